	.target	sm_90a

	.elftype	@"ET_EXEC"


//--------------------- .note.nv.tkinfo           --------------------------
	.section	.note.nv.tkinfo,"",@"SHT_NOTE"
	.sectionflags	@"SHF_NOTE_NV_TKINFO"
	.tkinfo
        /*0018*/ 	.word	0x00000002
        /*0030*/ 	.string	""
        /*0030*/ 	.string	"ptxas"
        /*0030*/ 	.string	"Cuda compilation tools, release 13.0, V13.0.88"
        /*0030*/ 	.string	"Build cuda_13.0.r13.0/compiler.36424714_0"
        /*0030*/ 	.string	"-arch sm_90a -m 64 "



//--------------------- .note.nv.cuinfo           --------------------------
	.section	.note.nv.cuinfo,"",@"SHT_NOTE"
	.sectionflags	@"SHF_NOTE_NV_CUINFO"
        /*0018*/ 	.short	0x0002
        /*001a*/ 	.short	0x005a
        /*001c*/ 	.short	0x0082
	.zero		2


//--------------------- .nv.info                  --------------------------
	.section	.nv.info,"",@"SHT_CUDA_INFO"
	.align	4


	//----- nvinfo : EIATTR_REGCOUNT
	.align		4
        /*0000*/ 	.byte	0x04, 0x2f
        /*0002*/ 	.short	(.L_57 - .L_56)
	.align		4
.L_56:
        /*0004*/ 	.word	index@(_ZN7cutlass13device_kernelIN5flash11enable_sm90INS1_16FlashAttnFwdSm90INS1_25CollectiveMainloopFwdSm90ILi2EN4cute5tupleIJNS5_1CILi1EEES8_S8_EEENS6_IJNS7_ILi192EEENS7_ILi128EEENS7_ILi64EEEEEELi64ENS_6half_tEfNS_4arch4Sm90ELb1ELb0ELb0ELb1ELb0ELb1ELb0ELb1ELb1ELb1ELb0ELb0EEENS1_21CollectiveEpilogueFwdINS6_IJSA_SC_SB_EEES9_SE_SG_Li384ELb1ELb1ELb0ELb0EEENS1_36VarlenDynamicPersistentTileSchedulerILi192ELi128ELi384ELi128ELb0ELb1ELb1ELb1ELb1ELb1EEEEEEEEEvNT_6ParamsE)
        /*0008*/ 	.word	0x00000080


	//----- nvinfo : EIATTR_FRAME_SIZE
	.align		4
.L_57:
        /*000c*/ 	.byte	0x04, 0x11
        /*000e*/ 	.short	(.L_59 - .L_58)
	.align		4
.L_58:
        /*0010*/ 	.word	index@(_ZN7cutlass13device_kernelIN5flash11enable_sm90INS1_16FlashAttnFwdSm90INS1_25CollectiveMainloopFwdSm90ILi2EN4cute5tupleIJNS5_1CILi1EEES8_S8_EEENS6_IJNS7_ILi192EEENS7_ILi128EEENS7_ILi64EEEEEELi64ENS_6half_tEfNS_4arch4Sm90ELb1ELb0ELb0ELb1ELb0ELb1ELb0ELb1ELb1ELb1ELb0ELb0EEENS1_21CollectiveEpilogueFwdINS6_IJSA_SC_SB_EEES9_SE_SG_Li384ELb1ELb1ELb0ELb0EEENS1_36VarlenDynamicPersistentTileSchedulerILi192ELi128ELi384ELi128ELb0ELb1ELb1ELb1ELb1ELb1EEEEEEEEEvNT_6ParamsE)
        /*0014*/ 	.word	0x00000068


	//----- nvinfo : EIATTR_REGCOUNT
	.align		4
.L_59:
        /*0018*/ 	.byte	0x04, 0x2f
        /*001a*/ 	.short	(.L_61 - .L_60)
	.align		4
.L_60:
        /*001c*/ 	.word	index@(_ZN7cutlass13device_kernelIN5flash11enable_sm90INS1_16FlashAttnFwdSm90INS1_25CollectiveMainloopFwdSm90ILi2EN4cute5tupleIJNS5_1CILi1EEES8_S8_EEENS6_IJNS7_ILi192EEENS7_ILi128EEENS7_ILi64EEEEEELi64ENS_6half_tEfNS_4arch4Sm90ELb1ELb0ELb0ELb1ELb0ELb0ELb0ELb1ELb1ELb1ELb0ELb0EEENS1_21CollectiveEpilogueFwdINS6_IJSA_SC_SB_EEES9_SE_SG_Li384ELb1ELb1ELb0ELb0EEENS1_36VarlenDynamicPersistentTileSchedulerILi192ELi128ELi384ELi128ELb0ELb1ELb1ELb1ELb1ELb1EEEEEEEEEvNT_6ParamsE)
        /*0020*/ 	.word	0x00000080


	//----- nvinfo : EIATTR_FRAME_SIZE
	.align		4
.L_61:
        /*0024*/ 	.byte	0x04, 0x11
        /*0026*/ 	.short	(.L_63 - .L_62)
	.align		4
.L_62:
        /*0028*/ 	.word	index@(_ZN7cutlass13device_kernelIN5flash11enable_sm90INS1_16FlashAttnFwdSm90INS1_25CollectiveMainloopFwdSm90ILi2EN4cute5tupleIJNS5_1CILi1EEES8_S8_EEENS6_IJNS7_ILi192EEENS7_ILi128EEENS7_ILi64EEEEEELi64ENS_6half_tEfNS_4arch4Sm90ELb1ELb0ELb0ELb1ELb0ELb0ELb0ELb1ELb1ELb1ELb0ELb0EEENS1_21CollectiveEpilogueFwdINS6_IJSA_SC_SB_EEES9_SE_SG_Li384ELb1ELb1ELb0ELb0EEENS1_36VarlenDynamicPersistentTileSchedulerILi192ELi128ELi384ELi128ELb0ELb1ELb1ELb1ELb1ELb1EEEEEEEEEvNT_6ParamsE)
        /*002c*/ 	.word	0x00000038


	//----- nvinfo : EIATTR_REGCOUNT
	.align		4
.L_63:
        /*0030*/ 	.byte	0x04, 0x2f
        /*0032*/ 	.short	(.L_65 - .L_64)
	.align		4
.L_64:
        /*0034*/ 	.word	index@(_ZN7cutlass13device_kernelIN5flash11enable_sm90INS1_16FlashAttnFwdSm90INS1_25CollectiveMainloopFwdSm90ILi2EN4cute5tupleIJNS5_1CILi1EEES8_S8_EEENS6_IJNS7_ILi192EEENS7_ILi128EEENS7_ILi64EEEEEELi64ENS_6half_tEfNS_4arch4Sm90ELb1ELb0ELb0ELb0ELb0ELb0ELb0ELb1ELb1ELb1ELb0ELb0EEENS1_21CollectiveEpilogueFwdINS6_IJSA_SC_SB_EEES9_SE_SG_Li384ELb0ELb1ELb0ELb0EEENS1_30DynamicPersistentTileSchedulerILi384ELi128ELb0ELb1ELb1EEEEEEEEEvNT_6ParamsE)
        /*0038*/ 	.word	0x00000080


	//----- nvinfo : EIATTR_FRAME_SIZE
	.align		4
.L_65:
        /*003c*/ 	.byte	0x04, 0x11
        /*003e*/ 	.short	(.L_67 - .L_66)
	.align		4
.L_66:
        /*0040*/ 	.word	index@(_ZN7cutlass13device_kernelIN5flash11enable_sm90INS1_16FlashAttnFwdSm90INS1_25CollectiveMainloopFwdSm90ILi2EN4cute5tupleIJNS5_1CILi1EEES8_S8_EEENS6_IJNS7_ILi192EEENS7_ILi128EEENS7_ILi64EEEEEELi64ENS_6half_tEfNS_4arch4Sm90ELb1ELb0ELb0ELb0ELb0ELb0ELb0ELb1ELb1ELb1ELb0ELb0EEENS1_21CollectiveEpilogueFwdINS6_IJSA_SC_SB_EEES9_SE_SG_Li384ELb0ELb1ELb0ELb0EEENS1_30DynamicPersistentTileSchedulerILi384ELi128ELb0ELb1ELb1EEEEEEEEEvNT_6ParamsE)
        /*0044*/ 	.word	0x00000008


	//----- nvinfo : EIATTR_REGCOUNT
	.align		4
.L_67:
        /*0048*/ 	.byte	0x04, 0x2f
        /*004a*/ 	.short	(.L_69 - .L_68)
	.align		4
.L_68:
        /*004c*/ 	.word	index@(_ZN7cutlass13device_kernelIN5flash11enable_sm90INS1_16FlashAttnFwdSm90INS1_25CollectiveMainloopFwdSm90ILi2EN4cute5tupleIJNS5_1CILi1EEES8_S8_EEENS6_IJNS7_ILi192EEENS7_ILi128EEENS7_ILi64EEEEEELi64ENS_6half_tEfNS_4arch4Sm90ELb0ELb1ELb0ELb1ELb0ELb1ELb0ELb1ELb1ELb1ELb0ELb0EEENS1_21CollectiveEpilogueFwdINS6_IJSA_SC_SB_EEES9_SE_SG_Li384ELb1ELb1ELb0ELb0EEENS1_36VarlenDynamicPersistentTileSchedulerILi192ELi128ELi384ELi128ELb0ELb1ELb1ELb1ELb0ELb1EEEEEEEEEvNT_6ParamsE)
        /*0050*/ 	.word	0x00000080


	//----- nvinfo : EIATTR_FRAME_SIZE
	.align		4
.L_69:
        /*0054*/ 	.byte	0x04, 0x11
        /*0056*/ 	.short	(.L_71 - .L_70)
	.align		4
.L_70:
        /*0058*/ 	.word	index@(_ZN7cutlass13device_kernelIN5flash11enable_sm90INS1_16FlashAttnFwdSm90INS1_25CollectiveMainloopFwdSm90ILi2EN4cute5tupleIJNS5_1CILi1EEES8_S8_EEENS6_IJNS7_ILi192EEENS7_ILi128EEENS7_ILi64EEEEEELi64ENS_6half_tEfNS_4arch4Sm90ELb0ELb1ELb0ELb1ELb0ELb1ELb0ELb1ELb1ELb1ELb0ELb0EEENS1_21CollectiveEpilogueFwdINS6_IJSA_SC_SB_EEES9_SE_SG_Li384ELb1ELb1ELb0ELb0EEENS1_36VarlenDynamicPersistentTileSchedulerILi192ELi128ELi384ELi128ELb0ELb1ELb1ELb1ELb0ELb1EEEEEEEEEvNT_6ParamsE)
        /*005c*/ 	.word	0x00000058


	//----- nvinfo : EIATTR_REGCOUNT
	.align		4
.L_71:
        /*0060*/ 	.byte	0x04, 0x2f
        /*0062*/ 	.short	(.L_73 - .L_72)
	.align		4
.L_72:
        /*0064*/ 	.word	index@(_ZN7cutlass13device_kernelIN5flash11enable_sm90INS1_16FlashAttnFwdSm90INS1_25CollectiveMainloopFwdSm90ILi2EN4cute5tupleIJNS5_1CILi1EEES8_S8_EEENS6_IJNS7_ILi192EEENS7_ILi128EEENS7_ILi64EEEEEELi64ENS_6half_tEfNS_4arch4Sm90ELb0ELb1ELb0ELb1ELb0ELb0ELb0ELb1ELb1ELb1ELb0ELb0EEENS1_21CollectiveEpilogueFwdINS6_IJSA_SC_SB_EEES9_SE_SG_Li384ELb1ELb1ELb0ELb0EEENS1_36VarlenDynamicPersistentTileSchedulerILi192ELi128ELi384ELi128ELb0ELb1ELb1ELb1ELb0ELb1EEEEEEEEEvNT_6ParamsE)
        /*0068*/ 	.word	0x00000080


	//----- nvinfo : EIATTR_FRAME_SIZE
	.align		4
.L_73:
        /*006c*/ 	.byte	0x04, 0x11
        /*006e*/ 	.short	(.L_75 - .L_74)
	.align		4
.L_74:
        /*0070*/ 	.word	index@(_ZN7cutlass13device_kernelIN5flash11enable_sm90INS1_16FlashAttnFwdSm90INS1_25CollectiveMainloopFwdSm90ILi2EN4cute5tupleIJNS5_1CILi1EEES8_S8_EEENS6_IJNS7_ILi192EEENS7_ILi128EEENS7_ILi64EEEEEELi64ENS_6half_tEfNS_4arch4Sm90ELb0ELb1ELb0ELb1ELb0ELb0ELb0ELb1ELb1ELb1ELb0ELb0EEENS1_21CollectiveEpilogueFwdINS6_IJSA_SC_SB_EEES9_SE_SG_Li384ELb1ELb1ELb0ELb0EEENS1_36VarlenDynamicPersistentTileSchedulerILi192ELi128ELi384ELi128ELb0ELb1ELb1ELb1ELb0ELb1EEEEEEEEEvNT_6ParamsE)
        /*0074*/ 	.word	0x00000038


	//----- nvinfo : EIATTR_REGCOUNT
	.align		4
.L_75:
        /*0078*/ 	.byte	0x04, 0x2f
        /*007a*/ 	.short	(.L_77 - .L_76)
	.align		4
.L_76:
        /*007c*/ 	.word	index@(_ZN7cutlass13device_kernelIN5flash11enable_sm90INS1_16FlashAttnFwdSm90INS1_25CollectiveMainloopFwdSm90ILi2EN4cute5tupleIJNS5_1CILi1EEES8_S8_EEENS6_IJNS7_ILi192EEENS7_ILi128EEENS7_ILi64EEEEEELi64ENS_6half_tEfNS_4arch4Sm90ELb0ELb1ELb0ELb0ELb0ELb0ELb0ELb1ELb1ELb1ELb0ELb0EEENS1_21CollectiveEpilogueFwdINS6_IJSA_SC_SB_EEES9_SE_SG_Li384ELb0ELb1ELb0ELb0EEENS1_30DynamicPersistentTileSchedulerILi384ELi128ELb0ELb1ELb1EEEEEEEEEvNT_6ParamsE)
        /*0080*/ 	.word	0x00000080


	//----- nvinfo : EIATTR_FRAME_SIZE
	.align		4
.L_77:
        /*0084*/ 	.byte	0x04, 0x11
        /*0086*/ 	.short	(.L_79 - .L_78)
	.align		4
.L_78:
        /*0088*/ 	.word	index@(_ZN7cutlass13device_kernelIN5flash11enable_sm90INS1_16FlashAttnFwdSm90INS1_25CollectiveMainloopFwdSm90ILi2EN4cute5tupleIJNS5_1CILi1EEES8_S8_EEENS6_IJNS7_ILi192EEENS7_ILi128EEENS7_ILi64EEEEEELi64ENS_6half_tEfNS_4arch4Sm90ELb0ELb1ELb0ELb0ELb0ELb0ELb0ELb1ELb1ELb1ELb0ELb0EEENS1_21CollectiveEpilogueFwdINS6_IJSA_SC_SB_EEES9_SE_SG_Li384ELb0ELb1ELb0ELb0EEENS1_30DynamicPersistentTileSchedulerILi384ELi128ELb0ELb1ELb1EEEEEEEEEvNT_6ParamsE)
        /*008c*/ 	.word	0x00000000


	//----- nvinfo : EIATTR_REGCOUNT
	.align		4
.L_79:
        /*0090*/ 	.byte	0x04, 0x2f
        /*0092*/ 	.short	(.L_81 - .L_80)
	.align		4
.L_80:
        /*0094*/ 	.word	index@(_ZN7cutlass13device_kernelIN5flash11enable_sm90INS1_16FlashAttnFwdSm90INS1_25CollectiveMainloopFwdSm90ILi2EN4cute5tupleIJNS5_1CILi1EEES8_S8_EEENS6_IJNS7_ILi192EEESA_NS7_ILi64EEEEEELi64ENS_6half_tEfNS_4arch4Sm90ELb0ELb0ELb0ELb1ELb0ELb1ELb0ELb0ELb1ELb1ELb0ELb0EEENS1_21CollectiveEpilogueFwdINS6_IJSA_SB_SA_EEES9_SD_SF_Li384ELb1ELb1ELb0ELb0EEENS1_36VarlenDynamicPersistentTileSchedulerILi192ELi192ELi384ELi128ELb0ELb1ELb1ELb0ELb1ELb1EEEEEEEEEvNT_6ParamsE)
        /*0098*/ 	.word	0x00000080


	//----- nvinfo : EIATTR_FRAME_SIZE
	.align		4
.L_81:
        /*009c*/ 	.byte	0x04, 0x11
        /*009e*/ 	.short	(.L_83 - .L_82)
	.align		4
.L_82:
        /*00a0*/ 	.word	index@(_ZN7cutlass13device_kernelIN5flash11enable_sm90INS1_16FlashAttnFwdSm90INS1_25CollectiveMainloopFwdSm90ILi2EN4cute5tupleIJNS5_1CILi1EEES8_S8_EEENS6_IJNS7_ILi192EEESA_NS7_ILi64EEEEEELi64ENS_6half_tEfNS_4arch4Sm90ELb0ELb0ELb0ELb1ELb0ELb1ELb0ELb0ELb1ELb1ELb0ELb0EEENS1_21CollectiveEpilogueFwdINS6_IJSA_SB_SA_EEES9_SD_SF_Li384ELb1ELb1ELb0ELb0EEENS1_36VarlenDynamicPersistentTileSchedulerILi192ELi192ELi384ELi128ELb0ELb1ELb1ELb0ELb1ELb1EEEEEEEEEvNT_6ParamsE)
        /*00a4*/ 	.word	0x00000080


	//----- nvinfo : EIATTR_REGCOUNT
	.align		4
.L_83:
        /*00a8*/ 	.byte	0x04, 0x2f
        /*00aa*/ 	.short	(.L_85 - .L_84)
	.align		4
.L_84:
        /*00ac*/ 	.word	index@(_ZN7cutlass13device_kernelIN5flash11enable_sm90INS1_16FlashAttnFwdSm90INS1_25CollectiveMainloopFwdSm90ILi2EN4cute5tupleIJNS5_1CILi1EEES8_S8_EEENS6_IJNS7_ILi192EEESA_NS7_ILi64EEEEEELi64ENS_6half_tEfNS_4arch4Sm90ELb0ELb0ELb0ELb1ELb0ELb0ELb0ELb0ELb1ELb1ELb0ELb0EEENS1_21CollectiveEpilogueFwdINS6_IJSA_SB_SA_EEES9_SD_SF_Li384ELb1ELb1ELb0ELb0EEENS1_36VarlenDynamicPersistentTileSchedulerILi192ELi192ELi384ELi128ELb0ELb1ELb1ELb0ELb1ELb1EEEEEEEEEvNT_6ParamsE)
        /*00b0*/ 	.word	0x00000080


	//----- nvinfo : EIATTR_FRAME_SIZE
	.align		4
.L_85:
        /*00b4*/ 	.byte	0x04, 0x11
        /*00b6*/ 	.short	(.L_87 - .L_86)
	.align		4
.L_86:
        /*00b8*/ 	.word	index@(_ZN7cutlass13device_kernelIN5flash11enable_sm90INS1_16FlashAttnFwdSm90INS1_25CollectiveMainloopFwdSm90ILi2EN4cute5tupleIJNS5_1CILi1EEES8_S8_EEENS6_IJNS7_ILi192EEESA_NS7_ILi64EEEEEELi64ENS_6half_tEfNS_4arch4Sm90ELb0ELb0ELb0ELb1ELb0ELb0ELb0ELb0ELb1ELb1ELb0ELb0EEENS1_21CollectiveEpilogueFwdINS6_IJSA_SB_SA_EEES9_SD_SF_Li384ELb1ELb1ELb0ELb0EEENS1_36VarlenDynamicPersistentTileSchedulerILi192ELi192ELi384ELi128ELb0ELb1ELb1ELb0ELb1ELb1EEEEEEEEEvNT_6ParamsE)
        /*00bc*/ 	.word	0x00000038


	//----- nvinfo : EIATTR_REGCOUNT
	.align		4
.L_87:
        /*00c0*/ 	.byte	0x04, 0x2f
        /*00c2*/ 	.short	(.L_89 - .L_88)
	.align		4
.L_88:
        /*00c4*/ 	.word	index@(_ZN7cutlass13device_kernelIN5flash11enable_sm90INS1_16FlashAttnFwdSm90INS1_25CollectiveMainloopFwdSm90ILi2EN4cute5tupleIJNS5_1CILi1EEES8_S8_EEENS6_IJNS7_ILi192EEESA_NS7_ILi64EEEEEELi64ENS_6half_tEfNS_4arch4Sm90ELb0ELb0ELb0ELb0ELb0ELb0ELb0ELb0ELb1ELb1ELb0ELb0EEENS1_21CollectiveEpilogueFwdINS6_IJSA_SB_SA_EEES9_SD_SF_Li384ELb0ELb1ELb0ELb0EEENS1_29StaticPersistentTileSchedulerILb0EEEEEEEEEvNT_6ParamsE)
        /*00c8*/ 	.word	0x00000080


	//----- nvinfo : EIATTR_FRAME_SIZE
	.align		4
.L_89:
        /*00cc*/ 	.byte	0x04, 0x11
        /*00ce*/ 	.short	(.L_91 - .L_90)
	.align		4
.L_90:
        /*00d0*/ 	.word	index@(_ZN7cutlass13device_kernelIN5flash11enable_sm90INS1_16FlashAttnFwdSm90INS1_25CollectiveMainloopFwdSm90ILi2EN4cute5tupleIJNS5_1CILi1EEES8_S8_EEENS6_IJNS7_ILi192EEESA_NS7_ILi64EEEEEELi64ENS_6half_tEfNS_4arch4Sm90ELb0ELb0ELb0ELb0ELb0ELb0ELb0ELb0ELb1ELb1ELb0ELb0EEENS1_21CollectiveEpilogueFwdINS6_IJSA_SB_SA_EEES9_SD_SF_Li384ELb0ELb1ELb0ELb0EEENS1_29StaticPersistentTileSchedulerILb0EEEEEEEEEvNT_6ParamsE)
        /*00d4*/ 	.word	0x00000028


	//----- nvinfo : EIATTR_REGCOUNT
	.align		4
.L_91:
        /*00d8*/ 	.byte	0x04, 0x2f
        /*00da*/ 	.short	(.L_93 - .L_92)
	.align		4
.L_92:
        /*00dc*/ 	.word	index@(_ZN7cutlass13device_kernelIN5flash11enable_sm90INS1_16FlashAttnFwdSm90INS1_25CollectiveMainloopFwdSm90ILi2EN4cute5tupleIJNS5_1CILi1EEES8_S8_EEENS6_IJNS7_ILi192EEENS7_ILi144EEENS7_ILi96EEEEEELi96ENS_6half_tEfNS_4arch4Sm90ELb1ELb0ELb0ELb1ELb0ELb1ELb0ELb0ELb1ELb1ELb0ELb0EEENS1_21CollectiveEpilogueFwdINS6_IJSA_SC_SB_EEES9_SE_SG_Li384ELb1ELb1ELb0ELb0EEENS1_36VarlenDynamicPersistentTileSchedulerILi192ELi144ELi384ELi128ELb0ELb1ELb1ELb1ELb1ELb1EEEEEEEEEvNT_6ParamsE)
        /*00e0*/ 	.word	0x00000080


	//----- nvinfo : EIATTR_FRAME_SIZE
	.align		4
.L_93:
        /*00e4*/ 	.byte	0x04, 0x11
        /*00e6*/ 	.short	(.L_95 - .L_94)
	.align		4
.L_94:
        /*00e8*/ 	.word	index@(_ZN7cutlass13device_kernelIN5flash11enable_sm90INS1_16FlashAttnFwdSm90INS1_25CollectiveMainloopFwdSm90ILi2EN4cute5tupleIJNS5_1CILi1EEES8_S8_EEENS6_IJNS7_ILi192EEENS7_ILi144EEENS7_ILi96EEEEEELi96ENS_6half_tEfNS_4arch4Sm90ELb1ELb0ELb0ELb1ELb0ELb1ELb0ELb0ELb1ELb1ELb0ELb0EEENS1_21CollectiveEpilogueFwdINS6_IJSA_SC_SB_EEES9_SE_SG_Li384ELb1ELb1ELb0ELb0EEENS1_36VarlenDynamicPersistentTileSchedulerILi192ELi144ELi384ELi128ELb0ELb1ELb1ELb1ELb1ELb1EEEEEEEEEvNT_6ParamsE)
        /*00ec*/ 	.word	0x00000098


	//----- nvinfo : EIATTR_REGCOUNT
	.align		4
.L_95:
        /*00f0*/ 	.byte	0x04, 0x2f
        /*00f2*/ 	.short	(.L_97 - .L_96)
	.align		4
.L_96:
        /*00f4*/ 	.word	index@(_ZN7cutlass13device_kernelIN5flash11enable_sm90INS1_16FlashAttnFwdSm90INS1_25CollectiveMainloopFwdSm90ILi2EN4cute5tupleIJNS5_1CILi1EEES8_S8_EEENS6_IJNS7_ILi192EEENS7_ILi144EEENS7_ILi96EEEEEELi96ENS_6half_tEfNS_4arch4Sm90ELb1ELb0ELb0ELb1ELb0ELb0ELb0ELb0ELb1ELb1ELb0ELb0EEENS1_21CollectiveEpilogueFwdINS6_IJSA_SC_SB_EEES9_SE_SG_Li384ELb1ELb1ELb0ELb0EEENS1_36VarlenDynamicPersistentTileSchedulerILi192ELi144ELi384ELi128ELb0ELb1ELb1ELb1ELb1ELb1EEEEEEEEEvNT_6ParamsE)
        /*00f8*/ 	.word	0x00000080


	//----- nvinfo : EIATTR_FRAME_SIZE
	.align		4
.L_97:
        /*00fc*/ 	.byte	0x04, 0x11
        /*00fe*/ 	.short	(.L_99 - .L_98)
	.align		4
.L_98:
        /*0100*/ 	.word	index@(_ZN7cutlass13device_kernelIN5flash11enable_sm90INS1_16FlashAttnFwdSm90INS1_25CollectiveMainloopFwdSm90ILi2EN4cute5tupleIJNS5_1CILi1EEES8_S8_EEENS6_IJNS7_ILi192EEENS7_ILi144EEENS7_ILi96EEEEEELi96ENS_6half_tEfNS_4arch4Sm90ELb1ELb0ELb0ELb1ELb0ELb0ELb0ELb0ELb1ELb1ELb0ELb0EEENS1_21CollectiveEpilogueFwdINS6_IJSA_SC_SB_EEES9_SE_SG_Li384ELb1ELb1ELb0ELb0EEENS1_36VarlenDynamicPersistentTileSchedulerILi192ELi144ELi384ELi128ELb0ELb1ELb1ELb1ELb1ELb1EEEEEEEEEvNT_6ParamsE)
        /*0104*/ 	.word	0x00000038


	//----- nvinfo : EIATTR_REGCOUNT
	.align		4
.L_99:
        /*0108*/ 	.byte	0x04, 0x2f
        /*010a*/ 	.short	(.L_101 - .L_100)
	.align		4
.L_100:
        /*010c*/ 	.word	index@(_ZN7cutlass13device_kernelIN5flash11enable_sm90INS1_16FlashAttnFwdSm90INS1_25CollectiveMainloopFwdSm90ILi2EN4cute5tupleIJNS5_1CILi1EEES8_S8_EEENS6_IJNS7_ILi192EEENS7_ILi144EEENS7_ILi96EEEEEELi96ENS_6half_tEfNS_4arch4Sm90ELb1ELb0ELb0ELb0ELb0ELb0ELb0ELb0ELb1ELb1ELb0ELb0EEENS1_21CollectiveEpilogueFwdINS6_IJSA_SC_SB_EEES9_SE_SG_Li384ELb0ELb1ELb0ELb0EEENS1_30DynamicPersistentTileSchedulerILi384ELi128ELb0ELb1ELb1EEEEEEEEEvNT_6ParamsE)
        /*0110*/ 	.word	0x00000080


	//----- nvinfo : EIATTR_FRAME_SIZE
	.align		4
.L_101:
        /*0114*/ 	.byte	0x04, 0x11
        /*0116*/ 	.short	(.L_103 - .L_102)
	.align		4
.L_102:
        /*0118*/ 	.word	index@(_ZN7cutlass13device_kernelIN5flash11enable_sm90INS1_16FlashAttnFwdSm90INS1_25CollectiveMainloopFwdSm90ILi2EN4cute5tupleIJNS5_1CILi1EEES8_S8_EEENS6_IJNS7_ILi192EEENS7_ILi144EEENS7_ILi96EEEEEELi96ENS_6half_tEfNS_4arch4Sm90ELb1ELb0ELb0ELb0ELb0ELb0ELb0ELb0ELb1ELb1ELb0ELb0EEENS1_21CollectiveEpilogueFwdINS6_IJSA_SC_SB_EEES9_SE_SG_Li384ELb0ELb1ELb0ELb0EEENS1_30DynamicPersistentTileSchedulerILi384ELi128ELb0ELb1ELb1EEEEEEEEEvNT_6ParamsE)
        /*011c*/ 	.word	0x00000010


	//----- nvinfo : EIATTR_REGCOUNT
	.align		4
.L_103:
        /*0120*/ 	.byte	0x04, 0x2f
        /*0122*/ 	.short	(.L_105 - .L_104)
	.align		4
.L_104:
        /*0124*/ 	.word	index@(_ZN7cutlass13device_kernelIN5flash11enable_sm90INS1_16FlashAttnFwdSm90INS1_25CollectiveMainloopFwdSm90ILi2EN4cute5tupleIJNS5_1CILi1EEES8_S8_EEENS6_IJNS7_ILi192EEENS7_ILi128EEENS7_ILi96EEEEEELi96ENS_6half_tEfNS_4arch4Sm90ELb0ELb1ELb0ELb1ELb0ELb1ELb0ELb0ELb1ELb1ELb0ELb0EEENS1_21CollectiveEpilogueFwdINS6_IJSA_SC_SB_EEES9_SE_SG_Li384ELb1ELb1ELb0ELb0EEENS1_36VarlenDynamicPersistentTileSchedulerILi192ELi128ELi384ELi128ELb0ELb1ELb1ELb1ELb0ELb1EEEEEEEEEvNT_6ParamsE)
        /*0128*/ 	.word	0x00000080


	//----- nvinfo : EIATTR_FRAME_SIZE
	.align		4
.L_105:
        /*012c*/ 	.byte	0x04, 0x11
        /*012e*/ 	.short	(.L_107 - .L_106)
	.align		4
.L_106:
        /*0130*/ 	.word	index@(_ZN7cutlass13device_kernelIN5flash11enable_sm90INS1_16FlashAttnFwdSm90INS1_25CollectiveMainloopFwdSm90ILi2EN4cute5tupleIJNS5_1CILi1EEES8_S8_EEENS6_IJNS7_ILi192EEENS7_ILi128EEENS7_ILi96EEEEEELi96ENS_6half_tEfNS_4arch4Sm90ELb0ELb1ELb0ELb1ELb0ELb1ELb0ELb0ELb1ELb1ELb0ELb0EEENS1_21CollectiveEpilogueFwdINS6_IJSA_SC_SB_EEES9_SE_SG_Li384ELb1ELb1ELb0ELb0EEENS1_36VarlenDynamicPersistentTileSchedulerILi192ELi128ELi384ELi128ELb0ELb1ELb1ELb1ELb0ELb1EEEEEEEEEvNT_6ParamsE)
        /*0134*/ 	.word	0x00000070


	//----- nvinfo : EIATTR_REGCOUNT
	.align		4
.L_107:
        /*0138*/ 	.byte	0x04, 0x2f
        /*013a*/ 	.short	(.L_109 - .L_108)
	.align		4
.L_108:
        /*013c*/ 	.word	index@(_ZN7cutlass13device_kernelIN5flash11enable_sm90INS1_16FlashAttnFwdSm90INS1_25CollectiveMainloopFwdSm90ILi2EN4cute5tupleIJNS5_1CILi1EEES8_S8_EEENS6_IJNS7_ILi192EEENS7_ILi128EEENS7_ILi96EEEEEELi96ENS_6half_tEfNS_4arch4Sm90ELb0ELb1ELb0ELb1ELb0ELb0ELb0ELb0ELb1ELb1ELb0ELb0EEENS1_21CollectiveEpilogueFwdINS6_IJSA_SC_SB_EEES9_SE_SG_Li384ELb1ELb1ELb0ELb0EEENS1_36VarlenDynamicPersistentTileSchedulerILi192ELi128ELi384ELi128ELb0ELb1ELb1ELb1ELb0ELb1EEEEEEEEEvNT_6ParamsE)
        /*0140*/ 	.word	0x00000080


	//----- nvinfo : EIATTR_FRAME_SIZE
	.align		4
.L_109:
        /*0144*/ 	.byte	0x04, 0x11
        /*0146*/ 	.short	(.L_111 - .L_110)
	.align		4
.L_110:
        /*0148*/ 	.word	index@(_ZN7cutlass13device_kernelIN5flash11enable_sm90INS1_16FlashAttnFwdSm90INS1_25CollectiveMainloopFwdSm90ILi2EN4cute5tupleIJNS5_1CILi1EEES8_S8_EEENS6_IJNS7_ILi192EEENS7_ILi128EEENS7_ILi96EEEEEELi96ENS_6half_tEfNS_4arch4Sm90ELb0ELb1ELb0ELb1ELb0ELb0ELb0ELb0ELb1ELb1ELb0ELb0EEENS1_21CollectiveEpilogueFwdINS6_IJSA_SC_SB_EEES9_SE_SG_Li384ELb1ELb1ELb0ELb0EEENS1_36VarlenDynamicPersistentTileSchedulerILi192ELi128ELi384ELi128ELb0ELb1ELb1ELb1ELb0ELb1EEEEEEEEEvNT_6ParamsE)
        /*014c*/ 	.word	0x00000038


	//----- nvinfo : EIATTR_REGCOUNT
	.align		4
.L_111:
        /*0150*/ 	.byte	0x04, 0x2f
        /*0152*/ 	.short	(.L_113 - .L_112)
	.align		4
.L_112:
        /*0154*/ 	.word	index@(_ZN7cutlass13device_kernelIN5flash11enable_sm90INS1_16FlashAttnFwdSm90INS1_25CollectiveMainloopFwdSm90ILi2EN4cute5tupleIJNS5_1CILi1EEES8_S8_EEENS6_IJNS7_ILi192EEENS7_ILi128EEENS7_ILi96EEEEEELi96ENS_6half_tEfNS_4arch4Sm90ELb0ELb1ELb0ELb0ELb0ELb0ELb0ELb0ELb1ELb1ELb0ELb0EEENS1_21CollectiveEpilogueFwdINS6_IJSA_SC_SB_EEES9_SE_SG_Li384ELb0ELb1ELb0ELb0EEENS1_30DynamicPersistentTileSchedulerILi384ELi128ELb0ELb1ELb1EEEEEEEEEvNT_6ParamsE)
        /*0158*/ 	.word	0x00000080


	//----- nvinfo : EIATTR_FRAME_SIZE
	.align		4
.L_113:
        /*015c*/ 	.byte	0x04, 0x11
        /*015e*/ 	.short	(.L_115 - .L_114)
	.align		4
.L_114:
        /*0160*/ 	.word	index@(_ZN7cutlass13device_kernelIN5flash11enable_sm90INS1_16FlashAttnFwdSm90INS1_25CollectiveMainloopFwdSm90ILi2EN4cute5tupleIJNS5_1CILi1EEES8_S8_EEENS6_IJNS7_ILi192EEENS7_ILi128EEENS7_ILi96EEEEEELi96ENS_6half_tEfNS_4arch4Sm90ELb0ELb1ELb0ELb0ELb0ELb0ELb0ELb0ELb1ELb1ELb0ELb0EEENS1_21CollectiveEpilogueFwdINS6_IJSA_SC_SB_EEES9_SE_SG_Li384ELb0ELb1ELb0ELb0EEENS1_30DynamicPersistentTileSchedulerILi384ELi128ELb0ELb1ELb1EEEEEEEEEvNT_6ParamsE)
        /*0164*/ 	.word	0x00000000


	//----- nvinfo : EIATTR_REGCOUNT
	.align		4
.L_115:
        /*0168*/ 	.byte	0x04, 0x2f
        /*016a*/ 	.short	(.L_117 - .L_116)
	.align		4
.L_116:
        /*016c*/ 	.word	index@(_ZN7cutlass13device_kernelIN5flash11enable_sm90INS1_16FlashAttnFwdSm90INS1_25CollectiveMainloopFwdSm90ILi2EN4cute5tupleIJNS5_1CILi1EEES8_S8_EEENS6_IJNS7_ILi192EEENS7_ILi144EEENS7_ILi96EEEEEELi96ENS_6half_tEfNS_4arch4Sm90ELb0ELb0ELb0ELb1ELb0ELb1ELb0ELb0ELb1ELb1ELb0ELb0EEENS1_21CollectiveEpilogueFwdINS6_IJSA_SC_SB_EEES9_SE_SG_Li384ELb1ELb1ELb0ELb0EEENS1_36VarlenDynamicPersistentTileSchedulerILi192ELi144ELi384ELi128ELb0ELb1ELb1ELb0ELb1ELb1EEEEEEEEEvNT_6ParamsE)
        /*0170*/ 	.word	0x00000080


	//----- nvinfo : EIATTR_FRAME_SIZE
	.align		4
.L_117:
        /*0174*/ 	.byte	0x04, 0x11
        /*0176*/ 	.short	(.L_119 - .L_118)
	.align		4
.L_118:
        /*0178*/ 	.word	index@(_ZN7cutlass13device_kernelIN5flash11enable_sm90INS1_16FlashAttnFwdSm90INS1_25CollectiveMainloopFwdSm90ILi2EN4cute5tupleIJNS5_1CILi1EEES8_S8_EEENS6_IJNS7_ILi192EEENS7_ILi144EEENS7_ILi96EEEEEELi96ENS_6half_tEfNS_4arch4Sm90ELb0ELb0ELb0ELb1ELb0ELb1ELb0ELb0ELb1ELb1ELb0ELb0EEENS1_21CollectiveEpilogueFwdINS6_IJSA_SC_SB_EEES9_SE_SG_Li384ELb1ELb1ELb0ELb0EEENS1_36VarlenDynamicPersistentTileSchedulerILi192ELi144ELi384ELi128ELb0ELb1ELb1ELb0ELb1ELb1EEEEEEEEEvNT_6ParamsE)
        /*017c*/ 	.word	0x00000100


	//----- nvinfo : EIATTR_REGCOUNT
	.align		4
.L_119:
        /*0180*/ 	.byte	0x04, 0x2f
        /*0182*/ 	.short	(.L_121 - .L_120)
	.align		4
.L_120:
        /*0184*/ 	.word	index@(_ZN7cutlass13device_kernelIN5flash11enable_sm90INS1_16FlashAttnFwdSm90INS1_25CollectiveMainloopFwdSm90ILi2EN4cute5tupleIJNS5_1CILi1EEES8_S8_EEENS6_IJNS7_ILi192EEENS7_ILi144EEENS7_ILi96EEEEEELi96ENS_6half_tEfNS_4arch4Sm90ELb0ELb0ELb0ELb1ELb0ELb0ELb0ELb0ELb1ELb1ELb0ELb0EEENS1_21CollectiveEpilogueFwdINS6_IJSA_SC_SB_EEES9_SE_SG_Li384ELb1ELb1ELb0ELb0EEENS1_36VarlenDynamicPersistentTileSchedulerILi192ELi144ELi384ELi128ELb0ELb1ELb1ELb0ELb1ELb1EEEEEEEEEvNT_6ParamsE)
        /*0188*/ 	.word	0x00000080


	//----- nvinfo : EIATTR_FRAME_SIZE
	.align		4
.L_121:
        /*018c*/ 	.byte	0x04, 0x11
        /*018e*/ 	.short	(.L_123 - .L_122)
	.align		4
.L_122:
        /*0190*/ 	.word	index@(_ZN7cutlass13device_kernelIN5flash11enable_sm90INS1_16FlashAttnFwdSm90INS1_25CollectiveMainloopFwdSm90ILi2EN4cute5tupleIJNS5_1CILi1EEES8_S8_EEENS6_IJNS7_ILi192EEENS7_ILi144EEENS7_ILi96EEEEEELi96ENS_6half_tEfNS_4arch4Sm90ELb0ELb0ELb0ELb1ELb0ELb0ELb0ELb0ELb1ELb1ELb0ELb0EEENS1_21CollectiveEpilogueFwdINS6_IJSA_SC_SB_EEES9_SE_SG_Li384ELb1ELb1ELb0ELb0EEENS1_36VarlenDynamicPersistentTileSchedulerILi192ELi144ELi384ELi128ELb0ELb1ELb1ELb0ELb1ELb1EEEEEEEEEvNT_6ParamsE)
        /*0194*/ 	.word	0x00000040


	//----- nvinfo : EIATTR_REGCOUNT
	.align		4
.L_123:
        /*0198*/ 	.byte	0x04, 0x2f
        /*019a*/ 	.short	(.L_125 - .L_124)
	.align		4
.L_124:
        /*019c*/ 	.word	index@(_ZN7cutlass13device_kernelIN5flash11enable_sm90INS1_16FlashAttnFwdSm90INS1_25CollectiveMainloopFwdSm90ILi2EN4cute5tupleIJNS5_1CILi1EEES8_S8_EEENS6_IJNS7_ILi192EEENS7_ILi144EEENS7_ILi96EEEEEELi96ENS_6half_tEfNS_4arch4Sm90ELb0ELb0ELb0ELb0ELb0ELb0ELb0ELb0ELb1ELb1ELb0ELb0EEENS1_21CollectiveEpilogueFwdINS6_IJSA_SC_SB_EEES9_SE_SG_Li384ELb0ELb1ELb0ELb0EEENS1_29StaticPersistentTileSchedulerILb0EEEEEEEEEvNT_6ParamsE)
        /*01a0*/ 	.word	0x00000080


	//----- nvinfo : EIATTR_FRAME_SIZE
	.align		4
.L_125:
        /*01a4*/ 	.byte	0x04, 0x11
        /*01a6*/ 	.short	(.L_127 - .L_126)
	.align		4
.L_126:
        /*01a8*/ 	.word	index@(_ZN7cutlass13device_kernelIN5flash11enable_sm90INS1_16FlashAttnFwdSm90INS1_25CollectiveMainloopFwdSm90ILi2EN4cute5tupleIJNS5_1CILi1EEES8_S8_EEENS6_IJNS7_ILi192EEENS7_ILi144EEENS7_ILi96EEEEEELi96ENS_6half_tEfNS_4arch4Sm90ELb0ELb0ELb0ELb0ELb0ELb0ELb0ELb0ELb1ELb1ELb0ELb0EEENS1_21CollectiveEpilogueFwdINS6_IJSA_SC_SB_EEES9_SE_SG_Li384ELb0ELb1ELb0ELb0EEENS1_29StaticPersistentTileSchedulerILb0EEEEEEEEEvNT_6ParamsE)
        /*01ac*/ 	.word	0x00000028


	//----- nvinfo : EIATTR_REGCOUNT
	.align		4
.L_127:
        /*01b0*/ 	.byte	0x04, 0x2f
        /*01b2*/ 	.short	(.L_129 - .L_128)
	.align		4
.L_128:
        /*01b4*/ 	.word	index@(_ZN7cutlass13device_kernelIN5flash11enable_sm90INS1_16FlashAttnFwdSm90INS1_25CollectiveMainloopFwdSm90ILi2EN4cute5tupleIJNS5_1CILi1EEES8_S8_EEENS6_IJNS7_ILi128EEESA_SA_EEELi128ENS_6half_tEfNS_4arch4Sm90ELb1ELb0ELb0ELb1ELb0ELb1ELb0ELb1ELb1ELb1ELb0ELb0EEENS1_21CollectiveEpilogueFwdISB_S9_SC_SE_Li256ELb1ELb1ELb0ELb0EEENS1_36VarlenDynamicPersistentTileSchedulerILi128ELi128ELi256ELi128ELb0ELb1ELb1ELb1ELb1ELb1EEEEEEEEEvNT_6ParamsE)
        /*01b8*/ 	.word	0x000000a8


	//----- nvinfo : EIATTR_FRAME_SIZE
	.align		4
.L_129:
        /*01bc*/ 	.byte	0x04, 0x11
        /*01be*/ 	.short	(.L_131 - .L_130)
	.align		4
.L_130:
        /*01c0*/ 	.word	index@(_ZN7cutlass13device_kernelIN5flash11enable_sm90INS1_16FlashAttnFwdSm90INS1_25CollectiveMainloopFwdSm90ILi2EN4cute5tupleIJNS5_1CILi1EEES8_S8_EEENS6_IJNS7_ILi128EEESA_SA_EEELi128ENS_6half_tEfNS_4arch4Sm90ELb1ELb0ELb0ELb1ELb0ELb1ELb0ELb1ELb1ELb1ELb0ELb0EEENS1_21CollectiveEpilogueFwdISB_S9_SC_SE_Li256ELb1ELb1ELb0ELb0EEENS1_36VarlenDynamicPersistentTileSchedulerILi128ELi128ELi256ELi128ELb0ELb1ELb1ELb1ELb1ELb1EEEEEEEEEvNT_6ParamsE)
        /*01c4*/ 	.word	0x00000060


	//----- nvinfo : EIATTR_REGCOUNT
	.align		4
.L_131:
        /*01c8*/ 	.byte	0x04, 0x2f
        /*01ca*/ 	.short	(.L_133 - .L_132)
	.align		4
.L_132:
        /*01cc*/ 	.word	index@(_ZN7cutlass13device_kernelIN5flash11enable_sm90INS1_16FlashAttnFwdSm90INS1_25CollectiveMainloopFwdSm90ILi2EN4cute5tupleIJNS5_1CILi1EEES8_S8_EEENS6_IJNS7_ILi128EEESA_SA_EEELi128ENS_6half_tEfNS_4arch4Sm90ELb1ELb0ELb0ELb1ELb0ELb0ELb0ELb1ELb1ELb1ELb0ELb0EEENS1_21CollectiveEpilogueFwdISB_S9_SC_SE_Li256ELb1ELb1ELb0ELb0EEENS1_36VarlenDynamicPersistentTileSchedulerILi128ELi128ELi256ELi128ELb0ELb1ELb1ELb1ELb1ELb1EEEEEEEEEvNT_6ParamsE)
        /*01d0*/ 	.word	0x000000a8


	//----- nvinfo : EIATTR_FRAME_SIZE
	.align		4
.L_133:
        /*01d4*/ 	.byte	0x04, 0x11
        /*01d6*/ 	.short	(.L_135 - .L_134)
	.align		4
.L_134:
        /*01d8*/ 	.word	index@(_ZN7cutlass13device_kernelIN5flash11enable_sm90INS1_16FlashAttnFwdSm90INS1_25CollectiveMainloopFwdSm90ILi2EN4cute5tupleIJNS5_1CILi1EEES8_S8_EEENS6_IJNS7_ILi128EEESA_SA_EEELi128ENS_6half_tEfNS_4arch4Sm90ELb1ELb0ELb0ELb1ELb0ELb0ELb0ELb1ELb1ELb1ELb0ELb0EEENS1_21CollectiveEpilogueFwdISB_S9_SC_SE_Li256ELb1ELb1ELb0ELb0EEENS1_36VarlenDynamicPersistentTileSchedulerILi128ELi128ELi256ELi128ELb0ELb1ELb1ELb1ELb1ELb1EEEEEEEEEvNT_6ParamsE)
        /*01dc*/ 	.word	0x00000058


	//----- nvinfo : EIATTR_REGCOUNT
	.align		4
.L_135:
        /*01e0*/ 	.byte	0x04, 0x2f
        /*01e2*/ 	.short	(.L_137 - .L_136)
	.align		4
.L_136:
        /*01e4*/ 	.word	index@(_ZN7cutlass13device_kernelIN5flash11enable_sm90INS1_16FlashAttnFwdSm90INS1_25CollectiveMainloopFwdSm90ILi2EN4cute5tupleIJNS5_1CILi1EEES8_S8_EEENS6_IJNS7_ILi128EEESA_SA_EEELi128ENS_6half_tEfNS_4arch4Sm90ELb1ELb0ELb0ELb0ELb0ELb0ELb0ELb1ELb1ELb1ELb0ELb0EEENS1_21CollectiveEpilogueFwdISB_S9_SC_SE_Li256ELb0ELb1ELb0ELb0EEENS1_30DynamicPersistentTileSchedulerILi256ELi128ELb0ELb1ELb1EEEEEEEEEvNT_6ParamsE)
        /*01e8*/ 	.word	0x000000a8


	//----- nvinfo : EIATTR_FRAME_SIZE
	.align		4
.L_137:
        /*01ec*/ 	.byte	0x04, 0x11
        /*01ee*/ 	.short	(.L_139 - .L_138)
	.align		4
.L_138:
        /*01f0*/ 	.word	index@(_ZN7cutlass13device_kernelIN5flash11enable_sm90INS1_16FlashAttnFwdSm90INS1_25CollectiveMainloopFwdSm90ILi2EN4cute5tupleIJNS5_1CILi1EEES8_S8_EEENS6_IJNS7_ILi128EEESA_SA_EEELi128ENS_6half_tEfNS_4arch4Sm90ELb1ELb0ELb0ELb0ELb0ELb0ELb0ELb1ELb1ELb1ELb0ELb0EEENS1_21CollectiveEpilogueFwdISB_S9_SC_SE_Li256ELb0ELb1ELb0ELb0EEENS1_30DynamicPersistentTileSchedulerILi256ELi128ELb0ELb1ELb1EEEEEEEEEvNT_6ParamsE)
        /*01f4*/ 	.word	0x00000028


	//----- nvinfo : EIATTR_REGCOUNT
	.align		4
.L_139:
        /*01f8*/ 	.byte	0x04, 0x2f
        /*01fa*/ 	.short	(.L_141 - .L_140)
	.align		4
.L_140:
        /*01fc*/ 	.word	index@(_ZN7cutlass13device_kernelIN5flash11enable_sm90INS1_16FlashAttnFwdSm90INS1_25CollectiveMainloopFwdSm90ILi2EN4cute5tupleIJNS5_1CILi1EEES8_S8_EEENS6_IJNS7_ILi128EEESA_SA_EEELi128ENS_6half_tEfNS_4arch4Sm90ELb0ELb1ELb0ELb1ELb0ELb1ELb0ELb1ELb1ELb1ELb0ELb0EEENS1_21CollectiveEpilogueFwdISB_S9_SC_SE_Li256ELb1ELb1ELb0ELb0EEENS1_36VarlenDynamicPersistentTileSchedulerILi128ELi128ELi256ELi128ELb0ELb1ELb1ELb1ELb0ELb1EEEEEEEEEvNT_6ParamsE)
        /*0200*/ 	.word	0x000000a8


	//----- nvinfo : EIATTR_FRAME_SIZE
	.align		4
.L_141:
        /*0204*/ 	.byte	0x04, 0x11
        /*0206*/ 	.short	(.L_143 - .L_142)
	.align		4
.L_142:
        /*0208*/ 	.word	index@(_ZN7cutlass13device_kernelIN5flash11enable_sm90INS1_16FlashAttnFwdSm90INS1_25CollectiveMainloopFwdSm90ILi2EN4cute5tupleIJNS5_1CILi1EEES8_S8_EEENS6_IJNS7_ILi128EEESA_SA_EEELi128ENS_6half_tEfNS_4arch4Sm90ELb0ELb1ELb0ELb1ELb0ELb1ELb0ELb1ELb1ELb1ELb0ELb0EEENS1_21CollectiveEpilogueFwdISB_S9_SC_SE_Li256ELb1ELb1ELb0ELb0EEENS1_36VarlenDynamicPersistentTileSchedulerILi128ELi128ELi256ELi128ELb0ELb1ELb1ELb1ELb0ELb1EEEEEEEEEvNT_6ParamsE)
        /*020c*/ 	.word	0x00000058


	//----- nvinfo : EIATTR_REGCOUNT
	.align		4
.L_143:
        /*0210*/ 	.byte	0x04, 0x2f
        /*0212*/ 	.short	(.L_145 - .L_144)
	.align		4
.L_144:
        /*0214*/ 	.word	index@(_ZN7cutlass13device_kernelIN5flash11enable_sm90INS1_16FlashAttnFwdSm90INS1_25CollectiveMainloopFwdSm90ILi2EN4cute5tupleIJNS5_1CILi1EEES8_S8_EEENS6_IJNS7_ILi128EEESA_SA_EEELi128ENS_6half_tEfNS_4arch4Sm90ELb0ELb1ELb0ELb1ELb0ELb0ELb0ELb1ELb1ELb1ELb0ELb0EEENS1_21CollectiveEpilogueFwdISB_S9_SC_SE_Li256ELb1ELb1ELb0ELb0EEENS1_36VarlenDynamicPersistentTileSchedulerILi128ELi128ELi256ELi128ELb0ELb1ELb1ELb1ELb0ELb1EEEEEEEEEvNT_6ParamsE)
        /*0218*/ 	.word	0x000000a8


	//----- nvinfo : EIATTR_FRAME_SIZE
	.align		4
.L_145:
        /*021c*/ 	.byte	0x04, 0x11
        /*021e*/ 	.short	(.L_147 - .L_146)
	.align		4
.L_146:
        /*0220*/ 	.word	index@(_ZN7cutlass13device_kernelIN5flash11enable_sm90INS1_16FlashAttnFwdSm90INS1_25CollectiveMainloopFwdSm90ILi2EN4cute5tupleIJNS5_1CILi1EEES8_S8_EEENS6_IJNS7_ILi128EEESA_SA_EEELi128ENS_6half_tEfNS_4arch4Sm90ELb0ELb1ELb0ELb1ELb0ELb0ELb0ELb1ELb1ELb1ELb0ELb0EEENS1_21CollectiveEpilogueFwdISB_S9_SC_SE_Li256ELb1ELb1ELb0ELb0EEENS1_36VarlenDynamicPersistentTileSchedulerILi128ELi128ELi256ELi128ELb0ELb1ELb1ELb1ELb0ELb1EEEEEEEEEvNT_6ParamsE)
        /*0224*/ 	.word	0x00000048


	//----- nvinfo : EIATTR_REGCOUNT
	.align		4
.L_147:
        /*0228*/ 	.byte	0x04, 0x2f
        /*022a*/ 	.short	(.L_149 - .L_148)
	.align		4
.L_148:
        /*022c*/ 	.word	index@(_ZN7cutlass13device_kernelIN5flash11enable_sm90INS1_16FlashAttnFwdSm90INS1_25CollectiveMainloopFwdSm90ILi2EN4cute5tupleIJNS5_1CILi1EEES8_S8_EEENS6_IJNS7_ILi128EEESA_SA_EEELi128ENS_6half_tEfNS_4arch4Sm90ELb0ELb1ELb0ELb0ELb0ELb0ELb0ELb1ELb1ELb1ELb0ELb0EEENS1_21CollectiveEpilogueFwdISB_S9_SC_SE_Li256ELb0ELb1ELb0ELb0EEENS1_30DynamicPersistentTileSchedulerILi256ELi128ELb0ELb1ELb1EEEEEEEEEvNT_6ParamsE)
        /*0230*/ 	.word	0x000000a8


	//----- nvinfo : EIATTR_FRAME_SIZE
	.align		4
.L_149:
        /*0234*/ 	.byte	0x04, 0x11
        /*0236*/ 	.short	(.L_151 - .L_150)
	.align		4
.L_150:
        /*0238*/ 	.word	index@(_ZN7cutlass13device_kernelIN5flash11enable_sm90INS1_16FlashAttnFwdSm90INS1_25CollectiveMainloopFwdSm90ILi2EN4cute5tupleIJNS5_1CILi1EEES8_S8_EEENS6_IJNS7_ILi128EEESA_SA_EEELi128ENS_6half_tEfNS_4arch4Sm90ELb0ELb1ELb0ELb0ELb0ELb0ELb0ELb1ELb1ELb1ELb0ELb0EEENS1_21CollectiveEpilogueFwdISB_S9_SC_SE_Li256ELb0ELb1ELb0ELb0EEENS1_30DynamicPersistentTileSchedulerILi256ELi128ELb0ELb1ELb1EEEEEEEEEvNT_6ParamsE)
        /*023c*/ 	.word	0x00000020


	//----- nvinfo : EIATTR_REGCOUNT
	.align		4
.L_151:
        /*0240*/ 	.byte	0x04, 0x2f
        /*0242*/ 	.short	(.L_153 - .L_152)
	.align		4
.L_152:
        /*0244*/ 	.word	index@(_ZN7cutlass13device_kernelIN5flash11enable_sm90INS1_16FlashAttnFwdSm90INS1_25CollectiveMainloopFwdSm90ILi2EN4cute5tupleIJNS5_1CILi1EEES8_S8_EEENS6_IJNS7_ILi128EEENS7_ILi176EEESA_EEELi128ENS_6half_tEfNS_4arch4Sm90ELb0ELb0ELb0ELb1ELb0ELb1ELb0ELb1ELb1ELb1ELb0ELb0EEENS1_21CollectiveEpilogueFwdINS6_IJSA_SA_SB_EEES9_SD_SF_Li256ELb1ELb1ELb0ELb0EEENS1_36VarlenDynamicPersistentTileSchedulerILi128ELi176ELi256ELi128ELb0ELb1ELb1ELb0ELb1ELb1EEEEEEEEEvNT_6ParamsE)
        /*0248*/ 	.word	0x000000a8


	//----- nvinfo : EIATTR_FRAME_SIZE
	.align		4
.L_153:
        /*024c*/ 	.byte	0x04, 0x11
        /*024e*/ 	.short	(.L_155 - .L_154)
	.align		4
.L_154:
        /*0250*/ 	.word	index@(_ZN7cutlass13device_kernelIN5flash11enable_sm90INS1_16FlashAttnFwdSm90INS1_25CollectiveMainloopFwdSm90ILi2EN4cute5tupleIJNS5_1CILi1EEES8_S8_EEENS6_IJNS7_ILi128EEENS7_ILi176EEESA_EEELi128ENS_6half_tEfNS_4arch4Sm90ELb0ELb0ELb0ELb1ELb0ELb1ELb0ELb1ELb1ELb1ELb0ELb0EEENS1_21CollectiveEpilogueFwdINS6_IJSA_SA_SB_EEES9_SD_SF_Li256ELb1ELb1ELb0ELb0EEENS1_36VarlenDynamicPersistentTileSchedulerILi128ELi176ELi256ELi128ELb0ELb1ELb1ELb0ELb1ELb1EEEEEEEEEvNT_6ParamsE)
        /*0254*/ 	.word	0x00000090


	//----- nvinfo : EIATTR_REGCOUNT
	.align		4
.L_155:
        /*0258*/ 	.byte	0x04, 0x2f
        /*025a*/ 	.short	(.L_157 - .L_156)
	.align		4
.L_156:
        /*025c*/ 	.word	index@(_ZN7cutlass13device_kernelIN5flash11enable_sm90INS1_16FlashAttnFwdSm90INS1_25CollectiveMainloopFwdSm90ILi2EN4cute5tupleIJNS5_1CILi1EEES8_S8_EEENS6_IJNS7_ILi128EEENS7_ILi176EEESA_EEELi128ENS_6half_tEfNS_4arch4Sm90ELb0ELb0ELb0ELb1ELb0ELb0ELb0ELb1ELb1ELb1ELb0ELb0EEENS1_21CollectiveEpilogueFwdINS6_IJSA_SA_SB_EEES9_SD_SF_Li256ELb1ELb1ELb0ELb0EEENS1_36VarlenDynamicPersistentTileSchedulerILi128ELi176ELi256ELi128ELb0ELb1ELb1ELb0ELb1ELb1EEEEEEEEEvNT_6ParamsE)
        /*0260*/ 	.word	0x000000a8


	//----- nvinfo : EIATTR_FRAME_SIZE
	.align		4
.L_157:
        /*0264*/ 	.byte	0x04, 0x11
        /*0266*/ 	.short	(.L_159 - .L_158)
	.align		4
.L_158:
        /*0268*/ 	.word	index@(_ZN7cutlass13device_kernelIN5flash11enable_sm90INS1_16FlashAttnFwdSm90INS1_25CollectiveMainloopFwdSm90ILi2EN4cute5tupleIJNS5_1CILi1EEES8_S8_EEENS6_IJNS7_ILi128EEENS7_ILi176EEESA_EEELi128ENS_6half_tEfNS_4arch4Sm90ELb0ELb0ELb0ELb1ELb0ELb0ELb0ELb1ELb1ELb1ELb0ELb0EEENS1_21CollectiveEpilogueFwdINS6_IJSA_SA_SB_EEES9_SD_SF_Li256ELb1ELb1ELb0ELb0EEENS1_36VarlenDynamicPersistentTileSchedulerILi128ELi176ELi256ELi128ELb0ELb1ELb1ELb0ELb1ELb1EEEEEEEEEvNT_6ParamsE)
        /*026c*/ 	.word	0x00000060


	//----- nvinfo : EIATTR_REGCOUNT
	.align		4
.L_159:
        /*0270*/ 	.byte	0x04, 0x2f
        /*0272*/ 	.short	(.L_161 - .L_160)
	.align		4
.L_160:
        /*0274*/ 	.word	index@(_ZN7cutlass13device_kernelIN5flash11enable_sm90INS1_16FlashAttnFwdSm90INS1_25CollectiveMainloopFwdSm90ILi2EN4cute5tupleIJNS5_1CILi2EEENS7_ILi1EEES9_EEENS6_IJNS7_ILi128EEENS7_ILi176EEESB_EEELi128ENS_6half_tEfNS_4arch4Sm90ELb0ELb0ELb0ELb0ELb0ELb0ELb0ELb1ELb1ELb1ELb0ELb0EEENS1_21CollectiveEpilogueFwdINS6_IJSB_SB_SC_EEESA_SE_SG_Li256ELb0ELb1ELb0ELb0EEENS1_29StaticPersistentTileSchedulerILb0EEEEEEEEEvNT_6ParamsE)
        /*0278*/ 	.word	0x000000a8


	//----- nvinfo : EIATTR_FRAME_SIZE
	.align		4
.L_161:
        /*027c*/ 	.byte	0x04, 0x11
        /*027e*/ 	.short	(.L_163 - .L_162)
	.align		4
.L_162:
        /*0280*/ 	.word	index@(_ZN7cutlass13device_kernelIN5flash11enable_sm90INS1_16FlashAttnFwdSm90INS1_25CollectiveMainloopFwdSm90ILi2EN4cute5tupleIJNS5_1CILi2EEENS7_ILi1EEES9_EEENS6_IJNS7_ILi128EEENS7_ILi176EEESB_EEELi128ENS_6half_tEfNS_4arch4Sm90ELb0ELb0ELb0ELb0ELb0ELb0ELb0ELb1ELb1ELb1ELb0ELb0EEENS1_21CollectiveEpilogueFwdINS6_IJSB_SB_SC_EEESA_SE_SG_Li256ELb0ELb1ELb0ELb0EEENS1_29StaticPersistentTileSchedulerILb0EEEEEEEEEvNT_6ParamsE)
        /*0284*/ 	.word	0x00000038


	//----- nvinfo : EIATTR_REGCOUNT
	.align		4
.L_163:
        /*0288*/ 	.byte	0x04, 0x2f
        /*028a*/ 	.short	(.L_165 - .L_164)
	.align		4
.L_164:
        /*028c*/ 	.word	index@(_ZN7cutlass13device_kernelIN5flash11enable_sm90INS1_16FlashAttnFwdSm90INS1_25CollectiveMainloopFwdSm90ILi2EN4cute5tupleIJNS5_1CILi1EEES8_S8_EEENS6_IJNS7_ILi128EEENS7_ILi176EEESA_EEELi128ENS_6half_tEfNS_4arch4Sm90ELb0ELb0ELb0ELb0ELb0ELb0ELb0ELb1ELb1ELb1ELb0ELb0EEENS1_21CollectiveEpilogueFwdINS6_IJSA_SA_SB_EEES9_SD_SF_Li256ELb0ELb1ELb0ELb0EEENS1_29StaticPersistentTileSchedulerILb0EEEEEEEEEvNT_6ParamsE)
        /*0290*/ 	.word	0x000000a8


	//----- nvinfo : EIATTR_FRAME_SIZE
	.align		4
.L_165:
        /*0294*/ 	.byte	0x04, 0x11
        /*0296*/ 	.short	(.L_167 - .L_166)
	.align		4
.L_166:
        /*0298*/ 	.word	index@(_ZN7cutlass13device_kernelIN5flash11enable_sm90INS1_16FlashAttnFwdSm90INS1_25CollectiveMainloopFwdSm90ILi2EN4cute5tupleIJNS5_1CILi1EEES8_S8_EEENS6_IJNS7_ILi128EEENS7_ILi176EEESA_EEELi128ENS_6half_tEfNS_4arch4Sm90ELb0ELb0ELb0ELb0ELb0ELb0ELb0ELb1ELb1ELb1ELb0ELb0EEENS1_21CollectiveEpilogueFwdINS6_IJSA_SA_SB_EEES9_SD_SF_Li256ELb0ELb1ELb0ELb0EEENS1_29StaticPersistentTileSchedulerILb0EEEEEEEEEvNT_6ParamsE)
        /*029c*/ 	.word	0x00000038


	//----- nvinfo : EIATTR_REGCOUNT
	.align		4
.L_167:
        /*02a0*/ 	.byte	0x04, 0x2f
        /*02a2*/ 	.short	(.L_169 - .L_168)
	.align		4
.L_168:
        /*02a4*/ 	.word	index@(_ZN7cutlass13device_kernelIN5flash11enable_sm90INS1_16FlashAttnFwdSm90INS1_25CollectiveMainloopFwdSm90ILi2EN4cute5tupleIJNS5_1CILi1EEES8_S8_EEENS6_IJNS7_ILi128EEENS7_ILi112EEENS7_ILi192EEEEEELi192ENS_6half_tEfNS_4arch4Sm90ELb1ELb0ELb0ELb1ELb0ELb1ELb0ELb1ELb1ELb1ELb0ELb0EEENS1_21CollectiveEpilogueFwdINS6_IJSA_SC_SB_EEES9_SE_SG_Li256ELb1ELb1ELb0ELb0EEENS1_36VarlenDynamicPersistentTileSchedulerILi128ELi112ELi256ELi128ELb0ELb1ELb1ELb1ELb1ELb1EEEEEEEEEvNT_6ParamsE)
        /*02a8*/ 	.word	0x000000a8


	//----- nvinfo : EIATTR_FRAME_SIZE
	.align		4
.L_169:
        /*02ac*/ 	.byte	0x04, 0x11
        /*02ae*/ 	.short	(.L_171 - .L_170)
	.align		4
.L_170:
        /*02b0*/ 	.word	index@(_ZN7cutlass13device_kernelIN5flash11enable_sm90INS1_16FlashAttnFwdSm90INS1_25CollectiveMainloopFwdSm90ILi2EN4cute5tupleIJNS5_1CILi1EEES8_S8_EEENS6_IJNS7_ILi128EEENS7_ILi112EEENS7_ILi192EEEEEELi192ENS_6half_tEfNS_4arch4Sm90ELb1ELb0ELb0ELb1ELb0ELb1ELb0ELb1ELb1ELb1ELb0ELb0EEENS1_21CollectiveEpilogueFwdINS6_IJSA_SC_SB_EEES9_SE_SG_Li256ELb1ELb1ELb0ELb0EEENS1_36VarlenDynamicPersistentTileSchedulerILi128ELi112ELi256ELi128ELb0ELb1ELb1ELb1ELb1ELb1EEEEEEEEEvNT_6ParamsE)
        /*02b4*/ 	.word	0x00000098


	//----- nvinfo : EIATTR_REGCOUNT
	.align		4
.L_171:
        /*02b8*/ 	.byte	0x04, 0x2f
        /*02ba*/ 	.short	(.L_173 - .L_172)
	.align		4
.L_172:
        /*02bc*/ 	.word	index@(_ZN7cutlass13device_kernelIN5flash11enable_sm90INS1_16FlashAttnFwdSm90INS1_25CollectiveMainloopFwdSm90ILi2EN4cute5tupleIJNS5_1CILi1EEES8_S8_EEENS6_IJNS7_ILi128EEENS7_ILi112EEENS7_ILi192EEEEEELi192ENS_6half_tEfNS_4arch4Sm90ELb1ELb0ELb0ELb1ELb0ELb0ELb0ELb1ELb1ELb1ELb0ELb0EEENS1_21CollectiveEpilogueFwdINS6_IJSA_SC_SB_EEES9_SE_SG_Li256ELb1ELb1ELb0ELb0EEENS1_36VarlenDynamicPersistentTileSchedulerILi128ELi112ELi256ELi128ELb0ELb1ELb1ELb1ELb1ELb1EEEEEEEEEvNT_6ParamsE)
        /*02c0*/ 	.word	0x000000a8


	//----- nvinfo : EIATTR_FRAME_SIZE
	.align		4
.L_173:
        /*02c4*/ 	.byte	0x04, 0x11
        /*02c6*/ 	.short	(.L_175 - .L_174)
	.align		4
.L_174:
        /*02c8*/ 	.word	index@(_ZN7cutlass13device_kernelIN5flash11enable_sm90INS1_16FlashAttnFwdSm90INS1_25CollectiveMainloopFwdSm90ILi2EN4cute5tupleIJNS5_1CILi1EEES8_S8_EEENS6_IJNS7_ILi128EEENS7_ILi112EEENS7_ILi192EEEEEELi192ENS_6half_tEfNS_4arch4Sm90ELb1ELb0ELb0ELb1ELb0ELb0ELb0ELb1ELb1ELb1ELb0ELb0EEENS1_21CollectiveEpilogueFwdINS6_IJSA_SC_SB_EEES9_SE_SG_Li256ELb1ELb1ELb0ELb0EEENS1_36VarlenDynamicPersistentTileSchedulerILi128ELi112ELi256ELi128ELb0ELb1ELb1ELb1ELb1ELb1EEEEEEEEEvNT_6ParamsE)
        /*02cc*/ 	.word	0x00000058


	//----- nvinfo : EIATTR_REGCOUNT
	.align		4
.L_175:
        /*02d0*/ 	.byte	0x04, 0x2f
        /*02d2*/ 	.short	(.L_177 - .L_176)
	.align		4
.L_176:
        /*02d4*/ 	.word	index@(_ZN7cutlass13device_kernelIN5flash11enable_sm90INS1_16FlashAttnFwdSm90INS1_25CollectiveMainloopFwdSm90ILi2EN4cute5tupleIJNS5_1CILi1EEES8_S8_EEENS6_IJNS7_ILi128EEENS7_ILi112EEENS7_ILi192EEEEEELi192ENS_6half_tEfNS_4arch4Sm90ELb1ELb0ELb0ELb0ELb0ELb0ELb0ELb1ELb1ELb1ELb0ELb0EEENS1_21CollectiveEpilogueFwdINS6_IJSA_SC_SB_EEES9_SE_SG_Li256ELb0ELb1ELb0ELb0EEENS1_30DynamicPersistentTileSchedulerILi256ELi128ELb0ELb1ELb1EEEEEEEEEvNT_6ParamsE)
        /*02d8*/ 	.word	0x000000a8


	//----- nvinfo : EIATTR_FRAME_SIZE
	.align		4
.L_177:
        /*02dc*/ 	.byte	0x04, 0x11
        /*02de*/ 	.short	(.L_179 - .L_178)
	.align		4
.L_178:
        /*02e0*/ 	.word	index@(_ZN7cutlass13device_kernelIN5flash11enable_sm90INS1_16FlashAttnFwdSm90INS1_25CollectiveMainloopFwdSm90ILi2EN4cute5tupleIJNS5_1CILi1EEES8_S8_EEENS6_IJNS7_ILi128EEENS7_ILi112EEENS7_ILi192EEEEEELi192ENS_6half_tEfNS_4arch4Sm90ELb1ELb0ELb0ELb0ELb0ELb0ELb0ELb1ELb1ELb1ELb0ELb0EEENS1_21CollectiveEpilogueFwdINS6_IJSA_SC_SB_EEES9_SE_SG_Li256ELb0ELb1ELb0ELb0EEENS1_30DynamicPersistentTileSchedulerILi256ELi128ELb0ELb1ELb1EEEEEEEEEvNT_6ParamsE)
        /*02e4*/ 	.word	0x00000038


	//----- nvinfo : EIATTR_REGCOUNT
	.align		4
.L_179:
        /*02e8*/ 	.byte	0x04, 0x2f
        /*02ea*/ 	.short	(.L_181 - .L_180)
	.align		4
.L_180:
        /*02ec*/ 	.word	index@(_ZN7cutlass13device_kernelIN5flash11enable_sm90INS1_16FlashAttnFwdSm90INS1_25CollectiveMainloopFwdSm90ILi2EN4cute5tupleIJNS5_1CILi1EEES8_S8_EEENS6_IJNS7_ILi128EEENS7_ILi96EEENS7_ILi192EEEEEELi192ENS_6half_tEfNS_4arch4Sm90ELb0ELb1ELb0ELb1ELb0ELb1ELb0ELb1ELb1ELb1ELb0ELb0EEENS1_21CollectiveEpilogueFwdINS6_IJSA_SC_SB_EEES9_SE_SG_Li256ELb1ELb1ELb0ELb0EEENS1_36VarlenDynamicPersistentTileSchedulerILi128ELi96ELi256ELi128ELb0ELb1ELb1ELb1ELb0ELb1EEEEEEEEEvNT_6ParamsE)
        /*02f0*/ 	.word	0x000000a8


	//----- nvinfo : EIATTR_FRAME_SIZE
	.align		4
.L_181:
        /*02f4*/ 	.byte	0x04, 0x11
        /*02f6*/ 	.short	(.L_183 - .L_182)
	.align		4
.L_182:
        /*02f8*/ 	.word	index@(_ZN7cutlass13device_kernelIN5flash11enable_sm90INS1_16FlashAttnFwdSm90INS1_25CollectiveMainloopFwdSm90ILi2EN4cute5tupleIJNS5_1CILi1EEES8_S8_EEENS6_IJNS7_ILi128EEENS7_ILi96EEENS7_ILi192EEEEEELi192ENS_6half_tEfNS_4arch4Sm90ELb0ELb1ELb0ELb1ELb0ELb1ELb0ELb1ELb1ELb1ELb0ELb0EEENS1_21CollectiveEpilogueFwdINS6_IJSA_SC_SB_EEES9_SE_SG_Li256ELb1ELb1ELb0ELb0EEENS1_36VarlenDynamicPersistentTileSchedulerILi128ELi96ELi256ELi128ELb0ELb1ELb1ELb1ELb0ELb1EEEEEEEEEvNT_6ParamsE)
        /*02fc*/ 	.word	0x00000088


	//----- nvinfo : EIATTR_REGCOUNT
	.align		4
.L_183:
        /*0300*/ 	.byte	0x04, 0x2f
        /*0302*/ 	.short	(.L_185 - .L_184)
	.align		4
.L_184:
        /*0304*/ 	.word	index@(_ZN7cutlass13device_kernelIN5flash11enable_sm90INS1_16FlashAttnFwdSm90INS1_25CollectiveMainloopFwdSm90ILi2EN4cute5tupleIJNS5_1CILi1EEES8_S8_EEENS6_IJNS7_ILi128EEENS7_ILi96EEENS7_ILi192EEEEEELi192ENS_6half_tEfNS_4arch4Sm90ELb0ELb1ELb0ELb1ELb0ELb0ELb0ELb1ELb1ELb1ELb0ELb0EEENS1_21CollectiveEpilogueFwdINS6_IJSA_SC_SB_EEES9_SE_SG_Li256ELb1ELb1ELb0ELb0EEENS1_36VarlenDynamicPersistentTileSchedulerILi128ELi96ELi256ELi128ELb0ELb1ELb1ELb1ELb0ELb1EEEEEEEEEvNT_6ParamsE)
        /*0308*/ 	.word	0x000000a8


	//----- nvinfo : EIATTR_FRAME_SIZE
	.align		4
.L_185:
        /*030c*/ 	.byte	0x04, 0x11
        /*030e*/ 	.short	(.L_187 - .L_186)
	.align		4
.L_186:
        /*0310*/ 	.word	index@(_ZN7cutlass13device_kernelIN5flash11enable_sm90INS1_16FlashAttnFwdSm90INS1_25CollectiveMainloopFwdSm90ILi2EN4cute5tupleIJNS5_1CILi1EEES8_S8_EEENS6_IJNS7_ILi128EEENS7_ILi96EEENS7_ILi192EEEEEELi192ENS_6half_tEfNS_4arch4Sm90ELb0ELb1ELb0ELb1ELb0ELb0ELb0ELb1ELb1ELb1ELb0ELb0EEENS1_21CollectiveEpilogueFwdINS6_IJSA_SC_SB_EEES9_SE_SG_Li256ELb1ELb1ELb0ELb0EEENS1_36VarlenDynamicPersistentTileSchedulerILi128ELi96ELi256ELi128ELb0ELb1ELb1ELb1ELb0ELb1EEEEEEEEEvNT_6ParamsE)
        /*0314*/ 	.word	0x00000050


	//----- nvinfo : EIATTR_REGCOUNT
	.align		4
.L_187:
        /*0318*/ 	.byte	0x04, 0x2f
        /*031a*/ 	.short	(.L_189 - .L_188)
	.align		4
.L_188:
        /*031c*/ 	.word	index@(_ZN7cutlass13device_kernelIN5flash11enable_sm90INS1_16FlashAttnFwdSm90INS1_25CollectiveMainloopFwdSm90ILi2EN4cute5tupleIJNS5_1CILi1EEES8_S8_EEENS6_IJNS7_ILi128EEENS7_ILi96EEENS7_ILi192EEEEEELi192ENS_6half_tEfNS_4arch4Sm90ELb0ELb1ELb0ELb0ELb0ELb0ELb0ELb1ELb1ELb1ELb0ELb0EEENS1_21CollectiveEpilogueFwdINS6_IJSA_SC_SB_EEES9_SE_SG_Li256ELb0ELb1ELb0ELb0EEENS1_30DynamicPersistentTileSchedulerILi256ELi128ELb0ELb1ELb1EEEEEEEEEvNT_6ParamsE)
        /*0320*/ 	.word	0x000000a8


	//----- nvinfo : EIATTR_FRAME_SIZE
	.align		4
.L_189:
        /*0324*/ 	.byte	0x04, 0x11
        /*0326*/ 	.short	(.L_191 - .L_190)
	.align		4
.L_190:
        /*0328*/ 	.word	index@(_ZN7cutlass13device_kernelIN5flash11enable_sm90INS1_16FlashAttnFwdSm90INS1_25CollectiveMainloopFwdSm90ILi2EN4cute5tupleIJNS5_1CILi1EEES8_S8_EEENS6_IJNS7_ILi128EEENS7_ILi96EEENS7_ILi192EEEEEELi192ENS_6half_tEfNS_4arch4Sm90ELb0ELb1ELb0ELb0ELb0ELb0ELb0ELb1ELb1ELb1ELb0ELb0EEENS1_21CollectiveEpilogueFwdINS6_IJSA_SC_SB_EEES9_SE_SG_Li256ELb0ELb1ELb0ELb0EEENS1_30DynamicPersistentTileSchedulerILi256ELi128ELb0ELb1ELb1EEEEEEEEEvNT_6ParamsE)
        /*032c*/ 	.word	0x00000020


	//----- nvinfo : EIATTR_REGCOUNT
	.align		4
.L_191:
        /*0330*/ 	.byte	0x04, 0x2f
        /*0332*/ 	.short	(.L_193 - .L_192)
	.align		4
.L_192:
        /*0334*/ 	.word	index@(_ZN7cutlass13device_kernelIN5flash11enable_sm90INS1_16FlashAttnFwdSm90INS1_25CollectiveMainloopFwdSm90ILi2EN4cute5tupleIJNS5_1CILi1EEES8_S8_EEENS6_IJNS7_ILi128EEENS7_ILi112EEENS7_ILi192EEEEEELi192ENS_6half_tEfNS_4arch4Sm90ELb0ELb0ELb0ELb1ELb0ELb1ELb0ELb1ELb1ELb1ELb0ELb0EEENS1_21CollectiveEpilogueFwdINS6_IJSA_SC_SB_EEES9_SE_SG_Li256ELb1ELb1ELb0ELb0EEENS1_36VarlenDynamicPersistentTileSchedulerILi128ELi112ELi256ELi128ELb0ELb1ELb1ELb0ELb1ELb1EEEEEEEEEvNT_6ParamsE)
        /*0338*/ 	.word	0x000000a8


	//----- nvinfo : EIATTR_FRAME_SIZE
	.align		4
.L_193:
        /*033c*/ 	.byte	0x04, 0x11
        /*033e*/ 	.short	(.L_195 - .L_194)
	.align		4
.L_194:
        /*0340*/ 	.word	index@(_ZN7cutlass13device_kernelIN5flash11enable_sm90INS1_16FlashAttnFwdSm90INS1_25CollectiveMainloopFwdSm90ILi2EN4cute5tupleIJNS5_1CILi1EEES8_S8_EEENS6_IJNS7_ILi128EEENS7_ILi112EEENS7_ILi192EEEEEELi192ENS_6half_tEfNS_4arch4Sm90ELb0ELb0ELb0ELb1ELb0ELb1ELb0ELb1ELb1ELb1ELb0ELb0EEENS1_21CollectiveEpilogueFwdINS6_IJSA_SC_SB_EEES9_SE_SG_Li256ELb1ELb1ELb0ELb0EEENS1_36VarlenDynamicPersistentTileSchedulerILi128ELi112ELi256ELi128ELb0ELb1ELb1ELb0ELb1ELb1EEEEEEEEEvNT_6ParamsE)
        /*0344*/ 	.word	0x000000a0


	//----- nvinfo : EIATTR_REGCOUNT
	.align		4
.L_195:
        /*0348*/ 	.byte	0x04, 0x2f
        /*034a*/ 	.short	(.L_197 - .L_196)
	.align		4
.L_196:
        /*034c*/ 	.word	index@(_ZN7cutlass13device_kernelIN5flash11enable_sm90INS1_16FlashAttnFwdSm90INS1_25CollectiveMainloopFwdSm90ILi2EN4cute5tupleIJNS5_1CILi1EEES8_S8_EEENS6_IJNS7_ILi128EEENS7_ILi112EEENS7_ILi192EEEEEELi192ENS_6half_tEfNS_4arch4Sm90ELb0ELb0ELb0ELb1ELb0ELb0ELb0ELb1ELb1ELb1ELb0ELb0EEENS1_21CollectiveEpilogueFwdINS6_IJSA_SC_SB_EEES9_SE_SG_Li256ELb1ELb1ELb0ELb0EEENS1_36VarlenDynamicPersistentTileSchedulerILi128ELi112ELi256ELi128ELb0ELb1ELb1ELb0ELb1ELb1EEEEEEEEEvNT_6ParamsE)
        /*0350*/ 	.word	0x000000a8


	//----- nvinfo : EIATTR_FRAME_SIZE
	.align		4
.L_197:
        /*0354*/ 	.byte	0x04, 0x11
        /*0356*/ 	.short	(.L_199 - .L_198)
	.align		4
.L_198:
        /*0358*/ 	.word	index@(_ZN7cutlass13device_kernelIN5flash11enable_sm90INS1_16FlashAttnFwdSm90INS1_25CollectiveMainloopFwdSm90ILi2EN4cute5tupleIJNS5_1CILi1EEES8_S8_EEENS6_IJNS7_ILi128EEENS7_ILi112EEENS7_ILi192EEEEEELi192ENS_6half_tEfNS_4arch4Sm90ELb0ELb0ELb0ELb1ELb0ELb0ELb0ELb1ELb1ELb1ELb0ELb0EEENS1_21CollectiveEpilogueFwdINS6_IJSA_SC_SB_EEES9_SE_SG_Li256ELb1ELb1ELb0ELb0EEENS1_36VarlenDynamicPersistentTileSchedulerILi128ELi112ELi256ELi128ELb0ELb1ELb1ELb0ELb1ELb1EEEEEEEEEvNT_6ParamsE)
        /*035c*/ 	.word	0x00000060


	//----- nvinfo : EIATTR_REGCOUNT
	.align		4
.L_199:
        /*0360*/ 	.byte	0x04, 0x2f
        /*0362*/ 	.short	(.L_201 - .L_200)
	.align		4
.L_200:
        /*0364*/ 	.word	index@(_ZN7cutlass13device_kernelIN5flash11enable_sm90INS1_16FlashAttnFwdSm90INS1_25CollectiveMainloopFwdSm90ILi2EN4cute5tupleIJNS5_1CILi2EEENS7_ILi1EEES9_EEENS6_IJNS7_ILi128EEENS7_ILi112EEENS7_ILi192EEEEEELi192ENS_6half_tEfNS_4arch4Sm90ELb0ELb0ELb0ELb0ELb0ELb0ELb0ELb1ELb1ELb1ELb0ELb0EEENS1_21CollectiveEpilogueFwdINS6_IJSB_SD_SC_EEESA_SF_SH_Li256ELb0ELb1ELb0ELb0EEENS1_29StaticPersistentTileSchedulerILb0EEEEEEEEEvNT_6ParamsE)
        /*0368*/ 	.word	0x000000a8


	//----- nvinfo : EIATTR_FRAME_SIZE
	.align		4
.L_201:
        /*036c*/ 	.byte	0x04, 0x11
        /*036e*/ 	.short	(.L_203 - .L_202)
	.align		4
.L_202:
        /*0370*/ 	.word	index@(_ZN7cutlass13device_kernelIN5flash11enable_sm90INS1_16FlashAttnFwdSm90INS1_25CollectiveMainloopFwdSm90ILi2EN4cute5tupleIJNS5_1CILi2EEENS7_ILi1EEES9_EEENS6_IJNS7_ILi128EEENS7_ILi112EEENS7_ILi192EEEEEELi192ENS_6half_tEfNS_4arch4Sm90ELb0ELb0ELb0ELb0ELb0ELb0ELb0ELb1ELb1ELb1ELb0ELb0EEENS1_21CollectiveEpilogueFwdINS6_IJSB_SD_SC_EEESA_SF_SH_Li256ELb0ELb1ELb0ELb0EEENS1_29StaticPersistentTileSchedulerILb0EEEEEEEEEvNT_6ParamsE)
        /*0374*/ 	.word	0x00000038


	//----- nvinfo : EIATTR_REGCOUNT
	.align		4
.L_203:
        /*0378*/ 	.byte	0x04, 0x2f
        /*037a*/ 	.short	(.L_205 - .L_204)
	.align		4
.L_204:
        /*037c*/ 	.word	index@(_ZN7cutlass13device_kernelIN5flash11enable_sm90INS1_16FlashAttnFwdSm90INS1_25CollectiveMainloopFwdSm90ILi2EN4cute5tupleIJNS5_1CILi1EEES8_S8_EEENS6_IJNS7_ILi128EEENS7_ILi112EEENS7_ILi192EEEEEELi192ENS_6half_tEfNS_4arch4Sm90ELb0ELb0ELb0ELb0ELb0ELb0ELb0ELb1ELb1ELb1ELb0ELb0EEENS1_21CollectiveEpilogueFwdINS6_IJSA_SC_SB_EEES9_SE_SG_Li256ELb0ELb1ELb0ELb0EEENS1_29StaticPersistentTileSchedulerILb0EEEEEEEEEvNT_6ParamsE)
        /*0380*/ 	.word	0x000000a8


	//----- nvinfo : EIATTR_FRAME_SIZE
	.align		4
.L_205:
        /*0384*/ 	.byte	0x04, 0x11
        /*0386*/ 	.short	(.L_207 - .L_206)
	.align		4
.L_206:
        /*0388*/ 	.word	index@(_ZN7cutlass13device_kernelIN5flash11enable_sm90INS1_16FlashAttnFwdSm90INS1_25CollectiveMainloopFwdSm90ILi2EN4cute5tupleIJNS5_1CILi1EEES8_S8_EEENS6_IJNS7_ILi128EEENS7_ILi112EEENS7_ILi192EEEEEELi192ENS_6half_tEfNS_4arch4Sm90ELb0ELb0ELb0ELb0ELb0ELb0ELb0ELb1ELb1ELb1ELb0ELb0EEENS1_21CollectiveEpilogueFwdINS6_IJSA_SC_SB_EEES9_SE_SG_Li256ELb0ELb1ELb0ELb0EEENS1_29StaticPersistentTileSchedulerILb0EEEEEEEEEvNT_6ParamsE)
        /*038c*/ 	.word	0x00000038


	//----- nvinfo : EIATTR_REGCOUNT
	.align		4
.L_207:
        /*0390*/ 	.byte	0x04, 0x2f
        /*0392*/ 	.short	(.L_209 - .L_208)
	.align		4
.L_208:
        /*0394*/ 	.word	index@(_ZN7cutlass13device_kernelIN5flash11enable_sm90INS1_16FlashAttnFwdSm90INS1_25CollectiveMainloopFwdSm90ILi2EN4cute5tupleIJNS5_1CILi1EEES8_S8_EEENS6_IJNS7_ILi128EEENS7_ILi80EEENS7_ILi256EEEEEELi256ENS_6half_tEfNS_4arch4Sm90ELb1ELb0ELb0ELb1ELb0ELb1ELb0ELb1ELb1ELb1ELb0ELb0EEENS1_21CollectiveEpilogueFwdINS6_IJSA_SC_SB_EEES9_SE_SG_Li256ELb1ELb1ELb0ELb0EEENS1_36VarlenDynamicPersistentTileSchedulerILi128ELi80ELi256ELi128ELb0ELb1ELb1ELb1ELb1ELb1EEEEEEEEEvNT_6ParamsE)
        /*0398*/ 	.word	0x000000a8


	//----- nvinfo : EIATTR_FRAME_SIZE
	.align		4
.L_209:
        /*039c*/ 	.byte	0x04, 0x11
        /*039e*/ 	.short	(.L_211 - .L_210)
	.align		4
.L_210:
        /*03a0*/ 	.word	index@(_ZN7cutlass13device_kernelIN5flash11enable_sm90INS1_16FlashAttnFwdSm90INS1_25CollectiveMainloopFwdSm90ILi2EN4cute5tupleIJNS5_1CILi1EEES8_S8_EEENS6_IJNS7_ILi128EEENS7_ILi80EEENS7_ILi256EEEEEELi256ENS_6half_tEfNS_4arch4Sm90ELb1ELb0ELb0ELb1ELb0ELb1ELb0ELb1ELb1ELb1ELb0ELb0EEENS1_21CollectiveEpilogueFwdINS6_IJSA_SC_SB_EEES9_SE_SG_Li256ELb1ELb1ELb0ELb0EEENS1_36VarlenDynamicPersistentTileSchedulerILi128ELi80ELi256ELi128ELb0ELb1ELb1ELb1ELb1ELb1EEEEEEEEEvNT_6ParamsE)
        /*03a4*/ 	.word	0x000000a0


	//----- nvinfo : EIATTR_REGCOUNT
	.align		4
.L_211:
        /*03a8*/ 	.byte	0x04, 0x2f
        /*03aa*/ 	.short	(.L_213 - .L_212)
	.align		4
.L_212:
        /*03ac*/ 	.word	index@(_ZN7cutlass13device_kernelIN5flash11enable_sm90INS1_16FlashAttnFwdSm90INS1_25CollectiveMainloopFwdSm90ILi2EN4cute5tupleIJNS5_1CILi1EEES8_S8_EEENS6_IJNS7_ILi128EEENS7_ILi80EEENS7_ILi256EEEEEELi256ENS_6half_tEfNS_4arch4Sm90ELb1ELb0ELb0ELb1ELb0ELb0ELb0ELb1ELb1ELb1ELb0ELb0EEENS1_21CollectiveEpilogueFwdINS6_IJSA_SC_SB_EEES9_SE_SG_Li256ELb1ELb1ELb0ELb0EEENS1_36VarlenDynamicPersistentTileSchedulerILi128ELi80ELi256ELi128ELb0ELb1ELb1ELb1ELb1ELb1EEEEEEEEEvNT_6ParamsE)
        /*03b0*/ 	.word	0x000000a8


	//----- nvinfo : EIATTR_FRAME_SIZE
	.align		4
.L_213:
        /*03b4*/ 	.byte	0x04, 0x11
        /*03b6*/ 	.short	(.L_215 - .L_214)
	.align		4
.L_214:
        /*03b8*/ 	.word	index@(_ZN7cutlass13device_kernelIN5flash11enable_sm90INS1_16FlashAttnFwdSm90INS1_25CollectiveMainloopFwdSm90ILi2EN4cute5tupleIJNS5_1CILi1EEES8_S8_EEENS6_IJNS7_ILi128EEENS7_ILi80EEENS7_ILi256EEEEEELi256ENS_6half_tEfNS_4arch4Sm90ELb1ELb0ELb0ELb1ELb0ELb0ELb0ELb1ELb1ELb1ELb0ELb0EEENS1_21CollectiveEpilogueFwdINS6_IJSA_SC_SB_EEES9_SE_SG_Li256ELb1ELb1ELb0ELb0EEENS1_36VarlenDynamicPersistentTileSchedulerILi128ELi80ELi256ELi128ELb0ELb1ELb1ELb1ELb1ELb1EEEEEEEEEvNT_6ParamsE)
        /*03bc*/ 	.word	0x00000058


	//----- nvinfo : EIATTR_REGCOUNT
	.align		4
.L_215:
        /*03c0*/ 	.byte	0x04, 0x2f
        /*03c2*/ 	.short	(.L_217 - .L_216)
	.align		4
.L_216:
        /*03c4*/ 	.word	index@(_ZN7cutlass13device_kernelIN5flash11enable_sm90INS1_16FlashAttnFwdSm90INS1_25CollectiveMainloopFwdSm90ILi2EN4cute5tupleIJNS5_1CILi1EEES8_S8_EEENS6_IJNS7_ILi128EEENS7_ILi80EEENS7_ILi256EEEEEELi256ENS_6half_tEfNS_4arch4Sm90ELb1ELb0ELb0ELb0ELb0ELb0ELb0ELb1ELb1ELb1ELb0ELb0EEENS1_21CollectiveEpilogueFwdINS6_IJSA_SC_SB_EEES9_SE_SG_Li256ELb0ELb1ELb0ELb0EEENS1_30DynamicPersistentTileSchedulerILi256ELi128ELb0ELb1ELb1EEEEEEEEEvNT_6ParamsE)
        /*03c8*/ 	.word	0x000000a8


	//----- nvinfo : EIATTR_FRAME_SIZE
	.align		4
.L_217:
        /*03cc*/ 	.byte	0x04, 0x11
        /*03ce*/ 	.short	(.L_219 - .L_218)
	.align		4
.L_218:
        /*03d0*/ 	.word	index@(_ZN7cutlass13device_kernelIN5flash11enable_sm90INS1_16FlashAttnFwdSm90INS1_25CollectiveMainloopFwdSm90ILi2EN4cute5tupleIJNS5_1CILi1EEES8_S8_EEENS6_IJNS7_ILi128EEENS7_ILi80EEENS7_ILi256EEEEEELi256ENS_6half_tEfNS_4arch4Sm90ELb1ELb0ELb0ELb0ELb0ELb0ELb0ELb1ELb1ELb1ELb0ELb0EEENS1_21CollectiveEpilogueFwdINS6_IJSA_SC_SB_EEES9_SE_SG_Li256ELb0ELb1ELb0ELb0EEENS1_30DynamicPersistentTileSchedulerILi256ELi128ELb0ELb1ELb1EEEEEEEEEvNT_6ParamsE)
        /*03d4*/ 	.word	0x00000028


	//----- nvinfo : EIATTR_REGCOUNT
	.align		4
.L_219:
        /*03d8*/ 	.byte	0x04, 0x2f
        /*03da*/ 	.short	(.L_221 - .L_220)
	.align		4
.L_220:
        /*03dc*/ 	.word	index@(_ZN7cutlass13device_kernelIN5flash11enable_sm90INS1_16FlashAttnFwdSm90INS1_25CollectiveMainloopFwdSm90ILi2EN4cute5tupleIJNS5_1CILi1EEES8_S8_EEENS6_IJNS7_ILi128EEENS7_ILi64EEENS7_ILi256EEEEEELi256ENS_6half_tEfNS_4arch4Sm90ELb0ELb1ELb0ELb1ELb0ELb1ELb0ELb1ELb1ELb1ELb0ELb0EEENS1_21CollectiveEpilogueFwdINS6_IJSA_SC_SB_EEES9_SE_SG_Li256ELb1ELb1ELb0ELb0EEENS1_36VarlenDynamicPersistentTileSchedulerILi128ELi64ELi256ELi128ELb0ELb1ELb1ELb1ELb0ELb1EEEEEEEEEvNT_6ParamsE)
        /*03e0*/ 	.word	0x000000a8


	//----- nvinfo : EIATTR_FRAME_SIZE
	.align		4
.L_221:
        /*03e4*/ 	.byte	0x04, 0x11
        /*03e6*/ 	.short	(.L_223 - .L_222)
	.align		4
.L_222:
        /*03e8*/ 	.word	index@(_ZN7cutlass13device_kernelIN5flash11enable_sm90INS1_16FlashAttnFwdSm90INS1_25CollectiveMainloopFwdSm90ILi2EN4cute5tupleIJNS5_1CILi1EEES8_S8_EEENS6_IJNS7_ILi128EEENS7_ILi64EEENS7_ILi256EEEEEELi256ENS_6half_tEfNS_4arch4Sm90ELb0ELb1ELb0ELb1ELb0ELb1ELb0ELb1ELb1ELb1ELb0ELb0EEENS1_21CollectiveEpilogueFwdINS6_IJSA_SC_SB_EEES9_SE_SG_Li256ELb1ELb1ELb0ELb0EEENS1_36VarlenDynamicPersistentTileSchedulerILi128ELi64ELi256ELi128ELb0ELb1ELb1ELb1ELb0ELb1EEEEEEEEEvNT_6ParamsE)
        /*03ec*/ 	.word	0x000000c8


	//----- nvinfo : EIATTR_REGCOUNT
	.align		4
.L_223:
        /*03f0*/ 	.byte	0x04, 0x2f
        /*03f2*/ 	.short	(.L_225 - .L_224)
	.align		4
.L_224:
        /*03f4*/ 	.word	index@(_ZN7cutlass13device_kernelIN5flash11enable_sm90INS1_16FlashAttnFwdSm90INS1_25CollectiveMainloopFwdSm90ILi2EN4cute5tupleIJNS5_1CILi1EEES8_S8_EEENS6_IJNS7_ILi128EEENS7_ILi64EEENS7_ILi256EEEEEELi256ENS_6half_tEfNS_4arch4Sm90ELb0ELb1ELb0ELb1ELb0ELb0ELb0ELb1ELb1ELb1ELb0ELb0EEENS1_21CollectiveEpilogueFwdINS6_IJSA_SC_SB_EEES9_SE_SG_Li256ELb1ELb1ELb0ELb0EEENS1_36VarlenDynamicPersistentTileSchedulerILi128ELi64ELi256ELi128ELb0ELb1ELb1ELb1ELb0ELb1EEEEEEEEEvNT_6ParamsE)
        /*03f8*/ 	.word	0x000000a8


	//----- nvinfo : EIATTR_FRAME_SIZE
	.align		4
.L_225:
        /*03fc*/ 	.byte	0x04, 0x11
        /*03fe*/ 	.short	(.L_227 - .L_226)
	.align		4
.L_226:
        /*0400*/ 	.word	index@(_ZN7cutlass13device_kernelIN5flash11enable_sm90INS1_16FlashAttnFwdSm90INS1_25CollectiveMainloopFwdSm90ILi2EN4cute5tupleIJNS5_1CILi1EEES8_S8_EEENS6_IJNS7_ILi128EEENS7_ILi64EEENS7_ILi256EEEEEELi256ENS_6half_tEfNS_4arch4Sm90ELb0ELb1ELb0ELb1ELb0ELb0ELb0ELb1ELb1ELb1ELb0ELb0EEENS1_21CollectiveEpilogueFwdINS6_IJSA_SC_SB_EEES9_SE_SG_Li256ELb1ELb1ELb0ELb0EEENS1_36VarlenDynamicPersistentTileSchedulerILi128ELi64ELi256ELi128ELb0ELb1ELb1ELb1ELb0ELb1EEEEEEEEEvNT_6ParamsE)
        /*0404*/ 	.word	0x00000050


	//----- nvinfo : EIATTR_REGCOUNT
	.align		4
.L_227:
        /*0408*/ 	.byte	0x04, 0x2f
        /*040a*/ 	.short	(.L_229 - .L_228)
	.align		4
.L_228:
        /*040c*/ 	.word	index@(_ZN7cutlass13device_kernelIN5flash11enable_sm90INS1_16FlashAttnFwdSm90INS1_25CollectiveMainloopFwdSm90ILi2EN4cute5tupleIJNS5_1CILi1EEES8_S8_EEENS6_IJNS7_ILi128EEENS7_ILi64EEENS7_ILi256EEEEEELi256ENS_6half_tEfNS_4arch4Sm90ELb0ELb1ELb0ELb0ELb0ELb0ELb0ELb1ELb1ELb1ELb0ELb0EEENS1_21CollectiveEpilogueFwdINS6_IJSA_SC_SB_EEES9_SE_SG_Li256ELb0ELb1ELb0ELb0EEENS1_30DynamicPersistentTileSchedulerILi256ELi128ELb0ELb1ELb1EEEEEEEEEvNT_6ParamsE)
        /*0410*/ 	.word	0x000000a8


	//----- nvinfo : EIATTR_FRAME_SIZE
	.align		4
.L_229:
        /*0414*/ 	.byte	0x04, 0x11
        /*0416*/ 	.short	(.L_231 - .L_230)
	.align		4
.L_230:
        /*0418*/ 	.word	index@(_ZN7cutlass13device_kernelIN5flash11enable_sm90INS1_16FlashAttnFwdSm90INS1_25CollectiveMainloopFwdSm90ILi2EN4cute5tupleIJNS5_1CILi1EEES8_S8_EEENS6_IJNS7_ILi128EEENS7_ILi64EEENS7_ILi256EEEEEELi256ENS_6half_tEfNS_4arch4Sm90ELb0ELb1ELb0ELb0ELb0ELb0ELb0ELb1ELb1ELb1ELb0ELb0EEENS1_21CollectiveEpilogueFwdINS6_IJSA_SC_SB_EEES9_SE_SG_Li256ELb0ELb1ELb0ELb0EEENS1_30DynamicPersistentTileSchedulerILi256ELi128ELb0ELb1ELb1EEEEEEEEEvNT_6ParamsE)
        /*041c*/ 	.word	0x00000020


	//----- nvinfo : EIATTR_REGCOUNT
	.align		4
.L_231:
        /*0420*/ 	.byte	0x04, 0x2f
        /*0422*/ 	.short	(.L_233 - .L_232)
	.align		4
.L_232:
        /*0424*/ 	.word	index@(_ZN7cutlass13device_kernelIN5flash11enable_sm90INS1_16FlashAttnFwdSm90INS1_25CollectiveMainloopFwdSm90ILi2EN4cute5tupleIJNS5_1CILi1EEES8_S8_EEENS6_IJNS7_ILi128EEENS7_ILi80EEENS7_ILi256EEEEEELi256ENS_6half_tEfNS_4arch4Sm90ELb0ELb0ELb0ELb1ELb0ELb1ELb0ELb1ELb1ELb1ELb0ELb0EEENS1_21CollectiveEpilogueFwdINS6_IJSA_SC_SB_EEES9_SE_SG_Li256ELb1ELb1ELb0ELb0EEENS1_36VarlenDynamicPersistentTileSchedulerILi128ELi80ELi256ELi128ELb0ELb1ELb1ELb0ELb1ELb1EEEEEEEEEvNT_6ParamsE)
        /*0428*/ 	.word	0x000000a8


	//----- nvinfo : EIATTR_FRAME_SIZE
	.align		4
.L_233:
        /*042c*/ 	.byte	0x04, 0x11
        /*042e*/ 	.short	(.L_235 - .L_234)
	.align		4
.L_234:
        /*0430*/ 	.word	index@(_ZN7cutlass13device_kernelIN5flash11enable_sm90INS1_16FlashAttnFwdSm90INS1_25CollectiveMainloopFwdSm90ILi2EN4cute5tupleIJNS5_1CILi1EEES8_S8_EEENS6_IJNS7_ILi128EEENS7_ILi80EEENS7_ILi256EEEEEELi256ENS_6half_tEfNS_4arch4Sm90ELb0ELb0ELb0ELb1ELb0ELb1ELb0ELb1ELb1ELb1ELb0ELb0EEENS1_21CollectiveEpilogueFwdINS6_IJSA_SC_SB_EEES9_SE_SG_Li256ELb1ELb1ELb0ELb0EEENS1_36VarlenDynamicPersistentTileSchedulerILi128ELi80ELi256ELi128ELb0ELb1ELb1ELb0ELb1ELb1EEEEEEEEEvNT_6ParamsE)
        /*0434*/ 	.word	0x00000098


	//----- nvinfo : EIATTR_REGCOUNT
	.align		4
.L_235:
        /*0438*/ 	.byte	0x04, 0x2f
        /*043a*/ 	.short	(.L_237 - .L_236)
	.align		4
.L_236:
        /*043c*/ 	.word	index@(_ZN7cutlass13device_kernelIN5flash11enable_sm90INS1_16FlashAttnFwdSm90INS1_25CollectiveMainloopFwdSm90ILi2EN4cute5tupleIJNS5_1CILi1EEES8_S8_EEENS6_IJNS7_ILi128EEENS7_ILi80EEENS7_ILi256EEEEEELi256ENS_6half_tEfNS_4arch4Sm90ELb0ELb0ELb0ELb1ELb0ELb0ELb0ELb1ELb1ELb1ELb0ELb0EEENS1_21CollectiveEpilogueFwdINS6_IJSA_SC_SB_EEES9_SE_SG_Li256ELb1ELb1ELb0ELb0EEENS1_36VarlenDynamicPersistentTileSchedulerILi128ELi80ELi256ELi128ELb0ELb1ELb1ELb0ELb1ELb1EEEEEEEEEvNT_6ParamsE)
        /*0440*/ 	.word	0x000000a8


	//----- nvinfo : EIATTR_FRAME_SIZE
	.align		4
.L_237:
        /*0444*/ 	.byte	0x04, 0x11
        /*0446*/ 	.short	(.L_239 - .L_238)
	.align		4
.L_238:
        /*0448*/ 	.word	index@(_ZN7cutlass13device_kernelIN5flash11enable_sm90INS1_16FlashAttnFwdSm90INS1_25CollectiveMainloopFwdSm90ILi2EN4cute5tupleIJNS5_1CILi1EEES8_S8_EEENS6_IJNS7_ILi128EEENS7_ILi80EEENS7_ILi256EEEEEELi256ENS_6half_tEfNS_4arch4Sm90ELb0ELb0ELb0ELb1ELb0ELb0ELb0ELb1ELb1ELb1ELb0ELb0EEENS1_21CollectiveEpilogueFwdINS6_IJSA_SC_SB_EEES9_SE_SG_Li256ELb1ELb1ELb0ELb0EEENS1_36VarlenDynamicPersistentTileSchedulerILi128ELi80ELi256ELi128ELb0ELb1ELb1ELb0ELb1ELb1EEEEEEEEEvNT_6ParamsE)
        /*044c*/ 	.word	0x00000060


	//----- nvinfo : EIATTR_REGCOUNT
	.align		4
.L_239:
        /*0450*/ 	.byte	0x04, 0x2f
        /*0452*/ 	.short	(.L_241 - .L_240)
	.align		4
.L_240:
        /*0454*/ 	.word	index@(_ZN7cutlass13device_kernelIN5flash11enable_sm90INS1_16FlashAttnFwdSm90INS1_25CollectiveMainloopFwdSm90ILi2EN4cute5tupleIJNS5_1CILi2EEENS7_ILi1EEES9_EEENS6_IJNS7_ILi128EEENS7_ILi80EEENS7_ILi256EEEEEELi256ENS_6half_tEfNS_4arch4Sm90ELb0ELb0ELb0ELb0ELb0ELb0ELb0ELb1ELb1ELb1ELb0ELb0EEENS1_21CollectiveEpilogueFwdINS6_IJSB_SD_SC_EEESA_SF_SH_Li256ELb0ELb1ELb0ELb0EEENS1_29StaticPersistentTileSchedulerILb0EEEEEEEEEvNT_6ParamsE)
        /*0458*/ 	.word	0x000000a8


	//----- nvinfo : EIATTR_FRAME_SIZE
	.align		4
.L_241:
        /*045c*/ 	.byte	0x04, 0x11
        /*045e*/ 	.short	(.L_243 - .L_242)
	.align		4
.L_242:
        /*0460*/ 	.word	index@(_ZN7cutlass13device_kernelIN5flash11enable_sm90INS1_16FlashAttnFwdSm90INS1_25CollectiveMainloopFwdSm90ILi2EN4cute5tupleIJNS5_1CILi2EEENS7_ILi1EEES9_EEENS6_IJNS7_ILi128EEENS7_ILi80EEENS7_ILi256EEEEEELi256ENS_6half_tEfNS_4arch4Sm90ELb0ELb0ELb0ELb0ELb0ELb0ELb0ELb1ELb1ELb1ELb0ELb0EEENS1_21CollectiveEpilogueFwdINS6_IJSB_SD_SC_EEESA_SF_SH_Li256ELb0ELb1ELb0ELb0EEENS1_29StaticPersistentTileSchedulerILb0EEEEEEEEEvNT_6ParamsE)
        /*0464*/ 	.word	0x00000038


	//----- nvinfo : EIATTR_REGCOUNT
	.align		4
.L_243:
        /*0468*/ 	.byte	0x04, 0x2f
        /*046a*/ 	.short	(.L_245 - .L_244)
	.align		4
.L_244:
        /*046c*/ 	.word	index@(_ZN7cutlass13device_kernelIN5flash11enable_sm90INS1_16FlashAttnFwdSm90INS1_25CollectiveMainloopFwdSm90ILi2EN4cute5tupleIJNS5_1CILi1EEES8_S8_EEENS6_IJNS7_ILi128EEENS7_ILi80EEENS7_ILi256EEEEEELi256ENS_6half_tEfNS_4arch4Sm90ELb0ELb0ELb0ELb0ELb0ELb0ELb0ELb1ELb1ELb1ELb0ELb0EEENS1_21CollectiveEpilogueFwdINS6_IJSA_SC_SB_EEES9_SE_SG_Li256ELb0ELb1ELb0ELb0EEENS1_29StaticPersistentTileSchedulerILb0EEEEEEEEEvNT_6ParamsE)
        /*0470*/ 	.word	0x000000a8


	//----- nvinfo : EIATTR_FRAME_SIZE
	.align		4
.L_245:
        /*0474*/ 	.byte	0x04, 0x11
        /*0476*/ 	.short	(.L_247 - .L_246)
	.align		4
.L_246:
        /*0478*/ 	.word	index@(_ZN7cutlass13device_kernelIN5flash11enable_sm90INS1_16FlashAttnFwdSm90INS1_25CollectiveMainloopFwdSm90ILi2EN4cute5tupleIJNS5_1CILi1EEES8_S8_EEENS6_IJNS7_ILi128EEENS7_ILi80EEENS7_ILi256EEEEEELi256ENS_6half_tEfNS_4arch4Sm90ELb0ELb0ELb0ELb0ELb0ELb0ELb0ELb1ELb1ELb1ELb0ELb0EEENS1_21CollectiveEpilogueFwdINS6_IJSA_SC_SB_EEES9_SE_SG_Li256ELb0ELb1ELb0ELb0EEENS1_29StaticPersistentTileSchedulerILb0EEEEEEEEEvNT_6ParamsE)
        /*047c*/ 	.word	0x00000038


	//----- nvinfo : EIATTR_MIN_STACK_SIZE
	.align		4
.L_247:
        /*0480*/ 	.byte	0x04, 0x12
        /*0482*/ 	.short	(.L_249 - .L_248)
	.align		4
.L_248:
        /*0484*/ 	.word	index@(_ZN7cutlass13device_kernelIN5flash11enable_sm90INS1_16FlashAttnFwdSm90INS1_25CollectiveMainloopFwdSm90ILi2EN4cute5tupleIJNS5_1CILi1EEES8_S8_EEENS6_IJNS7_ILi128EEENS7_ILi80EEENS7_ILi256EEEEEELi256ENS_6half_tEfNS_4arch4Sm90ELb0ELb0ELb0ELb0ELb0ELb0ELb0ELb1ELb1ELb1ELb0ELb0EEENS1_21CollectiveEpilogueFwdINS6_IJSA_SC_SB_EEES9_SE_SG_Li256ELb0ELb1ELb0ELb0EEENS1_29StaticPersistentTileSchedulerILb0EEEEEEEEEvNT_6ParamsE)
        /*0488*/ 	.word	0x00000038


	//----- nvinfo : EIATTR_MIN_STACK_SIZE
	.align		4
.L_249:
        /*048c*/ 	.byte	0x04, 0x12
        /*048e*/ 	.short	(.L_251 - .L_250)
	.align		4
.L_250:
        /*0490*/ 	.word	index@(_ZN7cutlass13device_kernelIN5flash11enable_sm90INS1_16FlashAttnFwdSm90INS1_25CollectiveMainloopFwdSm90ILi2EN4cute5tupleIJNS5_1CILi2EEENS7_ILi1EEES9_EEENS6_IJNS7_ILi128EEENS7_ILi80EEENS7_ILi256EEEEEELi256ENS_6half_tEfNS_4arch4Sm90ELb0ELb0ELb0ELb0ELb0ELb0ELb0ELb1ELb1ELb1ELb0ELb0EEENS1_21CollectiveEpilogueFwdINS6_IJSB_SD_SC_EEESA_SF_SH_Li256ELb0ELb1ELb0ELb0EEENS1_29StaticPersistentTileSchedulerILb0EEEEEEEEEvNT_6ParamsE)
        /*0494*/ 	.word	0x00000038


	//----- nvinfo : EIATTR_MIN_STACK_SIZE
	.align		4
.L_251:
        /*0498*/ 	.byte	0x04, 0x12
        /*049a*/ 	.short	(.L_253 - .L_252)
	.align		4
.L_252:
        /*049c*/ 	.word	index@(_ZN7cutlass13device_kernelIN5flash11enable_sm90INS1_16FlashAttnFwdSm90INS1_25CollectiveMainloopFwdSm90ILi2EN4cute5tupleIJNS5_1CILi1EEES8_S8_EEENS6_IJNS7_ILi128EEENS7_ILi80EEENS7_ILi256EEEEEELi256ENS_6half_tEfNS_4arch4Sm90ELb0ELb0ELb0ELb1ELb0ELb0ELb0ELb1ELb1ELb1ELb0ELb0EEENS1_21CollectiveEpilogueFwdINS6_IJSA_SC_SB_EEES9_SE_SG_Li256ELb1ELb1ELb0ELb0EEENS1_36VarlenDynamicPersistentTileSchedulerILi128ELi80ELi256ELi128ELb0ELb1ELb1ELb0ELb1ELb1EEEEEEEEEvNT_6ParamsE)
        /*04a0*/ 	.word	0x00000060


	//----- nvinfo : EIATTR_MIN_STACK_SIZE
	.align		4
.L_253:
        /*04a4*/ 	.byte	0x04, 0x12
        /*04a6*/ 	.short	(.L_255 - .L_254)
	.align		4
.L_254:
        /*04a8*/ 	.word	index@(_ZN7cutlass13device_kernelIN5flash11enable_sm90INS1_16FlashAttnFwdSm90INS1_25CollectiveMainloopFwdSm90ILi2EN4cute5tupleIJNS5_1CILi1EEES8_S8_EEENS6_IJNS7_ILi128EEENS7_ILi80EEENS7_ILi256EEEEEELi256ENS_6half_tEfNS_4arch4Sm90ELb0ELb0ELb0ELb1ELb0ELb1ELb0ELb1ELb1ELb1ELb0ELb0EEENS1_21CollectiveEpilogueFwdINS6_IJSA_SC_SB_EEES9_SE_SG_Li256ELb1ELb1ELb0ELb0EEENS1_36VarlenDynamicPersistentTileSchedulerILi128ELi80ELi256ELi128ELb0ELb1ELb1ELb0ELb1ELb1EEEEEEEEEvNT_6ParamsE)
        /*04ac*/ 	.word	0x00000098


	//----- nvinfo : EIATTR_MIN_STACK_SIZE
	.align		4
.L_255:
        /*04b0*/ 	.byte	0x04, 0x12
        /*04b2*/ 	.short	(.L_257 - .L_256)
	.align		4
.L_256:
        /*04b4*/ 	.word	index@(_ZN7cutlass13device_kernelIN5flash11enable_sm90INS1_16FlashAttnFwdSm90INS1_25CollectiveMainloopFwdSm90ILi2EN4cute5tupleIJNS5_1CILi1EEES8_S8_EEENS6_IJNS7_ILi128EEENS7_ILi64EEENS7_ILi256EEEEEELi256ENS_6half_tEfNS_4arch4Sm90ELb0ELb1ELb0ELb0ELb0ELb0ELb0ELb1ELb1ELb1ELb0ELb0EEENS1_21CollectiveEpilogueFwdINS6_IJSA_SC_SB_EEES9_SE_SG_Li256ELb0ELb1ELb0ELb0EEENS1_30DynamicPersistentTileSchedulerILi256ELi128ELb0ELb1ELb1EEEEEEEEEvNT_6ParamsE)
        /*04b8*/ 	.word	0x00000020


	//----- nvinfo : EIATTR_MIN_STACK_SIZE
	.align		4
.L_257:
        /*04bc*/ 	.byte	0x04, 0x12
        /*04be*/ 	.short	(.L_259 - .L_258)
	.align		4
.L_258:
        /*04c0*/ 	.word	index@(_ZN7cutlass13device_kernelIN5flash11enable_sm90INS1_16FlashAttnFwdSm90INS1_25CollectiveMainloopFwdSm90ILi2EN4cute5tupleIJNS5_1CILi1EEES8_S8_EEENS6_IJNS7_ILi128EEENS7_ILi64EEENS7_ILi256EEEEEELi256ENS_6half_tEfNS_4arch4Sm90ELb0ELb1ELb0ELb1ELb0ELb0ELb0ELb1ELb1ELb1ELb0ELb0EEENS1_21CollectiveEpilogueFwdINS6_IJSA_SC_SB_EEES9_SE_SG_Li256ELb1ELb1ELb0ELb0EEENS1_36VarlenDynamicPersistentTileSchedulerILi128ELi64ELi256ELi128ELb0ELb1ELb1ELb1ELb0ELb1EEEEEEEEEvNT_6ParamsE)
        /*04c4*/ 	.word	0x00000050


	//----- nvinfo : EIATTR_MIN_STACK_SIZE
	.align		4
.L_259:
        /*04c8*/ 	.byte	0x04, 0x12
        /*04ca*/ 	.short	(.L_261 - .L_260)
	.align		4
.L_260:
        /*04cc*/ 	.word	index@(_ZN7cutlass13device_kernelIN5flash11enable_sm90INS1_16FlashAttnFwdSm90INS1_25CollectiveMainloopFwdSm90ILi2EN4cute5tupleIJNS5_1CILi1EEES8_S8_EEENS6_IJNS7_ILi128EEENS7_ILi64EEENS7_ILi256EEEEEELi256ENS_6half_tEfNS_4arch4Sm90ELb0ELb1ELb0ELb1ELb0ELb1ELb0ELb1ELb1ELb1ELb0ELb0EEENS1_21CollectiveEpilogueFwdINS6_IJSA_SC_SB_EEES9_SE_SG_Li256ELb1ELb1ELb0ELb0EEENS1_36VarlenDynamicPersistentTileSchedulerILi128ELi64ELi256ELi128ELb0ELb1ELb1ELb1ELb0ELb1EEEEEEEEEvNT_6ParamsE)
        /*04d0*/ 	.word	0x000000c8


	//----- nvinfo : EIATTR_MIN_STACK_SIZE
	.align		4
.L_261:
        /*04d4*/ 	.byte	0x04, 0x12
        /*04d6*/ 	.short	(.L_263 - .L_262)
	.align		4
.L_262:
        /*04d8*/ 	.word	index@(_ZN7cutlass13device_kernelIN5flash11enable_sm90INS1_16FlashAttnFwdSm90INS1_25CollectiveMainloopFwdSm90ILi2EN4cute5tupleIJNS5_1CILi1EEES8_S8_EEENS6_IJNS7_ILi128EEENS7_ILi80EEENS7_ILi256EEEEEELi256ENS_6half_tEfNS_4arch4Sm90ELb1ELb0ELb0ELb0ELb0ELb0ELb0ELb1ELb1ELb1ELb0ELb0EEENS1_21CollectiveEpilogueFwdINS6_IJSA_SC_SB_EEES9_SE_SG_Li256ELb0ELb1ELb0ELb0EEENS1_30DynamicPersistentTileSchedulerILi256ELi128ELb0ELb1ELb1EEEEEEEEEvNT_6ParamsE)
        /*04dc*/ 	.word	0x00000028


	//----- nvinfo : EIATTR_MIN_STACK_SIZE
	.align		4
.L_263:
        /*04e0*/ 	.byte	0x04, 0x12
        /*04e2*/ 	.short	(.L_265 - .L_264)
	.align		4
.L_264:
        /*04e4*/ 	.word	index@(_ZN7cutlass13device_kernelIN5flash11enable_sm90INS1_16FlashAttnFwdSm90INS1_25CollectiveMainloopFwdSm90ILi2EN4cute5tupleIJNS5_1CILi1EEES8_S8_EEENS6_IJNS7_ILi128EEENS7_ILi80EEENS7_ILi256EEEEEELi256ENS_6half_tEfNS_4arch4Sm90ELb1ELb0ELb0ELb1ELb0ELb0ELb0ELb1ELb1ELb1ELb0ELb0EEENS1_21CollectiveEpilogueFwdINS6_IJSA_SC_SB_EEES9_SE_SG_Li256ELb1ELb1ELb0ELb0EEENS1_36VarlenDynamicPersistentTileSchedulerILi128ELi80ELi256ELi128ELb0ELb1ELb1ELb1ELb1ELb1EEEEEEEEEvNT_6ParamsE)
        /*04e8*/ 	.word	0x00000058


	//----- nvinfo : EIATTR_MIN_STACK_SIZE
	.align		4
.L_265:
        /*04ec*/ 	.byte	0x04, 0x12
        /*04ee*/ 	.short	(.L_267 - .L_266)
	.align		4
.L_266:
        /*04f0*/ 	.word	index@(_ZN7cutlass13device_kernelIN5flash11enable_sm90INS1_16FlashAttnFwdSm90INS1_25CollectiveMainloopFwdSm90ILi2EN4cute5tupleIJNS5_1CILi1EEES8_S8_EEENS6_IJNS7_ILi128EEENS7_ILi80EEENS7_ILi256EEEEEELi256ENS_6half_tEfNS_4arch4Sm90ELb1ELb0ELb0ELb1ELb0ELb1ELb0ELb1ELb1ELb1ELb0ELb0EEENS1_21CollectiveEpilogueFwdINS6_IJSA_SC_SB_EEES9_SE_SG_Li256ELb1ELb1ELb0ELb0EEENS1_36VarlenDynamicPersistentTileSchedulerILi128ELi80ELi256ELi128ELb0ELb1ELb1ELb1ELb1ELb1EEEEEEEEEvNT_6ParamsE)
        /*04f4*/ 	.word	0x000000a0


	//----- nvinfo : EIATTR_MIN_STACK_SIZE
	.align		4
.L_267:
        /*04f8*/ 	.byte	0x04, 0x12
        /*04fa*/ 	.short	(.L_269 - .L_268)
	.align		4
.L_268:
        /*04fc*/ 	.word	index@(_ZN7cutlass13device_kernelIN5flash11enable_sm90INS1_16FlashAttnFwdSm90INS1_25CollectiveMainloopFwdSm90ILi2EN4cute5tupleIJNS5_1CILi1EEES8_S8_EEENS6_IJNS7_ILi128EEENS7_ILi112EEENS7_ILi192EEEEEELi192ENS_6half_tEfNS_4arch4Sm90ELb0ELb0ELb0ELb0ELb0ELb0ELb0ELb1ELb1ELb1ELb0ELb0EEENS1_21CollectiveEpilogueFwdINS6_IJSA_SC_SB_EEES9_SE_SG_Li256ELb0ELb1ELb0ELb0EEENS1_29StaticPersistentTileSchedulerILb0EEEEEEEEEvNT_6ParamsE)
        /*0500*/ 	.word	0x00000038


	//----- nvinfo : EIATTR_MIN_STACK_SIZE
	.align		4
.L_269:
        /*0504*/ 	.byte	0x04, 0x12
        /*0506*/ 	.short	(.L_271 - .L_270)
	.align		4
.L_270:
        /*0508*/ 	.word	index@(_ZN7cutlass13device_kernelIN5flash11enable_sm90INS1_16FlashAttnFwdSm90INS1_25CollectiveMainloopFwdSm90ILi2EN4cute5tupleIJNS5_1CILi2EEENS7_ILi1EEES9_EEENS6_IJNS7_ILi128EEENS7_ILi112EEENS7_ILi192EEEEEELi192ENS_6half_tEfNS_4arch4Sm90ELb0ELb0ELb0ELb0ELb0ELb0ELb0ELb1ELb1ELb1ELb0ELb0EEENS1_21CollectiveEpilogueFwdINS6_IJSB_SD_SC_EEESA_SF_SH_Li256ELb0ELb1ELb0ELb0EEENS1_29StaticPersistentTileSchedulerILb0EEEEEEEEEvNT_6ParamsE)
        /*050c*/ 	.word	0x00000038


	//----- nvinfo : EIATTR_MIN_STACK_SIZE
	.align		4
.L_271:
        /*0510*/ 	.byte	0x04, 0x12
        /*0512*/ 	.short	(.L_273 - .L_272)
	.align		4
.L_272:
        /*0514*/ 	.word	index@(_ZN7cutlass13device_kernelIN5flash11enable_sm90INS1_16FlashAttnFwdSm90INS1_25CollectiveMainloopFwdSm90ILi2EN4cute5tupleIJNS5_1CILi1EEES8_S8_EEENS6_IJNS7_ILi128EEENS7_ILi112EEENS7_ILi192EEEEEELi192ENS_6half_tEfNS_4arch4Sm90ELb0ELb0ELb0ELb1ELb0ELb0ELb0ELb1ELb1ELb1ELb0ELb0EEENS1_21CollectiveEpilogueFwdINS6_IJSA_SC_SB_EEES9_SE_SG_Li256ELb1ELb1ELb0ELb0EEENS1_36VarlenDynamicPersistentTileSchedulerILi128ELi112ELi256ELi128ELb0ELb1ELb1ELb0ELb1ELb1EEEEEEEEEvNT_6ParamsE)
        /*0518*/ 	.word	0x00000060


	//----- nvinfo : EIATTR_MIN_STACK_SIZE
	.align		4
.L_273:
        /*051c*/ 	.byte	0x04, 0x12
        /*051e*/ 	.short	(.L_275 - .L_274)
	.align		4
.L_274:
        /*0520*/ 	.word	index@(_ZN7cutlass13device_kernelIN5flash11enable_sm90INS1_16FlashAttnFwdSm90INS1_25CollectiveMainloopFwdSm90ILi2EN4cute5tupleIJNS5_1CILi1EEES8_S8_EEENS6_IJNS7_ILi128EEENS7_ILi112EEENS7_ILi192EEEEEELi192ENS_6half_tEfNS_4arch4Sm90ELb0ELb0ELb0ELb1ELb0ELb1ELb0ELb1ELb1ELb1ELb0ELb0EEENS1_21CollectiveEpilogueFwdINS6_IJSA_SC_SB_EEES9_SE_SG_Li256ELb1ELb1ELb0ELb0EEENS1_36VarlenDynamicPersistentTileSchedulerILi128ELi112ELi256ELi128ELb0ELb1ELb1ELb0ELb1ELb1EEEEEEEEEvNT_6ParamsE)
        /*0524*/ 	.word	0x000000a0


	//----- nvinfo : EIATTR_MIN_STACK_SIZE
	.align		4
.L_275:
        /*0528*/ 	.byte	0x04, 0x12
        /*052a*/ 	.short	(.L_277 - .L_276)
	.align		4
.L_276:
        /*052c*/ 	.word	index@(_ZN7cutlass13device_kernelIN5flash11enable_sm90INS1_16FlashAttnFwdSm90INS1_25CollectiveMainloopFwdSm90ILi2EN4cute5tupleIJNS5_1CILi1EEES8_S8_EEENS6_IJNS7_ILi128EEENS7_ILi96EEENS7_ILi192EEEEEELi192ENS_6half_tEfNS_4arch4Sm90ELb0ELb1ELb0ELb0ELb0ELb0ELb0ELb1ELb1ELb1ELb0ELb0EEENS1_21CollectiveEpilogueFwdINS6_IJSA_SC_SB_EEES9_SE_SG_Li256ELb0ELb1ELb0ELb0EEENS1_30DynamicPersistentTileSchedulerILi256ELi128ELb0ELb1ELb1EEEEEEEEEvNT_6ParamsE)
        /*0530*/ 	.word	0x00000020


	//----- nvinfo : EIATTR_MIN_STACK_SIZE
	.align		4
.L_277:
        /*0534*/ 	.byte	0x04, 0x12
        /*0536*/ 	.short	(.L_279 - .L_278)
	.align		4
.L_278:
        /*0538*/ 	.word	index@(_ZN7cutlass13device_kernelIN5flash11enable_sm90INS1_16FlashAttnFwdSm90INS1_25CollectiveMainloopFwdSm90ILi2EN4cute5tupleIJNS5_1CILi1EEES8_S8_EEENS6_IJNS7_ILi128EEENS7_ILi96EEENS7_ILi192EEEEEELi192ENS_6half_tEfNS_4arch4Sm90ELb0ELb1ELb0ELb1ELb0ELb0ELb0ELb1ELb1ELb1ELb0ELb0EEENS1_21CollectiveEpilogueFwdINS6_IJSA_SC_SB_EEES9_SE_SG_Li256ELb1ELb1ELb0ELb0EEENS1_36VarlenDynamicPersistentTileSchedulerILi128ELi96ELi256ELi128ELb0ELb1ELb1ELb1ELb0ELb1EEEEEEEEEvNT_6ParamsE)
        /*053c*/ 	.word	0x00000050


	//----- nvinfo : EIATTR_MIN_STACK_SIZE
	.align		4
.L_279:
        /*0540*/ 	.byte	0x04, 0x12
        /*0542*/ 	.short	(.L_281 - .L_280)
	.align		4
.L_280:
        /*0544*/ 	.word	index@(_ZN7cutlass13device_kernelIN5flash11enable_sm90INS1_16FlashAttnFwdSm90INS1_25CollectiveMainloopFwdSm90ILi2EN4cute5tupleIJNS5_1CILi1EEES8_S8_EEENS6_IJNS7_ILi128EEENS7_ILi96EEENS7_ILi192EEEEEELi192ENS_6half_tEfNS_4arch4Sm90ELb0ELb1ELb0ELb1ELb0ELb1ELb0ELb1ELb1ELb1ELb0ELb0EEENS1_21CollectiveEpilogueFwdINS6_IJSA_SC_SB_EEES9_SE_SG_Li256ELb1ELb1ELb0ELb0EEENS1_36VarlenDynamicPersistentTileSchedulerILi128ELi96ELi256ELi128ELb0ELb1ELb1ELb1ELb0ELb1EEEEEEEEEvNT_6ParamsE)
        /*0548*/ 	.word	0x00000088


	//----- nvinfo : EIATTR_MIN_STACK_SIZE
	.align		4
.L_281:
        /*054c*/ 	.byte	0x04, 0x12
        /*054e*/ 	.short	(.L_283 - .L_282)
	.align		4
.L_282:
        /*0550*/ 	.word	index@(_ZN7cutlass13device_kernelIN5flash11enable_sm90INS1_16FlashAttnFwdSm90INS1_25CollectiveMainloopFwdSm90ILi2EN4cute5tupleIJNS5_1CILi1EEES8_S8_EEENS6_IJNS7_ILi128EEENS7_ILi112EEENS7_ILi192EEEEEELi192ENS_6half_tEfNS_4arch4Sm90ELb1ELb0ELb0ELb0ELb0ELb0ELb0ELb1ELb1ELb1ELb0ELb0EEENS1_21CollectiveEpilogueFwdINS6_IJSA_SC_SB_EEES9_SE_SG_Li256ELb0ELb1ELb0ELb0EEENS1_30DynamicPersistentTileSchedulerILi256ELi128ELb0ELb1ELb1EEEEEEEEEvNT_6ParamsE)
        /*0554*/ 	.word	0x00000038


	//----- nvinfo : EIATTR_MIN_STACK_SIZE
	.align		4
.L_283:
        /*0558*/ 	.byte	0x04, 0x12
        /*055a*/ 	.short	(.L_285 - .L_284)
	.align		4
.L_284:
        /*055c*/ 	.word	index@(_ZN7cutlass13device_kernelIN5flash11enable_sm90INS1_16FlashAttnFwdSm90INS1_25CollectiveMainloopFwdSm90ILi2EN4cute5tupleIJNS5_1CILi1EEES8_S8_EEENS6_IJNS7_ILi128EEENS7_ILi112EEENS7_ILi192EEEEEELi192ENS_6half_tEfNS_4arch4Sm90ELb1ELb0ELb0ELb1ELb0ELb0ELb0ELb1ELb1ELb1ELb0ELb0EEENS1_21CollectiveEpilogueFwdINS6_IJSA_SC_SB_EEES9_SE_SG_Li256ELb1ELb1ELb0ELb0EEENS1_36VarlenDynamicPersistentTileSchedulerILi128ELi112ELi256ELi128ELb0ELb1ELb1ELb1ELb1ELb1EEEEEEEEEvNT_6ParamsE)
        /*0560*/ 	.word	0x00000058


	//----- nvinfo : EIATTR_MIN_STACK_SIZE
	.align		4
.L_285:
        /*0564*/ 	.byte	0x04, 0x12
        /*0566*/ 	.short	(.L_287 - .L_286)
	.align		4
.L_286:
        /*0568*/ 	.word	index@(_ZN7cutlass13device_kernelIN5flash11enable_sm90INS1_16FlashAttnFwdSm90INS1_25CollectiveMainloopFwdSm90ILi2EN4cute5tupleIJNS5_1CILi1EEES8_S8_EEENS6_IJNS7_ILi128EEENS7_ILi112EEENS7_ILi192EEEEEELi192ENS_6half_tEfNS_4arch4Sm90ELb1ELb0ELb0ELb1ELb0ELb1ELb0ELb1ELb1ELb1ELb0ELb0EEENS1_21CollectiveEpilogueFwdINS6_IJSA_SC_SB_EEES9_SE_SG_Li256ELb1ELb1ELb0ELb0EEENS1_36VarlenDynamicPersistentTileSchedulerILi128ELi112ELi256ELi128ELb0ELb1ELb1ELb1ELb1ELb1EEEEEEEEEvNT_6ParamsE)
        /*056c*/ 	.word	0x00000098


	//----- nvinfo : EIATTR_MIN_STACK_SIZE
	.align		4
.L_287:
        /*0570*/ 	.byte	0x04, 0x12
        /*0572*/ 	.short	(.L_289 - .L_288)
	.align		4
.L_288:
        /*0574*/ 	.word	index@(_ZN7cutlass13device_kernelIN5flash11enable_sm90INS1_16FlashAttnFwdSm90INS1_25CollectiveMainloopFwdSm90ILi2EN4cute5tupleIJNS5_1CILi1EEES8_S8_EEENS6_IJNS7_ILi128EEENS7_ILi176EEESA_EEELi128ENS_6half_tEfNS_4arch4Sm90ELb0ELb0ELb0ELb0ELb0ELb0ELb0ELb1ELb1ELb1ELb0ELb0EEENS1_21CollectiveEpilogueFwdINS6_IJSA_SA_SB_EEES9_SD_SF_Li256ELb0ELb1ELb0ELb0EEENS1_29StaticPersistentTileSchedulerILb0EEEEEEEEEvNT_6ParamsE)
        /*0578*/ 	.word	0x00000038


	//----- nvinfo : EIATTR_MIN_STACK_SIZE
	.align		4
.L_289:
        /*057c*/ 	.byte	0x04, 0x12
        /*057e*/ 	.short	(.L_291 - .L_290)
	.align		4
.L_290:
        /*0580*/ 	.word	index@(_ZN7cutlass13device_kernelIN5flash11enable_sm90INS1_16FlashAttnFwdSm90INS1_25CollectiveMainloopFwdSm90ILi2EN4cute5tupleIJNS5_1CILi2EEENS7_ILi1EEES9_EEENS6_IJNS7_ILi128EEENS7_ILi176EEESB_EEELi128ENS_6half_tEfNS_4arch4Sm90ELb0ELb0ELb0ELb0ELb0ELb0ELb0ELb1ELb1ELb1ELb0ELb0EEENS1_21CollectiveEpilogueFwdINS6_IJSB_SB_SC_EEESA_SE_SG_Li256ELb0ELb1ELb0ELb0EEENS1_29StaticPersistentTileSchedulerILb0EEEEEEEEEvNT_6ParamsE)
        /*0584*/ 	.word	0x00000038


	//----- nvinfo : EIATTR_MIN_STACK_SIZE
	.align		4
.L_291:
        /*0588*/ 	.byte	0x04, 0x12
        /*058a*/ 	.short	(.L_293 - .L_292)
	.align		4
.L_292:
        /*058c*/ 	.word	index@(_ZN7cutlass13device_kernelIN5flash11enable_sm90INS1_16FlashAttnFwdSm90INS1_25CollectiveMainloopFwdSm90ILi2EN4cute5tupleIJNS5_1CILi1EEES8_S8_EEENS6_IJNS7_ILi128EEENS7_ILi176EEESA_EEELi128ENS_6half_tEfNS_4arch4Sm90ELb0ELb0ELb0ELb1ELb0ELb0ELb0ELb1ELb1ELb1ELb0ELb0EEENS1_21CollectiveEpilogueFwdINS6_IJSA_SA_SB_EEES9_SD_SF_Li256ELb1ELb1ELb0ELb0EEENS1_36VarlenDynamicPersistentTileSchedulerILi128ELi176ELi256ELi128ELb0ELb1ELb1ELb0ELb1ELb1EEEEEEEEEvNT_6ParamsE)
        /*0590*/ 	.word	0x00000060


	//----- nvinfo : EIATTR_MIN_STACK_SIZE
	.align		4
.L_293:
        /*0594*/ 	.byte	0x04, 0x12
        /*0596*/ 	.short	(.L_295 - .L_294)
	.align		4
.L_294:
        /*0598*/ 	.word	index@(_ZN7cutlass13device_kernelIN5flash11enable_sm90INS1_16FlashAttnFwdSm90INS1_25CollectiveMainloopFwdSm90ILi2EN4cute5tupleIJNS5_1CILi1EEES8_S8_EEENS6_IJNS7_ILi128EEENS7_ILi176EEESA_EEELi128ENS_6half_tEfNS_4arch4Sm90ELb0ELb0ELb0ELb1ELb0ELb1ELb0ELb1ELb1ELb1ELb0ELb0EEENS1_21CollectiveEpilogueFwdINS6_IJSA_SA_SB_EEES9_SD_SF_Li256ELb1ELb1ELb0ELb0EEENS1_36VarlenDynamicPersistentTileSchedulerILi128ELi176ELi256ELi128ELb0ELb1ELb1ELb0ELb1ELb1EEEEEEEEEvNT_6ParamsE)
        /*059c*/ 	.word	0x00000090


	//----- nvinfo : EIATTR_MIN_STACK_SIZE
	.align		4
.L_295:
        /*05a0*/ 	.byte	0x04, 0x12
        /*05a2*/ 	.short	(.L_297 - .L_296)
	.align		4
.L_296:
        /*05a4*/ 	.word	index@(_ZN7cutlass13device_kernelIN5flash11enable_sm90INS1_16FlashAttnFwdSm90INS1_25CollectiveMainloopFwdSm90ILi2EN4cute5tupleIJNS5_1CILi1EEES8_S8_EEENS6_IJNS7_ILi128EEESA_SA_EEELi128ENS_6half_tEfNS_4arch4Sm90ELb0ELb1ELb0ELb0ELb0ELb0ELb0ELb1ELb1ELb1ELb0ELb0EEENS1_21CollectiveEpilogueFwdISB_S9_SC_SE_Li256ELb0ELb1ELb0ELb0EEENS1_30DynamicPersistentTileSchedulerILi256ELi128ELb0ELb1ELb1EEEEEEEEEvNT_6ParamsE)
        /*05a8*/ 	.word	0x00000020


	//----- nvinfo : EIATTR_MIN_STACK_SIZE
	.align		4
.L_297:
        /*05ac*/ 	.byte	0x04, 0x12
        /*05ae*/ 	.short	(.L_299 - .L_298)
	.align		4
.L_298:
        /*05b0*/ 	.word	index@(_ZN7cutlass13device_kernelIN5flash11enable_sm90INS1_16FlashAttnFwdSm90INS1_25CollectiveMainloopFwdSm90ILi2EN4cute5tupleIJNS5_1CILi1EEES8_S8_EEENS6_IJNS7_ILi128EEESA_SA_EEELi128ENS_6half_tEfNS_4arch4Sm90ELb0ELb1ELb0ELb1ELb0ELb0ELb0ELb1ELb1ELb1ELb0ELb0EEENS1_21CollectiveEpilogueFwdISB_S9_SC_SE_Li256ELb1ELb1ELb0ELb0EEENS1_36VarlenDynamicPersistentTileSchedulerILi128ELi128ELi256ELi128ELb0ELb1ELb1ELb1ELb0ELb1EEEEEEEEEvNT_6ParamsE)
        /*05b4*/ 	.word	0x00000048


	//----- nvinfo : EIATTR_MIN_STACK_SIZE
	.align		4
.L_299:
        /*05b8*/ 	.byte	0x04, 0x12
        /*05ba*/ 	.short	(.L_301 - .L_300)
	.align		4
.L_300:
        /*05bc*/ 	.word	index@(_ZN7cutlass13device_kernelIN5flash11enable_sm90INS1_16FlashAttnFwdSm90INS1_25CollectiveMainloopFwdSm90ILi2EN4cute5tupleIJNS5_1CILi1EEES8_S8_EEENS6_IJNS7_ILi128EEESA_SA_EEELi128ENS_6half_tEfNS_4arch4Sm90ELb0ELb1ELb0ELb1ELb0ELb1ELb0ELb1ELb1ELb1ELb0ELb0EEENS1_21CollectiveEpilogueFwdISB_S9_SC_SE_Li256ELb1ELb1ELb0ELb0EEENS1_36VarlenDynamicPersistentTileSchedulerILi128ELi128ELi256ELi128ELb0ELb1ELb1ELb1ELb0ELb1EEEEEEEEEvNT_6ParamsE)
        /*05c0*/ 	.word	0x00000058


	//----- nvinfo : EIATTR_MIN_STACK_SIZE
	.align		4
.L_301:
        /*05c4*/ 	.byte	0x04, 0x12
        /*05c6*/ 	.short	(.L_303 - .L_302)
	.align		4
.L_302:
        /*05c8*/ 	.word	index@(_ZN7cutlass13device_kernelIN5flash11enable_sm90INS1_16FlashAttnFwdSm90INS1_25CollectiveMainloopFwdSm90ILi2EN4cute5tupleIJNS5_1CILi1EEES8_S8_EEENS6_IJNS7_ILi128EEESA_SA_EEELi128ENS_6half_tEfNS_4arch4Sm90ELb1ELb0ELb0ELb0ELb0ELb0ELb0ELb1ELb1ELb1ELb0ELb0EEENS1_21CollectiveEpilogueFwdISB_S9_SC_SE_Li256ELb0ELb1ELb0ELb0EEENS1_30DynamicPersistentTileSchedulerILi256ELi128ELb0ELb1ELb1EEEEEEEEEvNT_6ParamsE)
        /*05cc*/ 	.word	0x00000028


	//----- nvinfo : EIATTR_MIN_STACK_SIZE
	.align		4
.L_303:
        /*05d0*/ 	.byte	0x04, 0x12
        /*05d2*/ 	.short	(.L_305 - .L_304)
	.align		4
.L_304:
        /*05d4*/ 	.word	index@(_ZN7cutlass13device_kernelIN5flash11enable_sm90INS1_16FlashAttnFwdSm90INS1_25CollectiveMainloopFwdSm90ILi2EN4cute5tupleIJNS5_1CILi1EEES8_S8_EEENS6_IJNS7_ILi128EEESA_SA_EEELi128ENS_6half_tEfNS_4arch4Sm90ELb1ELb0ELb0ELb1ELb0ELb0ELb0ELb1ELb1ELb1ELb0ELb0EEENS1_21CollectiveEpilogueFwdISB_S9_SC_SE_Li256ELb1ELb1ELb0ELb0EEENS1_36VarlenDynamicPersistentTileSchedulerILi128ELi128ELi256ELi128ELb0ELb1ELb1ELb1ELb1ELb1EEEEEEEEEvNT_6ParamsE)
        /*05d8*/ 	.word	0x00000058


	//----- nvinfo : EIATTR_MIN_STACK_SIZE
	.align		4
.L_305:
        /*05dc*/ 	.byte	0x04, 0x12
        /*05de*/ 	.short	(.L_307 - .L_306)
	.align		4
.L_306:
        /*05e0*/ 	.word	index@(_ZN7cutlass13device_kernelIN5flash11enable_sm90INS1_16FlashAttnFwdSm90INS1_25CollectiveMainloopFwdSm90ILi2EN4cute5tupleIJNS5_1CILi1EEES8_S8_EEENS6_IJNS7_ILi128EEESA_SA_EEELi128ENS_6half_tEfNS_4arch4Sm90ELb1ELb0ELb0ELb1ELb0ELb1ELb0ELb1ELb1ELb1ELb0ELb0EEENS1_21CollectiveEpilogueFwdISB_S9_SC_SE_Li256ELb1ELb1ELb0ELb0EEENS1_36VarlenDynamicPersistentTileSchedulerILi128ELi128ELi256ELi128ELb0ELb1ELb1ELb1ELb1ELb1EEEEEEEEEvNT_6ParamsE)
        /*05e4*/ 	.word	0x00000060


	//----- nvinfo : EIATTR_MIN_STACK_SIZE
	.align		4
.L_307:
        /*05e8*/ 	.byte	0x04, 0x12
        /*05ea*/ 	.short	(.L_309 - .L_308)
	.align		4
.L_308:
        /*05ec*/ 	.word	index@(_ZN7cutlass13device_kernelIN5flash11enable_sm90INS1_16FlashAttnFwdSm90INS1_25CollectiveMainloopFwdSm90ILi2EN4cute5tupleIJNS5_1CILi1EEES8_S8_EEENS6_IJNS7_ILi192EEENS7_ILi144EEENS7_ILi96EEEEEELi96ENS_6half_tEfNS_4arch4Sm90ELb0ELb0ELb0ELb0ELb0ELb0ELb0ELb0ELb1ELb1ELb0ELb0EEENS1_21CollectiveEpilogueFwdINS6_IJSA_SC_SB_EEES9_SE_SG_Li384ELb0ELb1ELb0ELb0EEENS1_29StaticPersistentTileSchedulerILb0EEEEEEEEEvNT_6ParamsE)
        /*05f0*/ 	.word	0x00000028


	//----- nvinfo : EIATTR_MIN_STACK_SIZE
	.align		4
.L_309:
        /*05f4*/ 	.byte	0x04, 0x12
        /*05f6*/ 	.short	(.L_311 - .L_310)
	.align		4
.L_310:
        /*05f8*/ 	.word	index@(_ZN7cutlass13device_kernelIN5flash11enable_sm90INS1_16FlashAttnFwdSm90INS1_25CollectiveMainloopFwdSm90ILi2EN4cute5tupleIJNS5_1CILi1EEES8_S8_EEENS6_IJNS7_ILi192EEENS7_ILi144EEENS7_ILi96EEEEEELi96ENS_6half_tEfNS_4arch4Sm90ELb0ELb0ELb0ELb1ELb0ELb0ELb0ELb0ELb1ELb1ELb0ELb0EEENS1_21CollectiveEpilogueFwdINS6_IJSA_SC_SB_EEES9_SE_SG_Li384ELb1ELb1ELb0ELb0EEENS1_36VarlenDynamicPersistentTileSchedulerILi192ELi144ELi384ELi128ELb0ELb1ELb1ELb0ELb1ELb1EEEEEEEEEvNT_6ParamsE)
        /*05fc*/ 	.word	0x00000040


	//----- nvinfo : EIATTR_MIN_STACK_SIZE
	.align		4
.L_311:
        /*0600*/ 	.byte	0x04, 0x12
        /*0602*/ 	.short	(.L_313 - .L_312)
	.align		4
.L_312:
        /*0604*/ 	.word	index@(_ZN7cutlass13device_kernelIN5flash11enable_sm90INS1_16FlashAttnFwdSm90INS1_25CollectiveMainloopFwdSm90ILi2EN4cute5tupleIJNS5_1CILi1EEES8_S8_EEENS6_IJNS7_ILi192EEENS7_ILi144EEENS7_ILi96EEEEEELi96ENS_6half_tEfNS_4arch4Sm90ELb0ELb0ELb0ELb1ELb0ELb1ELb0ELb0ELb1ELb1ELb0ELb0EEENS1_21CollectiveEpilogueFwdINS6_IJSA_SC_SB_EEES9_SE_SG_Li384ELb1ELb1ELb0ELb0EEENS1_36VarlenDynamicPersistentTileSchedulerILi192ELi144ELi384ELi128ELb0ELb1ELb1ELb0ELb1ELb1EEEEEEEEEvNT_6ParamsE)
        /*0608*/ 	.word	0x00000100


	//----- nvinfo : EIATTR_MIN_STACK_SIZE
	.align		4
.L_313:
        /*060c*/ 	.byte	0x04, 0x12
        /*060e*/ 	.short	(.L_315 - .L_314)
	.align		4
.L_314:
        /*0610*/ 	.word	index@(_ZN7cutlass13device_kernelIN5flash11enable_sm90INS1_16FlashAttnFwdSm90INS1_25CollectiveMainloopFwdSm90ILi2EN4cute5tupleIJNS5_1CILi1EEES8_S8_EEENS6_IJNS7_ILi192EEENS7_ILi128EEENS7_ILi96EEEEEELi96ENS_6half_tEfNS_4arch4Sm90ELb0ELb1ELb0ELb0ELb0ELb0ELb0ELb0ELb1ELb1ELb0ELb0EEENS1_21CollectiveEpilogueFwdINS6_IJSA_SC_SB_EEES9_SE_SG_Li384ELb0ELb1ELb0ELb0EEENS1_30DynamicPersistentTileSchedulerILi384ELi128ELb0ELb1ELb1EEEEEEEEEvNT_6ParamsE)
        /*0614*/ 	.word	0x00000000


	//----- nvinfo : EIATTR_MIN_STACK_SIZE
	.align		4
.L_315:
        /*0618*/ 	.byte	0x04, 0x12
        /*061a*/ 	.short	(.L_317 - .L_316)
	.align		4
.L_316:
        /*061c*/ 	.word	index@(_ZN7cutlass13device_kernelIN5flash11enable_sm90INS1_16FlashAttnFwdSm90INS1_25CollectiveMainloopFwdSm90ILi2EN4cute5tupleIJNS5_1CILi1EEES8_S8_EEENS6_IJNS7_ILi192EEENS7_ILi128EEENS7_ILi96EEEEEELi96ENS_6half_tEfNS_4arch4Sm90ELb0ELb1ELb0ELb1ELb0ELb0ELb0ELb0ELb1ELb1ELb0ELb0EEENS1_21CollectiveEpilogueFwdINS6_IJSA_SC_SB_EEES9_SE_SG_Li384ELb1ELb1ELb0ELb0EEENS1_36VarlenDynamicPersistentTileSchedulerILi192ELi128ELi384ELi128ELb0ELb1ELb1ELb1ELb0ELb1EEEEEEEEEvNT_6ParamsE)
        /*0620*/ 	.word	0x00000038


	//----- nvinfo : EIATTR_MIN_STACK_SIZE
	.align		4
.L_317:
        /*0624*/ 	.byte	0x04, 0x12
        /*0626*/ 	.short	(.L_319 - .L_318)
	.align		4
.L_318:
        /*0628*/ 	.word	index@(_ZN7cutlass13device_kernelIN5flash11enable_sm90INS1_16FlashAttnFwdSm90INS1_25CollectiveMainloopFwdSm90ILi2EN4cute5tupleIJNS5_1CILi1EEES8_S8_EEENS6_IJNS7_ILi192EEENS7_ILi128EEENS7_ILi96EEEEEELi96ENS_6half_tEfNS_4arch4Sm90ELb0ELb1ELb0ELb1ELb0ELb1ELb0ELb0ELb1ELb1ELb0ELb0EEENS1_21CollectiveEpilogueFwdINS6_IJSA_SC_SB_EEES9_SE_SG_Li384ELb1ELb1ELb0ELb0EEENS1_36VarlenDynamicPersistentTileSchedulerILi192ELi128ELi384ELi128ELb0ELb1ELb1ELb1ELb0ELb1EEEEEEEEEvNT_6ParamsE)
        /*062c*/ 	.word	0x00000070


	//----- nvinfo : EIATTR_MIN_STACK_SIZE
	.align		4
.L_319:
        /*0630*/ 	.byte	0x04, 0x12
        /*0632*/ 	.short	(.L_321 - .L_320)
	.align		4
.L_320:
        /*0634*/ 	.word	index@(_ZN7cutlass13device_kernelIN5flash11enable_sm90INS1_16FlashAttnFwdSm90INS1_25CollectiveMainloopFwdSm90ILi2EN4cute5tupleIJNS5_1CILi1EEES8_S8_EEENS6_IJNS7_ILi192EEENS7_ILi144EEENS7_ILi96EEEEEELi96ENS_6half_tEfNS_4arch4Sm90ELb1ELb0ELb0ELb0ELb0ELb0ELb0ELb0ELb1ELb1ELb0ELb0EEENS1_21CollectiveEpilogueFwdINS6_IJSA_SC_SB_EEES9_SE_SG_Li384ELb0ELb1ELb0ELb0EEENS1_30DynamicPersistentTileSchedulerILi384ELi128ELb0ELb1ELb1EEEEEEEEEvNT_6ParamsE)
        /*0638*/ 	.word	0x00000010


	//----- nvinfo : EIATTR_MIN_STACK_SIZE
	.align		4
.L_321:
        /*063c*/ 	.byte	0x04, 0x12
        /*063e*/ 	.short	(.L_323 - .L_322)
	.align		4
.L_322:
        /*0640*/ 	.word	index@(_ZN7cutlass13device_kernelIN5flash11enable_sm90INS1_16FlashAttnFwdSm90INS1_25CollectiveMainloopFwdSm90ILi2EN4cute5tupleIJNS5_1CILi1EEES8_S8_EEENS6_IJNS7_ILi192EEENS7_ILi144EEENS7_ILi96EEEEEELi96ENS_6half_tEfNS_4arch4Sm90ELb1ELb0ELb0ELb1ELb0ELb0ELb0ELb0ELb1ELb1ELb0ELb0EEENS1_21CollectiveEpilogueFwdINS6_IJSA_SC_SB_EEES9_SE_SG_Li384ELb1ELb1ELb0ELb0EEENS1_36VarlenDynamicPersistentTileSchedulerILi192ELi144ELi384ELi128ELb0ELb1ELb1ELb1ELb1ELb1EEEEEEEEEvNT_6ParamsE)
        /*0644*/ 	.word	0x00000038


	//----- nvinfo : EIATTR_MIN_STACK_SIZE
	.align		4
.L_323:
        /*0648*/ 	.byte	0x04, 0x12
        /*064a*/ 	.short	(.L_325 - .L_324)
	.align		4
.L_324:
        /*064c*/ 	.word	index@(_ZN7cutlass13device_kernelIN5flash11enable_sm90INS1_16FlashAttnFwdSm90INS1_25CollectiveMainloopFwdSm90ILi2EN4cute5tupleIJNS5_1CILi1EEES8_S8_EEENS6_IJNS7_ILi192EEENS7_ILi144EEENS7_ILi96EEEEEELi96ENS_6half_tEfNS_4arch4Sm90ELb1ELb0ELb0ELb1ELb0ELb1ELb0ELb0ELb1ELb1ELb0ELb0EEENS1_21CollectiveEpilogueFwdINS6_IJSA_SC_SB_EEES9_SE_SG_Li384ELb1ELb1ELb0ELb0EEENS1_36VarlenDynamicPersistentTileSchedulerILi192ELi144ELi384ELi128ELb0ELb1ELb1ELb1ELb1ELb1EEEEEEEEEvNT_6ParamsE)
        /*0650*/ 	.word	0x00000098


	//----- nvinfo : EIATTR_MIN_STACK_SIZE
	.align		4
.L_325:
        /*0654*/ 	.byte	0x04, 0x12
        /*0656*/ 	.short	(.L_327 - .L_326)
	.align		4
.L_326:
        /*0658*/ 	.word	index@(_ZN7cutlass13device_kernelIN5flash11enable_sm90INS1_16FlashAttnFwdSm90INS1_25CollectiveMainloopFwdSm90ILi2EN4cute5tupleIJNS5_1CILi1EEES8_S8_EEENS6_IJNS7_ILi192EEESA_NS7_ILi64EEEEEELi64ENS_6half_tEfNS_4arch4Sm90ELb0ELb0ELb0ELb0ELb0ELb0ELb0ELb0ELb1ELb1ELb0ELb0EEENS1_21CollectiveEpilogueFwdINS6_IJSA_SB_SA_EEES9_SD_SF_Li384ELb0ELb1ELb0ELb0EEENS1_29StaticPersistentTileSchedulerILb0EEEEEEEEEvNT_6ParamsE)
        /*065c*/ 	.word	0x00000028


	//----- nvinfo : EIATTR_MIN_STACK_SIZE
	.align		4
.L_327:
        /*0660*/ 	.byte	0x04, 0x12
        /*0662*/ 	.short	(.L_329 - .L_328)
	.align		4
.L_328:
        /*0664*/ 	.word	index@(_ZN7cutlass13device_kernelIN5flash11enable_sm90INS1_16FlashAttnFwdSm90INS1_25CollectiveMainloopFwdSm90ILi2EN4cute5tupleIJNS5_1CILi1EEES8_S8_EEENS6_IJNS7_ILi192EEESA_NS7_ILi64EEEEEELi64ENS_6half_tEfNS_4arch4Sm90ELb0ELb0ELb0ELb1ELb0ELb0ELb0ELb0ELb1ELb1ELb0ELb0EEENS1_21CollectiveEpilogueFwdINS6_IJSA_SB_SA_EEES9_SD_SF_Li384ELb1ELb1ELb0ELb0EEENS1_36VarlenDynamicPersistentTileSchedulerILi192ELi192ELi384ELi128ELb0ELb1ELb1ELb0ELb1ELb1EEEEEEEEEvNT_6ParamsE)
        /*0668*/ 	.word	0x00000038


	//----- nvinfo : EIATTR_MIN_STACK_SIZE
	.align		4
.L_329:
        /*066c*/ 	.byte	0x04, 0x12
        /*066e*/ 	.short	(.L_331 - .L_330)
	.align		4
.L_330:
        /*0670*/ 	.word	index@(_ZN7cutlass13device_kernelIN5flash11enable_sm90INS1_16FlashAttnFwdSm90INS1_25CollectiveMainloopFwdSm90ILi2EN4cute5tupleIJNS5_1CILi1EEES8_S8_EEENS6_IJNS7_ILi192EEESA_NS7_ILi64EEEEEELi64ENS_6half_tEfNS_4arch4Sm90ELb0ELb0ELb0ELb1ELb0ELb1ELb0ELb0ELb1ELb1ELb0ELb0EEENS1_21CollectiveEpilogueFwdINS6_IJSA_SB_SA_EEES9_SD_SF_Li384ELb1ELb1ELb0ELb0EEENS1_36VarlenDynamicPersistentTileSchedulerILi192ELi192ELi384ELi128ELb0ELb1ELb1ELb0ELb1ELb1EEEEEEEEEvNT_6ParamsE)
        /*0674*/ 	.word	0x00000080


	//----- nvinfo : EIATTR_MIN_STACK_SIZE
	.align		4
.L_331:
        /*0678*/ 	.byte	0x04, 0x12
        /*067a*/ 	.short	(.L_333 - .L_332)
	.align		4
.L_332:
        /*067c*/ 	.word	index@(_ZN7cutlass13device_kernelIN5flash11enable_sm90INS1_16FlashAttnFwdSm90INS1_25CollectiveMainloopFwdSm90ILi2EN4cute5tupleIJNS5_1CILi1EEES8_S8_EEENS6_IJNS7_ILi192EEENS7_ILi128EEENS7_ILi64EEEEEELi64ENS_6half_tEfNS_4arch4Sm90ELb0ELb1ELb0ELb0ELb0ELb0ELb0ELb1ELb1ELb1ELb0ELb0EEENS1_21CollectiveEpilogueFwdINS6_IJSA_SC_SB_EEES9_SE_SG_Li384ELb0ELb1ELb0ELb0EEENS1_30DynamicPersistentTileSchedulerILi384ELi128ELb0ELb1ELb1EEEEEEEEEvNT_6ParamsE)
        /*0680*/ 	.word	0x00000000


	//----- nvinfo : EIATTR_MIN_STACK_SIZE
	.align		4
.L_333:
        /*0684*/ 	.byte	0x04, 0x12
        /*0686*/ 	.short	(.L_335 - .L_334)
	.align		4
.L_334:
        /*0688*/ 	.word	index@(_ZN7cutlass13device_kernelIN5flash11enable_sm90INS1_16FlashAttnFwdSm90INS1_25CollectiveMainloopFwdSm90ILi2EN4cute5tupleIJNS5_1CILi1EEES8_S8_EEENS6_IJNS7_ILi192EEENS7_ILi128EEENS7_ILi64EEEEEELi64ENS_6half_tEfNS_4arch4Sm90ELb0ELb1ELb0ELb1ELb0ELb0ELb0ELb1ELb1ELb1ELb0ELb0EEENS1_21CollectiveEpilogueFwdINS6_IJSA_SC_SB_EEES9_SE_SG_Li384ELb1ELb1ELb0ELb0EEENS1_36VarlenDynamicPersistentTileSchedulerILi192ELi128ELi384ELi128ELb0ELb1ELb1ELb1ELb0ELb1EEEEEEEEEvNT_6ParamsE)
        /*068c*/ 	.word	0x00000038


	//----- nvinfo : EIATTR_MIN_STACK_SIZE
	.align		4
.L_335:
        /*0690*/ 	.byte	0x04, 0x12
        /*0692*/ 	.short	(.L_337 - .L_336)
	.align		4
.L_336:
        /*0694*/ 	.word	index@(_ZN7cutlass13device_kernelIN5flash11enable_sm90INS1_16FlashAttnFwdSm90INS1_25CollectiveMainloopFwdSm90ILi2EN4cute5tupleIJNS5_1CILi1EEES8_S8_EEENS6_IJNS7_ILi192EEENS7_ILi128EEENS7_ILi64EEEEEELi64ENS_6half_tEfNS_4arch4Sm90ELb0ELb1ELb0ELb1ELb0ELb1ELb0ELb1ELb1ELb1ELb0ELb0EEENS1_21CollectiveEpilogueFwdINS6_IJSA_SC_SB_EEES9_SE_SG_Li384ELb1ELb1ELb0ELb0EEENS1_36VarlenDynamicPersistentTileSchedulerILi192ELi128ELi384ELi128ELb0ELb1ELb1ELb1ELb0ELb1EEEEEEEEEvNT_6ParamsE)
        /*0698*/ 	.word	0x00000058


	//----- nvinfo : EIATTR_MIN_STACK_SIZE
	.align		4
.L_337:
        /*069c*/ 	.byte	0x04, 0x12
        /*069e*/ 	.short	(.L_339 - .L_338)
	.align		4
.L_338:
        /*06a0*/ 	.word	index@(_ZN7cutlass13device_kernelIN5flash11enable_sm90INS1_16FlashAttnFwdSm90INS1_25CollectiveMainloopFwdSm90ILi2EN4cute5tupleIJNS5_1CILi1EEES8_S8_EEENS6_IJNS7_ILi192EEENS7_ILi128EEENS7_ILi64EEEEEELi64ENS_6half_tEfNS_4arch4Sm90ELb1ELb0ELb0ELb0ELb0ELb0ELb0ELb1ELb1ELb1ELb0ELb0EEENS1_21CollectiveEpilogueFwdINS6_IJSA_SC_SB_EEES9_SE_SG_Li384ELb0ELb1ELb0ELb0EEENS1_30DynamicPersistentTileSchedulerILi384ELi128ELb0ELb1ELb1EEEEEEEEEvNT_6ParamsE)
        /*06a4*/ 	.word	0x00000008


	//----- nvinfo : EIATTR_MIN_STACK_SIZE
	.align		4
.L_339:
        /*06a8*/ 	.byte	0x04, 0x12
        /*06aa*/ 	.short	(.L_341 - .L_340)
	.align		4
.L_340:
        /*06ac*/ 	.word	index@(_ZN7cutlass13device_kernelIN5flash11enable_sm90INS1_16FlashAttnFwdSm90INS1_25CollectiveMainloopFwdSm90ILi2EN4cute5tupleIJNS5_1CILi1EEES8_S8_EEENS6_IJNS7_ILi192EEENS7_ILi128EEENS7_ILi64EEEEEELi64ENS_6half_tEfNS_4arch4Sm90ELb1ELb0ELb0ELb1ELb0ELb0ELb0ELb1ELb1ELb1ELb0ELb0EEENS1_21CollectiveEpilogueFwdINS6_IJSA_SC_SB_EEES9_SE_SG_Li384ELb1ELb1ELb0ELb0EEENS1_36VarlenDynamicPersistentTileSchedulerILi192ELi128ELi384ELi128ELb0ELb1ELb1ELb1ELb1ELb1EEEEEEEEEvNT_6ParamsE)
        /*06b0*/ 	.word	0x00000038


	//----- nvinfo : EIATTR_MIN_STACK_SIZE
	.align		4
.L_341:
        /*06b4*/ 	.byte	0x04, 0x12
        /*06b6*/ 	.short	(.L_343 - .L_342)
	.align		4
.L_342:
        /*06b8*/ 	.word	index@(_ZN7cutlass13device_kernelIN5flash11enable_sm90INS1_16FlashAttnFwdSm90INS1_25CollectiveMainloopFwdSm90ILi2EN4cute5tupleIJNS5_1CILi1EEES8_S8_EEENS6_IJNS7_ILi192EEENS7_ILi128EEENS7_ILi64EEEEEELi64ENS_6half_tEfNS_4arch4Sm90ELb1ELb0ELb0ELb1ELb0ELb1ELb0ELb1ELb1ELb1ELb0ELb0EEENS1_21CollectiveEpilogueFwdINS6_IJSA_SC_SB_EEES9_SE_SG_Li384ELb1ELb1ELb0ELb0EEENS1_36VarlenDynamicPersistentTileSchedulerILi192ELi128ELi384ELi128ELb0ELb1ELb1ELb1ELb1ELb1EEEEEEEEEvNT_6ParamsE)
        /*06bc*/ 	.word	0x00000068
.L_343:


//--------------------- .nv.compat                --------------------------
	.section	.nv.compat,"",@"SHT_CUDA_COMPAT_INFO"
	.align	4
        /*0000*/ 	.byte	0x02, 0x09, 0x01, 0x00, 0x02, 0x02, 0x04, 0x00, 0x02, 0x05, 0x05, 0x00, 0x03, 0x07, 0x01, 0x01
        /*0010*/ 	.byte	0x02, 0x03, 0x01, 0x00, 0x02, 0x06, 0x01, 0x00, 0x04, 0x0b, 0x08, 0x00, 0x00, 0x00, 0x00, 0x00
        /*0020*/ 	.byte	0x00, 0x00, 0x00, 0x00


//--------------------- .nv.info._ZN7cutlass13device_kernelIN5flash11enable_sm90INS1_16FlashAttnFwdSm90INS1_25CollectiveMainloopFwdSm90ILi2EN4cute5tupleIJNS5_1CILi1EEES8_S8_EEENS6_IJNS7_ILi128EEENS7_ILi80EEENS7_ILi256EEEEEELi256ENS_6half_tEfNS_4arch4Sm90ELb0ELb0ELb0ELb0ELb0ELb0ELb0ELb1ELb1ELb1ELb0ELb0EEENS1_21CollectiveEpilogueFwdINS6_IJSA_SC_SB_EEES9_SE_SG_Li256ELb0ELb1ELb0ELb0EEENS1_29StaticPersistentTileSchedulerILb0EEEEEEEEEvNT_6ParamsE --------------------------
	.section	.nv.info._ZN7cutlass13device_kernelIN5flash11enable_sm90INS1_16FlashAttnFwdSm90INS1_25CollectiveMainloopFwdSm90ILi2EN4cute5tupleIJNS5_1CILi1EEES8_S8_EEENS6_IJNS7_ILi128EEENS7_ILi80EEENS7_ILi256EEEEEELi256ENS_6half_tEfNS_4arch4Sm90ELb0ELb0ELb0ELb0ELb0ELb0ELb0ELb1ELb1ELb1ELb0ELb0EEENS1_21CollectiveEpilogueFwdINS6_IJSA_SC_SB_EEES9_SE_SG_Li256ELb0ELb1ELb0ELb0EEENS1_29StaticPersistentTileSchedulerILb0EEEEEEEEEvNT_6ParamsE,"",@"SHT_CUDA_INFO"
	.sectionflags	@""
	.align	4


	//----- nvinfo : EIATTR_CUDA_API_VERSION
	.align		4
        /*0000*/ 	.byte	0x04, 0x37
        /*0002*/ 	.short	(.L_345 - .L_344)
.L_344:
        /*0004*/ 	.word	0x00000082


	//----- nvinfo : EIATTR_KPARAM_INFO
	.align		4
.L_345:
        /*0008*/ 	.byte	0x04, 0x17
        /*000a*/ 	.short	(.L_347 - .L_346)
.L_346:
        /*000c*/ 	.word	0x00000000
        /*0010*/ 	.short	0x0000
        /*0012*/ 	.short	0x0070
        /*0014*/ 	.byte	0x00, 0xf0, 0x01, 0x28


	//----- nvinfo : EIATTR_SPARSE_MMA_MASK
	.align		4
.L_347:
        /*0018*/ 	.byte	0x03, 0x50
        /*001a*/ 	.short	0x0000


	//----- nvinfo : EIATTR_MAXREG_COUNT
	.align		4
        /*001c*/ 	.byte	0x03, 0x1b
        /*001e*/ 	.short	0x00a8


	//----- nvinfo : EIATTR_NUM_BARRIERS
	.align		4
        /*0020*/ 	.byte	0x02, 0x4c
        /*0022*/ 	.byte	0x09
	.zero		1


	//----- nvinfo : EIATTR_EXTERNS
	.align		4
        /*0024*/ 	.byte	0x04, 0x0f
        /*0026*/ 	.short	(.L_349 - .L_348)


	//   ....[0]....
	.align		4
.L_348:
        /*0028*/ 	.word	index@(__assertfail)


	//----- nvinfo : EIATTR_ANNOTATIONS
	.align		4
.L_349:
        /*002c*/ 	.byte	0x04, 0x55
        /*002e*/ 	.short	(.L_351 - .L_350)


	//   ....[0]....
.L_350:
        /*0030*/ 	.word	0x00000001
        /*0034*/ 	.byte	0x50, 0x09, 0x00, 0x00, 0x01, 0x00, 0x00, 0x00, 0x10, 0x0a, 0x00, 0x00, 0x01, 0x00, 0x00, 0x00
        /* <DEDUP_REMOVED lines=30> */
        /*0224*/ 	.byte	0x20, 0x0b, 0x01, 0x00


	//----- nvinfo : EIATTR_MERCURY_ISA_VERSION
	.align		4
.L_351:
        /*0228*/ 	.byte	0x03, 0x5f
        /*022a*/ 	.short	0x0101


	//----- nvinfo : EIATTR_INT_WARP_WIDE_INSTR_OFFSETS
	.align		4
        /*022c*/ 	.byte	0x04, 0x31
        /*022e*/ 	.short	(.L_353 - .L_352)


	//   ....[0]....
.L_352:
        /*0230*/ 	.word	0x00000130


	//   ....[1]....
        /*0234*/ 	.word	0x00000170


	//   ....[2]....
        /*0238*/ 	.word	0x000001e0


	//----- nvinfo : EIATTR_COOP_GROUP_MASK_REGIDS
	.align		4
.L_353:
        /*023c*/ 	.byte	0x04, 0x29
        /*023e*/ 	.short	(.L_355 - .L_354)


	//   ....[0]....
.L_354:
        /*0240*/ 	.word	0xffffffff


	//   ....[1]....
        /*0244*/ 	.word	0xffffffff


	//   ....[2]....
        /*0248*/ 	.word	0xffffffff


	//   ....[3]....
        /*024c*/ 	.word	0xffffffff


	//   ....[4]....
        /*0250*/ 	.word	0xffffffff


	//   ....[5]....
        /*0254*/ 	.word	0xffffffff


	//   ....[6]....
        /*0258*/ 	.word	0xffffffff


	//   ....[7]....
        /*025c*/ 	.word	0xffffffff


	//   ....[8]....
        /*0260*/ 	.word	0xffffffff


	//   ....[9]....
        /*0264*/ 	.word	0xffffffff


	//   ....[10]....
        /*0268*/ 	.word	0xffffffff


	//   ....[11]....
        /*026c*/ 	.word	0xffffffff


	//   ....[12]....
        /*0270*/ 	.word	0xffffffff


	//   ....[13]....
        /*0274*/ 	.word	0xffffffff


	//   ....[14]....
        /*0278*/ 	.word	0xffffffff


	//   ....[15]....
        /*027c*/ 	.word	0xffffffff


	//   ....[16]....
        /*0280*/ 	.word	0xffffffff


	//   ....[17]....
        /*0284*/ 	.word	0xffffffff


	//   ....[18]....
        /*0288*/ 	.word	0xffffffff


	//   ....[19]....
        /*028c*/ 	.word	0xffffffff


	//   ....[20]....
        /*0290*/ 	.word	0xffffffff


	//   ....[21]....
        /*0294*/ 	.word	0xffffffff


	//   ....[22]....
        /*0298*/ 	.word	0xffffffff


	//   ....[23]....
        /*029c*/ 	.word	0xffffffff


	//   ....[24]....
        /*02a0*/ 	.word	0xffffffff


	//   ....[25]....
        /*02a4*/ 	.word	0xffffffff


	//   ....[26]....
        /*02a8*/ 	.word	0xffffffff


	//   ....[27]....
        /*02ac*/ 	.word	0xffffffff


	//   ....[28]....
        /*02b0*/ 	.word	0xffffffff


	//   ....[29]....
        /*02b4*/ 	.word	0xffffffff


	//   ....[30]....
        /*02b8*/ 	.word	0xffffffff


	//   ....[31]....
        /*02bc*/ 	.word	0xffffffff


	//   ....[32]....
        /*02c0*/ 	.word	0xffffffff


	//   ....[33]....
        /*02c4*/ 	.word	0xffffffff


	//   ....[34]....
        /*02c8*/ 	.word	0xffffffff


	//   ....[35]....
        /*02cc*/ 	.word	0xffffffff


	//   ....[36]....
        /*02d0*/ 	.word	0xffffffff


	//   ....[37]....
        /*02d4*/ 	.word	0xffffffff


	//   ....[38]....
        /*02d8*/ 	.word	0xffffffff


	//   ....[39]....
        /*02dc*/ 	.word	0xffffffff


	//   ....[40]....
        /*02e0*/ 	.word	0xffffffff


	//   ....[41]....
        /*02e4*/ 	.word	0xffffffff


	//   ....[42]....
        /*02e8*/ 	.word	0xffffffff


	//   ....[43]....
        /*02ec*/ 	.word	0xffffffff


	//   ....[44]....
        /*02f0*/ 	.word	0xffffffff


	//   ....[45]....
        /*02f4*/ 	.word	0xffffffff


	//   ....[46]....
        /*02f8*/ 	.word	0xffffffff


	//   ....[47]....
        /*02fc*/ 	.word	0xffffffff


	//   ....[48]....
        /*0300*/ 	.word	0xffffffff


	//   ....[49]....
        /*0304*/ 	.word	0xffffffff


	//   ....[50]....
        /*0308*/ 	.word	0x0500000f


	//   ....[51]....
        /*030c*/ 	.word	0x0500000f


	//   ....[52]....
        /*0310*/ 	.word	0x0500000f


	//   ....[53]....
        /*0314*/ 	.word	0x0500000f


	//   ....[54]....
        /*0318*/ 	.word	0x0500000f


	//   ....[55]....
        /*031c*/ 	.word	0x0500000f


	//   ....[56]....
        /*0320*/ 	.word	0x0500000f


	//   ....[57]....
        /*0324*/ 	.word	0x0500000f


	//   ....[58]....
        /*0328*/ 	.word	0x0500000f


	//   ....[59]....
        /*032c*/ 	.word	0x0500000f


	//   ....[60]....
        /*0330*/ 	.word	0x0500000f


	//   ....[61]....
        /*0334*/ 	.word	0x0500000f


	//   ....[62]....
        /*0338*/ 	.word	0x0500000f


	//   ....[63]....
        /*033c*/ 	.word	0x0500000f


	//   ....[64]....
        /*0340*/ 	.word	0x0500000f


	//   ....[65]....
        /*0344*/ 	.word	0x0500000f


	//   ....[66]....
        /*0348*/ 	.word	0x0500000f


	//   ....[67]....
        /*034c*/ 	.word	0x0500000f


	//----- nvinfo : EIATTR_COOP_GROUP_INSTR_OFFSETS
	.align		4
.L_355:
        /*0350*/ 	.byte	0x04, 0x28
        /*0352*/ 	.short	(.L_357 - .L_356)


	//   ....[0]....
.L_356:
        /*0354*/ 	.word	0x00000060


	//   ....[1]....
        /*0358*/ 	.word	0x00000140


	//   ....[2]....
        /*035c*/ 	.word	0x00000190


	//   ....[3]....
        /*0360*/ 	.word	0x000003c0


	//   ....[4]....
        /*0364*/ 	.word	0x00000520


	//   ....[5]....
        /*0368*/ 	.word	0x00000640


	//   ....[6]....
        /*036c*/ 	.word	0x000007a0


	//   ....[7]....
        /*0370*/ 	.word	0x00000e00


	//   ....[8]....
        /*0374*/ 	.word	0x00003e50


	//   ....[9]....
        /*0378*/ 	.word	0x00003e80


	//   ....[10]....
        /*037c*/ 	.word	0x000042c0


	//   ....[11]....
        /*0380*/ 	.word	0x00004330


	//   ....[12]....
        /*0384*/ 	.word	0x00007d30


	//   ....[13]....
        /*0388*/ 	.word	0x00007e40


	//   ....[14]....
        /*038c*/ 	.word	0x000082b0


	//   ....[15]....
        /*0390*/ 	.word	0x000082d0


	//   ....[16]....
        /*0394*/ 	.word	0x000093b0


	//   ....[17]....
        /*0398*/ 	.word	0x000093f0


	//   ....[18]....
        /*039c*/ 	.word	0x000094e0


	//   ....[19]....
        /*03a0*/ 	.word	0x000094f0


	//   ....[20]....
        /*03a4*/ 	.word	0x0000b260


	//   ....[21]....
        /*03a8*/ 	.word	0x0000b2c0


	//   ....[22]....
        /*03ac*/ 	.word	0x0000b3d0


	//   ....[23]....
        /*03b0*/ 	.word	0x0000b3e0


	//   ....[24]....
        /*03b4*/ 	.word	0x0000b830


	//   ....[25]....
        /*03b8*/ 	.word	0x0000b870


	//   ....[26]....
        /*03bc*/ 	.word	0x0000b9b0


	//   ....[27]....
        /*03c0*/ 	.word	0x0000b9d0


	//   ....[28]....
        /*03c4*/ 	.word	0x0000bb10


	//   ....[29]....
        /*03c8*/ 	.word	0x0000bb30


	//   ....[30]....
        /*03cc*/ 	.word	0x0000bc90


	//   ....[31]....
        /*03d0*/ 	.word	0x0000bcc0


	//   ....[32]....
        /*03d4*/ 	.word	0x0000c790


	//   ....[33]....
        /*03d8*/ 	.word	0x0000d2a0


	//   ....[34]....
        /*03dc*/ 	.word	0x0000d2d0


	//   ....[35]....
        /*03e0*/ 	.word	0x0000d390


	//   ....[36]....
        /*03e4*/ 	.word	0x0000d3a0


	//   ....[37]....
        /*03e8*/ 	.word	0x0000d440


	//   ....[38]....
        /*03ec*/ 	.word	0x0000d450


	//   ....[39]....
        /*03f0*/ 	.word	0x0000d4f0


	//   ....[40]....
        /*03f4*/ 	.word	0x0000d500


	//   ....[41]....
        /*03f8*/ 	.word	0x0000d5a0


	//   ....[42]....
        /*03fc*/ 	.word	0x0000d5b0


	//   ....[43]....
        /*0400*/ 	.word	0x0000d650


	//   ....[44]....
        /*0404*/ 	.word	0x0000d660


	//   ....[45]....
        /*0408*/ 	.word	0x0000d700


	//   ....[46]....
        /*040c*/ 	.word	0x0000d710


	//   ....[47]....
        /*0410*/ 	.word	0x0000d750


	//   ....[48]....
        /*0414*/ 	.word	0x0000d7a0


	//   ....[49]....
        /*0418*/ 	.word	0x00010a30


	//   ....[50]....
        /*041c*/ 	.word	0x00010f50


	//   ....[51]....
        /*0420*/ 	.word	0x000110c0


	//   ....[52]....
        /*0424*/ 	.word	0x00011120


	//   ....[53]....
        /*0428*/ 	.word	0x00011290


	//   ....[54]....
        /*042c*/ 	.word	0x000112e0


	//   ....[55]....
        /*0430*/ 	.word	0x00011410


	//   ....[56]....
        /*0434*/ 	.word	0x00011460


	//   ....[57]....
        /*0438*/ 	.word	0x00011590


	//   ....[58]....
        /*043c*/ 	.word	0x000115e0


	//   ....[59]....
        /*0440*/ 	.word	0x00011710


	//   ....[60]....
        /*0444*/ 	.word	0x00011760


	//   ....[61]....
        /*0448*/ 	.word	0x00011890


	//   ....[62]....
        /*044c*/ 	.word	0x000118e0


	//   ....[63]....
        /*0450*/ 	.word	0x00011a10


	//   ....[64]....
        /*0454*/ 	.word	0x00011a60


	//   ....[65]....
        /*0458*/ 	.word	0x00011b70


	//   ....[66]....
        /*045c*/ 	.word	0x00011bc0


	//   ....[67]....
        /*0460*/ 	.word	0x00011f60


	//----- nvinfo : EIATTR_REG_RECONFIG
	.align		4
.L_357:
        /*0464*/ 	.byte	0x01, 0x54
	.zero		2


	//----- nvinfo : EIATTR_SYSCALL_OFFSETS
	.align		4
        /*0468*/ 	.byte	0x04, 0x46
        /*046a*/ 	.short	(.L_359 - .L_358)


	//   ....[0]....
.L_358:
        /*046c*/ 	.word	0x000011c0


	//   ....[1]....
        /*0470*/ 	.word	0x0000c3e0


	//   ....[2]....
        /*0474*/ 	.word	0x0000c520


	//   ....[3]....
        /*0478*/ 	.word	0x0000c610


	//   ....[4]....
        /*047c*/ 	.word	0x0000ce20


	//----- nvinfo : EIATTR_MBARRIER_INSTR_OFFSETS
	.align		4
.L_359:
        /*0480*/ 	.byte	0x04, 0x39
        /*0482*/ 	.short	(.L_361 - .L_360)


	//   ....[0]....
.L_360:
        /*0484*/ 	.word	0x00000270
        /*0488*/ 	.word	0x000000ff
        /*048c*/ 	.word	0x00038800
        /*0490*/ 	.short	0x0100
        /*0492*/ 	.byte	0x08
	.zero		1


	//   ....[1]....
        /*0494*/ 	.word	0x00000280
        /*0498*/ 	.word	0x000000ff
        /*049c*/ 	.word	0x00038820
        /*04a0*/ 	.short	0x0100
        /*04a2*/ 	.byte	0x08
	.zero		1


	//   ....[2]....
        /*04a4*/ 	.word	0x00000370
        /*04a8*/ 	.word	0x000000ff
        /*04ac*/ 	.word	0x00038830
        /*04b0*/ 	.short	0x0100
        /*04b2*/ 	.byte	0x08
	.zero		1


	//   ....[3]....
        /*04b4*/ 	.word	0x00000380
        /*04b8*/ 	.word	0x000000ff
        /*04bc*/ 	.word	0x00038840
        /*04c0*/ 	.short	0x0100
        /*04c2*/ 	.byte	0x08
	.zero		1


	//   ....[4]....
        /*04c4*/ 	.word	0x00000390
        /*04c8*/ 	.word	0x000000ff
        /*04cc*/ 	.word	0x00038838
        /*04d0*/ 	.short	0x0100
        /*04d2*/ 	.byte	0x08
	.zero		1


	//   ....[5]....
        /*04d4*/ 	.word	0x000003a0
        /*04d8*/ 	.word	0x000000ff
        /*04dc*/ 	.word	0x00038848
        /*04e0*/ 	.short	0x0100
        /*04e2*/ 	.byte	0x08
	.zero		1


	//   ....[6]....
        /*04e4*/ 	.word	0x000004d0
        /*04e8*/ 	.word	0x000000ff
        /*04ec*/ 	.word	0x00038850
        /*04f0*/ 	.short	0x0100
        /*04f2*/ 	.byte	0x08
	.zero		1


	//   ....[7]....
        /*04f4*/ 	.word	0x000004e0
        /*04f8*/ 	.word	0x000000ff
        /*04fc*/ 	.word	0x00038860
        /*0500*/ 	.short	0x0100
        /*0502*/ 	.byte	0x08
	.zero		1


	//   ....[8]....
        /*0504*/ 	.word	0x000004f0
        /*0508*/ 	.word	0x000000ff
        /*050c*/ 	.word	0x00038858
        /*0510*/ 	.short	0x0100
        /*0512*/ 	.byte	0x08
	.zero		1


	//   ....[9]....
        /*0514*/ 	.word	0x00000500
        /*0518*/ 	.word	0x000000ff
        /*051c*/ 	.word	0x00038868
        /*0520*/ 	.short	0x0100
        /*0522*/ 	.byte	0x08
	.zero		1


	//   ....[10]....
        /*0524*/ 	.word	0x000005f0
        /*0528*/ 	.word	0x000000ff
        /*052c*/ 	.word	0x00038870
        /*0530*/ 	.short	0x0100
        /*0532*/ 	.byte	0x06
	.zero		1


	//   ....[11]....
        /*0534*/ 	.word	0x00000600
        /*0538*/ 	.word	0x000000ff
        /*053c*/ 	.word	0x00038880
        /*0540*/ 	.short	0x0100
        /*0542*/ 	.byte	0x06
	.zero		1


	//   ....[12]....
        /*0544*/ 	.word	0x00000610
        /*0548*/ 	.word	0x000000ff
        /*054c*/ 	.word	0x00038878
        /*0550*/ 	.short	0x0100
        /*0552*/ 	.byte	0x06
	.zero		1


	//   ....[13]....
        /*0554*/ 	.word	0x00000620
        /*0558*/ 	.word	0x000000ff
        /*055c*/ 	.word	0x00038888
        /*0560*/ 	.short	0x0100
        /*0562*/ 	.byte	0x06
	.zero		1


	//   ....[14]....
        /*0564*/ 	.word	0x00000750
        /*0568*/ 	.word	0x000000ff
        /*056c*/ 	.word	0x00038890
        /*0570*/ 	.short	0x0100
        /*0572*/ 	.byte	0x08
	.zero		1


	//   ....[15]....
        /*0574*/ 	.word	0x00000760
        /*0578*/ 	.word	0x000000ff
        /*057c*/ 	.word	0x000388a0
        /*0580*/ 	.short	0x0100
        /*0582*/ 	.byte	0x08
	.zero		1


	//   ....[16]....
        /*0584*/ 	.word	0x00000770
        /*0588*/ 	.word	0x000000ff
        /*058c*/ 	.word	0x00038898
        /*0590*/ 	.short	0x0100
        /*0592*/ 	.byte	0x08
	.zero		1


	//   ....[17]....
        /*0594*/ 	.word	0x00000780
        /*0598*/ 	.word	0x000000ff
        /*059c*/ 	.word	0x000388a8
        /*05a0*/ 	.short	0x0100
        /*05a2*/ 	.byte	0x08
	.zero		1


	//   ....[18]....
        /*05a4*/ 	.word	0x000008b0
        /*05a8*/ 	.word	0x000000ff
        /*05ac*/ 	.word	0x000388b0
        /*05b0*/ 	.short	0x0100
        /*05b2*/ 	.byte	0x08
	.zero		1


	//   ....[19]....
        /*05b4*/ 	.word	0x000008c0
        /*05b8*/ 	.word	0x000000ff
        /*05bc*/ 	.word	0x000388c0
        /*05c0*/ 	.short	0x0100
        /*05c2*/ 	.byte	0x08
	.zero		1


	//   ....[20]....
        /*05c4*/ 	.word	0x000008d0
        /*05c8*/ 	.word	0x000000ff
        /*05cc*/ 	.word	0x000388b8
        /*05d0*/ 	.short	0x0100
        /*05d2*/ 	.byte	0x08
	.zero		1


	//   ....[21]....
        /*05d4*/ 	.word	0x000008e0
        /*05d8*/ 	.word	0x000000ff
        /*05dc*/ 	.word	0x000388c8
        /*05e0*/ 	.short	0x0100
        /*05e2*/ 	.byte	0x08
	.zero		1


	//   ....[22]....
        /*05e4*/ 	.word	0x00001240
        /*05e8*/ 	.word	0x000000ff
        /*05ec*/ 	.word	0x00038800
        /*05f0*/ 	.short	0x010a
        /*05f2*/ 	.byte	0x24
	.zero		1


	//   ....[23]....
        /*05f4*/ 	.word	0x000012d0
        /*05f8*/ 	.word	0x00000000
        /*05fc*/ 	.word	0x00038830
        /*0600*/ 	.short	0x010a
        /*0602*/ 	.byte	0x3f
	.zero		1


	//   ....[24]....
        /*0604*/ 	.word	0x00001350
        /*0608*/ 	.word	0x00000000
        /*060c*/ 	.word	0x00038830
        /*0610*/ 	.short	0x010a
        /*0612*/ 	.byte	0x3f
	.zero		1


	//   ....[25]....
        /*0614*/ 	.word	0x00003da0
        /*0618*/ 	.word	0x00000000
        /*061c*/ 	.word	0x00000000
        /*0620*/ 	.short	0x0101
        /*0622*/ 	.byte	0x3f
	.zero		1


	//   ....[26]....
        /*0624*/ 	.word	0x00005190
        /*0628*/ 	.word	0x000000ff
        /*062c*/ 	.word	0x00038830
        /*0630*/ 	.short	0x010a
        /*0632*/ 	.byte	0x06
	.zero		1


	//   ....[27]....
        /*0634*/ 	.word	0x000051e0
        /*0638*/ 	.word	0x000000ff
        /*063c*/ 	.word	0x00038830
        /*0640*/ 	.short	0x010a
        /*0642*/ 	.byte	0x04
	.zero		1


	//   ....[28]....
        /*0644*/ 	.word	0x00007a90
        /*0648*/ 	.word	0x000000ff
        /*064c*/ 	.word	0x00038850
        /*0650*/ 	.short	0x010a
        /*0652*/ 	.byte	0x04
	.zero		1


	//   ....[29]....
        /*0654*/ 	.word	0x00007ad0
        /*0658*/ 	.word	0x000000ff
        /*065c*/ 	.word	0x00038850
        /*0660*/ 	.short	0x010a
        /*0662*/ 	.byte	0x04
	.zero		1


	//   ....[30]....
        /*0664*/ 	.word	0x00008620
        /*0668*/ 	.word	0x0000009d
        /*066c*/ 	.word	0x00000000
        /*0670*/ 	.short	0x0101
        /*0672*/ 	.byte	0x3f
	.zero		1


	//   ....[31]....
        /*0674*/ 	.word	0x00008680
        /*0678*/ 	.word	0x000000ab
        /*067c*/ 	.word	0x00000000
        /*0680*/ 	.short	0x0101
        /*0682*/ 	.byte	0x3f
	.zero		1


	//   ....[32]....
        /*0684*/ 	.word	0x00009320
        /*0688*/ 	.word	0x000000ff
        /*068c*/ 	.word	0x00038850
        /*0690*/ 	.short	0x010a
        /*0692*/ 	.byte	0x0c
	.zero		1


	//   ....[33]....
        /*0694*/ 	.word	0x00009360
        /*0698*/ 	.word	0x000000ff
        /*069c*/ 	.word	0x00038850
        /*06a0*/ 	.short	0x010a
        /*06a2*/ 	.byte	0x0c
	.zero		1


	//   ....[34]....
        /*06a4*/ 	.word	0x0000a4b0
        /*06a8*/ 	.word	0x0000009b
        /*06ac*/ 	.word	0x00000000
        /*06b0*/ 	.short	0x0101
        /*06b2*/ 	.byte	0x3f
	.zero		1


	//   ....[35]....
        /*06b4*/ 	.word	0x0000b750
        /*06b8*/ 	.word	0x000000ff
        /*06bc*/ 	.word	0x00000000
        /*06c0*/ 	.short	0x0101
        /*06c2*/ 	.byte	0x04
	.zero		1


	//   ....[36]....
        /*06c4*/ 	.word	0x0000c9d0
        /*06c8*/ 	.word	0x00000000
        /*06cc*/ 	.word	0x00038840
        /*06d0*/ 	.short	0x010a
        /*06d2*/ 	.byte	0x3f
	.zero		1


	//   ....[37]....
        /*06d4*/ 	.word	0x0000d8b0
        /*06d8*/ 	.word	0x000000ff
        /*06dc*/ 	.word	0x00038800
        /*06e0*/ 	.short	0x0107
        /*06e2*/ 	.byte	0x24
	.zero		1


	//   ....[38]....
        /*06e4*/ 	.word	0x0000d920
        /*06e8*/ 	.word	0x000000ff
        /*06ec*/ 	.word	0x00038800
        /*06f0*/ 	.short	0x0101
        /*06f2*/ 	.byte	0x24
	.zero		1


	//   ....[39]....
        /*06f4*/ 	.word	0x0000d950
        /*06f8*/ 	.word	0x000000ff
        /*06fc*/ 	.word	0x00038820
        /*0700*/ 	.short	0x010a
        /*0702*/ 	.byte	0x24
	.zero		1


	//   ....[40]....
        /*0704*/ 	.word	0x0000dc90
        /*0708*/ 	.word	0x00000003
        /*070c*/ 	.word	0x00038840
        /*0710*/ 	.short	0x010a
        /*0712*/ 	.byte	0x3f
	.zero		1


	//   ....[41]....
        /*0714*/ 	.word	0x0000e220
        /*0718*/ 	.word	0x00000003
        /*071c*/ 	.word	0x00000060
        /*0720*/ 	.short	0x010a
        /*0722*/ 	.byte	0x3f
	.zero		1


	//   ....[42]....
        /*0724*/ 	.word	0x0000ea70
        /*0728*/ 	.word	0x00000003
        /*072c*/ 	.word	0x00038840
        /*0730*/ 	.short	0x010a
        /*0732*/ 	.byte	0x3f
	.zero		1


	//   ....[43]....
        /*0734*/ 	.word	0x0000f000
        /*0738*/ 	.word	0x00000005
        /*073c*/ 	.word	0x00000060
        /*0740*/ 	.short	0x010a
        /*0742*/ 	.byte	0x3f
	.zero		1


	//   ....[44]....
        /*0744*/ 	.word	0x0000f790
        /*0748*/ 	.word	0x00000002
        /*074c*/ 	.word	0x00038840
        /*0750*/ 	.short	0x010a
        /*0752*/ 	.byte	0x3f
	.zero		1


	//   ....[45]....
        /*0754*/ 	.word	0x0000fd20
        /*0758*/ 	.word	0x00000005
        /*075c*/ 	.word	0x00000060
        /*0760*/ 	.short	0x010a
        /*0762*/ 	.byte	0x3f
	.zero		1


	//   ....[46]....
        /*0764*/ 	.word	0x00010350
        /*0768*/ 	.word	0x00000002
        /*076c*/ 	.word	0x00038860
        /*0770*/ 	.short	0x010a
        /*0772*/ 	.byte	0x3f
	.zero		1


	//   ....[47]....
        /*0774*/ 	.word	0x000109b0
        /*0778*/ 	.word	0x00000000
        /*077c*/ 	.word	0x00038820
        /*0780*/ 	.short	0x010a
        /*0782*/ 	.byte	0x3f
	.zero		1


	//   ....[48]....
        /*0784*/ 	.word	0x00010ba0
        /*0788*/ 	.word	0x00000006
        /*078c*/ 	.word	0x00000000
        /*0790*/ 	.short	0x010a
        /*0792*/ 	.byte	0x3f
	.zero		1


	//   ....[49]....
        /*0794*/ 	.word	0x00010bf0
        /*0798*/ 	.word	0x00000003
        /*079c*/ 	.word	0x00000000
        /*07a0*/ 	.short	0x010a
        /*07a2*/ 	.byte	0x3f
	.zero		1


	//   ....[50]....
        /*07a4*/ 	.word	0x00010c50
        /*07a8*/ 	.word	0x00000012
        /*07ac*/ 	.word	0x00000000
        /*07b0*/ 	.short	0x010a
        /*07b2*/ 	.byte	0x3f
	.zero		1


	//   ....[51]....
        /*07b4*/ 	.word	0x00010c80
        /*07b8*/ 	.word	0x00000003
        /*07bc*/ 	.word	0x00000000
        /*07c0*/ 	.short	0x010a
        /*07c2*/ 	.byte	0x3f
	.zero		1


	//   ....[52]....
        /*07c4*/ 	.word	0x00010cf0
        /*07c8*/ 	.word	0x00000003
        /*07cc*/ 	.word	0x00038800
        /*07d0*/ 	.short	0x010a
        /*07d2*/ 	.byte	0x3f
	.zero		1


	//   ....[53]....
        /*07d4*/ 	.word	0x00010d40
        /*07d8*/ 	.word	0x00000000
        /*07dc*/ 	.word	0x00038830
        /*07e0*/ 	.short	0x010a
        /*07e2*/ 	.byte	0x3f
	.zero		1


	//   ....[54]....
        /*07e4*/ 	.word	0x00010db0
        /*07e8*/ 	.word	0x00000004
        /*07ec*/ 	.word	0x00038830
        /*07f0*/ 	.short	0x010a
        /*07f2*/ 	.byte	0x3f
	.zero		1


	//   ....[55]....
        /*07f4*/ 	.word	0x00010e10
        /*07f8*/ 	.word	0x00000003
        /*07fc*/ 	.word	0x00038850
        /*0800*/ 	.short	0x010a
        /*0802*/ 	.byte	0x3f
	.zero		1


	//   ....[56]....
        /*0804*/ 	.word	0x00010e70
        /*0808*/ 	.word	0x00000007
        /*080c*/ 	.word	0x00038850
        /*0810*/ 	.short	0x010a
        /*0812*/ 	.byte	0x3f
	.zero		1


	//   ....[57]....
        /*0814*/ 	.word	0x00011010
        /*0818*/ 	.word	0x00000000
        /*081c*/ 	.word	0x00038840
        /*0820*/ 	.short	0x010a
        /*0822*/ 	.byte	0x3f
	.zero		1


	//   ....[58]....
        /*0824*/ 	.word	0x00011c00
        /*0828*/ 	.word	0x0000000c
        /*082c*/ 	.word	0x00038820
        /*0830*/ 	.short	0x010a
        /*0832*/ 	.byte	0x3f
	.zero		1


	//   ....[59]....
        /*0834*/ 	.word	0x00011c50
        /*0838*/ 	.word	0x00000003
        /*083c*/ 	.word	0x00038840
        /*0840*/ 	.short	0x010a
        /*0842*/ 	.byte	0x3f
	.zero		1


	//   ....[60]....
        /*0844*/ 	.word	0x00011ca0
        /*0848*/ 	.word	0x00000003
        /*084c*/ 	.word	0x00000060
        /*0850*/ 	.short	0x010a
        /*0852*/ 	.byte	0x3f
	.zero		1


	//   ....[61]....
        /*0854*/ 	.word	0x00011cf0
        /*0858*/ 	.word	0x00000003
        /*085c*/ 	.word	0x00038840
        /*0860*/ 	.short	0x010a
        /*0862*/ 	.byte	0x3f
	.zero		1


	//   ....[62]....
        /*0864*/ 	.word	0x00011d40
        /*0868*/ 	.word	0x00000005
        /*086c*/ 	.word	0x00000060
        /*0870*/ 	.short	0x010a
        /*0872*/ 	.byte	0x3f
	.zero		1


	//   ....[63]....
        /*0874*/ 	.word	0x00011d90
        /*0878*/ 	.word	0x00000002
        /*087c*/ 	.word	0x00038840
        /*0880*/ 	.short	0x010a
        /*0882*/ 	.byte	0x3f
	.zero		1


	//   ....[64]....
        /*0884*/ 	.word	0x00011de0
        /*0888*/ 	.word	0x00000005
        /*088c*/ 	.word	0x00000060
        /*0890*/ 	.short	0x010a
        /*0892*/ 	.byte	0x3f
	.zero		1


	//   ....[65]....
        /*0894*/ 	.word	0x00011e30
        /*0898*/ 	.word	0x00000002
        /*089c*/ 	.word	0x00038860
        /*08a0*/ 	.short	0x010a
        /*08a2*/ 	.byte	0x3f
	.zero		1


	//   ....[66]....
        /*08a4*/ 	.word	0x00011e80
        /*08a8*/ 	.word	0x00000000
        /*08ac*/ 	.word	0x00038820
        /*08b0*/ 	.short	0x010a
        /*08b2*/ 	.byte	0x3f
	.zero		1


	//   ....[67]....
        /*08b4*/ 	.word	0x00012020
        /*08b8*/ 	.word	0x00000006
        /*08bc*/ 	.word	0x00000000
        /*08c0*/ 	.short	0x010a
        /*08c2*/ 	.byte	0x3f
	.zero		1


	//   ....[68]....
        /*08c4*/ 	.word	0x00012070
        /*08c8*/ 	.word	0x00000003
        /*08cc*/ 	.word	0x00000000
        /*08d0*/ 	.short	0x010a
        /*08d2*/ 	.byte	0x3f
	.zero		1


	//   ....[69]....
        /*08d4*/ 	.word	0x000120c0
        /*08d8*/ 	.word	0x00000012
        /*08dc*/ 	.word	0x00000000
        /*08e0*/ 	.short	0x010a
        /*08e2*/ 	.byte	0x3f
	.zero		1


	//----- nvinfo : EIATTR_NUM_MBARRIERS
	.align		4
.L_361:
        /*08e4*/ 	.byte	0x03, 0x38
        /*08e6*/ 	.short	0x0016


	//----- nvinfo : EIATTR_EXIT_INSTR_OFFSETS
	.align		4
        /*08e8*/ 	.byte	0x04, 0x1c
        /*08ea*/ 	.short	(.L_363 - .L_362)


	//   ....[0]....
.L_362:
        /*08ec*/ 	.word	0x00000a00


	//   ....[1]....
        /*08f0*/ 	.word	0x0000be60


	//   ....[2]....
        /*08f4*/ 	.word	0x00010cd0


	//----- nvinfo : EIATTR_MAX_THREADS
	.align		4
.L_363:
        /*08f8*/ 	.byte	0x04, 0x05
        /*08fa*/ 	.short	(.L_365 - .L_364)
.L_364:
        /*08fc*/ 	.word	0x00000180
        /*0900*/ 	.word	0x00000001
        /*0904*/ 	.word	0x00000001


	//----- nvinfo : EIATTR_CRS_STACK_SIZE
	.align		4
.L_365:
        /*0908*/ 	.byte	0x04, 0x1e
        /*090a*/ 	.short	(.L_367 - .L_366)
.L_366:
        /*090c*/ 	.word	0x00000000


	//----- nvinfo : EIATTR_CBANK_PARAM_SIZE
	.align		4
.L_367:
        /*0910*/ 	.byte	0x03, 0x19
        /*0912*/ 	.short	0x0a70


	//----- nvinfo : EIATTR_PARAM_CBANK
	.align		4
        /*0914*/ 	.byte	0x04, 0x0a
        /*0916*/ 	.short	(.L_369 - .L_368)
	.align		4
.L_368:
        /*0918*/ 	.word	index@(.nv.constant0._ZN7cutlass13device_kernelIN5flash11enable_sm90INS1_16FlashAttnFwdSm90INS1_25CollectiveMainloopFwdSm90ILi2EN4cute5tupleIJNS5_1CILi1EEES8_S8_EEENS6_IJNS7_ILi128EEENS7_ILi80EEENS7_ILi256EEEEEELi256ENS_6half_tEfNS_4arch4Sm90ELb0ELb0ELb0ELb0ELb0ELb0ELb0ELb1ELb1ELb1ELb0ELb0EEENS1_21CollectiveEpilogueFwdINS6_IJSA_SC_SB_EEES9_SE_SG_Li256ELb0ELb1ELb0ELb0EEENS1_29StaticPersistentTileSchedulerILb0EEEEEEEEEvNT_6ParamsE)
        /*091c*/ 	.short	0x0210
        /*091e*/ 	.short	0x0a70


	//----- nvinfo : EIATTR_SW_WAR
	.align		4
.L_369:
        /*0920*/ 	.byte	0x04, 0x36
        /*0922*/ 	.short	(.L_371 - .L_370)
.L_370:
        /*0924*/ 	.word	0x00000008
.L_371:


//--------------------- .nv.info._ZN7cutlass13device_kernelIN5flash11enable_sm90INS1_16FlashAttnFwdSm90INS1_25CollectiveMainloopFwdSm90ILi2EN4cute5tupleIJNS5_1CILi2EEENS7_ILi1EEES9_EEENS6_IJNS7_ILi128EEENS7_ILi80EEENS7_ILi256EEEEEELi256ENS_6half_tEfNS_4arch4Sm90ELb0ELb0ELb0ELb0ELb0ELb0ELb0ELb1ELb1ELb1ELb0ELb0EEENS1_21CollectiveEpilogueFwdINS6_IJSB_SD_SC_EEESA_SF_SH_Li256ELb0ELb1ELb0ELb0EEENS1_29StaticPersistentTileSchedulerILb0EEEEEEEEEvNT_6ParamsE --------------------------
	.section	.nv.info._ZN7cutlass13device_kernelIN5flash11enable_sm90INS1_16FlashAttnFwdSm90INS1_25CollectiveMainloopFwdSm90ILi2EN4cute5tupleIJNS5_1CILi2EEENS7_ILi1EEES9_EEENS6_IJNS7_ILi128EEENS7_ILi80EEENS7_ILi256EEEEEELi256ENS_6half_tEfNS_4arch4Sm90ELb0ELb0ELb0ELb0ELb0ELb0ELb0ELb1ELb1ELb1ELb0ELb0EEENS1_21CollectiveEpilogueFwdINS6_IJSB_SD_SC_EEESA_SF_SH_Li256ELb0ELb1ELb0ELb0EEENS1_29StaticPersistentTileSchedulerILb0EEEEEEEEEvNT_6ParamsE,"",@"SHT_CUDA_INFO"
	.sectionflags	@""
	.align	4


	//----- nvinfo : EIATTR_CUDA_API_VERSION
	.align		4
        /*0000*/ 	.byte	0x04, 0x37
        /*0002*/ 	.short	(.L_373 - .L_372)
.L_372:
        /*0004*/ 	.word	0x00000082


	//----- nvinfo : EIATTR_KPARAM_INFO
	.align		4
.L_373:
        /*0008*/ 	.byte	0x04, 0x17
        /*000a*/ 	.short	(.L_375 - .L_374)
.L_374:
        /*000c*/ 	.word	0x00000000
        /*0010*/ 	.short	0x0000
        /*0012*/ 	.short	0x0070
        /*0014*/ 	.byte	0x00, 0xf0, 0x01, 0x28


	//----- nvinfo : EIATTR_SPARSE_MMA_MASK
	.align		4
.L_375:
        /*0018*/ 	.byte	0x03, 0x50
        /*001a*/ 	.short	0x0000


	//----- nvinfo : EIATTR_MAXREG_COUNT
	.align		4
        /*001c*/ 	.byte	0x03, 0x1b
        /*001e*/ 	.short	0x00a8


	//----- nvinfo : EIATTR_NUM_BARRIERS
	.align		4
        /*0020*/ 	.byte	0x02, 0x4c
        /*0022*/ 	.byte	0x09
	.zero		1


	//----- nvinfo : EIATTR_EXTERNS
	.align		4
        /*0024*/ 	.byte	0x04, 0x0f
        /*0026*/ 	.short	(.L_377 - .L_376)


	//   ....[0]....
	.align		4
.L_376:
        /*0028*/ 	.word	index@(__assertfail)


	//----- nvinfo : EIATTR_ANNOTATIONS
	.align		4
.L_377:
        /*002c*/ 	.byte	0x04, 0x55
        /*002e*/ 	.short	(.L_379 - .L_378)


	//   ....[0]....
.L_378:
        /* <DEDUP_REMOVED lines=32> */


	//----- nvinfo : EIATTR_MERCURY_ISA_VERSION
	.align		4
.L_379:
        /*0218*/ 	.byte	0x03, 0x5f
        /*021a*/ 	.short	0x0101


	//----- nvinfo : EIATTR_INT_WARP_WIDE_INSTR_OFFSETS
	.align		4
        /*021c*/ 	.byte	0x04, 0x31
        /*021e*/ 	.short	(.L_381 - .L_380)


	//   ....[0]....
.L_380:
        /*0220*/ 	.word	0x00000130


	//   ....[1]....
        /*0224*/ 	.word	0x00000170


	//   ....[2]....
        /*0228*/ 	.word	0x000001e0


	//----- nvinfo : EIATTR_COOP_GROUP_MASK_REGIDS
	.align		4
.L_381:
        /*022c*/ 	.byte	0x04, 0x29
        /*022e*/ 	.short	(.L_383 - .L_382)


	//   ....[0]....
.L_382:
        /*0230*/ 	.word	0xffffffff


	//   ....[1]....
        /*0234*/ 	.word	0xffffffff


	//   ....[2]....
        /*0238*/ 	.word	0xffffffff


	//   ....[3]....
        /*023c*/ 	.word	0xffffffff


	//   ....[4]....
        /*0240*/ 	.word	0xffffffff


	//   ....[5]....
        /*0244*/ 	.word	0xffffffff


	//   ....[6]....
        /*0248*/ 	.word	0xffffffff


	//   ....[7]....
        /*024c*/ 	.word	0xffffffff


	//   ....[8]....
        /*0250*/ 	.word	0xffffffff


	//   ....[9]....
        /*0254*/ 	.word	0xffffffff


	//   ....[10]....
        /*0258*/ 	.word	0xffffffff


	//   ....[11]....
        /*025c*/ 	.word	0xffffffff


	//   ....[12]....
        /*0260*/ 	.word	0xffffffff


	//   ....[13]....
        /*0264*/ 	.word	0xffffffff


	//   ....[14]....
        /*0268*/ 	.word	0xffffffff


	//   ....[15]....
        /*026c*/ 	.word	0xffffffff


	//   ....[16]....
        /*0270*/ 	.word	0xffffffff


	//   ....[17]....
        /*0274*/ 	.word	0xffffffff


	//   ....[18]....
        /*0278*/ 	.word	0xffffffff


	//   ....[19]....
        /*027c*/ 	.word	0xffffffff


	//   ....[20]....
        /*0280*/ 	.word	0xffffffff


	//   ....[21]....
        /*0284*/ 	.word	0xffffffff


	//   ....[22]....
        /*0288*/ 	.word	0xffffffff


	//   ....[23]....
        /*028c*/ 	.word	0xffffffff


	//   ....[24]....
        /*0290*/ 	.word	0xffffffff


	//   ....[25]....
        /*0294*/ 	.word	0xffffffff


	//   ....[26]....
        /*0298*/ 	.word	0xffffffff


	//   ....[27]....
        /*029c*/ 	.word	0xffffffff


	//   ....[28]....
        /*02a0*/ 	.word	0xffffffff


	//   ....[29]....
        /*02a4*/ 	.word	0xffffffff


	//   ....[30]....
        /*02a8*/ 	.word	0xffffffff


	//   ....[31]....
        /*02ac*/ 	.word	0xffffffff


	//   ....[32]....
        /*02b0*/ 	.word	0xffffffff


	//   ....[33]....
        /*02b4*/ 	.word	0xffffffff


	//   ....[34]....
        /*02b8*/ 	.word	0xffffffff


	//   ....[35]....
        /*02bc*/ 	.word	0xffffffff


	//   ....[36]....
        /*02c0*/ 	.word	0xffffffff


	//   ....[37]....
        /*02c4*/ 	.word	0xffffffff


	//   ....[38]....
        /*02c8*/ 	.word	0xffffffff


	//   ....[39]....
        /*02cc*/ 	.word	0xffffffff


	//   ....[40]....
        /*02d0*/ 	.word	0xffffffff


	//   ....[41]....
        /*02d4*/ 	.word	0xffffffff


	//   ....[42]....
        /*02d8*/ 	.word	0xffffffff


	//   ....[43]....
        /*02dc*/ 	.word	0xffffffff


	//   ....[44]....
        /*02e0*/ 	.word	0xffffffff


	//   ....[45]....
        /*02e4*/ 	.word	0xffffffff


	//   ....[46]....
        /*02e8*/ 	.word	0xffffffff


	//   ....[47]....
        /*02ec*/ 	.word	0xffffffff


	//   ....[48]....
        /*02f0*/ 	.word	0xffffffff


	//   ....[49]....
        /*02f4*/ 	.word	0xffffffff


	//   ....[50]....
        /*02f8*/ 	.word	0xffffffff


	//   ....[51]....
        /*02fc*/ 	.word	0x0500000f


	//   ....[52]....
        /*0300*/ 	.word	0x0500000f


	//   ....[53]....
        /*0304*/ 	.word	0x0500000f


	//   ....[54]....
        /*0308*/ 	.word	0x0500000f


	//   ....[55]....
        /*030c*/ 	.word	0x0500000f


	//   ....[56]....
        /*0310*/ 	.word	0x0500000f


	//   ....[57]....
        /*0314*/ 	.word	0x0500000f


	//   ....[58]....
        /*0318*/ 	.word	0x0500000f


	//   ....[59]....
        /*031c*/ 	.word	0x0500000f


	//   ....[60]....
        /*0320*/ 	.word	0x0500000f


	//   ....[61]....
        /*0324*/ 	.word	0x0500000f


	//   ....[62]....
        /*0328*/ 	.word	0x0500000f


	//   ....[63]....
        /*032c*/ 	.word	0x0500000f


	//   ....[64]....
        /*0330*/ 	.word	0x0500000f


	//   ....[65]....
        /*0334*/ 	.word	0x0500000f


	//   ....[66]....
        /*0338*/ 	.word	0x0500000f


	//   ....[67]....
        /*033c*/ 	.word	0x0500000f


	//   ....[68]....
        /*0340*/ 	.word	0x0500000f


	//----- nvinfo : EIATTR_COOP_GROUP_INSTR_OFFSETS
	.align		4
.L_383:
        /*0344*/ 	.byte	0x04, 0x28
        /*0346*/ 	.short	(.L_385 - .L_384)


	//   ....[0]....
.L_384:
        /*0348*/ 	.word	0x00000060


	//   ....[1]....
        /*034c*/ 	.word	0x00000140


	//   ....[2]....
        /*0350*/ 	.word	0x00000190


	//   ....[3]....
        /*0354*/ 	.word	0x000003d0


	//   ....[4]....
        /*0358*/ 	.word	0x00000600


	//   ....[5]....
        /*035c*/ 	.word	0x00000830


	//   ....[6]....
        /*0360*/ 	.word	0x00000ac0


	//   ....[7]....
        /*0364*/ 	.word	0x00000dd0


	//   ....[8]....
        /*0368*/ 	.word	0x00001310


	//   ....[9]....
        /*036c*/ 	.word	0x00004390


	//   ....[10]....
        /*0370*/ 	.word	0x000043e0


	//   ....[11]....
        /*0374*/ 	.word	0x000047f0


	//   ....[12]....
        /*0378*/ 	.word	0x00004860


	//   ....[13]....
        /*037c*/ 	.word	0x00008040


	//   ....[14]....
        /*0380*/ 	.word	0x00008060


	//   ....[15]....
        /*0384*/ 	.word	0x00008090


	//   ....[16]....
        /*0388*/ 	.word	0x000080a0


	//   ....[17]....
        /*038c*/ 	.word	0x00009490


	//   ....[18]....
        /*0390*/ 	.word	0x000094c0


	//   ....[19]....
        /*0394*/ 	.word	0x00009580


	//   ....[20]....
        /*0398*/ 	.word	0x00009590


	//   ....[21]....
        /*039c*/ 	.word	0x0000b130


	//   ....[22]....
        /*03a0*/ 	.word	0x0000b160


	//   ....[23]....
        /*03a4*/ 	.word	0x0000b280


	//   ....[24]....
        /*03a8*/ 	.word	0x0000b2b0


	//   ....[25]....
        /*03ac*/ 	.word	0x0000b980


	//   ....[26]....
        /*03b0*/ 	.word	0x0000b9b0


	//   ....[27]....
        /*03b4*/ 	.word	0x0000bb10


	//   ....[28]....
        /*03b8*/ 	.word	0x0000bb30


	//   ....[29]....
        /*03bc*/ 	.word	0x0000bc70


	//   ....[30]....
        /*03c0*/ 	.word	0x0000bc90


	//   ....[31]....
        /*03c4*/ 	.word	0x0000bdf0


	//   ....[32]....
        /*03c8*/ 	.word	0x0000be20


	//   ....[33]....
        /*03cc*/ 	.word	0x0000c9d0


	//   ....[34]....
        /*03d0*/ 	.word	0x0000d560


	//   ....[35]....
        /*03d4*/ 	.word	0x0000d5a0


	//   ....[36]....
        /*03d8*/ 	.word	0x0000d6a0


	//   ....[37]....
        /*03dc*/ 	.word	0x0000d6b0


	//   ....[38]....
        /*03e0*/ 	.word	0x0000d760


	//   ....[39]....
        /*03e4*/ 	.word	0x0000d770


	//   ....[40]....
        /*03e8*/ 	.word	0x0000d830


	//   ....[41]....
        /*03ec*/ 	.word	0x0000d840


	//   ....[42]....
        /*03f0*/ 	.word	0x0000d900


	//   ....[43]....
        /*03f4*/ 	.word	0x0000d910


	//   ....[44]....
        /*03f8*/ 	.word	0x0000d9d0


	//   ....[45]....
        /*03fc*/ 	.word	0x0000d9e0


	//   ....[46]....
        /*0400*/ 	.word	0x0000daa0


	//   ....[47]....
        /*0404*/ 	.word	0x0000dab0


	//   ....[48]....
        /*0408*/ 	.word	0x0000db20


	//   ....[49]....
        /*040c*/ 	.word	0x0000db70


	//   ....[50]....
        /*0410*/ 	.word	0x000112d0


	//   ....[51]....
        /*0414*/ 	.word	0x000117f0


	//   ....[52]....
        /*0418*/ 	.word	0x00011970


	//   ....[53]....
        /*041c*/ 	.word	0x000119d0


	//   ....[54]....
        /*0420*/ 	.word	0x00011b80


	//   ....[55]....
        /*0424*/ 	.word	0x00011bd0


	//   ....[56]....
        /*0428*/ 	.word	0x00011d20


	//   ....[57]....
        /*042c*/ 	.word	0x00011d70


	//   ....[58]....
        /*0430*/ 	.word	0x00011ec0


	//   ....[59]....
        /*0434*/ 	.word	0x00011f10


	//   ....[60]....
        /*0438*/ 	.word	0x00012060


	//   ....[61]....
        /*043c*/ 	.word	0x000120b0


	//   ....[62]....
        /*0440*/ 	.word	0x00012200


	//   ....[63]....
        /*0444*/ 	.word	0x00012250


	//   ....[64]....
        /*0448*/ 	.word	0x00012390


	//   ....[65]....
        /*044c*/ 	.word	0x000123e0


	//   ....[66]....
        /*0450*/ 	.word	0x00012510


	//   ....[67]....
        /*0454*/ 	.word	0x00012560


	//   ....[68]....
        /*0458*/ 	.word	0x00012910


	//----- nvinfo : EIATTR_REG_RECONFIG
	.align		4
.L_385:
        /*045c*/ 	.byte	0x01, 0x54
	.zero		2


	//----- nvinfo : EIATTR_SYSCALL_OFFSETS
	.align		4
        /*0460*/ 	.byte	0x04, 0x46
        /*0462*/ 	.short	(.L_387 - .L_386)


	//   ....[0]....
.L_386:
        /*0464*/ 	.word	0x000016d0


	//   ....[1]....
        /*0468*/ 	.word	0x0000c5f0


	//   ....[2]....
        /*046c*/ 	.word	0x0000c730


	//   ....[3]....
        /*0470*/ 	.word	0x0000c820


	//   ....[4]....
        /*0474*/ 	.word	0x0000d100


	//----- nvinfo : EIATTR_MBARRIER_INSTR_OFFSETS
	.align		4
.L_387:
        /*0478*/ 	.byte	0x04, 0x39
        /*047a*/ 	.short	(.L_389 - .L_388)


	//   ....[0]....
.L_388:
        /*047c*/ 	.word	0x00000270
        /*0480*/ 	.word	0x000000ff
        /*0484*/ 	.word	0x00038800
        /*0488*/ 	.short	0x0100
        /*048a*/ 	.byte	0x08
	.zero		1


	//   ....[1]....
        /*048c*/ 	.word	0x00000280
        /*0490*/ 	.word	0x000000ff
        /*0494*/ 	.word	0x00038820
        /*0498*/ 	.short	0x0100
        /*049a*/ 	.byte	0x08
	.zero		1


	//   ....[2]....
        /*049c*/ 	.word	0x00000370
        /*04a0*/ 	.word	0x000000ff
        /*04a4*/ 	.word	0x00038830
        /*04a8*/ 	.short	0x0100
        /*04aa*/ 	.byte	0x08
	.zero		1


	//   ....[3]....
        /*04ac*/ 	.word	0x00000380
        /*04b0*/ 	.word	0x000000ff
        /*04b4*/ 	.word	0x00038840
        /*04b8*/ 	.short	0x0100
        /*04ba*/ 	.byte	0x08
	.zero		1


	//   ....[4]....
        /*04bc*/ 	.word	0x00000390
        /*04c0*/ 	.word	0x000000ff
        /*04c4*/ 	.word	0x00038838
        /*04c8*/ 	.short	0x0100
        /*04ca*/ 	.byte	0x08
	.zero		1


	//   ....[5]....
        /*04cc*/ 	.word	0x000003a0
        /*04d0*/ 	.word	0x000000ff
        /*04d4*/ 	.word	0x00038848
        /*04d8*/ 	.short	0x0100
        /*04da*/ 	.byte	0x08
	.zero		1


	//   ....[6]....
        /*04dc*/ 	.word	0x000005b0
        /*04e0*/ 	.word	0x000000ff
        /*04e4*/ 	.word	0x00038850
        /*04e8*/ 	.short	0x0100
        /*04ea*/ 	.byte	0x08
	.zero		1


	//   ....[7]....
        /*04ec*/ 	.word	0x000005c0
        /*04f0*/ 	.word	0x000000ff
        /*04f4*/ 	.word	0x00038860
        /*04f8*/ 	.short	0x0100
        /*04fa*/ 	.byte	0x08
	.zero		1


	//   ....[8]....
        /*04fc*/ 	.word	0x000005d0
        /*0500*/ 	.word	0x000000ff
        /*0504*/ 	.word	0x00038858
        /*0508*/ 	.short	0x0100
        /*050a*/ 	.byte	0x08
	.zero		1


	//   ....[9]....
        /*050c*/ 	.word	0x000005e0
        /*0510*/ 	.word	0x000000ff
        /*0514*/ 	.word	0x00038868
        /*0518*/ 	.short	0x0100
        /*051a*/ 	.byte	0x08
	.zero		1


	//   ....[10]....
        /*051c*/ 	.word	0x000007e0
        /*0520*/ 	.word	0x000000ff
        /*0524*/ 	.word	0x00038870
        /*0528*/ 	.short	0x0100
        /*052a*/ 	.byte	0x08
	.zero		1


	//   ....[11]....
        /*052c*/ 	.word	0x000007f0
        /*0530*/ 	.word	0x000000ff
        /*0534*/ 	.word	0x00038880
        /*0538*/ 	.short	0x0100
        /*053a*/ 	.byte	0x08
	.zero		1


	//   ....[12]....
        /*053c*/ 	.word	0x00000800
        /*0540*/ 	.word	0x000000ff
        /*0544*/ 	.word	0x00038878
        /*0548*/ 	.short	0x0100
        /*054a*/ 	.byte	0x08
	.zero		1


	//   ....[13]....
        /*054c*/ 	.word	0x00000810
        /*0550*/ 	.word	0x000000ff
        /*0554*/ 	.word	0x00038888
        /*0558*/ 	.short	0x0100
        /*055a*/ 	.byte	0x08
	.zero		1


	//   ....[14]....
        /*055c*/ 	.word	0x00000a70
        /*0560*/ 	.word	0x000000ff
        /*0564*/ 	.word	0x00038890
        /*0568*/ 	.short	0x0100
        /*056a*/ 	.byte	0x08
	.zero		1


	//   ....[15]....
        /*056c*/ 	.word	0x00000a80
        /*0570*/ 	.word	0x000000ff
        /*0574*/ 	.word	0x000388a0
        /*0578*/ 	.short	0x0100
        /*057a*/ 	.byte	0x08
	.zero		1


	//   ....[16]....
        /*057c*/ 	.word	0x00000a90
        /*0580*/ 	.word	0x000000ff
        /*0584*/ 	.word	0x00038898
        /*0588*/ 	.short	0x0100
        /*058a*/ 	.byte	0x08
	.zero		1


	//   ....[17]....
        /*058c*/ 	.word	0x00000aa0
        /*0590*/ 	.word	0x000000ff
        /*0594*/ 	.word	0x000388a8
        /*0598*/ 	.short	0x0100
        /*059a*/ 	.byte	0x08
	.zero		1


	//   ....[18]....
        /*059c*/ 	.word	0x00000d30
        /*05a0*/ 	.word	0x000000ff
        /*05a4*/ 	.word	0x000388b0
        /*05a8*/ 	.short	0x0100
        /*05aa*/ 	.byte	0x08
	.zero		1


	//   ....[19]....
        /*05ac*/ 	.word	0x00000d40
        /*05b0*/ 	.word	0x000000ff
        /*05b4*/ 	.word	0x000388c0
        /*05b8*/ 	.short	0x0100
        /*05ba*/ 	.byte	0x08
	.zero		1


	//   ....[20]....
        /*05bc*/ 	.word	0x00000d50
        /*05c0*/ 	.word	0x000000ff
        /*05c4*/ 	.word	0x000388b8
        /*05c8*/ 	.short	0x0100
        /*05ca*/ 	.byte	0x08
	.zero		1


	//   ....[21]....
        /*05cc*/ 	.word	0x00000d60
        /*05d0*/ 	.word	0x000000ff
        /*05d4*/ 	.word	0x000388c8
        /*05d8*/ 	.short	0x0100
        /*05da*/ 	.byte	0x08
	.zero		1


	//   ....[22]....
        /*05dc*/ 	.word	0x00001750
        /*05e0*/ 	.word	0x000000ff
        /*05e4*/ 	.word	0x00038800
        /*05e8*/ 	.short	0x010a
        /*05ea*/ 	.byte	0x24
	.zero		1


	//   ....[23]....
        /*05ec*/ 	.word	0x000017e0
        /*05f0*/ 	.word	0x00000000
        /*05f4*/ 	.word	0x00038830
        /*05f8*/ 	.short	0x010a
        /*05fa*/ 	.byte	0x3f
	.zero		1


	//   ....[24]....
        /*05fc*/ 	.word	0x00001820
        /*0600*/ 	.word	0x00000000
        /*0604*/ 	.word	0x00038830
        /*0608*/ 	.short	0x010a
        /*060a*/ 	.byte	0x3f
	.zero		1


	//   ....[25]....
        /*060c*/ 	.word	0x00004ab0
        /*0610*/ 	.word	0x00000000
        /*0614*/ 	.word	0x00000000
        /*0618*/ 	.short	0x0101
        /*061a*/ 	.byte	0x3f
	.zero		1


	//   ....[26]....
        /*061c*/ 	.word	0x00005200
        /*0620*/ 	.word	0x000000ff
        /*0624*/ 	.word	0x00038830
        /*0628*/ 	.short	0x010a
        /*062a*/ 	.byte	0x06
	.zero		1


	//   ....[27]....
        /*062c*/ 	.word	0x00005250
        /*0630*/ 	.word	0x000000ff
        /*0634*/ 	.word	0x00038830
        /*0638*/ 	.short	0x010a
        /*063a*/ 	.byte	0x04
	.zero		1


	//   ....[28]....
        /*063c*/ 	.word	0x00007af0
        /*0640*/ 	.word	0x000000ff
        /*0644*/ 	.word	0x00038850
        /*0648*/ 	.short	0x010a
        /*064a*/ 	.byte	0x04
	.zero		1


	//   ....[29]....
        /*064c*/ 	.word	0x00007b30
        /*0650*/ 	.word	0x000000ff
        /*0654*/ 	.word	0x00038850
        /*0658*/ 	.short	0x010a
        /*065a*/ 	.byte	0x04
	.zero		1


	//   ....[30]....
        /*065c*/ 	.word	0x00008780
        /*0660*/ 	.word	0x0000000e
        /*0664*/ 	.word	0x00000000
        /*0668*/ 	.short	0x0101
        /*066a*/ 	.byte	0x3f
	.zero		1


	//   ....[31]....
        /*066c*/ 	.word	0x00008a50
        /*0670*/ 	.word	0x0000009b
        /*0674*/ 	.word	0x00000000
        /*0678*/ 	.short	0x0101
        /*067a*/ 	.byte	0x3f
	.zero		1


	//   ....[32]....
        /*067c*/ 	.word	0x00009400
        /*0680*/ 	.word	0x000000ff
        /*0684*/ 	.word	0x00038850
        /*0688*/ 	.short	0x010a
        /*068a*/ 	.byte	0x09
	.zero		1


	//   ....[33]....
        /*068c*/ 	.word	0x00009440
        /*0690*/ 	.word	0x000000ff
        /*0694*/ 	.word	0x00038850
        /*0698*/ 	.short	0x010a
        /*069a*/ 	.byte	0x09
	.zero		1


	//   ....[34]....
        /*069c*/ 	.word	0x00009e00
        /*06a0*/ 	.word	0x00000007
        /*06a4*/ 	.word	0x00000000
        /*06a8*/ 	.short	0x0101
        /*06aa*/ 	.byte	0x3f
	.zero		1


	//   ....[35]....
        /*06ac*/ 	.word	0x0000b950
        /*06b0*/ 	.word	0x000000ff
        /*06b4*/ 	.word	0x00000000
        /*06b8*/ 	.short	0x0101
        /*06ba*/ 	.byte	0x05
	.zero		1


	//   ....[36]....
        /*06bc*/ 	.word	0x0000b9c0
        /*06c0*/ 	.word	0x000000ff
        /*06c4*/ 	.word	0x00000000
        /*06c8*/ 	.short	0x0101
        /*06ca*/ 	.byte	0x04
	.zero		1


	//   ....[37]....
        /*06cc*/ 	.word	0x0000cbf0
        /*06d0*/ 	.word	0x00000002
        /*06d4*/ 	.word	0x00038840
        /*06d8*/ 	.short	0x010a
        /*06da*/ 	.byte	0x3f
	.zero		1


	//   ....[38]....
        /*06dc*/ 	.word	0x0000dc90
        /*06e0*/ 	.word	0x000000ff
        /*06e4*/ 	.word	0x00038800
        /*06e8*/ 	.short	0x0107
        /*06ea*/ 	.byte	0x24
	.zero		1


	//   ....[39]....
        /*06ec*/ 	.word	0x0000dd00
        /*06f0*/ 	.word	0x000000ff
        /*06f4*/ 	.word	0x00038800
        /*06f8*/ 	.short	0x0101
        /*06fa*/ 	.byte	0x24
	.zero		1


	//   ....[40]....
        /*06fc*/ 	.word	0x0000dd20
        /*0700*/ 	.word	0x000000ff
        /*0704*/ 	.word	0x00038820
        /*0708*/ 	.short	0x010a
        /*070a*/ 	.byte	0x24
	.zero		1


	//   ....[41]....
        /*070c*/ 	.word	0x0000e040
        /*0710*/ 	.word	0x00000003
        /*0714*/ 	.word	0x00038840
        /*0718*/ 	.short	0x010a
        /*071a*/ 	.byte	0x3f
	.zero		1


	//   ....[42]....
        /*071c*/ 	.word	0x0000e6a0
        /*0720*/ 	.word	0x00000002
        /*0724*/ 	.word	0x00038860
        /*0728*/ 	.short	0x010a
        /*072a*/ 	.byte	0x3f
	.zero		1


	//   ....[43]....
        /*072c*/ 	.word	0x0000ef70
        /*0730*/ 	.word	0x00000003
        /*0734*/ 	.word	0x00038840
        /*0738*/ 	.short	0x010a
        /*073a*/ 	.byte	0x3f
	.zero		1


	//   ....[44]....
        /*073c*/ 	.word	0x0000f5d0
        /*0740*/ 	.word	0x00000002
        /*0744*/ 	.word	0x00038860
        /*0748*/ 	.short	0x010a
        /*074a*/ 	.byte	0x3f
	.zero		1


	//   ....[45]....
        /*074c*/ 	.word	0x0000fe00
        /*0750*/ 	.word	0x00000003
        /*0754*/ 	.word	0x00038840
        /*0758*/ 	.short	0x010a
        /*075a*/ 	.byte	0x3f
	.zero		1


	//   ....[46]....
        /*075c*/ 	.word	0x00010450
        /*0760*/ 	.word	0x00000002
        /*0764*/ 	.word	0x00038860
        /*0768*/ 	.short	0x010a
        /*076a*/ 	.byte	0x3f
	.zero		1


	//   ....[47]....
        /*076c*/ 	.word	0x00010af0
        /*0770*/ 	.word	0x00000000
        /*0774*/ 	.word	0x00038860
        /*0778*/ 	.short	0x010a
        /*077a*/ 	.byte	0x3f
	.zero		1


	//   ....[48]....
        /*077c*/ 	.word	0x00011250
        /*0780*/ 	.word	0x00000000
        /*0784*/ 	.word	0x00038820
        /*0788*/ 	.short	0x010a
        /*078a*/ 	.byte	0x3f
	.zero		1


	//   ....[49]....
        /*078c*/ 	.word	0x00011460
        /*0790*/ 	.word	0x00000006
        /*0794*/ 	.word	0x00000000
        /*0798*/ 	.short	0x010a
        /*079a*/ 	.byte	0x3f
	.zero		1


	//   ....[50]....
        /*079c*/ 	.word	0x00011490
        /*07a0*/ 	.word	0x00000007
        /*07a4*/ 	.word	0x00000000
        /*07a8*/ 	.short	0x010a
        /*07aa*/ 	.byte	0x3f
	.zero		1


	//   ....[51]....
        /*07ac*/ 	.word	0x000114f0
        /*07b0*/ 	.word	0x00000004
        /*07b4*/ 	.word	0x00000000
        /*07b8*/ 	.short	0x010a
        /*07ba*/ 	.byte	0x3f
	.zero		1


	//   ....[52]....
        /*07bc*/ 	.word	0x00011520
        /*07c0*/ 	.word	0x00000003
        /*07c4*/ 	.word	0x00000000
        /*07c8*/ 	.short	0x010a
        /*07ca*/ 	.byte	0x3f
	.zero		1


	//   ....[53]....
        /*07cc*/ 	.word	0x00011590
        /*07d0*/ 	.word	0x00000003
        /*07d4*/ 	.word	0x00038800
        /*07d8*/ 	.short	0x010a
        /*07da*/ 	.byte	0x3f
	.zero		1


	//   ....[54]....
        /*07dc*/ 	.word	0x000115e0
        /*07e0*/ 	.word	0x00000000
        /*07e4*/ 	.word	0x00038830
        /*07e8*/ 	.short	0x010a
        /*07ea*/ 	.byte	0x3f
	.zero		1


	//   ....[55]....
        /*07ec*/ 	.word	0x00011650
        /*07f0*/ 	.word	0x00000098
        /*07f4*/ 	.word	0x00038830
        /*07f8*/ 	.short	0x010a
        /*07fa*/ 	.byte	0x3f
	.zero		1


	//   ....[56]....
        /*07fc*/ 	.word	0x000116b0
        /*0800*/ 	.word	0x00000003
        /*0804*/ 	.word	0x00038850
        /*0808*/ 	.short	0x010a
        /*080a*/ 	.byte	0x3f
	.zero		1


	//   ....[57]....
        /*080c*/ 	.word	0x00011710
        /*0810*/ 	.word	0x00000007
        /*0814*/ 	.word	0x00038850
        /*0818*/ 	.short	0x010a
        /*081a*/ 	.byte	0x3f
	.zero		1


	//   ....[58]....
        /*081c*/ 	.word	0x000118b0
        /*0820*/ 	.word	0x00000002
        /*0824*/ 	.word	0x00038840
        /*0828*/ 	.short	0x010a
        /*082a*/ 	.byte	0x3f
	.zero		1


	//   ....[59]....
        /*082c*/ 	.word	0x000125b0
        /*0830*/ 	.word	0x00000002
        /*0834*/ 	.word	0x00038820
        /*0838*/ 	.short	0x010a
        /*083a*/ 	.byte	0x3f
	.zero		1


	//   ....[60]....
        /*083c*/ 	.word	0x00012600
        /*0840*/ 	.word	0x00000003
        /*0844*/ 	.word	0x00038840
        /*0848*/ 	.short	0x010a
        /*084a*/ 	.byte	0x3f
	.zero		1


	//   ....[61]....
        /*084c*/ 	.word	0x00012650
        /*0850*/ 	.word	0x00000002
        /*0854*/ 	.word	0x00038860
        /*0858*/ 	.short	0x010a
        /*085a*/ 	.byte	0x3f
	.zero		1


	//   ....[62]....
        /*085c*/ 	.word	0x000126a0
        /*0860*/ 	.word	0x00000003
        /*0864*/ 	.word	0x00038840
        /*0868*/ 	.short	0x010a
        /*086a*/ 	.byte	0x3f
	.zero		1


	//   ....[63]....
        /*086c*/ 	.word	0x000126f0
        /*0870*/ 	.word	0x00000002
        /*0874*/ 	.word	0x00038860
        /*0878*/ 	.short	0x010a
        /*087a*/ 	.byte	0x3f
	.zero		1


	//   ....[64]....
        /*087c*/ 	.word	0x00012740
        /*0880*/ 	.word	0x00000003
        /*0884*/ 	.word	0x00038840
        /*0888*/ 	.short	0x010a
        /*088a*/ 	.byte	0x3f
	.zero		1


	//   ....[65]....
        /*088c*/ 	.word	0x00012790
        /*0890*/ 	.word	0x00000002
        /*0894*/ 	.word	0x00038860
        /*0898*/ 	.short	0x010a
        /*089a*/ 	.byte	0x3f
	.zero		1


	//   ....[66]....
        /*089c*/ 	.word	0x000127e0
        /*08a0*/ 	.word	0x00000000
        /*08a4*/ 	.word	0x00038860
        /*08a8*/ 	.short	0x010a
        /*08aa*/ 	.byte	0x3f
	.zero		1


	//   ....[67]....
        /*08ac*/ 	.word	0x00012830
        /*08b0*/ 	.word	0x00000000
        /*08b4*/ 	.word	0x00038820
        /*08b8*/ 	.short	0x010a
        /*08ba*/ 	.byte	0x3f
	.zero		1


	//   ....[68]....
        /*08bc*/ 	.word	0x000129d0
        /*08c0*/ 	.word	0x00000006
        /*08c4*/ 	.word	0x00000000
        /*08c8*/ 	.short	0x010a
        /*08ca*/ 	.byte	0x3f
	.zero		1


	//   ....[69]....
        /*08cc*/ 	.word	0x00012a20
        /*08d0*/ 	.word	0x00000007
        /*08d4*/ 	.word	0x00000000
        /*08d8*/ 	.short	0x010a
        /*08da*/ 	.byte	0x3f
	.zero		1


	//   ....[70]....
        /*08dc*/ 	.word	0x00012a70
        /*08e0*/ 	.word	0x00000004
        /*08e4*/ 	.word	0x00000000
        /*08e8*/ 	.short	0x010a
        /*08ea*/ 	.byte	0x3f
	.zero		1


	//----- nvinfo : EIATTR_NUM_MBARRIERS
	.align		4
.L_389:
        /*08ec*/ 	.byte	0x03, 0x38
        /*08ee*/ 	.short	0x0016


	//----- nvinfo : EIATTR_EXIT_INSTR_OFFSETS
	.align		4
        /*08f0*/ 	.byte	0x04, 0x1c
        /*08f2*/ 	.short	(.L_391 - .L_390)


	//   ....[0]....
.L_390:
        /*08f4*/ 	.word	0x00000f10


	//   ....[1]....
        /*08f8*/ 	.word	0x0000bfc0


	//   ....[2]....
        /*08fc*/ 	.word	0x00011570


	//----- nvinfo : EIATTR_MAX_THREADS
	.align		4
.L_391:
        /*0900*/ 	.byte	0x04, 0x05
        /*0902*/ 	.short	(.L_393 - .L_392)
.L_392:
        /*0904*/ 	.word	0x00000180
        /*0908*/ 	.word	0x00000001
        /*090c*/ 	.word	0x00000001


	//----- nvinfo : EIATTR_CRS_STACK_SIZE
	.align		4
.L_393:
        /*0910*/ 	.byte	0x04, 0x1e
        /*0912*/ 	.short	(.L_395 - .L_394)
.L_394:
        /*0914*/ 	.word	0x00000000


	//----- nvinfo : EIATTR_CBANK_PARAM_SIZE
	.align		4
.L_395:
        /*0918*/ 	.byte	0x03, 0x19
        /*091a*/ 	.short	0x0a70


	//----- nvinfo : EIATTR_PARAM_CBANK
	.align		4
        /*091c*/ 	.byte	0x04, 0x0a
        /*091e*/ 	.short	(.L_397 - .L_396)
	.align		4
.L_396:
        /*0920*/ 	.word	index@(.nv.constant0._ZN7cutlass13device_kernelIN5flash11enable_sm90INS1_16FlashAttnFwdSm90INS1_25CollectiveMainloopFwdSm90ILi2EN4cute5tupleIJNS5_1CILi2EEENS7_ILi1EEES9_EEENS6_IJNS7_ILi128EEENS7_ILi80EEENS7_ILi256EEEEEELi256ENS_6half_tEfNS_4arch4Sm90ELb0ELb0ELb0ELb0ELb0ELb0ELb0ELb1ELb1ELb1ELb0ELb0EEENS1_21CollectiveEpilogueFwdINS6_IJSB_SD_SC_EEESA_SF_SH_Li256ELb0ELb1ELb0ELb0EEENS1_29StaticPersistentTileSchedulerILb0EEEEEEEEEvNT_6ParamsE)
        /*0924*/ 	.short	0x0210
        /*0926*/ 	.short	0x0a70


	//----- nvinfo : EIATTR_SW_WAR
	.align		4
.L_397:
        /*0928*/ 	.byte	0x04, 0x36
        /*092a*/ 	.short	(.L_399 - .L_398)
.L_398:
        /*092c*/ 	.word	0x00000008
.L_399:


//--------------------- .nv.info._ZN7cutlass13device_kernelIN5flash11enable_sm90INS1_16FlashAttnFwdSm90INS1_25CollectiveMainloopFwdSm90ILi2EN4cute5tupleIJNS5_1CILi1EEES8_S8_EEENS6_IJNS7_ILi128EEENS7_ILi80EEENS7_ILi256EEEEEELi256ENS_6half_tEfNS_4arch4Sm90ELb0ELb0ELb0ELb1ELb0ELb0ELb0ELb1ELb1ELb1ELb0ELb0EEENS1_21CollectiveEpilogueFwdINS6_IJSA_SC_SB_EEES9_SE_SG_Li256ELb1ELb1ELb0ELb0EEENS1_36VarlenDynamicPersistentTileSchedulerILi128ELi80ELi256ELi128ELb0ELb1ELb1ELb0ELb1ELb1EEEEEEEEEvNT_6ParamsE --------------------------
	.section	.nv.info._ZN7cutlass13device_kernelIN5flash11enable_sm90INS1_16FlashAttnFwdSm90INS1_25CollectiveMainloopFwdSm90ILi2EN4cute5tupleIJNS5_1CILi1EEES8_S8_EEENS6_IJNS7_ILi128EEENS7_ILi80EEENS7_ILi256EEEEEELi256ENS_6half_tEfNS_4arch4Sm90ELb0ELb0ELb0ELb1ELb0ELb0ELb0ELb1ELb1ELb1ELb0ELb0EEENS1_21CollectiveEpilogueFwdINS6_IJSA_SC_SB_EEES9_SE_SG_Li256ELb1ELb1ELb0ELb0EEENS1_36VarlenDynamicPersistentTileSchedulerILi128ELi80ELi256ELi128ELb0ELb1ELb1ELb0ELb1ELb1EEEEEEEEEvNT_6ParamsE,"",@"SHT_CUDA_INFO"
	.sectionflags	@""
	.align	4


	//----- nvinfo : EIATTR_CUDA_API_VERSION
	.align		4
        /*0000*/ 	.byte	0x04, 0x37
        /*0002*/ 	.short	(.L_401 - .L_400)
.L_400:
        /*0004*/ 	.word	0x00000082


	//----- nvinfo : EIATTR_KPARAM_INFO
	.align		4
.L_401:
        /*0008*/ 	.byte	0x04, 0x17
        /*000a*/ 	.short	(.L_403 - .L_402)
.L_402:
        /*000c*/ 	.word	0x00000000
        /*0010*/ 	.short	0x0000
        /*0012*/ 	.short	0x0070
        /*0014*/ 	.byte	0x00, 0xf0, 0x01, 0x2a


	//----- nvinfo : EIATTR_SPARSE_MMA_MASK
	.align		4
.L_403:
        /*0018*/ 	.byte	0x03, 0x50
        /*001a*/ 	.short	0x0000


	//----- nvinfo : EIATTR_MAXREG_COUNT
	.align		4
        /*001c*/ 	.byte	0x03, 0x1b
        /*001e*/ 	.short	0x00a8


	//----- nvinfo : EIATTR_NUM_BARRIERS
	.align		4
        /*0020*/ 	.byte	0x02, 0x4c
        /*0022*/ 	.byte	0x09
	.zero		1


	//----- nvinfo : EIATTR_EXTERNS
	.align		4
        /*0024*/ 	.byte	0x04, 0x0f
        /*0026*/ 	.short	(.L_405 - .L_404)


	//   ....[0]....
	.align		4
.L_404:
        /*0028*/ 	.word	index@(__assertfail)


	//----- nvinfo : EIATTR_ANNOTATIONS
	.align		4
.L_405:
        /*002c*/ 	.byte	0x04, 0x55
        /*002e*/ 	.short	(.L_407 - .L_406)


	//   ....[0]....
.L_406:
        /* <DEDUP_REMOVED lines=80> */
        /*0524*/ 	.byte	0x10, 0x48, 0x01, 0x00, 0x01, 0x00, 0x00, 0x00, 0x30, 0x54, 0x01, 0x00


	//----- nvinfo : EIATTR_MERCURY_ISA_VERSION
	.align		4
.L_407:
        /*0530*/ 	.byte	0x03, 0x5f
        /*0532*/ 	.short	0x0101


	//----- nvinfo : EIATTR_UNUSED_LOAD_BYTE_OFFSET
	.align		4
        /*0534*/ 	.byte	0x04, 0x44
        /*0536*/ 	.short	(.L_409 - .L_408)


	//   ....[0]....
.L_408:
        /*0538*/ 	.word	0x00000a10
        /*053c*/ 	.word	0x0000fff0


	//   ....[1]....
        /*0540*/ 	.word	0x0000a6f0
        /*0544*/ 	.word	0x0000fff0


	//----- nvinfo : EIATTR_INT_WARP_WIDE_INSTR_OFFSETS
	.align		4
.L_409:
        /*0548*/ 	.byte	0x04, 0x31
        /*054a*/ 	.short	(.L_411 - .L_410)


	//   ....[0]....
.L_410:
        /*054c*/ 	.word	0x00000130


	//   ....[1]....
        /*0550*/ 	.word	0x00000170


	//   ....[2]....
        /*0554*/ 	.word	0x000001e0


	//   ....[3]....
        /*0558*/ 	.word	0x000081e0


	//   ....[4]....
        /*055c*/ 	.word	0x0000e7b0


	//   ....[5]....
        /*0560*/ 	.word	0x0000e850


	//   ....[6]....
        /*0564*/ 	.word	0x00012ef0


	//   ....[7]....
        /*0568*/ 	.word	0x00012f60


	//----- nvinfo : EIATTR_COOP_GROUP_MASK_REGIDS
	.align		4
.L_411:
        /*056c*/ 	.byte	0x04, 0x29
        /*056e*/ 	.short	(.L_413 - .L_412)


	//   ....[0]....
.L_412:
        /*0570*/ 	.word	0xffffffff


	//   ....[1]....
        /*0574*/ 	.word	0xffffffff


	//   ....[2]....
        /*0578*/ 	.word	0xffffffff


	//   ....[3]....
        /*057c*/ 	.word	0xffffffff


	//   ....[4]....
        /*0580*/ 	.word	0xffffffff


	//   ....[5]....
        /*0584*/ 	.word	0xffffffff


	//   ....[6]....
        /*0588*/ 	.word	0xffffffff


	//   ....[7]....
        /*058c*/ 	.word	0xffffffff


	//   ....[8]....
        /*0590*/ 	.word	0xffffffff


	//   ....[9]....
        /*0594*/ 	.word	0xffffffff


	//   ....[10]....
        /*0598*/ 	.word	0xffffffff


	//   ....[11]....
        /*059c*/ 	.word	0xffffffff


	//   ....[12]....
        /*05a0*/ 	.word	0xffffffff


	//   ....[13]....
        /*05a4*/ 	.word	0xffffffff


	//   ....[14]....
        /*05a8*/ 	.word	0xffffffff


	//   ....[15]....
        /*05ac*/ 	.word	0xffffffff


	//   ....[16]....
        /*05b0*/ 	.word	0xffffffff


	//   ....[17]....
        /*05b4*/ 	.word	0xffffffff


	//   ....[18]....
        /*05b8*/ 	.word	0xffffffff


	//   ....[19]....
        /*05bc*/ 	.word	0xffffffff


	//   ....[20]....
        /*05c0*/ 	.word	0xffffffff


	//   ....[21]....
        /*05c4*/ 	.word	0xffffffff


	//   ....[22]....
        /*05c8*/ 	.word	0xffffffff


	//   ....[23]....
        /*05cc*/ 	.word	0xffffffff


	//   ....[24]....
        /*05d0*/ 	.word	0xffffffff


	//   ....[25]....
        /*05d4*/ 	.word	0xffffffff


	//   ....[26]....
        /*05d8*/ 	.word	0xffffffff


	//   ....[27]....
        /*05dc*/ 	.word	0xffffffff


	//   ....[28]....
        /*05e0*/ 	.word	0xffffffff


	//   ....[29]....
        /*05e4*/ 	.word	0xffffffff


	//   ....[30]....
        /*05e8*/ 	.word	0xffffffff


	//   ....[31]....
        /*05ec*/ 	.word	0xffffffff


	//   ....[32]....
        /*05f0*/ 	.word	0xffffffff


	//   ....[33]....
        /*05f4*/ 	.word	0xffffffff


	//   ....[34]....
        /*05f8*/ 	.word	0xffffffff


	//   ....[35]....
        /*05fc*/ 	.word	0xffffffff


	//   ....[36]....
        /*0600*/ 	.word	0xffffffff


	//   ....[37]....
        /*0604*/ 	.word	0xffffffff


	//   ....[38]....
        /*0608*/ 	.word	0xffffffff


	//   ....[39]....
        /*060c*/ 	.word	0xffffffff


	//   ....[40]....
        /*0610*/ 	.word	0xffffffff


	//   ....[41]....
        /*0614*/ 	.word	0xffffffff


	//   ....[42]....
        /*0618*/ 	.word	0xffffffff


	//   ....[43]....
        /*061c*/ 	.word	0xffffffff


	//   ....[44]....
        /*0620*/ 	.word	0xffffffff


	//   ....[45]....
        /*0624*/ 	.word	0xffffffff


	//   ....[46]....
        /*0628*/ 	.word	0xffffffff


	//   ....[47]....
        /*062c*/ 	.word	0xffffffff


	//   ....[48]....
        /*0630*/ 	.word	0xffffffff


	//   ....[49]....
        /*0634*/ 	.word	0xffffffff


	//   ....[50]....
        /*0638*/ 	.word	0xffffffff


	//   ....[51]....
        /*063c*/ 	.word	0xffffffff


	//   ....[52]....
        /*0640*/ 	.word	0xffffffff


	//   ....[53]....
        /*0644*/ 	.word	0xffffffff


	//   ....[54]....
        /*0648*/ 	.word	0xffffffff


	//   ....[55]....
        /*064c*/ 	.word	0xffffffff


	//   ....[56]....
        /*0650*/ 	.word	0xffffffff


	//   ....[57]....
        /*0654*/ 	.word	0xffffffff


	//   ....[58]....
        /*0658*/ 	.word	0xffffffff


	//   ....[59]....
        /*065c*/ 	.word	0xffffffff


	//   ....[60]....
        /*0660*/ 	.word	0xffffffff


	//   ....[61]....
        /*0664*/ 	.word	0xffffffff


	//   ....[62]....
        /*0668*/ 	.word	0xffffffff


	//   ....[63]....
        /*066c*/ 	.word	0xffffffff


	//   ....[64]....
        /*0670*/ 	.word	0xffffffff


	//   ....[65]....
        /*0674*/ 	.word	0xffffffff


	//   ....[66]....
        /*0678*/ 	.word	0xffffffff


	//   ....[67]....
        /*067c*/ 	.word	0xffffffff


	//   ....[68]....
        /*0680*/ 	.word	0xffffffff


	//   ....[69]....
        /*0684*/ 	.word	0xffffffff


	//   ....[70]....
        /*0688*/ 	.word	0xffffffff


	//   ....[71]....
        /*068c*/ 	.word	0xffffffff


	//   ....[72]....
        /*0690*/ 	.word	0xffffffff


	//   ....[73]....
        /*0694*/ 	.word	0xffffffff


	//   ....[74]....
        /*0698*/ 	.word	0xffffffff


	//   ....[75]....
        /*069c*/ 	.word	0xffffffff


	//   ....[76]....
        /*06a0*/ 	.word	0xffffffff


	//   ....[77]....
        /*06a4*/ 	.word	0xffffffff


	//   ....[78]....
        /*06a8*/ 	.word	0xffffffff


	//   ....[79]....
        /*06ac*/ 	.word	0xffffffff


	//   ....[80]....
        /*06b0*/ 	.word	0xffffffff


	//   ....[81]....
        /*06b4*/ 	.word	0xffffffff


	//   ....[82]....
        /*06b8*/ 	.word	0xffffffff


	//   ....[83]....
        /*06bc*/ 	.word	0xffffffff


	//   ....[84]....
        /*06c0*/ 	.word	0xffffffff


	//   ....[85]....
        /*06c4*/ 	.word	0xffffffff


	//   ....[86]....
        /*06c8*/ 	.word	0xffffffff


	//   ....[87]....
        /*06cc*/ 	.word	0xffffffff


	//   ....[88]....
        /*06d0*/ 	.word	0xffffffff


	//   ....[89]....
        /*06d4*/ 	.word	0xffffffff


	//   ....[90]....
        /*06d8*/ 	.word	0xffffffff


	//   ....[91]....
        /*06dc*/ 	.word	0x0500000f


	//   ....[92]....
        /*06e0*/ 	.word	0x0500000f


	//   ....[93]....
        /*06e4*/ 	.word	0x0500000f


	//   ....[94]....
        /*06e8*/ 	.word	0x0500000f


	//   ....[95]....
        /*06ec*/ 	.word	0x0500000f


	//   ....[96]....
        /*06f0*/ 	.word	0x0500000f


	//   ....[97]....
        /*06f4*/ 	.word	0x0500000f


	//   ....[98]....
        /*06f8*/ 	.word	0x0500000f


	//   ....[99]....
        /*06fc*/ 	.word	0x0500000f


	//   ....[100]....
        /*0700*/ 	.word	0x0500000f


	//   ....[101]....
        /*0704*/ 	.word	0x0500000f


	//   ....[102]....
        /*0708*/ 	.word	0x0500000f


	//   ....[103]....
        /*070c*/ 	.word	0x0500000f


	//   ....[104]....
        /*0710*/ 	.word	0x0500000f


	//   ....[105]....
        /*0714*/ 	.word	0x0500000f


	//   ....[106]....
        /*0718*/ 	.word	0x0500000f


	//   ....[107]....
        /*071c*/ 	.word	0x0500000f


	//   ....[108]....
        /*0720*/ 	.word	0x0500000f


	//   ....[109]....
        /*0724*/ 	.word	0x0500000f


	//   ....[110]....
        /*0728*/ 	.word	0x0500000f


	//   ....[111]....
        /*072c*/ 	.word	0x0500000f


	//   ....[112]....
        /*0730*/ 	.word	0x0500000f


	//   ....[113]....
        /*0734*/ 	.word	0x0500000f


	//   ....[114]....
        /*0738*/ 	.word	0x0500000f


	//   ....[115]....
        /*073c*/ 	.word	0x0500000f


	//   ....[116]....
        /*0740*/ 	.word	0x0500000f


	//   ....[117]....
        /*0744*/ 	.word	0x0500000f


	//   ....[118]....
        /*0748*/ 	.word	0x0500000f


	//   ....[119]....
        /*074c*/ 	.word	0x0500000f


	//   ....[120]....
        /*0750*/ 	.word	0x0500000f


	//   ....[121]....
        /*0754*/ 	.word	0x0500000f


	//   ....[122]....
        /*0758*/ 	.word	0x0500000f


	//   ....[123]....
        /*075c*/ 	.word	0x0500000f


	//   ....[124]....
        /*0760*/ 	.word	0x0500000f


	//   ....[125]....
        /*0764*/ 	.word	0x0500000f


	//----- nvinfo : EIATTR_COOP_GROUP_INSTR_OFFSETS
	.align		4
.L_413:
        /*0768*/ 	.byte	0x04, 0x28
        /*076a*/ 	.short	(.L_415 - .L_414)


	//   ....[0]....
.L_414:
        /*076c*/ 	.word	0x00000060


	//   ....[1]....
        /*0770*/ 	.word	0x00000140


	//   ....[2]....
        /*0774*/ 	.word	0x00000190


	//   ....[3]....
        /*0778*/ 	.word	0x000003c0


	//   ....[4]....
        /*077c*/ 	.word	0x00000520


	//   ....[5]....
        /*0780*/ 	.word	0x00000640


	//   ....[6]....
        /*0784*/ 	.word	0x000007a0


	//   ....[7]....
        /*0788*/ 	.word	0x000016c0


	//   ....[8]....
        /*078c*/ 	.word	0x00004560


	//   ....[9]....
        /*0790*/ 	.word	0x000045a0


	//   ....[10]....
        /*0794*/ 	.word	0x00004940


	//   ....[11]....
        /*0798*/ 	.word	0x000049c0


	//   ....[12]....
        /*079c*/ 	.word	0x00008440


	//   ....[13]....
        /*07a0*/ 	.word	0x00008560


	//   ....[14]....
        /*07a4*/ 	.word	0x000089f0


	//   ....[15]....
        /*07a8*/ 	.word	0x00008a10


	//   ....[16]....
        /*07ac*/ 	.word	0x00009a00


	//   ....[17]....
        /*07b0*/ 	.word	0x00009ac0


	//   ....[18]....
        /*07b4*/ 	.word	0x00009b90


	//   ....[19]....
        /*07b8*/ 	.word	0x00009d70


	//   ....[20]....
        /*07bc*/ 	.word	0x0000b8d0


	//   ....[21]....
        /*07c0*/ 	.word	0x0000b900


	//   ....[22]....
        /*07c4*/ 	.word	0x0000b9b0


	//   ....[23]....
        /*07c8*/ 	.word	0x0000b9f0


	//   ....[24]....
        /*07cc*/ 	.word	0x0000c170


	//   ....[25]....
        /*07d0*/ 	.word	0x0000c1b0


	//   ....[26]....
        /*07d4*/ 	.word	0x0000c320


	//   ....[27]....
        /*07d8*/ 	.word	0x0000c340


	//   ....[28]....
        /*07dc*/ 	.word	0x0000c490


	//   ....[29]....
        /*07e0*/ 	.word	0x0000c4b0


	//   ....[30]....
        /*07e4*/ 	.word	0x0000c610


	//   ....[31]....
        /*07e8*/ 	.word	0x0000c630


	//   ....[32]....
        /*07ec*/ 	.word	0x0000d080


	//   ....[33]....
        /*07f0*/ 	.word	0x0000d0b0


	//   ....[34]....
        /*07f4*/ 	.word	0x0000d210


	//   ....[35]....
        /*07f8*/ 	.word	0x0000d230


	//   ....[36]....
        /*07fc*/ 	.word	0x0000d380


	//   ....[37]....
        /*0800*/ 	.word	0x0000d3a0


	//   ....[38]....
        /*0804*/ 	.word	0x0000d500


	//   ....[39]....
        /*0808*/ 	.word	0x0000d520


	//   ....[40]....
        /*080c*/ 	.word	0x0000d6e0


	//   ....[41]....
        /*0810*/ 	.word	0x0000d8d0


	//   ....[42]....
        /*0814*/ 	.word	0x0000d900


	//   ....[43]....
        /*0818*/ 	.word	0x0000d930


	//   ....[44]....
        /*081c*/ 	.word	0x0000d960


	//   ....[45]....
        /*0820*/ 	.word	0x0000d990


	//   ....[46]....
        /*0824*/ 	.word	0x0000d9c0


	//   ....[47]....
        /*0828*/ 	.word	0x0000db40


	//   ....[48]....
        /*082c*/ 	.word	0x0000db70


	//   ....[49]....
        /*0830*/ 	.word	0x0000dba0


	//   ....[50]....
        /*0834*/ 	.word	0x0000dbd0


	//   ....[51]....
        /*0838*/ 	.word	0x0000dc00


	//   ....[52]....
        /*083c*/ 	.word	0x0000dc30


	//   ....[53]....
        /*0840*/ 	.word	0x0000dcd0


	//   ....[54]....
        /*0844*/ 	.word	0x0000dd00


	//   ....[55]....
        /*0848*/ 	.word	0x0000dd90


	//   ....[56]....
        /*084c*/ 	.word	0x0000ede0


	//   ....[57]....
        /*0850*/ 	.word	0x0000fae0


	//   ....[58]....
        /*0854*/ 	.word	0x0000fb10


	//   ....[59]....
        /*0858*/ 	.word	0x0000fb30


	//   ....[60]....
        /*085c*/ 	.word	0x0000fbe0


	//   ....[61]....
        /*0860*/ 	.word	0x0000fbf0


	//   ....[62]....
        /*0864*/ 	.word	0x0000fca0


	//   ....[63]....
        /*0868*/ 	.word	0x0000fcb0


	//   ....[64]....
        /*086c*/ 	.word	0x0000fd60


	//   ....[65]....
        /*0870*/ 	.word	0x0000fd70


	//   ....[66]....
        /*0874*/ 	.word	0x0000fe20


	//   ....[67]....
        /*0878*/ 	.word	0x0000fe30


	//   ....[68]....
        /*087c*/ 	.word	0x0000fee0


	//   ....[69]....
        /*0880*/ 	.word	0x0000fef0


	//   ....[70]....
        /*0884*/ 	.word	0x0000ffa0


	//   ....[71]....
        /*0888*/ 	.word	0x0000ffb0


	//   ....[72]....
        /*088c*/ 	.word	0x00010000


	//   ....[73]....
        /*0890*/ 	.word	0x00013830


	//   ....[74]....
        /*0894*/ 	.word	0x00013860


	//   ....[75]....
        /*0898*/ 	.word	0x000138a0


	//   ....[76]....
        /*089c*/ 	.word	0x000138d0


	//   ....[77]....
        /*08a0*/ 	.word	0x00013900


	//   ....[78]....
        /*08a4*/ 	.word	0x00013930


	//   ....[79]....
        /*08a8*/ 	.word	0x00013960


	//   ....[80]....
        /*08ac*/ 	.word	0x00013990


	//   ....[81]....
        /*08b0*/ 	.word	0x00013b20


	//   ....[82]....
        /*08b4*/ 	.word	0x00013b50


	//   ....[83]....
        /*08b8*/ 	.word	0x00013b80


	//   ....[84]....
        /*08bc*/ 	.word	0x00013bb0


	//   ....[85]....
        /*08c0*/ 	.word	0x00013be0


	//   ....[86]....
        /*08c4*/ 	.word	0x00013c10


	//   ....[87]....
        /*08c8*/ 	.word	0x00013cd0


	//   ....[88]....
        /*08cc*/ 	.word	0x00013cf0


	//   ....[89]....
        /*08d0*/ 	.word	0x00013d60


	//   ....[90]....
        /*08d4*/ 	.word	0x000141f0


	//   ....[91]....
        /*08d8*/ 	.word	0x00014700


	//   ....[92]....
        /*08dc*/ 	.word	0x000148d0


	//   ....[93]....
        /*08e0*/ 	.word	0x00014920


	//   ....[94]....
        /*08e4*/ 	.word	0x00014a60


	//   ....[95]....
        /*08e8*/ 	.word	0x00014ab0


	//   ....[96]....
        /*08ec*/ 	.word	0x00014bf0


	//   ....[97]....
        /*08f0*/ 	.word	0x00014c40


	//   ....[98]....
        /*08f4*/ 	.word	0x00014d80


	//   ....[99]....
        /*08f8*/ 	.word	0x00014dd0


	//   ....[100]....
        /*08fc*/ 	.word	0x00014f10


	//   ....[101]....
        /*0900*/ 	.word	0x00014f60


	//   ....[102]....
        /*0904*/ 	.word	0x000150a0


	//   ....[103]....
        /*0908*/ 	.word	0x000150f0


	//   ....[104]....
        /*090c*/ 	.word	0x00015210


	//   ....[105]....
        /*0910*/ 	.word	0x00015280


	//   ....[106]....
        /*0914*/ 	.word	0x000153a0


	//   ....[107]....
        /*0918*/ 	.word	0x000153f0


	//   ....[108]....
        /*091c*/ 	.word	0x00015720


	//   ....[109]....
        /*0920*/ 	.word	0x000157c0


	//   ....[110]....
        /*0924*/ 	.word	0x000158f0


	//   ....[111]....
        /*0928*/ 	.word	0x00015970


	//   ....[112]....
        /*092c*/ 	.word	0x000159f0


	//   ....[113]....
        /*0930*/ 	.word	0x00015a70


	//   ....[114]....
        /*0934*/ 	.word	0x00015af0


	//   ....[115]....
        /*0938*/ 	.word	0x00015b80


	//   ....[116]....
        /*093c*/ 	.word	0x00015c20


	//   ....[117]....
        /*0940*/ 	.word	0x00015cd0


	//   ....[118]....
        /*0944*/ 	.word	0x00015d50


	//   ....[119]....
        /*0948*/ 	.word	0x00015dd0


	//   ....[120]....
        /*094c*/ 	.word	0x00015e50


	//   ....[121]....
        /*0950*/ 	.word	0x00015ee0


	//   ....[122]....
        /*0954*/ 	.word	0x00015f60


	//   ....[123]....
        /*0958*/ 	.word	0x00016000


	//   ....[124]....
        /*095c*/ 	.word	0x00016090


	//   ....[125]....
        /*0960*/ 	.word	0x000161c0


	//----- nvinfo : EIATTR_REG_RECONFIG
	.align		4
.L_415:
        /*0964*/ 	.byte	0x01, 0x54
	.zero		2


	//----- nvinfo : EIATTR_SYSCALL_OFFSETS
	.align		4
        /*0968*/ 	.byte	0x04, 0x46
        /*096a*/ 	.short	(.L_417 - .L_416)


	//   ....[0]....
.L_416:
        /*096c*/ 	.word	0x000018a0


	//   ....[1]....
        /*0970*/ 	.word	0x0000e9c0


	//   ....[2]....
        /*0974*/ 	.word	0x0000eb20


	//   ....[3]....
        /*0978*/ 	.word	0x0000ec20


	//   ....[4]....
        /*097c*/ 	.word	0x0000f660


	//----- nvinfo : EIATTR_MBARRIER_INSTR_OFFSETS
	.align		4
.L_417:
        /*0980*/ 	.byte	0x04, 0x39
        /*0982*/ 	.short	(.L_419 - .L_418)


	//   ....[0]....
.L_418:
        /*0984*/ 	.word	0x00000270
        /*0988*/ 	.word	0x000000ff
        /*098c*/ 	.word	0x00038800
        /*0990*/ 	.short	0x0100
        /*0992*/ 	.byte	0x08
	.zero		1


	//   ....[1]....
        /*0994*/ 	.word	0x00000280
        /*0998*/ 	.word	0x000000ff
        /*099c*/ 	.word	0x00038820
        /*09a0*/ 	.short	0x0100
        /*09a2*/ 	.byte	0x08
	.zero		1


	//   ....[2]....
        /*09a4*/ 	.word	0x00000370
        /*09a8*/ 	.word	0x000000ff
        /*09ac*/ 	.word	0x00038830
        /*09b0*/ 	.short	0x0100
        /*09b2*/ 	.byte	0x08
	.zero		1


	//   ....[3]....
        /*09b4*/ 	.word	0x00000380
        /*09b8*/ 	.word	0x000000ff
        /*09bc*/ 	.word	0x00038840
        /*09c0*/ 	.short	0x0100
        /*09c2*/ 	.byte	0x08
	.zero		1


	//   ....[4]....
        /*09c4*/ 	.word	0x00000390
        /*09c8*/ 	.word	0x000000ff
        /*09cc*/ 	.word	0x00038838
        /*09d0*/ 	.short	0x0100
        /*09d2*/ 	.byte	0x08
	.zero		1


	//   ....[5]....
        /*09d4*/ 	.word	0x000003a0
        /*09d8*/ 	.word	0x000000ff
        /*09dc*/ 	.word	0x00038848
        /*09e0*/ 	.short	0x0100
        /*09e2*/ 	.byte	0x08
	.zero		1


	//   ....[6]....
        /*09e4*/ 	.word	0x000004d0
        /*09e8*/ 	.word	0x000000ff
        /*09ec*/ 	.word	0x00038850
        /*09f0*/ 	.short	0x0100
        /*09f2*/ 	.byte	0x08
	.zero		1


	//   ....[7]....
        /*09f4*/ 	.word	0x000004e0
        /*09f8*/ 	.word	0x000000ff
        /*09fc*/ 	.word	0x00038860
        /*0a00*/ 	.short	0x0100
        /*0a02*/ 	.byte	0x08
	.zero		1


	//   ....[8]....
        /*0a04*/ 	.word	0x000004f0
        /*0a08*/ 	.word	0x000000ff
        /*0a0c*/ 	.word	0x00038858
        /*0a10*/ 	.short	0x0100
        /*0a12*/ 	.byte	0x08
	.zero		1


	//   ....[9]....
        /*0a14*/ 	.word	0x00000500
        /*0a18*/ 	.word	0x000000ff
        /*0a1c*/ 	.word	0x00038868
        /*0a20*/ 	.short	0x0100
        /*0a22*/ 	.byte	0x08
	.zero		1


	//   ....[10]....
        /*0a24*/ 	.word	0x000005f0
        /*0a28*/ 	.word	0x000000ff
        /*0a2c*/ 	.word	0x00038870
        /*0a30*/ 	.short	0x0100
        /*0a32*/ 	.byte	0x06
	.zero		1


	//   ....[11]....
        /*0a34*/ 	.word	0x00000600
        /*0a38*/ 	.word	0x000000ff
        /*0a3c*/ 	.word	0x00038880
        /*0a40*/ 	.short	0x0100
        /*0a42*/ 	.byte	0x06
	.zero		1


	//   ....[12]....
        /*0a44*/ 	.word	0x00000610
        /*0a48*/ 	.word	0x000000ff
        /*0a4c*/ 	.word	0x00038878
        /*0a50*/ 	.short	0x0100
        /*0a52*/ 	.byte	0x06
	.zero		1


	//   ....[13]....
        /*0a54*/ 	.word	0x00000620
        /*0a58*/ 	.word	0x000000ff
        /*0a5c*/ 	.word	0x00038888
        /*0a60*/ 	.short	0x0100
        /*0a62*/ 	.byte	0x06
	.zero		1


	//   ....[14]....
        /*0a64*/ 	.word	0x00000750
        /*0a68*/ 	.word	0x000000ff
        /*0a6c*/ 	.word	0x00038890
        /*0a70*/ 	.short	0x0100
        /*0a72*/ 	.byte	0x08
	.zero		1


	//   ....[15]....
        /*0a74*/ 	.word	0x00000760
        /*0a78*/ 	.word	0x000000ff
        /*0a7c*/ 	.word	0x000388a0
        /*0a80*/ 	.short	0x0100
        /*0a82*/ 	.byte	0x08
	.zero		1


	//   ....[16]....
        /*0a84*/ 	.word	0x00000770
        /*0a88*/ 	.word	0x000000ff
        /*0a8c*/ 	.word	0x00038898
        /*0a90*/ 	.short	0x0100
        /*0a92*/ 	.byte	0x08
	.zero		1


	//   ....[17]....
        /*0a94*/ 	.word	0x00000780
        /*0a98*/ 	.word	0x000000ff
        /*0a9c*/ 	.word	0x000388a8
        /*0aa0*/ 	.short	0x0100
        /*0aa2*/ 	.byte	0x08
	.zero		1


	//   ....[18]....
        /*0aa4*/ 	.word	0x000008b0
        /*0aa8*/ 	.word	0x000000ff
        /*0aac*/ 	.word	0x000388b0
        /*0ab0*/ 	.short	0x0100
        /*0ab2*/ 	.byte	0x08
	.zero		1


	//   ....[19]....
        /*0ab4*/ 	.word	0x000008c0
        /*0ab8*/ 	.word	0x000000ff
        /*0abc*/ 	.word	0x000388c0
        /*0ac0*/ 	.short	0x0100
        /*0ac2*/ 	.byte	0x08
	.zero		1


	//   ....[20]....
        /*0ac4*/ 	.word	0x000008d0
        /*0ac8*/ 	.word	0x000000ff
        /*0acc*/ 	.word	0x000388b8
        /*0ad0*/ 	.short	0x0100
        /*0ad2*/ 	.byte	0x08
	.zero		1


	//   ....[21]....
        /*0ad4*/ 	.word	0x000008e0
        /*0ad8*/ 	.word	0x000000ff
        /*0adc*/ 	.word	0x000388c8
        /*0ae0*/ 	.short	0x0100
        /*0ae2*/ 	.byte	0x08
	.zero		1


	//   ....[22]....
        /*0ae4*/ 	.word	0x00001970
        /*0ae8*/ 	.word	0x00000005
        /*0aec*/ 	.word	0x00038800
        /*0af0*/ 	.short	0x010a
        /*0af2*/ 	.byte	0x3f
	.zero		1


	//   ....[23]....
        /*0af4*/ 	.word	0x000019e0
        /*0af8*/ 	.word	0x00000000
        /*0afc*/ 	.word	0x00038830
        /*0b00*/ 	.short	0x010a
        /*0b02*/ 	.byte	0x3f
	.zero		1


	//   ....[24]....
        /*0b04*/ 	.word	0x00001a50
        /*0b08*/ 	.word	0x00000000
        /*0b0c*/ 	.word	0x00038830
        /*0b10*/ 	.short	0x010a
        /*0b12*/ 	.byte	0x3f
	.zero		1


	//   ....[25]....
        /*0b14*/ 	.word	0x000044b0
        /*0b18*/ 	.word	0x00000000
        /*0b1c*/ 	.word	0x00000000
        /*0b20*/ 	.short	0x0101
        /*0b22*/ 	.byte	0x3f
	.zero		1


	//   ....[26]....
        /*0b24*/ 	.word	0x00005850
        /*0b28*/ 	.word	0x000000ff
        /*0b2c*/ 	.word	0x00038830
        /*0b30*/ 	.short	0x010a
        /*0b32*/ 	.byte	0x3d
	.zero		1


	//   ....[27]....
        /*0b34*/ 	.word	0x00005890
        /*0b38*/ 	.word	0x000000ff
        /*0b3c*/ 	.word	0x00038830
        /*0b40*/ 	.short	0x010a
        /*0b42*/ 	.byte	0x3d
	.zero		1


	//   ....[28]....
        /*0b44*/ 	.word	0x00008130
        /*0b48*/ 	.word	0x000000ff
        /*0b4c*/ 	.word	0x00038850
        /*0b50*/ 	.short	0x010a
        /*0b52*/ 	.byte	0x04
	.zero		1


	//   ....[29]....
        /*0b54*/ 	.word	0x00008170
        /*0b58*/ 	.word	0x000000ff
        /*0b5c*/ 	.word	0x00038850
        /*0b60*/ 	.short	0x010a
        /*0b62*/ 	.byte	0x04
	.zero		1


	//   ....[30]....
        /*0b64*/ 	.word	0x00008f30
        /*0b68*/ 	.word	0x000000ff
        /*0b6c*/ 	.word	0x00000000
        /*0b70*/ 	.short	0x0101
        /*0b72*/ 	.byte	0x3d
	.zero		1


	//   ....[31]....
        /*0b74*/ 	.word	0x00008fa0
        /*0b78*/ 	.word	0x000000ff
        /*0b7c*/ 	.word	0x00000000
        /*0b80*/ 	.short	0x0101
        /*0b82*/ 	.byte	0x04
	.zero		1


	//   ....[32]....
        /*0b84*/ 	.word	0x00009960
        /*0b88*/ 	.word	0x0000000b
        /*0b8c*/ 	.word	0x00038850
        /*0b90*/ 	.short	0x010a
        /*0b92*/ 	.byte	0x3f
	.zero		1


	//   ....[33]....
        /*0b94*/ 	.word	0x000099a0
        /*0b98*/ 	.word	0x0000000b
        /*0b9c*/ 	.word	0x00038850
        /*0ba0*/ 	.short	0x010a
        /*0ba2*/ 	.byte	0x3f
	.zero		1


	//   ....[34]....
        /*0ba4*/ 	.word	0x00009e90
        /*0ba8*/ 	.word	0x0000000b
        /*0bac*/ 	.word	0x00000000
        /*0bb0*/ 	.short	0x0101
        /*0bb2*/ 	.byte	0x3f
	.zero		1


	//   ....[35]....
        /*0bb4*/ 	.word	0x0000c1c0
        /*0bb8*/ 	.word	0x000000aa
        /*0bbc*/ 	.word	0x00000000
        /*0bc0*/ 	.short	0x0101
        /*0bc2*/ 	.byte	0x3f
	.zero		1


	//   ....[36]....
        /*0bc4*/ 	.word	0x0000f070
        /*0bc8*/ 	.word	0x00000000
        /*0bcc*/ 	.word	0x00038840
        /*0bd0*/ 	.short	0x010a
        /*0bd2*/ 	.byte	0x3f
	.zero		1


	//   ....[37]....
        /*0bd4*/ 	.word	0x00010160
        /*0bd8*/ 	.word	0x00000009
        /*0bdc*/ 	.word	0x00038800
        /*0be0*/ 	.short	0x0107
        /*0be2*/ 	.byte	0x3f
	.zero		1


	//   ....[38]....
        /*0be4*/ 	.word	0x00010270
        /*0be8*/ 	.word	0x00000002
        /*0bec*/ 	.word	0x00038800
        /*0bf0*/ 	.short	0x0101
        /*0bf2*/ 	.byte	0x3f
	.zero		1


	//   ....[39]....
        /*0bf4*/ 	.word	0x00010290
        /*0bf8*/ 	.word	0x00000002
        /*0bfc*/ 	.word	0x00038820
        /*0c00*/ 	.short	0x010a
        /*0c02*/ 	.byte	0x3f
	.zero		1


	//   ....[40]....
        /*0c04*/ 	.word	0x00010620
        /*0c08*/ 	.word	0x00000003
        /*0c0c*/ 	.word	0x00038840
        /*0c10*/ 	.short	0x010a
        /*0c12*/ 	.byte	0x3f
	.zero		1


	//   ....[41]....
        /*0c14*/ 	.word	0x00010be0
        /*0c18*/ 	.word	0x00000003
        /*0c1c*/ 	.word	0x00000060
        /*0c20*/ 	.short	0x010a
        /*0c22*/ 	.byte	0x3f
	.zero		1


	//   ....[42]....
        /*0c24*/ 	.word	0x00011500
        /*0c28*/ 	.word	0x00000003
        /*0c2c*/ 	.word	0x00038840
        /*0c30*/ 	.short	0x010a
        /*0c32*/ 	.byte	0x3f
	.zero		1


	//   ....[43]....
        /*0c34*/ 	.word	0x00011ac0
        /*0c38*/ 	.word	0x00000002
        /*0c3c*/ 	.word	0x00000060
        /*0c40*/ 	.short	0x010a
        /*0c42*/ 	.byte	0x3f
	.zero		1


	//   ....[44]....
        /*0c44*/ 	.word	0x000122f0
        /*0c48*/ 	.word	0x00000002
        /*0c4c*/ 	.word	0x00038840
        /*0c50*/ 	.short	0x010a
        /*0c52*/ 	.byte	0x3f
	.zero		1


	//   ....[45]....
        /*0c54*/ 	.word	0x000128b0
        /*0c58*/ 	.word	0x00000002
        /*0c5c*/ 	.word	0x00000060
        /*0c60*/ 	.short	0x010a
        /*0c62*/ 	.byte	0x3f
	.zero		1


	//   ....[46]....
        /*0c64*/ 	.word	0x00013070
        /*0c68*/ 	.word	0x00000002
        /*0c6c*/ 	.word	0x00038860
        /*0c70*/ 	.short	0x010a
        /*0c72*/ 	.byte	0x3f
	.zero		1


	//   ....[47]....
        /*0c74*/ 	.word	0x00014170
        /*0c78*/ 	.word	0x00000000
        /*0c7c*/ 	.word	0x00038820
        /*0c80*/ 	.short	0x010a
        /*0c82*/ 	.byte	0x3f
	.zero		1


	//   ....[48]....
        /*0c84*/ 	.word	0x00014350
        /*0c88*/ 	.word	0x00000006
        /*0c8c*/ 	.word	0x00000000
        /*0c90*/ 	.short	0x010a
        /*0c92*/ 	.byte	0x3f
	.zero		1


	//   ....[49]....
        /*0c94*/ 	.word	0x000143c0
        /*0c98*/ 	.word	0x00000007
        /*0c9c*/ 	.word	0x00000000
        /*0ca0*/ 	.short	0x010a
        /*0ca2*/ 	.byte	0x3f
	.zero		1


	//   ....[50]....
        /*0ca4*/ 	.word	0x00014430
        /*0ca8*/ 	.word	0x00000004
        /*0cac*/ 	.word	0x00000000
        /*0cb0*/ 	.short	0x010a
        /*0cb2*/ 	.byte	0x3f
	.zero		1


	//   ....[51]....
        /*0cb4*/ 	.word	0x00014460
        /*0cb8*/ 	.word	0x00000003
        /*0cbc*/ 	.word	0x00000000
        /*0cc0*/ 	.short	0x010a
        /*0cc2*/ 	.byte	0x3f
	.zero		1


	//   ....[52]....
        /*0cc4*/ 	.word	0x000144c0
        /*0cc8*/ 	.word	0x00000005
        /*0ccc*/ 	.word	0x00038800
        /*0cd0*/ 	.short	0x010a
        /*0cd2*/ 	.byte	0x3f
	.zero		1


	//   ....[53]....
        /*0cd4*/ 	.word	0x00014510
        /*0cd8*/ 	.word	0x00000000
        /*0cdc*/ 	.word	0x00038830
        /*0ce0*/ 	.short	0x010a
        /*0ce2*/ 	.byte	0x3f
	.zero		1


	//   ....[54]....
        /*0ce4*/ 	.word	0x00014570
        /*0ce8*/ 	.word	0x00000004
        /*0cec*/ 	.word	0x00038830
        /*0cf0*/ 	.short	0x010a
        /*0cf2*/ 	.byte	0x3f
	.zero		1


	//   ....[55]....
        /*0cf4*/ 	.word	0x000145d0
        /*0cf8*/ 	.word	0x00000003
        /*0cfc*/ 	.word	0x00038850
        /*0d00*/ 	.short	0x010a
        /*0d02*/ 	.byte	0x3f
	.zero		1


	//   ....[56]....
        /*0d04*/ 	.word	0x00014620
        /*0d08*/ 	.word	0x0000000b
        /*0d0c*/ 	.word	0x00038850
        /*0d10*/ 	.short	0x010a
        /*0d12*/ 	.byte	0x3f
	.zero		1


	//   ....[57]....
        /*0d14*/ 	.word	0x000147c0
        /*0d18*/ 	.word	0x00000000
        /*0d1c*/ 	.word	0x00038840
        /*0d20*/ 	.short	0x010a
        /*0d22*/ 	.byte	0x3f
	.zero		1


	//   ....[58]....
        /*0d24*/ 	.word	0x00015440
        /*0d28*/ 	.word	0x00000002
        /*0d2c*/ 	.word	0x00038820
        /*0d30*/ 	.short	0x010a
        /*0d32*/ 	.byte	0x3f
	.zero		1


	//   ....[59]....
        /*0d34*/ 	.word	0x00015490
        /*0d38*/ 	.word	0x00000003
        /*0d3c*/ 	.word	0x00038840
        /*0d40*/ 	.short	0x010a
        /*0d42*/ 	.byte	0x3f
	.zero		1


	//   ....[60]....
        /*0d44*/ 	.word	0x000154e0
        /*0d48*/ 	.word	0x00000003
        /*0d4c*/ 	.word	0x00000060
        /*0d50*/ 	.short	0x010a
        /*0d52*/ 	.byte	0x3f
	.zero		1


	//   ....[61]....
        /*0d54*/ 	.word	0x00015530
        /*0d58*/ 	.word	0x00000003
        /*0d5c*/ 	.word	0x00038840
        /*0d60*/ 	.short	0x010a
        /*0d62*/ 	.byte	0x3f
	.zero		1


	//   ....[62]....
        /*0d64*/ 	.word	0x00015580
        /*0d68*/ 	.word	0x00000002
        /*0d6c*/ 	.word	0x00000060
        /*0d70*/ 	.short	0x010a
        /*0d72*/ 	.byte	0x3f
	.zero		1


	//   ....[63]....
        /*0d74*/ 	.word	0x000155d0
        /*0d78*/ 	.word	0x00000002
        /*0d7c*/ 	.word	0x00038840
        /*0d80*/ 	.short	0x010a
        /*0d82*/ 	.byte	0x3f
	.zero		1


	//   ....[64]....
        /*0d84*/ 	.word	0x00015620
        /*0d88*/ 	.word	0x00000002
        /*0d8c*/ 	.word	0x00000060
        /*0d90*/ 	.short	0x010a
        /*0d92*/ 	.byte	0x3f
	.zero		1


	//   ....[65]....
        /*0d94*/ 	.word	0x00015670
        /*0d98*/ 	.word	0x00000002
        /*0d9c*/ 	.word	0x00038860
        /*0da0*/ 	.short	0x010a
        /*0da2*/ 	.byte	0x3f
	.zero		1


	//   ....[66]....
        /*0da4*/ 	.word	0x000160e0
        /*0da8*/ 	.word	0x00000000
        /*0dac*/ 	.word	0x00038820
        /*0db0*/ 	.short	0x010a
        /*0db2*/ 	.byte	0x3f
	.zero		1


	//   ....[67]....
        /*0db4*/ 	.word	0x00016280
        /*0db8*/ 	.word	0x00000006
        /*0dbc*/ 	.word	0x00000000
        /*0dc0*/ 	.short	0x010a
        /*0dc2*/ 	.byte	0x3f
	.zero		1


	//   ....[68]....
        /*0dc4*/ 	.word	0x000162d0
        /*0dc8*/ 	.word	0x00000007
        /*0dcc*/ 	.word	0x00000000
        /*0dd0*/ 	.short	0x010a
        /*0dd2*/ 	.byte	0x3f
	.zero		1


	//   ....[69]....
        /*0dd4*/ 	.word	0x00016320
        /*0dd8*/ 	.word	0x00000004
        /*0ddc*/ 	.word	0x00000000
        /*0de0*/ 	.short	0x010a
        /*0de2*/ 	.byte	0x3f
	.zero		1


	//----- nvinfo : EIATTR_NUM_MBARRIERS
	.align		4
.L_419:
        /*0de4*/ 	.byte	0x03, 0x38
        /*0de6*/ 	.short	0x0016


	//----- nvinfo : EIATTR_EXIT_INSTR_OFFSETS
	.align		4
        /*0de8*/ 	.byte	0x04, 0x1c
        /*0dea*/ 	.short	(.L_421 - .L_420)


	//   ....[0]....
.L_420:
        /*0dec*/ 	.word	0x00000a50


	//   ....[1]....
        /*0df0*/ 	.word	0x0000d6a0


	//   ....[2]....
        /*0df4*/ 	.word	0x000144b0


	//----- nvinfo : EIATTR_MAX_THREADS
	.align		4
.L_421:
        /*0df8*/ 	.byte	0x04, 0x05
        /*0dfa*/ 	.short	(.L_423 - .L_422)
.L_422:
        /*0dfc*/ 	.word	0x00000180
        /*0e00*/ 	.word	0x00000001
        /*0e04*/ 	.word	0x00000001


	//----- nvinfo : EIATTR_CRS_STACK_SIZE
	.align		4
.L_423:
        /*0e08*/ 	.byte	0x04, 0x1e
        /*0e0a*/ 	.short	(.L_425 - .L_424)
.L_424:
        /*0e0c*/ 	.word	0x00000000


	//----- nvinfo : EIATTR_CBANK_PARAM_SIZE
	.align		4
.L_425:
        /*0e10*/ 	.byte	0x03, 0x19
        /*0e12*/ 	.short	0x0af0


	//----- nvinfo : EIATTR_PARAM_CBANK
	.align		4
        /*0e14*/ 	.byte	0x04, 0x0a
        /*0e16*/ 	.short	(.L_427 - .L_426)
	.align		4
.L_426:
        /*0e18*/ 	.word	index@(.nv.constant0._ZN7cutlass13device_kernelIN5flash11enable_sm90INS1_16FlashAttnFwdSm90INS1_25CollectiveMainloopFwdSm90ILi2EN4cute5tupleIJNS5_1CILi1EEES8_S8_EEENS6_IJNS7_ILi128EEENS7_ILi80EEENS7_ILi256EEEEEELi256ENS_6half_tEfNS_4arch4Sm90ELb0ELb0ELb0ELb1ELb0ELb0ELb0ELb1ELb1ELb1ELb0ELb0EEENS1_21CollectiveEpilogueFwdINS6_IJSA_SC_SB_EEES9_SE_SG_Li256ELb1ELb1ELb0ELb0EEENS1_36VarlenDynamicPersistentTileSchedulerILi128ELi80ELi256ELi128ELb0ELb1ELb1ELb0ELb1ELb1EEEEEEEEEvNT_6ParamsE)
        /*0e1c*/ 	.short	0x0210
        /*0e1e*/ 	.short	0x0af0


	//----- nvinfo : EIATTR_SW_WAR
	.align		4
.L_427:
        /*0e20*/ 	.byte	0x04, 0x36
        /*0e22*/ 	.short	(.L_429 - .L_428)
.L_428:
        /*0e24*/ 	.word	0x00000008
.L_429:


//--------------------- .nv.info._ZN7cutlass13device_kernelIN5flash11enable_sm90INS1_16FlashAttnFwdSm90INS1_25CollectiveMainloopFwdSm90ILi2EN4cute5tupleIJNS5_1CILi1EEES8_S8_EEENS6_IJNS7_ILi128EEENS7_ILi80EEENS7_ILi256EEEEEELi256ENS_6half_tEfNS_4arch4Sm90ELb0ELb0ELb0ELb1ELb0ELb1ELb0ELb1ELb1ELb1ELb0ELb0EEENS1_21CollectiveEpilogueFwdINS6_IJSA_SC_SB_EEES9_SE_SG_Li256ELb1ELb1ELb0ELb0EEENS1_36VarlenDynamicPersistentTileSchedulerILi128ELi80ELi256ELi128ELb0ELb1ELb1ELb0ELb1ELb1EEEEEEEEEvNT_6ParamsE --------------------------
	.section	.nv.info._ZN7cutlass13device_kernelIN5flash11enable_sm90INS1_16FlashAttnFwdSm90INS1_25CollectiveMainloopFwdSm90ILi2EN4cute5tupleIJNS5_1CILi1EEES8_S8_EEENS6_IJNS7_ILi128EEENS7_ILi80EEENS7_ILi256EEEEEELi256ENS_6half_tEfNS_4arch4Sm90ELb0ELb0ELb0ELb1ELb0ELb1ELb0ELb1ELb1ELb1ELb0ELb0EEENS1_21CollectiveEpilogueFwdINS6_IJSA_SC_SB_EEES9_SE_SG_Li256ELb1ELb1ELb0ELb0EEENS1_36VarlenDynamicPersistentTileSchedulerILi128ELi80ELi256ELi128ELb0ELb1ELb1ELb0ELb1ELb1EEEEEEEEEvNT_6ParamsE,"",@"SHT_CUDA_INFO"
	.sectionflags	@""
	.align	4


	//----- nvinfo : EIATTR_CUDA_API_VERSION
	.align		4
        /*0000*/ 	.byte	0x04, 0x37
        /*0002*/ 	.short	(.L_431 - .L_430)
.L_430:
        /*0004*/ 	.word	0x00000082


	//----- nvinfo : EIATTR_KPARAM_INFO
	.align		4
.L_431:
        /*0008*/ 	.byte	0x04, 0x17
        /*000a*/ 	.short	(.L_433 - .L_432)
.L_432:
        /*000c*/ 	.word	0x00000000
        /*0010*/ 	.short	0x0000
        /*0012*/ 	.short	0x0070
        /*0014*/ 	.byte	0x00, 0xf0, 0x01, 0x2a


	//----- nvinfo : EIATTR_SPARSE_MMA_MASK
	.align		4
.L_433:
        /*0018*/ 	.byte	0x03, 0x50
        /*001a*/ 	.short	0x0000


	//----- nvinfo : EIATTR_MAXREG_COUNT
	.align		4
        /*001c*/ 	.byte	0x03, 0x1b
        /*001e*/ 	.short	0x00a8


	//----- nvinfo : EIATTR_NUM_BARRIERS
	.align		4
        /*0020*/ 	.byte	0x02, 0x4c
        /*0022*/ 	.byte	0x10
	.zero		1


	//----- nvinfo : EIATTR_EXTERNS
	.align		4
        /*0024*/ 	.byte	0x04, 0x0f
        /*0026*/ 	.short	(.L_435 - .L_434)


	//   ....[0]....
	.align		4
.L_434:
        /*0028*/ 	.word	index@(__assertfail)


	//----- nvinfo : EIATTR_ANNOTATIONS
	.align		4
.L_435:
        /*002c*/ 	.byte	0x04, 0x55
        /*002e*/ 	.short	(.L_437 - .L_436)


	//   ....[0]....
.L_436:
        /* <DEDUP_REMOVED lines=133> */


	//----- nvinfo : EIATTR_MERCURY_ISA_VERSION
	.align		4
.L_437:
        /*0870*/ 	.byte	0x03, 0x5f
        /*0872*/ 	.short	0x0101


	//----- nvinfo : EIATTR_UNUSED_LOAD_BYTE_OFFSET
	.align		4
        /*0874*/ 	.byte	0x04, 0x44
        /*0876*/ 	.short	(.L_439 - .L_438)


	//   ....[0]....
.L_438:
        /*0878*/ 	.word	0x00000a80
        /*087c*/ 	.word	0x0000fff0


	//   ....[1]....
        /*0880*/ 	.word	0x0001ca90
        /*0884*/ 	.word	0x0000fff0


	//----- nvinfo : EIATTR_INT_WARP_WIDE_INSTR_OFFSETS
	.align		4
.L_439:
        /*0888*/ 	.byte	0x04, 0x31
        /*088a*/ 	.short	(.L_441 - .L_440)


	//   ....[0]....
.L_440:
        /*088c*/ 	.word	0x00000190


	//   ....[1]....
        /*0890*/ 	.word	0x000001d0


	//   ....[2]....
        /*0894*/ 	.word	0x00000240


	//   ....[3]....
        /*0898*/ 	.word	0x00022550


	//   ....[4]....
        /*089c*/ 	.word	0x000225f0


	//   ....[5]....
        /*08a0*/ 	.word	0x00026d30


	//   ....[6]....
        /*08a4*/ 	.word	0x00026da0


	//----- nvinfo : EIATTR_COOP_GROUP_MASK_REGIDS
	.align		4
.L_441:
        /*08a8*/ 	.byte	0x04, 0x29
        /*08aa*/ 	.short	(.L_443 - .L_442)


	//   ....[0]....
.L_442:
        /*08ac*/ 	.word	0xffffffff


	//   ....[1]....
        /*08b0*/ 	.word	0xffffffff


	//   ....[2]....
        /*08b4*/ 	.word	0xffffffff


	//   ....[3]....
        /*08b8*/ 	.word	0xffffffff


	//   ....[4]....
        /*08bc*/ 	.word	0xffffffff


	//   ....[5]....
        /*08c0*/ 	.word	0xffffffff


	//   ....[6]....
        /*08c4*/ 	.word	0xffffffff


	//   ....[7]....
        /*08c8*/ 	.word	0xffffffff


	//   ....[8]....
        /*08cc*/ 	.word	0xffffffff


	//   ....[9]....
        /*08d0*/ 	.word	0xffffffff


	//   ....[10]....
        /*08d4*/ 	.word	0xffffffff


	//   ....[11]....
        /*08d8*/ 	.word	0xffffffff


	//   ....[12]....
        /*08dc*/ 	.word	0xffffffff


	//   ....[13]....
        /*08e0*/ 	.word	0xffffffff


	//   ....[14]....
        /*08e4*/ 	.word	0xffffffff


	//   ....[15]....
        /*08e8*/ 	.word	0xffffffff


	//   ....[16]....
        /*08ec*/ 	.word	0xffffffff


	//   ....[17]....
        /*08f0*/ 	.word	0xffffffff


	//   ....[18]....
        /*08f4*/ 	.word	0xffffffff


	//   ....[19]....
        /*08f8*/ 	.word	0xffffffff


	//   ....[20]....
        /*08fc*/ 	.word	0xffffffff


	//   ....[21]....
        /*0900*/ 	.word	0xffffffff


	//   ....[22]....
        /*0904*/ 	.word	0xffffffff


	//   ....[23]....
        /*0908*/ 	.word	0xffffffff


	//   ....[24]....
        /*090c*/ 	.word	0xffffffff


	//   ....[25]....
        /*0910*/ 	.word	0xffffffff


	//   ....[26]....
        /*0914*/ 	.word	0xffffffff


	//   ....[27]....
        /*0918*/ 	.word	0xffffffff


	//   ....[28]....
        /*091c*/ 	.word	0xffffffff


	//   ....[29]....
        /*0920*/ 	.word	0xffffffff


	//   ....[30]....
        /*0924*/ 	.word	0xffffffff


	//   ....[31]....
        /*0928*/ 	.word	0xffffffff


	//   ....[32]....
        /*092c*/ 	.word	0xffffffff


	//   ....[33]....
        /*0930*/ 	.word	0xffffffff


	//   ....[34]....
        /*0934*/ 	.word	0xffffffff


	//   ....[35]....
        /*0938*/ 	.word	0xffffffff


	//   ....[36]....
        /*093c*/ 	.word	0xffffffff


	//   ....[37]....
        /*0940*/ 	.word	0xffffffff


	//   ....[38]....
        /*0944*/ 	.word	0xffffffff


	//   ....[39]....
        /*0948*/ 	.word	0xffffffff


	//   ....[40]....
        /*094c*/ 	.word	0xffffffff


	//   ....[41]....
        /*0950*/ 	.word	0xffffffff


	//   ....[42]....
        /*0954*/ 	.word	0xffffffff


	//   ....[43]....
        /*0958*/ 	.word	0xffffffff


	//   ....[44]....
        /*095c*/ 	.word	0xffffffff


	//   ....[45]....
        /*0960*/ 	.word	0xffffffff


	//   ....[46]....
        /*0964*/ 	.word	0xffffffff


	//   ....[47]....
        /*0968*/ 	.word	0xffffffff


	//   ....[48]....
        /*096c*/ 	.word	0xffffffff


	//   ....[49]....
        /*0970*/ 	.word	0xffffffff


	//   ....[50]....
        /*0974*/ 	.word	0xffffffff


	//   ....[51]....
        /*0978*/ 	.word	0xffffffff


	//   ....[52]....
        /*097c*/ 	.word	0xffffffff


	//   ....[53]....
        /*0980*/ 	.word	0xffffffff


	//   ....[54]....
        /*0984*/ 	.word	0xffffffff


	//   ....[55]....
        /*0988*/ 	.word	0xffffffff


	//   ....[56]....
        /*098c*/ 	.word	0xffffffff


	//   ....[57]....
        /*0990*/ 	.word	0xffffffff


	//   ....[58]....
        /*0994*/ 	.word	0xffffffff


	//   ....[59]....
        /*0998*/ 	.word	0xffffffff


	//   ....[60]....
        /*099c*/ 	.word	0xffffffff


	//   ....[61]....
        /*09a0*/ 	.word	0xffffffff


	//   ....[62]....
        /*09a4*/ 	.word	0xffffffff


	//   ....[63]....
        /*09a8*/ 	.word	0xffffffff


	//   ....[64]....
        /*09ac*/ 	.word	0xffffffff


	//   ....[65]....
        /*09b0*/ 	.word	0xffffffff


	//   ....[66]....
        /*09b4*/ 	.word	0xffffffff


	//   ....[67]....
        /*09b8*/ 	.word	0xffffffff


	//   ....[68]....
        /*09bc*/ 	.word	0xffffffff


	//   ....[69]....
        /*09c0*/ 	.word	0xffffffff


	//   ....[70]....
        /*09c4*/ 	.word	0xffffffff


	//   ....[71]....
        /*09c8*/ 	.word	0xffffffff


	//   ....[72]....
        /*09cc*/ 	.word	0xffffffff


	//   ....[73]....
        /*09d0*/ 	.word	0xffffffff


	//   ....[74]....
        /*09d4*/ 	.word	0xffffffff


	//   ....[75]....
        /*09d8*/ 	.word	0xffffffff


	//   ....[76]....
        /*09dc*/ 	.word	0xffffffff


	//   ....[77]....
        /*09e0*/ 	.word	0xffffffff


	//   ....[78]....
        /*09e4*/ 	.word	0xffffffff


	//   ....[79]....
        /*09e8*/ 	.word	0xffffffff


	//   ....[80]....
        /*09ec*/ 	.word	0xffffffff


	//   ....[81]....
        /*09f0*/ 	.word	0xffffffff


	//   ....[82]....
        /*09f4*/ 	.word	0xffffffff


	//   ....[83]....
        /*09f8*/ 	.word	0xffffffff


	//   ....[84]....
        /*09fc*/ 	.word	0xffffffff


	//   ....[85]....
        /*0a00*/ 	.word	0xffffffff


	//   ....[86]....
        /*0a04*/ 	.word	0xffffffff


	//   ....[87]....
        /*0a08*/ 	.word	0xffffffff


	//   ....[88]....
        /*0a0c*/ 	.word	0xffffffff


	//   ....[89]....
        /*0a10*/ 	.word	0xffffffff


	//   ....[90]....
        /*0a14*/ 	.word	0xffffffff


	//   ....[91]....
        /*0a18*/ 	.word	0xffffffff


	//   ....[92]....
        /*0a1c*/ 	.word	0xffffffff


	//   ....[93]....
        /*0a20*/ 	.word	0xffffffff


	//   ....[94]....
        /*0a24*/ 	.word	0xffffffff


	//   ....[95]....
        /*0a28*/ 	.word	0xffffffff


	//   ....[96]....
        /*0a2c*/ 	.word	0xffffffff


	//   ....[97]....
        /*0a30*/ 	.word	0xffffffff


	//   ....[98]....
        /*0a34*/ 	.word	0xffffffff


	//   ....[99]....
        /*0a38*/ 	.word	0xffffffff


	//   ....[100]....
        /*0a3c*/ 	.word	0x0500000f


	//   ....[101]....
        /*0a40*/ 	.word	0x0500000f


	//   ....[102]....
        /*0a44*/ 	.word	0x0500000f


	//   ....[103]....
        /*0a48*/ 	.word	0x0500000f


	//   ....[104]....
        /*0a4c*/ 	.word	0x0500000f


	//   ....[105]....
        /*0a50*/ 	.word	0x0500000f


	//   ....[106]....
        /*0a54*/ 	.word	0x0500000f


	//   ....[107]....
        /*0a58*/ 	.word	0x0500000f


	//   ....[108]....
        /*0a5c*/ 	.word	0x0500000f


	//   ....[109]....
        /*0a60*/ 	.word	0x0500000f


	//   ....[110]....
        /*0a64*/ 	.word	0x0500000f


	//   ....[111]....
        /*0a68*/ 	.word	0x0500000f


	//   ....[112]....
        /*0a6c*/ 	.word	0x0500000f


	//   ....[113]....
        /*0a70*/ 	.word	0x0500000f


	//   ....[114]....
        /*0a74*/ 	.word	0x0500000f


	//   ....[115]....
        /*0a78*/ 	.word	0x0500000f


	//   ....[116]....
        /*0a7c*/ 	.word	0x0500000f


	//   ....[117]....
        /*0a80*/ 	.word	0x0500000f


	//   ....[118]....
        /*0a84*/ 	.word	0x0500000f


	//   ....[119]....
        /*0a88*/ 	.word	0x0500000f


	//   ....[120]....
        /*0a8c*/ 	.word	0x0500000f


	//   ....[121]....
        /*0a90*/ 	.word	0x0500000f


	//   ....[122]....
        /*0a94*/ 	.word	0x0500000f


	//   ....[123]....
        /*0a98*/ 	.word	0x0500000f


	//   ....[124]....
        /*0a9c*/ 	.word	0x0500000f


	//   ....[125]....
        /*0aa0*/ 	.word	0x0500000f


	//   ....[126]....
        /*0aa4*/ 	.word	0x0500000f


	//   ....[127]....
        /*0aa8*/ 	.word	0x0500000f


	//   ....[128]....
        /*0aac*/ 	.word	0x0500000f


	//   ....[129]....
        /*0ab0*/ 	.word	0x0500000f


	//   ....[130]....
        /*0ab4*/ 	.word	0x0500000f


	//   ....[131]....
        /*0ab8*/ 	.word	0x0500000f


	//   ....[132]....
        /*0abc*/ 	.word	0x0500000f


	//   ....[133]....
        /*0ac0*/ 	.word	0x0500000f


	//   ....[134]....
        /*0ac4*/ 	.word	0x0500000f


	//   ....[135]....
        /*0ac8*/ 	.word	0x0500000f


	//   ....[136]....
        /*0acc*/ 	.word	0x0500000f


	//   ....[137]....
        /*0ad0*/ 	.word	0x0500000f


	//   ....[138]....
        /*0ad4*/ 	.word	0x0500000f


	//   ....[139]....
        /*0ad8*/ 	.word	0x0500000f


	//   ....[140]....
        /*0adc*/ 	.word	0x0500000f


	//   ....[141]....
        /*0ae0*/ 	.word	0x0500000f


	//   ....[142]....
        /*0ae4*/ 	.word	0x0500000f


	//   ....[143]....
        /*0ae8*/ 	.word	0x0500000f


	//----- nvinfo : EIATTR_COOP_GROUP_INSTR_OFFSETS
	.align		4
.L_443:
        /*0aec*/ 	.byte	0x04, 0x28
        /*0aee*/ 	.short	(.L_445 - .L_444)


	//   ....[0]....
.L_444:
        /*0af0*/ 	.word	0x00000060


	//   ....[1]....
        /*0af4*/ 	.word	0x000001a0


	//   ....[2]....
        /*0af8*/ 	.word	0x000001f0


	//   ....[3]....
        /*0afc*/ 	.word	0x00000420


	//   ....[4]....
        /*0b00*/ 	.word	0x00000580


	//   ....[5]....
        /*0b04*/ 	.word	0x000006a0


	//   ....[6]....
        /*0b08*/ 	.word	0x00000800


	//   ....[7]....
        /*0b0c*/ 	.word	0x0000af40


	//   ....[8]....
        /*0b10*/ 	.word	0x0000b500


	//   ....[9]....
        /*0b14*/ 	.word	0x0000b510


	//   ....[10]....
        /*0b18*/ 	.word	0x0000b520


	//   ....[11]....
        /*0b1c*/ 	.word	0x0000b530


	//   ....[12]....
        /*0b20*/ 	.word	0x0000e7c0


	//   ....[13]....
        /*0b24*/ 	.word	0x0000e7d0


	//   ....[14]....
        /*0b28*/ 	.word	0x0000e7e0


	//   ....[15]....
        /*0b2c*/ 	.word	0x0000e7f0


	//   ....[16]....
        /*0b30*/ 	.word	0x00015440


	//   ....[17]....
        /*0b34*/ 	.word	0x00015460


	//   ....[18]....
        /*0b38*/ 	.word	0x00015670


	//   ....[19]....
        /*0b3c*/ 	.word	0x00015690


	//   ....[20]....
        /*0b40*/ 	.word	0x0001a860


	//   ....[21]....
        /*0b44*/ 	.word	0x0001a880


	//   ....[22]....
        /*0b48*/ 	.word	0x0001a9e0


	//   ....[23]....
        /*0b4c*/ 	.word	0x0001aa00


	//   ....[24]....
        /*0b50*/ 	.word	0x0001bfe0


	//   ....[25]....
        /*0b54*/ 	.word	0x0001c060


	//   ....[26]....
        /*0b58*/ 	.word	0x0001c070


	//   ....[27]....
        /*0b5c*/ 	.word	0x0001c0a0


	//   ....[28]....
        /*0b60*/ 	.word	0x0001dcb0


	//   ....[29]....
        /*0b64*/ 	.word	0x0001dcf0


	//   ....[30]....
        /*0b68*/ 	.word	0x0001dda0


	//   ....[31]....
        /*0b6c*/ 	.word	0x0001ddd0


	//   ....[32]....
        /*0b70*/ 	.word	0x0001e4c0


	//   ....[33]....
        /*0b74*/ 	.word	0x0001e4e0


	//   ....[34]....
        /*0b78*/ 	.word	0x0001e630


	//   ....[35]....
        /*0b7c*/ 	.word	0x0001e650


	//   ....[36]....
        /*0b80*/ 	.word	0x0001e7a0


	//   ....[37]....
        /*0b84*/ 	.word	0x0001e7c0


	//   ....[38]....
        /*0b88*/ 	.word	0x0001e920


	//   ....[39]....
        /*0b8c*/ 	.word	0x0001e940


	//   ....[40]....
        /*0b90*/ 	.word	0x0001f270


	//   ....[41]....
        /*0b94*/ 	.word	0x0001f290


	//   ....[42]....
        /*0b98*/ 	.word	0x0001f3f0


	//   ....[43]....
        /*0b9c*/ 	.word	0x0001f410


	//   ....[44]....
        /*0ba0*/ 	.word	0x0001f560


	//   ....[45]....
        /*0ba4*/ 	.word	0x0001f580


	//   ....[46]....
        /*0ba8*/ 	.word	0x0001f6e0


	//   ....[47]....
        /*0bac*/ 	.word	0x0001f700


	//   ....[48]....
        /*0bb0*/ 	.word	0x0001f8e0


	//   ....[49]....
        /*0bb4*/ 	.word	0x0001fac0


	//   ....[50]....
        /*0bb8*/ 	.word	0x0001faf0


	//   ....[51]....
        /*0bbc*/ 	.word	0x0001fb20


	//   ....[52]....
        /*0bc0*/ 	.word	0x0001fb50


	//   ....[53]....
        /*0bc4*/ 	.word	0x0001fb80


	//   ....[54]....
        /*0bc8*/ 	.word	0x0001fbb0


	//   ....[55]....
        /*0bcc*/ 	.word	0x0001fd30


	//   ....[56]....
        /*0bd0*/ 	.word	0x0001fd60


	//   ....[57]....
        /*0bd4*/ 	.word	0x0001fd90


	//   ....[58]....
        /*0bd8*/ 	.word	0x0001fdc0


	//   ....[59]....
        /*0bdc*/ 	.word	0x0001fdf0


	//   ....[60]....
        /*0be0*/ 	.word	0x0001fe20


	//   ....[61]....
        /*0be4*/ 	.word	0x0001feb0


	//   ....[62]....
        /*0be8*/ 	.word	0x0001fee0


	//   ....[63]....
        /*0bec*/ 	.word	0x0001ff70


	//   ....[64]....
        /*0bf0*/ 	.word	0x00020c20


	//   ....[65]....
        /*0bf4*/ 	.word	0x00022b80


	//   ....[66]....
        /*0bf8*/ 	.word	0x000238b0


	//   ....[67]....
        /*0bfc*/ 	.word	0x000238d0


	//   ....[68]....
        /*0c00*/ 	.word	0x000238f0


	//   ....[69]....
        /*0c04*/ 	.word	0x00023990


	//   ....[70]....
        /*0c08*/ 	.word	0x00023a00


	//   ....[71]....
        /*0c0c*/ 	.word	0x00023a50


	//   ....[72]....
        /*0c10*/ 	.word	0x00023ac0


	//   ....[73]....
        /*0c14*/ 	.word	0x00023b10


	//   ....[74]....
        /*0c18*/ 	.word	0x00023b80


	//   ....[75]....
        /*0c1c*/ 	.word	0x00023bd0


	//   ....[76]....
        /*0c20*/ 	.word	0x00023c40


	//   ....[77]....
        /*0c24*/ 	.word	0x00023c90


	//   ....[78]....
        /*0c28*/ 	.word	0x00023d00


	//   ....[79]....
        /*0c2c*/ 	.word	0x00023d50


	//   ....[80]....
        /*0c30*/ 	.word	0x00023dc0


	//   ....[81]....
        /*0c34*/ 	.word	0x00023e10


	//   ....[82]....
        /*0c38*/ 	.word	0x000276c0


	//   ....[83]....
        /*0c3c*/ 	.word	0x000276e0


	//   ....[84]....
        /*0c40*/ 	.word	0x00027720


	//   ....[85]....
        /*0c44*/ 	.word	0x00027750


	//   ....[86]....
        /*0c48*/ 	.word	0x00027780


	//   ....[87]....
        /*0c4c*/ 	.word	0x000277b0


	//   ....[88]....
        /*0c50*/ 	.word	0x000277e0


	//   ....[89]....
        /*0c54*/ 	.word	0x00027810


	//   ....[90]....
        /*0c58*/ 	.word	0x000279b0


	//   ....[91]....
        /*0c5c*/ 	.word	0x000279e0


	//   ....[92]....
        /*0c60*/ 	.word	0x00027a10


	//   ....[93]....
        /*0c64*/ 	.word	0x00027a40


	//   ....[94]....
        /*0c68*/ 	.word	0x00027a70


	//   ....[95]....
        /*0c6c*/ 	.word	0x00027aa0


	//   ....[96]....
        /*0c70*/ 	.word	0x00027b60


	//   ....[97]....
        /*0c74*/ 	.word	0x00027b80


	//   ....[98]....
        /*0c78*/ 	.word	0x00027bf0


	//   ....[99]....
        /*0c7c*/ 	.word	0x00028070


	//   ....[100]....
        /*0c80*/ 	.word	0x000284b0


	//   ....[101]....
        /*0c84*/ 	.word	0x00028540


	//   ....[102]....
        /*0c88*/ 	.word	0x00028590


	//   ....[103]....
        /*0c8c*/ 	.word	0x000285e0


	//   ....[104]....
        /*0c90*/ 	.word	0x000286c0


	//   ....[105]....
        /*0c94*/ 	.word	0x00028750


	//   ....[106]....
        /*0c98*/ 	.word	0x000287a0


	//   ....[107]....
        /*0c9c*/ 	.word	0x000287f0


	//   ....[108]....
        /*0ca0*/ 	.word	0x00028a50


	//   ....[109]....
        /*0ca4*/ 	.word	0x00028d50


	//   ....[110]....
        /*0ca8*/ 	.word	0x00028ec0


	//   ....[111]....
        /*0cac*/ 	.word	0x00028f10


	//   ....[112]....
        /*0cb0*/ 	.word	0x000290a0


	//   ....[113]....
        /*0cb4*/ 	.word	0x000290f0


	//   ....[114]....
        /*0cb8*/ 	.word	0x00029230


	//   ....[115]....
        /*0cbc*/ 	.word	0x00029280


	//   ....[116]....
        /*0cc0*/ 	.word	0x000293c0


	//   ....[117]....
        /*0cc4*/ 	.word	0x00029410


	//   ....[118]....
        /*0cc8*/ 	.word	0x00029550


	//   ....[119]....
        /*0ccc*/ 	.word	0x000295a0


	//   ....[120]....
        /*0cd0*/ 	.word	0x000296e0


	//   ....[121]....
        /*0cd4*/ 	.word	0x00029730


	//   ....[122]....
        /*0cd8*/ 	.word	0x00029870


	//   ....[123]....
        /*0cdc*/ 	.word	0x000298c0


	//   ....[124]....
        /*0ce0*/ 	.word	0x000299e0


	//   ....[125]....
        /*0ce4*/ 	.word	0x00029a30


	//   ....[126]....
        /*0ce8*/ 	.word	0x00029d60


	//   ....[127]....
        /*0cec*/ 	.word	0x00029e10


	//   ....[128]....
        /*0cf0*/ 	.word	0x00029f20


	//   ....[129]....
        /*0cf4*/ 	.word	0x00029fb0


	//   ....[130]....
        /*0cf8*/ 	.word	0x0002a030


	//   ....[131]....
        /*0cfc*/ 	.word	0x0002a0b0


	//   ....[132]....
        /*0d00*/ 	.word	0x0002a130


	//   ....[133]....
        /*0d04*/ 	.word	0x0002a1c0


	//   ....[134]....
        /*0d08*/ 	.word	0x0002a260


	//   ....[135]....
        /*0d0c*/ 	.word	0x0002a330


	//   ....[136]....
        /*0d10*/ 	.word	0x0002a3b0


	//   ....[137]....
        /*0d14*/ 	.word	0x0002a430


	//   ....[138]....
        /*0d18*/ 	.word	0x0002a4b0


	//   ....[139]....
        /*0d1c*/ 	.word	0x0002a540


	//   ....[140]....
        /*0d20*/ 	.word	0x0002a5c0


	//   ....[141]....
        /*0d24*/ 	.word	0x0002a660


	//   ....[142]....
        /*0d28*/ 	.word	0x0002a6f0


	//   ....[143]....
        /*0d2c*/ 	.word	0x0002a820


	//----- nvinfo : EIATTR_REG_RECONFIG
	.align		4
.L_445:
        /*0d30*/ 	.byte	0x01, 0x54
	.zero		2


	//----- nvinfo : EIATTR_SYSCALL_OFFSETS
	.align		4
        /*0d34*/ 	.byte	0x04, 0x46
        /*0d36*/ 	.short	(.L_447 - .L_446)


	//   ....[0]....
.L_446:
        /*0d38*/ 	.word	0x00001b80


	//   ....[1]....
        /*0d3c*/ 	.word	0x00001cd0


	//   ....[2]....
        /*0d40*/ 	.word	0x0000b0e0


	//   ....[3]....
        /*0d44*/ 	.word	0x0000b460


	//   ....[4]....
        /*0d48*/ 	.word	0x00022760


	//   ....[5]....
        /*0d4c*/ 	.word	0x000228c0


	//   ....[6]....
        /*0d50*/ 	.word	0x000229c0


	//   ....[7]....
        /*0d54*/ 	.word	0x00023420


	//----- nvinfo : EIATTR_MBARRIER_INSTR_OFFSETS
	.align		4
.L_447:
        /*0d58*/ 	.byte	0x04, 0x39
        /*0d5a*/ 	.short	(.L_449 - .L_448)


	//   ....[0]....
.L_448:
        /*0d5c*/ 	.word	0x000002d0
        /*0d60*/ 	.word	0x000000ff
        /*0d64*/ 	.word	0x00038800
        /*0d68*/ 	.short	0x0100
        /*0d6a*/ 	.byte	0x08
	.zero		1


	//   ....[1]....
        /*0d6c*/ 	.word	0x000002e0
        /*0d70*/ 	.word	0x000000ff
        /*0d74*/ 	.word	0x00038820
        /*0d78*/ 	.short	0x0100
        /*0d7a*/ 	.byte	0x08
	.zero		1


	//   ....[2]....
        /*0d7c*/ 	.word	0x000003d0
        /*0d80*/ 	.word	0x000000ff
        /*0d84*/ 	.word	0x00038830
        /*0d88*/ 	.short	0x0100
        /*0d8a*/ 	.byte	0x08
	.zero		1


	//   ....[3]....
        /*0d8c*/ 	.word	0x000003e0
        /*0d90*/ 	.word	0x000000ff
        /*0d94*/ 	.word	0x00038840
        /*0d98*/ 	.short	0x0100
        /*0d9a*/ 	.byte	0x08
	.zero		1


	//   ....[4]....
        /*0d9c*/ 	.word	0x000003f0
        /*0da0*/ 	.word	0x000000ff
        /*0da4*/ 	.word	0x00038838
        /*0da8*/ 	.short	0x0100
        /*0daa*/ 	.byte	0x08
	.zero		1


	//   ....[5]....
        /*0dac*/ 	.word	0x00000400
        /*0db0*/ 	.word	0x000000ff
        /*0db4*/ 	.word	0x00038848
        /*0db8*/ 	.short	0x0100
        /*0dba*/ 	.byte	0x08
	.zero		1


	//   ....[6]....
        /*0dbc*/ 	.word	0x00000530
        /*0dc0*/ 	.word	0x000000ff
        /*0dc4*/ 	.word	0x00038850
        /*0dc8*/ 	.short	0x0100
        /*0dca*/ 	.byte	0x08
	.zero		1


	//   ....[7]....
        /*0dcc*/ 	.word	0x00000540
        /*0dd0*/ 	.word	0x000000ff
        /*0dd4*/ 	.word	0x00038860
        /*0dd8*/ 	.short	0x0100
        /*0dda*/ 	.byte	0x08
	.zero		1


	//   ....[8]....
        /*0ddc*/ 	.word	0x00000550
        /*0de0*/ 	.word	0x000000ff
        /*0de4*/ 	.word	0x00038858
        /*0de8*/ 	.short	0x0100
        /*0dea*/ 	.byte	0x08
	.zero		1


	//   ....[9]....
        /*0dec*/ 	.word	0x00000560
        /*0df0*/ 	.word	0x000000ff
        /*0df4*/ 	.word	0x00038868
        /*0df8*/ 	.short	0x0100
        /*0dfa*/ 	.byte	0x08
	.zero		1


	//   ....[10]....
        /*0dfc*/ 	.word	0x00000650
        /*0e00*/ 	.word	0x000000ff
        /*0e04*/ 	.word	0x00038870
        /*0e08*/ 	.short	0x0100
        /*0e0a*/ 	.byte	0x06
	.zero		1


	//   ....[11]....
        /*0e0c*/ 	.word	0x00000660
        /*0e10*/ 	.word	0x000000ff
        /*0e14*/ 	.word	0x00038880
        /*0e18*/ 	.short	0x0100
        /*0e1a*/ 	.byte	0x06
	.zero		1


	//   ....[12]....
        /*0e1c*/ 	.word	0x00000670
        /*0e20*/ 	.word	0x000000ff
        /*0e24*/ 	.word	0x00038878
        /*0e28*/ 	.short	0x0100
        /*0e2a*/ 	.byte	0x06
	.zero		1


	//   ....[13]....
        /*0e2c*/ 	.word	0x00000680
        /*0e30*/ 	.word	0x000000ff
        /*0e34*/ 	.word	0x00038888
        /*0e38*/ 	.short	0x0100
        /*0e3a*/ 	.byte	0x06
	.zero		1


	//   ....[14]....
        /*0e3c*/ 	.word	0x000007b0
        /*0e40*/ 	.word	0x000000ff
        /*0e44*/ 	.word	0x00038890
        /*0e48*/ 	.short	0x0100
        /*0e4a*/ 	.byte	0x08
	.zero		1


	//   ....[15]....
        /*0e4c*/ 	.word	0x000007c0
        /*0e50*/ 	.word	0x000000ff
        /*0e54*/ 	.word	0x000388a0
        /*0e58*/ 	.short	0x0100
        /*0e5a*/ 	.byte	0x08
	.zero		1


	//   ....[16]....
        /*0e5c*/ 	.word	0x000007d0
        /*0e60*/ 	.word	0x000000ff
        /*0e64*/ 	.word	0x00038898
        /*0e68*/ 	.short	0x0100
        /*0e6a*/ 	.byte	0x08
	.zero		1


	//   ....[17]....
        /*0e6c*/ 	.word	0x000007e0
        /*0e70*/ 	.word	0x000000ff
        /*0e74*/ 	.word	0x000388a8
        /*0e78*/ 	.short	0x0100
        /*0e7a*/ 	.byte	0x08
	.zero		1


	//   ....[18]....
        /*0e7c*/ 	.word	0x00000910
        /*0e80*/ 	.word	0x000000ff
        /*0e84*/ 	.word	0x000388b0
        /*0e88*/ 	.short	0x0100
        /*0e8a*/ 	.byte	0x08
	.zero		1


	//   ....[19]....
        /*0e8c*/ 	.word	0x00000920
        /*0e90*/ 	.word	0x000000ff
        /*0e94*/ 	.word	0x000388c0
        /*0e98*/ 	.short	0x0100
        /*0e9a*/ 	.byte	0x08
	.zero		1


	//   ....[20]....
        /*0e9c*/ 	.word	0x00000930
        /*0ea0*/ 	.word	0x000000ff
        /*0ea4*/ 	.word	0x000388b8
        /*0ea8*/ 	.short	0x0100
        /*0eaa*/ 	.byte	0x08
	.zero		1


	//   ....[21]....
        /*0eac*/ 	.word	0x00000940
        /*0eb0*/ 	.word	0x000000ff
        /*0eb4*/ 	.word	0x000388c8
        /*0eb8*/ 	.short	0x0100
        /*0eba*/ 	.byte	0x08
	.zero		1


	//   ....[22]....
        /*0ebc*/ 	.word	0x00003880
        /*0ec0*/ 	.word	0x00000000
        /*0ec4*/ 	.word	0x00038890
        /*0ec8*/ 	.short	0x010a
        /*0eca*/ 	.byte	0x3f
	.zero		1


	//   ....[23]....
        /*0ecc*/ 	.word	0x00006ce0
        /*0ed0*/ 	.word	0x00000000
        /*0ed4*/ 	.word	0x00038890
        /*0ed8*/ 	.short	0x010a
        /*0eda*/ 	.byte	0x3f
	.zero		1


	//   ....[24]....
        /*0edc*/ 	.word	0x00009ec0
        /*0ee0*/ 	.word	0x00000000
        /*0ee4*/ 	.word	0x00038890
        /*0ee8*/ 	.short	0x010a
        /*0eea*/ 	.byte	0x3f
	.zero		1


	//   ....[25]....
        /*0eec*/ 	.word	0x0000a320
        /*0ef0*/ 	.word	0x00000024
        /*0ef4*/ 	.word	0x00000000
        /*0ef8*/ 	.short	0x0101
        /*0efa*/ 	.byte	0x3f
	.zero		1


	//   ....[26]....
        /*0efc*/ 	.word	0x0000a360
        /*0f00*/ 	.word	0x00000000
        /*0f04*/ 	.word	0x000388b0
        /*0f08*/ 	.short	0x010a
        /*0f0a*/ 	.byte	0x3f
	.zero		1


	//   ....[27]....
        /*0f0c*/ 	.word	0x0000a9b0
        /*0f10*/ 	.word	0x00000000
        /*0f14*/ 	.word	0x00000000
        /*0f18*/ 	.short	0x0101
        /*0f1a*/ 	.byte	0x3f
	.zero		1


	//   ....[28]....
        /*0f1c*/ 	.word	0x0000b160
        /*0f20*/ 	.word	0x00000012
        /*0f24*/ 	.word	0x00038800
        /*0f28*/ 	.short	0x010a
        /*0f2a*/ 	.byte	0x3f
	.zero		1


	//   ....[29]....
        /*0f2c*/ 	.word	0x0000b1b0
        /*0f30*/ 	.word	0x00000012
        /*0f34*/ 	.word	0x00038800
        /*0f38*/ 	.short	0x010a
        /*0f3a*/ 	.byte	0x3f
	.zero		1


	//   ....[30]....
        /*0f3c*/ 	.word	0x0000ba50
        /*0f40*/ 	.word	0x00000012
        /*0f44*/ 	.word	0x00038800
        /*0f48*/ 	.short	0x010a
        /*0f4a*/ 	.byte	0x3f
	.zero		1


	//   ....[31]....
        /*0f4c*/ 	.word	0x0000ebb0
        /*0f50*/ 	.word	0x00000012
        /*0f54*/ 	.word	0x00038800
        /*0f58*/ 	.short	0x010a
        /*0f5a*/ 	.byte	0x3f
	.zero		1


	//   ....[32]....
        /*0f5c*/ 	.word	0x00011e50
        /*0f60*/ 	.word	0x00000000
        /*0f64*/ 	.word	0x00038830
        /*0f68*/ 	.short	0x010a
        /*0f6a*/ 	.byte	0x3f
	.zero		1


	//   ....[33]....
        /*0f6c*/ 	.word	0x00011ed0
        /*0f70*/ 	.word	0x00000000
        /*0f74*/ 	.word	0x00038830
        /*0f78*/ 	.short	0x010a
        /*0f7a*/ 	.byte	0x3f
	.zero		1


	//   ....[34]....
        /*0f7c*/ 	.word	0x00015cc0
        /*0f80*/ 	.word	0x00000000
        /*0f84*/ 	.word	0x00000000
        /*0f88*/ 	.short	0x0101
        /*0f8a*/ 	.byte	0x3f
	.zero		1


	//   ....[35]....
        /*0f8c*/ 	.word	0x00016cc0
        /*0f90*/ 	.word	0x0000000b
        /*0f94*/ 	.word	0x00038830
        /*0f98*/ 	.short	0x010a
        /*0f9a*/ 	.byte	0x3f
	.zero		1


	//   ....[36]....
        /*0f9c*/ 	.word	0x00016d40
        /*0fa0*/ 	.word	0x0000000b
        /*0fa4*/ 	.word	0x00038830
        /*0fa8*/ 	.short	0x010a
        /*0faa*/ 	.byte	0x3f
	.zero		1


	//   ....[37]....
        /*0fac*/ 	.word	0x0001a460
        /*0fb0*/ 	.word	0x00000009
        /*0fb4*/ 	.word	0x00038850
        /*0fb8*/ 	.short	0x010a
        /*0fba*/ 	.byte	0x3f
	.zero		1


	//   ....[38]....
        /*0fbc*/ 	.word	0x0001a4b0
        /*0fc0*/ 	.word	0x00000009
        /*0fc4*/ 	.word	0x00038850
        /*0fc8*/ 	.short	0x010a
        /*0fca*/ 	.byte	0x3f
	.zero		1


	//   ....[39]....
        /*0fcc*/ 	.word	0x0001af20
        /*0fd0*/ 	.word	0x000000a8
        /*0fd4*/ 	.word	0x00000000
        /*0fd8*/ 	.short	0x0101
        /*0fda*/ 	.byte	0x3f
	.zero		1


	//   ....[40]....
        /*0fdc*/ 	.word	0x0001af40
        /*0fe0*/ 	.word	0x00000009
        /*0fe4*/ 	.word	0x00000000
        /*0fe8*/ 	.short	0x0101
        /*0fea*/ 	.byte	0x3f
	.zero		1


	//   ....[41]....
        /*0fec*/ 	.word	0x0001bce0
        /*0ff0*/ 	.word	0x00000000
        /*0ff4*/ 	.word	0x00038850
        /*0ff8*/ 	.short	0x010a
        /*0ffa*/ 	.byte	0x3f
	.zero		1


	//   ....[42]....
        /*0ffc*/ 	.word	0x0001bd80
        /*1000*/ 	.word	0x00000000
        /*1004*/ 	.word	0x00038850
        /*1008*/ 	.short	0x010a
        /*100a*/ 	.byte	0x3f
	.zero		1


	//   ....[43]....
        /*100c*/ 	.word	0x0001c220
        /*1010*/ 	.word	0x0000000c
        /*1014*/ 	.word	0x00000000
        /*1018*/ 	.short	0x0101
        /*101a*/ 	.byte	0x3f
	.zero		1


	//   ....[44]....
        /*101c*/ 	.word	0x0001e4b0
        /*1020*/ 	.word	0x00000000
        /*1024*/ 	.word	0x00000000
        /*1028*/ 	.short	0x0101
        /*102a*/ 	.byte	0x3f
	.zero		1


	//   ....[45]....
        /*102c*/ 	.word	0x00020d10
        /*1030*/ 	.word	0x00000004
        /*1034*/ 	.word	0x00038820
        /*1038*/ 	.short	0x010a
        /*103a*/ 	.byte	0x3f
	.zero		1


	//   ....[46]....
        /*103c*/ 	.word	0x00020df0
        /*1040*/ 	.word	0x00000006
        /*1044*/ 	.word	0x000388a0
        /*1048*/ 	.short	0x010a
        /*104a*/ 	.byte	0x3f
	.zero		1


	//   ....[47]....
        /*104c*/ 	.word	0x00021330
        /*1050*/ 	.word	0x00000006
        /*1054*/ 	.word	0x000388c0
        /*1058*/ 	.short	0x010a
        /*105a*/ 	.byte	0x3f
	.zero		1


	//   ....[48]....
        /*105c*/ 	.word	0x000219b0
        /*1060*/ 	.word	0x00000006
        /*1064*/ 	.word	0x000388a0
        /*1068*/ 	.short	0x010a
        /*106a*/ 	.byte	0x3f
	.zero		1


	//   ....[49]....
        /*106c*/ 	.word	0x00021ee0
        /*1070*/ 	.word	0x00000006
        /*1074*/ 	.word	0x000388c0
        /*1078*/ 	.short	0x010a
        /*107a*/ 	.byte	0x3f
	.zero		1


	//   ....[50]....
        /*107c*/ 	.word	0x00022e30
        /*1080*/ 	.word	0x00000000
        /*1084*/ 	.word	0x00038840
        /*1088*/ 	.short	0x010a
        /*108a*/ 	.byte	0x3f
	.zero		1


	//   ....[51]....
        /*108c*/ 	.word	0x00023f40
        /*1090*/ 	.word	0x00000008
        /*1094*/ 	.word	0x00038800
        /*1098*/ 	.short	0x0107
        /*109a*/ 	.byte	0x3f
	.zero		1


	//   ....[52]....
        /*109c*/ 	.word	0x00024040
        /*10a0*/ 	.word	0x00000002
        /*10a4*/ 	.word	0x00038800
        /*10a8*/ 	.short	0x0101
        /*10aa*/ 	.byte	0x3f
	.zero		1


	//   ....[53]....
        /*10ac*/ 	.word	0x00024060
        /*10b0*/ 	.word	0x00000002
        /*10b4*/ 	.word	0x00038820
        /*10b8*/ 	.short	0x010a
        /*10ba*/ 	.byte	0x3f
	.zero		1


	//   ....[54]....
        /*10bc*/ 	.word	0x000243f0
        /*10c0*/ 	.word	0x00000003
        /*10c4*/ 	.word	0x00038840
        /*10c8*/ 	.short	0x010a
        /*10ca*/ 	.byte	0x3f
	.zero		1


	//   ....[55]....
        /*10cc*/ 	.word	0x000249b0
        /*10d0*/ 	.word	0x00000002
        /*10d4*/ 	.word	0x00038860
        /*10d8*/ 	.short	0x010a
        /*10da*/ 	.byte	0x3f
	.zero		1


	//   ....[56]....
        /*10dc*/ 	.word	0x000252d0
        /*10e0*/ 	.word	0x00000003
        /*10e4*/ 	.word	0x00038840
        /*10e8*/ 	.short	0x010a
        /*10ea*/ 	.byte	0x3f
	.zero		1


	//   ....[57]....
        /*10ec*/ 	.word	0x00025890
        /*10f0*/ 	.word	0x00000002
        /*10f4*/ 	.word	0x00038860
        /*10f8*/ 	.short	0x010a
        /*10fa*/ 	.byte	0x3f
	.zero		1


	//   ....[58]....
        /*10fc*/ 	.word	0x00026100
        /*1100*/ 	.word	0x00000003
        /*1104*/ 	.word	0x00038840
        /*1108*/ 	.short	0x010a
        /*110a*/ 	.byte	0x3f
	.zero		1


	//   ....[59]....
        /*110c*/ 	.word	0x000266b0
        /*1110*/ 	.word	0x00000002
        /*1114*/ 	.word	0x00038860
        /*1118*/ 	.short	0x010a
        /*111a*/ 	.byte	0x3f
	.zero		1


	//   ....[60]....
        /*111c*/ 	.word	0x00026ea0
        /*1120*/ 	.word	0x00000002
        /*1124*/ 	.word	0x00038860
        /*1128*/ 	.short	0x010a
        /*112a*/ 	.byte	0x3f
	.zero		1


	//   ....[61]....
        /*112c*/ 	.word	0x00027ff0
        /*1130*/ 	.word	0x00000000
        /*1134*/ 	.word	0x00038820
        /*1138*/ 	.short	0x010a
        /*113a*/ 	.byte	0x3f
	.zero		1


	//   ....[62]....
        /*113c*/ 	.word	0x000281a0
        /*1140*/ 	.word	0x00000006
        /*1144*/ 	.word	0x00000000
        /*1148*/ 	.short	0x010a
        /*114a*/ 	.byte	0x3f
	.zero		1


	//   ....[63]....
        /*114c*/ 	.word	0x00028210
        /*1150*/ 	.word	0x00000007
        /*1154*/ 	.word	0x00000000
        /*1158*/ 	.short	0x010a
        /*115a*/ 	.byte	0x3f
	.zero		1


	//   ....[64]....
        /*115c*/ 	.word	0x00028280
        /*1160*/ 	.word	0x00000004
        /*1164*/ 	.word	0x00000000
        /*1168*/ 	.short	0x010a
        /*116a*/ 	.byte	0x3f
	.zero		1


	//   ....[65]....
        /*116c*/ 	.word	0x000282b0
        /*1170*/ 	.word	0x00000003
        /*1174*/ 	.word	0x00000000
        /*1178*/ 	.short	0x010a
        /*117a*/ 	.byte	0x3f
	.zero		1


	//   ....[66]....
        /*117c*/ 	.word	0x00028310
        /*1180*/ 	.word	0x00000000
        /*1184*/ 	.word	0x00038890
        /*1188*/ 	.short	0x010a
        /*118a*/ 	.byte	0x3f
	.zero		1


	//   ....[67]....
        /*118c*/ 	.word	0x00028360
        /*1190*/ 	.word	0x00000000
        /*1194*/ 	.word	0x00038890
        /*1198*/ 	.short	0x010a
        /*119a*/ 	.byte	0x3f
	.zero		1


	//   ....[68]....
        /*119c*/ 	.word	0x000283b0
        /*11a0*/ 	.word	0x00000000
        /*11a4*/ 	.word	0x00038890
        /*11a8*/ 	.short	0x010a
        /*11aa*/ 	.byte	0x3f
	.zero		1


	//   ....[69]....
        /*11ac*/ 	.word	0x00028400
        /*11b0*/ 	.word	0x00000000
        /*11b4*/ 	.word	0x000388b0
        /*11b8*/ 	.short	0x010a
        /*11ba*/ 	.byte	0x3f
	.zero		1


	//   ....[70]....
        /*11bc*/ 	.word	0x00028610
        /*11c0*/ 	.word	0x00000012
        /*11c4*/ 	.word	0x00038800
        /*11c8*/ 	.short	0x010a
        /*11ca*/ 	.byte	0x3f
	.zero		1


	//   ....[71]....
        /*11cc*/ 	.word	0x00028830
        /*11d0*/ 	.word	0x00000012
        /*11d4*/ 	.word	0x00038800
        /*11d8*/ 	.short	0x010a
        /*11da*/ 	.byte	0x3f
	.zero		1


	//   ....[72]....
        /*11dc*/ 	.word	0x00028880
        /*11e0*/ 	.word	0x00000000
        /*11e4*/ 	.word	0x00038830
        /*11e8*/ 	.short	0x010a
        /*11ea*/ 	.byte	0x3f
	.zero		1


	//   ....[73]....
        /*11ec*/ 	.word	0x000288d0
        /*11f0*/ 	.word	0x0000000b
        /*11f4*/ 	.word	0x00038830
        /*11f8*/ 	.short	0x010a
        /*11fa*/ 	.byte	0x3f
	.zero		1


	//   ....[74]....
        /*11fc*/ 	.word	0x00028920
        /*1200*/ 	.word	0x00000009
        /*1204*/ 	.word	0x00038850
        /*1208*/ 	.short	0x010a
        /*120a*/ 	.byte	0x3f
	.zero		1


	//   ....[75]....
        /*120c*/ 	.word	0x00028970
        /*1210*/ 	.word	0x00000000
        /*1214*/ 	.word	0x00038850
        /*1218*/ 	.short	0x010a
        /*121a*/ 	.byte	0x3f
	.zero		1


	//   ....[76]....
        /*121c*/ 	.word	0x00028b30
        /*1220*/ 	.word	0x00000003
        /*1224*/ 	.word	0x00038820
        /*1228*/ 	.short	0x010a
        /*122a*/ 	.byte	0x3f
	.zero		1


	//   ....[77]....
        /*122c*/ 	.word	0x00028b80
        /*1230*/ 	.word	0x00000006
        /*1234*/ 	.word	0x000388a0
        /*1238*/ 	.short	0x010a
        /*123a*/ 	.byte	0x3f
	.zero		1


	//   ....[78]....
        /*123c*/ 	.word	0x00028bd0
        /*1240*/ 	.word	0x00000006
        /*1244*/ 	.word	0x000388c0
        /*1248*/ 	.short	0x010a
        /*124a*/ 	.byte	0x3f
	.zero		1


	//   ....[79]....
        /*124c*/ 	.word	0x00028c20
        /*1250*/ 	.word	0x00000006
        /*1254*/ 	.word	0x000388a0
        /*1258*/ 	.short	0x010a
        /*125a*/ 	.byte	0x3f
	.zero		1


	//   ....[80]....
        /*125c*/ 	.word	0x00028c70
        /*1260*/ 	.word	0x00000006
        /*1264*/ 	.word	0x000388c0
        /*1268*/ 	.short	0x010a
        /*126a*/ 	.byte	0x3f
	.zero		1


	//   ....[81]....
        /*126c*/ 	.word	0x00028e10
        /*1270*/ 	.word	0x00000000
        /*1274*/ 	.word	0x00038840
        /*1278*/ 	.short	0x010a
        /*127a*/ 	.byte	0x3f
	.zero		1


	//   ....[82]....
        /*127c*/ 	.word	0x00029a80
        /*1280*/ 	.word	0x00000002
        /*1284*/ 	.word	0x00038820
        /*1288*/ 	.short	0x010a
        /*128a*/ 	.byte	0x3f
	.zero		1


	//   ....[83]....
        /*128c*/ 	.word	0x00029ad0
        /*1290*/ 	.word	0x00000003
        /*1294*/ 	.word	0x00038840
        /*1298*/ 	.short	0x010a
        /*129a*/ 	.byte	0x3f
	.zero		1


	//   ....[84]....
        /*129c*/ 	.word	0x00029b20
        /*12a0*/ 	.word	0x00000002
        /*12a4*/ 	.word	0x00038860
        /*12a8*/ 	.short	0x010a
        /*12aa*/ 	.byte	0x3f
	.zero		1


	//   ....[85]....
        /*12ac*/ 	.word	0x00029b70
        /*12b0*/ 	.word	0x00000003
        /*12b4*/ 	.word	0x00038840
        /*12b8*/ 	.short	0x010a
        /*12ba*/ 	.byte	0x3f
	.zero		1


	//   ....[86]....
        /*12bc*/ 	.word	0x00029bc0
        /*12c0*/ 	.word	0x00000002
        /*12c4*/ 	.word	0x00038860
        /*12c8*/ 	.short	0x010a
        /*12ca*/ 	.byte	0x3f
	.zero		1


	//   ....[87]....
        /*12cc*/ 	.word	0x00029c10
        /*12d0*/ 	.word	0x00000003
        /*12d4*/ 	.word	0x00038840
        /*12d8*/ 	.short	0x010a
        /*12da*/ 	.byte	0x3f
	.zero		1


	//   ....[88]....
        /*12dc*/ 	.word	0x00029c60
        /*12e0*/ 	.word	0x00000002
        /*12e4*/ 	.word	0x00038860
        /*12e8*/ 	.short	0x010a
        /*12ea*/ 	.byte	0x3f
	.zero		1


	//   ....[89]....
        /*12ec*/ 	.word	0x00029cb0
        /*12f0*/ 	.word	0x00000002
        /*12f4*/ 	.word	0x00038860
        /*12f8*/ 	.short	0x010a
        /*12fa*/ 	.byte	0x3f
	.zero		1


	//   ....[90]....
        /*12fc*/ 	.word	0x0002a740
        /*1300*/ 	.word	0x00000000
        /*1304*/ 	.word	0x00038820
        /*1308*/ 	.short	0x010a
        /*130a*/ 	.byte	0x3f
	.zero		1


	//   ....[91]....
        /*130c*/ 	.word	0x0002a8e0
        /*1310*/ 	.word	0x00000006
        /*1314*/ 	.word	0x00000000
        /*1318*/ 	.short	0x010a
        /*131a*/ 	.byte	0x3f
	.zero		1


	//   ....[92]....
        /*131c*/ 	.word	0x0002a930
        /*1320*/ 	.word	0x00000007
        /*1324*/ 	.word	0x00000000
        /*1328*/ 	.short	0x010a
        /*132a*/ 	.byte	0x3f
	.zero		1


	//   ....[93]....
        /*132c*/ 	.word	0x0002a980
        /*1330*/ 	.word	0x00000004
        /*1334*/ 	.word	0x00000000
        /*1338*/ 	.short	0x010a
        /*133a*/ 	.byte	0x3f
	.zero		1


	//----- nvinfo : EIATTR_NUM_MBARRIERS
	.align		4
.L_449:
        /*133c*/ 	.byte	0x03, 0x38
        /*133e*/ 	.short	0x0016


	//----- nvinfo : EIATTR_EXIT_INSTR_OFFSETS
	.align		4
        /*1340*/ 	.byte	0x04, 0x1c
        /*1342*/ 	.short	(.L_451 - .L_450)


	//   ....[0]....
.L_450:
        /*1344*/ 	.word	0x00028300


	//----- nvinfo : EIATTR_MAX_THREADS
	.align		4
.L_451:
        /*1348*/ 	.byte	0x04, 0x05
        /*134a*/ 	.short	(.L_453 - .L_452)
.L_452:
        /*134c*/ 	.word	0x00000180
        /*1350*/ 	.word	0x00000001
        /*1354*/ 	.word	0x00000001


	//----- nvinfo : EIATTR_CRS_STACK_SIZE
	.align		4
.L_453:
        /*1358*/ 	.byte	0x04, 0x1e
        /*135a*/ 	.short	(.L_455 - .L_454)
.L_454:
        /*135c*/ 	.word	0x00000000


	//----- nvinfo : EIATTR_CBANK_PARAM_SIZE
	.align		4
.L_455:
        /*1360*/ 	.byte	0x03, 0x19
        /*1362*/ 	.short	0x0af0


	//----- nvinfo : EIATTR_PARAM_CBANK
	.align		4
        /*1364*/ 	.byte	0x04, 0x0a
        /*1366*/ 	.short	(.L_457 - .L_456)
	.align		4
.L_456:
        /*1368*/ 	.word	index@(.nv.constant0._ZN7cutlass13device_kernelIN5flash11enable_sm90INS1_16FlashAttnFwdSm90INS1_25CollectiveMainloopFwdSm90ILi2EN4cute5tupleIJNS5_1CILi1EEES8_S8_EEENS6_IJNS7_ILi128EEENS7_ILi80EEENS7_ILi256EEEEEELi256ENS_6half_tEfNS_4arch4Sm90ELb0ELb0ELb0ELb1ELb0ELb1ELb0ELb1ELb1ELb1ELb0ELb0EEENS1_21CollectiveEpilogueFwdINS6_IJSA_SC_SB_EEES9_SE_SG_Li256ELb1ELb1ELb0ELb0EEENS1_36VarlenDynamicPersistentTileSchedulerILi128ELi80ELi256ELi128ELb0ELb1ELb1ELb0ELb1ELb1EEEEEEEEEvNT_6ParamsE)
        /*136c*/ 	.short	0x0210
        /*136e*/ 	.short	0x0af0


	//----- nvinfo : EIATTR_SW_WAR
	.align		4
.L_457:
        /*1370*/ 	.byte	0x04, 0x36
        /*1372*/ 	.short	(.L_459 - .L_458)
.L_458:
        /*1374*/ 	.word	0x00000008
.L_459:


//--------------------- .nv.info._ZN7cutlass13device_kernelIN5flash11enable_sm90INS1_16FlashAttnFwdSm90INS1_25CollectiveMainloopFwdSm90ILi2EN4cute5tupleIJNS5_1CILi1EEES8_S8_EEENS6_IJNS7_ILi128EEENS7_ILi64EEENS7_ILi256EEEEEELi256ENS_6half_tEfNS_4arch4Sm90ELb0ELb1ELb0ELb0ELb0ELb0ELb0ELb1ELb1ELb1ELb0ELb0EEENS1_21CollectiveEpilogueFwdINS6_IJSA_SC_SB_EEES9_SE_SG_Li256ELb0ELb1ELb0ELb0EEENS1_30DynamicPersistentTileSchedulerILi256ELi128ELb0ELb1ELb1EEEEEEEEEvNT_6ParamsE --------------------------
	.section	.nv.info._ZN7cutlass13device_kernelIN5flash11enable_sm90INS1_16FlashAttnFwdSm90INS1_25CollectiveMainloopFwdSm90ILi2EN4cute5tupleIJNS5_1CILi1EEES8_S8_EEENS6_IJNS7_ILi128EEENS7_ILi64EEENS7_ILi256EEEEEELi256ENS_6half_tEfNS_4arch4Sm90ELb0ELb1ELb0ELb0ELb0ELb0ELb0ELb1ELb1ELb1ELb0ELb0EEENS1_21CollectiveEpilogueFwdINS6_IJSA_SC_SB_EEES9_SE_SG_Li256ELb0ELb1ELb0ELb0EEENS1_30DynamicPersistentTileSchedulerILi256ELi128ELb0ELb1ELb1EEEEEEEEEvNT_6ParamsE,"",@"SHT_CUDA_INFO"
	.sectionflags	@""
	.align	4


	//----- nvinfo : EIATTR_CUDA_API_VERSION
	.align		4
        /*0000*/ 	.byte	0x04, 0x37
        /*0002*/ 	.short	(.L_461 - .L_460)
.L_460:
        /*0004*/ 	.word	0x00000082


	//----- nvinfo : EIATTR_KPARAM_INFO
	.align		4
.L_461:
        /*0008*/ 	.byte	0x04, 0x17
        /*000a*/ 	.short	(.L_463 - .L_462)
.L_462:
        /*000c*/ 	.word	0x00000000
        /*0010*/ 	.short	0x0000
        /*0012*/ 	.short	0x0070
        /*0014*/ 	.byte	0x00, 0xf0, 0x01, 0x2a


	//----- nvinfo : EIATTR_SPARSE_MMA_MASK
	.align		4
.L_463:
        /*0018*/ 	.byte	0x03, 0x50
        /*001a*/ 	.short	0x0000


	//----- nvinfo : EIATTR_MAXREG_COUNT
	.align		4
        /*001c*/ 	.byte	0x03, 0x1b
        /*001e*/ 	.short	0x00a8


	//----- nvinfo : EIATTR_NUM_BARRIERS
	.align		4
        /*0020*/ 	.byte	0x02, 0x4c
        /*0022*/ 	.byte	0x09
	.zero		1


	//----- nvinfo : EIATTR_EXTERNS
	.align		4
        /*0024*/ 	.byte	0x04, 0x0f
        /*0026*/ 	.short	(.L_465 - .L_464)


	//   ....[0]....
	.align		4
.L_464:
        /*0028*/ 	.word	index@(__assertfail)


	//----- nvinfo : EIATTR_ANNOTATIONS
	.align		4
.L_465:
        /*002c*/ 	.byte	0x04, 0x55
        /*002e*/ 	.short	(.L_467 - .L_466)


	//   ....[0]....
.L_466:
        /* <DEDUP_REMOVED lines=26> */


	//----- nvinfo : EIATTR_MERCURY_ISA_VERSION
	.align		4
.L_467:
        /*01b8*/ 	.byte	0x03, 0x5f
        /*01ba*/ 	.short	0x0101


	//----- nvinfo : EIATTR_INT_WARP_WIDE_INSTR_OFFSETS
	.align		4
        /*01bc*/ 	.byte	0x04, 0x31
        /*01be*/ 	.short	(.L_469 - .L_468)


	//   ....[0]....
.L_468:
        /*01c0*/ 	.word	0x00000130


	//   ....[1]....
        /*01c4*/ 	.word	0x00000170


	//   ....[2]....
        /*01c8*/ 	.word	0x000001e0


	//   ....[3]....
        /*01cc*/ 	.word	0x0000fe00


	//   ....[4]....
        /*01d0*/ 	.word	0x0000fea0


	//   ....[5]....
        /*01d4*/ 	.word	0x00014100


	//   ....[6]....
        /*01d8*/ 	.word	0x000141a0


	//----- nvinfo : EIATTR_COOP_GROUP_MASK_REGIDS
	.align		4
.L_469:
        /*01dc*/ 	.byte	0x04, 0x29
        /*01de*/ 	.short	(.L_471 - .L_470)


	//   ....[0]....
.L_470:
        /*01e0*/ 	.word	0xffffffff


	//   ....[1]....
        /*01e4*/ 	.word	0xffffffff


	//   ....[2]....
        /*01e8*/ 	.word	0xffffffff


	//   ....[3]....
        /*01ec*/ 	.word	0xffffffff


	//   ....[4]....
        /*01f0*/ 	.word	0xffffffff


	//   ....[5]....
        /*01f4*/ 	.word	0xffffffff


	//   ....[6]....
        /*01f8*/ 	.word	0xffffffff


	//   ....[7]....
        /*01fc*/ 	.word	0xffffffff


	//   ....[8]....
        /*0200*/ 	.word	0xffffffff


	//   ....[9]....
        /*0204*/ 	.word	0xffffffff


	//   ....[10]....
        /*0208*/ 	.word	0xffffffff


	//   ....[11]....
        /*020c*/ 	.word	0xffffffff


	//   ....[12]....
        /*0210*/ 	.word	0xffffffff


	//   ....[13]....
        /*0214*/ 	.word	0xffffffff


	//   ....[14]....
        /*0218*/ 	.word	0xffffffff


	//   ....[15]....
        /*021c*/ 	.word	0xffffffff


	//   ....[16]....
        /*0220*/ 	.word	0xffffffff


	//   ....[17]....
        /*0224*/ 	.word	0xffffffff


	//   ....[18]....
        /*0228*/ 	.word	0xffffffff


	//   ....[19]....
        /*022c*/ 	.word	0xffffffff


	//   ....[20]....
        /*0230*/ 	.word	0xffffffff


	//   ....[21]....
        /*0234*/ 	.word	0xffffffff


	//   ....[22]....
        /*0238*/ 	.word	0xffffffff


	//   ....[23]....
        /*023c*/ 	.word	0xffffffff


	//   ....[24]....
        /*0240*/ 	.word	0xffffffff


	//   ....[25]....
        /*0244*/ 	.word	0xffffffff


	//   ....[26]....
        /*0248*/ 	.word	0xffffffff


	//   ....[27]....
        /*024c*/ 	.word	0xffffffff


	//   ....[28]....
        /*0250*/ 	.word	0xffffffff


	//   ....[29]....
        /*0254*/ 	.word	0xffffffff


	//   ....[30]....
        /*0258*/ 	.word	0xffffffff


	//   ....[31]....
        /*025c*/ 	.word	0xffffffff


	//   ....[32]....
        /*0260*/ 	.word	0xffffffff


	//   ....[33]....
        /*0264*/ 	.word	0xffffffff


	//   ....[34]....
        /*0268*/ 	.word	0xffffffff


	//   ....[35]....
        /*026c*/ 	.word	0xffffffff


	//   ....[36]....
        /*0270*/ 	.word	0xffffffff


	//   ....[37]....
        /*0274*/ 	.word	0xffffffff


	//   ....[38]....
        /*0278*/ 	.word	0xffffffff


	//   ....[39]....
        /*027c*/ 	.word	0xffffffff


	//   ....[40]....
        /*0280*/ 	.word	0xffffffff


	//   ....[41]....
        /*0284*/ 	.word	0xffffffff


	//   ....[42]....
        /*0288*/ 	.word	0xffffffff


	//   ....[43]....
        /*028c*/ 	.word	0xffffffff


	//   ....[44]....
        /*0290*/ 	.word	0xffffffff


	//   ....[45]....
        /*0294*/ 	.word	0xffffffff


	//   ....[46]....
        /*0298*/ 	.word	0xffffffff


	//   ....[47]....
        /*029c*/ 	.word	0xffffffff


	//   ....[48]....
        /*02a0*/ 	.word	0xffffffff


	//   ....[49]....
        /*02a4*/ 	.word	0xffffffff


	//   ....[50]....
        /*02a8*/ 	.word	0xffffffff


	//   ....[51]....
        /*02ac*/ 	.word	0xffffffff


	//   ....[52]....
        /*02b0*/ 	.word	0xffffffff


	//   ....[53]....
        /*02b4*/ 	.word	0xffffffff


	//   ....[54]....
        /*02b8*/ 	.word	0xffffffff


	//   ....[55]....
        /*02bc*/ 	.word	0xffffffff


	//   ....[56]....
        /*02c0*/ 	.word	0xffffffff


	//   ....[57]....
        /*02c4*/ 	.word	0xffffffff


	//   ....[58]....
        /*02c8*/ 	.word	0xffffffff


	//   ....[59]....
        /*02cc*/ 	.word	0xffffffff


	//   ....[60]....
        /*02d0*/ 	.word	0xffffffff


	//   ....[61]....
        /*02d4*/ 	.word	0xffffffff


	//   ....[62]....
        /*02d8*/ 	.word	0xffffffff


	//   ....[63]....
        /*02dc*/ 	.word	0xffffffff


	//   ....[64]....
        /*02e0*/ 	.word	0xffffffff


	//   ....[65]....
        /*02e4*/ 	.word	0xffffffff


	//   ....[66]....
        /*02e8*/ 	.word	0xffffffff


	//   ....[67]....
        /*02ec*/ 	.word	0xffffffff


	//   ....[68]....
        /*02f0*/ 	.word	0xffffffff


	//   ....[69]....
        /*02f4*/ 	.word	0xffffffff


	//   ....[70]....
        /*02f8*/ 	.word	0xffffffff


	//   ....[71]....
        /*02fc*/ 	.word	0xffffffff


	//   ....[72]....
        /*0300*/ 	.word	0xffffffff


	//   ....[73]....
        /*0304*/ 	.word	0xffffffff


	//   ....[74]....
        /*0308*/ 	.word	0x0500000f


	//   ....[75]....
        /*030c*/ 	.word	0x0500000f


	//   ....[76]....
        /*0310*/ 	.word	0x0500000f


	//   ....[77]....
        /*0314*/ 	.word	0x0500000f


	//   ....[78]....
        /*0318*/ 	.word	0x0500000f


	//   ....[79]....
        /*031c*/ 	.word	0x0500000f


	//   ....[80]....
        /*0320*/ 	.word	0x0500000f


	//   ....[81]....
        /*0324*/ 	.word	0x0500000f


	//   ....[82]....
        /*0328*/ 	.word	0x0500000f


	//   ....[83]....
        /*032c*/ 	.word	0x0500000f


	//   ....[84]....
        /*0330*/ 	.word	0x0500000f


	//   ....[85]....
        /*0334*/ 	.word	0x0500000f


	//   ....[86]....
        /*0338*/ 	.word	0x0500000f


	//   ....[87]....
        /*033c*/ 	.word	0x0500000f


	//   ....[88]....
        /*0340*/ 	.word	0x0500000f


	//   ....[89]....
        /*0344*/ 	.word	0x0500000f


	//   ....[90]....
        /*0348*/ 	.word	0x0500000f


	//   ....[91]....
        /*034c*/ 	.word	0x0500000f


	//   ....[92]....
        /*0350*/ 	.word	0x0500000f


	//----- nvinfo : EIATTR_COOP_GROUP_INSTR_OFFSETS
	.align		4
.L_471:
        /*0354*/ 	.byte	0x04, 0x28
        /*0356*/ 	.short	(.L_473 - .L_472)


	//   ....[0]....
.L_472:
        /*0358*/ 	.word	0x00000060


	//   ....[1]....
        /*035c*/ 	.word	0x00000140


	//   ....[2]....
        /*0360*/ 	.word	0x00000190


	//   ....[3]....
        /*0364*/ 	.word	0x000003c0


	//   ....[4]....
        /*0368*/ 	.word	0x00000520


	//   ....[5]....
        /*036c*/ 	.word	0x00000640


	//   ....[6]....
        /*0370*/ 	.word	0x000007a0


	//   ....[7]....
        /*0374*/ 	.word	0x00001a40


	//   ....[8]....
        /*0378*/ 	.word	0x00002590


	//   ....[9]....
        /*037c*/ 	.word	0x00002a70


	//   ....[10]....
        /*0380*/ 	.word	0x000033b0


	//   ....[11]....
        /*0384*/ 	.word	0x00003540


	//   ....[12]....
        /*0388*/ 	.word	0x00003800


	//   ....[13]....
        /*038c*/ 	.word	0x000038a0


	//   ....[14]....
        /*0390*/ 	.word	0x000056e0


	//   ....[15]....
        /*0394*/ 	.word	0x00005910


	//   ....[16]....
        /*0398*/ 	.word	0x00006010


	//   ....[17]....
        /*039c*/ 	.word	0x00006110


	//   ....[18]....
        /*03a0*/ 	.word	0x000064c0


	//   ....[19]....
        /*03a4*/ 	.word	0x00006510


	//   ....[20]....
        /*03a8*/ 	.word	0x00008070


	//   ....[21]....
        /*03ac*/ 	.word	0x000081a0


	//   ....[22]....
        /*03b0*/ 	.word	0x000083d0


	//   ....[23]....
        /*03b4*/ 	.word	0x00008430


	//   ....[24]....
        /*03b8*/ 	.word	0x00009de0


	//   ....[25]....
        /*03bc*/ 	.word	0x0000a020


	//   ....[26]....
        /*03c0*/ 	.word	0x0000a710


	//   ....[27]....
        /*03c4*/ 	.word	0x0000a810


	//   ....[28]....
        /*03c8*/ 	.word	0x0000abc0


	//   ....[29]....
        /*03cc*/ 	.word	0x0000ac20


	//   ....[30]....
        /*03d0*/ 	.word	0x0000bc00


	//   ....[31]....
        /*03d4*/ 	.word	0x0000bc40


	//   ....[32]....
        /*03d8*/ 	.word	0x0000bd80


	//   ....[33]....
        /*03dc*/ 	.word	0x0000bda0


	//   ....[34]....
        /*03e0*/ 	.word	0x0000d780


	//   ....[35]....
        /*03e4*/ 	.word	0x0000d810


	//   ....[36]....
        /*03e8*/ 	.word	0x0000d840


	//   ....[37]....
        /*03ec*/ 	.word	0x0000d870


	//   ....[38]....
        /*03f0*/ 	.word	0x0000e050


	//   ....[39]....
        /*03f4*/ 	.word	0x0000e090


	//   ....[40]....
        /*03f8*/ 	.word	0x0000e1e0


	//   ....[41]....
        /*03fc*/ 	.word	0x0000e200


	//   ....[42]....
        /*0400*/ 	.word	0x0000e350


	//   ....[43]....
        /*0404*/ 	.word	0x0000e370


	//   ....[44]....
        /*0408*/ 	.word	0x0000e4d0


	//   ....[45]....
        /*040c*/ 	.word	0x0000e4f0


	//   ....[46]....
        /*0410*/ 	.word	0x0000eca0


	//   ....[47]....
        /*0414*/ 	.word	0x0000ecc0


	//   ....[48]....
        /*0418*/ 	.word	0x0000ee10


	//   ....[49]....
        /*041c*/ 	.word	0x0000ee30


	//   ....[50]....
        /*0420*/ 	.word	0x0000ef80


	//   ....[51]....
        /*0424*/ 	.word	0x0000efa0


	//   ....[52]....
        /*0428*/ 	.word	0x0000f100


	//   ....[53]....
        /*042c*/ 	.word	0x0000f120


	//   ....[54]....
        /*0430*/ 	.word	0x0000f330


	//   ....[55]....
        /*0434*/ 	.word	0x00010420


	//   ....[56]....
        /*0438*/ 	.word	0x00010f30


	//   ....[57]....
        /*043c*/ 	.word	0x00010f70


	//   ....[58]....
        /*0440*/ 	.word	0x00010f90


	//   ....[59]....
        /*0444*/ 	.word	0x00011050


	//   ....[60]....
        /*0448*/ 	.word	0x00011070


	//   ....[61]....
        /*044c*/ 	.word	0x00011120


	//   ....[62]....
        /*0450*/ 	.word	0x00011140


	//   ....[63]....
        /*0454*/ 	.word	0x000111f0


	//   ....[64]....
        /*0458*/ 	.word	0x00011210


	//   ....[65]....
        /*045c*/ 	.word	0x000112c0


	//   ....[66]....
        /*0460*/ 	.word	0x000112e0


	//   ....[67]....
        /*0464*/ 	.word	0x00011390


	//   ....[68]....
        /*0468*/ 	.word	0x000113b0


	//   ....[69]....
        /*046c*/ 	.word	0x00011460


	//   ....[70]....
        /*0470*/ 	.word	0x00011480


	//   ....[71]....
        /*0474*/ 	.word	0x00011520


	//   ....[72]....
        /*0478*/ 	.word	0x000148d0


	//   ....[73]....
        /*047c*/ 	.word	0x00014ac0


	//   ....[74]....
        /*0480*/ 	.word	0x00015110


	//   ....[75]....
        /*0484*/ 	.word	0x00015270


	//   ....[76]....
        /*0488*/ 	.word	0x000152c0


	//   ....[77]....
        /*048c*/ 	.word	0x00015440


	//   ....[78]....
        /*0490*/ 	.word	0x00015490


	//   ....[79]....
        /*0494*/ 	.word	0x000155c0


	//   ....[80]....
        /*0498*/ 	.word	0x00015630


	//   ....[81]....
        /*049c*/ 	.word	0x00015760


	//   ....[82]....
        /*04a0*/ 	.word	0x000157d0


	//   ....[83]....
        /*04a4*/ 	.word	0x00015900


	//   ....[84]....
        /*04a8*/ 	.word	0x00015970


	//   ....[85]....
        /*04ac*/ 	.word	0x00015aa0


	//   ....[86]....
        /*04b0*/ 	.word	0x00015b10


	//   ....[87]....
        /*04b4*/ 	.word	0x00015c40


	//   ....[88]....
        /*04b8*/ 	.word	0x00015cb0


	//   ....[89]....
        /*04bc*/ 	.word	0x00015de0


	//   ....[90]....
        /*04c0*/ 	.word	0x00015e30


	//   ....[91]....
        /*04c4*/ 	.word	0x00016150


	//   ....[92]....
        /*04c8*/ 	.word	0x00016270


	//----- nvinfo : EIATTR_REG_RECONFIG
	.align		4
.L_473:
        /*04cc*/ 	.byte	0x01, 0x54
	.zero		2


	//----- nvinfo : EIATTR_SYSCALL_OFFSETS
	.align		4
        /*04d0*/ 	.byte	0x04, 0x46
        /*04d2*/ 	.short	(.L_475 - .L_474)


	//   ....[0]....
.L_474:
        /*04d4*/ 	.word	0x00001c20


	//   ....[1]....
        /*04d8*/ 	.word	0x00010010


	//   ....[2]....
        /*04dc*/ 	.word	0x00010160


	//   ....[3]....
        /*04e0*/ 	.word	0x00010250


	//   ....[4]....
        /*04e4*/ 	.word	0x00010b00


	//----- nvinfo : EIATTR_MBARRIER_INSTR_OFFSETS
	.align		4
.L_475:
        /*04e8*/ 	.byte	0x04, 0x39
        /*04ea*/ 	.short	(.L_477 - .L_476)


	//   ....[0]....
.L_476:
        /*04ec*/ 	.word	0x00000270
        /*04f0*/ 	.word	0x000000ff
        /*04f4*/ 	.word	0x00030800
        /*04f8*/ 	.short	0x0100
        /*04fa*/ 	.byte	0x08
	.zero		1


	//   ....[1]....
        /*04fc*/ 	.word	0x00000280
        /*0500*/ 	.word	0x000000ff
        /*0504*/ 	.word	0x00030820
        /*0508*/ 	.short	0x0100
        /*050a*/ 	.byte	0x08
	.zero		1


	//   ....[2]....
        /*050c*/ 	.word	0x00000370
        /*0510*/ 	.word	0x000000ff
        /*0514*/ 	.word	0x00030830
        /*0518*/ 	.short	0x0100
        /*051a*/ 	.byte	0x08
	.zero		1


	//   ....[3]....
        /*051c*/ 	.word	0x00000380
        /*0520*/ 	.word	0x000000ff
        /*0524*/ 	.word	0x00030840
        /*0528*/ 	.short	0x0100
        /*052a*/ 	.byte	0x08
	.zero		1


	//   ....[4]....
        /*052c*/ 	.word	0x00000390
        /*0530*/ 	.word	0x000000ff
        /*0534*/ 	.word	0x00030838
        /*0538*/ 	.short	0x0100
        /*053a*/ 	.byte	0x08
	.zero		1


	//   ....[5]....
        /*053c*/ 	.word	0x000003a0
        /*0540*/ 	.word	0x000000ff
        /*0544*/ 	.word	0x00030848
        /*0548*/ 	.short	0x0100
        /*054a*/ 	.byte	0x08
	.zero		1


	//   ....[6]....
        /*054c*/ 	.word	0x000004d0
        /*0550*/ 	.word	0x000000ff
        /*0554*/ 	.word	0x00030850
        /*0558*/ 	.short	0x0100
        /*055a*/ 	.byte	0x08
	.zero		1


	//   ....[7]....
        /*055c*/ 	.word	0x000004e0
        /*0560*/ 	.word	0x000000ff
        /*0564*/ 	.word	0x00030860
        /*0568*/ 	.short	0x0100
        /*056a*/ 	.byte	0x08
	.zero		1


	//   ....[8]....
        /*056c*/ 	.word	0x000004f0
        /*0570*/ 	.word	0x000000ff
        /*0574*/ 	.word	0x00030858
        /*0578*/ 	.short	0x0100
        /*057a*/ 	.byte	0x08
	.zero		1


	//   ....[9]....
        /*057c*/ 	.word	0x00000500
        /*0580*/ 	.word	0x000000ff
        /*0584*/ 	.word	0x00030868
        /*0588*/ 	.short	0x0100
        /*058a*/ 	.byte	0x08
	.zero		1


	//   ....[10]....
        /*058c*/ 	.word	0x000005f0
        /*0590*/ 	.word	0x000000ff
        /*0594*/ 	.word	0x00030870
        /*0598*/ 	.short	0x0100
        /*059a*/ 	.byte	0x06
	.zero		1


	//   ....[11]....
        /*059c*/ 	.word	0x00000600
        /*05a0*/ 	.word	0x000000ff
        /*05a4*/ 	.word	0x00030880
        /*05a8*/ 	.short	0x0100
        /*05aa*/ 	.byte	0x06
	.zero		1


	//   ....[12]....
        /*05ac*/ 	.word	0x00000610
        /*05b0*/ 	.word	0x000000ff
        /*05b4*/ 	.word	0x00030878
        /*05b8*/ 	.short	0x0100
        /*05ba*/ 	.byte	0x06
	.zero		1


	//   ....[13]....
        /*05bc*/ 	.word	0x00000620
        /*05c0*/ 	.word	0x000000ff
        /*05c4*/ 	.word	0x00030888
        /*05c8*/ 	.short	0x0100
        /*05ca*/ 	.byte	0x06
	.zero		1


	//   ....[14]....
        /*05cc*/ 	.word	0x00000750
        /*05d0*/ 	.word	0x000000ff
        /*05d4*/ 	.word	0x00030890
        /*05d8*/ 	.short	0x0100
        /*05da*/ 	.byte	0x08
	.zero		1


	//   ....[15]....
        /*05dc*/ 	.word	0x00000760
        /*05e0*/ 	.word	0x000000ff
        /*05e4*/ 	.word	0x000308a0
        /*05e8*/ 	.short	0x0100
        /*05ea*/ 	.byte	0x08
	.zero		1


	//   ....[16]....
        /*05ec*/ 	.word	0x00000770
        /*05f0*/ 	.word	0x000000ff
        /*05f4*/ 	.word	0x00030898
        /*05f8*/ 	.short	0x0100
        /*05fa*/ 	.byte	0x08
	.zero		1


	//   ....[17]....
        /*05fc*/ 	.word	0x00000780
        /*0600*/ 	.word	0x000000ff
        /*0604*/ 	.word	0x000308a8
        /*0608*/ 	.short	0x0100
        /*060a*/ 	.byte	0x08
	.zero		1


	//   ....[18]....
        /*060c*/ 	.word	0x000008b0
        /*0610*/ 	.word	0x000000ff
        /*0614*/ 	.word	0x000308b0
        /*0618*/ 	.short	0x0100
        /*061a*/ 	.byte	0x08
	.zero		1


	//   ....[19]....
        /*061c*/ 	.word	0x000008c0
        /*0620*/ 	.word	0x000000ff
        /*0624*/ 	.word	0x000308c0
        /*0628*/ 	.short	0x0100
        /*062a*/ 	.byte	0x08
	.zero		1


	//   ....[20]....
        /*062c*/ 	.word	0x000008d0
        /*0630*/ 	.word	0x000000ff
        /*0634*/ 	.word	0x000308b8
        /*0638*/ 	.short	0x0100
        /*063a*/ 	.byte	0x08
	.zero		1


	//   ....[21]....
        /*063c*/ 	.word	0x000008e0
        /*0640*/ 	.word	0x000000ff
        /*0644*/ 	.word	0x000308c8
        /*0648*/ 	.short	0x0100
        /*064a*/ 	.byte	0x08
	.zero		1


	//   ....[22]....
        /*064c*/ 	.word	0x00001cc0
        /*0650*/ 	.word	0x000000ff
        /*0654*/ 	.word	0x00030800
        /*0658*/ 	.short	0x010a
        /*065a*/ 	.byte	0x25
	.zero		1


	//   ....[23]....
        /*065c*/ 	.word	0x00001d40
        /*0660*/ 	.word	0x00000003
        /*0664*/ 	.word	0x00030830
        /*0668*/ 	.short	0x010a
        /*066a*/ 	.byte	0x3f
	.zero		1


	//   ....[24]....
        /*066c*/ 	.word	0x00001da0
        /*0670*/ 	.word	0x00000003
        /*0674*/ 	.word	0x00030830
        /*0678*/ 	.short	0x010a
        /*067a*/ 	.byte	0x3f
	.zero		1


	//   ....[25]....
        /*067c*/ 	.word	0x00002830
        /*0680*/ 	.word	0x00000000
        /*0684*/ 	.word	0x00000000
        /*0688*/ 	.short	0x0101
        /*068a*/ 	.byte	0x3f
	.zero		1


	//   ....[26]....
        /*068c*/ 	.word	0x00004520
        /*0690*/ 	.word	0x000000ff
        /*0694*/ 	.word	0x00030830
        /*0698*/ 	.short	0x010a
        /*069a*/ 	.byte	0x06
	.zero		1


	//   ....[27]....
        /*069c*/ 	.word	0x00004560
        /*06a0*/ 	.word	0x000000ff
        /*06a4*/ 	.word	0x00030830
        /*06a8*/ 	.short	0x010a
        /*06aa*/ 	.byte	0x06
	.zero		1


	//   ....[28]....
        /*06ac*/ 	.word	0x000053a0
        /*06b0*/ 	.word	0x000000ff
        /*06b4*/ 	.word	0x00030850
        /*06b8*/ 	.short	0x010a
        /*06ba*/ 	.byte	0x0a
	.zero		1


	//   ....[29]....
        /*06bc*/ 	.word	0x000053e0
        /*06c0*/ 	.word	0x000000ff
        /*06c4*/ 	.word	0x00030850
        /*06c8*/ 	.short	0x010a
        /*06ca*/ 	.byte	0x0a
	.zero		1


	//   ....[30]....
        /*06cc*/ 	.word	0x00005710
        /*06d0*/ 	.word	0x00000000
        /*06d4*/ 	.word	0x00000000
        /*06d8*/ 	.short	0x0101
        /*06da*/ 	.byte	0x3f
	.zero		1


	//   ....[31]....
        /*06dc*/ 	.word	0x000067e0
        /*06e0*/ 	.word	0x0000009b
        /*06e4*/ 	.word	0x00000000
        /*06e8*/ 	.short	0x0101
        /*06ea*/ 	.byte	0x3f
	.zero		1


	//   ....[32]....
        /*06ec*/ 	.word	0x00006f90
        /*06f0*/ 	.word	0x000000ff
        /*06f4*/ 	.word	0x00030830
        /*06f8*/ 	.short	0x010a
        /*06fa*/ 	.byte	0x05
	.zero		1


	//   ....[33]....
        /*06fc*/ 	.word	0x00006fd0
        /*0700*/ 	.word	0x000000ff
        /*0704*/ 	.word	0x00030830
        /*0708*/ 	.short	0x010a
        /*070a*/ 	.byte	0x05
	.zero		1


	//   ....[34]....
        /*070c*/ 	.word	0x00007e10
        /*0710*/ 	.word	0x000000ff
        /*0714*/ 	.word	0x00030850
        /*0718*/ 	.short	0x010a
        /*071a*/ 	.byte	0x0e
	.zero		1


	//   ....[35]....
        /*071c*/ 	.word	0x00007e50
        /*0720*/ 	.word	0x000000ff
        /*0724*/ 	.word	0x00030850
        /*0728*/ 	.short	0x010a
        /*072a*/ 	.byte	0x0e
	.zero		1


	//   ....[36]....
        /*072c*/ 	.word	0x00008740
        /*0730*/ 	.word	0x0000009f
        /*0734*/ 	.word	0x00000000
        /*0738*/ 	.short	0x0101
        /*073a*/ 	.byte	0x3f
	.zero		1


	//   ....[37]....
        /*073c*/ 	.word	0x000087f0
        /*0740*/ 	.word	0x000000a3
        /*0744*/ 	.word	0x00000000
        /*0748*/ 	.short	0x0101
        /*074a*/ 	.byte	0x3f
	.zero		1


	//   ....[38]....
        /*074c*/ 	.word	0x00008c70
        /*0750*/ 	.word	0x000000ff
        /*0754*/ 	.word	0x00030830
        /*0758*/ 	.short	0x010a
        /*075a*/ 	.byte	0x05
	.zero		1


	//   ....[39]....
        /*075c*/ 	.word	0x00008cb0
        /*0760*/ 	.word	0x000000ff
        /*0764*/ 	.word	0x00030830
        /*0768*/ 	.short	0x010a
        /*076a*/ 	.byte	0x05
	.zero		1


	//   ....[40]....
        /*076c*/ 	.word	0x00009af0
        /*0770*/ 	.word	0x000000ff
        /*0774*/ 	.word	0x00030850
        /*0778*/ 	.short	0x010a
        /*077a*/ 	.byte	0x0e
	.zero		1


	//   ....[41]....
        /*077c*/ 	.word	0x00009b30
        /*0780*/ 	.word	0x000000ff
        /*0784*/ 	.word	0x00030850
        /*0788*/ 	.short	0x010a
        /*078a*/ 	.byte	0x0e
	.zero		1


	//   ....[42]....
        /*078c*/ 	.word	0x00009e30
        /*0790*/ 	.word	0x00000000
        /*0794*/ 	.word	0x00000000
        /*0798*/ 	.short	0x0101
        /*079a*/ 	.byte	0x3f
	.zero		1


	//   ....[43]....
        /*079c*/ 	.word	0x0000af40
        /*07a0*/ 	.word	0x0000009b
        /*07a4*/ 	.word	0x00000000
        /*07a8*/ 	.short	0x0101
        /*07aa*/ 	.byte	0x3f
	.zero		1


	//   ....[44]....
        /*07ac*/ 	.word	0x0000bb70
        /*07b0*/ 	.word	0x000000ff
        /*07b4*/ 	.word	0x00030850
        /*07b8*/ 	.short	0x010a
        /*07ba*/ 	.byte	0x07
	.zero		1


	//   ....[45]....
        /*07bc*/ 	.word	0x0000bbb0
        /*07c0*/ 	.word	0x000000ff
        /*07c4*/ 	.word	0x00030850
        /*07c8*/ 	.short	0x010a
        /*07ca*/ 	.byte	0x07
	.zero		1


	//   ....[46]....
        /*07cc*/ 	.word	0x0000c010
        /*07d0*/ 	.word	0x00000009
        /*07d4*/ 	.word	0x00000000
        /*07d8*/ 	.short	0x0101
        /*07da*/ 	.byte	0x3f
	.zero		1


	//   ....[47]....
        /*07dc*/ 	.word	0x0000e080
        /*07e0*/ 	.word	0x000000c6
        /*07e4*/ 	.word	0x00000000
        /*07e8*/ 	.short	0x0101
        /*07ea*/ 	.byte	0x3f
	.zero		1


	//   ....[48]....
        /*07ec*/ 	.word	0x00010660
        /*07f0*/ 	.word	0x00000000
        /*07f4*/ 	.word	0x00030840
        /*07f8*/ 	.short	0x010a
        /*07fa*/ 	.byte	0x3f
	.zero		1


	//   ....[49]....
        /*07fc*/ 	.word	0x00011620
        /*0800*/ 	.word	0x00000011
        /*0804*/ 	.word	0x00030800
        /*0808*/ 	.short	0x0107
        /*080a*/ 	.byte	0x3f
	.zero		1


	//   ....[50]....
        /*080c*/ 	.word	0x00011730
        /*0810*/ 	.word	0x00000011
        /*0814*/ 	.word	0x00030800
        /*0818*/ 	.short	0x0101
        /*081a*/ 	.byte	0x3f
	.zero		1


	//   ....[51]....
        /*081c*/ 	.word	0x00011750
        /*0820*/ 	.word	0x00000011
        /*0824*/ 	.word	0x00030820
        /*0828*/ 	.short	0x010a
        /*082a*/ 	.byte	0x3f
	.zero		1


	//   ....[52]....
        /*082c*/ 	.word	0x00011a90
        /*0830*/ 	.word	0x00000003
        /*0834*/ 	.word	0x00030840
        /*0838*/ 	.short	0x010a
        /*083a*/ 	.byte	0x3f
	.zero		1


	//   ....[53]....
        /*083c*/ 	.word	0x00012020
        /*0840*/ 	.word	0x00000003
        /*0844*/ 	.word	0x00000060
        /*0848*/ 	.short	0x010a
        /*084a*/ 	.byte	0x3f
	.zero		1


	//   ....[54]....
        /*084c*/ 	.word	0x00012870
        /*0850*/ 	.word	0x00000003
        /*0854*/ 	.word	0x00030840
        /*0858*/ 	.short	0x010a
        /*085a*/ 	.byte	0x3f
	.zero		1


	//   ....[55]....
        /*085c*/ 	.word	0x00012e00
        /*0860*/ 	.word	0x00000009
        /*0864*/ 	.word	0x00000060
        /*0868*/ 	.short	0x010a
        /*086a*/ 	.byte	0x3f
	.zero		1


	//   ....[56]....
        /*086c*/ 	.word	0x00013590
        /*0870*/ 	.word	0x00000002
        /*0874*/ 	.word	0x00030840
        /*0878*/ 	.short	0x010a
        /*087a*/ 	.byte	0x3f
	.zero		1


	//   ....[57]....
        /*087c*/ 	.word	0x00013b20
        /*0880*/ 	.word	0x00000002
        /*0884*/ 	.word	0x00000060
        /*0888*/ 	.short	0x010a
        /*088a*/ 	.byte	0x3f
	.zero		1


	//   ....[58]....
        /*088c*/ 	.word	0x00014260
        /*0890*/ 	.word	0x00000000
        /*0894*/ 	.word	0x00030860
        /*0898*/ 	.short	0x010a
        /*089a*/ 	.byte	0x3f
	.zero		1


	//   ....[59]....
        /*089c*/ 	.word	0x00014a40
        /*08a0*/ 	.word	0x00000000
        /*08a4*/ 	.word	0x00030820
        /*08a8*/ 	.short	0x010a
        /*08aa*/ 	.byte	0x3f
	.zero		1


	//   ....[60]....
        /*08ac*/ 	.word	0x00014c30
        /*08b0*/ 	.word	0x00000006
        /*08b4*/ 	.word	0x00000000
        /*08b8*/ 	.short	0x010a
        /*08ba*/ 	.byte	0x3f
	.zero		1


	//   ....[61]....
        /*08bc*/ 	.word	0x00014c80
        /*08c0*/ 	.word	0x00000003
        /*08c4*/ 	.word	0x00000000
        /*08c8*/ 	.short	0x010a
        /*08ca*/ 	.byte	0x3f
	.zero		1


	//   ....[62]....
        /*08cc*/ 	.word	0x00014ce0
        /*08d0*/ 	.word	0x00000012
        /*08d4*/ 	.word	0x00000000
        /*08d8*/ 	.short	0x010a
        /*08da*/ 	.byte	0x3f
	.zero		1


	//   ....[63]....
        /*08dc*/ 	.word	0x00014d10
        /*08e0*/ 	.word	0x00000003
        /*08e4*/ 	.word	0x00000000
        /*08e8*/ 	.short	0x010a
        /*08ea*/ 	.byte	0x3f
	.zero		1


	//   ....[64]....
        /*08ec*/ 	.word	0x00014d80
        /*08f0*/ 	.word	0x00000003
        /*08f4*/ 	.word	0x00030800
        /*08f8*/ 	.short	0x010a
        /*08fa*/ 	.byte	0x3f
	.zero		1


	//   ....[65]....
        /*08fc*/ 	.word	0x00014dd0
        /*0900*/ 	.word	0x00000003
        /*0904*/ 	.word	0x00030830
        /*0908*/ 	.short	0x010a
        /*090a*/ 	.byte	0x3f
	.zero		1


	//   ....[66]....
        /*090c*/ 	.word	0x00014e30
        /*0910*/ 	.word	0x00000015
        /*0914*/ 	.word	0x00030830
        /*0918*/ 	.short	0x010a
        /*091a*/ 	.byte	0x3f
	.zero		1


	//   ....[67]....
        /*091c*/ 	.word	0x00014e90
        /*0920*/ 	.word	0x00000015
        /*0924*/ 	.word	0x00030850
        /*0928*/ 	.short	0x010a
        /*092a*/ 	.byte	0x3f
	.zero		1


	//   ....[68]....
        /*092c*/ 	.word	0x00014ef0
        /*0930*/ 	.word	0x00000004
        /*0934*/ 	.word	0x00030830
        /*0938*/ 	.short	0x010a
        /*093a*/ 	.byte	0x3f
	.zero		1


	//   ....[69]....
        /*093c*/ 	.word	0x00014f50
        /*0940*/ 	.word	0x00000003
        /*0944*/ 	.word	0x00030850
        /*0948*/ 	.short	0x010a
        /*094a*/ 	.byte	0x3f
	.zero		1


	//   ....[70]....
        /*094c*/ 	.word	0x00014fb0
        /*0950*/ 	.word	0x00000004
        /*0954*/ 	.word	0x00030830
        /*0958*/ 	.short	0x010a
        /*095a*/ 	.byte	0x3f
	.zero		1


	//   ....[71]....
        /*095c*/ 	.word	0x00015010
        /*0960*/ 	.word	0x00000003
        /*0964*/ 	.word	0x00030850
        /*0968*/ 	.short	0x010a
        /*096a*/ 	.byte	0x3f
	.zero		1


	//   ....[72]....
        /*096c*/ 	.word	0x00015070
        /*0970*/ 	.word	0x00000007
        /*0974*/ 	.word	0x00030850
        /*0978*/ 	.short	0x010a
        /*097a*/ 	.byte	0x3f
	.zero		1


	//   ....[73]....
        /*097c*/ 	.word	0x000151c0
        /*0980*/ 	.word	0x00000000
        /*0984*/ 	.word	0x00030840
        /*0988*/ 	.short	0x010a
        /*098a*/ 	.byte	0x3f
	.zero		1


	//   ....[74]....
        /*098c*/ 	.word	0x00015e70
        /*0990*/ 	.word	0x00000011
        /*0994*/ 	.word	0x00030820
        /*0998*/ 	.short	0x010a
        /*099a*/ 	.byte	0x3f
	.zero		1


	//   ....[75]....
        /*099c*/ 	.word	0x00015ec0
        /*09a0*/ 	.word	0x00000003
        /*09a4*/ 	.word	0x00030840
        /*09a8*/ 	.short	0x010a
        /*09aa*/ 	.byte	0x3f
	.zero		1


	//   ....[76]....
        /*09ac*/ 	.word	0x00015f10
        /*09b0*/ 	.word	0x00000003
        /*09b4*/ 	.word	0x00000060
        /*09b8*/ 	.short	0x010a
        /*09ba*/ 	.byte	0x3f
	.zero		1


	//   ....[77]....
        /*09bc*/ 	.word	0x00015f60
        /*09c0*/ 	.word	0x00000003
        /*09c4*/ 	.word	0x00030840
        /*09c8*/ 	.short	0x010a
        /*09ca*/ 	.byte	0x3f
	.zero		1


	//   ....[78]....
        /*09cc*/ 	.word	0x00015fb0
        /*09d0*/ 	.word	0x00000009
        /*09d4*/ 	.word	0x00000060
        /*09d8*/ 	.short	0x010a
        /*09da*/ 	.byte	0x3f
	.zero		1


	//   ....[79]....
        /*09dc*/ 	.word	0x00016000
        /*09e0*/ 	.word	0x00000002
        /*09e4*/ 	.word	0x00030840
        /*09e8*/ 	.short	0x010a
        /*09ea*/ 	.byte	0x3f
	.zero		1


	//   ....[80]....
        /*09ec*/ 	.word	0x00016050
        /*09f0*/ 	.word	0x00000002
        /*09f4*/ 	.word	0x00000060
        /*09f8*/ 	.short	0x010a
        /*09fa*/ 	.byte	0x3f
	.zero		1


	//   ....[81]....
        /*09fc*/ 	.word	0x000160a0
        /*0a00*/ 	.word	0x00000000
        /*0a04*/ 	.word	0x00030860
        /*0a08*/ 	.short	0x010a
        /*0a0a*/ 	.byte	0x3f
	.zero		1


	//   ....[82]....
        /*0a0c*/ 	.word	0x00016190
        /*0a10*/ 	.word	0x00000000
        /*0a14*/ 	.word	0x00030820
        /*0a18*/ 	.short	0x010a
        /*0a1a*/ 	.byte	0x3f
	.zero		1


	//   ....[83]....
        /*0a1c*/ 	.word	0x00016330
        /*0a20*/ 	.word	0x00000006
        /*0a24*/ 	.word	0x00000000
        /*0a28*/ 	.short	0x010a
        /*0a2a*/ 	.byte	0x3f
	.zero		1


	//   ....[84]....
        /*0a2c*/ 	.word	0x00016380
        /*0a30*/ 	.word	0x00000003
        /*0a34*/ 	.word	0x00000000
        /*0a38*/ 	.short	0x010a
        /*0a3a*/ 	.byte	0x3f
	.zero		1


	//   ....[85]....
        /*0a3c*/ 	.word	0x000163d0
        /*0a40*/ 	.word	0x00000012
        /*0a44*/ 	.word	0x00000000
        /*0a48*/ 	.short	0x010a
        /*0a4a*/ 	.byte	0x3f
	.zero		1


	//----- nvinfo : EIATTR_NUM_MBARRIERS
	.align		4
.L_477:
        /*0a4c*/ 	.byte	0x03, 0x38
        /*0a4e*/ 	.short	0x0016


	//----- nvinfo : EIATTR_EXIT_INSTR_OFFSETS
	.align		4
        /*0a50*/ 	.byte	0x04, 0x1c
        /*0a52*/ 	.short	(.L_479 - .L_478)


	//   ....[0]....
.L_478:
        /*0a54*/ 	.word	0x00000a10


	//   ....[1]....
        /*0a58*/ 	.word	0x0000f2b0


	//   ....[2]....
        /*0a5c*/ 	.word	0x00014d60


	//----- nvinfo : EIATTR_MAX_THREADS
	.align		4
.L_479:
        /*0a60*/ 	.byte	0x04, 0x05
        /*0a62*/ 	.short	(.L_481 - .L_480)
.L_480:
        /*0a64*/ 	.word	0x00000180
        /*0a68*/ 	.word	0x00000001
        /*0a6c*/ 	.word	0x00000001


	//----- nvinfo : EIATTR_CRS_STACK_SIZE
	.align		4
.L_481:
        /*0a70*/ 	.byte	0x04, 0x1e
        /*0a72*/ 	.short	(.L_483 - .L_482)
.L_482:
        /*0a74*/ 	.word	0x00000000


	//----- nvinfo : EIATTR_CBANK_PARAM_SIZE
	.align		4
.L_483:
        /*0a78*/ 	.byte	0x03, 0x19
        /*0a7a*/ 	.short	0x0af0


	//----- nvinfo : EIATTR_PARAM_CBANK
	.align		4
        /*0a7c*/ 	.byte	0x04, 0x0a
        /*0a7e*/ 	.short	(.L_485 - .L_484)
	.align		4
.L_484:
        /*0a80*/ 	.word	index@(.nv.constant0._ZN7cutlass13device_kernelIN5flash11enable_sm90INS1_16FlashAttnFwdSm90INS1_25CollectiveMainloopFwdSm90ILi2EN4cute5tupleIJNS5_1CILi1EEES8_S8_EEENS6_IJNS7_ILi128EEENS7_ILi64EEENS7_ILi256EEEEEELi256ENS_6half_tEfNS_4arch4Sm90ELb0ELb1ELb0ELb0ELb0ELb0ELb0ELb1ELb1ELb1ELb0ELb0EEENS1_21CollectiveEpilogueFwdINS6_IJSA_SC_SB_EEES9_SE_SG_Li256ELb0ELb1ELb0ELb0EEENS1_30DynamicPersistentTileSchedulerILi256ELi128ELb0ELb1ELb1EEEEEEEEEvNT_6ParamsE)
        /*0a84*/ 	.short	0x0210
        /*0a86*/ 	.short	0x0af0


	//----- nvinfo : EIATTR_SW_WAR
	.align		4
.L_485:
        /*0a88*/ 	.byte	0x04, 0x36
        /*0a8a*/ 	.short	(.L_487 - .L_486)
.L_486:
        /*0a8c*/ 	.word	0x00000008
.L_487:


//--------------------- .nv.info._ZN7cutlass13device_kernelIN5flash11enable_sm90INS1_16FlashAttnFwdSm90INS1_25CollectiveMainloopFwdSm90ILi2EN4cute5tupleIJNS5_1CILi1EEES8_S8_EEENS6_IJNS7_ILi128EEENS7_ILi64EEENS7_ILi256EEEEEELi256ENS_6half_tEfNS_4arch4Sm90ELb0ELb1ELb0ELb1ELb0ELb0ELb0ELb1ELb1ELb1ELb0ELb0EEENS1_21CollectiveEpilogueFwdINS6_IJSA_SC_SB_EEES9_SE_SG_Li256ELb1ELb1ELb0ELb0EEENS1_36VarlenDynamicPersistentTileSchedulerILi128ELi64ELi256ELi128ELb0ELb1ELb1ELb1ELb0ELb1EEEEEEEEEvNT_6ParamsE --------------------------
	.section	.nv.info._ZN7cutlass13device_kernelIN5flash11enable_sm90INS1_16FlashAttnFwdSm90INS1_25CollectiveMainloopFwdSm90ILi2EN4cute5tupleIJNS5_1CILi1EEES8_S8_EEENS6_IJNS7_ILi128EEENS7_ILi64EEENS7_ILi256EEEEEELi256ENS_6half_tEfNS_4arch4Sm90ELb0ELb1ELb0ELb1ELb0ELb0ELb0ELb1ELb1ELb1ELb0ELb0EEENS1_21CollectiveEpilogueFwdINS6_IJSA_SC_SB_EEES9_SE_SG_Li256ELb1ELb1ELb0ELb0EEENS1_36VarlenDynamicPersistentTileSchedulerILi128ELi64ELi256ELi128ELb0ELb1ELb1ELb1ELb0ELb1EEEEEEEEEvNT_6ParamsE,"",@"SHT_CUDA_INFO"
	.sectionflags	@""
	.align	4


	//----- nvinfo : EIATTR_CUDA_API_VERSION
	.align		4
        /*0000*/ 	.byte	0x04, 0x37
        /*0002*/ 	.short	(.L_489 - .L_488)
.L_488:
        /*0004*/ 	.word	0x00000082


	//----- nvinfo : EIATTR_KPARAM_INFO
	.align		4
.L_489:
        /*0008*/ 	.byte	0x04, 0x17
        /*000a*/ 	.short	(.L_491 - .L_490)
.L_490:
        /*000c*/ 	.word	0x00000000
        /*0010*/ 	.short	0x0000
        /*0012*/ 	.short	0x0070
        /*0014*/ 	.byte	0x00, 0xf0, 0x01, 0x2a


	//----- nvinfo : EIATTR_SPARSE_MMA_MASK
	.align		4
.L_491:
        /*0018*/ 	.byte	0x03, 0x50
        /*001a*/ 	.short	0x0000


	//----- nvinfo : EIATTR_MAXREG_COUNT
	.align		4
        /*001c*/ 	.byte	0x03, 0x1b
        /*001e*/ 	.short	0x00a8


	//----- nvinfo : EIATTR_NUM_BARRIERS
	.align		4
        /*0020*/ 	.byte	0x02, 0x4c
        /*0022*/ 	.byte	0x09
	.zero		1


	//----- nvinfo : EIATTR_EXTERNS
	.align		4
        /*0024*/ 	.byte	0x04, 0x0f
        /*0026*/ 	.short	(.L_493 - .L_492)


	//   ....[0]....
	.align		4
.L_492:
        /*0028*/ 	.word	index@(__assertfail)


	//----- nvinfo : EIATTR_ANNOTATIONS
	.align		4
.L_493:
        /*002c*/ 	.byte	0x04, 0x55
        /*002e*/ 	.short	(.L_495 - .L_494)


	//   ....[0]....
.L_494:
        /* <DEDUP_REMOVED lines=64> */


	//----- nvinfo : EIATTR_MERCURY_ISA_VERSION
	.align		4
.L_495:
        /*0418*/ 	.byte	0x03, 0x5f
        /*041a*/ 	.short	0x0101


	//----- nvinfo : EIATTR_UNUSED_LOAD_BYTE_OFFSET
	.align		4
        /*041c*/ 	.byte	0x04, 0x44
        /*041e*/ 	.short	(.L_497 - .L_496)


	//   ....[0]....
.L_496:
        /*0420*/ 	.word	0x00000a10
        /*0424*/ 	.word	0x0000fff0


	//   ....[1]....
        /*0428*/ 	.word	0x0000ca50
        /*042c*/ 	.word	0x0000fff0


	//----- nvinfo : EIATTR_INT_WARP_WIDE_INSTR_OFFSETS
	.align		4
.L_497:
        /*0430*/ 	.byte	0x04, 0x31
        /*0432*/ 	.short	(.L_499 - .L_498)


	//   ....[0]....
.L_498:
        /*0434*/ 	.word	0x00000130


	//   ....[1]....
        /*0438*/ 	.word	0x00000170


	//   ....[2]....
        /*043c*/ 	.word	0x000001e0


	//   ....[3]....
        /*0440*/ 	.word	0x00011010


	//   ....[4]....
        /*0444*/ 	.word	0x000110b0


	//   ....[5]....
        /*0448*/ 	.word	0x000156b0


	//   ....[6]....
        /*044c*/ 	.word	0x00015720


	//----- nvinfo : EIATTR_COOP_GROUP_MASK_REGIDS
	.align		4
.L_499:
        /*0450*/ 	.byte	0x04, 0x29
        /*0452*/ 	.short	(.L_501 - .L_500)


	//   ....[0]....
.L_500:
        /*0454*/ 	.word	0xffffffff


	//   ....[1]....
        /*0458*/ 	.word	0xffffffff


	//   ....[2]....
        /*045c*/ 	.word	0xffffffff


	//   ....[3]....
        /*0460*/ 	.word	0xffffffff


	//   ....[4]....
        /*0464*/ 	.word	0xffffffff


	//   ....[5]....
        /*0468*/ 	.word	0xffffffff


	//   ....[6]....
        /*046c*/ 	.word	0xffffffff


	//   ....[7]....
        /*0470*/ 	.word	0xffffffff


	//   ....[8]....
        /*0474*/ 	.word	0xffffffff


	//   ....[9]....
        /*0478*/ 	.word	0xffffffff


	//   ....[10]....
        /*047c*/ 	.word	0xffffffff


	//   ....[11]....
        /*0480*/ 	.word	0xffffffff


	//   ....[12]....
        /*0484*/ 	.word	0xffffffff


	//   ....[13]....
        /*0488*/ 	.word	0xffffffff


	//   ....[14]....
        /*048c*/ 	.word	0xffffffff


	//   ....[15]....
        /*0490*/ 	.word	0xffffffff


	//   ....[16]....
        /*0494*/ 	.word	0xffffffff


	//   ....[17]....
        /*0498*/ 	.word	0xffffffff


	//   ....[18]....
        /*049c*/ 	.word	0xffffffff


	//   ....[19]....
        /*04a0*/ 	.word	0xffffffff


	//   ....[20]....
        /*04a4*/ 	.word	0xffffffff


	//   ....[21]....
        /*04a8*/ 	.word	0xffffffff


	//   ....[22]....
        /*04ac*/ 	.word	0xffffffff


	//   ....[23]....
        /*04b0*/ 	.word	0xffffffff


	//   ....[24]....
        /*04b4*/ 	.word	0xffffffff


	//   ....[25]....
        /*04b8*/ 	.word	0xffffffff


	//   ....[26]....
        /*04bc*/ 	.word	0xffffffff


	//   ....[27]....
        /*04c0*/ 	.word	0xffffffff


	//   ....[28]....
        /*04c4*/ 	.word	0xffffffff


	//   ....[29]....
        /*04c8*/ 	.word	0xffffffff


	//   ....[30]....
        /*04cc*/ 	.word	0xffffffff


	//   ....[31]....
        /*04d0*/ 	.word	0xffffffff


	//   ....[32]....
        /*04d4*/ 	.word	0xffffffff


	//   ....[33]....
        /*04d8*/ 	.word	0xffffffff


	//   ....[34]....
        /*04dc*/ 	.word	0xffffffff


	//   ....[35]....
        /*04e0*/ 	.word	0xffffffff


	//   ....[36]....
        /*04e4*/ 	.word	0xffffffff


	//   ....[37]....
        /*04e8*/ 	.word	0xffffffff


	//   ....[38]....
        /*04ec*/ 	.word	0xffffffff


	//   ....[39]....
        /*04f0*/ 	.word	0xffffffff


	//   ....[40]....
        /*04f4*/ 	.word	0xffffffff


	//   ....[41]....
        /*04f8*/ 	.word	0xffffffff


	//   ....[42]....
        /*04fc*/ 	.word	0xffffffff


	//   ....[43]....
        /*0500*/ 	.word	0xffffffff


	//   ....[44]....
        /*0504*/ 	.word	0xffffffff


	//   ....[45]....
        /*0508*/ 	.word	0xffffffff


	//   ....[46]....
        /*050c*/ 	.word	0xffffffff


	//   ....[47]....
        /*0510*/ 	.word	0xffffffff


	//   ....[48]....
        /*0514*/ 	.word	0xffffffff


	//   ....[49]....
        /*0518*/ 	.word	0xffffffff


	//   ....[50]....
        /*051c*/ 	.word	0xffffffff


	//   ....[51]....
        /*0520*/ 	.word	0xffffffff


	//   ....[52]....
        /*0524*/ 	.word	0xffffffff


	//   ....[53]....
        /*0528*/ 	.word	0xffffffff


	//   ....[54]....
        /*052c*/ 	.word	0xffffffff


	//   ....[55]....
        /*0530*/ 	.word	0xffffffff


	//   ....[56]....
        /*0534*/ 	.word	0xffffffff


	//   ....[57]....
        /*0538*/ 	.word	0xffffffff


	//   ....[58]....
        /*053c*/ 	.word	0xffffffff


	//   ....[59]....
        /*0540*/ 	.word	0xffffffff


	//   ....[60]....
        /*0544*/ 	.word	0xffffffff


	//   ....[61]....
        /*0548*/ 	.word	0xffffffff


	//   ....[62]....
        /*054c*/ 	.word	0xffffffff


	//   ....[63]....
        /*0550*/ 	.word	0xffffffff


	//   ....[64]....
        /*0554*/ 	.word	0xffffffff


	//   ....[65]....
        /*0558*/ 	.word	0xffffffff


	//   ....[66]....
        /*055c*/ 	.word	0xffffffff


	//   ....[67]....
        /*0560*/ 	.word	0xffffffff


	//   ....[68]....
        /*0564*/ 	.word	0xffffffff


	//   ....[69]....
        /*0568*/ 	.word	0xffffffff


	//   ....[70]....
        /*056c*/ 	.word	0xffffffff


	//   ....[71]....
        /*0570*/ 	.word	0xffffffff


	//   ....[72]....
        /*0574*/ 	.word	0xffffffff


	//   ....[73]....
        /*0578*/ 	.word	0xffffffff


	//   ....[74]....
        /*057c*/ 	.word	0xffffffff


	//   ....[75]....
        /*0580*/ 	.word	0xffffffff


	//   ....[76]....
        /*0584*/ 	.word	0xffffffff


	//   ....[77]....
        /*0588*/ 	.word	0xffffffff


	//   ....[78]....
        /*058c*/ 	.word	0xffffffff


	//   ....[79]....
        /*0590*/ 	.word	0xffffffff


	//   ....[80]....
        /*0594*/ 	.word	0xffffffff


	//   ....[81]....
        /*0598*/ 	.word	0xffffffff


	//   ....[82]....
        /*059c*/ 	.word	0xffffffff


	//   ....[83]....
        /*05a0*/ 	.word	0xffffffff


	//   ....[84]....
        /*05a4*/ 	.word	0xffffffff


	//   ....[85]....
        /*05a8*/ 	.word	0xffffffff


	//   ....[86]....
        /*05ac*/ 	.word	0xffffffff


	//   ....[87]....
        /*05b0*/ 	.word	0xffffffff


	//   ....[88]....
        /*05b4*/ 	.word	0xffffffff


	//   ....[89]....
        /*05b8*/ 	.word	0xffffffff


	//   ....[90]....
        /*05bc*/ 	.word	0xffffffff


	//   ....[91]....
        /*05c0*/ 	.word	0xffffffff


	//   ....[92]....
        /*05c4*/ 	.word	0xffffffff


	//   ....[93]....
        /*05c8*/ 	.word	0xffffffff


	//   ....[94]....
        /*05cc*/ 	.word	0xffffffff


	//   ....[95]....
        /*05d0*/ 	.word	0xffffffff


	//   ....[96]....
        /*05d4*/ 	.word	0xffffffff


	//   ....[97]....
        /*05d8*/ 	.word	0xffffffff


	//   ....[98]....
        /*05dc*/ 	.word	0xffffffff


	//   ....[99]....
        /*05e0*/ 	.word	0xffffffff


	//   ....[100]....
        /*05e4*/ 	.word	0xffffffff


	//   ....[101]....
        /*05e8*/ 	.word	0xffffffff


	//   ....[102]....
        /*05ec*/ 	.word	0xffffffff


	//   ....[103]....
        /*05f0*/ 	.word	0xffffffff


	//   ....[104]....
        /*05f4*/ 	.word	0xffffffff


	//   ....[105]....
        /*05f8*/ 	.word	0x0500000f


	//   ....[106]....
        /*05fc*/ 	.word	0x0500000f


	//   ....[107]....
        /*0600*/ 	.word	0x0500000f


	//   ....[108]....
        /*0604*/ 	.word	0x0500000f


	//   ....[109]....
        /*0608*/ 	.word	0x0500000f


	//   ....[110]....
        /*060c*/ 	.word	0x0500000f


	//   ....[111]....
        /*0610*/ 	.word	0x0500000f


	//   ....[112]....
        /*0614*/ 	.word	0x0500000f


	//   ....[113]....
        /*0618*/ 	.word	0x0500000f


	//   ....[114]....
        /*061c*/ 	.word	0x0500000f


	//   ....[115]....
        /*0620*/ 	.word	0x0500000f


	//   ....[116]....
        /*0624*/ 	.word	0x0500000f


	//   ....[117]....
        /*0628*/ 	.word	0x0500000f


	//   ....[118]....
        /*062c*/ 	.word	0x0500000f


	//   ....[119]....
        /*0630*/ 	.word	0x0500000f


	//   ....[120]....
        /*0634*/ 	.word	0x0500000f


	//   ....[121]....
        /*0638*/ 	.word	0x0500000f


	//   ....[122]....
        /*063c*/ 	.word	0x0500000f


	//   ....[123]....
        /*0640*/ 	.word	0x0500000f


	//   ....[124]....
        /*0644*/ 	.word	0x0500000f


	//   ....[125]....
        /*0648*/ 	.word	0x0500000f


	//   ....[126]....
        /*064c*/ 	.word	0x0500000f


	//   ....[127]....
        /*0650*/ 	.word	0x0500000f


	//   ....[128]....
        /*0654*/ 	.word	0x0500000f


	//   ....[129]....
        /*0658*/ 	.word	0x0500000f


	//   ....[130]....
        /*065c*/ 	.word	0x0500000f


	//   ....[131]....
        /*0660*/ 	.word	0x0500000f


	//   ....[132]....
        /*0664*/ 	.word	0x0500000f


	//   ....[133]....
        /*0668*/ 	.word	0x0500000f


	//   ....[134]....
        /*066c*/ 	.word	0x0500000f


	//   ....[135]....
        /*0670*/ 	.word	0x0500000f


	//   ....[136]....
        /*0674*/ 	.word	0x0500000f


	//   ....[137]....
        /*0678*/ 	.word	0x0500000f


	//   ....[138]....
        /*067c*/ 	.word	0x0500000f


	//   ....[139]....
        /*0680*/ 	.word	0x0500000f


	//----- nvinfo : EIATTR_COOP_GROUP_INSTR_OFFSETS
	.align		4
.L_501:
        /*0684*/ 	.byte	0x04, 0x28
        /*0686*/ 	.short	(.L_503 - .L_502)


	//   ....[0]....
.L_502:
        /*0688*/ 	.word	0x00000060


	//   ....[1]....
        /*068c*/ 	.word	0x00000140


	//   ....[2]....
        /*0690*/ 	.word	0x00000190


	//   ....[3]....
        /*0694*/ 	.word	0x000003c0


	//   ....[4]....
        /*0698*/ 	.word	0x00000520


	//   ....[5]....
        /*069c*/ 	.word	0x00000640


	//   ....[6]....
        /*06a0*/ 	.word	0x000007a0


	//   ....[7]....
        /*06a4*/ 	.word	0x00001c10


	//   ....[8]....
        /*06a8*/ 	.word	0x00002720


	//   ....[9]....
        /*06ac*/ 	.word	0x00002bc0


	//   ....[10]....
        /*06b0*/ 	.word	0x000036d0


	//   ....[11]....
        /*06b4*/ 	.word	0x00003780


	//   ....[12]....
        /*06b8*/ 	.word	0x000039c0


	//   ....[13]....
        /*06bc*/ 	.word	0x00003a60


	//   ....[14]....
        /*06c0*/ 	.word	0x00005860


	//   ....[15]....
        /*06c4*/ 	.word	0x00005ab0


	//   ....[16]....
        /*06c8*/ 	.word	0x000061b0


	//   ....[17]....
        /*06cc*/ 	.word	0x000062b0


	//   ....[18]....
        /*06d0*/ 	.word	0x00006640


	//   ....[19]....
        /*06d4*/ 	.word	0x000066b0


	//   ....[20]....
        /*06d8*/ 	.word	0x00008250


	//   ....[21]....
        /*06dc*/ 	.word	0x00008380


	//   ....[22]....
        /*06e0*/ 	.word	0x000085b0


	//   ....[23]....
        /*06e4*/ 	.word	0x00008610


	//   ....[24]....
        /*06e8*/ 	.word	0x0000a000


	//   ....[25]....
        /*06ec*/ 	.word	0x0000a2b0


	//   ....[26]....
        /*06f0*/ 	.word	0x0000a8f0


	//   ....[27]....
        /*06f4*/ 	.word	0x0000a9f0


	//   ....[28]....
        /*06f8*/ 	.word	0x0000adb0


	//   ....[29]....
        /*06fc*/ 	.word	0x0000ae10


	//   ....[30]....
        /*0700*/ 	.word	0x0000bde0


	//   ....[31]....
        /*0704*/ 	.word	0x0000be20


	//   ....[32]....
        /*0708*/ 	.word	0x0000bf60


	//   ....[33]....
        /*070c*/ 	.word	0x0000bf80


	//   ....[34]....
        /*0710*/ 	.word	0x0000db80


	//   ....[35]....
        /*0714*/ 	.word	0x0000dbc0


	//   ....[36]....
        /*0718*/ 	.word	0x0000dc00


	//   ....[37]....
        /*071c*/ 	.word	0x0000dc40


	//   ....[38]....
        /*0720*/ 	.word	0x0000e490


	//   ....[39]....
        /*0724*/ 	.word	0x0000e4c0


	//   ....[40]....
        /*0728*/ 	.word	0x0000e620


	//   ....[41]....
        /*072c*/ 	.word	0x0000e640


	//   ....[42]....
        /*0730*/ 	.word	0x0000e790


	//   ....[43]....
        /*0734*/ 	.word	0x0000e7b0


	//   ....[44]....
        /*0738*/ 	.word	0x0000e910


	//   ....[45]....
        /*073c*/ 	.word	0x0000e930


	//   ....[46]....
        /*0740*/ 	.word	0x0000f320


	//   ....[47]....
        /*0744*/ 	.word	0x0000f340


	//   ....[48]....
        /*0748*/ 	.word	0x0000f490


	//   ....[49]....
        /*074c*/ 	.word	0x0000f4b0


	//   ....[50]....
        /*0750*/ 	.word	0x0000f600


	//   ....[51]....
        /*0754*/ 	.word	0x0000f620


	//   ....[52]....
        /*0758*/ 	.word	0x0000f780


	//   ....[53]....
        /*075c*/ 	.word	0x0000f7a0


	//   ....[54]....
        /*0760*/ 	.word	0x0000f990


	//   ....[55]....
        /*0764*/ 	.word	0x0000fb80


	//   ....[56]....
        /*0768*/ 	.word	0x0000fbb0


	//   ....[57]....
        /*076c*/ 	.word	0x0000fbe0


	//   ....[58]....
        /*0770*/ 	.word	0x0000fc10


	//   ....[59]....
        /*0774*/ 	.word	0x0000fc40


	//   ....[60]....
        /*0778*/ 	.word	0x0000fc70


	//   ....[61]....
        /*077c*/ 	.word	0x0000fdf0


	//   ....[62]....
        /*0780*/ 	.word	0x0000fe20


	//   ....[63]....
        /*0784*/ 	.word	0x0000fe50


	//   ....[64]....
        /*0788*/ 	.word	0x0000fe80


	//   ....[65]....
        /*078c*/ 	.word	0x0000feb0


	//   ....[66]....
        /*0790*/ 	.word	0x0000fee0


	//   ....[67]....
        /*0794*/ 	.word	0x0000ff90


	//   ....[68]....
        /*0798*/ 	.word	0x0000fff0


	//   ....[69]....
        /*079c*/ 	.word	0x00010080


	//   ....[70]....
        /*07a0*/ 	.word	0x000115f0


	//   ....[71]....
        /*07a4*/ 	.word	0x000122c0


	//   ....[72]....
        /*07a8*/ 	.word	0x000122e0


	//   ....[73]....
        /*07ac*/ 	.word	0x000123d0


	//   ....[74]....
        /*07b0*/ 	.word	0x000123e0


	//   ....[75]....
        /*07b4*/ 	.word	0x000124a0


	//   ....[76]....
        /*07b8*/ 	.word	0x000124b0


	//   ....[77]....
        /*07bc*/ 	.word	0x00012570


	//   ....[78]....
        /*07c0*/ 	.word	0x00012580


	//   ....[79]....
        /*07c4*/ 	.word	0x00012640


	//   ....[80]....
        /*07c8*/ 	.word	0x00012650


	//   ....[81]....
        /*07cc*/ 	.word	0x00012710


	//   ....[82]....
        /*07d0*/ 	.word	0x00012720


	//   ....[83]....
        /*07d4*/ 	.word	0x000127d0


	//   ....[84]....
        /*07d8*/ 	.word	0x000127e0


	//   ....[85]....
        /*07dc*/ 	.word	0x00012810


	//   ....[86]....
        /*07e0*/ 	.word	0x00012830


	//   ....[87]....
        /*07e4*/ 	.word	0x00015fb0


	//   ....[88]....
        /*07e8*/ 	.word	0x00016010


	//   ....[89]....
        /*07ec*/ 	.word	0x00016040


	//   ....[90]....
        /*07f0*/ 	.word	0x00016050


	//   ....[91]....
        /*07f4*/ 	.word	0x00016080


	//   ....[92]....
        /*07f8*/ 	.word	0x000160b0


	//   ....[93]....
        /*07fc*/ 	.word	0x000160e0


	//   ....[94]....
        /*0800*/ 	.word	0x00016110


	//   ....[95]....
        /*0804*/ 	.word	0x000162a0


	//   ....[96]....
        /*0808*/ 	.word	0x000162d0


	//   ....[97]....
        /*080c*/ 	.word	0x00016300


	//   ....[98]....
        /*0810*/ 	.word	0x00016330


	//   ....[99]....
        /*0814*/ 	.word	0x00016360


	//   ....[100]....
        /*0818*/ 	.word	0x00016390


	//   ....[101]....
        /*081c*/ 	.word	0x00016450


	//   ....[102]....
        /*0820*/ 	.word	0x00016470


	//   ....[103]....
        /*0824*/ 	.word	0x000164e0


	//   ....[104]....
        /*0828*/ 	.word	0x00016bc0


	//   ....[105]....
        /*082c*/ 	.word	0x00017270


	//   ....[106]....
        /*0830*/ 	.word	0x00017450


	//   ....[107]....
        /*0834*/ 	.word	0x000174a0


	//   ....[108]....
        /*0838*/ 	.word	0x000175f0


	//   ....[109]....
        /*083c*/ 	.word	0x00017640


	//   ....[110]....
        /*0840*/ 	.word	0x00017790


	//   ....[111]....
        /*0844*/ 	.word	0x000177e0


	//   ....[112]....
        /*0848*/ 	.word	0x00017930


	//   ....[113]....
        /*084c*/ 	.word	0x00017980


	//   ....[114]....
        /*0850*/ 	.word	0x00017ad0


	//   ....[115]....
        /*0854*/ 	.word	0x00017b20


	//   ....[116]....
        /*0858*/ 	.word	0x00017c60


	//   ....[117]....
        /*085c*/ 	.word	0x00017cb0


	//   ....[118]....
        /*0860*/ 	.word	0x00017df0


	//   ....[119]....
        /*0864*/ 	.word	0x00017e40


	//   ....[120]....
        /*0868*/ 	.word	0x00017f70


	//   ....[121]....
        /*086c*/ 	.word	0x00017fc0


	//   ....[122]....
        /*0870*/ 	.word	0x000182f0


	//   ....[123]....
        /*0874*/ 	.word	0x00018390


	//   ....[124]....
        /*0878*/ 	.word	0x000184c0


	//   ....[125]....
        /*087c*/ 	.word	0x00018540


	//   ....[126]....
        /*0880*/ 	.word	0x000185c0


	//   ....[127]....
        /*0884*/ 	.word	0x00018640


	//   ....[128]....
        /*0888*/ 	.word	0x000186c0


	//   ....[129]....
        /*088c*/ 	.word	0x00018750


	//   ....[130]....
        /*0890*/ 	.word	0x000187f0


	//   ....[131]....
        /*0894*/ 	.word	0x00018890


	//   ....[132]....
        /*0898*/ 	.word	0x00018910


	//   ....[133]....
        /*089c*/ 	.word	0x00018990


	//   ....[134]....
        /*08a0*/ 	.word	0x00018a10


	//   ....[135]....
        /*08a4*/ 	.word	0x00018aa0


	//   ....[136]....
        /*08a8*/ 	.word	0x00018b20


	//   ....[137]....
        /*08ac*/ 	.word	0x00018bc0


	//   ....[138]....
        /*08b0*/ 	.word	0x00018c50


	//   ....[139]....
        /*08b4*/ 	.word	0x00018d80


	//----- nvinfo : EIATTR_REG_RECONFIG
	.align		4
.L_503:
        /*08b8*/ 	.byte	0x01, 0x54
	.zero		2


	//----- nvinfo : EIATTR_SYSCALL_OFFSETS
	.align		4
        /*08bc*/ 	.byte	0x04, 0x46
        /*08be*/ 	.short	(.L_505 - .L_504)


	//   ....[0]....
.L_504:
        /*08c0*/ 	.word	0x00001df0


	//   ....[1]....
        /*08c4*/ 	.word	0x00011220


	//   ....[2]....
        /*08c8*/ 	.word	0x00011370


	//   ....[3]....
        /*08cc*/ 	.word	0x00011460


	//   ....[4]....
        /*08d0*/ 	.word	0x00011de0


	//----- nvinfo : EIATTR_MBARRIER_INSTR_OFFSETS
	.align		4
.L_505:
        /*08d4*/ 	.byte	0x04, 0x39
        /*08d6*/ 	.short	(.L_507 - .L_506)


	//   ....[0]....
.L_506:
        /*08d8*/ 	.word	0x00000270
        /*08dc*/ 	.word	0x000000ff
        /*08e0*/ 	.word	0x00030800
        /*08e4*/ 	.short	0x0100
        /*08e6*/ 	.byte	0x08
	.zero		1


	//   ....[1]....
        /*08e8*/ 	.word	0x00000280
        /*08ec*/ 	.word	0x000000ff
        /*08f0*/ 	.word	0x00030820
        /*08f4*/ 	.short	0x0100
        /*08f6*/ 	.byte	0x08
	.zero		1


	//   ....[2]....
        /*08f8*/ 	.word	0x00000370
        /*08fc*/ 	.word	0x000000ff
        /*0900*/ 	.word	0x00030830
        /*0904*/ 	.short	0x0100
        /*0906*/ 	.byte	0x08
	.zero		1


	//   ....[3]....
        /*0908*/ 	.word	0x00000380
        /*090c*/ 	.word	0x000000ff
        /*0910*/ 	.word	0x00030840
        /*0914*/ 	.short	0x0100
        /*0916*/ 	.byte	0x08
	.zero		1


	//   ....[4]....
        /*0918*/ 	.word	0x00000390
        /*091c*/ 	.word	0x000000ff
        /*0920*/ 	.word	0x00030838
        /*0924*/ 	.short	0x0100
        /*0926*/ 	.byte	0x08
	.zero		1


	//   ....[5]....
        /*0928*/ 	.word	0x000003a0
        /*092c*/ 	.word	0x000000ff
        /*0930*/ 	.word	0x00030848
        /*0934*/ 	.short	0x0100
        /*0936*/ 	.byte	0x08
	.zero		1


	//   ....[6]....
        /*0938*/ 	.word	0x000004d0
        /*093c*/ 	.word	0x000000ff
        /*0940*/ 	.word	0x00030850
        /*0944*/ 	.short	0x0100
        /*0946*/ 	.byte	0x08
	.zero		1


	//   ....[7]....
        /*0948*/ 	.word	0x000004e0
        /*094c*/ 	.word	0x000000ff
        /*0950*/ 	.word	0x00030860
        /*0954*/ 	.short	0x0100
        /*0956*/ 	.byte	0x08
	.zero		1


	//   ....[8]....
        /*0958*/ 	.word	0x000004f0
        /*095c*/ 	.word	0x000000ff
        /*0960*/ 	.word	0x00030858
        /*0964*/ 	.short	0x0100
        /*0966*/ 	.byte	0x08
	.zero		1


	//   ....[9]....
        /*0968*/ 	.word	0x00000500
        /*096c*/ 	.word	0x000000ff
        /*0970*/ 	.word	0x00030868
        /*0974*/ 	.short	0x0100
        /*0976*/ 	.byte	0x08
	.zero		1


	//   ....[10]....
        /*0978*/ 	.word	0x000005f0
        /*097c*/ 	.word	0x000000ff
        /*0980*/ 	.word	0x00030870
        /*0984*/ 	.short	0x0100
        /*0986*/ 	.byte	0x06
	.zero		1


	//   ....[11]....
        /*0988*/ 	.word	0x00000600
        /*098c*/ 	.word	0x000000ff
        /*0990*/ 	.word	0x00030880
        /*0994*/ 	.short	0x0100
        /*0996*/ 	.byte	0x06
	.zero		1


	//   ....[12]....
        /*0998*/ 	.word	0x00000610
        /*099c*/ 	.word	0x000000ff
        /*09a0*/ 	.word	0x00030878
        /*09a4*/ 	.short	0x0100
        /*09a6*/ 	.byte	0x06
	.zero		1


	//   ....[13]....
        /*09a8*/ 	.word	0x00000620
        /*09ac*/ 	.word	0x000000ff
        /*09b0*/ 	.word	0x00030888
        /*09b4*/ 	.short	0x0100
        /*09b6*/ 	.byte	0x06
	.zero		1


	//   ....[14]....
        /*09b8*/ 	.word	0x00000750
        /*09bc*/ 	.word	0x000000ff
        /*09c0*/ 	.word	0x00030890
        /*09c4*/ 	.short	0x0100
        /*09c6*/ 	.byte	0x08
	.zero		1


	//   ....[15]....
        /*09c8*/ 	.word	0x00000760
        /*09cc*/ 	.word	0x000000ff
        /*09d0*/ 	.word	0x000308a0
        /*09d4*/ 	.short	0x0100
        /*09d6*/ 	.byte	0x08
	.zero		1


	//   ....[16]....
        /*09d8*/ 	.word	0x00000770
        /*09dc*/ 	.word	0x000000ff
        /*09e0*/ 	.word	0x00030898
        /*09e4*/ 	.short	0x0100
        /*09e6*/ 	.byte	0x08
	.zero		1


	//   ....[17]....
        /*09e8*/ 	.word	0x00000780
        /*09ec*/ 	.word	0x000000ff
        /*09f0*/ 	.word	0x000308a8
        /*09f4*/ 	.short	0x0100
        /*09f6*/ 	.byte	0x08
	.zero		1


	//   ....[18]....
        /*09f8*/ 	.word	0x000008b0
        /*09fc*/ 	.word	0x000000ff
        /*0a00*/ 	.word	0x000308b0
        /*0a04*/ 	.short	0x0100
        /*0a06*/ 	.byte	0x08
	.zero		1


	//   ....[19]....
        /*0a08*/ 	.word	0x000008c0
        /*0a0c*/ 	.word	0x000000ff
        /*0a10*/ 	.word	0x000308c0
        /*0a14*/ 	.short	0x0100
        /*0a16*/ 	.byte	0x08
	.zero		1


	//   ....[20]....
        /*0a18*/ 	.word	0x000008d0
        /*0a1c*/ 	.word	0x000000ff
        /*0a20*/ 	.word	0x000308b8
        /*0a24*/ 	.short	0x0100
        /*0a26*/ 	.byte	0x08
	.zero		1


	//   ....[21]....
        /*0a28*/ 	.word	0x000008e0
        /*0a2c*/ 	.word	0x000000ff
        /*0a30*/ 	.word	0x000308c8
        /*0a34*/ 	.short	0x0100
        /*0a36*/ 	.byte	0x08
	.zero		1


	//   ....[22]....
        /*0a38*/ 	.word	0x00001e90
        /*0a3c*/ 	.word	0x000000ff
        /*0a40*/ 	.word	0x00030800
        /*0a44*/ 	.short	0x010a
        /*0a46*/ 	.byte	0x25
	.zero		1


	//   ....[23]....
        /*0a48*/ 	.word	0x00001f10
        /*0a4c*/ 	.word	0x00000005
        /*0a50*/ 	.word	0x00030830
        /*0a54*/ 	.short	0x010a
        /*0a56*/ 	.byte	0x3f
	.zero		1


	//   ....[24]....
        /*0a58*/ 	.word	0x00001f70
        /*0a5c*/ 	.word	0x00000005
        /*0a60*/ 	.word	0x00030830
        /*0a64*/ 	.short	0x010a
        /*0a66*/ 	.byte	0x3f
	.zero		1


	//   ....[25]....
        /*0a68*/ 	.word	0x000029f0
        /*0a6c*/ 	.word	0x00000000
        /*0a70*/ 	.word	0x00000000
        /*0a74*/ 	.short	0x0101
        /*0a76*/ 	.byte	0x3f
	.zero		1


	//   ....[26]....
        /*0a78*/ 	.word	0x000046e0
        /*0a7c*/ 	.word	0x000000ff
        /*0a80*/ 	.word	0x00030830
        /*0a84*/ 	.short	0x010a
        /*0a86*/ 	.byte	0x06
	.zero		1


	//   ....[27]....
        /*0a88*/ 	.word	0x00004720
        /*0a8c*/ 	.word	0x000000ff
        /*0a90*/ 	.word	0x00030830
        /*0a94*/ 	.short	0x010a
        /*0a96*/ 	.byte	0x06
	.zero		1


	//   ....[28]....
        /*0a98*/ 	.word	0x00005570
        /*0a9c*/ 	.word	0x000000ff
        /*0aa0*/ 	.word	0x00030850
        /*0aa4*/ 	.short	0x010a
        /*0aa6*/ 	.byte	0x0a
	.zero		1


	//   ....[29]....
        /*0aa8*/ 	.word	0x000055b0
        /*0aac*/ 	.word	0x000000ff
        /*0ab0*/ 	.word	0x00030850
        /*0ab4*/ 	.short	0x010a
        /*0ab6*/ 	.byte	0x0a
	.zero		1


	//   ....[30]....
        /*0ab8*/ 	.word	0x000058b0
        /*0abc*/ 	.word	0x00000000
        /*0ac0*/ 	.word	0x00000000
        /*0ac4*/ 	.short	0x0101
        /*0ac6*/ 	.byte	0x3f
	.zero		1


	//   ....[31]....
        /*0ac8*/ 	.word	0x00006970
        /*0acc*/ 	.word	0x0000009b
        /*0ad0*/ 	.word	0x00000000
        /*0ad4*/ 	.short	0x0101
        /*0ad6*/ 	.byte	0x3f
	.zero		1


	//   ....[32]....
        /*0ad8*/ 	.word	0x00007160
        /*0adc*/ 	.word	0x000000ff
        /*0ae0*/ 	.word	0x00030830
        /*0ae4*/ 	.short	0x010a
        /*0ae6*/ 	.byte	0x05
	.zero		1


	//   ....[33]....
        /*0ae8*/ 	.word	0x000071a0
        /*0aec*/ 	.word	0x000000ff
        /*0af0*/ 	.word	0x00030830
        /*0af4*/ 	.short	0x010a
        /*0af6*/ 	.byte	0x05
	.zero		1


	//   ....[34]....
        /*0af8*/ 	.word	0x00007ff0
        /*0afc*/ 	.word	0x000000ff
        /*0b00*/ 	.word	0x00030850
        /*0b04*/ 	.short	0x010a
        /*0b06*/ 	.byte	0x0e
	.zero		1


	//   ....[35]....
        /*0b08*/ 	.word	0x00008030
        /*0b0c*/ 	.word	0x000000ff
        /*0b10*/ 	.word	0x00030850
        /*0b14*/ 	.short	0x010a
        /*0b16*/ 	.byte	0x0e
	.zero		1


	//   ....[36]....
        /*0b18*/ 	.word	0x00008920
        /*0b1c*/ 	.word	0x0000009f
        /*0b20*/ 	.word	0x00000000
        /*0b24*/ 	.short	0x0101
        /*0b26*/ 	.byte	0x3f
	.zero		1


	//   ....[37]....
        /*0b28*/ 	.word	0x000089d0
        /*0b2c*/ 	.word	0x000000a3
        /*0b30*/ 	.word	0x00000000
        /*0b34*/ 	.short	0x0101
        /*0b36*/ 	.byte	0x3f
	.zero		1


	//   ....[38]....
        /*0b38*/ 	.word	0x00008e50
        /*0b3c*/ 	.word	0x000000ff
        /*0b40*/ 	.word	0x00030830
        /*0b44*/ 	.short	0x010a
        /*0b46*/ 	.byte	0x05
	.zero		1


	//   ....[39]....
        /*0b48*/ 	.word	0x00008e90
        /*0b4c*/ 	.word	0x000000ff
        /*0b50*/ 	.word	0x00030830
        /*0b54*/ 	.short	0x010a
        /*0b56*/ 	.byte	0x05
	.zero		1


	//   ....[40]....
        /*0b58*/ 	.word	0x00009ce0
        /*0b5c*/ 	.word	0x000000ff
        /*0b60*/ 	.word	0x00030850
        /*0b64*/ 	.short	0x010a
        /*0b66*/ 	.byte	0x0e
	.zero		1


	//   ....[41]....
        /*0b68*/ 	.word	0x00009d20
        /*0b6c*/ 	.word	0x000000ff
        /*0b70*/ 	.word	0x00030850
        /*0b74*/ 	.short	0x010a
        /*0b76*/ 	.byte	0x0e
	.zero		1


	//   ....[42]....
        /*0b78*/ 	.word	0x00009fa0
        /*0b7c*/ 	.word	0x00000000
        /*0b80*/ 	.word	0x00000000
        /*0b84*/ 	.short	0x0101
        /*0b86*/ 	.byte	0x3f
	.zero		1


	//   ....[43]....
        /*0b88*/ 	.word	0x0000b140
        /*0b8c*/ 	.word	0x0000009f
        /*0b90*/ 	.word	0x00000000
        /*0b94*/ 	.short	0x0101
        /*0b96*/ 	.byte	0x3f
	.zero		1


	//   ....[44]....
        /*0b98*/ 	.word	0x0000bd50
        /*0b9c*/ 	.word	0x000000ff
        /*0ba0*/ 	.word	0x00030850
        /*0ba4*/ 	.short	0x010a
        /*0ba6*/ 	.byte	0x07
	.zero		1


	//   ....[45]....
        /*0ba8*/ 	.word	0x0000bd90
        /*0bac*/ 	.word	0x000000ff
        /*0bb0*/ 	.word	0x00030850
        /*0bb4*/ 	.short	0x010a
        /*0bb6*/ 	.byte	0x07
	.zero		1


	//   ....[46]....
        /*0bb8*/ 	.word	0x0000c1f0
        /*0bbc*/ 	.word	0x00000009
        /*0bc0*/ 	.word	0x00000000
        /*0bc4*/ 	.short	0x0101
        /*0bc6*/ 	.byte	0x3f
	.zero		1


	//   ....[47]....
        /*0bc8*/ 	.word	0x0000e4d0
        /*0bcc*/ 	.word	0x00000017
        /*0bd0*/ 	.word	0x00000000
        /*0bd4*/ 	.short	0x0101
        /*0bd6*/ 	.byte	0x3f
	.zero		1


	//   ....[48]....
        /*0bd8*/ 	.word	0x00011890
        /*0bdc*/ 	.word	0x00000000
        /*0be0*/ 	.word	0x00030840
        /*0be4*/ 	.short	0x010a
        /*0be6*/ 	.byte	0x3f
	.zero		1


	//   ....[49]....
        /*0be8*/ 	.word	0x000129b0
        /*0bec*/ 	.word	0x00000008
        /*0bf0*/ 	.word	0x00030800
        /*0bf4*/ 	.short	0x0107
        /*0bf6*/ 	.byte	0x3f
	.zero		1


	//   ....[50]....
        /*0bf8*/ 	.word	0x00012ac0
        /*0bfc*/ 	.word	0x00000002
        /*0c00*/ 	.word	0x00030800
        /*0c04*/ 	.short	0x0101
        /*0c06*/ 	.byte	0x3f
	.zero		1


	//   ....[51]....
        /*0c08*/ 	.word	0x00012ae0
        /*0c0c*/ 	.word	0x00000002
        /*0c10*/ 	.word	0x00030820
        /*0c14*/ 	.short	0x010a
        /*0c16*/ 	.byte	0x3f
	.zero		1


	//   ....[52]....
        /*0c18*/ 	.word	0x00012e70
        /*0c1c*/ 	.word	0x00000003
        /*0c20*/ 	.word	0x00030840
        /*0c24*/ 	.short	0x010a
        /*0c26*/ 	.byte	0x3f
	.zero		1


	//   ....[53]....
        /*0c28*/ 	.word	0x00013430
        /*0c2c*/ 	.word	0x00000003
        /*0c30*/ 	.word	0x00000060
        /*0c34*/ 	.short	0x010a
        /*0c36*/ 	.byte	0x3f
	.zero		1


	//   ....[54]....
        /*0c38*/ 	.word	0x00013d20
        /*0c3c*/ 	.word	0x00000003
        /*0c40*/ 	.word	0x00030840
        /*0c44*/ 	.short	0x010a
        /*0c46*/ 	.byte	0x3f
	.zero		1


	//   ....[55]....
        /*0c48*/ 	.word	0x000142e0
        /*0c4c*/ 	.word	0x00000002
        /*0c50*/ 	.word	0x00000060
        /*0c54*/ 	.short	0x010a
        /*0c56*/ 	.byte	0x3f
	.zero		1


	//   ....[56]....
        /*0c58*/ 	.word	0x00014ae0
        /*0c5c*/ 	.word	0x00000002
        /*0c60*/ 	.word	0x00030840
        /*0c64*/ 	.short	0x010a
        /*0c66*/ 	.byte	0x3f
	.zero		1


	//   ....[57]....
        /*0c68*/ 	.word	0x000150a0
        /*0c6c*/ 	.word	0x00000002
        /*0c70*/ 	.word	0x00000060
        /*0c74*/ 	.short	0x010a
        /*0c76*/ 	.byte	0x3f
	.zero		1


	//   ....[58]....
        /*0c78*/ 	.word	0x00015830
        /*0c7c*/ 	.word	0x00000000
        /*0c80*/ 	.word	0x00030860
        /*0c84*/ 	.short	0x010a
        /*0c86*/ 	.byte	0x3f
	.zero		1


	//   ....[59]....
        /*0c88*/ 	.word	0x00016b40
        /*0c8c*/ 	.word	0x00000000
        /*0c90*/ 	.word	0x00030820
        /*0c94*/ 	.short	0x010a
        /*0c96*/ 	.byte	0x3f
	.zero		1


	//   ....[60]....
        /*0c98*/ 	.word	0x00016d20
        /*0c9c*/ 	.word	0x00000006
        /*0ca0*/ 	.word	0x00000000
        /*0ca4*/ 	.short	0x010a
        /*0ca6*/ 	.byte	0x3f
	.zero		1


	//   ....[61]....
        /*0ca8*/ 	.word	0x00016d90
        /*0cac*/ 	.word	0x00000007
        /*0cb0*/ 	.word	0x00000000
        /*0cb4*/ 	.short	0x010a
        /*0cb6*/ 	.byte	0x3f
	.zero		1


	//   ....[62]....
        /*0cb8*/ 	.word	0x00016e00
        /*0cbc*/ 	.word	0x00000004
        /*0cc0*/ 	.word	0x00000000
        /*0cc4*/ 	.short	0x010a
        /*0cc6*/ 	.byte	0x3f
	.zero		1


	//   ....[63]....
        /*0cc8*/ 	.word	0x00016e30
        /*0ccc*/ 	.word	0x00000003
        /*0cd0*/ 	.word	0x00000000
        /*0cd4*/ 	.short	0x010a
        /*0cd6*/ 	.byte	0x3f
	.zero		1


	//   ....[64]....
        /*0cd8*/ 	.word	0x00016ea0
        /*0cdc*/ 	.word	0x00000003
        /*0ce0*/ 	.word	0x00030800
        /*0ce4*/ 	.short	0x010a
        /*0ce6*/ 	.byte	0x3f
	.zero		1


	//   ....[65]....
        /*0ce8*/ 	.word	0x00016ef0
        /*0cec*/ 	.word	0x00000005
        /*0cf0*/ 	.word	0x00030830
        /*0cf4*/ 	.short	0x010a
        /*0cf6*/ 	.byte	0x3f
	.zero		1


	//   ....[66]....
        /*0cf8*/ 	.word	0x00016f50
        /*0cfc*/ 	.word	0x00000098
        /*0d00*/ 	.word	0x00030830
        /*0d04*/ 	.short	0x010a
        /*0d06*/ 	.byte	0x3f
	.zero		1


	//   ....[67]....
        /*0d08*/ 	.word	0x00016fb0
        /*0d0c*/ 	.word	0x00000015
        /*0d10*/ 	.word	0x00030850
        /*0d14*/ 	.short	0x010a
        /*0d16*/ 	.byte	0x3f
	.zero		1


	//   ....[68]....
        /*0d18*/ 	.word	0x00017010
        /*0d1c*/ 	.word	0x00000004
        /*0d20*/ 	.word	0x00030830
        /*0d24*/ 	.short	0x010a
        /*0d26*/ 	.byte	0x3f
	.zero		1


	//   ....[69]....
        /*0d28*/ 	.word	0x00017070
        /*0d2c*/ 	.word	0x00000003
        /*0d30*/ 	.word	0x00030850
        /*0d34*/ 	.short	0x010a
        /*0d36*/ 	.byte	0x3f
	.zero		1


	//   ....[70]....
        /*0d38*/ 	.word	0x000170d0
        /*0d3c*/ 	.word	0x00000004
        /*0d40*/ 	.word	0x00030830
        /*0d44*/ 	.short	0x010a
        /*0d46*/ 	.byte	0x3f
	.zero		1


	//   ....[71]....
        /*0d48*/ 	.word	0x00017130
        /*0d4c*/ 	.word	0x00000003
        /*0d50*/ 	.word	0x00030850
        /*0d54*/ 	.short	0x010a
        /*0d56*/ 	.byte	0x3f
	.zero		1


	//   ....[72]....
        /*0d58*/ 	.word	0x00017190
        /*0d5c*/ 	.word	0x00000007
        /*0d60*/ 	.word	0x00030850
        /*0d64*/ 	.short	0x010a
        /*0d66*/ 	.byte	0x3f
	.zero		1


	//   ....[73]....
        /*0d68*/ 	.word	0x00017330
        /*0d6c*/ 	.word	0x00000000
        /*0d70*/ 	.word	0x00030840
        /*0d74*/ 	.short	0x010a
        /*0d76*/ 	.byte	0x3f
	.zero		1


	//   ....[74]....
        /*0d78*/ 	.word	0x00018010
        /*0d7c*/ 	.word	0x00000002
        /*0d80*/ 	.word	0x00030820
        /*0d84*/ 	.short	0x010a
        /*0d86*/ 	.byte	0x3f
	.zero		1


	//   ....[75]....
        /*0d88*/ 	.word	0x00018060
        /*0d8c*/ 	.word	0x00000003
        /*0d90*/ 	.word	0x00030840
        /*0d94*/ 	.short	0x010a
        /*0d96*/ 	.byte	0x3f
	.zero		1


	//   ....[76]....
        /*0d98*/ 	.word	0x000180b0
        /*0d9c*/ 	.word	0x00000003
        /*0da0*/ 	.word	0x00000060
        /*0da4*/ 	.short	0x010a
        /*0da6*/ 	.byte	0x3f
	.zero		1


	//   ....[77]....
        /*0da8*/ 	.word	0x00018100
        /*0dac*/ 	.word	0x00000003
        /*0db0*/ 	.word	0x00030840
        /*0db4*/ 	.short	0x010a
        /*0db6*/ 	.byte	0x3f
	.zero		1


	//   ....[78]....
        /*0db8*/ 	.word	0x00018150
        /*0dbc*/ 	.word	0x00000002
        /*0dc0*/ 	.word	0x00000060
        /*0dc4*/ 	.short	0x010a
        /*0dc6*/ 	.byte	0x3f
	.zero		1


	//   ....[79]....
        /*0dc8*/ 	.word	0x000181a0
        /*0dcc*/ 	.word	0x00000002
        /*0dd0*/ 	.word	0x00030840
        /*0dd4*/ 	.short	0x010a
        /*0dd6*/ 	.byte	0x3f
	.zero		1


	//   ....[80]....
        /*0dd8*/ 	.word	0x000181f0
        /*0ddc*/ 	.word	0x00000002
        /*0de0*/ 	.word	0x00000060
        /*0de4*/ 	.short	0x010a
        /*0de6*/ 	.byte	0x3f
	.zero		1


	//   ....[81]....
        /*0de8*/ 	.word	0x00018240
        /*0dec*/ 	.word	0x00000000
        /*0df0*/ 	.word	0x00030860
        /*0df4*/ 	.short	0x010a
        /*0df6*/ 	.byte	0x3f
	.zero		1


	//   ....[82]....
        /*0df8*/ 	.word	0x00018ca0
        /*0dfc*/ 	.word	0x00000000
        /*0e00*/ 	.word	0x00030820
        /*0e04*/ 	.short	0x010a
        /*0e06*/ 	.byte	0x3f
	.zero		1


	//   ....[83]....
        /*0e08*/ 	.word	0x00018e40
        /*0e0c*/ 	.word	0x00000006
        /*0e10*/ 	.word	0x00000000
        /*0e14*/ 	.short	0x010a
        /*0e16*/ 	.byte	0x3f
	.zero		1


	//   ....[84]....
        /*0e18*/ 	.word	0x00018e90
        /*0e1c*/ 	.word	0x00000007
        /*0e20*/ 	.word	0x00000000
        /*0e24*/ 	.short	0x010a
        /*0e26*/ 	.byte	0x3f
	.zero		1


	//   ....[85]....
        /*0e28*/ 	.word	0x00018ee0
        /*0e2c*/ 	.word	0x00000004
        /*0e30*/ 	.word	0x00000000
        /*0e34*/ 	.short	0x010a
        /*0e36*/ 	.byte	0x3f
	.zero		1


	//----- nvinfo : EIATTR_NUM_MBARRIERS
	.align		4
.L_507:
        /*0e38*/ 	.byte	0x03, 0x38
        /*0e3a*/ 	.short	0x0016


	//----- nvinfo : EIATTR_EXIT_INSTR_OFFSETS
	.align		4
        /*0e3c*/ 	.byte	0x04, 0x1c
        /*0e3e*/ 	.short	(.L_509 - .L_508)


	//   ....[0]....
.L_508:
        /*0e40*/ 	.word	0x00000a50


	//   ....[1]....
        /*0e44*/ 	.word	0x0000f930


	//   ....[2]....
        /*0e48*/ 	.word	0x00016e80


	//----- nvinfo : EIATTR_MAX_THREADS
	.align		4
.L_509:
        /*0e4c*/ 	.byte	0x04, 0x05
        /*0e4e*/ 	.short	(.L_511 - .L_510)
.L_510:
        /*0e50*/ 	.word	0x00000180
        /*0e54*/ 	.word	0x00000001
        /*0e58*/ 	.word	0x00000001


	//----- nvinfo : EIATTR_CRS_STACK_SIZE
	.align		4
.L_511:
        /*0e5c*/ 	.byte	0x04, 0x1e
        /*0e5e*/ 	.short	(.L_513 - .L_512)
.L_512:
        /*0e60*/ 	.word	0x00000000


	//----- nvinfo : EIATTR_CBANK_PARAM_SIZE
	.align		4
.L_513:
        /*0e64*/ 	.byte	0x03, 0x19
        /*0e66*/ 	.short	0x0af0


	//----- nvinfo : EIATTR_PARAM_CBANK
	.align		4
        /*0e68*/ 	.byte	0x04, 0x0a
        /*0e6a*/ 	.short	(.L_515 - .L_514)
	.align		4
.L_514:
        /*0e6c*/ 	.word	index@(.nv.constant0._ZN7cutlass13device_kernelIN5flash11enable_sm90INS1_16FlashAttnFwdSm90INS1_25CollectiveMainloopFwdSm90ILi2EN4cute5tupleIJNS5_1CILi1EEES8_S8_EEENS6_IJNS7_ILi128EEENS7_ILi64EEENS7_ILi256EEEEEELi256ENS_6half_tEfNS_4arch4Sm90ELb0ELb1ELb0ELb1ELb0ELb0ELb0ELb1ELb1ELb1ELb0ELb0EEENS1_21CollectiveEpilogueFwdINS6_IJSA_SC_SB_EEES9_SE_SG_Li256ELb1ELb1ELb0ELb0EEENS1_36VarlenDynamicPersistentTileSchedulerILi128ELi64ELi256ELi128ELb0ELb1ELb1ELb1ELb0ELb1EEEEEEEEEvNT_6ParamsE)
        /*0e70*/ 	.short	0x0210
        /*0e72*/ 	.short	0x0af0


	//----- nvinfo : EIATTR_SW_WAR
	.align		4
.L_515:
        /*0e74*/ 	.byte	0x04, 0x36
        /*0e76*/ 	.short	(.L_517 - .L_516)
.L_516:
        /*0e78*/ 	.word	0x00000008
.L_517:


//--------------------- .nv.info._ZN7cutlass13device_kernelIN5flash11enable_sm90INS1_16FlashAttnFwdSm90INS1_25CollectiveMainloopFwdSm90ILi2EN4cute5tupleIJNS5_1CILi1EEES8_S8_EEENS6_IJNS7_ILi128EEENS7_ILi64EEENS7_ILi256EEEEEELi256ENS_6half_tEfNS_4arch4Sm90ELb0ELb1ELb0ELb1ELb0ELb1ELb0ELb1ELb1ELb1ELb0ELb0EEENS1_21CollectiveEpilogueFwdINS6_IJSA_SC_SB_EEES9_SE_SG_Li256ELb1ELb1ELb0ELb0EEENS1_36VarlenDynamicPersistentTileSchedulerILi128ELi64ELi256ELi128ELb0ELb1ELb1ELb1ELb0ELb1EEEEEEEEEvNT_6ParamsE --------------------------
	.section	.nv.info._ZN7cutlass13device_kernelIN5flash11enable_sm90INS1_16FlashAttnFwdSm90INS1_25CollectiveMainloopFwdSm90ILi2EN4cute5tupleIJNS5_1CILi1EEES8_S8_EEENS6_IJNS7_ILi128EEENS7_ILi64EEENS7_ILi256EEEEEELi256ENS_6half_tEfNS_4arch4Sm90ELb0ELb1ELb0ELb1ELb0ELb1ELb0ELb1ELb1ELb1ELb0ELb0EEENS1_21CollectiveEpilogueFwdINS6_IJSA_SC_SB_EEES9_SE_SG_Li256ELb1ELb1ELb0ELb0EEENS1_36VarlenDynamicPersistentTileSchedulerILi128ELi64ELi256ELi128ELb0ELb1ELb1ELb1ELb0ELb1EEEEEEEEEvNT_6ParamsE,"",@"SHT_CUDA_INFO"
	.sectionflags	@""
	.align	4


	//----- nvinfo : EIATTR_CUDA_API_VERSION
	.align		4
        /*0000*/ 	.byte	0x04, 0x37
        /*0002*/ 	.short	(.L_519 - .L_518)
.L_518:
        /*0004*/ 	.word	0x00000082


	//----- nvinfo : EIATTR_KPARAM_INFO
	.align		4
.L_519:
        /*0008*/ 	.byte	0x04, 0x17
        /*000a*/ 	.short	(.L_521 - .L_520)
.L_520:
        /*000c*/ 	.word	0x00000000
        /*0010*/ 	.short	0x0000
        /*0012*/ 	.short	0x0070
        /*0014*/ 	.byte	0x00, 0xf0, 0x01, 0x2a


	//----- nvinfo : EIATTR_SPARSE_MMA_MASK
	.align		4
.L_521:
        /*0018*/ 	.byte	0x03, 0x50
        /*001a*/ 	.short	0x0000


	//----- nvinfo : EIATTR_MAXREG_COUNT
	.align		4
        /*001c*/ 	.byte	0x03, 0x1b
        /*001e*/ 	.short	0x00a8


	//----- nvinfo : EIATTR_NUM_BARRIERS
	.align		4
        /*0020*/ 	.byte	0x02, 0x4c
        /*0022*/ 	.byte	0x10
	.zero		1


	//----- nvinfo : EIATTR_EXTERNS
	.align		4
        /*0024*/ 	.byte	0x04, 0x0f
        /*0026*/ 	.short	(.L_523 - .L_522)


	//   ....[0]....
	.align		4
.L_522:
        /*0028*/ 	.word	index@(__assertfail)


	//----- nvinfo : EIATTR_ANNOTATIONS
	.align		4
.L_523:
        /*002c*/ 	.byte	0x04, 0x55
        /*002e*/ 	.short	(.L_525 - .L_524)


	//   ....[0]....
.L_524:
        /* <DEDUP_REMOVED lines=171> */


	//----- nvinfo : EIATTR_MERCURY_ISA_VERSION
	.align		4
.L_525:
        /*0ad0*/ 	.byte	0x03, 0x5f
        /*0ad2*/ 	.short	0x0101


	//----- nvinfo : EIATTR_UNUSED_LOAD_BYTE_OFFSET
	.align		4
        /*0ad4*/ 	.byte	0x04, 0x44
        /*0ad6*/ 	.short	(.L_527 - .L_526)


	//   ....[0]....
.L_526:
        /*0ad8*/ 	.word	0x00000a80
        /*0adc*/ 	.word	0x0000fff0


	//   ....[1]....
        /*0ae0*/ 	.word	0x0001e0a0
        /*0ae4*/ 	.word	0x0000fff0


	//----- nvinfo : EIATTR_INT_WARP_WIDE_INSTR_OFFSETS
	.align		4
.L_527:
        /*0ae8*/ 	.byte	0x04, 0x31
        /*0aea*/ 	.short	(.L_529 - .L_528)


	//   ....[0]....
.L_528:
        /*0aec*/ 	.word	0x00000180


	//   ....[1]....
        /*0af0*/ 	.word	0x000001c0


	//   ....[2]....
        /*0af4*/ 	.word	0x00000280


	//   ....[3]....
        /*0af8*/ 	.word	0x00024490


	//   ....[4]....
        /*0afc*/ 	.word	0x000244f0


	//   ....[5]....
        /*0b00*/ 	.word	0x00028a90


	//   ....[6]....
        /*0b04*/ 	.word	0x00028af0


	//----- nvinfo : EIATTR_COOP_GROUP_MASK_REGIDS
	.align		4
.L_529:
        /*0b08*/ 	.byte	0x04, 0x29
        /*0b0a*/ 	.short	(.L_531 - .L_530)


	//   ....[0]....
.L_530:
        /*0b0c*/ 	.word	0xffffffff


	//   ....[1]....
        /*0b10*/ 	.word	0xffffffff


	//   ....[2]....
        /*0b14*/ 	.word	0xffffffff


	//   ....[3]....
        /*0b18*/ 	.word	0xffffffff


	//   ....[4]....
        /*0b1c*/ 	.word	0xffffffff


	//   ....[5]....
        /*0b20*/ 	.word	0xffffffff


	//   ....[6]....
        /*0b24*/ 	.word	0xffffffff


	//   ....[7]....
        /*0b28*/ 	.word	0xffffffff


	//   ....[8]....
        /*0b2c*/ 	.word	0xffffffff


	//   ....[9]....
        /*0b30*/ 	.word	0xffffffff


	//   ....[10]....
        /*0b34*/ 	.word	0xffffffff


	//   ....[11]....
        /*0b38*/ 	.word	0xffffffff


	//   ....[12]....
        /*0b3c*/ 	.word	0xffffffff


	//   ....[13]....
        /*0b40*/ 	.word	0xffffffff


	//   ....[14]....
        /*0b44*/ 	.word	0xffffffff


	//   ....[15]....
        /*0b48*/ 	.word	0xffffffff


	//   ....[16]....
        /*0b4c*/ 	.word	0xffffffff


	//   ....[17]....
        /*0b50*/ 	.word	0xffffffff


	//   ....[18]....
        /*0b54*/ 	.word	0xffffffff


	//   ....[19]....
        /*0b58*/ 	.word	0xffffffff


	//   ....[20]....
        /*0b5c*/ 	.word	0xffffffff


	//   ....[21]....
        /*0b60*/ 	.word	0xffffffff


	//   ....[22]....
        /*0b64*/ 	.word	0xffffffff


	//   ....[23]....
        /*0b68*/ 	.word	0xffffffff


	//   ....[24]....
        /*0b6c*/ 	.word	0xffffffff


	//   ....[25]....
        /*0b70*/ 	.word	0xffffffff


	//   ....[26]....
        /*0b74*/ 	.word	0xffffffff


	//   ....[27]....
        /*0b78*/ 	.word	0xffffffff


	//   ....[28]....
        /*0b7c*/ 	.word	0xffffffff


	//   ....[29]....
        /*0b80*/ 	.word	0xffffffff


	//   ....[30]....
        /*0b84*/ 	.word	0xffffffff


	//   ....[31]....
        /*0b88*/ 	.word	0xffffffff


	//   ....[32]....
        /*0b8c*/ 	.word	0xffffffff


	//   ....[33]....
        /*0b90*/ 	.word	0xffffffff


	//   ....[34]....
        /*0b94*/ 	.word	0xffffffff


	//   ....[35]....
        /*0b98*/ 	.word	0xffffffff


	//   ....[36]....
        /*0b9c*/ 	.word	0xffffffff


	//   ....[37]....
        /*0ba0*/ 	.word	0xffffffff


	//   ....[38]....
        /*0ba4*/ 	.word	0xffffffff


	//   ....[39]....
        /*0ba8*/ 	.word	0xffffffff


	//   ....[40]....
        /*0bac*/ 	.word	0xffffffff


	//   ....[41]....
        /*0bb0*/ 	.word	0xffffffff


	//   ....[42]....
        /*0bb4*/ 	.word	0xffffffff


	//   ....[43]....
        /*0bb8*/ 	.word	0xffffffff


	//   ....[44]....
        /*0bbc*/ 	.word	0xffffffff


	//   ....[45]....
        /*0bc0*/ 	.word	0xffffffff


	//   ....[46]....
        /*0bc4*/ 	.word	0xffffffff


	//   ....[47]....
        /*0bc8*/ 	.word	0xffffffff


	//   ....[48]....
        /*0bcc*/ 	.word	0xffffffff


	//   ....[49]....
        /*0bd0*/ 	.word	0xffffffff


	//   ....[50]....
        /*0bd4*/ 	.word	0xffffffff


	//   ....[51]....
        /*0bd8*/ 	.word	0xffffffff


	//   ....[52]....
        /*0bdc*/ 	.word	0xffffffff


	//   ....[53]....
        /*0be0*/ 	.word	0xffffffff


	//   ....[54]....
        /*0be4*/ 	.word	0xffffffff


	//   ....[55]....
        /*0be8*/ 	.word	0xffffffff


	//   ....[56]....
        /*0bec*/ 	.word	0xffffffff


	//   ....[57]....
        /*0bf0*/ 	.word	0xffffffff


	//   ....[58]....
        /*0bf4*/ 	.word	0xffffffff


	//   ....[59]....
        /*0bf8*/ 	.word	0xffffffff


	//   ....[60]....
        /*0bfc*/ 	.word	0xffffffff


	//   ....[61]....
        /*0c00*/ 	.word	0xffffffff


	//   ....[62]....
        /*0c04*/ 	.word	0xffffffff


	//   ....[63]....
        /*0c08*/ 	.word	0xffffffff


	//   ....[64]....
        /*0c0c*/ 	.word	0xffffffff


	//   ....[65]....
        /*0c10*/ 	.word	0xffffffff


	//   ....[66]....
        /*0c14*/ 	.word	0xffffffff


	//   ....[67]....
        /*0c18*/ 	.word	0xffffffff


	//   ....[68]....
        /*0c1c*/ 	.word	0xffffffff


	//   ....[69]....
        /*0c20*/ 	.word	0xffffffff


	//   ....[70]....
        /*0c24*/ 	.word	0xffffffff


	//   ....[71]....
        /*0c28*/ 	.word	0xffffffff


	//   ....[72]....
        /*0c2c*/ 	.word	0xffffffff


	//   ....[73]....
        /*0c30*/ 	.word	0xffffffff


	//   ....[74]....
        /*0c34*/ 	.word	0xffffffff


	//   ....[75]....
        /*0c38*/ 	.word	0xffffffff


	//   ....[76]....
        /*0c3c*/ 	.word	0xffffffff


	//   ....[77]....
        /*0c40*/ 	.word	0xffffffff


	//   ....[78]....
        /*0c44*/ 	.word	0xffffffff


	//   ....[79]....
        /*0c48*/ 	.word	0xffffffff


	//   ....[80]....
        /*0c4c*/ 	.word	0xffffffff


	//   ....[81]....
        /*0c50*/ 	.word	0xffffffff


	//   ....[82]....
        /*0c54*/ 	.word	0xffffffff


	//   ....[83]....
        /*0c58*/ 	.word	0xffffffff


	//   ....[84]....
        /*0c5c*/ 	.word	0xffffffff


	//   ....[85]....
        /*0c60*/ 	.word	0xffffffff


	//   ....[86]....
        /*0c64*/ 	.word	0xffffffff


	//   ....[87]....
        /*0c68*/ 	.word	0xffffffff


	//   ....[88]....
        /*0c6c*/ 	.word	0xffffffff


	//   ....[89]....
        /*0c70*/ 	.word	0xffffffff


	//   ....[90]....
        /*0c74*/ 	.word	0xffffffff


	//   ....[91]....
        /*0c78*/ 	.word	0xffffffff


	//   ....[92]....
        /*0c7c*/ 	.word	0xffffffff


	//   ....[93]....
        /*0c80*/ 	.word	0xffffffff


	//   ....[94]....
        /*0c84*/ 	.word	0xffffffff


	//   ....[95]....
        /*0c88*/ 	.word	0xffffffff


	//   ....[96]....
        /*0c8c*/ 	.word	0xffffffff


	//   ....[97]....
        /*0c90*/ 	.word	0xffffffff


	//   ....[98]....
        /*0c94*/ 	.word	0xffffffff


	//   ....[99]....
        /*0c98*/ 	.word	0xffffffff


	//   ....[100]....
        /*0c9c*/ 	.word	0xffffffff


	//   ....[101]....
        /*0ca0*/ 	.word	0xffffffff


	//   ....[102]....
        /*0ca4*/ 	.word	0xffffffff


	//   ....[103]....
        /*0ca8*/ 	.word	0xffffffff


	//   ....[104]....
        /*0cac*/ 	.word	0xffffffff


	//   ....[105]....
        /*0cb0*/ 	.word	0xffffffff


	//   ....[106]....
        /*0cb4*/ 	.word	0xffffffff


	//   ....[107]....
        /*0cb8*/ 	.word	0xffffffff


	//   ....[108]....
        /*0cbc*/ 	.word	0xffffffff


	//   ....[109]....
        /*0cc0*/ 	.word	0xffffffff


	//   ....[110]....
        /*0cc4*/ 	.word	0xffffffff


	//   ....[111]....
        /*0cc8*/ 	.word	0xffffffff


	//   ....[112]....
        /*0ccc*/ 	.word	0xffffffff


	//   ....[113]....
        /*0cd0*/ 	.word	0xffffffff


	//   ....[114]....
        /*0cd4*/ 	.word	0xffffffff


	//   ....[115]....
        /*0cd8*/ 	.word	0xffffffff


	//   ....[116]....
        /*0cdc*/ 	.word	0xffffffff


	//   ....[117]....
        /*0ce0*/ 	.word	0xffffffff


	//   ....[118]....
        /*0ce4*/ 	.word	0xffffffff


	//   ....[119]....
        /*0ce8*/ 	.word	0xffffffff


	//   ....[120]....
        /*0cec*/ 	.word	0xffffffff


	//   ....[121]....
        /*0cf0*/ 	.word	0xffffffff


	//   ....[122]....
        /*0cf4*/ 	.word	0xffffffff


	//   ....[123]....
        /*0cf8*/ 	.word	0xffffffff


	//   ....[124]....
        /*0cfc*/ 	.word	0xffffffff


	//   ....[125]....
        /*0d00*/ 	.word	0xffffffff


	//   ....[126]....
        /*0d04*/ 	.word	0xffffffff


	//   ....[127]....
        /*0d08*/ 	.word	0xffffffff


	//   ....[128]....
        /*0d0c*/ 	.word	0xffffffff


	//   ....[129]....
        /*0d10*/ 	.word	0xffffffff


	//   ....[130]....
        /*0d14*/ 	.word	0xffffffff


	//   ....[131]....
        /*0d18*/ 	.word	0xffffffff


	//   ....[132]....
        /*0d1c*/ 	.word	0xffffffff


	//   ....[133]....
        /*0d20*/ 	.word	0xffffffff


	//   ....[134]....
        /*0d24*/ 	.word	0xffffffff


	//   ....[135]....
        /*0d28*/ 	.word	0xffffffff


	//   ....[136]....
        /*0d2c*/ 	.word	0xffffffff


	//   ....[137]....
        /*0d30*/ 	.word	0xffffffff


	//   ....[138]....
        /*0d34*/ 	.word	0x0500000f


	//   ....[139]....
        /*0d38*/ 	.word	0x0500000f


	//   ....[140]....
        /*0d3c*/ 	.word	0x0500000f


	//   ....[141]....
        /*0d40*/ 	.word	0x0500000f


	//   ....[142]....
        /*0d44*/ 	.word	0x0500000f


	//   ....[143]....
        /*0d48*/ 	.word	0x0500000f


	//   ....[144]....
        /*0d4c*/ 	.word	0x0500000f


	//   ....[145]....
        /*0d50*/ 	.word	0x0500000f


	//   ....[146]....
        /*0d54*/ 	.word	0x0500000f


	//   ....[147]....
        /*0d58*/ 	.word	0x0500000f


	//   ....[148]....
        /*0d5c*/ 	.word	0x0500000f


	//   ....[149]....
        /*0d60*/ 	.word	0x0500000f


	//   ....[150]....
        /*0d64*/ 	.word	0x0500000f


	//   ....[151]....
        /*0d68*/ 	.word	0x0500000f


	//   ....[152]....
        /*0d6c*/ 	.word	0x0500000f


	//   ....[153]....
        /*0d70*/ 	.word	0x0500000f


	//   ....[154]....
        /*0d74*/ 	.word	0x0500000f


	//   ....[155]....
        /*0d78*/ 	.word	0x0500000f


	//   ....[156]....
        /*0d7c*/ 	.word	0x0500000f


	//   ....[157]....
        /*0d80*/ 	.word	0x0500000f


	//   ....[158]....
        /*0d84*/ 	.word	0x0500000f


	//   ....[159]....
        /*0d88*/ 	.word	0x0500000f


	//   ....[160]....
        /*0d8c*/ 	.word	0x0500000f


	//   ....[161]....
        /*0d90*/ 	.word	0x0500000f


	//   ....[162]....
        /*0d94*/ 	.word	0x0500000f


	//   ....[163]....
        /*0d98*/ 	.word	0x0500000f


	//   ....[164]....
        /*0d9c*/ 	.word	0x0500000f


	//   ....[165]....
        /*0da0*/ 	.word	0x0500000f


	//   ....[166]....
        /*0da4*/ 	.word	0x0500000f


	//   ....[167]....
        /*0da8*/ 	.word	0x0500000f


	//   ....[168]....
        /*0dac*/ 	.word	0x0500000f


	//   ....[169]....
        /*0db0*/ 	.word	0x0500000f


	//   ....[170]....
        /*0db4*/ 	.word	0x0500000f


	//   ....[171]....
        /*0db8*/ 	.word	0x0500000f


	//   ....[172]....
        /*0dbc*/ 	.word	0x0500000f


	//   ....[173]....
        /*0dc0*/ 	.word	0x0500000f


	//   ....[174]....
        /*0dc4*/ 	.word	0x0500000f


	//   ....[175]....
        /*0dc8*/ 	.word	0x0500000f


	//   ....[176]....
        /*0dcc*/ 	.word	0x0500000f


	//   ....[177]....
        /*0dd0*/ 	.word	0x0500000f


	//   ....[178]....
        /*0dd4*/ 	.word	0x0500000f


	//   ....[179]....
        /*0dd8*/ 	.word	0x0500000f


	//   ....[180]....
        /*0ddc*/ 	.word	0x0500000f


	//   ....[181]....
        /*0de0*/ 	.word	0x0500000f


	//   ....[182]....
        /*0de4*/ 	.word	0x0500000f


	//   ....[183]....
        /*0de8*/ 	.word	0x0500000f


	//   ....[184]....
        /*0dec*/ 	.word	0x0500000f


	//   ....[185]....
        /*0df0*/ 	.word	0x0500000f


	//   ....[186]....
        /*0df4*/ 	.word	0x0500000f


	//   ....[187]....
        /*0df8*/ 	.word	0x0500000f


	//   ....[188]....
        /*0dfc*/ 	.word	0x0500000f


	//   ....[189]....
        /*0e00*/ 	.word	0x0500000f


	//   ....[190]....
        /*0e04*/ 	.word	0x0500000f


	//   ....[191]....
        /*0e08*/ 	.word	0x0500000f


	//   ....[192]....
        /*0e0c*/ 	.word	0x0500000f


	//   ....[193]....
        /*0e10*/ 	.word	0x0500000f


	//   ....[194]....
        /*0e14*/ 	.word	0x0500000f


	//   ....[195]....
        /*0e18*/ 	.word	0x0500000f


	//   ....[196]....
        /*0e1c*/ 	.word	0x0500000f


	//   ....[197]....
        /*0e20*/ 	.word	0x0500000f


	//   ....[198]....
        /*0e24*/ 	.word	0x0500000f


	//   ....[199]....
        /*0e28*/ 	.word	0x0500000f


	//   ....[200]....
        /*0e2c*/ 	.word	0x0500000f


	//   ....[201]....
        /*0e30*/ 	.word	0x0500000f


	//   ....[202]....
        /*0e34*/ 	.word	0x0500000f


	//   ....[203]....
        /*0e38*/ 	.word	0x0500000f


	//   ....[204]....
        /*0e3c*/ 	.word	0x0500000f


	//   ....[205]....
        /*0e40*/ 	.word	0x0500000f


	//----- nvinfo : EIATTR_COOP_GROUP_INSTR_OFFSETS
	.align		4
.L_531:
        /*0e44*/ 	.byte	0x04, 0x28
        /*0e46*/ 	.short	(.L_533 - .L_532)


	//   ....[0]....
.L_532:
        /*0e48*/ 	.word	0x00000060


	//   ....[1]....
        /*0e4c*/ 	.word	0x00000190


	//   ....[2]....
        /*0e50*/ 	.word	0x00000290


	//   ....[3]....
        /*0e54*/ 	.word	0x00000400


	//   ....[4]....
        /*0e58*/ 	.word	0x00000560


	//   ....[5]....
        /*0e5c*/ 	.word	0x00000680


	//   ....[6]....
        /*0e60*/ 	.word	0x000007e0


	//   ....[7]....
        /*0e64*/ 	.word	0x00008cd0


	//   ....[8]....
        /*0e68*/ 	.word	0x00009410


	//   ....[9]....
        /*0e6c*/ 	.word	0x00009420


	//   ....[10]....
        /*0e70*/ 	.word	0x00009430


	//   ....[11]....
        /*0e74*/ 	.word	0x00009440


	//   ....[12]....
        /*0e78*/ 	.word	0x000099b0


	//   ....[13]....
        /*0e7c*/ 	.word	0x000099c0


	//   ....[14]....
        /*0e80*/ 	.word	0x000099d0


	//   ....[15]....
        /*0e84*/ 	.word	0x000099e0


	//   ....[16]....
        /*0e88*/ 	.word	0x00009f10


	//   ....[17]....
        /*0e8c*/ 	.word	0x00009f20


	//   ....[18]....
        /*0e90*/ 	.word	0x00009f30


	//   ....[19]....
        /*0e94*/ 	.word	0x00009f40


	//   ....[20]....
        /*0e98*/ 	.word	0x0000a490


	//   ....[21]....
        /*0e9c*/ 	.word	0x0000a4a0


	//   ....[22]....
        /*0ea0*/ 	.word	0x0000a4b0


	//   ....[23]....
        /*0ea4*/ 	.word	0x0000a4c0


	//   ....[24]....
        /*0ea8*/ 	.word	0x0000db70


	//   ....[25]....
        /*0eac*/ 	.word	0x0000db80


	//   ....[26]....
        /*0eb0*/ 	.word	0x0000db90


	//   ....[27]....
        /*0eb4*/ 	.word	0x0000dba0


	//   ....[28]....
        /*0eb8*/ 	.word	0x0000e060


	//   ....[29]....
        /*0ebc*/ 	.word	0x0000e070


	//   ....[30]....
        /*0ec0*/ 	.word	0x0000e080


	//   ....[31]....
        /*0ec4*/ 	.word	0x0000e090


	//   ....[32]....
        /*0ec8*/ 	.word	0x0000e4c0


	//   ....[33]....
        /*0ecc*/ 	.word	0x0000e4d0


	//   ....[34]....
        /*0ed0*/ 	.word	0x0000e4e0


	//   ....[35]....
        /*0ed4*/ 	.word	0x0000e4f0


	//   ....[36]....
        /*0ed8*/ 	.word	0x0000e940


	//   ....[37]....
        /*0edc*/ 	.word	0x0000e950


	//   ....[38]....
        /*0ee0*/ 	.word	0x0000e960


	//   ....[39]....
        /*0ee4*/ 	.word	0x0000e970


	//   ....[40]....
        /*0ee8*/ 	.word	0x000130c0


	//   ....[41]....
        /*0eec*/ 	.word	0x00013800


	//   ....[42]....
        /*0ef0*/ 	.word	0x00013c20


	//   ....[43]....
        /*0ef4*/ 	.word	0x00013d00


	//   ....[44]....
        /*0ef8*/ 	.word	0x00014170


	//   ....[45]....
        /*0efc*/ 	.word	0x00014200


	//   ....[46]....
        /*0f00*/ 	.word	0x000164e0


	//   ....[47]....
        /*0f04*/ 	.word	0x000166f0


	//   ....[48]....
        /*0f08*/ 	.word	0x00016d10


	//   ....[49]....
        /*0f0c*/ 	.word	0x00016d30


	//   ....[50]....
        /*0f10*/ 	.word	0x00017420


	//   ....[51]....
        /*0f14*/ 	.word	0x000174a0


	//   ....[52]....
        /*0f18*/ 	.word	0x000193b0


	//   ....[53]....
        /*0f1c*/ 	.word	0x00019480


	//   ....[54]....
        /*0f20*/ 	.word	0x00019630


	//   ....[55]....
        /*0f24*/ 	.word	0x00019770


	//   ....[56]....
        /*0f28*/ 	.word	0x0001b5d0


	//   ....[57]....
        /*0f2c*/ 	.word	0x0001b820


	//   ....[58]....
        /*0f30*/ 	.word	0x0001be50


	//   ....[59]....
        /*0f34*/ 	.word	0x0001be70


	//   ....[60]....
        /*0f38*/ 	.word	0x0001c5b0


	//   ....[61]....
        /*0f3c*/ 	.word	0x0001c650


	//   ....[62]....
        /*0f40*/ 	.word	0x0001d660


	//   ....[63]....
        /*0f44*/ 	.word	0x0001d670


	//   ....[64]....
        /*0f48*/ 	.word	0x0001d6a0


	//   ....[65]....
        /*0f4c*/ 	.word	0x0001d6b0


	//   ....[66]....
        /*0f50*/ 	.word	0x0001f100


	//   ....[67]....
        /*0f54*/ 	.word	0x0001f140


	//   ....[68]....
        /*0f58*/ 	.word	0x0001f2b0


	//   ....[69]....
        /*0f5c*/ 	.word	0x0001f2e0


	//   ....[70]....
        /*0f60*/ 	.word	0x0001fa90


	//   ....[71]....
        /*0f64*/ 	.word	0x0001fac0


	//   ....[72]....
        /*0f68*/ 	.word	0x0001fc10


	//   ....[73]....
        /*0f6c*/ 	.word	0x0001fc30


	//   ....[74]....
        /*0f70*/ 	.word	0x0001fd70


	//   ....[75]....
        /*0f74*/ 	.word	0x0001fd90


	//   ....[76]....
        /*0f78*/ 	.word	0x0001fee0


	//   ....[77]....
        /*0f7c*/ 	.word	0x0001ff00


	//   ....[78]....
        /*0f80*/ 	.word	0x00020820


	//   ....[79]....
        /*0f84*/ 	.word	0x00020840


	//   ....[80]....
        /*0f88*/ 	.word	0x000209a0


	//   ....[81]....
        /*0f8c*/ 	.word	0x000209c0


	//   ....[82]....
        /*0f90*/ 	.word	0x00020b00


	//   ....[83]....
        /*0f94*/ 	.word	0x00020b20


	//   ....[84]....
        /*0f98*/ 	.word	0x00020c70


	//   ....[85]....
        /*0f9c*/ 	.word	0x00020c90


	//   ....[86]....
        /*0fa0*/ 	.word	0x00020e60


	//   ....[87]....
        /*0fa4*/ 	.word	0x00021030


	//   ....[88]....
        /*0fa8*/ 	.word	0x00021060


	//   ....[89]....
        /*0fac*/ 	.word	0x00021090


	//   ....[90]....
        /*0fb0*/ 	.word	0x000210c0


	//   ....[91]....
        /*0fb4*/ 	.word	0x000210f0


	//   ....[92]....
        /*0fb8*/ 	.word	0x00021120


	//   ....[93]....
        /*0fbc*/ 	.word	0x00021290


	//   ....[94]....
        /*0fc0*/ 	.word	0x000212c0


	//   ....[95]....
        /*0fc4*/ 	.word	0x000212f0


	//   ....[96]....
        /*0fc8*/ 	.word	0x00021320


	//   ....[97]....
        /*0fcc*/ 	.word	0x00021350


	//   ....[98]....
        /*0fd0*/ 	.word	0x00021380


	//   ....[99]....
        /*0fd4*/ 	.word	0x00021420


	//   ....[100]....
        /*0fd8*/ 	.word	0x00021480


	//   ....[101]....
        /*0fdc*/ 	.word	0x00021510


	//   ....[102]....
        /*0fe0*/ 	.word	0x000226f0


	//   ....[103]....
        /*0fe4*/ 	.word	0x00024a50


	//   ....[104]....
        /*0fe8*/ 	.word	0x000256d0


	//   ....[105]....
        /*0fec*/ 	.word	0x000256f0


	//   ....[106]....
        /*0ff0*/ 	.word	0x00025710


	//   ....[107]....
        /*0ff4*/ 	.word	0x000257c0


	//   ....[108]....
        /*0ff8*/ 	.word	0x00025830


	//   ....[109]....
        /*0ffc*/ 	.word	0x00025880


	//   ....[110]....
        /*1000*/ 	.word	0x000258f0


	//   ....[111]....
        /*1004*/ 	.word	0x00025940


	//   ....[112]....
        /*1008*/ 	.word	0x000259b0


	//   ....[113]....
        /*100c*/ 	.word	0x00025a00


	//   ....[114]....
        /*1010*/ 	.word	0x00025a70


	//   ....[115]....
        /*1014*/ 	.word	0x00025ac0


	//   ....[116]....
        /*1018*/ 	.word	0x00025b30


	//   ....[117]....
        /*101c*/ 	.word	0x00025b80


	//   ....[118]....
        /*1020*/ 	.word	0x00025bf0


	//   ....[119]....
        /*1024*/ 	.word	0x00025c40


	//   ....[120]....
        /*1028*/ 	.word	0x000293c0


	//   ....[121]....
        /*102c*/ 	.word	0x000293e0


	//   ....[122]....
        /*1030*/ 	.word	0x00029420


	//   ....[123]....
        /*1034*/ 	.word	0x00029450


	//   ....[124]....
        /*1038*/ 	.word	0x00029480


	//   ....[125]....
        /*103c*/ 	.word	0x000294b0


	//   ....[126]....
        /*1040*/ 	.word	0x000294e0


	//   ....[127]....
        /*1044*/ 	.word	0x00029510


	//   ....[128]....
        /*1048*/ 	.word	0x00029690


	//   ....[129]....
        /*104c*/ 	.word	0x000296d0


	//   ....[130]....
        /*1050*/ 	.word	0x00029700


	//   ....[131]....
        /*1054*/ 	.word	0x00029730


	//   ....[132]....
        /*1058*/ 	.word	0x00029760


	//   ....[133]....
        /*105c*/ 	.word	0x00029790


	//   ....[134]....
        /*1060*/ 	.word	0x00029850


	//   ....[135]....
        /*1064*/ 	.word	0x00029870


	//   ....[136]....
        /*1068*/ 	.word	0x000298e0


	//   ....[137]....
        /*106c*/ 	.word	0x00029fb0


	//   ....[138]....
        /*1070*/ 	.word	0x0002a3f0


	//   ....[139]....
        /*1074*/ 	.word	0x0002a480


	//   ....[140]....
        /*1078*/ 	.word	0x0002a4d0


	//   ....[141]....
        /*107c*/ 	.word	0x0002a520


	//   ....[142]....
        /*1080*/ 	.word	0x0002a5b0


	//   ....[143]....
        /*1084*/ 	.word	0x0002a640


	//   ....[144]....
        /*1088*/ 	.word	0x0002a690


	//   ....[145]....
        /*108c*/ 	.word	0x0002a6e0


	//   ....[146]....
        /*1090*/ 	.word	0x0002a770


	//   ....[147]....
        /*1094*/ 	.word	0x0002a800


	//   ....[148]....
        /*1098*/ 	.word	0x0002a850


	//   ....[149]....
        /*109c*/ 	.word	0x0002a8a0


	//   ....[150]....
        /*10a0*/ 	.word	0x0002a930


	//   ....[151]....
        /*10a4*/ 	.word	0x0002a9c0


	//   ....[152]....
        /*10a8*/ 	.word	0x0002aa10


	//   ....[153]....
        /*10ac*/ 	.word	0x0002aa60


	//   ....[154]....
        /*10b0*/ 	.word	0x0002ab50


	//   ....[155]....
        /*10b4*/ 	.word	0x0002abe0


	//   ....[156]....
        /*10b8*/ 	.word	0x0002ac30


	//   ....[157]....
        /*10bc*/ 	.word	0x0002ac80


	//   ....[158]....
        /*10c0*/ 	.word	0x0002ad10


	//   ....[159]....
        /*10c4*/ 	.word	0x0002ada0


	//   ....[160]....
        /*10c8*/ 	.word	0x0002adf0


	//   ....[161]....
        /*10cc*/ 	.word	0x0002ae40


	//   ....[162]....
        /*10d0*/ 	.word	0x0002aed0


	//   ....[163]....
        /*10d4*/ 	.word	0x0002af60


	//   ....[164]....
        /*10d8*/ 	.word	0x0002afb0


	//   ....[165]....
        /*10dc*/ 	.word	0x0002b000


	//   ....[166]....
        /*10e0*/ 	.word	0x0002b090


	//   ....[167]....
        /*10e4*/ 	.word	0x0002b120


	//   ....[168]....
        /*10e8*/ 	.word	0x0002b170


	//   ....[169]....
        /*10ec*/ 	.word	0x0002b1c0


	//   ....[170]....
        /*10f0*/ 	.word	0x0002b560


	//   ....[171]....
        /*10f4*/ 	.word	0x0002b860


	//   ....[172]....
        /*10f8*/ 	.word	0x0002b9e0


	//   ....[173]....
        /*10fc*/ 	.word	0x0002ba30


	//   ....[174]....
        /*1100*/ 	.word	0x0002bae0


	//   ....[175]....
        /*1104*/ 	.word	0x0002bc00


	//   ....[176]....
        /*1108*/ 	.word	0x0002bc60


	//   ....[177]....
        /*110c*/ 	.word	0x0002bd80


	//   ....[178]....
        /*1110*/ 	.word	0x0002bde0


	//   ....[179]....
        /*1114*/ 	.word	0x0002bf00


	//   ....[180]....
        /*1118*/ 	.word	0x0002bf60


	//   ....[181]....
        /*111c*/ 	.word	0x0002c080


	//   ....[182]....
        /*1120*/ 	.word	0x0002c0e0


	//   ....[183]....
        /*1124*/ 	.word	0x0002c200


	//   ....[184]....
        /*1128*/ 	.word	0x0002c260


	//   ....[185]....
        /*112c*/ 	.word	0x0002c380


	//   ....[186]....
        /*1130*/ 	.word	0x0002c3e0


	//   ....[187]....
        /*1134*/ 	.word	0x0002c4c0


	//   ....[188]....
        /*1138*/ 	.word	0x0002c840


	//   ....[189]....
        /*113c*/ 	.word	0x0002c8f0


	//   ....[190]....
        /*1140*/ 	.word	0x0002c9f0


	//   ....[191]....
        /*1144*/ 	.word	0x0002ca80


	//   ....[192]....
        /*1148*/ 	.word	0x0002cb00


	//   ....[193]....
        /*114c*/ 	.word	0x0002cb80


	//   ....[194]....
        /*1150*/ 	.word	0x0002cc00


	//   ....[195]....
        /*1154*/ 	.word	0x0002cc90


	//   ....[196]....
        /*1158*/ 	.word	0x0002cd30


	//   ....[197]....
        /*115c*/ 	.word	0x0002ce00


	//   ....[198]....
        /*1160*/ 	.word	0x0002ce80


	//   ....[199]....
        /*1164*/ 	.word	0x0002cf00


	//   ....[200]....
        /*1168*/ 	.word	0x0002cf80


	//   ....[201]....
        /*116c*/ 	.word	0x0002d010


	//   ....[202]....
        /*1170*/ 	.word	0x0002d090


	//   ....[203]....
        /*1174*/ 	.word	0x0002d130


	//   ....[204]....
        /*1178*/ 	.word	0x0002d1c0


	//   ....[205]....
        /*117c*/ 	.word	0x0002d2f0


	//----- nvinfo : EIATTR_REG_RECONFIG
	.align		4
.L_533:
        /*1180*/ 	.byte	0x01, 0x54
	.zero		2


	//----- nvinfo : EIATTR_SYSCALL_OFFSETS
	.align		4
        /*1184*/ 	.byte	0x04, 0x46
        /*1186*/ 	.short	(.L_535 - .L_534)


	//   ....[0]....
.L_534:
        /*1188*/ 	.word	0x00002020


	//   ....[1]....
        /*118c*/ 	.word	0x00002170


	//   ....[2]....
        /*1190*/ 	.word	0x00008e70


	//   ....[3]....
        /*1194*/ 	.word	0x00009190


	//   ....[4]....
        /*1198*/ 	.word	0x00024690


	//   ....[5]....
        /*119c*/ 	.word	0x000247e0


	//   ....[6]....
        /*11a0*/ 	.word	0x000248d0


	//   ....[7]....
        /*11a4*/ 	.word	0x00025210


	//----- nvinfo : EIATTR_MBARRIER_INSTR_OFFSETS
	.align		4
.L_535:
        /*11a8*/ 	.byte	0x04, 0x39
        /*11aa*/ 	.short	(.L_537 - .L_536)


	//   ....[0]....
.L_536:
        /*11ac*/ 	.word	0x000002b0
        /*11b0*/ 	.word	0x000000ff
        /*11b4*/ 	.word	0x00030800
        /*11b8*/ 	.short	0x0100
        /*11ba*/ 	.byte	0x08
	.zero		1


	//   ....[1]....
        /*11bc*/ 	.word	0x000002c0
        /*11c0*/ 	.word	0x000000ff
        /*11c4*/ 	.word	0x00030820
        /*11c8*/ 	.short	0x0100
        /*11ca*/ 	.byte	0x08
	.zero		1


	//   ....[2]....
        /*11cc*/ 	.word	0x000003b0
        /*11d0*/ 	.word	0x000000ff
        /*11d4*/ 	.word	0x00030830
        /*11d8*/ 	.short	0x0100
        /*11da*/ 	.byte	0x08
	.zero		1


	//   ....[3]....
        /*11dc*/ 	.word	0x000003c0
        /*11e0*/ 	.word	0x000000ff
        /*11e4*/ 	.word	0x00030840
        /*11e8*/ 	.short	0x0100
        /*11ea*/ 	.byte	0x08
	.zero		1


	//   ....[4]....
        /*11ec*/ 	.word	0x000003d0
        /*11f0*/ 	.word	0x000000ff
        /*11f4*/ 	.word	0x00030838
        /*11f8*/ 	.short	0x0100
        /*11fa*/ 	.byte	0x08
	.zero		1


	//   ....[5]....
        /*11fc*/ 	.word	0x000003e0
        /*1200*/ 	.word	0x000000ff
        /*1204*/ 	.word	0x00030848
        /*1208*/ 	.short	0x0100
        /*120a*/ 	.byte	0x08
	.zero		1


	//   ....[6]....
        /*120c*/ 	.word	0x00000510
        /*1210*/ 	.word	0x000000ff
        /*1214*/ 	.word	0x00030850
        /*1218*/ 	.short	0x0100
        /*121a*/ 	.byte	0x08
	.zero		1


	//   ....[7]....
        /*121c*/ 	.word	0x00000520
        /*1220*/ 	.word	0x000000ff
        /*1224*/ 	.word	0x00030860
        /*1228*/ 	.short	0x0100
        /*122a*/ 	.byte	0x08
	.zero		1


	//   ....[8]....
        /*122c*/ 	.word	0x00000530
        /*1230*/ 	.word	0x000000ff
        /*1234*/ 	.word	0x00030858
        /*1238*/ 	.short	0x0100
        /*123a*/ 	.byte	0x08
	.zero		1


	//   ....[9]....
        /*123c*/ 	.word	0x00000540
        /*1240*/ 	.word	0x000000ff
        /*1244*/ 	.word	0x00030868
        /*1248*/ 	.short	0x0100
        /*124a*/ 	.byte	0x08
	.zero		1


	//   ....[10]....
        /*124c*/ 	.word	0x00000630
        /*1250*/ 	.word	0x000000ff
        /*1254*/ 	.word	0x00030870
        /*1258*/ 	.short	0x0100
        /*125a*/ 	.byte	0x06
	.zero		1


	//   ....[11]....
        /*125c*/ 	.word	0x00000640
        /*1260*/ 	.word	0x000000ff
        /*1264*/ 	.word	0x00030880
        /*1268*/ 	.short	0x0100
        /*126a*/ 	.byte	0x06
	.zero		1


	//   ....[12]....
        /*126c*/ 	.word	0x00000650
        /*1270*/ 	.word	0x000000ff
        /*1274*/ 	.word	0x00030878
        /*1278*/ 	.short	0x0100
        /*127a*/ 	.byte	0x06
	.zero		1


	//   ....[13]....
        /*127c*/ 	.word	0x00000660
        /*1280*/ 	.word	0x000000ff
        /*1284*/ 	.word	0x00030888
        /*1288*/ 	.short	0x0100
        /*128a*/ 	.byte	0x06
	.zero		1


	//   ....[14]....
        /*128c*/ 	.word	0x00000790
        /*1290*/ 	.word	0x000000ff
        /*1294*/ 	.word	0x00030890
        /*1298*/ 	.short	0x0100
        /*129a*/ 	.byte	0x08
	.zero		1


	//   ....[15]....
        /*129c*/ 	.word	0x000007a0
        /*12a0*/ 	.word	0x000000ff
        /*12a4*/ 	.word	0x000308a0
        /*12a8*/ 	.short	0x0100
        /*12aa*/ 	.byte	0x08
	.zero		1


	//   ....[16]....
        /*12ac*/ 	.word	0x000007b0
        /*12b0*/ 	.word	0x000000ff
        /*12b4*/ 	.word	0x00030898
        /*12b8*/ 	.short	0x0100
        /*12ba*/ 	.byte	0x08
	.zero		1


	//   ....[17]....
        /*12bc*/ 	.word	0x000007c0
        /*12c0*/ 	.word	0x000000ff
        /*12c4*/ 	.word	0x000308a8
        /*12c8*/ 	.short	0x0100
        /*12ca*/ 	.byte	0x08
	.zero		1


	//   ....[18]....
        /*12cc*/ 	.word	0x000008f0
        /*12d0*/ 	.word	0x000000ff
        /*12d4*/ 	.word	0x000308b0
        /*12d8*/ 	.short	0x0100
        /*12da*/ 	.byte	0x08
	.zero		1


	//   ....[19]....
        /*12dc*/ 	.word	0x00000900
        /*12e0*/ 	.word	0x000000ff
        /*12e4*/ 	.word	0x000308c0
        /*12e8*/ 	.short	0x0100
        /*12ea*/ 	.byte	0x08
	.zero		1


	//   ....[20]....
        /*12ec*/ 	.word	0x00000910
        /*12f0*/ 	.word	0x000000ff
        /*12f4*/ 	.word	0x000308b8
        /*12f8*/ 	.short	0x0100
        /*12fa*/ 	.byte	0x08
	.zero		1


	//   ....[21]....
        /*12fc*/ 	.word	0x00000920
        /*1300*/ 	.word	0x000000ff
        /*1304*/ 	.word	0x000308c8
        /*1308*/ 	.short	0x0100
        /*130a*/ 	.byte	0x08
	.zero		1


	//   ....[22]....
        /*130c*/ 	.word	0x00003700
        /*1310*/ 	.word	0x00000063
        /*1314*/ 	.word	0x00030890
        /*1318*/ 	.short	0x010a
        /*131a*/ 	.byte	0x3f
	.zero		1


	//   ....[23]....
        /*131c*/ 	.word	0x00005940
        /*1320*/ 	.word	0x00000063
        /*1324*/ 	.word	0x00030890
        /*1328*/ 	.short	0x010a
        /*132a*/ 	.byte	0x3f
	.zero		1


	//   ....[24]....
        /*132c*/ 	.word	0x00007b40
        /*1330*/ 	.word	0x00000063
        /*1334*/ 	.word	0x00030890
        /*1338*/ 	.short	0x010a
        /*133a*/ 	.byte	0x3f
	.zero		1


	//   ....[25]....
        /*133c*/ 	.word	0x00007e40
        /*1340*/ 	.word	0x00000024
        /*1344*/ 	.word	0x00000000
        /*1348*/ 	.short	0x0101
        /*134a*/ 	.byte	0x3f
	.zero		1


	//   ....[26]....
        /*134c*/ 	.word	0x00007e80
        /*1350*/ 	.word	0x00000063
        /*1354*/ 	.word	0x000308b0
        /*1358*/ 	.short	0x010a
        /*135a*/ 	.byte	0x3f
	.zero		1


	//   ....[27]....
        /*135c*/ 	.word	0x00008370
        /*1360*/ 	.word	0x00000063
        /*1364*/ 	.word	0x00000000
        /*1368*/ 	.short	0x0101
        /*136a*/ 	.byte	0x3f
	.zero		1


	//   ....[28]....
        /*136c*/ 	.word	0x00008f10
        /*1370*/ 	.word	0x00000010
        /*1374*/ 	.word	0x00030800
        /*1378*/ 	.short	0x010a
        /*137a*/ 	.byte	0x3f
	.zero		1


	//   ....[29]....
        /*137c*/ 	.word	0x00008f60
        /*1380*/ 	.word	0x00000010
        /*1384*/ 	.word	0x00030800
        /*1388*/ 	.short	0x010a
        /*138a*/ 	.byte	0x3f
	.zero		1


	//   ....[30]....
        /*138c*/ 	.word	0x0000a8b0
        /*1390*/ 	.word	0x00000010
        /*1394*/ 	.word	0x00030800
        /*1398*/ 	.short	0x010a
        /*139a*/ 	.byte	0x3f
	.zero		1


	//   ....[31]....
        /*139c*/ 	.word	0x0000ec70
        /*13a0*/ 	.word	0x00000010
        /*13a4*/ 	.word	0x00030800
        /*13a8*/ 	.short	0x010a
        /*13aa*/ 	.byte	0x3f
	.zero		1


	//   ....[32]....
        /*13ac*/ 	.word	0x00012400
        /*13b0*/ 	.word	0x00000005
        /*13b4*/ 	.word	0x00030830
        /*13b8*/ 	.short	0x010a
        /*13ba*/ 	.byte	0x3f
	.zero		1


	//   ....[33]....
        /*13bc*/ 	.word	0x00012470
        /*13c0*/ 	.word	0x00000005
        /*13c4*/ 	.word	0x00030830
        /*13c8*/ 	.short	0x010a
        /*13ca*/ 	.byte	0x3f
	.zero		1


	//   ....[34]....
        /*13cc*/ 	.word	0x000131a0
        /*13d0*/ 	.word	0x00000000
        /*13d4*/ 	.word	0x00000000
        /*13d8*/ 	.short	0x0101
        /*13da*/ 	.byte	0x3f
	.zero		1


	//   ....[35]....
        /*13dc*/ 	.word	0x00014e50
        /*13e0*/ 	.word	0x000000e8
        /*13e4*/ 	.word	0x00030830
        /*13e8*/ 	.short	0x010a
        /*13ea*/ 	.byte	0x3f
	.zero		1


	//   ....[36]....
        /*13ec*/ 	.word	0x00014ee0
        /*13f0*/ 	.word	0x000000e8
        /*13f4*/ 	.word	0x00030830
        /*13f8*/ 	.short	0x010a
        /*13fa*/ 	.byte	0x3f
	.zero		1


	//   ....[37]....
        /*13fc*/ 	.word	0x00016140
        /*1400*/ 	.word	0x00000000
        /*1404*/ 	.word	0x00030850
        /*1408*/ 	.short	0x010a
        /*140a*/ 	.byte	0x3f
	.zero		1


	//   ....[38]....
        /*140c*/ 	.word	0x00016190
        /*1410*/ 	.word	0x00000000
        /*1414*/ 	.word	0x00030850
        /*1418*/ 	.short	0x010a
        /*141a*/ 	.byte	0x3f
	.zero		1


	//   ....[39]....
        /*141c*/ 	.word	0x00016470
        /*1420*/ 	.word	0x000000e8
        /*1424*/ 	.word	0x00000000
        /*1428*/ 	.short	0x0101
        /*142a*/ 	.byte	0x3f
	.zero		1


	//   ....[40]....
        /*142c*/ 	.word	0x00016c00
        /*1430*/ 	.word	0x00000000
        /*1434*/ 	.word	0x00000000
        /*1438*/ 	.short	0x0101
        /*143a*/ 	.byte	0x3f
	.zero		1


	//   ....[41]....
        /*143c*/ 	.word	0x00017dd0
        /*1440*/ 	.word	0x00000005
        /*1444*/ 	.word	0x00030830
        /*1448*/ 	.short	0x010a
        /*144a*/ 	.byte	0x3f
	.zero		1


	//   ....[42]....
        /*144c*/ 	.word	0x00017e60
        /*1450*/ 	.word	0x00000005
        /*1454*/ 	.word	0x00030830
        /*1458*/ 	.short	0x010a
        /*145a*/ 	.byte	0x3f
	.zero		1


	//   ....[43]....
        /*145c*/ 	.word	0x000190b0
        /*1460*/ 	.word	0x00000017
        /*1464*/ 	.word	0x00030850
        /*1468*/ 	.short	0x010a
        /*146a*/ 	.byte	0x3f
	.zero		1


	//   ....[44]....
        /*146c*/ 	.word	0x00019100
        /*1470*/ 	.word	0x00000017
        /*1474*/ 	.word	0x00030850
        /*1478*/ 	.short	0x010a
        /*147a*/ 	.byte	0x3f
	.zero		1


	//   ....[45]....
        /*147c*/ 	.word	0x00019950
        /*1480*/ 	.word	0x0000009f
        /*1484*/ 	.word	0x00000000
        /*1488*/ 	.short	0x0101
        /*148a*/ 	.byte	0x3f
	.zero		1


	//   ....[46]....
        /*148c*/ 	.word	0x00019a10
        /*1490*/ 	.word	0x0000009f
        /*1494*/ 	.word	0x00000000
        /*1498*/ 	.short	0x0101
        /*149a*/ 	.byte	0x3f
	.zero		1


	//   ....[47]....
        /*149c*/ 	.word	0x00019fa0
        /*14a0*/ 	.word	0x00000005
        /*14a4*/ 	.word	0x00030830
        /*14a8*/ 	.short	0x010a
        /*14aa*/ 	.byte	0x3f
	.zero		1


	//   ....[48]....
        /*14ac*/ 	.word	0x0001a030
        /*14b0*/ 	.word	0x00000005
        /*14b4*/ 	.word	0x00030830
        /*14b8*/ 	.short	0x010a
        /*14ba*/ 	.byte	0x3f
	.zero		1


	//   ....[49]....
        /*14bc*/ 	.word	0x0001b280
        /*14c0*/ 	.word	0x00000000
        /*14c4*/ 	.word	0x00030850
        /*14c8*/ 	.short	0x010a
        /*14ca*/ 	.byte	0x3f
	.zero		1


	//   ....[50]....
        /*14cc*/ 	.word	0x0001b2d0
        /*14d0*/ 	.word	0x00000000
        /*14d4*/ 	.word	0x00030850
        /*14d8*/ 	.short	0x010a
        /*14da*/ 	.byte	0x3f
	.zero		1


	//   ....[51]....
        /*14dc*/ 	.word	0x0001b600
        /*14e0*/ 	.word	0x00000002
        /*14e4*/ 	.word	0x00000000
        /*14e8*/ 	.short	0x0101
        /*14ea*/ 	.byte	0x3f
	.zero		1


	//   ....[52]....
        /*14ec*/ 	.word	0x0001bd40
        /*14f0*/ 	.word	0x00000000
        /*14f4*/ 	.word	0x00000000
        /*14f8*/ 	.short	0x0101
        /*14fa*/ 	.byte	0x3f
	.zero		1


	//   ....[53]....
        /*14fc*/ 	.word	0x0001d370
        /*1500*/ 	.word	0x00000000
        /*1504*/ 	.word	0x00030850
        /*1508*/ 	.short	0x010a
        /*150a*/ 	.byte	0x3f
	.zero		1


	//   ....[54]....
        /*150c*/ 	.word	0x0001d410
        /*1510*/ 	.word	0x00000000
        /*1514*/ 	.word	0x00030850
        /*1518*/ 	.short	0x010a
        /*151a*/ 	.byte	0x3f
	.zero		1


	//   ....[55]....
        /*151c*/ 	.word	0x0001d830
        /*1520*/ 	.word	0x0000000b
        /*1524*/ 	.word	0x00000000
        /*1528*/ 	.short	0x0101
        /*152a*/ 	.byte	0x3f
	.zero		1


	//   ....[56]....
        /*152c*/ 	.word	0x0001fab0
        /*1530*/ 	.word	0x00000000
        /*1534*/ 	.word	0x00000000
        /*1538*/ 	.short	0x0101
        /*153a*/ 	.byte	0x3f
	.zero		1


	//   ....[57]....
        /*153c*/ 	.word	0x000227e0
        /*1540*/ 	.word	0x00000006
        /*1544*/ 	.word	0x00030820
        /*1548*/ 	.short	0x010a
        /*154a*/ 	.byte	0x3f
	.zero		1


	//   ....[58]....
        /*154c*/ 	.word	0x000228c0
        /*1550*/ 	.word	0x00000006
        /*1554*/ 	.word	0x000308a0
        /*1558*/ 	.short	0x010a
        /*155a*/ 	.byte	0x3f
	.zero		1


	//   ....[59]....
        /*155c*/ 	.word	0x00022e10
        /*1560*/ 	.word	0x00000006
        /*1564*/ 	.word	0x000308c0
        /*1568*/ 	.short	0x010a
        /*156a*/ 	.byte	0x3f
	.zero		1


	//   ....[60]....
        /*156c*/ 	.word	0x000234b0
        /*1570*/ 	.word	0x00000007
        /*1574*/ 	.word	0x000308a0
        /*1578*/ 	.short	0x010a
        /*157a*/ 	.byte	0x3f
	.zero		1


	//   ....[61]....
        /*157c*/ 	.word	0x000239e0
        /*1580*/ 	.word	0x00000007
        /*1584*/ 	.word	0x000308c0
        /*1588*/ 	.short	0x010a
        /*158a*/ 	.byte	0x3f
	.zero		1


	//   ....[62]....
        /*158c*/ 	.word	0x00024ce0
        /*1590*/ 	.word	0x00000000
        /*1594*/ 	.word	0x00030840
        /*1598*/ 	.short	0x010a
        /*159a*/ 	.byte	0x3f
	.zero		1


	//   ....[63]....
        /*159c*/ 	.word	0x00025d60
        /*15a0*/ 	.word	0x00000008
        /*15a4*/ 	.word	0x00030800
        /*15a8*/ 	.short	0x0107
        /*15aa*/ 	.byte	0x3f
	.zero		1


	//   ....[64]....
        /*15ac*/ 	.word	0x00025e60
        /*15b0*/ 	.word	0x00000002
        /*15b4*/ 	.word	0x00030800
        /*15b8*/ 	.short	0x0101
        /*15ba*/ 	.byte	0x3f
	.zero		1


	//   ....[65]....
        /*15bc*/ 	.word	0x00025e80
        /*15c0*/ 	.word	0x00000002
        /*15c4*/ 	.word	0x00030820
        /*15c8*/ 	.short	0x010a
        /*15ca*/ 	.byte	0x3f
	.zero		1


	//   ....[66]....
        /*15cc*/ 	.word	0x00026200
        /*15d0*/ 	.word	0x00000003
        /*15d4*/ 	.word	0x00030840
        /*15d8*/ 	.short	0x010a
        /*15da*/ 	.byte	0x3f
	.zero		1


	//   ....[67]....
        /*15dc*/ 	.word	0x000267c0
        /*15e0*/ 	.word	0x00000002
        /*15e4*/ 	.word	0x00030860
        /*15e8*/ 	.short	0x010a
        /*15ea*/ 	.byte	0x3f
	.zero		1


	//   ....[68]....
        /*15ec*/ 	.word	0x000270a0
        /*15f0*/ 	.word	0x00000003
        /*15f4*/ 	.word	0x00030840
        /*15f8*/ 	.short	0x010a
        /*15fa*/ 	.byte	0x3f
	.zero		1


	//   ....[69]....
        /*15fc*/ 	.word	0x00027660
        /*1600*/ 	.word	0x00000002
        /*1604*/ 	.word	0x00030860
        /*1608*/ 	.short	0x010a
        /*160a*/ 	.byte	0x3f
	.zero		1


	//   ....[70]....
        /*160c*/ 	.word	0x00027e90
        /*1610*/ 	.word	0x00000003
        /*1614*/ 	.word	0x00030840
        /*1618*/ 	.short	0x010a
        /*161a*/ 	.byte	0x3f
	.zero		1


	//   ....[71]....
        /*161c*/ 	.word	0x00028440
        /*1620*/ 	.word	0x00000002
        /*1624*/ 	.word	0x00030860
        /*1628*/ 	.short	0x010a
        /*162a*/ 	.byte	0x3f
	.zero		1


	//   ....[72]....
        /*162c*/ 	.word	0x00028bf0
        /*1630*/ 	.word	0x00000000
        /*1634*/ 	.word	0x00030860
        /*1638*/ 	.short	0x010a
        /*163a*/ 	.byte	0x3f
	.zero		1


	//   ....[73]....
        /*163c*/ 	.word	0x00029f30
        /*1640*/ 	.word	0x00000000
        /*1644*/ 	.word	0x00030820
        /*1648*/ 	.short	0x010a
        /*164a*/ 	.byte	0x3f
	.zero		1


	//   ....[74]....
        /*164c*/ 	.word	0x0002a0e0
        /*1650*/ 	.word	0x00000006
        /*1654*/ 	.word	0x00000000
        /*1658*/ 	.short	0x010a
        /*165a*/ 	.byte	0x3f
	.zero		1


	//   ....[75]....
        /*165c*/ 	.word	0x0002a150
        /*1660*/ 	.word	0x00000007
        /*1664*/ 	.word	0x00000000
        /*1668*/ 	.short	0x010a
        /*166a*/ 	.byte	0x3f
	.zero		1


	//   ....[76]....
        /*166c*/ 	.word	0x0002a1c0
        /*1670*/ 	.word	0x00000004
        /*1674*/ 	.word	0x00000000
        /*1678*/ 	.short	0x010a
        /*167a*/ 	.byte	0x3f
	.zero		1


	//   ....[77]....
        /*167c*/ 	.word	0x0002a1f0
        /*1680*/ 	.word	0x00000003
        /*1684*/ 	.word	0x00000000
        /*1688*/ 	.short	0x010a
        /*168a*/ 	.byte	0x3f
	.zero		1


	//   ....[78]....
        /*168c*/ 	.word	0x0002a250
        /*1690*/ 	.word	0x00000063
        /*1694*/ 	.word	0x00030890
        /*1698*/ 	.short	0x010a
        /*169a*/ 	.byte	0x3f
	.zero		1


	//   ....[79]....
        /*169c*/ 	.word	0x0002a2a0
        /*16a0*/ 	.word	0x00000063
        /*16a4*/ 	.word	0x00030890
        /*16a8*/ 	.short	0x010a
        /*16aa*/ 	.byte	0x3f
	.zero		1


	//   ....[80]....
        /*16ac*/ 	.word	0x0002a2f0
        /*16b0*/ 	.word	0x00000063
        /*16b4*/ 	.word	0x00030890
        /*16b8*/ 	.short	0x010a
        /*16ba*/ 	.byte	0x3f
	.zero		1


	//   ....[81]....
        /*16bc*/ 	.word	0x0002a340
        /*16c0*/ 	.word	0x00000063
        /*16c4*/ 	.word	0x000308b0
        /*16c8*/ 	.short	0x010a
        /*16ca*/ 	.byte	0x3f
	.zero		1


	//   ....[82]....
        /*16cc*/ 	.word	0x0002aaa0
        /*16d0*/ 	.word	0x00000010
        /*16d4*/ 	.word	0x00030800
        /*16d8*/ 	.short	0x010a
        /*16da*/ 	.byte	0x3f
	.zero		1


	//   ....[83]....
        /*16dc*/ 	.word	0x0002b200
        /*16e0*/ 	.word	0x00000010
        /*16e4*/ 	.word	0x00030800
        /*16e8*/ 	.short	0x010a
        /*16ea*/ 	.byte	0x3f
	.zero		1


	//   ....[84]....
        /*16ec*/ 	.word	0x0002b250
        /*16f0*/ 	.word	0x00000005
        /*16f4*/ 	.word	0x00030830
        /*16f8*/ 	.short	0x010a
        /*16fa*/ 	.byte	0x3f
	.zero		1


	//   ....[85]....
        /*16fc*/ 	.word	0x0002b2a0
        /*1700*/ 	.word	0x000000e8
        /*1704*/ 	.word	0x00030830
        /*1708*/ 	.short	0x010a
        /*170a*/ 	.byte	0x3f
	.zero		1


	//   ....[86]....
        /*170c*/ 	.word	0x0002b2f0
        /*1710*/ 	.word	0x00000000
        /*1714*/ 	.word	0x00030850
        /*1718*/ 	.short	0x010a
        /*171a*/ 	.byte	0x3f
	.zero		1


	//   ....[87]....
        /*171c*/ 	.word	0x0002b340
        /*1720*/ 	.word	0x00000005
        /*1724*/ 	.word	0x00030830
        /*1728*/ 	.short	0x010a
        /*172a*/ 	.byte	0x3f
	.zero		1


	//   ....[88]....
        /*172c*/ 	.word	0x0002b390
        /*1730*/ 	.word	0x00000017
        /*1734*/ 	.word	0x00030850
        /*1738*/ 	.short	0x010a
        /*173a*/ 	.byte	0x3f
	.zero		1


	//   ....[89]....
        /*173c*/ 	.word	0x0002b3e0
        /*1740*/ 	.word	0x00000005
        /*1744*/ 	.word	0x00030830
        /*1748*/ 	.short	0x010a
        /*174a*/ 	.byte	0x3f
	.zero		1


	//   ....[90]....
        /*174c*/ 	.word	0x0002b430
        /*1750*/ 	.word	0x00000000
        /*1754*/ 	.word	0x00030850
        /*1758*/ 	.short	0x010a
        /*175a*/ 	.byte	0x3f
	.zero		1


	//   ....[91]....
        /*175c*/ 	.word	0x0002b480
        /*1760*/ 	.word	0x00000000
        /*1764*/ 	.word	0x00030850
        /*1768*/ 	.short	0x010a
        /*176a*/ 	.byte	0x3f
	.zero		1


	//   ....[92]....
        /*176c*/ 	.word	0x0002b640
        /*1770*/ 	.word	0x00000005
        /*1774*/ 	.word	0x00030820
        /*1778*/ 	.short	0x010a
        /*177a*/ 	.byte	0x3f
	.zero		1


	//   ....[93]....
        /*177c*/ 	.word	0x0002b690
        /*1780*/ 	.word	0x00000006
        /*1784*/ 	.word	0x000308a0
        /*1788*/ 	.short	0x010a
        /*178a*/ 	.byte	0x3f
	.zero		1


	//   ....[94]....
        /*178c*/ 	.word	0x0002b6e0
        /*1790*/ 	.word	0x00000006
        /*1794*/ 	.word	0x000308c0
        /*1798*/ 	.short	0x010a
        /*179a*/ 	.byte	0x3f
	.zero		1


	//   ....[95]....
        /*179c*/ 	.word	0x0002b730
        /*17a0*/ 	.word	0x00000007
        /*17a4*/ 	.word	0x000308a0
        /*17a8*/ 	.short	0x010a
        /*17aa*/ 	.byte	0x3f
	.zero		1


	//   ....[96]....
        /*17ac*/ 	.word	0x0002b780
        /*17b0*/ 	.word	0x00000007
        /*17b4*/ 	.word	0x000308c0
        /*17b8*/ 	.short	0x010a
        /*17ba*/ 	.byte	0x3f
	.zero		1


	//   ....[97]....
        /*17bc*/ 	.word	0x0002b920
        /*17c0*/ 	.word	0x00000000
        /*17c4*/ 	.word	0x00030840
        /*17c8*/ 	.short	0x010a
        /*17ca*/ 	.byte	0x3f
	.zero		1


	//   ....[98]....
        /*17cc*/ 	.word	0x0002c560
        /*17d0*/ 	.word	0x00000002
        /*17d4*/ 	.word	0x00030820
        /*17d8*/ 	.short	0x010a
        /*17da*/ 	.byte	0x3f
	.zero		1


	//   ....[99]....
        /*17dc*/ 	.word	0x0002c5b0
        /*17e0*/ 	.word	0x00000003
        /*17e4*/ 	.word	0x00030840
        /*17e8*/ 	.short	0x010a
        /*17ea*/ 	.byte	0x3f
	.zero		1


	//   ....[100]....
        /*17ec*/ 	.word	0x0002c600
        /*17f0*/ 	.word	0x00000002
        /*17f4*/ 	.word	0x00030860
        /*17f8*/ 	.short	0x010a
        /*17fa*/ 	.byte	0x3f
	.zero		1


	//   ....[101]....
        /*17fc*/ 	.word	0x0002c650
        /*1800*/ 	.word	0x00000003
        /*1804*/ 	.word	0x00030840
        /*1808*/ 	.short	0x010a
        /*180a*/ 	.byte	0x3f
	.zero		1


	//   ....[102]....
        /*180c*/ 	.word	0x0002c6a0
        /*1810*/ 	.word	0x00000002
        /*1814*/ 	.word	0x00030860
        /*1818*/ 	.short	0x010a
        /*181a*/ 	.byte	0x3f
	.zero		1


	//   ....[103]....
        /*181c*/ 	.word	0x0002c6f0
        /*1820*/ 	.word	0x00000003
        /*1824*/ 	.word	0x00030840
        /*1828*/ 	.short	0x010a
        /*182a*/ 	.byte	0x3f
	.zero		1


	//   ....[104]....
        /*182c*/ 	.word	0x0002c740
        /*1830*/ 	.word	0x00000002
        /*1834*/ 	.word	0x00030860
        /*1838*/ 	.short	0x010a
        /*183a*/ 	.byte	0x3f
	.zero		1


	//   ....[105]....
        /*183c*/ 	.word	0x0002c790
        /*1840*/ 	.word	0x00000000
        /*1844*/ 	.word	0x00030860
        /*1848*/ 	.short	0x010a
        /*184a*/ 	.byte	0x3f
	.zero		1


	//   ....[106]....
        /*184c*/ 	.word	0x0002d210
        /*1850*/ 	.word	0x00000000
        /*1854*/ 	.word	0x00030820
        /*1858*/ 	.short	0x010a
        /*185a*/ 	.byte	0x3f
	.zero		1


	//   ....[107]....
        /*185c*/ 	.word	0x0002d3b0
        /*1860*/ 	.word	0x00000006
        /*1864*/ 	.word	0x00000000
        /*1868*/ 	.short	0x010a
        /*186a*/ 	.byte	0x3f
	.zero		1


	//   ....[108]....
        /*186c*/ 	.word	0x0002d400
        /*1870*/ 	.word	0x00000007
        /*1874*/ 	.word	0x00000000
        /*1878*/ 	.short	0x010a
        /*187a*/ 	.byte	0x3f
	.zero		1


	//   ....[109]....
        /*187c*/ 	.word	0x0002d450
        /*1880*/ 	.word	0x00000004
        /*1884*/ 	.word	0x00000000
        /*1888*/ 	.short	0x010a
        /*188a*/ 	.byte	0x3f
	.zero		1


	//----- nvinfo : EIATTR_NUM_MBARRIERS
	.align		4
.L_537:
        /*188c*/ 	.byte	0x03, 0x38
        /*188e*/ 	.short	0x0016


	//----- nvinfo : EIATTR_EXIT_INSTR_OFFSETS
	.align		4
        /*1890*/ 	.byte	0x04, 0x1c
        /*1892*/ 	.short	(.L_539 - .L_538)


	//   ....[0]....
.L_538:
        /*1894*/ 	.word	0x0002a240


	//----- nvinfo : EIATTR_MAX_THREADS
	.align		4
.L_539:
        /*1898*/ 	.byte	0x04, 0x05
        /*189a*/ 	.short	(.L_541 - .L_540)
.L_540:
        /*189c*/ 	.word	0x00000180
        /*18a0*/ 	.word	0x00000001
        /*18a4*/ 	.word	0x00000001


	//----- nvinfo : EIATTR_CRS_STACK_SIZE
	.align		4
.L_541:
        /*18a8*/ 	.byte	0x04, 0x1e
        /*18aa*/ 	.short	(.L_543 - .L_542)
.L_542:
        /*18ac*/ 	.word	0x00000000


	//----- nvinfo : EIATTR_CBANK_PARAM_SIZE
	.align		4
.L_543:
        /*18b0*/ 	.byte	0x03, 0x19
        /*18b2*/ 	.short	0x0af0


	//----- nvinfo : EIATTR_PARAM_CBANK
	.align		4
        /*18b4*/ 	.byte	0x04, 0x0a
        /*18b6*/ 	.short	(.L_545 - .L_544)
	.align		4
.L_544:
        /*18b8*/ 	.word	index@(.nv.constant0._ZN7cutlass13device_kernelIN5flash11enable_sm90INS1_16FlashAttnFwdSm90INS1_25CollectiveMainloopFwdSm90ILi2EN4cute5tupleIJNS5_1CILi1EEES8_S8_EEENS6_IJNS7_ILi128EEENS7_ILi64EEENS7_ILi256EEEEEELi256ENS_6half_tEfNS_4arch4Sm90ELb0ELb1ELb0ELb1ELb0ELb1ELb0ELb1ELb1ELb1ELb0ELb0EEENS1_21CollectiveEpilogueFwdINS6_IJSA_SC_SB_EEES9_SE_SG_Li256ELb1ELb1ELb0ELb0EEENS1_36VarlenDynamicPersistentTileSchedulerILi128ELi64ELi256ELi128ELb0ELb1ELb1ELb1ELb0ELb1EEEEEEEEEvNT_6ParamsE)
        /*18bc*/ 	.short	0x0210
        /*18be*/ 	.short	0x0af0


	//----- nvinfo : EIATTR_SW_WAR
	.align		4
.L_545:
        /*18c0*/ 	.byte	0x04, 0x36
        /*18c2*/ 	.short	(.L_547 - .L_546)
.L_546:
        /*18c4*/ 	.word	0x00000008
.L_547:


//--------------------- .nv.info._ZN7cutlass13device_kernelIN5flash11enable_sm90INS1_16FlashAttnFwdSm90INS1_25CollectiveMainloopFwdSm90ILi2EN4cute5tupleIJNS5_1CILi1EEES8_S8_EEENS6_IJNS7_ILi128EEENS7_ILi80EEENS7_ILi256EEEEEELi256ENS_6half_tEfNS_4arch4Sm90ELb1ELb0ELb0ELb0ELb0ELb0ELb0ELb1ELb1ELb1ELb0ELb0EEENS1_21CollectiveEpilogueFwdINS6_IJSA_SC_SB_EEES9_SE_SG_Li256ELb0ELb1ELb0ELb0EEENS1_30DynamicPersistentTileSchedulerILi256ELi128ELb0ELb1ELb1EEEEEEEEEvNT_6ParamsE --------------------------
	.section	.nv.info._ZN7cutlass13device_kernelIN5flash11enable_sm90INS1_16FlashAttnFwdSm90INS1_25CollectiveMainloopFwdSm90ILi2EN4cute5tupleIJNS5_1CILi1EEES8_S8_EEENS6_IJNS7_ILi128EEENS7_ILi80EEENS7_ILi256EEEEEELi256ENS_6half_tEfNS_4arch4Sm90ELb1ELb0ELb0ELb0ELb0ELb0ELb0ELb1ELb1ELb1ELb0ELb0EEENS1_21CollectiveEpilogueFwdINS6_IJSA_SC_SB_EEES9_SE_SG_Li256ELb0ELb1ELb0ELb0EEENS1_30DynamicPersistentTileSchedulerILi256ELi128ELb0ELb1ELb1EEEEEEEEEvNT_6ParamsE,"",@"SHT_CUDA_INFO"
	.sectionflags	@""
	.align	4


	//----- nvinfo : EIATTR_CUDA_API_VERSION
	.align		4
        /*0000*/ 	.byte	0x04, 0x37
        /*0002*/ 	.short	(.L_549 - .L_548)
.L_548:
        /*0004*/ 	.word	0x00000082


	//----- nvinfo : EIATTR_KPARAM_INFO
	.align		4
.L_549:
        /*0008*/ 	.byte	0x04, 0x17
        /*000a*/ 	.short	(.L_551 - .L_550)
.L_550:
        /*000c*/ 	.word	0x00000000
        /*0010*/ 	.short	0x0000
        /*0012*/ 	.short	0x0070
        /*0014*/ 	.byte	0x00, 0xf0, 0x01, 0x2a


	//----- nvinfo : EIATTR_SPARSE_MMA_MASK
	.align		4
.L_551:
        /*0018*/ 	.byte	0x03, 0x50
        /*001a*/ 	.short	0x0000


	//----- nvinfo : EIATTR_MAXREG_COUNT
	.align		4
        /*001c*/ 	.byte	0x03, 0x1b
        /*001e*/ 	.short	0x00a8


	//----- nvinfo : EIATTR_NUM_BARRIERS
	.align		4
        /*0020*/ 	.byte	0x02, 0x4c
        /*0022*/ 	.byte	0x09
	.zero		1


	//----- nvinfo : EIATTR_EXTERNS
	.align		4
        /*0024*/ 	.byte	0x04, 0x0f
        /*0026*/ 	.short	(.L_553 - .L_552)


	//   ....[0]....
	.align		4
.L_552:
        /*0028*/ 	.word	index@(__assertfail)


	//----- nvinfo : EIATTR_ANNOTATIONS
	.align		4
.L_553:
        /*002c*/ 	.byte	0x04, 0x55
        /*002e*/ 	.short	(.L_555 - .L_554)


	//   ....[0]....
.L_554:
        /* <DEDUP_REMOVED lines=27> */


	//----- nvinfo : EIATTR_MERCURY_ISA_VERSION
	.align		4
.L_555:
        /*01c8*/ 	.byte	0x03, 0x5f
        /*01ca*/ 	.short	0x0101


	//----- nvinfo : EIATTR_INT_WARP_WIDE_INSTR_OFFSETS
	.align		4
        /*01cc*/ 	.byte	0x04, 0x31
        /*01ce*/ 	.short	(.L_557 - .L_556)


	//   ....[0]....
.L_556:
        /*01d0*/ 	.word	0x00000130


	//   ....[1]....
        /*01d4*/ 	.word	0x00000170


	//   ....[2]....
        /*01d8*/ 	.word	0x000001e0


	//   ....[3]....
        /*01dc*/ 	.word	0x00011690


	//   ....[4]....
        /*01e0*/ 	.word	0x00011730


	//   ....[5]....
        /*01e4*/ 	.word	0x00015860


	//   ....[6]....
        /*01e8*/ 	.word	0x00015900


	//----- nvinfo : EIATTR_COOP_GROUP_MASK_REGIDS
	.align		4
.L_557:
        /*01ec*/ 	.byte	0x04, 0x29
        /*01ee*/ 	.short	(.L_559 - .L_558)


	//   ....[0]....
.L_558:
        /*01f0*/ 	.word	0xffffffff


	//   ....[1]....
        /*01f4*/ 	.word	0xffffffff


	//   ....[2]....
        /*01f8*/ 	.word	0xffffffff


	//   ....[3]....
        /*01fc*/ 	.word	0xffffffff


	//   ....[4]....
        /*0200*/ 	.word	0xffffffff


	//   ....[5]....
        /*0204*/ 	.word	0xffffffff


	//   ....[6]....
        /*0208*/ 	.word	0xffffffff


	//   ....[7]....
        /*020c*/ 	.word	0xffffffff


	//   ....[8]....
        /*0210*/ 	.word	0xffffffff


	//   ....[9]....
        /*0214*/ 	.word	0xffffffff


	//   ....[10]....
        /*0218*/ 	.word	0xffffffff


	//   ....[11]....
        /*021c*/ 	.word	0xffffffff


	//   ....[12]....
        /*0220*/ 	.word	0xffffffff


	//   ....[13]....
        /*0224*/ 	.word	0xffffffff


	//   ....[14]....
        /*0228*/ 	.word	0xffffffff


	//   ....[15]....
        /*022c*/ 	.word	0xffffffff


	//   ....[16]....
        /*0230*/ 	.word	0xffffffff


	//   ....[17]....
        /*0234*/ 	.word	0xffffffff


	//   ....[18]....
        /*0238*/ 	.word	0xffffffff


	//   ....[19]....
        /*023c*/ 	.word	0xffffffff


	//   ....[20]....
        /*0240*/ 	.word	0xffffffff


	//   ....[21]....
        /*0244*/ 	.word	0xffffffff


	//   ....[22]....
        /*0248*/ 	.word	0xffffffff


	//   ....[23]....
        /*024c*/ 	.word	0xffffffff


	//   ....[24]....
        /*0250*/ 	.word	0xffffffff


	//   ....[25]....
        /*0254*/ 	.word	0xffffffff


	//   ....[26]....
        /*0258*/ 	.word	0xffffffff


	//   ....[27]....
        /*025c*/ 	.word	0xffffffff


	//   ....[28]....
        /*0260*/ 	.word	0xffffffff


	//   ....[29]....
        /*0264*/ 	.word	0xffffffff


	//   ....[30]....
        /*0268*/ 	.word	0xffffffff


	//   ....[31]....
        /*026c*/ 	.word	0xffffffff


	//   ....[32]....
        /*0270*/ 	.word	0xffffffff


	//   ....[33]....
        /*0274*/ 	.word	0xffffffff


	//   ....[34]....
        /*0278*/ 	.word	0xffffffff


	//   ....[35]....
        /*027c*/ 	.word	0xffffffff


	//   ....[36]....
        /*0280*/ 	.word	0xffffffff


	//   ....[37]....
        /*0284*/ 	.word	0xffffffff


	//   ....[38]....
        /*0288*/ 	.word	0xffffffff


	//   ....[39]....
        /*028c*/ 	.word	0xffffffff


	//   ....[40]....
        /*0290*/ 	.word	0xffffffff


	//   ....[41]....
        /*0294*/ 	.word	0xffffffff


	//   ....[42]....
        /*0298*/ 	.word	0xffffffff


	//   ....[43]....
        /*029c*/ 	.word	0xffffffff


	//   ....[44]....
        /*02a0*/ 	.word	0xffffffff


	//   ....[45]....
        /*02a4*/ 	.word	0xffffffff


	//   ....[46]....
        /*02a8*/ 	.word	0xffffffff


	//   ....[47]....
        /*02ac*/ 	.word	0xffffffff


	//   ....[48]....
        /*02b0*/ 	.word	0xffffffff


	//   ....[49]....
        /*02b4*/ 	.word	0xffffffff


	//   ....[50]....
        /*02b8*/ 	.word	0xffffffff


	//   ....[51]....
        /*02bc*/ 	.word	0xffffffff


	//   ....[52]....
        /*02c0*/ 	.word	0xffffffff


	//   ....[53]....
        /*02c4*/ 	.word	0xffffffff


	//   ....[54]....
        /*02c8*/ 	.word	0xffffffff


	//   ....[55]....
        /*02cc*/ 	.word	0xffffffff


	//   ....[56]....
        /*02d0*/ 	.word	0xffffffff


	//   ....[57]....
        /*02d4*/ 	.word	0xffffffff


	//   ....[58]....
        /*02d8*/ 	.word	0xffffffff


	//   ....[59]....
        /*02dc*/ 	.word	0xffffffff


	//   ....[60]....
        /*02e0*/ 	.word	0xffffffff


	//   ....[61]....
        /*02e4*/ 	.word	0xffffffff


	//   ....[62]....
        /*02e8*/ 	.word	0xffffffff


	//   ....[63]....
        /*02ec*/ 	.word	0xffffffff


	//   ....[64]....
        /*02f0*/ 	.word	0xffffffff


	//   ....[65]....
        /*02f4*/ 	.word	0xffffffff


	//   ....[66]....
        /*02f8*/ 	.word	0xffffffff


	//   ....[67]....
        /*02fc*/ 	.word	0xffffffff


	//   ....[68]....
        /*0300*/ 	.word	0x0500000f


	//   ....[69]....
        /*0304*/ 	.word	0x0500000f


	//   ....[70]....
        /*0308*/ 	.word	0x0500000f


	//   ....[71]....
        /*030c*/ 	.word	0x0500000f


	//   ....[72]....
        /*0310*/ 	.word	0x0500000f


	//   ....[73]....
        /*0314*/ 	.word	0x0500000f


	//   ....[74]....
        /*0318*/ 	.word	0x0500000f


	//   ....[75]....
        /*031c*/ 	.word	0x0500000f


	//   ....[76]....
        /*0320*/ 	.word	0x0500000f


	//   ....[77]....
        /*0324*/ 	.word	0x0500000f


	//   ....[78]....
        /*0328*/ 	.word	0x0500000f


	//   ....[79]....
        /*032c*/ 	.word	0x0500000f


	//   ....[80]....
        /*0330*/ 	.word	0x0500000f


	//   ....[81]....
        /*0334*/ 	.word	0x0500000f


	//   ....[82]....
        /*0338*/ 	.word	0x0500000f


	//   ....[83]....
        /*033c*/ 	.word	0x0500000f


	//   ....[84]....
        /*0340*/ 	.word	0x0500000f


	//   ....[85]....
        /*0344*/ 	.word	0x0500000f


	//   ....[86]....
        /*0348*/ 	.word	0x0500000f


	//----- nvinfo : EIATTR_COOP_GROUP_INSTR_OFFSETS
	.align		4
.L_559:
        /*034c*/ 	.byte	0x04, 0x28
        /*034e*/ 	.short	(.L_561 - .L_560)


	//   ....[0]....
.L_560:
        /*0350*/ 	.word	0x00000060


	//   ....[1]....
        /*0354*/ 	.word	0x00000140


	//   ....[2]....
        /*0358*/ 	.word	0x00000190


	//   ....[3]....
        /*035c*/ 	.word	0x000003c0


	//   ....[4]....
        /*0360*/ 	.word	0x00000520


	//   ....[5]....
        /*0364*/ 	.word	0x00000640


	//   ....[6]....
        /*0368*/ 	.word	0x000007a0


	//   ....[7]....
        /*036c*/ 	.word	0x00001710


	//   ....[8]....
        /*0370*/ 	.word	0x00003cb0


	//   ....[9]....
        /*0374*/ 	.word	0x00003d00


	//   ....[10]....
        /*0378*/ 	.word	0x000044b0


	//   ....[11]....
        /*037c*/ 	.word	0x000045b0


	//   ....[12]....
        /*0380*/ 	.word	0x00004850


	//   ....[13]....
        /*0384*/ 	.word	0x000049c0


	//   ....[14]....
        /*0388*/ 	.word	0x00008050


	//   ....[15]....
        /*038c*/ 	.word	0x00008080


	//   ....[16]....
        /*0390*/ 	.word	0x000084d0


	//   ....[17]....
        /*0394*/ 	.word	0x000085c0


	//   ....[18]....
        /*0398*/ 	.word	0x00008a90


	//   ....[19]....
        /*039c*/ 	.word	0x00008b20


	//   ....[20]....
        /*03a0*/ 	.word	0x0000c0e0


	//   ....[21]....
        /*03a4*/ 	.word	0x0000c200


	//   ....[22]....
        /*03a8*/ 	.word	0x0000c670


	//   ....[23]....
        /*03ac*/ 	.word	0x0000c6e0


	//   ....[24]....
        /*03b0*/ 	.word	0x0000d750


	//   ....[25]....
        /*03b4*/ 	.word	0x0000d790


	//   ....[26]....
        /*03b8*/ 	.word	0x0000d860


	//   ....[27]....
        /*03bc*/ 	.word	0x0000d8a0


	//   ....[28]....
        /*03c0*/ 	.word	0x0000f5f0


	//   ....[29]....
        /*03c4*/ 	.word	0x0000f620


	//   ....[30]....
        /*03c8*/ 	.word	0x0000f6c0


	//   ....[31]....
        /*03cc*/ 	.word	0x0000f6f0


	//   ....[32]....
        /*03d0*/ 	.word	0x0000fc40


	//   ....[33]....
        /*03d4*/ 	.word	0x0000fc70


	//   ....[34]....
        /*03d8*/ 	.word	0x0000fdd0


	//   ....[35]....
        /*03dc*/ 	.word	0x0000fdf0


	//   ....[36]....
        /*03e0*/ 	.word	0x0000ff40


	//   ....[37]....
        /*03e4*/ 	.word	0x0000ff60


	//   ....[38]....
        /*03e8*/ 	.word	0x000100c0


	//   ....[39]....
        /*03ec*/ 	.word	0x000100e0


	//   ....[40]....
        /*03f0*/ 	.word	0x000108b0


	//   ....[41]....
        /*03f4*/ 	.word	0x000108d0


	//   ....[42]....
        /*03f8*/ 	.word	0x00010a20


	//   ....[43]....
        /*03fc*/ 	.word	0x00010a40


	//   ....[44]....
        /*0400*/ 	.word	0x00010b90


	//   ....[45]....
        /*0404*/ 	.word	0x00010bb0


	//   ....[46]....
        /*0408*/ 	.word	0x00010d10


	//   ....[47]....
        /*040c*/ 	.word	0x00010d30


	//   ....[48]....
        /*0410*/ 	.word	0x00010f20


	//   ....[49]....
        /*0414*/ 	.word	0x00011cb0


	//   ....[50]....
        /*0418*/ 	.word	0x000127a0


	//   ....[51]....
        /*041c*/ 	.word	0x000127e0


	//   ....[52]....
        /*0420*/ 	.word	0x000128c0


	//   ....[53]....
        /*0424*/ 	.word	0x000128d0


	//   ....[54]....
        /*0428*/ 	.word	0x00012970


	//   ....[55]....
        /*042c*/ 	.word	0x00012980


	//   ....[56]....
        /*0430*/ 	.word	0x00012a20


	//   ....[57]....
        /*0434*/ 	.word	0x00012a30


	//   ....[58]....
        /*0438*/ 	.word	0x00012ad0


	//   ....[59]....
        /*043c*/ 	.word	0x00012ae0


	//   ....[60]....
        /*0440*/ 	.word	0x00012b80


	//   ....[61]....
        /*0444*/ 	.word	0x00012b90


	//   ....[62]....
        /*0448*/ 	.word	0x00012c30


	//   ....[63]....
        /*044c*/ 	.word	0x00012c40


	//   ....[64]....
        /*0450*/ 	.word	0x00012c80


	//   ....[65]....
        /*0454*/ 	.word	0x00012cd0


	//   ....[66]....
        /*0458*/ 	.word	0x00016040


	//   ....[67]....
        /*045c*/ 	.word	0x00016230


	//   ....[68]....
        /*0460*/ 	.word	0x000167e0


	//   ....[69]....
        /*0464*/ 	.word	0x00016940


	//   ....[70]....
        /*0468*/ 	.word	0x000169a0


	//   ....[71]....
        /*046c*/ 	.word	0x00016b00


	//   ....[72]....
        /*0470*/ 	.word	0x00016b50


	//   ....[73]....
        /*0474*/ 	.word	0x00016c80


	//   ....[74]....
        /*0478*/ 	.word	0x00016cd0


	//   ....[75]....
        /*047c*/ 	.word	0x00016e00


	//   ....[76]....
        /*0480*/ 	.word	0x00016e50


	//   ....[77]....
        /*0484*/ 	.word	0x00016f80


	//   ....[78]....
        /*0488*/ 	.word	0x00016fd0


	//   ....[79]....
        /*048c*/ 	.word	0x00017100


	//   ....[80]....
        /*0490*/ 	.word	0x00017150


	//   ....[81]....
        /*0494*/ 	.word	0x00017280


	//   ....[82]....
        /*0498*/ 	.word	0x000172d0


	//   ....[83]....
        /*049c*/ 	.word	0x000173e0


	//   ....[84]....
        /*04a0*/ 	.word	0x00017430


	//   ....[85]....
        /*04a4*/ 	.word	0x00017750


	//   ....[86]....
        /*04a8*/ 	.word	0x00017870


	//----- nvinfo : EIATTR_REG_RECONFIG
	.align		4
.L_561:
        /*04ac*/ 	.byte	0x01, 0x54
	.zero		2


	//----- nvinfo : EIATTR_SYSCALL_OFFSETS
	.align		4
        /*04b0*/ 	.byte	0x04, 0x46
        /*04b2*/ 	.short	(.L_563 - .L_562)


	//   ....[0]....
.L_562:
        /*04b4*/ 	.word	0x00001900


	//   ....[1]....
        /*04b8*/ 	.word	0x000118a0


	//   ....[2]....
        /*04bc*/ 	.word	0x000119f0


	//   ....[3]....
        /*04c0*/ 	.word	0x00011ae0


	//   ....[4]....
        /*04c4*/ 	.word	0x00012350


	//----- nvinfo : EIATTR_MBARRIER_INSTR_OFFSETS
	.align		4
.L_563:
        /*04c8*/ 	.byte	0x04, 0x39
        /*04ca*/ 	.short	(.L_565 - .L_564)


	//   ....[0]....
.L_564:
        /*04cc*/ 	.word	0x00000270
        /*04d0*/ 	.word	0x000000ff
        /*04d4*/ 	.word	0x00038800
        /*04d8*/ 	.short	0x0100
        /*04da*/ 	.byte	0x08
	.zero		1


	//   ....[1]....
        /*04dc*/ 	.word	0x00000280
        /*04e0*/ 	.word	0x000000ff
        /*04e4*/ 	.word	0x00038820
        /*04e8*/ 	.short	0x0100
        /*04ea*/ 	.byte	0x08
	.zero		1


	//   ....[2]....
        /*04ec*/ 	.word	0x00000370
        /*04f0*/ 	.word	0x000000ff
        /*04f4*/ 	.word	0x00038830
        /*04f8*/ 	.short	0x0100
        /*04fa*/ 	.byte	0x08
	.zero		1


	//   ....[3]....
        /*04fc*/ 	.word	0x00000380
        /*0500*/ 	.word	0x000000ff
        /*0504*/ 	.word	0x00038840
        /*0508*/ 	.short	0x0100
        /*050a*/ 	.byte	0x08
	.zero		1


	//   ....[4]....
        /*050c*/ 	.word	0x00000390
        /*0510*/ 	.word	0x000000ff
        /*0514*/ 	.word	0x00038838
        /*0518*/ 	.short	0x0100
        /*051a*/ 	.byte	0x08
	.zero		1


	//   ....[5]....
        /*051c*/ 	.word	0x000003a0
        /*0520*/ 	.word	0x000000ff
        /*0524*/ 	.word	0x00038848
        /*0528*/ 	.short	0x0100
        /*052a*/ 	.byte	0x08
	.zero		1


	//   ....[6]....
        /*052c*/ 	.word	0x000004d0
        /*0530*/ 	.word	0x000000ff
        /*0534*/ 	.word	0x00038850
        /*0538*/ 	.short	0x0100
        /*053a*/ 	.byte	0x08
	.zero		1


	//   ....[7]....
        /*053c*/ 	.word	0x000004e0
        /*0540*/ 	.word	0x000000ff
        /*0544*/ 	.word	0x00038860
        /*0548*/ 	.short	0x0100
        /*054a*/ 	.byte	0x08
	.zero		1


	//   ....[8]....
        /*054c*/ 	.word	0x000004f0
        /*0550*/ 	.word	0x000000ff
        /*0554*/ 	.word	0x00038858
        /*0558*/ 	.short	0x0100
        /*055a*/ 	.byte	0x08
	.zero		1


	//   ....[9]....
        /*055c*/ 	.word	0x00000500
        /*0560*/ 	.word	0x000000ff
        /*0564*/ 	.word	0x00038868
        /*0568*/ 	.short	0x0100
        /*056a*/ 	.byte	0x08
	.zero		1


	//   ....[10]....
        /*056c*/ 	.word	0x000005f0
        /*0570*/ 	.word	0x000000ff
        /*0574*/ 	.word	0x00038870
        /*0578*/ 	.short	0x0100
        /*057a*/ 	.byte	0x06
	.zero		1


	//   ....[11]....
        /*057c*/ 	.word	0x00000600
        /*0580*/ 	.word	0x000000ff
        /*0584*/ 	.word	0x00038880
        /*0588*/ 	.short	0x0100
        /*058a*/ 	.byte	0x06
	.zero		1


	//   ....[12]....
        /*058c*/ 	.word	0x00000610
        /*0590*/ 	.word	0x000000ff
        /*0594*/ 	.word	0x00038878
        /*0598*/ 	.short	0x0100
        /*059a*/ 	.byte	0x06
	.zero		1


	//   ....[13]....
        /*059c*/ 	.word	0x00000620
        /*05a0*/ 	.word	0x000000ff
        /*05a4*/ 	.word	0x00038888
        /*05a8*/ 	.short	0x0100
        /*05aa*/ 	.byte	0x06
	.zero		1


	//   ....[14]....
        /*05ac*/ 	.word	0x00000750
        /*05b0*/ 	.word	0x000000ff
        /*05b4*/ 	.word	0x00038890
        /*05b8*/ 	.short	0x0100
        /*05ba*/ 	.byte	0x08
	.zero		1


	//   ....[15]....
        /*05bc*/ 	.word	0x00000760
        /*05c0*/ 	.word	0x000000ff
        /*05c4*/ 	.word	0x000388a0
        /*05c8*/ 	.short	0x0100
        /*05ca*/ 	.byte	0x08
	.zero		1


	//   ....[16]....
        /*05cc*/ 	.word	0x00000770
        /*05d0*/ 	.word	0x000000ff
        /*05d4*/ 	.word	0x00038898
        /*05d8*/ 	.short	0x0100
        /*05da*/ 	.byte	0x08
	.zero		1


	//   ....[17]....
        /*05dc*/ 	.word	0x00000780
        /*05e0*/ 	.word	0x000000ff
        /*05e4*/ 	.word	0x000388a8
        /*05e8*/ 	.short	0x0100
        /*05ea*/ 	.byte	0x08
	.zero		1


	//   ....[18]....
        /*05ec*/ 	.word	0x000008b0
        /*05f0*/ 	.word	0x000000ff
        /*05f4*/ 	.word	0x000388b0
        /*05f8*/ 	.short	0x0100
        /*05fa*/ 	.byte	0x08
	.zero		1


	//   ....[19]....
        /*05fc*/ 	.word	0x000008c0
        /*0600*/ 	.word	0x000000ff
        /*0604*/ 	.word	0x000388c0
        /*0608*/ 	.short	0x0100
        /*060a*/ 	.byte	0x08
	.zero		1


	//   ....[20]....
        /*060c*/ 	.word	0x000008d0
        /*0610*/ 	.word	0x000000ff
        /*0614*/ 	.word	0x000388b8
        /*0618*/ 	.short	0x0100
        /*061a*/ 	.byte	0x08
	.zero		1


	//   ....[21]....
        /*061c*/ 	.word	0x000008e0
        /*0620*/ 	.word	0x000000ff
        /*0624*/ 	.word	0x000388c8
        /*0628*/ 	.short	0x0100
        /*062a*/ 	.byte	0x08
	.zero		1


	//   ....[22]....
        /*062c*/ 	.word	0x000019b0
        /*0630*/ 	.word	0x000000ff
        /*0634*/ 	.word	0x00038800
        /*0638*/ 	.short	0x010a
        /*063a*/ 	.byte	0x06
	.zero		1


	//   ....[23]....
        /*063c*/ 	.word	0x00001a50
        /*0640*/ 	.word	0x00000000
        /*0644*/ 	.word	0x00038830
        /*0648*/ 	.short	0x010a
        /*064a*/ 	.byte	0x3f
	.zero		1


	//   ....[24]....
        /*064c*/ 	.word	0x00001ab0
        /*0650*/ 	.word	0x00000000
        /*0654*/ 	.word	0x00038830
        /*0658*/ 	.short	0x010a
        /*065a*/ 	.byte	0x3f
	.zero		1


	//   ....[25]....
        /*065c*/ 	.word	0x000043e0
        /*0660*/ 	.word	0x00000000
        /*0664*/ 	.word	0x00000000
        /*0668*/ 	.short	0x0101
        /*066a*/ 	.byte	0x3f
	.zero		1


	//   ....[26]....
        /*066c*/ 	.word	0x00005470
        /*0670*/ 	.word	0x000000ff
        /*0674*/ 	.word	0x00038830
        /*0678*/ 	.short	0x010a
        /*067a*/ 	.byte	0x04
	.zero		1


	//   ....[27]....
        /*067c*/ 	.word	0x000054c0
        /*0680*/ 	.word	0x000000ff
        /*0684*/ 	.word	0x00038830
        /*0688*/ 	.short	0x010a
        /*068a*/ 	.byte	0x04
	.zero		1


	//   ....[28]....
        /*068c*/ 	.word	0x00007d60
        /*0690*/ 	.word	0x000000ff
        /*0694*/ 	.word	0x00038850
        /*0698*/ 	.short	0x010a
        /*069a*/ 	.byte	0x04
	.zero		1


	//   ....[29]....
        /*069c*/ 	.word	0x00007da0
        /*06a0*/ 	.word	0x000000ff
        /*06a4*/ 	.word	0x00038850
        /*06a8*/ 	.short	0x010a
        /*06aa*/ 	.byte	0x04
	.zero		1


	//   ....[30]....
        /*06ac*/ 	.word	0x00008fc0
        /*06b0*/ 	.word	0x00000014
        /*06b4*/ 	.word	0x00000000
        /*06b8*/ 	.short	0x0101
        /*06ba*/ 	.byte	0x3f
	.zero		1


	//   ....[31]....
        /*06bc*/ 	.word	0x00009020
        /*06c0*/ 	.word	0x000000a0
        /*06c4*/ 	.word	0x00000000
        /*06c8*/ 	.short	0x0101
        /*06ca*/ 	.byte	0x3f
	.zero		1


	//   ....[32]....
        /*06cc*/ 	.word	0x00009560
        /*06d0*/ 	.word	0x000000ff
        /*06d4*/ 	.word	0x00038830
        /*06d8*/ 	.short	0x010a
        /*06da*/ 	.byte	0x04
	.zero		1


	//   ....[33]....
        /*06dc*/ 	.word	0x000095a0
        /*06e0*/ 	.word	0x000000ff
        /*06e4*/ 	.word	0x00038830
        /*06e8*/ 	.short	0x010a
        /*06ea*/ 	.byte	0x04
	.zero		1


	//   ....[34]....
        /*06ec*/ 	.word	0x0000be40
        /*06f0*/ 	.word	0x000000ff
        /*06f4*/ 	.word	0x00038850
        /*06f8*/ 	.short	0x010a
        /*06fa*/ 	.byte	0x04
	.zero		1


	//   ....[35]....
        /*06fc*/ 	.word	0x0000be80
        /*0700*/ 	.word	0x000000ff
        /*0704*/ 	.word	0x00038850
        /*0708*/ 	.short	0x010a
        /*070a*/ 	.byte	0x04
	.zero		1


	//   ....[36]....
        /*070c*/ 	.word	0x0000ca20
        /*0710*/ 	.word	0x0000009d
        /*0714*/ 	.word	0x00000000
        /*0718*/ 	.short	0x0101
        /*071a*/ 	.byte	0x3f
	.zero		1


	//   ....[37]....
        /*071c*/ 	.word	0x0000caf0
        /*0720*/ 	.word	0x000000a5
        /*0724*/ 	.word	0x00000000
        /*0728*/ 	.short	0x0101
        /*072a*/ 	.byte	0x3f
	.zero		1


	//   ....[38]....
        /*072c*/ 	.word	0x0000d6c0
        /*0730*/ 	.word	0x000000ff
        /*0734*/ 	.word	0x00038850
        /*0738*/ 	.short	0x010a
        /*073a*/ 	.byte	0x07
	.zero		1


	//   ....[39]....
        /*073c*/ 	.word	0x0000d700
        /*0740*/ 	.word	0x000000ff
        /*0744*/ 	.word	0x00038850
        /*0748*/ 	.short	0x010a
        /*074a*/ 	.byte	0x07
	.zero		1


	//   ....[40]....
        /*074c*/ 	.word	0x0000dbf0
        /*0750*/ 	.word	0x0000000a
        /*0754*/ 	.word	0x00000000
        /*0758*/ 	.short	0x0101
        /*075a*/ 	.byte	0x3f
	.zero		1


	//   ....[41]....
        /*075c*/ 	.word	0x0000fc80
        /*0760*/ 	.word	0x000000c7
        /*0764*/ 	.word	0x00000000
        /*0768*/ 	.short	0x0101
        /*076a*/ 	.byte	0x3f
	.zero		1


	//   ....[42]....
        /*076c*/ 	.word	0x00011ec0
        /*0770*/ 	.word	0x00000000
        /*0774*/ 	.word	0x00038840
        /*0778*/ 	.short	0x010a
        /*077a*/ 	.byte	0x3f
	.zero		1


	//   ....[43]....
        /*077c*/ 	.word	0x00012dd0
        /*0780*/ 	.word	0x00000011
        /*0784*/ 	.word	0x00038800
        /*0788*/ 	.short	0x0107
        /*078a*/ 	.byte	0x3f
	.zero		1


	//   ....[44]....
        /*078c*/ 	.word	0x00012ee0
        /*0790*/ 	.word	0x00000011
        /*0794*/ 	.word	0x00038800
        /*0798*/ 	.short	0x0101
        /*079a*/ 	.byte	0x3f
	.zero		1


	//   ....[45]....
        /*079c*/ 	.word	0x00012f00
        /*07a0*/ 	.word	0x00000011
        /*07a4*/ 	.word	0x00038820
        /*07a8*/ 	.short	0x010a
        /*07aa*/ 	.byte	0x3f
	.zero		1


	//   ....[46]....
        /*07ac*/ 	.word	0x00013240
        /*07b0*/ 	.word	0x00000002
        /*07b4*/ 	.word	0x00038840
        /*07b8*/ 	.short	0x010a
        /*07ba*/ 	.byte	0x3f
	.zero		1


	//   ....[47]....
        /*07bc*/ 	.word	0x000137a0
        /*07c0*/ 	.word	0x00000003
        /*07c4*/ 	.word	0x00000060
        /*07c8*/ 	.short	0x010a
        /*07ca*/ 	.byte	0x3f
	.zero		1


	//   ....[48]....
        /*07cc*/ 	.word	0x00013fe0
        /*07d0*/ 	.word	0x00000003
        /*07d4*/ 	.word	0x00038840
        /*07d8*/ 	.short	0x010a
        /*07da*/ 	.byte	0x3f
	.zero		1


	//   ....[49]....
        /*07dc*/ 	.word	0x00014570
        /*07e0*/ 	.word	0x00000002
        /*07e4*/ 	.word	0x00000060
        /*07e8*/ 	.short	0x010a
        /*07ea*/ 	.byte	0x3f
	.zero		1


	//   ....[50]....
        /*07ec*/ 	.word	0x00014d00
        /*07f0*/ 	.word	0x00000002
        /*07f4*/ 	.word	0x00038840
        /*07f8*/ 	.short	0x010a
        /*07fa*/ 	.byte	0x3f
	.zero		1


	//   ....[51]....
        /*07fc*/ 	.word	0x00015290
        /*0800*/ 	.word	0x00000002
        /*0804*/ 	.word	0x00000060
        /*0808*/ 	.short	0x010a
        /*080a*/ 	.byte	0x3f
	.zero		1


	//   ....[52]....
        /*080c*/ 	.word	0x000159d0
        /*0810*/ 	.word	0x00000002
        /*0814*/ 	.word	0x00038860
        /*0818*/ 	.short	0x010a
        /*081a*/ 	.byte	0x3f
	.zero		1


	//   ....[53]....
        /*081c*/ 	.word	0x000161b0
        /*0820*/ 	.word	0x00000000
        /*0824*/ 	.word	0x00038820
        /*0828*/ 	.short	0x010a
        /*082a*/ 	.byte	0x3f
	.zero		1


	//   ....[54]....
        /*082c*/ 	.word	0x000163a0
        /*0830*/ 	.word	0x00000006
        /*0834*/ 	.word	0x00000000
        /*0838*/ 	.short	0x010a
        /*083a*/ 	.byte	0x3f
	.zero		1


	//   ....[55]....
        /*083c*/ 	.word	0x000163f0
        /*0840*/ 	.word	0x00000003
        /*0844*/ 	.word	0x00000000
        /*0848*/ 	.short	0x010a
        /*084a*/ 	.byte	0x3f
	.zero		1


	//   ....[56]....
        /*084c*/ 	.word	0x00016450
        /*0850*/ 	.word	0x00000012
        /*0854*/ 	.word	0x00000000
        /*0858*/ 	.short	0x010a
        /*085a*/ 	.byte	0x3f
	.zero		1


	//   ....[57]....
        /*085c*/ 	.word	0x00016480
        /*0860*/ 	.word	0x00000003
        /*0864*/ 	.word	0x00000000
        /*0868*/ 	.short	0x010a
        /*086a*/ 	.byte	0x3f
	.zero		1


	//   ....[58]....
        /*086c*/ 	.word	0x00016500
        /*0870*/ 	.word	0x00000003
        /*0874*/ 	.word	0x00038800
        /*0878*/ 	.short	0x010a
        /*087a*/ 	.byte	0x3f
	.zero		1


	//   ....[59]....
        /*087c*/ 	.word	0x00016550
        /*0880*/ 	.word	0x00000000
        /*0884*/ 	.word	0x00038830
        /*0888*/ 	.short	0x010a
        /*088a*/ 	.byte	0x3f
	.zero		1


	//   ....[60]....
        /*088c*/ 	.word	0x000165c0
        /*0890*/ 	.word	0x00000004
        /*0894*/ 	.word	0x00038830
        /*0898*/ 	.short	0x010a
        /*089a*/ 	.byte	0x3f
	.zero		1


	//   ....[61]....
        /*089c*/ 	.word	0x00016620
        /*08a0*/ 	.word	0x00000003
        /*08a4*/ 	.word	0x00038850
        /*08a8*/ 	.short	0x010a
        /*08aa*/ 	.byte	0x3f
	.zero		1


	//   ....[62]....
        /*08ac*/ 	.word	0x00016680
        /*08b0*/ 	.word	0x00000004
        /*08b4*/ 	.word	0x00038830
        /*08b8*/ 	.short	0x010a
        /*08ba*/ 	.byte	0x3f
	.zero		1


	//   ....[63]....
        /*08bc*/ 	.word	0x000166e0
        /*08c0*/ 	.word	0x00000003
        /*08c4*/ 	.word	0x00038850
        /*08c8*/ 	.short	0x010a
        /*08ca*/ 	.byte	0x3f
	.zero		1


	//   ....[64]....
        /*08cc*/ 	.word	0x00016740
        /*08d0*/ 	.word	0x00000007
        /*08d4*/ 	.word	0x00038850
        /*08d8*/ 	.short	0x010a
        /*08da*/ 	.byte	0x3f
	.zero		1


	//   ....[65]....
        /*08dc*/ 	.word	0x00016890
        /*08e0*/ 	.word	0x00000000
        /*08e4*/ 	.word	0x00038840
        /*08e8*/ 	.short	0x010a
        /*08ea*/ 	.byte	0x3f
	.zero		1


	//   ....[66]....
        /*08ec*/ 	.word	0x00017470
        /*08f0*/ 	.word	0x00000011
        /*08f4*/ 	.word	0x00038820
        /*08f8*/ 	.short	0x010a
        /*08fa*/ 	.byte	0x3f
	.zero		1


	//   ....[67]....
        /*08fc*/ 	.word	0x000174c0
        /*0900*/ 	.word	0x00000002
        /*0904*/ 	.word	0x00038840
        /*0908*/ 	.short	0x010a
        /*090a*/ 	.byte	0x3f
	.zero		1


	//   ....[68]....
        /*090c*/ 	.word	0x00017510
        /*0910*/ 	.word	0x00000003
        /*0914*/ 	.word	0x00000060
        /*0918*/ 	.short	0x010a
        /*091a*/ 	.byte	0x3f
	.zero		1


	//   ....[69]....
        /*091c*/ 	.word	0x00017560
        /*0920*/ 	.word	0x00000003
        /*0924*/ 	.word	0x00038840
        /*0928*/ 	.short	0x010a
        /*092a*/ 	.byte	0x3f
	.zero		1


	//   ....[70]....
        /*092c*/ 	.word	0x000175b0
        /*0930*/ 	.word	0x00000002
        /*0934*/ 	.word	0x00000060
        /*0938*/ 	.short	0x010a
        /*093a*/ 	.byte	0x3f
	.zero		1


	//   ....[71]....
        /*093c*/ 	.word	0x00017600
        /*0940*/ 	.word	0x00000002
        /*0944*/ 	.word	0x00038840
        /*0948*/ 	.short	0x010a
        /*094a*/ 	.byte	0x3f
	.zero		1


	//   ....[72]....
        /*094c*/ 	.word	0x00017650
        /*0950*/ 	.word	0x00000002
        /*0954*/ 	.word	0x00000060
        /*0958*/ 	.short	0x010a
        /*095a*/ 	.byte	0x3f
	.zero		1


	//   ....[73]....
        /*095c*/ 	.word	0x000176a0
        /*0960*/ 	.word	0x00000002
        /*0964*/ 	.word	0x00038860
        /*0968*/ 	.short	0x010a
        /*096a*/ 	.byte	0x3f
	.zero		1


	//   ....[74]....
        /*096c*/ 	.word	0x00017790
        /*0970*/ 	.word	0x00000000
        /*0974*/ 	.word	0x00038820
        /*0978*/ 	.short	0x010a
        /*097a*/ 	.byte	0x3f
	.zero		1


	//   ....[75]....
        /*097c*/ 	.word	0x00017930
        /*0980*/ 	.word	0x00000006
        /*0984*/ 	.word	0x00000000
        /*0988*/ 	.short	0x010a
        /*098a*/ 	.byte	0x3f
	.zero		1


	//   ....[76]....
        /*098c*/ 	.word	0x00017980
        /*0990*/ 	.word	0x00000003
        /*0994*/ 	.word	0x00000000
        /*0998*/ 	.short	0x010a
        /*099a*/ 	.byte	0x3f
	.zero		1


	//   ....[77]....
        /*099c*/ 	.word	0x000179d0
        /*09a0*/ 	.word	0x00000012
        /*09a4*/ 	.word	0x00000000
        /*09a8*/ 	.short	0x010a
        /*09aa*/ 	.byte	0x3f
	.zero		1


	//----- nvinfo : EIATTR_NUM_MBARRIERS
	.align		4
.L_565:
        /*09ac*/ 	.byte	0x03, 0x38
        /*09ae*/ 	.short	0x0016


	//----- nvinfo : EIATTR_EXIT_INSTR_OFFSETS
	.align		4
        /*09b0*/ 	.byte	0x04, 0x1c
        /*09b2*/ 	.short	(.L_567 - .L_566)


	//   ....[0]....
.L_566:
        /*09b4*/ 	.word	0x00000a10


	//   ....[1]....
        /*09b8*/ 	.word	0x00010ec0


	//   ....[2]....
        /*09bc*/ 	.word	0x000164d0


	//----- nvinfo : EIATTR_MAX_THREADS
	.align		4
.L_567:
        /*09c0*/ 	.byte	0x04, 0x05
        /*09c2*/ 	.short	(.L_569 - .L_568)
.L_568:
        /*09c4*/ 	.word	0x00000180
        /*09c8*/ 	.word	0x00000001
        /*09cc*/ 	.word	0x00000001


	//----- nvinfo : EIATTR_CRS_STACK_SIZE
	.align		4
.L_569:
        /*09d0*/ 	.byte	0x04, 0x1e
        /*09d2*/ 	.short	(.L_571 - .L_570)
.L_570:
        /*09d4*/ 	.word	0x00000000


	//----- nvinfo : EIATTR_CBANK_PARAM_SIZE
	.align		4
.L_571:
        /*09d8*/ 	.byte	0x03, 0x19
        /*09da*/ 	.short	0x0af0


	//----- nvinfo : EIATTR_PARAM_CBANK
	.align		4
        /*09dc*/ 	.byte	0x04, 0x0a
        /*09de*/ 	.short	(.L_573 - .L_572)
	.align		4
.L_572:
        /*09e0*/ 	.word	index@(.nv.constant0._ZN7cutlass13device_kernelIN5flash11enable_sm90INS1_16FlashAttnFwdSm90INS1_25CollectiveMainloopFwdSm90ILi2EN4cute5tupleIJNS5_1CILi1EEES8_S8_EEENS6_IJNS7_ILi128EEENS7_ILi80EEENS7_ILi256EEEEEELi256ENS_6half_tEfNS_4arch4Sm90ELb1ELb0ELb0ELb0ELb0ELb0ELb0ELb1ELb1ELb1ELb0ELb0EEENS1_21CollectiveEpilogueFwdINS6_IJSA_SC_SB_EEES9_SE_SG_Li256ELb0ELb1ELb0ELb0EEENS1_30DynamicPersistentTileSchedulerILi256ELi128ELb0ELb1ELb1EEEEEEEEEvNT_6ParamsE)
        /*09e4*/ 	.short	0x0210
        /*09e6*/ 	.short	0x0af0


	//----- nvinfo : EIATTR_SW_WAR
	.align		4
.L_573:
        /*09e8*/ 	.byte	0x04, 0x36
        /*09ea*/ 	.short	(.L_575 - .L_574)
.L_574:
        /*09ec*/ 	.word	0x00000008
.L_575:


//--------------------- .nv.info._ZN7cutlass13device_kernelIN5flash11enable_sm90INS1_16FlashAttnFwdSm90INS1_25CollectiveMainloopFwdSm90ILi2EN4cute5tupleIJNS5_1CILi1EEES8_S8_EEENS6_IJNS7_ILi128EEENS7_ILi80EEENS7_ILi256EEEEEELi256ENS_6half_tEfNS_4arch4Sm90ELb1ELb0ELb0ELb1ELb0ELb0ELb0ELb1ELb1ELb1ELb0ELb0EEENS1_21CollectiveEpilogueFwdINS6_IJSA_SC_SB_EEES9_SE_SG_Li256ELb1ELb1ELb0ELb0EEENS1_36VarlenDynamicPersistentTileSchedulerILi128ELi80ELi256ELi128ELb0ELb1ELb1ELb1ELb1ELb1EEEEEEEEEvNT_6ParamsE --------------------------
	.section	.nv.info._ZN7cutlass13device_kernelIN5flash11enable_sm90INS1_16FlashAttnFwdSm90INS1_25CollectiveMainloopFwdSm90ILi2EN4cute5tupleIJNS5_1CILi1EEES8_S8_EEENS6_IJNS7_ILi128EEENS7_ILi80EEENS7_ILi256EEEEEELi256ENS_6half_tEfNS_4arch4Sm90ELb1ELb0ELb0ELb1ELb0ELb0ELb0ELb1ELb1ELb1ELb0ELb0EEENS1_21CollectiveEpilogueFwdINS6_IJSA_SC_SB_EEES9_SE_SG_Li256ELb1ELb1ELb0ELb0EEENS1_36VarlenDynamicPersistentTileSchedulerILi128ELi80ELi256ELi128ELb0ELb1ELb1ELb1ELb1ELb1EEEEEEEEEvNT_6ParamsE,"",@"SHT_CUDA_INFO"
	.sectionflags	@""
	.align	4


	//----- nvinfo : EIATTR_CUDA_API_VERSION
	.align		4
        /*0000*/ 	.byte	0x04, 0x37
        /*0002*/ 	.short	(.L_577 - .L_576)
.L_576:
        /*0004*/ 	.word	0x00000082


	//----- nvinfo : EIATTR_KPARAM_INFO
	.align		4
.L_577:
        /*0008*/ 	.byte	0x04, 0x17
        /*000a*/ 	.short	(.L_579 - .L_578)
.L_578:
        /*000c*/ 	.word	0x00000000
        /*0010*/ 	.short	0x0000
        /*0012*/ 	.short	0x0070
        /*0014*/ 	.byte	0x00, 0xf0, 0x01, 0x2a


	//----- nvinfo : EIATTR_SPARSE_MMA_MASK
	.align		4
.L_579:
        /*0018*/ 	.byte	0x03, 0x50
        /*001a*/ 	.short	0x0000


	//----- nvinfo : EIATTR_MAXREG_COUNT
	.align		4
        /*001c*/ 	.byte	0x03, 0x1b
        /*001e*/ 	.short	0x00a8


	//----- nvinfo : EIATTR_NUM_BARRIERS
	.align		4
        /*0020*/ 	.byte	0x02, 0x4c
        /*0022*/ 	.byte	0x09
	.zero		1


	//----- nvinfo : EIATTR_EXTERNS
	.align		4
        /*0024*/ 	.byte	0x04, 0x0f
        /*0026*/ 	.short	(.L_581 - .L_580)


	//   ....[0]....
	.align		4
.L_580:
        /*0028*/ 	.word	index@(__assertfail)


	//----- nvinfo : EIATTR_ANNOTATIONS
	.align		4
.L_581:
        /*002c*/ 	.byte	0x04, 0x55
        /*002e*/ 	.short	(.L_583 - .L_582)


	//   ....[0]....
.L_582:
        /* <DEDUP_REMOVED lines=79> */


	//----- nvinfo : EIATTR_MERCURY_ISA_VERSION
	.align		4
.L_583:
        /*0510*/ 	.byte	0x03, 0x5f
        /*0512*/ 	.short	0x0101


	//----- nvinfo : EIATTR_UNUSED_LOAD_BYTE_OFFSET
	.align		4
        /*0514*/ 	.byte	0x04, 0x44
        /*0516*/ 	.short	(.L_585 - .L_584)


	//   ....[0]....
.L_584:
        /*0518*/ 	.word	0x00000a10
        /*051c*/ 	.word	0x0000fff0


	//   ....[1]....
        /*0520*/ 	.word	0x0000e2c0
        /*0524*/ 	.word	0x0000fff0


	//----- nvinfo : EIATTR_INT_WARP_WIDE_INSTR_OFFSETS
	.align		4
.L_585:
        /*0528*/ 	.byte	0x04, 0x31
        /*052a*/ 	.short	(.L_587 - .L_586)


	//   ....[0]....
.L_586:
        /*052c*/ 	.word	0x00000130


	//   ....[1]....
        /*0530*/ 	.word	0x00000170


	//   ....[2]....
        /*0534*/ 	.word	0x000001e0


	//   ....[3]....
        /*0538*/ 	.word	0x00012610


	//   ....[4]....
        /*053c*/ 	.word	0x000126b0


	//   ....[5]....
        /*0540*/ 	.word	0x00016d60


	//   ....[6]....
        /*0544*/ 	.word	0x00016dd0


	//----- nvinfo : EIATTR_COOP_GROUP_MASK_REGIDS
	.align		4
.L_587:
        /*0548*/ 	.byte	0x04, 0x29
        /*054a*/ 	.short	(.L_589 - .L_588)


	//   ....[0]....
.L_588:
        /*054c*/ 	.word	0xffffffff


	//   ....[1]....
        /*0550*/ 	.word	0xffffffff


	//   ....[2]....
        /*0554*/ 	.word	0xffffffff


	//   ....[3]....
        /*0558*/ 	.word	0xffffffff


	//   ....[4]....
        /*055c*/ 	.word	0xffffffff


	//   ....[5]....
        /*0560*/ 	.word	0xffffffff


	//   ....[6]....
        /*0564*/ 	.word	0xffffffff


	//   ....[7]....
        /*0568*/ 	.word	0xffffffff


	//   ....[8]....
        /*056c*/ 	.word	0xffffffff


	//   ....[9]....
        /*0570*/ 	.word	0xffffffff


	//   ....[10]....
        /*0574*/ 	.word	0xffffffff


	//   ....[11]....
        /*0578*/ 	.word	0xffffffff


	//   ....[12]....
        /*057c*/ 	.word	0xffffffff


	//   ....[13]....
        /*0580*/ 	.word	0xffffffff


	//   ....[14]....
        /*0584*/ 	.word	0xffffffff


	//   ....[15]....
        /*0588*/ 	.word	0xffffffff


	//   ....[16]....
        /*058c*/ 	.word	0xffffffff


	//   ....[17]....
        /*0590*/ 	.word	0xffffffff


	//   ....[18]....
        /*0594*/ 	.word	0xffffffff


	//   ....[19]....
        /*0598*/ 	.word	0xffffffff


	//   ....[20]....
        /*059c*/ 	.word	0xffffffff


	//   ....[21]....
        /*05a0*/ 	.word	0xffffffff


	//   ....[22]....
        /*05a4*/ 	.word	0xffffffff


	//   ....[23]....
        /*05a8*/ 	.word	0xffffffff


	//   ....[24]....
        /*05ac*/ 	.word	0xffffffff


	//   ....[25]....
        /*05b0*/ 	.word	0xffffffff


	//   ....[26]....
        /*05b4*/ 	.word	0xffffffff


	//   ....[27]....
        /*05b8*/ 	.word	0xffffffff


	//   ....[28]....
        /*05bc*/ 	.word	0xffffffff


	//   ....[29]....
        /*05c0*/ 	.word	0xffffffff


	//   ....[30]....
        /*05c4*/ 	.word	0xffffffff


	//   ....[31]....
        /*05c8*/ 	.word	0xffffffff


	//   ....[32]....
        /*05cc*/ 	.word	0xffffffff


	//   ....[33]....
        /*05d0*/ 	.word	0xffffffff


	//   ....[34]....
        /*05d4*/ 	.word	0xffffffff


	//   ....[35]....
        /*05d8*/ 	.word	0xffffffff


	//   ....[36]....
        /*05dc*/ 	.word	0xffffffff


	//   ....[37]....
        /*05e0*/ 	.word	0xffffffff


	//   ....[38]....
        /*05e4*/ 	.word	0xffffffff


	//   ....[39]....
        /*05e8*/ 	.word	0xffffffff


	//   ....[40]....
        /*05ec*/ 	.word	0xffffffff


	//   ....[41]....
        /*05f0*/ 	.word	0xffffffff


	//   ....[42]....
        /*05f4*/ 	.word	0xffffffff


	//   ....[43]....
        /*05f8*/ 	.word	0xffffffff


	//   ....[44]....
        /*05fc*/ 	.word	0xffffffff


	//   ....[45]....
        /*0600*/ 	.word	0xffffffff


	//   ....[46]....
        /*0604*/ 	.word	0xffffffff


	//   ....[47]....
        /*0608*/ 	.word	0xffffffff


	//   ....[48]....
        /*060c*/ 	.word	0xffffffff


	//   ....[49]....
        /*0610*/ 	.word	0xffffffff


	//   ....[50]....
        /*0614*/ 	.word	0xffffffff


	//   ....[51]....
        /*0618*/ 	.word	0xffffffff


	//   ....[52]....
        /*061c*/ 	.word	0xffffffff


	//   ....[53]....
        /*0620*/ 	.word	0xffffffff


	//   ....[54]....
        /*0624*/ 	.word	0xffffffff


	//   ....[55]....
        /*0628*/ 	.word	0xffffffff


	//   ....[56]....
        /*062c*/ 	.word	0xffffffff


	//   ....[57]....
        /*0630*/ 	.word	0xffffffff


	//   ....[58]....
        /*0634*/ 	.word	0xffffffff


	//   ....[59]....
        /*0638*/ 	.word	0xffffffff


	//   ....[60]....
        /*063c*/ 	.word	0xffffffff


	//   ....[61]....
        /*0640*/ 	.word	0xffffffff


	//   ....[62]....
        /*0644*/ 	.word	0xffffffff


	//   ....[63]....
        /*0648*/ 	.word	0xffffffff


	//   ....[64]....
        /*064c*/ 	.word	0xffffffff


	//   ....[65]....
        /*0650*/ 	.word	0xffffffff


	//   ....[66]....
        /*0654*/ 	.word	0xffffffff


	//   ....[67]....
        /*0658*/ 	.word	0xffffffff


	//   ....[68]....
        /*065c*/ 	.word	0xffffffff


	//   ....[69]....
        /*0660*/ 	.word	0xffffffff


	//   ....[70]....
        /*0664*/ 	.word	0xffffffff


	//   ....[71]....
        /*0668*/ 	.word	0xffffffff


	//   ....[72]....
        /*066c*/ 	.word	0xffffffff


	//   ....[73]....
        /*0670*/ 	.word	0xffffffff


	//   ....[74]....
        /*0674*/ 	.word	0xffffffff


	//   ....[75]....
        /*0678*/ 	.word	0xffffffff


	//   ....[76]....
        /*067c*/ 	.word	0xffffffff


	//   ....[77]....
        /*0680*/ 	.word	0xffffffff


	//   ....[78]....
        /*0684*/ 	.word	0xffffffff


	//   ....[79]....
        /*0688*/ 	.word	0xffffffff


	//   ....[80]....
        /*068c*/ 	.word	0xffffffff


	//   ....[81]....
        /*0690*/ 	.word	0xffffffff


	//   ....[82]....
        /*0694*/ 	.word	0xffffffff


	//   ....[83]....
        /*0698*/ 	.word	0xffffffff


	//   ....[84]....
        /*069c*/ 	.word	0xffffffff


	//   ....[85]....
        /*06a0*/ 	.word	0xffffffff


	//   ....[86]....
        /*06a4*/ 	.word	0xffffffff


	//   ....[87]....
        /*06a8*/ 	.word	0xffffffff


	//   ....[88]....
        /*06ac*/ 	.word	0xffffffff


	//   ....[89]....
        /*06b0*/ 	.word	0xffffffff


	//   ....[90]....
        /*06b4*/ 	.word	0xffffffff


	//   ....[91]....
        /*06b8*/ 	.word	0xffffffff


	//   ....[92]....
        /*06bc*/ 	.word	0xffffffff


	//   ....[93]....
        /*06c0*/ 	.word	0xffffffff


	//   ....[94]....
        /*06c4*/ 	.word	0xffffffff


	//   ....[95]....
        /*06c8*/ 	.word	0xffffffff


	//   ....[96]....
        /*06cc*/ 	.word	0xffffffff


	//   ....[97]....
        /*06d0*/ 	.word	0xffffffff


	//   ....[98]....
        /*06d4*/ 	.word	0xffffffff


	//   ....[99]....
        /*06d8*/ 	.word	0x0500000f


	//   ....[100]....
        /*06dc*/ 	.word	0x0500000f


	//   ....[101]....
        /*06e0*/ 	.word	0x0500000f


	//   ....[102]....
        /*06e4*/ 	.word	0x0500000f


	//   ....[103]....
        /*06e8*/ 	.word	0x0500000f


	//   ....[104]....
        /*06ec*/ 	.word	0x0500000f


	//   ....[105]....
        /*06f0*/ 	.word	0x0500000f


	//   ....[106]....
        /*06f4*/ 	.word	0x0500000f


	//   ....[107]....
        /*06f8*/ 	.word	0x0500000f


	//   ....[108]....
        /*06fc*/ 	.word	0x0500000f


	//   ....[109]....
        /*0700*/ 	.word	0x0500000f


	//   ....[110]....
        /*0704*/ 	.word	0x0500000f


	//   ....[111]....
        /*0708*/ 	.word	0x0500000f


	//   ....[112]....
        /*070c*/ 	.word	0x0500000f


	//   ....[113]....
        /*0710*/ 	.word	0x0500000f


	//   ....[114]....
        /*0714*/ 	.word	0x0500000f


	//   ....[115]....
        /*0718*/ 	.word	0x0500000f


	//   ....[116]....
        /*071c*/ 	.word	0x0500000f


	//   ....[117]....
        /*0720*/ 	.word	0x0500000f


	//   ....[118]....
        /*0724*/ 	.word	0x0500000f


	//   ....[119]....
        /*0728*/ 	.word	0x0500000f


	//   ....[120]....
        /*072c*/ 	.word	0x0500000f


	//   ....[121]....
        /*0730*/ 	.word	0x0500000f


	//   ....[122]....
        /*0734*/ 	.word	0x0500000f


	//   ....[123]....
        /*0738*/ 	.word	0x0500000f


	//   ....[124]....
        /*073c*/ 	.word	0x0500000f


	//   ....[125]....
        /*0740*/ 	.word	0x0500000f


	//   ....[126]....
        /*0744*/ 	.word	0x0500000f


	//   ....[127]....
        /*0748*/ 	.word	0x0500000f


	//   ....[128]....
        /*074c*/ 	.word	0x0500000f


	//   ....[129]....
        /*0750*/ 	.word	0x0500000f


	//   ....[130]....
        /*0754*/ 	.word	0x0500000f


	//   ....[131]....
        /*0758*/ 	.word	0x0500000f


	//   ....[132]....
        /*075c*/ 	.word	0x0500000f


	//   ....[133]....
        /*0760*/ 	.word	0x0500000f


	//----- nvinfo : EIATTR_COOP_GROUP_INSTR_OFFSETS
	.align		4
.L_589:
        /*0764*/ 	.byte	0x04, 0x28
        /*0766*/ 	.short	(.L_591 - .L_590)


	//   ....[0]....
.L_590:
        /*0768*/ 	.word	0x00000060


	//   ....[1]....
        /*076c*/ 	.word	0x00000140


	//   ....[2]....
        /*0770*/ 	.word	0x00000190


	//   ....[3]....
        /*0774*/ 	.word	0x000003c0


	//   ....[4]....
        /*0778*/ 	.word	0x00000520


	//   ....[5]....
        /*077c*/ 	.word	0x00000640


	//   ....[6]....
        /*0780*/ 	.word	0x000007a0


	//   ....[7]....
        /*0784*/ 	.word	0x000019a0


	//   ....[8]....
        /*0788*/ 	.word	0x00003d90


	//   ....[9]....
        /*078c*/ 	.word	0x00003db0


	//   ....[10]....
        /*0790*/ 	.word	0x00004700


	//   ....[11]....
        /*0794*/ 	.word	0x00004800


	//   ....[12]....
        /*0798*/ 	.word	0x00004aa0


	//   ....[13]....
        /*079c*/ 	.word	0x00004c10


	//   ....[14]....
        /*07a0*/ 	.word	0x00007e90


	//   ....[15]....
        /*07a4*/ 	.word	0x000082f0


	//   ....[16]....
        /*07a8*/ 	.word	0x00008320


	//   ....[17]....
        /*07ac*/ 	.word	0x000083d0


	//   ....[18]....
        /*07b0*/ 	.word	0x00008960


	//   ....[19]....
        /*07b4*/ 	.word	0x000089c0


	//   ....[20]....
        /*07b8*/ 	.word	0x0000bf70


	//   ....[21]....
        /*07bc*/ 	.word	0x0000bfa0


	//   ....[22]....
        /*07c0*/ 	.word	0x0000c4f0


	//   ....[23]....
        /*07c4*/ 	.word	0x0000c540


	//   ....[24]....
        /*07c8*/ 	.word	0x0000d5c0


	//   ....[25]....
        /*07cc*/ 	.word	0x0000d600


	//   ....[26]....
        /*07d0*/ 	.word	0x0000d6d0


	//   ....[27]....
        /*07d4*/ 	.word	0x0000d710


	//   ....[28]....
        /*07d8*/ 	.word	0x0000f430


	//   ....[29]....
        /*07dc*/ 	.word	0x0000f460


	//   ....[30]....
        /*07e0*/ 	.word	0x0000f4a0


	//   ....[31]....
        /*07e4*/ 	.word	0x0000f4d0


	//   ....[32]....
        /*07e8*/ 	.word	0x0000fd20


	//   ....[33]....
        /*07ec*/ 	.word	0x0000fd50


	//   ....[34]....
        /*07f0*/ 	.word	0x0000fea0


	//   ....[35]....
        /*07f4*/ 	.word	0x0000fec0


	//   ....[36]....
        /*07f8*/ 	.word	0x00010010


	//   ....[37]....
        /*07fc*/ 	.word	0x00010030


	//   ....[38]....
        /*0800*/ 	.word	0x00010190


	//   ....[39]....
        /*0804*/ 	.word	0x000101b0


	//   ....[40]....
        /*0808*/ 	.word	0x00010bd0


	//   ....[41]....
        /*080c*/ 	.word	0x00010c00


	//   ....[42]....
        /*0810*/ 	.word	0x00010d60


	//   ....[43]....
        /*0814*/ 	.word	0x00010d80


	//   ....[44]....
        /*0818*/ 	.word	0x00010ed0


	//   ....[45]....
        /*081c*/ 	.word	0x00010ef0


	//   ....[46]....
        /*0820*/ 	.word	0x00011050


	//   ....[47]....
        /*0824*/ 	.word	0x00011070


	//   ....[48]....
        /*0828*/ 	.word	0x00011240


	//   ....[49]....
        /*082c*/ 	.word	0x00011420


	//   ....[50]....
        /*0830*/ 	.word	0x00011450


	//   ....[51]....
        /*0834*/ 	.word	0x00011480


	//   ....[52]....
        /*0838*/ 	.word	0x000114b0


	//   ....[53]....
        /*083c*/ 	.word	0x000114e0


	//   ....[54]....
        /*0840*/ 	.word	0x00011510


	//   ....[55]....
        /*0844*/ 	.word	0x00011690


	//   ....[56]....
        /*0848*/ 	.word	0x000116c0


	//   ....[57]....
        /*084c*/ 	.word	0x000116f0


	//   ....[58]....
        /*0850*/ 	.word	0x00011720


	//   ....[59]....
        /*0854*/ 	.word	0x00011750


	//   ....[60]....
        /*0858*/ 	.word	0x00011780


	//   ....[61]....
        /*085c*/ 	.word	0x00011830


	//   ....[62]....
        /*0860*/ 	.word	0x00011890


	//   ....[63]....
        /*0864*/ 	.word	0x00011920


	//   ....[64]....
        /*0868*/ 	.word	0x00012c30


	//   ....[65]....
        /*086c*/ 	.word	0x00013930


	//   ....[66]....
        /*0870*/ 	.word	0x00013940


	//   ....[67]....
        /*0874*/ 	.word	0x00013960


	//   ....[68]....
        /*0878*/ 	.word	0x00013a20


	//   ....[69]....
        /*087c*/ 	.word	0x00013a40


	//   ....[70]....
        /*0880*/ 	.word	0x00013af0


	//   ....[71]....
        /*0884*/ 	.word	0x00013b10


	//   ....[72]....
        /*0888*/ 	.word	0x00013bc0


	//   ....[73]....
        /*088c*/ 	.word	0x00013be0


	//   ....[74]....
        /*0890*/ 	.word	0x00013c90


	//   ....[75]....
        /*0894*/ 	.word	0x00013cb0


	//   ....[76]....
        /*0898*/ 	.word	0x00013d60


	//   ....[77]....
        /*089c*/ 	.word	0x00013d80


	//   ....[78]....
        /*08a0*/ 	.word	0x00013e20


	//   ....[79]....
        /*08a4*/ 	.word	0x00013e40


	//   ....[80]....
        /*08a8*/ 	.word	0x00013e80


	//   ....[81]....
        /*08ac*/ 	.word	0x000176a0


	//   ....[82]....
        /*08b0*/ 	.word	0x00017700


	//   ....[83]....
        /*08b4*/ 	.word	0x00017730


	//   ....[84]....
        /*08b8*/ 	.word	0x00017740


	//   ....[85]....
        /*08bc*/ 	.word	0x00017770


	//   ....[86]....
        /*08c0*/ 	.word	0x000177a0


	//   ....[87]....
        /*08c4*/ 	.word	0x000177d0


	//   ....[88]....
        /*08c8*/ 	.word	0x00017800


	//   ....[89]....
        /*08cc*/ 	.word	0x00017990


	//   ....[90]....
        /*08d0*/ 	.word	0x000179c0


	//   ....[91]....
        /*08d4*/ 	.word	0x000179f0


	//   ....[92]....
        /*08d8*/ 	.word	0x00017a20


	//   ....[93]....
        /*08dc*/ 	.word	0x00017a50


	//   ....[94]....
        /*08e0*/ 	.word	0x00017a80


	//   ....[95]....
        /*08e4*/ 	.word	0x00017b40


	//   ....[96]....
        /*08e8*/ 	.word	0x00017b60


	//   ....[97]....
        /*08ec*/ 	.word	0x00017bd0


	//   ....[98]....
        /*08f0*/ 	.word	0x000182b0


	//   ....[99]....
        /*08f4*/ 	.word	0x000188c0


	//   ....[100]....
        /*08f8*/ 	.word	0x00018a70


	//   ....[101]....
        /*08fc*/ 	.word	0x00018ac0


	//   ....[102]....
        /*0900*/ 	.word	0x00018bf0


	//   ....[103]....
        /*0904*/ 	.word	0x00018c60


	//   ....[104]....
        /*0908*/ 	.word	0x00018d90


	//   ....[105]....
        /*090c*/ 	.word	0x00018e00


	//   ....[106]....
        /*0910*/ 	.word	0x00018f30


	//   ....[107]....
        /*0914*/ 	.word	0x00018fa0


	//   ....[108]....
        /*0918*/ 	.word	0x000190d0


	//   ....[109]....
        /*091c*/ 	.word	0x00019140


	//   ....[110]....
        /*0920*/ 	.word	0x00019270


	//   ....[111]....
        /*0924*/ 	.word	0x000192e0


	//   ....[112]....
        /*0928*/ 	.word	0x00019420


	//   ....[113]....
        /*092c*/ 	.word	0x00019470


	//   ....[114]....
        /*0930*/ 	.word	0x000195a0


	//   ....[115]....
        /*0934*/ 	.word	0x000195f0


	//   ....[116]....
        /*0938*/ 	.word	0x00019920


	//   ....[117]....
        /*093c*/ 	.word	0x000199c0


	//   ....[118]....
        /*0940*/ 	.word	0x00019af0


	//   ....[119]....
        /*0944*/ 	.word	0x00019b70


	//   ....[120]....
        /*0948*/ 	.word	0x00019bf0


	//   ....[121]....
        /*094c*/ 	.word	0x00019c70


	//   ....[122]....
        /*0950*/ 	.word	0x00019cf0


	//   ....[123]....
        /*0954*/ 	.word	0x00019d80


	//   ....[124]....
        /*0958*/ 	.word	0x00019e20


	//   ....[125]....
        /*095c*/ 	.word	0x00019ec0


	//   ....[126]....
        /*0960*/ 	.word	0x00019f40


	//   ....[127]....
        /*0964*/ 	.word	0x00019fc0


	//   ....[128]....
        /*0968*/ 	.word	0x0001a040


	//   ....[129]....
        /*096c*/ 	.word	0x0001a0d0


	//   ....[130]....
        /*0970*/ 	.word	0x0001a150


	//   ....[131]....
        /*0974*/ 	.word	0x0001a1f0


	//   ....[132]....
        /*0978*/ 	.word	0x0001a280


	//   ....[133]....
        /*097c*/ 	.word	0x0001a3b0


	//----- nvinfo : EIATTR_REG_RECONFIG
	.align		4
.L_591:
        /*0980*/ 	.byte	0x01, 0x54
	.zero		2


	//----- nvinfo : EIATTR_SYSCALL_OFFSETS
	.align		4
        /*0984*/ 	.byte	0x04, 0x46
        /*0986*/ 	.short	(.L_593 - .L_592)


	//   ....[0]....
.L_592:
        /*0988*/ 	.word	0x00001b90


	//   ....[1]....
        /*098c*/ 	.word	0x00012820


	//   ....[2]....
        /*0990*/ 	.word	0x00012980


	//   ....[3]....
        /*0994*/ 	.word	0x00012a80


	//   ....[4]....
        /*0998*/ 	.word	0x000134c0


	//----- nvinfo : EIATTR_MBARRIER_INSTR_OFFSETS
	.align		4
.L_593:
        /*099c*/ 	.byte	0x04, 0x39
        /*099e*/ 	.short	(.L_595 - .L_594)


	//   ....[0]....
.L_594:
        /*09a0*/ 	.word	0x00000270
        /*09a4*/ 	.word	0x000000ff
        /*09a8*/ 	.word	0x00038800
        /*09ac*/ 	.short	0x0100
        /*09ae*/ 	.byte	0x08
	.zero		1


	//   ....[1]....
        /*09b0*/ 	.word	0x00000280
        /*09b4*/ 	.word	0x000000ff
        /*09b8*/ 	.word	0x00038820
        /*09bc*/ 	.short	0x0100
        /*09be*/ 	.byte	0x08
	.zero		1


	//   ....[2]....
        /*09c0*/ 	.word	0x00000370
        /*09c4*/ 	.word	0x000000ff
        /*09c8*/ 	.word	0x00038830
        /*09cc*/ 	.short	0x0100
        /*09ce*/ 	.byte	0x08
	.zero		1


	//   ....[3]....
        /*09d0*/ 	.word	0x00000380
        /*09d4*/ 	.word	0x000000ff
        /*09d8*/ 	.word	0x00038840
        /*09dc*/ 	.short	0x0100
        /*09de*/ 	.byte	0x08
	.zero		1


	//   ....[4]....
        /*09e0*/ 	.word	0x00000390
        /*09e4*/ 	.word	0x000000ff
        /*09e8*/ 	.word	0x00038838
        /*09ec*/ 	.short	0x0100
        /*09ee*/ 	.byte	0x08
	.zero		1


	//   ....[5]....
        /*09f0*/ 	.word	0x000003a0
        /*09f4*/ 	.word	0x000000ff
        /*09f8*/ 	.word	0x00038848
        /*09fc*/ 	.short	0x0100
        /*09fe*/ 	.byte	0x08
	.zero		1


	//   ....[6]....
        /*0a00*/ 	.word	0x000004d0
        /*0a04*/ 	.word	0x000000ff
        /*0a08*/ 	.word	0x00038850
        /*0a0c*/ 	.short	0x0100
        /*0a0e*/ 	.byte	0x08
	.zero		1


	//   ....[7]....
        /*0a10*/ 	.word	0x000004e0
        /*0a14*/ 	.word	0x000000ff
        /*0a18*/ 	.word	0x00038860
        /*0a1c*/ 	.short	0x0100
        /*0a1e*/ 	.byte	0x08
	.zero		1


	//   ....[8]....
        /*0a20*/ 	.word	0x000004f0
        /*0a24*/ 	.word	0x000000ff
        /*0a28*/ 	.word	0x00038858
        /*0a2c*/ 	.short	0x0100
        /*0a2e*/ 	.byte	0x08
	.zero		1


	//   ....[9]....
        /*0a30*/ 	.word	0x00000500
        /*0a34*/ 	.word	0x000000ff
        /*0a38*/ 	.word	0x00038868
        /*0a3c*/ 	.short	0x0100
        /*0a3e*/ 	.byte	0x08
	.zero		1


	//   ....[10]....
        /*0a40*/ 	.word	0x000005f0
        /*0a44*/ 	.word	0x000000ff
        /*0a48*/ 	.word	0x00038870
        /*0a4c*/ 	.short	0x0100
        /*0a4e*/ 	.byte	0x06
	.zero		1


	//   ....[11]....
        /*0a50*/ 	.word	0x00000600
        /*0a54*/ 	.word	0x000000ff
        /*0a58*/ 	.word	0x00038880
        /*0a5c*/ 	.short	0x0100
        /*0a5e*/ 	.byte	0x06
	.zero		1


	//   ....[12]....
        /*0a60*/ 	.word	0x00000610
        /*0a64*/ 	.word	0x000000ff
        /*0a68*/ 	.word	0x00038878
        /*0a6c*/ 	.short	0x0100
        /*0a6e*/ 	.byte	0x06
	.zero		1


	//   ....[13]....
        /*0a70*/ 	.word	0x00000620
        /*0a74*/ 	.word	0x000000ff
        /*0a78*/ 	.word	0x00038888
        /*0a7c*/ 	.short	0x0100
        /*0a7e*/ 	.byte	0x06
	.zero		1


	//   ....[14]....
        /*0a80*/ 	.word	0x00000750
        /*0a84*/ 	.word	0x000000ff
        /*0a88*/ 	.word	0x00038890
        /*0a8c*/ 	.short	0x0100
        /*0a8e*/ 	.byte	0x08
	.zero		1


	//   ....[15]....
        /*0a90*/ 	.word	0x00000760
        /*0a94*/ 	.word	0x000000ff
        /*0a98*/ 	.word	0x000388a0
        /*0a9c*/ 	.short	0x0100
        /*0a9e*/ 	.byte	0x08
	.zero		1


	//   ....[16]....
        /*0aa0*/ 	.word	0x00000770
        /*0aa4*/ 	.word	0x000000ff
        /*0aa8*/ 	.word	0x00038898
        /*0aac*/ 	.short	0x0100
        /*0aae*/ 	.byte	0x08
	.zero		1


	//   ....[17]....
        /*0ab0*/ 	.word	0x00000780
        /*0ab4*/ 	.word	0x000000ff
        /*0ab8*/ 	.word	0x000388a8
        /*0abc*/ 	.short	0x0100
        /*0abe*/ 	.byte	0x08
	.zero		1


	//   ....[18]....
        /*0ac0*/ 	.word	0x000008b0
        /*0ac4*/ 	.word	0x000000ff
        /*0ac8*/ 	.word	0x000388b0
        /*0acc*/ 	.short	0x0100
        /*0ace*/ 	.byte	0x08
	.zero		1


	//   ....[19]....
        /*0ad0*/ 	.word	0x000008c0
        /*0ad4*/ 	.word	0x000000ff
        /*0ad8*/ 	.word	0x000388c0
        /*0adc*/ 	.short	0x0100
        /*0ade*/ 	.byte	0x08
	.zero		1


	//   ....[20]....
        /*0ae0*/ 	.word	0x000008d0
        /*0ae4*/ 	.word	0x000000ff
        /*0ae8*/ 	.word	0x000388b8
        /*0aec*/ 	.short	0x0100
        /*0aee*/ 	.byte	0x08
	.zero		1


	//   ....[21]....
        /*0af0*/ 	.word	0x000008e0
        /*0af4*/ 	.word	0x000000ff
        /*0af8*/ 	.word	0x000388c8
        /*0afc*/ 	.short	0x0100
        /*0afe*/ 	.byte	0x08
	.zero		1


	//   ....[22]....
        /*0b00*/ 	.word	0x00001c40
        /*0b04*/ 	.word	0x000000ff
        /*0b08*/ 	.word	0x00038800
        /*0b0c*/ 	.short	0x010a
        /*0b0e*/ 	.byte	0x06
	.zero		1


	//   ....[23]....
        /*0b10*/ 	.word	0x00001ce0
        /*0b14*/ 	.word	0x00000000
        /*0b18*/ 	.word	0x00038830
        /*0b1c*/ 	.short	0x010a
        /*0b1e*/ 	.byte	0x3f
	.zero		1


	//   ....[24]....
        /*0b20*/ 	.word	0x00001d40
        /*0b24*/ 	.word	0x00000000
        /*0b28*/ 	.word	0x00038830
        /*0b2c*/ 	.short	0x010a
        /*0b2e*/ 	.byte	0x3f
	.zero		1


	//   ....[25]....
        /*0b30*/ 	.word	0x00004630
        /*0b34*/ 	.word	0x00000000
        /*0b38*/ 	.word	0x00000000
        /*0b3c*/ 	.short	0x0101
        /*0b3e*/ 	.byte	0x3f
	.zero		1


	//   ....[26]....
        /*0b40*/ 	.word	0x000056c0
        /*0b44*/ 	.word	0x000000ff
        /*0b48*/ 	.word	0x00038830
        /*0b4c*/ 	.short	0x010a
        /*0b4e*/ 	.byte	0x04
	.zero		1


	//   ....[27]....
        /*0b50*/ 	.word	0x00005710
        /*0b54*/ 	.word	0x000000ff
        /*0b58*/ 	.word	0x00038830
        /*0b5c*/ 	.short	0x010a
        /*0b5e*/ 	.byte	0x04
	.zero		1


	//   ....[28]....
        /*0b60*/ 	.word	0x00007bd0
        /*0b64*/ 	.word	0x000000ff
        /*0b68*/ 	.word	0x00038850
        /*0b6c*/ 	.short	0x010a
        /*0b6e*/ 	.byte	0x04
	.zero		1


	//   ....[29]....
        /*0b70*/ 	.word	0x00007c10
        /*0b74*/ 	.word	0x000000ff
        /*0b78*/ 	.word	0x00038850
        /*0b7c*/ 	.short	0x010a
        /*0b7e*/ 	.byte	0x04
	.zero		1


	//   ....[30]....
        /*0b80*/ 	.word	0x00008de0
        /*0b84*/ 	.word	0x00000014
        /*0b88*/ 	.word	0x00000000
        /*0b8c*/ 	.short	0x0101
        /*0b8e*/ 	.byte	0x3f
	.zero		1


	//   ....[31]....
        /*0b90*/ 	.word	0x00008e50
        /*0b94*/ 	.word	0x000000a0
        /*0b98*/ 	.word	0x00000000
        /*0b9c*/ 	.short	0x0101
        /*0b9e*/ 	.byte	0x3f
	.zero		1


	//   ....[32]....
        /*0ba0*/ 	.word	0x000093e0
        /*0ba4*/ 	.word	0x000000ff
        /*0ba8*/ 	.word	0x00038830
        /*0bac*/ 	.short	0x010a
        /*0bae*/ 	.byte	0x04
	.zero		1


	//   ....[33]....
        /*0bb0*/ 	.word	0x00009420
        /*0bb4*/ 	.word	0x000000ff
        /*0bb8*/ 	.word	0x00038830
        /*0bbc*/ 	.short	0x010a
        /*0bbe*/ 	.byte	0x04
	.zero		1


	//   ....[34]....
        /*0bc0*/ 	.word	0x0000bcd0
        /*0bc4*/ 	.word	0x000000ff
        /*0bc8*/ 	.word	0x00038850
        /*0bcc*/ 	.short	0x010a
        /*0bce*/ 	.byte	0x04
	.zero		1


	//   ....[35]....
        /*0bd0*/ 	.word	0x0000bd10
        /*0bd4*/ 	.word	0x000000ff
        /*0bd8*/ 	.word	0x00038850
        /*0bdc*/ 	.short	0x010a
        /*0bde*/ 	.byte	0x04
	.zero		1


	//   ....[36]....
        /*0be0*/ 	.word	0x0000c890
        /*0be4*/ 	.word	0x0000009d
        /*0be8*/ 	.word	0x00000000
        /*0bec*/ 	.short	0x0101
        /*0bee*/ 	.byte	0x3f
	.zero		1


	//   ....[37]....
        /*0bf0*/ 	.word	0x0000c960
        /*0bf4*/ 	.word	0x000000a5
        /*0bf8*/ 	.word	0x00000000
        /*0bfc*/ 	.short	0x0101
        /*0bfe*/ 	.byte	0x3f
	.zero		1


	//   ....[38]....
        /*0c00*/ 	.word	0x0000d530
        /*0c04*/ 	.word	0x000000ff
        /*0c08*/ 	.word	0x00038850
        /*0c0c*/ 	.short	0x010a
        /*0c0e*/ 	.byte	0x07
	.zero		1


	//   ....[39]....
        /*0c10*/ 	.word	0x0000d570
        /*0c14*/ 	.word	0x000000ff
        /*0c18*/ 	.word	0x00038850
        /*0c1c*/ 	.short	0x010a
        /*0c1e*/ 	.byte	0x07
	.zero		1


	//   ....[40]....
        /*0c20*/ 	.word	0x0000da60
        /*0c24*/ 	.word	0x0000000a
        /*0c28*/ 	.word	0x00000000
        /*0c2c*/ 	.short	0x0101
        /*0c2e*/ 	.byte	0x3f
	.zero		1


	//   ....[41]....
        /*0c30*/ 	.word	0x0000fd10
        /*0c34*/ 	.word	0x00000013
        /*0c38*/ 	.word	0x00000000
        /*0c3c*/ 	.short	0x0101
        /*0c3e*/ 	.byte	0x3f
	.zero		1


	//   ....[42]....
        /*0c40*/ 	.word	0x00012ed0
        /*0c44*/ 	.word	0x00000000
        /*0c48*/ 	.word	0x00038840
        /*0c4c*/ 	.short	0x010a
        /*0c4e*/ 	.byte	0x3f
	.zero		1


	//   ....[43]....
        /*0c50*/ 	.word	0x00014010
        /*0c54*/ 	.word	0x00000008
        /*0c58*/ 	.word	0x00038800
        /*0c5c*/ 	.short	0x0107
        /*0c5e*/ 	.byte	0x3f
	.zero		1


	//   ....[44]....
        /*0c60*/ 	.word	0x00014120
        /*0c64*/ 	.word	0x00000002
        /*0c68*/ 	.word	0x00038800
        /*0c6c*/ 	.short	0x0101
        /*0c6e*/ 	.byte	0x3f
	.zero		1


	//   ....[45]....
        /*0c70*/ 	.word	0x00014140
        /*0c74*/ 	.word	0x00000002
        /*0c78*/ 	.word	0x00038820
        /*0c7c*/ 	.short	0x010a
        /*0c7e*/ 	.byte	0x3f
	.zero		1


	//   ....[46]....
        /*0c80*/ 	.word	0x000144b0
        /*0c84*/ 	.word	0x00000002
        /*0c88*/ 	.word	0x00038840
        /*0c8c*/ 	.short	0x010a
        /*0c8e*/ 	.byte	0x3f
	.zero		1


	//   ....[47]....
        /*0c90*/ 	.word	0x00014a70
        /*0c94*/ 	.word	0x00000002
        /*0c98*/ 	.word	0x00000060
        /*0c9c*/ 	.short	0x010a
        /*0c9e*/ 	.byte	0x3f
	.zero		1


	//   ....[48]....
        /*0ca0*/ 	.word	0x00015370
        /*0ca4*/ 	.word	0x00000003
        /*0ca8*/ 	.word	0x00038840
        /*0cac*/ 	.short	0x010a
        /*0cae*/ 	.byte	0x3f
	.zero		1


	//   ....[49]....
        /*0cb0*/ 	.word	0x00015930
        /*0cb4*/ 	.word	0x00000002
        /*0cb8*/ 	.word	0x00000060
        /*0cbc*/ 	.short	0x010a
        /*0cbe*/ 	.byte	0x3f
	.zero		1


	//   ....[50]....
        /*0cc0*/ 	.word	0x00016160
        /*0cc4*/ 	.word	0x00000002
        /*0cc8*/ 	.word	0x00038840
        /*0ccc*/ 	.short	0x010a
        /*0cce*/ 	.byte	0x3f
	.zero		1


	//   ....[51]....
        /*0cd0*/ 	.word	0x00016720
        /*0cd4*/ 	.word	0x00000002
        /*0cd8*/ 	.word	0x00000060
        /*0cdc*/ 	.short	0x010a
        /*0cde*/ 	.byte	0x3f
	.zero		1


	//   ....[52]....
        /*0ce0*/ 	.word	0x00016ee0
        /*0ce4*/ 	.word	0x00000000
        /*0ce8*/ 	.word	0x00038860
        /*0cec*/ 	.short	0x010a
        /*0cee*/ 	.byte	0x3f
	.zero		1


	//   ....[53]....
        /*0cf0*/ 	.word	0x00018230
        /*0cf4*/ 	.word	0x00000000
        /*0cf8*/ 	.word	0x00038820
        /*0cfc*/ 	.short	0x010a
        /*0cfe*/ 	.byte	0x3f
	.zero		1


	//   ....[54]....
        /*0d00*/ 	.word	0x00018410
        /*0d04*/ 	.word	0x00000006
        /*0d08*/ 	.word	0x00000000
        /*0d0c*/ 	.short	0x010a
        /*0d0e*/ 	.byte	0x3f
	.zero		1


	//   ....[55]....
        /*0d10*/ 	.word	0x00018480
        /*0d14*/ 	.word	0x00000007
        /*0d18*/ 	.word	0x00000000
        /*0d1c*/ 	.short	0x010a
        /*0d1e*/ 	.byte	0x3f
	.zero		1


	//   ....[56]....
        /*0d20*/ 	.word	0x000184f0
        /*0d24*/ 	.word	0x00000004
        /*0d28*/ 	.word	0x00000000
        /*0d2c*/ 	.short	0x010a
        /*0d2e*/ 	.byte	0x3f
	.zero		1


	//   ....[57]....
        /*0d30*/ 	.word	0x00018520
        /*0d34*/ 	.word	0x00000003
        /*0d38*/ 	.word	0x00000000
        /*0d3c*/ 	.short	0x010a
        /*0d3e*/ 	.byte	0x3f
	.zero		1


	//   ....[58]....
        /*0d40*/ 	.word	0x000185a0
        /*0d44*/ 	.word	0x00000003
        /*0d48*/ 	.word	0x00038800
        /*0d4c*/ 	.short	0x010a
        /*0d4e*/ 	.byte	0x3f
	.zero		1


	//   ....[59]....
        /*0d50*/ 	.word	0x000185f0
        /*0d54*/ 	.word	0x00000000
        /*0d58*/ 	.word	0x00038830
        /*0d5c*/ 	.short	0x010a
        /*0d5e*/ 	.byte	0x3f
	.zero		1


	//   ....[60]....
        /*0d60*/ 	.word	0x00018660
        /*0d64*/ 	.word	0x00000099
        /*0d68*/ 	.word	0x00038830
        /*0d6c*/ 	.short	0x010a
        /*0d6e*/ 	.byte	0x3f
	.zero		1


	//   ....[61]....
        /*0d70*/ 	.word	0x000186c0
        /*0d74*/ 	.word	0x000000e9
        /*0d78*/ 	.word	0x00038850
        /*0d7c*/ 	.short	0x010a
        /*0d7e*/ 	.byte	0x3f
	.zero		1


	//   ....[62]....
        /*0d80*/ 	.word	0x00018720
        /*0d84*/ 	.word	0x00000004
        /*0d88*/ 	.word	0x00038830
        /*0d8c*/ 	.short	0x010a
        /*0d8e*/ 	.byte	0x3f
	.zero		1


	//   ....[63]....
        /*0d90*/ 	.word	0x00018780
        /*0d94*/ 	.word	0x00000003
        /*0d98*/ 	.word	0x00038850
        /*0d9c*/ 	.short	0x010a
        /*0d9e*/ 	.byte	0x3f
	.zero		1


	//   ....[64]....
        /*0da0*/ 	.word	0x000187e0
        /*0da4*/ 	.word	0x00000007
        /*0da8*/ 	.word	0x00038850
        /*0dac*/ 	.short	0x010a
        /*0dae*/ 	.byte	0x3f
	.zero		1


	//   ....[65]....
        /*0db0*/ 	.word	0x00018980
        /*0db4*/ 	.word	0x00000000
        /*0db8*/ 	.word	0x00038840
        /*0dbc*/ 	.short	0x010a
        /*0dbe*/ 	.byte	0x3f
	.zero		1


	//   ....[66]....
        /*0dc0*/ 	.word	0x00019640
        /*0dc4*/ 	.word	0x00000002
        /*0dc8*/ 	.word	0x00038820
        /*0dcc*/ 	.short	0x010a
        /*0dce*/ 	.byte	0x3f
	.zero		1


	//   ....[67]....
        /*0dd0*/ 	.word	0x00019690
        /*0dd4*/ 	.word	0x00000002
        /*0dd8*/ 	.word	0x00038840
        /*0ddc*/ 	.short	0x010a
        /*0dde*/ 	.byte	0x3f
	.zero		1


	//   ....[68]....
        /*0de0*/ 	.word	0x000196e0
        /*0de4*/ 	.word	0x00000002
        /*0de8*/ 	.word	0x00000060
        /*0dec*/ 	.short	0x010a
        /*0dee*/ 	.byte	0x3f
	.zero		1


	//   ....[69]....
        /*0df0*/ 	.word	0x00019730
        /*0df4*/ 	.word	0x00000003
        /*0df8*/ 	.word	0x00038840
        /*0dfc*/ 	.short	0x010a
        /*0dfe*/ 	.byte	0x3f
	.zero		1


	//   ....[70]....
        /*0e00*/ 	.word	0x00019780
        /*0e04*/ 	.word	0x00000002
        /*0e08*/ 	.word	0x00000060
        /*0e0c*/ 	.short	0x010a
        /*0e0e*/ 	.byte	0x3f
	.zero		1


	//   ....[71]....
        /*0e10*/ 	.word	0x000197d0
        /*0e14*/ 	.word	0x00000002
        /*0e18*/ 	.word	0x00038840
        /*0e1c*/ 	.short	0x010a
        /*0e1e*/ 	.byte	0x3f
	.zero		1


	//   ....[72]....
        /*0e20*/ 	.word	0x00019820
        /*0e24*/ 	.word	0x00000002
        /*0e28*/ 	.word	0x00000060
        /*0e2c*/ 	.short	0x010a
        /*0e2e*/ 	.byte	0x3f
	.zero		1


	//   ....[73]....
        /*0e30*/ 	.word	0x00019870
        /*0e34*/ 	.word	0x00000000
        /*0e38*/ 	.word	0x00038860
        /*0e3c*/ 	.short	0x010a
        /*0e3e*/ 	.byte	0x3f
	.zero		1


	//   ....[74]....
        /*0e40*/ 	.word	0x0001a2d0
        /*0e44*/ 	.word	0x00000000
        /*0e48*/ 	.word	0x00038820
        /*0e4c*/ 	.short	0x010a
        /*0e4e*/ 	.byte	0x3f
	.zero		1


	//   ....[75]....
        /*0e50*/ 	.word	0x0001a470
        /*0e54*/ 	.word	0x00000006
        /*0e58*/ 	.word	0x00000000
        /*0e5c*/ 	.short	0x010a
        /*0e5e*/ 	.byte	0x3f
	.zero		1


	//   ....[76]....
        /*0e60*/ 	.word	0x0001a4c0
        /*0e64*/ 	.word	0x00000007
        /*0e68*/ 	.word	0x00000000
        /*0e6c*/ 	.short	0x010a
        /*0e6e*/ 	.byte	0x3f
	.zero		1


	//   ....[77]....
        /*0e70*/ 	.word	0x0001a510
        /*0e74*/ 	.word	0x00000004
        /*0e78*/ 	.word	0x00000000
        /*0e7c*/ 	.short	0x010a
        /*0e7e*/ 	.byte	0x3f
	.zero		1


	//----- nvinfo : EIATTR_NUM_MBARRIERS
	.align		4
.L_595:
        /*0e80*/ 	.byte	0x03, 0x38
        /*0e82*/ 	.short	0x0016


	//----- nvinfo : EIATTR_EXIT_INSTR_OFFSETS
	.align		4
        /*0e84*/ 	.byte	0x04, 0x1c
        /*0e86*/ 	.short	(.L_597 - .L_596)


	//   ....[0]....
.L_596:
        /*0e88*/ 	.word	0x00000a50


	//   ....[1]....
        /*0e8c*/ 	.word	0x000111f0


	//   ....[2]....
        /*0e90*/ 	.word	0x00018570


	//----- nvinfo : EIATTR_MAX_THREADS
	.align		4
.L_597:
        /*0e94*/ 	.byte	0x04, 0x05
        /*0e96*/ 	.short	(.L_599 - .L_598)
.L_598:
        /*0e98*/ 	.word	0x00000180
        /*0e9c*/ 	.word	0x00000001
        /*0ea0*/ 	.word	0x00000001


	//----- nvinfo : EIATTR_CRS_STACK_SIZE
	.align		4
.L_599:
        /*0ea4*/ 	.byte	0x04, 0x1e
        /*0ea6*/ 	.short	(.L_601 - .L_600)
.L_600:
        /*0ea8*/ 	.word	0x00000000


	//----- nvinfo : EIATTR_CBANK_PARAM_SIZE
	.align		4
.L_601:
        /*0eac*/ 	.byte	0x03, 0x19
        /*0eae*/ 	.short	0x0af0


	//----- nvinfo : EIATTR_PARAM_CBANK
	.align		4
        /*0eb0*/ 	.byte	0x04, 0x0a
        /*0eb2*/ 	.short	(.L_603 - .L_602)
	.align		4
.L_602:
        /*0eb4*/ 	.word	index@(.nv.constant0._ZN7cutlass13device_kernelIN5flash11enable_sm90INS1_16FlashAttnFwdSm90INS1_25CollectiveMainloopFwdSm90ILi2EN4cute5tupleIJNS5_1CILi1EEES8_S8_EEENS6_IJNS7_ILi128EEENS7_ILi80EEENS7_ILi256EEEEEELi256ENS_6half_tEfNS_4arch4Sm90ELb1ELb0ELb0ELb1ELb0ELb0ELb0ELb1ELb1ELb1ELb0ELb0EEENS1_21CollectiveEpilogueFwdINS6_IJSA_SC_SB_EEES9_SE_SG_Li256ELb1ELb1ELb0ELb0EEENS1_36VarlenDynamicPersistentTileSchedulerILi128ELi80ELi256ELi128ELb0ELb1ELb1ELb1ELb1ELb1EEEEEEEEEvNT_6ParamsE)
        /*0eb8*/ 	.short	0x0210
        /*0eba*/ 	.short	0x0af0


	//----- nvinfo : EIATTR_SW_WAR
	.align		4
.L_603:
        /*0ebc*/ 	.byte	0x04, 0x36
        /*0ebe*/ 	.short	(.L_605 - .L_604)
.L_604:
        /*0ec0*/ 	.word	0x00000008
.L_605:


//--------------------- .nv.info._ZN7cutlass13device_kernelIN5flash11enable_sm90INS1_16FlashAttnFwdSm90INS1_25CollectiveMainloopFwdSm90ILi2EN4cute5tupleIJNS5_1CILi1EEES8_S8_EEENS6_IJNS7_ILi128EEENS7_ILi80EEENS7_ILi256EEEEEELi256ENS_6half_tEfNS_4arch4Sm90ELb1ELb0ELb0ELb1ELb0ELb1ELb0ELb1ELb1ELb1ELb0ELb0EEENS1_21CollectiveEpilogueFwdINS6_IJSA_SC_SB_EEES9_SE_SG_Li256ELb1ELb1ELb0ELb0EEENS1_36VarlenDynamicPersistentTileSchedulerILi128ELi80ELi256ELi128ELb0ELb1ELb1ELb1ELb1ELb1EEEEEEEEEvNT_6ParamsE --------------------------
	.section	.nv.info._ZN7cutlass13device_kernelIN5flash11enable_sm90INS1_16FlashAttnFwdSm90INS1_25CollectiveMainloopFwdSm90ILi2EN4cute5tupleIJNS5_1CILi1EEES8_S8_EEENS6_IJNS7_ILi128EEENS7_ILi80EEENS7_ILi256EEEEEELi256ENS_6half_tEfNS_4arch4Sm90ELb1ELb0ELb0ELb1ELb0ELb1ELb0ELb1ELb1ELb1ELb0ELb0EEENS1_21CollectiveEpilogueFwdINS6_IJSA_SC_SB_EEES9_SE_SG_Li256ELb1ELb1ELb0ELb0EEENS1_36VarlenDynamicPersistentTileSchedulerILi128ELi80ELi256ELi128ELb0ELb1ELb1ELb1ELb1ELb1EEEEEEEEEvNT_6ParamsE,"",@"SHT_CUDA_INFO"
	.sectionflags	@""
	.align	4


	//----- nvinfo : EIATTR_CUDA_API_VERSION
	.align		4
        /*0000*/ 	.byte	0x04, 0x37
        /*0002*/ 	.short	(.L_607 - .L_606)
.L_606:
        /*0004*/ 	.word	0x00000082


	//----- nvinfo : EIATTR_KPARAM_INFO
	.align		4
.L_607:
        /*0008*/ 	.byte	0x04, 0x17
        /*000a*/ 	.short	(.L_609 - .L_608)
.L_608:
        /*000c*/ 	.word	0x00000000
        /*0010*/ 	.short	0x0000
        /*0012*/ 	.short	0x0070
        /*0014*/ 	.byte	0x00, 0xf0, 0x01, 0x2a


	//----- nvinfo : EIATTR_SPARSE_MMA_MASK
	.align		4
.L_609:
        /*0018*/ 	.byte	0x03, 0x50
        /*001a*/ 	.short	0x0000


	//----- nvinfo : EIATTR_MAXREG_COUNT
	.align		4
        /*001c*/ 	.byte	0x03, 0x1b
        /*001e*/ 	.short	0x00a8


	//----- nvinfo : EIATTR_NUM_BARRIERS
	.align		4
        /*0020*/ 	.byte	0x02, 0x4c
        /*0022*/ 	.byte	0x10
	.zero		1


	//----- nvinfo : EIATTR_EXTERNS
	.align		4
        /*0024*/ 	.byte	0x04, 0x0f
        /*0026*/ 	.short	(.L_611 - .L_610)


	//   ....[0]....
	.align		4
.L_610:
        /*0028*/ 	.word	index@(__assertfail)


	//----- nvinfo : EIATTR_ANNOTATIONS
	.align		4
.L_611:
        /*002c*/ 	.byte	0x04, 0x55
        /*002e*/ 	.short	(.L_613 - .L_612)


	//   ....[0]....
.L_612:
        /* <DEDUP_REMOVED lines=149> */


	//----- nvinfo : EIATTR_MERCURY_ISA_VERSION
	.align		4
.L_613:
        /*0968*/ 	.byte	0x03, 0x5f
        /*096a*/ 	.short	0x0101


	//----- nvinfo : EIATTR_UNUSED_LOAD_BYTE_OFFSET
	.align		4
        /*096c*/ 	.byte	0x04, 0x44
        /*096e*/ 	.short	(.L_615 - .L_614)


	//   ....[0]....
.L_614:
        /*0970*/ 	.word	0x00000aa0
        /*0974*/ 	.word	0x0000fff0


	//   ....[1]....
        /*0978*/ 	.word	0x00023db0
        /*097c*/ 	.word	0x0000fff0


	//----- nvinfo : EIATTR_INT_WARP_WIDE_INSTR_OFFSETS
	.align		4
.L_615:
        /*0980*/ 	.byte	0x04, 0x31
        /*0982*/ 	.short	(.L_617 - .L_616)


	//   ....[0]....
.L_616:
        /*0984*/ 	.word	0x00000190


	//   ....[1]....
        /*0988*/ 	.word	0x000001d0


	//   ....[2]....
        /*098c*/ 	.word	0x00000240


	//   ....[3]....
        /*0990*/ 	.word	0x00029ca0


	//   ....[4]....
        /*0994*/ 	.word	0x00029d40


	//   ....[5]....
        /*0998*/ 	.word	0x0002e490


	//   ....[6]....
        /*099c*/ 	.word	0x0002e500


	//----- nvinfo : EIATTR_COOP_GROUP_MASK_REGIDS
	.align		4
.L_617:
        /*09a0*/ 	.byte	0x04, 0x29
        /*09a2*/ 	.short	(.L_619 - .L_618)


	//   ....[0]....
.L_618:
        /*09a4*/ 	.word	0xffffffff


	//   ....[1]....
        /*09a8*/ 	.word	0xffffffff


	//   ....[2]....
        /*09ac*/ 	.word	0xffffffff


	//   ....[3]....
        /*09b0*/ 	.word	0xffffffff


	//   ....[4]....
        /*09b4*/ 	.word	0xffffffff


	//   ....[5]....
        /*09b8*/ 	.word	0xffffffff


	//   ....[6]....
        /*09bc*/ 	.word	0xffffffff


	//   ....[7]....
        /*09c0*/ 	.word	0xffffffff


	//   ....[8]....
        /*09c4*/ 	.word	0xffffffff


	//   ....[9]....
        /*09c8*/ 	.word	0xffffffff


	//   ....[10]....
        /*09cc*/ 	.word	0xffffffff


	//   ....[11]....
        /*09d0*/ 	.word	0xffffffff


	//   ....[12]....
        /*09d4*/ 	.word	0xffffffff


	//   ....[13]....
        /*09d8*/ 	.word	0xffffffff


	//   ....[14]....
        /*09dc*/ 	.word	0xffffffff


	//   ....[15]....
        /*09e0*/ 	.word	0xffffffff


	//   ....[16]....
        /*09e4*/ 	.word	0xffffffff


	//   ....[17]....
        /*09e8*/ 	.word	0xffffffff


	//   ....[18]....
        /*09ec*/ 	.word	0xffffffff


	//   ....[19]....
        /*09f0*/ 	.word	0xffffffff


	//   ....[20]....
        /*09f4*/ 	.word	0xffffffff


	//   ....[21]....
        /*09f8*/ 	.word	0xffffffff


	//   ....[22]....
        /*09fc*/ 	.word	0xffffffff


	//   ....[23]....
        /*0a00*/ 	.word	0xffffffff


	//   ....[24]....
        /*0a04*/ 	.word	0xffffffff


	//   ....[25]....
        /*0a08*/ 	.word	0xffffffff


	//   ....[26]....
        /*0a0c*/ 	.word	0xffffffff


	//   ....[27]....
        /*0a10*/ 	.word	0xffffffff


	//   ....[28]....
        /*0a14*/ 	.word	0xffffffff


	//   ....[29]....
        /*0a18*/ 	.word	0xffffffff


	//   ....[30]....
        /*0a1c*/ 	.word	0xffffffff


	//   ....[31]....
        /*0a20*/ 	.word	0xffffffff


	//   ....[32]....
        /*0a24*/ 	.word	0xffffffff


	//   ....[33]....
        /*0a28*/ 	.word	0xffffffff


	//   ....[34]....
        /*0a2c*/ 	.word	0xffffffff


	//   ....[35]....
        /*0a30*/ 	.word	0xffffffff


	//   ....[36]....
        /*0a34*/ 	.word	0xffffffff


	//   ....[37]....
        /*0a38*/ 	.word	0xffffffff


	//   ....[38]....
        /*0a3c*/ 	.word	0xffffffff


	//   ....[39]....
        /*0a40*/ 	.word	0xffffffff


	//   ....[40]....
        /*0a44*/ 	.word	0xffffffff


	//   ....[41]....
        /*0a48*/ 	.word	0xffffffff


	//   ....[42]....
        /*0a4c*/ 	.word	0xffffffff


	//   ....[43]....
        /*0a50*/ 	.word	0xffffffff


	//   ....[44]....
        /*0a54*/ 	.word	0xffffffff


	//   ....[45]....
        /*0a58*/ 	.word	0xffffffff


	//   ....[46]....
        /*0a5c*/ 	.word	0xffffffff


	//   ....[47]....
        /*0a60*/ 	.word	0xffffffff


	//   ....[48]....
        /*0a64*/ 	.word	0xffffffff


	//   ....[49]....
        /*0a68*/ 	.word	0xffffffff


	//   ....[50]....
        /*0a6c*/ 	.word	0xffffffff


	//   ....[51]....
        /*0a70*/ 	.word	0xffffffff


	//   ....[52]....
        /*0a74*/ 	.word	0xffffffff


	//   ....[53]....
        /*0a78*/ 	.word	0xffffffff


	//   ....[54]....
        /*0a7c*/ 	.word	0xffffffff


	//   ....[55]....
        /*0a80*/ 	.word	0xffffffff


	//   ....[56]....
        /*0a84*/ 	.word	0xffffffff


	//   ....[57]....
        /*0a88*/ 	.word	0xffffffff


	//   ....[58]....
        /*0a8c*/ 	.word	0xffffffff


	//   ....[59]....
        /*0a90*/ 	.word	0xffffffff


	//   ....[60]....
        /*0a94*/ 	.word	0xffffffff


	//   ....[61]....
        /*0a98*/ 	.word	0xffffffff


	//   ....[62]....
        /*0a9c*/ 	.word	0xffffffff


	//   ....[63]....
        /*0aa0*/ 	.word	0xffffffff


	//   ....[64]....
        /*0aa4*/ 	.word	0xffffffff


	//   ....[65]....
        /*0aa8*/ 	.word	0xffffffff


	//   ....[66]....
        /*0aac*/ 	.word	0xffffffff


	//   ....[67]....
        /*0ab0*/ 	.word	0xffffffff


	//   ....[68]....
        /*0ab4*/ 	.word	0xffffffff


	//   ....[69]....
        /*0ab8*/ 	.word	0xffffffff


	//   ....[70]....
        /*0abc*/ 	.word	0xffffffff


	//   ....[71]....
        /*0ac0*/ 	.word	0xffffffff


	//   ....[72]....
        /*0ac4*/ 	.word	0xffffffff


	//   ....[73]....
        /*0ac8*/ 	.word	0xffffffff


	//   ....[74]....
        /*0acc*/ 	.word	0xffffffff


	//   ....[75]....
        /*0ad0*/ 	.word	0xffffffff


	//   ....[76]....
        /*0ad4*/ 	.word	0xffffffff


	//   ....[77]....
        /*0ad8*/ 	.word	0xffffffff


	//   ....[78]....
        /*0adc*/ 	.word	0xffffffff


	//   ....[79]....
        /*0ae0*/ 	.word	0xffffffff


	//   ....[80]....
        /*0ae4*/ 	.word	0xffffffff


	//   ....[81]....
        /*0ae8*/ 	.word	0xffffffff


	//   ....[82]....
        /*0aec*/ 	.word	0xffffffff


	//   ....[83]....
        /*0af0*/ 	.word	0xffffffff


	//   ....[84]....
        /*0af4*/ 	.word	0xffffffff


	//   ....[85]....
        /*0af8*/ 	.word	0xffffffff


	//   ....[86]....
        /*0afc*/ 	.word	0xffffffff


	//   ....[87]....
        /*0b00*/ 	.word	0xffffffff


	//   ....[88]....
        /*0b04*/ 	.word	0xffffffff


	//   ....[89]....
        /*0b08*/ 	.word	0xffffffff


	//   ....[90]....
        /*0b0c*/ 	.word	0xffffffff


	//   ....[91]....
        /*0b10*/ 	.word	0xffffffff


	//   ....[92]....
        /*0b14*/ 	.word	0xffffffff


	//   ....[93]....
        /*0b18*/ 	.word	0xffffffff


	//   ....[94]....
        /*0b1c*/ 	.word	0xffffffff


	//   ....[95]....
        /*0b20*/ 	.word	0xffffffff


	//   ....[96]....
        /*0b24*/ 	.word	0xffffffff


	//   ....[97]....
        /*0b28*/ 	.word	0xffffffff


	//   ....[98]....
        /*0b2c*/ 	.word	0xffffffff


	//   ....[99]....
        /*0b30*/ 	.word	0xffffffff


	//   ....[100]....
        /*0b34*/ 	.word	0xffffffff


	//   ....[101]....
        /*0b38*/ 	.word	0xffffffff


	//   ....[102]....
        /*0b3c*/ 	.word	0xffffffff


	//   ....[103]....
        /*0b40*/ 	.word	0xffffffff


	//   ....[104]....
        /*0b44*/ 	.word	0xffffffff


	//   ....[105]....
        /*0b48*/ 	.word	0xffffffff


	//   ....[106]....
        /*0b4c*/ 	.word	0xffffffff


	//   ....[107]....
        /*0b50*/ 	.word	0xffffffff


	//   ....[108]....
        /*0b54*/ 	.word	0xffffffff


	//   ....[109]....
        /*0b58*/ 	.word	0xffffffff


	//   ....[110]....
        /*0b5c*/ 	.word	0xffffffff


	//   ....[111]....
        /*0b60*/ 	.word	0xffffffff


	//   ....[112]....
        /*0b64*/ 	.word	0xffffffff


	//   ....[113]....
        /*0b68*/ 	.word	0xffffffff


	//   ....[114]....
        /*0b6c*/ 	.word	0xffffffff


	//   ....[115]....
        /*0b70*/ 	.word	0xffffffff


	//   ....[116]....
        /*0b74*/ 	.word	0xffffffff


	//   ....[117]....
        /*0b78*/ 	.word	0xffffffff


	//   ....[118]....
        /*0b7c*/ 	.word	0xffffffff


	//   ....[119]....
        /*0b80*/ 	.word	0xffffffff


	//   ....[120]....
        /*0b84*/ 	.word	0xffffffff


	//   ....[121]....
        /*0b88*/ 	.word	0xffffffff


	//   ....[122]....
        /*0b8c*/ 	.word	0xffffffff


	//   ....[123]....
        /*0b90*/ 	.word	0xffffffff


	//   ....[124]....
        /*0b94*/ 	.word	0xffffffff


	//   ....[125]....
        /*0b98*/ 	.word	0xffffffff


	//   ....[126]....
        /*0b9c*/ 	.word	0xffffffff


	//   ....[127]....
        /*0ba0*/ 	.word	0xffffffff


	//   ....[128]....
        /*0ba4*/ 	.word	0xffffffff


	//   ....[129]....
        /*0ba8*/ 	.word	0xffffffff


	//   ....[130]....
        /*0bac*/ 	.word	0xffffffff


	//   ....[131]....
        /*0bb0*/ 	.word	0xffffffff


	//   ....[132]....
        /*0bb4*/ 	.word	0x0500000f


	//   ....[133]....
        /*0bb8*/ 	.word	0x0500000f


	//   ....[134]....
        /*0bbc*/ 	.word	0x0500000f


	//   ....[135]....
        /*0bc0*/ 	.word	0x0500000f


	//   ....[136]....
        /*0bc4*/ 	.word	0x0500000f


	//   ....[137]....
        /*0bc8*/ 	.word	0x0500000f


	//   ....[138]....
        /*0bcc*/ 	.word	0x0500000f


	//   ....[139]....
        /*0bd0*/ 	.word	0x0500000f


	//   ....[140]....
        /*0bd4*/ 	.word	0x0500000f


	//   ....[141]....
        /*0bd8*/ 	.word	0x0500000f


	//   ....[142]....
        /*0bdc*/ 	.word	0x0500000f


	//   ....[143]....
        /*0be0*/ 	.word	0x0500000f


	//   ....[144]....
        /*0be4*/ 	.word	0x0500000f


	//   ....[145]....
        /*0be8*/ 	.word	0x0500000f


	//   ....[146]....
        /*0bec*/ 	.word	0x0500000f


	//   ....[147]....
        /*0bf0*/ 	.word	0x0500000f


	//   ....[148]....
        /*0bf4*/ 	.word	0x0500000f


	//   ....[149]....
        /*0bf8*/ 	.word	0x0500000f


	//   ....[150]....
        /*0bfc*/ 	.word	0x0500000f


	//   ....[151]....
        /*0c00*/ 	.word	0x0500000f


	//   ....[152]....
        /*0c04*/ 	.word	0x0500000f


	//   ....[153]....
        /*0c08*/ 	.word	0x0500000f


	//   ....[154]....
        /*0c0c*/ 	.word	0x0500000f


	//   ....[155]....
        /*0c10*/ 	.word	0x0500000f


	//   ....[156]....
        /*0c14*/ 	.word	0x0500000f


	//   ....[157]....
        /*0c18*/ 	.word	0x0500000f


	//   ....[158]....
        /*0c1c*/ 	.word	0x0500000f


	//   ....[159]....
        /*0c20*/ 	.word	0x0500000f


	//   ....[160]....
        /*0c24*/ 	.word	0x0500000f


	//   ....[161]....
        /*0c28*/ 	.word	0x0500000f


	//   ....[162]....
        /*0c2c*/ 	.word	0x0500000f


	//   ....[163]....
        /*0c30*/ 	.word	0x0500000f


	//   ....[164]....
        /*0c34*/ 	.word	0x0500000f


	//   ....[165]....
        /*0c38*/ 	.word	0x0500000f


	//   ....[166]....
        /*0c3c*/ 	.word	0x0500000f


	//   ....[167]....
        /*0c40*/ 	.word	0x0500000f


	//   ....[168]....
        /*0c44*/ 	.word	0x0500000f


	//   ....[169]....
        /*0c48*/ 	.word	0x0500000f


	//   ....[170]....
        /*0c4c*/ 	.word	0x0500000f


	//   ....[171]....
        /*0c50*/ 	.word	0x0500000f


	//   ....[172]....
        /*0c54*/ 	.word	0x0500000f


	//   ....[173]....
        /*0c58*/ 	.word	0x0500000f


	//   ....[174]....
        /*0c5c*/ 	.word	0x0500000f


	//   ....[175]....
        /*0c60*/ 	.word	0x0500000f


	//   ....[176]....
        /*0c64*/ 	.word	0x0500000f


	//   ....[177]....
        /*0c68*/ 	.word	0x0500000f


	//   ....[178]....
        /*0c6c*/ 	.word	0x0500000f


	//   ....[179]....
        /*0c70*/ 	.word	0x0500000f


	//   ....[180]....
        /*0c74*/ 	.word	0x0500000f


	//   ....[181]....
        /*0c78*/ 	.word	0x0500000f


	//   ....[182]....
        /*0c7c*/ 	.word	0x0500000f


	//   ....[183]....
        /*0c80*/ 	.word	0x0500000f


	//   ....[184]....
        /*0c84*/ 	.word	0x0500000f


	//   ....[185]....
        /*0c88*/ 	.word	0x0500000f


	//   ....[186]....
        /*0c8c*/ 	.word	0x0500000f


	//   ....[187]....
        /*0c90*/ 	.word	0x0500000f


	//   ....[188]....
        /*0c94*/ 	.word	0x0500000f


	//   ....[189]....
        /*0c98*/ 	.word	0x0500000f


	//   ....[190]....
        /*0c9c*/ 	.word	0x0500000f


	//   ....[191]....
        /*0ca0*/ 	.word	0x0500000f


	//   ....[192]....
        /*0ca4*/ 	.word	0x0500000f


	//   ....[193]....
        /*0ca8*/ 	.word	0x0500000f


	//   ....[194]....
        /*0cac*/ 	.word	0x0500000f


	//   ....[195]....
        /*0cb0*/ 	.word	0x0500000f


	//   ....[196]....
        /*0cb4*/ 	.word	0x0500000f


	//   ....[197]....
        /*0cb8*/ 	.word	0x0500000f


	//   ....[198]....
        /*0cbc*/ 	.word	0x0500000f


	//   ....[199]....
        /*0cc0*/ 	.word	0x0500000f


	//----- nvinfo : EIATTR_COOP_GROUP_INSTR_OFFSETS
	.align		4
.L_619:
        /*0cc4*/ 	.byte	0x04, 0x28
        /*0cc6*/ 	.short	(.L_621 - .L_620)


	//   ....[0]....
.L_620:
        /*0cc8*/ 	.word	0x00000060


	//   ....[1]....
        /*0ccc*/ 	.word	0x000001a0


	//   ....[2]....
        /*0cd0*/ 	.word	0x000001f0


	//   ....[3]....
        /*0cd4*/ 	.word	0x00000420


	//   ....[4]....
        /*0cd8*/ 	.word	0x00000580


	//   ....[5]....
        /*0cdc*/ 	.word	0x000006a0


	//   ....[6]....
        /*0ce0*/ 	.word	0x00000800


	//   ....[7]....
        /*0ce4*/ 	.word	0x0000b170


	//   ....[8]....
        /*0ce8*/ 	.word	0x0000b8e0


	//   ....[9]....
        /*0cec*/ 	.word	0x0000b8f0


	//   ....[10]....
        /*0cf0*/ 	.word	0x0000b900


	//   ....[11]....
        /*0cf4*/ 	.word	0x0000b910


	//   ....[12]....
        /*0cf8*/ 	.word	0x0000be80


	//   ....[13]....
        /*0cfc*/ 	.word	0x0000be90


	//   ....[14]....
        /*0d00*/ 	.word	0x0000bea0


	//   ....[15]....
        /*0d04*/ 	.word	0x0000beb0


	//   ....[16]....
        /*0d08*/ 	.word	0x0000c400


	//   ....[17]....
        /*0d0c*/ 	.word	0x0000c410


	//   ....[18]....
        /*0d10*/ 	.word	0x0000c420


	//   ....[19]....
        /*0d14*/ 	.word	0x0000c430


	//   ....[20]....
        /*0d18*/ 	.word	0x0000c9a0


	//   ....[21]....
        /*0d1c*/ 	.word	0x0000c9b0


	//   ....[22]....
        /*0d20*/ 	.word	0x0000c9c0


	//   ....[23]....
        /*0d24*/ 	.word	0x0000c9d0


	//   ....[24]....
        /*0d28*/ 	.word	0x00010050


	//   ....[25]....
        /*0d2c*/ 	.word	0x00010060


	//   ....[26]....
        /*0d30*/ 	.word	0x00010070


	//   ....[27]....
        /*0d34*/ 	.word	0x00010080


	//   ....[28]....
        /*0d38*/ 	.word	0x00010510


	//   ....[29]....
        /*0d3c*/ 	.word	0x00010520


	//   ....[30]....
        /*0d40*/ 	.word	0x00010530


	//   ....[31]....
        /*0d44*/ 	.word	0x00010540


	//   ....[32]....
        /*0d48*/ 	.word	0x00010980


	//   ....[33]....
        /*0d4c*/ 	.word	0x00010990


	//   ....[34]....
        /*0d50*/ 	.word	0x000109a0


	//   ....[35]....
        /*0d54*/ 	.word	0x000109b0


	//   ....[36]....
        /*0d58*/ 	.word	0x00010e10


	//   ....[37]....
        /*0d5c*/ 	.word	0x00010e20


	//   ....[38]....
        /*0d60*/ 	.word	0x00010e30


	//   ....[39]....
        /*0d64*/ 	.word	0x00010e40


	//   ....[40]....
        /*0d68*/ 	.word	0x000178b0


	//   ....[41]....
        /*0d6c*/ 	.word	0x000178d0


	//   ....[42]....
        /*0d70*/ 	.word	0x00018040


	//   ....[43]....
        /*0d74*/ 	.word	0x00018160


	//   ....[44]....
        /*0d78*/ 	.word	0x00018410


	//   ....[45]....
        /*0d7c*/ 	.word	0x000185c0


	//   ....[46]....
        /*0d80*/ 	.word	0x0001cb80


	//   ....[47]....
        /*0d84*/ 	.word	0x0001cba0


	//   ....[48]....
        /*0d88*/ 	.word	0x0001cfe0


	//   ....[49]....
        /*0d8c*/ 	.word	0x0001d290


	//   ....[50]....
        /*0d90*/ 	.word	0x0001d580


	//   ....[51]....
        /*0d94*/ 	.word	0x0001d5d0


	//   ....[52]....
        /*0d98*/ 	.word	0x00021b80


	//   ....[53]....
        /*0d9c*/ 	.word	0x00021ba0


	//   ....[54]....
        /*0da0*/ 	.word	0x00021d00


	//   ....[55]....
        /*0da4*/ 	.word	0x00021dd0


	//   ....[56]....
        /*0da8*/ 	.word	0x00023320


	//   ....[57]....
        /*0dac*/ 	.word	0x000233a0


	//   ....[58]....
        /*0db0*/ 	.word	0x000233c0


	//   ....[59]....
        /*0db4*/ 	.word	0x000233d0


	//   ....[60]....
        /*0db8*/ 	.word	0x00024fc0


	//   ....[61]....
        /*0dbc*/ 	.word	0x00025000


	//   ....[62]....
        /*0dc0*/ 	.word	0x000250c0


	//   ....[63]....
        /*0dc4*/ 	.word	0x00025120


	//   ....[64]....
        /*0dc8*/ 	.word	0x00025790


	//   ....[65]....
        /*0dcc*/ 	.word	0x000257c0


	//   ....[66]....
        /*0dd0*/ 	.word	0x00025940


	//   ....[67]....
        /*0dd4*/ 	.word	0x00025960


	//   ....[68]....
        /*0dd8*/ 	.word	0x00025ab0


	//   ....[69]....
        /*0ddc*/ 	.word	0x00025ad0


	//   ....[70]....
        /*0de0*/ 	.word	0x00025c30


	//   ....[71]....
        /*0de4*/ 	.word	0x00025c50


	//   ....[72]....
        /*0de8*/ 	.word	0x00026560


	//   ....[73]....
        /*0dec*/ 	.word	0x00026590


	//   ....[74]....
        /*0df0*/ 	.word	0x00026710


	//   ....[75]....
        /*0df4*/ 	.word	0x00026730


	//   ....[76]....
        /*0df8*/ 	.word	0x00026880


	//   ....[77]....
        /*0dfc*/ 	.word	0x000268a0


	//   ....[78]....
        /*0e00*/ 	.word	0x00026a00


	//   ....[79]....
        /*0e04*/ 	.word	0x00026a20


	//   ....[80]....
        /*0e08*/ 	.word	0x00026c00


	//   ....[81]....
        /*0e0c*/ 	.word	0x00026de0


	//   ....[82]....
        /*0e10*/ 	.word	0x00026e10


	//   ....[83]....
        /*0e14*/ 	.word	0x00026e40


	//   ....[84]....
        /*0e18*/ 	.word	0x00026e70


	//   ....[85]....
        /*0e1c*/ 	.word	0x00026ea0


	//   ....[86]....
        /*0e20*/ 	.word	0x00026ed0


	//   ....[87]....
        /*0e24*/ 	.word	0x00027050


	//   ....[88]....
        /*0e28*/ 	.word	0x00027080


	//   ....[89]....
        /*0e2c*/ 	.word	0x000270b0


	//   ....[90]....
        /*0e30*/ 	.word	0x000270e0


	//   ....[91]....
        /*0e34*/ 	.word	0x00027110


	//   ....[92]....
        /*0e38*/ 	.word	0x00027140


	//   ....[93]....
        /*0e3c*/ 	.word	0x000271f0


	//   ....[94]....
        /*0e40*/ 	.word	0x00027250


	//   ....[95]....
        /*0e44*/ 	.word	0x000272e0


	//   ....[96]....
        /*0e48*/ 	.word	0x00028290


	//   ....[97]....
        /*0e4c*/ 	.word	0x0002a2c0


	//   ....[98]....
        /*0e50*/ 	.word	0x0002aff0


	//   ....[99]....
        /*0e54*/ 	.word	0x0002b000


	//   ....[100]....
        /*0e58*/ 	.word	0x0002b020


	//   ....[101]....
        /*0e5c*/ 	.word	0x0002b0d0


	//   ....[102]....
        /*0e60*/ 	.word	0x0002b120


	//   ....[103]....
        /*0e64*/ 	.word	0x0002b1a0


	//   ....[104]....
        /*0e68*/ 	.word	0x0002b1f0


	//   ....[105]....
        /*0e6c*/ 	.word	0x0002b270


	//   ....[106]....
        /*0e70*/ 	.word	0x0002b2c0


	//   ....[107]....
        /*0e74*/ 	.word	0x0002b340


	//   ....[108]....
        /*0e78*/ 	.word	0x0002b390


	//   ....[109]....
        /*0e7c*/ 	.word	0x0002b410


	//   ....[110]....
        /*0e80*/ 	.word	0x0002b460


	//   ....[111]....
        /*0e84*/ 	.word	0x0002b4e0


	//   ....[112]....
        /*0e88*/ 	.word	0x0002b500


	//   ....[113]....
        /*0e8c*/ 	.word	0x0002b540


	//   ....[114]....
        /*0e90*/ 	.word	0x0002ee20


	//   ....[115]....
        /*0e94*/ 	.word	0x0002ee40


	//   ....[116]....
        /*0e98*/ 	.word	0x0002ee80


	//   ....[117]....
        /*0e9c*/ 	.word	0x0002eeb0


	//   ....[118]....
        /*0ea0*/ 	.word	0x0002eee0


	//   ....[119]....
        /*0ea4*/ 	.word	0x0002ef10


	//   ....[120]....
        /*0ea8*/ 	.word	0x0002ef40


	//   ....[121]....
        /*0eac*/ 	.word	0x0002ef70


	//   ....[122]....
        /*0eb0*/ 	.word	0x0002f100


	//   ....[123]....
        /*0eb4*/ 	.word	0x0002f140


	//   ....[124]....
        /*0eb8*/ 	.word	0x0002f170


	//   ....[125]....
        /*0ebc*/ 	.word	0x0002f1a0


	//   ....[126]....
        /*0ec0*/ 	.word	0x0002f1d0


	//   ....[127]....
        /*0ec4*/ 	.word	0x0002f200


	//   ....[128]....
        /*0ec8*/ 	.word	0x0002f2c0


	//   ....[129]....
        /*0ecc*/ 	.word	0x0002f2e0


	//   ....[130]....
        /*0ed0*/ 	.word	0x0002f350


	//   ....[131]....
        /*0ed4*/ 	.word	0x0002fa30


	//   ....[132]....
        /*0ed8*/ 	.word	0x0002fe90


	//   ....[133]....
        /*0edc*/ 	.word	0x0002ff20


	//   ....[134]....
        /*0ee0*/ 	.word	0x0002ff70


	//   ....[135]....
        /*0ee4*/ 	.word	0x0002ffc0


	//   ....[136]....
        /*0ee8*/ 	.word	0x00030050


	//   ....[137]....
        /*0eec*/ 	.word	0x000300e0


	//   ....[138]....
        /*0ef0*/ 	.word	0x00030130


	//   ....[139]....
        /*0ef4*/ 	.word	0x00030180


	//   ....[140]....
        /*0ef8*/ 	.word	0x00030210


	//   ....[141]....
        /*0efc*/ 	.word	0x000302a0


	//   ....[142]....
        /*0f00*/ 	.word	0x000302f0


	//   ....[143]....
        /*0f04*/ 	.word	0x00030340


	//   ....[144]....
        /*0f08*/ 	.word	0x000303d0


	//   ....[145]....
        /*0f0c*/ 	.word	0x00030460


	//   ....[146]....
        /*0f10*/ 	.word	0x000304b0


	//   ....[147]....
        /*0f14*/ 	.word	0x00030500


	//   ....[148]....
        /*0f18*/ 	.word	0x000305f0


	//   ....[149]....
        /*0f1c*/ 	.word	0x00030680


	//   ....[150]....
        /*0f20*/ 	.word	0x000306d0


	//   ....[151]....
        /*0f24*/ 	.word	0x00030720


	//   ....[152]....
        /*0f28*/ 	.word	0x000307b0


	//   ....[153]....
        /*0f2c*/ 	.word	0x00030840


	//   ....[154]....
        /*0f30*/ 	.word	0x00030890


	//   ....[155]....
        /*0f34*/ 	.word	0x000308e0


	//   ....[156]....
        /*0f38*/ 	.word	0x00030970


	//   ....[157]....
        /*0f3c*/ 	.word	0x00030a00


	//   ....[158]....
        /*0f40*/ 	.word	0x00030a50


	//   ....[159]....
        /*0f44*/ 	.word	0x00030aa0


	//   ....[160]....
        /*0f48*/ 	.word	0x00030b30


	//   ....[161]....
        /*0f4c*/ 	.word	0x00030bc0


	//   ....[162]....
        /*0f50*/ 	.word	0x00030c10


	//   ....[163]....
        /*0f54*/ 	.word	0x00030c60


	//   ....[164]....
        /*0f58*/ 	.word	0x00030f60


	//   ....[165]....
        /*0f5c*/ 	.word	0x00031260


	//   ....[166]....
        /*0f60*/ 	.word	0x000313d0


	//   ....[167]....
        /*0f64*/ 	.word	0x00031420


	//   ....[168]....
        /*0f68*/ 	.word	0x000315b0


	//   ....[169]....
        /*0f6c*/ 	.word	0x00031600


	//   ....[170]....
        /*0f70*/ 	.word	0x00031730


	//   ....[171]....
        /*0f74*/ 	.word	0x000317a0


	//   ....[172]....
        /*0f78*/ 	.word	0x000318d0


	//   ....[173]....
        /*0f7c*/ 	.word	0x00031940


	//   ....[174]....
        /*0f80*/ 	.word	0x00031a70


	//   ....[175]....
        /*0f84*/ 	.word	0x00031ae0


	//   ....[176]....
        /*0f88*/ 	.word	0x00031c10


	//   ....[177]....
        /*0f8c*/ 	.word	0x00031c80


	//   ....[178]....
        /*0f90*/ 	.word	0x00031db0


	//   ....[179]....
        /*0f94*/ 	.word	0x00031e20


	//   ....[180]....
        /*0f98*/ 	.word	0x00031f50


	//   ....[181]....
        /*0f9c*/ 	.word	0x00031fa0


	//   ....[182]....
        /*0fa0*/ 	.word	0x000322d0


	//   ....[183]....
        /*0fa4*/ 	.word	0x00032380


	//   ....[184]....
        /*0fa8*/ 	.word	0x00032490


	//   ....[185]....
        /*0fac*/ 	.word	0x00032520


	//   ....[186]....
        /*0fb0*/ 	.word	0x000325a0


	//   ....[187]....
        /*0fb4*/ 	.word	0x00032620


	//   ....[188]....
        /*0fb8*/ 	.word	0x000326a0


	//   ....[189]....
        /*0fbc*/ 	.word	0x00032730


	//   ....[190]....
        /*0fc0*/ 	.word	0x000327d0


	//   ....[191]....
        /*0fc4*/ 	.word	0x000328a0


	//   ....[192]....
        /*0fc8*/ 	.word	0x00032920


	//   ....[193]....
        /*0fcc*/ 	.word	0x000329a0


	//   ....[194]....
        /*0fd0*/ 	.word	0x00032a20


	//   ....[195]....
        /*0fd4*/ 	.word	0x00032ab0


	//   ....[196]....
        /*0fd8*/ 	.word	0x00032b30


	//   ....[197]....
        /*0fdc*/ 	.word	0x00032bd0


	//   ....[198]....
        /*0fe0*/ 	.word	0x00032c60


	//   ....[199]....
        /*0fe4*/ 	.word	0x00032d90


	//----- nvinfo : EIATTR_REG_RECONFIG
	.align		4
.L_621:
        /*0fe8*/ 	.byte	0x01, 0x54
	.zero		2


	//----- nvinfo : EIATTR_SYSCALL_OFFSETS
	.align		4
        /*0fec*/ 	.byte	0x04, 0x46
        /*0fee*/ 	.short	(.L_623 - .L_622)


	//   ....[0]....
.L_622:
        /*0ff0*/ 	.word	0x00001bf0


	//   ....[1]....
        /*0ff4*/ 	.word	0x00001d40


	//   ....[2]....
        /*0ff8*/ 	.word	0x0000b310


	//   ....[3]....
        /*0ffc*/ 	.word	0x0000b640


	//   ....[4]....
        /*1000*/ 	.word	0x00029eb0


	//   ....[5]....
        /*1004*/ 	.word	0x0002a010


	//   ....[6]....
        /*1008*/ 	.word	0x0002a110


	//   ....[7]....
        /*100c*/ 	.word	0x0002ab70


	//----- nvinfo : EIATTR_MBARRIER_INSTR_OFFSETS
	.align		4
.L_623:
        /*1010*/ 	.byte	0x04, 0x39
        /*1012*/ 	.short	(.L_625 - .L_624)


	//   ....[0]....
.L_624:
        /*1014*/ 	.word	0x000002d0
        /*1018*/ 	.word	0x000000ff
        /*101c*/ 	.word	0x00038800
        /*1020*/ 	.short	0x0100
        /*1022*/ 	.byte	0x08
	.zero		1


	//   ....[1]....
        /*1024*/ 	.word	0x000002e0
        /*1028*/ 	.word	0x000000ff
        /*102c*/ 	.word	0x00038820
        /*1030*/ 	.short	0x0100
        /*1032*/ 	.byte	0x08
	.zero		1


	//   ....[2]....
        /*1034*/ 	.word	0x000003d0
        /*1038*/ 	.word	0x000000ff
        /*103c*/ 	.word	0x00038830
        /*1040*/ 	.short	0x0100
        /*1042*/ 	.byte	0x08
	.zero		1


	//   ....[3]....
        /*1044*/ 	.word	0x000003e0
        /*1048*/ 	.word	0x000000ff
        /*104c*/ 	.word	0x00038840
        /*1050*/ 	.short	0x0100
        /*1052*/ 	.byte	0x08
	.zero		1


	//   ....[4]....
        /*1054*/ 	.word	0x000003f0
        /*1058*/ 	.word	0x000000ff
        /*105c*/ 	.word	0x00038838
        /*1060*/ 	.short	0x0100
        /*1062*/ 	.byte	0x08
	.zero		1


	//   ....[5]....
        /*1064*/ 	.word	0x00000400
        /*1068*/ 	.word	0x000000ff
        /*106c*/ 	.word	0x00038848
        /*1070*/ 	.short	0x0100
        /*1072*/ 	.byte	0x08
	.zero		1


	//   ....[6]....
        /*1074*/ 	.word	0x00000530
        /*1078*/ 	.word	0x000000ff
        /*107c*/ 	.word	0x00038850
        /*1080*/ 	.short	0x0100
        /*1082*/ 	.byte	0x08
	.zero		1


	//   ....[7]....
        /*1084*/ 	.word	0x00000540
        /*1088*/ 	.word	0x000000ff
        /*108c*/ 	.word	0x00038860
        /*1090*/ 	.short	0x0100
        /*1092*/ 	.byte	0x08
	.zero		1


	//   ....[8]....
        /*1094*/ 	.word	0x00000550
        /*1098*/ 	.word	0x000000ff
        /*109c*/ 	.word	0x00038858
        /*10a0*/ 	.short	0x0100
        /*10a2*/ 	.byte	0x08
	.zero		1


	//   ....[9]....
        /*10a4*/ 	.word	0x00000560
        /*10a8*/ 	.word	0x000000ff
        /*10ac*/ 	.word	0x00038868
        /*10b0*/ 	.short	0x0100
        /*10b2*/ 	.byte	0x08
	.zero		1


	//   ....[10]....
        /*10b4*/ 	.word	0x00000650
        /*10b8*/ 	.word	0x000000ff
        /*10bc*/ 	.word	0x00038870
        /*10c0*/ 	.short	0x0100
        /*10c2*/ 	.byte	0x06
	.zero		1


	//   ....[11]....
        /*10c4*/ 	.word	0x00000660
        /*10c8*/ 	.word	0x000000ff
        /*10cc*/ 	.word	0x00038880
        /*10d0*/ 	.short	0x0100
        /*10d2*/ 	.byte	0x06
	.zero		1


	//   ....[12]....
        /*10d4*/ 	.word	0x00000670
        /*10d8*/ 	.word	0x000000ff
        /*10dc*/ 	.word	0x00038878
        /*10e0*/ 	.short	0x0100
        /*10e2*/ 	.byte	0x06
	.zero		1


	//   ....[13]....
        /*10e4*/ 	.word	0x00000680
        /*10e8*/ 	.word	0x000000ff
        /*10ec*/ 	.word	0x00038888
        /*10f0*/ 	.short	0x0100
        /*10f2*/ 	.byte	0x06
	.zero		1


	//   ....[14]....
        /*10f4*/ 	.word	0x000007b0
        /*10f8*/ 	.word	0x000000ff
        /*10fc*/ 	.word	0x00038890
        /*1100*/ 	.short	0x0100
        /*1102*/ 	.byte	0x08
	.zero		1


	//   ....[15]....
        /*1104*/ 	.word	0x000007c0
        /*1108*/ 	.word	0x000000ff
        /*110c*/ 	.word	0x000388a0
        /*1110*/ 	.short	0x0100
        /*1112*/ 	.byte	0x08
	.zero		1


	//   ....[16]....
        /*1114*/ 	.word	0x000007d0
        /*1118*/ 	.word	0x000000ff
        /*111c*/ 	.word	0x00038898
        /*1120*/ 	.short	0x0100
        /*1122*/ 	.byte	0x08
	.zero		1


	//   ....[17]....
        /*1124*/ 	.word	0x000007e0
        /*1128*/ 	.word	0x000000ff
        /*112c*/ 	.word	0x000388a8
        /*1130*/ 	.short	0x0100
        /*1132*/ 	.byte	0x08
	.zero		1


	//   ....[18]....
        /*1134*/ 	.word	0x00000910
        /*1138*/ 	.word	0x000000ff
        /*113c*/ 	.word	0x000388b0
        /*1140*/ 	.short	0x0100
        /*1142*/ 	.byte	0x08
	.zero		1


	//   ....[19]....
        /*1144*/ 	.word	0x00000920
        /*1148*/ 	.word	0x000000ff
        /*114c*/ 	.word	0x000388c0
        /*1150*/ 	.short	0x0100
        /*1152*/ 	.byte	0x08
	.zero		1


	//   ....[20]....
        /*1154*/ 	.word	0x00000930
        /*1158*/ 	.word	0x000000ff
        /*115c*/ 	.word	0x000388b8
        /*1160*/ 	.short	0x0100
        /*1162*/ 	.byte	0x08
	.zero		1


	//   ....[21]....
        /*1164*/ 	.word	0x00000940
        /*1168*/ 	.word	0x000000ff
        /*116c*/ 	.word	0x000388c8
        /*1170*/ 	.short	0x0100
        /*1172*/ 	.byte	0x08
	.zero		1


	//   ....[22]....
        /*1174*/ 	.word	0x000038f0
        /*1178*/ 	.word	0x00000000
        /*117c*/ 	.word	0x00038890
        /*1180*/ 	.short	0x010a
        /*1182*/ 	.byte	0x3f
	.zero		1


	//   ....[23]....
        /*1184*/ 	.word	0x00006d20
        /*1188*/ 	.word	0x00000000
        /*118c*/ 	.word	0x00038890
        /*1190*/ 	.short	0x010a
        /*1192*/ 	.byte	0x3f
	.zero		1


	//   ....[24]....
        /*1194*/ 	.word	0x00009f30
        /*1198*/ 	.word	0x00000000
        /*119c*/ 	.word	0x00038890
        /*11a0*/ 	.short	0x010a
        /*11a2*/ 	.byte	0x3f
	.zero		1


	//   ....[25]....
        /*11a4*/ 	.word	0x0000a390
        /*11a8*/ 	.word	0x00000024
        /*11ac*/ 	.word	0x00000000
        /*11b0*/ 	.short	0x0101
        /*11b2*/ 	.byte	0x3f
	.zero		1


	//   ....[26]....
        /*11b4*/ 	.word	0x0000a3d0
        /*11b8*/ 	.word	0x00000000
        /*11bc*/ 	.word	0x000388b0
        /*11c0*/ 	.short	0x010a
        /*11c2*/ 	.byte	0x3f
	.zero		1


	//   ....[27]....
        /*11c4*/ 	.word	0x0000ab40
        /*11c8*/ 	.word	0x00000000
        /*11cc*/ 	.word	0x00000000
        /*11d0*/ 	.short	0x0101
        /*11d2*/ 	.byte	0x3f
	.zero		1


	//   ....[28]....
        /*11d4*/ 	.word	0x0000b3a0
        /*11d8*/ 	.word	0x00000010
        /*11dc*/ 	.word	0x00038800
        /*11e0*/ 	.short	0x010a
        /*11e2*/ 	.byte	0x3f
	.zero		1


	//   ....[29]....
        /*11e4*/ 	.word	0x0000b3f0
        /*11e8*/ 	.word	0x00000010
        /*11ec*/ 	.word	0x00038800
        /*11f0*/ 	.short	0x010a
        /*11f2*/ 	.byte	0x3f
	.zero		1


	//   ....[30]....
        /*11f4*/ 	.word	0x0000cdd0
        /*11f8*/ 	.word	0x00000010
        /*11fc*/ 	.word	0x00038800
        /*1200*/ 	.short	0x010a
        /*1202*/ 	.byte	0x3f
	.zero		1


	//   ....[31]....
        /*1204*/ 	.word	0x00011120
        /*1208*/ 	.word	0x00000010
        /*120c*/ 	.word	0x00038800
        /*1210*/ 	.short	0x010a
        /*1212*/ 	.byte	0x3f
	.zero		1


	//   ....[32]....
        /*1214*/ 	.word	0x000147f0
        /*1218*/ 	.word	0x00000000
        /*121c*/ 	.word	0x00038830
        /*1220*/ 	.short	0x010a
        /*1222*/ 	.byte	0x3f
	.zero		1


	//   ....[33]....
        /*1224*/ 	.word	0x00014860
        /*1228*/ 	.word	0x00000000
        /*122c*/ 	.word	0x00038830
        /*1230*/ 	.short	0x010a
        /*1232*/ 	.byte	0x3f
	.zero		1


	//   ....[34]....
        /*1234*/ 	.word	0x00017f60
        /*1238*/ 	.word	0x00000000
        /*123c*/ 	.word	0x00000000
        /*1240*/ 	.short	0x0101
        /*1242*/ 	.byte	0x3f
	.zero		1


	//   ....[35]....
        /*1244*/ 	.word	0x00019100
        /*1248*/ 	.word	0x0000000b
        /*124c*/ 	.word	0x00038830
        /*1250*/ 	.short	0x010a
        /*1252*/ 	.byte	0x3f
	.zero		1


	//   ....[36]....
        /*1254*/ 	.word	0x00019180
        /*1258*/ 	.word	0x0000000b
        /*125c*/ 	.word	0x00038830
        /*1260*/ 	.short	0x010a
        /*1262*/ 	.byte	0x3f
	.zero		1


	//   ....[37]....
        /*1264*/ 	.word	0x0001c870
        /*1268*/ 	.word	0x00000009
        /*126c*/ 	.word	0x00038850
        /*1270*/ 	.short	0x010a
        /*1272*/ 	.byte	0x3f
	.zero		1


	//   ....[38]....
        /*1274*/ 	.word	0x0001c8c0
        /*1278*/ 	.word	0x00000009
        /*127c*/ 	.word	0x00038850
        /*1280*/ 	.short	0x010a
        /*1282*/ 	.byte	0x3f
	.zero		1


	//   ....[39]....
        /*1284*/ 	.word	0x0001d930
        /*1288*/ 	.word	0x0000000b
        /*128c*/ 	.word	0x00000000
        /*1290*/ 	.short	0x0101
        /*1292*/ 	.byte	0x3f
	.zero		1


	//   ....[40]....
        /*1294*/ 	.word	0x0001da90
        /*1298*/ 	.word	0x00000009
        /*129c*/ 	.word	0x00000000
        /*12a0*/ 	.short	0x0101
        /*12a2*/ 	.byte	0x3f
	.zero		1


	//   ....[41]....
        /*12a4*/ 	.word	0x0001e000
        /*12a8*/ 	.word	0x00000004
        /*12ac*/ 	.word	0x00038830
        /*12b0*/ 	.short	0x010a
        /*12b2*/ 	.byte	0x3f
	.zero		1


	//   ....[42]....
        /*12b4*/ 	.word	0x0001e080
        /*12b8*/ 	.word	0x00000004
        /*12bc*/ 	.word	0x00038830
        /*12c0*/ 	.short	0x010a
        /*12c2*/ 	.byte	0x3f
	.zero		1


	//   ....[43]....
        /*12c4*/ 	.word	0x00021770
        /*12c8*/ 	.word	0x00000009
        /*12cc*/ 	.word	0x00038850
        /*12d0*/ 	.short	0x010a
        /*12d2*/ 	.byte	0x3f
	.zero		1


	//   ....[44]....
        /*12d4*/ 	.word	0x000217c0
        /*12d8*/ 	.word	0x00000009
        /*12dc*/ 	.word	0x00038850
        /*12e0*/ 	.short	0x010a
        /*12e2*/ 	.byte	0x3f
	.zero		1


	//   ....[45]....
        /*12e4*/ 	.word	0x00022230
        /*12e8*/ 	.word	0x000000a8
        /*12ec*/ 	.word	0x00000000
        /*12f0*/ 	.short	0x0101
        /*12f2*/ 	.byte	0x3f
	.zero		1


	//   ....[46]....
        /*12f4*/ 	.word	0x00022350
        /*12f8*/ 	.word	0x00000009
        /*12fc*/ 	.word	0x00000000
        /*1300*/ 	.short	0x0101
        /*1302*/ 	.byte	0x3f
	.zero		1


	//   ....[47]....
        /*1304*/ 	.word	0x00023000
        /*1308*/ 	.word	0x00000000
        /*130c*/ 	.word	0x00038850
        /*1310*/ 	.short	0x010a
        /*1312*/ 	.byte	0x3f
	.zero		1


	//   ....[48]....
        /*1314*/ 	.word	0x000230a0
        /*1318*/ 	.word	0x00000000
        /*131c*/ 	.word	0x00038850
        /*1320*/ 	.short	0x010a
        /*1322*/ 	.byte	0x3f
	.zero		1


	//   ....[49]....
        /*1324*/ 	.word	0x00023590
        /*1328*/ 	.word	0x0000000b
        /*132c*/ 	.word	0x00000000
        /*1330*/ 	.short	0x0101
        /*1332*/ 	.byte	0x3f
	.zero		1


	//   ....[50]....
        /*1334*/ 	.word	0x000257d0
        /*1338*/ 	.word	0x00000000
        /*133c*/ 	.word	0x00000000
        /*1340*/ 	.short	0x0101
        /*1342*/ 	.byte	0x3f
	.zero		1


	//   ....[51]....
        /*1344*/ 	.word	0x00028380
        /*1348*/ 	.word	0x00000004
        /*134c*/ 	.word	0x00038820
        /*1350*/ 	.short	0x010a
        /*1352*/ 	.byte	0x3f
	.zero		1


	//   ....[52]....
        /*1354*/ 	.word	0x00028460
        /*1358*/ 	.word	0x00000006
        /*135c*/ 	.word	0x000388a0
        /*1360*/ 	.short	0x010a
        /*1362*/ 	.byte	0x3f
	.zero		1


	//   ....[53]....
        /*1364*/ 	.word	0x000289a0
        /*1368*/ 	.word	0x00000006
        /*136c*/ 	.word	0x000388c0
        /*1370*/ 	.short	0x010a
        /*1372*/ 	.byte	0x3f
	.zero		1


	//   ....[54]....
        /*1374*/ 	.word	0x00029030
        /*1378*/ 	.word	0x00000006
        /*137c*/ 	.word	0x000388a0
        /*1380*/ 	.short	0x010a
        /*1382*/ 	.byte	0x3f
	.zero		1


	//   ....[55]....
        /*1384*/ 	.word	0x00029560
        /*1388*/ 	.word	0x00000006
        /*138c*/ 	.word	0x000388c0
        /*1390*/ 	.short	0x010a
        /*1392*/ 	.byte	0x3f
	.zero		1


	//   ....[56]....
        /*1394*/ 	.word	0x0002a580
        /*1398*/ 	.word	0x00000000
        /*139c*/ 	.word	0x00038840
        /*13a0*/ 	.short	0x010a
        /*13a2*/ 	.byte	0x3f
	.zero		1


	//   ....[57]....
        /*13a4*/ 	.word	0x0002b6e0
        /*13a8*/ 	.word	0x00000008
        /*13ac*/ 	.word	0x00038800
        /*13b0*/ 	.short	0x0107
        /*13b2*/ 	.byte	0x3f
	.zero		1


	//   ....[58]....
        /*13b4*/ 	.word	0x0002b7e0
        /*13b8*/ 	.word	0x00000002
        /*13bc*/ 	.word	0x00038800
        /*13c0*/ 	.short	0x0101
        /*13c2*/ 	.byte	0x3f
	.zero		1


	//   ....[59]....
        /*13c4*/ 	.word	0x0002b800
        /*13c8*/ 	.word	0x00000002
        /*13cc*/ 	.word	0x00038820
        /*13d0*/ 	.short	0x010a
        /*13d2*/ 	.byte	0x3f
	.zero		1


	//   ....[60]....
        /*13d4*/ 	.word	0x0002bb70
        /*13d8*/ 	.word	0x00000003
        /*13dc*/ 	.word	0x00038840
        /*13e0*/ 	.short	0x010a
        /*13e2*/ 	.byte	0x3f
	.zero		1


	//   ....[61]....
        /*13e4*/ 	.word	0x0002c130
        /*13e8*/ 	.word	0x00000000
        /*13ec*/ 	.word	0x00038860
        /*13f0*/ 	.short	0x010a
        /*13f2*/ 	.byte	0x3f
	.zero		1


	//   ....[62]....
        /*13f4*/ 	.word	0x0002ca30
        /*13f8*/ 	.word	0x00000003
        /*13fc*/ 	.word	0x00038840
        /*1400*/ 	.short	0x010a
        /*1402*/ 	.byte	0x3f
	.zero		1


	//   ....[63]....
        /*1404*/ 	.word	0x0002cff0
        /*1408*/ 	.word	0x00000002
        /*140c*/ 	.word	0x00038860
        /*1410*/ 	.short	0x010a
        /*1412*/ 	.byte	0x3f
	.zero		1


	//   ....[64]....
        /*1414*/ 	.word	0x0002d860
        /*1418*/ 	.word	0x00000003
        /*141c*/ 	.word	0x00038840
        /*1420*/ 	.short	0x010a
        /*1422*/ 	.byte	0x3f
	.zero		1


	//   ....[65]....
        /*1424*/ 	.word	0x0002de10
        /*1428*/ 	.word	0x00000002
        /*142c*/ 	.word	0x00038860
        /*1430*/ 	.short	0x010a
        /*1432*/ 	.byte	0x3f
	.zero		1


	//   ....[66]....
        /*1434*/ 	.word	0x0002e600
        /*1438*/ 	.word	0x00000000
        /*143c*/ 	.word	0x00038860
        /*1440*/ 	.short	0x010a
        /*1442*/ 	.byte	0x3f
	.zero		1


	//   ....[67]....
        /*1444*/ 	.word	0x0002f9b0
        /*1448*/ 	.word	0x00000000
        /*144c*/ 	.word	0x00038820
        /*1450*/ 	.short	0x010a
        /*1452*/ 	.byte	0x3f
	.zero		1


	//   ....[68]....
        /*1454*/ 	.word	0x0002fb80
        /*1458*/ 	.word	0x00000006
        /*145c*/ 	.word	0x00000000
        /*1460*/ 	.short	0x010a
        /*1462*/ 	.byte	0x3f
	.zero		1


	//   ....[69]....
        /*1464*/ 	.word	0x0002fbf0
        /*1468*/ 	.word	0x00000007
        /*146c*/ 	.word	0x00000000
        /*1470*/ 	.short	0x010a
        /*1472*/ 	.byte	0x3f
	.zero		1


	//   ....[70]....
        /*1474*/ 	.word	0x0002fc60
        /*1478*/ 	.word	0x00000004
        /*147c*/ 	.word	0x00000000
        /*1480*/ 	.short	0x010a
        /*1482*/ 	.byte	0x3f
	.zero		1


	//   ....[71]....
        /*1484*/ 	.word	0x0002fc90
        /*1488*/ 	.word	0x00000003
        /*148c*/ 	.word	0x00000000
        /*1490*/ 	.short	0x010a
        /*1492*/ 	.byte	0x3f
	.zero		1


	//   ....[72]....
        /*1494*/ 	.word	0x0002fcf0
        /*1498*/ 	.word	0x00000000
        /*149c*/ 	.word	0x00038890
        /*14a0*/ 	.short	0x010a
        /*14a2*/ 	.byte	0x3f
	.zero		1


	//   ....[73]....
        /*14a4*/ 	.word	0x0002fd40
        /*14a8*/ 	.word	0x00000000
        /*14ac*/ 	.word	0x00038890
        /*14b0*/ 	.short	0x010a
        /*14b2*/ 	.byte	0x3f
	.zero		1


	//   ....[74]....
        /*14b4*/ 	.word	0x0002fd90
        /*14b8*/ 	.word	0x00000000
        /*14bc*/ 	.word	0x00038890
        /*14c0*/ 	.short	0x010a
        /*14c2*/ 	.byte	0x3f
	.zero		1


	//   ....[75]....
        /*14c4*/ 	.word	0x0002fde0
        /*14c8*/ 	.word	0x00000000
        /*14cc*/ 	.word	0x000388b0
        /*14d0*/ 	.short	0x010a
        /*14d2*/ 	.byte	0x3f
	.zero		1


	//   ....[76]....
        /*14d4*/ 	.word	0x00030540
        /*14d8*/ 	.word	0x00000010
        /*14dc*/ 	.word	0x00038800
        /*14e0*/ 	.short	0x010a
        /*14e2*/ 	.byte	0x3f
	.zero		1


	//   ....[77]....
        /*14e4*/ 	.word	0x00030ca0
        /*14e8*/ 	.word	0x00000010
        /*14ec*/ 	.word	0x00038800
        /*14f0*/ 	.short	0x010a
        /*14f2*/ 	.byte	0x3f
	.zero		1


	//   ....[78]....
        /*14f4*/ 	.word	0x00030cf0
        /*14f8*/ 	.word	0x00000000
        /*14fc*/ 	.word	0x00038830
        /*1500*/ 	.short	0x010a
        /*1502*/ 	.byte	0x3f
	.zero		1


	//   ....[79]....
        /*1504*/ 	.word	0x00030d40
        /*1508*/ 	.word	0x0000000b
        /*150c*/ 	.word	0x00038830
        /*1510*/ 	.short	0x010a
        /*1512*/ 	.byte	0x3f
	.zero		1


	//   ....[80]....
        /*1514*/ 	.word	0x00030d90
        /*1518*/ 	.word	0x00000009
        /*151c*/ 	.word	0x00038850
        /*1520*/ 	.short	0x010a
        /*1522*/ 	.byte	0x3f
	.zero		1


	//   ....[81]....
        /*1524*/ 	.word	0x00030de0
        /*1528*/ 	.word	0x00000004
        /*152c*/ 	.word	0x00038830
        /*1530*/ 	.short	0x010a
        /*1532*/ 	.byte	0x3f
	.zero		1


	//   ....[82]....
        /*1534*/ 	.word	0x00030e30
        /*1538*/ 	.word	0x00000009
        /*153c*/ 	.word	0x00038850
        /*1540*/ 	.short	0x010a
        /*1542*/ 	.byte	0x3f
	.zero		1


	//   ....[83]....
        /*1544*/ 	.word	0x00030e80
        /*1548*/ 	.word	0x00000000
        /*154c*/ 	.word	0x00038850
        /*1550*/ 	.short	0x010a
        /*1552*/ 	.byte	0x3f
	.zero		1


	//   ....[84]....
        /*1554*/ 	.word	0x00031040
        /*1558*/ 	.word	0x00000003
        /*155c*/ 	.word	0x00038820
        /*1560*/ 	.short	0x010a
        /*1562*/ 	.byte	0x3f
	.zero		1


	//   ....[85]....
        /*1564*/ 	.word	0x00031090
        /*1568*/ 	.word	0x00000006
        /*156c*/ 	.word	0x000388a0
        /*1570*/ 	.short	0x010a
        /*1572*/ 	.byte	0x3f
	.zero		1


	//   ....[86]....
        /*1574*/ 	.word	0x000310e0
        /*1578*/ 	.word	0x00000006
        /*157c*/ 	.word	0x000388c0
        /*1580*/ 	.short	0x010a
        /*1582*/ 	.byte	0x3f
	.zero		1


	//   ....[87]....
        /*1584*/ 	.word	0x00031130
        /*1588*/ 	.word	0x00000006
        /*158c*/ 	.word	0x000388a0
        /*1590*/ 	.short	0x010a
        /*1592*/ 	.byte	0x3f
	.zero		1


	//   ....[88]....
        /*1594*/ 	.word	0x00031180
        /*1598*/ 	.word	0x00000006
        /*159c*/ 	.word	0x000388c0
        /*15a0*/ 	.short	0x010a
        /*15a2*/ 	.byte	0x3f
	.zero		1


	//   ....[89]....
        /*15a4*/ 	.word	0x00031320
        /*15a8*/ 	.word	0x00000000
        /*15ac*/ 	.word	0x00038840
        /*15b0*/ 	.short	0x010a
        /*15b2*/ 	.byte	0x3f
	.zero		1


	//   ....[90]....
        /*15b4*/ 	.word	0x00031ff0
        /*15b8*/ 	.word	0x00000002
        /*15bc*/ 	.word	0x00038820
        /*15c0*/ 	.short	0x010a
        /*15c2*/ 	.byte	0x3f
	.zero		1


	//   ....[91]....
        /*15c4*/ 	.word	0x00032040
        /*15c8*/ 	.word	0x00000003
        /*15cc*/ 	.word	0x00038840
        /*15d0*/ 	.short	0x010a
        /*15d2*/ 	.byte	0x3f
	.zero		1


	//   ....[92]....
        /*15d4*/ 	.word	0x00032090
        /*15d8*/ 	.word	0x00000000
        /*15dc*/ 	.word	0x00038860
        /*15e0*/ 	.short	0x010a
        /*15e2*/ 	.byte	0x3f
	.zero		1


	//   ....[93]....
        /*15e4*/ 	.word	0x000320e0
        /*15e8*/ 	.word	0x00000003
        /*15ec*/ 	.word	0x00038840
        /*15f0*/ 	.short	0x010a
        /*15f2*/ 	.byte	0x3f
	.zero		1


	//   ....[94]....
        /*15f4*/ 	.word	0x00032130
        /*15f8*/ 	.word	0x00000002
        /*15fc*/ 	.word	0x00038860
        /*1600*/ 	.short	0x010a
        /*1602*/ 	.byte	0x3f
	.zero		1


	//   ....[95]....
        /*1604*/ 	.word	0x00032180
        /*1608*/ 	.word	0x00000003
        /*160c*/ 	.word	0x00038840
        /*1610*/ 	.short	0x010a
        /*1612*/ 	.byte	0x3f
	.zero		1


	//   ....[96]....
        /*1614*/ 	.word	0x000321d0
        /*1618*/ 	.word	0x00000002
        /*161c*/ 	.word	0x00038860
        /*1620*/ 	.short	0x010a
        /*1622*/ 	.byte	0x3f
	.zero		1


	//   ....[97]....
        /*1624*/ 	.word	0x00032220
        /*1628*/ 	.word	0x00000000
        /*162c*/ 	.word	0x00038860
        /*1630*/ 	.short	0x010a
        /*1632*/ 	.byte	0x3f
	.zero		1


	//   ....[98]....
        /*1634*/ 	.word	0x00032cb0
        /*1638*/ 	.word	0x00000000
        /*163c*/ 	.word	0x00038820
        /*1640*/ 	.short	0x010a
        /*1642*/ 	.byte	0x3f
	.zero		1


	//   ....[99]....
        /*1644*/ 	.word	0x00032e50
        /*1648*/ 	.word	0x00000006
        /*164c*/ 	.word	0x00000000
        /*1650*/ 	.short	0x010a
        /*1652*/ 	.byte	0x3f
	.zero		1


	//   ....[100]....
        /*1654*/ 	.word	0x00032ea0
        /*1658*/ 	.word	0x00000007
        /*165c*/ 	.word	0x00000000
        /*1660*/ 	.short	0x010a
        /*1662*/ 	.byte	0x3f
	.zero		1


	//   ....[101]....
        /*1664*/ 	.word	0x00032ef0
        /*1668*/ 	.word	0x00000004
        /*166c*/ 	.word	0x00000000
        /*1670*/ 	.short	0x010a
        /*1672*/ 	.byte	0x3f
	.zero		1


	//----- nvinfo : EIATTR_NUM_MBARRIERS
	.align		4
.L_625:
        /*1674*/ 	.byte	0x03, 0x38
        /*1676*/ 	.short	0x0016


	//----- nvinfo : EIATTR_EXIT_INSTR_OFFSETS
	.align		4
        /*1678*/ 	.byte	0x04, 0x1c
        /*167a*/ 	.short	(.L_627 - .L_626)


	//   ....[0]....
.L_626:
        /*167c*/ 	.word	0x0002fce0


	//----- nvinfo : EIATTR_MAX_THREADS
	.align		4
.L_627:
        /*1680*/ 	.byte	0x04, 0x05
        /*1682*/ 	.short	(.L_629 - .L_628)
.L_628:
        /*1684*/ 	.word	0x00000180
        /*1688*/ 	.word	0x00000001
        /*168c*/ 	.word	0x00000001


	//----- nvinfo : EIATTR_CRS_STACK_SIZE
	.align		4
.L_629:
        /*1690*/ 	.byte	0x04, 0x1e
        /*1692*/ 	.short	(.L_631 - .L_630)
.L_630:
        /*1694*/ 	.word	0x00000000


	//----- nvinfo : EIATTR_CBANK_PARAM_SIZE
	.align		4
.L_631:
        /*1698*/ 	.byte	0x03, 0x19
        /*169a*/ 	.short	0x0af0


	//----- nvinfo : EIATTR_PARAM_CBANK
	.align		4
        /*169c*/ 	.byte	0x04, 0x0a
        /*169e*/ 	.short	(.L_633 - .L_632)
	.align		4
.L_632:
        /*16a0*/ 	.word	index@(.nv.constant0._ZN7cutlass13device_kernelIN5flash11enable_sm90INS1_16FlashAttnFwdSm90INS1_25CollectiveMainloopFwdSm90ILi2EN4cute5tupleIJNS5_1CILi1EEES8_S8_EEENS6_IJNS7_ILi128EEENS7_ILi80EEENS7_ILi256EEEEEELi256ENS_6half_tEfNS_4arch4Sm90ELb1ELb0ELb0ELb1ELb0ELb1ELb0ELb1ELb1ELb1ELb0ELb0EEENS1_21CollectiveEpilogueFwdINS6_IJSA_SC_SB_EEES9_SE_SG_Li256ELb1ELb1ELb0ELb0EEENS1_36VarlenDynamicPersistentTileSchedulerILi128ELi80ELi256ELi128ELb0ELb1ELb1ELb1ELb1ELb1EEEEEEEEEvNT_6ParamsE)
        /*16a4*/ 	.short	0x0210
        /*16a6*/ 	.short	0x0af0


	//----- nvinfo : EIATTR_SW_WAR
	.align		4
.L_633:
        /*16a8*/ 	.byte	0x04, 0x36
        /*16aa*/ 	.short	(.L_635 - .L_634)
.L_634:
        /*16ac*/ 	.word	0x00000008
.L_635:


//--------------------- .nv.info._ZN7cutlass13device_kernelIN5flash11enable_sm90INS1_16FlashAttnFwdSm90INS1_25CollectiveMainloopFwdSm90ILi2EN4cute5tupleIJNS5_1CILi1EEES8_S8_EEENS6_IJNS7_ILi128EEENS7_ILi112EEENS7_ILi192EEEEEELi192ENS_6half_tEfNS_4arch4Sm90ELb0ELb0ELb0ELb0ELb0ELb0ELb0ELb1ELb1ELb1ELb0ELb0EEENS1_21CollectiveEpilogueFwdINS6_IJSA_SC_SB_EEES9_SE_SG_Li256ELb0ELb1ELb0ELb0EEENS1_29StaticPersistentTileSchedulerILb0EEEEEEEEEvNT_6ParamsE --------------------------
	.section	.nv.info._ZN7cutlass13device_kernelIN5flash11enable_sm90INS1_16FlashAttnFwdSm90INS1_25CollectiveMainloopFwdSm90ILi2EN4cute5tupleIJNS5_1CILi1EEES8_S8_EEENS6_IJNS7_ILi128EEENS7_ILi112EEENS7_ILi192EEEEEELi192ENS_6half_tEfNS_4arch4Sm90ELb0ELb0ELb0ELb0ELb0ELb0ELb0ELb1ELb1ELb1ELb0ELb0EEENS1_21CollectiveEpilogueFwdINS6_IJSA_SC_SB_EEES9_SE_SG_Li256ELb0ELb1ELb0ELb0EEENS1_29StaticPersistentTileSchedulerILb0EEEEEEEEEvNT_6ParamsE,"",@"SHT_CUDA_INFO"
	.sectionflags	@""
	.align	4


	//----- nvinfo : EIATTR_CUDA_API_VERSION
	.align		4
        /*0000*/ 	.byte	0x04, 0x37
        /*0002*/ 	.short	(.L_637 - .L_636)
.L_636:
        /*0004*/ 	.word	0x00000082


	//----- nvinfo : EIATTR_KPARAM_INFO
	.align		4
.L_637:
        /*0008*/ 	.byte	0x04, 0x17
        /*000a*/ 	.short	(.L_639 - .L_638)
.L_638:
        /*000c*/ 	.word	0x00000000
        /*0010*/ 	.short	0x0000
        /*0012*/ 	.short	0x0070
        /*0014*/ 	.byte	0x00, 0xf0, 0x01, 0x28


	//----- nvinfo : EIATTR_SPARSE_MMA_MASK
	.align		4
.L_639:
        /*0018*/ 	.byte	0x03, 0x50
        /*001a*/ 	.short	0x0000


	//----- nvinfo : EIATTR_MAXREG_COUNT
	.align		4
        /*001c*/ 	.byte	0x03, 0x1b
        /*001e*/ 	.short	0x00a8


	//----- nvinfo : EIATTR_NUM_BARRIERS
	.align		4
        /*0020*/ 	.byte	0x02, 0x4c
        /*0022*/ 	.byte	0x09
	.zero		1


	//----- nvinfo : EIATTR_EXTERNS
	.align		4
        /*0024*/ 	.byte	0x04, 0x0f
        /*0026*/ 	.short	(.L_641 - .L_640)


	//   ....[0]....
	.align		4
.L_640:
        /*0028*/ 	.word	index@(__assertfail)


	//----- nvinfo : EIATTR_ANNOTATIONS
	.align		4
.L_641:
        /*002c*/ 	.byte	0x04, 0x55
        /*002e*/ 	.short	(.L_643 - .L_642)


	//   ....[0]....
.L_642:
        /* <DEDUP_REMOVED lines=30> */


	//----- nvinfo : EIATTR_MERCURY_ISA_VERSION
	.align		4
.L_643:
        /*0200*/ 	.byte	0x03, 0x5f
        /*0202*/ 	.short	0x0101


	//----- nvinfo : EIATTR_INT_WARP_WIDE_INSTR_OFFSETS
	.align		4
        /*0204*/ 	.byte	0x04, 0x31
        /*0206*/ 	.short	(.L_645 - .L_644)


	//   ....[0]....
.L_644:
        /*0208*/ 	.word	0x00000120


	//   ....[1]....
        /*020c*/ 	.word	0x00000160


	//   ....[2]....
        /*0210*/ 	.word	0x00000220


	//----- nvinfo : EIATTR_COOP_GROUP_MASK_REGIDS
	.align		4
.L_645:
        /*0214*/ 	.byte	0x04, 0x29
        /*0216*/ 	.short	(.L_647 - .L_646)


	//   ....[0]....
.L_646:
        /*0218*/ 	.word	0xffffffff


	//   ....[1]....
        /*021c*/ 	.word	0xffffffff


	//   ....[2]....
        /*0220*/ 	.word	0xffffffff


	//   ....[3]....
        /*0224*/ 	.word	0xffffffff


	//   ....[4]....
        /*0228*/ 	.word	0xffffffff


	//   ....[5]....
        /*022c*/ 	.word	0xffffffff


	//   ....[6]....
        /*0230*/ 	.word	0xffffffff


	//   ....[7]....
        /*0234*/ 	.word	0xffffffff


	//   ....[8]....
        /*0238*/ 	.word	0xffffffff


	//   ....[9]....
        /*023c*/ 	.word	0xffffffff


	//   ....[10]....
        /*0240*/ 	.word	0xffffffff


	//   ....[11]....
        /*0244*/ 	.word	0xffffffff


	//   ....[12]....
        /*0248*/ 	.word	0xffffffff


	//   ....[13]....
        /*024c*/ 	.word	0xffffffff


	//   ....[14]....
        /*0250*/ 	.word	0xffffffff


	//   ....[15]....
        /*0254*/ 	.word	0xffffffff


	//   ....[16]....
        /*0258*/ 	.word	0xffffffff


	//   ....[17]....
        /*025c*/ 	.word	0xffffffff


	//   ....[18]....
        /*0260*/ 	.word	0xffffffff


	//   ....[19]....
        /*0264*/ 	.word	0xffffffff


	//   ....[20]....
        /*0268*/ 	.word	0xffffffff


	//   ....[21]....
        /*026c*/ 	.word	0xffffffff


	//   ....[22]....
        /*0270*/ 	.word	0xffffffff


	//   ....[23]....
        /*0274*/ 	.word	0xffffffff


	//   ....[24]....
        /*0278*/ 	.word	0xffffffff


	//   ....[25]....
        /*027c*/ 	.word	0xffffffff


	//   ....[26]....
        /*0280*/ 	.word	0xffffffff


	//   ....[27]....
        /*0284*/ 	.word	0xffffffff


	//   ....[28]....
        /*0288*/ 	.word	0xffffffff


	//   ....[29]....
        /*028c*/ 	.word	0xffffffff


	//   ....[30]....
        /*0290*/ 	.word	0xffffffff


	//   ....[31]....
        /*0294*/ 	.word	0xffffffff


	//   ....[32]....
        /*0298*/ 	.word	0xffffffff


	//   ....[33]....
        /*029c*/ 	.word	0xffffffff


	//   ....[34]....
        /*02a0*/ 	.word	0xffffffff


	//   ....[35]....
        /*02a4*/ 	.word	0xffffffff


	//   ....[36]....
        /*02a8*/ 	.word	0xffffffff


	//   ....[37]....
        /*02ac*/ 	.word	0xffffffff


	//   ....[38]....
        /*02b0*/ 	.word	0xffffffff


	//   ....[39]....
        /*02b4*/ 	.word	0xffffffff


	//   ....[40]....
        /*02b8*/ 	.word	0xffffffff


	//   ....[41]....
        /*02bc*/ 	.word	0xffffffff


	//   ....[42]....
        /*02c0*/ 	.word	0xffffffff


	//   ....[43]....
        /*02c4*/ 	.word	0xffffffff


	//   ....[44]....
        /*02c8*/ 	.word	0xffffffff


	//   ....[45]....
        /*02cc*/ 	.word	0xffffffff


	//   ....[46]....
        /*02d0*/ 	.word	0xffffffff


	//   ....[47]....
        /*02d4*/ 	.word	0xffffffff


	//   ....[48]....
        /*02d8*/ 	.word	0xffffffff


	//   ....[49]....
        /*02dc*/ 	.word	0xffffffff


	//   ....[50]....
        /*02e0*/ 	.word	0x0500000f


	//   ....[51]....
        /*02e4*/ 	.word	0x0500000f


	//   ....[52]....
        /*02e8*/ 	.word	0x0500000f


	//   ....[53]....
        /*02ec*/ 	.word	0x0500000f


	//   ....[54]....
        /*02f0*/ 	.word	0x0500000f


	//   ....[55]....
        /*02f4*/ 	.word	0x0500000f


	//   ....[56]....
        /*02f8*/ 	.word	0x0500000f


	//   ....[57]....
        /*02fc*/ 	.word	0x0500000f


	//   ....[58]....
        /*0300*/ 	.word	0x0500000f


	//   ....[59]....
        /*0304*/ 	.word	0x0500000f


	//   ....[60]....
        /*0308*/ 	.word	0x0500000f


	//   ....[61]....
        /*030c*/ 	.word	0x0500000f


	//   ....[62]....
        /*0310*/ 	.word	0x0500000f


	//   ....[63]....
        /*0314*/ 	.word	0x0500000f


	//   ....[64]....
        /*0318*/ 	.word	0x0500000f


	//   ....[65]....
        /*031c*/ 	.word	0x0500000f


	//   ....[66]....
        /*0320*/ 	.word	0x0500000f


	//   ....[67]....
        /*0324*/ 	.word	0x0500000f


	//----- nvinfo : EIATTR_COOP_GROUP_INSTR_OFFSETS
	.align		4
.L_647:
        /*0328*/ 	.byte	0x04, 0x28
        /*032a*/ 	.short	(.L_649 - .L_648)


	//   ....[0]....
.L_648:
        /*032c*/ 	.word	0x00000060


	//   ....[1]....
        /*0330*/ 	.word	0x00000130


	//   ....[2]....
        /*0334*/ 	.word	0x00000230


	//   ....[3]....
        /*0338*/ 	.word	0x000003a0


	//   ....[4]....
        /*033c*/ 	.word	0x00000500


	//   ....[5]....
        /*0340*/ 	.word	0x00000620


	//   ....[6]....
        /*0344*/ 	.word	0x00000780


	//   ....[7]....
        /*0348*/ 	.word	0x00000d80


	//   ....[8]....
        /*034c*/ 	.word	0x00003e50


	//   ....[9]....
        /*0350*/ 	.word	0x00003ec0


	//   ....[10]....
        /*0354*/ 	.word	0x00004390


	//   ....[11]....
        /*0358*/ 	.word	0x000043f0


	//   ....[12]....
        /*035c*/ 	.word	0x00007ec0


	//   ....[13]....
        /*0360*/ 	.word	0x00007ef0


	//   ....[14]....
        /*0364*/ 	.word	0x00008140


	//   ....[15]....
        /*0368*/ 	.word	0x00008160


	//   ....[16]....
        /*036c*/ 	.word	0x00009770


	//   ....[17]....
        /*0370*/ 	.word	0x000097b0


	//   ....[18]....
        /*0374*/ 	.word	0x000098e0


	//   ....[19]....
        /*0378*/ 	.word	0x000098f0


	//   ....[20]....
        /*037c*/ 	.word	0x0000afe0


	//   ....[21]....
        /*0380*/ 	.word	0x0000b050


	//   ....[22]....
        /*0384*/ 	.word	0x0000b080


	//   ....[23]....
        /*0388*/ 	.word	0x0000b0e0


	//   ....[24]....
        /*038c*/ 	.word	0x0000b5d0


	//   ....[25]....
        /*0390*/ 	.word	0x0000b610


	//   ....[26]....
        /*0394*/ 	.word	0x0000b710


	//   ....[27]....
        /*0398*/ 	.word	0x0000b730


	//   ....[28]....
        /*039c*/ 	.word	0x0000b830


	//   ....[29]....
        /*03a0*/ 	.word	0x0000b850


	//   ....[30]....
        /*03a4*/ 	.word	0x0000b960


	//   ....[31]....
        /*03a8*/ 	.word	0x0000b9a0


	//   ....[32]....
        /*03ac*/ 	.word	0x0000c450


	//   ....[33]....
        /*03b0*/ 	.word	0x0000cf10


	//   ....[34]....
        /*03b4*/ 	.word	0x0000cf20


	//   ....[35]....
        /*03b8*/ 	.word	0x0000cf80


	//   ....[36]....
        /*03bc*/ 	.word	0x0000cfc0


	//   ....[37]....
        /*03c0*/ 	.word	0x0000d090


	//   ....[38]....
        /*03c4*/ 	.word	0x0000d0f0


	//   ....[39]....
        /*03c8*/ 	.word	0x0000d190


	//   ....[40]....
        /*03cc*/ 	.word	0x0000d1a0


	//   ....[41]....
        /*03d0*/ 	.word	0x0000d230


	//   ....[42]....
        /*03d4*/ 	.word	0x0000d240


	//   ....[43]....
        /*03d8*/ 	.word	0x0000d2d0


	//   ....[44]....
        /*03dc*/ 	.word	0x0000d2e0


	//   ....[45]....
        /*03e0*/ 	.word	0x0000d370


	//   ....[46]....
        /*03e4*/ 	.word	0x0000d380


	//   ....[47]....
        /*03e8*/ 	.word	0x0000d390


	//   ....[48]....
        /*03ec*/ 	.word	0x0000d3a0


	//   ....[49]....
        /*03f0*/ 	.word	0x0000ffb0


	//   ....[50]....
        /*03f4*/ 	.word	0x000104a0


	//   ....[51]....
        /*03f8*/ 	.word	0x00010610


	//   ....[52]....
        /*03fc*/ 	.word	0x00010670


	//   ....[53]....
        /*0400*/ 	.word	0x00010800


	//   ....[54]....
        /*0404*/ 	.word	0x00010850


	//   ....[55]....
        /*0408*/ 	.word	0x00010980


	//   ....[56]....
        /*040c*/ 	.word	0x000109d0


	//   ....[57]....
        /*0410*/ 	.word	0x00010b20


	//   ....[58]....
        /*0414*/ 	.word	0x00010b90


	//   ....[59]....
        /*0418*/ 	.word	0x00010cb0


	//   ....[60]....
        /*041c*/ 	.word	0x00010d00


	//   ....[61]....
        /*0420*/ 	.word	0x00010e20


	//   ....[62]....
        /*0424*/ 	.word	0x00010e70


	//   ....[63]....
        /*0428*/ 	.word	0x00010f80


	//   ....[64]....
        /*042c*/ 	.word	0x00010fd0


	//   ....[65]....
        /*0430*/ 	.word	0x000110d0


	//   ....[66]....
        /*0434*/ 	.word	0x00011120


	//   ....[67]....
        /*0438*/ 	.word	0x000114c0


	//----- nvinfo : EIATTR_REG_RECONFIG
	.align		4
.L_649:
        /*043c*/ 	.byte	0x01, 0x54
	.zero		2


	//----- nvinfo : EIATTR_SYSCALL_OFFSETS
	.align		4
        /*0440*/ 	.byte	0x04, 0x46
        /*0442*/ 	.short	(.L_651 - .L_650)


	//   ....[0]....
.L_650:
        /*0444*/ 	.word	0x00001140


	//   ....[1]....
        /*0448*/ 	.word	0x0000c060


	//   ....[2]....
        /*044c*/ 	.word	0x0000c1a0


	//   ....[3]....
        /*0450*/ 	.word	0x0000c290


	//   ....[4]....
        /*0454*/ 	.word	0x0000caa0


	//----- nvinfo : EIATTR_MBARRIER_INSTR_OFFSETS
	.align		4
.L_651:
        /*0458*/ 	.byte	0x04, 0x39
        /*045a*/ 	.short	(.L_653 - .L_652)


	//   ....[0]....
.L_652:
        /*045c*/ 	.word	0x00000250
        /*0460*/ 	.word	0x000000ff
        /*0464*/ 	.word	0x00036800
        /*0468*/ 	.short	0x0100
        /*046a*/ 	.byte	0x08
	.zero		1


	//   ....[1]....
        /*046c*/ 	.word	0x00000260
        /*0470*/ 	.word	0x000000ff
        /*0474*/ 	.word	0x00036820
        /*0478*/ 	.short	0x0100
        /*047a*/ 	.byte	0x08
	.zero		1


	//   ....[2]....
        /*047c*/ 	.word	0x00000350
        /*0480*/ 	.word	0x000000ff
        /*0484*/ 	.word	0x00036830
        /*0488*/ 	.short	0x0100
        /*048a*/ 	.byte	0x08
	.zero		1


	//   ....[3]....
        /*048c*/ 	.word	0x00000360
        /*0490*/ 	.word	0x000000ff
        /*0494*/ 	.word	0x00036840
        /*0498*/ 	.short	0x0100
        /*049a*/ 	.byte	0x08
	.zero		1


	//   ....[4]....
        /*049c*/ 	.word	0x00000370
        /*04a0*/ 	.word	0x000000ff
        /*04a4*/ 	.word	0x00036838
        /*04a8*/ 	.short	0x0100
        /*04aa*/ 	.byte	0x08
	.zero		1


	//   ....[5]....
        /*04ac*/ 	.word	0x00000380
        /*04b0*/ 	.word	0x000000ff
        /*04b4*/ 	.word	0x00036848
        /*04b8*/ 	.short	0x0100
        /*04ba*/ 	.byte	0x08
	.zero		1


	//   ....[6]....
        /*04bc*/ 	.word	0x000004b0
        /*04c0*/ 	.word	0x000000ff
        /*04c4*/ 	.word	0x00036850
        /*04c8*/ 	.short	0x0100
        /*04ca*/ 	.byte	0x08
	.zero		1


	//   ....[7]....
        /*04cc*/ 	.word	0x000004c0
        /*04d0*/ 	.word	0x000000ff
        /*04d4*/ 	.word	0x00036860
        /*04d8*/ 	.short	0x0100
        /*04da*/ 	.byte	0x08
	.zero		1


	//   ....[8]....
        /*04dc*/ 	.word	0x000004d0
        /*04e0*/ 	.word	0x000000ff
        /*04e4*/ 	.word	0x00036858
        /*04e8*/ 	.short	0x0100
        /*04ea*/ 	.byte	0x08
	.zero		1


	//   ....[9]....
        /*04ec*/ 	.word	0x000004e0
        /*04f0*/ 	.word	0x000000ff
        /*04f4*/ 	.word	0x00036868
        /*04f8*/ 	.short	0x0100
        /*04fa*/ 	.byte	0x08
	.zero		1


	//   ....[10]....
        /*04fc*/ 	.word	0x000005d0
        /*0500*/ 	.word	0x000000ff
        /*0504*/ 	.word	0x00036870
        /*0508*/ 	.short	0x0100
        /*050a*/ 	.byte	0x06
	.zero		1


	//   ....[11]....
        /*050c*/ 	.word	0x000005e0
        /*0510*/ 	.word	0x000000ff
        /*0514*/ 	.word	0x00036880
        /*0518*/ 	.short	0x0100
        /*051a*/ 	.byte	0x06
	.zero		1


	//   ....[12]....
        /*051c*/ 	.word	0x000005f0
        /*0520*/ 	.word	0x000000ff
        /*0524*/ 	.word	0x00036878
        /*0528*/ 	.short	0x0100
        /*052a*/ 	.byte	0x06
	.zero		1


	//   ....[13]....
        /*052c*/ 	.word	0x00000600
        /*0530*/ 	.word	0x000000ff
        /*0534*/ 	.word	0x00036888
        /*0538*/ 	.short	0x0100
        /*053a*/ 	.byte	0x06
	.zero		1


	//   ....[14]....
        /*053c*/ 	.word	0x00000730
        /*0540*/ 	.word	0x000000ff
        /*0544*/ 	.word	0x00036890
        /*0548*/ 	.short	0x0100
        /*054a*/ 	.byte	0x08
	.zero		1


	//   ....[15]....
        /*054c*/ 	.word	0x00000740
        /*0550*/ 	.word	0x000000ff
        /*0554*/ 	.word	0x000368a0
        /*0558*/ 	.short	0x0100
        /*055a*/ 	.byte	0x08
	.zero		1


	//   ....[16]....
        /*055c*/ 	.word	0x00000750
        /*0560*/ 	.word	0x000000ff
        /*0564*/ 	.word	0x00036898
        /*0568*/ 	.short	0x0100
        /*056a*/ 	.byte	0x08
	.zero		1


	//   ....[17]....
        /*056c*/ 	.word	0x00000760
        /*0570*/ 	.word	0x000000ff
        /*0574*/ 	.word	0x000368a8
        /*0578*/ 	.short	0x0100
        /*057a*/ 	.byte	0x08
	.zero		1


	//   ....[18]....
        /*057c*/ 	.word	0x00000890
        /*0580*/ 	.word	0x000000ff
        /*0584*/ 	.word	0x000368b0
        /*0588*/ 	.short	0x0100
        /*058a*/ 	.byte	0x08
	.zero		1


	//   ....[19]....
        /*058c*/ 	.word	0x000008a0
        /*0590*/ 	.word	0x000000ff
        /*0594*/ 	.word	0x000368c0
        /*0598*/ 	.short	0x0100
        /*059a*/ 	.byte	0x08
	.zero		1


	//   ....[20]....
        /*059c*/ 	.word	0x000008b0
        /*05a0*/ 	.word	0x000000ff
        /*05a4*/ 	.word	0x000368b8
        /*05a8*/ 	.short	0x0100
        /*05aa*/ 	.byte	0x08
	.zero		1


	//   ....[21]....
        /*05ac*/ 	.word	0x000008c0
        /*05b0*/ 	.word	0x000000ff
        /*05b4*/ 	.word	0x000368c8
        /*05b8*/ 	.short	0x0100
        /*05ba*/ 	.byte	0x08
	.zero		1


	//   ....[22]....
        /*05bc*/ 	.word	0x00001180
        /*05c0*/ 	.word	0x000000ff
        /*05c4*/ 	.word	0x00036800
        /*05c8*/ 	.short	0x010a
        /*05ca*/ 	.byte	0x25
	.zero		1


	//   ....[23]....
        /*05cc*/ 	.word	0x00001200
        /*05d0*/ 	.word	0x00000002
        /*05d4*/ 	.word	0x00036830
        /*05d8*/ 	.short	0x010a
        /*05da*/ 	.byte	0x3f
	.zero		1


	//   ....[24]....
        /*05dc*/ 	.word	0x00001280
        /*05e0*/ 	.word	0x00000002
        /*05e4*/ 	.word	0x00036830
        /*05e8*/ 	.short	0x010a
        /*05ea*/ 	.byte	0x3f
	.zero		1


	//   ....[25]....
        /*05ec*/ 	.word	0x00003e90
        /*05f0*/ 	.word	0x00000002
        /*05f4*/ 	.word	0x00000000
        /*05f8*/ 	.short	0x0101
        /*05fa*/ 	.byte	0x3f
	.zero		1


	//   ....[26]....
        /*05fc*/ 	.word	0x00005570
        /*0600*/ 	.word	0x000000ff
        /*0604*/ 	.word	0x00036830
        /*0608*/ 	.short	0x010a
        /*060a*/ 	.byte	0x26
	.zero		1


	//   ....[27]....
        /*060c*/ 	.word	0x000055b0
        /*0610*/ 	.word	0x000000ff
        /*0614*/ 	.word	0x00036830
        /*0618*/ 	.short	0x010a
        /*061a*/ 	.byte	0x26
	.zero		1


	//   ....[28]....
        /*061c*/ 	.word	0x00007ba0
        /*0620*/ 	.word	0x000000ff
        /*0624*/ 	.word	0x00036850
        /*0628*/ 	.short	0x010a
        /*062a*/ 	.byte	0x07
	.zero		1


	//   ....[29]....
        /*062c*/ 	.word	0x00007be0
        /*0630*/ 	.word	0x000000ff
        /*0634*/ 	.word	0x00036850
        /*0638*/ 	.short	0x010a
        /*063a*/ 	.byte	0x07
	.zero		1


	//   ....[30]....
        /*063c*/ 	.word	0x00008ad0
        /*0640*/ 	.word	0x00000085
        /*0644*/ 	.word	0x00000000
        /*0648*/ 	.short	0x0101
        /*064a*/ 	.byte	0x3f
	.zero		1


	//   ....[31]....
        /*064c*/ 	.word	0x00008b20
        /*0650*/ 	.word	0x00000092
        /*0654*/ 	.word	0x00000000
        /*0658*/ 	.short	0x0101
        /*065a*/ 	.byte	0x3f
	.zero		1


	//   ....[32]....
        /*065c*/ 	.word	0x000096e0
        /*0660*/ 	.word	0x000000ff
        /*0664*/ 	.word	0x00036850
        /*0668*/ 	.short	0x010a
        /*066a*/ 	.byte	0x0c
	.zero		1


	//   ....[33]....
        /*066c*/ 	.word	0x00009720
        /*0670*/ 	.word	0x000000ff
        /*0674*/ 	.word	0x00036850
        /*0678*/ 	.short	0x010a
        /*067a*/ 	.byte	0x0c
	.zero		1


	//   ....[34]....
        /*067c*/ 	.word	0x0000a5f0
        /*0680*/ 	.word	0x00000096
        /*0684*/ 	.word	0x00000000
        /*0688*/ 	.short	0x0101
        /*068a*/ 	.byte	0x3f
	.zero		1


	//   ....[35]....
        /*068c*/ 	.word	0x0000b4c0
        /*0690*/ 	.word	0x000000ff
        /*0694*/ 	.word	0x00000000
        /*0698*/ 	.short	0x0101
        /*069a*/ 	.byte	0x04
	.zero		1


	//   ....[36]....
        /*069c*/ 	.word	0x0000c690
        /*06a0*/ 	.word	0x00000000
        /*06a4*/ 	.word	0x00036840
        /*06a8*/ 	.short	0x010a
        /*06aa*/ 	.byte	0x3f
	.zero		1


	//   ....[37]....
        /*06ac*/ 	.word	0x0000d530
        /*06b0*/ 	.word	0x000000ff
        /*06b4*/ 	.word	0x00036800
        /*06b8*/ 	.short	0x0107
        /*06ba*/ 	.byte	0x24
	.zero		1


	//   ....[38]....
        /*06bc*/ 	.word	0x0000d5a0
        /*06c0*/ 	.word	0x000000ff
        /*06c4*/ 	.word	0x00036800
        /*06c8*/ 	.short	0x0101
        /*06ca*/ 	.byte	0x24
	.zero		1


	//   ....[39]....
        /*06cc*/ 	.word	0x0000d5d0
        /*06d0*/ 	.word	0x000000ff
        /*06d4*/ 	.word	0x00036820
        /*06d8*/ 	.short	0x010a
        /*06da*/ 	.byte	0x24
	.zero		1


	//   ....[40]....
        /*06dc*/ 	.word	0x0000d900
        /*06e0*/ 	.word	0x00000003
        /*06e4*/ 	.word	0x00036840
        /*06e8*/ 	.short	0x010a
        /*06ea*/ 	.byte	0x3f
	.zero		1


	//   ....[41]....
        /*06ec*/ 	.word	0x0000dd90
        /*06f0*/ 	.word	0x00000003
        /*06f4*/ 	.word	0x00000060
        /*06f8*/ 	.short	0x010a
        /*06fa*/ 	.byte	0x3f
	.zero		1


	//   ....[42]....
        /*06fc*/ 	.word	0x0000e4e0
        /*0700*/ 	.word	0x00000003
        /*0704*/ 	.word	0x00036840
        /*0708*/ 	.short	0x010a
        /*070a*/ 	.byte	0x3f
	.zero		1


	//   ....[43]....
        /*070c*/ 	.word	0x0000e970
        /*0710*/ 	.word	0x00000002
        /*0714*/ 	.word	0x00000060
        /*0718*/ 	.short	0x010a
        /*071a*/ 	.byte	0x3f
	.zero		1


	//   ....[44]....
        /*071c*/ 	.word	0x0000f000
        /*0720*/ 	.word	0x00000002
        /*0724*/ 	.word	0x00036840
        /*0728*/ 	.short	0x010a
        /*072a*/ 	.byte	0x3f
	.zero		1


	//   ....[45]....
        /*072c*/ 	.word	0x0000f490
        /*0730*/ 	.word	0x00000002
        /*0734*/ 	.word	0x00000060
        /*0738*/ 	.short	0x010a
        /*073a*/ 	.byte	0x3f
	.zero		1


	//   ....[46]....
        /*073c*/ 	.word	0x0000f9c0
        /*0740*/ 	.word	0x00000002
        /*0744*/ 	.word	0x00036860
        /*0748*/ 	.short	0x010a
        /*074a*/ 	.byte	0x3f
	.zero		1


	//   ....[47]....
        /*074c*/ 	.word	0x0000ff30
        /*0750*/ 	.word	0x00000000
        /*0754*/ 	.word	0x00036820
        /*0758*/ 	.short	0x010a
        /*075a*/ 	.byte	0x3f
	.zero		1


	//   ....[48]....
        /*075c*/ 	.word	0x00010100
        /*0760*/ 	.word	0x00000006
        /*0764*/ 	.word	0x00000000
        /*0768*/ 	.short	0x010a
        /*076a*/ 	.byte	0x3f
	.zero		1


	//   ....[49]....
        /*076c*/ 	.word	0x00010150
        /*0770*/ 	.word	0x00000003
        /*0774*/ 	.word	0x00000000
        /*0778*/ 	.short	0x010a
        /*077a*/ 	.byte	0x3f
	.zero		1


	//   ....[50]....
        /*077c*/ 	.word	0x000101b0
        /*0780*/ 	.word	0x00000012
        /*0784*/ 	.word	0x00000000
        /*0788*/ 	.short	0x010a
        /*078a*/ 	.byte	0x3f
	.zero		1


	//   ....[51]....
        /*078c*/ 	.word	0x000101e0
        /*0790*/ 	.word	0x00000003
        /*0794*/ 	.word	0x00000000
        /*0798*/ 	.short	0x010a
        /*079a*/ 	.byte	0x3f
	.zero		1


	//   ....[52]....
        /*079c*/ 	.word	0x00010250
        /*07a0*/ 	.word	0x00000003
        /*07a4*/ 	.word	0x00036800
        /*07a8*/ 	.short	0x010a
        /*07aa*/ 	.byte	0x3f
	.zero		1


	//   ....[53]....
        /*07ac*/ 	.word	0x000102a0
        /*07b0*/ 	.word	0x00000002
        /*07b4*/ 	.word	0x00036830
        /*07b8*/ 	.short	0x010a
        /*07ba*/ 	.byte	0x3f
	.zero		1


	//   ....[54]....
        /*07bc*/ 	.word	0x00010300
        /*07c0*/ 	.word	0x00000003
        /*07c4*/ 	.word	0x00036830
        /*07c8*/ 	.short	0x010a
        /*07ca*/ 	.byte	0x3f
	.zero		1


	//   ....[55]....
        /*07cc*/ 	.word	0x00010360
        /*07d0*/ 	.word	0x00000003
        /*07d4*/ 	.word	0x00036850
        /*07d8*/ 	.short	0x010a
        /*07da*/ 	.byte	0x3f
	.zero		1


	//   ....[56]....
        /*07dc*/ 	.word	0x000103c0
        /*07e0*/ 	.word	0x00000007
        /*07e4*/ 	.word	0x00036850
        /*07e8*/ 	.short	0x010a
        /*07ea*/ 	.byte	0x3f
	.zero		1


	//   ....[57]....
        /*07ec*/ 	.word	0x00010560
        /*07f0*/ 	.word	0x00000000
        /*07f4*/ 	.word	0x00036840
        /*07f8*/ 	.short	0x010a
        /*07fa*/ 	.byte	0x3f
	.zero		1


	//   ....[58]....
        /*07fc*/ 	.word	0x00011160
        /*0800*/ 	.word	0x00000009
        /*0804*/ 	.word	0x00036820
        /*0808*/ 	.short	0x010a
        /*080a*/ 	.byte	0x3f
	.zero		1


	//   ....[59]....
        /*080c*/ 	.word	0x000111b0
        /*0810*/ 	.word	0x00000003
        /*0814*/ 	.word	0x00036840
        /*0818*/ 	.short	0x010a
        /*081a*/ 	.byte	0x3f
	.zero		1


	//   ....[60]....
        /*081c*/ 	.word	0x00011200
        /*0820*/ 	.word	0x00000003
        /*0824*/ 	.word	0x00000060
        /*0828*/ 	.short	0x010a
        /*082a*/ 	.byte	0x3f
	.zero		1


	//   ....[61]....
        /*082c*/ 	.word	0x00011250
        /*0830*/ 	.word	0x00000003
        /*0834*/ 	.word	0x00036840
        /*0838*/ 	.short	0x010a
        /*083a*/ 	.byte	0x3f
	.zero		1


	//   ....[62]....
        /*083c*/ 	.word	0x000112a0
        /*0840*/ 	.word	0x00000002
        /*0844*/ 	.word	0x00000060
        /*0848*/ 	.short	0x010a
        /*084a*/ 	.byte	0x3f
	.zero		1


	//   ....[63]....
        /*084c*/ 	.word	0x000112f0
        /*0850*/ 	.word	0x00000002
        /*0854*/ 	.word	0x00036840
        /*0858*/ 	.short	0x010a
        /*085a*/ 	.byte	0x3f
	.zero		1


	//   ....[64]....
        /*085c*/ 	.word	0x00011340
        /*0860*/ 	.word	0x00000002
        /*0864*/ 	.word	0x00000060
        /*0868*/ 	.short	0x010a
        /*086a*/ 	.byte	0x3f
	.zero		1


	//   ....[65]....
        /*086c*/ 	.word	0x00011390
        /*0870*/ 	.word	0x00000002
        /*0874*/ 	.word	0x00036860
        /*0878*/ 	.short	0x010a
        /*087a*/ 	.byte	0x3f
	.zero		1


	//   ....[66]....
        /*087c*/ 	.word	0x000113e0
        /*0880*/ 	.word	0x00000000
        /*0884*/ 	.word	0x00036820
        /*0888*/ 	.short	0x010a
        /*088a*/ 	.byte	0x3f
	.zero		1


	//   ....[67]....
        /*088c*/ 	.word	0x00011580
        /*0890*/ 	.word	0x00000006
        /*0894*/ 	.word	0x00000000
        /*0898*/ 	.short	0x010a
        /*089a*/ 	.byte	0x3f
	.zero		1


	//   ....[68]....
        /*089c*/ 	.word	0x000115d0
        /*08a0*/ 	.word	0x00000003
        /*08a4*/ 	.word	0x00000000
        /*08a8*/ 	.short	0x010a
        /*08aa*/ 	.byte	0x3f
	.zero		1


	//   ....[69]....
        /*08ac*/ 	.word	0x00011620
        /*08b0*/ 	.word	0x00000012
        /*08b4*/ 	.word	0x00000000
        /*08b8*/ 	.short	0x010a
        /*08ba*/ 	.byte	0x3f
	.zero		1


	//----- nvinfo : EIATTR_NUM_MBARRIERS
	.align		4
.L_653:
        /*08bc*/ 	.byte	0x03, 0x38
        /*08be*/ 	.short	0x0016


	//----- nvinfo : EIATTR_EXIT_INSTR_OFFSETS
	.align		4
        /*08c0*/ 	.byte	0x04, 0x1c
        /*08c2*/ 	.short	(.L_655 - .L_654)


	//   ....[0]....
.L_654:
        /*08c4*/ 	.word	0x000009d0


	//   ....[1]....
        /*08c8*/ 	.word	0x0000bae0


	//   ....[2]....
        /*08cc*/ 	.word	0x00010230


	//----- nvinfo : EIATTR_MAX_THREADS
	.align		4
.L_655:
        /*08d0*/ 	.byte	0x04, 0x05
        /*08d2*/ 	.short	(.L_657 - .L_656)
.L_656:
        /*08d4*/ 	.word	0x00000180
        /*08d8*/ 	.word	0x00000001
        /*08dc*/ 	.word	0x00000001


	//----- nvinfo : EIATTR_CRS_STACK_SIZE
	.align		4
.L_657:
        /*08e0*/ 	.byte	0x04, 0x1e
        /*08e2*/ 	.short	(.L_659 - .L_658)
.L_658:
        /*08e4*/ 	.word	0x00000000


	//----- nvinfo : EIATTR_CBANK_PARAM_SIZE
	.align		4
.L_659:
        /*08e8*/ 	.byte	0x03, 0x19
        /*08ea*/ 	.short	0x0a70


	//----- nvinfo : EIATTR_PARAM_CBANK
	.align		4
        /*08ec*/ 	.byte	0x04, 0x0a
        /*08ee*/ 	.short	(.L_661 - .L_660)
	.align		4
.L_660:
        /*08f0*/ 	.word	index@(.nv.constant0._ZN7cutlass13device_kernelIN5flash11enable_sm90INS1_16FlashAttnFwdSm90INS1_25CollectiveMainloopFwdSm90ILi2EN4cute5tupleIJNS5_1CILi1EEES8_S8_EEENS6_IJNS7_ILi128EEENS7_ILi112EEENS7_ILi192EEEEEELi192ENS_6half_tEfNS_4arch4Sm90ELb0ELb0ELb0ELb0ELb0ELb0ELb0ELb1ELb1ELb1ELb0ELb0EEENS1_21CollectiveEpilogueFwdINS6_IJSA_SC_SB_EEES9_SE_SG_Li256ELb0ELb1ELb0ELb0EEENS1_29StaticPersistentTileSchedulerILb0EEEEEEEEEvNT_6ParamsE)
        /*08f4*/ 	.short	0x0210
        /*08f6*/ 	.short	0x0a70


	//----- nvinfo : EIATTR_SW_WAR
	.align		4
.L_661:
        /*08f8*/ 	.byte	0x04, 0x36
        /*08fa*/ 	.short	(.L_663 - .L_662)
.L_662:
        /*08fc*/ 	.word	0x00000008
.L_663:


//--------------------- .nv.info._ZN7cutlass13device_kernelIN5flash11enable_sm90INS1_16FlashAttnFwdSm90INS1_25CollectiveMainloopFwdSm90ILi2EN4cute5tupleIJNS5_1CILi2EEENS7_ILi1EEES9_EEENS6_IJNS7_ILi128EEENS7_ILi112EEENS7_ILi192EEEEEELi192ENS_6half_tEfNS_4arch4Sm90ELb0ELb0ELb0ELb0ELb0ELb0ELb0ELb1ELb1ELb1ELb0ELb0EEENS1_21CollectiveEpilogueFwdINS6_IJSB_SD_SC_EEESA_SF_SH_Li256ELb0ELb1ELb0ELb0EEENS1_29StaticPersistentTileSchedulerILb0EEEEEEEEEvNT_6ParamsE --------------------------
	.section	.nv.info._ZN7cutlass13device_kernelIN5flash11enable_sm90INS1_16FlashAttnFwdSm90INS1_25CollectiveMainloopFwdSm90ILi2EN4cute5tupleIJNS5_1CILi2EEENS7_ILi1EEES9_EEENS6_IJNS7_ILi128EEENS7_ILi112EEENS7_ILi192EEEEEELi192ENS_6half_tEfNS_4arch4Sm90ELb0ELb0ELb0ELb0ELb0ELb0ELb0ELb1ELb1ELb1ELb0ELb0EEENS1_21CollectiveEpilogueFwdINS6_IJSB_SD_SC_EEESA_SF_SH_Li256ELb0ELb1ELb0ELb0EEENS1_29StaticPersistentTileSchedulerILb0EEEEEEEEEvNT_6ParamsE,"",@"SHT_CUDA_INFO"
	.sectionflags	@""
	.align	4


	//----- nvinfo : EIATTR_CUDA_API_VERSION
	.align		4
        /*0000*/ 	.byte	0x04, 0x37
        /*0002*/ 	.short	(.L_665 - .L_664)
.L_664:
        /*0004*/ 	.word	0x00000082


	//----- nvinfo : EIATTR_KPARAM_INFO
	.align		4
.L_665:
        /*0008*/ 	.byte	0x04, 0x17
        /*000a*/ 	.short	(.L_667 - .L_666)
.L_666:
        /*000c*/ 	.word	0x00000000
        /*0010*/ 	.short	0x0000
        /*0012*/ 	.short	0x0070
        /*0014*/ 	.byte	0x00, 0xf0, 0x01, 0x28


	//----- nvinfo : EIATTR_SPARSE_MMA_MASK
	.align		4
.L_667:
        /*0018*/ 	.byte	0x03, 0x50
        /*001a*/ 	.short	0x0000


	//----- nvinfo : EIATTR_MAXREG_COUNT
	.align		4
        /*001c*/ 	.byte	0x03, 0x1b
        /*001e*/ 	.short	0x00a8


	//----- nvinfo : EIATTR_NUM_BARRIERS
	.align		4
        /*0020*/ 	.byte	0x02, 0x4c
        /*0022*/ 	.byte	0x09
	.zero		1


	//----- nvinfo : EIATTR_EXTERNS
	.align		4
        /*0024*/ 	.byte	0x04, 0x0f
        /*0026*/ 	.short	(.L_669 - .L_668)


	//   ....[0]....
	.align		4
.L_668:
        /*0028*/ 	.word	index@(__assertfail)


	//----- nvinfo : EIATTR_ANNOTATIONS
	.align		4
.L_669:
        /*002c*/ 	.byte	0x04, 0x55
        /*002e*/ 	.short	(.L_671 - .L_670)


	//   ....[0]....
.L_670:
        /* <DEDUP_REMOVED lines=34> */


	//----- nvinfo : EIATTR_MERCURY_ISA_VERSION
	.align		4
.L_671:
        /*0238*/ 	.byte	0x03, 0x5f
        /*023a*/ 	.short	0x0101


	//----- nvinfo : EIATTR_INT_WARP_WIDE_INSTR_OFFSETS
	.align		4
        /*023c*/ 	.byte	0x04, 0x31
        /*023e*/ 	.short	(.L_673 - .L_672)


	//   ....[0]....
.L_672:
        /*0240*/ 	.word	0x00000120


	//   ....[1]....
        /*0244*/ 	.word	0x000001c0


	//   ....[2]....
        /*0248*/ 	.word	0x00000230


	//----- nvinfo : EIATTR_COOP_GROUP_MASK_REGIDS
	.align		4
.L_673:
        /*024c*/ 	.byte	0x04, 0x29
        /*024e*/ 	.short	(.L_675 - .L_674)


	//   ....[0]....
.L_674:
        /*0250*/ 	.word	0xffffffff


	//   ....[1]....
        /*0254*/ 	.word	0xffffffff


	//   ....[2]....
        /*0258*/ 	.word	0xffffffff


	//   ....[3]....
        /*025c*/ 	.word	0xffffffff


	//   ....[4]....
        /*0260*/ 	.word	0xffffffff


	//   ....[5]....
        /*0264*/ 	.word	0xffffffff


	//   ....[6]....
        /*0268*/ 	.word	0xffffffff


	//   ....[7]....
        /*026c*/ 	.word	0xffffffff


	//   ....[8]....
        /*0270*/ 	.word	0xffffffff


	//   ....[9]....
        /*0274*/ 	.word	0xffffffff


	//   ....[10]....
        /*0278*/ 	.word	0xffffffff


	//   ....[11]....
        /*027c*/ 	.word	0xffffffff


	//   ....[12]....
        /*0280*/ 	.word	0xffffffff


	//   ....[13]....
        /*0284*/ 	.word	0xffffffff


	//   ....[14]....
        /*0288*/ 	.word	0xffffffff


	//   ....[15]....
        /*028c*/ 	.word	0xffffffff


	//   ....[16]....
        /*0290*/ 	.word	0xffffffff


	//   ....[17]....
        /*0294*/ 	.word	0xffffffff


	//   ....[18]....
        /*0298*/ 	.word	0xffffffff


	//   ....[19]....
        /*029c*/ 	.word	0xffffffff


	//   ....[20]....
        /*02a0*/ 	.word	0xffffffff


	//   ....[21]....
        /*02a4*/ 	.word	0xffffffff


	//   ....[22]....
        /*02a8*/ 	.word	0xffffffff


	//   ....[23]....
        /*02ac*/ 	.word	0xffffffff


	//   ....[24]....
        /*02b0*/ 	.word	0xffffffff


	//   ....[25]....
        /*02b4*/ 	.word	0xffffffff


	//   ....[26]....
        /*02b8*/ 	.word	0xffffffff


	//   ....[27]....
        /*02bc*/ 	.word	0xffffffff


	//   ....[28]....
        /*02c0*/ 	.word	0xffffffff


	//   ....[29]....
        /*02c4*/ 	.word	0xffffffff


	//   ....[30]....
        /*02c8*/ 	.word	0xffffffff


	//   ....[31]....
        /*02cc*/ 	.word	0xffffffff


	//   ....[32]....
        /*02d0*/ 	.word	0xffffffff


	//   ....[33]....
        /*02d4*/ 	.word	0xffffffff


	//   ....[34]....
        /*02d8*/ 	.word	0xffffffff


	//   ....[35]....
        /*02dc*/ 	.word	0xffffffff


	//   ....[36]....
        /*02e0*/ 	.word	0xffffffff


	//   ....[37]....
        /*02e4*/ 	.word	0xffffffff


	//   ....[38]....
        /*02e8*/ 	.word	0xffffffff


	//   ....[39]....
        /*02ec*/ 	.word	0xffffffff


	//   ....[40]....
        /*02f0*/ 	.word	0xffffffff


	//   ....[41]....
        /*02f4*/ 	.word	0xffffffff


	//   ....[42]....
        /*02f8*/ 	.word	0xffffffff


	//   ....[43]....
        /*02fc*/ 	.word	0xffffffff


	//   ....[44]....
        /*0300*/ 	.word	0xffffffff


	//   ....[45]....
        /*0304*/ 	.word	0xffffffff


	//   ....[46]....
        /*0308*/ 	.word	0xffffffff


	//   ....[47]....
        /*030c*/ 	.word	0xffffffff


	//   ....[48]....
        /*0310*/ 	.word	0xffffffff


	//   ....[49]....
        /*0314*/ 	.word	0xffffffff


	//   ....[50]....
        /*0318*/ 	.word	0xffffffff


	//   ....[51]....
        /*031c*/ 	.word	0x0500000f


	//   ....[52]....
        /*0320*/ 	.word	0x0500000f


	//   ....[53]....
        /*0324*/ 	.word	0x0500000f


	//   ....[54]....
        /*0328*/ 	.word	0x0500000f


	//   ....[55]....
        /*032c*/ 	.word	0x0500000f


	//   ....[56]....
        /*0330*/ 	.word	0x0500000f


	//   ....[57]....
        /*0334*/ 	.word	0x0500000f


	//   ....[58]....
        /*0338*/ 	.word	0x0500000f


	//   ....[59]....
        /*033c*/ 	.word	0x0500000f


	//   ....[60]....
        /*0340*/ 	.word	0x0500000f


	//   ....[61]....
        /*0344*/ 	.word	0x0500000f


	//   ....[62]....
        /*0348*/ 	.word	0x0500000f


	//   ....[63]....
        /*034c*/ 	.word	0x0500000f


	//   ....[64]....
        /*0350*/ 	.word	0x0500000f


	//   ....[65]....
        /*0354*/ 	.word	0x0500000f


	//   ....[66]....
        /*0358*/ 	.word	0x0500000f


	//   ....[67]....
        /*035c*/ 	.word	0x0500000f


	//   ....[68]....
        /*0360*/ 	.word	0x0500000f


	//----- nvinfo : EIATTR_COOP_GROUP_INSTR_OFFSETS
	.align		4
.L_675:
        /*0364*/ 	.byte	0x04, 0x28
        /*0366*/ 	.short	(.L_677 - .L_676)


	//   ....[0]....
.L_676:
        /*0368*/ 	.word	0x00000060


	//   ....[1]....
        /*036c*/ 	.word	0x00000130


	//   ....[2]....
        /*0370*/ 	.word	0x000001d0


	//   ....[3]....
        /*0374*/ 	.word	0x000003b0


	//   ....[4]....
        /*0378*/ 	.word	0x000005e0


	//   ....[5]....
        /*037c*/ 	.word	0x00000810


	//   ....[6]....
        /*0380*/ 	.word	0x00000aa0


	//   ....[7]....
        /*0384*/ 	.word	0x00000dc0


	//   ....[8]....
        /*0388*/ 	.word	0x00001290


	//   ....[9]....
        /*038c*/ 	.word	0x00004160


	//   ....[10]....
        /*0390*/ 	.word	0x00004260


	//   ....[11]....
        /*0394*/ 	.word	0x00004790


	//   ....[12]....
        /*0398*/ 	.word	0x000047e0


	//   ....[13]....
        /*039c*/ 	.word	0x000082e0


	//   ....[14]....
        /*03a0*/ 	.word	0x000082f0


	//   ....[15]....
        /*03a4*/ 	.word	0x00008320


	//   ....[16]....
        /*03a8*/ 	.word	0x00008330


	//   ....[17]....
        /*03ac*/ 	.word	0x00009880


	//   ....[18]....
        /*03b0*/ 	.word	0x000098b0


	//   ....[19]....
        /*03b4*/ 	.word	0x00009970


	//   ....[20]....
        /*03b8*/ 	.word	0x00009980


	//   ....[21]....
        /*03bc*/ 	.word	0x0000aea0


	//   ....[22]....
        /*03c0*/ 	.word	0x0000aed0


	//   ....[23]....
        /*03c4*/ 	.word	0x0000af80


	//   ....[24]....
        /*03c8*/ 	.word	0x0000afe0


	//   ....[25]....
        /*03cc*/ 	.word	0x0000b750


	//   ....[26]....
        /*03d0*/ 	.word	0x0000b780


	//   ....[27]....
        /*03d4*/ 	.word	0x0000b8a0


	//   ....[28]....
        /*03d8*/ 	.word	0x0000b8c0


	//   ....[29]....
        /*03dc*/ 	.word	0x0000b9c0


	//   ....[30]....
        /*03e0*/ 	.word	0x0000b9e0


	//   ....[31]....
        /*03e4*/ 	.word	0x0000baf0


	//   ....[32]....
        /*03e8*/ 	.word	0x0000bb30


	//   ....[33]....
        /*03ec*/ 	.word	0x0000c680


	//   ....[34]....
        /*03f0*/ 	.word	0x0000d1d0


	//   ....[35]....
        /*03f4*/ 	.word	0x0000d200


	//   ....[36]....
        /*03f8*/ 	.word	0x0000d2e0


	//   ....[37]....
        /*03fc*/ 	.word	0x0000d2f0


	//   ....[38]....
        /*0400*/ 	.word	0x0000d390


	//   ....[39]....
        /*0404*/ 	.word	0x0000d3a0


	//   ....[40]....
        /*0408*/ 	.word	0x0000d440


	//   ....[41]....
        /*040c*/ 	.word	0x0000d450


	//   ....[42]....
        /*0410*/ 	.word	0x0000d4f0


	//   ....[43]....
        /*0414*/ 	.word	0x0000d500


	//   ....[44]....
        /*0418*/ 	.word	0x0000d5a0


	//   ....[45]....
        /*041c*/ 	.word	0x0000d5b0


	//   ....[46]....
        /*0420*/ 	.word	0x0000d650


	//   ....[47]....
        /*0424*/ 	.word	0x0000d660


	//   ....[48]....
        /*0428*/ 	.word	0x0000d670


	//   ....[49]....
        /*042c*/ 	.word	0x0000d6c0


	//   ....[50]....
        /*0430*/ 	.word	0x00010700


	//   ....[51]....
        /*0434*/ 	.word	0x00010bf0


	//   ....[52]....
        /*0438*/ 	.word	0x00010d60


	//   ....[53]....
        /*043c*/ 	.word	0x00010dc0


	//   ....[54]....
        /*0440*/ 	.word	0x00010f50


	//   ....[55]....
        /*0444*/ 	.word	0x00010fa0


	//   ....[56]....
        /*0448*/ 	.word	0x000110d0


	//   ....[57]....
        /*044c*/ 	.word	0x00011120


	//   ....[58]....
        /*0450*/ 	.word	0x00011250


	//   ....[59]....
        /*0454*/ 	.word	0x000112a0


	//   ....[60]....
        /*0458*/ 	.word	0x000113d0


	//   ....[61]....
        /*045c*/ 	.word	0x00011420


	//   ....[62]....
        /*0460*/ 	.word	0x00011550


	//   ....[63]....
        /*0464*/ 	.word	0x000115a0


	//   ....[64]....
        /*0468*/ 	.word	0x000116d0


	//   ....[65]....
        /*046c*/ 	.word	0x00011720


	//   ....[66]....
        /*0470*/ 	.word	0x00011830


	//   ....[67]....
        /*0474*/ 	.word	0x00011880


	//   ....[68]....
        /*0478*/ 	.word	0x00011c30


	//----- nvinfo : EIATTR_REG_RECONFIG
	.align		4
.L_677:
        /*047c*/ 	.byte	0x01, 0x54
	.zero		2


	//----- nvinfo : EIATTR_SYSCALL_OFFSETS
	.align		4
        /*0480*/ 	.byte	0x04, 0x46
        /*0482*/ 	.short	(.L_679 - .L_678)


	//   ....[0]....
.L_678:
        /*0484*/ 	.word	0x00001650


	//   ....[1]....
        /*0488*/ 	.word	0x0000c2a0


	//   ....[2]....
        /*048c*/ 	.word	0x0000c3e0


	//   ....[3]....
        /*0490*/ 	.word	0x0000c4d0


	//   ....[4]....
        /*0494*/ 	.word	0x0000cd70


	//----- nvinfo : EIATTR_MBARRIER_INSTR_OFFSETS
	.align		4
.L_679:
        /*0498*/ 	.byte	0x04, 0x39
        /*049a*/ 	.short	(.L_681 - .L_680)


	//   ....[0]....
.L_680:
        /*049c*/ 	.word	0x00000250
        /*04a0*/ 	.word	0x000000ff
        /*04a4*/ 	.word	0x00036800
        /*04a8*/ 	.short	0x0100
        /*04aa*/ 	.byte	0x08
	.zero		1


	//   ....[1]....
        /*04ac*/ 	.word	0x00000260
        /*04b0*/ 	.word	0x000000ff
        /*04b4*/ 	.word	0x00036820
        /*04b8*/ 	.short	0x0100
        /*04ba*/ 	.byte	0x08
	.zero		1


	//   ....[2]....
        /*04bc*/ 	.word	0x00000350
        /*04c0*/ 	.word	0x000000ff
        /*04c4*/ 	.word	0x00036830
        /*04c8*/ 	.short	0x0100
        /*04ca*/ 	.byte	0x08
	.zero		1


	//   ....[3]....
        /*04cc*/ 	.word	0x00000360
        /*04d0*/ 	.word	0x000000ff
        /*04d4*/ 	.word	0x00036840
        /*04d8*/ 	.short	0x0100
        /*04da*/ 	.byte	0x08
	.zero		1


	//   ....[4]....
        /*04dc*/ 	.word	0x00000370
        /*04e0*/ 	.word	0x000000ff
        /*04e4*/ 	.word	0x00036838
        /*04e8*/ 	.short	0x0100
        /*04ea*/ 	.byte	0x08
	.zero		1


	//   ....[5]....
        /*04ec*/ 	.word	0x00000380
        /*04f0*/ 	.word	0x000000ff
        /*04f4*/ 	.word	0x00036848
        /*04f8*/ 	.short	0x0100
        /*04fa*/ 	.byte	0x08
	.zero		1


	//   ....[6]....
        /*04fc*/ 	.word	0x00000590
        /*0500*/ 	.word	0x000000ff
        /*0504*/ 	.word	0x00036850
        /*0508*/ 	.short	0x0100
        /*050a*/ 	.byte	0x08
	.zero		1


	//   ....[7]....
        /*050c*/ 	.word	0x000005a0
        /*0510*/ 	.word	0x000000ff
        /*0514*/ 	.word	0x00036860
        /*0518*/ 	.short	0x0100
        /*051a*/ 	.byte	0x08
	.zero		1


	//   ....[8]....
        /*051c*/ 	.word	0x000005b0
        /*0520*/ 	.word	0x000000ff
        /*0524*/ 	.word	0x00036858
        /*0528*/ 	.short	0x0100
        /*052a*/ 	.byte	0x08
	.zero		1


	//   ....[9]....
        /*052c*/ 	.word	0x000005c0
        /*0530*/ 	.word	0x000000ff
        /*0534*/ 	.word	0x00036868
        /*0538*/ 	.short	0x0100
        /*053a*/ 	.byte	0x08
	.zero		1


	//   ....[10]....
        /*053c*/ 	.word	0x000007c0
        /*0540*/ 	.word	0x000000ff
        /*0544*/ 	.word	0x00036870
        /*0548*/ 	.short	0x0100
        /*054a*/ 	.byte	0x08
	.zero		1


	//   ....[11]....
        /*054c*/ 	.word	0x000007d0
        /*0550*/ 	.word	0x000000ff
        /*0554*/ 	.word	0x00036880
        /*0558*/ 	.short	0x0100
        /*055a*/ 	.byte	0x08
	.zero		1


	//   ....[12]....
        /*055c*/ 	.word	0x000007e0
        /*0560*/ 	.word	0x000000ff
        /*0564*/ 	.word	0x00036878
        /*0568*/ 	.short	0x0100
        /*056a*/ 	.byte	0x08
	.zero		1


	//   ....[13]....
        /*056c*/ 	.word	0x000007f0
        /*0570*/ 	.word	0x000000ff
        /*0574*/ 	.word	0x00036888
        /*0578*/ 	.short	0x0100
        /*057a*/ 	.byte	0x08
	.zero		1


	//   ....[14]....
        /*057c*/ 	.word	0x00000a50
        /*0580*/ 	.word	0x000000ff
        /*0584*/ 	.word	0x00036890
        /*0588*/ 	.short	0x0100
        /*058a*/ 	.byte	0x08
	.zero		1


	//   ....[15]....
        /*058c*/ 	.word	0x00000a60
        /*0590*/ 	.word	0x000000ff
        /*0594*/ 	.word	0x000368a0
        /*0598*/ 	.short	0x0100
        /*059a*/ 	.byte	0x08
	.zero		1


	//   ....[16]....
        /*059c*/ 	.word	0x00000a70
        /*05a0*/ 	.word	0x000000ff
        /*05a4*/ 	.word	0x00036898
        /*05a8*/ 	.short	0x0100
        /*05aa*/ 	.byte	0x08
	.zero		1


	//   ....[17]....
        /*05ac*/ 	.word	0x00000a80
        /*05b0*/ 	.word	0x000000ff
        /*05b4*/ 	.word	0x000368a8
        /*05b8*/ 	.short	0x0100
        /*05ba*/ 	.byte	0x08
	.zero		1


	//   ....[18]....
        /*05bc*/ 	.word	0x00000d20
        /*05c0*/ 	.word	0x000000ff
        /*05c4*/ 	.word	0x000368b0
        /*05c8*/ 	.short	0x0100
        /*05ca*/ 	.byte	0x08
	.zero		1


	//   ....[19]....
        /*05cc*/ 	.word	0x00000d30
        /*05d0*/ 	.word	0x000000ff
        /*05d4*/ 	.word	0x000368c0
        /*05d8*/ 	.short	0x0100
        /*05da*/ 	.byte	0x08
	.zero		1


	//   ....[20]....
        /*05dc*/ 	.word	0x00000d40
        /*05e0*/ 	.word	0x000000ff
        /*05e4*/ 	.word	0x000368b8
        /*05e8*/ 	.short	0x0100
        /*05ea*/ 	.byte	0x08
	.zero		1


	//   ....[21]....
        /*05ec*/ 	.word	0x00000d50
        /*05f0*/ 	.word	0x000000ff
        /*05f4*/ 	.word	0x000368c8
        /*05f8*/ 	.short	0x0100
        /*05fa*/ 	.byte	0x08
	.zero		1


	//   ....[22]....
        /*05fc*/ 	.word	0x00001690
        /*0600*/ 	.word	0x000000ff
        /*0604*/ 	.word	0x00036800
        /*0608*/ 	.short	0x010a
        /*060a*/ 	.byte	0x25
	.zero		1


	//   ....[23]....
        /*060c*/ 	.word	0x00001710
        /*0610*/ 	.word	0x00000002
        /*0614*/ 	.word	0x00036830
        /*0618*/ 	.short	0x010a
        /*061a*/ 	.byte	0x3f
	.zero		1


	//   ....[24]....
        /*061c*/ 	.word	0x00001750
        /*0620*/ 	.word	0x00000002
        /*0624*/ 	.word	0x00036830
        /*0628*/ 	.short	0x010a
        /*062a*/ 	.byte	0x3f
	.zero		1


	//   ....[25]....
        /*062c*/ 	.word	0x00004d60
        /*0630*/ 	.word	0x00000005
        /*0634*/ 	.word	0x00000000
        /*0638*/ 	.short	0x0101
        /*063a*/ 	.byte	0x3f
	.zero		1


	//   ....[26]....
        /*063c*/ 	.word	0x00005600
        /*0640*/ 	.word	0x000000ff
        /*0644*/ 	.word	0x00036830
        /*0648*/ 	.short	0x010a
        /*064a*/ 	.byte	0x26
	.zero		1


	//   ....[27]....
        /*064c*/ 	.word	0x00005640
        /*0650*/ 	.word	0x000000ff
        /*0654*/ 	.word	0x00036830
        /*0658*/ 	.short	0x010a
        /*065a*/ 	.byte	0x26
	.zero		1


	//   ....[28]....
        /*065c*/ 	.word	0x00007c30
        /*0660*/ 	.word	0x000000ff
        /*0664*/ 	.word	0x00036850
        /*0668*/ 	.short	0x010a
        /*066a*/ 	.byte	0x07
	.zero		1


	//   ....[29]....
        /*066c*/ 	.word	0x00007c70
        /*0670*/ 	.word	0x000000ff
        /*0674*/ 	.word	0x00036850
        /*0678*/ 	.short	0x010a
        /*067a*/ 	.byte	0x07
	.zero		1


	//   ....[30]....
        /*067c*/ 	.word	0x00008cd0
        /*0680*/ 	.word	0x00000005
        /*0684*/ 	.word	0x00000000
        /*0688*/ 	.short	0x0101
        /*068a*/ 	.byte	0x3f
	.zero		1


	//   ....[31]....
        /*068c*/ 	.word	0x00008fc0
        /*0690*/ 	.word	0x0000007e
        /*0694*/ 	.word	0x00000000
        /*0698*/ 	.short	0x0101
        /*069a*/ 	.byte	0x3f
	.zero		1


	//   ....[32]....
        /*069c*/ 	.word	0x000097d0
        /*06a0*/ 	.word	0x000000ff
        /*06a4*/ 	.word	0x00036850
        /*06a8*/ 	.short	0x010a
        /*06aa*/ 	.byte	0x09
	.zero		1


	//   ....[33]....
        /*06ac*/ 	.word	0x00009810
        /*06b0*/ 	.word	0x000000ff
        /*06b4*/ 	.word	0x00036850
        /*06b8*/ 	.short	0x010a
        /*06ba*/ 	.byte	0x09
	.zero		1


	//   ....[34]....
        /*06bc*/ 	.word	0x00009e00
        /*06c0*/ 	.word	0x0000001a
        /*06c4*/ 	.word	0x00000000
        /*06c8*/ 	.short	0x0101
        /*06ca*/ 	.byte	0x3f
	.zero		1


	//   ....[35]....
        /*06cc*/ 	.word	0x0000b720
        /*06d0*/ 	.word	0x000000ff
        /*06d4*/ 	.word	0x00000000
        /*06d8*/ 	.short	0x0101
        /*06da*/ 	.byte	0x05
	.zero		1


	//   ....[36]....
        /*06dc*/ 	.word	0x0000b790
        /*06e0*/ 	.word	0x000000ff
        /*06e4*/ 	.word	0x00000000
        /*06e8*/ 	.short	0x0101
        /*06ea*/ 	.byte	0x04
	.zero		1


	//   ....[37]....
        /*06ec*/ 	.word	0x0000c8a0
        /*06f0*/ 	.word	0x00000002
        /*06f4*/ 	.word	0x00036840
        /*06f8*/ 	.short	0x010a
        /*06fa*/ 	.byte	0x3f
	.zero		1


	//   ....[38]....
        /*06fc*/ 	.word	0x0000d7f0
        /*0700*/ 	.word	0x000000ff
        /*0704*/ 	.word	0x00036800
        /*0708*/ 	.short	0x0107
        /*070a*/ 	.byte	0x24
	.zero		1


	//   ....[39]....
        /*070c*/ 	.word	0x0000d860
        /*0710*/ 	.word	0x000000ff
        /*0714*/ 	.word	0x00036800
        /*0718*/ 	.short	0x0101
        /*071a*/ 	.byte	0x24
	.zero		1


	//   ....[40]....
        /*071c*/ 	.word	0x0000d880
        /*0720*/ 	.word	0x000000ff
        /*0724*/ 	.word	0x00036820
        /*0728*/ 	.short	0x010a
        /*072a*/ 	.byte	0x24
	.zero		1


	//   ....[41]....
        /*072c*/ 	.word	0x0000dba0
        /*0730*/ 	.word	0x00000003
        /*0734*/ 	.word	0x00036840
        /*0738*/ 	.short	0x010a
        /*073a*/ 	.byte	0x3f
	.zero		1


	//   ....[42]....
        /*073c*/ 	.word	0x0000e0f0
        /*0740*/ 	.word	0x00000002
        /*0744*/ 	.word	0x00036860
        /*0748*/ 	.short	0x010a
        /*074a*/ 	.byte	0x3f
	.zero		1


	//   ....[43]....
        /*074c*/ 	.word	0x0000e8c0
        /*0750*/ 	.word	0x00000003
        /*0754*/ 	.word	0x00036840
        /*0758*/ 	.short	0x010a
        /*075a*/ 	.byte	0x3f
	.zero		1


	//   ....[44]....
        /*075c*/ 	.word	0x0000ee10
        /*0760*/ 	.word	0x00000002
        /*0764*/ 	.word	0x00036860
        /*0768*/ 	.short	0x010a
        /*076a*/ 	.byte	0x3f
	.zero		1


	//   ....[45]....
        /*076c*/ 	.word	0x0000f540
        /*0770*/ 	.word	0x00000003
        /*0774*/ 	.word	0x00036840
        /*0778*/ 	.short	0x010a
        /*077a*/ 	.byte	0x3f
	.zero		1


	//   ....[46]....
        /*077c*/ 	.word	0x0000fa80
        /*0780*/ 	.word	0x00000002
        /*0784*/ 	.word	0x00036860
        /*0788*/ 	.short	0x010a
        /*078a*/ 	.byte	0x3f
	.zero		1


	//   ....[47]....
        /*078c*/ 	.word	0x00010020
        /*0790*/ 	.word	0x00000000
        /*0794*/ 	.word	0x00036860
        /*0798*/ 	.short	0x010a
        /*079a*/ 	.byte	0x3f
	.zero		1


	//   ....[48]....
        /*079c*/ 	.word	0x00010680
        /*07a0*/ 	.word	0x00000000
        /*07a4*/ 	.word	0x00036820
        /*07a8*/ 	.short	0x010a
        /*07aa*/ 	.byte	0x3f
	.zero		1


	//   ....[49]....
        /*07ac*/ 	.word	0x00010870
        /*07b0*/ 	.word	0x00000006
        /*07b4*/ 	.word	0x00000000
        /*07b8*/ 	.short	0x010a
        /*07ba*/ 	.byte	0x3f
	.zero		1


	//   ....[50]....
        /*07bc*/ 	.word	0x000108a0
        /*07c0*/ 	.word	0x00000007
        /*07c4*/ 	.word	0x00000000
        /*07c8*/ 	.short	0x010a
        /*07ca*/ 	.byte	0x3f
	.zero		1


	//   ....[51]....
        /*07cc*/ 	.word	0x00010900
        /*07d0*/ 	.word	0x00000004
        /*07d4*/ 	.word	0x00000000
        /*07d8*/ 	.short	0x010a
        /*07da*/ 	.byte	0x3f
	.zero		1


	//   ....[52]....
        /*07dc*/ 	.word	0x00010930
        /*07e0*/ 	.word	0x00000003
        /*07e4*/ 	.word	0x00000000
        /*07e8*/ 	.short	0x010a
        /*07ea*/ 	.byte	0x3f
	.zero		1


	//   ....[53]....
        /*07ec*/ 	.word	0x000109a0
        /*07f0*/ 	.word	0x00000003
        /*07f4*/ 	.word	0x00036800
        /*07f8*/ 	.short	0x010a
        /*07fa*/ 	.byte	0x3f
	.zero		1


	//   ....[54]....
        /*07fc*/ 	.word	0x000109f0
        /*0800*/ 	.word	0x00000002
        /*0804*/ 	.word	0x00036830
        /*0808*/ 	.short	0x010a
        /*080a*/ 	.byte	0x3f
	.zero		1


	//   ....[55]....
        /*080c*/ 	.word	0x00010a50
        /*0810*/ 	.word	0x00000003
        /*0814*/ 	.word	0x00036830
        /*0818*/ 	.short	0x010a
        /*081a*/ 	.byte	0x3f
	.zero		1


	//   ....[56]....
        /*081c*/ 	.word	0x00010ab0
        /*0820*/ 	.word	0x00000003
        /*0824*/ 	.word	0x00036850
        /*0828*/ 	.short	0x010a
        /*082a*/ 	.byte	0x3f
	.zero		1


	//   ....[57]....
        /*082c*/ 	.word	0x00010b10
        /*0830*/ 	.word	0x00000007
        /*0834*/ 	.word	0x00036850
        /*0838*/ 	.short	0x010a
        /*083a*/ 	.byte	0x3f
	.zero		1


	//   ....[58]....
        /*083c*/ 	.word	0x00010cb0
        /*0840*/ 	.word	0x00000002
        /*0844*/ 	.word	0x00036840
        /*0848*/ 	.short	0x010a
        /*084a*/ 	.byte	0x3f
	.zero		1


	//   ....[59]....
        /*084c*/ 	.word	0x000118d0
        /*0850*/ 	.word	0x00000002
        /*0854*/ 	.word	0x00036820
        /*0858*/ 	.short	0x010a
        /*085a*/ 	.byte	0x3f
	.zero		1


	//   ....[60]....
        /*085c*/ 	.word	0x00011920
        /*0860*/ 	.word	0x00000003
        /*0864*/ 	.word	0x00036840
        /*0868*/ 	.short	0x010a
        /*086a*/ 	.byte	0x3f
	.zero		1


	//   ....[61]....
        /*086c*/ 	.word	0x00011970
        /*0870*/ 	.word	0x00000002
        /*0874*/ 	.word	0x00036860
        /*0878*/ 	.short	0x010a
        /*087a*/ 	.byte	0x3f
	.zero		1


	//   ....[62]....
        /*087c*/ 	.word	0x000119c0
        /*0880*/ 	.word	0x00000003
        /*0884*/ 	.word	0x00036840
        /*0888*/ 	.short	0x010a
        /*088a*/ 	.byte	0x3f
	.zero		1


	//   ....[63]....
        /*088c*/ 	.word	0x00011a10
        /*0890*/ 	.word	0x00000002
        /*0894*/ 	.word	0x00036860
        /*0898*/ 	.short	0x010a
        /*089a*/ 	.byte	0x3f
	.zero		1


	//   ....[64]....
        /*089c*/ 	.word	0x00011a60
        /*08a0*/ 	.word	0x00000003
        /*08a4*/ 	.word	0x00036840
        /*08a8*/ 	.short	0x010a
        /*08aa*/ 	.byte	0x3f
	.zero		1


	//   ....[65]....
        /*08ac*/ 	.word	0x00011ab0
        /*08b0*/ 	.word	0x00000002
        /*08b4*/ 	.word	0x00036860
        /*08b8*/ 	.short	0x010a
        /*08ba*/ 	.byte	0x3f
	.zero		1


	//   ....[66]....
        /*08bc*/ 	.word	0x00011b00
        /*08c0*/ 	.word	0x00000000
        /*08c4*/ 	.word	0x00036860
        /*08c8*/ 	.short	0x010a
        /*08ca*/ 	.byte	0x3f
	.zero		1


	//   ....[67]....
        /*08cc*/ 	.word	0x00011b50
        /*08d0*/ 	.word	0x00000000
        /*08d4*/ 	.word	0x00036820
        /*08d8*/ 	.short	0x010a
        /*08da*/ 	.byte	0x3f
	.zero		1


	//   ....[68]....
        /*08dc*/ 	.word	0x00011cf0
        /*08e0*/ 	.word	0x00000006
        /*08e4*/ 	.word	0x00000000
        /*08e8*/ 	.short	0x010a
        /*08ea*/ 	.byte	0x3f
	.zero		1


	//   ....[69]....
        /*08ec*/ 	.word	0x00011d40
        /*08f0*/ 	.word	0x00000007
        /*08f4*/ 	.word	0x00000000
        /*08f8*/ 	.short	0x010a
        /*08fa*/ 	.byte	0x3f
	.zero		1


	//   ....[70]....
        /*08fc*/ 	.word	0x00011d90
        /*0900*/ 	.word	0x00000004
        /*0904*/ 	.word	0x00000000
        /*0908*/ 	.short	0x010a
        /*090a*/ 	.byte	0x3f
	.zero		1


	//----- nvinfo : EIATTR_NUM_MBARRIERS
	.align		4
.L_681:
        /*090c*/ 	.byte	0x03, 0x38
        /*090e*/ 	.short	0x0016


	//----- nvinfo : EIATTR_EXIT_INSTR_OFFSETS
	.align		4
        /*0910*/ 	.byte	0x04, 0x1c
        /*0912*/ 	.short	(.L_683 - .L_682)


	//   ....[0]....
.L_682:
        /*0914*/ 	.word	0x00000ee0


	//   ....[1]....
        /*0918*/ 	.word	0x0000bc70


	//   ....[2]....
        /*091c*/ 	.word	0x00010980


	//----- nvinfo : EIATTR_MAX_THREADS
	.align		4
.L_683:
        /*0920*/ 	.byte	0x04, 0x05
        /*0922*/ 	.short	(.L_685 - .L_684)
.L_684:
        /*0924*/ 	.word	0x00000180
        /*0928*/ 	.word	0x00000001
        /*092c*/ 	.word	0x00000001


	//----- nvinfo : EIATTR_CRS_STACK_SIZE
	.align		4
.L_685:
        /*0930*/ 	.byte	0x04, 0x1e
        /*0932*/ 	.short	(.L_687 - .L_686)
.L_686:
        /*0934*/ 	.word	0x00000000


	//----- nvinfo : EIATTR_CBANK_PARAM_SIZE
	.align		4
.L_687:
        /*0938*/ 	.byte	0x03, 0x19
        /*093a*/ 	.short	0x0a70


	//----- nvinfo : EIATTR_PARAM_CBANK
	.align		4
        /*093c*/ 	.byte	0x04, 0x0a
        /*093e*/ 	.short	(.L_689 - .L_688)
	.align		4
.L_688:
        /*0940*/ 	.word	index@(.nv.constant0._ZN7cutlass13device_kernelIN5flash11enable_sm90INS1_16FlashAttnFwdSm90INS1_25CollectiveMainloopFwdSm90ILi2EN4cute5tupleIJNS5_1CILi2EEENS7_ILi1EEES9_EEENS6_IJNS7_ILi128EEENS7_ILi112EEENS7_ILi192EEEEEELi192ENS_6half_tEfNS_4arch4Sm90ELb0ELb0ELb0ELb0ELb0ELb0ELb0ELb1ELb1ELb1ELb0ELb0EEENS1_21CollectiveEpilogueFwdINS6_IJSB_SD_SC_EEESA_SF_SH_Li256ELb0ELb1ELb0ELb0EEENS1_29StaticPersistentTileSchedulerILb0EEEEEEEEEvNT_6ParamsE)
        /*0944*/ 	.short	0x0210
        /*0946*/ 	.short	0x0a70


	//----- nvinfo : EIATTR_SW_WAR
	.align		4
.L_689:
        /*0948*/ 	.byte	0x04, 0x36
        /*094a*/ 	.short	(.L_691 - .L_690)
.L_690:
        /*094c*/ 	.word	0x00000008
.L_691:


//--------------------- .nv.info._ZN7cutlass13device_kernelIN5flash11enable_sm90INS1_16FlashAttnFwdSm90INS1_25CollectiveMainloopFwdSm90ILi2EN4cute5tupleIJNS5_1CILi1EEES8_S8_EEENS6_IJNS7_ILi128EEENS7_ILi112EEENS7_ILi192EEEEEELi192ENS_6half_tEfNS_4arch4Sm90ELb0ELb0ELb0ELb1ELb0ELb0ELb0ELb1ELb1ELb1ELb0ELb0EEENS1_21CollectiveEpilogueFwdINS6_IJSA_SC_SB_EEES9_SE_SG_Li256ELb1ELb1ELb0ELb0EEENS1_36VarlenDynamicPersistentTileSchedulerILi128ELi112ELi256ELi128ELb0ELb1ELb1ELb0ELb1ELb1EEEEEEEEEvNT_6ParamsE --------------------------
	.section	.nv.info._ZN7cutlass13device_kernelIN5flash11enable_sm90INS1_16FlashAttnFwdSm90INS1_25CollectiveMainloopFwdSm90ILi2EN4cute5tupleIJNS5_1CILi1EEES8_S8_EEENS6_IJNS7_ILi128EEENS7_ILi112EEENS7_ILi192EEEEEELi192ENS_6half_tEfNS_4arch4Sm90ELb0ELb0ELb0ELb1ELb0ELb0ELb0ELb1ELb1ELb1ELb0ELb0EEENS1_21CollectiveEpilogueFwdINS6_IJSA_SC_SB_EEES9_SE_SG_Li256ELb1ELb1ELb0ELb0EEENS1_36VarlenDynamicPersistentTileSchedulerILi128ELi112ELi256ELi128ELb0ELb1ELb1ELb0ELb1ELb1EEEEEEEEEvNT_6ParamsE,"",@"SHT_CUDA_INFO"
	.sectionflags	@""
	.align	4


	//----- nvinfo : EIATTR_CUDA_API_VERSION
	.align		4
        /*0000*/ 	.byte	0x04, 0x37
        /*0002*/ 	.short	(.L_693 - .L_692)
.L_692:
        /*0004*/ 	.word	0x00000082


	//----- nvinfo : EIATTR_KPARAM_INFO
	.align		4
.L_693:
        /*0008*/ 	.byte	0x04, 0x17
        /*000a*/ 	.short	(.L_695 - .L_694)
.L_694:
        /*000c*/ 	.word	0x00000000
        /*0010*/ 	.short	0x0000
        /*0012*/ 	.short	0x0070
        /*0014*/ 	.byte	0x00, 0xf0, 0x01, 0x2a


	//----- nvinfo : EIATTR_SPARSE_MMA_MASK
	.align		4
.L_695:
        /*0018*/ 	.byte	0x03, 0x50
        /*001a*/ 	.short	0x0000


	//----- nvinfo : EIATTR_MAXREG_COUNT
	.align		4
        /*001c*/ 	.byte	0x03, 0x1b
        /*001e*/ 	.short	0x00a8


	//----- nvinfo : EIATTR_NUM_BARRIERS
	.align		4
        /*0020*/ 	.byte	0x02, 0x4c
        /*0022*/ 	.byte	0x09
	.zero		1


	//----- nvinfo : EIATTR_EXTERNS
	.align		4
        /*0024*/ 	.byte	0x04, 0x0f
        /*0026*/ 	.short	(.L_697 - .L_696)


	//   ....[0]....
	.align		4
.L_696:
        /*0028*/ 	.word	index@(__assertfail)


	//----- nvinfo : EIATTR_ANNOTATIONS
	.align		4
.L_697:
        /*002c*/ 	.byte	0x04, 0x55
        /*002e*/ 	.short	(.L_699 - .L_698)


	//   ....[0]....
.L_698:
        /* <DEDUP_REMOVED lines=80> */


	//----- nvinfo : EIATTR_MERCURY_ISA_VERSION
	.align		4
.L_699:
        /*0520*/ 	.byte	0x03, 0x5f
        /*0522*/ 	.short	0x0101


	//----- nvinfo : EIATTR_UNUSED_LOAD_BYTE_OFFSET
	.align		4
        /*0524*/ 	.byte	0x04, 0x44
        /*0526*/ 	.short	(.L_701 - .L_700)


	//   ....[0]....
.L_700:
        /*0528*/ 	.word	0x000009f0
        /*052c*/ 	.word	0x0000fff0


	//   ....[1]....
        /*0530*/ 	.word	0x0000a750
        /*0534*/ 	.word	0x0000fff0


	//----- nvinfo : EIATTR_INT_WARP_WIDE_INSTR_OFFSETS
	.align		4
.L_701:
        /*0538*/ 	.byte	0x04, 0x31
        /*053a*/ 	.short	(.L_703 - .L_702)


	//   ....[0]....
.L_702:
        /*053c*/ 	.word	0x00000120


	//   ....[1]....
        /*0540*/ 	.word	0x00000160


	//   ....[2]....
        /*0544*/ 	.word	0x00000220


	//   ....[3]....
        /*0548*/ 	.word	0x0000dda0


	//   ....[4]....
        /*054c*/ 	.word	0x0000de30


	//   ....[5]....
        /*0550*/ 	.word	0x00011de0


	//   ....[6]....
        /*0554*/ 	.word	0x00011e40


	//----- nvinfo : EIATTR_COOP_GROUP_MASK_REGIDS
	.align		4
.L_703:
        /*0558*/ 	.byte	0x04, 0x29
        /*055a*/ 	.short	(.L_705 - .L_704)


	//   ....[0]....
.L_704:
        /*055c*/ 	.word	0xffffffff


	//   ....[1]....
        /*0560*/ 	.word	0xffffffff


	//   ....[2]....
        /*0564*/ 	.word	0xffffffff


	//   ....[3]....
        /*0568*/ 	.word	0xffffffff


	//   ....[4]....
        /*056c*/ 	.word	0xffffffff


	//   ....[5]....
        /*0570*/ 	.word	0xffffffff


	//   ....[6]....
        /*0574*/ 	.word	0xffffffff


	//   ....[7]....
        /*0578*/ 	.word	0xffffffff


	//   ....[8]....
        /*057c*/ 	.word	0xffffffff


	//   ....[9]....
        /*0580*/ 	.word	0xffffffff


	//   ....[10]....
        /*0584*/ 	.word	0xffffffff


	//   ....[11]....
        /*0588*/ 	.word	0xffffffff


	//   ....[12]....
        /*058c*/ 	.word	0xffffffff


	//   ....[13]....
        /*0590*/ 	.word	0xffffffff


	//   ....[14]....
        /*0594*/ 	.word	0xffffffff


	//   ....[15]....
        /*0598*/ 	.word	0xffffffff


	//   ....[16]....
        /*059c*/ 	.word	0xffffffff


	//   ....[17]....
        /*05a0*/ 	.word	0xffffffff


	//   ....[18]....
        /*05a4*/ 	.word	0xffffffff


	//   ....[19]....
        /*05a8*/ 	.word	0xffffffff


	//   ....[20]....
        /*05ac*/ 	.word	0xffffffff


	//   ....[21]....
        /*05b0*/ 	.word	0xffffffff


	//   ....[22]....
        /*05b4*/ 	.word	0xffffffff


	//   ....[23]....
        /*05b8*/ 	.word	0xffffffff


	//   ....[24]....
        /*05bc*/ 	.word	0xffffffff


	//   ....[25]....
        /*05c0*/ 	.word	0xffffffff


	//   ....[26]....
        /*05c4*/ 	.word	0xffffffff


	//   ....[27]....
        /*05c8*/ 	.word	0xffffffff


	//   ....[28]....
        /*05cc*/ 	.word	0xffffffff


	//   ....[29]....
        /*05d0*/ 	.word	0xffffffff


	//   ....[30]....
        /*05d4*/ 	.word	0xffffffff


	//   ....[31]....
        /*05d8*/ 	.word	0xffffffff


	//   ....[32]....
        /*05dc*/ 	.word	0xffffffff


	//   ....[33]....
        /*05e0*/ 	.word	0xffffffff


	//   ....[34]....
        /*05e4*/ 	.word	0xffffffff


	//   ....[35]....
        /*05e8*/ 	.word	0xffffffff


	//   ....[36]....
        /*05ec*/ 	.word	0xffffffff


	//   ....[37]....
        /*05f0*/ 	.word	0xffffffff


	//   ....[38]....
        /*05f4*/ 	.word	0xffffffff


	//   ....[39]....
        /*05f8*/ 	.word	0xffffffff


	//   ....[40]....
        /*05fc*/ 	.word	0xffffffff


	//   ....[41]....
        /*0600*/ 	.word	0xffffffff


	//   ....[42]....
        /*0604*/ 	.word	0xffffffff


	//   ....[43]....
        /*0608*/ 	.word	0xffffffff


	//   ....[44]....
        /*060c*/ 	.word	0xffffffff


	//   ....[45]....
        /*0610*/ 	.word	0xffffffff


	//   ....[46]....
        /*0614*/ 	.word	0xffffffff


	//   ....[47]....
        /*0618*/ 	.word	0xffffffff


	//   ....[48]....
        /*061c*/ 	.word	0xffffffff


	//   ....[49]....
        /*0620*/ 	.word	0xffffffff


	//   ....[50]....
        /*0624*/ 	.word	0xffffffff


	//   ....[51]....
        /*0628*/ 	.word	0xffffffff


	//   ....[52]....
        /*062c*/ 	.word	0xffffffff


	//   ....[53]....
        /*0630*/ 	.word	0xffffffff


	//   ....[54]....
        /*0634*/ 	.word	0xffffffff


	//   ....[55]....
        /*0638*/ 	.word	0xffffffff


	//   ....[56]....
        /*063c*/ 	.word	0xffffffff


	//   ....[57]....
        /*0640*/ 	.word	0xffffffff


	//   ....[58]....
        /*0644*/ 	.word	0xffffffff


	//   ....[59]....
        /*0648*/ 	.word	0xffffffff


	//   ....[60]....
        /*064c*/ 	.word	0xffffffff


	//   ....[61]....
        /*0650*/ 	.word	0xffffffff


	//   ....[62]....
        /*0654*/ 	.word	0xffffffff


	//   ....[63]....
        /*0658*/ 	.word	0xffffffff


	//   ....[64]....
        /*065c*/ 	.word	0xffffffff


	//   ....[65]....
        /*0660*/ 	.word	0xffffffff


	//   ....[66]....
        /*0664*/ 	.word	0xffffffff


	//   ....[67]....
        /*0668*/ 	.word	0xffffffff


	//   ....[68]....
        /*066c*/ 	.word	0xffffffff


	//   ....[69]....
        /*0670*/ 	.word	0xffffffff


	//   ....[70]....
        /*0674*/ 	.word	0xffffffff


	//   ....[71]....
        /*0678*/ 	.word	0xffffffff


	//   ....[72]....
        /*067c*/ 	.word	0xffffffff


	//   ....[73]....
        /*0680*/ 	.word	0xffffffff


	//   ....[74]....
        /*0684*/ 	.word	0xffffffff


	//   ....[75]....
        /*0688*/ 	.word	0xffffffff


	//   ....[76]....
        /*068c*/ 	.word	0xffffffff


	//   ....[77]....
        /*0690*/ 	.word	0xffffffff


	//   ....[78]....
        /*0694*/ 	.word	0xffffffff


	//   ....[79]....
        /*0698*/ 	.word	0xffffffff


	//   ....[80]....
        /*069c*/ 	.word	0xffffffff


	//   ....[81]....
        /*06a0*/ 	.word	0xffffffff


	//   ....[82]....
        /*06a4*/ 	.word	0xffffffff


	//   ....[83]....
        /*06a8*/ 	.word	0xffffffff


	//   ....[84]....
        /*06ac*/ 	.word	0xffffffff


	//   ....[85]....
        /*06b0*/ 	.word	0xffffffff


	//   ....[86]....
        /*06b4*/ 	.word	0xffffffff


	//   ....[87]....
        /*06b8*/ 	.word	0xffffffff


	//   ....[88]....
        /*06bc*/ 	.word	0xffffffff


	//   ....[89]....
        /*06c0*/ 	.word	0xffffffff


	//   ....[90]....
        /*06c4*/ 	.word	0xffffffff


	//   ....[91]....
        /*06c8*/ 	.word	0x0500000f


	//   ....[92]....
        /*06cc*/ 	.word	0x0500000f


	//   ....[93]....
        /*06d0*/ 	.word	0x0500000f


	//   ....[94]....
        /*06d4*/ 	.word	0x0500000f


	//   ....[95]....
        /*06d8*/ 	.word	0x0500000f


	//   ....[96]....
        /*06dc*/ 	.word	0x0500000f


	//   ....[97]....
        /*06e0*/ 	.word	0x0500000f


	//   ....[98]....
        /*06e4*/ 	.word	0x0500000f


	//   ....[99]....
        /*06e8*/ 	.word	0x0500000f


	//   ....[100]....
        /*06ec*/ 	.word	0x0500000f


	//   ....[101]....
        /*06f0*/ 	.word	0x0500000f


	//   ....[102]....
        /*06f4*/ 	.word	0x0500000f


	//   ....[103]....
        /*06f8*/ 	.word	0x0500000f


	//   ....[104]....
        /*06fc*/ 	.word	0x0500000f


	//   ....[105]....
        /*0700*/ 	.word	0x0500000f


	//   ....[106]....
        /*0704*/ 	.word	0x0500000f


	//   ....[107]....
        /*0708*/ 	.word	0x0500000f


	//   ....[108]....
        /*070c*/ 	.word	0x0500000f


	//   ....[109]....
        /*0710*/ 	.word	0x0500000f


	//   ....[110]....
        /*0714*/ 	.word	0x0500000f


	//   ....[111]....
        /*0718*/ 	.word	0x0500000f


	//   ....[112]....
        /*071c*/ 	.word	0x0500000f


	//   ....[113]....
        /*0720*/ 	.word	0x0500000f


	//   ....[114]....
        /*0724*/ 	.word	0x0500000f


	//   ....[115]....
        /*0728*/ 	.word	0x0500000f


	//   ....[116]....
        /*072c*/ 	.word	0x0500000f


	//   ....[117]....
        /*0730*/ 	.word	0x0500000f


	//   ....[118]....
        /*0734*/ 	.word	0x0500000f


	//   ....[119]....
        /*0738*/ 	.word	0x0500000f


	//   ....[120]....
        /*073c*/ 	.word	0x0500000f


	//   ....[121]....
        /*0740*/ 	.word	0x0500000f


	//   ....[122]....
        /*0744*/ 	.word	0x0500000f


	//   ....[123]....
        /*0748*/ 	.word	0x0500000f


	//   ....[124]....
        /*074c*/ 	.word	0x0500000f


	//   ....[125]....
        /*0750*/ 	.word	0x0500000f


	//----- nvinfo : EIATTR_COOP_GROUP_INSTR_OFFSETS
	.align		4
.L_705:
        /*0754*/ 	.byte	0x04, 0x28
        /*0756*/ 	.short	(.L_707 - .L_706)


	//   ....[0]....
.L_706:
        /*0758*/ 	.word	0x00000060


	//   ....[1]....
        /*075c*/ 	.word	0x00000130


	//   ....[2]....
        /*0760*/ 	.word	0x00000230


	//   ....[3]....
        /*0764*/ 	.word	0x000003a0


	//   ....[4]....
        /*0768*/ 	.word	0x00000500


	//   ....[5]....
        /*076c*/ 	.word	0x00000620


	//   ....[6]....
        /*0770*/ 	.word	0x00000780


	//   ....[7]....
        /*0774*/ 	.word	0x00001400


	//   ....[8]....
        /*0778*/ 	.word	0x00004360


	//   ....[9]....
        /*077c*/ 	.word	0x000043d0


	//   ....[10]....
        /*0780*/ 	.word	0x000048b0


	//   ....[11]....
        /*0784*/ 	.word	0x00004900


	//   ....[12]....
        /*0788*/ 	.word	0x00008350


	//   ....[13]....
        /*078c*/ 	.word	0x00008380


	//   ....[14]....
        /*0790*/ 	.word	0x000085d0


	//   ....[15]....
        /*0794*/ 	.word	0x000085f0


	//   ....[16]....
        /*0798*/ 	.word	0x00009bc0


	//   ....[17]....
        /*079c*/ 	.word	0x00009c80


	//   ....[18]....
        /*07a0*/ 	.word	0x00009f50


	//   ....[19]....
        /*07a4*/ 	.word	0x00009f60


	//   ....[20]....
        /*07a8*/ 	.word	0x0000b480


	//   ....[21]....
        /*07ac*/ 	.word	0x0000b4d0


	//   ....[22]....
        /*07b0*/ 	.word	0x0000b510


	//   ....[23]....
        /*07b4*/ 	.word	0x0000b540


	//   ....[24]....
        /*07b8*/ 	.word	0x0000bc00


	//   ....[25]....
        /*07bc*/ 	.word	0x0000bc40


	//   ....[26]....
        /*07c0*/ 	.word	0x0000bd40


	//   ....[27]....
        /*07c4*/ 	.word	0x0000bd60


	//   ....[28]....
        /*07c8*/ 	.word	0x0000be60


	//   ....[29]....
        /*07cc*/ 	.word	0x0000be80


	//   ....[30]....
        /*07d0*/ 	.word	0x0000bf90


	//   ....[31]....
        /*07d4*/ 	.word	0x0000bfb0


	//   ....[32]....
        /*07d8*/ 	.word	0x0000c820


	//   ....[33]....
        /*07dc*/ 	.word	0x0000c840


	//   ....[34]....
        /*07e0*/ 	.word	0x0000c940


	//   ....[35]....
        /*07e4*/ 	.word	0x0000c960


	//   ....[36]....
        /*07e8*/ 	.word	0x0000ca60


	//   ....[37]....
        /*07ec*/ 	.word	0x0000ca80


	//   ....[38]....
        /*07f0*/ 	.word	0x0000cb90


	//   ....[39]....
        /*07f4*/ 	.word	0x0000cbb0


	//   ....[40]....
        /*07f8*/ 	.word	0x0000cd30


	//   ....[41]....
        /*07fc*/ 	.word	0x0000cf20


	//   ....[42]....
        /*0800*/ 	.word	0x0000cf50


	//   ....[43]....
        /*0804*/ 	.word	0x0000cf80


	//   ....[44]....
        /*0808*/ 	.word	0x0000cfb0


	//   ....[45]....
        /*080c*/ 	.word	0x0000cfe0


	//   ....[46]....
        /*0810*/ 	.word	0x0000d010


	//   ....[47]....
        /*0814*/ 	.word	0x0000d180


	//   ....[48]....
        /*0818*/ 	.word	0x0000d1b0


	//   ....[49]....
        /*081c*/ 	.word	0x0000d1e0


	//   ....[50]....
        /*0820*/ 	.word	0x0000d210


	//   ....[51]....
        /*0824*/ 	.word	0x0000d240


	//   ....[52]....
        /*0828*/ 	.word	0x0000d270


	//   ....[53]....
        /*082c*/ 	.word	0x0000d310


	//   ....[54]....
        /*0830*/ 	.word	0x0000d340


	//   ....[55]....
        /*0834*/ 	.word	0x0000d3d0


	//   ....[56]....
        /*0838*/ 	.word	0x0000e3b0


	//   ....[57]....
        /*083c*/ 	.word	0x0000f040


	//   ....[58]....
        /*0840*/ 	.word	0x0000f070


	//   ....[59]....
        /*0844*/ 	.word	0x0000f0a0


	//   ....[60]....
        /*0848*/ 	.word	0x0000f0e0


	//   ....[61]....
        /*084c*/ 	.word	0x0000f1b0


	//   ....[62]....
        /*0850*/ 	.word	0x0000f210


	//   ....[63]....
        /*0854*/ 	.word	0x0000f2b0


	//   ....[64]....
        /*0858*/ 	.word	0x0000f2c0


	//   ....[65]....
        /*085c*/ 	.word	0x0000f360


	//   ....[66]....
        /*0860*/ 	.word	0x0000f370


	//   ....[67]....
        /*0864*/ 	.word	0x0000f410


	//   ....[68]....
        /*0868*/ 	.word	0x0000f420


	//   ....[69]....
        /*086c*/ 	.word	0x0000f4a0


	//   ....[70]....
        /*0870*/ 	.word	0x0000f4d0


	//   ....[71]....
        /*0874*/ 	.word	0x0000f4e0


	//   ....[72]....
        /*0878*/ 	.word	0x0000f500


	//   ....[73]....
        /*087c*/ 	.word	0x00012600


	//   ....[74]....
        /*0880*/ 	.word	0x00012660


	//   ....[75]....
        /*0884*/ 	.word	0x00012690


	//   ....[76]....
        /*0888*/ 	.word	0x000126c0


	//   ....[77]....
        /*088c*/ 	.word	0x000126f0


	//   ....[78]....
        /*0890*/ 	.word	0x00012720


	//   ....[79]....
        /*0894*/ 	.word	0x00012750


	//   ....[80]....
        /*0898*/ 	.word	0x00012760


	//   ....[81]....
        /*089c*/ 	.word	0x000128e0


	//   ....[82]....
        /*08a0*/ 	.word	0x00012910


	//   ....[83]....
        /*08a4*/ 	.word	0x00012940


	//   ....[84]....
        /*08a8*/ 	.word	0x00012970


	//   ....[85]....
        /*08ac*/ 	.word	0x000129a0


	//   ....[86]....
        /*08b0*/ 	.word	0x000129d0


	//   ....[87]....
        /*08b4*/ 	.word	0x00012a90


	//   ....[88]....
        /*08b8*/ 	.word	0x00012ab0


	//   ....[89]....
        /*08bc*/ 	.word	0x00012b20


	//   ....[90]....
        /*08c0*/ 	.word	0x00012fb0


	//   ....[91]....
        /*08c4*/ 	.word	0x00013480


	//   ....[92]....
        /*08c8*/ 	.word	0x00013600


	//   ....[93]....
        /*08cc*/ 	.word	0x00013650


	//   ....[94]....
        /*08d0*/ 	.word	0x000136d0


	//   ....[95]....
        /*08d4*/ 	.word	0x00013720


	//   ....[96]....
        /*08d8*/ 	.word	0x000138b0


	//   ....[97]....
        /*08dc*/ 	.word	0x00013940


	//   ....[98]....
        /*08e0*/ 	.word	0x00013a20


	//   ....[99]....
        /*08e4*/ 	.word	0x00013b40


	//   ....[100]....
        /*08e8*/ 	.word	0x00013ba0


	//   ....[101]....
        /*08ec*/ 	.word	0x00013cb0


	//   ....[102]....
        /*08f0*/ 	.word	0x00013d10


	//   ....[103]....
        /*08f4*/ 	.word	0x00013e20


	//   ....[104]....
        /*08f8*/ 	.word	0x00013e80


	//   ....[105]....
        /*08fc*/ 	.word	0x00013f80


	//   ....[106]....
        /*0900*/ 	.word	0x00013fe0


	//   ....[107]....
        /*0904*/ 	.word	0x000140c0


	//   ....[108]....
        /*0908*/ 	.word	0x00014430


	//   ....[109]....
        /*090c*/ 	.word	0x000144d0


	//   ....[110]....
        /*0910*/ 	.word	0x000145f0


	//   ....[111]....
        /*0914*/ 	.word	0x00014670


	//   ....[112]....
        /*0918*/ 	.word	0x000146f0


	//   ....[113]....
        /*091c*/ 	.word	0x00014770


	//   ....[114]....
        /*0920*/ 	.word	0x000147f0


	//   ....[115]....
        /*0924*/ 	.word	0x00014880


	//   ....[116]....
        /*0928*/ 	.word	0x00014920


	//   ....[117]....
        /*092c*/ 	.word	0x000149c0


	//   ....[118]....
        /*0930*/ 	.word	0x00014a40


	//   ....[119]....
        /*0934*/ 	.word	0x00014ac0


	//   ....[120]....
        /*0938*/ 	.word	0x00014b40


	//   ....[121]....
        /*093c*/ 	.word	0x00014bd0


	//   ....[122]....
        /*0940*/ 	.word	0x00014c50


	//   ....[123]....
        /*0944*/ 	.word	0x00014cf0


	//   ....[124]....
        /*0948*/ 	.word	0x00014d80


	//   ....[125]....
        /*094c*/ 	.word	0x00014eb0


	//----- nvinfo : EIATTR_REG_RECONFIG
	.align		4
.L_707:
        /*0950*/ 	.byte	0x01, 0x54
	.zero		2


	//----- nvinfo : EIATTR_SYSCALL_OFFSETS
	.align		4
        /*0954*/ 	.byte	0x04, 0x46
        /*0956*/ 	.short	(.L_709 - .L_708)


	//   ....[0]....
.L_708:
        /*0958*/ 	.word	0x000015e0


	//   ....[1]....
        /*095c*/ 	.word	0x0000dfa0


	//   ....[2]....
        /*0960*/ 	.word	0x0000e100


	//   ....[3]....
        /*0964*/ 	.word	0x0000e200


	//   ....[4]....
        /*0968*/ 	.word	0x0000ec20


	//----- nvinfo : EIATTR_MBARRIER_INSTR_OFFSETS
	.align		4
.L_709:
        /*096c*/ 	.byte	0x04, 0x39
        /*096e*/ 	.short	(.L_711 - .L_710)


	//   ....[0]....
.L_710:
        /*0970*/ 	.word	0x00000250
        /*0974*/ 	.word	0x000000ff
        /*0978*/ 	.word	0x00036800
        /*097c*/ 	.short	0x0100
        /*097e*/ 	.byte	0x08
	.zero		1


	//   ....[1]....
        /*0980*/ 	.word	0x00000260
        /*0984*/ 	.word	0x000000ff
        /*0988*/ 	.word	0x00036820
        /*098c*/ 	.short	0x0100
        /*098e*/ 	.byte	0x08
	.zero		1


	//   ....[2]....
        /*0990*/ 	.word	0x00000350
        /*0994*/ 	.word	0x000000ff
        /*0998*/ 	.word	0x00036830
        /*099c*/ 	.short	0x0100
        /*099e*/ 	.byte	0x08
	.zero		1


	//   ....[3]....
        /*09a0*/ 	.word	0x00000360
        /*09a4*/ 	.word	0x000000ff
        /*09a8*/ 	.word	0x00036840
        /*09ac*/ 	.short	0x0100
        /*09ae*/ 	.byte	0x08
	.zero		1


	//   ....[4]....
        /*09b0*/ 	.word	0x00000370
        /*09b4*/ 	.word	0x000000ff
        /*09b8*/ 	.word	0x00036838
        /*09bc*/ 	.short	0x0100
        /*09be*/ 	.byte	0x08
	.zero		1


	//   ....[5]....
        /*09c0*/ 	.word	0x00000380
        /*09c4*/ 	.word	0x000000ff
        /*09c8*/ 	.word	0x00036848
        /*09cc*/ 	.short	0x0100
        /*09ce*/ 	.byte	0x08
	.zero		1


	//   ....[6]....
        /*09d0*/ 	.word	0x000004b0
        /*09d4*/ 	.word	0x000000ff
        /*09d8*/ 	.word	0x00036850
        /*09dc*/ 	.short	0x0100
        /*09de*/ 	.byte	0x08
	.zero		1


	//   ....[7]....
        /*09e0*/ 	.word	0x000004c0
        /*09e4*/ 	.word	0x000000ff
        /*09e8*/ 	.word	0x00036860
        /*09ec*/ 	.short	0x0100
        /*09ee*/ 	.byte	0x08
	.zero		1


	//   ....[8]....
        /*09f0*/ 	.word	0x000004d0
        /*09f4*/ 	.word	0x000000ff
        /*09f8*/ 	.word	0x00036858
        /*09fc*/ 	.short	0x0100
        /*09fe*/ 	.byte	0x08
	.zero		1


	//   ....[9]....
        /*0a00*/ 	.word	0x000004e0
        /*0a04*/ 	.word	0x000000ff
        /*0a08*/ 	.word	0x00036868
        /*0a0c*/ 	.short	0x0100
        /*0a0e*/ 	.byte	0x08
	.zero		1


	//   ....[10]....
        /*0a10*/ 	.word	0x000005d0
        /*0a14*/ 	.word	0x000000ff
        /*0a18*/ 	.word	0x00036870
        /*0a1c*/ 	.short	0x0100
        /*0a1e*/ 	.byte	0x06
	.zero		1


	//   ....[11]....
        /*0a20*/ 	.word	0x000005e0
        /*0a24*/ 	.word	0x000000ff
        /*0a28*/ 	.word	0x00036880
        /*0a2c*/ 	.short	0x0100
        /*0a2e*/ 	.byte	0x06
	.zero		1


	//   ....[12]....
        /*0a30*/ 	.word	0x000005f0
        /*0a34*/ 	.word	0x000000ff
        /*0a38*/ 	.word	0x00036878
        /*0a3c*/ 	.short	0x0100
        /*0a3e*/ 	.byte	0x06
	.zero		1


	//   ....[13]....
        /*0a40*/ 	.word	0x00000600
        /*0a44*/ 	.word	0x000000ff
        /*0a48*/ 	.word	0x00036888
        /*0a4c*/ 	.short	0x0100
        /*0a4e*/ 	.byte	0x06
	.zero		1


	//   ....[14]....
        /*0a50*/ 	.word	0x00000730
        /*0a54*/ 	.word	0x000000ff
        /*0a58*/ 	.word	0x00036890
        /*0a5c*/ 	.short	0x0100
        /*0a5e*/ 	.byte	0x08
	.zero		1


	//   ....[15]....
        /*0a60*/ 	.word	0x00000740
        /*0a64*/ 	.word	0x000000ff
        /*0a68*/ 	.word	0x000368a0
        /*0a6c*/ 	.short	0x0100
        /*0a6e*/ 	.byte	0x08
	.zero		1


	//   ....[16]....
        /*0a70*/ 	.word	0x00000750
        /*0a74*/ 	.word	0x000000ff
        /*0a78*/ 	.word	0x00036898
        /*0a7c*/ 	.short	0x0100
        /*0a7e*/ 	.byte	0x08
	.zero		1


	//   ....[17]....
        /*0a80*/ 	.word	0x00000760
        /*0a84*/ 	.word	0x000000ff
        /*0a88*/ 	.word	0x000368a8
        /*0a8c*/ 	.short	0x0100
        /*0a8e*/ 	.byte	0x08
	.zero		1


	//   ....[18]....
        /*0a90*/ 	.word	0x00000890
        /*0a94*/ 	.word	0x000000ff
        /*0a98*/ 	.word	0x000368b0
        /*0a9c*/ 	.short	0x0100
        /*0a9e*/ 	.byte	0x08
	.zero		1


	//   ....[19]....
        /*0aa0*/ 	.word	0x000008a0
        /*0aa4*/ 	.word	0x000000ff
        /*0aa8*/ 	.word	0x000368c0
        /*0aac*/ 	.short	0x0100
        /*0aae*/ 	.byte	0x08
	.zero		1


	//   ....[20]....
        /*0ab0*/ 	.word	0x000008b0
        /*0ab4*/ 	.word	0x000000ff
        /*0ab8*/ 	.word	0x000368b8
        /*0abc*/ 	.short	0x0100
        /*0abe*/ 	.byte	0x08
	.zero		1


	//   ....[21]....
        /*0ac0*/ 	.word	0x000008c0
        /*0ac4*/ 	.word	0x000000ff
        /*0ac8*/ 	.word	0x000368c8
        /*0acc*/ 	.short	0x0100
        /*0ace*/ 	.byte	0x08
	.zero		1


	//   ....[22]....
        /*0ad0*/ 	.word	0x00001690
        /*0ad4*/ 	.word	0x00000005
        /*0ad8*/ 	.word	0x00036800
        /*0adc*/ 	.short	0x010a
        /*0ade*/ 	.byte	0x3f
	.zero		1


	//   ....[23]....
        /*0ae0*/ 	.word	0x00001700
        /*0ae4*/ 	.word	0x00000002
        /*0ae8*/ 	.word	0x00036830
        /*0aec*/ 	.short	0x010a
        /*0aee*/ 	.byte	0x3f
	.zero		1


	//   ....[24]....
        /*0af0*/ 	.word	0x00001770
        /*0af4*/ 	.word	0x00000002
        /*0af8*/ 	.word	0x00036830
        /*0afc*/ 	.short	0x010a
        /*0afe*/ 	.byte	0x3f
	.zero		1


	//   ....[25]....
        /*0b00*/ 	.word	0x000043a0
        /*0b04*/ 	.word	0x00000002
        /*0b08*/ 	.word	0x00000000
        /*0b0c*/ 	.short	0x0101
        /*0b0e*/ 	.byte	0x3f
	.zero		1


	//   ....[26]....
        /*0b10*/ 	.word	0x00005aa0
        /*0b14*/ 	.word	0x0000000c
        /*0b18*/ 	.word	0x00036830
        /*0b1c*/ 	.short	0x010a
        /*0b1e*/ 	.byte	0x3f
	.zero		1


	//   ....[27]....
        /*0b20*/ 	.word	0x00005af0
        /*0b24*/ 	.word	0x0000000c
        /*0b28*/ 	.word	0x00036830
        /*0b2c*/ 	.short	0x010a
        /*0b2e*/ 	.byte	0x3f
	.zero		1


	//   ....[28]....
        /*0b30*/ 	.word	0x00008030
        /*0b34*/ 	.word	0x0000000d
        /*0b38*/ 	.word	0x00036850
        /*0b3c*/ 	.short	0x010a
        /*0b3e*/ 	.byte	0x3f
	.zero		1


	//   ....[29]....
        /*0b40*/ 	.word	0x00008070
        /*0b44*/ 	.word	0x0000000d
        /*0b48*/ 	.word	0x00036850
        /*0b4c*/ 	.short	0x010a
        /*0b4e*/ 	.byte	0x3f
	.zero		1


	//   ....[30]....
        /*0b50*/ 	.word	0x00008ec0
        /*0b54*/ 	.word	0x00000090
        /*0b58*/ 	.word	0x00000000
        /*0b5c*/ 	.short	0x0101
        /*0b5e*/ 	.byte	0x3f
	.zero		1


	//   ....[31]....
        /*0b60*/ 	.word	0x00009010
        /*0b64*/ 	.word	0x00000090
        /*0b68*/ 	.word	0x00000000
        /*0b6c*/ 	.short	0x0101
        /*0b6e*/ 	.byte	0x3f
	.zero		1


	//   ....[32]....
        /*0b70*/ 	.word	0x00009b20
        /*0b74*/ 	.word	0x0000000b
        /*0b78*/ 	.word	0x00036850
        /*0b7c*/ 	.short	0x010a
        /*0b7e*/ 	.byte	0x3f
	.zero		1


	//   ....[33]....
        /*0b80*/ 	.word	0x00009b60
        /*0b84*/ 	.word	0x0000000b
        /*0b88*/ 	.word	0x00036850
        /*0b8c*/ 	.short	0x010a
        /*0b8e*/ 	.byte	0x3f
	.zero		1


	//   ....[34]....
        /*0b90*/ 	.word	0x0000a0f0
        /*0b94*/ 	.word	0x0000000a
        /*0b98*/ 	.word	0x00000000
        /*0b9c*/ 	.short	0x0101
        /*0b9e*/ 	.byte	0x3f
	.zero		1


	//   ....[35]....
        /*0ba0*/ 	.word	0x0000bc30
        /*0ba4*/ 	.word	0x0000002e
        /*0ba8*/ 	.word	0x00000000
        /*0bac*/ 	.short	0x0101
        /*0bae*/ 	.byte	0x3f
	.zero		1


	//   ....[36]....
        /*0bb0*/ 	.word	0x0000e650
        /*0bb4*/ 	.word	0x00000000
        /*0bb8*/ 	.word	0x00036840
        /*0bbc*/ 	.short	0x010a
        /*0bbe*/ 	.byte	0x3f
	.zero		1


	//   ....[37]....
        /*0bc0*/ 	.word	0x0000f690
        /*0bc4*/ 	.word	0x0000000a
        /*0bc8*/ 	.word	0x00036800
        /*0bcc*/ 	.short	0x0107
        /*0bce*/ 	.byte	0x3f
	.zero		1


	//   ....[38]....
        /*0bd0*/ 	.word	0x0000f7a0
        /*0bd4*/ 	.word	0x00000002
        /*0bd8*/ 	.word	0x00036800
        /*0bdc*/ 	.short	0x0101
        /*0bde*/ 	.byte	0x3f
	.zero		1


	//   ....[39]....
        /*0be0*/ 	.word	0x0000f7c0
        /*0be4*/ 	.word	0x00000002
        /*0be8*/ 	.word	0x00036820
        /*0bec*/ 	.short	0x010a
        /*0bee*/ 	.byte	0x3f
	.zero		1


	//   ....[40]....
        /*0bf0*/ 	.word	0x0000fb40
        /*0bf4*/ 	.word	0x00000003
        /*0bf8*/ 	.word	0x00036840
        /*0bfc*/ 	.short	0x010a
        /*0bfe*/ 	.byte	0x3f
	.zero		1


	//   ....[41]....
        /*0c00*/ 	.word	0x00010000
        /*0c04*/ 	.word	0x00000003
        /*0c08*/ 	.word	0x00000060
        /*0c0c*/ 	.short	0x010a
        /*0c0e*/ 	.byte	0x3f
	.zero		1


	//   ....[42]....
        /*0c10*/ 	.word	0x00010800
        /*0c14*/ 	.word	0x00000003
        /*0c18*/ 	.word	0x00036840
        /*0c1c*/ 	.short	0x010a
        /*0c1e*/ 	.byte	0x3f
	.zero		1


	//   ....[43]....
        /*0c20*/ 	.word	0x00010cc0
        /*0c24*/ 	.word	0x00000002
        /*0c28*/ 	.word	0x00000060
        /*0c2c*/ 	.short	0x010a
        /*0c2e*/ 	.byte	0x3f
	.zero		1


	//   ....[44]....
        /*0c30*/ 	.word	0x000113e0
        /*0c34*/ 	.word	0x00000002
        /*0c38*/ 	.word	0x00036840
        /*0c3c*/ 	.short	0x010a
        /*0c3e*/ 	.byte	0x3f
	.zero		1


	//   ....[45]....
        /*0c40*/ 	.word	0x000118a0
        /*0c44*/ 	.word	0x00000002
        /*0c48*/ 	.word	0x00000060
        /*0c4c*/ 	.short	0x010a
        /*0c4e*/ 	.byte	0x3f
	.zero		1


	//   ....[46]....
        /*0c50*/ 	.word	0x00011f50
        /*0c54*/ 	.word	0x00000002
        /*0c58*/ 	.word	0x00036860
        /*0c5c*/ 	.short	0x010a
        /*0c5e*/ 	.byte	0x3f
	.zero		1


	//   ....[47]....
        /*0c60*/ 	.word	0x00012f30
        /*0c64*/ 	.word	0x00000000
        /*0c68*/ 	.word	0x00036820
        /*0c6c*/ 	.short	0x010a
        /*0c6e*/ 	.byte	0x3f
	.zero		1


	//   ....[48]....
        /*0c70*/ 	.word	0x000130f0
        /*0c74*/ 	.word	0x00000006
        /*0c78*/ 	.word	0x00000000
        /*0c7c*/ 	.short	0x010a
        /*0c7e*/ 	.byte	0x3f
	.zero		1


	//   ....[49]....
        /*0c80*/ 	.word	0x00013160
        /*0c84*/ 	.word	0x00000007
        /*0c88*/ 	.word	0x00000000
        /*0c8c*/ 	.short	0x010a
        /*0c8e*/ 	.byte	0x3f
	.zero		1


	//   ....[50]....
        /*0c90*/ 	.word	0x000131d0
        /*0c94*/ 	.word	0x00000004
        /*0c98*/ 	.word	0x00000000
        /*0c9c*/ 	.short	0x010a
        /*0c9e*/ 	.byte	0x3f
	.zero		1


	//   ....[51]....
        /*0ca0*/ 	.word	0x00013200
        /*0ca4*/ 	.word	0x00000003
        /*0ca8*/ 	.word	0x00000000
        /*0cac*/ 	.short	0x010a
        /*0cae*/ 	.byte	0x3f
	.zero		1


	//   ....[52]....
        /*0cb0*/ 	.word	0x00013260
        /*0cb4*/ 	.word	0x00000005
        /*0cb8*/ 	.word	0x00036800
        /*0cbc*/ 	.short	0x010a
        /*0cbe*/ 	.byte	0x3f
	.zero		1


	//   ....[53]....
        /*0cc0*/ 	.word	0x000132b0
        /*0cc4*/ 	.word	0x00000002
        /*0cc8*/ 	.word	0x00036830
        /*0ccc*/ 	.short	0x010a
        /*0cce*/ 	.byte	0x3f
	.zero		1


	//   ....[54]....
        /*0cd0*/ 	.word	0x00013300
        /*0cd4*/ 	.word	0x0000000c
        /*0cd8*/ 	.word	0x00036830
        /*0cdc*/ 	.short	0x010a
        /*0cde*/ 	.byte	0x3f
	.zero		1


	//   ....[55]....
        /*0ce0*/ 	.word	0x00013350
        /*0ce4*/ 	.word	0x0000000d
        /*0ce8*/ 	.word	0x00036850
        /*0cec*/ 	.short	0x010a
        /*0cee*/ 	.byte	0x3f
	.zero		1


	//   ....[56]....
        /*0cf0*/ 	.word	0x000133a0
        /*0cf4*/ 	.word	0x0000000b
        /*0cf8*/ 	.word	0x00036850
        /*0cfc*/ 	.short	0x010a
        /*0cfe*/ 	.byte	0x3f
	.zero		1


	//   ....[57]....
        /*0d00*/ 	.word	0x00013540
        /*0d04*/ 	.word	0x00000000
        /*0d08*/ 	.word	0x00036840
        /*0d0c*/ 	.short	0x010a
        /*0d0e*/ 	.byte	0x3f
	.zero		1


	//   ....[58]....
        /*0d10*/ 	.word	0x00014150
        /*0d14*/ 	.word	0x00000002
        /*0d18*/ 	.word	0x00036820
        /*0d1c*/ 	.short	0x010a
        /*0d1e*/ 	.byte	0x3f
	.zero		1


	//   ....[59]....
        /*0d20*/ 	.word	0x000141a0
        /*0d24*/ 	.word	0x00000003
        /*0d28*/ 	.word	0x00036840
        /*0d2c*/ 	.short	0x010a
        /*0d2e*/ 	.byte	0x3f
	.zero		1


	//   ....[60]....
        /*0d30*/ 	.word	0x000141f0
        /*0d34*/ 	.word	0x00000003
        /*0d38*/ 	.word	0x00000060
        /*0d3c*/ 	.short	0x010a
        /*0d3e*/ 	.byte	0x3f
	.zero		1


	//   ....[61]....
        /*0d40*/ 	.word	0x00014240
        /*0d44*/ 	.word	0x00000003
        /*0d48*/ 	.word	0x00036840
        /*0d4c*/ 	.short	0x010a
        /*0d4e*/ 	.byte	0x3f
	.zero		1


	//   ....[62]....
        /*0d50*/ 	.word	0x00014290
        /*0d54*/ 	.word	0x00000002
        /*0d58*/ 	.word	0x00000060
        /*0d5c*/ 	.short	0x010a
        /*0d5e*/ 	.byte	0x3f
	.zero		1


	//   ....[63]....
        /*0d60*/ 	.word	0x000142e0
        /*0d64*/ 	.word	0x00000002
        /*0d68*/ 	.word	0x00036840
        /*0d6c*/ 	.short	0x010a
        /*0d6e*/ 	.byte	0x3f
	.zero		1


	//   ....[64]....
        /*0d70*/ 	.word	0x00014330
        /*0d74*/ 	.word	0x00000002
        /*0d78*/ 	.word	0x00000060
        /*0d7c*/ 	.short	0x010a
        /*0d7e*/ 	.byte	0x3f
	.zero		1


	//   ....[65]....
        /*0d80*/ 	.word	0x00014380
        /*0d84*/ 	.word	0x00000002
        /*0d88*/ 	.word	0x00036860
        /*0d8c*/ 	.short	0x010a
        /*0d8e*/ 	.byte	0x3f
	.zero		1


	//   ....[66]....
        /*0d90*/ 	.word	0x00014dd0
        /*0d94*/ 	.word	0x00000000
        /*0d98*/ 	.word	0x00036820
        /*0d9c*/ 	.short	0x010a
        /*0d9e*/ 	.byte	0x3f
	.zero		1


	//   ....[67]....
        /*0da0*/ 	.word	0x00014f70
        /*0da4*/ 	.word	0x00000006
        /*0da8*/ 	.word	0x00000000
        /*0dac*/ 	.short	0x010a
        /*0dae*/ 	.byte	0x3f
	.zero		1


	//   ....[68]....
        /*0db0*/ 	.word	0x00014fc0
        /*0db4*/ 	.word	0x00000007
        /*0db8*/ 	.word	0x00000000
        /*0dbc*/ 	.short	0x010a
        /*0dbe*/ 	.byte	0x3f
	.zero		1


	//   ....[69]....
        /*0dc0*/ 	.word	0x00015010
        /*0dc4*/ 	.word	0x00000004
        /*0dc8*/ 	.word	0x00000000
        /*0dcc*/ 	.short	0x010a
        /*0dce*/ 	.byte	0x3f
	.zero		1


	//----- nvinfo : EIATTR_NUM_MBARRIERS
	.align		4
.L_711:
        /*0dd0*/ 	.byte	0x03, 0x38
        /*0dd2*/ 	.short	0x0016


	//----- nvinfo : EIATTR_EXIT_INSTR_OFFSETS
	.align		4
        /*0dd4*/ 	.byte	0x04, 0x1c
        /*0dd6*/ 	.short	(.L_713 - .L_712)


	//   ....[0]....
.L_712:
        /*0dd8*/ 	.word	0x00000a30


	//   ....[1]....
        /*0ddc*/ 	.word	0x0000cce0


	//   ....[2]....
        /*0de0*/ 	.word	0x00013250


	//----- nvinfo : EIATTR_MAX_THREADS
	.align		4
.L_713:
        /*0de4*/ 	.byte	0x04, 0x05
        /*0de6*/ 	.short	(.L_715 - .L_714)
.L_714:
        /*0de8*/ 	.word	0x00000180
        /*0dec*/ 	.word	0x00000001
        /*0df0*/ 	.word	0x00000001


	//----- nvinfo : EIATTR_CRS_STACK_SIZE
	.align		4
.L_715:
        /*0df4*/ 	.byte	0x04, 0x1e
        /*0df6*/ 	.short	(.L_717 - .L_716)
.L_716:
        /*0df8*/ 	.word	0x00000000


	//----- nvinfo : EIATTR_CBANK_PARAM_SIZE
	.align		4
.L_717:
        /*0dfc*/ 	.byte	0x03, 0x19
        /*0dfe*/ 	.short	0x0af0


	//----- nvinfo : EIATTR_PARAM_CBANK
	.align		4
        /*0e00*/ 	.byte	0x04, 0x0a
        /*0e02*/ 	.short	(.L_719 - .L_718)
	.align		4
.L_718:
        /*0e04*/ 	.word	index@(.nv.constant0._ZN7cutlass13device_kernelIN5flash11enable_sm90INS1_16FlashAttnFwdSm90INS1_25CollectiveMainloopFwdSm90ILi2EN4cute5tupleIJNS5_1CILi1EEES8_S8_EEENS6_IJNS7_ILi128EEENS7_ILi112EEENS7_ILi192EEEEEELi192ENS_6half_tEfNS_4arch4Sm90ELb0ELb0ELb0ELb1ELb0ELb0ELb0ELb1ELb1ELb1ELb0ELb0EEENS1_21CollectiveEpilogueFwdINS6_IJSA_SC_SB_EEES9_SE_SG_Li256ELb1ELb1ELb0ELb0EEENS1_36VarlenDynamicPersistentTileSchedulerILi128ELi112ELi256ELi128ELb0ELb1ELb1ELb0ELb1ELb1EEEEEEEEEvNT_6ParamsE)
        /*0e08*/ 	.short	0x0210
        /*0e0a*/ 	.short	0x0af0


	//----- nvinfo : EIATTR_SW_WAR
	.align		4
.L_719:
        /*0e0c*/ 	.byte	0x04, 0x36
        /*0e0e*/ 	.short	(.L_721 - .L_720)
.L_720:
        /*0e10*/ 	.word	0x00000008
.L_721:


//--------------------- .nv.info._ZN7cutlass13device_kernelIN5flash11enable_sm90INS1_16FlashAttnFwdSm90INS1_25CollectiveMainloopFwdSm90ILi2EN4cute5tupleIJNS5_1CILi1EEES8_S8_EEENS6_IJNS7_ILi128EEENS7_ILi112EEENS7_ILi192EEEEEELi192ENS_6half_tEfNS_4arch4Sm90ELb0ELb0ELb0ELb1ELb0ELb1ELb0ELb1ELb1ELb1ELb0ELb0EEENS1_21CollectiveEpilogueFwdINS6_IJSA_SC_SB_EEES9_SE_SG_Li256ELb1ELb1ELb0ELb0EEENS1_36VarlenDynamicPersistentTileSchedulerILi128ELi112ELi256ELi128ELb0ELb1ELb1ELb0ELb1ELb1EEEEEEEEEvNT_6ParamsE --------------------------
	.section	.nv.info._ZN7cutlass13device_kernelIN5flash11enable_sm90INS1_16FlashAttnFwdSm90INS1_25CollectiveMainloopFwdSm90ILi2EN4cute5tupleIJNS5_1CILi1EEES8_S8_EEENS6_IJNS7_ILi128EEENS7_ILi112EEENS7_ILi192EEEEEELi192ENS_6half_tEfNS_4arch4Sm90ELb0ELb0ELb0ELb1ELb0ELb1ELb0ELb1ELb1ELb1ELb0ELb0EEENS1_21CollectiveEpilogueFwdINS6_IJSA_SC_SB_EEES9_SE_SG_Li256ELb1ELb1ELb0ELb0EEENS1_36VarlenDynamicPersistentTileSchedulerILi128ELi112ELi256ELi128ELb0ELb1ELb1ELb0ELb1ELb1EEEEEEEEEvNT_6ParamsE,"",@"SHT_CUDA_INFO"
	.sectionflags	@""
	.align	4


	//----- nvinfo : EIATTR_CUDA_API_VERSION
	.align		4
        /*0000*/ 	.byte	0x04, 0x37
        /*0002*/ 	.short	(.L_723 - .L_722)
.L_722:
        /*0004*/ 	.word	0x00000082


	//----- nvinfo : EIATTR_KPARAM_INFO
	.align		4
.L_723:
        /*0008*/ 	.byte	0x04, 0x17
        /*000a*/ 	.short	(.L_725 - .L_724)
.L_724:
        /*000c*/ 	.word	0x00000000
        /*0010*/ 	.short	0x0000
        /*0012*/ 	.short	0x0070
        /*0014*/ 	.byte	0x00, 0xf0, 0x01, 0x2a


	//----- nvinfo : EIATTR_SPARSE_MMA_MASK
	.align		4
.L_725:
        /*0018*/ 	.byte	0x03, 0x50
        /*001a*/ 	.short	0x0000


	//----- nvinfo : EIATTR_MAXREG_COUNT
	.align		4
        /*001c*/ 	.byte	0x03, 0x1b
        /*001e*/ 	.short	0x00a8


	//----- nvinfo : EIATTR_NUM_BARRIERS
	.align		4
        /*0020*/ 	.byte	0x02, 0x4c
        /*0022*/ 	.byte	0x10
	.zero		1


	//----- nvinfo : EIATTR_EXTERNS
	.align		4
        /*0024*/ 	.byte	0x04, 0x0f
        /*0026*/ 	.short	(.L_727 - .L_726)


	//   ....[0]....
	.align		4
.L_726:
        /*0028*/ 	.word	index@(__assertfail)


	//----- nvinfo : EIATTR_ANNOTATIONS
	.align		4
.L_727:
        /*002c*/ 	.byte	0x04, 0x55
        /*002e*/ 	.short	(.L_729 - .L_728)


	//   ....[0]....
.L_728:
        /* <DEDUP_REMOVED lines=141> */


	//----- nvinfo : EIATTR_MERCURY_ISA_VERSION
	.align		4
.L_729:
        /*08e8*/ 	.byte	0x03, 0x5f
        /*08ea*/ 	.short	0x0101


	//----- nvinfo : EIATTR_UNUSED_LOAD_BYTE_OFFSET
	.align		4
        /*08ec*/ 	.byte	0x04, 0x44
        /*08ee*/ 	.short	(.L_731 - .L_730)


	//   ....[0]....
.L_730:
        /*08f0*/ 	.word	0x00000ab0
        /*08f4*/ 	.word	0x0000fff0


	//   ....[1]....
        /*08f8*/ 	.word	0x0001bd00
        /*08fc*/ 	.word	0x0000fff0


	//----- nvinfo : EIATTR_INT_WARP_WIDE_INSTR_OFFSETS
	.align		4
.L_731:
        /*0900*/ 	.byte	0x04, 0x31
        /*0902*/ 	.short	(.L_733 - .L_732)


	//   ....[0]....
.L_732:
        /*0904*/ 	.word	0x00000190


	//   ....[1]....
        /*0908*/ 	.word	0x000001d0


	//   ....[2]....
        /*090c*/ 	.word	0x00000240


	//   ....[3]....
        /*0910*/ 	.word	0x00020bc0


	//   ....[4]....
        /*0914*/ 	.word	0x00020c50


	//   ....[5]....
        /*0918*/ 	.word	0x00024c50


	//   ....[6]....
        /*091c*/ 	.word	0x00024cb0


	//----- nvinfo : EIATTR_COOP_GROUP_MASK_REGIDS
	.align		4
.L_733:
        /*0920*/ 	.byte	0x04, 0x29
        /*0922*/ 	.short	(.L_735 - .L_734)


	//   ....[0]....
.L_734:
        /*0924*/ 	.word	0xffffffff


	//   ....[1]....
        /*0928*/ 	.word	0xffffffff


	//   ....[2]....
        /*092c*/ 	.word	0xffffffff


	//   ....[3]....
        /*0930*/ 	.word	0xffffffff


	//   ....[4]....
        /*0934*/ 	.word	0xffffffff


	//   ....[5]....
        /*0938*/ 	.word	0xffffffff


	//   ....[6]....
        /*093c*/ 	.word	0xffffffff


	//   ....[7]....
        /*0940*/ 	.word	0xffffffff


	//   ....[8]....
        /*0944*/ 	.word	0xffffffff


	//   ....[9]....
        /*0948*/ 	.word	0xffffffff


	//   ....[10]....
        /*094c*/ 	.word	0xffffffff


	//   ....[11]....
        /*0950*/ 	.word	0xffffffff


	//   ....[12]....
        /*0954*/ 	.word	0xffffffff


	//   ....[13]....
        /*0958*/ 	.word	0xffffffff


	//   ....[14]....
        /*095c*/ 	.word	0xffffffff


	//   ....[15]....
        /*0960*/ 	.word	0xffffffff


	//   ....[16]....
        /*0964*/ 	.word	0xffffffff


	//   ....[17]....
        /*0968*/ 	.word	0xffffffff


	//   ....[18]....
        /*096c*/ 	.word	0xffffffff


	//   ....[19]....
        /*0970*/ 	.word	0xffffffff


	//   ....[20]....
        /*0974*/ 	.word	0xffffffff


	//   ....[21]....
        /*0978*/ 	.word	0xffffffff


	//   ....[22]....
        /*097c*/ 	.word	0xffffffff


	//   ....[23]....
        /*0980*/ 	.word	0xffffffff


	//   ....[24]....
        /*0984*/ 	.word	0xffffffff


	//   ....[25]....
        /*0988*/ 	.word	0xffffffff


	//   ....[26]....
        /*098c*/ 	.word	0xffffffff


	//   ....[27]....
        /*0990*/ 	.word	0xffffffff


	//   ....[28]....
        /*0994*/ 	.word	0xffffffff


	//   ....[29]....
        /*0998*/ 	.word	0xffffffff


	//   ....[30]....
        /*099c*/ 	.word	0xffffffff


	//   ....[31]....
        /*09a0*/ 	.word	0xffffffff


	//   ....[32]....
        /*09a4*/ 	.word	0xffffffff


	//   ....[33]....
        /*09a8*/ 	.word	0xffffffff


	//   ....[34]....
        /*09ac*/ 	.word	0xffffffff


	//   ....[35]....
        /*09b0*/ 	.word	0xffffffff


	//   ....[36]....
        /*09b4*/ 	.word	0xffffffff


	//   ....[37]....
        /*09b8*/ 	.word	0xffffffff


	//   ....[38]....
        /*09bc*/ 	.word	0xffffffff


	//   ....[39]....
        /*09c0*/ 	.word	0xffffffff


	//   ....[40]....
        /*09c4*/ 	.word	0xffffffff


	//   ....[41]....
        /*09c8*/ 	.word	0xffffffff


	//   ....[42]....
        /*09cc*/ 	.word	0xffffffff


	//   ....[43]....
        /*09d0*/ 	.word	0xffffffff


	//   ....[44]....
        /*09d4*/ 	.word	0xffffffff


	//   ....[45]....
        /*09d8*/ 	.word	0xffffffff


	//   ....[46]....
        /*09dc*/ 	.word	0xffffffff


	//   ....[47]....
        /*09e0*/ 	.word	0xffffffff


	//   ....[48]....
        /*09e4*/ 	.word	0xffffffff


	//   ....[49]....
        /*09e8*/ 	.word	0xffffffff


	//   ....[50]....
        /*09ec*/ 	.word	0xffffffff


	//   ....[51]....
        /*09f0*/ 	.word	0xffffffff


	//   ....[52]....
        /*09f4*/ 	.word	0xffffffff


	//   ....[53]....
        /*09f8*/ 	.word	0xffffffff


	//   ....[54]....
        /*09fc*/ 	.word	0xffffffff


	//   ....[55]....
        /*0a00*/ 	.word	0xffffffff


	//   ....[56]....
        /*0a04*/ 	.word	0xffffffff


	//   ....[57]....
        /*0a08*/ 	.word	0xffffffff


	//   ....[58]....
        /*0a0c*/ 	.word	0xffffffff


	//   ....[59]....
        /*0a10*/ 	.word	0xffffffff


	//   ....[60]....
        /*0a14*/ 	.word	0xffffffff


	//   ....[61]....
        /*0a18*/ 	.word	0xffffffff


	//   ....[62]....
        /*0a1c*/ 	.word	0xffffffff


	//   ....[63]....
        /*0a20*/ 	.word	0xffffffff


	//   ....[64]....
        /*0a24*/ 	.word	0xffffffff


	//   ....[65]....
        /*0a28*/ 	.word	0xffffffff


	//   ....[66]....
        /*0a2c*/ 	.word	0xffffffff


	//   ....[67]....
        /*0a30*/ 	.word	0xffffffff


	//   ....[68]....
        /*0a34*/ 	.word	0xffffffff


	//   ....[69]....
        /*0a38*/ 	.word	0xffffffff


	//   ....[70]....
        /*0a3c*/ 	.word	0xffffffff


	//   ....[71]....
        /*0a40*/ 	.word	0xffffffff


	//   ....[72]....
        /*0a44*/ 	.word	0xffffffff


	//   ....[73]....
        /*0a48*/ 	.word	0xffffffff


	//   ....[74]....
        /*0a4c*/ 	.word	0xffffffff


	//   ....[75]....
        /*0a50*/ 	.word	0xffffffff


	//   ....[76]....
        /*0a54*/ 	.word	0xffffffff


	//   ....[77]....
        /*0a58*/ 	.word	0xffffffff


	//   ....[78]....
        /*0a5c*/ 	.word	0xffffffff


	//   ....[79]....
        /*0a60*/ 	.word	0xffffffff


	//   ....[80]....
        /*0a64*/ 	.word	0xffffffff


	//   ....[81]....
        /*0a68*/ 	.word	0xffffffff


	//   ....[82]....
        /*0a6c*/ 	.word	0xffffffff


	//   ....[83]....
        /*0a70*/ 	.word	0xffffffff


	//   ....[84]....
        /*0a74*/ 	.word	0xffffffff


	//   ....[85]....
        /*0a78*/ 	.word	0xffffffff


	//   ....[86]....
        /*0a7c*/ 	.word	0xffffffff


	//   ....[87]....
        /*0a80*/ 	.word	0xffffffff


	//   ....[88]....
        /*0a84*/ 	.word	0xffffffff


	//   ....[89]....
        /*0a88*/ 	.word	0xffffffff


	//   ....[90]....
        /*0a8c*/ 	.word	0xffffffff


	//   ....[91]....
        /*0a90*/ 	.word	0xffffffff


	//   ....[92]....
        /*0a94*/ 	.word	0xffffffff


	//   ....[93]....
        /*0a98*/ 	.word	0xffffffff


	//   ....[94]....
        /*0a9c*/ 	.word	0xffffffff


	//   ....[95]....
        /*0aa0*/ 	.word	0xffffffff


	//   ....[96]....
        /*0aa4*/ 	.word	0xffffffff


	//   ....[97]....
        /*0aa8*/ 	.word	0xffffffff


	//   ....[98]....
        /*0aac*/ 	.word	0xffffffff


	//   ....[99]....
        /*0ab0*/ 	.word	0xffffffff


	//   ....[100]....
        /*0ab4*/ 	.word	0x0500000f


	//   ....[101]....
        /*0ab8*/ 	.word	0x0500000f


	//   ....[102]....
        /*0abc*/ 	.word	0x0500000f


	//   ....[103]....
        /*0ac0*/ 	.word	0x0500000f


	//   ....[104]....
        /*0ac4*/ 	.word	0x0500000f


	//   ....[105]....
        /*0ac8*/ 	.word	0x0500000f


	//   ....[106]....
        /*0acc*/ 	.word	0x0500000f


	//   ....[107]....
        /*0ad0*/ 	.word	0x0500000f


	//   ....[108]....
        /*0ad4*/ 	.word	0x0500000f


	//   ....[109]....
        /*0ad8*/ 	.word	0x0500000f


	//   ....[110]....
        /*0adc*/ 	.word	0x0500000f


	//   ....[111]....
        /*0ae0*/ 	.word	0x0500000f


	//   ....[112]....
        /*0ae4*/ 	.word	0x0500000f


	//   ....[113]....
        /*0ae8*/ 	.word	0x0500000f


	//   ....[114]....
        /*0aec*/ 	.word	0x0500000f


	//   ....[115]....
        /*0af0*/ 	.word	0x0500000f


	//   ....[116]....
        /*0af4*/ 	.word	0x0500000f


	//   ....[117]....
        /*0af8*/ 	.word	0x0500000f


	//   ....[118]....
        /*0afc*/ 	.word	0x0500000f


	//   ....[119]....
        /*0b00*/ 	.word	0x0500000f


	//   ....[120]....
        /*0b04*/ 	.word	0x0500000f


	//   ....[121]....
        /*0b08*/ 	.word	0x0500000f


	//   ....[122]....
        /*0b0c*/ 	.word	0x0500000f


	//   ....[123]....
        /*0b10*/ 	.word	0x0500000f


	//   ....[124]....
        /*0b14*/ 	.word	0x0500000f


	//   ....[125]....
        /*0b18*/ 	.word	0x0500000f


	//   ....[126]....
        /*0b1c*/ 	.word	0x0500000f


	//   ....[127]....
        /*0b20*/ 	.word	0x0500000f


	//   ....[128]....
        /*0b24*/ 	.word	0x0500000f


	//   ....[129]....
        /*0b28*/ 	.word	0x0500000f


	//   ....[130]....
        /*0b2c*/ 	.word	0x0500000f


	//   ....[131]....
        /*0b30*/ 	.word	0x0500000f


	//   ....[132]....
        /*0b34*/ 	.word	0x0500000f


	//   ....[133]....
        /*0b38*/ 	.word	0x0500000f


	//   ....[134]....
        /*0b3c*/ 	.word	0x0500000f


	//   ....[135]....
        /*0b40*/ 	.word	0x0500000f


	//   ....[136]....
        /*0b44*/ 	.word	0x0500000f


	//   ....[137]....
        /*0b48*/ 	.word	0x0500000f


	//   ....[138]....
        /*0b4c*/ 	.word	0x0500000f


	//   ....[139]....
        /*0b50*/ 	.word	0x0500000f


	//   ....[140]....
        /*0b54*/ 	.word	0x0500000f


	//   ....[141]....
        /*0b58*/ 	.word	0x0500000f


	//   ....[142]....
        /*0b5c*/ 	.word	0x0500000f


	//   ....[143]....
        /*0b60*/ 	.word	0x0500000f


	//----- nvinfo : EIATTR_COOP_GROUP_INSTR_OFFSETS
	.align		4
.L_735:
        /*0b64*/ 	.byte	0x04, 0x28
        /*0b66*/ 	.short	(.L_737 - .L_736)


	//   ....[0]....
.L_736:
        /*0b68*/ 	.word	0x00000070


	//   ....[1]....
        /*0b6c*/ 	.word	0x000001a0


	//   ....[2]....
        /*0b70*/ 	.word	0x000001f0


	//   ....[3]....
        /*0b74*/ 	.word	0x00000420


	//   ....[4]....
        /*0b78*/ 	.word	0x00000580


	//   ....[5]....
        /*0b7c*/ 	.word	0x000006a0


	//   ....[6]....
        /*0b80*/ 	.word	0x00000800


	//   ....[7]....
        /*0b84*/ 	.word	0x0000ac90


	//   ....[8]....
        /*0b88*/ 	.word	0x0000b230


	//   ....[9]....
        /*0b8c*/ 	.word	0x0000b240


	//   ....[10]....
        /*0b90*/ 	.word	0x0000b250


	//   ....[11]....
        /*0b94*/ 	.word	0x0000b260


	//   ....[12]....
        /*0b98*/ 	.word	0x0000dd30


	//   ....[13]....
        /*0b9c*/ 	.word	0x0000dd40


	//   ....[14]....
        /*0ba0*/ 	.word	0x0000dd50


	//   ....[15]....
        /*0ba4*/ 	.word	0x0000dd60


	//   ....[16]....
        /*0ba8*/ 	.word	0x00014380


	//   ....[17]....
        /*0bac*/ 	.word	0x00014440


	//   ....[18]....
        /*0bb0*/ 	.word	0x00014740


	//   ....[19]....
        /*0bb4*/ 	.word	0x00014760


	//   ....[20]....
        /*0bb8*/ 	.word	0x00019860


	//   ....[21]....
        /*0bbc*/ 	.word	0x00019880


	//   ....[22]....
        /*0bc0*/ 	.word	0x0001a040


	//   ....[23]....
        /*0bc4*/ 	.word	0x0001a060


	//   ....[24]....
        /*0bc8*/ 	.word	0x0001b4b0


	//   ....[25]....
        /*0bcc*/ 	.word	0x0001b4c0


	//   ....[26]....
        /*0bd0*/ 	.word	0x0001b4f0


	//   ....[27]....
        /*0bd4*/ 	.word	0x0001b500


	//   ....[28]....
        /*0bd8*/ 	.word	0x0001cb10


	//   ....[29]....
        /*0bdc*/ 	.word	0x0001cb80


	//   ....[30]....
        /*0be0*/ 	.word	0x0001cbb0


	//   ....[31]....
        /*0be4*/ 	.word	0x0001cbf0


	//   ....[32]....
        /*0be8*/ 	.word	0x0001d200


	//   ....[33]....
        /*0bec*/ 	.word	0x0001d240


	//   ....[34]....
        /*0bf0*/ 	.word	0x0001d340


	//   ....[35]....
        /*0bf4*/ 	.word	0x0001d360


	//   ....[36]....
        /*0bf8*/ 	.word	0x0001d460


	//   ....[37]....
        /*0bfc*/ 	.word	0x0001d480


	//   ....[38]....
        /*0c00*/ 	.word	0x0001d590


	//   ....[39]....
        /*0c04*/ 	.word	0x0001d5b0


	//   ....[40]....
        /*0c08*/ 	.word	0x0001de50


	//   ....[41]....
        /*0c0c*/ 	.word	0x0001de70


	//   ....[42]....
        /*0c10*/ 	.word	0x0001df70


	//   ....[43]....
        /*0c14*/ 	.word	0x0001df90


	//   ....[44]....
        /*0c18*/ 	.word	0x0001e090


	//   ....[45]....
        /*0c1c*/ 	.word	0x0001e0b0


	//   ....[46]....
        /*0c20*/ 	.word	0x0001e1c0


	//   ....[47]....
        /*0c24*/ 	.word	0x0001e1e0


	//   ....[48]....
        /*0c28*/ 	.word	0x0001e370


	//   ....[49]....
        /*0c2c*/ 	.word	0x0001e540


	//   ....[50]....
        /*0c30*/ 	.word	0x0001e570


	//   ....[51]....
        /*0c34*/ 	.word	0x0001e5a0


	//   ....[52]....
        /*0c38*/ 	.word	0x0001e5d0


	//   ....[53]....
        /*0c3c*/ 	.word	0x0001e600


	//   ....[54]....
        /*0c40*/ 	.word	0x0001e630


	//   ....[55]....
        /*0c44*/ 	.word	0x0001e7a0


	//   ....[56]....
        /*0c48*/ 	.word	0x0001e7d0


	//   ....[57]....
        /*0c4c*/ 	.word	0x0001e800


	//   ....[58]....
        /*0c50*/ 	.word	0x0001e830


	//   ....[59]....
        /*0c54*/ 	.word	0x0001e860


	//   ....[60]....
        /*0c58*/ 	.word	0x0001e890


	//   ....[61]....
        /*0c5c*/ 	.word	0x0001e920


	//   ....[62]....
        /*0c60*/ 	.word	0x0001e950


	//   ....[63]....
        /*0c64*/ 	.word	0x0001e9e0


	//   ....[64]....
        /*0c68*/ 	.word	0x0001f670


	//   ....[65]....
        /*0c6c*/ 	.word	0x000211d0


	//   ....[66]....
        /*0c70*/ 	.word	0x00021ea0


	//   ....[67]....
        /*0c74*/ 	.word	0x00021ec0


	//   ....[68]....
        /*0c78*/ 	.word	0x00021f70


	//   ....[69]....
        /*0c7c*/ 	.word	0x00021f80


	//   ....[70]....
        /*0c80*/ 	.word	0x00022020


	//   ....[71]....
        /*0c84*/ 	.word	0x00022030


	//   ....[72]....
        /*0c88*/ 	.word	0x000220d0


	//   ....[73]....
        /*0c8c*/ 	.word	0x000220e0


	//   ....[74]....
        /*0c90*/ 	.word	0x00022180


	//   ....[75]....
        /*0c94*/ 	.word	0x00022190


	//   ....[76]....
        /*0c98*/ 	.word	0x00022230


	//   ....[77]....
        /*0c9c*/ 	.word	0x00022240


	//   ....[78]....
        /*0ca0*/ 	.word	0x000222e0


	//   ....[79]....
        /*0ca4*/ 	.word	0x000222f0


	//   ....[80]....
        /*0ca8*/ 	.word	0x00022340


	//   ....[81]....
        /*0cac*/ 	.word	0x00022380


	//   ....[82]....
        /*0cb0*/ 	.word	0x000254c0


	//   ....[83]....
        /*0cb4*/ 	.word	0x000254e0


	//   ....[84]....
        /*0cb8*/ 	.word	0x00025520


	//   ....[85]....
        /*0cbc*/ 	.word	0x00025550


	//   ....[86]....
        /*0cc0*/ 	.word	0x00025580


	//   ....[87]....
        /*0cc4*/ 	.word	0x000255b0


	//   ....[88]....
        /*0cc8*/ 	.word	0x000255e0


	//   ....[89]....
        /*0ccc*/ 	.word	0x00025610


	//   ....[90]....
        /*0cd0*/ 	.word	0x000257a0


	//   ....[91]....
        /*0cd4*/ 	.word	0x000257d0


	//   ....[92]....
        /*0cd8*/ 	.word	0x00025800


	//   ....[93]....
        /*0cdc*/ 	.word	0x00025830


	//   ....[94]....
        /*0ce0*/ 	.word	0x00025860


	//   ....[95]....
        /*0ce4*/ 	.word	0x00025890


	//   ....[96]....
        /*0ce8*/ 	.word	0x00025950


	//   ....[97]....
        /*0cec*/ 	.word	0x00025970


	//   ....[98]....
        /*0cf0*/ 	.word	0x000259e0


	//   ....[99]....
        /*0cf4*/ 	.word	0x00025e60


	//   ....[100]....
        /*0cf8*/ 	.word	0x000262c0


	//   ....[101]....
        /*0cfc*/ 	.word	0x00026350


	//   ....[102]....
        /*0d00*/ 	.word	0x000263a0


	//   ....[103]....
        /*0d04*/ 	.word	0x000263f0


	//   ....[104]....
        /*0d08*/ 	.word	0x000264d0


	//   ....[105]....
        /*0d0c*/ 	.word	0x00026570


	//   ....[106]....
        /*0d10*/ 	.word	0x000265c0


	//   ....[107]....
        /*0d14*/ 	.word	0x00026620


	//   ....[108]....
        /*0d18*/ 	.word	0x00026870


	//   ....[109]....
        /*0d1c*/ 	.word	0x00026b70


	//   ....[110]....
        /*0d20*/ 	.word	0x00026ce0


	//   ....[111]....
        /*0d24*/ 	.word	0x00026d30


	//   ....[112]....
        /*0d28*/ 	.word	0x00026de0


	//   ....[113]....
        /*0d2c*/ 	.word	0x00026ef0


	//   ....[114]....
        /*0d30*/ 	.word	0x00026f50


	//   ....[115]....
        /*0d34*/ 	.word	0x00027060


	//   ....[116]....
        /*0d38*/ 	.word	0x000270c0


	//   ....[117]....
        /*0d3c*/ 	.word	0x000271d0


	//   ....[118]....
        /*0d40*/ 	.word	0x00027230


	//   ....[119]....
        /*0d44*/ 	.word	0x00027340


	//   ....[120]....
        /*0d48*/ 	.word	0x000273a0


	//   ....[121]....
        /*0d4c*/ 	.word	0x000274b0


	//   ....[122]....
        /*0d50*/ 	.word	0x00027510


	//   ....[123]....
        /*0d54*/ 	.word	0x00027620


	//   ....[124]....
        /*0d58*/ 	.word	0x00027680


	//   ....[125]....
        /*0d5c*/ 	.word	0x00027760


	//   ....[126]....
        /*0d60*/ 	.word	0x00027ad0


	//   ....[127]....
        /*0d64*/ 	.word	0x00027b80


	//   ....[128]....
        /*0d68*/ 	.word	0x00027c80


	//   ....[129]....
        /*0d6c*/ 	.word	0x00027d10


	//   ....[130]....
        /*0d70*/ 	.word	0x00027d90


	//   ....[131]....
        /*0d74*/ 	.word	0x00027e10


	//   ....[132]....
        /*0d78*/ 	.word	0x00027e90


	//   ....[133]....
        /*0d7c*/ 	.word	0x00027f20


	//   ....[134]....
        /*0d80*/ 	.word	0x00027fc0


	//   ....[135]....
        /*0d84*/ 	.word	0x00028090


	//   ....[136]....
        /*0d88*/ 	.word	0x00028110


	//   ....[137]....
        /*0d8c*/ 	.word	0x00028190


	//   ....[138]....
        /*0d90*/ 	.word	0x00028210


	//   ....[139]....
        /*0d94*/ 	.word	0x000282a0


	//   ....[140]....
        /*0d98*/ 	.word	0x00028320


	//   ....[141]....
        /*0d9c*/ 	.word	0x000283c0


	//   ....[142]....
        /*0da0*/ 	.word	0x00028450


	//   ....[143]....
        /*0da4*/ 	.word	0x00028580


	//----- nvinfo : EIATTR_REG_RECONFIG
	.align		4
.L_737:
        /*0da8*/ 	.byte	0x01, 0x54
	.zero		2


	//----- nvinfo : EIATTR_SYSCALL_OFFSETS
	.align		4
        /*0dac*/ 	.byte	0x04, 0x46
        /*0dae*/ 	.short	(.L_739 - .L_738)


	//   ....[0]....
.L_738:
        /*0db0*/ 	.word	0x00001c50


	//   ....[1]....
        /*0db4*/ 	.word	0x00001da0


	//   ....[2]....
        /*0db8*/ 	.word	0x0000ae30


	//   ....[3]....
        /*0dbc*/ 	.word	0x0000b1b0


	//   ....[4]....
        /*0dc0*/ 	.word	0x00020dc0


	//   ....[5]....
        /*0dc4*/ 	.word	0x00020f20


	//   ....[6]....
        /*0dc8*/ 	.word	0x00021020


	//   ....[7]....
        /*0dcc*/ 	.word	0x00021a20


	//----- nvinfo : EIATTR_MBARRIER_INSTR_OFFSETS
	.align		4
.L_739:
        /*0dd0*/ 	.byte	0x04, 0x39
        /*0dd2*/ 	.short	(.L_741 - .L_740)


	//   ....[0]....
.L_740:
        /*0dd4*/ 	.word	0x000002d0
        /*0dd8*/ 	.word	0x000000ff
        /*0ddc*/ 	.word	0x00036800
        /*0de0*/ 	.short	0x0100
        /*0de2*/ 	.byte	0x08
	.zero		1


	//   ....[1]....
        /*0de4*/ 	.word	0x000002e0
        /*0de8*/ 	.word	0x000000ff
        /*0dec*/ 	.word	0x00036820
        /*0df0*/ 	.short	0x0100
        /*0df2*/ 	.byte	0x08
	.zero		1


	//   ....[2]....
        /*0df4*/ 	.word	0x000003d0
        /*0df8*/ 	.word	0x000000ff
        /*0dfc*/ 	.word	0x00036830
        /*0e00*/ 	.short	0x0100
        /*0e02*/ 	.byte	0x08
	.zero		1


	//   ....[3]....
        /*0e04*/ 	.word	0x000003e0
        /*0e08*/ 	.word	0x000000ff
        /*0e0c*/ 	.word	0x00036840
        /*0e10*/ 	.short	0x0100
        /*0e12*/ 	.byte	0x08
	.zero		1


	//   ....[4]....
        /*0e14*/ 	.word	0x000003f0
        /*0e18*/ 	.word	0x000000ff
        /*0e1c*/ 	.word	0x00036838
        /*0e20*/ 	.short	0x0100
        /*0e22*/ 	.byte	0x08
	.zero		1


	//   ....[5]....
        /*0e24*/ 	.word	0x00000400
        /*0e28*/ 	.word	0x000000ff
        /*0e2c*/ 	.word	0x00036848
        /*0e30*/ 	.short	0x0100
        /*0e32*/ 	.byte	0x08
	.zero		1


	//   ....[6]....
        /*0e34*/ 	.word	0x00000530
        /*0e38*/ 	.word	0x000000ff
        /*0e3c*/ 	.word	0x00036850
        /*0e40*/ 	.short	0x0100
        /*0e42*/ 	.byte	0x08
	.zero		1


	//   ....[7]....
        /*0e44*/ 	.word	0x00000540
        /*0e48*/ 	.word	0x000000ff
        /*0e4c*/ 	.word	0x00036860
        /*0e50*/ 	.short	0x0100
        /*0e52*/ 	.byte	0x08
	.zero		1


	//   ....[8]....
        /*0e54*/ 	.word	0x00000550
        /*0e58*/ 	.word	0x000000ff
        /*0e5c*/ 	.word	0x00036858
        /*0e60*/ 	.short	0x0100
        /*0e62*/ 	.byte	0x08
	.zero		1


	//   ....[9]....
        /*0e64*/ 	.word	0x00000560
        /*0e68*/ 	.word	0x000000ff
        /*0e6c*/ 	.word	0x00036868
        /*0e70*/ 	.short	0x0100
        /*0e72*/ 	.byte	0x08
	.zero		1


	//   ....[10]....
        /*0e74*/ 	.word	0x00000650
        /*0e78*/ 	.word	0x000000ff
        /*0e7c*/ 	.word	0x00036870
        /*0e80*/ 	.short	0x0100
        /*0e82*/ 	.byte	0x06
	.zero		1


	//   ....[11]....
        /*0e84*/ 	.word	0x00000660
        /*0e88*/ 	.word	0x000000ff
        /*0e8c*/ 	.word	0x00036880
        /*0e90*/ 	.short	0x0100
        /*0e92*/ 	.byte	0x06
	.zero		1


	//   ....[12]....
        /*0e94*/ 	.word	0x00000670
        /*0e98*/ 	.word	0x000000ff
        /*0e9c*/ 	.word	0x00036878
        /*0ea0*/ 	.short	0x0100
        /*0ea2*/ 	.byte	0x06
	.zero		1


	//   ....[13]....
        /*0ea4*/ 	.word	0x00000680
        /*0ea8*/ 	.word	0x000000ff
        /*0eac*/ 	.word	0x00036888
        /*0eb0*/ 	.short	0x0100
        /*0eb2*/ 	.byte	0x06
	.zero		1


	//   ....[14]....
        /*0eb4*/ 	.word	0x000007b0
        /*0eb8*/ 	.word	0x000000ff
        /*0ebc*/ 	.word	0x00036890
        /*0ec0*/ 	.short	0x0100
        /*0ec2*/ 	.byte	0x08
	.zero		1


	//   ....[15]....
        /*0ec4*/ 	.word	0x000007c0
        /*0ec8*/ 	.word	0x000000ff
        /*0ecc*/ 	.word	0x000368a0
        /*0ed0*/ 	.short	0x0100
        /*0ed2*/ 	.byte	0x08
	.zero		1


	//   ....[16]....
        /*0ed4*/ 	.word	0x000007d0
        /*0ed8*/ 	.word	0x000000ff
        /*0edc*/ 	.word	0x00036898
        /*0ee0*/ 	.short	0x0100
        /*0ee2*/ 	.byte	0x08
	.zero		1


	//   ....[17]....
        /*0ee4*/ 	.word	0x000007e0
        /*0ee8*/ 	.word	0x000000ff
        /*0eec*/ 	.word	0x000368a8
        /*0ef0*/ 	.short	0x0100
        /*0ef2*/ 	.byte	0x08
	.zero		1


	//   ....[18]....
        /*0ef4*/ 	.word	0x00000910
        /*0ef8*/ 	.word	0x000000ff
        /*0efc*/ 	.word	0x000368b0
        /*0f00*/ 	.short	0x0100
        /*0f02*/ 	.byte	0x08
	.zero		1


	//   ....[19]....
        /*0f04*/ 	.word	0x00000920
        /*0f08*/ 	.word	0x000000ff
        /*0f0c*/ 	.word	0x000368c0
        /*0f10*/ 	.short	0x0100
        /*0f12*/ 	.byte	0x08
	.zero		1


	//   ....[20]....
        /*0f14*/ 	.word	0x00000930
        /*0f18*/ 	.word	0x000000ff
        /*0f1c*/ 	.word	0x000368b8
        /*0f20*/ 	.short	0x0100
        /*0f22*/ 	.byte	0x08
	.zero		1


	//   ....[21]....
        /*0f24*/ 	.word	0x00000940
        /*0f28*/ 	.word	0x000000ff
        /*0f2c*/ 	.word	0x000368c8
        /*0f30*/ 	.short	0x0100
        /*0f32*/ 	.byte	0x08
	.zero		1


	//   ....[22]....
        /*0f34*/ 	.word	0x00003910
        /*0f38*/ 	.word	0x0000002b
        /*0f3c*/ 	.word	0x00036890
        /*0f40*/ 	.short	0x010a
        /*0f42*/ 	.byte	0x3f
	.zero		1


	//   ....[23]....
        /*0f44*/ 	.word	0x00006c90
        /*0f48*/ 	.word	0x0000002b
        /*0f4c*/ 	.word	0x00036890
        /*0f50*/ 	.short	0x010a
        /*0f52*/ 	.byte	0x3f
	.zero		1


	//   ....[24]....
        /*0f54*/ 	.word	0x00009d80
        /*0f58*/ 	.word	0x0000002b
        /*0f5c*/ 	.word	0x00036890
        /*0f60*/ 	.short	0x010a
        /*0f62*/ 	.byte	0x3f
	.zero		1


	//   ....[25]....
        /*0f64*/ 	.word	0x0000a150
        /*0f68*/ 	.word	0x0000002c
        /*0f6c*/ 	.word	0x00000000
        /*0f70*/ 	.short	0x0101
        /*0f72*/ 	.byte	0x3f
	.zero		1


	//   ....[26]....
        /*0f74*/ 	.word	0x0000a190
        /*0f78*/ 	.word	0x0000002b
        /*0f7c*/ 	.word	0x000368b0
        /*0f80*/ 	.short	0x010a
        /*0f82*/ 	.byte	0x3f
	.zero		1


	//   ....[27]....
        /*0f84*/ 	.word	0x0000a800
        /*0f88*/ 	.word	0x0000002b
        /*0f8c*/ 	.word	0x00000000
        /*0f90*/ 	.short	0x0101
        /*0f92*/ 	.byte	0x3f
	.zero		1


	//   ....[28]....
        /*0f94*/ 	.word	0x0000aeb0
        /*0f98*/ 	.word	0x00000010
        /*0f9c*/ 	.word	0x00036800
        /*0fa0*/ 	.short	0x010a
        /*0fa2*/ 	.byte	0x3f
	.zero		1


	//   ....[29]....
        /*0fa4*/ 	.word	0x0000af00
        /*0fa8*/ 	.word	0x00000010
        /*0fac*/ 	.word	0x00036800
        /*0fb0*/ 	.short	0x010a
        /*0fb2*/ 	.byte	0x3f
	.zero		1


	//   ....[30]....
        /*0fb4*/ 	.word	0x0000b9e0
        /*0fb8*/ 	.word	0x00000010
        /*0fbc*/ 	.word	0x00036800
        /*0fc0*/ 	.short	0x010a
        /*0fc2*/ 	.byte	0x3f
	.zero		1


	//   ....[31]....
        /*0fc4*/ 	.word	0x0000e270
        /*0fc8*/ 	.word	0x00000010
        /*0fcc*/ 	.word	0x00036800
        /*0fd0*/ 	.short	0x010a
        /*0fd2*/ 	.byte	0x3f
	.zero		1


	//   ....[32]....
        /*0fd4*/ 	.word	0x000109e0
        /*0fd8*/ 	.word	0x00000006
        /*0fdc*/ 	.word	0x00036830
        /*0fe0*/ 	.short	0x010a
        /*0fe2*/ 	.byte	0x3f
	.zero		1


	//   ....[33]....
        /*0fe4*/ 	.word	0x00010a60
        /*0fe8*/ 	.word	0x00000006
        /*0fec*/ 	.word	0x00036830
        /*0ff0*/ 	.short	0x010a
        /*0ff2*/ 	.byte	0x3f
	.zero		1


	//   ....[34]....
        /*0ff4*/ 	.word	0x00014d30
        /*0ff8*/ 	.word	0x00000006
        /*0ffc*/ 	.word	0x00000000
        /*1000*/ 	.short	0x0101
        /*1002*/ 	.byte	0x3f
	.zero		1


	//   ....[35]....
        /*1004*/ 	.word	0x00015dd0
        /*1008*/ 	.word	0x0000000b
        /*100c*/ 	.word	0x00036830
        /*1010*/ 	.short	0x010a
        /*1012*/ 	.byte	0x3f
	.zero		1


	//   ....[36]....
        /*1014*/ 	.word	0x00015e50
        /*1018*/ 	.word	0x0000000b
        /*101c*/ 	.word	0x00036830
        /*1020*/ 	.short	0x010a
        /*1022*/ 	.byte	0x3f
	.zero		1


	//   ....[37]....
        /*1024*/ 	.word	0x000194c0
        /*1028*/ 	.word	0x00000009
        /*102c*/ 	.word	0x00036850
        /*1030*/ 	.short	0x010a
        /*1032*/ 	.byte	0x3f
	.zero		1


	//   ....[38]....
        /*1034*/ 	.word	0x00019510
        /*1038*/ 	.word	0x00000009
        /*103c*/ 	.word	0x00036850
        /*1040*/ 	.short	0x010a
        /*1042*/ 	.byte	0x3f
	.zero		1


	//   ....[39]....
        /*1044*/ 	.word	0x0001a800
        /*1048*/ 	.word	0x0000000d
        /*104c*/ 	.word	0x00000000
        /*1050*/ 	.short	0x0101
        /*1052*/ 	.byte	0x3f
	.zero		1


	//   ....[40]....
        /*1054*/ 	.word	0x0001a840
        /*1058*/ 	.word	0x00000009
        /*105c*/ 	.word	0x00000000
        /*1060*/ 	.short	0x0101
        /*1062*/ 	.byte	0x3f
	.zero		1


	//   ....[41]....
        /*1064*/ 	.word	0x0001b0a0
        /*1068*/ 	.word	0x00000006
        /*106c*/ 	.word	0x00036850
        /*1070*/ 	.short	0x010a
        /*1072*/ 	.byte	0x3f
	.zero		1


	//   ....[42]....
        /*1074*/ 	.word	0x0001b140
        /*1078*/ 	.word	0x00000006
        /*107c*/ 	.word	0x00036850
        /*1080*/ 	.short	0x010a
        /*1082*/ 	.byte	0x3f
	.zero		1


	//   ....[43]....
        /*1084*/ 	.word	0x0001b690
        /*1088*/ 	.word	0x0000000c
        /*108c*/ 	.word	0x00000000
        /*1090*/ 	.short	0x0101
        /*1092*/ 	.byte	0x3f
	.zero		1


	//   ....[44]....
        /*1094*/ 	.word	0x0001d220
        /*1098*/ 	.word	0x00000000
        /*109c*/ 	.word	0x00000000
        /*10a0*/ 	.short	0x0101
        /*10a2*/ 	.byte	0x3f
	.zero		1


	//   ....[45]....
        /*10a4*/ 	.word	0x0001f760
        /*10a8*/ 	.word	0x00000004
        /*10ac*/ 	.word	0x00036820
        /*10b0*/ 	.short	0x010a
        /*10b2*/ 	.byte	0x3f
	.zero		1


	//   ....[46]....
        /*10b4*/ 	.word	0x0001f840
        /*10b8*/ 	.word	0x00000005
        /*10bc*/ 	.word	0x000368a0
        /*10c0*/ 	.short	0x010a
        /*10c2*/ 	.byte	0x3f
	.zero		1


	//   ....[47]....
        /*10c4*/ 	.word	0x0001fc80
        /*10c8*/ 	.word	0x00000005
        /*10cc*/ 	.word	0x000368c0
        /*10d0*/ 	.short	0x010a
        /*10d2*/ 	.byte	0x3f
	.zero		1


	//   ....[48]....
        /*10d4*/ 	.word	0x00020210
        /*10d8*/ 	.word	0x00000006
        /*10dc*/ 	.word	0x000368a0
        /*10e0*/ 	.short	0x010a
        /*10e2*/ 	.byte	0x3f
	.zero		1


	//   ....[49]....
        /*10e4*/ 	.word	0x00020640
        /*10e8*/ 	.word	0x00000006
        /*10ec*/ 	.word	0x000368c0
        /*10f0*/ 	.short	0x010a
        /*10f2*/ 	.byte	0x3f
	.zero		1


	//   ....[50]....
        /*10f4*/ 	.word	0x00021470
        /*10f8*/ 	.word	0x00000000
        /*10fc*/ 	.word	0x00036840
        /*1100*/ 	.short	0x010a
        /*1102*/ 	.byte	0x3f
	.zero		1


	//   ....[51]....
        /*1104*/ 	.word	0x00022490
        /*1108*/ 	.word	0x00000008
        /*110c*/ 	.word	0x00036800
        /*1110*/ 	.short	0x0107
        /*1112*/ 	.byte	0x3f
	.zero		1


	//   ....[52]....
        /*1114*/ 	.word	0x00022590
        /*1118*/ 	.word	0x00000002
        /*111c*/ 	.word	0x00036800
        /*1120*/ 	.short	0x0101
        /*1122*/ 	.byte	0x3f
	.zero		1


	//   ....[53]....
        /*1124*/ 	.word	0x000225b0
        /*1128*/ 	.word	0x00000002
        /*112c*/ 	.word	0x00036820
        /*1130*/ 	.short	0x010a
        /*1132*/ 	.byte	0x3f
	.zero		1


	//   ....[54]....
        /*1134*/ 	.word	0x00022930
        /*1138*/ 	.word	0x00000003
        /*113c*/ 	.word	0x00036840
        /*1140*/ 	.short	0x010a
        /*1142*/ 	.byte	0x3f
	.zero		1


	//   ....[55]....
        /*1144*/ 	.word	0x00022df0
        /*1148*/ 	.word	0x00000002
        /*114c*/ 	.word	0x00036860
        /*1150*/ 	.short	0x010a
        /*1152*/ 	.byte	0x3f
	.zero		1


	//   ....[56]....
        /*1154*/ 	.word	0x00023600
        /*1158*/ 	.word	0x00000003
        /*115c*/ 	.word	0x00036840
        /*1160*/ 	.short	0x010a
        /*1162*/ 	.byte	0x3f
	.zero		1


	//   ....[57]....
        /*1164*/ 	.word	0x00023ac0
        /*1168*/ 	.word	0x00000002
        /*116c*/ 	.word	0x00036860
        /*1170*/ 	.short	0x010a
        /*1172*/ 	.byte	0x3f
	.zero		1


	//   ....[58]....
        /*1174*/ 	.word	0x00024220
        /*1178*/ 	.word	0x00000003
        /*117c*/ 	.word	0x00036840
        /*1180*/ 	.short	0x010a
        /*1182*/ 	.byte	0x3f
	.zero		1


	//   ....[59]....
        /*1184*/ 	.word	0x000246d0
        /*1188*/ 	.word	0x00000002
        /*118c*/ 	.word	0x00036860
        /*1190*/ 	.short	0x010a
        /*1192*/ 	.byte	0x3f
	.zero		1


	//   ....[60]....
        /*1194*/ 	.word	0x00024db0
        /*1198*/ 	.word	0x00000002
        /*119c*/ 	.word	0x00036860
        /*11a0*/ 	.short	0x010a
        /*11a2*/ 	.byte	0x3f
	.zero		1


	//   ....[61]....
        /*11a4*/ 	.word	0x00025de0
        /*11a8*/ 	.word	0x00000000
        /*11ac*/ 	.word	0x00036820
        /*11b0*/ 	.short	0x010a
        /*11b2*/ 	.byte	0x3f
	.zero		1


	//   ....[62]....
        /*11b4*/ 	.word	0x00025fb0
        /*11b8*/ 	.word	0x00000006
        /*11bc*/ 	.word	0x00000000
        /*11c0*/ 	.short	0x010a
        /*11c2*/ 	.byte	0x3f
	.zero		1


	//   ....[63]....
        /*11c4*/ 	.word	0x00026020
        /*11c8*/ 	.word	0x00000007
        /*11cc*/ 	.word	0x00000000
        /*11d0*/ 	.short	0x010a
        /*11d2*/ 	.byte	0x3f
	.zero		1


	//   ....[64]....
        /*11d4*/ 	.word	0x00026090
        /*11d8*/ 	.word	0x00000004
        /*11dc*/ 	.word	0x00000000
        /*11e0*/ 	.short	0x010a
        /*11e2*/ 	.byte	0x3f
	.zero		1


	//   ....[65]....
        /*11e4*/ 	.word	0x000260c0
        /*11e8*/ 	.word	0x00000003
        /*11ec*/ 	.word	0x00000000
        /*11f0*/ 	.short	0x010a
        /*11f2*/ 	.byte	0x3f
	.zero		1


	//   ....[66]....
        /*11f4*/ 	.word	0x00026120
        /*11f8*/ 	.word	0x0000002b
        /*11fc*/ 	.word	0x00036890
        /*1200*/ 	.short	0x010a
        /*1202*/ 	.byte	0x3f
	.zero		1


	//   ....[67]....
        /*1204*/ 	.word	0x00026170
        /*1208*/ 	.word	0x0000002b
        /*120c*/ 	.word	0x00036890
        /*1210*/ 	.short	0x010a
        /*1212*/ 	.byte	0x3f
	.zero		1


	//   ....[68]....
        /*1214*/ 	.word	0x000261c0
        /*1218*/ 	.word	0x0000002b
        /*121c*/ 	.word	0x00036890
        /*1220*/ 	.short	0x010a
        /*1222*/ 	.byte	0x3f
	.zero		1


	//   ....[69]....
        /*1224*/ 	.word	0x00026210
        /*1228*/ 	.word	0x0000002b
        /*122c*/ 	.word	0x000368b0
        /*1230*/ 	.short	0x010a
        /*1232*/ 	.byte	0x3f
	.zero		1


	//   ....[70]....
        /*1234*/ 	.word	0x00026420
        /*1238*/ 	.word	0x00000010
        /*123c*/ 	.word	0x00036800
        /*1240*/ 	.short	0x010a
        /*1242*/ 	.byte	0x3f
	.zero		1


	//   ....[71]....
        /*1244*/ 	.word	0x00026650
        /*1248*/ 	.word	0x00000010
        /*124c*/ 	.word	0x00036800
        /*1250*/ 	.short	0x010a
        /*1252*/ 	.byte	0x3f
	.zero		1


	//   ....[72]....
        /*1254*/ 	.word	0x000266a0
        /*1258*/ 	.word	0x00000006
        /*125c*/ 	.word	0x00036830
        /*1260*/ 	.short	0x010a
        /*1262*/ 	.byte	0x3f
	.zero		1


	//   ....[73]....
        /*1264*/ 	.word	0x000266f0
        /*1268*/ 	.word	0x0000000b
        /*126c*/ 	.word	0x00036830
        /*1270*/ 	.short	0x010a
        /*1272*/ 	.byte	0x3f
	.zero		1


	//   ....[74]....
        /*1274*/ 	.word	0x00026740
        /*1278*/ 	.word	0x00000009
        /*127c*/ 	.word	0x00036850
        /*1280*/ 	.short	0x010a
        /*1282*/ 	.byte	0x3f
	.zero		1


	//   ....[75]....
        /*1284*/ 	.word	0x00026790
        /*1288*/ 	.word	0x00000006
        /*128c*/ 	.word	0x00036850
        /*1290*/ 	.short	0x010a
        /*1292*/ 	.byte	0x3f
	.zero		1


	//   ....[76]....
        /*1294*/ 	.word	0x00026950
        /*1298*/ 	.word	0x00000003
        /*129c*/ 	.word	0x00036820
        /*12a0*/ 	.short	0x010a
        /*12a2*/ 	.byte	0x3f
	.zero		1


	//   ....[77]....
        /*12a4*/ 	.word	0x000269a0
        /*12a8*/ 	.word	0x00000005
        /*12ac*/ 	.word	0x000368a0
        /*12b0*/ 	.short	0x010a
        /*12b2*/ 	.byte	0x3f
	.zero		1


	//   ....[78]....
        /*12b4*/ 	.word	0x000269f0
        /*12b8*/ 	.word	0x00000005
        /*12bc*/ 	.word	0x000368c0
        /*12c0*/ 	.short	0x010a
        /*12c2*/ 	.byte	0x3f
	.zero		1


	//   ....[79]....
        /*12c4*/ 	.word	0x00026a40
        /*12c8*/ 	.word	0x00000006
        /*12cc*/ 	.word	0x000368a0
        /*12d0*/ 	.short	0x010a
        /*12d2*/ 	.byte	0x3f
	.zero		1


	//   ....[80]....
        /*12d4*/ 	.word	0x00026a90
        /*12d8*/ 	.word	0x00000006
        /*12dc*/ 	.word	0x000368c0
        /*12e0*/ 	.short	0x010a
        /*12e2*/ 	.byte	0x3f
	.zero		1


	//   ....[81]....
        /*12e4*/ 	.word	0x00026c30
        /*12e8*/ 	.word	0x00000000
        /*12ec*/ 	.word	0x00036840
        /*12f0*/ 	.short	0x010a
        /*12f2*/ 	.byte	0x3f
	.zero		1


	//   ....[82]....
        /*12f4*/ 	.word	0x000277f0
        /*12f8*/ 	.word	0x00000002
        /*12fc*/ 	.word	0x00036820
        /*1300*/ 	.short	0x010a
        /*1302*/ 	.byte	0x3f
	.zero		1


	//   ....[83]....
        /*1304*/ 	.word	0x00027840
        /*1308*/ 	.word	0x00000003
        /*130c*/ 	.word	0x00036840
        /*1310*/ 	.short	0x010a
        /*1312*/ 	.byte	0x3f
	.zero		1


	//   ....[84]....
        /*1314*/ 	.word	0x00027890
        /*1318*/ 	.word	0x00000002
        /*131c*/ 	.word	0x00036860
        /*1320*/ 	.short	0x010a
        /*1322*/ 	.byte	0x3f
	.zero		1


	//   ....[85]....
        /*1324*/ 	.word	0x000278e0
        /*1328*/ 	.word	0x00000003
        /*132c*/ 	.word	0x00036840
        /*1330*/ 	.short	0x010a
        /*1332*/ 	.byte	0x3f
	.zero		1


	//   ....[86]....
        /*1334*/ 	.word	0x00027930
        /*1338*/ 	.word	0x00000002
        /*133c*/ 	.word	0x00036860
        /*1340*/ 	.short	0x010a
        /*1342*/ 	.byte	0x3f
	.zero		1


	//   ....[87]....
        /*1344*/ 	.word	0x00027980
        /*1348*/ 	.word	0x00000003
        /*134c*/ 	.word	0x00036840
        /*1350*/ 	.short	0x010a
        /*1352*/ 	.byte	0x3f
	.zero		1


	//   ....[88]....
        /*1354*/ 	.word	0x000279d0
        /*1358*/ 	.word	0x00000002
        /*135c*/ 	.word	0x00036860
        /*1360*/ 	.short	0x010a
        /*1362*/ 	.byte	0x3f
	.zero		1


	//   ....[89]....
        /*1364*/ 	.word	0x00027a20
        /*1368*/ 	.word	0x00000002
        /*136c*/ 	.word	0x00036860
        /*1370*/ 	.short	0x010a
        /*1372*/ 	.byte	0x3f
	.zero		1


	//   ....[90]....
        /*1374*/ 	.word	0x000284a0
        /*1378*/ 	.word	0x00000000
        /*137c*/ 	.word	0x00036820
        /*1380*/ 	.short	0x010a
        /*1382*/ 	.byte	0x3f
	.zero		1


	//   ....[91]....
        /*1384*/ 	.word	0x00028640
        /*1388*/ 	.word	0x00000006
        /*138c*/ 	.word	0x00000000
        /*1390*/ 	.short	0x010a
        /*1392*/ 	.byte	0x3f
	.zero		1


	//   ....[92]....
        /*1394*/ 	.word	0x00028690
        /*1398*/ 	.word	0x00000007
        /*139c*/ 	.word	0x00000000
        /*13a0*/ 	.short	0x010a
        /*13a2*/ 	.byte	0x3f
	.zero		1


	//   ....[93]....
        /*13a4*/ 	.word	0x000286e0
        /*13a8*/ 	.word	0x00000004
        /*13ac*/ 	.word	0x00000000
        /*13b0*/ 	.short	0x010a
        /*13b2*/ 	.byte	0x3f
	.zero		1


	//----- nvinfo : EIATTR_NUM_MBARRIERS
	.align		4
.L_741:
        /*13b4*/ 	.byte	0x03, 0x38
        /*13b6*/ 	.short	0x0016


	//----- nvinfo : EIATTR_EXIT_INSTR_OFFSETS
	.align		4
        /*13b8*/ 	.byte	0x04, 0x1c
        /*13ba*/ 	.short	(.L_743 - .L_742)


	//   ....[0]....
.L_742:
        /*13bc*/ 	.word	0x00026110


	//----- nvinfo : EIATTR_MAX_THREADS
	.align		4
.L_743:
        /*13c0*/ 	.byte	0x04, 0x05
        /*13c2*/ 	.short	(.L_745 - .L_744)
.L_744:
        /*13c4*/ 	.word	0x00000180
        /*13c8*/ 	.word	0x00000001
        /*13cc*/ 	.word	0x00000001


	//----- nvinfo : EIATTR_CRS_STACK_SIZE
	.align		4
.L_745:
        /*13d0*/ 	.byte	0x04, 0x1e
        /*13d2*/ 	.short	(.L_747 - .L_746)
.L_746:
        /*13d4*/ 	.word	0x00000000


	//----- nvinfo : EIATTR_CBANK_PARAM_SIZE
	.align		4
.L_747:
        /*13d8*/ 	.byte	0x03, 0x19
        /*13da*/ 	.short	0x0af0


	//----- nvinfo : EIATTR_PARAM_CBANK
	.align		4
        /*13dc*/ 	.byte	0x04, 0x0a
        /*13de*/ 	.short	(.L_749 - .L_748)
	.align		4
.L_748:
        /*13e0*/ 	.word	index@(.nv.constant0._ZN7cutlass13device_kernelIN5flash11enable_sm90INS1_16FlashAttnFwdSm90INS1_25CollectiveMainloopFwdSm90ILi2EN4cute5tupleIJNS5_1CILi1EEES8_S8_EEENS6_IJNS7_ILi128EEENS7_ILi112EEENS7_ILi192EEEEEELi192ENS_6half_tEfNS_4arch4Sm90ELb0ELb0ELb0ELb1ELb0ELb1ELb0ELb1ELb1ELb1ELb0ELb0EEENS1_21CollectiveEpilogueFwdINS6_IJSA_SC_SB_EEES9_SE_SG_Li256ELb1ELb1ELb0ELb0EEENS1_36VarlenDynamicPersistentTileSchedulerILi128ELi112ELi256ELi128ELb0ELb1ELb1ELb0ELb1ELb1EEEEEEEEEvNT_6ParamsE)
        /*13e4*/ 	.short	0x0210
        /*13e6*/ 	.short	0x0af0


	//----- nvinfo : EIATTR_SW_WAR
	.align		4
.L_749:
        /*13e8*/ 	.byte	0x04, 0x36
        /*13ea*/ 	.short	(.L_751 - .L_750)
.L_750:
        /*13ec*/ 	.word	0x00000008
.L_751:


//--------------------- .nv.info._ZN7cutlass13device_kernelIN5flash11enable_sm90INS1_16FlashAttnFwdSm90INS1_25CollectiveMainloopFwdSm90ILi2EN4cute5tupleIJNS5_1CILi1EEES8_S8_EEENS6_IJNS7_ILi128EEENS7_ILi96EEENS7_ILi192EEEEEELi192ENS_6half_tEfNS_4arch4Sm90ELb0ELb1ELb0ELb0ELb0ELb0ELb0ELb1ELb1ELb1ELb0ELb0EEENS1_21CollectiveEpilogueFwdINS6_IJSA_SC_SB_EEES9_SE_SG_Li256ELb0ELb1ELb0ELb0EEENS1_30DynamicPersistentTileSchedulerILi256ELi128ELb0ELb1ELb1EEEEEEEEEvNT_6ParamsE --------------------------
	.section	.nv.info._ZN7cutlass13device_kernelIN5flash11enable_sm90INS1_16FlashAttnFwdSm90INS1_25CollectiveMainloopFwdSm90ILi2EN4cute5tupleIJNS5_1CILi1EEES8_S8_EEENS6_IJNS7_ILi128EEENS7_ILi96EEENS7_ILi192EEEEEELi192ENS_6half_tEfNS_4arch4Sm90ELb0ELb1ELb0ELb0ELb0ELb0ELb0ELb1ELb1ELb1ELb0ELb0EEENS1_21CollectiveEpilogueFwdINS6_IJSA_SC_SB_EEES9_SE_SG_Li256ELb0ELb1ELb0ELb0EEENS1_30DynamicPersistentTileSchedulerILi256ELi128ELb0ELb1ELb1EEEEEEEEEvNT_6ParamsE,"",@"SHT_CUDA_INFO"
	.sectionflags	@""
	.align	4


	//----- nvinfo : EIATTR_CUDA_API_VERSION
	.align		4
        /*0000*/ 	.byte	0x04, 0x37
        /*0002*/ 	.short	(.L_753 - .L_752)
.L_752:
        /*0004*/ 	.word	0x00000082


	//----- nvinfo : EIATTR_KPARAM_INFO
	.align		4
.L_753:
        /*0008*/ 	.byte	0x04, 0x17
        /*000a*/ 	.short	(.L_755 - .L_754)
.L_754:
        /*000c*/ 	.word	0x00000000
        /*0010*/ 	.short	0x0000
        /*0012*/ 	.short	0x0070
        /*0014*/ 	.byte	0x00, 0xf0, 0x01, 0x2a


	//----- nvinfo : EIATTR_SPARSE_MMA_MASK
	.align		4
.L_755:
        /*0018*/ 	.byte	0x03, 0x50
        /*001a*/ 	.short	0x0000


	//----- nvinfo : EIATTR_MAXREG_COUNT
	.align		4
        /*001c*/ 	.byte	0x03, 0x1b
        /*001e*/ 	.short	0x00a8


	//----- nvinfo : EIATTR_NUM_BARRIERS
	.align		4
        /*0020*/ 	.byte	0x02, 0x4c
        /*0022*/ 	.byte	0x09
	.zero		1


	//----- nvinfo : EIATTR_EXTERNS
	.align		4
        /*0024*/ 	.byte	0x04, 0x0f
        /*0026*/ 	.short	(.L_757 - .L_756)


	//   ....[0]....
	.align		4
.L_756:
        /*0028*/ 	.word	index@(__assertfail)


	//----- nvinfo : EIATTR_ANNOTATIONS
	.align		4
.L_757:
        /*002c*/ 	.byte	0x04, 0x55
        /*002e*/ 	.short	(.L_759 - .L_758)


	//   ....[0]....
.L_758:
        /* <DEDUP_REMOVED lines=28> */


	//----- nvinfo : EIATTR_MERCURY_ISA_VERSION
	.align		4
.L_759:
        /*01d8*/ 	.byte	0x03, 0x5f
        /*01da*/ 	.short	0x0101


	//----- nvinfo : EIATTR_INT_WARP_WIDE_INSTR_OFFSETS
	.align		4
        /*01dc*/ 	.byte	0x04, 0x31
        /*01de*/ 	.short	(.L_761 - .L_760)


	//   ....[0]....
.L_760:
        /*01e0*/ 	.word	0x00000130


	//   ....[1]....
        /*01e4*/ 	.word	0x00000170


	//   ....[2]....
        /*01e8*/ 	.word	0x000001e0


	//   ....[3]....
        /*01ec*/ 	.word	0x000109b0


	//   ....[4]....
        /*01f0*/ 	.word	0x00010a50


	//   ....[5]....
        /*01f4*/ 	.word	0x000145f0


	//   ....[6]....
        /*01f8*/ 	.word	0x00014690


	//----- nvinfo : EIATTR_COOP_GROUP_MASK_REGIDS
	.align		4
.L_761:
        /*01fc*/ 	.byte	0x04, 0x29
        /*01fe*/ 	.short	(.L_763 - .L_762)


	//   ....[0]....
.L_762:
        /*0200*/ 	.word	0xffffffff


	//   ....[1]....
        /*0204*/ 	.word	0xffffffff


	//   ....[2]....
        /*0208*/ 	.word	0xffffffff


	//   ....[3]....
        /*020c*/ 	.word	0xffffffff


	//   ....[4]....
        /*0210*/ 	.word	0xffffffff


	//   ....[5]....
        /*0214*/ 	.word	0xffffffff


	//   ....[6]....
        /*0218*/ 	.word	0xffffffff


	//   ....[7]....
        /*021c*/ 	.word	0xffffffff


	//   ....[8]....
        /*0220*/ 	.word	0xffffffff


	//   ....[9]....
        /*0224*/ 	.word	0xffffffff


	//   ....[10]....
        /*0228*/ 	.word	0xffffffff


	//   ....[11]....
        /*022c*/ 	.word	0xffffffff


	//   ....[12]....
        /*0230*/ 	.word	0xffffffff


	//   ....[13]....
        /*0234*/ 	.word	0xffffffff


	//   ....[14]....
        /*0238*/ 	.word	0xffffffff


	//   ....[15]....
        /*023c*/ 	.word	0xffffffff


	//   ....[16]....
        /*0240*/ 	.word	0xffffffff


	//   ....[17]....
        /*0244*/ 	.word	0xffffffff


	//   ....[18]....
        /*0248*/ 	.word	0xffffffff


	//   ....[19]....
        /*024c*/ 	.word	0xffffffff


	//   ....[20]....
        /*0250*/ 	.word	0xffffffff


	//   ....[21]....
        /*0254*/ 	.word	0xffffffff


	//   ....[22]....
        /*0258*/ 	.word	0xffffffff


	//   ....[23]....
        /*025c*/ 	.word	0xffffffff


	//   ....[24]....
        /*0260*/ 	.word	0xffffffff


	//   ....[25]....
        /*0264*/ 	.word	0xffffffff


	//   ....[26]....
        /*0268*/ 	.word	0xffffffff


	//   ....[27]....
        /*026c*/ 	.word	0xffffffff


	//   ....[28]....
        /*0270*/ 	.word	0xffffffff


	//   ....[29]....
        /*0274*/ 	.word	0xffffffff


	//   ....[30]....
        /*0278*/ 	.word	0xffffffff


	//   ....[31]....
        /*027c*/ 	.word	0xffffffff


	//   ....[32]....
        /*0280*/ 	.word	0xffffffff


	//   ....[33]....
        /*0284*/ 	.word	0xffffffff


	//   ....[34]....
        /*0288*/ 	.word	0xffffffff


	//   ....[35]....
        /*028c*/ 	.word	0xffffffff


	//   ....[36]....
        /*0290*/ 	.word	0xffffffff


	//   ....[37]....
        /*0294*/ 	.word	0xffffffff


	//   ....[38]....
        /*0298*/ 	.word	0xffffffff


	//   ....[39]....
        /*029c*/ 	.word	0xffffffff


	//   ....[40]....
        /*02a0*/ 	.word	0xffffffff


	//   ....[41]....
        /*02a4*/ 	.word	0xffffffff


	//   ....[42]....
        /*02a8*/ 	.word	0xffffffff


	//   ....[43]....
        /*02ac*/ 	.word	0xffffffff


	//   ....[44]....
        /*02b0*/ 	.word	0xffffffff


	//   ....[45]....
        /*02b4*/ 	.word	0xffffffff


	//   ....[46]....
        /*02b8*/ 	.word	0xffffffff


	//   ....[47]....
        /*02bc*/ 	.word	0xffffffff


	//   ....[48]....
        /*02c0*/ 	.word	0xffffffff


	//   ....[49]....
        /*02c4*/ 	.word	0xffffffff


	//   ....[50]....
        /*02c8*/ 	.word	0xffffffff


	//   ....[51]....
        /*02cc*/ 	.word	0xffffffff


	//   ....[52]....
        /*02d0*/ 	.word	0xffffffff


	//   ....[53]....
        /*02d4*/ 	.word	0xffffffff


	//   ....[54]....
        /*02d8*/ 	.word	0xffffffff


	//   ....[55]....
        /*02dc*/ 	.word	0xffffffff


	//   ....[56]....
        /*02e0*/ 	.word	0xffffffff


	//   ....[57]....
        /*02e4*/ 	.word	0xffffffff


	//   ....[58]....
        /*02e8*/ 	.word	0xffffffff


	//   ....[59]....
        /*02ec*/ 	.word	0xffffffff


	//   ....[60]....
        /*02f0*/ 	.word	0xffffffff


	//   ....[61]....
        /*02f4*/ 	.word	0xffffffff


	//   ....[62]....
        /*02f8*/ 	.word	0xffffffff


	//   ....[63]....
        /*02fc*/ 	.word	0xffffffff


	//   ....[64]....
        /*0300*/ 	.word	0xffffffff


	//   ....[65]....
        /*0304*/ 	.word	0xffffffff


	//   ....[66]....
        /*0308*/ 	.word	0xffffffff


	//   ....[67]....
        /*030c*/ 	.word	0xffffffff


	//   ....[68]....
        /*0310*/ 	.word	0xffffffff


	//   ....[69]....
        /*0314*/ 	.word	0xffffffff


	//   ....[70]....
        /*0318*/ 	.word	0xffffffff


	//   ....[71]....
        /*031c*/ 	.word	0xffffffff


	//   ....[72]....
        /*0320*/ 	.word	0xffffffff


	//   ....[73]....
        /*0324*/ 	.word	0xffffffff


	//   ....[74]....
        /*0328*/ 	.word	0x0500000f


	//   ....[75]....
        /*032c*/ 	.word	0x0500000f


	//   ....[76]....
        /*0330*/ 	.word	0x0500000f


	//   ....[77]....
        /*0334*/ 	.word	0x0500000f


	//   ....[78]....
        /*0338*/ 	.word	0x0500000f


	//   ....[79]....
        /*033c*/ 	.word	0x0500000f


	//   ....[80]....
        /*0340*/ 	.word	0x0500000f


	//   ....[81]....
        /*0344*/ 	.word	0x0500000f


	//   ....[82]....
        /*0348*/ 	.word	0x0500000f


	//   ....[83]....
        /*034c*/ 	.word	0x0500000f


	//   ....[84]....
        /*0350*/ 	.word	0x0500000f


	//   ....[85]....
        /*0354*/ 	.word	0x0500000f


	//   ....[86]....
        /*0358*/ 	.word	0x0500000f


	//   ....[87]....
        /*035c*/ 	.word	0x0500000f


	//   ....[88]....
        /*0360*/ 	.word	0x0500000f


	//   ....[89]....
        /*0364*/ 	.word	0x0500000f


	//   ....[90]....
        /*0368*/ 	.word	0x0500000f


	//   ....[91]....
        /*036c*/ 	.word	0x0500000f


	//   ....[92]....
        /*0370*/ 	.word	0x0500000f


	//----- nvinfo : EIATTR_COOP_GROUP_INSTR_OFFSETS
	.align		4
.L_763:
        /*0374*/ 	.byte	0x04, 0x28
        /*0376*/ 	.short	(.L_765 - .L_764)


	//   ....[0]....
.L_764:
        /*0378*/ 	.word	0x00000060


	//   ....[1]....
        /*037c*/ 	.word	0x00000140


	//   ....[2]....
        /*0380*/ 	.word	0x00000190


	//   ....[3]....
        /*0384*/ 	.word	0x000003c0


	//   ....[4]....
        /*0388*/ 	.word	0x00000520


	//   ....[5]....
        /*038c*/ 	.word	0x00000640


	//   ....[6]....
        /*0390*/ 	.word	0x000007a0


	//   ....[7]....
        /*0394*/ 	.word	0x00001940


	//   ....[8]....
        /*0398*/ 	.word	0x000021e0


	//   ....[9]....
        /*039c*/ 	.word	0x00002d80


	//   ....[10]....
        /*03a0*/ 	.word	0x000033c0


	//   ....[11]....
        /*03a4*/ 	.word	0x000034e0


	//   ....[12]....
        /*03a8*/ 	.word	0x00003a70


	//   ....[13]....
        /*03ac*/ 	.word	0x00003b60


	//   ....[14]....
        /*03b0*/ 	.word	0x000057d0


	//   ....[15]....
        /*03b4*/ 	.word	0x000059f0


	//   ....[16]....
        /*03b8*/ 	.word	0x00006770


	//   ....[17]....
        /*03bc*/ 	.word	0x00006890


	//   ....[18]....
        /*03c0*/ 	.word	0x00006e40


	//   ....[19]....
        /*03c4*/ 	.word	0x00006e90


	//   ....[20]....
        /*03c8*/ 	.word	0x00008a10


	//   ....[21]....
        /*03cc*/ 	.word	0x00008a30


	//   ....[22]....
        /*03d0*/ 	.word	0x00008d70


	//   ....[23]....
        /*03d4*/ 	.word	0x00008dd0


	//   ....[24]....
        /*03d8*/ 	.word	0x0000a840


	//   ....[25]....
        /*03dc*/ 	.word	0x0000aa80


	//   ....[26]....
        /*03e0*/ 	.word	0x0000b7f0


	//   ....[27]....
        /*03e4*/ 	.word	0x0000ba40


	//   ....[28]....
        /*03e8*/ 	.word	0x0000bf20


	//   ....[29]....
        /*03ec*/ 	.word	0x0000bf90


	//   ....[30]....
        /*03f0*/ 	.word	0x0000cf90


	//   ....[31]....
        /*03f4*/ 	.word	0x0000cfd0


	//   ....[32]....
        /*03f8*/ 	.word	0x0000d0e0


	//   ....[33]....
        /*03fc*/ 	.word	0x0000d0f0


	//   ....[34]....
        /*0400*/ 	.word	0x0000e540


	//   ....[35]....
        /*0404*/ 	.word	0x0000e5b0


	//   ....[36]....
        /*0408*/ 	.word	0x0000e610


	//   ....[37]....
        /*040c*/ 	.word	0x0000e640


	//   ....[38]....
        /*0410*/ 	.word	0x0000edf0


	//   ....[39]....
        /*0414*/ 	.word	0x0000ee20


	//   ....[40]....
        /*0418*/ 	.word	0x0000ef30


	//   ....[41]....
        /*041c*/ 	.word	0x0000ef50


	//   ....[42]....
        /*0420*/ 	.word	0x0000f060


	//   ....[43]....
        /*0424*/ 	.word	0x0000f080


	//   ....[44]....
        /*0428*/ 	.word	0x0000f1a0


	//   ....[45]....
        /*042c*/ 	.word	0x0000f1c0


	//   ....[46]....
        /*0430*/ 	.word	0x0000f930


	//   ....[47]....
        /*0434*/ 	.word	0x0000f950


	//   ....[48]....
        /*0438*/ 	.word	0x0000fa60


	//   ....[49]....
        /*043c*/ 	.word	0x0000fa80


	//   ....[50]....
        /*0440*/ 	.word	0x0000fb90


	//   ....[51]....
        /*0444*/ 	.word	0x0000fbb0


	//   ....[52]....
        /*0448*/ 	.word	0x0000fcd0


	//   ....[53]....
        /*044c*/ 	.word	0x0000fcf0


	//   ....[54]....
        /*0450*/ 	.word	0x0000feb0


	//   ....[55]....
        /*0454*/ 	.word	0x00010ff0


	//   ....[56]....
        /*0458*/ 	.word	0x00011a80


	//   ....[57]....
        /*045c*/ 	.word	0x00011ab0


	//   ....[58]....
        /*0460*/ 	.word	0x00011b80


	//   ....[59]....
        /*0464*/ 	.word	0x00011ba0


	//   ....[60]....
        /*0468*/ 	.word	0x00011c40


	//   ....[61]....
        /*046c*/ 	.word	0x00011c60


	//   ....[62]....
        /*0470*/ 	.word	0x00011d00


	//   ....[63]....
        /*0474*/ 	.word	0x00011d20


	//   ....[64]....
        /*0478*/ 	.word	0x00011dc0


	//   ....[65]....
        /*047c*/ 	.word	0x00011de0


	//   ....[66]....
        /*0480*/ 	.word	0x00011e80


	//   ....[67]....
        /*0484*/ 	.word	0x00011ea0


	//   ....[68]....
        /*0488*/ 	.word	0x00011f40


	//   ....[69]....
        /*048c*/ 	.word	0x00011f60


	//   ....[70]....
        /*0490*/ 	.word	0x00011f70


	//   ....[71]....
        /*0494*/ 	.word	0x00011f80


	//   ....[72]....
        /*0498*/ 	.word	0x00014ce0


	//   ....[73]....
        /*049c*/ 	.word	0x00014ed0


	//   ....[74]....
        /*04a0*/ 	.word	0x00015520


	//   ....[75]....
        /*04a4*/ 	.word	0x000156a0


	//   ....[76]....
        /*04a8*/ 	.word	0x00015700


	//   ....[77]....
        /*04ac*/ 	.word	0x00015860


	//   ....[78]....
        /*04b0*/ 	.word	0x000158b0


	//   ....[79]....
        /*04b4*/ 	.word	0x000159d0


	//   ....[80]....
        /*04b8*/ 	.word	0x00015a40


	//   ....[81]....
        /*04bc*/ 	.word	0x00015b60


	//   ....[82]....
        /*04c0*/ 	.word	0x00015bd0


	//   ....[83]....
        /*04c4*/ 	.word	0x00015cf0


	//   ....[84]....
        /*04c8*/ 	.word	0x00015d60


	//   ....[85]....
        /*04cc*/ 	.word	0x00015e80


	//   ....[86]....
        /*04d0*/ 	.word	0x00015ef0


	//   ....[87]....
        /*04d4*/ 	.word	0x00016010


	//   ....[88]....
        /*04d8*/ 	.word	0x00016080


	//   ....[89]....
        /*04dc*/ 	.word	0x000161a0


	//   ....[90]....
        /*04e0*/ 	.word	0x000161f0


	//   ....[91]....
        /*04e4*/ 	.word	0x00016510


	//   ....[92]....
        /*04e8*/ 	.word	0x00016630


	//----- nvinfo : EIATTR_REG_RECONFIG
	.align		4
.L_765:
        /*04ec*/ 	.byte	0x01, 0x54
	.zero		2


	//----- nvinfo : EIATTR_SYSCALL_OFFSETS
	.align		4
        /*04f0*/ 	.byte	0x04, 0x46
        /*04f2*/ 	.short	(.L_767 - .L_766)


	//   ....[0]....
.L_766:
        /*04f4*/ 	.word	0x00001b20


	//   ....[1]....
        /*04f8*/ 	.word	0x00010bc0


	//   ....[2]....
        /*04fc*/ 	.word	0x00010d10


	//   ....[3]....
        /*0500*/ 	.word	0x00010e00


	//   ....[4]....
        /*0504*/ 	.word	0x00011650


	//----- nvinfo : EIATTR_MBARRIER_INSTR_OFFSETS
	.align		4
.L_767:
        /*0508*/ 	.byte	0x04, 0x39
        /*050a*/ 	.short	(.L_769 - .L_768)


	//   ....[0]....
.L_768:
        /*050c*/ 	.word	0x00000270
        /*0510*/ 	.word	0x000000ff
        /*0514*/ 	.word	0x00030800
        /*0518*/ 	.short	0x0100
        /*051a*/ 	.byte	0x08
	.zero		1


	//   ....[1]....
        /*051c*/ 	.word	0x00000280
        /*0520*/ 	.word	0x000000ff
        /*0524*/ 	.word	0x00030820
        /*0528*/ 	.short	0x0100
        /*052a*/ 	.byte	0x08
	.zero		1


	//   ....[2]....
        /*052c*/ 	.word	0x00000370
        /*0530*/ 	.word	0x000000ff
        /*0534*/ 	.word	0x00030830
        /*0538*/ 	.short	0x0100
        /*053a*/ 	.byte	0x08
	.zero		1


	//   ....[3]....
        /*053c*/ 	.word	0x00000380
        /*0540*/ 	.word	0x000000ff
        /*0544*/ 	.word	0x00030840
        /*0548*/ 	.short	0x0100
        /*054a*/ 	.byte	0x08
	.zero		1


	//   ....[4]....
        /*054c*/ 	.word	0x00000390
        /*0550*/ 	.word	0x000000ff
        /*0554*/ 	.word	0x00030838
        /*0558*/ 	.short	0x0100
        /*055a*/ 	.byte	0x08
	.zero		1


	//   ....[5]....
        /*055c*/ 	.word	0x000003a0
        /*0560*/ 	.word	0x000000ff
        /*0564*/ 	.word	0x00030848
        /*0568*/ 	.short	0x0100
        /*056a*/ 	.byte	0x08
	.zero		1


	//   ....[6]....
        /*056c*/ 	.word	0x000004d0
        /*0570*/ 	.word	0x000000ff
        /*0574*/ 	.word	0x00030850
        /*0578*/ 	.short	0x0100
        /*057a*/ 	.byte	0x08
	.zero		1


	//   ....[7]....
        /*057c*/ 	.word	0x000004e0
        /*0580*/ 	.word	0x000000ff
        /*0584*/ 	.word	0x00030860
        /*0588*/ 	.short	0x0100
        /*058a*/ 	.byte	0x08
	.zero		1


	//   ....[8]....
        /*058c*/ 	.word	0x000004f0
        /*0590*/ 	.word	0x000000ff
        /*0594*/ 	.word	0x00030858
        /*0598*/ 	.short	0x0100
        /*059a*/ 	.byte	0x08
	.zero		1


	//   ....[9]....
        /*059c*/ 	.word	0x00000500
        /*05a0*/ 	.word	0x000000ff
        /*05a4*/ 	.word	0x00030868
        /*05a8*/ 	.short	0x0100
        /*05aa*/ 	.byte	0x08
	.zero		1


	//   ....[10]....
        /*05ac*/ 	.word	0x000005f0
        /*05b0*/ 	.word	0x000000ff
        /*05b4*/ 	.word	0x00030870
        /*05b8*/ 	.short	0x0100
        /*05ba*/ 	.byte	0x06
	.zero		1


	//   ....[11]....
        /*05bc*/ 	.word	0x00000600
        /*05c0*/ 	.word	0x000000ff
        /*05c4*/ 	.word	0x00030880
        /*05c8*/ 	.short	0x0100
        /*05ca*/ 	.byte	0x06
	.zero		1


	//   ....[12]....
        /*05cc*/ 	.word	0x00000610
        /*05d0*/ 	.word	0x000000ff
        /*05d4*/ 	.word	0x00030878
        /*05d8*/ 	.short	0x0100
        /*05da*/ 	.byte	0x06
	.zero		1


	//   ....[13]....
        /*05dc*/ 	.word	0x00000620
        /*05e0*/ 	.word	0x000000ff
        /*05e4*/ 	.word	0x00030888
        /*05e8*/ 	.short	0x0100
        /*05ea*/ 	.byte	0x06
	.zero		1


	//   ....[14]....
        /*05ec*/ 	.word	0x00000750
        /*05f0*/ 	.word	0x000000ff
        /*05f4*/ 	.word	0x00030890
        /*05f8*/ 	.short	0x0100
        /*05fa*/ 	.byte	0x08
	.zero		1


	//   ....[15]....
        /*05fc*/ 	.word	0x00000760
        /*0600*/ 	.word	0x000000ff
        /*0604*/ 	.word	0x000308a0
        /*0608*/ 	.short	0x0100
        /*060a*/ 	.byte	0x08
	.zero		1


	//   ....[16]....
        /*060c*/ 	.word	0x00000770
        /*0610*/ 	.word	0x000000ff
        /*0614*/ 	.word	0x00030898
        /*0618*/ 	.short	0x0100
        /*061a*/ 	.byte	0x08
	.zero		1


	//   ....[17]....
        /*061c*/ 	.word	0x00000780
        /*0620*/ 	.word	0x000000ff
        /*0624*/ 	.word	0x000308a8
        /*0628*/ 	.short	0x0100
        /*062a*/ 	.byte	0x08
	.zero		1


	//   ....[18]....
        /*062c*/ 	.word	0x000008b0
        /*0630*/ 	.word	0x000000ff
        /*0634*/ 	.word	0x000308b0
        /*0638*/ 	.short	0x0100
        /*063a*/ 	.byte	0x08
	.zero		1


	//   ....[19]....
        /*063c*/ 	.word	0x000008c0
        /*0640*/ 	.word	0x000000ff
        /*0644*/ 	.word	0x000308c0
        /*0648*/ 	.short	0x0100
        /*064a*/ 	.byte	0x08
	.zero		1


	//   ....[20]....
        /*064c*/ 	.word	0x000008d0
        /*0650*/ 	.word	0x000000ff
        /*0654*/ 	.word	0x000308b8
        /*0658*/ 	.short	0x0100
        /*065a*/ 	.byte	0x08
	.zero		1


	//   ....[21]....
        /*065c*/ 	.word	0x000008e0
        /*0660*/ 	.word	0x000000ff
        /*0664*/ 	.word	0x000308c8
        /*0668*/ 	.short	0x0100
        /*066a*/ 	.byte	0x08
	.zero		1


	//   ....[22]....
        /*066c*/ 	.word	0x00001bc0
        /*0670*/ 	.word	0x000000ff
        /*0674*/ 	.word	0x00030800
        /*0678*/ 	.short	0x010a
        /*067a*/ 	.byte	0x25
	.zero		1


	//   ....[23]....
        /*067c*/ 	.word	0x00001c40
        /*0680*/ 	.word	0x00000003
        /*0684*/ 	.word	0x00030830
        /*0688*/ 	.short	0x010a
        /*068a*/ 	.byte	0x3f
	.zero		1


	//   ....[24]....
        /*068c*/ 	.word	0x00001ce0
        /*0690*/ 	.word	0x00000003
        /*0694*/ 	.word	0x00030830
        /*0698*/ 	.short	0x010a
        /*069a*/ 	.byte	0x3f
	.zero		1


	//   ....[25]....
        /*069c*/ 	.word	0x000024b0
        /*06a0*/ 	.word	0x00000000
        /*06a4*/ 	.word	0x00000000
        /*06a8*/ 	.short	0x0101
        /*06aa*/ 	.byte	0x3f
	.zero		1


	//   ....[26]....
        /*06ac*/ 	.word	0x00004960
        /*06b0*/ 	.word	0x000000ff
        /*06b4*/ 	.word	0x00030830
        /*06b8*/ 	.short	0x010a
        /*06ba*/ 	.byte	0x06
	.zero		1


	//   ....[27]....
        /*06bc*/ 	.word	0x000049a0
        /*06c0*/ 	.word	0x000000ff
        /*06c4*/ 	.word	0x00030830
        /*06c8*/ 	.short	0x010a
        /*06ca*/ 	.byte	0x06
	.zero		1


	//   ....[28]....
        /*06cc*/ 	.word	0x00005420
        /*06d0*/ 	.word	0x000000ff
        /*06d4*/ 	.word	0x00030850
        /*06d8*/ 	.short	0x010a
        /*06da*/ 	.byte	0x05
	.zero		1


	//   ....[29]....
        /*06dc*/ 	.word	0x00005460
        /*06e0*/ 	.word	0x000000ff
        /*06e4*/ 	.word	0x00030850
        /*06e8*/ 	.short	0x010a
        /*06ea*/ 	.byte	0x05
	.zero		1


	//   ....[30]....
        /*06ec*/ 	.word	0x00005800
        /*06f0*/ 	.word	0x00000000
        /*06f4*/ 	.word	0x00000000
        /*06f8*/ 	.short	0x0101
        /*06fa*/ 	.byte	0x3f
	.zero		1


	//   ....[31]....
        /*06fc*/ 	.word	0x00007390
        /*0700*/ 	.word	0x00000086
        /*0704*/ 	.word	0x00000000
        /*0708*/ 	.short	0x0101
        /*070a*/ 	.byte	0x3f
	.zero		1


	//   ....[32]....
        /*070c*/ 	.word	0x00007bd0
        /*0710*/ 	.word	0x000000ff
        /*0714*/ 	.word	0x00030830
        /*0718*/ 	.short	0x010a
        /*071a*/ 	.byte	0x05
	.zero		1


	//   ....[33]....
        /*071c*/ 	.word	0x00007c10
        /*0720*/ 	.word	0x000000ff
        /*0724*/ 	.word	0x00030830
        /*0728*/ 	.short	0x010a
        /*072a*/ 	.byte	0x05
	.zero		1


	//   ....[34]....
        /*072c*/ 	.word	0x00008690
        /*0730*/ 	.word	0x000000ff
        /*0734*/ 	.word	0x00030850
        /*0738*/ 	.short	0x010a
        /*073a*/ 	.byte	0x05
	.zero		1


	//   ....[35]....
        /*073c*/ 	.word	0x000086d0
        /*0740*/ 	.word	0x000000ff
        /*0744*/ 	.word	0x00030850
        /*0748*/ 	.short	0x010a
        /*074a*/ 	.byte	0x05
	.zero		1


	//   ....[36]....
        /*074c*/ 	.word	0x000095d0
        /*0750*/ 	.word	0x0000007b
        /*0754*/ 	.word	0x00000000
        /*0758*/ 	.short	0x0101
        /*075a*/ 	.byte	0x3f
	.zero		1


	//   ....[37]....
        /*075c*/ 	.word	0x00009640
        /*0760*/ 	.word	0x0000007b
        /*0764*/ 	.word	0x00000000
        /*0768*/ 	.short	0x0101
        /*076a*/ 	.byte	0x3f
	.zero		1


	//   ....[38]....
        /*076c*/ 	.word	0x00009a00
        /*0770*/ 	.word	0x000000ff
        /*0774*/ 	.word	0x00030830
        /*0778*/ 	.short	0x010a
        /*077a*/ 	.byte	0x05
	.zero		1


	//   ....[39]....
        /*077c*/ 	.word	0x00009a40
        /*0780*/ 	.word	0x000000ff
        /*0784*/ 	.word	0x00030830
        /*0788*/ 	.short	0x010a
        /*078a*/ 	.byte	0x05
	.zero		1


	//   ....[40]....
        /*078c*/ 	.word	0x0000a4c0
        /*0790*/ 	.word	0x000000ff
        /*0794*/ 	.word	0x00030850
        /*0798*/ 	.short	0x010a
        /*079a*/ 	.byte	0x05
	.zero		1


	//   ....[41]....
        /*079c*/ 	.word	0x0000a500
        /*07a0*/ 	.word	0x000000ff
        /*07a4*/ 	.word	0x00030850
        /*07a8*/ 	.short	0x010a
        /*07aa*/ 	.byte	0x05
	.zero		1


	//   ....[42]....
        /*07ac*/ 	.word	0x0000a8e0
        /*07b0*/ 	.word	0x00000000
        /*07b4*/ 	.word	0x00000000
        /*07b8*/ 	.short	0x0101
        /*07ba*/ 	.byte	0x3f
	.zero		1


	//   ....[43]....
        /*07bc*/ 	.word	0x0000c2b0
        /*07c0*/ 	.word	0x0000007f
        /*07c4*/ 	.word	0x00000000
        /*07c8*/ 	.short	0x0101
        /*07ca*/ 	.byte	0x3f
	.zero		1


	//   ....[44]....
        /*07cc*/ 	.word	0x0000cf00
        /*07d0*/ 	.word	0x000000ff
        /*07d4*/ 	.word	0x00030850
        /*07d8*/ 	.short	0x010a
        /*07da*/ 	.byte	0x05
	.zero		1


	//   ....[45]....
        /*07dc*/ 	.word	0x0000cf40
        /*07e0*/ 	.word	0x000000ff
        /*07e4*/ 	.word	0x00030850
        /*07e8*/ 	.short	0x010a
        /*07ea*/ 	.byte	0x05
	.zero		1


	//   ....[46]....
        /*07ec*/ 	.word	0x0000d400
        /*07f0*/ 	.word	0x00000014
        /*07f4*/ 	.word	0x00000000
        /*07f8*/ 	.short	0x0101
        /*07fa*/ 	.byte	0x3f
	.zero		1


	//   ....[47]....
        /*07fc*/ 	.word	0x0000ede0
        /*0800*/ 	.word	0x00000010
        /*0804*/ 	.word	0x00000000
        /*0808*/ 	.short	0x0101
        /*080a*/ 	.byte	0x3f
	.zero		1


	//   ....[48]....
        /*080c*/ 	.word	0x00011210
        /*0810*/ 	.word	0x00000000
        /*0814*/ 	.word	0x00030840
        /*0818*/ 	.short	0x010a
        /*081a*/ 	.byte	0x3f
	.zero		1


	//   ....[49]....
        /*081c*/ 	.word	0x000120f0
        /*0820*/ 	.word	0x00000011
        /*0824*/ 	.word	0x00030800
        /*0828*/ 	.short	0x0107
        /*082a*/ 	.byte	0x3f
	.zero		1


	//   ....[50]....
        /*082c*/ 	.word	0x00012200
        /*0830*/ 	.word	0x00000011
        /*0834*/ 	.word	0x00030800
        /*0838*/ 	.short	0x0101
        /*083a*/ 	.byte	0x3f
	.zero		1


	//   ....[51]....
        /*083c*/ 	.word	0x00012220
        /*0840*/ 	.word	0x00000011
        /*0844*/ 	.word	0x00030820
        /*0848*/ 	.short	0x010a
        /*084a*/ 	.byte	0x3f
	.zero		1


	//   ....[52]....
        /*084c*/ 	.word	0x00012560
        /*0850*/ 	.word	0x00000003
        /*0854*/ 	.word	0x00030840
        /*0858*/ 	.short	0x010a
        /*085a*/ 	.byte	0x3f
	.zero		1


	//   ....[53]....
        /*085c*/ 	.word	0x000129f0
        /*0860*/ 	.word	0x00000003
        /*0864*/ 	.word	0x00000060
        /*0868*/ 	.short	0x010a
        /*086a*/ 	.byte	0x3f
	.zero		1


	//   ....[54]....
        /*086c*/ 	.word	0x00013150
        /*0870*/ 	.word	0x00000003
        /*0874*/ 	.word	0x00030840
        /*0878*/ 	.short	0x010a
        /*087a*/ 	.byte	0x3f
	.zero		1


	//   ....[55]....
        /*087c*/ 	.word	0x000135e0
        /*0880*/ 	.word	0x00000009
        /*0884*/ 	.word	0x00000060
        /*0888*/ 	.short	0x010a
        /*088a*/ 	.byte	0x3f
	.zero		1


	//   ....[56]....
        /*088c*/ 	.word	0x00013c80
        /*0890*/ 	.word	0x00000002
        /*0894*/ 	.word	0x00030840
        /*0898*/ 	.short	0x010a
        /*089a*/ 	.byte	0x3f
	.zero		1


	//   ....[57]....
        /*089c*/ 	.word	0x00014110
        /*08a0*/ 	.word	0x00000002
        /*08a4*/ 	.word	0x00000060
        /*08a8*/ 	.short	0x010a
        /*08aa*/ 	.byte	0x3f
	.zero		1


	//   ....[58]....
        /*08ac*/ 	.word	0x00014760
        /*08b0*/ 	.word	0x00000002
        /*08b4*/ 	.word	0x00030860
        /*08b8*/ 	.short	0x010a
        /*08ba*/ 	.byte	0x3f
	.zero		1


	//   ....[59]....
        /*08bc*/ 	.word	0x00014e50
        /*08c0*/ 	.word	0x00000000
        /*08c4*/ 	.word	0x00030820
        /*08c8*/ 	.short	0x010a
        /*08ca*/ 	.byte	0x3f
	.zero		1


	//   ....[60]....
        /*08cc*/ 	.word	0x00015040
        /*08d0*/ 	.word	0x00000006
        /*08d4*/ 	.word	0x00000000
        /*08d8*/ 	.short	0x010a
        /*08da*/ 	.byte	0x3f
	.zero		1


	//   ....[61]....
        /*08dc*/ 	.word	0x00015090
        /*08e0*/ 	.word	0x00000003
        /*08e4*/ 	.word	0x00000000
        /*08e8*/ 	.short	0x010a
        /*08ea*/ 	.byte	0x3f
	.zero		1


	//   ....[62]....
        /*08ec*/ 	.word	0x000150f0
        /*08f0*/ 	.word	0x00000012
        /*08f4*/ 	.word	0x00000000
        /*08f8*/ 	.short	0x010a
        /*08fa*/ 	.byte	0x3f
	.zero		1


	//   ....[63]....
        /*08fc*/ 	.word	0x00015120
        /*0900*/ 	.word	0x00000003
        /*0904*/ 	.word	0x00000000
        /*0908*/ 	.short	0x010a
        /*090a*/ 	.byte	0x3f
	.zero		1


	//   ....[64]....
        /*090c*/ 	.word	0x00015190
        /*0910*/ 	.word	0x00000003
        /*0914*/ 	.word	0x00030800
        /*0918*/ 	.short	0x010a
        /*091a*/ 	.byte	0x3f
	.zero		1


	//   ....[65]....
        /*091c*/ 	.word	0x000151e0
        /*0920*/ 	.word	0x00000003
        /*0924*/ 	.word	0x00030830
        /*0928*/ 	.short	0x010a
        /*092a*/ 	.byte	0x3f
	.zero		1


	//   ....[66]....
        /*092c*/ 	.word	0x00015240
        /*0930*/ 	.word	0x0000000b
        /*0934*/ 	.word	0x00030830
        /*0938*/ 	.short	0x010a
        /*093a*/ 	.byte	0x3f
	.zero		1


	//   ....[67]....
        /*093c*/ 	.word	0x000152a0
        /*0940*/ 	.word	0x00000003
        /*0944*/ 	.word	0x00030850
        /*0948*/ 	.short	0x010a
        /*094a*/ 	.byte	0x3f
	.zero		1


	//   ....[68]....
        /*094c*/ 	.word	0x00015300
        /*0950*/ 	.word	0x00000005
        /*0954*/ 	.word	0x00030830
        /*0958*/ 	.short	0x010a
        /*095a*/ 	.byte	0x3f
	.zero		1


	//   ....[69]....
        /*095c*/ 	.word	0x00015360
        /*0960*/ 	.word	0x00000003
        /*0964*/ 	.word	0x00030850
        /*0968*/ 	.short	0x010a
        /*096a*/ 	.byte	0x3f
	.zero		1


	//   ....[70]....
        /*096c*/ 	.word	0x000153c0
        /*0970*/ 	.word	0x00000005
        /*0974*/ 	.word	0x00030830
        /*0978*/ 	.short	0x010a
        /*097a*/ 	.byte	0x3f
	.zero		1


	//   ....[71]....
        /*097c*/ 	.word	0x00015420
        /*0980*/ 	.word	0x00000003
        /*0984*/ 	.word	0x00030850
        /*0988*/ 	.short	0x010a
        /*098a*/ 	.byte	0x3f
	.zero		1


	//   ....[72]....
        /*098c*/ 	.word	0x00015480
        /*0990*/ 	.word	0x00000003
        /*0994*/ 	.word	0x00030850
        /*0998*/ 	.short	0x010a
        /*099a*/ 	.byte	0x3f
	.zero		1


	//   ....[73]....
        /*099c*/ 	.word	0x000155d0
        /*09a0*/ 	.word	0x00000000
        /*09a4*/ 	.word	0x00030840
        /*09a8*/ 	.short	0x010a
        /*09aa*/ 	.byte	0x3f
	.zero		1


	//   ....[74]....
        /*09ac*/ 	.word	0x00016230
        /*09b0*/ 	.word	0x00000011
        /*09b4*/ 	.word	0x00030820
        /*09b8*/ 	.short	0x010a
        /*09ba*/ 	.byte	0x3f
	.zero		1


	//   ....[75]....
        /*09bc*/ 	.word	0x00016280
        /*09c0*/ 	.word	0x00000003
        /*09c4*/ 	.word	0x00030840
        /*09c8*/ 	.short	0x010a
        /*09ca*/ 	.byte	0x3f
	.zero		1


	//   ....[76]....
        /*09cc*/ 	.word	0x000162d0
        /*09d0*/ 	.word	0x00000003
        /*09d4*/ 	.word	0x00000060
        /*09d8*/ 	.short	0x010a
        /*09da*/ 	.byte	0x3f
	.zero		1


	//   ....[77]....
        /*09dc*/ 	.word	0x00016320
        /*09e0*/ 	.word	0x00000003
        /*09e4*/ 	.word	0x00030840
        /*09e8*/ 	.short	0x010a
        /*09ea*/ 	.byte	0x3f
	.zero		1


	//   ....[78]....
        /*09ec*/ 	.word	0x00016370
        /*09f0*/ 	.word	0x00000009
        /*09f4*/ 	.word	0x00000060
        /*09f8*/ 	.short	0x010a
        /*09fa*/ 	.byte	0x3f
	.zero		1


	//   ....[79]....
        /*09fc*/ 	.word	0x000163c0
        /*0a00*/ 	.word	0x00000002
        /*0a04*/ 	.word	0x00030840
        /*0a08*/ 	.short	0x010a
        /*0a0a*/ 	.byte	0x3f
	.zero		1


	//   ....[80]....
        /*0a0c*/ 	.word	0x00016410
        /*0a10*/ 	.word	0x00000002
        /*0a14*/ 	.word	0x00000060
        /*0a18*/ 	.short	0x010a
        /*0a1a*/ 	.byte	0x3f
	.zero		1


	//   ....[81]....
        /*0a1c*/ 	.word	0x00016460
        /*0a20*/ 	.word	0x00000002
        /*0a24*/ 	.word	0x00030860
        /*0a28*/ 	.short	0x010a
        /*0a2a*/ 	.byte	0x3f
	.zero		1


	//   ....[82]....
        /*0a2c*/ 	.word	0x00016550
        /*0a30*/ 	.word	0x00000000
        /*0a34*/ 	.word	0x00030820
        /*0a38*/ 	.short	0x010a
        /*0a3a*/ 	.byte	0x3f
	.zero		1


	//   ....[83]....
        /*0a3c*/ 	.word	0x000166f0
        /*0a40*/ 	.word	0x00000006
        /*0a44*/ 	.word	0x00000000
        /*0a48*/ 	.short	0x010a
        /*0a4a*/ 	.byte	0x3f
	.zero		1


	//   ....[84]....
        /*0a4c*/ 	.word	0x00016740
        /*0a50*/ 	.word	0x00000003
        /*0a54*/ 	.word	0x00000000
        /*0a58*/ 	.short	0x010a
        /*0a5a*/ 	.byte	0x3f
	.zero		1


	//   ....[85]....
        /*0a5c*/ 	.word	0x00016790
        /*0a60*/ 	.word	0x00000012
        /*0a64*/ 	.word	0x00000000
        /*0a68*/ 	.short	0x010a
        /*0a6a*/ 	.byte	0x3f
	.zero		1


	//----- nvinfo : EIATTR_NUM_MBARRIERS
	.align		4
.L_769:
        /*0a6c*/ 	.byte	0x03, 0x38
        /*0a6e*/ 	.short	0x0016


	//----- nvinfo : EIATTR_EXIT_INSTR_OFFSETS
	.align		4
        /*0a70*/ 	.byte	0x04, 0x1c
        /*0a72*/ 	.short	(.L_771 - .L_770)


	//   ....[0]....
.L_770:
        /*0a74*/ 	.word	0x00000a10


	//   ....[1]....
        /*0a78*/ 	.word	0x0000fe40


	//   ....[2]....
        /*0a7c*/ 	.word	0x00015170


	//----- nvinfo : EIATTR_MAX_THREADS
	.align		4
.L_771:
        /*0a80*/ 	.byte	0x04, 0x05
        /*0a82*/ 	.short	(.L_773 - .L_772)
.L_772:
        /*0a84*/ 	.word	0x00000180
        /*0a88*/ 	.word	0x00000001
        /*0a8c*/ 	.word	0x00000001


	//----- nvinfo : EIATTR_CRS_STACK_SIZE
	.align		4
.L_773:
        /*0a90*/ 	.byte	0x04, 0x1e
        /*0a92*/ 	.short	(.L_775 - .L_774)
.L_774:
        /*0a94*/ 	.word	0x00000000


	//----- nvinfo : EIATTR_CBANK_PARAM_SIZE
	.align		4
.L_775:
        /*0a98*/ 	.byte	0x03, 0x19
        /*0a9a*/ 	.short	0x0af0


	//----- nvinfo : EIATTR_PARAM_CBANK
	.align		4
        /*0a9c*/ 	.byte	0x04, 0x0a
        /*0a9e*/ 	.short	(.L_777 - .L_776)
	.align		4
.L_776:
        /*0aa0*/ 	.word	index@(.nv.constant0._ZN7cutlass13device_kernelIN5flash11enable_sm90INS1_16FlashAttnFwdSm90INS1_25CollectiveMainloopFwdSm90ILi2EN4cute5tupleIJNS5_1CILi1EEES8_S8_EEENS6_IJNS7_ILi128EEENS7_ILi96EEENS7_ILi192EEEEEELi192ENS_6half_tEfNS_4arch4Sm90ELb0ELb1ELb0ELb0ELb0ELb0ELb0ELb1ELb1ELb1ELb0ELb0EEENS1_21CollectiveEpilogueFwdINS6_IJSA_SC_SB_EEES9_SE_SG_Li256ELb0ELb1ELb0ELb0EEENS1_30DynamicPersistentTileSchedulerILi256ELi128ELb0ELb1ELb1EEEEEEEEEvNT_6ParamsE)
        /*0aa4*/ 	.short	0x0210
        /*0aa6*/ 	.short	0x0af0


	//----- nvinfo : EIATTR_SW_WAR
	.align		4
.L_777:
        /*0aa8*/ 	.byte	0x04, 0x36
        /*0aaa*/ 	.short	(.L_779 - .L_778)
.L_778:
        /*0aac*/ 	.word	0x00000008
.L_779:


//--------------------- .nv.info._ZN7cutlass13device_kernelIN5flash11enable_sm90INS1_16FlashAttnFwdSm90INS1_25CollectiveMainloopFwdSm90ILi2EN4cute5tupleIJNS5_1CILi1EEES8_S8_EEENS6_IJNS7_ILi128EEENS7_ILi96EEENS7_ILi192EEEEEELi192ENS_6half_tEfNS_4arch4Sm90ELb0ELb1ELb0ELb1ELb0ELb0ELb0ELb1ELb1ELb1ELb0ELb0EEENS1_21CollectiveEpilogueFwdINS6_IJSA_SC_SB_EEES9_SE_SG_Li256ELb1ELb1ELb0ELb0EEENS1_36VarlenDynamicPersistentTileSchedulerILi128ELi96ELi256ELi128ELb0ELb1ELb1ELb1ELb0ELb1EEEEEEEEEvNT_6ParamsE --------------------------
	.section	.nv.info._ZN7cutlass13device_kernelIN5flash11enable_sm90INS1_16FlashAttnFwdSm90INS1_25CollectiveMainloopFwdSm90ILi2EN4cute5tupleIJNS5_1CILi1EEES8_S8_EEENS6_IJNS7_ILi128EEENS7_ILi96EEENS7_ILi192EEEEEELi192ENS_6half_tEfNS_4arch4Sm90ELb0ELb1ELb0ELb1ELb0ELb0ELb0ELb1ELb1ELb1ELb0ELb0EEENS1_21CollectiveEpilogueFwdINS6_IJSA_SC_SB_EEES9_SE_SG_Li256ELb1ELb1ELb0ELb0EEENS1_36VarlenDynamicPersistentTileSchedulerILi128ELi96ELi256ELi128ELb0ELb1ELb1ELb1ELb0ELb1EEEEEEEEEvNT_6ParamsE,"",@"SHT_CUDA_INFO"
	.sectionflags	@""
	.align	4


	//----- nvinfo : EIATTR_CUDA_API_VERSION
	.align		4
        /*0000*/ 	.byte	0x04, 0x37
        /*0002*/ 	.short	(.L_781 - .L_780)
.L_780:
        /*0004*/ 	.word	0x00000082


	//----- nvinfo : EIATTR_KPARAM_INFO
	.align		4
.L_781:
        /*0008*/ 	.byte	0x04, 0x17
        /*000a*/ 	.short	(.L_783 - .L_782)
.L_782:
        /*000c*/ 	.word	0x00000000
        /*0010*/ 	.short	0x0000
        /*0012*/ 	.short	0x0070
        /*0014*/ 	.byte	0x00, 0xf0, 0x01, 0x2a


	//----- nvinfo : EIATTR_SPARSE_MMA_MASK
	.align		4
.L_783:
        /*0018*/ 	.byte	0x03, 0x50
        /*001a*/ 	.short	0x0000


	//----- nvinfo : EIATTR_MAXREG_COUNT
	.align		4
        /*001c*/ 	.byte	0x03, 0x1b
        /*001e*/ 	.short	0x00a8


	//----- nvinfo : EIATTR_NUM_BARRIERS
	.align		4
        /*0020*/ 	.byte	0x02, 0x4c
        /*0022*/ 	.byte	0x09
	.zero		1


	//----- nvinfo : EIATTR_EXTERNS
	.align		4
        /*0024*/ 	.byte	0x04, 0x0f
        /*0026*/ 	.short	(.L_785 - .L_784)


	//   ....[0]....
	.align		4
.L_784:
        /*0028*/ 	.word	index@(__assertfail)


	//----- nvinfo : EIATTR_ANNOTATIONS
	.align		4
.L_785:
        /*002c*/ 	.byte	0x04, 0x55
        /*002e*/ 	.short	(.L_787 - .L_786)


	//   ....[0]....
.L_786:
        /* <DEDUP_REMOVED lines=65> */


	//----- nvinfo : EIATTR_MERCURY_ISA_VERSION
	.align		4
.L_787:
        /*0428*/ 	.byte	0x03, 0x5f
        /*042a*/ 	.short	0x0101


	//----- nvinfo : EIATTR_UNUSED_LOAD_BYTE_OFFSET
	.align		4
        /*042c*/ 	.byte	0x04, 0x44
        /*042e*/ 	.short	(.L_789 - .L_788)


	//   ....[0]....
.L_788:
        /*0430*/ 	.word	0x00000a10
        /*0434*/ 	.word	0x0000fff0


	//   ....[1]....
        /*0438*/ 	.word	0x0000db80
        /*043c*/ 	.word	0x0000fff0


	//----- nvinfo : EIATTR_INT_WARP_WIDE_INSTR_OFFSETS
	.align		4
.L_789:
        /*0440*/ 	.byte	0x04, 0x31
        /*0442*/ 	.short	(.L_791 - .L_790)


	//   ....[0]....
.L_790:
        /*0444*/ 	.word	0x00000130


	//   ....[1]....
        /*0448*/ 	.word	0x00000170


	//   ....[2]....
        /*044c*/ 	.word	0x000001e0


	//   ....[3]....
        /*0450*/ 	.word	0x00011af0


	//   ....[4]....
        /*0454*/ 	.word	0x00011b90


	//   ....[5]....
        /*0458*/ 	.word	0x00015ad0


	//   ....[6]....
        /*045c*/ 	.word	0x00015b40


	//----- nvinfo : EIATTR_COOP_GROUP_MASK_REGIDS
	.align		4
.L_791:
        /*0460*/ 	.byte	0x04, 0x29
        /*0462*/ 	.short	(.L_793 - .L_792)


	//   ....[0]....
.L_792:
        /*0464*/ 	.word	0xffffffff


	//   ....[1]....
        /*0468*/ 	.word	0xffffffff


	//   ....[2]....
        /*046c*/ 	.word	0xffffffff


	//   ....[3]....
        /*0470*/ 	.word	0xffffffff


	//   ....[4]....
        /*0474*/ 	.word	0xffffffff


	//   ....[5]....
        /*0478*/ 	.word	0xffffffff


	//   ....[6]....
        /*047c*/ 	.word	0xffffffff


	//   ....[7]....
        /*0480*/ 	.word	0xffffffff


	//   ....[8]....
        /*0484*/ 	.word	0xffffffff


	//   ....[9]....
        /*0488*/ 	.word	0xffffffff


	//   ....[10]....
        /*048c*/ 	.word	0xffffffff


	//   ....[11]....
        /*0490*/ 	.word	0xffffffff


	//   ....[12]....
        /*0494*/ 	.word	0xffffffff


	//   ....[13]....
        /*0498*/ 	.word	0xffffffff


	//   ....[14]....
        /*049c*/ 	.word	0xffffffff


	//   ....[15]....
        /*04a0*/ 	.word	0xffffffff


	//   ....[16]....
        /*04a4*/ 	.word	0xffffffff


	//   ....[17]....
        /*04a8*/ 	.word	0xffffffff


	//   ....[18]....
        /*04ac*/ 	.word	0xffffffff


	//   ....[19]....
        /*04b0*/ 	.word	0xffffffff


	//   ....[20]....
        /*04b4*/ 	.word	0xffffffff


	//   ....[21]....
        /*04b8*/ 	.word	0xffffffff


	//   ....[22]....
        /*04bc*/ 	.word	0xffffffff


	//   ....[23]....
        /*04c0*/ 	.word	0xffffffff


	//   ....[24]....
        /*04c4*/ 	.word	0xffffffff


	//   ....[25]....
        /*04c8*/ 	.word	0xffffffff


	//   ....[26]....
        /*04cc*/ 	.word	0xffffffff


	//   ....[27]....
        /*04d0*/ 	.word	0xffffffff


	//   ....[28]....
        /*04d4*/ 	.word	0xffffffff


	//   ....[29]....
        /*04d8*/ 	.word	0xffffffff


	//   ....[30]....
        /*04dc*/ 	.word	0xffffffff


	//   ....[31]....
        /*04e0*/ 	.word	0xffffffff


	//   ....[32]....
        /*04e4*/ 	.word	0xffffffff


	//   ....[33]....
        /*04e8*/ 	.word	0xffffffff


	//   ....[34]....
        /*04ec*/ 	.word	0xffffffff


	//   ....[35]....
        /*04f0*/ 	.word	0xffffffff


	//   ....[36]....
        /*04f4*/ 	.word	0xffffffff


	//   ....[37]....
        /*04f8*/ 	.word	0xffffffff


	//   ....[38]....
        /*04fc*/ 	.word	0xffffffff


	//   ....[39]....
        /*0500*/ 	.word	0xffffffff


	//   ....[40]....
        /*0504*/ 	.word	0xffffffff


	//   ....[41]....
        /*0508*/ 	.word	0xffffffff


	//   ....[42]....
        /*050c*/ 	.word	0xffffffff


	//   ....[43]....
        /*0510*/ 	.word	0xffffffff


	//   ....[44]....
        /*0514*/ 	.word	0xffffffff


	//   ....[45]....
        /*0518*/ 	.word	0xffffffff


	//   ....[46]....
        /*051c*/ 	.word	0xffffffff


	//   ....[47]....
        /*0520*/ 	.word	0xffffffff


	//   ....[48]....
        /*0524*/ 	.word	0xffffffff


	//   ....[49]....
        /*0528*/ 	.word	0xffffffff


	//   ....[50]....
        /*052c*/ 	.word	0xffffffff


	//   ....[51]....
        /*0530*/ 	.word	0xffffffff


	//   ....[52]....
        /*0534*/ 	.word	0xffffffff


	//   ....[53]....
        /*0538*/ 	.word	0xffffffff


	//   ....[54]....
        /*053c*/ 	.word	0xffffffff


	//   ....[55]....
        /*0540*/ 	.word	0xffffffff


	//   ....[56]....
        /*0544*/ 	.word	0xffffffff


	//   ....[57]....
        /*0548*/ 	.word	0xffffffff


	//   ....[58]....
        /*054c*/ 	.word	0xffffffff


	//   ....[59]....
        /*0550*/ 	.word	0xffffffff


	//   ....[60]....
        /*0554*/ 	.word	0xffffffff


	//   ....[61]....
        /*0558*/ 	.word	0xffffffff


	//   ....[62]....
        /*055c*/ 	.word	0xffffffff


	//   ....[63]....
        /*0560*/ 	.word	0xffffffff


	//   ....[64]....
        /*0564*/ 	.word	0xffffffff


	//   ....[65]....
        /*0568*/ 	.word	0xffffffff


	//   ....[66]....
        /*056c*/ 	.word	0xffffffff


	//   ....[67]....
        /*0570*/ 	.word	0xffffffff


	//   ....[68]....
        /*0574*/ 	.word	0xffffffff


	//   ....[69]....
        /*0578*/ 	.word	0xffffffff


	//   ....[70]....
        /*057c*/ 	.word	0xffffffff


	//   ....[71]....
        /*0580*/ 	.word	0xffffffff


	//   ....[72]....
        /*0584*/ 	.word	0xffffffff


	//   ....[73]....
        /*0588*/ 	.word	0xffffffff


	//   ....[74]....
        /*058c*/ 	.word	0xffffffff


	//   ....[75]....
        /*0590*/ 	.word	0xffffffff


	//   ....[76]....
        /*0594*/ 	.word	0xffffffff


	//   ....[77]....
        /*0598*/ 	.word	0xffffffff


	//   ....[78]....
        /*059c*/ 	.word	0xffffffff


	//   ....[79]....
        /*05a0*/ 	.word	0xffffffff


	//   ....[80]....
        /*05a4*/ 	.word	0xffffffff


	//   ....[81]....
        /*05a8*/ 	.word	0xffffffff


	//   ....[82]....
        /*05ac*/ 	.word	0xffffffff


	//   ....[83]....
        /*05b0*/ 	.word	0xffffffff


	//   ....[84]....
        /*05b4*/ 	.word	0xffffffff


	//   ....[85]....
        /*05b8*/ 	.word	0xffffffff


	//   ....[86]....
        /*05bc*/ 	.word	0xffffffff


	//   ....[87]....
        /*05c0*/ 	.word	0xffffffff


	//   ....[88]....
        /*05c4*/ 	.word	0xffffffff


	//   ....[89]....
        /*05c8*/ 	.word	0xffffffff


	//   ....[90]....
        /*05cc*/ 	.word	0xffffffff


	//   ....[91]....
        /*05d0*/ 	.word	0xffffffff


	//   ....[92]....
        /*05d4*/ 	.word	0xffffffff


	//   ....[93]....
        /*05d8*/ 	.word	0xffffffff


	//   ....[94]....
        /*05dc*/ 	.word	0xffffffff


	//   ....[95]....
        /*05e0*/ 	.word	0xffffffff


	//   ....[96]....
        /*05e4*/ 	.word	0xffffffff


	//   ....[97]....
        /*05e8*/ 	.word	0xffffffff


	//   ....[98]....
        /*05ec*/ 	.word	0xffffffff


	//   ....[99]....
        /*05f0*/ 	.word	0xffffffff


	//   ....[100]....
        /*05f4*/ 	.word	0xffffffff


	//   ....[101]....
        /*05f8*/ 	.word	0xffffffff


	//   ....[102]....
        /*05fc*/ 	.word	0xffffffff


	//   ....[103]....
        /*0600*/ 	.word	0xffffffff


	//   ....[104]....
        /*0604*/ 	.word	0xffffffff


	//   ....[105]....
        /*0608*/ 	.word	0x0500000f


	//   ....[106]....
        /*060c*/ 	.word	0x0500000f


	//   ....[107]....
        /*0610*/ 	.word	0x0500000f


	//   ....[108]....
        /*0614*/ 	.word	0x0500000f


	//   ....[109]....
        /*0618*/ 	.word	0x0500000f


	//   ....[110]....
        /*061c*/ 	.word	0x0500000f


	//   ....[111]....
        /*0620*/ 	.word	0x0500000f


	//   ....[112]....
        /*0624*/ 	.word	0x0500000f


	//   ....[113]....
        /*0628*/ 	.word	0x0500000f


	//   ....[114]....
        /*062c*/ 	.word	0x0500000f


	//   ....[115]....
        /*0630*/ 	.word	0x0500000f


	//   ....[116]....
        /*0634*/ 	.word	0x0500000f


	//   ....[117]....
        /*0638*/ 	.word	0x0500000f


	//   ....[118]....
        /*063c*/ 	.word	0x0500000f


	//   ....[119]....
        /*0640*/ 	.word	0x0500000f


	//   ....[120]....
        /*0644*/ 	.word	0x0500000f


	//   ....[121]....
        /*0648*/ 	.word	0x0500000f


	//   ....[122]....
        /*064c*/ 	.word	0x0500000f


	//   ....[123]....
        /*0650*/ 	.word	0x0500000f


	//   ....[124]....
        /*0654*/ 	.word	0x0500000f


	//   ....[125]....
        /*0658*/ 	.word	0x0500000f


	//   ....[126]....
        /*065c*/ 	.word	0x0500000f


	//   ....[127]....
        /*0660*/ 	.word	0x0500000f


	//   ....[128]....
        /*0664*/ 	.word	0x0500000f


	//   ....[129]....
        /*0668*/ 	.word	0x0500000f


	//   ....[130]....
        /*066c*/ 	.word	0x0500000f


	//   ....[131]....
        /*0670*/ 	.word	0x0500000f


	//   ....[132]....
        /*0674*/ 	.word	0x0500000f


	//   ....[133]....
        /*0678*/ 	.word	0x0500000f


	//   ....[134]....
        /*067c*/ 	.word	0x0500000f


	//   ....[135]....
        /*0680*/ 	.word	0x0500000f


	//   ....[136]....
        /*0684*/ 	.word	0x0500000f


	//   ....[137]....
        /*0688*/ 	.word	0x0500000f


	//   ....[138]....
        /*068c*/ 	.word	0x0500000f


	//   ....[139]....
        /*0690*/ 	.word	0x0500000f


	//----- nvinfo : EIATTR_COOP_GROUP_INSTR_OFFSETS
	.align		4
.L_793:
        /*0694*/ 	.byte	0x04, 0x28
        /*0696*/ 	.short	(.L_795 - .L_794)


	//   ....[0]....
.L_794:
        /*0698*/ 	.word	0x00000060


	//   ....[1]....
        /*069c*/ 	.word	0x00000140


	//   ....[2]....
        /*06a0*/ 	.word	0x00000190


	//   ....[3]....
        /*06a4*/ 	.word	0x000003c0


	//   ....[4]....
        /*06a8*/ 	.word	0x00000520


	//   ....[5]....
        /*06ac*/ 	.word	0x00000640


	//   ....[6]....
        /*06b0*/ 	.word	0x000007a0


	//   ....[7]....
        /*06b4*/ 	.word	0x00001aa0


	//   ....[8]....
        /*06b8*/ 	.word	0x00002330


	//   ....[9]....
        /*06bc*/ 	.word	0x00002ec0


	//   ....[10]....
        /*06c0*/ 	.word	0x00003510


	//   ....[11]....
        /*06c4*/ 	.word	0x00003630


	//   ....[12]....
        /*06c8*/ 	.word	0x00003bc0


	//   ....[13]....
        /*06cc*/ 	.word	0x00003cb0


	//   ....[14]....
        /*06d0*/ 	.word	0x00005950


	//   ....[15]....
        /*06d4*/ 	.word	0x00005b30


	//   ....[16]....
        /*06d8*/ 	.word	0x000068b0


	//   ....[17]....
        /*06dc*/ 	.word	0x000069d0


	//   ....[18]....
        /*06e0*/ 	.word	0x00006f80


	//   ....[19]....
        /*06e4*/ 	.word	0x00006fd0


	//   ....[20]....
        /*06e8*/ 	.word	0x00008b50


	//   ....[21]....
        /*06ec*/ 	.word	0x00008b70


	//   ....[22]....
        /*06f0*/ 	.word	0x00008eb0


	//   ....[23]....
        /*06f4*/ 	.word	0x00008f10


	//   ....[24]....
        /*06f8*/ 	.word	0x0000a9a0


	//   ....[25]....
        /*06fc*/ 	.word	0x0000abb0


	//   ....[26]....
        /*0700*/ 	.word	0x0000b920


	//   ....[27]....
        /*0704*/ 	.word	0x0000ba40


	//   ....[28]....
        /*0708*/ 	.word	0x0000c090


	//   ....[29]....
        /*070c*/ 	.word	0x0000c0f0


	//   ....[30]....
        /*0710*/ 	.word	0x0000d0c0


	//   ....[31]....
        /*0714*/ 	.word	0x0000d100


	//   ....[32]....
        /*0718*/ 	.word	0x0000d200


	//   ....[33]....
        /*071c*/ 	.word	0x0000d220


	//   ....[34]....
        /*0720*/ 	.word	0x0000e9e0


	//   ....[35]....
        /*0724*/ 	.word	0x0000ea20


	//   ....[36]....
        /*0728*/ 	.word	0x0000ea50


	//   ....[37]....
        /*072c*/ 	.word	0x0000ea80


	//   ....[38]....
        /*0730*/ 	.word	0x0000f180


	//   ....[39]....
        /*0734*/ 	.word	0x0000f1c0


	//   ....[40]....
        /*0738*/ 	.word	0x0000f2d0


	//   ....[41]....
        /*073c*/ 	.word	0x0000f2f0


	//   ....[42]....
        /*0740*/ 	.word	0x0000f400


	//   ....[43]....
        /*0744*/ 	.word	0x0000f420


	//   ....[44]....
        /*0748*/ 	.word	0x0000f540


	//   ....[45]....
        /*074c*/ 	.word	0x0000f560


	//   ....[46]....
        /*0750*/ 	.word	0x0000ff10


	//   ....[47]....
        /*0754*/ 	.word	0x0000ff30


	//   ....[48]....
        /*0758*/ 	.word	0x00010040


	//   ....[49]....
        /*075c*/ 	.word	0x00010060


	//   ....[50]....
        /*0760*/ 	.word	0x00010170


	//   ....[51]....
        /*0764*/ 	.word	0x00010190


	//   ....[52]....
        /*0768*/ 	.word	0x000102b0


	//   ....[53]....
        /*076c*/ 	.word	0x000102d0


	//   ....[54]....
        /*0770*/ 	.word	0x00010480


	//   ....[55]....
        /*0774*/ 	.word	0x00010670


	//   ....[56]....
        /*0778*/ 	.word	0x000106a0


	//   ....[57]....
        /*077c*/ 	.word	0x000106d0


	//   ....[58]....
        /*0780*/ 	.word	0x00010700


	//   ....[59]....
        /*0784*/ 	.word	0x00010730


	//   ....[60]....
        /*0788*/ 	.word	0x00010760


	//   ....[61]....
        /*078c*/ 	.word	0x000108e0


	//   ....[62]....
        /*0790*/ 	.word	0x00010910


	//   ....[63]....
        /*0794*/ 	.word	0x00010940


	//   ....[64]....
        /*0798*/ 	.word	0x00010970


	//   ....[65]....
        /*079c*/ 	.word	0x000109a0


	//   ....[66]....
        /*07a0*/ 	.word	0x000109d0


	//   ....[67]....
        /*07a4*/ 	.word	0x00010a80


	//   ....[68]....
        /*07a8*/ 	.word	0x00010ae0


	//   ....[69]....
        /*07ac*/ 	.word	0x00010b70


	//   ....[70]....
        /*07b0*/ 	.word	0x000120d0


	//   ....[71]....
        /*07b4*/ 	.word	0x00012d20


	//   ....[72]....
        /*07b8*/ 	.word	0x00012d70


	//   ....[73]....
        /*07bc*/ 	.word	0x00012d90


	//   ....[74]....
        /*07c0*/ 	.word	0x00012dd0


	//   ....[75]....
        /*07c4*/ 	.word	0x00012f00


	//   ....[76]....
        /*07c8*/ 	.word	0x00012f10


	//   ....[77]....
        /*07cc*/ 	.word	0x00012fb0


	//   ....[78]....
        /*07d0*/ 	.word	0x00012fc0


	//   ....[79]....
        /*07d4*/ 	.word	0x00013060


	//   ....[80]....
        /*07d8*/ 	.word	0x00013070


	//   ....[81]....
        /*07dc*/ 	.word	0x00013110


	//   ....[82]....
        /*07e0*/ 	.word	0x00013120


	//   ....[83]....
        /*07e4*/ 	.word	0x000131a0


	//   ....[84]....
        /*07e8*/ 	.word	0x000131d0


	//   ....[85]....
        /*07ec*/ 	.word	0x000131f0


	//   ....[86]....
        /*07f0*/ 	.word	0x00013200


	//   ....[87]....
        /*07f4*/ 	.word	0x000162e0


	//   ....[88]....
        /*07f8*/ 	.word	0x00016340


	//   ....[89]....
        /*07fc*/ 	.word	0x00016370


	//   ....[90]....
        /*0800*/ 	.word	0x00016380


	//   ....[91]....
        /*0804*/ 	.word	0x000163b0


	//   ....[92]....
        /*0808*/ 	.word	0x000163e0


	//   ....[93]....
        /*080c*/ 	.word	0x00016410


	//   ....[94]....
        /*0810*/ 	.word	0x00016440


	//   ....[95]....
        /*0814*/ 	.word	0x000165d0


	//   ....[96]....
        /*0818*/ 	.word	0x00016600


	//   ....[97]....
        /*081c*/ 	.word	0x00016630


	//   ....[98]....
        /*0820*/ 	.word	0x00016660


	//   ....[99]....
        /*0824*/ 	.word	0x00016690


	//   ....[100]....
        /*0828*/ 	.word	0x000166c0


	//   ....[101]....
        /*082c*/ 	.word	0x00016780


	//   ....[102]....
        /*0830*/ 	.word	0x000167a0


	//   ....[103]....
        /*0834*/ 	.word	0x00016810


	//   ....[104]....
        /*0838*/ 	.word	0x00016ef0


	//   ....[105]....
        /*083c*/ 	.word	0x000175a0


	//   ....[106]....
        /*0840*/ 	.word	0x00017770


	//   ....[107]....
        /*0844*/ 	.word	0x000177c0


	//   ....[108]....
        /*0848*/ 	.word	0x000178f0


	//   ....[109]....
        /*084c*/ 	.word	0x00017940


	//   ....[110]....
        /*0850*/ 	.word	0x00017a80


	//   ....[111]....
        /*0854*/ 	.word	0x00017af0


	//   ....[112]....
        /*0858*/ 	.word	0x00017c20


	//   ....[113]....
        /*085c*/ 	.word	0x00017c70


	//   ....[114]....
        /*0860*/ 	.word	0x00017da0


	//   ....[115]....
        /*0864*/ 	.word	0x00017df0


	//   ....[116]....
        /*0868*/ 	.word	0x00017f20


	//   ....[117]....
        /*086c*/ 	.word	0x00017f70


	//   ....[118]....
        /*0870*/ 	.word	0x00018080


	//   ....[119]....
        /*0874*/ 	.word	0x000180f0


	//   ....[120]....
        /*0878*/ 	.word	0x00018200


	//   ....[121]....
        /*087c*/ 	.word	0x00018250


	//   ....[122]....
        /*0880*/ 	.word	0x00018580


	//   ....[123]....
        /*0884*/ 	.word	0x00018620


	//   ....[124]....
        /*0888*/ 	.word	0x00018750


	//   ....[125]....
        /*088c*/ 	.word	0x000187c0


	//   ....[126]....
        /*0890*/ 	.word	0x00018840


	//   ....[127]....
        /*0894*/ 	.word	0x000188c0


	//   ....[128]....
        /*0898*/ 	.word	0x00018940


	//   ....[129]....
        /*089c*/ 	.word	0x000189d0


	//   ....[130]....
        /*08a0*/ 	.word	0x00018a70


	//   ....[131]....
        /*08a4*/ 	.word	0x00018b10


	//   ....[132]....
        /*08a8*/ 	.word	0x00018b80


	//   ....[133]....
        /*08ac*/ 	.word	0x00018bf0


	//   ....[134]....
        /*08b0*/ 	.word	0x00018c60


	//   ....[135]....
        /*08b4*/ 	.word	0x00018ce0


	//   ....[136]....
        /*08b8*/ 	.word	0x00018d60


	//   ....[137]....
        /*08bc*/ 	.word	0x00018e00


	//   ....[138]....
        /*08c0*/ 	.word	0x00018e90


	//   ....[139]....
        /*08c4*/ 	.word	0x00018fc0


	//----- nvinfo : EIATTR_REG_RECONFIG
	.align		4
.L_795:
        /*08c8*/ 	.byte	0x01, 0x54
	.zero		2


	//----- nvinfo : EIATTR_SYSCALL_OFFSETS
	.align		4
        /*08cc*/ 	.byte	0x04, 0x46
        /*08ce*/ 	.short	(.L_797 - .L_796)


	//   ....[0]....
.L_796:
        /*08d0*/ 	.word	0x00001c80


	//   ....[1]....
        /*08d4*/ 	.word	0x00011d00


	//   ....[2]....
        /*08d8*/ 	.word	0x00011e50


	//   ....[3]....
        /*08dc*/ 	.word	0x00011f40


	//   ....[4]....
        /*08e0*/ 	.word	0x00012880


	//----- nvinfo : EIATTR_MBARRIER_INSTR_OFFSETS
	.align		4
.L_797:
        /*08e4*/ 	.byte	0x04, 0x39
        /*08e6*/ 	.short	(.L_799 - .L_798)


	//   ....[0]....
.L_798:
        /*08e8*/ 	.word	0x00000270
        /*08ec*/ 	.word	0x000000ff
        /*08f0*/ 	.word	0x00030800
        /*08f4*/ 	.short	0x0100
        /*08f6*/ 	.byte	0x08
	.zero		1


	//   ....[1]....
        /*08f8*/ 	.word	0x00000280
        /*08fc*/ 	.word	0x000000ff
        /*0900*/ 	.word	0x00030820
        /*0904*/ 	.short	0x0100
        /*0906*/ 	.byte	0x08
	.zero		1


	//   ....[2]....
        /*0908*/ 	.word	0x00000370
        /*090c*/ 	.word	0x000000ff
        /*0910*/ 	.word	0x00030830
        /*0914*/ 	.short	0x0100
        /*0916*/ 	.byte	0x08
	.zero		1


	//   ....[3]....
        /*0918*/ 	.word	0x00000380
        /*091c*/ 	.word	0x000000ff
        /*0920*/ 	.word	0x00030840
        /*0924*/ 	.short	0x0100
        /*0926*/ 	.byte	0x08
	.zero		1


	//   ....[4]....
        /*0928*/ 	.word	0x00000390
        /*092c*/ 	.word	0x000000ff
        /*0930*/ 	.word	0x00030838
        /*0934*/ 	.short	0x0100
        /*0936*/ 	.byte	0x08
	.zero		1


	//   ....[5]....
        /*0938*/ 	.word	0x000003a0
        /*093c*/ 	.word	0x000000ff
        /*0940*/ 	.word	0x00030848
        /*0944*/ 	.short	0x0100
        /*0946*/ 	.byte	0x08
	.zero		1


	//   ....[6]....
        /*0948*/ 	.word	0x000004d0
        /*094c*/ 	.word	0x000000ff
        /*0950*/ 	.word	0x00030850
        /*0954*/ 	.short	0x0100
        /*0956*/ 	.byte	0x08
	.zero		1


	//   ....[7]....
        /*0958*/ 	.word	0x000004e0
        /*095c*/ 	.word	0x000000ff
        /*0960*/ 	.word	0x00030860
        /*0964*/ 	.short	0x0100
        /*0966*/ 	.byte	0x08
	.zero		1


	//   ....[8]....
        /*0968*/ 	.word	0x000004f0
        /*096c*/ 	.word	0x000000ff
        /*0970*/ 	.word	0x00030858
        /*0974*/ 	.short	0x0100
        /*0976*/ 	.byte	0x08
	.zero		1


	//   ....[9]....
        /*0978*/ 	.word	0x00000500
        /*097c*/ 	.word	0x000000ff
        /*0980*/ 	.word	0x00030868
        /*0984*/ 	.short	0x0100
        /*0986*/ 	.byte	0x08
	.zero		1


	//   ....[10]....
        /*0988*/ 	.word	0x000005f0
        /*098c*/ 	.word	0x000000ff
        /*0990*/ 	.word	0x00030870
        /*0994*/ 	.short	0x0100
        /*0996*/ 	.byte	0x06
	.zero		1


	//   ....[11]....
        /*0998*/ 	.word	0x00000600
        /*099c*/ 	.word	0x000000ff
        /*09a0*/ 	.word	0x00030880
        /*09a4*/ 	.short	0x0100
        /*09a6*/ 	.byte	0x06
	.zero		1


	//   ....[12]....
        /*09a8*/ 	.word	0x00000610
        /*09ac*/ 	.word	0x000000ff
        /*09b0*/ 	.word	0x00030878
        /*09b4*/ 	.short	0x0100
        /*09b6*/ 	.byte	0x06
	.zero		1


	//   ....[13]....
        /*09b8*/ 	.word	0x00000620
        /*09bc*/ 	.word	0x000000ff
        /*09c0*/ 	.word	0x00030888
        /*09c4*/ 	.short	0x0100
        /*09c6*/ 	.byte	0x06
	.zero		1


	//   ....[14]....
        /*09c8*/ 	.word	0x00000750
        /*09cc*/ 	.word	0x000000ff
        /*09d0*/ 	.word	0x00030890
        /*09d4*/ 	.short	0x0100
        /*09d6*/ 	.byte	0x08
	.zero		1


	//   ....[15]....
        /*09d8*/ 	.word	0x00000760
        /*09dc*/ 	.word	0x000000ff
        /*09e0*/ 	.word	0x000308a0
        /*09e4*/ 	.short	0x0100
        /*09e6*/ 	.byte	0x08
	.zero		1


	//   ....[16]....
        /*09e8*/ 	.word	0x00000770
        /*09ec*/ 	.word	0x000000ff
        /*09f0*/ 	.word	0x00030898
        /*09f4*/ 	.short	0x0100
        /*09f6*/ 	.byte	0x08
	.zero		1


	//   ....[17]....
        /*09f8*/ 	.word	0x00000780
        /*09fc*/ 	.word	0x000000ff
        /*0a00*/ 	.word	0x000308a8
        /*0a04*/ 	.short	0x0100
        /*0a06*/ 	.byte	0x08
	.zero		1


	//   ....[18]....
        /*0a08*/ 	.word	0x000008b0
        /*0a0c*/ 	.word	0x000000ff
        /*0a10*/ 	.word	0x000308b0
        /*0a14*/ 	.short	0x0100
        /*0a16*/ 	.byte	0x08
	.zero		1


	//   ....[19]....
        /*0a18*/ 	.word	0x000008c0
        /*0a1c*/ 	.word	0x000000ff
        /*0a20*/ 	.word	0x000308c0
        /*0a24*/ 	.short	0x0100
        /*0a26*/ 	.byte	0x08
	.zero		1


	//   ....[20]....
        /*0a28*/ 	.word	0x000008d0
        /*0a2c*/ 	.word	0x000000ff
        /*0a30*/ 	.word	0x000308b8
        /*0a34*/ 	.short	0x0100
        /*0a36*/ 	.byte	0x08
	.zero		1


	//   ....[21]....
        /*0a38*/ 	.word	0x000008e0
        /*0a3c*/ 	.word	0x000000ff
        /*0a40*/ 	.word	0x000308c8
        /*0a44*/ 	.short	0x0100
        /*0a46*/ 	.byte	0x08
	.zero		1


	//   ....[22]....
        /*0a48*/ 	.word	0x00001d20
        /*0a4c*/ 	.word	0x000000ff
        /*0a50*/ 	.word	0x00030800
        /*0a54*/ 	.short	0x010a
        /*0a56*/ 	.byte	0x25
	.zero		1


	//   ....[23]....
        /*0a58*/ 	.word	0x00001da0
        /*0a5c*/ 	.word	0x00000003
        /*0a60*/ 	.word	0x00030830
        /*0a64*/ 	.short	0x010a
        /*0a66*/ 	.byte	0x3f
	.zero		1


	//   ....[24]....
        /*0a68*/ 	.word	0x00001e40
        /*0a6c*/ 	.word	0x00000003
        /*0a70*/ 	.word	0x00030830
        /*0a74*/ 	.short	0x010a
        /*0a76*/ 	.byte	0x3f
	.zero		1


	//   ....[25]....
        /*0a78*/ 	.word	0x000025c0
        /*0a7c*/ 	.word	0x00000000
        /*0a80*/ 	.word	0x00000000
        /*0a84*/ 	.short	0x0101
        /*0a86*/ 	.byte	0x3f
	.zero		1


	//   ....[26]....
        /*0a88*/ 	.word	0x00004ab0
        /*0a8c*/ 	.word	0x000000ff
        /*0a90*/ 	.word	0x00030830
        /*0a94*/ 	.short	0x010a
        /*0a96*/ 	.byte	0x06
	.zero		1


	//   ....[27]....
        /*0a98*/ 	.word	0x00004af0
        /*0a9c*/ 	.word	0x000000ff
        /*0aa0*/ 	.word	0x00030830
        /*0aa4*/ 	.short	0x010a
        /*0aa6*/ 	.byte	0x06
	.zero		1


	//   ....[28]....
        /*0aa8*/ 	.word	0x00005570
        /*0aac*/ 	.word	0x000000ff
        /*0ab0*/ 	.word	0x00030850
        /*0ab4*/ 	.short	0x010a
        /*0ab6*/ 	.byte	0x05
	.zero		1


	//   ....[29]....
        /*0ab8*/ 	.word	0x000055b0
        /*0abc*/ 	.word	0x000000ff
        /*0ac0*/ 	.word	0x00030850
        /*0ac4*/ 	.short	0x010a
        /*0ac6*/ 	.byte	0x05
	.zero		1


	//   ....[30]....
        /*0ac8*/ 	.word	0x00005990
        /*0acc*/ 	.word	0x00000000
        /*0ad0*/ 	.word	0x00000000
        /*0ad4*/ 	.short	0x0101
        /*0ad6*/ 	.byte	0x3f
	.zero		1


	//   ....[31]....
        /*0ad8*/ 	.word	0x000074d0
        /*0adc*/ 	.word	0x00000086
        /*0ae0*/ 	.word	0x00000000
        /*0ae4*/ 	.short	0x0101
        /*0ae6*/ 	.byte	0x3f
	.zero		1


	//   ....[32]....
        /*0ae8*/ 	.word	0x00007d10
        /*0aec*/ 	.word	0x000000ff
        /*0af0*/ 	.word	0x00030830
        /*0af4*/ 	.short	0x010a
        /*0af6*/ 	.byte	0x05
	.zero		1


	//   ....[33]....
        /*0af8*/ 	.word	0x00007d50
        /*0afc*/ 	.word	0x000000ff
        /*0b00*/ 	.word	0x00030830
        /*0b04*/ 	.short	0x010a
        /*0b06*/ 	.byte	0x05
	.zero		1


	//   ....[34]....
        /*0b08*/ 	.word	0x000087d0
        /*0b0c*/ 	.word	0x000000ff
        /*0b10*/ 	.word	0x00030850
        /*0b14*/ 	.short	0x010a
        /*0b16*/ 	.byte	0x05
	.zero		1


	//   ....[35]....
        /*0b18*/ 	.word	0x00008810
        /*0b1c*/ 	.word	0x000000ff
        /*0b20*/ 	.word	0x00030850
        /*0b24*/ 	.short	0x010a
        /*0b26*/ 	.byte	0x05
	.zero		1


	//   ....[36]....
        /*0b28*/ 	.word	0x00009750
        /*0b2c*/ 	.word	0x0000007b
        /*0b30*/ 	.word	0x00000000
        /*0b34*/ 	.short	0x0101
        /*0b36*/ 	.byte	0x3f
	.zero		1


	//   ....[37]....
        /*0b38*/ 	.word	0x000097c0
        /*0b3c*/ 	.word	0x0000007b
        /*0b40*/ 	.word	0x00000000
        /*0b44*/ 	.short	0x0101
        /*0b46*/ 	.byte	0x3f
	.zero		1


	//   ....[38]....
        /*0b48*/ 	.word	0x00009b40
        /*0b4c*/ 	.word	0x000000ff
        /*0b50*/ 	.word	0x00030830
        /*0b54*/ 	.short	0x010a
        /*0b56*/ 	.byte	0x05
	.zero		1


	//   ....[39]....
        /*0b58*/ 	.word	0x00009b80
        /*0b5c*/ 	.word	0x000000ff
        /*0b60*/ 	.word	0x00030830
        /*0b64*/ 	.short	0x010a
        /*0b66*/ 	.byte	0x05
	.zero		1


	//   ....[40]....
        /*0b68*/ 	.word	0x0000a600
        /*0b6c*/ 	.word	0x000000ff
        /*0b70*/ 	.word	0x00030850
        /*0b74*/ 	.short	0x010a
        /*0b76*/ 	.byte	0x05
	.zero		1


	//   ....[41]....
        /*0b78*/ 	.word	0x0000a640
        /*0b7c*/ 	.word	0x000000ff
        /*0b80*/ 	.word	0x00030850
        /*0b84*/ 	.short	0x010a
        /*0b86*/ 	.byte	0x05
	.zero		1


	//   ....[42]....
        /*0b88*/ 	.word	0x0000aa10
        /*0b8c*/ 	.word	0x00000000
        /*0b90*/ 	.word	0x00000000
        /*0b94*/ 	.short	0x0101
        /*0b96*/ 	.byte	0x3f
	.zero		1


	//   ....[43]....
        /*0b98*/ 	.word	0x0000c480
        /*0b9c*/ 	.word	0x00000083
        /*0ba0*/ 	.word	0x00000000
        /*0ba4*/ 	.short	0x0101
        /*0ba6*/ 	.byte	0x3f
	.zero		1


	//   ....[44]....
        /*0ba8*/ 	.word	0x0000d030
        /*0bac*/ 	.word	0x000000ff
        /*0bb0*/ 	.word	0x00030850
        /*0bb4*/ 	.short	0x010a
        /*0bb6*/ 	.byte	0x05
	.zero		1


	//   ....[45]....
        /*0bb8*/ 	.word	0x0000d070
        /*0bbc*/ 	.word	0x000000ff
        /*0bc0*/ 	.word	0x00030850
        /*0bc4*/ 	.short	0x010a
        /*0bc6*/ 	.byte	0x05
	.zero		1


	//   ....[46]....
        /*0bc8*/ 	.word	0x0000d520
        /*0bcc*/ 	.word	0x00000004
        /*0bd0*/ 	.word	0x00000000
        /*0bd4*/ 	.short	0x0101
        /*0bd6*/ 	.byte	0x3f
	.zero		1


	//   ....[47]....
        /*0bd8*/ 	.word	0x0000f1b0
        /*0bdc*/ 	.word	0x00000026
        /*0be0*/ 	.word	0x00000000
        /*0be4*/ 	.short	0x0101
        /*0be6*/ 	.byte	0x3f
	.zero		1


	//   ....[48]....
        /*0be8*/ 	.word	0x00012370
        /*0bec*/ 	.word	0x00000000
        /*0bf0*/ 	.word	0x00030840
        /*0bf4*/ 	.short	0x010a
        /*0bf6*/ 	.byte	0x3f
	.zero		1


	//   ....[49]....
        /*0bf8*/ 	.word	0x000133a0
        /*0bfc*/ 	.word	0x0000000a
        /*0c00*/ 	.word	0x00030800
        /*0c04*/ 	.short	0x0107
        /*0c06*/ 	.byte	0x3f
	.zero		1


	//   ....[50]....
        /*0c08*/ 	.word	0x000134b0
        /*0c0c*/ 	.word	0x00000002
        /*0c10*/ 	.word	0x00030800
        /*0c14*/ 	.short	0x0101
        /*0c16*/ 	.byte	0x3f
	.zero		1


	//   ....[51]....
        /*0c18*/ 	.word	0x000134d0
        /*0c1c*/ 	.word	0x00000002
        /*0c20*/ 	.word	0x00030820
        /*0c24*/ 	.short	0x010a
        /*0c26*/ 	.byte	0x3f
	.zero		1


	//   ....[52]....
        /*0c28*/ 	.word	0x00013860
        /*0c2c*/ 	.word	0x00000003
        /*0c30*/ 	.word	0x00030840
        /*0c34*/ 	.short	0x010a
        /*0c36*/ 	.byte	0x3f
	.zero		1


	//   ....[53]....
        /*0c38*/ 	.word	0x00013d20
        /*0c3c*/ 	.word	0x00000003
        /*0c40*/ 	.word	0x00000060
        /*0c44*/ 	.short	0x010a
        /*0c46*/ 	.byte	0x3f
	.zero		1


	//   ....[54]....
        /*0c48*/ 	.word	0x00014520
        /*0c4c*/ 	.word	0x00000003
        /*0c50*/ 	.word	0x00030840
        /*0c54*/ 	.short	0x010a
        /*0c56*/ 	.byte	0x3f
	.zero		1


	//   ....[55]....
        /*0c58*/ 	.word	0x000149e0
        /*0c5c*/ 	.word	0x00000002
        /*0c60*/ 	.word	0x00000060
        /*0c64*/ 	.short	0x010a
        /*0c66*/ 	.byte	0x3f
	.zero		1


	//   ....[56]....
        /*0c68*/ 	.word	0x000150f0
        /*0c6c*/ 	.word	0x00000002
        /*0c70*/ 	.word	0x00030840
        /*0c74*/ 	.short	0x010a
        /*0c76*/ 	.byte	0x3f
	.zero		1


	//   ....[57]....
        /*0c78*/ 	.word	0x000155b0
        /*0c7c*/ 	.word	0x00000002
        /*0c80*/ 	.word	0x00000060
        /*0c84*/ 	.short	0x010a
        /*0c86*/ 	.byte	0x3f
	.zero		1


	//   ....[58]....
        /*0c88*/ 	.word	0x00015c50
        /*0c8c*/ 	.word	0x00000000
        /*0c90*/ 	.word	0x00030860
        /*0c94*/ 	.short	0x010a
        /*0c96*/ 	.byte	0x3f
	.zero		1


	//   ....[59]....
        /*0c98*/ 	.word	0x00016e70
        /*0c9c*/ 	.word	0x00000000
        /*0ca0*/ 	.word	0x00030820
        /*0ca4*/ 	.short	0x010a
        /*0ca6*/ 	.byte	0x3f
	.zero		1


	//   ....[60]....
        /*0ca8*/ 	.word	0x00017050
        /*0cac*/ 	.word	0x00000006
        /*0cb0*/ 	.word	0x00000000
        /*0cb4*/ 	.short	0x010a
        /*0cb6*/ 	.byte	0x3f
	.zero		1


	//   ....[61]....
        /*0cb8*/ 	.word	0x000170c0
        /*0cbc*/ 	.word	0x00000007
        /*0cc0*/ 	.word	0x00000000
        /*0cc4*/ 	.short	0x010a
        /*0cc6*/ 	.byte	0x3f
	.zero		1


	//   ....[62]....
        /*0cc8*/ 	.word	0x00017130
        /*0ccc*/ 	.word	0x00000004
        /*0cd0*/ 	.word	0x00000000
        /*0cd4*/ 	.short	0x010a
        /*0cd6*/ 	.byte	0x3f
	.zero		1


	//   ....[63]....
        /*0cd8*/ 	.word	0x00017160
        /*0cdc*/ 	.word	0x00000003
        /*0ce0*/ 	.word	0x00000000
        /*0ce4*/ 	.short	0x010a
        /*0ce6*/ 	.byte	0x3f
	.zero		1


	//   ....[64]....
        /*0ce8*/ 	.word	0x000171d0
        /*0cec*/ 	.word	0x00000003
        /*0cf0*/ 	.word	0x00030800
        /*0cf4*/ 	.short	0x010a
        /*0cf6*/ 	.byte	0x3f
	.zero		1


	//   ....[65]....
        /*0cf8*/ 	.word	0x00017220
        /*0cfc*/ 	.word	0x00000003
        /*0d00*/ 	.word	0x00030830
        /*0d04*/ 	.short	0x010a
        /*0d06*/ 	.byte	0x3f
	.zero		1


	//   ....[66]....
        /*0d08*/ 	.word	0x00017280
        /*0d0c*/ 	.word	0x0000000b
        /*0d10*/ 	.word	0x00030830
        /*0d14*/ 	.short	0x010a
        /*0d16*/ 	.byte	0x3f
	.zero		1


	//   ....[67]....
        /*0d18*/ 	.word	0x000172e0
        /*0d1c*/ 	.word	0x00000003
        /*0d20*/ 	.word	0x00030850
        /*0d24*/ 	.short	0x010a
        /*0d26*/ 	.byte	0x3f
	.zero		1


	//   ....[68]....
        /*0d28*/ 	.word	0x00017340
        /*0d2c*/ 	.word	0x00000005
        /*0d30*/ 	.word	0x00030830
        /*0d34*/ 	.short	0x010a
        /*0d36*/ 	.byte	0x3f
	.zero		1


	//   ....[69]....
        /*0d38*/ 	.word	0x000173a0
        /*0d3c*/ 	.word	0x00000003
        /*0d40*/ 	.word	0x00030850
        /*0d44*/ 	.short	0x010a
        /*0d46*/ 	.byte	0x3f
	.zero		1


	//   ....[70]....
        /*0d48*/ 	.word	0x00017400
        /*0d4c*/ 	.word	0x00000005
        /*0d50*/ 	.word	0x00030830
        /*0d54*/ 	.short	0x010a
        /*0d56*/ 	.byte	0x3f
	.zero		1


	//   ....[71]....
        /*0d58*/ 	.word	0x00017460
        /*0d5c*/ 	.word	0x00000003
        /*0d60*/ 	.word	0x00030850
        /*0d64*/ 	.short	0x010a
        /*0d66*/ 	.byte	0x3f
	.zero		1


	//   ....[72]....
        /*0d68*/ 	.word	0x000174c0
        /*0d6c*/ 	.word	0x00000003
        /*0d70*/ 	.word	0x00030850
        /*0d74*/ 	.short	0x010a
        /*0d76*/ 	.byte	0x3f
	.zero		1


	//   ....[73]....
        /*0d78*/ 	.word	0x00017660
        /*0d7c*/ 	.word	0x00000000
        /*0d80*/ 	.word	0x00030840
        /*0d84*/ 	.short	0x010a
        /*0d86*/ 	.byte	0x3f
	.zero		1


	//   ....[74]....
        /*0d88*/ 	.word	0x000182a0
        /*0d8c*/ 	.word	0x00000002
        /*0d90*/ 	.word	0x00030820
        /*0d94*/ 	.short	0x010a
        /*0d96*/ 	.byte	0x3f
	.zero		1


	//   ....[75]....
        /*0d98*/ 	.word	0x000182f0
        /*0d9c*/ 	.word	0x00000003
        /*0da0*/ 	.word	0x00030840
        /*0da4*/ 	.short	0x010a
        /*0da6*/ 	.byte	0x3f
	.zero		1


	//   ....[76]....
        /*0da8*/ 	.word	0x00018340
        /*0dac*/ 	.word	0x00000003
        /*0db0*/ 	.word	0x00000060
        /*0db4*/ 	.short	0x010a
        /*0db6*/ 	.byte	0x3f
	.zero		1


	//   ....[77]....
        /*0db8*/ 	.word	0x00018390
        /*0dbc*/ 	.word	0x00000003
        /*0dc0*/ 	.word	0x00030840
        /*0dc4*/ 	.short	0x010a
        /*0dc6*/ 	.byte	0x3f
	.zero		1


	//   ....[78]....
        /*0dc8*/ 	.word	0x000183e0
        /*0dcc*/ 	.word	0x00000002
        /*0dd0*/ 	.word	0x00000060
        /*0dd4*/ 	.short	0x010a
        /*0dd6*/ 	.byte	0x3f
	.zero		1


	//   ....[79]....
        /*0dd8*/ 	.word	0x00018430
        /*0ddc*/ 	.word	0x00000002
        /*0de0*/ 	.word	0x00030840
        /*0de4*/ 	.short	0x010a
        /*0de6*/ 	.byte	0x3f
	.zero		1


	//   ....[80]....
        /*0de8*/ 	.word	0x00018480
        /*0dec*/ 	.word	0x00000002
        /*0df0*/ 	.word	0x00000060
        /*0df4*/ 	.short	0x010a
        /*0df6*/ 	.byte	0x3f
	.zero		1


	//   ....[81]....
        /*0df8*/ 	.word	0x000184d0
        /*0dfc*/ 	.word	0x00000000
        /*0e00*/ 	.word	0x00030860
        /*0e04*/ 	.short	0x010a
        /*0e06*/ 	.byte	0x3f
	.zero		1


	//   ....[82]....
        /*0e08*/ 	.word	0x00018ee0
        /*0e0c*/ 	.word	0x00000000
        /*0e10*/ 	.word	0x00030820
        /*0e14*/ 	.short	0x010a
        /*0e16*/ 	.byte	0x3f
	.zero		1


	//   ....[83]....
        /*0e18*/ 	.word	0x00019080
        /*0e1c*/ 	.word	0x00000006
        /*0e20*/ 	.word	0x00000000
        /*0e24*/ 	.short	0x010a
        /*0e26*/ 	.byte	0x3f
	.zero		1


	//   ....[84]....
        /*0e28*/ 	.word	0x000190d0
        /*0e2c*/ 	.word	0x00000007
        /*0e30*/ 	.word	0x00000000
        /*0e34*/ 	.short	0x010a
        /*0e36*/ 	.byte	0x3f
	.zero		1


	//   ....[85]....
        /*0e38*/ 	.word	0x00019120
        /*0e3c*/ 	.word	0x00000004
        /*0e40*/ 	.word	0x00000000
        /*0e44*/ 	.short	0x010a
        /*0e46*/ 	.byte	0x3f
	.zero		1


	//----- nvinfo : EIATTR_NUM_MBARRIERS
	.align		4
.L_799:
        /*0e48*/ 	.byte	0x03, 0x38
        /*0e4a*/ 	.short	0x0016


	//----- nvinfo : EIATTR_EXIT_INSTR_OFFSETS
	.align		4
        /*0e4c*/ 	.byte	0x04, 0x1c
        /*0e4e*/ 	.short	(.L_801 - .L_800)


	//   ....[0]....
.L_800:
        /*0e50*/ 	.word	0x00000a50


	//   ....[1]....
        /*0e54*/ 	.word	0x00010420


	//   ....[2]....
        /*0e58*/ 	.word	0x000171b0


	//----- nvinfo : EIATTR_MAX_THREADS
	.align		4
.L_801:
        /*0e5c*/ 	.byte	0x04, 0x05
        /*0e5e*/ 	.short	(.L_803 - .L_802)
.L_802:
        /*0e60*/ 	.word	0x00000180
        /*0e64*/ 	.word	0x00000001
        /*0e68*/ 	.word	0x00000001


	//----- nvinfo : EIATTR_CRS_STACK_SIZE
	.align		4
.L_803:
        /*0e6c*/ 	.byte	0x04, 0x1e
        /*0e6e*/ 	.short	(.L_805 - .L_804)
.L_804:
        /*0e70*/ 	.word	0x00000000


	//----- nvinfo : EIATTR_CBANK_PARAM_SIZE
	.align		4
.L_805:
        /*0e74*/ 	.byte	0x03, 0x19
        /*0e76*/ 	.short	0x0af0


	//----- nvinfo : EIATTR_PARAM_CBANK
	.align		4
        /*0e78*/ 	.byte	0x04, 0x0a
        /*0e7a*/ 	.short	(.L_807 - .L_806)
	.align		4
.L_806:
        /*0e7c*/ 	.word	index@(.nv.constant0._ZN7cutlass13device_kernelIN5flash11enable_sm90INS1_16FlashAttnFwdSm90INS1_25CollectiveMainloopFwdSm90ILi2EN4cute5tupleIJNS5_1CILi1EEES8_S8_EEENS6_IJNS7_ILi128EEENS7_ILi96EEENS7_ILi192EEEEEELi192ENS_6half_tEfNS_4arch4Sm90ELb0ELb1ELb0ELb1ELb0ELb0ELb0ELb1ELb1ELb1ELb0ELb0EEENS1_21CollectiveEpilogueFwdINS6_IJSA_SC_SB_EEES9_SE_SG_Li256ELb1ELb1ELb0ELb0EEENS1_36VarlenDynamicPersistentTileSchedulerILi128ELi96ELi256ELi128ELb0ELb1ELb1ELb1ELb0ELb1EEEEEEEEEvNT_6ParamsE)
        /*0e80*/ 	.short	0x0210
        /*0e82*/ 	.short	0x0af0


	//----- nvinfo : EIATTR_SW_WAR
	.align		4
.L_807:
        /*0e84*/ 	.byte	0x04, 0x36
        /*0e86*/ 	.short	(.L_809 - .L_808)
.L_808:
        /*0e88*/ 	.word	0x00000008
.L_809:


//--------------------- .nv.info._ZN7cutlass13device_kernelIN5flash11enable_sm90INS1_16FlashAttnFwdSm90INS1_25CollectiveMainloopFwdSm90ILi2EN4cute5tupleIJNS5_1CILi1EEES8_S8_EEENS6_IJNS7_ILi128EEENS7_ILi96EEENS7_ILi192EEEEEELi192ENS_6half_tEfNS_4arch4Sm90ELb0ELb1ELb0ELb1ELb0ELb1ELb0ELb1ELb1ELb1ELb0ELb0EEENS1_21CollectiveEpilogueFwdINS6_IJSA_SC_SB_EEES9_SE_SG_Li256ELb1ELb1ELb0ELb0EEENS1_36VarlenDynamicPersistentTileSchedulerILi128ELi96ELi256ELi128ELb0ELb1ELb1ELb1ELb0ELb1EEEEEEEEEvNT_6ParamsE --------------------------
	.section	.nv.info._ZN7cutlass13device_kernelIN5flash11enable_sm90INS1_16FlashAttnFwdSm90INS1_25CollectiveMainloopFwdSm90ILi2EN4cute5tupleIJNS5_1CILi1EEES8_S8_EEENS6_IJNS7_ILi128EEENS7_ILi96EEENS7_ILi192EEEEEELi192ENS_6half_tEfNS_4arch4Sm90ELb0ELb1ELb0ELb1ELb0ELb1ELb0ELb1ELb1ELb1ELb0ELb0EEENS1_21CollectiveEpilogueFwdINS6_IJSA_SC_SB_EEES9_SE_SG_Li256ELb1ELb1ELb0ELb0EEENS1_36VarlenDynamicPersistentTileSchedulerILi128ELi96ELi256ELi128ELb0ELb1ELb1ELb1ELb0ELb1EEEEEEEEEvNT_6ParamsE,"",@"SHT_CUDA_INFO"
	.sectionflags	@""
	.align	4


	//----- nvinfo : EIATTR_CUDA_API_VERSION
	.align		4
        /*0000*/ 	.byte	0x04, 0x37
        /*0002*/ 	.short	(.L_811 - .L_810)
.L_810:
        /*0004*/ 	.word	0x00000082


	//----- nvinfo : EIATTR_KPARAM_INFO
	.align		4
.L_811:
        /*0008*/ 	.byte	0x04, 0x17
        /*000a*/ 	.short	(.L_813 - .L_812)
.L_812:
        /*000c*/ 	.word	0x00000000
        /*0010*/ 	.short	0x0000
        /*0012*/ 	.short	0x0070
        /*0014*/ 	.byte	0x00, 0xf0, 0x01, 0x2a


	//----- nvinfo : EIATTR_SPARSE_MMA_MASK
	.align		4
.L_813:
        /*0018*/ 	.byte	0x03, 0x50
        /*001a*/ 	.short	0x0000


	//----- nvinfo : EIATTR_MAXREG_COUNT
	.align		4
        /*001c*/ 	.byte	0x03, 0x1b
        /*001e*/ 	.short	0x00a8


	//----- nvinfo : EIATTR_NUM_BARRIERS
	.align		4
        /*0020*/ 	.byte	0x02, 0x4c
        /*0022*/ 	.byte	0x10
	.zero		1


	//----- nvinfo : EIATTR_EXTERNS
	.align		4
        /*0024*/ 	.byte	0x04, 0x0f
        /*0026*/ 	.short	(.L_815 - .L_814)


	//   ....[0]....
	.align		4
.L_814:
        /*0028*/ 	.word	index@(__assertfail)


	//----- nvinfo : EIATTR_ANNOTATIONS
	.align		4
.L_815:
        /*002c*/ 	.byte	0x04, 0x55
        /*002e*/ 	.short	(.L_817 - .L_816)


	//   ....[0]....
.L_816:
        /* <DEDUP_REMOVED lines=129> */


	//----- nvinfo : EIATTR_MERCURY_ISA_VERSION
	.align		4
.L_817:
        /*0830*/ 	.byte	0x03, 0x5f
        /*0832*/ 	.short	0x0101


	//----- nvinfo : EIATTR_UNUSED_LOAD_BYTE_OFFSET
	.align		4
        /*0834*/ 	.byte	0x04, 0x44
        /*0836*/ 	.short	(.L_819 - .L_818)


	//   ....[0]....
.L_818:
        /*0838*/ 	.word	0x00000ab0
        /*083c*/ 	.word	0x0000fff0


	//   ....[1]....
        /*0840*/ 	.word	0x0001ed90
        /*0844*/ 	.word	0x0000fff0


	//----- nvinfo : EIATTR_INT_WARP_WIDE_INSTR_OFFSETS
	.align		4
.L_819:
        /*0848*/ 	.byte	0x04, 0x31
        /*084a*/ 	.short	(.L_821 - .L_820)


	//   ....[0]....
.L_820:
        /*084c*/ 	.word	0x00000190


	//   ....[1]....
        /*0850*/ 	.word	0x000001d0


	//   ....[2]....
        /*0854*/ 	.word	0x00000240


	//   ....[3]....
        /*0858*/ 	.word	0x00024600


	//   ....[4]....
        /*085c*/ 	.word	0x00024690


	//   ....[5]....
        /*0860*/ 	.word	0x00028560


	//   ....[6]....
        /*0864*/ 	.word	0x000285c0


	//----- nvinfo : EIATTR_COOP_GROUP_MASK_REGIDS
	.align		4
.L_821:
        /*0868*/ 	.byte	0x04, 0x29
        /*086a*/ 	.short	(.L_823 - .L_822)


	//   ....[0]....
.L_822:
        /*086c*/ 	.word	0xffffffff


	//   ....[1]....
        /*0870*/ 	.word	0xffffffff


	//   ....[2]....
        /*0874*/ 	.word	0xffffffff


	//   ....[3]....
        /*0878*/ 	.word	0xffffffff


	//   ....[4]....
        /*087c*/ 	.word	0xffffffff


	//   ....[5]....
        /*0880*/ 	.word	0xffffffff


	//   ....[6]....
        /*0884*/ 	.word	0xffffffff


	//   ....[7]....
        /*0888*/ 	.word	0xffffffff


	//   ....[8]....
        /*088c*/ 	.word	0xffffffff


	//   ....[9]....
        /*0890*/ 	.word	0xffffffff


	//   ....[10]....
        /*0894*/ 	.word	0xffffffff


	//   ....[11]....
        /*0898*/ 	.word	0xffffffff


	//   ....[12]....
        /*089c*/ 	.word	0xffffffff


	//   ....[13]....
        /*08a0*/ 	.word	0xffffffff


	//   ....[14]....
        /*08a4*/ 	.word	0xffffffff


	//   ....[15]....
        /*08a8*/ 	.word	0xffffffff


	//   ....[16]....
        /*08ac*/ 	.word	0xffffffff


	//   ....[17]....
        /*08b0*/ 	.word	0xffffffff


	//   ....[18]....
        /*08b4*/ 	.word	0xffffffff


	//   ....[19]....
        /*08b8*/ 	.word	0xffffffff


	//   ....[20]....
        /*08bc*/ 	.word	0xffffffff


	//   ....[21]....
        /*08c0*/ 	.word	0xffffffff


	//   ....[22]....
        /*08c4*/ 	.word	0xffffffff


	//   ....[23]....
        /*08c8*/ 	.word	0xffffffff


	//   ....[24]....
        /*08cc*/ 	.word	0xffffffff


	//   ....[25]....
        /*08d0*/ 	.word	0xffffffff


	//   ....[26]....
        /*08d4*/ 	.word	0xffffffff


	//   ....[27]....
        /*08d8*/ 	.word	0xffffffff


	//   ....[28]....
        /*08dc*/ 	.word	0xffffffff


	//   ....[29]....
        /*08e0*/ 	.word	0xffffffff


	//   ....[30]....
        /*08e4*/ 	.word	0xffffffff


	//   ....[31]....
        /*08e8*/ 	.word	0xffffffff


	//   ....[32]....
        /*08ec*/ 	.word	0xffffffff


	//   ....[33]....
        /*08f0*/ 	.word	0xffffffff


	//   ....[34]....
        /*08f4*/ 	.word	0xffffffff


	//   ....[35]....
        /*08f8*/ 	.word	0xffffffff


	//   ....[36]....
        /*08fc*/ 	.word	0xffffffff


	//   ....[37]....
        /*0900*/ 	.word	0xffffffff


	//   ....[38]....
        /*0904*/ 	.word	0xffffffff


	//   ....[39]....
        /*0908*/ 	.word	0xffffffff


	//   ....[40]....
        /*090c*/ 	.word	0xffffffff


	//   ....[41]....
        /*0910*/ 	.word	0xffffffff


	//   ....[42]....
        /*0914*/ 	.word	0xffffffff


	//   ....[43]....
        /*0918*/ 	.word	0xffffffff


	//   ....[44]....
        /*091c*/ 	.word	0xffffffff


	//   ....[45]....
        /*0920*/ 	.word	0xffffffff


	//   ....[46]....
        /*0924*/ 	.word	0xffffffff


	//   ....[47]....
        /*0928*/ 	.word	0xffffffff


	//   ....[48]....
        /*092c*/ 	.word	0xffffffff


	//   ....[49]....
        /*0930*/ 	.word	0xffffffff


	//   ....[50]....
        /*0934*/ 	.word	0xffffffff


	//   ....[51]....
        /*0938*/ 	.word	0xffffffff


	//   ....[52]....
        /*093c*/ 	.word	0xffffffff


	//   ....[53]....
        /*0940*/ 	.word	0xffffffff


	//   ....[54]....
        /*0944*/ 	.word	0xffffffff


	//   ....[55]....
        /*0948*/ 	.word	0xffffffff


	//   ....[56]....
        /*094c*/ 	.word	0xffffffff


	//   ....[57]....
        /*0950*/ 	.word	0xffffffff


	//   ....[58]....
        /*0954*/ 	.word	0xffffffff


	//   ....[59]....
        /*0958*/ 	.word	0xffffffff


	//   ....[60]....
        /*095c*/ 	.word	0xffffffff


	//   ....[61]....
        /*0960*/ 	.word	0xffffffff


	//   ....[62]....
        /*0964*/ 	.word	0xffffffff


	//   ....[63]....
        /*0968*/ 	.word	0xffffffff


	//   ....[64]....
        /*096c*/ 	.word	0xffffffff


	//   ....[65]....
        /*0970*/ 	.word	0xffffffff


	//   ....[66]....
        /*0974*/ 	.word	0xffffffff


	//   ....[67]....
        /*0978*/ 	.word	0xffffffff


	//   ....[68]....
        /*097c*/ 	.word	0xffffffff


	//   ....[69]....
        /*0980*/ 	.word	0xffffffff


	//   ....[70]....
        /*0984*/ 	.word	0xffffffff


	//   ....[71]....
        /*0988*/ 	.word	0xffffffff


	//   ....[72]....
        /*098c*/ 	.word	0xffffffff


	//   ....[73]....
        /*0990*/ 	.word	0xffffffff


	//   ....[74]....
        /*0994*/ 	.word	0xffffffff


	//   ....[75]....
        /*0998*/ 	.word	0xffffffff


	//   ....[76]....
        /*099c*/ 	.word	0xffffffff


	//   ....[77]....
        /*09a0*/ 	.word	0xffffffff


	//   ....[78]....
        /*09a4*/ 	.word	0xffffffff


	//   ....[79]....
        /*09a8*/ 	.word	0xffffffff


	//   ....[80]....
        /*09ac*/ 	.word	0xffffffff


	//   ....[81]....
        /*09b0*/ 	.word	0xffffffff


	//   ....[82]....
        /*09b4*/ 	.word	0xffffffff


	//   ....[83]....
        /*09b8*/ 	.word	0xffffffff


	//   ....[84]....
        /*09bc*/ 	.word	0xffffffff


	//   ....[85]....
        /*09c0*/ 	.word	0xffffffff


	//   ....[86]....
        /*09c4*/ 	.word	0xffffffff


	//   ....[87]....
        /*09c8*/ 	.word	0xffffffff


	//   ....[88]....
        /*09cc*/ 	.word	0xffffffff


	//   ....[89]....
        /*09d0*/ 	.word	0xffffffff


	//   ....[90]....
        /*09d4*/ 	.word	0xffffffff


	//   ....[91]....
        /*09d8*/ 	.word	0xffffffff


	//   ....[92]....
        /*09dc*/ 	.word	0xffffffff


	//   ....[93]....
        /*09e0*/ 	.word	0xffffffff


	//   ....[94]....
        /*09e4*/ 	.word	0xffffffff


	//   ....[95]....
        /*09e8*/ 	.word	0xffffffff


	//   ....[96]....
        /*09ec*/ 	.word	0xffffffff


	//   ....[97]....
        /*09f0*/ 	.word	0xffffffff


	//   ....[98]....
        /*09f4*/ 	.word	0xffffffff


	//   ....[99]....
        /*09f8*/ 	.word	0xffffffff


	//   ....[100]....
        /*09fc*/ 	.word	0xffffffff


	//   ....[101]....
        /*0a00*/ 	.word	0xffffffff


	//   ....[102]....
        /*0a04*/ 	.word	0xffffffff


	//   ....[103]....
        /*0a08*/ 	.word	0xffffffff


	//   ....[104]....
        /*0a0c*/ 	.word	0xffffffff


	//   ....[105]....
        /*0a10*/ 	.word	0xffffffff


	//   ....[106]....
        /*0a14*/ 	.word	0xffffffff


	//   ....[107]....
        /*0a18*/ 	.word	0xffffffff


	//   ....[108]....
        /*0a1c*/ 	.word	0xffffffff


	//   ....[109]....
        /*0a20*/ 	.word	0xffffffff


	//   ....[110]....
        /*0a24*/ 	.word	0xffffffff


	//   ....[111]....
        /*0a28*/ 	.word	0xffffffff


	//   ....[112]....
        /*0a2c*/ 	.word	0xffffffff


	//   ....[113]....
        /*0a30*/ 	.word	0xffffffff


	//   ....[114]....
        /*0a34*/ 	.word	0xffffffff


	//   ....[115]....
        /*0a38*/ 	.word	0xffffffff


	//   ....[116]....
        /*0a3c*/ 	.word	0xffffffff


	//   ....[117]....
        /*0a40*/ 	.word	0xffffffff


	//   ....[118]....
        /*0a44*/ 	.word	0xffffffff


	//   ....[119]....
        /*0a48*/ 	.word	0xffffffff


	//   ....[120]....
        /*0a4c*/ 	.word	0xffffffff


	//   ....[121]....
        /*0a50*/ 	.word	0xffffffff


	//   ....[122]....
        /*0a54*/ 	.word	0x0500000f


	//   ....[123]....
        /*0a58*/ 	.word	0x0500000f


	//   ....[124]....
        /*0a5c*/ 	.word	0x0500000f


	//   ....[125]....
        /*0a60*/ 	.word	0x0500000f


	//   ....[126]....
        /*0a64*/ 	.word	0x0500000f


	//   ....[127]....
        /*0a68*/ 	.word	0x0500000f


	//   ....[128]....
        /*0a6c*/ 	.word	0x0500000f


	//   ....[129]....
        /*0a70*/ 	.word	0x0500000f


	//   ....[130]....
        /*0a74*/ 	.word	0x0500000f


	//   ....[131]....
        /*0a78*/ 	.word	0x0500000f


	//   ....[132]....
        /*0a7c*/ 	.word	0x0500000f


	//   ....[133]....
        /*0a80*/ 	.word	0x0500000f


	//   ....[134]....
        /*0a84*/ 	.word	0x0500000f


	//   ....[135]....
        /*0a88*/ 	.word	0x0500000f


	//   ....[136]....
        /*0a8c*/ 	.word	0x0500000f


	//   ....[137]....
        /*0a90*/ 	.word	0x0500000f


	//   ....[138]....
        /*0a94*/ 	.word	0x0500000f


	//   ....[139]....
        /*0a98*/ 	.word	0x0500000f


	//   ....[140]....
        /*0a9c*/ 	.word	0x0500000f


	//   ....[141]....
        /*0aa0*/ 	.word	0x0500000f


	//   ....[142]....
        /*0aa4*/ 	.word	0x0500000f


	//   ....[143]....
        /*0aa8*/ 	.word	0x0500000f


	//   ....[144]....
        /*0aac*/ 	.word	0x0500000f


	//   ....[145]....
        /*0ab0*/ 	.word	0x0500000f


	//   ....[146]....
        /*0ab4*/ 	.word	0x0500000f


	//   ....[147]....
        /*0ab8*/ 	.word	0x0500000f


	//   ....[148]....
        /*0abc*/ 	.word	0x0500000f


	//   ....[149]....
        /*0ac0*/ 	.word	0x0500000f


	//   ....[150]....
        /*0ac4*/ 	.word	0x0500000f


	//   ....[151]....
        /*0ac8*/ 	.word	0x0500000f


	//   ....[152]....
        /*0acc*/ 	.word	0x0500000f


	//   ....[153]....
        /*0ad0*/ 	.word	0x0500000f


	//   ....[154]....
        /*0ad4*/ 	.word	0x0500000f


	//   ....[155]....
        /*0ad8*/ 	.word	0x0500000f


	//   ....[156]....
        /*0adc*/ 	.word	0x0500000f


	//   ....[157]....
        /*0ae0*/ 	.word	0x0500000f


	//   ....[158]....
        /*0ae4*/ 	.word	0x0500000f


	//   ....[159]....
        /*0ae8*/ 	.word	0x0500000f


	//   ....[160]....
        /*0aec*/ 	.word	0x0500000f


	//   ....[161]....
        /*0af0*/ 	.word	0x0500000f


	//   ....[162]....
        /*0af4*/ 	.word	0x0500000f


	//   ....[163]....
        /*0af8*/ 	.word	0x0500000f


	//   ....[164]....
        /*0afc*/ 	.word	0x0500000f


	//   ....[165]....
        /*0b00*/ 	.word	0x0500000f


	//   ....[166]....
        /*0b04*/ 	.word	0x0500000f


	//   ....[167]....
        /*0b08*/ 	.word	0x0500000f


	//   ....[168]....
        /*0b0c*/ 	.word	0x0500000f


	//   ....[169]....
        /*0b10*/ 	.word	0x0500000f


	//   ....[170]....
        /*0b14*/ 	.word	0x0500000f


	//   ....[171]....
        /*0b18*/ 	.word	0x0500000f


	//   ....[172]....
        /*0b1c*/ 	.word	0x0500000f


	//   ....[173]....
        /*0b20*/ 	.word	0x0500000f


	//----- nvinfo : EIATTR_COOP_GROUP_INSTR_OFFSETS
	.align		4
.L_823:
        /*0b24*/ 	.byte	0x04, 0x28
        /*0b26*/ 	.short	(.L_825 - .L_824)


	//   ....[0]....
.L_824:
        /*0b28*/ 	.word	0x00000060


	//   ....[1]....
        /*0b2c*/ 	.word	0x000001a0


	//   ....[2]....
        /*0b30*/ 	.word	0x000001f0


	//   ....[3]....
        /*0b34*/ 	.word	0x00000420


	//   ....[4]....
        /*0b38*/ 	.word	0x00000580


	//   ....[5]....
        /*0b3c*/ 	.word	0x000006a0


	//   ....[6]....
        /*0b40*/ 	.word	0x00000800


	//   ....[7]....
        /*0b44*/ 	.word	0x0000aee0


	//   ....[8]....
        /*0b48*/ 	.word	0x0000b5e0


	//   ....[9]....
        /*0b4c*/ 	.word	0x0000b5f0


	//   ....[10]....
        /*0b50*/ 	.word	0x0000b600


	//   ....[11]....
        /*0b54*/ 	.word	0x0000b610


	//   ....[12]....
        /*0b58*/ 	.word	0x0000bde0


	//   ....[13]....
        /*0b5c*/ 	.word	0x0000bdf0


	//   ....[14]....
        /*0b60*/ 	.word	0x0000be00


	//   ....[15]....
        /*0b64*/ 	.word	0x0000be10


	//   ....[16]....
        /*0b68*/ 	.word	0x0000eb70


	//   ....[17]....
        /*0b6c*/ 	.word	0x0000eb80


	//   ....[18]....
        /*0b70*/ 	.word	0x0000eb90


	//   ....[19]....
        /*0b74*/ 	.word	0x0000eba0


	//   ....[20]....
        /*0b78*/ 	.word	0x0000f190


	//   ....[21]....
        /*0b7c*/ 	.word	0x0000f1a0


	//   ....[22]....
        /*0b80*/ 	.word	0x0000f1b0


	//   ....[23]....
        /*0b84*/ 	.word	0x0000f1c0


	//   ....[24]....
        /*0b88*/ 	.word	0x000128e0


	//   ....[25]....
        /*0b8c*/ 	.word	0x00012bc0


	//   ....[26]....
        /*0b90*/ 	.word	0x000138a0


	//   ....[27]....
        /*0b94*/ 	.word	0x000139b0


	//   ....[28]....
        /*0b98*/ 	.word	0x00013ed0


	//   ....[29]....
        /*0b9c*/ 	.word	0x00013fa0


	//   ....[30]....
        /*0ba0*/ 	.word	0x00016020


	//   ....[31]....
        /*0ba4*/ 	.word	0x00016270


	//   ....[32]....
        /*0ba8*/ 	.word	0x00017120


	//   ....[33]....
        /*0bac*/ 	.word	0x00017240


	//   ....[34]....
        /*0bb0*/ 	.word	0x00017800


	//   ....[35]....
        /*0bb4*/ 	.word	0x00017860


	//   ....[36]....
        /*0bb8*/ 	.word	0x00019730


	//   ....[37]....
        /*0bbc*/ 	.word	0x00019750


	//   ....[38]....
        /*0bc0*/ 	.word	0x00019c80


	//   ....[39]....
        /*0bc4*/ 	.word	0x00019ca0


	//   ....[40]....
        /*0bc8*/ 	.word	0x0001b970


	//   ....[41]....
        /*0bcc*/ 	.word	0x0001bbd0


	//   ....[42]....
        /*0bd0*/ 	.word	0x0001ca90


	//   ....[43]....
        /*0bd4*/ 	.word	0x0001cbb0


	//   ....[44]....
        /*0bd8*/ 	.word	0x0001d160


	//   ....[45]....
        /*0bdc*/ 	.word	0x0001d1b0


	//   ....[46]....
        /*0be0*/ 	.word	0x0001e2a0


	//   ....[47]....
        /*0be4*/ 	.word	0x0001e4f0


	//   ....[48]....
        /*0be8*/ 	.word	0x0001e560


	//   ....[49]....
        /*0bec*/ 	.word	0x0001e580


	//   ....[50]....
        /*0bf0*/ 	.word	0x0001fae0


	//   ....[51]....
        /*0bf4*/ 	.word	0x0001fb20


	//   ....[52]....
        /*0bf8*/ 	.word	0x0001fb50


	//   ....[53]....
        /*0bfc*/ 	.word	0x0001fb80


	//   ....[54]....
        /*0c00*/ 	.word	0x000202a0


	//   ....[55]....
        /*0c04*/ 	.word	0x000202c0


	//   ....[56]....
        /*0c08*/ 	.word	0x000203d0


	//   ....[57]....
        /*0c0c*/ 	.word	0x000203f0


	//   ....[58]....
        /*0c10*/ 	.word	0x000204f0


	//   ....[59]....
        /*0c14*/ 	.word	0x00020510


	//   ....[60]....
        /*0c18*/ 	.word	0x00020620


	//   ....[61]....
        /*0c1c*/ 	.word	0x00020640


	//   ....[62]....
        /*0c20*/ 	.word	0x00020eb0


	//   ....[63]....
        /*0c24*/ 	.word	0x00020ee0


	//   ....[64]....
        /*0c28*/ 	.word	0x00020ff0


	//   ....[65]....
        /*0c2c*/ 	.word	0x00021010


	//   ....[66]....
        /*0c30*/ 	.word	0x00021110


	//   ....[67]....
        /*0c34*/ 	.word	0x00021130


	//   ....[68]....
        /*0c38*/ 	.word	0x00021240


	//   ....[69]....
        /*0c3c*/ 	.word	0x00021260


	//   ....[70]....
        /*0c40*/ 	.word	0x000213f0


	//   ....[71]....
        /*0c44*/ 	.word	0x000215c0


	//   ....[72]....
        /*0c48*/ 	.word	0x000215f0


	//   ....[73]....
        /*0c4c*/ 	.word	0x00021620


	//   ....[74]....
        /*0c50*/ 	.word	0x00021650


	//   ....[75]....
        /*0c54*/ 	.word	0x00021680


	//   ....[76]....
        /*0c58*/ 	.word	0x000216b0


	//   ....[77]....
        /*0c5c*/ 	.word	0x00021820


	//   ....[78]....
        /*0c60*/ 	.word	0x00021850


	//   ....[79]....
        /*0c64*/ 	.word	0x00021880


	//   ....[80]....
        /*0c68*/ 	.word	0x000218b0


	//   ....[81]....
        /*0c6c*/ 	.word	0x000218e0


	//   ....[82]....
        /*0c70*/ 	.word	0x00021910


	//   ....[83]....
        /*0c74*/ 	.word	0x000219b0


	//   ....[84]....
        /*0c78*/ 	.word	0x00021a10


	//   ....[85]....
        /*0c7c*/ 	.word	0x00021aa0


	//   ....[86]....
        /*0c80*/ 	.word	0x00022c80


	//   ....[87]....
        /*0c84*/ 	.word	0x00024bc0


	//   ....[88]....
        /*0c88*/ 	.word	0x000257f0


	//   ....[89]....
        /*0c8c*/ 	.word	0x00025810


	//   ....[90]....
        /*0c90*/ 	.word	0x000258e0


	//   ....[91]....
        /*0c94*/ 	.word	0x000258f0


	//   ....[92]....
        /*0c98*/ 	.word	0x00025990


	//   ....[93]....
        /*0c9c*/ 	.word	0x000259a0


	//   ....[94]....
        /*0ca0*/ 	.word	0x00025a40


	//   ....[95]....
        /*0ca4*/ 	.word	0x00025a50


	//   ....[96]....
        /*0ca8*/ 	.word	0x00025af0


	//   ....[97]....
        /*0cac*/ 	.word	0x00025b00


	//   ....[98]....
        /*0cb0*/ 	.word	0x00025ba0


	//   ....[99]....
        /*0cb4*/ 	.word	0x00025bb0


	//   ....[100]....
        /*0cb8*/ 	.word	0x00025c50


	//   ....[101]....
        /*0cbc*/ 	.word	0x00025c60


	//   ....[102]....
        /*0cc0*/ 	.word	0x00025cb0


	//   ....[103]....
        /*0cc4*/ 	.word	0x00025cf0


	//   ....[104]....
        /*0cc8*/ 	.word	0x00028da0


	//   ....[105]....
        /*0ccc*/ 	.word	0x00028df0


	//   ....[106]....
        /*0cd0*/ 	.word	0x00028e20


	//   ....[107]....
        /*0cd4*/ 	.word	0x00028e30


	//   ....[108]....
        /*0cd8*/ 	.word	0x00028e60


	//   ....[109]....
        /*0cdc*/ 	.word	0x00028e90


	//   ....[110]....
        /*0ce0*/ 	.word	0x00028ec0


	//   ....[111]....
        /*0ce4*/ 	.word	0x00028ef0


	//   ....[112]....
        /*0ce8*/ 	.word	0x00029070


	//   ....[113]....
        /*0cec*/ 	.word	0x000290b0


	//   ....[114]....
        /*0cf0*/ 	.word	0x000290e0


	//   ....[115]....
        /*0cf4*/ 	.word	0x00029110


	//   ....[116]....
        /*0cf8*/ 	.word	0x00029140


	//   ....[117]....
        /*0cfc*/ 	.word	0x00029170


	//   ....[118]....
        /*0d00*/ 	.word	0x00029230


	//   ....[119]....
        /*0d04*/ 	.word	0x00029250


	//   ....[120]....
        /*0d08*/ 	.word	0x000292c0


	//   ....[121]....
        /*0d0c*/ 	.word	0x00029990


	//   ....[122]....
        /*0d10*/ 	.word	0x00029df0


	//   ....[123]....
        /*0d14*/ 	.word	0x00029e80


	//   ....[124]....
        /*0d18*/ 	.word	0x00029ed0


	//   ....[125]....
        /*0d1c*/ 	.word	0x00029f20


	//   ....[126]....
        /*0d20*/ 	.word	0x00029fb0


	//   ....[127]....
        /*0d24*/ 	.word	0x0002a040


	//   ....[128]....
        /*0d28*/ 	.word	0x0002a090


	//   ....[129]....
        /*0d2c*/ 	.word	0x0002a0e0


	//   ....[130]....
        /*0d30*/ 	.word	0x0002a1d0


	//   ....[131]....
        /*0d34*/ 	.word	0x0002a260


	//   ....[132]....
        /*0d38*/ 	.word	0x0002a2c0


	//   ....[133]....
        /*0d3c*/ 	.word	0x0002a320


	//   ....[134]....
        /*0d40*/ 	.word	0x0002a3b0


	//   ....[135]....
        /*0d44*/ 	.word	0x0002a440


	//   ....[136]....
        /*0d48*/ 	.word	0x0002a4a0


	//   ....[137]....
        /*0d4c*/ 	.word	0x0002a500


	//   ....[138]....
        /*0d50*/ 	.word	0x0002a890


	//   ....[139]....
        /*0d54*/ 	.word	0x0002ab90


	//   ....[140]....
        /*0d58*/ 	.word	0x0002ad10


	//   ....[141]....
        /*0d5c*/ 	.word	0x0002ad60


	//   ....[142]....
        /*0d60*/ 	.word	0x0002ae10


	//   ....[143]....
        /*0d64*/ 	.word	0x0002af20


	//   ....[144]....
        /*0d68*/ 	.word	0x0002af80


	//   ....[145]....
        /*0d6c*/ 	.word	0x0002b090


	//   ....[146]....
        /*0d70*/ 	.word	0x0002b0f0


	//   ....[147]....
        /*0d74*/ 	.word	0x0002b200


	//   ....[148]....
        /*0d78*/ 	.word	0x0002b260


	//   ....[149]....
        /*0d7c*/ 	.word	0x0002b370


	//   ....[150]....
        /*0d80*/ 	.word	0x0002b3d0


	//   ....[151]....
        /*0d84*/ 	.word	0x0002b4e0


	//   ....[152]....
        /*0d88*/ 	.word	0x0002b540


	//   ....[153]....
        /*0d8c*/ 	.word	0x0002b650


	//   ....[154]....
        /*0d90*/ 	.word	0x0002b6b0


	//   ....[155]....
        /*0d94*/ 	.word	0x0002b790


	//   ....[156]....
        /*0d98*/ 	.word	0x0002bb00


	//   ....[157]....
        /*0d9c*/ 	.word	0x0002bbb0


	//   ....[158]....
        /*0da0*/ 	.word	0x0002bcb0


	//   ....[159]....
        /*0da4*/ 	.word	0x0002bd40


	//   ....[160]....
        /*0da8*/ 	.word	0x0002bdc0


	//   ....[161]....
        /*0dac*/ 	.word	0x0002be40


	//   ....[162]....
        /*0db0*/ 	.word	0x0002bec0


	//   ....[163]....
        /*0db4*/ 	.word	0x0002bf50


	//   ....[164]....
        /*0db8*/ 	.word	0x0002bff0


	//   ....[165]....
        /*0dbc*/ 	.word	0x0002c0c0


	//   ....[166]....
        /*0dc0*/ 	.word	0x0002c140


	//   ....[167]....
        /*0dc4*/ 	.word	0x0002c1c0


	//   ....[168]....
        /*0dc8*/ 	.word	0x0002c240


	//   ....[169]....
        /*0dcc*/ 	.word	0x0002c2d0


	//   ....[170]....
        /*0dd0*/ 	.word	0x0002c350


	//   ....[171]....
        /*0dd4*/ 	.word	0x0002c3f0


	//   ....[172]....
        /*0dd8*/ 	.word	0x0002c480


	//   ....[173]....
        /*0ddc*/ 	.word	0x0002c5b0


	//----- nvinfo : EIATTR_REG_RECONFIG
	.align		4
.L_825:
        /*0de0*/ 	.byte	0x01, 0x54
	.zero		2


	//----- nvinfo : EIATTR_SYSCALL_OFFSETS
	.align		4
        /*0de4*/ 	.byte	0x04, 0x46
        /*0de6*/ 	.short	(.L_827 - .L_826)


	//   ....[0]....
.L_826:
        /*0de8*/ 	.word	0x00001e50


	//   ....[1]....
        /*0dec*/ 	.word	0x00001fa0


	//   ....[2]....
        /*0df0*/ 	.word	0x0000b080


	//   ....[3]....
        /*0df4*/ 	.word	0x0000b3a0


	//   ....[4]....
        /*0df8*/ 	.word	0x00024800


	//   ....[5]....
        /*0dfc*/ 	.word	0x00024950


	//   ....[6]....
        /*0e00*/ 	.word	0x00024a40


	//   ....[7]....
        /*0e04*/ 	.word	0x00025340


	//----- nvinfo : EIATTR_MBARRIER_INSTR_OFFSETS
	.align		4
.L_827:
        /*0e08*/ 	.byte	0x04, 0x39
        /*0e0a*/ 	.short	(.L_829 - .L_828)


	//   ....[0]....
.L_828:
        /*0e0c*/ 	.word	0x000002d0
        /*0e10*/ 	.word	0x000000ff
        /*0e14*/ 	.word	0x00030800
        /*0e18*/ 	.short	0x0100
        /*0e1a*/ 	.byte	0x08
	.zero		1


	//   ....[1]....
        /*0e1c*/ 	.word	0x000002e0
        /*0e20*/ 	.word	0x000000ff
        /*0e24*/ 	.word	0x00030820
        /*0e28*/ 	.short	0x0100
        /*0e2a*/ 	.byte	0x08
	.zero		1


	//   ....[2]....
        /*0e2c*/ 	.word	0x000003d0
        /*0e30*/ 	.word	0x000000ff
        /*0e34*/ 	.word	0x00030830
        /*0e38*/ 	.short	0x0100
        /*0e3a*/ 	.byte	0x08
	.zero		1


	//   ....[3]....
        /*0e3c*/ 	.word	0x000003e0
        /*0e40*/ 	.word	0x000000ff
        /*0e44*/ 	.word	0x00030840
        /*0e48*/ 	.short	0x0100
        /*0e4a*/ 	.byte	0x08
	.zero		1


	//   ....[4]....
        /*0e4c*/ 	.word	0x000003f0
        /*0e50*/ 	.word	0x000000ff
        /*0e54*/ 	.word	0x00030838
        /*0e58*/ 	.short	0x0100
        /*0e5a*/ 	.byte	0x08
	.zero		1


	//   ....[5]....
        /*0e5c*/ 	.word	0x00000400
        /*0e60*/ 	.word	0x000000ff
        /*0e64*/ 	.word	0x00030848
        /*0e68*/ 	.short	0x0100
        /*0e6a*/ 	.byte	0x08
	.zero		1


	//   ....[6]....
        /*0e6c*/ 	.word	0x00000530
        /*0e70*/ 	.word	0x000000ff
        /*0e74*/ 	.word	0x00030850
        /*0e78*/ 	.short	0x0100
        /*0e7a*/ 	.byte	0x08
	.zero		1


	//   ....[7]....
        /*0e7c*/ 	.word	0x00000540
        /*0e80*/ 	.word	0x000000ff
        /*0e84*/ 	.word	0x00030860
        /*0e88*/ 	.short	0x0100
        /*0e8a*/ 	.byte	0x08
	.zero		1


	//   ....[8]....
        /*0e8c*/ 	.word	0x00000550
        /*0e90*/ 	.word	0x000000ff
        /*0e94*/ 	.word	0x00030858
        /*0e98*/ 	.short	0x0100
        /*0e9a*/ 	.byte	0x08
	.zero		1


	//   ....[9]....
        /*0e9c*/ 	.word	0x00000560
        /*0ea0*/ 	.word	0x000000ff
        /*0ea4*/ 	.word	0x00030868
        /*0ea8*/ 	.short	0x0100
        /*0eaa*/ 	.byte	0x08
	.zero		1


	//   ....[10]....
        /*0eac*/ 	.word	0x00000650
        /*0eb0*/ 	.word	0x000000ff
        /*0eb4*/ 	.word	0x00030870
        /*0eb8*/ 	.short	0x0100
        /*0eba*/ 	.byte	0x06
	.zero		1


	//   ....[11]....
        /*0ebc*/ 	.word	0x00000660
        /*0ec0*/ 	.word	0x000000ff
        /*0ec4*/ 	.word	0x00030880
        /*0ec8*/ 	.short	0x0100
        /*0eca*/ 	.byte	0x06
	.zero		1


	//   ....[12]....
        /*0ecc*/ 	.word	0x00000670
        /*0ed0*/ 	.word	0x000000ff
        /*0ed4*/ 	.word	0x00030878
        /*0ed8*/ 	.short	0x0100
        /*0eda*/ 	.byte	0x06
	.zero		1


	//   ....[13]....
        /*0edc*/ 	.word	0x00000680
        /*0ee0*/ 	.word	0x000000ff
        /*0ee4*/ 	.word	0x00030888
        /*0ee8*/ 	.short	0x0100
        /*0eea*/ 	.byte	0x06
	.zero		1


	//   ....[14]....
        /*0eec*/ 	.word	0x000007b0
        /*0ef0*/ 	.word	0x000000ff
        /*0ef4*/ 	.word	0x00030890
        /*0ef8*/ 	.short	0x0100
        /*0efa*/ 	.byte	0x08
	.zero		1


	//   ....[15]....
        /*0efc*/ 	.word	0x000007c0
        /*0f00*/ 	.word	0x000000ff
        /*0f04*/ 	.word	0x000308a0
        /*0f08*/ 	.short	0x0100
        /*0f0a*/ 	.byte	0x08
	.zero		1


	//   ....[16]....
        /*0f0c*/ 	.word	0x000007d0
        /*0f10*/ 	.word	0x000000ff
        /*0f14*/ 	.word	0x00030898
        /*0f18*/ 	.short	0x0100
        /*0f1a*/ 	.byte	0x08
	.zero		1


	//   ....[17]....
        /*0f1c*/ 	.word	0x000007e0
        /*0f20*/ 	.word	0x000000ff
        /*0f24*/ 	.word	0x000308a8
        /*0f28*/ 	.short	0x0100
        /*0f2a*/ 	.byte	0x08
	.zero		1


	//   ....[18]....
        /*0f2c*/ 	.word	0x00000910
        /*0f30*/ 	.word	0x000000ff
        /*0f34*/ 	.word	0x000308b0
        /*0f38*/ 	.short	0x0100
        /*0f3a*/ 	.byte	0x08
	.zero		1


	//   ....[19]....
        /*0f3c*/ 	.word	0x00000920
        /*0f40*/ 	.word	0x000000ff
        /*0f44*/ 	.word	0x000308c0
        /*0f48*/ 	.short	0x0100
        /*0f4a*/ 	.byte	0x08
	.zero		1


	//   ....[20]....
        /*0f4c*/ 	.word	0x00000930
        /*0f50*/ 	.word	0x000000ff
        /*0f54*/ 	.word	0x000308b8
        /*0f58*/ 	.short	0x0100
        /*0f5a*/ 	.byte	0x08
	.zero		1


	//   ....[21]....
        /*0f5c*/ 	.word	0x00000940
        /*0f60*/ 	.word	0x000000ff
        /*0f64*/ 	.word	0x000308c8
        /*0f68*/ 	.short	0x0100
        /*0f6a*/ 	.byte	0x08
	.zero		1


	//   ....[22]....
        /*0f6c*/ 	.word	0x00003ab0
        /*0f70*/ 	.word	0x0000005a
        /*0f74*/ 	.word	0x00030890
        /*0f78*/ 	.short	0x010a
        /*0f7a*/ 	.byte	0x3f
	.zero		1


	//   ....[23]....
        /*0f7c*/ 	.word	0x00006c70
        /*0f80*/ 	.word	0x0000005a
        /*0f84*/ 	.word	0x00030890
        /*0f88*/ 	.short	0x010a
        /*0f8a*/ 	.byte	0x3f
	.zero		1


	//   ....[24]....
        /*0f8c*/ 	.word	0x00009d30
        /*0f90*/ 	.word	0x0000005a
        /*0f94*/ 	.word	0x00030890
        /*0f98*/ 	.short	0x010a
        /*0f9a*/ 	.byte	0x3f
	.zero		1


	//   ....[25]....
        /*0f9c*/ 	.word	0x0000a100
        /*0fa0*/ 	.word	0x00000020
        /*0fa4*/ 	.word	0x00000000
        /*0fa8*/ 	.short	0x0101
        /*0faa*/ 	.byte	0x3f
	.zero		1


	//   ....[26]....
        /*0fac*/ 	.word	0x0000a140
        /*0fb0*/ 	.word	0x0000005a
        /*0fb4*/ 	.word	0x000308b0
        /*0fb8*/ 	.short	0x010a
        /*0fba*/ 	.byte	0x3f
	.zero		1


	//   ....[27]....
        /*0fbc*/ 	.word	0x0000a670
        /*0fc0*/ 	.word	0x0000005a
        /*0fc4*/ 	.word	0x00000000
        /*0fc8*/ 	.short	0x0101
        /*0fca*/ 	.byte	0x3f
	.zero		1


	//   ....[28]....
        /*0fcc*/ 	.word	0x0000b100
        /*0fd0*/ 	.word	0x00000010
        /*0fd4*/ 	.word	0x00030800
        /*0fd8*/ 	.short	0x010a
        /*0fda*/ 	.byte	0x3f
	.zero		1


	//   ....[29]....
        /*0fdc*/ 	.word	0x0000b150
        /*0fe0*/ 	.word	0x00000010
        /*0fe4*/ 	.word	0x00030800
        /*0fe8*/ 	.short	0x010a
        /*0fea*/ 	.byte	0x3f
	.zero		1


	//   ....[30]....
        /*0fec*/ 	.word	0x0000c4d0
        /*0ff0*/ 	.word	0x00000010
        /*0ff4*/ 	.word	0x00030800
        /*0ff8*/ 	.short	0x010a
        /*0ffa*/ 	.byte	0x3f
	.zero		1


	//   ....[31]....
        /*0ffc*/ 	.word	0x0000f630
        /*1000*/ 	.word	0x00000010
        /*1004*/ 	.word	0x00030800
        /*1008*/ 	.short	0x010a
        /*100a*/ 	.byte	0x3f
	.zero		1


	//   ....[32]....
        /*100c*/ 	.word	0x00011e60
        /*1010*/ 	.word	0x00000005
        /*1014*/ 	.word	0x00030830
        /*1018*/ 	.short	0x010a
        /*101a*/ 	.byte	0x3f
	.zero		1


	//   ....[33]....
        /*101c*/ 	.word	0x00011ed0
        /*1020*/ 	.word	0x00000005
        /*1024*/ 	.word	0x00030830
        /*1028*/ 	.short	0x010a
        /*102a*/ 	.byte	0x3f
	.zero		1


	//   ....[34]....
        /*102c*/ 	.word	0x00012990
        /*1030*/ 	.word	0x00000000
        /*1034*/ 	.word	0x00000000
        /*1038*/ 	.short	0x0101
        /*103a*/ 	.byte	0x3f
	.zero		1


	//   ....[35]....
        /*103c*/ 	.word	0x00014e50
        /*1040*/ 	.word	0x00000000
        /*1044*/ 	.word	0x00030830
        /*1048*/ 	.short	0x010a
        /*104a*/ 	.byte	0x3f
	.zero		1


	//   ....[36]....
        /*104c*/ 	.word	0x00014ed0
        /*1050*/ 	.word	0x00000000
        /*1054*/ 	.word	0x00030830
        /*1058*/ 	.short	0x010a
        /*105a*/ 	.byte	0x3f
	.zero		1


	//   ....[37]....
        /*105c*/ 	.word	0x00015bf0
        /*1060*/ 	.word	0x00000015
        /*1064*/ 	.word	0x00030850
        /*1068*/ 	.short	0x010a
        /*106a*/ 	.byte	0x3f
	.zero		1


	//   ....[38]....
        /*106c*/ 	.word	0x00015c40
        /*1070*/ 	.word	0x00000015
        /*1074*/ 	.word	0x00030850
        /*1078*/ 	.short	0x010a
        /*107a*/ 	.byte	0x3f
	.zero		1


	//   ....[39]....
        /*107c*/ 	.word	0x00016040
        /*1080*/ 	.word	0x00000000
        /*1084*/ 	.word	0x00000000
        /*1088*/ 	.short	0x0101
        /*108a*/ 	.byte	0x3f
	.zero		1


	//   ....[40]....
        /*108c*/ 	.word	0x000172b0
        /*1090*/ 	.word	0x00000015
        /*1094*/ 	.word	0x00000000
        /*1098*/ 	.short	0x0101
        /*109a*/ 	.byte	0x3f
	.zero		1


	//   ....[41]....
        /*109c*/ 	.word	0x00018600
        /*10a0*/ 	.word	0x00000000
        /*10a4*/ 	.word	0x00030830
        /*10a8*/ 	.short	0x010a
        /*10aa*/ 	.byte	0x3f
	.zero		1


	//   ....[42]....
        /*10ac*/ 	.word	0x00018680
        /*10b0*/ 	.word	0x00000000
        /*10b4*/ 	.word	0x00030830
        /*10b8*/ 	.short	0x010a
        /*10ba*/ 	.byte	0x3f
	.zero		1


	//   ....[43]....
        /*10bc*/ 	.word	0x000193c0
        /*10c0*/ 	.word	0x0000000f
        /*10c4*/ 	.word	0x00030850
        /*10c8*/ 	.short	0x010a
        /*10ca*/ 	.byte	0x3f
	.zero		1


	//   ....[44]....
        /*10cc*/ 	.word	0x00019410
        /*10d0*/ 	.word	0x0000000f
        /*10d4*/ 	.word	0x00030850
        /*10d8*/ 	.short	0x010a
        /*10da*/ 	.byte	0x3f
	.zero		1


	//   ....[45]....
        /*10dc*/ 	.word	0x0001a1e0
        /*10e0*/ 	.word	0x00000082
        /*10e4*/ 	.word	0x00000000
        /*10e8*/ 	.short	0x0101
        /*10ea*/ 	.byte	0x3f
	.zero		1


	//   ....[46]....
        /*10ec*/ 	.word	0x0001a230
        /*10f0*/ 	.word	0x0000000f
        /*10f4*/ 	.word	0x00000000
        /*10f8*/ 	.short	0x0101
        /*10fa*/ 	.byte	0x3f
	.zero		1


	//   ....[47]....
        /*10fc*/ 	.word	0x0001a7d0
        /*1100*/ 	.word	0x00000003
        /*1104*/ 	.word	0x00030830
        /*1108*/ 	.short	0x010a
        /*110a*/ 	.byte	0x3f
	.zero		1


	//   ....[48]....
        /*110c*/ 	.word	0x0001a850
        /*1110*/ 	.word	0x00000003
        /*1114*/ 	.word	0x00030830
        /*1118*/ 	.short	0x010a
        /*111a*/ 	.byte	0x3f
	.zero		1


	//   ....[49]....
        /*111c*/ 	.word	0x0001b550
        /*1120*/ 	.word	0x0000000e
        /*1124*/ 	.word	0x00030850
        /*1128*/ 	.short	0x010a
        /*112a*/ 	.byte	0x3f
	.zero		1


	//   ....[50]....
        /*112c*/ 	.word	0x0001b5a0
        /*1130*/ 	.word	0x0000000e
        /*1134*/ 	.word	0x00030850
        /*1138*/ 	.short	0x010a
        /*113a*/ 	.byte	0x3f
	.zero		1


	//   ....[51]....
        /*113c*/ 	.word	0x0001ba20
        /*1140*/ 	.word	0x00000000
        /*1144*/ 	.word	0x00000000
        /*1148*/ 	.short	0x0101
        /*114a*/ 	.byte	0x3f
	.zero		1


	//   ....[52]....
        /*114c*/ 	.word	0x0001cc00
        /*1150*/ 	.word	0x0000000e
        /*1154*/ 	.word	0x00000000
        /*1158*/ 	.short	0x0101
        /*115a*/ 	.byte	0x3f
	.zero		1


	//   ....[53]....
        /*115c*/ 	.word	0x0001e1a0
        /*1160*/ 	.word	0x0000000c
        /*1164*/ 	.word	0x00030850
        /*1168*/ 	.short	0x010a
        /*116a*/ 	.byte	0x3f
	.zero		1


	//   ....[54]....
        /*116c*/ 	.word	0x0001e240
        /*1170*/ 	.word	0x0000000c
        /*1174*/ 	.word	0x00030850
        /*1178*/ 	.short	0x010a
        /*117a*/ 	.byte	0x3f
	.zero		1


	//   ....[55]....
        /*117c*/ 	.word	0x0001e720
        /*1180*/ 	.word	0x00000008
        /*1184*/ 	.word	0x00000000
        /*1188*/ 	.short	0x0101
        /*118a*/ 	.byte	0x3f
	.zero		1


	//   ....[56]....
        /*118c*/ 	.word	0x000202b0
        /*1190*/ 	.word	0x00000000
        /*1194*/ 	.word	0x00000000
        /*1198*/ 	.short	0x0101
        /*119a*/ 	.byte	0x3f
	.zero		1


	//   ....[57]....
        /*119c*/ 	.word	0x00022d70
        /*11a0*/ 	.word	0x00000006
        /*11a4*/ 	.word	0x00030820
        /*11a8*/ 	.short	0x010a
        /*11aa*/ 	.byte	0x3f
	.zero		1


	//   ....[58]....
        /*11ac*/ 	.word	0x00022e50
        /*11b0*/ 	.word	0x00000007
        /*11b4*/ 	.word	0x000308a0
        /*11b8*/ 	.short	0x010a
        /*11ba*/ 	.byte	0x3f
	.zero		1


	//   ....[59]....
        /*11bc*/ 	.word	0x00023290
        /*11c0*/ 	.word	0x00000007
        /*11c4*/ 	.word	0x000308c0
        /*11c8*/ 	.short	0x010a
        /*11ca*/ 	.byte	0x3f
	.zero		1


	//   ....[60]....
        /*11cc*/ 	.word	0x00023820
        /*11d0*/ 	.word	0x00000008
        /*11d4*/ 	.word	0x000308a0
        /*11d8*/ 	.short	0x010a
        /*11da*/ 	.byte	0x3f
	.zero		1


	//   ....[61]....
        /*11dc*/ 	.word	0x00023c50
        /*11e0*/ 	.word	0x00000008
        /*11e4*/ 	.word	0x000308c0
        /*11e8*/ 	.short	0x010a
        /*11ea*/ 	.byte	0x3f
	.zero		1


	//   ....[62]....
        /*11ec*/ 	.word	0x00024e50
        /*11f0*/ 	.word	0x00000000
        /*11f4*/ 	.word	0x00030840
        /*11f8*/ 	.short	0x010a
        /*11fa*/ 	.byte	0x3f
	.zero		1


	//   ....[63]....
        /*11fc*/ 	.word	0x00025e00
        /*1200*/ 	.word	0x00000008
        /*1204*/ 	.word	0x00030800
        /*1208*/ 	.short	0x0107
        /*120a*/ 	.byte	0x3f
	.zero		1


	//   ....[64]....
        /*120c*/ 	.word	0x00025f00
        /*1210*/ 	.word	0x00000002
        /*1214*/ 	.word	0x00030800
        /*1218*/ 	.short	0x0101
        /*121a*/ 	.byte	0x3f
	.zero		1


	//   ....[65]....
        /*121c*/ 	.word	0x00025f20
        /*1220*/ 	.word	0x00000002
        /*1224*/ 	.word	0x00030820
        /*1228*/ 	.short	0x010a
        /*122a*/ 	.byte	0x3f
	.zero		1


	//   ....[66]....
        /*122c*/ 	.word	0x000262a0
        /*1230*/ 	.word	0x00000003
        /*1234*/ 	.word	0x00030840
        /*1238*/ 	.short	0x010a
        /*123a*/ 	.byte	0x3f
	.zero		1


	//   ....[67]....
        /*123c*/ 	.word	0x00026760
        /*1240*/ 	.word	0x00000002
        /*1244*/ 	.word	0x00030860
        /*1248*/ 	.short	0x010a
        /*124a*/ 	.byte	0x3f
	.zero		1


	//   ....[68]....
        /*124c*/ 	.word	0x00026f50
        /*1250*/ 	.word	0x00000003
        /*1254*/ 	.word	0x00030840
        /*1258*/ 	.short	0x010a
        /*125a*/ 	.byte	0x3f
	.zero		1


	//   ....[69]....
        /*125c*/ 	.word	0x00027410
        /*1260*/ 	.word	0x00000002
        /*1264*/ 	.word	0x00030860
        /*1268*/ 	.short	0x010a
        /*126a*/ 	.byte	0x3f
	.zero		1


	//   ....[70]....
        /*126c*/ 	.word	0x00027b50
        /*1270*/ 	.word	0x00000003
        /*1274*/ 	.word	0x00030840
        /*1278*/ 	.short	0x010a
        /*127a*/ 	.byte	0x3f
	.zero		1


	//   ....[71]....
        /*127c*/ 	.word	0x00028000
        /*1280*/ 	.word	0x00000002
        /*1284*/ 	.word	0x00030860
        /*1288*/ 	.short	0x010a
        /*128a*/ 	.byte	0x3f
	.zero		1


	//   ....[72]....
        /*128c*/ 	.word	0x000286c0
        /*1290*/ 	.word	0x00000000
        /*1294*/ 	.word	0x00030860
        /*1298*/ 	.short	0x010a
        /*129a*/ 	.byte	0x3f
	.zero		1


	//   ....[73]....
        /*129c*/ 	.word	0x00029910
        /*12a0*/ 	.word	0x00000000
        /*12a4*/ 	.word	0x00030820
        /*12a8*/ 	.short	0x010a
        /*12aa*/ 	.byte	0x3f
	.zero		1


	//   ....[74]....
        /*12ac*/ 	.word	0x00029ae0
        /*12b0*/ 	.word	0x00000006
        /*12b4*/ 	.word	0x00000000
        /*12b8*/ 	.short	0x010a
        /*12ba*/ 	.byte	0x3f
	.zero		1


	//   ....[75]....
        /*12bc*/ 	.word	0x00029b50
        /*12c0*/ 	.word	0x00000007
        /*12c4*/ 	.word	0x00000000
        /*12c8*/ 	.short	0x010a
        /*12ca*/ 	.byte	0x3f
	.zero		1


	//   ....[76]....
        /*12cc*/ 	.word	0x00029bc0
        /*12d0*/ 	.word	0x00000004
        /*12d4*/ 	.word	0x00000000
        /*12d8*/ 	.short	0x010a
        /*12da*/ 	.byte	0x3f
	.zero		1


	//   ....[77]....
        /*12dc*/ 	.word	0x00029bf0
        /*12e0*/ 	.word	0x00000003
        /*12e4*/ 	.word	0x00000000
        /*12e8*/ 	.short	0x010a
        /*12ea*/ 	.byte	0x3f
	.zero		1


	//   ....[78]....
        /*12ec*/ 	.word	0x00029c50
        /*12f0*/ 	.word	0x0000005a
        /*12f4*/ 	.word	0x00030890
        /*12f8*/ 	.short	0x010a
        /*12fa*/ 	.byte	0x3f
	.zero		1


	//   ....[79]....
        /*12fc*/ 	.word	0x00029ca0
        /*1300*/ 	.word	0x0000005a
        /*1304*/ 	.word	0x00030890
        /*1308*/ 	.short	0x010a
        /*130a*/ 	.byte	0x3f
	.zero		1


	//   ....[80]....
        /*130c*/ 	.word	0x00029cf0
        /*1310*/ 	.word	0x0000005a
        /*1314*/ 	.word	0x00030890
        /*1318*/ 	.short	0x010a
        /*131a*/ 	.byte	0x3f
	.zero		1


	//   ....[81]....
        /*131c*/ 	.word	0x00029d40
        /*1320*/ 	.word	0x0000005a
        /*1324*/ 	.word	0x000308b0
        /*1328*/ 	.short	0x010a
        /*132a*/ 	.byte	0x3f
	.zero		1


	//   ....[82]....
        /*132c*/ 	.word	0x0002a120
        /*1330*/ 	.word	0x00000010
        /*1334*/ 	.word	0x00030800
        /*1338*/ 	.short	0x010a
        /*133a*/ 	.byte	0x3f
	.zero		1


	//   ....[83]....
        /*133c*/ 	.word	0x0002a530
        /*1340*/ 	.word	0x00000010
        /*1344*/ 	.word	0x00030800
        /*1348*/ 	.short	0x010a
        /*134a*/ 	.byte	0x3f
	.zero		1


	//   ....[84]....
        /*134c*/ 	.word	0x0002a580
        /*1350*/ 	.word	0x00000005
        /*1354*/ 	.word	0x00030830
        /*1358*/ 	.short	0x010a
        /*135a*/ 	.byte	0x3f
	.zero		1


	//   ....[85]....
        /*135c*/ 	.word	0x0002a5d0
        /*1360*/ 	.word	0x00000000
        /*1364*/ 	.word	0x00030830
        /*1368*/ 	.short	0x010a
        /*136a*/ 	.byte	0x3f
	.zero		1


	//   ....[86]....
        /*136c*/ 	.word	0x0002a620
        /*1370*/ 	.word	0x00000015
        /*1374*/ 	.word	0x00030850
        /*1378*/ 	.short	0x010a
        /*137a*/ 	.byte	0x3f
	.zero		1


	//   ....[87]....
        /*137c*/ 	.word	0x0002a670
        /*1380*/ 	.word	0x00000000
        /*1384*/ 	.word	0x00030830
        /*1388*/ 	.short	0x010a
        /*138a*/ 	.byte	0x3f
	.zero		1


	//   ....[88]....
        /*138c*/ 	.word	0x0002a6c0
        /*1390*/ 	.word	0x0000000f
        /*1394*/ 	.word	0x00030850
        /*1398*/ 	.short	0x010a
        /*139a*/ 	.byte	0x3f
	.zero		1


	//   ....[89]....
        /*139c*/ 	.word	0x0002a710
        /*13a0*/ 	.word	0x00000003
        /*13a4*/ 	.word	0x00030830
        /*13a8*/ 	.short	0x010a
        /*13aa*/ 	.byte	0x3f
	.zero		1


	//   ....[90]....
        /*13ac*/ 	.word	0x0002a760
        /*13b0*/ 	.word	0x0000000e
        /*13b4*/ 	.word	0x00030850
        /*13b8*/ 	.short	0x010a
        /*13ba*/ 	.byte	0x3f
	.zero		1


	//   ....[91]....
        /*13bc*/ 	.word	0x0002a7b0
        /*13c0*/ 	.word	0x0000000c
        /*13c4*/ 	.word	0x00030850
        /*13c8*/ 	.short	0x010a
        /*13ca*/ 	.byte	0x3f
	.zero		1


	//   ....[92]....
        /*13cc*/ 	.word	0x0002a970
        /*13d0*/ 	.word	0x00000005
        /*13d4*/ 	.word	0x00030820
        /*13d8*/ 	.short	0x010a
        /*13da*/ 	.byte	0x3f
	.zero		1


	//   ....[93]....
        /*13dc*/ 	.word	0x0002a9c0
        /*13e0*/ 	.word	0x00000007
        /*13e4*/ 	.word	0x000308a0
        /*13e8*/ 	.short	0x010a
        /*13ea*/ 	.byte	0x3f
	.zero		1


	//   ....[94]....
        /*13ec*/ 	.word	0x0002aa10
        /*13f0*/ 	.word	0x00000007
        /*13f4*/ 	.word	0x000308c0
        /*13f8*/ 	.short	0x010a
        /*13fa*/ 	.byte	0x3f
	.zero		1


	//   ....[95]....
        /*13fc*/ 	.word	0x0002aa60
        /*1400*/ 	.word	0x00000008
        /*1404*/ 	.word	0x000308a0
        /*1408*/ 	.short	0x010a
        /*140a*/ 	.byte	0x3f
	.zero		1


	//   ....[96]....
        /*140c*/ 	.word	0x0002aab0
        /*1410*/ 	.word	0x00000008
        /*1414*/ 	.word	0x000308c0
        /*1418*/ 	.short	0x010a
        /*141a*/ 	.byte	0x3f
	.zero		1


	//   ....[97]....
        /*141c*/ 	.word	0x0002ac50
        /*1420*/ 	.word	0x00000000
        /*1424*/ 	.word	0x00030840
        /*1428*/ 	.short	0x010a
        /*142a*/ 	.byte	0x3f
	.zero		1


	//   ....[98]....
        /*142c*/ 	.word	0x0002b820
        /*1430*/ 	.word	0x00000002
        /*1434*/ 	.word	0x00030820
        /*1438*/ 	.short	0x010a
        /*143a*/ 	.byte	0x3f
	.zero		1


	//   ....[99]....
        /*143c*/ 	.word	0x0002b870
        /*1440*/ 	.word	0x00000003
        /*1444*/ 	.word	0x00030840
        /*1448*/ 	.short	0x010a
        /*144a*/ 	.byte	0x3f
	.zero		1


	//   ....[100]....
        /*144c*/ 	.word	0x0002b8c0
        /*1450*/ 	.word	0x00000002
        /*1454*/ 	.word	0x00030860
        /*1458*/ 	.short	0x010a
        /*145a*/ 	.byte	0x3f
	.zero		1


	//   ....[101]....
        /*145c*/ 	.word	0x0002b910
        /*1460*/ 	.word	0x00000003
        /*1464*/ 	.word	0x00030840
        /*1468*/ 	.short	0x010a
        /*146a*/ 	.byte	0x3f
	.zero		1


	//   ....[102]....
        /*146c*/ 	.word	0x0002b960
        /*1470*/ 	.word	0x00000002
        /*1474*/ 	.word	0x00030860
        /*1478*/ 	.short	0x010a
        /*147a*/ 	.byte	0x3f
	.zero		1


	//   ....[103]....
        /*147c*/ 	.word	0x0002b9b0
        /*1480*/ 	.word	0x00000003
        /*1484*/ 	.word	0x00030840
        /*1488*/ 	.short	0x010a
        /*148a*/ 	.byte	0x3f
	.zero		1


	//   ....[104]....
        /*148c*/ 	.word	0x0002ba00
        /*1490*/ 	.word	0x00000002
        /*1494*/ 	.word	0x00030860
        /*1498*/ 	.short	0x010a
        /*149a*/ 	.byte	0x3f
	.zero		1


	//   ....[105]....
        /*149c*/ 	.word	0x0002ba50
        /*14a0*/ 	.word	0x00000000
        /*14a4*/ 	.word	0x00030860
        /*14a8*/ 	.short	0x010a
        /*14aa*/ 	.byte	0x3f
	.zero		1


	//   ....[106]....
        /*14ac*/ 	.word	0x0002c4d0
        /*14b0*/ 	.word	0x00000000
        /*14b4*/ 	.word	0x00030820
        /*14b8*/ 	.short	0x010a
        /*14ba*/ 	.byte	0x3f
	.zero		1


	//   ....[107]....
        /*14bc*/ 	.word	0x0002c670
        /*14c0*/ 	.word	0x00000006
        /*14c4*/ 	.word	0x00000000
        /*14c8*/ 	.short	0x010a
        /*14ca*/ 	.byte	0x3f
	.zero		1


	//   ....[108]....
        /*14cc*/ 	.word	0x0002c6c0
        /*14d0*/ 	.word	0x00000007
        /*14d4*/ 	.word	0x00000000
        /*14d8*/ 	.short	0x010a
        /*14da*/ 	.byte	0x3f
	.zero		1


	//   ....[109]....
        /*14dc*/ 	.word	0x0002c710
        /*14e0*/ 	.word	0x00000004
        /*14e4*/ 	.word	0x00000000
        /*14e8*/ 	.short	0x010a
        /*14ea*/ 	.byte	0x3f
	.zero		1


	//----- nvinfo : EIATTR_NUM_MBARRIERS
	.align		4
.L_829:
        /*14ec*/ 	.byte	0x03, 0x38
        /*14ee*/ 	.short	0x0016


	//----- nvinfo : EIATTR_EXIT_INSTR_OFFSETS
	.align		4
        /*14f0*/ 	.byte	0x04, 0x1c
        /*14f2*/ 	.short	(.L_831 - .L_830)


	//   ....[0]....
.L_830:
        /*14f4*/ 	.word	0x00029c40


	//----- nvinfo : EIATTR_MAX_THREADS
	.align		4
.L_831:
        /*14f8*/ 	.byte	0x04, 0x05
        /*14fa*/ 	.short	(.L_833 - .L_832)
.L_832:
        /*14fc*/ 	.word	0x00000180
        /*1500*/ 	.word	0x00000001
        /*1504*/ 	.word	0x00000001


	//----- nvinfo : EIATTR_CRS_STACK_SIZE
	.align		4
.L_833:
        /*1508*/ 	.byte	0x04, 0x1e
        /*150a*/ 	.short	(.L_835 - .L_834)
.L_834:
        /*150c*/ 	.word	0x00000000


	//----- nvinfo : EIATTR_CBANK_PARAM_SIZE
	.align		4
.L_835:
        /*1510*/ 	.byte	0x03, 0x19
        /*1512*/ 	.short	0x0af0


	//----- nvinfo : EIATTR_PARAM_CBANK
	.align		4
        /*1514*/ 	.byte	0x04, 0x0a
        /*1516*/ 	.short	(.L_837 - .L_836)
	.align		4
.L_836:
        /*1518*/ 	.word	index@(.nv.constant0._ZN7cutlass13device_kernelIN5flash11enable_sm90INS1_16FlashAttnFwdSm90INS1_25CollectiveMainloopFwdSm90ILi2EN4cute5tupleIJNS5_1CILi1EEES8_S8_EEENS6_IJNS7_ILi128EEENS7_ILi96EEENS7_ILi192EEEEEELi192ENS_6half_tEfNS_4arch4Sm90ELb0ELb1ELb0ELb1ELb0ELb1ELb0ELb1ELb1ELb1ELb0ELb0EEENS1_21CollectiveEpilogueFwdINS6_IJSA_SC_SB_EEES9_SE_SG_Li256ELb1ELb1ELb0ELb0EEENS1_36VarlenDynamicPersistentTileSchedulerILi128ELi96ELi256ELi128ELb0ELb1ELb1ELb1ELb0ELb1EEEEEEEEEvNT_6ParamsE)
        /*151c*/ 	.short	0x0210
        /*151e*/ 	.short	0x0af0


	//----- nvinfo : EIATTR_SW_WAR
	.align		4
.L_837:
        /*1520*/ 	.byte	0x04, 0x36
        /*1522*/ 	.short	(.L_839 - .L_838)
.L_838:
        /*1524*/ 	.word	0x00000008
.L_839:


//--------------------- .nv.info._ZN7cutlass13device_kernelIN5flash11enable_sm90INS1_16FlashAttnFwdSm90INS1_25CollectiveMainloopFwdSm90ILi2EN4cute5tupleIJNS5_1CILi1EEES8_S8_EEENS6_IJNS7_ILi128EEENS7_ILi112EEENS7_ILi192EEEEEELi192ENS_6half_tEfNS_4arch4Sm90ELb1ELb0ELb0ELb0ELb0ELb0ELb0ELb1ELb1ELb1ELb0ELb0EEENS1_21CollectiveEpilogueFwdINS6_IJSA_SC_SB_EEES9_SE_SG_Li256ELb0ELb1ELb0ELb0EEENS1_30DynamicPersistentTileSchedulerILi256ELi128ELb0ELb1ELb1EEEEEEEEEvNT_6ParamsE --------------------------
	.section	.nv.info._ZN7cutlass13device_kernelIN5flash11enable_sm90INS1_16FlashAttnFwdSm90INS1_25CollectiveMainloopFwdSm90ILi2EN4cute5tupleIJNS5_1CILi1EEES8_S8_EEENS6_IJNS7_ILi128EEENS7_ILi112EEENS7_ILi192EEEEEELi192ENS_6half_tEfNS_4arch4Sm90ELb1ELb0ELb0ELb0ELb0ELb0ELb0ELb1ELb1ELb1ELb0ELb0EEENS1_21CollectiveEpilogueFwdINS6_IJSA_SC_SB_EEES9_SE_SG_Li256ELb0ELb1ELb0ELb0EEENS1_30DynamicPersistentTileSchedulerILi256ELi128ELb0ELb1ELb1EEEEEEEEEvNT_6ParamsE,"",@"SHT_CUDA_INFO"
	.sectionflags	@""
	.align	4


	//----- nvinfo : EIATTR_CUDA_API_VERSION
	.align		4
        /*0000*/ 	.byte	0x04, 0x37
        /*0002*/ 	.short	(.L_841 - .L_840)
.L_840:
        /*0004*/ 	.word	0x00000082


	//----- nvinfo : EIATTR_KPARAM_INFO
	.align		4
.L_841:
        /*0008*/ 	.byte	0x04, 0x17
        /*000a*/ 	.short	(.L_843 - .L_842)
.L_842:
        /*000c*/ 	.word	0x00000000
        /*0010*/ 	.short	0x0000
        /*0012*/ 	.short	0x0070
        /*0014*/ 	.byte	0x00, 0xf0, 0x01, 0x2a


	//----- nvinfo : EIATTR_SPARSE_MMA_MASK
	.align		4
.L_843:
        /*0018*/ 	.byte	0x03, 0x50
        /*001a*/ 	.short	0x0000


	//----- nvinfo : EIATTR_MAXREG_COUNT
	.align		4
        /*001c*/ 	.byte	0x03, 0x1b
        /*001e*/ 	.short	0x00a8


	//----- nvinfo : EIATTR_NUM_BARRIERS
	.align		4
        /*0020*/ 	.byte	0x02, 0x4c
        /*0022*/ 	.byte	0x09
	.zero		1


	//----- nvinfo : EIATTR_EXTERNS
	.align		4
        /*0024*/ 	.byte	0x04, 0x0f
        /*0026*/ 	.short	(.L_845 - .L_844)


	//   ....[0]....
	.align		4
.L_844:
        /*0028*/ 	.word	index@(__assertfail)


	//----- nvinfo : EIATTR_ANNOTATIONS
	.align		4
.L_845:
        /*002c*/ 	.byte	0x04, 0x55
        /*002e*/ 	.short	(.L_847 - .L_846)


	//   ....[0]....
.L_846:
        /* <DEDUP_REMOVED lines=31> */


	//----- nvinfo : EIATTR_MERCURY_ISA_VERSION
	.align		4
.L_847:
        /*0210*/ 	.byte	0x03, 0x5f
        /*0212*/ 	.short	0x0101


	//----- nvinfo : EIATTR_INT_WARP_WIDE_INSTR_OFFSETS
	.align		4
        /*0214*/ 	.byte	0x04, 0x31
        /*0216*/ 	.short	(.L_849 - .L_848)


	//   ....[0]....
.L_848:
        /*0218*/ 	.word	0x00000120


	//   ....[1]....
        /*021c*/ 	.word	0x00000160


	//   ....[2]....
        /*0220*/ 	.word	0x00000220


	//   ....[3]....
        /*0224*/ 	.word	0x00011040


	//   ....[4]....
        /*0228*/ 	.word	0x000110e0


	//   ....[5]....
        /*022c*/ 	.word	0x00014ac0


	//   ....[6]....
        /*0230*/ 	.word	0x00014b60


	//----- nvinfo : EIATTR_COOP_GROUP_MASK_REGIDS
	.align		4
.L_849:
        /*0234*/ 	.byte	0x04, 0x29
        /*0236*/ 	.short	(.L_851 - .L_850)


	//   ....[0]....
.L_850:
        /*0238*/ 	.word	0xffffffff


	//   ....[1]....
        /*023c*/ 	.word	0xffffffff


	//   ....[2]....
        /*0240*/ 	.word	0xffffffff


	//   ....[3]....
        /*0244*/ 	.word	0xffffffff


	//   ....[4]....
        /*0248*/ 	.word	0xffffffff


	//   ....[5]....
        /*024c*/ 	.word	0xffffffff


	//   ....[6]....
        /*0250*/ 	.word	0xffffffff


	//   ....[7]....
        /*0254*/ 	.word	0xffffffff


	//   ....[8]....
        /*0258*/ 	.word	0xffffffff


	//   ....[9]....
        /*025c*/ 	.word	0xffffffff


	//   ....[10]....
        /*0260*/ 	.word	0xffffffff


	//   ....[11]....
        /*0264*/ 	.word	0xffffffff


	//   ....[12]....
        /*0268*/ 	.word	0xffffffff


	//   ....[13]....
        /*026c*/ 	.word	0xffffffff


	//   ....[14]....
        /*0270*/ 	.word	0xffffffff


	//   ....[15]....
        /*0274*/ 	.word	0xffffffff


	//   ....[16]....
        /*0278*/ 	.word	0xffffffff


	//   ....[17]....
        /*027c*/ 	.word	0xffffffff


	//   ....[18]....
        /*0280*/ 	.word	0xffffffff


	//   ....[19]....
        /*0284*/ 	.word	0xffffffff


	//   ....[20]....
        /*0288*/ 	.word	0xffffffff


	//   ....[21]....
        /*028c*/ 	.word	0xffffffff


	//   ....[22]....
        /*0290*/ 	.word	0xffffffff


	//   ....[23]....
        /*0294*/ 	.word	0xffffffff


	//   ....[24]....
        /*0298*/ 	.word	0xffffffff


	//   ....[25]....
        /*029c*/ 	.word	0xffffffff


	//   ....[26]....
        /*02a0*/ 	.word	0xffffffff


	//   ....[27]....
        /*02a4*/ 	.word	0xffffffff


	//   ....[28]....
        /*02a8*/ 	.word	0xffffffff


	//   ....[29]....
        /*02ac*/ 	.word	0xffffffff


	//   ....[30]....
        /*02b0*/ 	.word	0xffffffff


	//   ....[31]....
        /*02b4*/ 	.word	0xffffffff


	//   ....[32]....
        /*02b8*/ 	.word	0xffffffff


	//   ....[33]....
        /*02bc*/ 	.word	0xffffffff


	//   ....[34]....
        /*02c0*/ 	.word	0xffffffff


	//   ....[35]....
        /*02c4*/ 	.word	0xffffffff


	//   ....[36]....
        /*02c8*/ 	.word	0xffffffff


	//   ....[37]....
        /*02cc*/ 	.word	0xffffffff


	//   ....[38]....
        /*02d0*/ 	.word	0xffffffff


	//   ....[39]....
        /*02d4*/ 	.word	0xffffffff


	//   ....[40]....
        /*02d8*/ 	.word	0xffffffff


	//   ....[41]....
        /*02dc*/ 	.word	0xffffffff


	//   ....[42]....
        /*02e0*/ 	.word	0xffffffff


	//   ....[43]....
        /*02e4*/ 	.word	0xffffffff


	//   ....[44]....
        /*02e8*/ 	.word	0xffffffff


	//   ....[45]....
        /*02ec*/ 	.word	0xffffffff


	//   ....[46]....
        /*02f0*/ 	.word	0xffffffff


	//   ....[47]....
        /*02f4*/ 	.word	0xffffffff


	//   ....[48]....
        /*02f8*/ 	.word	0xffffffff


	//   ....[49]....
        /*02fc*/ 	.word	0xffffffff


	//   ....[50]....
        /*0300*/ 	.word	0xffffffff


	//   ....[51]....
        /*0304*/ 	.word	0xffffffff


	//   ....[52]....
        /*0308*/ 	.word	0xffffffff


	//   ....[53]....
        /*030c*/ 	.word	0xffffffff


	//   ....[54]....
        /*0310*/ 	.word	0xffffffff


	//   ....[55]....
        /*0314*/ 	.word	0xffffffff


	//   ....[56]....
        /*0318*/ 	.word	0xffffffff


	//   ....[57]....
        /*031c*/ 	.word	0xffffffff


	//   ....[58]....
        /*0320*/ 	.word	0xffffffff


	//   ....[59]....
        /*0324*/ 	.word	0xffffffff


	//   ....[60]....
        /*0328*/ 	.word	0xffffffff


	//   ....[61]....
        /*032c*/ 	.word	0xffffffff


	//   ....[62]....
        /*0330*/ 	.word	0xffffffff


	//   ....[63]....
        /*0334*/ 	.word	0xffffffff


	//   ....[64]....
        /*0338*/ 	.word	0xffffffff


	//   ....[65]....
        /*033c*/ 	.word	0xffffffff


	//   ....[66]....
        /*0340*/ 	.word	0xffffffff


	//   ....[67]....
        /*0344*/ 	.word	0xffffffff


	//   ....[68]....
        /*0348*/ 	.word	0x0500000f


	//   ....[69]....
        /*034c*/ 	.word	0x0500000f


	//   ....[70]....
        /*0350*/ 	.word	0x0500000f


	//   ....[71]....
        /*0354*/ 	.word	0x0500000f


	//   ....[72]....
        /*0358*/ 	.word	0x0500000f


	//   ....[73]....
        /*035c*/ 	.word	0x0500000f


	//   ....[74]....
        /*0360*/ 	.word	0x0500000f


	//   ....[75]....
        /*0364*/ 	.word	0x0500000f


	//   ....[76]....
        /*0368*/ 	.word	0x0500000f


	//   ....[77]....
        /*036c*/ 	.word	0x0500000f


	//   ....[78]....
        /*0370*/ 	.word	0x0500000f


	//   ....[79]....
        /*0374*/ 	.word	0x0500000f


	//   ....[80]....
        /*0378*/ 	.word	0x0500000f


	//   ....[81]....
        /*037c*/ 	.word	0x0500000f


	//   ....[82]....
        /*0380*/ 	.word	0x0500000f


	//   ....[83]....
        /*0384*/ 	.word	0x0500000f


	//   ....[84]....
        /*0388*/ 	.word	0x0500000f


	//   ....[85]....
        /*038c*/ 	.word	0x0500000f


	//   ....[86]....
        /*0390*/ 	.word	0x0500000f


	//----- nvinfo : EIATTR_COOP_GROUP_INSTR_OFFSETS
	.align		4
.L_851:
        /*0394*/ 	.byte	0x04, 0x28
        /*0396*/ 	.short	(.L_853 - .L_852)


	//   ....[0]....
.L_852:
        /*0398*/ 	.word	0x00000060


	//   ....[1]....
        /*039c*/ 	.word	0x00000130


	//   ....[2]....
        /*03a0*/ 	.word	0x00000230


	//   ....[3]....
        /*03a4*/ 	.word	0x000003a0


	//   ....[4]....
        /*03a8*/ 	.word	0x00000500


	//   ....[5]....
        /*03ac*/ 	.word	0x00000620


	//   ....[6]....
        /*03b0*/ 	.word	0x00000780


	//   ....[7]....
        /*03b4*/ 	.word	0x00001570


	//   ....[8]....
        /*03b8*/ 	.word	0x00001d10


	//   ....[9]....
        /*03bc*/ 	.word	0x00001e00


	//   ....[10]....
        /*03c0*/ 	.word	0x00003e30


	//   ....[11]....
        /*03c4*/ 	.word	0x00003f00


	//   ....[12]....
        /*03c8*/ 	.word	0x00004770


	//   ....[13]....
        /*03cc*/ 	.word	0x00004810


	//   ....[14]....
        /*03d0*/ 	.word	0x00007ca0


	//   ....[15]....
        /*03d4*/ 	.word	0x00008370


	//   ....[16]....
        /*03d8*/ 	.word	0x000083d0


	//   ....[17]....
        /*03dc*/ 	.word	0x00008440


	//   ....[18]....
        /*03e0*/ 	.word	0x00008d00


	//   ....[19]....
        /*03e4*/ 	.word	0x00008d30


	//   ....[20]....
        /*03e8*/ 	.word	0x0000c1d0


	//   ....[21]....
        /*03ec*/ 	.word	0x0000c200


	//   ....[22]....
        /*03f0*/ 	.word	0x0000c650


	//   ....[23]....
        /*03f4*/ 	.word	0x0000c6c0


	//   ....[24]....
        /*03f8*/ 	.word	0x0000dab0


	//   ....[25]....
        /*03fc*/ 	.word	0x0000daf0


	//   ....[26]....
        /*0400*/ 	.word	0x0000dbd0


	//   ....[27]....
        /*0404*/ 	.word	0x0000dbf0


	//   ....[28]....
        /*0408*/ 	.word	0x0000f0d0


	//   ....[29]....
        /*040c*/ 	.word	0x0000f140


	//   ....[30]....
        /*0410*/ 	.word	0x0000f1b0


	//   ....[31]....
        /*0414*/ 	.word	0x0000f1e0


	//   ....[32]....
        /*0418*/ 	.word	0x0000f8a0


	//   ....[33]....
        /*041c*/ 	.word	0x0000f8c0


	//   ....[34]....
        /*0420*/ 	.word	0x0000f9e0


	//   ....[35]....
        /*0424*/ 	.word	0x0000fa00


	//   ....[36]....
        /*0428*/ 	.word	0x0000fb10


	//   ....[37]....
        /*042c*/ 	.word	0x0000fb30


	//   ....[38]....
        /*0430*/ 	.word	0x0000fc50


	//   ....[39]....
        /*0434*/ 	.word	0x0000fc70


	//   ....[40]....
        /*0438*/ 	.word	0x00010310


	//   ....[41]....
        /*043c*/ 	.word	0x00010340


	//   ....[42]....
        /*0440*/ 	.word	0x00010460


	//   ....[43]....
        /*0444*/ 	.word	0x00010480


	//   ....[44]....
        /*0448*/ 	.word	0x00010590


	//   ....[45]....
        /*044c*/ 	.word	0x000105b0


	//   ....[46]....
        /*0450*/ 	.word	0x000106d0


	//   ....[47]....
        /*0454*/ 	.word	0x000106f0


	//   ....[48]....
        /*0458*/ 	.word	0x00010890


	//   ....[49]....
        /*045c*/ 	.word	0x00011630


	//   ....[50]....
        /*0460*/ 	.word	0x00012060


	//   ....[51]....
        /*0464*/ 	.word	0x000120a0


	//   ....[52]....
        /*0468*/ 	.word	0x00012170


	//   ....[53]....
        /*046c*/ 	.word	0x00012180


	//   ....[54]....
        /*0470*/ 	.word	0x00012210


	//   ....[55]....
        /*0474*/ 	.word	0x00012220


	//   ....[56]....
        /*0478*/ 	.word	0x000122b0


	//   ....[57]....
        /*047c*/ 	.word	0x000122c0


	//   ....[58]....
        /*0480*/ 	.word	0x00012350


	//   ....[59]....
        /*0484*/ 	.word	0x00012360


	//   ....[60]....
        /*0488*/ 	.word	0x000123f0


	//   ....[61]....
        /*048c*/ 	.word	0x00012400


	//   ....[62]....
        /*0490*/ 	.word	0x00012490


	//   ....[63]....
        /*0494*/ 	.word	0x000124a0


	//   ....[64]....
        /*0498*/ 	.word	0x000124b0


	//   ....[65]....
        /*049c*/ 	.word	0x000124c0


	//   ....[66]....
        /*04a0*/ 	.word	0x000151b0


	//   ....[67]....
        /*04a4*/ 	.word	0x000153a0


	//   ....[68]....
        /*04a8*/ 	.word	0x00015910


	//   ....[69]....
        /*04ac*/ 	.word	0x00015a90


	//   ....[70]....
        /*04b0*/ 	.word	0x00015af0


	//   ....[71]....
        /*04b4*/ 	.word	0x00015c30


	//   ....[72]....
        /*04b8*/ 	.word	0x00015c80


	//   ....[73]....
        /*04bc*/ 	.word	0x00015da0


	//   ....[74]....
        /*04c0*/ 	.word	0x00015df0


	//   ....[75]....
        /*04c4*/ 	.word	0x00015f10


	//   ....[76]....
        /*04c8*/ 	.word	0x00015f60


	//   ....[77]....
        /*04cc*/ 	.word	0x00016080


	//   ....[78]....
        /*04d0*/ 	.word	0x000160d0


	//   ....[79]....
        /*04d4*/ 	.word	0x000161f0


	//   ....[80]....
        /*04d8*/ 	.word	0x00016240


	//   ....[81]....
        /*04dc*/ 	.word	0x00016360


	//   ....[82]....
        /*04e0*/ 	.word	0x000163b0


	//   ....[83]....
        /*04e4*/ 	.word	0x000164b0


	//   ....[84]....
        /*04e8*/ 	.word	0x00016500


	//   ....[85]....
        /*04ec*/ 	.word	0x00016820


	//   ....[86]....
        /*04f0*/ 	.word	0x00016940


	//----- nvinfo : EIATTR_REG_RECONFIG
	.align		4
.L_853:
        /*04f4*/ 	.byte	0x01, 0x54
	.zero		2


	//----- nvinfo : EIATTR_SYSCALL_OFFSETS
	.align		4
        /*04f8*/ 	.byte	0x04, 0x46
        /*04fa*/ 	.short	(.L_855 - .L_854)


	//   ....[0]....
.L_854:
        /*04fc*/ 	.word	0x00001750


	//   ....[1]....
        /*0500*/ 	.word	0x00011250


	//   ....[2]....
        /*0504*/ 	.word	0x000113a0


	//   ....[3]....
        /*0508*/ 	.word	0x00011490


	//   ....[4]....
        /*050c*/ 	.word	0x00011c60


	//----- nvinfo : EIATTR_MBARRIER_INSTR_OFFSETS
	.align		4
.L_855:
        /*0510*/ 	.byte	0x04, 0x39
        /*0512*/ 	.short	(.L_857 - .L_856)


	//   ....[0]....
.L_856:
        /*0514*/ 	.word	0x00000250
        /*0518*/ 	.word	0x000000ff
        /*051c*/ 	.word	0x00036800
        /*0520*/ 	.short	0x0100
        /*0522*/ 	.byte	0x08
	.zero		1


	//   ....[1]....
        /*0524*/ 	.word	0x00000260
        /*0528*/ 	.word	0x000000ff
        /*052c*/ 	.word	0x00036820
        /*0530*/ 	.short	0x0100
        /*0532*/ 	.byte	0x08
	.zero		1


	//   ....[2]....
        /*0534*/ 	.word	0x00000350
        /*0538*/ 	.word	0x000000ff
        /*053c*/ 	.word	0x00036830
        /*0540*/ 	.short	0x0100
        /*0542*/ 	.byte	0x08
	.zero		1


	//   ....[3]....
        /*0544*/ 	.word	0x00000360
        /*0548*/ 	.word	0x000000ff
        /*054c*/ 	.word	0x00036840
        /*0550*/ 	.short	0x0100
        /*0552*/ 	.byte	0x08
	.zero		1


	//   ....[4]....
        /*0554*/ 	.word	0x00000370
        /*0558*/ 	.word	0x000000ff
        /*055c*/ 	.word	0x00036838
        /*0560*/ 	.short	0x0100
        /*0562*/ 	.byte	0x08
	.zero		1


	//   ....[5]....
        /*0564*/ 	.word	0x00000380
        /*0568*/ 	.word	0x000000ff
        /*056c*/ 	.word	0x00036848
        /*0570*/ 	.short	0x0100
        /*0572*/ 	.byte	0x08
	.zero		1


	//   ....[6]....
        /*0574*/ 	.word	0x000004b0
        /*0578*/ 	.word	0x000000ff
        /*057c*/ 	.word	0x00036850
        /*0580*/ 	.short	0x0100
        /*0582*/ 	.byte	0x08
	.zero		1


	//   ....[7]....
        /*0584*/ 	.word	0x000004c0
        /*0588*/ 	.word	0x000000ff
        /*058c*/ 	.word	0x00036860
        /*0590*/ 	.short	0x0100
        /*0592*/ 	.byte	0x08
	.zero		1


	//   ....[8]....
        /*0594*/ 	.word	0x000004d0
        /*0598*/ 	.word	0x000000ff
        /*059c*/ 	.word	0x00036858
        /*05a0*/ 	.short	0x0100
        /*05a2*/ 	.byte	0x08
	.zero		1


	//   ....[9]....
        /*05a4*/ 	.word	0x000004e0
        /*05a8*/ 	.word	0x000000ff
        /*05ac*/ 	.word	0x00036868
        /*05b0*/ 	.short	0x0100
        /*05b2*/ 	.byte	0x08
	.zero		1


	//   ....[10]....
        /*05b4*/ 	.word	0x000005d0
        /*05b8*/ 	.word	0x000000ff
        /*05bc*/ 	.word	0x00036870
        /*05c0*/ 	.short	0x0100
        /*05c2*/ 	.byte	0x06
	.zero		1


	//   ....[11]....
        /*05c4*/ 	.word	0x000005e0
        /*05c8*/ 	.word	0x000000ff
        /*05cc*/ 	.word	0x00036880
        /*05d0*/ 	.short	0x0100
        /*05d2*/ 	.byte	0x06
	.zero		1


	//   ....[12]....
        /*05d4*/ 	.word	0x000005f0
        /*05d8*/ 	.word	0x000000ff
        /*05dc*/ 	.word	0x00036878
        /*05e0*/ 	.short	0x0100
        /*05e2*/ 	.byte	0x06
	.zero		1


	//   ....[13]....
        /*05e4*/ 	.word	0x00000600
        /*05e8*/ 	.word	0x000000ff
        /*05ec*/ 	.word	0x00036888
        /*05f0*/ 	.short	0x0100
        /*05f2*/ 	.byte	0x06
	.zero		1


	//   ....[14]....
        /*05f4*/ 	.word	0x00000730
        /*05f8*/ 	.word	0x000000ff
        /*05fc*/ 	.word	0x00036890
        /*0600*/ 	.short	0x0100
        /*0602*/ 	.byte	0x08
	.zero		1


	//   ....[15]....
        /*0604*/ 	.word	0x00000740
        /*0608*/ 	.word	0x000000ff
        /*060c*/ 	.word	0x000368a0
        /*0610*/ 	.short	0x0100
        /*0612*/ 	.byte	0x08
	.zero		1


	//   ....[16]....
        /*0614*/ 	.word	0x00000750
        /*0618*/ 	.word	0x000000ff
        /*061c*/ 	.word	0x00036898
        /*0620*/ 	.short	0x0100
        /*0622*/ 	.byte	0x08
	.zero		1


	//   ....[17]....
        /*0624*/ 	.word	0x00000760
        /*0628*/ 	.word	0x000000ff
        /*062c*/ 	.word	0x000368a8
        /*0630*/ 	.short	0x0100
        /*0632*/ 	.byte	0x08
	.zero		1


	//   ....[18]....
        /*0634*/ 	.word	0x00000890
        /*0638*/ 	.word	0x000000ff
        /*063c*/ 	.word	0x000368b0
        /*0640*/ 	.short	0x0100
        /*0642*/ 	.byte	0x08
	.zero		1


	//   ....[19]....
        /*0644*/ 	.word	0x000008a0
        /*0648*/ 	.word	0x000000ff
        /*064c*/ 	.word	0x000368c0
        /*0650*/ 	.short	0x0100
        /*0652*/ 	.byte	0x08
	.zero		1


	//   ....[20]....
        /*0654*/ 	.word	0x000008b0
        /*0658*/ 	.word	0x000000ff
        /*065c*/ 	.word	0x000368b8
        /*0660*/ 	.short	0x0100
        /*0662*/ 	.byte	0x08
	.zero		1


	//   ....[21]....
        /*0664*/ 	.word	0x000008c0
        /*0668*/ 	.word	0x000000ff
        /*066c*/ 	.word	0x000368c8
        /*0670*/ 	.short	0x0100
        /*0672*/ 	.byte	0x08
	.zero		1


	//   ....[22]....
        /*0674*/ 	.word	0x000017b0
        /*0678*/ 	.word	0x000000ff
        /*067c*/ 	.word	0x00036800
        /*0680*/ 	.short	0x010a
        /*0682*/ 	.byte	0x25
	.zero		1


	//   ....[23]....
        /*0684*/ 	.word	0x00001830
        /*0688*/ 	.word	0x00000002
        /*068c*/ 	.word	0x00036830
        /*0690*/ 	.short	0x010a
        /*0692*/ 	.byte	0x3f
	.zero		1


	//   ....[24]....
        /*0694*/ 	.word	0x00001890
        /*0698*/ 	.word	0x00000002
        /*069c*/ 	.word	0x00036830
        /*06a0*/ 	.short	0x010a
        /*06a2*/ 	.byte	0x3f
	.zero		1


	//   ....[25]....
        /*06a4*/ 	.word	0x00003d60
        /*06a8*/ 	.word	0x00000002
        /*06ac*/ 	.word	0x00000000
        /*06b0*/ 	.short	0x0101
        /*06b2*/ 	.byte	0x3f
	.zero		1


	//   ....[26]....
        /*06b4*/ 	.word	0x00005560
        /*06b8*/ 	.word	0x000000ff
        /*06bc*/ 	.word	0x00036830
        /*06c0*/ 	.short	0x010a
        /*06c2*/ 	.byte	0x06
	.zero		1


	//   ....[27]....
        /*06c4*/ 	.word	0x000055a0
        /*06c8*/ 	.word	0x000000ff
        /*06cc*/ 	.word	0x00036830
        /*06d0*/ 	.short	0x010a
        /*06d2*/ 	.byte	0x06
	.zero		1


	//   ....[28]....
        /*06d4*/ 	.word	0x00007ae0
        /*06d8*/ 	.word	0x000000ff
        /*06dc*/ 	.word	0x00036850
        /*06e0*/ 	.short	0x010a
        /*06e2*/ 	.byte	0x0b
	.zero		1


	//   ....[29]....
        /*06e4*/ 	.word	0x00007b20
        /*06e8*/ 	.word	0x000000ff
        /*06ec*/ 	.word	0x00036850
        /*06f0*/ 	.short	0x010a
        /*06f2*/ 	.byte	0x0b
	.zero		1


	//   ....[30]....
        /*06f4*/ 	.word	0x00009320
        /*06f8*/ 	.word	0x00000008
        /*06fc*/ 	.word	0x00000000
        /*0700*/ 	.short	0x0101
        /*0702*/ 	.byte	0x3f
	.zero		1


	//   ....[31]....
        /*0704*/ 	.word	0x00009390
        /*0708*/ 	.word	0x00000008
        /*070c*/ 	.word	0x00000000
        /*0710*/ 	.short	0x0101
        /*0712*/ 	.byte	0x3f
	.zero		1


	//   ....[32]....
        /*0714*/ 	.word	0x00009930
        /*0718*/ 	.word	0x000000ff
        /*071c*/ 	.word	0x00036830
        /*0720*/ 	.short	0x010a
        /*0722*/ 	.byte	0x04
	.zero		1


	//   ....[33]....
        /*0724*/ 	.word	0x00009970
        /*0728*/ 	.word	0x000000ff
        /*072c*/ 	.word	0x00036830
        /*0730*/ 	.short	0x010a
        /*0732*/ 	.byte	0x04
	.zero		1


	//   ....[34]....
        /*0734*/ 	.word	0x0000beb0
        /*0738*/ 	.word	0x000000ff
        /*073c*/ 	.word	0x00036850
        /*0740*/ 	.short	0x010a
        /*0742*/ 	.byte	0x0a
	.zero		1


	//   ....[35]....
        /*0744*/ 	.word	0x0000bef0
        /*0748*/ 	.word	0x000000ff
        /*074c*/ 	.word	0x00036850
        /*0750*/ 	.short	0x010a
        /*0752*/ 	.byte	0x0a
	.zero		1


	//   ....[36]....
        /*0754*/ 	.word	0x0000ce30
        /*0758*/ 	.word	0x0000008c
        /*075c*/ 	.word	0x00000000
        /*0760*/ 	.short	0x0101
        /*0762*/ 	.byte	0x3f
	.zero		1


	//   ....[37]....
        /*0764*/ 	.word	0x0000ce90
        /*0768*/ 	.word	0x0000008c
        /*076c*/ 	.word	0x00000000
        /*0770*/ 	.short	0x0101
        /*0772*/ 	.byte	0x3f
	.zero		1


	//   ....[38]....
        /*0774*/ 	.word	0x0000da20
        /*0778*/ 	.word	0x000000ff
        /*077c*/ 	.word	0x00036850
        /*0780*/ 	.short	0x010a
        /*0782*/ 	.byte	0x05
	.zero		1


	//   ....[39]....
        /*0784*/ 	.word	0x0000da60
        /*0788*/ 	.word	0x000000ff
        /*078c*/ 	.word	0x00036850
        /*0790*/ 	.short	0x010a
        /*0792*/ 	.byte	0x05
	.zero		1


	//   ....[40]....
        /*0794*/ 	.word	0x0000df60
        /*0798*/ 	.word	0x0000007a
        /*079c*/ 	.word	0x00000000
        /*07a0*/ 	.short	0x0101
        /*07a2*/ 	.byte	0x3f
	.zero		1


	//   ....[41]....
        /*07a4*/ 	.word	0x0000f890
        /*07a8*/ 	.word	0x0000005a
        /*07ac*/ 	.word	0x00000000
        /*07b0*/ 	.short	0x0101
        /*07b2*/ 	.byte	0x3f
	.zero		1


	//   ....[42]....
        /*07b4*/ 	.word	0x00011840
        /*07b8*/ 	.word	0x00000002
        /*07bc*/ 	.word	0x00036840
        /*07c0*/ 	.short	0x010a
        /*07c2*/ 	.byte	0x3f
	.zero		1


	//   ....[43]....
        /*07c4*/ 	.word	0x00012610
        /*07c8*/ 	.word	0x00000011
        /*07cc*/ 	.word	0x00036800
        /*07d0*/ 	.short	0x0107
        /*07d2*/ 	.byte	0x3f
	.zero		1


	//   ....[44]....
        /*07d4*/ 	.word	0x00012720
        /*07d8*/ 	.word	0x00000011
        /*07dc*/ 	.word	0x00036800
        /*07e0*/ 	.short	0x0101
        /*07e2*/ 	.byte	0x3f
	.zero		1


	//   ....[45]....
        /*07e4*/ 	.word	0x00012740
        /*07e8*/ 	.word	0x00000011
        /*07ec*/ 	.word	0x00036820
        /*07f0*/ 	.short	0x010a
        /*07f2*/ 	.byte	0x3f
	.zero		1


	//   ....[46]....
        /*07f4*/ 	.word	0x00012a60
        /*07f8*/ 	.word	0x00000002
        /*07fc*/ 	.word	0x00036840
        /*0800*/ 	.short	0x010a
        /*0802*/ 	.byte	0x3f
	.zero		1


	//   ....[47]....
        /*0804*/ 	.word	0x00012ed0
        /*0808*/ 	.word	0x00000003
        /*080c*/ 	.word	0x00000060
        /*0810*/ 	.short	0x010a
        /*0812*/ 	.byte	0x3f
	.zero		1


	//   ....[48]....
        /*0814*/ 	.word	0x00013620
        /*0818*/ 	.word	0x00000003
        /*081c*/ 	.word	0x00036840
        /*0820*/ 	.short	0x010a
        /*0822*/ 	.byte	0x3f
	.zero		1


	//   ....[49]....
        /*0824*/ 	.word	0x00013ab0
        /*0828*/ 	.word	0x00000002
        /*082c*/ 	.word	0x00000060
        /*0830*/ 	.short	0x010a
        /*0832*/ 	.byte	0x3f
	.zero		1


	//   ....[50]....
        /*0834*/ 	.word	0x00014150
        /*0838*/ 	.word	0x00000002
        /*083c*/ 	.word	0x00036840
        /*0840*/ 	.short	0x010a
        /*0842*/ 	.byte	0x3f
	.zero		1


	//   ....[51]....
        /*0844*/ 	.word	0x000145e0
        /*0848*/ 	.word	0x00000002
        /*084c*/ 	.word	0x00000060
        /*0850*/ 	.short	0x010a
        /*0852*/ 	.byte	0x3f
	.zero		1


	//   ....[52]....
        /*0854*/ 	.word	0x00014c30
        /*0858*/ 	.word	0x00000002
        /*085c*/ 	.word	0x00036860
        /*0860*/ 	.short	0x010a
        /*0862*/ 	.byte	0x3f
	.zero		1


	//   ....[53]....
        /*0864*/ 	.word	0x00015320
        /*0868*/ 	.word	0x00000000
        /*086c*/ 	.word	0x00036820
        /*0870*/ 	.short	0x010a
        /*0872*/ 	.byte	0x3f
	.zero		1


	//   ....[54]....
        /*0874*/ 	.word	0x000154f0
        /*0878*/ 	.word	0x00000006
        /*087c*/ 	.word	0x00000000
        /*0880*/ 	.short	0x010a
        /*0882*/ 	.byte	0x3f
	.zero		1


	//   ....[55]....
        /*0884*/ 	.word	0x00015540
        /*0888*/ 	.word	0x00000003
        /*088c*/ 	.word	0x00000000
        /*0890*/ 	.short	0x010a
        /*0892*/ 	.byte	0x3f
	.zero		1


	//   ....[56]....
        /*0894*/ 	.word	0x000155a0
        /*0898*/ 	.word	0x00000012
        /*089c*/ 	.word	0x00000000
        /*08a0*/ 	.short	0x010a
        /*08a2*/ 	.byte	0x3f
	.zero		1


	//   ....[57]....
        /*08a4*/ 	.word	0x000155d0
        /*08a8*/ 	.word	0x00000003
        /*08ac*/ 	.word	0x00000000
        /*08b0*/ 	.short	0x010a
        /*08b2*/ 	.byte	0x3f
	.zero		1


	//   ....[58]....
        /*08b4*/ 	.word	0x00015640
        /*08b8*/ 	.word	0x00000003
        /*08bc*/ 	.word	0x00036800
        /*08c0*/ 	.short	0x010a
        /*08c2*/ 	.byte	0x3f
	.zero		1


	//   ....[59]....
        /*08c4*/ 	.word	0x00015690
        /*08c8*/ 	.word	0x00000002
        /*08cc*/ 	.word	0x00036830
        /*08d0*/ 	.short	0x010a
        /*08d2*/ 	.byte	0x3f
	.zero		1


	//   ....[60]....
        /*08d4*/ 	.word	0x000156f0
        /*08d8*/ 	.word	0x00000005
        /*08dc*/ 	.word	0x00036830
        /*08e0*/ 	.short	0x010a
        /*08e2*/ 	.byte	0x3f
	.zero		1


	//   ....[61]....
        /*08e4*/ 	.word	0x00015750
        /*08e8*/ 	.word	0x00000003
        /*08ec*/ 	.word	0x00036850
        /*08f0*/ 	.short	0x010a
        /*08f2*/ 	.byte	0x3f
	.zero		1


	//   ....[62]....
        /*08f4*/ 	.word	0x000157b0
        /*08f8*/ 	.word	0x00000005
        /*08fc*/ 	.word	0x00036830
        /*0900*/ 	.short	0x010a
        /*0902*/ 	.byte	0x3f
	.zero		1


	//   ....[63]....
        /*0904*/ 	.word	0x00015810
        /*0908*/ 	.word	0x00000003
        /*090c*/ 	.word	0x00036850
        /*0910*/ 	.short	0x010a
        /*0912*/ 	.byte	0x3f
	.zero		1


	//   ....[64]....
        /*0914*/ 	.word	0x00015870
        /*0918*/ 	.word	0x00000003
        /*091c*/ 	.word	0x00036850
        /*0920*/ 	.short	0x010a
        /*0922*/ 	.byte	0x3f
	.zero		1


	//   ....[65]....
        /*0924*/ 	.word	0x000159c0
        /*0928*/ 	.word	0x00000002
        /*092c*/ 	.word	0x00036840
        /*0930*/ 	.short	0x010a
        /*0932*/ 	.byte	0x3f
	.zero		1


	//   ....[66]....
        /*0934*/ 	.word	0x00016540
        /*0938*/ 	.word	0x00000011
        /*093c*/ 	.word	0x00036820
        /*0940*/ 	.short	0x010a
        /*0942*/ 	.byte	0x3f
	.zero		1


	//   ....[67]....
        /*0944*/ 	.word	0x00016590
        /*0948*/ 	.word	0x00000002
        /*094c*/ 	.word	0x00036840
        /*0950*/ 	.short	0x010a
        /*0952*/ 	.byte	0x3f
	.zero		1


	//   ....[68]....
        /*0954*/ 	.word	0x000165e0
        /*0958*/ 	.word	0x00000003
        /*095c*/ 	.word	0x00000060
        /*0960*/ 	.short	0x010a
        /*0962*/ 	.byte	0x3f
	.zero		1


	//   ....[69]....
        /*0964*/ 	.word	0x00016630
        /*0968*/ 	.word	0x00000003
        /*096c*/ 	.word	0x00036840
        /*0970*/ 	.short	0x010a
        /*0972*/ 	.byte	0x3f
	.zero		1


	//   ....[70]....
        /*0974*/ 	.word	0x00016680
        /*0978*/ 	.word	0x00000002
        /*097c*/ 	.word	0x00000060
        /*0980*/ 	.short	0x010a
        /*0982*/ 	.byte	0x3f
	.zero		1


	//   ....[71]....
        /*0984*/ 	.word	0x000166d0
        /*0988*/ 	.word	0x00000002
        /*098c*/ 	.word	0x00036840
        /*0990*/ 	.short	0x010a
        /*0992*/ 	.byte	0x3f
	.zero		1


	//   ....[72]....
        /*0994*/ 	.word	0x00016720
        /*0998*/ 	.word	0x00000002
        /*099c*/ 	.word	0x00000060
        /*09a0*/ 	.short	0x010a
        /*09a2*/ 	.byte	0x3f
	.zero		1


	//   ....[73]....
        /*09a4*/ 	.word	0x00016770
        /*09a8*/ 	.word	0x00000002
        /*09ac*/ 	.word	0x00036860
        /*09b0*/ 	.short	0x010a
        /*09b2*/ 	.byte	0x3f
	.zero		1


	//   ....[74]....
        /*09b4*/ 	.word	0x00016860
        /*09b8*/ 	.word	0x00000000
        /*09bc*/ 	.word	0x00036820
        /*09c0*/ 	.short	0x010a
        /*09c2*/ 	.byte	0x3f
	.zero		1


	//   ....[75]....
        /*09c4*/ 	.word	0x00016a00
        /*09c8*/ 	.word	0x00000006
        /*09cc*/ 	.word	0x00000000
        /*09d0*/ 	.short	0x010a
        /*09d2*/ 	.byte	0x3f
	.zero		1


	//   ....[76]....
        /*09d4*/ 	.word	0x00016a50
        /*09d8*/ 	.word	0x00000003
        /*09dc*/ 	.word	0x00000000
        /*09e0*/ 	.short	0x010a
        /*09e2*/ 	.byte	0x3f
	.zero		1


	//   ....[77]....
        /*09e4*/ 	.word	0x00016aa0
        /*09e8*/ 	.word	0x00000012
        /*09ec*/ 	.word	0x00000000
        /*09f0*/ 	.short	0x010a
        /*09f2*/ 	.byte	0x3f
	.zero		1


	//----- nvinfo : EIATTR_NUM_MBARRIERS
	.align		4
.L_857:
        /*09f4*/ 	.byte	0x03, 0x38
        /*09f6*/ 	.short	0x0016


	//----- nvinfo : EIATTR_EXIT_INSTR_OFFSETS
	.align		4
        /*09f8*/ 	.byte	0x04, 0x1c
        /*09fa*/ 	.short	(.L_859 - .L_858)


	//   ....[0]....
.L_858:
        /*09fc*/ 	.word	0x000009e0


	//   ....[1]....
        /*0a00*/ 	.word	0x00010830


	//   ....[2]....
        /*0a04*/ 	.word	0x00015620


	//----- nvinfo : EIATTR_MAX_THREADS
	.align		4
.L_859:
        /*0a08*/ 	.byte	0x04, 0x05
        /*0a0a*/ 	.short	(.L_861 - .L_860)
.L_860:
        /*0a0c*/ 	.word	0x00000180
        /*0a10*/ 	.word	0x00000001
        /*0a14*/ 	.word	0x00000001


	//----- nvinfo : EIATTR_CRS_STACK_SIZE
	.align		4
.L_861:
        /*0a18*/ 	.byte	0x04, 0x1e
        /*0a1a*/ 	.short	(.L_863 - .L_862)
.L_862:
        /*0a1c*/ 	.word	0x00000000


	//----- nvinfo : EIATTR_CBANK_PARAM_SIZE
	.align		4
.L_863:
        /*0a20*/ 	.byte	0x03, 0x19
        /*0a22*/ 	.short	0x0af0


	//----- nvinfo : EIATTR_PARAM_CBANK
	.align		4
        /*0a24*/ 	.byte	0x04, 0x0a
        /*0a26*/ 	.short	(.L_865 - .L_864)
	.align		4
.L_864:
        /*0a28*/ 	.word	index@(.nv.constant0._ZN7cutlass13device_kernelIN5flash11enable_sm90INS1_16FlashAttnFwdSm90INS1_25CollectiveMainloopFwdSm90ILi2EN4cute5tupleIJNS5_1CILi1EEES8_S8_EEENS6_IJNS7_ILi128EEENS7_ILi112EEENS7_ILi192EEEEEELi192ENS_6half_tEfNS_4arch4Sm90ELb1ELb0ELb0ELb0ELb0ELb0ELb0ELb1ELb1ELb1ELb0ELb0EEENS1_21CollectiveEpilogueFwdINS6_IJSA_SC_SB_EEES9_SE_SG_Li256ELb0ELb1ELb0ELb0EEENS1_30DynamicPersistentTileSchedulerILi256ELi128ELb0ELb1ELb1EEEEEEEEEvNT_6ParamsE)
        /*0a2c*/ 	.short	0x0210
        /*0a2e*/ 	.short	0x0af0


	//----- nvinfo : EIATTR_SW_WAR
	.align		4
.L_865:
        /*0a30*/ 	.byte	0x04, 0x36
        /*0a32*/ 	.short	(.L_867 - .L_866)
.L_866:
        /*0a34*/ 	.word	0x00000008
.L_867:


//--------------------- .nv.info._ZN7cutlass13device_kernelIN5flash11enable_sm90INS1_16FlashAttnFwdSm90INS1_25CollectiveMainloopFwdSm90ILi2EN4cute5tupleIJNS5_1CILi1EEES8_S8_EEENS6_IJNS7_ILi128EEENS7_ILi112EEENS7_ILi192EEEEEELi192ENS_6half_tEfNS_4arch4Sm90ELb1ELb0ELb0ELb1ELb0ELb0ELb0ELb1ELb1ELb1ELb0ELb0EEENS1_21CollectiveEpilogueFwdINS6_IJSA_SC_SB_EEES9_SE_SG_Li256ELb1ELb1ELb0ELb0EEENS1_36VarlenDynamicPersistentTileSchedulerILi128ELi112ELi256ELi128ELb0ELb1ELb1ELb1ELb1ELb1EEEEEEEEEvNT_6ParamsE --------------------------
	.section	.nv.info._ZN7cutlass13device_kernelIN5flash11enable_sm90INS1_16FlashAttnFwdSm90INS1_25CollectiveMainloopFwdSm90ILi2EN4cute5tupleIJNS5_1CILi1EEES8_S8_EEENS6_IJNS7_ILi128EEENS7_ILi112EEENS7_ILi192EEEEEELi192ENS_6half_tEfNS_4arch4Sm90ELb1ELb0ELb0ELb1ELb0ELb0ELb0ELb1ELb1ELb1ELb0ELb0EEENS1_21CollectiveEpilogueFwdINS6_IJSA_SC_SB_EEES9_SE_SG_Li256ELb1ELb1ELb0ELb0EEENS1_36VarlenDynamicPersistentTileSchedulerILi128ELi112ELi256ELi128ELb0ELb1ELb1ELb1ELb1ELb1EEEEEEEEEvNT_6ParamsE,"",@"SHT_CUDA_INFO"
	.sectionflags	@""
	.align	4


	//----- nvinfo : EIATTR_CUDA_API_VERSION
	.align		4
        /*0000*/ 	.byte	0x04, 0x37
        /*0002*/ 	.short	(.L_869 - .L_868)
.L_868:
        /*0004*/ 	.word	0x00000082


	//----- nvinfo : EIATTR_KPARAM_INFO
	.align		4
.L_869:
        /*0008*/ 	.byte	0x04, 0x17
        /*000a*/ 	.short	(.L_871 - .L_870)
.L_870:
        /*000c*/ 	.word	0x00000000
        /*0010*/ 	.short	0x0000
        /*0012*/ 	.short	0x0070
        /*0014*/ 	.byte	0x00, 0xf0, 0x01, 0x2a


	//----- nvinfo : EIATTR_SPARSE_MMA_MASK
	.align		4
.L_871:
        /*0018*/ 	.byte	0x03, 0x50
        /*001a*/ 	.short	0x0000


	//----- nvinfo : EIATTR_MAXREG_COUNT
	.align		4
        /*001c*/ 	.byte	0x03, 0x1b
        /*001e*/ 	.short	0x00a8


	//----- nvinfo : EIATTR_NUM_BARRIERS
	.align		4
        /*0020*/ 	.byte	0x02, 0x4c
        /*0022*/ 	.byte	0x09
	.zero		1


	//----- nvinfo : EIATTR_EXTERNS
	.align		4
        /*0024*/ 	.byte	0x04, 0x0f
        /*0026*/ 	.short	(.L_873 - .L_872)


	//   ....[0]....
	.align		4
.L_872:
        /*0028*/ 	.word	index@(__assertfail)


	//----- nvinfo : EIATTR_ANNOTATIONS
	.align		4
.L_873:
        /*002c*/ 	.byte	0x04, 0x55
        /*002e*/ 	.short	(.L_875 - .L_874)


	//   ....[0]....
.L_874:
        /* <DEDUP_REMOVED lines=77> */


	//----- nvinfo : EIATTR_MERCURY_ISA_VERSION
	.align		4
.L_875:
        /*04e8*/ 	.byte	0x03, 0x5f
        /*04ea*/ 	.short	0x0101


	//----- nvinfo : EIATTR_UNUSED_LOAD_BYTE_OFFSET
	.align		4
        /*04ec*/ 	.byte	0x04, 0x44
        /*04ee*/ 	.short	(.L_877 - .L_876)


	//   ....[0]....
.L_876:
        /*04f0*/ 	.word	0x00000a10
        /*04f4*/ 	.word	0x0000fff0


	//   ....[1]....
        /*04f8*/ 	.word	0x0000ec10
        /*04fc*/ 	.word	0x0000fff0


	//----- nvinfo : EIATTR_INT_WARP_WIDE_INSTR_OFFSETS
	.align		4
.L_877:
        /*0500*/ 	.byte	0x04, 0x31
        /*0502*/ 	.short	(.L_879 - .L_878)


	//   ....[0]....
.L_878:
        /*0504*/ 	.word	0x00000130


	//   ....[1]....
        /*0508*/ 	.word	0x00000170


	//   ....[2]....
        /*050c*/ 	.word	0x000001e0


	//   ....[3]....
        /*0510*/ 	.word	0x00012930


	//   ....[4]....
        /*0514*/ 	.word	0x000129d0


	//   ....[5]....
        /*0518*/ 	.word	0x00016980


	//   ....[6]....
        /*051c*/ 	.word	0x000169f0


	//----- nvinfo : EIATTR_COOP_GROUP_MASK_REGIDS
	.align		4
.L_879:
        /*0520*/ 	.byte	0x04, 0x29
        /*0522*/ 	.short	(.L_881 - .L_880)


	//   ....[0]....
.L_880:
        /*0524*/ 	.word	0xffffffff


	//   ....[1]....
        /*0528*/ 	.word	0xffffffff


	//   ....[2]....
        /*052c*/ 	.word	0xffffffff


	//   ....[3]....
        /*0530*/ 	.word	0xffffffff


	//   ....[4]....
        /*0534*/ 	.word	0xffffffff


	//   ....[5]....
        /*0538*/ 	.word	0xffffffff


	//   ....[6]....
        /*053c*/ 	.word	0xffffffff


	//   ....[7]....
        /*0540*/ 	.word	0xffffffff


	//   ....[8]....
        /*0544*/ 	.word	0xffffffff


	//   ....[9]....
        /*0548*/ 	.word	0xffffffff


	//   ....[10]....
        /*054c*/ 	.word	0xffffffff


	//   ....[11]....
        /*0550*/ 	.word	0xffffffff


	//   ....[12]....
        /*0554*/ 	.word	0xffffffff


	//   ....[13]....
        /*0558*/ 	.word	0xffffffff


	//   ....[14]....
        /*055c*/ 	.word	0xffffffff


	//   ....[15]....
        /*0560*/ 	.word	0xffffffff


	//   ....[16]....
        /*0564*/ 	.word	0xffffffff


	//   ....[17]....
        /*0568*/ 	.word	0xffffffff


	//   ....[18]....
        /*056c*/ 	.word	0xffffffff


	//   ....[19]....
        /*0570*/ 	.word	0xffffffff


	//   ....[20]....
        /*0574*/ 	.word	0xffffffff


	//   ....[21]....
        /*0578*/ 	.word	0xffffffff


	//   ....[22]....
        /*057c*/ 	.word	0xffffffff


	//   ....[23]....
        /*0580*/ 	.word	0xffffffff


	//   ....[24]....
        /*0584*/ 	.word	0xffffffff


	//   ....[25]....
        /*0588*/ 	.word	0xffffffff


	//   ....[26]....
        /*058c*/ 	.word	0xffffffff


	//   ....[27]....
        /*0590*/ 	.word	0xffffffff


	//   ....[28]....
        /*0594*/ 	.word	0xffffffff


	//   ....[29]....
        /*0598*/ 	.word	0xffffffff


	//   ....[30]....
        /*059c*/ 	.word	0xffffffff


	//   ....[31]....
        /*05a0*/ 	.word	0xffffffff


	//   ....[32]....
        /*05a4*/ 	.word	0xffffffff


	//   ....[33]....
        /*05a8*/ 	.word	0xffffffff


	//   ....[34]....
        /*05ac*/ 	.word	0xffffffff


	//   ....[35]....
        /*05b0*/ 	.word	0xffffffff


	//   ....[36]....
        /*05b4*/ 	.word	0xffffffff


	//   ....[37]....
        /*05b8*/ 	.word	0xffffffff


	//   ....[38]....
        /*05bc*/ 	.word	0xffffffff


	//   ....[39]....
        /*05c0*/ 	.word	0xffffffff


	//   ....[40]....
        /*05c4*/ 	.word	0xffffffff


	//   ....[41]....
        /*05c8*/ 	.word	0xffffffff


	//   ....[42]....
        /*05cc*/ 	.word	0xffffffff


	//   ....[43]....
        /*05d0*/ 	.word	0xffffffff


	//   ....[44]....
        /*05d4*/ 	.word	0xffffffff


	//   ....[45]....
        /*05d8*/ 	.word	0xffffffff


	//   ....[46]....
        /*05dc*/ 	.word	0xffffffff


	//   ....[47]....
        /*05e0*/ 	.word	0xffffffff


	//   ....[48]....
        /*05e4*/ 	.word	0xffffffff


	//   ....[49]....
        /*05e8*/ 	.word	0xffffffff


	//   ....[50]....
        /*05ec*/ 	.word	0xffffffff


	//   ....[51]....
        /*05f0*/ 	.word	0xffffffff


	//   ....[52]....
        /*05f4*/ 	.word	0xffffffff


	//   ....[53]....
        /*05f8*/ 	.word	0xffffffff


	//   ....[54]....
        /*05fc*/ 	.word	0xffffffff


	//   ....[55]....
        /*0600*/ 	.word	0xffffffff


	//   ....[56]....
        /*0604*/ 	.word	0xffffffff


	//   ....[57]....
        /*0608*/ 	.word	0xffffffff


	//   ....[58]....
        /*060c*/ 	.word	0xffffffff


	//   ....[59]....
        /*0610*/ 	.word	0xffffffff


	//   ....[60]....
        /*0614*/ 	.word	0xffffffff


	//   ....[61]....
        /*0618*/ 	.word	0xffffffff


	//   ....[62]....
        /*061c*/ 	.word	0xffffffff


	//   ....[63]....
        /*0620*/ 	.word	0xffffffff


	//   ....[64]....
        /*0624*/ 	.word	0xffffffff


	//   ....[65]....
        /*0628*/ 	.word	0xffffffff


	//   ....[66]....
        /*062c*/ 	.word	0xffffffff


	//   ....[67]....
        /*0630*/ 	.word	0xffffffff


	//   ....[68]....
        /*0634*/ 	.word	0xffffffff


	//   ....[69]....
        /*0638*/ 	.word	0xffffffff


	//   ....[70]....
        /*063c*/ 	.word	0xffffffff


	//   ....[71]....
        /*0640*/ 	.word	0xffffffff


	//   ....[72]....
        /*0644*/ 	.word	0xffffffff


	//   ....[73]....
        /*0648*/ 	.word	0xffffffff


	//   ....[74]....
        /*064c*/ 	.word	0xffffffff


	//   ....[75]....
        /*0650*/ 	.word	0xffffffff


	//   ....[76]....
        /*0654*/ 	.word	0xffffffff


	//   ....[77]....
        /*0658*/ 	.word	0xffffffff


	//   ....[78]....
        /*065c*/ 	.word	0xffffffff


	//   ....[79]....
        /*0660*/ 	.word	0xffffffff


	//   ....[80]....
        /*0664*/ 	.word	0xffffffff


	//   ....[81]....
        /*0668*/ 	.word	0xffffffff


	//   ....[82]....
        /*066c*/ 	.word	0xffffffff


	//   ....[83]....
        /*0670*/ 	.word	0xffffffff


	//   ....[84]....
        /*0674*/ 	.word	0xffffffff


	//   ....[85]....
        /*0678*/ 	.word	0xffffffff


	//   ....[86]....
        /*067c*/ 	.word	0xffffffff


	//   ....[87]....
        /*0680*/ 	.word	0xffffffff


	//   ....[88]....
        /*0684*/ 	.word	0xffffffff


	//   ....[89]....
        /*0688*/ 	.word	0xffffffff


	//   ....[90]....
        /*068c*/ 	.word	0xffffffff


	//   ....[91]....
        /*0690*/ 	.word	0xffffffff


	//   ....[92]....
        /*0694*/ 	.word	0xffffffff


	//   ....[93]....
        /*0698*/ 	.word	0xffffffff


	//   ....[94]....
        /*069c*/ 	.word	0xffffffff


	//   ....[95]....
        /*06a0*/ 	.word	0xffffffff


	//   ....[96]....
        /*06a4*/ 	.word	0xffffffff


	//   ....[97]....
        /*06a8*/ 	.word	0xffffffff


	//   ....[98]....
        /*06ac*/ 	.word	0xffffffff


	//   ....[99]....
        /*06b0*/ 	.word	0x0500000f


	//   ....[100]....
        /*06b4*/ 	.word	0x0500000f


	//   ....[101]....
        /*06b8*/ 	.word	0x0500000f


	//   ....[102]....
        /*06bc*/ 	.word	0x0500000f


	//   ....[103]....
        /*06c0*/ 	.word	0x0500000f


	//   ....[104]....
        /*06c4*/ 	.word	0x0500000f


	//   ....[105]....
        /*06c8*/ 	.word	0x0500000f


	//   ....[106]....
        /*06cc*/ 	.word	0x0500000f


	//   ....[107]....
        /*06d0*/ 	.word	0x0500000f


	//   ....[108]....
        /*06d4*/ 	.word	0x0500000f


	//   ....[109]....
        /*06d8*/ 	.word	0x0500000f


	//   ....[110]....
        /*06dc*/ 	.word	0x0500000f


	//   ....[111]....
        /*06e0*/ 	.word	0x0500000f


	//   ....[112]....
        /*06e4*/ 	.word	0x0500000f


	//   ....[113]....
        /*06e8*/ 	.word	0x0500000f


	//   ....[114]....
        /*06ec*/ 	.word	0x0500000f


	//   ....[115]....
        /*06f0*/ 	.word	0x0500000f


	//   ....[116]....
        /*06f4*/ 	.word	0x0500000f


	//   ....[117]....
        /*06f8*/ 	.word	0x0500000f


	//   ....[118]....
        /*06fc*/ 	.word	0x0500000f


	//   ....[119]....
        /*0700*/ 	.word	0x0500000f


	//   ....[120]....
        /*0704*/ 	.word	0x0500000f


	//   ....[121]....
        /*0708*/ 	.word	0x0500000f


	//   ....[122]....
        /*070c*/ 	.word	0x0500000f


	//   ....[123]....
        /*0710*/ 	.word	0x0500000f


	//   ....[124]....
        /*0714*/ 	.word	0x0500000f


	//   ....[125]....
        /*0718*/ 	.word	0x0500000f


	//   ....[126]....
        /*071c*/ 	.word	0x0500000f


	//   ....[127]....
        /*0720*/ 	.word	0x0500000f


	//   ....[128]....
        /*0724*/ 	.word	0x0500000f


	//   ....[129]....
        /*0728*/ 	.word	0x0500000f


	//   ....[130]....
        /*072c*/ 	.word	0x0500000f


	//   ....[131]....
        /*0730*/ 	.word	0x0500000f


	//   ....[132]....
        /*0734*/ 	.word	0x0500000f


	//   ....[133]....
        /*0738*/ 	.word	0x0500000f


	//----- nvinfo : EIATTR_COOP_GROUP_INSTR_OFFSETS
	.align		4
.L_881:
        /*073c*/ 	.byte	0x04, 0x28
        /*073e*/ 	.short	(.L_883 - .L_882)


	//   ....[0]....
.L_882:
        /*0740*/ 	.word	0x00000060


	//   ....[1]....
        /*0744*/ 	.word	0x00000140


	//   ....[2]....
        /*0748*/ 	.word	0x00000190


	//   ....[3]....
        /*074c*/ 	.word	0x000003c0


	//   ....[4]....
        /*0750*/ 	.word	0x00000520


	//   ....[5]....
        /*0754*/ 	.word	0x00000640


	//   ....[6]....
        /*0758*/ 	.word	0x000007a0


	//   ....[7]....
        /*075c*/ 	.word	0x00001890


	//   ....[8]....
        /*0760*/ 	.word	0x00003b30


	//   ....[9]....
        /*0764*/ 	.word	0x00004350


	//   ....[10]....
        /*0768*/ 	.word	0x00004370


	//   ....[11]....
        /*076c*/ 	.word	0x00004380


	//   ....[12]....
        /*0770*/ 	.word	0x00004db0


	//   ....[13]....
        /*0774*/ 	.word	0x00004e70


	//   ....[14]....
        /*0778*/ 	.word	0x00008340


	//   ....[15]....
        /*077c*/ 	.word	0x00008370


	//   ....[16]....
        /*0780*/ 	.word	0x00008bb0


	//   ....[17]....
        /*0784*/ 	.word	0x00008bd0


	//   ....[18]....
        /*0788*/ 	.word	0x000092e0


	//   ....[19]....
        /*078c*/ 	.word	0x00009380


	//   ....[20]....
        /*0790*/ 	.word	0x0000c860


	//   ....[21]....
        /*0794*/ 	.word	0x0000c890


	//   ....[22]....
        /*0798*/ 	.word	0x0000cd10


	//   ....[23]....
        /*079c*/ 	.word	0x0000cd80


	//   ....[24]....
        /*07a0*/ 	.word	0x0000e110


	//   ....[25]....
        /*07a4*/ 	.word	0x0000e150


	//   ....[26]....
        /*07a8*/ 	.word	0x0000e240


	//   ....[27]....
        /*07ac*/ 	.word	0x0000e260


	//   ....[28]....
        /*07b0*/ 	.word	0x0000fa50


	//   ....[29]....
        /*07b4*/ 	.word	0x0000fa80


	//   ....[30]....
        /*07b8*/ 	.word	0x0000fab0


	//   ....[31]....
        /*07bc*/ 	.word	0x0000fae0


	//   ....[32]....
        /*07c0*/ 	.word	0x00010220


	//   ....[33]....
        /*07c4*/ 	.word	0x00010260


	//   ....[34]....
        /*07c8*/ 	.word	0x00010370


	//   ....[35]....
        /*07cc*/ 	.word	0x00010390


	//   ....[36]....
        /*07d0*/ 	.word	0x000104a0


	//   ....[37]....
        /*07d4*/ 	.word	0x000104c0


	//   ....[38]....
        /*07d8*/ 	.word	0x000105e0


	//   ....[39]....
        /*07dc*/ 	.word	0x00010600


	//   ....[40]....
        /*07e0*/ 	.word	0x00011000


	//   ....[41]....
        /*07e4*/ 	.word	0x00011020


	//   ....[42]....
        /*07e8*/ 	.word	0x00011130


	//   ....[43]....
        /*07ec*/ 	.word	0x00011150


	//   ....[44]....
        /*07f0*/ 	.word	0x00011260


	//   ....[45]....
        /*07f4*/ 	.word	0x00011280


	//   ....[46]....
        /*07f8*/ 	.word	0x000113a0


	//   ....[47]....
        /*07fc*/ 	.word	0x000113c0


	//   ....[48]....
        /*0800*/ 	.word	0x00011550


	//   ....[49]....
        /*0804*/ 	.word	0x00011730


	//   ....[50]....
        /*0808*/ 	.word	0x00011760


	//   ....[51]....
        /*080c*/ 	.word	0x00011790


	//   ....[52]....
        /*0810*/ 	.word	0x000117c0


	//   ....[53]....
        /*0814*/ 	.word	0x000117f0


	//   ....[54]....
        /*0818*/ 	.word	0x00011820


	//   ....[55]....
        /*081c*/ 	.word	0x000119a0


	//   ....[56]....
        /*0820*/ 	.word	0x000119d0


	//   ....[57]....
        /*0824*/ 	.word	0x00011a00


	//   ....[58]....
        /*0828*/ 	.word	0x00011a30


	//   ....[59]....
        /*082c*/ 	.word	0x00011a60


	//   ....[60]....
        /*0830*/ 	.word	0x00011a90


	//   ....[61]....
        /*0834*/ 	.word	0x00011b40


	//   ....[62]....
        /*0838*/ 	.word	0x00011ba0


	//   ....[63]....
        /*083c*/ 	.word	0x00011c30


	//   ....[64]....
        /*0840*/ 	.word	0x00012f50


	//   ....[65]....
        /*0844*/ 	.word	0x00013c00


	//   ....[66]....
        /*0848*/ 	.word	0x00013c10


	//   ....[67]....
        /*084c*/ 	.word	0x00013c20


	//   ....[68]....
        /*0850*/ 	.word	0x00013c70


	//   ....[69]....
        /*0854*/ 	.word	0x00013d40


	//   ....[70]....
        /*0858*/ 	.word	0x00013d80


	//   ....[71]....
        /*085c*/ 	.word	0x00013e30


	//   ....[72]....
        /*0860*/ 	.word	0x00013e50


	//   ....[73]....
        /*0864*/ 	.word	0x00013ef0


	//   ....[74]....
        /*0868*/ 	.word	0x00013f10


	//   ....[75]....
        /*086c*/ 	.word	0x00013fb0


	//   ....[76]....
        /*0870*/ 	.word	0x00013fd0


	//   ....[77]....
        /*0874*/ 	.word	0x00014070


	//   ....[78]....
        /*0878*/ 	.word	0x00014090


	//   ....[79]....
        /*087c*/ 	.word	0x000140a0


	//   ....[80]....
        /*0880*/ 	.word	0x000140b0


	//   ....[81]....
        /*0884*/ 	.word	0x000171c0


	//   ....[82]....
        /*0888*/ 	.word	0x00017220


	//   ....[83]....
        /*088c*/ 	.word	0x00017250


	//   ....[84]....
        /*0890*/ 	.word	0x00017260


	//   ....[85]....
        /*0894*/ 	.word	0x00017290


	//   ....[86]....
        /*0898*/ 	.word	0x000172c0


	//   ....[87]....
        /*089c*/ 	.word	0x000172f0


	//   ....[88]....
        /*08a0*/ 	.word	0x00017320


	//   ....[89]....
        /*08a4*/ 	.word	0x000174b0


	//   ....[90]....
        /*08a8*/ 	.word	0x000174e0


	//   ....[91]....
        /*08ac*/ 	.word	0x00017510


	//   ....[92]....
        /*08b0*/ 	.word	0x00017540


	//   ....[93]....
        /*08b4*/ 	.word	0x00017570


	//   ....[94]....
        /*08b8*/ 	.word	0x000175a0


	//   ....[95]....
        /*08bc*/ 	.word	0x00017660


	//   ....[96]....
        /*08c0*/ 	.word	0x00017680


	//   ....[97]....
        /*08c4*/ 	.word	0x000176f0


	//   ....[98]....
        /*08c8*/ 	.word	0x00017dd0


	//   ....[99]....
        /*08cc*/ 	.word	0x000183c0


	//   ....[100]....
        /*08d0*/ 	.word	0x00018580


	//   ....[101]....
        /*08d4*/ 	.word	0x000185d0


	//   ....[102]....
        /*08d8*/ 	.word	0x000186f0


	//   ....[103]....
        /*08dc*/ 	.word	0x00018760


	//   ....[104]....
        /*08e0*/ 	.word	0x00018870


	//   ....[105]....
        /*08e4*/ 	.word	0x000188e0


	//   ....[106]....
        /*08e8*/ 	.word	0x00018a00


	//   ....[107]....
        /*08ec*/ 	.word	0x00018a70


	//   ....[108]....
        /*08f0*/ 	.word	0x00018b90


	//   ....[109]....
        /*08f4*/ 	.word	0x00018c00


	//   ....[110]....
        /*08f8*/ 	.word	0x00018d20


	//   ....[111]....
        /*08fc*/ 	.word	0x00018d90


	//   ....[112]....
        /*0900*/ 	.word	0x00018ec0


	//   ....[113]....
        /*0904*/ 	.word	0x00018f10


	//   ....[114]....
        /*0908*/ 	.word	0x00019030


	//   ....[115]....
        /*090c*/ 	.word	0x00019080


	//   ....[116]....
        /*0910*/ 	.word	0x000193b0


	//   ....[117]....
        /*0914*/ 	.word	0x00019450


	//   ....[118]....
        /*0918*/ 	.word	0x00019580


	//   ....[119]....
        /*091c*/ 	.word	0x000195f0


	//   ....[120]....
        /*0920*/ 	.word	0x00019670


	//   ....[121]....
        /*0924*/ 	.word	0x000196f0


	//   ....[122]....
        /*0928*/ 	.word	0x00019770


	//   ....[123]....
        /*092c*/ 	.word	0x00019800


	//   ....[124]....
        /*0930*/ 	.word	0x000198a0


	//   ....[125]....
        /*0934*/ 	.word	0x00019940


	//   ....[126]....
        /*0938*/ 	.word	0x000199b0


	//   ....[127]....
        /*093c*/ 	.word	0x00019a20


	//   ....[128]....
        /*0940*/ 	.word	0x00019a90


	//   ....[129]....
        /*0944*/ 	.word	0x00019b10


	//   ....[130]....
        /*0948*/ 	.word	0x00019b90


	//   ....[131]....
        /*094c*/ 	.word	0x00019c30


	//   ....[132]....
        /*0950*/ 	.word	0x00019cc0


	//   ....[133]....
        /*0954*/ 	.word	0x00019df0


	//----- nvinfo : EIATTR_REG_RECONFIG
	.align		4
.L_883:
        /*0958*/ 	.byte	0x01, 0x54
	.zero		2


	//----- nvinfo : EIATTR_SYSCALL_OFFSETS
	.align		4
        /*095c*/ 	.byte	0x04, 0x46
        /*095e*/ 	.short	(.L_885 - .L_884)


	//   ....[0]....
.L_884:
        /*0960*/ 	.word	0x00001a70


	//   ....[1]....
        /*0964*/ 	.word	0x00012b40


	//   ....[2]....
        /*0968*/ 	.word	0x00012ca0


	//   ....[3]....
        /*096c*/ 	.word	0x00012da0


	//   ....[4]....
        /*0970*/ 	.word	0x000137a0


	//----- nvinfo : EIATTR_MBARRIER_INSTR_OFFSETS
	.align		4
.L_885:
        /*0974*/ 	.byte	0x04, 0x39
        /*0976*/ 	.short	(.L_887 - .L_886)


	//   ....[0]....
.L_886:
        /*0978*/ 	.word	0x00000270
        /*097c*/ 	.word	0x000000ff
        /*0980*/ 	.word	0x00036800
        /*0984*/ 	.short	0x0100
        /*0986*/ 	.byte	0x08
	.zero		1


	//   ....[1]....
        /*0988*/ 	.word	0x00000280
        /*098c*/ 	.word	0x000000ff
        /*0990*/ 	.word	0x00036820
        /*0994*/ 	.short	0x0100
        /*0996*/ 	.byte	0x08
	.zero		1


	//   ....[2]....
        /*0998*/ 	.word	0x00000370
        /*099c*/ 	.word	0x000000ff
        /*09a0*/ 	.word	0x00036830
        /*09a4*/ 	.short	0x0100
        /*09a6*/ 	.byte	0x08
	.zero		1


	//   ....[3]....
        /*09a8*/ 	.word	0x00000380
        /*09ac*/ 	.word	0x000000ff
        /*09b0*/ 	.word	0x00036840
        /*09b4*/ 	.short	0x0100
        /*09b6*/ 	.byte	0x08
	.zero		1


	//   ....[4]....
        /*09b8*/ 	.word	0x00000390
        /*09bc*/ 	.word	0x000000ff
        /*09c0*/ 	.word	0x00036838
        /*09c4*/ 	.short	0x0100
        /*09c6*/ 	.byte	0x08
	.zero		1


	//   ....[5]....
        /*09c8*/ 	.word	0x000003a0
        /*09cc*/ 	.word	0x000000ff
        /*09d0*/ 	.word	0x00036848
        /*09d4*/ 	.short	0x0100
        /*09d6*/ 	.byte	0x08
	.zero		1


	//   ....[6]....
        /*09d8*/ 	.word	0x000004d0
        /*09dc*/ 	.word	0x000000ff
        /*09e0*/ 	.word	0x00036850
        /*09e4*/ 	.short	0x0100
        /*09e6*/ 	.byte	0x08
	.zero		1


	//   ....[7]....
        /*09e8*/ 	.word	0x000004e0
        /*09ec*/ 	.word	0x000000ff
        /*09f0*/ 	.word	0x00036860
        /*09f4*/ 	.short	0x0100
        /*09f6*/ 	.byte	0x08
	.zero		1


	//   ....[8]....
        /*09f8*/ 	.word	0x000004f0
        /*09fc*/ 	.word	0x000000ff
        /*0a00*/ 	.word	0x00036858
        /*0a04*/ 	.short	0x0100
        /*0a06*/ 	.byte	0x08
	.zero		1


	//   ....[9]....
        /*0a08*/ 	.word	0x00000500
        /*0a0c*/ 	.word	0x000000ff
        /*0a10*/ 	.word	0x00036868
        /*0a14*/ 	.short	0x0100
        /*0a16*/ 	.byte	0x08
	.zero		1


	//   ....[10]....
        /*0a18*/ 	.word	0x000005f0
        /*0a1c*/ 	.word	0x000000ff
        /*0a20*/ 	.word	0x00036870
        /*0a24*/ 	.short	0x0100
        /*0a26*/ 	.byte	0x06
	.zero		1


	//   ....[11]....
        /*0a28*/ 	.word	0x00000600
        /*0a2c*/ 	.word	0x000000ff
        /*0a30*/ 	.word	0x00036880
        /*0a34*/ 	.short	0x0100
        /*0a36*/ 	.byte	0x06
	.zero		1


	//   ....[12]....
        /*0a38*/ 	.word	0x00000610
        /*0a3c*/ 	.word	0x000000ff
        /*0a40*/ 	.word	0x00036878
        /*0a44*/ 	.short	0x0100
        /*0a46*/ 	.byte	0x06
	.zero		1


	//   ....[13]....
        /*0a48*/ 	.word	0x00000620
        /*0a4c*/ 	.word	0x000000ff
        /*0a50*/ 	.word	0x00036888
        /*0a54*/ 	.short	0x0100
        /*0a56*/ 	.byte	0x06
	.zero		1


	//   ....[14]....
        /*0a58*/ 	.word	0x00000750
        /*0a5c*/ 	.word	0x000000ff
        /*0a60*/ 	.word	0x00036890
        /*0a64*/ 	.short	0x0100
        /*0a66*/ 	.byte	0x08
	.zero		1


	//   ....[15]....
        /*0a68*/ 	.word	0x00000760
        /*0a6c*/ 	.word	0x000000ff
        /*0a70*/ 	.word	0x000368a0
        /*0a74*/ 	.short	0x0100
        /*0a76*/ 	.byte	0x08
	.zero		1


	//   ....[16]....
        /*0a78*/ 	.word	0x00000770
        /*0a7c*/ 	.word	0x000000ff
        /*0a80*/ 	.word	0x00036898
        /*0a84*/ 	.short	0x0100
        /*0a86*/ 	.byte	0x08
	.zero		1


	//   ....[17]....
        /*0a88*/ 	.word	0x00000780
        /*0a8c*/ 	.word	0x000000ff
        /*0a90*/ 	.word	0x000368a8
        /*0a94*/ 	.short	0x0100
        /*0a96*/ 	.byte	0x08
	.zero		1


	//   ....[18]....
        /*0a98*/ 	.word	0x000008b0
        /*0a9c*/ 	.word	0x000000ff
        /*0aa0*/ 	.word	0x000368b0
        /*0aa4*/ 	.short	0x0100
        /*0aa6*/ 	.byte	0x08
	.zero		1


	//   ....[19]....
        /*0aa8*/ 	.word	0x000008c0
        /*0aac*/ 	.word	0x000000ff
        /*0ab0*/ 	.word	0x000368c0
        /*0ab4*/ 	.short	0x0100
        /*0ab6*/ 	.byte	0x08
	.zero		1


	//   ....[20]....
        /*0ab8*/ 	.word	0x000008d0
        /*0abc*/ 	.word	0x000000ff
        /*0ac0*/ 	.word	0x000368b8
        /*0ac4*/ 	.short	0x0100
        /*0ac6*/ 	.byte	0x08
	.zero		1


	//   ....[21]....
        /*0ac8*/ 	.word	0x000008e0
        /*0acc*/ 	.word	0x000000ff
        /*0ad0*/ 	.word	0x000368c8
        /*0ad4*/ 	.short	0x0100
        /*0ad6*/ 	.byte	0x08
	.zero		1


	//   ....[22]....
        /*0ad8*/ 	.word	0x00001b10
        /*0adc*/ 	.word	0x000000ff
        /*0ae0*/ 	.word	0x00036800
        /*0ae4*/ 	.short	0x010a
        /*0ae6*/ 	.byte	0x3c
	.zero		1


	//   ....[23]....
        /*0ae8*/ 	.word	0x00001b90
        /*0aec*/ 	.word	0x00000002
        /*0af0*/ 	.word	0x00036830
        /*0af4*/ 	.short	0x010a
        /*0af6*/ 	.byte	0x3f
	.zero		1


	//   ....[24]....
        /*0af8*/ 	.word	0x00001bf0
        /*0afc*/ 	.word	0x00000002
        /*0b00*/ 	.word	0x00036830
        /*0b04*/ 	.short	0x010a
        /*0b06*/ 	.byte	0x3f
	.zero		1


	//   ....[25]....
        /*0b08*/ 	.word	0x000042b0
        /*0b0c*/ 	.word	0x00000002
        /*0b10*/ 	.word	0x00000000
        /*0b14*/ 	.short	0x0101
        /*0b16*/ 	.byte	0x3f
	.zero		1


	//   ....[26]....
        /*0b18*/ 	.word	0x00005ab0
        /*0b1c*/ 	.word	0x000000ff
        /*0b20*/ 	.word	0x00036830
        /*0b24*/ 	.short	0x010a
        /*0b26*/ 	.byte	0x27
	.zero		1


	//   ....[27]....
        /*0b28*/ 	.word	0x00005af0
        /*0b2c*/ 	.word	0x000000ff
        /*0b30*/ 	.word	0x00036830
        /*0b34*/ 	.short	0x010a
        /*0b36*/ 	.byte	0x27
	.zero		1


	//   ....[28]....
        /*0b38*/ 	.word	0x000080f0
        /*0b3c*/ 	.word	0x000000ff
        /*0b40*/ 	.word	0x00036850
        /*0b44*/ 	.short	0x010a
        /*0b46*/ 	.byte	0x0a
	.zero		1


	//   ....[29]....
        /*0b48*/ 	.word	0x00008130
        /*0b4c*/ 	.word	0x000000ff
        /*0b50*/ 	.word	0x00036850
        /*0b54*/ 	.short	0x010a
        /*0b56*/ 	.byte	0x0a
	.zero		1


	//   ....[30]....
        /*0b58*/ 	.word	0x00009980
        /*0b5c*/ 	.word	0x0000000a
        /*0b60*/ 	.word	0x00000000
        /*0b64*/ 	.short	0x0101
        /*0b66*/ 	.byte	0x3f
	.zero		1


	//   ....[31]....
        /*0b68*/ 	.word	0x000099d0
        /*0b6c*/ 	.word	0x00000094
        /*0b70*/ 	.word	0x00000000
        /*0b74*/ 	.short	0x0101
        /*0b76*/ 	.byte	0x3f
	.zero		1


	//   ....[32]....
        /*0b78*/ 	.word	0x00009f30
        /*0b7c*/ 	.word	0x000000ff
        /*0b80*/ 	.word	0x00036830
        /*0b84*/ 	.short	0x010a
        /*0b86*/ 	.byte	0x06
	.zero		1


	//   ....[33]....
        /*0b88*/ 	.word	0x00009f70
        /*0b8c*/ 	.word	0x000000ff
        /*0b90*/ 	.word	0x00036830
        /*0b94*/ 	.short	0x010a
        /*0b96*/ 	.byte	0x06
	.zero		1


	//   ....[34]....
        /*0b98*/ 	.word	0x0000c560
        /*0b9c*/ 	.word	0x000000ff
        /*0ba0*/ 	.word	0x00036850
        /*0ba4*/ 	.short	0x010a
        /*0ba6*/ 	.byte	0x0b
	.zero		1


	//   ....[35]....
        /*0ba8*/ 	.word	0x0000c5a0
        /*0bac*/ 	.word	0x000000ff
        /*0bb0*/ 	.word	0x00036850
        /*0bb4*/ 	.short	0x010a
        /*0bb6*/ 	.byte	0x0b
	.zero		1


	//   ....[36]....
        /*0bb8*/ 	.word	0x0000d470
        /*0bbc*/ 	.word	0x00000085
        /*0bc0*/ 	.word	0x00000000
        /*0bc4*/ 	.short	0x0101
        /*0bc6*/ 	.byte	0x3f
	.zero		1


	//   ....[37]....
        /*0bc8*/ 	.word	0x0000d520
        /*0bcc*/ 	.word	0x00000085
        /*0bd0*/ 	.word	0x00000000
        /*0bd4*/ 	.short	0x0101
        /*0bd6*/ 	.byte	0x3f
	.zero		1


	//   ....[38]....
        /*0bd8*/ 	.word	0x0000e080
        /*0bdc*/ 	.word	0x000000ff
        /*0be0*/ 	.word	0x00036850
        /*0be4*/ 	.short	0x010a
        /*0be6*/ 	.byte	0x05
	.zero		1


	//   ....[39]....
        /*0be8*/ 	.word	0x0000e0c0
        /*0bec*/ 	.word	0x000000ff
        /*0bf0*/ 	.word	0x00036850
        /*0bf4*/ 	.short	0x010a
        /*0bf6*/ 	.byte	0x05
	.zero		1


	//   ....[40]....
        /*0bf8*/ 	.word	0x0000e5b0
        /*0bfc*/ 	.word	0x00000004
        /*0c00*/ 	.word	0x00000000
        /*0c04*/ 	.short	0x0101
        /*0c06*/ 	.byte	0x3f
	.zero		1


	//   ....[41]....
        /*0c08*/ 	.word	0x00010250
        /*0c0c*/ 	.word	0x00000011
        /*0c10*/ 	.word	0x00000000
        /*0c14*/ 	.short	0x0101
        /*0c16*/ 	.byte	0x3f
	.zero		1


	//   ....[42]....
        /*0c18*/ 	.word	0x000131f0
        /*0c1c*/ 	.word	0x00000000
        /*0c20*/ 	.word	0x00036840
        /*0c24*/ 	.short	0x010a
        /*0c26*/ 	.byte	0x3f
	.zero		1


	//   ....[43]....
        /*0c28*/ 	.word	0x00014240
        /*0c2c*/ 	.word	0x00000009
        /*0c30*/ 	.word	0x00036800
        /*0c34*/ 	.short	0x0107
        /*0c36*/ 	.byte	0x3f
	.zero		1


	//   ....[44]....
        /*0c38*/ 	.word	0x00014350
        /*0c3c*/ 	.word	0x00000002
        /*0c40*/ 	.word	0x00036800
        /*0c44*/ 	.short	0x0101
        /*0c46*/ 	.byte	0x3f
	.zero		1


	//   ....[45]....
        /*0c48*/ 	.word	0x00014370
        /*0c4c*/ 	.word	0x00000002
        /*0c50*/ 	.word	0x00036820
        /*0c54*/ 	.short	0x010a
        /*0c56*/ 	.byte	0x3f
	.zero		1


	//   ....[46]....
        /*0c58*/ 	.word	0x000146e0
        /*0c5c*/ 	.word	0x00000002
        /*0c60*/ 	.word	0x00036840
        /*0c64*/ 	.short	0x010a
        /*0c66*/ 	.byte	0x3f
	.zero		1


	//   ....[47]....
        /*0c68*/ 	.word	0x00014ba0
        /*0c6c*/ 	.word	0x00000002
        /*0c70*/ 	.word	0x00000060
        /*0c74*/ 	.short	0x010a
        /*0c76*/ 	.byte	0x3f
	.zero		1


	//   ....[48]....
        /*0c78*/ 	.word	0x00015390
        /*0c7c*/ 	.word	0x00000003
        /*0c80*/ 	.word	0x00036840
        /*0c84*/ 	.short	0x010a
        /*0c86*/ 	.byte	0x3f
	.zero		1


	//   ....[49]....
        /*0c88*/ 	.word	0x00015850
        /*0c8c*/ 	.word	0x00000002
        /*0c90*/ 	.word	0x00000060
        /*0c94*/ 	.short	0x010a
        /*0c96*/ 	.byte	0x3f
	.zero		1


	//   ....[50]....
        /*0c98*/ 	.word	0x00015f80
        /*0c9c*/ 	.word	0x00000002
        /*0ca0*/ 	.word	0x00036840
        /*0ca4*/ 	.short	0x010a
        /*0ca6*/ 	.byte	0x3f
	.zero		1


	//   ....[51]....
        /*0ca8*/ 	.word	0x00016440
        /*0cac*/ 	.word	0x00000002
        /*0cb0*/ 	.word	0x00000060
        /*0cb4*/ 	.short	0x010a
        /*0cb6*/ 	.byte	0x3f
	.zero		1


	//   ....[52]....
        /*0cb8*/ 	.word	0x00016b00
        /*0cbc*/ 	.word	0x00000000
        /*0cc0*/ 	.word	0x00036860
        /*0cc4*/ 	.short	0x010a
        /*0cc6*/ 	.byte	0x3f
	.zero		1


	//   ....[53]....
        /*0cc8*/ 	.word	0x00017d50
        /*0ccc*/ 	.word	0x00000000
        /*0cd0*/ 	.word	0x00036820
        /*0cd4*/ 	.short	0x010a
        /*0cd6*/ 	.byte	0x3f
	.zero		1


	//   ....[54]....
        /*0cd8*/ 	.word	0x00017f30
        /*0cdc*/ 	.word	0x00000006
        /*0ce0*/ 	.word	0x00000000
        /*0ce4*/ 	.short	0x010a
        /*0ce6*/ 	.byte	0x3f
	.zero		1


	//   ....[55]....
        /*0ce8*/ 	.word	0x00017fa0
        /*0cec*/ 	.word	0x00000007
        /*0cf0*/ 	.word	0x00000000
        /*0cf4*/ 	.short	0x010a
        /*0cf6*/ 	.byte	0x3f
	.zero		1


	//   ....[56]....
        /*0cf8*/ 	.word	0x00018010
        /*0cfc*/ 	.word	0x00000004
        /*0d00*/ 	.word	0x00000000
        /*0d04*/ 	.short	0x010a
        /*0d06*/ 	.byte	0x3f
	.zero		1


	//   ....[57]....
        /*0d08*/ 	.word	0x00018040
        /*0d0c*/ 	.word	0x00000003
        /*0d10*/ 	.word	0x00000000
        /*0d14*/ 	.short	0x010a
        /*0d16*/ 	.byte	0x3f
	.zero		1


	//   ....[58]....
        /*0d18*/ 	.word	0x000180b0
        /*0d1c*/ 	.word	0x00000003
        /*0d20*/ 	.word	0x00036800
        /*0d24*/ 	.short	0x010a
        /*0d26*/ 	.byte	0x3f
	.zero		1


	//   ....[59]....
        /*0d28*/ 	.word	0x00018100
        /*0d2c*/ 	.word	0x00000002
        /*0d30*/ 	.word	0x00036830
        /*0d34*/ 	.short	0x010a
        /*0d36*/ 	.byte	0x3f
	.zero		1


	//   ....[60]....
        /*0d38*/ 	.word	0x00018160
        /*0d3c*/ 	.word	0x00000005
        /*0d40*/ 	.word	0x00036830
        /*0d44*/ 	.short	0x010a
        /*0d46*/ 	.byte	0x3f
	.zero		1


	//   ....[61]....
        /*0d48*/ 	.word	0x000181c0
        /*0d4c*/ 	.word	0x00000003
        /*0d50*/ 	.word	0x00036850
        /*0d54*/ 	.short	0x010a
        /*0d56*/ 	.byte	0x3f
	.zero		1


	//   ....[62]....
        /*0d58*/ 	.word	0x00018220
        /*0d5c*/ 	.word	0x00000005
        /*0d60*/ 	.word	0x00036830
        /*0d64*/ 	.short	0x010a
        /*0d66*/ 	.byte	0x3f
	.zero		1


	//   ....[63]....
        /*0d68*/ 	.word	0x00018280
        /*0d6c*/ 	.word	0x00000003
        /*0d70*/ 	.word	0x00036850
        /*0d74*/ 	.short	0x010a
        /*0d76*/ 	.byte	0x3f
	.zero		1


	//   ....[64]....
        /*0d78*/ 	.word	0x000182e0
        /*0d7c*/ 	.word	0x00000003
        /*0d80*/ 	.word	0x00036850
        /*0d84*/ 	.short	0x010a
        /*0d86*/ 	.byte	0x3f
	.zero		1


	//   ....[65]....
        /*0d88*/ 	.word	0x00018480
        /*0d8c*/ 	.word	0x00000000
        /*0d90*/ 	.word	0x00036840
        /*0d94*/ 	.short	0x010a
        /*0d96*/ 	.byte	0x3f
	.zero		1


	//   ....[66]....
        /*0d98*/ 	.word	0x000190d0
        /*0d9c*/ 	.word	0x00000002
        /*0da0*/ 	.word	0x00036820
        /*0da4*/ 	.short	0x010a
        /*0da6*/ 	.byte	0x3f
	.zero		1


	//   ....[67]....
        /*0da8*/ 	.word	0x00019120
        /*0dac*/ 	.word	0x00000002
        /*0db0*/ 	.word	0x00036840
        /*0db4*/ 	.short	0x010a
        /*0db6*/ 	.byte	0x3f
	.zero		1


	//   ....[68]....
        /*0db8*/ 	.word	0x00019170
        /*0dbc*/ 	.word	0x00000002
        /*0dc0*/ 	.word	0x00000060
        /*0dc4*/ 	.short	0x010a
        /*0dc6*/ 	.byte	0x3f
	.zero		1


	//   ....[69]....
        /*0dc8*/ 	.word	0x000191c0
        /*0dcc*/ 	.word	0x00000003
        /*0dd0*/ 	.word	0x00036840
        /*0dd4*/ 	.short	0x010a
        /*0dd6*/ 	.byte	0x3f
	.zero		1


	//   ....[70]....
        /*0dd8*/ 	.word	0x00019210
        /*0ddc*/ 	.word	0x00000002
        /*0de0*/ 	.word	0x00000060
        /*0de4*/ 	.short	0x010a
        /*0de6*/ 	.byte	0x3f
	.zero		1


	//   ....[71]....
        /*0de8*/ 	.word	0x00019260
        /*0dec*/ 	.word	0x00000002
        /*0df0*/ 	.word	0x00036840
        /*0df4*/ 	.short	0x010a
        /*0df6*/ 	.byte	0x3f
	.zero		1


	//   ....[72]....
        /*0df8*/ 	.word	0x000192b0
        /*0dfc*/ 	.word	0x00000002
        /*0e00*/ 	.word	0x00000060
        /*0e04*/ 	.short	0x010a
        /*0e06*/ 	.byte	0x3f
	.zero		1


	//   ....[73]....
        /*0e08*/ 	.word	0x00019300
        /*0e0c*/ 	.word	0x00000000
        /*0e10*/ 	.word	0x00036860
        /*0e14*/ 	.short	0x010a
        /*0e16*/ 	.byte	0x3f
	.zero		1


	//   ....[74]....
        /*0e18*/ 	.word	0x00019d10
        /*0e1c*/ 	.word	0x00000000
        /*0e20*/ 	.word	0x00036820
        /*0e24*/ 	.short	0x010a
        /*0e26*/ 	.byte	0x3f
	.zero		1


	//   ....[75]....
        /*0e28*/ 	.word	0x00019eb0
        /*0e2c*/ 	.word	0x00000006
        /*0e30*/ 	.word	0x00000000
        /*0e34*/ 	.short	0x010a
        /*0e36*/ 	.byte	0x3f
	.zero		1


	//   ....[76]....
        /*0e38*/ 	.word	0x00019f00
        /*0e3c*/ 	.word	0x00000007
        /*0e40*/ 	.word	0x00000000
        /*0e44*/ 	.short	0x010a
        /*0e46*/ 	.byte	0x3f
	.zero		1


	//   ....[77]....
        /*0e48*/ 	.word	0x00019f50
        /*0e4c*/ 	.word	0x00000004
        /*0e50*/ 	.word	0x00000000
        /*0e54*/ 	.short	0x010a
        /*0e56*/ 	.byte	0x3f
	.zero		1


	//----- nvinfo : EIATTR_NUM_MBARRIERS
	.align		4
.L_887:
        /*0e58*/ 	.byte	0x03, 0x38
        /*0e5a*/ 	.short	0x0016


	//----- nvinfo : EIATTR_EXIT_INSTR_OFFSETS
	.align		4
        /*0e5c*/ 	.byte	0x04, 0x1c
        /*0e5e*/ 	.short	(.L_889 - .L_888)


	//   ....[0]....
.L_888:
        /*0e60*/ 	.word	0x00000a50


	//   ....[1]....
        /*0e64*/ 	.word	0x00011500


	//   ....[2]....
        /*0e68*/ 	.word	0x00018090


	//----- nvinfo : EIATTR_MAX_THREADS
	.align		4
.L_889:
        /*0e6c*/ 	.byte	0x04, 0x05
        /*0e6e*/ 	.short	(.L_891 - .L_890)
.L_890:
        /*0e70*/ 	.word	0x00000180
        /*0e74*/ 	.word	0x00000001
        /*0e78*/ 	.word	0x00000001


	//----- nvinfo : EIATTR_CRS_STACK_SIZE
	.align		4
.L_891:
        /*0e7c*/ 	.byte	0x04, 0x1e
        /*0e7e*/ 	.short	(.L_893 - .L_892)
.L_892:
        /*0e80*/ 	.word	0x00000000


	//----- nvinfo : EIATTR_CBANK_PARAM_SIZE
	.align		4
.L_893:
        /*0e84*/ 	.byte	0x03, 0x19
        /*0e86*/ 	.short	0x0af0


	//----- nvinfo : EIATTR_PARAM_CBANK
	.align		4
        /*0e88*/ 	.byte	0x04, 0x0a
        /*0e8a*/ 	.short	(.L_895 - .L_894)
	.align		4
.L_894:
        /*0e8c*/ 	.word	index@(.nv.constant0._ZN7cutlass13device_kernelIN5flash11enable_sm90INS1_16FlashAttnFwdSm90INS1_25CollectiveMainloopFwdSm90ILi2EN4cute5tupleIJNS5_1CILi1EEES8_S8_EEENS6_IJNS7_ILi128EEENS7_ILi112EEENS7_ILi192EEEEEELi192ENS_6half_tEfNS_4arch4Sm90ELb1ELb0ELb0ELb1ELb0ELb0ELb0ELb1ELb1ELb1ELb0ELb0EEENS1_21CollectiveEpilogueFwdINS6_IJSA_SC_SB_EEES9_SE_SG_Li256ELb1ELb1ELb0ELb0EEENS1_36VarlenDynamicPersistentTileSchedulerILi128ELi112ELi256ELi128ELb0ELb1ELb1ELb1ELb1ELb1EEEEEEEEEvNT_6ParamsE)
        /*0e90*/ 	.short	0x0210
        /*0e92*/ 	.short	0x0af0


	//----- nvinfo : EIATTR_SW_WAR
	.align		4
.L_895:
        /*0e94*/ 	.byte	0x04, 0x36
        /*0e96*/ 	.short	(.L_897 - .L_896)
.L_896:
        /*0e98*/ 	.word	0x00000008
.L_897:


//--------------------- .nv.info._ZN7cutlass13device_kernelIN5flash11enable_sm90INS1_16FlashAttnFwdSm90INS1_25CollectiveMainloopFwdSm90ILi2EN4cute5tupleIJNS5_1CILi1EEES8_S8_EEENS6_IJNS7_ILi128EEENS7_ILi112EEENS7_ILi192EEEEEELi192ENS_6half_tEfNS_4arch4Sm90ELb1ELb0ELb0ELb1ELb0ELb1ELb0ELb1ELb1ELb1ELb0ELb0EEENS1_21CollectiveEpilogueFwdINS6_IJSA_SC_SB_EEES9_SE_SG_Li256ELb1ELb1ELb0ELb0EEENS1_36VarlenDynamicPersistentTileSchedulerILi128ELi112ELi256ELi128ELb0ELb1ELb1ELb1ELb1ELb1EEEEEEEEEvNT_6ParamsE --------------------------
	.section	.nv.info._ZN7cutlass13device_kernelIN5flash11enable_sm90INS1_16FlashAttnFwdSm90INS1_25CollectiveMainloopFwdSm90ILi2EN4cute5tupleIJNS5_1CILi1EEES8_S8_EEENS6_IJNS7_ILi128EEENS7_ILi112EEENS7_ILi192EEEEEELi192ENS_6half_tEfNS_4arch4Sm90ELb1ELb0ELb0ELb1ELb0ELb1ELb0ELb1ELb1ELb1ELb0ELb0EEENS1_21CollectiveEpilogueFwdINS6_IJSA_SC_SB_EEES9_SE_SG_Li256ELb1ELb1ELb0ELb0EEENS1_36VarlenDynamicPersistentTileSchedulerILi128ELi112ELi256ELi128ELb0ELb1ELb1ELb1ELb1ELb1EEEEEEEEEvNT_6ParamsE,"",@"SHT_CUDA_INFO"
	.sectionflags	@""
	.align	4


	//----- nvinfo : EIATTR_CUDA_API_VERSION
	.align		4
        /*0000*/ 	.byte	0x04, 0x37
        /*0002*/ 	.short	(.L_899 - .L_898)
.L_898:
        /*0004*/ 	.word	0x00000082


	//----- nvinfo : EIATTR_KPARAM_INFO
	.align		4
.L_899:
        /*0008*/ 	.byte	0x04, 0x17
        /*000a*/ 	.short	(.L_901 - .L_900)
.L_900:
        /*000c*/ 	.word	0x00000000
        /*0010*/ 	.short	0x0000
        /*0012*/ 	.short	0x0070
        /*0014*/ 	.byte	0x00, 0xf0, 0x01, 0x2a


	//----- nvinfo : EIATTR_SPARSE_MMA_MASK
	.align		4
.L_901:
        /*0018*/ 	.byte	0x03, 0x50
        /*001a*/ 	.short	0x0000


	//----- nvinfo : EIATTR_MAXREG_COUNT
	.align		4
        /*001c*/ 	.byte	0x03, 0x1b
        /*001e*/ 	.short	0x00a8


	//----- nvinfo : EIATTR_NUM_BARRIERS
	.align		4
        /*0020*/ 	.byte	0x02, 0x4c
        /*0022*/ 	.byte	0x10
	.zero		1


	//----- nvinfo : EIATTR_EXTERNS
	.align		4
        /*0024*/ 	.byte	0x04, 0x0f
        /*0026*/ 	.short	(.L_903 - .L_902)


	//   ....[0]....
	.align		4
.L_902:
        /*0028*/ 	.word	index@(__assertfail)


	//----- nvinfo : EIATTR_ANNOTATIONS
	.align		4
.L_903:
        /*002c*/ 	.byte	0x04, 0x55
        /*002e*/ 	.short	(.L_905 - .L_904)


	//   ....[0]....
.L_904:
        /* <DEDUP_REMOVED lines=146> */


	//----- nvinfo : EIATTR_MERCURY_ISA_VERSION
	.align		4
.L_905:
        /*0938*/ 	.byte	0x03, 0x5f
        /*093a*/ 	.short	0x0101


	//----- nvinfo : EIATTR_UNUSED_LOAD_BYTE_OFFSET
	.align		4
        /*093c*/ 	.byte	0x04, 0x44
        /*093e*/ 	.short	(.L_907 - .L_906)


	//   ....[0]....
.L_906:
        /*0940*/ 	.word	0x00000ab0
        /*0944*/ 	.word	0x0000fff0


	//   ....[1]....
        /*0948*/ 	.word	0x00022440
        /*094c*/ 	.word	0x0000fff0


	//----- nvinfo : EIATTR_INT_WARP_WIDE_INSTR_OFFSETS
	.align		4
.L_907:
        /*0950*/ 	.byte	0x04, 0x31
        /*0952*/ 	.short	(.L_909 - .L_908)


	//   ....[0]....
.L_908:
        /*0954*/ 	.word	0x00000190


	//   ....[1]....
        /*0958*/ 	.word	0x000001d0


	//   ....[2]....
        /*095c*/ 	.word	0x00000240


	//   ....[3]....
        /*0960*/ 	.word	0x000277c0


	//   ....[4]....
        /*0964*/ 	.word	0x00027850


	//   ....[5]....
        /*0968*/ 	.word	0x0002b850


	//   ....[6]....
        /*096c*/ 	.word	0x0002b8b0


	//----- nvinfo : EIATTR_COOP_GROUP_MASK_REGIDS
	.align		4
.L_909:
        /*0970*/ 	.byte	0x04, 0x29
        /*0972*/ 	.short	(.L_911 - .L_910)


	//   ....[0]....
.L_910:
        /*0974*/ 	.word	0xffffffff


	//   ....[1]....
        /*0978*/ 	.word	0xffffffff


	//   ....[2]....
        /*097c*/ 	.word	0xffffffff


	//   ....[3]....
        /*0980*/ 	.word	0xffffffff


	//   ....[4]....
        /*0984*/ 	.word	0xffffffff


	//   ....[5]....
        /*0988*/ 	.word	0xffffffff


	//   ....[6]....
        /*098c*/ 	.word	0xffffffff


	//   ....[7]....
        /*0990*/ 	.word	0xffffffff


	//   ....[8]....
        /*0994*/ 	.word	0xffffffff


	//   ....[9]....
        /*0998*/ 	.word	0xffffffff


	//   ....[10]....
        /*099c*/ 	.word	0xffffffff


	//   ....[11]....
        /*09a0*/ 	.word	0xffffffff


	//   ....[12]....
        /*09a4*/ 	.word	0xffffffff


	//   ....[13]....
        /*09a8*/ 	.word	0xffffffff


	//   ....[14]....
        /*09ac*/ 	.word	0xffffffff


	//   ....[15]....
        /*09b0*/ 	.word	0xffffffff


	//   ....[16]....
        /*09b4*/ 	.word	0xffffffff


	//   ....[17]....
        /*09b8*/ 	.word	0xffffffff


	//   ....[18]....
        /*09bc*/ 	.word	0xffffffff


	//   ....[19]....
        /*09c0*/ 	.word	0xffffffff


	//   ....[20]....
        /*09c4*/ 	.word	0xffffffff


	//   ....[21]....
        /*09c8*/ 	.word	0xffffffff


	//   ....[22]....
        /*09cc*/ 	.word	0xffffffff


	//   ....[23]....
        /*09d0*/ 	.word	0xffffffff


	//   ....[24]....
        /*09d4*/ 	.word	0xffffffff


	//   ....[25]....
        /*09d8*/ 	.word	0xffffffff


	//   ....[26]....
        /*09dc*/ 	.word	0xffffffff


	//   ....[27]....
        /*09e0*/ 	.word	0xffffffff


	//   ....[28]....
        /*09e4*/ 	.word	0xffffffff


	//   ....[29]....
        /*09e8*/ 	.word	0xffffffff


	//   ....[30]....
        /*09ec*/ 	.word	0xffffffff


	//   ....[31]....
        /*09f0*/ 	.word	0xffffffff


	//   ....[32]....
        /*09f4*/ 	.word	0xffffffff


	//   ....[33]....
        /*09f8*/ 	.word	0xffffffff


	//   ....[34]....
        /*09fc*/ 	.word	0xffffffff


	//   ....[35]....
        /*0a00*/ 	.word	0xffffffff


	//   ....[36]....
        /*0a04*/ 	.word	0xffffffff


	//   ....[37]....
        /*0a08*/ 	.word	0xffffffff


	//   ....[38]....
        /*0a0c*/ 	.word	0xffffffff


	//   ....[39]....
        /*0a10*/ 	.word	0xffffffff


	//   ....[40]....
        /*0a14*/ 	.word	0xffffffff


	//   ....[41]....
        /*0a18*/ 	.word	0xffffffff


	//   ....[42]....
        /*0a1c*/ 	.word	0xffffffff


	//   ....[43]....
        /*0a20*/ 	.word	0xffffffff


	//   ....[44]....
        /*0a24*/ 	.word	0xffffffff


	//   ....[45]....
        /*0a28*/ 	.word	0xffffffff


	//   ....[46]....
        /*0a2c*/ 	.word	0xffffffff


	//   ....[47]....
        /*0a30*/ 	.word	0xffffffff


	//   ....[48]....
        /*0a34*/ 	.word	0xffffffff


	//   ....[49]....
        /*0a38*/ 	.word	0xffffffff


	//   ....[50]....
        /*0a3c*/ 	.word	0xffffffff


	//   ....[51]....
        /*0a40*/ 	.word	0xffffffff


	//   ....[52]....
        /*0a44*/ 	.word	0xffffffff


	//   ....[53]....
        /*0a48*/ 	.word	0xffffffff


	//   ....[54]....
        /*0a4c*/ 	.word	0xffffffff


	//   ....[55]....
        /*0a50*/ 	.word	0xffffffff


	//   ....[56]....
        /*0a54*/ 	.word	0xffffffff


	//   ....[57]....
        /*0a58*/ 	.word	0xffffffff


	//   ....[58]....
        /*0a5c*/ 	.word	0xffffffff


	//   ....[59]....
        /*0a60*/ 	.word	0xffffffff


	//   ....[60]....
        /*0a64*/ 	.word	0xffffffff


	//   ....[61]....
        /*0a68*/ 	.word	0xffffffff


	//   ....[62]....
        /*0a6c*/ 	.word	0xffffffff


	//   ....[63]....
        /*0a70*/ 	.word	0xffffffff


	//   ....[64]....
        /*0a74*/ 	.word	0xffffffff


	//   ....[65]....
        /*0a78*/ 	.word	0xffffffff


	//   ....[66]....
        /*0a7c*/ 	.word	0xffffffff


	//   ....[67]....
        /*0a80*/ 	.word	0xffffffff


	//   ....[68]....
        /*0a84*/ 	.word	0xffffffff


	//   ....[69]....
        /*0a88*/ 	.word	0xffffffff


	//   ....[70]....
        /*0a8c*/ 	.word	0xffffffff


	//   ....[71]....
        /*0a90*/ 	.word	0xffffffff


	//   ....[72]....
        /*0a94*/ 	.word	0xffffffff


	//   ....[73]....
        /*0a98*/ 	.word	0xffffffff


	//   ....[74]....
        /*0a9c*/ 	.word	0xffffffff


	//   ....[75]....
        /*0aa0*/ 	.word	0xffffffff


	//   ....[76]....
        /*0aa4*/ 	.word	0xffffffff


	//   ....[77]....
        /*0aa8*/ 	.word	0xffffffff


	//   ....[78]....
        /*0aac*/ 	.word	0xffffffff


	//   ....[79]....
        /*0ab0*/ 	.word	0xffffffff


	//   ....[80]....
        /*0ab4*/ 	.word	0xffffffff


	//   ....[81]....
        /*0ab8*/ 	.word	0xffffffff


	//   ....[82]....
        /*0abc*/ 	.word	0xffffffff


	//   ....[83]....
        /*0ac0*/ 	.word	0xffffffff


	//   ....[84]....
        /*0ac4*/ 	.word	0xffffffff


	//   ....[85]....
        /*0ac8*/ 	.word	0xffffffff


	//   ....[86]....
        /*0acc*/ 	.word	0xffffffff


	//   ....[87]....
        /*0ad0*/ 	.word	0xffffffff


	//   ....[88]....
        /*0ad4*/ 	.word	0xffffffff


	//   ....[89]....
        /*0ad8*/ 	.word	0xffffffff


	//   ....[90]....
        /*0adc*/ 	.word	0xffffffff


	//   ....[91]....
        /*0ae0*/ 	.word	0xffffffff


	//   ....[92]....
        /*0ae4*/ 	.word	0xffffffff


	//   ....[93]....
        /*0ae8*/ 	.word	0xffffffff


	//   ....[94]....
        /*0aec*/ 	.word	0xffffffff


	//   ....[95]....
        /*0af0*/ 	.word	0xffffffff


	//   ....[96]....
        /*0af4*/ 	.word	0xffffffff


	//   ....[97]....
        /*0af8*/ 	.word	0xffffffff


	//   ....[98]....
        /*0afc*/ 	.word	0xffffffff


	//   ....[99]....
        /*0b00*/ 	.word	0xffffffff


	//   ....[100]....
        /*0b04*/ 	.word	0xffffffff


	//   ....[101]....
        /*0b08*/ 	.word	0xffffffff


	//   ....[102]....
        /*0b0c*/ 	.word	0xffffffff


	//   ....[103]....
        /*0b10*/ 	.word	0xffffffff


	//   ....[104]....
        /*0b14*/ 	.word	0xffffffff


	//   ....[105]....
        /*0b18*/ 	.word	0xffffffff


	//   ....[106]....
        /*0b1c*/ 	.word	0xffffffff


	//   ....[107]....
        /*0b20*/ 	.word	0xffffffff


	//   ....[108]....
        /*0b24*/ 	.word	0xffffffff


	//   ....[109]....
        /*0b28*/ 	.word	0xffffffff


	//   ....[110]....
        /*0b2c*/ 	.word	0xffffffff


	//   ....[111]....
        /*0b30*/ 	.word	0xffffffff


	//   ....[112]....
        /*0b34*/ 	.word	0xffffffff


	//   ....[113]....
        /*0b38*/ 	.word	0xffffffff


	//   ....[114]....
        /*0b3c*/ 	.word	0xffffffff


	//   ....[115]....
        /*0b40*/ 	.word	0xffffffff


	//   ....[116]....
        /*0b44*/ 	.word	0x0500000f


	//   ....[117]....
        /*0b48*/ 	.word	0x0500000f


	//   ....[118]....
        /*0b4c*/ 	.word	0x0500000f


	//   ....[119]....
        /*0b50*/ 	.word	0x0500000f


	//   ....[120]....
        /*0b54*/ 	.word	0x0500000f


	//   ....[121]....
        /*0b58*/ 	.word	0x0500000f


	//   ....[122]....
        /*0b5c*/ 	.word	0x0500000f


	//   ....[123]....
        /*0b60*/ 	.word	0x0500000f


	//   ....[124]....
        /*0b64*/ 	.word	0x0500000f


	//   ....[125]....
        /*0b68*/ 	.word	0x0500000f


	//   ....[126]....
        /*0b6c*/ 	.word	0x0500000f


	//   ....[127]....
        /*0b70*/ 	.word	0x0500000f


	//   ....[128]....
        /*0b74*/ 	.word	0x0500000f


	//   ....[129]....
        /*0b78*/ 	.word	0x0500000f


	//   ....[130]....
        /*0b7c*/ 	.word	0x0500000f


	//   ....[131]....
        /*0b80*/ 	.word	0x0500000f


	//   ....[132]....
        /*0b84*/ 	.word	0x0500000f


	//   ....[133]....
        /*0b88*/ 	.word	0x0500000f


	//   ....[134]....
        /*0b8c*/ 	.word	0x0500000f


	//   ....[135]....
        /*0b90*/ 	.word	0x0500000f


	//   ....[136]....
        /*0b94*/ 	.word	0x0500000f


	//   ....[137]....
        /*0b98*/ 	.word	0x0500000f


	//   ....[138]....
        /*0b9c*/ 	.word	0x0500000f


	//   ....[139]....
        /*0ba0*/ 	.word	0x0500000f


	//   ....[140]....
        /*0ba4*/ 	.word	0x0500000f


	//   ....[141]....
        /*0ba8*/ 	.word	0x0500000f


	//   ....[142]....
        /*0bac*/ 	.word	0x0500000f


	//   ....[143]....
        /*0bb0*/ 	.word	0x0500000f


	//   ....[144]....
        /*0bb4*/ 	.word	0x0500000f


	//   ....[145]....
        /*0bb8*/ 	.word	0x0500000f


	//   ....[146]....
        /*0bbc*/ 	.word	0x0500000f


	//   ....[147]....
        /*0bc0*/ 	.word	0x0500000f


	//   ....[148]....
        /*0bc4*/ 	.word	0x0500000f


	//   ....[149]....
        /*0bc8*/ 	.word	0x0500000f


	//   ....[150]....
        /*0bcc*/ 	.word	0x0500000f


	//   ....[151]....
        /*0bd0*/ 	.word	0x0500000f


	//   ....[152]....
        /*0bd4*/ 	.word	0x0500000f


	//   ....[153]....
        /*0bd8*/ 	.word	0x0500000f


	//   ....[154]....
        /*0bdc*/ 	.word	0x0500000f


	//   ....[155]....
        /*0be0*/ 	.word	0x0500000f


	//   ....[156]....
        /*0be4*/ 	.word	0x0500000f


	//   ....[157]....
        /*0be8*/ 	.word	0x0500000f


	//   ....[158]....
        /*0bec*/ 	.word	0x0500000f


	//   ....[159]....
        /*0bf0*/ 	.word	0x0500000f


	//   ....[160]....
        /*0bf4*/ 	.word	0x0500000f


	//   ....[161]....
        /*0bf8*/ 	.word	0x0500000f


	//   ....[162]....
        /*0bfc*/ 	.word	0x0500000f


	//   ....[163]....
        /*0c00*/ 	.word	0x0500000f


	//   ....[164]....
        /*0c04*/ 	.word	0x0500000f


	//   ....[165]....
        /*0c08*/ 	.word	0x0500000f


	//   ....[166]....
        /*0c0c*/ 	.word	0x0500000f


	//   ....[167]....
        /*0c10*/ 	.word	0x0500000f


	//----- nvinfo : EIATTR_COOP_GROUP_INSTR_OFFSETS
	.align		4
.L_911:
        /*0c14*/ 	.byte	0x04, 0x28
        /*0c16*/ 	.short	(.L_913 - .L_912)


	//   ....[0]....
.L_912:
        /*0c18*/ 	.word	0x00000060


	//   ....[1]....
        /*0c1c*/ 	.word	0x000001a0


	//   ....[2]....
        /*0c20*/ 	.word	0x000001f0


	//   ....[3]....
        /*0c24*/ 	.word	0x00000420


	//   ....[4]....
        /*0c28*/ 	.word	0x00000580


	//   ....[5]....
        /*0c2c*/ 	.word	0x000006a0


	//   ....[6]....
        /*0c30*/ 	.word	0x00000800


	//   ....[7]....
        /*0c34*/ 	.word	0x0000aca0


	//   ....[8]....
        /*0c38*/ 	.word	0x0000b400


	//   ....[9]....
        /*0c3c*/ 	.word	0x0000b410


	//   ....[10]....
        /*0c40*/ 	.word	0x0000b420


	//   ....[11]....
        /*0c44*/ 	.word	0x0000b430


	//   ....[12]....
        /*0c48*/ 	.word	0x0000bc70


	//   ....[13]....
        /*0c4c*/ 	.word	0x0000bc80


	//   ....[14]....
        /*0c50*/ 	.word	0x0000bc90


	//   ....[15]....
        /*0c54*/ 	.word	0x0000bca0


	//   ....[16]....
        /*0c58*/ 	.word	0x0000eac0


	//   ....[17]....
        /*0c5c*/ 	.word	0x0000ead0


	//   ....[18]....
        /*0c60*/ 	.word	0x0000eae0


	//   ....[19]....
        /*0c64*/ 	.word	0x0000eaf0


	//   ....[20]....
        /*0c68*/ 	.word	0x0000f100


	//   ....[21]....
        /*0c6c*/ 	.word	0x0000f110


	//   ....[22]....
        /*0c70*/ 	.word	0x0000f120


	//   ....[23]....
        /*0c74*/ 	.word	0x0000f130


	//   ....[24]....
        /*0c78*/ 	.word	0x000150d0


	//   ....[25]....
        /*0c7c*/ 	.word	0x00015810


	//   ....[26]....
        /*0c80*/ 	.word	0x00015870


	//   ....[27]....
        /*0c84*/ 	.word	0x00015910


	//   ....[28]....
        /*0c88*/ 	.word	0x00016130


	//   ....[29]....
        /*0c8c*/ 	.word	0x000161a0


	//   ....[30]....
        /*0c90*/ 	.word	0x0001a9a0


	//   ....[31]....
        /*0c94*/ 	.word	0x0001af20


	//   ....[32]....
        /*0c98*/ 	.word	0x0001af50


	//   ....[33]....
        /*0c9c*/ 	.word	0x0001b340


	//   ....[34]....
        /*0ca0*/ 	.word	0x0001b740


	//   ....[35]....
        /*0ca4*/ 	.word	0x0001b7a0


	//   ....[36]....
        /*0ca8*/ 	.word	0x0001ffa0


	//   ....[37]....
        /*0cac*/ 	.word	0x0001ffc0


	//   ....[38]....
        /*0cb0*/ 	.word	0x000205e0


	//   ....[39]....
        /*0cb4*/ 	.word	0x000206b0


	//   ....[40]....
        /*0cb8*/ 	.word	0x00021be0


	//   ....[41]....
        /*0cbc*/ 	.word	0x00021bf0


	//   ....[42]....
        /*0cc0*/ 	.word	0x00021c40


	//   ....[43]....
        /*0cc4*/ 	.word	0x00021c50


	//   ....[44]....
        /*0cc8*/ 	.word	0x000232c0


	//   ....[45]....
        /*0ccc*/ 	.word	0x00023320


	//   ....[46]....
        /*0cd0*/ 	.word	0x00023360


	//   ....[47]....
        /*0cd4*/ 	.word	0x00023380


	//   ....[48]....
        /*0cd8*/ 	.word	0x000239e0


	//   ....[49]....
        /*0cdc*/ 	.word	0x00023a20


	//   ....[50]....
        /*0ce0*/ 	.word	0x00023b20


	//   ....[51]....
        /*0ce4*/ 	.word	0x00023b40


	//   ....[52]....
        /*0ce8*/ 	.word	0x00023c40


	//   ....[53]....
        /*0cec*/ 	.word	0x00023c60


	//   ....[54]....
        /*0cf0*/ 	.word	0x00023d70


	//   ....[55]....
        /*0cf4*/ 	.word	0x00023d90


	//   ....[56]....
        /*0cf8*/ 	.word	0x00024660


	//   ....[57]....
        /*0cfc*/ 	.word	0x00024680


	//   ....[58]....
        /*0d00*/ 	.word	0x00024780


	//   ....[59]....
        /*0d04*/ 	.word	0x000247a0


	//   ....[60]....
        /*0d08*/ 	.word	0x000248a0


	//   ....[61]....
        /*0d0c*/ 	.word	0x000248c0


	//   ....[62]....
        /*0d10*/ 	.word	0x000249d0


	//   ....[63]....
        /*0d14*/ 	.word	0x000249f0


	//   ....[64]....
        /*0d18*/ 	.word	0x00024b80


	//   ....[65]....
        /*0d1c*/ 	.word	0x00024d50


	//   ....[66]....
        /*0d20*/ 	.word	0x00024d80


	//   ....[67]....
        /*0d24*/ 	.word	0x00024db0


	//   ....[68]....
        /*0d28*/ 	.word	0x00024de0


	//   ....[69]....
        /*0d2c*/ 	.word	0x00024e10


	//   ....[70]....
        /*0d30*/ 	.word	0x00024e40


	//   ....[71]....
        /*0d34*/ 	.word	0x00024fb0


	//   ....[72]....
        /*0d38*/ 	.word	0x00024fe0


	//   ....[73]....
        /*0d3c*/ 	.word	0x00025010


	//   ....[74]....
        /*0d40*/ 	.word	0x00025040


	//   ....[75]....
        /*0d44*/ 	.word	0x00025070


	//   ....[76]....
        /*0d48*/ 	.word	0x000250a0


	//   ....[77]....
        /*0d4c*/ 	.word	0x00025140


	//   ....[78]....
        /*0d50*/ 	.word	0x000251a0


	//   ....[79]....
        /*0d54*/ 	.word	0x00025230


	//   ....[80]....
        /*0d58*/ 	.word	0x000261a0


	//   ....[81]....
        /*0d5c*/ 	.word	0x00027dc0


	//   ....[82]....
        /*0d60*/ 	.word	0x00028a70


	//   ....[83]....
        /*0d64*/ 	.word	0x00028a80


	//   ....[84]....
        /*0d68*/ 	.word	0x00028aa0


	//   ....[85]....
        /*0d6c*/ 	.word	0x00028b60


	//   ....[86]....
        /*0d70*/ 	.word	0x00028b90


	//   ....[87]....
        /*0d74*/ 	.word	0x00028c20


	//   ....[88]....
        /*0d78*/ 	.word	0x00028c50


	//   ....[89]....
        /*0d7c*/ 	.word	0x00028ce0


	//   ....[90]....
        /*0d80*/ 	.word	0x00028d10


	//   ....[91]....
        /*0d84*/ 	.word	0x00028da0


	//   ....[92]....
        /*0d88*/ 	.word	0x00028dd0


	//   ....[93]....
        /*0d8c*/ 	.word	0x00028e60


	//   ....[94]....
        /*0d90*/ 	.word	0x00028e90


	//   ....[95]....
        /*0d94*/ 	.word	0x00028f20


	//   ....[96]....
        /*0d98*/ 	.word	0x00028f30


	//   ....[97]....
        /*0d9c*/ 	.word	0x00028fc0


	//   ....[98]....
        /*0da0*/ 	.word	0x0002c0c0


	//   ....[99]....
        /*0da4*/ 	.word	0x0002c110


	//   ....[100]....
        /*0da8*/ 	.word	0x0002c140


	//   ....[101]....
        /*0dac*/ 	.word	0x0002c150


	//   ....[102]....
        /*0db0*/ 	.word	0x0002c180


	//   ....[103]....
        /*0db4*/ 	.word	0x0002c1b0


	//   ....[104]....
        /*0db8*/ 	.word	0x0002c1e0


	//   ....[105]....
        /*0dbc*/ 	.word	0x0002c210


	//   ....[106]....
        /*0dc0*/ 	.word	0x0002c390


	//   ....[107]....
        /*0dc4*/ 	.word	0x0002c3d0


	//   ....[108]....
        /*0dc8*/ 	.word	0x0002c400


	//   ....[109]....
        /*0dcc*/ 	.word	0x0002c430


	//   ....[110]....
        /*0dd0*/ 	.word	0x0002c460


	//   ....[111]....
        /*0dd4*/ 	.word	0x0002c490


	//   ....[112]....
        /*0dd8*/ 	.word	0x0002c550


	//   ....[113]....
        /*0ddc*/ 	.word	0x0002c570


	//   ....[114]....
        /*0de0*/ 	.word	0x0002c5e0


	//   ....[115]....
        /*0de4*/ 	.word	0x0002ccb0


	//   ....[116]....
        /*0de8*/ 	.word	0x0002d110


	//   ....[117]....
        /*0dec*/ 	.word	0x0002d1a0


	//   ....[118]....
        /*0df0*/ 	.word	0x0002d1f0


	//   ....[119]....
        /*0df4*/ 	.word	0x0002d240


	//   ....[120]....
        /*0df8*/ 	.word	0x0002d2d0


	//   ....[121]....
        /*0dfc*/ 	.word	0x0002d360


	//   ....[122]....
        /*0e00*/ 	.word	0x0002d3b0


	//   ....[123]....
        /*0e04*/ 	.word	0x0002d400


	//   ....[124]....
        /*0e08*/ 	.word	0x0002d4f0


	//   ....[125]....
        /*0e0c*/ 	.word	0x0002d580


	//   ....[126]....
        /*0e10*/ 	.word	0x0002d5e0


	//   ....[127]....
        /*0e14*/ 	.word	0x0002d640


	//   ....[128]....
        /*0e18*/ 	.word	0x0002d6d0


	//   ....[129]....
        /*0e1c*/ 	.word	0x0002d760


	//   ....[130]....
        /*0e20*/ 	.word	0x0002d7c0


	//   ....[131]....
        /*0e24*/ 	.word	0x0002d820


	//   ....[132]....
        /*0e28*/ 	.word	0x0002db10


	//   ....[133]....
        /*0e2c*/ 	.word	0x0002de10


	//   ....[134]....
        /*0e30*/ 	.word	0x0002df80


	//   ....[135]....
        /*0e34*/ 	.word	0x0002dfd0


	//   ....[136]....
        /*0e38*/ 	.word	0x0002e080


	//   ....[137]....
        /*0e3c*/ 	.word	0x0002e110


	//   ....[138]....
        /*0e40*/ 	.word	0x0002e1f0


	//   ....[139]....
        /*0e44*/ 	.word	0x0002e290


	//   ....[140]....
        /*0e48*/ 	.word	0x0002e370


	//   ....[141]....
        /*0e4c*/ 	.word	0x0002e400


	//   ....[142]....
        /*0e50*/ 	.word	0x0002e4f0


	//   ....[143]....
        /*0e54*/ 	.word	0x0002e570


	//   ....[144]....
        /*0e58*/ 	.word	0x0002e670


	//   ....[145]....
        /*0e5c*/ 	.word	0x0002e700


	//   ....[146]....
        /*0e60*/ 	.word	0x0002e7f0


	//   ....[147]....
        /*0e64*/ 	.word	0x0002e880


	//   ....[148]....
        /*0e68*/ 	.word	0x0002e970


	//   ....[149]....
        /*0e6c*/ 	.word	0x0002ea70


	//   ....[150]....
        /*0e70*/ 	.word	0x0002eda0


	//   ....[151]....
        /*0e74*/ 	.word	0x0002ee50


	//   ....[152]....
        /*0e78*/ 	.word	0x0002ef50


	//   ....[153]....
        /*0e7c*/ 	.word	0x0002efe0


	//   ....[154]....
        /*0e80*/ 	.word	0x0002f060


	//   ....[155]....
        /*0e84*/ 	.word	0x0002f0e0


	//   ....[156]....
        /*0e88*/ 	.word	0x0002f160


	//   ....[157]....
        /*0e8c*/ 	.word	0x0002f1f0


	//   ....[158]....
        /*0e90*/ 	.word	0x0002f290


	//   ....[159]....
        /*0e94*/ 	.word	0x0002f360


	//   ....[160]....
        /*0e98*/ 	.word	0x0002f3e0


	//   ....[161]....
        /*0e9c*/ 	.word	0x0002f460


	//   ....[162]....
        /*0ea0*/ 	.word	0x0002f4e0


	//   ....[163]....
        /*0ea4*/ 	.word	0x0002f570


	//   ....[164]....
        /*0ea8*/ 	.word	0x0002f5f0


	//   ....[165]....
        /*0eac*/ 	.word	0x0002f690


	//   ....[166]....
        /*0eb0*/ 	.word	0x0002f720


	//   ....[167]....
        /*0eb4*/ 	.word	0x0002f850


	//----- nvinfo : EIATTR_REG_RECONFIG
	.align		4
.L_913:
        /*0eb8*/ 	.byte	0x01, 0x54
	.zero		2


	//----- nvinfo : EIATTR_SYSCALL_OFFSETS
	.align		4
        /*0ebc*/ 	.byte	0x04, 0x46
        /*0ebe*/ 	.short	(.L_915 - .L_914)


	//   ....[0]....
.L_914:
        /*0ec0*/ 	.word	0x00001c20


	//   ....[1]....
        /*0ec4*/ 	.word	0x00001d70


	//   ....[2]....
        /*0ec8*/ 	.word	0x0000ae40


	//   ....[3]....
        /*0ecc*/ 	.word	0x0000b160


	//   ....[4]....
        /*0ed0*/ 	.word	0x000279c0


	//   ....[5]....
        /*0ed4*/ 	.word	0x00027b20


	//   ....[6]....
        /*0ed8*/ 	.word	0x00027c20


	//   ....[7]....
        /*0edc*/ 	.word	0x00028620


	//----- nvinfo : EIATTR_MBARRIER_INSTR_OFFSETS
	.align		4
.L_915:
        /*0ee0*/ 	.byte	0x04, 0x39
        /*0ee2*/ 	.short	(.L_917 - .L_916)


	//   ....[0]....
.L_916:
        /*0ee4*/ 	.word	0x000002d0
        /*0ee8*/ 	.word	0x000000ff
        /*0eec*/ 	.word	0x00036800
        /*0ef0*/ 	.short	0x0100
        /*0ef2*/ 	.byte	0x08
	.zero		1


	//   ....[1]....
        /*0ef4*/ 	.word	0x000002e0
        /*0ef8*/ 	.word	0x000000ff
        /*0efc*/ 	.word	0x00036820
        /*0f00*/ 	.short	0x0100
        /*0f02*/ 	.byte	0x08
	.zero		1


	//   ....[2]....
        /*0f04*/ 	.word	0x000003d0
        /*0f08*/ 	.word	0x000000ff
        /*0f0c*/ 	.word	0x00036830
        /*0f10*/ 	.short	0x0100
        /*0f12*/ 	.byte	0x08
	.zero		1


	//   ....[3]....
        /*0f14*/ 	.word	0x000003e0
        /*0f18*/ 	.word	0x000000ff
        /*0f1c*/ 	.word	0x00036840
        /*0f20*/ 	.short	0x0100
        /*0f22*/ 	.byte	0x08
	.zero		1


	//   ....[4]....
        /*0f24*/ 	.word	0x000003f0
        /*0f28*/ 	.word	0x000000ff
        /*0f2c*/ 	.word	0x00036838
        /*0f30*/ 	.short	0x0100
        /*0f32*/ 	.byte	0x08
	.zero		1


	//   ....[5]....
        /*0f34*/ 	.word	0x00000400
        /*0f38*/ 	.word	0x000000ff
        /*0f3c*/ 	.word	0x00036848
        /*0f40*/ 	.short	0x0100
        /*0f42*/ 	.byte	0x08
	.zero		1


	//   ....[6]....
        /*0f44*/ 	.word	0x00000530
        /*0f48*/ 	.word	0x000000ff
        /*0f4c*/ 	.word	0x00036850
        /*0f50*/ 	.short	0x0100
        /*0f52*/ 	.byte	0x08
	.zero		1


	//   ....[7]....
        /*0f54*/ 	.word	0x00000540
        /*0f58*/ 	.word	0x000000ff
        /*0f5c*/ 	.word	0x00036860
        /*0f60*/ 	.short	0x0100
        /*0f62*/ 	.byte	0x08
	.zero		1


	//   ....[8]....
        /*0f64*/ 	.word	0x00000550
        /*0f68*/ 	.word	0x000000ff
        /*0f6c*/ 	.word	0x00036858
        /*0f70*/ 	.short	0x0100
        /*0f72*/ 	.byte	0x08
	.zero		1


	//   ....[9]....
        /*0f74*/ 	.word	0x00000560
        /*0f78*/ 	.word	0x000000ff
        /*0f7c*/ 	.word	0x00036868
        /*0f80*/ 	.short	0x0100
        /*0f82*/ 	.byte	0x08
	.zero		1


	//   ....[10]....
        /*0f84*/ 	.word	0x00000650
        /*0f88*/ 	.word	0x000000ff
        /*0f8c*/ 	.word	0x00036870
        /*0f90*/ 	.short	0x0100
        /*0f92*/ 	.byte	0x06
	.zero		1


	//   ....[11]....
        /*0f94*/ 	.word	0x00000660
        /*0f98*/ 	.word	0x000000ff
        /*0f9c*/ 	.word	0x00036880
        /*0fa0*/ 	.short	0x0100
        /*0fa2*/ 	.byte	0x06
	.zero		1


	//   ....[12]....
        /*0fa4*/ 	.word	0x00000670
        /*0fa8*/ 	.word	0x000000ff
        /*0fac*/ 	.word	0x00036878
        /*0fb0*/ 	.short	0x0100
        /*0fb2*/ 	.byte	0x06
	.zero		1


	//   ....[13]....
        /*0fb4*/ 	.word	0x00000680
        /*0fb8*/ 	.word	0x000000ff
        /*0fbc*/ 	.word	0x00036888
        /*0fc0*/ 	.short	0x0100
        /*0fc2*/ 	.byte	0x06
	.zero		1


	//   ....[14]....
        /*0fc4*/ 	.word	0x000007b0
        /*0fc8*/ 	.word	0x000000ff
        /*0fcc*/ 	.word	0x00036890
        /*0fd0*/ 	.short	0x0100
        /*0fd2*/ 	.byte	0x08
	.zero		1


	//   ....[15]....
        /*0fd4*/ 	.word	0x000007c0
        /*0fd8*/ 	.word	0x000000ff
        /*0fdc*/ 	.word	0x000368a0
        /*0fe0*/ 	.short	0x0100
        /*0fe2*/ 	.byte	0x08
	.zero		1


	//   ....[16]....
        /*0fe4*/ 	.word	0x000007d0
        /*0fe8*/ 	.word	0x000000ff
        /*0fec*/ 	.word	0x00036898
        /*0ff0*/ 	.short	0x0100
        /*0ff2*/ 	.byte	0x08
	.zero		1


	//   ....[17]....
        /*0ff4*/ 	.word	0x000007e0
        /*0ff8*/ 	.word	0x000000ff
        /*0ffc*/ 	.word	0x000368a8
        /*1000*/ 	.short	0x0100
        /*1002*/ 	.byte	0x08
	.zero		1


	//   ....[18]....
        /*1004*/ 	.word	0x00000910
        /*1008*/ 	.word	0x000000ff
        /*100c*/ 	.word	0x000368b0
        /*1010*/ 	.short	0x0100
        /*1012*/ 	.byte	0x08
	.zero		1


	//   ....[19]....
        /*1014*/ 	.word	0x00000920
        /*1018*/ 	.word	0x000000ff
        /*101c*/ 	.word	0x000368c0
        /*1020*/ 	.short	0x0100
        /*1022*/ 	.byte	0x08
	.zero		1


	//   ....[20]....
        /*1024*/ 	.word	0x00000930
        /*1028*/ 	.word	0x000000ff
        /*102c*/ 	.word	0x000368b8
        /*1030*/ 	.short	0x0100
        /*1032*/ 	.byte	0x08
	.zero		1


	//   ....[21]....
        /*1034*/ 	.word	0x00000940
        /*1038*/ 	.word	0x000000ff
        /*103c*/ 	.word	0x000368c8
        /*1040*/ 	.short	0x0100
        /*1042*/ 	.byte	0x08
	.zero		1


	//   ....[22]....
        /*1044*/ 	.word	0x000038b0
        /*1048*/ 	.word	0x00000060
        /*104c*/ 	.word	0x00036890
        /*1050*/ 	.short	0x010a
        /*1052*/ 	.byte	0x3f
	.zero		1


	//   ....[23]....
        /*1054*/ 	.word	0x00006bf0
        /*1058*/ 	.word	0x00000060
        /*105c*/ 	.word	0x00036890
        /*1060*/ 	.short	0x010a
        /*1062*/ 	.byte	0x3f
	.zero		1


	//   ....[24]....
        /*1064*/ 	.word	0x00009cb0
        /*1068*/ 	.word	0x00000060
        /*106c*/ 	.word	0x00036890
        /*1070*/ 	.short	0x010a
        /*1072*/ 	.byte	0x3f
	.zero		1


	//   ....[25]....
        /*1074*/ 	.word	0x0000a080
        /*1078*/ 	.word	0x00000028
        /*107c*/ 	.word	0x00000000
        /*1080*/ 	.short	0x0101
        /*1082*/ 	.byte	0x3f
	.zero		1


	//   ....[26]....
        /*1084*/ 	.word	0x0000a0c0
        /*1088*/ 	.word	0x00000060
        /*108c*/ 	.word	0x000368b0
        /*1090*/ 	.short	0x010a
        /*1092*/ 	.byte	0x3f
	.zero		1


	//   ....[27]....
        /*1094*/ 	.word	0x0000a730
        /*1098*/ 	.word	0x00000060
        /*109c*/ 	.word	0x00000000
        /*10a0*/ 	.short	0x0101
        /*10a2*/ 	.byte	0x3f
	.zero		1


	//   ....[28]....
        /*10a4*/ 	.word	0x0000aec0
        /*10a8*/ 	.word	0x00000010
        /*10ac*/ 	.word	0x00036800
        /*10b0*/ 	.short	0x010a
        /*10b2*/ 	.byte	0x3f
	.zero		1


	//   ....[29]....
        /*10b4*/ 	.word	0x0000af10
        /*10b8*/ 	.word	0x00000010
        /*10bc*/ 	.word	0x00036800
        /*10c0*/ 	.short	0x010a
        /*10c2*/ 	.byte	0x3f
	.zero		1


	//   ....[30]....
        /*10c4*/ 	.word	0x0000c390
        /*10c8*/ 	.word	0x00000010
        /*10cc*/ 	.word	0x00036800
        /*10d0*/ 	.short	0x010a
        /*10d2*/ 	.byte	0x3f
	.zero		1


	//   ....[31]....
        /*10d4*/ 	.word	0x0000f5e0
        /*10d8*/ 	.word	0x00000010
        /*10dc*/ 	.word	0x00036800
        /*10e0*/ 	.short	0x010a
        /*10e2*/ 	.byte	0x3f
	.zero		1


	//   ....[32]....
        /*10e4*/ 	.word	0x00011f30
        /*10e8*/ 	.word	0x00000003
        /*10ec*/ 	.word	0x00036830
        /*10f0*/ 	.short	0x010a
        /*10f2*/ 	.byte	0x3f
	.zero		1


	//   ....[33]....
        /*10f4*/ 	.word	0x00011fa0
        /*10f8*/ 	.word	0x00000003
        /*10fc*/ 	.word	0x00036830
        /*1100*/ 	.short	0x010a
        /*1102*/ 	.byte	0x3f
	.zero		1


	//   ....[34]....
        /*1104*/ 	.word	0x00016400
        /*1108*/ 	.word	0x00000006
        /*110c*/ 	.word	0x00000000
        /*1110*/ 	.short	0x0101
        /*1112*/ 	.byte	0x3f
	.zero		1


	//   ....[35]....
        /*1114*/ 	.word	0x00016f20
        /*1118*/ 	.word	0x0000000d
        /*111c*/ 	.word	0x00036830
        /*1120*/ 	.short	0x010a
        /*1122*/ 	.byte	0x3f
	.zero		1


	//   ....[36]....
        /*1124*/ 	.word	0x00016fa0
        /*1128*/ 	.word	0x0000000d
        /*112c*/ 	.word	0x00036830
        /*1130*/ 	.short	0x010a
        /*1132*/ 	.byte	0x3f
	.zero		1


	//   ....[37]....
        /*1134*/ 	.word	0x0001a610
        /*1138*/ 	.word	0x0000000b
        /*113c*/ 	.word	0x00036850
        /*1140*/ 	.short	0x010a
        /*1142*/ 	.byte	0x3f
	.zero		1


	//   ....[38]....
        /*1144*/ 	.word	0x0001a660
        /*1148*/ 	.word	0x0000000b
        /*114c*/ 	.word	0x00036850
        /*1150*/ 	.short	0x010a
        /*1152*/ 	.byte	0x3f
	.zero		1


	//   ....[39]....
        /*1154*/ 	.word	0x0001be10
        /*1158*/ 	.word	0x0000000d
        /*115c*/ 	.word	0x00000000
        /*1160*/ 	.short	0x0101
        /*1162*/ 	.byte	0x3f
	.zero		1


	//   ....[40]....
        /*1164*/ 	.word	0x0001be40
        /*1168*/ 	.word	0x0000000b
        /*116c*/ 	.word	0x00000000
        /*1170*/ 	.short	0x0101
        /*1172*/ 	.byte	0x3f
	.zero		1


	//   ....[41]....
        /*1174*/ 	.word	0x0001c500
        /*1178*/ 	.word	0x00000004
        /*117c*/ 	.word	0x00036830
        /*1180*/ 	.short	0x010a
        /*1182*/ 	.byte	0x3f
	.zero		1


	//   ....[42]....
        /*1184*/ 	.word	0x0001c580
        /*1188*/ 	.word	0x00000004
        /*118c*/ 	.word	0x00036830
        /*1190*/ 	.short	0x010a
        /*1192*/ 	.byte	0x3f
	.zero		1


	//   ....[43]....
        /*1194*/ 	.word	0x0001fbf0
        /*1198*/ 	.word	0x0000000b
        /*119c*/ 	.word	0x00036850
        /*11a0*/ 	.short	0x010a
        /*11a2*/ 	.byte	0x3f
	.zero		1


	//   ....[44]....
        /*11a4*/ 	.word	0x0001fc40
        /*11a8*/ 	.word	0x0000000b
        /*11ac*/ 	.word	0x00036850
        /*11b0*/ 	.short	0x010a
        /*11b2*/ 	.byte	0x3f
	.zero		1


	//   ....[45]....
        /*11b4*/ 	.word	0x00020c00
        /*11b8*/ 	.word	0x0000007c
        /*11bc*/ 	.word	0x00000000
        /*11c0*/ 	.short	0x0101
        /*11c2*/ 	.byte	0x3f
	.zero		1


	//   ....[46]....
        /*11c4*/ 	.word	0x00020c60
        /*11c8*/ 	.word	0x0000000b
        /*11cc*/ 	.word	0x00000000
        /*11d0*/ 	.short	0x0101
        /*11d2*/ 	.byte	0x3f
	.zero		1


	//   ....[47]....
        /*11d4*/ 	.word	0x000217e0
        /*11d8*/ 	.word	0x00000008
        /*11dc*/ 	.word	0x00036850
        /*11e0*/ 	.short	0x010a
        /*11e2*/ 	.byte	0x3f
	.zero		1


	//   ....[48]....
        /*11e4*/ 	.word	0x00021880
        /*11e8*/ 	.word	0x00000008
        /*11ec*/ 	.word	0x00036850
        /*11f0*/ 	.short	0x010a
        /*11f2*/ 	.byte	0x3f
	.zero		1


	//   ....[49]....
        /*11f4*/ 	.word	0x00021dd0
        /*11f8*/ 	.word	0x0000000c
        /*11fc*/ 	.word	0x00000000
        /*1200*/ 	.short	0x0101
        /*1202*/ 	.byte	0x3f
	.zero		1


	//   ....[50]....
        /*1204*/ 	.word	0x000239f0
        /*1208*/ 	.word	0x00000000
        /*120c*/ 	.word	0x00000000
        /*1210*/ 	.short	0x0101
        /*1212*/ 	.byte	0x3f
	.zero		1


	//   ....[51]....
        /*1214*/ 	.word	0x00026290
        /*1218*/ 	.word	0x00000004
        /*121c*/ 	.word	0x00036820
        /*1220*/ 	.short	0x010a
        /*1222*/ 	.byte	0x3f
	.zero		1


	//   ....[52]....
        /*1224*/ 	.word	0x00026370
        /*1228*/ 	.word	0x00000004
        /*122c*/ 	.word	0x000368a0
        /*1230*/ 	.short	0x010a
        /*1232*/ 	.byte	0x3f
	.zero		1


	//   ....[53]....
        /*1234*/ 	.word	0x000267b0
        /*1238*/ 	.word	0x00000004
        /*123c*/ 	.word	0x000368c0
        /*1240*/ 	.short	0x010a
        /*1242*/ 	.byte	0x3f
	.zero		1


	//   ....[54]....
        /*1244*/ 	.word	0x00026d40
        /*1248*/ 	.word	0x00000006
        /*124c*/ 	.word	0x000368a0
        /*1250*/ 	.short	0x010a
        /*1252*/ 	.byte	0x3f
	.zero		1


	//   ....[55]....
        /*1254*/ 	.word	0x00027170
        /*1258*/ 	.word	0x00000006
        /*125c*/ 	.word	0x000368c0
        /*1260*/ 	.short	0x010a
        /*1262*/ 	.byte	0x3f
	.zero		1


	//   ....[56]....
        /*1264*/ 	.word	0x00028070
        /*1268*/ 	.word	0x00000000
        /*126c*/ 	.word	0x00036840
        /*1270*/ 	.short	0x010a
        /*1272*/ 	.byte	0x3f
	.zero		1


	//   ....[57]....
        /*1274*/ 	.word	0x000290d0
        /*1278*/ 	.word	0x00000008
        /*127c*/ 	.word	0x00036800
        /*1280*/ 	.short	0x0107
        /*1282*/ 	.byte	0x3f
	.zero		1


	//   ....[58]....
        /*1284*/ 	.word	0x000291d0
        /*1288*/ 	.word	0x00000002
        /*128c*/ 	.word	0x00036800
        /*1290*/ 	.short	0x0101
        /*1292*/ 	.byte	0x3f
	.zero		1


	//   ....[59]....
        /*1294*/ 	.word	0x000291f0
        /*1298*/ 	.word	0x00000002
        /*129c*/ 	.word	0x00036820
        /*12a0*/ 	.short	0x010a
        /*12a2*/ 	.byte	0x3f
	.zero		1


	//   ....[60]....
        /*12a4*/ 	.word	0x00029550
        /*12a8*/ 	.word	0x00000003
        /*12ac*/ 	.word	0x00036840
        /*12b0*/ 	.short	0x010a
        /*12b2*/ 	.byte	0x3f
	.zero		1


	//   ....[61]....
        /*12b4*/ 	.word	0x00029a10
        /*12b8*/ 	.word	0x00000000
        /*12bc*/ 	.word	0x00036860
        /*12c0*/ 	.short	0x010a
        /*12c2*/ 	.byte	0x3f
	.zero		1


	//   ....[62]....
        /*12c4*/ 	.word	0x0002a200
        /*12c8*/ 	.word	0x00000003
        /*12cc*/ 	.word	0x00036840
        /*12d0*/ 	.short	0x010a
        /*12d2*/ 	.byte	0x3f
	.zero		1


	//   ....[63]....
        /*12d4*/ 	.word	0x0002a6c0
        /*12d8*/ 	.word	0x00000002
        /*12dc*/ 	.word	0x00036860
        /*12e0*/ 	.short	0x010a
        /*12e2*/ 	.byte	0x3f
	.zero		1


	//   ....[64]....
        /*12e4*/ 	.word	0x0002ae20
        /*12e8*/ 	.word	0x00000003
        /*12ec*/ 	.word	0x00036840
        /*12f0*/ 	.short	0x010a
        /*12f2*/ 	.byte	0x3f
	.zero		1


	//   ....[65]....
        /*12f4*/ 	.word	0x0002b2d0
        /*12f8*/ 	.word	0x00000002
        /*12fc*/ 	.word	0x00036860
        /*1300*/ 	.short	0x010a
        /*1302*/ 	.byte	0x3f
	.zero		1


	//   ....[66]....
        /*1304*/ 	.word	0x0002b9b0
        /*1308*/ 	.word	0x00000000
        /*130c*/ 	.word	0x00036860
        /*1310*/ 	.short	0x010a
        /*1312*/ 	.byte	0x3f
	.zero		1


	//   ....[67]....
        /*1314*/ 	.word	0x0002cc30
        /*1318*/ 	.word	0x00000000
        /*131c*/ 	.word	0x00036820
        /*1320*/ 	.short	0x010a
        /*1322*/ 	.byte	0x3f
	.zero		1


	//   ....[68]....
        /*1324*/ 	.word	0x0002ce00
        /*1328*/ 	.word	0x00000006
        /*132c*/ 	.word	0x00000000
        /*1330*/ 	.short	0x010a
        /*1332*/ 	.byte	0x3f
	.zero		1


	//   ....[69]....
        /*1334*/ 	.word	0x0002ce70
        /*1338*/ 	.word	0x00000007
        /*133c*/ 	.word	0x00000000
        /*1340*/ 	.short	0x010a
        /*1342*/ 	.byte	0x3f
	.zero		1


	//   ....[70]....
        /*1344*/ 	.word	0x0002cee0
        /*1348*/ 	.word	0x00000004
        /*134c*/ 	.word	0x00000000
        /*1350*/ 	.short	0x010a
        /*1352*/ 	.byte	0x3f
	.zero		1


	//   ....[71]....
        /*1354*/ 	.word	0x0002cf10
        /*1358*/ 	.word	0x00000003
        /*135c*/ 	.word	0x00000000
        /*1360*/ 	.short	0x010a
        /*1362*/ 	.byte	0x3f
	.zero		1


	//   ....[72]....
        /*1364*/ 	.word	0x0002cf70
        /*1368*/ 	.word	0x00000060
        /*136c*/ 	.word	0x00036890
        /*1370*/ 	.short	0x010a
        /*1372*/ 	.byte	0x3f
	.zero		1


	//   ....[73]....
        /*1374*/ 	.word	0x0002cfc0
        /*1378*/ 	.word	0x00000060
        /*137c*/ 	.word	0x00036890
        /*1380*/ 	.short	0x010a
        /*1382*/ 	.byte	0x3f
	.zero		1


	//   ....[74]....
        /*1384*/ 	.word	0x0002d010
        /*1388*/ 	.word	0x00000060
        /*138c*/ 	.word	0x00036890
        /*1390*/ 	.short	0x010a
        /*1392*/ 	.byte	0x3f
	.zero		1


	//   ....[75]....
        /*1394*/ 	.word	0x0002d060
        /*1398*/ 	.word	0x00000060
        /*139c*/ 	.word	0x000368b0
        /*13a0*/ 	.short	0x010a
        /*13a2*/ 	.byte	0x3f
	.zero		1


	//   ....[76]....
        /*13a4*/ 	.word	0x0002d440
        /*13a8*/ 	.word	0x00000010
        /*13ac*/ 	.word	0x00036800
        /*13b0*/ 	.short	0x010a
        /*13b2*/ 	.byte	0x3f
	.zero		1


	//   ....[77]....
        /*13b4*/ 	.word	0x0002d850
        /*13b8*/ 	.word	0x00000010
        /*13bc*/ 	.word	0x00036800
        /*13c0*/ 	.short	0x010a
        /*13c2*/ 	.byte	0x3f
	.zero		1


	//   ....[78]....
        /*13c4*/ 	.word	0x0002d8a0
        /*13c8*/ 	.word	0x00000003
        /*13cc*/ 	.word	0x00036830
        /*13d0*/ 	.short	0x010a
        /*13d2*/ 	.byte	0x3f
	.zero		1


	//   ....[79]....
        /*13d4*/ 	.word	0x0002d8f0
        /*13d8*/ 	.word	0x0000000d
        /*13dc*/ 	.word	0x00036830
        /*13e0*/ 	.short	0x010a
        /*13e2*/ 	.byte	0x3f
	.zero		1


	//   ....[80]....
        /*13e4*/ 	.word	0x0002d940
        /*13e8*/ 	.word	0x0000000b
        /*13ec*/ 	.word	0x00036850
        /*13f0*/ 	.short	0x010a
        /*13f2*/ 	.byte	0x3f
	.zero		1


	//   ....[81]....
        /*13f4*/ 	.word	0x0002d990
        /*13f8*/ 	.word	0x00000004
        /*13fc*/ 	.word	0x00036830
        /*1400*/ 	.short	0x010a
        /*1402*/ 	.byte	0x3f
	.zero		1


	//   ....[82]....
        /*1404*/ 	.word	0x0002d9e0
        /*1408*/ 	.word	0x0000000b
        /*140c*/ 	.word	0x00036850
        /*1410*/ 	.short	0x010a
        /*1412*/ 	.byte	0x3f
	.zero		1


	//   ....[83]....
        /*1414*/ 	.word	0x0002da30
        /*1418*/ 	.word	0x00000008
        /*141c*/ 	.word	0x00036850
        /*1420*/ 	.short	0x010a
        /*1422*/ 	.byte	0x3f
	.zero		1


	//   ....[84]....
        /*1424*/ 	.word	0x0002dbf0
        /*1428*/ 	.word	0x00000003
        /*142c*/ 	.word	0x00036820
        /*1430*/ 	.short	0x010a
        /*1432*/ 	.byte	0x3f
	.zero		1


	//   ....[85]....
        /*1434*/ 	.word	0x0002dc40
        /*1438*/ 	.word	0x00000004
        /*143c*/ 	.word	0x000368a0
        /*1440*/ 	.short	0x010a
        /*1442*/ 	.byte	0x3f
	.zero		1


	//   ....[86]....
        /*1444*/ 	.word	0x0002dc90
        /*1448*/ 	.word	0x00000004
        /*144c*/ 	.word	0x000368c0
        /*1450*/ 	.short	0x010a
        /*1452*/ 	.byte	0x3f
	.zero		1


	//   ....[87]....
        /*1454*/ 	.word	0x0002dce0
        /*1458*/ 	.word	0x00000006
        /*145c*/ 	.word	0x000368a0
        /*1460*/ 	.short	0x010a
        /*1462*/ 	.byte	0x3f
	.zero		1


	//   ....[88]....
        /*1464*/ 	.word	0x0002dd30
        /*1468*/ 	.word	0x00000006
        /*146c*/ 	.word	0x000368c0
        /*1470*/ 	.short	0x010a
        /*1472*/ 	.byte	0x3f
	.zero		1


	//   ....[89]....
        /*1474*/ 	.word	0x0002ded0
        /*1478*/ 	.word	0x00000000
        /*147c*/ 	.word	0x00036840
        /*1480*/ 	.short	0x010a
        /*1482*/ 	.byte	0x3f
	.zero		1


	//   ....[90]....
        /*1484*/ 	.word	0x0002eac0
        /*1488*/ 	.word	0x00000002
        /*148c*/ 	.word	0x00036820
        /*1490*/ 	.short	0x010a
        /*1492*/ 	.byte	0x3f
	.zero		1


	//   ....[91]....
        /*1494*/ 	.word	0x0002eb10
        /*1498*/ 	.word	0x00000003
        /*149c*/ 	.word	0x00036840
        /*14a0*/ 	.short	0x010a
        /*14a2*/ 	.byte	0x3f
	.zero		1


	//   ....[92]....
        /*14a4*/ 	.word	0x0002eb60
        /*14a8*/ 	.word	0x00000000
        /*14ac*/ 	.word	0x00036860
        /*14b0*/ 	.short	0x010a
        /*14b2*/ 	.byte	0x3f
	.zero		1


	//   ....[93]....
        /*14b4*/ 	.word	0x0002ebb0
        /*14b8*/ 	.word	0x00000003
        /*14bc*/ 	.word	0x00036840
        /*14c0*/ 	.short	0x010a
        /*14c2*/ 	.byte	0x3f
	.zero		1


	//   ....[94]....
        /*14c4*/ 	.word	0x0002ec00
        /*14c8*/ 	.word	0x00000002
        /*14cc*/ 	.word	0x00036860
        /*14d0*/ 	.short	0x010a
        /*14d2*/ 	.byte	0x3f
	.zero		1


	//   ....[95]....
        /*14d4*/ 	.word	0x0002ec50
        /*14d8*/ 	.word	0x00000003
        /*14dc*/ 	.word	0x00036840
        /*14e0*/ 	.short	0x010a
        /*14e2*/ 	.byte	0x3f
	.zero		1


	//   ....[96]....
        /*14e4*/ 	.word	0x0002eca0
        /*14e8*/ 	.word	0x00000002
        /*14ec*/ 	.word	0x00036860
        /*14f0*/ 	.short	0x010a
        /*14f2*/ 	.byte	0x3f
	.zero		1


	//   ....[97]....
        /*14f4*/ 	.word	0x0002ecf0
        /*14f8*/ 	.word	0x00000000
        /*14fc*/ 	.word	0x00036860
        /*1500*/ 	.short	0x010a
        /*1502*/ 	.byte	0x3f
	.zero		1


	//   ....[98]....
        /*1504*/ 	.word	0x0002f770
        /*1508*/ 	.word	0x00000000
        /*150c*/ 	.word	0x00036820
        /*1510*/ 	.short	0x010a
        /*1512*/ 	.byte	0x3f
	.zero		1


	//   ....[99]....
        /*1514*/ 	.word	0x0002f910
        /*1518*/ 	.word	0x00000006
        /*151c*/ 	.word	0x00000000
        /*1520*/ 	.short	0x010a
        /*1522*/ 	.byte	0x3f
	.zero		1


	//   ....[100]....
        /*1524*/ 	.word	0x0002f960
        /*1528*/ 	.word	0x00000007
        /*152c*/ 	.word	0x00000000
        /*1530*/ 	.short	0x010a
        /*1532*/ 	.byte	0x3f
	.zero		1


	//   ....[101]....
        /*1534*/ 	.word	0x0002f9b0
        /*1538*/ 	.word	0x00000004
        /*153c*/ 	.word	0x00000000
        /*1540*/ 	.short	0x010a
        /*1542*/ 	.byte	0x3f
	.zero		1


	//----- nvinfo : EIATTR_NUM_MBARRIERS
	.align		4
.L_917:
        /*1544*/ 	.byte	0x03, 0x38
        /*1546*/ 	.short	0x0016


	//----- nvinfo : EIATTR_EXIT_INSTR_OFFSETS
	.align		4
        /*1548*/ 	.byte	0x04, 0x1c
        /*154a*/ 	.short	(.L_919 - .L_918)


	//   ....[0]....
.L_918:
        /*154c*/ 	.word	0x0002cf60


	//----- nvinfo : EIATTR_MAX_THREADS
	.align		4
.L_919:
        /*1550*/ 	.byte	0x04, 0x05
        /*1552*/ 	.short	(.L_921 - .L_920)
.L_920:
        /*1554*/ 	.word	0x00000180
        /*1558*/ 	.word	0x00000001
        /*155c*/ 	.word	0x00000001


	//----- nvinfo : EIATTR_CRS_STACK_SIZE
	.align		4
.L_921:
        /*1560*/ 	.byte	0x04, 0x1e
        /*1562*/ 	.short	(.L_923 - .L_922)
.L_922:
        /*1564*/ 	.word	0x00000000


	//----- nvinfo : EIATTR_CBANK_PARAM_SIZE
	.align		4
.L_923:
        /*1568*/ 	.byte	0x03, 0x19
        /*156a*/ 	.short	0x0af0


	//----- nvinfo : EIATTR_PARAM_CBANK
	.align		4
        /*156c*/ 	.byte	0x04, 0x0a
        /*156e*/ 	.short	(.L_925 - .L_924)
	.align		4
.L_924:
        /*1570*/ 	.word	index@(.nv.constant0._ZN7cutlass13device_kernelIN5flash11enable_sm90INS1_16FlashAttnFwdSm90INS1_25CollectiveMainloopFwdSm90ILi2EN4cute5tupleIJNS5_1CILi1EEES8_S8_EEENS6_IJNS7_ILi128EEENS7_ILi112EEENS7_ILi192EEEEEELi192ENS_6half_tEfNS_4arch4Sm90ELb1ELb0ELb0ELb1ELb0ELb1ELb0ELb1ELb1ELb1ELb0ELb0EEENS1_21CollectiveEpilogueFwdINS6_IJSA_SC_SB_EEES9_SE_SG_Li256ELb1ELb1ELb0ELb0EEENS1_36VarlenDynamicPersistentTileSchedulerILi128ELi112ELi256ELi128ELb0ELb1ELb1ELb1ELb1ELb1EEEEEEEEEvNT_6ParamsE)
        /*1574*/ 	.short	0x0210
        /*1576*/ 	.short	0x0af0


	//----- nvinfo : EIATTR_SW_WAR
	.align		4
.L_925:
        /*1578*/ 	.byte	0x04, 0x36
        /*157a*/ 	.short	(.L_927 - .L_926)
.L_926:
        /*157c*/ 	.word	0x00000008
.L_927:


//--------------------- .nv.info._ZN7cutlass13device_kernelIN5flash11enable_sm90INS1_16FlashAttnFwdSm90INS1_25CollectiveMainloopFwdSm90ILi2EN4cute5tupleIJNS5_1CILi1EEES8_S8_EEENS6_IJNS7_ILi128EEENS7_ILi176EEESA_EEELi128ENS_6half_tEfNS_4arch4Sm90ELb0ELb0ELb0ELb0ELb0ELb0ELb0ELb1ELb1ELb1ELb0ELb0EEENS1_21CollectiveEpilogueFwdINS6_IJSA_SA_SB_EEES9_SD_SF_Li256ELb0ELb1ELb0ELb0EEENS1_29StaticPersistentTileSchedulerILb0EEEEEEEEEvNT_6ParamsE --------------------------
	.section	.nv.info._ZN7cutlass13device_kernelIN5flash11enable_sm90INS1_16FlashAttnFwdSm90INS1_25CollectiveMainloopFwdSm90ILi2EN4cute5tupleIJNS5_1CILi1EEES8_S8_EEENS6_IJNS7_ILi128EEENS7_ILi176EEESA_EEELi128ENS_6half_tEfNS_4arch4Sm90ELb0ELb0ELb0ELb0ELb0ELb0ELb0ELb1ELb1ELb1ELb0ELb0EEENS1_21CollectiveEpilogueFwdINS6_IJSA_SA_SB_EEES9_SD_SF_Li256ELb0ELb1ELb0ELb0EEENS1_29StaticPersistentTileSchedulerILb0EEEEEEEEEvNT_6ParamsE,"",@"SHT_CUDA_INFO"
	.sectionflags	@""
	.align	4


	//----- nvinfo : EIATTR_CUDA_API_VERSION
	.align		4
        /*0000*/ 	.byte	0x04, 0x37
        /*0002*/ 	.short	(.L_929 - .L_928)
.L_928:
        /*0004*/ 	.word	0x00000082


	//----- nvinfo : EIATTR_KPARAM_INFO
	.align		4
.L_929:
        /*0008*/ 	.byte	0x04, 0x17
        /*000a*/ 	.short	(.L_931 - .L_930)
.L_930:
        /*000c*/ 	.word	0x00000000
        /*0010*/ 	.short	0x0000
        /*0012*/ 	.short	0x0070
        /*0014*/ 	.byte	0x00, 0xf0, 0x01, 0x28


	//----- nvinfo : EIATTR_SPARSE_MMA_MASK
	.align		4
.L_931:
        /*0018*/ 	.byte	0x03, 0x50
        /*001a*/ 	.short	0x0000


	//----- nvinfo : EIATTR_MAXREG_COUNT
	.align		4
        /*001c*/ 	.byte	0x03, 0x1b
        /*001e*/ 	.short	0x00a8


	//----- nvinfo : EIATTR_NUM_BARRIERS
	.align		4
        /*0020*/ 	.byte	0x02, 0x4c
        /*0022*/ 	.byte	0x10
	.zero		1


	//----- nvinfo : EIATTR_EXTERNS
	.align		4
        /*0024*/ 	.byte	0x04, 0x0f
        /*0026*/ 	.short	(.L_933 - .L_932)


	//   ....[0]....
	.align		4
.L_932:
        /*0028*/ 	.word	index@(__assertfail)


	//----- nvinfo : EIATTR_ANNOTATIONS
	.align		4
.L_933:
        /*002c*/ 	.byte	0x04, 0x55
        /*002e*/ 	.short	(.L_935 - .L_934)


	//   ....[0]....
.L_934:
        /* <DEDUP_REMOVED lines=30> */


	//----- nvinfo : EIATTR_MERCURY_ISA_VERSION
	.align		4
.L_935:
        /*0200*/ 	.byte	0x03, 0x5f
        /*0202*/ 	.short	0x0101


	//----- nvinfo : EIATTR_INT_WARP_WIDE_INSTR_OFFSETS
	.align		4
        /*0204*/ 	.byte	0x04, 0x31
        /*0206*/ 	.short	(.L_937 - .L_936)


	//   ....[0]....
.L_936:
        /*0208*/ 	.word	0x00000120


	//   ....[1]....
        /*020c*/ 	.word	0x000001c0


	//   ....[2]....
        /*0210*/ 	.word	0x00000230


	//----- nvinfo : EIATTR_COOP_GROUP_MASK_REGIDS
	.align		4
.L_937:
        /*0214*/ 	.byte	0x04, 0x29
        /*0216*/ 	.short	(.L_939 - .L_938)


	//   ....[0]....
.L_938:
        /*0218*/ 	.word	0xffffffff


	//   ....[1]....
        /*021c*/ 	.word	0xffffffff


	//   ....[2]....
        /*0220*/ 	.word	0xffffffff


	//   ....[3]....
        /*0224*/ 	.word	0xffffffff


	//   ....[4]....
        /*0228*/ 	.word	0xffffffff


	//   ....[5]....
        /*022c*/ 	.word	0xffffffff


	//   ....[6]....
        /*0230*/ 	.word	0xffffffff


	//   ....[7]....
        /*0234*/ 	.word	0xffffffff


	//   ....[8]....
        /*0238*/ 	.word	0xffffffff


	//   ....[9]....
        /*023c*/ 	.word	0xffffffff


	//   ....[10]....
        /*0240*/ 	.word	0xffffffff


	//   ....[11]....
        /*0244*/ 	.word	0xffffffff


	//   ....[12]....
        /*0248*/ 	.word	0xffffffff


	//   ....[13]....
        /*024c*/ 	.word	0xffffffff


	//   ....[14]....
        /*0250*/ 	.word	0xffffffff


	//   ....[15]....
        /*0254*/ 	.word	0xffffffff


	//   ....[16]....
        /*0258*/ 	.word	0xffffffff


	//   ....[17]....
        /*025c*/ 	.word	0xffffffff


	//   ....[18]....
        /*0260*/ 	.word	0xffffffff


	//   ....[19]....
        /*0264*/ 	.word	0xffffffff


	//   ....[20]....
        /*0268*/ 	.word	0xffffffff


	//   ....[21]....
        /*026c*/ 	.word	0xffffffff


	//   ....[22]....
        /*0270*/ 	.word	0xffffffff


	//   ....[23]....
        /*0274*/ 	.word	0xffffffff


	//   ....[24]....
        /*0278*/ 	.word	0xffffffff


	//   ....[25]....
        /*027c*/ 	.word	0xffffffff


	//   ....[26]....
        /*0280*/ 	.word	0xffffffff


	//   ....[27]....
        /*0284*/ 	.word	0xffffffff


	//   ....[28]....
        /*0288*/ 	.word	0xffffffff


	//   ....[29]....
        /*028c*/ 	.word	0xffffffff


	//   ....[30]....
        /*0290*/ 	.word	0xffffffff


	//   ....[31]....
        /*0294*/ 	.word	0xffffffff


	//   ....[32]....
        /*0298*/ 	.word	0xffffffff


	//   ....[33]....
        /*029c*/ 	.word	0xffffffff


	//   ....[34]....
        /*02a0*/ 	.word	0xffffffff


	//   ....[35]....
        /*02a4*/ 	.word	0xffffffff


	//   ....[36]....
        /*02a8*/ 	.word	0xffffffff


	//   ....[37]....
        /*02ac*/ 	.word	0xffffffff


	//   ....[38]....
        /*02b0*/ 	.word	0xffffffff


	//   ....[39]....
        /*02b4*/ 	.word	0xffffffff


	//   ....[40]....
        /*02b8*/ 	.word	0xffffffff


	//   ....[41]....
        /*02bc*/ 	.word	0xffffffff


	//   ....[42]....
        /*02c0*/ 	.word	0xffffffff


	//   ....[43]....
        /*02c4*/ 	.word	0xffffffff


	//   ....[44]....
        /*02c8*/ 	.word	0xffffffff


	//   ....[45]....
        /*02cc*/ 	.word	0xffffffff


	//   ....[46]....
        /*02d0*/ 	.word	0xffffffff


	//   ....[47]....
        /*02d4*/ 	.word	0xffffffff


	//   ....[48]....
        /*02d8*/ 	.word	0xffffffff


	//   ....[49]....
        /*02dc*/ 	.word	0xffffffff


	//   ....[50]....
        /*02e0*/ 	.word	0x0500000f


	//   ....[51]....
        /*02e4*/ 	.word	0x0500000f


	//   ....[52]....
        /*02e8*/ 	.word	0x0500000f


	//   ....[53]....
        /*02ec*/ 	.word	0x0500000f


	//   ....[54]....
        /*02f0*/ 	.word	0x0500000f


	//   ....[55]....
        /*02f4*/ 	.word	0x0500000f


	//   ....[56]....
        /*02f8*/ 	.word	0x0500000f


	//   ....[57]....
        /*02fc*/ 	.word	0x0500000f


	//   ....[58]....
        /*0300*/ 	.word	0x0500000f


	//   ....[59]....
        /*0304*/ 	.word	0x0500000f


	//   ....[60]....
        /*0308*/ 	.word	0x0500000f


	//   ....[61]....
        /*030c*/ 	.word	0x0500000f


	//   ....[62]....
        /*0310*/ 	.word	0x0500000f


	//   ....[63]....
        /*0314*/ 	.word	0x0500000f


	//   ....[64]....
        /*0318*/ 	.word	0x0500000f


	//   ....[65]....
        /*031c*/ 	.word	0x0500000f


	//   ....[66]....
        /*0320*/ 	.word	0x0500000f


	//   ....[67]....
        /*0324*/ 	.word	0x0500000f


	//----- nvinfo : EIATTR_COOP_GROUP_INSTR_OFFSETS
	.align		4
.L_939:
        /*0328*/ 	.byte	0x04, 0x28
        /*032a*/ 	.short	(.L_941 - .L_940)


	//   ....[0]....
.L_940:
        /*032c*/ 	.word	0x00000060


	//   ....[1]....
        /*0330*/ 	.word	0x00000130


	//   ....[2]....
        /*0334*/ 	.word	0x000001e0


	//   ....[3]....
        /*0338*/ 	.word	0x000003a0


	//   ....[4]....
        /*033c*/ 	.word	0x00000500


	//   ....[5]....
        /*0340*/ 	.word	0x00000620


	//   ....[6]....
        /*0344*/ 	.word	0x00000780


	//   ....[7]....
        /*0348*/ 	.word	0x00000da0


	//   ....[8]....
        /*034c*/ 	.word	0x000044c0


	//   ....[9]....
        /*0350*/ 	.word	0x00004550


	//   ....[10]....
        /*0354*/ 	.word	0x00004cd0


	//   ....[11]....
        /*0358*/ 	.word	0x00004d60


	//   ....[12]....
        /*035c*/ 	.word	0x00008ea0


	//   ....[13]....
        /*0360*/ 	.word	0x00008ec0


	//   ....[14]....
        /*0364*/ 	.word	0x00009950


	//   ....[15]....
        /*0368*/ 	.word	0x000099b0


	//   ....[16]....
        /*036c*/ 	.word	0x0000aeb0


	//   ....[17]....
        /*0370*/ 	.word	0x0000aef0


	//   ....[18]....
        /*0374*/ 	.word	0x0000b000


	//   ....[19]....
        /*0378*/ 	.word	0x0000b020


	//   ....[20]....
        /*037c*/ 	.word	0x0000c320


	//   ....[21]....
        /*0380*/ 	.word	0x0000c380


	//   ....[22]....
        /*0384*/ 	.word	0x0000c3c0


	//   ....[23]....
        /*0388*/ 	.word	0x0000c3f0


	//   ....[24]....
        /*038c*/ 	.word	0x0000c880


	//   ....[25]....
        /*0390*/ 	.word	0x0000c8c0


	//   ....[26]....
        /*0394*/ 	.word	0x0000c9a0


	//   ....[27]....
        /*0398*/ 	.word	0x0000c9c0


	//   ....[28]....
        /*039c*/ 	.word	0x0000ca80


	//   ....[29]....
        /*03a0*/ 	.word	0x0000caa0


	//   ....[30]....
        /*03a4*/ 	.word	0x0000cb70


	//   ....[31]....
        /*03a8*/ 	.word	0x0000cbb0


	//   ....[32]....
        /*03ac*/ 	.word	0x0000d600


	//   ....[33]....
        /*03b0*/ 	.word	0x0000e030


	//   ....[34]....
        /*03b4*/ 	.word	0x0000e040


	//   ....[35]....
        /*03b8*/ 	.word	0x0000e080


	//   ....[36]....
        /*03bc*/ 	.word	0x0000e0c0


	//   ....[37]....
        /*03c0*/ 	.word	0x0000e190


	//   ....[38]....
        /*03c4*/ 	.word	0x0000e1a0


	//   ....[39]....
        /*03c8*/ 	.word	0x0000e220


	//   ....[40]....
        /*03cc*/ 	.word	0x0000e230


	//   ....[41]....
        /*03d0*/ 	.word	0x0000e2b0


	//   ....[42]....
        /*03d4*/ 	.word	0x0000e2c0


	//   ....[43]....
        /*03d8*/ 	.word	0x0000e340


	//   ....[44]....
        /*03dc*/ 	.word	0x0000e350


	//   ....[45]....
        /*03e0*/ 	.word	0x0000e3d0


	//   ....[46]....
        /*03e4*/ 	.word	0x0000e3e0


	//   ....[47]....
        /*03e8*/ 	.word	0x0000e3f0


	//   ....[48]....
        /*03ec*/ 	.word	0x0000e430


	//   ....[49]....
        /*03f0*/ 	.word	0x00010900


	//   ....[50]....
        /*03f4*/ 	.word	0x00010df0


	//   ....[51]....
        /*03f8*/ 	.word	0x00010f60


	//   ....[52]....
        /*03fc*/ 	.word	0x00010fc0


	//   ....[53]....
        /*0400*/ 	.word	0x00011110


	//   ....[54]....
        /*0404*/ 	.word	0x00011160


	//   ....[55]....
        /*0408*/ 	.word	0x00011290


	//   ....[56]....
        /*040c*/ 	.word	0x000112e0


	//   ....[57]....
        /*0410*/ 	.word	0x000113f0


	//   ....[58]....
        /*0414*/ 	.word	0x00011440


	//   ....[59]....
        /*0418*/ 	.word	0x00011550


	//   ....[60]....
        /*041c*/ 	.word	0x000115a0


	//   ....[61]....
        /*0420*/ 	.word	0x000116b0


	//   ....[62]....
        /*0424*/ 	.word	0x00011700


	//   ....[63]....
        /*0428*/ 	.word	0x00011800


	//   ....[64]....
        /*042c*/ 	.word	0x00011850


	//   ....[65]....
        /*0430*/ 	.word	0x00011940


	//   ....[66]....
        /*0434*/ 	.word	0x00011990


	//   ....[67]....
        /*0438*/ 	.word	0x00011d30


	//----- nvinfo : EIATTR_REG_RECONFIG
	.align		4
.L_941:
        /*043c*/ 	.byte	0x01, 0x54
	.zero		2


	//----- nvinfo : EIATTR_SYSCALL_OFFSETS
	.align		4
        /*0440*/ 	.byte	0x04, 0x46
        /*0442*/ 	.short	(.L_943 - .L_942)


	//   ....[0]....
.L_942:
        /*0444*/ 	.word	0x00001160


	//   ....[1]....
        /*0448*/ 	.word	0x0000d210


	//   ....[2]....
        /*044c*/ 	.word	0x0000d350


	//   ....[3]....
        /*0450*/ 	.word	0x0000d440


	//   ....[4]....
        /*0454*/ 	.word	0x0000dbf0


	//----- nvinfo : EIATTR_MBARRIER_INSTR_OFFSETS
	.align		4
.L_943:
        /*0458*/ 	.byte	0x04, 0x39
        /*045a*/ 	.short	(.L_945 - .L_944)


	//   ....[0]....
.L_944:
        /*045c*/ 	.word	0x00000250
        /*0460*/ 	.word	0x000000ff
        /*0464*/ 	.word	0x00034800
        /*0468*/ 	.short	0x0100
        /*046a*/ 	.byte	0x08
	.zero		1


	//   ....[1]....
        /*046c*/ 	.word	0x00000260
        /*0470*/ 	.word	0x000000ff
        /*0474*/ 	.word	0x00034820
        /*0478*/ 	.short	0x0100
        /*047a*/ 	.byte	0x08
	.zero		1


	//   ....[2]....
        /*047c*/ 	.word	0x00000350
        /*0480*/ 	.word	0x000000ff
        /*0484*/ 	.word	0x00034830
        /*0488*/ 	.short	0x0100
        /*048a*/ 	.byte	0x08
	.zero		1


	//   ....[3]....
        /*048c*/ 	.word	0x00000360
        /*0490*/ 	.word	0x000000ff
        /*0494*/ 	.word	0x00034840
        /*0498*/ 	.short	0x0100
        /*049a*/ 	.byte	0x08
	.zero		1


	//   ....[4]....
        /*049c*/ 	.word	0x00000370
        /*04a0*/ 	.word	0x000000ff
        /*04a4*/ 	.word	0x00034838
        /*04a8*/ 	.short	0x0100
        /*04aa*/ 	.byte	0x08
	.zero		1


	//   ....[5]....
        /*04ac*/ 	.word	0x00000380
        /*04b0*/ 	.word	0x000000ff
        /*04b4*/ 	.word	0x00034848
        /*04b8*/ 	.short	0x0100
        /*04ba*/ 	.byte	0x08
	.zero		1


	//   ....[6]....
        /*04bc*/ 	.word	0x000004b0
        /*04c0*/ 	.word	0x000000ff
        /*04c4*/ 	.word	0x00034850
        /*04c8*/ 	.short	0x0100
        /*04ca*/ 	.byte	0x08
	.zero		1


	//   ....[7]....
        /*04cc*/ 	.word	0x000004c0
        /*04d0*/ 	.word	0x000000ff
        /*04d4*/ 	.word	0x00034860
        /*04d8*/ 	.short	0x0100
        /*04da*/ 	.byte	0x08
	.zero		1


	//   ....[8]....
        /*04dc*/ 	.word	0x000004d0
        /*04e0*/ 	.word	0x000000ff
        /*04e4*/ 	.word	0x00034858
        /*04e8*/ 	.short	0x0100
        /*04ea*/ 	.byte	0x08
	.zero		1


	//   ....[9]....
        /*04ec*/ 	.word	0x000004e0
        /*04f0*/ 	.word	0x000000ff
        /*04f4*/ 	.word	0x00034868
        /*04f8*/ 	.short	0x0100
        /*04fa*/ 	.byte	0x08
	.zero		1


	//   ....[10]....
        /*04fc*/ 	.word	0x000005d0
        /*0500*/ 	.word	0x000000ff
        /*0504*/ 	.word	0x00034870
        /*0508*/ 	.short	0x0100
        /*050a*/ 	.byte	0x06
	.zero		1


	//   ....[11]....
        /*050c*/ 	.word	0x000005e0
        /*0510*/ 	.word	0x000000ff
        /*0514*/ 	.word	0x00034880
        /*0518*/ 	.short	0x0100
        /*051a*/ 	.byte	0x06
	.zero		1


	//   ....[12]....
        /*051c*/ 	.word	0x000005f0
        /*0520*/ 	.word	0x000000ff
        /*0524*/ 	.word	0x00034878
        /*0528*/ 	.short	0x0100
        /*052a*/ 	.byte	0x06
	.zero		1


	//   ....[13]....
        /*052c*/ 	.word	0x00000600
        /*0530*/ 	.word	0x000000ff
        /*0534*/ 	.word	0x00034888
        /*0538*/ 	.short	0x0100
        /*053a*/ 	.byte	0x06
	.zero		1


	//   ....[14]....
        /*053c*/ 	.word	0x00000730
        /*0540*/ 	.word	0x000000ff
        /*0544*/ 	.word	0x00034890
        /*0548*/ 	.short	0x0100
        /*054a*/ 	.byte	0x08
	.zero		1


	//   ....[15]....
        /*054c*/ 	.word	0x00000740
        /*0550*/ 	.word	0x000000ff
        /*0554*/ 	.word	0x000348a0
        /*0558*/ 	.short	0x0100
        /*055a*/ 	.byte	0x08
	.zero		1


	//   ....[16]....
        /*055c*/ 	.word	0x00000750
        /*0560*/ 	.word	0x000000ff
        /*0564*/ 	.word	0x00034898
        /*0568*/ 	.short	0x0100
        /*056a*/ 	.byte	0x08
	.zero		1


	//   ....[17]....
        /*056c*/ 	.word	0x00000760
        /*0570*/ 	.word	0x000000ff
        /*0574*/ 	.word	0x000348a8
        /*0578*/ 	.short	0x0100
        /*057a*/ 	.byte	0x08
	.zero		1


	//   ....[18]....
        /*057c*/ 	.word	0x00000890
        /*0580*/ 	.word	0x000000ff
        /*0584*/ 	.word	0x000348b0
        /*0588*/ 	.short	0x0100
        /*058a*/ 	.byte	0x08
	.zero		1


	//   ....[19]....
        /*058c*/ 	.word	0x000008a0
        /*0590*/ 	.word	0x000000ff
        /*0594*/ 	.word	0x000348c0
        /*0598*/ 	.short	0x0100
        /*059a*/ 	.byte	0x08
	.zero		1


	//   ....[20]....
        /*059c*/ 	.word	0x000008b0
        /*05a0*/ 	.word	0x000000ff
        /*05a4*/ 	.word	0x000348b8
        /*05a8*/ 	.short	0x0100
        /*05aa*/ 	.byte	0x08
	.zero		1


	//   ....[21]....
        /*05ac*/ 	.word	0x000008c0
        /*05b0*/ 	.word	0x000000ff
        /*05b4*/ 	.word	0x000348c8
        /*05b8*/ 	.short	0x0100
        /*05ba*/ 	.byte	0x08
	.zero		1


	//   ....[22]....
        /*05bc*/ 	.word	0x000011a0
        /*05c0*/ 	.word	0x000000ff
        /*05c4*/ 	.word	0x00034800
        /*05c8*/ 	.short	0x010a
        /*05ca*/ 	.byte	0x3d
	.zero		1


	//   ....[23]....
        /*05cc*/ 	.word	0x00001230
        /*05d0*/ 	.word	0x0000000b
        /*05d4*/ 	.word	0x00034830
        /*05d8*/ 	.short	0x010a
        /*05da*/ 	.byte	0x3f
	.zero		1


	//   ....[24]....
        /*05dc*/ 	.word	0x000012b0
        /*05e0*/ 	.word	0x0000000b
        /*05e4*/ 	.word	0x00034830
        /*05e8*/ 	.short	0x010a
        /*05ea*/ 	.byte	0x3f
	.zero		1


	//   ....[25]....
        /*05ec*/ 	.word	0x00004560
        /*05f0*/ 	.word	0x0000000b
        /*05f4*/ 	.word	0x00000000
        /*05f8*/ 	.short	0x0101
        /*05fa*/ 	.byte	0x3f
	.zero		1


	//   ....[26]....
        /*05fc*/ 	.word	0x00006320
        /*0600*/ 	.word	0x000000ff
        /*0604*/ 	.word	0x00034830
        /*0608*/ 	.short	0x010a
        /*060a*/ 	.byte	0x06
	.zero		1


	//   ....[27]....
        /*060c*/ 	.word	0x00006360
        /*0610*/ 	.word	0x000000ff
        /*0614*/ 	.word	0x00034830
        /*0618*/ 	.short	0x010a
        /*061a*/ 	.byte	0x06
	.zero		1


	//   ....[28]....
        /*061c*/ 	.word	0x00008a30
        /*0620*/ 	.word	0x000000ff
        /*0624*/ 	.word	0x00034850
        /*0628*/ 	.short	0x010a
        /*062a*/ 	.byte	0x06
	.zero		1


	//   ....[29]....
        /*062c*/ 	.word	0x00008a70
        /*0630*/ 	.word	0x000000ff
        /*0634*/ 	.word	0x00034850
        /*0638*/ 	.short	0x010a
        /*063a*/ 	.byte	0x06
	.zero		1


	//   ....[30]....
        /*063c*/ 	.word	0x0000a120
        /*0640*/ 	.word	0x00000083
        /*0644*/ 	.word	0x00000000
        /*0648*/ 	.short	0x0101
        /*064a*/ 	.byte	0x3f
	.zero		1


	//   ....[31]....
        /*064c*/ 	.word	0x0000a200
        /*0650*/ 	.word	0x0000007b
        /*0654*/ 	.word	0x00000000
        /*0658*/ 	.short	0x0101
        /*065a*/ 	.byte	0x3f
	.zero		1


	//   ....[32]....
        /*065c*/ 	.word	0x0000ae00
        /*0660*/ 	.word	0x000000ff
        /*0664*/ 	.word	0x00034850
        /*0668*/ 	.short	0x010a
        /*066a*/ 	.byte	0x08
	.zero		1


	//   ....[33]....
        /*066c*/ 	.word	0x0000ae40
        /*0670*/ 	.word	0x000000ff
        /*0674*/ 	.word	0x00034850
        /*0678*/ 	.short	0x010a
        /*067a*/ 	.byte	0x08
	.zero		1


	//   ....[34]....
        /*067c*/ 	.word	0x0000bc70
        /*0680*/ 	.word	0x00000068
        /*0684*/ 	.word	0x00000000
        /*0688*/ 	.short	0x0101
        /*068a*/ 	.byte	0x3f
	.zero		1


	//   ....[35]....
        /*068c*/ 	.word	0x0000c8a0
        /*0690*/ 	.word	0x000000ff
        /*0694*/ 	.word	0x00000000
        /*0698*/ 	.short	0x0101
        /*069a*/ 	.byte	0x3d
	.zero		1


	//   ....[36]....
        /*069c*/ 	.word	0x0000d840
        /*06a0*/ 	.word	0x00000000
        /*06a4*/ 	.word	0x00034840
        /*06a8*/ 	.short	0x010a
        /*06aa*/ 	.byte	0x3f
	.zero		1


	//   ....[37]....
        /*06ac*/ 	.word	0x0000e540
        /*06b0*/ 	.word	0x000000ff
        /*06b4*/ 	.word	0x00034800
        /*06b8*/ 	.short	0x0107
        /*06ba*/ 	.byte	0x24
	.zero		1


	//   ....[38]....
        /*06bc*/ 	.word	0x0000e5b0
        /*06c0*/ 	.word	0x000000ff
        /*06c4*/ 	.word	0x00034800
        /*06c8*/ 	.short	0x0101
        /*06ca*/ 	.byte	0x24
	.zero		1


	//   ....[39]....
        /*06cc*/ 	.word	0x0000e5e0
        /*06d0*/ 	.word	0x000000ff
        /*06d4*/ 	.word	0x00034820
        /*06d8*/ 	.short	0x010a
        /*06da*/ 	.byte	0x24
	.zero		1


	//   ....[40]....
        /*06dc*/ 	.word	0x0000e910
        /*06e0*/ 	.word	0x00000003
        /*06e4*/ 	.word	0x00034840
        /*06e8*/ 	.short	0x010a
        /*06ea*/ 	.byte	0x3f
	.zero		1


	//   ....[41]....
        /*06ec*/ 	.word	0x0000eca0
        /*06f0*/ 	.word	0x00000003
        /*06f4*/ 	.word	0x00000060
        /*06f8*/ 	.short	0x010a
        /*06fa*/ 	.byte	0x3f
	.zero		1


	//   ....[42]....
        /*06fc*/ 	.word	0x0000f300
        /*0700*/ 	.word	0x00000003
        /*0704*/ 	.word	0x00034840
        /*0708*/ 	.short	0x010a
        /*070a*/ 	.byte	0x3f
	.zero		1


	//   ....[43]....
        /*070c*/ 	.word	0x0000f690
        /*0710*/ 	.word	0x00000002
        /*0714*/ 	.word	0x00000060
        /*0718*/ 	.short	0x010a
        /*071a*/ 	.byte	0x3f
	.zero		1


	//   ....[44]....
        /*071c*/ 	.word	0x0000fc30
        /*0720*/ 	.word	0x00000002
        /*0724*/ 	.word	0x00034840
        /*0728*/ 	.short	0x010a
        /*072a*/ 	.byte	0x3f
	.zero		1


	//   ....[45]....
        /*072c*/ 	.word	0x0000ffc0
        /*0730*/ 	.word	0x00000002
        /*0734*/ 	.word	0x00000060
        /*0738*/ 	.short	0x010a
        /*073a*/ 	.byte	0x3f
	.zero		1


	//   ....[46]....
        /*073c*/ 	.word	0x00010400
        /*0740*/ 	.word	0x00000000
        /*0744*/ 	.word	0x00034860
        /*0748*/ 	.short	0x010a
        /*074a*/ 	.byte	0x3f
	.zero		1


	//   ....[47]....
        /*074c*/ 	.word	0x00010880
        /*0750*/ 	.word	0x00000000
        /*0754*/ 	.word	0x00034820
        /*0758*/ 	.short	0x010a
        /*075a*/ 	.byte	0x3f
	.zero		1


	//   ....[48]....
        /*075c*/ 	.word	0x00010a50
        /*0760*/ 	.word	0x00000006
        /*0764*/ 	.word	0x00000000
        /*0768*/ 	.short	0x010a
        /*076a*/ 	.byte	0x3f
	.zero		1


	//   ....[49]....
        /*076c*/ 	.word	0x00010aa0
        /*0770*/ 	.word	0x00000003
        /*0774*/ 	.word	0x00000000
        /*0778*/ 	.short	0x010a
        /*077a*/ 	.byte	0x3f
	.zero		1


	//   ....[50]....
        /*077c*/ 	.word	0x00010b00
        /*0780*/ 	.word	0x00000012
        /*0784*/ 	.word	0x00000000
        /*0788*/ 	.short	0x010a
        /*078a*/ 	.byte	0x3f
	.zero		1


	//   ....[51]....
        /*078c*/ 	.word	0x00010b30
        /*0790*/ 	.word	0x00000003
        /*0794*/ 	.word	0x00000000
        /*0798*/ 	.short	0x010a
        /*079a*/ 	.byte	0x3f
	.zero		1


	//   ....[52]....
        /*079c*/ 	.word	0x00010ba0
        /*07a0*/ 	.word	0x00000003
        /*07a4*/ 	.word	0x00034800
        /*07a8*/ 	.short	0x010a
        /*07aa*/ 	.byte	0x3f
	.zero		1


	//   ....[53]....
        /*07ac*/ 	.word	0x00010bf0
        /*07b0*/ 	.word	0x0000000b
        /*07b4*/ 	.word	0x00034830
        /*07b8*/ 	.short	0x010a
        /*07ba*/ 	.byte	0x3f
	.zero		1


	//   ....[54]....
        /*07bc*/ 	.word	0x00010c50
        /*07c0*/ 	.word	0x0000000a
        /*07c4*/ 	.word	0x00034830
        /*07c8*/ 	.short	0x010a
        /*07ca*/ 	.byte	0x3f
	.zero		1


	//   ....[55]....
        /*07cc*/ 	.word	0x00010cb0
        /*07d0*/ 	.word	0x0000000a
        /*07d4*/ 	.word	0x00034850
        /*07d8*/ 	.short	0x010a
        /*07da*/ 	.byte	0x3f
	.zero		1


	//   ....[56]....
        /*07dc*/ 	.word	0x00010d10
        /*07e0*/ 	.word	0x00000005
        /*07e4*/ 	.word	0x00034850
        /*07e8*/ 	.short	0x010a
        /*07ea*/ 	.byte	0x3f
	.zero		1


	//   ....[57]....
        /*07ec*/ 	.word	0x00010eb0
        /*07f0*/ 	.word	0x00000000
        /*07f4*/ 	.word	0x00034840
        /*07f8*/ 	.short	0x010a
        /*07fa*/ 	.byte	0x3f
	.zero		1


	//   ....[58]....
        /*07fc*/ 	.word	0x000119d0
        /*0800*/ 	.word	0x0000000b
        /*0804*/ 	.word	0x00034820
        /*0808*/ 	.short	0x010a
        /*080a*/ 	.byte	0x3f
	.zero		1


	//   ....[59]....
        /*080c*/ 	.word	0x00011a20
        /*0810*/ 	.word	0x00000003
        /*0814*/ 	.word	0x00034840
        /*0818*/ 	.short	0x010a
        /*081a*/ 	.byte	0x3f
	.zero		1


	//   ....[60]....
        /*081c*/ 	.word	0x00011a70
        /*0820*/ 	.word	0x00000003
        /*0824*/ 	.word	0x00000060
        /*0828*/ 	.short	0x010a
        /*082a*/ 	.byte	0x3f
	.zero		1


	//   ....[61]....
        /*082c*/ 	.word	0x00011ac0
        /*0830*/ 	.word	0x00000003
        /*0834*/ 	.word	0x00034840
        /*0838*/ 	.short	0x010a
        /*083a*/ 	.byte	0x3f
	.zero		1


	//   ....[62]....
        /*083c*/ 	.word	0x00011b10
        /*0840*/ 	.word	0x00000002
        /*0844*/ 	.word	0x00000060
        /*0848*/ 	.short	0x010a
        /*084a*/ 	.byte	0x3f
	.zero		1


	//   ....[63]....
        /*084c*/ 	.word	0x00011b60
        /*0850*/ 	.word	0x00000002
        /*0854*/ 	.word	0x00034840
        /*0858*/ 	.short	0x010a
        /*085a*/ 	.byte	0x3f
	.zero		1


	//   ....[64]....
        /*085c*/ 	.word	0x00011bb0
        /*0860*/ 	.word	0x00000002
        /*0864*/ 	.word	0x00000060
        /*0868*/ 	.short	0x010a
        /*086a*/ 	.byte	0x3f
	.zero		1


	//   ....[65]....
        /*086c*/ 	.word	0x00011c00
        /*0870*/ 	.word	0x00000000
        /*0874*/ 	.word	0x00034860
        /*0878*/ 	.short	0x010a
        /*087a*/ 	.byte	0x3f
	.zero		1


	//   ....[66]....
        /*087c*/ 	.word	0x00011c50
        /*0880*/ 	.word	0x00000000
        /*0884*/ 	.word	0x00034820
        /*0888*/ 	.short	0x010a
        /*088a*/ 	.byte	0x3f
	.zero		1


	//   ....[67]....
        /*088c*/ 	.word	0x00011df0
        /*0890*/ 	.word	0x00000006
        /*0894*/ 	.word	0x00000000
        /*0898*/ 	.short	0x010a
        /*089a*/ 	.byte	0x3f
	.zero		1


	//   ....[68]....
        /*089c*/ 	.word	0x00011e40
        /*08a0*/ 	.word	0x00000003
        /*08a4*/ 	.word	0x00000000
        /*08a8*/ 	.short	0x010a
        /*08aa*/ 	.byte	0x3f
	.zero		1


	//   ....[69]....
        /*08ac*/ 	.word	0x00011e90
        /*08b0*/ 	.word	0x00000012
        /*08b4*/ 	.word	0x00000000
        /*08b8*/ 	.short	0x010a
        /*08ba*/ 	.byte	0x3f
	.zero		1


	//----- nvinfo : EIATTR_NUM_MBARRIERS
	.align		4
.L_945:
        /*08bc*/ 	.byte	0x03, 0x38
        /*08be*/ 	.short	0x0016


	//----- nvinfo : EIATTR_EXIT_INSTR_OFFSETS
	.align		4
        /*08c0*/ 	.byte	0x04, 0x1c
        /*08c2*/ 	.short	(.L_947 - .L_946)


	//   ....[0]....
.L_946:
        /*08c4*/ 	.word	0x00000a00


	//   ....[1]....
        /*08c8*/ 	.word	0x0000ccb0


	//   ....[2]....
        /*08cc*/ 	.word	0x00010b80


	//----- nvinfo : EIATTR_MAX_THREADS
	.align		4
.L_947:
        /*08d0*/ 	.byte	0x04, 0x05
        /*08d2*/ 	.short	(.L_949 - .L_948)
.L_948:
        /*08d4*/ 	.word	0x00000180
        /*08d8*/ 	.word	0x00000001
        /*08dc*/ 	.word	0x00000001


	//----- nvinfo : EIATTR_CRS_STACK_SIZE
	.align		4
.L_949:
        /*08e0*/ 	.byte	0x04, 0x1e
        /*08e2*/ 	.short	(.L_951 - .L_950)
.L_950:
        /*08e4*/ 	.word	0x00000000


	//----- nvinfo : EIATTR_CBANK_PARAM_SIZE
	.align		4
.L_951:
        /*08e8*/ 	.byte	0x03, 0x19
        /*08ea*/ 	.short	0x0a70


	//----- nvinfo : EIATTR_PARAM_CBANK
	.align		4
        /*08ec*/ 	.byte	0x04, 0x0a
        /*08ee*/ 	.short	(.L_953 - .L_952)
	.align		4
.L_952:
        /*08f0*/ 	.word	index@(.nv.constant0._ZN7cutlass13device_kernelIN5flash11enable_sm90INS1_16FlashAttnFwdSm90INS1_25CollectiveMainloopFwdSm90ILi2EN4cute5tupleIJNS5_1CILi1EEES8_S8_EEENS6_IJNS7_ILi128EEENS7_ILi176EEESA_EEELi128ENS_6half_tEfNS_4arch4Sm90ELb0ELb0ELb0ELb0ELb0ELb0ELb0ELb1ELb1ELb1ELb0ELb0EEENS1_21CollectiveEpilogueFwdINS6_IJSA_SA_SB_EEES9_SD_SF_Li256ELb0ELb1ELb0ELb0EEENS1_29StaticPersistentTileSchedulerILb0EEEEEEEEEvNT_6ParamsE)
        /*08f4*/ 	.short	0x0210
        /*08f6*/ 	.short	0x0a70


	//----- nvinfo : EIATTR_SW_WAR
	.align		4
.L_953:
        /*08f8*/ 	.byte	0x04, 0x36
        /*08fa*/ 	.short	(.L_955 - .L_954)
.L_954:
        /*08fc*/ 	.word	0x00000008
.L_955:


//--------------------- .nv.info._ZN7cutlass13device_kernelIN5flash11enable_sm90INS1_16FlashAttnFwdSm90INS1_25CollectiveMainloopFwdSm90ILi2EN4cute5tupleIJNS5_1CILi2EEENS7_ILi1EEES9_EEENS6_IJNS7_ILi128EEENS7_ILi176EEESB_EEELi128ENS_6half_tEfNS_4arch4Sm90ELb0ELb0ELb0ELb0ELb0ELb0ELb0ELb1ELb1ELb1ELb0ELb0EEENS1_21CollectiveEpilogueFwdINS6_IJSB_SB_SC_EEESA_SE_SG_Li256ELb0ELb1ELb0ELb0EEENS1_29StaticPersistentTileSchedulerILb0EEEEEEEEEvNT_6ParamsE --------------------------
	.section	.nv.info._ZN7cutlass13device_kernelIN5flash11enable_sm90INS1_16FlashAttnFwdSm90INS1_25CollectiveMainloopFwdSm90ILi2EN4cute5tupleIJNS5_1CILi2EEENS7_ILi1EEES9_EEENS6_IJNS7_ILi128EEENS7_ILi176EEESB_EEELi128ENS_6half_tEfNS_4arch4Sm90ELb0ELb0ELb0ELb0ELb0ELb0ELb0ELb1ELb1ELb1ELb0ELb0EEENS1_21CollectiveEpilogueFwdINS6_IJSB_SB_SC_EEESA_SE_SG_Li256ELb0ELb1ELb0ELb0EEENS1_29StaticPersistentTileSchedulerILb0EEEEEEEEEvNT_6ParamsE,"",@"SHT_CUDA_INFO"
	.sectionflags	@""
	.align	4


	//----- nvinfo : EIATTR_CUDA_API_VERSION
	.align		4
        /*0000*/ 	.byte	0x04, 0x37
        /*0002*/ 	.short	(.L_957 - .L_956)
.L_956:
        /*0004*/ 	.word	0x00000082


	//----- nvinfo : EIATTR_KPARAM_INFO
	.align		4
.L_957:
        /*0008*/ 	.byte	0x04, 0x17
        /*000a*/ 	.short	(.L_959 - .L_958)
.L_958:
        /*000c*/ 	.word	0x00000000
        /*0010*/ 	.short	0x0000
        /*0012*/ 	.short	0x0070
        /*0014*/ 	.byte	0x00, 0xf0, 0x01, 0x28


	//----- nvinfo : EIATTR_SPARSE_MMA_MASK
	.align		4
.L_959:
        /*0018*/ 	.byte	0x03, 0x50
        /*001a*/ 	.short	0x0000


	//----- nvinfo : EIATTR_MAXREG_COUNT
	.align		4
        /*001c*/ 	.byte	0x03, 0x1b
        /*001e*/ 	.short	0x00a8


	//----- nvinfo : EIATTR_NUM_BARRIERS
	.align		4
        /*0020*/ 	.byte	0x02, 0x4c
        /*0022*/ 	.byte	0x10
	.zero		1


	//----- nvinfo : EIATTR_EXTERNS
	.align		4
        /*0024*/ 	.byte	0x04, 0x0f
        /*0026*/ 	.short	(.L_961 - .L_960)


	//   ....[0]....
	.align		4
.L_960:
        /*0028*/ 	.word	index@(__assertfail)


	//----- nvinfo : EIATTR_ANNOTATIONS
	.align		4
.L_961:
        /*002c*/ 	.byte	0x04, 0x55
        /*002e*/ 	.short	(.L_963 - .L_962)


	//   ....[0]....
.L_962:
        /* <DEDUP_REMOVED lines=34> */


	//----- nvinfo : EIATTR_MERCURY_ISA_VERSION
	.align		4
.L_963:
        /*0238*/ 	.byte	0x03, 0x5f
        /*023a*/ 	.short	0x0101


	//----- nvinfo : EIATTR_INT_WARP_WIDE_INSTR_OFFSETS
	.align		4
        /*023c*/ 	.byte	0x04, 0x31
        /*023e*/ 	.short	(.L_965 - .L_964)


	//   ....[0]....
.L_964:
        /*0240*/ 	.word	0x00000120


	//   ....[1]....
        /*0244*/ 	.word	0x000001c0


	//   ....[2]....
        /*0248*/ 	.word	0x00000230


	//----- nvinfo : EIATTR_COOP_GROUP_MASK_REGIDS
	.align		4
.L_965:
        /*024c*/ 	.byte	0x04, 0x29
        /*024e*/ 	.short	(.L_967 - .L_966)


	//   ....[0]....
.L_966:
        /*0250*/ 	.word	0xffffffff


	//   ....[1]....
        /*0254*/ 	.word	0xffffffff


	//   ....[2]....
        /*0258*/ 	.word	0xffffffff


	//   ....[3]....
        /*025c*/ 	.word	0xffffffff


	//   ....[4]....
        /*0260*/ 	.word	0xffffffff


	//   ....[5]....
        /*0264*/ 	.word	0xffffffff


	//   ....[6]....
        /*0268*/ 	.word	0xffffffff


	//   ....[7]....
        /*026c*/ 	.word	0xffffffff


	//   ....[8]....
        /*0270*/ 	.word	0xffffffff


	//   ....[9]....
        /*0274*/ 	.word	0xffffffff


	//   ....[10]....
        /*0278*/ 	.word	0xffffffff


	//   ....[11]....
        /*027c*/ 	.word	0xffffffff


	//   ....[12]....
        /*0280*/ 	.word	0xffffffff


	//   ....[13]....
        /*0284*/ 	.word	0xffffffff


	//   ....[14]....
        /*0288*/ 	.word	0xffffffff


	//   ....[15]....
        /*028c*/ 	.word	0xffffffff


	//   ....[16]....
        /*0290*/ 	.word	0xffffffff


	//   ....[17]....
        /*0294*/ 	.word	0xffffffff


	//   ....[18]....
        /*0298*/ 	.word	0xffffffff


	//   ....[19]....
        /*029c*/ 	.word	0xffffffff


	//   ....[20]....
        /*02a0*/ 	.word	0xffffffff


	//   ....[21]....
        /*02a4*/ 	.word	0xffffffff


	//   ....[22]....
        /*02a8*/ 	.word	0xffffffff


	//   ....[23]....
        /*02ac*/ 	.word	0xffffffff


	//   ....[24]....
        /*02b0*/ 	.word	0xffffffff


	//   ....[25]....
        /*02b4*/ 	.word	0xffffffff


	//   ....[26]....
        /*02b8*/ 	.word	0xffffffff


	//   ....[27]....
        /*02bc*/ 	.word	0xffffffff


	//   ....[28]....
        /*02c0*/ 	.word	0xffffffff


	//   ....[29]....
        /*02c4*/ 	.word	0xffffffff


	//   ....[30]....
        /*02c8*/ 	.word	0xffffffff


	//   ....[31]....
        /*02cc*/ 	.word	0xffffffff


	//   ....[32]....
        /*02d0*/ 	.word	0xffffffff


	//   ....[33]....
        /*02d4*/ 	.word	0xffffffff


	//   ....[34]....
        /*02d8*/ 	.word	0xffffffff


	//   ....[35]....
        /*02dc*/ 	.word	0xffffffff


	//   ....[36]....
        /*02e0*/ 	.word	0xffffffff


	//   ....[37]....
        /*02e4*/ 	.word	0xffffffff


	//   ....[38]....
        /*02e8*/ 	.word	0xffffffff


	//   ....[39]....
        /*02ec*/ 	.word	0xffffffff


	//   ....[40]....
        /*02f0*/ 	.word	0xffffffff


	//   ....[41]....
        /*02f4*/ 	.word	0xffffffff


	//   ....[42]....
        /*02f8*/ 	.word	0xffffffff


	//   ....[43]....
        /*02fc*/ 	.word	0xffffffff


	//   ....[44]....
        /*0300*/ 	.word	0xffffffff


	//   ....[45]....
        /*0304*/ 	.word	0xffffffff


	//   ....[46]....
        /*0308*/ 	.word	0xffffffff


	//   ....[47]....
        /*030c*/ 	.word	0xffffffff


	//   ....[48]....
        /*0310*/ 	.word	0xffffffff


	//   ....[49]....
        /*0314*/ 	.word	0xffffffff


	//   ....[50]....
        /*0318*/ 	.word	0xffffffff


	//   ....[51]....
        /*031c*/ 	.word	0x0500000f


	//   ....[52]....
        /*0320*/ 	.word	0x0500000f


	//   ....[53]....
        /*0324*/ 	.word	0x0500000f


	//   ....[54]....
        /*0328*/ 	.word	0x0500000f


	//   ....[55]....
        /*032c*/ 	.word	0x0500000f


	//   ....[56]....
        /*0330*/ 	.word	0x0500000f


	//   ....[57]....
        /*0334*/ 	.word	0x0500000f


	//   ....[58]....
        /*0338*/ 	.word	0x0500000f


	//   ....[59]....
        /*033c*/ 	.word	0x0500000f


	//   ....[60]....
        /*0340*/ 	.word	0x0500000f


	//   ....[61]....
        /*0344*/ 	.word	0x0500000f


	//   ....[62]....
        /*0348*/ 	.word	0x0500000f


	//   ....[63]....
        /*034c*/ 	.word	0x0500000f


	//   ....[64]....
        /*0350*/ 	.word	0x0500000f


	//   ....[65]....
        /*0354*/ 	.word	0x0500000f


	//   ....[66]....
        /*0358*/ 	.word	0x0500000f


	//   ....[67]....
        /*035c*/ 	.word	0x0500000f


	//   ....[68]....
        /*0360*/ 	.word	0x0500000f


	//----- nvinfo : EIATTR_COOP_GROUP_INSTR_OFFSETS
	.align		4
.L_967:
        /*0364*/ 	.byte	0x04, 0x28
        /*0366*/ 	.short	(.L_969 - .L_968)


	//   ....[0]....
.L_968:
        /*0368*/ 	.word	0x00000060


	//   ....[1]....
        /*036c*/ 	.word	0x00000130


	//   ....[2]....
        /*0370*/ 	.word	0x000001d0


	//   ....[3]....
        /*0374*/ 	.word	0x000003b0


	//   ....[4]....
        /*0378*/ 	.word	0x000005e0


	//   ....[5]....
        /*037c*/ 	.word	0x00000810


	//   ....[6]....
        /*0380*/ 	.word	0x00000aa0


	//   ....[7]....
        /*0384*/ 	.word	0x00000dc0


	//   ....[8]....
        /*0388*/ 	.word	0x000012b0


	//   ....[9]....
        /*038c*/ 	.word	0x000049c0


	//   ....[10]....
        /*0390*/ 	.word	0x00004a80


	//   ....[11]....
        /*0394*/ 	.word	0x00005200


	//   ....[12]....
        /*0398*/ 	.word	0x00005260


	//   ....[13]....
        /*039c*/ 	.word	0x000096a0


	//   ....[14]....
        /*03a0*/ 	.word	0x000096b0


	//   ....[15]....
        /*03a4*/ 	.word	0x000096f0


	//   ....[16]....
        /*03a8*/ 	.word	0x00009700


	//   ....[17]....
        /*03ac*/ 	.word	0x0000b140


	//   ....[18]....
        /*03b0*/ 	.word	0x0000b170


	//   ....[19]....
        /*03b4*/ 	.word	0x0000b240


	//   ....[20]....
        /*03b8*/ 	.word	0x0000b250


	//   ....[21]....
        /*03bc*/ 	.word	0x0000c490


	//   ....[22]....
        /*03c0*/ 	.word	0x0000c4c0


	//   ....[23]....
        /*03c4*/ 	.word	0x0000c4f0


	//   ....[24]....
        /*03c8*/ 	.word	0x0000c520


	//   ....[25]....
        /*03cc*/ 	.word	0x0000cbb0


	//   ....[26]....
        /*03d0*/ 	.word	0x0000cbe0


	//   ....[27]....
        /*03d4*/ 	.word	0x0000ccc0


	//   ....[28]....
        /*03d8*/ 	.word	0x0000cce0


	//   ....[29]....
        /*03dc*/ 	.word	0x0000cda0


	//   ....[30]....
        /*03e0*/ 	.word	0x0000cdc0


	//   ....[31]....
        /*03e4*/ 	.word	0x0000ce90


	//   ....[32]....
        /*03e8*/ 	.word	0x0000ced0


	//   ....[33]....
        /*03ec*/ 	.word	0x0000d9c0


	//   ....[34]....
        /*03f0*/ 	.word	0x0000e490


	//   ....[35]....
        /*03f4*/ 	.word	0x0000e4c0


	//   ....[36]....
        /*03f8*/ 	.word	0x0000e590


	//   ....[37]....
        /*03fc*/ 	.word	0x0000e5a0


	//   ....[38]....
        /*0400*/ 	.word	0x0000e630


	//   ....[39]....
        /*0404*/ 	.word	0x0000e640


	//   ....[40]....
        /*0408*/ 	.word	0x0000e6d0


	//   ....[41]....
        /*040c*/ 	.word	0x0000e6e0


	//   ....[42]....
        /*0410*/ 	.word	0x0000e770


	//   ....[43]....
        /*0414*/ 	.word	0x0000e780


	//   ....[44]....
        /*0418*/ 	.word	0x0000e810


	//   ....[45]....
        /*041c*/ 	.word	0x0000e820


	//   ....[46]....
        /*0420*/ 	.word	0x0000e8b0


	//   ....[47]....
        /*0424*/ 	.word	0x0000e8c0


	//   ....[48]....
        /*0428*/ 	.word	0x0000e8d0


	//   ....[49]....
        /*042c*/ 	.word	0x0000e920


	//   ....[50]....
        /*0430*/ 	.word	0x00011210


	//   ....[51]....
        /*0434*/ 	.word	0x00011700


	//   ....[52]....
        /*0438*/ 	.word	0x00011870


	//   ....[53]....
        /*043c*/ 	.word	0x000118d0


	//   ....[54]....
        /*0440*/ 	.word	0x00011a50


	//   ....[55]....
        /*0444*/ 	.word	0x00011aa0


	//   ....[56]....
        /*0448*/ 	.word	0x00011bc0


	//   ....[57]....
        /*044c*/ 	.word	0x00011c10


	//   ....[58]....
        /*0450*/ 	.word	0x00011d30


	//   ....[59]....
        /*0454*/ 	.word	0x00011d80


	//   ....[60]....
        /*0458*/ 	.word	0x00011ea0


	//   ....[61]....
        /*045c*/ 	.word	0x00011ef0


	//   ....[62]....
        /*0460*/ 	.word	0x00012010


	//   ....[63]....
        /*0464*/ 	.word	0x00012060


	//   ....[64]....
        /*0468*/ 	.word	0x00012180


	//   ....[65]....
        /*046c*/ 	.word	0x000121d0


	//   ....[66]....
        /*0470*/ 	.word	0x000122d0


	//   ....[67]....
        /*0474*/ 	.word	0x00012320


	//   ....[68]....
        /*0478*/ 	.word	0x000126d0


	//----- nvinfo : EIATTR_REG_RECONFIG
	.align		4
.L_969:
        /*047c*/ 	.byte	0x01, 0x54
	.zero		2


	//----- nvinfo : EIATTR_SYSCALL_OFFSETS
	.align		4
        /*0480*/ 	.byte	0x04, 0x46
        /*0482*/ 	.short	(.L_971 - .L_970)


	//   ....[0]....
.L_970:
        /*0484*/ 	.word	0x00001670


	//   ....[1]....
        /*0488*/ 	.word	0x0000d5e0


	//   ....[2]....
        /*048c*/ 	.word	0x0000d720


	//   ....[3]....
        /*0490*/ 	.word	0x0000d810


	//   ....[4]....
        /*0494*/ 	.word	0x0000e050


	//----- nvinfo : EIATTR_MBARRIER_INSTR_OFFSETS
	.align		4
.L_971:
        /*0498*/ 	.byte	0x04, 0x39
        /*049a*/ 	.short	(.L_973 - .L_972)


	//   ....[0]....
.L_972:
        /*049c*/ 	.word	0x00000250
        /*04a0*/ 	.word	0x000000ff
        /*04a4*/ 	.word	0x00034800
        /*04a8*/ 	.short	0x0100
        /*04aa*/ 	.byte	0x08
	.zero		1


	//   ....[1]....
        /*04ac*/ 	.word	0x00000260
        /*04b0*/ 	.word	0x000000ff
        /*04b4*/ 	.word	0x00034820
        /*04b8*/ 	.short	0x0100
        /*04ba*/ 	.byte	0x08
	.zero		1


	//   ....[2]....
        /*04bc*/ 	.word	0x00000350
        /*04c0*/ 	.word	0x000000ff
        /*04c4*/ 	.word	0x00034830
        /*04c8*/ 	.short	0x0100
        /*04ca*/ 	.byte	0x08
	.zero		1


	//   ....[3]....
        /*04cc*/ 	.word	0x00000360
        /*04d0*/ 	.word	0x000000ff
        /*04d4*/ 	.word	0x00034840
        /*04d8*/ 	.short	0x0100
        /*04da*/ 	.byte	0x08
	.zero		1


	//   ....[4]....
        /*04dc*/ 	.word	0x00000370
        /*04e0*/ 	.word	0x000000ff
        /*04e4*/ 	.word	0x00034838
        /*04e8*/ 	.short	0x0100
        /*04ea*/ 	.byte	0x08
	.zero		1


	//   ....[5]....
        /*04ec*/ 	.word	0x00000380
        /*04f0*/ 	.word	0x000000ff
        /*04f4*/ 	.word	0x00034848
        /*04f8*/ 	.short	0x0100
        /*04fa*/ 	.byte	0x08
	.zero		1


	//   ....[6]....
        /*04fc*/ 	.word	0x00000590
        /*0500*/ 	.word	0x000000ff
        /*0504*/ 	.word	0x00034850
        /*0508*/ 	.short	0x0100
        /*050a*/ 	.byte	0x08
	.zero		1


	//   ....[7]....
        /*050c*/ 	.word	0x000005a0
        /*0510*/ 	.word	0x000000ff
        /*0514*/ 	.word	0x00034860
        /*0518*/ 	.short	0x0100
        /*051a*/ 	.byte	0x08
	.zero		1


	//   ....[8]....
        /*051c*/ 	.word	0x000005b0
        /*0520*/ 	.word	0x000000ff
        /*0524*/ 	.word	0x00034858
        /*0528*/ 	.short	0x0100
        /*052a*/ 	.byte	0x08
	.zero		1


	//   ....[9]....
        /*052c*/ 	.word	0x000005c0
        /*0530*/ 	.word	0x000000ff
        /*0534*/ 	.word	0x00034868
        /*0538*/ 	.short	0x0100
        /*053a*/ 	.byte	0x08
	.zero		1


	//   ....[10]....
        /*053c*/ 	.word	0x000007c0
        /*0540*/ 	.word	0x000000ff
        /*0544*/ 	.word	0x00034870
        /*0548*/ 	.short	0x0100
        /*054a*/ 	.byte	0x08
	.zero		1


	//   ....[11]....
        /*054c*/ 	.word	0x000007d0
        /*0550*/ 	.word	0x000000ff
        /*0554*/ 	.word	0x00034880
        /*0558*/ 	.short	0x0100
        /*055a*/ 	.byte	0x08
	.zero		1


	//   ....[12]....
        /*055c*/ 	.word	0x000007e0
        /*0560*/ 	.word	0x000000ff
        /*0564*/ 	.word	0x00034878
        /*0568*/ 	.short	0x0100
        /*056a*/ 	.byte	0x08
	.zero		1


	//   ....[13]....
        /*056c*/ 	.word	0x000007f0
        /*0570*/ 	.word	0x000000ff
        /*0574*/ 	.word	0x00034888
        /*0578*/ 	.short	0x0100
        /*057a*/ 	.byte	0x08
	.zero		1


	//   ....[14]....
        /*057c*/ 	.word	0x00000a50
        /*0580*/ 	.word	0x000000ff
        /*0584*/ 	.word	0x00034890
        /*0588*/ 	.short	0x0100
        /*058a*/ 	.byte	0x08
	.zero		1


	//   ....[15]....
        /*058c*/ 	.word	0x00000a60
        /*0590*/ 	.word	0x000000ff
        /*0594*/ 	.word	0x000348a0
        /*0598*/ 	.short	0x0100
        /*059a*/ 	.byte	0x08
	.zero		1


	//   ....[16]....
        /*059c*/ 	.word	0x00000a70
        /*05a0*/ 	.word	0x000000ff
        /*05a4*/ 	.word	0x00034898
        /*05a8*/ 	.short	0x0100
        /*05aa*/ 	.byte	0x08
	.zero		1


	//   ....[17]....
        /*05ac*/ 	.word	0x00000a80
        /*05b0*/ 	.word	0x000000ff
        /*05b4*/ 	.word	0x000348a8
        /*05b8*/ 	.short	0x0100
        /*05ba*/ 	.byte	0x08
	.zero		1


	//   ....[18]....
        /*05bc*/ 	.word	0x00000d20
        /*05c0*/ 	.word	0x000000ff
        /*05c4*/ 	.word	0x000348b0
        /*05c8*/ 	.short	0x0100
        /*05ca*/ 	.byte	0x08
	.zero		1


	//   ....[19]....
        /*05cc*/ 	.word	0x00000d30
        /*05d0*/ 	.word	0x000000ff
        /*05d4*/ 	.word	0x000348c0
        /*05d8*/ 	.short	0x0100
        /*05da*/ 	.byte	0x08
	.zero		1


	//   ....[20]....
        /*05dc*/ 	.word	0x00000d40
        /*05e0*/ 	.word	0x000000ff
        /*05e4*/ 	.word	0x000348b8
        /*05e8*/ 	.short	0x0100
        /*05ea*/ 	.byte	0x08
	.zero		1


	//   ....[21]....
        /*05ec*/ 	.word	0x00000d50
        /*05f0*/ 	.word	0x000000ff
        /*05f4*/ 	.word	0x000348c8
        /*05f8*/ 	.short	0x0100
        /*05fa*/ 	.byte	0x08
	.zero		1


	//   ....[22]....
        /*05fc*/ 	.word	0x000016b0
        /*0600*/ 	.word	0x000000ff
        /*0604*/ 	.word	0x00034800
        /*0608*/ 	.short	0x010a
        /*060a*/ 	.byte	0x3d
	.zero		1


	//   ....[23]....
        /*060c*/ 	.word	0x00001740
        /*0610*/ 	.word	0x0000000c
        /*0614*/ 	.word	0x00034830
        /*0618*/ 	.short	0x010a
        /*061a*/ 	.byte	0x3f
	.zero		1


	//   ....[24]....
        /*061c*/ 	.word	0x00001780
        /*0620*/ 	.word	0x0000000c
        /*0624*/ 	.word	0x00034830
        /*0628*/ 	.short	0x010a
        /*062a*/ 	.byte	0x3f
	.zero		1


	//   ....[25]....
        /*062c*/ 	.word	0x000059b0
        /*0630*/ 	.word	0x0000000d
        /*0634*/ 	.word	0x00000000
        /*0638*/ 	.short	0x0101
        /*063a*/ 	.byte	0x3f
	.zero		1


	//   ....[26]....
        /*063c*/ 	.word	0x00006570
        /*0640*/ 	.word	0x000000ff
        /*0644*/ 	.word	0x00034830
        /*0648*/ 	.short	0x010a
        /*064a*/ 	.byte	0x06
	.zero		1


	//   ....[27]....
        /*064c*/ 	.word	0x000065b0
        /*0650*/ 	.word	0x000000ff
        /*0654*/ 	.word	0x00034830
        /*0658*/ 	.short	0x010a
        /*065a*/ 	.byte	0x06
	.zero		1


	//   ....[28]....
        /*065c*/ 	.word	0x00008c80
        /*0660*/ 	.word	0x000000ff
        /*0664*/ 	.word	0x00034850
        /*0668*/ 	.short	0x010a
        /*066a*/ 	.byte	0x06
	.zero		1


	//   ....[29]....
        /*066c*/ 	.word	0x00008cc0
        /*0670*/ 	.word	0x000000ff
        /*0674*/ 	.word	0x00034850
        /*0678*/ 	.short	0x010a
        /*067a*/ 	.byte	0x06
	.zero		1


	//   ....[30]....
        /*067c*/ 	.word	0x0000a6f0
        /*0680*/ 	.word	0x0000000c
        /*0684*/ 	.word	0x00000000
        /*0688*/ 	.short	0x0101
        /*068a*/ 	.byte	0x3f
	.zero		1


	//   ....[31]....
        /*068c*/ 	.word	0x0000aa50
        /*0690*/ 	.word	0x0000005b
        /*0694*/ 	.word	0x00000000
        /*0698*/ 	.short	0x0101
        /*069a*/ 	.byte	0x3f
	.zero		1


	//   ....[32]....
        /*069c*/ 	.word	0x0000b0b0
        /*06a0*/ 	.word	0x000000ff
        /*06a4*/ 	.word	0x00034850
        /*06a8*/ 	.short	0x010a
        /*06aa*/ 	.byte	0x07
	.zero		1


	//   ....[33]....
        /*06ac*/ 	.word	0x0000b0f0
        /*06b0*/ 	.word	0x000000ff
        /*06b4*/ 	.word	0x00034850
        /*06b8*/ 	.short	0x010a
        /*06ba*/ 	.byte	0x07
	.zero		1


	//   ....[34]....
        /*06bc*/ 	.word	0x0000b9e0
        /*06c0*/ 	.word	0x00000003
        /*06c4*/ 	.word	0x00000000
        /*06c8*/ 	.short	0x0101
        /*06ca*/ 	.byte	0x3f
	.zero		1


	//   ....[35]....
        /*06cc*/ 	.word	0x0000cb80
        /*06d0*/ 	.word	0x000000ff
        /*06d4*/ 	.word	0x00000000
        /*06d8*/ 	.short	0x0101
        /*06da*/ 	.byte	0x04
	.zero		1


	//   ....[36]....
        /*06dc*/ 	.word	0x0000cbf0
        /*06e0*/ 	.word	0x000000ff
        /*06e4*/ 	.word	0x00000000
        /*06e8*/ 	.short	0x0101
        /*06ea*/ 	.byte	0x3d
	.zero		1


	//   ....[37]....
        /*06ec*/ 	.word	0x0000dbe0
        /*06f0*/ 	.word	0x00000002
        /*06f4*/ 	.word	0x00034840
        /*06f8*/ 	.short	0x010a
        /*06fa*/ 	.byte	0x3f
	.zero		1


	//   ....[38]....
        /*06fc*/ 	.word	0x0000ea30
        /*0700*/ 	.word	0x000000ff
        /*0704*/ 	.word	0x00034800
        /*0708*/ 	.short	0x0107
        /*070a*/ 	.byte	0x24
	.zero		1


	//   ....[39]....
        /*070c*/ 	.word	0x0000eaa0
        /*0710*/ 	.word	0x000000ff
        /*0714*/ 	.word	0x00034800
        /*0718*/ 	.short	0x0101
        /*071a*/ 	.byte	0x24
	.zero		1


	//   ....[40]....
        /*071c*/ 	.word	0x0000eac0
        /*0720*/ 	.word	0x000000ff
        /*0724*/ 	.word	0x00034820
        /*0728*/ 	.short	0x010a
        /*072a*/ 	.byte	0x24
	.zero		1


	//   ....[41]....
        /*072c*/ 	.word	0x0000ede0
        /*0730*/ 	.word	0x00000003
        /*0734*/ 	.word	0x00034840
        /*0738*/ 	.short	0x010a
        /*073a*/ 	.byte	0x3f
	.zero		1


	//   ....[42]....
        /*073c*/ 	.word	0x0000f220
        /*0740*/ 	.word	0x00000002
        /*0744*/ 	.word	0x00034860
        /*0748*/ 	.short	0x010a
        /*074a*/ 	.byte	0x3f
	.zero		1


	//   ....[43]....
        /*074c*/ 	.word	0x0000f8f0
        /*0750*/ 	.word	0x00000003
        /*0754*/ 	.word	0x00034840
        /*0758*/ 	.short	0x010a
        /*075a*/ 	.byte	0x3f
	.zero		1


	//   ....[44]....
        /*075c*/ 	.word	0x0000fd30
        /*0760*/ 	.word	0x00000002
        /*0764*/ 	.word	0x00034860
        /*0768*/ 	.short	0x010a
        /*076a*/ 	.byte	0x3f
	.zero		1


	//   ....[45]....
        /*076c*/ 	.word	0x00010360
        /*0770*/ 	.word	0x00000003
        /*0774*/ 	.word	0x00034840
        /*0778*/ 	.short	0x010a
        /*077a*/ 	.byte	0x3f
	.zero		1


	//   ....[46]....
        /*077c*/ 	.word	0x00010790
        /*0780*/ 	.word	0x00000002
        /*0784*/ 	.word	0x00034860
        /*0788*/ 	.short	0x010a
        /*078a*/ 	.byte	0x3f
	.zero		1


	//   ....[47]....
        /*078c*/ 	.word	0x00010c30
        /*0790*/ 	.word	0x00000000
        /*0794*/ 	.word	0x00034860
        /*0798*/ 	.short	0x010a
        /*079a*/ 	.byte	0x3f
	.zero		1


	//   ....[48]....
        /*079c*/ 	.word	0x00011190
        /*07a0*/ 	.word	0x00000000
        /*07a4*/ 	.word	0x00034820
        /*07a8*/ 	.short	0x010a
        /*07aa*/ 	.byte	0x3f
	.zero		1


	//   ....[49]....
        /*07ac*/ 	.word	0x00011380
        /*07b0*/ 	.word	0x00000006
        /*07b4*/ 	.word	0x00000000
        /*07b8*/ 	.short	0x010a
        /*07ba*/ 	.byte	0x3f
	.zero		1


	//   ....[50]....
        /*07bc*/ 	.word	0x000113b0
        /*07c0*/ 	.word	0x00000007
        /*07c4*/ 	.word	0x00000000
        /*07c8*/ 	.short	0x010a
        /*07ca*/ 	.byte	0x3f
	.zero		1


	//   ....[51]....
        /*07cc*/ 	.word	0x00011410
        /*07d0*/ 	.word	0x00000004
        /*07d4*/ 	.word	0x00000000
        /*07d8*/ 	.short	0x010a
        /*07da*/ 	.byte	0x3f
	.zero		1


	//   ....[52]....
        /*07dc*/ 	.word	0x00011440
        /*07e0*/ 	.word	0x00000003
        /*07e4*/ 	.word	0x00000000
        /*07e8*/ 	.short	0x010a
        /*07ea*/ 	.byte	0x3f
	.zero		1


	//   ....[53]....
        /*07ec*/ 	.word	0x000114b0
        /*07f0*/ 	.word	0x00000003
        /*07f4*/ 	.word	0x00034800
        /*07f8*/ 	.short	0x010a
        /*07fa*/ 	.byte	0x3f
	.zero		1


	//   ....[54]....
        /*07fc*/ 	.word	0x00011500
        /*0800*/ 	.word	0x0000000c
        /*0804*/ 	.word	0x00034830
        /*0808*/ 	.short	0x010a
        /*080a*/ 	.byte	0x3f
	.zero		1


	//   ....[55]....
        /*080c*/ 	.word	0x00011560
        /*0810*/ 	.word	0x0000000a
        /*0814*/ 	.word	0x00034830
        /*0818*/ 	.short	0x010a
        /*081a*/ 	.byte	0x3f
	.zero		1


	//   ....[56]....
        /*081c*/ 	.word	0x000115c0
        /*0820*/ 	.word	0x0000000a
        /*0824*/ 	.word	0x00034850
        /*0828*/ 	.short	0x010a
        /*082a*/ 	.byte	0x3f
	.zero		1


	//   ....[57]....
        /*082c*/ 	.word	0x00011620
        /*0830*/ 	.word	0x00000005
        /*0834*/ 	.word	0x00034850
        /*0838*/ 	.short	0x010a
        /*083a*/ 	.byte	0x3f
	.zero		1


	//   ....[58]....
        /*083c*/ 	.word	0x000117c0
        /*0840*/ 	.word	0x00000002
        /*0844*/ 	.word	0x00034840
        /*0848*/ 	.short	0x010a
        /*084a*/ 	.byte	0x3f
	.zero		1


	//   ....[59]....
        /*084c*/ 	.word	0x00012370
        /*0850*/ 	.word	0x00000003
        /*0854*/ 	.word	0x00034820
        /*0858*/ 	.short	0x010a
        /*085a*/ 	.byte	0x3f
	.zero		1


	//   ....[60]....
        /*085c*/ 	.word	0x000123c0
        /*0860*/ 	.word	0x00000003
        /*0864*/ 	.word	0x00034840
        /*0868*/ 	.short	0x010a
        /*086a*/ 	.byte	0x3f
	.zero		1


	//   ....[61]....
        /*086c*/ 	.word	0x00012410
        /*0870*/ 	.word	0x00000002
        /*0874*/ 	.word	0x00034860
        /*0878*/ 	.short	0x010a
        /*087a*/ 	.byte	0x3f
	.zero		1


	//   ....[62]....
        /*087c*/ 	.word	0x00012460
        /*0880*/ 	.word	0x00000003
        /*0884*/ 	.word	0x00034840
        /*0888*/ 	.short	0x010a
        /*088a*/ 	.byte	0x3f
	.zero		1


	//   ....[63]....
        /*088c*/ 	.word	0x000124b0
        /*0890*/ 	.word	0x00000002
        /*0894*/ 	.word	0x00034860
        /*0898*/ 	.short	0x010a
        /*089a*/ 	.byte	0x3f
	.zero		1


	//   ....[64]....
        /*089c*/ 	.word	0x00012500
        /*08a0*/ 	.word	0x00000003
        /*08a4*/ 	.word	0x00034840
        /*08a8*/ 	.short	0x010a
        /*08aa*/ 	.byte	0x3f
	.zero		1


	//   ....[65]....
        /*08ac*/ 	.word	0x00012550
        /*08b0*/ 	.word	0x00000002
        /*08b4*/ 	.word	0x00034860
        /*08b8*/ 	.short	0x010a
        /*08ba*/ 	.byte	0x3f
	.zero		1


	//   ....[66]....
        /*08bc*/ 	.word	0x000125a0
        /*08c0*/ 	.word	0x00000000
        /*08c4*/ 	.word	0x00034860
        /*08c8*/ 	.short	0x010a
        /*08ca*/ 	.byte	0x3f
	.zero		1


	//   ....[67]....
        /*08cc*/ 	.word	0x000125f0
        /*08d0*/ 	.word	0x00000000
        /*08d4*/ 	.word	0x00034820
        /*08d8*/ 	.short	0x010a
        /*08da*/ 	.byte	0x3f
	.zero		1


	//   ....[68]....
        /*08dc*/ 	.word	0x00012790
        /*08e0*/ 	.word	0x00000006
        /*08e4*/ 	.word	0x00000000
        /*08e8*/ 	.short	0x010a
        /*08ea*/ 	.byte	0x3f
	.zero		1


	//   ....[69]....
        /*08ec*/ 	.word	0x000127e0
        /*08f0*/ 	.word	0x00000007
        /*08f4*/ 	.word	0x00000000
        /*08f8*/ 	.short	0x010a
        /*08fa*/ 	.byte	0x3f
	.zero		1


	//   ....[70]....
        /*08fc*/ 	.word	0x00012830
        /*0900*/ 	.word	0x00000004
        /*0904*/ 	.word	0x00000000
        /*0908*/ 	.short	0x010a
        /*090a*/ 	.byte	0x3f
	.zero		1


	//----- nvinfo : EIATTR_NUM_MBARRIERS
	.align		4
.L_973:
        /*090c*/ 	.byte	0x03, 0x38
        /*090e*/ 	.short	0x0016


	//----- nvinfo : EIATTR_EXIT_INSTR_OFFSETS
	.align		4
        /*0910*/ 	.byte	0x04, 0x1c
        /*0912*/ 	.short	(.L_975 - .L_974)


	//   ....[0]....
.L_974:
        /*0914*/ 	.word	0x00000f10


	//   ....[1]....
        /*0918*/ 	.word	0x0000cfd0


	//   ....[2]....
        /*091c*/ 	.word	0x00011490


	//----- nvinfo : EIATTR_MAX_THREADS
	.align		4
.L_975:
        /*0920*/ 	.byte	0x04, 0x05
        /*0922*/ 	.short	(.L_977 - .L_976)
.L_976:
        /*0924*/ 	.word	0x00000180
        /*0928*/ 	.word	0x00000001
        /*092c*/ 	.word	0x00000001


	//----- nvinfo : EIATTR_CRS_STACK_SIZE
	.align		4
.L_977:
        /*0930*/ 	.byte	0x04, 0x1e
        /*0932*/ 	.short	(.L_979 - .L_978)
.L_978:
        /*0934*/ 	.word	0x00000000


	//----- nvinfo : EIATTR_CBANK_PARAM_SIZE
	.align		4
.L_979:
        /*0938*/ 	.byte	0x03, 0x19
        /*093a*/ 	.short	0x0a70


	//----- nvinfo : EIATTR_PARAM_CBANK
	.align		4
        /*093c*/ 	.byte	0x04, 0x0a
        /*093e*/ 	.short	(.L_981 - .L_980)
	.align		4
.L_980:
        /*0940*/ 	.word	index@(.nv.constant0._ZN7cutlass13device_kernelIN5flash11enable_sm90INS1_16FlashAttnFwdSm90INS1_25CollectiveMainloopFwdSm90ILi2EN4cute5tupleIJNS5_1CILi2EEENS7_ILi1EEES9_EEENS6_IJNS7_ILi128EEENS7_ILi176EEESB_EEELi128ENS_6half_tEfNS_4arch4Sm90ELb0ELb0ELb0ELb0ELb0ELb0ELb0ELb1ELb1ELb1ELb0ELb0EEENS1_21CollectiveEpilogueFwdINS6_IJSB_SB_SC_EEESA_SE_SG_Li256ELb0ELb1ELb0ELb0EEENS1_29StaticPersistentTileSchedulerILb0EEEEEEEEEvNT_6ParamsE)
        /*0944*/ 	.short	0x0210
        /*0946*/ 	.short	0x0a70


	//----- nvinfo : EIATTR_SW_WAR
	.align		4
.L_981:
        /*0948*/ 	.byte	0x04, 0x36
        /*094a*/ 	.short	(.L_983 - .L_982)
.L_982:
        /*094c*/ 	.word	0x00000008
.L_983:


//--------------------- .nv.info._ZN7cutlass13device_kernelIN5flash11enable_sm90INS1_16FlashAttnFwdSm90INS1_25CollectiveMainloopFwdSm90ILi2EN4cute5tupleIJNS5_1CILi1EEES8_S8_EEENS6_IJNS7_ILi128EEENS7_ILi176EEESA_EEELi128ENS_6half_tEfNS_4arch4Sm90ELb0ELb0ELb0ELb1ELb0ELb0ELb0ELb1ELb1ELb1ELb0ELb0EEENS1_21CollectiveEpilogueFwdINS6_IJSA_SA_SB_EEES9_SD_SF_Li256ELb1ELb1ELb0ELb0EEENS1_36VarlenDynamicPersistentTileSchedulerILi128ELi176ELi256ELi128ELb0ELb1ELb1ELb0ELb1ELb1EEEEEEEEEvNT_6ParamsE --------------------------
	.section	.nv.info._ZN7cutlass13device_kernelIN5flash11enable_sm90INS1_16FlashAttnFwdSm90INS1_25CollectiveMainloopFwdSm90ILi2EN4cute5tupleIJNS5_1CILi1EEES8_S8_EEENS6_IJNS7_ILi128EEENS7_ILi176EEESA_EEELi128ENS_6half_tEfNS_4arch4Sm90ELb0ELb0ELb0ELb1ELb0ELb0ELb0ELb1ELb1ELb1ELb0ELb0EEENS1_21CollectiveEpilogueFwdINS6_IJSA_SA_SB_EEES9_SD_SF_Li256ELb1ELb1ELb0ELb0EEENS1_36VarlenDynamicPersistentTileSchedulerILi128ELi176ELi256ELi128ELb0ELb1ELb1ELb0ELb1ELb1EEEEEEEEEvNT_6ParamsE,"",@"SHT_CUDA_INFO"
	.sectionflags	@""
	.align	4


	//----- nvinfo : EIATTR_CUDA_API_VERSION
	.align		4
        /*0000*/ 	.byte	0x04, 0x37
        /*0002*/ 	.short	(.L_985 - .L_984)
.L_984:
        /*0004*/ 	.word	0x00000082


	//----- nvinfo : EIATTR_KPARAM_INFO
	.align		4
.L_985:
        /*0008*/ 	.byte	0x04, 0x17
        /*000a*/ 	.short	(.L_987 - .L_986)
.L_986:
        /*000c*/ 	.word	0x00000000
        /*0010*/ 	.short	0x0000
        /*0012*/ 	.short	0x0070
        /*0014*/ 	.byte	0x00, 0xf0, 0x01, 0x2a


	//----- nvinfo : EIATTR_SPARSE_MMA_MASK
	.align		4
.L_987:
        /*0018*/ 	.byte	0x03, 0x50
        /*001a*/ 	.short	0x0000


	//----- nvinfo : EIATTR_MAXREG_COUNT
	.align		4
        /*001c*/ 	.byte	0x03, 0x1b
        /*001e*/ 	.short	0x00a8


	//----- nvinfo : EIATTR_NUM_BARRIERS
	.align		4
        /*0020*/ 	.byte	0x02, 0x4c
        /*0022*/ 	.byte	0x10
	.zero		1


	//----- nvinfo : EIATTR_EXTERNS
	.align		4
        /*0024*/ 	.byte	0x04, 0x0f
        /*0026*/ 	.short	(.L_989 - .L_988)


	//   ....[0]....
	.align		4
.L_988:
        /*0028*/ 	.word	index@(__assertfail)


	//----- nvinfo : EIATTR_ANNOTATIONS
	.align		4
.L_989:
        /*002c*/ 	.byte	0x04, 0x55
        /*002e*/ 	.short	(.L_991 - .L_990)


	//   ....[0]....
.L_990:
        /* <DEDUP_REMOVED lines=78> */


	//----- nvinfo : EIATTR_MERCURY_ISA_VERSION
	.align		4
.L_991:
        /*04f8*/ 	.byte	0x03, 0x5f
        /*04fa*/ 	.short	0x0101


	//----- nvinfo : EIATTR_UNUSED_LOAD_BYTE_OFFSET
	.align		4
        /*04fc*/ 	.byte	0x04, 0x44
        /*04fe*/ 	.short	(.L_993 - .L_992)


	//   ....[0]....
.L_992:
        /*0500*/ 	.word	0x00000a30
        /*0504*/ 	.word	0x0000fff0


	//   ....[1]....
        /*0508*/ 	.word	0x0000be00
        /*050c*/ 	.word	0x0000fff0


	//----- nvinfo : EIATTR_INT_WARP_WIDE_INSTR_OFFSETS
	.align		4
.L_993:
        /*0510*/ 	.byte	0x04, 0x31
        /*0512*/ 	.short	(.L_995 - .L_994)


	//   ....[0]....
.L_994:
        /*0514*/ 	.word	0x00000120


	//   ....[1]....
        /*0518*/ 	.word	0x000001c0


	//   ....[2]....
        /*051c*/ 	.word	0x00000230


	//   ....[3]....
        /*0520*/ 	.word	0x0000ede0


	//   ....[4]....
        /*0524*/ 	.word	0x0000ee70


	//   ....[5]....
        /*0528*/ 	.word	0x000126f0


	//   ....[6]....
        /*052c*/ 	.word	0x00012780


	//----- nvinfo : EIATTR_COOP_GROUP_MASK_REGIDS
	.align		4
.L_995:
        /*0530*/ 	.byte	0x04, 0x29
        /*0532*/ 	.short	(.L_997 - .L_996)


	//   ....[0]....
.L_996:
        /*0534*/ 	.word	0xffffffff


	//   ....[1]....
        /*0538*/ 	.word	0xffffffff


	//   ....[2]....
        /*053c*/ 	.word	0xffffffff


	//   ....[3]....
        /*0540*/ 	.word	0xffffffff


	//   ....[4]....
        /*0544*/ 	.word	0xffffffff


	//   ....[5]....
        /*0548*/ 	.word	0xffffffff


	//   ....[6]....
        /*054c*/ 	.word	0xffffffff


	//   ....[7]....
        /*0550*/ 	.word	0xffffffff


	//   ....[8]....
        /*0554*/ 	.word	0xffffffff


	//   ....[9]....
        /*0558*/ 	.word	0xffffffff


	//   ....[10]....
        /*055c*/ 	.word	0xffffffff


	//   ....[11]....
        /*0560*/ 	.word	0xffffffff


	//   ....[12]....
        /*0564*/ 	.word	0xffffffff


	//   ....[13]....
        /*0568*/ 	.word	0xffffffff


	//   ....[14]....
        /*056c*/ 	.word	0xffffffff


	//   ....[15]....
        /*0570*/ 	.word	0xffffffff


	//   ....[16]....
        /*0574*/ 	.word	0xffffffff


	//   ....[17]....
        /*0578*/ 	.word	0xffffffff


	//   ....[18]....
        /*057c*/ 	.word	0xffffffff


	//   ....[19]....
        /*0580*/ 	.word	0xffffffff


	//   ....[20]....
        /*0584*/ 	.word	0xffffffff


	//   ....[21]....
        /*0588*/ 	.word	0xffffffff


	//   ....[22]....
        /*058c*/ 	.word	0xffffffff


	//   ....[23]....
        /*0590*/ 	.word	0xffffffff


	//   ....[24]....
        /*0594*/ 	.word	0xffffffff


	//   ....[25]....
        /*0598*/ 	.word	0xffffffff


	//   ....[26]....
        /*059c*/ 	.word	0xffffffff


	//   ....[27]....
        /*05a0*/ 	.word	0xffffffff


	//   ....[28]....
        /*05a4*/ 	.word	0xffffffff


	//   ....[29]....
        /*05a8*/ 	.word	0xffffffff


	//   ....[30]....
        /*05ac*/ 	.word	0xffffffff


	//   ....[31]....
        /*05b0*/ 	.word	0xffffffff


	//   ....[32]....
        /*05b4*/ 	.word	0xffffffff


	//   ....[33]....
        /*05b8*/ 	.word	0xffffffff


	//   ....[34]....
        /*05bc*/ 	.word	0xffffffff


	//   ....[35]....
        /*05c0*/ 	.word	0xffffffff


	//   ....[36]....
        /*05c4*/ 	.word	0xffffffff


	//   ....[37]....
        /*05c8*/ 	.word	0xffffffff


	//   ....[38]....
        /*05cc*/ 	.word	0xffffffff


	//   ....[39]....
        /*05d0*/ 	.word	0xffffffff


	//   ....[40]....
        /*05d4*/ 	.word	0xffffffff


	//   ....[41]....
        /*05d8*/ 	.word	0xffffffff


	//   ....[42]....
        /*05dc*/ 	.word	0xffffffff


	//   ....[43]....
        /*05e0*/ 	.word	0xffffffff


	//   ....[44]....
        /*05e4*/ 	.word	0xffffffff


	//   ....[45]....
        /*05e8*/ 	.word	0xffffffff


	//   ....[46]....
        /*05ec*/ 	.word	0xffffffff


	//   ....[47]....
        /*05f0*/ 	.word	0xffffffff


	//   ....[48]....
        /*05f4*/ 	.word	0xffffffff


	//   ....[49]....
        /*05f8*/ 	.word	0xffffffff


	//   ....[50]....
        /*05fc*/ 	.word	0xffffffff


	//   ....[51]....
        /*0600*/ 	.word	0xffffffff


	//   ....[52]....
        /*0604*/ 	.word	0xffffffff


	//   ....[53]....
        /*0608*/ 	.word	0xffffffff


	//   ....[54]....
        /*060c*/ 	.word	0xffffffff


	//   ....[55]....
        /*0610*/ 	.word	0xffffffff


	//   ....[56]....
        /*0614*/ 	.word	0xffffffff


	//   ....[57]....
        /*0618*/ 	.word	0xffffffff


	//   ....[58]....
        /*061c*/ 	.word	0xffffffff


	//   ....[59]....
        /*0620*/ 	.word	0xffffffff


	//   ....[60]....
        /*0624*/ 	.word	0xffffffff


	//   ....[61]....
        /*0628*/ 	.word	0xffffffff


	//   ....[62]....
        /*062c*/ 	.word	0xffffffff


	//   ....[63]....
        /*0630*/ 	.word	0xffffffff


	//   ....[64]....
        /*0634*/ 	.word	0xffffffff


	//   ....[65]....
        /*0638*/ 	.word	0xffffffff


	//   ....[66]....
        /*063c*/ 	.word	0xffffffff


	//   ....[67]....
        /*0640*/ 	.word	0xffffffff


	//   ....[68]....
        /*0644*/ 	.word	0xffffffff


	//   ....[69]....
        /*0648*/ 	.word	0xffffffff


	//   ....[70]....
        /*064c*/ 	.word	0xffffffff


	//   ....[71]....
        /*0650*/ 	.word	0xffffffff


	//   ....[72]....
        /*0654*/ 	.word	0xffffffff


	//   ....[73]....
        /*0658*/ 	.word	0xffffffff


	//   ....[74]....
        /*065c*/ 	.word	0xffffffff


	//   ....[75]....
        /*0660*/ 	.word	0xffffffff


	//   ....[76]....
        /*0664*/ 	.word	0xffffffff


	//   ....[77]....
        /*0668*/ 	.word	0xffffffff


	//   ....[78]....
        /*066c*/ 	.word	0xffffffff


	//   ....[79]....
        /*0670*/ 	.word	0xffffffff


	//   ....[80]....
        /*0674*/ 	.word	0xffffffff


	//   ....[81]....
        /*0678*/ 	.word	0xffffffff


	//   ....[82]....
        /*067c*/ 	.word	0xffffffff


	//   ....[83]....
        /*0680*/ 	.word	0xffffffff


	//   ....[84]....
        /*0684*/ 	.word	0xffffffff


	//   ....[85]....
        /*0688*/ 	.word	0xffffffff


	//   ....[86]....
        /*068c*/ 	.word	0xffffffff


	//   ....[87]....
        /*0690*/ 	.word	0xffffffff


	//   ....[88]....
        /*0694*/ 	.word	0xffffffff


	//   ....[89]....
        /*0698*/ 	.word	0xffffffff


	//   ....[90]....
        /*069c*/ 	.word	0xffffffff


	//   ....[91]....
        /*06a0*/ 	.word	0x0500000f


	//   ....[92]....
        /*06a4*/ 	.word	0x0500000f


	//   ....[93]....
        /*06a8*/ 	.word	0x0500000f


	//   ....[94]....
        /*06ac*/ 	.word	0x0500000f


	//   ....[95]....
        /*06b0*/ 	.word	0x0500000f


	//   ....[96]....
        /*06b4*/ 	.word	0x0500000f


	//   ....[97]....
        /*06b8*/ 	.word	0x0500000f


	//   ....[98]....
        /*06bc*/ 	.word	0x0500000f


	//   ....[99]....
        /*06c0*/ 	.word	0x0500000f


	//   ....[100]....
        /*06c4*/ 	.word	0x0500000f


	//   ....[101]....
        /*06c8*/ 	.word	0x0500000f


	//   ....[102]....
        /*06cc*/ 	.word	0x0500000f


	//   ....[103]....
        /*06d0*/ 	.word	0x0500000f


	//   ....[104]....
        /*06d4*/ 	.word	0x0500000f


	//   ....[105]....
        /*06d8*/ 	.word	0x0500000f


	//   ....[106]....
        /*06dc*/ 	.word	0x0500000f


	//   ....[107]....
        /*06e0*/ 	.word	0x0500000f


	//   ....[108]....
        /*06e4*/ 	.word	0x0500000f


	//   ....[109]....
        /*06e8*/ 	.word	0x0500000f


	//   ....[110]....
        /*06ec*/ 	.word	0x0500000f


	//   ....[111]....
        /*06f0*/ 	.word	0x0500000f


	//   ....[112]....
        /*06f4*/ 	.word	0x0500000f


	//   ....[113]....
        /*06f8*/ 	.word	0x0500000f


	//   ....[114]....
        /*06fc*/ 	.word	0x0500000f


	//   ....[115]....
        /*0700*/ 	.word	0x0500000f


	//   ....[116]....
        /*0704*/ 	.word	0x0500000f


	//   ....[117]....
        /*0708*/ 	.word	0x0500000f


	//   ....[118]....
        /*070c*/ 	.word	0x0500000f


	//   ....[119]....
        /*0710*/ 	.word	0x0500000f


	//   ....[120]....
        /*0714*/ 	.word	0x0500000f


	//   ....[121]....
        /*0718*/ 	.word	0x0500000f


	//   ....[122]....
        /*071c*/ 	.word	0x0500000f


	//   ....[123]....
        /*0720*/ 	.word	0x0500000f


	//   ....[124]....
        /*0724*/ 	.word	0x0500000f


	//   ....[125]....
        /*0728*/ 	.word	0x0500000f


	//----- nvinfo : EIATTR_COOP_GROUP_INSTR_OFFSETS
	.align		4
.L_997:
        /*072c*/ 	.byte	0x04, 0x28
        /*072e*/ 	.short	(.L_999 - .L_998)


	//   ....[0]....
.L_998:
        /*0730*/ 	.word	0x00000060


	//   ....[1]....
        /*0734*/ 	.word	0x00000130


	//   ....[2]....
        /*0738*/ 	.word	0x000001e0


	//   ....[3]....
        /*073c*/ 	.word	0x000003a0


	//   ....[4]....
        /*0740*/ 	.word	0x00000500


	//   ....[5]....
        /*0744*/ 	.word	0x00000620


	//   ....[6]....
        /*0748*/ 	.word	0x00000780


	//   ....[7]....
        /*074c*/ 	.word	0x00001320


	//   ....[8]....
        /*0750*/ 	.word	0x000048e0


	//   ....[9]....
        /*0754*/ 	.word	0x00004960


	//   ....[10]....
        /*0758*/ 	.word	0x000050b0


	//   ....[11]....
        /*075c*/ 	.word	0x00005150


	//   ....[12]....
        /*0760*/ 	.word	0x000092e0


	//   ....[13]....
        /*0764*/ 	.word	0x00009310


	//   ....[14]....
        /*0768*/ 	.word	0x00009da0


	//   ....[15]....
        /*076c*/ 	.word	0x00009e00


	//   ....[16]....
        /*0770*/ 	.word	0x0000b2b0


	//   ....[17]....
        /*0774*/ 	.word	0x0000b330


	//   ....[18]....
        /*0778*/ 	.word	0x0000b7f0


	//   ....[19]....
        /*077c*/ 	.word	0x0000b800


	//   ....[20]....
        /*0780*/ 	.word	0x0000c860


	//   ....[21]....
        /*0784*/ 	.word	0x0000c8a0


	//   ....[22]....
        /*0788*/ 	.word	0x0000c8e0


	//   ....[23]....
        /*078c*/ 	.word	0x0000c910


	//   ....[24]....
        /*0790*/ 	.word	0x0000ce60


	//   ....[25]....
        /*0794*/ 	.word	0x0000cea0


	//   ....[26]....
        /*0798*/ 	.word	0x0000cf60


	//   ....[27]....
        /*079c*/ 	.word	0x0000cf80


	//   ....[28]....
        /*07a0*/ 	.word	0x0000d040


	//   ....[29]....
        /*07a4*/ 	.word	0x0000d060


	//   ....[30]....
        /*07a8*/ 	.word	0x0000d130


	//   ....[31]....
        /*07ac*/ 	.word	0x0000d150


	//   ....[32]....
        /*07b0*/ 	.word	0x0000d980


	//   ....[33]....
        /*07b4*/ 	.word	0x0000d9a0


	//   ....[34]....
        /*07b8*/ 	.word	0x0000da60


	//   ....[35]....
        /*07bc*/ 	.word	0x0000da80


	//   ....[36]....
        /*07c0*/ 	.word	0x0000db40


	//   ....[37]....
        /*07c4*/ 	.word	0x0000db60


	//   ....[38]....
        /*07c8*/ 	.word	0x0000dc30


	//   ....[39]....
        /*07cc*/ 	.word	0x0000dc50


	//   ....[40]....
        /*07d0*/ 	.word	0x0000dd90


	//   ....[41]....
        /*07d4*/ 	.word	0x0000df80


	//   ....[42]....
        /*07d8*/ 	.word	0x0000dfb0


	//   ....[43]....
        /*07dc*/ 	.word	0x0000dfe0


	//   ....[44]....
        /*07e0*/ 	.word	0x0000e010


	//   ....[45]....
        /*07e4*/ 	.word	0x0000e040


	//   ....[46]....
        /*07e8*/ 	.word	0x0000e070


	//   ....[47]....
        /*07ec*/ 	.word	0x0000e1e0


	//   ....[48]....
        /*07f0*/ 	.word	0x0000e210


	//   ....[49]....
        /*07f4*/ 	.word	0x0000e240


	//   ....[50]....
        /*07f8*/ 	.word	0x0000e270


	//   ....[51]....
        /*07fc*/ 	.word	0x0000e2a0


	//   ....[52]....
        /*0800*/ 	.word	0x0000e2d0


	//   ....[53]....
        /*0804*/ 	.word	0x0000e370


	//   ....[54]....
        /*0808*/ 	.word	0x0000e3a0


	//   ....[55]....
        /*080c*/ 	.word	0x0000e430


	//   ....[56]....
        /*0810*/ 	.word	0x0000f3f0


	//   ....[57]....
        /*0814*/ 	.word	0x00010030


	//   ....[58]....
        /*0818*/ 	.word	0x00010040


	//   ....[59]....
        /*081c*/ 	.word	0x00010060


	//   ....[60]....
        /*0820*/ 	.word	0x000100a0


	//   ....[61]....
        /*0824*/ 	.word	0x000101b0


	//   ....[62]....
        /*0828*/ 	.word	0x000101c0


	//   ....[63]....
        /*082c*/ 	.word	0x00010250


	//   ....[64]....
        /*0830*/ 	.word	0x00010260


	//   ....[65]....
        /*0834*/ 	.word	0x000102f0


	//   ....[66]....
        /*0838*/ 	.word	0x00010300


	//   ....[67]....
        /*083c*/ 	.word	0x00010390


	//   ....[68]....
        /*0840*/ 	.word	0x000103a0


	//   ....[69]....
        /*0844*/ 	.word	0x00010430


	//   ....[70]....
        /*0848*/ 	.word	0x00010440


	//   ....[71]....
        /*084c*/ 	.word	0x00010450


	//   ....[72]....
        /*0850*/ 	.word	0x00010460


	//   ....[73]....
        /*0854*/ 	.word	0x00012e10


	//   ....[74]....
        /*0858*/ 	.word	0x00012e70


	//   ....[75]....
        /*085c*/ 	.word	0x00012ea0


	//   ....[76]....
        /*0860*/ 	.word	0x00012ed0


	//   ....[77]....
        /*0864*/ 	.word	0x00012f00


	//   ....[78]....
        /*0868*/ 	.word	0x00012f30


	//   ....[79]....
        /*086c*/ 	.word	0x00012f60


	//   ....[80]....
        /*0870*/ 	.word	0x00012f70


	//   ....[81]....
        /*0874*/ 	.word	0x000130f0


	//   ....[82]....
        /*0878*/ 	.word	0x00013120


	//   ....[83]....
        /*087c*/ 	.word	0x00013150


	//   ....[84]....
        /*0880*/ 	.word	0x00013180


	//   ....[85]....
        /*0884*/ 	.word	0x000131b0


	//   ....[86]....
        /*0888*/ 	.word	0x000131e0


	//   ....[87]....
        /*088c*/ 	.word	0x000132a0


	//   ....[88]....
        /*0890*/ 	.word	0x000132c0


	//   ....[89]....
        /*0894*/ 	.word	0x00013330


	//   ....[90]....
        /*0898*/ 	.word	0x000137c0


	//   ....[91]....
        /*089c*/ 	.word	0x00013ca0


	//   ....[92]....
        /*08a0*/ 	.word	0x00013e70


	//   ....[93]....
        /*08a4*/ 	.word	0x00013ec0


	//   ....[94]....
        /*08a8*/ 	.word	0x00013f20


	//   ....[95]....
        /*08ac*/ 	.word	0x00013fc0


	//   ....[96]....
        /*08b0*/ 	.word	0x00014080


	//   ....[97]....
        /*08b4*/ 	.word	0x000141a0


	//   ....[98]....
        /*08b8*/ 	.word	0x00014200


	//   ....[99]....
        /*08bc*/ 	.word	0x00014300


	//   ....[100]....
        /*08c0*/ 	.word	0x00014360


	//   ....[101]....
        /*08c4*/ 	.word	0x00014460


	//   ....[102]....
        /*08c8*/ 	.word	0x000144c0


	//   ....[103]....
        /*08cc*/ 	.word	0x000145c0


	//   ....[104]....
        /*08d0*/ 	.word	0x00014620


	//   ....[105]....
        /*08d4*/ 	.word	0x00014710


	//   ....[106]....
        /*08d8*/ 	.word	0x00014770


	//   ....[107]....
        /*08dc*/ 	.word	0x00014850


	//   ....[108]....
        /*08e0*/ 	.word	0x00014b80


	//   ....[109]....
        /*08e4*/ 	.word	0x00014c20


	//   ....[110]....
        /*08e8*/ 	.word	0x00014d40


	//   ....[111]....
        /*08ec*/ 	.word	0x00014db0


	//   ....[112]....
        /*08f0*/ 	.word	0x00014e30


	//   ....[113]....
        /*08f4*/ 	.word	0x00014eb0


	//   ....[114]....
        /*08f8*/ 	.word	0x00014f30


	//   ....[115]....
        /*08fc*/ 	.word	0x00014fc0


	//   ....[116]....
        /*0900*/ 	.word	0x00015060


	//   ....[117]....
        /*0904*/ 	.word	0x00015100


	//   ....[118]....
        /*0908*/ 	.word	0x00015170


	//   ....[119]....
        /*090c*/ 	.word	0x000151e0


	//   ....[120]....
        /*0910*/ 	.word	0x00015250


	//   ....[121]....
        /*0914*/ 	.word	0x000152d0


	//   ....[122]....
        /*0918*/ 	.word	0x00015350


	//   ....[123]....
        /*091c*/ 	.word	0x000153f0


	//   ....[124]....
        /*0920*/ 	.word	0x00015480


	//   ....[125]....
        /*0924*/ 	.word	0x000155b0


	//----- nvinfo : EIATTR_REG_RECONFIG
	.align		4
.L_999:
        /*0928*/ 	.byte	0x01, 0x54
	.zero		2


	//----- nvinfo : EIATTR_SYSCALL_OFFSETS
	.align		4
        /*092c*/ 	.byte	0x04, 0x46
        /*092e*/ 	.short	(.L_1001 - .L_1000)


	//   ....[0]....
.L_1000:
        /*0930*/ 	.word	0x00001510


	//   ....[1]....
        /*0934*/ 	.word	0x0000efe0


	//   ....[2]....
        /*0938*/ 	.word	0x0000f140


	//   ....[3]....
        /*093c*/ 	.word	0x0000f240


	//   ....[4]....
        /*0940*/ 	.word	0x0000fc00


	//----- nvinfo : EIATTR_MBARRIER_INSTR_OFFSETS
	.align		4
.L_1001:
        /*0944*/ 	.byte	0x04, 0x39
        /*0946*/ 	.short	(.L_1003 - .L_1002)


	//   ....[0]....
.L_1002:
        /*0948*/ 	.word	0x00000250
        /*094c*/ 	.word	0x000000ff
        /*0950*/ 	.word	0x00034800
        /*0954*/ 	.short	0x0100
        /*0956*/ 	.byte	0x08
	.zero		1


	//   ....[1]....
        /*0958*/ 	.word	0x00000260
        /*095c*/ 	.word	0x000000ff
        /*0960*/ 	.word	0x00034820
        /*0964*/ 	.short	0x0100
        /*0966*/ 	.byte	0x08
	.zero		1


	//   ....[2]....
        /*0968*/ 	.word	0x00000350
        /*096c*/ 	.word	0x000000ff
        /*0970*/ 	.word	0x00034830
        /*0974*/ 	.short	0x0100
        /*0976*/ 	.byte	0x08
	.zero		1


	//   ....[3]....
        /*0978*/ 	.word	0x00000360
        /*097c*/ 	.word	0x000000ff
        /*0980*/ 	.word	0x00034840
        /*0984*/ 	.short	0x0100
        /*0986*/ 	.byte	0x08
	.zero		1


	//   ....[4]....
        /*0988*/ 	.word	0x00000370
        /*098c*/ 	.word	0x000000ff
        /*0990*/ 	.word	0x00034838
        /*0994*/ 	.short	0x0100
        /*0996*/ 	.byte	0x08
	.zero		1


	//   ....[5]....
        /*0998*/ 	.word	0x00000380
        /*099c*/ 	.word	0x000000ff
        /*09a0*/ 	.word	0x00034848
        /*09a4*/ 	.short	0x0100
        /*09a6*/ 	.byte	0x08
	.zero		1


	//   ....[6]....
        /*09a8*/ 	.word	0x000004b0
        /*09ac*/ 	.word	0x000000ff
        /*09b0*/ 	.word	0x00034850
        /*09b4*/ 	.short	0x0100
        /*09b6*/ 	.byte	0x08
	.zero		1


	//   ....[7]....
        /*09b8*/ 	.word	0x000004c0
        /*09bc*/ 	.word	0x000000ff
        /*09c0*/ 	.word	0x00034860
        /*09c4*/ 	.short	0x0100
        /*09c6*/ 	.byte	0x08
	.zero		1


	//   ....[8]....
        /*09c8*/ 	.word	0x000004d0
        /*09cc*/ 	.word	0x000000ff
        /*09d0*/ 	.word	0x00034858
        /*09d4*/ 	.short	0x0100
        /*09d6*/ 	.byte	0x08
	.zero		1


	//   ....[9]....
        /*09d8*/ 	.word	0x000004e0
        /*09dc*/ 	.word	0x000000ff
        /*09e0*/ 	.word	0x00034868
        /*09e4*/ 	.short	0x0100
        /*09e6*/ 	.byte	0x08
	.zero		1


	//   ....[10]....
        /*09e8*/ 	.word	0x000005d0
        /*09ec*/ 	.word	0x000000ff
        /*09f0*/ 	.word	0x00034870
        /*09f4*/ 	.short	0x0100
        /*09f6*/ 	.byte	0x06
	.zero		1


	//   ....[11]....
        /*09f8*/ 	.word	0x000005e0
        /*09fc*/ 	.word	0x000000ff
        /*0a00*/ 	.word	0x00034880
        /*0a04*/ 	.short	0x0100
        /*0a06*/ 	.byte	0x06
	.zero		1


	//   ....[12]....
        /*0a08*/ 	.word	0x000005f0
        /*0a0c*/ 	.word	0x000000ff
        /*0a10*/ 	.word	0x00034878
        /*0a14*/ 	.short	0x0100
        /*0a16*/ 	.byte	0x06
	.zero		1


	//   ....[13]....
        /*0a18*/ 	.word	0x00000600
        /*0a1c*/ 	.word	0x000000ff
        /*0a20*/ 	.word	0x00034888
        /*0a24*/ 	.short	0x0100
        /*0a26*/ 	.byte	0x06
	.zero		1


	//   ....[14]....
        /*0a28*/ 	.word	0x00000730
        /*0a2c*/ 	.word	0x000000ff
        /*0a30*/ 	.word	0x00034890
        /*0a34*/ 	.short	0x0100
        /*0a36*/ 	.byte	0x08
	.zero		1


	//   ....[15]....
        /*0a38*/ 	.word	0x00000740
        /*0a3c*/ 	.word	0x000000ff
        /*0a40*/ 	.word	0x000348a0
        /*0a44*/ 	.short	0x0100
        /*0a46*/ 	.byte	0x08
	.zero		1


	//   ....[16]....
        /*0a48*/ 	.word	0x00000750
        /*0a4c*/ 	.word	0x000000ff
        /*0a50*/ 	.word	0x00034898
        /*0a54*/ 	.short	0x0100
        /*0a56*/ 	.byte	0x08
	.zero		1


	//   ....[17]....
        /*0a58*/ 	.word	0x00000760
        /*0a5c*/ 	.word	0x000000ff
        /*0a60*/ 	.word	0x000348a8
        /*0a64*/ 	.short	0x0100
        /*0a66*/ 	.byte	0x08
	.zero		1


	//   ....[18]....
        /*0a68*/ 	.word	0x00000890
        /*0a6c*/ 	.word	0x000000ff
        /*0a70*/ 	.word	0x000348b0
        /*0a74*/ 	.short	0x0100
        /*0a76*/ 	.byte	0x08
	.zero		1


	//   ....[19]....
        /*0a78*/ 	.word	0x000008a0
        /*0a7c*/ 	.word	0x000000ff
        /*0a80*/ 	.word	0x000348c0
        /*0a84*/ 	.short	0x0100
        /*0a86*/ 	.byte	0x08
	.zero		1


	//   ....[20]....
        /*0a88*/ 	.word	0x000008b0
        /*0a8c*/ 	.word	0x000000ff
        /*0a90*/ 	.word	0x000348b8
        /*0a94*/ 	.short	0x0100
        /*0a96*/ 	.byte	0x08
	.zero		1


	//   ....[21]....
        /*0a98*/ 	.word	0x000008c0
        /*0a9c*/ 	.word	0x000000ff
        /*0aa0*/ 	.word	0x000348c8
        /*0aa4*/ 	.short	0x0100
        /*0aa6*/ 	.byte	0x08
	.zero		1


	//   ....[22]....
        /*0aa8*/ 	.word	0x000015c0
        /*0aac*/ 	.word	0x00000000
        /*0ab0*/ 	.word	0x00034800
        /*0ab4*/ 	.short	0x010a
        /*0ab6*/ 	.byte	0x3f
	.zero		1


	//   ....[23]....
        /*0ab8*/ 	.word	0x00001630
        /*0abc*/ 	.word	0x0000000c
        /*0ac0*/ 	.word	0x00034830
        /*0ac4*/ 	.short	0x010a
        /*0ac6*/ 	.byte	0x3f
	.zero		1


	//   ....[24]....
        /*0ac8*/ 	.word	0x000016a0
        /*0acc*/ 	.word	0x0000000c
        /*0ad0*/ 	.word	0x00034830
        /*0ad4*/ 	.short	0x010a
        /*0ad6*/ 	.byte	0x3f
	.zero		1


	//   ....[25]....
        /*0ad8*/ 	.word	0x000054f0
        /*0adc*/ 	.word	0x00000028
        /*0ae0*/ 	.word	0x00000000
        /*0ae4*/ 	.short	0x0101
        /*0ae6*/ 	.byte	0x3f
	.zero		1


	//   ....[26]....
        /*0ae8*/ 	.word	0x00006720
        /*0aec*/ 	.word	0x00000000
        /*0af0*/ 	.word	0x00034830
        /*0af4*/ 	.short	0x010a
        /*0af6*/ 	.byte	0x3f
	.zero		1


	//   ....[27]....
        /*0af8*/ 	.word	0x00006760
        /*0afc*/ 	.word	0x00000000
        /*0b00*/ 	.word	0x00034830
        /*0b04*/ 	.short	0x010a
        /*0b06*/ 	.byte	0x3f
	.zero		1


	//   ....[28]....
        /*0b08*/ 	.word	0x00008e30
        /*0b0c*/ 	.word	0x000000ff
        /*0b10*/ 	.word	0x00034850
        /*0b14*/ 	.short	0x010a
        /*0b16*/ 	.byte	0x06
	.zero		1


	//   ....[29]....
        /*0b18*/ 	.word	0x00008e70
        /*0b1c*/ 	.word	0x000000ff
        /*0b20*/ 	.word	0x00034850
        /*0b24*/ 	.short	0x010a
        /*0b26*/ 	.byte	0x06
	.zero		1


	//   ....[30]....
        /*0b28*/ 	.word	0x0000a910
        /*0b2c*/ 	.word	0x00000085
        /*0b30*/ 	.word	0x00000000
        /*0b34*/ 	.short	0x0101
        /*0b36*/ 	.byte	0x3f
	.zero		1


	//   ....[31]....
        /*0b38*/ 	.word	0x0000aaa0
        /*0b3c*/ 	.word	0x00000083
        /*0b40*/ 	.word	0x00000000
        /*0b44*/ 	.short	0x0101
        /*0b46*/ 	.byte	0x3f
	.zero		1


	//   ....[32]....
        /*0b48*/ 	.word	0x0000b210
        /*0b4c*/ 	.word	0x00000008
        /*0b50*/ 	.word	0x00034850
        /*0b54*/ 	.short	0x010a
        /*0b56*/ 	.byte	0x3f
	.zero		1


	//   ....[33]....
        /*0b58*/ 	.word	0x0000b250
        /*0b5c*/ 	.word	0x00000008
        /*0b60*/ 	.word	0x00034850
        /*0b64*/ 	.short	0x010a
        /*0b66*/ 	.byte	0x3f
	.zero		1


	//   ....[34]....
        /*0b68*/ 	.word	0x0000ba10
        /*0b6c*/ 	.word	0x00000008
        /*0b70*/ 	.word	0x00000000
        /*0b74*/ 	.short	0x0101
        /*0b76*/ 	.byte	0x3f
	.zero		1


	//   ....[35]....
        /*0b78*/ 	.word	0x0000ce90
        /*0b7c*/ 	.word	0x00000012
        /*0b80*/ 	.word	0x00000000
        /*0b84*/ 	.short	0x0101
        /*0b86*/ 	.byte	0x3f
	.zero		1


	//   ....[36]....
        /*0b88*/ 	.word	0x0000f690
        /*0b8c*/ 	.word	0x00000000
        /*0b90*/ 	.word	0x00034840
        /*0b94*/ 	.short	0x010a
        /*0b96*/ 	.byte	0x3f
	.zero		1


	//   ....[37]....
        /*0b98*/ 	.word	0x000105b0
        /*0b9c*/ 	.word	0x00000009
        /*0ba0*/ 	.word	0x00034800
        /*0ba4*/ 	.short	0x0107
        /*0ba6*/ 	.byte	0x3f
	.zero		1


	//   ....[38]....
        /*0ba8*/ 	.word	0x000106c0
        /*0bac*/ 	.word	0x00000002
        /*0bb0*/ 	.word	0x00034800
        /*0bb4*/ 	.short	0x0101
        /*0bb6*/ 	.byte	0x3f
	.zero		1


	//   ....[39]....
        /*0bb8*/ 	.word	0x000106e0
        /*0bbc*/ 	.word	0x00000002
        /*0bc0*/ 	.word	0x00034820
        /*0bc4*/ 	.short	0x010a
        /*0bc6*/ 	.byte	0x3f
	.zero		1


	//   ....[40]....
        /*0bc8*/ 	.word	0x00010a60
        /*0bcc*/ 	.word	0x00000003
        /*0bd0*/ 	.word	0x00034840
        /*0bd4*/ 	.short	0x010a
        /*0bd6*/ 	.byte	0x3f
	.zero		1


	//   ....[41]....
        /*0bd8*/ 	.word	0x00010e20
        /*0bdc*/ 	.word	0x00000003
        /*0be0*/ 	.word	0x00000060
        /*0be4*/ 	.short	0x010a
        /*0be6*/ 	.byte	0x3f
	.zero		1


	//   ....[42]....
        /*0be8*/ 	.word	0x00011510
        /*0bec*/ 	.word	0x00000003
        /*0bf0*/ 	.word	0x00034840
        /*0bf4*/ 	.short	0x010a
        /*0bf6*/ 	.byte	0x3f
	.zero		1


	//   ....[43]....
        /*0bf8*/ 	.word	0x000118d0
        /*0bfc*/ 	.word	0x00000002
        /*0c00*/ 	.word	0x00000060
        /*0c04*/ 	.short	0x010a
        /*0c06*/ 	.byte	0x3f
	.zero		1


	//   ....[44]....
        /*0c08*/ 	.word	0x00011ef0
        /*0c0c*/ 	.word	0x00000002
        /*0c10*/ 	.word	0x00034840
        /*0c14*/ 	.short	0x010a
        /*0c16*/ 	.byte	0x3f
	.zero		1


	//   ....[45]....
        /*0c18*/ 	.word	0x000122b0
        /*0c1c*/ 	.word	0x00000002
        /*0c20*/ 	.word	0x00000060
        /*0c24*/ 	.short	0x010a
        /*0c26*/ 	.byte	0x3f
	.zero		1


	//   ....[46]....
        /*0c28*/ 	.word	0x00012860
        /*0c2c*/ 	.word	0x00000002
        /*0c30*/ 	.word	0x00034860
        /*0c34*/ 	.short	0x010a
        /*0c36*/ 	.byte	0x3f
	.zero		1


	//   ....[47]....
        /*0c38*/ 	.word	0x00013740
        /*0c3c*/ 	.word	0x00000000
        /*0c40*/ 	.word	0x00034820
        /*0c44*/ 	.short	0x010a
        /*0c46*/ 	.byte	0x3f
	.zero		1


	//   ....[48]....
        /*0c48*/ 	.word	0x00013900
        /*0c4c*/ 	.word	0x00000006
        /*0c50*/ 	.word	0x00000000
        /*0c54*/ 	.short	0x010a
        /*0c56*/ 	.byte	0x3f
	.zero		1


	//   ....[49]....
        /*0c58*/ 	.word	0x00013970
        /*0c5c*/ 	.word	0x00000007
        /*0c60*/ 	.word	0x00000000
        /*0c64*/ 	.short	0x010a
        /*0c66*/ 	.byte	0x3f
	.zero		1


	//   ....[50]....
        /*0c68*/ 	.word	0x000139e0
        /*0c6c*/ 	.word	0x00000004
        /*0c70*/ 	.word	0x00000000
        /*0c74*/ 	.short	0x010a
        /*0c76*/ 	.byte	0x3f
	.zero		1


	//   ....[51]....
        /*0c78*/ 	.word	0x00013a10
        /*0c7c*/ 	.word	0x00000003
        /*0c80*/ 	.word	0x00000000
        /*0c84*/ 	.short	0x010a
        /*0c86*/ 	.byte	0x3f
	.zero		1


	//   ....[52]....
        /*0c88*/ 	.word	0x00013a70
        /*0c8c*/ 	.word	0x00000000
        /*0c90*/ 	.word	0x00034800
        /*0c94*/ 	.short	0x010a
        /*0c96*/ 	.byte	0x3f
	.zero		1


	//   ....[53]....
        /*0c98*/ 	.word	0x00013ac0
        /*0c9c*/ 	.word	0x0000000c
        /*0ca0*/ 	.word	0x00034830
        /*0ca4*/ 	.short	0x010a
        /*0ca6*/ 	.byte	0x3f
	.zero		1


	//   ....[54]....
        /*0ca8*/ 	.word	0x00013b10
        /*0cac*/ 	.word	0x00000000
        /*0cb0*/ 	.word	0x00034830
        /*0cb4*/ 	.short	0x010a
        /*0cb6*/ 	.byte	0x3f
	.zero		1


	//   ....[55]....
        /*0cb8*/ 	.word	0x00013b70
        /*0cbc*/ 	.word	0x0000000b
        /*0cc0*/ 	.word	0x00034850
        /*0cc4*/ 	.short	0x010a
        /*0cc6*/ 	.byte	0x3f
	.zero		1


	//   ....[56]....
        /*0cc8*/ 	.word	0x00013bc0
        /*0ccc*/ 	.word	0x00000008
        /*0cd0*/ 	.word	0x00034850
        /*0cd4*/ 	.short	0x010a
        /*0cd6*/ 	.byte	0x3f
	.zero		1


	//   ....[57]....
        /*0cd8*/ 	.word	0x00013d60
        /*0cdc*/ 	.word	0x00000000
        /*0ce0*/ 	.word	0x00034840
        /*0ce4*/ 	.short	0x010a
        /*0ce6*/ 	.byte	0x3f
	.zero		1


	//   ....[58]....
        /*0ce8*/ 	.word	0x000148a0
        /*0cec*/ 	.word	0x00000002
        /*0cf0*/ 	.word	0x00034820
        /*0cf4*/ 	.short	0x010a
        /*0cf6*/ 	.byte	0x3f
	.zero		1


	//   ....[59]....
        /*0cf8*/ 	.word	0x000148f0
        /*0cfc*/ 	.word	0x00000003
        /*0d00*/ 	.word	0x00034840
        /*0d04*/ 	.short	0x010a
        /*0d06*/ 	.byte	0x3f
	.zero		1


	//   ....[60]....
        /*0d08*/ 	.word	0x00014940
        /*0d0c*/ 	.word	0x00000003
        /*0d10*/ 	.word	0x00000060
        /*0d14*/ 	.short	0x010a
        /*0d16*/ 	.byte	0x3f
	.zero		1


	//   ....[61]....
        /*0d18*/ 	.word	0x00014990
        /*0d1c*/ 	.word	0x00000003
        /*0d20*/ 	.word	0x00034840
        /*0d24*/ 	.short	0x010a
        /*0d26*/ 	.byte	0x3f
	.zero		1


	//   ....[62]....
        /*0d28*/ 	.word	0x000149e0
        /*0d2c*/ 	.word	0x00000002
        /*0d30*/ 	.word	0x00000060
        /*0d34*/ 	.short	0x010a
        /*0d36*/ 	.byte	0x3f
	.zero		1


	//   ....[63]....
        /*0d38*/ 	.word	0x00014a30
        /*0d3c*/ 	.word	0x00000002
        /*0d40*/ 	.word	0x00034840
        /*0d44*/ 	.short	0x010a
        /*0d46*/ 	.byte	0x3f
	.zero		1


	//   ....[64]....
        /*0d48*/ 	.word	0x00014a80
        /*0d4c*/ 	.word	0x00000002
        /*0d50*/ 	.word	0x00000060
        /*0d54*/ 	.short	0x010a
        /*0d56*/ 	.byte	0x3f
	.zero		1


	//   ....[65]....
        /*0d58*/ 	.word	0x00014ad0
        /*0d5c*/ 	.word	0x00000002
        /*0d60*/ 	.word	0x00034860
        /*0d64*/ 	.short	0x010a
        /*0d66*/ 	.byte	0x3f
	.zero		1


	//   ....[66]....
        /*0d68*/ 	.word	0x000154d0
        /*0d6c*/ 	.word	0x00000000
        /*0d70*/ 	.word	0x00034820
        /*0d74*/ 	.short	0x010a
        /*0d76*/ 	.byte	0x3f
	.zero		1


	//   ....[67]....
        /*0d78*/ 	.word	0x00015670
        /*0d7c*/ 	.word	0x00000006
        /*0d80*/ 	.word	0x00000000
        /*0d84*/ 	.short	0x010a
        /*0d86*/ 	.byte	0x3f
	.zero		1


	//   ....[68]....
        /*0d88*/ 	.word	0x000156c0
        /*0d8c*/ 	.word	0x00000007
        /*0d90*/ 	.word	0x00000000
        /*0d94*/ 	.short	0x010a
        /*0d96*/ 	.byte	0x3f
	.zero		1


	//   ....[69]....
        /*0d98*/ 	.word	0x00015710
        /*0d9c*/ 	.word	0x00000004
        /*0da0*/ 	.word	0x00000000
        /*0da4*/ 	.short	0x010a
        /*0da6*/ 	.byte	0x3f
	.zero		1


	//----- nvinfo : EIATTR_NUM_MBARRIERS
	.align		4
.L_1003:
        /*0da8*/ 	.byte	0x03, 0x38
        /*0daa*/ 	.short	0x0016


	//----- nvinfo : EIATTR_EXIT_INSTR_OFFSETS
	.align		4
        /*0dac*/ 	.byte	0x04, 0x1c
        /*0dae*/ 	.short	(.L_1005 - .L_1004)


	//   ....[0]....
.L_1004:
        /*0db0*/ 	.word	0x00000a70


	//   ....[1]....
        /*0db4*/ 	.word	0x0000dd40


	//   ....[2]....
        /*0db8*/ 	.word	0x00013a60


	//----- nvinfo : EIATTR_MAX_THREADS
	.align		4
.L_1005:
        /*0dbc*/ 	.byte	0x04, 0x05
        /*0dbe*/ 	.short	(.L_1007 - .L_1006)
.L_1006:
        /*0dc0*/ 	.word	0x00000180
        /*0dc4*/ 	.word	0x00000001
        /*0dc8*/ 	.word	0x00000001


	//----- nvinfo : EIATTR_CRS_STACK_SIZE
	.align		4
.L_1007:
        /*0dcc*/ 	.byte	0x04, 0x1e
        /*0dce*/ 	.short	(.L_1009 - .L_1008)
.L_1008:
        /*0dd0*/ 	.word	0x00000000


	//----- nvinfo : EIATTR_CBANK_PARAM_SIZE
	.align		4
.L_1009:
        /*0dd4*/ 	.byte	0x03, 0x19
        /*0dd6*/ 	.short	0x0af0


	//----- nvinfo : EIATTR_PARAM_CBANK
	.align		4
        /*0dd8*/ 	.byte	0x04, 0x0a
        /*0dda*/ 	.short	(.L_1011 - .L_1010)
	.align		4
.L_1010:
        /*0ddc*/ 	.word	index@(.nv.constant0._ZN7cutlass13device_kernelIN5flash11enable_sm90INS1_16FlashAttnFwdSm90INS1_25CollectiveMainloopFwdSm90ILi2EN4cute5tupleIJNS5_1CILi1EEES8_S8_EEENS6_IJNS7_ILi128EEENS7_ILi176EEESA_EEELi128ENS_6half_tEfNS_4arch4Sm90ELb0ELb0ELb0ELb1ELb0ELb0ELb0ELb1ELb1ELb1ELb0ELb0EEENS1_21CollectiveEpilogueFwdINS6_IJSA_SA_SB_EEES9_SD_SF_Li256ELb1ELb1ELb0ELb0EEENS1_36VarlenDynamicPersistentTileSchedulerILi128ELi176ELi256ELi128ELb0ELb1ELb1ELb0ELb1ELb1EEEEEEEEEvNT_6ParamsE)
        /*0de0*/ 	.short	0x0210
        /*0de2*/ 	.short	0x0af0


	//----- nvinfo : EIATTR_SW_WAR
	.align		4
.L_1011:
        /*0de4*/ 	.byte	0x04, 0x36
        /*0de6*/ 	.short	(.L_1013 - .L_1012)
.L_1012:
        /*0de8*/ 	.word	0x00000008
.L_1013:


//--------------------- .nv.info._ZN7cutlass13device_kernelIN5flash11enable_sm90INS1_16FlashAttnFwdSm90INS1_25CollectiveMainloopFwdSm90ILi2EN4cute5tupleIJNS5_1CILi1EEES8_S8_EEENS6_IJNS7_ILi128EEENS7_ILi176EEESA_EEELi128ENS_6half_tEfNS_4arch4Sm90ELb0ELb0ELb0ELb1ELb0ELb1ELb0ELb1ELb1ELb1ELb0ELb0EEENS1_21CollectiveEpilogueFwdINS6_IJSA_SA_SB_EEES9_SD_SF_Li256ELb1ELb1ELb0ELb0EEENS1_36VarlenDynamicPersistentTileSchedulerILi128ELi176ELi256ELi128ELb0ELb1ELb1ELb0ELb1ELb1EEEEEEEEEvNT_6ParamsE --------------------------
	.section	.nv.info._ZN7cutlass13device_kernelIN5flash11enable_sm90INS1_16FlashAttnFwdSm90INS1_25CollectiveMainloopFwdSm90ILi2EN4cute5tupleIJNS5_1CILi1EEES8_S8_EEENS6_IJNS7_ILi128EEENS7_ILi176EEESA_EEELi128ENS_6half_tEfNS_4arch4Sm90ELb0ELb0ELb0ELb1ELb0ELb1ELb0ELb1ELb1ELb1ELb0ELb0EEENS1_21CollectiveEpilogueFwdINS6_IJSA_SA_SB_EEES9_SD_SF_Li256ELb1ELb1ELb0ELb0EEENS1_36VarlenDynamicPersistentTileSchedulerILi128ELi176ELi256ELi128ELb0ELb1ELb1ELb0ELb1ELb1EEEEEEEEEvNT_6ParamsE,"",@"SHT_CUDA_INFO"
	.sectionflags	@""
	.align	4


	//----- nvinfo : EIATTR_CUDA_API_VERSION
	.align		4
        /*0000*/ 	.byte	0x04, 0x37
        /*0002*/ 	.short	(.L_1015 - .L_1014)
.L_1014:
        /*0004*/ 	.word	0x00000082


	//----- nvinfo : EIATTR_KPARAM_INFO
	.align		4
.L_1015:
        /*0008*/ 	.byte	0x04, 0x17
        /*000a*/ 	.short	(.L_1017 - .L_1016)
.L_1016:
        /*000c*/ 	.word	0x00000000
        /*0010*/ 	.short	0x0000
        /*0012*/ 	.short	0x0070
        /*0014*/ 	.byte	0x00, 0xf0, 0x01, 0x2a


	//----- nvinfo : EIATTR_SPARSE_MMA_MASK
	.align		4
.L_1017:
        /*0018*/ 	.byte	0x03, 0x50
        /*001a*/ 	.short	0x0000


	//----- nvinfo : EIATTR_MAXREG_COUNT
	.align		4
        /*001c*/ 	.byte	0x03, 0x1b
        /*001e*/ 	.short	0x00a8


	//----- nvinfo : EIATTR_NUM_BARRIERS
	.align		4
        /*0020*/ 	.byte	0x02, 0x4c
        /*0022*/ 	.byte	0x10
	.zero		1


	//----- nvinfo : EIATTR_EXTERNS
	.align		4
        /*0024*/ 	.byte	0x04, 0x0f
        /*0026*/ 	.short	(.L_1019 - .L_1018)


	//   ....[0]....
	.align		4
.L_1018:
        /*0028*/ 	.word	index@(__assertfail)


	//----- nvinfo : EIATTR_ANNOTATIONS
	.align		4
.L_1019:
        /*002c*/ 	.byte	0x04, 0x55
        /*002e*/ 	.short	(.L_1021 - .L_1020)


	//   ....[0]....
.L_1020:
        /* <DEDUP_REMOVED lines=142> */


	//----- nvinfo : EIATTR_MERCURY_ISA_VERSION
	.align		4
.L_1021:
        /*0900*/ 	.byte	0x03, 0x5f
        /*0902*/ 	.short	0x0101


	//----- nvinfo : EIATTR_UNUSED_LOAD_BYTE_OFFSET
	.align		4
        /*0904*/ 	.byte	0x04, 0x44
        /*0906*/ 	.short	(.L_1023 - .L_1022)


	//   ....[0]....
.L_1022:
        /*0908*/ 	.word	0x00000ac0
        /*090c*/ 	.word	0x0000fff0


	//   ....[1]....
        /*0910*/ 	.word	0x0001c9b0
        /*0914*/ 	.word	0x0000fff0


	//----- nvinfo : EIATTR_INT_WARP_WIDE_INSTR_OFFSETS
	.align		4
.L_1023:
        /*0918*/ 	.byte	0x04, 0x31
        /*091a*/ 	.short	(.L_1025 - .L_1024)


	//   ....[0]....
.L_1024:
        /*091c*/ 	.word	0x00000190


	//   ....[1]....
        /*0920*/ 	.word	0x000001d0


	//   ....[2]....
        /*0924*/ 	.word	0x00000240


	//   ....[3]....
        /*0928*/ 	.word	0x00021110


	//   ....[4]....
        /*092c*/ 	.word	0x000211b0


	//   ....[5]....
        /*0930*/ 	.word	0x00024b10


	//   ....[6]....
        /*0934*/ 	.word	0x00024b80


	//----- nvinfo : EIATTR_COOP_GROUP_MASK_REGIDS
	.align		4
.L_1025:
        /*0938*/ 	.byte	0x04, 0x29
        /*093a*/ 	.short	(.L_1027 - .L_1026)


	//   ....[0]....
.L_1026:
        /*093c*/ 	.word	0xffffffff


	//   ....[1]....
        /*0940*/ 	.word	0xffffffff


	//   ....[2]....
        /*0944*/ 	.word	0xffffffff


	//   ....[3]....
        /*0948*/ 	.word	0xffffffff


	//   ....[4]....
        /*094c*/ 	.word	0xffffffff


	//   ....[5]....
        /*0950*/ 	.word	0xffffffff


	//   ....[6]....
        /*0954*/ 	.word	0xffffffff


	//   ....[7]....
        /*0958*/ 	.word	0xffffffff


	//   ....[8]....
        /*095c*/ 	.word	0xffffffff


	//   ....[9]....
        /*0960*/ 	.word	0xffffffff


	//   ....[10]....
        /*0964*/ 	.word	0xffffffff


	//   ....[11]....
        /*0968*/ 	.word	0xffffffff


	//   ....[12]....
        /*096c*/ 	.word	0xffffffff


	//   ....[13]....
        /*0970*/ 	.word	0xffffffff


	//   ....[14]....
        /*0974*/ 	.word	0xffffffff


	//   ....[15]....
        /*0978*/ 	.word	0xffffffff


	//   ....[16]....
        /*097c*/ 	.word	0xffffffff


	//   ....[17]....
        /*0980*/ 	.word	0xffffffff


	//   ....[18]....
        /*0984*/ 	.word	0xffffffff


	//   ....[19]....
        /*0988*/ 	.word	0xffffffff


	//   ....[20]....
        /*098c*/ 	.word	0xffffffff


	//   ....[21]....
        /*0990*/ 	.word	0xffffffff


	//   ....[22]....
        /*0994*/ 	.word	0xffffffff


	//   ....[23]....
        /*0998*/ 	.word	0xffffffff


	//   ....[24]....
        /*099c*/ 	.word	0xffffffff


	//   ....[25]....
        /*09a0*/ 	.word	0xffffffff


	//   ....[26]....
        /*09a4*/ 	.word	0xffffffff


	//   ....[27]....
        /*09a8*/ 	.word	0xffffffff


	//   ....[28]....
        /*09ac*/ 	.word	0xffffffff


	//   ....[29]....
        /*09b0*/ 	.word	0xffffffff


	//   ....[30]....
        /*09b4*/ 	.word	0xffffffff


	//   ....[31]....
        /*09b8*/ 	.word	0xffffffff


	//   ....[32]....
        /*09bc*/ 	.word	0xffffffff


	//   ....[33]....
        /*09c0*/ 	.word	0xffffffff


	//   ....[34]....
        /*09c4*/ 	.word	0xffffffff


	//   ....[35]....
        /*09c8*/ 	.word	0xffffffff


	//   ....[36]....
        /*09cc*/ 	.word	0xffffffff


	//   ....[37]....
        /*09d0*/ 	.word	0xffffffff


	//   ....[38]....
        /*09d4*/ 	.word	0xffffffff


	//   ....[39]....
        /*09d8*/ 	.word	0xffffffff


	//   ....[40]....
        /*09dc*/ 	.word	0xffffffff


	//   ....[41]....
        /*09e0*/ 	.word	0xffffffff


	//   ....[42]....
        /*09e4*/ 	.word	0xffffffff


	//   ....[43]....
        /*09e8*/ 	.word	0xffffffff


	//   ....[44]....
        /*09ec*/ 	.word	0xffffffff


	//   ....[45]....
        /*09f0*/ 	.word	0xffffffff


	//   ....[46]....
        /*09f4*/ 	.word	0xffffffff


	//   ....[47]....
        /*09f8*/ 	.word	0xffffffff


	//   ....[48]....
        /*09fc*/ 	.word	0xffffffff


	//   ....[49]....
        /*0a00*/ 	.word	0xffffffff


	//   ....[50]....
        /*0a04*/ 	.word	0xffffffff


	//   ....[51]....
        /*0a08*/ 	.word	0xffffffff


	//   ....[52]....
        /*0a0c*/ 	.word	0xffffffff


	//   ....[53]....
        /*0a10*/ 	.word	0xffffffff


	//   ....[54]....
        /*0a14*/ 	.word	0xffffffff


	//   ....[55]....
        /*0a18*/ 	.word	0xffffffff


	//   ....[56]....
        /*0a1c*/ 	.word	0xffffffff


	//   ....[57]....
        /*0a20*/ 	.word	0xffffffff


	//   ....[58]....
        /*0a24*/ 	.word	0xffffffff


	//   ....[59]....
        /*0a28*/ 	.word	0xffffffff


	//   ....[60]....
        /*0a2c*/ 	.word	0xffffffff


	//   ....[61]....
        /*0a30*/ 	.word	0xffffffff


	//   ....[62]....
        /*0a34*/ 	.word	0xffffffff


	//   ....[63]....
        /*0a38*/ 	.word	0xffffffff


	//   ....[64]....
        /*0a3c*/ 	.word	0xffffffff


	//   ....[65]....
        /*0a40*/ 	.word	0xffffffff


	//   ....[66]....
        /*0a44*/ 	.word	0xffffffff


	//   ....[67]....
        /*0a48*/ 	.word	0xffffffff


	//   ....[68]....
        /*0a4c*/ 	.word	0xffffffff


	//   ....[69]....
        /*0a50*/ 	.word	0xffffffff


	//   ....[70]....
        /*0a54*/ 	.word	0xffffffff


	//   ....[71]....
        /*0a58*/ 	.word	0xffffffff


	//   ....[72]....
        /*0a5c*/ 	.word	0xffffffff


	//   ....[73]....
        /*0a60*/ 	.word	0xffffffff


	//   ....[74]....
        /*0a64*/ 	.word	0xffffffff


	//   ....[75]....
        /*0a68*/ 	.word	0xffffffff


	//   ....[76]....
        /*0a6c*/ 	.word	0xffffffff


	//   ....[77]....
        /*0a70*/ 	.word	0xffffffff


	//   ....[78]....
        /*0a74*/ 	.word	0xffffffff


	//   ....[79]....
        /*0a78*/ 	.word	0xffffffff


	//   ....[80]....
        /*0a7c*/ 	.word	0xffffffff


	//   ....[81]....
        /*0a80*/ 	.word	0xffffffff


	//   ....[82]....
        /*0a84*/ 	.word	0xffffffff


	//   ....[83]....
        /*0a88*/ 	.word	0xffffffff


	//   ....[84]....
        /*0a8c*/ 	.word	0xffffffff


	//   ....[85]....
        /*0a90*/ 	.word	0xffffffff


	//   ....[86]....
        /*0a94*/ 	.word	0xffffffff


	//   ....[87]....
        /*0a98*/ 	.word	0xffffffff


	//   ....[88]....
        /*0a9c*/ 	.word	0xffffffff


	//   ....[89]....
        /*0aa0*/ 	.word	0xffffffff


	//   ....[90]....
        /*0aa4*/ 	.word	0xffffffff


	//   ....[91]....
        /*0aa8*/ 	.word	0xffffffff


	//   ....[92]....
        /*0aac*/ 	.word	0xffffffff


	//   ....[93]....
        /*0ab0*/ 	.word	0xffffffff


	//   ....[94]....
        /*0ab4*/ 	.word	0xffffffff


	//   ....[95]....
        /*0ab8*/ 	.word	0xffffffff


	//   ....[96]....
        /*0abc*/ 	.word	0xffffffff


	//   ....[97]....
        /*0ac0*/ 	.word	0xffffffff


	//   ....[98]....
        /*0ac4*/ 	.word	0xffffffff


	//   ....[99]....
        /*0ac8*/ 	.word	0xffffffff


	//   ....[100]....
        /*0acc*/ 	.word	0x0500000f


	//   ....[101]....
        /*0ad0*/ 	.word	0x0500000f


	//   ....[102]....
        /*0ad4*/ 	.word	0x0500000f


	//   ....[103]....
        /*0ad8*/ 	.word	0x0500000f


	//   ....[104]....
        /*0adc*/ 	.word	0x0500000f


	//   ....[105]....
        /*0ae0*/ 	.word	0x0500000f


	//   ....[106]....
        /*0ae4*/ 	.word	0x0500000f


	//   ....[107]....
        /*0ae8*/ 	.word	0x0500000f


	//   ....[108]....
        /*0aec*/ 	.word	0x0500000f


	//   ....[109]....
        /*0af0*/ 	.word	0x0500000f


	//   ....[110]....
        /*0af4*/ 	.word	0x0500000f


	//   ....[111]....
        /*0af8*/ 	.word	0x0500000f


	//   ....[112]....
        /*0afc*/ 	.word	0x0500000f


	//   ....[113]....
        /*0b00*/ 	.word	0x0500000f


	//   ....[114]....
        /*0b04*/ 	.word	0x0500000f


	//   ....[115]....
        /*0b08*/ 	.word	0x0500000f


	//   ....[116]....
        /*0b0c*/ 	.word	0x0500000f


	//   ....[117]....
        /*0b10*/ 	.word	0x0500000f


	//   ....[118]....
        /*0b14*/ 	.word	0x0500000f


	//   ....[119]....
        /*0b18*/ 	.word	0x0500000f


	//   ....[120]....
        /*0b1c*/ 	.word	0x0500000f


	//   ....[121]....
        /*0b20*/ 	.word	0x0500000f


	//   ....[122]....
        /*0b24*/ 	.word	0x0500000f


	//   ....[123]....
        /*0b28*/ 	.word	0x0500000f


	//   ....[124]....
        /*0b2c*/ 	.word	0x0500000f


	//   ....[125]....
        /*0b30*/ 	.word	0x0500000f


	//   ....[126]....
        /*0b34*/ 	.word	0x0500000f


	//   ....[127]....
        /*0b38*/ 	.word	0x0500000f


	//   ....[128]....
        /*0b3c*/ 	.word	0x0500000f


	//   ....[129]....
        /*0b40*/ 	.word	0x0500000f


	//   ....[130]....
        /*0b44*/ 	.word	0x0500000f


	//   ....[131]....
        /*0b48*/ 	.word	0x0500000f


	//   ....[132]....
        /*0b4c*/ 	.word	0x0500000f


	//   ....[133]....
        /*0b50*/ 	.word	0x0500000f


	//   ....[134]....
        /*0b54*/ 	.word	0x0500000f


	//   ....[135]....
        /*0b58*/ 	.word	0x0500000f


	//   ....[136]....
        /*0b5c*/ 	.word	0x0500000f


	//   ....[137]....
        /*0b60*/ 	.word	0x0500000f


	//   ....[138]....
        /*0b64*/ 	.word	0x0500000f


	//   ....[139]....
        /*0b68*/ 	.word	0x0500000f


	//   ....[140]....
        /*0b6c*/ 	.word	0x0500000f


	//   ....[141]....
        /*0b70*/ 	.word	0x0500000f


	//   ....[142]....
        /*0b74*/ 	.word	0x0500000f


	//   ....[143]....
        /*0b78*/ 	.word	0x0500000f


	//   ....[144]....
        /*0b7c*/ 	.word	0x0500000f


	//   ....[145]....
        /*0b80*/ 	.word	0x0500000f


	//   ....[146]....
        /*0b84*/ 	.word	0x0500000f


	//   ....[147]....
        /*0b88*/ 	.word	0x0500000f


	//   ....[148]....
        /*0b8c*/ 	.word	0x0500000f


	//   ....[149]....
        /*0b90*/ 	.word	0x0500000f


	//   ....[150]....
        /*0b94*/ 	.word	0x0500000f


	//   ....[151]....
        /*0b98*/ 	.word	0x0500000f


	//   ....[152]....
        /*0b9c*/ 	.word	0x0500000f


	//----- nvinfo : EIATTR_COOP_GROUP_INSTR_OFFSETS
	.align		4
.L_1027:
        /*0ba0*/ 	.byte	0x04, 0x28
        /*0ba2*/ 	.short	(.L_1029 - .L_1028)


	//   ....[0]....
.L_1028:
        /*0ba4*/ 	.word	0x00000070


	//   ....[1]....
        /*0ba8*/ 	.word	0x000001a0


	//   ....[2]....
        /*0bac*/ 	.word	0x000001f0


	//   ....[3]....
        /*0bb0*/ 	.word	0x00000420


	//   ....[4]....
        /*0bb4*/ 	.word	0x00000580


	//   ....[5]....
        /*0bb8*/ 	.word	0x000006a0


	//   ....[6]....
        /*0bbc*/ 	.word	0x00000800


	//   ....[7]....
        /*0bc0*/ 	.word	0x0000c5e0


	//   ....[8]....
        /*0bc4*/ 	.word	0x0000cbf0


	//   ....[9]....
        /*0bc8*/ 	.word	0x0000cc00


	//   ....[10]....
        /*0bcc*/ 	.word	0x0000cc10


	//   ....[11]....
        /*0bd0*/ 	.word	0x0000cc20


	//   ....[12]....
        /*0bd4*/ 	.word	0x0000e680


	//   ....[13]....
        /*0bd8*/ 	.word	0x0000e690


	//   ....[14]....
        /*0bdc*/ 	.word	0x0000e6a0


	//   ....[15]....
        /*0be0*/ 	.word	0x0000e6b0


	//   ....[16]....
        /*0be4*/ 	.word	0x00014520


	//   ....[17]....
        /*0be8*/ 	.word	0x000145b0


	//   ....[18]....
        /*0bec*/ 	.word	0x000147f0


	//   ....[19]....
        /*0bf0*/ 	.word	0x00014840


	//   ....[20]....
        /*0bf4*/ 	.word	0x00019dc0


	//   ....[21]....
        /*0bf8*/ 	.word	0x00019de0


	//   ....[22]....
        /*0bfc*/ 	.word	0x0001a790


	//   ....[23]....
        /*0c00*/ 	.word	0x0001a810


	//   ....[24]....
        /*0c04*/ 	.word	0x0001c2d0


	//   ....[25]....
        /*0c08*/ 	.word	0x0001c300


	//   ....[26]....
        /*0c0c*/ 	.word	0x0001c3d0


	//   ....[27]....
        /*0c10*/ 	.word	0x0001c3f0


	//   ....[28]....
        /*0c14*/ 	.word	0x0001d580


	//   ....[29]....
        /*0c18*/ 	.word	0x0001d5b0


	//   ....[30]....
        /*0c1c*/ 	.word	0x0001d610


	//   ....[31]....
        /*0c20*/ 	.word	0x0001d670


	//   ....[32]....
        /*0c24*/ 	.word	0x0001dbb0


	//   ....[33]....
        /*0c28*/ 	.word	0x0001dbd0


	//   ....[34]....
        /*0c2c*/ 	.word	0x0001dca0


	//   ....[35]....
        /*0c30*/ 	.word	0x0001dcc0


	//   ....[36]....
        /*0c34*/ 	.word	0x0001dd90


	//   ....[37]....
        /*0c38*/ 	.word	0x0001ddb0


	//   ....[38]....
        /*0c3c*/ 	.word	0x0001de90


	//   ....[39]....
        /*0c40*/ 	.word	0x0001deb0


	//   ....[40]....
        /*0c44*/ 	.word	0x0001e760


	//   ....[41]....
        /*0c48*/ 	.word	0x0001e770


	//   ....[42]....
        /*0c4c*/ 	.word	0x0001e890


	//   ....[43]....
        /*0c50*/ 	.word	0x0001e8a0


	//   ....[44]....
        /*0c54*/ 	.word	0x0001e9c0


	//   ....[45]....
        /*0c58*/ 	.word	0x0001e9d0


	//   ....[46]....
        /*0c5c*/ 	.word	0x0001eaf0


	//   ....[47]....
        /*0c60*/ 	.word	0x0001eb00


	//   ....[48]....
        /*0c64*/ 	.word	0x0001ec80


	//   ....[49]....
        /*0c68*/ 	.word	0x0001ee60


	//   ....[50]....
        /*0c6c*/ 	.word	0x0001ee90


	//   ....[51]....
        /*0c70*/ 	.word	0x0001eec0


	//   ....[52]....
        /*0c74*/ 	.word	0x0001eef0


	//   ....[53]....
        /*0c78*/ 	.word	0x0001ef20


	//   ....[54]....
        /*0c7c*/ 	.word	0x0001ef50


	//   ....[55]....
        /*0c80*/ 	.word	0x0001f0d0


	//   ....[56]....
        /*0c84*/ 	.word	0x0001f100


	//   ....[57]....
        /*0c88*/ 	.word	0x0001f130


	//   ....[58]....
        /*0c8c*/ 	.word	0x0001f160


	//   ....[59]....
        /*0c90*/ 	.word	0x0001f190


	//   ....[60]....
        /*0c94*/ 	.word	0x0001f1c0


	//   ....[61]....
        /*0c98*/ 	.word	0x0001f250


	//   ....[62]....
        /*0c9c*/ 	.word	0x0001f280


	//   ....[63]....
        /*0ca0*/ 	.word	0x0001f310


	//   ....[64]....
        /*0ca4*/ 	.word	0x0001ffa0


	//   ....[65]....
        /*0ca8*/ 	.word	0x00021740


	//   ....[66]....
        /*0cac*/ 	.word	0x000223b0


	//   ....[67]....
        /*0cb0*/ 	.word	0x000223d0


	//   ....[68]....
        /*0cb4*/ 	.word	0x00022470


	//   ....[69]....
        /*0cb8*/ 	.word	0x00022480


	//   ....[70]....
        /*0cbc*/ 	.word	0x00022510


	//   ....[71]....
        /*0cc0*/ 	.word	0x00022520


	//   ....[72]....
        /*0cc4*/ 	.word	0x000225b0


	//   ....[73]....
        /*0cc8*/ 	.word	0x000225c0


	//   ....[74]....
        /*0ccc*/ 	.word	0x00022650


	//   ....[75]....
        /*0cd0*/ 	.word	0x00022660


	//   ....[76]....
        /*0cd4*/ 	.word	0x000226f0


	//   ....[77]....
        /*0cd8*/ 	.word	0x00022700


	//   ....[78]....
        /*0cdc*/ 	.word	0x00022790


	//   ....[79]....
        /*0ce0*/ 	.word	0x000227a0


	//   ....[80]....
        /*0ce4*/ 	.word	0x000227f0


	//   ....[81]....
        /*0ce8*/ 	.word	0x00022820


	//   ....[82]....
        /*0cec*/ 	.word	0x000252a0


	//   ....[83]....
        /*0cf0*/ 	.word	0x000252f0


	//   ....[84]....
        /*0cf4*/ 	.word	0x00025320


	//   ....[85]....
        /*0cf8*/ 	.word	0x00025350


	//   ....[86]....
        /*0cfc*/ 	.word	0x00025380


	//   ....[87]....
        /*0d00*/ 	.word	0x000253b0


	//   ....[88]....
        /*0d04*/ 	.word	0x000253e0


	//   ....[89]....
        /*0d08*/ 	.word	0x000253f0


	//   ....[90]....
        /*0d0c*/ 	.word	0x00025580


	//   ....[91]....
        /*0d10*/ 	.word	0x000255c0


	//   ....[92]....
        /*0d14*/ 	.word	0x000255f0


	//   ....[93]....
        /*0d18*/ 	.word	0x00025620


	//   ....[94]....
        /*0d1c*/ 	.word	0x00025650


	//   ....[95]....
        /*0d20*/ 	.word	0x00025680


	//   ....[96]....
        /*0d24*/ 	.word	0x00025740


	//   ....[97]....
        /*0d28*/ 	.word	0x00025760


	//   ....[98]....
        /*0d2c*/ 	.word	0x000257d0


	//   ....[99]....
        /*0d30*/ 	.word	0x00025c50


	//   ....[100]....
        /*0d34*/ 	.word	0x000260e0


	//   ....[101]....
        /*0d38*/ 	.word	0x00026190


	//   ....[102]....
        /*0d3c*/ 	.word	0x00026220


	//   ....[103]....
        /*0d40*/ 	.word	0x00026270


	//   ....[104]....
        /*0d44*/ 	.word	0x000262c0


	//   ....[105]....
        /*0d48*/ 	.word	0x000263a0


	//   ....[106]....
        /*0d4c*/ 	.word	0x00026430


	//   ....[107]....
        /*0d50*/ 	.word	0x00026480


	//   ....[108]....
        /*0d54*/ 	.word	0x000264d0


	//   ....[109]....
        /*0d58*/ 	.word	0x000266e0


	//   ....[110]....
        /*0d5c*/ 	.word	0x00026730


	//   ....[111]....
        /*0d60*/ 	.word	0x000267c0


	//   ....[112]....
        /*0d64*/ 	.word	0x00026850


	//   ....[113]....
        /*0d68*/ 	.word	0x000268e0


	//   ....[114]....
        /*0d6c*/ 	.word	0x00026970


	//   ....[115]....
        /*0d70*/ 	.word	0x00026a00


	//   ....[116]....
        /*0d74*/ 	.word	0x00026a90


	//   ....[117]....
        /*0d78*/ 	.word	0x00026b50


	//   ....[118]....
        /*0d7c*/ 	.word	0x00026e50


	//   ....[119]....
        /*0d80*/ 	.word	0x00027000


	//   ....[120]....
        /*0d84*/ 	.word	0x00027050


	//   ....[121]....
        /*0d88*/ 	.word	0x00027170


	//   ....[122]....
        /*0d8c*/ 	.word	0x000271c0


	//   ....[123]....
        /*0d90*/ 	.word	0x000272e0


	//   ....[124]....
        /*0d94*/ 	.word	0x00027330


	//   ....[125]....
        /*0d98*/ 	.word	0x00027450


	//   ....[126]....
        /*0d9c*/ 	.word	0x000274a0


	//   ....[127]....
        /*0da0*/ 	.word	0x000275c0


	//   ....[128]....
        /*0da4*/ 	.word	0x00027610


	//   ....[129]....
        /*0da8*/ 	.word	0x00027730


	//   ....[130]....
        /*0dac*/ 	.word	0x00027780


	//   ....[131]....
        /*0db0*/ 	.word	0x000278a0


	//   ....[132]....
        /*0db4*/ 	.word	0x000278f0


	//   ....[133]....
        /*0db8*/ 	.word	0x000279f0


	//   ....[134]....
        /*0dbc*/ 	.word	0x00027a40


	//   ....[135]....
        /*0dc0*/ 	.word	0x00027d70


	//   ....[136]....
        /*0dc4*/ 	.word	0x00027e20


	//   ....[137]....
        /*0dc8*/ 	.word	0x00027f30


	//   ....[138]....
        /*0dcc*/ 	.word	0x00027fc0


	//   ....[139]....
        /*0dd0*/ 	.word	0x00028040


	//   ....[140]....
        /*0dd4*/ 	.word	0x000280c0


	//   ....[141]....
        /*0dd8*/ 	.word	0x00028140


	//   ....[142]....
        /*0ddc*/ 	.word	0x000281d0


	//   ....[143]....
        /*0de0*/ 	.word	0x00028270


	//   ....[144]....
        /*0de4*/ 	.word	0x00028330


	//   ....[145]....
        /*0de8*/ 	.word	0x000283b0


	//   ....[146]....
        /*0dec*/ 	.word	0x00028430


	//   ....[147]....
        /*0df0*/ 	.word	0x000284b0


	//   ....[148]....
        /*0df4*/ 	.word	0x00028540


	//   ....[149]....
        /*0df8*/ 	.word	0x000285c0


	//   ....[150]....
        /*0dfc*/ 	.word	0x00028660


	//   ....[151]....
        /*0e00*/ 	.word	0x000286f0


	//   ....[152]....
        /*0e04*/ 	.word	0x00028820


	//----- nvinfo : EIATTR_REG_RECONFIG
	.align		4
.L_1029:
        /*0e08*/ 	.byte	0x01, 0x54
	.zero		2


	//----- nvinfo : EIATTR_SYSCALL_OFFSETS
	.align		4
        /*0e0c*/ 	.byte	0x04, 0x46
        /*0e0e*/ 	.short	(.L_1031 - .L_1030)


	//   ....[0]....
.L_1030:
        /*0e10*/ 	.word	0x00001ba0


	//   ....[1]....
        /*0e14*/ 	.word	0x00001cf0


	//   ....[2]....
        /*0e18*/ 	.word	0x0000c7b0


	//   ....[3]....
        /*0e1c*/ 	.word	0x0000cb40


	//   ....[4]....
        /*0e20*/ 	.word	0x00021320


	//   ....[5]....
        /*0e24*/ 	.word	0x00021480


	//   ....[6]....
        /*0e28*/ 	.word	0x00021580


	//   ....[7]....
        /*0e2c*/ 	.word	0x00021f40


	//----- nvinfo : EIATTR_MBARRIER_INSTR_OFFSETS
	.align		4
.L_1031:
        /*0e30*/ 	.byte	0x04, 0x39
        /*0e32*/ 	.short	(.L_1033 - .L_1032)


	//   ....[0]....
.L_1032:
        /*0e34*/ 	.word	0x000002d0
        /*0e38*/ 	.word	0x000000ff
        /*0e3c*/ 	.word	0x00034800
        /*0e40*/ 	.short	0x0100
        /*0e42*/ 	.byte	0x08
	.zero		1


	//   ....[1]....
        /*0e44*/ 	.word	0x000002e0
        /*0e48*/ 	.word	0x000000ff
        /*0e4c*/ 	.word	0x00034820
        /*0e50*/ 	.short	0x0100
        /*0e52*/ 	.byte	0x08
	.zero		1


	//   ....[2]....
        /*0e54*/ 	.word	0x000003d0
        /*0e58*/ 	.word	0x000000ff
        /*0e5c*/ 	.word	0x00034830
        /*0e60*/ 	.short	0x0100
        /*0e62*/ 	.byte	0x08
	.zero		1


	//   ....[3]....
        /*0e64*/ 	.word	0x000003e0
        /*0e68*/ 	.word	0x000000ff
        /*0e6c*/ 	.word	0x00034840
        /*0e70*/ 	.short	0x0100
        /*0e72*/ 	.byte	0x08
	.zero		1


	//   ....[4]....
        /*0e74*/ 	.word	0x000003f0
        /*0e78*/ 	.word	0x000000ff
        /*0e7c*/ 	.word	0x00034838
        /*0e80*/ 	.short	0x0100
        /*0e82*/ 	.byte	0x08
	.zero		1


	//   ....[5]....
        /*0e84*/ 	.word	0x00000400
        /*0e88*/ 	.word	0x000000ff
        /*0e8c*/ 	.word	0x00034848
        /*0e90*/ 	.short	0x0100
        /*0e92*/ 	.byte	0x08
	.zero		1


	//   ....[6]....
        /*0e94*/ 	.word	0x00000530
        /*0e98*/ 	.word	0x000000ff
        /*0e9c*/ 	.word	0x00034850
        /*0ea0*/ 	.short	0x0100
        /*0ea2*/ 	.byte	0x08
	.zero		1


	//   ....[7]....
        /*0ea4*/ 	.word	0x00000540
        /*0ea8*/ 	.word	0x000000ff
        /*0eac*/ 	.word	0x00034860
        /*0eb0*/ 	.short	0x0100
        /*0eb2*/ 	.byte	0x08
	.zero		1


	//   ....[8]....
        /*0eb4*/ 	.word	0x00000550
        /*0eb8*/ 	.word	0x000000ff
        /*0ebc*/ 	.word	0x00034858
        /*0ec0*/ 	.short	0x0100
        /*0ec2*/ 	.byte	0x08
	.zero		1


	//   ....[9]....
        /*0ec4*/ 	.word	0x00000560
        /*0ec8*/ 	.word	0x000000ff
        /*0ecc*/ 	.word	0x00034868
        /*0ed0*/ 	.short	0x0100
        /*0ed2*/ 	.byte	0x08
	.zero		1


	//   ....[10]....
        /*0ed4*/ 	.word	0x00000650
        /*0ed8*/ 	.word	0x000000ff
        /*0edc*/ 	.word	0x00034870
        /*0ee0*/ 	.short	0x0100
        /*0ee2*/ 	.byte	0x06
	.zero		1


	//   ....[11]....
        /*0ee4*/ 	.word	0x00000660
        /*0ee8*/ 	.word	0x000000ff
        /*0eec*/ 	.word	0x00034880
        /*0ef0*/ 	.short	0x0100
        /*0ef2*/ 	.byte	0x06
	.zero		1


	//   ....[12]....
        /*0ef4*/ 	.word	0x00000670
        /*0ef8*/ 	.word	0x000000ff
        /*0efc*/ 	.word	0x00034878
        /*0f00*/ 	.short	0x0100
        /*0f02*/ 	.byte	0x06
	.zero		1


	//   ....[13]....
        /*0f04*/ 	.word	0x00000680
        /*0f08*/ 	.word	0x000000ff
        /*0f0c*/ 	.word	0x00034888
        /*0f10*/ 	.short	0x0100
        /*0f12*/ 	.byte	0x06
	.zero		1


	//   ....[14]....
        /*0f14*/ 	.word	0x000007b0
        /*0f18*/ 	.word	0x000000ff
        /*0f1c*/ 	.word	0x00034890
        /*0f20*/ 	.short	0x0100
        /*0f22*/ 	.byte	0x08
	.zero		1


	//   ....[15]....
        /*0f24*/ 	.word	0x000007c0
        /*0f28*/ 	.word	0x000000ff
        /*0f2c*/ 	.word	0x000348a0
        /*0f30*/ 	.short	0x0100
        /*0f32*/ 	.byte	0x08
	.zero		1


	//   ....[16]....
        /*0f34*/ 	.word	0x000007d0
        /*0f38*/ 	.word	0x000000ff
        /*0f3c*/ 	.word	0x00034898
        /*0f40*/ 	.short	0x0100
        /*0f42*/ 	.byte	0x08
	.zero		1


	//   ....[17]....
        /*0f44*/ 	.word	0x000007e0
        /*0f48*/ 	.word	0x000000ff
        /*0f4c*/ 	.word	0x000348a8
        /*0f50*/ 	.short	0x0100
        /*0f52*/ 	.byte	0x08
	.zero		1


	//   ....[18]....
        /*0f54*/ 	.word	0x00000910
        /*0f58*/ 	.word	0x000000ff
        /*0f5c*/ 	.word	0x000348b0
        /*0f60*/ 	.short	0x0100
        /*0f62*/ 	.byte	0x08
	.zero		1


	//   ....[19]....
        /*0f64*/ 	.word	0x00000920
        /*0f68*/ 	.word	0x000000ff
        /*0f6c*/ 	.word	0x000348c0
        /*0f70*/ 	.short	0x0100
        /*0f72*/ 	.byte	0x08
	.zero		1


	//   ....[20]....
        /*0f74*/ 	.word	0x00000930
        /*0f78*/ 	.word	0x000000ff
        /*0f7c*/ 	.word	0x000348b8
        /*0f80*/ 	.short	0x0100
        /*0f82*/ 	.byte	0x08
	.zero		1


	//   ....[21]....
        /*0f84*/ 	.word	0x00000940
        /*0f88*/ 	.word	0x000000ff
        /*0f8c*/ 	.word	0x000348c8
        /*0f90*/ 	.short	0x0100
        /*0f92*/ 	.byte	0x08
	.zero		1


	//   ....[22]....
        /*0f94*/ 	.word	0x00003ef0
        /*0f98*/ 	.word	0x00000003
        /*0f9c*/ 	.word	0x00034890
        /*0fa0*/ 	.short	0x010a
        /*0fa2*/ 	.byte	0x3f
	.zero		1


	//   ....[23]....
        /*0fa4*/ 	.word	0x00007960
        /*0fa8*/ 	.word	0x00000003
        /*0fac*/ 	.word	0x00034890
        /*0fb0*/ 	.short	0x010a
        /*0fb2*/ 	.byte	0x3f
	.zero		1


	//   ....[24]....
        /*0fb4*/ 	.word	0x0000ae90
        /*0fb8*/ 	.word	0x00000003
        /*0fbc*/ 	.word	0x00034890
        /*0fc0*/ 	.short	0x010a
        /*0fc2*/ 	.byte	0x3f
	.zero		1


	//   ....[25]....
        /*0fc4*/ 	.word	0x0000b860
        /*0fc8*/ 	.word	0x0000002c
        /*0fcc*/ 	.word	0x00000000
        /*0fd0*/ 	.short	0x0101
        /*0fd2*/ 	.byte	0x3f
	.zero		1


	//   ....[26]....
        /*0fd4*/ 	.word	0x0000b8a0
        /*0fd8*/ 	.word	0x00000003
        /*0fdc*/ 	.word	0x000348b0
        /*0fe0*/ 	.short	0x010a
        /*0fe2*/ 	.byte	0x3f
	.zero		1


	//   ....[27]....
        /*0fe4*/ 	.word	0x0000c200
        /*0fe8*/ 	.word	0x00000003
        /*0fec*/ 	.word	0x00000000
        /*0ff0*/ 	.short	0x0101
        /*0ff2*/ 	.byte	0x3f
	.zero		1


	//   ....[28]....
        /*0ff4*/ 	.word	0x0000c840
        /*0ff8*/ 	.word	0x00000002
        /*0ffc*/ 	.word	0x00034800
        /*1000*/ 	.short	0x010a
        /*1002*/ 	.byte	0x3f
	.zero		1


	//   ....[29]....
        /*1004*/ 	.word	0x0000c890
        /*1008*/ 	.word	0x00000002
        /*100c*/ 	.word	0x00034800
        /*1010*/ 	.short	0x010a
        /*1012*/ 	.byte	0x3f
	.zero		1


	//   ....[30]....
        /*1014*/ 	.word	0x0000cea0
        /*1018*/ 	.word	0x00000002
        /*101c*/ 	.word	0x00034800
        /*1020*/ 	.short	0x010a
        /*1022*/ 	.byte	0x3f
	.zero		1


	//   ....[31]....
        /*1024*/ 	.word	0x0000e910
        /*1028*/ 	.word	0x00000002
        /*102c*/ 	.word	0x00034800
        /*1030*/ 	.short	0x010a
        /*1032*/ 	.byte	0x3f
	.zero		1


	//   ....[32]....
        /*1034*/ 	.word	0x000105e0
        /*1038*/ 	.word	0x00000000
        /*103c*/ 	.word	0x00034830
        /*1040*/ 	.short	0x010a
        /*1042*/ 	.byte	0x3f
	.zero		1


	//   ....[33]....
        /*1044*/ 	.word	0x00010660
        /*1048*/ 	.word	0x00000000
        /*104c*/ 	.word	0x00034830
        /*1050*/ 	.short	0x010a
        /*1052*/ 	.byte	0x3f
	.zero		1


	//   ....[34]....
        /*1054*/ 	.word	0x00015020
        /*1058*/ 	.word	0x00000005
        /*105c*/ 	.word	0x00000000
        /*1060*/ 	.short	0x0101
        /*1062*/ 	.byte	0x3f
	.zero		1


	//   ....[35]....
        /*1064*/ 	.word	0x00016320
        /*1068*/ 	.word	0x00000008
        /*106c*/ 	.word	0x00034830
        /*1070*/ 	.short	0x010a
        /*1072*/ 	.byte	0x3f
	.zero		1


	//   ....[36]....
        /*1074*/ 	.word	0x00016370
        /*1078*/ 	.word	0x00000008
        /*107c*/ 	.word	0x00034830
        /*1080*/ 	.short	0x010a
        /*1082*/ 	.byte	0x3f
	.zero		1


	//   ....[37]....
        /*1084*/ 	.word	0x00019860
        /*1088*/ 	.word	0x00000008
        /*108c*/ 	.word	0x00034850
        /*1090*/ 	.short	0x010a
        /*1092*/ 	.byte	0x3f
	.zero		1


	//   ....[38]....
        /*1094*/ 	.word	0x000198a0
        /*1098*/ 	.word	0x00000008
        /*109c*/ 	.word	0x00034850
        /*10a0*/ 	.short	0x010a
        /*10a2*/ 	.byte	0x3f
	.zero		1


	//   ....[39]....
        /*10a4*/ 	.word	0x0001b020
        /*10a8*/ 	.word	0x00000082
        /*10ac*/ 	.word	0x00000000
        /*10b0*/ 	.short	0x0101
        /*10b2*/ 	.byte	0x3f
	.zero		1


	//   ....[40]....
        /*10b4*/ 	.word	0x0001b0a0
        /*10b8*/ 	.word	0x00000059
        /*10bc*/ 	.word	0x00000000
        /*10c0*/ 	.short	0x0101
        /*10c2*/ 	.byte	0x3f
	.zero		1


	//   ....[41]....
        /*10c4*/ 	.word	0x0001bd50
        /*10c8*/ 	.word	0x0000000c
        /*10cc*/ 	.word	0x00034850
        /*10d0*/ 	.short	0x010a
        /*10d2*/ 	.byte	0x3f
	.zero		1


	//   ....[42]....
        /*10d4*/ 	.word	0x0001bdd0
        /*10d8*/ 	.word	0x0000000c
        /*10dc*/ 	.word	0x00034850
        /*10e0*/ 	.short	0x010a
        /*10e2*/ 	.byte	0x3f
	.zero		1


	//   ....[43]....
        /*10e4*/ 	.word	0x0001c670
        /*10e8*/ 	.word	0x0000000c
        /*10ec*/ 	.word	0x00000000
        /*10f0*/ 	.short	0x0101
        /*10f2*/ 	.byte	0x3f
	.zero		1


	//   ....[44]....
        /*10f4*/ 	.word	0x0001dbc0
        /*10f8*/ 	.word	0x00000000
        /*10fc*/ 	.word	0x00000000
        /*1100*/ 	.short	0x0101
        /*1102*/ 	.byte	0x3f
	.zero		1


	//   ....[45]....
        /*1104*/ 	.word	0x00020090
        /*1108*/ 	.word	0x00000004
        /*110c*/ 	.word	0x00034820
        /*1110*/ 	.short	0x010a
        /*1112*/ 	.byte	0x3f
	.zero		1


	//   ....[46]....
        /*1114*/ 	.word	0x00020170
        /*1118*/ 	.word	0x00000005
        /*111c*/ 	.word	0x000348a0
        /*1120*/ 	.short	0x010a
        /*1122*/ 	.byte	0x3f
	.zero		1


	//   ....[47]....
        /*1124*/ 	.word	0x000204b0
        /*1128*/ 	.word	0x00000005
        /*112c*/ 	.word	0x000348c0
        /*1130*/ 	.short	0x010a
        /*1132*/ 	.byte	0x3f
	.zero		1


	//   ....[48]....
        /*1134*/ 	.word	0x00020950
        /*1138*/ 	.word	0x00000006
        /*113c*/ 	.word	0x000348a0
        /*1140*/ 	.short	0x010a
        /*1142*/ 	.byte	0x3f
	.zero		1


	//   ....[49]....
        /*1144*/ 	.word	0x00020c80
        /*1148*/ 	.word	0x00000006
        /*114c*/ 	.word	0x000348c0
        /*1150*/ 	.short	0x010a
        /*1152*/ 	.byte	0x3f
	.zero		1


	//   ....[50]....
        /*1154*/ 	.word	0x000219f0
        /*1158*/ 	.word	0x00000000
        /*115c*/ 	.word	0x00034840
        /*1160*/ 	.short	0x010a
        /*1162*/ 	.byte	0x3f
	.zero		1


	//   ....[51]....
        /*1164*/ 	.word	0x00022920
        /*1168*/ 	.word	0x00000008
        /*116c*/ 	.word	0x00034800
        /*1170*/ 	.short	0x0107
        /*1172*/ 	.byte	0x3f
	.zero		1


	//   ....[52]....
        /*1174*/ 	.word	0x00022a20
        /*1178*/ 	.word	0x00000002
        /*117c*/ 	.word	0x00034800
        /*1180*/ 	.short	0x0101
        /*1182*/ 	.byte	0x3f
	.zero		1


	//   ....[53]....
        /*1184*/ 	.word	0x00022a40
        /*1188*/ 	.word	0x00000002
        /*118c*/ 	.word	0x00034820
        /*1190*/ 	.short	0x010a
        /*1192*/ 	.byte	0x3f
	.zero		1


	//   ....[54]....
        /*1194*/ 	.word	0x00022dd0
        /*1198*/ 	.word	0x00000003
        /*119c*/ 	.word	0x00034840
        /*11a0*/ 	.short	0x010a
        /*11a2*/ 	.byte	0x3f
	.zero		1


	//   ....[55]....
        /*11a4*/ 	.word	0x00023190
        /*11a8*/ 	.word	0x00000002
        /*11ac*/ 	.word	0x00034860
        /*11b0*/ 	.short	0x010a
        /*11b2*/ 	.byte	0x3f
	.zero		1


	//   ....[56]....
        /*11b4*/ 	.word	0x000238b0
        /*11b8*/ 	.word	0x00000003
        /*11bc*/ 	.word	0x00034840
        /*11c0*/ 	.short	0x010a
        /*11c2*/ 	.byte	0x3f
	.zero		1


	//   ....[57]....
        /*11c4*/ 	.word	0x00023c70
        /*11c8*/ 	.word	0x00000002
        /*11cc*/ 	.word	0x00034860
        /*11d0*/ 	.short	0x010a
        /*11d2*/ 	.byte	0x3f
	.zero		1


	//   ....[58]....
        /*11d4*/ 	.word	0x000242e0
        /*11d8*/ 	.word	0x00000003
        /*11dc*/ 	.word	0x00034840
        /*11e0*/ 	.short	0x010a
        /*11e2*/ 	.byte	0x3f
	.zero		1


	//   ....[59]....
        /*11e4*/ 	.word	0x00024690
        /*11e8*/ 	.word	0x00000002
        /*11ec*/ 	.word	0x00034860
        /*11f0*/ 	.short	0x010a
        /*11f2*/ 	.byte	0x3f
	.zero		1


	//   ....[60]....
        /*11f4*/ 	.word	0x00024c80
        /*11f8*/ 	.word	0x00000002
        /*11fc*/ 	.word	0x00034860
        /*1200*/ 	.short	0x010a
        /*1202*/ 	.byte	0x3f
	.zero		1


	//   ....[61]....
        /*1204*/ 	.word	0x00025bd0
        /*1208*/ 	.word	0x00000000
        /*120c*/ 	.word	0x00034820
        /*1210*/ 	.short	0x010a
        /*1212*/ 	.byte	0x3f
	.zero		1


	//   ....[62]....
        /*1214*/ 	.word	0x00025d80
        /*1218*/ 	.word	0x00000006
        /*121c*/ 	.word	0x00000000
        /*1220*/ 	.short	0x010a
        /*1222*/ 	.byte	0x3f
	.zero		1


	//   ....[63]....
        /*1224*/ 	.word	0x00025df0
        /*1228*/ 	.word	0x00000007
        /*122c*/ 	.word	0x00000000
        /*1230*/ 	.short	0x010a
        /*1232*/ 	.byte	0x3f
	.zero		1


	//   ....[64]....
        /*1234*/ 	.word	0x00025e60
        /*1238*/ 	.word	0x00000004
        /*123c*/ 	.word	0x00000000
        /*1240*/ 	.short	0x010a
        /*1242*/ 	.byte	0x3f
	.zero		1


	//   ....[65]....
        /*1244*/ 	.word	0x00025e90
        /*1248*/ 	.word	0x00000003
        /*124c*/ 	.word	0x00000000
        /*1250*/ 	.short	0x010a
        /*1252*/ 	.byte	0x3f
	.zero		1


	//   ....[66]....
        /*1254*/ 	.word	0x00025ef0
        /*1258*/ 	.word	0x00000003
        /*125c*/ 	.word	0x00034890
        /*1260*/ 	.short	0x010a
        /*1262*/ 	.byte	0x3f
	.zero		1


	//   ....[67]....
        /*1264*/ 	.word	0x00025f40
        /*1268*/ 	.word	0x00000003
        /*126c*/ 	.word	0x00034890
        /*1270*/ 	.short	0x010a
        /*1272*/ 	.byte	0x3f
	.zero		1


	//   ....[68]....
        /*1274*/ 	.word	0x00025f90
        /*1278*/ 	.word	0x00000003
        /*127c*/ 	.word	0x00034890
        /*1280*/ 	.short	0x010a
        /*1282*/ 	.byte	0x3f
	.zero		1


	//   ....[69]....
        /*1284*/ 	.word	0x00025fe0
        /*1288*/ 	.word	0x00000003
        /*128c*/ 	.word	0x000348b0
        /*1290*/ 	.short	0x010a
        /*1292*/ 	.byte	0x3f
	.zero		1


	//   ....[70]....
        /*1294*/ 	.word	0x000262f0
        /*1298*/ 	.word	0x00000002
        /*129c*/ 	.word	0x00034800
        /*12a0*/ 	.short	0x010a
        /*12a2*/ 	.byte	0x3f
	.zero		1


	//   ....[71]....
        /*12a4*/ 	.word	0x00026500
        /*12a8*/ 	.word	0x00000002
        /*12ac*/ 	.word	0x00034800
        /*12b0*/ 	.short	0x010a
        /*12b2*/ 	.byte	0x3f
	.zero		1


	//   ....[72]....
        /*12b4*/ 	.word	0x00026550
        /*12b8*/ 	.word	0x00000000
        /*12bc*/ 	.word	0x00034830
        /*12c0*/ 	.short	0x010a
        /*12c2*/ 	.byte	0x3f
	.zero		1


	//   ....[73]....
        /*12c4*/ 	.word	0x000265a0
        /*12c8*/ 	.word	0x00000008
        /*12cc*/ 	.word	0x00034830
        /*12d0*/ 	.short	0x010a
        /*12d2*/ 	.byte	0x3f
	.zero		1


	//   ....[74]....
        /*12d4*/ 	.word	0x000265f0
        /*12d8*/ 	.word	0x00000008
        /*12dc*/ 	.word	0x00034850
        /*12e0*/ 	.short	0x010a
        /*12e2*/ 	.byte	0x3f
	.zero		1


	//   ....[75]....
        /*12e4*/ 	.word	0x00026640
        /*12e8*/ 	.word	0x0000000c
        /*12ec*/ 	.word	0x00034850
        /*12f0*/ 	.short	0x010a
        /*12f2*/ 	.byte	0x3f
	.zero		1


	//   ....[76]....
        /*12f4*/ 	.word	0x00026c30
        /*12f8*/ 	.word	0x00000003
        /*12fc*/ 	.word	0x00034820
        /*1300*/ 	.short	0x010a
        /*1302*/ 	.byte	0x3f
	.zero		1


	//   ....[77]....
        /*1304*/ 	.word	0x00026c80
        /*1308*/ 	.word	0x00000005
        /*130c*/ 	.word	0x000348a0
        /*1310*/ 	.short	0x010a
        /*1312*/ 	.byte	0x3f
	.zero		1


	//   ....[78]....
        /*1314*/ 	.word	0x00026cd0
        /*1318*/ 	.word	0x00000005
        /*131c*/ 	.word	0x000348c0
        /*1320*/ 	.short	0x010a
        /*1322*/ 	.byte	0x3f
	.zero		1


	//   ....[79]....
        /*1324*/ 	.word	0x00026d20
        /*1328*/ 	.word	0x00000006
        /*132c*/ 	.word	0x000348a0
        /*1330*/ 	.short	0x010a
        /*1332*/ 	.byte	0x3f
	.zero		1


	//   ....[80]....
        /*1334*/ 	.word	0x00026d70
        /*1338*/ 	.word	0x00000006
        /*133c*/ 	.word	0x000348c0
        /*1340*/ 	.short	0x010a
        /*1342*/ 	.byte	0x3f
	.zero		1


	//   ....[81]....
        /*1344*/ 	.word	0x00026f10
        /*1348*/ 	.word	0x00000000
        /*134c*/ 	.word	0x00034840
        /*1350*/ 	.short	0x010a
        /*1352*/ 	.byte	0x3f
	.zero		1


	//   ....[82]....
        /*1354*/ 	.word	0x00027a90
        /*1358*/ 	.word	0x00000002
        /*135c*/ 	.word	0x00034820
        /*1360*/ 	.short	0x010a
        /*1362*/ 	.byte	0x3f
	.zero		1


	//   ....[83]....
        /*1364*/ 	.word	0x00027ae0
        /*1368*/ 	.word	0x00000003
        /*136c*/ 	.word	0x00034840
        /*1370*/ 	.short	0x010a
        /*1372*/ 	.byte	0x3f
	.zero		1


	//   ....[84]....
        /*1374*/ 	.word	0x00027b30
        /*1378*/ 	.word	0x00000002
        /*137c*/ 	.word	0x00034860
        /*1380*/ 	.short	0x010a
        /*1382*/ 	.byte	0x3f
	.zero		1


	//   ....[85]....
        /*1384*/ 	.word	0x00027b80
        /*1388*/ 	.word	0x00000003
        /*138c*/ 	.word	0x00034840
        /*1390*/ 	.short	0x010a
        /*1392*/ 	.byte	0x3f
	.zero		1


	//   ....[86]....
        /*1394*/ 	.word	0x00027bd0
        /*1398*/ 	.word	0x00000002
        /*139c*/ 	.word	0x00034860
        /*13a0*/ 	.short	0x010a
        /*13a2*/ 	.byte	0x3f
	.zero		1


	//   ....[87]....
        /*13a4*/ 	.word	0x00027c20
        /*13a8*/ 	.word	0x00000003
        /*13ac*/ 	.word	0x00034840
        /*13b0*/ 	.short	0x010a
        /*13b2*/ 	.byte	0x3f
	.zero		1


	//   ....[88]....
        /*13b4*/ 	.word	0x00027c70
        /*13b8*/ 	.word	0x00000002
        /*13bc*/ 	.word	0x00034860
        /*13c0*/ 	.short	0x010a
        /*13c2*/ 	.byte	0x3f
	.zero		1


	//   ....[89]....
        /*13c4*/ 	.word	0x00027cc0
        /*13c8*/ 	.word	0x00000002
        /*13cc*/ 	.word	0x00034860
        /*13d0*/ 	.short	0x010a
        /*13d2*/ 	.byte	0x3f
	.zero		1


	//   ....[90]....
        /*13d4*/ 	.word	0x00028740
        /*13d8*/ 	.word	0x00000000
        /*13dc*/ 	.word	0x00034820
        /*13e0*/ 	.short	0x010a
        /*13e2*/ 	.byte	0x3f
	.zero		1


	//   ....[91]....
        /*13e4*/ 	.word	0x000288e0
        /*13e8*/ 	.word	0x00000006
        /*13ec*/ 	.word	0x00000000
        /*13f0*/ 	.short	0x010a
        /*13f2*/ 	.byte	0x3f
	.zero		1


	//   ....[92]....
        /*13f4*/ 	.word	0x00028930
        /*13f8*/ 	.word	0x00000007
        /*13fc*/ 	.word	0x00000000
        /*1400*/ 	.short	0x010a
        /*1402*/ 	.byte	0x3f
	.zero		1


	//   ....[93]....
        /*1404*/ 	.word	0x00028980
        /*1408*/ 	.word	0x00000004
        /*140c*/ 	.word	0x00000000
        /*1410*/ 	.short	0x010a
        /*1412*/ 	.byte	0x3f
	.zero		1


	//----- nvinfo : EIATTR_NUM_MBARRIERS
	.align		4
.L_1033:
        /*1414*/ 	.byte	0x03, 0x38
        /*1416*/ 	.short	0x0016


	//----- nvinfo : EIATTR_EXIT_INSTR_OFFSETS
	.align		4
        /*1418*/ 	.byte	0x04, 0x1c
        /*141a*/ 	.short	(.L_1035 - .L_1034)


	//   ....[0]....
.L_1034:
        /*141c*/ 	.word	0x00025ee0


	//----- nvinfo : EIATTR_MAX_THREADS
	.align		4
.L_1035:
        /*1420*/ 	.byte	0x04, 0x05
        /*1422*/ 	.short	(.L_1037 - .L_1036)
.L_1036:
        /*1424*/ 	.word	0x00000180
        /*1428*/ 	.word	0x00000001
        /*142c*/ 	.word	0x00000001


	//----- nvinfo : EIATTR_CRS_STACK_SIZE
	.align		4
.L_1037:
        /*1430*/ 	.byte	0x04, 0x1e
        /*1432*/ 	.short	(.L_1039 - .L_1038)
.L_1038:
        /*1434*/ 	.word	0x00000000


	//----- nvinfo : EIATTR_CBANK_PARAM_SIZE
	.align		4
.L_1039:
        /*1438*/ 	.byte	0x03, 0x19
        /*143a*/ 	.short	0x0af0


	//----- nvinfo : EIATTR_PARAM_CBANK
	.align		4
        /*143c*/ 	.byte	0x04, 0x0a
        /*143e*/ 	.short	(.L_1041 - .L_1040)
	.align		4
.L_1040:
        /*1440*/ 	.word	index@(.nv.constant0._ZN7cutlass13device_kernelIN5flash11enable_sm90INS1_16FlashAttnFwdSm90INS1_25CollectiveMainloopFwdSm90ILi2EN4cute5tupleIJNS5_1CILi1EEES8_S8_EEENS6_IJNS7_ILi128EEENS7_ILi176EEESA_EEELi128ENS_6half_tEfNS_4arch4Sm90ELb0ELb0ELb0ELb1ELb0ELb1ELb0ELb1ELb1ELb1ELb0ELb0EEENS1_21CollectiveEpilogueFwdINS6_IJSA_SA_SB_EEES9_SD_SF_Li256ELb1ELb1ELb0ELb0EEENS1_36VarlenDynamicPersistentTileSchedulerILi128ELi176ELi256ELi128ELb0ELb1ELb1ELb0ELb1ELb1EEEEEEEEEvNT_6ParamsE)
        /*1444*/ 	.short	0x0210
        /*1446*/ 	.short	0x0af0


	//----- nvinfo : EIATTR_SW_WAR
	.align		4
.L_1041:
        /*1448*/ 	.byte	0x04, 0x36
        /*144a*/ 	.short	(.L_1043 - .L_1042)
.L_1042:
        /*144c*/ 	.word	0x00000008
.L_1043:


//--------------------- .nv.info._ZN7cutlass13device_kernelIN5flash11enable_sm90INS1_16FlashAttnFwdSm90INS1_25CollectiveMainloopFwdSm90ILi2EN4cute5tupleIJNS5_1CILi1EEES8_S8_EEENS6_IJNS7_ILi128EEESA_SA_EEELi128ENS_6half_tEfNS_4arch4Sm90ELb0ELb1ELb0ELb0ELb0ELb0ELb0ELb1ELb1ELb1ELb0ELb0EEENS1_21CollectiveEpilogueFwdISB_S9_SC_SE_Li256ELb0ELb1ELb0ELb0EEENS1_30DynamicPersistentTileSchedulerILi256ELi128ELb0ELb1ELb1EEEEEEEEEvNT_6ParamsE --------------------------
	.section	.nv.info._ZN7cutlass13device_kernelIN5flash11enable_sm90INS1_16FlashAttnFwdSm90INS1_25CollectiveMainloopFwdSm90ILi2EN4cute5tupleIJNS5_1CILi1EEES8_S8_EEENS6_IJNS7_ILi128EEESA_SA_EEELi128ENS_6half_tEfNS_4arch4Sm90ELb0ELb1ELb0ELb0ELb0ELb0ELb0ELb1ELb1ELb1ELb0ELb0EEENS1_21CollectiveEpilogueFwdISB_S9_SC_SE_Li256ELb0ELb1ELb0ELb0EEENS1_30DynamicPersistentTileSchedulerILi256ELi128ELb0ELb1ELb1EEEEEEEEEvNT_6ParamsE,"",@"SHT_CUDA_INFO"
	.sectionflags	@""
	.align	4


	//----- nvinfo : EIATTR_CUDA_API_VERSION
	.align		4
        /*0000*/ 	.byte	0x04, 0x37
        /*0002*/ 	.short	(.L_1045 - .L_1044)
.L_1044:
        /*0004*/ 	.word	0x00000082


	//----- nvinfo : EIATTR_KPARAM_INFO
	.align		4
.L_1045:
        /*0008*/ 	.byte	0x04, 0x17
        /*000a*/ 	.short	(.L_1047 - .L_1046)
.L_1046:
        /*000c*/ 	.word	0x00000000
        /*0010*/ 	.short	0x0000
        /*0012*/ 	.short	0x0070
        /*0014*/ 	.byte	0x00, 0xf0, 0x01, 0x2a


	//----- nvinfo : EIATTR_SPARSE_MMA_MASK
	.align		4
.L_1047:
        /*0018*/ 	.byte	0x03, 0x50
        /*001a*/ 	.short	0x0000


	//----- nvinfo : EIATTR_MAXREG_COUNT
	.align		4
        /*001c*/ 	.byte	0x03, 0x1b
        /*001e*/ 	.short	0x00a8


	//----- nvinfo : EIATTR_NUM_BARRIERS
	.align		4
        /*0020*/ 	.byte	0x02, 0x4c
        /*0022*/ 	.byte	0x10
	.zero		1


	//----- nvinfo : EIATTR_EXTERNS
	.align		4
        /*0024*/ 	.byte	0x04, 0x0f
        /*0026*/ 	.short	(.L_1049 - .L_1048)


	//   ....[0]....
	.align		4
.L_1048:
        /*0028*/ 	.word	index@(__assertfail)


	//----- nvinfo : EIATTR_ANNOTATIONS
	.align		4
.L_1049:
        /*002c*/ 	.byte	0x04, 0x55
        /*002e*/ 	.short	(.L_1051 - .L_1050)


	//   ....[0]....
.L_1050:
        /* <DEDUP_REMOVED lines=24> */


	//----- nvinfo : EIATTR_MERCURY_ISA_VERSION
	.align		4
.L_1051:
        /*01a0*/ 	.byte	0x03, 0x5f
        /*01a2*/ 	.short	0x0101


	//----- nvinfo : EIATTR_INT_WARP_WIDE_INSTR_OFFSETS
	.align		4
        /*01a4*/ 	.byte	0x04, 0x31
        /*01a6*/ 	.short	(.L_1053 - .L_1052)


	//   ....[0]....
.L_1052:
        /*01a8*/ 	.word	0x00000130


	//   ....[1]....
        /*01ac*/ 	.word	0x00000170


	//   ....[2]....
        /*01b0*/ 	.word	0x000001e0


	//   ....[3]....
        /*01b4*/ 	.word	0x00010290


	//   ....[4]....
        /*01b8*/ 	.word	0x00010320


	//   ....[5]....
        /*01bc*/ 	.word	0x00013680


	//   ....[6]....
        /*01c0*/ 	.word	0x00013710


	//----- nvinfo : EIATTR_COOP_GROUP_MASK_REGIDS
	.align		4
.L_1053:
        /*01c4*/ 	.byte	0x04, 0x29
        /*01c6*/ 	.short	(.L_1055 - .L_1054)


	//   ....[0]....
.L_1054:
        /*01c8*/ 	.word	0xffffffff


	//   ....[1]....
        /*01cc*/ 	.word	0xffffffff


	//   ....[2]....
        /*01d0*/ 	.word	0xffffffff


	//   ....[3]....
        /*01d4*/ 	.word	0xffffffff


	//   ....[4]....
        /*01d8*/ 	.word	0xffffffff


	//   ....[5]....
        /*01dc*/ 	.word	0xffffffff


	//   ....[6]....
        /*01e0*/ 	.word	0xffffffff


	//   ....[7]....
        /*01e4*/ 	.word	0xffffffff


	//   ....[8]....
        /*01e8*/ 	.word	0xffffffff


	//   ....[9]....
        /*01ec*/ 	.word	0xffffffff


	//   ....[10]....
        /*01f0*/ 	.word	0xffffffff


	//   ....[11]....
        /*01f4*/ 	.word	0xffffffff


	//   ....[12]....
        /*01f8*/ 	.word	0xffffffff


	//   ....[13]....
        /*01fc*/ 	.word	0xffffffff


	//   ....[14]....
        /*0200*/ 	.word	0xffffffff


	//   ....[15]....
        /*0204*/ 	.word	0xffffffff


	//   ....[16]....
        /*0208*/ 	.word	0xffffffff


	//   ....[17]....
        /*020c*/ 	.word	0xffffffff


	//   ....[18]....
        /*0210*/ 	.word	0xffffffff


	//   ....[19]....
        /*0214*/ 	.word	0xffffffff


	//   ....[20]....
        /*0218*/ 	.word	0xffffffff


	//   ....[21]....
        /*021c*/ 	.word	0xffffffff


	//   ....[22]....
        /*0220*/ 	.word	0xffffffff


	//   ....[23]....
        /*0224*/ 	.word	0xffffffff


	//   ....[24]....
        /*0228*/ 	.word	0xffffffff


	//   ....[25]....
        /*022c*/ 	.word	0xffffffff


	//   ....[26]....
        /*0230*/ 	.word	0xffffffff


	//   ....[27]....
        /*0234*/ 	.word	0xffffffff


	//   ....[28]....
        /*0238*/ 	.word	0xffffffff


	//   ....[29]....
        /*023c*/ 	.word	0xffffffff


	//   ....[30]....
        /*0240*/ 	.word	0xffffffff


	//   ....[31]....
        /*0244*/ 	.word	0xffffffff


	//   ....[32]....
        /*0248*/ 	.word	0xffffffff


	//   ....[33]....
        /*024c*/ 	.word	0xffffffff


	//   ....[34]....
        /*0250*/ 	.word	0xffffffff


	//   ....[35]....
        /*0254*/ 	.word	0xffffffff


	//   ....[36]....
        /*0258*/ 	.word	0xffffffff


	//   ....[37]....
        /*025c*/ 	.word	0xffffffff


	//   ....[38]....
        /*0260*/ 	.word	0xffffffff


	//   ....[39]....
        /*0264*/ 	.word	0xffffffff


	//   ....[40]....
        /*0268*/ 	.word	0xffffffff


	//   ....[41]....
        /*026c*/ 	.word	0xffffffff


	//   ....[42]....
        /*0270*/ 	.word	0xffffffff


	//   ....[43]....
        /*0274*/ 	.word	0xffffffff


	//   ....[44]....
        /*0278*/ 	.word	0xffffffff


	//   ....[45]....
        /*027c*/ 	.word	0xffffffff


	//   ....[46]....
        /*0280*/ 	.word	0xffffffff


	//   ....[47]....
        /*0284*/ 	.word	0xffffffff


	//   ....[48]....
        /*0288*/ 	.word	0xffffffff


	//   ....[49]....
        /*028c*/ 	.word	0xffffffff


	//   ....[50]....
        /*0290*/ 	.word	0xffffffff


	//   ....[51]....
        /*0294*/ 	.word	0xffffffff


	//   ....[52]....
        /*0298*/ 	.word	0xffffffff


	//   ....[53]....
        /*029c*/ 	.word	0xffffffff


	//   ....[54]....
        /*02a0*/ 	.word	0xffffffff


	//   ....[55]....
        /*02a4*/ 	.word	0xffffffff


	//   ....[56]....
        /*02a8*/ 	.word	0xffffffff


	//   ....[57]....
        /*02ac*/ 	.word	0xffffffff


	//   ....[58]....
        /*02b0*/ 	.word	0xffffffff


	//   ....[59]....
        /*02b4*/ 	.word	0xffffffff


	//   ....[60]....
        /*02b8*/ 	.word	0xffffffff


	//   ....[61]....
        /*02bc*/ 	.word	0xffffffff


	//   ....[62]....
        /*02c0*/ 	.word	0xffffffff


	//   ....[63]....
        /*02c4*/ 	.word	0xffffffff


	//   ....[64]....
        /*02c8*/ 	.word	0xffffffff


	//   ....[65]....
        /*02cc*/ 	.word	0xffffffff


	//   ....[66]....
        /*02d0*/ 	.word	0xffffffff


	//   ....[67]....
        /*02d4*/ 	.word	0xffffffff


	//   ....[68]....
        /*02d8*/ 	.word	0xffffffff


	//   ....[69]....
        /*02dc*/ 	.word	0xffffffff


	//   ....[70]....
        /*02e0*/ 	.word	0xffffffff


	//   ....[71]....
        /*02e4*/ 	.word	0xffffffff


	//   ....[72]....
        /*02e8*/ 	.word	0xffffffff


	//   ....[73]....
        /*02ec*/ 	.word	0xffffffff


	//   ....[74]....
        /*02f0*/ 	.word	0x0500000f


	//   ....[75]....
        /*02f4*/ 	.word	0x0500000f


	//   ....[76]....
        /*02f8*/ 	.word	0x0500000f


	//   ....[77]....
        /*02fc*/ 	.word	0x0500000f


	//   ....[78]....
        /*0300*/ 	.word	0x0500000f


	//   ....[79]....
        /*0304*/ 	.word	0x0500000f


	//   ....[80]....
        /*0308*/ 	.word	0x0500000f


	//   ....[81]....
        /*030c*/ 	.word	0x0500000f


	//   ....[82]....
        /*0310*/ 	.word	0x0500000f


	//   ....[83]....
        /*0314*/ 	.word	0x0500000f


	//   ....[84]....
        /*0318*/ 	.word	0x0500000f


	//   ....[85]....
        /*031c*/ 	.word	0x0500000f


	//   ....[86]....
        /*0320*/ 	.word	0x0500000f


	//   ....[87]....
        /*0324*/ 	.word	0x0500000f


	//   ....[88]....
        /*0328*/ 	.word	0x0500000f


	//   ....[89]....
        /*032c*/ 	.word	0x0500000f


	//   ....[90]....
        /*0330*/ 	.word	0x0500000f


	//   ....[91]....
        /*0334*/ 	.word	0x0500000f


	//   ....[92]....
        /*0338*/ 	.word	0x0500000f


	//----- nvinfo : EIATTR_COOP_GROUP_INSTR_OFFSETS
	.align		4
.L_1055:
        /*033c*/ 	.byte	0x04, 0x28
        /*033e*/ 	.short	(.L_1057 - .L_1056)


	//   ....[0]....
.L_1056:
        /*0340*/ 	.word	0x00000070


	//   ....[1]....
        /*0344*/ 	.word	0x00000140


	//   ....[2]....
        /*0348*/ 	.word	0x00000190


	//   ....[3]....
        /*034c*/ 	.word	0x000003c0


	//   ....[4]....
        /*0350*/ 	.word	0x00000520


	//   ....[5]....
        /*0354*/ 	.word	0x00000640


	//   ....[6]....
        /*0358*/ 	.word	0x000007a0


	//   ....[7]....
        /*035c*/ 	.word	0x000017b0


	//   ....[8]....
        /*0360*/ 	.word	0x00001f10


	//   ....[9]....
        /*0364*/ 	.word	0x00002c30


	//   ....[10]....
        /*0368*/ 	.word	0x000033a0


	//   ....[11]....
        /*036c*/ 	.word	0x000037b0


	//   ....[12]....
        /*0370*/ 	.word	0x00003dd0


	//   ....[13]....
        /*0374*/ 	.word	0x00003e40


	//   ....[14]....
        /*0378*/ 	.word	0x000055a0


	//   ....[15]....
        /*037c*/ 	.word	0x000057a0


	//   ....[16]....
        /*0380*/ 	.word	0x00006300


	//   ....[17]....
        /*0384*/ 	.word	0x00006320


	//   ....[18]....
        /*0388*/ 	.word	0x00006d90


	//   ....[19]....
        /*038c*/ 	.word	0x00006e20


	//   ....[20]....
        /*0390*/ 	.word	0x000087c0


	//   ....[21]....
        /*0394*/ 	.word	0x00008800


	//   ....[22]....
        /*0398*/ 	.word	0x00008cc0


	//   ....[23]....
        /*039c*/ 	.word	0x00008d90


	//   ....[24]....
        /*03a0*/ 	.word	0x0000a660


	//   ....[25]....
        /*03a4*/ 	.word	0x0000aaf0


	//   ....[26]....
        /*03a8*/ 	.word	0x0000b6e0


	//   ....[27]....
        /*03ac*/ 	.word	0x0000b7e0


	//   ....[28]....
        /*03b0*/ 	.word	0x0000c040


	//   ....[29]....
        /*03b4*/ 	.word	0x0000c0d0


	//   ....[30]....
        /*03b8*/ 	.word	0x0000d1c0


	//   ....[31]....
        /*03bc*/ 	.word	0x0000d200


	//   ....[32]....
        /*03c0*/ 	.word	0x0000d2f0


	//   ....[33]....
        /*03c4*/ 	.word	0x0000d300


	//   ....[34]....
        /*03c8*/ 	.word	0x0000e440


	//   ....[35]....
        /*03cc*/ 	.word	0x0000e4a0


	//   ....[36]....
        /*03d0*/ 	.word	0x0000e4f0


	//   ....[37]....
        /*03d4*/ 	.word	0x0000e550


	//   ....[38]....
        /*03d8*/ 	.word	0x0000ea30


	//   ....[39]....
        /*03dc*/ 	.word	0x0000ea40


	//   ....[40]....
        /*03e0*/ 	.word	0x0000eb00


	//   ....[41]....
        /*03e4*/ 	.word	0x0000eb20


	//   ....[42]....
        /*03e8*/ 	.word	0x0000ebe0


	//   ....[43]....
        /*03ec*/ 	.word	0x0000ec00


	//   ....[44]....
        /*03f0*/ 	.word	0x0000ecd0


	//   ....[45]....
        /*03f4*/ 	.word	0x0000ecf0


	//   ....[46]....
        /*03f8*/ 	.word	0x0000f390


	//   ....[47]....
        /*03fc*/ 	.word	0x0000f3b0


	//   ....[48]....
        /*0400*/ 	.word	0x0000f470


	//   ....[49]....
        /*0404*/ 	.word	0x0000f490


	//   ....[50]....
        /*0408*/ 	.word	0x0000f550


	//   ....[51]....
        /*040c*/ 	.word	0x0000f570


	//   ....[52]....
        /*0410*/ 	.word	0x0000f640


	//   ....[53]....
        /*0414*/ 	.word	0x0000f660


	//   ....[54]....
        /*0418*/ 	.word	0x0000f7e0


	//   ....[55]....
        /*041c*/ 	.word	0x00010890


	//   ....[56]....
        /*0420*/ 	.word	0x00011280


	//   ....[57]....
        /*0424*/ 	.word	0x00011290


	//   ....[58]....
        /*0428*/ 	.word	0x00011300


	//   ....[59]....
        /*042c*/ 	.word	0x00011340


	//   ....[60]....
        /*0430*/ 	.word	0x000113e0


	//   ....[61]....
        /*0434*/ 	.word	0x000113f0


	//   ....[62]....
        /*0438*/ 	.word	0x00011470


	//   ....[63]....
        /*043c*/ 	.word	0x00011480


	//   ....[64]....
        /*0440*/ 	.word	0x00011500


	//   ....[65]....
        /*0444*/ 	.word	0x00011510


	//   ....[66]....
        /*0448*/ 	.word	0x00011590


	//   ....[67]....
        /*044c*/ 	.word	0x000115a0


	//   ....[68]....
        /*0450*/ 	.word	0x00011620


	//   ....[69]....
        /*0454*/ 	.word	0x00011630


	//   ....[70]....
        /*0458*/ 	.word	0x00011640


	//   ....[71]....
        /*045c*/ 	.word	0x00011650


	//   ....[72]....
        /*0460*/ 	.word	0x00013c60


	//   ....[73]....
        /*0464*/ 	.word	0x00013e50


	//   ....[74]....
        /*0468*/ 	.word	0x00014480


	//   ....[75]....
        /*046c*/ 	.word	0x00014600


	//   ....[76]....
        /*0470*/ 	.word	0x00014650


	//   ....[77]....
        /*0474*/ 	.word	0x000146e0


	//   ....[78]....
        /*0478*/ 	.word	0x000147c0


	//   ....[79]....
        /*047c*/ 	.word	0x00014820


	//   ....[80]....
        /*0480*/ 	.word	0x00014930


	//   ....[81]....
        /*0484*/ 	.word	0x00014990


	//   ....[82]....
        /*0488*/ 	.word	0x00014a80


	//   ....[83]....
        /*048c*/ 	.word	0x00014ae0


	//   ....[84]....
        /*0490*/ 	.word	0x00014bd0


	//   ....[85]....
        /*0494*/ 	.word	0x00014c30


	//   ....[86]....
        /*0498*/ 	.word	0x00014d20


	//   ....[87]....
        /*049c*/ 	.word	0x00014d80


	//   ....[88]....
        /*04a0*/ 	.word	0x00014e60


	//   ....[89]....
        /*04a4*/ 	.word	0x00014ec0


	//   ....[90]....
        /*04a8*/ 	.word	0x00014f90


	//   ....[91]....
        /*04ac*/ 	.word	0x000152b0


	//   ....[92]....
        /*04b0*/ 	.word	0x000153d0


	//----- nvinfo : EIATTR_REG_RECONFIG
	.align		4
.L_1057:
        /*04b4*/ 	.byte	0x01, 0x54
	.zero		2


	//----- nvinfo : EIATTR_SYSCALL_OFFSETS
	.align		4
        /*04b8*/ 	.byte	0x04, 0x46
        /*04ba*/ 	.short	(.L_1059 - .L_1058)


	//   ....[0]....
.L_1058:
        /*04bc*/ 	.word	0x00001990


	//   ....[1]....
        /*04c0*/ 	.word	0x00010490


	//   ....[2]....
        /*04c4*/ 	.word	0x000105e0


	//   ....[3]....
        /*04c8*/ 	.word	0x000106d0


	//   ....[4]....
        /*04cc*/ 	.word	0x00010e80


	//----- nvinfo : EIATTR_MBARRIER_INSTR_OFFSETS
	.align		4
.L_1059:
        /*04d0*/ 	.byte	0x04, 0x39
        /*04d2*/ 	.short	(.L_1061 - .L_1060)


	//   ....[0]....
.L_1060:
        /*04d4*/ 	.word	0x00000270
        /*04d8*/ 	.word	0x000000ff
        /*04dc*/ 	.word	0x00028800
        /*04e0*/ 	.short	0x0100
        /*04e2*/ 	.byte	0x08
	.zero		1


	//   ....[1]....
        /*04e4*/ 	.word	0x00000280
        /*04e8*/ 	.word	0x000000ff
        /*04ec*/ 	.word	0x00028820
        /*04f0*/ 	.short	0x0100
        /*04f2*/ 	.byte	0x08
	.zero		1


	//   ....[2]....
        /*04f4*/ 	.word	0x00000370
        /*04f8*/ 	.word	0x000000ff
        /*04fc*/ 	.word	0x00028830
        /*0500*/ 	.short	0x0100
        /*0502*/ 	.byte	0x08
	.zero		1


	//   ....[3]....
        /*0504*/ 	.word	0x00000380
        /*0508*/ 	.word	0x000000ff
        /*050c*/ 	.word	0x00028840
        /*0510*/ 	.short	0x0100
        /*0512*/ 	.byte	0x08
	.zero		1


	//   ....[4]....
        /*0514*/ 	.word	0x00000390
        /*0518*/ 	.word	0x000000ff
        /*051c*/ 	.word	0x00028838
        /*0520*/ 	.short	0x0100
        /*0522*/ 	.byte	0x08
	.zero		1


	//   ....[5]....
        /*0524*/ 	.word	0x000003a0
        /*0528*/ 	.word	0x000000ff
        /*052c*/ 	.word	0x00028848
        /*0530*/ 	.short	0x0100
        /*0532*/ 	.byte	0x08
	.zero		1


	//   ....[6]....
        /*0534*/ 	.word	0x000004d0
        /*0538*/ 	.word	0x000000ff
        /*053c*/ 	.word	0x00028850
        /*0540*/ 	.short	0x0100
        /*0542*/ 	.byte	0x08
	.zero		1


	//   ....[7]....
        /*0544*/ 	.word	0x000004e0
        /*0548*/ 	.word	0x000000ff
        /*054c*/ 	.word	0x00028860
        /*0550*/ 	.short	0x0100
        /*0552*/ 	.byte	0x08
	.zero		1


	//   ....[8]....
        /*0554*/ 	.word	0x000004f0
        /*0558*/ 	.word	0x000000ff
        /*055c*/ 	.word	0x00028858
        /*0560*/ 	.short	0x0100
        /*0562*/ 	.byte	0x08
	.zero		1


	//   ....[9]....
        /*0564*/ 	.word	0x00000500
        /*0568*/ 	.word	0x000000ff
        /*056c*/ 	.word	0x00028868
        /*0570*/ 	.short	0x0100
        /*0572*/ 	.byte	0x08
	.zero		1


	//   ....[10]....
        /*0574*/ 	.word	0x000005f0
        /*0578*/ 	.word	0x000000ff
        /*057c*/ 	.word	0x00028870
        /*0580*/ 	.short	0x0100
        /*0582*/ 	.byte	0x06
	.zero		1


	//   ....[11]....
        /*0584*/ 	.word	0x00000600
        /*0588*/ 	.word	0x000000ff
        /*058c*/ 	.word	0x00028880
        /*0590*/ 	.short	0x0100
        /*0592*/ 	.byte	0x06
	.zero		1


	//   ....[12]....
        /*0594*/ 	.word	0x00000610
        /*0598*/ 	.word	0x000000ff
        /*059c*/ 	.word	0x00028878
        /*05a0*/ 	.short	0x0100
        /*05a2*/ 	.byte	0x06
	.zero		1


	//   ....[13]....
        /*05a4*/ 	.word	0x00000620
        /*05a8*/ 	.word	0x000000ff
        /*05ac*/ 	.word	0x00028888
        /*05b0*/ 	.short	0x0100
        /*05b2*/ 	.byte	0x06
	.zero		1


	//   ....[14]....
        /*05b4*/ 	.word	0x00000750
        /*05b8*/ 	.word	0x000000ff
        /*05bc*/ 	.word	0x00028890
        /*05c0*/ 	.short	0x0100
        /*05c2*/ 	.byte	0x08
	.zero		1


	//   ....[15]....
        /*05c4*/ 	.word	0x00000760
        /*05c8*/ 	.word	0x000000ff
        /*05cc*/ 	.word	0x000288a0
        /*05d0*/ 	.short	0x0100
        /*05d2*/ 	.byte	0x08
	.zero		1


	//   ....[16]....
        /*05d4*/ 	.word	0x00000770
        /*05d8*/ 	.word	0x000000ff
        /*05dc*/ 	.word	0x00028898
        /*05e0*/ 	.short	0x0100
        /*05e2*/ 	.byte	0x08
	.zero		1


	//   ....[17]....
        /*05e4*/ 	.word	0x00000780
        /*05e8*/ 	.word	0x000000ff
        /*05ec*/ 	.word	0x000288a8
        /*05f0*/ 	.short	0x0100
        /*05f2*/ 	.byte	0x08
	.zero		1


	//   ....[18]....
        /*05f4*/ 	.word	0x000008b0
        /*05f8*/ 	.word	0x000000ff
        /*05fc*/ 	.word	0x000288b0
        /*0600*/ 	.short	0x0100
        /*0602*/ 	.byte	0x08
	.zero		1


	//   ....[19]....
        /*0604*/ 	.word	0x000008c0
        /*0608*/ 	.word	0x000000ff
        /*060c*/ 	.word	0x000288c0
        /*0610*/ 	.short	0x0100
        /*0612*/ 	.byte	0x08
	.zero		1


	//   ....[20]....
        /*0614*/ 	.word	0x000008d0
        /*0618*/ 	.word	0x000000ff
        /*061c*/ 	.word	0x000288b8
        /*0620*/ 	.short	0x0100
        /*0622*/ 	.byte	0x08
	.zero		1


	//   ....[21]....
        /*0624*/ 	.word	0x000008e0
        /*0628*/ 	.word	0x000000ff
        /*062c*/ 	.word	0x000288c8
        /*0630*/ 	.short	0x0100
        /*0632*/ 	.byte	0x08
	.zero		1


	//   ....[22]....
        /*0634*/ 	.word	0x00001a10
        /*0638*/ 	.word	0x000000ff
        /*063c*/ 	.word	0x00028800
        /*0640*/ 	.short	0x010a
        /*0642*/ 	.byte	0x29
	.zero		1


	//   ....[23]....
        /*0644*/ 	.word	0x00001a90
        /*0648*/ 	.word	0x00000009
        /*064c*/ 	.word	0x00028830
        /*0650*/ 	.short	0x010a
        /*0652*/ 	.byte	0x3f
	.zero		1


	//   ....[24]....
        /*0654*/ 	.word	0x00001af0
        /*0658*/ 	.word	0x00000009
        /*065c*/ 	.word	0x00028830
        /*0660*/ 	.short	0x010a
        /*0662*/ 	.byte	0x3f
	.zero		1


	//   ....[25]....
        /*0664*/ 	.word	0x00002070
        /*0668*/ 	.word	0x00000000
        /*066c*/ 	.word	0x00000000
        /*0670*/ 	.short	0x0101
        /*0672*/ 	.byte	0x3f
	.zero		1


	//   ....[26]....
        /*0674*/ 	.word	0x00004dc0
        /*0678*/ 	.word	0x000000ff
        /*067c*/ 	.word	0x00028830
        /*0680*/ 	.short	0x010a
        /*0682*/ 	.byte	0x06
	.zero		1


	//   ....[27]....
        /*0684*/ 	.word	0x00004e00
        /*0688*/ 	.word	0x000000ff
        /*068c*/ 	.word	0x00028830
        /*0690*/ 	.short	0x010a
        /*0692*/ 	.byte	0x06
	.zero		1


	//   ....[28]....
        /*0694*/ 	.word	0x00005120
        /*0698*/ 	.word	0x000000ff
        /*069c*/ 	.word	0x00028850
        /*06a0*/ 	.short	0x010a
        /*06a2*/ 	.byte	0x06
	.zero		1


	//   ....[29]....
        /*06a4*/ 	.word	0x00005160
        /*06a8*/ 	.word	0x000000ff
        /*06ac*/ 	.word	0x00028850
        /*06b0*/ 	.short	0x010a
        /*06b2*/ 	.byte	0x06
	.zero		1


	//   ....[30]....
        /*06b4*/ 	.word	0x000055e0
        /*06b8*/ 	.word	0x00000009
        /*06bc*/ 	.word	0x00000000
        /*06c0*/ 	.short	0x0101
        /*06c2*/ 	.byte	0x3f
	.zero		1


	//   ....[31]....
        /*06c4*/ 	.word	0x00007250
        /*06c8*/ 	.word	0x0000001f
        /*06cc*/ 	.word	0x00000000
        /*06d0*/ 	.short	0x0101
        /*06d2*/ 	.byte	0x3f
	.zero		1


	//   ....[32]....
        /*06d4*/ 	.word	0x00008120
        /*06d8*/ 	.word	0x000000ff
        /*06dc*/ 	.word	0x00028830
        /*06e0*/ 	.short	0x010a
        /*06e2*/ 	.byte	0x06
	.zero		1


	//   ....[33]....
        /*06e4*/ 	.word	0x00008160
        /*06e8*/ 	.word	0x000000ff
        /*06ec*/ 	.word	0x00028830
        /*06f0*/ 	.short	0x010a
        /*06f2*/ 	.byte	0x06
	.zero		1


	//   ....[34]....
        /*06f4*/ 	.word	0x00008480
        /*06f8*/ 	.word	0x000000ff
        /*06fc*/ 	.word	0x00028850
        /*0700*/ 	.short	0x010a
        /*0702*/ 	.byte	0x06
	.zero		1


	//   ....[35]....
        /*0704*/ 	.word	0x000084c0
        /*0708*/ 	.word	0x000000ff
        /*070c*/ 	.word	0x00028850
        /*0710*/ 	.short	0x010a
        /*0712*/ 	.byte	0x06
	.zero		1


	//   ....[36]....
        /*0714*/ 	.word	0x00009870
        /*0718*/ 	.word	0x0000001b
        /*071c*/ 	.word	0x00000000
        /*0720*/ 	.short	0x0101
        /*0722*/ 	.byte	0x3f
	.zero		1


	//   ....[37]....
        /*0724*/ 	.word	0x00009a20
        /*0728*/ 	.word	0x0000001f
        /*072c*/ 	.word	0x00000000
        /*0730*/ 	.short	0x0101
        /*0732*/ 	.byte	0x3f
	.zero		1


	//   ....[38]....
        /*0734*/ 	.word	0x0000a150
        /*0738*/ 	.word	0x000000ff
        /*073c*/ 	.word	0x00028830
        /*0740*/ 	.short	0x010a
        /*0742*/ 	.byte	0x06
	.zero		1


	//   ....[39]....
        /*0744*/ 	.word	0x0000a190
        /*0748*/ 	.word	0x000000ff
        /*074c*/ 	.word	0x00028830
        /*0750*/ 	.short	0x010a
        /*0752*/ 	.byte	0x06
	.zero		1


	//   ....[40]....
        /*0754*/ 	.word	0x0000a4b0
        /*0758*/ 	.word	0x000000ff
        /*075c*/ 	.word	0x00028850
        /*0760*/ 	.short	0x010a
        /*0762*/ 	.byte	0x06
	.zero		1


	//   ....[41]....
        /*0764*/ 	.word	0x0000a4f0
        /*0768*/ 	.word	0x000000ff
        /*076c*/ 	.word	0x00028850
        /*0770*/ 	.short	0x010a
        /*0772*/ 	.byte	0x06
	.zero		1


	//   ....[42]....
        /*0774*/ 	.word	0x0000a8f0
        /*0778*/ 	.word	0x00000009
        /*077c*/ 	.word	0x00000000
        /*0780*/ 	.short	0x0101
        /*0782*/ 	.byte	0x3f
	.zero		1


	//   ....[43]....
        /*0784*/ 	.word	0x0000c4a0
        /*0788*/ 	.word	0x00000033
        /*078c*/ 	.word	0x00000000
        /*0790*/ 	.short	0x0101
        /*0792*/ 	.byte	0x3f
	.zero		1


	//   ....[44]....
        /*0794*/ 	.word	0x0000d130
        /*0798*/ 	.word	0x000000ff
        /*079c*/ 	.word	0x00028850
        /*07a0*/ 	.short	0x010a
        /*07a2*/ 	.byte	0x05
	.zero		1


	//   ....[45]....
        /*07a4*/ 	.word	0x0000d170
        /*07a8*/ 	.word	0x000000ff
        /*07ac*/ 	.word	0x00028850
        /*07b0*/ 	.short	0x010a
        /*07b2*/ 	.byte	0x05
	.zero		1


	//   ....[46]....
        /*07b4*/ 	.word	0x0000d690
        /*07b8*/ 	.word	0x00000000
        /*07bc*/ 	.word	0x00000000
        /*07c0*/ 	.short	0x0101
        /*07c2*/ 	.byte	0x3f
	.zero		1


	//   ....[47]....
        /*07c4*/ 	.word	0x0000ea20
        /*07c8*/ 	.word	0x00000000
        /*07cc*/ 	.word	0x00000000
        /*07d0*/ 	.short	0x0101
        /*07d2*/ 	.byte	0x3f
	.zero		1


	//   ....[48]....
        /*07d4*/ 	.word	0x00010ac0
        /*07d8*/ 	.word	0x00000003
        /*07dc*/ 	.word	0x00028840
        /*07e0*/ 	.short	0x010a
        /*07e2*/ 	.byte	0x3f
	.zero		1


	//   ....[49]....
        /*07e4*/ 	.word	0x00011770
        /*07e8*/ 	.word	0x00000011
        /*07ec*/ 	.word	0x00028800
        /*07f0*/ 	.short	0x0107
        /*07f2*/ 	.byte	0x3f
	.zero		1


	//   ....[50]....
        /*07f4*/ 	.word	0x00011880
        /*07f8*/ 	.word	0x00000011
        /*07fc*/ 	.word	0x00028800
        /*0800*/ 	.short	0x0101
        /*0802*/ 	.byte	0x3f
	.zero		1


	//   ....[51]....
        /*0804*/ 	.word	0x000118a0
        /*0808*/ 	.word	0x00000011
        /*080c*/ 	.word	0x00028820
        /*0810*/ 	.short	0x010a
        /*0812*/ 	.byte	0x3f
	.zero		1


	//   ....[52]....
        /*0814*/ 	.word	0x00011bd0
        /*0818*/ 	.word	0x00000007
        /*081c*/ 	.word	0x00028840
        /*0820*/ 	.short	0x010a
        /*0822*/ 	.byte	0x3f
	.zero		1


	//   ....[53]....
        /*0824*/ 	.word	0x00011f60
        /*0828*/ 	.word	0x00000007
        /*082c*/ 	.word	0x00000060
        /*0830*/ 	.short	0x010a
        /*0832*/ 	.byte	0x3f
	.zero		1


	//   ....[54]....
        /*0834*/ 	.word	0x000125c0
        /*0838*/ 	.word	0x00000003
        /*083c*/ 	.word	0x00028840
        /*0840*/ 	.short	0x010a
        /*0842*/ 	.byte	0x3f
	.zero		1


	//   ....[55]....
        /*0844*/ 	.word	0x00012950
        /*0848*/ 	.word	0x00000002
        /*084c*/ 	.word	0x00000060
        /*0850*/ 	.short	0x010a
        /*0852*/ 	.byte	0x3f
	.zero		1


	//   ....[56]....
        /*0854*/ 	.word	0x00012ef0
        /*0858*/ 	.word	0x00000002
        /*085c*/ 	.word	0x00028840
        /*0860*/ 	.short	0x010a
        /*0862*/ 	.byte	0x3f
	.zero		1


	//   ....[57]....
        /*0864*/ 	.word	0x00013280
        /*0868*/ 	.word	0x00000002
        /*086c*/ 	.word	0x00000060
        /*0870*/ 	.short	0x010a
        /*0872*/ 	.byte	0x3f
	.zero		1


	//   ....[58]....
        /*0874*/ 	.word	0x000137d0
        /*0878*/ 	.word	0x00000003
        /*087c*/ 	.word	0x00028860
        /*0880*/ 	.short	0x010a
        /*0882*/ 	.byte	0x3f
	.zero		1


	//   ....[59]....
        /*0884*/ 	.word	0x00013dd0
        /*0888*/ 	.word	0x00000000
        /*088c*/ 	.word	0x00028820
        /*0890*/ 	.short	0x010a
        /*0892*/ 	.byte	0x3f
	.zero		1


	//   ....[60]....
        /*0894*/ 	.word	0x00013fa0
        /*0898*/ 	.word	0x00000006
        /*089c*/ 	.word	0x00000000
        /*08a0*/ 	.short	0x010a
        /*08a2*/ 	.byte	0x3f
	.zero		1


	//   ....[61]....
        /*08a4*/ 	.word	0x00013ff0
        /*08a8*/ 	.word	0x00000003
        /*08ac*/ 	.word	0x00000000
        /*08b0*/ 	.short	0x010a
        /*08b2*/ 	.byte	0x3f
	.zero		1


	//   ....[62]....
        /*08b4*/ 	.word	0x00014050
        /*08b8*/ 	.word	0x00000012
        /*08bc*/ 	.word	0x00000000
        /*08c0*/ 	.short	0x010a
        /*08c2*/ 	.byte	0x3f
	.zero		1


	//   ....[63]....
        /*08c4*/ 	.word	0x00014080
        /*08c8*/ 	.word	0x00000003
        /*08cc*/ 	.word	0x00000000
        /*08d0*/ 	.short	0x010a
        /*08d2*/ 	.byte	0x3f
	.zero		1


	//   ....[64]....
        /*08d4*/ 	.word	0x000140f0
        /*08d8*/ 	.word	0x00000003
        /*08dc*/ 	.word	0x00028800
        /*08e0*/ 	.short	0x010a
        /*08e2*/ 	.byte	0x3f
	.zero		1


	//   ....[65]....
        /*08e4*/ 	.word	0x00014140
        /*08e8*/ 	.word	0x00000009
        /*08ec*/ 	.word	0x00028830
        /*08f0*/ 	.short	0x010a
        /*08f2*/ 	.byte	0x3f
	.zero		1


	//   ....[66]....
        /*08f4*/ 	.word	0x000141a0
        /*08f8*/ 	.word	0x00000005
        /*08fc*/ 	.word	0x00028830
        /*0900*/ 	.short	0x010a
        /*0902*/ 	.byte	0x3f
	.zero		1


	//   ....[67]....
        /*0904*/ 	.word	0x00014200
        /*0908*/ 	.word	0x00000005
        /*090c*/ 	.word	0x00028850
        /*0910*/ 	.short	0x010a
        /*0912*/ 	.byte	0x3f
	.zero		1


	//   ....[68]....
        /*0914*/ 	.word	0x00014260
        /*0918*/ 	.word	0x00000007
        /*091c*/ 	.word	0x00028830
        /*0920*/ 	.short	0x010a
        /*0922*/ 	.byte	0x3f
	.zero		1


	//   ....[69]....
        /*0924*/ 	.word	0x000142c0
        /*0928*/ 	.word	0x00000007
        /*092c*/ 	.word	0x00028850
        /*0930*/ 	.short	0x010a
        /*0932*/ 	.byte	0x3f
	.zero		1


	//   ....[70]....
        /*0934*/ 	.word	0x00014320
        /*0938*/ 	.word	0x00000007
        /*093c*/ 	.word	0x00028830
        /*0940*/ 	.short	0x010a
        /*0942*/ 	.byte	0x3f
	.zero		1


	//   ....[71]....
        /*0944*/ 	.word	0x00014380
        /*0948*/ 	.word	0x00000007
        /*094c*/ 	.word	0x00028850
        /*0950*/ 	.short	0x010a
        /*0952*/ 	.byte	0x3f
	.zero		1


	//   ....[72]....
        /*0954*/ 	.word	0x000143e0
        /*0958*/ 	.word	0x00000005
        /*095c*/ 	.word	0x00028850
        /*0960*/ 	.short	0x010a
        /*0962*/ 	.byte	0x3f
	.zero		1


	//   ....[73]....
        /*0964*/ 	.word	0x00014530
        /*0968*/ 	.word	0x00000003
        /*096c*/ 	.word	0x00028840
        /*0970*/ 	.short	0x010a
        /*0972*/ 	.byte	0x3f
	.zero		1


	//   ....[74]....
        /*0974*/ 	.word	0x00014fd0
        /*0978*/ 	.word	0x00000011
        /*097c*/ 	.word	0x00028820
        /*0980*/ 	.short	0x010a
        /*0982*/ 	.byte	0x3f
	.zero		1


	//   ....[75]....
        /*0984*/ 	.word	0x00015020
        /*0988*/ 	.word	0x00000007
        /*098c*/ 	.word	0x00028840
        /*0990*/ 	.short	0x010a
        /*0992*/ 	.byte	0x3f
	.zero		1


	//   ....[76]....
        /*0994*/ 	.word	0x00015070
        /*0998*/ 	.word	0x00000007
        /*099c*/ 	.word	0x00000060
        /*09a0*/ 	.short	0x010a
        /*09a2*/ 	.byte	0x3f
	.zero		1


	//   ....[77]....
        /*09a4*/ 	.word	0x000150c0
        /*09a8*/ 	.word	0x00000003
        /*09ac*/ 	.word	0x00028840
        /*09b0*/ 	.short	0x010a
        /*09b2*/ 	.byte	0x3f
	.zero		1


	//   ....[78]....
        /*09b4*/ 	.word	0x00015110
        /*09b8*/ 	.word	0x00000002
        /*09bc*/ 	.word	0x00000060
        /*09c0*/ 	.short	0x010a
        /*09c2*/ 	.byte	0x3f
	.zero		1


	//   ....[79]....
        /*09c4*/ 	.word	0x00015160
        /*09c8*/ 	.word	0x00000002
        /*09cc*/ 	.word	0x00028840
        /*09d0*/ 	.short	0x010a
        /*09d2*/ 	.byte	0x3f
	.zero		1


	//   ....[80]....
        /*09d4*/ 	.word	0x000151b0
        /*09d8*/ 	.word	0x00000002
        /*09dc*/ 	.word	0x00000060
        /*09e0*/ 	.short	0x010a
        /*09e2*/ 	.byte	0x3f
	.zero		1


	//   ....[81]....
        /*09e4*/ 	.word	0x00015200
        /*09e8*/ 	.word	0x00000003
        /*09ec*/ 	.word	0x00028860
        /*09f0*/ 	.short	0x010a
        /*09f2*/ 	.byte	0x3f
	.zero		1


	//   ....[82]....
        /*09f4*/ 	.word	0x000152f0
        /*09f8*/ 	.word	0x00000000
        /*09fc*/ 	.word	0x00028820
        /*0a00*/ 	.short	0x010a
        /*0a02*/ 	.byte	0x3f
	.zero		1


	//   ....[83]....
        /*0a04*/ 	.word	0x00015490
        /*0a08*/ 	.word	0x00000006
        /*0a0c*/ 	.word	0x00000000
        /*0a10*/ 	.short	0x010a
        /*0a12*/ 	.byte	0x3f
	.zero		1


	//   ....[84]....
        /*0a14*/ 	.word	0x000154e0
        /*0a18*/ 	.word	0x00000003
        /*0a1c*/ 	.word	0x00000000
        /*0a20*/ 	.short	0x010a
        /*0a22*/ 	.byte	0x3f
	.zero		1


	//   ....[85]....
        /*0a24*/ 	.word	0x00015530
        /*0a28*/ 	.word	0x00000012
        /*0a2c*/ 	.word	0x00000000
        /*0a30*/ 	.short	0x010a
        /*0a32*/ 	.byte	0x3f
	.zero		1


	//----- nvinfo : EIATTR_NUM_MBARRIERS
	.align		4
.L_1061:
        /*0a34*/ 	.byte	0x03, 0x38
        /*0a36*/ 	.short	0x0016


	//----- nvinfo : EIATTR_EXIT_INSTR_OFFSETS
	.align		4
        /*0a38*/ 	.byte	0x04, 0x1c
        /*0a3a*/ 	.short	(.L_1063 - .L_1062)


	//   ....[0]....
.L_1062:
        /*0a3c*/ 	.word	0x00000a40


	//   ....[1]....
        /*0a40*/ 	.word	0x0000f760


	//   ....[2]....
        /*0a44*/ 	.word	0x000140d0


	//----- nvinfo : EIATTR_MAX_THREADS
	.align		4
.L_1063:
        /*0a48*/ 	.byte	0x04, 0x05
        /*0a4a*/ 	.short	(.L_1065 - .L_1064)
.L_1064:
        /*0a4c*/ 	.word	0x00000180
        /*0a50*/ 	.word	0x00000001
        /*0a54*/ 	.word	0x00000001


	//----- nvinfo : EIATTR_CRS_STACK_SIZE
	.align		4
.L_1065:
        /*0a58*/ 	.byte	0x04, 0x1e
        /*0a5a*/ 	.short	(.L_1067 - .L_1066)
.L_1066:
        /*0a5c*/ 	.word	0x00000000


	//----- nvinfo : EIATTR_CBANK_PARAM_SIZE
	.align		4
.L_1067:
        /*0a60*/ 	.byte	0x03, 0x19
        /*0a62*/ 	.short	0x0af0


	//----- nvinfo : EIATTR_PARAM_CBANK
	.align		4
        /*0a64*/ 	.byte	0x04, 0x0a
        /*0a66*/ 	.short	(.L_1069 - .L_1068)
	.align		4
.L_1068:
        /*0a68*/ 	.word	index@(.nv.constant0._ZN7cutlass13device_kernelIN5flash11enable_sm90INS1_16FlashAttnFwdSm90INS1_25CollectiveMainloopFwdSm90ILi2EN4cute5tupleIJNS5_1CILi1EEES8_S8_EEENS6_IJNS7_ILi128EEESA_SA_EEELi128ENS_6half_tEfNS_4arch4Sm90ELb0ELb1ELb0ELb0ELb0ELb0ELb0ELb1ELb1ELb1ELb0ELb0EEENS1_21CollectiveEpilogueFwdISB_S9_SC_SE_Li256ELb0ELb1ELb0ELb0EEENS1_30DynamicPersistentTileSchedulerILi256ELi128ELb0ELb1ELb1EEEEEEEEEvNT_6ParamsE)
        /*0a6c*/ 	.short	0x0210
        /*0a6e*/ 	.short	0x0af0


	//----- nvinfo : EIATTR_SW_WAR
	.align		4
.L_1069:
        /*0a70*/ 	.byte	0x04, 0x36
        /*0a72*/ 	.short	(.L_1071 - .L_1070)
.L_1070:
        /*0a74*/ 	.word	0x00000008
.L_1071:


//--------------------- .nv.info._ZN7cutlass13device_kernelIN5flash11enable_sm90INS1_16FlashAttnFwdSm90INS1_25CollectiveMainloopFwdSm90ILi2EN4cute5tupleIJNS5_1CILi1EEES8_S8_EEENS6_IJNS7_ILi128EEESA_SA_EEELi128ENS_6half_tEfNS_4arch4Sm90ELb0ELb1ELb0ELb1ELb0ELb0ELb0ELb1ELb1ELb1ELb0ELb0EEENS1_21CollectiveEpilogueFwdISB_S9_SC_SE_Li256ELb1ELb1ELb0ELb0EEENS1_36VarlenDynamicPersistentTileSchedulerILi128ELi128ELi256ELi128ELb0ELb1ELb1ELb1ELb0ELb1EEEEEEEEEvNT_6ParamsE --------------------------
	.section	.nv.info._ZN7cutlass13device_kernelIN5flash11enable_sm90INS1_16FlashAttnFwdSm90INS1_25CollectiveMainloopFwdSm90ILi2EN4cute5tupleIJNS5_1CILi1EEES8_S8_EEENS6_IJNS7_ILi128EEESA_SA_EEELi128ENS_6half_tEfNS_4arch4Sm90ELb0ELb1ELb0ELb1ELb0ELb0ELb0ELb1ELb1ELb1ELb0ELb0EEENS1_21CollectiveEpilogueFwdISB_S9_SC_SE_Li256ELb1ELb1ELb0ELb0EEENS1_36VarlenDynamicPersistentTileSchedulerILi128ELi128ELi256ELi128ELb0ELb1ELb1ELb1ELb0ELb1EEEEEEEEEvNT_6ParamsE,"",@"SHT_CUDA_INFO"
	.sectionflags	@""
	.align	4


	//----- nvinfo : EIATTR_CUDA_API_VERSION
	.align		4
        /*0000*/ 	.byte	0x04, 0x37
        /*0002*/ 	.short	(.L_1073 - .L_1072)
.L_1072:
        /*0004*/ 	.word	0x00000082


	//----- nvinfo : EIATTR_KPARAM_INFO
	.align		4
.L_1073:
        /*0008*/ 	.byte	0x04, 0x17
        /*000a*/ 	.short	(.L_1075 - .L_1074)
.L_1074:
        /*000c*/ 	.word	0x00000000
        /*0010*/ 	.short	0x0000
        /*0012*/ 	.short	0x0070
        /*0014*/ 	.byte	0x00, 0xf0, 0x01, 0x2a


	//----- nvinfo : EIATTR_SPARSE_MMA_MASK
	.align		4
.L_1075:
        /*0018*/ 	.byte	0x03, 0x50
        /*001a*/ 	.short	0x0000


	//----- nvinfo : EIATTR_MAXREG_COUNT
	.align		4
        /*001c*/ 	.byte	0x03, 0x1b
        /*001e*/ 	.short	0x00a8


	//----- nvinfo : EIATTR_NUM_BARRIERS
	.align		4
        /*0020*/ 	.byte	0x02, 0x4c
        /*0022*/ 	.byte	0x10
	.zero		1


	//----- nvinfo : EIATTR_EXTERNS
	.align		4
        /*0024*/ 	.byte	0x04, 0x0f
        /*0026*/ 	.short	(.L_1077 - .L_1076)


	//   ....[0]....
	.align		4
.L_1076:
        /*0028*/ 	.word	index@(__assertfail)


	//----- nvinfo : EIATTR_ANNOTATIONS
	.align		4
.L_1077:
        /*002c*/ 	.byte	0x04, 0x55
        /*002e*/ 	.short	(.L_1079 - .L_1078)


	//   ....[0]....
.L_1078:
        /* <DEDUP_REMOVED lines=62> */


	//----- nvinfo : EIATTR_MERCURY_ISA_VERSION
	.align		4
.L_1079:
        /*03f8*/ 	.byte	0x03, 0x5f
        /*03fa*/ 	.short	0x0101


	//----- nvinfo : EIATTR_UNUSED_LOAD_BYTE_OFFSET
	.align		4
        /*03fc*/ 	.byte	0x04, 0x44
        /*03fe*/ 	.short	(.L_1081 - .L_1080)


	//   ....[0]....
.L_1080:
        /*0400*/ 	.word	0x00000a40
        /*0404*/ 	.word	0x0000fff0


	//   ....[1]....
        /*0408*/ 	.word	0x0000dc60
        /*040c*/ 	.word	0x0000fff0


	//----- nvinfo : EIATTR_INT_WARP_WIDE_INSTR_OFFSETS
	.align		4
.L_1081:
        /*0410*/ 	.byte	0x04, 0x31
        /*0412*/ 	.short	(.L_1083 - .L_1082)


	//   ....[0]....
.L_1082:
        /*0414*/ 	.word	0x00000130


	//   ....[1]....
        /*0418*/ 	.word	0x00000170


	//   ....[2]....
        /*041c*/ 	.word	0x000001e0


	//   ....[3]....
        /*0420*/ 	.word	0x00011390


	//   ....[4]....
        /*0424*/ 	.word	0x00011420


	//   ....[5]....
        /*0428*/ 	.word	0x00014bc0


	//   ....[6]....
        /*042c*/ 	.word	0x00014c50


	//----- nvinfo : EIATTR_COOP_GROUP_MASK_REGIDS
	.align		4
.L_1083:
        /*0430*/ 	.byte	0x04, 0x29
        /*0432*/ 	.short	(.L_1085 - .L_1084)


	//   ....[0]....
.L_1084:
        /*0434*/ 	.word	0xffffffff


	//   ....[1]....
        /*0438*/ 	.word	0xffffffff


	//   ....[2]....
        /*043c*/ 	.word	0xffffffff


	//   ....[3]....
        /*0440*/ 	.word	0xffffffff


	//   ....[4]....
        /*0444*/ 	.word	0xffffffff


	//   ....[5]....
        /*0448*/ 	.word	0xffffffff


	//   ....[6]....
        /*044c*/ 	.word	0xffffffff


	//   ....[7]....
        /*0450*/ 	.word	0xffffffff


	//   ....[8]....
        /*0454*/ 	.word	0xffffffff


	//   ....[9]....
        /*0458*/ 	.word	0xffffffff


	//   ....[10]....
        /*045c*/ 	.word	0xffffffff


	//   ....[11]....
        /*0460*/ 	.word	0xffffffff


	//   ....[12]....
        /*0464*/ 	.word	0xffffffff


	//   ....[13]....
        /*0468*/ 	.word	0xffffffff


	//   ....[14]....
        /*046c*/ 	.word	0xffffffff


	//   ....[15]....
        /*0470*/ 	.word	0xffffffff


	//   ....[16]....
        /*0474*/ 	.word	0xffffffff


	//   ....[17]....
        /*0478*/ 	.word	0xffffffff


	//   ....[18]....
        /*047c*/ 	.word	0xffffffff


	//   ....[19]....
        /*0480*/ 	.word	0xffffffff


	//   ....[20]....
        /*0484*/ 	.word	0xffffffff


	//   ....[21]....
        /*0488*/ 	.word	0xffffffff


	//   ....[22]....
        /*048c*/ 	.word	0xffffffff


	//   ....[23]....
        /*0490*/ 	.word	0xffffffff


	//   ....[24]....
        /*0494*/ 	.word	0xffffffff


	//   ....[25]....
        /*0498*/ 	.word	0xffffffff


	//   ....[26]....
        /*049c*/ 	.word	0xffffffff


	//   ....[27]....
        /*04a0*/ 	.word	0xffffffff


	//   ....[28]....
        /*04a4*/ 	.word	0xffffffff


	//   ....[29]....
        /*04a8*/ 	.word	0xffffffff


	//   ....[30]....
        /*04ac*/ 	.word	0xffffffff


	//   ....[31]....
        /*04b0*/ 	.word	0xffffffff


	//   ....[32]....
        /*04b4*/ 	.word	0xffffffff


	//   ....[33]....
        /*04b8*/ 	.word	0xffffffff


	//   ....[34]....
        /*04bc*/ 	.word	0xffffffff


	//   ....[35]....
        /*04c0*/ 	.word	0xffffffff


	//   ....[36]....
        /*04c4*/ 	.word	0xffffffff


	//   ....[37]....
        /*04c8*/ 	.word	0xffffffff


	//   ....[38]....
        /*04cc*/ 	.word	0xffffffff


	//   ....[39]....
        /*04d0*/ 	.word	0xffffffff


	//   ....[40]....
        /*04d4*/ 	.word	0xffffffff


	//   ....[41]....
        /*04d8*/ 	.word	0xffffffff


	//   ....[42]....
        /*04dc*/ 	.word	0xffffffff


	//   ....[43]....
        /*04e0*/ 	.word	0xffffffff


	//   ....[44]....
        /*04e4*/ 	.word	0xffffffff


	//   ....[45]....
        /*04e8*/ 	.word	0xffffffff


	//   ....[46]....
        /*04ec*/ 	.word	0xffffffff


	//   ....[47]....
        /*04f0*/ 	.word	0xffffffff


	//   ....[48]....
        /*04f4*/ 	.word	0xffffffff


	//   ....[49]....
        /*04f8*/ 	.word	0xffffffff


	//   ....[50]....
        /*04fc*/ 	.word	0xffffffff


	//   ....[51]....
        /*0500*/ 	.word	0xffffffff


	//   ....[52]....
        /*0504*/ 	.word	0xffffffff


	//   ....[53]....
        /*0508*/ 	.word	0xffffffff


	//   ....[54]....
        /*050c*/ 	.word	0xffffffff


	//   ....[55]....
        /*0510*/ 	.word	0xffffffff


	//   ....[56]....
        /*0514*/ 	.word	0xffffffff


	//   ....[57]....
        /*0518*/ 	.word	0xffffffff


	//   ....[58]....
        /*051c*/ 	.word	0xffffffff


	//   ....[59]....
        /*0520*/ 	.word	0xffffffff


	//   ....[60]....
        /*0524*/ 	.word	0xffffffff


	//   ....[61]....
        /*0528*/ 	.word	0xffffffff


	//   ....[62]....
        /*052c*/ 	.word	0xffffffff


	//   ....[63]....
        /*0530*/ 	.word	0xffffffff


	//   ....[64]....
        /*0534*/ 	.word	0xffffffff


	//   ....[65]....
        /*0538*/ 	.word	0xffffffff


	//   ....[66]....
        /*053c*/ 	.word	0xffffffff


	//   ....[67]....
        /*0540*/ 	.word	0xffffffff


	//   ....[68]....
        /*0544*/ 	.word	0xffffffff


	//   ....[69]....
        /*0548*/ 	.word	0xffffffff


	//   ....[70]....
        /*054c*/ 	.word	0xffffffff


	//   ....[71]....
        /*0550*/ 	.word	0xffffffff


	//   ....[72]....
        /*0554*/ 	.word	0xffffffff


	//   ....[73]....
        /*0558*/ 	.word	0xffffffff


	//   ....[74]....
        /*055c*/ 	.word	0xffffffff


	//   ....[75]....
        /*0560*/ 	.word	0xffffffff


	//   ....[76]....
        /*0564*/ 	.word	0xffffffff


	//   ....[77]....
        /*0568*/ 	.word	0xffffffff


	//   ....[78]....
        /*056c*/ 	.word	0xffffffff


	//   ....[79]....
        /*0570*/ 	.word	0xffffffff


	//   ....[80]....
        /*0574*/ 	.word	0xffffffff


	//   ....[81]....
        /*0578*/ 	.word	0xffffffff


	//   ....[82]....
        /*057c*/ 	.word	0xffffffff


	//   ....[83]....
        /*0580*/ 	.word	0xffffffff


	//   ....[84]....
        /*0584*/ 	.word	0xffffffff


	//   ....[85]....
        /*0588*/ 	.word	0xffffffff


	//   ....[86]....
        /*058c*/ 	.word	0xffffffff


	//   ....[87]....
        /*0590*/ 	.word	0xffffffff


	//   ....[88]....
        /*0594*/ 	.word	0xffffffff


	//   ....[89]....
        /*0598*/ 	.word	0xffffffff


	//   ....[90]....
        /*059c*/ 	.word	0xffffffff


	//   ....[91]....
        /*05a0*/ 	.word	0xffffffff


	//   ....[92]....
        /*05a4*/ 	.word	0xffffffff


	//   ....[93]....
        /*05a8*/ 	.word	0xffffffff


	//   ....[94]....
        /*05ac*/ 	.word	0xffffffff


	//   ....[95]....
        /*05b0*/ 	.word	0xffffffff


	//   ....[96]....
        /*05b4*/ 	.word	0xffffffff


	//   ....[97]....
        /*05b8*/ 	.word	0xffffffff


	//   ....[98]....
        /*05bc*/ 	.word	0xffffffff


	//   ....[99]....
        /*05c0*/ 	.word	0xffffffff


	//   ....[100]....
        /*05c4*/ 	.word	0xffffffff


	//   ....[101]....
        /*05c8*/ 	.word	0xffffffff


	//   ....[102]....
        /*05cc*/ 	.word	0xffffffff


	//   ....[103]....
        /*05d0*/ 	.word	0xffffffff


	//   ....[104]....
        /*05d4*/ 	.word	0xffffffff


	//   ....[105]....
        /*05d8*/ 	.word	0x0500000f


	//   ....[106]....
        /*05dc*/ 	.word	0x0500000f


	//   ....[107]....
        /*05e0*/ 	.word	0x0500000f


	//   ....[108]....
        /*05e4*/ 	.word	0x0500000f


	//   ....[109]....
        /*05e8*/ 	.word	0x0500000f


	//   ....[110]....
        /*05ec*/ 	.word	0x0500000f


	//   ....[111]....
        /*05f0*/ 	.word	0x0500000f


	//   ....[112]....
        /*05f4*/ 	.word	0x0500000f


	//   ....[113]....
        /*05f8*/ 	.word	0x0500000f


	//   ....[114]....
        /*05fc*/ 	.word	0x0500000f


	//   ....[115]....
        /*0600*/ 	.word	0x0500000f


	//   ....[116]....
        /*0604*/ 	.word	0x0500000f


	//   ....[117]....
        /*0608*/ 	.word	0x0500000f


	//   ....[118]....
        /*060c*/ 	.word	0x0500000f


	//   ....[119]....
        /*0610*/ 	.word	0x0500000f


	//   ....[120]....
        /*0614*/ 	.word	0x0500000f


	//   ....[121]....
        /*0618*/ 	.word	0x0500000f


	//   ....[122]....
        /*061c*/ 	.word	0x0500000f


	//   ....[123]....
        /*0620*/ 	.word	0x0500000f


	//   ....[124]....
        /*0624*/ 	.word	0x0500000f


	//   ....[125]....
        /*0628*/ 	.word	0x0500000f


	//   ....[126]....
        /*062c*/ 	.word	0x0500000f


	//   ....[127]....
        /*0630*/ 	.word	0x0500000f


	//   ....[128]....
        /*0634*/ 	.word	0x0500000f


	//   ....[129]....
        /*0638*/ 	.word	0x0500000f


	//   ....[130]....
        /*063c*/ 	.word	0x0500000f


	//   ....[131]....
        /*0640*/ 	.word	0x0500000f


	//   ....[132]....
        /*0644*/ 	.word	0x0500000f


	//   ....[133]....
        /*0648*/ 	.word	0x0500000f


	//   ....[134]....
        /*064c*/ 	.word	0x0500000f


	//   ....[135]....
        /*0650*/ 	.word	0x0500000f


	//   ....[136]....
        /*0654*/ 	.word	0x0500000f


	//   ....[137]....
        /*0658*/ 	.word	0x0500000f


	//   ....[138]....
        /*065c*/ 	.word	0x0500000f


	//   ....[139]....
        /*0660*/ 	.word	0x0500000f


	//----- nvinfo : EIATTR_COOP_GROUP_INSTR_OFFSETS
	.align		4
.L_1085:
        /*0664*/ 	.byte	0x04, 0x28
        /*0666*/ 	.short	(.L_1087 - .L_1086)


	//   ....[0]....
.L_1086:
        /*0668*/ 	.word	0x00000070


	//   ....[1]....
        /*066c*/ 	.word	0x00000140


	//   ....[2]....
        /*0670*/ 	.word	0x00000190


	//   ....[3]....
        /*0674*/ 	.word	0x000003c0


	//   ....[4]....
        /*0678*/ 	.word	0x00000520


	//   ....[5]....
        /*067c*/ 	.word	0x00000640


	//   ....[6]....
        /*0680*/ 	.word	0x000007a0


	//   ....[7]....
        /*0684*/ 	.word	0x00001950


	//   ....[8]....
        /*0688*/ 	.word	0x00002090


	//   ....[9]....
        /*068c*/ 	.word	0x00002410


	//   ....[10]....
        /*0690*/ 	.word	0x00003820


	//   ....[11]....
        /*0694*/ 	.word	0x000038c0


	//   ....[12]....
        /*0698*/ 	.word	0x00003f40


	//   ....[13]....
        /*069c*/ 	.word	0x00003fa0


	//   ....[14]....
        /*06a0*/ 	.word	0x000056d0


	//   ....[15]....
        /*06a4*/ 	.word	0x00005900


	//   ....[16]....
        /*06a8*/ 	.word	0x00006460


	//   ....[17]....
        /*06ac*/ 	.word	0x00006480


	//   ....[18]....
        /*06b0*/ 	.word	0x00006ef0


	//   ....[19]....
        /*06b4*/ 	.word	0x00006f60


	//   ....[20]....
        /*06b8*/ 	.word	0x00008950


	//   ....[21]....
        /*06bc*/ 	.word	0x00008970


	//   ....[22]....
        /*06c0*/ 	.word	0x00008c30


	//   ....[23]....
        /*06c4*/ 	.word	0x00008c80


	//   ....[24]....
        /*06c8*/ 	.word	0x0000aa20


	//   ....[25]....
        /*06cc*/ 	.word	0x0000ac60


	//   ....[26]....
        /*06d0*/ 	.word	0x0000b820


	//   ....[27]....
        /*06d4*/ 	.word	0x0000b840


	//   ....[28]....
        /*06d8*/ 	.word	0x0000c240


	//   ....[29]....
        /*06dc*/ 	.word	0x0000c310


	//   ....[30]....
        /*06e0*/ 	.word	0x0000d330


	//   ....[31]....
        /*06e4*/ 	.word	0x0000d370


	//   ....[32]....
        /*06e8*/ 	.word	0x0000d450


	//   ....[33]....
        /*06ec*/ 	.word	0x0000d470


	//   ....[34]....
        /*06f0*/ 	.word	0x0000e780


	//   ....[35]....
        /*06f4*/ 	.word	0x0000e7c0


	//   ....[36]....
        /*06f8*/ 	.word	0x0000e800


	//   ....[37]....
        /*06fc*/ 	.word	0x0000e840


	//   ....[38]....
        /*0700*/ 	.word	0x0000edf0


	//   ....[39]....
        /*0704*/ 	.word	0x0000ee00


	//   ....[40]....
        /*0708*/ 	.word	0x0000eec0


	//   ....[41]....
        /*070c*/ 	.word	0x0000eee0


	//   ....[42]....
        /*0710*/ 	.word	0x0000efa0


	//   ....[43]....
        /*0714*/ 	.word	0x0000efc0


	//   ....[44]....
        /*0718*/ 	.word	0x0000f090


	//   ....[45]....
        /*071c*/ 	.word	0x0000f0b0


	//   ....[46]....
        /*0720*/ 	.word	0x0000f980


	//   ....[47]....
        /*0724*/ 	.word	0x0000f9a0


	//   ....[48]....
        /*0728*/ 	.word	0x0000fa60


	//   ....[49]....
        /*072c*/ 	.word	0x0000fa80


	//   ....[50]....
        /*0730*/ 	.word	0x0000fb40


	//   ....[51]....
        /*0734*/ 	.word	0x0000fb60


	//   ....[52]....
        /*0738*/ 	.word	0x0000fc30


	//   ....[53]....
        /*073c*/ 	.word	0x0000fc50


	//   ....[54]....
        /*0740*/ 	.word	0x0000fdb0


	//   ....[55]....
        /*0744*/ 	.word	0x0000ff90


	//   ....[56]....
        /*0748*/ 	.word	0x0000ffc0


	//   ....[57]....
        /*074c*/ 	.word	0x0000fff0


	//   ....[58]....
        /*0750*/ 	.word	0x00010020


	//   ....[59]....
        /*0754*/ 	.word	0x00010050


	//   ....[60]....
        /*0758*/ 	.word	0x00010080


	//   ....[61]....
        /*075c*/ 	.word	0x000101f0


	//   ....[62]....
        /*0760*/ 	.word	0x00010220


	//   ....[63]....
        /*0764*/ 	.word	0x00010250


	//   ....[64]....
        /*0768*/ 	.word	0x00010280


	//   ....[65]....
        /*076c*/ 	.word	0x000102b0


	//   ....[66]....
        /*0770*/ 	.word	0x000102e0


	//   ....[67]....
        /*0774*/ 	.word	0x00010380


	//   ....[68]....
        /*0778*/ 	.word	0x000103e0


	//   ....[69]....
        /*077c*/ 	.word	0x00010470


	//   ....[70]....
        /*0780*/ 	.word	0x00011950


	//   ....[71]....
        /*0784*/ 	.word	0x00012520


	//   ....[72]....
        /*0788*/ 	.word	0x00012540


	//   ....[73]....
        /*078c*/ 	.word	0x00012580


	//   ....[74]....
        /*0790*/ 	.word	0x00012590


	//   ....[75]....
        /*0794*/ 	.word	0x000126a0


	//   ....[76]....
        /*0798*/ 	.word	0x000126b0


	//   ....[77]....
        /*079c*/ 	.word	0x00012740


	//   ....[78]....
        /*07a0*/ 	.word	0x00012750


	//   ....[79]....
        /*07a4*/ 	.word	0x000127e0


	//   ....[80]....
        /*07a8*/ 	.word	0x000127f0


	//   ....[81]....
        /*07ac*/ 	.word	0x00012880


	//   ....[82]....
        /*07b0*/ 	.word	0x00012890


	//   ....[83]....
        /*07b4*/ 	.word	0x00012920


	//   ....[84]....
        /*07b8*/ 	.word	0x00012930


	//   ....[85]....
        /*07bc*/ 	.word	0x00012980


	//   ....[86]....
        /*07c0*/ 	.word	0x000129b0


	//   ....[87]....
        /*07c4*/ 	.word	0x000152c0


	//   ....[88]....
        /*07c8*/ 	.word	0x00015320


	//   ....[89]....
        /*07cc*/ 	.word	0x00015350


	//   ....[90]....
        /*07d0*/ 	.word	0x00015360


	//   ....[91]....
        /*07d4*/ 	.word	0x00015390


	//   ....[92]....
        /*07d8*/ 	.word	0x000153c0


	//   ....[93]....
        /*07dc*/ 	.word	0x000153f0


	//   ....[94]....
        /*07e0*/ 	.word	0x00015420


	//   ....[95]....
        /*07e4*/ 	.word	0x000155a0


	//   ....[96]....
        /*07e8*/ 	.word	0x000155d0


	//   ....[97]....
        /*07ec*/ 	.word	0x00015600


	//   ....[98]....
        /*07f0*/ 	.word	0x00015630


	//   ....[99]....
        /*07f4*/ 	.word	0x00015660


	//   ....[100]....
        /*07f8*/ 	.word	0x00015690


	//   ....[101]....
        /*07fc*/ 	.word	0x00015750


	//   ....[102]....
        /*0800*/ 	.word	0x00015770


	//   ....[103]....
        /*0804*/ 	.word	0x000157e0


	//   ....[104]....
        /*0808*/ 	.word	0x00015ea0


	//   ....[105]....
        /*080c*/ 	.word	0x00016530


	//   ....[106]....
        /*0810*/ 	.word	0x00016700


	//   ....[107]....
        /*0814*/ 	.word	0x00016750


	//   ....[108]....
        /*0818*/ 	.word	0x000167b0


	//   ....[109]....
        /*081c*/ 	.word	0x00016850


	//   ....[110]....
        /*0820*/ 	.word	0x00016910


	//   ....[111]....
        /*0824*/ 	.word	0x00016a20


	//   ....[112]....
        /*0828*/ 	.word	0x00016a80


	//   ....[113]....
        /*082c*/ 	.word	0x00016b80


	//   ....[114]....
        /*0830*/ 	.word	0x00016be0


	//   ....[115]....
        /*0834*/ 	.word	0x00016ce0


	//   ....[116]....
        /*0838*/ 	.word	0x00016d40


	//   ....[117]....
        /*083c*/ 	.word	0x00016e40


	//   ....[118]....
        /*0840*/ 	.word	0x00016ea0


	//   ....[119]....
        /*0844*/ 	.word	0x00016f80


	//   ....[120]....
        /*0848*/ 	.word	0x00017000


	//   ....[121]....
        /*084c*/ 	.word	0x000170e0


	//   ....[122]....
        /*0850*/ 	.word	0x00017410


	//   ....[123]....
        /*0854*/ 	.word	0x000174b0


	//   ....[124]....
        /*0858*/ 	.word	0x000175d0


	//   ....[125]....
        /*085c*/ 	.word	0x00017640


	//   ....[126]....
        /*0860*/ 	.word	0x000176b0


	//   ....[127]....
        /*0864*/ 	.word	0x00017720


	//   ....[128]....
        /*0868*/ 	.word	0x00017790


	//   ....[129]....
        /*086c*/ 	.word	0x00017810


	//   ....[130]....
        /*0870*/ 	.word	0x000178a0


	//   ....[131]....
        /*0874*/ 	.word	0x00017940


	//   ....[132]....
        /*0878*/ 	.word	0x000179b0


	//   ....[133]....
        /*087c*/ 	.word	0x00017a20


	//   ....[134]....
        /*0880*/ 	.word	0x00017a90


	//   ....[135]....
        /*0884*/ 	.word	0x00017b10


	//   ....[136]....
        /*0888*/ 	.word	0x00017b80


	//   ....[137]....
        /*088c*/ 	.word	0x00017c20


	//   ....[138]....
        /*0890*/ 	.word	0x00017cb0


	//   ....[139]....
        /*0894*/ 	.word	0x00017de0


	//----- nvinfo : EIATTR_REG_RECONFIG
	.align		4
.L_1087:
        /*0898*/ 	.byte	0x01, 0x54
	.zero		2


	//----- nvinfo : EIATTR_SYSCALL_OFFSETS
	.align		4
        /*089c*/ 	.byte	0x04, 0x46
        /*089e*/ 	.short	(.L_1089 - .L_1088)


	//   ....[0]....
.L_1088:
        /*08a0*/ 	.word	0x00001b30


	//   ....[1]....
        /*08a4*/ 	.word	0x00011590


	//   ....[2]....
        /*08a8*/ 	.word	0x000116e0


	//   ....[3]....
        /*08ac*/ 	.word	0x000117d0


	//   ....[4]....
        /*08b0*/ 	.word	0x00012090


	//----- nvinfo : EIATTR_MBARRIER_INSTR_OFFSETS
	.align		4
.L_1089:
        /*08b4*/ 	.byte	0x04, 0x39
        /*08b6*/ 	.short	(.L_1091 - .L_1090)


	//   ....[0]....
.L_1090:
        /*08b8*/ 	.word	0x00000270
        /*08bc*/ 	.word	0x000000ff
        /*08c0*/ 	.word	0x00028800
        /*08c4*/ 	.short	0x0100
        /*08c6*/ 	.byte	0x08
	.zero		1


	//   ....[1]....
        /*08c8*/ 	.word	0x00000280
        /*08cc*/ 	.word	0x000000ff
        /*08d0*/ 	.word	0x00028820
        /*08d4*/ 	.short	0x0100
        /*08d6*/ 	.byte	0x08
	.zero		1


	//   ....[2]....
        /*08d8*/ 	.word	0x00000370
        /*08dc*/ 	.word	0x000000ff
        /*08e0*/ 	.word	0x00028830
        /*08e4*/ 	.short	0x0100
        /*08e6*/ 	.byte	0x08
	.zero		1


	//   ....[3]....
        /*08e8*/ 	.word	0x00000380
        /*08ec*/ 	.word	0x000000ff
        /*08f0*/ 	.word	0x00028840
        /*08f4*/ 	.short	0x0100
        /*08f6*/ 	.byte	0x08
	.zero		1


	//   ....[4]....
        /*08f8*/ 	.word	0x00000390
        /*08fc*/ 	.word	0x000000ff
        /*0900*/ 	.word	0x00028838
        /*0904*/ 	.short	0x0100
        /*0906*/ 	.byte	0x08
	.zero		1


	//   ....[5]....
        /*0908*/ 	.word	0x000003a0
        /*090c*/ 	.word	0x000000ff
        /*0910*/ 	.word	0x00028848
        /*0914*/ 	.short	0x0100
        /*0916*/ 	.byte	0x08
	.zero		1


	//   ....[6]....
        /*0918*/ 	.word	0x000004d0
        /*091c*/ 	.word	0x000000ff
        /*0920*/ 	.word	0x00028850
        /*0924*/ 	.short	0x0100
        /*0926*/ 	.byte	0x08
	.zero		1


	//   ....[7]....
        /*0928*/ 	.word	0x000004e0
        /*092c*/ 	.word	0x000000ff
        /*0930*/ 	.word	0x00028860
        /*0934*/ 	.short	0x0100
        /*0936*/ 	.byte	0x08
	.zero		1


	//   ....[8]....
        /*0938*/ 	.word	0x000004f0
        /*093c*/ 	.word	0x000000ff
        /*0940*/ 	.word	0x00028858
        /*0944*/ 	.short	0x0100
        /*0946*/ 	.byte	0x08
	.zero		1


	//   ....[9]....
        /*0948*/ 	.word	0x00000500
        /*094c*/ 	.word	0x000000ff
        /*0950*/ 	.word	0x00028868
        /*0954*/ 	.short	0x0100
        /*0956*/ 	.byte	0x08
	.zero		1


	//   ....[10]....
        /*0958*/ 	.word	0x000005f0
        /*095c*/ 	.word	0x000000ff
        /*0960*/ 	.word	0x00028870
        /*0964*/ 	.short	0x0100
        /*0966*/ 	.byte	0x06
	.zero		1


	//   ....[11]....
        /*0968*/ 	.word	0x00000600
        /*096c*/ 	.word	0x000000ff
        /*0970*/ 	.word	0x00028880
        /*0974*/ 	.short	0x0100
        /*0976*/ 	.byte	0x06
	.zero		1


	//   ....[12]....
        /*0978*/ 	.word	0x00000610
        /*097c*/ 	.word	0x000000ff
        /*0980*/ 	.word	0x00028878
        /*0984*/ 	.short	0x0100
        /*0986*/ 	.byte	0x06
	.zero		1


	//   ....[13]....
        /*0988*/ 	.word	0x00000620
        /*098c*/ 	.word	0x000000ff
        /*0990*/ 	.word	0x00028888
        /*0994*/ 	.short	0x0100
        /*0996*/ 	.byte	0x06
	.zero		1


	//   ....[14]....
        /*0998*/ 	.word	0x00000750
        /*099c*/ 	.word	0x000000ff
        /*09a0*/ 	.word	0x00028890
        /*09a4*/ 	.short	0x0100
        /*09a6*/ 	.byte	0x08
	.zero		1


	//   ....[15]....
        /*09a8*/ 	.word	0x00000760
        /*09ac*/ 	.word	0x000000ff
        /*09b0*/ 	.word	0x000288a0
        /*09b4*/ 	.short	0x0100
        /*09b6*/ 	.byte	0x08
	.zero		1


	//   ....[16]....
        /*09b8*/ 	.word	0x00000770
        /*09bc*/ 	.word	0x000000ff
        /*09c0*/ 	.word	0x00028898
        /*09c4*/ 	.short	0x0100
        /*09c6*/ 	.byte	0x08
	.zero		1


	//   ....[17]....
        /*09c8*/ 	.word	0x00000780
        /*09cc*/ 	.word	0x000000ff
        /*09d0*/ 	.word	0x000288a8
        /*09d4*/ 	.short	0x0100
        /*09d6*/ 	.byte	0x08
	.zero		1


	//   ....[18]....
        /*09d8*/ 	.word	0x000008b0
        /*09dc*/ 	.word	0x000000ff
        /*09e0*/ 	.word	0x000288b0
        /*09e4*/ 	.short	0x0100
        /*09e6*/ 	.byte	0x08
	.zero		1


	//   ....[19]....
        /*09e8*/ 	.word	0x000008c0
        /*09ec*/ 	.word	0x000000ff
        /*09f0*/ 	.word	0x000288c0
        /*09f4*/ 	.short	0x0100
        /*09f6*/ 	.byte	0x08
	.zero		1


	//   ....[20]....
        /*09f8*/ 	.word	0x000008d0
        /*09fc*/ 	.word	0x000000ff
        /*0a00*/ 	.word	0x000288b8
        /*0a04*/ 	.short	0x0100
        /*0a06*/ 	.byte	0x08
	.zero		1


	//   ....[21]....
        /*0a08*/ 	.word	0x000008e0
        /*0a0c*/ 	.word	0x000000ff
        /*0a10*/ 	.word	0x000288c8
        /*0a14*/ 	.short	0x0100
        /*0a16*/ 	.byte	0x08
	.zero		1


	//   ....[22]....
        /*0a18*/ 	.word	0x00001bb0
        /*0a1c*/ 	.word	0x000000ff
        /*0a20*/ 	.word	0x00028800
        /*0a24*/ 	.short	0x010a
        /*0a26*/ 	.byte	0x29
	.zero		1


	//   ....[23]....
        /*0a28*/ 	.word	0x00001c30
        /*0a2c*/ 	.word	0x00000005
        /*0a30*/ 	.word	0x00028830
        /*0a34*/ 	.short	0x010a
        /*0a36*/ 	.byte	0x3f
	.zero		1


	//   ....[24]....
        /*0a38*/ 	.word	0x00001c90
        /*0a3c*/ 	.word	0x00000005
        /*0a40*/ 	.word	0x00028830
        /*0a44*/ 	.short	0x010a
        /*0a46*/ 	.byte	0x3f
	.zero		1


	//   ....[25]....
        /*0a48*/ 	.word	0x000021f0
        /*0a4c*/ 	.word	0x00000000
        /*0a50*/ 	.word	0x00000000
        /*0a54*/ 	.short	0x0101
        /*0a56*/ 	.byte	0x3f
	.zero		1


	//   ....[26]....
        /*0a58*/ 	.word	0x00004f40
        /*0a5c*/ 	.word	0x000000ff
        /*0a60*/ 	.word	0x00028830
        /*0a64*/ 	.short	0x010a
        /*0a66*/ 	.byte	0x06
	.zero		1


	//   ....[27]....
        /*0a68*/ 	.word	0x00004f80
        /*0a6c*/ 	.word	0x000000ff
        /*0a70*/ 	.word	0x00028830
        /*0a74*/ 	.short	0x010a
        /*0a76*/ 	.byte	0x06
	.zero		1


	//   ....[28]....
        /*0a78*/ 	.word	0x000052a0
        /*0a7c*/ 	.word	0x000000ff
        /*0a80*/ 	.word	0x00028850
        /*0a84*/ 	.short	0x010a
        /*0a86*/ 	.byte	0x06
	.zero		1


	//   ....[29]....
        /*0a88*/ 	.word	0x000052e0
        /*0a8c*/ 	.word	0x000000ff
        /*0a90*/ 	.word	0x00028850
        /*0a94*/ 	.short	0x010a
        /*0a96*/ 	.byte	0x06
	.zero		1


	//   ....[30]....
        /*0a98*/ 	.word	0x00005700
        /*0a9c*/ 	.word	0x00000006
        /*0aa0*/ 	.word	0x00000000
        /*0aa4*/ 	.short	0x0101
        /*0aa6*/ 	.byte	0x3f
	.zero		1


	//   ....[31]....
        /*0aa8*/ 	.word	0x00007420
        /*0aac*/ 	.word	0x0000001c
        /*0ab0*/ 	.word	0x00000000
        /*0ab4*/ 	.short	0x0101
        /*0ab6*/ 	.byte	0x3f
	.zero		1


	//   ....[32]....
        /*0ab8*/ 	.word	0x000082a0
        /*0abc*/ 	.word	0x000000ff
        /*0ac0*/ 	.word	0x00028830
        /*0ac4*/ 	.short	0x010a
        /*0ac6*/ 	.byte	0x06
	.zero		1


	//   ....[33]....
        /*0ac8*/ 	.word	0x000082e0
        /*0acc*/ 	.word	0x000000ff
        /*0ad0*/ 	.word	0x00028830
        /*0ad4*/ 	.short	0x010a
        /*0ad6*/ 	.byte	0x06
	.zero		1


	//   ....[34]....
        /*0ad8*/ 	.word	0x00008600
        /*0adc*/ 	.word	0x000000ff
        /*0ae0*/ 	.word	0x00028850
        /*0ae4*/ 	.short	0x010a
        /*0ae6*/ 	.byte	0x06
	.zero		1


	//   ....[35]....
        /*0ae8*/ 	.word	0x00008640
        /*0aec*/ 	.word	0x000000ff
        /*0af0*/ 	.word	0x00028850
        /*0af4*/ 	.short	0x010a
        /*0af6*/ 	.byte	0x06
	.zero		1


	//   ....[36]....
        /*0af8*/ 	.word	0x000099c0
        /*0afc*/ 	.word	0x0000001b
        /*0b00*/ 	.word	0x00000000
        /*0b04*/ 	.short	0x0101
        /*0b06*/ 	.byte	0x3f
	.zero		1


	//   ....[37]....
        /*0b08*/ 	.word	0x00009b70
        /*0b0c*/ 	.word	0x0000001f
        /*0b10*/ 	.word	0x00000000
        /*0b14*/ 	.short	0x0101
        /*0b16*/ 	.byte	0x3f
	.zero		1


	//   ....[38]....
        /*0b18*/ 	.word	0x0000a2c0
        /*0b1c*/ 	.word	0x000000ff
        /*0b20*/ 	.word	0x00028830
        /*0b24*/ 	.short	0x010a
        /*0b26*/ 	.byte	0x06
	.zero		1


	//   ....[39]....
        /*0b28*/ 	.word	0x0000a300
        /*0b2c*/ 	.word	0x000000ff
        /*0b30*/ 	.word	0x00028830
        /*0b34*/ 	.short	0x010a
        /*0b36*/ 	.byte	0x06
	.zero		1


	//   ....[40]....
        /*0b38*/ 	.word	0x0000a620
        /*0b3c*/ 	.word	0x000000ff
        /*0b40*/ 	.word	0x00028850
        /*0b44*/ 	.short	0x010a
        /*0b46*/ 	.byte	0x06
	.zero		1


	//   ....[41]....
        /*0b48*/ 	.word	0x0000a660
        /*0b4c*/ 	.word	0x000000ff
        /*0b50*/ 	.word	0x00028850
        /*0b54*/ 	.short	0x010a
        /*0b56*/ 	.byte	0x06
	.zero		1


	//   ....[42]....
        /*0b58*/ 	.word	0x0000aa60
        /*0b5c*/ 	.word	0x00000004
        /*0b60*/ 	.word	0x00000000
        /*0b64*/ 	.short	0x0101
        /*0b66*/ 	.byte	0x3f
	.zero		1


	//   ....[43]....
        /*0b68*/ 	.word	0x0000c760
        /*0b6c*/ 	.word	0x0000001e
        /*0b70*/ 	.word	0x00000000
        /*0b74*/ 	.short	0x0101
        /*0b76*/ 	.byte	0x3f
	.zero		1


	//   ....[44]....
        /*0b78*/ 	.word	0x0000d2a0
        /*0b7c*/ 	.word	0x000000ff
        /*0b80*/ 	.word	0x00028850
        /*0b84*/ 	.short	0x010a
        /*0b86*/ 	.byte	0x05
	.zero		1


	//   ....[45]....
        /*0b88*/ 	.word	0x0000d2e0
        /*0b8c*/ 	.word	0x000000ff
        /*0b90*/ 	.word	0x00028850
        /*0b94*/ 	.short	0x010a
        /*0b96*/ 	.byte	0x05
	.zero		1


	//   ....[46]....
        /*0b98*/ 	.word	0x0000d800
        /*0b9c*/ 	.word	0x00000004
        /*0ba0*/ 	.word	0x00000000
        /*0ba4*/ 	.short	0x0101
        /*0ba6*/ 	.byte	0x3f
	.zero		1


	//   ....[47]....
        /*0ba8*/ 	.word	0x0000ede0
        /*0bac*/ 	.word	0x00000000
        /*0bb0*/ 	.word	0x00000000
        /*0bb4*/ 	.short	0x0101
        /*0bb6*/ 	.byte	0x3f
	.zero		1


	//   ....[48]....
        /*0bb8*/ 	.word	0x00011be0
        /*0bbc*/ 	.word	0x00000000
        /*0bc0*/ 	.word	0x00028840
        /*0bc4*/ 	.short	0x010a
        /*0bc6*/ 	.byte	0x3f
	.zero		1


	//   ....[49]....
        /*0bc8*/ 	.word	0x00012aa0
        /*0bcc*/ 	.word	0x00000009
        /*0bd0*/ 	.word	0x00028800
        /*0bd4*/ 	.short	0x0107
        /*0bd6*/ 	.byte	0x3f
	.zero		1


	//   ....[50]....
        /*0bd8*/ 	.word	0x00012bb0
        /*0bdc*/ 	.word	0x00000002
        /*0be0*/ 	.word	0x00028800
        /*0be4*/ 	.short	0x0101
        /*0be6*/ 	.byte	0x3f
	.zero		1


	//   ....[51]....
        /*0be8*/ 	.word	0x00012bd0
        /*0bec*/ 	.word	0x00000002
        /*0bf0*/ 	.word	0x00028820
        /*0bf4*/ 	.short	0x010a
        /*0bf6*/ 	.byte	0x3f
	.zero		1


	//   ....[52]....
        /*0bf8*/ 	.word	0x00012f50
        /*0bfc*/ 	.word	0x00000003
        /*0c00*/ 	.word	0x00028840
        /*0c04*/ 	.short	0x010a
        /*0c06*/ 	.byte	0x3f
	.zero		1


	//   ....[53]....
        /*0c08*/ 	.word	0x00013310
        /*0c0c*/ 	.word	0x00000003
        /*0c10*/ 	.word	0x00000060
        /*0c14*/ 	.short	0x010a
        /*0c16*/ 	.byte	0x3f
	.zero		1


	//   ....[54]....
        /*0c18*/ 	.word	0x00013a00
        /*0c1c*/ 	.word	0x00000003
        /*0c20*/ 	.word	0x00028840
        /*0c24*/ 	.short	0x010a
        /*0c26*/ 	.byte	0x3f
	.zero		1


	//   ....[55]....
        /*0c28*/ 	.word	0x00013dc0
        /*0c2c*/ 	.word	0x00000002
        /*0c30*/ 	.word	0x00000060
        /*0c34*/ 	.short	0x010a
        /*0c36*/ 	.byte	0x3f
	.zero		1


	//   ....[56]....
        /*0c38*/ 	.word	0x000143d0
        /*0c3c*/ 	.word	0x00000002
        /*0c40*/ 	.word	0x00028840
        /*0c44*/ 	.short	0x010a
        /*0c46*/ 	.byte	0x3f
	.zero		1


	//   ....[57]....
        /*0c48*/ 	.word	0x00014790
        /*0c4c*/ 	.word	0x00000002
        /*0c50*/ 	.word	0x00000060
        /*0c54*/ 	.short	0x010a
        /*0c56*/ 	.byte	0x3f
	.zero		1


	//   ....[58]....
        /*0c58*/ 	.word	0x00014d30
        /*0c5c*/ 	.word	0x00000000
        /*0c60*/ 	.word	0x00028860
        /*0c64*/ 	.short	0x010a
        /*0c66*/ 	.byte	0x3f
	.zero		1


	//   ....[59]....
        /*0c68*/ 	.word	0x00015e20
        /*0c6c*/ 	.word	0x00000000
        /*0c70*/ 	.word	0x00028820
        /*0c74*/ 	.short	0x010a
        /*0c76*/ 	.byte	0x3f
	.zero		1


	//   ....[60]....
        /*0c78*/ 	.word	0x00015fe0
        /*0c7c*/ 	.word	0x00000006
        /*0c80*/ 	.word	0x00000000
        /*0c84*/ 	.short	0x010a
        /*0c86*/ 	.byte	0x3f
	.zero		1


	//   ....[61]....
        /*0c88*/ 	.word	0x00016050
        /*0c8c*/ 	.word	0x00000007
        /*0c90*/ 	.word	0x00000000
        /*0c94*/ 	.short	0x010a
        /*0c96*/ 	.byte	0x3f
	.zero		1


	//   ....[62]....
        /*0c98*/ 	.word	0x000160c0
        /*0c9c*/ 	.word	0x00000004
        /*0ca0*/ 	.word	0x00000000
        /*0ca4*/ 	.short	0x010a
        /*0ca6*/ 	.byte	0x3f
	.zero		1


	//   ....[63]....
        /*0ca8*/ 	.word	0x000160f0
        /*0cac*/ 	.word	0x00000003
        /*0cb0*/ 	.word	0x00000000
        /*0cb4*/ 	.short	0x010a
        /*0cb6*/ 	.byte	0x3f
	.zero		1


	//   ....[64]....
        /*0cb8*/ 	.word	0x00016160
        /*0cbc*/ 	.word	0x00000003
        /*0cc0*/ 	.word	0x00028800
        /*0cc4*/ 	.short	0x010a
        /*0cc6*/ 	.byte	0x3f
	.zero		1


	//   ....[65]....
        /*0cc8*/ 	.word	0x000161b0
        /*0ccc*/ 	.word	0x00000005
        /*0cd0*/ 	.word	0x00028830
        /*0cd4*/ 	.short	0x010a
        /*0cd6*/ 	.byte	0x3f
	.zero		1


	//   ....[66]....
        /*0cd8*/ 	.word	0x00016210
        /*0cdc*/ 	.word	0x00000009
        /*0ce0*/ 	.word	0x00028830
        /*0ce4*/ 	.short	0x010a
        /*0ce6*/ 	.byte	0x3f
	.zero		1


	//   ....[67]....
        /*0ce8*/ 	.word	0x00016270
        /*0cec*/ 	.word	0x00000009
        /*0cf0*/ 	.word	0x00028850
        /*0cf4*/ 	.short	0x010a
        /*0cf6*/ 	.byte	0x3f
	.zero		1


	//   ....[68]....
        /*0cf8*/ 	.word	0x000162d0
        /*0cfc*/ 	.word	0x00000007
        /*0d00*/ 	.word	0x00028830
        /*0d04*/ 	.short	0x010a
        /*0d06*/ 	.byte	0x3f
	.zero		1


	//   ....[69]....
        /*0d08*/ 	.word	0x00016330
        /*0d0c*/ 	.word	0x00000007
        /*0d10*/ 	.word	0x00028850
        /*0d14*/ 	.short	0x010a
        /*0d16*/ 	.byte	0x3f
	.zero		1


	//   ....[70]....
        /*0d18*/ 	.word	0x00016390
        /*0d1c*/ 	.word	0x00000007
        /*0d20*/ 	.word	0x00028830
        /*0d24*/ 	.short	0x010a
        /*0d26*/ 	.byte	0x3f
	.zero		1


	//   ....[71]....
        /*0d28*/ 	.word	0x000163f0
        /*0d2c*/ 	.word	0x00000007
        /*0d30*/ 	.word	0x00028850
        /*0d34*/ 	.short	0x010a
        /*0d36*/ 	.byte	0x3f
	.zero		1


	//   ....[72]....
        /*0d38*/ 	.word	0x00016450
        /*0d3c*/ 	.word	0x00000006
        /*0d40*/ 	.word	0x00028850
        /*0d44*/ 	.short	0x010a
        /*0d46*/ 	.byte	0x3f
	.zero		1


	//   ....[73]....
        /*0d48*/ 	.word	0x000165f0
        /*0d4c*/ 	.word	0x00000000
        /*0d50*/ 	.word	0x00028840
        /*0d54*/ 	.short	0x010a
        /*0d56*/ 	.byte	0x3f
	.zero		1


	//   ....[74]....
        /*0d58*/ 	.word	0x00017130
        /*0d5c*/ 	.word	0x00000002
        /*0d60*/ 	.word	0x00028820
        /*0d64*/ 	.short	0x010a
        /*0d66*/ 	.byte	0x3f
	.zero		1


	//   ....[75]....
        /*0d68*/ 	.word	0x00017180
        /*0d6c*/ 	.word	0x00000003
        /*0d70*/ 	.word	0x00028840
        /*0d74*/ 	.short	0x010a
        /*0d76*/ 	.byte	0x3f
	.zero		1


	//   ....[76]....
        /*0d78*/ 	.word	0x000171d0
        /*0d7c*/ 	.word	0x00000003
        /*0d80*/ 	.word	0x00000060
        /*0d84*/ 	.short	0x010a
        /*0d86*/ 	.byte	0x3f
	.zero		1


	//   ....[77]....
        /*0d88*/ 	.word	0x00017220
        /*0d8c*/ 	.word	0x00000003
        /*0d90*/ 	.word	0x00028840
        /*0d94*/ 	.short	0x010a
        /*0d96*/ 	.byte	0x3f
	.zero		1


	//   ....[78]....
        /*0d98*/ 	.word	0x00017270
        /*0d9c*/ 	.word	0x00000002
        /*0da0*/ 	.word	0x00000060
        /*0da4*/ 	.short	0x010a
        /*0da6*/ 	.byte	0x3f
	.zero		1


	//   ....[79]....
        /*0da8*/ 	.word	0x000172c0
        /*0dac*/ 	.word	0x00000002
        /*0db0*/ 	.word	0x00028840
        /*0db4*/ 	.short	0x010a
        /*0db6*/ 	.byte	0x3f
	.zero		1


	//   ....[80]....
        /*0db8*/ 	.word	0x00017310
        /*0dbc*/ 	.word	0x00000002
        /*0dc0*/ 	.word	0x00000060
        /*0dc4*/ 	.short	0x010a
        /*0dc6*/ 	.byte	0x3f
	.zero		1


	//   ....[81]....
        /*0dc8*/ 	.word	0x00017360
        /*0dcc*/ 	.word	0x00000000
        /*0dd0*/ 	.word	0x00028860
        /*0dd4*/ 	.short	0x010a
        /*0dd6*/ 	.byte	0x3f
	.zero		1


	//   ....[82]....
        /*0dd8*/ 	.word	0x00017d00
        /*0ddc*/ 	.word	0x00000000
        /*0de0*/ 	.word	0x00028820
        /*0de4*/ 	.short	0x010a
        /*0de6*/ 	.byte	0x3f
	.zero		1


	//   ....[83]....
        /*0de8*/ 	.word	0x00017ea0
        /*0dec*/ 	.word	0x00000006
        /*0df0*/ 	.word	0x00000000
        /*0df4*/ 	.short	0x010a
        /*0df6*/ 	.byte	0x3f
	.zero		1


	//   ....[84]....
        /*0df8*/ 	.word	0x00017ef0
        /*0dfc*/ 	.word	0x00000007
        /*0e00*/ 	.word	0x00000000
        /*0e04*/ 	.short	0x010a
        /*0e06*/ 	.byte	0x3f
	.zero		1


	//   ....[85]....
        /*0e08*/ 	.word	0x00017f40
        /*0e0c*/ 	.word	0x00000004
        /*0e10*/ 	.word	0x00000000
        /*0e14*/ 	.short	0x010a
        /*0e16*/ 	.byte	0x3f
	.zero		1


	//----- nvinfo : EIATTR_NUM_MBARRIERS
	.align		4
.L_1091:
        /*0e18*/ 	.byte	0x03, 0x38
        /*0e1a*/ 	.short	0x0016


	//----- nvinfo : EIATTR_EXIT_INSTR_OFFSETS
	.align		4
        /*0e1c*/ 	.byte	0x04, 0x1c
        /*0e1e*/ 	.short	(.L_1093 - .L_1092)


	//   ....[0]....
.L_1092:
        /*0e20*/ 	.word	0x00000a80


	//   ....[1]....
        /*0e24*/ 	.word	0x0000fd50


	//   ....[2]....
        /*0e28*/ 	.word	0x00016140


	//----- nvinfo : EIATTR_MAX_THREADS
	.align		4
.L_1093:
        /*0e2c*/ 	.byte	0x04, 0x05
        /*0e2e*/ 	.short	(.L_1095 - .L_1094)
.L_1094:
        /*0e30*/ 	.word	0x00000180
        /*0e34*/ 	.word	0x00000001
        /*0e38*/ 	.word	0x00000001


	//----- nvinfo : EIATTR_CRS_STACK_SIZE
	.align		4
.L_1095:
        /*0e3c*/ 	.byte	0x04, 0x1e
        /*0e3e*/ 	.short	(.L_1097 - .L_1096)
.L_1096:
        /*0e40*/ 	.word	0x00000000


	//----- nvinfo : EIATTR_CBANK_PARAM_SIZE
	.align		4
.L_1097:
        /*0e44*/ 	.byte	0x03, 0x19
        /*0e46*/ 	.short	0x0af0


	//----- nvinfo : EIATTR_PARAM_CBANK
	.align		4
        /*0e48*/ 	.byte	0x04, 0x0a
        /*0e4a*/ 	.short	(.L_1099 - .L_1098)
	.align		4
.L_1098:
        /*0e4c*/ 	.word	index@(.nv.constant0._ZN7cutlass13device_kernelIN5flash11enable_sm90INS1_16FlashAttnFwdSm90INS1_25CollectiveMainloopFwdSm90ILi2EN4cute5tupleIJNS5_1CILi1EEES8_S8_EEENS6_IJNS7_ILi128EEESA_SA_EEELi128ENS_6half_tEfNS_4arch4Sm90ELb0ELb1ELb0ELb1ELb0ELb0ELb0ELb1ELb1ELb1ELb0ELb0EEENS1_21CollectiveEpilogueFwdISB_S9_SC_SE_Li256ELb1ELb1ELb0ELb0EEENS1_36VarlenDynamicPersistentTileSchedulerILi128ELi128ELi256ELi128ELb0ELb1ELb1ELb1ELb0ELb1EEEEEEEEEvNT_6ParamsE)
        /*0e50*/ 	.short	0x0210
        /*0e52*/ 	.short	0x0af0


	//----- nvinfo : EIATTR_SW_WAR
	.align		4
.L_1099:
        /*0e54*/ 	.byte	0x04, 0x36
        /*0e56*/ 	.short	(.L_1101 - .L_1100)
.L_1100:
        /*0e58*/ 	.word	0x00000008
.L_1101:


//--------------------- .nv.info._ZN7cutlass13device_kernelIN5flash11enable_sm90INS1_16FlashAttnFwdSm90INS1_25CollectiveMainloopFwdSm90ILi2EN4cute5tupleIJNS5_1CILi1EEES8_S8_EEENS6_IJNS7_ILi128EEESA_SA_EEELi128ENS_6half_tEfNS_4arch4Sm90ELb0ELb1ELb0ELb1ELb0ELb1ELb0ELb1ELb1ELb1ELb0ELb0EEENS1_21CollectiveEpilogueFwdISB_S9_SC_SE_Li256ELb1ELb1ELb0ELb0EEENS1_36VarlenDynamicPersistentTileSchedulerILi128ELi128ELi256ELi128ELb0ELb1ELb1ELb1ELb0ELb1EEEEEEEEEvNT_6ParamsE --------------------------
	.section	.nv.info._ZN7cutlass13device_kernelIN5flash11enable_sm90INS1_16FlashAttnFwdSm90INS1_25CollectiveMainloopFwdSm90ILi2EN4cute5tupleIJNS5_1CILi1EEES8_S8_EEENS6_IJNS7_ILi128EEESA_SA_EEELi128ENS_6half_tEfNS_4arch4Sm90ELb0ELb1ELb0ELb1ELb0ELb1ELb0ELb1ELb1ELb1ELb0ELb0EEENS1_21CollectiveEpilogueFwdISB_S9_SC_SE_Li256ELb1ELb1ELb0ELb0EEENS1_36VarlenDynamicPersistentTileSchedulerILi128ELi128ELi256ELi128ELb0ELb1ELb1ELb1ELb0ELb1EEEEEEEEEvNT_6ParamsE,"",@"SHT_CUDA_INFO"
	.sectionflags	@""
	.align	4


	//----- nvinfo : EIATTR_CUDA_API_VERSION
	.align		4
        /*0000*/ 	.byte	0x04, 0x37
        /*0002*/ 	.short	(.L_1103 - .L_1102)
.L_1102:
        /*0004*/ 	.word	0x00000082


	//----- nvinfo : EIATTR_KPARAM_INFO
	.align		4
.L_1103:
        /*0008*/ 	.byte	0x04, 0x17
        /*000a*/ 	.short	(.L_1105 - .L_1104)
.L_1104:
        /*000c*/ 	.word	0x00000000
        /*0010*/ 	.short	0x0000
        /*0012*/ 	.short	0x0070
        /*0014*/ 	.byte	0x00, 0xf0, 0x01, 0x2a


	//----- nvinfo : EIATTR_SPARSE_MMA_MASK
	.align		4
.L_1105:
        /*0018*/ 	.byte	0x03, 0x50
        /*001a*/ 	.short	0x0000


	//----- nvinfo : EIATTR_MAXREG_COUNT
	.align		4
        /*001c*/ 	.byte	0x03, 0x1b
        /*001e*/ 	.short	0x00a8


	//----- nvinfo : EIATTR_NUM_BARRIERS
	.align		4
        /*0020*/ 	.byte	0x02, 0x4c
        /*0022*/ 	.byte	0x10
	.zero		1


	//----- nvinfo : EIATTR_EXTERNS
	.align		4
        /*0024*/ 	.byte	0x04, 0x0f
        /*0026*/ 	.short	(.L_1107 - .L_1106)


	//   ....[0]....
	.align		4
.L_1106:
        /*0028*/ 	.word	index@(__assertfail)


	//----- nvinfo : EIATTR_ANNOTATIONS
	.align		4
.L_1107:
        /*002c*/ 	.byte	0x04, 0x55
        /*002e*/ 	.short	(.L_1109 - .L_1108)


	//   ....[0]....
.L_1108:
        /* <DEDUP_REMOVED lines=89> */


	//----- nvinfo : EIATTR_MERCURY_ISA_VERSION
	.align		4
.L_1109:
        /*05b0*/ 	.byte	0x03, 0x5f
        /*05b2*/ 	.short	0x0101


	//----- nvinfo : EIATTR_UNUSED_LOAD_BYTE_OFFSET
	.align		4
        /*05b4*/ 	.byte	0x04, 0x44
        /*05b6*/ 	.short	(.L_1111 - .L_1110)


	//   ....[0]....
.L_1110:
        /*05b8*/ 	.word	0x00000ab0
        /*05bc*/ 	.word	0x0000fff0


	//   ....[1]....
        /*05c0*/ 	.word	0x0001a800
        /*05c4*/ 	.word	0x0000fff0


	//----- nvinfo : EIATTR_INT_WARP_WIDE_INSTR_OFFSETS
	.align		4
.L_1111:
        /*05c8*/ 	.byte	0x04, 0x31
        /*05ca*/ 	.short	(.L_1113 - .L_1112)


	//   ....[0]....
.L_1112:
        /*05cc*/ 	.word	0x00000180


	//   ....[1]....
        /*05d0*/ 	.word	0x00000220


	//   ....[2]....
        /*05d4*/ 	.word	0x00000290


	//   ....[3]....
        /*05d8*/ 	.word	0x0001f660


	//   ....[4]....
        /*05dc*/ 	.word	0x0001f6f0


	//   ....[5]....
        /*05e0*/ 	.word	0x00022ee0


	//   ....[6]....
        /*05e4*/ 	.word	0x00022f40


	//----- nvinfo : EIATTR_COOP_GROUP_MASK_REGIDS
	.align		4
.L_1113:
        /*05e8*/ 	.byte	0x04, 0x29
        /*05ea*/ 	.short	(.L_1115 - .L_1114)


	//   ....[0]....
.L_1114:
        /*05ec*/ 	.word	0xffffffff


	//   ....[1]....
        /*05f0*/ 	.word	0xffffffff


	//   ....[2]....
        /*05f4*/ 	.word	0xffffffff


	//   ....[3]....
        /*05f8*/ 	.word	0xffffffff


	//   ....[4]....
        /*05fc*/ 	.word	0xffffffff


	//   ....[5]....
        /*0600*/ 	.word	0xffffffff


	//   ....[6]....
        /*0604*/ 	.word	0xffffffff


	//   ....[7]....
        /*0608*/ 	.word	0xffffffff


	//   ....[8]....
        /*060c*/ 	.word	0xffffffff


	//   ....[9]....
        /*0610*/ 	.word	0xffffffff


	//   ....[10]....
        /*0614*/ 	.word	0xffffffff


	//   ....[11]....
        /*0618*/ 	.word	0xffffffff


	//   ....[12]....
        /*061c*/ 	.word	0xffffffff


	//   ....[13]....
        /*0620*/ 	.word	0xffffffff


	//   ....[14]....
        /*0624*/ 	.word	0xffffffff


	//   ....[15]....
        /*0628*/ 	.word	0xffffffff


	//   ....[16]....
        /*062c*/ 	.word	0xffffffff


	//   ....[17]....
        /*0630*/ 	.word	0xffffffff


	//   ....[18]....
        /*0634*/ 	.word	0xffffffff


	//   ....[19]....
        /*0638*/ 	.word	0xffffffff


	//   ....[20]....
        /*063c*/ 	.word	0xffffffff


	//   ....[21]....
        /*0640*/ 	.word	0xffffffff


	//   ....[22]....
        /*0644*/ 	.word	0xffffffff


	//   ....[23]....
        /*0648*/ 	.word	0xffffffff


	//   ....[24]....
        /*064c*/ 	.word	0xffffffff


	//   ....[25]....
        /*0650*/ 	.word	0xffffffff


	//   ....[26]....
        /*0654*/ 	.word	0xffffffff


	//   ....[27]....
        /*0658*/ 	.word	0xffffffff


	//   ....[28]....
        /*065c*/ 	.word	0xffffffff


	//   ....[29]....
        /*0660*/ 	.word	0xffffffff


	//   ....[30]....
        /*0664*/ 	.word	0xffffffff


	//   ....[31]....
        /*0668*/ 	.word	0xffffffff


	//   ....[32]....
        /*066c*/ 	.word	0xffffffff


	//   ....[33]....
        /*0670*/ 	.word	0xffffffff


	//   ....[34]....
        /*0674*/ 	.word	0xffffffff


	//   ....[35]....
        /*0678*/ 	.word	0xffffffff


	//   ....[36]....
        /*067c*/ 	.word	0xffffffff


	//   ....[37]....
        /*0680*/ 	.word	0xffffffff


	//   ....[38]....
        /*0684*/ 	.word	0xffffffff


	//   ....[39]....
        /*0688*/ 	.word	0xffffffff


	//   ....[40]....
        /*068c*/ 	.word	0xffffffff


	//   ....[41]....
        /*0690*/ 	.word	0xffffffff


	//   ....[42]....
        /*0694*/ 	.word	0xffffffff


	//   ....[43]....
        /*0698*/ 	.word	0xffffffff


	//   ....[44]....
        /*069c*/ 	.word	0xffffffff


	//   ....[45]....
        /*06a0*/ 	.word	0xffffffff


	//   ....[46]....
        /*06a4*/ 	.word	0xffffffff


	//   ....[47]....
        /*06a8*/ 	.word	0xffffffff


	//   ....[48]....
        /*06ac*/ 	.word	0xffffffff


	//   ....[49]....
        /*06b0*/ 	.word	0xffffffff


	//   ....[50]....
        /*06b4*/ 	.word	0xffffffff


	//   ....[51]....
        /*06b8*/ 	.word	0xffffffff


	//   ....[52]....
        /*06bc*/ 	.word	0xffffffff


	//   ....[53]....
        /*06c0*/ 	.word	0xffffffff


	//   ....[54]....
        /*06c4*/ 	.word	0xffffffff


	//   ....[55]....
        /*06c8*/ 	.word	0xffffffff


	//   ....[56]....
        /*06cc*/ 	.word	0xffffffff


	//   ....[57]....
        /*06d0*/ 	.word	0xffffffff


	//   ....[58]....
        /*06d4*/ 	.word	0xffffffff


	//   ....[59]....
        /*06d8*/ 	.word	0xffffffff


	//   ....[60]....
        /*06dc*/ 	.word	0xffffffff


	//   ....[61]....
        /*06e0*/ 	.word	0xffffffff


	//   ....[62]....
        /*06e4*/ 	.word	0xffffffff


	//   ....[63]....
        /*06e8*/ 	.word	0xffffffff


	//   ....[64]....
        /*06ec*/ 	.word	0xffffffff


	//   ....[65]....
        /*06f0*/ 	.word	0xffffffff


	//   ....[66]....
        /*06f4*/ 	.word	0xffffffff


	//   ....[67]....
        /*06f8*/ 	.word	0xffffffff


	//   ....[68]....
        /*06fc*/ 	.word	0xffffffff


	//   ....[69]....
        /*0700*/ 	.word	0xffffffff


	//   ....[70]....
        /*0704*/ 	.word	0xffffffff


	//   ....[71]....
        /*0708*/ 	.word	0xffffffff


	//   ....[72]....
        /*070c*/ 	.word	0xffffffff


	//   ....[73]....
        /*0710*/ 	.word	0xffffffff


	//   ....[74]....
        /*0714*/ 	.word	0xffffffff


	//   ....[75]....
        /*0718*/ 	.word	0xffffffff


	//   ....[76]....
        /*071c*/ 	.word	0xffffffff


	//   ....[77]....
        /*0720*/ 	.word	0xffffffff


	//   ....[78]....
        /*0724*/ 	.word	0xffffffff


	//   ....[79]....
        /*0728*/ 	.word	0xffffffff


	//   ....[80]....
        /*072c*/ 	.word	0xffffffff


	//   ....[81]....
        /*0730*/ 	.word	0xffffffff


	//   ....[82]....
        /*0734*/ 	.word	0xffffffff


	//   ....[83]....
        /*0738*/ 	.word	0xffffffff


	//   ....[84]....
        /*073c*/ 	.word	0xffffffff


	//   ....[85]....
        /*0740*/ 	.word	0xffffffff


	//   ....[86]....
        /*0744*/ 	.word	0xffffffff


	//   ....[87]....
        /*0748*/ 	.word	0xffffffff


	//   ....[88]....
        /*074c*/ 	.word	0xffffffff


	//   ....[89]....
        /*0750*/ 	.word	0xffffffff


	//   ....[90]....
        /*0754*/ 	.word	0xffffffff


	//   ....[91]....
        /*0758*/ 	.word	0xffffffff


	//   ....[92]....
        /*075c*/ 	.word	0xffffffff


	//   ....[93]....
        /*0760*/ 	.word	0xffffffff


	//   ....[94]....
        /*0764*/ 	.word	0xffffffff


	//   ....[95]....
        /*0768*/ 	.word	0xffffffff


	//   ....[96]....
        /*076c*/ 	.word	0xffffffff


	//   ....[97]....
        /*0770*/ 	.word	0xffffffff


	//   ....[98]....
        /*0774*/ 	.word	0xffffffff


	//   ....[99]....
        /*0778*/ 	.word	0xffffffff


	//   ....[100]....
        /*077c*/ 	.word	0xffffffff


	//   ....[101]....
        /*0780*/ 	.word	0xffffffff


	//   ....[102]....
        /*0784*/ 	.word	0xffffffff


	//   ....[103]....
        /*0788*/ 	.word	0xffffffff


	//   ....[104]....
        /*078c*/ 	.word	0xffffffff


	//   ....[105]....
        /*0790*/ 	.word	0xffffffff


	//   ....[106]....
        /*0794*/ 	.word	0xffffffff


	//   ....[107]....
        /*0798*/ 	.word	0xffffffff


	//   ....[108]....
        /*079c*/ 	.word	0xffffffff


	//   ....[109]....
        /*07a0*/ 	.word	0xffffffff


	//   ....[110]....
        /*07a4*/ 	.word	0xffffffff


	//   ....[111]....
        /*07a8*/ 	.word	0xffffffff


	//   ....[112]....
        /*07ac*/ 	.word	0xffffffff


	//   ....[113]....
        /*07b0*/ 	.word	0xffffffff


	//   ....[114]....
        /*07b4*/ 	.word	0xffffffff


	//   ....[115]....
        /*07b8*/ 	.word	0xffffffff


	//   ....[116]....
        /*07bc*/ 	.word	0xffffffff


	//   ....[117]....
        /*07c0*/ 	.word	0xffffffff


	//   ....[118]....
        /*07c4*/ 	.word	0xffffffff


	//   ....[119]....
        /*07c8*/ 	.word	0xffffffff


	//   ....[120]....
        /*07cc*/ 	.word	0xffffffff


	//   ....[121]....
        /*07d0*/ 	.word	0xffffffff


	//   ....[122]....
        /*07d4*/ 	.word	0xffffffff


	//   ....[123]....
        /*07d8*/ 	.word	0xffffffff


	//   ....[124]....
        /*07dc*/ 	.word	0xffffffff


	//   ....[125]....
        /*07e0*/ 	.word	0xffffffff


	//   ....[126]....
        /*07e4*/ 	.word	0xffffffff


	//   ....[127]....
        /*07e8*/ 	.word	0xffffffff


	//   ....[128]....
        /*07ec*/ 	.word	0xffffffff


	//   ....[129]....
        /*07f0*/ 	.word	0xffffffff


	//   ....[130]....
        /*07f4*/ 	.word	0xffffffff


	//   ....[131]....
        /*07f8*/ 	.word	0xffffffff


	//   ....[132]....
        /*07fc*/ 	.word	0xffffffff


	//   ....[133]....
        /*0800*/ 	.word	0xffffffff


	//   ....[134]....
        /*0804*/ 	.word	0xffffffff


	//   ....[135]....
        /*0808*/ 	.word	0xffffffff


	//   ....[136]....
        /*080c*/ 	.word	0xffffffff


	//   ....[137]....
        /*0810*/ 	.word	0xffffffff


	//   ....[138]....
        /*0814*/ 	.word	0x0500000f


	//   ....[139]....
        /*0818*/ 	.word	0x0500000f


	//   ....[140]....
        /*081c*/ 	.word	0x0500000f


	//   ....[141]....
        /*0820*/ 	.word	0x0500000f


	//   ....[142]....
        /*0824*/ 	.word	0x0500000f


	//   ....[143]....
        /*0828*/ 	.word	0x0500000f


	//   ....[144]....
        /*082c*/ 	.word	0x0500000f


	//   ....[145]....
        /*0830*/ 	.word	0x0500000f


	//   ....[146]....
        /*0834*/ 	.word	0x0500000f


	//   ....[147]....
        /*0838*/ 	.word	0x0500000f


	//   ....[148]....
        /*083c*/ 	.word	0x0500000f


	//   ....[149]....
        /*0840*/ 	.word	0x0500000f


	//   ....[150]....
        /*0844*/ 	.word	0x0500000f


	//   ....[151]....
        /*0848*/ 	.word	0x0500000f


	//   ....[152]....
        /*084c*/ 	.word	0x0500000f


	//   ....[153]....
        /*0850*/ 	.word	0x0500000f


	//   ....[154]....
        /*0854*/ 	.word	0x0500000f


	//   ....[155]....
        /*0858*/ 	.word	0x0500000f


	//   ....[156]....
        /*085c*/ 	.word	0x0500000f


	//   ....[157]....
        /*0860*/ 	.word	0x0500000f


	//   ....[158]....
        /*0864*/ 	.word	0x0500000f


	//   ....[159]....
        /*0868*/ 	.word	0x0500000f


	//   ....[160]....
        /*086c*/ 	.word	0x0500000f


	//   ....[161]....
        /*0870*/ 	.word	0x0500000f


	//   ....[162]....
        /*0874*/ 	.word	0x0500000f


	//   ....[163]....
        /*0878*/ 	.word	0x0500000f


	//   ....[164]....
        /*087c*/ 	.word	0x0500000f


	//   ....[165]....
        /*0880*/ 	.word	0x0500000f


	//   ....[166]....
        /*0884*/ 	.word	0x0500000f


	//   ....[167]....
        /*0888*/ 	.word	0x0500000f


	//   ....[168]....
        /*088c*/ 	.word	0x0500000f


	//   ....[169]....
        /*0890*/ 	.word	0x0500000f


	//   ....[170]....
        /*0894*/ 	.word	0x0500000f


	//   ....[171]....
        /*0898*/ 	.word	0x0500000f


	//   ....[172]....
        /*089c*/ 	.word	0x0500000f


	//   ....[173]....
        /*08a0*/ 	.word	0x0500000f


	//   ....[174]....
        /*08a4*/ 	.word	0x0500000f


	//   ....[175]....
        /*08a8*/ 	.word	0x0500000f


	//   ....[176]....
        /*08ac*/ 	.word	0x0500000f


	//   ....[177]....
        /*08b0*/ 	.word	0x0500000f


	//   ....[178]....
        /*08b4*/ 	.word	0x0500000f


	//   ....[179]....
        /*08b8*/ 	.word	0x0500000f


	//   ....[180]....
        /*08bc*/ 	.word	0x0500000f


	//   ....[181]....
        /*08c0*/ 	.word	0x0500000f


	//   ....[182]....
        /*08c4*/ 	.word	0x0500000f


	//   ....[183]....
        /*08c8*/ 	.word	0x0500000f


	//   ....[184]....
        /*08cc*/ 	.word	0x0500000f


	//   ....[185]....
        /*08d0*/ 	.word	0x0500000f


	//   ....[186]....
        /*08d4*/ 	.word	0x0500000f


	//   ....[187]....
        /*08d8*/ 	.word	0x0500000f


	//   ....[188]....
        /*08dc*/ 	.word	0x0500000f


	//   ....[189]....
        /*08e0*/ 	.word	0x0500000f


	//   ....[190]....
        /*08e4*/ 	.word	0x0500000f


	//   ....[191]....
        /*08e8*/ 	.word	0x0500000f


	//   ....[192]....
        /*08ec*/ 	.word	0x0500000f


	//   ....[193]....
        /*08f0*/ 	.word	0x0500000f


	//   ....[194]....
        /*08f4*/ 	.word	0x0500000f


	//   ....[195]....
        /*08f8*/ 	.word	0x0500000f


	//   ....[196]....
        /*08fc*/ 	.word	0x0500000f


	//   ....[197]....
        /*0900*/ 	.word	0x0500000f


	//   ....[198]....
        /*0904*/ 	.word	0x0500000f


	//   ....[199]....
        /*0908*/ 	.word	0x0500000f


	//   ....[200]....
        /*090c*/ 	.word	0x0500000f


	//   ....[201]....
        /*0910*/ 	.word	0x0500000f


	//   ....[202]....
        /*0914*/ 	.word	0x0500000f


	//   ....[203]....
        /*0918*/ 	.word	0x0500000f


	//   ....[204]....
        /*091c*/ 	.word	0x0500000f


	//   ....[205]....
        /*0920*/ 	.word	0x0500000f


	//   ....[206]....
        /*0924*/ 	.word	0x0500000f


	//   ....[207]....
        /*0928*/ 	.word	0x0500000f


	//   ....[208]....
        /*092c*/ 	.word	0x0500000f


	//   ....[209]....
        /*0930*/ 	.word	0x0500000f


	//   ....[210]....
        /*0934*/ 	.word	0x0500000f


	//   ....[211]....
        /*0938*/ 	.word	0x0500000f


	//   ....[212]....
        /*093c*/ 	.word	0x0500000f


	//   ....[213]....
        /*0940*/ 	.word	0x0500000f


	//   ....[214]....
        /*0944*/ 	.word	0x0500000f


	//----- nvinfo : EIATTR_COOP_GROUP_INSTR_OFFSETS
	.align		4
.L_1115:
        /*0948*/ 	.byte	0x04, 0x28
        /*094a*/ 	.short	(.L_1117 - .L_1116)


	//   ....[0]....
.L_1116:
        /*094c*/ 	.word	0x00000060


	//   ....[1]....
        /*0950*/ 	.word	0x00000190


	//   ....[2]....
        /*0954*/ 	.word	0x00000240


	//   ....[3]....
        /*0958*/ 	.word	0x00000400


	//   ....[4]....
        /*095c*/ 	.word	0x00000560


	//   ....[5]....
        /*0960*/ 	.word	0x00000680


	//   ....[6]....
        /*0964*/ 	.word	0x000007e0


	//   ....[7]....
        /*0968*/ 	.word	0x00008ef0


	//   ....[8]....
        /*096c*/ 	.word	0x000095b0


	//   ....[9]....
        /*0970*/ 	.word	0x000095c0


	//   ....[10]....
        /*0974*/ 	.word	0x000095d0


	//   ....[11]....
        /*0978*/ 	.word	0x000095e0


	//   ....[12]....
        /*097c*/ 	.word	0x00009920


	//   ....[13]....
        /*0980*/ 	.word	0x00009930


	//   ....[14]....
        /*0984*/ 	.word	0x00009940


	//   ....[15]....
        /*0988*/ 	.word	0x00009950


	//   ....[16]....
        /*098c*/ 	.word	0x00009c50


	//   ....[17]....
        /*0990*/ 	.word	0x00009c60


	//   ....[18]....
        /*0994*/ 	.word	0x00009c70


	//   ....[19]....
        /*0998*/ 	.word	0x00009c80


	//   ....[20]....
        /*099c*/ 	.word	0x00009f80


	//   ....[21]....
        /*09a0*/ 	.word	0x00009f90


	//   ....[22]....
        /*09a4*/ 	.word	0x00009fa0


	//   ....[23]....
        /*09a8*/ 	.word	0x00009fb0


	//   ....[24]....
        /*09ac*/ 	.word	0x0000bc70


	//   ....[25]....
        /*09b0*/ 	.word	0x0000bc90


	//   ....[26]....
        /*09b4*/ 	.word	0x0000bca0


	//   ....[27]....
        /*09b8*/ 	.word	0x0000bcb0


	//   ....[28]....
        /*09bc*/ 	.word	0x0000bdc0


	//   ....[29]....
        /*09c0*/ 	.word	0x0000bde0


	//   ....[30]....
        /*09c4*/ 	.word	0x0000be80


	//   ....[31]....
        /*09c8*/ 	.word	0x0000bec0


	//   ....[32]....
        /*09cc*/ 	.word	0x0000c1a0


	//   ....[33]....
        /*09d0*/ 	.word	0x0000c1c0


	//   ....[34]....
        /*09d4*/ 	.word	0x0000c1e0


	//   ....[35]....
        /*09d8*/ 	.word	0x0000c1f0


	//   ....[36]....
        /*09dc*/ 	.word	0x0000c2c0


	//   ....[37]....
        /*09e0*/ 	.word	0x0000c2e0


	//   ....[38]....
        /*09e4*/ 	.word	0x0000c2f0


	//   ....[39]....
        /*09e8*/ 	.word	0x0000c380


	//   ....[40]....
        /*09ec*/ 	.word	0x0000e560


	//   ....[41]....
        /*09f0*/ 	.word	0x0000f2a0


	//   ....[42]....
        /*09f4*/ 	.word	0x0000f940


	//   ....[43]....
        /*09f8*/ 	.word	0x0000fa00


	//   ....[44]....
        /*09fc*/ 	.word	0x00010370


	//   ....[45]....
        /*0a00*/ 	.word	0x000103e0


	//   ....[46]....
        /*0a04*/ 	.word	0x00011da0


	//   ....[47]....
        /*0a08*/ 	.word	0x00011fe0


	//   ....[48]....
        /*0a0c*/ 	.word	0x00012ca0


	//   ....[49]....
        /*0a10*/ 	.word	0x00012d60


	//   ....[50]....
        /*0a14*/ 	.word	0x000134f0


	//   ....[51]....
        /*0a18*/ 	.word	0x00013580


	//   ....[52]....
        /*0a1c*/ 	.word	0x00015280


	//   ....[53]....
        /*0a20*/ 	.word	0x000152c0


	//   ....[54]....
        /*0a24*/ 	.word	0x000159d0


	//   ....[55]....
        /*0a28*/ 	.word	0x00015a10


	//   ....[56]....
        /*0a2c*/ 	.word	0x000174b0


	//   ....[57]....
        /*0a30*/ 	.word	0x00017720


	//   ....[58]....
        /*0a34*/ 	.word	0x000183e0


	//   ....[59]....
        /*0a38*/ 	.word	0x00018490


	//   ....[60]....
        /*0a3c*/ 	.word	0x00018c40


	//   ....[61]....
        /*0a40*/ 	.word	0x00018cb0


	//   ....[62]....
        /*0a44*/ 	.word	0x00019e40


	//   ....[63]....
        /*0a48*/ 	.word	0x00019e90


	//   ....[64]....
        /*0a4c*/ 	.word	0x00019f70


	//   ....[65]....
        /*0a50*/ 	.word	0x0001a290


	//   ....[66]....
        /*0a54*/ 	.word	0x0001b240


	//   ....[67]....
        /*0a58*/ 	.word	0x0001b280


	//   ....[68]....
        /*0a5c*/ 	.word	0x0001b2b0


	//   ....[69]....
        /*0a60*/ 	.word	0x0001b2f0


	//   ....[70]....
        /*0a64*/ 	.word	0x0001b8a0


	//   ....[71]....
        /*0a68*/ 	.word	0x0001b8d0


	//   ....[72]....
        /*0a6c*/ 	.word	0x0001b990


	//   ....[73]....
        /*0a70*/ 	.word	0x0001b9b0


	//   ....[74]....
        /*0a74*/ 	.word	0x0001ba70


	//   ....[75]....
        /*0a78*/ 	.word	0x0001ba90


	//   ....[76]....
        /*0a7c*/ 	.word	0x0001bb60


	//   ....[77]....
        /*0a80*/ 	.word	0x0001bb80


	//   ....[78]....
        /*0a84*/ 	.word	0x0001c350


	//   ....[79]....
        /*0a88*/ 	.word	0x0001c360


	//   ....[80]....
        /*0a8c*/ 	.word	0x0001c470


	//   ....[81]....
        /*0a90*/ 	.word	0x0001c480


	//   ....[82]....
        /*0a94*/ 	.word	0x0001c590


	//   ....[83]....
        /*0a98*/ 	.word	0x0001c5a0


	//   ....[84]....
        /*0a9c*/ 	.word	0x0001c6b0


	//   ....[85]....
        /*0aa0*/ 	.word	0x0001c6c0


	//   ....[86]....
        /*0aa4*/ 	.word	0x0001c830


	//   ....[87]....
        /*0aa8*/ 	.word	0x0001ca00


	//   ....[88]....
        /*0aac*/ 	.word	0x0001ca30


	//   ....[89]....
        /*0ab0*/ 	.word	0x0001ca60


	//   ....[90]....
        /*0ab4*/ 	.word	0x0001ca90


	//   ....[91]....
        /*0ab8*/ 	.word	0x0001cac0


	//   ....[92]....
        /*0abc*/ 	.word	0x0001caf0


	//   ....[93]....
        /*0ac0*/ 	.word	0x0001cc60


	//   ....[94]....
        /*0ac4*/ 	.word	0x0001cc90


	//   ....[95]....
        /*0ac8*/ 	.word	0x0001ccc0


	//   ....[96]....
        /*0acc*/ 	.word	0x0001ccf0


	//   ....[97]....
        /*0ad0*/ 	.word	0x0001cd20


	//   ....[98]....
        /*0ad4*/ 	.word	0x0001cd50


	//   ....[99]....
        /*0ad8*/ 	.word	0x0001cdf0


	//   ....[100]....
        /*0adc*/ 	.word	0x0001ce50


	//   ....[101]....
        /*0ae0*/ 	.word	0x0001cee0


	//   ....[102]....
        /*0ae4*/ 	.word	0x0001e090


	//   ....[103]....
        /*0ae8*/ 	.word	0x0001fc20


	//   ....[104]....
        /*0aec*/ 	.word	0x000207d0


	//   ....[105]....
        /*0af0*/ 	.word	0x000207f0


	//   ....[106]....
        /*0af4*/ 	.word	0x000208b0


	//   ....[107]....
        /*0af8*/ 	.word	0x000208c0


	//   ....[108]....
        /*0afc*/ 	.word	0x00020950


	//   ....[109]....
        /*0b00*/ 	.word	0x00020960


	//   ....[110]....
        /*0b04*/ 	.word	0x000209f0


	//   ....[111]....
        /*0b08*/ 	.word	0x00020a00


	//   ....[112]....
        /*0b0c*/ 	.word	0x00020a90


	//   ....[113]....
        /*0b10*/ 	.word	0x00020aa0


	//   ....[114]....
        /*0b14*/ 	.word	0x00020b30


	//   ....[115]....
        /*0b18*/ 	.word	0x00020b40


	//   ....[116]....
        /*0b1c*/ 	.word	0x00020bd0


	//   ....[117]....
        /*0b20*/ 	.word	0x00020be0


	//   ....[118]....
        /*0b24*/ 	.word	0x00020c30


	//   ....[119]....
        /*0b28*/ 	.word	0x00020c60


	//   ....[120]....
        /*0b2c*/ 	.word	0x00023630


	//   ....[121]....
        /*0b30*/ 	.word	0x00023680


	//   ....[122]....
        /*0b34*/ 	.word	0x000236b0


	//   ....[123]....
        /*0b38*/ 	.word	0x000236c0


	//   ....[124]....
        /*0b3c*/ 	.word	0x000236f0


	//   ....[125]....
        /*0b40*/ 	.word	0x00023720


	//   ....[126]....
        /*0b44*/ 	.word	0x00023750


	//   ....[127]....
        /*0b48*/ 	.word	0x00023780


	//   ....[128]....
        /*0b4c*/ 	.word	0x00023900


	//   ....[129]....
        /*0b50*/ 	.word	0x00023940


	//   ....[130]....
        /*0b54*/ 	.word	0x00023970


	//   ....[131]....
        /*0b58*/ 	.word	0x000239a0


	//   ....[132]....
        /*0b5c*/ 	.word	0x000239d0


	//   ....[133]....
        /*0b60*/ 	.word	0x00023a00


	//   ....[134]....
        /*0b64*/ 	.word	0x00023ac0


	//   ....[135]....
        /*0b68*/ 	.word	0x00023ae0


	//   ....[136]....
        /*0b6c*/ 	.word	0x00023b50


	//   ....[137]....
        /*0b70*/ 	.word	0x00024220


	//   ....[138]....
        /*0b74*/ 	.word	0x00024660


	//   ....[139]....
        /*0b78*/ 	.word	0x00024710


	//   ....[140]....
        /*0b7c*/ 	.word	0x000247a0


	//   ....[141]....
        /*0b80*/ 	.word	0x000247f0


	//   ....[142]....
        /*0b84*/ 	.word	0x00024840


	//   ....[143]....
        /*0b88*/ 	.word	0x000248d0


	//   ....[144]....
        /*0b8c*/ 	.word	0x00024960


	//   ....[145]....
        /*0b90*/ 	.word	0x000249b0


	//   ....[146]....
        /*0b94*/ 	.word	0x00024a00


	//   ....[147]....
        /*0b98*/ 	.word	0x00024a90


	//   ....[148]....
        /*0b9c*/ 	.word	0x00024b20


	//   ....[149]....
        /*0ba0*/ 	.word	0x00024b70


	//   ....[150]....
        /*0ba4*/ 	.word	0x00024bc0


	//   ....[151]....
        /*0ba8*/ 	.word	0x00024c50


	//   ....[152]....
        /*0bac*/ 	.word	0x00024ce0


	//   ....[153]....
        /*0bb0*/ 	.word	0x00024d30


	//   ....[154]....
        /*0bb4*/ 	.word	0x00024d80


	//   ....[155]....
        /*0bb8*/ 	.word	0x00024e70


	//   ....[156]....
        /*0bbc*/ 	.word	0x00024f20


	//   ....[157]....
        /*0bc0*/ 	.word	0x00024fa0


	//   ....[158]....
        /*0bc4*/ 	.word	0x00025040


	//   ....[159]....
        /*0bc8*/ 	.word	0x000250d0


	//   ....[160]....
        /*0bcc*/ 	.word	0x00025190


	//   ....[161]....
        /*0bd0*/ 	.word	0x00025210


	//   ....[162]....
        /*0bd4*/ 	.word	0x00025260


	//   ....[163]....
        /*0bd8*/ 	.word	0x00025400


	//   ....[164]....
        /*0bdc*/ 	.word	0x000254a0


	//   ....[165]....
        /*0be0*/ 	.word	0x00025520


	//   ....[166]....
        /*0be4*/ 	.word	0x00025590


	//   ....[167]....
        /*0be8*/ 	.word	0x00025710


	//   ....[168]....
        /*0bec*/ 	.word	0x00025800


	//   ....[169]....
        /*0bf0*/ 	.word	0x00025860


	//   ....[170]....
        /*0bf4*/ 	.word	0x000258b0


	//   ....[171]....
        /*0bf8*/ 	.word	0x00025c30


	//   ....[172]....
        /*0bfc*/ 	.word	0x00025c80


	//   ....[173]....
        /*0c00*/ 	.word	0x00025d10


	//   ....[174]....
        /*0c04*/ 	.word	0x00025da0


	//   ....[175]....
        /*0c08*/ 	.word	0x00025e30


	//   ....[176]....
        /*0c0c*/ 	.word	0x00025ec0


	//   ....[177]....
        /*0c10*/ 	.word	0x00025f50


	//   ....[178]....
        /*0c14*/ 	.word	0x00025fe0


	//   ....[179]....
        /*0c18*/ 	.word	0x000260a0


	//   ....[180]....
        /*0c1c*/ 	.word	0x000263a0


	//   ....[181]....
        /*0c20*/ 	.word	0x00026560


	//   ....[182]....
        /*0c24*/ 	.word	0x000265b0


	//   ....[183]....
        /*0c28*/ 	.word	0x00026610


	//   ....[184]....
        /*0c2c*/ 	.word	0x00026710


	//   ....[185]....
        /*0c30*/ 	.word	0x00026770


	//   ....[186]....
        /*0c34*/ 	.word	0x00026870


	//   ....[187]....
        /*0c38*/ 	.word	0x000268d0


	//   ....[188]....
        /*0c3c*/ 	.word	0x000269d0


	//   ....[189]....
        /*0c40*/ 	.word	0x00026a30


	//   ....[190]....
        /*0c44*/ 	.word	0x00026b30


	//   ....[191]....
        /*0c48*/ 	.word	0x00026b90


	//   ....[192]....
        /*0c4c*/ 	.word	0x00026c90


	//   ....[193]....
        /*0c50*/ 	.word	0x00026cf0


	//   ....[194]....
        /*0c54*/ 	.word	0x00026df0


	//   ....[195]....
        /*0c58*/ 	.word	0x00026e50


	//   ....[196]....
        /*0c5c*/ 	.word	0x00026f30


	//   ....[197]....
        /*0c60*/ 	.word	0x00027260


	//   ....[198]....
        /*0c64*/ 	.word	0x00027310


	//   ....[199]....
        /*0c68*/ 	.word	0x00027410


	//   ....[200]....
        /*0c6c*/ 	.word	0x000274a0


	//   ....[201]....
        /*0c70*/ 	.word	0x00027520


	//   ....[202]....
        /*0c74*/ 	.word	0x000275a0


	//   ....[203]....
        /*0c78*/ 	.word	0x00027620


	//   ....[204]....
        /*0c7c*/ 	.word	0x000276b0


	//   ....[205]....
        /*0c80*/ 	.word	0x00027750


	//   ....[206]....
        /*0c84*/ 	.word	0x00027820


	//   ....[207]....
        /*0c88*/ 	.word	0x000278a0


	//   ....[208]....
        /*0c8c*/ 	.word	0x00027920


	//   ....[209]....
        /*0c90*/ 	.word	0x000279a0


	//   ....[210]....
        /*0c94*/ 	.word	0x00027a30


	//   ....[211]....
        /*0c98*/ 	.word	0x00027ab0


	//   ....[212]....
        /*0c9c*/ 	.word	0x00027b50


	//   ....[213]....
        /*0ca0*/ 	.word	0x00027be0


	//   ....[214]....
        /*0ca4*/ 	.word	0x00027d10


	//----- nvinfo : EIATTR_REG_RECONFIG
	.align		4
.L_1117:
        /*0ca8*/ 	.byte	0x01, 0x54
	.zero		2


	//----- nvinfo : EIATTR_SYSCALL_OFFSETS
	.align		4
        /*0cac*/ 	.byte	0x04, 0x46
        /*0cae*/ 	.short	(.L_1119 - .L_1118)


	//   ....[0]....
.L_1118:
        /*0cb0*/ 	.word	0x00001cb0


	//   ....[1]....
        /*0cb4*/ 	.word	0x00001e00


	//   ....[2]....
        /*0cb8*/ 	.word	0x00009080


	//   ....[3]....
        /*0cbc*/ 	.word	0x00009370


	//   ....[4]....
        /*0cc0*/ 	.word	0x0001f860


	//   ....[5]....
        /*0cc4*/ 	.word	0x0001f9b0


	//   ....[6]....
        /*0cc8*/ 	.word	0x0001faa0


	//   ....[7]....
        /*0ccc*/ 	.word	0x00020340


	//----- nvinfo : EIATTR_MBARRIER_INSTR_OFFSETS
	.align		4
.L_1119:
        /*0cd0*/ 	.byte	0x04, 0x39
        /*0cd2*/ 	.short	(.L_1121 - .L_1120)


	//   ....[0]....
.L_1120:
        /*0cd4*/ 	.word	0x000002b0
        /*0cd8*/ 	.word	0x000000ff
        /*0cdc*/ 	.word	0x00028800
        /*0ce0*/ 	.short	0x0100
        /*0ce2*/ 	.byte	0x08
	.zero		1


	//   ....[1]....
        /*0ce4*/ 	.word	0x000002c0
        /*0ce8*/ 	.word	0x000000ff
        /*0cec*/ 	.word	0x00028820
        /*0cf0*/ 	.short	0x0100
        /*0cf2*/ 	.byte	0x08
	.zero		1


	//   ....[2]....
        /*0cf4*/ 	.word	0x000003b0
        /*0cf8*/ 	.word	0x000000ff
        /*0cfc*/ 	.word	0x00028830
        /*0d00*/ 	.short	0x0100
        /*0d02*/ 	.byte	0x08
	.zero		1


	//   ....[3]....
        /*0d04*/ 	.word	0x000003c0
        /*0d08*/ 	.word	0x000000ff
        /*0d0c*/ 	.word	0x00028840
        /*0d10*/ 	.short	0x0100
        /*0d12*/ 	.byte	0x08
	.zero		1


	//   ....[4]....
        /*0d14*/ 	.word	0x000003d0
        /*0d18*/ 	.word	0x000000ff
        /*0d1c*/ 	.word	0x00028838
        /*0d20*/ 	.short	0x0100
        /*0d22*/ 	.byte	0x08
	.zero		1


	//   ....[5]....
        /*0d24*/ 	.word	0x000003e0
        /*0d28*/ 	.word	0x000000ff
        /*0d2c*/ 	.word	0x00028848
        /*0d30*/ 	.short	0x0100
        /*0d32*/ 	.byte	0x08
	.zero		1


	//   ....[6]....
        /*0d34*/ 	.word	0x00000510
        /*0d38*/ 	.word	0x000000ff
        /*0d3c*/ 	.word	0x00028850
        /*0d40*/ 	.short	0x0100
        /*0d42*/ 	.byte	0x08
	.zero		1


	//   ....[7]....
        /*0d44*/ 	.word	0x00000520
        /*0d48*/ 	.word	0x000000ff
        /*0d4c*/ 	.word	0x00028860
        /*0d50*/ 	.short	0x0100
        /*0d52*/ 	.byte	0x08
	.zero		1


	//   ....[8]....
        /*0d54*/ 	.word	0x00000530
        /*0d58*/ 	.word	0x000000ff
        /*0d5c*/ 	.word	0x00028858
        /*0d60*/ 	.short	0x0100
        /*0d62*/ 	.byte	0x08
	.zero		1


	//   ....[9]....
        /*0d64*/ 	.word	0x00000540
        /*0d68*/ 	.word	0x000000ff
        /*0d6c*/ 	.word	0x00028868
        /*0d70*/ 	.short	0x0100
        /*0d72*/ 	.byte	0x08
	.zero		1


	//   ....[10]....
        /*0d74*/ 	.word	0x00000630
        /*0d78*/ 	.word	0x000000ff
        /*0d7c*/ 	.word	0x00028870
        /*0d80*/ 	.short	0x0100
        /*0d82*/ 	.byte	0x06
	.zero		1


	//   ....[11]....
        /*0d84*/ 	.word	0x00000640
        /*0d88*/ 	.word	0x000000ff
        /*0d8c*/ 	.word	0x00028880
        /*0d90*/ 	.short	0x0100
        /*0d92*/ 	.byte	0x06
	.zero		1


	//   ....[12]....
        /*0d94*/ 	.word	0x00000650
        /*0d98*/ 	.word	0x000000ff
        /*0d9c*/ 	.word	0x00028878
        /*0da0*/ 	.short	0x0100
        /*0da2*/ 	.byte	0x06
	.zero		1


	//   ....[13]....
        /*0da4*/ 	.word	0x00000660
        /*0da8*/ 	.word	0x000000ff
        /*0dac*/ 	.word	0x00028888
        /*0db0*/ 	.short	0x0100
        /*0db2*/ 	.byte	0x06
	.zero		1


	//   ....[14]....
        /*0db4*/ 	.word	0x00000790
        /*0db8*/ 	.word	0x000000ff
        /*0dbc*/ 	.word	0x00028890
        /*0dc0*/ 	.short	0x0100
        /*0dc2*/ 	.byte	0x08
	.zero		1


	//   ....[15]....
        /*0dc4*/ 	.word	0x000007a0
        /*0dc8*/ 	.word	0x000000ff
        /*0dcc*/ 	.word	0x000288a0
        /*0dd0*/ 	.short	0x0100
        /*0dd2*/ 	.byte	0x08
	.zero		1


	//   ....[16]....
        /*0dd4*/ 	.word	0x000007b0
        /*0dd8*/ 	.word	0x000000ff
        /*0ddc*/ 	.word	0x00028898
        /*0de0*/ 	.short	0x0100
        /*0de2*/ 	.byte	0x08
	.zero		1


	//   ....[17]....
        /*0de4*/ 	.word	0x000007c0
        /*0de8*/ 	.word	0x000000ff
        /*0dec*/ 	.word	0x000288a8
        /*0df0*/ 	.short	0x0100
        /*0df2*/ 	.byte	0x08
	.zero		1


	//   ....[18]....
        /*0df4*/ 	.word	0x000008f0
        /*0df8*/ 	.word	0x000000ff
        /*0dfc*/ 	.word	0x000288b0
        /*0e00*/ 	.short	0x0100
        /*0e02*/ 	.byte	0x08
	.zero		1


	//   ....[19]....
        /*0e04*/ 	.word	0x00000900
        /*0e08*/ 	.word	0x000000ff
        /*0e0c*/ 	.word	0x000288c0
        /*0e10*/ 	.short	0x0100
        /*0e12*/ 	.byte	0x08
	.zero		1


	//   ....[20]....
        /*0e14*/ 	.word	0x00000910
        /*0e18*/ 	.word	0x000000ff
        /*0e1c*/ 	.word	0x000288b8
        /*0e20*/ 	.short	0x0100
        /*0e22*/ 	.byte	0x08
	.zero		1


	//   ....[21]....
        /*0e24*/ 	.word	0x00000920
        /*0e28*/ 	.word	0x000000ff
        /*0e2c*/ 	.word	0x000288c8
        /*0e30*/ 	.short	0x0100
        /*0e32*/ 	.byte	0x08
	.zero		1


	//   ....[22]....
        /*0e34*/ 	.word	0x000033e0
        /*0e38*/ 	.word	0x0000006a
        /*0e3c*/ 	.word	0x00028890
        /*0e40*/ 	.short	0x010a
        /*0e42*/ 	.byte	0x3f
	.zero		1


	//   ....[23]....
        /*0e44*/ 	.word	0x00005980
        /*0e48*/ 	.word	0x0000006a
        /*0e4c*/ 	.word	0x00028890
        /*0e50*/ 	.short	0x010a
        /*0e52*/ 	.byte	0x3f
	.zero		1


	//   ....[24]....
        /*0e54*/ 	.word	0x00007a70
        /*0e58*/ 	.word	0x0000006a
        /*0e5c*/ 	.word	0x00028890
        /*0e60*/ 	.short	0x010a
        /*0e62*/ 	.byte	0x3f
	.zero		1


	//   ....[25]....
        /*0e64*/ 	.word	0x000080d0
        /*0e68*/ 	.word	0x0000002c
        /*0e6c*/ 	.word	0x00000000
        /*0e70*/ 	.short	0x0101
        /*0e72*/ 	.byte	0x3f
	.zero		1


	//   ....[26]....
        /*0e74*/ 	.word	0x00008110
        /*0e78*/ 	.word	0x0000006a
        /*0e7c*/ 	.word	0x000288b0
        /*0e80*/ 	.short	0x010a
        /*0e82*/ 	.byte	0x3f
	.zero		1


	//   ....[27]....
        /*0e84*/ 	.word	0x00008760
        /*0e88*/ 	.word	0x0000006a
        /*0e8c*/ 	.word	0x00000000
        /*0e90*/ 	.short	0x0101
        /*0e92*/ 	.byte	0x3f
	.zero		1


	//   ....[28]....
        /*0e94*/ 	.word	0x00009100
        /*0e98*/ 	.word	0x00000002
        /*0e9c*/ 	.word	0x00028800
        /*0ea0*/ 	.short	0x010a
        /*0ea2*/ 	.byte	0x3f
	.zero		1


	//   ....[29]....
        /*0ea4*/ 	.word	0x00009150
        /*0ea8*/ 	.word	0x00000002
        /*0eac*/ 	.word	0x00028800
        /*0eb0*/ 	.short	0x010a
        /*0eb2*/ 	.byte	0x3f
	.zero		1


	//   ....[30]....
        /*0eb4*/ 	.word	0x0000a1f0
        /*0eb8*/ 	.word	0x00000002
        /*0ebc*/ 	.word	0x00028800
        /*0ec0*/ 	.short	0x010a
        /*0ec2*/ 	.byte	0x3f
	.zero		1


	//   ....[31]....
        /*0ec4*/ 	.word	0x0000c5e0
        /*0ec8*/ 	.word	0x00000002
        /*0ecc*/ 	.word	0x00028800
        /*0ed0*/ 	.short	0x010a
        /*0ed2*/ 	.byte	0x3f
	.zero		1


	//   ....[32]....
        /*0ed4*/ 	.word	0x0000e040
        /*0ed8*/ 	.word	0x0000000b
        /*0edc*/ 	.word	0x00028830
        /*0ee0*/ 	.short	0x010a
        /*0ee2*/ 	.byte	0x3f
	.zero		1


	//   ....[33]....
        /*0ee4*/ 	.word	0x0000e0b0
        /*0ee8*/ 	.word	0x0000000b
        /*0eec*/ 	.word	0x00028830
        /*0ef0*/ 	.short	0x010a
        /*0ef2*/ 	.byte	0x3f
	.zero		1


	//   ....[34]....
        /*0ef4*/ 	.word	0x0000e740
        /*0ef8*/ 	.word	0x00000000
        /*0efc*/ 	.word	0x00000000
        /*0f00*/ 	.short	0x0101
        /*0f02*/ 	.byte	0x3f
	.zero		1


	//   ....[35]....
        /*0f04*/ 	.word	0x00011410
        /*0f08*/ 	.word	0x0000000b
        /*0f0c*/ 	.word	0x00028830
        /*0f10*/ 	.short	0x010a
        /*0f12*/ 	.byte	0x3f
	.zero		1


	//   ....[36]....
        /*0f14*/ 	.word	0x00011460
        /*0f18*/ 	.word	0x0000000b
        /*0f1c*/ 	.word	0x00028830
        /*0f20*/ 	.short	0x010a
        /*0f22*/ 	.byte	0x3f
	.zero		1


	//   ....[37]....
        /*0f24*/ 	.word	0x000118b0
        /*0f28*/ 	.word	0x0000000b
        /*0f2c*/ 	.word	0x00028850
        /*0f30*/ 	.short	0x010a
        /*0f32*/ 	.byte	0x3f
	.zero		1


	//   ....[38]....
        /*0f34*/ 	.word	0x000118f0
        /*0f38*/ 	.word	0x0000000b
        /*0f3c*/ 	.word	0x00028850
        /*0f40*/ 	.short	0x010a
        /*0f42*/ 	.byte	0x3f
	.zero		1


	//   ....[39]....
        /*0f44*/ 	.word	0x00011de0
        /*0f48*/ 	.word	0x00000006
        /*0f4c*/ 	.word	0x00000000
        /*0f50*/ 	.short	0x0101
        /*0f52*/ 	.byte	0x3f
	.zero		1


	//   ....[40]....
        /*0f54*/ 	.word	0x00013a60
        /*0f58*/ 	.word	0x00000037
        /*0f5c*/ 	.word	0x00000000
        /*0f60*/ 	.short	0x0101
        /*0f62*/ 	.byte	0x3f
	.zero		1


	//   ....[41]....
        /*0f64*/ 	.word	0x00014930
        /*0f68*/ 	.word	0x00000000
        /*0f6c*/ 	.word	0x00028830
        /*0f70*/ 	.short	0x010a
        /*0f72*/ 	.byte	0x3f
	.zero		1


	//   ....[42]....
        /*0f74*/ 	.word	0x00014980
        /*0f78*/ 	.word	0x00000000
        /*0f7c*/ 	.word	0x00028830
        /*0f80*/ 	.short	0x010a
        /*0f82*/ 	.byte	0x3f
	.zero		1


	//   ....[43]....
        /*0f84*/ 	.word	0x00014dd0
        /*0f88*/ 	.word	0x00000009
        /*0f8c*/ 	.word	0x00028850
        /*0f90*/ 	.short	0x010a
        /*0f92*/ 	.byte	0x3f
	.zero		1


	//   ....[44]....
        /*0f94*/ 	.word	0x00014e10
        /*0f98*/ 	.word	0x00000009
        /*0f9c*/ 	.word	0x00028850
        /*0fa0*/ 	.short	0x010a
        /*0fa2*/ 	.byte	0x3f
	.zero		1


	//   ....[45]....
        /*0fa4*/ 	.word	0x000165a0
        /*0fa8*/ 	.word	0x00000015
        /*0fac*/ 	.word	0x00000000
        /*0fb0*/ 	.short	0x0101
        /*0fb2*/ 	.byte	0x3f
	.zero		1


	//   ....[46]....
        /*0fb4*/ 	.word	0x00016620
        /*0fb8*/ 	.word	0x0000000d
        /*0fbc*/ 	.word	0x00000000
        /*0fc0*/ 	.short	0x0101
        /*0fc2*/ 	.byte	0x3f
	.zero		1


	//   ....[47]....
        /*0fc4*/ 	.word	0x00016b60
        /*0fc8*/ 	.word	0x00000000
        /*0fcc*/ 	.word	0x00028830
        /*0fd0*/ 	.short	0x010a
        /*0fd2*/ 	.byte	0x3f
	.zero		1


	//   ....[48]....
        /*0fd4*/ 	.word	0x00016bb0
        /*0fd8*/ 	.word	0x00000000
        /*0fdc*/ 	.word	0x00028830
        /*0fe0*/ 	.short	0x010a
        /*0fe2*/ 	.byte	0x3f
	.zero		1


	//   ....[49]....
        /*0fe4*/ 	.word	0x00017000
        /*0fe8*/ 	.word	0x00000009
        /*0fec*/ 	.word	0x00028850
        /*0ff0*/ 	.short	0x010a
        /*0ff2*/ 	.byte	0x3f
	.zero		1


	//   ....[50]....
        /*0ff4*/ 	.word	0x00017040
        /*0ff8*/ 	.word	0x00000009
        /*0ffc*/ 	.word	0x00028850
        /*1000*/ 	.short	0x010a
        /*1002*/ 	.byte	0x3f
	.zero		1


	//   ....[51]....
        /*1004*/ 	.word	0x00017570
        /*1008*/ 	.word	0x0000000e
        /*100c*/ 	.word	0x00000000
        /*1010*/ 	.short	0x0101
        /*1012*/ 	.byte	0x3f
	.zero		1


	//   ....[52]....
        /*1014*/ 	.word	0x00019190
        /*1018*/ 	.word	0x00000035
        /*101c*/ 	.word	0x00000000
        /*1020*/ 	.short	0x0101
        /*1022*/ 	.byte	0x3f
	.zero		1


	//   ....[53]....
        /*1024*/ 	.word	0x00019d40
        /*1028*/ 	.word	0x0000000d
        /*102c*/ 	.word	0x00028850
        /*1030*/ 	.short	0x010a
        /*1032*/ 	.byte	0x3f
	.zero		1


	//   ....[54]....
        /*1034*/ 	.word	0x00019dc0
        /*1038*/ 	.word	0x0000000d
        /*103c*/ 	.word	0x00028850
        /*1040*/ 	.short	0x010a
        /*1042*/ 	.byte	0x3f
	.zero		1


	//   ....[55]....
        /*1044*/ 	.word	0x0001a380
        /*1048*/ 	.word	0x00000004
        /*104c*/ 	.word	0x00000000
        /*1050*/ 	.short	0x0101
        /*1052*/ 	.byte	0x3f
	.zero		1


	//   ....[56]....
        /*1054*/ 	.word	0x0001b8c0
        /*1058*/ 	.word	0x00000000
        /*105c*/ 	.word	0x00000000
        /*1060*/ 	.short	0x0101
        /*1062*/ 	.byte	0x3f
	.zero		1


	//   ....[57]....
        /*1064*/ 	.word	0x0001e180
        /*1068*/ 	.word	0x00000007
        /*106c*/ 	.word	0x00028820
        /*1070*/ 	.short	0x010a
        /*1072*/ 	.byte	0x3f
	.zero		1


	//   ....[58]....
        /*1074*/ 	.word	0x0001e260
        /*1078*/ 	.word	0x00000007
        /*107c*/ 	.word	0x000288a0
        /*1080*/ 	.short	0x010a
        /*1082*/ 	.byte	0x3f
	.zero		1


	//   ....[59]....
        /*1084*/ 	.word	0x0001e5b0
        /*1088*/ 	.word	0x00000007
        /*108c*/ 	.word	0x000288c0
        /*1090*/ 	.short	0x010a
        /*1092*/ 	.byte	0x3f
	.zero		1


	//   ....[60]....
        /*1094*/ 	.word	0x0001ea70
        /*1098*/ 	.word	0x00000008
        /*109c*/ 	.word	0x000288a0
        /*10a0*/ 	.short	0x010a
        /*10a2*/ 	.byte	0x3f
	.zero		1


	//   ....[61]....
        /*10a4*/ 	.word	0x0001eda0
        /*10a8*/ 	.word	0x00000008
        /*10ac*/ 	.word	0x000288c0
        /*10b0*/ 	.short	0x010a
        /*10b2*/ 	.byte	0x3f
	.zero		1


	//   ....[62]....
        /*10b4*/ 	.word	0x0001feb0
        /*10b8*/ 	.word	0x00000000
        /*10bc*/ 	.word	0x00028840
        /*10c0*/ 	.short	0x010a
        /*10c2*/ 	.byte	0x3f
	.zero		1


	//   ....[63]....
        /*10c4*/ 	.word	0x00020d50
        /*10c8*/ 	.word	0x00000008
        /*10cc*/ 	.word	0x00028800
        /*10d0*/ 	.short	0x0107
        /*10d2*/ 	.byte	0x3f
	.zero		1


	//   ....[64]....
        /*10d4*/ 	.word	0x00020e50
        /*10d8*/ 	.word	0x00000002
        /*10dc*/ 	.word	0x00028800
        /*10e0*/ 	.short	0x0101
        /*10e2*/ 	.byte	0x3f
	.zero		1


	//   ....[65]....
        /*10e4*/ 	.word	0x00020e70
        /*10e8*/ 	.word	0x00000002
        /*10ec*/ 	.word	0x00028820
        /*10f0*/ 	.short	0x010a
        /*10f2*/ 	.byte	0x3f
	.zero		1


	//   ....[66]....
        /*10f4*/ 	.word	0x000211f0
        /*10f8*/ 	.word	0x00000003
        /*10fc*/ 	.word	0x00028840
        /*1100*/ 	.short	0x010a
        /*1102*/ 	.byte	0x3f
	.zero		1


	//   ....[67]....
        /*1104*/ 	.word	0x000215b0
        /*1108*/ 	.word	0x00000002
        /*110c*/ 	.word	0x00028860
        /*1110*/ 	.short	0x010a
        /*1112*/ 	.byte	0x3f
	.zero		1


	//   ....[68]....
        /*1114*/ 	.word	0x00021cb0
        /*1118*/ 	.word	0x00000003
        /*111c*/ 	.word	0x00028840
        /*1120*/ 	.short	0x010a
        /*1122*/ 	.byte	0x3f
	.zero		1


	//   ....[69]....
        /*1124*/ 	.word	0x00022070
        /*1128*/ 	.word	0x00000002
        /*112c*/ 	.word	0x00028860
        /*1130*/ 	.short	0x010a
        /*1132*/ 	.byte	0x3f
	.zero		1


	//   ....[70]....
        /*1134*/ 	.word	0x000226c0
        /*1138*/ 	.word	0x00000002
        /*113c*/ 	.word	0x00028840
        /*1140*/ 	.short	0x010a
        /*1142*/ 	.byte	0x3f
	.zero		1


	//   ....[71]....
        /*1144*/ 	.word	0x00022a70
        /*1148*/ 	.word	0x00000002
        /*114c*/ 	.word	0x00028860
        /*1150*/ 	.short	0x010a
        /*1152*/ 	.byte	0x3f
	.zero		1


	//   ....[72]....
        /*1154*/ 	.word	0x00023040
        /*1158*/ 	.word	0x00000000
        /*115c*/ 	.word	0x00028860
        /*1160*/ 	.short	0x010a
        /*1162*/ 	.byte	0x3f
	.zero		1


	//   ....[73]....
        /*1164*/ 	.word	0x000241a0
        /*1168*/ 	.word	0x00000000
        /*116c*/ 	.word	0x00028820
        /*1170*/ 	.short	0x010a
        /*1172*/ 	.byte	0x3f
	.zero		1


	//   ....[74]....
        /*1174*/ 	.word	0x00024350
        /*1178*/ 	.word	0x00000006
        /*117c*/ 	.word	0x00000000
        /*1180*/ 	.short	0x010a
        /*1182*/ 	.byte	0x3f
	.zero		1


	//   ....[75]....
        /*1184*/ 	.word	0x000243c0
        /*1188*/ 	.word	0x00000007
        /*118c*/ 	.word	0x00000000
        /*1190*/ 	.short	0x010a
        /*1192*/ 	.byte	0x3f
	.zero		1


	//   ....[76]....
        /*1194*/ 	.word	0x00024430
        /*1198*/ 	.word	0x00000004
        /*119c*/ 	.word	0x00000000
        /*11a0*/ 	.short	0x010a
        /*11a2*/ 	.byte	0x3f
	.zero		1


	//   ....[77]....
        /*11a4*/ 	.word	0x00024460
        /*11a8*/ 	.word	0x00000003
        /*11ac*/ 	.word	0x00000000
        /*11b0*/ 	.short	0x010a
        /*11b2*/ 	.byte	0x3f
	.zero		1


	//   ....[78]....
        /*11b4*/ 	.word	0x000244c0
        /*11b8*/ 	.word	0x0000006a
        /*11bc*/ 	.word	0x00028890
        /*11c0*/ 	.short	0x010a
        /*11c2*/ 	.byte	0x3f
	.zero		1


	//   ....[79]....
        /*11c4*/ 	.word	0x00024510
        /*11c8*/ 	.word	0x0000006a
        /*11cc*/ 	.word	0x00028890
        /*11d0*/ 	.short	0x010a
        /*11d2*/ 	.byte	0x3f
	.zero		1


	//   ....[80]....
        /*11d4*/ 	.word	0x00024560
        /*11d8*/ 	.word	0x0000006a
        /*11dc*/ 	.word	0x00028890
        /*11e0*/ 	.short	0x010a
        /*11e2*/ 	.byte	0x3f
	.zero		1


	//   ....[81]....
        /*11e4*/ 	.word	0x000245b0
        /*11e8*/ 	.word	0x0000006a
        /*11ec*/ 	.word	0x000288b0
        /*11f0*/ 	.short	0x010a
        /*11f2*/ 	.byte	0x3f
	.zero		1


	//   ....[82]....
        /*11f4*/ 	.word	0x00024db0
        /*11f8*/ 	.word	0x00000002
        /*11fc*/ 	.word	0x00028800
        /*1200*/ 	.short	0x010a
        /*1202*/ 	.byte	0x3f
	.zero		1


	//   ....[83]....
        /*1204*/ 	.word	0x00025910
        /*1208*/ 	.word	0x00000002
        /*120c*/ 	.word	0x00028800
        /*1210*/ 	.short	0x010a
        /*1212*/ 	.byte	0x3f
	.zero		1


	//   ....[84]....
        /*1214*/ 	.word	0x00025960
        /*1218*/ 	.word	0x0000000b
        /*121c*/ 	.word	0x00028830
        /*1220*/ 	.short	0x010a
        /*1222*/ 	.byte	0x3f
	.zero		1


	//   ....[85]....
        /*1224*/ 	.word	0x000259b0
        /*1228*/ 	.word	0x0000000b
        /*122c*/ 	.word	0x00028830
        /*1230*/ 	.short	0x010a
        /*1232*/ 	.byte	0x3f
	.zero		1


	//   ....[86]....
        /*1234*/ 	.word	0x00025a00
        /*1238*/ 	.word	0x0000000b
        /*123c*/ 	.word	0x00028850
        /*1240*/ 	.short	0x010a
        /*1242*/ 	.byte	0x3f
	.zero		1


	//   ....[87]....
        /*1244*/ 	.word	0x00025a50
        /*1248*/ 	.word	0x00000000
        /*124c*/ 	.word	0x00028830
        /*1250*/ 	.short	0x010a
        /*1252*/ 	.byte	0x3f
	.zero		1


	//   ....[88]....
        /*1254*/ 	.word	0x00025aa0
        /*1258*/ 	.word	0x00000009
        /*125c*/ 	.word	0x00028850
        /*1260*/ 	.short	0x010a
        /*1262*/ 	.byte	0x3f
	.zero		1


	//   ....[89]....
        /*1264*/ 	.word	0x00025af0
        /*1268*/ 	.word	0x00000000
        /*126c*/ 	.word	0x00028830
        /*1270*/ 	.short	0x010a
        /*1272*/ 	.byte	0x3f
	.zero		1


	//   ....[90]....
        /*1274*/ 	.word	0x00025b40
        /*1278*/ 	.word	0x00000009
        /*127c*/ 	.word	0x00028850
        /*1280*/ 	.short	0x010a
        /*1282*/ 	.byte	0x3f
	.zero		1


	//   ....[91]....
        /*1284*/ 	.word	0x00025b90
        /*1288*/ 	.word	0x0000000d
        /*128c*/ 	.word	0x00028850
        /*1290*/ 	.short	0x010a
        /*1292*/ 	.byte	0x3f
	.zero		1


	//   ....[92]....
        /*1294*/ 	.word	0x00026180
        /*1298*/ 	.word	0x00000006
        /*129c*/ 	.word	0x00028820
        /*12a0*/ 	.short	0x010a
        /*12a2*/ 	.byte	0x3f
	.zero		1


	//   ....[93]....
        /*12a4*/ 	.word	0x000261d0
        /*12a8*/ 	.word	0x00000007
        /*12ac*/ 	.word	0x000288a0
        /*12b0*/ 	.short	0x010a
        /*12b2*/ 	.byte	0x3f
	.zero		1


	//   ....[94]....
        /*12b4*/ 	.word	0x00026220
        /*12b8*/ 	.word	0x00000007
        /*12bc*/ 	.word	0x000288c0
        /*12c0*/ 	.short	0x010a
        /*12c2*/ 	.byte	0x3f
	.zero		1


	//   ....[95]....
        /*12c4*/ 	.word	0x00026270
        /*12c8*/ 	.word	0x00000008
        /*12cc*/ 	.word	0x000288a0
        /*12d0*/ 	.short	0x010a
        /*12d2*/ 	.byte	0x3f
	.zero		1


	//   ....[96]....
        /*12d4*/ 	.word	0x000262c0
        /*12d8*/ 	.word	0x00000008
        /*12dc*/ 	.word	0x000288c0
        /*12e0*/ 	.short	0x010a
        /*12e2*/ 	.byte	0x3f
	.zero		1


	//   ....[97]....
        /*12e4*/ 	.word	0x00026460
        /*12e8*/ 	.word	0x00000000
        /*12ec*/ 	.word	0x00028840
        /*12f0*/ 	.short	0x010a
        /*12f2*/ 	.byte	0x3f
	.zero		1


	//   ....[98]....
        /*12f4*/ 	.word	0x00026f80
        /*12f8*/ 	.word	0x00000002
        /*12fc*/ 	.word	0x00028820
        /*1300*/ 	.short	0x010a
        /*1302*/ 	.byte	0x3f
	.zero		1


	//   ....[99]....
        /*1304*/ 	.word	0x00026fd0
        /*1308*/ 	.word	0x00000003
        /*130c*/ 	.word	0x00028840
        /*1310*/ 	.short	0x010a
        /*1312*/ 	.byte	0x3f
	.zero		1


	//   ....[100]....
        /*1314*/ 	.word	0x00027020
        /*1318*/ 	.word	0x00000002
        /*131c*/ 	.word	0x00028860
        /*1320*/ 	.short	0x010a
        /*1322*/ 	.byte	0x3f
	.zero		1


	//   ....[101]....
        /*1324*/ 	.word	0x00027070
        /*1328*/ 	.word	0x00000003
        /*132c*/ 	.word	0x00028840
        /*1330*/ 	.short	0x010a
        /*1332*/ 	.byte	0x3f
	.zero		1


	//   ....[102]....
        /*1334*/ 	.word	0x000270c0
        /*1338*/ 	.word	0x00000002
        /*133c*/ 	.word	0x00028860
        /*1340*/ 	.short	0x010a
        /*1342*/ 	.byte	0x3f
	.zero		1


	//   ....[103]....
        /*1344*/ 	.word	0x00027110
        /*1348*/ 	.word	0x00000002
        /*134c*/ 	.word	0x00028840
        /*1350*/ 	.short	0x010a
        /*1352*/ 	.byte	0x3f
	.zero		1


	//   ....[104]....
        /*1354*/ 	.word	0x00027160
        /*1358*/ 	.word	0x00000002
        /*135c*/ 	.word	0x00028860
        /*1360*/ 	.short	0x010a
        /*1362*/ 	.byte	0x3f
	.zero		1


	//   ....[105]....
        /*1364*/ 	.word	0x000271b0
        /*1368*/ 	.word	0x00000000
        /*136c*/ 	.word	0x00028860
        /*1370*/ 	.short	0x010a
        /*1372*/ 	.byte	0x3f
	.zero		1


	//   ....[106]....
        /*1374*/ 	.word	0x00027c30
        /*1378*/ 	.word	0x00000000
        /*137c*/ 	.word	0x00028820
        /*1380*/ 	.short	0x010a
        /*1382*/ 	.byte	0x3f
	.zero		1


	//   ....[107]....
        /*1384*/ 	.word	0x00027dd0
        /*1388*/ 	.word	0x00000006
        /*138c*/ 	.word	0x00000000
        /*1390*/ 	.short	0x010a
        /*1392*/ 	.byte	0x3f
	.zero		1


	//   ....[108]....
        /*1394*/ 	.word	0x00027e20
        /*1398*/ 	.word	0x00000007
        /*139c*/ 	.word	0x00000000
        /*13a0*/ 	.short	0x010a
        /*13a2*/ 	.byte	0x3f
	.zero		1


	//   ....[109]....
        /*13a4*/ 	.word	0x00027e70
        /*13a8*/ 	.word	0x00000004
        /*13ac*/ 	.word	0x00000000
        /*13b0*/ 	.short	0x010a
        /*13b2*/ 	.byte	0x3f
	.zero		1


	//----- nvinfo : EIATTR_NUM_MBARRIERS
	.align		4
.L_1121:
        /*13b4*/ 	.byte	0x03, 0x38
        /*13b6*/ 	.short	0x0016


	//----- nvinfo : EIATTR_EXIT_INSTR_OFFSETS
	.align		4
        /*13b8*/ 	.byte	0x04, 0x1c
        /*13ba*/ 	.short	(.L_1123 - .L_1122)


	//   ....[0]....
.L_1122:
        /*13bc*/ 	.word	0x000244b0


	//----- nvinfo : EIATTR_MAX_THREADS
	.align		4
.L_1123:
        /*13c0*/ 	.byte	0x04, 0x05
        /*13c2*/ 	.short	(.L_1125 - .L_1124)
.L_1124:
        /*13c4*/ 	.word	0x00000180
        /*13c8*/ 	.word	0x00000001
        /*13cc*/ 	.word	0x00000001


	//----- nvinfo : EIATTR_CRS_STACK_SIZE
	.align		4
.L_1125:
        /*13d0*/ 	.byte	0x04, 0x1e
        /*13d2*/ 	.short	(.L_1127 - .L_1126)
.L_1126:
        /*13d4*/ 	.word	0x00000000


	//----- nvinfo : EIATTR_CBANK_PARAM_SIZE
	.align		4
.L_1127:
        /*13d8*/ 	.byte	0x03, 0x19
        /*13da*/ 	.short	0x0af0


	//----- nvinfo : EIATTR_PARAM_CBANK
	.align		4
        /*13dc*/ 	.byte	0x04, 0x0a
        /*13de*/ 	.short	(.L_1129 - .L_1128)
	.align		4
.L_1128:
        /*13e0*/ 	.word	index@(.nv.constant0._ZN7cutlass13device_kernelIN5flash11enable_sm90INS1_16FlashAttnFwdSm90INS1_25CollectiveMainloopFwdSm90ILi2EN4cute5tupleIJNS5_1CILi1EEES8_S8_EEENS6_IJNS7_ILi128EEESA_SA_EEELi128ENS_6half_tEfNS_4arch4Sm90ELb0ELb1ELb0ELb1ELb0ELb1ELb0ELb1ELb1ELb1ELb0ELb0EEENS1_21CollectiveEpilogueFwdISB_S9_SC_SE_Li256ELb1ELb1ELb0ELb0EEENS1_36VarlenDynamicPersistentTileSchedulerILi128ELi128ELi256ELi128ELb0ELb1ELb1ELb1ELb0ELb1EEEEEEEEEvNT_6ParamsE)
        /*13e4*/ 	.short	0x0210
        /*13e6*/ 	.short	0x0af0


	//----- nvinfo : EIATTR_SW_WAR
	.align		4
.L_1129:
        /*13e8*/ 	.byte	0x04, 0x36
        /*13ea*/ 	.short	(.L_1131 - .L_1130)
.L_1130:
        /*13ec*/ 	.word	0x00000008
.L_1131:


//--------------------- .nv.info._ZN7cutlass13device_kernelIN5flash11enable_sm90INS1_16FlashAttnFwdSm90INS1_25CollectiveMainloopFwdSm90ILi2EN4cute5tupleIJNS5_1CILi1EEES8_S8_EEENS6_IJNS7_ILi128EEESA_SA_EEELi128ENS_6half_tEfNS_4arch4Sm90ELb1ELb0ELb0ELb0ELb0ELb0ELb0ELb1ELb1ELb1ELb0ELb0EEENS1_21CollectiveEpilogueFwdISB_S9_SC_SE_Li256ELb0ELb1ELb0ELb0EEENS1_30DynamicPersistentTileSchedulerILi256ELi128ELb0ELb1ELb1EEEEEEEEEvNT_6ParamsE --------------------------
	.section	.nv.info._ZN7cutlass13device_kernelIN5flash11enable_sm90INS1_16FlashAttnFwdSm90INS1_25CollectiveMainloopFwdSm90ILi2EN4cute5tupleIJNS5_1CILi1EEES8_S8_EEENS6_IJNS7_ILi128EEESA_SA_EEELi128ENS_6half_tEfNS_4arch4Sm90ELb1ELb0ELb0ELb0ELb0ELb0ELb0ELb1ELb1ELb1ELb0ELb0EEENS1_21CollectiveEpilogueFwdISB_S9_SC_SE_Li256ELb0ELb1ELb0ELb0EEENS1_30DynamicPersistentTileSchedulerILi256ELi128ELb0ELb1ELb1EEEEEEEEEvNT_6ParamsE,"",@"SHT_CUDA_INFO"
	.sectionflags	@""
	.align	4


	//----- nvinfo : EIATTR_CUDA_API_VERSION
	.align		4
        /*0000*/ 	.byte	0x04, 0x37
        /*0002*/ 	.short	(.L_1133 - .L_1132)
.L_1132:
        /*0004*/ 	.word	0x00000082


	//----- nvinfo : EIATTR_KPARAM_INFO
	.align		4
.L_1133:
        /*0008*/ 	.byte	0x04, 0x17
        /*000a*/ 	.short	(.L_1135 - .L_1134)
.L_1134:
        /*000c*/ 	.word	0x00000000
        /*0010*/ 	.short	0x0000
        /*0012*/ 	.short	0x0070
        /*0014*/ 	.byte	0x00, 0xf0, 0x01, 0x2a


	//----- nvinfo : EIATTR_SPARSE_MMA_MASK
	.align		4
.L_1135:
        /*0018*/ 	.byte	0x03, 0x50
        /*001a*/ 	.short	0x0000


	//----- nvinfo : EIATTR_MAXREG_COUNT
	.align		4
        /*001c*/ 	.byte	0x03, 0x1b
        /*001e*/ 	.short	0x00a8


	//----- nvinfo : EIATTR_NUM_BARRIERS
	.align		4
        /*0020*/ 	.byte	0x02, 0x4c
        /*0022*/ 	.byte	0x10
	.zero		1


	//----- nvinfo : EIATTR_EXTERNS
	.align		4
        /*0024*/ 	.byte	0x04, 0x0f
        /*0026*/ 	.short	(.L_1137 - .L_1136)


	//   ....[0]....
	.align		4
.L_1136:
        /*0028*/ 	.word	index@(__assertfail)


	//----- nvinfo : EIATTR_ANNOTATIONS
	.align		4
.L_1137:
        /*002c*/ 	.byte	0x04, 0x55
        /*002e*/ 	.short	(.L_1139 - .L_1138)


	//   ....[0]....
.L_1138:
        /* <DEDUP_REMOVED lines=25> */


	//----- nvinfo : EIATTR_MERCURY_ISA_VERSION
	.align		4
.L_1139:
        /*01b0*/ 	.byte	0x03, 0x5f
        /*01b2*/ 	.short	0x0101


	//----- nvinfo : EIATTR_INT_WARP_WIDE_INSTR_OFFSETS
	.align		4
        /*01b4*/ 	.byte	0x04, 0x31
        /*01b6*/ 	.short	(.L_1141 - .L_1140)


	//   ....[0]....
.L_1140:
        /*01b8*/ 	.word	0x00000130


	//   ....[1]....
        /*01bc*/ 	.word	0x00000170


	//   ....[2]....
        /*01c0*/ 	.word	0x000001e0


	//   ....[3]....
        /*01c4*/ 	.word	0x0000b2d0


	//   ....[4]....
        /*01c8*/ 	.word	0x0000b360


	//   ....[5]....
        /*01cc*/ 	.word	0x0000e680


	//   ....[6]....
        /*01d0*/ 	.word	0x0000e710


	//----- nvinfo : EIATTR_COOP_GROUP_MASK_REGIDS
	.align		4
.L_1141:
        /*01d4*/ 	.byte	0x04, 0x29
        /*01d6*/ 	.short	(.L_1143 - .L_1142)


	//   ....[0]....
.L_1142:
        /*01d8*/ 	.word	0xffffffff


	//   ....[1]....
        /*01dc*/ 	.word	0xffffffff


	//   ....[2]....
        /*01e0*/ 	.word	0xffffffff


	//   ....[3]....
        /*01e4*/ 	.word	0xffffffff


	//   ....[4]....
        /*01e8*/ 	.word	0xffffffff


	//   ....[5]....
        /*01ec*/ 	.word	0xffffffff


	//   ....[6]....
        /*01f0*/ 	.word	0xffffffff


	//   ....[7]....
        /*01f4*/ 	.word	0xffffffff


	//   ....[8]....
        /*01f8*/ 	.word	0xffffffff


	//   ....[9]....
        /*01fc*/ 	.word	0xffffffff


	//   ....[10]....
        /*0200*/ 	.word	0xffffffff


	//   ....[11]....
        /*0204*/ 	.word	0xffffffff


	//   ....[12]....
        /*0208*/ 	.word	0xffffffff


	//   ....[13]....
        /*020c*/ 	.word	0xffffffff


	//   ....[14]....
        /*0210*/ 	.word	0xffffffff


	//   ....[15]....
        /*0214*/ 	.word	0xffffffff


	//   ....[16]....
        /*0218*/ 	.word	0xffffffff


	//   ....[17]....
        /*021c*/ 	.word	0xffffffff


	//   ....[18]....
        /*0220*/ 	.word	0xffffffff


	//   ....[19]....
        /*0224*/ 	.word	0xffffffff


	//   ....[20]....
        /*0228*/ 	.word	0xffffffff


	//   ....[21]....
        /*022c*/ 	.word	0xffffffff


	//   ....[22]....
        /*0230*/ 	.word	0xffffffff


	//   ....[23]....
        /*0234*/ 	.word	0xffffffff


	//   ....[24]....
        /*0238*/ 	.word	0xffffffff


	//   ....[25]....
        /*023c*/ 	.word	0xffffffff


	//   ....[26]....
        /*0240*/ 	.word	0xffffffff


	//   ....[27]....
        /*0244*/ 	.word	0xffffffff


	//   ....[28]....
        /*0248*/ 	.word	0xffffffff


	//   ....[29]....
        /*024c*/ 	.word	0xffffffff


	//   ....[30]....
        /*0250*/ 	.word	0xffffffff


	//   ....[31]....
        /*0254*/ 	.word	0xffffffff


	//   ....[32]....
        /*0258*/ 	.word	0xffffffff


	//   ....[33]....
        /*025c*/ 	.word	0xffffffff


	//   ....[34]....
        /*0260*/ 	.word	0xffffffff


	//   ....[35]....
        /*0264*/ 	.word	0xffffffff


	//   ....[36]....
        /*0268*/ 	.word	0xffffffff


	//   ....[37]....
        /*026c*/ 	.word	0xffffffff


	//   ....[38]....
        /*0270*/ 	.word	0xffffffff


	//   ....[39]....
        /*0274*/ 	.word	0xffffffff


	//   ....[40]....
        /*0278*/ 	.word	0xffffffff


	//   ....[41]....
        /*027c*/ 	.word	0xffffffff


	//   ....[42]....
        /*0280*/ 	.word	0xffffffff


	//   ....[43]....
        /*0284*/ 	.word	0xffffffff


	//   ....[44]....
        /*0288*/ 	.word	0xffffffff


	//   ....[45]....
        /*028c*/ 	.word	0xffffffff


	//   ....[46]....
        /*0290*/ 	.word	0xffffffff


	//   ....[47]....
        /*0294*/ 	.word	0xffffffff


	//   ....[48]....
        /*0298*/ 	.word	0xffffffff


	//   ....[49]....
        /*029c*/ 	.word	0xffffffff


	//   ....[50]....
        /*02a0*/ 	.word	0xffffffff


	//   ....[51]....
        /*02a4*/ 	.word	0xffffffff


	//   ....[52]....
        /*02a8*/ 	.word	0xffffffff


	//   ....[53]....
        /*02ac*/ 	.word	0xffffffff


	//   ....[54]....
        /*02b0*/ 	.word	0xffffffff


	//   ....[55]....
        /*02b4*/ 	.word	0xffffffff


	//   ....[56]....
        /*02b8*/ 	.word	0xffffffff


	//   ....[57]....
        /*02bc*/ 	.word	0xffffffff


	//   ....[58]....
        /*02c0*/ 	.word	0xffffffff


	//   ....[59]....
        /*02c4*/ 	.word	0xffffffff


	//   ....[60]....
        /*02c8*/ 	.word	0xffffffff


	//   ....[61]....
        /*02cc*/ 	.word	0xffffffff


	//   ....[62]....
        /*02d0*/ 	.word	0xffffffff


	//   ....[63]....
        /*02d4*/ 	.word	0xffffffff


	//   ....[64]....
        /*02d8*/ 	.word	0xffffffff


	//   ....[65]....
        /*02dc*/ 	.word	0xffffffff


	//   ....[66]....
        /*02e0*/ 	.word	0xffffffff


	//   ....[67]....
        /*02e4*/ 	.word	0xffffffff


	//   ....[68]....
        /*02e8*/ 	.word	0x0500000f


	//   ....[69]....
        /*02ec*/ 	.word	0x0500000f


	//   ....[70]....
        /*02f0*/ 	.word	0x0500000f


	//   ....[71]....
        /*02f4*/ 	.word	0x0500000f


	//   ....[72]....
        /*02f8*/ 	.word	0x0500000f


	//   ....[73]....
        /*02fc*/ 	.word	0x0500000f


	//   ....[74]....
        /*0300*/ 	.word	0x0500000f


	//   ....[75]....
        /*0304*/ 	.word	0x0500000f


	//   ....[76]....
        /*0308*/ 	.word	0x0500000f


	//   ....[77]....
        /*030c*/ 	.word	0x0500000f


	//   ....[78]....
        /*0310*/ 	.word	0x0500000f


	//   ....[79]....
        /*0314*/ 	.word	0x0500000f


	//   ....[80]....
        /*0318*/ 	.word	0x0500000f


	//   ....[81]....
        /*031c*/ 	.word	0x0500000f


	//   ....[82]....
        /*0320*/ 	.word	0x0500000f


	//   ....[83]....
        /*0324*/ 	.word	0x0500000f


	//   ....[84]....
        /*0328*/ 	.word	0x0500000f


	//   ....[85]....
        /*032c*/ 	.word	0x0500000f


	//   ....[86]....
        /*0330*/ 	.word	0x0500000f


	//----- nvinfo : EIATTR_COOP_GROUP_INSTR_OFFSETS
	.align		4
.L_1143:
        /*0334*/ 	.byte	0x04, 0x28
        /*0336*/ 	.short	(.L_1145 - .L_1144)


	//   ....[0]....
.L_1144:
        /*0338*/ 	.word	0x00000070


	//   ....[1]....
        /*033c*/ 	.word	0x00000140


	//   ....[2]....
        /*0340*/ 	.word	0x00000190


	//   ....[3]....
        /*0344*/ 	.word	0x000003c0


	//   ....[4]....
        /*0348*/ 	.word	0x00000520


	//   ....[5]....
        /*034c*/ 	.word	0x00000640


	//   ....[6]....
        /*0350*/ 	.word	0x000007a0


	//   ....[7]....
        /*0354*/ 	.word	0x00001470


	//   ....[8]....
        /*0358*/ 	.word	0x00001c20


	//   ....[9]....
        /*035c*/ 	.word	0x00001c40


	//   ....[10]....
        /*0360*/ 	.word	0x000024e0


	//   ....[11]....
        /*0364*/ 	.word	0x000025b0


	//   ....[12]....
        /*0368*/ 	.word	0x00002fe0


	//   ....[13]....
        /*036c*/ 	.word	0x00003050


	//   ....[14]....
        /*0370*/ 	.word	0x00004200


	//   ....[15]....
        /*0374*/ 	.word	0x00004910


	//   ....[16]....
        /*0378*/ 	.word	0x00004940


	//   ....[17]....
        /*037c*/ 	.word	0x000049a0


	//   ....[18]....
        /*0380*/ 	.word	0x00005110


	//   ....[19]....
        /*0384*/ 	.word	0x000052e0


	//   ....[20]....
        /*0388*/ 	.word	0x00006c40


	//   ....[21]....
        /*038c*/ 	.word	0x00006c70


	//   ....[22]....
        /*0390*/ 	.word	0x00006f30


	//   ....[23]....
        /*0394*/ 	.word	0x00006f80


	//   ....[24]....
        /*0398*/ 	.word	0x00008580


	//   ....[25]....
        /*039c*/ 	.word	0x000085c0


	//   ....[26]....
        /*03a0*/ 	.word	0x000086a0


	//   ....[27]....
        /*03a4*/ 	.word	0x000086c0


	//   ....[28]....
        /*03a8*/ 	.word	0x000097c0


	//   ....[29]....
        /*03ac*/ 	.word	0x000097f0


	//   ....[30]....
        /*03b0*/ 	.word	0x00009820


	//   ....[31]....
        /*03b4*/ 	.word	0x00009850


	//   ....[32]....
        /*03b8*/ 	.word	0x00009dc0


	//   ....[33]....
        /*03bc*/ 	.word	0x00009e00


	//   ....[34]....
        /*03c0*/ 	.word	0x00009ec0


	//   ....[35]....
        /*03c4*/ 	.word	0x00009ee0


	//   ....[36]....
        /*03c8*/ 	.word	0x00009fa0


	//   ....[37]....
        /*03cc*/ 	.word	0x00009fc0


	//   ....[38]....
        /*03d0*/ 	.word	0x0000a090


	//   ....[39]....
        /*03d4*/ 	.word	0x0000a0b0


	//   ....[40]....
        /*03d8*/ 	.word	0x0000a730


	//   ....[41]....
        /*03dc*/ 	.word	0x0000a760


	//   ....[42]....
        /*03e0*/ 	.word	0x0000a830


	//   ....[43]....
        /*03e4*/ 	.word	0x0000a850


	//   ....[44]....
        /*03e8*/ 	.word	0x0000a910


	//   ....[45]....
        /*03ec*/ 	.word	0x0000a930


	//   ....[46]....
        /*03f0*/ 	.word	0x0000aa00


	//   ....[47]....
        /*03f4*/ 	.word	0x0000aa20


	//   ....[48]....
        /*03f8*/ 	.word	0x0000ab80


	//   ....[49]....
        /*03fc*/ 	.word	0x0000b8d0


	//   ....[50]....
        /*0400*/ 	.word	0x0000c2b0


	//   ....[51]....
        /*0404*/ 	.word	0x0000c2c0


	//   ....[52]....
        /*0408*/ 	.word	0x0000c330


	//   ....[53]....
        /*040c*/ 	.word	0x0000c360


	//   ....[54]....
        /*0410*/ 	.word	0x0000c410


	//   ....[55]....
        /*0414*/ 	.word	0x0000c420


	//   ....[56]....
        /*0418*/ 	.word	0x0000c4a0


	//   ....[57]....
        /*041c*/ 	.word	0x0000c4b0


	//   ....[58]....
        /*0420*/ 	.word	0x0000c530


	//   ....[59]....
        /*0424*/ 	.word	0x0000c540


	//   ....[60]....
        /*0428*/ 	.word	0x0000c5c0


	//   ....[61]....
        /*042c*/ 	.word	0x0000c5d0


	//   ....[62]....
        /*0430*/ 	.word	0x0000c650


	//   ....[63]....
        /*0434*/ 	.word	0x0000c660


	//   ....[64]....
        /*0438*/ 	.word	0x0000c670


	//   ....[65]....
        /*043c*/ 	.word	0x0000c680


	//   ....[66]....
        /*0440*/ 	.word	0x0000ec70


	//   ....[67]....
        /*0444*/ 	.word	0x0000ee60


	//   ....[68]....
        /*0448*/ 	.word	0x0000f3d0


	//   ....[69]....
        /*044c*/ 	.word	0x0000f550


	//   ....[70]....
        /*0450*/ 	.word	0x0000f5b0


	//   ....[71]....
        /*0454*/ 	.word	0x0000f640


	//   ....[72]....
        /*0458*/ 	.word	0x0000f720


	//   ....[73]....
        /*045c*/ 	.word	0x0000f780


	//   ....[74]....
        /*0460*/ 	.word	0x0000f890


	//   ....[75]....
        /*0464*/ 	.word	0x0000f8f0


	//   ....[76]....
        /*0468*/ 	.word	0x0000f9e0


	//   ....[77]....
        /*046c*/ 	.word	0x0000fa40


	//   ....[78]....
        /*0470*/ 	.word	0x0000fb30


	//   ....[79]....
        /*0474*/ 	.word	0x0000fb90


	//   ....[80]....
        /*0478*/ 	.word	0x0000fc80


	//   ....[81]....
        /*047c*/ 	.word	0x0000fce0


	//   ....[82]....
        /*0480*/ 	.word	0x0000fdc0


	//   ....[83]....
        /*0484*/ 	.word	0x0000fe20


	//   ....[84]....
        /*0488*/ 	.word	0x0000fef0


	//   ....[85]....
        /*048c*/ 	.word	0x00010210


	//   ....[86]....
        /*0490*/ 	.word	0x00010330


	//----- nvinfo : EIATTR_REG_RECONFIG
	.align		4
.L_1145:
        /*0494*/ 	.byte	0x01, 0x54
	.zero		2


	//----- nvinfo : EIATTR_SYSCALL_OFFSETS
	.align		4
        /*0498*/ 	.byte	0x04, 0x46
        /*049a*/ 	.short	(.L_1147 - .L_1146)


	//   ....[0]....
.L_1146:
        /*049c*/ 	.word	0x00001650


	//   ....[1]....
        /*04a0*/ 	.word	0x0000b4d0


	//   ....[2]....
        /*04a4*/ 	.word	0x0000b620


	//   ....[3]....
        /*04a8*/ 	.word	0x0000b710


	//   ....[4]....
        /*04ac*/ 	.word	0x0000be80


	//----- nvinfo : EIATTR_MBARRIER_INSTR_OFFSETS
	.align		4
.L_1147:
        /*04b0*/ 	.byte	0x04, 0x39
        /*04b2*/ 	.short	(.L_1149 - .L_1148)


	//   ....[0]....
.L_1148:
        /*04b4*/ 	.word	0x00000270
        /*04b8*/ 	.word	0x000000ff
        /*04bc*/ 	.word	0x00028800
        /*04c0*/ 	.short	0x0100
        /*04c2*/ 	.byte	0x08
	.zero		1


	//   ....[1]....
        /*04c4*/ 	.word	0x00000280
        /*04c8*/ 	.word	0x000000ff
        /*04cc*/ 	.word	0x00028820
        /*04d0*/ 	.short	0x0100
        /*04d2*/ 	.byte	0x08
	.zero		1


	//   ....[2]....
        /*04d4*/ 	.word	0x00000370
        /*04d8*/ 	.word	0x000000ff
        /*04dc*/ 	.word	0x00028830
        /*04e0*/ 	.short	0x0100
        /*04e2*/ 	.byte	0x08
	.zero		1


	//   ....[3]....
        /*04e4*/ 	.word	0x00000380
        /*04e8*/ 	.word	0x000000ff
        /*04ec*/ 	.word	0x00028840
        /*04f0*/ 	.short	0x0100
        /*04f2*/ 	.byte	0x08
	.zero		1


	//   ....[4]....
        /*04f4*/ 	.word	0x00000390
        /*04f8*/ 	.word	0x000000ff
        /*04fc*/ 	.word	0x00028838
        /*0500*/ 	.short	0x0100
        /*0502*/ 	.byte	0x08
	.zero		1


	//   ....[5]....
        /*0504*/ 	.word	0x000003a0
        /*0508*/ 	.word	0x000000ff
        /*050c*/ 	.word	0x00028848
        /*0510*/ 	.short	0x0100
        /*0512*/ 	.byte	0x08
	.zero		1


	//   ....[6]....
        /*0514*/ 	.word	0x000004d0
        /*0518*/ 	.word	0x000000ff
        /*051c*/ 	.word	0x00028850
        /*0520*/ 	.short	0x0100
        /*0522*/ 	.byte	0x08
	.zero		1


	//   ....[7]....
        /*0524*/ 	.word	0x000004e0
        /*0528*/ 	.word	0x000000ff
        /*052c*/ 	.word	0x00028860
        /*0530*/ 	.short	0x0100
        /*0532*/ 	.byte	0x08
	.zero		1


	//   ....[8]....
        /*0534*/ 	.word	0x000004f0
        /*0538*/ 	.word	0x000000ff
        /*053c*/ 	.word	0x00028858
        /*0540*/ 	.short	0x0100
        /*0542*/ 	.byte	0x08
	.zero		1


	//   ....[9]....
        /*0544*/ 	.word	0x00000500
        /*0548*/ 	.word	0x000000ff
        /*054c*/ 	.word	0x00028868
        /*0550*/ 	.short	0x0100
        /*0552*/ 	.byte	0x08
	.zero		1


	//   ....[10]....
        /*0554*/ 	.word	0x000005f0
        /*0558*/ 	.word	0x000000ff
        /*055c*/ 	.word	0x00028870
        /*0560*/ 	.short	0x0100
        /*0562*/ 	.byte	0x06
	.zero		1


	//   ....[11]....
        /*0564*/ 	.word	0x00000600
        /*0568*/ 	.word	0x000000ff
        /*056c*/ 	.word	0x00028880
        /*0570*/ 	.short	0x0100
        /*0572*/ 	.byte	0x06
	.zero		1


	//   ....[12]....
        /*0574*/ 	.word	0x00000610
        /*0578*/ 	.word	0x000000ff
        /*057c*/ 	.word	0x00028878
        /*0580*/ 	.short	0x0100
        /*0582*/ 	.byte	0x06
	.zero		1


	//   ....[13]....
        /*0584*/ 	.word	0x00000620
        /*0588*/ 	.word	0x000000ff
        /*058c*/ 	.word	0x00028888
        /*0590*/ 	.short	0x0100
        /*0592*/ 	.byte	0x06
	.zero		1


	//   ....[14]....
        /*0594*/ 	.word	0x00000750
        /*0598*/ 	.word	0x000000ff
        /*059c*/ 	.word	0x00028890
        /*05a0*/ 	.short	0x0100
        /*05a2*/ 	.byte	0x08
	.zero		1


	//   ....[15]....
        /*05a4*/ 	.word	0x00000760
        /*05a8*/ 	.word	0x000000ff
        /*05ac*/ 	.word	0x000288a0
        /*05b0*/ 	.short	0x0100
        /*05b2*/ 	.byte	0x08
	.zero		1


	//   ....[16]....
        /*05b4*/ 	.word	0x00000770
        /*05b8*/ 	.word	0x000000ff
        /*05bc*/ 	.word	0x00028898
        /*05c0*/ 	.short	0x0100
        /*05c2*/ 	.byte	0x08
	.zero		1


	//   ....[17]....
        /*05c4*/ 	.word	0x00000780
        /*05c8*/ 	.word	0x000000ff
        /*05cc*/ 	.word	0x000288a8
        /*05d0*/ 	.short	0x0100
        /*05d2*/ 	.byte	0x08
	.zero		1


	//   ....[18]....
        /*05d4*/ 	.word	0x000008b0
        /*05d8*/ 	.word	0x000000ff
        /*05dc*/ 	.word	0x000288b0
        /*05e0*/ 	.short	0x0100
        /*05e2*/ 	.byte	0x08
	.zero		1


	//   ....[19]....
        /*05e4*/ 	.word	0x000008c0
        /*05e8*/ 	.word	0x000000ff
        /*05ec*/ 	.word	0x000288c0
        /*05f0*/ 	.short	0x0100
        /*05f2*/ 	.byte	0x08
	.zero		1


	//   ....[20]....
        /*05f4*/ 	.word	0x000008d0
        /*05f8*/ 	.word	0x000000ff
        /*05fc*/ 	.word	0x000288b8
        /*0600*/ 	.short	0x0100
        /*0602*/ 	.byte	0x08
	.zero		1


	//   ....[21]....
        /*0604*/ 	.word	0x000008e0
        /*0608*/ 	.word	0x000000ff
        /*060c*/ 	.word	0x000288c8
        /*0610*/ 	.short	0x0100
        /*0612*/ 	.byte	0x08
	.zero		1


	//   ....[22]....
        /*0614*/ 	.word	0x000016d0
        /*0618*/ 	.word	0x000000ff
        /*061c*/ 	.word	0x00028800
        /*0620*/ 	.short	0x010a
        /*0622*/ 	.byte	0x29
	.zero		1


	//   ....[23]....
        /*0624*/ 	.word	0x00001750
        /*0628*/ 	.word	0x00000003
        /*062c*/ 	.word	0x00028830
        /*0630*/ 	.short	0x010a
        /*0632*/ 	.byte	0x3f
	.zero		1


	//   ....[24]....
        /*0634*/ 	.word	0x000017b0
        /*0638*/ 	.word	0x00000003
        /*063c*/ 	.word	0x00028830
        /*0640*/ 	.short	0x010a
        /*0642*/ 	.byte	0x3f
	.zero		1


	//   ....[25]....
        /*0644*/ 	.word	0x00001ed0
        /*0648*/ 	.word	0x00000003
        /*064c*/ 	.word	0x00000000
        /*0650*/ 	.short	0x0101
        /*0652*/ 	.byte	0x3f
	.zero		1


	//   ....[26]....
        /*0654*/ 	.word	0x00003c60
        /*0658*/ 	.word	0x000000ff
        /*065c*/ 	.word	0x00028830
        /*0660*/ 	.short	0x010a
        /*0662*/ 	.byte	0x06
	.zero		1


	//   ....[27]....
        /*0664*/ 	.word	0x00003ca0
        /*0668*/ 	.word	0x000000ff
        /*066c*/ 	.word	0x00028830
        /*0670*/ 	.short	0x010a
        /*0672*/ 	.byte	0x06
	.zero		1


	//   ....[28]....
        /*0674*/ 	.word	0x00003fc0
        /*0678*/ 	.word	0x000000ff
        /*067c*/ 	.word	0x00028850
        /*0680*/ 	.short	0x010a
        /*0682*/ 	.byte	0x06
	.zero		1


	//   ....[29]....
        /*0684*/ 	.word	0x00004000
        /*0688*/ 	.word	0x000000ff
        /*068c*/ 	.word	0x00028850
        /*0690*/ 	.short	0x010a
        /*0692*/ 	.byte	0x06
	.zero		1


	//   ....[30]....
        /*0694*/ 	.word	0x000057d0
        /*0698*/ 	.word	0x00000027
        /*069c*/ 	.word	0x00000000
        /*06a0*/ 	.short	0x0101
        /*06a2*/ 	.byte	0x3f
	.zero		1


	//   ....[31]....
        /*06a4*/ 	.word	0x00005880
        /*06a8*/ 	.word	0x00000029
        /*06ac*/ 	.word	0x00000000
        /*06b0*/ 	.short	0x0101
        /*06b2*/ 	.byte	0x3f
	.zero		1


	//   ....[32]....
        /*06b4*/ 	.word	0x000065b0
        /*06b8*/ 	.word	0x000000ff
        /*06bc*/ 	.word	0x00028830
        /*06c0*/ 	.short	0x010a
        /*06c2*/ 	.byte	0x06
	.zero		1


	//   ....[33]....
        /*06c4*/ 	.word	0x000065f0
        /*06c8*/ 	.word	0x000000ff
        /*06cc*/ 	.word	0x00028830
        /*06d0*/ 	.short	0x010a
        /*06d2*/ 	.byte	0x06
	.zero		1


	//   ....[34]....
        /*06d4*/ 	.word	0x00006910
        /*06d8*/ 	.word	0x000000ff
        /*06dc*/ 	.word	0x00028850
        /*06e0*/ 	.short	0x010a
        /*06e2*/ 	.byte	0x06
	.zero		1


	//   ....[35]....
        /*06e4*/ 	.word	0x00006950
        /*06e8*/ 	.word	0x000000ff
        /*06ec*/ 	.word	0x00028850
        /*06f0*/ 	.short	0x010a
        /*06f2*/ 	.byte	0x06
	.zero		1


	//   ....[36]....
        /*06f4*/ 	.word	0x00007a50
        /*06f8*/ 	.word	0x0000001b
        /*06fc*/ 	.word	0x00000000
        /*0700*/ 	.short	0x0101
        /*0702*/ 	.byte	0x3f
	.zero		1


	//   ....[37]....
        /*0704*/ 	.word	0x00007b00
        /*0708*/ 	.word	0x0000001f
        /*070c*/ 	.word	0x00000000
        /*0710*/ 	.short	0x0101
        /*0712*/ 	.byte	0x3f
	.zero		1


	//   ....[38]....
        /*0714*/ 	.word	0x000084f0
        /*0718*/ 	.word	0x000000ff
        /*071c*/ 	.word	0x00028850
        /*0720*/ 	.short	0x010a
        /*0722*/ 	.byte	0x05
	.zero		1


	//   ....[39]....
        /*0724*/ 	.word	0x00008530
        /*0728*/ 	.word	0x000000ff
        /*072c*/ 	.word	0x00028850
        /*0730*/ 	.short	0x010a
        /*0732*/ 	.byte	0x05
	.zero		1


	//   ....[40]....
        /*0734*/ 	.word	0x00008a50
        /*0738*/ 	.word	0x00000000
        /*073c*/ 	.word	0x00000000
        /*0740*/ 	.short	0x0101
        /*0742*/ 	.byte	0x3f
	.zero		1


	//   ....[41]....
        /*0744*/ 	.word	0x00009df0
        /*0748*/ 	.word	0x00000000
        /*074c*/ 	.word	0x00000000
        /*0750*/ 	.short	0x0101
        /*0752*/ 	.byte	0x3f
	.zero		1


	//   ....[42]....
        /*0754*/ 	.word	0x0000bad0
        /*0758*/ 	.word	0x00000000
        /*075c*/ 	.word	0x00028840
        /*0760*/ 	.short	0x010a
        /*0762*/ 	.byte	0x3f
	.zero		1


	//   ....[43]....
        /*0764*/ 	.word	0x0000c7a0
        /*0768*/ 	.word	0x00000011
        /*076c*/ 	.word	0x00028800
        /*0770*/ 	.short	0x0107
        /*0772*/ 	.byte	0x3f
	.zero		1


	//   ....[44]....
        /*0774*/ 	.word	0x0000c8b0
        /*0778*/ 	.word	0x00000011
        /*077c*/ 	.word	0x00028800
        /*0780*/ 	.short	0x0101
        /*0782*/ 	.byte	0x3f
	.zero		1


	//   ....[45]....
        /*0784*/ 	.word	0x0000c8d0
        /*0788*/ 	.word	0x00000011
        /*078c*/ 	.word	0x00028820
        /*0790*/ 	.short	0x010a
        /*0792*/ 	.byte	0x3f
	.zero		1


	//   ....[46]....
        /*0794*/ 	.word	0x0000cc00
        /*0798*/ 	.word	0x00000004
        /*079c*/ 	.word	0x00028840
        /*07a0*/ 	.short	0x010a
        /*07a2*/ 	.byte	0x3f
	.zero		1


	//   ....[47]....
        /*07a4*/ 	.word	0x0000cf80
        /*07a8*/ 	.word	0x00000004
        /*07ac*/ 	.word	0x00000060
        /*07b0*/ 	.short	0x010a
        /*07b2*/ 	.byte	0x3f
	.zero		1


	//   ....[48]....
        /*07b4*/ 	.word	0x0000d5d0
        /*07b8*/ 	.word	0x00000003
        /*07bc*/ 	.word	0x00028840
        /*07c0*/ 	.short	0x010a
        /*07c2*/ 	.byte	0x3f
	.zero		1


	//   ....[49]....
        /*07c4*/ 	.word	0x0000d960
        /*07c8*/ 	.word	0x00000002
        /*07cc*/ 	.word	0x00000060
        /*07d0*/ 	.short	0x010a
        /*07d2*/ 	.byte	0x3f
	.zero		1


	//   ....[50]....
        /*07d4*/ 	.word	0x0000df00
        /*07d8*/ 	.word	0x00000002
        /*07dc*/ 	.word	0x00028840
        /*07e0*/ 	.short	0x010a
        /*07e2*/ 	.byte	0x3f
	.zero		1


	//   ....[51]....
        /*07e4*/ 	.word	0x0000e290
        /*07e8*/ 	.word	0x00000002
        /*07ec*/ 	.word	0x00000060
        /*07f0*/ 	.short	0x010a
        /*07f2*/ 	.byte	0x3f
	.zero		1


	//   ....[52]....
        /*07f4*/ 	.word	0x0000e7e0
        /*07f8*/ 	.word	0x00000003
        /*07fc*/ 	.word	0x00028860
        /*0800*/ 	.short	0x010a
        /*0802*/ 	.byte	0x3f
	.zero		1


	//   ....[53]....
        /*0804*/ 	.word	0x0000ede0
        /*0808*/ 	.word	0x00000000
        /*080c*/ 	.word	0x00028820
        /*0810*/ 	.short	0x010a
        /*0812*/ 	.byte	0x3f
	.zero		1


	//   ....[54]....
        /*0814*/ 	.word	0x0000efb0
        /*0818*/ 	.word	0x00000006
        /*081c*/ 	.word	0x00000000
        /*0820*/ 	.short	0x010a
        /*0822*/ 	.byte	0x3f
	.zero		1


	//   ....[55]....
        /*0824*/ 	.word	0x0000f000
        /*0828*/ 	.word	0x00000003
        /*082c*/ 	.word	0x00000000
        /*0830*/ 	.short	0x010a
        /*0832*/ 	.byte	0x3f
	.zero		1


	//   ....[56]....
        /*0834*/ 	.word	0x0000f060
        /*0838*/ 	.word	0x00000012
        /*083c*/ 	.word	0x00000000
        /*0840*/ 	.short	0x010a
        /*0842*/ 	.byte	0x3f
	.zero		1


	//   ....[57]....
        /*0844*/ 	.word	0x0000f090
        /*0848*/ 	.word	0x00000003
        /*084c*/ 	.word	0x00000000
        /*0850*/ 	.short	0x010a
        /*0852*/ 	.byte	0x3f
	.zero		1


	//   ....[58]....
        /*0854*/ 	.word	0x0000f100
        /*0858*/ 	.word	0x00000003
        /*085c*/ 	.word	0x00028800
        /*0860*/ 	.short	0x010a
        /*0862*/ 	.byte	0x3f
	.zero		1


	//   ....[59]....
        /*0864*/ 	.word	0x0000f150
        /*0868*/ 	.word	0x00000003
        /*086c*/ 	.word	0x00028830
        /*0870*/ 	.short	0x010a
        /*0872*/ 	.byte	0x3f
	.zero		1


	//   ....[60]....
        /*0874*/ 	.word	0x0000f1b0
        /*0878*/ 	.word	0x00000005
        /*087c*/ 	.word	0x00028830
        /*0880*/ 	.short	0x010a
        /*0882*/ 	.byte	0x3f
	.zero		1


	//   ....[61]....
        /*0884*/ 	.word	0x0000f210
        /*0888*/ 	.word	0x00000005
        /*088c*/ 	.word	0x00028850
        /*0890*/ 	.short	0x010a
        /*0892*/ 	.byte	0x3f
	.zero		1


	//   ....[62]....
        /*0894*/ 	.word	0x0000f270
        /*0898*/ 	.word	0x00000005
        /*089c*/ 	.word	0x00028830
        /*08a0*/ 	.short	0x010a
        /*08a2*/ 	.byte	0x3f
	.zero		1


	//   ....[63]....
        /*08a4*/ 	.word	0x0000f2d0
        /*08a8*/ 	.word	0x00000005
        /*08ac*/ 	.word	0x00028850
        /*08b0*/ 	.short	0x010a
        /*08b2*/ 	.byte	0x3f
	.zero		1


	//   ....[64]....
        /*08b4*/ 	.word	0x0000f330
        /*08b8*/ 	.word	0x00000007
        /*08bc*/ 	.word	0x00028850
        /*08c0*/ 	.short	0x010a
        /*08c2*/ 	.byte	0x3f
	.zero		1


	//   ....[65]....
        /*08c4*/ 	.word	0x0000f480
        /*08c8*/ 	.word	0x00000000
        /*08cc*/ 	.word	0x00028840
        /*08d0*/ 	.short	0x010a
        /*08d2*/ 	.byte	0x3f
	.zero		1


	//   ....[66]....
        /*08d4*/ 	.word	0x0000ff30
        /*08d8*/ 	.word	0x00000011
        /*08dc*/ 	.word	0x00028820
        /*08e0*/ 	.short	0x010a
        /*08e2*/ 	.byte	0x3f
	.zero		1


	//   ....[67]....
        /*08e4*/ 	.word	0x0000ff80
        /*08e8*/ 	.word	0x00000004
        /*08ec*/ 	.word	0x00028840
        /*08f0*/ 	.short	0x010a
        /*08f2*/ 	.byte	0x3f
	.zero		1


	//   ....[68]....
        /*08f4*/ 	.word	0x0000ffd0
        /*08f8*/ 	.word	0x00000004
        /*08fc*/ 	.word	0x00000060
        /*0900*/ 	.short	0x010a
        /*0902*/ 	.byte	0x3f
	.zero		1


	//   ....[69]....
        /*0904*/ 	.word	0x00010020
        /*0908*/ 	.word	0x00000003
        /*090c*/ 	.word	0x00028840
        /*0910*/ 	.short	0x010a
        /*0912*/ 	.byte	0x3f
	.zero		1


	//   ....[70]....
        /*0914*/ 	.word	0x00010070
        /*0918*/ 	.word	0x00000002
        /*091c*/ 	.word	0x00000060
        /*0920*/ 	.short	0x010a
        /*0922*/ 	.byte	0x3f
	.zero		1


	//   ....[71]....
        /*0924*/ 	.word	0x000100c0
        /*0928*/ 	.word	0x00000002
        /*092c*/ 	.word	0x00028840
        /*0930*/ 	.short	0x010a
        /*0932*/ 	.byte	0x3f
	.zero		1


	//   ....[72]....
        /*0934*/ 	.word	0x00010110
        /*0938*/ 	.word	0x00000002
        /*093c*/ 	.word	0x00000060
        /*0940*/ 	.short	0x010a
        /*0942*/ 	.byte	0x3f
	.zero		1


	//   ....[73]....
        /*0944*/ 	.word	0x00010160
        /*0948*/ 	.word	0x00000003
        /*094c*/ 	.word	0x00028860
        /*0950*/ 	.short	0x010a
        /*0952*/ 	.byte	0x3f
	.zero		1


	//   ....[74]....
        /*0954*/ 	.word	0x00010250
        /*0958*/ 	.word	0x00000000
        /*095c*/ 	.word	0x00028820
        /*0960*/ 	.short	0x010a
        /*0962*/ 	.byte	0x3f
	.zero		1


	//   ....[75]....
        /*0964*/ 	.word	0x000103f0
        /*0968*/ 	.word	0x00000006
        /*096c*/ 	.word	0x00000000
        /*0970*/ 	.short	0x010a
        /*0972*/ 	.byte	0x3f
	.zero		1


	//   ....[76]....
        /*0974*/ 	.word	0x00010440
        /*0978*/ 	.word	0x00000003
        /*097c*/ 	.word	0x00000000
        /*0980*/ 	.short	0x010a
        /*0982*/ 	.byte	0x3f
	.zero		1


	//   ....[77]....
        /*0984*/ 	.word	0x00010490
        /*0988*/ 	.word	0x00000012
        /*098c*/ 	.word	0x00000000
        /*0990*/ 	.short	0x010a
        /*0992*/ 	.byte	0x3f
	.zero		1


	//----- nvinfo : EIATTR_NUM_MBARRIERS
	.align		4
.L_1149:
        /*0994*/ 	.byte	0x03, 0x38
        /*0996*/ 	.short	0x0016


	//----- nvinfo : EIATTR_EXIT_INSTR_OFFSETS
	.align		4
        /*0998*/ 	.byte	0x04, 0x1c
        /*099a*/ 	.short	(.L_1151 - .L_1150)


	//   ....[0]....
.L_1150:
        /*099c*/ 	.word	0x00000a40


	//   ....[1]....
        /*09a0*/ 	.word	0x0000ab20


	//   ....[2]....
        /*09a4*/ 	.word	0x0000f0e0


	//----- nvinfo : EIATTR_MAX_THREADS
	.align		4
.L_1151:
        /*09a8*/ 	.byte	0x04, 0x05
        /*09aa*/ 	.short	(.L_1153 - .L_1152)
.L_1152:
        /*09ac*/ 	.word	0x00000180
        /*09b0*/ 	.word	0x00000001
        /*09b4*/ 	.word	0x00000001


	//----- nvinfo : EIATTR_CRS_STACK_SIZE
	.align		4
.L_1153:
        /*09b8*/ 	.byte	0x04, 0x1e
        /*09ba*/ 	.short	(.L_1155 - .L_1154)
.L_1154:
        /*09bc*/ 	.word	0x00000000


	//----- nvinfo : EIATTR_CBANK_PARAM_SIZE
	.align		4
.L_1155:
        /*09c0*/ 	.byte	0x03, 0x19
        /*09c2*/ 	.short	0x0af0


	//----- nvinfo : EIATTR_PARAM_CBANK
	.align		4
        /*09c4*/ 	.byte	0x04, 0x0a
        /*09c6*/ 	.short	(.L_1157 - .L_1156)
	.align		4
.L_1156:
        /*09c8*/ 	.word	index@(.nv.constant0._ZN7cutlass13device_kernelIN5flash11enable_sm90INS1_16FlashAttnFwdSm90INS1_25CollectiveMainloopFwdSm90ILi2EN4cute5tupleIJNS5_1CILi1EEES8_S8_EEENS6_IJNS7_ILi128EEESA_SA_EEELi128ENS_6half_tEfNS_4arch4Sm90ELb1ELb0ELb0ELb0ELb0ELb0ELb0ELb1ELb1ELb1ELb0ELb0EEENS1_21CollectiveEpilogueFwdISB_S9_SC_SE_Li256ELb0ELb1ELb0ELb0EEENS1_30DynamicPersistentTileSchedulerILi256ELi128ELb0ELb1ELb1EEEEEEEEEvNT_6ParamsE)
        /*09cc*/ 	.short	0x0210
        /*09ce*/ 	.short	0x0af0


	//----- nvinfo : EIATTR_SW_WAR
	.align		4
.L_1157:
        /*09d0*/ 	.byte	0x04, 0x36
        /*09d2*/ 	.short	(.L_1159 - .L_1158)
.L_1158:
        /*09d4*/ 	.word	0x00000008
.L_1159:


//--------------------- .nv.info._ZN7cutlass13device_kernelIN5flash11enable_sm90INS1_16FlashAttnFwdSm90INS1_25CollectiveMainloopFwdSm90ILi2EN4cute5tupleIJNS5_1CILi1EEES8_S8_EEENS6_IJNS7_ILi128EEESA_SA_EEELi128ENS_6half_tEfNS_4arch4Sm90ELb1ELb0ELb0ELb1ELb0ELb0ELb0ELb1ELb1ELb1ELb0ELb0EEENS1_21CollectiveEpilogueFwdISB_S9_SC_SE_Li256ELb1ELb1ELb0ELb0EEENS1_36VarlenDynamicPersistentTileSchedulerILi128ELi128ELi256ELi128ELb0ELb1ELb1ELb1ELb1ELb1EEEEEEEEEvNT_6ParamsE --------------------------
	.section	.nv.info._ZN7cutlass13device_kernelIN5flash11enable_sm90INS1_16FlashAttnFwdSm90INS1_25CollectiveMainloopFwdSm90ILi2EN4cute5tupleIJNS5_1CILi1EEES8_S8_EEENS6_IJNS7_ILi128EEESA_SA_EEELi128ENS_6half_tEfNS_4arch4Sm90ELb1ELb0ELb0ELb1ELb0ELb0ELb0ELb1ELb1ELb1ELb0ELb0EEENS1_21CollectiveEpilogueFwdISB_S9_SC_SE_Li256ELb1ELb1ELb0ELb0EEENS1_36VarlenDynamicPersistentTileSchedulerILi128ELi128ELi256ELi128ELb0ELb1ELb1ELb1ELb1ELb1EEEEEEEEEvNT_6ParamsE,"",@"SHT_CUDA_INFO"
	.sectionflags	@""
	.align	4


	//----- nvinfo : EIATTR_CUDA_API_VERSION
	.align		4
        /*0000*/ 	.byte	0x04, 0x37
        /*0002*/ 	.short	(.L_1161 - .L_1160)
.L_1160:
        /*0004*/ 	.word	0x00000082


	//----- nvinfo : EIATTR_KPARAM_INFO
	.align		4
.L_1161:
        /*0008*/ 	.byte	0x04, 0x17
        /*000a*/ 	.short	(.L_1163 - .L_1162)
.L_1162:
        /*000c*/ 	.word	0x00000000
        /*0010*/ 	.short	0x0000
        /*0012*/ 	.short	0x0070
        /*0014*/ 	.byte	0x00, 0xf0, 0x01, 0x2a


	//----- nvinfo : EIATTR_SPARSE_MMA_MASK
	.align		4
.L_1163:
        /*0018*/ 	.byte	0x03, 0x50
        /*001a*/ 	.short	0x0000


	//----- nvinfo : EIATTR_MAXREG_COUNT
	.align		4
        /*001c*/ 	.byte	0x03, 0x1b
        /*001e*/ 	.short	0x00a8


	//----- nvinfo : EIATTR_NUM_BARRIERS
	.align		4
        /*0020*/ 	.byte	0x02, 0x4c
        /*0022*/ 	.byte	0x10
	.zero		1


	//----- nvinfo : EIATTR_EXTERNS
	.align		4
        /*0024*/ 	.byte	0x04, 0x0f
        /*0026*/ 	.short	(.L_1165 - .L_1164)


	//   ....[0]....
	.align		4
.L_1164:
        /*0028*/ 	.word	index@(__assertfail)


	//----- nvinfo : EIATTR_ANNOTATIONS
	.align		4
.L_1165:
        /*002c*/ 	.byte	0x04, 0x55
        /*002e*/ 	.short	(.L_1167 - .L_1166)


	//   ....[0]....
.L_1166:
        /* <DEDUP_REMOVED lines=74> */


	//----- nvinfo : EIATTR_MERCURY_ISA_VERSION
	.align		4
.L_1167:
        /*04b8*/ 	.byte	0x03, 0x5f
        /*04ba*/ 	.short	0x0101


	//----- nvinfo : EIATTR_UNUSED_LOAD_BYTE_OFFSET
	.align		4
        /*04bc*/ 	.byte	0x04, 0x44
        /*04be*/ 	.short	(.L_1169 - .L_1168)


	//   ....[0]....
.L_1168:
        /*04c0*/ 	.word	0x00000a30
        /*04c4*/ 	.word	0x0000fff0


	//   ....[1]....
        /*04c8*/ 	.word	0x00008e50
        /*04cc*/ 	.word	0x0000fff0


	//----- nvinfo : EIATTR_INT_WARP_WIDE_INSTR_OFFSETS
	.align		4
.L_1169:
        /*04d0*/ 	.byte	0x04, 0x31
        /*04d2*/ 	.short	(.L_1171 - .L_1170)


	//   ....[0]....
.L_1170:
        /*04d4*/ 	.word	0x00000120


	//   ....[1]....
        /*04d8*/ 	.word	0x000001c0


	//   ....[2]....
        /*04dc*/ 	.word	0x00000230


	//   ....[3]....
        /*04e0*/ 	.word	0x0000c100


	//   ....[4]....
        /*04e4*/ 	.word	0x0000c190


	//   ....[5]....
        /*04e8*/ 	.word	0x0000f9d0


	//   ....[6]....
        /*04ec*/ 	.word	0x0000fa30


	//----- nvinfo : EIATTR_COOP_GROUP_MASK_REGIDS
	.align		4
.L_1171:
        /*04f0*/ 	.byte	0x04, 0x29
        /*04f2*/ 	.short	(.L_1173 - .L_1172)


	//   ....[0]....
.L_1172:
        /*04f4*/ 	.word	0xffffffff


	//   ....[1]....
        /*04f8*/ 	.word	0xffffffff


	//   ....[2]....
        /*04fc*/ 	.word	0xffffffff


	//   ....[3]....
        /*0500*/ 	.word	0xffffffff


	//   ....[4]....
        /*0504*/ 	.word	0xffffffff


	//   ....[5]....
        /*0508*/ 	.word	0xffffffff


	//   ....[6]....
        /*050c*/ 	.word	0xffffffff


	//   ....[7]....
        /*0510*/ 	.word	0xffffffff


	//   ....[8]....
        /*0514*/ 	.word	0xffffffff


	//   ....[9]....
        /*0518*/ 	.word	0xffffffff


	//   ....[10]....
        /*051c*/ 	.word	0xffffffff


	//   ....[11]....
        /*0520*/ 	.word	0xffffffff


	//   ....[12]....
        /*0524*/ 	.word	0xffffffff


	//   ....[13]....
        /*0528*/ 	.word	0xffffffff


	//   ....[14]....
        /*052c*/ 	.word	0xffffffff


	//   ....[15]....
        /*0530*/ 	.word	0xffffffff


	//   ....[16]....
        /*0534*/ 	.word	0xffffffff


	//   ....[17]....
        /*0538*/ 	.word	0xffffffff


	//   ....[18]....
        /*053c*/ 	.word	0xffffffff


	//   ....[19]....
        /*0540*/ 	.word	0xffffffff


	//   ....[20]....
        /*0544*/ 	.word	0xffffffff


	//   ....[21]....
        /*0548*/ 	.word	0xffffffff


	//   ....[22]....
        /*054c*/ 	.word	0xffffffff


	//   ....[23]....
        /*0550*/ 	.word	0xffffffff


	//   ....[24]....
        /*0554*/ 	.word	0xffffffff


	//   ....[25]....
        /*0558*/ 	.word	0xffffffff


	//   ....[26]....
        /*055c*/ 	.word	0xffffffff


	//   ....[27]....
        /*0560*/ 	.word	0xffffffff


	//   ....[28]....
        /*0564*/ 	.word	0xffffffff


	//   ....[29]....
        /*0568*/ 	.word	0xffffffff


	//   ....[30]....
        /*056c*/ 	.word	0xffffffff


	//   ....[31]....
        /*0570*/ 	.word	0xffffffff


	//   ....[32]....
        /*0574*/ 	.word	0xffffffff


	//   ....[33]....
        /*0578*/ 	.word	0xffffffff


	//   ....[34]....
        /*057c*/ 	.word	0xffffffff


	//   ....[35]....
        /*0580*/ 	.word	0xffffffff


	//   ....[36]....
        /*0584*/ 	.word	0xffffffff


	//   ....[37]....
        /*0588*/ 	.word	0xffffffff


	//   ....[38]....
        /*058c*/ 	.word	0xffffffff


	//   ....[39]....
        /*0590*/ 	.word	0xffffffff


	//   ....[40]....
        /*0594*/ 	.word	0xffffffff


	//   ....[41]....
        /*0598*/ 	.word	0xffffffff


	//   ....[42]....
        /*059c*/ 	.word	0xffffffff


	//   ....[43]....
        /*05a0*/ 	.word	0xffffffff


	//   ....[44]....
        /*05a4*/ 	.word	0xffffffff


	//   ....[45]....
        /*05a8*/ 	.word	0xffffffff


	//   ....[46]....
        /*05ac*/ 	.word	0xffffffff


	//   ....[47]....
        /*05b0*/ 	.word	0xffffffff


	//   ....[48]....
        /*05b4*/ 	.word	0xffffffff


	//   ....[49]....
        /*05b8*/ 	.word	0xffffffff


	//   ....[50]....
        /*05bc*/ 	.word	0xffffffff


	//   ....[51]....
        /*05c0*/ 	.word	0xffffffff


	//   ....[52]....
        /*05c4*/ 	.word	0xffffffff


	//   ....[53]....
        /*05c8*/ 	.word	0xffffffff


	//   ....[54]....
        /*05cc*/ 	.word	0xffffffff


	//   ....[55]....
        /*05d0*/ 	.word	0xffffffff


	//   ....[56]....
        /*05d4*/ 	.word	0xffffffff


	//   ....[57]....
        /*05d8*/ 	.word	0xffffffff


	//   ....[58]....
        /*05dc*/ 	.word	0xffffffff


	//   ....[59]....
        /*05e0*/ 	.word	0xffffffff


	//   ....[60]....
        /*05e4*/ 	.word	0xffffffff


	//   ....[61]....
        /*05e8*/ 	.word	0xffffffff


	//   ....[62]....
        /*05ec*/ 	.word	0xffffffff


	//   ....[63]....
        /*05f0*/ 	.word	0xffffffff


	//   ....[64]....
        /*05f4*/ 	.word	0xffffffff


	//   ....[65]....
        /*05f8*/ 	.word	0xffffffff


	//   ....[66]....
        /*05fc*/ 	.word	0xffffffff


	//   ....[67]....
        /*0600*/ 	.word	0xffffffff


	//   ....[68]....
        /*0604*/ 	.word	0xffffffff


	//   ....[69]....
        /*0608*/ 	.word	0xffffffff


	//   ....[70]....
        /*060c*/ 	.word	0xffffffff


	//   ....[71]....
        /*0610*/ 	.word	0xffffffff


	//   ....[72]....
        /*0614*/ 	.word	0xffffffff


	//   ....[73]....
        /*0618*/ 	.word	0xffffffff


	//   ....[74]....
        /*061c*/ 	.word	0xffffffff


	//   ....[75]....
        /*0620*/ 	.word	0xffffffff


	//   ....[76]....
        /*0624*/ 	.word	0xffffffff


	//   ....[77]....
        /*0628*/ 	.word	0xffffffff


	//   ....[78]....
        /*062c*/ 	.word	0xffffffff


	//   ....[79]....
        /*0630*/ 	.word	0xffffffff


	//   ....[80]....
        /*0634*/ 	.word	0xffffffff


	//   ....[81]....
        /*0638*/ 	.word	0xffffffff


	//   ....[82]....
        /*063c*/ 	.word	0xffffffff


	//   ....[83]....
        /*0640*/ 	.word	0xffffffff


	//   ....[84]....
        /*0644*/ 	.word	0xffffffff


	//   ....[85]....
        /*0648*/ 	.word	0xffffffff


	//   ....[86]....
        /*064c*/ 	.word	0xffffffff


	//   ....[87]....
        /*0650*/ 	.word	0xffffffff


	//   ....[88]....
        /*0654*/ 	.word	0xffffffff


	//   ....[89]....
        /*0658*/ 	.word	0xffffffff


	//   ....[90]....
        /*065c*/ 	.word	0xffffffff


	//   ....[91]....
        /*0660*/ 	.word	0xffffffff


	//   ....[92]....
        /*0664*/ 	.word	0xffffffff


	//   ....[93]....
        /*0668*/ 	.word	0xffffffff


	//   ....[94]....
        /*066c*/ 	.word	0xffffffff


	//   ....[95]....
        /*0670*/ 	.word	0xffffffff


	//   ....[96]....
        /*0674*/ 	.word	0xffffffff


	//   ....[97]....
        /*0678*/ 	.word	0xffffffff


	//   ....[98]....
        /*067c*/ 	.word	0xffffffff


	//   ....[99]....
        /*0680*/ 	.word	0x0500000f


	//   ....[100]....
        /*0684*/ 	.word	0x0500000f


	//   ....[101]....
        /*0688*/ 	.word	0x0500000f


	//   ....[102]....
        /*068c*/ 	.word	0x0500000f


	//   ....[103]....
        /*0690*/ 	.word	0x0500000f


	//   ....[104]....
        /*0694*/ 	.word	0x0500000f


	//   ....[105]....
        /*0698*/ 	.word	0x0500000f


	//   ....[106]....
        /*069c*/ 	.word	0x0500000f


	//   ....[107]....
        /*06a0*/ 	.word	0x0500000f


	//   ....[108]....
        /*06a4*/ 	.word	0x0500000f


	//   ....[109]....
        /*06a8*/ 	.word	0x0500000f


	//   ....[110]....
        /*06ac*/ 	.word	0x0500000f


	//   ....[111]....
        /*06b0*/ 	.word	0x0500000f


	//   ....[112]....
        /*06b4*/ 	.word	0x0500000f


	//   ....[113]....
        /*06b8*/ 	.word	0x0500000f


	//   ....[114]....
        /*06bc*/ 	.word	0x0500000f


	//   ....[115]....
        /*06c0*/ 	.word	0x0500000f


	//   ....[116]....
        /*06c4*/ 	.word	0x0500000f


	//   ....[117]....
        /*06c8*/ 	.word	0x0500000f


	//   ....[118]....
        /*06cc*/ 	.word	0x0500000f


	//   ....[119]....
        /*06d0*/ 	.word	0x0500000f


	//   ....[120]....
        /*06d4*/ 	.word	0x0500000f


	//   ....[121]....
        /*06d8*/ 	.word	0x0500000f


	//   ....[122]....
        /*06dc*/ 	.word	0x0500000f


	//   ....[123]....
        /*06e0*/ 	.word	0x0500000f


	//   ....[124]....
        /*06e4*/ 	.word	0x0500000f


	//   ....[125]....
        /*06e8*/ 	.word	0x0500000f


	//   ....[126]....
        /*06ec*/ 	.word	0x0500000f


	//   ....[127]....
        /*06f0*/ 	.word	0x0500000f


	//   ....[128]....
        /*06f4*/ 	.word	0x0500000f


	//   ....[129]....
        /*06f8*/ 	.word	0x0500000f


	//   ....[130]....
        /*06fc*/ 	.word	0x0500000f


	//   ....[131]....
        /*0700*/ 	.word	0x0500000f


	//   ....[132]....
        /*0704*/ 	.word	0x0500000f


	//   ....[133]....
        /*0708*/ 	.word	0x0500000f


	//----- nvinfo : EIATTR_COOP_GROUP_INSTR_OFFSETS
	.align		4
.L_1173:
        /*070c*/ 	.byte	0x04, 0x28
        /*070e*/ 	.short	(.L_1175 - .L_1174)


	//   ....[0]....
.L_1174:
        /*0710*/ 	.word	0x00000060


	//   ....[1]....
        /*0714*/ 	.word	0x00000130


	//   ....[2]....
        /*0718*/ 	.word	0x000001e0


	//   ....[3]....
        /*071c*/ 	.word	0x000003a0


	//   ....[4]....
        /*0720*/ 	.word	0x00000500


	//   ....[5]....
        /*0724*/ 	.word	0x00000620


	//   ....[6]....
        /*0728*/ 	.word	0x00000780


	//   ....[7]....
        /*072c*/ 	.word	0x000014e0


	//   ....[8]....
        /*0730*/ 	.word	0x00001c40


	//   ....[9]....
        /*0734*/ 	.word	0x000023c0


	//   ....[10]....
        /*0738*/ 	.word	0x00002420


	//   ....[11]....
        /*073c*/ 	.word	0x000024b0


	//   ....[12]....
        /*0740*/ 	.word	0x00002f10


	//   ....[13]....
        /*0744*/ 	.word	0x00002f80


	//   ....[14]....
        /*0748*/ 	.word	0x00004100


	//   ....[15]....
        /*074c*/ 	.word	0x000048a0


	//   ....[16]....
        /*0750*/ 	.word	0x000048d0


	//   ....[17]....
        /*0754*/ 	.word	0x00004930


	//   ....[18]....
        /*0758*/ 	.word	0x00005300


	//   ....[19]....
        /*075c*/ 	.word	0x00005380


	//   ....[20]....
        /*0760*/ 	.word	0x00006c10


	//   ....[21]....
        /*0764*/ 	.word	0x00006c40


	//   ....[22]....
        /*0768*/ 	.word	0x00006f20


	//   ....[23]....
        /*076c*/ 	.word	0x00006f50


	//   ....[24]....
        /*0770*/ 	.word	0x00008520


	//   ....[25]....
        /*0774*/ 	.word	0x00008550


	//   ....[26]....
        /*0778*/ 	.word	0x00008640


	//   ....[27]....
        /*077c*/ 	.word	0x00008660


	//   ....[28]....
        /*0780*/ 	.word	0x000098a0


	//   ....[29]....
        /*0784*/ 	.word	0x000098e0


	//   ....[30]....
        /*0788*/ 	.word	0x00009920


	//   ....[31]....
        /*078c*/ 	.word	0x00009950


	//   ....[32]....
        /*0790*/ 	.word	0x00009ee0


	//   ....[33]....
        /*0794*/ 	.word	0x00009ef0


	//   ....[34]....
        /*0798*/ 	.word	0x00009fb0


	//   ....[35]....
        /*079c*/ 	.word	0x00009fd0


	//   ....[36]....
        /*07a0*/ 	.word	0x0000a090


	//   ....[37]....
        /*07a4*/ 	.word	0x0000a0b0


	//   ....[38]....
        /*07a8*/ 	.word	0x0000a180


	//   ....[39]....
        /*07ac*/ 	.word	0x0000a1a0


	//   ....[40]....
        /*07b0*/ 	.word	0x0000a9c0


	//   ....[41]....
        /*07b4*/ 	.word	0x0000a9e0


	//   ....[42]....
        /*07b8*/ 	.word	0x0000aaa0


	//   ....[43]....
        /*07bc*/ 	.word	0x0000aac0


	//   ....[44]....
        /*07c0*/ 	.word	0x0000ab80


	//   ....[45]....
        /*07c4*/ 	.word	0x0000aba0


	//   ....[46]....
        /*07c8*/ 	.word	0x0000ac70


	//   ....[47]....
        /*07cc*/ 	.word	0x0000ac90


	//   ....[48]....
        /*07d0*/ 	.word	0x0000add0


	//   ....[49]....
        /*07d4*/ 	.word	0x0000afa0


	//   ....[50]....
        /*07d8*/ 	.word	0x0000afd0


	//   ....[51]....
        /*07dc*/ 	.word	0x0000b000


	//   ....[52]....
        /*07e0*/ 	.word	0x0000b030


	//   ....[53]....
        /*07e4*/ 	.word	0x0000b060


	//   ....[54]....
        /*07e8*/ 	.word	0x0000b090


	//   ....[55]....
        /*07ec*/ 	.word	0x0000b200


	//   ....[56]....
        /*07f0*/ 	.word	0x0000b230


	//   ....[57]....
        /*07f4*/ 	.word	0x0000b260


	//   ....[58]....
        /*07f8*/ 	.word	0x0000b290


	//   ....[59]....
        /*07fc*/ 	.word	0x0000b2c0


	//   ....[60]....
        /*0800*/ 	.word	0x0000b2f0


	//   ....[61]....
        /*0804*/ 	.word	0x0000b390


	//   ....[62]....
        /*0808*/ 	.word	0x0000b3f0


	//   ....[63]....
        /*080c*/ 	.word	0x0000b480


	//   ....[64]....
        /*0810*/ 	.word	0x0000c700


	//   ....[65]....
        /*0814*/ 	.word	0x0000d2e0


	//   ....[66]....
        /*0818*/ 	.word	0x0000d2f0


	//   ....[67]....
        /*081c*/ 	.word	0x0000d300


	//   ....[68]....
        /*0820*/ 	.word	0x0000d370


	//   ....[69]....
        /*0824*/ 	.word	0x0000d470


	//   ....[70]....
        /*0828*/ 	.word	0x0000d490


	//   ....[71]....
        /*082c*/ 	.word	0x0000d520


	//   ....[72]....
        /*0830*/ 	.word	0x0000d540


	//   ....[73]....
        /*0834*/ 	.word	0x0000d5d0


	//   ....[74]....
        /*0838*/ 	.word	0x0000d5f0


	//   ....[75]....
        /*083c*/ 	.word	0x0000d680


	//   ....[76]....
        /*0840*/ 	.word	0x0000d6a0


	//   ....[77]....
        /*0844*/ 	.word	0x0000d730


	//   ....[78]....
        /*0848*/ 	.word	0x0000d750


	//   ....[79]....
        /*084c*/ 	.word	0x0000d760


	//   ....[80]....
        /*0850*/ 	.word	0x0000d770


	//   ....[81]....
        /*0854*/ 	.word	0x000100f0


	//   ....[82]....
        /*0858*/ 	.word	0x00010150


	//   ....[83]....
        /*085c*/ 	.word	0x00010180


	//   ....[84]....
        /*0860*/ 	.word	0x00010190


	//   ....[85]....
        /*0864*/ 	.word	0x000101c0


	//   ....[86]....
        /*0868*/ 	.word	0x000101f0


	//   ....[87]....
        /*086c*/ 	.word	0x00010220


	//   ....[88]....
        /*0870*/ 	.word	0x00010250


	//   ....[89]....
        /*0874*/ 	.word	0x000103d0


	//   ....[90]....
        /*0878*/ 	.word	0x00010400


	//   ....[91]....
        /*087c*/ 	.word	0x00010430


	//   ....[92]....
        /*0880*/ 	.word	0x00010460


	//   ....[93]....
        /*0884*/ 	.word	0x00010490


	//   ....[94]....
        /*0888*/ 	.word	0x000104c0


	//   ....[95]....
        /*088c*/ 	.word	0x00010580


	//   ....[96]....
        /*0890*/ 	.word	0x000105a0


	//   ....[97]....
        /*0894*/ 	.word	0x00010610


	//   ....[98]....
        /*0898*/ 	.word	0x00010cd0


	//   ....[99]....
        /*089c*/ 	.word	0x000112a0


	//   ....[100]....
        /*08a0*/ 	.word	0x00011420


	//   ....[101]....
        /*08a4*/ 	.word	0x00011480


	//   ....[102]....
        /*08a8*/ 	.word	0x00011510


	//   ....[103]....
        /*08ac*/ 	.word	0x000115b0


	//   ....[104]....
        /*08b0*/ 	.word	0x00011680


	//   ....[105]....
        /*08b4*/ 	.word	0x000117a0


	//   ....[106]....
        /*08b8*/ 	.word	0x00011800


	//   ....[107]....
        /*08bc*/ 	.word	0x00011910


	//   ....[108]....
        /*08c0*/ 	.word	0x00011970


	//   ....[109]....
        /*08c4*/ 	.word	0x00011a80


	//   ....[110]....
        /*08c8*/ 	.word	0x00011ae0


	//   ....[111]....
        /*08cc*/ 	.word	0x00011bf0


	//   ....[112]....
        /*08d0*/ 	.word	0x00011c50


	//   ....[113]....
        /*08d4*/ 	.word	0x00011d50


	//   ....[114]....
        /*08d8*/ 	.word	0x00011db0


	//   ....[115]....
        /*08dc*/ 	.word	0x00011e50


	//   ....[116]....
        /*08e0*/ 	.word	0x000121d0


	//   ....[117]....
        /*08e4*/ 	.word	0x00012270


	//   ....[118]....
        /*08e8*/ 	.word	0x00012390


	//   ....[119]....
        /*08ec*/ 	.word	0x00012400


	//   ....[120]....
        /*08f0*/ 	.word	0x00012470


	//   ....[121]....
        /*08f4*/ 	.word	0x000124e0


	//   ....[122]....
        /*08f8*/ 	.word	0x00012550


	//   ....[123]....
        /*08fc*/ 	.word	0x000125d0


	//   ....[124]....
        /*0900*/ 	.word	0x00012660


	//   ....[125]....
        /*0904*/ 	.word	0x00012700


	//   ....[126]....
        /*0908*/ 	.word	0x00012770


	//   ....[127]....
        /*090c*/ 	.word	0x000127e0


	//   ....[128]....
        /*0910*/ 	.word	0x00012850


	//   ....[129]....
        /*0914*/ 	.word	0x000128d0


	//   ....[130]....
        /*0918*/ 	.word	0x00012940


	//   ....[131]....
        /*091c*/ 	.word	0x000129e0


	//   ....[132]....
        /*0920*/ 	.word	0x00012a70


	//   ....[133]....
        /*0924*/ 	.word	0x00012ba0


	//----- nvinfo : EIATTR_REG_RECONFIG
	.align		4
.L_1175:
        /*0928*/ 	.byte	0x01, 0x54
	.zero		2


	//----- nvinfo : EIATTR_SYSCALL_OFFSETS
	.align		4
        /*092c*/ 	.byte	0x04, 0x46
        /*092e*/ 	.short	(.L_1177 - .L_1176)


	//   ....[0]....
.L_1176:
        /*0930*/ 	.word	0x000016c0


	//   ....[1]....
        /*0934*/ 	.word	0x0000c300


	//   ....[2]....
        /*0938*/ 	.word	0x0000c460


	//   ....[3]....
        /*093c*/ 	.word	0x0000c560


	//   ....[4]....
        /*0940*/ 	.word	0x0000cee0


	//----- nvinfo : EIATTR_MBARRIER_INSTR_OFFSETS
	.align		4
.L_1177:
        /*0944*/ 	.byte	0x04, 0x39
        /*0946*/ 	.short	(.L_1179 - .L_1178)


	//   ....[0]....
.L_1178:
        /*0948*/ 	.word	0x00000250
        /*094c*/ 	.word	0x000000ff
        /*0950*/ 	.word	0x00028800
        /*0954*/ 	.short	0x0100
        /*0956*/ 	.byte	0x08
	.zero		1


	//   ....[1]....
        /*0958*/ 	.word	0x00000260
        /*095c*/ 	.word	0x000000ff
        /*0960*/ 	.word	0x00028820
        /*0964*/ 	.short	0x0100
        /*0966*/ 	.byte	0x08
	.zero		1


	//   ....[2]....
        /*0968*/ 	.word	0x00000350
        /*096c*/ 	.word	0x000000ff
        /*0970*/ 	.word	0x00028830
        /*0974*/ 	.short	0x0100
        /*0976*/ 	.byte	0x08
	.zero		1


	//   ....[3]....
        /*0978*/ 	.word	0x00000360
        /*097c*/ 	.word	0x000000ff
        /*0980*/ 	.word	0x00028840
        /*0984*/ 	.short	0x0100
        /*0986*/ 	.byte	0x08
	.zero		1


	//   ....[4]....
        /*0988*/ 	.word	0x00000370
        /*098c*/ 	.word	0x000000ff
        /*0990*/ 	.word	0x00028838
        /*0994*/ 	.short	0x0100
        /*0996*/ 	.byte	0x08
	.zero		1


	//   ....[5]....
        /*0998*/ 	.word	0x00000380
        /*099c*/ 	.word	0x000000ff
        /*09a0*/ 	.word	0x00028848
        /*09a4*/ 	.short	0x0100
        /*09a6*/ 	.byte	0x08
	.zero		1


	//   ....[6]....
        /*09a8*/ 	.word	0x000004b0
        /*09ac*/ 	.word	0x000000ff
        /*09b0*/ 	.word	0x00028850
        /*09b4*/ 	.short	0x0100
        /*09b6*/ 	.byte	0x08
	.zero		1


	//   ....[7]....
        /*09b8*/ 	.word	0x000004c0
        /*09bc*/ 	.word	0x000000ff
        /*09c0*/ 	.word	0x00028860
        /*09c4*/ 	.short	0x0100
        /*09c6*/ 	.byte	0x08
	.zero		1


	//   ....[8]....
        /*09c8*/ 	.word	0x000004d0
        /*09cc*/ 	.word	0x000000ff
        /*09d0*/ 	.word	0x00028858
        /*09d4*/ 	.short	0x0100
        /*09d6*/ 	.byte	0x08
	.zero		1


	//   ....[9]....
        /*09d8*/ 	.word	0x000004e0
        /*09dc*/ 	.word	0x000000ff
        /*09e0*/ 	.word	0x00028868
        /*09e4*/ 	.short	0x0100
        /*09e6*/ 	.byte	0x08
	.zero		1


	//   ....[10]....
        /*09e8*/ 	.word	0x000005d0
        /*09ec*/ 	.word	0x000000ff
        /*09f0*/ 	.word	0x00028870
        /*09f4*/ 	.short	0x0100
        /*09f6*/ 	.byte	0x06
	.zero		1


	//   ....[11]....
        /*09f8*/ 	.word	0x000005e0
        /*09fc*/ 	.word	0x000000ff
        /*0a00*/ 	.word	0x00028880
        /*0a04*/ 	.short	0x0100
        /*0a06*/ 	.byte	0x06
	.zero		1


	//   ....[12]....
        /*0a08*/ 	.word	0x000005f0
        /*0a0c*/ 	.word	0x000000ff
        /*0a10*/ 	.word	0x00028878
        /*0a14*/ 	.short	0x0100
        /*0a16*/ 	.byte	0x06
	.zero		1


	//   ....[13]....
        /*0a18*/ 	.word	0x00000600
        /*0a1c*/ 	.word	0x000000ff
        /*0a20*/ 	.word	0x00028888
        /*0a24*/ 	.short	0x0100
        /*0a26*/ 	.byte	0x06
	.zero		1


	//   ....[14]....
        /*0a28*/ 	.word	0x00000730
        /*0a2c*/ 	.word	0x000000ff
        /*0a30*/ 	.word	0x00028890
        /*0a34*/ 	.short	0x0100
        /*0a36*/ 	.byte	0x08
	.zero		1


	//   ....[15]....
        /*0a38*/ 	.word	0x00000740
        /*0a3c*/ 	.word	0x000000ff
        /*0a40*/ 	.word	0x000288a0
        /*0a44*/ 	.short	0x0100
        /*0a46*/ 	.byte	0x08
	.zero		1


	//   ....[16]....
        /*0a48*/ 	.word	0x00000750
        /*0a4c*/ 	.word	0x000000ff
        /*0a50*/ 	.word	0x00028898
        /*0a54*/ 	.short	0x0100
        /*0a56*/ 	.byte	0x08
	.zero		1


	//   ....[17]....
        /*0a58*/ 	.word	0x00000760
        /*0a5c*/ 	.word	0x000000ff
        /*0a60*/ 	.word	0x000288a8
        /*0a64*/ 	.short	0x0100
        /*0a66*/ 	.byte	0x08
	.zero		1


	//   ....[18]....
        /*0a68*/ 	.word	0x00000890
        /*0a6c*/ 	.word	0x000000ff
        /*0a70*/ 	.word	0x000288b0
        /*0a74*/ 	.short	0x0100
        /*0a76*/ 	.byte	0x08
	.zero		1


	//   ....[19]....
        /*0a78*/ 	.word	0x000008a0
        /*0a7c*/ 	.word	0x000000ff
        /*0a80*/ 	.word	0x000288c0
        /*0a84*/ 	.short	0x0100
        /*0a86*/ 	.byte	0x08
	.zero		1


	//   ....[20]....
        /*0a88*/ 	.word	0x000008b0
        /*0a8c*/ 	.word	0x000000ff
        /*0a90*/ 	.word	0x000288b8
        /*0a94*/ 	.short	0x0100
        /*0a96*/ 	.byte	0x08
	.zero		1


	//   ....[21]....
        /*0a98*/ 	.word	0x000008c0
        /*0a9c*/ 	.word	0x000000ff
        /*0aa0*/ 	.word	0x000288c8
        /*0aa4*/ 	.short	0x0100
        /*0aa6*/ 	.byte	0x08
	.zero		1


	//   ....[22]....
        /*0aa8*/ 	.word	0x00001720
        /*0aac*/ 	.word	0x000000ff
        /*0ab0*/ 	.word	0x00028800
        /*0ab4*/ 	.short	0x010a
        /*0ab6*/ 	.byte	0x26
	.zero		1


	//   ....[23]....
        /*0ab8*/ 	.word	0x000017a0
        /*0abc*/ 	.word	0x00000003
        /*0ac0*/ 	.word	0x00028830
        /*0ac4*/ 	.short	0x010a
        /*0ac6*/ 	.byte	0x3f
	.zero		1


	//   ....[24]....
        /*0ac8*/ 	.word	0x00001800
        /*0acc*/ 	.word	0x00000003
        /*0ad0*/ 	.word	0x00028830
        /*0ad4*/ 	.short	0x010a
        /*0ad6*/ 	.byte	0x3f
	.zero		1


	//   ....[25]....
        /*0ad8*/ 	.word	0x00001e40
        /*0adc*/ 	.word	0x00000003
        /*0ae0*/ 	.word	0x00000000
        /*0ae4*/ 	.short	0x0101
        /*0ae6*/ 	.byte	0x3f
	.zero		1


	//   ....[26]....
        /*0ae8*/ 	.word	0x00003be0
        /*0aec*/ 	.word	0x000000ff
        /*0af0*/ 	.word	0x00028830
        /*0af4*/ 	.short	0x010a
        /*0af6*/ 	.byte	0x06
	.zero		1


	//   ....[27]....
        /*0af8*/ 	.word	0x00003c20
        /*0afc*/ 	.word	0x000000ff
        /*0b00*/ 	.word	0x00028830
        /*0b04*/ 	.short	0x010a
        /*0b06*/ 	.byte	0x06
	.zero		1


	//   ....[28]....
        /*0b08*/ 	.word	0x00003f60
        /*0b0c*/ 	.word	0x000000ff
        /*0b10*/ 	.word	0x00028850
        /*0b14*/ 	.short	0x010a
        /*0b16*/ 	.byte	0x06
	.zero		1


	//   ....[29]....
        /*0b18*/ 	.word	0x00003fa0
        /*0b1c*/ 	.word	0x000000ff
        /*0b20*/ 	.word	0x00028850
        /*0b24*/ 	.short	0x010a
        /*0b26*/ 	.byte	0x06
	.zero		1


	//   ....[30]....
        /*0b28*/ 	.word	0x000058c0
        /*0b2c*/ 	.word	0x00000034
        /*0b30*/ 	.word	0x00000000
        /*0b34*/ 	.short	0x0101
        /*0b36*/ 	.byte	0x3f
	.zero		1


	//   ....[31]....
        /*0b38*/ 	.word	0x00005b80
        /*0b3c*/ 	.word	0x00000034
        /*0b40*/ 	.word	0x00000000
        /*0b44*/ 	.short	0x0101
        /*0b46*/ 	.byte	0x3f
	.zero		1


	//   ....[32]....
        /*0b48*/ 	.word	0x00006530
        /*0b4c*/ 	.word	0x000000ff
        /*0b50*/ 	.word	0x00028830
        /*0b54*/ 	.short	0x010a
        /*0b56*/ 	.byte	0x06
	.zero		1


	//   ....[33]....
        /*0b58*/ 	.word	0x00006570
        /*0b5c*/ 	.word	0x000000ff
        /*0b60*/ 	.word	0x00028830
        /*0b64*/ 	.short	0x010a
        /*0b66*/ 	.byte	0x06
	.zero		1


	//   ....[34]....
        /*0b68*/ 	.word	0x000068b0
        /*0b6c*/ 	.word	0x000000ff
        /*0b70*/ 	.word	0x00028850
        /*0b74*/ 	.short	0x010a
        /*0b76*/ 	.byte	0x06
	.zero		1


	//   ....[35]....
        /*0b78*/ 	.word	0x000068f0
        /*0b7c*/ 	.word	0x000000ff
        /*0b80*/ 	.word	0x00028850
        /*0b84*/ 	.short	0x010a
        /*0b86*/ 	.byte	0x06
	.zero		1


	//   ....[36]....
        /*0b88*/ 	.word	0x00007b60
        /*0b8c*/ 	.word	0x0000001b
        /*0b90*/ 	.word	0x00000000
        /*0b94*/ 	.short	0x0101
        /*0b96*/ 	.byte	0x3f
	.zero		1


	//   ....[37]....
        /*0b98*/ 	.word	0x00007c30
        /*0b9c*/ 	.word	0x0000001f
        /*0ba0*/ 	.word	0x00000000
        /*0ba4*/ 	.short	0x0101
        /*0ba6*/ 	.byte	0x3f
	.zero		1


	//   ....[38]....
        /*0ba8*/ 	.word	0x00008490
        /*0bac*/ 	.word	0x000000ff
        /*0bb0*/ 	.word	0x00028850
        /*0bb4*/ 	.short	0x010a
        /*0bb6*/ 	.byte	0x05
	.zero		1


	//   ....[39]....
        /*0bb8*/ 	.word	0x000084d0
        /*0bbc*/ 	.word	0x000000ff
        /*0bc0*/ 	.word	0x00028850
        /*0bc4*/ 	.short	0x010a
        /*0bc6*/ 	.byte	0x05
	.zero		1


	//   ....[40]....
        /*0bc8*/ 	.word	0x000089f0
        /*0bcc*/ 	.word	0x00000000
        /*0bd0*/ 	.word	0x00000000
        /*0bd4*/ 	.short	0x0101
        /*0bd6*/ 	.byte	0x3f
	.zero		1


	//   ....[41]....
        /*0bd8*/ 	.word	0x00009ed0
        /*0bdc*/ 	.word	0x00000000
        /*0be0*/ 	.word	0x00000000
        /*0be4*/ 	.short	0x0101
        /*0be6*/ 	.byte	0x3f
	.zero		1


	//   ....[42]....
        /*0be8*/ 	.word	0x0000c990
        /*0bec*/ 	.word	0x00000000
        /*0bf0*/ 	.word	0x00028840
        /*0bf4*/ 	.short	0x010a
        /*0bf6*/ 	.byte	0x3f
	.zero		1


	//   ....[43]....
        /*0bf8*/ 	.word	0x0000d8d0
        /*0bfc*/ 	.word	0x00000008
        /*0c00*/ 	.word	0x00028800
        /*0c04*/ 	.short	0x0107
        /*0c06*/ 	.byte	0x3f
	.zero		1


	//   ....[44]....
        /*0c08*/ 	.word	0x0000d9e0
        /*0c0c*/ 	.word	0x00000002
        /*0c10*/ 	.word	0x00028800
        /*0c14*/ 	.short	0x0101
        /*0c16*/ 	.byte	0x3f
	.zero		1


	//   ....[45]....
        /*0c18*/ 	.word	0x0000da00
        /*0c1c*/ 	.word	0x00000002
        /*0c20*/ 	.word	0x00028820
        /*0c24*/ 	.short	0x010a
        /*0c26*/ 	.byte	0x3f
	.zero		1


	//   ....[46]....
        /*0c28*/ 	.word	0x0000dd60
        /*0c2c*/ 	.word	0x00000002
        /*0c30*/ 	.word	0x00028840
        /*0c34*/ 	.short	0x010a
        /*0c36*/ 	.byte	0x3f
	.zero		1


	//   ....[47]....
        /*0c38*/ 	.word	0x0000e120
        /*0c3c*/ 	.word	0x00000002
        /*0c40*/ 	.word	0x00000060
        /*0c44*/ 	.short	0x010a
        /*0c46*/ 	.byte	0x3f
	.zero		1


	//   ....[48]....
        /*0c48*/ 	.word	0x0000e7f0
        /*0c4c*/ 	.word	0x00000003
        /*0c50*/ 	.word	0x00028840
        /*0c54*/ 	.short	0x010a
        /*0c56*/ 	.byte	0x3f
	.zero		1


	//   ....[49]....
        /*0c58*/ 	.word	0x0000ebb0
        /*0c5c*/ 	.word	0x00000002
        /*0c60*/ 	.word	0x00000060
        /*0c64*/ 	.short	0x010a
        /*0c66*/ 	.byte	0x3f
	.zero		1


	//   ....[50]....
        /*0c68*/ 	.word	0x0000f1d0
        /*0c6c*/ 	.word	0x00000002
        /*0c70*/ 	.word	0x00028840
        /*0c74*/ 	.short	0x010a
        /*0c76*/ 	.byte	0x3f
	.zero		1


	//   ....[51]....
        /*0c78*/ 	.word	0x0000f590
        /*0c7c*/ 	.word	0x00000002
        /*0c80*/ 	.word	0x00000060
        /*0c84*/ 	.short	0x010a
        /*0c86*/ 	.byte	0x3f
	.zero		1


	//   ....[52]....
        /*0c88*/ 	.word	0x0000fb40
        /*0c8c*/ 	.word	0x00000000
        /*0c90*/ 	.word	0x00028860
        /*0c94*/ 	.short	0x010a
        /*0c96*/ 	.byte	0x3f
	.zero		1


	//   ....[53]....
        /*0c98*/ 	.word	0x00010c50
        /*0c9c*/ 	.word	0x00000000
        /*0ca0*/ 	.word	0x00028820
        /*0ca4*/ 	.short	0x010a
        /*0ca6*/ 	.byte	0x3f
	.zero		1


	//   ....[54]....
        /*0ca8*/ 	.word	0x00010e10
        /*0cac*/ 	.word	0x00000006
        /*0cb0*/ 	.word	0x00000000
        /*0cb4*/ 	.short	0x010a
        /*0cb6*/ 	.byte	0x3f
	.zero		1


	//   ....[55]....
        /*0cb8*/ 	.word	0x00010e80
        /*0cbc*/ 	.word	0x00000007
        /*0cc0*/ 	.word	0x00000000
        /*0cc4*/ 	.short	0x010a
        /*0cc6*/ 	.byte	0x3f
	.zero		1


	//   ....[56]....
        /*0cc8*/ 	.word	0x00010ef0
        /*0ccc*/ 	.word	0x00000004
        /*0cd0*/ 	.word	0x00000000
        /*0cd4*/ 	.short	0x010a
        /*0cd6*/ 	.byte	0x3f
	.zero		1


	//   ....[57]....
        /*0cd8*/ 	.word	0x00010f20
        /*0cdc*/ 	.word	0x00000003
        /*0ce0*/ 	.word	0x00000000
        /*0ce4*/ 	.short	0x010a
        /*0ce6*/ 	.byte	0x3f
	.zero		1


	//   ....[58]....
        /*0ce8*/ 	.word	0x00010f90
        /*0cec*/ 	.word	0x00000003
        /*0cf0*/ 	.word	0x00028800
        /*0cf4*/ 	.short	0x010a
        /*0cf6*/ 	.byte	0x3f
	.zero		1


	//   ....[59]....
        /*0cf8*/ 	.word	0x00010fe0
        /*0cfc*/ 	.word	0x00000003
        /*0d00*/ 	.word	0x00028830
        /*0d04*/ 	.short	0x010a
        /*0d06*/ 	.byte	0x3f
	.zero		1


	//   ....[60]....
        /*0d08*/ 	.word	0x00011040
        /*0d0c*/ 	.word	0x00000005
        /*0d10*/ 	.word	0x00028830
        /*0d14*/ 	.short	0x010a
        /*0d16*/ 	.byte	0x3f
	.zero		1


	//   ....[61]....
        /*0d18*/ 	.word	0x000110a0
        /*0d1c*/ 	.word	0x00000005
        /*0d20*/ 	.word	0x00028850
        /*0d24*/ 	.short	0x010a
        /*0d26*/ 	.byte	0x3f
	.zero		1


	//   ....[62]....
        /*0d28*/ 	.word	0x00011100
        /*0d2c*/ 	.word	0x00000005
        /*0d30*/ 	.word	0x00028830
        /*0d34*/ 	.short	0x010a
        /*0d36*/ 	.byte	0x3f
	.zero		1


	//   ....[63]....
        /*0d38*/ 	.word	0x00011160
        /*0d3c*/ 	.word	0x00000005
        /*0d40*/ 	.word	0x00028850
        /*0d44*/ 	.short	0x010a
        /*0d46*/ 	.byte	0x3f
	.zero		1


	//   ....[64]....
        /*0d48*/ 	.word	0x000111c0
        /*0d4c*/ 	.word	0x00000009
        /*0d50*/ 	.word	0x00028850
        /*0d54*/ 	.short	0x010a
        /*0d56*/ 	.byte	0x3f
	.zero		1


	//   ....[65]....
        /*0d58*/ 	.word	0x00011360
        /*0d5c*/ 	.word	0x00000000
        /*0d60*/ 	.word	0x00028840
        /*0d64*/ 	.short	0x010a
        /*0d66*/ 	.byte	0x3f
	.zero		1


	//   ....[66]....
        /*0d68*/ 	.word	0x00011ef0
        /*0d6c*/ 	.word	0x00000002
        /*0d70*/ 	.word	0x00028820
        /*0d74*/ 	.short	0x010a
        /*0d76*/ 	.byte	0x3f
	.zero		1


	//   ....[67]....
        /*0d78*/ 	.word	0x00011f40
        /*0d7c*/ 	.word	0x00000002
        /*0d80*/ 	.word	0x00028840
        /*0d84*/ 	.short	0x010a
        /*0d86*/ 	.byte	0x3f
	.zero		1


	//   ....[68]....
        /*0d88*/ 	.word	0x00011f90
        /*0d8c*/ 	.word	0x00000002
        /*0d90*/ 	.word	0x00000060
        /*0d94*/ 	.short	0x010a
        /*0d96*/ 	.byte	0x3f
	.zero		1


	//   ....[69]....
        /*0d98*/ 	.word	0x00011fe0
        /*0d9c*/ 	.word	0x00000003
        /*0da0*/ 	.word	0x00028840
        /*0da4*/ 	.short	0x010a
        /*0da6*/ 	.byte	0x3f
	.zero		1


	//   ....[70]....
        /*0da8*/ 	.word	0x00012030
        /*0dac*/ 	.word	0x00000002
        /*0db0*/ 	.word	0x00000060
        /*0db4*/ 	.short	0x010a
        /*0db6*/ 	.byte	0x3f
	.zero		1


	//   ....[71]....
        /*0db8*/ 	.word	0x00012080
        /*0dbc*/ 	.word	0x00000002
        /*0dc0*/ 	.word	0x00028840
        /*0dc4*/ 	.short	0x010a
        /*0dc6*/ 	.byte	0x3f
	.zero		1


	//   ....[72]....
        /*0dc8*/ 	.word	0x000120d0
        /*0dcc*/ 	.word	0x00000002
        /*0dd0*/ 	.word	0x00000060
        /*0dd4*/ 	.short	0x010a
        /*0dd6*/ 	.byte	0x3f
	.zero		1


	//   ....[73]....
        /*0dd8*/ 	.word	0x00012120
        /*0ddc*/ 	.word	0x00000000
        /*0de0*/ 	.word	0x00028860
        /*0de4*/ 	.short	0x010a
        /*0de6*/ 	.byte	0x3f
	.zero		1


	//   ....[74]....
        /*0de8*/ 	.word	0x00012ac0
        /*0dec*/ 	.word	0x00000000
        /*0df0*/ 	.word	0x00028820
        /*0df4*/ 	.short	0x010a
        /*0df6*/ 	.byte	0x3f
	.zero		1


	//   ....[75]....
        /*0df8*/ 	.word	0x00012c60
        /*0dfc*/ 	.word	0x00000006
        /*0e00*/ 	.word	0x00000000
        /*0e04*/ 	.short	0x010a
        /*0e06*/ 	.byte	0x3f
	.zero		1


	//   ....[76]....
        /*0e08*/ 	.word	0x00012cb0
        /*0e0c*/ 	.word	0x00000007
        /*0e10*/ 	.word	0x00000000
        /*0e14*/ 	.short	0x010a
        /*0e16*/ 	.byte	0x3f
	.zero		1


	//   ....[77]....
        /*0e18*/ 	.word	0x00012d00
        /*0e1c*/ 	.word	0x00000004
        /*0e20*/ 	.word	0x00000000
        /*0e24*/ 	.short	0x010a
        /*0e26*/ 	.byte	0x3f
	.zero		1


	//----- nvinfo : EIATTR_NUM_MBARRIERS
	.align		4
.L_1179:
        /*0e28*/ 	.byte	0x03, 0x38
        /*0e2a*/ 	.short	0x0016


	//----- nvinfo : EIATTR_EXIT_INSTR_OFFSETS
	.align		4
        /*0e2c*/ 	.byte	0x04, 0x1c
        /*0e2e*/ 	.short	(.L_1181 - .L_1180)


	//   ....[0]....
.L_1180:
        /*0e30*/ 	.word	0x00000a70


	//   ....[1]....
        /*0e34*/ 	.word	0x0000ad80


	//   ....[2]....
        /*0e38*/ 	.word	0x00010f70


	//----- nvinfo : EIATTR_MAX_THREADS
	.align		4
.L_1181:
        /*0e3c*/ 	.byte	0x04, 0x05
        /*0e3e*/ 	.short	(.L_1183 - .L_1182)
.L_1182:
        /*0e40*/ 	.word	0x00000180
        /*0e44*/ 	.word	0x00000001
        /*0e48*/ 	.word	0x00000001


	//----- nvinfo : EIATTR_CRS_STACK_SIZE
	.align		4
.L_1183:
        /*0e4c*/ 	.byte	0x04, 0x1e
        /*0e4e*/ 	.short	(.L_1185 - .L_1184)
.L_1184:
        /*0e50*/ 	.word	0x00000000


	//----- nvinfo : EIATTR_CBANK_PARAM_SIZE
	.align		4
.L_1185:
        /*0e54*/ 	.byte	0x03, 0x19
        /*0e56*/ 	.short	0x0af0


	//----- nvinfo : EIATTR_PARAM_CBANK
	.align		4
        /*0e58*/ 	.byte	0x04, 0x0a
        /*0e5a*/ 	.short	(.L_1187 - .L_1186)
	.align		4
.L_1186:
        /*0e5c*/ 	.word	index@(.nv.constant0._ZN7cutlass13device_kernelIN5flash11enable_sm90INS1_16FlashAttnFwdSm90INS1_25CollectiveMainloopFwdSm90ILi2EN4cute5tupleIJNS5_1CILi1EEES8_S8_EEENS6_IJNS7_ILi128EEESA_SA_EEELi128ENS_6half_tEfNS_4arch4Sm90ELb1ELb0ELb0ELb1ELb0ELb0ELb0ELb1ELb1ELb1ELb0ELb0EEENS1_21CollectiveEpilogueFwdISB_S9_SC_SE_Li256ELb1ELb1ELb0ELb0EEENS1_36VarlenDynamicPersistentTileSchedulerILi128ELi128ELi256ELi128ELb0ELb1ELb1ELb1ELb1ELb1EEEEEEEEEvNT_6ParamsE)
        /*0e60*/ 	.short	0x0210
        /*0e62*/ 	.short	0x0af0


	//----- nvinfo : EIATTR_SW_WAR
	.align		4
.L_1187:
        /*0e64*/ 	.byte	0x04, 0x36
        /*0e66*/ 	.short	(.L_1189 - .L_1188)
.L_1188:
        /*0e68*/ 	.word	0x00000008
.L_1189:


//--------------------- .nv.info._ZN7cutlass13device_kernelIN5flash11enable_sm90INS1_16FlashAttnFwdSm90INS1_25CollectiveMainloopFwdSm90ILi2EN4cute5tupleIJNS5_1CILi1EEES8_S8_EEENS6_IJNS7_ILi128EEESA_SA_EEELi128ENS_6half_tEfNS_4arch4Sm90ELb1ELb0ELb0ELb1ELb0ELb1ELb0ELb1ELb1ELb1ELb0ELb0EEENS1_21CollectiveEpilogueFwdISB_S9_SC_SE_Li256ELb1ELb1ELb0ELb0EEENS1_36VarlenDynamicPersistentTileSchedulerILi128ELi128ELi256ELi128ELb0ELb1ELb1ELb1ELb1ELb1EEEEEEEEEvNT_6ParamsE --------------------------
	.section	.nv.info._ZN7cutlass13device_kernelIN5flash11enable_sm90INS1_16FlashAttnFwdSm90INS1_25CollectiveMainloopFwdSm90ILi2EN4cute5tupleIJNS5_1CILi1EEES8_S8_EEENS6_IJNS7_ILi128EEESA_SA_EEELi128ENS_6half_tEfNS_4arch4Sm90ELb1ELb0ELb0ELb1ELb0ELb1ELb0ELb1ELb1ELb1ELb0ELb0EEENS1_21CollectiveEpilogueFwdISB_S9_SC_SE_Li256ELb1ELb1ELb0ELb0EEENS1_36VarlenDynamicPersistentTileSchedulerILi128ELi128ELi256ELi128ELb0ELb1ELb1ELb1ELb1ELb1EEEEEEEEEvNT_6ParamsE,"",@"SHT_CUDA_INFO"
	.sectionflags	@""
	.align	4


	//----- nvinfo : EIATTR_CUDA_API_VERSION
	.align		4
        /*0000*/ 	.byte	0x04, 0x37
        /*0002*/ 	.short	(.L_1191 - .L_1190)
.L_1190:
        /*0004*/ 	.word	0x00000082


	//----- nvinfo : EIATTR_KPARAM_INFO
	.align		4
.L_1191:
        /*0008*/ 	.byte	0x04, 0x17
        /*000a*/ 	.short	(.L_1193 - .L_1192)
.L_1192:
        /*000c*/ 	.word	0x00000000
        /*0010*/ 	.short	0x0000
        /*0012*/ 	.short	0x0070
        /*0014*/ 	.byte	0x00, 0xf0, 0x01, 0x2a


	//----- nvinfo : EIATTR_SPARSE_MMA_MASK
	.align		4
.L_1193:
        /*0018*/ 	.byte	0x03, 0x50
        /*001a*/ 	.short	0x0000


	//----- nvinfo : EIATTR_MAXREG_COUNT
	.align		4
        /*001c*/ 	.byte	0x03, 0x1b
        /*001e*/ 	.short	0x00a8


	//----- nvinfo : EIATTR_NUM_BARRIERS
	.align		4
        /*0020*/ 	.byte	0x02, 0x4c
        /*0022*/ 	.byte	0x10
	.zero		1


	//----- nvinfo : EIATTR_EXTERNS
	.align		4
        /*0024*/ 	.byte	0x04, 0x0f
        /*0026*/ 	.short	(.L_1195 - .L_1194)


	//   ....[0]....
	.align		4
.L_1194:
        /*0028*/ 	.word	index@(__assertfail)


	//----- nvinfo : EIATTR_ANNOTATIONS
	.align		4
.L_1195:
        /*002c*/ 	.byte	0x04, 0x55
        /*002e*/ 	.short	(.L_1197 - .L_1196)


	//   ....[0]....
.L_1196:
        /* <DEDUP_REMOVED lines=103> */


	//----- nvinfo : EIATTR_MERCURY_ISA_VERSION
	.align		4
.L_1197:
        /*0688*/ 	.byte	0x03, 0x5f
        /*068a*/ 	.short	0x0101


	//----- nvinfo : EIATTR_UNUSED_LOAD_BYTE_OFFSET
	.align		4
        /*068c*/ 	.byte	0x04, 0x44
        /*068e*/ 	.short	(.L_1199 - .L_1198)


	//   ....[0]....
.L_1198:
        /*0690*/ 	.word	0x00000ab0
        /*0694*/ 	.word	0x0000fff0


	//   ....[1]....
        /*0698*/ 	.word	0x000156d0
        /*069c*/ 	.word	0x0000fff0


	//----- nvinfo : EIATTR_INT_WARP_WIDE_INSTR_OFFSETS
	.align		4
.L_1199:
        /*06a0*/ 	.byte	0x04, 0x31
        /*06a2*/ 	.short	(.L_1201 - .L_1200)


	//   ....[0]....
.L_1200:
        /*06a4*/ 	.word	0x00000180


	//   ....[1]....
        /*06a8*/ 	.word	0x00000220


	//   ....[2]....
        /*06ac*/ 	.word	0x00000290


	//   ....[3]....
        /*06b0*/ 	.word	0x00019ef0


	//   ....[4]....
        /*06b4*/ 	.word	0x00019f80


	//   ....[5]....
        /*06b8*/ 	.word	0x0001d870


	//   ....[6]....
        /*06bc*/ 	.word	0x0001d8d0


	//----- nvinfo : EIATTR_COOP_GROUP_MASK_REGIDS
	.align		4
.L_1201:
        /*06c0*/ 	.byte	0x04, 0x29
        /*06c2*/ 	.short	(.L_1203 - .L_1202)


	//   ....[0]....
.L_1202:
        /*06c4*/ 	.word	0xffffffff


	//   ....[1]....
        /*06c8*/ 	.word	0xffffffff


	//   ....[2]....
        /*06cc*/ 	.word	0xffffffff


	//   ....[3]....
        /*06d0*/ 	.word	0xffffffff


	//   ....[4]....
        /*06d4*/ 	.word	0xffffffff


	//   ....[5]....
        /*06d8*/ 	.word	0xffffffff


	//   ....[6]....
        /*06dc*/ 	.word	0xffffffff


	//   ....[7]....
        /*06e0*/ 	.word	0xffffffff


	//   ....[8]....
        /*06e4*/ 	.word	0xffffffff


	//   ....[9]....
        /*06e8*/ 	.word	0xffffffff


	//   ....[10]....
        /*06ec*/ 	.word	0xffffffff


	//   ....[11]....
        /*06f0*/ 	.word	0xffffffff


	//   ....[12]....
        /*06f4*/ 	.word	0xffffffff


	//   ....[13]....
        /*06f8*/ 	.word	0xffffffff


	//   ....[14]....
        /*06fc*/ 	.word	0xffffffff


	//   ....[15]....
        /*0700*/ 	.word	0xffffffff


	//   ....[16]....
        /*0704*/ 	.word	0xffffffff


	//   ....[17]....
        /*0708*/ 	.word	0xffffffff


	//   ....[18]....
        /*070c*/ 	.word	0xffffffff


	//   ....[19]....
        /*0710*/ 	.word	0xffffffff


	//   ....[20]....
        /*0714*/ 	.word	0xffffffff


	//   ....[21]....
        /*0718*/ 	.word	0xffffffff


	//   ....[22]....
        /*071c*/ 	.word	0xffffffff


	//   ....[23]....
        /*0720*/ 	.word	0xffffffff


	//   ....[24]....
        /*0724*/ 	.word	0xffffffff


	//   ....[25]....
        /*0728*/ 	.word	0xffffffff


	//   ....[26]....
        /*072c*/ 	.word	0xffffffff


	//   ....[27]....
        /*0730*/ 	.word	0xffffffff


	//   ....[28]....
        /*0734*/ 	.word	0xffffffff


	//   ....[29]....
        /*0738*/ 	.word	0xffffffff


	//   ....[30]....
        /*073c*/ 	.word	0xffffffff


	//   ....[31]....
        /*0740*/ 	.word	0xffffffff


	//   ....[32]....
        /*0744*/ 	.word	0xffffffff


	//   ....[33]....
        /*0748*/ 	.word	0xffffffff


	//   ....[34]....
        /*074c*/ 	.word	0xffffffff


	//   ....[35]....
        /*0750*/ 	.word	0xffffffff


	//   ....[36]....
        /*0754*/ 	.word	0xffffffff


	//   ....[37]....
        /*0758*/ 	.word	0xffffffff


	//   ....[38]....
        /*075c*/ 	.word	0xffffffff


	//   ....[39]....
        /*0760*/ 	.word	0xffffffff


	//   ....[40]....
        /*0764*/ 	.word	0xffffffff


	//   ....[41]....
        /*0768*/ 	.word	0xffffffff


	//   ....[42]....
        /*076c*/ 	.word	0xffffffff


	//   ....[43]....
        /*0770*/ 	.word	0xffffffff


	//   ....[44]....
        /*0774*/ 	.word	0xffffffff


	//   ....[45]....
        /*0778*/ 	.word	0xffffffff


	//   ....[46]....
        /*077c*/ 	.word	0xffffffff


	//   ....[47]....
        /*0780*/ 	.word	0xffffffff


	//   ....[48]....
        /*0784*/ 	.word	0xffffffff


	//   ....[49]....
        /*0788*/ 	.word	0xffffffff


	//   ....[50]....
        /*078c*/ 	.word	0xffffffff


	//   ....[51]....
        /*0790*/ 	.word	0xffffffff


	//   ....[52]....
        /*0794*/ 	.word	0xffffffff


	//   ....[53]....
        /*0798*/ 	.word	0xffffffff


	//   ....[54]....
        /*079c*/ 	.word	0xffffffff


	//   ....[55]....
        /*07a0*/ 	.word	0xffffffff


	//   ....[56]....
        /*07a4*/ 	.word	0xffffffff


	//   ....[57]....
        /*07a8*/ 	.word	0xffffffff


	//   ....[58]....
        /*07ac*/ 	.word	0xffffffff


	//   ....[59]....
        /*07b0*/ 	.word	0xffffffff


	//   ....[60]....
        /*07b4*/ 	.word	0xffffffff


	//   ....[61]....
        /*07b8*/ 	.word	0xffffffff


	//   ....[62]....
        /*07bc*/ 	.word	0xffffffff


	//   ....[63]....
        /*07c0*/ 	.word	0xffffffff


	//   ....[64]....
        /*07c4*/ 	.word	0xffffffff


	//   ....[65]....
        /*07c8*/ 	.word	0xffffffff


	//   ....[66]....
        /*07cc*/ 	.word	0xffffffff


	//   ....[67]....
        /*07d0*/ 	.word	0xffffffff


	//   ....[68]....
        /*07d4*/ 	.word	0xffffffff


	//   ....[69]....
        /*07d8*/ 	.word	0xffffffff


	//   ....[70]....
        /*07dc*/ 	.word	0xffffffff


	//   ....[71]....
        /*07e0*/ 	.word	0xffffffff


	//   ....[72]....
        /*07e4*/ 	.word	0xffffffff


	//   ....[73]....
        /*07e8*/ 	.word	0xffffffff


	//   ....[74]....
        /*07ec*/ 	.word	0xffffffff


	//   ....[75]....
        /*07f0*/ 	.word	0xffffffff


	//   ....[76]....
        /*07f4*/ 	.word	0xffffffff


	//   ....[77]....
        /*07f8*/ 	.word	0xffffffff


	//   ....[78]....
        /*07fc*/ 	.word	0xffffffff


	//   ....[79]....
        /*0800*/ 	.word	0xffffffff


	//   ....[80]....
        /*0804*/ 	.word	0xffffffff


	//   ....[81]....
        /*0808*/ 	.word	0xffffffff


	//   ....[82]....
        /*080c*/ 	.word	0xffffffff


	//   ....[83]....
        /*0810*/ 	.word	0xffffffff


	//   ....[84]....
        /*0814*/ 	.word	0xffffffff


	//   ....[85]....
        /*0818*/ 	.word	0xffffffff


	//   ....[86]....
        /*081c*/ 	.word	0xffffffff


	//   ....[87]....
        /*0820*/ 	.word	0xffffffff


	//   ....[88]....
        /*0824*/ 	.word	0xffffffff


	//   ....[89]....
        /*0828*/ 	.word	0xffffffff


	//   ....[90]....
        /*082c*/ 	.word	0xffffffff


	//   ....[91]....
        /*0830*/ 	.word	0xffffffff


	//   ....[92]....
        /*0834*/ 	.word	0xffffffff


	//   ....[93]....
        /*0838*/ 	.word	0xffffffff


	//   ....[94]....
        /*083c*/ 	.word	0xffffffff


	//   ....[95]....
        /*0840*/ 	.word	0xffffffff


	//   ....[96]....
        /*0844*/ 	.word	0xffffffff


	//   ....[97]....
        /*0848*/ 	.word	0xffffffff


	//   ....[98]....
        /*084c*/ 	.word	0xffffffff


	//   ....[99]....
        /*0850*/ 	.word	0xffffffff


	//   ....[100]....
        /*0854*/ 	.word	0xffffffff


	//   ....[101]....
        /*0858*/ 	.word	0xffffffff


	//   ....[102]....
        /*085c*/ 	.word	0xffffffff


	//   ....[103]....
        /*0860*/ 	.word	0xffffffff


	//   ....[104]....
        /*0864*/ 	.word	0xffffffff


	//   ....[105]....
        /*0868*/ 	.word	0xffffffff


	//   ....[106]....
        /*086c*/ 	.word	0xffffffff


	//   ....[107]....
        /*0870*/ 	.word	0xffffffff


	//   ....[108]....
        /*0874*/ 	.word	0xffffffff


	//   ....[109]....
        /*0878*/ 	.word	0xffffffff


	//   ....[110]....
        /*087c*/ 	.word	0xffffffff


	//   ....[111]....
        /*0880*/ 	.word	0xffffffff


	//   ....[112]....
        /*0884*/ 	.word	0xffffffff


	//   ....[113]....
        /*0888*/ 	.word	0xffffffff


	//   ....[114]....
        /*088c*/ 	.word	0xffffffff


	//   ....[115]....
        /*0890*/ 	.word	0xffffffff


	//   ....[116]....
        /*0894*/ 	.word	0xffffffff


	//   ....[117]....
        /*0898*/ 	.word	0xffffffff


	//   ....[118]....
        /*089c*/ 	.word	0xffffffff


	//   ....[119]....
        /*08a0*/ 	.word	0xffffffff


	//   ....[120]....
        /*08a4*/ 	.word	0xffffffff


	//   ....[121]....
        /*08a8*/ 	.word	0xffffffff


	//   ....[122]....
        /*08ac*/ 	.word	0xffffffff


	//   ....[123]....
        /*08b0*/ 	.word	0xffffffff


	//   ....[124]....
        /*08b4*/ 	.word	0xffffffff


	//   ....[125]....
        /*08b8*/ 	.word	0xffffffff


	//   ....[126]....
        /*08bc*/ 	.word	0xffffffff


	//   ....[127]....
        /*08c0*/ 	.word	0xffffffff


	//   ....[128]....
        /*08c4*/ 	.word	0xffffffff


	//   ....[129]....
        /*08c8*/ 	.word	0xffffffff


	//   ....[130]....
        /*08cc*/ 	.word	0xffffffff


	//   ....[131]....
        /*08d0*/ 	.word	0xffffffff


	//   ....[132]....
        /*08d4*/ 	.word	0x0500000f


	//   ....[133]....
        /*08d8*/ 	.word	0x0500000f


	//   ....[134]....
        /*08dc*/ 	.word	0x0500000f


	//   ....[135]....
        /*08e0*/ 	.word	0x0500000f


	//   ....[136]....
        /*08e4*/ 	.word	0x0500000f


	//   ....[137]....
        /*08e8*/ 	.word	0x0500000f


	//   ....[138]....
        /*08ec*/ 	.word	0x0500000f


	//   ....[139]....
        /*08f0*/ 	.word	0x0500000f


	//   ....[140]....
        /*08f4*/ 	.word	0x0500000f


	//   ....[141]....
        /*08f8*/ 	.word	0x0500000f


	//   ....[142]....
        /*08fc*/ 	.word	0x0500000f


	//   ....[143]....
        /*0900*/ 	.word	0x0500000f


	//   ....[144]....
        /*0904*/ 	.word	0x0500000f


	//   ....[145]....
        /*0908*/ 	.word	0x0500000f


	//   ....[146]....
        /*090c*/ 	.word	0x0500000f


	//   ....[147]....
        /*0910*/ 	.word	0x0500000f


	//   ....[148]....
        /*0914*/ 	.word	0x0500000f


	//   ....[149]....
        /*0918*/ 	.word	0x0500000f


	//   ....[150]....
        /*091c*/ 	.word	0x0500000f


	//   ....[151]....
        /*0920*/ 	.word	0x0500000f


	//   ....[152]....
        /*0924*/ 	.word	0x0500000f


	//   ....[153]....
        /*0928*/ 	.word	0x0500000f


	//   ....[154]....
        /*092c*/ 	.word	0x0500000f


	//   ....[155]....
        /*0930*/ 	.word	0x0500000f


	//   ....[156]....
        /*0934*/ 	.word	0x0500000f


	//   ....[157]....
        /*0938*/ 	.word	0x0500000f


	//   ....[158]....
        /*093c*/ 	.word	0x0500000f


	//   ....[159]....
        /*0940*/ 	.word	0x0500000f


	//   ....[160]....
        /*0944*/ 	.word	0x0500000f


	//   ....[161]....
        /*0948*/ 	.word	0x0500000f


	//   ....[162]....
        /*094c*/ 	.word	0x0500000f


	//   ....[163]....
        /*0950*/ 	.word	0x0500000f


	//   ....[164]....
        /*0954*/ 	.word	0x0500000f


	//   ....[165]....
        /*0958*/ 	.word	0x0500000f


	//   ....[166]....
        /*095c*/ 	.word	0x0500000f


	//   ....[167]....
        /*0960*/ 	.word	0x0500000f


	//   ....[168]....
        /*0964*/ 	.word	0x0500000f


	//   ....[169]....
        /*0968*/ 	.word	0x0500000f


	//   ....[170]....
        /*096c*/ 	.word	0x0500000f


	//   ....[171]....
        /*0970*/ 	.word	0x0500000f


	//   ....[172]....
        /*0974*/ 	.word	0x0500000f


	//   ....[173]....
        /*0978*/ 	.word	0x0500000f


	//   ....[174]....
        /*097c*/ 	.word	0x0500000f


	//   ....[175]....
        /*0980*/ 	.word	0x0500000f


	//   ....[176]....
        /*0984*/ 	.word	0x0500000f


	//   ....[177]....
        /*0988*/ 	.word	0x0500000f


	//   ....[178]....
        /*098c*/ 	.word	0x0500000f


	//   ....[179]....
        /*0990*/ 	.word	0x0500000f


	//   ....[180]....
        /*0994*/ 	.word	0x0500000f


	//   ....[181]....
        /*0998*/ 	.word	0x0500000f


	//   ....[182]....
        /*099c*/ 	.word	0x0500000f


	//   ....[183]....
        /*09a0*/ 	.word	0x0500000f


	//   ....[184]....
        /*09a4*/ 	.word	0x0500000f


	//   ....[185]....
        /*09a8*/ 	.word	0x0500000f


	//   ....[186]....
        /*09ac*/ 	.word	0x0500000f


	//   ....[187]....
        /*09b0*/ 	.word	0x0500000f


	//   ....[188]....
        /*09b4*/ 	.word	0x0500000f


	//   ....[189]....
        /*09b8*/ 	.word	0x0500000f


	//   ....[190]....
        /*09bc*/ 	.word	0x0500000f


	//   ....[191]....
        /*09c0*/ 	.word	0x0500000f


	//   ....[192]....
        /*09c4*/ 	.word	0x0500000f


	//   ....[193]....
        /*09c8*/ 	.word	0x0500000f


	//   ....[194]....
        /*09cc*/ 	.word	0x0500000f


	//   ....[195]....
        /*09d0*/ 	.word	0x0500000f


	//   ....[196]....
        /*09d4*/ 	.word	0x0500000f


	//   ....[197]....
        /*09d8*/ 	.word	0x0500000f


	//   ....[198]....
        /*09dc*/ 	.word	0x0500000f


	//   ....[199]....
        /*09e0*/ 	.word	0x0500000f


	//   ....[200]....
        /*09e4*/ 	.word	0x0500000f


	//   ....[201]....
        /*09e8*/ 	.word	0x0500000f


	//   ....[202]....
        /*09ec*/ 	.word	0x0500000f


	//   ....[203]....
        /*09f0*/ 	.word	0x0500000f


	//   ....[204]....
        /*09f4*/ 	.word	0x0500000f


	//   ....[205]....
        /*09f8*/ 	.word	0x0500000f


	//   ....[206]....
        /*09fc*/ 	.word	0x0500000f


	//   ....[207]....
        /*0a00*/ 	.word	0x0500000f


	//   ....[208]....
        /*0a04*/ 	.word	0x0500000f


	//----- nvinfo : EIATTR_COOP_GROUP_INSTR_OFFSETS
	.align		4
.L_1203:
        /*0a08*/ 	.byte	0x04, 0x28
        /*0a0a*/ 	.short	(.L_1205 - .L_1204)


	//   ....[0]....
.L_1204:
        /*0a0c*/ 	.word	0x00000060


	//   ....[1]....
        /*0a10*/ 	.word	0x00000190


	//   ....[2]....
        /*0a14*/ 	.word	0x00000240


	//   ....[3]....
        /*0a18*/ 	.word	0x00000400


	//   ....[4]....
        /*0a1c*/ 	.word	0x00000560


	//   ....[5]....
        /*0a20*/ 	.word	0x00000680


	//   ....[6]....
        /*0a24*/ 	.word	0x000007e0


	//   ....[7]....
        /*0a28*/ 	.word	0x00008870


	//   ....[8]....
        /*0a2c*/ 	.word	0x00008f30


	//   ....[9]....
        /*0a30*/ 	.word	0x00008f40


	//   ....[10]....
        /*0a34*/ 	.word	0x00008f50


	//   ....[11]....
        /*0a38*/ 	.word	0x00008f60


	//   ....[12]....
        /*0a3c*/ 	.word	0x000092a0


	//   ....[13]....
        /*0a40*/ 	.word	0x000092b0


	//   ....[14]....
        /*0a44*/ 	.word	0x000092c0


	//   ....[15]....
        /*0a48*/ 	.word	0x000092d0


	//   ....[16]....
        /*0a4c*/ 	.word	0x000095d0


	//   ....[17]....
        /*0a50*/ 	.word	0x000095e0


	//   ....[18]....
        /*0a54*/ 	.word	0x000095f0


	//   ....[19]....
        /*0a58*/ 	.word	0x00009600


	//   ....[20]....
        /*0a5c*/ 	.word	0x00009900


	//   ....[21]....
        /*0a60*/ 	.word	0x00009910


	//   ....[22]....
        /*0a64*/ 	.word	0x00009920


	//   ....[23]....
        /*0a68*/ 	.word	0x00009930


	//   ....[24]....
        /*0a6c*/ 	.word	0x0000b5f0


	//   ....[25]....
        /*0a70*/ 	.word	0x0000b610


	//   ....[26]....
        /*0a74*/ 	.word	0x0000b620


	//   ....[27]....
        /*0a78*/ 	.word	0x0000b630


	//   ....[28]....
        /*0a7c*/ 	.word	0x0000b740


	//   ....[29]....
        /*0a80*/ 	.word	0x0000b760


	//   ....[30]....
        /*0a84*/ 	.word	0x0000b810


	//   ....[31]....
        /*0a88*/ 	.word	0x0000b850


	//   ....[32]....
        /*0a8c*/ 	.word	0x0000bb20


	//   ....[33]....
        /*0a90*/ 	.word	0x0000bb40


	//   ....[34]....
        /*0a94*/ 	.word	0x0000bb60


	//   ....[35]....
        /*0a98*/ 	.word	0x0000bb70


	//   ....[36]....
        /*0a9c*/ 	.word	0x0000bc40


	//   ....[37]....
        /*0aa0*/ 	.word	0x0000bc60


	//   ....[38]....
        /*0aa4*/ 	.word	0x0000bc70


	//   ....[39]....
        /*0aa8*/ 	.word	0x0000bd10


	//   ....[40]....
        /*0aac*/ 	.word	0x0000df80


	//   ....[41]....
        /*0ab0*/ 	.word	0x0000dfa0


	//   ....[42]....
        /*0ab4*/ 	.word	0x0000e7e0


	//   ....[43]....
        /*0ab8*/ 	.word	0x0000e830


	//   ....[44]....
        /*0abc*/ 	.word	0x0000f130


	//   ....[45]....
        /*0ac0*/ 	.word	0x0000f190


	//   ....[46]....
        /*0ac4*/ 	.word	0x000106f0


	//   ....[47]....
        /*0ac8*/ 	.word	0x00010700


	//   ....[48]....
        /*0acc*/ 	.word	0x00011030


	//   ....[49]....
        /*0ad0*/ 	.word	0x00011060


	//   ....[50]....
        /*0ad4*/ 	.word	0x000118c0


	//   ....[51]....
        /*0ad8*/ 	.word	0x00011910


	//   ....[52]....
        /*0adc*/ 	.word	0x000133f0


	//   ....[53]....
        /*0ae0*/ 	.word	0x00013430


	//   ....[54]....
        /*0ae4*/ 	.word	0x000139b0


	//   ....[55]....
        /*0ae8*/ 	.word	0x000139f0


	//   ....[56]....
        /*0aec*/ 	.word	0x00014d10


	//   ....[57]....
        /*0af0*/ 	.word	0x00014d60


	//   ....[58]....
        /*0af4*/ 	.word	0x00014e20


	//   ....[59]....
        /*0af8*/ 	.word	0x00014e40


	//   ....[60]....
        /*0afc*/ 	.word	0x00016100


	//   ....[61]....
        /*0b00*/ 	.word	0x00016140


	//   ....[62]....
        /*0b04*/ 	.word	0x00016180


	//   ....[63]....
        /*0b08*/ 	.word	0x000161b0


	//   ....[64]....
        /*0b0c*/ 	.word	0x00016760


	//   ....[65]....
        /*0b10*/ 	.word	0x00016780


	//   ....[66]....
        /*0b14*/ 	.word	0x00016840


	//   ....[67]....
        /*0b18*/ 	.word	0x00016860


	//   ....[68]....
        /*0b1c*/ 	.word	0x00016920


	//   ....[69]....
        /*0b20*/ 	.word	0x00016940


	//   ....[70]....
        /*0b24*/ 	.word	0x00016a10


	//   ....[71]....
        /*0b28*/ 	.word	0x00016a30


	//   ....[72]....
        /*0b2c*/ 	.word	0x000171f0


	//   ....[73]....
        /*0b30*/ 	.word	0x00017200


	//   ....[74]....
        /*0b34*/ 	.word	0x00017310


	//   ....[75]....
        /*0b38*/ 	.word	0x00017320


	//   ....[76]....
        /*0b3c*/ 	.word	0x00017430


	//   ....[77]....
        /*0b40*/ 	.word	0x00017440


	//   ....[78]....
        /*0b44*/ 	.word	0x00017550


	//   ....[79]....
        /*0b48*/ 	.word	0x00017560


	//   ....[80]....
        /*0b4c*/ 	.word	0x000176d0


	//   ....[81]....
        /*0b50*/ 	.word	0x000178a0


	//   ....[82]....
        /*0b54*/ 	.word	0x000178d0


	//   ....[83]....
        /*0b58*/ 	.word	0x00017900


	//   ....[84]....
        /*0b5c*/ 	.word	0x00017930


	//   ....[85]....
        /*0b60*/ 	.word	0x00017960


	//   ....[86]....
        /*0b64*/ 	.word	0x00017990


	//   ....[87]....
        /*0b68*/ 	.word	0x00017b00


	//   ....[88]....
        /*0b6c*/ 	.word	0x00017b30


	//   ....[89]....
        /*0b70*/ 	.word	0x00017b60


	//   ....[90]....
        /*0b74*/ 	.word	0x00017b90


	//   ....[91]....
        /*0b78*/ 	.word	0x00017bc0


	//   ....[92]....
        /*0b7c*/ 	.word	0x00017bf0


	//   ....[93]....
        /*0b80*/ 	.word	0x00017c90


	//   ....[94]....
        /*0b84*/ 	.word	0x00017cf0


	//   ....[95]....
        /*0b88*/ 	.word	0x00017d80


	//   ....[96]....
        /*0b8c*/ 	.word	0x00018c90


	//   ....[97]....
        /*0b90*/ 	.word	0x0001a4f0


	//   ....[98]....
        /*0b94*/ 	.word	0x0001b120


	//   ....[99]....
        /*0b98*/ 	.word	0x0001b130


	//   ....[100]....
        /*0b9c*/ 	.word	0x0001b150


	//   ....[101]....
        /*0ba0*/ 	.word	0x0001b200


	//   ....[102]....
        /*0ba4*/ 	.word	0x0001b230


	//   ....[103]....
        /*0ba8*/ 	.word	0x0001b2b0


	//   ....[104]....
        /*0bac*/ 	.word	0x0001b2e0


	//   ....[105]....
        /*0bb0*/ 	.word	0x0001b360


	//   ....[106]....
        /*0bb4*/ 	.word	0x0001b390


	//   ....[107]....
        /*0bb8*/ 	.word	0x0001b410


	//   ....[108]....
        /*0bbc*/ 	.word	0x0001b440


	//   ....[109]....
        /*0bc0*/ 	.word	0x0001b4c0


	//   ....[110]....
        /*0bc4*/ 	.word	0x0001b4f0


	//   ....[111]....
        /*0bc8*/ 	.word	0x0001b570


	//   ....[112]....
        /*0bcc*/ 	.word	0x0001b580


	//   ....[113]....
        /*0bd0*/ 	.word	0x0001b600


	//   ....[114]....
        /*0bd4*/ 	.word	0x0001dfe0


	//   ....[115]....
        /*0bd8*/ 	.word	0x0001e030


	//   ....[116]....
        /*0bdc*/ 	.word	0x0001e060


	//   ....[117]....
        /*0be0*/ 	.word	0x0001e070


	//   ....[118]....
        /*0be4*/ 	.word	0x0001e0a0


	//   ....[119]....
        /*0be8*/ 	.word	0x0001e0d0


	//   ....[120]....
        /*0bec*/ 	.word	0x0001e100


	//   ....[121]....
        /*0bf0*/ 	.word	0x0001e130


	//   ....[122]....
        /*0bf4*/ 	.word	0x0001e2b0


	//   ....[123]....
        /*0bf8*/ 	.word	0x0001e2f0


	//   ....[124]....
        /*0bfc*/ 	.word	0x0001e320


	//   ....[125]....
        /*0c00*/ 	.word	0x0001e350


	//   ....[126]....
        /*0c04*/ 	.word	0x0001e380


	//   ....[127]....
        /*0c08*/ 	.word	0x0001e3b0


	//   ....[128]....
        /*0c0c*/ 	.word	0x0001e470


	//   ....[129]....
        /*0c10*/ 	.word	0x0001e490


	//   ....[130]....
        /*0c14*/ 	.word	0x0001e500


	//   ....[131]....
        /*0c18*/ 	.word	0x0001ebd0


	//   ....[132]....
        /*0c1c*/ 	.word	0x0001f010


	//   ....[133]....
        /*0c20*/ 	.word	0x0001f0c0


	//   ....[134]....
        /*0c24*/ 	.word	0x0001f150


	//   ....[135]....
        /*0c28*/ 	.word	0x0001f1a0


	//   ....[136]....
        /*0c2c*/ 	.word	0x0001f1f0


	//   ....[137]....
        /*0c30*/ 	.word	0x0001f280


	//   ....[138]....
        /*0c34*/ 	.word	0x0001f310


	//   ....[139]....
        /*0c38*/ 	.word	0x0001f360


	//   ....[140]....
        /*0c3c*/ 	.word	0x0001f3b0


	//   ....[141]....
        /*0c40*/ 	.word	0x0001f440


	//   ....[142]....
        /*0c44*/ 	.word	0x0001f4d0


	//   ....[143]....
        /*0c48*/ 	.word	0x0001f520


	//   ....[144]....
        /*0c4c*/ 	.word	0x0001f570


	//   ....[145]....
        /*0c50*/ 	.word	0x0001f600


	//   ....[146]....
        /*0c54*/ 	.word	0x0001f690


	//   ....[147]....
        /*0c58*/ 	.word	0x0001f6e0


	//   ....[148]....
        /*0c5c*/ 	.word	0x0001f730


	//   ....[149]....
        /*0c60*/ 	.word	0x0001f820


	//   ....[150]....
        /*0c64*/ 	.word	0x0001f8d0


	//   ....[151]....
        /*0c68*/ 	.word	0x0001f950


	//   ....[152]....
        /*0c6c*/ 	.word	0x0001f9f0


	//   ....[153]....
        /*0c70*/ 	.word	0x0001fa80


	//   ....[154]....
        /*0c74*/ 	.word	0x0001fb40


	//   ....[155]....
        /*0c78*/ 	.word	0x0001fbc0


	//   ....[156]....
        /*0c7c*/ 	.word	0x0001fc10


	//   ....[157]....
        /*0c80*/ 	.word	0x0001fdb0


	//   ....[158]....
        /*0c84*/ 	.word	0x0001fe60


	//   ....[159]....
        /*0c88*/ 	.word	0x0001fed0


	//   ....[160]....
        /*0c8c*/ 	.word	0x0001ff40


	//   ....[161]....
        /*0c90*/ 	.word	0x000200d0


	//   ....[162]....
        /*0c94*/ 	.word	0x000201c0


	//   ....[163]....
        /*0c98*/ 	.word	0x00020210


	//   ....[164]....
        /*0c9c*/ 	.word	0x00020260


	//   ....[165]....
        /*0ca0*/ 	.word	0x00020540


	//   ....[166]....
        /*0ca4*/ 	.word	0x00020590


	//   ....[167]....
        /*0ca8*/ 	.word	0x00020620


	//   ....[168]....
        /*0cac*/ 	.word	0x000206b0


	//   ....[169]....
        /*0cb0*/ 	.word	0x00020740


	//   ....[170]....
        /*0cb4*/ 	.word	0x000207d0


	//   ....[171]....
        /*0cb8*/ 	.word	0x00020860


	//   ....[172]....
        /*0cbc*/ 	.word	0x000208f0


	//   ....[173]....
        /*0cc0*/ 	.word	0x000209b0


	//   ....[174]....
        /*0cc4*/ 	.word	0x00020cb0


	//   ....[175]....
        /*0cc8*/ 	.word	0x00020e60


	//   ....[176]....
        /*0ccc*/ 	.word	0x00020eb0


	//   ....[177]....
        /*0cd0*/ 	.word	0x00020f10


	//   ....[178]....
        /*0cd4*/ 	.word	0x00020ff0


	//   ....[179]....
        /*0cd8*/ 	.word	0x000210a0


	//   ....[180]....
        /*0cdc*/ 	.word	0x00021140


	//   ....[181]....
        /*0ce0*/ 	.word	0x00021210


	//   ....[182]....
        /*0ce4*/ 	.word	0x000212a0


	//   ....[183]....
        /*0ce8*/ 	.word	0x00021380


	//   ....[184]....
        /*0cec*/ 	.word	0x00021410


	//   ....[185]....
        /*0cf0*/ 	.word	0x000214f0


	//   ....[186]....
        /*0cf4*/ 	.word	0x00021580


	//   ....[187]....
        /*0cf8*/ 	.word	0x00021660


	//   ....[188]....
        /*0cfc*/ 	.word	0x000216f0


	//   ....[189]....
        /*0d00*/ 	.word	0x000217d0


	//   ....[190]....
        /*0d04*/ 	.word	0x000218c0


	//   ....[191]....
        /*0d08*/ 	.word	0x00021bf0


	//   ....[192]....
        /*0d0c*/ 	.word	0x00021ca0


	//   ....[193]....
        /*0d10*/ 	.word	0x00021da0


	//   ....[194]....
        /*0d14*/ 	.word	0x00021e30


	//   ....[195]....
        /*0d18*/ 	.word	0x00021eb0


	//   ....[196]....
        /*0d1c*/ 	.word	0x00021f30


	//   ....[197]....
        /*0d20*/ 	.word	0x00021fb0


	//   ....[198]....
        /*0d24*/ 	.word	0x00022040


	//   ....[199]....
        /*0d28*/ 	.word	0x000220e0


	//   ....[200]....
        /*0d2c*/ 	.word	0x000221b0


	//   ....[201]....
        /*0d30*/ 	.word	0x00022230


	//   ....[202]....
        /*0d34*/ 	.word	0x000222b0


	//   ....[203]....
        /*0d38*/ 	.word	0x00022330


	//   ....[204]....
        /*0d3c*/ 	.word	0x000223c0


	//   ....[205]....
        /*0d40*/ 	.word	0x00022440


	//   ....[206]....
        /*0d44*/ 	.word	0x000224e0


	//   ....[207]....
        /*0d48*/ 	.word	0x00022570


	//   ....[208]....
        /*0d4c*/ 	.word	0x000226a0


	//----- nvinfo : EIATTR_REG_RECONFIG
	.align		4
.L_1205:
        /*0d50*/ 	.byte	0x01, 0x54
	.zero		2


	//----- nvinfo : EIATTR_SYSCALL_OFFSETS
	.align		4
        /*0d54*/ 	.byte	0x04, 0x46
        /*0d56*/ 	.short	(.L_1207 - .L_1206)


	//   ....[0]....
.L_1206:
        /*0d58*/ 	.word	0x000019a0


	//   ....[1]....
        /*0d5c*/ 	.word	0x00001af0


	//   ....[2]....
        /*0d60*/ 	.word	0x00008a00


	//   ....[3]....
        /*0d64*/ 	.word	0x00008cf0


	//   ....[4]....
        /*0d68*/ 	.word	0x0001a0f0


	//   ....[5]....
        /*0d6c*/ 	.word	0x0001a250


	//   ....[6]....
        /*0d70*/ 	.word	0x0001a350


	//   ....[7]....
        /*0d74*/ 	.word	0x0001acf0


	//----- nvinfo : EIATTR_MBARRIER_INSTR_OFFSETS
	.align		4
.L_1207:
        /*0d78*/ 	.byte	0x04, 0x39
        /*0d7a*/ 	.short	(.L_1209 - .L_1208)


	//   ....[0]....
.L_1208:
        /*0d7c*/ 	.word	0x000002b0
        /*0d80*/ 	.word	0x000000ff
        /*0d84*/ 	.word	0x00028800
        /*0d88*/ 	.short	0x0100
        /*0d8a*/ 	.byte	0x08
	.zero		1


	//   ....[1]....
        /*0d8c*/ 	.word	0x000002c0
        /*0d90*/ 	.word	0x000000ff
        /*0d94*/ 	.word	0x00028820
        /*0d98*/ 	.short	0x0100
        /*0d9a*/ 	.byte	0x08
	.zero		1


	//   ....[2]....
        /*0d9c*/ 	.word	0x000003b0
        /*0da0*/ 	.word	0x000000ff
        /*0da4*/ 	.word	0x00028830
        /*0da8*/ 	.short	0x0100
        /*0daa*/ 	.byte	0x08
	.zero		1


	//   ....[3]....
        /*0dac*/ 	.word	0x000003c0
        /*0db0*/ 	.word	0x000000ff
        /*0db4*/ 	.word	0x00028840
        /*0db8*/ 	.short	0x0100
        /*0dba*/ 	.byte	0x08
	.zero		1


	//   ....[4]....
        /*0dbc*/ 	.word	0x000003d0
        /*0dc0*/ 	.word	0x000000ff
        /*0dc4*/ 	.word	0x00028838
        /*0dc8*/ 	.short	0x0100
        /*0dca*/ 	.byte	0x08
	.zero		1


	//   ....[5]....
        /*0dcc*/ 	.word	0x000003e0
        /*0dd0*/ 	.word	0x000000ff
        /*0dd4*/ 	.word	0x00028848
        /*0dd8*/ 	.short	0x0100
        /*0dda*/ 	.byte	0x08
	.zero		1


	//   ....[6]....
        /*0ddc*/ 	.word	0x00000510
        /*0de0*/ 	.word	0x000000ff
        /*0de4*/ 	.word	0x00028850
        /*0de8*/ 	.short	0x0100
        /*0dea*/ 	.byte	0x08
	.zero		1


	//   ....[7]....
        /*0dec*/ 	.word	0x00000520
        /*0df0*/ 	.word	0x000000ff
        /*0df4*/ 	.word	0x00028860
        /*0df8*/ 	.short	0x0100
        /*0dfa*/ 	.byte	0x08
	.zero		1


	//   ....[8]....
        /*0dfc*/ 	.word	0x00000530
        /*0e00*/ 	.word	0x000000ff
        /*0e04*/ 	.word	0x00028858
        /*0e08*/ 	.short	0x0100
        /*0e0a*/ 	.byte	0x08
	.zero		1


	//   ....[9]....
        /*0e0c*/ 	.word	0x00000540
        /*0e10*/ 	.word	0x000000ff
        /*0e14*/ 	.word	0x00028868
        /*0e18*/ 	.short	0x0100
        /*0e1a*/ 	.byte	0x08
	.zero		1


	//   ....[10]....
        /*0e1c*/ 	.word	0x00000630
        /*0e20*/ 	.word	0x000000ff
        /*0e24*/ 	.word	0x00028870
        /*0e28*/ 	.short	0x0100
        /*0e2a*/ 	.byte	0x06
	.zero		1


	//   ....[11]....
        /*0e2c*/ 	.word	0x00000640
        /*0e30*/ 	.word	0x000000ff
        /*0e34*/ 	.word	0x00028880
        /*0e38*/ 	.short	0x0100
        /*0e3a*/ 	.byte	0x06
	.zero		1


	//   ....[12]....
        /*0e3c*/ 	.word	0x00000650
        /*0e40*/ 	.word	0x000000ff
        /*0e44*/ 	.word	0x00028878
        /*0e48*/ 	.short	0x0100
        /*0e4a*/ 	.byte	0x06
	.zero		1


	//   ....[13]....
        /*0e4c*/ 	.word	0x00000660
        /*0e50*/ 	.word	0x000000ff
        /*0e54*/ 	.word	0x00028888
        /*0e58*/ 	.short	0x0100
        /*0e5a*/ 	.byte	0x06
	.zero		1


	//   ....[14]....
        /*0e5c*/ 	.word	0x00000790
        /*0e60*/ 	.word	0x000000ff
        /*0e64*/ 	.word	0x00028890
        /*0e68*/ 	.short	0x0100
        /*0e6a*/ 	.byte	0x08
	.zero		1


	//   ....[15]....
        /*0e6c*/ 	.word	0x000007a0
        /*0e70*/ 	.word	0x000000ff
        /*0e74*/ 	.word	0x000288a0
        /*0e78*/ 	.short	0x0100
        /*0e7a*/ 	.byte	0x08
	.zero		1


	//   ....[16]....
        /*0e7c*/ 	.word	0x000007b0
        /*0e80*/ 	.word	0x000000ff
        /*0e84*/ 	.word	0x00028898
        /*0e88*/ 	.short	0x0100
        /*0e8a*/ 	.byte	0x08
	.zero		1


	//   ....[17]....
        /*0e8c*/ 	.word	0x000007c0
        /*0e90*/ 	.word	0x000000ff
        /*0e94*/ 	.word	0x000288a8
        /*0e98*/ 	.short	0x0100
        /*0e9a*/ 	.byte	0x08
	.zero		1


	//   ....[18]....
        /*0e9c*/ 	.word	0x000008f0
        /*0ea0*/ 	.word	0x000000ff
        /*0ea4*/ 	.word	0x000288b0
        /*0ea8*/ 	.short	0x0100
        /*0eaa*/ 	.byte	0x08
	.zero		1


	//   ....[19]....
        /*0eac*/ 	.word	0x00000900
        /*0eb0*/ 	.word	0x000000ff
        /*0eb4*/ 	.word	0x000288c0
        /*0eb8*/ 	.short	0x0100
        /*0eba*/ 	.byte	0x08
	.zero		1


	//   ....[20]....
        /*0ebc*/ 	.word	0x00000910
        /*0ec0*/ 	.word	0x000000ff
        /*0ec4*/ 	.word	0x000288b8
        /*0ec8*/ 	.short	0x0100
        /*0eca*/ 	.byte	0x08
	.zero		1


	//   ....[21]....
        /*0ecc*/ 	.word	0x00000920
        /*0ed0*/ 	.word	0x000000ff
        /*0ed4*/ 	.word	0x000288c8
        /*0ed8*/ 	.short	0x0100
        /*0eda*/ 	.byte	0x08
	.zero		1


	//   ....[22]....
        /*0edc*/ 	.word	0x000030d0
        /*0ee0*/ 	.word	0x0000006e
        /*0ee4*/ 	.word	0x00028890
        /*0ee8*/ 	.short	0x010a
        /*0eea*/ 	.byte	0x3f
	.zero		1


	//   ....[23]....
        /*0eec*/ 	.word	0x00005670
        /*0ef0*/ 	.word	0x0000006e
        /*0ef4*/ 	.word	0x00028890
        /*0ef8*/ 	.short	0x010a
        /*0efa*/ 	.byte	0x3f
	.zero		1


	//   ....[24]....
        /*0efc*/ 	.word	0x00007750
        /*0f00*/ 	.word	0x0000006e
        /*0f04*/ 	.word	0x00028890
        /*0f08*/ 	.short	0x010a
        /*0f0a*/ 	.byte	0x3f
	.zero		1


	//   ....[25]....
        /*0f0c*/ 	.word	0x00007db0
        /*0f10*/ 	.word	0x00000030
        /*0f14*/ 	.word	0x00000000
        /*0f18*/ 	.short	0x0101
        /*0f1a*/ 	.byte	0x3f
	.zero		1


	//   ....[26]....
        /*0f1c*/ 	.word	0x00007df0
        /*0f20*/ 	.word	0x0000006e
        /*0f24*/ 	.word	0x000288b0
        /*0f28*/ 	.short	0x010a
        /*0f2a*/ 	.byte	0x3f
	.zero		1


	//   ....[27]....
        /*0f2c*/ 	.word	0x00008440
        /*0f30*/ 	.word	0x0000006e
        /*0f34*/ 	.word	0x00000000
        /*0f38*/ 	.short	0x0101
        /*0f3a*/ 	.byte	0x3f
	.zero		1


	//   ....[28]....
        /*0f3c*/ 	.word	0x00008a80
        /*0f40*/ 	.word	0x00000002
        /*0f44*/ 	.word	0x00028800
        /*0f48*/ 	.short	0x010a
        /*0f4a*/ 	.byte	0x3f
	.zero		1


	//   ....[29]....
        /*0f4c*/ 	.word	0x00008ad0
        /*0f50*/ 	.word	0x00000002
        /*0f54*/ 	.word	0x00028800
        /*0f58*/ 	.short	0x010a
        /*0f5a*/ 	.byte	0x3f
	.zero		1


	//   ....[30]....
        /*0f5c*/ 	.word	0x00009b70
        /*0f60*/ 	.word	0x00000002
        /*0f64*/ 	.word	0x00028800
        /*0f68*/ 	.short	0x010a
        /*0f6a*/ 	.byte	0x3f
	.zero		1


	//   ....[31]....
        /*0f6c*/ 	.word	0x0000bf60
        /*0f70*/ 	.word	0x00000002
        /*0f74*/ 	.word	0x00028800
        /*0f78*/ 	.short	0x010a
        /*0f7a*/ 	.byte	0x3f
	.zero		1


	//   ....[32]....
        /*0f7c*/ 	.word	0x0000d9c0
        /*0f80*/ 	.word	0x00000000
        /*0f84*/ 	.word	0x00028830
        /*0f88*/ 	.short	0x010a
        /*0f8a*/ 	.byte	0x3f
	.zero		1


	//   ....[33]....
        /*0f8c*/ 	.word	0x0000da30
        /*0f90*/ 	.word	0x00000000
        /*0f94*/ 	.word	0x00028830
        /*0f98*/ 	.short	0x010a
        /*0f9a*/ 	.byte	0x3f
	.zero		1


	//   ....[34]....
        /*0f9c*/ 	.word	0x0000e1e0
        /*0fa0*/ 	.word	0x00000000
        /*0fa4*/ 	.word	0x00000000
        /*0fa8*/ 	.short	0x0101
        /*0faa*/ 	.byte	0x3f
	.zero		1


	//   ....[35]....
        /*0fac*/ 	.word	0x0000ff40
        /*0fb0*/ 	.word	0x00000003
        /*0fb4*/ 	.word	0x00028830
        /*0fb8*/ 	.short	0x010a
        /*0fba*/ 	.byte	0x3f
	.zero		1


	//   ....[36]....
        /*0fbc*/ 	.word	0x0000ff90
        /*0fc0*/ 	.word	0x00000003
        /*0fc4*/ 	.word	0x00028830
        /*0fc8*/ 	.short	0x010a
        /*0fca*/ 	.byte	0x3f
	.zero		1


	//   ....[37]....
        /*0fcc*/ 	.word	0x000103e0
        /*0fd0*/ 	.word	0x00000006
        /*0fd4*/ 	.word	0x00028850
        /*0fd8*/ 	.short	0x010a
        /*0fda*/ 	.byte	0x3f
	.zero		1


	//   ....[38]....
        /*0fdc*/ 	.word	0x00010420
        /*0fe0*/ 	.word	0x00000006
        /*0fe4*/ 	.word	0x00028850
        /*0fe8*/ 	.short	0x010a
        /*0fea*/ 	.byte	0x3f
	.zero		1


	//   ....[39]....
        /*0fec*/ 	.word	0x00011f80
        /*0ff0*/ 	.word	0x00000015
        /*0ff4*/ 	.word	0x00000000
        /*0ff8*/ 	.short	0x0101
        /*0ffa*/ 	.byte	0x3f
	.zero		1


	//   ....[40]....
        /*0ffc*/ 	.word	0x00012010
        /*1000*/ 	.word	0x0000002e
        /*1004*/ 	.word	0x00000000
        /*1008*/ 	.short	0x0101
        /*100a*/ 	.byte	0x3f
	.zero		1


	//   ....[41]....
        /*100c*/ 	.word	0x00012aa0
        /*1010*/ 	.word	0x00000003
        /*1014*/ 	.word	0x00028830
        /*1018*/ 	.short	0x010a
        /*101a*/ 	.byte	0x3f
	.zero		1


	//   ....[42]....
        /*101c*/ 	.word	0x00012af0
        /*1020*/ 	.word	0x00000003
        /*1024*/ 	.word	0x00028830
        /*1028*/ 	.short	0x010a
        /*102a*/ 	.byte	0x3f
	.zero		1


	//   ....[43]....
        /*102c*/ 	.word	0x00012f40
        /*1030*/ 	.word	0x00000006
        /*1034*/ 	.word	0x00028850
        /*1038*/ 	.short	0x010a
        /*103a*/ 	.byte	0x3f
	.zero		1


	//   ....[44]....
        /*103c*/ 	.word	0x00012f80
        /*1040*/ 	.word	0x00000006
        /*1044*/ 	.word	0x00028850
        /*1048*/ 	.short	0x010a
        /*104a*/ 	.byte	0x3f
	.zero		1


	//   ....[45]....
        /*104c*/ 	.word	0x00014130
        /*1050*/ 	.word	0x0000001b
        /*1054*/ 	.word	0x00000000
        /*1058*/ 	.short	0x0101
        /*105a*/ 	.byte	0x3f
	.zero		1


	//   ....[46]....
        /*105c*/ 	.word	0x000141c0
        /*1060*/ 	.word	0x0000000c
        /*1064*/ 	.word	0x00000000
        /*1068*/ 	.short	0x0101
        /*106a*/ 	.byte	0x3f
	.zero		1


	//   ....[47]....
        /*106c*/ 	.word	0x00014c10
        /*1070*/ 	.word	0x0000000c
        /*1074*/ 	.word	0x00028850
        /*1078*/ 	.short	0x010a
        /*107a*/ 	.byte	0x3f
	.zero		1


	//   ....[48]....
        /*107c*/ 	.word	0x00014c90
        /*1080*/ 	.word	0x0000000c
        /*1084*/ 	.word	0x00028850
        /*1088*/ 	.short	0x010a
        /*108a*/ 	.byte	0x3f
	.zero		1


	//   ....[49]....
        /*108c*/ 	.word	0x00015240
        /*1090*/ 	.word	0x0000000b
        /*1094*/ 	.word	0x00000000
        /*1098*/ 	.short	0x0101
        /*109a*/ 	.byte	0x3f
	.zero		1


	//   ....[50]....
        /*109c*/ 	.word	0x00016750
        /*10a0*/ 	.word	0x00000000
        /*10a4*/ 	.word	0x00000000
        /*10a8*/ 	.short	0x0101
        /*10aa*/ 	.byte	0x3f
	.zero		1


	//   ....[51]....
        /*10ac*/ 	.word	0x00018d80
        /*10b0*/ 	.word	0x00000004
        /*10b4*/ 	.word	0x00028820
        /*10b8*/ 	.short	0x010a
        /*10ba*/ 	.byte	0x3f
	.zero		1


	//   ....[52]....
        /*10bc*/ 	.word	0x00018e60
        /*10c0*/ 	.word	0x00000004
        /*10c4*/ 	.word	0x000288a0
        /*10c8*/ 	.short	0x010a
        /*10ca*/ 	.byte	0x3f
	.zero		1


	//   ....[53]....
        /*10cc*/ 	.word	0x000191b0
        /*10d0*/ 	.word	0x00000004
        /*10d4*/ 	.word	0x000288c0
        /*10d8*/ 	.short	0x010a
        /*10da*/ 	.byte	0x3f
	.zero		1


	//   ....[54]....
        /*10dc*/ 	.word	0x00019670
        /*10e0*/ 	.word	0x00000006
        /*10e4*/ 	.word	0x000288a0
        /*10e8*/ 	.short	0x010a
        /*10ea*/ 	.byte	0x3f
	.zero		1


	//   ....[55]....
        /*10ec*/ 	.word	0x000199a0
        /*10f0*/ 	.word	0x00000006
        /*10f4*/ 	.word	0x000288c0
        /*10f8*/ 	.short	0x010a
        /*10fa*/ 	.byte	0x3f
	.zero		1


	//   ....[56]....
        /*10fc*/ 	.word	0x0001a7a0
        /*1100*/ 	.word	0x00000000
        /*1104*/ 	.word	0x00028840
        /*1108*/ 	.short	0x010a
        /*110a*/ 	.byte	0x3f
	.zero		1


	//   ....[57]....
        /*110c*/ 	.word	0x0001b6f0
        /*1110*/ 	.word	0x00000008
        /*1114*/ 	.word	0x00028800
        /*1118*/ 	.short	0x0107
        /*111a*/ 	.byte	0x3f
	.zero		1


	//   ....[58]....
        /*111c*/ 	.word	0x0001b7f0
        /*1120*/ 	.word	0x00000002
        /*1124*/ 	.word	0x00028800
        /*1128*/ 	.short	0x0101
        /*112a*/ 	.byte	0x3f
	.zero		1


	//   ....[59]....
        /*112c*/ 	.word	0x0001b810
        /*1130*/ 	.word	0x00000002
        /*1134*/ 	.word	0x00028820
        /*1138*/ 	.short	0x010a
        /*113a*/ 	.byte	0x3f
	.zero		1


	//   ....[60]....
        /*113c*/ 	.word	0x0001bb70
        /*1140*/ 	.word	0x00000003
        /*1144*/ 	.word	0x00028840
        /*1148*/ 	.short	0x010a
        /*114a*/ 	.byte	0x3f
	.zero		1


	//   ....[61]....
        /*114c*/ 	.word	0x0001bf30
        /*1150*/ 	.word	0x00000000
        /*1154*/ 	.word	0x00028860
        /*1158*/ 	.short	0x010a
        /*115a*/ 	.byte	0x3f
	.zero		1


	//   ....[62]....
        /*115c*/ 	.word	0x0001c620
        /*1160*/ 	.word	0x00000003
        /*1164*/ 	.word	0x00028840
        /*1168*/ 	.short	0x010a
        /*116a*/ 	.byte	0x3f
	.zero		1


	//   ....[63]....
        /*116c*/ 	.word	0x0001c9e0
        /*1170*/ 	.word	0x00000002
        /*1174*/ 	.word	0x00028860
        /*1178*/ 	.short	0x010a
        /*117a*/ 	.byte	0x3f
	.zero		1


	//   ....[64]....
        /*117c*/ 	.word	0x0001d040
        /*1180*/ 	.word	0x00000003
        /*1184*/ 	.word	0x00028840
        /*1188*/ 	.short	0x010a
        /*118a*/ 	.byte	0x3f
	.zero		1


	//   ....[65]....
        /*118c*/ 	.word	0x0001d3f0
        /*1190*/ 	.word	0x00000002
        /*1194*/ 	.word	0x00028860
        /*1198*/ 	.short	0x010a
        /*119a*/ 	.byte	0x3f
	.zero		1


	//   ....[66]....
        /*119c*/ 	.word	0x0001d9d0
        /*11a0*/ 	.word	0x00000000
        /*11a4*/ 	.word	0x00028860
        /*11a8*/ 	.short	0x010a
        /*11aa*/ 	.byte	0x3f
	.zero		1


	//   ....[67]....
        /*11ac*/ 	.word	0x0001eb50
        /*11b0*/ 	.word	0x00000000
        /*11b4*/ 	.word	0x00028820
        /*11b8*/ 	.short	0x010a
        /*11ba*/ 	.byte	0x3f
	.zero		1


	//   ....[68]....
        /*11bc*/ 	.word	0x0001ed00
        /*11c0*/ 	.word	0x00000006
        /*11c4*/ 	.word	0x00000000
        /*11c8*/ 	.short	0x010a
        /*11ca*/ 	.byte	0x3f
	.zero		1


	//   ....[69]....
        /*11cc*/ 	.word	0x0001ed70
        /*11d0*/ 	.word	0x00000007
        /*11d4*/ 	.word	0x00000000
        /*11d8*/ 	.short	0x010a
        /*11da*/ 	.byte	0x3f
	.zero		1


	//   ....[70]....
        /*11dc*/ 	.word	0x0001ede0
        /*11e0*/ 	.word	0x00000004
        /*11e4*/ 	.word	0x00000000
        /*11e8*/ 	.short	0x010a
        /*11ea*/ 	.byte	0x3f
	.zero		1


	//   ....[71]....
        /*11ec*/ 	.word	0x0001ee10
        /*11f0*/ 	.word	0x00000003
        /*11f4*/ 	.word	0x00000000
        /*11f8*/ 	.short	0x010a
        /*11fa*/ 	.byte	0x3f
	.zero		1


	//   ....[72]....
        /*11fc*/ 	.word	0x0001ee70
        /*1200*/ 	.word	0x0000006e
        /*1204*/ 	.word	0x00028890
        /*1208*/ 	.short	0x010a
        /*120a*/ 	.byte	0x3f
	.zero		1


	//   ....[73]....
        /*120c*/ 	.word	0x0001eec0
        /*1210*/ 	.word	0x0000006e
        /*1214*/ 	.word	0x00028890
        /*1218*/ 	.short	0x010a
        /*121a*/ 	.byte	0x3f
	.zero		1


	//   ....[74]....
        /*121c*/ 	.word	0x0001ef10
        /*1220*/ 	.word	0x0000006e
        /*1224*/ 	.word	0x00028890
        /*1228*/ 	.short	0x010a
        /*122a*/ 	.byte	0x3f
	.zero		1


	//   ....[75]....
        /*122c*/ 	.word	0x0001ef60
        /*1230*/ 	.word	0x0000006e
        /*1234*/ 	.word	0x000288b0
        /*1238*/ 	.short	0x010a
        /*123a*/ 	.byte	0x3f
	.zero		1


	//   ....[76]....
        /*123c*/ 	.word	0x0001f760
        /*1240*/ 	.word	0x00000002
        /*1244*/ 	.word	0x00028800
        /*1248*/ 	.short	0x010a
        /*124a*/ 	.byte	0x3f
	.zero		1


	//   ....[77]....
        /*124c*/ 	.word	0x000202c0
        /*1250*/ 	.word	0x00000002
        /*1254*/ 	.word	0x00028800
        /*1258*/ 	.short	0x010a
        /*125a*/ 	.byte	0x3f
	.zero		1


	//   ....[78]....
        /*125c*/ 	.word	0x00020310
        /*1260*/ 	.word	0x00000000
        /*1264*/ 	.word	0x00028830
        /*1268*/ 	.short	0x010a
        /*126a*/ 	.byte	0x3f
	.zero		1


	//   ....[79]....
        /*126c*/ 	.word	0x00020360
        /*1270*/ 	.word	0x00000003
        /*1274*/ 	.word	0x00028830
        /*1278*/ 	.short	0x010a
        /*127a*/ 	.byte	0x3f
	.zero		1


	//   ....[80]....
        /*127c*/ 	.word	0x000203b0
        /*1280*/ 	.word	0x00000006
        /*1284*/ 	.word	0x00028850
        /*1288*/ 	.short	0x010a
        /*128a*/ 	.byte	0x3f
	.zero		1


	//   ....[81]....
        /*128c*/ 	.word	0x00020400
        /*1290*/ 	.word	0x00000003
        /*1294*/ 	.word	0x00028830
        /*1298*/ 	.short	0x010a
        /*129a*/ 	.byte	0x3f
	.zero		1


	//   ....[82]....
        /*129c*/ 	.word	0x00020450
        /*12a0*/ 	.word	0x00000006
        /*12a4*/ 	.word	0x00028850
        /*12a8*/ 	.short	0x010a
        /*12aa*/ 	.byte	0x3f
	.zero		1


	//   ....[83]....
        /*12ac*/ 	.word	0x000204a0
        /*12b0*/ 	.word	0x0000000c
        /*12b4*/ 	.word	0x00028850
        /*12b8*/ 	.short	0x010a
        /*12ba*/ 	.byte	0x3f
	.zero		1


	//   ....[84]....
        /*12bc*/ 	.word	0x00020a90
        /*12c0*/ 	.word	0x00000003
        /*12c4*/ 	.word	0x00028820
        /*12c8*/ 	.short	0x010a
        /*12ca*/ 	.byte	0x3f
	.zero		1


	//   ....[85]....
        /*12cc*/ 	.word	0x00020ae0
        /*12d0*/ 	.word	0x00000004
        /*12d4*/ 	.word	0x000288a0
        /*12d8*/ 	.short	0x010a
        /*12da*/ 	.byte	0x3f
	.zero		1


	//   ....[86]....
        /*12dc*/ 	.word	0x00020b30
        /*12e0*/ 	.word	0x00000004
        /*12e4*/ 	.word	0x000288c0
        /*12e8*/ 	.short	0x010a
        /*12ea*/ 	.byte	0x3f
	.zero		1


	//   ....[87]....
        /*12ec*/ 	.word	0x00020b80
        /*12f0*/ 	.word	0x00000006
        /*12f4*/ 	.word	0x000288a0
        /*12f8*/ 	.short	0x010a
        /*12fa*/ 	.byte	0x3f
	.zero		1


	//   ....[88]....
        /*12fc*/ 	.word	0x00020bd0
        /*1300*/ 	.word	0x00000006
        /*1304*/ 	.word	0x000288c0
        /*1308*/ 	.short	0x010a
        /*130a*/ 	.byte	0x3f
	.zero		1


	//   ....[89]....
        /*130c*/ 	.word	0x00020d70
        /*1310*/ 	.word	0x00000000
        /*1314*/ 	.word	0x00028840
        /*1318*/ 	.short	0x010a
        /*131a*/ 	.byte	0x3f
	.zero		1


	//   ....[90]....
        /*131c*/ 	.word	0x00021910
        /*1320*/ 	.word	0x00000002
        /*1324*/ 	.word	0x00028820
        /*1328*/ 	.short	0x010a
        /*132a*/ 	.byte	0x3f
	.zero		1


	//   ....[91]....
        /*132c*/ 	.word	0x00021960
        /*1330*/ 	.word	0x00000003
        /*1334*/ 	.word	0x00028840
        /*1338*/ 	.short	0x010a
        /*133a*/ 	.byte	0x3f
	.zero		1


	//   ....[92]....
        /*133c*/ 	.word	0x000219b0
        /*1340*/ 	.word	0x00000000
        /*1344*/ 	.word	0x00028860
        /*1348*/ 	.short	0x010a
        /*134a*/ 	.byte	0x3f
	.zero		1


	//   ....[93]....
        /*134c*/ 	.word	0x00021a00
        /*1350*/ 	.word	0x00000003
        /*1354*/ 	.word	0x00028840
        /*1358*/ 	.short	0x010a
        /*135a*/ 	.byte	0x3f
	.zero		1


	//   ....[94]....
        /*135c*/ 	.word	0x00021a50
        /*1360*/ 	.word	0x00000002
        /*1364*/ 	.word	0x00028860
        /*1368*/ 	.short	0x010a
        /*136a*/ 	.byte	0x3f
	.zero		1


	//   ....[95]....
        /*136c*/ 	.word	0x00021aa0
        /*1370*/ 	.word	0x00000003
        /*1374*/ 	.word	0x00028840
        /*1378*/ 	.short	0x010a
        /*137a*/ 	.byte	0x3f
	.zero		1


	//   ....[96]....
        /*137c*/ 	.word	0x00021af0
        /*1380*/ 	.word	0x00000002
        /*1384*/ 	.word	0x00028860
        /*1388*/ 	.short	0x010a
        /*138a*/ 	.byte	0x3f
	.zero		1


	//   ....[97]....
        /*138c*/ 	.word	0x00021b40
        /*1390*/ 	.word	0x00000000
        /*1394*/ 	.word	0x00028860
        /*1398*/ 	.short	0x010a
        /*139a*/ 	.byte	0x3f
	.zero		1


	//   ....[98]....
        /*139c*/ 	.word	0x000225c0
        /*13a0*/ 	.word	0x00000000
        /*13a4*/ 	.word	0x00028820
        /*13a8*/ 	.short	0x010a
        /*13aa*/ 	.byte	0x3f
	.zero		1


	//   ....[99]....
        /*13ac*/ 	.word	0x00022760
        /*13b0*/ 	.word	0x00000006
        /*13b4*/ 	.word	0x00000000
        /*13b8*/ 	.short	0x010a
        /*13ba*/ 	.byte	0x3f
	.zero		1


	//   ....[100]....
        /*13bc*/ 	.word	0x000227b0
        /*13c0*/ 	.word	0x00000007
        /*13c4*/ 	.word	0x00000000
        /*13c8*/ 	.short	0x010a
        /*13ca*/ 	.byte	0x3f
	.zero		1


	//   ....[101]....
        /*13cc*/ 	.word	0x00022800
        /*13d0*/ 	.word	0x00000004
        /*13d4*/ 	.word	0x00000000
        /*13d8*/ 	.short	0x010a
        /*13da*/ 	.byte	0x3f
	.zero		1


	//----- nvinfo : EIATTR_NUM_MBARRIERS
	.align		4
.L_1209:
        /*13dc*/ 	.byte	0x03, 0x38
        /*13de*/ 	.short	0x0016


	//----- nvinfo : EIATTR_EXIT_INSTR_OFFSETS
	.align		4
        /*13e0*/ 	.byte	0x04, 0x1c
        /*13e2*/ 	.short	(.L_1211 - .L_1210)


	//   ....[0]....
.L_1210:
        /*13e4*/ 	.word	0x0001ee60


	//----- nvinfo : EIATTR_MAX_THREADS
	.align		4
.L_1211:
        /*13e8*/ 	.byte	0x04, 0x05
        /*13ea*/ 	.short	(.L_1213 - .L_1212)
.L_1212:
        /*13ec*/ 	.word	0x00000180
        /*13f0*/ 	.word	0x00000001
        /*13f4*/ 	.word	0x00000001


	//----- nvinfo : EIATTR_CRS_STACK_SIZE
	.align		4
.L_1213:
        /*13f8*/ 	.byte	0x04, 0x1e
        /*13fa*/ 	.short	(.L_1215 - .L_1214)
.L_1214:
        /*13fc*/ 	.word	0x00000000


	//----- nvinfo : EIATTR_CBANK_PARAM_SIZE
	.align		4
.L_1215:
        /*1400*/ 	.byte	0x03, 0x19
        /*1402*/ 	.short	0x0af0


	//----- nvinfo : EIATTR_PARAM_CBANK
	.align		4
        /*1404*/ 	.byte	0x04, 0x0a
        /*1406*/ 	.short	(.L_1217 - .L_1216)
	.align		4
.L_1216:
        /*1408*/ 	.word	index@(.nv.constant0._ZN7cutlass13device_kernelIN5flash11enable_sm90INS1_16FlashAttnFwdSm90INS1_25CollectiveMainloopFwdSm90ILi2EN4cute5tupleIJNS5_1CILi1EEES8_S8_EEENS6_IJNS7_ILi128EEESA_SA_EEELi128ENS_6half_tEfNS_4arch4Sm90ELb1ELb0ELb0ELb1ELb0ELb1ELb0ELb1ELb1ELb1ELb0ELb0EEENS1_21CollectiveEpilogueFwdISB_S9_SC_SE_Li256ELb1ELb1ELb0ELb0EEENS1_36VarlenDynamicPersistentTileSchedulerILi128ELi128ELi256ELi128ELb0ELb1ELb1ELb1ELb1ELb1EEEEEEEEEvNT_6ParamsE)
        /*140c*/ 	.short	0x0210
        /*140e*/ 	.short	0x0af0


	//----- nvinfo : EIATTR_SW_WAR
	.align		4
.L_1217:
        /*1410*/ 	.byte	0x04, 0x36
        /*1412*/ 	.short	(.L_1219 - .L_1218)
.L_1218:
        /*1414*/ 	.word	0x00000008
.L_1219:


//--------------------- .nv.info._ZN7cutlass13device_kernelIN5flash11enable_sm90INS1_16FlashAttnFwdSm90INS1_25CollectiveMainloopFwdSm90ILi2EN4cute5tupleIJNS5_1CILi1EEES8_S8_EEENS6_IJNS7_ILi192EEENS7_ILi144EEENS7_ILi96EEEEEELi96ENS_6half_tEfNS_4arch4Sm90ELb0ELb0ELb0ELb0ELb0ELb0ELb0ELb0ELb1ELb1ELb0ELb0EEENS1_21CollectiveEpilogueFwdINS6_IJSA_SC_SB_EEES9_SE_SG_Li384ELb0ELb1ELb0ELb0EEENS1_29StaticPersistentTileSchedulerILb0EEEEEEEEEvNT_6ParamsE --------------------------
	.section	.nv.info._ZN7cutlass13device_kernelIN5flash11enable_sm90INS1_16FlashAttnFwdSm90INS1_25CollectiveMainloopFwdSm90ILi2EN4cute5tupleIJNS5_1CILi1EEES8_S8_EEENS6_IJNS7_ILi192EEENS7_ILi144EEENS7_ILi96EEEEEELi96ENS_6half_tEfNS_4arch4Sm90ELb0ELb0ELb0ELb0ELb0ELb0ELb0ELb0ELb1ELb1ELb0ELb0EEENS1_21CollectiveEpilogueFwdINS6_IJSA_SC_SB_EEES9_SE_SG_Li384ELb0ELb1ELb0ELb0EEENS1_29StaticPersistentTileSchedulerILb0EEEEEEEEEvNT_6ParamsE,"",@"SHT_CUDA_INFO"
	.sectionflags	@""
	.align	4


	//----- nvinfo : EIATTR_CUDA_API_VERSION
	.align		4
        /*0000*/ 	.byte	0x04, 0x37
        /*0002*/ 	.short	(.L_1221 - .L_1220)
.L_1220:
        /*0004*/ 	.word	0x00000082


	//----- nvinfo : EIATTR_KPARAM_INFO
	.align		4
.L_1221:
        /*0008*/ 	.byte	0x04, 0x17
        /*000a*/ 	.short	(.L_1223 - .L_1222)
.L_1222:
        /*000c*/ 	.word	0x00000000
        /*0010*/ 	.short	0x0000
        /*0012*/ 	.short	0x0070
        /*0014*/ 	.byte	0x00, 0xf0, 0x01, 0x28


	//----- nvinfo : EIATTR_SPARSE_MMA_MASK
	.align		4
.L_1223:
        /*0018*/ 	.byte	0x03, 0x50
        /*001a*/ 	.short	0x0000


	//----- nvinfo : EIATTR_MAXREG_COUNT
	.align		4
        /*001c*/ 	.byte	0x03, 0x1b
        /*001e*/ 	.short	0x0080


	//----- nvinfo : EIATTR_NUM_BARRIERS
	.align		4
        /*0020*/ 	.byte	0x02, 0x4c
        /*0022*/ 	.byte	0x10
	.zero		1


	//----- nvinfo : EIATTR_EXTERNS
	.align		4
        /*0024*/ 	.byte	0x04, 0x0f
        /*0026*/ 	.short	(.L_1225 - .L_1224)


	//   ....[0]....
	.align		4
.L_1224:
        /*0028*/ 	.word	index@(__assertfail)


	//----- nvinfo : EIATTR_ANNOTATIONS
	.align		4
.L_1225:
        /*002c*/ 	.byte	0x04, 0x55
        /*002e*/ 	.short	(.L_1227 - .L_1226)


	//   ....[0]....
.L_1226:
        /* <DEDUP_REMOVED lines=13> */


	//----- nvinfo : EIATTR_MERCURY_ISA_VERSION
	.align		4
.L_1227:
        /*00e8*/ 	.byte	0x03, 0x5f
        /*00ea*/ 	.short	0x0101


	//----- nvinfo : EIATTR_INT_WARP_WIDE_INSTR_OFFSETS
	.align		4
        /*00ec*/ 	.byte	0x04, 0x31
        /*00ee*/ 	.short	(.L_1229 - .L_1228)


	//   ....[0]....
.L_1228:
        /*00f0*/ 	.word	0x00000120


	//   ....[1]....
        /*00f4*/ 	.word	0x000001c0


	//   ....[2]....
        /*00f8*/ 	.word	0x00000230


	//----- nvinfo : EIATTR_COOP_GROUP_MASK_REGIDS
	.align		4
.L_1229:
        /*00fc*/ 	.byte	0x04, 0x29
        /*00fe*/ 	.short	(.L_1231 - .L_1230)


	//   ....[0]....
.L_1230:
        /*0100*/ 	.word	0xffffffff


	//   ....[1]....
        /*0104*/ 	.word	0xffffffff


	//   ....[2]....
        /*0108*/ 	.word	0xffffffff


	//   ....[3]....
        /*010c*/ 	.word	0xffffffff


	//   ....[4]....
        /*0110*/ 	.word	0xffffffff


	//   ....[5]....
        /*0114*/ 	.word	0xffffffff


	//   ....[6]....
        /*0118*/ 	.word	0xffffffff


	//   ....[7]....
        /*011c*/ 	.word	0xffffffff


	//   ....[8]....
        /*0120*/ 	.word	0xffffffff


	//   ....[9]....
        /*0124*/ 	.word	0xffffffff


	//   ....[10]....
        /*0128*/ 	.word	0xffffffff


	//   ....[11]....
        /*012c*/ 	.word	0xffffffff


	//   ....[12]....
        /*0130*/ 	.word	0xffffffff


	//   ....[13]....
        /*0134*/ 	.word	0xffffffff


	//   ....[14]....
        /*0138*/ 	.word	0xffffffff


	//   ....[15]....
        /*013c*/ 	.word	0xffffffff


	//   ....[16]....
        /*0140*/ 	.word	0xffffffff


	//   ....[17]....
        /*0144*/ 	.word	0xffffffff


	//   ....[18]....
        /*0148*/ 	.word	0xffffffff


	//   ....[19]....
        /*014c*/ 	.word	0xffffffff


	//   ....[20]....
        /*0150*/ 	.word	0xffffffff


	//   ....[21]....
        /*0154*/ 	.word	0xffffffff


	//   ....[22]....
        /*0158*/ 	.word	0xffffffff


	//   ....[23]....
        /*015c*/ 	.word	0xffffffff


	//   ....[24]....
        /*0160*/ 	.word	0xffffffff


	//   ....[25]....
        /*0164*/ 	.word	0xffffffff


	//   ....[26]....
        /*0168*/ 	.word	0xffffffff


	//   ....[27]....
        /*016c*/ 	.word	0xffffffff


	//   ....[28]....
        /*0170*/ 	.word	0xffffffff


	//   ....[29]....
        /*0174*/ 	.word	0xffffffff


	//   ....[30]....
        /*0178*/ 	.word	0xffffffff


	//   ....[31]....
        /*017c*/ 	.word	0xffffffff


	//   ....[32]....
        /*0180*/ 	.word	0xffffffff


	//   ....[33]....
        /*0184*/ 	.word	0xffffffff


	//   ....[34]....
        /*0188*/ 	.word	0xffffffff


	//   ....[35]....
        /*018c*/ 	.word	0xffffffff


	//   ....[36]....
        /*0190*/ 	.word	0xffffffff


	//   ....[37]....
        /*0194*/ 	.word	0xffffffff


	//   ....[38]....
        /*0198*/ 	.word	0xffffffff


	//   ....[39]....
        /*019c*/ 	.word	0xffffffff


	//   ....[40]....
        /*01a0*/ 	.word	0xffffffff


	//   ....[41]....
        /*01a4*/ 	.word	0xffffffff


	//   ....[42]....
        /*01a8*/ 	.word	0xffffffff


	//   ....[43]....
        /*01ac*/ 	.word	0xffffffff


	//   ....[44]....
        /*01b0*/ 	.word	0x0500000f


	//   ....[45]....
        /*01b4*/ 	.word	0x0500000f


	//   ....[46]....
        /*01b8*/ 	.word	0x0500000f


	//   ....[47]....
        /*01bc*/ 	.word	0x0500000f


	//   ....[48]....
        /*01c0*/ 	.word	0x0500000f


	//   ....[49]....
        /*01c4*/ 	.word	0x0500000f


	//   ....[50]....
        /*01c8*/ 	.word	0x0500000f


	//   ....[51]....
        /*01cc*/ 	.word	0x0500000f


	//   ....[52]....
        /*01d0*/ 	.word	0x0500000f


	//   ....[53]....
        /*01d4*/ 	.word	0x0500000f


	//   ....[54]....
        /*01d8*/ 	.word	0x0500000f


	//   ....[55]....
        /*01dc*/ 	.word	0x0500000f


	//   ....[56]....
        /*01e0*/ 	.word	0x0500000f


	//   ....[57]....
        /*01e4*/ 	.word	0x0500000f


	//----- nvinfo : EIATTR_COOP_GROUP_INSTR_OFFSETS
	.align		4
.L_1231:
        /*01e8*/ 	.byte	0x04, 0x28
        /*01ea*/ 	.short	(.L_1233 - .L_1232)


	//   ....[0]....
.L_1232:
        /*01ec*/ 	.word	0x00000060


	//   ....[1]....
        /*01f0*/ 	.word	0x00000130


	//   ....[2]....
        /*01f4*/ 	.word	0x000001e0


	//   ....[3]....
        /*01f8*/ 	.word	0x000003a0


	//   ....[4]....
        /*01fc*/ 	.word	0x00000500


	//   ....[5]....
        /*0200*/ 	.word	0x00000620


	//   ....[6]....
        /*0204*/ 	.word	0x00000780


	//   ....[7]....
        /*0208*/ 	.word	0x00000ee0


	//   ....[8]....
        /*020c*/ 	.word	0x00003180


	//   ....[9]....
        /*0210*/ 	.word	0x00003220


	//   ....[10]....
        /*0214*/ 	.word	0x000037b0


	//   ....[11]....
        /*0218*/ 	.word	0x00003840


	//   ....[12]....
        /*021c*/ 	.word	0x000048a0


	//   ....[13]....
        /*0220*/ 	.word	0x00006640


	//   ....[14]....
        /*0224*/ 	.word	0x00006660


	//   ....[15]....
        /*0228*/ 	.word	0x00006cc0


	//   ....[16]....
        /*022c*/ 	.word	0x00006d40


	//   ....[17]....
        /*0230*/ 	.word	0x00008150


	//   ....[18]....
        /*0234*/ 	.word	0x00008250


	//   ....[19]....
        /*0238*/ 	.word	0x000082b0


	//   ....[20]....
        /*023c*/ 	.word	0x00008400


	//   ....[21]....
        /*0240*/ 	.word	0x00008420


	//   ....[22]....
        /*0244*/ 	.word	0x00009330


	//   ....[23]....
        /*0248*/ 	.word	0x00009360


	//   ....[24]....
        /*024c*/ 	.word	0x000093c0


	//   ....[25]....
        /*0250*/ 	.word	0x00009420


	//   ....[26]....
        /*0254*/ 	.word	0x000098c0


	//   ....[27]....
        /*0258*/ 	.word	0x00009900


	//   ....[28]....
        /*025c*/ 	.word	0x00009a30


	//   ....[29]....
        /*0260*/ 	.word	0x00009a70


	//   ....[30]....
        /*0264*/ 	.word	0x0000a470


	//   ....[31]....
        /*0268*/ 	.word	0x0000b010


	//   ....[32]....
        /*026c*/ 	.word	0x0000b040


	//   ....[33]....
        /*0270*/ 	.word	0x0000b060


	//   ....[34]....
        /*0274*/ 	.word	0x0000b110


	//   ....[35]....
        /*0278*/ 	.word	0x0000b130


	//   ....[36]....
        /*027c*/ 	.word	0x0000b1d0


	//   ....[37]....
        /*0280*/ 	.word	0x0000b1f0


	//   ....[38]....
        /*0284*/ 	.word	0x0000b200


	//   ....[39]....
        /*0288*/ 	.word	0x0000b290


	//   ....[40]....
        /*028c*/ 	.word	0x0000b2e0


	//   ....[41]....
        /*0290*/ 	.word	0x0000b2f0


	//   ....[42]....
        /*0294*/ 	.word	0x0000b320


	//   ....[43]....
        /*0298*/ 	.word	0x0000dda0


	//   ....[44]....
        /*029c*/ 	.word	0x0000e280


	//   ....[45]....
        /*02a0*/ 	.word	0x0000e3f0


	//   ....[46]....
        /*02a4*/ 	.word	0x0000e440


	//   ....[47]....
        /*02a8*/ 	.word	0x0000e4e0


	//   ....[48]....
        /*02ac*/ 	.word	0x0000e5f0


	//   ....[49]....
        /*02b0*/ 	.word	0x0000e650


	//   ....[50]....
        /*02b4*/ 	.word	0x0000e770


	//   ....[51]....
        /*02b8*/ 	.word	0x0000e7d0


	//   ....[52]....
        /*02bc*/ 	.word	0x0000e880


	//   ....[53]....
        /*02c0*/ 	.word	0x0000e950


	//   ....[54]....
        /*02c4*/ 	.word	0x0000ea20


	//   ....[55]....
        /*02c8*/ 	.word	0x0000eaa0


	//   ....[56]....
        /*02cc*/ 	.word	0x0000eb90


	//   ....[57]....
        /*02d0*/ 	.word	0x0000ef20


	//----- nvinfo : EIATTR_REG_RECONFIG
	.align		4
.L_1233:
        /*02d4*/ 	.byte	0x01, 0x54
	.zero		2


	//----- nvinfo : EIATTR_SYSCALL_OFFSETS
	.align		4
        /*02d8*/ 	.byte	0x04, 0x46
        /*02da*/ 	.short	(.L_1235 - .L_1234)


	//   ....[0]....
.L_1234:
        /*02dc*/ 	.word	0x00001260


	//   ....[1]....
        /*02e0*/ 	.word	0x0000a0f0


	//   ....[2]....
        /*02e4*/ 	.word	0x0000a230


	//   ....[3]....
        /*02e8*/ 	.word	0x0000a320


	//   ....[4]....
        /*02ec*/ 	.word	0x0000ab10


	//----- nvinfo : EIATTR_MBARRIER_INSTR_OFFSETS
	.align		4
.L_1235:
        /*02f0*/ 	.byte	0x04, 0x39
        /*02f2*/ 	.short	(.L_1237 - .L_1236)


	//   ....[0]....
.L_1236:
        /*02f4*/ 	.word	0x00000250
        /*02f8*/ 	.word	0x000000ff
        /*02fc*/ 	.word	0x00031c00
        /*0300*/ 	.short	0x0100
        /*0302*/ 	.byte	0x08
	.zero		1


	//   ....[1]....
        /*0304*/ 	.word	0x00000260
        /*0308*/ 	.word	0x000000ff
        /*030c*/ 	.word	0x00031c20
        /*0310*/ 	.short	0x0100
        /*0312*/ 	.byte	0x08
	.zero		1


	//   ....[2]....
        /*0314*/ 	.word	0x00000350
        /*0318*/ 	.word	0x000000ff
        /*031c*/ 	.word	0x00031c30
        /*0320*/ 	.short	0x0100
        /*0322*/ 	.byte	0x08
	.zero		1


	//   ....[3]....
        /*0324*/ 	.word	0x00000360
        /*0328*/ 	.word	0x000000ff
        /*032c*/ 	.word	0x00031c40
        /*0330*/ 	.short	0x0100
        /*0332*/ 	.byte	0x08
	.zero		1


	//   ....[4]....
        /*0334*/ 	.word	0x00000370
        /*0338*/ 	.word	0x000000ff
        /*033c*/ 	.word	0x00031c38
        /*0340*/ 	.short	0x0100
        /*0342*/ 	.byte	0x08
	.zero		1


	//   ....[5]....
        /*0344*/ 	.word	0x00000380
        /*0348*/ 	.word	0x000000ff
        /*034c*/ 	.word	0x00031c48
        /*0350*/ 	.short	0x0100
        /*0352*/ 	.byte	0x08
	.zero		1


	//   ....[6]....
        /*0354*/ 	.word	0x000004b0
        /*0358*/ 	.word	0x000000ff
        /*035c*/ 	.word	0x00031c50
        /*0360*/ 	.short	0x0100
        /*0362*/ 	.byte	0x08
	.zero		1


	//   ....[7]....
        /*0364*/ 	.word	0x000004c0
        /*0368*/ 	.word	0x000000ff
        /*036c*/ 	.word	0x00031c60
        /*0370*/ 	.short	0x0100
        /*0372*/ 	.byte	0x08
	.zero		1


	//   ....[8]....
        /*0374*/ 	.word	0x000004d0
        /*0378*/ 	.word	0x000000ff
        /*037c*/ 	.word	0x00031c58
        /*0380*/ 	.short	0x0100
        /*0382*/ 	.byte	0x08
	.zero		1


	//   ....[9]....
        /*0384*/ 	.word	0x000004e0
        /*0388*/ 	.word	0x000000ff
        /*038c*/ 	.word	0x00031c68
        /*0390*/ 	.short	0x0100
        /*0392*/ 	.byte	0x08
	.zero		1


	//   ....[10]....
        /*0394*/ 	.word	0x000005d0
        /*0398*/ 	.word	0x000000ff
        /*039c*/ 	.word	0x00031c70
        /*03a0*/ 	.short	0x0100
        /*03a2*/ 	.byte	0x06
	.zero		1


	//   ....[11]....
        /*03a4*/ 	.word	0x000005e0
        /*03a8*/ 	.word	0x000000ff
        /*03ac*/ 	.word	0x00031c80
        /*03b0*/ 	.short	0x0100
        /*03b2*/ 	.byte	0x06
	.zero		1


	//   ....[12]....
        /*03b4*/ 	.word	0x000005f0
        /*03b8*/ 	.word	0x000000ff
        /*03bc*/ 	.word	0x00031c78
        /*03c0*/ 	.short	0x0100
        /*03c2*/ 	.byte	0x06
	.zero		1


	//   ....[13]....
        /*03c4*/ 	.word	0x00000600
        /*03c8*/ 	.word	0x000000ff
        /*03cc*/ 	.word	0x00031c88
        /*03d0*/ 	.short	0x0100
        /*03d2*/ 	.byte	0x06
	.zero		1


	//   ....[14]....
        /*03d4*/ 	.word	0x00000730
        /*03d8*/ 	.word	0x000000ff
        /*03dc*/ 	.word	0x00031c90
        /*03e0*/ 	.short	0x0100
        /*03e2*/ 	.byte	0x08
	.zero		1


	//   ....[15]....
        /*03e4*/ 	.word	0x00000740
        /*03e8*/ 	.word	0x000000ff
        /*03ec*/ 	.word	0x00031ca0
        /*03f0*/ 	.short	0x0100
        /*03f2*/ 	.byte	0x08
	.zero		1


	//   ....[16]....
        /*03f4*/ 	.word	0x00000750
        /*03f8*/ 	.word	0x000000ff
        /*03fc*/ 	.word	0x00031c98
        /*0400*/ 	.short	0x0100
        /*0402*/ 	.byte	0x08
	.zero		1


	//   ....[17]....
        /*0404*/ 	.word	0x00000760
        /*0408*/ 	.word	0x000000ff
        /*040c*/ 	.word	0x00031ca8
        /*0410*/ 	.short	0x0100
        /*0412*/ 	.byte	0x08
	.zero		1


	//   ....[18]....
        /*0414*/ 	.word	0x00000890
        /*0418*/ 	.word	0x000000ff
        /*041c*/ 	.word	0x00031cb0
        /*0420*/ 	.short	0x0100
        /*0422*/ 	.byte	0x08
	.zero		1


	//   ....[19]....
        /*0424*/ 	.word	0x000008a0
        /*0428*/ 	.word	0x000000ff
        /*042c*/ 	.word	0x00031cc0
        /*0430*/ 	.short	0x0100
        /*0432*/ 	.byte	0x08
	.zero		1


	//   ....[20]....
        /*0434*/ 	.word	0x000008b0
        /*0438*/ 	.word	0x000000ff
        /*043c*/ 	.word	0x00031cb8
        /*0440*/ 	.short	0x0100
        /*0442*/ 	.byte	0x08
	.zero		1


	//   ....[21]....
        /*0444*/ 	.word	0x000008c0
        /*0448*/ 	.word	0x000000ff
        /*044c*/ 	.word	0x00031cc8
        /*0450*/ 	.short	0x0100
        /*0452*/ 	.byte	0x08
	.zero		1


	//   ....[22]....
        /*0454*/ 	.word	0x000012a0
        /*0458*/ 	.word	0x000000ff
        /*045c*/ 	.word	0x00031c00
        /*0460*/ 	.short	0x010a
        /*0462*/ 	.byte	0x25
	.zero		1


	//   ....[23]....
        /*0464*/ 	.word	0x00001310
        /*0468*/ 	.word	0x00000004
        /*046c*/ 	.word	0x00031c30
        /*0470*/ 	.short	0x010a
        /*0472*/ 	.byte	0x3f
	.zero		1


	//   ....[24]....
        /*0474*/ 	.word	0x00001380
        /*0478*/ 	.word	0x00000004
        /*047c*/ 	.word	0x00031c30
        /*0480*/ 	.short	0x010a
        /*0482*/ 	.byte	0x3f
	.zero		1


	//   ....[25]....
        /*0484*/ 	.word	0x00003210
        /*0488*/ 	.word	0x00000004
        /*048c*/ 	.word	0x00000000
        /*0490*/ 	.short	0x0101
        /*0492*/ 	.byte	0x3f
	.zero		1


	//   ....[26]....
        /*0494*/ 	.word	0x00004b40
        /*0498*/ 	.word	0x000000ff
        /*049c*/ 	.word	0x00031c30
        /*04a0*/ 	.short	0x010a
        /*04a2*/ 	.byte	0x04
	.zero		1


	//   ....[27]....
        /*04a4*/ 	.word	0x00004b80
        /*04a8*/ 	.word	0x000000ff
        /*04ac*/ 	.word	0x00031c30
        /*04b0*/ 	.short	0x010a
        /*04b2*/ 	.byte	0x04
	.zero		1


	//   ....[28]....
        /*04b4*/ 	.word	0x00006200
        /*04b8*/ 	.word	0x000000ff
        /*04bc*/ 	.word	0x00031c50
        /*04c0*/ 	.short	0x010a
        /*04c2*/ 	.byte	0x04
	.zero		1


	//   ....[29]....
        /*04c4*/ 	.word	0x00006240
        /*04c8*/ 	.word	0x000000ff
        /*04cc*/ 	.word	0x00031c50
        /*04d0*/ 	.short	0x010a
        /*04d2*/ 	.byte	0x04
	.zero		1


	//   ....[30]....
        /*04d4*/ 	.word	0x00007490
        /*04d8*/ 	.word	0x0000000a
        /*04dc*/ 	.word	0x00000000
        /*04e0*/ 	.short	0x0101
        /*04e2*/ 	.byte	0x3f
	.zero		1


	//   ....[31]....
        /*04e4*/ 	.word	0x000075e0
        /*04e8*/ 	.word	0x00000008
        /*04ec*/ 	.word	0x00000000
        /*04f0*/ 	.short	0x0101
        /*04f2*/ 	.byte	0x3f
	.zero		1


	//   ....[32]....
        /*04f4*/ 	.word	0x000081c0
        /*04f8*/ 	.word	0x000000ff
        /*04fc*/ 	.word	0x00031c50
        /*0500*/ 	.short	0x010a
        /*0502*/ 	.byte	0x0c
	.zero		1


	//   ....[33]....
        /*0504*/ 	.word	0x00008200
        /*0508*/ 	.word	0x000000ff
        /*050c*/ 	.word	0x00031c50
        /*0510*/ 	.short	0x010a
        /*0512*/ 	.byte	0x0c
	.zero		1


	//   ....[34]....
        /*0514*/ 	.word	0x00008f40
        /*0518*/ 	.word	0x00000014
        /*051c*/ 	.word	0x00000000
        /*0520*/ 	.short	0x0101
        /*0522*/ 	.byte	0x3f
	.zero		1


	//   ....[35]....
        /*0524*/ 	.word	0x000098e0
        /*0528*/ 	.word	0x000000ff
        /*052c*/ 	.word	0x00000000
        /*0530*/ 	.short	0x0101
        /*0532*/ 	.byte	0x04
	.zero		1


	//   ....[36]....
        /*0534*/ 	.word	0x0000a6a0
        /*0538*/ 	.word	0x00000003
        /*053c*/ 	.word	0x00031c40
        /*0540*/ 	.short	0x010a
        /*0542*/ 	.byte	0x3f
	.zero		1


	//   ....[37]....
        /*0544*/ 	.word	0x0000b480
        /*0548*/ 	.word	0x000000ff
        /*054c*/ 	.word	0x00031c00
        /*0550*/ 	.short	0x0107
        /*0552*/ 	.byte	0x24
	.zero		1


	//   ....[38]....
        /*0554*/ 	.word	0x0000b4f0
        /*0558*/ 	.word	0x000000ff
        /*055c*/ 	.word	0x00031c00
        /*0560*/ 	.short	0x0101
        /*0562*/ 	.byte	0x24
	.zero		1


	//   ....[39]....
        /*0564*/ 	.word	0x0000b520
        /*0568*/ 	.word	0x000000ff
        /*056c*/ 	.word	0x00031c20
        /*0570*/ 	.short	0x010a
        /*0572*/ 	.byte	0x24
	.zero		1


	//   ....[40]....
        /*0574*/ 	.word	0x0000b810
        /*0578*/ 	.word	0x00000003
        /*057c*/ 	.word	0x00031c40
        /*0580*/ 	.short	0x010a
        /*0582*/ 	.byte	0x3f
	.zero		1


	//   ....[41]....
        /*0584*/ 	.word	0x0000bc90
        /*0588*/ 	.word	0x00000003
        /*058c*/ 	.word	0x00000060
        /*0590*/ 	.short	0x010a
        /*0592*/ 	.byte	0x3f
	.zero		1


	//   ....[42]....
        /*0594*/ 	.word	0x0000c380
        /*0598*/ 	.word	0x00000003
        /*059c*/ 	.word	0x00031c40
        /*05a0*/ 	.short	0x010a
        /*05a2*/ 	.byte	0x3f
	.zero		1


	//   ....[43]....
        /*05a4*/ 	.word	0x0000c800
        /*05a8*/ 	.word	0x0000000d
        /*05ac*/ 	.word	0x00000060
        /*05b0*/ 	.short	0x010a
        /*05b2*/ 	.byte	0x3f
	.zero		1


	//   ....[44]....
        /*05b4*/ 	.word	0x0000ce40
        /*05b8*/ 	.word	0x00000002
        /*05bc*/ 	.word	0x00031c40
        /*05c0*/ 	.short	0x010a
        /*05c2*/ 	.byte	0x3f
	.zero		1


	//   ....[45]....
        /*05c4*/ 	.word	0x0000d2d0
        /*05c8*/ 	.word	0x00000007
        /*05cc*/ 	.word	0x00000060
        /*05d0*/ 	.short	0x010a
        /*05d2*/ 	.byte	0x3f
	.zero		1


	//   ....[46]....
        /*05d4*/ 	.word	0x0000d7e0
        /*05d8*/ 	.word	0x00000003
        /*05dc*/ 	.word	0x00031c60
        /*05e0*/ 	.short	0x010a
        /*05e2*/ 	.byte	0x3f
	.zero		1


	//   ....[47]....
        /*05e4*/ 	.word	0x0000dd20
        /*05e8*/ 	.word	0x00000007
        /*05ec*/ 	.word	0x00031c20
        /*05f0*/ 	.short	0x010a
        /*05f2*/ 	.byte	0x3f
	.zero		1


	//   ....[48]....
        /*05f4*/ 	.word	0x0000dec0
        /*05f8*/ 	.word	0x00000005
        /*05fc*/ 	.word	0x00000000
        /*0600*/ 	.short	0x010a
        /*0602*/ 	.byte	0x3f
	.zero		1


	//   ....[49]....
        /*0604*/ 	.word	0x0000df30
        /*0608*/ 	.word	0x00000003
        /*060c*/ 	.word	0x00000000
        /*0610*/ 	.short	0x010a
        /*0612*/ 	.byte	0x3f
	.zero		1


	//   ....[50]....
        /*0614*/ 	.word	0x0000df90
        /*0618*/ 	.word	0x00000005
        /*061c*/ 	.word	0x00000000
        /*0620*/ 	.short	0x010a
        /*0622*/ 	.byte	0x3f
	.zero		1


	//   ....[51]....
        /*0624*/ 	.word	0x0000dfc0
        /*0628*/ 	.word	0x00000003
        /*062c*/ 	.word	0x00000000
        /*0630*/ 	.short	0x010a
        /*0632*/ 	.byte	0x3f
	.zero		1


	//   ....[52]....
        /*0634*/ 	.word	0x0000e030
        /*0638*/ 	.word	0x00000003
        /*063c*/ 	.word	0x00031c00
        /*0640*/ 	.short	0x010a
        /*0642*/ 	.byte	0x3f
	.zero		1


	//   ....[53]....
        /*0644*/ 	.word	0x0000e080
        /*0648*/ 	.word	0x00000004
        /*064c*/ 	.word	0x00031c30
        /*0650*/ 	.short	0x010a
        /*0652*/ 	.byte	0x3f
	.zero		1


	//   ....[54]....
        /*0654*/ 	.word	0x0000e0e0
        /*0658*/ 	.word	0x00000003
        /*065c*/ 	.word	0x00031c30
        /*0660*/ 	.short	0x010a
        /*0662*/ 	.byte	0x3f
	.zero		1


	//   ....[55]....
        /*0664*/ 	.word	0x0000e140
        /*0668*/ 	.word	0x00000003
        /*066c*/ 	.word	0x00031c50
        /*0670*/ 	.short	0x010a
        /*0672*/ 	.byte	0x3f
	.zero		1


	//   ....[56]....
        /*0674*/ 	.word	0x0000e1a0
        /*0678*/ 	.word	0x00000005
        /*067c*/ 	.word	0x00031c50
        /*0680*/ 	.short	0x010a
        /*0682*/ 	.byte	0x3f
	.zero		1


	//   ....[57]....
        /*0684*/ 	.word	0x0000e340
        /*0688*/ 	.word	0x00000003
        /*068c*/ 	.word	0x00031c40
        /*0690*/ 	.short	0x010a
        /*0692*/ 	.byte	0x3f
	.zero		1


	//   ....[58]....
        /*0694*/ 	.word	0x0000ebc0
        /*0698*/ 	.word	0x00000009
        /*069c*/ 	.word	0x00031c20
        /*06a0*/ 	.short	0x010a
        /*06a2*/ 	.byte	0x3f
	.zero		1


	//   ....[59]....
        /*06a4*/ 	.word	0x0000ec10
        /*06a8*/ 	.word	0x00000003
        /*06ac*/ 	.word	0x00031c40
        /*06b0*/ 	.short	0x010a
        /*06b2*/ 	.byte	0x3f
	.zero		1


	//   ....[60]....
        /*06b4*/ 	.word	0x0000ec60
        /*06b8*/ 	.word	0x00000003
        /*06bc*/ 	.word	0x00000060
        /*06c0*/ 	.short	0x010a
        /*06c2*/ 	.byte	0x3f
	.zero		1


	//   ....[61]....
        /*06c4*/ 	.word	0x0000ecb0
        /*06c8*/ 	.word	0x00000003
        /*06cc*/ 	.word	0x00031c40
        /*06d0*/ 	.short	0x010a
        /*06d2*/ 	.byte	0x3f
	.zero		1


	//   ....[62]....
        /*06d4*/ 	.word	0x0000ed00
        /*06d8*/ 	.word	0x0000000d
        /*06dc*/ 	.word	0x00000060
        /*06e0*/ 	.short	0x010a
        /*06e2*/ 	.byte	0x3f
	.zero		1


	//   ....[63]....
        /*06e4*/ 	.word	0x0000ed50
        /*06e8*/ 	.word	0x00000002
        /*06ec*/ 	.word	0x00031c40
        /*06f0*/ 	.short	0x010a
        /*06f2*/ 	.byte	0x3f
	.zero		1


	//   ....[64]....
        /*06f4*/ 	.word	0x0000eda0
        /*06f8*/ 	.word	0x00000007
        /*06fc*/ 	.word	0x00000060
        /*0700*/ 	.short	0x010a
        /*0702*/ 	.byte	0x3f
	.zero		1


	//   ....[65]....
        /*0704*/ 	.word	0x0000edf0
        /*0708*/ 	.word	0x00000003
        /*070c*/ 	.word	0x00031c60
        /*0710*/ 	.short	0x010a
        /*0712*/ 	.byte	0x3f
	.zero		1


	//   ....[66]....
        /*0714*/ 	.word	0x0000ee40
        /*0718*/ 	.word	0x00000007
        /*071c*/ 	.word	0x00031c20
        /*0720*/ 	.short	0x010a
        /*0722*/ 	.byte	0x3f
	.zero		1


	//   ....[67]....
        /*0724*/ 	.word	0x0000efe0
        /*0728*/ 	.word	0x00000005
        /*072c*/ 	.word	0x00000000
        /*0730*/ 	.short	0x010a
        /*0732*/ 	.byte	0x3f
	.zero		1


	//   ....[68]....
        /*0734*/ 	.word	0x0000f030
        /*0738*/ 	.word	0x00000003
        /*073c*/ 	.word	0x00000000
        /*0740*/ 	.short	0x010a
        /*0742*/ 	.byte	0x3f
	.zero		1


	//   ....[69]....
        /*0744*/ 	.word	0x0000f080
        /*0748*/ 	.word	0x00000005
        /*074c*/ 	.word	0x00000000
        /*0750*/ 	.short	0x010a
        /*0752*/ 	.byte	0x3f
	.zero		1


	//----- nvinfo : EIATTR_NUM_MBARRIERS
	.align		4
.L_1237:
        /*0754*/ 	.byte	0x03, 0x38
        /*0756*/ 	.short	0x0016


	//----- nvinfo : EIATTR_EXIT_INSTR_OFFSETS
	.align		4
        /*0758*/ 	.byte	0x04, 0x1c
        /*075a*/ 	.short	(.L_1239 - .L_1238)


	//   ....[0]....
.L_1238:
        /*075c*/ 	.word	0x00000a20


	//   ....[1]....
        /*0760*/ 	.word	0x00009ba0


	//   ....[2]....
        /*0764*/ 	.word	0x0000e010


	//----- nvinfo : EIATTR_MAX_THREADS
	.align		4
.L_1239:
        /*0768*/ 	.byte	0x04, 0x05
        /*076a*/ 	.short	(.L_1241 - .L_1240)
.L_1240:
        /*076c*/ 	.word	0x00000200
        /*0770*/ 	.word	0x00000001
        /*0774*/ 	.word	0x00000001


	//----- nvinfo : EIATTR_CRS_STACK_SIZE
	.align		4
.L_1241:
        /*0778*/ 	.byte	0x04, 0x1e
        /*077a*/ 	.short	(.L_1243 - .L_1242)
.L_1242:
        /*077c*/ 	.word	0x00000000


	//----- nvinfo : EIATTR_CBANK_PARAM_SIZE
	.align		4
.L_1243:
        /*0780*/ 	.byte	0x03, 0x19
        /*0782*/ 	.short	0x0a70


	//----- nvinfo : EIATTR_PARAM_CBANK
	.align		4
        /*0784*/ 	.byte	0x04, 0x0a
        /*0786*/ 	.short	(.L_1245 - .L_1244)
	.align		4
.L_1244:
        /*0788*/ 	.word	index@(.nv.constant0._ZN7cutlass13device_kernelIN5flash11enable_sm90INS1_16FlashAttnFwdSm90INS1_25CollectiveMainloopFwdSm90ILi2EN4cute5tupleIJNS5_1CILi1EEES8_S8_EEENS6_IJNS7_ILi192EEENS7_ILi144EEENS7_ILi96EEEEEELi96ENS_6half_tEfNS_4arch4Sm90ELb0ELb0ELb0ELb0ELb0ELb0ELb0ELb0ELb1ELb1ELb0ELb0EEENS1_21CollectiveEpilogueFwdINS6_IJSA_SC_SB_EEES9_SE_SG_Li384ELb0ELb1ELb0ELb0EEENS1_29StaticPersistentTileSchedulerILb0EEEEEEEEEvNT_6ParamsE)
        /*078c*/ 	.short	0x0210
        /*078e*/ 	.short	0x0a70


	//----- nvinfo : EIATTR_SW_WAR
	.align		4
.L_1245:
        /*0790*/ 	.byte	0x04, 0x36
        /*0792*/ 	.short	(.L_1247 - .L_1246)
.L_1246:
        /*0794*/ 	.word	0x00000008
.L_1247:


//--------------------- .nv.info._ZN7cutlass13device_kernelIN5flash11enable_sm90INS1_16FlashAttnFwdSm90INS1_25CollectiveMainloopFwdSm90ILi2EN4cute5tupleIJNS5_1CILi1EEES8_S8_EEENS6_IJNS7_ILi192EEENS7_ILi144EEENS7_ILi96EEEEEELi96ENS_6half_tEfNS_4arch4Sm90ELb0ELb0ELb0ELb1ELb0ELb0ELb0ELb0ELb1ELb1ELb0ELb0EEENS1_21CollectiveEpilogueFwdINS6_IJSA_SC_SB_EEES9_SE_SG_Li384ELb1ELb1ELb0ELb0EEENS1_36VarlenDynamicPersistentTileSchedulerILi192ELi144ELi384ELi128ELb0ELb1ELb1ELb0ELb1ELb1EEEEEEEEEvNT_6ParamsE --------------------------
	.section	.nv.info._ZN7cutlass13device_kernelIN5flash11enable_sm90INS1_16FlashAttnFwdSm90INS1_25CollectiveMainloopFwdSm90ILi2EN4cute5tupleIJNS5_1CILi1EEES8_S8_EEENS6_IJNS7_ILi192EEENS7_ILi144EEENS7_ILi96EEEEEELi96ENS_6half_tEfNS_4arch4Sm90ELb0ELb0ELb0ELb1ELb0ELb0ELb0ELb0ELb1ELb1ELb0ELb0EEENS1_21CollectiveEpilogueFwdINS6_IJSA_SC_SB_EEES9_SE_SG_Li384ELb1ELb1ELb0ELb0EEENS1_36VarlenDynamicPersistentTileSchedulerILi192ELi144ELi384ELi128ELb0ELb1ELb1ELb0ELb1ELb1EEEEEEEEEvNT_6ParamsE,"",@"SHT_CUDA_INFO"
	.sectionflags	@""
	.align	4


	//----- nvinfo : EIATTR_CUDA_API_VERSION
	.align		4
        /*0000*/ 	.byte	0x04, 0x37
        /*0002*/ 	.short	(.L_1249 - .L_1248)
.L_1248:
        /*0004*/ 	.word	0x00000082


	//----- nvinfo : EIATTR_KPARAM_INFO
	.align		4
.L_1249:
        /*0008*/ 	.byte	0x04, 0x17
        /*000a*/ 	.short	(.L_1251 - .L_1250)
.L_1250:
        /*000c*/ 	.word	0x00000000
        /*0010*/ 	.short	0x0000
        /*0012*/ 	.short	0x0070
        /*0014*/ 	.byte	0x00, 0xf0, 0x01, 0x2a


	//----- nvinfo : EIATTR_SPARSE_MMA_MASK
	.align		4
.L_1251:
        /*0018*/ 	.byte	0x03, 0x50
        /*001a*/ 	.short	0x0000


	//----- nvinfo : EIATTR_MAXREG_COUNT
	.align		4
        /*001c*/ 	.byte	0x03, 0x1b
        /*001e*/ 	.short	0x0080


	//----- nvinfo : EIATTR_NUM_BARRIERS
	.align		4
        /*0020*/ 	.byte	0x02, 0x4c
        /*0022*/ 	.byte	0x10
	.zero		1


	//----- nvinfo : EIATTR_EXTERNS
	.align		4
        /*0024*/ 	.byte	0x04, 0x0f
        /*0026*/ 	.short	(.L_1253 - .L_1252)


	//   ....[0]....
	.align		4
.L_1252:
        /*0028*/ 	.word	index@(__assertfail)


	//----- nvinfo : EIATTR_ANNOTATIONS
	.align		4
.L_1253:
        /*002c*/ 	.byte	0x04, 0x55
        /*002e*/ 	.short	(.L_1255 - .L_1254)


	//   ....[0]....
.L_1254:
        /* <DEDUP_REMOVED lines=23> */


	//----- nvinfo : EIATTR_MERCURY_ISA_VERSION
	.align		4
.L_1255:
        /*0190*/ 	.byte	0x03, 0x5f
        /*0192*/ 	.short	0x0101


	//----- nvinfo : EIATTR_UNUSED_LOAD_BYTE_OFFSET
	.align		4
        /*0194*/ 	.byte	0x04, 0x44
        /*0196*/ 	.short	(.L_1257 - .L_1256)


	//   ....[0]....
.L_1256:
        /*0198*/ 	.word	0x00000a40
        /*019c*/ 	.word	0x0000fff0


	//   ....[1]....
        /*01a0*/ 	.word	0x00009010
        /*01a4*/ 	.word	0x0000fff0


	//----- nvinfo : EIATTR_INT_WARP_WIDE_INSTR_OFFSETS
	.align		4
.L_1257:
        /*01a8*/ 	.byte	0x04, 0x31
        /*01aa*/ 	.short	(.L_1259 - .L_1258)


	//   ....[0]....
.L_1258:
        /*01ac*/ 	.word	0x00000120


	//   ....[1]....
        /*01b0*/ 	.word	0x000001c0


	//   ....[2]....
        /*01b4*/ 	.word	0x00000230


	//   ....[3]....
        /*01b8*/ 	.word	0x0000baa0


	//   ....[4]....
        /*01bc*/ 	.word	0x0000bb30


	//   ....[5]....
        /*01c0*/ 	.word	0x0000f5f0


	//   ....[6]....
        /*01c4*/ 	.word	0x0000f680


	//----- nvinfo : EIATTR_COOP_GROUP_MASK_REGIDS
	.align		4
.L_1259:
        /*01c8*/ 	.byte	0x04, 0x29
        /*01ca*/ 	.short	(.L_1261 - .L_1260)


	//   ....[0]....
.L_1260:
        /*01cc*/ 	.word	0xffffffff


	//   ....[1]....
        /*01d0*/ 	.word	0xffffffff


	//   ....[2]....
        /*01d4*/ 	.word	0xffffffff


	//   ....[3]....
        /*01d8*/ 	.word	0xffffffff


	//   ....[4]....
        /*01dc*/ 	.word	0xffffffff


	//   ....[5]....
        /*01e0*/ 	.word	0xffffffff


	//   ....[6]....
        /*01e4*/ 	.word	0xffffffff


	//   ....[7]....
        /*01e8*/ 	.word	0xffffffff


	//   ....[8]....
        /*01ec*/ 	.word	0xffffffff


	//   ....[9]....
        /*01f0*/ 	.word	0xffffffff


	//   ....[10]....
        /*01f4*/ 	.word	0xffffffff


	//   ....[11]....
        /*01f8*/ 	.word	0xffffffff


	//   ....[12]....
        /*01fc*/ 	.word	0xffffffff


	//   ....[13]....
        /*0200*/ 	.word	0xffffffff


	//   ....[14]....
        /*0204*/ 	.word	0xffffffff


	//   ....[15]....
        /*0208*/ 	.word	0xffffffff


	//   ....[16]....
        /*020c*/ 	.word	0xffffffff


	//   ....[17]....
        /*0210*/ 	.word	0xffffffff


	//   ....[18]....
        /*0214*/ 	.word	0xffffffff


	//   ....[19]....
        /*0218*/ 	.word	0xffffffff


	//   ....[20]....
        /*021c*/ 	.word	0xffffffff


	//   ....[21]....
        /*0220*/ 	.word	0xffffffff


	//   ....[22]....
        /*0224*/ 	.word	0xffffffff


	//   ....[23]....
        /*0228*/ 	.word	0xffffffff


	//   ....[24]....
        /*022c*/ 	.word	0xffffffff


	//   ....[25]....
        /*0230*/ 	.word	0xffffffff


	//   ....[26]....
        /*0234*/ 	.word	0xffffffff


	//   ....[27]....
        /*0238*/ 	.word	0xffffffff


	//   ....[28]....
        /*023c*/ 	.word	0xffffffff


	//   ....[29]....
        /*0240*/ 	.word	0xffffffff


	//   ....[30]....
        /*0244*/ 	.word	0xffffffff


	//   ....[31]....
        /*0248*/ 	.word	0xffffffff


	//   ....[32]....
        /*024c*/ 	.word	0xffffffff


	//   ....[33]....
        /*0250*/ 	.word	0xffffffff


	//   ....[34]....
        /*0254*/ 	.word	0xffffffff


	//   ....[35]....
        /*0258*/ 	.word	0xffffffff


	//   ....[36]....
        /*025c*/ 	.word	0xffffffff


	//   ....[37]....
        /*0260*/ 	.word	0xffffffff


	//   ....[38]....
        /*0264*/ 	.word	0xffffffff


	//   ....[39]....
        /*0268*/ 	.word	0xffffffff


	//   ....[40]....
        /*026c*/ 	.word	0xffffffff


	//   ....[41]....
        /*0270*/ 	.word	0xffffffff


	//   ....[42]....
        /*0274*/ 	.word	0xffffffff


	//   ....[43]....
        /*0278*/ 	.word	0xffffffff


	//   ....[44]....
        /*027c*/ 	.word	0xffffffff


	//   ....[45]....
        /*0280*/ 	.word	0xffffffff


	//   ....[46]....
        /*0284*/ 	.word	0xffffffff


	//   ....[47]....
        /*0288*/ 	.word	0xffffffff


	//   ....[48]....
        /*028c*/ 	.word	0xffffffff


	//   ....[49]....
        /*0290*/ 	.word	0xffffffff


	//   ....[50]....
        /*0294*/ 	.word	0xffffffff


	//   ....[51]....
        /*0298*/ 	.word	0xffffffff


	//   ....[52]....
        /*029c*/ 	.word	0xffffffff


	//   ....[53]....
        /*02a0*/ 	.word	0xffffffff


	//   ....[54]....
        /*02a4*/ 	.word	0xffffffff


	//   ....[55]....
        /*02a8*/ 	.word	0xffffffff


	//   ....[56]....
        /*02ac*/ 	.word	0xffffffff


	//   ....[57]....
        /*02b0*/ 	.word	0xffffffff


	//   ....[58]....
        /*02b4*/ 	.word	0xffffffff


	//   ....[59]....
        /*02b8*/ 	.word	0xffffffff


	//   ....[60]....
        /*02bc*/ 	.word	0xffffffff


	//   ....[61]....
        /*02c0*/ 	.word	0xffffffff


	//   ....[62]....
        /*02c4*/ 	.word	0xffffffff


	//   ....[63]....
        /*02c8*/ 	.word	0xffffffff


	//   ....[64]....
        /*02cc*/ 	.word	0xffffffff


	//   ....[65]....
        /*02d0*/ 	.word	0xffffffff


	//   ....[66]....
        /*02d4*/ 	.word	0xffffffff


	//   ....[67]....
        /*02d8*/ 	.word	0xffffffff


	//   ....[68]....
        /*02dc*/ 	.word	0xffffffff


	//   ....[69]....
        /*02e0*/ 	.word	0xffffffff


	//   ....[70]....
        /*02e4*/ 	.word	0xffffffff


	//   ....[71]....
        /*02e8*/ 	.word	0xffffffff


	//   ....[72]....
        /*02ec*/ 	.word	0xffffffff


	//   ....[73]....
        /*02f0*/ 	.word	0xffffffff


	//   ....[74]....
        /*02f4*/ 	.word	0xffffffff


	//   ....[75]....
        /*02f8*/ 	.word	0xffffffff


	//   ....[76]....
        /*02fc*/ 	.word	0xffffffff


	//   ....[77]....
        /*0300*/ 	.word	0xffffffff


	//   ....[78]....
        /*0304*/ 	.word	0xffffffff


	//   ....[79]....
        /*0308*/ 	.word	0xffffffff


	//   ....[80]....
        /*030c*/ 	.word	0xffffffff


	//   ....[81]....
        /*0310*/ 	.word	0x0500000f


	//   ....[82]....
        /*0314*/ 	.word	0x0500000f


	//   ....[83]....
        /*0318*/ 	.word	0x0500000f


	//   ....[84]....
        /*031c*/ 	.word	0x0500000f


	//   ....[85]....
        /*0320*/ 	.word	0x0500000f


	//   ....[86]....
        /*0324*/ 	.word	0x0500000f


	//   ....[87]....
        /*0328*/ 	.word	0x0500000f


	//   ....[88]....
        /*032c*/ 	.word	0x0500000f


	//   ....[89]....
        /*0330*/ 	.word	0x0500000f


	//   ....[90]....
        /*0334*/ 	.word	0x0500000f


	//   ....[91]....
        /*0338*/ 	.word	0x0500000f


	//   ....[92]....
        /*033c*/ 	.word	0x0500000f


	//   ....[93]....
        /*0340*/ 	.word	0x0500000f


	//   ....[94]....
        /*0344*/ 	.word	0x0500000f


	//   ....[95]....
        /*0348*/ 	.word	0x0500000f


	//   ....[96]....
        /*034c*/ 	.word	0x0500000f


	//   ....[97]....
        /*0350*/ 	.word	0x0500000f


	//   ....[98]....
        /*0354*/ 	.word	0x0500000f


	//   ....[99]....
        /*0358*/ 	.word	0x0500000f


	//   ....[100]....
        /*035c*/ 	.word	0x0500000f


	//   ....[101]....
        /*0360*/ 	.word	0x0500000f


	//   ....[102]....
        /*0364*/ 	.word	0x0500000f


	//   ....[103]....
        /*0368*/ 	.word	0x0500000f


	//   ....[104]....
        /*036c*/ 	.word	0x0500000f


	//   ....[105]....
        /*0370*/ 	.word	0x0500000f


	//   ....[106]....
        /*0374*/ 	.word	0x0500000f


	//   ....[107]....
        /*0378*/ 	.word	0x0500000f


	//   ....[108]....
        /*037c*/ 	.word	0x0500000f


	//   ....[109]....
        /*0380*/ 	.word	0x0500000f


	//   ....[110]....
        /*0384*/ 	.word	0x0500000f


	//   ....[111]....
        /*0388*/ 	.word	0x0500000f


	//----- nvinfo : EIATTR_COOP_GROUP_INSTR_OFFSETS
	.align		4
.L_1261:
        /*038c*/ 	.byte	0x04, 0x28
        /*038e*/ 	.short	(.L_1263 - .L_1262)


	//   ....[0]....
.L_1262:
        /*0390*/ 	.word	0x00000060


	//   ....[1]....
        /*0394*/ 	.word	0x00000130


	//   ....[2]....
        /*0398*/ 	.word	0x000001e0


	//   ....[3]....
        /*039c*/ 	.word	0x000003a0


	//   ....[4]....
        /*03a0*/ 	.word	0x00000500


	//   ....[5]....
        /*03a4*/ 	.word	0x00000620


	//   ....[6]....
        /*03a8*/ 	.word	0x00000780


	//   ....[7]....
        /*03ac*/ 	.word	0x00001390


	//   ....[8]....
        /*03b0*/ 	.word	0x00003600


	//   ....[9]....
        /*03b4*/ 	.word	0x00003710


	//   ....[10]....
        /*03b8*/ 	.word	0x00003a70


	//   ....[11]....
        /*03bc*/ 	.word	0x00003ba0


	//   ....[12]....
        /*03c0*/ 	.word	0x00004c90


	//   ....[13]....
        /*03c4*/ 	.word	0x00006c80


	//   ....[14]....
        /*03c8*/ 	.word	0x00006d20


	//   ....[15]....
        /*03cc*/ 	.word	0x00006d40


	//   ....[16]....
        /*03d0*/ 	.word	0x00006dd0


	//   ....[17]....
        /*03d4*/ 	.word	0x00008570


	//   ....[18]....
        /*03d8*/ 	.word	0x00008670


	//   ....[19]....
        /*03dc*/ 	.word	0x000086d0


	//   ....[20]....
        /*03e0*/ 	.word	0x000087f0


	//   ....[21]....
        /*03e4*/ 	.word	0x00008800


	//   ....[22]....
        /*03e8*/ 	.word	0x00009950


	//   ....[23]....
        /*03ec*/ 	.word	0x00009990


	//   ....[24]....
        /*03f0*/ 	.word	0x000099d0


	//   ....[25]....
        /*03f4*/ 	.word	0x00009a00


	//   ....[26]....
        /*03f8*/ 	.word	0x00009e50


	//   ....[27]....
        /*03fc*/ 	.word	0x00009e80


	//   ....[28]....
        /*0400*/ 	.word	0x00009f80


	//   ....[29]....
        /*0404*/ 	.word	0x00009fa0


	//   ....[30]....
        /*0408*/ 	.word	0x0000a7f0


	//   ....[31]....
        /*040c*/ 	.word	0x0000a800


	//   ....[32]....
        /*0410*/ 	.word	0x0000a900


	//   ....[33]....
        /*0414*/ 	.word	0x0000a920


	//   ....[34]....
        /*0418*/ 	.word	0x0000aa90


	//   ....[35]....
        /*041c*/ 	.word	0x0000ac60


	//   ....[36]....
        /*0420*/ 	.word	0x0000ac90


	//   ....[37]....
        /*0424*/ 	.word	0x0000acc0


	//   ....[38]....
        /*0428*/ 	.word	0x0000acf0


	//   ....[39]....
        /*042c*/ 	.word	0x0000ad20


	//   ....[40]....
        /*0430*/ 	.word	0x0000ad50


	//   ....[41]....
        /*0434*/ 	.word	0x0000aec0


	//   ....[42]....
        /*0438*/ 	.word	0x0000aef0


	//   ....[43]....
        /*043c*/ 	.word	0x0000af20


	//   ....[44]....
        /*0440*/ 	.word	0x0000af50


	//   ....[45]....
        /*0444*/ 	.word	0x0000af80


	//   ....[46]....
        /*0448*/ 	.word	0x0000afb0


	//   ....[47]....
        /*044c*/ 	.word	0x0000b040


	//   ....[48]....
        /*0450*/ 	.word	0x0000b070


	//   ....[49]....
        /*0454*/ 	.word	0x0000b0f0


	//   ....[50]....
        /*0458*/ 	.word	0x0000c060


	//   ....[51]....
        /*045c*/ 	.word	0x0000cd40


	//   ....[52]....
        /*0460*/ 	.word	0x0000cd60


	//   ....[53]....
        /*0464*/ 	.word	0x0000ce20


	//   ....[54]....
        /*0468*/ 	.word	0x0000ce40


	//   ....[55]....
        /*046c*/ 	.word	0x0000cee0


	//   ....[56]....
        /*0470*/ 	.word	0x0000cf00


	//   ....[57]....
        /*0474*/ 	.word	0x0000cf10


	//   ....[58]....
        /*0478*/ 	.word	0x0000cfa0


	//   ....[59]....
        /*047c*/ 	.word	0x0000cff0


	//   ....[60]....
        /*0480*/ 	.word	0x0000d000


	//   ....[61]....
        /*0484*/ 	.word	0x0000d030


	//   ....[62]....
        /*0488*/ 	.word	0x0000d0e0


	//   ....[63]....
        /*048c*/ 	.word	0x0000fd00


	//   ....[64]....
        /*0490*/ 	.word	0x0000fd30


	//   ....[65]....
        /*0494*/ 	.word	0x0000fd70


	//   ....[66]....
        /*0498*/ 	.word	0x0000fda0


	//   ....[67]....
        /*049c*/ 	.word	0x0000fdd0


	//   ....[68]....
        /*04a0*/ 	.word	0x0000fe00


	//   ....[69]....
        /*04a4*/ 	.word	0x0000fe30


	//   ....[70]....
        /*04a8*/ 	.word	0x0000fe60


	//   ....[71]....
        /*04ac*/ 	.word	0x0000ffe0


	//   ....[72]....
        /*04b0*/ 	.word	0x00010010


	//   ....[73]....
        /*04b4*/ 	.word	0x00010040


	//   ....[74]....
        /*04b8*/ 	.word	0x00010070


	//   ....[75]....
        /*04bc*/ 	.word	0x000100a0


	//   ....[76]....
        /*04c0*/ 	.word	0x000100d0


	//   ....[77]....
        /*04c4*/ 	.word	0x00010190


	//   ....[78]....
        /*04c8*/ 	.word	0x000101b0


	//   ....[79]....
        /*04cc*/ 	.word	0x00010220


	//   ....[80]....
        /*04d0*/ 	.word	0x00010690


	//   ....[81]....
        /*04d4*/ 	.word	0x00010b70


	//   ....[82]....
        /*04d8*/ 	.word	0x00010d20


	//   ....[83]....
        /*04dc*/ 	.word	0x00010d70


	//   ....[84]....
        /*04e0*/ 	.word	0x00010dd0


	//   ....[85]....
        /*04e4*/ 	.word	0x00010ee0


	//   ....[86]....
        /*04e8*/ 	.word	0x00010f40


	//   ....[87]....
        /*04ec*/ 	.word	0x00011060


	//   ....[88]....
        /*04f0*/ 	.word	0x000110c0


	//   ....[89]....
        /*04f4*/ 	.word	0x00011170


	//   ....[90]....
        /*04f8*/ 	.word	0x00011240


	//   ....[91]....
        /*04fc*/ 	.word	0x00011310


	//   ....[92]....
        /*0500*/ 	.word	0x00011390


	//   ....[93]....
        /*0504*/ 	.word	0x00011480


	//   ....[94]....
        /*0508*/ 	.word	0x000117a0


	//   ....[95]....
        /*050c*/ 	.word	0x00011840


	//   ....[96]....
        /*0510*/ 	.word	0x00011960


	//   ....[97]....
        /*0514*/ 	.word	0x000119d0


	//   ....[98]....
        /*0518*/ 	.word	0x00011a40


	//   ....[99]....
        /*051c*/ 	.word	0x00011ab0


	//   ....[100]....
        /*0520*/ 	.word	0x00011b20


	//   ....[101]....
        /*0524*/ 	.word	0x00011ba0


	//   ....[102]....
        /*0528*/ 	.word	0x00011c30


	//   ....[103]....
        /*052c*/ 	.word	0x00011cc0


	//   ....[104]....
        /*0530*/ 	.word	0x00011d30


	//   ....[105]....
        /*0534*/ 	.word	0x00011da0


	//   ....[106]....
        /*0538*/ 	.word	0x00011e10


	//   ....[107]....
        /*053c*/ 	.word	0x00011e90


	//   ....[108]....
        /*0540*/ 	.word	0x00011f00


	//   ....[109]....
        /*0544*/ 	.word	0x00011fa0


	//   ....[110]....
        /*0548*/ 	.word	0x00012030


	//   ....[111]....
        /*054c*/ 	.word	0x00012150


	//----- nvinfo : EIATTR_REG_RECONFIG
	.align		4
.L_1263:
        /*0550*/ 	.byte	0x01, 0x54
	.zero		2


	//----- nvinfo : EIATTR_SYSCALL_OFFSETS
	.align		4
        /*0554*/ 	.byte	0x04, 0x46
        /*0556*/ 	.short	(.L_1265 - .L_1264)


	//   ....[0]....
.L_1264:
        /*0558*/ 	.word	0x00001540


	//   ....[1]....
        /*055c*/ 	.word	0x0000bc90


	//   ....[2]....
        /*0560*/ 	.word	0x0000bde0


	//   ....[3]....
        /*0564*/ 	.word	0x0000bee0


	//   ....[4]....
        /*0568*/ 	.word	0x0000c7c0


	//----- nvinfo : EIATTR_MBARRIER_INSTR_OFFSETS
	.align		4
.L_1265:
        /*056c*/ 	.byte	0x04, 0x39
        /*056e*/ 	.short	(.L_1267 - .L_1266)


	//   ....[0]....
.L_1266:
        /*0570*/ 	.word	0x00000250
        /*0574*/ 	.word	0x000000ff
        /*0578*/ 	.word	0x00031c00
        /*057c*/ 	.short	0x0100
        /*057e*/ 	.byte	0x08
	.zero		1


	//   ....[1]....
        /*0580*/ 	.word	0x00000260
        /*0584*/ 	.word	0x000000ff
        /*0588*/ 	.word	0x00031c20
        /*058c*/ 	.short	0x0100
        /*058e*/ 	.byte	0x08
	.zero		1


	//   ....[2]....
        /*0590*/ 	.word	0x00000350
        /*0594*/ 	.word	0x000000ff
        /*0598*/ 	.word	0x00031c30
        /*059c*/ 	.short	0x0100
        /*059e*/ 	.byte	0x08
	.zero		1


	//   ....[3]....
        /*05a0*/ 	.word	0x00000360
        /*05a4*/ 	.word	0x000000ff
        /*05a8*/ 	.word	0x00031c40
        /*05ac*/ 	.short	0x0100
        /*05ae*/ 	.byte	0x08
	.zero		1


	//   ....[4]....
        /*05b0*/ 	.word	0x00000370
        /*05b4*/ 	.word	0x000000ff
        /*05b8*/ 	.word	0x00031c38
        /*05bc*/ 	.short	0x0100
        /*05be*/ 	.byte	0x08
	.zero		1


	//   ....[5]....
        /*05c0*/ 	.word	0x00000380
        /*05c4*/ 	.word	0x000000ff
        /*05c8*/ 	.word	0x00031c48
        /*05cc*/ 	.short	0x0100
        /*05ce*/ 	.byte	0x08
	.zero		1


	//   ....[6]....
        /*05d0*/ 	.word	0x000004b0
        /*05d4*/ 	.word	0x000000ff
        /*05d8*/ 	.word	0x00031c50
        /*05dc*/ 	.short	0x0100
        /*05de*/ 	.byte	0x08
	.zero		1


	//   ....[7]....
        /*05e0*/ 	.word	0x000004c0
        /*05e4*/ 	.word	0x000000ff
        /*05e8*/ 	.word	0x00031c60
        /*05ec*/ 	.short	0x0100
        /*05ee*/ 	.byte	0x08
	.zero		1


	//   ....[8]....
        /*05f0*/ 	.word	0x000004d0
        /*05f4*/ 	.word	0x000000ff
        /*05f8*/ 	.word	0x00031c58
        /*05fc*/ 	.short	0x0100
        /*05fe*/ 	.byte	0x08
	.zero		1


	//   ....[9]....
        /*0600*/ 	.word	0x000004e0
        /*0604*/ 	.word	0x000000ff
        /*0608*/ 	.word	0x00031c68
        /*060c*/ 	.short	0x0100
        /*060e*/ 	.byte	0x08
	.zero		1


	//   ....[10]....
        /*0610*/ 	.word	0x000005d0
        /*0614*/ 	.word	0x000000ff
        /*0618*/ 	.word	0x00031c70
        /*061c*/ 	.short	0x0100
        /*061e*/ 	.byte	0x06
	.zero		1


	//   ....[11]....
        /*0620*/ 	.word	0x000005e0
        /*0624*/ 	.word	0x000000ff
        /*0628*/ 	.word	0x00031c80
        /*062c*/ 	.short	0x0100
        /*062e*/ 	.byte	0x06
	.zero		1


	//   ....[12]....
        /*0630*/ 	.word	0x000005f0
        /*0634*/ 	.word	0x000000ff
        /*0638*/ 	.word	0x00031c78
        /*063c*/ 	.short	0x0100
        /*063e*/ 	.byte	0x06
	.zero		1


	//   ....[13]....
        /*0640*/ 	.word	0x00000600
        /*0644*/ 	.word	0x000000ff
        /*0648*/ 	.word	0x00031c88
        /*064c*/ 	.short	0x0100
        /*064e*/ 	.byte	0x06
	.zero		1


	//   ....[14]....
        /*0650*/ 	.word	0x00000730
        /*0654*/ 	.word	0x000000ff
        /*0658*/ 	.word	0x00031c90
        /*065c*/ 	.short	0x0100
        /*065e*/ 	.byte	0x08
	.zero		1


	//   ....[15]....
        /*0660*/ 	.word	0x00000740
        /*0664*/ 	.word	0x000000ff
        /*0668*/ 	.word	0x00031ca0
        /*066c*/ 	.short	0x0100
        /*066e*/ 	.byte	0x08
	.zero		1


	//   ....[16]....
        /*0670*/ 	.word	0x00000750
        /*0674*/ 	.word	0x000000ff
        /*0678*/ 	.word	0x00031c98
        /*067c*/ 	.short	0x0100
        /*067e*/ 	.byte	0x08
	.zero		1


	//   ....[17]....
        /*0680*/ 	.word	0x00000760
        /*0684*/ 	.word	0x000000ff
        /*0688*/ 	.word	0x00031ca8
        /*068c*/ 	.short	0x0100
        /*068e*/ 	.byte	0x08
	.zero		1


	//   ....[18]....
        /*0690*/ 	.word	0x00000890
        /*0694*/ 	.word	0x000000ff
        /*0698*/ 	.word	0x00031cb0
        /*069c*/ 	.short	0x0100
        /*069e*/ 	.byte	0x08
	.zero		1


	//   ....[19]....
        /*06a0*/ 	.word	0x000008a0
        /*06a4*/ 	.word	0x000000ff
        /*06a8*/ 	.word	0x00031cc0
        /*06ac*/ 	.short	0x0100
        /*06ae*/ 	.byte	0x08
	.zero		1


	//   ....[20]....
        /*06b0*/ 	.word	0x000008b0
        /*06b4*/ 	.word	0x000000ff
        /*06b8*/ 	.word	0x00031cb8
        /*06bc*/ 	.short	0x0100
        /*06be*/ 	.byte	0x08
	.zero		1


	//   ....[21]....
        /*06c0*/ 	.word	0x000008c0
        /*06c4*/ 	.word	0x000000ff
        /*06c8*/ 	.word	0x00031cc8
        /*06cc*/ 	.short	0x0100
        /*06ce*/ 	.byte	0x08
	.zero		1


	//   ....[22]....
        /*06d0*/ 	.word	0x000015a0
        /*06d4*/ 	.word	0x000000ff
        /*06d8*/ 	.word	0x00031c00
        /*06dc*/ 	.short	0x010a
        /*06de*/ 	.byte	0x24
	.zero		1


	//   ....[23]....
        /*06e0*/ 	.word	0x00001610
        /*06e4*/ 	.word	0x00000004
        /*06e8*/ 	.word	0x00031c30
        /*06ec*/ 	.short	0x010a
        /*06ee*/ 	.byte	0x3f
	.zero		1


	//   ....[24]....
        /*06f0*/ 	.word	0x00001680
        /*06f4*/ 	.word	0x00000004
        /*06f8*/ 	.word	0x00031c30
        /*06fc*/ 	.short	0x010a
        /*06fe*/ 	.byte	0x3f
	.zero		1


	//   ....[25]....
        /*0700*/ 	.word	0x000036f0
        /*0704*/ 	.word	0x00000004
        /*0708*/ 	.word	0x00000000
        /*070c*/ 	.short	0x0101
        /*070e*/ 	.byte	0x3f
	.zero		1


	//   ....[26]....
        /*0710*/ 	.word	0x00004f30
        /*0714*/ 	.word	0x000000ff
        /*0718*/ 	.word	0x00031c30
        /*071c*/ 	.short	0x010a
        /*071e*/ 	.byte	0x06
	.zero		1


	//   ....[27]....
        /*0720*/ 	.word	0x00004f70
        /*0724*/ 	.word	0x000000ff
        /*0728*/ 	.word	0x00031c30
        /*072c*/ 	.short	0x010a
        /*072e*/ 	.byte	0x06
	.zero		1


	//   ....[28]....
        /*0730*/ 	.word	0x00006620
        /*0734*/ 	.word	0x000000ff
        /*0738*/ 	.word	0x00031c50
        /*073c*/ 	.short	0x010a
        /*073e*/ 	.byte	0x06
	.zero		1


	//   ....[29]....
        /*0740*/ 	.word	0x00006660
        /*0744*/ 	.word	0x000000ff
        /*0748*/ 	.word	0x00031c50
        /*074c*/ 	.short	0x010a
        /*074e*/ 	.byte	0x06
	.zero		1


	//   ....[30]....
        /*0750*/ 	.word	0x000076f0
        /*0754*/ 	.word	0x0000000c
        /*0758*/ 	.word	0x00000000
        /*075c*/ 	.short	0x0101
        /*075e*/ 	.byte	0x3f
	.zero		1


	//   ....[31]....
        /*0760*/ 	.word	0x00007770
        /*0764*/ 	.word	0x00000014
        /*0768*/ 	.word	0x00000000
        /*076c*/ 	.short	0x0101
        /*076e*/ 	.byte	0x3f
	.zero		1


	//   ....[32]....
        /*0770*/ 	.word	0x000085e0
        /*0774*/ 	.word	0x000000ff
        /*0778*/ 	.word	0x00031c50
        /*077c*/ 	.short	0x010a
        /*077e*/ 	.byte	0x09
	.zero		1


	//   ....[33]....
        /*0780*/ 	.word	0x00008620
        /*0784*/ 	.word	0x000000ff
        /*0788*/ 	.word	0x00031c50
        /*078c*/ 	.short	0x010a
        /*078e*/ 	.byte	0x09
	.zero		1


	//   ....[34]....
        /*0790*/ 	.word	0x00008cb0
        /*0794*/ 	.word	0x00000005
        /*0798*/ 	.word	0x00000000
        /*079c*/ 	.short	0x0101
        /*079e*/ 	.byte	0x3f
	.zero		1


	//   ....[35]....
        /*07a0*/ 	.word	0x00009e60
        /*07a4*/ 	.word	0x000000ff
        /*07a8*/ 	.word	0x00000000
        /*07ac*/ 	.short	0x0101
        /*07ae*/ 	.byte	0x04
	.zero		1


	//   ....[36]....
        /*07b0*/ 	.word	0x0000c270
        /*07b4*/ 	.word	0x00000000
        /*07b8*/ 	.word	0x00031c40
        /*07bc*/ 	.short	0x010a
        /*07be*/ 	.byte	0x3f
	.zero		1


	//   ....[37]....
        /*07c0*/ 	.word	0x0000d1b0
        /*07c4*/ 	.word	0x00000016
        /*07c8*/ 	.word	0x00031c00
        /*07cc*/ 	.short	0x0107
        /*07ce*/ 	.byte	0x3f
	.zero		1


	//   ....[38]....
        /*07d0*/ 	.word	0x0000d2b0
        /*07d4*/ 	.word	0x00000016
        /*07d8*/ 	.word	0x00031c00
        /*07dc*/ 	.short	0x0101
        /*07de*/ 	.byte	0x3f
	.zero		1


	//   ....[39]....
        /*07e0*/ 	.word	0x0000d2d0
        /*07e4*/ 	.word	0x00000016
        /*07e8*/ 	.word	0x00031c20
        /*07ec*/ 	.short	0x010a
        /*07ee*/ 	.byte	0x3f
	.zero		1


	//   ....[40]....
        /*07f0*/ 	.word	0x0000d5f0
        /*07f4*/ 	.word	0x00000003
        /*07f8*/ 	.word	0x00031c40
        /*07fc*/ 	.short	0x010a
        /*07fe*/ 	.byte	0x3f
	.zero		1


	//   ....[41]....
        /*0800*/ 	.word	0x0000da70
        /*0804*/ 	.word	0x00000003
        /*0808*/ 	.word	0x00000060
        /*080c*/ 	.short	0x010a
        /*080e*/ 	.byte	0x3f
	.zero		1


	//   ....[42]....
        /*0810*/ 	.word	0x0000e1a0
        /*0814*/ 	.word	0x00000003
        /*0818*/ 	.word	0x00031c40
        /*081c*/ 	.short	0x010a
        /*081e*/ 	.byte	0x3f
	.zero		1


	//   ....[43]....
        /*0820*/ 	.word	0x0000e620
        /*0824*/ 	.word	0x0000000c
        /*0828*/ 	.word	0x00000060
        /*082c*/ 	.short	0x010a
        /*082e*/ 	.byte	0x3f
	.zero		1


	//   ....[44]....
        /*0830*/ 	.word	0x0000ec80
        /*0834*/ 	.word	0x00000002
        /*0838*/ 	.word	0x00031c40
        /*083c*/ 	.short	0x010a
        /*083e*/ 	.byte	0x3f
	.zero		1


	//   ....[45]....
        /*0840*/ 	.word	0x0000f110
        /*0844*/ 	.word	0x00000008
        /*0848*/ 	.word	0x00000060
        /*084c*/ 	.short	0x010a
        /*084e*/ 	.byte	0x3f
	.zero		1


	//   ....[46]....
        /*0850*/ 	.word	0x0000f720
        /*0854*/ 	.word	0x00000003
        /*0858*/ 	.word	0x00031c60
        /*085c*/ 	.short	0x010a
        /*085e*/ 	.byte	0x3f
	.zero		1


	//   ....[47]....
        /*0860*/ 	.word	0x00010610
        /*0864*/ 	.word	0x00000009
        /*0868*/ 	.word	0x00031c20
        /*086c*/ 	.short	0x010a
        /*086e*/ 	.byte	0x3f
	.zero		1


	//   ....[48]....
        /*0870*/ 	.word	0x000107b0
        /*0874*/ 	.word	0x00000005
        /*0878*/ 	.word	0x00000000
        /*087c*/ 	.short	0x010a
        /*087e*/ 	.byte	0x3f
	.zero		1


	//   ....[49]....
        /*0880*/ 	.word	0x00010820
        /*0884*/ 	.word	0x00000003
        /*0888*/ 	.word	0x00000000
        /*088c*/ 	.short	0x010a
        /*088e*/ 	.byte	0x3f
	.zero		1


	//   ....[50]....
        /*0890*/ 	.word	0x00010880
        /*0894*/ 	.word	0x00000017
        /*0898*/ 	.word	0x00000000
        /*089c*/ 	.short	0x010a
        /*089e*/ 	.byte	0x3f
	.zero		1


	//   ....[51]....
        /*08a0*/ 	.word	0x000108b0
        /*08a4*/ 	.word	0x00000007
        /*08a8*/ 	.word	0x00000000
        /*08ac*/ 	.short	0x010a
        /*08ae*/ 	.byte	0x3f
	.zero		1


	//   ....[52]....
        /*08b0*/ 	.word	0x00010920
        /*08b4*/ 	.word	0x00000003
        /*08b8*/ 	.word	0x00031c00
        /*08bc*/ 	.short	0x010a
        /*08be*/ 	.byte	0x3f
	.zero		1


	//   ....[53]....
        /*08c0*/ 	.word	0x00010970
        /*08c4*/ 	.word	0x00000004
        /*08c8*/ 	.word	0x00031c30
        /*08cc*/ 	.short	0x010a
        /*08ce*/ 	.byte	0x3f
	.zero		1


	//   ....[54]....
        /*08d0*/ 	.word	0x000109d0
        /*08d4*/ 	.word	0x00000003
        /*08d8*/ 	.word	0x00031c30
        /*08dc*/ 	.short	0x010a
        /*08de*/ 	.byte	0x3f
	.zero		1


	//   ....[55]....
        /*08e0*/ 	.word	0x00010a30
        /*08e4*/ 	.word	0x00000003
        /*08e8*/ 	.word	0x00031c50
        /*08ec*/ 	.short	0x010a
        /*08ee*/ 	.byte	0x3f
	.zero		1


	//   ....[56]....
        /*08f0*/ 	.word	0x00010a90
        /*08f4*/ 	.word	0x00000007
        /*08f8*/ 	.word	0x00031c50
        /*08fc*/ 	.short	0x010a
        /*08fe*/ 	.byte	0x3f
	.zero		1


	//   ....[57]....
        /*0900*/ 	.word	0x00010c30
        /*0904*/ 	.word	0x00000000
        /*0908*/ 	.word	0x00031c40
        /*090c*/ 	.short	0x010a
        /*090e*/ 	.byte	0x3f
	.zero		1


	//   ....[58]....
        /*0910*/ 	.word	0x000114c0
        /*0914*/ 	.word	0x00000016
        /*0918*/ 	.word	0x00031c20
        /*091c*/ 	.short	0x010a
        /*091e*/ 	.byte	0x3f
	.zero		1


	//   ....[59]....
        /*0920*/ 	.word	0x00011510
        /*0924*/ 	.word	0x00000003
        /*0928*/ 	.word	0x00031c40
        /*092c*/ 	.short	0x010a
        /*092e*/ 	.byte	0x3f
	.zero		1


	//   ....[60]....
        /*0930*/ 	.word	0x00011560
        /*0934*/ 	.word	0x00000003
        /*0938*/ 	.word	0x00000060
        /*093c*/ 	.short	0x010a
        /*093e*/ 	.byte	0x3f
	.zero		1


	//   ....[61]....
        /*0940*/ 	.word	0x000115b0
        /*0944*/ 	.word	0x00000003
        /*0948*/ 	.word	0x00031c40
        /*094c*/ 	.short	0x010a
        /*094e*/ 	.byte	0x3f
	.zero		1


	//   ....[62]....
        /*0950*/ 	.word	0x00011600
        /*0954*/ 	.word	0x0000000c
        /*0958*/ 	.word	0x00000060
        /*095c*/ 	.short	0x010a
        /*095e*/ 	.byte	0x3f
	.zero		1


	//   ....[63]....
        /*0960*/ 	.word	0x00011650
        /*0964*/ 	.word	0x00000002
        /*0968*/ 	.word	0x00031c40
        /*096c*/ 	.short	0x010a
        /*096e*/ 	.byte	0x3f
	.zero		1


	//   ....[64]....
        /*0970*/ 	.word	0x000116a0
        /*0974*/ 	.word	0x00000008
        /*0978*/ 	.word	0x00000060
        /*097c*/ 	.short	0x010a
        /*097e*/ 	.byte	0x3f
	.zero		1


	//   ....[65]....
        /*0980*/ 	.word	0x000116f0
        /*0984*/ 	.word	0x00000003
        /*0988*/ 	.word	0x00031c60
        /*098c*/ 	.short	0x010a
        /*098e*/ 	.byte	0x3f
	.zero		1


	//   ....[66]....
        /*0990*/ 	.word	0x00012070
        /*0994*/ 	.word	0x00000009
        /*0998*/ 	.word	0x00031c20
        /*099c*/ 	.short	0x010a
        /*099e*/ 	.byte	0x3f
	.zero		1


	//   ....[67]....
        /*09a0*/ 	.word	0x00012210
        /*09a4*/ 	.word	0x00000005
        /*09a8*/ 	.word	0x00000000
        /*09ac*/ 	.short	0x010a
        /*09ae*/ 	.byte	0x3f
	.zero		1


	//   ....[68]....
        /*09b0*/ 	.word	0x00012260
        /*09b4*/ 	.word	0x00000003
        /*09b8*/ 	.word	0x00000000
        /*09bc*/ 	.short	0x010a
        /*09be*/ 	.byte	0x3f
	.zero		1


	//   ....[69]....
        /*09c0*/ 	.word	0x000122b0
        /*09c4*/ 	.word	0x00000017
        /*09c8*/ 	.word	0x00000000
        /*09cc*/ 	.short	0x010a
        /*09ce*/ 	.byte	0x3f
	.zero		1


	//----- nvinfo : EIATTR_NUM_MBARRIERS
	.align		4
.L_1267:
        /*09d0*/ 	.byte	0x03, 0x38
        /*09d2*/ 	.short	0x0016


	//----- nvinfo : EIATTR_EXIT_INSTR_OFFSETS
	.align		4
        /*09d4*/ 	.byte	0x04, 0x1c
        /*09d6*/ 	.short	(.L_1269 - .L_1268)


	//   ....[0]....
.L_1268:
        /*09d8*/ 	.word	0x00000a70


	//   ....[1]....
        /*09dc*/ 	.word	0x0000aa40


	//   ....[2]....
        /*09e0*/ 	.word	0x00010900


	//----- nvinfo : EIATTR_MAX_THREADS
	.align		4
.L_1269:
        /*09e4*/ 	.byte	0x04, 0x05
        /*09e6*/ 	.short	(.L_1271 - .L_1270)
.L_1270:
        /*09e8*/ 	.word	0x00000200
        /*09ec*/ 	.word	0x00000001
        /*09f0*/ 	.word	0x00000001


	//----- nvinfo : EIATTR_CRS_STACK_SIZE
	.align		4
.L_1271:
        /*09f4*/ 	.byte	0x04, 0x1e
        /*09f6*/ 	.short	(.L_1273 - .L_1272)
.L_1272:
        /*09f8*/ 	.word	0x00000000


	//----- nvinfo : EIATTR_CBANK_PARAM_SIZE
	.align		4
.L_1273:
        /*09fc*/ 	.byte	0x03, 0x19
        /*09fe*/ 	.short	0x0af0


	//----- nvinfo : EIATTR_PARAM_CBANK
	.align		4
        /*0a00*/ 	.byte	0x04, 0x0a
        /*0a02*/ 	.short	(.L_1275 - .L_1274)
	.align		4
.L_1274:
        /*0a04*/ 	.word	index@(.nv.constant0._ZN7cutlass13device_kernelIN5flash11enable_sm90INS1_16FlashAttnFwdSm90INS1_25CollectiveMainloopFwdSm90ILi2EN4cute5tupleIJNS5_1CILi1EEES8_S8_EEENS6_IJNS7_ILi192EEENS7_ILi144EEENS7_ILi96EEEEEELi96ENS_6half_tEfNS_4arch4Sm90ELb0ELb0ELb0ELb1ELb0ELb0ELb0ELb0ELb1ELb1ELb0ELb0EEENS1_21CollectiveEpilogueFwdINS6_IJSA_SC_SB_EEES9_SE_SG_Li384ELb1ELb1ELb0ELb0EEENS1_36VarlenDynamicPersistentTileSchedulerILi192ELi144ELi384ELi128ELb0ELb1ELb1ELb0ELb1ELb1EEEEEEEEEvNT_6ParamsE)
        /*0a08*/ 	.short	0x0210
        /*0a0a*/ 	.short	0x0af0


	//----- nvinfo : EIATTR_SW_WAR
	.align		4
.L_1275:
        /*0a0c*/ 	.byte	0x04, 0x36
        /*0a0e*/ 	.short	(.L_1277 - .L_1276)
.L_1276:
        /*0a10*/ 	.word	0x00000008
.L_1277:


//--------------------- .nv.info._ZN7cutlass13device_kernelIN5flash11enable_sm90INS1_16FlashAttnFwdSm90INS1_25CollectiveMainloopFwdSm90ILi2EN4cute5tupleIJNS5_1CILi1EEES8_S8_EEENS6_IJNS7_ILi192EEENS7_ILi144EEENS7_ILi96EEEEEELi96ENS_6half_tEfNS_4arch4Sm90ELb0ELb0ELb0ELb1ELb0ELb1ELb0ELb0ELb1ELb1ELb0ELb0EEENS1_21CollectiveEpilogueFwdINS6_IJSA_SC_SB_EEES9_SE_SG_Li384ELb1ELb1ELb0ELb0EEENS1_36VarlenDynamicPersistentTileSchedulerILi192ELi144ELi384ELi128ELb0ELb1ELb1ELb0ELb1ELb1EEEEEEEEEvNT_6ParamsE --------------------------
	.section	.nv.info._ZN7cutlass13device_kernelIN5flash11enable_sm90INS1_16FlashAttnFwdSm90INS1_25CollectiveMainloopFwdSm90ILi2EN4cute5tupleIJNS5_1CILi1EEES8_S8_EEENS6_IJNS7_ILi192EEENS7_ILi144EEENS7_ILi96EEEEEELi96ENS_6half_tEfNS_4arch4Sm90ELb0ELb0ELb0ELb1ELb0ELb1ELb0ELb0ELb1ELb1ELb0ELb0EEENS1_21CollectiveEpilogueFwdINS6_IJSA_SC_SB_EEES9_SE_SG_Li384ELb1ELb1ELb0ELb0EEENS1_36VarlenDynamicPersistentTileSchedulerILi192ELi144ELi384ELi128ELb0ELb1ELb1ELb0ELb1ELb1EEEEEEEEEvNT_6ParamsE,"",@"SHT_CUDA_INFO"
	.sectionflags	@""
	.align	4


	//----- nvinfo : EIATTR_CUDA_API_VERSION
	.align		4
        /*0000*/ 	.byte	0x04, 0x37
        /*0002*/ 	.short	(.L_1279 - .L_1278)
.L_1278:
        /*0004*/ 	.word	0x00000082


	//----- nvinfo : EIATTR_KPARAM_INFO
	.align		4
.L_1279:
        /*0008*/ 	.byte	0x04, 0x17
        /*000a*/ 	.short	(.L_1281 - .L_1280)
.L_1280:
        /*000c*/ 	.word	0x00000000
        /*0010*/ 	.short	0x0000
        /*0012*/ 	.short	0x0070
        /*0014*/ 	.byte	0x00, 0xf0, 0x01, 0x2a


	//----- nvinfo : EIATTR_SPARSE_MMA_MASK
	.align		4
.L_1281:
        /*0018*/ 	.byte	0x03, 0x50
        /*001a*/ 	.short	0x0000


	//----- nvinfo : EIATTR_MAXREG_COUNT
	.align		4
        /*001c*/ 	.byte	0x03, 0x1b
        /*001e*/ 	.short	0x0080


	//----- nvinfo : EIATTR_NUM_BARRIERS
	.align		4
        /*0020*/ 	.byte	0x02, 0x4c
        /*0022*/ 	.byte	0x10
	.zero		1


	//----- nvinfo : EIATTR_EXTERNS
	.align		4
        /*0024*/ 	.byte	0x04, 0x0f
        /*0026*/ 	.short	(.L_1283 - .L_1282)


	//   ....[0]....
	.align		4
.L_1282:
        /*0028*/ 	.word	index@(__assertfail)


	//----- nvinfo : EIATTR_ANNOTATIONS
	.align		4
.L_1283:
        /*002c*/ 	.byte	0x04, 0x55
        /*002e*/ 	.short	(.L_1285 - .L_1284)


	//   ....[0]....
.L_1284:
        /* <DEDUP_REMOVED lines=131> */


	//----- nvinfo : EIATTR_MERCURY_ISA_VERSION
	.align		4
.L_1285:
        /*0850*/ 	.byte	0x03, 0x5f
        /*0852*/ 	.short	0x0101


	//----- nvinfo : EIATTR_UNUSED_LOAD_BYTE_OFFSET
	.align		4
        /*0854*/ 	.byte	0x04, 0x44
        /*0856*/ 	.short	(.L_1287 - .L_1286)


	//   ....[0]....
.L_1286:
        /*0858*/ 	.word	0x00000ad0
        /*085c*/ 	.word	0x0000fff0


	//   ....[1]....
        /*0860*/ 	.word	0x00014650
        /*0864*/ 	.word	0x0000fff0


	//----- nvinfo : EIATTR_INT_WARP_WIDE_INSTR_OFFSETS
	.align		4
.L_1287:
        /*0868*/ 	.byte	0x04, 0x31
        /*086a*/ 	.short	(.L_1289 - .L_1288)


	//   ....[0]....
.L_1288:
        /*086c*/ 	.word	0x00000180


	//   ....[1]....
        /*0870*/ 	.word	0x00000220


	//   ....[2]....
        /*0874*/ 	.word	0x00000290


	//   ....[3]....
        /*0878*/ 	.word	0x00018990


	//   ....[4]....
        /*087c*/ 	.word	0x00018a20


	//   ....[5]....
        /*0880*/ 	.word	0x0001c590


	//   ....[6]....
        /*0884*/ 	.word	0x0001c620


	//----- nvinfo : EIATTR_COOP_GROUP_MASK_REGIDS
	.align		4
.L_1289:
        /*0888*/ 	.byte	0x04, 0x29
        /*088a*/ 	.short	(.L_1291 - .L_1290)


	//   ....[0]....
.L_1290:
        /*088c*/ 	.word	0xffffffff


	//   ....[1]....
        /*0890*/ 	.word	0xffffffff


	//   ....[2]....
        /*0894*/ 	.word	0xffffffff


	//   ....[3]....
        /*0898*/ 	.word	0xffffffff


	//   ....[4]....
        /*089c*/ 	.word	0xffffffff


	//   ....[5]....
        /*08a0*/ 	.word	0xffffffff


	//   ....[6]....
        /*08a4*/ 	.word	0xffffffff


	//   ....[7]....
        /*08a8*/ 	.word	0xffffffff


	//   ....[8]....
        /*08ac*/ 	.word	0xffffffff


	//   ....[9]....
        /*08b0*/ 	.word	0xffffffff


	//   ....[10]....
        /*08b4*/ 	.word	0xffffffff


	//   ....[11]....
        /*08b8*/ 	.word	0xffffffff


	//   ....[12]....
        /*08bc*/ 	.word	0xffffffff


	//   ....[13]....
        /*08c0*/ 	.word	0xffffffff


	//   ....[14]....
        /*08c4*/ 	.word	0xffffffff


	//   ....[15]....
        /*08c8*/ 	.word	0xffffffff


	//   ....[16]....
        /*08cc*/ 	.word	0xffffffff


	//   ....[17]....
        /*08d0*/ 	.word	0xffffffff


	//   ....[18]....
        /*08d4*/ 	.word	0xffffffff


	//   ....[19]....
        /*08d8*/ 	.word	0xffffffff


	//   ....[20]....
        /*08dc*/ 	.word	0xffffffff


	//   ....[21]....
        /*08e0*/ 	.word	0xffffffff


	//   ....[22]....
        /*08e4*/ 	.word	0xffffffff


	//   ....[23]....
        /*08e8*/ 	.word	0xffffffff


	//   ....[24]....
        /*08ec*/ 	.word	0xffffffff


	//   ....[25]....
        /*08f0*/ 	.word	0xffffffff


	//   ....[26]....
        /*08f4*/ 	.word	0xffffffff


	//   ....[27]....
        /*08f8*/ 	.word	0xffffffff


	//   ....[28]....
        /*08fc*/ 	.word	0xffffffff


	//   ....[29]....
        /*0900*/ 	.word	0xffffffff


	//   ....[30]....
        /*0904*/ 	.word	0xffffffff


	//   ....[31]....
        /*0908*/ 	.word	0xffffffff


	//   ....[32]....
        /*090c*/ 	.word	0xffffffff


	//   ....[33]....
        /*0910*/ 	.word	0xffffffff


	//   ....[34]....
        /*0914*/ 	.word	0xffffffff


	//   ....[35]....
        /*0918*/ 	.word	0xffffffff


	//   ....[36]....
        /*091c*/ 	.word	0xffffffff


	//   ....[37]....
        /*0920*/ 	.word	0xffffffff


	//   ....[38]....
        /*0924*/ 	.word	0xffffffff


	//   ....[39]....
        /*0928*/ 	.word	0xffffffff


	//   ....[40]....
        /*092c*/ 	.word	0xffffffff


	//   ....[41]....
        /*0930*/ 	.word	0xffffffff


	//   ....[42]....
        /*0934*/ 	.word	0xffffffff


	//   ....[43]....
        /*0938*/ 	.word	0xffffffff


	//   ....[44]....
        /*093c*/ 	.word	0xffffffff


	//   ....[45]....
        /*0940*/ 	.word	0xffffffff


	//   ....[46]....
        /*0944*/ 	.word	0xffffffff


	//   ....[47]....
        /*0948*/ 	.word	0xffffffff


	//   ....[48]....
        /*094c*/ 	.word	0xffffffff


	//   ....[49]....
        /*0950*/ 	.word	0xffffffff


	//   ....[50]....
        /*0954*/ 	.word	0xffffffff


	//   ....[51]....
        /*0958*/ 	.word	0xffffffff


	//   ....[52]....
        /*095c*/ 	.word	0xffffffff


	//   ....[53]....
        /*0960*/ 	.word	0xffffffff


	//   ....[54]....
        /*0964*/ 	.word	0xffffffff


	//   ....[55]....
        /*0968*/ 	.word	0xffffffff


	//   ....[56]....
        /*096c*/ 	.word	0xffffffff


	//   ....[57]....
        /*0970*/ 	.word	0xffffffff


	//   ....[58]....
        /*0974*/ 	.word	0xffffffff


	//   ....[59]....
        /*0978*/ 	.word	0xffffffff


	//   ....[60]....
        /*097c*/ 	.word	0xffffffff


	//   ....[61]....
        /*0980*/ 	.word	0xffffffff


	//   ....[62]....
        /*0984*/ 	.word	0xffffffff


	//   ....[63]....
        /*0988*/ 	.word	0xffffffff


	//   ....[64]....
        /*098c*/ 	.word	0xffffffff


	//   ....[65]....
        /*0990*/ 	.word	0xffffffff


	//   ....[66]....
        /*0994*/ 	.word	0xffffffff


	//   ....[67]....
        /*0998*/ 	.word	0xffffffff


	//   ....[68]....
        /*099c*/ 	.word	0xffffffff


	//   ....[69]....
        /*09a0*/ 	.word	0xffffffff


	//   ....[70]....
        /*09a4*/ 	.word	0xffffffff


	//   ....[71]....
        /*09a8*/ 	.word	0xffffffff


	//   ....[72]....
        /*09ac*/ 	.word	0xffffffff


	//   ....[73]....
        /*09b0*/ 	.word	0xffffffff


	//   ....[74]....
        /*09b4*/ 	.word	0xffffffff


	//   ....[75]....
        /*09b8*/ 	.word	0xffffffff


	//   ....[76]....
        /*09bc*/ 	.word	0xffffffff


	//   ....[77]....
        /*09c0*/ 	.word	0xffffffff


	//   ....[78]....
        /*09c4*/ 	.word	0xffffffff


	//   ....[79]....
        /*09c8*/ 	.word	0xffffffff


	//   ....[80]....
        /*09cc*/ 	.word	0xffffffff


	//   ....[81]....
        /*09d0*/ 	.word	0xffffffff


	//   ....[82]....
        /*09d4*/ 	.word	0xffffffff


	//   ....[83]....
        /*09d8*/ 	.word	0xffffffff


	//   ....[84]....
        /*09dc*/ 	.word	0xffffffff


	//   ....[85]....
        /*09e0*/ 	.word	0xffffffff


	//   ....[86]....
        /*09e4*/ 	.word	0xffffffff


	//   ....[87]....
        /*09e8*/ 	.word	0xffffffff


	//   ....[88]....
        /*09ec*/ 	.word	0xffffffff


	//   ....[89]....
        /*09f0*/ 	.word	0xffffffff


	//   ....[90]....
        /*09f4*/ 	.word	0x0500000f


	//   ....[91]....
        /*09f8*/ 	.word	0x0500000f


	//   ....[92]....
        /*09fc*/ 	.word	0x0500000f


	//   ....[93]....
        /*0a00*/ 	.word	0x0500000f


	//   ....[94]....
        /*0a04*/ 	.word	0x0500000f


	//   ....[95]....
        /*0a08*/ 	.word	0x0500000f


	//   ....[96]....
        /*0a0c*/ 	.word	0x0500000f


	//   ....[97]....
        /*0a10*/ 	.word	0x0500000f


	//   ....[98]....
        /*0a14*/ 	.word	0x0500000f


	//   ....[99]....
        /*0a18*/ 	.word	0x0500000f


	//   ....[100]....
        /*0a1c*/ 	.word	0x0500000f


	//   ....[101]....
        /*0a20*/ 	.word	0x0500000f


	//   ....[102]....
        /*0a24*/ 	.word	0x0500000f


	//   ....[103]....
        /*0a28*/ 	.word	0x0500000f


	//   ....[104]....
        /*0a2c*/ 	.word	0x0500000f


	//   ....[105]....
        /*0a30*/ 	.word	0x0500000f


	//   ....[106]....
        /*0a34*/ 	.word	0x0500000f


	//   ....[107]....
        /*0a38*/ 	.word	0x0500000f


	//   ....[108]....
        /*0a3c*/ 	.word	0x0500000f


	//   ....[109]....
        /*0a40*/ 	.word	0x0500000f


	//   ....[110]....
        /*0a44*/ 	.word	0x0500000f


	//   ....[111]....
        /*0a48*/ 	.word	0x0500000f


	//   ....[112]....
        /*0a4c*/ 	.word	0x0500000f


	//   ....[113]....
        /*0a50*/ 	.word	0x0500000f


	//   ....[114]....
        /*0a54*/ 	.word	0x0500000f


	//   ....[115]....
        /*0a58*/ 	.word	0x0500000f


	//   ....[116]....
        /*0a5c*/ 	.word	0x0500000f


	//   ....[117]....
        /*0a60*/ 	.word	0x0500000f


	//   ....[118]....
        /*0a64*/ 	.word	0x0500000f


	//   ....[119]....
        /*0a68*/ 	.word	0x0500000f


	//   ....[120]....
        /*0a6c*/ 	.word	0x0500000f


	//   ....[121]....
        /*0a70*/ 	.word	0x0500000f


	//   ....[122]....
        /*0a74*/ 	.word	0x0500000f


	//   ....[123]....
        /*0a78*/ 	.word	0x0500000f


	//   ....[124]....
        /*0a7c*/ 	.word	0x0500000f


	//   ....[125]....
        /*0a80*/ 	.word	0x0500000f


	//   ....[126]....
        /*0a84*/ 	.word	0x0500000f


	//   ....[127]....
        /*0a88*/ 	.word	0x0500000f


	//   ....[128]....
        /*0a8c*/ 	.word	0x0500000f


	//   ....[129]....
        /*0a90*/ 	.word	0x0500000f


	//   ....[130]....
        /*0a94*/ 	.word	0x0500000f


	//   ....[131]....
        /*0a98*/ 	.word	0x0500000f


	//   ....[132]....
        /*0a9c*/ 	.word	0x0500000f


	//   ....[133]....
        /*0aa0*/ 	.word	0x0500000f


	//   ....[134]....
        /*0aa4*/ 	.word	0x0500000f


	//----- nvinfo : EIATTR_COOP_GROUP_INSTR_OFFSETS
	.align		4
.L_1291:
        /*0aa8*/ 	.byte	0x04, 0x28
        /*0aaa*/ 	.short	(.L_1293 - .L_1292)


	//   ....[0]....
.L_1292:
        /*0aac*/ 	.word	0x00000060


	//   ....[1]....
        /*0ab0*/ 	.word	0x00000190


	//   ....[2]....
        /*0ab4*/ 	.word	0x00000240


	//   ....[3]....
        /*0ab8*/ 	.word	0x00000400


	//   ....[4]....
        /*0abc*/ 	.word	0x00000560


	//   ....[5]....
        /*0ac0*/ 	.word	0x00000680


	//   ....[6]....
        /*0ac4*/ 	.word	0x000007e0


	//   ....[7]....
        /*0ac8*/ 	.word	0x00006f90


	//   ....[8]....
        /*0acc*/ 	.word	0x00007560


	//   ....[9]....
        /*0ad0*/ 	.word	0x00007570


	//   ....[10]....
        /*0ad4*/ 	.word	0x00007580


	//   ....[11]....
        /*0ad8*/ 	.word	0x00007590


	//   ....[12]....
        /*0adc*/ 	.word	0x000090c0


	//   ....[13]....
        /*0ae0*/ 	.word	0x000090d0


	//   ....[14]....
        /*0ae4*/ 	.word	0x000090e0


	//   ....[15]....
        /*0ae8*/ 	.word	0x000090f0


	//   ....[16]....
        /*0aec*/ 	.word	0x0000d520


	//   ....[17]....
        /*0af0*/ 	.word	0x0000d540


	//   ....[18]....
        /*0af4*/ 	.word	0x0000d940


	//   ....[19]....
        /*0af8*/ 	.word	0x0000d960


	//   ....[20]....
        /*0afc*/ 	.word	0x0000ed40


	//   ....[21]....
        /*0b00*/ 	.word	0x00011980


	//   ....[22]....
        /*0b04*/ 	.word	0x000119a0


	//   ....[23]....
        /*0b08*/ 	.word	0x00011f30


	//   ....[24]....
        /*0b0c*/ 	.word	0x00011f50


	//   ....[25]....
        /*0b10*/ 	.word	0x00013830


	//   ....[26]....
        /*0b14*/ 	.word	0x00013f90


	//   ....[27]....
        /*0b18*/ 	.word	0x00013fc0


	//   ....[28]....
        /*0b1c*/ 	.word	0x00014000


	//   ....[29]....
        /*0b20*/ 	.word	0x00014010


	//   ....[30]....
        /*0b24*/ 	.word	0x00014fc0


	//   ....[31]....
        /*0b28*/ 	.word	0x00015000


	//   ....[32]....
        /*0b2c*/ 	.word	0x00015040


	//   ....[33]....
        /*0b30*/ 	.word	0x00015060


	//   ....[34]....
        /*0b34*/ 	.word	0x00015570


	//   ....[35]....
        /*0b38*/ 	.word	0x00015590


	//   ....[36]....
        /*0b3c*/ 	.word	0x00015690


	//   ....[37]....
        /*0b40*/ 	.word	0x000156b0


	//   ....[38]....
        /*0b44*/ 	.word	0x00015f00


	//   ....[39]....
        /*0b48*/ 	.word	0x00015f10


	//   ....[40]....
        /*0b4c*/ 	.word	0x00016070


	//   ....[41]....
        /*0b50*/ 	.word	0x00016080


	//   ....[42]....
        /*0b54*/ 	.word	0x00016220


	//   ....[43]....
        /*0b58*/ 	.word	0x00016410


	//   ....[44]....
        /*0b5c*/ 	.word	0x00016440


	//   ....[45]....
        /*0b60*/ 	.word	0x00016470


	//   ....[46]....
        /*0b64*/ 	.word	0x000164a0


	//   ....[47]....
        /*0b68*/ 	.word	0x000164d0


	//   ....[48]....
        /*0b6c*/ 	.word	0x00016500


	//   ....[49]....
        /*0b70*/ 	.word	0x00016670


	//   ....[50]....
        /*0b74*/ 	.word	0x000166a0


	//   ....[51]....
        /*0b78*/ 	.word	0x000166d0


	//   ....[52]....
        /*0b7c*/ 	.word	0x00016700


	//   ....[53]....
        /*0b80*/ 	.word	0x00016730


	//   ....[54]....
        /*0b84*/ 	.word	0x00016760


	//   ....[55]....
        /*0b88*/ 	.word	0x000167f0


	//   ....[56]....
        /*0b8c*/ 	.word	0x00016820


	//   ....[57]....
        /*0b90*/ 	.word	0x000168a0


	//   ....[58]....
        /*0b94*/ 	.word	0x00017510


	//   ....[59]....
        /*0b98*/ 	.word	0x00018f50


	//   ....[60]....
        /*0b9c*/ 	.word	0x00019c50


	//   ....[61]....
        /*0ba0*/ 	.word	0x00019c60


	//   ....[62]....
        /*0ba4*/ 	.word	0x00019d50


	//   ....[63]....
        /*0ba8*/ 	.word	0x00019d60


	//   ....[64]....
        /*0bac*/ 	.word	0x00019e10


	//   ....[65]....
        /*0bb0*/ 	.word	0x00019e20


	//   ....[66]....
        /*0bb4*/ 	.word	0x00019e30


	//   ....[67]....
        /*0bb8*/ 	.word	0x00019e40


	//   ....[68]....
        /*0bbc*/ 	.word	0x00019f10


	//   ....[69]....
        /*0bc0*/ 	.word	0x00019f50


	//   ....[70]....
        /*0bc4*/ 	.word	0x00019f60


	//   ....[71]....
        /*0bc8*/ 	.word	0x00019f80


	//   ....[72]....
        /*0bcc*/ 	.word	0x0001cd10


	//   ....[73]....
        /*0bd0*/ 	.word	0x0001cd30


	//   ....[74]....
        /*0bd4*/ 	.word	0x0001cd70


	//   ....[75]....
        /*0bd8*/ 	.word	0x0001cda0


	//   ....[76]....
        /*0bdc*/ 	.word	0x0001cdd0


	//   ....[77]....
        /*0be0*/ 	.word	0x0001ce00


	//   ....[78]....
        /*0be4*/ 	.word	0x0001ce30


	//   ....[79]....
        /*0be8*/ 	.word	0x0001ce60


	//   ....[80]....
        /*0bec*/ 	.word	0x0001cfe0


	//   ....[81]....
        /*0bf0*/ 	.word	0x0001d020


	//   ....[82]....
        /*0bf4*/ 	.word	0x0001d050


	//   ....[83]....
        /*0bf8*/ 	.word	0x0001d080


	//   ....[84]....
        /*0bfc*/ 	.word	0x0001d0b0


	//   ....[85]....
        /*0c00*/ 	.word	0x0001d0e0


	//   ....[86]....
        /*0c04*/ 	.word	0x0001d1a0


	//   ....[87]....
        /*0c08*/ 	.word	0x0001d1c0


	//   ....[88]....
        /*0c0c*/ 	.word	0x0001d230


	//   ....[89]....
        /*0c10*/ 	.word	0x0001d690


	//   ....[90]....
        /*0c14*/ 	.word	0x0001daf0


	//   ....[91]....
        /*0c18*/ 	.word	0x0001dba0


	//   ....[92]....
        /*0c1c*/ 	.word	0x0001dc30


	//   ....[93]....
        /*0c20*/ 	.word	0x0001dc80


	//   ....[94]....
        /*0c24*/ 	.word	0x0001dcd0


	//   ....[95]....
        /*0c28*/ 	.word	0x0001ddc0


	//   ....[96]....
        /*0c2c*/ 	.word	0x0001de50


	//   ....[97]....
        /*0c30*/ 	.word	0x0001deb0


	//   ....[98]....
        /*0c34*/ 	.word	0x0001df10


	//   ....[99]....
        /*0c38*/ 	.word	0x0001e120


	//   ....[100]....
        /*0c3c*/ 	.word	0x0001e170


	//   ....[101]....
        /*0c40*/ 	.word	0x0001e200


	//   ....[102]....
        /*0c44*/ 	.word	0x0001e290


	//   ....[103]....
        /*0c48*/ 	.word	0x0001e350


	//   ....[104]....
        /*0c4c*/ 	.word	0x0001e640


	//   ....[105]....
        /*0c50*/ 	.word	0x0001e7f0


	//   ....[106]....
        /*0c54*/ 	.word	0x0001e840


	//   ....[107]....
        /*0c58*/ 	.word	0x0001e8b0


	//   ....[108]....
        /*0c5c*/ 	.word	0x0001e9b0


	//   ....[109]....
        /*0c60*/ 	.word	0x0001ea20


	//   ....[110]....
        /*0c64*/ 	.word	0x0001eb20


	//   ....[111]....
        /*0c68*/ 	.word	0x0001eba0


	//   ....[112]....
        /*0c6c*/ 	.word	0x0001ec20


	//   ....[113]....
        /*0c70*/ 	.word	0x0001ed20


	//   ....[114]....
        /*0c74*/ 	.word	0x0001ee20


	//   ....[115]....
        /*0c78*/ 	.word	0x0001ee80


	//   ....[116]....
        /*0c7c*/ 	.word	0x0001ef60


	//   ....[117]....
        /*0c80*/ 	.word	0x0001f280


	//   ....[118]....
        /*0c84*/ 	.word	0x0001f330


	//   ....[119]....
        /*0c88*/ 	.word	0x0001f430


	//   ....[120]....
        /*0c8c*/ 	.word	0x0001f4b0


	//   ....[121]....
        /*0c90*/ 	.word	0x0001f520


	//   ....[122]....
        /*0c94*/ 	.word	0x0001f590


	//   ....[123]....
        /*0c98*/ 	.word	0x0001f600


	//   ....[124]....
        /*0c9c*/ 	.word	0x0001f680


	//   ....[125]....
        /*0ca0*/ 	.word	0x0001f710


	//   ....[126]....
        /*0ca4*/ 	.word	0x0001f7c0


	//   ....[127]....
        /*0ca8*/ 	.word	0x0001f830


	//   ....[128]....
        /*0cac*/ 	.word	0x0001f8a0


	//   ....[129]....
        /*0cb0*/ 	.word	0x0001f910


	//   ....[130]....
        /*0cb4*/ 	.word	0x0001f990


	//   ....[131]....
        /*0cb8*/ 	.word	0x0001fa00


	//   ....[132]....
        /*0cbc*/ 	.word	0x0001faa0


	//   ....[133]....
        /*0cc0*/ 	.word	0x0001fb30


	//   ....[134]....
        /*0cc4*/ 	.word	0x0001fc50


	//----- nvinfo : EIATTR_REG_RECONFIG
	.align		4
.L_1293:
        /*0cc8*/ 	.byte	0x01, 0x54
	.zero		2


	//----- nvinfo : EIATTR_SYSCALL_OFFSETS
	.align		4
        /*0ccc*/ 	.byte	0x04, 0x46
        /*0cce*/ 	.short	(.L_1295 - .L_1294)


	//   ....[0]....
.L_1294:
        /*0cd0*/ 	.word	0x00001c80


	//   ....[1]....
        /*0cd4*/ 	.word	0x00001dd0


	//   ....[2]....
        /*0cd8*/ 	.word	0x00007160


	//   ....[3]....
        /*0cdc*/ 	.word	0x000074e0


	//   ....[4]....
        /*0ce0*/ 	.word	0x00018b80


	//   ....[5]....
        /*0ce4*/ 	.word	0x00018cd0


	//   ....[6]....
        /*0ce8*/ 	.word	0x00018dd0


	//   ....[7]....
        /*0cec*/ 	.word	0x000196e0


	//----- nvinfo : EIATTR_MBARRIER_INSTR_OFFSETS
	.align		4
.L_1295:
        /*0cf0*/ 	.byte	0x04, 0x39
        /*0cf2*/ 	.short	(.L_1297 - .L_1296)


	//   ....[0]....
.L_1296:
        /*0cf4*/ 	.word	0x000002b0
        /*0cf8*/ 	.word	0x000000ff
        /*0cfc*/ 	.word	0x00031c00
        /*0d00*/ 	.short	0x0100
        /*0d02*/ 	.byte	0x08
	.zero		1


	//   ....[1]....
        /*0d04*/ 	.word	0x000002c0
        /*0d08*/ 	.word	0x000000ff
        /*0d0c*/ 	.word	0x00031c20
        /*0d10*/ 	.short	0x0100
        /*0d12*/ 	.byte	0x08
	.zero		1


	//   ....[2]....
        /*0d14*/ 	.word	0x000003b0
        /*0d18*/ 	.word	0x000000ff
        /*0d1c*/ 	.word	0x00031c30
        /*0d20*/ 	.short	0x0100
        /*0d22*/ 	.byte	0x08
	.zero		1


	//   ....[3]....
        /*0d24*/ 	.word	0x000003c0
        /*0d28*/ 	.word	0x000000ff
        /*0d2c*/ 	.word	0x00031c40
        /*0d30*/ 	.short	0x0100
        /*0d32*/ 	.byte	0x08
	.zero		1


	//   ....[4]....
        /*0d34*/ 	.word	0x000003d0
        /*0d38*/ 	.word	0x000000ff
        /*0d3c*/ 	.word	0x00031c38
        /*0d40*/ 	.short	0x0100
        /*0d42*/ 	.byte	0x08
	.zero		1


	//   ....[5]....
        /*0d44*/ 	.word	0x000003e0
        /*0d48*/ 	.word	0x000000ff
        /*0d4c*/ 	.word	0x00031c48
        /*0d50*/ 	.short	0x0100
        /*0d52*/ 	.byte	0x08
	.zero		1


	//   ....[6]....
        /*0d54*/ 	.word	0x00000510
        /*0d58*/ 	.word	0x000000ff
        /*0d5c*/ 	.word	0x00031c50
        /*0d60*/ 	.short	0x0100
        /*0d62*/ 	.byte	0x08
	.zero		1


	//   ....[7]....
        /*0d64*/ 	.word	0x00000520
        /*0d68*/ 	.word	0x000000ff
        /*0d6c*/ 	.word	0x00031c60
        /*0d70*/ 	.short	0x0100
        /*0d72*/ 	.byte	0x08
	.zero		1


	//   ....[8]....
        /*0d74*/ 	.word	0x00000530
        /*0d78*/ 	.word	0x000000ff
        /*0d7c*/ 	.word	0x00031c58
        /*0d80*/ 	.short	0x0100
        /*0d82*/ 	.byte	0x08
	.zero		1


	//   ....[9]....
        /*0d84*/ 	.word	0x00000540
        /*0d88*/ 	.word	0x000000ff
        /*0d8c*/ 	.word	0x00031c68
        /*0d90*/ 	.short	0x0100
        /*0d92*/ 	.byte	0x08
	.zero		1


	//   ....[10]....
        /*0d94*/ 	.word	0x00000630
        /*0d98*/ 	.word	0x000000ff
        /*0d9c*/ 	.word	0x00031c70
        /*0da0*/ 	.short	0x0100
        /*0da2*/ 	.byte	0x06
	.zero		1


	//   ....[11]....
        /*0da4*/ 	.word	0x00000640
        /*0da8*/ 	.word	0x000000ff
        /*0dac*/ 	.word	0x00031c80
        /*0db0*/ 	.short	0x0100
        /*0db2*/ 	.byte	0x06
	.zero		1


	//   ....[12]....
        /*0db4*/ 	.word	0x00000650
        /*0db8*/ 	.word	0x000000ff
        /*0dbc*/ 	.word	0x00031c78
        /*0dc0*/ 	.short	0x0100
        /*0dc2*/ 	.byte	0x06
	.zero		1


	//   ....[13]....
        /*0dc4*/ 	.word	0x00000660
        /*0dc8*/ 	.word	0x000000ff
        /*0dcc*/ 	.word	0x00031c88
        /*0dd0*/ 	.short	0x0100
        /*0dd2*/ 	.byte	0x06
	.zero		1


	//   ....[14]....
        /*0dd4*/ 	.word	0x00000790
        /*0dd8*/ 	.word	0x000000ff
        /*0ddc*/ 	.word	0x00031c90
        /*0de0*/ 	.short	0x0100
        /*0de2*/ 	.byte	0x08
	.zero		1


	//   ....[15]....
        /*0de4*/ 	.word	0x000007a0
        /*0de8*/ 	.word	0x000000ff
        /*0dec*/ 	.word	0x00031ca0
        /*0df0*/ 	.short	0x0100
        /*0df2*/ 	.byte	0x08
	.zero		1


	//   ....[16]....
        /*0df4*/ 	.word	0x000007b0
        /*0df8*/ 	.word	0x000000ff
        /*0dfc*/ 	.word	0x00031c98
        /*0e00*/ 	.short	0x0100
        /*0e02*/ 	.byte	0x08
	.zero		1


	//   ....[17]....
        /*0e04*/ 	.word	0x000007c0
        /*0e08*/ 	.word	0x000000ff
        /*0e0c*/ 	.word	0x00031ca8
        /*0e10*/ 	.short	0x0100
        /*0e12*/ 	.byte	0x08
	.zero		1


	//   ....[18]....
        /*0e14*/ 	.word	0x000008f0
        /*0e18*/ 	.word	0x000000ff
        /*0e1c*/ 	.word	0x00031cb0
        /*0e20*/ 	.short	0x0100
        /*0e22*/ 	.byte	0x08
	.zero		1


	//   ....[19]....
        /*0e24*/ 	.word	0x00000900
        /*0e28*/ 	.word	0x000000ff
        /*0e2c*/ 	.word	0x00031cc0
        /*0e30*/ 	.short	0x0100
        /*0e32*/ 	.byte	0x08
	.zero		1


	//   ....[20]....
        /*0e34*/ 	.word	0x00000910
        /*0e38*/ 	.word	0x000000ff
        /*0e3c*/ 	.word	0x00031cb8
        /*0e40*/ 	.short	0x0100
        /*0e42*/ 	.byte	0x08
	.zero		1


	//   ....[21]....
        /*0e44*/ 	.word	0x00000920
        /*0e48*/ 	.word	0x000000ff
        /*0e4c*/ 	.word	0x00031cc8
        /*0e50*/ 	.short	0x0100
        /*0e52*/ 	.byte	0x08
	.zero		1


	//   ....[22]....
        /*0e54*/ 	.word	0x00003220
        /*0e58*/ 	.word	0x00000014
        /*0e5c*/ 	.word	0x00031c90
        /*0e60*/ 	.short	0x010a
        /*0e62*/ 	.byte	0x3f
	.zero		1


	//   ....[23]....
        /*0e64*/ 	.word	0x00004c40
        /*0e68*/ 	.word	0x00000014
        /*0e6c*/ 	.word	0x00031c90
        /*0e70*/ 	.short	0x010a
        /*0e72*/ 	.byte	0x3f
	.zero		1


	//   ....[24]....
        /*0e74*/ 	.word	0x00006670
        /*0e78*/ 	.word	0x00000014
        /*0e7c*/ 	.word	0x00031c90
        /*0e80*/ 	.short	0x010a
        /*0e82*/ 	.byte	0x3f
	.zero		1


	//   ....[25]....
        /*0e84*/ 	.word	0x000068e0
        /*0e88*/ 	.word	0x00000020
        /*0e8c*/ 	.word	0x00000000
        /*0e90*/ 	.short	0x0101
        /*0e92*/ 	.byte	0x3f
	.zero		1


	//   ....[26]....
        /*0e94*/ 	.word	0x00006920
        /*0e98*/ 	.word	0x00000014
        /*0e9c*/ 	.word	0x00031cb0
        /*0ea0*/ 	.short	0x010a
        /*0ea2*/ 	.byte	0x3f
	.zero		1


	//   ....[27]....
        /*0ea4*/ 	.word	0x00006c40
        /*0ea8*/ 	.word	0x00000014
        /*0eac*/ 	.word	0x00000000
        /*0eb0*/ 	.short	0x0101
        /*0eb2*/ 	.byte	0x3f
	.zero		1


	//   ....[28]....
        /*0eb4*/ 	.word	0x00007200
        /*0eb8*/ 	.word	0x00000010
        /*0ebc*/ 	.word	0x00031c00
        /*0ec0*/ 	.short	0x010a
        /*0ec2*/ 	.byte	0x3f
	.zero		1


	//   ....[29]....
        /*0ec4*/ 	.word	0x00007250
        /*0ec8*/ 	.word	0x00000010
        /*0ecc*/ 	.word	0x00031c00
        /*0ed0*/ 	.short	0x010a
        /*0ed2*/ 	.byte	0x3f
	.zero		1


	//   ....[30]....
        /*0ed4*/ 	.word	0x00007c80
        /*0ed8*/ 	.word	0x00000010
        /*0edc*/ 	.word	0x00031c00
        /*0ee0*/ 	.short	0x010a
        /*0ee2*/ 	.byte	0x3f
	.zero		1


	//   ....[31]....
        /*0ee4*/ 	.word	0x000095a0
        /*0ee8*/ 	.word	0x00000010
        /*0eec*/ 	.word	0x00031c00
        /*0ef0*/ 	.short	0x010a
        /*0ef2*/ 	.byte	0x3f
	.zero		1


	//   ....[32]....
        /*0ef4*/ 	.word	0x0000ac40
        /*0ef8*/ 	.word	0x00000000
        /*0efc*/ 	.word	0x00031c30
        /*0f00*/ 	.short	0x010a
        /*0f02*/ 	.byte	0x3f
	.zero		1


	//   ....[33]....
        /*0f04*/ 	.word	0x0000ad10
        /*0f08*/ 	.word	0x00000000
        /*0f0c*/ 	.word	0x00031c30
        /*0f10*/ 	.short	0x010a
        /*0f12*/ 	.byte	0x3f
	.zero		1


	//   ....[34]....
        /*0f14*/ 	.word	0x0000dec0
        /*0f18*/ 	.word	0x00000000
        /*0f1c*/ 	.word	0x00000000
        /*0f20*/ 	.short	0x0101
        /*0f22*/ 	.byte	0x3f
	.zero		1


	//   ....[35]....
        /*0f24*/ 	.word	0x0000f040
        /*0f28*/ 	.word	0x0000000e
        /*0f2c*/ 	.word	0x00031c30
        /*0f30*/ 	.short	0x010a
        /*0f32*/ 	.byte	0x3f
	.zero		1


	//   ....[36]....
        /*0f34*/ 	.word	0x0000f090
        /*0f38*/ 	.word	0x0000000e
        /*0f3c*/ 	.word	0x00031c30
        /*0f40*/ 	.short	0x010a
        /*0f42*/ 	.byte	0x3f
	.zero		1


	//   ....[37]....
        /*0f44*/ 	.word	0x00011690
        /*0f48*/ 	.word	0x0000000f
        /*0f4c*/ 	.word	0x00031c50
        /*0f50*/ 	.short	0x010a
        /*0f52*/ 	.byte	0x3f
	.zero		1


	//   ....[38]....
        /*0f54*/ 	.word	0x000116e0
        /*0f58*/ 	.word	0x0000000f
        /*0f5c*/ 	.word	0x00031c50
        /*0f60*/ 	.short	0x010a
        /*0f62*/ 	.byte	0x3f
	.zero		1


	//   ....[39]....
        /*0f64*/ 	.word	0x00012940
        /*0f68*/ 	.word	0x0000004c
        /*0f6c*/ 	.word	0x00000000
        /*0f70*/ 	.short	0x0101
        /*0f72*/ 	.byte	0x3f
	.zero		1


	//   ....[40]....
        /*0f74*/ 	.word	0x000129b0
        /*0f78*/ 	.word	0x0000004b
        /*0f7c*/ 	.word	0x00000000
        /*0f80*/ 	.short	0x0101
        /*0f82*/ 	.byte	0x3f
	.zero		1


	//   ....[41]....
        /*0f84*/ 	.word	0x000138c0
        /*0f88*/ 	.word	0x00000000
        /*0f8c*/ 	.word	0x00031c50
        /*0f90*/ 	.short	0x010a
        /*0f92*/ 	.byte	0x3f
	.zero		1


	//   ....[42]....
        /*0f94*/ 	.word	0x00013970
        /*0f98*/ 	.word	0x00000000
        /*0f9c*/ 	.word	0x00031c50
        /*0fa0*/ 	.short	0x010a
        /*0fa2*/ 	.byte	0x3f
	.zero		1


	//   ....[43]....
        /*0fa4*/ 	.word	0x00014310
        /*0fa8*/ 	.word	0x00000008
        /*0fac*/ 	.word	0x00000000
        /*0fb0*/ 	.short	0x0101
        /*0fb2*/ 	.byte	0x3f
	.zero		1


	//   ....[44]....
        /*0fb4*/ 	.word	0x00015580
        /*0fb8*/ 	.word	0x00000000
        /*0fbc*/ 	.word	0x00000000
        /*0fc0*/ 	.short	0x0101
        /*0fc2*/ 	.byte	0x3f
	.zero		1


	//   ....[45]....
        /*0fc4*/ 	.word	0x000175f0
        /*0fc8*/ 	.word	0x00000016
        /*0fcc*/ 	.word	0x00031c20
        /*0fd0*/ 	.short	0x010a
        /*0fd2*/ 	.byte	0x3f
	.zero		1


	//   ....[46]....
        /*0fd4*/ 	.word	0x000176b0
        /*0fd8*/ 	.word	0x00000008
        /*0fdc*/ 	.word	0x00031ca0
        /*0fe0*/ 	.short	0x010a
        /*0fe2*/ 	.byte	0x3f
	.zero		1


	//   ....[47]....
        /*0fe4*/ 	.word	0x00017ad0
        /*0fe8*/ 	.word	0x00000008
        /*0fec*/ 	.word	0x00031cc0
        /*0ff0*/ 	.short	0x010a
        /*0ff2*/ 	.byte	0x3f
	.zero		1


	//   ....[48]....
        /*0ff4*/ 	.word	0x00018020
        /*0ff8*/ 	.word	0x00000008
        /*0ffc*/ 	.word	0x00031ca0
        /*1000*/ 	.short	0x010a
        /*1002*/ 	.byte	0x3f
	.zero		1


	//   ....[49]....
        /*1004*/ 	.word	0x00018430
        /*1008*/ 	.word	0x00000008
        /*100c*/ 	.word	0x00031cc0
        /*1010*/ 	.short	0x010a
        /*1012*/ 	.byte	0x3f
	.zero		1


	//   ....[50]....
        /*1014*/ 	.word	0x00019190
        /*1018*/ 	.word	0x00000000
        /*101c*/ 	.word	0x00031c40
        /*1020*/ 	.short	0x010a
        /*1022*/ 	.byte	0x3f
	.zero		1


	//   ....[51]....
        /*1024*/ 	.word	0x0001a0c0
        /*1028*/ 	.word	0x00000016
        /*102c*/ 	.word	0x00031c00
        /*1030*/ 	.short	0x0107
        /*1032*/ 	.byte	0x3f
	.zero		1


	//   ....[52]....
        /*1034*/ 	.word	0x0001a1b0
        /*1038*/ 	.word	0x00000016
        /*103c*/ 	.word	0x00031c00
        /*1040*/ 	.short	0x0101
        /*1042*/ 	.byte	0x3f
	.zero		1


	//   ....[53]....
        /*1044*/ 	.word	0x0001a1d0
        /*1048*/ 	.word	0x00000016
        /*104c*/ 	.word	0x00031c20
        /*1050*/ 	.short	0x010a
        /*1052*/ 	.byte	0x3f
	.zero		1


	//   ....[54]....
        /*1054*/ 	.word	0x0001a510
        /*1058*/ 	.word	0x00000003
        /*105c*/ 	.word	0x00031c40
        /*1060*/ 	.short	0x010a
        /*1062*/ 	.byte	0x3f
	.zero		1


	//   ....[55]....
        /*1064*/ 	.word	0x0001a980
        /*1068*/ 	.word	0x00000002
        /*106c*/ 	.word	0x00031c60
        /*1070*/ 	.short	0x010a
        /*1072*/ 	.byte	0x3f
	.zero		1


	//   ....[56]....
        /*1074*/ 	.word	0x0001b0e0
        /*1078*/ 	.word	0x00000005
        /*107c*/ 	.word	0x00031c40
        /*1080*/ 	.short	0x010a
        /*1082*/ 	.byte	0x3f
	.zero		1


	//   ....[57]....
        /*1084*/ 	.word	0x0001b550
        /*1088*/ 	.word	0x00000003
        /*108c*/ 	.word	0x00031c60
        /*1090*/ 	.short	0x010a
        /*1092*/ 	.byte	0x3f
	.zero		1


	//   ....[58]....
        /*1094*/ 	.word	0x0001bc00
        /*1098*/ 	.word	0x00000005
        /*109c*/ 	.word	0x00031c40
        /*10a0*/ 	.short	0x010a
        /*10a2*/ 	.byte	0x3f
	.zero		1


	//   ....[59]....
        /*10a4*/ 	.word	0x0001c070
        /*10a8*/ 	.word	0x00000003
        /*10ac*/ 	.word	0x00031c60
        /*10b0*/ 	.short	0x010a
        /*10b2*/ 	.byte	0x3f
	.zero		1


	//   ....[60]....
        /*10b4*/ 	.word	0x0001c6c0
        /*10b8*/ 	.word	0x00000000
        /*10bc*/ 	.word	0x00031c60
        /*10c0*/ 	.short	0x010a
        /*10c2*/ 	.byte	0x3f
	.zero		1


	//   ....[61]....
        /*10c4*/ 	.word	0x0001d610
        /*10c8*/ 	.word	0x00000009
        /*10cc*/ 	.word	0x00031c20
        /*10d0*/ 	.short	0x010a
        /*10d2*/ 	.byte	0x3f
	.zero		1


	//   ....[62]....
        /*10d4*/ 	.word	0x0001d7a0
        /*10d8*/ 	.word	0x00000005
        /*10dc*/ 	.word	0x00000000
        /*10e0*/ 	.short	0x010a
        /*10e2*/ 	.byte	0x3f
	.zero		1


	//   ....[63]....
        /*10e4*/ 	.word	0x0001d810
        /*10e8*/ 	.word	0x00000003
        /*10ec*/ 	.word	0x00000000
        /*10f0*/ 	.short	0x010a
        /*10f2*/ 	.byte	0x3f
	.zero		1


	//   ....[64]....
        /*10f4*/ 	.word	0x0001d870
        /*10f8*/ 	.word	0x00000017
        /*10fc*/ 	.word	0x00000000
        /*1100*/ 	.short	0x010a
        /*1102*/ 	.byte	0x3f
	.zero		1


	//   ....[65]....
        /*1104*/ 	.word	0x0001d8a0
        /*1108*/ 	.word	0x00000007
        /*110c*/ 	.word	0x00000000
        /*1110*/ 	.short	0x010a
        /*1112*/ 	.byte	0x3f
	.zero		1


	//   ....[66]....
        /*1114*/ 	.word	0x0001d900
        /*1118*/ 	.word	0x00000014
        /*111c*/ 	.word	0x00031c90
        /*1120*/ 	.short	0x010a
        /*1122*/ 	.byte	0x3f
	.zero		1


	//   ....[67]....
        /*1124*/ 	.word	0x0001d950
        /*1128*/ 	.word	0x00000014
        /*112c*/ 	.word	0x00031c90
        /*1130*/ 	.short	0x010a
        /*1132*/ 	.byte	0x3f
	.zero		1


	//   ....[68]....
        /*1134*/ 	.word	0x0001d9a0
        /*1138*/ 	.word	0x00000014
        /*113c*/ 	.word	0x00031c90
        /*1140*/ 	.short	0x010a
        /*1142*/ 	.byte	0x3f
	.zero		1


	//   ....[69]....
        /*1144*/ 	.word	0x0001d9f0
        /*1148*/ 	.word	0x00000014
        /*114c*/ 	.word	0x00031cb0
        /*1150*/ 	.short	0x010a
        /*1152*/ 	.byte	0x3f
	.zero		1


	//   ....[70]....
        /*1154*/ 	.word	0x0001dd10
        /*1158*/ 	.word	0x00000010
        /*115c*/ 	.word	0x00031c00
        /*1160*/ 	.short	0x010a
        /*1162*/ 	.byte	0x3f
	.zero		1


	//   ....[71]....
        /*1164*/ 	.word	0x0001df40
        /*1168*/ 	.word	0x00000010
        /*116c*/ 	.word	0x00031c00
        /*1170*/ 	.short	0x010a
        /*1172*/ 	.byte	0x3f
	.zero		1


	//   ....[72]....
        /*1174*/ 	.word	0x0001df90
        /*1178*/ 	.word	0x00000000
        /*117c*/ 	.word	0x00031c30
        /*1180*/ 	.short	0x010a
        /*1182*/ 	.byte	0x3f
	.zero		1


	//   ....[73]....
        /*1184*/ 	.word	0x0001dfe0
        /*1188*/ 	.word	0x0000000e
        /*118c*/ 	.word	0x00031c30
        /*1190*/ 	.short	0x010a
        /*1192*/ 	.byte	0x3f
	.zero		1


	//   ....[74]....
        /*1194*/ 	.word	0x0001e030
        /*1198*/ 	.word	0x0000000f
        /*119c*/ 	.word	0x00031c50
        /*11a0*/ 	.short	0x010a
        /*11a2*/ 	.byte	0x3f
	.zero		1


	//   ....[75]....
        /*11a4*/ 	.word	0x0001e080
        /*11a8*/ 	.word	0x00000000
        /*11ac*/ 	.word	0x00031c50
        /*11b0*/ 	.short	0x010a
        /*11b2*/ 	.byte	0x3f
	.zero		1


	//   ....[76]....
        /*11b4*/ 	.word	0x0001e420
        /*11b8*/ 	.word	0x00000016
        /*11bc*/ 	.word	0x00031c20
        /*11c0*/ 	.short	0x010a
        /*11c2*/ 	.byte	0x3f
	.zero		1


	//   ....[77]....
        /*11c4*/ 	.word	0x0001e470
        /*11c8*/ 	.word	0x00000008
        /*11cc*/ 	.word	0x00031ca0
        /*11d0*/ 	.short	0x010a
        /*11d2*/ 	.byte	0x3f
	.zero		1


	//   ....[78]....
        /*11d4*/ 	.word	0x0001e4c0
        /*11d8*/ 	.word	0x00000008
        /*11dc*/ 	.word	0x00031cc0
        /*11e0*/ 	.short	0x010a
        /*11e2*/ 	.byte	0x3f
	.zero		1


	//   ....[79]....
        /*11e4*/ 	.word	0x0001e510
        /*11e8*/ 	.word	0x00000008
        /*11ec*/ 	.word	0x00031ca0
        /*11f0*/ 	.short	0x010a
        /*11f2*/ 	.byte	0x3f
	.zero		1


	//   ....[80]....
        /*11f4*/ 	.word	0x0001e560
        /*11f8*/ 	.word	0x00000008
        /*11fc*/ 	.word	0x00031cc0
        /*1200*/ 	.short	0x010a
        /*1202*/ 	.byte	0x3f
	.zero		1


	//   ....[81]....
        /*1204*/ 	.word	0x0001e700
        /*1208*/ 	.word	0x00000000
        /*120c*/ 	.word	0x00031c40
        /*1210*/ 	.short	0x010a
        /*1212*/ 	.byte	0x3f
	.zero		1


	//   ....[82]....
        /*1214*/ 	.word	0x0001efa0
        /*1218*/ 	.word	0x00000016
        /*121c*/ 	.word	0x00031c20
        /*1220*/ 	.short	0x010a
        /*1222*/ 	.byte	0x3f
	.zero		1


	//   ....[83]....
        /*1224*/ 	.word	0x0001eff0
        /*1228*/ 	.word	0x00000003
        /*122c*/ 	.word	0x00031c40
        /*1230*/ 	.short	0x010a
        /*1232*/ 	.byte	0x3f
	.zero		1


	//   ....[84]....
        /*1234*/ 	.word	0x0001f040
        /*1238*/ 	.word	0x00000002
        /*123c*/ 	.word	0x00031c60
        /*1240*/ 	.short	0x010a
        /*1242*/ 	.byte	0x3f
	.zero		1


	//   ....[85]....
        /*1244*/ 	.word	0x0001f090
        /*1248*/ 	.word	0x00000005
        /*124c*/ 	.word	0x00031c40
        /*1250*/ 	.short	0x010a
        /*1252*/ 	.byte	0x3f
	.zero		1


	//   ....[86]....
        /*1254*/ 	.word	0x0001f0e0
        /*1258*/ 	.word	0x00000003
        /*125c*/ 	.word	0x00031c60
        /*1260*/ 	.short	0x010a
        /*1262*/ 	.byte	0x3f
	.zero		1


	//   ....[87]....
        /*1264*/ 	.word	0x0001f130
        /*1268*/ 	.word	0x00000005
        /*126c*/ 	.word	0x00031c40
        /*1270*/ 	.short	0x010a
        /*1272*/ 	.byte	0x3f
	.zero		1


	//   ....[88]....
        /*1274*/ 	.word	0x0001f180
        /*1278*/ 	.word	0x00000003
        /*127c*/ 	.word	0x00031c60
        /*1280*/ 	.short	0x010a
        /*1282*/ 	.byte	0x3f
	.zero		1


	//   ....[89]....
        /*1284*/ 	.word	0x0001f1d0
        /*1288*/ 	.word	0x00000000
        /*128c*/ 	.word	0x00031c60
        /*1290*/ 	.short	0x010a
        /*1292*/ 	.byte	0x3f
	.zero		1


	//   ....[90]....
        /*1294*/ 	.word	0x0001fb70
        /*1298*/ 	.word	0x00000009
        /*129c*/ 	.word	0x00031c20
        /*12a0*/ 	.short	0x010a
        /*12a2*/ 	.byte	0x3f
	.zero		1


	//   ....[91]....
        /*12a4*/ 	.word	0x0001fd10
        /*12a8*/ 	.word	0x00000005
        /*12ac*/ 	.word	0x00000000
        /*12b0*/ 	.short	0x010a
        /*12b2*/ 	.byte	0x3f
	.zero		1


	//   ....[92]....
        /*12b4*/ 	.word	0x0001fd60
        /*12b8*/ 	.word	0x00000003
        /*12bc*/ 	.word	0x00000000
        /*12c0*/ 	.short	0x010a
        /*12c2*/ 	.byte	0x3f
	.zero		1


	//   ....[93]....
        /*12c4*/ 	.word	0x0001fdb0
        /*12c8*/ 	.word	0x00000017
        /*12cc*/ 	.word	0x00000000
        /*12d0*/ 	.short	0x010a
        /*12d2*/ 	.byte	0x3f
	.zero		1


	//----- nvinfo : EIATTR_NUM_MBARRIERS
	.align		4
.L_1297:
        /*12d4*/ 	.byte	0x03, 0x38
        /*12d6*/ 	.short	0x0016


	//----- nvinfo : EIATTR_EXIT_INSTR_OFFSETS
	.align		4
        /*12d8*/ 	.byte	0x04, 0x1c
        /*12da*/ 	.short	(.L_1299 - .L_1298)


	//   ....[0]....
.L_1298:
        /*12dc*/ 	.word	0x0001d8f0


	//----- nvinfo : EIATTR_MAX_THREADS
	.align		4
.L_1299:
        /*12e0*/ 	.byte	0x04, 0x05
        /*12e2*/ 	.short	(.L_1301 - .L_1300)
.L_1300:
        /*12e4*/ 	.word	0x00000200
        /*12e8*/ 	.word	0x00000001
        /*12ec*/ 	.word	0x00000001


	//----- nvinfo : EIATTR_CRS_STACK_SIZE
	.align		4
.L_1301:
        /*12f0*/ 	.byte	0x04, 0x1e
        /*12f2*/ 	.short	(.L_1303 - .L_1302)
.L_1302:
        /*12f4*/ 	.word	0x00000000


	//----- nvinfo : EIATTR_CBANK_PARAM_SIZE
	.align		4
.L_1303:
        /*12f8*/ 	.byte	0x03, 0x19
        /*12fa*/ 	.short	0x0af0


	//----- nvinfo : EIATTR_PARAM_CBANK
	.align		4
        /*12fc*/ 	.byte	0x04, 0x0a
        /*12fe*/ 	.short	(.L_1305 - .L_1304)
	.align		4
.L_1304:
        /*1300*/ 	.word	index@(.nv.constant0._ZN7cutlass13device_kernelIN5flash11enable_sm90INS1_16FlashAttnFwdSm90INS1_25CollectiveMainloopFwdSm90ILi2EN4cute5tupleIJNS5_1CILi1EEES8_S8_EEENS6_IJNS7_ILi192EEENS7_ILi144EEENS7_ILi96EEEEEELi96ENS_6half_tEfNS_4arch4Sm90ELb0ELb0ELb0ELb1ELb0ELb1ELb0ELb0ELb1ELb1ELb0ELb0EEENS1_21CollectiveEpilogueFwdINS6_IJSA_SC_SB_EEES9_SE_SG_Li384ELb1ELb1ELb0ELb0EEENS1_36VarlenDynamicPersistentTileSchedulerILi192ELi144ELi384ELi128ELb0ELb1ELb1ELb0ELb1ELb1EEEEEEEEEvNT_6ParamsE)
        /*1304*/ 	.short	0x0210
        /*1306*/ 	.short	0x0af0


	//----- nvinfo : EIATTR_SW_WAR
	.align		4
.L_1305:
        /*1308*/ 	.byte	0x04, 0x36
        /*130a*/ 	.short	(.L_1307 - .L_1306)
.L_1306:
        /*130c*/ 	.word	0x00000008
.L_1307:


//--------------------- .nv.info._ZN7cutlass13device_kernelIN5flash11enable_sm90INS1_16FlashAttnFwdSm90INS1_25CollectiveMainloopFwdSm90ILi2EN4cute5tupleIJNS5_1CILi1EEES8_S8_EEENS6_IJNS7_ILi192EEENS7_ILi128EEENS7_ILi96EEEEEELi96ENS_6half_tEfNS_4arch4Sm90ELb0ELb1ELb0ELb0ELb0ELb0ELb0ELb0ELb1ELb1ELb0ELb0EEENS1_21CollectiveEpilogueFwdINS6_IJSA_SC_SB_EEES9_SE_SG_Li384ELb0ELb1ELb0ELb0EEENS1_30DynamicPersistentTileSchedulerILi384ELi128ELb0ELb1ELb1EEEEEEEEEvNT_6ParamsE --------------------------
	.section	.nv.info._ZN7cutlass13device_kernelIN5flash11enable_sm90INS1_16FlashAttnFwdSm90INS1_25CollectiveMainloopFwdSm90ILi2EN4cute5tupleIJNS5_1CILi1EEES8_S8_EEENS6_IJNS7_ILi192EEENS7_ILi128EEENS7_ILi96EEEEEELi96ENS_6half_tEfNS_4arch4Sm90ELb0ELb1ELb0ELb0ELb0ELb0ELb0ELb0ELb1ELb1ELb0ELb0EEENS1_21CollectiveEpilogueFwdINS6_IJSA_SC_SB_EEES9_SE_SG_Li384ELb0ELb1ELb0ELb0EEENS1_30DynamicPersistentTileSchedulerILi384ELi128ELb0ELb1ELb1EEEEEEEEEvNT_6ParamsE,"",@"SHT_CUDA_INFO"
	.sectionflags	@""
	.align	4


	//----- nvinfo : EIATTR_CUDA_API_VERSION
	.align		4
        /*0000*/ 	.byte	0x04, 0x37
        /*0002*/ 	.short	(.L_1309 - .L_1308)
.L_1308:
        /*0004*/ 	.word	0x00000082


	//----- nvinfo : EIATTR_KPARAM_INFO
	.align		4
.L_1309:
        /*0008*/ 	.byte	0x04, 0x17
        /*000a*/ 	.short	(.L_1311 - .L_1310)
.L_1310:
        /*000c*/ 	.word	0x00000000
        /*0010*/ 	.short	0x0000
        /*0012*/ 	.short	0x0070
        /*0014*/ 	.byte	0x00, 0xf0, 0x01, 0x2a


	//----- nvinfo : EIATTR_SPARSE_MMA_MASK
	.align		4
.L_1311:
        /*0018*/ 	.byte	0x03, 0x50
        /*001a*/ 	.short	0x0000


	//----- nvinfo : EIATTR_MAXREG_COUNT
	.align		4
        /*001c*/ 	.byte	0x03, 0x1b
        /*001e*/ 	.short	0x0080


	//----- nvinfo : EIATTR_NUM_BARRIERS
	.align		4
        /*0020*/ 	.byte	0x02, 0x4c
        /*0022*/ 	.byte	0x10
	.zero		1


	//----- nvinfo : EIATTR_EXTERNS
	.align		4
        /*0024*/ 	.byte	0x04, 0x0f
        /*0026*/ 	.short	(.L_1313 - .L_1312)


	//   ....[0]....
	.align		4
.L_1312:
        /*0028*/ 	.word	index@(__assertfail)


	//----- nvinfo : EIATTR_MERCURY_ISA_VERSION
	.align		4
.L_1313:
        /*002c*/ 	.byte	0x03, 0x5f
        /*002e*/ 	.short	0x0101


	//----- nvinfo : EIATTR_INT_WARP_WIDE_INSTR_OFFSETS
	.align		4
        /*0030*/ 	.byte	0x04, 0x31
        /*0032*/ 	.short	(.L_1315 - .L_1314)


	//   ....[0]....
.L_1314:
        /*0034*/ 	.word	0x00000120


	//   ....[1]....
        /*0038*/ 	.word	0x00000160


	//   ....[2]....
        /*003c*/ 	.word	0x000001d0


	//   ....[3]....
        /*0040*/ 	.word	0x00010190


	//   ....[4]....
        /*0044*/ 	.word	0x00010220


	//   ....[5]....
        /*0048*/ 	.word	0x00013a00


	//   ....[6]....
        /*004c*/ 	.word	0x00013a90


	//----- nvinfo : EIATTR_COOP_GROUP_MASK_REGIDS
	.align		4
.L_1315:
        /*0050*/ 	.byte	0x04, 0x29
        /*0052*/ 	.short	(.L_1317 - .L_1316)


	//   ....[0]....
.L_1316:
        /*0054*/ 	.word	0xffffffff


	//   ....[1]....
        /*0058*/ 	.word	0xffffffff


	//   ....[2]....
        /*005c*/ 	.word	0xffffffff


	//   ....[3]....
        /*0060*/ 	.word	0xffffffff


	//   ....[4]....
        /*0064*/ 	.word	0xffffffff


	//   ....[5]....
        /*0068*/ 	.word	0xffffffff


	//   ....[6]....
        /*006c*/ 	.word	0xffffffff


	//   ....[7]....
        /*0070*/ 	.word	0xffffffff


	//   ....[8]....
        /*0074*/ 	.word	0xffffffff


	//   ....[9]....
        /*0078*/ 	.word	0xffffffff


	//   ....[10]....
        /*007c*/ 	.word	0xffffffff


	//   ....[11]....
        /*0080*/ 	.word	0xffffffff


	//   ....[12]....
        /*0084*/ 	.word	0xffffffff


	//   ....[13]....
        /*0088*/ 	.word	0xffffffff


	//   ....[14]....
        /*008c*/ 	.word	0xffffffff


	//   ....[15]....
        /*0090*/ 	.word	0xffffffff


	//   ....[16]....
        /*0094*/ 	.word	0xffffffff


	//   ....[17]....
        /*0098*/ 	.word	0xffffffff


	//   ....[18]....
        /*009c*/ 	.word	0xffffffff


	//   ....[19]....
        /*00a0*/ 	.word	0xffffffff


	//   ....[20]....
        /*00a4*/ 	.word	0xffffffff


	//   ....[21]....
        /*00a8*/ 	.word	0xffffffff


	//   ....[22]....
        /*00ac*/ 	.word	0xffffffff


	//   ....[23]....
        /*00b0*/ 	.word	0xffffffff


	//   ....[24]....
        /*00b4*/ 	.word	0xffffffff


	//   ....[25]....
        /*00b8*/ 	.word	0xffffffff


	//   ....[26]....
        /*00bc*/ 	.word	0xffffffff


	//   ....[27]....
        /*00c0*/ 	.word	0xffffffff


	//   ....[28]....
        /*00c4*/ 	.word	0xffffffff


	//   ....[29]....
        /*00c8*/ 	.word	0xffffffff


	//   ....[30]....
        /*00cc*/ 	.word	0xffffffff


	//   ....[31]....
        /*00d0*/ 	.word	0xffffffff


	//   ....[32]....
        /*00d4*/ 	.word	0xffffffff


	//   ....[33]....
        /*00d8*/ 	.word	0xffffffff


	//   ....[34]....
        /*00dc*/ 	.word	0xffffffff


	//   ....[35]....
        /*00e0*/ 	.word	0xffffffff


	//   ....[36]....
        /*00e4*/ 	.word	0xffffffff


	//   ....[37]....
        /*00e8*/ 	.word	0xffffffff


	//   ....[38]....
        /*00ec*/ 	.word	0xffffffff


	//   ....[39]....
        /*00f0*/ 	.word	0xffffffff


	//   ....[40]....
        /*00f4*/ 	.word	0xffffffff


	//   ....[41]....
        /*00f8*/ 	.word	0xffffffff


	//   ....[42]....
        /*00fc*/ 	.word	0xffffffff


	//   ....[43]....
        /*0100*/ 	.word	0xffffffff


	//   ....[44]....
        /*0104*/ 	.word	0xffffffff


	//   ....[45]....
        /*0108*/ 	.word	0xffffffff


	//   ....[46]....
        /*010c*/ 	.word	0xffffffff


	//   ....[47]....
        /*0110*/ 	.word	0xffffffff


	//   ....[48]....
        /*0114*/ 	.word	0xffffffff


	//   ....[49]....
        /*0118*/ 	.word	0xffffffff


	//   ....[50]....
        /*011c*/ 	.word	0xffffffff


	//   ....[51]....
        /*0120*/ 	.word	0xffffffff


	//   ....[52]....
        /*0124*/ 	.word	0xffffffff


	//   ....[53]....
        /*0128*/ 	.word	0xffffffff


	//   ....[54]....
        /*012c*/ 	.word	0xffffffff


	//   ....[55]....
        /*0130*/ 	.word	0xffffffff


	//   ....[56]....
        /*0134*/ 	.word	0xffffffff


	//   ....[57]....
        /*0138*/ 	.word	0xffffffff


	//   ....[58]....
        /*013c*/ 	.word	0xffffffff


	//   ....[59]....
        /*0140*/ 	.word	0xffffffff


	//   ....[60]....
        /*0144*/ 	.word	0xffffffff


	//   ....[61]....
        /*0148*/ 	.word	0xffffffff


	//   ....[62]....
        /*014c*/ 	.word	0xffffffff


	//   ....[63]....
        /*0150*/ 	.word	0xffffffff


	//   ....[64]....
        /*0154*/ 	.word	0xffffffff


	//   ....[65]....
        /*0158*/ 	.word	0xffffffff


	//   ....[66]....
        /*015c*/ 	.word	0x0500000f


	//   ....[67]....
        /*0160*/ 	.word	0x0500000f


	//   ....[68]....
        /*0164*/ 	.word	0x0500000f


	//   ....[69]....
        /*0168*/ 	.word	0x0500000f


	//   ....[70]....
        /*016c*/ 	.word	0x0500000f


	//   ....[71]....
        /*0170*/ 	.word	0x0500000f


	//   ....[72]....
        /*0174*/ 	.word	0x0500000f


	//   ....[73]....
        /*0178*/ 	.word	0x0500000f


	//   ....[74]....
        /*017c*/ 	.word	0x0500000f


	//   ....[75]....
        /*0180*/ 	.word	0x0500000f


	//   ....[76]....
        /*0184*/ 	.word	0x0500000f


	//   ....[77]....
        /*0188*/ 	.word	0x0500000f


	//   ....[78]....
        /*018c*/ 	.word	0x0500000f


	//   ....[79]....
        /*0190*/ 	.word	0x0500000f


	//   ....[80]....
        /*0194*/ 	.word	0x0500000f


	//----- nvinfo : EIATTR_COOP_GROUP_INSTR_OFFSETS
	.align		4
.L_1317:
        /*0198*/ 	.byte	0x04, 0x28
        /*019a*/ 	.short	(.L_1319 - .L_1318)


	//   ....[0]....
.L_1318:
        /*019c*/ 	.word	0x00000060


	//   ....[1]....
        /*01a0*/ 	.word	0x00000130


	//   ....[2]....
        /*01a4*/ 	.word	0x00000180


	//   ....[3]....
        /*01a8*/ 	.word	0x000003b0


	//   ....[4]....
        /*01ac*/ 	.word	0x00000510


	//   ....[5]....
        /*01b0*/ 	.word	0x00000630


	//   ....[6]....
        /*01b4*/ 	.word	0x00000790


	//   ....[7]....
        /*01b8*/ 	.word	0x000018d0


	//   ....[8]....
        /*01bc*/ 	.word	0x00001f90


	//   ....[9]....
        /*01c0*/ 	.word	0x00002e10


	//   ....[10]....
        /*01c4*/ 	.word	0x000035a0


	//   ....[11]....
        /*01c8*/ 	.word	0x000036b0


	//   ....[12]....
        /*01cc*/ 	.word	0x00003fa0


	//   ....[13]....
        /*01d0*/ 	.word	0x00004000


	//   ....[14]....
        /*01d4*/ 	.word	0x00004bd0


	//   ....[15]....
        /*01d8*/ 	.word	0x00005880


	//   ....[16]....
        /*01dc*/ 	.word	0x00005af0


	//   ....[17]....
        /*01e0*/ 	.word	0x000066d0


	//   ....[18]....
        /*01e4*/ 	.word	0x000067d0


	//   ....[19]....
        /*01e8*/ 	.word	0x00007010


	//   ....[20]....
        /*01ec*/ 	.word	0x000070a0


	//   ....[21]....
        /*01f0*/ 	.word	0x00008060


	//   ....[22]....
        /*01f4*/ 	.word	0x00008af0


	//   ....[23]....
        /*01f8*/ 	.word	0x00008b40


	//   ....[24]....
        /*01fc*/ 	.word	0x000090c0


	//   ....[25]....
        /*0200*/ 	.word	0x00009130


	//   ....[26]....
        /*0204*/ 	.word	0x0000a380


	//   ....[27]....
        /*0208*/ 	.word	0x0000aa50


	//   ....[28]....
        /*020c*/ 	.word	0x0000af80


	//   ....[29]....
        /*0210*/ 	.word	0x0000bb50


	//   ....[30]....
        /*0214*/ 	.word	0x0000bc50


	//   ....[31]....
        /*0218*/ 	.word	0x0000c4c0


	//   ....[32]....
        /*021c*/ 	.word	0x0000c530


	//   ....[33]....
        /*0220*/ 	.word	0x0000d4e0


	//   ....[34]....
        /*0224*/ 	.word	0x0000d5f0


	//   ....[35]....
        /*0228*/ 	.word	0x0000d650


	//   ....[36]....
        /*022c*/ 	.word	0x0000d770


	//   ....[37]....
        /*0230*/ 	.word	0x0000d790


	//   ....[38]....
        /*0234*/ 	.word	0x0000e680


	//   ....[39]....
        /*0238*/ 	.word	0x0000e6b0


	//   ....[40]....
        /*023c*/ 	.word	0x0000e6e0


	//   ....[41]....
        /*0240*/ 	.word	0x0000e710


	//   ....[42]....
        /*0244*/ 	.word	0x0000ec20


	//   ....[43]....
        /*0248*/ 	.word	0x0000ec50


	//   ....[44]....
        /*024c*/ 	.word	0x0000ed50


	//   ....[45]....
        /*0250*/ 	.word	0x0000ed70


	//   ....[46]....
        /*0254*/ 	.word	0x0000f410


	//   ....[47]....
        /*0258*/ 	.word	0x0000f420


	//   ....[48]....
        /*025c*/ 	.word	0x0000f520


	//   ....[49]....
        /*0260*/ 	.word	0x0000f540


	//   ....[50]....
        /*0264*/ 	.word	0x0000f6e0


	//   ....[51]....
        /*0268*/ 	.word	0x00010760


	//   ....[52]....
        /*026c*/ 	.word	0x000112b0


	//   ....[53]....
        /*0270*/ 	.word	0x000112e0


	//   ....[54]....
        /*0274*/ 	.word	0x00011350


	//   ....[55]....
        /*0278*/ 	.word	0x000113b0


	//   ....[56]....
        /*027c*/ 	.word	0x00011400


	//   ....[57]....
        /*0280*/ 	.word	0x00011460


	//   ....[58]....
        /*0284*/ 	.word	0x00011480


	//   ....[59]....
        /*0288*/ 	.word	0x000114b0


	//   ....[60]....
        /*028c*/ 	.word	0x000114d0


	//   ....[61]....
        /*0290*/ 	.word	0x00011530


	//   ....[62]....
        /*0294*/ 	.word	0x00011570


	//   ....[63]....
        /*0298*/ 	.word	0x00011610


	//   ....[64]....
        /*029c*/ 	.word	0x00014040


	//   ....[65]....
        /*02a0*/ 	.word	0x00014210


	//   ....[66]....
        /*02a4*/ 	.word	0x00014830


	//   ....[67]....
        /*02a8*/ 	.word	0x00014990


	//   ....[68]....
        /*02ac*/ 	.word	0x000149f0


	//   ....[69]....
        /*02b0*/ 	.word	0x00014aa0


	//   ....[70]....
        /*02b4*/ 	.word	0x00014b70


	//   ....[71]....
        /*02b8*/ 	.word	0x00014bf0


	//   ....[72]....
        /*02bc*/ 	.word	0x00014cc0


	//   ....[73]....
        /*02c0*/ 	.word	0x00014d40


	//   ....[74]....
        /*02c4*/ 	.word	0x00014e30


	//   ....[75]....
        /*02c8*/ 	.word	0x00014ea0


	//   ....[76]....
        /*02cc*/ 	.word	0x00014f80


	//   ....[77]....
        /*02d0*/ 	.word	0x00014ff0


	//   ....[78]....
        /*02d4*/ 	.word	0x000150c0


	//   ....[79]....
        /*02d8*/ 	.word	0x000153d0


	//   ....[80]....
        /*02dc*/ 	.word	0x000154f0


	//----- nvinfo : EIATTR_REG_RECONFIG
	.align		4
.L_1319:
        /*02e0*/ 	.byte	0x01, 0x54
	.zero		2


	//----- nvinfo : EIATTR_SYSCALL_OFFSETS
	.align		4
        /*02e4*/ 	.byte	0x04, 0x46
        /*02e6*/ 	.short	(.L_1321 - .L_1320)


	//   ....[0]....
.L_1320:
        /*02e8*/ 	.word	0x00001ac0


	//   ....[1]....
        /*02ec*/ 	.word	0x00010380


	//   ....[2]....
        /*02f0*/ 	.word	0x000104d0


	//   ....[3]....
        /*02f4*/ 	.word	0x000105c0


	//   ....[4]....
        /*02f8*/ 	.word	0x00010dd0


	//----- nvinfo : EIATTR_MBARRIER_INSTR_OFFSETS
	.align		4
.L_1321:
        /*02fc*/ 	.byte	0x04, 0x39
        /*02fe*/ 	.short	(.L_1323 - .L_1322)


	//   ....[0]....
.L_1322:
        /*0300*/ 	.word	0x00000260
        /*0304*/ 	.word	0x000000ff
        /*0308*/ 	.word	0x0002d800
        /*030c*/ 	.short	0x0100
        /*030e*/ 	.byte	0x08
	.zero		1


	//   ....[1]....
        /*0310*/ 	.word	0x00000270
        /*0314*/ 	.word	0x000000ff
        /*0318*/ 	.word	0x0002d820
        /*031c*/ 	.short	0x0100
        /*031e*/ 	.byte	0x08
	.zero		1


	//   ....[2]....
        /*0320*/ 	.word	0x00000360
        /*0324*/ 	.word	0x000000ff
        /*0328*/ 	.word	0x0002d830
        /*032c*/ 	.short	0x0100
        /*032e*/ 	.byte	0x08
	.zero		1


	//   ....[3]....
        /*0330*/ 	.word	0x00000370
        /*0334*/ 	.word	0x000000ff
        /*0338*/ 	.word	0x0002d840
        /*033c*/ 	.short	0x0100
        /*033e*/ 	.byte	0x08
	.zero		1


	//   ....[4]....
        /*0340*/ 	.word	0x00000380
        /*0344*/ 	.word	0x000000ff
        /*0348*/ 	.word	0x0002d838
        /*034c*/ 	.short	0x0100
        /*034e*/ 	.byte	0x08
	.zero		1


	//   ....[5]....
        /*0350*/ 	.word	0x00000390
        /*0354*/ 	.word	0x000000ff
        /*0358*/ 	.word	0x0002d848
        /*035c*/ 	.short	0x0100
        /*035e*/ 	.byte	0x08
	.zero		1


	//   ....[6]....
        /*0360*/ 	.word	0x000004c0
        /*0364*/ 	.word	0x000000ff
        /*0368*/ 	.word	0x0002d850
        /*036c*/ 	.short	0x0100
        /*036e*/ 	.byte	0x08
	.zero		1


	//   ....[7]....
        /*0370*/ 	.word	0x000004d0
        /*0374*/ 	.word	0x000000ff
        /*0378*/ 	.word	0x0002d860
        /*037c*/ 	.short	0x0100
        /*037e*/ 	.byte	0x08
	.zero		1


	//   ....[8]....
        /*0380*/ 	.word	0x000004e0
        /*0384*/ 	.word	0x000000ff
        /*0388*/ 	.word	0x0002d858
        /*038c*/ 	.short	0x0100
        /*038e*/ 	.byte	0x08
	.zero		1


	//   ....[9]....
        /*0390*/ 	.word	0x000004f0
        /*0394*/ 	.word	0x000000ff
        /*0398*/ 	.word	0x0002d868
        /*039c*/ 	.short	0x0100
        /*039e*/ 	.byte	0x08
	.zero		1


	//   ....[10]....
        /*03a0*/ 	.word	0x000005e0
        /*03a4*/ 	.word	0x000000ff
        /*03a8*/ 	.word	0x0002d870
        /*03ac*/ 	.short	0x0100
        /*03ae*/ 	.byte	0x06
	.zero		1


	//   ....[11]....
        /*03b0*/ 	.word	0x000005f0
        /*03b4*/ 	.word	0x000000ff
        /*03b8*/ 	.word	0x0002d880
        /*03bc*/ 	.short	0x0100
        /*03be*/ 	.byte	0x06
	.zero		1


	//   ....[12]....
        /*03c0*/ 	.word	0x00000600
        /*03c4*/ 	.word	0x000000ff
        /*03c8*/ 	.word	0x0002d878
        /*03cc*/ 	.short	0x0100
        /*03ce*/ 	.byte	0x06
	.zero		1


	//   ....[13]....
        /*03d0*/ 	.word	0x00000610
        /*03d4*/ 	.word	0x000000ff
        /*03d8*/ 	.word	0x0002d888
        /*03dc*/ 	.short	0x0100
        /*03de*/ 	.byte	0x06
	.zero		1


	//   ....[14]....
        /*03e0*/ 	.word	0x00000740
        /*03e4*/ 	.word	0x000000ff
        /*03e8*/ 	.word	0x0002d890
        /*03ec*/ 	.short	0x0100
        /*03ee*/ 	.byte	0x08
	.zero		1


	//   ....[15]....
        /*03f0*/ 	.word	0x00000750
        /*03f4*/ 	.word	0x000000ff
        /*03f8*/ 	.word	0x0002d8a0
        /*03fc*/ 	.short	0x0100
        /*03fe*/ 	.byte	0x08
	.zero		1


	//   ....[16]....
        /*0400*/ 	.word	0x00000760
        /*0404*/ 	.word	0x000000ff
        /*0408*/ 	.word	0x0002d898
        /*040c*/ 	.short	0x0100
        /*040e*/ 	.byte	0x08
	.zero		1


	//   ....[17]....
        /*0410*/ 	.word	0x00000770
        /*0414*/ 	.word	0x000000ff
        /*0418*/ 	.word	0x0002d8a8
        /*041c*/ 	.short	0x0100
        /*041e*/ 	.byte	0x08
	.zero		1


	//   ....[18]....
        /*0420*/ 	.word	0x000008a0
        /*0424*/ 	.word	0x000000ff
        /*0428*/ 	.word	0x0002d8b0
        /*042c*/ 	.short	0x0100
        /*042e*/ 	.byte	0x08
	.zero		1


	//   ....[19]....
        /*0430*/ 	.word	0x000008b0
        /*0434*/ 	.word	0x000000ff
        /*0438*/ 	.word	0x0002d8c0
        /*043c*/ 	.short	0x0100
        /*043e*/ 	.byte	0x08
	.zero		1


	//   ....[20]....
        /*0440*/ 	.word	0x000008c0
        /*0444*/ 	.word	0x000000ff
        /*0448*/ 	.word	0x0002d8b8
        /*044c*/ 	.short	0x0100
        /*044e*/ 	.byte	0x08
	.zero		1


	//   ....[21]....
        /*0450*/ 	.word	0x000008d0
        /*0454*/ 	.word	0x000000ff
        /*0458*/ 	.word	0x0002d8c8
        /*045c*/ 	.short	0x0100
        /*045e*/ 	.byte	0x08
	.zero		1


	//   ....[22]....
        /*0460*/ 	.word	0x00001b40
        /*0464*/ 	.word	0x000000ff
        /*0468*/ 	.word	0x0002d800
        /*046c*/ 	.short	0x010a
        /*046e*/ 	.byte	0x2a
	.zero		1


	//   ....[23]....
        /*0470*/ 	.word	0x00001bc0
        /*0474*/ 	.word	0x00000005
        /*0478*/ 	.word	0x0002d830
        /*047c*/ 	.short	0x010a
        /*047e*/ 	.byte	0x3f
	.zero		1


	//   ....[24]....
        /*0480*/ 	.word	0x00001c20
        /*0484*/ 	.word	0x00000005
        /*0488*/ 	.word	0x0002d830
        /*048c*/ 	.short	0x010a
        /*048e*/ 	.byte	0x3f
	.zero		1


	//   ....[25]....
        /*0490*/ 	.word	0x000020c0
        /*0494*/ 	.word	0x00000000
        /*0498*/ 	.word	0x00000000
        /*049c*/ 	.short	0x0101
        /*049e*/ 	.byte	0x3f
	.zero		1


	//   ....[26]....
        /*04a0*/ 	.word	0x00005000
        /*04a4*/ 	.word	0x000000ff
        /*04a8*/ 	.word	0x0002d830
        /*04ac*/ 	.short	0x010a
        /*04ae*/ 	.byte	0x06
	.zero		1


	//   ....[27]....
        /*04b0*/ 	.word	0x00005040
        /*04b4*/ 	.word	0x000000ff
        /*04b8*/ 	.word	0x0002d830
        /*04bc*/ 	.short	0x010a
        /*04be*/ 	.byte	0x06
	.zero		1


	//   ....[28]....
        /*04c0*/ 	.word	0x000052e0
        /*04c4*/ 	.word	0x000000ff
        /*04c8*/ 	.word	0x0002d850
        /*04cc*/ 	.short	0x010a
        /*04ce*/ 	.byte	0x06
	.zero		1


	//   ....[29]....
        /*04d0*/ 	.word	0x00005320
        /*04d4*/ 	.word	0x000000ff
        /*04d8*/ 	.word	0x0002d850
        /*04dc*/ 	.short	0x010a
        /*04de*/ 	.byte	0x06
	.zero		1


	//   ....[30]....
        /*04e0*/ 	.word	0x000058f0
        /*04e4*/ 	.word	0x00000008
        /*04e8*/ 	.word	0x00000000
        /*04ec*/ 	.short	0x0101
        /*04ee*/ 	.byte	0x3f
	.zero		1


	//   ....[31]....
        /*04f0*/ 	.word	0x00007320
        /*04f4*/ 	.word	0x00000036
        /*04f8*/ 	.word	0x00000000
        /*04fc*/ 	.short	0x0101
        /*04fe*/ 	.byte	0x3f
	.zero		1


	//   ....[32]....
        /*0500*/ 	.word	0x00008420
        /*0504*/ 	.word	0x000000ff
        /*0508*/ 	.word	0x0002d830
        /*050c*/ 	.short	0x010a
        /*050e*/ 	.byte	0x06
	.zero		1


	//   ....[33]....
        /*0510*/ 	.word	0x00008460
        /*0514*/ 	.word	0x000000ff
        /*0518*/ 	.word	0x0002d830
        /*051c*/ 	.short	0x010a
        /*051e*/ 	.byte	0x06
	.zero		1


	//   ....[34]....
        /*0520*/ 	.word	0x00008700
        /*0524*/ 	.word	0x000000ff
        /*0528*/ 	.word	0x0002d850
        /*052c*/ 	.short	0x010a
        /*052e*/ 	.byte	0x06
	.zero		1


	//   ....[35]....
        /*0530*/ 	.word	0x00008740
        /*0534*/ 	.word	0x000000ff
        /*0538*/ 	.word	0x0002d850
        /*053c*/ 	.short	0x010a
        /*053e*/ 	.byte	0x06
	.zero		1


	//   ....[36]....
        /*0540*/ 	.word	0x00009940
        /*0544*/ 	.word	0x0000001e
        /*0548*/ 	.word	0x00000000
        /*054c*/ 	.short	0x0101
        /*054e*/ 	.byte	0x3f
	.zero		1


	//   ....[37]....
        /*0550*/ 	.word	0x000099d0
        /*0554*/ 	.word	0x00000036
        /*0558*/ 	.word	0x00000000
        /*055c*/ 	.short	0x0101
        /*055e*/ 	.byte	0x3f
	.zero		1


	//   ....[38]....
        /*0560*/ 	.word	0x0000a510
        /*0564*/ 	.word	0x000000ff
        /*0568*/ 	.word	0x0002d830
        /*056c*/ 	.short	0x010a
        /*056e*/ 	.byte	0x06
	.zero		1


	//   ....[39]....
        /*0570*/ 	.word	0x0000a550
        /*0574*/ 	.word	0x000000ff
        /*0578*/ 	.word	0x0002d830
        /*057c*/ 	.short	0x010a
        /*057e*/ 	.byte	0x06
	.zero		1


	//   ....[40]....
        /*0580*/ 	.word	0x0000a7f0
        /*0584*/ 	.word	0x000000ff
        /*0588*/ 	.word	0x0002d850
        /*058c*/ 	.short	0x010a
        /*058e*/ 	.byte	0x06
	.zero		1


	//   ....[41]....
        /*0590*/ 	.word	0x0000a830
        /*0594*/ 	.word	0x000000ff
        /*0598*/ 	.word	0x0002d850
        /*059c*/ 	.short	0x010a
        /*059e*/ 	.byte	0x06
	.zero		1


	//   ....[42]....
        /*05a0*/ 	.word	0x0000adc0
        /*05a4*/ 	.word	0x0000000a
        /*05a8*/ 	.word	0x00000000
        /*05ac*/ 	.short	0x0101
        /*05ae*/ 	.byte	0x3f
	.zero		1


	//   ....[43]....
        /*05b0*/ 	.word	0x0000c930
        /*05b4*/ 	.word	0x00000036
        /*05b8*/ 	.word	0x00000000
        /*05bc*/ 	.short	0x0101
        /*05be*/ 	.byte	0x3f
	.zero		1


	//   ....[44]....
        /*05c0*/ 	.word	0x0000d560
        /*05c4*/ 	.word	0x000000ff
        /*05c8*/ 	.word	0x0002d850
        /*05cc*/ 	.short	0x010a
        /*05ce*/ 	.byte	0x09
	.zero		1


	//   ....[45]....
        /*05d0*/ 	.word	0x0000d5a0
        /*05d4*/ 	.word	0x000000ff
        /*05d8*/ 	.word	0x0002d850
        /*05dc*/ 	.short	0x010a
        /*05de*/ 	.byte	0x09
	.zero		1


	//   ....[46]....
        /*05e0*/ 	.word	0x0000dbe0
        /*05e4*/ 	.word	0x00000000
        /*05e8*/ 	.word	0x00000000
        /*05ec*/ 	.short	0x0101
        /*05ee*/ 	.byte	0x3f
	.zero		1


	//   ....[47]....
        /*05f0*/ 	.word	0x0000ec40
        /*05f4*/ 	.word	0x000000ff
        /*05f8*/ 	.word	0x00000000
        /*05fc*/ 	.short	0x0101
        /*05fe*/ 	.byte	0x05
	.zero		1


	//   ....[48]....
        /*0600*/ 	.word	0x00010990
        /*0604*/ 	.word	0x00000003
        /*0608*/ 	.word	0x0002d840
        /*060c*/ 	.short	0x010a
        /*060e*/ 	.byte	0x3f
	.zero		1


	//   ....[49]....
        /*0610*/ 	.word	0x00011710
        /*0614*/ 	.word	0x00000011
        /*0618*/ 	.word	0x0002d800
        /*061c*/ 	.short	0x0107
        /*061e*/ 	.byte	0x3f
	.zero		1


	//   ....[50]....
        /*0620*/ 	.word	0x000117e0
        /*0624*/ 	.word	0x00000011
        /*0628*/ 	.word	0x0002d800
        /*062c*/ 	.short	0x0101
        /*062e*/ 	.byte	0x3f
	.zero		1


	//   ....[51]....
        /*0630*/ 	.word	0x00011800
        /*0634*/ 	.word	0x00000011
        /*0638*/ 	.word	0x0002d820
        /*063c*/ 	.short	0x010a
        /*063e*/ 	.byte	0x3f
	.zero		1


	//   ....[52]....
        /*0640*/ 	.word	0x00011b20
        /*0644*/ 	.word	0x00000003
        /*0648*/ 	.word	0x0002d840
        /*064c*/ 	.short	0x010a
        /*064e*/ 	.byte	0x3f
	.zero		1


	//   ....[53]....
        /*0650*/ 	.word	0x00011f50
        /*0654*/ 	.word	0x00000002
        /*0658*/ 	.word	0x00000060
        /*065c*/ 	.short	0x010a
        /*065e*/ 	.byte	0x3f
	.zero		1


	//   ....[54]....
        /*0660*/ 	.word	0x00012670
        /*0664*/ 	.word	0x00000003
        /*0668*/ 	.word	0x0002d840
        /*066c*/ 	.short	0x010a
        /*066e*/ 	.byte	0x3f
	.zero		1


	//   ....[55]....
        /*0670*/ 	.word	0x00012aa0
        /*0674*/ 	.word	0x0000000c
        /*0678*/ 	.word	0x00000060
        /*067c*/ 	.short	0x010a
        /*067e*/ 	.byte	0x3f
	.zero		1


	//   ....[56]....
        /*0680*/ 	.word	0x000130d0
        /*0684*/ 	.word	0x00000002
        /*0688*/ 	.word	0x0002d840
        /*068c*/ 	.short	0x010a
        /*068e*/ 	.byte	0x3f
	.zero		1


	//   ....[57]....
        /*0690*/ 	.word	0x00013540
        /*0694*/ 	.word	0x00000008
        /*0698*/ 	.word	0x00000060
        /*069c*/ 	.short	0x010a
        /*069e*/ 	.byte	0x3f
	.zero		1


	//   ....[58]....
        /*06a0*/ 	.word	0x00013b30
        /*06a4*/ 	.word	0x00000003
        /*06a8*/ 	.word	0x0002d860
        /*06ac*/ 	.short	0x010a
        /*06ae*/ 	.byte	0x3f
	.zero		1


	//   ....[59]....
        /*06b0*/ 	.word	0x00014190
        /*06b4*/ 	.word	0x00000009
        /*06b8*/ 	.word	0x0002d820
        /*06bc*/ 	.short	0x010a
        /*06be*/ 	.byte	0x3f
	.zero		1


	//   ....[60]....
        /*06c0*/ 	.word	0x00014330
        /*06c4*/ 	.word	0x00000007
        /*06c8*/ 	.word	0x00000000
        /*06cc*/ 	.short	0x010a
        /*06ce*/ 	.byte	0x3f
	.zero		1


	//   ....[61]....
        /*06d0*/ 	.word	0x000143a0
        /*06d4*/ 	.word	0x00000003
        /*06d8*/ 	.word	0x00000000
        /*06dc*/ 	.short	0x010a
        /*06de*/ 	.byte	0x3f
	.zero		1


	//   ....[62]....
        /*06e0*/ 	.word	0x00014400
        /*06e4*/ 	.word	0x00000005
        /*06e8*/ 	.word	0x00000000
        /*06ec*/ 	.short	0x010a
        /*06ee*/ 	.byte	0x3f
	.zero		1


	//   ....[63]....
        /*06f0*/ 	.word	0x00014430
        /*06f4*/ 	.word	0x00000003
        /*06f8*/ 	.word	0x00000000
        /*06fc*/ 	.short	0x010a
        /*06fe*/ 	.byte	0x3f
	.zero		1


	//   ....[64]....
        /*0700*/ 	.word	0x000144a0
        /*0704*/ 	.word	0x00000003
        /*0708*/ 	.word	0x0002d800
        /*070c*/ 	.short	0x010a
        /*070e*/ 	.byte	0x3f
	.zero		1


	//   ....[65]....
        /*0710*/ 	.word	0x000144f0
        /*0714*/ 	.word	0x00000005
        /*0718*/ 	.word	0x0002d830
        /*071c*/ 	.short	0x010a
        /*071e*/ 	.byte	0x3f
	.zero		1


	//   ....[66]....
        /*0720*/ 	.word	0x00014550
        /*0724*/ 	.word	0x00000007
        /*0728*/ 	.word	0x0002d830
        /*072c*/ 	.short	0x010a
        /*072e*/ 	.byte	0x3f
	.zero		1


	//   ....[67]....
        /*0730*/ 	.word	0x000145b0
        /*0734*/ 	.word	0x00000007
        /*0738*/ 	.word	0x0002d850
        /*073c*/ 	.short	0x010a
        /*073e*/ 	.byte	0x3f
	.zero		1


	//   ....[68]....
        /*0740*/ 	.word	0x00014610
        /*0744*/ 	.word	0x00000005
        /*0748*/ 	.word	0x0002d830
        /*074c*/ 	.short	0x010a
        /*074e*/ 	.byte	0x3f
	.zero		1


	//   ....[69]....
        /*0750*/ 	.word	0x00014670
        /*0754*/ 	.word	0x00000005
        /*0758*/ 	.word	0x0002d850
        /*075c*/ 	.short	0x010a
        /*075e*/ 	.byte	0x3f
	.zero		1


	//   ....[70]....
        /*0760*/ 	.word	0x000146d0
        /*0764*/ 	.word	0x00000005
        /*0768*/ 	.word	0x0002d830
        /*076c*/ 	.short	0x010a
        /*076e*/ 	.byte	0x3f
	.zero		1


	//   ....[71]....
        /*0770*/ 	.word	0x00014730
        /*0774*/ 	.word	0x00000005
        /*0778*/ 	.word	0x0002d850
        /*077c*/ 	.short	0x010a
        /*077e*/ 	.byte	0x3f
	.zero		1


	//   ....[72]....
        /*0780*/ 	.word	0x00014790
        /*0784*/ 	.word	0x00000007
        /*0788*/ 	.word	0x0002d850
        /*078c*/ 	.short	0x010a
        /*078e*/ 	.byte	0x3f
	.zero		1


	//   ....[73]....
        /*0790*/ 	.word	0x000148e0
        /*0794*/ 	.word	0x00000003
        /*0798*/ 	.word	0x0002d840
        /*079c*/ 	.short	0x010a
        /*079e*/ 	.byte	0x3f
	.zero		1


	//   ....[74]....
        /*07a0*/ 	.word	0x000150f0
        /*07a4*/ 	.word	0x00000011
        /*07a8*/ 	.word	0x0002d820
        /*07ac*/ 	.short	0x010a
        /*07ae*/ 	.byte	0x3f
	.zero		1


	//   ....[75]....
        /*07b0*/ 	.word	0x00015140
        /*07b4*/ 	.word	0x00000003
        /*07b8*/ 	.word	0x0002d840
        /*07bc*/ 	.short	0x010a
        /*07be*/ 	.byte	0x3f
	.zero		1


	//   ....[76]....
        /*07c0*/ 	.word	0x00015190
        /*07c4*/ 	.word	0x00000002
        /*07c8*/ 	.word	0x00000060
        /*07cc*/ 	.short	0x010a
        /*07ce*/ 	.byte	0x3f
	.zero		1


	//   ....[77]....
        /*07d0*/ 	.word	0x000151e0
        /*07d4*/ 	.word	0x00000003
        /*07d8*/ 	.word	0x0002d840
        /*07dc*/ 	.short	0x010a
        /*07de*/ 	.byte	0x3f
	.zero		1


	//   ....[78]....
        /*07e0*/ 	.word	0x00015230
        /*07e4*/ 	.word	0x0000000c
        /*07e8*/ 	.word	0x00000060
        /*07ec*/ 	.short	0x010a
        /*07ee*/ 	.byte	0x3f
	.zero		1


	//   ....[79]....
        /*07f0*/ 	.word	0x00015280
        /*07f4*/ 	.word	0x00000002
        /*07f8*/ 	.word	0x0002d840
        /*07fc*/ 	.short	0x010a
        /*07fe*/ 	.byte	0x3f
	.zero		1


	//   ....[80]....
        /*0800*/ 	.word	0x000152d0
        /*0804*/ 	.word	0x00000008
        /*0808*/ 	.word	0x00000060
        /*080c*/ 	.short	0x010a
        /*080e*/ 	.byte	0x3f
	.zero		1


	//   ....[81]....
        /*0810*/ 	.word	0x00015320
        /*0814*/ 	.word	0x00000003
        /*0818*/ 	.word	0x0002d860
        /*081c*/ 	.short	0x010a
        /*081e*/ 	.byte	0x3f
	.zero		1


	//   ....[82]....
        /*0820*/ 	.word	0x00015410
        /*0824*/ 	.word	0x00000009
        /*0828*/ 	.word	0x0002d820
        /*082c*/ 	.short	0x010a
        /*082e*/ 	.byte	0x3f
	.zero		1


	//   ....[83]....
        /*0830*/ 	.word	0x000155b0
        /*0834*/ 	.word	0x00000007
        /*0838*/ 	.word	0x00000000
        /*083c*/ 	.short	0x010a
        /*083e*/ 	.byte	0x3f
	.zero		1


	//   ....[84]....
        /*0840*/ 	.word	0x00015600
        /*0844*/ 	.word	0x00000003
        /*0848*/ 	.word	0x00000000
        /*084c*/ 	.short	0x010a
        /*084e*/ 	.byte	0x3f
	.zero		1


	//   ....[85]....
        /*0850*/ 	.word	0x00015650
        /*0854*/ 	.word	0x00000005
        /*0858*/ 	.word	0x00000000
        /*085c*/ 	.short	0x010a
        /*085e*/ 	.byte	0x3f
	.zero		1


	//----- nvinfo : EIATTR_NUM_MBARRIERS
	.align		4
.L_1323:
        /*0860*/ 	.byte	0x03, 0x38
        /*0862*/ 	.short	0x0016


	//----- nvinfo : EIATTR_EXIT_INSTR_OFFSETS
	.align		4
        /*0864*/ 	.byte	0x04, 0x1c
        /*0866*/ 	.short	(.L_1325 - .L_1324)


	//   ....[0]....
.L_1324:
        /*0868*/ 	.word	0x00000a30


	//   ....[1]....
        /*086c*/ 	.word	0x0000f670


	//   ....[2]....
        /*0870*/ 	.word	0x00014480


	//----- nvinfo : EIATTR_MAX_THREADS
	.align		4
.L_1325:
        /*0874*/ 	.byte	0x04, 0x05
        /*0876*/ 	.short	(.L_1327 - .L_1326)
.L_1326:
        /*0878*/ 	.word	0x00000200
        /*087c*/ 	.word	0x00000001
        /*0880*/ 	.word	0x00000001


	//----- nvinfo : EIATTR_CRS_STACK_SIZE
	.align		4
.L_1327:
        /*0884*/ 	.byte	0x04, 0x1e
        /*0886*/ 	.short	(.L_1329 - .L_1328)
.L_1328:
        /*0888*/ 	.word	0x00000000


	//----- nvinfo : EIATTR_CBANK_PARAM_SIZE
	.align		4
.L_1329:
        /*088c*/ 	.byte	0x03, 0x19
        /*088e*/ 	.short	0x0af0


	//----- nvinfo : EIATTR_PARAM_CBANK
	.align		4
        /*0890*/ 	.byte	0x04, 0x0a
        /*0892*/ 	.short	(.L_1331 - .L_1330)
	.align		4
.L_1330:
        /*0894*/ 	.word	index@(.nv.constant0._ZN7cutlass13device_kernelIN5flash11enable_sm90INS1_16FlashAttnFwdSm90INS1_25CollectiveMainloopFwdSm90ILi2EN4cute5tupleIJNS5_1CILi1EEES8_S8_EEENS6_IJNS7_ILi192EEENS7_ILi128EEENS7_ILi96EEEEEELi96ENS_6half_tEfNS_4arch4Sm90ELb0ELb1ELb0ELb0ELb0ELb0ELb0ELb0ELb1ELb1ELb0ELb0EEENS1_21CollectiveEpilogueFwdINS6_IJSA_SC_SB_EEES9_SE_SG_Li384ELb0ELb1ELb0ELb0EEENS1_30DynamicPersistentTileSchedulerILi384ELi128ELb0ELb1ELb1EEEEEEEEEvNT_6ParamsE)
        /*0898*/ 	.short	0x0210
        /*089a*/ 	.short	0x0af0


	//----- nvinfo : EIATTR_SW_WAR
	.align		4
.L_1331:
        /*089c*/ 	.byte	0x04, 0x36
        /*089e*/ 	.short	(.L_1333 - .L_1332)
.L_1332:
        /*08a0*/ 	.word	0x00000008
.L_1333:


//--------------------- .nv.info._ZN7cutlass13device_kernelIN5flash11enable_sm90INS1_16FlashAttnFwdSm90INS1_25CollectiveMainloopFwdSm90ILi2EN4cute5tupleIJNS5_1CILi1EEES8_S8_EEENS6_IJNS7_ILi192EEENS7_ILi128EEENS7_ILi96EEEEEELi96ENS_6half_tEfNS_4arch4Sm90ELb0ELb1ELb0ELb1ELb0ELb0ELb0ELb0ELb1ELb1ELb0ELb0EEENS1_21CollectiveEpilogueFwdINS6_IJSA_SC_SB_EEES9_SE_SG_Li384ELb1ELb1ELb0ELb0EEENS1_36VarlenDynamicPersistentTileSchedulerILi192ELi128ELi384ELi128ELb0ELb1ELb1ELb1ELb0ELb1EEEEEEEEEvNT_6ParamsE --------------------------
	.section	.nv.info._ZN7cutlass13device_kernelIN5flash11enable_sm90INS1_16FlashAttnFwdSm90INS1_25CollectiveMainloopFwdSm90ILi2EN4cute5tupleIJNS5_1CILi1EEES8_S8_EEENS6_IJNS7_ILi192EEENS7_ILi128EEENS7_ILi96EEEEEELi96ENS_6half_tEfNS_4arch4Sm90ELb0ELb1ELb0ELb1ELb0ELb0ELb0ELb0ELb1ELb1ELb0ELb0EEENS1_21CollectiveEpilogueFwdINS6_IJSA_SC_SB_EEES9_SE_SG_Li384ELb1ELb1ELb0ELb0EEENS1_36VarlenDynamicPersistentTileSchedulerILi192ELi128ELi384ELi128ELb0ELb1ELb1ELb1ELb0ELb1EEEEEEEEEvNT_6ParamsE,"",@"SHT_CUDA_INFO"
	.sectionflags	@""
	.align	4


	//----- nvinfo : EIATTR_CUDA_API_VERSION
	.align		4
        /*0000*/ 	.byte	0x04, 0x37
        /*0002*/ 	.short	(.L_1335 - .L_1334)
.L_1334:
        /*0004*/ 	.word	0x00000082


	//----- nvinfo : EIATTR_KPARAM_INFO
	.align		4
.L_1335:
        /*0008*/ 	.byte	0x04, 0x17
        /*000a*/ 	.short	(.L_1337 - .L_1336)
.L_1336:
        /*000c*/ 	.word	0x00000000
        /*0010*/ 	.short	0x0000
        /*0012*/ 	.short	0x0070
        /*0014*/ 	.byte	0x00, 0xf0, 0x01, 0x2a


	//----- nvinfo : EIATTR_SPARSE_MMA_MASK
	.align		4
.L_1337:
        /*0018*/ 	.byte	0x03, 0x50
        /*001a*/ 	.short	0x0000


	//----- nvinfo : EIATTR_MAXREG_COUNT
	.align		4
        /*001c*/ 	.byte	0x03, 0x1b
        /*001e*/ 	.short	0x0080


	//----- nvinfo : EIATTR_NUM_BARRIERS
	.align		4
        /*0020*/ 	.byte	0x02, 0x4c
        /*0022*/ 	.byte	0x10
	.zero		1


	//----- nvinfo : EIATTR_EXTERNS
	.align		4
        /*0024*/ 	.byte	0x04, 0x0f
        /*0026*/ 	.short	(.L_1339 - .L_1338)


	//   ....[0]....
	.align		4
.L_1338:
        /*0028*/ 	.word	index@(__assertfail)


	//----- nvinfo : EIATTR_ANNOTATIONS
	.align		4
.L_1339:
        /*002c*/ 	.byte	0x04, 0x55
        /*002e*/ 	.short	(.L_1341 - .L_1340)


	//   ....[0]....
.L_1340:
        /* <DEDUP_REMOVED lines=23> */


	//----- nvinfo : EIATTR_MERCURY_ISA_VERSION
	.align		4
.L_1341:
        /*0190*/ 	.byte	0x03, 0x5f
        /*0192*/ 	.short	0x0101


	//----- nvinfo : EIATTR_UNUSED_LOAD_BYTE_OFFSET
	.align		4
        /*0194*/ 	.byte	0x04, 0x44
        /*0196*/ 	.short	(.L_1343 - .L_1342)


	//   ....[0]....
.L_1342:
        /*0198*/ 	.word	0x00000a50
        /*019c*/ 	.word	0x0000fff0


	//   ....[1]....
        /*01a0*/ 	.word	0x0000e090
        /*01a4*/ 	.word	0x0000fff0


	//----- nvinfo : EIATTR_INT_WARP_WIDE_INSTR_OFFSETS
	.align		4
.L_1343:
        /*01a8*/ 	.byte	0x04, 0x31
        /*01aa*/ 	.short	(.L_1345 - .L_1344)


	//   ....[0]....
.L_1344:
        /*01ac*/ 	.word	0x00000130


	//   ....[1]....
        /*01b0*/ 	.word	0x00000170


	//   ....[2]....
        /*01b4*/ 	.word	0x000001e0


	//   ....[3]....
        /*01b8*/ 	.word	0x000112b0


	//   ....[4]....
        /*01bc*/ 	.word	0x00011340


	//   ....[5]....
        /*01c0*/ 	.word	0x00014e30


	//   ....[6]....
        /*01c4*/ 	.word	0x00014ec0


	//----- nvinfo : EIATTR_COOP_GROUP_MASK_REGIDS
	.align		4
.L_1345:
        /*01c8*/ 	.byte	0x04, 0x29
        /*01ca*/ 	.short	(.L_1347 - .L_1346)


	//   ....[0]....
.L_1346:
        /*01cc*/ 	.word	0xffffffff


	//   ....[1]....
        /*01d0*/ 	.word	0xffffffff


	//   ....[2]....
        /*01d4*/ 	.word	0xffffffff


	//   ....[3]....
        /*01d8*/ 	.word	0xffffffff


	//   ....[4]....
        /*01dc*/ 	.word	0xffffffff


	//   ....[5]....
        /*01e0*/ 	.word	0xffffffff


	//   ....[6]....
        /*01e4*/ 	.word	0xffffffff


	//   ....[7]....
        /*01e8*/ 	.word	0xffffffff


	//   ....[8]....
        /*01ec*/ 	.word	0xffffffff


	//   ....[9]....
        /*01f0*/ 	.word	0xffffffff


	//   ....[10]....
        /*01f4*/ 	.word	0xffffffff


	//   ....[11]....
        /*01f8*/ 	.word	0xffffffff


	//   ....[12]....
        /*01fc*/ 	.word	0xffffffff


	//   ....[13]....
        /*0200*/ 	.word	0xffffffff


	//   ....[14]....
        /*0204*/ 	.word	0xffffffff


	//   ....[15]....
        /*0208*/ 	.word	0xffffffff


	//   ....[16]....
        /*020c*/ 	.word	0xffffffff


	//   ....[17]....
        /*0210*/ 	.word	0xffffffff


	//   ....[18]....
        /*0214*/ 	.word	0xffffffff


	//   ....[19]....
        /*0218*/ 	.word	0xffffffff


	//   ....[20]....
        /*021c*/ 	.word	0xffffffff


	//   ....[21]....
        /*0220*/ 	.word	0xffffffff


	//   ....[22]....
        /*0224*/ 	.word	0xffffffff


	//   ....[23]....
        /*0228*/ 	.word	0xffffffff


	//   ....[24]....
        /*022c*/ 	.word	0xffffffff


	//   ....[25]....
        /*0230*/ 	.word	0xffffffff


	//   ....[26]....
        /*0234*/ 	.word	0xffffffff


	//   ....[27]....
        /*0238*/ 	.word	0xffffffff


	//   ....[28]....
        /*023c*/ 	.word	0xffffffff


	//   ....[29]....
        /*0240*/ 	.word	0xffffffff


	//   ....[30]....
        /*0244*/ 	.word	0xffffffff


	//   ....[31]....
        /*0248*/ 	.word	0xffffffff


	//   ....[32]....
        /*024c*/ 	.word	0xffffffff


	//   ....[33]....
        /*0250*/ 	.word	0xffffffff


	//   ....[34]....
        /*0254*/ 	.word	0xffffffff


	//   ....[35]....
        /*0258*/ 	.word	0xffffffff


	//   ....[36]....
        /*025c*/ 	.word	0xffffffff


	//   ....[37]....
        /*0260*/ 	.word	0xffffffff


	//   ....[38]....
        /*0264*/ 	.word	0xffffffff


	//   ....[39]....
        /*0268*/ 	.word	0xffffffff


	//   ....[40]....
        /*026c*/ 	.word	0xffffffff


	//   ....[41]....
        /*0270*/ 	.word	0xffffffff


	//   ....[42]....
        /*0274*/ 	.word	0xffffffff


	//   ....[43]....
        /*0278*/ 	.word	0xffffffff


	//   ....[44]....
        /*027c*/ 	.word	0xffffffff


	//   ....[45]....
        /*0280*/ 	.word	0xffffffff


	//   ....[46]....
        /*0284*/ 	.word	0xffffffff


	//   ....[47]....
        /*0288*/ 	.word	0xffffffff


	//   ....[48]....
        /*028c*/ 	.word	0xffffffff


	//   ....[49]....
        /*0290*/ 	.word	0xffffffff


	//   ....[50]....
        /*0294*/ 	.word	0xffffffff


	//   ....[51]....
        /*0298*/ 	.word	0xffffffff


	//   ....[52]....
        /*029c*/ 	.word	0xffffffff


	//   ....[53]....
        /*02a0*/ 	.word	0xffffffff


	//   ....[54]....
        /*02a4*/ 	.word	0xffffffff


	//   ....[55]....
        /*02a8*/ 	.word	0xffffffff


	//   ....[56]....
        /*02ac*/ 	.word	0xffffffff


	//   ....[57]....
        /*02b0*/ 	.word	0xffffffff


	//   ....[58]....
        /*02b4*/ 	.word	0xffffffff


	//   ....[59]....
        /*02b8*/ 	.word	0xffffffff


	//   ....[60]....
        /*02bc*/ 	.word	0xffffffff


	//   ....[61]....
        /*02c0*/ 	.word	0xffffffff


	//   ....[62]....
        /*02c4*/ 	.word	0xffffffff


	//   ....[63]....
        /*02c8*/ 	.word	0xffffffff


	//   ....[64]....
        /*02cc*/ 	.word	0xffffffff


	//   ....[65]....
        /*02d0*/ 	.word	0xffffffff


	//   ....[66]....
        /*02d4*/ 	.word	0xffffffff


	//   ....[67]....
        /*02d8*/ 	.word	0xffffffff


	//   ....[68]....
        /*02dc*/ 	.word	0xffffffff


	//   ....[69]....
        /*02e0*/ 	.word	0xffffffff


	//   ....[70]....
        /*02e4*/ 	.word	0xffffffff


	//   ....[71]....
        /*02e8*/ 	.word	0xffffffff


	//   ....[72]....
        /*02ec*/ 	.word	0xffffffff


	//   ....[73]....
        /*02f0*/ 	.word	0xffffffff


	//   ....[74]....
        /*02f4*/ 	.word	0xffffffff


	//   ....[75]....
        /*02f8*/ 	.word	0xffffffff


	//   ....[76]....
        /*02fc*/ 	.word	0xffffffff


	//   ....[77]....
        /*0300*/ 	.word	0xffffffff


	//   ....[78]....
        /*0304*/ 	.word	0xffffffff


	//   ....[79]....
        /*0308*/ 	.word	0xffffffff


	//   ....[80]....
        /*030c*/ 	.word	0xffffffff


	//   ....[81]....
        /*0310*/ 	.word	0xffffffff


	//   ....[82]....
        /*0314*/ 	.word	0xffffffff


	//   ....[83]....
        /*0318*/ 	.word	0xffffffff


	//   ....[84]....
        /*031c*/ 	.word	0xffffffff


	//   ....[85]....
        /*0320*/ 	.word	0xffffffff


	//   ....[86]....
        /*0324*/ 	.word	0xffffffff


	//   ....[87]....
        /*0328*/ 	.word	0xffffffff


	//   ....[88]....
        /*032c*/ 	.word	0xffffffff


	//   ....[89]....
        /*0330*/ 	.word	0xffffffff


	//   ....[90]....
        /*0334*/ 	.word	0xffffffff


	//   ....[91]....
        /*0338*/ 	.word	0xffffffff


	//   ....[92]....
        /*033c*/ 	.word	0xffffffff


	//   ....[93]....
        /*0340*/ 	.word	0xffffffff


	//   ....[94]....
        /*0344*/ 	.word	0xffffffff


	//   ....[95]....
        /*0348*/ 	.word	0xffffffff


	//   ....[96]....
        /*034c*/ 	.word	0xffffffff


	//   ....[97]....
        /*0350*/ 	.word	0x0500000f


	//   ....[98]....
        /*0354*/ 	.word	0x0500000f


	//   ....[99]....
        /*0358*/ 	.word	0x0500000f


	//   ....[100]....
        /*035c*/ 	.word	0x0500000f


	//   ....[101]....
        /*0360*/ 	.word	0x0500000f


	//   ....[102]....
        /*0364*/ 	.word	0x0500000f


	//   ....[103]....
        /*0368*/ 	.word	0x0500000f


	//   ....[104]....
        /*036c*/ 	.word	0x0500000f


	//   ....[105]....
        /*0370*/ 	.word	0x0500000f


	//   ....[106]....
        /*0374*/ 	.word	0x0500000f


	//   ....[107]....
        /*0378*/ 	.word	0x0500000f


	//   ....[108]....
        /*037c*/ 	.word	0x0500000f


	//   ....[109]....
        /*0380*/ 	.word	0x0500000f


	//   ....[110]....
        /*0384*/ 	.word	0x0500000f


	//   ....[111]....
        /*0388*/ 	.word	0x0500000f


	//   ....[112]....
        /*038c*/ 	.word	0x0500000f


	//   ....[113]....
        /*0390*/ 	.word	0x0500000f


	//   ....[114]....
        /*0394*/ 	.word	0x0500000f


	//   ....[115]....
        /*0398*/ 	.word	0x0500000f


	//   ....[116]....
        /*039c*/ 	.word	0x0500000f


	//   ....[117]....
        /*03a0*/ 	.word	0x0500000f


	//   ....[118]....
        /*03a4*/ 	.word	0x0500000f


	//   ....[119]....
        /*03a8*/ 	.word	0x0500000f


	//   ....[120]....
        /*03ac*/ 	.word	0x0500000f


	//   ....[121]....
        /*03b0*/ 	.word	0x0500000f


	//   ....[122]....
        /*03b4*/ 	.word	0x0500000f


	//   ....[123]....
        /*03b8*/ 	.word	0x0500000f


	//   ....[124]....
        /*03bc*/ 	.word	0x0500000f


	//   ....[125]....
        /*03c0*/ 	.word	0x0500000f


	//   ....[126]....
        /*03c4*/ 	.word	0x0500000f


	//   ....[127]....
        /*03c8*/ 	.word	0x0500000f


	//----- nvinfo : EIATTR_COOP_GROUP_INSTR_OFFSETS
	.align		4
.L_1347:
        /*03cc*/ 	.byte	0x04, 0x28
        /*03ce*/ 	.short	(.L_1349 - .L_1348)


	//   ....[0]....
.L_1348:
        /*03d0*/ 	.word	0x00000070


	//   ....[1]....
        /*03d4*/ 	.word	0x00000140


	//   ....[2]....
        /*03d8*/ 	.word	0x00000190


	//   ....[3]....
        /*03dc*/ 	.word	0x000003c0


	//   ....[4]....
        /*03e0*/ 	.word	0x00000520


	//   ....[5]....
        /*03e4*/ 	.word	0x00000640


	//   ....[6]....
        /*03e8*/ 	.word	0x000007a0


	//   ....[7]....
        /*03ec*/ 	.word	0x00001a30


	//   ....[8]....
        /*03f0*/ 	.word	0x000020c0


	//   ....[9]....
        /*03f4*/ 	.word	0x00002440


	//   ....[10]....
        /*03f8*/ 	.word	0x00003700


	//   ....[11]....
        /*03fc*/ 	.word	0x00003810


	//   ....[12]....
        /*0400*/ 	.word	0x000040d0


	//   ....[13]....
        /*0404*/ 	.word	0x00004130


	//   ....[14]....
        /*0408*/ 	.word	0x00004d30


	//   ....[15]....
        /*040c*/ 	.word	0x000059b0


	//   ....[16]....
        /*0410*/ 	.word	0x00005c30


	//   ....[17]....
        /*0414*/ 	.word	0x00006810


	//   ....[18]....
        /*0418*/ 	.word	0x00006910


	//   ....[19]....
        /*041c*/ 	.word	0x00007190


	//   ....[20]....
        /*0420*/ 	.word	0x00007200


	//   ....[21]....
        /*0424*/ 	.word	0x000081a0


	//   ....[22]....
        /*0428*/ 	.word	0x00008c50


	//   ....[23]....
        /*042c*/ 	.word	0x00008ca0


	//   ....[24]....
        /*0430*/ 	.word	0x000091f0


	//   ....[25]....
        /*0434*/ 	.word	0x00009240


	//   ....[26]....
        /*0438*/ 	.word	0x0000a4e0


	//   ....[27]....
        /*043c*/ 	.word	0x0000ae30


	//   ....[28]....
        /*0440*/ 	.word	0x0000b0d0


	//   ....[29]....
        /*0444*/ 	.word	0x0000bca0


	//   ....[30]....
        /*0448*/ 	.word	0x0000bda0


	//   ....[31]....
        /*044c*/ 	.word	0x0000c620


	//   ....[32]....
        /*0450*/ 	.word	0x0000c680


	//   ....[33]....
        /*0454*/ 	.word	0x0000d630


	//   ....[34]....
        /*0458*/ 	.word	0x0000d740


	//   ....[35]....
        /*045c*/ 	.word	0x0000d7a0


	//   ....[36]....
        /*0460*/ 	.word	0x0000d8b0


	//   ....[37]....
        /*0464*/ 	.word	0x0000d8d0


	//   ....[38]....
        /*0468*/ 	.word	0x0000ea60


	//   ....[39]....
        /*046c*/ 	.word	0x0000eaa0


	//   ....[40]....
        /*0470*/ 	.word	0x0000ead0


	//   ....[41]....
        /*0474*/ 	.word	0x0000eb10


	//   ....[42]....
        /*0478*/ 	.word	0x0000efc0


	//   ....[43]....
        /*047c*/ 	.word	0x0000efe0


	//   ....[44]....
        /*0480*/ 	.word	0x0000f0f0


	//   ....[45]....
        /*0484*/ 	.word	0x0000f110


	//   ....[46]....
        /*0488*/ 	.word	0x0000f9e0


	//   ....[47]....
        /*048c*/ 	.word	0x0000f9f0


	//   ....[48]....
        /*0490*/ 	.word	0x0000faf0


	//   ....[49]....
        /*0494*/ 	.word	0x0000fb10


	//   ....[50]....
        /*0498*/ 	.word	0x0000fc90


	//   ....[51]....
        /*049c*/ 	.word	0x0000fe80


	//   ....[52]....
        /*04a0*/ 	.word	0x0000feb0


	//   ....[53]....
        /*04a4*/ 	.word	0x0000fee0


	//   ....[54]....
        /*04a8*/ 	.word	0x0000ff10


	//   ....[55]....
        /*04ac*/ 	.word	0x0000ff40


	//   ....[56]....
        /*04b0*/ 	.word	0x0000ff70


	//   ....[57]....
        /*04b4*/ 	.word	0x000100e0


	//   ....[58]....
        /*04b8*/ 	.word	0x00010110


	//   ....[59]....
        /*04bc*/ 	.word	0x00010140


	//   ....[60]....
        /*04c0*/ 	.word	0x00010170


	//   ....[61]....
        /*04c4*/ 	.word	0x000101a0


	//   ....[62]....
        /*04c8*/ 	.word	0x000101d0


	//   ....[63]....
        /*04cc*/ 	.word	0x00010270


	//   ....[64]....
        /*04d0*/ 	.word	0x000102d0


	//   ....[65]....
        /*04d4*/ 	.word	0x00010370


	//   ....[66]....
        /*04d8*/ 	.word	0x00011830


	//   ....[67]....
        /*04dc*/ 	.word	0x00012540


	//   ....[68]....
        /*04e0*/ 	.word	0x00012550


	//   ....[69]....
        /*04e4*/ 	.word	0x00012570


	//   ....[70]....
        /*04e8*/ 	.word	0x00012630


	//   ....[71]....
        /*04ec*/ 	.word	0x00012650


	//   ....[72]....
        /*04f0*/ 	.word	0x000126f0


	//   ....[73]....
        /*04f4*/ 	.word	0x00012710


	//   ....[74]....
        /*04f8*/ 	.word	0x00012720


	//   ....[75]....
        /*04fc*/ 	.word	0x000127b0


	//   ....[76]....
        /*0500*/ 	.word	0x00012800


	//   ....[77]....
        /*0504*/ 	.word	0x00012810


	//   ....[78]....
        /*0508*/ 	.word	0x00012840


	//   ....[79]....
        /*050c*/ 	.word	0x00015570


	//   ....[80]....
        /*0510*/ 	.word	0x000155c0


	//   ....[81]....
        /*0514*/ 	.word	0x000155f0


	//   ....[82]....
        /*0518*/ 	.word	0x00015620


	//   ....[83]....
        /*051c*/ 	.word	0x00015630


	//   ....[84]....
        /*0520*/ 	.word	0x00015660


	//   ....[85]....
        /*0524*/ 	.word	0x00015690


	//   ....[86]....
        /*0528*/ 	.word	0x000156c0


	//   ....[87]....
        /*052c*/ 	.word	0x00015840


	//   ....[88]....
        /*0530*/ 	.word	0x00015870


	//   ....[89]....
        /*0534*/ 	.word	0x000158a0


	//   ....[90]....
        /*0538*/ 	.word	0x000158d0


	//   ....[91]....
        /*053c*/ 	.word	0x00015900


	//   ....[92]....
        /*0540*/ 	.word	0x00015930


	//   ....[93]....
        /*0544*/ 	.word	0x000159f0


	//   ....[94]....
        /*0548*/ 	.word	0x00015a10


	//   ....[95]....
        /*054c*/ 	.word	0x00015a80


	//   ....[96]....
        /*0550*/ 	.word	0x00016120


	//   ....[97]....
        /*0554*/ 	.word	0x00016780


	//   ....[98]....
        /*0558*/ 	.word	0x00016940


	//   ....[99]....
        /*055c*/ 	.word	0x00016990


	//   ....[100]....
        /*0560*/ 	.word	0x000169f0


	//   ....[101]....
        /*0564*/ 	.word	0x00016b00


	//   ....[102]....
        /*0568*/ 	.word	0x00016b60


	//   ....[103]....
        /*056c*/ 	.word	0x00016c80


	//   ....[104]....
        /*0570*/ 	.word	0x00016ce0


	//   ....[105]....
        /*0574*/ 	.word	0x00016d80


	//   ....[106]....
        /*0578*/ 	.word	0x00016e50


	//   ....[107]....
        /*057c*/ 	.word	0x00016f50


	//   ....[108]....
        /*0580*/ 	.word	0x00016fd0


	//   ....[109]....
        /*0584*/ 	.word	0x000170c0


	//   ....[110]....
        /*0588*/ 	.word	0x000173d0


	//   ....[111]....
        /*058c*/ 	.word	0x00017470


	//   ....[112]....
        /*0590*/ 	.word	0x00017590


	//   ....[113]....
        /*0594*/ 	.word	0x00017600


	//   ....[114]....
        /*0598*/ 	.word	0x00017670


	//   ....[115]....
        /*059c*/ 	.word	0x000176e0


	//   ....[116]....
        /*05a0*/ 	.word	0x00017750


	//   ....[117]....
        /*05a4*/ 	.word	0x000177d0


	//   ....[118]....
        /*05a8*/ 	.word	0x00017860


	//   ....[119]....
        /*05ac*/ 	.word	0x000178f0


	//   ....[120]....
        /*05b0*/ 	.word	0x00017960


	//   ....[121]....
        /*05b4*/ 	.word	0x000179d0


	//   ....[122]....
        /*05b8*/ 	.word	0x00017a40


	//   ....[123]....
        /*05bc*/ 	.word	0x00017ac0


	//   ....[124]....
        /*05c0*/ 	.word	0x00017b30


	//   ....[125]....
        /*05c4*/ 	.word	0x00017bd0


	//   ....[126]....
        /*05c8*/ 	.word	0x00017c60


	//   ....[127]....
        /*05cc*/ 	.word	0x00017d80


	//----- nvinfo : EIATTR_REG_RECONFIG
	.align		4
.L_1349:
        /*05d0*/ 	.byte	0x01, 0x54
	.zero		2


	//----- nvinfo : EIATTR_SYSCALL_OFFSETS
	.align		4
        /*05d4*/ 	.byte	0x04, 0x46
        /*05d6*/ 	.short	(.L_1351 - .L_1350)


	//   ....[0]....
.L_1350:
        /*05d8*/ 	.word	0x00001c20


	//   ....[1]....
        /*05dc*/ 	.word	0x000114a0


	//   ....[2]....
        /*05e0*/ 	.word	0x000115f0


	//   ....[3]....
        /*05e4*/ 	.word	0x000116e0


	//   ....[4]....
        /*05e8*/ 	.word	0x00011fb0


	//----- nvinfo : EIATTR_MBARRIER_INSTR_OFFSETS
	.align		4
.L_1351:
        /*05ec*/ 	.byte	0x04, 0x39
        /*05ee*/ 	.short	(.L_1353 - .L_1352)


	//   ....[0]....
.L_1352:
        /*05f0*/ 	.word	0x00000270
        /*05f4*/ 	.word	0x000000ff
        /*05f8*/ 	.word	0x0002d800
        /*05fc*/ 	.short	0x0100
        /*05fe*/ 	.byte	0x08
	.zero		1


	//   ....[1]....
        /*0600*/ 	.word	0x00000280
        /*0604*/ 	.word	0x000000ff
        /*0608*/ 	.word	0x0002d820
        /*060c*/ 	.short	0x0100
        /*060e*/ 	.byte	0x08
	.zero		1


	//   ....[2]....
        /*0610*/ 	.word	0x00000370
        /*0614*/ 	.word	0x000000ff
        /*0618*/ 	.word	0x0002d830
        /*061c*/ 	.short	0x0100
        /*061e*/ 	.byte	0x08
	.zero		1


	//   ....[3]....
        /*0620*/ 	.word	0x00000380
        /*0624*/ 	.word	0x000000ff
        /*0628*/ 	.word	0x0002d840
        /*062c*/ 	.short	0x0100
        /*062e*/ 	.byte	0x08
	.zero		1


	//   ....[4]....
        /*0630*/ 	.word	0x00000390
        /*0634*/ 	.word	0x000000ff
        /*0638*/ 	.word	0x0002d838
        /*063c*/ 	.short	0x0100
        /*063e*/ 	.byte	0x08
	.zero		1


	//   ....[5]....
        /*0640*/ 	.word	0x000003a0
        /*0644*/ 	.word	0x000000ff
        /*0648*/ 	.word	0x0002d848
        /*064c*/ 	.short	0x0100
        /*064e*/ 	.byte	0x08
	.zero		1


	//   ....[6]....
        /*0650*/ 	.word	0x000004d0
        /*0654*/ 	.word	0x000000ff
        /*0658*/ 	.word	0x0002d850
        /*065c*/ 	.short	0x0100
        /*065e*/ 	.byte	0x08
	.zero		1


	//   ....[7]....
        /*0660*/ 	.word	0x000004e0
        /*0664*/ 	.word	0x000000ff
        /*0668*/ 	.word	0x0002d860
        /*066c*/ 	.short	0x0100
        /*066e*/ 	.byte	0x08
	.zero		1


	//   ....[8]....
        /*0670*/ 	.word	0x000004f0
        /*0674*/ 	.word	0x000000ff
        /*0678*/ 	.word	0x0002d858
        /*067c*/ 	.short	0x0100
        /*067e*/ 	.byte	0x08
	.zero		1


	//   ....[9]....
        /*0680*/ 	.word	0x00000500
        /*0684*/ 	.word	0x000000ff
        /*0688*/ 	.word	0x0002d868
        /*068c*/ 	.short	0x0100
        /*068e*/ 	.byte	0x08
	.zero		1


	//   ....[10]....
        /*0690*/ 	.word	0x000005f0
        /*0694*/ 	.word	0x000000ff
        /*0698*/ 	.word	0x0002d870
        /*069c*/ 	.short	0x0100
        /*069e*/ 	.byte	0x06
	.zero		1


	//   ....[11]....
        /*06a0*/ 	.word	0x00000600
        /*06a4*/ 	.word	0x000000ff
        /*06a8*/ 	.word	0x0002d880
        /*06ac*/ 	.short	0x0100
        /*06ae*/ 	.byte	0x06
	.zero		1


	//   ....[12]....
        /*06b0*/ 	.word	0x00000610
        /*06b4*/ 	.word	0x000000ff
        /*06b8*/ 	.word	0x0002d878
        /*06bc*/ 	.short	0x0100
        /*06be*/ 	.byte	0x06
	.zero		1


	//   ....[13]....
        /*06c0*/ 	.word	0x00000620
        /*06c4*/ 	.word	0x000000ff
        /*06c8*/ 	.word	0x0002d888
        /*06cc*/ 	.short	0x0100
        /*06ce*/ 	.byte	0x06
	.zero		1


	//   ....[14]....
        /*06d0*/ 	.word	0x00000750
        /*06d4*/ 	.word	0x000000ff
        /*06d8*/ 	.word	0x0002d890
        /*06dc*/ 	.short	0x0100
        /*06de*/ 	.byte	0x08
	.zero		1


	//   ....[15]....
        /*06e0*/ 	.word	0x00000760
        /*06e4*/ 	.word	0x000000ff
        /*06e8*/ 	.word	0x0002d8a0
        /*06ec*/ 	.short	0x0100
        /*06ee*/ 	.byte	0x08
	.zero		1


	//   ....[16]....
        /*06f0*/ 	.word	0x00000770
        /*06f4*/ 	.word	0x000000ff
        /*06f8*/ 	.word	0x0002d898
        /*06fc*/ 	.short	0x0100
        /*06fe*/ 	.byte	0x08
	.zero		1


	//   ....[17]....
        /*0700*/ 	.word	0x00000780
        /*0704*/ 	.word	0x000000ff
        /*0708*/ 	.word	0x0002d8a8
        /*070c*/ 	.short	0x0100
        /*070e*/ 	.byte	0x08
	.zero		1


	//   ....[18]....
        /*0710*/ 	.word	0x000008b0
        /*0714*/ 	.word	0x000000ff
        /*0718*/ 	.word	0x0002d8b0
        /*071c*/ 	.short	0x0100
        /*071e*/ 	.byte	0x08
	.zero		1


	//   ....[19]....
        /*0720*/ 	.word	0x000008c0
        /*0724*/ 	.word	0x000000ff
        /*0728*/ 	.word	0x0002d8c0
        /*072c*/ 	.short	0x0100
        /*072e*/ 	.byte	0x08
	.zero		1


	//   ....[20]....
        /*0730*/ 	.word	0x000008d0
        /*0734*/ 	.word	0x000000ff
        /*0738*/ 	.word	0x0002d8b8
        /*073c*/ 	.short	0x0100
        /*073e*/ 	.byte	0x08
	.zero		1


	//   ....[21]....
        /*0740*/ 	.word	0x000008e0
        /*0744*/ 	.word	0x000000ff
        /*0748*/ 	.word	0x0002d8c8
        /*074c*/ 	.short	0x0100
        /*074e*/ 	.byte	0x08
	.zero		1


	//   ....[22]....
        /*0750*/ 	.word	0x00001ca0
        /*0754*/ 	.word	0x000000ff
        /*0758*/ 	.word	0x0002d800
        /*075c*/ 	.short	0x010a
        /*075e*/ 	.byte	0x2a
	.zero		1


	//   ....[23]....
        /*0760*/ 	.word	0x00001d20
        /*0764*/ 	.word	0x00000005
        /*0768*/ 	.word	0x0002d830
        /*076c*/ 	.short	0x010a
        /*076e*/ 	.byte	0x3f
	.zero		1


	//   ....[24]....
        /*0770*/ 	.word	0x00001d80
        /*0774*/ 	.word	0x00000005
        /*0778*/ 	.word	0x0002d830
        /*077c*/ 	.short	0x010a
        /*077e*/ 	.byte	0x3f
	.zero		1


	//   ....[25]....
        /*0780*/ 	.word	0x000021f0
        /*0784*/ 	.word	0x00000000
        /*0788*/ 	.word	0x00000000
        /*078c*/ 	.short	0x0101
        /*078e*/ 	.byte	0x3f
	.zero		1


	//   ....[26]....
        /*0790*/ 	.word	0x00005160
        /*0794*/ 	.word	0x000000ff
        /*0798*/ 	.word	0x0002d830
        /*079c*/ 	.short	0x010a
        /*079e*/ 	.byte	0x06
	.zero		1


	//   ....[27]....
        /*07a0*/ 	.word	0x000051a0
        /*07a4*/ 	.word	0x000000ff
        /*07a8*/ 	.word	0x0002d830
        /*07ac*/ 	.short	0x010a
        /*07ae*/ 	.byte	0x06
	.zero		1


	//   ....[28]....
        /*07b0*/ 	.word	0x00005440
        /*07b4*/ 	.word	0x000000ff
        /*07b8*/ 	.word	0x0002d850
        /*07bc*/ 	.short	0x010a
        /*07be*/ 	.byte	0x06
	.zero		1


	//   ....[29]....
        /*07c0*/ 	.word	0x00005480
        /*07c4*/ 	.word	0x000000ff
        /*07c8*/ 	.word	0x0002d850
        /*07cc*/ 	.short	0x010a
        /*07ce*/ 	.byte	0x06
	.zero		1


	//   ....[30]....
        /*07d0*/ 	.word	0x00005a70
        /*07d4*/ 	.word	0x00000007
        /*07d8*/ 	.word	0x00000000
        /*07dc*/ 	.short	0x0101
        /*07de*/ 	.byte	0x3f
	.zero		1


	//   ....[31]....
        /*07e0*/ 	.word	0x00007600
        /*07e4*/ 	.word	0x00000036
        /*07e8*/ 	.word	0x00000000
        /*07ec*/ 	.short	0x0101
        /*07ee*/ 	.byte	0x3f
	.zero		1


	//   ....[32]....
        /*07f0*/ 	.word	0x00008580
        /*07f4*/ 	.word	0x000000ff
        /*07f8*/ 	.word	0x0002d830
        /*07fc*/ 	.short	0x010a
        /*07fe*/ 	.byte	0x06
	.zero		1


	//   ....[33]....
        /*0800*/ 	.word	0x000085c0
        /*0804*/ 	.word	0x000000ff
        /*0808*/ 	.word	0x0002d830
        /*080c*/ 	.short	0x010a
        /*080e*/ 	.byte	0x06
	.zero		1


	//   ....[34]....
        /*0810*/ 	.word	0x00008860
        /*0814*/ 	.word	0x000000ff
        /*0818*/ 	.word	0x0002d850
        /*081c*/ 	.short	0x010a
        /*081e*/ 	.byte	0x06
	.zero		1


	//   ....[35]....
        /*0820*/ 	.word	0x000088a0
        /*0824*/ 	.word	0x000000ff
        /*0828*/ 	.word	0x0002d850
        /*082c*/ 	.short	0x010a
        /*082e*/ 	.byte	0x06
	.zero		1


	//   ....[36]....
        /*0830*/ 	.word	0x00009a80
        /*0834*/ 	.word	0x0000002a
        /*0838*/ 	.word	0x00000000
        /*083c*/ 	.short	0x0101
        /*083e*/ 	.byte	0x3f
	.zero		1


	//   ....[37]....
        /*0840*/ 	.word	0x00009b10
        /*0844*/ 	.word	0x00000037
        /*0848*/ 	.word	0x00000000
        /*084c*/ 	.short	0x0101
        /*084e*/ 	.byte	0x3f
	.zero		1


	//   ....[38]....
        /*0850*/ 	.word	0x0000a660
        /*0854*/ 	.word	0x000000ff
        /*0858*/ 	.word	0x0002d830
        /*085c*/ 	.short	0x010a
        /*085e*/ 	.byte	0x06
	.zero		1


	//   ....[39]....
        /*0860*/ 	.word	0x0000a6a0
        /*0864*/ 	.word	0x000000ff
        /*0868*/ 	.word	0x0002d830
        /*086c*/ 	.short	0x010a
        /*086e*/ 	.byte	0x06
	.zero		1


	//   ....[40]....
        /*0870*/ 	.word	0x0000a940
        /*0874*/ 	.word	0x000000ff
        /*0878*/ 	.word	0x0002d850
        /*087c*/ 	.short	0x010a
        /*087e*/ 	.byte	0x06
	.zero		1


	//   ....[41]....
        /*0880*/ 	.word	0x0000a980
        /*0884*/ 	.word	0x000000ff
        /*0888*/ 	.word	0x0002d850
        /*088c*/ 	.short	0x010a
        /*088e*/ 	.byte	0x06
	.zero		1


	//   ....[42]....
        /*0890*/ 	.word	0x0000af30
        /*0894*/ 	.word	0x00000009
        /*0898*/ 	.word	0x00000000
        /*089c*/ 	.short	0x0101
        /*089e*/ 	.byte	0x3f
	.zero		1


	//   ....[43]....
        /*08a0*/ 	.word	0x0000ca90
        /*08a4*/ 	.word	0x00000036
        /*08a8*/ 	.word	0x00000000
        /*08ac*/ 	.short	0x0101
        /*08ae*/ 	.byte	0x3f
	.zero		1


	//   ....[44]....
        /*08b0*/ 	.word	0x0000d6b0
        /*08b4*/ 	.word	0x000000ff
        /*08b8*/ 	.word	0x0002d850
        /*08bc*/ 	.short	0x010a
        /*08be*/ 	.byte	0x09
	.zero		1


	//   ....[45]....
        /*08c0*/ 	.word	0x0000d6f0
        /*08c4*/ 	.word	0x000000ff
        /*08c8*/ 	.word	0x0002d850
        /*08cc*/ 	.short	0x010a
        /*08ce*/ 	.byte	0x09
	.zero		1


	//   ....[46]....
        /*08d0*/ 	.word	0x0000dd30
        /*08d4*/ 	.word	0x00000006
        /*08d8*/ 	.word	0x00000000
        /*08dc*/ 	.short	0x0101
        /*08de*/ 	.byte	0x3f
	.zero		1


	//   ....[47]....
        /*08e0*/ 	.word	0x0000eff0
        /*08e4*/ 	.word	0x000000ff
        /*08e8*/ 	.word	0x00000000
        /*08ec*/ 	.short	0x0101
        /*08ee*/ 	.byte	0x04
	.zero		1


	//   ....[48]....
        /*08f0*/ 	.word	0x00011a50
        /*08f4*/ 	.word	0x00000000
        /*08f8*/ 	.word	0x0002d840
        /*08fc*/ 	.short	0x010a
        /*08fe*/ 	.byte	0x3f
	.zero		1


	//   ....[49]....
        /*0900*/ 	.word	0x000129d0
        /*0904*/ 	.word	0x00000016
        /*0908*/ 	.word	0x0002d800
        /*090c*/ 	.short	0x0107
        /*090e*/ 	.byte	0x3f
	.zero		1


	//   ....[50]....
        /*0910*/ 	.word	0x00012ad0
        /*0914*/ 	.word	0x00000016
        /*0918*/ 	.word	0x0002d800
        /*091c*/ 	.short	0x0101
        /*091e*/ 	.byte	0x3f
	.zero		1


	//   ....[51]....
        /*0920*/ 	.word	0x00012af0
        /*0924*/ 	.word	0x00000016
        /*0928*/ 	.word	0x0002d820
        /*092c*/ 	.short	0x010a
        /*092e*/ 	.byte	0x3f
	.zero		1


	//   ....[52]....
        /*0930*/ 	.word	0x00012e10
        /*0934*/ 	.word	0x00000003
        /*0938*/ 	.word	0x0002d840
        /*093c*/ 	.short	0x010a
        /*093e*/ 	.byte	0x3f
	.zero		1


	//   ....[53]....
        /*0940*/ 	.word	0x00013290
        /*0944*/ 	.word	0x00000003
        /*0948*/ 	.word	0x00000060
        /*094c*/ 	.short	0x010a
        /*094e*/ 	.byte	0x3f
	.zero		1


	//   ....[54]....
        /*0950*/ 	.word	0x000139d0
        /*0954*/ 	.word	0x00000003
        /*0958*/ 	.word	0x0002d840
        /*095c*/ 	.short	0x010a
        /*095e*/ 	.byte	0x3f
	.zero		1


	//   ....[55]....
        /*0960*/ 	.word	0x00013e50
        /*0964*/ 	.word	0x0000000c
        /*0968*/ 	.word	0x00000060
        /*096c*/ 	.short	0x010a
        /*096e*/ 	.byte	0x3f
	.zero		1


	//   ....[56]....
        /*0970*/ 	.word	0x000144c0
        /*0974*/ 	.word	0x00000002
        /*0978*/ 	.word	0x0002d840
        /*097c*/ 	.short	0x010a
        /*097e*/ 	.byte	0x3f
	.zero		1


	//   ....[57]....
        /*0980*/ 	.word	0x00014950
        /*0984*/ 	.word	0x00000007
        /*0988*/ 	.word	0x00000060
        /*098c*/ 	.short	0x010a
        /*098e*/ 	.byte	0x3f
	.zero		1


	//   ....[58]....
        /*0990*/ 	.word	0x00014f70
        /*0994*/ 	.word	0x00000003
        /*0998*/ 	.word	0x0002d860
        /*099c*/ 	.short	0x010a
        /*099e*/ 	.byte	0x3f
	.zero		1


	//   ....[59]....
        /*09a0*/ 	.word	0x000160a0
        /*09a4*/ 	.word	0x00000009
        /*09a8*/ 	.word	0x0002d820
        /*09ac*/ 	.short	0x010a
        /*09ae*/ 	.byte	0x3f
	.zero		1


	//   ....[60]....
        /*09b0*/ 	.word	0x00016240
        /*09b4*/ 	.word	0x00000005
        /*09b8*/ 	.word	0x00000000
        /*09bc*/ 	.short	0x010a
        /*09be*/ 	.byte	0x3f
	.zero		1


	//   ....[61]....
        /*09c0*/ 	.word	0x000162b0
        /*09c4*/ 	.word	0x00000003
        /*09c8*/ 	.word	0x00000000
        /*09cc*/ 	.short	0x010a
        /*09ce*/ 	.byte	0x3f
	.zero		1


	//   ....[62]....
        /*09d0*/ 	.word	0x00016310
        /*09d4*/ 	.word	0x00000017
        /*09d8*/ 	.word	0x00000000
        /*09dc*/ 	.short	0x010a
        /*09de*/ 	.byte	0x3f
	.zero		1


	//   ....[63]....
        /*09e0*/ 	.word	0x00016340
        /*09e4*/ 	.word	0x00000007
        /*09e8*/ 	.word	0x00000000
        /*09ec*/ 	.short	0x010a
        /*09ee*/ 	.byte	0x3f
	.zero		1


	//   ....[64]....
        /*09f0*/ 	.word	0x000163b0
        /*09f4*/ 	.word	0x00000003
        /*09f8*/ 	.word	0x0002d800
        /*09fc*/ 	.short	0x010a
        /*09fe*/ 	.byte	0x3f
	.zero		1


	//   ....[65]....
        /*0a00*/ 	.word	0x00016400
        /*0a04*/ 	.word	0x00000005
        /*0a08*/ 	.word	0x0002d830
        /*0a0c*/ 	.short	0x010a
        /*0a0e*/ 	.byte	0x3f
	.zero		1


	//   ....[66]....
        /*0a10*/ 	.word	0x00016460
        /*0a14*/ 	.word	0x00000007
        /*0a18*/ 	.word	0x0002d830
        /*0a1c*/ 	.short	0x010a
        /*0a1e*/ 	.byte	0x3f
	.zero		1


	//   ....[67]....
        /*0a20*/ 	.word	0x000164c0
        /*0a24*/ 	.word	0x00000007
        /*0a28*/ 	.word	0x0002d850
        /*0a2c*/ 	.short	0x010a
        /*0a2e*/ 	.byte	0x3f
	.zero		1


	//   ....[68]....
        /*0a30*/ 	.word	0x00016520
        /*0a34*/ 	.word	0x00000005
        /*0a38*/ 	.word	0x0002d830
        /*0a3c*/ 	.short	0x010a
        /*0a3e*/ 	.byte	0x3f
	.zero		1


	//   ....[69]....
        /*0a40*/ 	.word	0x00016580
        /*0a44*/ 	.word	0x00000005
        /*0a48*/ 	.word	0x0002d850
        /*0a4c*/ 	.short	0x010a
        /*0a4e*/ 	.byte	0x3f
	.zero		1


	//   ....[70]....
        /*0a50*/ 	.word	0x000165e0
        /*0a54*/ 	.word	0x00000005
        /*0a58*/ 	.word	0x0002d830
        /*0a5c*/ 	.short	0x010a
        /*0a5e*/ 	.byte	0x3f
	.zero		1


	//   ....[71]....
        /*0a60*/ 	.word	0x00016640
        /*0a64*/ 	.word	0x00000005
        /*0a68*/ 	.word	0x0002d850
        /*0a6c*/ 	.short	0x010a
        /*0a6e*/ 	.byte	0x3f
	.zero		1


	//   ....[72]....
        /*0a70*/ 	.word	0x000166a0
        /*0a74*/ 	.word	0x00000007
        /*0a78*/ 	.word	0x0002d850
        /*0a7c*/ 	.short	0x010a
        /*0a7e*/ 	.byte	0x3f
	.zero		1


	//   ....[73]....
        /*0a80*/ 	.word	0x00016840
        /*0a84*/ 	.word	0x00000000
        /*0a88*/ 	.word	0x0002d840
        /*0a8c*/ 	.short	0x010a
        /*0a8e*/ 	.byte	0x3f
	.zero		1


	//   ....[74]....
        /*0a90*/ 	.word	0x000170f0
        /*0a94*/ 	.word	0x00000016
        /*0a98*/ 	.word	0x0002d820
        /*0a9c*/ 	.short	0x010a
        /*0a9e*/ 	.byte	0x3f
	.zero		1


	//   ....[75]....
        /*0aa0*/ 	.word	0x00017140
        /*0aa4*/ 	.word	0x00000003
        /*0aa8*/ 	.word	0x0002d840
        /*0aac*/ 	.short	0x010a
        /*0aae*/ 	.byte	0x3f
	.zero		1


	//   ....[76]....
        /*0ab0*/ 	.word	0x00017190
        /*0ab4*/ 	.word	0x00000003
        /*0ab8*/ 	.word	0x00000060
        /*0abc*/ 	.short	0x010a
        /*0abe*/ 	.byte	0x3f
	.zero		1


	//   ....[77]....
        /*0ac0*/ 	.word	0x000171e0
        /*0ac4*/ 	.word	0x00000003
        /*0ac8*/ 	.word	0x0002d840
        /*0acc*/ 	.short	0x010a
        /*0ace*/ 	.byte	0x3f
	.zero		1


	//   ....[78]....
        /*0ad0*/ 	.word	0x00017230
        /*0ad4*/ 	.word	0x0000000c
        /*0ad8*/ 	.word	0x00000060
        /*0adc*/ 	.short	0x010a
        /*0ade*/ 	.byte	0x3f
	.zero		1


	//   ....[79]....
        /*0ae0*/ 	.word	0x00017280
        /*0ae4*/ 	.word	0x00000002
        /*0ae8*/ 	.word	0x0002d840
        /*0aec*/ 	.short	0x010a
        /*0aee*/ 	.byte	0x3f
	.zero		1


	//   ....[80]....
        /*0af0*/ 	.word	0x000172d0
        /*0af4*/ 	.word	0x00000007
        /*0af8*/ 	.word	0x00000060
        /*0afc*/ 	.short	0x010a
        /*0afe*/ 	.byte	0x3f
	.zero		1


	//   ....[81]....
        /*0b00*/ 	.word	0x00017320
        /*0b04*/ 	.word	0x00000003
        /*0b08*/ 	.word	0x0002d860
        /*0b0c*/ 	.short	0x010a
        /*0b0e*/ 	.byte	0x3f
	.zero		1


	//   ....[82]....
        /*0b10*/ 	.word	0x00017ca0
        /*0b14*/ 	.word	0x00000009
        /*0b18*/ 	.word	0x0002d820
        /*0b1c*/ 	.short	0x010a
        /*0b1e*/ 	.byte	0x3f
	.zero		1


	//   ....[83]....
        /*0b20*/ 	.word	0x00017e40
        /*0b24*/ 	.word	0x00000005
        /*0b28*/ 	.word	0x00000000
        /*0b2c*/ 	.short	0x010a
        /*0b2e*/ 	.byte	0x3f
	.zero		1


	//   ....[84]....
        /*0b30*/ 	.word	0x00017e90
        /*0b34*/ 	.word	0x00000003
        /*0b38*/ 	.word	0x00000000
        /*0b3c*/ 	.short	0x010a
        /*0b3e*/ 	.byte	0x3f
	.zero		1


	//   ....[85]....
        /*0b40*/ 	.word	0x00017ee0
        /*0b44*/ 	.word	0x00000017
        /*0b48*/ 	.word	0x00000000
        /*0b4c*/ 	.short	0x010a
        /*0b4e*/ 	.byte	0x3f
	.zero		1


	//----- nvinfo : EIATTR_NUM_MBARRIERS
	.align		4
.L_1353:
        /*0b50*/ 	.byte	0x03, 0x38
        /*0b52*/ 	.short	0x0016


	//----- nvinfo : EIATTR_EXIT_INSTR_OFFSETS
	.align		4
        /*0b54*/ 	.byte	0x04, 0x1c
        /*0b56*/ 	.short	(.L_1355 - .L_1354)


	//   ....[0]....
.L_1354:
        /*0b58*/ 	.word	0x00000a80


	//   ....[1]....
        /*0b5c*/ 	.word	0x0000fc40


	//   ....[2]....
        /*0b60*/ 	.word	0x00016390


	//----- nvinfo : EIATTR_MAX_THREADS
	.align		4
.L_1355:
        /*0b64*/ 	.byte	0x04, 0x05
        /*0b66*/ 	.short	(.L_1357 - .L_1356)
.L_1356:
        /*0b68*/ 	.word	0x00000200
        /*0b6c*/ 	.word	0x00000001
        /*0b70*/ 	.word	0x00000001


	//----- nvinfo : EIATTR_CRS_STACK_SIZE
	.align		4
.L_1357:
        /*0b74*/ 	.byte	0x04, 0x1e
        /*0b76*/ 	.short	(.L_1359 - .L_1358)
.L_1358:
        /*0b78*/ 	.word	0x00000000


	//----- nvinfo : EIATTR_CBANK_PARAM_SIZE
	.align		4
.L_1359:
        /*0b7c*/ 	.byte	0x03, 0x19
        /*0b7e*/ 	.short	0x0af0


	//----- nvinfo : EIATTR_PARAM_CBANK
	.align		4
        /*0b80*/ 	.byte	0x04, 0x0a
        /*0b82*/ 	.short	(.L_1361 - .L_1360)
	.align		4
.L_1360:
        /*0b84*/ 	.word	index@(.nv.constant0._ZN7cutlass13device_kernelIN5flash11enable_sm90INS1_16FlashAttnFwdSm90INS1_25CollectiveMainloopFwdSm90ILi2EN4cute5tupleIJNS5_1CILi1EEES8_S8_EEENS6_IJNS7_ILi192EEENS7_ILi128EEENS7_ILi96EEEEEELi96ENS_6half_tEfNS_4arch4Sm90ELb0ELb1ELb0ELb1ELb0ELb0ELb0ELb0ELb1ELb1ELb0ELb0EEENS1_21CollectiveEpilogueFwdINS6_IJSA_SC_SB_EEES9_SE_SG_Li384ELb1ELb1ELb0ELb0EEENS1_36VarlenDynamicPersistentTileSchedulerILi192ELi128ELi384ELi128ELb0ELb1ELb1ELb1ELb0ELb1EEEEEEEEEvNT_6ParamsE)
        /*0b88*/ 	.short	0x0210
        /*0b8a*/ 	.short	0x0af0


	//----- nvinfo : EIATTR_SW_WAR
	.align		4
.L_1361:
        /*0b8c*/ 	.byte	0x04, 0x36
        /*0b8e*/ 	.short	(.L_1363 - .L_1362)
.L_1362:
        /*0b90*/ 	.word	0x00000008
.L_1363:


//--------------------- .nv.info._ZN7cutlass13device_kernelIN5flash11enable_sm90INS1_16FlashAttnFwdSm90INS1_25CollectiveMainloopFwdSm90ILi2EN4cute5tupleIJNS5_1CILi1EEES8_S8_EEENS6_IJNS7_ILi192EEENS7_ILi128EEENS7_ILi96EEEEEELi96ENS_6half_tEfNS_4arch4Sm90ELb0ELb1ELb0ELb1ELb0ELb1ELb0ELb0ELb1ELb1ELb0ELb0EEENS1_21CollectiveEpilogueFwdINS6_IJSA_SC_SB_EEES9_SE_SG_Li384ELb1ELb1ELb0ELb0EEENS1_36VarlenDynamicPersistentTileSchedulerILi192ELi128ELi384ELi128ELb0ELb1ELb1ELb1ELb0ELb1EEEEEEEEEvNT_6ParamsE --------------------------
	.section	.nv.info._ZN7cutlass13device_kernelIN5flash11enable_sm90INS1_16FlashAttnFwdSm90INS1_25CollectiveMainloopFwdSm90ILi2EN4cute5tupleIJNS5_1CILi1EEES8_S8_EEENS6_IJNS7_ILi192EEENS7_ILi128EEENS7_ILi96EEEEEELi96ENS_6half_tEfNS_4arch4Sm90ELb0ELb1ELb0ELb1ELb0ELb1ELb0ELb0ELb1ELb1ELb0ELb0EEENS1_21CollectiveEpilogueFwdINS6_IJSA_SC_SB_EEES9_SE_SG_Li384ELb1ELb1ELb0ELb0EEENS1_36VarlenDynamicPersistentTileSchedulerILi192ELi128ELi384ELi128ELb0ELb1ELb1ELb1ELb0ELb1EEEEEEEEEvNT_6ParamsE,"",@"SHT_CUDA_INFO"
	.sectionflags	@""
	.align	4


	//----- nvinfo : EIATTR_CUDA_API_VERSION
	.align		4
        /*0000*/ 	.byte	0x04, 0x37
        /*0002*/ 	.short	(.L_1365 - .L_1364)
.L_1364:
        /*0004*/ 	.word	0x00000082


	//----- nvinfo : EIATTR_KPARAM_INFO
	.align		4
.L_1365:
        /*0008*/ 	.byte	0x04, 0x17
        /*000a*/ 	.short	(.L_1367 - .L_1366)
.L_1366:
        /*000c*/ 	.word	0x00000000
        /*0010*/ 	.short	0x0000
        /*0012*/ 	.short	0x0070
        /*0014*/ 	.byte	0x00, 0xf0, 0x01, 0x2a


	//----- nvinfo : EIATTR_SPARSE_MMA_MASK
	.align		4
.L_1367:
        /*0018*/ 	.byte	0x03, 0x50
        /*001a*/ 	.short	0x0000


	//----- nvinfo : EIATTR_MAXREG_COUNT
	.align		4
        /*001c*/ 	.byte	0x03, 0x1b
        /*001e*/ 	.short	0x0080


	//----- nvinfo : EIATTR_NUM_BARRIERS
	.align		4
        /*0020*/ 	.byte	0x02, 0x4c
        /*0022*/ 	.byte	0x10
	.zero		1


	//----- nvinfo : EIATTR_EXTERNS
	.align		4
        /*0024*/ 	.byte	0x04, 0x0f
        /*0026*/ 	.short	(.L_1369 - .L_1368)


	//   ....[0]....
	.align		4
.L_1368:
        /*0028*/ 	.word	index@(__assertfail)


	//----- nvinfo : EIATTR_ANNOTATIONS
	.align		4
.L_1369:
        /*002c*/ 	.byte	0x04, 0x55
        /*002e*/ 	.short	(.L_1371 - .L_1370)


	//   ....[0]....
.L_1370:
        /* <DEDUP_REMOVED lines=87> */


	//----- nvinfo : EIATTR_MERCURY_ISA_VERSION
	.align		4
.L_1371:
        /*0590*/ 	.byte	0x03, 0x5f
        /*0592*/ 	.short	0x0101


	//----- nvinfo : EIATTR_UNUSED_LOAD_BYTE_OFFSET
	.align		4
        /*0594*/ 	.byte	0x04, 0x44
        /*0596*/ 	.short	(.L_1373 - .L_1372)


	//   ....[0]....
.L_1372:
        /*0598*/ 	.word	0x00000af0
        /*059c*/ 	.word	0x0000fff0


	//   ....[1]....
        /*05a0*/ 	.word	0x000186b0
        /*05a4*/ 	.word	0x0000fff0


	//----- nvinfo : EIATTR_INT_WARP_WIDE_INSTR_OFFSETS
	.align		4
.L_1373:
        /*05a8*/ 	.byte	0x04, 0x31
        /*05aa*/ 	.short	(.L_1375 - .L_1374)


	//   ....[0]....
.L_1374:
        /*05ac*/ 	.word	0x00000190


	//   ....[1]....
        /*05b0*/ 	.word	0x000001d0


	//   ....[2]....
        /*05b4*/ 	.word	0x00000240


	//   ....[3]....
        /*05b8*/ 	.word	0x0001d400


	//   ....[4]....
        /*05bc*/ 	.word	0x0001d490


	//   ....[5]....
        /*05c0*/ 	.word	0x00020f20


	//   ....[6]....
        /*05c4*/ 	.word	0x00020fb0


	//----- nvinfo : EIATTR_COOP_GROUP_MASK_REGIDS
	.align		4
.L_1375:
        /*05c8*/ 	.byte	0x04, 0x29
        /*05ca*/ 	.short	(.L_1377 - .L_1376)


	//   ....[0]....
.L_1376:
        /*05cc*/ 	.word	0xffffffff


	//   ....[1]....
        /*05d0*/ 	.word	0xffffffff


	//   ....[2]....
        /*05d4*/ 	.word	0xffffffff


	//   ....[3]....
        /*05d8*/ 	.word	0xffffffff


	//   ....[4]....
        /*05dc*/ 	.word	0xffffffff


	//   ....[5]....
        /*05e0*/ 	.word	0xffffffff


	//   ....[6]....
        /*05e4*/ 	.word	0xffffffff


	//   ....[7]....
        /*05e8*/ 	.word	0xffffffff


	//   ....[8]....
        /*05ec*/ 	.word	0xffffffff


	//   ....[9]....
        /*05f0*/ 	.word	0xffffffff


	//   ....[10]....
        /*05f4*/ 	.word	0xffffffff


	//   ....[11]....
        /*05f8*/ 	.word	0xffffffff


	//   ....[12]....
        /*05fc*/ 	.word	0xffffffff


	//   ....[13]....
        /*0600*/ 	.word	0xffffffff


	//   ....[14]....
        /*0604*/ 	.word	0xffffffff


	//   ....[15]....
        /*0608*/ 	.word	0xffffffff


	//   ....[16]....
        /*060c*/ 	.word	0xffffffff


	//   ....[17]....
        /*0610*/ 	.word	0xffffffff


	//   ....[18]....
        /*0614*/ 	.word	0xffffffff


	//   ....[19]....
        /*0618*/ 	.word	0xffffffff


	//   ....[20]....
        /*061c*/ 	.word	0xffffffff


	//   ....[21]....
        /*0620*/ 	.word	0xffffffff


	//   ....[22]....
        /*0624*/ 	.word	0xffffffff


	//   ....[23]....
        /*0628*/ 	.word	0xffffffff


	//   ....[24]....
        /*062c*/ 	.word	0xffffffff


	//   ....[25]....
        /*0630*/ 	.word	0xffffffff


	//   ....[26]....
        /*0634*/ 	.word	0xffffffff


	//   ....[27]....
        /*0638*/ 	.word	0xffffffff


	//   ....[28]....
        /*063c*/ 	.word	0xffffffff


	//   ....[29]....
        /*0640*/ 	.word	0xffffffff


	//   ....[30]....
        /*0644*/ 	.word	0xffffffff


	//   ....[31]....
        /*0648*/ 	.word	0xffffffff


	//   ....[32]....
        /*064c*/ 	.word	0xffffffff


	//   ....[33]....
        /*0650*/ 	.word	0xffffffff


	//   ....[34]....
        /*0654*/ 	.word	0xffffffff


	//   ....[35]....
        /*0658*/ 	.word	0xffffffff


	//   ....[36]....
        /*065c*/ 	.word	0xffffffff


	//   ....[37]....
        /*0660*/ 	.word	0xffffffff


	//   ....[38]....
        /*0664*/ 	.word	0xffffffff


	//   ....[39]....
        /*0668*/ 	.word	0xffffffff


	//   ....[40]....
        /*066c*/ 	.word	0xffffffff


	//   ....[41]....
        /*0670*/ 	.word	0xffffffff


	//   ....[42]....
        /*0674*/ 	.word	0xffffffff


	//   ....[43]....
        /*0678*/ 	.word	0xffffffff


	//   ....[44]....
        /*067c*/ 	.word	0xffffffff


	//   ....[45]....
        /*0680*/ 	.word	0xffffffff


	//   ....[46]....
        /*0684*/ 	.word	0xffffffff


	//   ....[47]....
        /*0688*/ 	.word	0xffffffff


	//   ....[48]....
        /*068c*/ 	.word	0xffffffff


	//   ....[49]....
        /*0690*/ 	.word	0xffffffff


	//   ....[50]....
        /*0694*/ 	.word	0xffffffff


	//   ....[51]....
        /*0698*/ 	.word	0xffffffff


	//   ....[52]....
        /*069c*/ 	.word	0xffffffff


	//   ....[53]....
        /*06a0*/ 	.word	0xffffffff


	//   ....[54]....
        /*06a4*/ 	.word	0xffffffff


	//   ....[55]....
        /*06a8*/ 	.word	0xffffffff


	//   ....[56]....
        /*06ac*/ 	.word	0xffffffff


	//   ....[57]....
        /*06b0*/ 	.word	0xffffffff


	//   ....[58]....
        /*06b4*/ 	.word	0xffffffff


	//   ....[59]....
        /*06b8*/ 	.word	0xffffffff


	//   ....[60]....
        /*06bc*/ 	.word	0xffffffff


	//   ....[61]....
        /*06c0*/ 	.word	0xffffffff


	//   ....[62]....
        /*06c4*/ 	.word	0xffffffff


	//   ....[63]....
        /*06c8*/ 	.word	0xffffffff


	//   ....[64]....
        /*06cc*/ 	.word	0xffffffff


	//   ....[65]....
        /*06d0*/ 	.word	0xffffffff


	//   ....[66]....
        /*06d4*/ 	.word	0xffffffff


	//   ....[67]....
        /*06d8*/ 	.word	0xffffffff


	//   ....[68]....
        /*06dc*/ 	.word	0xffffffff


	//   ....[69]....
        /*06e0*/ 	.word	0xffffffff


	//   ....[70]....
        /*06e4*/ 	.word	0xffffffff


	//   ....[71]....
        /*06e8*/ 	.word	0xffffffff


	//   ....[72]....
        /*06ec*/ 	.word	0xffffffff


	//   ....[73]....
        /*06f0*/ 	.word	0xffffffff


	//   ....[74]....
        /*06f4*/ 	.word	0xffffffff


	//   ....[75]....
        /*06f8*/ 	.word	0xffffffff


	//   ....[76]....
        /*06fc*/ 	.word	0xffffffff


	//   ....[77]....
        /*0700*/ 	.word	0xffffffff


	//   ....[78]....
        /*0704*/ 	.word	0xffffffff


	//   ....[79]....
        /*0708*/ 	.word	0xffffffff


	//   ....[80]....
        /*070c*/ 	.word	0xffffffff


	//   ....[81]....
        /*0710*/ 	.word	0xffffffff


	//   ....[82]....
        /*0714*/ 	.word	0xffffffff


	//   ....[83]....
        /*0718*/ 	.word	0xffffffff


	//   ....[84]....
        /*071c*/ 	.word	0xffffffff


	//   ....[85]....
        /*0720*/ 	.word	0xffffffff


	//   ....[86]....
        /*0724*/ 	.word	0xffffffff


	//   ....[87]....
        /*0728*/ 	.word	0xffffffff


	//   ....[88]....
        /*072c*/ 	.word	0xffffffff


	//   ....[89]....
        /*0730*/ 	.word	0xffffffff


	//   ....[90]....
        /*0734*/ 	.word	0xffffffff


	//   ....[91]....
        /*0738*/ 	.word	0xffffffff


	//   ....[92]....
        /*073c*/ 	.word	0xffffffff


	//   ....[93]....
        /*0740*/ 	.word	0xffffffff


	//   ....[94]....
        /*0744*/ 	.word	0xffffffff


	//   ....[95]....
        /*0748*/ 	.word	0xffffffff


	//   ....[96]....
        /*074c*/ 	.word	0xffffffff


	//   ....[97]....
        /*0750*/ 	.word	0xffffffff


	//   ....[98]....
        /*0754*/ 	.word	0xffffffff


	//   ....[99]....
        /*0758*/ 	.word	0xffffffff


	//   ....[100]....
        /*075c*/ 	.word	0xffffffff


	//   ....[101]....
        /*0760*/ 	.word	0xffffffff


	//   ....[102]....
        /*0764*/ 	.word	0xffffffff


	//   ....[103]....
        /*0768*/ 	.word	0xffffffff


	//   ....[104]....
        /*076c*/ 	.word	0xffffffff


	//   ....[105]....
        /*0770*/ 	.word	0xffffffff


	//   ....[106]....
        /*0774*/ 	.word	0x0500000f


	//   ....[107]....
        /*0778*/ 	.word	0x0500000f


	//   ....[108]....
        /*077c*/ 	.word	0x0500000f


	//   ....[109]....
        /*0780*/ 	.word	0x0500000f


	//   ....[110]....
        /*0784*/ 	.word	0x0500000f


	//   ....[111]....
        /*0788*/ 	.word	0x0500000f


	//   ....[112]....
        /*078c*/ 	.word	0x0500000f


	//   ....[113]....
        /*0790*/ 	.word	0x0500000f


	//   ....[114]....
        /*0794*/ 	.word	0x0500000f


	//   ....[115]....
        /*0798*/ 	.word	0x0500000f


	//   ....[116]....
        /*079c*/ 	.word	0x0500000f


	//   ....[117]....
        /*07a0*/ 	.word	0x0500000f


	//   ....[118]....
        /*07a4*/ 	.word	0x0500000f


	//   ....[119]....
        /*07a8*/ 	.word	0x0500000f


	//   ....[120]....
        /*07ac*/ 	.word	0x0500000f


	//   ....[121]....
        /*07b0*/ 	.word	0x0500000f


	//   ....[122]....
        /*07b4*/ 	.word	0x0500000f


	//   ....[123]....
        /*07b8*/ 	.word	0x0500000f


	//   ....[124]....
        /*07bc*/ 	.word	0x0500000f


	//   ....[125]....
        /*07c0*/ 	.word	0x0500000f


	//   ....[126]....
        /*07c4*/ 	.word	0x0500000f


	//   ....[127]....
        /*07c8*/ 	.word	0x0500000f


	//   ....[128]....
        /*07cc*/ 	.word	0x0500000f


	//   ....[129]....
        /*07d0*/ 	.word	0x0500000f


	//   ....[130]....
        /*07d4*/ 	.word	0x0500000f


	//   ....[131]....
        /*07d8*/ 	.word	0x0500000f


	//   ....[132]....
        /*07dc*/ 	.word	0x0500000f


	//   ....[133]....
        /*07e0*/ 	.word	0x0500000f


	//   ....[134]....
        /*07e4*/ 	.word	0x0500000f


	//   ....[135]....
        /*07e8*/ 	.word	0x0500000f


	//   ....[136]....
        /*07ec*/ 	.word	0x0500000f


	//   ....[137]....
        /*07f0*/ 	.word	0x0500000f


	//   ....[138]....
        /*07f4*/ 	.word	0x0500000f


	//   ....[139]....
        /*07f8*/ 	.word	0x0500000f


	//   ....[140]....
        /*07fc*/ 	.word	0x0500000f


	//   ....[141]....
        /*0800*/ 	.word	0x0500000f


	//   ....[142]....
        /*0804*/ 	.word	0x0500000f


	//   ....[143]....
        /*0808*/ 	.word	0x0500000f


	//   ....[144]....
        /*080c*/ 	.word	0x0500000f


	//   ....[145]....
        /*0810*/ 	.word	0x0500000f


	//   ....[146]....
        /*0814*/ 	.word	0x0500000f


	//   ....[147]....
        /*0818*/ 	.word	0x0500000f


	//   ....[148]....
        /*081c*/ 	.word	0x0500000f


	//   ....[149]....
        /*0820*/ 	.word	0x0500000f


	//   ....[150]....
        /*0824*/ 	.word	0x0500000f


	//----- nvinfo : EIATTR_COOP_GROUP_INSTR_OFFSETS
	.align		4
.L_1377:
        /*0828*/ 	.byte	0x04, 0x28
        /*082a*/ 	.short	(.L_1379 - .L_1378)


	//   ....[0]....
.L_1378:
        /*082c*/ 	.word	0x00000070


	//   ....[1]....
        /*0830*/ 	.word	0x000001a0


	//   ....[2]....
        /*0834*/ 	.word	0x000001f0


	//   ....[3]....
        /*0838*/ 	.word	0x00000420


	//   ....[4]....
        /*083c*/ 	.word	0x00000580


	//   ....[5]....
        /*0840*/ 	.word	0x000006a0


	//   ....[6]....
        /*0844*/ 	.word	0x00000800


	//   ....[7]....
        /*0848*/ 	.word	0x000074c0


	//   ....[8]....
        /*084c*/ 	.word	0x00007c30


	//   ....[9]....
        /*0850*/ 	.word	0x00007c40


	//   ....[10]....
        /*0854*/ 	.word	0x00007c50


	//   ....[11]....
        /*0858*/ 	.word	0x00007c60


	//   ....[12]....
        /*085c*/ 	.word	0x00009a40


	//   ....[13]....
        /*0860*/ 	.word	0x00009a50


	//   ....[14]....
        /*0864*/ 	.word	0x00009a60


	//   ....[15]....
        /*0868*/ 	.word	0x00009a70


	//   ....[16]....
        /*086c*/ 	.word	0x0000bb90


	//   ....[17]....
        /*0870*/ 	.word	0x0000c9b0


	//   ....[18]....
        /*0874*/ 	.word	0x0000d0a0


	//   ....[19]....
        /*0878*/ 	.word	0x0000d1b0


	//   ....[20]....
        /*087c*/ 	.word	0x0000da80


	//   ....[21]....
        /*0880*/ 	.word	0x0000daf0


	//   ....[22]....
        /*0884*/ 	.word	0x0000e760


	//   ....[23]....
        /*0888*/ 	.word	0x0000f250


	//   ....[24]....
        /*088c*/ 	.word	0x0000f990


	//   ....[25]....
        /*0890*/ 	.word	0x000103a0


	//   ....[26]....
        /*0894*/ 	.word	0x000103c0


	//   ....[27]....
        /*0898*/ 	.word	0x00011180


	//   ....[28]....
        /*089c*/ 	.word	0x000111c0


	//   ....[29]....
        /*08a0*/ 	.word	0x00011f20


	//   ....[30]....
        /*08a4*/ 	.word	0x00012bf0


	//   ....[31]....
        /*08a8*/ 	.word	0x00012c10


	//   ....[32]....
        /*08ac*/ 	.word	0x00013340


	//   ....[33]....
        /*08b0*/ 	.word	0x00013380


	//   ....[34]....
        /*08b4*/ 	.word	0x00014590


	//   ....[35]....
        /*08b8*/ 	.word	0x00014ce0


	//   ....[36]....
        /*08bc*/ 	.word	0x00015460


	//   ....[37]....
        /*08c0*/ 	.word	0x00015e60


	//   ....[38]....
        /*08c4*/ 	.word	0x00015e80


	//   ....[39]....
        /*08c8*/ 	.word	0x00016c30


	//   ....[40]....
        /*08cc*/ 	.word	0x00016c50


	//   ....[41]....
        /*08d0*/ 	.word	0x000179e0


	//   ....[42]....
        /*08d4*/ 	.word	0x000180b0


	//   ....[43]....
        /*08d8*/ 	.word	0x000180e0


	//   ....[44]....
        /*08dc*/ 	.word	0x00018130


	//   ....[45]....
        /*08e0*/ 	.word	0x00018140


	//   ....[46]....
        /*08e4*/ 	.word	0x00019080


	//   ....[47]....
        /*08e8*/ 	.word	0x000190b0


	//   ....[48]....
        /*08ec*/ 	.word	0x00019120


	//   ....[49]....
        /*08f0*/ 	.word	0x00019130


	//   ....[50]....
        /*08f4*/ 	.word	0x00019640


	//   ....[51]....
        /*08f8*/ 	.word	0x00019660


	//   ....[52]....
        /*08fc*/ 	.word	0x00019780


	//   ....[53]....
        /*0900*/ 	.word	0x000197a0


	//   ....[54]....
        /*0904*/ 	.word	0x0001a010


	//   ....[55]....
        /*0908*/ 	.word	0x0001a020


	//   ....[56]....
        /*090c*/ 	.word	0x0001a180


	//   ....[57]....
        /*0910*/ 	.word	0x0001a190


	//   ....[58]....
        /*0914*/ 	.word	0x0001a330


	//   ....[59]....
        /*0918*/ 	.word	0x0001a500


	//   ....[60]....
        /*091c*/ 	.word	0x0001a530


	//   ....[61]....
        /*0920*/ 	.word	0x0001a560


	//   ....[62]....
        /*0924*/ 	.word	0x0001a590


	//   ....[63]....
        /*0928*/ 	.word	0x0001a5c0


	//   ....[64]....
        /*092c*/ 	.word	0x0001a5f0


	//   ....[65]....
        /*0930*/ 	.word	0x0001a760


	//   ....[66]....
        /*0934*/ 	.word	0x0001a790


	//   ....[67]....
        /*0938*/ 	.word	0x0001a7c0


	//   ....[68]....
        /*093c*/ 	.word	0x0001a7f0


	//   ....[69]....
        /*0940*/ 	.word	0x0001a820


	//   ....[70]....
        /*0944*/ 	.word	0x0001a850


	//   ....[71]....
        /*0948*/ 	.word	0x0001a8f0


	//   ....[72]....
        /*094c*/ 	.word	0x0001a950


	//   ....[73]....
        /*0950*/ 	.word	0x0001a9f0


	//   ....[74]....
        /*0954*/ 	.word	0x0001bb90


	//   ....[75]....
        /*0958*/ 	.word	0x0001d990


	//   ....[76]....
        /*095c*/ 	.word	0x0001e630


	//   ....[77]....
        /*0960*/ 	.word	0x0001e650


	//   ....[78]....
        /*0964*/ 	.word	0x0001e720


	//   ....[79]....
        /*0968*/ 	.word	0x0001e740


	//   ....[80]....
        /*096c*/ 	.word	0x0001e7e0


	//   ....[81]....
        /*0970*/ 	.word	0x0001e800


	//   ....[82]....
        /*0974*/ 	.word	0x0001e810


	//   ....[83]....
        /*0978*/ 	.word	0x0001e820


	//   ....[84]....
        /*097c*/ 	.word	0x0001e900


	//   ....[85]....
        /*0980*/ 	.word	0x0001e940


	//   ....[86]....
        /*0984*/ 	.word	0x0001e950


	//   ....[87]....
        /*0988*/ 	.word	0x0001e9e0


	//   ....[88]....
        /*098c*/ 	.word	0x00021670


	//   ....[89]....
        /*0990*/ 	.word	0x00021690


	//   ....[90]....
        /*0994*/ 	.word	0x000216d0


	//   ....[91]....
        /*0998*/ 	.word	0x00021700


	//   ....[92]....
        /*099c*/ 	.word	0x00021730


	//   ....[93]....
        /*09a0*/ 	.word	0x00021760


	//   ....[94]....
        /*09a4*/ 	.word	0x00021790


	//   ....[95]....
        /*09a8*/ 	.word	0x000217c0


	//   ....[96]....
        /*09ac*/ 	.word	0x00021930


	//   ....[97]....
        /*09b0*/ 	.word	0x00021970


	//   ....[98]....
        /*09b4*/ 	.word	0x000219a0


	//   ....[99]....
        /*09b8*/ 	.word	0x000219d0


	//   ....[100]....
        /*09bc*/ 	.word	0x00021a00


	//   ....[101]....
        /*09c0*/ 	.word	0x00021a30


	//   ....[102]....
        /*09c4*/ 	.word	0x00021af0


	//   ....[103]....
        /*09c8*/ 	.word	0x00021b10


	//   ....[104]....
        /*09cc*/ 	.word	0x00021b80


	//   ....[105]....
        /*09d0*/ 	.word	0x00022210


	//   ....[106]....
        /*09d4*/ 	.word	0x00022670


	//   ....[107]....
        /*09d8*/ 	.word	0x00022710


	//   ....[108]....
        /*09dc*/ 	.word	0x000227a0


	//   ....[109]....
        /*09e0*/ 	.word	0x000227f0


	//   ....[110]....
        /*09e4*/ 	.word	0x00022840


	//   ....[111]....
        /*09e8*/ 	.word	0x00022910


	//   ....[112]....
        /*09ec*/ 	.word	0x000229a0


	//   ....[113]....
        /*09f0*/ 	.word	0x00022a00


	//   ....[114]....
        /*09f4*/ 	.word	0x00022a60


	//   ....[115]....
        /*09f8*/ 	.word	0x00022db0


	//   ....[116]....
        /*09fc*/ 	.word	0x00022e00


	//   ....[117]....
        /*0a00*/ 	.word	0x00022e90


	//   ....[118]....
        /*0a04*/ 	.word	0x00022f20


	//   ....[119]....
        /*0a08*/ 	.word	0x00022fe0


	//   ....[120]....
        /*0a0c*/ 	.word	0x000232d0


	//   ....[121]....
        /*0a10*/ 	.word	0x00023480


	//   ....[122]....
        /*0a14*/ 	.word	0x000234d0


	//   ....[123]....
        /*0a18*/ 	.word	0x00023540


	//   ....[124]....
        /*0a1c*/ 	.word	0x00023640


	//   ....[125]....
        /*0a20*/ 	.word	0x000236d0


	//   ....[126]....
        /*0a24*/ 	.word	0x000237e0


	//   ....[127]....
        /*0a28*/ 	.word	0x00023840


	//   ....[128]....
        /*0a2c*/ 	.word	0x000238d0


	//   ....[129]....
        /*0a30*/ 	.word	0x000239c0


	//   ....[130]....
        /*0a34*/ 	.word	0x00023ac0


	//   ....[131]....
        /*0a38*/ 	.word	0x00023b20


	//   ....[132]....
        /*0a3c*/ 	.word	0x00023b80


	//   ....[133]....
        /*0a40*/ 	.word	0x00023f20


	//   ....[134]....
        /*0a44*/ 	.word	0x00023fd0


	//   ....[135]....
        /*0a48*/ 	.word	0x000240d0


	//   ....[136]....
        /*0a4c*/ 	.word	0x00024150


	//   ....[137]....
        /*0a50*/ 	.word	0x000241c0


	//   ....[138]....
        /*0a54*/ 	.word	0x00024230


	//   ....[139]....
        /*0a58*/ 	.word	0x000242a0


	//   ....[140]....
        /*0a5c*/ 	.word	0x00024320


	//   ....[141]....
        /*0a60*/ 	.word	0x000243b0


	//   ....[142]....
        /*0a64*/ 	.word	0x00024450


	//   ....[143]....
        /*0a68*/ 	.word	0x000244c0


	//   ....[144]....
        /*0a6c*/ 	.word	0x00024530


	//   ....[145]....
        /*0a70*/ 	.word	0x000245a0


	//   ....[146]....
        /*0a74*/ 	.word	0x00024620


	//   ....[147]....
        /*0a78*/ 	.word	0x00024690


	//   ....[148]....
        /*0a7c*/ 	.word	0x00024730


	//   ....[149]....
        /*0a80*/ 	.word	0x000247c0


	//   ....[150]....
        /*0a84*/ 	.word	0x000248f0


	//----- nvinfo : EIATTR_REG_RECONFIG
	.align		4
.L_1379:
        /*0a88*/ 	.byte	0x01, 0x54
	.zero		2


	//----- nvinfo : EIATTR_SYSCALL_OFFSETS
	.align		4
        /*0a8c*/ 	.byte	0x04, 0x46
        /*0a8e*/ 	.short	(.L_1381 - .L_1380)


	//   ....[0]....
.L_1380:
        /*0a90*/ 	.word	0x00001e70


	//   ....[1]....
        /*0a94*/ 	.word	0x00001fc0


	//   ....[2]....
        /*0a98*/ 	.word	0x000076c0


	//   ....[3]....
        /*0a9c*/ 	.word	0x000079e0


	//   ....[4]....
        /*0aa0*/ 	.word	0x0001d5f0


	//   ....[5]....
        /*0aa4*/ 	.word	0x0001d740


	//   ....[6]....
        /*0aa8*/ 	.word	0x0001d830


	//   ....[7]....
        /*0aac*/ 	.word	0x0001e0b0


	//----- nvinfo : EIATTR_MBARRIER_INSTR_OFFSETS
	.align		4
.L_1381:
        /*0ab0*/ 	.byte	0x04, 0x39
        /*0ab2*/ 	.short	(.L_1383 - .L_1382)


	//   ....[0]....
.L_1382:
        /*0ab4*/ 	.word	0x000002d0
        /*0ab8*/ 	.word	0x000000ff
        /*0abc*/ 	.word	0x0002d800
        /*0ac0*/ 	.short	0x0100
        /*0ac2*/ 	.byte	0x08
	.zero		1


	//   ....[1]....
        /*0ac4*/ 	.word	0x000002e0
        /*0ac8*/ 	.word	0x000000ff
        /*0acc*/ 	.word	0x0002d820
        /*0ad0*/ 	.short	0x0100
        /*0ad2*/ 	.byte	0x08
	.zero		1


	//   ....[2]....
        /*0ad4*/ 	.word	0x000003d0
        /*0ad8*/ 	.word	0x000000ff
        /*0adc*/ 	.word	0x0002d830
        /*0ae0*/ 	.short	0x0100
        /*0ae2*/ 	.byte	0x08
	.zero		1


	//   ....[3]....
        /*0ae4*/ 	.word	0x000003e0
        /*0ae8*/ 	.word	0x000000ff
        /*0aec*/ 	.word	0x0002d840
        /*0af0*/ 	.short	0x0100
        /*0af2*/ 	.byte	0x08
	.zero		1


	//   ....[4]....
        /*0af4*/ 	.word	0x000003f0
        /*0af8*/ 	.word	0x000000ff
        /*0afc*/ 	.word	0x0002d838
        /*0b00*/ 	.short	0x0100
        /*0b02*/ 	.byte	0x08
	.zero		1


	//   ....[5]....
        /*0b04*/ 	.word	0x00000400
        /*0b08*/ 	.word	0x000000ff
        /*0b0c*/ 	.word	0x0002d848
        /*0b10*/ 	.short	0x0100
        /*0b12*/ 	.byte	0x08
	.zero		1


	//   ....[6]....
        /*0b14*/ 	.word	0x00000530
        /*0b18*/ 	.word	0x000000ff
        /*0b1c*/ 	.word	0x0002d850
        /*0b20*/ 	.short	0x0100
        /*0b22*/ 	.byte	0x08
	.zero		1


	//   ....[7]....
        /*0b24*/ 	.word	0x00000540
        /*0b28*/ 	.word	0x000000ff
        /*0b2c*/ 	.word	0x0002d860
        /*0b30*/ 	.short	0x0100
        /*0b32*/ 	.byte	0x08
	.zero		1


	//   ....[8]....
        /*0b34*/ 	.word	0x00000550
        /*0b38*/ 	.word	0x000000ff
        /*0b3c*/ 	.word	0x0002d858
        /*0b40*/ 	.short	0x0100
        /*0b42*/ 	.byte	0x08
	.zero		1


	//   ....[9]....
        /*0b44*/ 	.word	0x00000560
        /*0b48*/ 	.word	0x000000ff
        /*0b4c*/ 	.word	0x0002d868
        /*0b50*/ 	.short	0x0100
        /*0b52*/ 	.byte	0x08
	.zero		1


	//   ....[10]....
        /*0b54*/ 	.word	0x00000650
        /*0b58*/ 	.word	0x000000ff
        /*0b5c*/ 	.word	0x0002d870
        /*0b60*/ 	.short	0x0100
        /*0b62*/ 	.byte	0x06
	.zero		1


	//   ....[11]....
        /*0b64*/ 	.word	0x00000660
        /*0b68*/ 	.word	0x000000ff
        /*0b6c*/ 	.word	0x0002d880
        /*0b70*/ 	.short	0x0100
        /*0b72*/ 	.byte	0x06
	.zero		1


	//   ....[12]....
        /*0b74*/ 	.word	0x00000670
        /*0b78*/ 	.word	0x000000ff
        /*0b7c*/ 	.word	0x0002d878
        /*0b80*/ 	.short	0x0100
        /*0b82*/ 	.byte	0x06
	.zero		1


	//   ....[13]....
        /*0b84*/ 	.word	0x00000680
        /*0b88*/ 	.word	0x000000ff
        /*0b8c*/ 	.word	0x0002d888
        /*0b90*/ 	.short	0x0100
        /*0b92*/ 	.byte	0x06
	.zero		1


	//   ....[14]....
        /*0b94*/ 	.word	0x000007b0
        /*0b98*/ 	.word	0x000000ff
        /*0b9c*/ 	.word	0x0002d890
        /*0ba0*/ 	.short	0x0100
        /*0ba2*/ 	.byte	0x08
	.zero		1


	//   ....[15]....
        /*0ba4*/ 	.word	0x000007c0
        /*0ba8*/ 	.word	0x000000ff
        /*0bac*/ 	.word	0x0002d8a0
        /*0bb0*/ 	.short	0x0100
        /*0bb2*/ 	.byte	0x08
	.zero		1


	//   ....[16]....
        /*0bb4*/ 	.word	0x000007d0
        /*0bb8*/ 	.word	0x000000ff
        /*0bbc*/ 	.word	0x0002d898
        /*0bc0*/ 	.short	0x0100
        /*0bc2*/ 	.byte	0x08
	.zero		1


	//   ....[17]....
        /*0bc4*/ 	.word	0x000007e0
        /*0bc8*/ 	.word	0x000000ff
        /*0bcc*/ 	.word	0x0002d8a8
        /*0bd0*/ 	.short	0x0100
        /*0bd2*/ 	.byte	0x08
	.zero		1


	//   ....[18]....
        /*0bd4*/ 	.word	0x00000910
        /*0bd8*/ 	.word	0x000000ff
        /*0bdc*/ 	.word	0x0002d8b0
        /*0be0*/ 	.short	0x0100
        /*0be2*/ 	.byte	0x08
	.zero		1


	//   ....[19]....
        /*0be4*/ 	.word	0x00000920
        /*0be8*/ 	.word	0x000000ff
        /*0bec*/ 	.word	0x0002d8c0
        /*0bf0*/ 	.short	0x0100
        /*0bf2*/ 	.byte	0x08
	.zero		1


	//   ....[20]....
        /*0bf4*/ 	.word	0x00000930
        /*0bf8*/ 	.word	0x000000ff
        /*0bfc*/ 	.word	0x0002d8b8
        /*0c00*/ 	.short	0x0100
        /*0c02*/ 	.byte	0x08
	.zero		1


	//   ....[21]....
        /*0c04*/ 	.word	0x00000940
        /*0c08*/ 	.word	0x000000ff
        /*0c0c*/ 	.word	0x0002d8c8
        /*0c10*/ 	.short	0x0100
        /*0c12*/ 	.byte	0x08
	.zero		1


	//   ....[22]....
        /*0c14*/ 	.word	0x000033c0
        /*0c18*/ 	.word	0x0000000e
        /*0c1c*/ 	.word	0x0002d890
        /*0c20*/ 	.short	0x010a
        /*0c22*/ 	.byte	0x3f
	.zero		1


	//   ....[23]....
        /*0c24*/ 	.word	0x00004dc0
        /*0c28*/ 	.word	0x0000000e
        /*0c2c*/ 	.word	0x0002d890
        /*0c30*/ 	.short	0x010a
        /*0c32*/ 	.byte	0x3f
	.zero		1


	//   ....[24]....
        /*0c34*/ 	.word	0x00006770
        /*0c38*/ 	.word	0x0000000e
        /*0c3c*/ 	.word	0x0002d890
        /*0c40*/ 	.short	0x010a
        /*0c42*/ 	.byte	0x3f
	.zero		1


	//   ....[25]....
        /*0c44*/ 	.word	0x000069e0
        /*0c48*/ 	.word	0x0000001c
        /*0c4c*/ 	.word	0x00000000
        /*0c50*/ 	.short	0x0101
        /*0c52*/ 	.byte	0x3f
	.zero		1


	//   ....[26]....
        /*0c54*/ 	.word	0x00006a20
        /*0c58*/ 	.word	0x0000000e
        /*0c5c*/ 	.word	0x0002d8b0
        /*0c60*/ 	.short	0x010a
        /*0c62*/ 	.byte	0x3f
	.zero		1


	//   ....[27]....
        /*0c64*/ 	.word	0x00006d60
        /*0c68*/ 	.word	0x0000000e
        /*0c6c*/ 	.word	0x00000000
        /*0c70*/ 	.short	0x0101
        /*0c72*/ 	.byte	0x3f
	.zero		1


	//   ....[28]....
        /*0c74*/ 	.word	0x00007760
        /*0c78*/ 	.word	0x00000002
        /*0c7c*/ 	.word	0x0002d800
        /*0c80*/ 	.short	0x010a
        /*0c82*/ 	.byte	0x3f
	.zero		1


	//   ....[29]....
        /*0c84*/ 	.word	0x000077b0
        /*0c88*/ 	.word	0x00000002
        /*0c8c*/ 	.word	0x0002d800
        /*0c90*/ 	.short	0x010a
        /*0c92*/ 	.byte	0x3f
	.zero		1


	//   ....[30]....
        /*0c94*/ 	.word	0x00008390
        /*0c98*/ 	.word	0x00000002
        /*0c9c*/ 	.word	0x0002d800
        /*0ca0*/ 	.short	0x010a
        /*0ca2*/ 	.byte	0x3f
	.zero		1


	//   ....[31]....
        /*0ca4*/ 	.word	0x00009ef0
        /*0ca8*/ 	.word	0x00000002
        /*0cac*/ 	.word	0x0002d800
        /*0cb0*/ 	.short	0x010a
        /*0cb2*/ 	.byte	0x3f
	.zero		1


	//   ....[32]....
        /*0cb4*/ 	.word	0x0000b5b0
        /*0cb8*/ 	.word	0x00000003
        /*0cbc*/ 	.word	0x0002d830
        /*0cc0*/ 	.short	0x010a
        /*0cc2*/ 	.byte	0x3f
	.zero		1


	//   ....[33]....
        /*0cc4*/ 	.word	0x0000b620
        /*0cc8*/ 	.word	0x00000003
        /*0ccc*/ 	.word	0x0002d830
        /*0cd0*/ 	.short	0x010a
        /*0cd2*/ 	.byte	0x3f
	.zero		1


	//   ....[34]....
        /*0cd4*/ 	.word	0x0000bc60
        /*0cd8*/ 	.word	0x00000000
        /*0cdc*/ 	.word	0x00000000
        /*0ce0*/ 	.short	0x0101
        /*0ce2*/ 	.byte	0x3f
	.zero		1


	//   ....[35]....
        /*0ce4*/ 	.word	0x0000ec30
        /*0ce8*/ 	.word	0x00000009
        /*0cec*/ 	.word	0x0002d830
        /*0cf0*/ 	.short	0x010a
        /*0cf2*/ 	.byte	0x3f
	.zero		1


	//   ....[36]....
        /*0cf4*/ 	.word	0x0000ec80
        /*0cf8*/ 	.word	0x00000009
        /*0cfc*/ 	.word	0x0002d830
        /*0d00*/ 	.short	0x010a
        /*0d02*/ 	.byte	0x3f
	.zero		1


	//   ....[37]....
        /*0d04*/ 	.word	0x0000f0a0
        /*0d08*/ 	.word	0x00000009
        /*0d0c*/ 	.word	0x0002d850
        /*0d10*/ 	.short	0x010a
        /*0d12*/ 	.byte	0x3f
	.zero		1


	//   ....[38]....
        /*0d14*/ 	.word	0x0000f0e0
        /*0d18*/ 	.word	0x00000009
        /*0d1c*/ 	.word	0x0002d850
        /*0d20*/ 	.short	0x010a
        /*0d22*/ 	.byte	0x3f
	.zero		1


	//   ....[39]....
        /*0d24*/ 	.word	0x0000f800
        /*0d28*/ 	.word	0x00000009
        /*0d2c*/ 	.word	0x00000000
        /*0d30*/ 	.short	0x0101
        /*0d32*/ 	.byte	0x3f
	.zero		1


	//   ....[40]....
        /*0d34*/ 	.word	0x00010190
        /*0d38*/ 	.word	0x00000008
        /*0d3c*/ 	.word	0x00000000
        /*0d40*/ 	.short	0x0101
        /*0d42*/ 	.byte	0x3f
	.zero		1


	//   ....[41]....
        /*0d44*/ 	.word	0x000122f0
        /*0d48*/ 	.word	0x00000000
        /*0d4c*/ 	.word	0x0002d830
        /*0d50*/ 	.short	0x010a
        /*0d52*/ 	.byte	0x3f
	.zero		1


	//   ....[42]....
        /*0d54*/ 	.word	0x00012340
        /*0d58*/ 	.word	0x00000000
        /*0d5c*/ 	.word	0x0002d830
        /*0d60*/ 	.short	0x010a
        /*0d62*/ 	.byte	0x3f
	.zero		1


	//   ....[43]....
        /*0d64*/ 	.word	0x00012760
        /*0d68*/ 	.word	0x00000006
        /*0d6c*/ 	.word	0x0002d850
        /*0d70*/ 	.short	0x010a
        /*0d72*/ 	.byte	0x3f
	.zero		1


	//   ....[44]....
        /*0d74*/ 	.word	0x000127a0
        /*0d78*/ 	.word	0x00000006
        /*0d7c*/ 	.word	0x0002d850
        /*0d80*/ 	.short	0x010a
        /*0d82*/ 	.byte	0x3f
	.zero		1


	//   ....[45]....
        /*0d84*/ 	.word	0x00013810
        /*0d88*/ 	.word	0x0000000b
        /*0d8c*/ 	.word	0x00000000
        /*0d90*/ 	.short	0x0101
        /*0d92*/ 	.byte	0x3f
	.zero		1


	//   ....[46]....
        /*0d94*/ 	.word	0x00013820
        /*0d98*/ 	.word	0x00000009
        /*0d9c*/ 	.word	0x00000000
        /*0da0*/ 	.short	0x0101
        /*0da2*/ 	.byte	0x3f
	.zero		1


	//   ....[47]....
        /*0da4*/ 	.word	0x000146e0
        /*0da8*/ 	.word	0x00000000
        /*0dac*/ 	.word	0x0002d830
        /*0db0*/ 	.short	0x010a
        /*0db2*/ 	.byte	0x3f
	.zero		1


	//   ....[48]....
        /*0db4*/ 	.word	0x00014730
        /*0db8*/ 	.word	0x00000000
        /*0dbc*/ 	.word	0x0002d830
        /*0dc0*/ 	.short	0x010a
        /*0dc2*/ 	.byte	0x3f
	.zero		1


	//   ....[49]....
        /*0dc4*/ 	.word	0x00014b50
        /*0dc8*/ 	.word	0x00000006
        /*0dcc*/ 	.word	0x0002d850
        /*0dd0*/ 	.short	0x010a
        /*0dd2*/ 	.byte	0x3f
	.zero		1


	//   ....[50]....
        /*0dd4*/ 	.word	0x00014b90
        /*0dd8*/ 	.word	0x00000006
        /*0ddc*/ 	.word	0x0002d850
        /*0de0*/ 	.short	0x010a
        /*0de2*/ 	.byte	0x3f
	.zero		1


	//   ....[51]....
        /*0de4*/ 	.word	0x00015260
        /*0de8*/ 	.word	0x0000000a
        /*0dec*/ 	.word	0x00000000
        /*0df0*/ 	.short	0x0101
        /*0df2*/ 	.byte	0x3f
	.zero		1


	//   ....[52]....
        /*0df4*/ 	.word	0x00015c50
        /*0df8*/ 	.word	0x00000000
        /*0dfc*/ 	.word	0x00000000
        /*0e00*/ 	.short	0x0101
        /*0e02*/ 	.byte	0x3f
	.zero		1


	//   ....[53]....
        /*0e04*/ 	.word	0x00017a60
        /*0e08*/ 	.word	0x0000000a
        /*0e0c*/ 	.word	0x0002d850
        /*0e10*/ 	.short	0x010a
        /*0e12*/ 	.byte	0x3f
	.zero		1


	//   ....[54]....
        /*0e14*/ 	.word	0x00017b10
        /*0e18*/ 	.word	0x0000000a
        /*0e1c*/ 	.word	0x0002d850
        /*0e20*/ 	.short	0x010a
        /*0e22*/ 	.byte	0x3f
	.zero		1


	//   ....[55]....
        /*0e24*/ 	.word	0x000182f0
        /*0e28*/ 	.word	0x00000007
        /*0e2c*/ 	.word	0x00000000
        /*0e30*/ 	.short	0x0101
        /*0e32*/ 	.byte	0x3f
	.zero		1


	//   ....[56]....
        /*0e34*/ 	.word	0x00019650
        /*0e38*/ 	.word	0x00000000
        /*0e3c*/ 	.word	0x00000000
        /*0e40*/ 	.short	0x0101
        /*0e42*/ 	.byte	0x3f
	.zero		1


	//   ....[57]....
        /*0e44*/ 	.word	0x0001bc70
        /*0e48*/ 	.word	0x00000016
        /*0e4c*/ 	.word	0x0002d820
        /*0e50*/ 	.short	0x010a
        /*0e52*/ 	.byte	0x3f
	.zero		1


	//   ....[58]....
        /*0e54*/ 	.word	0x0001bd30
        /*0e58*/ 	.word	0x0000000b
        /*0e5c*/ 	.word	0x0002d8a0
        /*0e60*/ 	.short	0x010a
        /*0e62*/ 	.byte	0x3f
	.zero		1


	//   ....[59]....
        /*0e64*/ 	.word	0x0001c140
        /*0e68*/ 	.word	0x0000000b
        /*0e6c*/ 	.word	0x0002d8c0
        /*0e70*/ 	.short	0x010a
        /*0e72*/ 	.byte	0x3f
	.zero		1


	//   ....[60]....
        /*0e74*/ 	.word	0x0001c680
        /*0e78*/ 	.word	0x00000006
        /*0e7c*/ 	.word	0x0002d8a0
        /*0e80*/ 	.short	0x010a
        /*0e82*/ 	.byte	0x3f
	.zero		1


	//   ....[61]....
        /*0e84*/ 	.word	0x0001ca80
        /*0e88*/ 	.word	0x00000006
        /*0e8c*/ 	.word	0x0002d8c0
        /*0e90*/ 	.short	0x010a
        /*0e92*/ 	.byte	0x3f
	.zero		1


	//   ....[62]....
        /*0e94*/ 	.word	0x0001db90
        /*0e98*/ 	.word	0x00000000
        /*0e9c*/ 	.word	0x0002d840
        /*0ea0*/ 	.short	0x010a
        /*0ea2*/ 	.byte	0x3f
	.zero		1


	//   ....[63]....
        /*0ea4*/ 	.word	0x0001eab0
        /*0ea8*/ 	.word	0x00000016
        /*0eac*/ 	.word	0x0002d800
        /*0eb0*/ 	.short	0x0107
        /*0eb2*/ 	.byte	0x3f
	.zero		1


	//   ....[64]....
        /*0eb4*/ 	.word	0x0001eba0
        /*0eb8*/ 	.word	0x00000016
        /*0ebc*/ 	.word	0x0002d800
        /*0ec0*/ 	.short	0x0101
        /*0ec2*/ 	.byte	0x3f
	.zero		1


	//   ....[65]....
        /*0ec4*/ 	.word	0x0001ebc0
        /*0ec8*/ 	.word	0x00000016
        /*0ecc*/ 	.word	0x0002d820
        /*0ed0*/ 	.short	0x010a
        /*0ed2*/ 	.byte	0x3f
	.zero		1


	//   ....[66]....
        /*0ed4*/ 	.word	0x0001eef0
        /*0ed8*/ 	.word	0x00000003
        /*0edc*/ 	.word	0x0002d840
        /*0ee0*/ 	.short	0x010a
        /*0ee2*/ 	.byte	0x3f
	.zero		1


	//   ....[67]....
        /*0ee4*/ 	.word	0x0001f350
        /*0ee8*/ 	.word	0x00000002
        /*0eec*/ 	.word	0x0002d860
        /*0ef0*/ 	.short	0x010a
        /*0ef2*/ 	.byte	0x3f
	.zero		1


	//   ....[68]....
        /*0ef4*/ 	.word	0x0001faa0
        /*0ef8*/ 	.word	0x00000004
        /*0efc*/ 	.word	0x0002d840
        /*0f00*/ 	.short	0x010a
        /*0f02*/ 	.byte	0x3f
	.zero		1


	//   ....[69]....
        /*0f04*/ 	.word	0x0001ff00
        /*0f08*/ 	.word	0x00000003
        /*0f0c*/ 	.word	0x0002d860
        /*0f10*/ 	.short	0x010a
        /*0f12*/ 	.byte	0x3f
	.zero		1


	//   ....[70]....
        /*0f14*/ 	.word	0x000205a0
        /*0f18*/ 	.word	0x00000004
        /*0f1c*/ 	.word	0x0002d840
        /*0f20*/ 	.short	0x010a
        /*0f22*/ 	.byte	0x3f
	.zero		1


	//   ....[71]....
        /*0f24*/ 	.word	0x00020a00
        /*0f28*/ 	.word	0x00000003
        /*0f2c*/ 	.word	0x0002d860
        /*0f30*/ 	.short	0x010a
        /*0f32*/ 	.byte	0x3f
	.zero		1


	//   ....[72]....
        /*0f34*/ 	.word	0x00021040
        /*0f38*/ 	.word	0x00000003
        /*0f3c*/ 	.word	0x0002d860
        /*0f40*/ 	.short	0x010a
        /*0f42*/ 	.byte	0x3f
	.zero		1


	//   ....[73]....
        /*0f44*/ 	.word	0x00022190
        /*0f48*/ 	.word	0x00000007
        /*0f4c*/ 	.word	0x0002d820
        /*0f50*/ 	.short	0x010a
        /*0f52*/ 	.byte	0x3f
	.zero		1


	//   ....[74]....
        /*0f54*/ 	.word	0x00022320
        /*0f58*/ 	.word	0x00000005
        /*0f5c*/ 	.word	0x00000000
        /*0f60*/ 	.short	0x010a
        /*0f62*/ 	.byte	0x3f
	.zero		1


	//   ....[75]....
        /*0f64*/ 	.word	0x00022390
        /*0f68*/ 	.word	0x00000003
        /*0f6c*/ 	.word	0x00000000
        /*0f70*/ 	.short	0x010a
        /*0f72*/ 	.byte	0x3f
	.zero		1


	//   ....[76]....
        /*0f74*/ 	.word	0x000223f0
        /*0f78*/ 	.word	0x00000005
        /*0f7c*/ 	.word	0x00000000
        /*0f80*/ 	.short	0x010a
        /*0f82*/ 	.byte	0x3f
	.zero		1


	//   ....[77]....
        /*0f84*/ 	.word	0x00022420
        /*0f88*/ 	.word	0x00000003
        /*0f8c*/ 	.word	0x00000000
        /*0f90*/ 	.short	0x010a
        /*0f92*/ 	.byte	0x3f
	.zero		1


	//   ....[78]....
        /*0f94*/ 	.word	0x00022480
        /*0f98*/ 	.word	0x0000000e
        /*0f9c*/ 	.word	0x0002d890
        /*0fa0*/ 	.short	0x010a
        /*0fa2*/ 	.byte	0x3f
	.zero		1


	//   ....[79]....
        /*0fa4*/ 	.word	0x000224d0
        /*0fa8*/ 	.word	0x0000000e
        /*0fac*/ 	.word	0x0002d890
        /*0fb0*/ 	.short	0x010a
        /*0fb2*/ 	.byte	0x3f
	.zero		1


	//   ....[80]....
        /*0fb4*/ 	.word	0x00022520
        /*0fb8*/ 	.word	0x0000000e
        /*0fbc*/ 	.word	0x0002d890
        /*0fc0*/ 	.short	0x010a
        /*0fc2*/ 	.byte	0x3f
	.zero		1


	//   ....[81]....
        /*0fc4*/ 	.word	0x00022570
        /*0fc8*/ 	.word	0x0000000e
        /*0fcc*/ 	.word	0x0002d8b0
        /*0fd0*/ 	.short	0x010a
        /*0fd2*/ 	.byte	0x3f
	.zero		1


	//   ....[82]....
        /*0fd4*/ 	.word	0x00022870
        /*0fd8*/ 	.word	0x00000002
        /*0fdc*/ 	.word	0x0002d800
        /*0fe0*/ 	.short	0x010a
        /*0fe2*/ 	.byte	0x3f
	.zero		1


	//   ....[83]....
        /*0fe4*/ 	.word	0x00022a90
        /*0fe8*/ 	.word	0x00000002
        /*0fec*/ 	.word	0x0002d800
        /*0ff0*/ 	.short	0x010a
        /*0ff2*/ 	.byte	0x3f
	.zero		1


	//   ....[84]....
        /*0ff4*/ 	.word	0x00022ae0
        /*0ff8*/ 	.word	0x00000003
        /*0ffc*/ 	.word	0x0002d830
        /*1000*/ 	.short	0x010a
        /*1002*/ 	.byte	0x3f
	.zero		1


	//   ....[85]....
        /*1004*/ 	.word	0x00022b30
        /*1008*/ 	.word	0x00000009
        /*100c*/ 	.word	0x0002d830
        /*1010*/ 	.short	0x010a
        /*1012*/ 	.byte	0x3f
	.zero		1


	//   ....[86]....
        /*1014*/ 	.word	0x00022b80
        /*1018*/ 	.word	0x00000009
        /*101c*/ 	.word	0x0002d850
        /*1020*/ 	.short	0x010a
        /*1022*/ 	.byte	0x3f
	.zero		1


	//   ....[87]....
        /*1024*/ 	.word	0x00022bd0
        /*1028*/ 	.word	0x00000000
        /*102c*/ 	.word	0x0002d830
        /*1030*/ 	.short	0x010a
        /*1032*/ 	.byte	0x3f
	.zero		1


	//   ....[88]....
        /*1034*/ 	.word	0x00022c20
        /*1038*/ 	.word	0x00000006
        /*103c*/ 	.word	0x0002d850
        /*1040*/ 	.short	0x010a
        /*1042*/ 	.byte	0x3f
	.zero		1


	//   ....[89]....
        /*1044*/ 	.word	0x00022c70
        /*1048*/ 	.word	0x00000000
        /*104c*/ 	.word	0x0002d830
        /*1050*/ 	.short	0x010a
        /*1052*/ 	.byte	0x3f
	.zero		1


	//   ....[90]....
        /*1054*/ 	.word	0x00022cc0
        /*1058*/ 	.word	0x00000006
        /*105c*/ 	.word	0x0002d850
        /*1060*/ 	.short	0x010a
        /*1062*/ 	.byte	0x3f
	.zero		1


	//   ....[91]....
        /*1064*/ 	.word	0x00022d10
        /*1068*/ 	.word	0x0000000a
        /*106c*/ 	.word	0x0002d850
        /*1070*/ 	.short	0x010a
        /*1072*/ 	.byte	0x3f
	.zero		1


	//   ....[92]....
        /*1074*/ 	.word	0x000230b0
        /*1078*/ 	.word	0x00000016
        /*107c*/ 	.word	0x0002d820
        /*1080*/ 	.short	0x010a
        /*1082*/ 	.byte	0x3f
	.zero		1


	//   ....[93]....
        /*1084*/ 	.word	0x00023100
        /*1088*/ 	.word	0x0000000b
        /*108c*/ 	.word	0x0002d8a0
        /*1090*/ 	.short	0x010a
        /*1092*/ 	.byte	0x3f
	.zero		1


	//   ....[94]....
        /*1094*/ 	.word	0x00023150
        /*1098*/ 	.word	0x0000000b
        /*109c*/ 	.word	0x0002d8c0
        /*10a0*/ 	.short	0x010a
        /*10a2*/ 	.byte	0x3f
	.zero		1


	//   ....[95]....
        /*10a4*/ 	.word	0x000231a0
        /*10a8*/ 	.word	0x00000006
        /*10ac*/ 	.word	0x0002d8a0
        /*10b0*/ 	.short	0x010a
        /*10b2*/ 	.byte	0x3f
	.zero		1


	//   ....[96]....
        /*10b4*/ 	.word	0x000231f0
        /*10b8*/ 	.word	0x00000006
        /*10bc*/ 	.word	0x0002d8c0
        /*10c0*/ 	.short	0x010a
        /*10c2*/ 	.byte	0x3f
	.zero		1


	//   ....[97]....
        /*10c4*/ 	.word	0x00023390
        /*10c8*/ 	.word	0x00000000
        /*10cc*/ 	.word	0x0002d840
        /*10d0*/ 	.short	0x010a
        /*10d2*/ 	.byte	0x3f
	.zero		1


	//   ....[98]....
        /*10d4*/ 	.word	0x00023c40
        /*10d8*/ 	.word	0x00000016
        /*10dc*/ 	.word	0x0002d820
        /*10e0*/ 	.short	0x010a
        /*10e2*/ 	.byte	0x3f
	.zero		1


	//   ....[99]....
        /*10e4*/ 	.word	0x00023c90
        /*10e8*/ 	.word	0x00000003
        /*10ec*/ 	.word	0x0002d840
        /*10f0*/ 	.short	0x010a
        /*10f2*/ 	.byte	0x3f
	.zero		1


	//   ....[100]....
        /*10f4*/ 	.word	0x00023ce0
        /*10f8*/ 	.word	0x00000002
        /*10fc*/ 	.word	0x0002d860
        /*1100*/ 	.short	0x010a
        /*1102*/ 	.byte	0x3f
	.zero		1


	//   ....[101]....
        /*1104*/ 	.word	0x00023d30
        /*1108*/ 	.word	0x00000004
        /*110c*/ 	.word	0x0002d840
        /*1110*/ 	.short	0x010a
        /*1112*/ 	.byte	0x3f
	.zero		1


	//   ....[102]....
        /*1114*/ 	.word	0x00023d80
        /*1118*/ 	.word	0x00000003
        /*111c*/ 	.word	0x0002d860
        /*1120*/ 	.short	0x010a
        /*1122*/ 	.byte	0x3f
	.zero		1


	//   ....[103]....
        /*1124*/ 	.word	0x00023dd0
        /*1128*/ 	.word	0x00000004
        /*112c*/ 	.word	0x0002d840
        /*1130*/ 	.short	0x010a
        /*1132*/ 	.byte	0x3f
	.zero		1


	//   ....[104]....
        /*1134*/ 	.word	0x00023e20
        /*1138*/ 	.word	0x00000003
        /*113c*/ 	.word	0x0002d860
        /*1140*/ 	.short	0x010a
        /*1142*/ 	.byte	0x3f
	.zero		1


	//   ....[105]....
        /*1144*/ 	.word	0x00023e70
        /*1148*/ 	.word	0x00000003
        /*114c*/ 	.word	0x0002d860
        /*1150*/ 	.short	0x010a
        /*1152*/ 	.byte	0x3f
	.zero		1


	//   ....[106]....
        /*1154*/ 	.word	0x00024810
        /*1158*/ 	.word	0x00000007
        /*115c*/ 	.word	0x0002d820
        /*1160*/ 	.short	0x010a
        /*1162*/ 	.byte	0x3f
	.zero		1


	//   ....[107]....
        /*1164*/ 	.word	0x000249b0
        /*1168*/ 	.word	0x00000005
        /*116c*/ 	.word	0x00000000
        /*1170*/ 	.short	0x010a
        /*1172*/ 	.byte	0x3f
	.zero		1


	//   ....[108]....
        /*1174*/ 	.word	0x00024a00
        /*1178*/ 	.word	0x00000003
        /*117c*/ 	.word	0x00000000
        /*1180*/ 	.short	0x010a
        /*1182*/ 	.byte	0x3f
	.zero		1


	//   ....[109]....
        /*1184*/ 	.word	0x00024a50
        /*1188*/ 	.word	0x00000005
        /*118c*/ 	.word	0x00000000
        /*1190*/ 	.short	0x010a
        /*1192*/ 	.byte	0x3f
	.zero		1


	//----- nvinfo : EIATTR_NUM_MBARRIERS
	.align		4
.L_1383:
        /*1194*/ 	.byte	0x03, 0x38
        /*1196*/ 	.short	0x0016


	//----- nvinfo : EIATTR_EXIT_INSTR_OFFSETS
	.align		4
        /*1198*/ 	.byte	0x04, 0x1c
        /*119a*/ 	.short	(.L_1385 - .L_1384)


	//   ....[0]....
.L_1384:
        /*119c*/ 	.word	0x00022470


	//----- nvinfo : EIATTR_MAX_THREADS
	.align		4
.L_1385:
        /*11a0*/ 	.byte	0x04, 0x05
        /*11a2*/ 	.short	(.L_1387 - .L_1386)
.L_1386:
        /*11a4*/ 	.word	0x00000200
        /*11a8*/ 	.word	0x00000001
        /*11ac*/ 	.word	0x00000001


	//----- nvinfo : EIATTR_CRS_STACK_SIZE
	.align		4
.L_1387:
        /*11b0*/ 	.byte	0x04, 0x1e
        /*11b2*/ 	.short	(.L_1389 - .L_1388)
.L_1388:
        /*11b4*/ 	.word	0x00000000


	//----- nvinfo : EIATTR_CBANK_PARAM_SIZE
	.align		4
.L_1389:
        /*11b8*/ 	.byte	0x03, 0x19
        /*11ba*/ 	.short	0x0af0


	//----- nvinfo : EIATTR_PARAM_CBANK
	.align		4
        /*11bc*/ 	.byte	0x04, 0x0a
        /*11be*/ 	.short	(.L_1391 - .L_1390)
	.align		4
.L_1390:
        /*11c0*/ 	.word	index@(.nv.constant0._ZN7cutlass13device_kernelIN5flash11enable_sm90INS1_16FlashAttnFwdSm90INS1_25CollectiveMainloopFwdSm90ILi2EN4cute5tupleIJNS5_1CILi1EEES8_S8_EEENS6_IJNS7_ILi192EEENS7_ILi128EEENS7_ILi96EEEEEELi96ENS_6half_tEfNS_4arch4Sm90ELb0ELb1ELb0ELb1ELb0ELb1ELb0ELb0ELb1ELb1ELb0ELb0EEENS1_21CollectiveEpilogueFwdINS6_IJSA_SC_SB_EEES9_SE_SG_Li384ELb1ELb1ELb0ELb0EEENS1_36VarlenDynamicPersistentTileSchedulerILi192ELi128ELi384ELi128ELb0ELb1ELb1ELb1ELb0ELb1EEEEEEEEEvNT_6ParamsE)
        /*11c4*/ 	.short	0x0210
        /*11c6*/ 	.short	0x0af0


	//----- nvinfo : EIATTR_SW_WAR
	.align		4
.L_1391:
        /*11c8*/ 	.byte	0x04, 0x36
        /*11ca*/ 	.short	(.L_1393 - .L_1392)
.L_1392:
        /*11cc*/ 	.word	0x00000008
.L_1393:


//--------------------- .nv.info._ZN7cutlass13device_kernelIN5flash11enable_sm90INS1_16FlashAttnFwdSm90INS1_25CollectiveMainloopFwdSm90ILi2EN4cute5tupleIJNS5_1CILi1EEES8_S8_EEENS6_IJNS7_ILi192EEENS7_ILi144EEENS7_ILi96EEEEEELi96ENS_6half_tEfNS_4arch4Sm90ELb1ELb0ELb0ELb0ELb0ELb0ELb0ELb0ELb1ELb1ELb0ELb0EEENS1_21CollectiveEpilogueFwdINS6_IJSA_SC_SB_EEES9_SE_SG_Li384ELb0ELb1ELb0ELb0EEENS1_30DynamicPersistentTileSchedulerILi384ELi128ELb0ELb1ELb1EEEEEEEEEvNT_6ParamsE --------------------------
	.section	.nv.info._ZN7cutlass13device_kernelIN5flash11enable_sm90INS1_16FlashAttnFwdSm90INS1_25CollectiveMainloopFwdSm90ILi2EN4cute5tupleIJNS5_1CILi1EEES8_S8_EEENS6_IJNS7_ILi192EEENS7_ILi144EEENS7_ILi96EEEEEELi96ENS_6half_tEfNS_4arch4Sm90ELb1ELb0ELb0ELb0ELb0ELb0ELb0ELb0ELb1ELb1ELb0ELb0EEENS1_21CollectiveEpilogueFwdINS6_IJSA_SC_SB_EEES9_SE_SG_Li384ELb0ELb1ELb0ELb0EEENS1_30DynamicPersistentTileSchedulerILi384ELi128ELb0ELb1ELb1EEEEEEEEEvNT_6ParamsE,"",@"SHT_CUDA_INFO"
	.sectionflags	@""
	.align	4


	//----- nvinfo : EIATTR_CUDA_API_VERSION
	.align		4
        /*0000*/ 	.byte	0x04, 0x37
        /*0002*/ 	.short	(.L_1395 - .L_1394)
.L_1394:
        /*0004*/ 	.word	0x00000082


	//----- nvinfo : EIATTR_KPARAM_INFO
	.align		4
.L_1395:
        /*0008*/ 	.byte	0x04, 0x17
        /*000a*/ 	.short	(.L_1397 - .L_1396)
.L_1396:
        /*000c*/ 	.word	0x00000000
        /*0010*/ 	.short	0x0000
        /*0012*/ 	.short	0x0070
        /*0014*/ 	.byte	0x00, 0xf0, 0x01, 0x2a


	//----- nvinfo : EIATTR_SPARSE_MMA_MASK
	.align		4
.L_1397:
        /*0018*/ 	.byte	0x03, 0x50
        /*001a*/ 	.short	0x0000


	//----- nvinfo : EIATTR_MAXREG_COUNT
	.align		4
        /*001c*/ 	.byte	0x03, 0x1b
        /*001e*/ 	.short	0x0080


	//----- nvinfo : EIATTR_NUM_BARRIERS
	.align		4
        /*0020*/ 	.byte	0x02, 0x4c
        /*0022*/ 	.byte	0x10
	.zero		1


	//----- nvinfo : EIATTR_EXTERNS
	.align		4
        /*0024*/ 	.byte	0x04, 0x0f
        /*0026*/ 	.short	(.L_1399 - .L_1398)


	//   ....[0]....
	.align		4
.L_1398:
        /*0028*/ 	.word	index@(__assertfail)


	//----- nvinfo : EIATTR_ANNOTATIONS
	.align		4
.L_1399:
        /*002c*/ 	.byte	0x04, 0x55
        /*002e*/ 	.short	(.L_1401 - .L_1400)


	//   ....[0]....
.L_1400:
        /*0030*/ 	.word	0x00000001
        /*0034*/ 	.byte	0x50, 0x09, 0x00, 0x00, 0x01, 0x00, 0x00, 0x00, 0x60, 0x0a, 0x00, 0x00, 0x01, 0x00, 0x00, 0x00
        /*0044*/ 	.byte	0xa0, 0xee, 0x00, 0x00, 0x01, 0x00, 0x00, 0x00, 0xb0, 0xee, 0x00, 0x00, 0x01, 0x00, 0x00, 0x00
        /*0054*/ 	.byte	0x30, 0xef, 0x00, 0x00, 0x01, 0x00, 0x00, 0x00, 0x10, 0x0c, 0x01, 0x00, 0x01, 0x00, 0x00, 0x00
        /*0064*/ 	.byte	0x30, 0x0c, 0x01, 0x00, 0x01, 0x00, 0x00, 0x00, 0x00, 0x34, 0x01, 0x00, 0x01, 0x00, 0x00, 0x00
        /*0074*/ 	.byte	0xa0, 0x35, 0x01, 0x00, 0x01, 0x00, 0x00, 0x00, 0x40, 0x37, 0x01, 0x00


	//----- nvinfo : EIATTR_MERCURY_ISA_VERSION
	.align		4
.L_1401:
        /*0080*/ 	.byte	0x03, 0x5f
        /*0082*/ 	.short	0x0101


	//----- nvinfo : EIATTR_INT_WARP_WIDE_INSTR_OFFSETS
	.align		4
        /*0084*/ 	.byte	0x04, 0x31
        /*0086*/ 	.short	(.L_1403 - .L_1402)


	//   ....[0]....
.L_1402:
        /*0088*/ 	.word	0x00000130


	//   ....[1]....
        /*008c*/ 	.word	0x00000170


	//   ....[2]....
        /*0090*/ 	.word	0x000001e0


	//   ....[3]....
        /*0094*/ 	.word	0x0000f590


	//   ....[4]....
        /*0098*/ 	.word	0x0000f630


	//   ....[5]....
        /*009c*/ 	.word	0x00012e80


	//   ....[6]....
        /*00a0*/ 	.word	0x00012f20


	//----- nvinfo : EIATTR_COOP_GROUP_MASK_REGIDS
	.align		4
.L_1403:
        /*00a4*/ 	.byte	0x04, 0x29
        /*00a6*/ 	.short	(.L_1405 - .L_1404)


	//   ....[0]....
.L_1404:
        /*00a8*/ 	.word	0xffffffff


	//   ....[1]....
        /*00ac*/ 	.word	0xffffffff


	//   ....[2]....
        /*00b0*/ 	.word	0xffffffff


	//   ....[3]....
        /*00b4*/ 	.word	0xffffffff


	//   ....[4]....
        /*00b8*/ 	.word	0xffffffff


	//   ....[5]....
        /*00bc*/ 	.word	0xffffffff


	//   ....[6]....
        /*00c0*/ 	.word	0xffffffff


	//   ....[7]....
        /*00c4*/ 	.word	0xffffffff


	//   ....[8]....
        /*00c8*/ 	.word	0xffffffff


	//   ....[9]....
        /*00cc*/ 	.word	0xffffffff


	//   ....[10]....
        /*00d0*/ 	.word	0xffffffff


	//   ....[11]....
        /*00d4*/ 	.word	0xffffffff


	//   ....[12]....
        /*00d8*/ 	.word	0xffffffff


	//   ....[13]....
        /*00dc*/ 	.word	0xffffffff


	//   ....[14]....
        /*00e0*/ 	.word	0xffffffff


	//   ....[15]....
        /*00e4*/ 	.word	0xffffffff


	//   ....[16]....
        /*00e8*/ 	.word	0xffffffff


	//   ....[17]....
        /*00ec*/ 	.word	0xffffffff


	//   ....[18]....
        /*00f0*/ 	.word	0xffffffff


	//   ....[19]....
        /*00f4*/ 	.word	0xffffffff


	//   ....[20]....
        /*00f8*/ 	.word	0xffffffff


	//   ....[21]....
        /*00fc*/ 	.word	0xffffffff


	//   ....[22]....
        /*0100*/ 	.word	0xffffffff


	//   ....[23]....
        /*0104*/ 	.word	0xffffffff


	//   ....[24]....
        /*0108*/ 	.word	0xffffffff


	//   ....[25]....
        /*010c*/ 	.word	0xffffffff


	//   ....[26]....
        /*0110*/ 	.word	0xffffffff


	//   ....[27]....
        /*0114*/ 	.word	0xffffffff


	//   ....[28]....
        /*0118*/ 	.word	0xffffffff


	//   ....[29]....
        /*011c*/ 	.word	0xffffffff


	//   ....[30]....
        /*0120*/ 	.word	0xffffffff


	//   ....[31]....
        /*0124*/ 	.word	0xffffffff


	//   ....[32]....
        /*0128*/ 	.word	0xffffffff


	//   ....[33]....
        /*012c*/ 	.word	0xffffffff


	//   ....[34]....
        /*0130*/ 	.word	0xffffffff


	//   ....[35]....
        /*0134*/ 	.word	0xffffffff


	//   ....[36]....
        /*0138*/ 	.word	0xffffffff


	//   ....[37]....
        /*013c*/ 	.word	0xffffffff


	//   ....[38]....
        /*0140*/ 	.word	0xffffffff


	//   ....[39]....
        /*0144*/ 	.word	0xffffffff


	//   ....[40]....
        /*0148*/ 	.word	0xffffffff


	//   ....[41]....
        /*014c*/ 	.word	0xffffffff


	//   ....[42]....
        /*0150*/ 	.word	0xffffffff


	//   ....[43]....
        /*0154*/ 	.word	0xffffffff


	//   ....[44]....
        /*0158*/ 	.word	0xffffffff


	//   ....[45]....
        /*015c*/ 	.word	0xffffffff


	//   ....[46]....
        /*0160*/ 	.word	0xffffffff


	//   ....[47]....
        /*0164*/ 	.word	0xffffffff


	//   ....[48]....
        /*0168*/ 	.word	0xffffffff


	//   ....[49]....
        /*016c*/ 	.word	0xffffffff


	//   ....[50]....
        /*0170*/ 	.word	0xffffffff


	//   ....[51]....
        /*0174*/ 	.word	0xffffffff


	//   ....[52]....
        /*0178*/ 	.word	0xffffffff


	//   ....[53]....
        /*017c*/ 	.word	0xffffffff


	//   ....[54]....
        /*0180*/ 	.word	0xffffffff


	//   ....[55]....
        /*0184*/ 	.word	0xffffffff


	//   ....[56]....
        /*0188*/ 	.word	0xffffffff


	//   ....[57]....
        /*018c*/ 	.word	0xffffffff


	//   ....[58]....
        /*0190*/ 	.word	0xffffffff


	//   ....[59]....
        /*0194*/ 	.word	0x0500000f


	//   ....[60]....
        /*0198*/ 	.word	0x0500000f


	//   ....[61]....
        /*019c*/ 	.word	0x0500000f


	//   ....[62]....
        /*01a0*/ 	.word	0x0500000f


	//   ....[63]....
        /*01a4*/ 	.word	0x0500000f


	//   ....[64]....
        /*01a8*/ 	.word	0x0500000f


	//   ....[65]....
        /*01ac*/ 	.word	0x0500000f


	//   ....[66]....
        /*01b0*/ 	.word	0x0500000f


	//   ....[67]....
        /*01b4*/ 	.word	0x0500000f


	//   ....[68]....
        /*01b8*/ 	.word	0x0500000f


	//   ....[69]....
        /*01bc*/ 	.word	0x0500000f


	//   ....[70]....
        /*01c0*/ 	.word	0x0500000f


	//   ....[71]....
        /*01c4*/ 	.word	0x0500000f


	//   ....[72]....
        /*01c8*/ 	.word	0x0500000f


	//   ....[73]....
        /*01cc*/ 	.word	0x0500000f


	//----- nvinfo : EIATTR_COOP_GROUP_INSTR_OFFSETS
	.align		4
.L_1405:
        /*01d0*/ 	.byte	0x04, 0x28
        /*01d2*/ 	.short	(.L_1407 - .L_1406)


	//   ....[0]....
.L_1406:
        /*01d4*/ 	.word	0x00000070


	//   ....[1]....
        /*01d8*/ 	.word	0x00000140


	//   ....[2]....
        /*01dc*/ 	.word	0x00000190


	//   ....[3]....
        /*01e0*/ 	.word	0x000003c0


	//   ....[4]....
        /*01e4*/ 	.word	0x00000520


	//   ....[5]....
        /*01e8*/ 	.word	0x00000640


	//   ....[6]....
        /*01ec*/ 	.word	0x000007a0


	//   ....[7]....
        /*01f0*/ 	.word	0x00001590


	//   ....[8]....
        /*01f4*/ 	.word	0x00002bf0


	//   ....[9]....
        /*01f8*/ 	.word	0x00002c00


	//   ....[10]....
        /*01fc*/ 	.word	0x000037f0


	//   ....[11]....
        /*0200*/ 	.word	0x00003890


	//   ....[12]....
        /*0204*/ 	.word	0x00004230


	//   ....[13]....
        /*0208*/ 	.word	0x000042b0


	//   ....[14]....
        /*020c*/ 	.word	0x00005140


	//   ....[15]....
        /*0210*/ 	.word	0x00006b50


	//   ....[16]....
        /*0214*/ 	.word	0x00006b80


	//   ....[17]....
        /*0218*/ 	.word	0x000073a0


	//   ....[18]....
        /*021c*/ 	.word	0x000074a0


	//   ....[19]....
        /*0220*/ 	.word	0x00007ef0


	//   ....[20]....
        /*0224*/ 	.word	0x00007f80


	//   ....[21]....
        /*0228*/ 	.word	0x00009340


	//   ....[22]....
        /*022c*/ 	.word	0x0000afc0


	//   ....[23]....
        /*0230*/ 	.word	0x0000aff0


	//   ....[24]....
        /*0234*/ 	.word	0x0000b630


	//   ....[25]....
        /*0238*/ 	.word	0x0000b6b0


	//   ....[26]....
        /*023c*/ 	.word	0x0000cae0


	//   ....[27]....
        /*0240*/ 	.word	0x0000cbf0


	//   ....[28]....
        /*0244*/ 	.word	0x0000cc50


	//   ....[29]....
        /*0248*/ 	.word	0x0000cd80


	//   ....[30]....
        /*024c*/ 	.word	0x0000cdb0


	//   ....[31]....
        /*0250*/ 	.word	0x0000dd10


	//   ....[32]....
        /*0254*/ 	.word	0x0000dd40


	//   ....[33]....
        /*0258*/ 	.word	0x0000dd80


	//   ....[34]....
        /*025c*/ 	.word	0x0000ddb0


	//   ....[35]....
        /*0260*/ 	.word	0x0000e2e0


	//   ....[36]....
        /*0264*/ 	.word	0x0000e310


	//   ....[37]....
        /*0268*/ 	.word	0x0000e420


	//   ....[38]....
        /*026c*/ 	.word	0x0000e440


	//   ....[39]....
        /*0270*/ 	.word	0x0000eb70


	//   ....[40]....
        /*0274*/ 	.word	0x0000eb80


	//   ....[41]....
        /*0278*/ 	.word	0x0000ec90


	//   ....[42]....
        /*027c*/ 	.word	0x0000ecb0


	//   ....[43]....
        /*0280*/ 	.word	0x0000ee60


	//   ....[44]....
        /*0284*/ 	.word	0x0000fb70


	//   ....[45]....
        /*0288*/ 	.word	0x000106d0


	//   ....[46]....
        /*028c*/ 	.word	0x00010710


	//   ....[47]....
        /*0290*/ 	.word	0x00010740


	//   ....[48]....
        /*0294*/ 	.word	0x00010810


	//   ....[49]....
        /*0298*/ 	.word	0x00010820


	//   ....[50]....
        /*029c*/ 	.word	0x000108d0


	//   ....[51]....
        /*02a0*/ 	.word	0x000108e0


	//   ....[52]....
        /*02a4*/ 	.word	0x000108f0


	//   ....[53]....
        /*02a8*/ 	.word	0x00010900


	//   ....[54]....
        /*02ac*/ 	.word	0x00010910


	//   ....[55]....
        /*02b0*/ 	.word	0x000109f0


	//   ....[56]....
        /*02b4*/ 	.word	0x00010a90


	//   ....[57]....
        /*02b8*/ 	.word	0x000134e0


	//   ....[58]....
        /*02bc*/ 	.word	0x000136c0


	//   ....[59]....
        /*02c0*/ 	.word	0x00013c40


	//   ....[60]....
        /*02c4*/ 	.word	0x00013da0


	//   ....[61]....
        /*02c8*/ 	.word	0x00013e10


	//   ....[62]....
        /*02cc*/ 	.word	0x00013f80


	//   ....[63]....
        /*02d0*/ 	.word	0x00013fd0


	//   ....[64]....
        /*02d4*/ 	.word	0x00014100


	//   ....[65]....
        /*02d8*/ 	.word	0x00014150


	//   ....[66]....
        /*02dc*/ 	.word	0x00014270


	//   ....[67]....
        /*02e0*/ 	.word	0x000142f0


	//   ....[68]....
        /*02e4*/ 	.word	0x00014400


	//   ....[69]....
        /*02e8*/ 	.word	0x00014450


	//   ....[70]....
        /*02ec*/ 	.word	0x00014550


	//   ....[71]....
        /*02f0*/ 	.word	0x000145a0


	//   ....[72]....
        /*02f4*/ 	.word	0x000148b0


	//   ....[73]....
        /*02f8*/ 	.word	0x000149d0


	//----- nvinfo : EIATTR_REG_RECONFIG
	.align		4
.L_1407:
        /*02fc*/ 	.byte	0x01, 0x54
	.zero		2


	//----- nvinfo : EIATTR_SYSCALL_OFFSETS
	.align		4
        /*0300*/ 	.byte	0x04, 0x46
        /*0302*/ 	.short	(.L_1409 - .L_1408)


	//   ....[0]....
.L_1408:
        /*0304*/ 	.word	0x00001790


	//   ....[1]....
        /*0308*/ 	.word	0x0000f790


	//   ....[2]....
        /*030c*/ 	.word	0x0000f8e0


	//   ....[3]....
        /*0310*/ 	.word	0x0000f9d0


	//   ....[4]....
        /*0314*/ 	.word	0x000101d0


	//----- nvinfo : EIATTR_MBARRIER_INSTR_OFFSETS
	.align		4
.L_1409:
        /*0318*/ 	.byte	0x04, 0x39
        /*031a*/ 	.short	(.L_1411 - .L_1410)


	//   ....[0]....
.L_1410:
        /*031c*/ 	.word	0x00000270
        /*0320*/ 	.word	0x000000ff
        /*0324*/ 	.word	0x00031c00
        /*0328*/ 	.short	0x0100
        /*032a*/ 	.byte	0x08
	.zero		1


	//   ....[1]....
        /*032c*/ 	.word	0x00000280
        /*0330*/ 	.word	0x000000ff
        /*0334*/ 	.word	0x00031c20
        /*0338*/ 	.short	0x0100
        /*033a*/ 	.byte	0x08
	.zero		1


	//   ....[2]....
        /*033c*/ 	.word	0x00000370
        /*0340*/ 	.word	0x000000ff
        /*0344*/ 	.word	0x00031c30
        /*0348*/ 	.short	0x0100
        /*034a*/ 	.byte	0x08
	.zero		1


	//   ....[3]....
        /*034c*/ 	.word	0x00000380
        /*0350*/ 	.word	0x000000ff
        /*0354*/ 	.word	0x00031c40
        /*0358*/ 	.short	0x0100
        /*035a*/ 	.byte	0x08
	.zero		1


	//   ....[4]....
        /*035c*/ 	.word	0x00000390
        /*0360*/ 	.word	0x000000ff
        /*0364*/ 	.word	0x00031c38
        /*0368*/ 	.short	0x0100
        /*036a*/ 	.byte	0x08
	.zero		1


	//   ....[5]....
        /*036c*/ 	.word	0x000003a0
        /*0370*/ 	.word	0x000000ff
        /*0374*/ 	.word	0x00031c48
        /*0378*/ 	.short	0x0100
        /*037a*/ 	.byte	0x08
	.zero		1


	//   ....[6]....
        /*037c*/ 	.word	0x000004d0
        /*0380*/ 	.word	0x000000ff
        /*0384*/ 	.word	0x00031c50
        /*0388*/ 	.short	0x0100
        /*038a*/ 	.byte	0x08
	.zero		1


	//   ....[7]....
        /*038c*/ 	.word	0x000004e0
        /*0390*/ 	.word	0x000000ff
        /*0394*/ 	.word	0x00031c60
        /*0398*/ 	.short	0x0100
        /*039a*/ 	.byte	0x08
	.zero		1


	//   ....[8]....
        /*039c*/ 	.word	0x000004f0
        /*03a0*/ 	.word	0x000000ff
        /*03a4*/ 	.word	0x00031c58
        /*03a8*/ 	.short	0x0100
        /*03aa*/ 	.byte	0x08
	.zero		1


	//   ....[9]....
        /*03ac*/ 	.word	0x00000500
        /*03b0*/ 	.word	0x000000ff
        /*03b4*/ 	.word	0x00031c68
        /*03b8*/ 	.short	0x0100
        /*03ba*/ 	.byte	0x08
	.zero		1


	//   ....[10]....
        /*03bc*/ 	.word	0x000005f0
        /*03c0*/ 	.word	0x000000ff
        /*03c4*/ 	.word	0x00031c70
        /*03c8*/ 	.short	0x0100
        /*03ca*/ 	.byte	0x06
	.zero		1


	//   ....[11]....
        /*03cc*/ 	.word	0x00000600
        /*03d0*/ 	.word	0x000000ff
        /*03d4*/ 	.word	0x00031c80
        /*03d8*/ 	.short	0x0100
        /*03da*/ 	.byte	0x06
	.zero		1


	//   ....[12]....
        /*03dc*/ 	.word	0x00000610
        /*03e0*/ 	.word	0x000000ff
        /*03e4*/ 	.word	0x00031c78
        /*03e8*/ 	.short	0x0100
        /*03ea*/ 	.byte	0x06
	.zero		1


	//   ....[13]....
        /*03ec*/ 	.word	0x00000620
        /*03f0*/ 	.word	0x000000ff
        /*03f4*/ 	.word	0x00031c88
        /*03f8*/ 	.short	0x0100
        /*03fa*/ 	.byte	0x06
	.zero		1


	//   ....[14]....
        /*03fc*/ 	.word	0x00000750
        /*0400*/ 	.word	0x000000ff
        /*0404*/ 	.word	0x00031c90
        /*0408*/ 	.short	0x0100
        /*040a*/ 	.byte	0x08
	.zero		1


	//   ....[15]....
        /*040c*/ 	.word	0x00000760
        /*0410*/ 	.word	0x000000ff
        /*0414*/ 	.word	0x00031ca0
        /*0418*/ 	.short	0x0100
        /*041a*/ 	.byte	0x08
	.zero		1


	//   ....[16]....
        /*041c*/ 	.word	0x00000770
        /*0420*/ 	.word	0x000000ff
        /*0424*/ 	.word	0x00031c98
        /*0428*/ 	.short	0x0100
        /*042a*/ 	.byte	0x08
	.zero		1


	//   ....[17]....
        /*042c*/ 	.word	0x00000780
        /*0430*/ 	.word	0x000000ff
        /*0434*/ 	.word	0x00031ca8
        /*0438*/ 	.short	0x0100
        /*043a*/ 	.byte	0x08
	.zero		1


	//   ....[18]....
        /*043c*/ 	.word	0x000008b0
        /*0440*/ 	.word	0x000000ff
        /*0444*/ 	.word	0x00031cb0
        /*0448*/ 	.short	0x0100
        /*044a*/ 	.byte	0x08
	.zero		1


	//   ....[19]....
        /*044c*/ 	.word	0x000008c0
        /*0450*/ 	.word	0x000000ff
        /*0454*/ 	.word	0x00031cc0
        /*0458*/ 	.short	0x0100
        /*045a*/ 	.byte	0x08
	.zero		1


	//   ....[20]....
        /*045c*/ 	.word	0x000008d0
        /*0460*/ 	.word	0x000000ff
        /*0464*/ 	.word	0x00031cb8
        /*0468*/ 	.short	0x0100
        /*046a*/ 	.byte	0x08
	.zero		1


	//   ....[21]....
        /*046c*/ 	.word	0x000008e0
        /*0470*/ 	.word	0x000000ff
        /*0474*/ 	.word	0x00031cc8
        /*0478*/ 	.short	0x0100
        /*047a*/ 	.byte	0x08
	.zero		1


	//   ....[22]....
        /*047c*/ 	.word	0x00001830
        /*0480*/ 	.word	0x000000ff
        /*0484*/ 	.word	0x00031c00
        /*0488*/ 	.short	0x010a
        /*048a*/ 	.byte	0x25
	.zero		1


	//   ....[23]....
        /*048c*/ 	.word	0x000018b0
        /*0490*/ 	.word	0x00000003
        /*0494*/ 	.word	0x00031c30
        /*0498*/ 	.short	0x010a
        /*049a*/ 	.byte	0x3f
	.zero		1


	//   ....[24]....
        /*049c*/ 	.word	0x00001910
        /*04a0*/ 	.word	0x00000003
        /*04a4*/ 	.word	0x00031c30
        /*04a8*/ 	.short	0x010a
        /*04aa*/ 	.byte	0x3f
	.zero		1


	//   ....[25]....
        /*04ac*/ 	.word	0x00004430
        /*04b0*/ 	.word	0x0000000b
        /*04b4*/ 	.word	0x00000000
        /*04b8*/ 	.short	0x0101
        /*04ba*/ 	.byte	0x3f
	.zero		1


	//   ....[26]....
        /*04bc*/ 	.word	0x00005280
        /*04c0*/ 	.word	0x000000ff
        /*04c4*/ 	.word	0x00031c30
        /*04c8*/ 	.short	0x010a
        /*04ca*/ 	.byte	0x04
	.zero		1


	//   ....[27]....
        /*04cc*/ 	.word	0x000052c0
        /*04d0*/ 	.word	0x000000ff
        /*04d4*/ 	.word	0x00031c30
        /*04d8*/ 	.short	0x010a
        /*04da*/ 	.byte	0x04
	.zero		1


	//   ....[28]....
        /*04dc*/ 	.word	0x00006950
        /*04e0*/ 	.word	0x000000ff
        /*04e4*/ 	.word	0x00031c50
        /*04e8*/ 	.short	0x010a
        /*04ea*/ 	.byte	0x04
	.zero		1


	//   ....[29]....
        /*04ec*/ 	.word	0x00006990
        /*04f0*/ 	.word	0x000000ff
        /*04f4*/ 	.word	0x00031c50
        /*04f8*/ 	.short	0x010a
        /*04fa*/ 	.byte	0x04
	.zero		1


	//   ....[30]....
        /*04fc*/ 	.word	0x000086c0
        /*0500*/ 	.word	0x00000007
        /*0504*/ 	.word	0x00000000
        /*0508*/ 	.short	0x0101
        /*050a*/ 	.byte	0x3f
	.zero		1


	//   ....[31]....
        /*050c*/ 	.word	0x00008810
        /*0510*/ 	.word	0x00000049
        /*0514*/ 	.word	0x00000000
        /*0518*/ 	.short	0x0101
        /*051a*/ 	.byte	0x3f
	.zero		1


	//   ....[32]....
        /*051c*/ 	.word	0x000094a0
        /*0520*/ 	.word	0x000000ff
        /*0524*/ 	.word	0x00031c30
        /*0528*/ 	.short	0x010a
        /*052a*/ 	.byte	0x04
	.zero		1


	//   ....[33]....
        /*052c*/ 	.word	0x000094e0
        /*0530*/ 	.word	0x000000ff
        /*0534*/ 	.word	0x00031c30
        /*0538*/ 	.short	0x010a
        /*053a*/ 	.byte	0x04
	.zero		1


	//   ....[34]....
        /*053c*/ 	.word	0x0000ab70
        /*0540*/ 	.word	0x000000ff
        /*0544*/ 	.word	0x00031c50
        /*0548*/ 	.short	0x010a
        /*054a*/ 	.byte	0x04
	.zero		1


	//   ....[35]....
        /*054c*/ 	.word	0x0000abb0
        /*0550*/ 	.word	0x000000ff
        /*0554*/ 	.word	0x00031c50
        /*0558*/ 	.short	0x010a
        /*055a*/ 	.byte	0x04
	.zero		1


	//   ....[36]....
        /*055c*/ 	.word	0x0000bef0
        /*0560*/ 	.word	0x00000087
        /*0564*/ 	.word	0x00000000
        /*0568*/ 	.short	0x0101
        /*056a*/ 	.byte	0x3f
	.zero		1


	//   ....[37]....
        /*056c*/ 	.word	0x0000c040
        /*0570*/ 	.word	0x00000008
        /*0574*/ 	.word	0x00000000
        /*0578*/ 	.short	0x0101
        /*057a*/ 	.byte	0x3f
	.zero		1


	//   ....[38]....
        /*057c*/ 	.word	0x0000cb60
        /*0580*/ 	.word	0x000000ff
        /*0584*/ 	.word	0x00031c50
        /*0588*/ 	.short	0x010a
        /*058a*/ 	.byte	0x05
	.zero		1


	//   ....[39]....
        /*058c*/ 	.word	0x0000cba0
        /*0590*/ 	.word	0x000000ff
        /*0594*/ 	.word	0x00031c50
        /*0598*/ 	.short	0x010a
        /*059a*/ 	.byte	0x05
	.zero		1


	//   ....[40]....
        /*059c*/ 	.word	0x0000d270
        /*05a0*/ 	.word	0x00000008
        /*05a4*/ 	.word	0x00000000
        /*05a8*/ 	.short	0x0101
        /*05aa*/ 	.byte	0x3f
	.zero		1


	//   ....[41]....
        /*05ac*/ 	.word	0x0000e300
        /*05b0*/ 	.word	0x000000ff
        /*05b4*/ 	.word	0x00000000
        /*05b8*/ 	.short	0x0101
        /*05ba*/ 	.byte	0x05
	.zero		1


	//   ....[42]....
        /*05bc*/ 	.word	0x0000fda0
        /*05c0*/ 	.word	0x00000003
        /*05c4*/ 	.word	0x00031c40
        /*05c8*/ 	.short	0x010a
        /*05ca*/ 	.byte	0x3f
	.zero		1


	//   ....[43]....
        /*05cc*/ 	.word	0x00010ba0
        /*05d0*/ 	.word	0x00000011
        /*05d4*/ 	.word	0x00031c00
        /*05d8*/ 	.short	0x0107
        /*05da*/ 	.byte	0x3f
	.zero		1


	//   ....[44]....
        /*05dc*/ 	.word	0x00010c90
        /*05e0*/ 	.word	0x00000011
        /*05e4*/ 	.word	0x00031c00
        /*05e8*/ 	.short	0x0101
        /*05ea*/ 	.byte	0x3f
	.zero		1


	//   ....[45]....
        /*05ec*/ 	.word	0x00010cb0
        /*05f0*/ 	.word	0x00000011
        /*05f4*/ 	.word	0x00031c20
        /*05f8*/ 	.short	0x010a
        /*05fa*/ 	.byte	0x3f
	.zero		1


	//   ....[46]....
        /*05fc*/ 	.word	0x00010fd0
        /*0600*/ 	.word	0x00000002
        /*0604*/ 	.word	0x00031c40
        /*0608*/ 	.short	0x010a
        /*060a*/ 	.byte	0x3f
	.zero		1


	//   ....[47]....
        /*060c*/ 	.word	0x000113e0
        /*0610*/ 	.word	0x00000003
        /*0614*/ 	.word	0x00000060
        /*0618*/ 	.short	0x010a
        /*061a*/ 	.byte	0x3f
	.zero		1


	//   ....[48]....
        /*061c*/ 	.word	0x00011af0
        /*0620*/ 	.word	0x00000003
        /*0624*/ 	.word	0x00031c40
        /*0628*/ 	.short	0x010a
        /*062a*/ 	.byte	0x3f
	.zero		1


	//   ....[49]....
        /*062c*/ 	.word	0x00011f20
        /*0630*/ 	.word	0x0000000c
        /*0634*/ 	.word	0x00000060
        /*0638*/ 	.short	0x010a
        /*063a*/ 	.byte	0x3f
	.zero		1


	//   ....[50]....
        /*063c*/ 	.word	0x00012580
        /*0640*/ 	.word	0x00000002
        /*0644*/ 	.word	0x00031c40
        /*0648*/ 	.short	0x010a
        /*064a*/ 	.byte	0x3f
	.zero		1


	//   ....[51]....
        /*064c*/ 	.word	0x000129c0
        /*0650*/ 	.word	0x00000008
        /*0654*/ 	.word	0x00000060
        /*0658*/ 	.short	0x010a
        /*065a*/ 	.byte	0x3f
	.zero		1


	//   ....[52]....
        /*065c*/ 	.word	0x00012fc0
        /*0660*/ 	.word	0x00000003
        /*0664*/ 	.word	0x00031c60
        /*0668*/ 	.short	0x010a
        /*066a*/ 	.byte	0x3f
	.zero		1


	//   ....[53]....
        /*066c*/ 	.word	0x00013640
        /*0670*/ 	.word	0x00000007
        /*0674*/ 	.word	0x00031c20
        /*0678*/ 	.short	0x010a
        /*067a*/ 	.byte	0x3f
	.zero		1


	//   ....[54]....
        /*067c*/ 	.word	0x00013800
        /*0680*/ 	.word	0x00000005
        /*0684*/ 	.word	0x00000000
        /*0688*/ 	.short	0x010a
        /*068a*/ 	.byte	0x3f
	.zero		1


	//   ....[55]....
        /*068c*/ 	.word	0x00013870
        /*0690*/ 	.word	0x00000003
        /*0694*/ 	.word	0x00000000
        /*0698*/ 	.short	0x010a
        /*069a*/ 	.byte	0x3f
	.zero		1


	//   ....[56]....
        /*069c*/ 	.word	0x000138d0
        /*06a0*/ 	.word	0x00000005
        /*06a4*/ 	.word	0x00000000
        /*06a8*/ 	.short	0x010a
        /*06aa*/ 	.byte	0x3f
	.zero		1


	//   ....[57]....
        /*06ac*/ 	.word	0x00013900
        /*06b0*/ 	.word	0x00000003
        /*06b4*/ 	.word	0x00000000
        /*06b8*/ 	.short	0x010a
        /*06ba*/ 	.byte	0x3f
	.zero		1


	//   ....[58]....
        /*06bc*/ 	.word	0x00013970
        /*06c0*/ 	.word	0x00000003
        /*06c4*/ 	.word	0x00031c00
        /*06c8*/ 	.short	0x010a
        /*06ca*/ 	.byte	0x3f
	.zero		1


	//   ....[59]....
        /*06cc*/ 	.word	0x000139c0
        /*06d0*/ 	.word	0x00000003
        /*06d4*/ 	.word	0x00031c30
        /*06d8*/ 	.short	0x010a
        /*06da*/ 	.byte	0x3f
	.zero		1


	//   ....[60]....
        /*06dc*/ 	.word	0x00013a20
        /*06e0*/ 	.word	0x00000005
        /*06e4*/ 	.word	0x00031c30
        /*06e8*/ 	.short	0x010a
        /*06ea*/ 	.byte	0x3f
	.zero		1


	//   ....[61]....
        /*06ec*/ 	.word	0x00013a80
        /*06f0*/ 	.word	0x00000005
        /*06f4*/ 	.word	0x00031c50
        /*06f8*/ 	.short	0x010a
        /*06fa*/ 	.byte	0x3f
	.zero		1


	//   ....[62]....
        /*06fc*/ 	.word	0x00013ae0
        /*0700*/ 	.word	0x00000005
        /*0704*/ 	.word	0x00031c30
        /*0708*/ 	.short	0x010a
        /*070a*/ 	.byte	0x3f
	.zero		1


	//   ....[63]....
        /*070c*/ 	.word	0x00013b40
        /*0710*/ 	.word	0x00000005
        /*0714*/ 	.word	0x00031c50
        /*0718*/ 	.short	0x010a
        /*071a*/ 	.byte	0x3f
	.zero		1


	//   ....[64]....
        /*071c*/ 	.word	0x00013ba0
        /*0720*/ 	.word	0x00000007
        /*0724*/ 	.word	0x00031c50
        /*0728*/ 	.short	0x010a
        /*072a*/ 	.byte	0x3f
	.zero		1


	//   ....[65]....
        /*072c*/ 	.word	0x00013cf0
        /*0730*/ 	.word	0x00000003
        /*0734*/ 	.word	0x00031c40
        /*0738*/ 	.short	0x010a
        /*073a*/ 	.byte	0x3f
	.zero		1


	//   ....[66]....
        /*073c*/ 	.word	0x000145d0
        /*0740*/ 	.word	0x00000011
        /*0744*/ 	.word	0x00031c20
        /*0748*/ 	.short	0x010a
        /*074a*/ 	.byte	0x3f
	.zero		1


	//   ....[67]....
        /*074c*/ 	.word	0x00014620
        /*0750*/ 	.word	0x00000002
        /*0754*/ 	.word	0x00031c40
        /*0758*/ 	.short	0x010a
        /*075a*/ 	.byte	0x3f
	.zero		1


	//   ....[68]....
        /*075c*/ 	.word	0x00014670
        /*0760*/ 	.word	0x00000003
        /*0764*/ 	.word	0x00000060
        /*0768*/ 	.short	0x010a
        /*076a*/ 	.byte	0x3f
	.zero		1


	//   ....[69]....
        /*076c*/ 	.word	0x000146c0
        /*0770*/ 	.word	0x00000003
        /*0774*/ 	.word	0x00031c40
        /*0778*/ 	.short	0x010a
        /*077a*/ 	.byte	0x3f
	.zero		1


	//   ....[70]....
        /*077c*/ 	.word	0x00014710
        /*0780*/ 	.word	0x0000000c
        /*0784*/ 	.word	0x00000060
        /*0788*/ 	.short	0x010a
        /*078a*/ 	.byte	0x3f
	.zero		1


	//   ....[71]....
        /*078c*/ 	.word	0x00014760
        /*0790*/ 	.word	0x00000002
        /*0794*/ 	.word	0x00031c40
        /*0798*/ 	.short	0x010a
        /*079a*/ 	.byte	0x3f
	.zero		1


	//   ....[72]....
        /*079c*/ 	.word	0x000147b0
        /*07a0*/ 	.word	0x00000008
        /*07a4*/ 	.word	0x00000060
        /*07a8*/ 	.short	0x010a
        /*07aa*/ 	.byte	0x3f
	.zero		1


	//   ....[73]....
        /*07ac*/ 	.word	0x00014800
        /*07b0*/ 	.word	0x00000003
        /*07b4*/ 	.word	0x00031c60
        /*07b8*/ 	.short	0x010a
        /*07ba*/ 	.byte	0x3f
	.zero		1


	//   ....[74]....
        /*07bc*/ 	.word	0x000148f0
        /*07c0*/ 	.word	0x00000007
        /*07c4*/ 	.word	0x00031c20
        /*07c8*/ 	.short	0x010a
        /*07ca*/ 	.byte	0x3f
	.zero		1


	//   ....[75]....
        /*07cc*/ 	.word	0x00014a90
        /*07d0*/ 	.word	0x00000005
        /*07d4*/ 	.word	0x00000000
        /*07d8*/ 	.short	0x010a
        /*07da*/ 	.byte	0x3f
	.zero		1


	//   ....[76]....
        /*07dc*/ 	.word	0x00014ae0
        /*07e0*/ 	.word	0x00000003
        /*07e4*/ 	.word	0x00000000
        /*07e8*/ 	.short	0x010a
        /*07ea*/ 	.byte	0x3f
	.zero		1


	//   ....[77]....
        /*07ec*/ 	.word	0x00014b30
        /*07f0*/ 	.word	0x00000005
        /*07f4*/ 	.word	0x00000000
        /*07f8*/ 	.short	0x010a
        /*07fa*/ 	.byte	0x3f
	.zero		1


	//----- nvinfo : EIATTR_NUM_MBARRIERS
	.align		4
.L_1411:
        /*07fc*/ 	.byte	0x03, 0x38
        /*07fe*/ 	.short	0x0016


	//----- nvinfo : EIATTR_EXIT_INSTR_OFFSETS
	.align		4
        /*0800*/ 	.byte	0x04, 0x1c
        /*0802*/ 	.short	(.L_1413 - .L_1412)


	//   ....[0]....
.L_1412:
        /*0804*/ 	.word	0x00000a50


	//   ....[1]....
        /*0808*/ 	.word	0x0000edf0


	//   ....[2]....
        /*080c*/ 	.word	0x00013950


	//----- nvinfo : EIATTR_MAX_THREADS
	.align		4
.L_1413:
        /*0810*/ 	.byte	0x04, 0x05
        /*0812*/ 	.short	(.L_1415 - .L_1414)
.L_1414:
        /*0814*/ 	.word	0x00000200
        /*0818*/ 	.word	0x00000001
        /*081c*/ 	.word	0x00000001


	//----- nvinfo : EIATTR_CRS_STACK_SIZE
	.align		4
.L_1415:
        /*0820*/ 	.byte	0x04, 0x1e
        /*0822*/ 	.short	(.L_1417 - .L_1416)
.L_1416:
        /*0824*/ 	.word	0x00000000


	//----- nvinfo : EIATTR_CBANK_PARAM_SIZE
	.align		4
.L_1417:
        /*0828*/ 	.byte	0x03, 0x19
        /*082a*/ 	.short	0x0af0


	//----- nvinfo : EIATTR_PARAM_CBANK
	.align		4
        /*082c*/ 	.byte	0x04, 0x0a
        /*082e*/ 	.short	(.L_1419 - .L_1418)
	.align		4
.L_1418:
        /*0830*/ 	.word	index@(.nv.constant0._ZN7cutlass13device_kernelIN5flash11enable_sm90INS1_16FlashAttnFwdSm90INS1_25CollectiveMainloopFwdSm90ILi2EN4cute5tupleIJNS5_1CILi1EEES8_S8_EEENS6_IJNS7_ILi192EEENS7_ILi144EEENS7_ILi96EEEEEELi96ENS_6half_tEfNS_4arch4Sm90ELb1ELb0ELb0ELb0ELb0ELb0ELb0ELb0ELb1ELb1ELb0ELb0EEENS1_21CollectiveEpilogueFwdINS6_IJSA_SC_SB_EEES9_SE_SG_Li384ELb0ELb1ELb0ELb0EEENS1_30DynamicPersistentTileSchedulerILi384ELi128ELb0ELb1ELb1EEEEEEEEEvNT_6ParamsE)
        /*0834*/ 	.short	0x0210
        /*0836*/ 	.short	0x0af0


	//----- nvinfo : EIATTR_SW_WAR
	.align		4
.L_1419:
        /*0838*/ 	.byte	0x04, 0x36
        /*083a*/ 	.short	(.L_1421 - .L_1420)
.L_1420:
        /*083c*/ 	.word	0x00000008
.L_1421:


//--------------------- .nv.info._ZN7cutlass13device_kernelIN5flash11enable_sm90INS1_16FlashAttnFwdSm90INS1_25CollectiveMainloopFwdSm90ILi2EN4cute5tupleIJNS5_1CILi1EEES8_S8_EEENS6_IJNS7_ILi192EEENS7_ILi144EEENS7_ILi96EEEEEELi96ENS_6half_tEfNS_4arch4Sm90ELb1ELb0ELb0ELb1ELb0ELb0ELb0ELb0ELb1ELb1ELb0ELb0EEENS1_21CollectiveEpilogueFwdINS6_IJSA_SC_SB_EEES9_SE_SG_Li384ELb1ELb1ELb0ELb0EEENS1_36VarlenDynamicPersistentTileSchedulerILi192ELi144ELi384ELi128ELb0ELb1ELb1ELb1ELb1ELb1EEEEEEEEEvNT_6ParamsE --------------------------
	.section	.nv.info._ZN7cutlass13device_kernelIN5flash11enable_sm90INS1_16FlashAttnFwdSm90INS1_25CollectiveMainloopFwdSm90ILi2EN4cute5tupleIJNS5_1CILi1EEES8_S8_EEENS6_IJNS7_ILi192EEENS7_ILi144EEENS7_ILi96EEEEEELi96ENS_6half_tEfNS_4arch4Sm90ELb1ELb0ELb0ELb1ELb0ELb0ELb0ELb0ELb1ELb1ELb0ELb0EEENS1_21CollectiveEpilogueFwdINS6_IJSA_SC_SB_EEES9_SE_SG_Li384ELb1ELb1ELb0ELb0EEENS1_36VarlenDynamicPersistentTileSchedulerILi192ELi144ELi384ELi128ELb0ELb1ELb1ELb1ELb1ELb1EEEEEEEEEvNT_6ParamsE,"",@"SHT_CUDA_INFO"
	.sectionflags	@""
	.align	4


	//----- nvinfo : EIATTR_CUDA_API_VERSION
	.align		4
        /*0000*/ 	.byte	0x04, 0x37
        /*0002*/ 	.short	(.L_1423 - .L_1422)
.L_1422:
        /*0004*/ 	.word	0x00000082


	//----- nvinfo : EIATTR_KPARAM_INFO
	.align		4
.L_1423:
        /*0008*/ 	.byte	0x04, 0x17
        /*000a*/ 	.short	(.L_1425 - .L_1424)
.L_1424:
        /*000c*/ 	.word	0x00000000
        /*0010*/ 	.short	0x0000
        /*0012*/ 	.short	0x0070
        /*0014*/ 	.byte	0x00, 0xf0, 0x01, 0x2a


	//----- nvinfo : EIATTR_SPARSE_MMA_MASK
	.align		4
.L_1425:
        /*0018*/ 	.byte	0x03, 0x50
        /*001a*/ 	.short	0x0000


	//----- nvinfo : EIATTR_MAXREG_COUNT
	.align		4
        /*001c*/ 	.byte	0x03, 0x1b
        /*001e*/ 	.short	0x0080


	//----- nvinfo : EIATTR_NUM_BARRIERS
	.align		4
        /*0020*/ 	.byte	0x02, 0x4c
        /*0022*/ 	.byte	0x10
	.zero		1


	//----- nvinfo : EIATTR_EXTERNS
	.align		4
        /*0024*/ 	.byte	0x04, 0x0f
        /*0026*/ 	.short	(.L_1427 - .L_1426)


	//   ....[0]....
	.align		4
.L_1426:
        /*0028*/ 	.word	index@(__assertfail)


	//----- nvinfo : EIATTR_ANNOTATIONS
	.align		4
.L_1427:
        /*002c*/ 	.byte	0x04, 0x55
        /*002e*/ 	.short	(.L_1429 - .L_1428)


	//   ....[0]....
.L_1428:
        /* <DEDUP_REMOVED lines=23> */


	//----- nvinfo : EIATTR_MERCURY_ISA_VERSION
	.align		4
.L_1429:
        /*0188*/ 	.byte	0x03, 0x5f
        /*018a*/ 	.short	0x0101


	//----- nvinfo : EIATTR_UNUSED_LOAD_BYTE_OFFSET
	.align		4
        /*018c*/ 	.byte	0x04, 0x44
        /*018e*/ 	.short	(.L_1431 - .L_1430)


	//   ....[0]....
.L_1430:
        /*0190*/ 	.word	0x00000a60
        /*0194*/ 	.word	0x0000fff0


	//   ....[1]....
        /*0198*/ 	.word	0x0000d8c0
        /*019c*/ 	.word	0x0000fff0


	//----- nvinfo : EIATTR_INT_WARP_WIDE_INSTR_OFFSETS
	.align		4
.L_1431:
        /*01a0*/ 	.byte	0x04, 0x31
        /*01a2*/ 	.short	(.L_1433 - .L_1432)


	//   ....[0]....
.L_1432:
        /*01a4*/ 	.word	0x00000130


	//   ....[1]....
        /*01a8*/ 	.word	0x00000170


	//   ....[2]....
        /*01ac*/ 	.word	0x000001e0


	//   ....[3]....
        /*01b0*/ 	.word	0x00010a40


	//   ....[4]....
        /*01b4*/ 	.word	0x00010ae0


	//   ....[5]....
        /*01b8*/ 	.word	0x00014570


	//   ....[6]....
        /*01bc*/ 	.word	0x00014610


	//----- nvinfo : EIATTR_COOP_GROUP_MASK_REGIDS
	.align		4
.L_1433:
        /*01c0*/ 	.byte	0x04, 0x29
        /*01c2*/ 	.short	(.L_1435 - .L_1434)


	//   ....[0]....
.L_1434:
        /*01c4*/ 	.word	0xffffffff


	//   ....[1]....
        /*01c8*/ 	.word	0xffffffff


	//   ....[2]....
        /*01cc*/ 	.word	0xffffffff


	//   ....[3]....
        /*01d0*/ 	.word	0xffffffff


	//   ....[4]....
        /*01d4*/ 	.word	0xffffffff


	//   ....[5]....
        /*01d8*/ 	.word	0xffffffff


	//   ....[6]....
        /*01dc*/ 	.word	0xffffffff


	//   ....[7]....
        /*01e0*/ 	.word	0xffffffff


	//   ....[8]....
        /*01e4*/ 	.word	0xffffffff


	//   ....[9]....
        /*01e8*/ 	.word	0xffffffff


	//   ....[10]....
        /*01ec*/ 	.word	0xffffffff


	//   ....[11]....
        /*01f0*/ 	.word	0xffffffff


	//   ....[12]....
        /*01f4*/ 	.word	0xffffffff


	//   ....[13]....
        /*01f8*/ 	.word	0xffffffff


	//   ....[14]....
        /*01fc*/ 	.word	0xffffffff


	//   ....[15]....
        /*0200*/ 	.word	0xffffffff


	//   ....[16]....
        /*0204*/ 	.word	0xffffffff


	//   ....[17]....
        /*0208*/ 	.word	0xffffffff


	//   ....[18]....
        /*020c*/ 	.word	0xffffffff


	//   ....[19]....
        /*0210*/ 	.word	0xffffffff


	//   ....[20]....
        /*0214*/ 	.word	0xffffffff


	//   ....[21]....
        /*0218*/ 	.word	0xffffffff


	//   ....[22]....
        /*021c*/ 	.word	0xffffffff


	//   ....[23]....
        /*0220*/ 	.word	0xffffffff


	//   ....[24]....
        /*0224*/ 	.word	0xffffffff


	//   ....[25]....
        /*0228*/ 	.word	0xffffffff


	//   ....[26]....
        /*022c*/ 	.word	0xffffffff


	//   ....[27]....
        /*0230*/ 	.word	0xffffffff


	//   ....[28]....
        /*0234*/ 	.word	0xffffffff


	//   ....[29]....
        /*0238*/ 	.word	0xffffffff


	//   ....[30]....
        /*023c*/ 	.word	0xffffffff


	//   ....[31]....
        /*0240*/ 	.word	0xffffffff


	//   ....[32]....
        /*0244*/ 	.word	0xffffffff


	//   ....[33]....
        /*0248*/ 	.word	0xffffffff


	//   ....[34]....
        /*024c*/ 	.word	0xffffffff


	//   ....[35]....
        /*0250*/ 	.word	0xffffffff


	//   ....[36]....
        /*0254*/ 	.word	0xffffffff


	//   ....[37]....
        /*0258*/ 	.word	0xffffffff


	//   ....[38]....
        /*025c*/ 	.word	0xffffffff


	//   ....[39]....
        /*0260*/ 	.word	0xffffffff


	//   ....[40]....
        /*0264*/ 	.word	0xffffffff


	//   ....[41]....
        /*0268*/ 	.word	0xffffffff


	//   ....[42]....
        /*026c*/ 	.word	0xffffffff


	//   ....[43]....
        /*0270*/ 	.word	0xffffffff


	//   ....[44]....
        /*0274*/ 	.word	0xffffffff


	//   ....[45]....
        /*0278*/ 	.word	0xffffffff


	//   ....[46]....
        /*027c*/ 	.word	0xffffffff


	//   ....[47]....
        /*0280*/ 	.word	0xffffffff


	//   ....[48]....
        /*0284*/ 	.word	0xffffffff


	//   ....[49]....
        /*0288*/ 	.word	0xffffffff


	//   ....[50]....
        /*028c*/ 	.word	0xffffffff


	//   ....[51]....
        /*0290*/ 	.word	0xffffffff


	//   ....[52]....
        /*0294*/ 	.word	0xffffffff


	//   ....[53]....
        /*0298*/ 	.word	0xffffffff


	//   ....[54]....
        /*029c*/ 	.word	0xffffffff


	//   ....[55]....
        /*02a0*/ 	.word	0xffffffff


	//   ....[56]....
        /*02a4*/ 	.word	0xffffffff


	//   ....[57]....
        /*02a8*/ 	.word	0xffffffff


	//   ....[58]....
        /*02ac*/ 	.word	0xffffffff


	//   ....[59]....
        /*02b0*/ 	.word	0xffffffff


	//   ....[60]....
        /*02b4*/ 	.word	0xffffffff


	//   ....[61]....
        /*02b8*/ 	.word	0xffffffff


	//   ....[62]....
        /*02bc*/ 	.word	0xffffffff


	//   ....[63]....
        /*02c0*/ 	.word	0xffffffff


	//   ....[64]....
        /*02c4*/ 	.word	0xffffffff


	//   ....[65]....
        /*02c8*/ 	.word	0xffffffff


	//   ....[66]....
        /*02cc*/ 	.word	0xffffffff


	//   ....[67]....
        /*02d0*/ 	.word	0xffffffff


	//   ....[68]....
        /*02d4*/ 	.word	0xffffffff


	//   ....[69]....
        /*02d8*/ 	.word	0xffffffff


	//   ....[70]....
        /*02dc*/ 	.word	0xffffffff


	//   ....[71]....
        /*02e0*/ 	.word	0xffffffff


	//   ....[72]....
        /*02e4*/ 	.word	0xffffffff


	//   ....[73]....
        /*02e8*/ 	.word	0xffffffff


	//   ....[74]....
        /*02ec*/ 	.word	0xffffffff


	//   ....[75]....
        /*02f0*/ 	.word	0xffffffff


	//   ....[76]....
        /*02f4*/ 	.word	0xffffffff


	//   ....[77]....
        /*02f8*/ 	.word	0xffffffff


	//   ....[78]....
        /*02fc*/ 	.word	0xffffffff


	//   ....[79]....
        /*0300*/ 	.word	0xffffffff


	//   ....[80]....
        /*0304*/ 	.word	0xffffffff


	//   ....[81]....
        /*0308*/ 	.word	0xffffffff


	//   ....[82]....
        /*030c*/ 	.word	0xffffffff


	//   ....[83]....
        /*0310*/ 	.word	0xffffffff


	//   ....[84]....
        /*0314*/ 	.word	0xffffffff


	//   ....[85]....
        /*0318*/ 	.word	0xffffffff


	//   ....[86]....
        /*031c*/ 	.word	0xffffffff


	//   ....[87]....
        /*0320*/ 	.word	0xffffffff


	//   ....[88]....
        /*0324*/ 	.word	0xffffffff


	//   ....[89]....
        /*0328*/ 	.word	0xffffffff


	//   ....[90]....
        /*032c*/ 	.word	0x0500000f


	//   ....[91]....
        /*0330*/ 	.word	0x0500000f


	//   ....[92]....
        /*0334*/ 	.word	0x0500000f


	//   ....[93]....
        /*0338*/ 	.word	0x0500000f


	//   ....[94]....
        /*033c*/ 	.word	0x0500000f


	//   ....[95]....
        /*0340*/ 	.word	0x0500000f


	//   ....[96]....
        /*0344*/ 	.word	0x0500000f


	//   ....[97]....
        /*0348*/ 	.word	0x0500000f


	//   ....[98]....
        /*034c*/ 	.word	0x0500000f


	//   ....[99]....
        /*0350*/ 	.word	0x0500000f


	//   ....[100]....
        /*0354*/ 	.word	0x0500000f


	//   ....[101]....
        /*0358*/ 	.word	0x0500000f


	//   ....[102]....
        /*035c*/ 	.word	0x0500000f


	//   ....[103]....
        /*0360*/ 	.word	0x0500000f


	//   ....[104]....
        /*0364*/ 	.word	0x0500000f


	//   ....[105]....
        /*0368*/ 	.word	0x0500000f


	//   ....[106]....
        /*036c*/ 	.word	0x0500000f


	//   ....[107]....
        /*0370*/ 	.word	0x0500000f


	//   ....[108]....
        /*0374*/ 	.word	0x0500000f


	//   ....[109]....
        /*0378*/ 	.word	0x0500000f


	//   ....[110]....
        /*037c*/ 	.word	0x0500000f


	//   ....[111]....
        /*0380*/ 	.word	0x0500000f


	//   ....[112]....
        /*0384*/ 	.word	0x0500000f


	//   ....[113]....
        /*0388*/ 	.word	0x0500000f


	//   ....[114]....
        /*038c*/ 	.word	0x0500000f


	//   ....[115]....
        /*0390*/ 	.word	0x0500000f


	//   ....[116]....
        /*0394*/ 	.word	0x0500000f


	//   ....[117]....
        /*0398*/ 	.word	0x0500000f


	//   ....[118]....
        /*039c*/ 	.word	0x0500000f


	//   ....[119]....
        /*03a0*/ 	.word	0x0500000f


	//   ....[120]....
        /*03a4*/ 	.word	0x0500000f


	//----- nvinfo : EIATTR_COOP_GROUP_INSTR_OFFSETS
	.align		4
.L_1435:
        /*03a8*/ 	.byte	0x04, 0x28
        /*03aa*/ 	.short	(.L_1437 - .L_1436)


	//   ....[0]....
.L_1436:
        /*03ac*/ 	.word	0x00000070


	//   ....[1]....
        /*03b0*/ 	.word	0x00000140


	//   ....[2]....
        /*03b4*/ 	.word	0x00000190


	//   ....[3]....
        /*03b8*/ 	.word	0x000003c0


	//   ....[4]....
        /*03bc*/ 	.word	0x00000520


	//   ....[5]....
        /*03c0*/ 	.word	0x00000640


	//   ....[6]....
        /*03c4*/ 	.word	0x000007a0


	//   ....[7]....
        /*03c8*/ 	.word	0x00001800


	//   ....[8]....
        /*03cc*/ 	.word	0x00002f20


	//   ....[9]....
        /*03d0*/ 	.word	0x00003760


	//   ....[10]....
        /*03d4*/ 	.word	0x00003ae0


	//   ....[11]....
        /*03d8*/ 	.word	0x00003ba0


	//   ....[12]....
        /*03dc*/ 	.word	0x000044f0


	//   ....[13]....
        /*03e0*/ 	.word	0x00004580


	//   ....[14]....
        /*03e4*/ 	.word	0x00005430


	//   ....[15]....
        /*03e8*/ 	.word	0x00006e30


	//   ....[16]....
        /*03ec*/ 	.word	0x00006e60


	//   ....[17]....
        /*03f0*/ 	.word	0x000076c0


	//   ....[18]....
        /*03f4*/ 	.word	0x000077c0


	//   ....[19]....
        /*03f8*/ 	.word	0x00008230


	//   ....[20]....
        /*03fc*/ 	.word	0x000082d0


	//   ....[21]....
        /*0400*/ 	.word	0x00009630


	//   ....[22]....
        /*0404*/ 	.word	0x0000b2b0


	//   ....[23]....
        /*0408*/ 	.word	0x0000b2e0


	//   ....[24]....
        /*040c*/ 	.word	0x0000b920


	//   ....[25]....
        /*0410*/ 	.word	0x0000b9a0


	//   ....[26]....
        /*0414*/ 	.word	0x0000cdd0


	//   ....[27]....
        /*0418*/ 	.word	0x0000cee0


	//   ....[28]....
        /*041c*/ 	.word	0x0000cf40


	//   ....[29]....
        /*0420*/ 	.word	0x0000d070


	//   ....[30]....
        /*0424*/ 	.word	0x0000d0a0


	//   ....[31]....
        /*0428*/ 	.word	0x0000e350


	//   ....[32]....
        /*042c*/ 	.word	0x0000e390


	//   ....[33]....
        /*0430*/ 	.word	0x0000e3d0


	//   ....[34]....
        /*0434*/ 	.word	0x0000e400


	//   ....[35]....
        /*0438*/ 	.word	0x0000e890


	//   ....[36]....
        /*043c*/ 	.word	0x0000e8b0


	//   ....[37]....
        /*0440*/ 	.word	0x0000e9c0


	//   ....[38]....
        /*0444*/ 	.word	0x0000e9e0


	//   ....[39]....
        /*0448*/ 	.word	0x0000f3d0


	//   ....[40]....
        /*044c*/ 	.word	0x0000f3e0


	//   ....[41]....
        /*0450*/ 	.word	0x0000f4f0


	//   ....[42]....
        /*0454*/ 	.word	0x0000f510


	//   ....[43]....
        /*0458*/ 	.word	0x0000f680


	//   ....[44]....
        /*045c*/ 	.word	0x0000f870


	//   ....[45]....
        /*0460*/ 	.word	0x0000f8a0


	//   ....[46]....
        /*0464*/ 	.word	0x0000f8d0


	//   ....[47]....
        /*0468*/ 	.word	0x0000f900


	//   ....[48]....
        /*046c*/ 	.word	0x0000f930


	//   ....[49]....
        /*0470*/ 	.word	0x0000f960


	//   ....[50]....
        /*0474*/ 	.word	0x0000fae0


	//   ....[51]....
        /*0478*/ 	.word	0x0000fb10


	//   ....[52]....
        /*047c*/ 	.word	0x0000fb40


	//   ....[53]....
        /*0480*/ 	.word	0x0000fb70


	//   ....[54]....
        /*0484*/ 	.word	0x0000fba0


	//   ....[55]....
        /*0488*/ 	.word	0x0000fbd0


	//   ....[56]....
        /*048c*/ 	.word	0x0000fc90


	//   ....[57]....
        /*0490*/ 	.word	0x0000fcf0


	//   ....[58]....
        /*0494*/ 	.word	0x0000fd90


	//   ....[59]....
        /*0498*/ 	.word	0x00010fe0


	//   ....[60]....
        /*049c*/ 	.word	0x00011cd0


	//   ....[61]....
        /*04a0*/ 	.word	0x00011ce0


	//   ....[62]....
        /*04a4*/ 	.word	0x00011d00


	//   ....[63]....
        /*04a8*/ 	.word	0x00011db0


	//   ....[64]....
        /*04ac*/ 	.word	0x00011dd0


	//   ....[65]....
        /*04b0*/ 	.word	0x00011e70


	//   ....[66]....
        /*04b4*/ 	.word	0x00011e90


	//   ....[67]....
        /*04b8*/ 	.word	0x00011ea0


	//   ....[68]....
        /*04bc*/ 	.word	0x00011f30


	//   ....[69]....
        /*04c0*/ 	.word	0x00011f80


	//   ....[70]....
        /*04c4*/ 	.word	0x00011f90


	//   ....[71]....
        /*04c8*/ 	.word	0x00011fc0


	//   ....[72]....
        /*04cc*/ 	.word	0x00014cd0


	//   ....[73]....
        /*04d0*/ 	.word	0x00014d20


	//   ....[74]....
        /*04d4*/ 	.word	0x00014d50


	//   ....[75]....
        /*04d8*/ 	.word	0x00014d80


	//   ....[76]....
        /*04dc*/ 	.word	0x00014d90


	//   ....[77]....
        /*04e0*/ 	.word	0x00014dc0


	//   ....[78]....
        /*04e4*/ 	.word	0x00014df0


	//   ....[79]....
        /*04e8*/ 	.word	0x00014e20


	//   ....[80]....
        /*04ec*/ 	.word	0x00014fb0


	//   ....[81]....
        /*04f0*/ 	.word	0x00014fe0


	//   ....[82]....
        /*04f4*/ 	.word	0x00015010


	//   ....[83]....
        /*04f8*/ 	.word	0x00015040


	//   ....[84]....
        /*04fc*/ 	.word	0x00015070


	//   ....[85]....
        /*0500*/ 	.word	0x000150a0


	//   ....[86]....
        /*0504*/ 	.word	0x00015160


	//   ....[87]....
        /*0508*/ 	.word	0x00015180


	//   ....[88]....
        /*050c*/ 	.word	0x000151f0


	//   ....[89]....
        /*0510*/ 	.word	0x000158a0


	//   ....[90]....
        /*0514*/ 	.word	0x00015e60


	//   ....[91]....
        /*0518*/ 	.word	0x00016010


	//   ....[92]....
        /*051c*/ 	.word	0x00016060


	//   ....[93]....
        /*0520*/ 	.word	0x00016190


	//   ....[94]....
        /*0524*/ 	.word	0x000161e0


	//   ....[95]....
        /*0528*/ 	.word	0x00016300


	//   ....[96]....
        /*052c*/ 	.word	0x00016370


	//   ....[97]....
        /*0530*/ 	.word	0x00016490


	//   ....[98]....
        /*0534*/ 	.word	0x00016500


	//   ....[99]....
        /*0538*/ 	.word	0x000165f0


	//   ....[100]....
        /*053c*/ 	.word	0x00016660


	//   ....[101]....
        /*0540*/ 	.word	0x00016770


	//   ....[102]....
        /*0544*/ 	.word	0x000167c0


	//   ....[103]....
        /*0548*/ 	.word	0x00016ad0


	//   ....[104]....
        /*054c*/ 	.word	0x00016b70


	//   ....[105]....
        /*0550*/ 	.word	0x00016ca0


	//   ....[106]....
        /*0554*/ 	.word	0x00016d10


	//   ....[107]....
        /*0558*/ 	.word	0x00016d80


	//   ....[108]....
        /*055c*/ 	.word	0x00016df0


	//   ....[109]....
        /*0560*/ 	.word	0x00016e60


	//   ....[110]....
        /*0564*/ 	.word	0x00016ee0


	//   ....[111]....
        /*0568*/ 	.word	0x00016f70


	//   ....[112]....
        /*056c*/ 	.word	0x00017000


	//   ....[113]....
        /*0570*/ 	.word	0x00017070


	//   ....[114]....
        /*0574*/ 	.word	0x000170e0


	//   ....[115]....
        /*0578*/ 	.word	0x00017150


	//   ....[116]....
        /*057c*/ 	.word	0x000171d0


	//   ....[117]....
        /*0580*/ 	.word	0x00017240


	//   ....[118]....
        /*0584*/ 	.word	0x000172e0


	//   ....[119]....
        /*0588*/ 	.word	0x00017370


	//   ....[120]....
        /*058c*/ 	.word	0x00017490


	//----- nvinfo : EIATTR_REG_RECONFIG
	.align		4
.L_1437:
        /*0590*/ 	.byte	0x01, 0x54
	.zero		2


	//----- nvinfo : EIATTR_SYSCALL_OFFSETS
	.align		4
        /*0594*/ 	.byte	0x04, 0x46
        /*0596*/ 	.short	(.L_1439 - .L_1438)


	//   ....[0]....
.L_1438:
        /*0598*/ 	.word	0x00001a00


	//   ....[1]....
        /*059c*/ 	.word	0x00010c40


	//   ....[2]....
        /*05a0*/ 	.word	0x00010d90


	//   ....[3]....
        /*05a4*/ 	.word	0x00010e80


	//   ....[4]....
        /*05a8*/ 	.word	0x00011740


	//----- nvinfo : EIATTR_MBARRIER_INSTR_OFFSETS
	.align		4
.L_1439:
        /*05ac*/ 	.byte	0x04, 0x39
        /*05ae*/ 	.short	(.L_1441 - .L_1440)


	//   ....[0]....
.L_1440:
        /*05b0*/ 	.word	0x00000270
        /*05b4*/ 	.word	0x000000ff
        /*05b8*/ 	.word	0x00031c00
        /*05bc*/ 	.short	0x0100
        /*05be*/ 	.byte	0x08
	.zero		1


	//   ....[1]....
        /*05c0*/ 	.word	0x00000280
        /*05c4*/ 	.word	0x000000ff
        /*05c8*/ 	.word	0x00031c20
        /*05cc*/ 	.short	0x0100
        /*05ce*/ 	.byte	0x08
	.zero		1


	//   ....[2]....
        /*05d0*/ 	.word	0x00000370
        /*05d4*/ 	.word	0x000000ff
        /*05d8*/ 	.word	0x00031c30
        /*05dc*/ 	.short	0x0100
        /*05de*/ 	.byte	0x08
	.zero		1


	//   ....[3]....
        /*05e0*/ 	.word	0x00000380
        /*05e4*/ 	.word	0x000000ff
        /*05e8*/ 	.word	0x00031c40
        /*05ec*/ 	.short	0x0100
        /*05ee*/ 	.byte	0x08
	.zero		1


	//   ....[4]....
        /*05f0*/ 	.word	0x00000390
        /*05f4*/ 	.word	0x000000ff
        /*05f8*/ 	.word	0x00031c38
        /*05fc*/ 	.short	0x0100
        /*05fe*/ 	.byte	0x08
	.zero		1


	//   ....[5]....
        /*0600*/ 	.word	0x000003a0
        /*0604*/ 	.word	0x000000ff
        /*0608*/ 	.word	0x00031c48
        /*060c*/ 	.short	0x0100
        /*060e*/ 	.byte	0x08
	.zero		1


	//   ....[6]....
        /*0610*/ 	.word	0x000004d0
        /*0614*/ 	.word	0x000000ff
        /*0618*/ 	.word	0x00031c50
        /*061c*/ 	.short	0x0100
        /*061e*/ 	.byte	0x08
	.zero		1


	//   ....[7]....
        /*0620*/ 	.word	0x000004e0
        /*0624*/ 	.word	0x000000ff
        /*0628*/ 	.word	0x00031c60
        /*062c*/ 	.short	0x0100
        /*062e*/ 	.byte	0x08
	.zero		1


	//   ....[8]....
        /*0630*/ 	.word	0x000004f0
        /*0634*/ 	.word	0x000000ff
        /*0638*/ 	.word	0x00031c58
        /*063c*/ 	.short	0x0100
        /*063e*/ 	.byte	0x08
	.zero		1


	//   ....[9]....
        /*0640*/ 	.word	0x00000500
        /*0644*/ 	.word	0x000000ff
        /*0648*/ 	.word	0x00031c68
        /*064c*/ 	.short	0x0100
        /*064e*/ 	.byte	0x08
	.zero		1


	//   ....[10]....
        /*0650*/ 	.word	0x000005f0
        /*0654*/ 	.word	0x000000ff
        /*0658*/ 	.word	0x00031c70
        /*065c*/ 	.short	0x0100
        /*065e*/ 	.byte	0x06
	.zero		1


	//   ....[11]....
        /*0660*/ 	.word	0x00000600
        /*0664*/ 	.word	0x000000ff
        /*0668*/ 	.word	0x00031c80
        /*066c*/ 	.short	0x0100
        /*066e*/ 	.byte	0x06
	.zero		1


	//   ....[12]....
        /*0670*/ 	.word	0x00000610
        /*0674*/ 	.word	0x000000ff
        /*0678*/ 	.word	0x00031c78
        /*067c*/ 	.short	0x0100
        /*067e*/ 	.byte	0x06
	.zero		1


	//   ....[13]....
        /*0680*/ 	.word	0x00000620
        /*0684*/ 	.word	0x000000ff
        /*0688*/ 	.word	0x00031c88
        /*068c*/ 	.short	0x0100
        /*068e*/ 	.byte	0x06
	.zero		1


	//   ....[14]....
        /*0690*/ 	.word	0x00000750
        /*0694*/ 	.word	0x000000ff
        /*0698*/ 	.word	0x00031c90
        /*069c*/ 	.short	0x0100
        /*069e*/ 	.byte	0x08
	.zero		1


	//   ....[15]....
        /*06a0*/ 	.word	0x00000760
        /*06a4*/ 	.word	0x000000ff
        /*06a8*/ 	.word	0x00031ca0
        /*06ac*/ 	.short	0x0100
        /*06ae*/ 	.byte	0x08
	.zero		1


	//   ....[16]....
        /*06b0*/ 	.word	0x00000770
        /*06b4*/ 	.word	0x000000ff
        /*06b8*/ 	.word	0x00031c98
        /*06bc*/ 	.short	0x0100
        /*06be*/ 	.byte	0x08
	.zero		1


	//   ....[17]....
        /*06c0*/ 	.word	0x00000780
        /*06c4*/ 	.word	0x000000ff
        /*06c8*/ 	.word	0x00031ca8
        /*06cc*/ 	.short	0x0100
        /*06ce*/ 	.byte	0x08
	.zero		1


	//   ....[18]....
        /*06d0*/ 	.word	0x000008b0
        /*06d4*/ 	.word	0x000000ff
        /*06d8*/ 	.word	0x00031cb0
        /*06dc*/ 	.short	0x0100
        /*06de*/ 	.byte	0x08
	.zero		1


	//   ....[19]....
        /*06e0*/ 	.word	0x000008c0
        /*06e4*/ 	.word	0x000000ff
        /*06e8*/ 	.word	0x00031cc0
        /*06ec*/ 	.short	0x0100
        /*06ee*/ 	.byte	0x08
	.zero		1


	//   ....[20]....
        /*06f0*/ 	.word	0x000008d0
        /*06f4*/ 	.word	0x000000ff
        /*06f8*/ 	.word	0x00031cb8
        /*06fc*/ 	.short	0x0100
        /*06fe*/ 	.byte	0x08
	.zero		1


	//   ....[21]....
        /*0700*/ 	.word	0x000008e0
        /*0704*/ 	.word	0x000000ff
        /*0708*/ 	.word	0x00031cc8
        /*070c*/ 	.short	0x0100
        /*070e*/ 	.byte	0x08
	.zero		1


	//   ....[22]....
        /*0710*/ 	.word	0x00001aa0
        /*0714*/ 	.word	0x000000ff
        /*0718*/ 	.word	0x00031c00
        /*071c*/ 	.short	0x010a
        /*071e*/ 	.byte	0x25
	.zero		1


	//   ....[23]....
        /*0720*/ 	.word	0x00001b20
        /*0724*/ 	.word	0x00000003
        /*0728*/ 	.word	0x00031c30
        /*072c*/ 	.short	0x010a
        /*072e*/ 	.byte	0x3f
	.zero		1


	//   ....[24]....
        /*0730*/ 	.word	0x00001b80
        /*0734*/ 	.word	0x00000003
        /*0738*/ 	.word	0x00031c30
        /*073c*/ 	.short	0x010a
        /*073e*/ 	.byte	0x3f
	.zero		1


	//   ....[25]....
        /*0740*/ 	.word	0x00004600
        /*0744*/ 	.word	0x0000000b
        /*0748*/ 	.word	0x00000000
        /*074c*/ 	.short	0x0101
        /*074e*/ 	.byte	0x3f
	.zero		1


	//   ....[26]....
        /*0750*/ 	.word	0x00005570
        /*0754*/ 	.word	0x000000ff
        /*0758*/ 	.word	0x00031c30
        /*075c*/ 	.short	0x010a
        /*075e*/ 	.byte	0x04
	.zero		1


	//   ....[27]....
        /*0760*/ 	.word	0x000055b0
        /*0764*/ 	.word	0x000000ff
        /*0768*/ 	.word	0x00031c30
        /*076c*/ 	.short	0x010a
        /*076e*/ 	.byte	0x04
	.zero		1


	//   ....[28]....
        /*0770*/ 	.word	0x00006c40
        /*0774*/ 	.word	0x000000ff
        /*0778*/ 	.word	0x00031c50
        /*077c*/ 	.short	0x010a
        /*077e*/ 	.byte	0x04
	.zero		1


	//   ....[29]....
        /*0780*/ 	.word	0x00006c80
        /*0784*/ 	.word	0x000000ff
        /*0788*/ 	.word	0x00031c50
        /*078c*/ 	.short	0x010a
        /*078e*/ 	.byte	0x04
	.zero		1


	//   ....[30]....
        /*0790*/ 	.word	0x00008a20
        /*0794*/ 	.word	0x0000004b
        /*0798*/ 	.word	0x00000000
        /*079c*/ 	.short	0x0101
        /*079e*/ 	.byte	0x3f
	.zero		1


	//   ....[31]....
        /*07a0*/ 	.word	0x00008ab0
        /*07a4*/ 	.word	0x00000049
        /*07a8*/ 	.word	0x00000000
        /*07ac*/ 	.short	0x0101
        /*07ae*/ 	.byte	0x3f
	.zero		1


	//   ....[32]....
        /*07b0*/ 	.word	0x000097a0
        /*07b4*/ 	.word	0x000000ff
        /*07b8*/ 	.word	0x00031c30
        /*07bc*/ 	.short	0x010a
        /*07be*/ 	.byte	0x04
	.zero		1


	//   ....[33]....
        /*07c0*/ 	.word	0x000097e0
        /*07c4*/ 	.word	0x000000ff
        /*07c8*/ 	.word	0x00031c30
        /*07cc*/ 	.short	0x010a
        /*07ce*/ 	.byte	0x04
	.zero		1


	//   ....[34]....
        /*07d0*/ 	.word	0x0000ae70
        /*07d4*/ 	.word	0x000000ff
        /*07d8*/ 	.word	0x00031c50
        /*07dc*/ 	.short	0x010a
        /*07de*/ 	.byte	0x04
	.zero		1


	//   ....[35]....
        /*07e0*/ 	.word	0x0000aeb0
        /*07e4*/ 	.word	0x000000ff
        /*07e8*/ 	.word	0x00031c50
        /*07ec*/ 	.short	0x010a
        /*07ee*/ 	.byte	0x04
	.zero		1


	//   ....[36]....
        /*07f0*/ 	.word	0x0000c1e0
        /*07f4*/ 	.word	0x00000087
        /*07f8*/ 	.word	0x00000000
        /*07fc*/ 	.short	0x0101
        /*07fe*/ 	.byte	0x3f
	.zero		1


	//   ....[37]....
        /*0800*/ 	.word	0x0000c330
        /*0804*/ 	.word	0x00000008
        /*0808*/ 	.word	0x00000000
        /*080c*/ 	.short	0x0101
        /*080e*/ 	.byte	0x3f
	.zero		1


	//   ....[38]....
        /*0810*/ 	.word	0x0000ce50
        /*0814*/ 	.word	0x000000ff
        /*0818*/ 	.word	0x00031c50
        /*081c*/ 	.short	0x010a
        /*081e*/ 	.byte	0x06
	.zero		1


	//   ....[39]....
        /*0820*/ 	.word	0x0000ce90
        /*0824*/ 	.word	0x000000ff
        /*0828*/ 	.word	0x00031c50
        /*082c*/ 	.short	0x010a
        /*082e*/ 	.byte	0x06
	.zero		1


	//   ....[40]....
        /*0830*/ 	.word	0x0000d560
        /*0834*/ 	.word	0x00000008
        /*0838*/ 	.word	0x00000000
        /*083c*/ 	.short	0x0101
        /*083e*/ 	.byte	0x3f
	.zero		1


	//   ....[41]....
        /*0840*/ 	.word	0x0000e810
        /*0844*/ 	.word	0x000000ff
        /*0848*/ 	.word	0x00000000
        /*084c*/ 	.short	0x0101
        /*084e*/ 	.byte	0x04
	.zero		1


	//   ....[42]....
        /*0850*/ 	.word	0x000111f0
        /*0854*/ 	.word	0x00000000
        /*0858*/ 	.word	0x00031c40
        /*085c*/ 	.short	0x010a
        /*085e*/ 	.byte	0x3f
	.zero		1


	//   ....[43]....
        /*0860*/ 	.word	0x00012140
        /*0864*/ 	.word	0x00000016
        /*0868*/ 	.word	0x00031c00
        /*086c*/ 	.short	0x0107
        /*086e*/ 	.byte	0x3f
	.zero		1


	//   ....[44]....
        /*0870*/ 	.word	0x00012240
        /*0874*/ 	.word	0x00000016
        /*0878*/ 	.word	0x00031c00
        /*087c*/ 	.short	0x0101
        /*087e*/ 	.byte	0x3f
	.zero		1


	//   ....[45]....
        /*0880*/ 	.word	0x00012260
        /*0884*/ 	.word	0x00000016
        /*0888*/ 	.word	0x00031c20
        /*088c*/ 	.short	0x010a
        /*088e*/ 	.byte	0x3f
	.zero		1


	//   ....[46]....
        /*0890*/ 	.word	0x00012570
        /*0894*/ 	.word	0x00000003
        /*0898*/ 	.word	0x00031c40
        /*089c*/ 	.short	0x010a
        /*089e*/ 	.byte	0x3f
	.zero		1


	//   ....[47]....
        /*08a0*/ 	.word	0x000129f0
        /*08a4*/ 	.word	0x00000003
        /*08a8*/ 	.word	0x00000060
        /*08ac*/ 	.short	0x010a
        /*08ae*/ 	.byte	0x3f
	.zero		1


	//   ....[48]....
        /*08b0*/ 	.word	0x00013110
        /*08b4*/ 	.word	0x00000003
        /*08b8*/ 	.word	0x00031c40
        /*08bc*/ 	.short	0x010a
        /*08be*/ 	.byte	0x3f
	.zero		1


	//   ....[49]....
        /*08c0*/ 	.word	0x00013590
        /*08c4*/ 	.word	0x0000000c
        /*08c8*/ 	.word	0x00000060
        /*08cc*/ 	.short	0x010a
        /*08ce*/ 	.byte	0x3f
	.zero		1


	//   ....[50]....
        /*08d0*/ 	.word	0x00013c00
        /*08d4*/ 	.word	0x00000002
        /*08d8*/ 	.word	0x00031c40
        /*08dc*/ 	.short	0x010a
        /*08de*/ 	.byte	0x3f
	.zero		1


	//   ....[51]....
        /*08e0*/ 	.word	0x00014090
        /*08e4*/ 	.word	0x00000008
        /*08e8*/ 	.word	0x00000060
        /*08ec*/ 	.short	0x010a
        /*08ee*/ 	.byte	0x3f
	.zero		1


	//   ....[52]....
        /*08f0*/ 	.word	0x000146c0
        /*08f4*/ 	.word	0x00000003
        /*08f8*/ 	.word	0x00031c60
        /*08fc*/ 	.short	0x010a
        /*08fe*/ 	.byte	0x3f
	.zero		1


	//   ....[53]....
        /*0900*/ 	.word	0x00015820
        /*0904*/ 	.word	0x00000009
        /*0908*/ 	.word	0x00031c20
        /*090c*/ 	.short	0x010a
        /*090e*/ 	.byte	0x3f
	.zero		1


	//   ....[54]....
        /*0910*/ 	.word	0x000159e0
        /*0914*/ 	.word	0x00000006
        /*0918*/ 	.word	0x00000000
        /*091c*/ 	.short	0x010a
        /*091e*/ 	.byte	0x3f
	.zero		1


	//   ....[55]....
        /*0920*/ 	.word	0x00015a50
        /*0924*/ 	.word	0x00000007
        /*0928*/ 	.word	0x00000000
        /*092c*/ 	.short	0x010a
        /*092e*/ 	.byte	0x3f
	.zero		1


	//   ....[56]....
        /*0930*/ 	.word	0x00015ab0
        /*0934*/ 	.word	0x00000004
        /*0938*/ 	.word	0x00000000
        /*093c*/ 	.short	0x010a
        /*093e*/ 	.byte	0x3f
	.zero		1


	//   ....[57]....
        /*0940*/ 	.word	0x00015ae0
        /*0944*/ 	.word	0x00000005
        /*0948*/ 	.word	0x00000000
        /*094c*/ 	.short	0x010a
        /*094e*/ 	.byte	0x3f
	.zero		1


	//   ....[58]....
        /*0950*/ 	.word	0x00015b50
        /*0954*/ 	.word	0x00000003
        /*0958*/ 	.word	0x00031c00
        /*095c*/ 	.short	0x010a
        /*095e*/ 	.byte	0x3f
	.zero		1


	//   ....[59]....
        /*0960*/ 	.word	0x00015ba0
        /*0964*/ 	.word	0x00000003
        /*0968*/ 	.word	0x00031c30
        /*096c*/ 	.short	0x010a
        /*096e*/ 	.byte	0x3f
	.zero		1


	//   ....[60]....
        /*0970*/ 	.word	0x00015c00
        /*0974*/ 	.word	0x00000005
        /*0978*/ 	.word	0x00031c30
        /*097c*/ 	.short	0x010a
        /*097e*/ 	.byte	0x3f
	.zero		1


	//   ....[61]....
        /*0980*/ 	.word	0x00015c60
        /*0984*/ 	.word	0x00000005
        /*0988*/ 	.word	0x00031c50
        /*098c*/ 	.short	0x010a
        /*098e*/ 	.byte	0x3f
	.zero		1


	//   ....[62]....
        /*0990*/ 	.word	0x00015cc0
        /*0994*/ 	.word	0x00000005
        /*0998*/ 	.word	0x00031c30
        /*099c*/ 	.short	0x010a
        /*099e*/ 	.byte	0x3f
	.zero		1


	//   ....[63]....
        /*09a0*/ 	.word	0x00015d20
        /*09a4*/ 	.word	0x00000005
        /*09a8*/ 	.word	0x00031c50
        /*09ac*/ 	.short	0x010a
        /*09ae*/ 	.byte	0x3f
	.zero		1


	//   ....[64]....
        /*09b0*/ 	.word	0x00015d80
        /*09b4*/ 	.word	0x00000007
        /*09b8*/ 	.word	0x00031c50
        /*09bc*/ 	.short	0x010a
        /*09be*/ 	.byte	0x3f
	.zero		1


	//   ....[65]....
        /*09c0*/ 	.word	0x00015f20
        /*09c4*/ 	.word	0x00000000
        /*09c8*/ 	.word	0x00031c40
        /*09cc*/ 	.short	0x010a
        /*09ce*/ 	.byte	0x3f
	.zero		1


	//   ....[66]....
        /*09d0*/ 	.word	0x000167f0
        /*09d4*/ 	.word	0x00000016
        /*09d8*/ 	.word	0x00031c20
        /*09dc*/ 	.short	0x010a
        /*09de*/ 	.byte	0x3f
	.zero		1


	//   ....[67]....
        /*09e0*/ 	.word	0x00016840
        /*09e4*/ 	.word	0x00000003
        /*09e8*/ 	.word	0x00031c40
        /*09ec*/ 	.short	0x010a
        /*09ee*/ 	.byte	0x3f
	.zero		1


	//   ....[68]....
        /*09f0*/ 	.word	0x00016890
        /*09f4*/ 	.word	0x00000003
        /*09f8*/ 	.word	0x00000060
        /*09fc*/ 	.short	0x010a
        /*09fe*/ 	.byte	0x3f
	.zero		1


	//   ....[69]....
        /*0a00*/ 	.word	0x000168e0
        /*0a04*/ 	.word	0x00000003
        /*0a08*/ 	.word	0x00031c40
        /*0a0c*/ 	.short	0x010a
        /*0a0e*/ 	.byte	0x3f
	.zero		1


	//   ....[70]....
        /*0a10*/ 	.word	0x00016930
        /*0a14*/ 	.word	0x0000000c
        /*0a18*/ 	.word	0x00000060
        /*0a1c*/ 	.short	0x010a
        /*0a1e*/ 	.byte	0x3f
	.zero		1


	//   ....[71]....
        /*0a20*/ 	.word	0x00016980
        /*0a24*/ 	.word	0x00000002
        /*0a28*/ 	.word	0x00031c40
        /*0a2c*/ 	.short	0x010a
        /*0a2e*/ 	.byte	0x3f
	.zero		1


	//   ....[72]....
        /*0a30*/ 	.word	0x000169d0
        /*0a34*/ 	.word	0x00000008
        /*0a38*/ 	.word	0x00000060
        /*0a3c*/ 	.short	0x010a
        /*0a3e*/ 	.byte	0x3f
	.zero		1


	//   ....[73]....
        /*0a40*/ 	.word	0x00016a20
        /*0a44*/ 	.word	0x00000003
        /*0a48*/ 	.word	0x00031c60
        /*0a4c*/ 	.short	0x010a
        /*0a4e*/ 	.byte	0x3f
	.zero		1


	//   ....[74]....
        /*0a50*/ 	.word	0x000173b0
        /*0a54*/ 	.word	0x00000009
        /*0a58*/ 	.word	0x00031c20
        /*0a5c*/ 	.short	0x010a
        /*0a5e*/ 	.byte	0x3f
	.zero		1


	//   ....[75]....
        /*0a60*/ 	.word	0x00017550
        /*0a64*/ 	.word	0x00000006
        /*0a68*/ 	.word	0x00000000
        /*0a6c*/ 	.short	0x010a
        /*0a6e*/ 	.byte	0x3f
	.zero		1


	//   ....[76]....
        /*0a70*/ 	.word	0x000175a0
        /*0a74*/ 	.word	0x00000007
        /*0a78*/ 	.word	0x00000000
        /*0a7c*/ 	.short	0x010a
        /*0a7e*/ 	.byte	0x3f
	.zero		1


	//   ....[77]....
        /*0a80*/ 	.word	0x000175f0
        /*0a84*/ 	.word	0x00000004
        /*0a88*/ 	.word	0x00000000
        /*0a8c*/ 	.short	0x010a
        /*0a8e*/ 	.byte	0x3f
	.zero		1


	//----- nvinfo : EIATTR_NUM_MBARRIERS
	.align		4
.L_1441:
        /*0a90*/ 	.byte	0x03, 0x38
        /*0a92*/ 	.short	0x0016


	//----- nvinfo : EIATTR_EXIT_INSTR_OFFSETS
	.align		4
        /*0a94*/ 	.byte	0x04, 0x1c
        /*0a96*/ 	.short	(.L_1443 - .L_1442)


	//   ....[0]....
.L_1442:
        /*0a98*/ 	.word	0x00000a90


	//   ....[1]....
        /*0a9c*/ 	.word	0x0000f640


	//   ....[2]....
        /*0aa0*/ 	.word	0x00015b30


	//----- nvinfo : EIATTR_MAX_THREADS
	.align		4
.L_1443:
        /*0aa4*/ 	.byte	0x04, 0x05
        /*0aa6*/ 	.short	(.L_1445 - .L_1444)
.L_1444:
        /*0aa8*/ 	.word	0x00000200
        /*0aac*/ 	.word	0x00000001
        /*0ab0*/ 	.word	0x00000001


	//----- nvinfo : EIATTR_CRS_STACK_SIZE
	.align		4
.L_1445:
        /*0ab4*/ 	.byte	0x04, 0x1e
        /*0ab6*/ 	.short	(.L_1447 - .L_1446)
.L_1446:
        /*0ab8*/ 	.word	0x00000000


	//----- nvinfo : EIATTR_CBANK_PARAM_SIZE
	.align		4
.L_1447:
        /*0abc*/ 	.byte	0x03, 0x19
        /*0abe*/ 	.short	0x0af0


	//----- nvinfo : EIATTR_PARAM_CBANK
	.align		4
        /*0ac0*/ 	.byte	0x04, 0x0a
        /*0ac2*/ 	.short	(.L_1449 - .L_1448)
	.align		4
.L_1448:
        /*0ac4*/ 	.word	index@(.nv.constant0._ZN7cutlass13device_kernelIN5flash11enable_sm90INS1_16FlashAttnFwdSm90INS1_25CollectiveMainloopFwdSm90ILi2EN4cute5tupleIJNS5_1CILi1EEES8_S8_EEENS6_IJNS7_ILi192EEENS7_ILi144EEENS7_ILi96EEEEEELi96ENS_6half_tEfNS_4arch4Sm90ELb1ELb0ELb0ELb1ELb0ELb0ELb0ELb0ELb1ELb1ELb0ELb0EEENS1_21CollectiveEpilogueFwdINS6_IJSA_SC_SB_EEES9_SE_SG_Li384ELb1ELb1ELb0ELb0EEENS1_36VarlenDynamicPersistentTileSchedulerILi192ELi144ELi384ELi128ELb0ELb1ELb1ELb1ELb1ELb1EEEEEEEEEvNT_6ParamsE)
        /*0ac8*/ 	.short	0x0210
        /*0aca*/ 	.short	0x0af0


	//----- nvinfo : EIATTR_SW_WAR
	.align		4
.L_1449:
        /*0acc*/ 	.byte	0x04, 0x36
        /*0ace*/ 	.short	(.L_1451 - .L_1450)
.L_1450:
        /*0ad0*/ 	.word	0x00000008
.L_1451:


//--------------------- .nv.info._ZN7cutlass13device_kernelIN5flash11enable_sm90INS1_16FlashAttnFwdSm90INS1_25CollectiveMainloopFwdSm90ILi2EN4cute5tupleIJNS5_1CILi1EEES8_S8_EEENS6_IJNS7_ILi192EEENS7_ILi144EEENS7_ILi96EEEEEELi96ENS_6half_tEfNS_4arch4Sm90ELb1ELb0ELb0ELb1ELb0ELb1ELb0ELb0ELb1ELb1ELb0ELb0EEENS1_21CollectiveEpilogueFwdINS6_IJSA_SC_SB_EEES9_SE_SG_Li384ELb1ELb1ELb0ELb0EEENS1_36VarlenDynamicPersistentTileSchedulerILi192ELi144ELi384ELi128ELb0ELb1ELb1ELb1ELb1ELb1EEEEEEEEEvNT_6ParamsE --------------------------
	.section	.nv.info._ZN7cutlass13device_kernelIN5flash11enable_sm90INS1_16FlashAttnFwdSm90INS1_25CollectiveMainloopFwdSm90ILi2EN4cute5tupleIJNS5_1CILi1EEES8_S8_EEENS6_IJNS7_ILi192EEENS7_ILi144EEENS7_ILi96EEEEEELi96ENS_6half_tEfNS_4arch4Sm90ELb1ELb0ELb0ELb1ELb0ELb1ELb0ELb0ELb1ELb1ELb0ELb0EEENS1_21CollectiveEpilogueFwdINS6_IJSA_SC_SB_EEES9_SE_SG_Li384ELb1ELb1ELb0ELb0EEENS1_36VarlenDynamicPersistentTileSchedulerILi192ELi144ELi384ELi128ELb0ELb1ELb1ELb1ELb1ELb1EEEEEEEEEvNT_6ParamsE,"",@"SHT_CUDA_INFO"
	.sectionflags	@""
	.align	4


	//----- nvinfo : EIATTR_CUDA_API_VERSION
	.align		4
        /*0000*/ 	.byte	0x04, 0x37
        /*0002*/ 	.short	(.L_1453 - .L_1452)
.L_1452:
        /*0004*/ 	.word	0x00000082


	//----- nvinfo : EIATTR_KPARAM_INFO
	.align		4
.L_1453:
        /*0008*/ 	.byte	0x04, 0x17
        /*000a*/ 	.short	(.L_1455 - .L_1454)
.L_1454:
        /*000c*/ 	.word	0x00000000
        /*0010*/ 	.short	0x0000
        /*0012*/ 	.short	0x0070
        /*0014*/ 	.byte	0x00, 0xf0, 0x01, 0x2a


	//----- nvinfo : EIATTR_SPARSE_MMA_MASK
	.align		4
.L_1455:
        /*0018*/ 	.byte	0x03, 0x50
        /*001a*/ 	.short	0x0000


	//----- nvinfo : EIATTR_MAXREG_COUNT
	.align		4
        /*001c*/ 	.byte	0x03, 0x1b
        /*001e*/ 	.short	0x0080


	//----- nvinfo : EIATTR_NUM_BARRIERS
	.align		4
        /*0020*/ 	.byte	0x02, 0x4c
        /*0022*/ 	.byte	0x10
	.zero		1


	//----- nvinfo : EIATTR_EXTERNS
	.align		4
        /*0024*/ 	.byte	0x04, 0x0f
        /*0026*/ 	.short	(.L_1457 - .L_1456)


	//   ....[0]....
	.align		4
.L_1456:
        /*0028*/ 	.word	index@(__assertfail)


	//----- nvinfo : EIATTR_ANNOTATIONS
	.align		4
.L_1457:
        /*002c*/ 	.byte	0x04, 0x55
        /*002e*/ 	.short	(.L_1459 - .L_1458)


	//   ....[0]....
.L_1458:
        /* <DEDUP_REMOVED lines=123> */


	//----- nvinfo : EIATTR_MERCURY_ISA_VERSION
	.align		4
.L_1459:
        /*07c8*/ 	.byte	0x03, 0x5f
        /*07ca*/ 	.short	0x0101


	//----- nvinfo : EIATTR_UNUSED_LOAD_BYTE_OFFSET
	.align		4
        /*07cc*/ 	.byte	0x04, 0x44
        /*07ce*/ 	.short	(.L_1461 - .L_1460)


	//   ....[0]....
.L_1460:
        /*07d0*/ 	.word	0x00000b00
        /*07d4*/ 	.word	0x0000fff0


	//   ....[1]....
        /*07d8*/ 	.word	0x00019900
        /*07dc*/ 	.word	0x0000fff0


	//----- nvinfo : EIATTR_INT_WARP_WIDE_INSTR_OFFSETS
	.align		4
.L_1461:
        /*07e0*/ 	.byte	0x04, 0x31
        /*07e2*/ 	.short	(.L_1463 - .L_1462)


	//   ....[0]....
.L_1462:
        /*07e4*/ 	.word	0x00000190


	//   ....[1]....
        /*07e8*/ 	.word	0x000001d0


	//   ....[2]....
        /*07ec*/ 	.word	0x00000240


	//   ....[3]....
        /*07f0*/ 	.word	0x0001e070


	//   ....[4]....
        /*07f4*/ 	.word	0x0001e100


	//   ....[5]....
        /*07f8*/ 	.word	0x00021c00


	//   ....[6]....
        /*07fc*/ 	.word	0x00021c90


	//----- nvinfo : EIATTR_COOP_GROUP_MASK_REGIDS
	.align		4
.L_1463:
        /*0800*/ 	.byte	0x04, 0x29
        /*0802*/ 	.short	(.L_1465 - .L_1464)


	//   ....[0]....
.L_1464:
        /*0804*/ 	.word	0xffffffff


	//   ....[1]....
        /*0808*/ 	.word	0xffffffff


	//   ....[2]....
        /*080c*/ 	.word	0xffffffff


	//   ....[3]....
        /*0810*/ 	.word	0xffffffff


	//   ....[4]....
        /*0814*/ 	.word	0xffffffff


	//   ....[5]....
        /*0818*/ 	.word	0xffffffff


	//   ....[6]....
        /*081c*/ 	.word	0xffffffff


	//   ....[7]....
        /*0820*/ 	.word	0xffffffff


	//   ....[8]....
        /*0824*/ 	.word	0xffffffff


	//   ....[9]....
        /*0828*/ 	.word	0xffffffff


	//   ....[10]....
        /*082c*/ 	.word	0xffffffff


	//   ....[11]....
        /*0830*/ 	.word	0xffffffff


	//   ....[12]....
        /*0834*/ 	.word	0xffffffff


	//   ....[13]....
        /*0838*/ 	.word	0xffffffff


	//   ....[14]....
        /*083c*/ 	.word	0xffffffff


	//   ....[15]....
        /*0840*/ 	.word	0xffffffff


	//   ....[16]....
        /*0844*/ 	.word	0xffffffff


	//   ....[17]....
        /*0848*/ 	.word	0xffffffff


	//   ....[18]....
        /*084c*/ 	.word	0xffffffff


	//   ....[19]....
        /*0850*/ 	.word	0xffffffff


	//   ....[20]....
        /*0854*/ 	.word	0xffffffff


	//   ....[21]....
        /*0858*/ 	.word	0xffffffff


	//   ....[22]....
        /*085c*/ 	.word	0xffffffff


	//   ....[23]....
        /*0860*/ 	.word	0xffffffff


	//   ....[24]....
        /*0864*/ 	.word	0xffffffff


	//   ....[25]....
        /*0868*/ 	.word	0xffffffff


	//   ....[26]....
        /*086c*/ 	.word	0xffffffff


	//   ....[27]....
        /*0870*/ 	.word	0xffffffff


	//   ....[28]....
        /*0874*/ 	.word	0xffffffff


	//   ....[29]....
        /*0878*/ 	.word	0xffffffff


	//   ....[30]....
        /*087c*/ 	.word	0xffffffff


	//   ....[31]....
        /*0880*/ 	.word	0xffffffff


	//   ....[32]....
        /*0884*/ 	.word	0xffffffff


	//   ....[33]....
        /*0888*/ 	.word	0xffffffff


	//   ....[34]....
        /*088c*/ 	.word	0xffffffff


	//   ....[35]....
        /*0890*/ 	.word	0xffffffff


	//   ....[36]....
        /*0894*/ 	.word	0xffffffff


	//   ....[37]....
        /*0898*/ 	.word	0xffffffff


	//   ....[38]....
        /*089c*/ 	.word	0xffffffff


	//   ....[39]....
        /*08a0*/ 	.word	0xffffffff


	//   ....[40]....
        /*08a4*/ 	.word	0xffffffff


	//   ....[41]....
        /*08a8*/ 	.word	0xffffffff


	//   ....[42]....
        /*08ac*/ 	.word	0xffffffff


	//   ....[43]....
        /*08b0*/ 	.word	0xffffffff


	//   ....[44]....
        /*08b4*/ 	.word	0xffffffff


	//   ....[45]....
        /*08b8*/ 	.word	0xffffffff


	//   ....[46]....
        /*08bc*/ 	.word	0xffffffff


	//   ....[47]....
        /*08c0*/ 	.word	0xffffffff


	//   ....[48]....
        /*08c4*/ 	.word	0xffffffff


	//   ....[49]....
        /*08c8*/ 	.word	0xffffffff


	//   ....[50]....
        /*08cc*/ 	.word	0xffffffff


	//   ....[51]....
        /*08d0*/ 	.word	0xffffffff


	//   ....[52]....
        /*08d4*/ 	.word	0xffffffff


	//   ....[53]....
        /*08d8*/ 	.word	0xffffffff


	//   ....[54]....
        /*08dc*/ 	.word	0xffffffff


	//   ....[55]....
        /*08e0*/ 	.word	0xffffffff


	//   ....[56]....
        /*08e4*/ 	.word	0xffffffff


	//   ....[57]....
        /*08e8*/ 	.word	0xffffffff


	//   ....[58]....
        /*08ec*/ 	.word	0xffffffff


	//   ....[59]....
        /*08f0*/ 	.word	0xffffffff


	//   ....[60]....
        /*08f4*/ 	.word	0xffffffff


	//   ....[61]....
        /*08f8*/ 	.word	0xffffffff


	//   ....[62]....
        /*08fc*/ 	.word	0xffffffff


	//   ....[63]....
        /*0900*/ 	.word	0xffffffff


	//   ....[64]....
        /*0904*/ 	.word	0xffffffff


	//   ....[65]....
        /*0908*/ 	.word	0xffffffff


	//   ....[66]....
        /*090c*/ 	.word	0xffffffff


	//   ....[67]....
        /*0910*/ 	.word	0xffffffff


	//   ....[68]....
        /*0914*/ 	.word	0xffffffff


	//   ....[69]....
        /*0918*/ 	.word	0xffffffff


	//   ....[70]....
        /*091c*/ 	.word	0xffffffff


	//   ....[71]....
        /*0920*/ 	.word	0xffffffff


	//   ....[72]....
        /*0924*/ 	.word	0xffffffff


	//   ....[73]....
        /*0928*/ 	.word	0xffffffff


	//   ....[74]....
        /*092c*/ 	.word	0xffffffff


	//   ....[75]....
        /*0930*/ 	.word	0xffffffff


	//   ....[76]....
        /*0934*/ 	.word	0xffffffff


	//   ....[77]....
        /*0938*/ 	.word	0xffffffff


	//   ....[78]....
        /*093c*/ 	.word	0xffffffff


	//   ....[79]....
        /*0940*/ 	.word	0xffffffff


	//   ....[80]....
        /*0944*/ 	.word	0xffffffff


	//   ....[81]....
        /*0948*/ 	.word	0xffffffff


	//   ....[82]....
        /*094c*/ 	.word	0xffffffff


	//   ....[83]....
        /*0950*/ 	.word	0xffffffff


	//   ....[84]....
        /*0954*/ 	.word	0xffffffff


	//   ....[85]....
        /*0958*/ 	.word	0xffffffff


	//   ....[86]....
        /*095c*/ 	.word	0xffffffff


	//   ....[87]....
        /*0960*/ 	.word	0xffffffff


	//   ....[88]....
        /*0964*/ 	.word	0xffffffff


	//   ....[89]....
        /*0968*/ 	.word	0xffffffff


	//   ....[90]....
        /*096c*/ 	.word	0xffffffff


	//   ....[91]....
        /*0970*/ 	.word	0xffffffff


	//   ....[92]....
        /*0974*/ 	.word	0xffffffff


	//   ....[93]....
        /*0978*/ 	.word	0xffffffff


	//   ....[94]....
        /*097c*/ 	.word	0xffffffff


	//   ....[95]....
        /*0980*/ 	.word	0xffffffff


	//   ....[96]....
        /*0984*/ 	.word	0xffffffff


	//   ....[97]....
        /*0988*/ 	.word	0xffffffff


	//   ....[98]....
        /*098c*/ 	.word	0xffffffff


	//   ....[99]....
        /*0990*/ 	.word	0x0500000f


	//   ....[100]....
        /*0994*/ 	.word	0x0500000f


	//   ....[101]....
        /*0998*/ 	.word	0x0500000f


	//   ....[102]....
        /*099c*/ 	.word	0x0500000f


	//   ....[103]....
        /*09a0*/ 	.word	0x0500000f


	//   ....[104]....
        /*09a4*/ 	.word	0x0500000f


	//   ....[105]....
        /*09a8*/ 	.word	0x0500000f


	//   ....[106]....
        /*09ac*/ 	.word	0x0500000f


	//   ....[107]....
        /*09b0*/ 	.word	0x0500000f


	//   ....[108]....
        /*09b4*/ 	.word	0x0500000f


	//   ....[109]....
        /*09b8*/ 	.word	0x0500000f


	//   ....[110]....
        /*09bc*/ 	.word	0x0500000f


	//   ....[111]....
        /*09c0*/ 	.word	0x0500000f


	//   ....[112]....
        /*09c4*/ 	.word	0x0500000f


	//   ....[113]....
        /*09c8*/ 	.word	0x0500000f


	//   ....[114]....
        /*09cc*/ 	.word	0x0500000f


	//   ....[115]....
        /*09d0*/ 	.word	0x0500000f


	//   ....[116]....
        /*09d4*/ 	.word	0x0500000f


	//   ....[117]....
        /*09d8*/ 	.word	0x0500000f


	//   ....[118]....
        /*09dc*/ 	.word	0x0500000f


	//   ....[119]....
        /*09e0*/ 	.word	0x0500000f


	//   ....[120]....
        /*09e4*/ 	.word	0x0500000f


	//   ....[121]....
        /*09e8*/ 	.word	0x0500000f


	//   ....[122]....
        /*09ec*/ 	.word	0x0500000f


	//   ....[123]....
        /*09f0*/ 	.word	0x0500000f


	//   ....[124]....
        /*09f4*/ 	.word	0x0500000f


	//   ....[125]....
        /*09f8*/ 	.word	0x0500000f


	//   ....[126]....
        /*09fc*/ 	.word	0x0500000f


	//   ....[127]....
        /*0a00*/ 	.word	0x0500000f


	//   ....[128]....
        /*0a04*/ 	.word	0x0500000f


	//   ....[129]....
        /*0a08*/ 	.word	0x0500000f


	//   ....[130]....
        /*0a0c*/ 	.word	0x0500000f


	//   ....[131]....
        /*0a10*/ 	.word	0x0500000f


	//   ....[132]....
        /*0a14*/ 	.word	0x0500000f


	//   ....[133]....
        /*0a18*/ 	.word	0x0500000f


	//   ....[134]....
        /*0a1c*/ 	.word	0x0500000f


	//   ....[135]....
        /*0a20*/ 	.word	0x0500000f


	//   ....[136]....
        /*0a24*/ 	.word	0x0500000f


	//   ....[137]....
        /*0a28*/ 	.word	0x0500000f


	//   ....[138]....
        /*0a2c*/ 	.word	0x0500000f


	//   ....[139]....
        /*0a30*/ 	.word	0x0500000f


	//   ....[140]....
        /*0a34*/ 	.word	0x0500000f


	//   ....[141]....
        /*0a38*/ 	.word	0x0500000f


	//   ....[142]....
        /*0a3c*/ 	.word	0x0500000f


	//   ....[143]....
        /*0a40*/ 	.word	0x0500000f


	//----- nvinfo : EIATTR_COOP_GROUP_INSTR_OFFSETS
	.align		4
.L_1465:
        /*0a44*/ 	.byte	0x04, 0x28
        /*0a46*/ 	.short	(.L_1467 - .L_1466)


	//   ....[0]....
.L_1466:
        /*0a48*/ 	.word	0x00000070


	//   ....[1]....
        /*0a4c*/ 	.word	0x000001a0


	//   ....[2]....
        /*0a50*/ 	.word	0x000001f0


	//   ....[3]....
        /*0a54*/ 	.word	0x00000420


	//   ....[4]....
        /*0a58*/ 	.word	0x00000580


	//   ....[5]....
        /*0a5c*/ 	.word	0x000006a0


	//   ....[6]....
        /*0a60*/ 	.word	0x00000800


	//   ....[7]....
        /*0a64*/ 	.word	0x00007150


	//   ....[8]....
        /*0a68*/ 	.word	0x000078b0


	//   ....[9]....
        /*0a6c*/ 	.word	0x000078c0


	//   ....[10]....
        /*0a70*/ 	.word	0x000078d0


	//   ....[11]....
        /*0a74*/ 	.word	0x000078e0


	//   ....[12]....
        /*0a78*/ 	.word	0x00009670


	//   ....[13]....
        /*0a7c*/ 	.word	0x00009680


	//   ....[14]....
        /*0a80*/ 	.word	0x00009690


	//   ....[15]....
        /*0a84*/ 	.word	0x000096a0


	//   ....[16]....
        /*0a88*/ 	.word	0x0000d200


	//   ....[17]....
        /*0a8c*/ 	.word	0x0000d460


	//   ....[18]....
        /*0a90*/ 	.word	0x0000dac0


	//   ....[19]....
        /*0a94*/ 	.word	0x0000dae0


	//   ....[20]....
        /*0a98*/ 	.word	0x0000e340


	//   ....[21]....
        /*0a9c*/ 	.word	0x0000e3a0


	//   ....[22]....
        /*0aa0*/ 	.word	0x0000f540


	//   ....[23]....
        /*0aa4*/ 	.word	0x00011ae0


	//   ....[24]....
        /*0aa8*/ 	.word	0x00011b10


	//   ....[25]....
        /*0aac*/ 	.word	0x00012490


	//   ....[26]....
        /*0ab0*/ 	.word	0x00012590


	//   ....[27]....
        /*0ab4*/ 	.word	0x00012cd0


	//   ....[28]....
        /*0ab8*/ 	.word	0x00012cf0


	//   ....[29]....
        /*0abc*/ 	.word	0x000145c0


	//   ....[30]....
        /*0ac0*/ 	.word	0x00016f50


	//   ....[31]....
        /*0ac4*/ 	.word	0x00016f70


	//   ....[32]....
        /*0ac8*/ 	.word	0x00017050


	//   ....[33]....
        /*0acc*/ 	.word	0x00017220


	//   ....[34]....
        /*0ad0*/ 	.word	0x00018b40


	//   ....[35]....
        /*0ad4*/ 	.word	0x00019280


	//   ....[36]....
        /*0ad8*/ 	.word	0x000192b0


	//   ....[37]....
        /*0adc*/ 	.word	0x000192f0


	//   ....[38]....
        /*0ae0*/ 	.word	0x00019300


	//   ....[39]....
        /*0ae4*/ 	.word	0x0001a360


	//   ....[40]....
        /*0ae8*/ 	.word	0x0001a3a0


	//   ....[41]....
        /*0aec*/ 	.word	0x0001a3d0


	//   ....[42]....
        /*0af0*/ 	.word	0x0001a3e0


	//   ....[43]....
        /*0af4*/ 	.word	0x0001a880


	//   ....[44]....
        /*0af8*/ 	.word	0x0001a8a0


	//   ....[45]....
        /*0afc*/ 	.word	0x0001a9a0


	//   ....[46]....
        /*0b00*/ 	.word	0x0001a9c0


	//   ....[47]....
        /*0b04*/ 	.word	0x0001b1f0


	//   ....[48]....
        /*0b08*/ 	.word	0x0001b200


	//   ....[49]....
        /*0b0c*/ 	.word	0x0001b360


	//   ....[50]....
        /*0b10*/ 	.word	0x0001b370


	//   ....[51]....
        /*0b14*/ 	.word	0x0001b510


	//   ....[52]....
        /*0b18*/ 	.word	0x0001b700


	//   ....[53]....
        /*0b1c*/ 	.word	0x0001b730


	//   ....[54]....
        /*0b20*/ 	.word	0x0001b760


	//   ....[55]....
        /*0b24*/ 	.word	0x0001b790


	//   ....[56]....
        /*0b28*/ 	.word	0x0001b7c0


	//   ....[57]....
        /*0b2c*/ 	.word	0x0001b7f0


	//   ....[58]....
        /*0b30*/ 	.word	0x0001b960


	//   ....[59]....
        /*0b34*/ 	.word	0x0001b990


	//   ....[60]....
        /*0b38*/ 	.word	0x0001b9c0


	//   ....[61]....
        /*0b3c*/ 	.word	0x0001b9f0


	//   ....[62]....
        /*0b40*/ 	.word	0x0001ba20


	//   ....[63]....
        /*0b44*/ 	.word	0x0001ba50


	//   ....[64]....
        /*0b48*/ 	.word	0x0001bb00


	//   ....[65]....
        /*0b4c*/ 	.word	0x0001bb60


	//   ....[66]....
        /*0b50*/ 	.word	0x0001bc00


	//   ....[67]....
        /*0b54*/ 	.word	0x0001cb20


	//   ....[68]....
        /*0b58*/ 	.word	0x0001e610


	//   ....[69]....
        /*0b5c*/ 	.word	0x0001f2f0


	//   ....[70]....
        /*0b60*/ 	.word	0x0001f310


	//   ....[71]....
        /*0b64*/ 	.word	0x0001f3d0


	//   ....[72]....
        /*0b68*/ 	.word	0x0001f3f0


	//   ....[73]....
        /*0b6c*/ 	.word	0x0001f490


	//   ....[74]....
        /*0b70*/ 	.word	0x0001f4b0


	//   ....[75]....
        /*0b74*/ 	.word	0x0001f4c0


	//   ....[76]....
        /*0b78*/ 	.word	0x0001f4d0


	//   ....[77]....
        /*0b7c*/ 	.word	0x0001f5f0


	//   ....[78]....
        /*0b80*/ 	.word	0x0001f600


	//   ....[79]....
        /*0b84*/ 	.word	0x0001f610


	//   ....[80]....
        /*0b88*/ 	.word	0x0001f6a0


	//   ....[81]....
        /*0b8c*/ 	.word	0x00022380


	//   ....[82]....
        /*0b90*/ 	.word	0x000223a0


	//   ....[83]....
        /*0b94*/ 	.word	0x000223e0


	//   ....[84]....
        /*0b98*/ 	.word	0x00022410


	//   ....[85]....
        /*0b9c*/ 	.word	0x00022440


	//   ....[86]....
        /*0ba0*/ 	.word	0x00022470


	//   ....[87]....
        /*0ba4*/ 	.word	0x000224a0


	//   ....[88]....
        /*0ba8*/ 	.word	0x000224d0


	//   ....[89]....
        /*0bac*/ 	.word	0x00022650


	//   ....[90]....
        /*0bb0*/ 	.word	0x00022690


	//   ....[91]....
        /*0bb4*/ 	.word	0x000226c0


	//   ....[92]....
        /*0bb8*/ 	.word	0x000226f0


	//   ....[93]....
        /*0bbc*/ 	.word	0x00022720


	//   ....[94]....
        /*0bc0*/ 	.word	0x00022750


	//   ....[95]....
        /*0bc4*/ 	.word	0x00022810


	//   ....[96]....
        /*0bc8*/ 	.word	0x00022830


	//   ....[97]....
        /*0bcc*/ 	.word	0x000228a0


	//   ....[98]....
        /*0bd0*/ 	.word	0x00022f30


	//   ....[99]....
        /*0bd4*/ 	.word	0x000233b0


	//   ....[100]....
        /*0bd8*/ 	.word	0x00023450


	//   ....[101]....
        /*0bdc*/ 	.word	0x000234e0


	//   ....[102]....
        /*0be0*/ 	.word	0x00023530


	//   ....[103]....
        /*0be4*/ 	.word	0x00023580


	//   ....[104]....
        /*0be8*/ 	.word	0x00023650


	//   ....[105]....
        /*0bec*/ 	.word	0x000236e0


	//   ....[106]....
        /*0bf0*/ 	.word	0x00023740


	//   ....[107]....
        /*0bf4*/ 	.word	0x000237a0


	//   ....[108]....
        /*0bf8*/ 	.word	0x00023a50


	//   ....[109]....
        /*0bfc*/ 	.word	0x00023aa0


	//   ....[110]....
        /*0c00*/ 	.word	0x00023b30


	//   ....[111]....
        /*0c04*/ 	.word	0x00023bc0


	//   ....[112]....
        /*0c08*/ 	.word	0x00023c80


	//   ....[113]....
        /*0c0c*/ 	.word	0x00023f70


	//   ....[114]....
        /*0c10*/ 	.word	0x00024120


	//   ....[115]....
        /*0c14*/ 	.word	0x00024170


	//   ....[116]....
        /*0c18*/ 	.word	0x000241e0


	//   ....[117]....
        /*0c1c*/ 	.word	0x000242e0


	//   ....[118]....
        /*0c20*/ 	.word	0x00024360


	//   ....[119]....
        /*0c24*/ 	.word	0x00024470


	//   ....[120]....
        /*0c28*/ 	.word	0x000244d0


	//   ....[121]....
        /*0c2c*/ 	.word	0x00024560


	//   ....[122]....
        /*0c30*/ 	.word	0x00024650


	//   ....[123]....
        /*0c34*/ 	.word	0x00024740


	//   ....[124]....
        /*0c38*/ 	.word	0x000247a0


	//   ....[125]....
        /*0c3c*/ 	.word	0x00024810


	//   ....[126]....
        /*0c40*/ 	.word	0x00024bc0


	//   ....[127]....
        /*0c44*/ 	.word	0x00024c70


	//   ....[128]....
        /*0c48*/ 	.word	0x00024d70


	//   ....[129]....
        /*0c4c*/ 	.word	0x00024df0


	//   ....[130]....
        /*0c50*/ 	.word	0x00024e60


	//   ....[131]....
        /*0c54*/ 	.word	0x00024ed0


	//   ....[132]....
        /*0c58*/ 	.word	0x00024f40


	//   ....[133]....
        /*0c5c*/ 	.word	0x00024fc0


	//   ....[134]....
        /*0c60*/ 	.word	0x00025050


	//   ....[135]....
        /*0c64*/ 	.word	0x00025100


	//   ....[136]....
        /*0c68*/ 	.word	0x00025170


	//   ....[137]....
        /*0c6c*/ 	.word	0x000251e0


	//   ....[138]....
        /*0c70*/ 	.word	0x00025250


	//   ....[139]....
        /*0c74*/ 	.word	0x000252d0


	//   ....[140]....
        /*0c78*/ 	.word	0x00025340


	//   ....[141]....
        /*0c7c*/ 	.word	0x000253e0


	//   ....[142]....
        /*0c80*/ 	.word	0x00025470


	//   ....[143]....
        /*0c84*/ 	.word	0x000255a0


	//----- nvinfo : EIATTR_REG_RECONFIG
	.align		4
.L_1467:
        /*0c88*/ 	.byte	0x01, 0x54
	.zero		2


	//----- nvinfo : EIATTR_SYSCALL_OFFSETS
	.align		4
        /*0c8c*/ 	.byte	0x04, 0x46
        /*0c8e*/ 	.short	(.L_1469 - .L_1468)


	//   ....[0]....
.L_1468:
        /*0c90*/ 	.word	0x00001d10


	//   ....[1]....
        /*0c94*/ 	.word	0x00001e60


	//   ....[2]....
        /*0c98*/ 	.word	0x00007320


	//   ....[3]....
        /*0c9c*/ 	.word	0x00007660


	//   ....[4]....
        /*0ca0*/ 	.word	0x0001e260


	//   ....[5]....
        /*0ca4*/ 	.word	0x0001e3b0


	//   ....[6]....
        /*0ca8*/ 	.word	0x0001e4b0


	//   ....[7]....
        /*0cac*/ 	.word	0x0001ed80


	//----- nvinfo : EIATTR_MBARRIER_INSTR_OFFSETS
	.align		4
.L_1469:
        /*0cb0*/ 	.byte	0x04, 0x39
        /*0cb2*/ 	.short	(.L_1471 - .L_1470)


	//   ....[0]....
.L_1470:
        /*0cb4*/ 	.word	0x000002d0
        /*0cb8*/ 	.word	0x000000ff
        /*0cbc*/ 	.word	0x00031c00
        /*0cc0*/ 	.short	0x0100
        /*0cc2*/ 	.byte	0x08
	.zero		1


	//   ....[1]....
        /*0cc4*/ 	.word	0x000002e0
        /*0cc8*/ 	.word	0x000000ff
        /*0ccc*/ 	.word	0x00031c20
        /*0cd0*/ 	.short	0x0100
        /*0cd2*/ 	.byte	0x08
	.zero		1


	//   ....[2]....
        /*0cd4*/ 	.word	0x000003d0
        /*0cd8*/ 	.word	0x000000ff
        /*0cdc*/ 	.word	0x00031c30
        /*0ce0*/ 	.short	0x0100
        /*0ce2*/ 	.byte	0x08
	.zero		1


	//   ....[3]....
        /*0ce4*/ 	.word	0x000003e0
        /*0ce8*/ 	.word	0x000000ff
        /*0cec*/ 	.word	0x00031c40
        /*0cf0*/ 	.short	0x0100
        /*0cf2*/ 	.byte	0x08
	.zero		1


	//   ....[4]....
        /*0cf4*/ 	.word	0x000003f0
        /*0cf8*/ 	.word	0x000000ff
        /*0cfc*/ 	.word	0x00031c38
        /*0d00*/ 	.short	0x0100
        /*0d02*/ 	.byte	0x08
	.zero		1


	//   ....[5]....
        /*0d04*/ 	.word	0x00000400
        /*0d08*/ 	.word	0x000000ff
        /*0d0c*/ 	.word	0x00031c48
        /*0d10*/ 	.short	0x0100
        /*0d12*/ 	.byte	0x08
	.zero		1


	//   ....[6]....
        /*0d14*/ 	.word	0x00000530
        /*0d18*/ 	.word	0x000000ff
        /*0d1c*/ 	.word	0x00031c50
        /*0d20*/ 	.short	0x0100
        /*0d22*/ 	.byte	0x08
	.zero		1


	//   ....[7]....
        /*0d24*/ 	.word	0x00000540
        /*0d28*/ 	.word	0x000000ff
        /*0d2c*/ 	.word	0x00031c60
        /*0d30*/ 	.short	0x0100
        /*0d32*/ 	.byte	0x08
	.zero		1


	//   ....[8]....
        /*0d34*/ 	.word	0x00000550
        /*0d38*/ 	.word	0x000000ff
        /*0d3c*/ 	.word	0x00031c58
        /*0d40*/ 	.short	0x0100
        /*0d42*/ 	.byte	0x08
	.zero		1


	//   ....[9]....
        /*0d44*/ 	.word	0x00000560
        /*0d48*/ 	.word	0x000000ff
        /*0d4c*/ 	.word	0x00031c68
        /*0d50*/ 	.short	0x0100
        /*0d52*/ 	.byte	0x08
	.zero		1


	//   ....[10]....
        /*0d54*/ 	.word	0x00000650
        /*0d58*/ 	.word	0x000000ff
        /*0d5c*/ 	.word	0x00031c70
        /*0d60*/ 	.short	0x0100
        /*0d62*/ 	.byte	0x06
	.zero		1


	//   ....[11]....
        /*0d64*/ 	.word	0x00000660
        /*0d68*/ 	.word	0x000000ff
        /*0d6c*/ 	.word	0x00031c80
        /*0d70*/ 	.short	0x0100
        /*0d72*/ 	.byte	0x06
	.zero		1


	//   ....[12]....
        /*0d74*/ 	.word	0x00000670
        /*0d78*/ 	.word	0x000000ff
        /*0d7c*/ 	.word	0x00031c78
        /*0d80*/ 	.short	0x0100
        /*0d82*/ 	.byte	0x06
	.zero		1


	//   ....[13]....
        /*0d84*/ 	.word	0x00000680
        /*0d88*/ 	.word	0x000000ff
        /*0d8c*/ 	.word	0x00031c88
        /*0d90*/ 	.short	0x0100
        /*0d92*/ 	.byte	0x06
	.zero		1


	//   ....[14]....
        /*0d94*/ 	.word	0x000007b0
        /*0d98*/ 	.word	0x000000ff
        /*0d9c*/ 	.word	0x00031c90
        /*0da0*/ 	.short	0x0100
        /*0da2*/ 	.byte	0x08
	.zero		1


	//   ....[15]....
        /*0da4*/ 	.word	0x000007c0
        /*0da8*/ 	.word	0x000000ff
        /*0dac*/ 	.word	0x00031ca0
        /*0db0*/ 	.short	0x0100
        /*0db2*/ 	.byte	0x08
	.zero		1


	//   ....[16]....
        /*0db4*/ 	.word	0x000007d0
        /*0db8*/ 	.word	0x000000ff
        /*0dbc*/ 	.word	0x00031c98
        /*0dc0*/ 	.short	0x0100
        /*0dc2*/ 	.byte	0x08
	.zero		1


	//   ....[17]....
        /*0dc4*/ 	.word	0x000007e0
        /*0dc8*/ 	.word	0x000000ff
        /*0dcc*/ 	.word	0x00031ca8
        /*0dd0*/ 	.short	0x0100
        /*0dd2*/ 	.byte	0x08
	.zero		1


	//   ....[18]....
        /*0dd4*/ 	.word	0x00000910
        /*0dd8*/ 	.word	0x000000ff
        /*0ddc*/ 	.word	0x00031cb0
        /*0de0*/ 	.short	0x0100
        /*0de2*/ 	.byte	0x08
	.zero		1


	//   ....[19]....
        /*0de4*/ 	.word	0x00000920
        /*0de8*/ 	.word	0x000000ff
        /*0dec*/ 	.word	0x00031cc0
        /*0df0*/ 	.short	0x0100
        /*0df2*/ 	.byte	0x08
	.zero		1


	//   ....[20]....
        /*0df4*/ 	.word	0x00000930
        /*0df8*/ 	.word	0x000000ff
        /*0dfc*/ 	.word	0x00031cb8
        /*0e00*/ 	.short	0x0100
        /*0e02*/ 	.byte	0x08
	.zero		1


	//   ....[21]....
        /*0e04*/ 	.word	0x00000940
        /*0e08*/ 	.word	0x000000ff
        /*0e0c*/ 	.word	0x00031cc8
        /*0e10*/ 	.short	0x0100
        /*0e12*/ 	.byte	0x08
	.zero		1


	//   ....[22]....
        /*0e14*/ 	.word	0x00003330
        /*0e18*/ 	.word	0x00000015
        /*0e1c*/ 	.word	0x00031c90
        /*0e20*/ 	.short	0x010a
        /*0e22*/ 	.byte	0x3f
	.zero		1


	//   ....[23]....
        /*0e24*/ 	.word	0x00004d60
        /*0e28*/ 	.word	0x00000015
        /*0e2c*/ 	.word	0x00031c90
        /*0e30*/ 	.short	0x010a
        /*0e32*/ 	.byte	0x3f
	.zero		1


	//   ....[24]....
        /*0e34*/ 	.word	0x00006770
        /*0e38*/ 	.word	0x00000015
        /*0e3c*/ 	.word	0x00031c90
        /*0e40*/ 	.short	0x010a
        /*0e42*/ 	.byte	0x3f
	.zero		1


	//   ....[25]....
        /*0e44*/ 	.word	0x000069d0
        /*0e48*/ 	.word	0x00000020
        /*0e4c*/ 	.word	0x00000000
        /*0e50*/ 	.short	0x0101
        /*0e52*/ 	.byte	0x3f
	.zero		1


	//   ....[26]....
        /*0e54*/ 	.word	0x00006a10
        /*0e58*/ 	.word	0x00000015
        /*0e5c*/ 	.word	0x00031cb0
        /*0e60*/ 	.short	0x010a
        /*0e62*/ 	.byte	0x3f
	.zero		1


	//   ....[27]....
        /*0e64*/ 	.word	0x00006d50
        /*0e68*/ 	.word	0x00000015
        /*0e6c*/ 	.word	0x00000000
        /*0e70*/ 	.short	0x0101
        /*0e72*/ 	.byte	0x3f
	.zero		1


	//   ....[28]....
        /*0e74*/ 	.word	0x000073c0
        /*0e78*/ 	.word	0x00000016
        /*0e7c*/ 	.word	0x00031c00
        /*0e80*/ 	.short	0x010a
        /*0e82*/ 	.byte	0x3f
	.zero		1


	//   ....[29]....
        /*0e84*/ 	.word	0x00007410
        /*0e88*/ 	.word	0x00000016
        /*0e8c*/ 	.word	0x00031c00
        /*0e90*/ 	.short	0x010a
        /*0e92*/ 	.byte	0x3f
	.zero		1


	//   ....[30]....
        /*0e94*/ 	.word	0x00008030
        /*0e98*/ 	.word	0x00000016
        /*0e9c*/ 	.word	0x00031c00
        /*0ea0*/ 	.short	0x010a
        /*0ea2*/ 	.byte	0x3f
	.zero		1


	//   ....[31]....
        /*0ea4*/ 	.word	0x00009b50
        /*0ea8*/ 	.word	0x00000016
        /*0eac*/ 	.word	0x00031c00
        /*0eb0*/ 	.short	0x010a
        /*0eb2*/ 	.byte	0x3f
	.zero		1


	//   ....[32]....
        /*0eb4*/ 	.word	0x0000b210
        /*0eb8*/ 	.word	0x00000015
        /*0ebc*/ 	.word	0x00031c30
        /*0ec0*/ 	.short	0x010a
        /*0ec2*/ 	.byte	0x3f
	.zero		1


	//   ....[33]....
        /*0ec4*/ 	.word	0x0000b280
        /*0ec8*/ 	.word	0x00000015
        /*0ecc*/ 	.word	0x00031c30
        /*0ed0*/ 	.short	0x010a
        /*0ed2*/ 	.byte	0x3f
	.zero		1


	//   ....[34]....
        /*0ed4*/ 	.word	0x0000e8d0
        /*0ed8*/ 	.word	0x0000003e
        /*0edc*/ 	.word	0x00000000
        /*0ee0*/ 	.short	0x0101
        /*0ee2*/ 	.byte	0x3f
	.zero		1


	//   ....[35]....
        /*0ee4*/ 	.word	0x0000f690
        /*0ee8*/ 	.word	0x00000000
        /*0eec*/ 	.word	0x00031c30
        /*0ef0*/ 	.short	0x010a
        /*0ef2*/ 	.byte	0x3f
	.zero		1


	//   ....[36]....
        /*0ef4*/ 	.word	0x0000f6e0
        /*0ef8*/ 	.word	0x00000000
        /*0efc*/ 	.word	0x00031c30
        /*0f00*/ 	.short	0x010a
        /*0f02*/ 	.byte	0x3f
	.zero		1


	//   ....[37]....
        /*0f04*/ 	.word	0x00011980
        /*0f08*/ 	.word	0x0000000e
        /*0f0c*/ 	.word	0x00031c50
        /*0f10*/ 	.short	0x010a
        /*0f12*/ 	.byte	0x3f
	.zero		1


	//   ....[38]....
        /*0f14*/ 	.word	0x000119c0
        /*0f18*/ 	.word	0x0000000e
        /*0f1c*/ 	.word	0x00031c50
        /*0f20*/ 	.short	0x010a
        /*0f22*/ 	.byte	0x3f
	.zero		1


	//   ....[39]....
        /*0f24*/ 	.word	0x000138c0
        /*0f28*/ 	.word	0x0000004d
        /*0f2c*/ 	.word	0x00000000
        /*0f30*/ 	.short	0x0101
        /*0f32*/ 	.byte	0x3f
	.zero		1


	//   ....[40]....
        /*0f34*/ 	.word	0x000138e0
        /*0f38*/ 	.word	0x00000013
        /*0f3c*/ 	.word	0x00000000
        /*0f40*/ 	.short	0x0101
        /*0f42*/ 	.byte	0x3f
	.zero		1


	//   ....[41]....
        /*0f44*/ 	.word	0x00014720
        /*0f48*/ 	.word	0x00000000
        /*0f4c*/ 	.word	0x00031c30
        /*0f50*/ 	.short	0x010a
        /*0f52*/ 	.byte	0x3f
	.zero		1


	//   ....[42]....
        /*0f54*/ 	.word	0x00014770
        /*0f58*/ 	.word	0x00000000
        /*0f5c*/ 	.word	0x00031c30
        /*0f60*/ 	.short	0x010a
        /*0f62*/ 	.byte	0x3f
	.zero		1


	//   ....[43]....
        /*0f64*/ 	.word	0x00016a10
        /*0f68*/ 	.word	0x0000000e
        /*0f6c*/ 	.word	0x00031c50
        /*0f70*/ 	.short	0x010a
        /*0f72*/ 	.byte	0x3f
	.zero		1


	//   ....[44]....
        /*0f74*/ 	.word	0x00016a60
        /*0f78*/ 	.word	0x0000000e
        /*0f7c*/ 	.word	0x00031c50
        /*0f80*/ 	.short	0x010a
        /*0f82*/ 	.byte	0x3f
	.zero		1


	//   ....[45]....
        /*0f84*/ 	.word	0x00018030
        /*0f88*/ 	.word	0x0000004a
        /*0f8c*/ 	.word	0x00000000
        /*0f90*/ 	.short	0x0101
        /*0f92*/ 	.byte	0x3f
	.zero		1


	//   ....[46]....
        /*0f94*/ 	.word	0x000180b0
        /*0f98*/ 	.word	0x00000049
        /*0f9c*/ 	.word	0x00000000
        /*0fa0*/ 	.short	0x0101
        /*0fa2*/ 	.byte	0x3f
	.zero		1


	//   ....[47]....
        /*0fa4*/ 	.word	0x00018bd0
        /*0fa8*/ 	.word	0x00000007
        /*0fac*/ 	.word	0x00031c50
        /*0fb0*/ 	.short	0x010a
        /*0fb2*/ 	.byte	0x3f
	.zero		1


	//   ....[48]....
        /*0fb4*/ 	.word	0x00018c80
        /*0fb8*/ 	.word	0x00000007
        /*0fbc*/ 	.word	0x00031c50
        /*0fc0*/ 	.short	0x010a
        /*0fc2*/ 	.byte	0x3f
	.zero		1


	//   ....[49]....
        /*0fc4*/ 	.word	0x000194d0
        /*0fc8*/ 	.word	0x0000000a
        /*0fcc*/ 	.word	0x00000000
        /*0fd0*/ 	.short	0x0101
        /*0fd2*/ 	.byte	0x3f
	.zero		1


	//   ....[50]....
        /*0fd4*/ 	.word	0x0001a890
        /*0fd8*/ 	.word	0x00000000
        /*0fdc*/ 	.word	0x00000000
        /*0fe0*/ 	.short	0x0101
        /*0fe2*/ 	.byte	0x3f
	.zero		1


	//   ....[51]....
        /*0fe4*/ 	.word	0x0001cc00
        /*0fe8*/ 	.word	0x00000016
        /*0fec*/ 	.word	0x00031c20
        /*0ff0*/ 	.short	0x010a
        /*0ff2*/ 	.byte	0x3f
	.zero		1


	//   ....[52]....
        /*0ff4*/ 	.word	0x0001ccc0
        /*0ff8*/ 	.word	0x00000009
        /*0ffc*/ 	.word	0x00031ca0
        /*1000*/ 	.short	0x010a
        /*1002*/ 	.byte	0x3f
	.zero		1


	//   ....[53]....
        /*1004*/ 	.word	0x0001d0e0
        /*1008*/ 	.word	0x00000009
        /*100c*/ 	.word	0x00031cc0
        /*1010*/ 	.short	0x010a
        /*1012*/ 	.byte	0x3f
	.zero		1


	//   ....[54]....
        /*1014*/ 	.word	0x0001d630
        /*1018*/ 	.word	0x00000008
        /*101c*/ 	.word	0x00031ca0
        /*1020*/ 	.short	0x010a
        /*1022*/ 	.byte	0x3f
	.zero		1


	//   ....[55]....
        /*1024*/ 	.word	0x0001da40
        /*1028*/ 	.word	0x00000008
        /*102c*/ 	.word	0x00031cc0
        /*1030*/ 	.short	0x010a
        /*1032*/ 	.byte	0x3f
	.zero		1


	//   ....[56]....
        /*1034*/ 	.word	0x0001e830
        /*1038*/ 	.word	0x00000000
        /*103c*/ 	.word	0x00031c40
        /*1040*/ 	.short	0x010a
        /*1042*/ 	.byte	0x3f
	.zero		1


	//   ....[57]....
        /*1044*/ 	.word	0x0001f770
        /*1048*/ 	.word	0x00000016
        /*104c*/ 	.word	0x00031c00
        /*1050*/ 	.short	0x0107
        /*1052*/ 	.byte	0x3f
	.zero		1


	//   ....[58]....
        /*1054*/ 	.word	0x0001f870
        /*1058*/ 	.word	0x00000016
        /*105c*/ 	.word	0x00031c00
        /*1060*/ 	.short	0x0101
        /*1062*/ 	.byte	0x3f
	.zero		1


	//   ....[59]....
        /*1064*/ 	.word	0x0001f890
        /*1068*/ 	.word	0x00000016
        /*106c*/ 	.word	0x00031c20
        /*1070*/ 	.short	0x010a
        /*1072*/ 	.byte	0x3f
	.zero		1


	//   ....[60]....
        /*1074*/ 	.word	0x0001fba0
        /*1078*/ 	.word	0x00000003
        /*107c*/ 	.word	0x00031c40
        /*1080*/ 	.short	0x010a
        /*1082*/ 	.byte	0x3f
	.zero		1


	//   ....[61]....
        /*1084*/ 	.word	0x00020010
        /*1088*/ 	.word	0x00000002
        /*108c*/ 	.word	0x00031c60
        /*1090*/ 	.short	0x010a
        /*1092*/ 	.byte	0x3f
	.zero		1


	//   ....[62]....
        /*1094*/ 	.word	0x00020750
        /*1098*/ 	.word	0x00000005
        /*109c*/ 	.word	0x00031c40
        /*10a0*/ 	.short	0x010a
        /*10a2*/ 	.byte	0x3f
	.zero		1


	//   ....[63]....
        /*10a4*/ 	.word	0x00020bc0
        /*10a8*/ 	.word	0x00000003
        /*10ac*/ 	.word	0x00031c60
        /*10b0*/ 	.short	0x010a
        /*10b2*/ 	.byte	0x3f
	.zero		1


	//   ....[64]....
        /*10b4*/ 	.word	0x00021270
        /*10b8*/ 	.word	0x00000005
        /*10bc*/ 	.word	0x00031c40
        /*10c0*/ 	.short	0x010a
        /*10c2*/ 	.byte	0x3f
	.zero		1


	//   ....[65]....
        /*10c4*/ 	.word	0x000216e0
        /*10c8*/ 	.word	0x00000003
        /*10cc*/ 	.word	0x00031c60
        /*10d0*/ 	.short	0x010a
        /*10d2*/ 	.byte	0x3f
	.zero		1


	//   ....[66]....
        /*10d4*/ 	.word	0x00021d30
        /*10d8*/ 	.word	0x00000003
        /*10dc*/ 	.word	0x00031c60
        /*10e0*/ 	.short	0x010a
        /*10e2*/ 	.byte	0x3f
	.zero		1


	//   ....[67]....
        /*10e4*/ 	.word	0x00022eb0
        /*10e8*/ 	.word	0x00000009
        /*10ec*/ 	.word	0x00031c20
        /*10f0*/ 	.short	0x010a
        /*10f2*/ 	.byte	0x3f
	.zero		1


	//   ....[68]....
        /*10f4*/ 	.word	0x00023060
        /*10f8*/ 	.word	0x00000006
        /*10fc*/ 	.word	0x00000000
        /*1100*/ 	.short	0x010a
        /*1102*/ 	.byte	0x3f
	.zero		1


	//   ....[69]....
        /*1104*/ 	.word	0x000230d0
        /*1108*/ 	.word	0x00000007
        /*110c*/ 	.word	0x00000000
        /*1110*/ 	.short	0x010a
        /*1112*/ 	.byte	0x3f
	.zero		1


	//   ....[70]....
        /*1114*/ 	.word	0x00023130
        /*1118*/ 	.word	0x00000004
        /*111c*/ 	.word	0x00000000
        /*1120*/ 	.short	0x010a
        /*1122*/ 	.byte	0x3f
	.zero		1


	//   ....[71]....
        /*1124*/ 	.word	0x00023160
        /*1128*/ 	.word	0x00000005
        /*112c*/ 	.word	0x00000000
        /*1130*/ 	.short	0x010a
        /*1132*/ 	.byte	0x3f
	.zero		1


	//   ....[72]....
        /*1134*/ 	.word	0x000231c0
        /*1138*/ 	.word	0x00000015
        /*113c*/ 	.word	0x00031c90
        /*1140*/ 	.short	0x010a
        /*1142*/ 	.byte	0x3f
	.zero		1


	//   ....[73]....
        /*1144*/ 	.word	0x00023210
        /*1148*/ 	.word	0x00000015
        /*114c*/ 	.word	0x00031c90
        /*1150*/ 	.short	0x010a
        /*1152*/ 	.byte	0x3f
	.zero		1


	//   ....[74]....
        /*1154*/ 	.word	0x00023260
        /*1158*/ 	.word	0x00000015
        /*115c*/ 	.word	0x00031c90
        /*1160*/ 	.short	0x010a
        /*1162*/ 	.byte	0x3f
	.zero		1


	//   ....[75]....
        /*1164*/ 	.word	0x000232b0
        /*1168*/ 	.word	0x00000015
        /*116c*/ 	.word	0x00031cb0
        /*1170*/ 	.short	0x010a
        /*1172*/ 	.byte	0x3f
	.zero		1


	//   ....[76]....
        /*1174*/ 	.word	0x000235b0
        /*1178*/ 	.word	0x00000016
        /*117c*/ 	.word	0x00031c00
        /*1180*/ 	.short	0x010a
        /*1182*/ 	.byte	0x3f
	.zero		1


	//   ....[77]....
        /*1184*/ 	.word	0x000237d0
        /*1188*/ 	.word	0x00000016
        /*118c*/ 	.word	0x00031c00
        /*1190*/ 	.short	0x010a
        /*1192*/ 	.byte	0x3f
	.zero		1


	//   ....[78]....
        /*1194*/ 	.word	0x00023820
        /*1198*/ 	.word	0x00000015
        /*119c*/ 	.word	0x00031c30
        /*11a0*/ 	.short	0x010a
        /*11a2*/ 	.byte	0x3f
	.zero		1


	//   ....[79]....
        /*11a4*/ 	.word	0x00023870
        /*11a8*/ 	.word	0x00000000
        /*11ac*/ 	.word	0x00031c30
        /*11b0*/ 	.short	0x010a
        /*11b2*/ 	.byte	0x3f
	.zero		1


	//   ....[80]....
        /*11b4*/ 	.word	0x000238c0
        /*11b8*/ 	.word	0x0000000e
        /*11bc*/ 	.word	0x00031c50
        /*11c0*/ 	.short	0x010a
        /*11c2*/ 	.byte	0x3f
	.zero		1


	//   ....[81]....
        /*11c4*/ 	.word	0x00023910
        /*11c8*/ 	.word	0x00000000
        /*11cc*/ 	.word	0x00031c30
        /*11d0*/ 	.short	0x010a
        /*11d2*/ 	.byte	0x3f
	.zero		1


	//   ....[82]....
        /*11d4*/ 	.word	0x00023960
        /*11d8*/ 	.word	0x0000000e
        /*11dc*/ 	.word	0x00031c50
        /*11e0*/ 	.short	0x010a
        /*11e2*/ 	.byte	0x3f
	.zero		1


	//   ....[83]....
        /*11e4*/ 	.word	0x000239b0
        /*11e8*/ 	.word	0x00000007
        /*11ec*/ 	.word	0x00031c50
        /*11f0*/ 	.short	0x010a
        /*11f2*/ 	.byte	0x3f
	.zero		1


	//   ....[84]....
        /*11f4*/ 	.word	0x00023d50
        /*11f8*/ 	.word	0x00000016
        /*11fc*/ 	.word	0x00031c20
        /*1200*/ 	.short	0x010a
        /*1202*/ 	.byte	0x3f
	.zero		1


	//   ....[85]....
        /*1204*/ 	.word	0x00023da0
        /*1208*/ 	.word	0x00000009
        /*120c*/ 	.word	0x00031ca0
        /*1210*/ 	.short	0x010a
        /*1212*/ 	.byte	0x3f
	.zero		1


	//   ....[86]....
        /*1214*/ 	.word	0x00023df0
        /*1218*/ 	.word	0x00000009
        /*121c*/ 	.word	0x00031cc0
        /*1220*/ 	.short	0x010a
        /*1222*/ 	.byte	0x3f
	.zero		1


	//   ....[87]....
        /*1224*/ 	.word	0x00023e40
        /*1228*/ 	.word	0x00000008
        /*122c*/ 	.word	0x00031ca0
        /*1230*/ 	.short	0x010a
        /*1232*/ 	.byte	0x3f
	.zero		1


	//   ....[88]....
        /*1234*/ 	.word	0x00023e90
        /*1238*/ 	.word	0x00000008
        /*123c*/ 	.word	0x00031cc0
        /*1240*/ 	.short	0x010a
        /*1242*/ 	.byte	0x3f
	.zero		1


	//   ....[89]....
        /*1244*/ 	.word	0x00024030
        /*1248*/ 	.word	0x00000000
        /*124c*/ 	.word	0x00031c40
        /*1250*/ 	.short	0x010a
        /*1252*/ 	.byte	0x3f
	.zero		1


	//   ....[90]....
        /*1254*/ 	.word	0x000248e0
        /*1258*/ 	.word	0x00000016
        /*125c*/ 	.word	0x00031c20
        /*1260*/ 	.short	0x010a
        /*1262*/ 	.byte	0x3f
	.zero		1


	//   ....[91]....
        /*1264*/ 	.word	0x00024930
        /*1268*/ 	.word	0x00000003
        /*126c*/ 	.word	0x00031c40
        /*1270*/ 	.short	0x010a
        /*1272*/ 	.byte	0x3f
	.zero		1


	//   ....[92]....
        /*1274*/ 	.word	0x00024980
        /*1278*/ 	.word	0x00000002
        /*127c*/ 	.word	0x00031c60
        /*1280*/ 	.short	0x010a
        /*1282*/ 	.byte	0x3f
	.zero		1


	//   ....[93]....
        /*1284*/ 	.word	0x000249d0
        /*1288*/ 	.word	0x00000005
        /*128c*/ 	.word	0x00031c40
        /*1290*/ 	.short	0x010a
        /*1292*/ 	.byte	0x3f
	.zero		1


	//   ....[94]....
        /*1294*/ 	.word	0x00024a20
        /*1298*/ 	.word	0x00000003
        /*129c*/ 	.word	0x00031c60
        /*12a0*/ 	.short	0x010a
        /*12a2*/ 	.byte	0x3f
	.zero		1


	//   ....[95]....
        /*12a4*/ 	.word	0x00024a70
        /*12a8*/ 	.word	0x00000005
        /*12ac*/ 	.word	0x00031c40
        /*12b0*/ 	.short	0x010a
        /*12b2*/ 	.byte	0x3f
	.zero		1


	//   ....[96]....
        /*12b4*/ 	.word	0x00024ac0
        /*12b8*/ 	.word	0x00000003
        /*12bc*/ 	.word	0x00031c60
        /*12c0*/ 	.short	0x010a
        /*12c2*/ 	.byte	0x3f
	.zero		1


	//   ....[97]....
        /*12c4*/ 	.word	0x00024b10
        /*12c8*/ 	.word	0x00000003
        /*12cc*/ 	.word	0x00031c60
        /*12d0*/ 	.short	0x010a
        /*12d2*/ 	.byte	0x3f
	.zero		1


	//   ....[98]....
        /*12d4*/ 	.word	0x000254c0
        /*12d8*/ 	.word	0x00000009
        /*12dc*/ 	.word	0x00031c20
        /*12e0*/ 	.short	0x010a
        /*12e2*/ 	.byte	0x3f
	.zero		1


	//   ....[99]....
        /*12e4*/ 	.word	0x00025660
        /*12e8*/ 	.word	0x00000006
        /*12ec*/ 	.word	0x00000000
        /*12f0*/ 	.short	0x010a
        /*12f2*/ 	.byte	0x3f
	.zero		1


	//   ....[100]....
        /*12f4*/ 	.word	0x000256b0
        /*12f8*/ 	.word	0x00000007
        /*12fc*/ 	.word	0x00000000
        /*1300*/ 	.short	0x010a
        /*1302*/ 	.byte	0x3f
	.zero		1


	//   ....[101]....
        /*1304*/ 	.word	0x00025700
        /*1308*/ 	.word	0x00000004
        /*130c*/ 	.word	0x00000000
        /*1310*/ 	.short	0x010a
        /*1312*/ 	.byte	0x3f
	.zero		1


	//----- nvinfo : EIATTR_NUM_MBARRIERS
	.align		4
.L_1471:
        /*1314*/ 	.byte	0x03, 0x38
        /*1316*/ 	.short	0x0016


	//----- nvinfo : EIATTR_EXIT_INSTR_OFFSETS
	.align		4
        /*1318*/ 	.byte	0x04, 0x1c
        /*131a*/ 	.short	(.L_1473 - .L_1472)


	//   ....[0]....
.L_1472:
        /*131c*/ 	.word	0x000231b0


	//----- nvinfo : EIATTR_MAX_THREADS
	.align		4
.L_1473:
        /*1320*/ 	.byte	0x04, 0x05
        /*1322*/ 	.short	(.L_1475 - .L_1474)
.L_1474:
        /*1324*/ 	.word	0x00000200
        /*1328*/ 	.word	0x00000001
        /*132c*/ 	.word	0x00000001


	//----- nvinfo : EIATTR_CRS_STACK_SIZE
	.align		4
.L_1475:
        /*1330*/ 	.byte	0x04, 0x1e
        /*1332*/ 	.short	(.L_1477 - .L_1476)
.L_1476:
        /*1334*/ 	.word	0x00000000


	//----- nvinfo : EIATTR_CBANK_PARAM_SIZE
	.align		4
.L_1477:
        /*1338*/ 	.byte	0x03, 0x19
        /*133a*/ 	.short	0x0af0


	//----- nvinfo : EIATTR_PARAM_CBANK
	.align		4
        /*133c*/ 	.byte	0x04, 0x0a
        /*133e*/ 	.short	(.L_1479 - .L_1478)
	.align		4
.L_1478:
        /*1340*/ 	.word	index@(.nv.constant0._ZN7cutlass13device_kernelIN5flash11enable_sm90INS1_16FlashAttnFwdSm90INS1_25CollectiveMainloopFwdSm90ILi2EN4cute5tupleIJNS5_1CILi1EEES8_S8_EEENS6_IJNS7_ILi192EEENS7_ILi144EEENS7_ILi96EEEEEELi96ENS_6half_tEfNS_4arch4Sm90ELb1ELb0ELb0ELb1ELb0ELb1ELb0ELb0ELb1ELb1ELb0ELb0EEENS1_21CollectiveEpilogueFwdINS6_IJSA_SC_SB_EEES9_SE_SG_Li384ELb1ELb1ELb0ELb0EEENS1_36VarlenDynamicPersistentTileSchedulerILi192ELi144ELi384ELi128ELb0ELb1ELb1ELb1ELb1ELb1EEEEEEEEEvNT_6ParamsE)
        /*1344*/ 	.short	0x0210
        /*1346*/ 	.short	0x0af0


	//----- nvinfo : EIATTR_SW_WAR
	.align		4
.L_1479:
        /*1348*/ 	.byte	0x04, 0x36
        /*134a*/ 	.short	(.L_1481 - .L_1480)
.L_1480:
        /*134c*/ 	.word	0x00000008
.L_1481:


//--------------------- .nv.info._ZN7cutlass13device_kernelIN5flash11enable_sm90INS1_16FlashAttnFwdSm90INS1_25CollectiveMainloopFwdSm90ILi2EN4cute5tupleIJNS5_1CILi1EEES8_S8_EEENS6_IJNS7_ILi192EEESA_NS7_ILi64EEEEEELi64ENS_6half_tEfNS_4arch4Sm90ELb0ELb0ELb0ELb0ELb0ELb0ELb0ELb0ELb1ELb1ELb0ELb0EEENS1_21CollectiveEpilogueFwdINS6_IJSA_SB_SA_EEES9_SD_SF_Li384ELb0ELb1ELb0ELb0EEENS1_29StaticPersistentTileSchedulerILb0EEEEEEEEEvNT_6ParamsE --------------------------
	.section	.nv.info._ZN7cutlass13device_kernelIN5flash11enable_sm90INS1_16FlashAttnFwdSm90INS1_25CollectiveMainloopFwdSm90ILi2EN4cute5tupleIJNS5_1CILi1EEES8_S8_EEENS6_IJNS7_ILi192EEESA_NS7_ILi64EEEEEELi64ENS_6half_tEfNS_4arch4Sm90ELb0ELb0ELb0ELb0ELb0ELb0ELb0ELb0ELb1ELb1ELb0ELb0EEENS1_21CollectiveEpilogueFwdINS6_IJSA_SB_SA_EEES9_SD_SF_Li384ELb0ELb1ELb0ELb0EEENS1_29StaticPersistentTileSchedulerILb0EEEEEEEEEvNT_6ParamsE,"",@"SHT_CUDA_INFO"
	.sectionflags	@""
	.align	4


	//----- nvinfo : EIATTR_CUDA_API_VERSION
	.align		4
        /*0000*/ 	.byte	0x04, 0x37
        /*0002*/ 	.short	(.L_1483 - .L_1482)
.L_1482:
        /*0004*/ 	.word	0x00000082


	//----- nvinfo : EIATTR_KPARAM_INFO
	.align		4
.L_1483:
        /*0008*/ 	.byte	0x04, 0x17
        /*000a*/ 	.short	(.L_1485 - .L_1484)
.L_1484:
        /*000c*/ 	.word	0x00000000
        /*0010*/ 	.short	0x0000
        /*0012*/ 	.short	0x0070
        /*0014*/ 	.byte	0x00, 0xf0, 0x01, 0x28


	//----- nvinfo : EIATTR_SPARSE_MMA_MASK
	.align		4
.L_1485:
        /*0018*/ 	.byte	0x03, 0x50
        /*001a*/ 	.short	0x0000


	//----- nvinfo : EIATTR_MAXREG_COUNT
	.align		4
        /*001c*/ 	.byte	0x03, 0x1b
        /*001e*/ 	.short	0x0080


	//----- nvinfo : EIATTR_NUM_BARRIERS
	.align		4
        /*0020*/ 	.byte	0x02, 0x4c
        /*0022*/ 	.byte	0x10
	.zero		1


	//----- nvinfo : EIATTR_EXTERNS
	.align		4
        /*0024*/ 	.byte	0x04, 0x0f
        /*0026*/ 	.short	(.L_1487 - .L_1486)


	//   ....[0]....
	.align		4
.L_1486:
        /*0028*/ 	.word	index@(__assertfail)


	//----- nvinfo : EIATTR_ANNOTATIONS
	.align		4
.L_1487:
        /*002c*/ 	.byte	0x04, 0x55
        /*002e*/ 	.short	(.L_1489 - .L_1488)


	//   ....[0]....
.L_1488:
        /* <DEDUP_REMOVED lines=15> */


	//----- nvinfo : EIATTR_MERCURY_ISA_VERSION
	.align		4
.L_1489:
        /*0110*/ 	.byte	0x03, 0x5f
        /*0112*/ 	.short	0x0101


	//----- nvinfo : EIATTR_INT_WARP_WIDE_INSTR_OFFSETS
	.align		4
        /*0114*/ 	.byte	0x04, 0x31
        /*0116*/ 	.short	(.L_1491 - .L_1490)


	//   ....[0]....
.L_1490:
        /*0118*/ 	.word	0x00000130


	//   ....[1]....
        /*011c*/ 	.word	0x00000170


	//   ....[2]....
        /*0120*/ 	.word	0x000001e0


	//----- nvinfo : EIATTR_COOP_GROUP_MASK_REGIDS
	.align		4
.L_1491:
        /*0124*/ 	.byte	0x04, 0x29
        /*0126*/ 	.short	(.L_1493 - .L_1492)


	//   ....[0]....
.L_1492:
        /*0128*/ 	.word	0xffffffff


	//   ....[1]....
        /*012c*/ 	.word	0xffffffff


	//   ....[2]....
        /*0130*/ 	.word	0xffffffff


	//   ....[3]....
        /*0134*/ 	.word	0xffffffff


	//   ....[4]....
        /*0138*/ 	.word	0xffffffff


	//   ....[5]....
        /*013c*/ 	.word	0xffffffff


	//   ....[6]....
        /*0140*/ 	.word	0xffffffff


	//   ....[7]....
        /*0144*/ 	.word	0xffffffff


	//   ....[8]....
        /*0148*/ 	.word	0xffffffff


	//   ....[9]....
        /*014c*/ 	.word	0xffffffff


	//   ....[10]....
        /*0150*/ 	.word	0xffffffff


	//   ....[11]....
        /*0154*/ 	.word	0xffffffff


	//   ....[12]....
        /*0158*/ 	.word	0xffffffff


	//   ....[13]....
        /*015c*/ 	.word	0xffffffff


	//   ....[14]....
        /*0160*/ 	.word	0xffffffff


	//   ....[15]....
        /*0164*/ 	.word	0xffffffff


	//   ....[16]....
        /*0168*/ 	.word	0xffffffff


	//   ....[17]....
        /*016c*/ 	.word	0xffffffff


	//   ....[18]....
        /*0170*/ 	.word	0xffffffff


	//   ....[19]....
        /*0174*/ 	.word	0xffffffff


	//   ....[20]....
        /*0178*/ 	.word	0xffffffff


	//   ....[21]....
        /*017c*/ 	.word	0xffffffff


	//   ....[22]....
        /*0180*/ 	.word	0xffffffff


	//   ....[23]....
        /*0184*/ 	.word	0xffffffff


	//   ....[24]....
        /*0188*/ 	.word	0xffffffff


	//   ....[25]....
        /*018c*/ 	.word	0xffffffff


	//   ....[26]....
        /*0190*/ 	.word	0xffffffff


	//   ....[27]....
        /*0194*/ 	.word	0xffffffff


	//   ....[28]....
        /*0198*/ 	.word	0xffffffff


	//   ....[29]....
        /*019c*/ 	.word	0xffffffff


	//   ....[30]....
        /*01a0*/ 	.word	0xffffffff


	//   ....[31]....
        /*01a4*/ 	.word	0xffffffff


	//   ....[32]....
        /*01a8*/ 	.word	0xffffffff


	//   ....[33]....
        /*01ac*/ 	.word	0xffffffff


	//   ....[34]....
        /*01b0*/ 	.word	0xffffffff


	//   ....[35]....
        /*01b4*/ 	.word	0xffffffff


	//   ....[36]....
        /*01b8*/ 	.word	0xffffffff


	//   ....[37]....
        /*01bc*/ 	.word	0xffffffff


	//   ....[38]....
        /*01c0*/ 	.word	0xffffffff


	//   ....[39]....
        /*01c4*/ 	.word	0xffffffff


	//   ....[40]....
        /*01c8*/ 	.word	0xffffffff


	//   ....[41]....
        /*01cc*/ 	.word	0xffffffff


	//   ....[42]....
        /*01d0*/ 	.word	0xffffffff


	//   ....[43]....
        /*01d4*/ 	.word	0xffffffff


	//   ....[44]....
        /*01d8*/ 	.word	0xffffffff


	//   ....[45]....
        /*01dc*/ 	.word	0xffffffff


	//   ....[46]....
        /*01e0*/ 	.word	0xffffffff


	//   ....[47]....
        /*01e4*/ 	.word	0xffffffff


	//   ....[48]....
        /*01e8*/ 	.word	0xffffffff


	//   ....[49]....
        /*01ec*/ 	.word	0xffffffff


	//   ....[50]....
        /*01f0*/ 	.word	0xffffffff


	//   ....[51]....
        /*01f4*/ 	.word	0xffffffff


	//   ....[52]....
        /*01f8*/ 	.word	0xffffffff


	//   ....[53]....
        /*01fc*/ 	.word	0xffffffff


	//   ....[54]....
        /*0200*/ 	.word	0xffffffff


	//   ....[55]....
        /*0204*/ 	.word	0xffffffff


	//   ....[56]....
        /*0208*/ 	.word	0xffffffff


	//   ....[57]....
        /*020c*/ 	.word	0xffffffff


	//   ....[58]....
        /*0210*/ 	.word	0xffffffff


	//   ....[59]....
        /*0214*/ 	.word	0xffffffff


	//   ....[60]....
        /*0218*/ 	.word	0x0500000f


	//   ....[61]....
        /*021c*/ 	.word	0x0500000f


	//   ....[62]....
        /*0220*/ 	.word	0x0500000f


	//   ....[63]....
        /*0224*/ 	.word	0x0500000f


	//   ....[64]....
        /*0228*/ 	.word	0x0500000f


	//   ....[65]....
        /*022c*/ 	.word	0x0500000f


	//   ....[66]....
        /*0230*/ 	.word	0x0500000f


	//   ....[67]....
        /*0234*/ 	.word	0x0500000f


	//   ....[68]....
        /*0238*/ 	.word	0x0500000f


	//   ....[69]....
        /*023c*/ 	.word	0x0500000f


	//   ....[70]....
        /*0240*/ 	.word	0x0500000f


	//   ....[71]....
        /*0244*/ 	.word	0x0500000f


	//   ....[72]....
        /*0248*/ 	.word	0x0500000f


	//   ....[73]....
        /*024c*/ 	.word	0x0500000f


	//   ....[74]....
        /*0250*/ 	.word	0x0500000f


	//   ....[75]....
        /*0254*/ 	.word	0x0500000f


	//   ....[76]....
        /*0258*/ 	.word	0x0500000f


	//   ....[77]....
        /*025c*/ 	.word	0x0500000f


	//   ....[78]....
        /*0260*/ 	.word	0x0500000f


	//   ....[79]....
        /*0264*/ 	.word	0x0500000f


	//   ....[80]....
        /*0268*/ 	.word	0x0500000f


	//   ....[81]....
        /*026c*/ 	.word	0x0500000f


	//   ....[82]....
        /*0270*/ 	.word	0x0500000f


	//   ....[83]....
        /*0274*/ 	.word	0x0500000f


	//   ....[84]....
        /*0278*/ 	.word	0x0500000f


	//   ....[85]....
        /*027c*/ 	.word	0x0500000f


	//----- nvinfo : EIATTR_COOP_GROUP_INSTR_OFFSETS
	.align		4
.L_1493:
        /*0280*/ 	.byte	0x04, 0x28
        /*0282*/ 	.short	(.L_1495 - .L_1494)


	//   ....[0]....
.L_1494:
        /*0284*/ 	.word	0x00000070


	//   ....[1]....
        /*0288*/ 	.word	0x00000140


	//   ....[2]....
        /*028c*/ 	.word	0x00000190


	//   ....[3]....
        /*0290*/ 	.word	0x000003c0


	//   ....[4]....
        /*0294*/ 	.word	0x00000520


	//   ....[5]....
        /*0298*/ 	.word	0x00000640


	//   ....[6]....
        /*029c*/ 	.word	0x000007a0


	//   ....[7]....
        /*02a0*/ 	.word	0x00000f60


	//   ....[8]....
        /*02a4*/ 	.word	0x000025f0


	//   ....[9]....
        /*02a8*/ 	.word	0x000026f0


	//   ....[10]....
        /*02ac*/ 	.word	0x00002ac0


	//   ....[11]....
        /*02b0*/ 	.word	0x00002c30


	//   ....[12]....
        /*02b4*/ 	.word	0x00003f50


	//   ....[13]....
        /*02b8*/ 	.word	0x00005120


	//   ....[14]....
        /*02bc*/ 	.word	0x00005180


	//   ....[15]....
        /*02c0*/ 	.word	0x000051a0


	//   ....[16]....
        /*02c4*/ 	.word	0x000051c0


	//   ....[17]....
        /*02c8*/ 	.word	0x00006a70


	//   ....[18]....
        /*02cc*/ 	.word	0x00006c70


	//   ....[19]....
        /*02d0*/ 	.word	0x00006cc0


	//   ....[20]....
        /*02d4*/ 	.word	0x00006d30


	//   ....[21]....
        /*02d8*/ 	.word	0x00006d60


	//   ....[22]....
        /*02dc*/ 	.word	0x00007bf0


	//   ....[23]....
        /*02e0*/ 	.word	0x00007c20


	//   ....[24]....
        /*02e4*/ 	.word	0x00007c40


	//   ....[25]....
        /*02e8*/ 	.word	0x00007c70


	//   ....[26]....
        /*02ec*/ 	.word	0x00007fc0


	//   ....[27]....
        /*02f0*/ 	.word	0x00007fe0


	//   ....[28]....
        /*02f4*/ 	.word	0x00008000


	//   ....[29]....
        /*02f8*/ 	.word	0x00008030


	//   ....[30]....
        /*02fc*/ 	.word	0x00008040


	//   ....[31]....
        /*0300*/ 	.word	0x00008050


	//   ....[32]....
        /*0304*/ 	.word	0x00008060


	//   ....[33]....
        /*0308*/ 	.word	0x00008070


	//   ....[34]....
        /*030c*/ 	.word	0x00008aa0


	//   ....[35]....
        /*0310*/ 	.word	0x00009530


	//   ....[36]....
        /*0314*/ 	.word	0x00009560


	//   ....[37]....
        /*0318*/ 	.word	0x00009590


	//   ....[38]....
        /*031c*/ 	.word	0x00009620


	//   ....[39]....
        /*0320*/ 	.word	0x00009660


	//   ....[40]....
        /*0324*/ 	.word	0x000096a0


	//   ....[41]....
        /*0328*/ 	.word	0x000096e0


	//   ....[42]....
        /*032c*/ 	.word	0x00009720


	//   ....[43]....
        /*0330*/ 	.word	0x00009760


	//   ....[44]....
        /*0334*/ 	.word	0x000097a0


	//   ....[45]....
        /*0338*/ 	.word	0x000097e0


	//   ....[46]....
        /*033c*/ 	.word	0x00009820


	//   ....[47]....
        /*0340*/ 	.word	0x00009860


	//   ....[48]....
        /*0344*/ 	.word	0x00009890


	//   ....[49]....
        /*0348*/ 	.word	0x000098a0


	//   ....[50]....
        /*034c*/ 	.word	0x000098b0


	//   ....[51]....
        /*0350*/ 	.word	0x000098c0


	//   ....[52]....
        /*0354*/ 	.word	0x00009920


	//   ....[53]....
        /*0358*/ 	.word	0x000099a0


	//   ....[54]....
        /*035c*/ 	.word	0x000099d0


	//   ....[55]....
        /*0360*/ 	.word	0x00009a10


	//   ....[56]....
        /*0364*/ 	.word	0x00009a30


	//   ....[57]....
        /*0368*/ 	.word	0x00009a60


	//   ....[58]....
        /*036c*/ 	.word	0x00009aa0


	//   ....[59]....
        /*0370*/ 	.word	0x0000b700


	//   ....[60]....
        /*0374*/ 	.word	0x0000bbe0


	//   ....[61]....
        /*0378*/ 	.word	0x0000bd50


	//   ....[62]....
        /*037c*/ 	.word	0x0000bda0


	//   ....[63]....
        /*0380*/ 	.word	0x0000be30


	//   ....[64]....
        /*0384*/ 	.word	0x0000bf20


	//   ....[65]....
        /*0388*/ 	.word	0x0000bfa0


	//   ....[66]....
        /*038c*/ 	.word	0x0000c050


	//   ....[67]....
        /*0390*/ 	.word	0x0000c0d0


	//   ....[68]....
        /*0394*/ 	.word	0x0000c180


	//   ....[69]....
        /*0398*/ 	.word	0x0000c200


	//   ....[70]....
        /*039c*/ 	.word	0x0000c2b0


	//   ....[71]....
        /*03a0*/ 	.word	0x0000c330


	//   ....[72]....
        /*03a4*/ 	.word	0x0000c3e0


	//   ....[73]....
        /*03a8*/ 	.word	0x0000c460


	//   ....[74]....
        /*03ac*/ 	.word	0x0000c500


	//   ....[75]....
        /*03b0*/ 	.word	0x0000c580


	//   ....[76]....
        /*03b4*/ 	.word	0x0000c630


	//   ....[77]....
        /*03b8*/ 	.word	0x0000c690


	//   ....[78]....
        /*03bc*/ 	.word	0x0000c770


	//   ....[79]....
        /*03c0*/ 	.word	0x0000c7d0


	//   ....[80]....
        /*03c4*/ 	.word	0x0000c880


	//   ....[81]....
        /*03c8*/ 	.word	0x0000c8f0


	//   ....[82]....
        /*03cc*/ 	.word	0x0000c9b0


	//   ....[83]....
        /*03d0*/ 	.word	0x0000ca20


	//   ....[84]....
        /*03d4*/ 	.word	0x0000cac0


	//   ....[85]....
        /*03d8*/ 	.word	0x0000ce50


	//----- nvinfo : EIATTR_REG_RECONFIG
	.align		4
.L_1495:
        /*03dc*/ 	.byte	0x01, 0x54
	.zero		2


	//----- nvinfo : EIATTR_SYSCALL_OFFSETS
	.align		4
        /*03e0*/ 	.byte	0x04, 0x46
        /*03e2*/ 	.short	(.L_1497 - .L_1496)


	//   ....[0]....
.L_1496:
        /*03e4*/ 	.word	0x00001260


	//   ....[1]....
        /*03e8*/ 	.word	0x00008720


	//   ....[2]....
        /*03ec*/ 	.word	0x00008860


	//   ....[3]....
        /*03f0*/ 	.word	0x00008950


	//   ....[4]....
        /*03f4*/ 	.word	0x000090a0


	//----- nvinfo : EIATTR_MBARRIER_INSTR_OFFSETS
	.align		4
.L_1497:
        /*03f8*/ 	.byte	0x04, 0x39
        /*03fa*/ 	.short	(.L_1499 - .L_1498)


	//   ....[0]....
.L_1498:
        /*03fc*/ 	.word	0x00000270
        /*0400*/ 	.word	0x000000ff
        /*0404*/ 	.word	0x00030800
        /*0408*/ 	.short	0x0100
        /*040a*/ 	.byte	0x08
	.zero		1


	//   ....[1]....
        /*040c*/ 	.word	0x00000280
        /*0410*/ 	.word	0x000000ff
        /*0414*/ 	.word	0x00030820
        /*0418*/ 	.short	0x0100
        /*041a*/ 	.byte	0x08
	.zero		1


	//   ....[2]....
        /*041c*/ 	.word	0x00000370
        /*0420*/ 	.word	0x000000ff
        /*0424*/ 	.word	0x00030830
        /*0428*/ 	.short	0x0100
        /*042a*/ 	.byte	0x08
	.zero		1


	//   ....[3]....
        /*042c*/ 	.word	0x00000380
        /*0430*/ 	.word	0x000000ff
        /*0434*/ 	.word	0x00030840
        /*0438*/ 	.short	0x0100
        /*043a*/ 	.byte	0x08
	.zero		1


	//   ....[4]....
        /*043c*/ 	.word	0x00000390
        /*0440*/ 	.word	0x000000ff
        /*0444*/ 	.word	0x00030838
        /*0448*/ 	.short	0x0100
        /*044a*/ 	.byte	0x08
	.zero		1


	//   ....[5]....
        /*044c*/ 	.word	0x000003a0
        /*0450*/ 	.word	0x000000ff
        /*0454*/ 	.word	0x00030848
        /*0458*/ 	.short	0x0100
        /*045a*/ 	.byte	0x08
	.zero		1


	//   ....[6]....
        /*045c*/ 	.word	0x000004d0
        /*0460*/ 	.word	0x000000ff
        /*0464*/ 	.word	0x00030850
        /*0468*/ 	.short	0x0100
        /*046a*/ 	.byte	0x08
	.zero		1


	//   ....[7]....
        /*046c*/ 	.word	0x000004e0
        /*0470*/ 	.word	0x000000ff
        /*0474*/ 	.word	0x00030860
        /*0478*/ 	.short	0x0100
        /*047a*/ 	.byte	0x08
	.zero		1


	//   ....[8]....
        /*047c*/ 	.word	0x000004f0
        /*0480*/ 	.word	0x000000ff
        /*0484*/ 	.word	0x00030858
        /*0488*/ 	.short	0x0100
        /*048a*/ 	.byte	0x08
	.zero		1


	//   ....[9]....
        /*048c*/ 	.word	0x00000500
        /*0490*/ 	.word	0x000000ff
        /*0494*/ 	.word	0x00030868
        /*0498*/ 	.short	0x0100
        /*049a*/ 	.byte	0x08
	.zero		1


	//   ....[10]....
        /*049c*/ 	.word	0x000005f0
        /*04a0*/ 	.word	0x000000ff
        /*04a4*/ 	.word	0x00030870
        /*04a8*/ 	.short	0x0100
        /*04aa*/ 	.byte	0x06
	.zero		1


	//   ....[11]....
        /*04ac*/ 	.word	0x00000600
        /*04b0*/ 	.word	0x000000ff
        /*04b4*/ 	.word	0x00030880
        /*04b8*/ 	.short	0x0100
        /*04ba*/ 	.byte	0x06
	.zero		1


	//   ....[12]....
        /*04bc*/ 	.word	0x00000610
        /*04c0*/ 	.word	0x000000ff
        /*04c4*/ 	.word	0x00030878
        /*04c8*/ 	.short	0x0100
        /*04ca*/ 	.byte	0x06
	.zero		1


	//   ....[13]....
        /*04cc*/ 	.word	0x00000620
        /*04d0*/ 	.word	0x000000ff
        /*04d4*/ 	.word	0x00030888
        /*04d8*/ 	.short	0x0100
        /*04da*/ 	.byte	0x06
	.zero		1


	//   ....[14]....
        /*04dc*/ 	.word	0x00000750
        /*04e0*/ 	.word	0x000000ff
        /*04e4*/ 	.word	0x00030890
        /*04e8*/ 	.short	0x0100
        /*04ea*/ 	.byte	0x08
	.zero		1


	//   ....[15]....
        /*04ec*/ 	.word	0x00000760
        /*04f0*/ 	.word	0x000000ff
        /*04f4*/ 	.word	0x000308a0
        /*04f8*/ 	.short	0x0100
        /*04fa*/ 	.byte	0x08
	.zero		1


	//   ....[16]....
        /*04fc*/ 	.word	0x00000770
        /*0500*/ 	.word	0x000000ff
        /*0504*/ 	.word	0x00030898
        /*0508*/ 	.short	0x0100
        /*050a*/ 	.byte	0x08
	.zero		1


	//   ....[17]....
        /*050c*/ 	.word	0x00000780
        /*0510*/ 	.word	0x000000ff
        /*0514*/ 	.word	0x000308a8
        /*0518*/ 	.short	0x0100
        /*051a*/ 	.byte	0x08
	.zero		1


	//   ....[18]....
        /*051c*/ 	.word	0x000008b0
        /*0520*/ 	.word	0x000000ff
        /*0524*/ 	.word	0x000308b0
        /*0528*/ 	.short	0x0100
        /*052a*/ 	.byte	0x08
	.zero		1


	//   ....[19]....
        /*052c*/ 	.word	0x000008c0
        /*0530*/ 	.word	0x000000ff
        /*0534*/ 	.word	0x000308c0
        /*0538*/ 	.short	0x0100
        /*053a*/ 	.byte	0x08
	.zero		1


	//   ....[20]....
        /*053c*/ 	.word	0x000008d0
        /*0540*/ 	.word	0x000000ff
        /*0544*/ 	.word	0x000308b8
        /*0548*/ 	.short	0x0100
        /*054a*/ 	.byte	0x08
	.zero		1


	//   ....[21]....
        /*054c*/ 	.word	0x000008e0
        /*0550*/ 	.word	0x000000ff
        /*0554*/ 	.word	0x000308c8
        /*0558*/ 	.short	0x0100
        /*055a*/ 	.byte	0x08
	.zero		1


	//   ....[22]....
        /*055c*/ 	.word	0x000012c0
        /*0560*/ 	.word	0x000000ff
        /*0564*/ 	.word	0x00030800
        /*0568*/ 	.short	0x010a
        /*056a*/ 	.byte	0x28
	.zero		1


	//   ....[23]....
        /*056c*/ 	.word	0x00001340
        /*0570*/ 	.word	0x00000004
        /*0574*/ 	.word	0x00030830
        /*0578*/ 	.short	0x010a
        /*057a*/ 	.byte	0x3f
	.zero		1


	//   ....[24]....
        /*057c*/ 	.word	0x000013f0
        /*0580*/ 	.word	0x00000004
        /*0584*/ 	.word	0x00030830
        /*0588*/ 	.short	0x010a
        /*058a*/ 	.byte	0x3f
	.zero		1


	//   ....[25]....
        /*058c*/ 	.word	0x00002820
        /*0590*/ 	.word	0x00000004
        /*0594*/ 	.word	0x00000000
        /*0598*/ 	.short	0x0101
        /*059a*/ 	.byte	0x3f
	.zero		1


	//   ....[26]....
        /*059c*/ 	.word	0x00004190
        /*05a0*/ 	.word	0x000000ff
        /*05a4*/ 	.word	0x00030830
        /*05a8*/ 	.short	0x010a
        /*05aa*/ 	.byte	0x06
	.zero		1


	//   ....[27]....
        /*05ac*/ 	.word	0x000041d0
        /*05b0*/ 	.word	0x000000ff
        /*05b4*/ 	.word	0x00030830
        /*05b8*/ 	.short	0x010a
        /*05ba*/ 	.byte	0x06
	.zero		1


	//   ....[28]....
        /*05bc*/ 	.word	0x000043f0
        /*05c0*/ 	.word	0x000000ff
        /*05c4*/ 	.word	0x00030850
        /*05c8*/ 	.short	0x010a
        /*05ca*/ 	.byte	0x06
	.zero		1


	//   ....[29]....
        /*05cc*/ 	.word	0x00004430
        /*05d0*/ 	.word	0x000000ff
        /*05d4*/ 	.word	0x00030850
        /*05d8*/ 	.short	0x010a
        /*05da*/ 	.byte	0x06
	.zero		1


	//   ....[30]....
        /*05dc*/ 	.word	0x00004ba0
        /*05e0*/ 	.word	0x00000003
        /*05e4*/ 	.word	0x00000000
        /*05e8*/ 	.short	0x0101
        /*05ea*/ 	.byte	0x3f
	.zero		1


	//   ....[31]....
        /*05ec*/ 	.word	0x00004bd0
        /*05f0*/ 	.word	0x0000000a
        /*05f4*/ 	.word	0x00000000
        /*05f8*/ 	.short	0x0101
        /*05fa*/ 	.byte	0x3f
	.zero		1


	//   ....[32]....
        /*05fc*/ 	.word	0x00006af0
        /*0600*/ 	.word	0x000000ff
        /*0604*/ 	.word	0x00030850
        /*0608*/ 	.short	0x010a
        /*060a*/ 	.byte	0x0c
	.zero		1


	//   ....[33]....
        /*060c*/ 	.word	0x00006b30
        /*0610*/ 	.word	0x000000ff
        /*0614*/ 	.word	0x00030850
        /*0618*/ 	.short	0x010a
        /*061a*/ 	.byte	0x0c
	.zero		1


	//   ....[34]....
        /*061c*/ 	.word	0x000077f0
        /*0620*/ 	.word	0x00000003
        /*0624*/ 	.word	0x00000000
        /*0628*/ 	.short	0x0101
        /*062a*/ 	.byte	0x3f
	.zero		1


	//   ....[35]....
        /*062c*/ 	.word	0x00008110
        /*0630*/ 	.word	0x000000ff
        /*0634*/ 	.word	0x00000000
        /*0638*/ 	.short	0x0101
        /*063a*/ 	.byte	0x04
	.zero		1


	//   ....[36]....
        /*063c*/ 	.word	0x00008ce0
        /*0640*/ 	.word	0x00000003
        /*0644*/ 	.word	0x00030840
        /*0648*/ 	.short	0x010a
        /*064a*/ 	.byte	0x3f
	.zero		1


	//   ....[37]....
        /*064c*/ 	.word	0x00009b60
        /*0650*/ 	.word	0x000000ff
        /*0654*/ 	.word	0x00030800
        /*0658*/ 	.short	0x0107
        /*065a*/ 	.byte	0x25
	.zero		1


	//   ....[38]....
        /*065c*/ 	.word	0x00009bd0
        /*0660*/ 	.word	0x000000ff
        /*0664*/ 	.word	0x00030800
        /*0668*/ 	.short	0x0101
        /*066a*/ 	.byte	0x25
	.zero		1


	//   ....[39]....
        /*066c*/ 	.word	0x00009c00
        /*0670*/ 	.word	0x000000ff
        /*0674*/ 	.word	0x00030820
        /*0678*/ 	.short	0x010a
        /*067a*/ 	.byte	0x25
	.zero		1


	//   ....[40]....
        /*067c*/ 	.word	0x00009ef0
        /*0680*/ 	.word	0x00000003
        /*0684*/ 	.word	0x00030840
        /*0688*/ 	.short	0x010a
        /*068a*/ 	.byte	0x3f
	.zero		1


	//   ....[41]....
        /*068c*/ 	.word	0x0000a170
        /*0690*/ 	.word	0x00000003
        /*0694*/ 	.word	0x00000060
        /*0698*/ 	.short	0x010a
        /*069a*/ 	.byte	0x3f
	.zero		1


	//   ....[42]....
        /*069c*/ 	.word	0x0000a6b0
        /*06a0*/ 	.word	0x00000003
        /*06a4*/ 	.word	0x00030840
        /*06a8*/ 	.short	0x010a
        /*06aa*/ 	.byte	0x3f
	.zero		1


	//   ....[43]....
        /*06ac*/ 	.word	0x0000a900
        /*06b0*/ 	.word	0x00000005
        /*06b4*/ 	.word	0x00000060
        /*06b8*/ 	.short	0x010a
        /*06ba*/ 	.byte	0x3f
	.zero		1


	//   ....[44]....
        /*06bc*/ 	.word	0x0000ad90
        /*06c0*/ 	.word	0x00000002
        /*06c4*/ 	.word	0x00030840
        /*06c8*/ 	.short	0x010a
        /*06ca*/ 	.byte	0x3f
	.zero		1


	//   ....[45]....
        /*06cc*/ 	.word	0x0000aff0
        /*06d0*/ 	.word	0x00000005
        /*06d4*/ 	.word	0x00000060
        /*06d8*/ 	.short	0x010a
        /*06da*/ 	.byte	0x3f
	.zero		1


	//   ....[46]....
        /*06dc*/ 	.word	0x0000b320
        /*06e0*/ 	.word	0x00000003
        /*06e4*/ 	.word	0x00030860
        /*06e8*/ 	.short	0x010a
        /*06ea*/ 	.byte	0x3f
	.zero		1


	//   ....[47]....
        /*06ec*/ 	.word	0x0000b680
        /*06f0*/ 	.word	0x00000007
        /*06f4*/ 	.word	0x00030820
        /*06f8*/ 	.short	0x010a
        /*06fa*/ 	.byte	0x3f
	.zero		1


	//   ....[48]....
        /*06fc*/ 	.word	0x0000b820
        /*0700*/ 	.word	0x00000005
        /*0704*/ 	.word	0x00000000
        /*0708*/ 	.short	0x010a
        /*070a*/ 	.byte	0x3f
	.zero		1


	//   ....[49]....
        /*070c*/ 	.word	0x0000b890
        /*0710*/ 	.word	0x00000003
        /*0714*/ 	.word	0x00000000
        /*0718*/ 	.short	0x010a
        /*071a*/ 	.byte	0x3f
	.zero		1


	//   ....[50]....
        /*071c*/ 	.word	0x0000b8f0
        /*0720*/ 	.word	0x00000005
        /*0724*/ 	.word	0x00000000
        /*0728*/ 	.short	0x010a
        /*072a*/ 	.byte	0x3f
	.zero		1


	//   ....[51]....
        /*072c*/ 	.word	0x0000b920
        /*0730*/ 	.word	0x00000003
        /*0734*/ 	.word	0x00000000
        /*0738*/ 	.short	0x010a
        /*073a*/ 	.byte	0x3f
	.zero		1


	//   ....[52]....
        /*073c*/ 	.word	0x0000b990
        /*0740*/ 	.word	0x00000003
        /*0744*/ 	.word	0x00030800
        /*0748*/ 	.short	0x010a
        /*074a*/ 	.byte	0x3f
	.zero		1


	//   ....[53]....
        /*074c*/ 	.word	0x0000b9e0
        /*0750*/ 	.word	0x00000004
        /*0754*/ 	.word	0x00030830
        /*0758*/ 	.short	0x010a
        /*075a*/ 	.byte	0x3f
	.zero		1


	//   ....[54]....
        /*075c*/ 	.word	0x0000ba40
        /*0760*/ 	.word	0x00000003
        /*0764*/ 	.word	0x00030830
        /*0768*/ 	.short	0x010a
        /*076a*/ 	.byte	0x3f
	.zero		1


	//   ....[55]....
        /*076c*/ 	.word	0x0000baa0
        /*0770*/ 	.word	0x00000003
        /*0774*/ 	.word	0x00030850
        /*0778*/ 	.short	0x010a
        /*077a*/ 	.byte	0x3f
	.zero		1


	//   ....[56]....
        /*077c*/ 	.word	0x0000bb00
        /*0780*/ 	.word	0x00000005
        /*0784*/ 	.word	0x00030850
        /*0788*/ 	.short	0x010a
        /*078a*/ 	.byte	0x3f
	.zero		1


	//   ....[57]....
        /*078c*/ 	.word	0x0000bca0
        /*0790*/ 	.word	0x00000003
        /*0794*/ 	.word	0x00030840
        /*0798*/ 	.short	0x010a
        /*079a*/ 	.byte	0x3f
	.zero		1


	//   ....[58]....
        /*079c*/ 	.word	0x0000caf0
        /*07a0*/ 	.word	0x00000009
        /*07a4*/ 	.word	0x00030820
        /*07a8*/ 	.short	0x010a
        /*07aa*/ 	.byte	0x3f
	.zero		1


	//   ....[59]....
        /*07ac*/ 	.word	0x0000cb40
        /*07b0*/ 	.word	0x00000003
        /*07b4*/ 	.word	0x00030840
        /*07b8*/ 	.short	0x010a
        /*07ba*/ 	.byte	0x3f
	.zero		1


	//   ....[60]....
        /*07bc*/ 	.word	0x0000cb90
        /*07c0*/ 	.word	0x00000003
        /*07c4*/ 	.word	0x00000060
        /*07c8*/ 	.short	0x010a
        /*07ca*/ 	.byte	0x3f
	.zero		1


	//   ....[61]....
        /*07cc*/ 	.word	0x0000cbe0
        /*07d0*/ 	.word	0x00000003
        /*07d4*/ 	.word	0x00030840
        /*07d8*/ 	.short	0x010a
        /*07da*/ 	.byte	0x3f
	.zero		1


	//   ....[62]....
        /*07dc*/ 	.word	0x0000cc30
        /*07e0*/ 	.word	0x00000005
        /*07e4*/ 	.word	0x00000060
        /*07e8*/ 	.short	0x010a
        /*07ea*/ 	.byte	0x3f
	.zero		1


	//   ....[63]....
        /*07ec*/ 	.word	0x0000cc80
        /*07f0*/ 	.word	0x00000002
        /*07f4*/ 	.word	0x00030840
        /*07f8*/ 	.short	0x010a
        /*07fa*/ 	.byte	0x3f
	.zero		1


	//   ....[64]....
        /*07fc*/ 	.word	0x0000ccd0
        /*0800*/ 	.word	0x00000005
        /*0804*/ 	.word	0x00000060
        /*0808*/ 	.short	0x010a
        /*080a*/ 	.byte	0x3f
	.zero		1


	//   ....[65]....
        /*080c*/ 	.word	0x0000cd20
        /*0810*/ 	.word	0x00000003
        /*0814*/ 	.word	0x00030860
        /*0818*/ 	.short	0x010a
        /*081a*/ 	.byte	0x3f
	.zero		1


	//   ....[66]....
        /*081c*/ 	.word	0x0000cd70
        /*0820*/ 	.word	0x00000007
        /*0824*/ 	.word	0x00030820
        /*0828*/ 	.short	0x010a
        /*082a*/ 	.byte	0x3f
	.zero		1


	//   ....[67]....
        /*082c*/ 	.word	0x0000cf10
        /*0830*/ 	.word	0x00000005
        /*0834*/ 	.word	0x00000000
        /*0838*/ 	.short	0x010a
        /*083a*/ 	.byte	0x3f
	.zero		1


	//   ....[68]....
        /*083c*/ 	.word	0x0000cf60
        /*0840*/ 	.word	0x00000003
        /*0844*/ 	.word	0x00000000
        /*0848*/ 	.short	0x010a
        /*084a*/ 	.byte	0x3f
	.zero		1


	//   ....[69]....
        /*084c*/ 	.word	0x0000cfb0
        /*0850*/ 	.word	0x00000005
        /*0854*/ 	.word	0x00000000
        /*0858*/ 	.short	0x010a
        /*085a*/ 	.byte	0x3f
	.zero		1


	//----- nvinfo : EIATTR_NUM_MBARRIERS
	.align		4
.L_1499:
        /*085c*/ 	.byte	0x03, 0x38
        /*085e*/ 	.short	0x0016


	//----- nvinfo : EIATTR_EXIT_INSTR_OFFSETS
	.align		4
        /*0860*/ 	.byte	0x04, 0x1c
        /*0862*/ 	.short	(.L_1501 - .L_1500)


	//   ....[0]....
.L_1500:
        /*0864*/ 	.word	0x00000a30


	//   ....[1]....
        /*0868*/ 	.word	0x00008220


	//   ....[2]....
        /*086c*/ 	.word	0x0000b970


	//----- nvinfo : EIATTR_MAX_THREADS
	.align		4
.L_1501:
        /*0870*/ 	.byte	0x04, 0x05
        /*0872*/ 	.short	(.L_1503 - .L_1502)
.L_1502:
        /*0874*/ 	.word	0x00000200
        /*0878*/ 	.word	0x00000001
        /*087c*/ 	.word	0x00000001


	//----- nvinfo : EIATTR_CRS_STACK_SIZE
	.align		4
.L_1503:
        /*0880*/ 	.byte	0x04, 0x1e
        /*0882*/ 	.short	(.L_1505 - .L_1504)
.L_1504:
        /*0884*/ 	.word	0x00000000


	//----- nvinfo : EIATTR_CBANK_PARAM_SIZE
	.align		4
.L_1505:
        /*0888*/ 	.byte	0x03, 0x19
        /*088a*/ 	.short	0x0a70


	//----- nvinfo : EIATTR_PARAM_CBANK
	.align		4
        /*088c*/ 	.byte	0x04, 0x0a
        /*088e*/ 	.short	(.L_1507 - .L_1506)
	.align		4
.L_1506:
        /*0890*/ 	.word	index@(.nv.constant0._ZN7cutlass13device_kernelIN5flash11enable_sm90INS1_16FlashAttnFwdSm90INS1_25CollectiveMainloopFwdSm90ILi2EN4cute5tupleIJNS5_1CILi1EEES8_S8_EEENS6_IJNS7_ILi192EEESA_NS7_ILi64EEEEEELi64ENS_6half_tEfNS_4arch4Sm90ELb0ELb0ELb0ELb0ELb0ELb0ELb0ELb0ELb1ELb1ELb0ELb0EEENS1_21CollectiveEpilogueFwdINS6_IJSA_SB_SA_EEES9_SD_SF_Li384ELb0ELb1ELb0ELb0EEENS1_29StaticPersistentTileSchedulerILb0EEEEEEEEEvNT_6ParamsE)
        /*0894*/ 	.short	0x0210
        /*0896*/ 	.short	0x0a70


	//----- nvinfo : EIATTR_SW_WAR
	.align		4
.L_1507:
        /*0898*/ 	.byte	0x04, 0x36
        /*089a*/ 	.short	(.L_1509 - .L_1508)
.L_1508:
        /*089c*/ 	.word	0x00000008
.L_1509:


//--------------------- .nv.info._ZN7cutlass13device_kernelIN5flash11enable_sm90INS1_16FlashAttnFwdSm90INS1_25CollectiveMainloopFwdSm90ILi2EN4cute5tupleIJNS5_1CILi1EEES8_S8_EEENS6_IJNS7_ILi192EEESA_NS7_ILi64EEEEEELi64ENS_6half_tEfNS_4arch4Sm90ELb0ELb0ELb0ELb1ELb0ELb0ELb0ELb0ELb1ELb1ELb0ELb0EEENS1_21CollectiveEpilogueFwdINS6_IJSA_SB_SA_EEES9_SD_SF_Li384ELb1ELb1ELb0ELb0EEENS1_36VarlenDynamicPersistentTileSchedulerILi192ELi192ELi384ELi128ELb0ELb1ELb1ELb0ELb1ELb1EEEEEEEEEvNT_6ParamsE --------------------------
	.section	.nv.info._ZN7cutlass13device_kernelIN5flash11enable_sm90INS1_16FlashAttnFwdSm90INS1_25CollectiveMainloopFwdSm90ILi2EN4cute5tupleIJNS5_1CILi1EEES8_S8_EEENS6_IJNS7_ILi192EEESA_NS7_ILi64EEEEEELi64ENS_6half_tEfNS_4arch4Sm90ELb0ELb0ELb0ELb1ELb0ELb0ELb0ELb0ELb1ELb1ELb0ELb0EEENS1_21CollectiveEpilogueFwdINS6_IJSA_SB_SA_EEES9_SD_SF_Li384ELb1ELb1ELb0ELb0EEENS1_36VarlenDynamicPersistentTileSchedulerILi192ELi192ELi384ELi128ELb0ELb1ELb1ELb0ELb1ELb1EEEEEEEEEvNT_6ParamsE,"",@"SHT_CUDA_INFO"
	.sectionflags	@""
	.align	4


	//----- nvinfo : EIATTR_CUDA_API_VERSION
	.align		4
        /*0000*/ 	.byte	0x04, 0x37
        /*0002*/ 	.short	(.L_1511 - .L_1510)
.L_1510:
        /*0004*/ 	.word	0x00000082


	//----- nvinfo : EIATTR_KPARAM_INFO
	.align		4
.L_1511:
        /*0008*/ 	.byte	0x04, 0x17
        /*000a*/ 	.short	(.L_1513 - .L_1512)
.L_1512:
        /*000c*/ 	.word	0x00000000
        /*0010*/ 	.short	0x0000
        /*0012*/ 	.short	0x0070
        /*0014*/ 	.byte	0x00, 0xf0, 0x01, 0x2a


	//----- nvinfo : EIATTR_SPARSE_MMA_MASK
	.align		4
.L_1513:
        /*0018*/ 	.byte	0x03, 0x50
        /*001a*/ 	.short	0x0000


	//----- nvinfo : EIATTR_MAXREG_COUNT
	.align		4
        /*001c*/ 	.byte	0x03, 0x1b
        /*001e*/ 	.short	0x0080


	//----- nvinfo : EIATTR_NUM_BARRIERS
	.align		4
        /*0020*/ 	.byte	0x02, 0x4c
        /*0022*/ 	.byte	0x10
	.zero		1


	//----- nvinfo : EIATTR_EXTERNS
	.align		4
        /*0024*/ 	.byte	0x04, 0x0f
        /*0026*/ 	.short	(.L_1515 - .L_1514)


	//   ....[0]....
	.align		4
.L_1514:
        /*0028*/ 	.word	index@(__assertfail)


	//----- nvinfo : EIATTR_ANNOTATIONS
	.align		4
.L_1515:
        /*002c*/ 	.byte	0x04, 0x55
        /*002e*/ 	.short	(.L_1517 - .L_1516)


	//   ....[0]....
.L_1516:
        /* <DEDUP_REMOVED lines=24> */


	//----- nvinfo : EIATTR_MERCURY_ISA_VERSION
	.align		4
.L_1517:
        /*0198*/ 	.byte	0x03, 0x5f
        /*019a*/ 	.short	0x0101


	//----- nvinfo : EIATTR_UNUSED_LOAD_BYTE_OFFSET
	.align		4
        /*019c*/ 	.byte	0x04, 0x44
        /*019e*/ 	.short	(.L_1519 - .L_1518)


	//   ....[0]....
.L_1518:
        /*01a0*/ 	.word	0x00000a50
        /*01a4*/ 	.word	0x0000fff0


	//   ....[1]....
        /*01a8*/ 	.word	0x000078a0
        /*01ac*/ 	.word	0x0000fff0


	//----- nvinfo : EIATTR_INT_WARP_WIDE_INSTR_OFFSETS
	.align		4
.L_1519:
        /*01b0*/ 	.byte	0x04, 0x31
        /*01b2*/ 	.short	(.L_1521 - .L_1520)


	//   ....[0]....
.L_1520:
        /*01b4*/ 	.word	0x00000130


	//   ....[1]....
        /*01b8*/ 	.word	0x00000170


	//   ....[2]....
        /*01bc*/ 	.word	0x000001e0


	//   ....[3]....
        /*01c0*/ 	.word	0x0000a220


	//   ....[4]....
        /*01c4*/ 	.word	0x0000a2b0


	//   ....[5]....
        /*01c8*/ 	.word	0x0000d350


	//   ....[6]....
        /*01cc*/ 	.word	0x0000d3e0


	//----- nvinfo : EIATTR_COOP_GROUP_MASK_REGIDS
	.align		4
.L_1521:
        /*01d0*/ 	.byte	0x04, 0x29
        /*01d2*/ 	.short	(.L_1523 - .L_1522)


	//   ....[0]....
.L_1522:
        /*01d4*/ 	.word	0xffffffff


	//   ....[1]....
        /*01d8*/ 	.word	0xffffffff


	//   ....[2]....
        /*01dc*/ 	.word	0xffffffff


	//   ....[3]....
        /*01e0*/ 	.word	0xffffffff


	//   ....[4]....
        /*01e4*/ 	.word	0xffffffff


	//   ....[5]....
        /*01e8*/ 	.word	0xffffffff


	//   ....[6]....
        /*01ec*/ 	.word	0xffffffff


	//   ....[7]....
        /*01f0*/ 	.word	0xffffffff


	//   ....[8]....
        /*01f4*/ 	.word	0xffffffff


	//   ....[9]....
        /*01f8*/ 	.word	0xffffffff


	//   ....[10]....
        /*01fc*/ 	.word	0xffffffff


	//   ....[11]....
        /*0200*/ 	.word	0xffffffff


	//   ....[12]....
        /*0204*/ 	.word	0xffffffff


	//   ....[13]....
        /*0208*/ 	.word	0xffffffff


	//   ....[14]....
        /*020c*/ 	.word	0xffffffff


	//   ....[15]....
        /*0210*/ 	.word	0xffffffff


	//   ....[16]....
        /*0214*/ 	.word	0xffffffff


	//   ....[17]....
        /*0218*/ 	.word	0xffffffff


	//   ....[18]....
        /*021c*/ 	.word	0xffffffff


	//   ....[19]....
        /*0220*/ 	.word	0xffffffff


	//   ....[20]....
        /*0224*/ 	.word	0xffffffff


	//   ....[21]....
        /*0228*/ 	.word	0xffffffff


	//   ....[22]....
        /*022c*/ 	.word	0xffffffff


	//   ....[23]....
        /*0230*/ 	.word	0xffffffff


	//   ....[24]....
        /*0234*/ 	.word	0xffffffff


	//   ....[25]....
        /*0238*/ 	.word	0xffffffff


	//   ....[26]....
        /*023c*/ 	.word	0xffffffff


	//   ....[27]....
        /*0240*/ 	.word	0xffffffff


	//   ....[28]....
        /*0244*/ 	.word	0xffffffff


	//   ....[29]....
        /*0248*/ 	.word	0xffffffff


	//   ....[30]....
        /*024c*/ 	.word	0xffffffff


	//   ....[31]....
        /*0250*/ 	.word	0xffffffff


	//   ....[32]....
        /*0254*/ 	.word	0xffffffff


	//   ....[33]....
        /*0258*/ 	.word	0xffffffff


	//   ....[34]....
        /*025c*/ 	.word	0xffffffff


	//   ....[35]....
        /*0260*/ 	.word	0xffffffff


	//   ....[36]....
        /*0264*/ 	.word	0xffffffff


	//   ....[37]....
        /*0268*/ 	.word	0xffffffff


	//   ....[38]....
        /*026c*/ 	.word	0xffffffff


	//   ....[39]....
        /*0270*/ 	.word	0xffffffff


	//   ....[40]....
        /*0274*/ 	.word	0xffffffff


	//   ....[41]....
        /*0278*/ 	.word	0xffffffff


	//   ....[42]....
        /*027c*/ 	.word	0xffffffff


	//   ....[43]....
        /*0280*/ 	.word	0xffffffff


	//   ....[44]....
        /*0284*/ 	.word	0xffffffff


	//   ....[45]....
        /*0288*/ 	.word	0xffffffff


	//   ....[46]....
        /*028c*/ 	.word	0xffffffff


	//   ....[47]....
        /*0290*/ 	.word	0xffffffff


	//   ....[48]....
        /*0294*/ 	.word	0xffffffff


	//   ....[49]....
        /*0298*/ 	.word	0xffffffff


	//   ....[50]....
        /*029c*/ 	.word	0xffffffff


	//   ....[51]....
        /*02a0*/ 	.word	0xffffffff


	//   ....[52]....
        /*02a4*/ 	.word	0xffffffff


	//   ....[53]....
        /*02a8*/ 	.word	0xffffffff


	//   ....[54]....
        /*02ac*/ 	.word	0xffffffff


	//   ....[55]....
        /*02b0*/ 	.word	0xffffffff


	//   ....[56]....
        /*02b4*/ 	.word	0xffffffff


	//   ....[57]....
        /*02b8*/ 	.word	0xffffffff


	//   ....[58]....
        /*02bc*/ 	.word	0xffffffff


	//   ....[59]....
        /*02c0*/ 	.word	0xffffffff


	//   ....[60]....
        /*02c4*/ 	.word	0xffffffff


	//   ....[61]....
        /*02c8*/ 	.word	0xffffffff


	//   ....[62]....
        /*02cc*/ 	.word	0xffffffff


	//   ....[63]....
        /*02d0*/ 	.word	0xffffffff


	//   ....[64]....
        /*02d4*/ 	.word	0xffffffff


	//   ....[65]....
        /*02d8*/ 	.word	0xffffffff


	//   ....[66]....
        /*02dc*/ 	.word	0xffffffff


	//   ....[67]....
        /*02e0*/ 	.word	0xffffffff


	//   ....[68]....
        /*02e4*/ 	.word	0xffffffff


	//   ....[69]....
        /*02e8*/ 	.word	0xffffffff


	//   ....[70]....
        /*02ec*/ 	.word	0xffffffff


	//   ....[71]....
        /*02f0*/ 	.word	0xffffffff


	//   ....[72]....
        /*02f4*/ 	.word	0xffffffff


	//   ....[73]....
        /*02f8*/ 	.word	0xffffffff


	//   ....[74]....
        /*02fc*/ 	.word	0xffffffff


	//   ....[75]....
        /*0300*/ 	.word	0xffffffff


	//   ....[76]....
        /*0304*/ 	.word	0xffffffff


	//   ....[77]....
        /*0308*/ 	.word	0xffffffff


	//   ....[78]....
        /*030c*/ 	.word	0xffffffff


	//   ....[79]....
        /*0310*/ 	.word	0xffffffff


	//   ....[80]....
        /*0314*/ 	.word	0xffffffff


	//   ....[81]....
        /*0318*/ 	.word	0xffffffff


	//   ....[82]....
        /*031c*/ 	.word	0xffffffff


	//   ....[83]....
        /*0320*/ 	.word	0xffffffff


	//   ....[84]....
        /*0324*/ 	.word	0xffffffff


	//   ....[85]....
        /*0328*/ 	.word	0xffffffff


	//   ....[86]....
        /*032c*/ 	.word	0xffffffff


	//   ....[87]....
        /*0330*/ 	.word	0xffffffff


	//   ....[88]....
        /*0334*/ 	.word	0xffffffff


	//   ....[89]....
        /*0338*/ 	.word	0xffffffff


	//   ....[90]....
        /*033c*/ 	.word	0xffffffff


	//   ....[91]....
        /*0340*/ 	.word	0xffffffff


	//   ....[92]....
        /*0344*/ 	.word	0xffffffff


	//   ....[93]....
        /*0348*/ 	.word	0xffffffff


	//   ....[94]....
        /*034c*/ 	.word	0xffffffff


	//   ....[95]....
        /*0350*/ 	.word	0xffffffff


	//   ....[96]....
        /*0354*/ 	.word	0xffffffff


	//   ....[97]....
        /*0358*/ 	.word	0xffffffff


	//   ....[98]....
        /*035c*/ 	.word	0xffffffff


	//   ....[99]....
        /*0360*/ 	.word	0xffffffff


	//   ....[100]....
        /*0364*/ 	.word	0xffffffff


	//   ....[101]....
        /*0368*/ 	.word	0x0500000f


	//   ....[102]....
        /*036c*/ 	.word	0x0500000f


	//   ....[103]....
        /*0370*/ 	.word	0x0500000f


	//   ....[104]....
        /*0374*/ 	.word	0x0500000f


	//   ....[105]....
        /*0378*/ 	.word	0x0500000f


	//   ....[106]....
        /*037c*/ 	.word	0x0500000f


	//   ....[107]....
        /*0380*/ 	.word	0x0500000f


	//   ....[108]....
        /*0384*/ 	.word	0x0500000f


	//   ....[109]....
        /*0388*/ 	.word	0x0500000f


	//   ....[110]....
        /*038c*/ 	.word	0x0500000f


	//   ....[111]....
        /*0390*/ 	.word	0x0500000f


	//   ....[112]....
        /*0394*/ 	.word	0x0500000f


	//   ....[113]....
        /*0398*/ 	.word	0x0500000f


	//   ....[114]....
        /*039c*/ 	.word	0x0500000f


	//   ....[115]....
        /*03a0*/ 	.word	0x0500000f


	//   ....[116]....
        /*03a4*/ 	.word	0x0500000f


	//   ....[117]....
        /*03a8*/ 	.word	0x0500000f


	//   ....[118]....
        /*03ac*/ 	.word	0x0500000f


	//   ....[119]....
        /*03b0*/ 	.word	0x0500000f


	//   ....[120]....
        /*03b4*/ 	.word	0x0500000f


	//   ....[121]....
        /*03b8*/ 	.word	0x0500000f


	//   ....[122]....
        /*03bc*/ 	.word	0x0500000f


	//   ....[123]....
        /*03c0*/ 	.word	0x0500000f


	//   ....[124]....
        /*03c4*/ 	.word	0x0500000f


	//   ....[125]....
        /*03c8*/ 	.word	0x0500000f


	//   ....[126]....
        /*03cc*/ 	.word	0x0500000f


	//   ....[127]....
        /*03d0*/ 	.word	0x0500000f


	//   ....[128]....
        /*03d4*/ 	.word	0x0500000f


	//   ....[129]....
        /*03d8*/ 	.word	0x0500000f


	//   ....[130]....
        /*03dc*/ 	.word	0x0500000f


	//   ....[131]....
        /*03e0*/ 	.word	0x0500000f


	//   ....[132]....
        /*03e4*/ 	.word	0x0500000f


	//   ....[133]....
        /*03e8*/ 	.word	0x0500000f


	//   ....[134]....
        /*03ec*/ 	.word	0x0500000f


	//   ....[135]....
        /*03f0*/ 	.word	0x0500000f


	//   ....[136]....
        /*03f4*/ 	.word	0x0500000f


	//   ....[137]....
        /*03f8*/ 	.word	0x0500000f


	//   ....[138]....
        /*03fc*/ 	.word	0x0500000f


	//   ....[139]....
        /*0400*/ 	.word	0x0500000f


	//   ....[140]....
        /*0404*/ 	.word	0x0500000f


	//   ....[141]....
        /*0408*/ 	.word	0x0500000f


	//   ....[142]....
        /*040c*/ 	.word	0x0500000f


	//   ....[143]....
        /*0410*/ 	.word	0x0500000f


	//----- nvinfo : EIATTR_COOP_GROUP_INSTR_OFFSETS
	.align		4
.L_1523:
        /*0414*/ 	.byte	0x04, 0x28
        /*0416*/ 	.short	(.L_1525 - .L_1524)


	//   ....[0]....
.L_1524:
        /*0418*/ 	.word	0x00000070


	//   ....[1]....
        /*041c*/ 	.word	0x00000140


	//   ....[2]....
        /*0420*/ 	.word	0x00000190


	//   ....[3]....
        /*0424*/ 	.word	0x000003c0


	//   ....[4]....
        /*0428*/ 	.word	0x00000520


	//   ....[5]....
        /*042c*/ 	.word	0x00000640


	//   ....[6]....
        /*0430*/ 	.word	0x000007a0


	//   ....[7]....
        /*0434*/ 	.word	0x00001470


	//   ....[8]....
        /*0438*/ 	.word	0x000028e0


	//   ....[9]....
        /*043c*/ 	.word	0x000029e0


	//   ....[10]....
        /*0440*/ 	.word	0x00002e60


	//   ....[11]....
        /*0444*/ 	.word	0x00002f90


	//   ....[12]....
        /*0448*/ 	.word	0x00004290


	//   ....[13]....
        /*044c*/ 	.word	0x00005430


	//   ....[14]....
        /*0450*/ 	.word	0x00005490


	//   ....[15]....
        /*0454*/ 	.word	0x000054b0


	//   ....[16]....
        /*0458*/ 	.word	0x000054d0


	//   ....[17]....
        /*045c*/ 	.word	0x00006d80


	//   ....[18]....
        /*0460*/ 	.word	0x00006e90


	//   ....[19]....
        /*0464*/ 	.word	0x00006ed0


	//   ....[20]....
        /*0468*/ 	.word	0x00007040


	//   ....[21]....
        /*046c*/ 	.word	0x00007060


	//   ....[22]....
        /*0470*/ 	.word	0x00008060


	//   ....[23]....
        /*0474*/ 	.word	0x000080a0


	//   ....[24]....
        /*0478*/ 	.word	0x000080d0


	//   ....[25]....
        /*047c*/ 	.word	0x00008100


	//   ....[26]....
        /*0480*/ 	.word	0x00008600


	//   ....[27]....
        /*0484*/ 	.word	0x00008640


	//   ....[28]....
        /*0488*/ 	.word	0x00008670


	//   ....[29]....
        /*048c*/ 	.word	0x000086b0


	//   ....[30]....
        /*0490*/ 	.word	0x000086c0


	//   ....[31]....
        /*0494*/ 	.word	0x000086f0


	//   ....[32]....
        /*0498*/ 	.word	0x00008710


	//   ....[33]....
        /*049c*/ 	.word	0x00008730


	//   ....[34]....
        /*04a0*/ 	.word	0x00009000


	//   ....[35]....
        /*04a4*/ 	.word	0x00009030


	//   ....[36]....
        /*04a8*/ 	.word	0x00009070


	//   ....[37]....
        /*04ac*/ 	.word	0x000090a0


	//   ....[38]....
        /*04b0*/ 	.word	0x000090d0


	//   ....[39]....
        /*04b4*/ 	.word	0x000090e0


	//   ....[40]....
        /*04b8*/ 	.word	0x000090f0


	//   ....[41]....
        /*04bc*/ 	.word	0x00009110


	//   ....[42]....
        /*04c0*/ 	.word	0x00009260


	//   ....[43]....
        /*04c4*/ 	.word	0x00009430


	//   ....[44]....
        /*04c8*/ 	.word	0x00009460


	//   ....[45]....
        /*04cc*/ 	.word	0x00009490


	//   ....[46]....
        /*04d0*/ 	.word	0x000094c0


	//   ....[47]....
        /*04d4*/ 	.word	0x000094f0


	//   ....[48]....
        /*04d8*/ 	.word	0x00009520


	//   ....[49]....
        /*04dc*/ 	.word	0x00009690


	//   ....[50]....
        /*04e0*/ 	.word	0x000096c0


	//   ....[51]....
        /*04e4*/ 	.word	0x000096f0


	//   ....[52]....
        /*04e8*/ 	.word	0x00009720


	//   ....[53]....
        /*04ec*/ 	.word	0x00009750


	//   ....[54]....
        /*04f0*/ 	.word	0x00009780


	//   ....[55]....
        /*04f4*/ 	.word	0x00009810


	//   ....[56]....
        /*04f8*/ 	.word	0x00009840


	//   ....[57]....
        /*04fc*/ 	.word	0x000098c0


	//   ....[58]....
        /*0500*/ 	.word	0x0000a7e0


	//   ....[59]....
        /*0504*/ 	.word	0x0000b3a0


	//   ....[60]....
        /*0508*/ 	.word	0x0000b3b0


	//   ....[61]....
        /*050c*/ 	.word	0x0000b3c0


	//   ....[62]....
        /*0510*/ 	.word	0x0000b3e0


	//   ....[63]....
        /*0514*/ 	.word	0x0000b470


	//   ....[64]....
        /*0518*/ 	.word	0x0000b490


	//   ....[65]....
        /*051c*/ 	.word	0x0000b510


	//   ....[66]....
        /*0520*/ 	.word	0x0000b530


	//   ....[67]....
        /*0524*/ 	.word	0x0000b5b0


	//   ....[68]....
        /*0528*/ 	.word	0x0000b5d0


	//   ....[69]....
        /*052c*/ 	.word	0x0000b650


	//   ....[70]....
        /*0530*/ 	.word	0x0000b670


	//   ....[71]....
        /*0534*/ 	.word	0x0000b6f0


	//   ....[72]....
        /*0538*/ 	.word	0x0000b710


	//   ....[73]....
        /*053c*/ 	.word	0x0000b790


	//   ....[74]....
        /*0540*/ 	.word	0x0000b7b0


	//   ....[75]....
        /*0544*/ 	.word	0x0000b7c0


	//   ....[76]....
        /*0548*/ 	.word	0x0000b830


	//   ....[77]....
        /*054c*/ 	.word	0x0000b880


	//   ....[78]....
        /*0550*/ 	.word	0x0000b920


	//   ....[79]....
        /*0554*/ 	.word	0x0000b940


	//   ....[80]....
        /*0558*/ 	.word	0x0000b960


	//   ....[81]....
        /*055c*/ 	.word	0x0000b9c0


	//   ....[82]....
        /*0560*/ 	.word	0x0000b9f0


	//   ....[83]....
        /*0564*/ 	.word	0x0000d890


	//   ....[84]....
        /*0568*/ 	.word	0x0000d8c0


	//   ....[85]....
        /*056c*/ 	.word	0x0000d8f0


	//   ....[86]....
        /*0570*/ 	.word	0x0000d920


	//   ....[87]....
        /*0574*/ 	.word	0x0000d950


	//   ....[88]....
        /*0578*/ 	.word	0x0000d980


	//   ....[89]....
        /*057c*/ 	.word	0x0000d9b0


	//   ....[90]....
        /*0580*/ 	.word	0x0000d9e0


	//   ....[91]....
        /*0584*/ 	.word	0x0000db60


	//   ....[92]....
        /*0588*/ 	.word	0x0000db90


	//   ....[93]....
        /*058c*/ 	.word	0x0000dbc0


	//   ....[94]....
        /*0590*/ 	.word	0x0000dbf0


	//   ....[95]....
        /*0594*/ 	.word	0x0000dc20


	//   ....[96]....
        /*0598*/ 	.word	0x0000dc50


	//   ....[97]....
        /*059c*/ 	.word	0x0000dd10


	//   ....[98]....
        /*05a0*/ 	.word	0x0000dd30


	//   ....[99]....
        /*05a4*/ 	.word	0x0000dda0


	//   ....[100]....
        /*05a8*/ 	.word	0x0000e210


	//   ....[101]....
        /*05ac*/ 	.word	0x0000e6f0


	//   ....[102]....
        /*05b0*/ 	.word	0x0000e8a0


	//   ....[103]....
        /*05b4*/ 	.word	0x0000e8f0


	//   ....[104]....
        /*05b8*/ 	.word	0x0000e950


	//   ....[105]....
        /*05bc*/ 	.word	0x0000ea40


	//   ....[106]....
        /*05c0*/ 	.word	0x0000eaa0


	//   ....[107]....
        /*05c4*/ 	.word	0x0000eba0


	//   ....[108]....
        /*05c8*/ 	.word	0x0000ec00


	//   ....[109]....
        /*05cc*/ 	.word	0x0000ed00


	//   ....[110]....
        /*05d0*/ 	.word	0x0000ed60


	//   ....[111]....
        /*05d4*/ 	.word	0x0000ee60


	//   ....[112]....
        /*05d8*/ 	.word	0x0000eec0


	//   ....[113]....
        /*05dc*/ 	.word	0x0000efc0


	//   ....[114]....
        /*05e0*/ 	.word	0x0000f020


	//   ....[115]....
        /*05e4*/ 	.word	0x0000f120


	//   ....[116]....
        /*05e8*/ 	.word	0x0000f180


	//   ....[117]....
        /*05ec*/ 	.word	0x0000f230


	//   ....[118]....
        /*05f0*/ 	.word	0x0000f300


	//   ....[119]....
        /*05f4*/ 	.word	0x0000f3c0


	//   ....[120]....
        /*05f8*/ 	.word	0x0000f420


	//   ....[121]....
        /*05fc*/ 	.word	0x0000f4f0


	//   ....[122]....
        /*0600*/ 	.word	0x0000f550


	//   ....[123]....
        /*0604*/ 	.word	0x0000f610


	//   ....[124]....
        /*0608*/ 	.word	0x0000f690


	//   ....[125]....
        /*060c*/ 	.word	0x0000f740


	//   ....[126]....
        /*0610*/ 	.word	0x0000fa50


	//   ....[127]....
        /*0614*/ 	.word	0x0000faf0


	//   ....[128]....
        /*0618*/ 	.word	0x0000fc10


	//   ....[129]....
        /*061c*/ 	.word	0x0000fc80


	//   ....[130]....
        /*0620*/ 	.word	0x0000fcf0


	//   ....[131]....
        /*0624*/ 	.word	0x0000fd60


	//   ....[132]....
        /*0628*/ 	.word	0x0000fdd0


	//   ....[133]....
        /*062c*/ 	.word	0x0000fe50


	//   ....[134]....
        /*0630*/ 	.word	0x0000fee0


	//   ....[135]....
        /*0634*/ 	.word	0x0000ff70


	//   ....[136]....
        /*0638*/ 	.word	0x0000ffe0


	//   ....[137]....
        /*063c*/ 	.word	0x00010050


	//   ....[138]....
        /*0640*/ 	.word	0x000100c0


	//   ....[139]....
        /*0644*/ 	.word	0x00010140


	//   ....[140]....
        /*0648*/ 	.word	0x000101b0


	//   ....[141]....
        /*064c*/ 	.word	0x00010250


	//   ....[142]....
        /*0650*/ 	.word	0x000102e0


	//   ....[143]....
        /*0654*/ 	.word	0x00010400


	//----- nvinfo : EIATTR_REG_RECONFIG
	.align		4
.L_1525:
        /*0658*/ 	.byte	0x01, 0x54
	.zero		2


	//----- nvinfo : EIATTR_SYSCALL_OFFSETS
	.align		4
        /*065c*/ 	.byte	0x04, 0x46
        /*065e*/ 	.short	(.L_1527 - .L_1526)


	//   ....[0]....
.L_1526:
        /*0660*/ 	.word	0x000015f0


	//   ....[1]....
        /*0664*/ 	.word	0x0000a410


	//   ....[2]....
        /*0668*/ 	.word	0x0000a560


	//   ....[3]....
        /*066c*/ 	.word	0x0000a660


	//   ....[4]....
        /*0670*/ 	.word	0x0000ae90


	//----- nvinfo : EIATTR_MBARRIER_INSTR_OFFSETS
	.align		4
.L_1527:
        /*0674*/ 	.byte	0x04, 0x39
        /*0676*/ 	.short	(.L_1529 - .L_1528)


	//   ....[0]....
.L_1528:
        /*0678*/ 	.word	0x00000270
        /*067c*/ 	.word	0x000000ff
        /*0680*/ 	.word	0x00030800
        /*0684*/ 	.short	0x0100
        /*0686*/ 	.byte	0x08
	.zero		1


	//   ....[1]....
        /*0688*/ 	.word	0x00000280
        /*068c*/ 	.word	0x000000ff
        /*0690*/ 	.word	0x00030820
        /*0694*/ 	.short	0x0100
        /*0696*/ 	.byte	0x08
	.zero		1


	//   ....[2]....
        /*0698*/ 	.word	0x00000370
        /*069c*/ 	.word	0x000000ff
        /*06a0*/ 	.word	0x00030830
        /*06a4*/ 	.short	0x0100
        /*06a6*/ 	.byte	0x08
	.zero		1


	//   ....[3]....
        /*06a8*/ 	.word	0x00000380
        /*06ac*/ 	.word	0x000000ff
        /*06b0*/ 	.word	0x00030840
        /*06b4*/ 	.short	0x0100
        /*06b6*/ 	.byte	0x08
	.zero		1


	//   ....[4]....
        /*06b8*/ 	.word	0x00000390
        /*06bc*/ 	.word	0x000000ff
        /*06c0*/ 	.word	0x00030838
        /*06c4*/ 	.short	0x0100
        /*06c6*/ 	.byte	0x08
	.zero		1


	//   ....[5]....
        /*06c8*/ 	.word	0x000003a0
        /*06cc*/ 	.word	0x000000ff
        /*06d0*/ 	.word	0x00030848
        /*06d4*/ 	.short	0x0100
        /*06d6*/ 	.byte	0x08
	.zero		1


	//   ....[6]....
        /*06d8*/ 	.word	0x000004d0
        /*06dc*/ 	.word	0x000000ff
        /*06e0*/ 	.word	0x00030850
        /*06e4*/ 	.short	0x0100
        /*06e6*/ 	.byte	0x08
	.zero		1


	//   ....[7]....
        /*06e8*/ 	.word	0x000004e0
        /*06ec*/ 	.word	0x000000ff
        /*06f0*/ 	.word	0x00030860
        /*06f4*/ 	.short	0x0100
        /*06f6*/ 	.byte	0x08
	.zero		1


	//   ....[8]....
        /*06f8*/ 	.word	0x000004f0
        /*06fc*/ 	.word	0x000000ff
        /*0700*/ 	.word	0x00030858
        /*0704*/ 	.short	0x0100
        /*0706*/ 	.byte	0x08
	.zero		1


	//   ....[9]....
        /*0708*/ 	.word	0x00000500
        /*070c*/ 	.word	0x000000ff
        /*0710*/ 	.word	0x00030868
        /*0714*/ 	.short	0x0100
        /*0716*/ 	.byte	0x08
	.zero		1


	//   ....[10]....
        /*0718*/ 	.word	0x000005f0
        /*071c*/ 	.word	0x000000ff
        /*0720*/ 	.word	0x00030870
        /*0724*/ 	.short	0x0100
        /*0726*/ 	.byte	0x06
	.zero		1


	//   ....[11]....
        /*0728*/ 	.word	0x00000600
        /*072c*/ 	.word	0x000000ff
        /*0730*/ 	.word	0x00030880
        /*0734*/ 	.short	0x0100
        /*0736*/ 	.byte	0x06
	.zero		1


	//   ....[12]....
        /*0738*/ 	.word	0x00000610
        /*073c*/ 	.word	0x000000ff
        /*0740*/ 	.word	0x00030878
        /*0744*/ 	.short	0x0100
        /*0746*/ 	.byte	0x06
	.zero		1


	//   ....[13]....
        /*0748*/ 	.word	0x00000620
        /*074c*/ 	.word	0x000000ff
        /*0750*/ 	.word	0x00030888
        /*0754*/ 	.short	0x0100
        /*0756*/ 	.byte	0x06
	.zero		1


	//   ....[14]....
        /*0758*/ 	.word	0x00000750
        /*075c*/ 	.word	0x000000ff
        /*0760*/ 	.word	0x00030890
        /*0764*/ 	.short	0x0100
        /*0766*/ 	.byte	0x08
	.zero		1


	//   ....[15]....
        /*0768*/ 	.word	0x00000760
        /*076c*/ 	.word	0x000000ff
        /*0770*/ 	.word	0x000308a0
        /*0774*/ 	.short	0x0100
        /*0776*/ 	.byte	0x08
	.zero		1


	//   ....[16]....
        /*0778*/ 	.word	0x00000770
        /*077c*/ 	.word	0x000000ff
        /*0780*/ 	.word	0x00030898
        /*0784*/ 	.short	0x0100
        /*0786*/ 	.byte	0x08
	.zero		1


	//   ....[17]....
        /*0788*/ 	.word	0x00000780
        /*078c*/ 	.word	0x000000ff
        /*0790*/ 	.word	0x000308a8
        /*0794*/ 	.short	0x0100
        /*0796*/ 	.byte	0x08
	.zero		1


	//   ....[18]....
        /*0798*/ 	.word	0x000008b0
        /*079c*/ 	.word	0x000000ff
        /*07a0*/ 	.word	0x000308b0
        /*07a4*/ 	.short	0x0100
        /*07a6*/ 	.byte	0x08
	.zero		1


	//   ....[19]....
        /*07a8*/ 	.word	0x000008c0
        /*07ac*/ 	.word	0x000000ff
        /*07b0*/ 	.word	0x000308c0
        /*07b4*/ 	.short	0x0100
        /*07b6*/ 	.byte	0x08
	.zero		1


	//   ....[20]....
        /*07b8*/ 	.word	0x000008d0
        /*07bc*/ 	.word	0x000000ff
        /*07c0*/ 	.word	0x000308b8
        /*07c4*/ 	.short	0x0100
        /*07c6*/ 	.byte	0x08
	.zero		1


	//   ....[21]....
        /*07c8*/ 	.word	0x000008e0
        /*07cc*/ 	.word	0x000000ff
        /*07d0*/ 	.word	0x000308c8
        /*07d4*/ 	.short	0x0100
        /*07d6*/ 	.byte	0x08
	.zero		1


	//   ....[22]....
        /*07d8*/ 	.word	0x00001670
        /*07dc*/ 	.word	0x000000ff
        /*07e0*/ 	.word	0x00030800
        /*07e4*/ 	.short	0x010a
        /*07e6*/ 	.byte	0x27
	.zero		1


	//   ....[23]....
        /*07e8*/ 	.word	0x000016f0
        /*07ec*/ 	.word	0x00000004
        /*07f0*/ 	.word	0x00030830
        /*07f4*/ 	.short	0x010a
        /*07f6*/ 	.byte	0x3f
	.zero		1


	//   ....[24]....
        /*07f8*/ 	.word	0x00001760
        /*07fc*/ 	.word	0x00000004
        /*0800*/ 	.word	0x00030830
        /*0804*/ 	.short	0x010a
        /*0806*/ 	.byte	0x3f
	.zero		1


	//   ....[25]....
        /*0808*/ 	.word	0x00002f30
        /*080c*/ 	.word	0x00000004
        /*0810*/ 	.word	0x00000000
        /*0814*/ 	.short	0x0101
        /*0816*/ 	.byte	0x3f
	.zero		1


	//   ....[26]....
        /*0818*/ 	.word	0x000044d0
        /*081c*/ 	.word	0x000000ff
        /*0820*/ 	.word	0x00030830
        /*0824*/ 	.short	0x010a
        /*0826*/ 	.byte	0x06
	.zero		1


	//   ....[27]....
        /*0828*/ 	.word	0x00004510
        /*082c*/ 	.word	0x000000ff
        /*0830*/ 	.word	0x00030830
        /*0834*/ 	.short	0x010a
        /*0836*/ 	.byte	0x06
	.zero		1


	//   ....[28]....
        /*0838*/ 	.word	0x00004710
        /*083c*/ 	.word	0x000000ff
        /*0840*/ 	.word	0x00030850
        /*0844*/ 	.short	0x010a
        /*0846*/ 	.byte	0x06
	.zero		1


	//   ....[29]....
        /*0848*/ 	.word	0x00004750
        /*084c*/ 	.word	0x000000ff
        /*0850*/ 	.word	0x00030850
        /*0854*/ 	.short	0x010a
        /*0856*/ 	.byte	0x06
	.zero		1


	//   ....[30]....
        /*0858*/ 	.word	0x00004eb0
        /*085c*/ 	.word	0x00000003
        /*0860*/ 	.word	0x00000000
        /*0864*/ 	.short	0x0101
        /*0866*/ 	.byte	0x3f
	.zero		1


	//   ....[31]....
        /*0868*/ 	.word	0x00004ee0
        /*086c*/ 	.word	0x0000000a
        /*0870*/ 	.word	0x00000000
        /*0874*/ 	.short	0x0101
        /*0876*/ 	.byte	0x3f
	.zero		1


	//   ....[32]....
        /*0878*/ 	.word	0x00006e00
        /*087c*/ 	.word	0x000000ff
        /*0880*/ 	.word	0x00030850
        /*0884*/ 	.short	0x010a
        /*0886*/ 	.byte	0x0c
	.zero		1


	//   ....[33]....
        /*0888*/ 	.word	0x00006e40
        /*088c*/ 	.word	0x000000ff
        /*0890*/ 	.word	0x00030850
        /*0894*/ 	.short	0x010a
        /*0896*/ 	.byte	0x0c
	.zero		1


	//   ....[34]....
        /*0898*/ 	.word	0x00007640
        /*089c*/ 	.word	0x0000000a
        /*08a0*/ 	.word	0x00000000
        /*08a4*/ 	.short	0x0101
        /*08a6*/ 	.byte	0x3f
	.zero		1


	//   ....[35]....
        /*08a8*/ 	.word	0x000086e0
        /*08ac*/ 	.word	0x000000ff
        /*08b0*/ 	.word	0x00000000
        /*08b4*/ 	.short	0x0101
        /*08b6*/ 	.byte	0x04
	.zero		1


	//   ....[36]....
        /*08b8*/ 	.word	0x0000a9f0
        /*08bc*/ 	.word	0x00000000
        /*08c0*/ 	.word	0x00030840
        /*08c4*/ 	.short	0x010a
        /*08c6*/ 	.byte	0x3f
	.zero		1


	//   ....[37]....
        /*08c8*/ 	.word	0x0000bab0
        /*08cc*/ 	.word	0x00000016
        /*08d0*/ 	.word	0x00030800
        /*08d4*/ 	.short	0x0107
        /*08d6*/ 	.byte	0x3f
	.zero		1


	//   ....[38]....
        /*08d8*/ 	.word	0x0000bbb0
        /*08dc*/ 	.word	0x00000016
        /*08e0*/ 	.word	0x00030800
        /*08e4*/ 	.short	0x0101
        /*08e6*/ 	.byte	0x3f
	.zero		1


	//   ....[39]....
        /*08e8*/ 	.word	0x0000bbd0
        /*08ec*/ 	.word	0x00000016
        /*08f0*/ 	.word	0x00030820
        /*08f4*/ 	.short	0x010a
        /*08f6*/ 	.byte	0x3f
	.zero		1


	//   ....[40]....
        /*08f8*/ 	.word	0x0000bef0
        /*08fc*/ 	.word	0x00000002
        /*0900*/ 	.word	0x00030840
        /*0904*/ 	.short	0x010a
        /*0906*/ 	.byte	0x3f
	.zero		1


	//   ....[41]....
        /*0908*/ 	.word	0x0000c170
        /*090c*/ 	.word	0x00000003
        /*0910*/ 	.word	0x00000060
        /*0914*/ 	.short	0x010a
        /*0916*/ 	.byte	0x3f
	.zero		1


	//   ....[42]....
        /*0918*/ 	.word	0x0000c6c0
        /*091c*/ 	.word	0x00000002
        /*0920*/ 	.word	0x00030840
        /*0924*/ 	.short	0x010a
        /*0926*/ 	.byte	0x3f
	.zero		1


	//   ....[43]....
        /*0928*/ 	.word	0x0000c940
        /*092c*/ 	.word	0x0000000a
        /*0930*/ 	.word	0x00000060
        /*0934*/ 	.short	0x010a
        /*0936*/ 	.byte	0x3f
	.zero		1


	//   ....[44]....
        /*0938*/ 	.word	0x0000cdc0
        /*093c*/ 	.word	0x00000002
        /*0940*/ 	.word	0x00030840
        /*0944*/ 	.short	0x010a
        /*0946*/ 	.byte	0x3f
	.zero		1


	//   ....[45]....
        /*0948*/ 	.word	0x0000d050
        /*094c*/ 	.word	0x00000008
        /*0950*/ 	.word	0x00000060
        /*0954*/ 	.short	0x010a
        /*0956*/ 	.byte	0x3f
	.zero		1


	//   ....[46]....
        /*0958*/ 	.word	0x0000d480
        /*095c*/ 	.word	0x00000003
        /*0960*/ 	.word	0x00030860
        /*0964*/ 	.short	0x010a
        /*0966*/ 	.byte	0x3f
	.zero		1


	//   ....[47]....
        /*0968*/ 	.word	0x0000e190
        /*096c*/ 	.word	0x00000009
        /*0970*/ 	.word	0x00030820
        /*0974*/ 	.short	0x010a
        /*0976*/ 	.byte	0x3f
	.zero		1


	//   ....[48]....
        /*0978*/ 	.word	0x0000e330
        /*097c*/ 	.word	0x00000005
        /*0980*/ 	.word	0x00000000
        /*0984*/ 	.short	0x010a
        /*0986*/ 	.byte	0x3f
	.zero		1


	//   ....[49]....
        /*0988*/ 	.word	0x0000e3a0
        /*098c*/ 	.word	0x00000003
        /*0990*/ 	.word	0x00000000
        /*0994*/ 	.short	0x010a
        /*0996*/ 	.byte	0x3f
	.zero		1


	//   ....[50]....
        /*0998*/ 	.word	0x0000e400
        /*099c*/ 	.word	0x00000017
        /*09a0*/ 	.word	0x00000000
        /*09a4*/ 	.short	0x010a
        /*09a6*/ 	.byte	0x3f
	.zero		1


	//   ....[51]....
        /*09a8*/ 	.word	0x0000e430
        /*09ac*/ 	.word	0x00000007
        /*09b0*/ 	.word	0x00000000
        /*09b4*/ 	.short	0x010a
        /*09b6*/ 	.byte	0x3f
	.zero		1


	//   ....[52]....
        /*09b8*/ 	.word	0x0000e4a0
        /*09bc*/ 	.word	0x00000003
        /*09c0*/ 	.word	0x00030800
        /*09c4*/ 	.short	0x010a
        /*09c6*/ 	.byte	0x3f
	.zero		1


	//   ....[53]....
        /*09c8*/ 	.word	0x0000e4f0
        /*09cc*/ 	.word	0x00000004
        /*09d0*/ 	.word	0x00030830
        /*09d4*/ 	.short	0x010a
        /*09d6*/ 	.byte	0x3f
	.zero		1


	//   ....[54]....
        /*09d8*/ 	.word	0x0000e550
        /*09dc*/ 	.word	0x00000003
        /*09e0*/ 	.word	0x00030830
        /*09e4*/ 	.short	0x010a
        /*09e6*/ 	.byte	0x3f
	.zero		1


	//   ....[55]....
        /*09e8*/ 	.word	0x0000e5b0
        /*09ec*/ 	.word	0x00000003
        /*09f0*/ 	.word	0x00030850
        /*09f4*/ 	.short	0x010a
        /*09f6*/ 	.byte	0x3f
	.zero		1


	//   ....[56]....
        /*09f8*/ 	.word	0x0000e610
        /*09fc*/ 	.word	0x00000005
        /*0a00*/ 	.word	0x00030850
        /*0a04*/ 	.short	0x010a
        /*0a06*/ 	.byte	0x3f
	.zero		1


	//   ....[57]....
        /*0a08*/ 	.word	0x0000e7b0
        /*0a0c*/ 	.word	0x00000000
        /*0a10*/ 	.word	0x00030840
        /*0a14*/ 	.short	0x010a
        /*0a16*/ 	.byte	0x3f
	.zero		1


	//   ....[58]....
        /*0a18*/ 	.word	0x0000f770
        /*0a1c*/ 	.word	0x00000016
        /*0a20*/ 	.word	0x00030820
        /*0a24*/ 	.short	0x010a
        /*0a26*/ 	.byte	0x3f
	.zero		1


	//   ....[59]....
        /*0a28*/ 	.word	0x0000f7c0
        /*0a2c*/ 	.word	0x00000002
        /*0a30*/ 	.word	0x00030840
        /*0a34*/ 	.short	0x010a
        /*0a36*/ 	.byte	0x3f
	.zero		1


	//   ....[60]....
        /*0a38*/ 	.word	0x0000f810
        /*0a3c*/ 	.word	0x00000003
        /*0a40*/ 	.word	0x00000060
        /*0a44*/ 	.short	0x010a
        /*0a46*/ 	.byte	0x3f
	.zero		1


	//   ....[61]....
        /*0a48*/ 	.word	0x0000f860
        /*0a4c*/ 	.word	0x00000002
        /*0a50*/ 	.word	0x00030840
        /*0a54*/ 	.short	0x010a
        /*0a56*/ 	.byte	0x3f
	.zero		1


	//   ....[62]....
        /*0a58*/ 	.word	0x0000f8b0
        /*0a5c*/ 	.word	0x0000000a
        /*0a60*/ 	.word	0x00000060
        /*0a64*/ 	.short	0x010a
        /*0a66*/ 	.byte	0x3f
	.zero		1


	//   ....[63]....
        /*0a68*/ 	.word	0x0000f900
        /*0a6c*/ 	.word	0x00000002
        /*0a70*/ 	.word	0x00030840
        /*0a74*/ 	.short	0x010a
        /*0a76*/ 	.byte	0x3f
	.zero		1


	//   ....[64]....
        /*0a78*/ 	.word	0x0000f950
        /*0a7c*/ 	.word	0x00000008
        /*0a80*/ 	.word	0x00000060
        /*0a84*/ 	.short	0x010a
        /*0a86*/ 	.byte	0x3f
	.zero		1


	//   ....[65]....
        /*0a88*/ 	.word	0x0000f9a0
        /*0a8c*/ 	.word	0x00000003
        /*0a90*/ 	.word	0x00030860
        /*0a94*/ 	.short	0x010a
        /*0a96*/ 	.byte	0x3f
	.zero		1


	//   ....[66]....
        /*0a98*/ 	.word	0x00010320
        /*0a9c*/ 	.word	0x00000009
        /*0aa0*/ 	.word	0x00030820
        /*0aa4*/ 	.short	0x010a
        /*0aa6*/ 	.byte	0x3f
	.zero		1


	//   ....[67]....
        /*0aa8*/ 	.word	0x000104c0
        /*0aac*/ 	.word	0x00000005
        /*0ab0*/ 	.word	0x00000000
        /*0ab4*/ 	.short	0x010a
        /*0ab6*/ 	.byte	0x3f
	.zero		1


	//   ....[68]....
        /*0ab8*/ 	.word	0x00010510
        /*0abc*/ 	.word	0x00000003
        /*0ac0*/ 	.word	0x00000000
        /*0ac4*/ 	.short	0x010a
        /*0ac6*/ 	.byte	0x3f
	.zero		1


	//   ....[69]....
        /*0ac8*/ 	.word	0x00010560
        /*0acc*/ 	.word	0x00000017
        /*0ad0*/ 	.word	0x00000000
        /*0ad4*/ 	.short	0x010a
        /*0ad6*/ 	.byte	0x3f
	.zero		1


	//----- nvinfo : EIATTR_NUM_MBARRIERS
	.align		4
.L_1529:
        /*0ad8*/ 	.byte	0x03, 0x38
        /*0ada*/ 	.short	0x0016


	//----- nvinfo : EIATTR_EXIT_INSTR_OFFSETS
	.align		4
        /*0adc*/ 	.byte	0x04, 0x1c
        /*0ade*/ 	.short	(.L_1531 - .L_1530)


	//   ....[0]....
.L_1530:
        /*0ae0*/ 	.word	0x00000a80


	//   ....[1]....
        /*0ae4*/ 	.word	0x00009210


	//   ....[2]....
        /*0ae8*/ 	.word	0x0000e480


	//----- nvinfo : EIATTR_MAX_THREADS
	.align		4
.L_1531:
        /*0aec*/ 	.byte	0x04, 0x05
        /*0aee*/ 	.short	(.L_1533 - .L_1532)
.L_1532:
        /*0af0*/ 	.word	0x00000200
        /*0af4*/ 	.word	0x00000001
        /*0af8*/ 	.word	0x00000001


	//----- nvinfo : EIATTR_CRS_STACK_SIZE
	.align		4
.L_1533:
        /*0afc*/ 	.byte	0x04, 0x1e
        /*0afe*/ 	.short	(.L_1535 - .L_1534)
.L_1534:
        /*0b00*/ 	.word	0x00000000


	//----- nvinfo : EIATTR_CBANK_PARAM_SIZE
	.align		4
.L_1535:
        /*0b04*/ 	.byte	0x03, 0x19
        /*0b06*/ 	.short	0x0af0


	//----- nvinfo : EIATTR_PARAM_CBANK
	.align		4
        /*0b08*/ 	.byte	0x04, 0x0a
        /*0b0a*/ 	.short	(.L_1537 - .L_1536)
	.align		4
.L_1536:
        /*0b0c*/ 	.word	index@(.nv.constant0._ZN7cutlass13device_kernelIN5flash11enable_sm90INS1_16FlashAttnFwdSm90INS1_25CollectiveMainloopFwdSm90ILi2EN4cute5tupleIJNS5_1CILi1EEES8_S8_EEENS6_IJNS7_ILi192EEESA_NS7_ILi64EEEEEELi64ENS_6half_tEfNS_4arch4Sm90ELb0ELb0ELb0ELb1ELb0ELb0ELb0ELb0ELb1ELb1ELb0ELb0EEENS1_21CollectiveEpilogueFwdINS6_IJSA_SB_SA_EEES9_SD_SF_Li384ELb1ELb1ELb0ELb0EEENS1_36VarlenDynamicPersistentTileSchedulerILi192ELi192ELi384ELi128ELb0ELb1ELb1ELb0ELb1ELb1EEEEEEEEEvNT_6ParamsE)
        /*0b10*/ 	.short	0x0210
        /*0b12*/ 	.short	0x0af0


	//----- nvinfo : EIATTR_SW_WAR
	.align		4
.L_1537:
        /*0b14*/ 	.byte	0x04, 0x36
        /*0b16*/ 	.short	(.L_1539 - .L_1538)
.L_1538:
        /*0b18*/ 	.word	0x00000008
.L_1539:


//--------------------- .nv.info._ZN7cutlass13device_kernelIN5flash11enable_sm90INS1_16FlashAttnFwdSm90INS1_25CollectiveMainloopFwdSm90ILi2EN4cute5tupleIJNS5_1CILi1EEES8_S8_EEENS6_IJNS7_ILi192EEESA_NS7_ILi64EEEEEELi64ENS_6half_tEfNS_4arch4Sm90ELb0ELb0ELb0ELb1ELb0ELb1ELb0ELb0ELb1ELb1ELb0ELb0EEENS1_21CollectiveEpilogueFwdINS6_IJSA_SB_SA_EEES9_SD_SF_Li384ELb1ELb1ELb0ELb0EEENS1_36VarlenDynamicPersistentTileSchedulerILi192ELi192ELi384ELi128ELb0ELb1ELb1ELb0ELb1ELb1EEEEEEEEEvNT_6ParamsE --------------------------
	.section	.nv.info._ZN7cutlass13device_kernelIN5flash11enable_sm90INS1_16FlashAttnFwdSm90INS1_25CollectiveMainloopFwdSm90ILi2EN4cute5tupleIJNS5_1CILi1EEES8_S8_EEENS6_IJNS7_ILi192EEESA_NS7_ILi64EEEEEELi64ENS_6half_tEfNS_4arch4Sm90ELb0ELb0ELb0ELb1ELb0ELb1ELb0ELb0ELb1ELb1ELb0ELb0EEENS1_21CollectiveEpilogueFwdINS6_IJSA_SB_SA_EEES9_SD_SF_Li384ELb1ELb1ELb0ELb0EEENS1_36VarlenDynamicPersistentTileSchedulerILi192ELi192ELi384ELi128ELb0ELb1ELb1ELb0ELb1ELb1EEEEEEEEEvNT_6ParamsE,"",@"SHT_CUDA_INFO"
	.sectionflags	@""
	.align	4


	//----- nvinfo : EIATTR_CUDA_API_VERSION
	.align		4
        /*0000*/ 	.byte	0x04, 0x37
        /*0002*/ 	.short	(.L_1541 - .L_1540)
.L_1540:
        /*0004*/ 	.word	0x00000082


	//----- nvinfo : EIATTR_KPARAM_INFO
	.align		4
.L_1541:
        /*0008*/ 	.byte	0x04, 0x17
        /*000a*/ 	.short	(.L_1543 - .L_1542)
.L_1542:
        /*000c*/ 	.word	0x00000000
        /*0010*/ 	.short	0x0000
        /*0012*/ 	.short	0x0070
        /*0014*/ 	.byte	0x00, 0xf0, 0x01, 0x2a


	//----- nvinfo : EIATTR_SPARSE_MMA_MASK
	.align		4
.L_1543:
        /*0018*/ 	.byte	0x03, 0x50
        /*001a*/ 	.short	0x0000


	//----- nvinfo : EIATTR_MAXREG_COUNT
	.align		4
        /*001c*/ 	.byte	0x03, 0x1b
        /*001e*/ 	.short	0x0080


	//----- nvinfo : EIATTR_NUM_BARRIERS
	.align		4
        /*0020*/ 	.byte	0x02, 0x4c
        /*0022*/ 	.byte	0x10
	.zero		1


	//----- nvinfo : EIATTR_EXTERNS
	.align		4
        /*0024*/ 	.byte	0x04, 0x0f
        /*0026*/ 	.short	(.L_1545 - .L_1544)


	//   ....[0]....
	.align		4
.L_1544:
        /*0028*/ 	.word	index@(__assertfail)


	//----- nvinfo : EIATTR_ANNOTATIONS
	.align		4
.L_1545:
        /*002c*/ 	.byte	0x04, 0x55
        /*002e*/ 	.short	(.L_1547 - .L_1546)


	//   ....[0]....
.L_1546:
        /* <DEDUP_REMOVED lines=71> */


	//----- nvinfo : EIATTR_MERCURY_ISA_VERSION
	.align		4
.L_1547:
        /*0490*/ 	.byte	0x03, 0x5f
        /*0492*/ 	.short	0x0101


	//----- nvinfo : EIATTR_UNUSED_LOAD_BYTE_OFFSET
	.align		4
        /*0494*/ 	.byte	0x04, 0x44
        /*0496*/ 	.short	(.L_1549 - .L_1548)


	//   ....[0]....
.L_1548:
        /*0498*/ 	.word	0x00000ad0
        /*049c*/ 	.word	0x0000fff0


	//   ....[1]....
        /*04a0*/ 	.word	0x0000eb20
        /*04a4*/ 	.word	0x0000fff0


	//----- nvinfo : EIATTR_INT_WARP_WIDE_INSTR_OFFSETS
	.align		4
.L_1549:
        /*04a8*/ 	.byte	0x04, 0x31
        /*04aa*/ 	.short	(.L_1551 - .L_1550)


	//   ....[0]....
.L_1550:
        /*04ac*/ 	.word	0x00000180


	//   ....[1]....
        /*04b0*/ 	.word	0x00000220


	//   ....[2]....
        /*04b4*/ 	.word	0x00000290


	//   ....[3]....
        /*04b8*/ 	.word	0x00012270


	//   ....[4]....
        /*04bc*/ 	.word	0x00012300


	//   ....[5]....
        /*04c0*/ 	.word	0x00015430


	//   ....[6]....
        /*04c4*/ 	.word	0x000154c0


	//----- nvinfo : EIATTR_COOP_GROUP_MASK_REGIDS
	.align		4
.L_1551:
        /*04c8*/ 	.byte	0x04, 0x29
        /*04ca*/ 	.short	(.L_1553 - .L_1552)


	//   ....[0]....
.L_1552:
        /*04cc*/ 	.word	0xffffffff


	//   ....[1]....
        /*04d0*/ 	.word	0xffffffff


	//   ....[2]....
        /*04d4*/ 	.word	0xffffffff


	//   ....[3]....
        /*04d8*/ 	.word	0xffffffff


	//   ....[4]....
        /*04dc*/ 	.word	0xffffffff


	//   ....[5]....
        /*04e0*/ 	.word	0xffffffff


	//   ....[6]....
        /*04e4*/ 	.word	0xffffffff


	//   ....[7]....
        /*04e8*/ 	.word	0xffffffff


	//   ....[8]....
        /*04ec*/ 	.word	0xffffffff


	//   ....[9]....
        /*04f0*/ 	.word	0xffffffff


	//   ....[10]....
        /*04f4*/ 	.word	0xffffffff


	//   ....[11]....
        /*04f8*/ 	.word	0xffffffff


	//   ....[12]....
        /*04fc*/ 	.word	0xffffffff


	//   ....[13]....
        /*0500*/ 	.word	0xffffffff


	//   ....[14]....
        /*0504*/ 	.word	0xffffffff


	//   ....[15]....
        /*0508*/ 	.word	0xffffffff


	//   ....[16]....
        /*050c*/ 	.word	0xffffffff


	//   ....[17]....
        /*0510*/ 	.word	0xffffffff


	//   ....[18]....
        /*0514*/ 	.word	0xffffffff


	//   ....[19]....
        /*0518*/ 	.word	0xffffffff


	//   ....[20]....
        /*051c*/ 	.word	0xffffffff


	//   ....[21]....
        /*0520*/ 	.word	0xffffffff


	//   ....[22]....
        /*0524*/ 	.word	0xffffffff


	//   ....[23]....
        /*0528*/ 	.word	0xffffffff


	//   ....[24]....
        /*052c*/ 	.word	0xffffffff


	//   ....[25]....
        /*0530*/ 	.word	0xffffffff


	//   ....[26]....
        /*0534*/ 	.word	0xffffffff


	//   ....[27]....
        /*0538*/ 	.word	0xffffffff


	//   ....[28]....
        /*053c*/ 	.word	0xffffffff


	//   ....[29]....
        /*0540*/ 	.word	0xffffffff


	//   ....[30]....
        /*0544*/ 	.word	0xffffffff


	//   ....[31]....
        /*0548*/ 	.word	0xffffffff


	//   ....[32]....
        /*054c*/ 	.word	0xffffffff


	//   ....[33]....
        /*0550*/ 	.word	0xffffffff


	//   ....[34]....
        /*0554*/ 	.word	0xffffffff


	//   ....[35]....
        /*0558*/ 	.word	0xffffffff


	//   ....[36]....
        /*055c*/ 	.word	0xffffffff


	//   ....[37]....
        /*0560*/ 	.word	0xffffffff


	//   ....[38]....
        /*0564*/ 	.word	0xffffffff


	//   ....[39]....
        /*0568*/ 	.word	0xffffffff


	//   ....[40]....
        /*056c*/ 	.word	0xffffffff


	//   ....[41]....
        /*0570*/ 	.word	0xffffffff


	//   ....[42]....
        /*0574*/ 	.word	0xffffffff


	//   ....[43]....
        /*0578*/ 	.word	0xffffffff


	//   ....[44]....
        /*057c*/ 	.word	0xffffffff


	//   ....[45]....
        /*0580*/ 	.word	0xffffffff


	//   ....[46]....
        /*0584*/ 	.word	0xffffffff


	//   ....[47]....
        /*0588*/ 	.word	0xffffffff


	//   ....[48]....
        /*058c*/ 	.word	0xffffffff


	//   ....[49]....
        /*0590*/ 	.word	0xffffffff


	//   ....[50]....
        /*0594*/ 	.word	0xffffffff


	//   ....[51]....
        /*0598*/ 	.word	0xffffffff


	//   ....[52]....
        /*059c*/ 	.word	0xffffffff


	//   ....[53]....
        /*05a0*/ 	.word	0xffffffff


	//   ....[54]....
        /*05a4*/ 	.word	0xffffffff


	//   ....[55]....
        /*05a8*/ 	.word	0xffffffff


	//   ....[56]....
        /*05ac*/ 	.word	0xffffffff


	//   ....[57]....
        /*05b0*/ 	.word	0xffffffff


	//   ....[58]....
        /*05b4*/ 	.word	0xffffffff


	//   ....[59]....
        /*05b8*/ 	.word	0xffffffff


	//   ....[60]....
        /*05bc*/ 	.word	0xffffffff


	//   ....[61]....
        /*05c0*/ 	.word	0xffffffff


	//   ....[62]....
        /*05c4*/ 	.word	0xffffffff


	//   ....[63]....
        /*05c8*/ 	.word	0xffffffff


	//   ....[64]....
        /*05cc*/ 	.word	0xffffffff


	//   ....[65]....
        /*05d0*/ 	.word	0xffffffff


	//   ....[66]....
        /*05d4*/ 	.word	0xffffffff


	//   ....[67]....
        /*05d8*/ 	.word	0xffffffff


	//   ....[68]....
        /*05dc*/ 	.word	0xffffffff


	//   ....[69]....
        /*05e0*/ 	.word	0xffffffff


	//   ....[70]....
        /*05e4*/ 	.word	0xffffffff


	//   ....[71]....
        /*05e8*/ 	.word	0xffffffff


	//   ....[72]....
        /*05ec*/ 	.word	0xffffffff


	//   ....[73]....
        /*05f0*/ 	.word	0xffffffff


	//   ....[74]....
        /*05f4*/ 	.word	0xffffffff


	//   ....[75]....
        /*05f8*/ 	.word	0xffffffff


	//   ....[76]....
        /*05fc*/ 	.word	0xffffffff


	//   ....[77]....
        /*0600*/ 	.word	0xffffffff


	//   ....[78]....
        /*0604*/ 	.word	0xffffffff


	//   ....[79]....
        /*0608*/ 	.word	0xffffffff


	//   ....[80]....
        /*060c*/ 	.word	0xffffffff


	//   ....[81]....
        /*0610*/ 	.word	0xffffffff


	//   ....[82]....
        /*0614*/ 	.word	0xffffffff


	//   ....[83]....
        /*0618*/ 	.word	0xffffffff


	//   ....[84]....
        /*061c*/ 	.word	0xffffffff


	//   ....[85]....
        /*0620*/ 	.word	0xffffffff


	//   ....[86]....
        /*0624*/ 	.word	0xffffffff


	//   ....[87]....
        /*0628*/ 	.word	0xffffffff


	//   ....[88]....
        /*062c*/ 	.word	0xffffffff


	//   ....[89]....
        /*0630*/ 	.word	0xffffffff


	//   ....[90]....
        /*0634*/ 	.word	0xffffffff


	//   ....[91]....
        /*0638*/ 	.word	0xffffffff


	//   ....[92]....
        /*063c*/ 	.word	0xffffffff


	//   ....[93]....
        /*0640*/ 	.word	0xffffffff


	//   ....[94]....
        /*0644*/ 	.word	0xffffffff


	//   ....[95]....
        /*0648*/ 	.word	0xffffffff


	//   ....[96]....
        /*064c*/ 	.word	0xffffffff


	//   ....[97]....
        /*0650*/ 	.word	0xffffffff


	//   ....[98]....
        /*0654*/ 	.word	0xffffffff


	//   ....[99]....
        /*0658*/ 	.word	0xffffffff


	//   ....[100]....
        /*065c*/ 	.word	0xffffffff


	//   ....[101]....
        /*0660*/ 	.word	0xffffffff


	//   ....[102]....
        /*0664*/ 	.word	0xffffffff


	//   ....[103]....
        /*0668*/ 	.word	0xffffffff


	//   ....[104]....
        /*066c*/ 	.word	0xffffffff


	//   ....[105]....
        /*0670*/ 	.word	0xffffffff


	//   ....[106]....
        /*0674*/ 	.word	0xffffffff


	//   ....[107]....
        /*0678*/ 	.word	0xffffffff


	//   ....[108]....
        /*067c*/ 	.word	0xffffffff


	//   ....[109]....
        /*0680*/ 	.word	0xffffffff


	//   ....[110]....
        /*0684*/ 	.word	0x0500000f


	//   ....[111]....
        /*0688*/ 	.word	0x0500000f


	//   ....[112]....
        /*068c*/ 	.word	0x0500000f


	//   ....[113]....
        /*0690*/ 	.word	0x0500000f


	//   ....[114]....
        /*0694*/ 	.word	0x0500000f


	//   ....[115]....
        /*0698*/ 	.word	0x0500000f


	//   ....[116]....
        /*069c*/ 	.word	0x0500000f


	//   ....[117]....
        /*06a0*/ 	.word	0x0500000f


	//   ....[118]....
        /*06a4*/ 	.word	0x0500000f


	//   ....[119]....
        /*06a8*/ 	.word	0x0500000f


	//   ....[120]....
        /*06ac*/ 	.word	0x0500000f


	//   ....[121]....
        /*06b0*/ 	.word	0x0500000f


	//   ....[122]....
        /*06b4*/ 	.word	0x0500000f


	//   ....[123]....
        /*06b8*/ 	.word	0x0500000f


	//   ....[124]....
        /*06bc*/ 	.word	0x0500000f


	//   ....[125]....
        /*06c0*/ 	.word	0x0500000f


	//   ....[126]....
        /*06c4*/ 	.word	0x0500000f


	//   ....[127]....
        /*06c8*/ 	.word	0x0500000f


	//   ....[128]....
        /*06cc*/ 	.word	0x0500000f


	//   ....[129]....
        /*06d0*/ 	.word	0x0500000f


	//   ....[130]....
        /*06d4*/ 	.word	0x0500000f


	//   ....[131]....
        /*06d8*/ 	.word	0x0500000f


	//   ....[132]....
        /*06dc*/ 	.word	0x0500000f


	//   ....[133]....
        /*06e0*/ 	.word	0x0500000f


	//   ....[134]....
        /*06e4*/ 	.word	0x0500000f


	//   ....[135]....
        /*06e8*/ 	.word	0x0500000f


	//   ....[136]....
        /*06ec*/ 	.word	0x0500000f


	//   ....[137]....
        /*06f0*/ 	.word	0x0500000f


	//   ....[138]....
        /*06f4*/ 	.word	0x0500000f


	//   ....[139]....
        /*06f8*/ 	.word	0x0500000f


	//   ....[140]....
        /*06fc*/ 	.word	0x0500000f


	//   ....[141]....
        /*0700*/ 	.word	0x0500000f


	//   ....[142]....
        /*0704*/ 	.word	0x0500000f


	//   ....[143]....
        /*0708*/ 	.word	0x0500000f


	//   ....[144]....
        /*070c*/ 	.word	0x0500000f


	//   ....[145]....
        /*0710*/ 	.word	0x0500000f


	//   ....[146]....
        /*0714*/ 	.word	0x0500000f


	//   ....[147]....
        /*0718*/ 	.word	0x0500000f


	//   ....[148]....
        /*071c*/ 	.word	0x0500000f


	//   ....[149]....
        /*0720*/ 	.word	0x0500000f


	//   ....[150]....
        /*0724*/ 	.word	0x0500000f


	//   ....[151]....
        /*0728*/ 	.word	0x0500000f


	//   ....[152]....
        /*072c*/ 	.word	0x0500000f


	//   ....[153]....
        /*0730*/ 	.word	0x0500000f


	//   ....[154]....
        /*0734*/ 	.word	0x0500000f


	//   ....[155]....
        /*0738*/ 	.word	0x0500000f


	//   ....[156]....
        /*073c*/ 	.word	0x0500000f


	//   ....[157]....
        /*0740*/ 	.word	0x0500000f


	//   ....[158]....
        /*0744*/ 	.word	0x0500000f


	//   ....[159]....
        /*0748*/ 	.word	0x0500000f


	//   ....[160]....
        /*074c*/ 	.word	0x0500000f


	//   ....[161]....
        /*0750*/ 	.word	0x0500000f


	//   ....[162]....
        /*0754*/ 	.word	0x0500000f


	//   ....[163]....
        /*0758*/ 	.word	0x0500000f


	//   ....[164]....
        /*075c*/ 	.word	0x0500000f


	//   ....[165]....
        /*0760*/ 	.word	0x0500000f


	//   ....[166]....
        /*0764*/ 	.word	0x0500000f


	//   ....[167]....
        /*0768*/ 	.word	0x0500000f


	//   ....[168]....
        /*076c*/ 	.word	0x0500000f


	//   ....[169]....
        /*0770*/ 	.word	0x0500000f


	//   ....[170]....
        /*0774*/ 	.word	0x0500000f


	//----- nvinfo : EIATTR_COOP_GROUP_INSTR_OFFSETS
	.align		4
.L_1553:
        /*0778*/ 	.byte	0x04, 0x28
        /*077a*/ 	.short	(.L_1555 - .L_1554)


	//   ....[0]....
.L_1554:
        /*077c*/ 	.word	0x00000060


	//   ....[1]....
        /*0780*/ 	.word	0x00000190


	//   ....[2]....
        /*0784*/ 	.word	0x00000240


	//   ....[3]....
        /*0788*/ 	.word	0x00000400


	//   ....[4]....
        /*078c*/ 	.word	0x00000560


	//   ....[5]....
        /*0790*/ 	.word	0x00000680


	//   ....[6]....
        /*0794*/ 	.word	0x000007e0


	//   ....[7]....
        /*0798*/ 	.word	0x00005880


	//   ....[8]....
        /*079c*/ 	.word	0x00005e30


	//   ....[9]....
        /*07a0*/ 	.word	0x00005e40


	//   ....[10]....
        /*07a4*/ 	.word	0x00005e50


	//   ....[11]....
        /*07a8*/ 	.word	0x00005e60


	//   ....[12]....
        /*07ac*/ 	.word	0x00006ee0


	//   ....[13]....
        /*07b0*/ 	.word	0x00006ef0


	//   ....[14]....
        /*07b4*/ 	.word	0x00006f00


	//   ....[15]....
        /*07b8*/ 	.word	0x00006f10


	//   ....[16]....
        /*07bc*/ 	.word	0x00008fc0


	//   ....[17]....
        /*07c0*/ 	.word	0x000090c0


	//   ....[18]....
        /*07c4*/ 	.word	0x00009810


	//   ....[19]....
        /*07c8*/ 	.word	0x00009870


	//   ....[20]....
        /*07cc*/ 	.word	0x0000acf0


	//   ....[21]....
        /*07d0*/ 	.word	0x0000b680


	//   ....[22]....
        /*07d4*/ 	.word	0x0000b6a0


	//   ....[23]....
        /*07d8*/ 	.word	0x0000bdb0


	//   ....[24]....
        /*07dc*/ 	.word	0x0000bdd0


	//   ....[25]....
        /*07e0*/ 	.word	0x0000dc40


	//   ....[26]....
        /*07e4*/ 	.word	0x0000dea0


	//   ....[27]....
        /*07e8*/ 	.word	0x0000dee0


	//   ....[28]....
        /*07ec*/ 	.word	0x0000dfd0


	//   ....[29]....
        /*07f0*/ 	.word	0x0000dfe0


	//   ....[30]....
        /*07f4*/ 	.word	0x0000f2e0


	//   ....[31]....
        /*07f8*/ 	.word	0x0000f320


	//   ....[32]....
        /*07fc*/ 	.word	0x0000f340


	//   ....[33]....
        /*0800*/ 	.word	0x0000f370


	//   ....[34]....
        /*0804*/ 	.word	0x0000f810


	//   ....[35]....
        /*0808*/ 	.word	0x0000f840


	//   ....[36]....
        /*080c*/ 	.word	0x0000f880


	//   ....[37]....
        /*0810*/ 	.word	0x0000f8c0


	//   ....[38]....
        /*0814*/ 	.word	0x0000f8e0


	//   ....[39]....
        /*0818*/ 	.word	0x0000f900


	//   ....[40]....
        /*081c*/ 	.word	0x0000f910


	//   ....[41]....
        /*0820*/ 	.word	0x0000f930


	//   ....[42]....
        /*0824*/ 	.word	0x00010140


	//   ....[43]....
        /*0828*/ 	.word	0x00010170


	//   ....[44]....
        /*082c*/ 	.word	0x00010190


	//   ....[45]....
        /*0830*/ 	.word	0x000101c0


	//   ....[46]....
        /*0834*/ 	.word	0x000101f0


	//   ....[47]....
        /*0838*/ 	.word	0x00010200


	//   ....[48]....
        /*083c*/ 	.word	0x00010230


	//   ....[49]....
        /*0840*/ 	.word	0x000102a0


	//   ....[50]....
        /*0844*/ 	.word	0x000103c0


	//   ....[51]....
        /*0848*/ 	.word	0x000105b0


	//   ....[52]....
        /*084c*/ 	.word	0x000105e0


	//   ....[53]....
        /*0850*/ 	.word	0x00010610


	//   ....[54]....
        /*0854*/ 	.word	0x00010640


	//   ....[55]....
        /*0858*/ 	.word	0x00010670


	//   ....[56]....
        /*085c*/ 	.word	0x000106a0


	//   ....[57]....
        /*0860*/ 	.word	0x00010810


	//   ....[58]....
        /*0864*/ 	.word	0x00010840


	//   ....[59]....
        /*0868*/ 	.word	0x00010870


	//   ....[60]....
        /*086c*/ 	.word	0x000108a0


	//   ....[61]....
        /*0870*/ 	.word	0x000108d0


	//   ....[62]....
        /*0874*/ 	.word	0x00010900


	//   ....[63]....
        /*0878*/ 	.word	0x00010990


	//   ....[64]....
        /*087c*/ 	.word	0x000109c0


	//   ....[65]....
        /*0880*/ 	.word	0x00010a40


	//   ....[66]....
        /*0884*/ 	.word	0x00011570


	//   ....[67]....
        /*0888*/ 	.word	0x00012830


	//   ....[68]....
        /*088c*/ 	.word	0x00013440


	//   ....[69]....
        /*0890*/ 	.word	0x00013450


	//   ....[70]....
        /*0894*/ 	.word	0x00013470


	//   ....[71]....
        /*0898*/ 	.word	0x00013500


	//   ....[72]....
        /*089c*/ 	.word	0x00013520


	//   ....[73]....
        /*08a0*/ 	.word	0x000135a0


	//   ....[74]....
        /*08a4*/ 	.word	0x000135c0


	//   ....[75]....
        /*08a8*/ 	.word	0x00013640


	//   ....[76]....
        /*08ac*/ 	.word	0x00013660


	//   ....[77]....
        /*08b0*/ 	.word	0x000136e0


	//   ....[78]....
        /*08b4*/ 	.word	0x00013700


	//   ....[79]....
        /*08b8*/ 	.word	0x00013780


	//   ....[80]....
        /*08bc*/ 	.word	0x000137a0


	//   ....[81]....
        /*08c0*/ 	.word	0x00013820


	//   ....[82]....
        /*08c4*/ 	.word	0x00013840


	//   ....[83]....
        /*08c8*/ 	.word	0x00013850


	//   ....[84]....
        /*08cc*/ 	.word	0x000138c0


	//   ....[85]....
        /*08d0*/ 	.word	0x00013910


	//   ....[86]....
        /*08d4*/ 	.word	0x000139c0


	//   ....[87]....
        /*08d8*/ 	.word	0x000139d0


	//   ....[88]....
        /*08dc*/ 	.word	0x00013a40


	//   ....[89]....
        /*08e0*/ 	.word	0x00013a50


	//   ....[90]....
        /*08e4*/ 	.word	0x00013a90


	//   ....[91]....
        /*08e8*/ 	.word	0x00013ab0


	//   ....[92]....
        /*08ec*/ 	.word	0x00015980


	//   ....[93]....
        /*08f0*/ 	.word	0x000159b0


	//   ....[94]....
        /*08f4*/ 	.word	0x000159f0


	//   ....[95]....
        /*08f8*/ 	.word	0x00015a20


	//   ....[96]....
        /*08fc*/ 	.word	0x00015a50


	//   ....[97]....
        /*0900*/ 	.word	0x00015a80


	//   ....[98]....
        /*0904*/ 	.word	0x00015ab0


	//   ....[99]....
        /*0908*/ 	.word	0x00015ae0


	//   ....[100]....
        /*090c*/ 	.word	0x00015c60


	//   ....[101]....
        /*0910*/ 	.word	0x00015c90


	//   ....[102]....
        /*0914*/ 	.word	0x00015cc0


	//   ....[103]....
        /*0918*/ 	.word	0x00015cf0


	//   ....[104]....
        /*091c*/ 	.word	0x00015d20


	//   ....[105]....
        /*0920*/ 	.word	0x00015d50


	//   ....[106]....
        /*0924*/ 	.word	0x00015e10


	//   ....[107]....
        /*0928*/ 	.word	0x00015e30


	//   ....[108]....
        /*092c*/ 	.word	0x00015ea0


	//   ....[109]....
        /*0930*/ 	.word	0x00016310


	//   ....[110]....
        /*0934*/ 	.word	0x00016770


	//   ....[111]....
        /*0938*/ 	.word	0x00016820


	//   ....[112]....
        /*093c*/ 	.word	0x000168b0


	//   ....[113]....
        /*0940*/ 	.word	0x00016900


	//   ....[114]....
        /*0944*/ 	.word	0x00016950


	//   ....[115]....
        /*0948*/ 	.word	0x00016a30


	//   ....[116]....
        /*094c*/ 	.word	0x00016ac0


	//   ....[117]....
        /*0950*/ 	.word	0x00016b10


	//   ....[118]....
        /*0954*/ 	.word	0x00016b60


	//   ....[119]....
        /*0958*/ 	.word	0x00016d90


	//   ....[120]....
        /*095c*/ 	.word	0x00016e30


	//   ....[121]....
        /*0960*/ 	.word	0x00016e90


	//   ....[122]....
        /*0964*/ 	.word	0x00016f00


	//   ....[123]....
        /*0968*/ 	.word	0x00016f60


	//   ....[124]....
        /*096c*/ 	.word	0x00016fd0


	//   ....[125]....
        /*0970*/ 	.word	0x00017090


	//   ....[126]....
        /*0974*/ 	.word	0x000170f0


	//   ....[127]....
        /*0978*/ 	.word	0x000171b0


	//   ....[128]....
        /*097c*/ 	.word	0x00017490


	//   ....[129]....
        /*0980*/ 	.word	0x00017640


	//   ....[130]....
        /*0984*/ 	.word	0x00017690


	//   ....[131]....
        /*0988*/ 	.word	0x000176f0


	//   ....[132]....
        /*098c*/ 	.word	0x000177e0


	//   ....[133]....
        /*0990*/ 	.word	0x00017840


	//   ....[134]....
        /*0994*/ 	.word	0x00017940


	//   ....[135]....
        /*0998*/ 	.word	0x000179a0


	//   ....[136]....
        /*099c*/ 	.word	0x00017aa0


	//   ....[137]....
        /*09a0*/ 	.word	0x00017b00


	//   ....[138]....
        /*09a4*/ 	.word	0x00017c00


	//   ....[139]....
        /*09a8*/ 	.word	0x00017c60


	//   ....[140]....
        /*09ac*/ 	.word	0x00017d60


	//   ....[141]....
        /*09b0*/ 	.word	0x00017dc0


	//   ....[142]....
        /*09b4*/ 	.word	0x00017ec0


	//   ....[143]....
        /*09b8*/ 	.word	0x00017f20


	//   ....[144]....
        /*09bc*/ 	.word	0x00017fd0


	//   ....[145]....
        /*09c0*/ 	.word	0x000180a0


	//   ....[146]....
        /*09c4*/ 	.word	0x00018170


	//   ....[147]....
        /*09c8*/ 	.word	0x000181d0


	//   ....[148]....
        /*09cc*/ 	.word	0x000182b0


	//   ....[149]....
        /*09d0*/ 	.word	0x00018310


	//   ....[150]....
        /*09d4*/ 	.word	0x000183e0


	//   ....[151]....
        /*09d8*/ 	.word	0x00018440


	//   ....[152]....
        /*09dc*/ 	.word	0x00018500


	//   ....[153]....
        /*09e0*/ 	.word	0x00018820


	//   ....[154]....
        /*09e4*/ 	.word	0x000188c0


	//   ....[155]....
        /*09e8*/ 	.word	0x000189e0


	//   ....[156]....
        /*09ec*/ 	.word	0x00018a50


	//   ....[157]....
        /*09f0*/ 	.word	0x00018ac0


	//   ....[158]....
        /*09f4*/ 	.word	0x00018b30


	//   ....[159]....
        /*09f8*/ 	.word	0x00018ba0


	//   ....[160]....
        /*09fc*/ 	.word	0x00018c20


	//   ....[161]....
        /*0a00*/ 	.word	0x00018cb0


	//   ....[162]....
        /*0a04*/ 	.word	0x00018d40


	//   ....[163]....
        /*0a08*/ 	.word	0x00018db0


	//   ....[164]....
        /*0a0c*/ 	.word	0x00018e20


	//   ....[165]....
        /*0a10*/ 	.word	0x00018e90


	//   ....[166]....
        /*0a14*/ 	.word	0x00018f10


	//   ....[167]....
        /*0a18*/ 	.word	0x00018f80


	//   ....[168]....
        /*0a1c*/ 	.word	0x00019020


	//   ....[169]....
        /*0a20*/ 	.word	0x000190b0


	//   ....[170]....
        /*0a24*/ 	.word	0x000191d0


	//----- nvinfo : EIATTR_REG_RECONFIG
	.align		4
.L_1555:
        /*0a28*/ 	.byte	0x01, 0x54
	.zero		2


	//----- nvinfo : EIATTR_SYSCALL_OFFSETS
	.align		4
        /*0a2c*/ 	.byte	0x04, 0x46
        /*0a2e*/ 	.short	(.L_1557 - .L_1556)


	//   ....[0]....
.L_1556:
        /*0a30*/ 	.word	0x00001970


	//   ....[1]....
        /*0a34*/ 	.word	0x00001ac0


	//   ....[2]....
        /*0a38*/ 	.word	0x00005a10


	//   ....[3]....
        /*0a3c*/ 	.word	0x00005da0


	//   ....[4]....
        /*0a40*/ 	.word	0x00012460


	//   ....[5]....
        /*0a44*/ 	.word	0x000125b0


	//   ....[6]....
        /*0a48*/ 	.word	0x000126b0


	//   ....[7]....
        /*0a4c*/ 	.word	0x00012f30


	//----- nvinfo : EIATTR_MBARRIER_INSTR_OFFSETS
	.align		4
.L_1557:
        /*0a50*/ 	.byte	0x04, 0x39
        /*0a52*/ 	.short	(.L_1559 - .L_1558)


	//   ....[0]....
.L_1558:
        /*0a54*/ 	.word	0x000002b0
        /*0a58*/ 	.word	0x000000ff
        /*0a5c*/ 	.word	0x00030800
        /*0a60*/ 	.short	0x0100
        /*0a62*/ 	.byte	0x08
	.zero		1


	//   ....[1]....
        /*0a64*/ 	.word	0x000002c0
        /*0a68*/ 	.word	0x000000ff
        /*0a6c*/ 	.word	0x00030820
        /*0a70*/ 	.short	0x0100
        /*0a72*/ 	.byte	0x08
	.zero		1


	//   ....[2]....
        /*0a74*/ 	.word	0x000003b0
        /*0a78*/ 	.word	0x000000ff
        /*0a7c*/ 	.word	0x00030830
        /*0a80*/ 	.short	0x0100
        /*0a82*/ 	.byte	0x08
	.zero		1


	//   ....[3]....
        /*0a84*/ 	.word	0x000003c0
        /*0a88*/ 	.word	0x000000ff
        /*0a8c*/ 	.word	0x00030840
        /*0a90*/ 	.short	0x0100
        /*0a92*/ 	.byte	0x08
	.zero		1


	//   ....[4]....
        /*0a94*/ 	.word	0x000003d0
        /*0a98*/ 	.word	0x000000ff
        /*0a9c*/ 	.word	0x00030838
        /*0aa0*/ 	.short	0x0100
        /*0aa2*/ 	.byte	0x08
	.zero		1


	//   ....[5]....
        /*0aa4*/ 	.word	0x000003e0
        /*0aa8*/ 	.word	0x000000ff
        /*0aac*/ 	.word	0x00030848
        /*0ab0*/ 	.short	0x0100
        /*0ab2*/ 	.byte	0x08
	.zero		1


	//   ....[6]....
        /*0ab4*/ 	.word	0x00000510
        /*0ab8*/ 	.word	0x000000ff
        /*0abc*/ 	.word	0x00030850
        /*0ac0*/ 	.short	0x0100
        /*0ac2*/ 	.byte	0x08
	.zero		1


	//   ....[7]....
        /*0ac4*/ 	.word	0x00000520
        /*0ac8*/ 	.word	0x000000ff
        /*0acc*/ 	.word	0x00030860
        /*0ad0*/ 	.short	0x0100
        /*0ad2*/ 	.byte	0x08
	.zero		1


	//   ....[8]....
        /*0ad4*/ 	.word	0x00000530
        /*0ad8*/ 	.word	0x000000ff
        /*0adc*/ 	.word	0x00030858
        /*0ae0*/ 	.short	0x0100
        /*0ae2*/ 	.byte	0x08
	.zero		1


	//   ....[9]....
        /*0ae4*/ 	.word	0x00000540
        /*0ae8*/ 	.word	0x000000ff
        /*0aec*/ 	.word	0x00030868
        /*0af0*/ 	.short	0x0100
        /*0af2*/ 	.byte	0x08
	.zero		1


	//   ....[10]....
        /*0af4*/ 	.word	0x00000630
        /*0af8*/ 	.word	0x000000ff
        /*0afc*/ 	.word	0x00030870
        /*0b00*/ 	.short	0x0100
        /*0b02*/ 	.byte	0x06
	.zero		1


	//   ....[11]....
        /*0b04*/ 	.word	0x00000640
        /*0b08*/ 	.word	0x000000ff
        /*0b0c*/ 	.word	0x00030880
        /*0b10*/ 	.short	0x0100
        /*0b12*/ 	.byte	0x06
	.zero		1


	//   ....[12]....
        /*0b14*/ 	.word	0x00000650
        /*0b18*/ 	.word	0x000000ff
        /*0b1c*/ 	.word	0x00030878
        /*0b20*/ 	.short	0x0100
        /*0b22*/ 	.byte	0x06
	.zero		1


	//   ....[13]....
        /*0b24*/ 	.word	0x00000660
        /*0b28*/ 	.word	0x000000ff
        /*0b2c*/ 	.word	0x00030888
        /*0b30*/ 	.short	0x0100
        /*0b32*/ 	.byte	0x06
	.zero		1


	//   ....[14]....
        /*0b34*/ 	.word	0x00000790
        /*0b38*/ 	.word	0x000000ff
        /*0b3c*/ 	.word	0x00030890
        /*0b40*/ 	.short	0x0100
        /*0b42*/ 	.byte	0x08
	.zero		1


	//   ....[15]....
        /*0b44*/ 	.word	0x000007a0
        /*0b48*/ 	.word	0x000000ff
        /*0b4c*/ 	.word	0x000308a0
        /*0b50*/ 	.short	0x0100
        /*0b52*/ 	.byte	0x08
	.zero		1


	//   ....[16]....
        /*0b54*/ 	.word	0x000007b0
        /*0b58*/ 	.word	0x000000ff
        /*0b5c*/ 	.word	0x00030898
        /*0b60*/ 	.short	0x0100
        /*0b62*/ 	.byte	0x08
	.zero		1


	//   ....[17]....
        /*0b64*/ 	.word	0x000007c0
        /*0b68*/ 	.word	0x000000ff
        /*0b6c*/ 	.word	0x000308a8
        /*0b70*/ 	.short	0x0100
        /*0b72*/ 	.byte	0x08
	.zero		1


	//   ....[18]....
        /*0b74*/ 	.word	0x000008f0
        /*0b78*/ 	.word	0x000000ff
        /*0b7c*/ 	.word	0x000308b0
        /*0b80*/ 	.short	0x0100
        /*0b82*/ 	.byte	0x08
	.zero		1


	//   ....[19]....
        /*0b84*/ 	.word	0x00000900
        /*0b88*/ 	.word	0x000000ff
        /*0b8c*/ 	.word	0x000308c0
        /*0b90*/ 	.short	0x0100
        /*0b92*/ 	.byte	0x08
	.zero		1


	//   ....[20]....
        /*0b94*/ 	.word	0x00000910
        /*0b98*/ 	.word	0x000000ff
        /*0b9c*/ 	.word	0x000308b8
        /*0ba0*/ 	.short	0x0100
        /*0ba2*/ 	.byte	0x08
	.zero		1


	//   ....[21]....
        /*0ba4*/ 	.word	0x00000920
        /*0ba8*/ 	.word	0x000000ff
        /*0bac*/ 	.word	0x000308c8
        /*0bb0*/ 	.short	0x0100
        /*0bb2*/ 	.byte	0x08
	.zero		1


	//   ....[22]....
        /*0bb4*/ 	.word	0x00002cd0
        /*0bb8*/ 	.word	0x00000051
        /*0bbc*/ 	.word	0x00030890
        /*0bc0*/ 	.short	0x010a
        /*0bc2*/ 	.byte	0x3f
	.zero		1


	//   ....[23]....
        /*0bc4*/ 	.word	0x00003ec0
        /*0bc8*/ 	.word	0x00000051
        /*0bcc*/ 	.word	0x00030890
        /*0bd0*/ 	.short	0x010a
        /*0bd2*/ 	.byte	0x3f
	.zero		1


	//   ....[24]....
        /*0bd4*/ 	.word	0x00004f90
        /*0bd8*/ 	.word	0x00000051
        /*0bdc*/ 	.word	0x00030890
        /*0be0*/ 	.short	0x010a
        /*0be2*/ 	.byte	0x3f
	.zero		1


	//   ....[25]....
        /*0be4*/ 	.word	0x000051b0
        /*0be8*/ 	.word	0x0000000c
        /*0bec*/ 	.word	0x00000000
        /*0bf0*/ 	.short	0x0101
        /*0bf2*/ 	.byte	0x3f
	.zero		1


	//   ....[26]....
        /*0bf4*/ 	.word	0x000051f0
        /*0bf8*/ 	.word	0x00000051
        /*0bfc*/ 	.word	0x000308b0
        /*0c00*/ 	.short	0x010a
        /*0c02*/ 	.byte	0x3f
	.zero		1


	//   ....[27]....
        /*0c04*/ 	.word	0x000055b0
        /*0c08*/ 	.word	0x00000051
        /*0c0c*/ 	.word	0x00000000
        /*0c10*/ 	.short	0x0101
        /*0c12*/ 	.byte	0x3f
	.zero		1


	//   ....[28]....
        /*0c14*/ 	.word	0x00005ab0
        /*0c18*/ 	.word	0x00000002
        /*0c1c*/ 	.word	0x00030800
        /*0c20*/ 	.short	0x010a
        /*0c22*/ 	.byte	0x3f
	.zero		1


	//   ....[29]....
        /*0c24*/ 	.word	0x00005b00
        /*0c28*/ 	.word	0x00000002
        /*0c2c*/ 	.word	0x00030800
        /*0c30*/ 	.short	0x010a
        /*0c32*/ 	.byte	0x3f
	.zero		1


	//   ....[30]....
        /*0c34*/ 	.word	0x00006180
        /*0c38*/ 	.word	0x00000002
        /*0c3c*/ 	.word	0x00030800
        /*0c40*/ 	.short	0x010a
        /*0c42*/ 	.byte	0x3f
	.zero		1


	//   ....[31]....
        /*0c44*/ 	.word	0x000070f0
        /*0c48*/ 	.word	0x00000002
        /*0c4c*/ 	.word	0x00030800
        /*0c50*/ 	.short	0x010a
        /*0c52*/ 	.byte	0x3f
	.zero		1


	//   ....[32]....
        /*0c54*/ 	.word	0x00007f90
        /*0c58*/ 	.word	0x00000004
        /*0c5c*/ 	.word	0x00030830
        /*0c60*/ 	.short	0x010a
        /*0c62*/ 	.byte	0x3f
	.zero		1


	//   ....[33]....
        /*0c64*/ 	.word	0x00008070
        /*0c68*/ 	.word	0x00000004
        /*0c6c*/ 	.word	0x00030830
        /*0c70*/ 	.short	0x010a
        /*0c72*/ 	.byte	0x3f
	.zero		1


	//   ....[34]....
        /*0c74*/ 	.word	0x00009a60
        /*0c78*/ 	.word	0x00000004
        /*0c7c*/ 	.word	0x00000000
        /*0c80*/ 	.short	0x0101
        /*0c82*/ 	.byte	0x3f
	.zero		1


	//   ....[35]....
        /*0c84*/ 	.word	0x0000af40
        /*0c88*/ 	.word	0x00000000
        /*0c8c*/ 	.word	0x00030830
        /*0c90*/ 	.short	0x010a
        /*0c92*/ 	.byte	0x3f
	.zero		1


	//   ....[36]....
        /*0c94*/ 	.word	0x0000af90
        /*0c98*/ 	.word	0x00000000
        /*0c9c*/ 	.word	0x00030830
        /*0ca0*/ 	.short	0x010a
        /*0ca2*/ 	.byte	0x3f
	.zero		1


	//   ....[37]....
        /*0ca4*/ 	.word	0x0000b2e0
        /*0ca8*/ 	.word	0x00000003
        /*0cac*/ 	.word	0x00030850
        /*0cb0*/ 	.short	0x010a
        /*0cb2*/ 	.byte	0x3f
	.zero		1


	//   ....[38]....
        /*0cb4*/ 	.word	0x0000b330
        /*0cb8*/ 	.word	0x00000003
        /*0cbc*/ 	.word	0x00030850
        /*0cc0*/ 	.short	0x010a
        /*0cc2*/ 	.byte	0x3f
	.zero		1


	//   ....[39]....
        /*0cc4*/ 	.word	0x0000ca70
        /*0cc8*/ 	.word	0x0000000e
        /*0ccc*/ 	.word	0x00000000
        /*0cd0*/ 	.short	0x0101
        /*0cd2*/ 	.byte	0x3f
	.zero		1


	//   ....[40]....
        /*0cd4*/ 	.word	0x0000ca80
        /*0cd8*/ 	.word	0x0000000d
        /*0cdc*/ 	.word	0x00000000
        /*0ce0*/ 	.short	0x0101
        /*0ce2*/ 	.byte	0x3f
	.zero		1


	//   ....[41]....
        /*0ce4*/ 	.word	0x0000dcc0
        /*0ce8*/ 	.word	0x0000000c
        /*0cec*/ 	.word	0x00030850
        /*0cf0*/ 	.short	0x010a
        /*0cf2*/ 	.byte	0x3f
	.zero		1


	//   ....[42]....
        /*0cf4*/ 	.word	0x0000dd70
        /*0cf8*/ 	.word	0x0000000c
        /*0cfc*/ 	.word	0x00030850
        /*0d00*/ 	.short	0x010a
        /*0d02*/ 	.byte	0x3f
	.zero		1


	//   ....[43]....
        /*0d04*/ 	.word	0x0000e800
        /*0d08*/ 	.word	0x00000008
        /*0d0c*/ 	.word	0x00000000
        /*0d10*/ 	.short	0x0101
        /*0d12*/ 	.byte	0x3f
	.zero		1


	//   ....[44]....
        /*0d14*/ 	.word	0x0000f8d0
        /*0d18*/ 	.word	0x00000000
        /*0d1c*/ 	.word	0x00000000
        /*0d20*/ 	.short	0x0101
        /*0d22*/ 	.byte	0x3f
	.zero		1


	//   ....[45]....
        /*0d24*/ 	.word	0x00011650
        /*0d28*/ 	.word	0x00000016
        /*0d2c*/ 	.word	0x00030820
        /*0d30*/ 	.short	0x010a
        /*0d32*/ 	.byte	0x3f
	.zero		1


	//   ....[46]....
        /*0d34*/ 	.word	0x00011710
        /*0d38*/ 	.word	0x00000006
        /*0d3c*/ 	.word	0x000308a0
        /*0d40*/ 	.short	0x010a
        /*0d42*/ 	.byte	0x3f
	.zero		1


	//   ....[47]....
        /*0d44*/ 	.word	0x00011940
        /*0d48*/ 	.word	0x00000006
        /*0d4c*/ 	.word	0x000308c0
        /*0d50*/ 	.short	0x010a
        /*0d52*/ 	.byte	0x3f
	.zero		1


	//   ....[48]....
        /*0d54*/ 	.word	0x00011cc0
        /*0d58*/ 	.word	0x00000005
        /*0d5c*/ 	.word	0x000308a0
        /*0d60*/ 	.short	0x010a
        /*0d62*/ 	.byte	0x3f
	.zero		1


	//   ....[49]....
        /*0d64*/ 	.word	0x00011ee0
        /*0d68*/ 	.word	0x00000005
        /*0d6c*/ 	.word	0x000308c0
        /*0d70*/ 	.short	0x010a
        /*0d72*/ 	.byte	0x3f
	.zero		1


	//   ....[50]....
        /*0d74*/ 	.word	0x00012a70
        /*0d78*/ 	.word	0x00000000
        /*0d7c*/ 	.word	0x00030840
        /*0d80*/ 	.short	0x010a
        /*0d82*/ 	.byte	0x3f
	.zero		1


	//   ....[51]....
        /*0d84*/ 	.word	0x00013b60
        /*0d88*/ 	.word	0x00000016
        /*0d8c*/ 	.word	0x00030800
        /*0d90*/ 	.short	0x0107
        /*0d92*/ 	.byte	0x3f
	.zero		1


	//   ....[52]....
        /*0d94*/ 	.word	0x00013c60
        /*0d98*/ 	.word	0x00000016
        /*0d9c*/ 	.word	0x00030800
        /*0da0*/ 	.short	0x0101
        /*0da2*/ 	.byte	0x3f
	.zero		1


	//   ....[53]....
        /*0da4*/ 	.word	0x00013c80
        /*0da8*/ 	.word	0x00000016
        /*0dac*/ 	.word	0x00030820
        /*0db0*/ 	.short	0x010a
        /*0db2*/ 	.byte	0x3f
	.zero		1


	//   ....[54]....
        /*0db4*/ 	.word	0x00013fb0
        /*0db8*/ 	.word	0x00000002
        /*0dbc*/ 	.word	0x00030840
        /*0dc0*/ 	.short	0x010a
        /*0dc2*/ 	.byte	0x3f
	.zero		1


	//   ....[55]....
        /*0dc4*/ 	.word	0x00014230
        /*0dc8*/ 	.word	0x00000003
        /*0dcc*/ 	.word	0x00000060
        /*0dd0*/ 	.short	0x010a
        /*0dd2*/ 	.byte	0x3f
	.zero		1


	//   ....[56]....
        /*0dd4*/ 	.word	0x00014790
        /*0dd8*/ 	.word	0x00000002
        /*0ddc*/ 	.word	0x00030840
        /*0de0*/ 	.short	0x010a
        /*0de2*/ 	.byte	0x3f
	.zero		1


	//   ....[57]....
        /*0de4*/ 	.word	0x00014a10
        /*0de8*/ 	.word	0x0000000a
        /*0dec*/ 	.word	0x00000060
        /*0df0*/ 	.short	0x010a
        /*0df2*/ 	.byte	0x3f
	.zero		1


	//   ....[58]....
        /*0df4*/ 	.word	0x00014ea0
        /*0df8*/ 	.word	0x00000002
        /*0dfc*/ 	.word	0x00030840
        /*0e00*/ 	.short	0x010a
        /*0e02*/ 	.byte	0x3f
	.zero		1


	//   ....[59]....
        /*0e04*/ 	.word	0x00015130
        /*0e08*/ 	.word	0x00000007
        /*0e0c*/ 	.word	0x00000060
        /*0e10*/ 	.short	0x010a
        /*0e12*/ 	.byte	0x3f
	.zero		1


	//   ....[60]....
        /*0e14*/ 	.word	0x00015570
        /*0e18*/ 	.word	0x00000003
        /*0e1c*/ 	.word	0x00030860
        /*0e20*/ 	.short	0x010a
        /*0e22*/ 	.byte	0x3f
	.zero		1


	//   ....[61]....
        /*0e24*/ 	.word	0x00016290
        /*0e28*/ 	.word	0x00000009
        /*0e2c*/ 	.word	0x00030820
        /*0e30*/ 	.short	0x010a
        /*0e32*/ 	.byte	0x3f
	.zero		1


	//   ....[62]....
        /*0e34*/ 	.word	0x00016420
        /*0e38*/ 	.word	0x00000005
        /*0e3c*/ 	.word	0x00000000
        /*0e40*/ 	.short	0x010a
        /*0e42*/ 	.byte	0x3f
	.zero		1


	//   ....[63]....
        /*0e44*/ 	.word	0x00016490
        /*0e48*/ 	.word	0x00000003
        /*0e4c*/ 	.word	0x00000000
        /*0e50*/ 	.short	0x010a
        /*0e52*/ 	.byte	0x3f
	.zero		1


	//   ....[64]....
        /*0e54*/ 	.word	0x000164f0
        /*0e58*/ 	.word	0x00000017
        /*0e5c*/ 	.word	0x00000000
        /*0e60*/ 	.short	0x010a
        /*0e62*/ 	.byte	0x3f
	.zero		1


	//   ....[65]....
        /*0e64*/ 	.word	0x00016520
        /*0e68*/ 	.word	0x00000007
        /*0e6c*/ 	.word	0x00000000
        /*0e70*/ 	.short	0x010a
        /*0e72*/ 	.byte	0x3f
	.zero		1


	//   ....[66]....
        /*0e74*/ 	.word	0x00016580
        /*0e78*/ 	.word	0x00000051
        /*0e7c*/ 	.word	0x00030890
        /*0e80*/ 	.short	0x010a
        /*0e82*/ 	.byte	0x3f
	.zero		1


	//   ....[67]....
        /*0e84*/ 	.word	0x000165d0
        /*0e88*/ 	.word	0x00000051
        /*0e8c*/ 	.word	0x00030890
        /*0e90*/ 	.short	0x010a
        /*0e92*/ 	.byte	0x3f
	.zero		1


	//   ....[68]....
        /*0e94*/ 	.word	0x00016620
        /*0e98*/ 	.word	0x00000051
        /*0e9c*/ 	.word	0x00030890
        /*0ea0*/ 	.short	0x010a
        /*0ea2*/ 	.byte	0x3f
	.zero		1


	//   ....[69]....
        /*0ea4*/ 	.word	0x00016670
        /*0ea8*/ 	.word	0x00000051
        /*0eac*/ 	.word	0x000308b0
        /*0eb0*/ 	.short	0x010a
        /*0eb2*/ 	.byte	0x3f
	.zero		1


	//   ....[70]....
        /*0eb4*/ 	.word	0x00016980
        /*0eb8*/ 	.word	0x00000002
        /*0ebc*/ 	.word	0x00030800
        /*0ec0*/ 	.short	0x010a
        /*0ec2*/ 	.byte	0x3f
	.zero		1


	//   ....[71]....
        /*0ec4*/ 	.word	0x00016b90
        /*0ec8*/ 	.word	0x00000002
        /*0ecc*/ 	.word	0x00030800
        /*0ed0*/ 	.short	0x010a
        /*0ed2*/ 	.byte	0x3f
	.zero		1


	//   ....[72]....
        /*0ed4*/ 	.word	0x00016be0
        /*0ed8*/ 	.word	0x00000004
        /*0edc*/ 	.word	0x00030830
        /*0ee0*/ 	.short	0x010a
        /*0ee2*/ 	.byte	0x3f
	.zero		1


	//   ....[73]....
        /*0ee4*/ 	.word	0x00016c30
        /*0ee8*/ 	.word	0x00000000
        /*0eec*/ 	.word	0x00030830
        /*0ef0*/ 	.short	0x010a
        /*0ef2*/ 	.byte	0x3f
	.zero		1


	//   ....[74]....
        /*0ef4*/ 	.word	0x00016c80
        /*0ef8*/ 	.word	0x00000003
        /*0efc*/ 	.word	0x00030850
        /*0f00*/ 	.short	0x010a
        /*0f02*/ 	.byte	0x3f
	.zero		1


	//   ....[75]....
        /*0f04*/ 	.word	0x00016cd0
        /*0f08*/ 	.word	0x0000000c
        /*0f0c*/ 	.word	0x00030850
        /*0f10*/ 	.short	0x010a
        /*0f12*/ 	.byte	0x3f
	.zero		1


	//   ....[76]....
        /*0f14*/ 	.word	0x00017270
        /*0f18*/ 	.word	0x00000016
        /*0f1c*/ 	.word	0x00030820
        /*0f20*/ 	.short	0x010a
        /*0f22*/ 	.byte	0x3f
	.zero		1


	//   ....[77]....
        /*0f24*/ 	.word	0x000172c0
        /*0f28*/ 	.word	0x00000006
        /*0f2c*/ 	.word	0x000308a0
        /*0f30*/ 	.short	0x010a
        /*0f32*/ 	.byte	0x3f
	.zero		1


	//   ....[78]....
        /*0f34*/ 	.word	0x00017310
        /*0f38*/ 	.word	0x00000006
        /*0f3c*/ 	.word	0x000308c0
        /*0f40*/ 	.short	0x010a
        /*0f42*/ 	.byte	0x3f
	.zero		1


	//   ....[79]....
        /*0f44*/ 	.word	0x00017360
        /*0f48*/ 	.word	0x00000005
        /*0f4c*/ 	.word	0x000308a0
        /*0f50*/ 	.short	0x010a
        /*0f52*/ 	.byte	0x3f
	.zero		1


	//   ....[80]....
        /*0f54*/ 	.word	0x000173b0
        /*0f58*/ 	.word	0x00000005
        /*0f5c*/ 	.word	0x000308c0
        /*0f60*/ 	.short	0x010a
        /*0f62*/ 	.byte	0x3f
	.zero		1


	//   ....[81]....
        /*0f64*/ 	.word	0x00017550
        /*0f68*/ 	.word	0x00000000
        /*0f6c*/ 	.word	0x00030840
        /*0f70*/ 	.short	0x010a
        /*0f72*/ 	.byte	0x3f
	.zero		1


	//   ....[82]....
        /*0f74*/ 	.word	0x00018540
        /*0f78*/ 	.word	0x00000016
        /*0f7c*/ 	.word	0x00030820
        /*0f80*/ 	.short	0x010a
        /*0f82*/ 	.byte	0x3f
	.zero		1


	//   ....[83]....
        /*0f84*/ 	.word	0x00018590
        /*0f88*/ 	.word	0x00000002
        /*0f8c*/ 	.word	0x00030840
        /*0f90*/ 	.short	0x010a
        /*0f92*/ 	.byte	0x3f
	.zero		1


	//   ....[84]....
        /*0f94*/ 	.word	0x000185e0
        /*0f98*/ 	.word	0x00000003
        /*0f9c*/ 	.word	0x00000060
        /*0fa0*/ 	.short	0x010a
        /*0fa2*/ 	.byte	0x3f
	.zero		1


	//   ....[85]....
        /*0fa4*/ 	.word	0x00018630
        /*0fa8*/ 	.word	0x00000002
        /*0fac*/ 	.word	0x00030840
        /*0fb0*/ 	.short	0x010a
        /*0fb2*/ 	.byte	0x3f
	.zero		1


	//   ....[86]....
        /*0fb4*/ 	.word	0x00018680
        /*0fb8*/ 	.word	0x0000000a
        /*0fbc*/ 	.word	0x00000060
        /*0fc0*/ 	.short	0x010a
        /*0fc2*/ 	.byte	0x3f
	.zero		1


	//   ....[87]....
        /*0fc4*/ 	.word	0x000186d0
        /*0fc8*/ 	.word	0x00000002
        /*0fcc*/ 	.word	0x00030840
        /*0fd0*/ 	.short	0x010a
        /*0fd2*/ 	.byte	0x3f
	.zero		1


	//   ....[88]....
        /*0fd4*/ 	.word	0x00018720
        /*0fd8*/ 	.word	0x00000007
        /*0fdc*/ 	.word	0x00000060
        /*0fe0*/ 	.short	0x010a
        /*0fe2*/ 	.byte	0x3f
	.zero		1


	//   ....[89]....
        /*0fe4*/ 	.word	0x00018770
        /*0fe8*/ 	.word	0x00000003
        /*0fec*/ 	.word	0x00030860
        /*0ff0*/ 	.short	0x010a
        /*0ff2*/ 	.byte	0x3f
	.zero		1


	//   ....[90]....
        /*0ff4*/ 	.word	0x000190f0
        /*0ff8*/ 	.word	0x00000009
        /*0ffc*/ 	.word	0x00030820
        /*1000*/ 	.short	0x010a
        /*1002*/ 	.byte	0x3f
	.zero		1


	//   ....[91]....
        /*1004*/ 	.word	0x00019290
        /*1008*/ 	.word	0x00000005
        /*100c*/ 	.word	0x00000000
        /*1010*/ 	.short	0x010a
        /*1012*/ 	.byte	0x3f
	.zero		1


	//   ....[92]....
        /*1014*/ 	.word	0x000192e0
        /*1018*/ 	.word	0x00000003
        /*101c*/ 	.word	0x00000000
        /*1020*/ 	.short	0x010a
        /*1022*/ 	.byte	0x3f
	.zero		1


	//   ....[93]....
        /*1024*/ 	.word	0x00019330
        /*1028*/ 	.word	0x00000017
        /*102c*/ 	.word	0x00000000
        /*1030*/ 	.short	0x010a
        /*1032*/ 	.byte	0x3f
	.zero		1


	//----- nvinfo : EIATTR_NUM_MBARRIERS
	.align		4
.L_1559:
        /*1034*/ 	.byte	0x03, 0x38
        /*1036*/ 	.short	0x0016


	//----- nvinfo : EIATTR_EXIT_INSTR_OFFSETS
	.align		4
        /*1038*/ 	.byte	0x04, 0x1c
        /*103a*/ 	.short	(.L_1561 - .L_1560)


	//   ....[0]....
.L_1560:
        /*103c*/ 	.word	0x00016570


	//----- nvinfo : EIATTR_MAX_THREADS
	.align		4
.L_1561:
        /*1040*/ 	.byte	0x04, 0x05
        /*1042*/ 	.short	(.L_1563 - .L_1562)
.L_1562:
        /*1044*/ 	.word	0x00000200
        /*1048*/ 	.word	0x00000001
        /*104c*/ 	.word	0x00000001


	//----- nvinfo : EIATTR_CRS_STACK_SIZE
	.align		4
.L_1563:
        /*1050*/ 	.byte	0x04, 0x1e
        /*1052*/ 	.short	(.L_1565 - .L_1564)
.L_1564:
        /*1054*/ 	.word	0x00000000


	//----- nvinfo : EIATTR_CBANK_PARAM_SIZE
	.align		4
.L_1565:
        /*1058*/ 	.byte	0x03, 0x19
        /*105a*/ 	.short	0x0af0


	//----- nvinfo : EIATTR_PARAM_CBANK
	.align		4
        /*105c*/ 	.byte	0x04, 0x0a
        /*105e*/ 	.short	(.L_1567 - .L_1566)
	.align		4
.L_1566:
        /*1060*/ 	.word	index@(.nv.constant0._ZN7cutlass13device_kernelIN5flash11enable_sm90INS1_16FlashAttnFwdSm90INS1_25CollectiveMainloopFwdSm90ILi2EN4cute5tupleIJNS5_1CILi1EEES8_S8_EEENS6_IJNS7_ILi192EEESA_NS7_ILi64EEEEEELi64ENS_6half_tEfNS_4arch4Sm90ELb0ELb0ELb0ELb1ELb0ELb1ELb0ELb0ELb1ELb1ELb0ELb0EEENS1_21CollectiveEpilogueFwdINS6_IJSA_SB_SA_EEES9_SD_SF_Li384ELb1ELb1ELb0ELb0EEENS1_36VarlenDynamicPersistentTileSchedulerILi192ELi192ELi384ELi128ELb0ELb1ELb1ELb0ELb1ELb1EEEEEEEEEvNT_6ParamsE)
        /*1064*/ 	.short	0x0210
        /*1066*/ 	.short	0x0af0


	//----- nvinfo : EIATTR_SW_WAR
	.align		4
.L_1567:
        /*1068*/ 	.byte	0x04, 0x36
        /*106a*/ 	.short	(.L_1569 - .L_1568)
.L_1568:
        /*106c*/ 	.word	0x00000008
.L_1569:


//--------------------- .nv.info._ZN7cutlass13device_kernelIN5flash11enable_sm90INS1_16FlashAttnFwdSm90INS1_25CollectiveMainloopFwdSm90ILi2EN4cute5tupleIJNS5_1CILi1EEES8_S8_EEENS6_IJNS7_ILi192EEENS7_ILi128EEENS7_ILi64EEEEEELi64ENS_6half_tEfNS_4arch4Sm90ELb0ELb1ELb0ELb0ELb0ELb0ELb0ELb1ELb1ELb1ELb0ELb0EEENS1_21CollectiveEpilogueFwdINS6_IJSA_SC_SB_EEES9_SE_SG_Li384ELb0ELb1ELb0ELb0EEENS1_30DynamicPersistentTileSchedulerILi384ELi128ELb0ELb1ELb1EEEEEEEEEvNT_6ParamsE --------------------------
	.section	.nv.info._ZN7cutlass13device_kernelIN5flash11enable_sm90INS1_16FlashAttnFwdSm90INS1_25CollectiveMainloopFwdSm90ILi2EN4cute5tupleIJNS5_1CILi1EEES8_S8_EEENS6_IJNS7_ILi192EEENS7_ILi128EEENS7_ILi64EEEEEELi64ENS_6half_tEfNS_4arch4Sm90ELb0ELb1ELb0ELb0ELb0ELb0ELb0ELb1ELb1ELb1ELb0ELb0EEENS1_21CollectiveEpilogueFwdINS6_IJSA_SC_SB_EEES9_SE_SG_Li384ELb0ELb1ELb0ELb0EEENS1_30DynamicPersistentTileSchedulerILi384ELi128ELb0ELb1ELb1EEEEEEEEEvNT_6ParamsE,"",@"SHT_CUDA_INFO"
	.sectionflags	@""
	.align	4


	//----- nvinfo : EIATTR_CUDA_API_VERSION
	.align		4
        /*0000*/ 	.byte	0x04, 0x37
        /*0002*/ 	.short	(.L_1571 - .L_1570)
.L_1570:
        /*0004*/ 	.word	0x00000082


	//----- nvinfo : EIATTR_KPARAM_INFO
	.align		4
.L_1571:
        /*0008*/ 	.byte	0x04, 0x17
        /*000a*/ 	.short	(.L_1573 - .L_1572)
.L_1572:
        /*000c*/ 	.word	0x00000000
        /*0010*/ 	.short	0x0000
        /*0012*/ 	.short	0x0070
        /*0014*/ 	.byte	0x00, 0xf0, 0x01, 0x2a


	//----- nvinfo : EIATTR_SPARSE_MMA_MASK
	.align		4
.L_1573:
        /*0018*/ 	.byte	0x03, 0x50
        /*001a*/ 	.short	0x0000


	//----- nvinfo : EIATTR_MAXREG_COUNT
	.align		4
        /*001c*/ 	.byte	0x03, 0x1b
        /*001e*/ 	.short	0x0080


	//----- nvinfo : EIATTR_NUM_BARRIERS
	.align		4
        /*0020*/ 	.byte	0x02, 0x4c
        /*0022*/ 	.byte	0x10
	.zero		1


	//----- nvinfo : EIATTR_EXTERNS
	.align		4
        /*0024*/ 	.byte	0x04, 0x0f
        /*0026*/ 	.short	(.L_1575 - .L_1574)


	//   ....[0]....
	.align		4
.L_1574:
        /*0028*/ 	.word	index@(__assertfail)


	//----- nvinfo : EIATTR_MERCURY_ISA_VERSION
	.align		4
.L_1575:
        /*002c*/ 	.byte	0x03, 0x5f
        /*002e*/ 	.short	0x0101


	//----- nvinfo : EIATTR_INT_WARP_WIDE_INSTR_OFFSETS
	.align		4
        /*0030*/ 	.byte	0x04, 0x31
        /*0032*/ 	.short	(.L_1577 - .L_1576)


	//   ....[0]....
.L_1576:
        /*0034*/ 	.word	0x00000120


	//   ....[1]....
        /*0038*/ 	.word	0x00000160


	//   ....[2]....
        /*003c*/ 	.word	0x000001d0


	//   ....[3]....
        /*0040*/ 	.word	0x0000ecf0


	//   ....[4]....
        /*0044*/ 	.word	0x0000ed80


	//   ....[5]....
        /*0048*/ 	.word	0x00011a20


	//   ....[6]....
        /*004c*/ 	.word	0x00011ab0


	//----- nvinfo : EIATTR_COOP_GROUP_MASK_REGIDS
	.align		4
.L_1577:
        /*0050*/ 	.byte	0x04, 0x29
        /*0052*/ 	.short	(.L_1579 - .L_1578)


	//   ....[0]....
.L_1578:
        /*0054*/ 	.word	0xffffffff


	//   ....[1]....
        /*0058*/ 	.word	0xffffffff


	//   ....[2]....
        /*005c*/ 	.word	0xffffffff


	//   ....[3]....
        /*0060*/ 	.word	0xffffffff


	//   ....[4]....
        /*0064*/ 	.word	0xffffffff


	//   ....[5]....
        /*0068*/ 	.word	0xffffffff


	//   ....[6]....
        /*006c*/ 	.word	0xffffffff


	//   ....[7]....
        /*0070*/ 	.word	0xffffffff


	//   ....[8]....
        /*0074*/ 	.word	0xffffffff


	//   ....[9]....
        /*0078*/ 	.word	0xffffffff


	//   ....[10]....
        /*007c*/ 	.word	0xffffffff


	//   ....[11]....
        /*0080*/ 	.word	0xffffffff


	//   ....[12]....
        /*0084*/ 	.word	0xffffffff


	//   ....[13]....
        /*0088*/ 	.word	0xffffffff


	//   ....[14]....
        /*008c*/ 	.word	0xffffffff


	//   ....[15]....
        /*0090*/ 	.word	0xffffffff


	//   ....[16]....
        /*0094*/ 	.word	0xffffffff


	//   ....[17]....
        /*0098*/ 	.word	0xffffffff


	//   ....[18]....
        /*009c*/ 	.word	0xffffffff


	//   ....[19]....
        /*00a0*/ 	.word	0xffffffff


	//   ....[20]....
        /*00a4*/ 	.word	0xffffffff


	//   ....[21]....
        /*00a8*/ 	.word	0xffffffff


	//   ....[22]....
        /*00ac*/ 	.word	0xffffffff


	//   ....[23]....
        /*00b0*/ 	.word	0xffffffff


	//   ....[24]....
        /*00b4*/ 	.word	0xffffffff


	//   ....[25]....
        /*00b8*/ 	.word	0xffffffff


	//   ....[26]....
        /*00bc*/ 	.word	0xffffffff


	//   ....[27]....
        /*00c0*/ 	.word	0xffffffff


	//   ....[28]....
        /*00c4*/ 	.word	0xffffffff


	//   ....[29]....
        /*00c8*/ 	.word	0xffffffff


	//   ....[30]....
        /*00cc*/ 	.word	0xffffffff


	//   ....[31]....
        /*00d0*/ 	.word	0xffffffff


	//   ....[32]....
        /*00d4*/ 	.word	0xffffffff


	//   ....[33]....
        /*00d8*/ 	.word	0xffffffff


	//   ....[34]....
        /*00dc*/ 	.word	0xffffffff


	//   ....[35]....
        /*00e0*/ 	.word	0xffffffff


	//   ....[36]....
        /*00e4*/ 	.word	0xffffffff


	//   ....[37]....
        /*00e8*/ 	.word	0xffffffff


	//   ....[38]....
        /*00ec*/ 	.word	0xffffffff


	//   ....[39]....
        /*00f0*/ 	.word	0xffffffff


	//   ....[40]....
        /*00f4*/ 	.word	0xffffffff


	//   ....[41]....
        /*00f8*/ 	.word	0xffffffff


	//   ....[42]....
        /*00fc*/ 	.word	0xffffffff


	//   ....[43]....
        /*0100*/ 	.word	0xffffffff


	//   ....[44]....
        /*0104*/ 	.word	0xffffffff


	//   ....[45]....
        /*0108*/ 	.word	0xffffffff


	//   ....[46]....
        /*010c*/ 	.word	0xffffffff


	//   ....[47]....
        /*0110*/ 	.word	0xffffffff


	//   ....[48]....
        /*0114*/ 	.word	0xffffffff


	//   ....[49]....
        /*0118*/ 	.word	0xffffffff


	//   ....[50]....
        /*011c*/ 	.word	0xffffffff


	//   ....[51]....
        /*0120*/ 	.word	0xffffffff


	//   ....[52]....
        /*0124*/ 	.word	0xffffffff


	//   ....[53]....
        /*0128*/ 	.word	0xffffffff


	//   ....[54]....
        /*012c*/ 	.word	0xffffffff


	//   ....[55]....
        /*0130*/ 	.word	0xffffffff


	//   ....[56]....
        /*0134*/ 	.word	0xffffffff


	//   ....[57]....
        /*0138*/ 	.word	0xffffffff


	//   ....[58]....
        /*013c*/ 	.word	0xffffffff


	//   ....[59]....
        /*0140*/ 	.word	0xffffffff


	//   ....[60]....
        /*0144*/ 	.word	0xffffffff


	//   ....[61]....
        /*0148*/ 	.word	0xffffffff


	//   ....[62]....
        /*014c*/ 	.word	0xffffffff


	//   ....[63]....
        /*0150*/ 	.word	0xffffffff


	//   ....[64]....
        /*0154*/ 	.word	0xffffffff


	//   ....[65]....
        /*0158*/ 	.word	0xffffffff


	//   ....[66]....
        /*015c*/ 	.word	0xffffffff


	//   ....[67]....
        /*0160*/ 	.word	0xffffffff


	//   ....[68]....
        /*0164*/ 	.word	0xffffffff


	//   ....[69]....
        /*0168*/ 	.word	0xffffffff


	//   ....[70]....
        /*016c*/ 	.word	0xffffffff


	//   ....[71]....
        /*0170*/ 	.word	0xffffffff


	//   ....[72]....
        /*0174*/ 	.word	0xffffffff


	//   ....[73]....
        /*0178*/ 	.word	0xffffffff


	//   ....[74]....
        /*017c*/ 	.word	0xffffffff


	//   ....[75]....
        /*0180*/ 	.word	0xffffffff


	//   ....[76]....
        /*0184*/ 	.word	0xffffffff


	//   ....[77]....
        /*0188*/ 	.word	0xffffffff


	//   ....[78]....
        /*018c*/ 	.word	0xffffffff


	//   ....[79]....
        /*0190*/ 	.word	0xffffffff


	//   ....[80]....
        /*0194*/ 	.word	0xffffffff


	//   ....[81]....
        /*0198*/ 	.word	0xffffffff


	//   ....[82]....
        /*019c*/ 	.word	0x0500000f


	//   ....[83]....
        /*01a0*/ 	.word	0x0500000f


	//   ....[84]....
        /*01a4*/ 	.word	0x0500000f


	//   ....[85]....
        /*01a8*/ 	.word	0x0500000f


	//   ....[86]....
        /*01ac*/ 	.word	0x0500000f


	//   ....[87]....
        /*01b0*/ 	.word	0x0500000f


	//   ....[88]....
        /*01b4*/ 	.word	0x0500000f


	//   ....[89]....
        /*01b8*/ 	.word	0x0500000f


	//   ....[90]....
        /*01bc*/ 	.word	0x0500000f


	//   ....[91]....
        /*01c0*/ 	.word	0x0500000f


	//   ....[92]....
        /*01c4*/ 	.word	0x0500000f


	//   ....[93]....
        /*01c8*/ 	.word	0x0500000f


	//   ....[94]....
        /*01cc*/ 	.word	0x0500000f


	//   ....[95]....
        /*01d0*/ 	.word	0x0500000f


	//   ....[96]....
        /*01d4*/ 	.word	0x0500000f


	//   ....[97]....
        /*01d8*/ 	.word	0x0500000f


	//   ....[98]....
        /*01dc*/ 	.word	0x0500000f


	//   ....[99]....
        /*01e0*/ 	.word	0x0500000f


	//   ....[100]....
        /*01e4*/ 	.word	0x0500000f


	//   ....[101]....
        /*01e8*/ 	.word	0x0500000f


	//   ....[102]....
        /*01ec*/ 	.word	0x0500000f


	//   ....[103]....
        /*01f0*/ 	.word	0x0500000f


	//   ....[104]....
        /*01f4*/ 	.word	0x0500000f


	//   ....[105]....
        /*01f8*/ 	.word	0x0500000f


	//   ....[106]....
        /*01fc*/ 	.word	0x0500000f


	//   ....[107]....
        /*0200*/ 	.word	0x0500000f


	//   ....[108]....
        /*0204*/ 	.word	0x0500000f


	//----- nvinfo : EIATTR_COOP_GROUP_INSTR_OFFSETS
	.align		4
.L_1579:
        /*0208*/ 	.byte	0x04, 0x28
        /*020a*/ 	.short	(.L_1581 - .L_1580)


	//   ....[0]....
.L_1580:
        /*020c*/ 	.word	0x00000060


	//   ....[1]....
        /*0210*/ 	.word	0x00000130


	//   ....[2]....
        /*0214*/ 	.word	0x00000180


	//   ....[3]....
        /*0218*/ 	.word	0x000003b0


	//   ....[4]....
        /*021c*/ 	.word	0x00000510


	//   ....[5]....
        /*0220*/ 	.word	0x00000630


	//   ....[6]....
        /*0224*/ 	.word	0x00000790


	//   ....[7]....
        /*0228*/ 	.word	0x000016c0


	//   ....[8]....
        /*022c*/ 	.word	0x00001d20


	//   ....[9]....
        /*0230*/ 	.word	0x00002b10


	//   ....[10]....
        /*0234*/ 	.word	0x000032a0


	//   ....[11]....
        /*0238*/ 	.word	0x000033b0


	//   ....[12]....
        /*023c*/ 	.word	0x00003ca0


	//   ....[13]....
        /*0240*/ 	.word	0x00003d00


	//   ....[14]....
        /*0244*/ 	.word	0x00005250


	//   ....[15]....
        /*0248*/ 	.word	0x00005490


	//   ....[16]....
        /*024c*/ 	.word	0x00006080


	//   ....[17]....
        /*0250*/ 	.word	0x00006180


	//   ....[18]....
        /*0254*/ 	.word	0x000069e0


	//   ....[19]....
        /*0258*/ 	.word	0x00006a60


	//   ....[20]....
        /*025c*/ 	.word	0x000081b0


	//   ....[21]....
        /*0260*/ 	.word	0x000081e0


	//   ....[22]....
        /*0264*/ 	.word	0x00008730


	//   ....[23]....
        /*0268*/ 	.word	0x000087b0


	//   ....[24]....
        /*026c*/ 	.word	0x00009d50


	//   ....[25]....
        /*0270*/ 	.word	0x0000a1c0


	//   ....[26]....
        /*0274*/ 	.word	0x0000ada0


	//   ....[27]....
        /*0278*/ 	.word	0x0000aea0


	//   ....[28]....
        /*027c*/ 	.word	0x0000b6d0


	//   ....[29]....
        /*0280*/ 	.word	0x0000b750


	//   ....[30]....
        /*0284*/ 	.word	0x0000c690


	//   ....[31]....
        /*0288*/ 	.word	0x0000c6d0


	//   ....[32]....
        /*028c*/ 	.word	0x0000c7c0


	//   ....[33]....
        /*0290*/ 	.word	0x0000c7d0


	//   ....[34]....
        /*0294*/ 	.word	0x0000d350


	//   ....[35]....
        /*0298*/ 	.word	0x0000d3b0


	//   ....[36]....
        /*029c*/ 	.word	0x0000d3e0


	//   ....[37]....
        /*02a0*/ 	.word	0x0000d460


	//   ....[38]....
        /*02a4*/ 	.word	0x0000d890


	//   ....[39]....
        /*02a8*/ 	.word	0x0000d8d0


	//   ....[40]....
        /*02ac*/ 	.word	0x0000d8f0


	//   ....[41]....
        /*02b0*/ 	.word	0x0000d920


	//   ....[42]....
        /*02b4*/ 	.word	0x0000d940


	//   ....[43]....
        /*02b8*/ 	.word	0x0000d950


	//   ....[44]....
        /*02bc*/ 	.word	0x0000d970


	//   ....[45]....
        /*02c0*/ 	.word	0x0000d990


	//   ....[46]....
        /*02c4*/ 	.word	0x0000e000


	//   ....[47]....
        /*02c8*/ 	.word	0x0000e040


	//   ....[48]....
        /*02cc*/ 	.word	0x0000e080


	//   ....[49]....
        /*02d0*/ 	.word	0x0000e0b0


	//   ....[50]....
        /*02d4*/ 	.word	0x0000e0d0


	//   ....[51]....
        /*02d8*/ 	.word	0x0000e0e0


	//   ....[52]....
        /*02dc*/ 	.word	0x0000e0f0


	//   ....[53]....
        /*02e0*/ 	.word	0x0000e110


	//   ....[54]....
        /*02e4*/ 	.word	0x0000e290


	//   ....[55]....
        /*02e8*/ 	.word	0x0000f2c0


	//   ....[56]....
        /*02ec*/ 	.word	0x0000fcd0


	//   ....[57]....
        /*02f0*/ 	.word	0x0000fce0


	//   ....[58]....
        /*02f4*/ 	.word	0x0000fcf0


	//   ....[59]....
        /*02f8*/ 	.word	0x0000fd20


	//   ....[60]....
        /*02fc*/ 	.word	0x0000fd80


	//   ....[61]....
        /*0300*/ 	.word	0x0000fdc0


	//   ....[62]....
        /*0304*/ 	.word	0x0000fe10


	//   ....[63]....
        /*0308*/ 	.word	0x0000fe70


	//   ....[64]....
        /*030c*/ 	.word	0x0000fe90


	//   ....[65]....
        /*0310*/ 	.word	0x0000feb0


	//   ....[66]....
        /*0314*/ 	.word	0x0000ff00


	//   ....[67]....
        /*0318*/ 	.word	0x0000ff60


	//   ....[68]....
        /*031c*/ 	.word	0x0000ff80


	//   ....[69]....
        /*0320*/ 	.word	0x0000ffa0


	//   ....[70]....
        /*0324*/ 	.word	0x00010000


	//   ....[71]....
        /*0328*/ 	.word	0x00010030


	//   ....[72]....
        /*032c*/ 	.word	0x00010070


	//   ....[73]....
        /*0330*/ 	.word	0x00010090


	//   ....[74]....
        /*0334*/ 	.word	0x000100b0


	//   ....[75]....
        /*0338*/ 	.word	0x00010130


	//   ....[76]....
        /*033c*/ 	.word	0x00010140


	//   ....[77]....
        /*0340*/ 	.word	0x00010160


	//   ....[78]....
        /*0344*/ 	.word	0x00010180


	//   ....[79]....
        /*0348*/ 	.word	0x000101f0


	//   ....[80]....
        /*034c*/ 	.word	0x00011e80


	//   ....[81]....
        /*0350*/ 	.word	0x00012050


	//   ....[82]....
        /*0354*/ 	.word	0x00012670


	//   ....[83]....
        /*0358*/ 	.word	0x000127f0


	//   ....[84]....
        /*035c*/ 	.word	0x00012850


	//   ....[85]....
        /*0360*/ 	.word	0x00012900


	//   ....[86]....
        /*0364*/ 	.word	0x000129a0


	//   ....[87]....
        /*0368*/ 	.word	0x00012a00


	//   ....[88]....
        /*036c*/ 	.word	0x00012af0


	//   ....[89]....
        /*0370*/ 	.word	0x00012b50


	//   ....[90]....
        /*0374*/ 	.word	0x00012c00


	//   ....[91]....
        /*0378*/ 	.word	0x00012c60


	//   ....[92]....
        /*037c*/ 	.word	0x00012d50


	//   ....[93]....
        /*0380*/ 	.word	0x00012db0


	//   ....[94]....
        /*0384*/ 	.word	0x00012e60


	//   ....[95]....
        /*0388*/ 	.word	0x00012ec0


	//   ....[96]....
        /*038c*/ 	.word	0x00012fa0


	//   ....[97]....
        /*0390*/ 	.word	0x00013000


	//   ....[98]....
        /*0394*/ 	.word	0x000130d0


	//   ....[99]....
        /*0398*/ 	.word	0x00013130


	//   ....[100]....
        /*039c*/ 	.word	0x00013200


	//   ....[101]....
        /*03a0*/ 	.word	0x00013260


	//   ....[102]....
        /*03a4*/ 	.word	0x00013310


	//   ....[103]....
        /*03a8*/ 	.word	0x00013370


	//   ....[104]....
        /*03ac*/ 	.word	0x00013420


	//   ....[105]....
        /*03b0*/ 	.word	0x000134a0


	//   ....[106]....
        /*03b4*/ 	.word	0x00013540


	//   ....[107]....
        /*03b8*/ 	.word	0x00013850


	//   ....[108]....
        /*03bc*/ 	.word	0x00013970


	//----- nvinfo : EIATTR_REG_RECONFIG
	.align		4
.L_1581:
        /*03c0*/ 	.byte	0x01, 0x54
	.zero		2


	//----- nvinfo : EIATTR_SYSCALL_OFFSETS
	.align		4
        /*03c4*/ 	.byte	0x04, 0x46
        /*03c6*/ 	.short	(.L_1583 - .L_1582)


	//   ....[0]....
.L_1582:
        /*03c8*/ 	.word	0x000018a0


	//   ....[1]....
        /*03cc*/ 	.word	0x0000eee0


	//   ....[2]....
        /*03d0*/ 	.word	0x0000f030


	//   ....[3]....
        /*03d4*/ 	.word	0x0000f120


	//   ....[4]....
        /*03d8*/ 	.word	0x0000f850


	//----- nvinfo : EIATTR_MBARRIER_INSTR_OFFSETS
	.align		4
.L_1583:
        /*03dc*/ 	.byte	0x04, 0x39
        /*03de*/ 	.short	(.L_1585 - .L_1584)


	//   ....[0]....
.L_1584:
        /*03e0*/ 	.word	0x00000260
        /*03e4*/ 	.word	0x000000ff
        /*03e8*/ 	.word	0x00016800
        /*03ec*/ 	.short	0x0100
        /*03ee*/ 	.byte	0x08
	.zero		1


	//   ....[1]....
        /*03f0*/ 	.word	0x00000270
        /*03f4*/ 	.word	0x000000ff
        /*03f8*/ 	.word	0x00016820
        /*03fc*/ 	.short	0x0100
        /*03fe*/ 	.byte	0x08
	.zero		1


	//   ....[2]....
        /*0400*/ 	.word	0x00000360
        /*0404*/ 	.word	0x000000ff
        /*0408*/ 	.word	0x00016830
        /*040c*/ 	.short	0x0100
        /*040e*/ 	.byte	0x08
	.zero		1


	//   ....[3]....
        /*0410*/ 	.word	0x00000370
        /*0414*/ 	.word	0x000000ff
        /*0418*/ 	.word	0x00016840
        /*041c*/ 	.short	0x0100
        /*041e*/ 	.byte	0x08
	.zero		1


	//   ....[4]....
        /*0420*/ 	.word	0x00000380
        /*0424*/ 	.word	0x000000ff
        /*0428*/ 	.word	0x00016838
        /*042c*/ 	.short	0x0100
        /*042e*/ 	.byte	0x08
	.zero		1


	//   ....[5]....
        /*0430*/ 	.word	0x00000390
        /*0434*/ 	.word	0x000000ff
        /*0438*/ 	.word	0x00016848
        /*043c*/ 	.short	0x0100
        /*043e*/ 	.byte	0x08
	.zero		1


	//   ....[6]....
        /*0440*/ 	.word	0x000004c0
        /*0444*/ 	.word	0x000000ff
        /*0448*/ 	.word	0x00016850
        /*044c*/ 	.short	0x0100
        /*044e*/ 	.byte	0x08
	.zero		1


	//   ....[7]....
        /*0450*/ 	.word	0x000004d0
        /*0454*/ 	.word	0x000000ff
        /*0458*/ 	.word	0x00016860
        /*045c*/ 	.short	0x0100
        /*045e*/ 	.byte	0x08
	.zero		1


	//   ....[8]....
        /*0460*/ 	.word	0x000004e0
        /*0464*/ 	.word	0x000000ff
        /*0468*/ 	.word	0x00016858
        /*046c*/ 	.short	0x0100
        /*046e*/ 	.byte	0x08
	.zero		1


	//   ....[9]....
        /*0470*/ 	.word	0x000004f0
        /*0474*/ 	.word	0x000000ff
        /*0478*/ 	.word	0x00016868
        /*047c*/ 	.short	0x0100
        /*047e*/ 	.byte	0x08
	.zero		1


	//   ....[10]....
        /*0480*/ 	.word	0x000005e0
        /*0484*/ 	.word	0x000000ff
        /*0488*/ 	.word	0x00016870
        /*048c*/ 	.short	0x0100
        /*048e*/ 	.byte	0x06
	.zero		1


	//   ....[11]....
        /*0490*/ 	.word	0x000005f0
        /*0494*/ 	.word	0x000000ff
        /*0498*/ 	.word	0x00016880
        /*049c*/ 	.short	0x0100
        /*049e*/ 	.byte	0x06
	.zero		1


	//   ....[12]....
        /*04a0*/ 	.word	0x00000600
        /*04a4*/ 	.word	0x000000ff
        /*04a8*/ 	.word	0x00016878
        /*04ac*/ 	.short	0x0100
        /*04ae*/ 	.byte	0x06
	.zero		1


	//   ....[13]....
        /*04b0*/ 	.word	0x00000610
        /*04b4*/ 	.word	0x000000ff
        /*04b8*/ 	.word	0x00016888
        /*04bc*/ 	.short	0x0100
        /*04be*/ 	.byte	0x06
	.zero		1


	//   ....[14]....
        /*04c0*/ 	.word	0x00000740
        /*04c4*/ 	.word	0x000000ff
        /*04c8*/ 	.word	0x00016890
        /*04cc*/ 	.short	0x0100
        /*04ce*/ 	.byte	0x08
	.zero		1


	//   ....[15]....
        /*04d0*/ 	.word	0x00000750
        /*04d4*/ 	.word	0x000000ff
        /*04d8*/ 	.word	0x000168a0
        /*04dc*/ 	.short	0x0100
        /*04de*/ 	.byte	0x08
	.zero		1


	//   ....[16]....
        /*04e0*/ 	.word	0x00000760
        /*04e4*/ 	.word	0x000000ff
        /*04e8*/ 	.word	0x00016898
        /*04ec*/ 	.short	0x0100
        /*04ee*/ 	.byte	0x08
	.zero		1


	//   ....[17]....
        /*04f0*/ 	.word	0x00000770
        /*04f4*/ 	.word	0x000000ff
        /*04f8*/ 	.word	0x000168a8
        /*04fc*/ 	.short	0x0100
        /*04fe*/ 	.byte	0x08
	.zero		1


	//   ....[18]....
        /*0500*/ 	.word	0x000008a0
        /*0504*/ 	.word	0x000000ff
        /*0508*/ 	.word	0x000168b0
        /*050c*/ 	.short	0x0100
        /*050e*/ 	.byte	0x08
	.zero		1


	//   ....[19]....
        /*0510*/ 	.word	0x000008b0
        /*0514*/ 	.word	0x000000ff
        /*0518*/ 	.word	0x000168c0
        /*051c*/ 	.short	0x0100
        /*051e*/ 	.byte	0x08
	.zero		1


	//   ....[20]....
        /*0520*/ 	.word	0x000008c0
        /*0524*/ 	.word	0x000000ff
        /*0528*/ 	.word	0x000168b8
        /*052c*/ 	.short	0x0100
        /*052e*/ 	.byte	0x08
	.zero		1


	//   ....[21]....
        /*0530*/ 	.word	0x000008d0
        /*0534*/ 	.word	0x000000ff
        /*0538*/ 	.word	0x000168c8
        /*053c*/ 	.short	0x0100
        /*053e*/ 	.byte	0x08
	.zero		1


	//   ....[22]....
        /*0540*/ 	.word	0x00001920
        /*0544*/ 	.word	0x000000ff
        /*0548*/ 	.word	0x00016800
        /*054c*/ 	.short	0x010a
        /*054e*/ 	.byte	0x2d
	.zero		1


	//   ....[23]....
        /*0550*/ 	.word	0x000019a0
        /*0554*/ 	.word	0x00000005
        /*0558*/ 	.word	0x00016830
        /*055c*/ 	.short	0x010a
        /*055e*/ 	.byte	0x3f
	.zero		1


	//   ....[24]....
        /*0560*/ 	.word	0x00001a00
        /*0564*/ 	.word	0x00000005
        /*0568*/ 	.word	0x00016830
        /*056c*/ 	.short	0x010a
        /*056e*/ 	.byte	0x3f
	.zero		1


	//   ....[25]....
        /*0570*/ 	.word	0x00001dc0
        /*0574*/ 	.word	0x00000000
        /*0578*/ 	.word	0x00000000
        /*057c*/ 	.short	0x0101
        /*057e*/ 	.byte	0x3f
	.zero		1


	//   ....[26]....
        /*0580*/ 	.word	0x00004bd0
        /*0584*/ 	.word	0x000000ff
        /*0588*/ 	.word	0x00016830
        /*058c*/ 	.short	0x010a
        /*058e*/ 	.byte	0x06
	.zero		1


	//   ....[27]....
        /*0590*/ 	.word	0x00004c10
        /*0594*/ 	.word	0x000000ff
        /*0598*/ 	.word	0x00016830
        /*059c*/ 	.short	0x010a
        /*059e*/ 	.byte	0x06
	.zero		1


	//   ....[28]....
        /*05a0*/ 	.word	0x00004df0
        /*05a4*/ 	.word	0x000000ff
        /*05a8*/ 	.word	0x00016850
        /*05ac*/ 	.short	0x010a
        /*05ae*/ 	.byte	0x06
	.zero		1


	//   ....[29]....
        /*05b0*/ 	.word	0x00004e30
        /*05b4*/ 	.word	0x000000ff
        /*05b8*/ 	.word	0x00016850
        /*05bc*/ 	.short	0x010a
        /*05be*/ 	.byte	0x06
	.zero		1


	//   ....[30]....
        /*05c0*/ 	.word	0x000052c0
        /*05c4*/ 	.word	0x0000000a
        /*05c8*/ 	.word	0x00000000
        /*05cc*/ 	.short	0x0101
        /*05ce*/ 	.byte	0x3f
	.zero		1


	//   ....[31]....
        /*05d0*/ 	.word	0x00007000
        /*05d4*/ 	.word	0x0000001f
        /*05d8*/ 	.word	0x00000000
        /*05dc*/ 	.short	0x0101
        /*05de*/ 	.byte	0x3f
	.zero		1


	//   ....[32]....
        /*05e0*/ 	.word	0x00007c20
        /*05e4*/ 	.word	0x000000ff
        /*05e8*/ 	.word	0x00016830
        /*05ec*/ 	.short	0x010a
        /*05ee*/ 	.byte	0x06
	.zero		1


	//   ....[33]....
        /*05f0*/ 	.word	0x00007c60
        /*05f4*/ 	.word	0x000000ff
        /*05f8*/ 	.word	0x00016830
        /*05fc*/ 	.short	0x010a
        /*05fe*/ 	.byte	0x06
	.zero		1


	//   ....[34]....
        /*0600*/ 	.word	0x00007e40
        /*0604*/ 	.word	0x000000ff
        /*0608*/ 	.word	0x00016850
        /*060c*/ 	.short	0x010a
        /*060e*/ 	.byte	0x06
	.zero		1


	//   ....[35]....
        /*0610*/ 	.word	0x00007e80
        /*0614*/ 	.word	0x000000ff
        /*0618*/ 	.word	0x00016850
        /*061c*/ 	.short	0x010a
        /*061e*/ 	.byte	0x06
	.zero		1


	//   ....[36]....
        /*0620*/ 	.word	0x00009140
        /*0624*/ 	.word	0x0000001b
        /*0628*/ 	.word	0x00000000
        /*062c*/ 	.short	0x0101
        /*062e*/ 	.byte	0x3f
	.zero		1


	//   ....[37]....
        /*0630*/ 	.word	0x000092f0
        /*0634*/ 	.word	0x0000001f
        /*0638*/ 	.word	0x00000000
        /*063c*/ 	.short	0x0101
        /*063e*/ 	.byte	0x3f
	.zero		1


	//   ....[38]....
        /*0640*/ 	.word	0x00009940
        /*0644*/ 	.word	0x000000ff
        /*0648*/ 	.word	0x00016830
        /*064c*/ 	.short	0x010a
        /*064e*/ 	.byte	0x06
	.zero		1


	//   ....[39]....
        /*0650*/ 	.word	0x00009980
        /*0654*/ 	.word	0x000000ff
        /*0658*/ 	.word	0x00016830
        /*065c*/ 	.short	0x010a
        /*065e*/ 	.byte	0x06
	.zero		1


	//   ....[40]....
        /*0660*/ 	.word	0x00009b60
        /*0664*/ 	.word	0x000000ff
        /*0668*/ 	.word	0x00016850
        /*066c*/ 	.short	0x010a
        /*066e*/ 	.byte	0x06
	.zero		1


	//   ....[41]....
        /*0670*/ 	.word	0x00009ba0
        /*0674*/ 	.word	0x000000ff
        /*0678*/ 	.word	0x00016850
        /*067c*/ 	.short	0x010a
        /*067e*/ 	.byte	0x06
	.zero		1


	//   ....[42]....
        /*0680*/ 	.word	0x0000a000
        /*0684*/ 	.word	0x0000000a
        /*0688*/ 	.word	0x00000000
        /*068c*/ 	.short	0x0101
        /*068e*/ 	.byte	0x3f
	.zero		1


	//   ....[43]....
        /*0690*/ 	.word	0x0000bc30
        /*0694*/ 	.word	0x0000001f
        /*0698*/ 	.word	0x00000000
        /*069c*/ 	.short	0x0101
        /*069e*/ 	.byte	0x3f
	.zero		1


	//   ....[44]....
        /*06a0*/ 	.word	0x0000c600
        /*06a4*/ 	.word	0x000000ff
        /*06a8*/ 	.word	0x00016850
        /*06ac*/ 	.short	0x010a
        /*06ae*/ 	.byte	0x05
	.zero		1


	//   ....[45]....
        /*06b0*/ 	.word	0x0000c640
        /*06b4*/ 	.word	0x000000ff
        /*06b8*/ 	.word	0x00016850
        /*06bc*/ 	.short	0x010a
        /*06be*/ 	.byte	0x05
	.zero		1


	//   ....[46]....
        /*06c0*/ 	.word	0x0000cb60
        /*06c4*/ 	.word	0x00000006
        /*06c8*/ 	.word	0x00000000
        /*06cc*/ 	.short	0x0101
        /*06ce*/ 	.byte	0x3f
	.zero		1


	//   ....[47]....
        /*06d0*/ 	.word	0x0000d7c0
        /*06d4*/ 	.word	0x00000000
        /*06d8*/ 	.word	0x00000000
        /*06dc*/ 	.short	0x0101
        /*06de*/ 	.byte	0x3f
	.zero		1


	//   ....[48]....
        /*06e0*/ 	.word	0x0000f4f0
        /*06e4*/ 	.word	0x00000003
        /*06e8*/ 	.word	0x00016840
        /*06ec*/ 	.short	0x010a
        /*06ee*/ 	.byte	0x3f
	.zero		1


	//   ....[49]....
        /*06f0*/ 	.word	0x000102c0
        /*06f4*/ 	.word	0x00000011
        /*06f8*/ 	.word	0x00016800
        /*06fc*/ 	.short	0x0107
        /*06fe*/ 	.byte	0x3f
	.zero		1


	//   ....[50]....
        /*0700*/ 	.word	0x00010390
        /*0704*/ 	.word	0x00000011
        /*0708*/ 	.word	0x00016800
        /*070c*/ 	.short	0x0101
        /*070e*/ 	.byte	0x3f
	.zero		1


	//   ....[51]....
        /*0710*/ 	.word	0x000103b0
        /*0714*/ 	.word	0x00000011
        /*0718*/ 	.word	0x00016820
        /*071c*/ 	.short	0x010a
        /*071e*/ 	.byte	0x3f
	.zero		1


	//   ....[52]....
        /*0720*/ 	.word	0x000106d0
        /*0724*/ 	.word	0x00000003
        /*0728*/ 	.word	0x00016840
        /*072c*/ 	.short	0x010a
        /*072e*/ 	.byte	0x3f
	.zero		1


	//   ....[53]....
        /*0730*/ 	.word	0x00010900
        /*0734*/ 	.word	0x00000002
        /*0738*/ 	.word	0x00000060
        /*073c*/ 	.short	0x010a
        /*073e*/ 	.byte	0x3f
	.zero		1


	//   ....[54]....
        /*0740*/ 	.word	0x00010e50
        /*0744*/ 	.word	0x00000003
        /*0748*/ 	.word	0x00016840
        /*074c*/ 	.short	0x010a
        /*074e*/ 	.byte	0x3f
	.zero		1


	//   ....[55]....
        /*0750*/ 	.word	0x00011080
        /*0754*/ 	.word	0x00000005
        /*0758*/ 	.word	0x00000060
        /*075c*/ 	.short	0x010a
        /*075e*/ 	.byte	0x3f
	.zero		1


	//   ....[56]....
        /*0760*/ 	.word	0x00011500
        /*0764*/ 	.word	0x00000002
        /*0768*/ 	.word	0x00016840
        /*076c*/ 	.short	0x010a
        /*076e*/ 	.byte	0x3f
	.zero		1


	//   ....[57]....
        /*0770*/ 	.word	0x00011740
        /*0774*/ 	.word	0x00000005
        /*0778*/ 	.word	0x00000060
        /*077c*/ 	.short	0x010a
        /*077e*/ 	.byte	0x3f
	.zero		1


	//   ....[58]....
        /*0780*/ 	.word	0x00011b50
        /*0784*/ 	.word	0x00000003
        /*0788*/ 	.word	0x00016860
        /*078c*/ 	.short	0x010a
        /*078e*/ 	.byte	0x3f
	.zero		1


	//   ....[59]....
        /*0790*/ 	.word	0x00011fd0
        /*0794*/ 	.word	0x00000009
        /*0798*/ 	.word	0x00016820
        /*079c*/ 	.short	0x010a
        /*079e*/ 	.byte	0x3f
	.zero		1


	//   ....[60]....
        /*07a0*/ 	.word	0x00012170
        /*07a4*/ 	.word	0x00000007
        /*07a8*/ 	.word	0x00000000
        /*07ac*/ 	.short	0x010a
        /*07ae*/ 	.byte	0x3f
	.zero		1


	//   ....[61]....
        /*07b0*/ 	.word	0x000121e0
        /*07b4*/ 	.word	0x00000003
        /*07b8*/ 	.word	0x00000000
        /*07bc*/ 	.short	0x010a
        /*07be*/ 	.byte	0x3f
	.zero		1


	//   ....[62]....
        /*07c0*/ 	.word	0x00012240
        /*07c4*/ 	.word	0x00000005
        /*07c8*/ 	.word	0x00000000
        /*07cc*/ 	.short	0x010a
        /*07ce*/ 	.byte	0x3f
	.zero		1


	//   ....[63]....
        /*07d0*/ 	.word	0x00012270
        /*07d4*/ 	.word	0x00000003
        /*07d8*/ 	.word	0x00000000
        /*07dc*/ 	.short	0x010a
        /*07de*/ 	.byte	0x3f
	.zero		1


	//   ....[64]....
        /*07e0*/ 	.word	0x000122e0
        /*07e4*/ 	.word	0x00000003
        /*07e8*/ 	.word	0x00016800
        /*07ec*/ 	.short	0x010a
        /*07ee*/ 	.byte	0x3f
	.zero		1


	//   ....[65]....
        /*07f0*/ 	.word	0x00012330
        /*07f4*/ 	.word	0x00000005
        /*07f8*/ 	.word	0x00016830
        /*07fc*/ 	.short	0x010a
        /*07fe*/ 	.byte	0x3f
	.zero		1


	//   ....[66]....
        /*0800*/ 	.word	0x00012390
        /*0804*/ 	.word	0x00000007
        /*0808*/ 	.word	0x00016830
        /*080c*/ 	.short	0x010a
        /*080e*/ 	.byte	0x3f
	.zero		1


	//   ....[67]....
        /*0810*/ 	.word	0x000123f0
        /*0814*/ 	.word	0x00000007
        /*0818*/ 	.word	0x00016850
        /*081c*/ 	.short	0x010a
        /*081e*/ 	.byte	0x3f
	.zero		1


	//   ....[68]....
        /*0820*/ 	.word	0x00012450
        /*0824*/ 	.word	0x0000000b
        /*0828*/ 	.word	0x00016830
        /*082c*/ 	.short	0x010a
        /*082e*/ 	.byte	0x3f
	.zero		1


	//   ....[69]....
        /*0830*/ 	.word	0x000124b0
        /*0834*/ 	.word	0x0000000b
        /*0838*/ 	.word	0x00016850
        /*083c*/ 	.short	0x010a
        /*083e*/ 	.byte	0x3f
	.zero		1


	//   ....[70]....
        /*0840*/ 	.word	0x00012510
        /*0844*/ 	.word	0x00000009
        /*0848*/ 	.word	0x00016830
        /*084c*/ 	.short	0x010a
        /*084e*/ 	.byte	0x3f
	.zero		1


	//   ....[71]....
        /*0850*/ 	.word	0x00012570
        /*0854*/ 	.word	0x00000009
        /*0858*/ 	.word	0x00016850
        /*085c*/ 	.short	0x010a
        /*085e*/ 	.byte	0x3f
	.zero		1


	//   ....[72]....
        /*0860*/ 	.word	0x000125d0
        /*0864*/ 	.word	0x00000006
        /*0868*/ 	.word	0x00016850
        /*086c*/ 	.short	0x010a
        /*086e*/ 	.byte	0x3f
	.zero		1


	//   ....[73]....
        /*0870*/ 	.word	0x00012720
        /*0874*/ 	.word	0x00000003
        /*0878*/ 	.word	0x00016840
        /*087c*/ 	.short	0x010a
        /*087e*/ 	.byte	0x3f
	.zero		1


	//   ....[74]....
        /*0880*/ 	.word	0x00013570
        /*0884*/ 	.word	0x00000011
        /*0888*/ 	.word	0x00016820
        /*088c*/ 	.short	0x010a
        /*088e*/ 	.byte	0x3f
	.zero		1


	//   ....[75]....
        /*0890*/ 	.word	0x000135c0
        /*0894*/ 	.word	0x00000003
        /*0898*/ 	.word	0x00016840
        /*089c*/ 	.short	0x010a
        /*089e*/ 	.byte	0x3f
	.zero		1


	//   ....[76]....
        /*08a0*/ 	.word	0x00013610
        /*08a4*/ 	.word	0x00000002
        /*08a8*/ 	.word	0x00000060
        /*08ac*/ 	.short	0x010a
        /*08ae*/ 	.byte	0x3f
	.zero		1


	//   ....[77]....
        /*08b0*/ 	.word	0x00013660
        /*08b4*/ 	.word	0x00000003
        /*08b8*/ 	.word	0x00016840
        /*08bc*/ 	.short	0x010a
        /*08be*/ 	.byte	0x3f
	.zero		1


	//   ....[78]....
        /*08c0*/ 	.word	0x000136b0
        /*08c4*/ 	.word	0x00000005
        /*08c8*/ 	.word	0x00000060
        /*08cc*/ 	.short	0x010a
        /*08ce*/ 	.byte	0x3f
	.zero		1


	//   ....[79]....
        /*08d0*/ 	.word	0x00013700
        /*08d4*/ 	.word	0x00000002
        /*08d8*/ 	.word	0x00016840
        /*08dc*/ 	.short	0x010a
        /*08de*/ 	.byte	0x3f
	.zero		1


	//   ....[80]....
        /*08e0*/ 	.word	0x00013750
        /*08e4*/ 	.word	0x00000005
        /*08e8*/ 	.word	0x00000060
        /*08ec*/ 	.short	0x010a
        /*08ee*/ 	.byte	0x3f
	.zero		1


	//   ....[81]....
        /*08f0*/ 	.word	0x000137a0
        /*08f4*/ 	.word	0x00000003
        /*08f8*/ 	.word	0x00016860
        /*08fc*/ 	.short	0x010a
        /*08fe*/ 	.byte	0x3f
	.zero		1


	//   ....[82]....
        /*0900*/ 	.word	0x00013890
        /*0904*/ 	.word	0x00000009
        /*0908*/ 	.word	0x00016820
        /*090c*/ 	.short	0x010a
        /*090e*/ 	.byte	0x3f
	.zero		1


	//   ....[83]....
        /*0910*/ 	.word	0x00013a30
        /*0914*/ 	.word	0x00000007
        /*0918*/ 	.word	0x00000000
        /*091c*/ 	.short	0x010a
        /*091e*/ 	.byte	0x3f
	.zero		1


	//   ....[84]....
        /*0920*/ 	.word	0x00013a80
        /*0924*/ 	.word	0x00000003
        /*0928*/ 	.word	0x00000000
        /*092c*/ 	.short	0x010a
        /*092e*/ 	.byte	0x3f
	.zero		1


	//   ....[85]....
        /*0930*/ 	.word	0x00013ad0
        /*0934*/ 	.word	0x00000005
        /*0938*/ 	.word	0x00000000
        /*093c*/ 	.short	0x010a
        /*093e*/ 	.byte	0x3f
	.zero		1


	//----- nvinfo : EIATTR_NUM_MBARRIERS
	.align		4
.L_1585:
        /*0940*/ 	.byte	0x03, 0x38
        /*0942*/ 	.short	0x0016


	//----- nvinfo : EIATTR_EXIT_INSTR_OFFSETS
	.align		4
        /*0944*/ 	.byte	0x04, 0x1c
        /*0946*/ 	.short	(.L_1587 - .L_1586)


	//   ....[0]....
.L_1586:
        /*0948*/ 	.word	0x00000a30


	//   ....[1]....
        /*094c*/ 	.word	0x0000e220


	//   ....[2]....
        /*0950*/ 	.word	0x000122c0


	//----- nvinfo : EIATTR_MAX_THREADS
	.align		4
.L_1587:
        /*0954*/ 	.byte	0x04, 0x05
        /*0956*/ 	.short	(.L_1589 - .L_1588)
.L_1588:
        /*0958*/ 	.word	0x00000200
        /*095c*/ 	.word	0x00000001
        /*0960*/ 	.word	0x00000001


	//----- nvinfo : EIATTR_CRS_STACK_SIZE
	.align		4
.L_1589:
        /*0964*/ 	.byte	0x04, 0x1e
        /*0966*/ 	.short	(.L_1591 - .L_1590)
.L_1590:
        /*0968*/ 	.word	0x00000000


	//----- nvinfo : EIATTR_CBANK_PARAM_SIZE
	.align		4
.L_1591:
        /*096c*/ 	.byte	0x03, 0x19
        /*096e*/ 	.short	0x0af0


	//----- nvinfo : EIATTR_PARAM_CBANK
	.align		4
        /*0970*/ 	.byte	0x04, 0x0a
        /*0972*/ 	.short	(.L_1593 - .L_1592)
	.align		4
.L_1592:
        /*0974*/ 	.word	index@(.nv.constant0._ZN7cutlass13device_kernelIN5flash11enable_sm90INS1_16FlashAttnFwdSm90INS1_25CollectiveMainloopFwdSm90ILi2EN4cute5tupleIJNS5_1CILi1EEES8_S8_EEENS6_IJNS7_ILi192EEENS7_ILi128EEENS7_ILi64EEEEEELi64ENS_6half_tEfNS_4arch4Sm90ELb0ELb1ELb0ELb0ELb0ELb0ELb0ELb1ELb1ELb1ELb0ELb0EEENS1_21CollectiveEpilogueFwdINS6_IJSA_SC_SB_EEES9_SE_SG_Li384ELb0ELb1ELb0ELb0EEENS1_30DynamicPersistentTileSchedulerILi384ELi128ELb0ELb1ELb1EEEEEEEEEvNT_6ParamsE)
        /*0978*/ 	.short	0x0210
        /*097a*/ 	.short	0x0af0


	//----- nvinfo : EIATTR_SW_WAR
	.align		4
.L_1593:
        /*097c*/ 	.byte	0x04, 0x36
        /*097e*/ 	.short	(.L_1595 - .L_1594)
.L_1594:
        /*0980*/ 	.word	0x00000008
.L_1595:


//--------------------- .nv.info._ZN7cutlass13device_kernelIN5flash11enable_sm90INS1_16FlashAttnFwdSm90INS1_25CollectiveMainloopFwdSm90ILi2EN4cute5tupleIJNS5_1CILi1EEES8_S8_EEENS6_IJNS7_ILi192EEENS7_ILi128EEENS7_ILi64EEEEEELi64ENS_6half_tEfNS_4arch4Sm90ELb0ELb1ELb0ELb1ELb0ELb0ELb0ELb1ELb1ELb1ELb0ELb0EEENS1_21CollectiveEpilogueFwdINS6_IJSA_SC_SB_EEES9_SE_SG_Li384ELb1ELb1ELb0ELb0EEENS1_36VarlenDynamicPersistentTileSchedulerILi192ELi128ELi384ELi128ELb0ELb1ELb1ELb1ELb0ELb1EEEEEEEEEvNT_6ParamsE --------------------------
	.section	.nv.info._ZN7cutlass13device_kernelIN5flash11enable_sm90INS1_16FlashAttnFwdSm90INS1_25CollectiveMainloopFwdSm90ILi2EN4cute5tupleIJNS5_1CILi1EEES8_S8_EEENS6_IJNS7_ILi192EEENS7_ILi128EEENS7_ILi64EEEEEELi64ENS_6half_tEfNS_4arch4Sm90ELb0ELb1ELb0ELb1ELb0ELb0ELb0ELb1ELb1ELb1ELb0ELb0EEENS1_21CollectiveEpilogueFwdINS6_IJSA_SC_SB_EEES9_SE_SG_Li384ELb1ELb1ELb0ELb0EEENS1_36VarlenDynamicPersistentTileSchedulerILi192ELi128ELi384ELi128ELb0ELb1ELb1ELb1ELb0ELb1EEEEEEEEEvNT_6ParamsE,"",@"SHT_CUDA_INFO"
	.sectionflags	@""
	.align	4


	//----- nvinfo : EIATTR_CUDA_API_VERSION
	.align		4
        /*0000*/ 	.byte	0x04, 0x37
        /*0002*/ 	.short	(.L_1597 - .L_1596)
.L_1596:
        /*0004*/ 	.word	0x00000082


	//----- nvinfo : EIATTR_KPARAM_INFO
	.align		4
.L_1597:
        /*0008*/ 	.byte	0x04, 0x17
        /*000a*/ 	.short	(.L_1599 - .L_1598)
.L_1598:
        /*000c*/ 	.word	0x00000000
        /*0010*/ 	.short	0x0000
        /*0012*/ 	.short	0x0070
        /*0014*/ 	.byte	0x00, 0xf0, 0x01, 0x2a


	//----- nvinfo : EIATTR_SPARSE_MMA_MASK
	.align		4
.L_1599:
        /*0018*/ 	.byte	0x03, 0x50
        /*001a*/ 	.short	0x0000


	//----- nvinfo : EIATTR_MAXREG_COUNT
	.align		4
        /*001c*/ 	.byte	0x03, 0x1b
        /*001e*/ 	.short	0x0080


	//----- nvinfo : EIATTR_NUM_BARRIERS
	.align		4
        /*0020*/ 	.byte	0x02, 0x4c
        /*0022*/ 	.byte	0x10
	.zero		1


	//----- nvinfo : EIATTR_EXTERNS
	.align		4
        /*0024*/ 	.byte	0x04, 0x0f
        /*0026*/ 	.short	(.L_1601 - .L_1600)


	//   ....[0]....
	.align		4
.L_1600:
        /*0028*/ 	.word	index@(__assertfail)


	//----- nvinfo : EIATTR_ANNOTATIONS
	.align		4
.L_1601:
        /*002c*/ 	.byte	0x04, 0x55
        /*002e*/ 	.short	(.L_1603 - .L_1602)


	//   ....[0]....
.L_1602:
        /* <DEDUP_REMOVED lines=23> */


	//----- nvinfo : EIATTR_MERCURY_ISA_VERSION
	.align		4
.L_1603:
        /*0190*/ 	.byte	0x03, 0x5f
        /*0192*/ 	.short	0x0101


	//----- nvinfo : EIATTR_UNUSED_LOAD_BYTE_OFFSET
	.align		4
        /*0194*/ 	.byte	0x04, 0x44
        /*0196*/ 	.short	(.L_1605 - .L_1604)


	//   ....[0]....
.L_1604:
        /*0198*/ 	.word	0x00000a40
        /*019c*/ 	.word	0x0000fff0


	//   ....[1]....
        /*01a0*/ 	.word	0x0000cf00
        /*01a4*/ 	.word	0x0000fff0


	//----- nvinfo : EIATTR_INT_WARP_WIDE_INSTR_OFFSETS
	.align		4
.L_1605:
        /*01a8*/ 	.byte	0x04, 0x31
        /*01aa*/ 	.short	(.L_1607 - .L_1606)


	//   ....[0]....
.L_1606:
        /*01ac*/ 	.word	0x00000130


	//   ....[1]....
        /*01b0*/ 	.word	0x00000170


	//   ....[2]....
        /*01b4*/ 	.word	0x000001e0


	//   ....[3]....
        /*01b8*/ 	.word	0x0000fdc0


	//   ....[4]....
        /*01bc*/ 	.word	0x0000fe50


	//   ....[5]....
        /*01c0*/ 	.word	0x00012e30


	//   ....[6]....
        /*01c4*/ 	.word	0x00012ec0


	//----- nvinfo : EIATTR_COOP_GROUP_MASK_REGIDS
	.align		4
.L_1607:
        /*01c8*/ 	.byte	0x04, 0x29
        /*01ca*/ 	.short	(.L_1609 - .L_1608)


	//   ....[0]....
.L_1608:
        /*01cc*/ 	.word	0xffffffff


	//   ....[1]....
        /*01d0*/ 	.word	0xffffffff


	//   ....[2]....
        /*01d4*/ 	.word	0xffffffff


	//   ....[3]....
        /*01d8*/ 	.word	0xffffffff


	//   ....[4]....
        /*01dc*/ 	.word	0xffffffff


	//   ....[5]....
        /*01e0*/ 	.word	0xffffffff


	//   ....[6]....
        /*01e4*/ 	.word	0xffffffff


	//   ....[7]....
        /*01e8*/ 	.word	0xffffffff


	//   ....[8]....
        /*01ec*/ 	.word	0xffffffff


	//   ....[9]....
        /*01f0*/ 	.word	0xffffffff


	//   ....[10]....
        /*01f4*/ 	.word	0xffffffff


	//   ....[11]....
        /*01f8*/ 	.word	0xffffffff


	//   ....[12]....
        /*01fc*/ 	.word	0xffffffff


	//   ....[13]....
        /*0200*/ 	.word	0xffffffff


	//   ....[14]....
        /*0204*/ 	.word	0xffffffff


	//   ....[15]....
        /*0208*/ 	.word	0xffffffff


	//   ....[16]....
        /*020c*/ 	.word	0xffffffff


	//   ....[17]....
        /*0210*/ 	.word	0xffffffff


	//   ....[18]....
        /*0214*/ 	.word	0xffffffff


	//   ....[19]....
        /*0218*/ 	.word	0xffffffff


	//   ....[20]....
        /*021c*/ 	.word	0xffffffff


	//   ....[21]....
        /*0220*/ 	.word	0xffffffff


	//   ....[22]....
        /*0224*/ 	.word	0xffffffff


	//   ....[23]....
        /*0228*/ 	.word	0xffffffff


	//   ....[24]....
        /*022c*/ 	.word	0xffffffff


	//   ....[25]....
        /*0230*/ 	.word	0xffffffff


	//   ....[26]....
        /*0234*/ 	.word	0xffffffff


	//   ....[27]....
        /*0238*/ 	.word	0xffffffff


	//   ....[28]....
        /*023c*/ 	.word	0xffffffff


	//   ....[29]....
        /*0240*/ 	.word	0xffffffff


	//   ....[30]....
        /*0244*/ 	.word	0xffffffff


	//   ....[31]....
        /*0248*/ 	.word	0xffffffff


	//   ....[32]....
        /*024c*/ 	.word	0xffffffff


	//   ....[33]....
        /*0250*/ 	.word	0xffffffff


	//   ....[34]....
        /*0254*/ 	.word	0xffffffff


	//   ....[35]....
        /*0258*/ 	.word	0xffffffff


	//   ....[36]....
        /*025c*/ 	.word	0xffffffff


	//   ....[37]....
        /*0260*/ 	.word	0xffffffff


	//   ....[38]....
        /*0264*/ 	.word	0xffffffff


	//   ....[39]....
        /*0268*/ 	.word	0xffffffff


	//   ....[40]....
        /*026c*/ 	.word	0xffffffff


	//   ....[41]....
        /*0270*/ 	.word	0xffffffff


	//   ....[42]....
        /*0274*/ 	.word	0xffffffff


	//   ....[43]....
        /*0278*/ 	.word	0xffffffff


	//   ....[44]....
        /*027c*/ 	.word	0xffffffff


	//   ....[45]....
        /*0280*/ 	.word	0xffffffff


	//   ....[46]....
        /*0284*/ 	.word	0xffffffff


	//   ....[47]....
        /*0288*/ 	.word	0xffffffff


	//   ....[48]....
        /*028c*/ 	.word	0xffffffff


	//   ....[49]....
        /*0290*/ 	.word	0xffffffff


	//   ....[50]....
        /*0294*/ 	.word	0xffffffff


	//   ....[51]....
        /*0298*/ 	.word	0xffffffff


	//   ....[52]....
        /*029c*/ 	.word	0xffffffff


	//   ....[53]....
        /*02a0*/ 	.word	0xffffffff


	//   ....[54]....
        /*02a4*/ 	.word	0xffffffff


	//   ....[55]....
        /*02a8*/ 	.word	0xffffffff


	//   ....[56]....
        /*02ac*/ 	.word	0xffffffff


	//   ....[57]....
        /*02b0*/ 	.word	0xffffffff


	//   ....[58]....
        /*02b4*/ 	.word	0xffffffff


	//   ....[59]....
        /*02b8*/ 	.word	0xffffffff


	//   ....[60]....
        /*02bc*/ 	.word	0xffffffff


	//   ....[61]....
        /*02c0*/ 	.word	0xffffffff


	//   ....[62]....
        /*02c4*/ 	.word	0xffffffff


	//   ....[63]....
        /*02c8*/ 	.word	0xffffffff


	//   ....[64]....
        /*02cc*/ 	.word	0xffffffff


	//   ....[65]....
        /*02d0*/ 	.word	0xffffffff


	//   ....[66]....
        /*02d4*/ 	.word	0xffffffff


	//   ....[67]....
        /*02d8*/ 	.word	0xffffffff


	//   ....[68]....
        /*02dc*/ 	.word	0xffffffff


	//   ....[69]....
        /*02e0*/ 	.word	0xffffffff


	//   ....[70]....
        /*02e4*/ 	.word	0xffffffff


	//   ....[71]....
        /*02e8*/ 	.word	0xffffffff


	//   ....[72]....
        /*02ec*/ 	.word	0xffffffff


	//   ....[73]....
        /*02f0*/ 	.word	0xffffffff


	//   ....[74]....
        /*02f4*/ 	.word	0xffffffff


	//   ....[75]....
        /*02f8*/ 	.word	0xffffffff


	//   ....[76]....
        /*02fc*/ 	.word	0xffffffff


	//   ....[77]....
        /*0300*/ 	.word	0xffffffff


	//   ....[78]....
        /*0304*/ 	.word	0xffffffff


	//   ....[79]....
        /*0308*/ 	.word	0xffffffff


	//   ....[80]....
        /*030c*/ 	.word	0xffffffff


	//   ....[81]....
        /*0310*/ 	.word	0xffffffff


	//   ....[82]....
        /*0314*/ 	.word	0xffffffff


	//   ....[83]....
        /*0318*/ 	.word	0xffffffff


	//   ....[84]....
        /*031c*/ 	.word	0xffffffff


	//   ....[85]....
        /*0320*/ 	.word	0xffffffff


	//   ....[86]....
        /*0324*/ 	.word	0xffffffff


	//   ....[87]....
        /*0328*/ 	.word	0xffffffff


	//   ....[88]....
        /*032c*/ 	.word	0xffffffff


	//   ....[89]....
        /*0330*/ 	.word	0xffffffff


	//   ....[90]....
        /*0334*/ 	.word	0xffffffff


	//   ....[91]....
        /*0338*/ 	.word	0xffffffff


	//   ....[92]....
        /*033c*/ 	.word	0xffffffff


	//   ....[93]....
        /*0340*/ 	.word	0xffffffff


	//   ....[94]....
        /*0344*/ 	.word	0xffffffff


	//   ....[95]....
        /*0348*/ 	.word	0xffffffff


	//   ....[96]....
        /*034c*/ 	.word	0xffffffff


	//   ....[97]....
        /*0350*/ 	.word	0xffffffff


	//   ....[98]....
        /*0354*/ 	.word	0xffffffff


	//   ....[99]....
        /*0358*/ 	.word	0xffffffff


	//   ....[100]....
        /*035c*/ 	.word	0xffffffff


	//   ....[101]....
        /*0360*/ 	.word	0xffffffff


	//   ....[102]....
        /*0364*/ 	.word	0xffffffff


	//   ....[103]....
        /*0368*/ 	.word	0xffffffff


	//   ....[104]....
        /*036c*/ 	.word	0xffffffff


	//   ....[105]....
        /*0370*/ 	.word	0xffffffff


	//   ....[106]....
        /*0374*/ 	.word	0xffffffff


	//   ....[107]....
        /*0378*/ 	.word	0xffffffff


	//   ....[108]....
        /*037c*/ 	.word	0xffffffff


	//   ....[109]....
        /*0380*/ 	.word	0xffffffff


	//   ....[110]....
        /*0384*/ 	.word	0xffffffff


	//   ....[111]....
        /*0388*/ 	.word	0xffffffff


	//   ....[112]....
        /*038c*/ 	.word	0xffffffff


	//   ....[113]....
        /*0390*/ 	.word	0x0500000f


	//   ....[114]....
        /*0394*/ 	.word	0x0500000f


	//   ....[115]....
        /*0398*/ 	.word	0x0500000f


	//   ....[116]....
        /*039c*/ 	.word	0x0500000f


	//   ....[117]....
        /*03a0*/ 	.word	0x0500000f


	//   ....[118]....
        /*03a4*/ 	.word	0x0500000f


	//   ....[119]....
        /*03a8*/ 	.word	0x0500000f


	//   ....[120]....
        /*03ac*/ 	.word	0x0500000f


	//   ....[121]....
        /*03b0*/ 	.word	0x0500000f


	//   ....[122]....
        /*03b4*/ 	.word	0x0500000f


	//   ....[123]....
        /*03b8*/ 	.word	0x0500000f


	//   ....[124]....
        /*03bc*/ 	.word	0x0500000f


	//   ....[125]....
        /*03c0*/ 	.word	0x0500000f


	//   ....[126]....
        /*03c4*/ 	.word	0x0500000f


	//   ....[127]....
        /*03c8*/ 	.word	0x0500000f


	//   ....[128]....
        /*03cc*/ 	.word	0x0500000f


	//   ....[129]....
        /*03d0*/ 	.word	0x0500000f


	//   ....[130]....
        /*03d4*/ 	.word	0x0500000f


	//   ....[131]....
        /*03d8*/ 	.word	0x0500000f


	//   ....[132]....
        /*03dc*/ 	.word	0x0500000f


	//   ....[133]....
        /*03e0*/ 	.word	0x0500000f


	//   ....[134]....
        /*03e4*/ 	.word	0x0500000f


	//   ....[135]....
        /*03e8*/ 	.word	0x0500000f


	//   ....[136]....
        /*03ec*/ 	.word	0x0500000f


	//   ....[137]....
        /*03f0*/ 	.word	0x0500000f


	//   ....[138]....
        /*03f4*/ 	.word	0x0500000f


	//   ....[139]....
        /*03f8*/ 	.word	0x0500000f


	//   ....[140]....
        /*03fc*/ 	.word	0x0500000f


	//   ....[141]....
        /*0400*/ 	.word	0x0500000f


	//   ....[142]....
        /*0404*/ 	.word	0x0500000f


	//   ....[143]....
        /*0408*/ 	.word	0x0500000f


	//   ....[144]....
        /*040c*/ 	.word	0x0500000f


	//   ....[145]....
        /*0410*/ 	.word	0x0500000f


	//   ....[146]....
        /*0414*/ 	.word	0x0500000f


	//   ....[147]....
        /*0418*/ 	.word	0x0500000f


	//   ....[148]....
        /*041c*/ 	.word	0x0500000f


	//   ....[149]....
        /*0420*/ 	.word	0x0500000f


	//   ....[150]....
        /*0424*/ 	.word	0x0500000f


	//   ....[151]....
        /*0428*/ 	.word	0x0500000f


	//   ....[152]....
        /*042c*/ 	.word	0x0500000f


	//   ....[153]....
        /*0430*/ 	.word	0x0500000f


	//   ....[154]....
        /*0434*/ 	.word	0x0500000f


	//   ....[155]....
        /*0438*/ 	.word	0x0500000f


	//----- nvinfo : EIATTR_COOP_GROUP_INSTR_OFFSETS
	.align		4
.L_1609:
        /*043c*/ 	.byte	0x04, 0x28
        /*043e*/ 	.short	(.L_1611 - .L_1610)


	//   ....[0]....
.L_1610:
        /*0440*/ 	.word	0x00000070


	//   ....[1]....
        /*0444*/ 	.word	0x00000140


	//   ....[2]....
        /*0448*/ 	.word	0x00000190


	//   ....[3]....
        /*044c*/ 	.word	0x000003c0


	//   ....[4]....
        /*0450*/ 	.word	0x00000520


	//   ....[5]....
        /*0454*/ 	.word	0x00000640


	//   ....[6]....
        /*0458*/ 	.word	0x000007a0


	//   ....[7]....
        /*045c*/ 	.word	0x00001840


	//   ....[8]....
        /*0460*/ 	.word	0x00001e80


	//   ....[9]....
        /*0464*/ 	.word	0x00002160


	//   ....[10]....
        /*0468*/ 	.word	0x000033f0


	//   ....[11]....
        /*046c*/ 	.word	0x00003540


	//   ....[12]....
        /*0470*/ 	.word	0x00003e30


	//   ....[13]....
        /*0474*/ 	.word	0x00003e80


	//   ....[14]....
        /*0478*/ 	.word	0x00005390


	//   ....[15]....
        /*047c*/ 	.word	0x000055f0


	//   ....[16]....
        /*0480*/ 	.word	0x000061a0


	//   ....[17]....
        /*0484*/ 	.word	0x000061c0


	//   ....[18]....
        /*0488*/ 	.word	0x00006b80


	//   ....[19]....
        /*048c*/ 	.word	0x00006c00


	//   ....[20]....
        /*0490*/ 	.word	0x00008320


	//   ....[21]....
        /*0494*/ 	.word	0x00008350


	//   ....[22]....
        /*0498*/ 	.word	0x000088d0


	//   ....[23]....
        /*049c*/ 	.word	0x00008950


	//   ....[24]....
        /*04a0*/ 	.word	0x0000a0b0


	//   ....[25]....
        /*04a4*/ 	.word	0x0000a310


	//   ....[26]....
        /*04a8*/ 	.word	0x0000aee0


	//   ....[27]....
        /*04ac*/ 	.word	0x0000af30


	//   ....[28]....
        /*04b0*/ 	.word	0x0000b870


	//   ....[29]....
        /*04b4*/ 	.word	0x0000b910


	//   ....[30]....
        /*04b8*/ 	.word	0x0000c7e0


	//   ....[31]....
        /*04bc*/ 	.word	0x0000c820


	//   ....[32]....
        /*04c0*/ 	.word	0x0000c900


	//   ....[33]....
        /*04c4*/ 	.word	0x0000c910


	//   ....[34]....
        /*04c8*/ 	.word	0x0000d680


	//   ....[35]....
        /*04cc*/ 	.word	0x0000d6c0


	//   ....[36]....
        /*04d0*/ 	.word	0x0000d700


	//   ....[37]....
        /*04d4*/ 	.word	0x0000d730


	//   ....[38]....
        /*04d8*/ 	.word	0x0000dc10


	//   ....[39]....
        /*04dc*/ 	.word	0x0000dc50


	//   ....[40]....
        /*04e0*/ 	.word	0x0000dc80


	//   ....[41]....
        /*04e4*/ 	.word	0x0000dcb0


	//   ....[42]....
        /*04e8*/ 	.word	0x0000dcd0


	//   ....[43]....
        /*04ec*/ 	.word	0x0000dce0


	//   ....[44]....
        /*04f0*/ 	.word	0x0000dd00


	//   ....[45]....
        /*04f4*/ 	.word	0x0000dd20


	//   ....[46]....
        /*04f8*/ 	.word	0x0000e5c0


	//   ....[47]....
        /*04fc*/ 	.word	0x0000e5f0


	//   ....[48]....
        /*0500*/ 	.word	0x0000e630


	//   ....[49]....
        /*0504*/ 	.word	0x0000e660


	//   ....[50]....
        /*0508*/ 	.word	0x0000e670


	//   ....[51]....
        /*050c*/ 	.word	0x0000e680


	//   ....[52]....
        /*0510*/ 	.word	0x0000e690


	//   ....[53]....
        /*0514*/ 	.word	0x0000e6b0


	//   ....[54]....
        /*0518*/ 	.word	0x0000e810


	//   ....[55]....
        /*051c*/ 	.word	0x0000ea00


	//   ....[56]....
        /*0520*/ 	.word	0x0000ea30


	//   ....[57]....
        /*0524*/ 	.word	0x0000ea60


	//   ....[58]....
        /*0528*/ 	.word	0x0000ea90


	//   ....[59]....
        /*052c*/ 	.word	0x0000eac0


	//   ....[60]....
        /*0530*/ 	.word	0x0000eaf0


	//   ....[61]....
        /*0534*/ 	.word	0x0000ec60


	//   ....[62]....
        /*0538*/ 	.word	0x0000ec90


	//   ....[63]....
        /*053c*/ 	.word	0x0000ecc0


	//   ....[64]....
        /*0540*/ 	.word	0x0000ecf0


	//   ....[65]....
        /*0544*/ 	.word	0x0000ed20


	//   ....[66]....
        /*0548*/ 	.word	0x0000ed50


	//   ....[67]....
        /*054c*/ 	.word	0x0000edf0


	//   ....[68]....
        /*0550*/ 	.word	0x0000ee50


	//   ....[69]....
        /*0554*/ 	.word	0x0000eef0


	//   ....[70]....
        /*0558*/ 	.word	0x00010340


	//   ....[71]....
        /*055c*/ 	.word	0x00010f30


	//   ....[72]....
        /*0560*/ 	.word	0x00010f40


	//   ....[73]....
        /*0564*/ 	.word	0x00010f60


	//   ....[74]....
        /*0568*/ 	.word	0x00010ff0


	//   ....[75]....
        /*056c*/ 	.word	0x00011000


	//   ....[76]....
        /*0570*/ 	.word	0x00011070


	//   ....[77]....
        /*0574*/ 	.word	0x00011080


	//   ....[78]....
        /*0578*/ 	.word	0x000110f0


	//   ....[79]....
        /*057c*/ 	.word	0x00011100


	//   ....[80]....
        /*0580*/ 	.word	0x00011170


	//   ....[81]....
        /*0584*/ 	.word	0x00011180


	//   ....[82]....
        /*0588*/ 	.word	0x000111f0


	//   ....[83]....
        /*058c*/ 	.word	0x00011200


	//   ....[84]....
        /*0590*/ 	.word	0x00011270


	//   ....[85]....
        /*0594*/ 	.word	0x00011280


	//   ....[86]....
        /*0598*/ 	.word	0x00011290


	//   ....[87]....
        /*059c*/ 	.word	0x00011320


	//   ....[88]....
        /*05a0*/ 	.word	0x00011330


	//   ....[89]....
        /*05a4*/ 	.word	0x00011340


	//   ....[90]....
        /*05a8*/ 	.word	0x000113d0


	//   ....[91]....
        /*05ac*/ 	.word	0x00011410


	//   ....[92]....
        /*05b0*/ 	.word	0x00011430


	//   ....[93]....
        /*05b4*/ 	.word	0x00011490


	//   ....[94]....
        /*05b8*/ 	.word	0x000114b0


	//   ....[95]....
        /*05bc*/ 	.word	0x00013390


	//   ....[96]....
        /*05c0*/ 	.word	0x000133e0


	//   ....[97]....
        /*05c4*/ 	.word	0x00013410


	//   ....[98]....
        /*05c8*/ 	.word	0x00013440


	//   ....[99]....
        /*05cc*/ 	.word	0x00013450


	//   ....[100]....
        /*05d0*/ 	.word	0x00013480


	//   ....[101]....
        /*05d4*/ 	.word	0x000134b0


	//   ....[102]....
        /*05d8*/ 	.word	0x000134e0


	//   ....[103]....
        /*05dc*/ 	.word	0x00013660


	//   ....[104]....
        /*05e0*/ 	.word	0x00013690


	//   ....[105]....
        /*05e4*/ 	.word	0x000136c0


	//   ....[106]....
        /*05e8*/ 	.word	0x000136f0


	//   ....[107]....
        /*05ec*/ 	.word	0x00013720


	//   ....[108]....
        /*05f0*/ 	.word	0x00013750


	//   ....[109]....
        /*05f4*/ 	.word	0x00013810


	//   ....[110]....
        /*05f8*/ 	.word	0x00013830


	//   ....[111]....
        /*05fc*/ 	.word	0x000138a0


	//   ....[112]....
        /*0600*/ 	.word	0x00013f40


	//   ....[113]....
        /*0604*/ 	.word	0x000145a0


	//   ....[114]....
        /*0608*/ 	.word	0x00014750


	//   ....[115]....
        /*060c*/ 	.word	0x000147a0


	//   ....[116]....
        /*0610*/ 	.word	0x00014800


	//   ....[117]....
        /*0614*/ 	.word	0x000148e0


	//   ....[118]....
        /*0618*/ 	.word	0x00014940


	//   ....[119]....
        /*061c*/ 	.word	0x00014a20


	//   ....[120]....
        /*0620*/ 	.word	0x00014a80


	//   ....[121]....
        /*0624*/ 	.word	0x00014b60


	//   ....[122]....
        /*0628*/ 	.word	0x00014bc0


	//   ....[123]....
        /*062c*/ 	.word	0x00014ca0


	//   ....[124]....
        /*0630*/ 	.word	0x00014d00


	//   ....[125]....
        /*0634*/ 	.word	0x00014de0


	//   ....[126]....
        /*0638*/ 	.word	0x00014e40


	//   ....[127]....
        /*063c*/ 	.word	0x00014f20


	//   ....[128]....
        /*0640*/ 	.word	0x00014f80


	//   ....[129]....
        /*0644*/ 	.word	0x00015070


	//   ....[130]....
        /*0648*/ 	.word	0x000150e0


	//   ....[131]....
        /*064c*/ 	.word	0x000151a0


	//   ....[132]....
        /*0650*/ 	.word	0x00015200


	//   ....[133]....
        /*0654*/ 	.word	0x000152d0


	//   ....[134]....
        /*0658*/ 	.word	0x00015340


	//   ....[135]....
        /*065c*/ 	.word	0x00015410


	//   ....[136]....
        /*0660*/ 	.word	0x00015470


	//   ....[137]....
        /*0664*/ 	.word	0x00015510


	//   ....[138]....
        /*0668*/ 	.word	0x00015820


	//   ....[139]....
        /*066c*/ 	.word	0x000158c0


	//   ....[140]....
        /*0670*/ 	.word	0x000159e0


	//   ....[141]....
        /*0674*/ 	.word	0x00015a50


	//   ....[142]....
        /*0678*/ 	.word	0x00015ac0


	//   ....[143]....
        /*067c*/ 	.word	0x00015b30


	//   ....[144]....
        /*0680*/ 	.word	0x00015ba0


	//   ....[145]....
        /*0684*/ 	.word	0x00015c20


	//   ....[146]....
        /*0688*/ 	.word	0x00015cb0


	//   ....[147]....
        /*068c*/ 	.word	0x00015d40


	//   ....[148]....
        /*0690*/ 	.word	0x00015db0


	//   ....[149]....
        /*0694*/ 	.word	0x00015e20


	//   ....[150]....
        /*0698*/ 	.word	0x00015e90


	//   ....[151]....
        /*069c*/ 	.word	0x00015f10


	//   ....[152]....
        /*06a0*/ 	.word	0x00015f80


	//   ....[153]....
        /*06a4*/ 	.word	0x00016020


	//   ....[154]....
        /*06a8*/ 	.word	0x000160b0


	//   ....[155]....
        /*06ac*/ 	.word	0x000161d0


	//----- nvinfo : EIATTR_REG_RECONFIG
	.align		4
.L_1611:
        /*06b0*/ 	.byte	0x01, 0x54
	.zero		2


	//----- nvinfo : EIATTR_SYSCALL_OFFSETS
	.align		4
        /*06b4*/ 	.byte	0x04, 0x46
        /*06b6*/ 	.short	(.L_1613 - .L_1612)


	//   ....[0]....
.L_1612:
        /*06b8*/ 	.word	0x00001a20


	//   ....[1]....
        /*06bc*/ 	.word	0x0000ffb0


	//   ....[2]....
        /*06c0*/ 	.word	0x00010100


	//   ....[3]....
        /*06c4*/ 	.word	0x000101f0


	//   ....[4]....
        /*06c8*/ 	.word	0x00010a10


	//----- nvinfo : EIATTR_MBARRIER_INSTR_OFFSETS
	.align		4
.L_1613:
        /*06cc*/ 	.byte	0x04, 0x39
        /*06ce*/ 	.short	(.L_1615 - .L_1614)


	//   ....[0]....
.L_1614:
        /*06d0*/ 	.word	0x00000270
        /*06d4*/ 	.word	0x000000ff
        /*06d8*/ 	.word	0x00016800
        /*06dc*/ 	.short	0x0100
        /*06de*/ 	.byte	0x08
	.zero		1


	//   ....[1]....
        /*06e0*/ 	.word	0x00000280
        /*06e4*/ 	.word	0x000000ff
        /*06e8*/ 	.word	0x00016820
        /*06ec*/ 	.short	0x0100
        /*06ee*/ 	.byte	0x08
	.zero		1


	//   ....[2]....
        /*06f0*/ 	.word	0x00000370
        /*06f4*/ 	.word	0x000000ff
        /*06f8*/ 	.word	0x00016830
        /*06fc*/ 	.short	0x0100
        /*06fe*/ 	.byte	0x08
	.zero		1


	//   ....[3]....
        /*0700*/ 	.word	0x00000380
        /*0704*/ 	.word	0x000000ff
        /*0708*/ 	.word	0x00016840
        /*070c*/ 	.short	0x0100
        /*070e*/ 	.byte	0x08
	.zero		1


	//   ....[4]....
        /*0710*/ 	.word	0x00000390
        /*0714*/ 	.word	0x000000ff
        /*0718*/ 	.word	0x00016838
        /*071c*/ 	.short	0x0100
        /*071e*/ 	.byte	0x08
	.zero		1


	//   ....[5]....
        /*0720*/ 	.word	0x000003a0
        /*0724*/ 	.word	0x000000ff
        /*0728*/ 	.word	0x00016848
        /*072c*/ 	.short	0x0100
        /*072e*/ 	.byte	0x08
	.zero		1


	//   ....[6]....
        /*0730*/ 	.word	0x000004d0
        /*0734*/ 	.word	0x000000ff
        /*0738*/ 	.word	0x00016850
        /*073c*/ 	.short	0x0100
        /*073e*/ 	.byte	0x08
	.zero		1


	//   ....[7]....
        /*0740*/ 	.word	0x000004e0
        /*0744*/ 	.word	0x000000ff
        /*0748*/ 	.word	0x00016860
        /*074c*/ 	.short	0x0100
        /*074e*/ 	.byte	0x08
	.zero		1


	//   ....[8]....
        /*0750*/ 	.word	0x000004f0
        /*0754*/ 	.word	0x000000ff
        /*0758*/ 	.word	0x00016858
        /*075c*/ 	.short	0x0100
        /*075e*/ 	.byte	0x08
	.zero		1


	//   ....[9]....
        /*0760*/ 	.word	0x00000500
        /*0764*/ 	.word	0x000000ff
        /*0768*/ 	.word	0x00016868
        /*076c*/ 	.short	0x0100
        /*076e*/ 	.byte	0x08
	.zero		1


	//   ....[10]....
        /*0770*/ 	.word	0x000005f0
        /*0774*/ 	.word	0x000000ff
        /*0778*/ 	.word	0x00016870
        /*077c*/ 	.short	0x0100
        /*077e*/ 	.byte	0x06
	.zero		1


	//   ....[11]....
        /*0780*/ 	.word	0x00000600
        /*0784*/ 	.word	0x000000ff
        /*0788*/ 	.word	0x00016880
        /*078c*/ 	.short	0x0100
        /*078e*/ 	.byte	0x06
	.zero		1


	//   ....[12]....
        /*0790*/ 	.word	0x00000610
        /*0794*/ 	.word	0x000000ff
        /*0798*/ 	.word	0x00016878
        /*079c*/ 	.short	0x0100
        /*079e*/ 	.byte	0x06
	.zero		1


	//   ....[13]....
        /*07a0*/ 	.word	0x00000620
        /*07a4*/ 	.word	0x000000ff
        /*07a8*/ 	.word	0x00016888
        /*07ac*/ 	.short	0x0100
        /*07ae*/ 	.byte	0x06
	.zero		1


	//   ....[14]....
        /*07b0*/ 	.word	0x00000750
        /*07b4*/ 	.word	0x000000ff
        /*07b8*/ 	.word	0x00016890
        /*07bc*/ 	.short	0x0100
        /*07be*/ 	.byte	0x08
	.zero		1


	//   ....[15]....
        /*07c0*/ 	.word	0x00000760
        /*07c4*/ 	.word	0x000000ff
        /*07c8*/ 	.word	0x000168a0
        /*07cc*/ 	.short	0x0100
        /*07ce*/ 	.byte	0x08
	.zero		1


	//   ....[16]....
        /*07d0*/ 	.word	0x00000770
        /*07d4*/ 	.word	0x000000ff
        /*07d8*/ 	.word	0x00016898
        /*07dc*/ 	.short	0x0100
        /*07de*/ 	.byte	0x08
	.zero		1


	//   ....[17]....
        /*07e0*/ 	.word	0x00000780
        /*07e4*/ 	.word	0x000000ff
        /*07e8*/ 	.word	0x000168a8
        /*07ec*/ 	.short	0x0100
        /*07ee*/ 	.byte	0x08
	.zero		1


	//   ....[18]....
        /*07f0*/ 	.word	0x000008b0
        /*07f4*/ 	.word	0x000000ff
        /*07f8*/ 	.word	0x000168b0
        /*07fc*/ 	.short	0x0100
        /*07fe*/ 	.byte	0x08
	.zero		1


	//   ....[19]....
        /*0800*/ 	.word	0x000008c0
        /*0804*/ 	.word	0x000000ff
        /*0808*/ 	.word	0x000168c0
        /*080c*/ 	.short	0x0100
        /*080e*/ 	.byte	0x08
	.zero		1


	//   ....[20]....
        /*0810*/ 	.word	0x000008d0
        /*0814*/ 	.word	0x000000ff
        /*0818*/ 	.word	0x000168b8
        /*081c*/ 	.short	0x0100
        /*081e*/ 	.byte	0x08
	.zero		1


	//   ....[21]....
        /*0820*/ 	.word	0x000008e0
        /*0824*/ 	.word	0x000000ff
        /*0828*/ 	.word	0x000168c8
        /*082c*/ 	.short	0x0100
        /*082e*/ 	.byte	0x08
	.zero		1


	//   ....[22]....
        /*0830*/ 	.word	0x00001aa0
        /*0834*/ 	.word	0x000000ff
        /*0838*/ 	.word	0x00016800
        /*083c*/ 	.short	0x010a
        /*083e*/ 	.byte	0x2d
	.zero		1


	//   ....[23]....
        /*0840*/ 	.word	0x00001b20
        /*0844*/ 	.word	0x00000005
        /*0848*/ 	.word	0x00016830
        /*084c*/ 	.short	0x010a
        /*084e*/ 	.byte	0x3f
	.zero		1


	//   ....[24]....
        /*0850*/ 	.word	0x00001b80
        /*0854*/ 	.word	0x00000005
        /*0858*/ 	.word	0x00016830
        /*085c*/ 	.short	0x010a
        /*085e*/ 	.byte	0x3f
	.zero		1


	//   ....[25]....
        /*0860*/ 	.word	0x00001f20
        /*0864*/ 	.word	0x00000000
        /*0868*/ 	.word	0x00000000
        /*086c*/ 	.short	0x0101
        /*086e*/ 	.byte	0x3f
	.zero		1


	//   ....[26]....
        /*0870*/ 	.word	0x00004d50
        /*0874*/ 	.word	0x000000ff
        /*0878*/ 	.word	0x00016830
        /*087c*/ 	.short	0x010a
        /*087e*/ 	.byte	0x06
	.zero		1


	//   ....[27]....
        /*0880*/ 	.word	0x00004d90
        /*0884*/ 	.word	0x000000ff
        /*0888*/ 	.word	0x00016830
        /*088c*/ 	.short	0x010a
        /*088e*/ 	.byte	0x06
	.zero		1


	//   ....[28]....
        /*0890*/ 	.word	0x00004f70
        /*0894*/ 	.word	0x000000ff
        /*0898*/ 	.word	0x00016850
        /*089c*/ 	.short	0x010a
        /*089e*/ 	.byte	0x06
	.zero		1


	//   ....[29]....
        /*08a0*/ 	.word	0x00004fb0
        /*08a4*/ 	.word	0x000000ff
        /*08a8*/ 	.word	0x00016850
        /*08ac*/ 	.short	0x010a
        /*08ae*/ 	.byte	0x06
	.zero		1


	//   ....[30]....
        /*08b0*/ 	.word	0x000053f0
        /*08b4*/ 	.word	0x00000008
        /*08b8*/ 	.word	0x00000000
        /*08bc*/ 	.short	0x0101
        /*08be*/ 	.byte	0x3f
	.zero		1


	//   ....[31]....
        /*08c0*/ 	.word	0x00007080
        /*08c4*/ 	.word	0x00000019
        /*08c8*/ 	.word	0x00000000
        /*08cc*/ 	.short	0x0101
        /*08ce*/ 	.byte	0x3f
	.zero		1


	//   ....[32]....
        /*08d0*/ 	.word	0x00007d90
        /*08d4*/ 	.word	0x000000ff
        /*08d8*/ 	.word	0x00016830
        /*08dc*/ 	.short	0x010a
        /*08de*/ 	.byte	0x06
	.zero		1


	//   ....[33]....
        /*08e0*/ 	.word	0x00007dd0
        /*08e4*/ 	.word	0x000000ff
        /*08e8*/ 	.word	0x00016830
        /*08ec*/ 	.short	0x010a
        /*08ee*/ 	.byte	0x06
	.zero		1


	//   ....[34]....
        /*08f0*/ 	.word	0x00007fb0
        /*08f4*/ 	.word	0x000000ff
        /*08f8*/ 	.word	0x00016850
        /*08fc*/ 	.short	0x010a
        /*08fe*/ 	.byte	0x06
	.zero		1


	//   ....[35]....
        /*0900*/ 	.word	0x00007ff0
        /*0904*/ 	.word	0x000000ff
        /*0908*/ 	.word	0x00016850
        /*090c*/ 	.short	0x010a
        /*090e*/ 	.byte	0x06
	.zero		1


	//   ....[36]....
        /*0910*/ 	.word	0x00009250
        /*0914*/ 	.word	0x0000001b
        /*0918*/ 	.word	0x00000000
        /*091c*/ 	.short	0x0101
        /*091e*/ 	.byte	0x3f
	.zero		1


	//   ....[37]....
        /*0920*/ 	.word	0x00009300
        /*0924*/ 	.word	0x0000001f
        /*0928*/ 	.word	0x00000000
        /*092c*/ 	.short	0x0101
        /*092e*/ 	.byte	0x3f
	.zero		1


	//   ....[38]....
        /*0930*/ 	.word	0x00009a90
        /*0934*/ 	.word	0x000000ff
        /*0938*/ 	.word	0x00016830
        /*093c*/ 	.short	0x010a
        /*093e*/ 	.byte	0x06
	.zero		1


	//   ....[39]....
        /*0940*/ 	.word	0x00009ad0
        /*0944*/ 	.word	0x000000ff
        /*0948*/ 	.word	0x00016830
        /*094c*/ 	.short	0x010a
        /*094e*/ 	.byte	0x06
	.zero		1


	//   ....[40]....
        /*0950*/ 	.word	0x00009cb0
        /*0954*/ 	.word	0x000000ff
        /*0958*/ 	.word	0x00016850
        /*095c*/ 	.short	0x010a
        /*095e*/ 	.byte	0x06
	.zero		1


	//   ....[41]....
        /*0960*/ 	.word	0x00009cf0
        /*0964*/ 	.word	0x000000ff
        /*0968*/ 	.word	0x00016850
        /*096c*/ 	.short	0x010a
        /*096e*/ 	.byte	0x06
	.zero		1


	//   ....[42]....
        /*0970*/ 	.word	0x0000a150
        /*0974*/ 	.word	0x0000000a
        /*0978*/ 	.word	0x00000000
        /*097c*/ 	.short	0x0101
        /*097e*/ 	.byte	0x3f
	.zero		1


	//   ....[43]....
        /*0980*/ 	.word	0x0000bd80
        /*0984*/ 	.word	0x00000019
        /*0988*/ 	.word	0x00000000
        /*098c*/ 	.short	0x0101
        /*098e*/ 	.byte	0x3f
	.zero		1


	//   ....[44]....
        /*0990*/ 	.word	0x0000c750
        /*0994*/ 	.word	0x000000ff
        /*0998*/ 	.word	0x00016850
        /*099c*/ 	.short	0x010a
        /*099e*/ 	.byte	0x05
	.zero		1


	//   ....[45]....
        /*09a0*/ 	.word	0x0000c790
        /*09a4*/ 	.word	0x000000ff
        /*09a8*/ 	.word	0x00016850
        /*09ac*/ 	.short	0x010a
        /*09ae*/ 	.byte	0x05
	.zero		1


	//   ....[46]....
        /*09b0*/ 	.word	0x0000cca0
        /*09b4*/ 	.word	0x00000000
        /*09b8*/ 	.word	0x00000000
        /*09bc*/ 	.short	0x0101
        /*09be*/ 	.byte	0x3f
	.zero		1


	//   ....[47]....
        /*09c0*/ 	.word	0x0000db80
        /*09c4*/ 	.word	0x00000000
        /*09c8*/ 	.word	0x00000000
        /*09cc*/ 	.short	0x0101
        /*09ce*/ 	.byte	0x3f
	.zero		1


	//   ....[48]....
        /*09d0*/ 	.word	0x00010590
        /*09d4*/ 	.word	0x00000003
        /*09d8*/ 	.word	0x00016840
        /*09dc*/ 	.short	0x010a
        /*09de*/ 	.byte	0x3f
	.zero		1


	//   ....[49]....
        /*09e0*/ 	.word	0x00011570
        /*09e4*/ 	.word	0x00000016
        /*09e8*/ 	.word	0x00016800
        /*09ec*/ 	.short	0x0107
        /*09ee*/ 	.byte	0x3f
	.zero		1


	//   ....[50]....
        /*09f0*/ 	.word	0x00011670
        /*09f4*/ 	.word	0x00000016
        /*09f8*/ 	.word	0x00016800
        /*09fc*/ 	.short	0x0101
        /*09fe*/ 	.byte	0x3f
	.zero		1


	//   ....[51]....
        /*0a00*/ 	.word	0x00011690
        /*0a04*/ 	.word	0x00000016
        /*0a08*/ 	.word	0x00016820
        /*0a0c*/ 	.short	0x010a
        /*0a0e*/ 	.byte	0x3f
	.zero		1


	//   ....[52]....
        /*0a10*/ 	.word	0x000119b0
        /*0a14*/ 	.word	0x00000002
        /*0a18*/ 	.word	0x00016840
        /*0a1c*/ 	.short	0x010a
        /*0a1e*/ 	.byte	0x3f
	.zero		1


	//   ....[53]....
        /*0a20*/ 	.word	0x00011c30
        /*0a24*/ 	.word	0x00000003
        /*0a28*/ 	.word	0x00000060
        /*0a2c*/ 	.short	0x010a
        /*0a2e*/ 	.byte	0x3f
	.zero		1


	//   ....[54]....
        /*0a30*/ 	.word	0x00012190
        /*0a34*/ 	.word	0x00000002
        /*0a38*/ 	.word	0x00016840
        /*0a3c*/ 	.short	0x010a
        /*0a3e*/ 	.byte	0x3f
	.zero		1


	//   ....[55]....
        /*0a40*/ 	.word	0x00012410
        /*0a44*/ 	.word	0x0000000a
        /*0a48*/ 	.word	0x00000060
        /*0a4c*/ 	.short	0x010a
        /*0a4e*/ 	.byte	0x3f
	.zero		1


	//   ....[56]....
        /*0a50*/ 	.word	0x000128a0
        /*0a54*/ 	.word	0x00000002
        /*0a58*/ 	.word	0x00016840
        /*0a5c*/ 	.short	0x010a
        /*0a5e*/ 	.byte	0x3f
	.zero		1


	//   ....[57]....
        /*0a60*/ 	.word	0x00012b30
        /*0a64*/ 	.word	0x00000007
        /*0a68*/ 	.word	0x00000060
        /*0a6c*/ 	.short	0x010a
        /*0a6e*/ 	.byte	0x3f
	.zero		1


	//   ....[58]....
        /*0a70*/ 	.word	0x00012f70
        /*0a74*/ 	.word	0x00000003
        /*0a78*/ 	.word	0x00016860
        /*0a7c*/ 	.short	0x010a
        /*0a7e*/ 	.byte	0x3f
	.zero		1


	//   ....[59]....
        /*0a80*/ 	.word	0x00013ec0
        /*0a84*/ 	.word	0x00000009
        /*0a88*/ 	.word	0x00016820
        /*0a8c*/ 	.short	0x010a
        /*0a8e*/ 	.byte	0x3f
	.zero		1


	//   ....[60]....
        /*0a90*/ 	.word	0x00014060
        /*0a94*/ 	.word	0x00000005
        /*0a98*/ 	.word	0x00000000
        /*0a9c*/ 	.short	0x010a
        /*0a9e*/ 	.byte	0x3f
	.zero		1


	//   ....[61]....
        /*0aa0*/ 	.word	0x000140d0
        /*0aa4*/ 	.word	0x00000003
        /*0aa8*/ 	.word	0x00000000
        /*0aac*/ 	.short	0x010a
        /*0aae*/ 	.byte	0x3f
	.zero		1


	//   ....[62]....
        /*0ab0*/ 	.word	0x00014130
        /*0ab4*/ 	.word	0x00000017
        /*0ab8*/ 	.word	0x00000000
        /*0abc*/ 	.short	0x010a
        /*0abe*/ 	.byte	0x3f
	.zero		1


	//   ....[63]....
        /*0ac0*/ 	.word	0x00014160
        /*0ac4*/ 	.word	0x00000007
        /*0ac8*/ 	.word	0x00000000
        /*0acc*/ 	.short	0x010a
        /*0ace*/ 	.byte	0x3f
	.zero		1


	//   ....[64]....
        /*0ad0*/ 	.word	0x000141d0
        /*0ad4*/ 	.word	0x00000003
        /*0ad8*/ 	.word	0x00016800
        /*0adc*/ 	.short	0x010a
        /*0ade*/ 	.byte	0x3f
	.zero		1


	//   ....[65]....
        /*0ae0*/ 	.word	0x00014220
        /*0ae4*/ 	.word	0x00000005
        /*0ae8*/ 	.word	0x00016830
        /*0aec*/ 	.short	0x010a
        /*0aee*/ 	.byte	0x3f
	.zero		1


	//   ....[66]....
        /*0af0*/ 	.word	0x00014280
        /*0af4*/ 	.word	0x00000007
        /*0af8*/ 	.word	0x00016830
        /*0afc*/ 	.short	0x010a
        /*0afe*/ 	.byte	0x3f
	.zero		1


	//   ....[67]....
        /*0b00*/ 	.word	0x000142e0
        /*0b04*/ 	.word	0x00000007
        /*0b08*/ 	.word	0x00016850
        /*0b0c*/ 	.short	0x010a
        /*0b0e*/ 	.byte	0x3f
	.zero		1


	//   ....[68]....
        /*0b10*/ 	.word	0x00014340
        /*0b14*/ 	.word	0x00000003
        /*0b18*/ 	.word	0x00016830
        /*0b1c*/ 	.short	0x010a
        /*0b1e*/ 	.byte	0x3f
	.zero		1


	//   ....[69]....
        /*0b20*/ 	.word	0x000143a0
        /*0b24*/ 	.word	0x00000003
        /*0b28*/ 	.word	0x00016850
        /*0b2c*/ 	.short	0x010a
        /*0b2e*/ 	.byte	0x3f
	.zero		1


	//   ....[70]....
        /*0b30*/ 	.word	0x00014400
        /*0b34*/ 	.word	0x00000003
        /*0b38*/ 	.word	0x00016830
        /*0b3c*/ 	.short	0x010a
        /*0b3e*/ 	.byte	0x3f
	.zero		1


	//   ....[71]....
        /*0b40*/ 	.word	0x00014460
        /*0b44*/ 	.word	0x00000003
        /*0b48*/ 	.word	0x00016850
        /*0b4c*/ 	.short	0x010a
        /*0b4e*/ 	.byte	0x3f
	.zero		1


	//   ....[72]....
        /*0b50*/ 	.word	0x000144c0
        /*0b54*/ 	.word	0x00000007
        /*0b58*/ 	.word	0x00016850
        /*0b5c*/ 	.short	0x010a
        /*0b5e*/ 	.byte	0x3f
	.zero		1


	//   ....[73]....
        /*0b60*/ 	.word	0x00014660
        /*0b64*/ 	.word	0x00000003
        /*0b68*/ 	.word	0x00016840
        /*0b6c*/ 	.short	0x010a
        /*0b6e*/ 	.byte	0x3f
	.zero		1


	//   ....[74]....
        /*0b70*/ 	.word	0x00015540
        /*0b74*/ 	.word	0x00000016
        /*0b78*/ 	.word	0x00016820
        /*0b7c*/ 	.short	0x010a
        /*0b7e*/ 	.byte	0x3f
	.zero		1


	//   ....[75]....
        /*0b80*/ 	.word	0x00015590
        /*0b84*/ 	.word	0x00000002
        /*0b88*/ 	.word	0x00016840
        /*0b8c*/ 	.short	0x010a
        /*0b8e*/ 	.byte	0x3f
	.zero		1


	//   ....[76]....
        /*0b90*/ 	.word	0x000155e0
        /*0b94*/ 	.word	0x00000003
        /*0b98*/ 	.word	0x00000060
        /*0b9c*/ 	.short	0x010a
        /*0b9e*/ 	.byte	0x3f
	.zero		1


	//   ....[77]....
        /*0ba0*/ 	.word	0x00015630
        /*0ba4*/ 	.word	0x00000002
        /*0ba8*/ 	.word	0x00016840
        /*0bac*/ 	.short	0x010a
        /*0bae*/ 	.byte	0x3f
	.zero		1


	//   ....[78]....
        /*0bb0*/ 	.word	0x00015680
        /*0bb4*/ 	.word	0x0000000a
        /*0bb8*/ 	.word	0x00000060
        /*0bbc*/ 	.short	0x010a
        /*0bbe*/ 	.byte	0x3f
	.zero		1


	//   ....[79]....
        /*0bc0*/ 	.word	0x000156d0
        /*0bc4*/ 	.word	0x00000002
        /*0bc8*/ 	.word	0x00016840
        /*0bcc*/ 	.short	0x010a
        /*0bce*/ 	.byte	0x3f
	.zero		1


	//   ....[80]....
        /*0bd0*/ 	.word	0x00015720
        /*0bd4*/ 	.word	0x00000007
        /*0bd8*/ 	.word	0x00000060
        /*0bdc*/ 	.short	0x010a
        /*0bde*/ 	.byte	0x3f
	.zero		1


	//   ....[81]....
        /*0be0*/ 	.word	0x00015770
        /*0be4*/ 	.word	0x00000003
        /*0be8*/ 	.word	0x00016860
        /*0bec*/ 	.short	0x010a
        /*0bee*/ 	.byte	0x3f
	.zero		1


	//   ....[82]....
        /*0bf0*/ 	.word	0x000160f0
        /*0bf4*/ 	.word	0x00000009
        /*0bf8*/ 	.word	0x00016820
        /*0bfc*/ 	.short	0x010a
        /*0bfe*/ 	.byte	0x3f
	.zero		1


	//   ....[83]....
        /*0c00*/ 	.word	0x00016290
        /*0c04*/ 	.word	0x00000005
        /*0c08*/ 	.word	0x00000000
        /*0c0c*/ 	.short	0x010a
        /*0c0e*/ 	.byte	0x3f
	.zero		1


	//   ....[84]....
        /*0c10*/ 	.word	0x000162e0
        /*0c14*/ 	.word	0x00000003
        /*0c18*/ 	.word	0x00000000
        /*0c1c*/ 	.short	0x010a
        /*0c1e*/ 	.byte	0x3f
	.zero		1


	//   ....[85]....
        /*0c20*/ 	.word	0x00016330
        /*0c24*/ 	.word	0x00000017
        /*0c28*/ 	.word	0x00000000
        /*0c2c*/ 	.short	0x010a
        /*0c2e*/ 	.byte	0x3f
	.zero		1


	//----- nvinfo : EIATTR_NUM_MBARRIERS
	.align		4
.L_1615:
        /*0c30*/ 	.byte	0x03, 0x38
        /*0c32*/ 	.short	0x0016


	//----- nvinfo : EIATTR_EXIT_INSTR_OFFSETS
	.align		4
        /*0c34*/ 	.byte	0x04, 0x1c
        /*0c36*/ 	.short	(.L_1617 - .L_1616)


	//   ....[0]....
.L_1616:
        /*0c38*/ 	.word	0x00000a80


	//   ....[1]....
        /*0c3c*/ 	.word	0x0000e7c0


	//   ....[2]....
        /*0c40*/ 	.word	0x000141b0


	//----- nvinfo : EIATTR_MAX_THREADS
	.align		4
.L_1617:
        /*0c44*/ 	.byte	0x04, 0x05
        /*0c46*/ 	.short	(.L_1619 - .L_1618)
.L_1618:
        /*0c48*/ 	.word	0x00000200
        /*0c4c*/ 	.word	0x00000001
        /*0c50*/ 	.word	0x00000001


	//----- nvinfo : EIATTR_CRS_STACK_SIZE
	.align		4
.L_1619:
        /*0c54*/ 	.byte	0x04, 0x1e
        /*0c56*/ 	.short	(.L_1621 - .L_1620)
.L_1620:
        /*0c58*/ 	.word	0x00000000


	//----- nvinfo : EIATTR_CBANK_PARAM_SIZE
	.align		4
.L_1621:
        /*0c5c*/ 	.byte	0x03, 0x19
        /*0c5e*/ 	.short	0x0af0


	//----- nvinfo : EIATTR_PARAM_CBANK
	.align		4
        /*0c60*/ 	.byte	0x04, 0x0a
        /*0c62*/ 	.short	(.L_1623 - .L_1622)
	.align		4
.L_1622:
        /*0c64*/ 	.word	index@(.nv.constant0._ZN7cutlass13device_kernelIN5flash11enable_sm90INS1_16FlashAttnFwdSm90INS1_25CollectiveMainloopFwdSm90ILi2EN4cute5tupleIJNS5_1CILi1EEES8_S8_EEENS6_IJNS7_ILi192EEENS7_ILi128EEENS7_ILi64EEEEEELi64ENS_6half_tEfNS_4arch4Sm90ELb0ELb1ELb0ELb1ELb0ELb0ELb0ELb1ELb1ELb1ELb0ELb0EEENS1_21CollectiveEpilogueFwdINS6_IJSA_SC_SB_EEES9_SE_SG_Li384ELb1ELb1ELb0ELb0EEENS1_36VarlenDynamicPersistentTileSchedulerILi192ELi128ELi384ELi128ELb0ELb1ELb1ELb1ELb0ELb1EEEEEEEEEvNT_6ParamsE)
        /*0c68*/ 	.short	0x0210
        /*0c6a*/ 	.short	0x0af0


	//----- nvinfo : EIATTR_SW_WAR
	.align		4
.L_1623:
        /*0c6c*/ 	.byte	0x04, 0x36
        /*0c6e*/ 	.short	(.L_1625 - .L_1624)
.L_1624:
        /*0c70*/ 	.word	0x00000008
.L_1625:


//--------------------- .nv.info._ZN7cutlass13device_kernelIN5flash11enable_sm90INS1_16FlashAttnFwdSm90INS1_25CollectiveMainloopFwdSm90ILi2EN4cute5tupleIJNS5_1CILi1EEES8_S8_EEENS6_IJNS7_ILi192EEENS7_ILi128EEENS7_ILi64EEEEEELi64ENS_6half_tEfNS_4arch4Sm90ELb0ELb1ELb0ELb1ELb0ELb1ELb0ELb1ELb1ELb1ELb0ELb0EEENS1_21CollectiveEpilogueFwdINS6_IJSA_SC_SB_EEES9_SE_SG_Li384ELb1ELb1ELb0ELb0EEENS1_36VarlenDynamicPersistentTileSchedulerILi192ELi128ELi384ELi128ELb0ELb1ELb1ELb1ELb0ELb1EEEEEEEEEvNT_6ParamsE --------------------------
	.section	.nv.info._ZN7cutlass13device_kernelIN5flash11enable_sm90INS1_16FlashAttnFwdSm90INS1_25CollectiveMainloopFwdSm90ILi2EN4cute5tupleIJNS5_1CILi1EEES8_S8_EEENS6_IJNS7_ILi192EEENS7_ILi128EEENS7_ILi64EEEEEELi64ENS_6half_tEfNS_4arch4Sm90ELb0ELb1ELb0ELb1ELb0ELb1ELb0ELb1ELb1ELb1ELb0ELb0EEENS1_21CollectiveEpilogueFwdINS6_IJSA_SC_SB_EEES9_SE_SG_Li384ELb1ELb1ELb0ELb0EEENS1_36VarlenDynamicPersistentTileSchedulerILi192ELi128ELi384ELi128ELb0ELb1ELb1ELb1ELb0ELb1EEEEEEEEEvNT_6ParamsE,"",@"SHT_CUDA_INFO"
	.sectionflags	@""
	.align	4


	//----- nvinfo : EIATTR_CUDA_API_VERSION
	.align		4
        /*0000*/ 	.byte	0x04, 0x37
        /*0002*/ 	.short	(.L_1627 - .L_1626)
.L_1626:
        /*0004*/ 	.word	0x00000082


	//----- nvinfo : EIATTR_KPARAM_INFO
	.align		4
.L_1627:
        /*0008*/ 	.byte	0x04, 0x17
        /*000a*/ 	.short	(.L_1629 - .L_1628)
.L_1628:
        /*000c*/ 	.word	0x00000000
        /*0010*/ 	.short	0x0000
        /*0012*/ 	.short	0x0070
        /*0014*/ 	.byte	0x00, 0xf0, 0x01, 0x2a


	//----- nvinfo : EIATTR_SPARSE_MMA_MASK
	.align		4
.L_1629:
        /*0018*/ 	.byte	0x03, 0x50
        /*001a*/ 	.short	0x0000


	//----- nvinfo : EIATTR_MAXREG_COUNT
	.align		4
        /*001c*/ 	.byte	0x03, 0x1b
        /*001e*/ 	.short	0x0080


	//----- nvinfo : EIATTR_NUM_BARRIERS
	.align		4
        /*0020*/ 	.byte	0x02, 0x4c
        /*0022*/ 	.byte	0x10
	.zero		1


	//----- nvinfo : EIATTR_EXTERNS
	.align		4
        /*0024*/ 	.byte	0x04, 0x0f
        /*0026*/ 	.short	(.L_1631 - .L_1630)


	//   ....[0]....
	.align		4
.L_1630:
        /*0028*/ 	.word	index@(__assertfail)


	//----- nvinfo : EIATTR_ANNOTATIONS
	.align		4
.L_1631:
        /*002c*/ 	.byte	0x04, 0x55
        /*002e*/ 	.short	(.L_1633 - .L_1632)


	//   ....[0]....
.L_1632:
        /* <DEDUP_REMOVED lines=76> */


	//----- nvinfo : EIATTR_MERCURY_ISA_VERSION
	.align		4
.L_1633:
        /*04e0*/ 	.byte	0x03, 0x5f
        /*04e2*/ 	.short	0x0101


	//----- nvinfo : EIATTR_UNUSED_LOAD_BYTE_OFFSET
	.align		4
        /*04e4*/ 	.byte	0x04, 0x44
        /*04e6*/ 	.short	(.L_1635 - .L_1634)


	//   ....[0]....
.L_1634:
        /*04e8*/ 	.word	0x00000ae0
        /*04ec*/ 	.word	0x0000fff0


	//   ....[1]....
        /*04f0*/ 	.word	0x00014f50
        /*04f4*/ 	.word	0x0000fff0


	//----- nvinfo : EIATTR_INT_WARP_WIDE_INSTR_OFFSETS
	.align		4
.L_1635:
        /*04f8*/ 	.byte	0x04, 0x31
        /*04fa*/ 	.short	(.L_1637 - .L_1636)


	//   ....[0]....
.L_1636:
        /*04fc*/ 	.word	0x00000190


	//   ....[1]....
        /*0500*/ 	.word	0x000001d0


	//   ....[2]....
        /*0504*/ 	.word	0x00000240


	//   ....[3]....
        /*0508*/ 	.word	0x000190a0


	//   ....[4]....
        /*050c*/ 	.word	0x00019130


	//   ....[5]....
        /*0510*/ 	.word	0x0001c1b0


	//   ....[6]....
        /*0514*/ 	.word	0x0001c240


	//----- nvinfo : EIATTR_COOP_GROUP_MASK_REGIDS
	.align		4
.L_1637:
        /*0518*/ 	.byte	0x04, 0x29
        /*051a*/ 	.short	(.L_1639 - .L_1638)


	//   ....[0]....
.L_1638:
        /*051c*/ 	.word	0xffffffff


	//   ....[1]....
        /*0520*/ 	.word	0xffffffff


	//   ....[2]....
        /*0524*/ 	.word	0xffffffff


	//   ....[3]....
        /*0528*/ 	.word	0xffffffff


	//   ....[4]....
        /*052c*/ 	.word	0xffffffff


	//   ....[5]....
        /*0530*/ 	.word	0xffffffff


	//   ....[6]....
        /*0534*/ 	.word	0xffffffff


	//   ....[7]....
        /*0538*/ 	.word	0xffffffff


	//   ....[8]....
        /*053c*/ 	.word	0xffffffff


	//   ....[9]....
        /*0540*/ 	.word	0xffffffff


	//   ....[10]....
        /*0544*/ 	.word	0xffffffff


	//   ....[11]....
        /*0548*/ 	.word	0xffffffff


	//   ....[12]....
        /*054c*/ 	.word	0xffffffff


	//   ....[13]....
        /*0550*/ 	.word	0xffffffff


	//   ....[14]....
        /*0554*/ 	.word	0xffffffff


	//   ....[15]....
        /*0558*/ 	.word	0xffffffff


	//   ....[16]....
        /*055c*/ 	.word	0xffffffff


	//   ....[17]....
        /*0560*/ 	.word	0xffffffff


	//   ....[18]....
        /*0564*/ 	.word	0xffffffff


	//   ....[19]....
        /*0568*/ 	.word	0xffffffff


	//   ....[20]....
        /*056c*/ 	.word	0xffffffff


	//   ....[21]....
        /*0570*/ 	.word	0xffffffff


	//   ....[22]....
        /*0574*/ 	.word	0xffffffff


	//   ....[23]....
        /*0578*/ 	.word	0xffffffff


	//   ....[24]....
        /*057c*/ 	.word	0xffffffff


	//   ....[25]....
        /*0580*/ 	.word	0xffffffff


	//   ....[26]....
        /*0584*/ 	.word	0xffffffff


	//   ....[27]....
        /*0588*/ 	.word	0xffffffff


	//   ....[28]....
        /*058c*/ 	.word	0xffffffff


	//   ....[29]....
        /*0590*/ 	.word	0xffffffff


	//   ....[30]....
        /*0594*/ 	.word	0xffffffff


	//   ....[31]....
        /*0598*/ 	.word	0xffffffff


	//   ....[32]....
        /*059c*/ 	.word	0xffffffff


	//   ....[33]....
        /*05a0*/ 	.word	0xffffffff


	//   ....[34]....
        /*05a4*/ 	.word	0xffffffff


	//   ....[35]....
        /*05a8*/ 	.word	0xffffffff


	//   ....[36]....
        /*05ac*/ 	.word	0xffffffff


	//   ....[37]....
        /*05b0*/ 	.word	0xffffffff


	//   ....[38]....
        /*05b4*/ 	.word	0xffffffff


	//   ....[39]....
        /*05b8*/ 	.word	0xffffffff


	//   ....[40]....
        /*05bc*/ 	.word	0xffffffff


	//   ....[41]....
        /*05c0*/ 	.word	0xffffffff


	//   ....[42]....
        /*05c4*/ 	.word	0xffffffff


	//   ....[43]....
        /*05c8*/ 	.word	0xffffffff


	//   ....[44]....
        /*05cc*/ 	.word	0xffffffff


	//   ....[45]....
        /*05d0*/ 	.word	0xffffffff


	//   ....[46]....
        /*05d4*/ 	.word	0xffffffff


	//   ....[47]....
        /*05d8*/ 	.word	0xffffffff


	//   ....[48]....
        /*05dc*/ 	.word	0xffffffff


	//   ....[49]....
        /*05e0*/ 	.word	0xffffffff


	//   ....[50]....
        /*05e4*/ 	.word	0xffffffff


	//   ....[51]....
        /*05e8*/ 	.word	0xffffffff


	//   ....[52]....
        /*05ec*/ 	.word	0xffffffff


	//   ....[53]....
        /*05f0*/ 	.word	0xffffffff


	//   ....[54]....
        /*05f4*/ 	.word	0xffffffff


	//   ....[55]....
        /*05f8*/ 	.word	0xffffffff


	//   ....[56]....
        /*05fc*/ 	.word	0xffffffff


	//   ....[57]....
        /*0600*/ 	.word	0xffffffff


	//   ....[58]....
        /*0604*/ 	.word	0xffffffff


	//   ....[59]....
        /*0608*/ 	.word	0xffffffff


	//   ....[60]....
        /*060c*/ 	.word	0xffffffff


	//   ....[61]....
        /*0610*/ 	.word	0xffffffff


	//   ....[62]....
        /*0614*/ 	.word	0xffffffff


	//   ....[63]....
        /*0618*/ 	.word	0xffffffff


	//   ....[64]....
        /*061c*/ 	.word	0xffffffff


	//   ....[65]....
        /*0620*/ 	.word	0xffffffff


	//   ....[66]....
        /*0624*/ 	.word	0xffffffff


	//   ....[67]....
        /*0628*/ 	.word	0xffffffff


	//   ....[68]....
        /*062c*/ 	.word	0xffffffff


	//   ....[69]....
        /*0630*/ 	.word	0xffffffff


	//   ....[70]....
        /*0634*/ 	.word	0xffffffff


	//   ....[71]....
        /*0638*/ 	.word	0xffffffff


	//   ....[72]....
        /*063c*/ 	.word	0xffffffff


	//   ....[73]....
        /*0640*/ 	.word	0xffffffff


	//   ....[74]....
        /*0644*/ 	.word	0xffffffff


	//   ....[75]....
        /*0648*/ 	.word	0xffffffff


	//   ....[76]....
        /*064c*/ 	.word	0xffffffff


	//   ....[77]....
        /*0650*/ 	.word	0xffffffff


	//   ....[78]....
        /*0654*/ 	.word	0xffffffff


	//   ....[79]....
        /*0658*/ 	.word	0xffffffff


	//   ....[80]....
        /*065c*/ 	.word	0xffffffff


	//   ....[81]....
        /*0660*/ 	.word	0xffffffff


	//   ....[82]....
        /*0664*/ 	.word	0xffffffff


	//   ....[83]....
        /*0668*/ 	.word	0xffffffff


	//   ....[84]....
        /*066c*/ 	.word	0xffffffff


	//   ....[85]....
        /*0670*/ 	.word	0xffffffff


	//   ....[86]....
        /*0674*/ 	.word	0xffffffff


	//   ....[87]....
        /*0678*/ 	.word	0xffffffff


	//   ....[88]....
        /*067c*/ 	.word	0xffffffff


	//   ....[89]....
        /*0680*/ 	.word	0xffffffff


	//   ....[90]....
        /*0684*/ 	.word	0xffffffff


	//   ....[91]....
        /*0688*/ 	.word	0xffffffff


	//   ....[92]....
        /*068c*/ 	.word	0xffffffff


	//   ....[93]....
        /*0690*/ 	.word	0xffffffff


	//   ....[94]....
        /*0694*/ 	.word	0xffffffff


	//   ....[95]....
        /*0698*/ 	.word	0xffffffff


	//   ....[96]....
        /*069c*/ 	.word	0xffffffff


	//   ....[97]....
        /*06a0*/ 	.word	0xffffffff


	//   ....[98]....
        /*06a4*/ 	.word	0xffffffff


	//   ....[99]....
        /*06a8*/ 	.word	0xffffffff


	//   ....[100]....
        /*06ac*/ 	.word	0xffffffff


	//   ....[101]....
        /*06b0*/ 	.word	0xffffffff


	//   ....[102]....
        /*06b4*/ 	.word	0xffffffff


	//   ....[103]....
        /*06b8*/ 	.word	0xffffffff


	//   ....[104]....
        /*06bc*/ 	.word	0xffffffff


	//   ....[105]....
        /*06c0*/ 	.word	0xffffffff


	//   ....[106]....
        /*06c4*/ 	.word	0xffffffff


	//   ....[107]....
        /*06c8*/ 	.word	0xffffffff


	//   ....[108]....
        /*06cc*/ 	.word	0xffffffff


	//   ....[109]....
        /*06d0*/ 	.word	0xffffffff


	//   ....[110]....
        /*06d4*/ 	.word	0xffffffff


	//   ....[111]....
        /*06d8*/ 	.word	0xffffffff


	//   ....[112]....
        /*06dc*/ 	.word	0xffffffff


	//   ....[113]....
        /*06e0*/ 	.word	0xffffffff


	//   ....[114]....
        /*06e4*/ 	.word	0xffffffff


	//   ....[115]....
        /*06e8*/ 	.word	0xffffffff


	//   ....[116]....
        /*06ec*/ 	.word	0xffffffff


	//   ....[117]....
        /*06f0*/ 	.word	0xffffffff


	//   ....[118]....
        /*06f4*/ 	.word	0xffffffff


	//   ....[119]....
        /*06f8*/ 	.word	0xffffffff


	//   ....[120]....
        /*06fc*/ 	.word	0xffffffff


	//   ....[121]....
        /*0700*/ 	.word	0xffffffff


	//   ....[122]....
        /*0704*/ 	.word	0xffffffff


	//   ....[123]....
        /*0708*/ 	.word	0xffffffff


	//   ....[124]....
        /*070c*/ 	.word	0xffffffff


	//   ....[125]....
        /*0710*/ 	.word	0xffffffff


	//   ....[126]....
        /*0714*/ 	.word	0xffffffff


	//   ....[127]....
        /*0718*/ 	.word	0xffffffff


	//   ....[128]....
        /*071c*/ 	.word	0xffffffff


	//   ....[129]....
        /*0720*/ 	.word	0xffffffff


	//   ....[130]....
        /*0724*/ 	.word	0x0500000f


	//   ....[131]....
        /*0728*/ 	.word	0x0500000f


	//   ....[132]....
        /*072c*/ 	.word	0x0500000f


	//   ....[133]....
        /*0730*/ 	.word	0x0500000f


	//   ....[134]....
        /*0734*/ 	.word	0x0500000f


	//   ....[135]....
        /*0738*/ 	.word	0x0500000f


	//   ....[136]....
        /*073c*/ 	.word	0x0500000f


	//   ....[137]....
        /*0740*/ 	.word	0x0500000f


	//   ....[138]....
        /*0744*/ 	.word	0x0500000f


	//   ....[139]....
        /*0748*/ 	.word	0x0500000f


	//   ....[140]....
        /*074c*/ 	.word	0x0500000f


	//   ....[141]....
        /*0750*/ 	.word	0x0500000f


	//   ....[142]....
        /*0754*/ 	.word	0x0500000f


	//   ....[143]....
        /*0758*/ 	.word	0x0500000f


	//   ....[144]....
        /*075c*/ 	.word	0x0500000f


	//   ....[145]....
        /*0760*/ 	.word	0x0500000f


	//   ....[146]....
        /*0764*/ 	.word	0x0500000f


	//   ....[147]....
        /*0768*/ 	.word	0x0500000f


	//   ....[148]....
        /*076c*/ 	.word	0x0500000f


	//   ....[149]....
        /*0770*/ 	.word	0x0500000f


	//   ....[150]....
        /*0774*/ 	.word	0x0500000f


	//   ....[151]....
        /*0778*/ 	.word	0x0500000f


	//   ....[152]....
        /*077c*/ 	.word	0x0500000f


	//   ....[153]....
        /*0780*/ 	.word	0x0500000f


	//   ....[154]....
        /*0784*/ 	.word	0x0500000f


	//   ....[155]....
        /*0788*/ 	.word	0x0500000f


	//   ....[156]....
        /*078c*/ 	.word	0x0500000f


	//   ....[157]....
        /*0790*/ 	.word	0x0500000f


	//   ....[158]....
        /*0794*/ 	.word	0x0500000f


	//   ....[159]....
        /*0798*/ 	.word	0x0500000f


	//   ....[160]....
        /*079c*/ 	.word	0x0500000f


	//   ....[161]....
        /*07a0*/ 	.word	0x0500000f


	//   ....[162]....
        /*07a4*/ 	.word	0x0500000f


	//   ....[163]....
        /*07a8*/ 	.word	0x0500000f


	//   ....[164]....
        /*07ac*/ 	.word	0x0500000f


	//   ....[165]....
        /*07b0*/ 	.word	0x0500000f


	//   ....[166]....
        /*07b4*/ 	.word	0x0500000f


	//   ....[167]....
        /*07b8*/ 	.word	0x0500000f


	//   ....[168]....
        /*07bc*/ 	.word	0x0500000f


	//   ....[169]....
        /*07c0*/ 	.word	0x0500000f


	//   ....[170]....
        /*07c4*/ 	.word	0x0500000f


	//   ....[171]....
        /*07c8*/ 	.word	0x0500000f


	//   ....[172]....
        /*07cc*/ 	.word	0x0500000f


	//   ....[173]....
        /*07d0*/ 	.word	0x0500000f


	//   ....[174]....
        /*07d4*/ 	.word	0x0500000f


	//   ....[175]....
        /*07d8*/ 	.word	0x0500000f


	//   ....[176]....
        /*07dc*/ 	.word	0x0500000f


	//   ....[177]....
        /*07e0*/ 	.word	0x0500000f


	//   ....[178]....
        /*07e4*/ 	.word	0x0500000f


	//   ....[179]....
        /*07e8*/ 	.word	0x0500000f


	//   ....[180]....
        /*07ec*/ 	.word	0x0500000f


	//   ....[181]....
        /*07f0*/ 	.word	0x0500000f


	//   ....[182]....
        /*07f4*/ 	.word	0x0500000f


	//   ....[183]....
        /*07f8*/ 	.word	0x0500000f


	//   ....[184]....
        /*07fc*/ 	.word	0x0500000f


	//   ....[185]....
        /*0800*/ 	.word	0x0500000f


	//   ....[186]....
        /*0804*/ 	.word	0x0500000f


	//   ....[187]....
        /*0808*/ 	.word	0x0500000f


	//   ....[188]....
        /*080c*/ 	.word	0x0500000f


	//   ....[189]....
        /*0810*/ 	.word	0x0500000f


	//   ....[190]....
        /*0814*/ 	.word	0x0500000f


	//   ....[191]....
        /*0818*/ 	.word	0x0500000f


	//   ....[192]....
        /*081c*/ 	.word	0x0500000f


	//   ....[193]....
        /*0820*/ 	.word	0x0500000f


	//   ....[194]....
        /*0824*/ 	.word	0x0500000f


	//   ....[195]....
        /*0828*/ 	.word	0x0500000f


	//   ....[196]....
        /*082c*/ 	.word	0x0500000f


	//   ....[197]....
        /*0830*/ 	.word	0x0500000f


	//   ....[198]....
        /*0834*/ 	.word	0x0500000f


	//----- nvinfo : EIATTR_COOP_GROUP_INSTR_OFFSETS
	.align		4
.L_1639:
        /*0838*/ 	.byte	0x04, 0x28
        /*083a*/ 	.short	(.L_1641 - .L_1640)


	//   ....[0]....
.L_1640:
        /*083c*/ 	.word	0x00000070


	//   ....[1]....
        /*0840*/ 	.word	0x000001a0


	//   ....[2]....
        /*0844*/ 	.word	0x000001f0


	//   ....[3]....
        /*0848*/ 	.word	0x00000420


	//   ....[4]....
        /*084c*/ 	.word	0x00000580


	//   ....[5]....
        /*0850*/ 	.word	0x000006a0


	//   ....[6]....
        /*0854*/ 	.word	0x00000800


	//   ....[7]....
        /*0858*/ 	.word	0x00005f40


	//   ....[8]....
        /*085c*/ 	.word	0x00006710


	//   ....[9]....
        /*0860*/ 	.word	0x00006720


	//   ....[10]....
        /*0864*/ 	.word	0x00006730


	//   ....[11]....
        /*0868*/ 	.word	0x00006740


	//   ....[12]....
        /*086c*/ 	.word	0x00006a60


	//   ....[13]....
        /*0870*/ 	.word	0x00006a70


	//   ....[14]....
        /*0874*/ 	.word	0x00006a80


	//   ....[15]....
        /*0878*/ 	.word	0x00006a90


	//   ....[16]....
        /*087c*/ 	.word	0x00007d90


	//   ....[17]....
        /*0880*/ 	.word	0x00007da0


	//   ....[18]....
        /*0884*/ 	.word	0x00007db0


	//   ....[19]....
        /*0888*/ 	.word	0x00007dc0


	//   ....[20]....
        /*088c*/ 	.word	0x00007ec0


	//   ....[21]....
        /*0890*/ 	.word	0x00007ee0


	//   ....[22]....
        /*0894*/ 	.word	0x00007f70


	//   ....[23]....
        /*0898*/ 	.word	0x00007fa0


	//   ....[24]....
        /*089c*/ 	.word	0x000095a0


	//   ....[25]....
        /*08a0*/ 	.word	0x00009880


	//   ....[26]....
        /*08a4*/ 	.word	0x0000aae0


	//   ....[27]....
        /*08a8*/ 	.word	0x0000abf0


	//   ....[28]....
        /*08ac*/ 	.word	0x0000b4f0


	//   ....[29]....
        /*08b0*/ 	.word	0x0000b560


	//   ....[30]....
        /*08b4*/ 	.word	0x0000cdb0


	//   ....[31]....
        /*08b8*/ 	.word	0x0000d030


	//   ....[32]....
        /*08bc*/ 	.word	0x0000dd00


	//   ....[33]....
        /*08c0*/ 	.word	0x0000de60


	//   ....[34]....
        /*08c4*/ 	.word	0x0000e530


	//   ....[35]....
        /*08c8*/ 	.word	0x0000e5a0


	//   ....[36]....
        /*08cc*/ 	.word	0x0000ff30


	//   ....[37]....
        /*08d0*/ 	.word	0x0000ff50


	//   ....[38]....
        /*08d4*/ 	.word	0x00010470


	//   ....[39]....
        /*08d8*/ 	.word	0x00010590


	//   ....[40]....
        /*08dc*/ 	.word	0x00011f80


	//   ....[41]....
        /*08e0*/ 	.word	0x00012200


	//   ....[42]....
        /*08e4*/ 	.word	0x00012ec0


	//   ....[43]....
        /*08e8*/ 	.word	0x00012f70


	//   ....[44]....
        /*08ec*/ 	.word	0x000136b0


	//   ....[45]....
        /*08f0*/ 	.word	0x000136f0


	//   ....[46]....
        /*08f4*/ 	.word	0x00014740


	//   ....[47]....
        /*08f8*/ 	.word	0x00014780


	//   ....[48]....
        /*08fc*/ 	.word	0x00014860


	//   ....[49]....
        /*0900*/ 	.word	0x00014b10


	//   ....[50]....
        /*0904*/ 	.word	0x00015780


	//   ....[51]....
        /*0908*/ 	.word	0x000157c0


	//   ....[52]....
        /*090c*/ 	.word	0x000157f0


	//   ....[53]....
        /*0910*/ 	.word	0x00015820


	//   ....[54]....
        /*0914*/ 	.word	0x00015c70


	//   ....[55]....
        /*0918*/ 	.word	0x00015cb0


	//   ....[56]....
        /*091c*/ 	.word	0x00015cd0


	//   ....[57]....
        /*0920*/ 	.word	0x00015d10


	//   ....[58]....
        /*0924*/ 	.word	0x00015d30


	//   ....[59]....
        /*0928*/ 	.word	0x00015d50


	//   ....[60]....
        /*092c*/ 	.word	0x00015d70


	//   ....[61]....
        /*0930*/ 	.word	0x00015da0


	//   ....[62]....
        /*0934*/ 	.word	0x000165c0


	//   ....[63]....
        /*0938*/ 	.word	0x000165f0


	//   ....[64]....
        /*093c*/ 	.word	0x00016610


	//   ....[65]....
        /*0940*/ 	.word	0x00016640


	//   ....[66]....
        /*0944*/ 	.word	0x00016670


	//   ....[67]....
        /*0948*/ 	.word	0x00016680


	//   ....[68]....
        /*094c*/ 	.word	0x000166b0


	//   ....[69]....
        /*0950*/ 	.word	0x00016720


	//   ....[70]....
        /*0954*/ 	.word	0x00016840


	//   ....[71]....
        /*0958*/ 	.word	0x00016a30


	//   ....[72]....
        /*095c*/ 	.word	0x00016a60


	//   ....[73]....
        /*0960*/ 	.word	0x00016a90


	//   ....[74]....
        /*0964*/ 	.word	0x00016ac0


	//   ....[75]....
        /*0968*/ 	.word	0x00016af0


	//   ....[76]....
        /*096c*/ 	.word	0x00016b20


	//   ....[77]....
        /*0970*/ 	.word	0x00016c90


	//   ....[78]....
        /*0974*/ 	.word	0x00016cc0


	//   ....[79]....
        /*0978*/ 	.word	0x00016cf0


	//   ....[80]....
        /*097c*/ 	.word	0x00016d20


	//   ....[81]....
        /*0980*/ 	.word	0x00016d50


	//   ....[82]....
        /*0984*/ 	.word	0x00016d80


	//   ....[83]....
        /*0988*/ 	.word	0x00016e20


	//   ....[84]....
        /*098c*/ 	.word	0x00016e80


	//   ....[85]....
        /*0990*/ 	.word	0x00016f20


	//   ....[86]....
        /*0994*/ 	.word	0x00017fb0


	//   ....[87]....
        /*0998*/ 	.word	0x00019630


	//   ....[88]....
        /*099c*/ 	.word	0x0001a230


	//   ....[89]....
        /*09a0*/ 	.word	0x0001a240


	//   ....[90]....
        /*09a4*/ 	.word	0x0001a260


	//   ....[91]....
        /*09a8*/ 	.word	0x0001a2f0


	//   ....[92]....
        /*09ac*/ 	.word	0x0001a300


	//   ....[93]....
        /*09b0*/ 	.word	0x0001a370


	//   ....[94]....
        /*09b4*/ 	.word	0x0001a380


	//   ....[95]....
        /*09b8*/ 	.word	0x0001a3f0


	//   ....[96]....
        /*09bc*/ 	.word	0x0001a400


	//   ....[97]....
        /*09c0*/ 	.word	0x0001a470


	//   ....[98]....
        /*09c4*/ 	.word	0x0001a480


	//   ....[99]....
        /*09c8*/ 	.word	0x0001a4f0


	//   ....[100]....
        /*09cc*/ 	.word	0x0001a500


	//   ....[101]....
        /*09d0*/ 	.word	0x0001a570


	//   ....[102]....
        /*09d4*/ 	.word	0x0001a580


	//   ....[103]....
        /*09d8*/ 	.word	0x0001a590


	//   ....[104]....
        /*09dc*/ 	.word	0x0001a5d0


	//   ....[105]....
        /*09e0*/ 	.word	0x0001a5f0


	//   ....[106]....
        /*09e4*/ 	.word	0x0001a640


	//   ....[107]....
        /*09e8*/ 	.word	0x0001a700


	//   ....[108]....
        /*09ec*/ 	.word	0x0001a710


	//   ....[109]....
        /*09f0*/ 	.word	0x0001a780


	//   ....[110]....
        /*09f4*/ 	.word	0x0001a790


	//   ....[111]....
        /*09f8*/ 	.word	0x0001a7a0


	//   ....[112]....
        /*09fc*/ 	.word	0x0001c710


	//   ....[113]....
        /*0a00*/ 	.word	0x0001c760


	//   ....[114]....
        /*0a04*/ 	.word	0x0001c790


	//   ....[115]....
        /*0a08*/ 	.word	0x0001c7c0


	//   ....[116]....
        /*0a0c*/ 	.word	0x0001c7d0


	//   ....[117]....
        /*0a10*/ 	.word	0x0001c800


	//   ....[118]....
        /*0a14*/ 	.word	0x0001c830


	//   ....[119]....
        /*0a18*/ 	.word	0x0001c860


	//   ....[120]....
        /*0a1c*/ 	.word	0x0001c9e0


	//   ....[121]....
        /*0a20*/ 	.word	0x0001ca10


	//   ....[122]....
        /*0a24*/ 	.word	0x0001ca40


	//   ....[123]....
        /*0a28*/ 	.word	0x0001ca70


	//   ....[124]....
        /*0a2c*/ 	.word	0x0001caa0


	//   ....[125]....
        /*0a30*/ 	.word	0x0001cad0


	//   ....[126]....
        /*0a34*/ 	.word	0x0001cb90


	//   ....[127]....
        /*0a38*/ 	.word	0x0001cbb0


	//   ....[128]....
        /*0a3c*/ 	.word	0x0001cc20


	//   ....[129]....
        /*0a40*/ 	.word	0x0001d2c0


	//   ....[130]....
        /*0a44*/ 	.word	0x0001d720


	//   ....[131]....
        /*0a48*/ 	.word	0x0001d7d0


	//   ....[132]....
        /*0a4c*/ 	.word	0x0001d860


	//   ....[133]....
        /*0a50*/ 	.word	0x0001d8b0


	//   ....[134]....
        /*0a54*/ 	.word	0x0001d900


	//   ....[135]....
        /*0a58*/ 	.word	0x0001d990


	//   ....[136]....
        /*0a5c*/ 	.word	0x0001da20


	//   ....[137]....
        /*0a60*/ 	.word	0x0001da70


	//   ....[138]....
        /*0a64*/ 	.word	0x0001dac0


	//   ....[139]....
        /*0a68*/ 	.word	0x0001dbb0


	//   ....[140]....
        /*0a6c*/ 	.word	0x0001dc60


	//   ....[141]....
        /*0a70*/ 	.word	0x0001dcb0


	//   ....[142]....
        /*0a74*/ 	.word	0x0001dd00


	//   ....[143]....
        /*0a78*/ 	.word	0x0001de90


	//   ....[144]....
        /*0a7c*/ 	.word	0x0001dfc0


	//   ....[145]....
        /*0a80*/ 	.word	0x0001e070


	//   ....[146]....
        /*0a84*/ 	.word	0x0001e0c0


	//   ....[147]....
        /*0a88*/ 	.word	0x0001e430


	//   ....[148]....
        /*0a8c*/ 	.word	0x0001e4d0


	//   ....[149]....
        /*0a90*/ 	.word	0x0001e530


	//   ....[150]....
        /*0a94*/ 	.word	0x0001e5a0


	//   ....[151]....
        /*0a98*/ 	.word	0x0001e600


	//   ....[152]....
        /*0a9c*/ 	.word	0x0001e670


	//   ....[153]....
        /*0aa0*/ 	.word	0x0001e730


	//   ....[154]....
        /*0aa4*/ 	.word	0x0001e790


	//   ....[155]....
        /*0aa8*/ 	.word	0x0001e850


	//   ....[156]....
        /*0aac*/ 	.word	0x0001eb30


	//   ....[157]....
        /*0ab0*/ 	.word	0x0001ed10


	//   ....[158]....
        /*0ab4*/ 	.word	0x0001ed60


	//   ....[159]....
        /*0ab8*/ 	.word	0x0001edc0


	//   ....[160]....
        /*0abc*/ 	.word	0x0001ee90


	//   ....[161]....
        /*0ac0*/ 	.word	0x0001eef0


	//   ....[162]....
        /*0ac4*/ 	.word	0x0001efd0


	//   ....[163]....
        /*0ac8*/ 	.word	0x0001f030


	//   ....[164]....
        /*0acc*/ 	.word	0x0001f110


	//   ....[165]....
        /*0ad0*/ 	.word	0x0001f170


	//   ....[166]....
        /*0ad4*/ 	.word	0x0001f250


	//   ....[167]....
        /*0ad8*/ 	.word	0x0001f2b0


	//   ....[168]....
        /*0adc*/ 	.word	0x0001f390


	//   ....[169]....
        /*0ae0*/ 	.word	0x0001f3f0


	//   ....[170]....
        /*0ae4*/ 	.word	0x0001f4d0


	//   ....[171]....
        /*0ae8*/ 	.word	0x0001f530


	//   ....[172]....
        /*0aec*/ 	.word	0x0001f620


	//   ....[173]....
        /*0af0*/ 	.word	0x0001f690


	//   ....[174]....
        /*0af4*/ 	.word	0x0001f760


	//   ....[175]....
        /*0af8*/ 	.word	0x0001f7c0


	//   ....[176]....
        /*0afc*/ 	.word	0x0001f8b0


	//   ....[177]....
        /*0b00*/ 	.word	0x0001f910


	//   ....[178]....
        /*0b04*/ 	.word	0x0001f9e0


	//   ....[179]....
        /*0b08*/ 	.word	0x0001fa40


	//   ....[180]....
        /*0b0c*/ 	.word	0x0001fb00


	//   ....[181]....
        /*0b10*/ 	.word	0x0001fe10


	//   ....[182]....
        /*0b14*/ 	.word	0x0001feb0


	//   ....[183]....
        /*0b18*/ 	.word	0x0001ffd0


	//   ....[184]....
        /*0b1c*/ 	.word	0x00020040


	//   ....[185]....
        /*0b20*/ 	.word	0x000200b0


	//   ....[186]....
        /*0b24*/ 	.word	0x00020120


	//   ....[187]....
        /*0b28*/ 	.word	0x00020190


	//   ....[188]....
        /*0b2c*/ 	.word	0x00020210


	//   ....[189]....
        /*0b30*/ 	.word	0x000202a0


	//   ....[190]....
        /*0b34*/ 	.word	0x00020330


	//   ....[191]....
        /*0b38*/ 	.word	0x000203a0


	//   ....[192]....
        /*0b3c*/ 	.word	0x00020410


	//   ....[193]....
        /*0b40*/ 	.word	0x00020480


	//   ....[194]....
        /*0b44*/ 	.word	0x00020500


	//   ....[195]....
        /*0b48*/ 	.word	0x00020570


	//   ....[196]....
        /*0b4c*/ 	.word	0x00020610


	//   ....[197]....
        /*0b50*/ 	.word	0x000206a0


	//   ....[198]....
        /*0b54*/ 	.word	0x000207c0


	//----- nvinfo : EIATTR_REG_RECONFIG
	.align		4
.L_1641:
        /*0b58*/ 	.byte	0x01, 0x54
	.zero		2


	//----- nvinfo : EIATTR_SYSCALL_OFFSETS
	.align		4
        /*0b5c*/ 	.byte	0x04, 0x46
        /*0b5e*/ 	.short	(.L_1643 - .L_1642)


	//   ....[0]....
.L_1642:
        /*0b60*/ 	.word	0x00001b90


	//   ....[1]....
        /*0b64*/ 	.word	0x00001ce0


	//   ....[2]....
        /*0b68*/ 	.word	0x00006110


	//   ....[3]....
        /*0b6c*/ 	.word	0x00006430


	//   ....[4]....
        /*0b70*/ 	.word	0x00019290


	//   ....[5]....
        /*0b74*/ 	.word	0x000193e0


	//   ....[6]....
        /*0b78*/ 	.word	0x000194d0


	//   ....[7]....
        /*0b7c*/ 	.word	0x00019d00


	//----- nvinfo : EIATTR_MBARRIER_INSTR_OFFSETS
	.align		4
.L_1643:
        /*0b80*/ 	.byte	0x04, 0x39
        /*0b82*/ 	.short	(.L_1645 - .L_1644)


	//   ....[0]....
.L_1644:
        /*0b84*/ 	.word	0x000002d0
        /*0b88*/ 	.word	0x000000ff
        /*0b8c*/ 	.word	0x00016800
        /*0b90*/ 	.short	0x0100
        /*0b92*/ 	.byte	0x08
	.zero		1


	//   ....[1]....
        /*0b94*/ 	.word	0x000002e0
        /*0b98*/ 	.word	0x000000ff
        /*0b9c*/ 	.word	0x00016820
        /*0ba0*/ 	.short	0x0100
        /*0ba2*/ 	.byte	0x08
	.zero		1


	//   ....[2]....
        /*0ba4*/ 	.word	0x000003d0
        /*0ba8*/ 	.word	0x000000ff
        /*0bac*/ 	.word	0x00016830
        /*0bb0*/ 	.short	0x0100
        /*0bb2*/ 	.byte	0x08
	.zero		1


	//   ....[3]....
        /*0bb4*/ 	.word	0x000003e0
        /*0bb8*/ 	.word	0x000000ff
        /*0bbc*/ 	.word	0x00016840
        /*0bc0*/ 	.short	0x0100
        /*0bc2*/ 	.byte	0x08
	.zero		1


	//   ....[4]....
        /*0bc4*/ 	.word	0x000003f0
        /*0bc8*/ 	.word	0x000000ff
        /*0bcc*/ 	.word	0x00016838
        /*0bd0*/ 	.short	0x0100
        /*0bd2*/ 	.byte	0x08
	.zero		1


	//   ....[5]....
        /*0bd4*/ 	.word	0x00000400
        /*0bd8*/ 	.word	0x000000ff
        /*0bdc*/ 	.word	0x00016848
        /*0be0*/ 	.short	0x0100
        /*0be2*/ 	.byte	0x08
	.zero		1


	//   ....[6]....
        /*0be4*/ 	.word	0x00000530
        /*0be8*/ 	.word	0x000000ff
        /*0bec*/ 	.word	0x00016850
        /*0bf0*/ 	.short	0x0100
        /*0bf2*/ 	.byte	0x08
	.zero		1


	//   ....[7]....
        /*0bf4*/ 	.word	0x00000540
        /*0bf8*/ 	.word	0x000000ff
        /*0bfc*/ 	.word	0x00016860
        /*0c00*/ 	.short	0x0100
        /*0c02*/ 	.byte	0x08
	.zero		1


	//   ....[8]....
        /*0c04*/ 	.word	0x00000550
        /*0c08*/ 	.word	0x000000ff
        /*0c0c*/ 	.word	0x00016858
        /*0c10*/ 	.short	0x0100
        /*0c12*/ 	.byte	0x08
	.zero		1


	//   ....[9]....
        /*0c14*/ 	.word	0x00000560
        /*0c18*/ 	.word	0x000000ff
        /*0c1c*/ 	.word	0x00016868
        /*0c20*/ 	.short	0x0100
        /*0c22*/ 	.byte	0x08
	.zero		1


	//   ....[10]....
        /*0c24*/ 	.word	0x00000650
        /*0c28*/ 	.word	0x000000ff
        /*0c2c*/ 	.word	0x00016870
        /*0c30*/ 	.short	0x0100
        /*0c32*/ 	.byte	0x06
	.zero		1


	//   ....[11]....
        /*0c34*/ 	.word	0x00000660
        /*0c38*/ 	.word	0x000000ff
        /*0c3c*/ 	.word	0x00016880
        /*0c40*/ 	.short	0x0100
        /*0c42*/ 	.byte	0x06
	.zero		1


	//   ....[12]....
        /*0c44*/ 	.word	0x00000670
        /*0c48*/ 	.word	0x000000ff
        /*0c4c*/ 	.word	0x00016878
        /*0c50*/ 	.short	0x0100
        /*0c52*/ 	.byte	0x06
	.zero		1


	//   ....[13]....
        /*0c54*/ 	.word	0x00000680
        /*0c58*/ 	.word	0x000000ff
        /*0c5c*/ 	.word	0x00016888
        /*0c60*/ 	.short	0x0100
        /*0c62*/ 	.byte	0x06
	.zero		1


	//   ....[14]....
        /*0c64*/ 	.word	0x000007b0
        /*0c68*/ 	.word	0x000000ff
        /*0c6c*/ 	.word	0x00016890
        /*0c70*/ 	.short	0x0100
        /*0c72*/ 	.byte	0x08
	.zero		1


	//   ....[15]....
        /*0c74*/ 	.word	0x000007c0
        /*0c78*/ 	.word	0x000000ff
        /*0c7c*/ 	.word	0x000168a0
        /*0c80*/ 	.short	0x0100
        /*0c82*/ 	.byte	0x08
	.zero		1


	//   ....[16]....
        /*0c84*/ 	.word	0x000007d0
        /*0c88*/ 	.word	0x000000ff
        /*0c8c*/ 	.word	0x00016898
        /*0c90*/ 	.short	0x0100
        /*0c92*/ 	.byte	0x08
	.zero		1


	//   ....[17]....
        /*0c94*/ 	.word	0x000007e0
        /*0c98*/ 	.word	0x000000ff
        /*0c9c*/ 	.word	0x000168a8
        /*0ca0*/ 	.short	0x0100
        /*0ca2*/ 	.byte	0x08
	.zero		1


	//   ....[18]....
        /*0ca4*/ 	.word	0x00000910
        /*0ca8*/ 	.word	0x000000ff
        /*0cac*/ 	.word	0x000168b0
        /*0cb0*/ 	.short	0x0100
        /*0cb2*/ 	.byte	0x08
	.zero		1


	//   ....[19]....
        /*0cb4*/ 	.word	0x00000920
        /*0cb8*/ 	.word	0x000000ff
        /*0cbc*/ 	.word	0x000168c0
        /*0cc0*/ 	.short	0x0100
        /*0cc2*/ 	.byte	0x08
	.zero		1


	//   ....[20]....
        /*0cc4*/ 	.word	0x00000930
        /*0cc8*/ 	.word	0x000000ff
        /*0ccc*/ 	.word	0x000168b8
        /*0cd0*/ 	.short	0x0100
        /*0cd2*/ 	.byte	0x08
	.zero		1


	//   ....[21]....
        /*0cd4*/ 	.word	0x00000940
        /*0cd8*/ 	.word	0x000000ff
        /*0cdc*/ 	.word	0x000168c8
        /*0ce0*/ 	.short	0x0100
        /*0ce2*/ 	.byte	0x08
	.zero		1


	//   ....[22]....
        /*0ce4*/ 	.word	0x00002ed0
        /*0ce8*/ 	.word	0x0000004f
        /*0cec*/ 	.word	0x00016890
        /*0cf0*/ 	.short	0x010a
        /*0cf2*/ 	.byte	0x3f
	.zero		1


	//   ....[23]....
        /*0cf4*/ 	.word	0x00004120
        /*0cf8*/ 	.word	0x0000004f
        /*0cfc*/ 	.word	0x00016890
        /*0d00*/ 	.short	0x010a
        /*0d02*/ 	.byte	0x3f
	.zero		1


	//   ....[24]....
        /*0d04*/ 	.word	0x00005230
        /*0d08*/ 	.word	0x0000004f
        /*0d0c*/ 	.word	0x00016890
        /*0d10*/ 	.short	0x010a
        /*0d12*/ 	.byte	0x3f
	.zero		1


	//   ....[25]....
        /*0d14*/ 	.word	0x00005440
        /*0d18*/ 	.word	0x0000000c
        /*0d1c*/ 	.word	0x00000000
        /*0d20*/ 	.short	0x0101
        /*0d22*/ 	.byte	0x3f
	.zero		1


	//   ....[26]....
        /*0d24*/ 	.word	0x00005480
        /*0d28*/ 	.word	0x0000004f
        /*0d2c*/ 	.word	0x000168b0
        /*0d30*/ 	.short	0x010a
        /*0d32*/ 	.byte	0x3f
	.zero		1


	//   ....[27]....
        /*0d34*/ 	.word	0x00005850
        /*0d38*/ 	.word	0x0000004f
        /*0d3c*/ 	.word	0x00000000
        /*0d40*/ 	.short	0x0101
        /*0d42*/ 	.byte	0x3f
	.zero		1


	//   ....[28]....
        /*0d44*/ 	.word	0x000061b0
        /*0d48*/ 	.word	0x00000002
        /*0d4c*/ 	.word	0x00016800
        /*0d50*/ 	.short	0x010a
        /*0d52*/ 	.byte	0x3f
	.zero		1


	//   ....[29]....
        /*0d54*/ 	.word	0x00006200
        /*0d58*/ 	.word	0x00000002
        /*0d5c*/ 	.word	0x00016800
        /*0d60*/ 	.short	0x010a
        /*0d62*/ 	.byte	0x3f
	.zero		1


	//   ....[30]....
        /*0d64*/ 	.word	0x00006d00
        /*0d68*/ 	.word	0x00000002
        /*0d6c*/ 	.word	0x00016800
        /*0d70*/ 	.short	0x010a
        /*0d72*/ 	.byte	0x3f
	.zero		1


	//   ....[31]....
        /*0d74*/ 	.word	0x00008210
        /*0d78*/ 	.word	0x00000002
        /*0d7c*/ 	.word	0x00016800
        /*0d80*/ 	.short	0x010a
        /*0d82*/ 	.byte	0x3f
	.zero		1


	//   ....[32]....
        /*0d84*/ 	.word	0x00009110
        /*0d88*/ 	.word	0x00000007
        /*0d8c*/ 	.word	0x00016830
        /*0d90*/ 	.short	0x010a
        /*0d92*/ 	.byte	0x3f
	.zero		1


	//   ....[33]....
        /*0d94*/ 	.word	0x00009180
        /*0d98*/ 	.word	0x00000007
        /*0d9c*/ 	.word	0x00016830
        /*0da0*/ 	.short	0x010a
        /*0da2*/ 	.byte	0x3f
	.zero		1


	//   ....[34]....
        /*0da4*/ 	.word	0x000096a0
        /*0da8*/ 	.word	0x00000004
        /*0dac*/ 	.word	0x00000000
        /*0db0*/ 	.short	0x0101
        /*0db2*/ 	.byte	0x3f
	.zero		1


	//   ....[35]....
        /*0db4*/ 	.word	0x0000c530
        /*0db8*/ 	.word	0x0000000b
        /*0dbc*/ 	.word	0x00016830
        /*0dc0*/ 	.short	0x010a
        /*0dc2*/ 	.byte	0x3f
	.zero		1


	//   ....[36]....
        /*0dc4*/ 	.word	0x0000c580
        /*0dc8*/ 	.word	0x0000000b
        /*0dcc*/ 	.word	0x00016830
        /*0dd0*/ 	.short	0x010a
        /*0dd2*/ 	.byte	0x3f
	.zero		1


	//   ....[37]....
        /*0dd4*/ 	.word	0x0000c890
        /*0dd8*/ 	.word	0x0000000b
        /*0ddc*/ 	.word	0x00016850
        /*0de0*/ 	.short	0x010a
        /*0de2*/ 	.byte	0x3f
	.zero		1


	//   ....[38]....
        /*0de4*/ 	.word	0x0000c8d0
        /*0de8*/ 	.word	0x0000000b
        /*0dec*/ 	.word	0x00016850
        /*0df0*/ 	.short	0x010a
        /*0df2*/ 	.byte	0x3f
	.zero		1


	//   ....[39]....
        /*0df4*/ 	.word	0x0000ce10
        /*0df8*/ 	.word	0x0000000a
        /*0dfc*/ 	.word	0x00000000
        /*0e00*/ 	.short	0x0101
        /*0e02*/ 	.byte	0x3f
	.zero		1


	//   ....[40]....
        /*0e04*/ 	.word	0x0000e750
        /*0e08*/ 	.word	0x00000022
        /*0e0c*/ 	.word	0x00000000
        /*0e10*/ 	.short	0x0101
        /*0e12*/ 	.byte	0x3f
	.zero		1


	//   ....[41]....
        /*0e14*/ 	.word	0x0000f7f0
        /*0e18*/ 	.word	0x00000000
        /*0e1c*/ 	.word	0x00016830
        /*0e20*/ 	.short	0x010a
        /*0e22*/ 	.byte	0x3f
	.zero		1


	//   ....[42]....
        /*0e24*/ 	.word	0x0000f840
        /*0e28*/ 	.word	0x00000000
        /*0e2c*/ 	.word	0x00016830
        /*0e30*/ 	.short	0x010a
        /*0e32*/ 	.byte	0x3f
	.zero		1


	//   ....[43]....
        /*0e34*/ 	.word	0x0000fb50
        /*0e38*/ 	.word	0x00000003
        /*0e3c*/ 	.word	0x00016850
        /*0e40*/ 	.short	0x010a
        /*0e42*/ 	.byte	0x3f
	.zero		1


	//   ....[44]....
        /*0e44*/ 	.word	0x0000fb90
        /*0e48*/ 	.word	0x00000003
        /*0e4c*/ 	.word	0x00016850
        /*0e50*/ 	.short	0x010a
        /*0e52*/ 	.byte	0x3f
	.zero		1


	//   ....[45]....
        /*0e54*/ 	.word	0x00010c40
        /*0e58*/ 	.word	0x0000002e
        /*0e5c*/ 	.word	0x00000000
        /*0e60*/ 	.short	0x0101
        /*0e62*/ 	.byte	0x3f
	.zero		1


	//   ....[46]....
        /*0e64*/ 	.word	0x00010c60
        /*0e68*/ 	.word	0x00000032
        /*0e6c*/ 	.word	0x00000000
        /*0e70*/ 	.short	0x0101
        /*0e72*/ 	.byte	0x3f
	.zero		1


	//   ....[47]....
        /*0e74*/ 	.word	0x00011720
        /*0e78*/ 	.word	0x00000000
        /*0e7c*/ 	.word	0x00016830
        /*0e80*/ 	.short	0x010a
        /*0e82*/ 	.byte	0x3f
	.zero		1


	//   ....[48]....
        /*0e84*/ 	.word	0x00011770
        /*0e88*/ 	.word	0x00000000
        /*0e8c*/ 	.word	0x00016830
        /*0e90*/ 	.short	0x010a
        /*0e92*/ 	.byte	0x3f
	.zero		1


	//   ....[49]....
        /*0e94*/ 	.word	0x00011a80
        /*0e98*/ 	.word	0x00000003
        /*0e9c*/ 	.word	0x00016850
        /*0ea0*/ 	.short	0x010a
        /*0ea2*/ 	.byte	0x3f
	.zero		1


	//   ....[50]....
        /*0ea4*/ 	.word	0x00011ac0
        /*0ea8*/ 	.word	0x00000003
        /*0eac*/ 	.word	0x00016850
        /*0eb0*/ 	.short	0x010a
        /*0eb2*/ 	.byte	0x3f
	.zero		1


	//   ....[51]....
        /*0eb4*/ 	.word	0x00012040
        /*0eb8*/ 	.word	0x00000003
        /*0ebc*/ 	.word	0x00000000
        /*0ec0*/ 	.short	0x0101
        /*0ec2*/ 	.byte	0x3f
	.zero		1


	//   ....[52]....
        /*0ec4*/ 	.word	0x00013b20
        /*0ec8*/ 	.word	0x00000022
        /*0ecc*/ 	.word	0x00000000
        /*0ed0*/ 	.short	0x0101
        /*0ed2*/ 	.byte	0x3f
	.zero		1


	//   ....[53]....
        /*0ed4*/ 	.word	0x00014630
        /*0ed8*/ 	.word	0x0000000b
        /*0edc*/ 	.word	0x00016850
        /*0ee0*/ 	.short	0x010a
        /*0ee2*/ 	.byte	0x3f
	.zero		1


	//   ....[54]....
        /*0ee4*/ 	.word	0x000146a0
        /*0ee8*/ 	.word	0x0000000b
        /*0eec*/ 	.word	0x00016850
        /*0ef0*/ 	.short	0x010a
        /*0ef2*/ 	.byte	0x3f
	.zero		1


	//   ....[55]....
        /*0ef4*/ 	.word	0x00014c90
        /*0ef8*/ 	.word	0x00000004
        /*0efc*/ 	.word	0x00000000
        /*0f00*/ 	.short	0x0101
        /*0f02*/ 	.byte	0x3f
	.zero		1


	//   ....[56]....
        /*0f04*/ 	.word	0x00015d40
        /*0f08*/ 	.word	0x00000000
        /*0f0c*/ 	.word	0x00000000
        /*0f10*/ 	.short	0x0101
        /*0f12*/ 	.byte	0x3f
	.zero		1


	//   ....[57]....
        /*0f14*/ 	.word	0x00018090
        /*0f18*/ 	.word	0x00000016
        /*0f1c*/ 	.word	0x00016820
        /*0f20*/ 	.short	0x010a
        /*0f22*/ 	.byte	0x3f
	.zero		1


	//   ....[58]....
        /*0f24*/ 	.word	0x00018140
        /*0f28*/ 	.word	0x00000005
        /*0f2c*/ 	.word	0x000168a0
        /*0f30*/ 	.short	0x010a
        /*0f32*/ 	.byte	0x3f
	.zero		1


	//   ....[59]....
        /*0f34*/ 	.word	0x00018380
        /*0f38*/ 	.word	0x00000005
        /*0f3c*/ 	.word	0x000168c0
        /*0f40*/ 	.short	0x010a
        /*0f42*/ 	.byte	0x3f
	.zero		1


	//   ....[60]....
        /*0f44*/ 	.word	0x000186e0
        /*0f48*/ 	.word	0x00000005
        /*0f4c*/ 	.word	0x000168a0
        /*0f50*/ 	.short	0x010a
        /*0f52*/ 	.byte	0x3f
	.zero		1


	//   ....[61]....
        /*0f54*/ 	.word	0x00018900
        /*0f58*/ 	.word	0x00000005
        /*0f5c*/ 	.word	0x000168c0
        /*0f60*/ 	.short	0x010a
        /*0f62*/ 	.byte	0x3f
	.zero		1


	//   ....[62]....
        /*0f64*/ 	.word	0x00019850
        /*0f68*/ 	.word	0x00000000
        /*0f6c*/ 	.word	0x00016840
        /*0f70*/ 	.short	0x010a
        /*0f72*/ 	.byte	0x3f
	.zero		1


	//   ....[63]....
        /*0f74*/ 	.word	0x0001a890
        /*0f78*/ 	.word	0x00000016
        /*0f7c*/ 	.word	0x00016800
        /*0f80*/ 	.short	0x0107
        /*0f82*/ 	.byte	0x3f
	.zero		1


	//   ....[64]....
        /*0f84*/ 	.word	0x0001a990
        /*0f88*/ 	.word	0x00000016
        /*0f8c*/ 	.word	0x00016800
        /*0f90*/ 	.short	0x0101
        /*0f92*/ 	.byte	0x3f
	.zero		1


	//   ....[65]....
        /*0f94*/ 	.word	0x0001a9c0
        /*0f98*/ 	.word	0x00000016
        /*0f9c*/ 	.word	0x00016820
        /*0fa0*/ 	.short	0x010a
        /*0fa2*/ 	.byte	0x3f
	.zero		1


	//   ....[66]....
        /*0fa4*/ 	.word	0x0001ad00
        /*0fa8*/ 	.word	0x00000002
        /*0fac*/ 	.word	0x00016840
        /*0fb0*/ 	.short	0x010a
        /*0fb2*/ 	.byte	0x3f
	.zero		1


	//   ....[67]....
        /*0fb4*/ 	.word	0x0001af80
        /*0fb8*/ 	.word	0x00000003
        /*0fbc*/ 	.word	0x00000060
        /*0fc0*/ 	.short	0x010a
        /*0fc2*/ 	.byte	0x3f
	.zero		1


	//   ....[68]....
        /*0fc4*/ 	.word	0x0001b4f0
        /*0fc8*/ 	.word	0x00000002
        /*0fcc*/ 	.word	0x00016840
        /*0fd0*/ 	.short	0x010a
        /*0fd2*/ 	.byte	0x3f
	.zero		1


	//   ....[69]....
        /*0fd4*/ 	.word	0x0001b770
        /*0fd8*/ 	.word	0x0000000a
        /*0fdc*/ 	.word	0x00000060
        /*0fe0*/ 	.short	0x010a
        /*0fe2*/ 	.byte	0x3f
	.zero		1


	//   ....[70]....
        /*0fe4*/ 	.word	0x0001bc10
        /*0fe8*/ 	.word	0x00000002
        /*0fec*/ 	.word	0x00016840
        /*0ff0*/ 	.short	0x010a
        /*0ff2*/ 	.byte	0x3f
	.zero		1


	//   ....[71]....
        /*0ff4*/ 	.word	0x0001bea0
        /*0ff8*/ 	.word	0x00000005
        /*0ffc*/ 	.word	0x00000060
        /*1000*/ 	.short	0x010a
        /*1002*/ 	.byte	0x3f
	.zero		1


	//   ....[72]....
        /*1004*/ 	.word	0x0001c2f0
        /*1008*/ 	.word	0x00000003
        /*100c*/ 	.word	0x00016860
        /*1010*/ 	.short	0x010a
        /*1012*/ 	.byte	0x3f
	.zero		1


	//   ....[73]....
        /*1014*/ 	.word	0x0001d240
        /*1018*/ 	.word	0x00000009
        /*101c*/ 	.word	0x00016820
        /*1020*/ 	.short	0x010a
        /*1022*/ 	.byte	0x3f
	.zero		1


	//   ....[74]....
        /*1024*/ 	.word	0x0001d3d0
        /*1028*/ 	.word	0x00000005
        /*102c*/ 	.word	0x00000000
        /*1030*/ 	.short	0x010a
        /*1032*/ 	.byte	0x3f
	.zero		1


	//   ....[75]....
        /*1034*/ 	.word	0x0001d440
        /*1038*/ 	.word	0x00000003
        /*103c*/ 	.word	0x00000000
        /*1040*/ 	.short	0x010a
        /*1042*/ 	.byte	0x3f
	.zero		1


	//   ....[76]....
        /*1044*/ 	.word	0x0001d4a0
        /*1048*/ 	.word	0x00000017
        /*104c*/ 	.word	0x00000000
        /*1050*/ 	.short	0x010a
        /*1052*/ 	.byte	0x3f
	.zero		1


	//   ....[77]....
        /*1054*/ 	.word	0x0001d4d0
        /*1058*/ 	.word	0x00000007
        /*105c*/ 	.word	0x00000000
        /*1060*/ 	.short	0x010a
        /*1062*/ 	.byte	0x3f
	.zero		1


	//   ....[78]....
        /*1064*/ 	.word	0x0001d530
        /*1068*/ 	.word	0x0000004f
        /*106c*/ 	.word	0x00016890
        /*1070*/ 	.short	0x010a
        /*1072*/ 	.byte	0x3f
	.zero		1


	//   ....[79]....
        /*1074*/ 	.word	0x0001d580
        /*1078*/ 	.word	0x0000004f
        /*107c*/ 	.word	0x00016890
        /*1080*/ 	.short	0x010a
        /*1082*/ 	.byte	0x3f
	.zero		1


	//   ....[80]....
        /*1084*/ 	.word	0x0001d5d0
        /*1088*/ 	.word	0x0000004f
        /*108c*/ 	.word	0x00016890
        /*1090*/ 	.short	0x010a
        /*1092*/ 	.byte	0x3f
	.zero		1


	//   ....[81]....
        /*1094*/ 	.word	0x0001d620
        /*1098*/ 	.word	0x0000004f
        /*109c*/ 	.word	0x000168b0
        /*10a0*/ 	.short	0x010a
        /*10a2*/ 	.byte	0x3f
	.zero		1


	//   ....[82]....
        /*10a4*/ 	.word	0x0001daf0
        /*10a8*/ 	.word	0x00000002
        /*10ac*/ 	.word	0x00016800
        /*10b0*/ 	.short	0x010a
        /*10b2*/ 	.byte	0x3f
	.zero		1


	//   ....[83]....
        /*10b4*/ 	.word	0x0001e0f0
        /*10b8*/ 	.word	0x00000002
        /*10bc*/ 	.word	0x00016800
        /*10c0*/ 	.short	0x010a
        /*10c2*/ 	.byte	0x3f
	.zero		1


	//   ....[84]....
        /*10c4*/ 	.word	0x0001e140
        /*10c8*/ 	.word	0x00000007
        /*10cc*/ 	.word	0x00016830
        /*10d0*/ 	.short	0x010a
        /*10d2*/ 	.byte	0x3f
	.zero		1


	//   ....[85]....
        /*10d4*/ 	.word	0x0001e190
        /*10d8*/ 	.word	0x0000000b
        /*10dc*/ 	.word	0x00016830
        /*10e0*/ 	.short	0x010a
        /*10e2*/ 	.byte	0x3f
	.zero		1


	//   ....[86]....
        /*10e4*/ 	.word	0x0001e1e0
        /*10e8*/ 	.word	0x0000000b
        /*10ec*/ 	.word	0x00016850
        /*10f0*/ 	.short	0x010a
        /*10f2*/ 	.byte	0x3f
	.zero		1


	//   ....[87]....
        /*10f4*/ 	.word	0x0001e230
        /*10f8*/ 	.word	0x00000000
        /*10fc*/ 	.word	0x00016830
        /*1100*/ 	.short	0x010a
        /*1102*/ 	.byte	0x3f
	.zero		1


	//   ....[88]....
        /*1104*/ 	.word	0x0001e280
        /*1108*/ 	.word	0x00000003
        /*110c*/ 	.word	0x00016850
        /*1110*/ 	.short	0x010a
        /*1112*/ 	.byte	0x3f
	.zero		1


	//   ....[89]....
        /*1114*/ 	.word	0x0001e2d0
        /*1118*/ 	.word	0x00000000
        /*111c*/ 	.word	0x00016830
        /*1120*/ 	.short	0x010a
        /*1122*/ 	.byte	0x3f
	.zero		1


	//   ....[90]....
        /*1124*/ 	.word	0x0001e320
        /*1128*/ 	.word	0x00000003
        /*112c*/ 	.word	0x00016850
        /*1130*/ 	.short	0x010a
        /*1132*/ 	.byte	0x3f
	.zero		1


	//   ....[91]....
        /*1134*/ 	.word	0x0001e370
        /*1138*/ 	.word	0x0000000b
        /*113c*/ 	.word	0x00016850
        /*1140*/ 	.short	0x010a
        /*1142*/ 	.byte	0x3f
	.zero		1


	//   ....[92]....
        /*1144*/ 	.word	0x0001e910
        /*1148*/ 	.word	0x00000016
        /*114c*/ 	.word	0x00016820
        /*1150*/ 	.short	0x010a
        /*1152*/ 	.byte	0x3f
	.zero		1


	//   ....[93]....
        /*1154*/ 	.word	0x0001e960
        /*1158*/ 	.word	0x00000005
        /*115c*/ 	.word	0x000168a0
        /*1160*/ 	.short	0x010a
        /*1162*/ 	.byte	0x3f
	.zero		1


	//   ....[94]....
        /*1164*/ 	.word	0x0001e9b0
        /*1168*/ 	.word	0x00000005
        /*116c*/ 	.word	0x000168c0
        /*1170*/ 	.short	0x010a
        /*1172*/ 	.byte	0x3f
	.zero		1


	//   ....[95]....
        /*1174*/ 	.word	0x0001ea00
        /*1178*/ 	.word	0x00000005
        /*117c*/ 	.word	0x000168a0
        /*1180*/ 	.short	0x010a
        /*1182*/ 	.byte	0x3f
	.zero		1


	//   ....[96]....
        /*1184*/ 	.word	0x0001ea50
        /*1188*/ 	.word	0x00000005
        /*118c*/ 	.word	0x000168c0
        /*1190*/ 	.short	0x010a
        /*1192*/ 	.byte	0x3f
	.zero		1


	//   ....[97]....
        /*1194*/ 	.word	0x0001ebf0
        /*1198*/ 	.word	0x00000000
        /*119c*/ 	.word	0x00016840
        /*11a0*/ 	.short	0x010a
        /*11a2*/ 	.byte	0x3f
	.zero		1


	//   ....[98]....
        /*11a4*/ 	.word	0x0001fb30
        /*11a8*/ 	.word	0x00000016
        /*11ac*/ 	.word	0x00016820
        /*11b0*/ 	.short	0x010a
        /*11b2*/ 	.byte	0x3f
	.zero		1


	//   ....[99]....
        /*11b4*/ 	.word	0x0001fb80
        /*11b8*/ 	.word	0x00000002
        /*11bc*/ 	.word	0x00016840
        /*11c0*/ 	.short	0x010a
        /*11c2*/ 	.byte	0x3f
	.zero		1


	//   ....[100]....
        /*11c4*/ 	.word	0x0001fbd0
        /*11c8*/ 	.word	0x00000003
        /*11cc*/ 	.word	0x00000060
        /*11d0*/ 	.short	0x010a
        /*11d2*/ 	.byte	0x3f
	.zero		1


	//   ....[101]....
        /*11d4*/ 	.word	0x0001fc20
        /*11d8*/ 	.word	0x00000002
        /*11dc*/ 	.word	0x00016840
        /*11e0*/ 	.short	0x010a
        /*11e2*/ 	.byte	0x3f
	.zero		1


	//   ....[102]....
        /*11e4*/ 	.word	0x0001fc70
        /*11e8*/ 	.word	0x0000000a
        /*11ec*/ 	.word	0x00000060
        /*11f0*/ 	.short	0x010a
        /*11f2*/ 	.byte	0x3f
	.zero		1


	//   ....[103]....
        /*11f4*/ 	.word	0x0001fcc0
        /*11f8*/ 	.word	0x00000002
        /*11fc*/ 	.word	0x00016840
        /*1200*/ 	.short	0x010a
        /*1202*/ 	.byte	0x3f
	.zero		1


	//   ....[104]....
        /*1204*/ 	.word	0x0001fd10
        /*1208*/ 	.word	0x00000005
        /*120c*/ 	.word	0x00000060
        /*1210*/ 	.short	0x010a
        /*1212*/ 	.byte	0x3f
	.zero		1


	//   ....[105]....
        /*1214*/ 	.word	0x0001fd60
        /*1218*/ 	.word	0x00000003
        /*121c*/ 	.word	0x00016860
        /*1220*/ 	.short	0x010a
        /*1222*/ 	.byte	0x3f
	.zero		1


	//   ....[106]....
        /*1224*/ 	.word	0x000206e0
        /*1228*/ 	.word	0x00000009
        /*122c*/ 	.word	0x00016820
        /*1230*/ 	.short	0x010a
        /*1232*/ 	.byte	0x3f
	.zero		1


	//   ....[107]....
        /*1234*/ 	.word	0x00020880
        /*1238*/ 	.word	0x00000005
        /*123c*/ 	.word	0x00000000
        /*1240*/ 	.short	0x010a
        /*1242*/ 	.byte	0x3f
	.zero		1


	//   ....[108]....
        /*1244*/ 	.word	0x000208d0
        /*1248*/ 	.word	0x00000003
        /*124c*/ 	.word	0x00000000
        /*1250*/ 	.short	0x010a
        /*1252*/ 	.byte	0x3f
	.zero		1


	//   ....[109]....
        /*1254*/ 	.word	0x00020920
        /*1258*/ 	.word	0x00000017
        /*125c*/ 	.word	0x00000000
        /*1260*/ 	.short	0x010a
        /*1262*/ 	.byte	0x3f
	.zero		1


	//----- nvinfo : EIATTR_NUM_MBARRIERS
	.align		4
.L_1645:
        /*1264*/ 	.byte	0x03, 0x38
        /*1266*/ 	.short	0x0016


	//----- nvinfo : EIATTR_EXIT_INSTR_OFFSETS
	.align		4
        /*1268*/ 	.byte	0x04, 0x1c
        /*126a*/ 	.short	(.L_1647 - .L_1646)


	//   ....[0]....
.L_1646:
        /*126c*/ 	.word	0x0001d520


	//----- nvinfo : EIATTR_MAX_THREADS
	.align		4
.L_1647:
        /*1270*/ 	.byte	0x04, 0x05
        /*1272*/ 	.short	(.L_1649 - .L_1648)
.L_1648:
        /*1274*/ 	.word	0x00000200
        /*1278*/ 	.word	0x00000001
        /*127c*/ 	.word	0x00000001


	//----- nvinfo : EIATTR_CRS_STACK_SIZE
	.align		4
.L_1649:
        /*1280*/ 	.byte	0x04, 0x1e
        /*1282*/ 	.short	(.L_1651 - .L_1650)
.L_1650:
        /*1284*/ 	.word	0x00000000


	//----- nvinfo : EIATTR_CBANK_PARAM_SIZE
	.align		4
.L_1651:
        /*1288*/ 	.byte	0x03, 0x19
        /*128a*/ 	.short	0x0af0


	//----- nvinfo : EIATTR_PARAM_CBANK
	.align		4
        /*128c*/ 	.byte	0x04, 0x0a
        /*128e*/ 	.short	(.L_1653 - .L_1652)
	.align		4
.L_1652:
        /*1290*/ 	.word	index@(.nv.constant0._ZN7cutlass13device_kernelIN5flash11enable_sm90INS1_16FlashAttnFwdSm90INS1_25CollectiveMainloopFwdSm90ILi2EN4cute5tupleIJNS5_1CILi1EEES8_S8_EEENS6_IJNS7_ILi192EEENS7_ILi128EEENS7_ILi64EEEEEELi64ENS_6half_tEfNS_4arch4Sm90ELb0ELb1ELb0ELb1ELb0ELb1ELb0ELb1ELb1ELb1ELb0ELb0EEENS1_21CollectiveEpilogueFwdINS6_IJSA_SC_SB_EEES9_SE_SG_Li384ELb1ELb1ELb0ELb0EEENS1_36VarlenDynamicPersistentTileSchedulerILi192ELi128ELi384ELi128ELb0ELb1ELb1ELb1ELb0ELb1EEEEEEEEEvNT_6ParamsE)
        /*1294*/ 	.short	0x0210
        /*1296*/ 	.short	0x0af0


	//----- nvinfo : EIATTR_SW_WAR
	.align		4
.L_1653:
        /*1298*/ 	.byte	0x04, 0x36
        /*129a*/ 	.short	(.L_1655 - .L_1654)
.L_1654:
        /*129c*/ 	.word	0x00000008
.L_1655:


//--------------------- .nv.info._ZN7cutlass13device_kernelIN5flash11enable_sm90INS1_16FlashAttnFwdSm90INS1_25CollectiveMainloopFwdSm90ILi2EN4cute5tupleIJNS5_1CILi1EEES8_S8_EEENS6_IJNS7_ILi192EEENS7_ILi128EEENS7_ILi64EEEEEELi64ENS_6half_tEfNS_4arch4Sm90ELb1ELb0ELb0ELb0ELb0ELb0ELb0ELb1ELb1ELb1ELb0ELb0EEENS1_21CollectiveEpilogueFwdINS6_IJSA_SC_SB_EEES9_SE_SG_Li384ELb0ELb1ELb0ELb0EEENS1_30DynamicPersistentTileSchedulerILi384ELi128ELb0ELb1ELb1EEEEEEEEEvNT_6ParamsE --------------------------
	.section	.nv.info._ZN7cutlass13device_kernelIN5flash11enable_sm90INS1_16FlashAttnFwdSm90INS1_25CollectiveMainloopFwdSm90ILi2EN4cute5tupleIJNS5_1CILi1EEES8_S8_EEENS6_IJNS7_ILi192EEENS7_ILi128EEENS7_ILi64EEEEEELi64ENS_6half_tEfNS_4arch4Sm90ELb1ELb0ELb0ELb0ELb0ELb0ELb0ELb1ELb1ELb1ELb0ELb0EEENS1_21CollectiveEpilogueFwdINS6_IJSA_SC_SB_EEES9_SE_SG_Li384ELb0ELb1ELb0ELb0EEENS1_30DynamicPersistentTileSchedulerILi384ELi128ELb0ELb1ELb1EEEEEEEEEvNT_6ParamsE,"",@"SHT_CUDA_INFO"
	.sectionflags	@""
	.align	4


	//----- nvinfo : EIATTR_CUDA_API_VERSION
	.align		4
        /*0000*/ 	.byte	0x04, 0x37
        /*0002*/ 	.short	(.L_1657 - .L_1656)
.L_1656:
        /*0004*/ 	.word	0x00000082


	//----- nvinfo : EIATTR_KPARAM_INFO
	.align		4
.L_1657:
        /*0008*/ 	.byte	0x04, 0x17
        /*000a*/ 	.short	(.L_1659 - .L_1658)
.L_1658:
        /*000c*/ 	.word	0x00000000
        /*0010*/ 	.short	0x0000
        /*0012*/ 	.short	0x0070
        /*0014*/ 	.byte	0x00, 0xf0, 0x01, 0x2a


	//----- nvinfo : EIATTR_SPARSE_MMA_MASK
	.align		4
.L_1659:
        /*0018*/ 	.byte	0x03, 0x50
        /*001a*/ 	.short	0x0000


	//----- nvinfo : EIATTR_MAXREG_COUNT
	.align		4
        /*001c*/ 	.byte	0x03, 0x1b
        /*001e*/ 	.short	0x0080


	//----- nvinfo : EIATTR_NUM_BARRIERS
	.align		4
        /*0020*/ 	.byte	0x02, 0x4c
        /*0022*/ 	.byte	0x10
	.zero		1


	//----- nvinfo : EIATTR_EXTERNS
	.align		4
        /*0024*/ 	.byte	0x04, 0x0f
        /*0026*/ 	.short	(.L_1661 - .L_1660)


	//   ....[0]....
	.align		4
.L_1660:
        /*0028*/ 	.word	index@(__assertfail)


	//----- nvinfo : EIATTR_ANNOTATIONS
	.align		4
.L_1661:
        /*002c*/ 	.byte	0x04, 0x55
        /*002e*/ 	.short	(.L_1663 - .L_1662)


	//   ....[0]....
.L_1662:
        /*0030*/ 	.word	0x00000001
        /*0034*/ 	.byte	0x70, 0x97, 0x00, 0x00, 0x01, 0x00, 0x00, 0x00, 0x80, 0x97, 0x00, 0x00, 0x01, 0x00, 0x00, 0x00
        /*0044*/ 	.byte	0x00, 0x98, 0x00, 0x00, 0x01, 0x00, 0x00, 0x00, 0x50, 0xb4, 0x00, 0x00, 0x01, 0x00, 0x00, 0x00
        /*0054*/ 	.byte	0x70, 0xb4, 0x00, 0x00, 0x01, 0x00, 0x00, 0x00, 0xb0, 0xce, 0x00, 0x00, 0x01, 0x00, 0x00, 0x00
        /*0064*/ 	.byte	0x50, 0xd0, 0x00, 0x00


	//----- nvinfo : EIATTR_MERCURY_ISA_VERSION
	.align		4
.L_1663:
        /*0068*/ 	.byte	0x03, 0x5f
        /*006a*/ 	.short	0x0101


	//----- nvinfo : EIATTR_INT_WARP_WIDE_INSTR_OFFSETS
	.align		4
        /*006c*/ 	.byte	0x04, 0x31
        /*006e*/ 	.short	(.L_1665 - .L_1664)


	//   ....[0]....
.L_1664:
        /*0070*/ 	.word	0x00000130


	//   ....[1]....
        /*0074*/ 	.word	0x00000170


	//   ....[2]....
        /*0078*/ 	.word	0x000001e0


	//   ....[3]....
        /*007c*/ 	.word	0x00009e10


	//   ....[4]....
        /*0080*/ 	.word	0x00009ea0


	//   ....[5]....
        /*0084*/ 	.word	0x0000cb20


	//   ....[6]....
        /*0088*/ 	.word	0x0000cbb0


	//----- nvinfo : EIATTR_COOP_GROUP_MASK_REGIDS
	.align		4
.L_1665:
        /*008c*/ 	.byte	0x04, 0x29
        /*008e*/ 	.short	(.L_1667 - .L_1666)


	//   ....[0]....
.L_1666:
        /*0090*/ 	.word	0xffffffff


	//   ....[1]....
        /*0094*/ 	.word	0xffffffff


	//   ....[2]....
        /*0098*/ 	.word	0xffffffff


	//   ....[3]....
        /*009c*/ 	.word	0xffffffff


	//   ....[4]....
        /*00a0*/ 	.word	0xffffffff


	//   ....[5]....
        /*00a4*/ 	.word	0xffffffff


	//   ....[6]....
        /*00a8*/ 	.word	0xffffffff


	//   ....[7]....
        /*00ac*/ 	.word	0xffffffff


	//   ....[8]....
        /*00b0*/ 	.word	0xffffffff


	//   ....[9]....
        /*00b4*/ 	.word	0xffffffff


	//   ....[10]....
        /*00b8*/ 	.word	0xffffffff


	//   ....[11]....
        /*00bc*/ 	.word	0xffffffff


	//   ....[12]....
        /*00c0*/ 	.word	0xffffffff


	//   ....[13]....
        /*00c4*/ 	.word	0xffffffff


	//   ....[14]....
        /*00c8*/ 	.word	0xffffffff


	//   ....[15]....
        /*00cc*/ 	.word	0xffffffff


	//   ....[16]....
        /*00d0*/ 	.word	0xffffffff


	//   ....[17]....
        /*00d4*/ 	.word	0xffffffff


	//   ....[18]....
        /*00d8*/ 	.word	0xffffffff


	//   ....[19]....
        /*00dc*/ 	.word	0xffffffff


	//   ....[20]....
        /*00e0*/ 	.word	0xffffffff


	//   ....[21]....
        /*00e4*/ 	.word	0xffffffff


	//   ....[22]....
        /*00e8*/ 	.word	0xffffffff


	//   ....[23]....
        /*00ec*/ 	.word	0xffffffff


	//   ....[24]....
        /*00f0*/ 	.word	0xffffffff


	//   ....[25]....
        /*00f4*/ 	.word	0xffffffff


	//   ....[26]....
        /*00f8*/ 	.word	0xffffffff


	//   ....[27]....
        /*00fc*/ 	.word	0xffffffff


	//   ....[28]....
        /*0100*/ 	.word	0xffffffff


	//   ....[29]....
        /*0104*/ 	.word	0xffffffff


	//   ....[30]....
        /*0108*/ 	.word	0xffffffff


	//   ....[31]....
        /*010c*/ 	.word	0xffffffff


	//   ....[32]....
        /*0110*/ 	.word	0xffffffff


	//   ....[33]....
        /*0114*/ 	.word	0xffffffff


	//   ....[34]....
        /*0118*/ 	.word	0xffffffff


	//   ....[35]....
        /*011c*/ 	.word	0xffffffff


	//   ....[36]....
        /*0120*/ 	.word	0xffffffff


	//   ....[37]....
        /*0124*/ 	.word	0xffffffff


	//   ....[38]....
        /*0128*/ 	.word	0xffffffff


	//   ....[39]....
        /*012c*/ 	.word	0xffffffff


	//   ....[40]....
        /*0130*/ 	.word	0xffffffff


	//   ....[41]....
        /*0134*/ 	.word	0xffffffff


	//   ....[42]....
        /*0138*/ 	.word	0xffffffff


	//   ....[43]....
        /*013c*/ 	.word	0xffffffff


	//   ....[44]....
        /*0140*/ 	.word	0xffffffff


	//   ....[45]....
        /*0144*/ 	.word	0xffffffff


	//   ....[46]....
        /*0148*/ 	.word	0xffffffff


	//   ....[47]....
        /*014c*/ 	.word	0xffffffff


	//   ....[48]....
        /*0150*/ 	.word	0xffffffff


	//   ....[49]....
        /*0154*/ 	.word	0xffffffff


	//   ....[50]....
        /*0158*/ 	.word	0xffffffff


	//   ....[51]....
        /*015c*/ 	.word	0xffffffff


	//   ....[52]....
        /*0160*/ 	.word	0xffffffff


	//   ....[53]....
        /*0164*/ 	.word	0xffffffff


	//   ....[54]....
        /*0168*/ 	.word	0xffffffff


	//   ....[55]....
        /*016c*/ 	.word	0xffffffff


	//   ....[56]....
        /*0170*/ 	.word	0xffffffff


	//   ....[57]....
        /*0174*/ 	.word	0xffffffff


	//   ....[58]....
        /*0178*/ 	.word	0xffffffff


	//   ....[59]....
        /*017c*/ 	.word	0xffffffff


	//   ....[60]....
        /*0180*/ 	.word	0xffffffff


	//   ....[61]....
        /*0184*/ 	.word	0xffffffff


	//   ....[62]....
        /*0188*/ 	.word	0xffffffff


	//   ....[63]....
        /*018c*/ 	.word	0xffffffff


	//   ....[64]....
        /*0190*/ 	.word	0xffffffff


	//   ....[65]....
        /*0194*/ 	.word	0xffffffff


	//   ....[66]....
        /*0198*/ 	.word	0xffffffff


	//   ....[67]....
        /*019c*/ 	.word	0xffffffff


	//   ....[68]....
        /*01a0*/ 	.word	0xffffffff


	//   ....[69]....
        /*01a4*/ 	.word	0xffffffff


	//   ....[70]....
        /*01a8*/ 	.word	0xffffffff


	//   ....[71]....
        /*01ac*/ 	.word	0xffffffff


	//   ....[72]....
        /*01b0*/ 	.word	0xffffffff


	//   ....[73]....
        /*01b4*/ 	.word	0xffffffff


	//   ....[74]....
        /*01b8*/ 	.word	0xffffffff


	//   ....[75]....
        /*01bc*/ 	.word	0xffffffff


	//   ....[76]....
        /*01c0*/ 	.word	0x0500000f


	//   ....[77]....
        /*01c4*/ 	.word	0x0500000f


	//   ....[78]....
        /*01c8*/ 	.word	0x0500000f


	//   ....[79]....
        /*01cc*/ 	.word	0x0500000f


	//   ....[80]....
        /*01d0*/ 	.word	0x0500000f


	//   ....[81]....
        /*01d4*/ 	.word	0x0500000f


	//   ....[82]....
        /*01d8*/ 	.word	0x0500000f


	//   ....[83]....
        /*01dc*/ 	.word	0x0500000f


	//   ....[84]....
        /*01e0*/ 	.word	0x0500000f


	//   ....[85]....
        /*01e4*/ 	.word	0x0500000f


	//   ....[86]....
        /*01e8*/ 	.word	0x0500000f


	//   ....[87]....
        /*01ec*/ 	.word	0x0500000f


	//   ....[88]....
        /*01f0*/ 	.word	0x0500000f


	//   ....[89]....
        /*01f4*/ 	.word	0x0500000f


	//   ....[90]....
        /*01f8*/ 	.word	0x0500000f


	//   ....[91]....
        /*01fc*/ 	.word	0x0500000f


	//   ....[92]....
        /*0200*/ 	.word	0x0500000f


	//   ....[93]....
        /*0204*/ 	.word	0x0500000f


	//   ....[94]....
        /*0208*/ 	.word	0x0500000f


	//   ....[95]....
        /*020c*/ 	.word	0x0500000f


	//   ....[96]....
        /*0210*/ 	.word	0x0500000f


	//   ....[97]....
        /*0214*/ 	.word	0x0500000f


	//   ....[98]....
        /*0218*/ 	.word	0x0500000f


	//   ....[99]....
        /*021c*/ 	.word	0x0500000f


	//   ....[100]....
        /*0220*/ 	.word	0x0500000f


	//   ....[101]....
        /*0224*/ 	.word	0x0500000f


	//   ....[102]....
        /*0228*/ 	.word	0x0500000f


	//----- nvinfo : EIATTR_COOP_GROUP_INSTR_OFFSETS
	.align		4
.L_1667:
        /*022c*/ 	.byte	0x04, 0x28
        /*022e*/ 	.short	(.L_1669 - .L_1668)


	//   ....[0]....
.L_1668:
        /*0230*/ 	.word	0x00000070


	//   ....[1]....
        /*0234*/ 	.word	0x00000140


	//   ....[2]....
        /*0238*/ 	.word	0x00000190


	//   ....[3]....
        /*023c*/ 	.word	0x000003c0


	//   ....[4]....
        /*0240*/ 	.word	0x00000520


	//   ....[5]....
        /*0244*/ 	.word	0x00000640


	//   ....[6]....
        /*0248*/ 	.word	0x000007a0


	//   ....[7]....
        /*024c*/ 	.word	0x00001350


	//   ....[8]....
        /*0250*/ 	.word	0x00001a10


	//   ....[9]....
        /*0254*/ 	.word	0x00002190


	//   ....[10]....
        /*0258*/ 	.word	0x000021a0


	//   ....[11]....
        /*025c*/ 	.word	0x000021c0


	//   ....[12]....
        /*0260*/ 	.word	0x00002c50


	//   ....[13]....
        /*0264*/ 	.word	0x00002cb0


	//   ....[14]....
        /*0268*/ 	.word	0x00003c20


	//   ....[15]....
        /*026c*/ 	.word	0x00003c60


	//   ....[16]....
        /*0270*/ 	.word	0x00004370


	//   ....[17]....
        /*0274*/ 	.word	0x000044a0


	//   ....[18]....
        /*0278*/ 	.word	0x00004d50


	//   ....[19]....
        /*027c*/ 	.word	0x00004dc0


	//   ....[20]....
        /*0280*/ 	.word	0x00006420


	//   ....[21]....
        /*0284*/ 	.word	0x00006450


	//   ....[22]....
        /*0288*/ 	.word	0x000069b0


	//   ....[23]....
        /*028c*/ 	.word	0x00006a40


	//   ....[24]....
        /*0290*/ 	.word	0x00007b40


	//   ....[25]....
        /*0294*/ 	.word	0x00007b80


	//   ....[26]....
        /*0298*/ 	.word	0x00007c90


	//   ....[27]....
        /*029c*/ 	.word	0x00007ca0


	//   ....[28]....
        /*02a0*/ 	.word	0x00008840


	//   ....[29]....
        /*02a4*/ 	.word	0x00008870


	//   ....[30]....
        /*02a8*/ 	.word	0x000088a0


	//   ....[31]....
        /*02ac*/ 	.word	0x000088d0


	//   ....[32]....
        /*02b0*/ 	.word	0x00008d50


	//   ....[33]....
        /*02b4*/ 	.word	0x00008d90


	//   ....[34]....
        /*02b8*/ 	.word	0x00008db0


	//   ....[35]....
        /*02bc*/ 	.word	0x00008de0


	//   ....[36]....
        /*02c0*/ 	.word	0x00008e00


	//   ....[37]....
        /*02c4*/ 	.word	0x00008e10


	//   ....[38]....
        /*02c8*/ 	.word	0x00008e30


	//   ....[39]....
        /*02cc*/ 	.word	0x00008e50


	//   ....[40]....
        /*02d0*/ 	.word	0x000094b0


	//   ....[41]....
        /*02d4*/ 	.word	0x000094f0


	//   ....[42]....
        /*02d8*/ 	.word	0x00009520


	//   ....[43]....
        /*02dc*/ 	.word	0x00009550


	//   ....[44]....
        /*02e0*/ 	.word	0x00009570


	//   ....[45]....
        /*02e4*/ 	.word	0x00009580


	//   ....[46]....
        /*02e8*/ 	.word	0x00009590


	//   ....[47]....
        /*02ec*/ 	.word	0x000095b0


	//   ....[48]....
        /*02f0*/ 	.word	0x00009730


	//   ....[49]....
        /*02f4*/ 	.word	0x0000a3d0


	//   ....[50]....
        /*02f8*/ 	.word	0x0000add0


	//   ....[51]....
        /*02fc*/ 	.word	0x0000ae00


	//   ....[52]....
        /*0300*/ 	.word	0x0000ae30


	//   ....[53]....
        /*0304*/ 	.word	0x0000aec0


	//   ....[54]....
        /*0308*/ 	.word	0x0000aef0


	//   ....[55]....
        /*030c*/ 	.word	0x0000af00


	//   ....[56]....
        /*0310*/ 	.word	0x0000af40


	//   ....[57]....
        /*0314*/ 	.word	0x0000af70


	//   ....[58]....
        /*0318*/ 	.word	0x0000afe0


	//   ....[59]....
        /*031c*/ 	.word	0x0000aff0


	//   ....[60]....
        /*0320*/ 	.word	0x0000b030


	//   ....[61]....
        /*0324*/ 	.word	0x0000b060


	//   ....[62]....
        /*0328*/ 	.word	0x0000b0d0


	//   ....[63]....
        /*032c*/ 	.word	0x0000b0e0


	//   ....[64]....
        /*0330*/ 	.word	0x0000b100


	//   ....[65]....
        /*0334*/ 	.word	0x0000b130


	//   ....[66]....
        /*0338*/ 	.word	0x0000b190


	//   ....[67]....
        /*033c*/ 	.word	0x0000b1a0


	//   ....[68]....
        /*0340*/ 	.word	0x0000b200


	//   ....[69]....
        /*0344*/ 	.word	0x0000b250


	//   ....[70]....
        /*0348*/ 	.word	0x0000b270


	//   ....[71]....
        /*034c*/ 	.word	0x0000b2b0


	//   ....[72]....
        /*0350*/ 	.word	0x0000b2c0


	//   ....[73]....
        /*0354*/ 	.word	0x0000b310


	//   ....[74]....
        /*0358*/ 	.word	0x0000cf90


	//   ....[75]....
        /*035c*/ 	.word	0x0000d170


	//   ....[76]....
        /*0360*/ 	.word	0x0000d6d0


	//   ....[77]....
        /*0364*/ 	.word	0x0000d830


	//   ....[78]....
        /*0368*/ 	.word	0x0000d890


	//   ....[79]....
        /*036c*/ 	.word	0x0000d950


	//   ....[80]....
        /*0370*/ 	.word	0x0000da00


	//   ....[81]....
        /*0374*/ 	.word	0x0000da80


	//   ....[82]....
        /*0378*/ 	.word	0x0000db20


	//   ....[83]....
        /*037c*/ 	.word	0x0000db80


	//   ....[84]....
        /*0380*/ 	.word	0x0000dc60


	//   ....[85]....
        /*0384*/ 	.word	0x0000dce0


	//   ....[86]....
        /*0388*/ 	.word	0x0000dd80


	//   ....[87]....
        /*038c*/ 	.word	0x0000dde0


	//   ....[88]....
        /*0390*/ 	.word	0x0000dec0


	//   ....[89]....
        /*0394*/ 	.word	0x0000df40


	//   ....[90]....
        /*0398*/ 	.word	0x0000dfe0


	//   ....[91]....
        /*039c*/ 	.word	0x0000e040


	//   ....[92]....
        /*03a0*/ 	.word	0x0000e0f0


	//   ....[93]....
        /*03a4*/ 	.word	0x0000e170


	//   ....[94]....
        /*03a8*/ 	.word	0x0000e250


	//   ....[95]....
        /*03ac*/ 	.word	0x0000e2b0


	//   ....[96]....
        /*03b0*/ 	.word	0x0000e360


	//   ....[97]....
        /*03b4*/ 	.word	0x0000e3c0


	//   ....[98]....
        /*03b8*/ 	.word	0x0000e480


	//   ....[99]....
        /*03bc*/ 	.word	0x0000e500


	//   ....[100]....
        /*03c0*/ 	.word	0x0000e5a0


	//   ....[101]....
        /*03c4*/ 	.word	0x0000e8b0


	//   ....[102]....
        /*03c8*/ 	.word	0x0000e9d0


	//----- nvinfo : EIATTR_REG_RECONFIG
	.align		4
.L_1669:
        /*03cc*/ 	.byte	0x01, 0x54
	.zero		2


	//----- nvinfo : EIATTR_SYSCALL_OFFSETS
	.align		4
        /*03d0*/ 	.byte	0x04, 0x46
        /*03d2*/ 	.short	(.L_1671 - .L_1670)


	//   ....[0]....
.L_1670:
        /*03d4*/ 	.word	0x00001530


	//   ....[1]....
        /*03d8*/ 	.word	0x0000a000


	//   ....[2]....
        /*03dc*/ 	.word	0x0000a150


	//   ....[3]....
        /*03e0*/ 	.word	0x0000a240


	//   ....[4]....
        /*03e4*/ 	.word	0x0000a940


	//----- nvinfo : EIATTR_MBARRIER_INSTR_OFFSETS
	.align		4
.L_1671:
        /*03e8*/ 	.byte	0x04, 0x39
        /*03ea*/ 	.short	(.L_1673 - .L_1672)


	//   ....[0]....
.L_1672:
        /*03ec*/ 	.word	0x00000270
        /*03f0*/ 	.word	0x000000ff
        /*03f4*/ 	.word	0x00016800
        /*03f8*/ 	.short	0x0100
        /*03fa*/ 	.byte	0x08
	.zero		1


	//   ....[1]....
        /*03fc*/ 	.word	0x00000280
        /*0400*/ 	.word	0x000000ff
        /*0404*/ 	.word	0x00016820
        /*0408*/ 	.short	0x0100
        /*040a*/ 	.byte	0x08
	.zero		1


	//   ....[2]....
        /*040c*/ 	.word	0x00000370
        /*0410*/ 	.word	0x000000ff
        /*0414*/ 	.word	0x00016830
        /*0418*/ 	.short	0x0100
        /*041a*/ 	.byte	0x08
	.zero		1


	//   ....[3]....
        /*041c*/ 	.word	0x00000380
        /*0420*/ 	.word	0x000000ff
        /*0424*/ 	.word	0x00016840
        /*0428*/ 	.short	0x0100
        /*042a*/ 	.byte	0x08
	.zero		1


	//   ....[4]....
        /*042c*/ 	.word	0x00000390
        /*0430*/ 	.word	0x000000ff
        /*0434*/ 	.word	0x00016838
        /*0438*/ 	.short	0x0100
        /*043a*/ 	.byte	0x08
	.zero		1


	//   ....[5]....
        /*043c*/ 	.word	0x000003a0
        /*0440*/ 	.word	0x000000ff
        /*0444*/ 	.word	0x00016848
        /*0448*/ 	.short	0x0100
        /*044a*/ 	.byte	0x08
	.zero		1


	//   ....[6]....
        /*044c*/ 	.word	0x000004d0
        /*0450*/ 	.word	0x000000ff
        /*0454*/ 	.word	0x00016850
        /*0458*/ 	.short	0x0100
        /*045a*/ 	.byte	0x08
	.zero		1


	//   ....[7]....
        /*045c*/ 	.word	0x000004e0
        /*0460*/ 	.word	0x000000ff
        /*0464*/ 	.word	0x00016860
        /*0468*/ 	.short	0x0100
        /*046a*/ 	.byte	0x08
	.zero		1


	//   ....[8]....
        /*046c*/ 	.word	0x000004f0
        /*0470*/ 	.word	0x000000ff
        /*0474*/ 	.word	0x00016858
        /*0478*/ 	.short	0x0100
        /*047a*/ 	.byte	0x08
	.zero		1


	//   ....[9]....
        /*047c*/ 	.word	0x00000500
        /*0480*/ 	.word	0x000000ff
        /*0484*/ 	.word	0x00016868
        /*0488*/ 	.short	0x0100
        /*048a*/ 	.byte	0x08
	.zero		1


	//   ....[10]....
        /*048c*/ 	.word	0x000005f0
        /*0490*/ 	.word	0x000000ff
        /*0494*/ 	.word	0x00016870
        /*0498*/ 	.short	0x0100
        /*049a*/ 	.byte	0x06
	.zero		1


	//   ....[11]....
        /*049c*/ 	.word	0x00000600
        /*04a0*/ 	.word	0x000000ff
        /*04a4*/ 	.word	0x00016880
        /*04a8*/ 	.short	0x0100
        /*04aa*/ 	.byte	0x06
	.zero		1


	//   ....[12]....
        /*04ac*/ 	.word	0x00000610
        /*04b0*/ 	.word	0x000000ff
        /*04b4*/ 	.word	0x00016878
        /*04b8*/ 	.short	0x0100
        /*04ba*/ 	.byte	0x06
	.zero		1


	//   ....[13]....
        /*04bc*/ 	.word	0x00000620
        /*04c0*/ 	.word	0x000000ff
        /*04c4*/ 	.word	0x00016888
        /*04c8*/ 	.short	0x0100
        /*04ca*/ 	.byte	0x06
	.zero		1


	//   ....[14]....
        /*04cc*/ 	.word	0x00000750
        /*04d0*/ 	.word	0x000000ff
        /*04d4*/ 	.word	0x00016890
        /*04d8*/ 	.short	0x0100
        /*04da*/ 	.byte	0x08
	.zero		1


	//   ....[15]....
        /*04dc*/ 	.word	0x00000760
        /*04e0*/ 	.word	0x000000ff
        /*04e4*/ 	.word	0x000168a0
        /*04e8*/ 	.short	0x0100
        /*04ea*/ 	.byte	0x08
	.zero		1


	//   ....[16]....
        /*04ec*/ 	.word	0x00000770
        /*04f0*/ 	.word	0x000000ff
        /*04f4*/ 	.word	0x00016898
        /*04f8*/ 	.short	0x0100
        /*04fa*/ 	.byte	0x08
	.zero		1


	//   ....[17]....
        /*04fc*/ 	.word	0x00000780
        /*0500*/ 	.word	0x000000ff
        /*0504*/ 	.word	0x000168a8
        /*0508*/ 	.short	0x0100
        /*050a*/ 	.byte	0x08
	.zero		1


	//   ....[18]....
        /*050c*/ 	.word	0x000008b0
        /*0510*/ 	.word	0x000000ff
        /*0514*/ 	.word	0x000168b0
        /*0518*/ 	.short	0x0100
        /*051a*/ 	.byte	0x08
	.zero		1


	//   ....[19]....
        /*051c*/ 	.word	0x000008c0
        /*0520*/ 	.word	0x000000ff
        /*0524*/ 	.word	0x000168c0
        /*0528*/ 	.short	0x0100
        /*052a*/ 	.byte	0x08
	.zero		1


	//   ....[20]....
        /*052c*/ 	.word	0x000008d0
        /*0530*/ 	.word	0x000000ff
        /*0534*/ 	.word	0x000168b8
        /*0538*/ 	.short	0x0100
        /*053a*/ 	.byte	0x08
	.zero		1


	//   ....[21]....
        /*053c*/ 	.word	0x000008e0
        /*0540*/ 	.word	0x000000ff
        /*0544*/ 	.word	0x000168c8
        /*0548*/ 	.short	0x0100
        /*054a*/ 	.byte	0x08
	.zero		1


	//   ....[22]....
        /*054c*/ 	.word	0x000015b0
        /*0550*/ 	.word	0x000000ff
        /*0554*/ 	.word	0x00016800
        /*0558*/ 	.short	0x010a
        /*055a*/ 	.byte	0x2d
	.zero		1


	//   ....[23]....
        /*055c*/ 	.word	0x00001630
        /*0560*/ 	.word	0x00000002
        /*0564*/ 	.word	0x00016830
        /*0568*/ 	.short	0x010a
        /*056a*/ 	.byte	0x3f
	.zero		1


	//   ....[24]....
        /*056c*/ 	.word	0x00001690
        /*0570*/ 	.word	0x00000002
        /*0574*/ 	.word	0x00016830
        /*0578*/ 	.short	0x010a
        /*057a*/ 	.byte	0x3f
	.zero		1


	//   ....[25]....
        /*057c*/ 	.word	0x00001bd0
        /*0580*/ 	.word	0x00000002
        /*0584*/ 	.word	0x00000000
        /*0588*/ 	.short	0x0101
        /*058a*/ 	.byte	0x3f
	.zero		1


	//   ....[26]....
        /*058c*/ 	.word	0x00003870
        /*0590*/ 	.word	0x000000ff
        /*0594*/ 	.word	0x00016830
        /*0598*/ 	.short	0x010a
        /*059a*/ 	.byte	0x06
	.zero		1


	//   ....[27]....
        /*059c*/ 	.word	0x000038b0
        /*05a0*/ 	.word	0x000000ff
        /*05a4*/ 	.word	0x00016830
        /*05a8*/ 	.short	0x010a
        /*05aa*/ 	.byte	0x06
	.zero		1


	//   ....[28]....
        /*05ac*/ 	.word	0x00003a90
        /*05b0*/ 	.word	0x000000ff
        /*05b4*/ 	.word	0x00016850
        /*05b8*/ 	.short	0x010a
        /*05ba*/ 	.byte	0x06
	.zero		1


	//   ....[29]....
        /*05bc*/ 	.word	0x00003ad0
        /*05c0*/ 	.word	0x000000ff
        /*05c4*/ 	.word	0x00016850
        /*05c8*/ 	.short	0x010a
        /*05ca*/ 	.byte	0x06
	.zero		1


	//   ....[30]....
        /*05cc*/ 	.word	0x00005340
        /*05d0*/ 	.word	0x00000024
        /*05d4*/ 	.word	0x00000000
        /*05d8*/ 	.short	0x0101
        /*05da*/ 	.byte	0x3f
	.zero		1


	//   ....[31]....
        /*05dc*/ 	.word	0x00005600
        /*05e0*/ 	.word	0x00000024
        /*05e4*/ 	.word	0x00000000
        /*05e8*/ 	.short	0x0101
        /*05ea*/ 	.byte	0x3f
	.zero		1


	//   ....[32]....
        /*05ec*/ 	.word	0x00005ea0
        /*05f0*/ 	.word	0x000000ff
        /*05f4*/ 	.word	0x00016830
        /*05f8*/ 	.short	0x010a
        /*05fa*/ 	.byte	0x06
	.zero		1


	//   ....[33]....
        /*05fc*/ 	.word	0x00005ee0
        /*0600*/ 	.word	0x000000ff
        /*0604*/ 	.word	0x00016830
        /*0608*/ 	.short	0x010a
        /*060a*/ 	.byte	0x06
	.zero		1


	//   ....[34]....
        /*060c*/ 	.word	0x000060c0
        /*0610*/ 	.word	0x000000ff
        /*0614*/ 	.word	0x00016850
        /*0618*/ 	.short	0x010a
        /*061a*/ 	.byte	0x06
	.zero		1


	//   ....[35]....
        /*061c*/ 	.word	0x00006100
        /*0620*/ 	.word	0x000000ff
        /*0624*/ 	.word	0x00016850
        /*0628*/ 	.short	0x010a
        /*062a*/ 	.byte	0x06
	.zero		1


	//   ....[36]....
        /*062c*/ 	.word	0x000073d0
        /*0630*/ 	.word	0x0000001f
        /*0634*/ 	.word	0x00000000
        /*0638*/ 	.short	0x0101
        /*063a*/ 	.byte	0x3f
	.zero		1


	//   ....[37]....
        /*063c*/ 	.word	0x00007580
        /*0640*/ 	.word	0x0000001f
        /*0644*/ 	.word	0x00000000
        /*0648*/ 	.short	0x0101
        /*064a*/ 	.byte	0x3f
	.zero		1


	//   ....[38]....
        /*064c*/ 	.word	0x00007ab0
        /*0650*/ 	.word	0x000000ff
        /*0654*/ 	.word	0x00016850
        /*0658*/ 	.short	0x010a
        /*065a*/ 	.byte	0x05
	.zero		1


	//   ....[39]....
        /*065c*/ 	.word	0x00007af0
        /*0660*/ 	.word	0x000000ff
        /*0664*/ 	.word	0x00016850
        /*0668*/ 	.short	0x010a
        /*066a*/ 	.byte	0x05
	.zero		1


	//   ....[40]....
        /*066c*/ 	.word	0x00008020
        /*0670*/ 	.word	0x00000008
        /*0674*/ 	.word	0x00000000
        /*0678*/ 	.short	0x0101
        /*067a*/ 	.byte	0x3f
	.zero		1


	//   ....[41]....
        /*067c*/ 	.word	0x00008c60
        /*0680*/ 	.word	0x00000000
        /*0684*/ 	.word	0x00000000
        /*0688*/ 	.short	0x0101
        /*068a*/ 	.byte	0x3f
	.zero		1


	//   ....[42]....
        /*068c*/ 	.word	0x0000a5f0
        /*0690*/ 	.word	0x00000003
        /*0694*/ 	.word	0x00016840
        /*0698*/ 	.short	0x010a
        /*069a*/ 	.byte	0x3f
	.zero		1


	//   ....[43]....
        /*069c*/ 	.word	0x0000b3e0
        /*06a0*/ 	.word	0x00000011
        /*06a4*/ 	.word	0x00016800
        /*06a8*/ 	.short	0x0107
        /*06aa*/ 	.byte	0x3f
	.zero		1


	//   ....[44]....
        /*06ac*/ 	.word	0x0000b4d0
        /*06b0*/ 	.word	0x00000011
        /*06b4*/ 	.word	0x00016800
        /*06b8*/ 	.short	0x0101
        /*06ba*/ 	.byte	0x3f
	.zero		1


	//   ....[45]....
        /*06bc*/ 	.word	0x0000b4f0
        /*06c0*/ 	.word	0x00000011
        /*06c4*/ 	.word	0x00016820
        /*06c8*/ 	.short	0x010a
        /*06ca*/ 	.byte	0x3f
	.zero		1


	//   ....[46]....
        /*06cc*/ 	.word	0x0000b800
        /*06d0*/ 	.word	0x00000002
        /*06d4*/ 	.word	0x00016840
        /*06d8*/ 	.short	0x010a
        /*06da*/ 	.byte	0x3f
	.zero		1


	//   ....[47]....
        /*06dc*/ 	.word	0x0000ba30
        /*06e0*/ 	.word	0x00000002
        /*06e4*/ 	.word	0x00000060
        /*06e8*/ 	.short	0x010a
        /*06ea*/ 	.byte	0x3f
	.zero		1


	//   ....[48]....
        /*06ec*/ 	.word	0x0000bf60
        /*06f0*/ 	.word	0x00000002
        /*06f4*/ 	.word	0x00016840
        /*06f8*/ 	.short	0x010a
        /*06fa*/ 	.byte	0x3f
	.zero		1


	//   ....[49]....
        /*06fc*/ 	.word	0x0000c190
        /*0700*/ 	.word	0x00000005
        /*0704*/ 	.word	0x00000060
        /*0708*/ 	.short	0x010a
        /*070a*/ 	.byte	0x3f
	.zero		1


	//   ....[50]....
        /*070c*/ 	.word	0x0000c600
        /*0710*/ 	.word	0x00000002
        /*0714*/ 	.word	0x00016840
        /*0718*/ 	.short	0x010a
        /*071a*/ 	.byte	0x3f
	.zero		1


	//   ....[51]....
        /*071c*/ 	.word	0x0000c840
        /*0720*/ 	.word	0x00000005
        /*0724*/ 	.word	0x00000060
        /*0728*/ 	.short	0x010a
        /*072a*/ 	.byte	0x3f
	.zero		1


	//   ....[52]....
        /*072c*/ 	.word	0x0000cc50
        /*0730*/ 	.word	0x00000003
        /*0734*/ 	.word	0x00016860
        /*0738*/ 	.short	0x010a
        /*073a*/ 	.byte	0x3f
	.zero		1


	//   ....[53]....
        /*073c*/ 	.word	0x0000d0f0
        /*0740*/ 	.word	0x00000007
        /*0744*/ 	.word	0x00016820
        /*0748*/ 	.short	0x010a
        /*074a*/ 	.byte	0x3f
	.zero		1


	//   ....[54]....
        /*074c*/ 	.word	0x0000d290
        /*0750*/ 	.word	0x00000005
        /*0754*/ 	.word	0x00000000
        /*0758*/ 	.short	0x010a
        /*075a*/ 	.byte	0x3f
	.zero		1


	//   ....[55]....
        /*075c*/ 	.word	0x0000d300
        /*0760*/ 	.word	0x00000003
        /*0764*/ 	.word	0x00000000
        /*0768*/ 	.short	0x010a
        /*076a*/ 	.byte	0x3f
	.zero		1


	//   ....[56]....
        /*076c*/ 	.word	0x0000d360
        /*0770*/ 	.word	0x00000005
        /*0774*/ 	.word	0x00000000
        /*0778*/ 	.short	0x010a
        /*077a*/ 	.byte	0x3f
	.zero		1


	//   ....[57]....
        /*077c*/ 	.word	0x0000d390
        /*0780*/ 	.word	0x00000003
        /*0784*/ 	.word	0x00000000
        /*0788*/ 	.short	0x010a
        /*078a*/ 	.byte	0x3f
	.zero		1


	//   ....[58]....
        /*078c*/ 	.word	0x0000d400
        /*0790*/ 	.word	0x00000003
        /*0794*/ 	.word	0x00016800
        /*0798*/ 	.short	0x010a
        /*079a*/ 	.byte	0x3f
	.zero		1


	//   ....[59]....
        /*079c*/ 	.word	0x0000d450
        /*07a0*/ 	.word	0x00000002
        /*07a4*/ 	.word	0x00016830
        /*07a8*/ 	.short	0x010a
        /*07aa*/ 	.byte	0x3f
	.zero		1


	//   ....[60]....
        /*07ac*/ 	.word	0x0000d4b0
        /*07b0*/ 	.word	0x00000007
        /*07b4*/ 	.word	0x00016830
        /*07b8*/ 	.short	0x010a
        /*07ba*/ 	.byte	0x3f
	.zero		1


	//   ....[61]....
        /*07bc*/ 	.word	0x0000d510
        /*07c0*/ 	.word	0x00000007
        /*07c4*/ 	.word	0x00016850
        /*07c8*/ 	.short	0x010a
        /*07ca*/ 	.byte	0x3f
	.zero		1


	//   ....[62]....
        /*07cc*/ 	.word	0x0000d570
        /*07d0*/ 	.word	0x00000009
        /*07d4*/ 	.word	0x00016830
        /*07d8*/ 	.short	0x010a
        /*07da*/ 	.byte	0x3f
	.zero		1


	//   ....[63]....
        /*07dc*/ 	.word	0x0000d5d0
        /*07e0*/ 	.word	0x00000009
        /*07e4*/ 	.word	0x00016850
        /*07e8*/ 	.short	0x010a
        /*07ea*/ 	.byte	0x3f
	.zero		1


	//   ....[64]....
        /*07ec*/ 	.word	0x0000d630
        /*07f0*/ 	.word	0x00000005
        /*07f4*/ 	.word	0x00016850
        /*07f8*/ 	.short	0x010a
        /*07fa*/ 	.byte	0x3f
	.zero		1


	//   ....[65]....
        /*07fc*/ 	.word	0x0000d780
        /*0800*/ 	.word	0x00000003
        /*0804*/ 	.word	0x00016840
        /*0808*/ 	.short	0x010a
        /*080a*/ 	.byte	0x3f
	.zero		1


	//   ....[66]....
        /*080c*/ 	.word	0x0000e5d0
        /*0810*/ 	.word	0x00000011
        /*0814*/ 	.word	0x00016820
        /*0818*/ 	.short	0x010a
        /*081a*/ 	.byte	0x3f
	.zero		1


	//   ....[67]....
        /*081c*/ 	.word	0x0000e620
        /*0820*/ 	.word	0x00000002
        /*0824*/ 	.word	0x00016840
        /*0828*/ 	.short	0x010a
        /*082a*/ 	.byte	0x3f
	.zero		1


	//   ....[68]....
        /*082c*/ 	.word	0x0000e670
        /*0830*/ 	.word	0x00000002
        /*0834*/ 	.word	0x00000060
        /*0838*/ 	.short	0x010a
        /*083a*/ 	.byte	0x3f
	.zero		1


	//   ....[69]....
        /*083c*/ 	.word	0x0000e6c0
        /*0840*/ 	.word	0x00000002
        /*0844*/ 	.word	0x00016840
        /*0848*/ 	.short	0x010a
        /*084a*/ 	.byte	0x3f
	.zero		1


	//   ....[70]....
        /*084c*/ 	.word	0x0000e710
        /*0850*/ 	.word	0x00000005
        /*0854*/ 	.word	0x00000060
        /*0858*/ 	.short	0x010a
        /*085a*/ 	.byte	0x3f
	.zero		1


	//   ....[71]....
        /*085c*/ 	.word	0x0000e760
        /*0860*/ 	.word	0x00000002
        /*0864*/ 	.word	0x00016840
        /*0868*/ 	.short	0x010a
        /*086a*/ 	.byte	0x3f
	.zero		1


	//   ....[72]....
        /*086c*/ 	.word	0x0000e7b0
        /*0870*/ 	.word	0x00000005
        /*0874*/ 	.word	0x00000060
        /*0878*/ 	.short	0x010a
        /*087a*/ 	.byte	0x3f
	.zero		1


	//   ....[73]....
        /*087c*/ 	.word	0x0000e800
        /*0880*/ 	.word	0x00000003
        /*0884*/ 	.word	0x00016860
        /*0888*/ 	.short	0x010a
        /*088a*/ 	.byte	0x3f
	.zero		1


	//   ....[74]....
        /*088c*/ 	.word	0x0000e8f0
        /*0890*/ 	.word	0x00000007
        /*0894*/ 	.word	0x00016820
        /*0898*/ 	.short	0x010a
        /*089a*/ 	.byte	0x3f
	.zero		1


	//   ....[75]....
        /*089c*/ 	.word	0x0000ea90
        /*08a0*/ 	.word	0x00000005
        /*08a4*/ 	.word	0x00000000
        /*08a8*/ 	.short	0x010a
        /*08aa*/ 	.byte	0x3f
	.zero		1


	//   ....[76]....
        /*08ac*/ 	.word	0x0000eae0
        /*08b0*/ 	.word	0x00000003
        /*08b4*/ 	.word	0x00000000
        /*08b8*/ 	.short	0x010a
        /*08ba*/ 	.byte	0x3f
	.zero		1


	//   ....[77]....
        /*08bc*/ 	.word	0x0000eb30
        /*08c0*/ 	.word	0x00000005
        /*08c4*/ 	.word	0x00000000
        /*08c8*/ 	.short	0x010a
        /*08ca*/ 	.byte	0x3f
	.zero		1


	//----- nvinfo : EIATTR_NUM_MBARRIERS
	.align		4
.L_1673:
        /*08cc*/ 	.byte	0x03, 0x38
        /*08ce*/ 	.short	0x0016


	//----- nvinfo : EIATTR_EXIT_INSTR_OFFSETS
	.align		4
        /*08d0*/ 	.byte	0x04, 0x1c
        /*08d2*/ 	.short	(.L_1675 - .L_1674)


	//   ....[0]....
.L_1674:
        /*08d4*/ 	.word	0x00000a40


	//   ....[1]....
        /*08d8*/ 	.word	0x000096c0


	//   ....[2]....
        /*08dc*/ 	.word	0x0000d3e0


	//----- nvinfo : EIATTR_MAX_THREADS
	.align		4
.L_1675:
        /*08e0*/ 	.byte	0x04, 0x05
        /*08e2*/ 	.short	(.L_1677 - .L_1676)
.L_1676:
        /*08e4*/ 	.word	0x00000200
        /*08e8*/ 	.word	0x00000001
        /*08ec*/ 	.word	0x00000001


	//----- nvinfo : EIATTR_CRS_STACK_SIZE
	.align		4
.L_1677:
        /*08f0*/ 	.byte	0x04, 0x1e
        /*08f2*/ 	.short	(.L_1679 - .L_1678)
.L_1678:
        /*08f4*/ 	.word	0x00000000


	//----- nvinfo : EIATTR_CBANK_PARAM_SIZE
	.align		4
.L_1679:
        /*08f8*/ 	.byte	0x03, 0x19
        /*08fa*/ 	.short	0x0af0


	//----- nvinfo : EIATTR_PARAM_CBANK
	.align		4
        /*08fc*/ 	.byte	0x04, 0x0a
        /*08fe*/ 	.short	(.L_1681 - .L_1680)
	.align		4
.L_1680:
        /*0900*/ 	.word	index@(.nv.constant0._ZN7cutlass13device_kernelIN5flash11enable_sm90INS1_16FlashAttnFwdSm90INS1_25CollectiveMainloopFwdSm90ILi2EN4cute5tupleIJNS5_1CILi1EEES8_S8_EEENS6_IJNS7_ILi192EEENS7_ILi128EEENS7_ILi64EEEEEELi64ENS_6half_tEfNS_4arch4Sm90ELb1ELb0ELb0ELb0ELb0ELb0ELb0ELb1ELb1ELb1ELb0ELb0EEENS1_21CollectiveEpilogueFwdINS6_IJSA_SC_SB_EEES9_SE_SG_Li384ELb0ELb1ELb0ELb0EEENS1_30DynamicPersistentTileSchedulerILi384ELi128ELb0ELb1ELb1EEEEEEEEEvNT_6ParamsE)
        /*0904*/ 	.short	0x0210
        /*0906*/ 	.short	0x0af0


	//----- nvinfo : EIATTR_SW_WAR
	.align		4
.L_1681:
        /*0908*/ 	.byte	0x04, 0x36
        /*090a*/ 	.short	(.L_1683 - .L_1682)
.L_1682:
        /*090c*/ 	.word	0x00000008
.L_1683:


//--------------------- .nv.info._ZN7cutlass13device_kernelIN5flash11enable_sm90INS1_16FlashAttnFwdSm90INS1_25CollectiveMainloopFwdSm90ILi2EN4cute5tupleIJNS5_1CILi1EEES8_S8_EEENS6_IJNS7_ILi192EEENS7_ILi128EEENS7_ILi64EEEEEELi64ENS_6half_tEfNS_4arch4Sm90ELb1ELb0ELb0ELb1ELb0ELb0ELb0ELb1ELb1ELb1ELb0ELb0EEENS1_21CollectiveEpilogueFwdINS6_IJSA_SC_SB_EEES9_SE_SG_Li384ELb1ELb1ELb0ELb0EEENS1_36VarlenDynamicPersistentTileSchedulerILi192ELi128ELi384ELi128ELb0ELb1ELb1ELb1ELb1ELb1EEEEEEEEEvNT_6ParamsE --------------------------
	.section	.nv.info._ZN7cutlass13device_kernelIN5flash11enable_sm90INS1_16FlashAttnFwdSm90INS1_25CollectiveMainloopFwdSm90ILi2EN4cute5tupleIJNS5_1CILi1EEES8_S8_EEENS6_IJNS7_ILi192EEENS7_ILi128EEENS7_ILi64EEEEEELi64ENS_6half_tEfNS_4arch4Sm90ELb1ELb0ELb0ELb1ELb0ELb0ELb0ELb1ELb1ELb1ELb0ELb0EEENS1_21CollectiveEpilogueFwdINS6_IJSA_SC_SB_EEES9_SE_SG_Li384ELb1ELb1ELb0ELb0EEENS1_36VarlenDynamicPersistentTileSchedulerILi192ELi128ELi384ELi128ELb0ELb1ELb1ELb1ELb1ELb1EEEEEEEEEvNT_6ParamsE,"",@"SHT_CUDA_INFO"
	.sectionflags	@""
	.align	4


	//----- nvinfo : EIATTR_CUDA_API_VERSION
	.align		4
        /*0000*/ 	.byte	0x04, 0x37
        /*0002*/ 	.short	(.L_1685 - .L_1684)
.L_1684:
        /*0004*/ 	.word	0x00000082


	//----- nvinfo : EIATTR_KPARAM_INFO
	.align		4
.L_1685:
        /*0008*/ 	.byte	0x04, 0x17
        /*000a*/ 	.short	(.L_1687 - .L_1686)
.L_1686:
        /*000c*/ 	.word	0x00000000
        /*0010*/ 	.short	0x0000
        /*0012*/ 	.short	0x0070
        /*0014*/ 	.byte	0x00, 0xf0, 0x01, 0x2a


	//----- nvinfo : EIATTR_SPARSE_MMA_MASK
	.align		4
.L_1687:
        /*0018*/ 	.byte	0x03, 0x50
        /*001a*/ 	.short	0x0000


	//----- nvinfo : EIATTR_MAXREG_COUNT
	.align		4
        /*001c*/ 	.byte	0x03, 0x1b
        /*001e*/ 	.short	0x0080


	//----- nvinfo : EIATTR_NUM_BARRIERS
	.align		4
        /*0020*/ 	.byte	0x02, 0x4c
        /*0022*/ 	.byte	0x10
	.zero		1


	//----- nvinfo : EIATTR_EXTERNS
	.align		4
        /*0024*/ 	.byte	0x04, 0x0f
        /*0026*/ 	.short	(.L_1689 - .L_1688)


	//   ....[0]....
	.align		4
.L_1688:
        /*0028*/ 	.word	index@(__assertfail)


	//----- nvinfo : EIATTR_ANNOTATIONS
	.align		4
.L_1689:
        /*002c*/ 	.byte	0x04, 0x55
        /*002e*/ 	.short	(.L_1691 - .L_1690)


	//   ....[0]....
.L_1690:
        /* <DEDUP_REMOVED lines=21> */


	//----- nvinfo : EIATTR_MERCURY_ISA_VERSION
	.align		4
.L_1691:
        /*0170*/ 	.byte	0x03, 0x5f
        /*0172*/ 	.short	0x0101


	//----- nvinfo : EIATTR_UNUSED_LOAD_BYTE_OFFSET
	.align		4
        /*0174*/ 	.byte	0x04, 0x44
        /*0176*/ 	.short	(.L_1693 - .L_1692)


	//   ....[0]....
.L_1692:
        /*0178*/ 	.word	0x00000a40
        /*017c*/ 	.word	0x0000fff0


	//   ....[1]....
        /*0180*/ 	.word	0x000083f0
        /*0184*/ 	.word	0x0000fff0


	//----- nvinfo : EIATTR_INT_WARP_WIDE_INSTR_OFFSETS
	.align		4
.L_1693:
        /*0188*/ 	.byte	0x04, 0x31
        /*018a*/ 	.short	(.L_1695 - .L_1694)


	//   ....[0]....
.L_1694:
        /*018c*/ 	.word	0x00000130


	//   ....[1]....
        /*0190*/ 	.word	0x00000170


	//   ....[2]....
        /*0194*/ 	.word	0x000001e0


	//   ....[3]....
        /*0198*/ 	.word	0x0000af90


	//   ....[4]....
        /*019c*/ 	.word	0x0000b020


	//   ....[5]....
        /*01a0*/ 	.word	0x0000e020


	//   ....[6]....
        /*01a4*/ 	.word	0x0000e0b0


	//----- nvinfo : EIATTR_COOP_GROUP_MASK_REGIDS
	.align		4
.L_1695:
        /*01a8*/ 	.byte	0x04, 0x29
        /*01aa*/ 	.short	(.L_1697 - .L_1696)


	//   ....[0]....
.L_1696:
        /*01ac*/ 	.word	0xffffffff


	//   ....[1]....
        /*01b0*/ 	.word	0xffffffff


	//   ....[2]....
        /*01b4*/ 	.word	0xffffffff


	//   ....[3]....
        /*01b8*/ 	.word	0xffffffff


	//   ....[4]....
        /*01bc*/ 	.word	0xffffffff


	//   ....[5]....
        /*01c0*/ 	.word	0xffffffff


	//   ....[6]....
        /*01c4*/ 	.word	0xffffffff


	//   ....[7]....
        /*01c8*/ 	.word	0xffffffff


	//   ....[8]....
        /*01cc*/ 	.word	0xffffffff


	//   ....[9]....
        /*01d0*/ 	.word	0xffffffff


	//   ....[10]....
        /*01d4*/ 	.word	0xffffffff


	//   ....[11]....
        /*01d8*/ 	.word	0xffffffff


	//   ....[12]....
        /*01dc*/ 	.word	0xffffffff


	//   ....[13]....
        /*01e0*/ 	.word	0xffffffff


	//   ....[14]....
        /*01e4*/ 	.word	0xffffffff


	//   ....[15]....
        /*01e8*/ 	.word	0xffffffff


	//   ....[16]....
        /*01ec*/ 	.word	0xffffffff


	//   ....[17]....
        /*01f0*/ 	.word	0xffffffff


	//   ....[18]....
        /*01f4*/ 	.word	0xffffffff


	//   ....[19]....
        /*01f8*/ 	.word	0xffffffff


	//   ....[20]....
        /*01fc*/ 	.word	0xffffffff


	//   ....[21]....
        /*0200*/ 	.word	0xffffffff


	//   ....[22]....
        /*0204*/ 	.word	0xffffffff


	//   ....[23]....
        /*0208*/ 	.word	0xffffffff


	//   ....[24]....
        /*020c*/ 	.word	0xffffffff


	//   ....[25]....
        /*0210*/ 	.word	0xffffffff


	//   ....[26]....
        /*0214*/ 	.word	0xffffffff


	//   ....[27]....
        /*0218*/ 	.word	0xffffffff


	//   ....[28]....
        /*021c*/ 	.word	0xffffffff


	//   ....[29]....
        /*0220*/ 	.word	0xffffffff


	//   ....[30]....
        /*0224*/ 	.word	0xffffffff


	//   ....[31]....
        /*0228*/ 	.word	0xffffffff


	//   ....[32]....
        /*022c*/ 	.word	0xffffffff


	//   ....[33]....
        /*0230*/ 	.word	0xffffffff


	//   ....[34]....
        /*0234*/ 	.word	0xffffffff


	//   ....[35]....
        /*0238*/ 	.word	0xffffffff


	//   ....[36]....
        /*023c*/ 	.word	0xffffffff


	//   ....[37]....
        /*0240*/ 	.word	0xffffffff


	//   ....[38]....
        /*0244*/ 	.word	0xffffffff


	//   ....[39]....
        /*0248*/ 	.word	0xffffffff


	//   ....[40]....
        /*024c*/ 	.word	0xffffffff


	//   ....[41]....
        /*0250*/ 	.word	0xffffffff


	//   ....[42]....
        /*0254*/ 	.word	0xffffffff


	//   ....[43]....
        /*0258*/ 	.word	0xffffffff


	//   ....[44]....
        /*025c*/ 	.word	0xffffffff


	//   ....[45]....
        /*0260*/ 	.word	0xffffffff


	//   ....[46]....
        /*0264*/ 	.word	0xffffffff


	//   ....[47]....
        /*0268*/ 	.word	0xffffffff


	//   ....[48]....
        /*026c*/ 	.word	0xffffffff


	//   ....[49]....
        /*0270*/ 	.word	0xffffffff


	//   ....[50]....
        /*0274*/ 	.word	0xffffffff


	//   ....[51]....
        /*0278*/ 	.word	0xffffffff


	//   ....[52]....
        /*027c*/ 	.word	0xffffffff


	//   ....[53]....
        /*0280*/ 	.word	0xffffffff


	//   ....[54]....
        /*0284*/ 	.word	0xffffffff


	//   ....[55]....
        /*0288*/ 	.word	0xffffffff


	//   ....[56]....
        /*028c*/ 	.word	0xffffffff


	//   ....[57]....
        /*0290*/ 	.word	0xffffffff


	//   ....[58]....
        /*0294*/ 	.word	0xffffffff


	//   ....[59]....
        /*0298*/ 	.word	0xffffffff


	//   ....[60]....
        /*029c*/ 	.word	0xffffffff


	//   ....[61]....
        /*02a0*/ 	.word	0xffffffff


	//   ....[62]....
        /*02a4*/ 	.word	0xffffffff


	//   ....[63]....
        /*02a8*/ 	.word	0xffffffff


	//   ....[64]....
        /*02ac*/ 	.word	0xffffffff


	//   ....[65]....
        /*02b0*/ 	.word	0xffffffff


	//   ....[66]....
        /*02b4*/ 	.word	0xffffffff


	//   ....[67]....
        /*02b8*/ 	.word	0xffffffff


	//   ....[68]....
        /*02bc*/ 	.word	0xffffffff


	//   ....[69]....
        /*02c0*/ 	.word	0xffffffff


	//   ....[70]....
        /*02c4*/ 	.word	0xffffffff


	//   ....[71]....
        /*02c8*/ 	.word	0xffffffff


	//   ....[72]....
        /*02cc*/ 	.word	0xffffffff


	//   ....[73]....
        /*02d0*/ 	.word	0xffffffff


	//   ....[74]....
        /*02d4*/ 	.word	0xffffffff


	//   ....[75]....
        /*02d8*/ 	.word	0xffffffff


	//   ....[76]....
        /*02dc*/ 	.word	0xffffffff


	//   ....[77]....
        /*02e0*/ 	.word	0xffffffff


	//   ....[78]....
        /*02e4*/ 	.word	0xffffffff


	//   ....[79]....
        /*02e8*/ 	.word	0xffffffff


	//   ....[80]....
        /*02ec*/ 	.word	0xffffffff


	//   ....[81]....
        /*02f0*/ 	.word	0xffffffff


	//   ....[82]....
        /*02f4*/ 	.word	0xffffffff


	//   ....[83]....
        /*02f8*/ 	.word	0xffffffff


	//   ....[84]....
        /*02fc*/ 	.word	0xffffffff


	//   ....[85]....
        /*0300*/ 	.word	0xffffffff


	//   ....[86]....
        /*0304*/ 	.word	0xffffffff


	//   ....[87]....
        /*0308*/ 	.word	0xffffffff


	//   ....[88]....
        /*030c*/ 	.word	0xffffffff


	//   ....[89]....
        /*0310*/ 	.word	0xffffffff


	//   ....[90]....
        /*0314*/ 	.word	0xffffffff


	//   ....[91]....
        /*0318*/ 	.word	0xffffffff


	//   ....[92]....
        /*031c*/ 	.word	0xffffffff


	//   ....[93]....
        /*0320*/ 	.word	0xffffffff


	//   ....[94]....
        /*0324*/ 	.word	0xffffffff


	//   ....[95]....
        /*0328*/ 	.word	0xffffffff


	//   ....[96]....
        /*032c*/ 	.word	0xffffffff


	//   ....[97]....
        /*0330*/ 	.word	0xffffffff


	//   ....[98]....
        /*0334*/ 	.word	0xffffffff


	//   ....[99]....
        /*0338*/ 	.word	0xffffffff


	//   ....[100]....
        /*033c*/ 	.word	0xffffffff


	//   ....[101]....
        /*0340*/ 	.word	0xffffffff


	//   ....[102]....
        /*0344*/ 	.word	0xffffffff


	//   ....[103]....
        /*0348*/ 	.word	0xffffffff


	//   ....[104]....
        /*034c*/ 	.word	0xffffffff


	//   ....[105]....
        /*0350*/ 	.word	0xffffffff


	//   ....[106]....
        /*0354*/ 	.word	0xffffffff


	//   ....[107]....
        /*0358*/ 	.word	0x0500000f


	//   ....[108]....
        /*035c*/ 	.word	0x0500000f


	//   ....[109]....
        /*0360*/ 	.word	0x0500000f


	//   ....[110]....
        /*0364*/ 	.word	0x0500000f


	//   ....[111]....
        /*0368*/ 	.word	0x0500000f


	//   ....[112]....
        /*036c*/ 	.word	0x0500000f


	//   ....[113]....
        /*0370*/ 	.word	0x0500000f


	//   ....[114]....
        /*0374*/ 	.word	0x0500000f


	//   ....[115]....
        /*0378*/ 	.word	0x0500000f


	//   ....[116]....
        /*037c*/ 	.word	0x0500000f


	//   ....[117]....
        /*0380*/ 	.word	0x0500000f


	//   ....[118]....
        /*0384*/ 	.word	0x0500000f


	//   ....[119]....
        /*0388*/ 	.word	0x0500000f


	//   ....[120]....
        /*038c*/ 	.word	0x0500000f


	//   ....[121]....
        /*0390*/ 	.word	0x0500000f


	//   ....[122]....
        /*0394*/ 	.word	0x0500000f


	//   ....[123]....
        /*0398*/ 	.word	0x0500000f


	//   ....[124]....
        /*039c*/ 	.word	0x0500000f


	//   ....[125]....
        /*03a0*/ 	.word	0x0500000f


	//   ....[126]....
        /*03a4*/ 	.word	0x0500000f


	//   ....[127]....
        /*03a8*/ 	.word	0x0500000f


	//   ....[128]....
        /*03ac*/ 	.word	0x0500000f


	//   ....[129]....
        /*03b0*/ 	.word	0x0500000f


	//   ....[130]....
        /*03b4*/ 	.word	0x0500000f


	//   ....[131]....
        /*03b8*/ 	.word	0x0500000f


	//   ....[132]....
        /*03bc*/ 	.word	0x0500000f


	//   ....[133]....
        /*03c0*/ 	.word	0x0500000f


	//   ....[134]....
        /*03c4*/ 	.word	0x0500000f


	//   ....[135]....
        /*03c8*/ 	.word	0x0500000f


	//   ....[136]....
        /*03cc*/ 	.word	0x0500000f


	//   ....[137]....
        /*03d0*/ 	.word	0x0500000f


	//   ....[138]....
        /*03d4*/ 	.word	0x0500000f


	//   ....[139]....
        /*03d8*/ 	.word	0x0500000f


	//   ....[140]....
        /*03dc*/ 	.word	0x0500000f


	//   ....[141]....
        /*03e0*/ 	.word	0x0500000f


	//   ....[142]....
        /*03e4*/ 	.word	0x0500000f


	//   ....[143]....
        /*03e8*/ 	.word	0x0500000f


	//   ....[144]....
        /*03ec*/ 	.word	0x0500000f


	//   ....[145]....
        /*03f0*/ 	.word	0x0500000f


	//   ....[146]....
        /*03f4*/ 	.word	0x0500000f


	//   ....[147]....
        /*03f8*/ 	.word	0x0500000f


	//   ....[148]....
        /*03fc*/ 	.word	0x0500000f


	//   ....[149]....
        /*0400*/ 	.word	0x0500000f


	//----- nvinfo : EIATTR_COOP_GROUP_INSTR_OFFSETS
	.align		4
.L_1697:
        /*0404*/ 	.byte	0x04, 0x28
        /*0406*/ 	.short	(.L_1699 - .L_1698)


	//   ....[0]....
.L_1698:
        /*0408*/ 	.word	0x00000070


	//   ....[1]....
        /*040c*/ 	.word	0x00000140


	//   ....[2]....
        /*0410*/ 	.word	0x00000190


	//   ....[3]....
        /*0414*/ 	.word	0x000003c0


	//   ....[4]....
        /*0418*/ 	.word	0x00000520


	//   ....[5]....
        /*041c*/ 	.word	0x00000640


	//   ....[6]....
        /*0420*/ 	.word	0x000007a0


	//   ....[7]....
        /*0424*/ 	.word	0x00001520


	//   ....[8]....
        /*0428*/ 	.word	0x00001be0


	//   ....[9]....
        /*042c*/ 	.word	0x00002380


	//   ....[10]....
        /*0430*/ 	.word	0x000023b0


	//   ....[11]....
        /*0434*/ 	.word	0x00002430


	//   ....[12]....
        /*0438*/ 	.word	0x00002d70


	//   ....[13]....
        /*043c*/ 	.word	0x00002dd0


	//   ....[14]....
        /*0440*/ 	.word	0x00003d80


	//   ....[15]....
        /*0444*/ 	.word	0x00003dc0


	//   ....[16]....
        /*0448*/ 	.word	0x000044f0


	//   ....[17]....
        /*044c*/ 	.word	0x00004620


	//   ....[18]....
        /*0450*/ 	.word	0x00004ec0


	//   ....[19]....
        /*0454*/ 	.word	0x00004f30


	//   ....[20]....
        /*0458*/ 	.word	0x00006590


	//   ....[21]....
        /*045c*/ 	.word	0x000065c0


	//   ....[22]....
        /*0460*/ 	.word	0x00006b20


	//   ....[23]....
        /*0464*/ 	.word	0x00006bb0


	//   ....[24]....
        /*0468*/ 	.word	0x00007cb0


	//   ....[25]....
        /*046c*/ 	.word	0x00007cf0


	//   ....[26]....
        /*0470*/ 	.word	0x00007e00


	//   ....[27]....
        /*0474*/ 	.word	0x00007e10


	//   ....[28]....
        /*0478*/ 	.word	0x00008b50


	//   ....[29]....
        /*047c*/ 	.word	0x00008b90


	//   ....[30]....
        /*0480*/ 	.word	0x00008bd0


	//   ....[31]....
        /*0484*/ 	.word	0x00008c00


	//   ....[32]....
        /*0488*/ 	.word	0x000090e0


	//   ....[33]....
        /*048c*/ 	.word	0x00009120


	//   ....[34]....
        /*0490*/ 	.word	0x00009150


	//   ....[35]....
        /*0494*/ 	.word	0x00009180


	//   ....[36]....
        /*0498*/ 	.word	0x000091a0


	//   ....[37]....
        /*049c*/ 	.word	0x000091b0


	//   ....[38]....
        /*04a0*/ 	.word	0x000091d0


	//   ....[39]....
        /*04a4*/ 	.word	0x000091f0


	//   ....[40]....
        /*04a8*/ 	.word	0x00009a80


	//   ....[41]....
        /*04ac*/ 	.word	0x00009ab0


	//   ....[42]....
        /*04b0*/ 	.word	0x00009af0


	//   ....[43]....
        /*04b4*/ 	.word	0x00009b20


	//   ....[44]....
        /*04b8*/ 	.word	0x00009b30


	//   ....[45]....
        /*04bc*/ 	.word	0x00009b40


	//   ....[46]....
        /*04c0*/ 	.word	0x00009b50


	//   ....[47]....
        /*04c4*/ 	.word	0x00009b70


	//   ....[48]....
        /*04c8*/ 	.word	0x00009cb0


	//   ....[49]....
        /*04cc*/ 	.word	0x00009e90


	//   ....[50]....
        /*04d0*/ 	.word	0x00009ec0


	//   ....[51]....
        /*04d4*/ 	.word	0x00009ef0


	//   ....[52]....
        /*04d8*/ 	.word	0x00009f20


	//   ....[53]....
        /*04dc*/ 	.word	0x00009f50


	//   ....[54]....
        /*04e0*/ 	.word	0x00009f80


	//   ....[55]....
        /*04e4*/ 	.word	0x0000a0f0


	//   ....[56]....
        /*04e8*/ 	.word	0x0000a120


	//   ....[57]....
        /*04ec*/ 	.word	0x0000a150


	//   ....[58]....
        /*04f0*/ 	.word	0x0000a180


	//   ....[59]....
        /*04f4*/ 	.word	0x0000a1b0


	//   ....[60]....
        /*04f8*/ 	.word	0x0000a1e0


	//   ....[61]....
        /*04fc*/ 	.word	0x0000a280


	//   ....[62]....
        /*0500*/ 	.word	0x0000a2e0


	//   ....[63]....
        /*0504*/ 	.word	0x0000a380


	//   ....[64]....
        /*0508*/ 	.word	0x0000b510


	//   ....[65]....
        /*050c*/ 	.word	0x0000c0c0


	//   ....[66]....
        /*0510*/ 	.word	0x0000c0e0


	//   ....[67]....
        /*0514*/ 	.word	0x0000c100


	//   ....[68]....
        /*0518*/ 	.word	0x0000c1a0


	//   ....[69]....
        /*051c*/ 	.word	0x0000c1b0


	//   ....[70]....
        /*0520*/ 	.word	0x0000c240


	//   ....[71]....
        /*0524*/ 	.word	0x0000c250


	//   ....[72]....
        /*0528*/ 	.word	0x0000c2e0


	//   ....[73]....
        /*052c*/ 	.word	0x0000c2f0


	//   ....[74]....
        /*0530*/ 	.word	0x0000c380


	//   ....[75]....
        /*0534*/ 	.word	0x0000c390


	//   ....[76]....
        /*0538*/ 	.word	0x0000c420


	//   ....[77]....
        /*053c*/ 	.word	0x0000c430


	//   ....[78]....
        /*0540*/ 	.word	0x0000c4c0


	//   ....[79]....
        /*0544*/ 	.word	0x0000c4d0


	//   ....[80]....
        /*0548*/ 	.word	0x0000c4e0


	//   ....[81]....
        /*054c*/ 	.word	0x0000c580


	//   ....[82]....
        /*0550*/ 	.word	0x0000c590


	//   ....[83]....
        /*0554*/ 	.word	0x0000c5a0


	//   ....[84]....
        /*0558*/ 	.word	0x0000c630


	//   ....[85]....
        /*055c*/ 	.word	0x0000c660


	//   ....[86]....
        /*0560*/ 	.word	0x0000c6c0


	//   ....[87]....
        /*0564*/ 	.word	0x0000c6d0


	//   ....[88]....
        /*0568*/ 	.word	0x0000c6f0


	//   ....[89]....
        /*056c*/ 	.word	0x0000e580


	//   ....[90]....
        /*0570*/ 	.word	0x0000e5d0


	//   ....[91]....
        /*0574*/ 	.word	0x0000e600


	//   ....[92]....
        /*0578*/ 	.word	0x0000e630


	//   ....[93]....
        /*057c*/ 	.word	0x0000e640


	//   ....[94]....
        /*0580*/ 	.word	0x0000e670


	//   ....[95]....
        /*0584*/ 	.word	0x0000e6a0


	//   ....[96]....
        /*0588*/ 	.word	0x0000e6d0


	//   ....[97]....
        /*058c*/ 	.word	0x0000e850


	//   ....[98]....
        /*0590*/ 	.word	0x0000e880


	//   ....[99]....
        /*0594*/ 	.word	0x0000e8b0


	//   ....[100]....
        /*0598*/ 	.word	0x0000e8e0


	//   ....[101]....
        /*059c*/ 	.word	0x0000e910


	//   ....[102]....
        /*05a0*/ 	.word	0x0000e940


	//   ....[103]....
        /*05a4*/ 	.word	0x0000ea00


	//   ....[104]....
        /*05a8*/ 	.word	0x0000ea20


	//   ....[105]....
        /*05ac*/ 	.word	0x0000ea90


	//   ....[106]....
        /*05b0*/ 	.word	0x0000f130


	//   ....[107]....
        /*05b4*/ 	.word	0x0000f6d0


	//   ....[108]....
        /*05b8*/ 	.word	0x0000f880


	//   ....[109]....
        /*05bc*/ 	.word	0x0000f8d0


	//   ....[110]....
        /*05c0*/ 	.word	0x0000f930


	//   ....[111]....
        /*05c4*/ 	.word	0x0000fa30


	//   ....[112]....
        /*05c8*/ 	.word	0x0000fa90


	//   ....[113]....
        /*05cc*/ 	.word	0x0000fb90


	//   ....[114]....
        /*05d0*/ 	.word	0x0000fbf0


	//   ....[115]....
        /*05d4*/ 	.word	0x0000fcf0


	//   ....[116]....
        /*05d8*/ 	.word	0x0000fd50


	//   ....[117]....
        /*05dc*/ 	.word	0x0000fe50


	//   ....[118]....
        /*05e0*/ 	.word	0x0000feb0


	//   ....[119]....
        /*05e4*/ 	.word	0x0000ffb0


	//   ....[120]....
        /*05e8*/ 	.word	0x00010010


	//   ....[121]....
        /*05ec*/ 	.word	0x00010100


	//   ....[122]....
        /*05f0*/ 	.word	0x00010160


	//   ....[123]....
        /*05f4*/ 	.word	0x00010210


	//   ....[124]....
        /*05f8*/ 	.word	0x000102e0


	//   ....[125]....
        /*05fc*/ 	.word	0x00010390


	//   ....[126]....
        /*0600*/ 	.word	0x000103f0


	//   ....[127]....
        /*0604*/ 	.word	0x000104c0


	//   ....[128]....
        /*0608*/ 	.word	0x00010530


	//   ....[129]....
        /*060c*/ 	.word	0x000105f0


	//   ....[130]....
        /*0610*/ 	.word	0x00010660


	//   ....[131]....
        /*0614*/ 	.word	0x00010700


	//   ....[132]....
        /*0618*/ 	.word	0x00010a10


	//   ....[133]....
        /*061c*/ 	.word	0x00010ab0


	//   ....[134]....
        /*0620*/ 	.word	0x00010bd0


	//   ....[135]....
        /*0624*/ 	.word	0x00010c40


	//   ....[136]....
        /*0628*/ 	.word	0x00010cb0


	//   ....[137]....
        /*062c*/ 	.word	0x00010d20


	//   ....[138]....
        /*0630*/ 	.word	0x00010d90


	//   ....[139]....
        /*0634*/ 	.word	0x00010e10


	//   ....[140]....
        /*0638*/ 	.word	0x00010ea0


	//   ....[141]....
        /*063c*/ 	.word	0x00010f30


	//   ....[142]....
        /*0640*/ 	.word	0x00010fa0


	//   ....[143]....
        /*0644*/ 	.word	0x00011010


	//   ....[144]....
        /*0648*/ 	.word	0x00011080


	//   ....[145]....
        /*064c*/ 	.word	0x00011100


	//   ....[146]....
        /*0650*/ 	.word	0x00011170


	//   ....[147]....
        /*0654*/ 	.word	0x00011210


	//   ....[148]....
        /*0658*/ 	.word	0x000112a0


	//   ....[149]....
        /*065c*/ 	.word	0x000113c0


	//----- nvinfo : EIATTR_REG_RECONFIG
	.align		4
.L_1699:
        /*0660*/ 	.byte	0x01, 0x54
	.zero		2


	//----- nvinfo : EIATTR_SYSCALL_OFFSETS
	.align		4
        /*0664*/ 	.byte	0x04, 0x46
        /*0666*/ 	.short	(.L_1701 - .L_1700)


	//   ....[0]....
.L_1700:
        /*0668*/ 	.word	0x00001700


	//   ....[1]....
        /*066c*/ 	.word	0x0000b180


	//   ....[2]....
        /*0670*/ 	.word	0x0000b2d0


	//   ....[3]....
        /*0674*/ 	.word	0x0000b3c0


	//   ....[4]....
        /*0678*/ 	.word	0x0000bbb0


	//----- nvinfo : EIATTR_MBARRIER_INSTR_OFFSETS
	.align		4
.L_1701:
        /*067c*/ 	.byte	0x04, 0x39
        /*067e*/ 	.short	(.L_1703 - .L_1702)


	//   ....[0]....
.L_1702:
        /*0680*/ 	.word	0x00000270
        /*0684*/ 	.word	0x000000ff
        /*0688*/ 	.word	0x00016800
        /*068c*/ 	.short	0x0100
        /*068e*/ 	.byte	0x08
	.zero		1


	//   ....[1]....
        /*0690*/ 	.word	0x00000280
        /*0694*/ 	.word	0x000000ff
        /*0698*/ 	.word	0x00016820
        /*069c*/ 	.short	0x0100
        /*069e*/ 	.byte	0x08
	.zero		1


	//   ....[2]....
        /*06a0*/ 	.word	0x00000370
        /*06a4*/ 	.word	0x000000ff
        /*06a8*/ 	.word	0x00016830
        /*06ac*/ 	.short	0x0100
        /*06ae*/ 	.byte	0x08
	.zero		1


	//   ....[3]....
        /*06b0*/ 	.word	0x00000380
        /*06b4*/ 	.word	0x000000ff
        /*06b8*/ 	.word	0x00016840
        /*06bc*/ 	.short	0x0100
        /*06be*/ 	.byte	0x08
	.zero		1


	//   ....[4]....
        /*06c0*/ 	.word	0x00000390
        /*06c4*/ 	.word	0x000000ff
        /*06c8*/ 	.word	0x00016838
        /*06cc*/ 	.short	0x0100
        /*06ce*/ 	.byte	0x08
	.zero		1


	//   ....[5]....
        /*06d0*/ 	.word	0x000003a0
        /*06d4*/ 	.word	0x000000ff
        /*06d8*/ 	.word	0x00016848
        /*06dc*/ 	.short	0x0100
        /*06de*/ 	.byte	0x08
	.zero		1


	//   ....[6]....
        /*06e0*/ 	.word	0x000004d0
        /*06e4*/ 	.word	0x000000ff
        /*06e8*/ 	.word	0x00016850
        /*06ec*/ 	.short	0x0100
        /*06ee*/ 	.byte	0x08
	.zero		1


	//   ....[7]....
        /*06f0*/ 	.word	0x000004e0
        /*06f4*/ 	.word	0x000000ff
        /*06f8*/ 	.word	0x00016860
        /*06fc*/ 	.short	0x0100
        /*06fe*/ 	.byte	0x08
	.zero		1


	//   ....[8]....
        /*0700*/ 	.word	0x000004f0
        /*0704*/ 	.word	0x000000ff
        /*0708*/ 	.word	0x00016858
        /*070c*/ 	.short	0x0100
        /*070e*/ 	.byte	0x08
	.zero		1


	//   ....[9]....
        /*0710*/ 	.word	0x00000500
        /*0714*/ 	.word	0x000000ff
        /*0718*/ 	.word	0x00016868
        /*071c*/ 	.short	0x0100
        /*071e*/ 	.byte	0x08
	.zero		1


	//   ....[10]....
        /*0720*/ 	.word	0x000005f0
        /*0724*/ 	.word	0x000000ff
        /*0728*/ 	.word	0x00016870
        /*072c*/ 	.short	0x0100
        /*072e*/ 	.byte	0x06
	.zero		1


	//   ....[11]....
        /*0730*/ 	.word	0x00000600
        /*0734*/ 	.word	0x000000ff
        /*0738*/ 	.word	0x00016880
        /*073c*/ 	.short	0x0100
        /*073e*/ 	.byte	0x06
	.zero		1


	//   ....[12]....
        /*0740*/ 	.word	0x00000610
        /*0744*/ 	.word	0x000000ff
        /*0748*/ 	.word	0x00016878
        /*074c*/ 	.short	0x0100
        /*074e*/ 	.byte	0x06
	.zero		1


	//   ....[13]....
        /*0750*/ 	.word	0x00000620
        /*0754*/ 	.word	0x000000ff
        /*0758*/ 	.word	0x00016888
        /*075c*/ 	.short	0x0100
        /*075e*/ 	.byte	0x06
	.zero		1


	//   ....[14]....
        /*0760*/ 	.word	0x00000750
        /*0764*/ 	.word	0x000000ff
        /*0768*/ 	.word	0x00016890
        /*076c*/ 	.short	0x0100
        /*076e*/ 	.byte	0x08
	.zero		1


	//   ....[15]....
        /*0770*/ 	.word	0x00000760
        /*0774*/ 	.word	0x000000ff
        /*0778*/ 	.word	0x000168a0
        /*077c*/ 	.short	0x0100
        /*077e*/ 	.byte	0x08
	.zero		1


	//   ....[16]....
        /*0780*/ 	.word	0x00000770
        /*0784*/ 	.word	0x000000ff
        /*0788*/ 	.word	0x00016898
        /*078c*/ 	.short	0x0100
        /*078e*/ 	.byte	0x08
	.zero		1


	//   ....[17]....
        /*0790*/ 	.word	0x00000780
        /*0794*/ 	.word	0x000000ff
        /*0798*/ 	.word	0x000168a8
        /*079c*/ 	.short	0x0100
        /*079e*/ 	.byte	0x08
	.zero		1


	//   ....[18]....
        /*07a0*/ 	.word	0x000008b0
        /*07a4*/ 	.word	0x000000ff
        /*07a8*/ 	.word	0x000168b0
        /*07ac*/ 	.short	0x0100
        /*07ae*/ 	.byte	0x08
	.zero		1


	//   ....[19]....
        /*07b0*/ 	.word	0x000008c0
        /*07b4*/ 	.word	0x000000ff
        /*07b8*/ 	.word	0x000168c0
        /*07bc*/ 	.short	0x0100
        /*07be*/ 	.byte	0x08
	.zero		1


	//   ....[20]....
        /*07c0*/ 	.word	0x000008d0
        /*07c4*/ 	.word	0x000000ff
        /*07c8*/ 	.word	0x000168b8
        /*07cc*/ 	.short	0x0100
        /*07ce*/ 	.byte	0x08
	.zero		1


	//   ....[21]....
        /*07d0*/ 	.word	0x000008e0
        /*07d4*/ 	.word	0x000000ff
        /*07d8*/ 	.word	0x000168c8
        /*07dc*/ 	.short	0x0100
        /*07de*/ 	.byte	0x08
	.zero		1


	//   ....[22]....
        /*07e0*/ 	.word	0x00001780
        /*07e4*/ 	.word	0x000000ff
        /*07e8*/ 	.word	0x00016800
        /*07ec*/ 	.short	0x010a
        /*07ee*/ 	.byte	0x2d
	.zero		1


	//   ....[23]....
        /*07f0*/ 	.word	0x00001800
        /*07f4*/ 	.word	0x00000002
        /*07f8*/ 	.word	0x00016830
        /*07fc*/ 	.short	0x010a
        /*07fe*/ 	.byte	0x3f
	.zero		1


	//   ....[24]....
        /*0800*/ 	.word	0x00001860
        /*0804*/ 	.word	0x00000002
        /*0808*/ 	.word	0x00016830
        /*080c*/ 	.short	0x010a
        /*080e*/ 	.byte	0x3f
	.zero		1


	//   ....[25]....
        /*0810*/ 	.word	0x00001de0
        /*0814*/ 	.word	0x00000002
        /*0818*/ 	.word	0x00000000
        /*081c*/ 	.short	0x0101
        /*081e*/ 	.byte	0x3f
	.zero		1


	//   ....[26]....
        /*0820*/ 	.word	0x000039e0
        /*0824*/ 	.word	0x000000ff
        /*0828*/ 	.word	0x00016830
        /*082c*/ 	.short	0x010a
        /*082e*/ 	.byte	0x06
	.zero		1


	//   ....[27]....
        /*0830*/ 	.word	0x00003a20
        /*0834*/ 	.word	0x000000ff
        /*0838*/ 	.word	0x00016830
        /*083c*/ 	.short	0x010a
        /*083e*/ 	.byte	0x06
	.zero		1


	//   ....[28]....
        /*0840*/ 	.word	0x00003c00
        /*0844*/ 	.word	0x000000ff
        /*0848*/ 	.word	0x00016850
        /*084c*/ 	.short	0x010a
        /*084e*/ 	.byte	0x06
	.zero		1


	//   ....[29]....
        /*0850*/ 	.word	0x00003c40
        /*0854*/ 	.word	0x000000ff
        /*0858*/ 	.word	0x00016850
        /*085c*/ 	.short	0x010a
        /*085e*/ 	.byte	0x06
	.zero		1


	//   ....[30]....
        /*0860*/ 	.word	0x000054b0
        /*0864*/ 	.word	0x00000024
        /*0868*/ 	.word	0x00000000
        /*086c*/ 	.short	0x0101
        /*086e*/ 	.byte	0x3f
	.zero		1


	//   ....[31]....
        /*0870*/ 	.word	0x00005770
        /*0874*/ 	.word	0x00000024
        /*0878*/ 	.word	0x00000000
        /*087c*/ 	.short	0x0101
        /*087e*/ 	.byte	0x3f
	.zero		1


	//   ....[32]....
        /*0880*/ 	.word	0x00006010
        /*0884*/ 	.word	0x000000ff
        /*0888*/ 	.word	0x00016830
        /*088c*/ 	.short	0x010a
        /*088e*/ 	.byte	0x06
	.zero		1


	//   ....[33]....
        /*0890*/ 	.word	0x00006050
        /*0894*/ 	.word	0x000000ff
        /*0898*/ 	.word	0x00016830
        /*089c*/ 	.short	0x010a
        /*089e*/ 	.byte	0x06
	.zero		1


	//   ....[34]....
        /*08a0*/ 	.word	0x00006230
        /*08a4*/ 	.word	0x000000ff
        /*08a8*/ 	.word	0x00016850
        /*08ac*/ 	.short	0x010a
        /*08ae*/ 	.byte	0x06
	.zero		1


	//   ....[35]....
        /*08b0*/ 	.word	0x00006270
        /*08b4*/ 	.word	0x000000ff
        /*08b8*/ 	.word	0x00016850
        /*08bc*/ 	.short	0x010a
        /*08be*/ 	.byte	0x06
	.zero		1


	//   ....[36]....
        /*08c0*/ 	.word	0x00007540
        /*08c4*/ 	.word	0x0000001f
        /*08c8*/ 	.word	0x00000000
        /*08cc*/ 	.short	0x0101
        /*08ce*/ 	.byte	0x3f
	.zero		1


	//   ....[37]....
        /*08d0*/ 	.word	0x000076f0
        /*08d4*/ 	.word	0x0000001f
        /*08d8*/ 	.word	0x00000000
        /*08dc*/ 	.short	0x0101
        /*08de*/ 	.byte	0x3f
	.zero		1


	//   ....[38]....
        /*08e0*/ 	.word	0x00007c20
        /*08e4*/ 	.word	0x000000ff
        /*08e8*/ 	.word	0x00016850
        /*08ec*/ 	.short	0x010a
        /*08ee*/ 	.byte	0x05
	.zero		1


	//   ....[39]....
        /*08f0*/ 	.word	0x00007c60
        /*08f4*/ 	.word	0x000000ff
        /*08f8*/ 	.word	0x00016850
        /*08fc*/ 	.short	0x010a
        /*08fe*/ 	.byte	0x05
	.zero		1


	//   ....[40]....
        /*0900*/ 	.word	0x00008190
        /*0904*/ 	.word	0x00000008
        /*0908*/ 	.word	0x00000000
        /*090c*/ 	.short	0x0101
        /*090e*/ 	.byte	0x3f
	.zero		1


	//   ....[41]....
        /*0910*/ 	.word	0x00009050
        /*0914*/ 	.word	0x00000000
        /*0918*/ 	.word	0x00000000
        /*091c*/ 	.short	0x0101
        /*091e*/ 	.byte	0x3f
	.zero		1


	//   ....[42]....
        /*0920*/ 	.word	0x0000b710
        /*0924*/ 	.word	0x00000003
        /*0928*/ 	.word	0x00016840
        /*092c*/ 	.short	0x010a
        /*092e*/ 	.byte	0x3f
	.zero		1


	//   ....[43]....
        /*0930*/ 	.word	0x0000c7c0
        /*0934*/ 	.word	0x00000016
        /*0938*/ 	.word	0x00016800
        /*093c*/ 	.short	0x0107
        /*093e*/ 	.byte	0x3f
	.zero		1


	//   ....[44]....
        /*0940*/ 	.word	0x0000c8c0
        /*0944*/ 	.word	0x00000016
        /*0948*/ 	.word	0x00016800
        /*094c*/ 	.short	0x0101
        /*094e*/ 	.byte	0x3f
	.zero		1


	//   ....[45]....
        /*0950*/ 	.word	0x0000c8e0
        /*0954*/ 	.word	0x00000016
        /*0958*/ 	.word	0x00016820
        /*095c*/ 	.short	0x010a
        /*095e*/ 	.byte	0x3f
	.zero		1


	//   ....[46]....
        /*0960*/ 	.word	0x0000cbe0
        /*0964*/ 	.word	0x00000002
        /*0968*/ 	.word	0x00016840
        /*096c*/ 	.short	0x010a
        /*096e*/ 	.byte	0x3f
	.zero		1


	//   ....[47]....
        /*0970*/ 	.word	0x0000ce60
        /*0974*/ 	.word	0x00000003
        /*0978*/ 	.word	0x00000060
        /*097c*/ 	.short	0x010a
        /*097e*/ 	.byte	0x3f
	.zero		1


	//   ....[48]....
        /*0980*/ 	.word	0x0000d390
        /*0984*/ 	.word	0x00000002
        /*0988*/ 	.word	0x00016840
        /*098c*/ 	.short	0x010a
        /*098e*/ 	.byte	0x3f
	.zero		1


	//   ....[49]....
        /*0990*/ 	.word	0x0000d610
        /*0994*/ 	.word	0x0000000a
        /*0998*/ 	.word	0x00000060
        /*099c*/ 	.short	0x010a
        /*099e*/ 	.byte	0x3f
	.zero		1


	//   ....[50]....
        /*09a0*/ 	.word	0x0000da90
        /*09a4*/ 	.word	0x00000002
        /*09a8*/ 	.word	0x00016840
        /*09ac*/ 	.short	0x010a
        /*09ae*/ 	.byte	0x3f
	.zero		1


	//   ....[51]....
        /*09b0*/ 	.word	0x0000dd20
        /*09b4*/ 	.word	0x00000008
        /*09b8*/ 	.word	0x00000060
        /*09bc*/ 	.short	0x010a
        /*09be*/ 	.byte	0x3f
	.zero		1


	//   ....[52]....
        /*09c0*/ 	.word	0x0000e160
        /*09c4*/ 	.word	0x00000003
        /*09c8*/ 	.word	0x00016860
        /*09cc*/ 	.short	0x010a
        /*09ce*/ 	.byte	0x3f
	.zero		1


	//   ....[53]....
        /*09d0*/ 	.word	0x0000f0b0
        /*09d4*/ 	.word	0x00000009
        /*09d8*/ 	.word	0x00016820
        /*09dc*/ 	.short	0x010a
        /*09de*/ 	.byte	0x3f
	.zero		1


	//   ....[54]....
        /*09e0*/ 	.word	0x0000f250
        /*09e4*/ 	.word	0x00000006
        /*09e8*/ 	.word	0x00000000
        /*09ec*/ 	.short	0x010a
        /*09ee*/ 	.byte	0x3f
	.zero		1


	//   ....[55]....
        /*09f0*/ 	.word	0x0000f2c0
        /*09f4*/ 	.word	0x00000007
        /*09f8*/ 	.word	0x00000000
        /*09fc*/ 	.short	0x010a
        /*09fe*/ 	.byte	0x3f
	.zero		1


	//   ....[56]....
        /*0a00*/ 	.word	0x0000f320
        /*0a04*/ 	.word	0x00000004
        /*0a08*/ 	.word	0x00000000
        /*0a0c*/ 	.short	0x010a
        /*0a0e*/ 	.byte	0x3f
	.zero		1


	//   ....[57]....
        /*0a10*/ 	.word	0x0000f350
        /*0a14*/ 	.word	0x00000005
        /*0a18*/ 	.word	0x00000000
        /*0a1c*/ 	.short	0x010a
        /*0a1e*/ 	.byte	0x3f
	.zero		1


	//   ....[58]....
        /*0a20*/ 	.word	0x0000f3c0
        /*0a24*/ 	.word	0x00000003
        /*0a28*/ 	.word	0x00016800
        /*0a2c*/ 	.short	0x010a
        /*0a2e*/ 	.byte	0x3f
	.zero		1


	//   ....[59]....
        /*0a30*/ 	.word	0x0000f410
        /*0a34*/ 	.word	0x00000002
        /*0a38*/ 	.word	0x00016830
        /*0a3c*/ 	.short	0x010a
        /*0a3e*/ 	.byte	0x3f
	.zero		1


	//   ....[60]....
        /*0a40*/ 	.word	0x0000f470
        /*0a44*/ 	.word	0x00000007
        /*0a48*/ 	.word	0x00016830
        /*0a4c*/ 	.short	0x010a
        /*0a4e*/ 	.byte	0x3f
	.zero		1


	//   ....[61]....
        /*0a50*/ 	.word	0x0000f4d0
        /*0a54*/ 	.word	0x00000007
        /*0a58*/ 	.word	0x00016850
        /*0a5c*/ 	.short	0x010a
        /*0a5e*/ 	.byte	0x3f
	.zero		1


	//   ....[62]....
        /*0a60*/ 	.word	0x0000f530
        /*0a64*/ 	.word	0x00000009
        /*0a68*/ 	.word	0x00016830
        /*0a6c*/ 	.short	0x010a
        /*0a6e*/ 	.byte	0x3f
	.zero		1


	//   ....[63]....
        /*0a70*/ 	.word	0x0000f590
        /*0a74*/ 	.word	0x00000009
        /*0a78*/ 	.word	0x00016850
        /*0a7c*/ 	.short	0x010a
        /*0a7e*/ 	.byte	0x3f
	.zero		1


	//   ....[64]....
        /*0a80*/ 	.word	0x0000f5f0
        /*0a84*/ 	.word	0x00000005
        /*0a88*/ 	.word	0x00016850
        /*0a8c*/ 	.short	0x010a
        /*0a8e*/ 	.byte	0x3f
	.zero		1


	//   ....[65]....
        /*0a90*/ 	.word	0x0000f790
        /*0a94*/ 	.word	0x00000003
        /*0a98*/ 	.word	0x00016840
        /*0a9c*/ 	.short	0x010a
        /*0a9e*/ 	.byte	0x3f
	.zero		1


	//   ....[66]....
        /*0aa0*/ 	.word	0x00010730
        /*0aa4*/ 	.word	0x00000016
        /*0aa8*/ 	.word	0x00016820
        /*0aac*/ 	.short	0x010a
        /*0aae*/ 	.byte	0x3f
	.zero		1


	//   ....[67]....
        /*0ab0*/ 	.word	0x00010780
        /*0ab4*/ 	.word	0x00000002
        /*0ab8*/ 	.word	0x00016840
        /*0abc*/ 	.short	0x010a
        /*0abe*/ 	.byte	0x3f
	.zero		1


	//   ....[68]....
        /*0ac0*/ 	.word	0x000107d0
        /*0ac4*/ 	.word	0x00000003
        /*0ac8*/ 	.word	0x00000060
        /*0acc*/ 	.short	0x010a
        /*0ace*/ 	.byte	0x3f
	.zero		1


	//   ....[69]....
        /*0ad0*/ 	.word	0x00010820
        /*0ad4*/ 	.word	0x00000002
        /*0ad8*/ 	.word	0x00016840
        /*0adc*/ 	.short	0x010a
        /*0ade*/ 	.byte	0x3f
	.zero		1


	//   ....[70]....
        /*0ae0*/ 	.word	0x00010870
        /*0ae4*/ 	.word	0x0000000a
        /*0ae8*/ 	.word	0x00000060
        /*0aec*/ 	.short	0x010a
        /*0aee*/ 	.byte	0x3f
	.zero		1


	//   ....[71]....
        /*0af0*/ 	.word	0x000108c0
        /*0af4*/ 	.word	0x00000002
        /*0af8*/ 	.word	0x00016840
        /*0afc*/ 	.short	0x010a
        /*0afe*/ 	.byte	0x3f
	.zero		1


	//   ....[72]....
        /*0b00*/ 	.word	0x00010910
        /*0b04*/ 	.word	0x00000008
        /*0b08*/ 	.word	0x00000060
        /*0b0c*/ 	.short	0x010a
        /*0b0e*/ 	.byte	0x3f
	.zero		1


	//   ....[73]....
        /*0b10*/ 	.word	0x00010960
        /*0b14*/ 	.word	0x00000003
        /*0b18*/ 	.word	0x00016860
        /*0b1c*/ 	.short	0x010a
        /*0b1e*/ 	.byte	0x3f
	.zero		1


	//   ....[74]....
        /*0b20*/ 	.word	0x000112e0
        /*0b24*/ 	.word	0x00000009
        /*0b28*/ 	.word	0x00016820
        /*0b2c*/ 	.short	0x010a
        /*0b2e*/ 	.byte	0x3f
	.zero		1


	//   ....[75]....
        /*0b30*/ 	.word	0x00011480
        /*0b34*/ 	.word	0x00000006
        /*0b38*/ 	.word	0x00000000
        /*0b3c*/ 	.short	0x010a
        /*0b3e*/ 	.byte	0x3f
	.zero		1


	//   ....[76]....
        /*0b40*/ 	.word	0x000114d0
        /*0b44*/ 	.word	0x00000007
        /*0b48*/ 	.word	0x00000000
        /*0b4c*/ 	.short	0x010a
        /*0b4e*/ 	.byte	0x3f
	.zero		1


	//   ....[77]....
        /*0b50*/ 	.word	0x00011520
        /*0b54*/ 	.word	0x00000004
        /*0b58*/ 	.word	0x00000000
        /*0b5c*/ 	.short	0x010a
        /*0b5e*/ 	.byte	0x3f
	.zero		1


	//----- nvinfo : EIATTR_NUM_MBARRIERS
	.align		4
.L_1703:
        /*0b60*/ 	.byte	0x03, 0x38
        /*0b62*/ 	.short	0x0016


	//----- nvinfo : EIATTR_EXIT_INSTR_OFFSETS
	.align		4
        /*0b64*/ 	.byte	0x04, 0x1c
        /*0b66*/ 	.short	(.L_1705 - .L_1704)


	//   ....[0]....
.L_1704:
        /*0b68*/ 	.word	0x00000a80


	//   ....[1]....
        /*0b6c*/ 	.word	0x00009c70


	//   ....[2]....
        /*0b70*/ 	.word	0x0000f3a0


	//----- nvinfo : EIATTR_MAX_THREADS
	.align		4
.L_1705:
        /*0b74*/ 	.byte	0x04, 0x05
        /*0b76*/ 	.short	(.L_1707 - .L_1706)
.L_1706:
        /*0b78*/ 	.word	0x00000200
        /*0b7c*/ 	.word	0x00000001
        /*0b80*/ 	.word	0x00000001


	//----- nvinfo : EIATTR_CRS_STACK_SIZE
	.align		4
.L_1707:
        /*0b84*/ 	.byte	0x04, 0x1e
        /*0b86*/ 	.short	(.L_1709 - .L_1708)
.L_1708:
        /*0b88*/ 	.word	0x00000000


	//----- nvinfo : EIATTR_CBANK_PARAM_SIZE
	.align		4
.L_1709:
        /*0b8c*/ 	.byte	0x03, 0x19
        /*0b8e*/ 	.short	0x0af0


	//----- nvinfo : EIATTR_PARAM_CBANK
	.align		4
        /*0b90*/ 	.byte	0x04, 0x0a
        /*0b92*/ 	.short	(.L_1711 - .L_1710)
	.align		4
.L_1710:
        /*0b94*/ 	.word	index@(.nv.constant0._ZN7cutlass13device_kernelIN5flash11enable_sm90INS1_16FlashAttnFwdSm90INS1_25CollectiveMainloopFwdSm90ILi2EN4cute5tupleIJNS5_1CILi1EEES8_S8_EEENS6_IJNS7_ILi192EEENS7_ILi128EEENS7_ILi64EEEEEELi64ENS_6half_tEfNS_4arch4Sm90ELb1ELb0ELb0ELb1ELb0ELb0ELb0ELb1ELb1ELb1ELb0ELb0EEENS1_21CollectiveEpilogueFwdINS6_IJSA_SC_SB_EEES9_SE_SG_Li384ELb1ELb1ELb0ELb0EEENS1_36VarlenDynamicPersistentTileSchedulerILi192ELi128ELi384ELi128ELb0ELb1ELb1ELb1ELb1ELb1EEEEEEEEEvNT_6ParamsE)
        /*0b98*/ 	.short	0x0210
        /*0b9a*/ 	.short	0x0af0


	//----- nvinfo : EIATTR_SW_WAR
	.align		4
.L_1711:
        /*0b9c*/ 	.byte	0x04, 0x36
        /*0b9e*/ 	.short	(.L_1713 - .L_1712)
.L_1712:
        /*0ba0*/ 	.word	0x00000008
.L_1713:


//--------------------- .nv.info._ZN7cutlass13device_kernelIN5flash11enable_sm90INS1_16FlashAttnFwdSm90INS1_25CollectiveMainloopFwdSm90ILi2EN4cute5tupleIJNS5_1CILi1EEES8_S8_EEENS6_IJNS7_ILi192EEENS7_ILi128EEENS7_ILi64EEEEEELi64ENS_6half_tEfNS_4arch4Sm90ELb1ELb0ELb0ELb1ELb0ELb1ELb0ELb1ELb1ELb1ELb0ELb0EEENS1_21CollectiveEpilogueFwdINS6_IJSA_SC_SB_EEES9_SE_SG_Li384ELb1ELb1ELb0ELb0EEENS1_36VarlenDynamicPersistentTileSchedulerILi192ELi128ELi384ELi128ELb0ELb1ELb1ELb1ELb1ELb1EEEEEEEEEvNT_6ParamsE --------------------------
	.section	.nv.info._ZN7cutlass13device_kernelIN5flash11enable_sm90INS1_16FlashAttnFwdSm90INS1_25CollectiveMainloopFwdSm90ILi2EN4cute5tupleIJNS5_1CILi1EEES8_S8_EEENS6_IJNS7_ILi192EEENS7_ILi128EEENS7_ILi64EEEEEELi64ENS_6half_tEfNS_4arch4Sm90ELb1ELb0ELb0ELb1ELb0ELb1ELb0ELb1ELb1ELb1ELb0ELb0EEENS1_21CollectiveEpilogueFwdINS6_IJSA_SC_SB_EEES9_SE_SG_Li384ELb1ELb1ELb0ELb0EEENS1_36VarlenDynamicPersistentTileSchedulerILi192ELi128ELi384ELi128ELb0ELb1ELb1ELb1ELb1ELb1EEEEEEEEEvNT_6ParamsE,"",@"SHT_CUDA_INFO"
	.sectionflags	@""
	.align	4


	//----- nvinfo : EIATTR_CUDA_API_VERSION
	.align		4
        /*0000*/ 	.byte	0x04, 0x37
        /*0002*/ 	.short	(.L_1715 - .L_1714)
.L_1714:
        /*0004*/ 	.word	0x00000082


	//----- nvinfo : EIATTR_KPARAM_INFO
	.align		4
.L_1715:
        /*0008*/ 	.byte	0x04, 0x17
        /*000a*/ 	.short	(.L_1717 - .L_1716)
.L_1716:
        /*000c*/ 	.word	0x00000000
        /*0010*/ 	.short	0x0000
        /*0012*/ 	.short	0x0070
        /*0014*/ 	.byte	0x00, 0xf0, 0x01, 0x2a


	//----- nvinfo : EIATTR_SPARSE_MMA_MASK
	.align		4
.L_1717:
        /*0018*/ 	.byte	0x03, 0x50
        /*001a*/ 	.short	0x0000


	//----- nvinfo : EIATTR_MAXREG_COUNT
	.align		4
        /*001c*/ 	.byte	0x03, 0x1b
        /*001e*/ 	.short	0x0080


	//----- nvinfo : EIATTR_NUM_BARRIERS
	.align		4
        /*0020*/ 	.byte	0x02, 0x4c
        /*0022*/ 	.byte	0x10
	.zero		1


	//----- nvinfo : EIATTR_EXTERNS
	.align		4
        /*0024*/ 	.byte	0x04, 0x0f
        /*0026*/ 	.short	(.L_1719 - .L_1718)


	//   ....[0]....
	.align		4
.L_1718:
        /*0028*/ 	.word	index@(__assertfail)


	//----- nvinfo : EIATTR_ANNOTATIONS
	.align		4
.L_1719:
        /*002c*/ 	.byte	0x04, 0x55
        /*002e*/ 	.short	(.L_1721 - .L_1720)


	//   ....[0]....
.L_1720:
        /* <DEDUP_REMOVED lines=68> */


	//----- nvinfo : EIATTR_MERCURY_ISA_VERSION
	.align		4
.L_1721:
        /*0458*/ 	.byte	0x03, 0x5f
        /*045a*/ 	.short	0x0101


	//----- nvinfo : EIATTR_UNUSED_LOAD_BYTE_OFFSET
	.align		4
        /*045c*/ 	.byte	0x04, 0x44
        /*045e*/ 	.short	(.L_1723 - .L_1722)


	//   ....[0]....
.L_1722:
        /*0460*/ 	.word	0x00000ad0
        /*0464*/ 	.word	0x0000fff0


	//   ....[1]....
        /*0468*/ 	.word	0x0000fe50
        /*046c*/ 	.word	0x0000fff0


	//----- nvinfo : EIATTR_INT_WARP_WIDE_INSTR_OFFSETS
	.align		4
.L_1723:
        /*0470*/ 	.byte	0x04, 0x31
        /*0472*/ 	.short	(.L_1725 - .L_1724)


	//   ....[0]....
.L_1724:
        /*0474*/ 	.word	0x00000180


	//   ....[1]....
        /*0478*/ 	.word	0x00000220


	//   ....[2]....
        /*047c*/ 	.word	0x00000290


	//   ....[3]....
        /*0480*/ 	.word	0x00013960


	//   ....[4]....
        /*0484*/ 	.word	0x000139f0


	//   ....[5]....
        /*0488*/ 	.word	0x00016aa0


	//   ....[6]....
        /*048c*/ 	.word	0x00016b30


	//----- nvinfo : EIATTR_COOP_GROUP_MASK_REGIDS
	.align		4
.L_1725:
        /*0490*/ 	.byte	0x04, 0x29
        /*0492*/ 	.short	(.L_1727 - .L_1726)


	//   ....[0]....
.L_1726:
        /*0494*/ 	.word	0xffffffff


	//   ....[1]....
        /*0498*/ 	.word	0xffffffff


	//   ....[2]....
        /*049c*/ 	.word	0xffffffff


	//   ....[3]....
        /*04a0*/ 	.word	0xffffffff


	//   ....[4]....
        /*04a4*/ 	.word	0xffffffff


	//   ....[5]....
        /*04a8*/ 	.word	0xffffffff


	//   ....[6]....
        /*04ac*/ 	.word	0xffffffff


	//   ....[7]....
        /*04b0*/ 	.word	0xffffffff


	//   ....[8]....
        /*04b4*/ 	.word	0xffffffff


	//   ....[9]....
        /*04b8*/ 	.word	0xffffffff


	//   ....[10]....
        /*04bc*/ 	.word	0xffffffff


	//   ....[11]....
        /*04c0*/ 	.word	0xffffffff


	//   ....[12]....
        /*04c4*/ 	.word	0xffffffff


	//   ....[13]....
        /*04c8*/ 	.word	0xffffffff


	//   ....[14]....
        /*04cc*/ 	.word	0xffffffff


	//   ....[15]....
        /*04d0*/ 	.word	0xffffffff


	//   ....[16]....
        /*04d4*/ 	.word	0xffffffff


	//   ....[17]....
        /*04d8*/ 	.word	0xffffffff


	//   ....[18]....
        /*04dc*/ 	.word	0xffffffff


	//   ....[19]....
        /*04e0*/ 	.word	0xffffffff


	//   ....[20]....
        /*04e4*/ 	.word	0xffffffff


	//   ....[21]....
        /*04e8*/ 	.word	0xffffffff


	//   ....[22]....
        /*04ec*/ 	.word	0xffffffff


	//   ....[23]....
        /*04f0*/ 	.word	0xffffffff


	//   ....[24]....
        /*04f4*/ 	.word	0xffffffff


	//   ....[25]....
        /*04f8*/ 	.word	0xffffffff


	//   ....[26]....
        /*04fc*/ 	.word	0xffffffff


	//   ....[27]....
        /*0500*/ 	.word	0xffffffff


	//   ....[28]....
        /*0504*/ 	.word	0xffffffff


	//   ....[29]....
        /*0508*/ 	.word	0xffffffff


	//   ....[30]....
        /*050c*/ 	.word	0xffffffff


	//   ....[31]....
        /*0510*/ 	.word	0xffffffff


	//   ....[32]....
        /*0514*/ 	.word	0xffffffff


	//   ....[33]....
        /*0518*/ 	.word	0xffffffff


	//   ....[34]....
        /*051c*/ 	.word	0xffffffff


	//   ....[35]....
        /*0520*/ 	.word	0xffffffff


	//   ....[36]....
        /*0524*/ 	.word	0xffffffff


	//   ....[37]....
        /*0528*/ 	.word	0xffffffff


	//   ....[38]....
        /*052c*/ 	.word	0xffffffff


	//   ....[39]....
        /*0530*/ 	.word	0xffffffff


	//   ....[40]....
        /*0534*/ 	.word	0xffffffff


	//   ....[41]....
        /*0538*/ 	.word	0xffffffff


	//   ....[42]....
        /*053c*/ 	.word	0xffffffff


	//   ....[43]....
        /*0540*/ 	.word	0xffffffff


	//   ....[44]....
        /*0544*/ 	.word	0xffffffff


	//   ....[45]....
        /*0548*/ 	.word	0xffffffff


	//   ....[46]....
        /*054c*/ 	.word	0xffffffff


	//   ....[47]....
        /*0550*/ 	.word	0xffffffff


	//   ....[48]....
        /*0554*/ 	.word	0xffffffff


	//   ....[49]....
        /*0558*/ 	.word	0xffffffff


	//   ....[50]....
        /*055c*/ 	.word	0xffffffff


	//   ....[51]....
        /*0560*/ 	.word	0xffffffff


	//   ....[52]....
        /*0564*/ 	.word	0xffffffff


	//   ....[53]....
        /*0568*/ 	.word	0xffffffff


	//   ....[54]....
        /*056c*/ 	.word	0xffffffff


	//   ....[55]....
        /*0570*/ 	.word	0xffffffff


	//   ....[56]....
        /*0574*/ 	.word	0xffffffff


	//   ....[57]....
        /*0578*/ 	.word	0xffffffff


	//   ....[58]....
        /*057c*/ 	.word	0xffffffff


	//   ....[59]....
        /*0580*/ 	.word	0xffffffff


	//   ....[60]....
        /*0584*/ 	.word	0xffffffff


	//   ....[61]....
        /*0588*/ 	.word	0xffffffff


	//   ....[62]....
        /*058c*/ 	.word	0xffffffff


	//   ....[63]....
        /*0590*/ 	.word	0xffffffff


	//   ....[64]....
        /*0594*/ 	.word	0xffffffff


	//   ....[65]....
        /*0598*/ 	.word	0xffffffff


	//   ....[66]....
        /*059c*/ 	.word	0xffffffff


	//   ....[67]....
        /*05a0*/ 	.word	0xffffffff


	//   ....[68]....
        /*05a4*/ 	.word	0xffffffff


	//   ....[69]....
        /*05a8*/ 	.word	0xffffffff


	//   ....[70]....
        /*05ac*/ 	.word	0xffffffff


	//   ....[71]....
        /*05b0*/ 	.word	0xffffffff


	//   ....[72]....
        /*05b4*/ 	.word	0xffffffff


	//   ....[73]....
        /*05b8*/ 	.word	0xffffffff


	//   ....[74]....
        /*05bc*/ 	.word	0xffffffff


	//   ....[75]....
        /*05c0*/ 	.word	0xffffffff


	//   ....[76]....
        /*05c4*/ 	.word	0xffffffff


	//   ....[77]....
        /*05c8*/ 	.word	0xffffffff


	//   ....[78]....
        /*05cc*/ 	.word	0xffffffff


	//   ....[79]....
        /*05d0*/ 	.word	0xffffffff


	//   ....[80]....
        /*05d4*/ 	.word	0xffffffff


	//   ....[81]....
        /*05d8*/ 	.word	0xffffffff


	//   ....[82]....
        /*05dc*/ 	.word	0xffffffff


	//   ....[83]....
        /*05e0*/ 	.word	0xffffffff


	//   ....[84]....
        /*05e4*/ 	.word	0xffffffff


	//   ....[85]....
        /*05e8*/ 	.word	0xffffffff


	//   ....[86]....
        /*05ec*/ 	.word	0xffffffff


	//   ....[87]....
        /*05f0*/ 	.word	0xffffffff


	//   ....[88]....
        /*05f4*/ 	.word	0xffffffff


	//   ....[89]....
        /*05f8*/ 	.word	0xffffffff


	//   ....[90]....
        /*05fc*/ 	.word	0xffffffff


	//   ....[91]....
        /*0600*/ 	.word	0xffffffff


	//   ....[92]....
        /*0604*/ 	.word	0xffffffff


	//   ....[93]....
        /*0608*/ 	.word	0xffffffff


	//   ....[94]....
        /*060c*/ 	.word	0xffffffff


	//   ....[95]....
        /*0610*/ 	.word	0xffffffff


	//   ....[96]....
        /*0614*/ 	.word	0xffffffff


	//   ....[97]....
        /*0618*/ 	.word	0xffffffff


	//   ....[98]....
        /*061c*/ 	.word	0xffffffff


	//   ....[99]....
        /*0620*/ 	.word	0xffffffff


	//   ....[100]....
        /*0624*/ 	.word	0xffffffff


	//   ....[101]....
        /*0628*/ 	.word	0xffffffff


	//   ....[102]....
        /*062c*/ 	.word	0xffffffff


	//   ....[103]....
        /*0630*/ 	.word	0xffffffff


	//   ....[104]....
        /*0634*/ 	.word	0xffffffff


	//   ....[105]....
        /*0638*/ 	.word	0xffffffff


	//   ....[106]....
        /*063c*/ 	.word	0xffffffff


	//   ....[107]....
        /*0640*/ 	.word	0xffffffff


	//   ....[108]....
        /*0644*/ 	.word	0xffffffff


	//   ....[109]....
        /*0648*/ 	.word	0xffffffff


	//   ....[110]....
        /*064c*/ 	.word	0xffffffff


	//   ....[111]....
        /*0650*/ 	.word	0xffffffff


	//   ....[112]....
        /*0654*/ 	.word	0xffffffff


	//   ....[113]....
        /*0658*/ 	.word	0xffffffff


	//   ....[114]....
        /*065c*/ 	.word	0xffffffff


	//   ....[115]....
        /*0660*/ 	.word	0xffffffff


	//   ....[116]....
        /*0664*/ 	.word	0xffffffff


	//   ....[117]....
        /*0668*/ 	.word	0xffffffff


	//   ....[118]....
        /*066c*/ 	.word	0xffffffff


	//   ....[119]....
        /*0670*/ 	.word	0xffffffff


	//   ....[120]....
        /*0674*/ 	.word	0xffffffff


	//   ....[121]....
        /*0678*/ 	.word	0xffffffff


	//   ....[122]....
        /*067c*/ 	.word	0xffffffff


	//   ....[123]....
        /*0680*/ 	.word	0xffffffff


	//   ....[124]....
        /*0684*/ 	.word	0x0500000f


	//   ....[125]....
        /*0688*/ 	.word	0x0500000f


	//   ....[126]....
        /*068c*/ 	.word	0x0500000f


	//   ....[127]....
        /*0690*/ 	.word	0x0500000f


	//   ....[128]....
        /*0694*/ 	.word	0x0500000f


	//   ....[129]....
        /*0698*/ 	.word	0x0500000f


	//   ....[130]....
        /*069c*/ 	.word	0x0500000f


	//   ....[131]....
        /*06a0*/ 	.word	0x0500000f


	//   ....[132]....
        /*06a4*/ 	.word	0x0500000f


	//   ....[133]....
        /*06a8*/ 	.word	0x0500000f


	//   ....[134]....
        /*06ac*/ 	.word	0x0500000f


	//   ....[135]....
        /*06b0*/ 	.word	0x0500000f


	//   ....[136]....
        /*06b4*/ 	.word	0x0500000f


	//   ....[137]....
        /*06b8*/ 	.word	0x0500000f


	//   ....[138]....
        /*06bc*/ 	.word	0x0500000f


	//   ....[139]....
        /*06c0*/ 	.word	0x0500000f


	//   ....[140]....
        /*06c4*/ 	.word	0x0500000f


	//   ....[141]....
        /*06c8*/ 	.word	0x0500000f


	//   ....[142]....
        /*06cc*/ 	.word	0x0500000f


	//   ....[143]....
        /*06d0*/ 	.word	0x0500000f


	//   ....[144]....
        /*06d4*/ 	.word	0x0500000f


	//   ....[145]....
        /*06d8*/ 	.word	0x0500000f


	//   ....[146]....
        /*06dc*/ 	.word	0x0500000f


	//   ....[147]....
        /*06e0*/ 	.word	0x0500000f


	//   ....[148]....
        /*06e4*/ 	.word	0x0500000f


	//   ....[149]....
        /*06e8*/ 	.word	0x0500000f


	//   ....[150]....
        /*06ec*/ 	.word	0x0500000f


	//   ....[151]....
        /*06f0*/ 	.word	0x0500000f


	//   ....[152]....
        /*06f4*/ 	.word	0x0500000f


	//   ....[153]....
        /*06f8*/ 	.word	0x0500000f


	//   ....[154]....
        /*06fc*/ 	.word	0x0500000f


	//   ....[155]....
        /*0700*/ 	.word	0x0500000f


	//   ....[156]....
        /*0704*/ 	.word	0x0500000f


	//   ....[157]....
        /*0708*/ 	.word	0x0500000f


	//   ....[158]....
        /*070c*/ 	.word	0x0500000f


	//   ....[159]....
        /*0710*/ 	.word	0x0500000f


	//   ....[160]....
        /*0714*/ 	.word	0x0500000f


	//   ....[161]....
        /*0718*/ 	.word	0x0500000f


	//   ....[162]....
        /*071c*/ 	.word	0x0500000f


	//   ....[163]....
        /*0720*/ 	.word	0x0500000f


	//   ....[164]....
        /*0724*/ 	.word	0x0500000f


	//   ....[165]....
        /*0728*/ 	.word	0x0500000f


	//   ....[166]....
        /*072c*/ 	.word	0x0500000f


	//   ....[167]....
        /*0730*/ 	.word	0x0500000f


	//   ....[168]....
        /*0734*/ 	.word	0x0500000f


	//   ....[169]....
        /*0738*/ 	.word	0x0500000f


	//   ....[170]....
        /*073c*/ 	.word	0x0500000f


	//   ....[171]....
        /*0740*/ 	.word	0x0500000f


	//   ....[172]....
        /*0744*/ 	.word	0x0500000f


	//   ....[173]....
        /*0748*/ 	.word	0x0500000f


	//   ....[174]....
        /*074c*/ 	.word	0x0500000f


	//   ....[175]....
        /*0750*/ 	.word	0x0500000f


	//   ....[176]....
        /*0754*/ 	.word	0x0500000f


	//   ....[177]....
        /*0758*/ 	.word	0x0500000f


	//   ....[178]....
        /*075c*/ 	.word	0x0500000f


	//   ....[179]....
        /*0760*/ 	.word	0x0500000f


	//   ....[180]....
        /*0764*/ 	.word	0x0500000f


	//   ....[181]....
        /*0768*/ 	.word	0x0500000f


	//   ....[182]....
        /*076c*/ 	.word	0x0500000f


	//   ....[183]....
        /*0770*/ 	.word	0x0500000f


	//   ....[184]....
        /*0774*/ 	.word	0x0500000f


	//   ....[185]....
        /*0778*/ 	.word	0x0500000f


	//   ....[186]....
        /*077c*/ 	.word	0x0500000f


	//   ....[187]....
        /*0780*/ 	.word	0x0500000f


	//   ....[188]....
        /*0784*/ 	.word	0x0500000f


	//   ....[189]....
        /*0788*/ 	.word	0x0500000f


	//   ....[190]....
        /*078c*/ 	.word	0x0500000f


	//   ....[191]....
        /*0790*/ 	.word	0x0500000f


	//   ....[192]....
        /*0794*/ 	.word	0x0500000f


	//----- nvinfo : EIATTR_COOP_GROUP_INSTR_OFFSETS
	.align		4
.L_1727:
        /*0798*/ 	.byte	0x04, 0x28
        /*079a*/ 	.short	(.L_1729 - .L_1728)


	//   ....[0]....
.L_1728:
        /*079c*/ 	.word	0x00000060


	//   ....[1]....
        /*07a0*/ 	.word	0x00000190


	//   ....[2]....
        /*07a4*/ 	.word	0x00000240


	//   ....[3]....
        /*07a8*/ 	.word	0x00000400


	//   ....[4]....
        /*07ac*/ 	.word	0x00000560


	//   ....[5]....
        /*07b0*/ 	.word	0x00000680


	//   ....[6]....
        /*07b4*/ 	.word	0x000007e0


	//   ....[7]....
        /*07b8*/ 	.word	0x00005880


	//   ....[8]....
        /*07bc*/ 	.word	0x00006020


	//   ....[9]....
        /*07c0*/ 	.word	0x00006030


	//   ....[10]....
        /*07c4*/ 	.word	0x00006040


	//   ....[11]....
        /*07c8*/ 	.word	0x00006050


	//   ....[12]....
        /*07cc*/ 	.word	0x00006390


	//   ....[13]....
        /*07d0*/ 	.word	0x000063a0


	//   ....[14]....
        /*07d4*/ 	.word	0x000063b0


	//   ....[15]....
        /*07d8*/ 	.word	0x000063c0


	//   ....[16]....
        /*07dc*/ 	.word	0x000076a0


	//   ....[17]....
        /*07e0*/ 	.word	0x000076b0


	//   ....[18]....
        /*07e4*/ 	.word	0x000076c0


	//   ....[19]....
        /*07e8*/ 	.word	0x000076d0


	//   ....[20]....
        /*07ec*/ 	.word	0x000077d0


	//   ....[21]....
        /*07f0*/ 	.word	0x000077f0


	//   ....[22]....
        /*07f4*/ 	.word	0x00007880


	//   ....[23]....
        /*07f8*/ 	.word	0x000078b0


	//   ....[24]....
        /*07fc*/ 	.word	0x00008e80


	//   ....[25]....
        /*0800*/ 	.word	0x00009560


	//   ....[26]....
        /*0804*/ 	.word	0x00009570


	//   ....[27]....
        /*0808*/ 	.word	0x00009590


	//   ....[28]....
        /*080c*/ 	.word	0x00009e70


	//   ....[29]....
        /*0810*/ 	.word	0x00009e90


	//   ....[30]....
        /*0814*/ 	.word	0x0000b410


	//   ....[31]....
        /*0818*/ 	.word	0x0000bab0


	//   ....[32]....
        /*081c*/ 	.word	0x0000bae0


	//   ....[33]....
        /*0820*/ 	.word	0x0000bb00


	//   ....[34]....
        /*0824*/ 	.word	0x0000c500


	//   ....[35]....
        /*0828*/ 	.word	0x0000c570


	//   ....[36]....
        /*082c*/ 	.word	0x0000ddf0


	//   ....[37]....
        /*0830*/ 	.word	0x0000de10


	//   ....[38]....
        /*0834*/ 	.word	0x0000e4c0


	//   ....[39]....
        /*0838*/ 	.word	0x0000e580


	//   ....[40]....
        /*083c*/ 	.word	0x0000f5f0


	//   ....[41]....
        /*0840*/ 	.word	0x0000f930


	//   ....[42]....
        /*0844*/ 	.word	0x0000f9c0


	//   ....[43]....
        /*0848*/ 	.word	0x0000f9d0


	//   ....[44]....
        /*084c*/ 	.word	0x00010640


	//   ....[45]....
        /*0850*/ 	.word	0x00010680


	//   ....[46]....
        /*0854*/ 	.word	0x000106b0


	//   ....[47]....
        /*0858*/ 	.word	0x000106e0


	//   ....[48]....
        /*085c*/ 	.word	0x00010b40


	//   ....[49]....
        /*0860*/ 	.word	0x00010b80


	//   ....[50]....
        /*0864*/ 	.word	0x00010ba0


	//   ....[51]....
        /*0868*/ 	.word	0x00010bd0


	//   ....[52]....
        /*086c*/ 	.word	0x00010bf0


	//   ....[53]....
        /*0870*/ 	.word	0x00010c10


	//   ....[54]....
        /*0874*/ 	.word	0x00010c40


	//   ....[55]....
        /*0878*/ 	.word	0x00010c70


	//   ....[56]....
        /*087c*/ 	.word	0x00011470


	//   ....[57]....
        /*0880*/ 	.word	0x000114a0


	//   ....[58]....
        /*0884*/ 	.word	0x000114c0


	//   ....[59]....
        /*0888*/ 	.word	0x000114f0


	//   ....[60]....
        /*088c*/ 	.word	0x00011520


	//   ....[61]....
        /*0890*/ 	.word	0x00011530


	//   ....[62]....
        /*0894*/ 	.word	0x00011560


	//   ....[63]....
        /*0898*/ 	.word	0x000115d0


	//   ....[64]....
        /*089c*/ 	.word	0x000116f0


	//   ....[65]....
        /*08a0*/ 	.word	0x000118e0


	//   ....[66]....
        /*08a4*/ 	.word	0x00011910


	//   ....[67]....
        /*08a8*/ 	.word	0x00011940


	//   ....[68]....
        /*08ac*/ 	.word	0x00011970


	//   ....[69]....
        /*08b0*/ 	.word	0x000119a0


	//   ....[70]....
        /*08b4*/ 	.word	0x000119d0


	//   ....[71]....
        /*08b8*/ 	.word	0x00011b40


	//   ....[72]....
        /*08bc*/ 	.word	0x00011b70


	//   ....[73]....
        /*08c0*/ 	.word	0x00011ba0


	//   ....[74]....
        /*08c4*/ 	.word	0x00011bd0


	//   ....[75]....
        /*08c8*/ 	.word	0x00011c00


	//   ....[76]....
        /*08cc*/ 	.word	0x00011c30


	//   ....[77]....
        /*08d0*/ 	.word	0x00011ce0


	//   ....[78]....
        /*08d4*/ 	.word	0x00011d40


	//   ....[79]....
        /*08d8*/ 	.word	0x00011de0


	//   ....[80]....
        /*08dc*/ 	.word	0x00012b70


	//   ....[81]....
        /*08e0*/ 	.word	0x00013f00


	//   ....[82]....
        /*08e4*/ 	.word	0x00014af0


	//   ....[83]....
        /*08e8*/ 	.word	0x00014b00


	//   ....[84]....
        /*08ec*/ 	.word	0x00014b10


	//   ....[85]....
        /*08f0*/ 	.word	0x00014b30


	//   ....[86]....
        /*08f4*/ 	.word	0x00014bc0


	//   ....[87]....
        /*08f8*/ 	.word	0x00014be0


	//   ....[88]....
        /*08fc*/ 	.word	0x00014c60


	//   ....[89]....
        /*0900*/ 	.word	0x00014c80


	//   ....[90]....
        /*0904*/ 	.word	0x00014d00


	//   ....[91]....
        /*0908*/ 	.word	0x00014d20


	//   ....[92]....
        /*090c*/ 	.word	0x00014da0


	//   ....[93]....
        /*0910*/ 	.word	0x00014dc0


	//   ....[94]....
        /*0914*/ 	.word	0x00014e40


	//   ....[95]....
        /*0918*/ 	.word	0x00014e60


	//   ....[96]....
        /*091c*/ 	.word	0x00014ee0


	//   ....[97]....
        /*0920*/ 	.word	0x00014f00


	//   ....[98]....
        /*0924*/ 	.word	0x00014f10


	//   ....[99]....
        /*0928*/ 	.word	0x00014f80


	//   ....[100]....
        /*092c*/ 	.word	0x00014fd0


	//   ....[101]....
        /*0930*/ 	.word	0x00015080


	//   ....[102]....
        /*0934*/ 	.word	0x00015090


	//   ....[103]....
        /*0938*/ 	.word	0x00015100


	//   ....[104]....
        /*093c*/ 	.word	0x00015110


	//   ....[105]....
        /*0940*/ 	.word	0x00015150


	//   ....[106]....
        /*0944*/ 	.word	0x00017000


	//   ....[107]....
        /*0948*/ 	.word	0x00017050


	//   ....[108]....
        /*094c*/ 	.word	0x00017080


	//   ....[109]....
        /*0950*/ 	.word	0x000170b0


	//   ....[110]....
        /*0954*/ 	.word	0x000170c0


	//   ....[111]....
        /*0958*/ 	.word	0x000170f0


	//   ....[112]....
        /*095c*/ 	.word	0x00017120


	//   ....[113]....
        /*0960*/ 	.word	0x00017150


	//   ....[114]....
        /*0964*/ 	.word	0x000172d0


	//   ....[115]....
        /*0968*/ 	.word	0x00017300


	//   ....[116]....
        /*096c*/ 	.word	0x00017330


	//   ....[117]....
        /*0970*/ 	.word	0x00017360


	//   ....[118]....
        /*0974*/ 	.word	0x00017390


	//   ....[119]....
        /*0978*/ 	.word	0x000173c0


	//   ....[120]....
        /*097c*/ 	.word	0x00017480


	//   ....[121]....
        /*0980*/ 	.word	0x000174a0


	//   ....[122]....
        /*0984*/ 	.word	0x00017510


	//   ....[123]....
        /*0988*/ 	.word	0x00017bb0


	//   ....[124]....
        /*098c*/ 	.word	0x00018010


	//   ....[125]....
        /*0990*/ 	.word	0x000180c0


	//   ....[126]....
        /*0994*/ 	.word	0x00018150


	//   ....[127]....
        /*0998*/ 	.word	0x000181a0


	//   ....[128]....
        /*099c*/ 	.word	0x000181f0


	//   ....[129]....
        /*09a0*/ 	.word	0x00018280


	//   ....[130]....
        /*09a4*/ 	.word	0x00018310


	//   ....[131]....
        /*09a8*/ 	.word	0x00018360


	//   ....[132]....
        /*09ac*/ 	.word	0x000183b0


	//   ....[133]....
        /*09b0*/ 	.word	0x000184a0


	//   ....[134]....
        /*09b4*/ 	.word	0x00018550


	//   ....[135]....
        /*09b8*/ 	.word	0x000185a0


	//   ....[136]....
        /*09bc*/ 	.word	0x000185f0


	//   ....[137]....
        /*09c0*/ 	.word	0x00018790


	//   ....[138]....
        /*09c4*/ 	.word	0x000188f0


	//   ....[139]....
        /*09c8*/ 	.word	0x00018960


	//   ....[140]....
        /*09cc*/ 	.word	0x000189b0


	//   ....[141]....
        /*09d0*/ 	.word	0x00018c80


	//   ....[142]....
        /*09d4*/ 	.word	0x00018d20


	//   ....[143]....
        /*09d8*/ 	.word	0x00018d80


	//   ....[144]....
        /*09dc*/ 	.word	0x00018df0


	//   ....[145]....
        /*09e0*/ 	.word	0x00018e50


	//   ....[146]....
        /*09e4*/ 	.word	0x00018ec0


	//   ....[147]....
        /*09e8*/ 	.word	0x00018f90


	//   ....[148]....
        /*09ec*/ 	.word	0x00018fe0


	//   ....[149]....
        /*09f0*/ 	.word	0x000190a0


	//   ....[150]....
        /*09f4*/ 	.word	0x00019380


	//   ....[151]....
        /*09f8*/ 	.word	0x00019530


	//   ....[152]....
        /*09fc*/ 	.word	0x00019580


	//   ....[153]....
        /*0a00*/ 	.word	0x000195e0


	//   ....[154]....
        /*0a04*/ 	.word	0x000196d0


	//   ....[155]....
        /*0a08*/ 	.word	0x00019730


	//   ....[156]....
        /*0a0c*/ 	.word	0x00019830


	//   ....[157]....
        /*0a10*/ 	.word	0x00019890


	//   ....[158]....
        /*0a14*/ 	.word	0x00019990


	//   ....[159]....
        /*0a18*/ 	.word	0x000199f0


	//   ....[160]....
        /*0a1c*/ 	.word	0x00019af0


	//   ....[161]....
        /*0a20*/ 	.word	0x00019b50


	//   ....[162]....
        /*0a24*/ 	.word	0x00019c50


	//   ....[163]....
        /*0a28*/ 	.word	0x00019cb0


	//   ....[164]....
        /*0a2c*/ 	.word	0x00019db0


	//   ....[165]....
        /*0a30*/ 	.word	0x00019e10


	//   ....[166]....
        /*0a34*/ 	.word	0x00019ec0


	//   ....[167]....
        /*0a38*/ 	.word	0x00019f90


	//   ....[168]....
        /*0a3c*/ 	.word	0x0001a060


	//   ....[169]....
        /*0a40*/ 	.word	0x0001a0c0


	//   ....[170]....
        /*0a44*/ 	.word	0x0001a1a0


	//   ....[171]....
        /*0a48*/ 	.word	0x0001a200


	//   ....[172]....
        /*0a4c*/ 	.word	0x0001a2d0


	//   ....[173]....
        /*0a50*/ 	.word	0x0001a330


	//   ....[174]....
        /*0a54*/ 	.word	0x0001a3f0


	//   ....[175]....
        /*0a58*/ 	.word	0x0001a700


	//   ....[176]....
        /*0a5c*/ 	.word	0x0001a7a0


	//   ....[177]....
        /*0a60*/ 	.word	0x0001a8c0


	//   ....[178]....
        /*0a64*/ 	.word	0x0001a930


	//   ....[179]....
        /*0a68*/ 	.word	0x0001a9a0


	//   ....[180]....
        /*0a6c*/ 	.word	0x0001aa10


	//   ....[181]....
        /*0a70*/ 	.word	0x0001aa80


	//   ....[182]....
        /*0a74*/ 	.word	0x0001ab00


	//   ....[183]....
        /*0a78*/ 	.word	0x0001ab90


	//   ....[184]....
        /*0a7c*/ 	.word	0x0001ac20


	//   ....[185]....
        /*0a80*/ 	.word	0x0001ac90


	//   ....[186]....
        /*0a84*/ 	.word	0x0001ad00


	//   ....[187]....
        /*0a88*/ 	.word	0x0001ad70


	//   ....[188]....
        /*0a8c*/ 	.word	0x0001adf0


	//   ....[189]....
        /*0a90*/ 	.word	0x0001ae60


	//   ....[190]....
        /*0a94*/ 	.word	0x0001af00


	//   ....[191]....
        /*0a98*/ 	.word	0x0001af90


	//   ....[192]....
        /*0a9c*/ 	.word	0x0001b0b0


	//----- nvinfo : EIATTR_REG_RECONFIG
	.align		4
.L_1729:
        /*0aa0*/ 	.byte	0x01, 0x54
	.zero		2


	//----- nvinfo : EIATTR_SYSCALL_OFFSETS
	.align		4
        /*0aa4*/ 	.byte	0x04, 0x46
        /*0aa6*/ 	.short	(.L_1731 - .L_1730)


	//   ....[0]....
.L_1730:
        /*0aa8*/ 	.word	0x000018a0


	//   ....[1]....
        /*0aac*/ 	.word	0x000019f0


	//   ....[2]....
        /*0ab0*/ 	.word	0x00005a30


	//   ....[3]....
        /*0ab4*/ 	.word	0x00005d50


	//   ....[4]....
        /*0ab8*/ 	.word	0x00013b50


	//   ....[5]....
        /*0abc*/ 	.word	0x00013ca0


	//   ....[6]....
        /*0ac0*/ 	.word	0x00013da0


	//   ....[7]....
        /*0ac4*/ 	.word	0x000145e0


	//----- nvinfo : EIATTR_MBARRIER_INSTR_OFFSETS
	.align		4
.L_1731:
        /*0ac8*/ 	.byte	0x04, 0x39
        /*0aca*/ 	.short	(.L_1733 - .L_1732)


	//   ....[0]....
.L_1732:
        /*0acc*/ 	.word	0x000002b0
        /*0ad0*/ 	.word	0x000000ff
        /*0ad4*/ 	.word	0x00016800
        /*0ad8*/ 	.short	0x0100
        /*0ada*/ 	.byte	0x08
	.zero		1


	//   ....[1]....
        /*0adc*/ 	.word	0x000002c0
        /*0ae0*/ 	.word	0x000000ff
        /*0ae4*/ 	.word	0x00016820
        /*0ae8*/ 	.short	0x0100
        /*0aea*/ 	.byte	0x08
	.zero		1


	//   ....[2]....
        /*0aec*/ 	.word	0x000003b0
        /*0af0*/ 	.word	0x000000ff
        /*0af4*/ 	.word	0x00016830
        /*0af8*/ 	.short	0x0100
        /*0afa*/ 	.byte	0x08
	.zero		1


	//   ....[3]....
        /*0afc*/ 	.word	0x000003c0
        /*0b00*/ 	.word	0x000000ff
        /*0b04*/ 	.word	0x00016840
        /*0b08*/ 	.short	0x0100
        /*0b0a*/ 	.byte	0x08
	.zero		1


	//   ....[4]....
        /*0b0c*/ 	.word	0x000003d0
        /*0b10*/ 	.word	0x000000ff
        /*0b14*/ 	.word	0x00016838
        /*0b18*/ 	.short	0x0100
        /*0b1a*/ 	.byte	0x08
	.zero		1


	//   ....[5]....
        /*0b1c*/ 	.word	0x000003e0
        /*0b20*/ 	.word	0x000000ff
        /*0b24*/ 	.word	0x00016848
        /*0b28*/ 	.short	0x0100
        /*0b2a*/ 	.byte	0x08
	.zero		1


	//   ....[6]....
        /*0b2c*/ 	.word	0x00000510
        /*0b30*/ 	.word	0x000000ff
        /*0b34*/ 	.word	0x00016850
        /*0b38*/ 	.short	0x0100
        /*0b3a*/ 	.byte	0x08
	.zero		1


	//   ....[7]....
        /*0b3c*/ 	.word	0x00000520
        /*0b40*/ 	.word	0x000000ff
        /*0b44*/ 	.word	0x00016860
        /*0b48*/ 	.short	0x0100
        /*0b4a*/ 	.byte	0x08
	.zero		1


	//   ....[8]....
        /*0b4c*/ 	.word	0x00000530
        /*0b50*/ 	.word	0x000000ff
        /*0b54*/ 	.word	0x00016858
        /*0b58*/ 	.short	0x0100
        /*0b5a*/ 	.byte	0x08
	.zero		1


	//   ....[9]....
        /*0b5c*/ 	.word	0x00000540
        /*0b60*/ 	.word	0x000000ff
        /*0b64*/ 	.word	0x00016868
        /*0b68*/ 	.short	0x0100
        /*0b6a*/ 	.byte	0x08
	.zero		1


	//   ....[10]....
        /*0b6c*/ 	.word	0x00000630
        /*0b70*/ 	.word	0x000000ff
        /*0b74*/ 	.word	0x00016870
        /*0b78*/ 	.short	0x0100
        /*0b7a*/ 	.byte	0x06
	.zero		1


	//   ....[11]....
        /*0b7c*/ 	.word	0x00000640
        /*0b80*/ 	.word	0x000000ff
        /*0b84*/ 	.word	0x00016880
        /*0b88*/ 	.short	0x0100
        /*0b8a*/ 	.byte	0x06
	.zero		1


	//   ....[12]....
        /*0b8c*/ 	.word	0x00000650
        /*0b90*/ 	.word	0x000000ff
        /*0b94*/ 	.word	0x00016878
        /*0b98*/ 	.short	0x0100
        /*0b9a*/ 	.byte	0x06
	.zero		1


	//   ....[13]....
        /*0b9c*/ 	.word	0x00000660
        /*0ba0*/ 	.word	0x000000ff
        /*0ba4*/ 	.word	0x00016888
        /*0ba8*/ 	.short	0x0100
        /*0baa*/ 	.byte	0x06
	.zero		1


	//   ....[14]....
        /*0bac*/ 	.word	0x00000790
        /*0bb0*/ 	.word	0x000000ff
        /*0bb4*/ 	.word	0x00016890
        /*0bb8*/ 	.short	0x0100
        /*0bba*/ 	.byte	0x08
	.zero		1


	//   ....[15]....
        /*0bbc*/ 	.word	0x000007a0
        /*0bc0*/ 	.word	0x000000ff
        /*0bc4*/ 	.word	0x000168a0
        /*0bc8*/ 	.short	0x0100
        /*0bca*/ 	.byte	0x08
	.zero		1


	//   ....[16]....
        /*0bcc*/ 	.word	0x000007b0
        /*0bd0*/ 	.word	0x000000ff
        /*0bd4*/ 	.word	0x00016898
        /*0bd8*/ 	.short	0x0100
        /*0bda*/ 	.byte	0x08
	.zero		1


	//   ....[17]....
        /*0bdc*/ 	.word	0x000007c0
        /*0be0*/ 	.word	0x000000ff
        /*0be4*/ 	.word	0x000168a8
        /*0be8*/ 	.short	0x0100
        /*0bea*/ 	.byte	0x08
	.zero		1


	//   ....[18]....
        /*0bec*/ 	.word	0x000008f0
        /*0bf0*/ 	.word	0x000000ff
        /*0bf4*/ 	.word	0x000168b0
        /*0bf8*/ 	.short	0x0100
        /*0bfa*/ 	.byte	0x08
	.zero		1


	//   ....[19]....
        /*0bfc*/ 	.word	0x00000900
        /*0c00*/ 	.word	0x000000ff
        /*0c04*/ 	.word	0x000168c0
        /*0c08*/ 	.short	0x0100
        /*0c0a*/ 	.byte	0x08
	.zero		1


	//   ....[20]....
        /*0c0c*/ 	.word	0x00000910
        /*0c10*/ 	.word	0x000000ff
        /*0c14*/ 	.word	0x000168b8
        /*0c18*/ 	.short	0x0100
        /*0c1a*/ 	.byte	0x08
	.zero		1


	//   ....[21]....
        /*0c1c*/ 	.word	0x00000920
        /*0c20*/ 	.word	0x000000ff
        /*0c24*/ 	.word	0x000168c8
        /*0c28*/ 	.short	0x0100
        /*0c2a*/ 	.byte	0x08
	.zero		1


	//   ....[22]....
        /*0c2c*/ 	.word	0x00002bb0
        /*0c30*/ 	.word	0x0000004e
        /*0c34*/ 	.word	0x00016890
        /*0c38*/ 	.short	0x010a
        /*0c3a*/ 	.byte	0x3f
	.zero		1


	//   ....[23]....
        /*0c3c*/ 	.word	0x00003db0
        /*0c40*/ 	.word	0x0000004e
        /*0c44*/ 	.word	0x00016890
        /*0c48*/ 	.short	0x010a
        /*0c4a*/ 	.byte	0x3f
	.zero		1


	//   ....[24]....
        /*0c4c*/ 	.word	0x00004ec0
        /*0c50*/ 	.word	0x0000004e
        /*0c54*/ 	.word	0x00016890
        /*0c58*/ 	.short	0x010a
        /*0c5a*/ 	.byte	0x3f
	.zero		1


	//   ....[25]....
        /*0c5c*/ 	.word	0x000050e0
        /*0c60*/ 	.word	0x0000000c
        /*0c64*/ 	.word	0x00000000
        /*0c68*/ 	.short	0x0101
        /*0c6a*/ 	.byte	0x3f
	.zero		1


	//   ....[26]....
        /*0c6c*/ 	.word	0x00005120
        /*0c70*/ 	.word	0x0000004e
        /*0c74*/ 	.word	0x000168b0
        /*0c78*/ 	.short	0x010a
        /*0c7a*/ 	.byte	0x3f
	.zero		1


	//   ....[27]....
        /*0c7c*/ 	.word	0x00005500
        /*0c80*/ 	.word	0x0000004e
        /*0c84*/ 	.word	0x00000000
        /*0c88*/ 	.short	0x0101
        /*0c8a*/ 	.byte	0x3f
	.zero		1


	//   ....[28]....
        /*0c8c*/ 	.word	0x00005ad0
        /*0c90*/ 	.word	0x00000002
        /*0c94*/ 	.word	0x00016800
        /*0c98*/ 	.short	0x010a
        /*0c9a*/ 	.byte	0x3f
	.zero		1


	//   ....[29]....
        /*0c9c*/ 	.word	0x00005b20
        /*0ca0*/ 	.word	0x00000002
        /*0ca4*/ 	.word	0x00016800
        /*0ca8*/ 	.short	0x010a
        /*0caa*/ 	.byte	0x3f
	.zero		1


	//   ....[30]....
        /*0cac*/ 	.word	0x00006630
        /*0cb0*/ 	.word	0x00000002
        /*0cb4*/ 	.word	0x00016800
        /*0cb8*/ 	.short	0x010a
        /*0cba*/ 	.byte	0x3f
	.zero		1


	//   ....[31]....
        /*0cbc*/ 	.word	0x00007b20
        /*0cc0*/ 	.word	0x00000002
        /*0cc4*/ 	.word	0x00016800
        /*0cc8*/ 	.short	0x010a
        /*0cca*/ 	.byte	0x3f
	.zero		1


	//   ....[32]....
        /*0ccc*/ 	.word	0x00008a10
        /*0cd0*/ 	.word	0x00000004
        /*0cd4*/ 	.word	0x00016830
        /*0cd8*/ 	.short	0x010a
        /*0cda*/ 	.byte	0x3f
	.zero		1


	//   ....[33]....
        /*0cdc*/ 	.word	0x00008a80
        /*0ce0*/ 	.word	0x00000004
        /*0ce4*/ 	.word	0x00016830
        /*0ce8*/ 	.short	0x010a
        /*0cea*/ 	.byte	0x3f
	.zero		1


	//   ....[34]....
        /*0cec*/ 	.word	0x0000a150
        /*0cf0*/ 	.word	0x00000004
        /*0cf4*/ 	.word	0x00000000
        /*0cf8*/ 	.short	0x0101
        /*0cfa*/ 	.byte	0x3f
	.zero		1


	//   ....[35]....
        /*0cfc*/ 	.word	0x0000ad60
        /*0d00*/ 	.word	0x00000000
        /*0d04*/ 	.word	0x00016830
        /*0d08*/ 	.short	0x010a
        /*0d0a*/ 	.byte	0x3f
	.zero		1


	//   ....[36]....
        /*0d0c*/ 	.word	0x0000adb0
        /*0d10*/ 	.word	0x00000000
        /*0d14*/ 	.word	0x00016830
        /*0d18*/ 	.short	0x010a
        /*0d1a*/ 	.byte	0x3f
	.zero		1


	//   ....[37]....
        /*0d1c*/ 	.word	0x0000b110
        /*0d20*/ 	.word	0x00000003
        /*0d24*/ 	.word	0x00016850
        /*0d28*/ 	.short	0x010a
        /*0d2a*/ 	.byte	0x3f
	.zero		1


	//   ....[38]....
        /*0d2c*/ 	.word	0x0000b150
        /*0d30*/ 	.word	0x00000003
        /*0d34*/ 	.word	0x00016850
        /*0d38*/ 	.short	0x010a
        /*0d3a*/ 	.byte	0x3f
	.zero		1


	//   ....[39]....
        /*0d3c*/ 	.word	0x0000cb40
        /*0d40*/ 	.word	0x0000001a
        /*0d44*/ 	.word	0x00000000
        /*0d48*/ 	.short	0x0101
        /*0d4a*/ 	.byte	0x3f
	.zero		1


	//   ....[40]....
        /*0d4c*/ 	.word	0x0000cb90
        /*0d50*/ 	.word	0x0000001a
        /*0d54*/ 	.word	0x00000000
        /*0d58*/ 	.short	0x0101
        /*0d5a*/ 	.byte	0x3f
	.zero		1


	//   ....[41]....
        /*0d5c*/ 	.word	0x0000d650
        /*0d60*/ 	.word	0x00000000
        /*0d64*/ 	.word	0x00016830
        /*0d68*/ 	.short	0x010a
        /*0d6a*/ 	.byte	0x3f
	.zero		1


	//   ....[42]....
        /*0d6c*/ 	.word	0x0000d6a0
        /*0d70*/ 	.word	0x00000000
        /*0d74*/ 	.word	0x00016830
        /*0d78*/ 	.short	0x010a
        /*0d7a*/ 	.byte	0x3f
	.zero		1


	//   ....[43]....
        /*0d7c*/ 	.word	0x0000da00
        /*0d80*/ 	.word	0x00000003
        /*0d84*/ 	.word	0x00016850
        /*0d88*/ 	.short	0x010a
        /*0d8a*/ 	.byte	0x3f
	.zero		1


	//   ....[44]....
        /*0d8c*/ 	.word	0x0000da40
        /*0d90*/ 	.word	0x00000003
        /*0d94*/ 	.word	0x00016850
        /*0d98*/ 	.short	0x010a
        /*0d9a*/ 	.byte	0x3f
	.zero		1


	//   ....[45]....
        /*0d9c*/ 	.word	0x0000eb50
        /*0da0*/ 	.word	0x0000002e
        /*0da4*/ 	.word	0x00000000
        /*0da8*/ 	.short	0x0101
        /*0daa*/ 	.byte	0x3f
	.zero		1


	//   ....[46]....
        /*0dac*/ 	.word	0x0000ec70
        /*0db0*/ 	.word	0x0000002f
        /*0db4*/ 	.word	0x00000000
        /*0db8*/ 	.short	0x0101
        /*0dba*/ 	.byte	0x3f
	.zero		1


	//   ....[47]....
        /*0dbc*/ 	.word	0x0000f4e0
        /*0dc0*/ 	.word	0x0000000d
        /*0dc4*/ 	.word	0x00016850
        /*0dc8*/ 	.short	0x010a
        /*0dca*/ 	.byte	0x3f
	.zero		1


	//   ....[48]....
        /*0dcc*/ 	.word	0x0000f550
        /*0dd0*/ 	.word	0x0000000d
        /*0dd4*/ 	.word	0x00016850
        /*0dd8*/ 	.short	0x010a
        /*0dda*/ 	.byte	0x3f
	.zero		1


	//   ....[49]....
        /*0ddc*/ 	.word	0x0000fb20
        /*0de0*/ 	.word	0x00000008
        /*0de4*/ 	.word	0x00000000
        /*0de8*/ 	.short	0x0101
        /*0dea*/ 	.byte	0x3f
	.zero		1


	//   ....[50]....
        /*0dec*/ 	.word	0x00010c20
        /*0df0*/ 	.word	0x00000000
        /*0df4*/ 	.word	0x00000000
        /*0df8*/ 	.short	0x0101
        /*0dfa*/ 	.byte	0x3f
	.zero		1


	//   ....[51]....
        /*0dfc*/ 	.word	0x00012c50
        /*0e00*/ 	.word	0x00000016
        /*0e04*/ 	.word	0x00016820
        /*0e08*/ 	.short	0x010a
        /*0e0a*/ 	.byte	0x3f
	.zero		1


	//   ....[52]....
        /*0e0c*/ 	.word	0x00012d10
        /*0e10*/ 	.word	0x00000005
        /*0e14*/ 	.word	0x000168a0
        /*0e18*/ 	.short	0x010a
        /*0e1a*/ 	.byte	0x3f
	.zero		1


	//   ....[53]....
        /*0e1c*/ 	.word	0x00012f50
        /*0e20*/ 	.word	0x00000005
        /*0e24*/ 	.word	0x000168c0
        /*0e28*/ 	.short	0x010a
        /*0e2a*/ 	.byte	0x3f
	.zero		1


	//   ....[54]....
        /*0e2c*/ 	.word	0x000132e0
        /*0e30*/ 	.word	0x00000005
        /*0e34*/ 	.word	0x000168a0
        /*0e38*/ 	.short	0x010a
        /*0e3a*/ 	.byte	0x3f
	.zero		1


	//   ....[55]....
        /*0e3c*/ 	.word	0x00013500
        /*0e40*/ 	.word	0x00000005
        /*0e44*/ 	.word	0x000168c0
        /*0e48*/ 	.short	0x010a
        /*0e4a*/ 	.byte	0x3f
	.zero		1


	//   ....[56]....
        /*0e4c*/ 	.word	0x00014120
        /*0e50*/ 	.word	0x00000000
        /*0e54*/ 	.word	0x00016840
        /*0e58*/ 	.short	0x010a
        /*0e5a*/ 	.byte	0x3f
	.zero		1


	//   ....[57]....
        /*0e5c*/ 	.word	0x00015210
        /*0e60*/ 	.word	0x00000016
        /*0e64*/ 	.word	0x00016800
        /*0e68*/ 	.short	0x0107
        /*0e6a*/ 	.byte	0x3f
	.zero		1


	//   ....[58]....
        /*0e6c*/ 	.word	0x00015310
        /*0e70*/ 	.word	0x00000016
        /*0e74*/ 	.word	0x00016800
        /*0e78*/ 	.short	0x0101
        /*0e7a*/ 	.byte	0x3f
	.zero		1


	//   ....[59]....
        /*0e7c*/ 	.word	0x00015330
        /*0e80*/ 	.word	0x00000016
        /*0e84*/ 	.word	0x00016820
        /*0e88*/ 	.short	0x010a
        /*0e8a*/ 	.byte	0x3f
	.zero		1


	//   ....[60]....
        /*0e8c*/ 	.word	0x00015640
        /*0e90*/ 	.word	0x00000002
        /*0e94*/ 	.word	0x00016840
        /*0e98*/ 	.short	0x010a
        /*0e9a*/ 	.byte	0x3f
	.zero		1


	//   ....[61]....
        /*0e9c*/ 	.word	0x000158c0
        /*0ea0*/ 	.word	0x00000003
        /*0ea4*/ 	.word	0x00000060
        /*0ea8*/ 	.short	0x010a
        /*0eaa*/ 	.byte	0x3f
	.zero		1


	//   ....[62]....
        /*0eac*/ 	.word	0x00015e00
        /*0eb0*/ 	.word	0x00000002
        /*0eb4*/ 	.word	0x00016840
        /*0eb8*/ 	.short	0x010a
        /*0eba*/ 	.byte	0x3f
	.zero		1


	//   ....[63]....
        /*0ebc*/ 	.word	0x00016080
        /*0ec0*/ 	.word	0x0000000a
        /*0ec4*/ 	.word	0x00000060
        /*0ec8*/ 	.short	0x010a
        /*0eca*/ 	.byte	0x3f
	.zero		1


	//   ....[64]....
        /*0ecc*/ 	.word	0x00016510
        /*0ed0*/ 	.word	0x00000002
        /*0ed4*/ 	.word	0x00016840
        /*0ed8*/ 	.short	0x010a
        /*0eda*/ 	.byte	0x3f
	.zero		1


	//   ....[65]....
        /*0edc*/ 	.word	0x000167a0
        /*0ee0*/ 	.word	0x00000007
        /*0ee4*/ 	.word	0x00000060
        /*0ee8*/ 	.short	0x010a
        /*0eea*/ 	.byte	0x3f
	.zero		1


	//   ....[66]....
        /*0eec*/ 	.word	0x00016be0
        /*0ef0*/ 	.word	0x00000003
        /*0ef4*/ 	.word	0x00016860
        /*0ef8*/ 	.short	0x010a
        /*0efa*/ 	.byte	0x3f
	.zero		1


	//   ....[67]....
        /*0efc*/ 	.word	0x00017b30
        /*0f00*/ 	.word	0x00000009
        /*0f04*/ 	.word	0x00016820
        /*0f08*/ 	.short	0x010a
        /*0f0a*/ 	.byte	0x3f
	.zero		1


	//   ....[68]....
        /*0f0c*/ 	.word	0x00017cc0
        /*0f10*/ 	.word	0x00000006
        /*0f14*/ 	.word	0x00000000
        /*0f18*/ 	.short	0x010a
        /*0f1a*/ 	.byte	0x3f
	.zero		1


	//   ....[69]....
        /*0f1c*/ 	.word	0x00017d30
        /*0f20*/ 	.word	0x00000007
        /*0f24*/ 	.word	0x00000000
        /*0f28*/ 	.short	0x010a
        /*0f2a*/ 	.byte	0x3f
	.zero		1


	//   ....[70]....
        /*0f2c*/ 	.word	0x00017d90
        /*0f30*/ 	.word	0x00000004
        /*0f34*/ 	.word	0x00000000
        /*0f38*/ 	.short	0x010a
        /*0f3a*/ 	.byte	0x3f
	.zero		1


	//   ....[71]....
        /*0f3c*/ 	.word	0x00017dc0
        /*0f40*/ 	.word	0x00000005
        /*0f44*/ 	.word	0x00000000
        /*0f48*/ 	.short	0x010a
        /*0f4a*/ 	.byte	0x3f
	.zero		1


	//   ....[72]....
        /*0f4c*/ 	.word	0x00017e20
        /*0f50*/ 	.word	0x0000004e
        /*0f54*/ 	.word	0x00016890
        /*0f58*/ 	.short	0x010a
        /*0f5a*/ 	.byte	0x3f
	.zero		1


	//   ....[73]....
        /*0f5c*/ 	.word	0x00017e70
        /*0f60*/ 	.word	0x0000004e
        /*0f64*/ 	.word	0x00016890
        /*0f68*/ 	.short	0x010a
        /*0f6a*/ 	.byte	0x3f
	.zero		1


	//   ....[74]....
        /*0f6c*/ 	.word	0x00017ec0
        /*0f70*/ 	.word	0x0000004e
        /*0f74*/ 	.word	0x00016890
        /*0f78*/ 	.short	0x010a
        /*0f7a*/ 	.byte	0x3f
	.zero		1


	//   ....[75]....
        /*0f7c*/ 	.word	0x00017f10
        /*0f80*/ 	.word	0x0000004e
        /*0f84*/ 	.word	0x000168b0
        /*0f88*/ 	.short	0x010a
        /*0f8a*/ 	.byte	0x3f
	.zero		1


	//   ....[76]....
        /*0f8c*/ 	.word	0x000183e0
        /*0f90*/ 	.word	0x00000002
        /*0f94*/ 	.word	0x00016800
        /*0f98*/ 	.short	0x010a
        /*0f9a*/ 	.byte	0x3f
	.zero		1


	//   ....[77]....
        /*0f9c*/ 	.word	0x000189e0
        /*0fa0*/ 	.word	0x00000002
        /*0fa4*/ 	.word	0x00016800
        /*0fa8*/ 	.short	0x010a
        /*0faa*/ 	.byte	0x3f
	.zero		1


	//   ....[78]....
        /*0fac*/ 	.word	0x00018a30
        /*0fb0*/ 	.word	0x00000004
        /*0fb4*/ 	.word	0x00016830
        /*0fb8*/ 	.short	0x010a
        /*0fba*/ 	.byte	0x3f
	.zero		1


	//   ....[79]....
        /*0fbc*/ 	.word	0x00018a80
        /*0fc0*/ 	.word	0x00000000
        /*0fc4*/ 	.word	0x00016830
        /*0fc8*/ 	.short	0x010a
        /*0fca*/ 	.byte	0x3f
	.zero		1


	//   ....[80]....
        /*0fcc*/ 	.word	0x00018ad0
        /*0fd0*/ 	.word	0x00000003
        /*0fd4*/ 	.word	0x00016850
        /*0fd8*/ 	.short	0x010a
        /*0fda*/ 	.byte	0x3f
	.zero		1


	//   ....[81]....
        /*0fdc*/ 	.word	0x00018b20
        /*0fe0*/ 	.word	0x00000000
        /*0fe4*/ 	.word	0x00016830
        /*0fe8*/ 	.short	0x010a
        /*0fea*/ 	.byte	0x3f
	.zero		1


	//   ....[82]....
        /*0fec*/ 	.word	0x00018b70
        /*0ff0*/ 	.word	0x00000003
        /*0ff4*/ 	.word	0x00016850
        /*0ff8*/ 	.short	0x010a
        /*0ffa*/ 	.byte	0x3f
	.zero		1


	//   ....[83]....
        /*0ffc*/ 	.word	0x00018bc0
        /*1000*/ 	.word	0x0000000d
        /*1004*/ 	.word	0x00016850
        /*1008*/ 	.short	0x010a
        /*100a*/ 	.byte	0x3f
	.zero		1


	//   ....[84]....
        /*100c*/ 	.word	0x00019160
        /*1010*/ 	.word	0x00000016
        /*1014*/ 	.word	0x00016820
        /*1018*/ 	.short	0x010a
        /*101a*/ 	.byte	0x3f
	.zero		1


	//   ....[85]....
        /*101c*/ 	.word	0x000191b0
        /*1020*/ 	.word	0x00000005
        /*1024*/ 	.word	0x000168a0
        /*1028*/ 	.short	0x010a
        /*102a*/ 	.byte	0x3f
	.zero		1


	//   ....[86]....
        /*102c*/ 	.word	0x00019200
        /*1030*/ 	.word	0x00000005
        /*1034*/ 	.word	0x000168c0
        /*1038*/ 	.short	0x010a
        /*103a*/ 	.byte	0x3f
	.zero		1


	//   ....[87]....
        /*103c*/ 	.word	0x00019250
        /*1040*/ 	.word	0x00000005
        /*1044*/ 	.word	0x000168a0
        /*1048*/ 	.short	0x010a
        /*104a*/ 	.byte	0x3f
	.zero		1


	//   ....[88]....
        /*104c*/ 	.word	0x000192a0
        /*1050*/ 	.word	0x00000005
        /*1054*/ 	.word	0x000168c0
        /*1058*/ 	.short	0x010a
        /*105a*/ 	.byte	0x3f
	.zero		1


	//   ....[89]....
        /*105c*/ 	.word	0x00019440
        /*1060*/ 	.word	0x00000000
        /*1064*/ 	.word	0x00016840
        /*1068*/ 	.short	0x010a
        /*106a*/ 	.byte	0x3f
	.zero		1


	//   ....[90]....
        /*106c*/ 	.word	0x0001a420
        /*1070*/ 	.word	0x00000016
        /*1074*/ 	.word	0x00016820
        /*1078*/ 	.short	0x010a
        /*107a*/ 	.byte	0x3f
	.zero		1


	//   ....[91]....
        /*107c*/ 	.word	0x0001a470
        /*1080*/ 	.word	0x00000002
        /*1084*/ 	.word	0x00016840
        /*1088*/ 	.short	0x010a
        /*108a*/ 	.byte	0x3f
	.zero		1


	//   ....[92]....
        /*108c*/ 	.word	0x0001a4c0
        /*1090*/ 	.word	0x00000003
        /*1094*/ 	.word	0x00000060
        /*1098*/ 	.short	0x010a
        /*109a*/ 	.byte	0x3f
	.zero		1


	//   ....[93]....
        /*109c*/ 	.word	0x0001a510
        /*10a0*/ 	.word	0x00000002
        /*10a4*/ 	.word	0x00016840
        /*10a8*/ 	.short	0x010a
        /*10aa*/ 	.byte	0x3f
	.zero		1


	//   ....[94]....
        /*10ac*/ 	.word	0x0001a560
        /*10b0*/ 	.word	0x0000000a
        /*10b4*/ 	.word	0x00000060
        /*10b8*/ 	.short	0x010a
        /*10ba*/ 	.byte	0x3f
	.zero		1


	//   ....[95]....
        /*10bc*/ 	.word	0x0001a5b0
        /*10c0*/ 	.word	0x00000002
        /*10c4*/ 	.word	0x00016840
        /*10c8*/ 	.short	0x010a
        /*10ca*/ 	.byte	0x3f
	.zero		1


	//   ....[96]....
        /*10cc*/ 	.word	0x0001a600
        /*10d0*/ 	.word	0x00000007
        /*10d4*/ 	.word	0x00000060
        /*10d8*/ 	.short	0x010a
        /*10da*/ 	.byte	0x3f
	.zero		1


	//   ....[97]....
        /*10dc*/ 	.word	0x0001a650
        /*10e0*/ 	.word	0x00000003
        /*10e4*/ 	.word	0x00016860
        /*10e8*/ 	.short	0x010a
        /*10ea*/ 	.byte	0x3f
	.zero		1


	//   ....[98]....
        /*10ec*/ 	.word	0x0001afd0
        /*10f0*/ 	.word	0x00000009
        /*10f4*/ 	.word	0x00016820
        /*10f8*/ 	.short	0x010a
        /*10fa*/ 	.byte	0x3f
	.zero		1


	//   ....[99]....
        /*10fc*/ 	.word	0x0001b170
        /*1100*/ 	.word	0x00000006
        /*1104*/ 	.word	0x00000000
        /*1108*/ 	.short	0x010a
        /*110a*/ 	.byte	0x3f
	.zero		1


	//   ....[100]....
        /*110c*/ 	.word	0x0001b1c0
        /*1110*/ 	.word	0x00000007
        /*1114*/ 	.word	0x00000000
        /*1118*/ 	.short	0x010a
        /*111a*/ 	.byte	0x3f
	.zero		1


	//   ....[101]....
        /*111c*/ 	.word	0x0001b210
        /*1120*/ 	.word	0x00000004
        /*1124*/ 	.word	0x00000000
        /*1128*/ 	.short	0x010a
        /*112a*/ 	.byte	0x3f
	.zero		1


	//----- nvinfo : EIATTR_NUM_MBARRIERS
	.align		4
.L_1733:
        /*112c*/ 	.byte	0x03, 0x38
        /*112e*/ 	.short	0x0016


	//----- nvinfo : EIATTR_EXIT_INSTR_OFFSETS
	.align		4
        /*1130*/ 	.byte	0x04, 0x1c
        /*1132*/ 	.short	(.L_1735 - .L_1734)


	//   ....[0]....
.L_1734:
        /*1134*/ 	.word	0x00017e10


	//----- nvinfo : EIATTR_MAX_THREADS
	.align		4
.L_1735:
        /*1138*/ 	.byte	0x04, 0x05
        /*113a*/ 	.short	(.L_1737 - .L_1736)
.L_1736:
        /*113c*/ 	.word	0x00000200
        /*1140*/ 	.word	0x00000001
        /*1144*/ 	.word	0x00000001


	//----- nvinfo : EIATTR_CRS_STACK_SIZE
	.align		4
.L_1737:
        /*1148*/ 	.byte	0x04, 0x1e
        /*114a*/ 	.short	(.L_1739 - .L_1738)
.L_1738:
        /*114c*/ 	.word	0x00000000


	//----- nvinfo : EIATTR_CBANK_PARAM_SIZE
	.align		4
.L_1739:
        /*1150*/ 	.byte	0x03, 0x19
        /*1152*/ 	.short	0x0af0


	//----- nvinfo : EIATTR_PARAM_CBANK
	.align		4
        /*1154*/ 	.byte	0x04, 0x0a
        /*1156*/ 	.short	(.L_1741 - .L_1740)
	.align		4
.L_1740:
        /*1158*/ 	.word	index@(.nv.constant0._ZN7cutlass13device_kernelIN5flash11enable_sm90INS1_16FlashAttnFwdSm90INS1_25CollectiveMainloopFwdSm90ILi2EN4cute5tupleIJNS5_1CILi1EEES8_S8_EEENS6_IJNS7_ILi192EEENS7_ILi128EEENS7_ILi64EEEEEELi64ENS_6half_tEfNS_4arch4Sm90ELb1ELb0ELb0ELb1ELb0ELb1ELb0ELb1ELb1ELb1ELb0ELb0EEENS1_21CollectiveEpilogueFwdINS6_IJSA_SC_SB_EEES9_SE_SG_Li384ELb1ELb1ELb0ELb0EEENS1_36VarlenDynamicPersistentTileSchedulerILi192ELi128ELi384ELi128ELb0ELb1ELb1ELb1ELb1ELb1EEEEEEEEEvNT_6ParamsE)
        /*115c*/ 	.short	0x0210
        /*115e*/ 	.short	0x0af0


	//----- nvinfo : EIATTR_SW_WAR
	.align		4
.L_1741:
        /*1160*/ 	.byte	0x04, 0x36
        /*1162*/ 	.short	(.L_1743 - .L_1742)
.L_1742:
        /*1164*/ 	.word	0x00000008
.L_1743:


//--------------------- .nv.callgraph             --------------------------
	.section	.nv.callgraph,"",@"SHT_CUDA_CALLGRAPH"
	.align	4
	.sectionentsize	8
	.align		4
        /*0000*/ 	.word	0x00000000
	.align		4
        /*0004*/ 	.word	0xffffffff
	.align		4
        /*0008*/ 	.word	index@(_ZN7cutlass13device_kernelIN5flash11enable_sm90INS1_16FlashAttnFwdSm90INS1_25CollectiveMainloopFwdSm90ILi2EN4cute5tupleIJNS5_1CILi1EEES8_S8_EEENS6_IJNS7_ILi128EEENS7_ILi80EEENS7_ILi256EEEEEELi256ENS_6half_tEfNS_4arch4Sm90ELb0ELb0ELb0ELb0ELb0ELb0ELb0ELb1ELb1ELb1ELb0ELb0EEENS1_21CollectiveEpilogueFwdINS6_IJSA_SC_SB_EEES9_SE_SG_Li256ELb0ELb1ELb0ELb0EEENS1_29StaticPersistentTileSchedulerILb0EEEEEEEEEvNT_6ParamsE)
	.align		4
        /*000c*/ 	.word	index@(__assertfail)
	.align		4
        /*0010*/ 	.word	index@(_ZN7cutlass13device_kernelIN5flash11enable_sm90INS1_16FlashAttnFwdSm90INS1_25CollectiveMainloopFwdSm90ILi2EN4cute5tupleIJNS5_1CILi2EEENS7_ILi1EEES9_EEENS6_IJNS7_ILi128EEENS7_ILi80EEENS7_ILi256EEEEEELi256ENS_6half_tEfNS_4arch4Sm90ELb0ELb0ELb0ELb0ELb0ELb0ELb0ELb1ELb1ELb1ELb0ELb0EEENS1_21CollectiveEpilogueFwdINS6_IJSB_SD_SC_EEESA_SF_SH_Li256ELb0ELb1ELb0ELb0EEENS1_29StaticPersistentTileSchedulerILb0EEEEEEEEEvNT_6ParamsE)
	.align		4
        /*0014*/ 	.word	index@(__assertfail)
	.align		4
        /*0018*/ 	.word	index@(_ZN7cutlass13device_kernelIN5flash11enable_sm90INS1_16FlashAttnFwdSm90INS1_25CollectiveMainloopFwdSm90ILi2EN4cute5tupleIJNS5_1CILi1EEES8_S8_EEENS6_IJNS7_ILi128EEENS7_ILi80EEENS7_ILi256EEEEEELi256ENS_6half_tEfNS_4arch4Sm90ELb0ELb0ELb0ELb1ELb0ELb0ELb0ELb1ELb1ELb1ELb0ELb0EEENS1_21CollectiveEpilogueFwdINS6_IJSA_SC_SB_EEES9_SE_SG_Li256ELb1ELb1ELb0ELb0EEENS1_36VarlenDynamicPersistentTileSchedulerILi128ELi80ELi256ELi128ELb0ELb1ELb1ELb0ELb1ELb1EEEEEEEEEvNT_6ParamsE)
	.align		4
        /*001c*/ 	.word	index@(__assertfail)
	.align		4
        /*0020*/ 	.word	index@(_ZN7cutlass13device_kernelIN5flash11enable_sm90INS1_16FlashAttnFwdSm90INS1_25CollectiveMainloopFwdSm90ILi2EN4cute5tupleIJNS5_1CILi1EEES8_S8_EEENS6_IJNS7_ILi128EEENS7_ILi80EEENS7_ILi256EEEEEELi256ENS_6half_tEfNS_4arch4Sm90ELb0ELb0ELb0ELb1ELb0ELb1ELb0ELb1ELb1ELb1ELb0ELb0EEENS1_21CollectiveEpilogueFwdINS6_IJSA_SC_SB_EEES9_SE_SG_Li256ELb1ELb1ELb0ELb0EEENS1_36VarlenDynamicPersistentTileSchedulerILi128ELi80ELi256ELi128ELb0ELb1ELb1ELb0ELb1ELb1EEEEEEEEEvNT_6ParamsE)
	.align		4
        /*0024*/ 	.word	index@(__assertfail)
	.align		4
        /*0028*/ 	.word	index@(_ZN7cutlass13device_kernelIN5flash11enable_sm90INS1_16FlashAttnFwdSm90INS1_25CollectiveMainloopFwdSm90ILi2EN4cute5tupleIJNS5_1CILi1EEES8_S8_EEENS6_IJNS7_ILi128EEENS7_ILi64EEENS7_ILi256EEEEEELi256ENS_6half_tEfNS_4arch4Sm90ELb0ELb1ELb0ELb0ELb0ELb0ELb0ELb1ELb1ELb1ELb0ELb0EEENS1_21CollectiveEpilogueFwdINS6_IJSA_SC_SB_EEES9_SE_SG_Li256ELb0ELb1ELb0ELb0EEENS1_30DynamicPersistentTileSchedulerILi256ELi128ELb0ELb1ELb1EEEEEEEEEvNT_6ParamsE)
	.align		4
        /*002c*/ 	.word	index@(__assertfail)
	.align		4
        /*0030*/ 	.word	index@(_ZN7cutlass13device_kernelIN5flash11enable_sm90INS1_16FlashAttnFwdSm90INS1_25CollectiveMainloopFwdSm90ILi2EN4cute5tupleIJNS5_1CILi1EEES8_S8_EEENS6_IJNS7_ILi128EEENS7_ILi64EEENS7_ILi256EEEEEELi256ENS_6half_tEfNS_4arch4Sm90ELb0ELb1ELb0ELb1ELb0ELb0ELb0ELb1ELb1ELb1ELb0ELb0EEENS1_21CollectiveEpilogueFwdINS6_IJSA_SC_SB_EEES9_SE_SG_Li256ELb1ELb1ELb0ELb0EEENS1_36VarlenDynamicPersistentTileSchedulerILi128ELi64ELi256ELi128ELb0ELb1ELb1ELb1ELb0ELb1EEEEEEEEEvNT_6ParamsE)
	.align		4
        /*0034*/ 	.word	index@(__assertfail)
	.align		4
        /*0038*/ 	.word	index@(_ZN7cutlass13device_kernelIN5flash11enable_sm90INS1_16FlashAttnFwdSm90INS1_25CollectiveMainloopFwdSm90ILi2EN4cute5tupleIJNS5_1CILi1EEES8_S8_EEENS6_IJNS7_ILi128EEENS7_ILi64EEENS7_ILi256EEEEEELi256ENS_6half_tEfNS_4arch4Sm90ELb0ELb1ELb0ELb1ELb0ELb1ELb0ELb1ELb1ELb1ELb0ELb0EEENS1_21CollectiveEpilogueFwdINS6_IJSA_SC_SB_EEES9_SE_SG_Li256ELb1ELb1ELb0ELb0EEENS1_36VarlenDynamicPersistentTileSchedulerILi128ELi64ELi256ELi128ELb0ELb1ELb1ELb1ELb0ELb1EEEEEEEEEvNT_6ParamsE)
	.align		4
        /*003c*/ 	.word	index@(__assertfail)
	.align		4
        /*0040*/ 	.word	index@(_ZN7cutlass13device_kernelIN5flash11enable_sm90INS1_16FlashAttnFwdSm90INS1_25CollectiveMainloopFwdSm90ILi2EN4cute5tupleIJNS5_1CILi1EEES8_S8_EEENS6_IJNS7_ILi128EEENS7_ILi80EEENS7_ILi256EEEEEELi256ENS_6half_tEfNS_4arch4Sm90ELb1ELb0ELb0ELb0ELb0ELb0ELb0ELb1ELb1ELb1ELb0ELb0EEENS1_21CollectiveEpilogueFwdINS6_IJSA_SC_SB_EEES9_SE_SG_Li256ELb0ELb1ELb0ELb0EEENS1_30DynamicPersistentTileSchedulerILi256ELi128ELb0ELb1ELb1EEEEEEEEEvNT_6ParamsE)
	.align		4
        /*0044*/ 	.word	index@(__assertfail)
	.align		4
        /*0048*/ 	.word	index@(_ZN7cutlass13device_kernelIN5flash11enable_sm90INS1_16FlashAttnFwdSm90INS1_25CollectiveMainloopFwdSm90ILi2EN4cute5tupleIJNS5_1CILi1EEES8_S8_EEENS6_IJNS7_ILi128EEENS7_ILi80EEENS7_ILi256EEEEEELi256ENS_6half_tEfNS_4arch4Sm90ELb1ELb0ELb0ELb1ELb0ELb0ELb0ELb1ELb1ELb1ELb0ELb0EEENS1_21CollectiveEpilogueFwdINS6_IJSA_SC_SB_EEES9_SE_SG_Li256ELb1ELb1ELb0ELb0EEENS1_36VarlenDynamicPersistentTileSchedulerILi128ELi80ELi256ELi128ELb0ELb1ELb1ELb1ELb1ELb1EEEEEEEEEvNT_6ParamsE)
	.align		4
        /*004c*/ 	.word	index@(__assertfail)
	.align		4
        /*0050*/ 	.word	index@(_ZN7cutlass13device_kernelIN5flash11enable_sm90INS1_16FlashAttnFwdSm90INS1_25CollectiveMainloopFwdSm90ILi2EN4cute5tupleIJNS5_1CILi1EEES8_S8_EEENS6_IJNS7_ILi128EEENS7_ILi80EEENS7_ILi256EEEEEELi256ENS_6half_tEfNS_4arch4Sm90ELb1ELb0ELb0ELb1ELb0ELb1ELb0ELb1ELb1ELb1ELb0ELb0EEENS1_21CollectiveEpilogueFwdINS6_IJSA_SC_SB_EEES9_SE_SG_Li256ELb1ELb1ELb0ELb0EEENS1_36VarlenDynamicPersistentTileSchedulerILi128ELi80ELi256ELi128ELb0ELb1ELb1ELb1ELb1ELb1EEEEEEEEEvNT_6ParamsE)
	.align		4
        /*0054*/ 	.word	index@(__assertfail)
	.align		4
        /*0058*/ 	.word	index@(_ZN7cutlass13device_kernelIN5flash11enable_sm90INS1_16FlashAttnFwdSm90INS1_25CollectiveMainloopFwdSm90ILi2EN4cute5tupleIJNS5_1CILi1EEES8_S8_EEENS6_IJNS7_ILi128EEENS7_ILi112EEENS7_ILi192EEEEEELi192ENS_6half_tEfNS_4arch4Sm90ELb0ELb0ELb0ELb0ELb0ELb0ELb0ELb1ELb1ELb1ELb0ELb0EEENS1_21CollectiveEpilogueFwdINS6_IJSA_SC_SB_EEES9_SE_SG_Li256ELb0ELb1ELb0ELb0EEENS1_29StaticPersistentTileSchedulerILb0EEEEEEEEEvNT_6ParamsE)
	.align		4
        /*005c*/ 	.word	index@(__assertfail)
	.align		4
        /*0060*/ 	.word	index@(_ZN7cutlass13device_kernelIN5flash11enable_sm90INS1_16FlashAttnFwdSm90INS1_25CollectiveMainloopFwdSm90ILi2EN4cute5tupleIJNS5_1CILi2EEENS7_ILi1EEES9_EEENS6_IJNS7_ILi128EEENS7_ILi112EEENS7_ILi192EEEEEELi192ENS_6half_tEfNS_4arch4Sm90ELb0ELb0ELb0ELb0ELb0ELb0ELb0ELb1ELb1ELb1ELb0ELb0EEENS1_21CollectiveEpilogueFwdINS6_IJSB_SD_SC_EEESA_SF_SH_Li256ELb0ELb1ELb0ELb0EEENS1_29StaticPersistentTileSchedulerILb0EEEEEEEEEvNT_6ParamsE)
	.align		4
        /*0064*/ 	.word	index@(__assertfail)
	.align		4
        /*0068*/ 	.word	index@(_ZN7cutlass13device_kernelIN5flash11enable_sm90INS1_16FlashAttnFwdSm90INS1_25CollectiveMainloopFwdSm90ILi2EN4cute5tupleIJNS5_1CILi1EEES8_S8_EEENS6_IJNS7_ILi128EEENS7_ILi112EEENS7_ILi192EEEEEELi192ENS_6half_tEfNS_4arch4Sm90ELb0ELb0ELb0ELb1ELb0ELb0ELb0ELb1ELb1ELb1ELb0ELb0EEENS1_21CollectiveEpilogueFwdINS6_IJSA_SC_SB_EEES9_SE_SG_Li256ELb1ELb1ELb0ELb0EEENS1_36VarlenDynamicPersistentTileSchedulerILi128ELi112ELi256ELi128ELb0ELb1ELb1ELb0ELb1ELb1EEEEEEEEEvNT_6ParamsE)
	.align		4
        /*006c*/ 	.word	index@(__assertfail)
	.align		4
        /*0070*/ 	.word	index@(_ZN7cutlass13device_kernelIN5flash11enable_sm90INS1_16FlashAttnFwdSm90INS1_25CollectiveMainloopFwdSm90ILi2EN4cute5tupleIJNS5_1CILi1EEES8_S8_EEENS6_IJNS7_ILi128EEENS7_ILi112EEENS7_ILi192EEEEEELi192ENS_6half_tEfNS_4arch4Sm90ELb0ELb0ELb0ELb1ELb0ELb1ELb0ELb1ELb1ELb1ELb0ELb0EEENS1_21CollectiveEpilogueFwdINS6_IJSA_SC_SB_EEES9_SE_SG_Li256ELb1ELb1ELb0ELb0EEENS1_36VarlenDynamicPersistentTileSchedulerILi128ELi112ELi256ELi128ELb0ELb1ELb1ELb0ELb1ELb1EEEEEEEEEvNT_6ParamsE)
	.align		4
        /*0074*/ 	.word	index@(__assertfail)
	.align		4
        /*0078*/ 	.word	index@(_ZN7cutlass13device_kernelIN5flash11enable_sm90INS1_16FlashAttnFwdSm90INS1_25CollectiveMainloopFwdSm90ILi2EN4cute5tupleIJNS5_1CILi1EEES8_S8_EEENS6_IJNS7_ILi128EEENS7_ILi96EEENS7_ILi192EEEEEELi192ENS_6half_tEfNS_4arch4Sm90ELb0ELb1ELb0ELb0ELb0ELb0ELb0ELb1ELb1ELb1ELb0ELb0EEENS1_21CollectiveEpilogueFwdINS6_IJSA_SC_SB_EEES9_SE_SG_Li256ELb0ELb1ELb0ELb0EEENS1_30DynamicPersistentTileSchedulerILi256ELi128ELb0ELb1ELb1EEEEEEEEEvNT_6ParamsE)
	.align		4
        /*007c*/ 	.word	index@(__assertfail)
	.align		4
        /*0080*/ 	.word	index@(_ZN7cutlass13device_kernelIN5flash11enable_sm90INS1_16FlashAttnFwdSm90INS1_25CollectiveMainloopFwdSm90ILi2EN4cute5tupleIJNS5_1CILi1EEES8_S8_EEENS6_IJNS7_ILi128EEENS7_ILi96EEENS7_ILi192EEEEEELi192ENS_6half_tEfNS_4arch4Sm90ELb0ELb1ELb0ELb1ELb0ELb0ELb0ELb1ELb1ELb1ELb0ELb0EEENS1_21CollectiveEpilogueFwdINS6_IJSA_SC_SB_EEES9_SE_SG_Li256ELb1ELb1ELb0ELb0EEENS1_36VarlenDynamicPersistentTileSchedulerILi128ELi96ELi256ELi128ELb0ELb1ELb1ELb1ELb0ELb1EEEEEEEEEvNT_6ParamsE)
	.align		4
        /*0084*/ 	.word	index@(__assertfail)
	.align		4
        /*0088*/ 	.word	index@(_ZN7cutlass13device_kernelIN5flash11enable_sm90INS1_16FlashAttnFwdSm90INS1_25CollectiveMainloopFwdSm90ILi2EN4cute5tupleIJNS5_1CILi1EEES8_S8_EEENS6_IJNS7_ILi128EEENS7_ILi96EEENS7_ILi192EEEEEELi192ENS_6half_tEfNS_4arch4Sm90ELb0ELb1ELb0ELb1ELb0ELb1ELb0ELb1ELb1ELb1ELb0ELb0EEENS1_21CollectiveEpilogueFwdINS6_IJSA_SC_SB_EEES9_SE_SG_Li256ELb1ELb1ELb0ELb0EEENS1_36VarlenDynamicPersistentTileSchedulerILi128ELi96ELi256ELi128ELb0ELb1ELb1ELb1ELb0ELb1EEEEEEEEEvNT_6ParamsE)
	.align		4
        /*008c*/ 	.word	index@(__assertfail)
	.align		4
        /*0090*/ 	.word	index@(_ZN7cutlass13device_kernelIN5flash11enable_sm90INS1_16FlashAttnFwdSm90INS1_25CollectiveMainloopFwdSm90ILi2EN4cute5tupleIJNS5_1CILi1EEES8_S8_EEENS6_IJNS7_ILi128EEENS7_ILi112EEENS7_ILi192EEEEEELi192ENS_6half_tEfNS_4arch4Sm90ELb1ELb0ELb0ELb0ELb0ELb0ELb0ELb1ELb1ELb1ELb0ELb0EEENS1_21CollectiveEpilogueFwdINS6_IJSA_SC_SB_EEES9_SE_SG_Li256ELb0ELb1ELb0ELb0EEENS1_30DynamicPersistentTileSchedulerILi256ELi128ELb0ELb1ELb1EEEEEEEEEvNT_6ParamsE)
	.align		4
        /*0094*/ 	.word	index@(__assertfail)
	.align		4
        /*0098*/ 	.word	index@(_ZN7cutlass13device_kernelIN5flash11enable_sm90INS1_16FlashAttnFwdSm90INS1_25CollectiveMainloopFwdSm90ILi2EN4cute5tupleIJNS5_1CILi1EEES8_S8_EEENS6_IJNS7_ILi128EEENS7_ILi112EEENS7_ILi192EEEEEELi192ENS_6half_tEfNS_4arch4Sm90ELb1ELb0ELb0ELb1ELb0ELb0ELb0ELb1ELb1ELb1ELb0ELb0EEENS1_21CollectiveEpilogueFwdINS6_IJSA_SC_SB_EEES9_SE_SG_Li256ELb1ELb1ELb0ELb0EEENS1_36VarlenDynamicPersistentTileSchedulerILi128ELi112ELi256ELi128ELb0ELb1ELb1ELb1ELb1ELb1EEEEEEEEEvNT_6ParamsE)
	.align		4
        /*009c*/ 	.word	index@(__assertfail)
	.align		4
        /*00a0*/ 	.word	index@(_ZN7cutlass13device_kernelIN5flash11enable_sm90INS1_16FlashAttnFwdSm90INS1_25CollectiveMainloopFwdSm90ILi2EN4cute5tupleIJNS5_1CILi1EEES8_S8_EEENS6_IJNS7_ILi128EEENS7_ILi112EEENS7_ILi192EEEEEELi192ENS_6half_tEfNS_4arch4Sm90ELb1ELb0ELb0ELb1ELb0ELb1ELb0ELb1ELb1ELb1ELb0ELb0EEENS1_21CollectiveEpilogueFwdINS6_IJSA_SC_SB_EEES9_SE_SG_Li256ELb1ELb1ELb0ELb0EEENS1_36VarlenDynamicPersistentTileSchedulerILi128ELi112ELi256ELi128ELb0ELb1ELb1ELb1ELb1ELb1EEEEEEEEEvNT_6ParamsE)
	.align		4
        /*00a4*/ 	.word	index@(__assertfail)
	.align		4
        /*00a8*/ 	.word	index@(_ZN7cutlass13device_kernelIN5flash11enable_sm90INS1_16FlashAttnFwdSm90INS1_25CollectiveMainloopFwdSm90ILi2EN4cute5tupleIJNS5_1CILi1EEES8_S8_EEENS6_IJNS7_ILi128EEENS7_ILi176EEESA_EEELi128ENS_6half_tEfNS_4arch4Sm90ELb0ELb0ELb0ELb0ELb0ELb0ELb0ELb1ELb1ELb1ELb0ELb0EEENS1_21CollectiveEpilogueFwdINS6_IJSA_SA_SB_EEES9_SD_SF_Li256ELb0ELb1ELb0ELb0EEENS1_29StaticPersistentTileSchedulerILb0EEEEEEEEEvNT_6ParamsE)
	.align		4
        /*00ac*/ 	.word	index@(__assertfail)
	.align		4
        /*00b0*/ 	.word	index@(_ZN7cutlass13device_kernelIN5flash11enable_sm90INS1_16FlashAttnFwdSm90INS1_25CollectiveMainloopFwdSm90ILi2EN4cute5tupleIJNS5_1CILi2EEENS7_ILi1EEES9_EEENS6_IJNS7_ILi128EEENS7_ILi176EEESB_EEELi128ENS_6half_tEfNS_4arch4Sm90ELb0ELb0ELb0ELb0ELb0ELb0ELb0ELb1ELb1ELb1ELb0ELb0EEENS1_21CollectiveEpilogueFwdINS6_IJSB_SB_SC_EEESA_SE_SG_Li256ELb0ELb1ELb0ELb0EEENS1_29StaticPersistentTileSchedulerILb0EEEEEEEEEvNT_6ParamsE)
	.align		4
        /*00b4*/ 	.word	index@(__assertfail)
	.align		4
        /*00b8*/ 	.word	index@(_ZN7cutlass13device_kernelIN5flash11enable_sm90INS1_16FlashAttnFwdSm90INS1_25CollectiveMainloopFwdSm90ILi2EN4cute5tupleIJNS5_1CILi1EEES8_S8_EEENS6_IJNS7_ILi128EEENS7_ILi176EEESA_EEELi128ENS_6half_tEfNS_4arch4Sm90ELb0ELb0ELb0ELb1ELb0ELb0ELb0ELb1ELb1ELb1ELb0ELb0EEENS1_21CollectiveEpilogueFwdINS6_IJSA_SA_SB_EEES9_SD_SF_Li256ELb1ELb1ELb0ELb0EEENS1_36VarlenDynamicPersistentTileSchedulerILi128ELi176ELi256ELi128ELb0ELb1ELb1ELb0ELb1ELb1EEEEEEEEEvNT_6ParamsE)
	.align		4
        /*00bc*/ 	.word	index@(__assertfail)
	.align		4
        /*00c0*/ 	.word	index@(_ZN7cutlass13device_kernelIN5flash11enable_sm90INS1_16FlashAttnFwdSm90INS1_25CollectiveMainloopFwdSm90ILi2EN4cute5tupleIJNS5_1CILi1EEES8_S8_EEENS6_IJNS7_ILi128EEENS7_ILi176EEESA_EEELi128ENS_6half_tEfNS_4arch4Sm90ELb0ELb0ELb0ELb1ELb0ELb1ELb0ELb1ELb1ELb1ELb0ELb0EEENS1_21CollectiveEpilogueFwdINS6_IJSA_SA_SB_EEES9_SD_SF_Li256ELb1ELb1ELb0ELb0EEENS1_36VarlenDynamicPersistentTileSchedulerILi128ELi176ELi256ELi128ELb0ELb1ELb1ELb0ELb1ELb1EEEEEEEEEvNT_6ParamsE)
	.align		4
        /*00c4*/ 	.word	index@(__assertfail)
	.align		4
        /*00c8*/ 	.word	index@(_ZN7cutlass13device_kernelIN5flash11enable_sm90INS1_16FlashAttnFwdSm90INS1_25CollectiveMainloopFwdSm90ILi2EN4cute5tupleIJNS5_1CILi1EEES8_S8_EEENS6_IJNS7_ILi128EEESA_SA_EEELi128ENS_6half_tEfNS_4arch4Sm90ELb0ELb1ELb0ELb0ELb0ELb0ELb0ELb1ELb1ELb1ELb0ELb0EEENS1_21CollectiveEpilogueFwdISB_S9_SC_SE_Li256ELb0ELb1ELb0ELb0EEENS1_30DynamicPersistentTileSchedulerILi256ELi128ELb0ELb1ELb1EEEEEEEEEvNT_6ParamsE)
	.align		4
        /*00cc*/ 	.word	index@(__assertfail)
	.align		4
        /*00d0*/ 	.word	index@(_ZN7cutlass13device_kernelIN5flash11enable_sm90INS1_16FlashAttnFwdSm90INS1_25CollectiveMainloopFwdSm90ILi2EN4cute5tupleIJNS5_1CILi1EEES8_S8_EEENS6_IJNS7_ILi128EEESA_SA_EEELi128ENS_6half_tEfNS_4arch4Sm90ELb0ELb1ELb0ELb1ELb0ELb0ELb0ELb1ELb1ELb1ELb0ELb0EEENS1_21CollectiveEpilogueFwdISB_S9_SC_SE_Li256ELb1ELb1ELb0ELb0EEENS1_36VarlenDynamicPersistentTileSchedulerILi128ELi128ELi256ELi128ELb0ELb1ELb1ELb1ELb0ELb1EEEEEEEEEvNT_6ParamsE)
	.align		4
        /*00d4*/ 	.word	index@(__assertfail)
	.align		4
        /*00d8*/ 	.word	index@(_ZN7cutlass13device_kernelIN5flash11enable_sm90INS1_16FlashAttnFwdSm90INS1_25CollectiveMainloopFwdSm90ILi2EN4cute5tupleIJNS5_1CILi1EEES8_S8_EEENS6_IJNS7_ILi128EEESA_SA_EEELi128ENS_6half_tEfNS_4arch4Sm90ELb0ELb1ELb0ELb1ELb0ELb1ELb0ELb1ELb1ELb1ELb0ELb0EEENS1_21CollectiveEpilogueFwdISB_S9_SC_SE_Li256ELb1ELb1ELb0ELb0EEENS1_36VarlenDynamicPersistentTileSchedulerILi128ELi128ELi256ELi128ELb0ELb1ELb1ELb1ELb0ELb1EEEEEEEEEvNT_6ParamsE)
	.align		4
        /*00dc*/ 	.word	index@(__assertfail)
	.align		4
        /*00e0*/ 	.word	index@(_ZN7cutlass13device_kernelIN5flash11enable_sm90INS1_16FlashAttnFwdSm90INS1_25CollectiveMainloopFwdSm90ILi2EN4cute5tupleIJNS5_1CILi1EEES8_S8_EEENS6_IJNS7_ILi128EEESA_SA_EEELi128ENS_6half_tEfNS_4arch4Sm90ELb1ELb0ELb0ELb0ELb0ELb0ELb0ELb1ELb1ELb1ELb0ELb0EEENS1_21CollectiveEpilogueFwdISB_S9_SC_SE_Li256ELb0ELb1ELb0ELb0EEENS1_30DynamicPersistentTileSchedulerILi256ELi128ELb0ELb1ELb1EEEEEEEEEvNT_6ParamsE)
	.align		4
        /*00e4*/ 	.word	index@(__assertfail)
	.align		4
        /*00e8*/ 	.word	index@(_ZN7cutlass13device_kernelIN5flash11enable_sm90INS1_16FlashAttnFwdSm90INS1_25CollectiveMainloopFwdSm90ILi2EN4cute5tupleIJNS5_1CILi1EEES8_S8_EEENS6_IJNS7_ILi128EEESA_SA_EEELi128ENS_6half_tEfNS_4arch4Sm90ELb1ELb0ELb0ELb1ELb0ELb0ELb0ELb1ELb1ELb1ELb0ELb0EEENS1_21CollectiveEpilogueFwdISB_S9_SC_SE_Li256ELb1ELb1ELb0ELb0EEENS1_36VarlenDynamicPersistentTileSchedulerILi128ELi128ELi256ELi128ELb0ELb1ELb1ELb1ELb1ELb1EEEEEEEEEvNT_6ParamsE)
	.align		4
        /*00ec*/ 	.word	index@(__assertfail)
	.align		4
        /*00f0*/ 	.word	index@(_ZN7cutlass13device_kernelIN5flash11enable_sm90INS1_16FlashAttnFwdSm90INS1_25CollectiveMainloopFwdSm90ILi2EN4cute5tupleIJNS5_1CILi1EEES8_S8_EEENS6_IJNS7_ILi128EEESA_SA_EEELi128ENS_6half_tEfNS_4arch4Sm90ELb1ELb0ELb0ELb1ELb0ELb1ELb0ELb1ELb1ELb1ELb0ELb0EEENS1_21CollectiveEpilogueFwdISB_S9_SC_SE_Li256ELb1ELb1ELb0ELb0EEENS1_36VarlenDynamicPersistentTileSchedulerILi128ELi128ELi256ELi128ELb0ELb1ELb1ELb1ELb1ELb1EEEEEEEEEvNT_6ParamsE)
	.align		4
        /*00f4*/ 	.word	index@(__assertfail)
	.align		4
        /*00f8*/ 	.word	index@(_ZN7cutlass13device_kernelIN5flash11enable_sm90INS1_16FlashAttnFwdSm90INS1_25CollectiveMainloopFwdSm90ILi2EN4cute5tupleIJNS5_1CILi1EEES8_S8_EEENS6_IJNS7_ILi192EEENS7_ILi144EEENS7_ILi96EEEEEELi96ENS_6half_tEfNS_4arch4Sm90ELb0ELb0ELb0ELb0ELb0ELb0ELb0ELb0ELb1ELb1ELb0ELb0EEENS1_21CollectiveEpilogueFwdINS6_IJSA_SC_SB_EEES9_SE_SG_Li384ELb0ELb1ELb0ELb0EEENS1_29StaticPersistentTileSchedulerILb0EEEEEEEEEvNT_6ParamsE)
	.align		4
        /*00fc*/ 	.word	index@(__assertfail)
	.align		4
        /*0100*/ 	.word	index@(_ZN7cutlass13device_kernelIN5flash11enable_sm90INS1_16FlashAttnFwdSm90INS1_25CollectiveMainloopFwdSm90ILi2EN4cute5tupleIJNS5_1CILi1EEES8_S8_EEENS6_IJNS7_ILi192EEENS7_ILi144EEENS7_ILi96EEEEEELi96ENS_6half_tEfNS_4arch4Sm90ELb0ELb0ELb0ELb1ELb0ELb0ELb0ELb0ELb1ELb1ELb0ELb0EEENS1_21CollectiveEpilogueFwdINS6_IJSA_SC_SB_EEES9_SE_SG_Li384ELb1ELb1ELb0ELb0EEENS1_36VarlenDynamicPersistentTileSchedulerILi192ELi144ELi384ELi128ELb0ELb1ELb1ELb0ELb1ELb1EEEEEEEEEvNT_6ParamsE)
	.align		4
        /*0104*/ 	.word	index@(__assertfail)
	.align		4
        /*0108*/ 	.word	index@(_ZN7cutlass13device_kernelIN5flash11enable_sm90INS1_16FlashAttnFwdSm90INS1_25CollectiveMainloopFwdSm90ILi2EN4cute5tupleIJNS5_1CILi1EEES8_S8_EEENS6_IJNS7_ILi192EEENS7_ILi144EEENS7_ILi96EEEEEELi96ENS_6half_tEfNS_4arch4Sm90ELb0ELb0ELb0ELb1ELb0ELb1ELb0ELb0ELb1ELb1ELb0ELb0EEENS1_21CollectiveEpilogueFwdINS6_IJSA_SC_SB_EEES9_SE_SG_Li384ELb1ELb1ELb0ELb0EEENS1_36VarlenDynamicPersistentTileSchedulerILi192ELi144ELi384ELi128ELb0ELb1ELb1ELb0ELb1ELb1EEEEEEEEEvNT_6ParamsE)
	.align		4
        /*010c*/ 	.word	index@(__assertfail)
	.align		4
        /*0110*/ 	.word	index@(_ZN7cutlass13device_kernelIN5flash11enable_sm90INS1_16FlashAttnFwdSm90INS1_25CollectiveMainloopFwdSm90ILi2EN4cute5tupleIJNS5_1CILi1EEES8_S8_EEENS6_IJNS7_ILi192EEENS7_ILi128EEENS7_ILi96EEEEEELi96ENS_6half_tEfNS_4arch4Sm90ELb0ELb1ELb0ELb0ELb0ELb0ELb0ELb0ELb1ELb1ELb0ELb0EEENS1_21CollectiveEpilogueFwdINS6_IJSA_SC_SB_EEES9_SE_SG_Li384ELb0ELb1ELb0ELb0EEENS1_30DynamicPersistentTileSchedulerILi384ELi128ELb0ELb1ELb1EEEEEEEEEvNT_6ParamsE)
	.align		4
        /*0114*/ 	.word	index@(__assertfail)
	.align		4
        /*0118*/ 	.word	index@(_ZN7cutlass13device_kernelIN5flash11enable_sm90INS1_16FlashAttnFwdSm90INS1_25CollectiveMainloopFwdSm90ILi2EN4cute5tupleIJNS5_1CILi1EEES8_S8_EEENS6_IJNS7_ILi192EEENS7_ILi128EEENS7_ILi96EEEEEELi96ENS_6half_tEfNS_4arch4Sm90ELb0ELb1ELb0ELb1ELb0ELb0ELb0ELb0ELb1ELb1ELb0ELb0EEENS1_21CollectiveEpilogueFwdINS6_IJSA_SC_SB_EEES9_SE_SG_Li384ELb1ELb1ELb0ELb0EEENS1_36VarlenDynamicPersistentTileSchedulerILi192ELi128ELi384ELi128ELb0ELb1ELb1ELb1ELb0ELb1EEEEEEEEEvNT_6ParamsE)
	.align		4
        /*011c*/ 	.word	index@(__assertfail)
	.align		4
        /*0120*/ 	.word	index@(_ZN7cutlass13device_kernelIN5flash11enable_sm90INS1_16FlashAttnFwdSm90INS1_25CollectiveMainloopFwdSm90ILi2EN4cute5tupleIJNS5_1CILi1EEES8_S8_EEENS6_IJNS7_ILi192EEENS7_ILi128EEENS7_ILi96EEEEEELi96ENS_6half_tEfNS_4arch4Sm90ELb0ELb1ELb0ELb1ELb0ELb1ELb0ELb0ELb1ELb1ELb0ELb0EEENS1_21CollectiveEpilogueFwdINS6_IJSA_SC_SB_EEES9_SE_SG_Li384ELb1ELb1ELb0ELb0EEENS1_36VarlenDynamicPersistentTileSchedulerILi192ELi128ELi384ELi128ELb0ELb1ELb1ELb1ELb0ELb1EEEEEEEEEvNT_6ParamsE)
	.align		4
        /*0124*/ 	.word	index@(__assertfail)
	.align		4
        /*0128*/ 	.word	index@(_ZN7cutlass13device_kernelIN5flash11enable_sm90INS1_16FlashAttnFwdSm90INS1_25CollectiveMainloopFwdSm90ILi2EN4cute5tupleIJNS5_1CILi1EEES8_S8_EEENS6_IJNS7_ILi192EEENS7_ILi144EEENS7_ILi96EEEEEELi96ENS_6half_tEfNS_4arch4Sm90ELb1ELb0ELb0ELb0ELb0ELb0ELb0ELb0ELb1ELb1ELb0ELb0EEENS1_21CollectiveEpilogueFwdINS6_IJSA_SC_SB_EEES9_SE_SG_Li384ELb0ELb1ELb0ELb0EEENS1_30DynamicPersistentTileSchedulerILi384ELi128ELb0ELb1ELb1EEEEEEEEEvNT_6ParamsE)
	.align		4
        /*012c*/ 	.word	index@(__assertfail)
	.align		4
        /*0130*/ 	.word	index@(_ZN7cutlass13device_kernelIN5flash11enable_sm90INS1_16FlashAttnFwdSm90INS1_25CollectiveMainloopFwdSm90ILi2EN4cute5tupleIJNS5_1CILi1EEES8_S8_EEENS6_IJNS7_ILi192EEENS7_ILi144EEENS7_ILi96EEEEEELi96ENS_6half_tEfNS_4arch4Sm90ELb1ELb0ELb0ELb1ELb0ELb0ELb0ELb0ELb1ELb1ELb0ELb0EEENS1_21CollectiveEpilogueFwdINS6_IJSA_SC_SB_EEES9_SE_SG_Li384ELb1ELb1ELb0ELb0EEENS1_36VarlenDynamicPersistentTileSchedulerILi192ELi144ELi384ELi128ELb0ELb1ELb1ELb1ELb1ELb1EEEEEEEEEvNT_6ParamsE)
	.align		4
        /*0134*/ 	.word	index@(__assertfail)
	.align		4
        /*0138*/ 	.word	index@(_ZN7cutlass13device_kernelIN5flash11enable_sm90INS1_16FlashAttnFwdSm90INS1_25CollectiveMainloopFwdSm90ILi2EN4cute5tupleIJNS5_1CILi1EEES8_S8_EEENS6_IJNS7_ILi192EEENS7_ILi144EEENS7_ILi96EEEEEELi96ENS_6half_tEfNS_4arch4Sm90ELb1ELb0ELb0ELb1ELb0ELb1ELb0ELb0ELb1ELb1ELb0ELb0EEENS1_21CollectiveEpilogueFwdINS6_IJSA_SC_SB_EEES9_SE_SG_Li384ELb1ELb1ELb0ELb0EEENS1_36VarlenDynamicPersistentTileSchedulerILi192ELi144ELi384ELi128ELb0ELb1ELb1ELb1ELb1ELb1EEEEEEEEEvNT_6ParamsE)
	.align		4
        /*013c*/ 	.word	index@(__assertfail)
	.align		4
        /*0140*/ 	.word	index@(_ZN7cutlass13device_kernelIN5flash11enable_sm90INS1_16FlashAttnFwdSm90INS1_25CollectiveMainloopFwdSm90ILi2EN4cute5tupleIJNS5_1CILi1EEES8_S8_EEENS6_IJNS7_ILi192EEESA_NS7_ILi64EEEEEELi64ENS_6half_tEfNS_4arch4Sm90ELb0ELb0ELb0ELb0ELb0ELb0ELb0ELb0ELb1ELb1ELb0ELb0EEENS1_21CollectiveEpilogueFwdINS6_IJSA_SB_SA_EEES9_SD_SF_Li384ELb0ELb1ELb0ELb0EEENS1_29StaticPersistentTileSchedulerILb0EEEEEEEEEvNT_6ParamsE)
	.align		4
        /*0144*/ 	.word	index@(__assertfail)
	.align		4
        /*0148*/ 	.word	index@(_ZN7cutlass13device_kernelIN5flash11enable_sm90INS1_16FlashAttnFwdSm90INS1_25CollectiveMainloopFwdSm90ILi2EN4cute5tupleIJNS5_1CILi1EEES8_S8_EEENS6_IJNS7_ILi192EEESA_NS7_ILi64EEEEEELi64ENS_6half_tEfNS_4arch4Sm90ELb0ELb0ELb0ELb1ELb0ELb0ELb0ELb0ELb1ELb1ELb0ELb0EEENS1_21CollectiveEpilogueFwdINS6_IJSA_SB_SA_EEES9_SD_SF_Li384ELb1ELb1ELb0ELb0EEENS1_36VarlenDynamicPersistentTileSchedulerILi192ELi192ELi384ELi128ELb0ELb1ELb1ELb0ELb1ELb1EEEEEEEEEvNT_6ParamsE)
	.align		4
        /*014c*/ 	.word	index@(__assertfail)
	.align		4
        /*0150*/ 	.word	index@(_ZN7cutlass13device_kernelIN5flash11enable_sm90INS1_16FlashAttnFwdSm90INS1_25CollectiveMainloopFwdSm90ILi2EN4cute5tupleIJNS5_1CILi1EEES8_S8_EEENS6_IJNS7_ILi192EEESA_NS7_ILi64EEEEEELi64ENS_6half_tEfNS_4arch4Sm90ELb0ELb0ELb0ELb1ELb0ELb1ELb0ELb0ELb1ELb1ELb0ELb0EEENS1_21CollectiveEpilogueFwdINS6_IJSA_SB_SA_EEES9_SD_SF_Li384ELb1ELb1ELb0ELb0EEENS1_36VarlenDynamicPersistentTileSchedulerILi192ELi192ELi384ELi128ELb0ELb1ELb1ELb0ELb1ELb1EEEEEEEEEvNT_6ParamsE)
	.align		4
        /*0154*/ 	.word	index@(__assertfail)
	.align		4
        /*0158*/ 	.word	index@(_ZN7cutlass13device_kernelIN5flash11enable_sm90INS1_16FlashAttnFwdSm90INS1_25CollectiveMainloopFwdSm90ILi2EN4cute5tupleIJNS5_1CILi1EEES8_S8_EEENS6_IJNS7_ILi192EEENS7_ILi128EEENS7_ILi64EEEEEELi64ENS_6half_tEfNS_4arch4Sm90ELb0ELb1ELb0ELb0ELb0ELb0ELb0ELb1ELb1ELb1ELb0ELb0EEENS1_21CollectiveEpilogueFwdINS6_IJSA_SC_SB_EEES9_SE_SG_Li384ELb0ELb1ELb0ELb0EEENS1_30DynamicPersistentTileSchedulerILi384ELi128ELb0ELb1ELb1EEEEEEEEEvNT_6ParamsE)
	.align		4
        /*015c*/ 	.word	index@(__assertfail)
	.align		4
        /*0160*/ 	.word	index@(_ZN7cutlass13device_kernelIN5flash11enable_sm90INS1_16FlashAttnFwdSm90INS1_25CollectiveMainloopFwdSm90ILi2EN4cute5tupleIJNS5_1CILi1EEES8_S8_EEENS6_IJNS7_ILi192EEENS7_ILi128EEENS7_ILi64EEEEEELi64ENS_6half_tEfNS_4arch4Sm90ELb0ELb1ELb0ELb1ELb0ELb0ELb0ELb1ELb1ELb1ELb0ELb0EEENS1_21CollectiveEpilogueFwdINS6_IJSA_SC_SB_EEES9_SE_SG_Li384ELb1ELb1ELb0ELb0EEENS1_36VarlenDynamicPersistentTileSchedulerILi192ELi128ELi384ELi128ELb0ELb1ELb1ELb1ELb0ELb1EEEEEEEEEvNT_6ParamsE)
	.align		4
        /*0164*/ 	.word	index@(__assertfail)
	.align		4
        /*0168*/ 	.word	index@(_ZN7cutlass13device_kernelIN5flash11enable_sm90INS1_16FlashAttnFwdSm90INS1_25CollectiveMainloopFwdSm90ILi2EN4cute5tupleIJNS5_1CILi1EEES8_S8_EEENS6_IJNS7_ILi192EEENS7_ILi128EEENS7_ILi64EEEEEELi64ENS_6half_tEfNS_4arch4Sm90ELb0ELb1ELb0ELb1ELb0ELb1ELb0ELb1ELb1ELb1ELb0ELb0EEENS1_21CollectiveEpilogueFwdINS6_IJSA_SC_SB_EEES9_SE_SG_Li384ELb1ELb1ELb0ELb0EEENS1_36VarlenDynamicPersistentTileSchedulerILi192ELi128ELi384ELi128ELb0ELb1ELb1ELb1ELb0ELb1EEEEEEEEEvNT_6ParamsE)
	.align		4
        /*016c*/ 	.word	index@(__assertfail)
	.align		4
        /*0170*/ 	.word	index@(_ZN7cutlass13device_kernelIN5flash11enable_sm90INS1_16FlashAttnFwdSm90INS1_25CollectiveMainloopFwdSm90ILi2EN4cute5tupleIJNS5_1CILi1EEES8_S8_EEENS6_IJNS7_ILi192EEENS7_ILi128EEENS7_ILi64EEEEEELi64ENS_6half_tEfNS_4arch4Sm90ELb1ELb0ELb0ELb0ELb0ELb0ELb0ELb1ELb1ELb1ELb0ELb0EEENS1_21CollectiveEpilogueFwdINS6_IJSA_SC_SB_EEES9_SE_SG_Li384ELb0ELb1ELb0ELb0EEENS1_30DynamicPersistentTileSchedulerILi384ELi128ELb0ELb1ELb1EEEEEEEEEvNT_6ParamsE)
	.align		4
        /*0174*/ 	.word	index@(__assertfail)
	.align		4
        /*0178*/ 	.word	index@(_ZN7cutlass13device_kernelIN5flash11enable_sm90INS1_16FlashAttnFwdSm90INS1_25CollectiveMainloopFwdSm90ILi2EN4cute5tupleIJNS5_1CILi1EEES8_S8_EEENS6_IJNS7_ILi192EEENS7_ILi128EEENS7_ILi64EEEEEELi64ENS_6half_tEfNS_4arch4Sm90ELb1ELb0ELb0ELb1ELb0ELb0ELb0ELb1ELb1ELb1ELb0ELb0EEENS1_21CollectiveEpilogueFwdINS6_IJSA_SC_SB_EEES9_SE_SG_Li384ELb1ELb1ELb0ELb0EEENS1_36VarlenDynamicPersistentTileSchedulerILi192ELi128ELi384ELi128ELb0ELb1ELb1ELb1ELb1ELb1EEEEEEEEEvNT_6ParamsE)
	.align		4
        /*017c*/ 	.word	index@(__assertfail)
	.align		4
        /*0180*/ 	.word	index@(_ZN7cutlass13device_kernelIN5flash11enable_sm90INS1_16FlashAttnFwdSm90INS1_25CollectiveMainloopFwdSm90ILi2EN4cute5tupleIJNS5_1CILi1EEES8_S8_EEENS6_IJNS7_ILi192EEENS7_ILi128EEENS7_ILi64EEEEEELi64ENS_6half_tEfNS_4arch4Sm90ELb1ELb0ELb0ELb1ELb0ELb1ELb0ELb1ELb1ELb1ELb0ELb0EEENS1_21CollectiveEpilogueFwdINS6_IJSA_SC_SB_EEES9_SE_SG_Li384ELb1ELb1ELb0ELb0EEENS1_36VarlenDynamicPersistentTileSchedulerILi192ELi128ELi384ELi128ELb0ELb1ELb1ELb1ELb1ELb1EEEEEEEEEvNT_6ParamsE)
	.align		4
        /*0184*/ 	.word	index@(__assertfail)
	.align		4
        /*0188*/ 	.word	0x00000000
	.align		4
        /*018c*/ 	.word	0xfffffffe
	.align		4
        /*0190*/ 	.word	0x00000000
	.align		4
        /*0194*/ 	.word	0xfffffffd
	.align		4
        /*0198*/ 	.word	0x00000000
	.align		4
        /*019c*/ 	.word	0xfffffffc


//--------------------- .nv.constant4             --------------------------
	.section	.nv.constant4,"a",@progbits
	.align	8
	.align		8
.nv.constant4:
        /*0000*/ 	.dword	__assertfail
	.align		8
        /*0008*/ 	.dword	__unnamed_1
	.align		8
        /*0010*/ 	.dword	__unnamed_2
	.align		8
        /*0018*/ 	.dword	__unnamed_3
	.align		8
        /*0020*/ 	.dword	__unnamed_4
	.align		8
        /*0028*/ 	.dword	__unnamed_5
	.align		8
        /*0030*/ 	.dword	__unnamed_6
	.align		8
        /*0038*/ 	.dword	__unnamed_7
	.align		8
        /*0040*/ 	.dword	__unnamed_8
	.align		8
        /*0048*/ 	.dword	__unnamed_9
	.align		8
        /*0050*/ 	.dword	__unnamed_10
	.align		8
        /*0058*/ 	.dword	__unnamed_11
	.align		8
        /*0060*/ 	.dword	__unnamed_12
	.align		8
        /*0068*/ 	.dword	__unnamed_13
	.align		8
        /*0070*/ 	.dword	__unnamed_14
	.align		8
        /*0078*/ 	.dword	__unnamed_15
	.align		8
        /*0080*/ 	.dword	__unnamed_16
	.align		8
        /*0088*/ 	.dword	__unnamed_17
	.align		8
        /*0090*/ 	.dword	__unnamed_18
	.align		8
        /*0098*/ 	.dword	__unnamed_19
	.align		8
        /*00a0*/ 	.dword	__unnamed_20
	.align		8
        /*00a8*/ 	.dword	__unnamed_21
	.align		8
        /*00b0*/ 	.dword	__unnamed_22
	.align		8
        /*00b8*/ 	.dword	__unnamed_23
	.align		8
        /*00c0*/ 	.dword	__unnamed_24
	.align		8
        /*00c8*/ 	.dword	__unnamed_25
	.align		8
        /*00d0*/ 	.dword	__unnamed_26
	.align		8
        /*00d8*/ 	.dword	__unnamed_27
	.align		8
        /*00e0*/ 	.dword	__unnamed_28
	.align		8
        /*00e8*/ 	.dword	__unnamed_29
	.align		8
        /*00f0*/ 	.dword	__unnamed_30
	.align		8
        /*00f8*/ 	.dword	__unnamed_31
	.align		8
        /*0100*/ 	.dword	__unnamed_32
	.align		8
        /*0108*/ 	.dword	__unnamed_33
	.align		8
        /*0110*/ 	.dword	__unnamed_34
	.align		8
        /*0118*/ 	.dword	__unnamed_35
	.align		8
        /*0120*/ 	.dword	__unnamed_36
	.align		8
        /*0128*/ 	.dword	__unnamed_37
	.align		8
        /*0130*/ 	.dword	__unnamed_38
	.align		8
        /*0138*/ 	.dword	__unnamed_39
	.align		8
        /*0140*/ 	.dword	__unnamed_40
	.align		8
        /*0148*/ 	.dword	__unnamed_41
	.align		8
        /*0150*/ 	.dword	__unnamed_42
	.align		8
        /*0158*/ 	.dword	__unnamed_43
	.align		8
        /*0160*/ 	.dword	_ZN74_INTERNAL_f4c5edc3_38_flash_fwd_hdimall_fp16_packgqa_sm90_cu_61719c98_47054cuda3std3__45__cpo5beginE
	.align		8
        /*0168*/ 	.dword	_ZN74_INTERNAL_f4c5edc3_38_flash_fwd_hdimall_fp16_packgqa_sm90_cu_61719c98_47054cuda3std3__45__cpo3endE
	.align		8
        /*0170*/ 	.dword	_ZN74_INTERNAL_f4c5edc3_38_flash_fwd_hdimall_fp16_packgqa_sm90_cu_61719c98_47054cuda3std3__45__cpo6cbeginE
	.align		8
        /*0178*/ 	.dword	_ZN74_INTERNAL_f4c5edc3_38_flash_fwd_hdimall_fp16_packgqa_sm90_cu_61719c98_47054cuda3std3__45__cpo4cendE
	.align		8
        /*0180*/ 	.dword	_ZN74_INTERNAL_f4c5edc3_38_flash_fwd_hdimall_fp16_packgqa_sm90_cu_61719c98_47054cuda3std3__476_GLOBAL__N__f4c5edc3_38_flash_fwd_hdimall_fp16_packgqa_sm90_cu_61719c98_47056ignoreE
	.align		8
        /*0188*/ 	.dword	_ZN74_INTERNAL_f4c5edc3_38_flash_fwd_hdimall_fp16_packgqa_sm90_cu_61719c98_47054cuda3std3__419piecewise_constructE
	.align		8
        /*0190*/ 	.dword	_ZN74_INTERNAL_f4c5edc3_38_flash_fwd_hdimall_fp16_packgqa_sm90_cu_61719c98_47054cuda3std3__48in_placeE
	.align		8
        /*0198*/ 	.dword	_ZN74_INTERNAL_f4c5edc3_38_flash_fwd_hdimall_fp16_packgqa_sm90_cu_61719c98_47054cuda3std6ranges3__45__cpo4swapE
	.align		8
        /*01a0*/ 	.dword	_ZN74_INTERNAL_f4c5edc3_38_flash_fwd_hdimall_fp16_packgqa_sm90_cu_61719c98_47054cuda3std6ranges3__45__cpo9iter_moveE
	.align		8
        /*01a8*/ 	.dword	_ZN74_INTERNAL_f4c5edc3_38_flash_fwd_hdimall_fp16_packgqa_sm90_cu_61719c98_47054cute7productE
	.align		8
        /*01b0*/ 	.dword	_ZN74_INTERNAL_f4c5edc3_38_flash_fwd_hdimall_fp16_packgqa_sm90_cu_61719c98_47054cute1_E
	.align		8
        /*01b8*/ 	.dword	$str$23
	.align		8
        /*01c0*/ 	.dword	$str$24


//--------------------- .text._ZN7cutlass13device_kernelIN5flash11enable_sm90INS1_16FlashAttnFwdSm90INS1_25CollectiveMainloopFwdSm90ILi2EN4cute5tupleIJNS5_1CILi1EEES8_S8_EEENS6_IJNS7_ILi128EEENS7_ILi80EEENS7_ILi256EEEEEELi256ENS_6half_tEfNS_4arch4Sm90ELb0ELb0ELb0ELb0ELb0ELb0ELb0ELb1ELb1ELb1ELb0ELb0EEENS1_21CollectiveEpilogueFwdINS6_IJSA_SC_SB_EEES9_SE_SG_Li256ELb0ELb1ELb0ELb0EEENS1_29StaticPersistentTileSchedulerILb0EEEEEEEEEvNT_6ParamsE --------------------------
	.section	.text._ZN7cutlass13device_kernelIN5flash11enable_sm90INS1_16FlashAttnFwdSm90INS1_25CollectiveMainloopFwdSm90ILi2EN4cute5tupleIJNS5_1CILi1EEES8_S8_EEENS6_IJNS7_ILi128EEENS7_ILi80EEENS7_ILi256EEEEEELi256ENS_6half_tEfNS_4arch4Sm90ELb0ELb0ELb0ELb0ELb0ELb0ELb0ELb1ELb1ELb1ELb0ELb0EEENS1_21CollectiveEpilogueFwdINS6_IJSA_SC_SB_EEES9_SE_SG_Li256ELb0ELb1ELb0ELb0EEENS1_29StaticPersistentTileSchedulerILb0EEEEEEEEEvNT_6ParamsE,"ax",@progbits
	.align	128
.text._ZN7cutlass13device_kernelIN5flash11enable_sm90INS1_16FlashAttnFwdSm90INS1_25CollectiveMainloopFwdSm90ILi2EN4cute5tupleIJNS5_1CILi1EEES8_S8_EEENS6_IJNS7_ILi128EEENS7_ILi80EEENS7_ILi256EEEEEELi256ENS_6half_tEfNS_4arch4Sm90ELb0ELb0ELb0ELb0ELb0ELb0ELb0ELb1ELb1ELb1ELb0ELb0EEENS1_21CollectiveEpilogueFwdINS6_IJSA_SC_SB_EEES9_SE_SG_Li256ELb0ELb1ELb0ELb0EEENS1_29StaticPersistentTileSchedulerILb0EEEEEEEEEvNT_6ParamsE:
        .type           _ZN7cutlass13device_kernelIN5flash11enable_sm90INS1_16FlashAttnFwdSm90INS1_25CollectiveMainloopFwdSm90ILi2EN4cute5tupleIJNS5_1CILi1EEES8_S8_EEENS6_IJNS7_ILi128EEENS7_ILi80EEENS7_ILi256EEEEEELi256ENS_6half_tEfNS_4arch4Sm90ELb0ELb0ELb0ELb0ELb0ELb0ELb0ELb1ELb1ELb1ELb0ELb0EEENS1_21CollectiveEpilogueFwdINS6_IJSA_SC_SB_EEES9_SE_SG_Li256ELb0ELb1ELb0ELb0EEENS1_29StaticPersistentTileSchedulerILb0EEEEEEEEEvNT_6ParamsE,@function
        .size           _ZN7cutlass13device_kernelIN5flash11enable_sm90INS1_16FlashAttnFwdSm90INS1_25CollectiveMainloopFwdSm90ILi2EN4cute5tupleIJNS5_1CILi1EEES8_S8_EEENS6_IJNS7_ILi128EEENS7_ILi80EEENS7_ILi256EEEEEELi256ENS_6half_tEfNS_4arch4Sm90ELb0ELb0ELb0ELb0ELb0ELb0ELb0ELb1ELb1ELb1ELb0ELb0EEENS1_21CollectiveEpilogueFwdINS6_IJSA_SC_SB_EEES9_SE_SG_Li256ELb0ELb1ELb0ELb0EEENS1_29StaticPersistentTileSchedulerILb0EEEEEEEEEvNT_6ParamsE,(.L_x_15293 - _ZN7cutlass13device_kernelIN5flash11enable_sm90INS1_16FlashAttnFwdSm90INS1_25CollectiveMainloopFwdSm90ILi2EN4cute5tupleIJNS5_1CILi1EEES8_S8_EEENS6_IJNS7_ILi128EEENS7_ILi80EEENS7_ILi256EEEEEELi256ENS_6half_tEfNS_4arch4Sm90ELb0ELb0ELb0ELb0ELb0ELb0ELb0ELb1ELb1ELb1ELb0ELb0EEENS1_21CollectiveEpilogueFwdINS6_IJSA_SC_SB_EEES9_SE_SG_Li256ELb0ELb1ELb0ELb0EEENS1_29StaticPersistentTileSchedulerILb0EEEEEEEEEvNT_6ParamsE)
        .other          _ZN7cutlass13device_kernelIN5flash11enable_sm90INS1_16FlashAttnFwdSm90INS1_25CollectiveMainloopFwdSm90ILi2EN4cute5tupleIJNS5_1CILi1EEES8_S8_EEENS6_IJNS7_ILi128EEENS7_ILi80EEENS7_ILi256EEEEEELi256ENS_6half_tEfNS_4arch4Sm90ELb0ELb0ELb0ELb0ELb0ELb0ELb0ELb1ELb1ELb1ELb0ELb0EEENS1_21CollectiveEpilogueFwdINS6_IJSA_SC_SB_EEES9_SE_SG_Li256ELb0ELb1ELb0ELb0EEENS1_29StaticPersistentTileSchedulerILb0EEEEEEEEEvNT_6ParamsE,@"STO_CUDA_ENTRY STV_DEFAULT"
_ZN7cutlass13device_kernelIN5flash11enable_sm90INS1_16FlashAttnFwdSm90INS1_25CollectiveMainloopFwdSm90ILi2EN4cute5tupleIJNS5_1CILi1EEES8_S8_EEENS6_IJNS7_ILi128EEENS7_ILi80EEENS7_ILi256EEEEEELi256ENS_6half_tEfNS_4arch4Sm90ELb0ELb0ELb0ELb0ELb0ELb0ELb0ELb1ELb1ELb1ELb0ELb0EEENS1_21CollectiveEpilogueFwdINS6_IJSA_SC_SB_EEES9_SE_SG_Li256ELb0ELb1ELb0ELb0EEENS1_29StaticPersistentTileSchedulerILb0EEEEEEEEEvNT_6ParamsE:
[----:B------:R-:W0:Y:S02]  /*0000*/  LDC R1, c[0x0][0x28] ;  /* 0x00000a00ff017b82 */ /* 0x000e240000000800 */
[----:B0-----:R-:W-:Y:S01]  /*0010*/  VIADD R1, R1, 0xffffffc8 ;  /* 0xffffffc801017836 */ /* 0x001fe20000000000 */
[----:B------:R-:W0:Y:S01]  /*0020*/  S2R R0, SR_TID.X ;  /* 0x0000000000007919 */ /* 0x000e220000002100 */
[----:B------:R-:W-:Y:S01]  /*0030*/  ELECT P0, URZ, PT ;  /* 0x00000000003f782f */ /* 0x000fe20003800000 */
[----:B------:R-:W-:Y:S01]  /*0040*/  BSSY B0, `(.L_x_0) ;  /* 0x000000e000007945 */ /* 0x000fe20003800000 */
[----:B0-----:R-:W-:-:S05]  /*0050*/  SHF.R.U32.HI R2, RZ, 0x5, R0 ;  /* 0x00000005ff027819 */ /* 0x001fca0000011600 */
[----:B------:R-:W0:Y:S02]  /*0060*/  SHFL.IDX PT, R3, R2, RZ, 0x1f ;  /* 0x00001fff02037589 */ /* 0x000e2400000e0000 */
[----:B0-----:R-:W-:Y:S02]  /*0070*/  ISETP.EQ.AND P0, PT, R3, RZ, P0 ;  /* 0x000000ff0300720c */ /* 0x001fe40000702270 */
[----:B------:R-:W-:-:S11]  /*0080*/  SHF.R.U32.HI R3, RZ, 0x7, R0 ;  /* 0x00000007ff037819 */ /* 0x000fd60000011600 */
[----:B------:R-:W-:Y:S05]  /*0090*/  @!P0 BRA `(.L_x_1) ;  /* 0x0000000000208947 */ /* 0x000fea0003800000 */
[----:B------:R-:W-:Y:S02]  /*00a0*/  ULDC.64 UR4, c[0x0][0x198] ;  /* 0x0000660000047ab9 */ /* 0x000fe40000000a00 */
[----:B------:R-:W-:Y:S02]  /*00b0*/  UIADD3 UR6, UP0, UR4, 0x370, URZ ;  /* 0x0000037004067890 */ /* 0x000fe4000ff1e03f */
[----:B------:R-:W-:Y:S02]  /*00c0*/  UIADD3 UR4, UP1, UR4, 0x470, URZ ;  /* 0x0000047004047890 */ /* 0x000fe4000ff3e03f */
[----:B------:R-:W-:Y:S02]  /*00d0*/  UIADD3.X UR7, URZ, UR5, URZ, UP0, !UPT ;  /* 0x000000053f077290 */ /* 0x000fe400087fe43f */
[----:B------:R-:W-:-:S07]  /*00e0*/  UIADD3.X UR5, URZ, UR5, URZ, UP1, !UPT ;  /* 0x000000053f057290 */ /* 0x000fce0008ffe43f */
[----:B------:R0:W-:Y:S02]  /*00f0*/  UTMACCTL.PF [UR6] ;  /* 0x00000000060079b9 */ /* 0x0001e40008040000 */
[----:B------:R0:W-:Y:S02]  /*0100*/  UTMACCTL.PF [UR4] ;  /* 0x00000000040079b9 */ /* 0x0001e40008040000 */
[----:B0-----:R-:W-:Y:S01]  /*0110*/  NOP ;  /* 0x0000000000007918 */ /* 0x001fe20000000000 */
.L_x_1:
[----:B------:R-:W-:Y:S05]  /*0120*/  BSYNC B0 ;  /* 0x0000000000007941 */ /* 0x000fea0003800000 */
.L_x_0:
[----:B------:R-:W-:Y:S01]  /*0130*/  VOTEU.ANY UP0, P0 ;  /* 0x00000000003f7886 */ /* 0x000fe20000000100 */
[----:B------:R-:W0:Y:S01]  /*0140*/  SHFL.IDX PT, R3, R3, RZ, 0x1f ;  /* 0x00001fff03037589 */ /* 0x000e2200000e0000 */
[----:B------:R-:W-:Y:S01]  /*0150*/  UMOV UR4, 0x80 ;  /* 0x0000008000047882 */ /* 0x000fe20000000000 */
[----:B------:R-:W-:Y:S01]  /*0160*/  UMOV UR7, 0x100 ;  /* 0x0000010000077882 */ /* 0x000fe20000000000 */
[----:B------:R-:W-:Y:S01]  /*0170*/  VOTEU.ANY UP1, P0 ;  /* 0x00000000003f7886 */ /* 0x000fe20000020100 */
[----:B------:R-:W1:Y:S01]  /*0180*/  @UP0 S2UR UR8, SR_CgaCtaId ;  /* 0x00000000000809c3 */ /* 0x000e620000008800 */
[----:B------:R-:W2:Y:S01]  /*0190*/  SHFL.IDX PT, R4, R2, RZ, 0x1f ;  /* 0x00001fff02047589 */ /* 0x000ea200000e0000 */
[----:B------:R-:W-:Y:S01]  /*01a0*/  @UP0 UMOV UR6, 0x400 ;  /* 0x0000040000060882 */ /* 0x000fe20000000000 */
[----:B------:R-:W-:-:S04]  /*01b0*/  @UP0 UIADD3 UR4, -UR4, 0x100000, URZ ;  /* 0x0010000004040890 */ /* 0x000fc8000fffe13f */
[----:B------:R-:W-:Y:S02]  /*01c0*/  @UP0 USHF.L.U32 UR5, UR4, 0xb, URZ ;  /* 0x0000000b04050899 */ /* 0x000fe4000800063f */
[----:B------:R-:W-:Y:S01]  /*01d0*/  @UP0 USHF.L.U32 UR4, UR4, 0x1, URZ ;  /* 0x0000000104040899 */ /* 0x000fe2000800063f */
[----:B------:R-:W-:Y:S01]  /*01e0*/  VOTEU.ANY UP2, P0 ;  /* 0x00000000003f7886 */ /* 0x000fe20000040100 */
[----:B0-----:R-:W-:Y:S01]  /*01f0*/  R2UR UR9, R3 ;  /* 0x00000000030972ca */ /* 0x001fe200000e0000 */
[----:B-1----:R-:W-:Y:S01]  /*0200*/  @UP0 ULEA UR8, UR8, UR6, 0x18 ;  /* 0x0000000608080291 */ /* 0x002fe2000f8ec03f */
[----:B--2---:R-:W-:Y:S01]  /*0210*/  ISETP.NE.AND P1, PT, R4, RZ, PT ;  /* 0x000000ff0400720c */ /* 0x004fe20003f25270 */
[----:B------:R-:W-:-:S04]  /*0220*/  @UP0 UIADD3 UR6, -UR7, 0x100000, URZ ;  /* 0x0010000007060890 */ /* 0x000fc8000fffe13f */
[----:B------:R-:W-:Y:S02]  /*0230*/  @UP0 USHF.L.U32 UR7, UR6, 0xb, URZ ;  /* 0x0000000b06070899 */ /* 0x000fe4000800063f */
[----:B------:R-:W-:-:S04]  /*0240*/  @UP0 USHF.L.U32 UR6, UR6, 0x1, URZ ;  /* 0x0000000106060899 */ /* 0x000fc8000800063f */
[----:B------:R-:W-:Y:S01]  /*0250*/  UISETP.NE.AND UP0, UPT, UR9, URZ, UPT ;  /* 0x0000003f0900728c */ /* 0x000fe2000bf05270 */
[----:B------:R-:W0:Y:S02]  /*0260*/  FENCE.VIEW.ASYNC.S ;  /* 0x00000000000073c6 */ /* 0x000e240000000000 */
[----:B0-----:R0:W1:Y:S05]  /*0270*/  @UP1 SYNCS.EXCH.64 URZ, [UR8+0x38800], UR4 ;  /* 0x03880004083f15b2 */ /* 0x00106a0008000100 */
[----:B------:R0:W2:Y:S01]  /*0280*/  @UP2 SYNCS.EXCH.64 URZ, [UR8+0x38820], UR6 ;  /* 0x03882006083f25b2 */ /* 0x0000a20008000100 */
[----:B------:R-:W-:Y:S05]  /*0290*/  @P1 BRA `(.L_x_2) ;  /* 0x0000000000481947 */ /* 0x000fea0003800000 */
[----:B0-----:R-:W0:Y:S01]  /*02a0*/  S2UR UR5, SR_CgaCtaId ;  /* 0x00000000000579c3 */ /* 0x001e220000008800 */
[----:B------:R-:W-:Y:S01]  /*02b0*/  UMOV UR4, 0x400 ;  /* 0x0000040000047882 */ /* 0x000fe20000000000 */
[----:B------:R-:W-:Y:S01]  /*02c0*/  UMOV UR6, 0x1 ;  /* 0x0000000100067882 */ /* 0x000fe20000000000 */
[----:B------:R-:W-:Y:S01]  /*02d0*/  UMOV UR7, 0x2 ;  /* 0x0000000200077882 */ /* 0x000fe20000000000 */
[----:B------:R-:W-:Y:S01]  /*02e0*/  ELECT P0, URZ, PT ;  /* 0x00000000003f782f */ /* 0x000fe20003800000 */
[----:B0-----:R-:W-:Y:S02]  /*02f0*/  ULEA UR8, UR5, UR4, 0x18 ;  /* 0x0000000405087291 */ /* 0x001fe4000f8ec03f */
[----:B------:R-:W-:-:S04]  /*0300*/  UIADD3 UR4, -UR6, 0x100000, URZ ;  /* 0x0010000006047890 */ /* 0x000fc8000fffe13f */
[----:B------:R-:W-:Y:S02]  /*0310*/  USHF.L.U32 UR5, UR4, 0xb, URZ ;  /* 0x0000000b04057899 */ /* 0x000fe4000800063f */
[----:B------:R-:W-:Y:S02]  /*0320*/  USHF.L.U32 UR4, UR4, 0x1, URZ ;  /* 0x0000000104047899 */ /* 0x000fe4000800063f */
[----:B------:R-:W-:-:S04]  /*0330*/  UIADD3 UR6, -UR7, 0x100000, URZ ;  /* 0x0010000007067890 */ /* 0x000fc8000fffe13f */
[----:B------:R-:W-:Y:S02]  /*0340*/  USHF.L.U32 UR7, UR6, 0xb, URZ ;  /* 0x0000000b06077899 */ /* 0x000fe4000800063f */
[----:B------:R-:W-:Y:S01]  /*0350*/  USHF.L.U32 UR6, UR6, 0x1, URZ ;  /* 0x0000000106067899 */ /* 0x000fe2000800063f */
[----:B------:R-:W0:Y:S03]  /*0360*/  FENCE.VIEW.ASYNC.S ;  /* 0x00000000000073c6 */ /* 0x000e260000000000 */
[----:B0-----:R3:W4:Y:S08]  /*0370*/  SYNCS.EXCH.64 URZ, [UR8+0x38830], UR4 ;  /* 0x03883004083f75b2 */ /* 0x0017300008000100 */
[----:B------:R3:W0:Y:S01]  /*0380*/  SYNCS.EXCH.64 URZ, [UR8+0x38840], UR6 ;  /* 0x03884006083f75b2 */ /* 0x0006220008000100 */
[----:B------:R3:W0:Y:S01]  /*0390*/  SYNCS.EXCH.64 URZ, [UR8+0x38838], UR4 ;  /* 0x03883804083f75b2 */ /* 0x0006220008000100 */
[----:B------:R3:W0:Y:S02]  /*03a0*/  SYNCS.EXCH.64 URZ, [UR8+0x38848], UR6 ;  /* 0x03884806083f75b2 */ /* 0x0006240008000100 */
[----:B---3--:R-:W-:Y:S01]  /*03b0*/  NOP ;  /* 0x0000000000007918 */ /* 0x008fe20000000000 */
.L_x_2:
[----:B------:R-:W3:Y:S01]  /*03c0*/  SHFL.IDX PT, R3, R2, RZ, 0x1f ;  /* 0x00001fff02037589 */ /* 0x000ee200000e0000 */
[----:B------:R-:W-:Y:S01]  /*03d0*/  NOP ;  /* 0x0000000000007918 */ /* 0x000fe20000000000 */
[----:B---3--:R-:W-:-:S13]  /*03e0*/  ISETP.NE.AND P0, PT, R3, RZ, PT ;  /* 0x000000ff0300720c */ /* 0x008fda0003f05270 */
        /* <DEDUP_REMOVED lines=14> */
[----:B0-----:R3:W0:Y:S08]  /*04d0*/  SYNCS.EXCH.64 URZ, [UR8+0x38850], UR4 ;  /* 0x03885004083f75b2 */ /* 0x0016300008000100 */
[----:B------:R3:W0:Y:S01]  /*04e0*/  SYNCS.EXCH.64 URZ, [UR8+0x38860], UR6 ;  /* 0x03886006083f75b2 */ /* 0x0006220008000100 */
[----:B------:R3:W0:Y:S01]  /*04f0*/  SYNCS.EXCH.64 URZ, [UR8+0x38858], UR4 ;  /* 0x03885804083f75b2 */ /* 0x0006220008000100 */
[----:B------:R3:W0:Y:S02]  /*0500*/  SYNCS.EXCH.64 URZ, [UR8+0x38868], UR6 ;  /* 0x03886806083f75b2 */ /* 0x0006240008000100 */
[----:B---3--:R-:W-:Y:S01]  /*0510*/  NOP ;  /* 0x0000000000007918 */ /* 0x008fe20000000000 */
.L_x_3:
[----:B------:R-:W3:Y:S01]  /*0520*/  SHFL.IDX PT, R3, R2, RZ, 0x1f ;  /* 0x00001fff02037589 */ /* 0x000ee200000e0000 */
[----:B------:R-:W-:Y:S01]  /*0530*/  NOP ;  /* 0x0000000000007918 */ /* 0x000fe20000000000 */
[----:B---3--:R-:W-:-:S13]  /*0540*/  ISETP.NE.AND P0, PT, R3, RZ, PT ;  /* 0x000000ff0300720c */ /* 0x008fda0003f05270 */
[----:B------:R-:W-:Y:S05]  /*0550*/  @P0 BRA `(.L_x_4) ;  /* 0x0000000000380947 */ /* 0x000fea0003800000 */
[----:B0-----:R-:W0:Y:S01]  /*0560*/  S2UR UR5, SR_CgaCtaId ;  /* 0x00000000000579c3 */ /* 0x001e220000008800 */
[----:B------:R-:W-:Y:S01]  /*0570*/  UMOV UR4, 0x400 ;  /* 0x0000040000047882 */ /* 0x000fe20000000000 */
[----:B------:R-:W-:Y:S01]  /*0580*/  UMOV UR7, 0x1 ;  /* 0x0000000100077882 */ /* 0x000fe20000000000 */
[----:B------:R-:W-:Y:S01]  /*0590*/  ELECT P0, URZ, PT ;  /* 0x00000000003f782f */ /* 0x000fe20003800000 */
[----:B0-----:R-:W-:Y:S02]  /*05a0*/  ULEA UR6, UR5, UR4, 0x18 ;  /* 0x0000000405067291 */ /* 0x001fe4000f8ec03f */
[----:B------:R-:W-:-:S04]  /*05b0*/  UIADD3 UR4, -UR7, 0x100000, URZ ;  /* 0x0010000007047890 */ /* 0x000fc8000fffe13f */
[----:B------:R-:W-:Y:S02]  /*05c0*/  USHF.L.U32 UR5, UR4, 0xb, URZ ;  /* 0x0000000b04057899 */ /* 0x000fe4000800063f */
[----:B------:R-:W-:Y:S01]  /*05d0*/  USHF.L.U32 UR4, UR4, 0x1, URZ ;  /* 0x0000000104047899 */ /* 0x000fe2000800063f */
[----:B------:R-:W0:Y:S11]  /*05e0*/  FENCE.VIEW.ASYNC.S ;  /* 0x00000000000073c6 */ /* 0x000e360000000000 */
[----:B0-----:R3:W0:Y:S01]  /*05f0*/  SYNCS.EXCH.64 URZ, [UR6+0x38870], UR4 ;  /* 0x03887004063f75b2 */ /* 0x0016220008000100 */
[----:B------:R3:W0:Y:S01]  /*0600*/  SYNCS.EXCH.64 URZ, [UR6+0x38880], UR4 ;  /* 0x03888004063f75b2 */ /* 0x0006220008000100 */
[----:B------:R3:W0:Y:S01]  /*0610*/  SYNCS.EXCH.64 URZ, [UR6+0x38878], UR4 ;  /* 0x03887804063f75b2 */ /* 0x0006220008000100 */
[----:B------:R3:W0:Y:S02]  /*0620*/  SYNCS.EXCH.64 URZ, [UR6+0x38888], UR4 ;  /* 0x03888804063f75b2 */ /* 0x0006240008000100 */
[----:B---3--:R-:W-:Y:S01]  /*0630*/  NOP ;  /* 0x0000000000007918 */ /* 0x008fe20000000000 */
.L_x_4:
        /* <DEDUP_REMOVED lines=22> */
.L_x_5:
        /* <DEDUP_REMOVED lines=22> */
.L_x_6:
[----:B0-----:R-:W-:Y:S01]  /*0900*/  UMOV UR4, 0x1 ;  /* 0x0000000100047882 */ /* 0x001fe20000000000 */
[----:B------:R-:W-:Y:S01]  /*0910*/  PLOP3.LUT P0, PT, PT, PT, UP0, 0x80, 0x0 ;  /* 0x000000000000781c */ /* 0x000fe20003f0f008 */
[----:B------:R-:W-:Y:S01]  /*0920*/  USEL UR4, UR4, 0x2, !UP0 ;  /* 0x0000000204047887 */ /* 0x000fe2000c000000 */
[----:B------:R-:W-:-:S05]  /*0930*/  NOP ;  /* 0x0000000000007918 */ /* 0x000fca0000000000 */
[----:B------:R-:W-:-:S05]  /*0940*/  IMAD.U32 R3, RZ, RZ, UR4 ;  /* 0x00000004ff037e24 */ /* 0x000fca000f8e00ff */
[----:B------:R0:W-:Y:S01]  /*0950*/  STL [R1+0x34], R3 ;  /* 0x0000340301007387 */ /* 0x0001e20000100800 */
[----:B-12-4-:R-:W-:Y:S06]  /*0960*/  BAR.SYNC.DEFER_BLOCKING 0x0 ;  /* 0x0000000000007b1d */ /* 0x016fec0000010000 */
[----:B------:R-:W-:Y:S05]  /*0970*/  @!P0 BRA `(.L_x_7) ;  /* 0x000000b4003c8947 */ /* 0x000fea0003800000 */
.L_x_8:
[----:B------:R-:W-:-:S08]  /*0980*/  NOP ;  /* 0x0000000000007918 */ /* 0x000fd00000000000 */
[----:B------:R-:W1:Y:S02]  /*0990*/  USETMAXREG.TRY_ALLOC.CTAPOOL UP0, 0xf0 ;  /* 0x000000f0000079c8 */ /* 0x000e640008000600 */
[----:B-1----:R-:W-:-:S13]  /*09a0*/  PLOP3.LUT P0, PT, PT, PT, UP0, 0x80, 0x0 ;  /* 0x000000000000781c */ /* 0x002fda0003f0f008 */
[----:B------:R-:W-:Y:S05]  /*09b0*/  @!P0 BRA `(.L_x_8) ;  /* 0xfffffffc00f08947 */ /* 0x000fea000383ffff */
[----:B------:R-:W1:Y:S08]  /*09c0*/  S2UR UR4, SR_CTAID.X ;  /* 0x00000000000479c3 */ /* 0x000e700000002500 */
[----:B------:R-:W-:Y:S08]  /*09d0*/  BAR.ARV 0x8, 0x180 ;  /* 0x0206000000007b1d */ /* 0x000ff00000002000 */
[----:B------:R-:W1:Y:S02]  /*09e0*/  LDC R2, c[0x0][0xc34] ;  /* 0x00030d00ff027b82 */ /* 0x000e640000000800 */
[----:B-1----:R-:W-:-:S13]  /*09f0*/  ISETP.LE.AND P0, PT, R2, UR4, PT ;  /* 0x0000000402007c0c */ /* 0x002fda000bf03270 */
[----:B------:R-:W-:Y:S05]  /*0a00*/  @P0 EXIT ;  /* 0x000000000000094d */ /* 0x000fea0003800000 */
[----:B0-----:R-:W2:Y:S01]  /*0a10*/  LDL R3, [R1+0x34] ;  /* 0x0000340001037983 */ /* 0x001ea20000100800 */
[----:B------:R-:W-:Y:S01]  /*0a20*/  VIADD R0, R0, 0xffffff80 ;  /* 0xffffff8000007836 */ /* 0x000fe20000000000 */
[----:B------:R-:W-:Y:S01]  /*0a30*/  UMOV UR60, URZ ;  /* 0x0000003f003c7c82 */ /* 0x000fe20008000000 */
[----:B------:R-:W-:Y:S01]  /*0a40*/  IMAD.U32 R212, RZ, RZ, UR4 ;  /* 0x00000004ffd47e24 */ /* 0x000fe2000f8e00ff */
[----:B------:R-:W-:Y:S02]  /*0a50*/  UMOV UR4, URZ ;  /* 0x0000003f00047c82 */ /* 0x000fe40008000000 */
[----:B------:R-:W-:Y:S02]  /*0a60*/  IMAD.U32 R214, RZ, RZ, UR4 ;  /* 0x00000004ffd67e24 */ /* 0x000fe4000f8e00ff */
[----:B------:R-:W-:Y:S01]  /*0a70*/  IMAD.U32 R16, RZ, RZ, UR4 ;  /* 0x00000004ff107e24 */ /* 0x000fe2000f8e00ff */
[----:B--2---:R-:W-:Y:S02]  /*0a80*/  R2UR UR5, R3 ;  /* 0x00000000030572ca */ /* 0x004fe400000e0000 */
[----:B------:R-:W-:-:S04]  /*0a90*/  SHF.R.S32.HI R3, RZ, 0x1f, R0 ;  /* 0x0000001fff037819 */ /* 0x000fc80000011400 */
[CC--:B------:R-:W-:Y:S02]  /*0aa0*/  LEA.HI R2, R3.reuse, R0.reuse, RZ, 0x7 ;  /* 0x0000000003027211 */ /* 0x0c0fe400078f38ff */
[CC--:B------:R-:W-:Y:S02]  /*0ab0*/  LEA.HI R6, R3.reuse, R0.reuse, RZ, 0x5 ;  /* 0x0000000003067211 */ /* 0x0c0fe400078f28ff */
[----:B------:R-:W-:Y:S02]  /*0ac0*/  LOP3.LUT R5, R2, 0xffffff80, RZ, 0xc0, !PT ;  /* 0xffffff8002057812 */ /* 0x000fe400078ec0ff */
[CC--:B------:R-:W-:Y:S01]  /*0ad0*/  LEA.HI R4, R3.reuse, R0.reuse, RZ, 0x4 ;  /* 0x0000000003047211 */ /* 0x0c0fe200078f20ff */
[----:B------:R-:W-:Y:S01]  /*0ae0*/  IMAD.SHL.U32 R6, R6, 0x20, RZ ;  /* 0x0000002006067824 */ /* 0x000fe200078e00ff */
[CC--:B------:R-:W-:Y:S01]  /*0af0*/  LEA.HI R7, R3.reuse, R0.reuse, RZ, 0x2 ;  /* 0x0000000003077211 */ /* 0x0c0fe200078f10ff */
[----:B------:R-:W-:Y:S01]  /*0b00*/  IMAD.IADD R218, R0, 0x1, -R5 ;  /* 0x0000000100da7824 */ /* 0x000fe200078e0a05 */
[----:B------:R-:W-:Y:S01]  /*0b10*/  LEA.HI R213, R3, R0, RZ, 0x3 ;  /* 0x0000000003d57211 */ /* 0x000fe200078f18ff */
[----:B------:R-:W-:Y:S01]  /*0b20*/  ULOP3.LUT UR5, UR5, 0x1, URZ, 0xfc, !UPT ;  /* 0x0000000105057892 */ /* 0x000fe2000f8efc3f */
[----:B------:R-:W-:-:S02]  /*0b30*/  LOP3.LUT R13, R7, 0xfffffffc, RZ, 0xc0, !PT ;  /* 0xfffffffc070d7812 */ /* 0x000fc400078ec0ff */
[----:B------:R-:W-:Y:S02]  /*0b40*/  SHF.R.S32.HI R5, RZ, 0x1f, R218 ;  /* 0x0000001fff057819 */ /* 0x000fe400000114da */
[----:B------:R-:W-:Y:S01]  /*0b50*/  SHF.R.S32.HI R219, RZ, 0x7, R2 ;  /* 0x00000007ffdb7819 */ /* 0x000fe20000011402 */
[----:B------:R-:W-:Y:S01]  /*0b60*/  IMAD.IADD R13, R0, 0x1, -R13 ;  /* 0x00000001000d7824 */ /* 0x000fe200078e0a0d */
[----:B------:R-:W-:Y:S01]  /*0b70*/  LEA.HI R3, R5, R218, RZ, 0x2 ;  /* 0x000000da05037211 */ /* 0x000fe200078f10ff */
[----:B------:R-:W-:Y:S01]  /*0b80*/  IMAD.U32 R226, RZ, RZ, UR5 ;  /* 0x00000005ffe27e24 */ /* 0x000fe2000f8e00ff */
[----:B------:R-:W-:Y:S02]  /*0b90*/  LOP3.LUT R7, R4, 0x3fffff0, RZ, 0xc0, !PT ;  /* 0x03fffff004077812 */ /* 0x000fe400078ec0ff */
[--C-:B------:R-:W-:Y:S02]  /*0ba0*/  SHF.R.S32.HI R8, RZ, 0x2, R3.reuse ;  /* 0x00000002ff087819 */ /* 0x100fe40000011403 */
[----:B------:R-:W-:Y:S01]  /*0bb0*/  SHF.R.S32.HI R11, RZ, 0x1f, R3 ;  /* 0x0000001fff0b7819 */ /* 0x000fe20000011403 */
[----:B------:R-:W-:Y:S01]  /*0bc0*/  IMAD.IADD R7, R0, 0x1, -R7 ;  /* 0x0000000100077824 */ /* 0x000fe200078e0a07 */
[----:B------:R-:W-:-:S02]  /*0bd0*/  LOP3.LUT R23, R213, 0xfffffff8, RZ, 0xc0, !PT ;  /* 0xfffffff8d5177812 */ /* 0x000fc400078ec0ff */
[----:B------:R-:W-:Y:S02]  /*0be0*/  LEA.HI R11, R11, R8, RZ, 0x3 ;  /* 0x000000080b0b7211 */ /* 0x000fe400078f18ff */
[----:B------:R-:W-:Y:S01]  /*0bf0*/  SHF.R.S32.HI R9, RZ, 0x4, R4 ;  /* 0x00000004ff097819 */ /* 0x000fe20000011404 */
[----:B------:R-:W-:Y:S01]  /*0c00*/  IMAD.IADD R23, R0, 0x1, -R23 ;  /* 0x0000000100177824 */ /* 0x000fe200078e0a17 */
[----:B------:R-:W-:Y:S02]  /*0c10*/  LOP3.LUT R11, R11, 0xfffffff8, RZ, 0xc0, !PT ;  /* 0xfffffff80b0b7812 */ /* 0x000fe400078ec0ff */
[----:B------:R-:W-:Y:S01]  /*0c20*/  LEA.HI R2, R2, R219, RZ, 0x1 ;  /* 0x000000db02027211 */ /* 0x000fe200078f08ff */
[----:B------:R-:W-:Y:S01]  /*0c30*/  IMAD.SHL.U32 R17, R23, 0x8, RZ ;  /* 0x0000000817117824 */ /* 0x000fe200078e00ff */
[----:B------:R-:W-:Y:S01]  /*0c40*/  LEA.HI R5, R5, R218, RZ, 0x5 ;  /* 0x000000da05057211 */ /* 0x000fe200078f28ff */
[----:B------:R-:W-:Y:S01]  /*0c50*/  IMAD.IADD R8, R8, 0x1, -R11 ;  /* 0x0000000108087824 */ /* 0x000fe200078e0a0b */
[----:B------:R-:W-:Y:S01]  /*0c60*/  LEA.HI R4, R4, R9, RZ, 0x1 ;  /* 0x0000000904047211 */ /* 0x000fe200078f08ff */
[----:B------:R-:W-:Y:S01]  /*0c70*/  VIADD R22, R17, 0x40 ;  /* 0x0000004011167836 */ /* 0x000fe20000000000 */
[----:B------:R-:W-:Y:S01]  /*0c80*/  LEA.HI R0, R13, R13, RZ, 0x1 ;  /* 0x0000000d0d007211 */ /* 0x000fe200078f08ff */
[C---:B------:R-:W-:Y:S01]  /*0c90*/  VIADD R19, R17.reuse, 0x80 ;  /* 0x0000008011137836 */ /* 0x040fe20000000000 */
[----:B------:R-:W-:Y:S01]  /*0ca0*/  LOP3.LUT R2, R2, 0x3fffffe, RZ, 0xc0, !PT ;  /* 0x03fffffe02027812 */ /* 0x000fe200078ec0ff */
[----:B------:R-:W-:Y:S01]  /*0cb0*/  VIADD R18, R17, 0xc0 ;  /* 0x000000c011127836 */ /* 0x000fe20000000000 */
[----:B------:R-:W-:-:S02]  /*0cc0*/  SHF.R.S32.HI R5, RZ, 0x5, R5 ;  /* 0x00000005ff057819 */ /* 0x000fc40000011405 */
[----:B------:R-:W-:Y:S01]  /*0cd0*/  LOP3.LUT R6, R6, 0xfffffc00, RZ, 0xc0, !PT ;  /* 0xfffffc0006067812 */ /* 0x000fe200078ec0ff */
[----:B------:R-:W-:Y:S01]  /*0ce0*/  IMAD.IADD R2, R219, 0x1, -R2 ;  /* 0x00000001db027824 */ /* 0x000fe200078e0a02 */
[----:B------:R-:W-:Y:S01]  /*0cf0*/  LOP3.LUT R4, R4, 0x1ffffffe, RZ, 0xc0, !PT ;  /* 0x1ffffffe04047812 */ /* 0x000fe200078ec0ff */
[----:B------:R-:W-:Y:S01]  /*0d00*/  IMAD R5, R5, 0x10, R8 ;  /* 0x0000001005057824 */ /* 0x000fe200078e0208 */
[----:B------:R-:W-:Y:S01]  /*0d10*/  LOP3.LUT R3, R3, 0x7ffffffc, RZ, 0xc0, !PT ;  /* 0x7ffffffc03037812 */ /* 0x000fe200078ec0ff */
[----:B------:R-:W-:Y:S01]  /*0d20*/  IMAD R7, R7, 0x40, R6 ;  /* 0x0000004007077824 */ /* 0x000fe200078e0206 */
[----:B------:R-:W-:Y:S01]  /*0d30*/  LOP3.LUT R0, R0, 0x1ffffffe, RZ, 0xc0, !PT ;  /* 0x1ffffffe00007812 */ /* 0x000fe200078ec0ff */
[----:B------:R-:W-:Y:S01]  /*0d40*/  IMAD.IADD R4, R9, 0x1, -R4 ;  /* 0x0000000109047824 */ /* 0x000fe200078e0a04 */
[----:B------:R-:W-:Y:S01]  /*0d50*/  SHF.R.S32.HI R213, RZ, 0x3, R213 ;  /* 0x00000003ffd57819 */ /* 0x000fe200000114d5 */
[----:B------:R-:W-:Y:S01]  /*0d60*/  IMAD.MOV.U32 R6, RZ, RZ, -0x2 ;  /* 0xfffffffeff067424 */ /* 0x000fe200078e00ff */
[----:B------:R-:W-:Y:S01]  /*0d70*/  SHF.R.S32.HI R229, RZ, 0x1f, R22 ;  /* 0x0000001fffe57819 */ /* 0x000fe20000011416 */
[----:B------:R-:W-:Y:S01]  /*0d80*/  IMAD.IADD R3, R218, 0x1, -R3 ;  /* 0x00000001da037824 */ /* 0x000fe200078e0a03 */
[----:B------:R-:W-:Y:S01]  /*0d90*/  SHF.R.S32.HI R228, RZ, 0x1f, R19 ;  /* 0x0000001fffe47819 */ /* 0x000fe20000011413 */
[----:B------:R-:W-:Y:S01]  /*0da0*/  IMAD.IADD R221, R13, 0x1, -R0 ;  /* 0x000000010ddd7824 */ /* 0x000fe200078e0a00 */
[----:B------:R-:W-:Y:S01]  /*0db0*/  SHF.R.S32.HI R227, RZ, 0x1f, R18 ;  /* 0x0000001fffe37819 */ /* 0x000fe20000011412 */
[----:B------:R-:W-:-:S02]  /*0dc0*/  IMAD R220, R2, 0x40, R5 ;  /* 0x0000004002dc7824 */ /* 0x000fc400078e0205 */
[----:B------:R-:W-:Y:S02]  /*0dd0*/  IMAD R224, R4, 0x8, R7 ;  /* 0x0000000804e07824 */ /* 0x000fe400078e0207 */
[----:B------:R-:W-:Y:S02]  /*0de0*/  IMAD R225, R3, R6, 0x50 ;  /* 0x0000005003e17424 */ /* 0x000fe400078e0206 */
[----:B------:R-:W-:-:S07]  /*0df0*/  IMAD R221, R221, 0x8, R220 ;  /* 0x00000008dddd7824 */ /* 0x000fce00078e02dc */
.L_x_37:
[----:B------:R-:W0:Y:S01]  /*0e00*/  SHFL.IDX PT, R0, R219, RZ, 0x1f ;  /* 0x00001fffdb007589 */ /* 0x000e2200000e0000 */
[----:B-1----:R-:W1:Y:S01]  /*0e10*/  S2UR UR4, SR_CgaCtaId ;  /* 0x00000000000479c3 */ /* 0x002e620000008800 */
[----:B------:R-:W-:Y:S01]  /*0e20*/  ULDC.64 UR6, c[0x0][0x418] ;  /* 0x0001060000067ab9 */ /* 0x000fe20000000a00 */
[----:B------:R-:W-:Y:S01]  /*0e30*/  ULDC UR5, c[0x0][0xc38] ;  /* 0x00030e0000057ab9 */ /* 0x000fe20000000800 */
[----:B------:R-:W-:Y:S01]  /*0e40*/  UISETP.NE.U32.AND UP0, UPT, UR6, URZ, UPT ;  /* 0x0000003f0600728c */ /* 0x000fe2000bf05070 */
[----:B------:R-:W-:Y:S01]  /*0e50*/  R2UR UR13, R212 ;  /* 0x00000000d40d72ca */ /* 0x000fe200000e0000 */
[----:B------:R-:W-:Y:S02]  /*0e60*/  UISETP.NE.AND UP1, UPT, UR5, 0x1, UPT ;  /* 0x000000010500788c */ /* 0x000fe4000bf25270 */
[----:B------:R-:W-:Y:S01]  /*0e70*/  UISETP.NE.AND.EX UP0, UPT, UR7, URZ, UPT, UP0 ;  /* 0x0000003f0700728c */ /* 0x000fe2000bf05300 */
[----:B------:R-:W-:Y:S01]  /*0e80*/  ULDC UR5, c[0x0][0xc44] ;  /* 0x0003110000057ab9 */ /* 0x000fe20000000800 */
[----:B------:R-:W-:Y:S01]  /*0e90*/  UMOV UR36, 0x400 ;  /* 0x0000040000247882 */ /* 0x000fe20000000000 */
[----:B------:R-:W-:Y:S01]  /*0ea0*/  UISETP.NE.AND UP2, UPT, UR5, 0x1, UPT ;  /* 0x000000010500788c */ /* 0x000fe2000bf45270 */
[----:B------:R-:W-:Y:S01]  /*0eb0*/  ULDC UR61, c[0x0][0x424] ;  /* 0x00010900003d7ab9 */ /* 0x000fe20000000800 */
[----:B------:R-:W-:Y:S01]  /*0ec0*/  ULDC UR10, c[0x0][0x2f0] ;  /* 0x0000bc00000a7ab9 */ /* 0x000fe20000000800 */
[----:B------:R-:W-:-:S03]  /*0ed0*/  USEL UR61, UR61, 0x1, UP0 ;  /* 0x000000013d3d7887 */ /* 0x000fc60008000000 */
[----:B------:R-:W-:Y:S01]  /*0ee0*/  @UP1 ULDC UR12, c[0x0][0xc40] ;  /* 0x00031000000c1ab9 */ /* 0x000fe20000000800 */
[----:B------:R-:W-:Y:S01]  /*0ef0*/  UMOV UR14, UR13 ;  /* 0x0000000d000e7c82 */ /* 0x000fe20008000000 */
[----:B------:R-:W-:-:S03]  /*0f00*/  UIMAD UR61, UR61, UR10, URZ ;  /* 0x0000000a3d3d72a4 */ /* 0x000fc6000f8e023f */
[----:B------:R-:W-:Y:S01]  /*0f10*/  @UP2 ULDC.64 UR8, c[0x0][0xc48] ;  /* 0x0003120000082ab9 */ /* 0x000fe20000000a00 */
[----:B0-----:R-:W-:Y:S01]  /*0f20*/  R2UR UR6, R0 ;  /* 0x00000000000672ca */ /* 0x001fe200000e0000 */
[----:B-1----:R-:W-:-:S03]  /*0f30*/  ULEA UR36, UR4, UR36, 0x18 ;  /* 0x0000002404247291 */ /* 0x002fc6000f8ec03f */
[----:B------:R-:W-:Y:S01]  /*0f40*/  @UP1 ULDC UR4, c[0x0][0xc3c] ;  /* 0x00030f0000041ab9 */ /* 0x000fe20000000800 */
[----:B------:R-:W-:Y:S02]  /*0f50*/  UIADD3 UR11, UR36, 0x14400, URZ ;  /* 0x00014400240b7890 */ /* 0x000fe4000fffe03f */
[----:B------:R-:W-:Y:S02]  /*0f60*/  UIMAD.WIDE.U32 UR4, UR13, UR4, URZ ;  /* 0x000000040d0472a5 */ /* 0x000fe4000f8e003f */
[----:B------:R-:W-:Y:S02]  /*0f70*/  ULOP3.LUT UP0, URZ, UR11, 0x9f, URZ, 0xc0, !UPT ;  /* 0x0000009f0b3f7892 */ /* 0x000fe4000f80c03f */
[----:B------:R-:W-:Y:S02]  /*0f80*/  @UP1 USHF.R.U32.HI UR14, URZ, UR12, UR5 ;  /* 0x0000000c3f0e1299 */ /* 0x000fe40008011605 */
[----:B------:R-:W-:Y:S02]  /*0f90*/  ULEA.HI UR7, UR6, UR6, URZ, 0x1 ;  /* 0x0000000606077291 */ /* 0x000fe4000f8f083f */
[----:B------:R-:W-:Y:S01]  /*0fa0*/  UIMAD.WIDE.U32 UR4, UR14, UR8, URZ ;  /* 0x000000080e0472a5 */ /* 0x000fe2000f8e003f */
[----:B------:R-:W-:Y:S01]  /*0fb0*/  PLOP3.LUT P0, PT, PT, PT, UP0, 0x80, 0x0 ;  /* 0x000000000000781c */ /* 0x000fe20003f0f008 */
[----:B------:R-:W-:Y:S01]  /*0fc0*/  ULOP3.LUT UR7, UR7, 0x1e, URZ, 0xc0, !UPT ;  /* 0x0000001e07077892 */ /* 0x000fe2000f8ec03f */
[----:B------:R-:W-:Y:S01]  /*0fd0*/  IMAD.U32 R216, RZ, RZ, UR14 ;  /* 0x0000000effd87e24 */ /* 0x000fe2000f8e00ff */
[----:B------:R-:W-:Y:S01]  /*0fe0*/  UMOV UR10, UR14 ;  /* 0x0000000e000a7c82 */ /* 0x000fe20008000000 */
[----:B------:R-:W-:-:S02]  /*0ff0*/  @UP2 USHF.R.U32.HI UR10, URZ, UR9, UR5 ;  /* 0x000000093f0a2299 */ /* 0x000fc40008011605 */
[----:B------:R-:W-:Y:S02]  /*1000*/  UIADD3 UR7, UR6, -UR7, URZ ;  /* 0x8000000706077290 */ /* 0x000fe4000fffe03f */
[----:B------:R-:W-:Y:S02]  /*1010*/  UIADD3 UR6, UR61, 0x4f, URZ ;  /* 0x0000004f3d067890 */ /* 0x000fe4000fffe03f */
[----:B------:R-:W-:Y:S01]  /*1020*/  ULEA UR8, UR7, UR11, 0xd ;  /* 0x0000000b07087291 */ /* 0x000fe2000f8e683f */
[----:B------:R-:W-:Y:S01]  /*1030*/  MOV R215, UR10 ;  /* 0x0000000a00d77c02 */ /* 0x000fe20008000f00 */
[----:B------:R-:W-:Y:S02]  /*1040*/  UIMAD.WIDE UR6, UR6, 0x66666667, URZ ;  /* 0x66666667060678a5 */ /* 0x000fe4000f8e023f */
[----:B------:R-:W-:Y:S02]  /*1050*/  USHF.R.U32.HI UR8, URZ, 0x4, UR8 ;  /* 0x000000043f087899 */ /* 0x000fe40008011608 */
[----:B------:R-:W-:-:S02]  /*1060*/  USHF.R.U32.HI UR4, URZ, 0x1f, UR7 ;  /* 0x0000001f3f047899 */ /* 0x000fc40008011607 */
[----:B------:R-:W-:Y:S02]  /*1070*/  ULOP3.LUT UR37, UR8, 0x3fff, URZ, 0xc0, !UPT ;  /* 0x00003fff08257892 */ /* 0x000fe4000f8ec03f */
[----:B------:R-:W-:-:S03]  /*1080*/  ULEA.HI.SX32 UR5, UR7, UR4, 0x1b ;  /* 0x0000000407057291 */ /* 0x000fc6000f8fda3f */
[----:B------:R-:W-:Y:S02]  /*1090*/  UMOV UR4, UR13 ;  /* 0x0000000d00047c82 */ /* 0x000fe40008000000 */
[----:B------:R-:W-:Y:S02]  /*10a0*/  IMAD.U32 R217, RZ, RZ, UR4 ;  /* 0x00000004ffd97e24 */ /* 0x000fe4000f8e00ff */
[----:B------:R-:W-:Y:S01]  /*10b0*/  IMAD.U32 R152, RZ, RZ, UR5 ;  /* 0x00000005ff987e24 */ /* 0x000fe2000f8e00ff */
[----:B---3--:R-:W-:Y:S06]  /*10c0*/  @!P0 BRA `(.L_x_9) ;  /* 0x0000000000408947 */ /* 0x008fec0003800000 */
[----:B------:R-:W-:Y:S01]  /*10d0*/  MOV R0, 0x0 ;  /* 0x0000000000007802 */ /* 0x000fe20000000f00 */
[----:B------:R-:W-:Y:S01]  /*10e0*/  ULDC.64 UR4, c[0x4][0x1b8] ;  /* 0x01006e0000047ab9 */ /* 0x000fe20000000a00 */
[----:B------:R-:W-:Y:S01]  /*10f0*/  ULDC.64 UR6, c[0x4][0x138] ;  /* 0x01004e0000067ab9 */ /* 0x000fe20000000a00 */
[----:B------:R-:W-:Y:S01]  /*1100*/  IMAD.U32 R4, RZ, RZ, UR4 ;  /* 0x00000004ff047e24 */ /* 0x000fe2000f8e00ff */
[----:B------:R0:W1:Y:S01]  /*1110*/  LDC.64 R2, c[0x4][R0] ;  /* 0x0100000000027b82 */ /* 0x0000620000000a00 */
[----:B------:R-:W-:Y:S01]  /*1120*/  IMAD.U32 R5, RZ, RZ, UR5 ;  /* 0x00000005ff057e24 */ /* 0x000fe2000f8e00ff */
[----:B------:R-:W-:Y:S01]  /*1130*/  ULDC.64 UR4, c[0x4][0x1c0] ;  /* 0x0100700000047ab9 */ /* 0x000fe20000000a00 */
[----:B------:R-:W-:Y:S02]  /*1140*/  IMAD.U32 R10, RZ, RZ, UR6 ;  /* 0x00000006ff0a7e24 */ /* 0x000fe4000f8e00ff */
[----:B------:R-:W-:Y:S02]  /*1150*/  IMAD.U32 R6, RZ, RZ, UR4 ;  /* 0x00000004ff067e24 */ /* 0x000fe4000f8e00ff */
[----:B------:R-:W-:-:S02]  /*1160*/  IMAD.U32 R7, RZ, RZ, UR5 ;  /* 0x00000005ff077e24 */ /* 0x000fc4000f8e00ff */
[----:B------:R-:W-:Y:S02]  /*1170*/  IMAD.U32 R11, RZ, RZ, UR7 ;  /* 0x00000007ff0b7e24 */ /* 0x000fe4000f8e00ff */
[----:B------:R-:W-:Y:S02]  /*1180*/  IMAD.MOV.U32 R8, RZ, RZ, 0x70 ;  /* 0x00000070ff087424 */ /* 0x000fe400078e00ff */
[----:B------:R-:W-:Y:S02]  /*1190*/  IMAD.MOV.U32 R12, RZ, RZ, 0x1 ;  /* 0x00000001ff0c7424 */ /* 0x000fe400078e00ff */
[----:B0-----:R-:W-:-:S07]  /*11a0*/  IMAD.MOV.U32 R13, RZ, RZ, RZ ;  /* 0x000000ffff0d7224 */ /* 0x001fce00078e00ff */
[----:B------:R-:W-:-:S07]  /*11b0*/  LEPC R20, `(.L_x_9) ;  /* 0x000000001014794e */ /* 0x000fce0000000000 */
[----:B-1----:R-:W-:Y:S05]  /*11c0*/  CALL.ABS.NOINC R2 ;  /* 0x0000000002007343 */ /* 0x002fea0003c00000 */
.L_x_9:
[----:B------:R-:W-:Y:S02]  /*11d0*/  R2UR UR4, R214 ;  /* 0x00000000d60472ca */ /* 0x000fe400000e0000 */
[----:B------:R-:W-:-:S11]  /*11e0*/  R2UR UR5, R226 ;  /* 0x00000000e20572ca */ /* 0x000fd600000e0000 */
[----:B------:R-:W-:Y:S02]  /*11f0*/  ULOP3.LUT UR4, UR4, 0x1, URZ, 0xc0, !UPT ;  /* 0x0000000104047892 */ /* 0x000fe4000f8ec03f */
[----:B------:R-:W-:-:S04]  /*1200*/  IMAD.U32 R2, RZ, RZ, UR5 ;  /* 0x00000005ff027e24 */ /* 0x000fc8000f8e00ff */
[----:B------:R-:W-:Y:S01]  /*1210*/  IMAD.U32 R0, RZ, RZ, UR4 ;  /* 0x00000004ff007e24 */ /* 0x000fe2000f8e00ff */
[----:B------:R-:W-:-:S04]  /*1220*/  ISETP.NE.AND P0, PT, R2, 0x3, PT ;  /* 0x000000030200780c */ /* 0x000fc80003f05270 */
[----:B------:R-:W-:-:S04]  /*1230*/  SHF.L.U32 R0, R0, 0x1f, RZ ;  /* 0x0000001f00007819 */ /* 0x000fc800000006ff */
[----:B------:R-:W0:Y:S02]  /*1240*/  SYNCS.PHASECHK.TRANS64.TRYWAIT P1, [UR36+0x38800], R0 ;  /* 0x03880000ff0075a7 */ /* 0x000e240008020164 */
[----:B0-----:R-:W-:Y:S05]  /*1250*/  @!P1 BRA `(.L_x_10) ;  /* 0x000000f800a09947 */ /* 0x001fea0003800000 */
.L_x_138:
[----:B------:R-:W-:Y:S05]  /*1260*/  @!P0 BRA `(.L_x_11) ;  /* 0x0000000000048947 */ /* 0x000fea0003800000 */
[----:B------:R-:W-:Y:S01]  /*1270*/  BPT.TRAP 0x1 ;  /* 0x000000040000795c */ /* 0x000fe20000300000 */
.L_x_11:
[----:B------:R-:W-:Y:S01]  /*1280*/  R2UR UR4, R16 ;  /* 0x00000000100472ca */ /* 0x000fe200000e0000 */
[----:B0-----:R-:W-:-:S05]  /*1290*/  IMAD.U32 R0, RZ, RZ, UR60 ;  /* 0x0000003cff007e24 */ /* 0x001fca000f8e00ff */
[----:B------:R-:W-:-:S07]  /*12a0*/  LEA R0, R0, UR36, 0x3 ;  /* 0x0000002400007c11 */ /* 0x000fce000f8e18ff */
[----:B------:R-:W-:-:S05]  /*12b0*/  IMAD.U32 R3, RZ, RZ, UR4 ;  /* 0x00000004ff037e24 */ /* 0x000fca000f8e00ff */
[----:B------:R-:W-:-:S04]  /*12c0*/  SHF.L.U32 R3, R3, 0x1f, RZ ;  /* 0x0000001f03037819 */ /* 0x000fc800000006ff */
[----:B------:R0:W1:Y:S01]  /*12d0*/  SYNCS.PHASECHK.TRANS64.TRYWAIT P2, [R0+URZ+0x38830], R3 ;  /* 0x03883003000075a7 */ /* 0x000062000804017f */
[----:B------:R-:W-:Y:S05]  /*12e0*/  @!P0 BRA `(.L_x_12) ;  /* 0x0000000000048947 */ /* 0x000fea0003800000 */
[----:B------:R-:W-:Y:S01]  /*12f0*/  BPT.TRAP 0x1 ;  /* 0x000000040000795c */ /* 0x000fe20000300000 */
.L_x_12:
[----:B------:R-:W2:Y:S01]  /*1300*/  S2R R2, SR_TID.X ;  /* 0x0000000000027919 */ /* 0x000ea20000002100 */
[----:B------:R-:W-:Y:S01]  /*1310*/  IMAD.MOV.U32 R151, RZ, RZ, RZ ;  /* 0x000000ffff977224 */ /* 0x000fe200078e00ff */
[----:B--2---:R-:W-:-:S04]  /*1320*/  LOP3.LUT R2, R2, 0x7f, RZ, 0xc0, !PT ;  /* 0x0000007f02027812 */ /* 0x004fc800078ec0ff */
[----:B------:R-:W-:Y:S01]  /*1330*/  ISETP.NE.AND P1, PT, R2, RZ, PT ;  /* 0x000000ff0200720c */ /* 0x000fe20003f25270 */
[----:B-1----:R-:W-:-:S12]  /*1340*/  @P2 BRA `(.L_x_13) ;  /* 0x0000000000082947 */ /* 0x002fd80003800000 */
[----:B------:R-:W1:Y:S02]  /*1350*/  SYNCS.PHASECHK.TRANS64.TRYWAIT P2, [R0+URZ+0x38830], R3 ;  /* 0x03883003000075a7 */ /* 0x000e64000804017f */
[----:B-1----:R-:W-:Y:S05]  /*1360*/  @!P2 BRA `(.L_x_14) ;  /* 0x000000f80074a947 */ /* 0x002fea0003800000 */
.L_x_13:
[----:B------:R-:W-:Y:S05]  /*1370*/  WARPSYNC.ALL ;  /* 0x0000000000007948 */ /* 0x000fea0003800000 */
[----:B------:R-:W-:Y:S01]  /*1380*/  UIADD3 UR36, UR36, 0x24400, URZ ;  /* 0x0002440024247890 */ /* 0x000fe2000fffe03f */
[----:B------:R-:W-:Y:S01]  /*1390*/  WARPGROUP.ARRIVE ;  /* 0x00000000000079c5 */ /* 0x000fe20000000000 */
[----:B------:R-:W-:Y:S01]  /*13a0*/  ULOP3.LUT UR5, UR37, 0x10000, URZ, 0xfc, !UPT ;  /* 0x0001000025057892 */ /* 0x000fe2000f8efc3f */
[----:B------:R-:W-:Y:S01]  /*13b0*/  VIADD R2, R225, UR61 ;  /* 0x0000003de1027c36 */ /* 0x000fe20008000000 */
[----:B------:R-:W-:Y:S01]  /*13c0*/  USHF.R.U32.HI UR36, URZ, 0x4, UR36 ;  /* 0x000000043f247899 */ /* 0x000fe20008011624 */
[----:B------:R-:W-:Y:S01]  /*13d0*/  P2R R21, PR, RZ, 0x1 ;  /* 0x00000001ff157803 */ /* 0x000fe20000000000 */
[----:B------:R-:W-:Y:S01]  /*13e0*/  UMOV UR9, 0x40000040 ;  /* 0x4000004000097882 */ /* 0x000fe20000000000 */
[----:B------:R-:W-:Y:S01]  /*13f0*/  UMOV UR11, 0x40000040 ;  /* 0x40000040000b7882 */ /* 0x000fe20000000000 */
[----:B------:R-:W-:Y:S01]  /*1400*/  ULOP3.LUT UR36, UR36, 0x3fff, URZ, 0xc0, !UPT ;  /* 0x00003fff24247892 */ /* 0x000fe2000f8ec03f */
[----:B------:R-:W-:Y:S01]  /*1410*/  IMAD.U32 R13, RZ, RZ, UR9 ;  /* 0x00000009ff0d7e24 */ /* 0x000fe2000f8e00ff */
[----:B------:R-:W-:Y:S01]  /*1420*/  UMOV UR8, UR5 ;  /* 0x0000000500087c82 */ /* 0x000fe20008000000 */
[----:B------:R-:W-:Y:S01]  /*1430*/  UMOV UR15, UR9 ;  /* 0x00000009000f7c82 */ /* 0x000fe20008000000 */
[----:B------:R-:W-:Y:S01]  /*1440*/  ULOP3.LUT UR4, UR36, 0x10000, URZ, 0xfc, !UPT ;  /* 0x0001000024047892 */ /* 0x000fe2000f8efc3f */
[----:B------:R-:W-:Y:S01]  /*1450*/  IMAD.U32 R12, RZ, RZ, UR8 ;  /* 0x00000008ff0c7e24 */ /* 0x000fe2000f8e00ff */
[----:B------:R-:W-:Y:S01]  /*1460*/  UMOV UR14, UR8 ;  /* 0x00000008000e7c82 */ /* 0x000fe20008000000 */
[----:B------:R-:W-:Y:S01]  /*1470*/  UIADD3 UR7, UR5, 0x2, URZ ;  /* 0x0000000205077890 */ /* 0x000fe2000fffe03f */
[----:B01----:R-:W-:Y:S01]  /*1480*/  @!P1 VIADD R0, R0, 0x38840 ;  /* 0x0003884000009836 */ /* 0x003fe20000000000 */
[----:B------:R-:W-:Y:S01]  /*1490*/  UMOV UR17, 0x40000040 ;  /* 0x4000004000117882 */ /* 0x000fe20000000000 */
[----:B------:R-:W-:Y:S01]  /*14a0*/  IMAD.U32 R15, RZ, RZ, UR4 ;  /* 0x00000004ff0f7e24 */ /* 0x000fe2000f8e00ff */
[----:B------:R-:W-:Y:S01]  /*14b0*/  UIMAD UR4, UR60, 0xa00, UR4 ;  /* 0x00000a003c0478a4 */ /* 0x000fe2000f8e0204 */
[----:B------:R-:W-:Y:S01]  /*14c0*/  IMAD.U32 R11, RZ, RZ, UR17 ;  /* 0x00000011ff0b7e24 */ /* 0x000fe2000f8e00ff */
[----:B------:R-:W-:Y:S01]  /*14d0*/  UMOV UR19, 0x40000040 ;  /* 0x4000004000137882 */ /* 0x000fe20000000000 */
[----:B------:R-:W-:Y:S01]  /*14e0*/  UMOV UR16, UR7 ;  /* 0x0000000700107c82 */ /* 0x000fe20008000000 */
[----:B------:R-:W-:Y:S01]  /*14f0*/  UIADD3 UR6, UR4, 0x200, URZ ;  /* 0x0000020004067890 */ /* 0x000fe2000fffe03f */
[----:B------:R-:W-:Y:S01]  /*1500*/  IMAD.U32 R10, RZ, RZ, UR16 ;  /* 0x00000010ff0a7e24 */ /* 0x000fe2000f8e00ff */
[----:B------:R-:W-:Y:S01]  /*1510*/  UIADD3 UR12, UR4, 0x2, URZ ;  /* 0x00000002040c7890 */ /* 0x000fe2000fffe03f */
[----:B------:R-:W-:Y:S01]  /*1520*/  @!P1 PRMT R0, RZ, 0x654, R0 ;  /* 0x00000654ff009816 */ /* 0x000fe20000000000 */
[----:B------:R-:W-:Y:S01]  /*1530*/  UMOV UR10, UR4 ;  /* 0x00000004000a7c82 */ /* 0x000fe20008000000 */
[----:B------:R-:W-:Y:S01]  /*1540*/  UIADD3 UR7, UR5, 0x4, URZ ;  /* 0x0000000405077890 */ /* 0x000fe2000fffe03f */
[----:B------:R-:W-:Y:S01]  /*1550*/  HGMMA.64x16x16.F32 R56, gdesc[UR8], RZ, !UPT, gsb0 ;  /* 0x00200000083879f0 */ /* 0x000fe2000c0008ff */
[----:B------:R-:W-:Y:S01]  /*1560*/  UIADD3 UR10, UR4, 0x80, URZ ;  /* 0x00000080040a7890 */ /* 0x000fe2000fffe03f */
[--C-:B------:R-:W-:Y:S01]  /*1570*/  IMAD.MOV.U32 R150, RZ, RZ, R151.reuse ;  /* 0x000000ffff967224 */ /* 0x100fe200078e0097 */
[----:B------:R-:W-:Y:S01]  /*1580*/  UMOV UR8, UR14 ;  /* 0x0000000e00087c82 */ /* 0x000fe20008000000 */
[----:B------:R-:W-:Y:S01]  /*1590*/  UMOV UR9, UR15 ;  /* 0x0000000f00097c82 */ /* 0x000fe20008000000 */
[----:B------:R-:W-:Y:S01]  /*15a0*/  UMOV UR11, 0x40000040 ;  /* 0x40000040000b7882 */ /* 0x000fe20000000000 */
[----:B------:R-:W-:Y:S01]  /*15b0*/  UMOV UR18, UR12 ;  /* 0x0000000c00127c82 */ /* 0x000fe20008000000 */
[----:B------:R-:W-:Y:S01]  /*15c0*/  UIADD3 UR12, UR4, 0x4, URZ ;  /* 0x00000004040c7890 */ /* 0x000fe2000fffe03f */
[--C-:B------:R-:W-:Y:S01]  /*15d0*/  IMAD.MOV.U32 R149, RZ, RZ, R151.reuse ;  /* 0x000000ffff957224 */ /* 0x100fe200078e0097 */
[----:B------:R-:W-:Y:S01]  /*15e0*/  UMOV UR13, 0x40000040 ;  /* 0x40000040000d7882 */ /* 0x000fe20000000000 */
[----:B------:R-:W-:Y:S01]  /*15f0*/  UIADD3 UR20, UR5, 0x404, URZ ;  /* 0x0000040405147890 */ /* 0x000fe2000fffe03f */
[--C-:B------:R-:W-:Y:S01]  /*1600*/  IMAD.MOV.U32 R148, RZ, RZ, R151.reuse ;  /* 0x000000ffff947224 */ /* 0x100fe200078e0097 */
[----:B------:R-:W-:Y:S01]  /*1610*/  UIADD3 UR22, UR4, 0x284, URZ ;  /* 0x0000028404167890 */ /* 0x000fe2000fffe03f */
[--C-:B------:R-:W-:Y:S01]  /*1620*/  IMAD.MOV.U32 R147, RZ, RZ, R151.reuse ;  /* 0x000000ffff937224 */ /* 0x100fe200078e0097 */
[----:B------:R-:W-:Y:S01]  /*1630*/  UMOV UR21, 0x40000040 ;  /* 0x4000004000157882 */ /* 0x000fe20000000000 */
        /* <DEDUP_REMOVED lines=34> */
[----:B------:R-:W-:Y:S01]  /*1860*/  IMAD.MOV.U32 R135, RZ, RZ, R151 ;  /* 0x000000ffff877224 */ /* 0x000fe200078e0097 */
[----:B------:R-:W-:Y:S01]  /*1870*/  UMOV UR45, 0x40000040 ;  /* 0x40000040002d7882 */ /* 0x000fe20000000000 */
[----:B------:R-:W-:Y:S01]  /*1880*/  UMOV UR47, 0x40000040 ;  /* 0x40000040002f7882 */ /* 0x000fe20000000000 */
[----:B------:R-:W-:-:S02]  /*1890*/  WARPGROUP.DEPBAR.LE gsb0, 0x0 ;  /* 0x00008000000079c5 */ /* 0x000fc40000010000 */
[----:B------:R-:W-:Y:S01]  /*18a0*/  WARPGROUP.ARRIVE ;  /* 0x00000000000079c5 */ /* 0x000fe20000000000 */
[----:B------:R-:W-:Y:S01]  /*18b0*/  UIADD3 UR48, UR5, 0xc02, URZ ;  /* 0x00000c0205307890 */ /* 0x000fe2000fffe03f */
[--C-:B------:R-:W-:Y:S01]  /*18c0*/  IMAD.MOV.U32 R134, RZ, RZ, R151.reuse ;  /* 0x000000ffff867224 */ /* 0x100fe200078e0097 */
[----:B------:R-:W-:Y:S01]  /*18d0*/  UIADD3 UR50, UR4, 0x782, URZ ;  /* 0x0000078204327890 */ /* 0x000fe2000fffe03f */
[--C-:B------:R-:W-:Y:S01]  /*18e0*/  IMAD.MOV.U32 R133, RZ, RZ, R151.reuse ;  /* 0x000000ffff857224 */ /* 0x100fe200078e0097 */
[----:B------:R-:W-:Y:S01]  /*18f0*/  UMOV UR49, 0x40000040 ;  /* 0x4000004000317882 */ /* 0x000fe20000000000 */
[----:B------:R-:W-:Y:S01]  /*1900*/  HGMMA.64x16x16.F32 R48, gdesc[UR8], RZ, !UPT, gsb0 ;  /* 0x00200000083079f0 */ /* 0x000fe2000c0008ff */
[----:B------:R-:W-:Y:S01]  /*1910*/  UIADD3 UR10, UR4, 0x100, URZ ;  /* 0x00000100040a7890 */ /* 0x000fe2000fffe03f */
[--C-:B------:R-:W-:Y:S01]  /*1920*/  IMAD.MOV.U32 R132, RZ, RZ, R151.reuse ;  /* 0x000000ffff847224 */ /* 0x100fe200078e0097 */
[----:B------:R-:W-:Y:S01]  /*1930*/  UMOV UR8, UR14 ;  /* 0x0000000e00087c82 */ /* 0x000fe20008000000 */
[----:B------:R-:W-:Y:S01]  /*1940*/  UMOV UR9, UR15 ;  /* 0x0000000f00097c82 */ /* 0x000fe20008000000 */
        /* <DEDUP_REMOVED lines=8> */
[----:B------:R-:W-:Y:S01]  /*19d0*/  UMOV UR57, 0x40000040 ;  /* 0x4000004000397882 */ /* 0x000fe20000000000 */
[----:B------:R-:W-:Y:S01]  /*19e0*/  UMOV UR59, 0x40000040 ;  /* 0x40000040003b7882 */ /* 0x000fe20000000000 */
[----:B------:R-:W-:Y:S01]  /*19f0*/  IMAD.U32 R7, RZ, RZ, UR57 ;  /* 0x00000039ff077e24 */ /* 0x000fe2000f8e00ff */
[----:B------:R-:W-:Y:S01]  /*1a00*/  UISETP.GE.AND UP0, UPT, UR61, 0x51, UPT ;  /* 0x000000513d00788c */ /* 0x000fe2000bf06270 */
[--C-:B------:R-:W-:Y:S01]  /*1a10*/  IMAD.MOV.U32 R129, RZ, RZ, R151.reuse ;  /* 0x000000ffff817224 */ /* 0x100fe200078e0097 */
[-C--:B------:R-:W-:Y:S01]  /*1a20*/  MOV R127, R151.reuse ;  /* 0x00000097007f7202 */ /* 0x080fe20000000f00 */
[--C-:B------:R-:W-:Y:S01]  /*1a30*/  IMAD.MOV.U32 R128, RZ, RZ, R151.reuse ;  /* 0x000000ffff807224 */ /* 0x100fe200078e0097 */
[-C--:B------:R-:W-:Y:S01]  /*1a40*/  MOV R100, R151.reuse ;  /* 0x0000009700647202 */ /* 0x080fe20000000f00 */
[--C-:B------:R-:W-:Y:S01]  /*1a50*/  IMAD.MOV.U32 R126, RZ, RZ, R151.reuse ;  /* 0x000000ffff7e7224 */ /* 0x100fe200078e0097 */
[----:B------:R-:W-:Y:S01]  /*1a60*/  MOV R73, R151 ;  /* 0x0000009700497202 */ /* 0x000fe20000000f00 */
[----:B------:R-:W-:-:S02]  /*1a70*/  IMAD.MOV.U32 R125, RZ, RZ, R151 ;  /* 0x000000ffff7d7224 */ /* 0x000fc400078e0097 */
[--C-:B------:R-:W-:Y:S02]  /*1a80*/  IMAD.MOV.U32 R124, RZ, RZ, R151.reuse ;  /* 0x000000ffff7c7224 */ /* 0x100fe400078e0097 */
[--C-:B------:R-:W-:Y:S02]  /*1a90*/  IMAD.MOV.U32 R123, RZ, RZ, R151.reuse ;  /* 0x000000ffff7b7224 */ /* 0x100fe400078e0097 */
[--C-:B------:R-:W-:Y:S02]  /*1aa0*/  IMAD.MOV.U32 R122, RZ, RZ, R151.reuse ;  /* 0x000000ffff7a7224 */ /* 0x100fe400078e0097 */
[--C-:B------:R-:W-:Y:S02]  /*1ab0*/  IMAD.MOV.U32 R121, RZ, RZ, R151.reuse ;  /* 0x000000ffff797224 */ /* 0x100fe400078e0097 */
[--C-:B------:R-:W-:Y:S02]  /*1ac0*/  IMAD.MOV.U32 R120, RZ, RZ, R151.reuse ;  /* 0x000000ffff787224 */ /* 0x100fe400078e0097 */
        /* <DEDUP_REMOVED lines=8> */
[--C-:B------:R-:W-:Y:S01]  /*1b50*/  IMAD.MOV.U32 R111, RZ, RZ, R151.reuse ;  /* 0x000000ffff6f7224 */ /* 0x100fe200078e0097 */
[----:B------:R-:W-:Y:S02]  /*1b60*/  WARPGROUP.DEPBAR.LE gsb0, 0x0 ;  /* 0x00008000000079c5 */ /* 0x000fe40000010000 */
[----:B------:R-:W-:Y:S01]  /*1b70*/  WARPGROUP.ARRIVE ;  /* 0x00000000000079c5 */ /* 0x000fe20000000000 */
[--C-:B------:R-:W-:Y:S02]  /*1b80*/  IMAD.MOV.U32 R110, RZ, RZ, R151.reuse ;  /* 0x000000ffff6e7224 */ /* 0x100fe400078e0097 */
[--C-:B------:R-:W-:Y:S02]  /*1b90*/  IMAD.MOV.U32 R109, RZ, RZ, R151.reuse ;  /* 0x000000ffff6d7224 */ /* 0x100fe400078e0097 */
[--C-:B------:R-:W-:Y:S01]  /*1ba0*/  IMAD.MOV.U32 R108, RZ, RZ, R151.reuse ;  /* 0x000000ffff6c7224 */ /* 0x100fe200078e0097 */
[----:B------:R-:W-:Y:S01]  /*1bb0*/  HGMMA.64x16x16.F32 R40, gdesc[UR8], RZ, !UPT, gsb0 ;  /* 0x00200000082879f0 */ /* 0x000fe2000c0008ff */
[----:B------:R-:W-:Y:S01]  /*1bc0*/  UIADD3 UR10, UR4, 0x180, URZ ;  /* 0x00000180040a7890 */ /* 0x000fe2000fffe03f */
[--C-:B------:R-:W-:Y:S01]  /*1bd0*/  IMAD.MOV.U32 R107, RZ, RZ, R151.reuse ;  /* 0x000000ffff6b7224 */ /* 0x100fe200078e0097 */
[----:B------:R-:W-:Y:S01]  /*1be0*/  UMOV UR8, UR14 ;  /* 0x0000000e00087c82 */ /* 0x000fe20008000000 */
[----:B------:R-:W-:Y:S01]  /*1bf0*/  UMOV UR9, UR15 ;  /* 0x0000000f00097c82 */ /* 0x000fe20008000000 */
[----:B------:R-:W-:Y:S01]  /*1c00*/  UMOV UR11, 0x40000040 ;  /* 0x40000040000b7882 */ /* 0x000fe20000000000 */
        /* <DEDUP_REMOVED lines=22> */
[--C-:B------:R-:W-:Y:S01]  /*1d70*/  IMAD.MOV.U32 R83, RZ, RZ, R151.reuse ;  /* 0x000000ffff537224 */ /* 0x100fe200078e0097 */
[----:B------:R-:W-:Y:S02]  /*1d80*/  WARPGROUP.DEPBAR.LE gsb0, 0x0 ;  /* 0x00008000000079c5 */ /* 0x000fe40000010000 */
[----:B------:R-:W-:Y:S01]  /*1d90*/  WARPGROUP.ARRIVE ;  /* 0x00000000000079c5 */ /* 0x000fe20000000000 */
[----:B------:R-:W-:-:S02]  /*1da0*/  IMAD.MOV.U32 R82, RZ, RZ, R151 ;  /* 0x000000ffff527224 */ /* 0x000fc400078e0097 */
[--C-:B------:R-:W-:Y:S02]  /*1db0*/  IMAD.MOV.U32 R81, RZ, RZ, R151.reuse ;  /* 0x000000ffff517224 */ /* 0x100fe400078e0097 */
[--C-:B------:R-:W-:Y:S01]  /*1dc0*/  IMAD.MOV.U32 R80, RZ, RZ, R151.reuse ;  /* 0x000000ffff507224 */ /* 0x100fe200078e0097 */
[----:B------:R-:W-:Y:S01]  /*1dd0*/  HGMMA.64x16x16.F32 R32, gdesc[UR8], RZ, !UPT, gsb0 ;  /* 0x00200000082079f0 */ /* 0x000fe2000c0008ff */
[----:B------:R-:W-:Y:S01]  /*1de0*/  UMOV UR8, UR14 ;  /* 0x0000000e00087c82 */ /* 0x000fe20008000000 */
[----:B------:R-:W-:Y:S01]  /*1df0*/  UMOV UR9, UR15 ;  /* 0x0000000f00097c82 */ /* 0x000fe20008000000 */
[----:B------:R-:W-:Y:S01]  /*1e00*/  UMOV UR10, UR6 ;  /* 0x00000006000a7c82 */ /* 0x000fe20008000000 */
[----:B------:R-:W-:Y:S01]  /*1e10*/  UMOV UR11, 0x40000040 ;  /* 0x40000040000b7882 */ /* 0x000fe20000000000 */
[----:B------:R-:W-:Y:S01]  /*1e20*/  UMOV UR14, UR16 ;  /* 0x00000010000e7c82 */ /* 0x000fe20008000000 */
[----:B------:R-:W-:Y:S01]  /*1e30*/  UMOV UR15, UR17 ;  /* 0x00000011000f7c82 */ /* 0x000fe20008000000 */
[----:B------:R-:W-:Y:S01]  /*1e40*/  UIADD3 UR6, UR4, 0x202, URZ ;  /* 0x0000020204067890 */ /* 0x000fe2000fffe03f */
        /* <DEDUP_REMOVED lines=14> */
[----:B------:R-:W-:Y:S01]  /*1f30*/  IMAD.MOV.U32 R64, RZ, RZ, R151 ;  /* 0x000000ffff407224 */ /* 0x000fe200078e0097 */
[----:B------:R-:W-:Y:S02]  /*1f40*/  WARPGROUP.DEPBAR.LE gsb0, 0x0 ;  /* 0x00008000000079c5 */ /* 0x000fe40000010000 */
[----:B------:R-:W-:-:S06]  /*1f50*/  WARPGROUP.ARRIVE ;  /* 0x00000000000079c5 */ /* 0x000fcc0000000000 */
[----:B------:R-:W-:Y:S01]  /*1f60*/  HGMMA.64x16x16.F32 R24, gdesc[UR8], RZ, !UPT, gsb0 ;  /* 0x00200000081879f0 */ /* 0x000fe2000c0008ff */
[----:B------:R-:W-:Y:S01]  /*1f70*/  UIADD3 UR10, UR4, 0x82, URZ ;  /* 0x00000082040a7890 */ /* 0x000fe2000fffe03f */
[----:B------:R-:W-:Y:S01]  /*1f80*/  UMOV UR8, UR14 ;  /* 0x0000000e00087c82 */ /* 0x000fe20008000000 */
[----:B------:R-:W-:Y:S01]  /*1f90*/  UMOV UR9, UR15 ;  /* 0x0000000f00097c82 */ /* 0x000fe20008000000 */
[----:B------:R-:W-:Y:S01]  /*1fa0*/  UMOV UR11, 0x40000040 ;  /* 0x40000040000b7882 */ /* 0x000fe20000000000 */
[----:B------:R-:W-:Y:S02]  /*1fb0*/  WARPGROUP.DEPBAR.LE gsb0, 0x0 ;  /* 0x00008000000079c5 */ /* 0x000fe40000010000 */
[----:B------:R-:W-:-:S06]  /*1fc0*/  WARPGROUP.ARRIVE ;  /* 0x00000000000079c5 */ /* 0x000fcc0000000000 */
[----:B------:R-:W-:Y:S01]  /*1fd0*/  HGMMA.64x16x16.F32 R56, gdesc[UR16], R56, gsb0 ;  /* 0x00200000103879f0 */ /* 0x000fe20008000838 */
[----:B------:R-:W-:Y:S01]  /*1fe0*/  UMOV UR16, UR7 ;  /* 0x0000000700107c82 */ /* 0x000fe20008000000 */
[----:B------:R-:W-:Y:S01]  /*1ff0*/  UMOV UR17, 0x40000040 ;  /* 0x4000004000117882 */ /* 0x000fe20000000000 */
[----:B------:R-:W-:Y:S01]  /*2000*/  UMOV UR18, UR12 ;  /* 0x0000000c00127c82 */ /* 0x000fe20008000000 */
[----:B------:R-:W-:Y:S01]  /*2010*/  UMOV UR19, 0x40000040 ;  /* 0x4000004000137882 */ /* 0x000fe20000000000 */
[----:B------:R-:W-:Y:S01]  /*2020*/  UIADD3 UR7, UR5, 0x6, URZ ;  /* 0x0000000605077890 */ /* 0x000fe2000fffe03f */
[----:B------:R-:W-:Y:S01]  /*2030*/  IMAD.U32 R8, RZ, RZ, UR16 ;  /* 0x00000010ff087e24 */ /* 0x000fe2000f8e00ff */
[----:B------:R-:W-:Y:S01]  /*2040*/  UIADD3 UR12, UR4, 0x6, URZ ;  /* 0x00000006040c7890 */ /* 0x000fe2000fffe03f */
[----:B------:R-:W-:Y:S01]  /*2050*/  IMAD.U32 R9, RZ, RZ, UR17 ;  /* 0x00000011ff097e24 */ /* 0x000fe2000f8e00ff */
[----:B------:R-:W-:Y:S02]  /*2060*/  WARPGROUP.DEPBAR.LE gsb0, 0x0 ;  /* 0x00008000000079c5 */ /* 0x000fe40000010000 */
[----:B------:R-:W-:-:S06]  /*2070*/  WARPGROUP.ARRIVE ;  /* 0x00000000000079c5 */ /* 0x000fcc0000000000 */
[----:B------:R-:W-:Y:S01]  /*2080*/  HGMMA.64x16x16.F32 R48, gdesc[UR8], R48, gsb0 ;  /* 0x00200000083079f0 */ /* 0x000fe20008000830 */
[----:B------:R-:W-:Y:S01]  /*2090*/  UIADD3 UR10, UR4, 0x102, URZ ;  /* 0x00000102040a7890 */ /* 0x000fe2000fffe03f */
[----:B------:R-:W-:Y:S01]  /*20a0*/  UMOV UR8, UR14 ;  /* 0x0000000e00087c82 */ /* 0x000fe20008000000 */
[----:B------:R-:W-:Y:S01]  /*20b0*/  UMOV UR9, UR15 ;  /* 0x0000000f00097c82 */ /* 0x000fe20008000000 */
[----:B------:R-:W-:Y:S01]  /*20c0*/  UMOV UR11, 0x40000040 ;  /* 0x40000040000b7882 */ /* 0x000fe20000000000 */
        /* <DEDUP_REMOVED lines=11> */
[----:B------:R-:W-:Y:S01]  /*2180*/  UMOV UR9, UR15 ;  /* 0x0000000f00097c82 */ /* 0x000fe20008000000 */
[----:B------:R-:W-:Y:S01]  /*2190*/  UMOV UR10, UR6 ;  /* 0x00000006000a7c82 */ /* 0x000fe20008000000 */
[----:B------:R-:W-:Y:S01]  /*21a0*/  UMOV UR11, 0x40000040 ;  /* 0x40000040000b7882 */ /* 0x000fe20000000000 */
[----:B------:R-:W-:Y:S01]  /*21b0*/  UMOV UR14, UR16 ;  /* 0x00000010000e7c82 */ /* 0x000fe20008000000 */
[----:B------:R-:W-:Y:S01]  /*21c0*/  UMOV UR15, UR17 ;  /* 0x00000011000f7c82 */ /* 0x000fe20008000000 */
[----:B------:R-:W-:Y:S01]  /*21d0*/  UIADD3 UR6, UR4, 0x204, URZ ;  /* 0x0000020404067890 */ /* 0x000fe2000fffe03f */
        /* <DEDUP_REMOVED lines=10> */
[----:B------:R-:W-:Y:S02]  /*2280*/  UIADD3 UR16, UR5, 0x402, URZ ;  /* 0x0000040205107890 */ /* 0x000fe4000fffe03f */
[----:B------:R-:W-:Y:S01]  /*2290*/  UIADD3 UR18, UR4, 0x282, URZ ;  /* 0x0000028204127890 */ /* 0x000fe2000fffe03f */
[----:B------:R-:W-:Y:S01]  /*22a0*/  UMOV UR17, 0x40000040 ;  /* 0x4000004000117882 */ /* 0x000fe20000000000 */
        /* <DEDUP_REMOVED lines=22> */
[----:B------:R-:W-:Y:S02]  /*2410*/  UIADD3 UR6, UR4, 0x206, URZ ;  /* 0x0000020604067890 */ /* 0x000fe4000fffe03f */
[----:B------:R-:W-:Y:S01]  /*2420*/  UIADD3 UR14, UR4, 0x280, URZ ;  /* 0x00000280040e7890 */ /* 0x000fe2000fffe03f */
        /* <DEDUP_REMOVED lines=8> */
[----:B------:R-:W-:Y:S02]  /*24b0*/  UIADD3 UR12, UR5, 0x400, URZ ;  /* 0x00000400050c7890 */ /* 0x000fe4000fffe03f */
[----:B------:R-:W-:-:S07]  /*24c0*/  UIADD3 UR7, UR4, 0x786, URZ ;  /* 0x0000078604077890 */ /* 0x000fce000fffe03f */
[----:B------:R-:W-:Y:S01]  /*24d0*/  UMOV UR58, UR7 ;  /* 0x00000007003a7c82 */ /* 0x000fe20008000000 */
[----:B------:R-:W-:Y:S01]  /*24e0*/  UMOV UR7, 0x40000040 ;  /* 0x4000004000077882 */ /* 0x000fe20000000000 */
[----:B------:R-:W-:Y:S02]  /*24f0*/  WARPGROUP.DEPBAR.LE gsb0, 0x0 ;  /* 0x00008000000079c5 */ /* 0x000fe40000010000 */
[----:B------:R-:W-:-:S06]  /*2500*/  WARPGROUP.ARRIVE ;  /* 0x00000000000079c5 */ /* 0x000fcc0000000000 */
[----:B------:R-:W-:Y:S01]  /*2510*/  HGMMA.64x16x16.F32 R56, gdesc[UR8], R56, gsb0 ;  /* 0x00200000083879f0 */ /* 0x000fe20008000838 */
[----:B------:R-:W-:Y:S01]  /*2520*/  UIADD3 UR10, UR4, 0x86, URZ ;  /* 0x00000086040a7890 */ /* 0x000fe2000fffe03f */
        /* <DEDUP_REMOVED lines=14> */
[----:B------:R-:W-:Y:S01]  /*2610*/  UMOV UR10, UR6 ;  /* 0x00000006000a7c82 */ /* 0x000fe20008000000 */
[----:B------:R-:W-:Y:S01]  /*2620*/  UMOV UR11, 0x40000040 ;  /* 0x40000040000b7882 */ /* 0x000fe20000000000 */
[----:B------:R-:W-:Y:S01]  /*2630*/  UIADD3 UR6, UR4, 0x480, URZ ;  /* 0x0000048004067890 */ /* 0x000fe2000fffe03f */
[----:B------:R-:W-:Y:S02]  /*2640*/  WARPGROUP.DEPBAR.LE gsb0, 0x0 ;  /* 0x00008000000079c5 */ /* 0x000fe40000010000 */
[----:B------:R-:W-:-:S06]  /*2650*/  WARPGROUP.ARRIVE ;  /* 0x00000000000079c5 */ /* 0x000fcc0000000000 */
[----:B------:R-:W-:Y:S01]  /*2660*/  HGMMA.64x16x16.F32 R24, gdesc[UR8], R24, gsb0 ;  /* 0x00200000081879f0 */ /* 0x000fe20008000818 */
[----:B------:R-:W-:Y:S02]  /*2670*/  UMOV UR11, UR57 ;  /* 0x00000039000b7c82 */ /* 0x000fe40008000000 */
        /* <DEDUP_REMOVED lines=24> */
[----:B------:R-:W-:-:S13]  /*2800*/  R2UR UR15, R152 ;  /* 0x00000000980f72ca */ /* 0x000fda00000e0000 */
[----:B------:R-:W-:-:S05]  /*2810*/  MOV R3, UR15 ;  /* 0x0000000f00037c02 */ /* 0x000fca0008000f00 */
[----:B------:R-:W-:-:S05]  /*2820*/  IMAD R2, R3, -0x50, R2 ;  /* 0xffffffb003027824 */ /* 0x000fca00078e0202 */
[C---:B------:R-:W-:Y:S02]  /*2830*/  ISETP.GT.AND P6, PT, R2.reuse, RZ, PT ;  /* 0x000000ff0200720c */ /* 0x040fe40003fc4270 */
[C---:B------:R-:W-:Y:S02]  /*2840*/  ISETP.GT.AND P5, PT, R2.reuse, 0x1, PT ;  /* 0x000000010200780c */ /* 0x040fe40003fa4270 */
[C---:B------:R-:W-:Y:S02]  /*2850*/  ISETP.GT.AND P4, PT, R2.reuse, 0x8, PT ;  /* 0x000000080200780c */ /* 0x040fe40003f84270 */
[C---:B------:R-:W-:Y:S02]  /*2860*/  ISETP.GT.AND P3, PT, R2.reuse, 0x9, PT ;  /* 0x000000090200780c */ /* 0x040fe40003f64270 */
[----:B------:R-:W-:Y:S01]  /*2870*/  ISETP.GT.AND P2, PT, R2, 0x10, PT ;  /* 0x000000100200780c */ /* 0x000fe20003f44270 */
        /* <DEDUP_REMOVED lines=23> */
[----:B------:R-:W-:Y:S03]  /*29f0*/  HGMMA.64x16x16.F32 R24, gdesc[UR16], R24, gsb0 ;  /* 0x00200000101879f0 */ /* 0x000fe60008000818 */
        /* <DEDUP_REMOVED lines=188> */
[----:B------:R-:W-:Y:S02]  /*35c0*/  UIADD3 UR6, UR5, 0xc06, URZ ;  /* 0x00000c0605067890 */ /* 0x000fe4000fffe03f */
[----:B------:R-:W-:-:S05]  /*35d0*/  UIADD3 UR5, UR4, 0x984, URZ ;  /* 0x0000098404057890 */ /* 0x000fca000fffe03f */
[----:B------:R-:W-:Y:S01]  /*35e0*/  UMOV UR56, UR6 ;  /* 0x0000000600387c82 */ /* 0x000fe20008000000 */
[----:B------:R-:W-:Y:S01]  /*35f0*/  UIADD3 UR6, UR4, 0x986, URZ ;  /* 0x0000098604067890 */ /* 0x000fe2000fffe03f */
[----:B------:R-:W-:Y:S01]  /*3600*/  IMAD.U32 R6, RZ, RZ, UR56 ;  /* 0x00000038ff067e24 */ /* 0x000fe2000f8e00ff */
[----:B------:R-:W-:Y:S01]  /*3610*/  UMOV UR10, UR56 ;  /* 0x00000038000a7c82 */ /* 0x000fe20008000000 */
        /* <DEDUP_REMOVED lines=35> */
[----:B------:R-:W-:Y:S01]  /*3850*/  WARPGROUP.ARRIVE ;  /* 0x00000000000079c5 */ /* 0x000fe20000000000 */
[----:B------:R-:W-:Y:S02]  /*3860*/  FSEL R56, R56, -INF , P6 ;  /* 0xff80000038387808 */ /* 0x000fe40003000000 */
[----:B------:R-:W-:-:S02]  /*3870*/  FSEL R57, R57, -INF , P5 ;  /* 0xff80000039397808 */ /* 0x000fc40002800000 */
[----:B------:R-:W-:Y:S01]  /*3880*/  FSEL R60, R60, -INF , P4 ;  /* 0xff8000003c3c7808 */ /* 0x000fe20002000000 */
[----:B------:R-:W-:Y:S01]  /*3890*/  HGMMA.64x16x16.F32 R48, gdesc[UR56], R48, gsb0 ;  /* 0x00200000383079f0 */ /* 0x000fe20008000830 */
[----:B------:R-:W-:Y:S01]  /*38a0*/  UIADD3 UR58, UR4, 0x886, URZ ;  /* 0x00000886043a7890 */ /* 0x000fe2000fffe03f */
[----:B------:R-:W-:Y:S01]  /*38b0*/  FMNMX.FTZ R3, R56, R57, !PT ;  /* 0x0000003938037209 */ /* 0x000fe20007810000 */
[----:B------:R-:W-:Y:S01]  /*38c0*/  UMOV UR56, UR10 ;  /* 0x0000000a00387c82 */ /* 0x000fe20008000000 */
[----:B------:R-:W-:Y:S01]  /*38d0*/  UMOV UR57, UR11 ;  /* 0x0000000b00397c82 */ /* 0x000fe20008000000 */
[----:B------:R-:W-:Y:S01]  /*38e0*/  UMOV UR59, 0x40000040 ;  /* 0x40000040003b7882 */ /* 0x000fe20000000000 */
[----:B------:R-:W-:Y:S02]  /*38f0*/  FSEL R61, R61, -INF , P3 ;  /* 0xff8000003d3d7808 */ /* 0x000fe40001800000 */
[----:B------:R-:W-:Y:S02]  /*3900*/  FMNMX.FTZ R4, R60, R3, !PT ;  /* 0x000000033c047209 */ /* 0x000fe40007810000 */
[----:B------:R-:W-:-:S02]  /*3910*/  FSEL R58, R58, -INF , P6 ;  /* 0xff8000003a3a7808 */ /* 0x000fc40003000000 */
[C---:B------:R-:W-:Y:S02]  /*3920*/  ISETP.GT.AND P6, PT, R2.reuse, 0x11, PT ;  /* 0x000000110200780c */ /* 0x040fe40003fc4270 */
[----:B------:R-:W-:Y:S02]  /*3930*/  FMNMX.FTZ R3, R61, R4, !PT ;  /* 0x000000043d037209 */ /* 0x000fe40007810000 */
[----:B------:R-:W-:Y:S02]  /*3940*/  FSEL R59, R59, -INF , P5 ;  /* 0xff8000003b3b7808 */ /* 0x000fe40002800000 */
[----:B------:R-:W-:Y:S02]  /*3950*/  ISETP.GT.AND P5, PT, R2, 0x18, PT ;  /* 0x000000180200780c */ /* 0x000fe40003fa4270 */
[----:B------:R-:W-:Y:S02]  /*3960*/  FSEL R62, R62, -INF , P4 ;  /* 0xff8000003e3e7808 */ /* 0x000fe40002000000 */
[----:B------:R-:W-:-:S02]  /*3970*/  ISETP.GT.AND P4, PT, R2, 0x19, PT ;  /* 0x000000190200780c */ /* 0x000fc40003f84270 */
[----:B------:R-:W-:Y:S02]  /*3980*/  FSEL R63, R63, -INF , P3 ;  /* 0xff8000003f3f7808 */ /* 0x000fe40001800000 */
[----:B------:R-:W-:Y:S01]  /*3990*/  ISETP.GT.AND P3, PT, R2, 0x20, PT ;  /* 0x000000200200780c */ /* 0x000fe20003f64270 */
[----:B------:R-:W-:Y:S02]  /*39a0*/  WARPGROUP.DEPBAR.LE gsb0, 0x0 ;  /* 0x00008000000079c5 */ /* 0x000fe40000010000 */
[----:B------:R-:W-:Y:S01]  /*39b0*/  WARPGROUP.ARRIVE ;  /* 0x00000000000079c5 */ /* 0x000fe20000000000 */
[----:B------:R-:W-:Y:S02]  /*39c0*/  FSEL R48, R48, -INF , P2 ;  /* 0xff80000030307808 */ /* 0x000fe40001000000 */
[----:B------:R-:W-:Y:S02]  /*39d0*/  FSEL R49, R49, -INF , P6 ;  /* 0xff80000031317808 */ /* 0x000fe40003000000 */
[----:B------:R-:W-:Y:S01]  /*39e0*/  FMNMX.FTZ R4, R48, R3, !PT ;  /* 0x0000000330047209 */ /* 0x000fe20007810000 */
[----:B------:R-:W-:Y:S01]  /*39f0*/  HGMMA.64x16x16.F32 R40, gdesc[UR56], R40, gsb0 ;  /* 0x00200000382879f0 */ /* 0x000fe20008000828 */
[----:B------:R-:W-:Y:S01]  /*3a00*/  UIADD3 UR58, UR4, 0x906, URZ ;  /* 0x00000906043a7890 */ /* 0x000fe2000fffe03f */
[----:B------:R-:W-:Y:S01]  /*3a10*/  FSEL R52, R52, -INF , P5 ;  /* 0xff80000034347808 */ /* 0x000fe20002800000 */
[----:B------:R-:W-:Y:S01]  /*3a20*/  UMOV UR56, UR10 ;  /* 0x0000000a00387c82 */ /* 0x000fe20008000000 */
[----:B------:R-:W-:Y:S01]  /*3a30*/  UMOV UR57, UR11 ;  /* 0x0000000b00397c82 */ /* 0x000fe20008000000 */
[----:B------:R-:W-:Y:S01]  /*3a40*/  UMOV UR59, 0x40000040 ;  /* 0x40000040003b7882 */ /* 0x000fe20000000000 */
[----:B------:R-:W-:Y:S01]  /*3a50*/  UMOV UR4, UR10 ;  /* 0x0000000a00047c82 */ /* 0x000fe20008000000 */
[----:B------:R-:W-:Y:S01]  /*3a60*/  FMNMX.FTZ R3, R49, R4, !PT ;  /* 0x0000000431037209 */ /* 0x000fe20007810000 */
[----:B------:R-:W-:Y:S01]  /*3a70*/  ULDC UR10, c[0x0][0x988] ;  /* 0x00026200000a7ab9 */ /* 0x000fe20000000800 */
[----:B------:R-:W-:-:S02]  /*3a80*/  FSEL R53, R53, -INF , P4 ;  /* 0xff80000035357808 */ /* 0x000fc40002000000 */
[----:B------:R-:W-:Y:S02]  /*3a90*/  FMNMX.FTZ R4, R52, R3, !PT ;  /* 0x0000000334047209 */ /* 0x000fe40007810000 */
[----:B------:R-:W-:Y:S02]  /*3aa0*/  FSEL R50, R50, -INF , P2 ;  /* 0xff80000032327808 */ /* 0x000fe40001000000 */
[C---:B------:R-:W-:Y:S02]  /*3ab0*/  ISETP.GT.AND P2, PT, R2.reuse, 0x21, PT ;  /* 0x000000210200780c */ /* 0x040fe40003f44270 */
[----:B------:R-:W-:Y:S02]  /*3ac0*/  FMNMX.FTZ R3, R53, R4, !PT ;  /* 0x0000000435037209 */ /* 0x000fe40007810000 */
[----:B------:R-:W-:Y:S02]  /*3ad0*/  FSEL R51, R51, -INF , P6 ;  /* 0xff80000033337808 */ /* 0x000fe40003000000 */
[----:B------:R-:W-:-:S02]  /*3ae0*/  ISETP.GT.AND P6, PT, R2, 0x28, PT ;  /* 0x000000280200780c */ /* 0x000fc40003fc4270 */
[----:B------:R-:W-:Y:S02]  /*3af0*/  FSEL R54, R54, -INF , P5 ;  /* 0xff80000036367808 */ /* 0x000fe40002800000 */
[C---:B------:R-:W-:Y:S02]  /*3b00*/  ISETP.GT.AND P5, PT, R2.reuse, 0x29, PT ;  /* 0x000000290200780c */ /* 0x040fe40003fa4270 */
[----:B------:R-:W-:Y:S02]  /*3b10*/  FSEL R55, R55, -INF , P4 ;  /* 0xff80000037377808 */ /* 0x000fe40002000000 */
[----:B------:R-:W-:Y:S01]  /*3b20*/  ISETP.GT.AND P4, PT, R2, 0x30, PT ;  /* 0x000000300200780c */ /* 0x000fe20003f84270 */
[----:B------:R-:W-:Y:S02]  /*3b30*/  WARPGROUP.DEPBAR.LE gsb0, 0x0 ;  /* 0x00008000000079c5 */ /* 0x000fe40000010000 */
[----:B------:R-:W-:Y:S01]  /*3b40*/  WARPGROUP.ARRIVE ;  /* 0x00000000000079c5 */ /* 0x000fe20000000000 */
[----:B------:R-:W-:-:S02]  /*3b50*/  FSEL R40, R40, -INF , P3 ;  /* 0xff80000028287808 */ /* 0x000fc40001800000 */
[----:B------:R-:W-:Y:S02]  /*3b60*/  FSEL R41, R41, -INF , P2 ;  /* 0xff80000029297808 */ /* 0x000fe40001000000 */
[----:B------:R-:W-:Y:S01]  /*3b70*/  FMNMX.FTZ R4, R40, R3, !PT ;  /* 0x0000000328047209 */ /* 0x000fe20007810000 */
[----:B------:R-:W-:Y:S01]  /*3b80*/  HGMMA.64x16x16.F32 R32, gdesc[UR56], R32, gsb0 ;  /* 0x00200000382079f0 */ /* 0x000fe20008000820 */
[----:B------:R-:W-:Y:S02]  /*3b90*/  FSEL R44, R44, -INF , P6 ;  /* 0xff8000002c2c7808 */ /* 0x000fe40003000000 */
[----:B------:R-:W-:Y:S02]  /*3ba0*/  FMNMX.FTZ R3, R41, R4, !PT ;  /* 0x0000000429037209 */ /* 0x000fe40007810000 */
[----:B------:R-:W-:Y:S02]  /*3bb0*/  FSEL R45, R45, -INF , P5 ;  /* 0xff8000002d2d7808 */ /* 0x000fe40002800000 */
[----:B------:R-:W-:-:S02]  /*3bc0*/  FMNMX.FTZ R4, R44, R3, !PT ;  /* 0x000000032c047209 */ /* 0x000fc40007810000 */
[----:B------:R-:W-:Y:S02]  /*3bd0*/  FSEL R42, R42, -INF , P3 ;  /* 0xff8000002a2a7808 */ /* 0x000fe40001800000 */
[C---:B------:R-:W-:Y:S02]  /*3be0*/  ISETP.GT.AND P3, PT, R2.reuse, 0x31, PT ;  /* 0x000000310200780c */ /* 0x040fe40003f64270 */
[----:B------:R-:W-:Y:S02]  /*3bf0*/  FMNMX.FTZ R3, R45, R4, !PT ;  /* 0x000000042d037209 */ /* 0x000fe40007810000 */
[----:B------:R-:W-:Y:S02]  /*3c00*/  FSEL R43, R43, -INF , P2 ;  /* 0xff8000002b2b7808 */ /* 0x000fe40001000000 */
[----:B------:R-:W-:Y:S02]  /*3c10*/  ISETP.GT.AND P2, PT, R2, 0x38, PT ;  /* 0x000000380200780c */ /* 0x000fe40003f44270 */
[----:B------:R-:W-:-:S02]  /*3c20*/  FSEL R46, R46, -INF , P6 ;  /* 0xff8000002e2e7808 */ /* 0x000fc40003000000 */
[C---:B------:R-:W-:Y:S02]  /*3c30*/  ISETP.GT.AND P6, PT, R2.reuse, 0x39, PT ;  /* 0x000000390200780c */ /* 0x040fe40003fc4270 */
[----:B------:R-:W-:Y:S02]  /*3c40*/  FSEL R47, R47, -INF , P5 ;  /* 0xff8000002f2f7808 */ /* 0x000fe40002800000 */
[----:B------:R-:W-:Y:S01]  /*3c50*/  ISETP.GT.AND P5, PT, R2, 0x40, PT ;  /* 0x000000400200780c */ /* 0x000fe20003fa4270 */
[----:B------:R-:W-:Y:S02]  /*3c60*/  WARPGROUP.DEPBAR.LE gsb0, 0x0 ;  /* 0x00008000000079c5 */ /* 0x000fe40000010000 */
[----:B------:R-:W-:Y:S01]  /*3c70*/  WARPGROUP.ARRIVE ;  /* 0x00000000000079c5 */ /* 0x000fe20000000000 */
[----:B------:R-:W-:Y:S02]  /*3c80*/  FSEL R32, R32, -INF , P4 ;  /* 0xff80000020207808 */ /* 0x000fe40002000000 */
[----:B------:R-:W-:-:S02]  /*3c90*/  FSEL R33, R33, -INF , P3 ;  /* 0xff80000021217808 */ /* 0x000fc40001800000 */
[----:B------:R-:W-:Y:S01]  /*3ca0*/  FMNMX.FTZ R4, R32, R3, !PT ;  /* 0x0000000320047209 */ /* 0x000fe20007810000 */
[----:B------:R-:W-:Y:S01]  /*3cb0*/  HGMMA.64x16x16.F32 R24, gdesc[UR4], R24, gsb0 ;  /* 0x00200000041879f0 */ /* 0x000fe20008000818 */
[----:B------:R-:W-:Y:S02]  /*3cc0*/  FSEL R36, R36, -INF , P2 ;  /* 0xff80000024247808 */ /* 0x000fe40001000000 */
[----:B------:R-:W-:Y:S02]  /*3cd0*/  FMNMX.FTZ R3, R33, R4, !PT ;  /* 0x0000000421037209 */ /* 0x000fe40007810000 */
        /* <DEDUP_REMOVED lines=9> */
[----:B------:R-:W-:Y:S01]  /*3d70*/  FSEL R39, R39, -INF , P6 ;  /* 0xff80000027277808 */ /* 0x000fe20003000000 */
[----:B------:R-:W-:Y:S02]  /*3d80*/  WARPGROUP.DEPBAR.LE gsb0, 0x0 ;  /* 0x00008000000079c5 */ /* 0x000fe40000010000 */
[----:B------:R-:W-:Y:S01]  /*3d90*/  FSEL R24, R24, -INF , P5 ;  /* 0xff80000018187808 */ /* 0x000fe20002800000 */
[----:B------:R0:W-:Y:S01]  /*3da0*/  @!P1 SYNCS.ARRIVE.TRANS64.RED.A1T0 RZ, [R0+URZ], RZ ;  /* 0x000000ff00ff99a7 */ /* 0x0001e2000810043f */
[----:B------:R-:W-:Y:S02]  /*3db0*/  FSEL R25, R25, -INF , P4 ;  /* 0xff80000019197808 */ /* 0x000fe40002000000 */
[----:B------:R-:W-:Y:S02]  /*3dc0*/  FMNMX.FTZ R4, R24, R3, !PT ;  /* 0x0000000318047209 */ /* 0x000fe40007810000 */
[----:B------:R-:W-:Y:S02]  /*3dd0*/  FSEL R28, R28, -INF , P3 ;  /* 0xff8000001c1c7808 */ /* 0x000fe40001800000 */
[----:B------:R-:W-:-:S02]  /*3de0*/  FMNMX.FTZ R3, R25, R4, !PT ;  /* 0x0000000419037209 */ /* 0x000fc40007810000 */
[----:B------:R-:W-:Y:S02]  /*3df0*/  FSEL R29, R29, -INF , P2 ;  /* 0xff8000001d1d7808 */ /* 0x000fe40001000000 */
[----:B------:R-:W-:Y:S02]  /*3e00*/  FMNMX.FTZ R2, R28, R3, !PT ;  /* 0x000000031c027209 */ /* 0x000fe40007810000 */
[----:B------:R-:W-:Y:S02]  /*3e10*/  FSEL R26, R26, -INF , P5 ;  /* 0xff8000001a1a7808 */ /* 0x000fe40002800000 */
[----:B------:R-:W-:Y:S02]  /*3e20*/  FMNMX.FTZ R5, R29, R2, !PT ;  /* 0x000000021d057209 */ /* 0x000fe40007810000 */
[----:B------:R-:W-:Y:S02]  /*3e30*/  FSEL R27, R27, -INF , P4 ;  /* 0xff8000001b1b7808 */ /* 0x000fe40002000000 */
[----:B------:R-:W-:Y:S01]  /*3e40*/  FSEL R30, R30, -INF , P3 ;  /* 0xff8000001e1e7808 */ /* 0x000fe20001800000 */
[----:B------:R-:W1:Y:S01]  /*3e50*/  SHFL.BFLY PT, R2, R5, 0x2, 0x1f ;  /* 0x0c401f0005027f89 */ /* 0x000e6200000e0000 */
[----:B------:R-:W-:-:S02]  /*3e60*/  FSEL R31, R31, -INF , P2 ;  /* 0xff8000001f1f7808 */ /* 0x000fc40001000000 */
[----:B-1----:R-:W-:-:S05]  /*3e70*/  FMNMX.FTZ R14, R5, R2, !PT ;  /* 0x00000002050e7209 */ /* 0x002fca0007810000 */
[----:B------:R-:W1:Y:S02]  /*3e80*/  SHFL.BFLY PT, R3, R14, 0x1, 0x1f ;  /* 0x0c201f000e037f89 */ /* 0x000e6400000e0000 */
[----:B-1----:R-:W-:Y:S02]  /*3e90*/  FMNMX.FTZ R4, R14, R3, !PT ;  /* 0x000000030e047209 */ /* 0x002fe40007810000 */
[----:B------:R-:W-:Y:S02]  /*3ea0*/  FMNMX.FTZ R3, R58, R59, !PT ;  /* 0x0000003b3a037209 */ /* 0x000fe40007810000 */
[C---:B------:R-:W-:Y:S01]  /*3eb0*/  FSETP.NEU.FTZ.AND P0, PT, R4.reuse, -INF , PT ;  /* 0xff8000000400780b */ /* 0x040fe20003f1d000 */
[----:B------:R-:W-:-:S05]  /*3ec0*/  FMUL.FTZ R2, R4, UR10 ;  /* 0x0000000a04027c20 */ /* 0x000fca0008410000 */
[----:B------:R-:W-:Y:S02]  /*3ed0*/  FSEL R20, R2, RZ, P0 ;  /* 0x000000ff02147208 */ /* 0x000fe40000000000 */
[----:B------:R-:W-:Y:S02]  /*3ee0*/  FMNMX.FTZ R2, R62, R3, !PT ;  /* 0x000000033e027209 */ /* 0x000fe40007810000 */
[----:B------:R-:W-:Y:S01]  /*3ef0*/  ISETP.NE.AND P0, PT, R21, RZ, PT ;  /* 0x000000ff1500720c */ /* 0x000fe20003f05270 */
[--C-:B------:R-:W-:Y:S01]  /*3f00*/  FFMA.FTZ R56, R56, UR10, -R20.reuse ;  /* 0x0000000a38387c23 */ /* 0x100fe20008010814 */
[----:B------:R-:W-:Y:S01]  /*3f10*/  FMNMX.FTZ R3, R63, R2, !PT ;  /* 0x000000023f037209 */ /* 0x000fe20007810000 */
[--C-:B------:R-:W-:Y:S01]  /*3f20*/  FFMA.FTZ R57, R57, UR10, -R20.reuse ;  /* 0x0000000a39397c23 */ /* 0x100fe20008010814 */
[--C-:B------:R-:W-:Y:S01]  /*3f30*/  FFMA.FTZ R60, R60, UR10, -R20.reuse ;  /* 0x0000000a3c3c7c23 */ /* 0x100fe20008010814 */
[--C-:B------:R-:W-:Y:S01]  /*3f40*/  FFMA.FTZ R61, R61, UR10, -R20.reuse ;  /* 0x0000000a3d3d7c23 */ /* 0x100fe20008010814 */
[----:B------:R-:W-:Y:S01]  /*3f50*/  FMNMX.FTZ R2, R50, R3, !PT ;  /* 0x0000000332027209 */ /* 0x000fe20007810000 */
[----:B------:R-:W-:Y:S01]  /*3f60*/  MUFU.EX2 R56, R56 ;  /* 0x0000003800387308 */ /* 0x000fe20000000800 */
[--C-:B------:R-:W-:Y:S01]  /*3f70*/  FFMA.FTZ R48, R48, UR10, -R20.reuse ;  /* 0x0000000a30307c23 */ /* 0x100fe20008010814 */
[--C-:B------:R-:W-:Y:S01]  /*3f80*/  FFMA.FTZ R49, R49, UR10, -R20.reuse ;  /* 0x0000000a31317c23 */ /* 0x100fe20008010814 */
[----:B------:R-:W-:Y:S01]  /*3f90*/  FMNMX.FTZ R3, R51, R2, !PT ;  /* 0x0000000233037209 */ /* 0x000fe20007810000 */
[--C-:B------:R-:W-:Y:S01]  /*3fa0*/  FFMA.FTZ R52, R52, UR10, -R20.reuse ;  /* 0x0000000a34347c23 */ /* 0x100fe20008010814 */
[--C-:B------:R-:W-:Y:S01]  /*3fb0*/  FFMA.FTZ R53, R53, UR10, -R20.reuse ;  /* 0x0000000a35357c23 */ /* 0x100fe20008010814 */
[--C-:B------:R-:W-:Y:S01]  /*3fc0*/  FFMA.FTZ R40, R40, UR10, -R20.reuse ;  /* 0x0000000a28287c23 */ /* 0x100fe20008010814 */
[----:B------:R-:W-:Y:S01]  /*3fd0*/  FMNMX.FTZ R2, R54, R3, !PT ;  /* 0x0000000336027209 */ /* 0x000fe20007810000 */
[----:B------:R-:W1:Y:S01]  /*3fe0*/  MUFU.EX2 R57, R57 ;  /* 0x0000003900397308 */ /* 0x000e620000000800 */
[--C-:B------:R-:W-:Y:S01]  /*3ff0*/  FFMA.FTZ R41, R41, UR10, -R20.reuse ;  /* 0x0000000a29297c23 */ /* 0x100fe20008010814 */
[--C-:B------:R-:W-:Y:S01]  /*4000*/  FFMA.FTZ R44, R44, UR10, -R20.reuse ;  /* 0x0000000a2c2c7c23 */ /* 0x100fe20008010814 */
[----:B------:R-:W-:Y:S01]  /*4010*/  FMNMX.FTZ R3, R55, R2, !PT ;  /* 0x0000000237037209 */ /* 0x000fe20007810000 */
[--C-:B------:R-:W-:Y:S01]  /*4020*/  FFMA.FTZ R45, R45, UR10, -R20.reuse ;  /* 0x0000000a2d2d7c23 */ /* 0x100fe20008010814 */
[--C-:B------:R-:W-:Y:S01]  /*4030*/  FFMA.FTZ R32, R32, UR10, -R20.reuse ;  /* 0x0000000a20207c23 */ /* 0x100fe20008010814 */
[--C-:B------:R-:W-:Y:S01]  /*4040*/  FFMA.FTZ R33, R33, UR10, -R20.reuse ;  /* 0x0000000a21217c23 */ /* 0x100fe20008010814 */
[----:B------:R-:W-:Y:S01]  /*4050*/  FMNMX.FTZ R2, R42, R3, !PT ;  /* 0x000000032a027209 */ /* 0x000fe20007810000 */
[----:B------:R-:W2:Y:S01]  /*4060*/  MUFU.EX2 R60, R60 ;  /* 0x0000003c003c7308 */ /* 0x000ea20000000800 */
[--C-:B------:R-:W-:Y:S01]  /*4070*/  FFMA.FTZ R36, R36, UR10, -R20.reuse ;  /* 0x0000000a24247c23 */ /* 0x100fe20008010814 */
[--C-:B------:R-:W-:Y:S01]  /*4080*/  FFMA.FTZ R37, R37, UR10, -R20.reuse ;  /* 0x0000000a25257c23 */ /* 0x100fe20008010814 */
[----:B------:R-:W-:Y:S01]  /*4090*/  FMNMX.FTZ R3, R43, R2, !PT ;  /* 0x000000022b037209 */ /* 0x000fe20007810000 */
[--C-:B------:R-:W-:Y:S01]  /*40a0*/  FFMA.FTZ R24, R24, UR10, -R20.reuse ;  /* 0x0000000a18187c23 */ /* 0x100fe20008010814 */
[--C-:B------:R-:W-:Y:S01]  /*40b0*/  FFMA.FTZ R25, R25, UR10, -R20.reuse ;  /* 0x0000000a19197c23 */ /* 0x100fe20008010814 */
[--C-:B------:R-:W-:Y:S01]  /*40c0*/  FFMA.FTZ R28, R28, UR10, -R20.reuse ;  /* 0x0000000a1c1c7c23 */ /* 0x100fe20008010814 */
[----:B------:R-:W-:Y:S01]  /*40d0*/  FMNMX.FTZ R2, R46, R3, !PT ;  /* 0x000000032e027209 */ /* 0x000fe20007810000 */
[----:B------:R-:W3:Y:S01]  /*40e0*/  MUFU.EX2 R61, R61 ;  /* 0x0000003d003d7308 */ /* 0x000ee20000000800 */
[----:B-1----:R-:W-:Y:S01]  /*40f0*/  FADD.FTZ R21, R56, R57 ;  /* 0x0000003938157221 */ /* 0x002fe20000010000 */
[----:B------:R-:W-:Y:S01]  /*4100*/  FFMA.FTZ R20, R29, UR10, -R20 ;  /* 0x0000000a1d147c23 */ /* 0x000fe20008010814 */
[----:B------:R-:W-:-:S02]  /*4110*/  FMNMX.FTZ R3, R47, R2, !PT ;  /* 0x000000022f037209 */ /* 0x000fc40007810000 */
[----:B------:R-:W-:Y:S01]  /*4120*/  F2FP.F16.F32.PACK_AB R208, R57, R56 ;  /* 0x0000003839d0723e */ /* 0x000fe200000000ff */
[----:B------:R-:W-:Y:S01]  /*4130*/  IMAD.MOV.U32 R57, RZ, RZ, R151 ;  /* 0x000000ffff397224 */ /* 0x000fe200078e0097 */
[----:B------:R-:W-:Y:S01]  /*4140*/  FMNMX.FTZ R2, R34, R3, !PT ;  /* 0x0000000322027209 */ /* 0x000fe20007810000 */
[----:B------:R-:W1:Y:S01]  /*4150*/  MUFU.EX2 R48, R48 ;  /* 0x0000003000307308 */ /* 0x000e620000000800 */
[----:B--2---:R-:W-:Y:S01]  /*4160*/  FADD.FTZ R14, R60, R21 ;  /* 0x000000153c0e7221 */ /* 0x004fe20000010000 */
[----:B------:R-:W-:Y:S01]  /*4170*/  IMAD.MOV.U32 R56, RZ, RZ, R151 ;  /* 0x000000ffff387224 */ /* 0x000fe200078e0097 */
[----:B------:R-:W-:-:S04]  /*4180*/  FMNMX.FTZ R3, R35, R2, !PT ;  /* 0x0000000223037209 */ /* 0x000fc80007810000 */
[----:B------:R-:W-:Y:S01]  /*4190*/  FMNMX.FTZ R2, R38, R3, !PT ;  /* 0x0000000326027209 */ /* 0x000fe20007810000 */
[----:B------:R-:W2:Y:S01]  /*41a0*/  MUFU.EX2 R49, R49 ;  /* 0x0000003100317308 */ /* 0x000ea20000000800 */
[C---:B---3--:R-:W-:Y:S01]  /*41b0*/  FADD.FTZ R21, R61.reuse, R14 ;  /* 0x0000000e3d157221 */ /* 0x048fe20000010000 */
[----:B------:R-:W-:Y:S01]  /*41c0*/  F2FP.F16.F32.PACK_AB R210, R61, R60 ;  /* 0x0000003c3dd2723e */ /* 0x000fe200000000ff */
[--C-:B------:R-:W-:Y:S01]  /*41d0*/  IMAD.MOV.U32 R61, RZ, RZ, R151.reuse ;  /* 0x000000ffff3d7224 */ /* 0x100fe200078e0097 */
[----:B------:R-:W-:Y:S01]  /*41e0*/  FMNMX.FTZ R3, R39, R2, !PT ;  /* 0x0000000227037209 */ /* 0x000fe20007810000 */
[----:B------:R-:W-:-:S03]  /*41f0*/  IMAD.MOV.U32 R60, RZ, RZ, R151 ;  /* 0x000000ffff3c7224 */ /* 0x000fc600078e0097 */
[----:B------:R-:W-:Y:S01]  /*4200*/  FMNMX.FTZ R2, R26, R3, !PT ;  /* 0x000000031a027209 */ /* 0x000fe20007810000 */
[----:B------:R-:W-:Y:S01]  /*4210*/  MUFU.EX2 R52, R52 ;  /* 0x0000003400347308 */ /* 0x000fe20000000800 */
[----:B-1----:R-:W-:Y:S02]  /*4220*/  FADD.FTZ R14, R48, R21 ;  /* 0x00000015300e7221 */ /* 0x002fe40000010000 */
[----:B------:R-:W-:-:S04]  /*4230*/  FMNMX.FTZ R3, R27, R2, !PT ;  /* 0x000000021b037209 */ /* 0x000fc80007810000 */
[----:B------:R-:W-:Y:S01]  /*4240*/  FMNMX.FTZ R2, R30, R3, !PT ;  /* 0x000000031e027209 */ /* 0x000fe20007810000 */
[----:B------:R-:W1:Y:S01]  /*4250*/  MUFU.EX2 R53, R53 ;  /* 0x0000003500357308 */ /* 0x000e620000000800 */
[C---:B--2---:R-:W-:Y:S01]  /*4260*/  FADD.FTZ R29, R49.reuse, R14 ;  /* 0x0000000e311d7221 */ /* 0x044fe20000010000 */
[----:B------:R-:W-:Y:S01]  /*4270*/  F2FP.F16.F32.PACK_AB R204, R49, R48 ;  /* 0x0000003031cc723e */ /* 0x000fe200000000ff */
[--C-:B------:R-:W-:Y:S01]  /*4280*/  IMAD.MOV.U32 R49, RZ, RZ, R151.reuse ;  /* 0x000000ffff317224 */ /* 0x100fe200078e0097 */
[----:B------:R-:W-:Y:S01]  /*4290*/  FMNMX.FTZ R2, R31, R2, !PT ;  /* 0x000000021f027209 */ /* 0x000fe20007810000 */
[----:B------:R-:W-:-:S03]  /*42a0*/  IMAD.MOV.U32 R48, RZ, RZ, R151 ;  /* 0x000000ffff307224 */ /* 0x000fc600078e0097 */
[----:B------:R-:W-:Y:S01]  /*42b0*/  MUFU.EX2 R40, R40 ;  /* 0x0000002800287308 */ /* 0x000fe20000000800 */
[----:B------:R-:W2:Y:S07]  /*42c0*/  SHFL.BFLY PT, R3, R2, 0x2, 0x1f ;  /* 0x0c401f0002037f89 */ /* 0x000eae00000e0000 */
[----:B------:R-:W3:Y:S01]  /*42d0*/  MUFU.EX2 R41, R41 ;  /* 0x0000002900297308 */ /* 0x000ee20000000800 */
[----:B-1----:R-:W-:-:S07]  /*42e0*/  F2FP.F16.F32.PACK_AB R206, R53, R52 ;  /* 0x0000003435ce723e */ /* 0x002fce00000000ff */
[----:B------:R-:W-:Y:S08]  /*42f0*/  MUFU.EX2 R44, R44 ;  /* 0x0000002c002c7308 */ /* 0x000ff00000000800 */
[----:B------:R-:W1:Y:S01]  /*4300*/  MUFU.EX2 R45, R45 ;  /* 0x0000002d002d7308 */ /* 0x000e620000000800 */
[----:B--2---:R-:W-:Y:S02]  /*4310*/  FMNMX.FTZ R5, R2, R3, !PT ;  /* 0x0000000302057209 */ /* 0x004fe40007810000 */
[----:B---3--:R-:W-:-:S03]  /*4320*/  F2FP.F16.F32.PACK_AB R200, R41, R40 ;  /* 0x0000002829c8723e */ /* 0x008fc600000000ff */
[----:B------:R-:W2:Y:S02]  /*4330*/  SHFL.BFLY PT, R2, R5, 0x1, 0x1f ;  /* 0x0c201f0005027f89 */ /* 0x000ea400000e0000 */
[----:B------:R-:W-:Y:S08]  /*4340*/  MUFU.EX2 R32, R32 ;  /* 0x0000002000207308 */ /* 0x000ff00000000800 */
[----:B------:R-:W3:Y:S01]  /*4350*/  MUFU.EX2 R33, R33 ;  /* 0x0000002100217308 */ /* 0x000ee20000000800 */
[----:B-1----:R-:W-:-:S07]  /*4360*/  F2FP.F16.F32.PACK_AB R202, R45, R44 ;  /* 0x0000002c2dca723e */ /* 0x002fce00000000ff */
[----:B------:R-:W-:Y:S01]  /*4370*/  MUFU.EX2 R36, R36 ;  /* 0x0000002400247308 */ /* 0x000fe20000000800 */
[----:B--2---:R-:W-:-:S07]  /*4380*/  FMNMX.FTZ R3, R5, R2, !PT ;  /* 0x0000000205037209 */ /* 0x004fce0007810000 */
[----:B------:R1:W-:Y:S01]  /*4390*/  MUFU.EX2 R5, R20 ;  /* 0x0000001400057308 */ /* 0x0003e20000000800 */
[----:B---3--:R-:W-:Y:S01]  /*43a0*/  F2FP.F16.F32.PACK_AB R196, R33, R32 ;  /* 0x0000002021c4723e */ /* 0x008fe200000000ff */
[C---:B------:R-:W-:Y:S01]  /*43b0*/  FMUL.FTZ R2, R3.reuse, UR10 ;  /* 0x0000000a03027c20 */ /* 0x040fe20008410000 */
[----:B------:R-:W-:-:S04]  /*43c0*/  FSETP.NEU.FTZ.AND P2, PT, R3, -INF , PT ;  /* 0xff8000000300780b */ /* 0x000fc80003f5d000 */
[----:B------:R-:W-:Y:S01]  /*43d0*/  FSEL R2, R2, RZ, P2 ;  /* 0x000000ff02027208 */ /* 0x000fe20001000000 */
[----:B-1----:R-:W-:Y:S01]  /*43e0*/  FADD.FTZ R20, R52, R29 ;  /* 0x0000001d34147221 */ /* 0x002fe20000010000 */
[----:B------:R-:W1:Y:S01]  /*43f0*/  MUFU.EX2 R37, R37 ;  /* 0x0000002500257308 */ /* 0x000e620000000800 */
[----:B------:R-:W-:Y:S01]  /*4400*/  PLOP3.LUT P2, PT, PT, PT, UP0, 0x80, 0x0 ;  /* 0x000000000000781c */ /* 0x000fe20003f4f008 */
[----:B------:R-:W-:Y:S02]  /*4410*/  IMAD.MOV.U32 R52, RZ, RZ, R151 ;  /* 0x000000ffff347224 */ /* 0x000fe400078e0097 */
[--C-:B------:R-:W-:Y:S01]  /*4420*/  FFMA.FTZ R58, R58, UR10, -R2.reuse ;  /* 0x0000000a3a3a7c23 */ /* 0x100fe20008010802 */
[--C-:B------:R-:W-:Y:S01]  /*4430*/  FFMA.FTZ R59, R59, UR10, -R2.reuse ;  /* 0x0000000a3b3b7c23 */ /* 0x100fe20008010802 */
[--C-:B------:R-:W-:Y:S01]  /*4440*/  FFMA.FTZ R62, R62, UR10, -R2.reuse ;  /* 0x0000000a3e3e7c23 */ /* 0x100fe20008010802 */
[--C-:B------:R-:W-:Y:S01]  /*4450*/  FFMA.FTZ R63, R63, UR10, -R2.reuse ;  /* 0x0000000a3f3f7c23 */ /* 0x100fe20008010802 */
[--C-:B------:R-:W-:Y:S01]  /*4460*/  FFMA.FTZ R50, R50, UR10, -R2.reuse ;  /* 0x0000000a32327c23 */ /* 0x100fe20008010802 */
[--C-:B------:R-:W-:Y:S01]  /*4470*/  FFMA.FTZ R51, R51, UR10, -R2.reuse ;  /* 0x0000000a33337c23 */ /* 0x100fe20008010802 */
[----:B------:R-:W-:Y:S01]  /*4480*/  MUFU.EX2 R58, R58 ;  /* 0x0000003a003a7308 */ /* 0x000fe20000000800 */
[--C-:B------:R-:W-:Y:S01]  /*4490*/  FFMA.FTZ R54, R54, UR10, -R2.reuse ;  /* 0x0000000a36367c23 */ /* 0x100fe20008010802 */
[--C-:B------:R-:W-:Y:S01]  /*44a0*/  FFMA.FTZ R55, R55, UR10, -R2.reuse ;  /* 0x0000000a37377c23 */ /* 0x100fe20008010802 */
[--C-:B------:R-:W-:Y:S01]  /*44b0*/  FFMA.FTZ R42, R42, UR10, -R2.reuse ;  /* 0x0000000a2a2a7c23 */ /* 0x100fe20008010802 */
[----:B------:R-:W-:Y:S01]  /*44c0*/  FFMA.FTZ R43, R43, UR10, -R2 ;  /* 0x0000000a2b2b7c23 */ /* 0x000fe20008010802 */
[----:B------:R-:W-:Y:S01]  /*44d0*/  FADD.FTZ R29, R53, R20 ;  /* 0x00000014351d7221 */ /* 0x000fe20000010000 */
[--C-:B------:R-:W-:Y:S01]  /*44e0*/  FFMA.FTZ R46, R46, UR10, -R2.reuse ;  /* 0x0000000a2e2e7c23 */ /* 0x100fe20008010802 */
[--C-:B------:R-:W-:Y:S01]  /*44f0*/  FFMA.FTZ R47, R47, UR10, -R2.reuse ;  /* 0x0000000a2f2f7c23 */ /* 0x100fe20008010802 */
[----:B------:R-:W2:Y:S01]  /*4500*/  MUFU.EX2 R59, R59 ;  /* 0x0000003b003b7308 */ /* 0x000ea20000000800 */
[----:B------:R-:W-:Y:S01]  /*4510*/  FADD.FTZ R20, R40, R29 ;  /* 0x0000001d28147221 */ /* 0x000fe20000010000 */
[--C-:B------:R-:W-:Y:S01]  /*4520*/  FFMA.FTZ R34, R34, UR10, -R2.reuse ;  /* 0x0000000a22227c23 */ /* 0x100fe20008010802 */
[--C-:B------:R-:W-:Y:S01]  /*4530*/  FFMA.FTZ R35, R35, UR10, -R2.reuse ;  /* 0x0000000a23237c23 */ /* 0x100fe20008010802 */
[----:B------:R-:W-:Y:S01]  /*4540*/  FFMA.FTZ R38, R38, UR10, -R2 ;  /* 0x0000000a26267c23 */ /* 0x000fe20008010802 */
[----:B------:R-:W-:Y:S01]  /*4550*/  FADD.FTZ R29, R41, R20 ;  /* 0x00000014291d7221 */ /* 0x000fe20000010000 */
[--C-:B------:R-:W-:Y:S01]  /*4560*/  FFMA.FTZ R39, R39, UR10, -R2.reuse ;  /* 0x0000000a27277c23 */ /* 0x100fe20008010802 */
[--C-:B------:R-:W-:Y:S01]  /*4570*/  FFMA.FTZ R26, R26, UR10, -R2.reuse ;  /* 0x0000000a1a1a7c23 */ /* 0x100fe20008010802 */
[----:B------:R-:W3:Y:S01]  /*4580*/  MUFU.EX2 R62, R62 ;  /* 0x0000003e003e7308 */ /* 0x000ee20000000800 */
[----:B0-----:R-:W-:Y:S01]  /*4590*/  FADD.FTZ R0, R44, R29 ;  /* 0x0000001d2c007221 */ /* 0x001fe20000010000 */
[--C-:B------:R-:W-:Y:S01]  /*45a0*/  FFMA.FTZ R27, R27, UR10, -R2.reuse ;  /* 0x0000000a1b1b7c23 */ /* 0x100fe20008010802 */
[--C-:B------:R-:W-:Y:S01]  /*45b0*/  FFMA.FTZ R30, R30, UR10, -R2.reuse ;  /* 0x0000000a1e1e7c23 */ /* 0x100fe20008010802 */
[----:B------:R-:W-:Y:S01]  /*45c0*/  FFMA.FTZ R2, R31, UR10, -R2 ;  /* 0x0000000a1f027c23 */ /* 0x000fe20008010802 */
[----:B------:R-:W-:Y:S01]  /*45d0*/  FADD.FTZ R29, R45, R0 ;  /* 0x000000002d1d7221 */ /* 0x000fe20000010000 */
[----:B-1----:R-:W-:Y:S01]  /*45e0*/  F2FP.F16.F32.PACK_AB R198, R37, R36 ;  /* 0x0000002425c6723e */ /* 0x002fe200000000ff */
[----:B------:R-:W-:Y:S01]  /*45f0*/  IMAD.MOV.U32 R53, RZ, RZ, R151 ;  /* 0x000000ffff357224 */ /* 0x000fe200078e0097 */
[----:B------:R-:W0:Y:S01]  /*4600*/  MUFU.EX2 R63, R63 ;  /* 0x0000003f003f7308 */ /* 0x000e220000000800 */
[----:B--2---:R-:W-:Y:S01]  /*4610*/  FADD.FTZ R21, R58, R59 ;  /* 0x0000003b3a157221 */ /* 0x004fe20000010000 */
[----:B------:R-:W-:Y:S01]  /*4620*/  F2FP.F16.F32.PACK_AB R209, R59, R58 ;  /* 0x0000003a3bd1723e */ /* 0x000fe200000000ff */
[----:B------:R-:W-:-:S02]  /*4630*/  IMAD.MOV.U32 R59, RZ, RZ, R151 ;  /* 0x000000ffff3b7224 */ /* 0x000fc400078e0097 */
[--C-:B------:R-:W-:Y:S02]  /*4640*/  IMAD.MOV.U32 R58, RZ, RZ, R151.reuse ;  /* 0x000000ffff3a7224 */ /* 0x100fe400078e0097 */
[----:B------:R-:W-:Y:S01]  /*4650*/  IMAD.MOV.U32 R45, RZ, RZ, R151 ;  /* 0x000000ffff2d7224 */ /* 0x000fe200078e0097 */
[----:B------:R-:W1:Y:S01]  /*4660*/  MUFU.EX2 R50, R50 ;  /* 0x0000003200327308 */ /* 0x000e620000000800 */
[----:B---3--:R-:W-:Y:S01]  /*4670*/  FADD.FTZ R14, R62, R21 ;  /* 0x000000153e0e7221 */ /* 0x008fe20000010000 */
[--C-:B------:R-:W-:Y:S02]  /*4680*/  IMAD.MOV.U32 R44, RZ, RZ, R151.reuse ;  /* 0x000000ffff2c7224 */ /* 0x100fe400078e0097 */
[--C-:B------:R-:W-:Y:S02]  /*4690*/  IMAD.MOV.U32 R41, RZ, RZ, R151.reuse ;  /* 0x000000ffff297224 */ /* 0x100fe400078e0097 */
[--C-:B------:R-:W-:Y:S02]  /*46a0*/  IMAD.MOV.U32 R40, RZ, RZ, R151.reuse ;  /* 0x000000ffff287224 */ /* 0x100fe400078e0097 */
[----:B------:R-:W2:Y:S01]  /*46b0*/  MUFU.EX2 R51, R51 ;  /* 0x0000003300337308 */ /* 0x000ea20000000800 */
[C---:B0-----:R-:W-:Y:S01]  /*46c0*/  FADD.FTZ R21, R63.reuse, R14 ;  /* 0x0000000e3f157221 */ /* 0x041fe20000010000 */
[----:B------:R-:W-:Y:S01]  /*46d0*/  F2FP.F16.F32.PACK_AB R211, R63, R62 ;  /* 0x0000003e3fd3723e */ /* 0x000fe200000000ff */
[----:B------:R-:W-:-:S02]  /*46e0*/  IMAD.MOV.U32 R63, RZ, RZ, R151 ;  /* 0x000000ffff3f7224 */ /* 0x000fc400078e0097 */
[--C-:B------:R-:W-:Y:S02]  /*46f0*/  IMAD.MOV.U32 R62, RZ, RZ, R151.reuse ;  /* 0x000000ffff3e7224 */ /* 0x100fe400078e0097 */
[----:B------:R-:W-:Y:S01]  /*4700*/  IMAD.MOV.U32 R31, RZ, RZ, R151 ;  /* 0x000000ffff1f7224 */ /* 0x000fe200078e0097 */
[----:B------:R-:W0:Y:S01]  /*4710*/  MUFU.EX2 R54, R54 ;  /* 0x0000003600367308 */ /* 0x000e220000000800 */
[----:B-1----:R-:W-:-:S07]  /*4720*/  FADD.FTZ R14, R50, R21 ;  /* 0x00000015320e7221 */ /* 0x002fce0000010000 */
[----:B------:R-:W1:Y:S01]  /*4730*/  MUFU.EX2 R55, R55 ;  /* 0x0000003700377308 */ /* 0x000e620000000800 */
[C---:B--2---:R-:W-:Y:S01]  /*4740*/  FADD.FTZ R21, R51.reuse, R14 ;  /* 0x0000000e33157221 */ /* 0x044fe20000010000 */
[----:B------:R-:W-:Y:S01]  /*4750*/  F2FP.F16.F32.PACK_AB R205, R51, R50 ;  /* 0x0000003233cd723e */ /* 0x000fe200000000ff */
[--C-:B------:R-:W-:Y:S02]  /*4760*/  IMAD.MOV.U32 R51, RZ, RZ, R151.reuse ;  /* 0x000000ffff337224 */ /* 0x100fe400078e0097 */
[----:B------:R-:W-:-:S03]  /*4770*/  IMAD.MOV.U32 R50, RZ, RZ, R151 ;  /* 0x000000ffff327224 */ /* 0x000fc600078e0097 */
[----:B------:R-:W2:Y:S01]  /*4780*/  MUFU.EX2 R42, R42 ;  /* 0x0000002a002a7308 */ /* 0x000ea20000000800 */
[----:B0-----:R-:W-:-:S07]  /*4790*/  FADD.FTZ R14, R54, R21 ;  /* 0x00000015360e7221 */ /* 0x001fce0000010000 */
[----:B------:R-:W0:Y:S01]  /*47a0*/  MUFU.EX2 R43, R43 ;  /* 0x0000002b002b7308 */ /* 0x000e220000000800 */
[C---:B-1----:R-:W-:Y:S01]  /*47b0*/  FADD.FTZ R21, R55.reuse, R14 ;  /* 0x0000000e37157221 */ /* 0x042fe20000010000 */
[----:B------:R-:W-:Y:S01]  /*47c0*/  FADD.FTZ R14, R32, R29 ;  /* 0x0000001d200e7221 */ /* 0x000fe20000010000 */
[----:B------:R-:W-:Y:S01]  /*47d0*/  F2FP.F16.F32.PACK_AB R207, R55, R54 ;  /* 0x0000003637cf723e */ /* 0x000fe200000000ff */
[--C-:B------:R-:W-:Y:S02]  /*47e0*/  IMAD.MOV.U32 R55, RZ, RZ, R151.reuse ;  /* 0x000000ffff377224 */ /* 0x100fe400078e0097 */
[----:B------:R-:W-:Y:S01]  /*47f0*/  FADD.FTZ R29, R33, R14 ;  /* 0x0000000e211d7221 */ /* 0x000fe20000010000 */
[----:B------:R-:W-:Y:S01]  /*4800*/  IMAD.MOV.U32 R54, RZ, RZ, R151 ;  /* 0x000000ffff367224 */ /* 0x000fe200078e0097 */
[----:B------:R-:W1:Y:S01]  /*4810*/  MUFU.EX2 R46, R46 ;  /* 0x0000002e002e7308 */ /* 0x000e620000000800 */
[----:B--2---:R-:W-:Y:S01]  /*4820*/  FADD.FTZ R0, R42, R21 ;  /* 0x000000152a007221 */ /* 0x004fe20000010000 */
[----:B------:R-:W-:Y:S01]  /*4830*/  FADD.FTZ R14, R36, R29 ;  /* 0x0000001d240e7221 */ /* 0x000fe20000010000 */
[----:B------:R-:W-:-:S02]  /*4840*/  IMAD.MOV.U32 R36, RZ, RZ, R151 ;  /* 0x000000ffff247224 */ /* 0x000fc400078e0097 */
[--C-:B------:R-:W-:Y:S02]  /*4850*/  IMAD.MOV.U32 R33, RZ, RZ, R151.reuse ;  /* 0x000000ffff217224 */ /* 0x100fe400078e0097 */
[----:B------:R-:W-:Y:S01]  /*4860*/  FADD.FTZ R29, R37, R14 ;  /* 0x0000000e251d7221 */ /* 0x000fe20000010000 */
[--C-:B------:R-:W-:Y:S01]  /*4870*/  IMAD.MOV.U32 R37, RZ, RZ, R151.reuse ;  /* 0x000000ffff257224 */ /* 0x100fe200078e0097 */
[----:B------:R-:W2:Y:S01]  /*4880*/  MUFU.EX2 R47, R47 ;  /* 0x0000002f002f7308 */ /* 0x000ea20000000800 */
[C---:B0-----:R-:W-:Y:S01]  /*4890*/  FADD.FTZ R21, R43.reuse, R0 ;  /* 0x000000002b157221 */ /* 0x041fe20000010000 */
[----:B------:R-:W-:Y:S01]  /*48a0*/  F2FP.F16.F32.PACK_AB R201, R43, R42 ;  /* 0x0000002a2bc9723e */ /* 0x000fe200000000ff */
[--C-:B------:R-:W-:Y:S02]  /*48b0*/  IMAD.MOV.U32 R43, RZ, RZ, R151.reuse ;  /* 0x000000ffff2b7224 */ /* 0x100fe400078e0097 */
[--C-:B------:R-:W-:Y:S02]  /*48c0*/  IMAD.MOV.U32 R42, RZ, RZ, R151.reuse ;  /* 0x000000ffff2a7224 */ /* 0x100fe400078e0097 */
[----:B------:R-:W-:Y:S01]  /*48d0*/  IMAD.MOV.U32 R32, RZ, RZ, R151 ;  /* 0x000000ffff207224 */ /* 0x000fe200078e0097 */
[----:B------:R-:W0:Y:S01]  /*48e0*/  MUFU.EX2 R34, R34 ;  /* 0x0000002200227308 */ /* 0x000e220000000800 */
[----:B-1----:R-:W-:-:S07]  /*48f0*/  FADD.FTZ R0, R46, R21 ;  /* 0x000000152e007221 */ /* 0x002fce0000010000 */
[----:B------:R-:W1:Y:S01]  /*4900*/  MUFU.EX2 R35, R35 ;  /* 0x0000002300237308 */ /* 0x000e620000000800 */
[C---:B--2---:R-:W-:Y:S01]  /*4910*/  FADD.FTZ R21, R47.reuse, R0 ;  /* 0x000000002f157221 */ /* 0x044fe20000010000 */
[----:B------:R-:W-:Y:S01]  /*4920*/  F2FP.F16.F32.PACK_AB R203, R47, R46 ;  /* 0x0000002e2fcb723e */ /* 0x000fe200000000ff */
[----:B------:R-:W-:Y:S01]  /*4930*/  IMAD.MOV.U32 R47, RZ, RZ, R151 ;  /* 0x000000ffff2f7224 */ /* 0x000fe200078e0097 */
[----:B------:R-:W-:-:S04]  /*4940*/  MOV R46, R151 ;  /* 0x00000097002e7202 */ /* 0x000fc80000000f00 */
[----:B------:R-:W2:Y:S01]  /*4950*/  MUFU.EX2 R24, R24 ;  /* 0x0000001800187308 */ /* 0x000ea20000000800 */
[----:B0-----:R-:W-:-:S07]  /*4960*/  FADD.FTZ R0, R34, R21 ;  /* 0x0000001522007221 */ /* 0x001fce0000010000 */
[----:B------:R-:W0:Y:S01]  /*4970*/  MUFU.EX2 R38, R38 ;  /* 0x0000002600267308 */ /* 0x000e220000000800 */
[C---:B-1----:R-:W-:Y:S01]  /*4980*/  FADD.FTZ R21, R35.reuse, R0 ;  /* 0x0000000023157221 */ /* 0x042fe20000010000 */
[----:B------:R-:W-:Y:S01]  /*4990*/  F2FP.F16.F32.PACK_AB R197, R35, R34 ;  /* 0x0000002223c5723e */ /* 0x000fe200000000ff */
[--C-:B------:R-:W-:Y:S02]  /*49a0*/  IMAD.MOV.U32 R35, RZ, RZ, R151.reuse ;  /* 0x000000ffff237224 */ /* 0x100fe400078e0097 */
[----:B------:R-:W-:-:S03]  /*49b0*/  IMAD.MOV.U32 R34, RZ, RZ, R151 ;  /* 0x000000ffff227224 */ /* 0x000fc600078e0097 */
[----:B------:R-:W1:Y:S01]  /*49c0*/  MUFU.EX2 R25, R25 ;  /* 0x0000001900197308 */ /* 0x000e620000000800 */
[----:B--2---:R-:W-:-:S07]  /*49d0*/  FADD.FTZ R14, R24, R29 ;  /* 0x0000001d180e7221 */ /* 0x004fce0000010000 */
        /* <DEDUP_REMOVED lines=8> */
[C---:B--2---:R-:W-:Y:S01]  /*4a60*/  FADD.FTZ R21, R39.reuse, R0 ;  /* 0x0000000027157221 */ /* 0x044fe20000010000 */
[----:B------:R-:W-:Y:S01]  /*4a70*/  F2FP.F16.F32.PACK_AB R199, R39, R38 ;  /* 0x0000002627c7723e */ /* 0x000fe200000000ff */
[--C-:B------:R-:W-:Y:S02]  /*4a80*/  IMAD.MOV.U32 R39, RZ, RZ, R151.reuse ;  /* 0x000000ffff277224 */ /* 0x100fe400078e0097 */
[----:B------:R-:W-:-:S03]  /*4a90*/  IMAD.MOV.U32 R38, RZ, RZ, R151 ;  /* 0x000000ffff267224 */ /* 0x000fc600078e0097 */
[----:B------:R-:W2:Y:S01]  /*4aa0*/  MUFU.EX2 R27, R27 ;  /* 0x0000001b001b7308 */ /* 0x000ea20000000800 */
[----:B0-----:R-:W-:Y:S01]  /*4ab0*/  FADD.FTZ R14, R28, R29 ;  /* 0x0000001d1c0e7221 */ /* 0x001fe20000010000 */
[C---:B------:R-:W-:Y:S01]  /*4ac0*/  F2FP.F16.F32.PACK_AB R194, R5.reuse, R28 ;  /* 0x0000001c05c2723e */ /* 0x040fe200000000ff */
[--C-:B------:R-:W-:Y:S02]  /*4ad0*/  IMAD.MOV.U32 R29, RZ, RZ, R151.reuse ;  /* 0x000000ffff1d7224 */ /* 0x100fe400078e0097 */
[----:B------:R-:W-:Y:S01]  /*4ae0*/  FADD.FTZ R14, R5, R14 ;  /* 0x0000000e050e7221 */ /* 0x000fe20000010000 */
[----:B------:R-:W-:Y:S02]  /*4af0*/  IMAD.MOV.U32 R28, RZ, RZ, R151 ;  /* 0x000000ffff1c7224 */ /* 0x000fe400078e0097 */
[----:B------:R-:W0:Y:S01]  /*4b00*/  MUFU.EX2 R30, R30 ;  /* 0x0000001e001e7308 */ /* 0x000e220000000800 */
[----:B-1----:R-:W-:-:S07]  /*4b10*/  FADD.FTZ R0, R26, R21 ;  /* 0x000000151a007221 */ /* 0x002fce0000010000 */
[----:B------:R1:W3:Y:S01]  /*4b20*/  MUFU.EX2 R195, R2 ;  /* 0x0000000200c37308 */ /* 0x0002e20000000800 */
[C---:B--2---:R-:W-:Y:S01]  /*4b30*/  FADD.FTZ R5, R27.reuse, R0 ;  /* 0x000000001b057221 */ /* 0x044fe20000010000 */
[----:B------:R-:W-:Y:S01]  /*4b40*/  F2FP.F16.F32.PACK_AB R193, R27, R26 ;  /* 0x0000001a1bc1723e */ /* 0x000fe200000000ff */
[--C-:B------:R-:W-:Y:S02]  /*4b50*/  IMAD.MOV.U32 R27, RZ, RZ, R151.reuse ;  /* 0x000000ffff1b7224 */ /* 0x100fe400078e0097 */
[----:B------:R-:W-:Y:S02]  /*4b60*/  IMAD.MOV.U32 R26, RZ, RZ, R151 ;  /* 0x000000ffff1a7224 */ /* 0x000fe400078e0097 */
[----:B0-----:R-:W-:Y:S01]  /*4b70*/  FADD.FTZ R0, R30, R5 ;  /* 0x000000051e007221 */ /* 0x001fe20000010000 */
[----:B-1----:R-:W-:-:S03]  /*4b80*/  IMAD.MOV.U32 R2, RZ, RZ, 0x3f800000 ;  /* 0x3f800000ff027424 */ /* 0x002fc600078e00ff */
[C---:B---3--:R-:W-:Y:S01]  /*4b90*/  FADD.FTZ R5, R195.reuse, R0 ;  /* 0x00000000c3057221 */ /* 0x048fe20000010000 */
[----:B------:R-:W-:Y:S01]  /*4ba0*/  F2FP.F16.F32.PACK_AB R195, R195, R30 ;  /* 0x0000001ec3c3723e */ /* 0x000fe200000000ff */
[----:B------:R-:W-:Y:S02]  /*4bb0*/  IMAD.MOV.U32 R0, RZ, RZ, 0x3f800000 ;  /* 0x3f800000ff007424 */ /* 0x000fe400078e00ff */
[----:B------:R-:W-:Y:S01]  /*4bc0*/  IMAD.MOV.U32 R30, RZ, RZ, R151 ;  /* 0x000000ffff1e7224 */ /* 0x000fe200078e0097 */
[----:B------:R-:W-:Y:S06]  /*4bd0*/  @!P2 BRA `(.L_x_15) ;  /* 0x0000003c00a8a947 */ /* 0x000fec0003800000 */
[----:B------:R-:W-:Y:S01]  /*4be0*/  R2UR UR4, R152 ;  /* 0x00000000980472ca */ /* 0x000fe200000e0000 */
[----:B------:R-:W-:Y:S01]  /*4bf0*/  IMAD.MOV.U32 R20, RZ, RZ, R3 ;  /* 0x000000ffff147224 */ /* 0x000fe200078e0003 */
[----:B------:R-:W-:Y:S01]  /*4c00*/  CS2R R150, SRZ ;  /* 0x0000000000967805 */ /* 0x000fe2000001ff00 */
[----:B------:R-:W-:Y:S01]  /*4c10*/  IMAD.MOV.U32 R21, RZ, RZ, R4 ;  /* 0x000000ffff157224 */ /* 0x000fe200078e0004 */
[----:B------:R-:W-:Y:S01]  /*4c20*/  CS2R R146, SRZ ;  /* 0x0000000000927805 */ /* 0x000fe2000001ff00 */
[----:B------:R-:W-:Y:S01]  /*4c30*/  IMAD.MOV.U32 R0, RZ, RZ, 0x3f800000 ;  /* 0x3f800000ff007424 */ /* 0x000fe200078e00ff */
[----:B------:R-:W-:Y:S02]  /*4c40*/  CS2R R142, SRZ ;  /* 0x00000000008e7805 */ /* 0x000fe4000001ff00 */
[----:B------:R-:W-:Y:S02]  /*4c50*/  CS2R R138, SRZ ;  /* 0x00000000008a7805 */ /* 0x000fe4000001ff00 */
[----:B------:R-:W-:-:S02]  /*4c60*/  CS2R R134, SRZ ;  /* 0x0000000000867805 */ /* 0x000fc4000001ff00 */
[----:B------:R-:W-:Y:S02]  /*4c70*/  CS2R R130, SRZ ;  /* 0x0000000000827805 */ /* 0x000fe4000001ff00 */
[----:B------:R-:W-:Y:S02]  /*4c80*/  CS2R R126, SRZ ;  /* 0x00000000007e7805 */ /* 0x000fe4000001ff00 */
[----:B------:R-:W-:Y:S02]  /*4c90*/  CS2R R122, SRZ ;  /* 0x00000000007a7805 */ /* 0x000fe4000001ff00 */
[----:B------:R-:W-:Y:S01]  /*4ca0*/  CS2R R118, SRZ ;  /* 0x0000000000767805 */ /* 0x000fe2000001ff00 */
[----:B------:R-:W-:Y:S01]  /*4cb0*/  UIADD3 UR4, UR4, -0x2, URZ ;  /* 0xfffffffe04047890 */ /* 0x000fe2000fffe03f */
[----:B------:R-:W-:Y:S02]  /*4cc0*/  CS2R R114, SRZ ;  /* 0x0000000000727805 */ /* 0x000fe4000001ff00 */
[----:B------:R-:W-:-:S02]  /*4cd0*/  CS2R R110, SRZ ;  /* 0x00000000006e7805 */ /* 0x000fc4000001ff00 */
[----:B------:R-:W-:Y:S02]  /*4ce0*/  CS2R R106, SRZ ;  /* 0x00000000006a7805 */ /* 0x000fe4000001ff00 */
[----:B------:R-:W-:Y:S02]  /*4cf0*/  CS2R R102, SRZ ;  /* 0x0000000000667805 */ /* 0x000fe4000001ff00 */
[----:B------:R-:W-:Y:S01]  /*4d00*/  CS2R R98, SRZ ;  /* 0x0000000000627805 */ /* 0x000fe2000001ff00 */
[----:B------:R-:W-:Y:S01]  /*4d10*/  IMAD.U32 R222, RZ, RZ, UR4 ;  /* 0x00000004ffde7e24 */ /* 0x000fe2000f8e00ff */
[----:B------:R-:W-:Y:S02]  /*4d20*/  R2UR UR4, R16 ;  /* 0x00000000100472ca */ /* 0x000fe400000e0000 */
[----:B------:R-:W-:Y:S02]  /*4d30*/  CS2R R94, SRZ ;  /* 0x00000000005e7805 */ /* 0x000fe4000001ff00 */
[----:B------:R-:W-:-:S02]  /*4d40*/  CS2R R90, SRZ ;  /* 0x00000000005a7805 */ /* 0x000fc4000001ff00 */
[----:B------:R-:W-:Y:S02]  /*4d50*/  CS2R R86, SRZ ;  /* 0x0000000000567805 */ /* 0x000fe4000001ff00 */
[----:B------:R-:W-:Y:S02]  /*4d60*/  CS2R R82, SRZ ;  /* 0x0000000000527805 */ /* 0x000fe4000001ff00 */
[----:B------:R-:W-:Y:S02]  /*4d70*/  CS2R R78, SRZ ;  /* 0x00000000004e7805 */ /* 0x000fe4000001ff00 */
[----:B------:R-:W-:Y:S02]  /*4d80*/  CS2R R74, SRZ ;  /* 0x00000000004a7805 */ /* 0x000fe4000001ff00 */
[----:B------:R-:W-:Y:S02]  /*4d90*/  CS2R R70, SRZ ;  /* 0x0000000000467805 */ /* 0x000fe4000001ff00 */
[----:B------:R-:W-:-:S02]  /*4da0*/  CS2R R66, SRZ ;  /* 0x0000000000427805 */ /* 0x000fc4000001ff00 */
[----:B------:R-:W-:Y:S02]  /*4db0*/  CS2R R62, SRZ ;  /* 0x00000000003e7805 */ /* 0x000fe4000001ff00 */
[----:B------:R-:W-:Y:S02]  /*4dc0*/  CS2R R58, SRZ ;  /* 0x00000000003a7805 */ /* 0x000fe4000001ff00 */
[----:B------:R-:W-:Y:S02]  /*4dd0*/  CS2R R54, SRZ ;  /* 0x0000000000367805 */ /* 0x000fe4000001ff00 */
[----:B------:R-:W-:Y:S02]  /*4de0*/  CS2R R50, SRZ ;  /* 0x0000000000327805 */ /* 0x000fe4000001ff00 */
[----:B------:R-:W-:Y:S02]  /*4df0*/  MOV R230, UR4 ;  /* 0x0000000400e67c02 */ /* 0x000fe40008000f00 */
        /* <DEDUP_REMOVED lines=37> */
[----:B------:R-:W-:Y:S01]  /*5050*/  CS2R R24, SRZ ;  /* 0x0000000000187805 */ /* 0x000fe2000001ff00 */
[----:B------:R-:W-:-:S06]  /*5060*/  UMOV UR61, UR60 ;  /* 0x0000003c003d7c82 */ /* 0x000fcc0008000000 */
.L_x_24:
[----:B------:R-:W-:Y:S01]  /*5070*/  R2UR UR6, R230 ;  /* 0x00000000e60672ca */ /* 0x000fe200000e0000 */
[----:B------:R-:W-:-:S04]  /*5080*/  UIADD3 UR4, UR61, 0x1, URZ ;  /* 0x000000013d047890 */ /* 0x000fc8000fffe03f */
[----:B------:R-:W-:-:S04]  /*5090*/  UISETP.NE.AND UP0, UPT, UR4, 0x2, UPT ;  /* 0x000000020400788c */ /* 0x000fc8000bf05270 */
[----:B------:R-:W-:Y:S02]  /*50a0*/  USEL UR5, URZ, 0x1, UP0 ;  /* 0x000000013f057887 */ /* 0x000fe40008000000 */
[----:B------:R-:W-:Y:S02]  /*50b0*/  USEL UR60, UR4, URZ, UP0 ;  /* 0x0000003f043c7287 */ /* 0x000fe40008000000 */
[----:B------:R-:W-:-:S06]  /*50c0*/  ULOP3.LUT UR4, UR6, UR5, URZ, 0x3c, !UPT ;  /* 0x0000000506047292 */ /* 0x000fcc000f8e3c3f */
[----:B------:R-:W-:Y:S01]  /*50d0*/  IMAD.U32 R16, RZ, RZ, UR4 ;  /* 0x00000004ff107e24 */ /* 0x000fe2000f8e00ff */
[----:B------:R-:W-:Y:S06]  /*50e0*/  @!P0 BRA `(.L_x_16) ;  /* 0x0000000000048947 */ /* 0x000fec0003800000 */
[----:B------:R-:W-:Y:S01]  /*50f0*/  BPT.TRAP 0x1 ;  /* 0x000000040000795c */ /* 0x000fe20000300000 */
.L_x_16:
[----:B------:R-:W0:Y:S01]  /*5100*/  S2UR UR5, SR_CgaCtaId ;  /* 0x00000000000579c3 */ /* 0x000e220000008800 */
[----:B------:R-:W-:Y:S01]  /*5110*/  R2UR UR7, R16 ;  /* 0x00000000100772ca */ /* 0x000fe200000e0000 */
[----:B------:R-:W-:-:S12]  /*5120*/  UMOV UR4, 0x400 ;  /* 0x0000040000047882 */ /* 0x000fd80000000000 */
[----:B------:R-:W-:-:S05]  /*5130*/  IMAD.U32 R3, RZ, RZ, UR7 ;  /* 0x00000007ff037e24 */ /* 0x000fca000f8e00ff */
[----:B------:R-:W-:Y:S01]  /*5140*/  SHF.L.U32 R3, R3, 0x1f, RZ ;  /* 0x0000001f03037819 */ /* 0x000fe200000006ff */
[----:B0-----:R-:W-:-:S06]  /*5150*/  ULEA UR6, UR5, UR4, 0x18 ;  /* 0x0000000405067291 */ /* 0x001fcc000f8ec03f */
[----:B------:R-:W-:Y:S01]  /*5160*/  IMAD.U32 R231, RZ, RZ, UR6 ;  /* 0x00000006ffe77e24 */ /* 0x000fe2000f8e00ff */
[----:B------:R-:W-:-:S06]  /*5170*/  ULEA UR6, UR60, UR6, 0x3 ;  /* 0x000000063c067291 */ /* 0x000fcc000f8e183f */
[----:B------:R-:W-:-:S03]  /*5180*/  IMAD.U32 R223, RZ, RZ, UR6 ;  /* 0x00000006ffdf7e24 */ /* 0x000fc6000f8e00ff */
[----:B------:R0:W1:Y:S01]  /*5190*/  SYNCS.PHASECHK.TRANS64.TRYWAIT P2, [UR6+0x38830], R3 ;  /* 0x03883003ff0075a7 */ /* 0x0000620008040146 */
[----:B------:R-:W-:Y:S05]  /*51a0*/  @!P0 BRA `(.L_x_17) ;  /* 0x0000000000048947 */ /* 0x000fea0003800000 */
[----:B------:R-:W-:Y:S01]  /*51b0*/  BPT.TRAP 0x1 ;  /* 0x000000040000795c */ /* 0x000fe20000300000 */
.L_x_17:
[----:B-1----:R-:W-:Y:S05]  /*51c0*/  @P2 BRA `(.L_x_18) ;  /* 0x00000000000c2947 */ /* 0x002fea0003800000 */
[----:B------:R-:W-:-:S13]  /*51d0*/  R2UR UR4, R223 ;  /* 0x00000000df0472ca */ /* 0x000fda00000e0000 */
[----:B------:R-:W1:Y:S02]  /*51e0*/  SYNCS.PHASECHK.TRANS64.TRYWAIT P2, [UR4+0x38830], R3 ;  /* 0x03883003ff0075a7 */ /* 0x000e640008040144 */
[----:B-1----:R-:W-:Y:S05]  /*51f0*/  @!P2 BRA `(.L_x_19) ;  /* 0x000000b800e4a947 */ /* 0x002fea0003800000 */
.L_x_18:
[----:B------:R-:W-:Y:S01]  /*5200*/  R2UR UR4, R15 ;  /* 0x000000000f0472ca */ /* 0x000fe200000e0000 */
[----:B------:R-:W-:Y:S01]  /*5210*/  WARPGROUP.ARRIVE ;  /* 0x00000000000079c5 */ /* 0x000fe20000000000 */
[----:B------:R-:W-:Y:S01]  /*5220*/  R2UR UR18, R12 ;  /* 0x000000000c1272ca */ /* 0x000fe200000e0000 */
[----:B------:R-:W-:Y:S01]  /*5230*/  UMOV UR59, 0x40000040 ;  /* 0x40000040003b7882 */ /* 0x000fe20000000000 */
        /* <DEDUP_REMOVED lines=9> */
[----:B------:R-:W-:Y:S01]  /*52d0*/  UIMAD UR4, UR60, 0xa00, UR4 ;  /* 0x00000a003c0478a4 */ /* 0x000fe2000f8e0204 */
[-C--:B------:R-:W-:Y:S01]  /*52e0*/  FMUL.FTZ R24, R24, R2.reuse ;  /* 0x0000000218187220 */ /* 0x080fe20000410000 */
[----:B------:R-:W-:Y:S01]  /*52f0*/  UMOV UR56, UR18 ;  /* 0x0000001200387c82 */ /* 0x000fe20008000000 */
[----:B------:R-:W-:Y:S01]  /*5300*/  UMOV UR39, 0x40000040 ;  /* 0x4000004000277882 */ /* 0x000fe20000000000 */
[----:B------:R-:W-:Y:S01]  /*5310*/  UMOV UR57, UR19 ;  /* 0x0000001300397c82 */ /* 0x000fe20008000000 */
[----:B------:R-:W-:Y:S01]  /*5320*/  UIADD3 UR5, UR4, 0x80, URZ ;  /* 0x0000008004057890 */ /* 0x000fe2000fffe03f */
[-C--:B------:R-:W-:Y:S01]  /*5330*/  FMUL.FTZ R25, R25, R2.reuse ;  /* 0x0000000219197220 */ /* 0x080fe20000410000 */
[----:B------:R-:W-:Y:S01]  /*5340*/  UMOV UR58, UR4 ;  /* 0x00000004003a7c82 */ /* 0x000fe20008000000 */
[----:B------:R-:W-:Y:S01]  /*5350*/  UIADD3 UR6, UR4, 0x100, URZ ;  /* 0x0000010004067890 */ /* 0x000fe2000fffe03f */
[----:B------:R-:W-:Y:S01]  /*5360*/  HGMMA.64x16x16.F32 R184, gdesc[UR56], RZ, !UPT, gsb0 ;  /* 0x0020000038b879f0 */ /* 0x000fe2000c0008ff */
[----:B------:R-:W-:Y:S01]  /*5370*/  UMOV UR56, UR18 ;  /* 0x0000001200387c82 */ /* 0x000fe20008000000 */
[----:B------:R-:W-:Y:S01]  /*5380*/  UMOV UR57, UR19 ;  /* 0x0000001300397c82 */ /* 0x000fe20008000000 */
[----:B------:R-:W-:Y:S01]  /*5390*/  UMOV UR58, UR5 ;  /* 0x00000005003a7c82 */ /* 0x000fe20008000000 */
[----:B------:R-:W-:Y:S01]  /*53a0*/  UMOV UR59, 0x40000040 ;  /* 0x40000040003b7882 */ /* 0x000fe20000000000 */
[----:B------:R-:W-:Y:S01]  /*53b0*/  UIADD3 UR5, UR4, 0x180, URZ ;  /* 0x0000018004057890 */ /* 0x000fe2000fffe03f */
[-C--:B------:R-:W-:Y:S01]  /*53c0*/  FMUL.FTZ R28, R28, R2.reuse ;  /* 0x000000021c1c7220 */ /* 0x080fe20000410000 */
        /* <DEDUP_REMOVED lines=12> */
[----:B------:R-:W-:Y:S01]  /*5490*/  UMOV UR43, 0x40000040 ;  /* 0x40000040002b7882 */ /* 0x000fe20000000000 */
        /* <DEDUP_REMOVED lines=31> */
[----:B------:R-:W-:Y:S01]  /*5690*/  FMUL.FTZ R89, R89, R2 ;  /* 0x0000000259597220 */ /* 0x000fe20000410000 */
[----:B------:R-:W-:-:S02]  /*56a0*/  WARPGROUP.DEPBAR.LE gsb0, 0x0 ;  /* 0x00008000000079c5 */ /* 0x000fc40000010000 */
[----:B------:R-:W-:Y:S01]  /*56b0*/  WARPGROUP.ARRIVE ;  /* 0x00000000000079c5 */ /* 0x000fe20000000000 */
[-C--:B------:R-:W-:Y:S01]  /*56c0*/  FMUL.FTZ R92, R92, R2.reuse ;  /* 0x000000025c5c7220 */ /* 0x080fe20000410000 */
[-C--:B------:R-:W-:Y:S01]  /*56d0*/  FMUL.FTZ R93, R93, R2.reuse ;  /* 0x000000025d5d7220 */ /* 0x080fe20000410000 */
[-C--:B------:R-:W-:Y:S01]  /*56e0*/  FMUL.FTZ R96, R96, R2.reuse ;  /* 0x0000000260607220 */ /* 0x080fe20000410000 */
[-C--:B------:R-:W-:Y:S01]  /*56f0*/  FMUL.FTZ R97, R97, R2.reuse ;  /* 0x0000000261617220 */ /* 0x080fe20000410000 */
[-C--:B------:R-:W-:Y:S01]  /*5700*/  FMUL.FTZ R100, R100, R2.reuse ;  /* 0x0000000264647220 */ /* 0x080fe20000410000 */
[----:B------:R-:W-:Y:S01]  /*5710*/  HGMMA.64x16x16.F32 R176, gdesc[UR56], RZ, !UPT, gsb0 ;  /* 0x0020000038b079f0 */ /* 0x000fe2000c0008ff */
[----:B------:R-:W-:Y:S01]  /*5720*/  UMOV UR56, UR18 ;  /* 0x0000001200387c82 */ /* 0x000fe20008000000 */
[----:B------:R-:W-:Y:S01]  /*5730*/  UMOV UR57, UR19 ;  /* 0x0000001300397c82 */ /* 0x000fe20008000000 */
[----:B------:R-:W-:Y:S01]  /*5740*/  UMOV UR58, UR6 ;  /* 0x00000006003a7c82 */ /* 0x000fe20008000000 */
        /* <DEDUP_REMOVED lines=100> */
[----:B------:R-:W-:-:S06]  /*5d90*/  WARPGROUP.ARRIVE ;  /* 0x00000000000079c5 */ /* 0x000fcc0000000000 */
[----:B------:R-:W-:Y:S01]  /*5da0*/  HGMMA.64x16x16.F32 R160, gdesc[UR56], RZ, !UPT, gsb0 ;  /* 0x0020000038a079f0 */ /* 0x000fe2000c0008ff */
        /* <DEDUP_REMOVED lines=21> */
[----:B------:R-:W-:Y:S01]  /*5f00*/  UIADD3 UR5, UR4, 0x182, URZ ;  /* 0x0000018204057890 */ /* 0x000fe2000fffe03f */
        /* <DEDUP_REMOVED lines=65> */
[----:B------:R-:W-:Y:S01]  /*6320*/  UMOV UR11, 0x40000040 ;  /* 0x40000040000b7882 */ /* 0x000fe20000000000 */
[----:B------:R-:W-:Y:S01]  /*6330*/  UIADD3 UR6, UR4, 0x106, URZ ;  /* 0x0000010604067890 */ /* 0x000fe2000fffe03f */
        /* <DEDUP_REMOVED lines=32> */
[----:B------:R-:W-:Y:S02]  /*6540*/  UIADD3 UR10, UR4, 0x986, URZ ;  /* 0x00000986040a7890 */ /* 0x000fe4000fffe03f */
        /* <DEDUP_REMOVED lines=27> */
[----:B------:R-:W-:Y:S02]  /*6700*/  R2UR UR14, R6 ;  /* 0x00000000060e72ca */ /* 0x000fe400000e0000 */
[----:B------:R-:W-:-:S11]  /*6710*/  R2UR UR15, R7 ;  /* 0x00000000070f72ca */ /* 0x000fd600000e0000 */
[----:B------:R-:W-:Y:S02]  /*6720*/  UMOV UR56, UR14 ;  /* 0x0000000e00387c82 */ /* 0x000fe40008000000 */
[----:B------:R-:W-:Y:S01]  /*6730*/  UMOV UR57, UR15 ;  /* 0x0000000f00397c82 */ /* 0x000fe20008000000 */
        /* <DEDUP_REMOVED lines=266> */
[----:B------:R-:W-:-:S03]  /*77e0*/  UIADD3 UR6, UR4, 0x886, URZ ;  /* 0x0000088604067890 */ /* 0x000fc6000fffe03f */
[----:B------:R-:W-:Y:S01]  /*77f0*/  UMOV UR4, UR14 ;  /* 0x0000000e00047c82 */ /* 0x000fe20008000000 */
[----:B------:R-:W-:Y:S02]  /*7800*/  WARPGROUP.DEPBAR.LE gsb0, 0x0 ;  /* 0x00008000000079c5 */ /* 0x000fe40000010000 */
[----:B------:R-:W-:-:S06]  /*7810*/  WARPGROUP.ARRIVE ;  /* 0x00000000000079c5 */ /* 0x000fcc0000000000 */
[----:B------:R-:W-:Y:S03]  /*7820*/  HGMMA.64x16x16.F32 R152, gdesc[UR52], R152, gsb0 ;  /* 0x00200000349879f0 */ /* 0x000fe60008000898 */
        /* <DEDUP_REMOVED lines=16> */
[----:B------:R-:W-:Y:S01]  /*7930*/  UMOV UR7, 0x40000040 ;  /* 0x4000004000077882 */ /* 0x000fe20000000000 */
        /* <DEDUP_REMOVED lines=10> */
[----:B------:R-:W-:Y:S02]  /*79e0*/  WARPGROUP.DEPBAR.LE gsb0, 0x0 ;  /* 0x00008000000079c5 */ /* 0x000fe40000010000 */
[----:B------:R-:W-:-:S06]  /*79f0*/  WARPGROUP.ARRIVE ;  /* 0x00000000000079c5 */ /* 0x000fcc0000000000 */
[----:B------:R-:W-:Y:S03]  /*7a00*/  HGMMA.64x16x16.F32 R152, gdesc[UR4], R152, gsb0 ;  /* 0x00200000049879f0 */ /* 0x000fe60008000898 */
[----:B------:R-:W-:Y:S02]  /*7a10*/  WARPGROUP.DEPBAR.LE gsb0, 0x0 ;  /* 0x00008000000079c5 */ /* 0x000fe40000010000 */
[----:B------:R-:W-:Y:S05]  /*7a20*/  @!P0 BRA `(.L_x_20) ;  /* 0x0000000000048947 */ /* 0x000fea0003800000 */
[----:B------:R-:W-:Y:S01]  /*7a30*/  BPT.TRAP 0x1 ;  /* 0x000000040000795c */ /* 0x000fe20000300000 */
.L_x_20:
[----:B------:R-:W-:Y:S02]  /*7a40*/  R2UR UR4, R231 ;  /* 0x00000000e70472ca */ /* 0x000fe400000e0000 */
[----:B------:R-:W-:-:S11]  /*7a50*/  R2UR UR5, R230 ;  /* 0x00000000e60572ca */ /* 0x000fd600000e0000 */
[----:B------:R-:W-:Y:S02]  /*7a60*/  ULEA UR4, UR61, UR4, 0x3 ;  /* 0x000000043d047291 */ /* 0x000fe4000f8e183f */
[----:B------:R-:W-:-:S05]  /*7a70*/  IMAD.U32 R0, RZ, RZ, UR5 ;  /* 0x00000005ff007e24 */ /* 0x000fca000f8e00ff */
[----:B------:R-:W-:-:S04]  /*7a80*/  SHF.L.U32 R0, R0, 0x1f, RZ ;  /* 0x0000001f00007819 */ /* 0x000fc800000006ff */
[----:B------:R2:W3:Y:S01]  /*7a90*/  SYNCS.PHASECHK.TRANS64.TRYWAIT P2, [UR4+0x38850], R0 ;  /* 0x03885000ff0075a7 */ /* 0x0004e20008040144 */
[----:B------:R-:W-:Y:S05]  /*7aa0*/  @!P0 BRA `(.L_x_21) ;  /* 0x0000000000048947 */ /* 0x000fea0003800000 */
[----:B------:R-:W-:Y:S01]  /*7ab0*/  BPT.TRAP 0x1 ;  /* 0x000000040000795c */ /* 0x000fe20000300000 */
.L_x_21:
[----:B---3--:R-:W-:Y:S05]  /*7ac0*/  @P2 BRA `(.L_x_22) ;  /* 0x0000000000082947 */ /* 0x008fea0003800000 */
[----:B------:R-:W3:Y:S02]  /*7ad0*/  SYNCS.PHASECHK.TRANS64.TRYWAIT P2, [UR4+0x38850], R0 ;  /* 0x03885000ff0075a7 */ /* 0x000ee40008040144 */
[----:B---3--:R-:W-:Y:S05]  /*7ae0*/  @!P2 BRA `(.L_x_23) ;  /* 0x0000009000c4a947 */ /* 0x008fea0003800000 */
.L_x_22:
[----:B------:R-:W-:Y:S01]  /*7af0*/  R2UR UR5, R231 ;  /* 0x00000000e70572ca */ /* 0x000fe200000e0000 */
[----:B------:R-:W-:Y:S01]  /*7b00*/  WARPGROUP.ARRIVE ;  /* 0x00000000000079c5 */ /* 0x000fe20000000000 */
[----:B------:R-:W-:Y:S01]  /*7b10*/  UMOV UR7, 0x40000040 ;  /* 0x4000004000077882 */ /* 0x000fe20000000000 */
[----:B0-2---:R-:W-:Y:S01]  /*7b20*/  FMNMX.FTZ R0, R184, R21, !PT ;  /* 0x00000015b8007209 */ /* 0x005fe20007810000 */
[----:B------:R-:W-:Y:S01]  /*7b30*/  ULDC UR10, c[0x0][0x988] ;  /* 0x00026200000a7ab9 */ /* 0x000fe20000000800 */
[----:B------:R-:W-:Y:S02]  /*7b40*/  R2UR UR11, R223 ;  /* 0x00000000df0b72ca */ /* 0x000fe400000e0000 */
[----:B-1----:R-:W-:-:S04]  /*7b50*/  FMNMX.FTZ R3, R185, R0, !PT ;  /* 0x00000000b9037209 */ /* 0x002fc80007810000 */
[----:B------:R-:W-:Y:S02]  /*7b60*/  FMNMX.FTZ R0, R188, R3, !PT ;  /* 0x00000003bc007209 */ /* 0x000fe40007810000 */
[----:B------:R-:W-:Y:S02]  /*7b70*/  UIADD3 UR5, UR5, 0x400, URZ ;  /* 0x0000040005057890 */ /* 0x000fe4000fffe03f */
[----:B------:R-:W-:Y:S02]  /*7b80*/  FMNMX.FTZ R3, R189, R0, !PT ;  /* 0x00000000bd037209 */ /* 0x000fe40007810000 */
[----:B------:R-:W-:Y:S02]  /*7b90*/  USHF.R.U32.HI UR5, URZ, 0x4, UR5 ;  /* 0x000000043f057899 */ /* 0x000fe40008011605 */
[----:B------:R-:W-:Y:S02]  /*7ba0*/  FMNMX.FTZ R0, R176, R3, !PT ;  /* 0x00000003b0007209 */ /* 0x000fe40007810000 */
[----:B------:R-:W-:-:S02]  /*7bb0*/  ULOP3.LUT UR5, UR5, 0x3fff, URZ, 0xc0, !UPT ;  /* 0x00003fff05057892 */ /* 0x000fc4000f8ec03f */
[----:B------:R-:W-:Y:S02]  /*7bc0*/  FMNMX.FTZ R3, R177, R0, !PT ;  /* 0x00000000b1037209 */ /* 0x000fe40007810000 */
[----:B------:R-:W-:Y:S02]  /*7bd0*/  ULOP3.LUT UR5, UR5, 0x2800000, URZ, 0xfc, !UPT ;  /* 0x0280000005057892 */ /* 0x000fe4000f8efc3f */
[----:B------:R-:W-:Y:S02]  /*7be0*/  FMNMX.FTZ R0, R180, R3, !PT ;  /* 0x00000003b4007209 */ /* 0x000fe40007810000 */
[----:B------:R-:W-:Y:S02]  /*7bf0*/  UIMAD UR5, UR61, 0xa00, UR5 ;  /* 0x00000a003d0578a4 */ /* 0x000fe4000f8e0205 */
[----:B------:R-:W-:Y:S01]  /*7c00*/  FMNMX.FTZ R3, R181, R0, !PT ;  /* 0x00000000b5037209 */ /* 0x000fe20007810000 */
[----:B------:R-:W-:-:S03]  /*7c10*/  UMOV UR61, UR60 ;  /* 0x0000003c003d7c82 */ /* 0x000fc60008000000 */
[----:B------:R-:W-:Y:S01]  /*7c20*/  FMNMX.FTZ R0, R168, R3, !PT ;  /* 0x00000003a8007209 */ /* 0x000fe20007810000 */
[----:B------:R-:W-:Y:S02]  /*7c30*/  UMOV UR6, UR5 ;  /* 0x0000000500067c82 */ /* 0x000fe40008000000 */
[----:B------:R-:W-:Y:S01]  /*7c40*/  HGMMA.64x256x16.F32 R24, R208, gdesc[UR4].tnspB, R24, gsb0 ;  /* 0x43e00004d0187df0 */ /* 0x000fe20008000818 */
[----:B------:R-:W-:Y:S01]  /*7c50*/  UIADD3 UR6, UR5, 0x80, URZ ;  /* 0x0000008005067890 */ /* 0x000fe2000fffe03f */
[----:B------:R-:W-:Y:S01]  /*7c60*/  FMNMX.FTZ R3, R169, R0, !PT ;  /* 0x00000000a9037209 */ /* 0x000fe20007810000 */
[----:B------:R-:W-:-:S03]  /*7c70*/  UMOV UR7, 0x40000040 ;  /* 0x4000004000077882 */ /* 0x000fc60000000000 */
[----:B------:R-:W-:-:S04]  /*7c80*/  FMNMX.FTZ R0, R172, R3, !PT ;  /* 0x00000003ac007209 */ /* 0x000fc80007810000 */
        /* <DEDUP_REMOVED lines=8> */
[----:B------:R-:W-:Y:S02]  /*7d10*/  FMNMX.FTZ R2, R157, R0, !PT ;  /* 0x000000009d027209 */ /* 0x000fe40007810000 */
[----:B------:R-:W-:-:S03]  /*7d20*/  FMNMX.FTZ R0, R186, R20, !PT ;  /* 0x00000014ba007209 */ /* 0x000fc60007810000 */
[----:B------:R-:W0:Y:S01]  /*7d30*/  SHFL.BFLY PT, R3, R2, 0x2, 0x1f ;  /* 0x0c401f0002037f89 */ /* 0x000e2200000e0000 */
[----:B------:R-:W-:Y:S02]  /*7d40*/  WARPGROUP.DEPBAR.LE gsb0, 0x0 ;  /* 0x00008000000079c5 */ /* 0x000fe40000010000 */
[----:B------:R-:W-:-:S06]  /*7d50*/  WARPGROUP.ARRIVE ;  /* 0x00000000000079c5 */ /* 0x000fcc0000000000 */
[----:B------:R-:W-:Y:S01]  /*7d60*/  HGMMA.64x256x16.F32 R24, R204, gdesc[UR4].tnspB, R24, gsb0 ;  /* 0x43e00004cc187df0 */ /* 0x000fe20008000818 */
[----:B------:R-:W-:Y:S01]  /*7d70*/  UIADD3 UR6, UR5, 0x100, URZ ;  /* 0x0000010005067890 */ /* 0x000fe2000fffe03f */
[----:B------:R-:W-:Y:S01]  /*7d80*/  UMOV UR7, 0x40000040 ;  /* 0x4000004000077882 */ /* 0x000fe20000000000 */
[----:B------:R-:W-:Y:S02]  /*7d90*/  WARPGROUP.DEPBAR.LE gsb0, 0x0 ;  /* 0x00008000000079c5 */ /* 0x000fe40000010000 */
[----:B------:R-:W-:-:S15]  /*7da0*/  WARPGROUP.ARRIVE ;  /* 0x00000000000079c5 */ /* 0x000fde0000000000 */
[----:B------:R-:W-:-:S08]  /*7db0*/  NOP ;  /* 0x0000000000007918 */ /* 0x000fd00000000000 */
[----:B------:R-:W-:Y:S01]  /*7dc0*/  HGMMA.64x256x16.F32 R24, R200, gdesc[UR4].tnspB, R24, gsb0 ;  /* 0x43e00004c8187df0 */ /* 0x000fe20008000818 */
[----:B------:R-:W-:Y:S01]  /*7dd0*/  UIADD3 UR6, UR5, 0x180, URZ ;  /* 0x0000018005067890 */ /* 0x000fe2000fffe03f */
[----:B------:R-:W-:Y:S01]  /*7de0*/  UMOV UR7, 0x40000040 ;  /* 0x4000004000077882 */ /* 0x000fe20000000000 */
[----:B------:R-:W-:Y:S02]  /*7df0*/  WARPGROUP.DEPBAR.LE gsb0, 0x0 ;  /* 0x00008000000079c5 */ /* 0x000fe40000010000 */
[----:B------:R-:W-:Y:S01]  /*7e00*/  WARPGROUP.ARRIVE ;  /* 0x00000000000079c5 */ /* 0x000fe20000000000 */
[----:B0-----:R-:W-:-:S15]  /*7e10*/  FMNMX.FTZ R200, R2, R3, !PT ;  /* 0x0000000302c87209 */ /* 0x001fde0007810000 */
[----:B------:R-:W-:-:S07]  /*7e20*/  NOP ;  /* 0x0000000000007918 */ /* 0x000fce0000000000 */
[----:B------:R-:W-:Y:S01]  /*7e30*/  HGMMA.64x256x16.F32 R24, R196, gdesc[UR4].tnspB, R24, gsb0 ;  /* 0x43e00004c4187df0 */ /* 0x000fe20008000818 */
[----:B------:R-:W0:Y:S01]  /*7e40*/  SHFL.BFLY PT, R3, R200, 0x1, 0x1f ;  /* 0x0c201f00c8037f89 */ /* 0x000e2200000e0000 */
[----:B------:R-:W-:Y:S01]  /*7e50*/  UIADD3 UR6, UR5, 0x200, URZ ;  /* 0x0000020005067890 */ /* 0x000fe2000fffe03f */
[----:B------:R-:W-:Y:S01]  /*7e60*/  R2UR UR5, R222 ;  /* 0x00000000de0572ca */ /* 0x000fe200000e0000 */
[----:B------:R-:W-:-:S12]  /*7e70*/  UMOV UR7, 0x40000040 ;  /* 0x4000004000077882 */ /* 0x000fd80000000000 */
[----:B------:R-:W-:Y:S02]  /*7e80*/  ISETP.LT.AND P2, PT, RZ, UR5, PT ;  /* 0x00000005ff007c0c */ /* 0x000fe4000bf41270 */
[----:B0-----:R-:W-:Y:S02]  /*7e90*/  FMNMX.FTZ R4, R200, R3, !PT ;  /* 0x00000003c8047209 */ /* 0x001fe40007810000 */
[----:B------:R-:W-:-:S03]  /*7ea0*/  FMNMX.FTZ R3, R187, R0, !PT ;  /* 0x00000000bb037209 */ /* 0x000fc60007810000 */
[C---:B------:R-:W-:Y:S01]  /*7eb0*/  FMUL.FTZ R0, R4.reuse, UR10 ;  /* 0x0000000a04007c20 */ /* 0x040fe20008410000 */
[----:B------:R-:W-:-:S03]  /*7ec0*/  FADD.FTZ R21, -R4, R21 ;  /* 0x0000001504157221 */ /* 0x000fc60000010100 */
[--C-:B------:R-:W-:Y:S01]  /*7ed0*/  FFMA.FTZ R204, R176, UR10, -R0.reuse ;  /* 0x0000000ab0cc7c23 */ /* 0x100fe20008010800 */
[----:B------:R-:W-:Y:S01]  /*7ee0*/  FMUL.FTZ R21, R21, UR10 ;  /* 0x0000000a15157c20 */ /* 0x000fe20008410000 */
[--C-:B------:R-:W-:Y:S01]  /*7ef0*/  FFMA.FTZ R208, R185, UR10, -R0.reuse ;  /* 0x0000000ab9d07c23 */ /* 0x100fe20008010800 */
[--C-:B------:R-:W-:Y:S01]  /*7f00*/  FFMA.FTZ R185, R177, UR10, -R0.reuse ;  /* 0x0000000ab1b97c23 */ /* 0x100fe20008010800 */
[--C-:B------:R-:W-:Y:S01]  /*7f10*/  FFMA.FTZ R177, R181, UR10, -R0.reuse ;  /* 0x0000000ab5b17c23 */ /* 0x100fe20008010800 */
[----:B------:R0:W-:Y:S01]  /*7f20*/  MUFU.EX2 R2, R21 ;  /* 0x0000001500027308 */ /* 0x0001e20000000800 */
[--C-:B------:R-:W-:Y:S01]  /*7f30*/  FFMA.FTZ R181, R161, UR10, -R0.reuse ;  /* 0x0000000aa1b57c23 */ /* 0x100fe20008010800 */
[--C-:B------:R-:W-:Y:S01]  /*7f40*/  FFMA.FTZ R210, R188, UR10, -R0.reuse ;  /* 0x0000000abcd27c23 */ /* 0x100fe20008010800 */
[--C-:B------:R-:W-:Y:S01]  /*7f50*/  FFMA.FTZ R189, R189, UR10, -R0.reuse ;  /* 0x0000000abdbd7c23 */ /* 0x100fe20008010800 */
[--C-:B------:R-:W-:Y:S01]  /*7f60*/  FFMA.FTZ R206, R180, UR10, -R0.reuse ;  /* 0x0000000ab4ce7c23 */ /* 0x100fe20008010800 */
[--C-:B------:R-:W-:Y:S01]  /*7f70*/  FFMA.FTZ R200, R168, UR10, -R0.reuse ;  /* 0x0000000aa8c87c23 */ /* 0x100fe20008010800 */
[--C-:B------:R-:W-:Y:S01]  /*7f80*/  FFMA.FTZ R169, R169, UR10, -R0.reuse ;  /* 0x0000000aa9a97c23 */ /* 0x100fe20008010800 */
[--C-:B------:R-:W-:Y:S01]  /*7f90*/  FFMA.FTZ R202, R172, UR10, -R0.reuse ;  /* 0x0000000aacca7c23 */ /* 0x100fe20008010800 */
[--C-:B------:R-:W-:Y:S01]  /*7fa0*/  FFMA.FTZ R173, R173, UR10, -R0.reuse ;  /* 0x0000000aadad7c23 */ /* 0x100fe20008010800 */
[--C-:B0-----:R-:W-:Y:S01]  /*7fb0*/  FFMA.FTZ R21, R152, UR10, -R0.reuse ;  /* 0x0000000a98157c23 */ /* 0x101fe20008010800 */
[--C-:B------:R-:W-:Y:S01]  /*7fc0*/  FFMA.FTZ R152, R153, UR10, -R0.reuse ;  /* 0x0000000a99987c23 */ /* 0x100fe20008010800 */
[--C-:B------:R-:W-:Y:S01]  /*7fd0*/  FFMA.FTZ R161, R165, UR10, -R0.reuse ;  /* 0x0000000aa5a17c23 */ /* 0x100fe20008010800 */
[--C-:B------:R-:W-:Y:S01]  /*7fe0*/  FFMA.FTZ R153, R156, UR10, -R0.reuse ;  /* 0x0000000a9c997c23 */ /* 0x100fe20008010800 */
[----:B------:R-:W-:Y:S01]  /*7ff0*/  FFMA.FTZ R157, R157, UR10, -R0 ;  /* 0x0000000a9d9d7c23 */ /* 0x000fe20008010800 */
[----:B------:R-:W-:Y:S08]  /*8000*/  MUFU.EX2 R208, R208 ;  /* 0x000000d000d07308 */ /* 0x000ff00000000800 */
        /* <DEDUP_REMOVED lines=14> */
[----:B------:R-:W-:Y:S01]  /*80f0*/  MUFU.EX2 R153, R153 ;  /* 0x0000009900997308 */ /* 0x000fe20000000800 */
[----:B------:R-:W-:-:S02]  /*8100*/  WARPGROUP.DEPBAR.LE gsb0, 0x0 ;  /* 0x00008000000079c5 */ /* 0x000fc40000010000 */
[----:B------:R-:W-:Y:S01]  /*8110*/  WARPGROUP.ARRIVE ;  /* 0x00000000000079c5 */ /* 0x000fe20000000000 */
[----:B------:R-:W-:Y:S01]  /*8120*/  FMNMX.FTZ R196, R190, R3, !PT ;  /* 0x00000003bec47209 */ /* 0x000fe20007810000 */
[--C-:B------:R-:W-:Y:S01]  /*8130*/  FFMA.FTZ R197, R184, UR10, -R0.reuse ;  /* 0x0000000ab8c57c23 */ /* 0x100fe20008010800 */
[--C-:B------:R-:W-:Y:S02]  /*8140*/  FFMA.FTZ R198, R164, UR10, -R0.reuse ;  /* 0x0000000aa4c67c23 */ /* 0x100fe40008010800 */
[----:B------:R-:W-:Y:S01]  /*8150*/  FMNMX.FTZ R3, R191, R196, !PT ;  /* 0x000000c4bf037209 */ /* 0x000fe20007810000 */
[----:B------:R-:W-:Y:S01]  /*8160*/  HGMMA.64x256x16.F32 R24, R192, gdesc[UR4].tnspB, R24, gsb0 ;  /* 0x43e00004c0187df0 */ /* 0x000fe20008000818 */
[----:B------:R-:W-:Y:S01]  /*8170*/  FFMA.FTZ R196, R160, UR10, -R0 ;  /* 0x0000000aa0c47c23 */ /* 0x000fe20008010800 */
[----:B------:R-:W-:Y:S01]  /*8180*/  MUFU.EX2 R197, R197 ;  /* 0x000000c500c57308 */ /* 0x000fe20000000800 */
[----:B------:R-:W-:-:S04]  /*8190*/  FMNMX.FTZ R184, R178, R3, !PT ;  /* 0x00000003b2b87209 */ /* 0x000fc80007810000 */
[----:B------:R-:W-:-:S03]  /*81a0*/  FMNMX.FTZ R3, R179, R184, !PT ;  /* 0x000000b8b3037209 */ /* 0x000fc60007810000 */
[----:B------:R-:W-:Y:S01]  /*81b0*/  MUFU.EX2 R196, R196 ;  /* 0x000000c400c47308 */ /* 0x000fe20000000800 */
[----:B------:R-:W-:-:S04]  /*81c0*/  FMNMX.FTZ R184, R182, R3, !PT ;  /* 0x00000003b6b87209 */ /* 0x000fc80007810000 */
[----:B------:R-:W-:-:S03]  /*81d0*/  FMNMX.FTZ R3, R183, R184, !PT ;  /* 0x000000b8b7037209 */ /* 0x000fc60007810000 */
[----:B------:R-:W-:Y:S01]  /*81e0*/  MUFU.EX2 R198, R198 ;  /* 0x000000c600c67308 */ /* 0x000fe20000000800 */
        /* <DEDUP_REMOVED lines=11> */
[----:B------:R-:W-:-:S05]  /*82a0*/  FMNMX.FTZ R176, R159, R176, !PT ;  /* 0x000000b09fb07209 */ /* 0x000fca0007810000 */
[----:B------:R-:W0:Y:S02]  /*82b0*/  SHFL.BFLY PT, R3, R176, 0x2, 0x1f ;  /* 0x0c401f00b0037f89 */ /* 0x000e2400000e0000 */
[----:B0-----:R-:W-:-:S05]  /*82c0*/  FMNMX.FTZ R3, R176, R3, !PT ;  /* 0x00000003b0037209 */ /* 0x001fca0007810000 */
[----:B------:R-:W0:Y:S02]  /*82d0*/  SHFL.BFLY PT, R160, R3, 0x1, 0x1f ;  /* 0x0c201f0003a07f89 */ /* 0x000e2400000e0000 */
[----:B0-----:R-:W-:-:S05]  /*82e0*/  FMNMX.FTZ R3, R3, R160, !PT ;  /* 0x000000a003037209 */ /* 0x001fca0007810000 */
[C---:B------:R-:W-:Y:S01]  /*82f0*/  FADD.FTZ R0, -R3.reuse, R20 ;  /* 0x0000001403007221 */ /* 0x040fe20000010100 */
[----:B------:R-:W-:Y:S01]  /*8300*/  FMUL.FTZ R156, R3, UR10 ;  /* 0x0000000a039c7c20 */ /* 0x000fe20008410000 */
[----:B------:R0:W-:Y:S02]  /*8310*/  MUFU.EX2 R20, R157 ;  /* 0x0000009d00147308 */ /* 0x0001e40000000800 */
[----:B------:R-:W-:Y:S01]  /*8320*/  FMUL.FTZ R0, R0, UR10 ;  /* 0x0000000a00007c20 */ /* 0x000fe20008410000 */
[--C-:B------:R-:W-:Y:S01]  /*8330*/  FFMA.FTZ R209, R186, UR10, -R156.reuse ;  /* 0x0000000abad17c23 */ /* 0x100fe2000801089c */
[--C-:B------:R-:W-:Y:S01]  /*8340*/  FFMA.FTZ R160, R187, UR10, -R156.reuse ;  /* 0x0000000abba07c23 */ /* 0x100fe2000801089c */
[--C-:B------:R-:W-:Y:S01]  /*8350*/  FFMA.FTZ R211, R190, UR10, -R156.reuse ;  /* 0x0000000abed37c23 */ /* 0x100fe2000801089c */
[--C-:B------:R-:W-:Y:S01]  /*8360*/  FFMA.FTZ R164, R191, UR10, -R156.reuse ;  /* 0x0000000abfa47c23 */ /* 0x100fe2000801089c */
[----:B------:R-:W-:Y:S01]  /*8370*/  FFMA.FTZ R205, R178, UR10, -R156 ;  /* 0x0000000ab2cd7c23 */ /* 0x000fe2000801089c */
[----:B------:R-:W-:Y:S01]  /*8380*/  MUFU.EX2 R0, R0 ;  /* 0x0000000000007308 */ /* 0x000fe20000000800 */
[----:B0-----:R-:W-:-:S02]  /*8390*/  IMAD.U32 R157, RZ, RZ, UR11 ;  /* 0x0000000bff9d7e24 */ /* 0x001fc4000f8e00ff */
[--C-:B------:R-:W-:Y:S01]  /*83a0*/  FFMA.FTZ R168, R179, UR10, -R156.reuse ;  /* 0x0000000ab3a87c23 */ /* 0x100fe2000801089c */
[--C-:B------:R-:W-:Y:S01]  /*83b0*/  FFMA.FTZ R207, R182, UR10, -R156.reuse ;  /* 0x0000000ab6cf7c23 */ /* 0x100fe2000801089c */
[--C-:B------:R-:W-:Y:S01]  /*83c0*/  FFMA.FTZ R172, R183, UR10, -R156.reuse ;  /* 0x0000000ab7ac7c23 */ /* 0x100fe2000801089c */
[----:B------:R-:W-:Y:S02]  /*83d0*/  @!P1 VIADD R157, R157, 0x38840 ;  /* 0x000388409d9d9836 */ /* 0x000fe40000000000 */
[--C-:B------:R-:W-:Y:S01]  /*83e0*/  FFMA.FTZ R201, R170, UR10, -R156.reuse ;  /* 0x0000000aaac97c23 */ /* 0x100fe2000801089c */
[--C-:B------:R-:W-:Y:S01]  /*83f0*/  FFMA.FTZ R162, R162, UR10, -R156.reuse ;  /* 0x0000000aa2a27c23 */ /* 0x100fe2000801089c */
[----:B------:R-:W0:Y:S01]  /*8400*/  MUFU.EX2 R209, R209 ;  /* 0x000000d100d17308 */ /* 0x000e220000000800 */
[--C-:B------:R-:W-:Y:S01]  /*8410*/  FFMA.FTZ R199, R166, UR10, -R156.reuse ;  /* 0x0000000aa6c77c23 */ /* 0x100fe2000801089c */
[----:B------:R-:W-:Y:S01]  /*8420*/  @!P1 PRMT R157, RZ, 0x654, R157 ;  /* 0x00000654ff9d9816 */ /* 0x000fe2000000009d */
[--C-:B------:R-:W-:Y:S01]  /*8430*/  FFMA.FTZ R170, R171, UR10, -R156.reuse ;  /* 0x0000000aabaa7c23 */ /* 0x100fe2000801089c */
[--C-:B------:R-:W-:Y:S01]  /*8440*/  FFMA.FTZ R203, R174, UR10, -R156.reuse ;  /* 0x0000000aaecb7c23 */ /* 0x100fe2000801089c */
[--C-:B------:R-:W-:Y:S01]  /*8450*/  FFMA.FTZ R174, R175, UR10, -R156.reuse ;  /* 0x0000000aafae7c23 */ /* 0x100fe2000801089c */
[--C-:B------:R-:W-:Y:S01]  /*8460*/  FFMA.FTZ R167, R167, UR10, -R156.reuse ;  /* 0x0000000aa7a77c23 */ /* 0x100fe2000801089c */
[--C-:B------:R-:W-:Y:S01]  /*8470*/  FFMA.FTZ R155, R155, UR10, -R156.reuse ;  /* 0x0000000a9b9b7c23 */ /* 0x100fe2000801089c */
[----:B------:R-:W1:Y:S01]  /*8480*/  MUFU.EX2 R160, R160 ;  /* 0x000000a000a07308 */ /* 0x000e620000000800 */
[----:B------:R-:W-:Y:S01]  /*8490*/  FFMA.FTZ R158, R158, UR10, -R156 ;  /* 0x0000000a9e9e7c23 */ /* 0x000fe2000801089c */
[----:B------:R-:W-:Y:S01]  /*84a0*/  IMAD.U32 R171, RZ, RZ, UR4 ;  /* 0x00000004ffab7e24 */ /* 0x000fe2000f8e00ff */
[----:B------:R-:W-:Y:S01]  /*84b0*/  UIADD3 UR4, UR5, -0x1, URZ ;  /* 0xffffffff05047890 */ /* 0x000fe2000fffe03f */
[----:B------:R-:W-:-:S02]  /*84c0*/  R2UR UR5, R16 ;  /* 0x00000000100572ca */ /* 0x000fc400000e0000 */
[----:B------:R-:W-:Y:S02]  /*84d0*/  @!P1 VIADD R171, R171, 0x38860 ;  /* 0x00038860abab9836 */ /* 0x000fe40000000000 */
[----:B------:R-:W2:Y:S01]  /*84e0*/  MUFU.EX2 R211, R211 ;  /* 0x000000d300d37308 */ /* 0x000ea20000000800 */
[----:B0-----:R-:W-:Y:S01]  /*84f0*/  FFMA.FTZ R165, R0, R5, R209 ;  /* 0x0000000500a57223 */ /* 0x001fe200000100d1 */
[----:B------:R-:W-:Y:S01]  /*8500*/  IMAD.U32 R222, RZ, RZ, UR4 ;  /* 0x00000004ffde7e24 */ /* 0x000fe2000f8e00ff */
[----:B------:R-:W-:-:S05]  /*8510*/  @!P1 PRMT R171, RZ, 0x654, R171 ;  /* 0x00000654ffab9816 */ /* 0x000fca00000000ab */
[----:B------:R-:W0:Y:S01]  /*8520*/  MUFU.EX2 R164, R164 ;  /* 0x000000a400a47308 */ /* 0x000e220000000800 */
[C---:B-1----:R-:W-:Y:S01]  /*8530*/  FADD.FTZ R176, R160.reuse, R165 ;  /* 0x000000a5a0b07221 */ /* 0x042fe20000010000 */
[----:B------:R-:W-:Y:S01]  /*8540*/  F2FP.F16.F32.PACK_AB R209, R160, R209 ;  /* 0x000000d1a0d1723e */ /* 0x000fe200000000ff */
[----:B------:R-:W-:-:S05]  /*8550*/  IMAD.U32 R230, RZ, RZ, UR5 ;  /* 0x00000005ffe67e24 */ /* 0x000fca000f8e00ff */
[----:B------:R-:W1:Y:S08]  /*8560*/  MUFU.EX2 R205, R205 ;  /* 0x000000cd00cd7308 */ /* 0x000e700000000800 */
[----:B------:R-:W3:Y:S08]  /*8570*/  MUFU.EX2 R168, R168 ;  /* 0x000000a800a87308 */ /* 0x000ef00000000800 */
[----:B------:R-:W4:Y:S08]  /*8580*/  MUFU.EX2 R207, R207 ;  /* 0x000000cf00cf7308 */ /* 0x000f300000000800 */
[----:B------:R-:W-:Y:S08]  /*8590*/  MUFU.EX2 R172, R172 ;  /* 0x000000ac00ac7308 */ /* 0x000ff00000000800 */
[----:B------:R5:W-:Y:S08]  /*85a0*/  MUFU.EX2 R5, R162 ;  /* 0x000000a200057308 */ /* 0x000bf00000000800 */
[----:B------:R-:W-:Y:S08]  /*85b0*/  MUFU.EX2 R201, R201 ;  /* 0x000000c900c97308 */ /* 0x000ff00000000800 */
[----:B------:R-:W-:Y:S08]  /*85c0*/  MUFU.EX2 R170, R170 ;  /* 0x000000aa00aa7308 */ /* 0x000ff00000000800 */
[----:B------:R-:W-:Y:S08]  /*85d0*/  MUFU.EX2 R203, R203 ;  /* 0x000000cb00cb7308 */ /* 0x000ff00000000800 */
[----:B------:R-:W-:Y:S08]  /*85e0*/  MUFU.EX2 R174, R174 ;  /* 0x000000ae00ae7308 */ /* 0x000ff00000000800 */
[----:B------:R-:W-:Y:S08]  /*85f0*/  MUFU.EX2 R199, R199 ;  /* 0x000000c700c77308 */ /* 0x000ff00000000800 */
[----:B------:R-:W-:Y:S01]  /*8600*/  MUFU.EX2 R158, R158 ;  /* 0x0000009e009e7308 */ /* 0x000fe20000000800 */
[----:B------:R-:W-:-:S02]  /*8610*/  WARPGROUP.DEPBAR.LE gsb0, 0x0 ;  /* 0x00008000000079c5 */ /* 0x000fc40000010000 */
[----:B------:R2:W-:Y:S05]  /*8620*/  @!P1 SYNCS.ARRIVE.TRANS64.RED.A1T0 RZ, [R157+URZ], RZ ;  /* 0x000000ff9dff99a7 */ /* 0x0005ea000810043f */
[----:B------:R-:W-:Y:S01]  /*8630*/  MUFU.EX2 R193, R155 ;  /* 0x0000009b00c17308 */ /* 0x000fe20000000800 */
[----:B------:R-:W-:Y:S02]  /*8640*/  F2FP.F16.F32.PACK_AB R192, R152, R21 ;  /* 0x0000001598c0723e */ /* 0x000fe400000000ff */
[----:B------:R-:W-:Y:S01]  /*8650*/  F2FP.F16.F32.PACK_AB R194, R20, R153 ;  /* 0x0000009914c2723e */ /* 0x000fe200000000ff */
[----:B--2---:R-:W-:Y:S01]  /*8660*/  FFMA.FTZ R157, R2, R14, R197 ;  /* 0x0000000e029d7223 */ /* 0x004fe200000100c5 */
[----:B------:R-:W-:Y:S01]  /*8670*/  FFMA.FTZ R14, R163, UR10, -R156 ;  /* 0x0000000aa30e7c23 */ /* 0x000fe2000801089c */
[----:B------:R2:W-:Y:S02]  /*8680*/  @!P1 SYNCS.ARRIVE.TRANS64.RED.A1T0 RZ, [R171+URZ], RZ ;  /* 0x000000ffabff99a7 */ /* 0x0005e4000810043f */
[C---:B------:R-:W-:Y:S01]  /*8690*/  FADD.FTZ R157, R208.reuse, R157 ;  /* 0x0000009dd09d7221 */ /* 0x040fe20000010000 */
[----:B------:R-:W-:-:S02]  /*86a0*/  F2FP.F16.F32.PACK_AB R208, R208, R197 ;  /* 0x000000c5d0d0723e */ /* 0x000fc400000000ff */
[----:B------:R-:W2:Y:S01]  /*86b0*/  MUFU.EX2 R14, R14 ;  /* 0x0000000e000e7308 */ /* 0x000ea20000000800 */
[----:B------:R-:W-:Y:S01]  /*86c0*/  FADD.FTZ R178, R210, R157 ;  /* 0x0000009dd2b27221 */ /* 0x000fe20000010000 */
[----:B------:R-:W-:Y:S01]  /*86d0*/  FADD.FTZ R157, R211, R176 ;  /* 0x000000b0d39d7221 */ /* 0x000fe20000010000 */
[C---:B0-----:R-:W-:Y:S02]  /*86e0*/  F2FP.F16.F32.PACK_AB R211, R164.reuse, R211 ;  /* 0x000000d3a4d3723e */ /* 0x041fe400000000ff */
[----:B------:R-:W-:Y:S01]  /*86f0*/  FADD.FTZ R163, R189, R178 ;  /* 0x000000b2bda37221 */ /* 0x000fe20000010000 */
[----:B------:R-:W-:Y:S01]  /*8700*/  FADD.FTZ R166, R164, R157 ;  /* 0x0000009da4a67221 */ /* 0x000fe20000010000 */
[--C-:B------:R-:W-:Y:S01]  /*8710*/  FFMA.FTZ R157, R154, UR10, -R156.reuse ;  /* 0x0000000a9a9d7c23 */ /* 0x100fe2000801089c */
[----:B------:R-:W-:Y:S01]  /*8720*/  FFMA.FTZ R156, R159, UR10, -R156 ;  /* 0x0000000a9f9c7c23 */ /* 0x000fe2000801089c */
[----:B-----5:R-:W-:Y:S01]  /*8730*/  FADD.FTZ R162, R204, R163 ;  /* 0x000000a3cca27221 */ /* 0x020fe20000010000 */
[----:B-1----:R-:W-:Y:S01]  /*8740*/  FADD.FTZ R163, R205, R166 ;  /* 0x000000a6cda37221 */ /* 0x002fe20000010000 */
[----:B------:R0:W-:Y:S01]  /*8750*/  MUFU.EX2 R164, R157 ;  /* 0x0000009d00a47308 */ /* 0x0001e20000000800 */
[----:B------:R-:W-:Y:S01]  /*8760*/  F2FP.F16.F32.PACK_AB R210, R189, R210 ;  /* 0x000000d2bdd2723e */ /* 0x000fe200000000ff */
[C---:B------:R-:W-:Y:S01]  /*8770*/  FADD.FTZ R165, R185.reuse, R162 ;  /* 0x000000a2b9a57221 */ /* 0x040fe20000010000 */
[----:B---3--:R-:W-:Y:S01]  /*8780*/  FADD.FTZ R154, R168, R163 ;  /* 0x000000a3a89a7221 */ /* 0x008fe20000010000 */
[----:B------:R-:W-:-:S02]  /*8790*/  F2FP.F16.F32.PACK_AB R204, R185, R204 ;  /* 0x000000ccb9cc723e */ /* 0x000fc400000000ff */
[----:B------:R-:W-:Y:S01]  /*87a0*/  FADD.FTZ R162, R206, R165 ;  /* 0x000000a5cea27221 */ /* 0x000fe20000010000 */
[----:B----4-:R-:W-:Y:S01]  /*87b0*/  FADD.FTZ R159, R207, R154 ;  /* 0x0000009acf9f7221 */ /* 0x010fe20000010000 */
[----:B------:R-:W-:Y:S01]  /*87c0*/  MUFU.EX2 R156, R156 ;  /* 0x0000009c009c7308 */ /* 0x000fe20000000800 */
[----:B--2---:R-:W-:Y:S01]  /*87d0*/  F2FP.F16.F32.PACK_AB R197, R14, R5 ;  /* 0x000000050ec5723e */ /* 0x004fe200000000ff */
[----:B------:R-:W-:Y:S01]  /*87e0*/  FADD.FTZ R163, R177, R162 ;  /* 0x000000a2b1a37221 */ /* 0x000fe20000010000 */
[----:B------:R-:W-:Y:S01]  /*87f0*/  FADD.FTZ R162, R172, R159 ;  /* 0x0000009faca27221 */ /* 0x000fe20000010000 */
[----:B------:R-:W-:Y:S02]  /*8800*/  F2FP.F16.F32.PACK_AB R205, R168, R205 ;  /* 0x000000cda8cd723e */ /* 0x000fe400000000ff */
[----:B------:R-:W-:Y:S01]  /*8810*/  FADD.FTZ R166, R200, R163 ;  /* 0x000000a3c8a67221 */ /* 0x000fe20000010000 */
[----:B------:R-:W-:Y:S01]  /*8820*/  FADD.FTZ R159, R201, R162 ;  /* 0x000000a2c99f7221 */ /* 0x000fe20000010000 */
[----:B------:R-:W1:Y:S01]  /*8830*/  MUFU.EX2 R154, R167 ;  /* 0x000000a7009a7308 */ /* 0x000e620000000800 */
[----:B------:R-:W-:Y:S01]  /*8840*/  F2FP.F16.F32.PACK_AB R206, R177, R206 ;  /* 0x000000ceb1ce723e */ /* 0x000fe200000000ff */
[----:B------:R-:W-:Y:S01]  /*8850*/  FADD.FTZ R163, R169, R166 ;  /* 0x000000a6a9a37221 */ /* 0x000fe20000010000 */
[----:B------:R-:W-:Y:S01]  /*8860*/  FADD.FTZ R160, R170, R159 ;  /* 0x0000009faaa07221 */ /* 0x000fe20000010000 */
[----:B------:R-:W-:-:S02]  /*8870*/  F2FP.F16.F32.PACK_AB R207, R172, R207 ;  /* 0x000000cfaccf723e */ /* 0x000fc400000000ff */
[----:B------:R-:W-:Y:S01]  /*8880*/  FADD.FTZ R162, R202, R163 ;  /* 0x000000a3caa27221 */ /* 0x000fe20000010000 */
[----:B------:R-:W-:Y:S01]  /*8890*/  FADD.FTZ R159, R203, R160 ;  /* 0x000000a0cb9f7221 */ /* 0x000fe20000010000 */
[----:B------:R-:W-:Y:S02]  /*88a0*/  F2FP.F16.F32.PACK_AB R200, R169, R200 ;  /* 0x000000c8a9c8723e */ /* 0x000fe400000000ff */
[----:B------:R-:W-:Y:S01]  /*88b0*/  FADD.FTZ R163, R173, R162 ;  /* 0x000000a2ada37221 */ /* 0x000fe20000010000 */
[----:B------:R-:W-:Y:S01]  /*88c0*/  FADD.FTZ R160, R174, R159 ;  /* 0x0000009faea07221 */ /* 0x000fe20000010000 */
[----:B------:R-:W-:Y:S02]  /*88d0*/  F2FP.F16.F32.PACK_AB R201, R170, R201 ;  /* 0x000000c9aac9723e */ /* 0x000fe400000000ff */
[----:B------:R-:W-:Y:S01]  /*88e0*/  FADD.FTZ R162, R196, R163 ;  /* 0x000000a3c4a27221 */ /* 0x000fe20000010000 */
[----:B0-----:R-:W-:Y:S01]  /*88f0*/  FADD.FTZ R157, R5, R160 ;  /* 0x000000a0059d7221 */ /* 0x001fe20000010000 */
[----:B------:R-:W-:-:S02]  /*8900*/  F2FP.F16.F32.PACK_AB R202, R173, R202 ;  /* 0x000000caadca723e */ /* 0x000fc400000000ff */
[----:B------:R-:W-:Y:S01]  /*8910*/  FADD.FTZ R159, R181, R162 ;  /* 0x000000a2b59f7221 */ /* 0x000fe20000010000 */
[----:B------:R-:W-:Y:S01]  /*8920*/  FADD.FTZ R160, R14, R157 ;  /* 0x0000009d0ea07221 */ /* 0x000fe20000010000 */
[----:B------:R-:W-:Y:S02]  /*8930*/  F2FP.F16.F32.PACK_AB R203, R174, R203 ;  /* 0x000000cbaecb723e */ /* 0x000fe400000000ff */
[----:B------:R-:W-:Y:S01]  /*8940*/  FADD.FTZ R162, R198, R159 ;  /* 0x0000009fc6a27221 */ /* 0x000fe20000010000 */
[----:B------:R-:W-:Y:S01]  /*8950*/  FADD.FTZ R155, R199, R160 ;  /* 0x000000a0c79b7221 */ /* 0x000fe20000010000 */
[----:B------:R-:W-:Y:S02]  /*8960*/  F2FP.F16.F32.PACK_AB R196, R181, R196 ;  /* 0x000000c4b5c4723e */ /* 0x000fe400000000ff */
[C---:B------:R-:W-:Y:S01]  /*8970*/  FADD.FTZ R162, R161.reuse, R162 ;  /* 0x000000a2a1a27221 */ /* 0x040fe20000010000 */
[----:B-1----:R-:W-:Y:S01]  /*8980*/  FADD.FTZ R155, R154, R155 ;  /* 0x0000009b9a9b7221 */ /* 0x002fe20000010000 */
[----:B------:R-:W-:-:S02]  /*8990*/  F2FP.F16.F32.PACK_AB R198, R161, R198 ;  /* 0x000000c6a1c6723e */ /* 0x000fc400000000ff */
[----:B------:R-:W-:Y:S01]  /*89a0*/  FADD.FTZ R5, R21, R162 ;  /* 0x000000a215057221 */ /* 0x000fe20000010000 */
[----:B------:R-:W-:Y:S01]  /*89b0*/  FADD.FTZ R155, R164, R155 ;  /* 0x0000009ba49b7221 */ /* 0x000fe20000010000 */
[----:B------:R-:W-:Y:S01]  /*89c0*/  F2FP.F16.F32.PACK_AB R199, R154, R199 ;  /* 0x000000c79ac7723e */ /* 0x000fe200000000ff */
[----:B------:R-:W-:Y:S02]  /*89d0*/  IMAD.MOV.U32 R21, RZ, RZ, R4 ;  /* 0x000000ffff157224 */ /* 0x000fe400078e0004 */
[----:B------:R-:W-:Y:S01]  /*89e0*/  FADD.FTZ R14, R152, R5 ;  /* 0x00000005980e7221 */ /* 0x000fe20000010000 */
[C---:B------:R-:W-:Y:S01]  /*89f0*/  FADD.FTZ R155, R193.reuse, R155 ;  /* 0x0000009bc19b7221 */ /* 0x040fe20000010000 */
[----:B------:R-:W-:Y:S02]  /*8a00*/  F2FP.F16.F32.PACK_AB R193, R193, R164 ;  /* 0x000000a4c1c1723e */ /* 0x000fe400000000ff */
[----:B------:R-:W-:Y:S01]  /*8a10*/  FADD.FTZ R5, R153, R14 ;  /* 0x0000000e99057221 */ /* 0x000fe20000010000 */
[----:B------:R-:W-:Y:S01]  /*8a20*/  FADD.FTZ R155, R158, R155 ;  /* 0x0000009b9e9b7221 */ /* 0x000fe20000010000 */
[----:B------:R-:W-:-:S02]  /*8a30*/  F2FP.F16.F32.PACK_AB R195, R156, R158 ;  /* 0x0000009e9cc3723e */ /* 0x000fc400000000ff */
[----:B------:R-:W-:Y:S01]  /*8a40*/  FADD.FTZ R14, R20, R5 ;  /* 0x00000005140e7221 */ /* 0x000fe20000010000 */
[----:B------:R-:W-:Y:S01]  /*8a50*/  FADD.FTZ R5, R156, R155 ;  /* 0x0000009b9c057221 */ /* 0x000fe20000010000 */
[----:B------:R-:W-:Y:S01]  /*8a60*/  IMAD.MOV.U32 R20, RZ, RZ, R3 ;  /* 0x000000ffff147224 */ /* 0x000fe200078e0003 */
[----:B------:R-:W-:Y:S06]  /*8a70*/  @P2 BRA `(.L_x_24) ;  /* 0xffffffc4007c2947 */ /* 0x000fec000383ffff */
.L_x_15:
[----:B------:R-:W-:Y:S06]  /*8a80*/  BAR.ARV 0x8, 0x180 ;  /* 0x0206000000007b1d */ /* 0x000fec0000002000 */
        /* <DEDUP_REMOVED lines=128> */
[----:B------:R-:W-:Y:S06]  /*9290*/  @!P0 BRA `(.L_x_25) ;  /* 0x0000000000048947 */ /* 0x000fec0003800000 */
[----:B------:R-:W-:Y:S01]  /*92a0*/  BPT.TRAP 0x1 ;  /* 0x000000040000795c */ /* 0x000fe20000300000 */
.L_x_25:
[----:B------:R-:W0:Y:S01]  /*92b0*/  S2UR UR5, SR_CgaCtaId ;  /* 0x00000000000579c3 */ /* 0x000e220000008800 */
[----:B------:R-:W-:Y:S01]  /*92c0*/  R2UR UR6, R16 ;  /* 0x00000000100672ca */ /* 0x000fe200000e0000 */
[----:B------:R-:W-:-:S12]  /*92d0*/  UMOV UR4, 0x400 ;  /* 0x0000040000047882 */ /* 0x000fd80000000000 */
[----:B------:R-:W-:-:S05]  /*92e0*/  IMAD.U32 R0, RZ, RZ, UR6 ;  /* 0x00000006ff007e24 */ /* 0x000fca000f8e00ff */
[----:B------:R-:W-:Y:S01]  /*92f0*/  SHF.L.U32 R0, R0, 0x1f, RZ ;  /* 0x0000001f00007819 */ /* 0x000fe200000006ff */
[----:B0-----:R-:W-:-:S04]  /*9300*/  ULEA UR4, UR5, UR4, 0x18 ;  /* 0x0000000405047291 */ /* 0x001fc8000f8ec03f */
[----:B------:R-:W-:-:S09]  /*9310*/  ULEA UR12, UR60, UR4, 0x3 ;  /* 0x000000043c0c7291 */ /* 0x000fd2000f8e183f */
[----:B------:R0:W1:Y:S01]  /*9320*/  SYNCS.PHASECHK.TRANS64.TRYWAIT P2, [UR12+0x38850], R0 ;  /* 0x03885000ff0075a7 */ /* 0x000062000804014c */
[----:B------:R-:W-:Y:S05]  /*9330*/  @!P0 BRA `(.L_x_26) ;  /* 0x0000000000048947 */ /* 0x000fea0003800000 */
[----:B------:R-:W-:Y:S01]  /*9340*/  BPT.TRAP 0x1 ;  /* 0x000000040000795c */ /* 0x000fe20000300000 */
.L_x_26:
[----:B-1----:R-:W-:Y:S05]  /*9350*/  @P2 BRA `(.L_x_27) ;  /* 0x0000000000082947 */ /* 0x002fea0003800000 */
[----:B------:R-:W1:Y:S02]  /*9360*/  SYNCS.PHASECHK.TRANS64.TRYWAIT P0, [UR12+0x38850], R0 ;  /* 0x03885000ff0075a7 */ /* 0x000e64000800014c */
[----:B-1----:R-:W-:Y:S05]  /*9370*/  @!P0 BRA `(.L_x_28) ;  /* 0x0000007800b88947 */ /* 0x002fea0003800000 */
.L_x_27:
[----:B------:R-:W-:Y:S01]  /*9380*/  UIADD3 UR5, UR4, 0x400, URZ ;  /* 0x0000040004057890 */ /* 0x000fe2000fffe03f */
[----:B------:R-:W-:Y:S01]  /*9390*/  WARPGROUP.ARRIVE ;  /* 0x00000000000079c5 */ /* 0x000fe20000000000 */
[----:B------:R-:W-:Y:S01]  /*93a0*/  UMOV UR7, 0x40000040 ;  /* 0x4000004000077882 */ /* 0x000fe20000000000 */
[----:B01----:R-:W0:Y:S01]  /*93b0*/  SHFL.BFLY PT, R0, R5, 0x2, 0x1f ;  /* 0x0c401f0005007f89 */ /* 0x003e2200000e0000 */
[----:B------:R-:W-:Y:S01]  /*93c0*/  USHF.R.U32.HI UR5, URZ, 0x4, UR5 ;  /* 0x000000043f057899 */ /* 0x000fe20008011605 */
[----:B------:R-:W-:Y:S01]  /*93d0*/  IMAD R155, R213, 0x40, R17 ;  /* 0x00000040d59b7824 */ /* 0x000fe200078e0211 */
[----:B------:R-:W-:Y:S01]  /*93e0*/  R2UR UR13, R215 ;  /* 0x00000000d70d72ca */ /* 0x000fe200000e0000 */
[----:B------:R-:W1:Y:S01]  /*93f0*/  SHFL.BFLY PT, R7, R14, 0x2, 0x1f ;  /* 0x0c401f000e077f89 */ /* 0x000e6200000e0000 */
[----:B------:R-:W-:Y:S01]  /*9400*/  ULOP3.LUT UR5, UR5, 0x3fff, URZ, 0xc0, !UPT ;  /* 0x00003fff05057892 */ /* 0x000fe2000f8ec03f */
[----:B------:R-:W-:Y:S01]  /*9410*/  IMAD.MOV.U32 R6, RZ, RZ, RZ ;  /* 0x000000ffff067224 */ /* 0x000fe200078e00ff */
[----:B------:R-:W-:Y:S01]  /*9420*/  R2UR UR14, R216 ;  /* 0x00000000d80e72ca */ /* 0x000fe200000e0000 */
[----:B------:R-:W-:Y:S01]  /*9430*/  IMAD.U32 R13, RZ, RZ, UR10 ;  /* 0x0000000aff0d7e24 */ /* 0x000fe2000f8e00ff */
[----:B------:R-:W-:-:S04]  /*9440*/  ULOP3.LUT UR5, UR5, 0x2800000, URZ, 0xfc, !UPT ;  /* 0x0280000005057892 */ /* 0x000fc8000f8efc3f */
[----:B------:R-:W-:-:S07]  /*9450*/  UIMAD UR8, UR60, 0xa00, UR5 ;  /* 0x00000a003c0878a4 */ /* 0x000fce000f8e0205 */
[----:B------:R-:W-:Y:S01]  /*9460*/  UMOV UR6, UR8 ;  /* 0x0000000800067c82 */ /* 0x000fe20008000000 */
[----:B------:R-:W2:Y:S02]  /*9470*/  S2UR UR5, SR_SWINHI ;  /* 0x00000000000579c3 */ /* 0x000ea40000002f00 */
[----:B--2---:R-:W-:Y:S01]  /*9480*/  HGMMA.64x256x16.F32 R24, R208, gdesc[UR4].tnspB, R24, gsb0 ;  /* 0x43e00004d0187df0 */ /* 0x004fe20008000818 */
[----:B------:R-:W-:Y:S01]  /*9490*/  UIADD3 UR6, UR8, 0x80, URZ ;  /* 0x0000008008067890 */ /* 0x000fe2000fffe03f */
[----:B0-----:R-:W-:Y:S01]  /*94a0*/  FADD.FTZ R2, R0, R5 ;  /* 0x0000000500027221 */ /* 0x001fe20000010000 */
[----:B------:R-:W-:Y:S01]  /*94b0*/  UMOV UR7, 0x40000040 ;  /* 0x4000004000077882 */ /* 0x000fe20000000000 */
[----:B------:R-:W-:Y:S02]  /*94c0*/  IMAD.MOV.U32 R5, RZ, RZ, RZ ;  /* 0x000000ffff057224 */ /* 0x000fe400078e00ff */
[----:B-1----:R-:W-:Y:S01]  /*94d0*/  FADD.FTZ R7, R7, R14 ;  /* 0x0000000e07077221 */ /* 0x002fe20000010000 */
[----:B------:R-:W0:Y:S04]  /*94e0*/  SHFL.BFLY PT, R9, R2, 0x1, 0x1f ;  /* 0x0c201f0002097f89 */ /* 0x000e2800000e0000 */
[----:B------:R-:W1:Y:S01]  /*94f0*/  SHFL.BFLY PT, R0, R7, 0x1, 0x1f ;  /* 0x0c201f0007007f89 */ /* 0x000e6200000e0000 */
[----:B0-----:R-:W-:Y:S01]  /*9500*/  FADD.FTZ R11, R2, R9 ;  /* 0x00000009020b7221 */ /* 0x001fe20000010000 */
[----:B------:R-:W-:-:S02]  /*9510*/  IMAD.MOV.U32 R2, RZ, RZ, -0x800000 ;  /* 0xff800000ff027424 */ /* 0x000fc400078e00ff */
[----:B-1----:R-:W-:Y:S02]  /*9520*/  FADD.FTZ R10, R7, R0 ;  /* 0x00000000070a7221 */ /* 0x002fe40000010000 */
[----:B------:R-:W-:Y:S01]  /*9530*/  FSETP.NE.FTZ.AND P2, PT, R11, RZ, PT ;  /* 0x000000ff0b00720b */ /* 0x000fe20003f55000 */
[----:B------:R-:W-:Y:S01]  /*9540*/  IMAD.U32 R7, RZ, RZ, UR10 ;  /* 0x0000000aff077e24 */ /* 0x000fe2000f8e00ff */
[----:B------:R-:W-:Y:S01]  /*9550*/  ULDC UR10, c[0x0][0xc44] ;  /* 0x00031100000a7ab9 */ /* 0x000fe20000000800 */
[----:B------:R-:W-:Y:S01]  /*9560*/  IMAD.MOV.U32 R0, RZ, RZ, -0x800000 ;  /* 0xff800000ff007424 */ /* 0x000fe200078e00ff */
[----:B------:R-:W-:-:S09]  /*9570*/  FSETP.NE.FTZ.AND P0, PT, R10, RZ, PT ;  /* 0x000000ff0a00720b */ /* 0x000fd20003f15000 */
[----:B------:R-:W0:Y:S01]  /*9580*/  @P2 MUFU.LG2 R9, R11 ;  /* 0x0000000b00092308 */ /* 0x000e220000000c00 */
[----:B------:R-:W-:-:S03]  /*9590*/  @P2 FMUL.FTZ R13, R13, 0.69314718246459960938 ;  /* 0x3f3172180d0d2820 */ /* 0x000fc60000410000 */
[----:B------:R-:W-:-:S04]  /*95a0*/  @P0 FMUL.FTZ R7, R7, 0.69314718246459960938 ;  /* 0x3f31721807070820 */ /* 0x000fc80000410000 */
[----:B------:R-:W1:Y:S08]  /*95b0*/  @P0 MUFU.LG2 R8, R10 ;  /* 0x0000000a00080308 */ /* 0x000e700000000c00 */
[----:B------:R0:W2:Y:S08]  /*95c0*/  @P0 MUFU.RCP R6, R10 ;  /* 0x0000000a00060308 */ /* 0x0000b00000001000 */
[----:B------:R3:W4:Y:S01]  /*95d0*/  @P2 MUFU.RCP R5, R11 ;  /* 0x0000000b00052308 */ /* 0x0007220000001000 */
[----:B0-----:R-:W-:Y:S01]  /*95e0*/  @P2 FMUL.FTZ R10, R9, 0.69314718246459960938 ;  /* 0x3f317218090a2820 */ /* 0x001fe20000410000 */
[----:B-1----:R-:W-:-:S03]  /*95f0*/  @P0 FMUL.FTZ R8, R8, 0.69314718246459960938 ;  /* 0x3f31721808080820 */ /* 0x002fc60000410000 */
[----:B------:R-:W-:Y:S01]  /*9600*/  @P2 FFMA.FTZ R0, R13, R3, R10 ;  /* 0x000000030d002223 */ /* 0x000fe2000001000a */
[----:B------:R-:W-:Y:S01]  /*9610*/  @P0 FFMA.FTZ R2, R7, R4, R8 ;  /* 0x0000000407020223 */ /* 0x000fe20000010008 */
        /* <DEDUP_REMOVED lines=11> */
[----:B------:R-:W-:Y:S01]  /*96d0*/  UIADD3 UR8, UR8, 0x200, URZ ;  /* 0x0000020008087890 */ /* 0x000fe2000fffe03f */
[----:B------:R-:W-:Y:S02]  /*96e0*/  WARPGROUP.DEPBAR.LE gsb0, 0x0 ;  /* 0x00008000000079c5 */ /* 0x000fe40000010000 */
[----:B------:R-:W-:-:S15]  /*96f0*/  WARPGROUP.ARRIVE ;  /* 0x00000000000079c5 */ /* 0x000fde0000000000 */
[----:B------:R-:W-:-:S07]  /*9700*/  NOP ;  /* 0x0000000000007918 */ /* 0x000fce0000000000 */
[----:B------:R-:W-:Y:S01]  /*9710*/  HGMMA.64x256x16.F32 R24, R196, gdesc[UR4].tnspB, R24, gsb0 ;  /* 0x43e00004c4187df0 */ /* 0x000fe20008000818 */
[----:B------:R-:W-:Y:S01]  /*9720*/  UMOV UR6, UR4 ;  /* 0x0000000400067c82 */ /* 0x000fe20008000000 */
[----:B------:R-:W-:Y:S01]  /*9730*/  UMOV UR7, UR5 ;  /* 0x0000000500077c82 */ /* 0x000fe20008000000 */
[----:B------:R-:W-:Y:S01]  /*9740*/  UIADD3 UR5, -UR13, URZ, URZ ;  /* 0x0000003f0d057290 */ /* 0x000fe2000fffe13f */
[----:B------:R-:W-:Y:S01]  /*9750*/  IMAD.U32 R222, RZ, RZ, UR6 ;  /* 0x00000006ffde7e24 */ /* 0x000fe2000f8e00ff */
[----:B------:R-:W-:Y:S01]  /*9760*/  UMOV UR6, UR8 ;  /* 0x0000000800067c82 */ /* 0x000fe20008000000 */
[----:B------:R-:W-:Y:S01]  /*9770*/  IMAD.U32 R223, RZ, RZ, UR7 ;  /* 0x00000007ffdf7e24 */ /* 0x000fe2000f8e00ff */
[----:B------:R-:W-:Y:S01]  /*9780*/  UMOV UR7, 0x40000040 ;  /* 0x4000004000077882 */ /* 0x000fe20000000000 */
[----:B------:R-:W-:Y:S01]  /*9790*/  UIMAD UR10, UR10, UR5, UR14 ;  /* 0x000000050a0a72a4 */ /* 0x000fe2000f8e020e */
[----:B------:R-:W-:Y:S01]  /*97a0*/  IMAD.WIDE R154, R155, 0x2, R222 ;  /* 0x000000029b9a7825 */ /* 0x000fe200078e02de */
[----:B------:R-:W-:-:S02]  /*97b0*/  ULDC.64 UR8, c[0x0][0xb90] ;  /* 0x0002e40000087ab9 */ /* 0x000fc40000000a00 */
[----:B------:R-:W-:Y:S01]  /*97c0*/  USHF.R.S32.HI UR11, URZ, 0x1f, UR10 ;  /* 0x0000001f3f0b7899 */ /* 0x000fe2000801140a */
[----:B------:R-:W-:Y:S01]  /*97d0*/  IMAD.WIDE R222, R224, 0x2, R222 ;  /* 0x00000002e0de7825 */ /* 0x000fe200078e02de */
[----:B------:R-:W-:Y:S02]  /*97e0*/  LOP3.LUT R187, R154, 0x380, RZ, 0xc0, !PT ;  /* 0x000003809abb7812 */ /* 0x000fe400078ec0ff */
[----:B------:R-:W-:Y:S01]  /*97f0*/  UIMAD UR5, UR11, UR8, URZ ;  /* 0x000000080b0572a4 */ /* 0x000fe2000f8e023f */
[----:B------:R-:W-:-:S03]  /*9800*/  IADD3 R211, P4, R222, 0xc060, RZ ;  /* 0x0000c060ded37810 */ /* 0x000fc60007f9e0ff */
[----:B------:R-:W-:Y:S01]  /*9810*/  UIMAD UR5, UR10, UR9, UR5 ;  /* 0x000000090a0572a4 */ /* 0x000fe2000f8e0205 */
[C---:B------:R-:W-:Y:S02]  /*9820*/  IADD3 R169, P3, R222.reuse, 0xc040, RZ ;  /* 0x0000c040dea97810 */ /* 0x040fe40007f7e0ff */
[----:B------:R-:W-:Y:S02]  /*9830*/  LOP3.LUT R210, R211, 0x380, RZ, 0xc0, !PT ;  /* 0x00000380d3d27812 */ /* 0x000fe400078ec0ff */
[----:B------:R-:W-:Y:S01]  /*9840*/  IADD3 R14, P2, R222, 0xc020, RZ ;  /* 0x0000c020de0e7810 */ /* 0x000fe20007f5e0ff */
[--C-:B------:R-:W-:Y:S01]  /*9850*/  IMAD.X R209, RZ, RZ, R223.reuse, P3 ;  /* 0x000000ffffd17224 */ /* 0x100fe200018e06df */
[----:B------:R-:W-:Y:S02]  /*9860*/  SHF.R.U64 R210, R210, 0x3, RZ ;  /* 0x00000003d2d27819 */ /* 0x000fe400000012ff */
[----:B------:R-:W-:Y:S01]  /*9870*/  LOP3.LUT R7, R222, 0x380, RZ, 0xc0, !PT ;  /* 0x00000380de077812 */ /* 0x000fe200078ec0ff */
[--C-:B------:R-:W-:Y:S01]  /*9880*/  IMAD.X R9, RZ, RZ, R223.reuse, P2 ;  /* 0x000000ffff097224 */ /* 0x100fe200010e06df */
[----:B------:R-:W-:Y:S01]  /*9890*/  LOP3.LUT R210, R210, R211, RZ, 0x3c, !PT ;  /* 0x000000d3d2d27212 */ /* 0x000fe200078e3cff */
[----:B------:R-:W-:Y:S01]  /*98a0*/  IMAD.X R211, RZ, RZ, R223, P4 ;  /* 0x000000ffffd37224 */ /* 0x000fe200020e06df */
[----:B------:R-:W-:-:S02]  /*98b0*/  IADD3 R167, P6, R222, 0x8060, RZ ;  /* 0x00008060dea77810 */ /* 0x000fc40007fde0ff */
[C---:B------:R-:W-:Y:S02]  /*98c0*/  IADD3 R12, P5, R222.reuse, 0x20, RZ ;  /* 0x00000020de0c7810 */ /* 0x040fe40007fbe0ff */
[C---:B------:R-:W-:Y:S01]  /*98d0*/  IADD3 R165, P4, R222.reuse, 0x8040, RZ ;  /* 0x00008040dea57810 */ /* 0x040fe20007f9e0ff */
[--C-:B------:R-:W-:Y:S01]  /*98e0*/  IMAD.X R207, RZ, RZ, R223.reuse, P6 ;  /* 0x000000ffffcf7224 */ /* 0x100fe200030e06df */
[C---:B------:R-:W-:Y:S01]  /*98f0*/  IADD3 R163, P3, R222.reuse, 0x8020, RZ ;  /* 0x00008020dea37810 */ /* 0x040fe20007f7e0ff */
[--C-:B------:R-:W-:Y:S01]  /*9900*/  IMAD.X R15, RZ, RZ, R223.reuse, P5 ;  /* 0x000000ffff0f7224 */ /* 0x100fe200028e06df */
[C---:B------:R-:W-:Y:S01]  /*9910*/  IADD3 R161, P2, R222.reuse, 0x8000, RZ ;  /* 0x00008000dea17810 */ /* 0x040fe20007f5e0ff */
[--C-:B------:R-:W-:Y:S01]  /*9920*/  IMAD.X R205, RZ, RZ, R223.reuse, P4 ;  /* 0x000000ffffcd7224 */ /* 0x100fe200020e06df */
[----:B------:R-:W-:Y:S01]  /*9930*/  IADD3 R156, P0, R222, 0xc000, RZ ;  /* 0x0000c000de9c7810 */ /* 0x000fe20007f1e0ff */
[--C-:B------:R-:W-:Y:S01]  /*9940*/  IMAD.X R13, RZ, RZ, R223.reuse, P3 ;  /* 0x000000ffff0d7224 */ /* 0x100fe200018e06df */
[----:B------:R-:W-:Y:S01]  /*9950*/  SHF.R.U64 R7, R7, 0x3, RZ ;  /* 0x0000000307077819 */ /* 0x000fe200000012ff */
[----:B------:R-:W-:Y:S01]  /*9960*/  IMAD.X R203, RZ, RZ, R223, P2 ;  /* 0x000000ffffcb7224 */ /* 0x000fe200010e06df */
[----:B------:R-:W-:-:S02]  /*9970*/  LOP3.LUT R8, R14, 0x380, RZ, 0xc0, !PT ;  /* 0x000003800e087812 */ /* 0x000fc400078ec0ff */
[----:B---3--:R-:W-:Y:S02]  /*9980*/  IADD3.X R11, RZ, R223, RZ, P0, !PT ;  /* 0x000000dfff0b7210 */ /* 0x008fe400007fe4ff */
[C---:B------:R-:W-:Y:S02]  /*9990*/  IADD3 R152, P0, R222.reuse, 0x4060, RZ ;  /* 0x00004060de987810 */ /* 0x040fe40007f1e0ff */
[C---:B------:R-:W-:Y:S02]  /*99a0*/  IADD3 R20, P6, R222.reuse, 0x40, RZ ;  /* 0x00000040de147810 */ /* 0x040fe40007fde0ff */
[C---:B------:R-:W-:Y:S01]  /*99b0*/  IADD3 R159, P5, R222.reuse, 0x4040, RZ ;  /* 0x00004040de9f7810 */ /* 0x040fe20007fbe0ff */
[--C-:B------:R-:W-:Y:S01]  /*99c0*/  IMAD.X R201, RZ, RZ, R223.reuse, P0 ;  /* 0x000000ffffc97224 */ /* 0x100fe200000e06df */
[C---:B------:R-:W-:Y:S01]  /*99d0*/  IADD3 R157, P4, R222.reuse, 0x4020, RZ ;  /* 0x00004020de9d7810 */ /* 0x040fe20007f9e0ff */
[--C-:B------:R-:W-:Y:S01]  /*99e0*/  IMAD.X R153, RZ, RZ, R223.reuse, P6 ;  /* 0x000000ffff997224 */ /* 0x100fe200030e06df */
[C---:B------:R-:W-:Y:S01]  /*99f0*/  IADD3 R4, P3, R222.reuse, 0x4000, RZ ;  /* 0x00004000de047810 */ /* 0x040fe20007f7e0ff */
[----:B------:R-:W-:Y:S01]  /*9a00*/  IMAD.X R21, RZ, RZ, R223, P5 ;  /* 0x000000ffff157224 */ /* 0x000fe200028e06df */
[----:B------:R-:W-:-:S02]  /*9a10*/  IADD3 R3, P2, R222, 0x60, RZ ;  /* 0x00000060de037810 */ /* 0x000fc40007f5e0ff */
[----:B------:R-:W-:Y:S02]  /*9a20*/  LOP3.LUT R222, R7, R222, RZ, 0x3c, !PT ;  /* 0x000000de07de7212 */ /* 0x000fe400078e3cff */
[----:B------:R-:W-:Y:S01]  /*9a30*/  SHF.R.U64 R7, R8, 0x3, RZ ;  /* 0x0000000308077819 */ /* 0x000fe200000012ff */
[----:B------:R-:W-:Y:S01]  /*9a40*/  IMAD.X R191, RZ, RZ, R223, P2 ;  /* 0x000000ffffbf7224 */ /* 0x000fe200010e06df */
[----:B------:R-:W-:Y:S02]  /*9a50*/  LOP3.LUT R10, R156, 0x380, RZ, 0xc0, !PT ;  /* 0x000003809c0a7812 */ /* 0x000fe400078ec0ff */
[----:B------:R-:W-:Y:S02]  /*9a60*/  LOP3.LUT R8, R7, R14, RZ, 0x3c, !PT ;  /* 0x0000000e07087212 */ /* 0x000fe400078e3cff */
[----:B------:R-:W-:Y:S02]  /*9a70*/  SHF.R.U64 R7, R10, 0x3, RZ ;  /* 0x000000030a077819 */ /* 0x000fe400000012ff */
[----:B------:R-:W-:-:S02]  /*9a80*/  LOP3.LUT R14, R167, 0x380, RZ, 0xc0, !PT ;  /* 0x00000380a70e7812 */ /* 0x000fc400078ec0ff */
[----:B------:R-:W-:Y:S02]  /*9a90*/  LOP3.LUT R10, R7, R156, RZ, 0x3c, !PT ;  /* 0x0000009c070a7212 */ /* 0x000fe400078e3cff */
[----:B------:R-:W-:Y:S02]  /*9aa0*/  LOP3.LUT R7, R12, 0x380, RZ, 0xc0, !PT ;  /* 0x000003800c077812 */ /* 0x000fe400078ec0ff */
[----:B------:R-:W-:Y:S02]  /*9ab0*/  LOP3.LUT R158, R169, 0x380, RZ, 0xc0, !PT ;  /* 0x00000380a99e7812 */ /* 0x000fe400078ec0ff */
[----:B------:R-:W-:Y:S02]  /*9ac0*/  LOP3.LUT R156, R165, 0x380, RZ, 0xc0, !PT ;  /* 0x00000380a59c7812 */ /* 0x000fe400078ec0ff */
[----:B------:R-:W-:Y:S02]  /*9ad0*/  SHF.R.U64 R14, R14, 0x3, RZ ;  /* 0x000000030e0e7819 */ /* 0x000fe400000012ff */
[----:B------:R-:W-:-:S02]  /*9ae0*/  SHF.R.U64 R7, R7, 0x3, RZ ;  /* 0x0000000307077819 */ /* 0x000fc400000012ff */
[----:B------:R-:W-:Y:S02]  /*9af0*/  SHF.R.U64 R158, R158, 0x3, RZ ;  /* 0x000000039e9e7819 */ /* 0x000fe400000012ff */
[----:B------:R-:W-:Y:S02]  /*9b00*/  SHF.R.U64 R156, R156, 0x3, RZ ;  /* 0x000000039c9c7819 */ /* 0x000fe400000012ff */
[----:B------:R-:W-:Y:S02]  /*9b10*/  LOP3.LUT R206, R14, R167, RZ, 0x3c, !PT ;  /* 0x000000a70ece7212 */ /* 0x000fe400078e3cff */
[----:B------:R-:W-:Y:S02]  /*9b20*/  LOP3.LUT R14, R7, R12, RZ, 0x3c, !PT ;  /* 0x0000000c070e7212 */ /* 0x000fe400078e3cff */
[----:B------:R-:W-:Y:S02]  /*9b30*/  LOP3.LUT R208, R158, R169, RZ, 0x3c, !PT ;  /* 0x000000a99ed07212 */ /* 0x000fe400078e3cff */
[----:B------:R-:W-:-:S02]  /*9b40*/  LOP3.LUT R204, R156, R165, RZ, 0x3c, !PT ;  /* 0x000000a59ccc7212 */ /* 0x000fc400078e3cff */
[----:B------:R-:W-:Y:S02]  /*9b50*/  LOP3.LUT R7, R152, 0x380, RZ, 0xc0, !PT ;  /* 0x0000038098077812 */ /* 0x000fe400078ec0ff */
[----:B------:R-:W-:Y:S02]  /*9b60*/  LOP3.LUT R158, R163, 0x380, RZ, 0xc0, !PT ;  /* 0x00000380a39e7812 */ /* 0x000fe400078ec0ff */
[----:B------:R-:W-:Y:S02]  /*9b70*/  LOP3.LUT R156, R161, 0x380, RZ, 0xc0, !PT ;  /* 0x00000380a19c7812 */ /* 0x000fe400078ec0ff */
[----:B------:R-:W-:Y:S02]  /*9b80*/  SHF.R.U64 R7, R7, 0x3, RZ ;  /* 0x0000000307077819 */ /* 0x000fe400000012ff */
[----:B------:R-:W-:Y:S02]  /*9b90*/  SHF.R.U64 R158, R158, 0x3, RZ ;  /* 0x000000039e9e7819 */ /* 0x000fe400000012ff */
[----:B------:R-:W-:-:S02]  /*9ba0*/  SHF.R.U64 R156, R156, 0x3, RZ ;  /* 0x000000039c9c7819 */ /* 0x000fc400000012ff */
[----:B------:R-:W-:Y:S02]  /*9bb0*/  LOP3.LUT R200, R7, R152, RZ, 0x3c, !PT ;  /* 0x0000009807c87212 */ /* 0x000fe400078e3cff */
[----:B------:R-:W-:Y:S02]  /*9bc0*/  LOP3.LUT R12, R158, R163, RZ, 0x3c, !PT ;  /* 0x000000a39e0c7212 */ /* 0x000fe400078e3cff */
[----:B------:R-:W-:Y:S02]  /*9bd0*/  LOP3.LUT R202, R156, R161, RZ, 0x3c, !PT ;  /* 0x000000a19cca7212 */ /* 0x000fe400078e3cff */
[----:B------:R-:W-:Y:S02]  /*9be0*/  LOP3.LUT R7, R20, 0x380, RZ, 0xc0, !PT ;  /* 0x0000038014077812 */ /* 0x000fe400078ec0ff */
[----:B------:R-:W-:Y:S02]  /*9bf0*/  LOP3.LUT R158, R159, 0x380, RZ, 0xc0, !PT ;  /* 0x000003809f9e7812 */ /* 0x000fe400078ec0ff */
[----:B------:R-:W-:-:S02]  /*9c00*/  LOP3.LUT R156, R157, 0x380, RZ, 0xc0, !PT ;  /* 0x000003809d9c7812 */ /* 0x000fc400078ec0ff */
[----:B------:R-:W-:Y:S02]  /*9c10*/  SHF.R.U64 R7, R7, 0x3, RZ ;  /* 0x0000000307077819 */ /* 0x000fe400000012ff */
[----:B------:R-:W-:Y:S02]  /*9c20*/  SHF.R.U64 R158, R158, 0x3, RZ ;  /* 0x000000039e9e7819 */ /* 0x000fe400000012ff */
[----:B------:R-:W-:Y:S02]  /*9c30*/  SHF.R.U64 R156, R156, 0x3, RZ ;  /* 0x000000039c9c7819 */ /* 0x000fe400000012ff */
[----:B------:R-:W-:Y:S02]  /*9c40*/  LOP3.LUT R152, R7, R20, RZ, 0x3c, !PT ;  /* 0x0000001407987212 */ /* 0x000fe400078e3cff */
[----:B------:R-:W-:Y:S02]  /*9c50*/  LOP3.LUT R20, R158, R159, RZ, 0x3c, !PT ;  /* 0x0000009f9e147212 */ /* 0x000fe400078e3cff */
[----:B------:R-:W-:-:S02]  /*9c60*/  IADD3 R163, P2, R154, 0x3000, RZ ;  /* 0x000030009aa37810 */ /* 0x000fc40007f5e0ff */
[C---:B------:R-:W-:Y:S02]  /*9c70*/  IADD3 R167, P0, R154.reuse, 0x4000, RZ ;  /* 0x000040009aa77810 */ /* 0x040fe40007f1e0ff */
[----:B------:R-:W-:Y:S02]  /*9c80*/  LOP3.LUT R162, R163, 0x380, RZ, 0xc0, !PT ;  /* 0x00000380a3a27812 */ /* 0x000fe400078ec0ff */
[C---:B------:R-:W-:Y:S02]  /*9c90*/  IADD3 R171, P6, R154.reuse, 0x5000, RZ ;  /* 0x000050009aab7810 */ /* 0x040fe40007fde0ff */
[----:B------:R-:W-:Y:S02]  /*9ca0*/  IADD3 R173, P5, R154, 0x6000, RZ ;  /* 0x000060009aad7810 */ /* 0x000fe40007fbe0ff */
[----:B------:R-:W-:Y:S02]  /*9cb0*/  SHF.R.U64 R162, R162, 0x3, RZ ;  /* 0x00000003a2a27819 */ /* 0x000fe400000012ff */
[----:B------:R-:W-:-:S02]  /*9cc0*/  LOP3.LUT R166, R167, 0x380, RZ, 0xc0, !PT ;  /* 0x00000380a7a67812 */ /* 0x000fc400078ec0ff */
[----:B------:R-:W-:Y:S02]  /*9cd0*/  LOP3.LUT R170, R171, 0x380, RZ, 0xc0, !PT ;  /* 0x00000380abaa7812 */ /* 0x000fe400078ec0ff */
[----:B------:R-:W-:Y:S02]  /*9ce0*/  LOP3.LUT R172, R173, 0x380, RZ, 0xc0, !PT ;  /* 0x00000380adac7812 */ /* 0x000fe400078ec0ff */
[----:B------:R-:W-:Y:S01]  /*9cf0*/  LOP3.LUT R162, R162, R163, RZ, 0x3c, !PT ;  /* 0x000000a3a2a27212 */ /* 0x000fe200078e3cff */
[----:B------:R-:W-:Y:S01]  /*9d00*/  IMAD.X R163, RZ, RZ, R155, P2 ;  /* 0x000000ffffa37224 */ /* 0x000fe200010e069b */
[----:B------:R-:W-:Y:S02]  /*9d10*/  SHF.R.U64 R166, R166, 0x3, RZ ;  /* 0x00000003a6a67819 */ /* 0x000fe400000012ff */
[----:B------:R-:W-:Y:S02]  /*9d20*/  SHF.R.U64 R170, R170, 0x3, RZ ;  /* 0x00000003aaaa7819 */ /* 0x000fe400000012ff */
[----:B------:R-:W-:-:S02]  /*9d30*/  SHF.R.U64 R172, R172, 0x3, RZ ;  /* 0x00000003acac7819 */ /* 0x000fc400000012ff */
[----:B------:R-:W-:Y:S02]  /*9d40*/  IADD3 R185, P2, R154, 0x9000, RZ ;  /* 0x000090009ab97810 */ /* 0x000fe40007f5e0ff */
[----:B------:R-:W-:Y:S02]  /*9d50*/  LOP3.LUT R160, R3, 0x380, RZ, 0xc0, !PT ;  /* 0x0000038003a07812 */ /* 0x000fe400078ec0ff */
[----:B------:R-:W-:Y:S01]  /*9d60*/  LOP3.LUT R166, R166, R167, RZ, 0x3c, !PT ;  /* 0x000000a7a6a67212 */ /* 0x000fe200078e3cff */
[--C-:B------:R-:W-:Y:S01]  /*9d70*/  IMAD.X R167, RZ, RZ, R155.reuse, P0 ;  /* 0x000000ffffa77224 */ /* 0x100fe200000e069b */
[----:B------:R-:W-:Y:S01]  /*9d80*/  LOP3.LUT R170, R170, R171, RZ, 0x3c, !PT ;  /* 0x000000abaaaa7212 */ /* 0x000fe200078e3cff */
[--C-:B------:R-:W-:Y:S01]  /*9d90*/  IMAD.X R171, RZ, RZ, R155.reuse, P6 ;  /* 0x000000ffffab7224 */ /* 0x100fe200030e069b */
[----:B------:R-:W-:Y:S01]  /*9da0*/  LOP3.LUT R172, R172, R173, RZ, 0x3c, !PT ;  /* 0x000000adacac7212 */ /* 0x000fe200078e3cff */
[----:B------:R-:W-:Y:S01]  /*9db0*/  IMAD.X R173, RZ, RZ, R155, P5 ;  /* 0x000000ffffad7224 */ /* 0x000fe200028e069b */
[----:B------:R-:W-:-:S02]  /*9dc0*/  LOP3.LUT R184, R185, 0x380, RZ, 0xc0, !PT ;  /* 0x00000380b9b87812 */ /* 0x000fc400078ec0ff */
[----:B------:R-:W-:Y:S02]  /*9dd0*/  LOP3.LUT R7, R4, 0x380, RZ, 0xc0, !PT ;  /* 0x0000038004077812 */ /* 0x000fe400078ec0ff */
[----:B------:R-:W-:Y:S02]  /*9de0*/  SHF.R.U64 R160, R160, 0x3, RZ ;  /* 0x00000003a0a07819 */ /* 0x000fe400000012ff */
[C---:B------:R-:W-:Y:S02]  /*9df0*/  IADD3 R161, P0, R154.reuse, 0xa000, RZ ;  /* 0x0000a0009aa17810 */ /* 0x040fe40007f1e0ff */
[C---:B------:R-:W-:Y:S02]  /*9e00*/  IADD3 R169, P6, R154.reuse, 0xb000, RZ ;  /* 0x0000b0009aa97810 */ /* 0x040fe40007fde0ff */
[----:B------:R-:W-:Y:S02]  /*9e10*/  IADD3 R175, P5, R154, 0xc000, RZ ;  /* 0x0000c0009aaf7810 */ /* 0x000fe40007fbe0ff */
[----:B------:R-:W-:-:S02]  /*9e20*/  SHF.R.U64 R184, R184, 0x3, RZ ;  /* 0x00000003b8b87819 */ /* 0x000fc400000012ff */
[----:B------:R-:W-:Y:S02]  /*9e30*/  SHF.R.U64 R7, R7, 0x3, RZ ;  /* 0x0000000307077819 */ /* 0x000fe400000012ff */
[----:B------:R-:W-:Y:S02]  /*9e40*/  LOP3.LUT R190, R160, R3, RZ, 0x3c, !PT ;  /* 0x00000003a0be7212 */ /* 0x000fe400078e3cff */
[----:B------:R-:W-:Y:S02]  /*9e50*/  LOP3.LUT R160, R161, 0x380, RZ, 0xc0, !PT ;  /* 0x00000380a1a07812 */ /* 0x000fe400078ec0ff */
[----:B------:R-:W-:Y:S02]  /*9e60*/  LOP3.LUT R168, R169, 0x380, RZ, 0xc0, !PT ;  /* 0x00000380a9a87812 */ /* 0x000fe400078ec0ff */
[----:B------:R-:W-:Y:S02]  /*9e70*/  LOP3.LUT R174, R175, 0x380, RZ, 0xc0, !PT ;  /* 0x00000380afae7812 */ /* 0x000fe400078ec0ff */
[----:B------:R-:W-:Y:S01]  /*9e80*/  MOV R10, R10 ;  /* 0x0000000a000a7202 */ /* 0x000fe20000000f00 */
[----:B------:R-:W-:Y:S01]  /*9e90*/  IMAD.U32 R11, RZ, RZ, UR12 ;  /* 0x0000000cff0b7e24 */ /* 0x000fe2000f8e00ff */
[----:B------:R-:W-:Y:S01]  /*9ea0*/  LOP3.LUT R184, R184, R185, RZ, 0x3c, !PT ;  /* 0x000000b9b8b87212 */ /* 0x000fe200078e3cff */
[----:B------:R-:W-:Y:S01]  /*9eb0*/  IMAD.X R185, RZ, RZ, R155, P2 ;  /* 0x000000ffffb97224 */ /* 0x000fe200010e069b */
[----:B------:R-:W-:Y:S01]  /*9ec0*/  SHF.R.U64 R160, R160, 0x3, RZ ;  /* 0x00000003a0a07819 */ /* 0x000fe200000012ff */
[----:B------:R-:W-:Y:S01]  /*9ed0*/  USHF.R.S32.HI UR12, URZ, 0x1f, UR13 ;  /* 0x0000001f3f0c7899 */ /* 0x000fe2000801140d */
[----:B------:R-:W-:-:S02]  /*9ee0*/  SHF.R.U64 R168, R168, 0x3, RZ ;  /* 0x00000003a8a87819 */ /* 0x000fc400000012ff */
[----:B------:R-:W-:Y:S02]  /*9ef0*/  SHF.R.U64 R174, R174, 0x3, RZ ;  /* 0x00000003aeae7819 */ /* 0x000fe400000012ff */
[----:B------:R-:W-:Y:S02]  /*9f00*/  SHF.R.U64 R187, R187, 0x3, RZ ;  /* 0x00000003bbbb7819 */ /* 0x000fe400000012ff */
[----:B------:R-:W-:Y:S01]  /*9f10*/  MOV R153, R152 ;  /* 0x0000009800997202 */ /* 0x000fe20000000f00 */
[----:B------:R-:W-:Y:S01]  /*9f20*/  @!P1 VIADD R152, R11, 0x38860 ;  /* 0x000388600b989836 */ /* 0x000fe20000000000 */
[----:B------:R-:W-:Y:S01]  /*9f30*/  LOP3.LUT R160, R160, R161, RZ, 0x3c, !PT ;  /* 0x000000a1a0a07212 */ /* 0x000fe200078e3cff */
[--C-:B------:R-:W-:Y:S01]  /*9f40*/  IMAD.X R161, RZ, RZ, R155.reuse, P0 ;  /* 0x000000ffffa17224 */ /* 0x100fe200000e069b */
[----:B------:R-:W-:Y:S01]  /*9f50*/  LOP3.LUT R168, R168, R169, RZ, 0x3c, !PT ;  /* 0x000000a9a8a87212 */ /* 0x000fe200078e3cff */
[--C-:B------:R-:W-:Y:S01]  /*9f60*/  IMAD.X R169, RZ, RZ, R155.reuse, P6 ;  /* 0x000000ffffa97224 */ /* 0x100fe200030e069b */
[----:B------:R-:W-:Y:S01]  /*9f70*/  LOP3.LUT R174, R174, R175, RZ, 0x3c, !PT ;  /* 0x000000afaeae7212 */ /* 0x000fe200078e3cff */
[--C-:B------:R-:W-:Y:S01]  /*9f80*/  IMAD.X R175, RZ, RZ, R155.reuse, P5 ;  /* 0x000000ffffaf7224 */ /* 0x100fe200028e069b */
[----:B------:R-:W-:Y:S01]  /*9f90*/  LOP3.LUT R186, R187, R154, RZ, 0x3c, !PT ;  /* 0x0000009abbba7212 */ /* 0x000fe200078e3cff */
[----:B------:R-:W-:Y:S01]  /*9fa0*/  IMAD.MOV.U32 R187, RZ, RZ, R155 ;  /* 0x000000ffffbb7224 */ /* 0x000fe200078e009b */
[----:B------:R-:W-:-:S02]  /*9fb0*/  MOV R15, R14 ;  /* 0x0000000e000f7202 */ /* 0x000fc40000000f00 */
[----:B------:R-:W-:Y:S02]  /*9fc0*/  MOV R21, R20 ;  /* 0x0000001400157202 */ /* 0x000fe40000000f00 */
[----:B------:R-:W-:Y:S02]  /*9fd0*/  MOV R13, R12 ;  /* 0x0000000c000d7202 */ /* 0x000fe40000000f00 */
[----:B------:R-:W-:Y:S02]  /*9fe0*/  MOV R12, R200 ;  /* 0x000000c8000c7202 */ /* 0x000fe40000000f00 */
[----:B------:R-:W-:Y:S02]  /*9ff0*/  MOV R14, R202 ;  /* 0x000000ca000e7202 */ /* 0x000fe40000000f00 */
[----:B------:R-:W-:Y:S02]  /*a000*/  MOV R8, R8 ;  /* 0x0000000800087202 */ /* 0x000fe40000000f00 */
[----:B------:R-:W-:Y:S01]  /*a010*/  MOV R9, R204 ;  /* 0x000000cc00097202 */ /* 0x000fe20000000f00 */
[----:B------:R-:W-:-:S02]  /*a020*/  WARPGROUP.DEPBAR.LE gsb0, 0x0 ;  /* 0x00008000000079c5 */ /* 0x000fc40000010000 */
[----:B------:R-:W-:Y:S01]  /*a030*/  WARPGROUP.ARRIVE ;  /* 0x00000000000079c5 */ /* 0x000fe20000000000 */
[--C-:B------:R-:W-:Y:S01]  /*a040*/  IMAD.X R199, RZ, RZ, R223.reuse, P4 ;  /* 0x000000ffffc77224 */ /* 0x100fe200020e06df */
[----:B------:R-:W-:Y:S01]  /*a050*/  LOP3.LUT R198, R156, R157, RZ, 0x3c, !PT ;  /* 0x0000009d9cc67212 */ /* 0x000fe200078e3cff */
[----:B------:R-:W-:Y:S01]  /*a060*/  IMAD.X R197, RZ, RZ, R223, P3 ;  /* 0x000000ffffc57224 */ /* 0x000fe200018e06df */
[C---:B------:R-:W-:Y:S02]  /*a070*/  IADD3 R157, P4, R154.reuse, 0x1000, RZ ;  /* 0x000010009a9d7810 */ /* 0x040fe40007f9e0ff */
[----:B------:R-:W-:Y:S01]  /*a080*/  HGMMA.64x256x16.F32 R24, R192, gdesc[UR4].tnspB, R24, gsb0 ;  /* 0x43e00004c0187df0 */ /* 0x000fe20008000818 */
[----:B------:R-:W-:Y:S01]  /*a090*/  IADD3 R159, P3, R154, 0x2000, RZ ;  /* 0x000020009a9f7810 */ /* 0x000fe20007f7e0ff */
[----:B------:R-:W-:Y:S01]  /*a0a0*/  UIMAD.WIDE.U32 UR6, UR10, UR8, URZ ;  /* 0x000000080a0672a5 */ /* 0x000fe2000f8e003f */
[----:B------:R-:W-:Y:S02]  /*a0b0*/  LOP3.LUT R156, R157, 0x380, RZ, 0xc0, !PT ;  /* 0x000003809d9c7812 */ /* 0x000fe400078ec0ff */
[----:B------:R-:W-:Y:S01]  /*a0c0*/  LOP3.LUT R158, R159, 0x380, RZ, 0xc0, !PT ;  /* 0x000003809f9e7812 */ /* 0x000fe200078ec0ff */
[----:B------:R-:W-:Y:S01]  /*a0d0*/  ULDC.64 UR8, c[0x0][0x208] ;  /* 0x0000820000087ab9 */ /* 0x000fe20000000a00 */
[----:B------:R-:W-:Y:S01]  /*a0e0*/  SHF.R.U64 R156, R156, 0x3, RZ ;  /* 0x000000039c9c7819 */ /* 0x000fe200000012ff */
[----:B------:R-:W-:Y:S01]  /*a0f0*/  IMAD.U32 R188, RZ, RZ, UR6 ;  /* 0x00000006ffbc7e24 */ /* 0x000fe2000f8e00ff */
[----:B------:R-:W-:Y:S01]  /*a100*/  SHF.R.U64 R158, R158, 0x3, RZ ;  /* 0x000000039e9e7819 */ /* 0x000fe200000012ff */
[----:B------:R-:W-:Y:S01]  /*a110*/  UIADD3 UR6, UR7, UR5, URZ ;  /* 0x0000000507067290 */ /* 0x000fe2000fffe03f */
[----:B------:R-:W-:Y:S01]  /*a120*/  LOP3.LUT R156, R156, R157, RZ, 0x3c, !PT ;  /* 0x0000009d9c9c7212 */ /* 0x000fe200078e3cff */
[--C-:B------:R-:W-:Y:S01]  /*a130*/  IMAD.X R157, RZ, RZ, R155.reuse, P4 ;  /* 0x000000ffff9d7224 */ /* 0x100fe200020e069b */
[----:B------:R-:W-:Y:S01]  /*a140*/  LOP3.LUT R158, R158, R159, RZ, 0x3c, !PT ;  /* 0x0000009f9e9e7212 */ /* 0x000fe200078e3cff */
[----:B------:R-:W-:Y:S01]  /*a150*/  IMAD.X R159, RZ, RZ, R155, P3 ;  /* 0x000000ffff9f7224 */ /* 0x000fe200018e069b */
[C---:B------:R-:W-:Y:S01]  /*a160*/  IADD3 R177, P4, R154.reuse, 0x7000, RZ ;  /* 0x000070009ab17810 */ /* 0x040fe20007f9e0ff */
[----:B------:R-:W-:Y:S01]  /*a170*/  IMAD.U32 R189, RZ, RZ, UR7 ;  /* 0x00000007ffbd7e24 */ /* 0x000fe2000f8e00ff */
[----:B------:R-:W-:Y:S01]  /*a180*/  IADD3 R181, P3, R154, 0x8000, RZ ;  /* 0x000080009ab57810 */ /* 0x000fe20007f7e0ff */
[----:B------:R-:W-:Y:S01]  /*a190*/  IMAD.U32 R189, RZ, RZ, UR6 ;  /* 0x00000006ffbd7e24 */ /* 0x000fe2000f8e00ff */
[----:B------:R-:W-:Y:S01]  /*a1a0*/  LOP3.LUT R176, R177, 0x380, RZ, 0xc0, !PT ;  /* 0x00000380b1b07812 */ /* 0x000fe200078ec0ff */
[----:B------:R-:W-:Y:S01]  /*a1b0*/  ULDC.64 UR6, c[0x0][0xb88] ;  /* 0x0002e20000067ab9 */ /* 0x000fe20000000a00 */
[----:B------:R-:W-:-:S02]  /*a1c0*/  LOP3.LUT R180, R181, 0x380, RZ, 0xc0, !PT ;  /* 0x00000380b5b47812 */ /* 0x000fc400078ec0ff */
[----:B------:R-:W-:Y:S02]  /*a1d0*/  SHF.R.U64 R176, R176, 0x3, RZ ;  /* 0x00000003b0b07819 */ /* 0x000fe400000012ff */
[----:B------:R-:W-:Y:S02]  /*a1e0*/  SHF.R.U64 R180, R180, 0x3, RZ ;  /* 0x00000003b4b47819 */ /* 0x000fe400000012ff */
[----:B------:R-:W-:Y:S01]  /*a1f0*/  LOP3.LUT R176, R176, R177, RZ, 0x3c, !PT ;  /* 0x000000b1b0b07212 */ /* 0x000fe200078e3cff */
[--C-:B------:R-:W-:Y:S01]  /*a200*/  IMAD.X R177, RZ, RZ, R155.reuse, P4 ;  /* 0x000000ffffb17224 */ /* 0x100fe200020e069b */
[----:B------:R-:W-:Y:S01]  /*a210*/  LOP3.LUT R180, R180, R181, RZ, 0x3c, !PT ;  /* 0x000000b5b4b47212 */ /* 0x000fe200078e3cff */
[----:B------:R-:W-:Y:S01]  /*a220*/  IMAD.X R181, RZ, RZ, R155, P3 ;  /* 0x000000ffffb57224 */ /* 0x000fe200018e069b */
[C---:B------:R-:W-:Y:S02]  /*a230*/  IADD3 R183, P4, R154.reuse, 0xd000, RZ ;  /* 0x0000d0009ab77810 */ /* 0x040fe40007f9e0ff */
[----:B------:R-:W-:-:S02]  /*a240*/  IADD3 R165, P3, R154, 0xe000, RZ ;  /* 0x0000e0009aa57810 */ /* 0x000fc40007f7e0ff */
[----:B------:R-:W-:Y:S02]  /*a250*/  LOP3.LUT R182, R183, 0x380, RZ, 0xc0, !PT ;  /* 0x00000380b7b67812 */ /* 0x000fe400078ec0ff */
[----:B------:R-:W-:Y:S02]  /*a260*/  LOP3.LUT R164, R165, 0x380, RZ, 0xc0, !PT ;  /* 0x00000380a5a47812 */ /* 0x000fe400078ec0ff */
[----:B------:R-:W-:Y:S02]  /*a270*/  LOP3.LUT R196, R7, R4, RZ, 0x3c, !PT ;  /* 0x0000000407c47212 */ /* 0x000fe400078e3cff */
[----:B------:R-:W-:Y:S02]  /*a280*/  SHF.R.U64 R182, R182, 0x3, RZ ;  /* 0x00000003b6b67819 */ /* 0x000fe400000012ff */
[----:B------:R-:W-:Y:S02]  /*a290*/  SHF.R.U64 R164, R164, 0x3, RZ ;  /* 0x00000003a4a47819 */ /* 0x000fe400000012ff */
[----:B------:R-:W-:-:S02]  /*a2a0*/  IADD3 R4, P2, R154, 0xf000, RZ ;  /* 0x0000f0009a047810 */ /* 0x000fc40007f5e0ff */
[----:B------:R-:W-:Y:S02]  /*a2b0*/  LOP3.LUT R182, R182, R183, RZ, 0x3c, !PT ;  /* 0x000000b7b6b67212 */ /* 0x000fe400078e3cff */
[----:B------:R-:W-:Y:S01]  /*a2c0*/  LOP3.LUT R164, R164, R165, RZ, 0x3c, !PT ;  /* 0x000000a5a4a47212 */ /* 0x000fe200078e3cff */
[--C-:B------:R-:W-:Y:S01]  /*a2d0*/  IMAD.X R165, RZ, RZ, R155.reuse, P3 ;  /* 0x000000ffffa57224 */ /* 0x100fe200018e069b */
[----:B------:R-:W-:Y:S01]  /*a2e0*/  IADD3.X R183, RZ, R155, RZ, P4, !PT ;  /* 0x0000009bffb77210 */ /* 0x000fe200027fe4ff */
[----:B------:R-:W-:Y:S01]  /*a2f0*/  IMAD.X R179, RZ, RZ, R155, P2 ;  /* 0x000000ffffb37224 */ /* 0x000fe200010e069b */
[----:B------:R-:W-:Y:S02]  /*a300*/  @!P1 PRMT R155, RZ, 0x654, R152 ;  /* 0x00000654ff9b9816 */ /* 0x000fe40000000098 */
[----:B------:R-:W-:Y:S02]  /*a310*/  MOV R154, R222 ;  /* 0x000000de009a7202 */ /* 0x000fe40000000f00 */
[----:B------:R-:W-:-:S02]  /*a320*/  R2UR UR5, R217 ;  /* 0x00000000d90572ca */ /* 0x000fc400000e0000 */
[----:B------:R-:W-:Y:S02]  /*a330*/  MOV R152, R190 ;  /* 0x000000be00987202 */ /* 0x000fe40000000f00 */
[----:B------:R-:W-:Y:S02]  /*a340*/  MOV R20, R196 ;  /* 0x000000c400147202 */ /* 0x000fe40000000f00 */
[----:B------:R-:W-:Y:S02]  /*a350*/  MOV R11, R198 ;  /* 0x000000c6000b7202 */ /* 0x000fe40000000f00 */
[----:B------:R-:W-:Y:S02]  /*a360*/  LOP3.LUT R3, R4, 0x380, RZ, 0xc0, !PT ;  /* 0x0000038004037812 */ /* 0x000fe400078ec0ff */
[----:B------:R-:W-:Y:S02]  /*a370*/  MOV R7, R208 ;  /* 0x000000d000077202 */ /* 0x000fe40000000f00 */
[----:B------:R-:W-:-:S04]  /*a380*/  SHF.R.U64 R3, R3, 0x3, RZ ;  /* 0x0000000303037819 */ /* 0x000fc800000012ff */
[----:B------:R-:W-:Y:S02]  /*a390*/  LOP3.LUT R178, R3, R4, RZ, 0x3c, !PT ;  /* 0x0000000403b27212 */ /* 0x000fe400078e3cff */
[----:B------:R-:W-:Y:S02]  /*a3a0*/  MOV R3, R206 ;  /* 0x000000ce00037202 */ /* 0x000fe40000000f00 */
[----:B------:R-:W-:Y:S01]  /*a3b0*/  MOV R4, R210 ;  /* 0x000000d200047202 */ /* 0x000fe20000000f00 */
[----:B------:R-:W-:Y:S02]  /*a3c0*/  UIADD3 UR60, UR60, 0x1, URZ ;  /* 0x000000013c3c7890 */ /* 0x000fe4000fffe03f */
[----:B------:R-:W-:Y:S02]  /*a3d0*/  UIADD3 UR4, UR4, 0x38820, URZ ;  /* 0x0003882004047890 */ /* 0x000fe4000fffe03f */
[----:B------:R-:W-:Y:S02]  /*a3e0*/  UISETP.NE.AND UP0, UPT, UR60, 0x2, UPT ;  /* 0x000000023c00788c */ /* 0x000fe4000bf05270 */
[----:B------:R-:W-:Y:S01]  /*a3f0*/  UPRMT UR4, URZ, 0x654, UR4 ;  /* 0x000006543f047896 */ /* 0x000fe20008000004 */
[----:B------:R-:W-:Y:S01]  /*a400*/  BSSY B0, `(.L_x_29) ;  /* 0x000015a000007945 */ /* 0x000fe20003800000 */
[----:B------:R-:W-:Y:S01]  /*a410*/  USEL UR60, UR60, URZ, UP0 ;  /* 0x0000003f3c3c7287 */ /* 0x000fe20008000000 */
[----:B------:R-:W-:-:S02]  /*a420*/  WARPGROUP.DEPBAR.LE gsb0, 0x0 ;  /* 0x00008000000079c5 */ /* 0x000fc40000010000 */
[----:B------:R-:W0:Y:S01]  /*a430*/  LDC R192, c[0x0][0xbe8] ;  /* 0x0002fa00ffc07b82 */ /* 0x000e220000000800 */
[-C--:B--2---:R-:W-:Y:S01]  /*a440*/  FMUL.FTZ R25, R25, R6.reuse ;  /* 0x0000000619197220 */ /* 0x084fe20000410000 */
[-C--:B------:R-:W-:Y:S01]  /*a450*/  FMUL.FTZ R24, R24, R6.reuse ;  /* 0x0000000618187220 */ /* 0x080fe20000410000 */
[-C--:B------:R-:W-:Y:S01]  /*a460*/  FMUL.FTZ R28, R28, R6.reuse ;  /* 0x000000061c1c7220 */ /* 0x080fe20000410000 */
[-C--:B------:R-:W-:Y:S01]  /*a470*/  FMUL.FTZ R33, R33, R6.reuse ;  /* 0x0000000621217220 */ /* 0x080fe20000410000 */
[-C--:B------:R-:W-:Y:S01]  /*a480*/  FMUL.FTZ R32, R32, R6.reuse ;  /* 0x0000000620207220 */ /* 0x080fe20000410000 */
[-C--:B------:R-:W-:Y:S01]  /*a490*/  FMUL.FTZ R37, R37, R6.reuse ;  /* 0x0000000625257220 */ /* 0x080fe20000410000 */
[-C--:B------:R-:W-:Y:S01]  /*a4a0*/  FMUL.FTZ R36, R36, R6.reuse ;  /* 0x0000000624247220 */ /* 0x080fe20000410000 */
[----:B------:R4:W-:Y:S01]  /*a4b0*/  @!P1 SYNCS.ARRIVE.TRANS64.RED.A1T0 RZ, [R155+URZ], RZ ;  /* 0x000000ff9bff99a7 */ /* 0x0009e2000810043f */
[-C--:B------:R-:W-:Y:S01]  /*a4c0*/  FMUL.FTZ R41, R41, R6.reuse ;  /* 0x0000000629297220 */ /* 0x080fe20000410000 */
[-C--:B------:R-:W-:Y:S01]  /*a4d0*/  FMUL.FTZ R40, R40, R6.reuse ;  /* 0x0000000628287220 */ /* 0x080fe20000410000 */
[-C--:B------:R-:W-:Y:S01]  /*a4e0*/  FMUL.FTZ R45, R45, R6.reuse ;  /* 0x000000062d2d7220 */ /* 0x080fe20000410000 */
[-C--:B------:R-:W-:Y:S01]  /*a4f0*/  FMUL.FTZ R44, R44, R6.reuse ;  /* 0x000000062c2c7220 */ /* 0x080fe20000410000 */
[-C--:B------:R-:W-:Y:S01]  /*a500*/  FMUL.FTZ R49, R49, R6.reuse ;  /* 0x0000000631317220 */ /* 0x080fe20000410000 */
[-C--:B------:R-:W-:Y:S01]  /*a510*/  FMUL.FTZ R48, R48, R6.reuse ;  /* 0x0000000630307220 */ /* 0x080fe20000410000 */
[-C--:B------:R-:W-:Y:S01]  /*a520*/  FMUL.FTZ R53, R53, R6.reuse ;  /* 0x0000000635357220 */ /* 0x080fe20000410000 */
[-C--:B----4-:R-:W-:Y:S01]  /*a530*/  FMUL.FTZ R155, R26, R5.reuse ;  /* 0x000000051a9b7220 */ /* 0x090fe20000410000 */
[-C--:B------:R-:W-:Y:S01]  /*a540*/  FMUL.FTZ R26, R29, R6.reuse ;  /* 0x000000061d1a7220 */ /* 0x080fe20000410000 */
[-C--:B------:R-:W-:Y:S01]  /*a550*/  FMUL.FTZ R52, R52, R6.reuse ;  /* 0x0000000634347220 */ /* 0x080fe20000410000 */
[-C--:B------:R-:W-:Y:S01]  /*a560*/  FMUL.FTZ R57, R57, R6.reuse ;  /* 0x0000000639397220 */ /* 0x080fe20000410000 */
[-C--:B------:R-:W-:Y:S01]  /*a570*/  FMUL.FTZ R56, R56, R6.reuse ;  /* 0x0000000638387220 */ /* 0x080fe20000410000 */
[-C--:B------:R-:W-:Y:S01]  /*a580*/  FMUL.FTZ R61, R61, R6.reuse ;  /* 0x000000063d3d7220 */ /* 0x080fe20000410000 */
[-C--:B------:R-:W-:Y:S01]  /*a590*/  FMUL.FTZ R60, R60, R6.reuse ;  /* 0x000000063c3c7220 */ /* 0x080fe20000410000 */
[-C--:B------:R-:W-:Y:S01]  /*a5a0*/  FMUL.FTZ R65, R65, R6.reuse ;  /* 0x0000000641417220 */ /* 0x080fe20000410000 */
[----:B0-----:R-:W-:Y:S01]  /*a5b0*/  ISETP.NE.AND P2, PT, R192, 0x1, PT ;  /* 0x00000001c000780c */ /* 0x001fe20003f45270 */
        /* <DEDUP_REMOVED lines=44> */
[----:B------:R-:W0:Y:S01]  /*a880*/  LDC R148, c[0x0][0xc38] ;  /* 0x00030e00ff947b82 */ /* 0x000e220000000800 */
[-C--:B------:R-:W-:Y:S01]  /*a890*/  FMUL.FTZ R31, R31, R5.reuse ;  /* 0x000000051f1f7220 */ /* 0x080fe20000410000 */
[----:B------:R-:W-:Y:S01]  /*a8a0*/  FMUL.FTZ R30, R30, R5 ;  /* 0x000000051e1e7220 */ /* 0x000fe20000410000 */
[----:B------:R-:W-:Y:S01]  /*a8b0*/  F2FP.F16.F32.PACK_AB R24, R25, R24 ;  /* 0x000000181918723e */ /* 0x000fe200000000ff */
[----:B------:R-:W-:Y:S01]  /*a8c0*/  IMAD R29, RZ, RZ, -UR14 ;  /* 0x8000000eff1d7e24 */ /* 0x000fe2000f8e02ff */
[----:B------:R-:W-:Y:S01]  /*a8d0*/  F2FP.F16.F32.PACK_AB R25, R27, R155 ;  /* 0x0000009b1b19723e */ /* 0x000fe200000000ff */
[-C--:B------:R-:W-:Y:S01]  /*a8e0*/  FMUL.FTZ R35, R35, R5.reuse ;  /* 0x0000000523237220 */ /* 0x080fe20000410000 */
[----:B------:R-:W-:Y:S01]  /*a8f0*/  F2FP.F16.F32.PACK_AB R27, R31, R30 ;  /* 0x0000001e1f1b723e */ /* 0x000fe200000000ff */
[----:B------:R-:W-:Y:S01]  /*a900*/  FMUL.FTZ R34, R34, R5 ;  /* 0x0000000522227220 */ /* 0x000fe20000410000 */
[----:B------:R-:W1:Y:S01]  /*a910*/  @P2 LDC R31, c[0x0][0xbec] ;  /* 0x0002fb00ff1f2b82 */ /* 0x000e620000000800 */
[----:B------:R-:W-:-:S07]  /*a920*/  F2FP.F16.F32.PACK_AB R26, R26, R28 ;  /* 0x0000001c1a1a723e */ /* 0x000fce00000000ff */
[----:B------:R-:W-:Y:S01]  /*a930*/  BAR.SYNC.DEFER_BLOCKING 0x1, 0x100 ;  /* 0x0044000000007b1d */ /* 0x000fe20000010000 */
[----:B------:R-:W-:Y:S01]  /*a940*/  F2FP.F16.F32.PACK_AB R32, R33, R32 ;  /* 0x000000202120723e */ /* 0x000fe200000000ff */
[-C--:B------:R-:W-:Y:S01]  /*a950*/  FMUL.FTZ R39, R39, R5.reuse ;  /* 0x0000000527277220 */ /* 0x080fe20000410000 */
[----:B------:R-:W-:Y:S01]  /*a960*/  F2FP.F16.F32.PACK_AB R33, R35, R34 ;  /* 0x000000222321723e */ /* 0x000fe200000000ff */
[----:B------:R-:W-:Y:S01]  /*a970*/  FMUL.FTZ R38, R38, R5 ;  /* 0x0000000526267220 */ /* 0x000fe20000410000 */
[----:B------:R-:W-:-:S03]  /*a980*/  F2FP.F16.F32.PACK_AB R34, R37, R36 ;  /* 0x000000242522723e */ /* 0x000fc600000000ff */
[----:B------:R-:W2:Y:S01]  /*a990*/  @P2 LDC R30, c[0x0][0xbf0] ;  /* 0x0002fc00ff1e2b82 */ /* 0x000ea20000000800 */
[-C--:B------:R-:W-:Y:S01]  /*a9a0*/  FMUL.FTZ R43, R43, R5.reuse ;  /* 0x000000052b2b7220 */ /* 0x080fe20000410000 */
[-C--:B------:R-:W-:Y:S01]  /*a9b0*/  FMUL.FTZ R42, R42, R5.reuse ;  /* 0x000000052a2a7220 */ /* 0x080fe20000410000 */
[-C--:B------:R-:W-:Y:S01]  /*a9c0*/  FMUL.FTZ R47, R47, R5.reuse ;  /* 0x000000052f2f7220 */ /* 0x080fe20000410000 */
[-C--:B------:R-:W-:Y:S01]  /*a9d0*/  FMUL.FTZ R46, R46, R5.reuse ;  /* 0x000000052e2e7220 */ /* 0x080fe20000410000 */
[-C--:B------:R-:W-:Y:S01]  /*a9e0*/  FMUL.FTZ R28, R51, R5.reuse ;  /* 0x00000005331c7220 */ /* 0x080fe20000410000 */
[----:B------:R-:W-:Y:S01]  /*a9f0*/  FMUL.FTZ R50, R50, R5 ;  /* 0x0000000532327220 */ /* 0x000fe20000410000 */
[----:B0-----:R-:W-:Y:S01]  /*aa00*/  IMAD R29, R148, R29, UR5 ;  /* 0x00000005941d7e24 */ /* 0x001fe2000f8e021d */
[----:B------:R-:W-:Y:S01]  /*aa10*/  F2FP.F16.F32.PACK_AB R35, R39, R38 ;  /* 0x000000262723723e */ /* 0x000fe200000000ff */
[-C--:B------:R-:W-:Y:S01]  /*aa20*/  FMUL.FTZ R51, R55, R5.reuse ;  /* 0x0000000537337220 */ /* 0x080fe20000410000 */
[----:B------:R-:W-:Y:S01]  /*aa30*/  FMUL.FTZ R54, R54, R5 ;  /* 0x0000000536367220 */ /* 0x000fe20000410000 */
[----:B------:R-:W-:-:S02]  /*aa40*/  IMAD R36, R29, 0x80, R221 ;  /* 0x000000801d247824 */ /* 0x000fc400078e02dd */
[-C--:B------:R-:W-:Y:S01]  /*aa50*/  FMUL.FTZ R59, R59, R5.reuse ;  /* 0x000000053b3b7220 */ /* 0x080fe20000410000 */
[-C--:B------:R-:W-:Y:S01]  /*aa60*/  FMUL.FTZ R58, R58, R5.reuse ;  /* 0x000000053a3a7220 */ /* 0x080fe20000410000 */
[-C--:B------:R-:W-:Y:S01]  /*aa70*/  FMUL.FTZ R63, R63, R5.reuse ;  /* 0x000000053f3f7220 */ /* 0x080fe20000410000 */
[----:B------:R-:W-:Y:S01]  /*aa80*/  FMUL.FTZ R62, R62, R5 ;  /* 0x000000053e3e7220 */ /* 0x000fe20000410000 */
[----:B-1----:R-:W-:-:S04]  /*aa90*/  @P2 IMAD.HI.U32 R31, R36, R31, RZ ;  /* 0x0000001f241f2227 */ /* 0x002fc800078e00ff */
[-C--:B------:R-:W-:Y:S01]  /*aaa0*/  FMUL.FTZ R67, R67, R5.reuse ;  /* 0x0000000543437220 */ /* 0x080fe20000410000 */
[----:B------:R0:W-:Y:S01]  /*aab0*/  STSM.16.M88.4 [R154], R24 ;  /* 0x000000189a007844 */ /* 0x0001e20000000200 */
[-C--:B------:R-:W-:Y:S01]  /*aac0*/  FMUL.FTZ R66, R66, R5.reuse ;  /* 0x0000000542427220 */ /* 0x080fe20000410000 */
[-C--:B------:R-:W-:Y:S01]  /*aad0*/  FMUL.FTZ R71, R71, R5.reuse ;  /* 0x0000000547477220 */ /* 0x080fe20000410000 */
[-C--:B------:R-:W-:Y:S01]  /*aae0*/  FMUL.FTZ R70, R70, R5.reuse ;  /* 0x0000000546467220 */ /* 0x080fe20000410000 */
[-C--:B------:R-:W-:Y:S01]  /*aaf0*/  FMUL.FTZ R75, R75, R5.reuse ;  /* 0x000000054b4b7220 */ /* 0x080fe20000410000 */
[-C--:B------:R-:W-:Y:S01]  /*ab00*/  FMUL.FTZ R74, R74, R5.reuse ;  /* 0x000000054a4a7220 */ /* 0x080fe20000410000 */
[----:B------:R-:W-:Y:S01]  /*ab10*/  F2FP.F16.F32.PACK_AB R40, R41, R40 ;  /* 0x000000282928723e */ /* 0x000fe200000000ff */
[-C--:B------:R-:W-:Y:S01]  /*ab20*/  FMUL.FTZ R79, R79, R5.reuse ;  /* 0x000000054f4f7220 */ /* 0x080fe20000410000 */
[-C--:B------:R-:W-:Y:S01]  /*ab30*/  FMUL.FTZ R78, R78, R5.reuse ;  /* 0x000000054e4e7220 */ /* 0x080fe20000410000 */
[----:B------:R-:W-:Y:S01]  /*ab40*/  F2FP.F16.F32.PACK_AB R41, R43, R42 ;  /* 0x0000002a2b29723e */ /* 0x000fe200000000ff */
[----:B------:R1:W-:Y:S01]  /*ab50*/  STSM.16.M88.4 [R15], R32 ;  /* 0x000000200f007844 */ /* 0x0003e20000000200 */
[----:B------:R-:W-:Y:S01]  /*ab60*/  F2FP.F16.F32.PACK_AB R48, R49, R48 ;  /* 0x000000303130723e */ /* 0x000fe200000000ff */
[-C--:B------:R-:W-:Y:S01]  /*ab70*/  FMUL.FTZ R83, R83, R5.reuse ;  /* 0x0000000553537220 */ /* 0x080fe20000410000 */
[----:B------:R-:W-:Y:S01]  /*ab80*/  F2FP.F16.F32.PACK_AB R42, R45, R44 ;  /* 0x0000002c2d2a723e */ /* 0x000fe200000000ff */
[-C--:B------:R-:W-:Y:S01]  /*ab90*/  FMUL.FTZ R82, R82, R5.reuse ;  /* 0x0000000552527220 */ /* 0x080fe20000410000 */
[----:B------:R-:W-:Y:S01]  /*aba0*/  F2FP.F16.F32.PACK_AB R43, R47, R46 ;  /* 0x0000002e2f2b723e */ /* 0x000fe200000000ff */
[----:B0-----:R-:W0:Y:S01]  /*abb0*/  LDC.64 R24, c[0x0][0xb98] ;  /* 0x0002e600ff187b82 */ /* 0x001e220000000a00 */
[--C-:B------:R-:W-:Y:S01]  /*abc0*/  IMAD.MOV.U32 R27, RZ, RZ, R36.reuse ;  /* 0x000000ffff1b7224 */ /* 0x100fe200078e0024 */
[----:B--2---:R-:W-:Y:S01]  /*abd0*/  @P2 SHF.R.U32.HI R27, RZ, R30, R31 ;  /* 0x0000001eff1b2219 */ /* 0x004fe2000001161f */
[-C--:B------:R-:W-:Y:S01]  /*abe0*/  FMUL.FTZ R87, R87, R5.reuse ;  /* 0x0000000557577220 */ /* 0x080fe20000410000 */
[----:B------:R-:W-:Y:S01]  /*abf0*/  F2FP.F16.F32.PACK_AB R49, R28, R50 ;  /* 0x000000321c31723e */ /* 0x000fe200000000ff */
[----:B------:R-:W-:Y:S01]  /*ac00*/  STSM.16.M88.4 [R153], R40 ;  /* 0x0000002899007844 */ /* 0x000fe20000000200 */
[----:B------:R-:W-:Y:S01]  /*ac10*/  F2FP.F16.F32.PACK_AB R56, R57, R56 ;  /* 0x000000383938723e */ /* 0x000fe200000000ff */
[-C--:B------:R-:W-:Y:S01]  /*ac20*/  FMUL.FTZ R86, R86, R5.reuse ;  /* 0x0000000556567220 */ /* 0x080fe20000410000 */
[----:B------:R-:W-:Y:S01]  /*ac30*/  F2FP.F16.F32.PACK_AB R50, R53, R52 ;  /* 0x000000343532723e */ /* 0x000fe200000000ff */
[-C--:B------:R-:W-:Y:S01]  /*ac40*/  FMUL.FTZ R91, R91, R5.reuse ;  /* 0x000000055b5b7220 */ /* 0x080fe20000410000 */
[----:B------:R-:W-:Y:S01]  /*ac50*/  F2FP.F16.F32.PACK_AB R51, R51, R54 ;  /* 0x000000363333723e */ /* 0x000fe200000000ff */
[----:B-1----:R-:W-:Y:S01]  /*ac60*/  IMAD.MOV R15, RZ, RZ, -R27 ;  /* 0x000000ffff0f7224 */ /* 0x002fe200078e0a1b */
[----:B------:R-:W-:Y:S01]  /*ac70*/  F2FP.F16.F32.PACK_AB R57, R59, R58 ;  /* 0x0000003a3b39723e */ /* 0x000fe200000000ff */
[----:B------:R-:W-:Y:S01]  /*ac80*/  FMUL.FTZ R90, R90, R5 ;  /* 0x000000055a5a7220 */ /* 0x000fe20000410000 */
[----:B------:R-:W-:Y:S01]  /*ac90*/  F2FP.F16.F32.PACK_AB R64, R65, R64 ;  /* 0x000000404140723e */ /* 0x000fe200000000ff */
[----:B------:R-:W-:Y:S01]  /*aca0*/  IMAD R15, R192, R15, R36 ;  /* 0x0000000fc00f7224 */ /* 0x000fe200078e0224 */
[----:B------:R-:W-:Y:S01]  /*acb0*/  F2FP.F16.F32.PACK_AB R58, R61, R60 ;  /* 0x0000003c3d3a723e */ /* 0x000fe200000000ff */
[----:B------:R-:W-:Y:S01]  /*acc0*/  STSM.16.M88.4 [R152], R48 ;  /* 0x0000003098007844 */ /* 0x000fe20000000200 */
[----:B------:R-:W-:Y:S01]  /*acd0*/  F2FP.F16.F32.PACK_AB R59, R63, R62 ;  /* 0x0000003e3f3b723e */ /* 0x000fe200000000ff */
[-C--:B------:R-:W-:Y:S01]  /*ace0*/  FMUL.FTZ R95, R95, R5.reuse ;  /* 0x000000055f5f7220 */ /* 0x080fe20000410000 */
[----:B------:R-:W-:Y:S01]  /*acf0*/  F2FP.F16.F32.PACK_AB R65, R67, R66 ;  /* 0x000000424341723e */ /* 0x000fe200000000ff */
[-C--:B------:R-:W-:Y:S01]  /*ad00*/  FMUL.FTZ R94, R94, R5.reuse ;  /* 0x000000055e5e7220 */ /* 0x080fe20000410000 */
[----:B------:R-:W-:Y:S01]  /*ad10*/  F2FP.F16.F32.PACK_AB R72, R73, R72 ;  /* 0x000000484948723e */ /* 0x000fe200000000ff */
[----:B------:R-:W-:Y:S01]  /*ad20*/  STSM.16.M88.4 [R20], R56 ;  /* 0x0000003814007844 */ /* 0x000fe20000000200 */
[C---:B0-----:R-:W-:Y:S01]  /*ad30*/  IMAD R26, R24.reuse, UR12, RZ ;  /* 0x0000000c181a7c24 */ /* 0x041fe2000f8e02ff */
[----:B------:R-:W-:Y:S01]  /*ad40*/  F2FP.F16.F32.PACK_AB R66, R69, R68 ;  /* 0x000000444542723e */ /* 0x000fe200000000ff */
[-C--:B------:R-:W-:Y:S01]  /*ad50*/  FMUL.FTZ R99, R99, R5.reuse ;  /* 0x0000000563637220 */ /* 0x080fe20000410000 */
[----:B------:R-:W-:Y:S01]  /*ad60*/  F2FP.F16.F32.PACK_AB R67, R71, R70 ;  /* 0x000000464743723e */ /* 0x000fe200000000ff */
[----:B------:R-:W-:Y:S01]  /*ad70*/  IMAD R26, R25, UR13, R26 ;  /* 0x0000000d191a7c24 */ /* 0x000fe2000f8e021a */
[----:B------:R-:W-:Y:S01]  /*ad80*/  F2FP.F16.F32.PACK_AB R73, R75, R74 ;  /* 0x0000004a4b49723e */ /* 0x000fe200000000ff */
[----:B------:R-:W-:Y:S01]  /*ad90*/  IMAD.WIDE.U32 R24, R24, UR13, R188 ;  /* 0x0000000d18187c25 */ /* 0x000fe2000f8e00bc */
[----:B------:R-:W-:Y:S01]  /*ada0*/  F2FP.F16.F32.PACK_AB R74, R77, R76 ;  /* 0x0000004c4d4a723e */ /* 0x000fe200000000ff */
[----:B------:R0:W-:Y:S01]  /*adb0*/  STSM.16.M88.4 [R11], R64 ;  /* 0x000000400b007844 */ /* 0x0001e20000000200 */
[----:B------:R-:W-:Y:S01]  /*adc0*/  F2FP.F16.F32.PACK_AB R75, R79, R78 ;  /* 0x0000004e4f4b723e */ /* 0x000fe200000000ff */
[-C--:B------:R-:W-:Y:S01]  /*add0*/  FMUL.FTZ R98, R98, R5.reuse ;  /* 0x0000000562627220 */ /* 0x080fe20000410000 */
[----:B------:R-:W-:Y:S01]  /*ade0*/  IADD3 R24, P0, R27, R24, RZ ;  /* 0x000000181b187210 */ /* 0x000fe20007f1e0ff */
[-C--:B------:R-:W-:Y:S01]  /*adf0*/  FMUL.FTZ R103, R103, R5.reuse ;  /* 0x0000000567677220 */ /* 0x080fe20000410000 */
[-C--:B------:R-:W-:Y:S01]  /*ae00*/  FMUL.FTZ R102, R102, R5.reuse ;  /* 0x0000000566667220 */ /* 0x080fe20000410000 */
[----:B------:R1:W-:Y:S01]  /*ae10*/  STSM.16.M88.4 [R21], R72 ;  /* 0x0000004815007844 */ /* 0x0003e20000000200 */
[----:B------:R-:W-:Y:S01]  /*ae20*/  F2FP.F16.F32.PACK_AB R80, R81, R80 ;  /* 0x000000505150723e */ /* 0x000fe200000000ff */
[-C--:B------:R-:W-:Y:S01]  /*ae30*/  FMUL.FTZ R107, R107, R5.reuse ;  /* 0x000000056b6b7220 */ /* 0x080fe20000410000 */
        /* <DEDUP_REMOVED lines=8> */
[----:B0-----:R-:W-:Y:S01]  /*aec0*/  SHF.R.S32.HI R11, RZ, 0x1f, R15 ;  /* 0x0000001fff0b7819 */ /* 0x001fe2000001140f */
[-C--:B------:R-:W-:Y:S01]  /*aed0*/  FMUL.FTZ R114, R114, R5.reuse ;  /* 0x0000000572727220 */ /* 0x080fe20000410000 */
[----:B------:R-:W-:Y:S01]  /*aee0*/  F2FP.F16.F32.PACK_AB R89, R91, R90 ;  /* 0x0000005a5b59723e */ /* 0x000fe200000000ff */
[-C--:B------:R-:W-:Y:S01]  /*aef0*/  FMUL.FTZ R119, R119, R5.reuse ;  /* 0x0000000577777220 */ /* 0x080fe20000410000 */
[----:B------:R-:W-:Y:S01]  /*af00*/  F2FP.F16.F32.PACK_AB R96, R97, R96 ;  /* 0x000000606160723e */ /* 0x000fe200000000ff */
[----:B------:R-:W-:Y:S01]  /*af10*/  IMAD R20, R11, UR6, RZ ;  /* 0x000000060b147c24 */ /* 0x000fe2000f8e02ff */
[----:B-1----:R-:W-:Y:S01]  /*af20*/  SHF.R.S32.HI R21, RZ, 0x1f, R27 ;  /* 0x0000001fff157819 */ /* 0x002fe2000001141b */
[-C--:B------:R-:W-:Y:S01]  /*af30*/  FMUL.FTZ R118, R118, R5.reuse ;  /* 0x0000000576767220 */ /* 0x080fe20000410000 */
[----:B------:R-:W-:Y:S01]  /*af40*/  F2FP.F16.F32.PACK_AB R90, R93, R92 ;  /* 0x0000005c5d5a723e */ /* 0x000fe200000000ff */
[----:B------:R-:W-:Y:S01]  /*af50*/  FMUL.FTZ R123, R123, R5 ;  /* 0x000000057b7b7220 */ /* 0x000fe20000410000 */
[----:B------:R-:W-:Y:S01]  /*af60*/  IADD3.X R25, R21, R25, R26, P0, !PT ;  /* 0x0000001915197210 */ /* 0x000fe200007fe41a */
        /* <DEDUP_REMOVED lines=8> */
[----:B------:R-:W-:Y:S01]  /*aff0*/  FMUL.FTZ R130, R130, R5 ;  /* 0x0000000582827220 */ /* 0x000fe20000410000 */
[----:B------:R-:W-:-:S02]  /*b000*/  IMAD R21, R15, UR7, R20 ;  /* 0x000000070f157c24 */ /* 0x000fc4000f8e0214 */
[----:B------:R-:W-:Y:S01]  /*b010*/  FMUL.FTZ R135, R135, R5 ;  /* 0x0000000587877220 */ /* 0x000fe20000410000 */
[----:B------:R-:W-:-:S04]  /*b020*/  IMAD.WIDE.U32 R24, R15, UR6, R24 ;  /* 0x000000060f187c25 */ /* 0x000fc8000f8e0018 */
[-C--:B------:R-:W-:Y:S01]  /*b030*/  FMUL.FTZ R134, R134, R5.reuse ;  /* 0x0000000586867220 */ /* 0x080fe20000410000 */
[-C--:B------:R-:W-:Y:S01]  /*b040*/  FMUL.FTZ R139, R139, R5.reuse ;  /* 0x000000058b8b7220 */ /* 0x080fe20000410000 */
[-C--:B------:R-:W-:Y:S01]  /*b050*/  FMUL.FTZ R138, R138, R5.reuse ;  /* 0x000000058a8a7220 */ /* 0x080fe20000410000 */
[----:B------:R-:W-:Y:S01]  /*b060*/  STSM.16.M88.4 [R12], R80 ;  /* 0x000000500c007844 */ /* 0x000fe20000000200 */
[----:B------:R-:W-:Y:S01]  /*b070*/  F2FP.F16.F32.PACK_AB R104, R105, R104 ;  /* 0x000000686968723e */ /* 0x000fe200000000ff */
[-C--:B------:R-:W-:Y:S01]  /*b080*/  FMUL.FTZ R143, R143, R5.reuse ;  /* 0x000000058f8f7220 */ /* 0x080fe20000410000 */
[-C--:B------:R-:W-:Y:S01]  /*b090*/  FMUL.FTZ R142, R142, R5.reuse ;  /* 0x000000058e8e7220 */ /* 0x080fe20000410000 */
[-C--:B------:R-:W-:Y:S01]  /*b0a0*/  FMUL.FTZ R147, R147, R5.reuse ;  /* 0x0000000593937220 */ /* 0x080fe20000410000 */
[-C--:B------:R-:W-:Y:S01]  /*b0b0*/  FMUL.FTZ R146, R146, R5.reuse ;  /* 0x0000000592927220 */ /* 0x080fe20000410000 */
[-C--:B------:R-:W-:Y:S01]  /*b0c0*/  FMUL.FTZ R151, R151, R5.reuse ;  /* 0x0000000597977220 */ /* 0x080fe20000410000 */
[----:B------:R-:W-:Y:S01]  /*b0d0*/  STSM.16.M88.4 [R14], R88 ;  /* 0x000000580e007844 */ /* 0x000fe20000000200 */
[----:B------:R-:W-:Y:S01]  /*b0e0*/  F2FP.F16.F32.PACK_AB R105, R107, R106 ;  /* 0x0000006a6b69723e */ /* 0x000fe200000000ff */
[----:B------:R-:W-:Y:S01]  /*b0f0*/  FMUL.FTZ R5, R150, R5 ;  /* 0x0000000596057220 */ /* 0x000fe20000410000 */
[----:B------:R-:W-:Y:S01]  /*b100*/  F2FP.F16.F32.PACK_AB R112, R113, R112 ;  /* 0x000000707170723e */ /* 0x000fe200000000ff */
[----:B------:R0:W-:Y:S01]  /*b110*/  STSM.16.M88.4 [R13], R96 ;  /* 0x000000600d007844 */ /* 0x0001e20000000200 */
[----:B------:R-:W-:Y:S01]  /*b120*/  F2FP.F16.F32.PACK_AB R106, R109, R108 ;  /* 0x0000006c6d6a723e */ /* 0x000fe200000000ff */
[----:B------:R-:W-:Y:S01]  /*b130*/  ULDC.64 UR6, c[0x0][0xb50] ;  /* 0x0002d40000067ab9 */ /* 0x000fe20000000a00 */
[----:B------:R-:W-:Y:S01]  /*b140*/  F2FP.F16.F32.PACK_AB R107, R111, R110 ;  /* 0x0000006e6f6b723e */ /* 0x000fe200000000ff */
[----:B------:R-:W-:Y:S01]  /*b150*/  IMAD R15, R29, 0x80, R220 ;  /* 0x000000801d0f7824 */ /* 0x000fe200078e02dc */
[----:B------:R-:W-:Y:S01]  /*b160*/  F2FP.F16.F32.PACK_AB R113, R115, R114 ;  /* 0x000000727371723e */ /* 0x000fe200000000ff */
[----:B------:R-:W-:Y:S01]  /*b170*/  ULDC UR5, c[0x0][0xa88] ;  /* 0x0002a20000057ab9 */ /* 0x000fe20000000800 */
[----:B------:R-:W-:Y:S01]  /*b180*/  F2FP.F16.F32.PACK_AB R120, R121, R120 ;  /* 0x000000787978723e */ /* 0x000fe200000000ff */
[----:B------:R-:W-:Y:S01]  /*b190*/  STSM.16.M88.4 [R9], R104 ;  /* 0x0000006809007844 */ /* 0x000fe20000000200 */
[----:B------:R-:W-:Y:S01]  /*b1a0*/  F2FP.F16.F32.PACK_AB R114, R117, R116 ;  /* 0x000000747572723e */ /* 0x000fe200000000ff */
[----:B------:R-:W-:Y:S01]  /*b1b0*/  IMAD R20, R192, UR5, RZ ;  /* 0x00000005c0147c24 */ /* 0x000fe2000f8e02ff */
[----:B------:R-:W-:Y:S01]  /*b1c0*/  F2FP.F16.F32.PACK_AB R115, R119, R118 ;  /* 0x000000767773723e */ /* 0x000fe200000000ff */
[----:B------:R-:W-:Y:S01]  /*b1d0*/  VIADD R11, R15, 0x8 ;  /* 0x000000080f0b7836 */ /* 0x000fe20000000000 */
[----:B------:R-:W-:-:S02]  /*b1e0*/  F2FP.F16.F32.PACK_AB R121, R123, R122 ;  /* 0x0000007a7b79723e */ /* 0x000fc400000000ff */
[----:B------:R-:W-:Y:S01]  /*b1f0*/  F2FP.F16.F32.PACK_AB R128, R129, R128 ;  /* 0x000000808180723e */ /* 0x000fe200000000ff */
[----:B0-----:R-:W-:Y:S01]  /*b200*/  IMAD.IADD R13, R25, 0x1, R21 ;  /* 0x00000001190d7824 */ /* 0x001fe200078e0215 */
[----:B------:R-:W-:Y:S01]  /*b210*/  LEA R12, P3, R24, UR6, 0x2 ;  /* 0x00000006180c7c11 */ /* 0x000fe2000f8610ff */
[----:B------:R0:W-:Y:S01]  /*b220*/  STSM.16.M88.4 [R3], R112 ;  /* 0x0000007003007844 */ /* 0x0001e20000000200 */
[----:B------:R-:W-:Y:S01]  /*b230*/  F2FP.F16.F32.PACK_AB R122, R125, R124 ;  /* 0x0000007c7d7a723e */ /* 0x000fe200000000ff */
[----:B------:R-:W1:Y:S01]  /*b240*/  @P2 LDC R21, c[0x0][0xbf0] ;  /* 0x0002fc00ff152b82 */ /* 0x000e620000000800 */
[----:B------:R-:W-:Y:S01]  /*b250*/  F2FP.F16.F32.PACK_AB R123, R127, R126 ;  /* 0x0000007e7f7b723e */ /* 0x000fe200000000ff */
[----:B------:R-:W-:Y:S01]  /*b260*/  SHFL.IDX PT, R30, R12, RZ, 0x1c1f ;  /* 0x001c1fff0c1e7589 */ /* 0x000fe200000e0000 */
[----:B------:R-:W-:Y:S02]  /*b270*/  F2FP.F16.F32.PACK_AB R129, R131, R130 ;  /* 0x000000828381723e */ /* 0x000fe400000000ff */
[----:B------:R-:W-:Y:S01]  /*b280*/  F2FP.F16.F32.PACK_AB R136, R137, R136 ;  /* 0x000000888988723e */ /* 0x000fe200000000ff */
[----:B------:R-:W-:Y:S01]  /*b290*/  STSM.16.M88.4 [R10], R120 ;  /* 0x000000780a007844 */ /* 0x000fe20000000200 */
[----:B------:R-:W-:-:S02]  /*b2a0*/  F2FP.F16.F32.PACK_AB R130, R133, R132 ;  /* 0x000000848582723e */ /* 0x000fc400000000ff */
[----:B------:R-:W-:Y:S01]  /*b2b0*/  F2FP.F16.F32.PACK_AB R131, R135, R134 ;  /* 0x000000868783723e */ /* 0x000fe200000000ff */
[----:B------:R-:W-:Y:S01]  /*b2c0*/  SHFL.IDX PT, R48, R12, 0x1, 0x1c1f ;  /* 0x003c1f000c307f89 */ /* 0x000fe200000e0000 */
[----:B------:R-:W-:Y:S02]  /*b2d0*/  F2FP.F16.F32.PACK_AB R137, R139, R138 ;  /* 0x0000008a8b89723e */ /* 0x000fe400000000ff */
[----:B------:R-:W-:Y:S01]  /*b2e0*/  F2FP.F16.F32.PACK_AB R144, R145, R144 ;  /* 0x000000909190723e */ /* 0x000fe200000000ff */
[----:B------:R-:W-:Y:S01]  /*b2f0*/  STSM.16.M88.4 [R8], R128 ;  /* 0x0000008008007844 */ /* 0x000fe20000000200 */
[----:B------:R-:W-:Y:S01]  /*b300*/  F2FP.F16.F32.PACK_AB R138, R141, R140 ;  /* 0x0000008c8d8a723e */ /* 0x000fe200000000ff */
[----:B0-----:R-:W0:Y:S01]  /*b310*/  @P2 LDC R3, c[0x0][0xbec] ;  /* 0x0002fb00ff032b82 */ /* 0x001e220000000800 */
[----:B------:R-:W-:Y:S02]  /*b320*/  F2FP.F16.F32.PACK_AB R139, R143, R142 ;  /* 0x0000008e8f8b723e */ /* 0x000fe400000000ff */
[----:B------:R-:W-:-:S02]  /*b330*/  F2FP.F16.F32.PACK_AB R145, R147, R146 ;  /* 0x000000929391723e */ /* 0x000fc400000000ff */
[----:B------:R-:W-:Y:S01]  /*b340*/  F2FP.F16.F32.PACK_AB R146, R149, R6 ;  /* 0x000000069592723e */ /* 0x000fe200000000ff */
[----:B------:R-:W-:Y:S01]  /*b350*/  STSM.16.M88.4 [R7], R136 ;  /* 0x0000008807007844 */ /* 0x000fe20000000200 */
[----:B------:R-:W-:Y:S02]  /*b360*/  F2FP.F16.F32.PACK_AB R147, R151, R5 ;  /* 0x000000059793723e */ /* 0x000fe400000000ff */
[----:B------:R-:W-:Y:S02]  /*b370*/  LEA.HI.X R13, R24, UR7, R13, 0x2, P3 ;  /* 0x00000007180d7c11 */ /* 0x000fe400098f140d */
[----:B------:R-:W-:Y:S01]  /*b380*/  LOP3.LUT P0, RZ, R218, 0x3, RZ, 0xc0, !PT ;  /* 0x00000003daff7812 */ /* 0x000fe2000780c0ff */
[----:B------:R-:W-:Y:S01]  /*b390*/  STSM.16.M88.4 [R4], R144 ;  /* 0x0000009004007844 */ /* 0x000fe20000000200 */
[----:B------:R-:W-:Y:S02]  /*b3a0*/  BAR.SYNC.DEFER_BLOCKING 0x1, 0x100 ;  /* 0x0044000000007b1d */ /* 0x000fe40000010000 */
[----:B------:R-:W-:-:S02]  /*b3b0*/  ISETP.GE.OR P1, PT, R15, R20, P0 ;  /* 0x000000140f00720c */ /* 0x000fc40000726670 */
[----:B------:R-:W-:Y:S02]  /*b3c0*/  ISETP.GE.OR P0, PT, R11, R20, P0 ;  /* 0x000000140b00720c */ /* 0x000fe40000706670 */
[----:B------:R-:W2:Y:S04]  /*b3d0*/  SHFL.IDX PT, R31, R13, RZ, 0x1c1f ;  /* 0x001c1fff0d1f7589 */ /* 0x000ea800000e0000 */
[----:B------:R-:W3:Y:S05]  /*b3e0*/  SHFL.IDX PT, R49, R13, 0x1, 0x1c1f ;  /* 0x003c1f000d317f89 */ /* 0x000eea00000e0000 */
[----:B--2---:R2:W-:Y:S04]  /*b3f0*/  @!P1 ST.E desc[UR8][R30.64], R2 ;  /* 0x000000021e009985 */ /* 0x0045e8000c101908 */
[----:B---3--:R3:W-:Y:S04]  /*b400*/  @!P0 ST.E desc[UR8][R48.64], R0 ;  /* 0x0000000030008985 */ /* 0x0087e8000c101908 */
[----:B------:R4:W5:Y:S01]  /*b410*/  LD.E.128 R12, desc[UR8][R186.64] ;  /* 0x00000008ba0c7980 */ /* 0x000962000c101d00 */
[----:B--2---:R-:W2:Y:S03]  /*b420*/  LDC.64 R30, c[0x0][0xae0] ;  /* 0x0002b800ff1e7b82 */ /* 0x004ea60000000a00 */
[----:B------:R4:W5:Y:S01]  /*b430*/  LD.E.128 R24, desc[UR8][R156.64] ;  /* 0x000000089c187980 */ /* 0x000962000c101d00 */
[----:B---3--:R-:W-:-:S03]  /*b440*/  IMAD R0, R23, 0x20, R213 ;  /* 0x0000002017007824 */ /* 0x008fc600078e02d5 */
[----:B------:R4:W5:Y:S04]  /*b450*/  LD.E.128 R32, desc[UR8][R158.64] ;  /* 0x000000089e207980 */ /* 0x000968000c101d00 */
[----:B------:R4:W5:Y:S01]  /*b460*/  LD.E.128 R36, desc[UR8][R162.64] ;  /* 0x00000008a2247980 */ /* 0x000962000c101d00 */
[----:B------:R-:W-:-:S03]  /*b470*/  IMAD R28, R29, 0x80, R0 ;  /* 0x000000801d1c7824 */ /* 0x000fc600078e0200 */
[----:B------:R4:W5:Y:S04]  /*b480*/  LD.E.128 R44, desc[UR8][R166.64] ;  /* 0x00000008a62c7980 */ /* 0x000968000c101d00 */
        /* <DEDUP_REMOVED lines=10> */
[----:B------:R4:W5:Y:S01]  /*b530*/  LD.E.128 R60, desc[UR8][R178.64] ;  /* 0x00000008b23c7980 */ /* 0x000962000c101d00 */
[----:B------:R-:W-:Y:S01]  /*b540*/  ULDC.64 UR8, c[0x0][0xae8] ;  /* 0x0002ba0000087ab9 */ /* 0x000fe20000000a00 */
[----:B0-----:R-:W-:Y:S01]  /*b550*/  @P2 IMAD.HI.U32 R0, R28, R3, RZ ;  /* 0x000000031c002227 */ /* 0x001fe200078e00ff */
[----:B------:R-:W-:Y:S01]  /*b560*/  UIMAD UR5, UR11, UR8, URZ ;  /* 0x000000080b0572a4 */ /* 0x000fe2000f8e023f */
[----:B------:R-:W-:Y:S01]  /*b570*/  @!PT LDS RZ, [RZ] ;  /* 0x00000000fffff984 */ /* 0x000fe20000000800 */
[----:B------:R-:W-:Y:S01]  /*b580*/  @!PT LDS RZ, [RZ] ;  /* 0x00000000fffff984 */ /* 0x000fe20000000800 */
[----:B------:R-:W-:Y:S01]  /*b590*/  @!PT LDS RZ, [RZ] ;  /* 0x00000000fffff984 */ /* 0x000fe20000000800 */
[----:B------:R-:W-:Y:S01]  /*b5a0*/  @!PT LDS RZ, [RZ] ;  /* 0x00000000fffff984 */ /* 0x000fe20000000800 */
[----:B------:R0:W-:Y:S06]  /*b5b0*/  MEMBAR.ALL.CTA ;  /* 0x0000000000007992 */ /* 0x0001ec0000008000 */
[----:B0-----:R-:W0:Y:S01]  /*b5c0*/  FENCE.VIEW.ASYNC.S ;  /* 0x00000000000073c6 */ /* 0x001e220000000000 */
[----:B------:R-:W-:Y:S01]  /*b5d0*/  UIMAD.WIDE.U32 UR6, UR10, UR8, URZ ;  /* 0x000000080a0672a5 */ /* 0x000fe2000f8e003f */
[----:B------:R-:W-:Y:S01]  /*b5e0*/  IMAD.MOV.U32 R2, RZ, RZ, R28 ;  /* 0x000000ffff027224 */ /* 0x000fe200078e001c */
[----:B------:R-:W-:Y:S01]  /*b5f0*/  UIMAD UR5, UR10, UR9, UR5 ;  /* 0x000000090a0572a4 */ /* 0x000fe2000f8e0205 */
[----:B-1----:R-:W-:Y:S01]  /*b600*/  @P2 SHF.R.U32.HI R2, RZ, R21, R0 ;  /* 0x00000015ff022219 */ /* 0x002fe20000011600 */
[----:B------:R-:W-:Y:S01]  /*b610*/  IMAD R85, R29, 0x80, R213 ;  /* 0x000000801d557824 */ /* 0x000fe200078e02d5 */
[----:B------:R-:W-:Y:S01]  /*b620*/  ULDC.64 UR8, c[0x0][0xaf0] ;  /* 0x0002bc0000087ab9 */ /* 0x000fe20000000a00 */
[----:B------:R-:W-:Y:S01]  /*b630*/  UIADD3 UR7, UR7, UR5, URZ ;  /* 0x0000000507077290 */ /* 0x000fe2000fffe03f */
[--C-:B------:R-:W-:Y:S01]  /*b640*/  SHF.R.S32.HI R3, RZ, 0x1f, R2.reuse ;  /* 0x0000001fff037819 */ /* 0x100fe20000011402 */
[----:B------:R-:W-:Y:S01]  /*b650*/  UIMAD UR5, UR12, UR8, URZ ;  /* 0x000000080c0572a4 */ /* 0x000fe2000f8e023f */
[----:B------:R-:W-:Y:S01]  /*b660*/  IMAD.MOV R21, RZ, RZ, -R2 ;  /* 0x000000ffff157224 */ /* 0x000fe200078e0a02 */
[----:B------:R-:W-:Y:S01]  /*b670*/  UIMAD.WIDE.U32 UR6, UR13, UR8, UR6 ;  /* 0x000000080d0672a5 */ /* 0x000fe2000f8e0006 */
[----:B------:R-:W-:Y:S01]  /*b680*/  R2UR UR10, R212 ;  /* 0x00000000d40a72ca */ /* 0x000fe200000e0000 */
[----:B------:R-:W-:Y:S01]  /*b690*/  UIMAD UR5, UR13, UR9, UR5 ;  /* 0x000000090d0572a4 */ /* 0x000fe2000f8e0205 */
[----:B------:R-:W-:Y:S01]  /*b6a0*/  IMAD R21, R192, R21, R28 ;  /* 0x00000015c0157224 */ /* 0x000fe200078e021c */
[----:B------:R-:W-:Y:S01]  /*b6b0*/  R2UR UR9, R16 ;  /* 0x00000000100972ca */ /* 0x000fe200000e0000 */
[----:B--2---:R-:W-:Y:S01]  /*b6c0*/  IMAD R3, R3, R30, RZ ;  /* 0x0000001e03037224 */ /* 0x004fe200078e02ff */
[----:B------:R-:W-:Y:S01]  /*b6d0*/  UIADD3 UR7, UR7, UR5, URZ ;  /* 0x0000000507077290 */ /* 0x000fe2000fffe03f */
[----:B------:R-:W-:-:S02]  /*b6e0*/  ISETP.GE.AND P2, PT, R85, R20, PT ;  /* 0x000000145500720c */ /* 0x000fc40003f46270 */
[C---:B------:R-:W-:Y:S01]  /*b6f0*/  IMAD R31, R2.reuse, R31, R3 ;  /* 0x0000001f021f7224 */ /* 0x040fe200078e0203 */
[----:B------:R-:W-:Y:S01]  /*b700*/  SHF.R.S32.HI R0, RZ, 0x1f, R21 ;  /* 0x0000001fff007819 */ /* 0x000fe20000011415 */
[----:B------:R-:W-:Y:S01]  /*b710*/  ULDC UR5, c[0x0][0xc] ;  /* 0x0000030000057ab9 */ /* 0x000fe20000000800 */
[----:B------:R-:W-:Y:S01]  /*b720*/  IMAD.WIDE.U32 R2, R2, R30, UR6 ;  /* 0x0000000602027e25 */ /* 0x000fe2000f8e001e */
[----:B------:R-:W-:Y:S01]  /*b730*/  ULDC.64 UR6, c[0x0][0xad8] ;  /* 0x0002b60000067ab9 */ /* 0x000fe20000000a00 */
[----:B------:R-:W-:Y:S01]  /*b740*/  UIADD3 UR10, UR5, UR10, URZ ;  /* 0x0000000a050a7290 */ /* 0x000fe2000fffe03f */
[----:B0-----:R-:W-:Y:S01]  /*b750*/  SYNCS.ARRIVE.TRANS64.RED.A1T0 RZ, [UR4], RZ ;  /* 0x000000ffffff79a7 */ /* 0x001fe20008100404 */
[----:B------:R-:W-:Y:S02]  /*b760*/  IMAD.IADD R3, R3, 0x1, R31 ;  /* 0x0000000103037824 */ /* 0x000fe400078e021f */
[----:B------:R-:W-:Y:S02]  /*b770*/  IMAD R0, R0, UR6, RZ ;  /* 0x0000000600007c24 */ /* 0x000fe4000f8e02ff */
[----:B------:R-:W-:-:S04]  /*b780*/  IMAD.WIDE.U32 R2, R21, UR6, R2 ;  /* 0x0000000615027c25 */ /* 0x000fc8000f8e0002 */
[----:B------:R-:W-:Y:S01]  /*b790*/  IMAD R29, R21, UR7, R0 ;  /* 0x00000007151d7c24 */ /* 0x000fe2000f8e0200 */
[----:B------:R-:W-:Y:S01]  /*b7a0*/  ULDC.64 UR6, c[0x0][0xa80] ;  /* 0x0002a00000067ab9 */ /* 0x000fe20000000a00 */
[----:B------:R-:W-:Y:S01]  /*b7b0*/  VIADD R21, R85, 0x20 ;  /* 0x0000002055157836 */ /* 0x000fe20000000000 */
[----:B------:R-:W-:Y:S01]  /*b7c0*/  LEA R0, P3, R2, UR6, 0x1 ;  /* 0x0000000602007c11 */ /* 0x000fe2000f8608ff */
[----:B------:R-:W-:Y:S01]  /*b7d0*/  IMAD.IADD R3, R3, 0x1, R29 ;  /* 0x0000000103037824 */ /* 0x000fe200078e021d */
[----:B------:R-:W-:Y:S01]  /*b7e0*/  USEL UR6, URZ, 0x1, UP0 ;  /* 0x000000013f067887 */ /* 0x000fe20008000000 */
[----:B------:R-:W-:Y:S01]  /*b7f0*/  IMAD.U32 R212, RZ, RZ, UR10 ;  /* 0x0000000affd47e24 */ /* 0x000fe2000f8e00ff */
[-C--:B------:R-:W-:Y:S01]  /*b800*/  ISETP.GE.AND P1, PT, R21, R20.reuse, PT ;  /* 0x000000141500720c */ /* 0x080fe20003f26270 */
[----:B------:R-:W-:Y:S01]  /*b810*/  VIADD R21, R85, 0x40 ;  /* 0x0000004055157836 */ /* 0x000fe20000000000 */
[----:B------:R-:W-:Y:S01]  /*b820*/  ULOP3.LUT UR9, UR9, UR6, URZ, 0x3c, !UPT ;  /* 0x0000000609097292 */ /* 0x000fe2000f8e3c3f */
[----:B------:R4:W0:Y:S03]  /*b830*/  SHFL.IDX PT, R28, R0, RZ, 0x181f ;  /* 0x00181fff001c7589 */ /* 0x00082600000e0000 */
[----:B------:R-:W-:-:S02]  /*b840*/  ISETP.GE.AND P0, PT, R21, R20, PT ;  /* 0x000000141500720c */ /* 0x000fc40003f06270 */
[----:B------:R-:W-:Y:S01]  /*b850*/  LEA.HI.X R21, R2, UR7, R3, 0x1, P3 ;  /* 0x0000000702157c11 */ /* 0x000fe200098f0c03 */
[----:B------:R-:W-:-:S04]  /*b860*/  IMAD.U32 R16, RZ, RZ, UR9 ;  /* 0x00000009ff107e24 */ /* 0x000fc8000f8e00ff */
[----:B------:R4:W1:Y:S01]  /*b870*/  SHFL.IDX PT, R29, R21, RZ, 0x181f ;  /* 0x00181fff151d7589 */ /* 0x00086200000e0000 */
[----:B------:R-:W-:Y:S05]  /*b880*/  @P2 BRA `(.L_x_30) ;  /* 0x0000000000442947 */ /* 0x000fea0003800000 */
[----:B------:R-:W-:Y:S01]  /*b890*/  ULDC UR4, c[0x0][0xac8] ;  /* 0x0002b20000047ab9 */ /* 0x000fe20000000800 */
[----:B------:R-:W-:Y:S01]  /*b8a0*/  ULDC.64 UR6, c[0x0][0x208] ;  /* 0x0000820000067ab9 */ /* 0x000fe20000000a00 */
[----:B------:R-:W-:Y:S02]  /*b8b0*/  ISETP.GE.AND P4, PT, R22, UR4, PT ;  /* 0x0000000416007c0c */ /* 0x000fe4000bf86270 */
[----:B------:R-:W-:Y:S02]  /*b8c0*/  ISETP.GE.AND P3, PT, R19, UR4, PT ;  /* 0x0000000413007c0c */ /* 0x000fe4000bf66270 */
[----:B------:R-:W-:Y:S02]  /*b8d0*/  ISETP.GE.AND P2, PT, R18, UR4, PT ;  /* 0x0000000412007c0c */ /* 0x000fe4000bf46270 */
[----:B------:R-:W-:-:S07]  /*b8e0*/  ISETP.GE.AND P5, PT, R17, UR4, PT ;  /* 0x0000000411007c0c */ /* 0x000fce000bfa6270 */
[----:B0-----:R-:W-:-:S04]  /*b8f0*/  @!P4 LEA R30, P6, R22, R28, 0x1 ;  /* 0x0000001c161ec211 */ /* 0x001fc800078c08ff */
[----:B-1----:R-:W-:Y:S02]  /*b900*/  @!P4 LEA.HI.X R31, R22, R29, R229, 0x1, P6 ;  /* 0x0000001d161fc211 */ /* 0x002fe400030f0ce5 */
[----:B------:R-:W-:Y:S01]  /*b910*/  @!P3 LEA R80, P6, R19, R28, 0x1 ;  /* 0x0000001c1350b211 */ /* 0x000fe200078c08ff */
[----:B------:R-:W-:-:S03]  /*b920*/  @!P5 IMAD.WIDE R2, R17, 0x2, R28 ;  /* 0x000000021102d825 */ /* 0x000fc600078e021c */
[-C--:B------:R-:W-:Y:S02]  /*b930*/  @!P3 LEA.HI.X R81, R19, R29.reuse, R228, 0x1, P6 ;  /* 0x0000001d1351b211 */ /* 0x080fe400030f0ce4 */
[C---:B------:R-:W-:Y:S01]  /*b940*/  @!P2 LEA R82, P6, R18.reuse, R28, 0x1 ;  /* 0x0000001c1252a211 */ /* 0x040fe200078c08ff */
[----:B-----5:R2:W-:Y:S03]  /*b950*/  @!P5 ST.E.128 desc[UR6][R2.64], R12 ;  /* 0x0000000c0200d985 */ /* 0x0205e6000c101d06 */
[----:B------:R-:W-:Y:S01]  /*b960*/  @!P2 LEA.HI.X R83, R18, R29, R227, 0x1, P6 ;  /* 0x0000001d1253a211 */ /* 0x000fe200030f0ce3 */
[----:B------:R2:W-:Y:S04]  /*b970*/  @!P4 ST.E.128 desc[UR6][R30.64], R44 ;  /* 0x0000002c1e00c985 */ /* 0x0005e8000c101d06 */
[----:B------:R2:W-:Y:S04]  /*b980*/  @!P3 ST.E.128 desc[UR6][R80.64], R68 ;  /* 0x000000445000b985 */ /* 0x0005e8000c101d06 */
[----:B------:R2:W-:Y:S02]  /*b990*/  @!P2 ST.E.128 desc[UR6][R82.64], R76 ;  /* 0x0000004c5200a985 */ /* 0x0005e4000c101d06 */
.L_x_30:
[----:B------:R-:W-:Y:S05]  /*b9a0*/  BSYNC B0 ;  /* 0x0000000000007941 */ /* 0x000fea0003800000 */
.L_x_29:
[----:B--2--5:R2:W3:Y:S01]  /*b9b0*/  SHFL.IDX PT, R13, R21, 0x1, 0x181f ;  /* 0x00381f00150d7f89 */ /* 0x0244e200000e0000 */
[----:B------:R-:W-:Y:S03]  /*b9c0*/  BSSY B0, `(.L_x_31) ;  /* 0x0000014000007945 */ /* 0x000fe60003800000 */
[----:B------:R2:W0:Y:S01]  /*b9d0*/  SHFL.IDX PT, R12, R0, 0x1, 0x181f ;  /* 0x00381f00000c7f89 */ /* 0x00042200000e0000 */
[----:B------:R-:W-:Y:S05]  /*b9e0*/  @P1 BRA `(.L_x_32) ;  /* 0x0000000000441947 */ /* 0x000fea0003800000 */
[----:B------:R-:W-:Y:S01]  /*b9f0*/  ULDC UR4, c[0x0][0xac8] ;  /* 0x0002b20000047ab9 */ /* 0x000fe20000000800 */
[----:B------:R-:W-:Y:S01]  /*ba00*/  ULDC.64 UR6, c[0x0][0x208] ;  /* 0x0000820000067ab9 */ /* 0x000fe20000000a00 */
[----:B------:R-:W-:Y:S02]  /*ba10*/  ISETP.GE.AND P3, PT, R22, UR4, PT ;  /* 0x0000000416007c0c */ /* 0x000fe4000bf66270 */
[----:B------:R-:W-:Y:S02]  /*ba20*/  ISETP.GE.AND P2, PT, R19, UR4, PT ;  /* 0x0000000413007c0c */ /* 0x000fe4000bf46270 */
[----:B------:R-:W-:Y:S02]  /*ba30*/  ISETP.GE.AND P1, PT, R18, UR4, PT ;  /* 0x0000000412007c0c */ /* 0x000fe4000bf26270 */
[----:B------:R-:W-:-:S07]  /*ba40*/  ISETP.GE.AND P4, PT, R17, UR4, PT ;  /* 0x0000000411007c0c */ /* 0x000fce000bf86270 */
[CC--:B0-----:R-:W-:Y:S02]  /*ba50*/  @!P3 LEA R14, P6, R22.reuse, R12.reuse, 0x1 ;  /* 0x0000000c160eb211 */ /* 0x0c1fe400078c08ff */
[-C--:B------:R-:W-:Y:S02]  /*ba60*/  @!P2 LEA R28, P5, R19, R12.reuse, 0x1 ;  /* 0x0000000c131ca211 */ /* 0x080fe400078a08ff */
[-C--:B---3--:R-:W-:Y:S02]  /*ba70*/  @!P3 LEA.HI.X R15, R22, R13.reuse, R229, 0x1, P6 ;  /* 0x0000000d160fb211 */ /* 0x088fe400030f0ce5 */
[C---:B------:R-:W-:Y:S01]  /*ba80*/  @!P1 LEA R30, P6, R18.reuse, R12, 0x1 ;  /* 0x0000000c121e9211 */ /* 0x040fe200078c08ff */
[----:B------:R-:W-:Y:S01]  /*ba90*/  @!P4 IMAD.WIDE R2, R17, 0x2, R12 ;  /* 0x000000021102c825 */ /* 0x000fe200078e020c */
[-C--:B-1----:R-:W-:Y:S02]  /*baa0*/  @!P2 LEA.HI.X R29, R19, R13.reuse, R228, 0x1, P5 ;  /* 0x0000000d131da211 */ /* 0x082fe400028f0ce4 */
[----:B------:R-:W-:-:S02]  /*bab0*/  @!P1 LEA.HI.X R31, R18, R13, R227, 0x1, P6 ;  /* 0x0000000d121f9211 */ /* 0x000fc400030f0ce3 */
[----:B------:R0:W-:Y:S04]  /*bac0*/  @!P4 ST.E.128 desc[UR6][R2.64], R24 ;  /* 0x000000180200c985 */ /* 0x0001e8000c101d06 */
[----:B------:R0:W-:Y:S04]  /*bad0*/  @!P3 ST.E.128 desc[UR6][R14.64], R8 ;  /* 0x000000080e00b985 */ /* 0x0001e8000c101d06 */
[----:B------:R0:W-:Y:S04]  /*bae0*/  @!P2 ST.E.128 desc[UR6][R28.64], R56 ;  /* 0x000000381c00a985 */ /* 0x0001e8000c101d06 */
[----:B------:R0:W-:Y:S02]  /*baf0*/  @!P1 ST.E.128 desc[UR6][R30.64], R72 ;  /* 0x000000481e009985 */ /* 0x0001e4000c101d06 */
.L_x_32:
[----:B------:R-:W-:Y:S05]  /*bb00*/  BSYNC B0 ;  /* 0x0000000000007941 */ /* 0x000fea0003800000 */
.L_x_31:
[----:B0-----:R0:W0:Y:S01]  /*bb10*/  SHFL.IDX PT, R9, R21, 0x2, 0x181f ;  /* 0x00581f0015097f89 */ /* 0x00102200000e0000 */
        /* <DEDUP_REMOVED lines=9> */
[-C--:B0-----:R-:W-:Y:S02]  /*bbb0*/  @!P4 LEA R10, P0, R22, R8.reuse, 0x1 ;  /* 0x00000008160ac211 */ /* 0x081fe400078008ff */
[-C--:B------:R-:W-:Y:S02]  /*bbc0*/  @!P5 LEA R12, P1, R19, R8.reuse, 0x1 ;  /* 0x00000008130cd211 */ /* 0x080fe400078208ff */
[----:B------:R-:W-:Y:S02]  /*bbd0*/  @!P6 LEA R14, P2, R18, R8, 0x1 ;  /* 0x00000008120ee211 */ /* 0x000fe400078408ff */
[----:B------:R-:W-:Y:S01]  /*bbe0*/  @!P3 IMAD.WIDE R2, R17, 0x2, R8 ;  /* 0x000000021102b825 */ /* 0x000fe200078e0208 */
[-C--:B------:R-:W-:Y:S02]  /*bbf0*/  @!P4 LEA.HI.X R11, R22, R9.reuse, R229, 0x1, P0 ;  /* 0x00000009160bc211 */ /* 0x080fe400000f0ce5 */
[-C--:B---3--:R-:W-:Y:S02]  /*bc00*/  @!P5 LEA.HI.X R13, R19, R9.reuse, R228, 0x1, P1 ;  /* 0x00000009130dd211 */ /* 0x088fe400008f0ce4 */
[----:B------:R-:W-:Y:S01]  /*bc10*/  @!P6 LEA.HI.X R15, R18, R9, R227, 0x1, P2 ;  /* 0x00000009120fe211 */ /* 0x000fe200010f0ce3 */
[----:B------:R0:W-:Y:S04]  /*bc20*/  @!P3 ST.E.128 desc[UR6][R2.64], R32 ;  /* 0x000000200200b985 */ /* 0x0001e8000c101d06 */
[----:B------:R0:W-:Y:S04]  /*bc30*/  @!P4 ST.E.128 desc[UR6][R10.64], R40 ;  /* 0x000000280a00c985 */ /* 0x0001e8000c101d06 */
[----:B------:R0:W-:Y:S04]  /*bc40*/  @!P5 ST.E.128 desc[UR6][R12.64], R48 ;  /* 0x000000300c00d985 */ /* 0x0001e8000c101d06 */
[----:B------:R0:W-:Y:S02]  /*bc50*/  @!P6 ST.E.128 desc[UR6][R14.64], R64 ;  /* 0x000000400e00e985 */ /* 0x0001e4000c101d06 */
.L_x_34:
[----:B------:R-:W-:Y:S05]  /*bc60*/  BSYNC B0 ;  /* 0x0000000000007941 */ /* 0x000fea0003800000 */
.L_x_33:
[----:B------:R-:W-:Y:S01]  /*bc70*/  R2UR UR4, R214 ;  /* 0x00000000d60472ca */ /* 0x000fe200000e0000 */
[----:B0-----:R-:W-:Y:S01]  /*bc80*/  VIADD R3, R85, 0x60 ;  /* 0x0000006055037836 */ /* 0x001fe20000000000 */
[----:B------:R0:W0:Y:S01]  /*bc90*/  SHFL.IDX PT, R9, R21, 0x3, 0x181f ;  /* 0x00781f0015097f89 */ /* 0x00002200000e0000 */
[----:B------:R-:W-:Y:S03]  /*bca0*/  BSSY B0, `(.L_x_35) ;  /* 0x0000017000007945 */ /* 0x000fe60003800000 */
[----:B------:R-:W-:Y:S01]  /*bcb0*/  ISETP.GE.AND P0, PT, R3, R20, PT ;  /* 0x000000140300720c */ /* 0x000fe20003f06270 */
[----:B------:R0:W0:Y:S06]  /*bcc0*/  SHFL.IDX PT, R8, R0, 0x3, 0x181f ;  /* 0x00781f0000087f89 */ /* 0x00002c00000e0000 */
[----:B------:R-:W-:-:S06]  /*bcd0*/  UIADD3 UR4, UR4, 0x1, URZ ;  /* 0x0000000104047890 */ /* 0x000fcc000fffe03f */
[----:B------:R-:W-:Y:S01]  /*bce0*/  IMAD.U32 R214, RZ, RZ, UR4 ;  /* 0x00000004ffd67e24 */ /* 0x000fe2000f8e00ff */
[----:B------:R-:W-:Y:S06]  /*bcf0*/  @P0 BRA `(.L_x_36) ;  /* 0x0000000000440947 */ /* 0x000fec0003800000 */
        /* <DEDUP_REMOVED lines=17> */
.L_x_36:
[----:B------:R-:W-:Y:S05]  /*be10*/  BSYNC B0 ;  /* 0x0000000000007941 */ /* 0x000fea0003800000 */
.L_x_35:
[----:B0-2-4-:R-:W0:Y:S01]  /*be20*/  LDC R0, c[0x0][0xc34] ;  /* 0x00030d00ff007b82 */ /* 0x015e220000000800 */
[----:B------:R-:W-:-:S13]  /*be30*/  R2UR UR4, R212 ;  /* 0x00000000d40472ca */ /* 0x000fda00000e0000 */
[----:B0-----:R-:W-:-:S13]  /*be40*/  ISETP.LE.AND P0, PT, R0, UR4, PT ;  /* 0x0000000400007c0c */ /* 0x001fda000bf03270 */
[----:B------:R-:W-:Y:S05]  /*be50*/  @!P0 BRA `(.L_x_37) ;  /* 0xffffff4c00e88947 */ /* 0x000fea000383ffff */
[----:B------:R-:W-:Y:S05]  /*be60*/  EXIT ;  /* 0x000000000000794d */ /* 0x000fea0003800000 */
.L_x_7:
[----:B------:R-:W-:-:S08]  /*be70*/  NOP ;  /* 0x0000000000007918 */ /* 0x000fd00000000000 */
[----:B0-----:R-:W0:-:S00]  /*be80*/  USETMAXREG.DEALLOC.CTAPOOL 0x18 ;  /* 0x00000018000079c8 */ /* 0x001e0000080e0500 */
[----:B------:R-:W1:Y:S01]  /*be90*/  S2UR UR5, SR_CTAID.X ;  /* 0x00000000000579c3 */ /* 0x000e620000002500 */
[----:B0-----:R-:W-:Y:S01]  /*bea0*/  IMAD.MOV.U32 R2, RZ, RZ, 0x1 ;  /* 0x00000001ff027424 */ /* 0x001fe200078e00ff */
[----:B------:R-:W-:-:S06]  /*beb0*/  MOV R18, RZ ;  /* 0x000000ff00127202 */ /* 0x000fcc0000000f00 */
[----:B------:R-:W1:Y:S02]  /*bec0*/  LDC R3, c[0x0][0xc34] ;  /* 0x00030d00ff037b82 */ /* 0x000e640000000800 */
[----:B-1----:R-:W-:Y:S01]  /*bed0*/  ISETP.LE.AND P0, PT, R3, UR5, PT ;  /* 0x0000000503007c0c */ /* 0x002fe2000bf03270 */
[----:B------:R-:W-:-:S05]  /*bee0*/  IMAD.MOV.U32 R3, RZ, RZ, 0x1 ;  /* 0x00000001ff037424 */ /* 0x000fca00078e00ff */
[----:B------:R0:W-:Y:S07]  /*bef0*/  STL [R1], R3 ;  /* 0x0000000301007387 */ /* 0x0001ee0000100800 */
[----:B------:R-:W-:Y:S05]  /*bf00*/  @P0 BRA `(.L_x_38) ;  /* 0x0000004800940947 */ /* 0x000fea0003800000 */
[----:B------:R-:W1:Y:S01]  /*bf10*/  S2UR UR4, SR_CgaCtaId ;  /* 0x00000000000479c3 */ /* 0x000e620000008800 */
[C---:B------:R-:W-:Y:S01]  /*bf20*/  IMAD.SHL.U32 R2, R0.reuse, 0x8, RZ ;  /* 0x0000000800027824 */ /* 0x040fe200078e00ff */
[----:B------:R-:W-:Y:S01]  /*bf30*/  LOP3.LUT R5, R0, 0x7f, RZ, 0xc0, !PT ;  /* 0x0000007f00057812 */ /* 0x000fe200078ec0ff */
[----:B------:R-:W-:Y:S01]  /*bf40*/  UMOV UR36, 0x400 ;  /* 0x0000040000247882 */ /* 0x000fe20000000000 */
[----:B------:R-:W-:Y:S01]  /*bf50*/  IMAD.MOV.U32 R18, RZ, RZ, RZ ;  /* 0x000000ffff127224 */ /* 0x000fe200078e00ff */
[----:B------:R-:W-:Y:S01]  /*bf60*/  ULDC.64 UR38, c[0x0][0x198] ;  /* 0x0000660000267ab9 */ /* 0x000fe20000000a00 */
[C---:B0-----:R-:W-:Y:S01]  /*bf70*/  LOP3.LUT R3, R2.reuse, 0x1f8, RZ, 0xc0, !PT ;  /* 0x000001f802037812 */ /* 0x041fe200078ec0ff */
[----:B------:R-:W-:Y:S01]  /*bf80*/  ULDC UR37, c[0x0][0xc] ;  /* 0x0000030000257ab9 */ /* 0x000fe20000000800 */
[----:B------:R-:W-:Y:S02]  /*bf90*/  LOP3.LUT R2, R2, 0x38, RZ, 0xc0, !PT ;  /* 0x0000003802027812 */ /* 0x000fe400078ec0ff */
[----:B------:R-:W-:Y:S01]  /*bfa0*/  LOP3.LUT R4, R3, 0x38, R0, 0x78, !PT ;  /* 0x0000003803047812 */ /* 0x000fe200078e7800 */
[----:B------:R-:W-:Y:S01]  /*bfb0*/  IMAD.SHL.U32 R3, R5, 0x8, RZ ;  /* 0x0000000805037824 */ /* 0x000fe200078e00ff */
[----:B------:R-:W-:-:S04]  /*bfc0*/  SHF.R.U32.HI R5, RZ, 0x3, R5 ;  /* 0x00000003ff057819 */ /* 0x000fc80000011605 */
[----:B------:R-:W-:Y:S01]  /*bfd0*/  LOP3.LUT R4, R4, 0x200, R3, 0xf8, !PT ;  /* 0x0000020004047812 */ /* 0x000fe200078ef803 */
[----:B------:R-:W-:-:S05]  /*bfe0*/  IMAD.SHL.U32 R3, R0, 0x10, RZ ;  /* 0x0000001000037824 */ /* 0x000fca00078e00ff */
[----:B------:R-:W-:Y:S01]  /*bff0*/  LOP3.LUT R0, R5, 0x70, R3, 0xf8, !PT ;  /* 0x0000007005007812 */ /* 0x000fe200078ef803 */
[----:B------:R-:W-:Y:S01]  /*c000*/  IMAD.U32 R3, RZ, RZ, UR5 ;  /* 0x00000005ff037e24 */ /* 0x000fe2000f8e00ff */
[----:B-1----:R-:W-:Y:S01]  /*c010*/  ULEA UR36, UR4, UR36, 0x18 ;  /* 0x0000002404247291 */ /* 0x002fe2000f8ec03f */
[----:B------:R-:W-:-:S05]  /*c020*/  IMAD.MOV.U32 R0, RZ, RZ, 0x1 ;  /* 0x00000001ff007424 */ /* 0x000fca00078e00ff */
[----:B------:R-:W-:-:S05]  /*c030*/  LEA R4, R4, UR36, 0x1 ;  /* 0x0000002404047c11 */ /* 0x000fca000f8e08ff */
[----:B------:R0:W-:Y:S04]  /*c040*/  STL [R1+0x14], R4 ;  /* 0x0000140401007387 */ /* 0x0001e80000100800 */
[----:B------:R1:W-:Y:S04]  /*c050*/  STL [R1+0x28], R3 ;  /* 0x0000280301007387 */ /* 0x0003e80000100800 */
[----:B------:R2:W-:Y:S01]  /*c060*/  STL [R1], R0 ;  /* 0x0000000001007387 */ /* 0x0005e20000100800 */
[----:B0-----:R-:W-:-:S03]  /*c070*/  LOP3.LUT R4, R2, 0x40, RZ, 0xfc, !PT ;  /* 0x0000004002047812 */ /* 0x001fc600078efcff */
[----:B------:R0:W-:Y:S01]  /*c080*/  STL [R1+0x30], RZ ;  /* 0x000030ff01007387 */ /* 0x0001e20000100800 */
[C---:B-1----:R-:W-:Y:S02]  /*c090*/  LOP3.LUT R3, R2.reuse, 0x80, RZ, 0xfc, !PT ;  /* 0x0000008002037812 */ /* 0x042fe400078efcff */
[----:B--2---:R-:W-:-:S07]  /*c0a0*/  LOP3.LUT R0, R2, 0xc0, RZ, 0xfc, !PT ;  /* 0x000000c002007812 */ /* 0x004fce00078efcff */
.L_x_125:
[----:B------:R-:W2:Y:S01]  /*c0b0*/  LDL R2, [R1+0x28] ;  /* 0x0000280001027983 */ /* 0x000ea20000100800 */
[----:B-1----:R-:W1:Y:S01]  /*c0c0*/  LDC R0, c[0x0][0xc38] ;  /* 0x00030e00ff007b82 */ /* 0x002e620000000800 */
[----:B------:R-:W-:Y:S05]  /*c0d0*/  YIELD ;  /* 0x0000000000007946 */ /* 0x000fea0003800000 */
[----:B------:R-:W-:Y:S02]  /*c0e0*/  ULDC.64 UR4, c[0x0][0x418] ;  /* 0x0001060000047ab9 */ /* 0x000fe40000000a00 */
[----:B------:R-:W3:Y:S01]  /*c0f0*/  LDC R16, c[0x0][0xc44] ;  /* 0x00031100ff107b82 */ /* 0x000ee20000000800 */
[----:B------:R-:W-:-:S03]  /*c100*/  UISETP.NE.U32.AND UP0, UPT, UR4, URZ, UPT ;  /* 0x0000003f0400728c */ /* 0x000fc6000bf05070 */
[----:B------:R-:W-:Y:S01]  /*c110*/  ULDC UR4, c[0x0][0x424] ;  /* 0x0001090000047ab9 */ /* 0x000fe20000000800 */
[----:B------:R-:W-:-:S04]  /*c120*/  UISETP.NE.AND.EX UP0, UPT, UR5, URZ, UPT, UP0 ;  /* 0x0000003f0500728c */ /* 0x000fc8000bf05300 */
[----:B------:R-:W-:Y:S01]  /*c130*/  USEL UR4, UR4, 0x1, UP0 ;  /* 0x0000000104047887 */ /* 0x000fe20008000000 */
[----:B-1----:R-:W-:-:S13]  /*c140*/  ISETP.NE.AND P0, PT, R0, 0x1, PT ;  /* 0x000000010000780c */ /* 0x002fda0003f05270 */
[----:B------:R-:W2:Y:S08]  /*c150*/  @P0 LDC R0, c[0x0][0xc3c] ;  /* 0x00030f00ff000b82 */ /* 0x000eb00000000800 */
[----:B------:R-:W1:Y:S01]  /*c160*/  @P0 LDC R3, c[0x0][0xc40] ;  /* 0x00031000ff030b82 */ /* 0x000e620000000800 */
[----:B--2---:R-:W-:-:S04]  /*c170*/  @P0 IMAD.HI.U32 R0, R2, R0, RZ ;  /* 0x0000000002000227 */ /* 0x004fc800078e00ff */
[----:B------:R-:W-:Y:S01]  /*c180*/  IMAD.MOV.U32 R4, RZ, RZ, R2 ;  /* 0x000000ffff047224 */ /* 0x000fe200078e0002 */
[----:B-1----:R-:W-:Y:S02]  /*c190*/  @P0 SHF.R.U32.HI R4, RZ, R3, R0 ;  /* 0x00000003ff040219 */ /* 0x002fe40000011600 */
[----:B---3--:R-:W-:Y:S01]  /*c1a0*/  ISETP.NE.AND P0, PT, R16, 0x1, PT ;  /* 0x000000011000780c */ /* 0x008fe20003f05270 */
[----:B------:R-:W1:Y:S02]  /*c1b0*/  LDC R0, c[0x0][0x2f0] ;  /* 0x0000bc00ff007b82 */ /* 0x000e640000000800 */
[----:B------:R-:W-:Y:S01]  /*c1c0*/  IMAD.MOV.U32 R19, RZ, RZ, R4 ;  /* 0x000000ffff137224 */ /* 0x000fe200078e0004 */
[----:B------:R-:W-:Y:S09]  /*c1d0*/  STL [R1+0x20], R4 ;  /* 0x0000200401007387 */ /* 0x000ff20000100800 */
[----:B------:R-:W2:Y:S02]  /*c1e0*/  @P0 LDC.64 R2, c[0x0][0xc48] ;  /* 0x00031200ff020b82 */ /* 0x000ea40000000a00 */
[----:B--2---:R-:W-:-:S05]  /*c1f0*/  @P0 IMAD.HI.U32 R2, R4, R2, RZ ;  /* 0x0000000204020227 */ /* 0x004fca00078e00ff */
[----:B------:R-:W-:Y:S01]  /*c200*/  @P0 SHF.R.U32.HI R19, RZ, R3, R2 ;  /* 0x00000003ff130219 */ /* 0x000fe20000011602 */
[----:B-1----:R-:W-:Y:S01]  /*c210*/  IMAD R2, R0, UR4, RZ ;  /* 0x0000000400027c24 */ /* 0x002fe2000f8e02ff */
[----:B------:R-:W-:-:S03]  /*c220*/  UIADD3 UR4, UR36, 0x24400, URZ ;  /* 0x0002440024047890 */ /* 0x000fc6000fffe03f */
[----:B------:R-:W-:Y:S01]  /*c230*/  VIADD R0, R2, 0x4f ;  /* 0x0000004f02007836 */ /* 0x000fe20000000000 */
[----:B------:R-:W-:Y:S01]  /*c240*/  STL [R1+0x18], R19 ;  /* 0x0000181301007387 */ /* 0x000fe20000100800 */
[----:B------:R-:W-:Y:S01]  /*c250*/  ULOP3.LUT UP0, URZ, UR4, 0x3ff, URZ, 0xc0, !UPT ;  /* 0x000003ff043f7892 */ /* 0x000fe2000f80c03f */
[----:B------:R-:W-:Y:S02]  /*c260*/  IMAD.MOV R3, RZ, RZ, -R19 ;  /* 0x000000ffff037224 */ /* 0x000fe400078e0a13 */
[----:B------:R-:W-:Y:S01]  /*c270*/  IMAD.HI R0, R0, 0x66666667, RZ ;  /* 0x6666666700007827 */ /* 0x000fe200078e02ff */
[----:B------:R1:W-:Y:S02]  /*c280*/  STL [R1+0x2c], R2 ;  /* 0x00002c0201007387 */ /* 0x0003e40000100800 */
[----:B------:R-:W-:Y:S01]  /*c290*/  PLOP3.LUT P0, PT, PT, PT, UP0, 0x80, 0x0 ;  /* 0x000000000000781c */ /* 0x000fe20003f0f008 */
[----:B------:R-:W-:Y:S01]  /*c2a0*/  IMAD R16, R16, R3, R4 ;  /* 0x0000000310107224 */ /* 0x000fe200078e0204 */
[----:B-1----:R-:W-:-:S04]  /*c2b0*/  SHF.R.U32.HI R2, RZ, 0x1f, R0 ;  /* 0x0000001fff027819 */ /* 0x002fc80000011600 */
[----:B------:R-:W-:-:S05]  /*c2c0*/  LEA.HI.SX32 R0, R0, R2, 0x1b ;  /* 0x0000000200007211 */ /* 0x000fca00078fdaff */
[----:B------:R1:W-:Y:S02]  /*c2d0*/  STL [R1+0x24], R0 ;  /* 0x0000240001007387 */ /* 0x0003e40000100800 */
[----:B------:R-:W-:Y:S05]  /*c2e0*/  @!P0 BRA `(.L_x_39) ;  /* 0x0000000000408947 */ /* 0x000fea0003800000 */
[----:B------:R-:W-:Y:S01]  /*c2f0*/  MOV R2, 0x0 ;  /* 0x0000000000027802 */ /* 0x000fe20000000f00 */
[----:B------:R-:W-:Y:S01]  /*c300*/  ULDC.64 UR6, c[0x4][0x1b8] ;  /* 0x01006e0000067ab9 */ /* 0x000fe20000000a00 */
[----:B------:R-:W-:Y:S01]  /*c310*/  ULDC.64 UR8, c[0x4][0x1c0] ;  /* 0x0100700000087ab9 */ /* 0x000fe20000000a00 */
[----:B------:R-:W-:Y:S01]  /*c320*/  ULDC.64 UR4, c[0x4][0x118] ;  /* 0x0100460000047ab9 */ /* 0x000fe20000000a00 */
[----:B------:R-:W-:Y:S02]  /*c330*/  IMAD.U32 R4, RZ, RZ, UR6 ;  /* 0x00000006ff047e24 */ /* 0x000fe4000f8e00ff */
[----:B------:R-:W2:Y:S01]  /*c340*/  LDC.64 R2, c[0x4][R2] ;  /* 0x0100000002027b82 */ /* 0x000ea20000000a00 */
[----:B------:R-:W-:Y:S02]  /*c350*/  IMAD.U32 R5, RZ, RZ, UR7 ;  /* 0x00000007ff057e24 */ /* 0x000fe4000f8e00ff */
[----:B------:R-:W-:Y:S02]  /*c360*/  IMAD.U32 R6, RZ, RZ, UR8 ;  /* 0x00000008ff067e24 */ /* 0x000fe4000f8e00ff */
[----:B------:R-:W-:-:S02]  /*c370*/  IMAD.U32 R7, RZ, RZ, UR9 ;  /* 0x00000009ff077e24 */ /* 0x000fc4000f8e00ff */
[----:B------:R-:W-:Y:S02]  /*c380*/  IMAD.U32 R10, RZ, RZ, UR4 ;  /* 0x00000004ff0a7e24 */ /* 0x000fe4000f8e00ff */
[----:B------:R-:W-:Y:S02]  /*c390*/  IMAD.U32 R11, RZ, RZ, UR5 ;  /* 0x00000005ff0b7e24 */ /* 0x000fe4000f8e00ff */
[----:B------:R-:W-:Y:S02]  /*c3a0*/  IMAD.MOV.U32 R8, RZ, RZ, 0x70 ;  /* 0x00000070ff087424 */ /* 0x000fe400078e00ff */
[----:B------:R-:W-:Y:S02]  /*c3b0*/  IMAD.MOV.U32 R12, RZ, RZ, 0x1 ;  /* 0x00000001ff0c7424 */ /* 0x000fe400078e00ff */
[----:B------:R-:W-:-:S07]  /*c3c0*/  IMAD.MOV.U32 R13, RZ, RZ, RZ ;  /* 0x000000ffff0d7224 */ /* 0x000fce00078e00ff */
[----:B------:R-:W-:-:S07]  /*c3d0*/  LEPC R20, `(.L_x_39) ;  /* 0x000000001014794e */ /* 0x000fce0000000000 */
[----:B012---:R-:W-:Y:S05]  /*c3e0*/  CALL.ABS.NOINC R2 ;  /* 0x0000000002007343 */ /* 0x007fea0003c00000 */
.L_x_39:
[----:B------:R-:W-:-:S04]  /*c3f0*/  UIADD3 UR4, UR36, 0x400, URZ ;  /* 0x0000040024047890 */ /* 0x000fc8000fffe03f */
[----:B------:R-:W-:-:S06]  /*c400*/  ULOP3.LUT UP0, URZ, UR4, 0x3ff, URZ, 0xc0, !UPT ;  /* 0x000003ff043f7892 */ /* 0x000fcc000f80c03f */
[----:B------:R-:W-:-:S13]  /*c410*/  PLOP3.LUT P0, PT, PT, PT, UP0, 0x80, 0x0 ;  /* 0x000000000000781c */ /* 0x000fda0003f0f008 */
[----:B------:R-:W-:Y:S05]  /*c420*/  @!P0 BRA `(.L_x_40) ;  /* 0x00000000007c8947 */ /* 0x000fea0003800000 */
[----:B------:R-:W-:Y:S01]  /*c430*/  MOV R17, 0x0 ;  /* 0x0000000000117802 */ /* 0x000fe20000000f00 */
[----:B------:R-:W-:Y:S01]  /*c440*/  ULDC.64 UR6, c[0x4][0x1b8] ;  /* 0x01006e0000067ab9 */ /* 0x000fe20000000a00 */
[----:B------:R-:W-:Y:S01]  /*c450*/  ULDC.64 UR8, c[0x4][0x1c0] ;  /* 0x0100700000087ab9 */ /* 0x000fe20000000a00 */
[----:B------:R-:W-:Y:S01]  /*c460*/  ULDC.64 UR4, c[0x4][0x120] ;  /* 0x0100480000047ab9 */ /* 0x000fe20000000a00 */
[----:B------:R2:W3:Y:S01]  /*c470*/  LDC.64 R2, c[0x4][R17] ;  /* 0x0100000011027b82 */ /* 0x0004e20000000a00 */
[----:B------:R-:W-:Y:S01]  /*c480*/  IMAD.U32 R4, RZ, RZ, UR6 ;  /* 0x00000006ff047e24 */ /* 0x000fe2000f8e00ff */
[----:B------:R-:W-:Y:S01]  /*c490*/  MOV R8, 0x70 ;  /* 0x0000007000087802 */ /* 0x000fe20000000f00 */
[----:B------:R-:W-:Y:S02]  /*c4a0*/  IMAD.U32 R5, RZ, RZ, UR7 ;  /* 0x00000007ff057e24 */ /* 0x000fe4000f8e00ff */
[----:B------:R-:W-:Y:S02]  /*c4b0*/  IMAD.U32 R6, RZ, RZ, UR8 ;  /* 0x00000008ff067e24 */ /* 0x000fe4000f8e00ff */
[----:B------:R-:W-:-:S02]  /*c4c0*/  IMAD.U32 R7, RZ, RZ, UR9 ;  /* 0x00000009ff077e24 */ /* 0x000fc4000f8e00ff */
[----:B------:R-:W-:Y:S02]  /*c4d0*/  IMAD.U32 R10, RZ, RZ, UR4 ;  /* 0x00000004ff0a7e24 */ /* 0x000fe4000f8e00ff */
[----:B------:R-:W-:Y:S02]  /*c4e0*/  IMAD.U32 R11, RZ, RZ, UR5 ;  /* 0x00000005ff0b7e24 */ /* 0x000fe4000f8e00ff */
[----:B------:R-:W-:Y:S02]  /*c4f0*/  IMAD.MOV.U32 R12, RZ, RZ, 0x1 ;  /* 0x00000001ff0c7424 */ /* 0x000fe400078e00ff */
[----:B--2---:R-:W-:-:S07]  /*c500*/  IMAD.MOV.U32 R13, RZ, RZ, RZ ;  /* 0x000000ffff0d7224 */ /* 0x004fce00078e00ff */
[----:B------:R-:W-:-:S07]  /*c510*/  LEPC R20, `(.L_x_41) ;  /* 0x000000001014794e */ /* 0x000fce0000000000 */
[----:B01-3--:R-:W-:Y:S05]  /*c520*/  CALL.ABS.NOINC R2 ;  /* 0x0000000002007343 */ /* 0x00bfea0003c00000 */
.L_x_41:
[----:B------:R0:W1:Y:S01]  /*c530*/  LDC.64 R2, c[0x4][R17] ;  /* 0x0100000011027b82 */ /* 0x0000620000000a00 */
[----:B------:R-:W-:Y:S01]  /*c540*/  ULDC.64 UR6, c[0x4][0x1b8] ;  /* 0x01006e0000067ab9 */ /* 0x000fe20000000a00 */
[----:B------:R-:W-:Y:S01]  /*c550*/  ULDC.64 UR8, c[0x4][0x1c0] ;  /* 0x0100700000087ab9 */ /* 0x000fe20000000a00 */
[----:B------:R-:W-:Y:S01]  /*c560*/  ULDC.64 UR4, c[0x4][0x128] ;  /* 0x01004a0000047ab9 */ /* 0x000fe20000000a00 */
[----:B------:R-:W-:Y:S02]  /*c570*/  IMAD.U32 R4, RZ, RZ, UR6 ;  /* 0x00000006ff047e24 */ /* 0x000fe4000f8e00ff */
[----:B------:R-:W-:Y:S02]  /*c580*/  IMAD.U32 R5, RZ, RZ, UR7 ;  /* 0x00000007ff057e24 */ /* 0x000fe4000f8e00ff */
[----:B------:R-:W-:Y:S02]  /*c590*/  IMAD.U32 R6, RZ, RZ, UR8 ;  /* 0x00000008ff067e24 */ /* 0x000fe4000f8e00ff */
[----:B------:R-:W-:-:S02]  /*c5a0*/  IMAD.U32 R7, RZ, RZ, UR9 ;  /* 0x00000009ff077e24 */ /* 0x000fc4000f8e00ff */
[----:B------:R-:W-:Y:S02]  /*c5b0*/  IMAD.U32 R10, RZ, RZ, UR4 ;  /* 0x00000004ff0a7e24 */ /* 0x000fe4000f8e00ff */
[----:B------:R-:W-:Y:S02]  /*c5c0*/  IMAD.U32 R11, RZ, RZ, UR5 ;  /* 0x00000005ff0b7e24 */ /* 0x000fe4000f8e00ff */
[----:B------:R-:W-:Y:S02]  /*c5d0*/  IMAD.MOV.U32 R8, RZ, RZ, 0x70 ;  /* 0x00000070ff087424 */ /* 0x000fe400078e00ff */
[----:B------:R-:W-:Y:S02]  /*c5e0*/  IMAD.MOV.U32 R12, RZ, RZ, 0x1 ;  /* 0x00000001ff0c7424 */ /* 0x000fe400078e00ff */
[----:B0-----:R-:W-:-:S07]  /*c5f0*/  IMAD.MOV.U32 R13, RZ, RZ, RZ ;  /* 0x000000ffff0d7224 */ /* 0x001fce00078e00ff */
[----:B------:R-:W-:-:S07]  /*c600*/  LEPC R20, `(.L_x_40) ;  /* 0x000000001014794e */ /* 0x000fce0000000000 */
[----:B-1----:R-:W-:Y:S05]  /*c610*/  CALL.ABS.NOINC R2 ;  /* 0x0000000002007343 */ /* 0x002fea0003c00000 */
.L_x_40:
[----:B------:R-:W-:Y:S01]  /*c620*/  ULDC.64 UR4, c[0x0][0x9f8] ;  /* 0x00027e0000047ab9 */ /* 0x000fe20000000a00 */
[----:B------:R-:W2:Y:S01]  /*c630*/  LDL R17, [R1+0x24] ;  /* 0x0000240001117983 */ /* 0x000ea20000100800 */
[----:B------:R-:W-:Y:S01]  /*c640*/  ISETP.NE.U32.AND P0, PT, RZ, UR4, PT ;  /* 0x00000004ff007c0c */ /* 0x000fe2000bf05070 */
[----:B------:R-:W-:-:S03]  /*c650*/  ULDC.64 UR6, c[0x0][0x208] ;  /* 0x0000820000067ab9 */ /* 0x000fc60000000a00 */
[----:B------:R-:W-:-:S13]  /*c660*/  ISETP.NE.AND.EX P0, PT, RZ, UR5, PT, P0 ;  /* 0x00000005ff007c0c */ /* 0x000fda000bf05300 */
[----:B------:R-:W3:Y:S02]  /*c670*/  @P0 LDC.64 R2, c[0x0][0x9f8] ;  /* 0x00027e00ff020b82 */ /* 0x000ee40000000a00 */
[----:B---3--:R-:W-:-:S05]  /*c680*/  @P0 IMAD.WIDE R2, R19, 0x4, R2 ;  /* 0x0000000413020825 */ /* 0x008fca00078e0202 */
[----:B------:R3:W4:Y:S01]  /*c690*/  @P0 LDG.E R19, desc[UR6][R2.64] ;  /* 0x0000000602130981 */ /* 0x000722000c1e1900 */
[----:B------:R-:W-:Y:S01]  /*c6a0*/  UMOV UR4, 0xffffffff ;  /* 0xffffffff00047882 */ /* 0x000fe20000000000 */
[----:B---3--:R-:W3:Y:S02]  /*c6b0*/  LDC.64 R2, c[0x0][0x418] ;  /* 0x00010600ff027b82 */ /* 0x008ee40000000a00 */
[----:B---3--:R-:W-:-:S04]  /*c6c0*/  ISETP.NE.U32.AND P0, PT, R2, RZ, PT ;  /* 0x000000ff0200720c */ /* 0x008fc80003f05070 */
[----:B------:R-:W-:-:S04]  /*c6d0*/  ISETP.NE.AND.EX P1, PT, R3, RZ, PT, P0 ;  /* 0x000000ff0300720c */ /* 0x000fc80003f25300 */
[----:B-1----:R-:W-:Y:S01]  /*c6e0*/  P2R R0, PR, RZ, 0x2 ;  /* 0x00000002ff007803 */ /* 0x002fe20000000000 */
[----:B--2---:R-:W-:-:S05]  /*c6f0*/  VIADD R8, R17, 0xffffffff ;  /* 0xffffffff11087836 */ /* 0x004fca0000000000 */
[----:B------:R1:W-:Y:S04]  /*c700*/  STL [R1+0x1c], R8 ;  /* 0x00001c0801007387 */ /* 0x0003e80000100800 */
[----:B------:R1:W-:Y:S01]  /*c710*/  STL [R1+0x10], R0 ;  /* 0x0000100001007387 */ /* 0x0003e20000100800 */
[----:B----4-:R-:W-:Y:S02]  /*c720*/  SHF.R.S32.HI R7, RZ, 0x1f, R19 ;  /* 0x0000001fff077819 */ /* 0x010fe40000011413 */
[----:B------:R-:W-:-:S03]  /*c730*/  SEL R17, R19, RZ, !P1 ;  /* 0x000000ff13117207 */ /* 0x000fc60004800000 */
[----:B------:R1:W-:Y:S01]  /*c740*/  STL [R1+0x8], R7 ;  /* 0x0000080701007387 */ /* 0x0003e20000100800 */
[----:B------:R-:W-:Y:S05]  /*c750*/  BRA.DIV UR4, `(.L_x_42) ;  /* 0x0000004604d87947 */ /* 0x000fea000b800000 */
[----:B-1----:R-:W1:Y:S02]  /*c760*/  S2R R0, SR_TID.X ;  /* 0x0000000000007919 */ /* 0x002e640000002100 */
[----:B-1----:R-:W-:-:S04]  /*c770*/  SHF.R.U32.HI R0, RZ, 0x5, R0 ;  /* 0x00000005ff007819 */ /* 0x002fc80000011600 */
[----:B------:R-:W-:-:S05]  /*c780*/  LOP3.LUT R0, R0, 0x3, RZ, 0xc0, !PT ;  /* 0x0000000300007812 */ /* 0x000fca00078ec0ff */
[----:B------:R1:W2:Y:S02]  /*c790*/  SHFL.IDX PT, R14, R0, RZ, 0x1f ;  /* 0x00001fff000e7589 */ /* 0x0002a400000e0000 */
.L_x_141:
[----:B------:R-:W-:Y:S02]  /*c7a0*/  PLOP3.LUT P2, PT, PT, PT, PT, 0x8, 0x0 ;  /* 0x000000000000781c */ /* 0x000fe40003f4e170 */
[----:B--2---:R-:W-:Y:S02]  /*c7b0*/  ISETP.NE.AND P0, PT, R14, RZ, PT ;  /* 0x000000ff0e00720c */ /* 0x004fe40003f05270 */
[----:B-1----:R-:W-:-:S05]  /*c7c0*/  P2R R0, PR, RZ, 0x4 ;  /* 0x00000004ff007803 */ /* 0x002fca0000000000 */
[----:B------:R1:W-:Y:S06]  /*c7d0*/  STL [R1+0xc], R0 ;  /* 0x00000c0001007387 */ /* 0x0003ec0000100800 */
[----:B------:R-:W-:Y:S05]  /*c7e0*/  @P0 BRA `(.L_x_43) ;  /* 0x0000000400380947 */ /* 0x000fea0003800000 */
[----:B------:R-:W-:-:S03]  /*c7f0*/  UMOV UR4, 0xffffffff ;  /* 0xffffffff00047882 */ /* 0x000fc60000000000 */
[----:B------:R-:W-:Y:S05]  /*c800*/  BRA.DIV UR4, `(.L_x_44) ;  /* 0x0000004604e07947 */ /* 0x000fea000b800000 */
[----:B------:R-:W-:-:S13]  /*c810*/  ELECT P6, URZ, PT ;  /* 0x00000000003f782f */ /* 0x000fda00038c0000 */
.L_x_144:
[----:B------:R-:W-:Y:S05]  /*c820*/  @!P6 BRA `(.L_x_43) ;  /* 0x000000040028e947 */ /* 0x000fea0003800000 */
[----:B------:R2:W-:Y:S01]  /*c830*/  STL [R1+0x4], R8 ;  /* 0x0000040801007387 */ /* 0x0005e20000100800 */
[----:B------:R-:W-:Y:S01]  /*c840*/  IMAD.MOV.U32 R17, RZ, RZ, R19 ;  /* 0x000000ffff117224 */ /* 0x000fe200078e0013 */
[----:B------:R-:W-:Y:S06]  /*c850*/  @!P1 BRA `(.L_x_45) ;  /* 0x0000000000509947 */ /* 0x000fec0003800000 */
[----:B------:R-:W3:Y:S01]  /*c860*/  LDC R6, c[0x0][0x43c] ;  /* 0x00010f00ff067b82 */ /* 0x000ee20000000800 */
[----:B-1----:R-:W-:Y:S01]  /*c870*/  IMAD.MOV.U32 R0, RZ, RZ, R8 ;  /* 0x000000ffff007224 */ /* 0x002fe200078e0008 */
[----:B------:R-:W-:Y:S01]  /*c880*/  ULDC.64 UR4, c[0x0][0x428] ;  /* 0x00010a0000047ab9 */ /* 0x000fe20000000a00 */
[----:B------:R-:W-:Y:S01]  /*c890*/  ULDC.64 UR6, c[0x0][0x208] ;  /* 0x0000820000067ab9 */ /* 0x000fe20000000a00 */
[----:B---3--:R-:W-:-:S13]  /*c8a0*/  ISETP.NE.AND P0, PT, R6, 0x1, PT ;  /* 0x000000010600780c */ /* 0x008fda0003f05270 */
[----:B------:R-:W1:Y:S02]  /*c8b0*/  @P0 LDC.64 R4, c[0x0][0x440] ;  /* 0x00011000ff040b82 */ /* 0x000e640000000a00 */
[----:B-1----:R-:W-:-:S05]  /*c8c0*/  @P0 IMAD.HI.U32 R4, R8, R4, RZ ;  /* 0x0000000408040227 */ /* 0x002fca00078e00ff */
[----:B------:R-:W-:-:S04]  /*c8d0*/  @P0 SHF.R.U32.HI R0, RZ, R5, R4 ;  /* 0x00000005ff000219 */ /* 0x000fc80000011604 */
[--C-:B------:R-:W-:Y:S01]  /*c8e0*/  SHF.R.S32.HI R5, RZ, 0x1f, R0.reuse ;  /* 0x0000001fff057819 */ /* 0x100fe20000011400 */
[----:B------:R-:W-:-:S04]  /*c8f0*/  IMAD.MOV R4, RZ, RZ, -R0 ;  /* 0x000000ffff047224 */ /* 0x000fc800078e0a00 */
[----:B------:R-:W-:Y:S02]  /*c900*/  IMAD R6, R6, R4, R8 ;  /* 0x0000000406067224 */ /* 0x000fe400078e0208 */
[----:B------:R-:W-:-:S03]  /*c910*/  IMAD.MOV.U32 R4, RZ, RZ, R0 ;  /* 0x000000ffff047224 */ /* 0x000fc600078e0000 */
[----:B------:R1:W-:Y:S01]  /*c920*/  STL [R1+0x4], R6 ;  /* 0x0000040601007387 */ /* 0x0003e20000100800 */
[----:B------:R-:W-:-:S03]  /*c930*/  IMAD.WIDE.U32 R4, R19, UR4, R4 ;  /* 0x0000000413047c25 */ /* 0x000fc6000f8e0004 */
[----:B------:R-:W-:Y:S01]  /*c940*/  LEA R2, P0, R4, R2, 0x2 ;  /* 0x0000000204027211 */ /* 0x000fe200078010ff */
[----:B-1----:R-:W-:-:S04]  /*c950*/  IMAD R6, R7, UR4, RZ ;  /* 0x0000000407067c24 */ /* 0x002fc8000f8e02ff */
[----:B------:R-:W-:-:S04]  /*c960*/  IMAD R0, R19, UR5, R6 ;  /* 0x0000000513007c24 */ /* 0x000fc8000f8e0206 */
[----:B------:R-:W-:-:S05]  /*c970*/  IMAD.IADD R0, R5, 0x1, R0 ;  /* 0x0000000105007824 */ /* 0x000fca00078e0200 */
[----:B------:R-:W-:-:S05]  /*c980*/  LEA.HI.X R3, R4, R3, R0, 0x2, P0 ;  /* 0x0000000304037211 */ /* 0x000fca00000f1400 */
[----:B------:R3:W5:Y:S02]  /*c990*/  LDG.E R17, desc[UR6][R2.64] ;  /* 0x0000000602117981 */ /* 0x000764000c1e1900 */
.L_x_45:
[----:B---3--:R-:W3:Y:S01]  /*c9a0*/  LDL R2, [R1] ;  /* 0x0000000001027983 */ /* 0x008ee20000100800 */
[----:B-1----:R-:W-:Y:S02]  /*c9b0*/  LEA R0, R18, UR36, 0x3 ;  /* 0x0000002412007c11 */ /* 0x002fe4000f8e18ff */
[----:B---3--:R-:W-:-:S04]  /*c9c0*/  SHF.L.U32 R2, R2, 0x1f, RZ ;  /* 0x0000001f02027819 */ /* 0x008fc800000006ff */
[----:B------:R-:W1:Y:S02]  /*c9d0*/  SYNCS.PHASECHK.TRANS64.TRYWAIT P0, [R0+URZ+0x38840], R2 ;  /* 0x03884002000075a7 */ /* 0x000e64000800017f */
[----:B-1----:R-:W-:Y:S05]  /*c9e0*/  @!P0 BRA `(.L_x_46) ;  /* 0x0000004400888947 */ /* 0x002fea0003800000 */
.L_x_145:
[----:B------:R-:W3:Y:S02]  /*c9f0*/  S2R R3, SR_TID.X ;  /* 0x0000000000037919 */ /* 0x000ee40000002100 */
[----:B---3--:R-:W-:-:S04]  /*ca00*/  LOP3.LUT R3, R3, 0x7f, RZ, 0xc0, !PT ;  /* 0x0000007f03037812 */ /* 0x008fc800078ec0ff */
[----:B------:R-:W-:-:S13]  /*ca10*/  ISETP.NE.AND P0, PT, R3, RZ, PT ;  /* 0x000000ff0300720c */ /* 0x000fda0003f05270 */
[----:B------:R-:W-:Y:S05]  /*ca20*/  @P0 BRA `(.L_x_47) ;  /* 0x00000000001c0947 */ /* 0x000fea0003800000 */
[----:B------:R-:W3:Y:S01]  /*ca30*/  S2R R3, SR_TID.X ;  /* 0x0000000000037919 */ /* 0x000ee20000002100 */
[----:B-1----:R-:W-:-:S04]  /*ca40*/  IMAD.MOV.U32 R2, RZ, RZ, 0xa000 ;  /* 0x0000a000ff027424 */ /* 0x002fc800078e00ff */
[----:B------:R4:W-:Y:S01]  /*ca50*/  SYNCS.ARRIVE.TRANS64 RZ, [R0+URZ+0x38830], R2 ;  /* 0x0388300200ff79a7 */ /* 0x0009e2000800003f */
[----:B---3--:R-:W-:-:S04]  /*ca60*/  LOP3.LUT R3, R3, 0x1f, RZ, 0xc0, !PT ;  /* 0x0000001f03037812 */ /* 0x008fc800078ec0ff */
[----:B------:R-:W-:-:S13]  /*ca70*/  ISETP.NE.AND P0, PT, R3, RZ, PT ;  /* 0x000000ff0300720c */ /* 0x000fda0003f05270 */
[----:B----4-:R-:W-:Y:S05]  /*ca80*/  @!P0 BRA `(.L_x_47) ;  /* 0x0000000000048947 */ /* 0x010fea0003800000 */
[----:B------:R-:W-:Y:S01]  /*ca90*/  BPT.TRAP 0x1 ;  /* 0x000000040000795c */ /* 0x000fe20000300000 */
.L_x_47:
[----:B-1----:R-:W3:Y:S01]  /*caa0*/  LDL R2, [R1+0x4] ;  /* 0x0000040001027983 */ /* 0x002ee20000100800 */
[----:B------:R-:W-:Y:S01]  /*cab0*/  R2UR UR14, R18 ;  /* 0x00000000120e72ca */ /* 0x000fe200000e0000 */
[----:B------:R-:W-:Y:S01]  /*cac0*/  UIADD3 UR4, UP0, UR38, 0x370, URZ ;  /* 0x0000037026047890 */ /* 0x000fe2000ff1e03f */
[----:B------:R-:W-:Y:S01]  /*cad0*/  R2UR UR9, R0 ;  /* 0x00000000000972ca */ /* 0x000fe200000e0000 */
[----:B------:R-:W-:Y:S01]  /*cae0*/  UMOV UR10, URZ ;  /* 0x0000003f000a7c82 */ /* 0x000fe20008000000 */
[----:B------:R-:W-:Y:S01]  /*caf0*/  R2UR UR12, R16 ;  /* 0x00000000100c72ca */ /* 0x000fe200000e0000 */
[----:B------:R-:W-:Y:S01]  /*cb00*/  UIADD3.X UR5, URZ, UR39, URZ, UP0, !UPT ;  /* 0x000000273f057290 */ /* 0x000fe200087fe43f */
[----:B-----5:R-:W-:Y:S01]  /*cb10*/  R2UR UR13, R17 ;  /* 0x00000000110d72ca */ /* 0x020fe200000e0000 */
[----:B------:R-:W-:Y:S01]  /*cb20*/  UMOV UR6, 0x0 ;  /* 0x0000000000067882 */ /* 0x000fe20000000000 */
[----:B------:R-:W-:Y:S01]  /*cb30*/  UMOV UR7, 0x14f00000 ;  /* 0x14f0000000077882 */ /* 0x000fe20000000000 */
[----:B------:R-:W-:Y:S01]  /*cb40*/  UMOV UR16, 0x40 ;  /* 0x0000004000107882 */ /* 0x000fe20000000000 */
[----:B------:R-:W-:-:S03]  /*cb50*/  PLOP3.LUT P0, PT, PT, PT, PT, 0x80, 0x0 ;  /* 0x000000000000781c */ /* 0x000fc60003f0f070 */
[----:B------:R-:W-:Y:S01]  /*cb60*/  UIMAD UR14, UR14, 0xa000, UR36 ;  /* 0x0000a0000e0e78a4 */ /* 0x000fe2000f8e0224 */
[----:B------:R-:W-:Y:S01]  /*cb70*/  P2R R0, PR, RZ, 0x1 ;  /* 0x00000001ff007803 */ /* 0x000fe20000000000 */
[----:B------:R-:W-:Y:S02]  /*cb80*/  UIADD3 UR9, UR9, 0x38830, URZ ;  /* 0x0003883009097890 */ /* 0x000fe4000fffe03f */
[----:B------:R-:W-:Y:S02]  /*cb90*/  UIADD3 UR8, UR14, 0x24400, URZ ;  /* 0x000244000e087890 */ /* 0x000fe4000fffe03f */
[----:B------:R-:W-:Y:S01]  /*cba0*/  UIADD3 UR15, UR14, 0x26c00, URZ ;  /* 0x00026c000e0f7890 */ /* 0x000fe2000fffe03f */
[----:B------:R4:W-:Y:S01]  /*cbb0*/  STL [R1+0xc], R0 ;  /* 0x00000c0001007387 */ /* 0x0009e20000100800 */
[----:B------:R-:W-:Y:S02]  /*cbc0*/  UIADD3 UR17, UR14, 0x29400, URZ ;  /* 0x000294000e117890 */ /* 0x000fe4000fffe03f */
[----:B------:R-:W-:-:S03]  /*cbd0*/  UIADD3 UR18, UR14, 0x2bc00, URZ ;  /* 0x0002bc000e127890 */ /* 0x000fc6000fffe03f */
[----:B------:R-:W-:Y:S01]  /*cbe0*/  UMOV UR14, 0x80 ;  /* 0x00000080000e7882 */ /* 0x000fe20000000000 */
[----:B---3--:R-:W-:-:S13]  /*cbf0*/  R2UR UR11, R2 ;  /* 0x00000000020b72ca */ /* 0x008fda00000e0000 */
[----:B------:R-:W-:-:S09]  /*cc00*/  UIMAD UR11, UR11, 0x50, URZ ;  /* 0x000000500b0b78a4 */ /* 0x000fd2000f8e023f */
[----:B------:R1:W-:Y:S02]  /*cc10*/  UTMALDG.4D [UR8], [UR4], desc[UR6] ;  /* 0x00000608040075b4 */ /* 0x0003e40008019000 */
[----:B-1----:R-:W-:Y:S01]  /*cc20*/  UMOV UR8, UR15 ;  /* 0x0000000f00087c82 */ /* 0x002fe20008000000 */
[----:B------:R-:W-:Y:S02]  /*cc30*/  UMOV UR10, UR16 ;  /* 0x00000010000a7c82 */ /* 0x000fe40008000000 */
[----:B------:R1:W-:Y:S02]  /*cc40*/  UTMALDG.4D [UR8], [UR4], desc[UR6] ;  /* 0x00000608040075b4 */ /* 0x0003e40008019000 */
[----:B-1----:R-:W-:Y:S01]  /*cc50*/  UMOV UR8, UR17 ;  /* 0x0000001100087c82 */ /* 0x002fe20008000000 */
[----:B------:R-:W-:Y:S01]  /*cc60*/  UMOV UR10, UR14 ;  /* 0x0000000e000a7c82 */ /* 0x000fe20008000000 */
[----:B------:R-:W-:Y:S01]  /*cc70*/  UMOV UR14, 0xc0 ;  /* 0x000000c0000e7882 */ /* 0x000fe20000000000 */
[----:B------:R1:W-:Y:S02]  /*cc80*/  UTMALDG.4D [UR8], [UR4], desc[UR6] ;  /* 0x00000608040075b4 */ /* 0x0003e40008019000 */
[----:B-1----:R-:W-:Y:S01]  /*cc90*/  UMOV UR8, UR18 ;  /* 0x0000001200087c82 */ /* 0x002fe20008000000 */
[----:B------:R-:W-:-:S02]  /*cca0*/  UMOV UR10, UR14 ;  /* 0x0000000e000a7c82 */ /* 0x000fc40008000000 */
[----:B------:R4:W-:Y:S02]  /*ccb0*/  UTMALDG.4D [UR8], [UR4], desc[UR6] ;  /* 0x00000608040075b4 */ /* 0x0009e40008019000 */
[----:B----4-:R-:W-:Y:S01]  /*ccc0*/  NOP ;  /* 0x0000000000007918 */ /* 0x010fe20000000000 */
.L_x_43:
[----:B------:R-:W-:Y:S05]  /*ccd0*/  WARPSYNC.ALL ;  /* 0x0000000000007948 */ /* 0x000fea0003800000 */
[----:B------:R-:W-:Y:S01]  /*cce0*/  UIADD3 UR4, UR36, 0x14400, URZ ;  /* 0x0001440024047890 */ /* 0x000fe2000fffe03f */
[----:B------:R-:W-:Y:S03]  /*ccf0*/  BAR.SYNC.DEFER_BLOCKING 0x8, 0x180 ;  /* 0x0206000000007b1d */ /* 0x000fe60000010000 */
[----:B------:R-:W-:-:S06]  /*cd00*/  ULOP3.LUT UP0, URZ, UR4, 0x3ff, URZ, 0xc0, !UPT ;  /* 0x000003ff043f7892 */ /* 0x000fcc000f80c03f */
[----:B------:R-:W-:-:S13]  /*cd10*/  PLOP3.LUT P0, PT, PT, PT, UP0, 0x80, 0x0 ;  /* 0x000000000000781c */ /* 0x000fda0003f0f008 */
[----:B------:R-:W-:Y:S05]  /*cd20*/  @!P0 BRA `(.L_x_48) ;  /* 0x0000000000408947 */ /* 0x000fea0003800000 */
[----:B------:R-:W-:Y:S01]  /*cd30*/  MOV R2, 0x0 ;  /* 0x0000000000027802 */ /* 0x000fe20000000f00 */
[----:B------:R-:W-:Y:S01]  /*cd40*/  ULDC.64 UR6, c[0x4][0x1b8] ;  /* 0x01006e0000067ab9 */ /* 0x000fe20000000a00 */
[----:B------:R-:W-:Y:S01]  /*cd50*/  ULDC.64 UR8, c[0x4][0x1c0] ;  /* 0x0100700000087ab9 */ /* 0x000fe20000000a00 */
[----:B------:R-:W-:Y:S01]  /*cd60*/  ULDC.64 UR4, c[0x4][0x130] ;  /* 0x01004c0000047ab9 */ /* 0x000fe20000000a00 */
[----:B------:R-:W-:Y:S01]  /*cd70*/  IMAD.U32 R4, RZ, RZ, UR6 ;  /* 0x00000006ff047e24 */ /* 0x000fe2000f8e00ff */
[----:B------:R-:W-:Y:S01]  /*cd80*/  MOV R13, RZ ;  /* 0x000000ff000d7202 */ /* 0x000fe20000000f00 */
[----:B------:R-:W3:Y:S01]  /*cd90*/  LDC.64 R2, c[0x4][R2] ;  /* 0x0100000002027b82 */ /* 0x000ee20000000a00 */
[----:B------:R-:W-:Y:S02]  /*cda0*/  IMAD.U32 R5, RZ, RZ, UR7 ;  /* 0x00000007ff057e24 */ /* 0x000fe4000f8e00ff */
[----:B------:R-:W-:Y:S02]  /*cdb0*/  IMAD.U32 R6, RZ, RZ, UR8 ;  /* 0x00000008ff067e24 */ /* 0x000fe4000f8e00ff */
[----:B------:R-:W-:-:S02]  /*cdc0*/  IMAD.U32 R7, RZ, RZ, UR9 ;  /* 0x00000009ff077e24 */ /* 0x000fc4000f8e00ff */
[----:B------:R-:W-:Y:S02]  /*cdd0*/  IMAD.U32 R10, RZ, RZ, UR4 ;  /* 0x00000004ff0a7e24 */ /* 0x000fe4000f8e00ff */
[----:B------:R-:W-:Y:S02]  /*cde0*/  IMAD.U32 R11, RZ, RZ, UR5 ;  /* 0x00000005ff0b7e24 */ /* 0x000fe4000f8e00ff */
[----:B--2---:R-:W-:Y:S02]  /*cdf0*/  IMAD.MOV.U32 R8, RZ, RZ, 0x70 ;  /* 0x00000070ff087424 */ /* 0x004fe400078e00ff */
[----:B------:R-:W-:-:S07]  /*ce00*/  IMAD.MOV.U32 R12, RZ, RZ, 0x1 ;  /* 0x00000001ff0c7424 */ /* 0x000fce00078e00ff */
[----:B------:R-:W-:-:S07]  /*ce10*/  LEPC R20, `(.L_x_48) ;  /* 0x000000001014794e */ /* 0x000fce0000000000 */
[----:B01-3--:R-:W-:Y:S05]  /*ce20*/  CALL.ABS.NOINC R2 ;  /* 0x0000000002007343 */ /* 0x00bfea0003c00000 */
.L_x_48:
[----:B------:R-:W3:Y:S01]  /*ce30*/  LDL.LU R4, [R1+0x18] ;  /* 0x0000180001047983 */ /* 0x000ee20000300800 */
[----:B-1----:R-:W-:Y:S01]  /*ce40*/  SHF.R.S32.HI R0, RZ, 0x1f, R16 ;  /* 0x0000001fff007819 */ /* 0x002fe20000011410 */
[----:B------:R-:W-:Y:S01]  /*ce50*/  ULDC.64 UR4, c[0x0][0x2d8] ;  /* 0x0000b60000047ab9 */ /* 0x000fe20000000a00 */
[----:B--2---:R-:W1:Y:S01]  /*ce60*/  LDC R8, c[0x0][0x448] ;  /* 0x00011200ff087b82 */ /* 0x004e620000000800 */
[----:B------:R-:W2:Y:S01]  /*ce70*/  LDL.LU R7, [R1+0x20] ;  /* 0x0000200001077983 */ /* 0x000ea20000300800 */
[----:B------:R-:W-:-:S03]  /*ce80*/  ULDC.64 UR6, c[0x0][0x280] ;  /* 0x0000a00000067ab9 */ /* 0x000fc60000000a00 */
[----:B------:R-:W4:Y:S01]  /*ce90*/  LDL R5, [R1+0x28] ;  /* 0x0000280001057983 */ /* 0x000f220000100800 */
[----:B------:R-:W-:Y:S02]  /*cea0*/  IMAD R0, R0, UR4, RZ ;  /* 0x0000000400007c24 */ /* 0x000fe4000f8e02ff */
[C---:B------:R-:W-:Y:S01]  /*ceb0*/  IMAD.WIDE.U32 R2, R16.reuse, UR4, RZ ;  /* 0x0000000410027c25 */ /* 0x040fe2000f8e00ff */
[----:B------:R-:W0:Y:S03]  /*cec0*/  S2R R10, SR_TID.X ;  /* 0x00000000000a7919 */ /* 0x000e260000002100 */
[----:B------:R-:W-:Y:S01]  /*ced0*/  IMAD R0, R16, UR5, R0 ;  /* 0x0000000510007c24 */ /* 0x000fe2000f8e0200 */
[----:B------:R-:W-:-:S03]  /*cee0*/  ULDC.64 UR4, c[0x0][0x2e0] ;  /* 0x0000b80000047ab9 */ /* 0x000fc60000000a00 */
[----:B------:R-:W-:Y:S01]  /*cef0*/  IMAD.IADD R3, R3, 0x1, R0 ;  /* 0x0000000103037824 */ /* 0x000fe200078e0200 */
[----:B-1----:R-:W-:-:S13]  /*cf00*/  ISETP.NE.AND P0, PT, R8, 0x1, PT ;  /* 0x000000010800780c */ /* 0x002fda0003f05270 */
[----:B------:R-:W1:Y:S01]  /*cf10*/  @P0 LDC R6, c[0x0][0x44c] ;  /* 0x00011300ff060b82 */ /* 0x000e620000000800 */
[----:B0-----:R-:W-:-:S05]  /*cf20*/  IMAD.SHL.U32 R10, R10, 0x8, RZ ;  /* 0x000000080a0a7824 */ /* 0x001fca00078e00ff */
[----:B------:R-:W-:Y:S02]  /*cf30*/  LOP3.LUT R10, R10, 0x38, RZ, 0xc0, !PT ;  /* 0x000000380a0a7812 */ /* 0x000fe400078ec0ff */
[----:B---3--:R-:W-:Y:S01]  /*cf40*/  SHF.R.S32.HI R0, RZ, 0x1f, R4 ;  /* 0x0000001fff007819 */ /* 0x008fe20000011404 */
[----:B------:R-:W-:-:S04]  /*cf50*/  IMAD.WIDE.U32 R2, R4, UR4, R2 ;  /* 0x0000000404027c25 */ /* 0x000fc8000f8e0002 */
[----:B------:R-:W-:Y:S01]  /*cf60*/  IMAD R0, R0, UR4, RZ ;  /* 0x0000000400007c24 */ /* 0x000fe2000f8e02ff */
[----:B------:R-:W-:-:S03]  /*cf70*/  ULDC UR4, c[0x0][0xc38] ;  /* 0x00030e0000047ab9 */ /* 0x000fc60000000800 */
[----:B------:R-:W-:Y:S02]  /*cf80*/  IMAD R0, R4, UR5, R0 ;  /* 0x0000000504007c24 */ /* 0x000fe4000f8e0200 */
[----:B------:R-:W0:Y:S02]  /*cf90*/  S2R R4, SR_TID.X ;  /* 0x0000000000047919 */ /* 0x000e240000002100 */
[----:B------:R-:W-:Y:S02]  /*cfa0*/  IMAD.IADD R3, R3, 0x1, R0 ;  /* 0x0000000103037824 */ /* 0x000fe400078e0200 */
[----:B--2---:R-:W-:Y:S02]  /*cfb0*/  IMAD.MOV R0, RZ, RZ, -R7 ;  /* 0x000000ffff007224 */ /* 0x004fe400078e0a07 */
[----:B------:R-:W2:Y:S02]  /*cfc0*/  @P0 LDC R7, c[0x0][0x450] ;  /* 0x00011400ff070b82 */ /* 0x000ea40000000800 */
[----:B----4-:R-:W-:Y:S01]  /*cfd0*/  IMAD R0, R0, UR4, R5 ;  /* 0x0000000400007c24 */ /* 0x010fe2000f8e0205 */
[----:B------:R-:W-:-:S03]  /*cfe0*/  ULDC.64 UR4, c[0x0][0x2d0] ;  /* 0x0000b40000047ab9 */ /* 0x000fc60000000a00 */
[----:B------:R-:W-:Y:S01]  /*cff0*/  IMAD.SHL.U32 R5, R0, 0x80, RZ ;  /* 0x0000008000057824 */ /* 0x000fe200078e00ff */
[----:B0-----:R-:W-:-:S04]  /*d000*/  LOP3.LUT R4, R4, 0x7f, RZ, 0xc0, !PT ;  /* 0x0000007f04047812 */ /* 0x001fc800078ec0ff */
[----:B------:R-:W-:Y:S02]  /*d010*/  SHF.R.U32.HI R9, RZ, 0x3, R4 ;  /* 0x00000003ff097819 */ /* 0x000fe40000011604 */
[----:B------:R-:W0:Y:S02]  /*d020*/  S2R R4, SR_TID.X ;  /* 0x0000000000047919 */ /* 0x000e240000002100 */
[----:B0-----:R-:W-:-:S05]  /*d030*/  IMAD.SHL.U32 R4, R4, 0x10, RZ ;  /* 0x0000001004047824 */ /* 0x001fca00078e00ff */
[----:B------:R-:W-:Y:S02]  /*d040*/  LOP3.LUT R4, R9, 0x70, R4, 0xf8, !PT ;  /* 0x0000007009047812 */ /* 0x000fe400078ef804 */
[----:B------:R-:W0:Y:S02]  /*d050*/  S2R R9, SR_TID.X ;  /* 0x0000000000097919 */ /* 0x000e240000002100 */
[----:B------:R-:W-:-:S05]  /*d060*/  LOP3.LUT R0, R4, R5, RZ, 0xfc, !PT ;  /* 0x0000000504007212 */ /* 0x000fca00078efcff */
[----:B-1----:R-:W-:-:S04]  /*d070*/  @P0 IMAD.HI.U32 R6, R0, R6, RZ ;  /* 0x0000000600060227 */ /* 0x002fc800078e00ff */
[----:B------:R-:W-:Y:S01]  /*d080*/  IMAD.MOV.U32 R4, RZ, RZ, R0 ;  /* 0x000000ffff047224 */ /* 0x000fe200078e0000 */
[----:B--2---:R-:W-:-:S05]  /*d090*/  @P0 SHF.R.U32.HI R4, RZ, R7, R6 ;  /* 0x00000007ff040219 */ /* 0x004fca0000011606 */
[----:B------:R-:W-:Y:S02]  /*d0a0*/  IMAD.MOV R6, RZ, RZ, -R4 ;  /* 0x000000ffff067224 */ /* 0x000fe400078e0a04 */
[----:B------:R-:W-:-:S04]  /*d0b0*/  IMAD.WIDE.U32 R2, R4, UR4, R2 ;  /* 0x0000000404027c25 */ /* 0x000fc8000f8e0002 */
[----:B------:R-:W-:Y:S01]  /*d0c0*/  IMAD R0, R8, R6, R0 ;  /* 0x0000000608007224 */ /* 0x000fe200078e0200 */
[----:B------:R-:W-:-:S05]  /*d0d0*/  SHF.R.S32.HI R6, RZ, 0x1f, R4 ;  /* 0x0000001fff067819 */ /* 0x000fca0000011404 */
[----:B------:R-:W-:Y:S02]  /*d0e0*/  IMAD R6, R6, UR4, RZ ;  /* 0x0000000406067c24 */ /* 0x000fe4000f8e02ff */
[----:B0-----:R-:W-:Y:S02]  /*d0f0*/  IMAD.SHL.U32 R9, R9, 0x8, RZ ;  /* 0x0000000809097824 */ /* 0x001fe400078e00ff */
[----:B------:R-:W-:Y:S01]  /*d100*/  IMAD R6, R4, UR5, R6 ;  /* 0x0000000504067c24 */ /* 0x000fe2000f8e0206 */
[----:B------:R-:W-:Y:S01]  /*d110*/  SHF.R.S32.HI R4, RZ, 0x1f, R0 ;  /* 0x0000001fff047819 */ /* 0x000fe20000011400 */
[----:B------:R-:W-:Y:S01]  /*d120*/  ULDC.64 UR4, c[0x0][0x2c8] ;  /* 0x0000b20000047ab9 */ /* 0x000fe20000000a00 */
[----:B------:R-:W-:Y:S01]  /*d130*/  LOP3.LUT R9, R9, 0x38, RZ, 0xc0, !PT ;  /* 0x0000003809097812 */ /* 0x000fe200078ec0ff */
[----:B------:R-:W-:Y:S02]  /*d140*/  IMAD.IADD R3, R3, 0x1, R6 ;  /* 0x0000000103037824 */ /* 0x000fe400078e0206 */
[----:B------:R-:W-:Y:S01]  /*d150*/  IMAD R4, R4, UR4, RZ ;  /* 0x0000000404047c24 */ /* 0x000fe2000f8e02ff */
[C---:B------:R-:W-:Y:S01]  /*d160*/  LOP3.LUT R12, R9.reuse, 0x40, RZ, 0xfc, !PT ;  /* 0x00000040090c7812 */ /* 0x040fe200078efcff */
[C---:B------:R-:W-:Y:S01]  /*d170*/  IMAD.WIDE.U32 R2, R0.reuse, UR4, R2 ;  /* 0x0000000400027c25 */ /* 0x040fe2000f8e0002 */
[C---:B------:R-:W-:Y:S01]  /*d180*/  LOP3.LUT R11, R9.reuse, 0x80, RZ, 0xfc, !PT ;  /* 0x00000080090b7812 */ /* 0x040fe200078efcff */
[----:B------:R-:W-:Y:S01]  /*d190*/  ULDC UR4, c[0x0][0x2b8] ;  /* 0x0000ae0000047ab9 */ /* 0x000fe20000000800 */
[----:B------:R-:W-:Y:S01]  /*d1a0*/  LOP3.LUT R9, R9, 0xc0, RZ, 0xfc, !PT ;  /* 0x000000c009097812 */ /* 0x000fe200078efcff */
[----:B------:R-:W-:Y:S01]  /*d1b0*/  IMAD R0, R0, UR5, R4 ;  /* 0x0000000500007c24 */ /* 0x000fe2000f8e0204 */
[----:B------:R-:W-:-:S02]  /*d1c0*/  ISETP.GE.AND P0, PT, R10, UR4, PT ;  /* 0x000000040a007c0c */ /* 0x000fc4000bf06270 */
[----:B------:R-:W-:Y:S02]  /*d1d0*/  ISETP.GE.AND P3, PT, R9, UR4, PT ;  /* 0x0000000409007c0c */ /* 0x000fe4000bf66270 */
[----:B------:R0:W5:Y:S01]  /*d1e0*/  LDL R9, [R1+0x14] ;  /* 0x0000140001097983 */ /* 0x0001620000100800 */
[----:B------:R-:W-:Y:S01]  /*d1f0*/  IMAD.IADD R0, R3, 0x1, R0 ;  /* 0x0000000103007824 */ /* 0x000fe200078e0200 */
[----:B------:R-:W-:Y:S02]  /*d200*/  LEA R4, P4, R2, UR6, 0x1 ;  /* 0x0000000602047c11 */ /* 0x000fe4000f8808ff */
[----:B------:R-:W-:Y:S02]  /*d210*/  ISETP.GE.AND P1, PT, R12, UR4, PT ;  /* 0x000000040c007c0c */ /* 0x000fe4000bf26270 */
[----:B------:R-:W-:Y:S01]  /*d220*/  ISETP.GE.AND P2, PT, R11, UR4, PT ;  /* 0x000000040b007c0c */ /* 0x000fe2000bf46270 */
[----:B------:R-:W-:Y:S01]  /*d230*/  UMOV UR4, 0xffffffff ;  /* 0xffffffff00047882 */ /* 0x000fe20000000000 */
[----:B------:R-:W-:-:S02]  /*d240*/  LEA.HI.X R3, R2, UR7, R0, 0x1, P4 ;  /* 0x0000000702037c11 */ /* 0x000fc4000a0f0c00 */
[----:B0-----:R-:W-:Y:S09]  /*d250*/  BRA.DIV UR4, `(.L_x_49) ;  /* 0x0000003e04807947 */ /* 0x001ff2000b800000 */
[----:B------:R-:W0:Y:S01]  /*d260*/  S2R R7, SR_TID.X ;  /* 0x0000000000077919 */ /* 0x000e220000002100 */
[----:B------:R-:W-:Y:S01]  /*d270*/  ULDC UR4, c[0x0][0x288] ;  /* 0x0000a20000047ab9 */ /* 0x000fe20000000800 */
[----:B------:R-:W-:Y:S01]  /*d280*/  ULDC.64 UR6, c[0x0][0x208] ;  /* 0x0000820000067ab9 */ /* 0x000fe20000000a00 */
[----:B------:R-:W-:Y:S01]  /*d290*/  IMAD R2, R8, UR4, RZ ;  /* 0x0000000408027c24 */ /* 0x000fe2000f8e02ff */
[----:B------:R-:W1:Y:S01]  /*d2a0*/  SHFL.IDX PT, R6, R4, RZ, 0x181f ;  /* 0x00181fff04067589 */ /* 0x000e6200000e0000 */
[----:B0-----:R-:W-:-:S04]  /*d2b0*/  LOP3.LUT R7, R7, 0x7f, RZ, 0xc0, !PT ;  /* 0x0000007f07077812 */ /* 0x001fc800078ec0ff */
[----:B------:R-:W-:Y:S02]  /*d2c0*/  SHF.R.U32.HI R11, RZ, 0x3, R7 ;  /* 0x00000003ff0b7819 */ /* 0x000fe40000011607 */
[----:B------:R-:W0:Y:S03]  /*d2d0*/  SHFL.IDX PT, R7, R3, RZ, 0x181f ;  /* 0x00181fff03077589 */ /* 0x000e2600000e0000 */
[----:B------:R-:W-:-:S04]  /*d2e0*/  IMAD.IADD R0, R11, 0x1, R5 ;  /* 0x000000010b007824 */ /* 0x000fc800078e0205 */
[C---:B------:R-:W-:Y:S01]  /*d2f0*/  VIADD R5, R0.reuse, 0x10 ;  /* 0x0000001000057836 */ /* 0x040fe20000000000 */
[----:B------:R-:W-:-:S13]  /*d300*/  ISETP.GE.AND P4, PT, R0, R2, PT ;  /* 0x000000020000720c */ /* 0x000fda0003f86270 */
[----:B-1----:R-:W-:-:S05]  /*d310*/  @!P4 LEA R6, P5, R10, R6, 0x1 ;  /* 0x000000060a06c211 */ /* 0x002fca00078a08ff */
[----:B0-----:R-:W-:-:S05]  /*d320*/  @!P4 IMAD.X R7, RZ, RZ, R7, P5 ;  /* 0x000000ffff07c224 */ /* 0x001fca00028e0607 */
[----:B------:R-:W-:Y:S01]  /*d330*/  @!PT LDS RZ, [RZ] ;  /* 0x00000000fffff984 */ /* 0x000fe20000000800 */
[----:B-----5:R-:W-:Y:S04]  /*d340*/  @!P4 LDGSTS.E.BYPASS.LTC128B.128 [R9+0x14400], desc[UR6][R6.64], !P0 ;  /* 0x144000000609cfae */ /* 0x020fe8000c101d46 */
[----:B------:R-:W-:Y:S04]  /*d350*/  @!P4 LDGSTS.E.BYPASS.LTC128B.128 [R9+0x18400], desc[UR6][R6.64+0x80], !P1 ;  /* 0x184000800609cfae */ /* 0x000fe8000c901d46 */
[----:B------:R-:W-:Y:S04]  /*d360*/  @!P4 LDGSTS.E.BYPASS.LTC128B.128 [R9+0x1c400], desc[UR6][R6.64+0x100], !P2 ;  /* 0x1c4001000609cfae */ /* 0x000fe8000d101d46 */
[----:B------:R0:W-:Y:S01]  /*d370*/  @!P4 LDGSTS.E.BYPASS.LTC128B.128 [R9+0x20400], desc[UR6][R6.64+0x180], !P3 ;  /* 0x204001800609cfae */ /* 0x0001e2000d901d46 */
[----:B------:R-:W-:-:S03]  /*d380*/  ISETP.GE.AND P4, PT, R5, R2, PT ;  /* 0x000000020500720c */ /* 0x000fc60003f86270 */
[----:B------:R-:W-:Y:S04]  /*d390*/  SHFL.IDX PT, R5, R3, 0x1, 0x181f ;  /* 0x00381f0003057f89 */ /* 0x000fe800000e0000 */
[----:B0-----:R-:W0:Y:S06]  /*d3a0*/  SHFL.IDX PT, R6, R4, 0x1, 0x181f ;  /* 0x00381f0004067f89 */ /* 0x001e2c00000e0000 */
[----:B0-----:R-:W-:-:S05]  /*d3b0*/  @!P4 LEA R6, P5, R10, R6, 0x1 ;  /* 0x000000060a06c211 */ /* 0x001fca00078a08ff */
[----:B------:R-:W-:-:S04]  /*d3c0*/  @!P4 IMAD.X R5, RZ, RZ, R5, P5 ;  /* 0x000000ffff05c224 */ /* 0x000fc800028e0605 */
[----:B------:R-:W-:Y:S02]  /*d3d0*/  @!P4 IMAD.MOV.U32 R7, RZ, RZ, R5 ;  /* 0x000000ffff07c224 */ /* 0x000fe400078e0005 */
[----:B------:R-:W-:-:S03]  /*d3e0*/  VIADD R5, R0, 0x20 ;  /* 0x0000002000057836 */ /* 0x000fc60000000000 */
[----:B------:R-:W-:Y:S04]  /*d3f0*/  @!P4 LDGSTS.E.BYPASS.LTC128B.128 [R9+0x14c00], desc[UR6][R6.64], !P0 ;  /* 0x14c000000609cfae */ /* 0x000fe8000c101d46 */
        /* <DEDUP_REMOVED lines=39> */
[----:B0-----:R-:W-:-:S04]  /*d670*/  @!P4 LEA R6, P5, R10, R6, 0x1 ;  /* 0x000000060a06c211 */ /* 0x001fc800078a08ff */
[----:B------:R-:W-:-:S05]  /*d680*/  @!P4 IADD3.X R5, RZ, R5, RZ, P5, !PT ;  /* 0x00000005ff05c210 */ /* 0x000fca0002ffe4ff */
        /* <DEDUP_REMOVED lines=12> */
[----:B------:R0:W1:Y:S04]  /*d750*/  SHFL.IDX PT, R5, R3, 0x7, 0x181f ;  /* 0x00f81f0003057f89 */ /* 0x00006800000e0000 */
[----:B------:R0:W-:Y:S04]  /*d760*/  @!P4 LDGSTS.E.BYPASS.LTC128B.128 [R9+0x17400], desc[UR6][R6.64], !P0 ;  /* 0x174000000609cfae */ /* 0x0001e8000c101d46 */
[----:B------:R0:W-:Y:S04]  /*d770*/  @!P4 LDGSTS.E.BYPASS.LTC128B.128 [R9+0x1b400], desc[UR6][R6.64+0x80], !P1 ;  /* 0x1b4000800609cfae */ /* 0x0001e8000c901d46 */
[----:B------:R0:W-:Y:S04]  /*d780*/  @!P4 LDGSTS.E.BYPASS.LTC128B.128 [R9+0x1f400], desc[UR6][R6.64+0x100], !P2 ;  /* 0x1f4001000609cfae */ /* 0x0001e8000d101d46 */
[----:B------:R0:W-:Y:S04]  /*d790*/  @!P4 LDGSTS.E.BYPASS.LTC128B.128 [R9+0x23400], desc[UR6][R6.64+0x180], !P3 ;  /* 0x234001800609cfae */ /* 0x0001e8000d901d46 */
[----:B------:R0:W2:Y:S02]  /*d7a0*/  SHFL.IDX PT, R3, R4, 0x7, 0x181f ;  /* 0x00f81f0004037f89 */ /* 0x0000a400000e0000 */
.L_x_162:
[----:B------:R-:W-:Y:S01]  /*d7b0*/  VIADD R0, R0, 0x70 ;  /* 0x0000007000007836 */ /* 0x000fe20000000000 */
[----:B------:R-:W-:Y:S04]  /*d7c0*/  BSSY B0, `(.L_x_50) ;  /* 0x000000d000007945 */ /* 0x000fe80003800000 */
[----:B------:R-:W-:-:S13]  /*d7d0*/  ISETP.GE.AND P4, PT, R0, R2, PT ;  /* 0x000000020000720c */ /* 0x000fda0003f86270 */
[----:B------:R-:W-:Y:S05]  /*d7e0*/  @P4 BRA `(.L_x_51) ;  /* 0x0000000000284947 */ /* 0x000fea0003800000 */
[----:B--2---:R-:W-:Y:S01]  /*d7f0*/  LEA R2, P4, R10, R3, 0x1 ;  /* 0x000000030a027211 */ /* 0x004fe200078808ff */
[----:B------:R-:W-:-:S04]  /*d800*/  ULDC.64 UR4, c[0x0][0x208] ;  /* 0x0000820000047ab9 */ /* 0x000fc80000000a00 */
[----:B01----:R-:W-:-:S05]  /*d810*/  IMAD.X R3, RZ, RZ, R5, P4 ;  /* 0x000000ffff037224 */ /* 0x003fca00020e0605 */
[----:B------:R-:W-:Y:S01]  /*d820*/  @!PT LDS RZ, [RZ] ;  /* 0x00000000fffff984 */ /* 0x000fe20000000800 */
[----:B------:R-:W-:Y:S01]  /*d830*/  @!PT LDS RZ, [RZ] ;  /* 0x00000000fffff984 */ /* 0x000fe20000000800 */
[----:B------:R-:W-:Y:S01]  /*d840*/  @!PT LDS RZ, [RZ] ;  /* 0x00000000fffff984 */ /* 0x000fe20000000800 */
[----:B------:R3:W-:Y:S04]  /*d850*/  LDGSTS.E.BYPASS.LTC128B.128 [R9+0x17c00], desc[UR4][R2.64], !P0 ;  /* 0x17c0000002097fae */ /* 0x0007e8000c101d44 */
[----:B------:R3:W-:Y:S04]  /*d860*/  LDGSTS.E.BYPASS.LTC128B.128 [R9+0x1bc00], desc[UR4][R2.64+0x80], !P1 ;  /* 0x1bc0008002097fae */ /* 0x0007e8000c901d44 */
[----:B------:R3:W-:Y:S04]  /*d870*/  LDGSTS.E.BYPASS.LTC128B.128 [R9+0x1fc00], desc[UR4][R2.64+0x100], !P2 ;  /* 0x1fc0010002097fae */ /* 0x0007e8000d101d44 */
[----:B------:R3:W-:Y:S02]  /*d880*/  LDGSTS.E.BYPASS.LTC128B.128 [R9+0x23c00], desc[UR4][R2.64+0x180], !P3 ;  /* 0x23c0018002097fae */ /* 0x0007e4000d901d44 */
.L_x_51:
[----:B------:R-:W-:Y:S05]  /*d890*/  BSYNC B0 ;  /* 0x0000000000007941 */ /* 0x000fea0003800000 */
.L_x_50:
[----:B---3--:R-:W3:Y:S01]  /*d8a0*/  LDL R2, [R1+0x30] ;  /* 0x0000300001027983 */ /* 0x008ee20000100800 */
[----:B------:R-:W-:Y:S01]  /*d8b0*/  NOP ;  /* 0x0000000000007918 */ /* 0x000fe20000000000 */
[----:B------:R-:W-:Y:S02]  /*d8c0*/  SYNCS.ARRIVE.TRANS64.RED.A0T1 RZ, [UR36+0x38800], RZ ;  /* 0x038800ffffff79a7 */ /* 0x000fe40008200424 */
[----:B------:R-:W-:Y:S01]  /*d8d0*/  ARRIVES.LDGSTSBAR.64.TRANSCNT [UR36+0x38800] ;  /* 0x03880000ff0079b0 */ /* 0x000fe20008000aa4 */
[----:B---3--:R-:W-:-:S04]  /*d8e0*/  LOP3.LUT R0, R2, 0x1, RZ, 0xc, !PT ;  /* 0x0000000102007812 */ /* 0x008fc800078e0cff */
[----:B------:R-:W-:Y:S01]  /*d8f0*/  SHF.L.U32 R0, R0, 0x1f, RZ ;  /* 0x0000001f00007819 */ /* 0x000fe200000006ff */
[----:B------:R-:W-:Y:S01]  /*d900*/  NOP ;  /* 0x0000000000007918 */ /* 0x000fe20000000000 */
[----:B------:R-:W3:Y:S01]  /*d910*/  LDL.LU R2, [R1+0x2c] ;  /* 0x00002c0001027983 */ /* 0x000ee20000300800 */
[----:B------:R-:W-:Y:S01]  /*d920*/  SYNCS.ARRIVE.TRANS64.A1T0 RZ, [UR36+0x38800], RZ ;  /* 0x038800ffffff79a7 */ /* 0x000fe20008100024 */
[----:B------:R-:W-:Y:S01]  /*d930*/  BSSY B0, `(.L_x_52) ;  /* 0x0000005000007945 */ /* 0x000fe20003800000 */
[----:B------:R-:W-:Y:S01]  /*d940*/  IMAD.U32 R12, RZ, RZ, UR36 ;  /* 0x00000024ff0c7e24 */ /* 0x000fe2000f8e00ff */
[----:B------:R-:W4:Y:S01]  /*d950*/  SYNCS.PHASECHK.TRANS64.TRYWAIT P0, [UR36+0x38820], R0 ;  /* 0x03882000ff0075a7 */ /* 0x000f220008000164 */
[----:B---3--:R-:W-:Y:S01]  /*d960*/  ISETP.GE.AND P1, PT, R2, 0x51, PT ;  /* 0x000000510200780c */ /* 0x008fe20003f26270 */
[----:B----4-:R-:W-:-:S12]  /*d970*/  @!P0 BRA `(.L_x_53) ;  /* 0x0000004000a08947 */ /* 0x010fd80003800000 */
.L_x_163:
[----:B------:R-:W-:Y:S05]  /*d980*/  BSYNC B0 ;  /* 0x0000000000007941 */ /* 0x000fea0003800000 */
.L_x_52:
[----:B------:R-:W-:Y:S01]  /*d990*/  VIADD R10, R12, 0x38800 ;  /* 0x000388000c0a7836 */ /* 0x000fe20000000000 */
[----:B------:R-:W-:Y:S06]  /*d9a0*/  @!P1 BRA `(.L_x_54) ;  /* 0x00000028003c9947 */ /* 0x000fec0003800000 */
[----:B------:R-:W0:Y:S01]  /*d9b0*/  LDL R2, [R1+0x24] ;  /* 0x0000240001027983 */ /* 0x000e220000100800 */
[----:B---3--:R-:W-:Y:S02]  /*d9c0*/  IMAD.MOV.U32 R0, RZ, RZ, 0x1 ;  /* 0x00000001ff007424 */ /* 0x008fe400078e00ff */
[----:B0-----:R-:W-:-:S05]  /*d9d0*/  IMAD.MOV R9, RZ, RZ, -R2 ;  /* 0x000000ffff097224 */ /* 0x001fca00078e0a02 */
[----:B------:R-:W-:-:S05]  /*d9e0*/  VIADDMNMX R9, R9, R0, 0xffffffff, !PT ;  /* 0xffffffff09097446 */ /* 0x000fca0007800100 */
[----:B------:R-:W-:-:S05]  /*d9f0*/  IMAD.IADD R0, R2, 0x1, R9 ;  /* 0x0000000102007824 */ /* 0x000fca00078e0209 */
[----:B------:R-:W-:-:S04]  /*da00*/  LOP3.LUT R0, R0, 0x1, RZ, 0xc0, !PT ;  /* 0x0000000100007812 */ /* 0x000fc800078ec0ff */
[----:B------:R-:W-:Y:S01]  /*da10*/  ISETP.NE.U32.AND P0, PT, R0, 0x1, PT ;  /* 0x000000010000780c */ /* 0x000fe20003f05070 */
[----:B------:R-:W-:-:S12]  /*da20*/  VIADD R0, R2, 0xfffffffe ;  /* 0xfffffffe02007836 */ /* 0x000fd80000000000 */
[----:B------:R-:W-:Y:S05]  /*da30*/  @P0 BRA `(.L_x_55) ;  /* 0x0000000c00600947 */ /* 0x000fea0003800000 */
[----:B--2---:R-:W2:Y:S04]  /*da40*/  LDL R3, [R1+0xc] ;  /* 0x00000c0001037983 */ /* 0x004ea80000100800 */
[----:B------:R-:W3:Y:S01]  /*da50*/  LDL R2, [R1] ;  /* 0x0000000001027983 */ /* 0x000ee20000100800 */
[----:B------:R-:W-:Y:S01]  /*da60*/  VIADD R4, R18, 0x1 ;  /* 0x0000000112047836 */ /* 0x000fe20000000000 */
[----:B------:R-:W-:Y:S04]  /*da70*/  BSSY B0, `(.L_x_56) ;  /* 0x00000d0000007945 */ /* 0x000fe80003800000 */
[----:B------:R-:W-:-:S04]  /*da80*/  ISETP.NE.AND P0, PT, R4, 0x2, PT ;  /* 0x000000020400780c */ /* 0x000fc80003f05270 */
[----:B------:R-:W-:Y:S02]  /*da90*/  SEL R8, RZ, 0x1, P0 ;  /* 0x00000001ff087807 */ /* 0x000fe40000000000 */
[----:B------:R-:W-:Y:S02]  /*daa0*/  SEL R4, R4, RZ, P0 ;  /* 0x000000ff04047207 */ /* 0x000fe40000000000 */
[----:B--2---:R-:W-:Y:S02]  /*dab0*/  ISETP.NE.AND P2, PT, R3, RZ, PT ;  /* 0x000000ff0300720c */ /* 0x004fe40003f45270 */
[----:B---3--:R-:W-:-:S11]  /*dac0*/  LOP3.LUT R8, R2, R8, RZ, 0x3c, !PT ;  /* 0x0000000802087212 */ /* 0x008fd600078e3cff */
[----:B------:R-:W-:Y:S05]  /*dad0*/  @!P2 BRA `(.L_x_57) ;  /* 0x0000000c0024a947 */ /* 0x000fea0003800000 */
[----:B------:R-:W2:Y:S01]  /*dae0*/  LDL R2, [R1+0x10] ;  /* 0x0000100001027983 */ /* 0x000ea20000100800 */
[----:B------:R-:W-:Y:S01]  /*daf0*/  IMAD.MOV.U32 R6, RZ, RZ, R17 ;  /* 0x000000ffff067224 */ /* 0x000fe200078e0011 */
[----:B--2---:R-:W-:-:S13]  /*db00*/  ISETP.NE.AND P2, PT, R2, RZ, PT ;  /* 0x000000ff0200720c */ /* 0x004fda0003f45270 */
[----:B------:R-:W-:Y:S05]  /*db10*/  @!P2 BRA `(.L_x_58) ;  /* 0x000000000050a947 */ /* 0x000fea0003800000 */
[----:B------:R-:W2:Y:S01]  /*db20*/  LDL R7, [R1+0x8] ;  /* 0x0000080001077983 */ /* 0x000ea20000100800 */
[----:B------:R-:W0:Y:S01]  /*db30*/  LDC R6, c[0x0][0x43c] ;  /* 0x00010f00ff067b82 */ /* 0x000e220000000800 */
[----:B------:R-:W-:Y:S01]  /*db40*/  ULDC.64 UR4, c[0x0][0x428] ;  /* 0x00010a0000047ab9 */ /* 0x000fe20000000a00 */
[----:B------:R-:W-:Y:S01]  /*db50*/  ULDC.64 UR6, c[0x0][0x208] ;  /* 0x0000820000067ab9 */ /* 0x000fe20000000a00 */
[----:B0-----:R-:W-:-:S13]  /*db60*/  ISETP.NE.AND P0, PT, R6, 0x1, PT ;  /* 0x000000010600780c */ /* 0x001fda0003f05270 */
[----:B------:R-:W1:Y:S02]  /*db70*/  @P0 LDC.64 R2, c[0x0][0x440] ;  /* 0x00011000ff020b82 */ /* 0x000e640000000a00 */
[----:B-1----:R-:W-:-:S04]  /*db80*/  @P0 IMAD.HI.U32 R5, R0, R2, RZ ;  /* 0x0000000200050227 */ /* 0x002fc800078e00ff */
[----:B------:R-:W-:Y:S01]  /*db90*/  IMAD.MOV.U32 R2, RZ, RZ, R0 ;  /* 0x000000ffff027224 */ /* 0x000fe200078e0000 */
[----:B------:R-:W-:-:S05]  /*dba0*/  @P0 SHF.R.U32.HI R2, RZ, R3, R5 ;  /* 0x00000003ff020219 */ /* 0x000fca0000011605 */
[----:B------:R-:W-:-:S04]  /*dbb0*/  IMAD.MOV R3, RZ, RZ, -R2 ;  /* 0x000000ffff037224 */ /* 0x000fc800078e0a02 */
[----:B------:R-:W-:Y:S01]  /*dbc0*/  IMAD R0, R6, R3, R0 ;  /* 0x0000000306007224 */ /* 0x000fe200078e0200 */
[----:B------:R-:W-:-:S03]  /*dbd0*/  SHF.R.S32.HI R3, RZ, 0x1f, R2 ;  /* 0x0000001fff037819 */ /* 0x000fc60000011402 */
[----:B------:R-:W-:-:S04]  /*dbe0*/  IMAD.WIDE.U32 R2, R19, UR4, R2 ;  /* 0x0000000413027c25 */ /* 0x000fc8000f8e0002 */
[----:B--2---:R-:W-:-:S04]  /*dbf0*/  IMAD R5, R7, UR4, RZ ;  /* 0x0000000407057c24 */ /* 0x004fc8000f8e02ff */
[----:B------:R-:W-:Y:S01]  /*dc00*/  IMAD R5, R19, UR5, R5 ;  /* 0x0000000513057c24 */ /* 0x000fe2000f8e0205 */
[----:B------:R-:W-:Y:S02]  /*dc10*/  ULDC.64 UR4, c[0x0][0x418] ;  /* 0x0001060000047ab9 */ /* 0x000fe40000000a00 */
[----:B------:R-:W-:Y:S01]  /*dc20*/  LEA R6, P0, R2, UR4, 0x2 ;  /* 0x0000000402067c11 */ /* 0x000fe2000f8010ff */
[----:B------:R-:W-:-:S05]  /*dc30*/  IMAD.IADD R3, R5, 0x1, R3 ;  /* 0x0000000105037824 */ /* 0x000fca00078e0203 */
[----:B------:R-:W-:-:S05]  /*dc40*/  LEA.HI.X R7, R2, UR5, R3, 0x2, P0 ;  /* 0x0000000502077c11 */ /* 0x000fca00080f1403 */
[----:B------:R0:W5:Y:S02]  /*dc50*/  LDG.E R6, desc[UR6][R6.64] ;  /* 0x0000000606067981 */ /* 0x000164000c1e1900 */
.L_x_58:
[----:B------:R-:W-:Y:S01]  /*dc60*/  LEA R3, R4, UR36, 0x3 ;  /* 0x0000002404037c11 */ /* 0x000fe2000f8e18ff */
[----:B------:R-:W-:Y:S01]  /*dc70*/  BSSY B1, `(.L_x_59) ;  /* 0x0000004000017945 */ /* 0x000fe20003800000 */
[----:B------:R-:W-:-:S04]  /*dc80*/  SHF.L.U32 R2, R8, 0x1f, RZ ;  /* 0x0000001f08027819 */ /* 0x000fc800000006ff */
[----:B------:R-:W2:Y:S02]  /*dc90*/  SYNCS.PHASECHK.TRANS64.TRYWAIT P0, [R3+URZ+0x38840], R2 ;  /* 0x03884002030075a7 */ /* 0x000ea4000800017f */
[----:B--2---:R-:W-:Y:S05]  /*dca0*/  @!P0 BRA `(.L_x_60) ;  /* 0x0000003c00e88947 */ /* 0x004fea0003800000 */
.L_x_164:
[----:B------:R-:W-:Y:S05]  /*dcb0*/  BSYNC B1 ;  /* 0x0000000000017941 */ /* 0x000fea0003800000 */
.L_x_59:
[----:B-1----:R-:W1:Y:S01]  /*dcc0*/  S2R R5, SR_TID.X ;  /* 0x0000000000057919 */ /* 0x002e620000002100 */
[----:B------:R-:W-:Y:S01]  /*dcd0*/  BSSY B1, `(.L_x_61) ;  /* 0x000000b000017945 */ /* 0x000fe20003800000 */
[----:B-1----:R-:W-:-:S04]  /*dce0*/  LOP3.LUT R5, R5, 0x7f, RZ, 0xc0, !PT ;  /* 0x0000007f05057812 */ /* 0x002fc800078ec0ff */
[----:B------:R-:W-:-:S13]  /*dcf0*/  ISETP.NE.AND P1, PT, R5, RZ, PT ;  /* 0x000000ff0500720c */ /* 0x000fda0003f25270 */
[----:B------:R-:W-:Y:S05]  /*dd00*/  @P1 BRA `(.L_x_62) ;  /* 0x00000000001c1947 */ /* 0x000fea0003800000 */
[----:B------:R-:W1:Y:S01]  /*dd10*/  S2R R5, SR_TID.X ;  /* 0x0000000000057919 */ /* 0x000e620000002100 */
[----:B--2---:R-:W-:-:S04]  /*dd20*/  IMAD.MOV.U32 R2, RZ, RZ, 0xa000 ;  /* 0x0000a000ff027424 */ /* 0x004fc800078e00ff */
[----:B------:R3:W-:Y:S01]  /*dd30*/  SYNCS.ARRIVE.TRANS64 RZ, [R3+URZ+0x38830], R2 ;  /* 0x0388300203ff79a7 */ /* 0x0007e2000800003f */
[----:B-1----:R-:W-:-:S04]  /*dd40*/  LOP3.LUT R5, R5, 0x1f, RZ, 0xc0, !PT ;  /* 0x0000001f05057812 */ /* 0x002fc800078ec0ff */
[----:B------:R-:W-:-:S13]  /*dd50*/  ISETP.NE.AND P0, PT, R5, RZ, PT ;  /* 0x000000ff0500720c */ /* 0x000fda0003f05270 */
[----:B---3--:R-:W-:Y:S05]  /*dd60*/  @!P0 BRA `(.L_x_62) ;  /* 0x0000000000048947 */ /* 0x008fea0003800000 */
[----:B------:R-:W-:Y:S01]  /*dd70*/  BPT.TRAP 0x1 ;  /* 0x000000040000795c */ /* 0x000fe20000300000 */
.L_x_62:
[----:B------:R-:W-:Y:S05]  /*dd80*/  BSYNC B1 ;  /* 0x0000000000017941 */ /* 0x000fea0003800000 */
.L_x_61:
[----:B------:R-:W-:Y:S01]  /*dd90*/  IMAD.MOV.U32 R11, RZ, RZ, RZ ;  /* 0x000000ffff0b7224 */ /* 0x000fe200078e00ff */
[----:B------:R-:W-:Y:S01]  /*dda0*/  UIADD3 UR4, UP0, UR38, 0x370, URZ ;  /* 0x0000037026047890 */ /* 0x000fe2000ff1e03f */
[----:B------:R-:W-:Y:S01]  /*ddb0*/  IMAD R5, R4, 0xa000, R12 ;  /* 0x0000a00004057824 */ /* 0x000fe200078e020c */
[----:B------:R-:W-:Y:S01]  /*ddc0*/  PLOP3.LUT P0, PT, PT, PT, PT, 0x80, 0x0 ;  /* 0x000000000000781c */ /* 0x000fe20003f0f070 */
[----:B--2---:R-:W-:Y:S01]  /*ddd0*/  VIADD R3, R3, 0x38830 ;  /* 0x0003883003037836 */ /* 0x004fe20000000000 */
[----:B------:R-:W-:Y:S01]  /*dde0*/  R2UR UR10, R11 ;  /* 0x000000000b0a72ca */ /* 0x000fe200000e0000 */
[----:B------:R-:W-:Y:S01]  /*ddf0*/  IMAD R2, R0, 0x50, RZ ;  /* 0x0000005000027824 */ /* 0x000fe200078e02ff */
[----:B------:R-:W-:Y:S01]  /*de00*/  UIADD3.X UR5, URZ, UR39, URZ, UP0, !UPT ;  /* 0x000000273f057290 */ /* 0x000fe200087fe43f */
[----:B0-----:R-:W-:Y:S01]  /*de10*/  VIADD R7, R5, 0x24400 ;  /* 0x0002440005077836 */ /* 0x001fe20000000000 */
[----:B------:R-:W-:Y:S01]  /*de20*/  UMOV UR6, 0x0 ;  /* 0x0000000000067882 */ /* 0x000fe20000000000 */
[----:B------:R-:W-:-:S10]  /*de30*/  UMOV UR7, 0x14f00000 ;  /* 0x14f0000000077882 */ /* 0x000fd40000000000 */
.L_x_63:
[----:B------:R-:W-:-:S13]  /*de40*/  @P0 ELECT P2, URZ, PT ;  /* 0x00000000003f082f */ /* 0x000fda0003840000 */
[----:B-----5:R-:W-:Y:S02]  /*de50*/  @P2 R2UR UR13, R6 ;  /* 0x00000000060d22ca */ /* 0x020fe400000e0000 */
[----:B------:R-:W-:Y:S02]  /*de60*/  @P2 R2UR UR12, R16 ;  /* 0x00000000100c22ca */ /* 0x000fe400000e0000 */
[----:B------:R-:W-:Y:S02]  /*de70*/  @P2 R2UR UR11, R2 ;  /* 0x00000000020b22ca */ /* 0x000fe400000e0000 */
[----:B------:R-:W-:Y:S02]  /*de80*/  @P2 R2UR UR9, R3 ;  /* 0x00000000030922ca */ /* 0x000fe400000e0000 */
[----:B------:R-:W-:Y:S02]  /*de90*/  @P2 R2UR UR8, R7 ;  /* 0x00000000070822ca */ /* 0x000fe400000e0000 */
[----:B------:R-:W-:-:S02]  /*dea0*/  @P2 PLOP3.LUT P0, PT, P2, PT, PT, 0x8, 0x0 ;  /* 0x000000000000281c */ /* 0x000fc4000170e170 */
[----:B------:R-:W-:-:S09]  /*deb0*/  PLOP3.LUT P2, PT, PT, PT, PT, 0x8, 0x0 ;  /* 0x000000000000781c */ /* 0x000fd20003f4e170 */
[----:B------:R0:W-:Y:S02]  /*dec0*/  UTMALDG.4D [UR8], [UR4], desc[UR6] ;  /* 0x00000608040075b4 */ /* 0x0001e40008019000 */
[----:B0-----:R-:W-:Y:S05]  /*ded0*/  @P0 BRA.U.ANY `(.L_x_63) ;  /* 0xfffffffd00d80947 */ /* 0x001fea000393ffff */
[----:B------:R-:W-:Y:S01]  /*dee0*/  IMAD.MOV.U32 R21, RZ, RZ, 0x40 ;  /* 0x00000040ff157424 */ /* 0x000fe200078e00ff */
[----:B------:R-:W-:Y:S01]  /*def0*/  PLOP3.LUT P0, PT, PT, PT, PT, 0x80, 0x0 ;  /* 0x000000000000781c */ /* 0x000fe20003f0f070 */
[----:B------:R-:W-:Y:S01]  /*df00*/  VIADD R7, R5, 0x26c00 ;  /* 0x00026c0005077836 */ /* 0x000fe20000000000 */
[----:B------:R-:W-:Y:S01]  /*df10*/  UMOV UR6, 0x0 ;  /* 0x0000000000067882 */ /* 0x000fe20000000000 */
[----:B------:R-:W-:Y:S01]  /*df20*/  UMOV UR7, 0x14f00000 ;  /* 0x14f0000000077882 */ /* 0x000fe20000000000 */
[----:B------:R-:W-:-:S15]  /*df30*/  R2UR UR10, R21 ;  /* 0x00000000150a72ca */ /* 0x000fde00000e0000 */
.L_x_64:
[----:B------:R-:W-:-:S13]  /*df40*/  @P0 ELECT P2, URZ, PT ;  /* 0x00000000003f082f */ /* 0x000fda0003840000 */
[----:B------:R-:W-:Y:S02]  /*df50*/  @P2 R2UR UR13, R6 ;  /* 0x00000000060d22ca */ /* 0x000fe400000e0000 */
        /* <DEDUP_REMOVED lines=14> */
.L_x_65:
        /* <DEDUP_REMOVED lines=12> */
[----:B------:R-:W-:Y:S01]  /*e100*/  UMOV UR6, 0x0 ;  /* 0x0000000000067882 */ /* 0x000fe20000000000 */
[----:B------:R-:W-:Y:S01]  /*e110*/  IADD3 R5, R5, 0x2bc00, RZ ;  /* 0x0002bc0005057810 */ /* 0x000fe20007ffe0ff */
[----:B------:R-:W-:Y:S01]  /*e120*/  UMOV UR7, 0x14f00000 ;  /* 0x14f0000000077882 */ /* 0x000fe20000000000 */
[----:B------:R-:W-:-:S15]  /*e130*/  R2UR UR10, R13 ;  /* 0x000000000d0a72ca */ /* 0x000fde00000e0000 */
.L_x_66:
        /* <DEDUP_REMOVED lines=10> */
[----:B------:R-:W2:Y:S01]  /*e1e0*/  LDL.LU R7, [R1] ;  /* 0x0000000001077983 */ /* 0x000ea20000300800 */
[----:B------:R-:W-:Y:S01]  /*e1f0*/  IMAD R3, R18, 0x8, R10 ;  /* 0x0000000812037824 */ /* 0x000fe200078e020a */
[----:B------:R-:W-:Y:S01]  /*e200*/  BSSY B1, `(.L_x_67) ;  /* 0x0000004000017945 */ /* 0x000fe20003800000 */
[----:B--2---:R-:W-:-:S04]  /*e210*/  SHF.L.U32 R2, R7, 0x1f, RZ ;  /* 0x0000001f07027819 */ /* 0x004fc800000006ff */
[----:B------:R-:W0:Y:S02]  /*e220*/  SYNCS.PHASECHK.TRANS64.TRYWAIT P0, [R3+URZ+0x60], R2 ;  /* 0x00006002030075a7 */ /* 0x000e24000800017f */
[----:B0-----:R-:W-:Y:S05]  /*e230*/  @!P0 BRA `(.L_x_68) ;  /* 0x0000003800988947 */ /* 0x001fea0003800000 */
.L_x_165:
[----:B------:R-:W-:Y:S05]  /*e240*/  BSYNC B1 ;  /* 0x0000000000017941 */ /* 0x000fea0003800000 */
.L_x_67:
[----:B------:R-:W-:Y:S01]  /*e250*/  BSSY B1, `(.L_x_69) ;  /* 0x000000c000017945 */ /* 0x000fe20003800000 */
[----:B------:R-:W-:Y:S02]  /*e260*/  IMAD.MOV.U32 R14, RZ, RZ, 0x0 ;  /* 0x00000000ff0e7424 */ /* 0x000fe400078e00ff */
[----:B------:R-:W-:Y:S01]  /*e270*/  IMAD.MOV.U32 R15, RZ, RZ, 0x14f00000 ;  /* 0x14f00000ff0f7424 */ /* 0x000fe200078e00ff */
[----:B------:R-:W-:Y:S06]  /*e280*/  @P1 BRA `(.L_x_70) ;  /* 0x0000000000201947 */ /* 0x000fec0003800000 */
[----:B------:R-:W1:Y:S01]  /*e290*/  S2R R5, SR_TID.X ;  /* 0x0000000000057919 */ /* 0x000e620000002100 */
[----:B0-----:R-:W-:Y:S01]  /*e2a0*/  LEA R2, R18, UR36, 0x3 ;  /* 0x0000002412027c11 */ /* 0x001fe2000f8e18ff */
[----:B------:R-:W-:-:S04]  /*e2b0*/  IMAD.MOV.U32 R3, RZ, RZ, 0xa000 ;  /* 0x0000a000ff037424 */ /* 0x000fc800078e00ff */
[----:B------:R2:W-:Y:S01]  /*e2c0*/  SYNCS.ARRIVE.TRANS64 RZ, [R2+URZ+0x38850], R3 ;  /* 0x0388500302ff79a7 */ /* 0x0005e2000800003f */
[----:B-1----:R-:W-:-:S04]  /*e2d0*/  LOP3.LUT R5, R5, 0x1f, RZ, 0xc0, !PT ;  /* 0x0000001f05057812 */ /* 0x002fc800078ec0ff */
[----:B------:R-:W-:-:S13]  /*e2e0*/  ISETP.NE.AND P0, PT, R5, RZ, PT ;  /* 0x000000ff0500720c */ /* 0x000fda0003f05270 */
[----:B--2---:R-:W-:Y:S05]  /*e2f0*/  @!P0 BRA `(.L_x_70) ;  /* 0x0000000000048947 */ /* 0x004fea0003800000 */
[----:B------:R-:W-:Y:S01]  /*e300*/  BPT.TRAP 0x1 ;  /* 0x000000040000795c */ /* 0x000fe20000300000 */
.L_x_70:
[----:B------:R-:W-:Y:S05]  /*e310*/  BSYNC B1 ;  /* 0x0000000000017941 */ /* 0x000fea0003800000 */
.L_x_69:
[----:B------:R-:W2:Y:S01]  /*e320*/  LDL.LU R5, [R1+0x4] ;  /* 0x0000040001057983 */ /* 0x000ea20000300800 */
[----:B------:R-:W-:Y:S01]  /*e330*/  R2UR UR10, R11 ;  /* 0x000000000b0a72ca */ /* 0x000fe200000e0000 */
[----:B0-----:R-:W-:Y:S01]  /*e340*/  IMAD R3, R18, 0xa000, R12 ;  /* 0x0000a00012037824 */ /* 0x001fe200078e020c */
[----:B------:R-:W-:Y:S01]  /*e350*/  R2UR UR6, R14 ;  /* 0x000000000e0672ca */ /* 0x000fe200000e0000 */
[----:B------:R-:W-:Y:S01]  /*e360*/  UIADD3 UR4, UP0, UR38, 0x470, URZ ;  /* 0x0000047026047890 */ /* 0x000fe2000ff1e03f */
[----:B------:R-:W-:Y:S01]  /*e370*/  R2UR UR7, R15 ;  /* 0x000000000f0772ca */ /* 0x000fe200000e0000 */
[----:B------:R-:W-:Y:S01]  /*e380*/  VIADD R7, R3, 0x400 ;  /* 0x0000040003077836 */ /* 0x000fe20000000000 */
[----:B------:R-:W-:Y:S01]  /*e390*/  LEA R2, R18, UR36, 0x3 ;  /* 0x0000002412027c11 */ /* 0x000fe2000f8e18ff */
[----:B------:R-:W-:Y:S01]  /*e3a0*/  UIADD3.X UR5, URZ, UR39, URZ, UP0, !UPT ;  /* 0x000000273f057290 */ /* 0x000fe200087fe43f */
[----:B------:R-:W-:-:S03]  /*e3b0*/  PLOP3.LUT P0, PT, PT, PT, PT, 0x80, 0x0 ;  /* 0x000000000000781c */ /* 0x000fc60003f0f070 */
[----:B------:R-:W-:Y:S02]  /*e3c0*/  VIADD R2, R2, 0x38850 ;  /* 0x0003885002027836 */ /* 0x000fe40000000000 */
[----:B--2---:R-:W-:-:S08]  /*e3d0*/  IMAD R5, R5, 0x50, RZ ;  /* 0x0000005005057824 */ /* 0x004fd000078e02ff */
.L_x_71:
        /* <DEDUP_REMOVED lines=10> */
[----:B------:R-:W-:Y:S01]  /*e480*/  R2UR UR10, R21 ;  /* 0x00000000150a72ca */ /* 0x000fe200000e0000 */
[----:B------:R-:W-:Y:S01]  /*e490*/  VIADD R7, R3, 0x2c00 ;  /* 0x00002c0003077836 */ /* 0x000fe20000000000 */
[----:B------:R-:W-:Y:S02]  /*e4a0*/  R2UR UR6, R14 ;  /* 0x000000000e0672ca */ /* 0x000fe400000e0000 */
[----:B------:R-:W-:Y:S02]  /*e4b0*/  R2UR UR7, R15 ;  /* 0x000000000f0772ca */ /* 0x000fe400000e0000 */
[----:B------:R-:W-:-:S13]  /*e4c0*/  PLOP3.LUT P0, PT, PT, PT, PT, 0x80, 0x0 ;  /* 0x000000000000781c */ /* 0x000fda0003f0f070 */
.L_x_72:
        /* <DEDUP_REMOVED lines=15> */
.L_x_73:
        /* <DEDUP_REMOVED lines=15> */
.L_x_74:
        /* <DEDUP_REMOVED lines=10> */
[----:B------:R0:W-:Y:S01]  /*e750*/  STL [R1+0x4], R0 ;  /* 0x0000040001007387 */ /* 0x0001e20000100800 */
[----:B------:R-:W-:-:S07]  /*e760*/  IMAD.MOV.U32 R17, RZ, RZ, R6 ;  /* 0x000000ffff117224 */ /* 0x000fce00078e0006 */
.L_x_57:
[----:B------:R-:W-:Y:S05]  /*e770*/  BSYNC B0 ;  /* 0x0000000000007941 */ /* 0x000fea0003800000 */
.L_x_56:
[----:B0-----:R-:W2:Y:S01]  /*e780*/  LDL.LU R0, [R1+0x24] ;  /* 0x0000240001007983 */ /* 0x001ea20000300800 */
[----:B------:R-:W-:-:S03]  /*e790*/  IMAD.MOV.U32 R18, RZ, RZ, R4 ;  /* 0x000000ffff127224 */ /* 0x000fc600078e0004 */
[----:B------:R0:W-:Y:S02]  /*e7a0*/  STL [R1], R8 ;  /* 0x0000000801007387 */ /* 0x0001e40000100800 */
[----:B0-2---:R-:W-:-:S07]  /*e7b0*/  VIADD R0, R0, 0xfffffffd ;  /* 0xfffffffd00007836 */ /* 0x005fce0000000000 */
.L_x_55:
[----:B------:R-:W3:Y:S01]  /*e7c0*/  LDL.LU R2, [R1+0x1c] ;  /* 0x00001c0001027983 */ /* 0x000ee20000300800 */
[----:B------:R-:W-:Y:S01]  /*e7d0*/  IMAD.MOV R9, RZ, RZ, -R9 ;  /* 0x000000ffff097224 */ /* 0x000fe200078e0a09 */
[----:B------:R-:W-:Y:S04]  /*e7e0*/  BSSY B0, `(.L_x_54) ;  /* 0x00001ab000007945 */ /* 0x000fe80003800000 */
[----:B---3--:R-:W-:-:S13]  /*e7f0*/  ISETP.NE.AND P0, PT, R2, R9, PT ;  /* 0x000000090200720c */ /* 0x008fda0003f05270 */
[----:B------:R-:W-:Y:S05]  /*e800*/  @!P0 BRA `(.L_x_75) ;  /* 0x0000001800a08947 */ /* 0x000fea0003800000 */
[----:B------:R-:W-:-:S07]  /*e810*/  IMAD.MOV.U32 R4, RZ, RZ, R17 ;  /* 0x000000ffff047224 */ /* 0x000fce00078e0011 */
.L_x_114:
[----:B--2---:R-:W2:Y:S04]  /*e820*/  LDL R3, [R1+0xc] ;  /* 0x00000c0001037983 */ /* 0x004ea80000100800 */
[----:B---3--:R-:W3:Y:S01]  /*e830*/  LDL R2, [R1] ;  /* 0x0000000001027983 */ /* 0x008ee20000100800 */
[----:B------:R-:W-:Y:S01]  /*e840*/  VIADD R6, R18, 0x1 ;  /* 0x0000000112067836 */ /* 0x000fe20000000000 */
[----:B------:R-:W-:Y:S04]  /*e850*/  BSSY B1, `(.L_x_76) ;  /* 0x00000ce000017945 */ /* 0x000fe80003800000 */
[----:B------:R-:W-:-:S04]  /*e860*/  ISETP.NE.AND P0, PT, R6, 0x2, PT ;  /* 0x000000020600780c */ /* 0x000fc80003f05270 */
[----:B------:R-:W-:Y:S02]  /*e870*/  SEL R7, RZ, 0x1, P0 ;  /* 0x00000001ff077807 */ /* 0x000fe40000000000 */
[----:B------:R-:W-:Y:S02]  /*e880*/  SEL R6, R6, RZ, P0 ;  /* 0x000000ff06067207 */ /* 0x000fe40000000000 */
[----:B--2---:R-:W-:Y:S02]  /*e890*/  ISETP.NE.AND P1, PT, R3, RZ, PT ;  /* 0x000000ff0300720c */ /* 0x004fe40003f25270 */
[----:B---3--:R-:W-:-:S11]  /*e8a0*/  LOP3.LUT R7, R2, R7, RZ, 0x3c, !PT ;  /* 0x0000000702077212 */ /* 0x008fd600078e3cff */
[----:B0-----:R-:W-:Y:S05]  /*e8b0*/  @!P1 BRA `(.L_x_77) ;  /* 0x0000000c001c9947 */ /* 0x001fea0003800000 */
[----:B------:R-:W2:Y:S01]  /*e8c0*/  LDL R2, [R1+0x10] ;  /* 0x0000100001027983 */ /* 0x000ea20000100800 */
[----:B------:R-:W-:Y:S01]  /*e8d0*/  IMAD.MOV.U32 R8, RZ, RZ, R0 ;  /* 0x000000ffff087224 */ /* 0x000fe200078e0000 */
[----:B--2---:R-:W-:-:S13]  /*e8e0*/  ISETP.NE.AND P1, PT, R2, RZ, PT ;  /* 0x000000ff0200720c */ /* 0x004fda0003f25270 */
[----:B------:R-:W-:Y:S05]  /*e8f0*/  @!P1 BRA `(.L_x_78) ;  /* 0x0000000000509947 */ /* 0x000fea0003800000 */
[----:B------:R-:W2:Y:S01]  /*e900*/  LDL R9, [R1+0x8] ;  /* 0x0000080001097983 */ /* 0x000ea20000100800 */
[----:B-1----:R-:W0:Y:S01]  /*e910*/  LDC R5, c[0x0][0x43c] ;  /* 0x00010f00ff057b82 */ /* 0x002e220000000800 */
[----:B------:R-:W-:Y:S01]  /*e920*/  ULDC.64 UR4, c[0x0][0x428] ;  /* 0x00010a0000047ab9 */ /* 0x000fe20000000a00 */
[----:B------:R-:W-:Y:S01]  /*e930*/  ULDC.64 UR6, c[0x0][0x208] ;  /* 0x0000820000067ab9 */ /* 0x000fe20000000a00 */
[----:B0-----:R-:W-:-:S13]  /*e940*/  ISETP.NE.AND P0, PT, R5, 0x1, PT ;  /* 0x000000010500780c */ /* 0x001fda0003f05270 */
[----:B------:R-:W0:Y:S02]  /*e950*/  @P0 LDC.64 R2, c[0x0][0x440] ;  /* 0x00011000ff020b82 */ /* 0x000e240000000a00 */
[----:B0-----:R-:W-:-:S04]  /*e960*/  @P0 IMAD.HI.U32 R4, R0, R2, RZ ;  /* 0x0000000200040227 */ /* 0x001fc800078e00ff */
[----:B------:R-:W-:Y:S01]  /*e970*/  IMAD.MOV.U32 R2, RZ, RZ, R0 ;  /* 0x000000ffff027224 */ /* 0x000fe200078e0000 */
[----:B------:R-:W-:-:S04]  /*e980*/  @P0 SHF.R.U32.HI R2, RZ, R3, R4 ;  /* 0x00000003ff020219 */ /* 0x000fc80000011604 */
[--C-:B------:R-:W-:Y:S01]  /*e990*/  SHF.R.S32.HI R3, RZ, 0x1f, R2.reuse ;  /* 0x0000001fff037819 */ /* 0x100fe20000011402 */
[--C-:B------:R-:W-:Y:S02]  /*e9a0*/  IMAD.MOV R8, RZ, RZ, -R2.reuse ;  /* 0x000000ffff087224 */ /* 0x100fe400078e0a02 */
[----:B------:R-:W-:-:S04]  /*e9b0*/  IMAD.WIDE.U32 R2, R19, UR4, R2 ;  /* 0x0000000413027c25 */ /* 0x000fc8000f8e0002 */
[----:B------:R-:W-:Y:S02]  /*e9c0*/  IMAD R8, R5, R8, R0 ;  /* 0x0000000805087224 */ /* 0x000fe400078e0200 */
[----:B--2---:R-:W-:-:S04]  /*e9d0*/  IMAD R4, R9, UR4, RZ ;  /* 0x0000000409047c24 */ /* 0x004fc8000f8e02ff */
[----:B------:R-:W-:Y:S01]  /*e9e0*/  IMAD R4, R19, UR5, R4 ;  /* 0x0000000513047c24 */ /* 0x000fe2000f8e0204 */
[----:B------:R-:W-:-:S03]  /*e9f0*/  ULDC.64 UR4, c[0x0][0x418] ;  /* 0x0001060000047ab9 */ /* 0x000fc60000000a00 */
[----:B------:R-:W-:Y:S01]  /*ea00*/  IMAD.IADD R3, R4, 0x1, R3 ;  /* 0x0000000104037824 */ /* 0x000fe200078e0203 */
[----:B------:R-:W-:-:S04]  /*ea10*/  LEA R4, P0, R2, UR4, 0x2 ;  /* 0x0000000402047c11 */ /* 0x000fc8000f8010ff */
[----:B------:R-:W-:-:S05]  /*ea20*/  LEA.HI.X R5, R2, UR5, R3, 0x2, P0 ;  /* 0x0000000502057c11 */ /* 0x000fca00080f1403 */
[----:B------:R0:W5:Y:S04]  /*ea30*/  LDG.E R4, desc[UR6][R4.64] ;  /* 0x0000000604047981 */ /* 0x000168000c1e1900 */
.L_x_78:
[----:B------:R-:W-:Y:S01]  /*ea40*/  LEA R3, R6, UR36, 0x3 ;  /* 0x0000002406037c11 */ /* 0x000fe2000f8e18ff */
[----:B------:R-:W-:Y:S01]  /*ea50*/  BSSY B2, `(.L_x_79) ;  /* 0x0000004000027945 */ /* 0x000fe20003800000 */
[----:B------:R-:W-:-:S04]  /*ea60*/  SHF.L.U32 R2, R7, 0x1f, RZ ;  /* 0x0000001f07027819 */ /* 0x000fc800000006ff */
[----:B------:R-:W2:Y:S02]  /*ea70*/  SYNCS.PHASECHK.TRANS64.TRYWAIT P0, [R3+URZ+0x38840], R2 ;  /* 0x03884002030075a7 */ /* 0x000ea4000800017f */
[----:B--2---:R-:W-:Y:S05]  /*ea80*/  @!P0 BRA `(.L_x_80) ;  /* 0x0000003000988947 */ /* 0x004fea0003800000 */
.L_x_166:
[----:B------:R-:W-:Y:S05]  /*ea90*/  BSYNC B2 ;  /* 0x0000000000027941 */ /* 0x000fea0003800000 */
.L_x_79:
[----:B01----:R-:W0:Y:S01]  /*eaa0*/  S2R R5, SR_TID.X ;  /* 0x0000000000057919 */ /* 0x003e220000002100 */
[----:B------:R-:W-:Y:S01]  /*eab0*/  BSSY B2, `(.L_x_81) ;  /* 0x000000b000027945 */ /* 0x000fe20003800000 */
[----:B0-----:R-:W-:-:S04]  /*eac0*/  LOP3.LUT R5, R5, 0x7f, RZ, 0xc0, !PT ;  /* 0x0000007f05057812 */ /* 0x001fc800078ec0ff */
[----:B------:R-:W-:-:S13]  /*ead0*/  ISETP.NE.AND P1, PT, R5, RZ, PT ;  /* 0x000000ff0500720c */ /* 0x000fda0003f25270 */
[----:B------:R-:W-:Y:S05]  /*eae0*/  @P1 BRA `(.L_x_82) ;  /* 0x00000000001c1947 */ /* 0x000fea0003800000 */
[----:B------:R-:W0:Y:S01]  /*eaf0*/  S2R R5, SR_TID.X ;  /* 0x0000000000057919 */ /* 0x000e220000002100 */
[----:B--2---:R-:W-:-:S04]  /*eb00*/  IMAD.MOV.U32 R2, RZ, RZ, 0xa000 ;  /* 0x0000a000ff027424 */ /* 0x004fc800078e00ff */
[----:B------:R1:W-:Y:S01]  /*eb10*/  SYNCS.ARRIVE.TRANS64 RZ, [R3+URZ+0x38830], R2 ;  /* 0x0388300203ff79a7 */ /* 0x0003e2000800003f */
[----:B0-----:R-:W-:-:S04]  /*eb20*/  LOP3.LUT R5, R5, 0x1f, RZ, 0xc0, !PT ;  /* 0x0000001f05057812 */ /* 0x001fc800078ec0ff */
[----:B------:R-:W-:-:S13]  /*eb30*/  ISETP.NE.AND P0, PT, R5, RZ, PT ;  /* 0x000000ff0500720c */ /* 0x000fda0003f05270 */
[----:B-1----:R-:W-:Y:S05]  /*eb40*/  @!P0 BRA `(.L_x_82) ;  /* 0x0000000000048947 */ /* 0x002fea0003800000 */
[----:B------:R-:W-:Y:S01]  /*eb50*/  BPT.TRAP 0x1 ;  /* 0x000000040000795c */ /* 0x000fe20000300000 */
.L_x_82:
[----:B------:R-:W-:Y:S05]  /*eb60*/  BSYNC B2 ;  /* 0x0000000000027941 */ /* 0x000fea0003800000 */
.L_x_81:
        /* <DEDUP_REMOVED lines=8> */
[----:B------:R-:W-:Y:S01]  /*ebf0*/  VIADD R9, R5, 0x24400 ;  /* 0x0002440005097836 */ /* 0x000fe20000000000 */
[----:B------:R-:W-:Y:S01]  /*ec00*/  UMOV UR6, 0x0 ;  /* 0x0000000000067882 */ /* 0x000fe20000000000 */
[----:B------:R-:W-:-:S10]  /*ec10*/  UMOV UR7, 0x14f00000 ;  /* 0x14f0000000077882 */ /* 0x000fd40000000000 */
.L_x_83:
        /* <DEDUP_REMOVED lines=16> */
.L_x_84:
        /* <DEDUP_REMOVED lines=16> */
.L_x_85:
        /* <DEDUP_REMOVED lines=16> */
.L_x_86:
        /* <DEDUP_REMOVED lines=16> */
.L_x_167:
[----:B------:R-:W-:Y:S05]  /*f020*/  BSYNC B2 ;  /* 0x0000000000027941 */ /* 0x000fea0003800000 */
.L_x_87:
[----:B------:R-:W-:Y:S01]  /*f030*/  BSSY B2, `(.L_x_89) ;  /* 0x000000b000027945 */ /* 0x000fe20003800000 */
[----:B0-----:R-:W-:Y:S02]  /*f040*/  IMAD.MOV.U32 R2, RZ, RZ, 0x0 ;  /* 0x00000000ff027424 */ /* 0x001fe400078e00ff */
[----:B------:R-:W-:Y:S01]  /*f050*/  IMAD.MOV.U32 R3, RZ, RZ, 0x14f00000 ;  /* 0x14f00000ff037424 */ /* 0x000fe200078e00ff */
[----:B------:R-:W-:Y:S06]  /*f060*/  @P1 BRA `(.L_x_90) ;  /* 0x00000000001c1947 */ /* 0x000fec0003800000 */
[----:B------:R-:W-:-:S04]  /*f070*/  IMAD.MOV.U32 R9, RZ, RZ, 0xa000 ;  /* 0x0000a000ff097424 */ /* 0x000fc800078e00ff */
[----:B------:R0:W-:Y:S02]  /*f080*/  SYNCS.ARRIVE.TRANS64 RZ, [R5+URZ+0x50], R9 ;  /* 0x0000500905ff79a7 */ /* 0x0001e4000800003f */
[----:B0-----:R-:W0:Y:S02]  /*f090*/  S2R R9, SR_TID.X ;  /* 0x0000000000097919 */ /* 0x001e240000002100 */
[----:B0-----:R-:W-:-:S04]  /*f0a0*/  LOP3.LUT R9, R9, 0x1f, RZ, 0xc0, !PT ;  /* 0x0000001f09097812 */ /* 0x001fc800078ec0ff */
[----:B------:R-:W-:-:S13]  /*f0b0*/  ISETP.NE.AND P0, PT, R9, RZ, PT ;  /* 0x000000ff0900720c */ /* 0x000fda0003f05270 */
[----:B------:R-:W-:Y:S05]  /*f0c0*/  @!P0 BRA `(.L_x_90) ;  /* 0x0000000000048947 */ /* 0x000fea0003800000 */
[----:B------:R-:W-:Y:S01]  /*f0d0*/  BPT.TRAP 0x1 ;  /* 0x000000040000795c */ /* 0x000fe20000300000 */
.L_x_90:
[----:B------:R-:W-:Y:S05]  /*f0e0*/  BSYNC B2 ;  /* 0x0000000000027941 */ /* 0x000fea0003800000 */
.L_x_89:
[----:B------:R-:W2:Y:S01]  /*f0f0*/  LDL.LU R9, [R1+0x4] ;  /* 0x0000040001097983 */ /* 0x000ea20000300800 */
[----:B------:R-:W-:Y:S01]  /*f100*/  R2UR UR6, R2 ;  /* 0x00000000020672ca */ /* 0x000fe200000e0000 */
[----:B------:R-:W-:Y:S01]  /*f110*/  IMAD R18, R18, 0xa000, R12 ;  /* 0x0000a00012127824 */ /* 0x000fe200078e020c */
[----:B------:R-:W-:Y:S01]  /*f120*/  R2UR UR7, R3 ;  /* 0x00000000030772ca */ /* 0x000fe200000e0000 */
[----:B------:R-:W-:Y:S01]  /*f130*/  UIADD3 UR4, UP0, UR38, 0x470, URZ ;  /* 0x0000047026047890 */ /* 0x000fe2000ff1e03f */
[----:B------:R-:W-:Y:S01]  /*f140*/  R2UR UR10, R11 ;  /* 0x000000000b0a72ca */ /* 0x000fe200000e0000 */
[----:B------:R-:W-:Y:S01]  /*f150*/  VIADD R5, R5, 0x50 ;  /* 0x0000005005057836 */ /* 0x000fe20000000000 */
[----:B------:R-:W-:Y:S01]  /*f160*/  PLOP3.LUT P0, PT, PT, PT, PT, 0x80, 0x0 ;  /* 0x000000000000781c */ /* 0x000fe20003f0f070 */
[----:B------:R-:W-:Y:S01]  /*f170*/  VIADD R11, R18, 0x400 ;  /* 0x00000400120b7836 */ /* 0x000fe20000000000 */
[----:B------:R-:W-:Y:S01]  /*f180*/  UIADD3.X UR5, URZ, UR39, URZ, UP0, !UPT ;  /* 0x000000273f057290 */ /* 0x000fe200087fe43f */
[----:B--2---:R-:W-:-:S11]  /*f190*/  IMAD R9, R9, 0x50, RZ ;  /* 0x0000005009097824 */ /* 0x004fd600078e02ff */
.L_x_91:
        /* <DEDUP_REMOVED lines=15> */
.L_x_92:
        /* <DEDUP_REMOVED lines=15> */
.L_x_93:
        /* <DEDUP_REMOVED lines=15> */
.L_x_94:
        /* <DEDUP_REMOVED lines=12> */
.L_x_77:
[----:B------:R-:W-:Y:S05]  /*f530*/  BSYNC B1 ;  /* 0x0000000000017941 */ /* 0x000fea0003800000 */
.L_x_76:
[----:B------:R-:W2:Y:S01]  /*f540*/  LDL R2, [R1+0xc] ;  /* 0x00000c0001027983 */ /* 0x000ea20000100800 */
[----:B------:R-:W-:Y:S01]  /*f550*/  VIADD R18, R6, 0x1 ;  /* 0x0000000106127836 */ /* 0x000fe20000000000 */
[----:B------:R-:W-:Y:S04]  /*f560*/  BSSY B1, `(.L_x_95) ;  /* 0x00000cf000017945 */ /* 0x000fe80003800000 */
[----:B------:R-:W-:-:S04]  /*f570*/  ISETP.NE.AND P0, PT, R18, 0x2, PT ;  /* 0x000000021200780c */ /* 0x000fc80003f05270 */
[----:B------:R-:W-:Y:S02]  /*f580*/  SEL R18, R18, RZ, P0 ;  /* 0x000000ff12127207 */ /* 0x000fe40000000000 */
[----:B--2---:R-:W-:Y:S02]  /*f590*/  ISETP.NE.AND P1, PT, R2, RZ, PT ;  /* 0x000000ff0200720c */ /* 0x004fe40003f25270 */
[----:B------:R-:W-:-:S04]  /*f5a0*/  SEL R2, RZ, 0x1, P0 ;  /* 0x00000001ff027807 */ /* 0x000fc80000000000 */
[----:B------:R-:W-:-:S05]  /*f5b0*/  LOP3.LUT R9, R7, R2, RZ, 0x3c, !PT ;  /* 0x0000000207097212 */ /* 0x000fca00078e3cff */
[----:B------:R2:W-:Y:S02]  /*f5c0*/  STL [R1], R9 ;  /* 0x0000000901007387 */ /* 0x0005e40000100800 */
[----:B------:R-:W-:Y:S05]  /*f5d0*/  @!P1 BRA `(.L_x_96) ;  /* 0x0000000c001c9947 */ /* 0x000fea0003800000 */
[----:B------:R-:W3:Y:S01]  /*f5e0*/  LDL R3, [R1+0x10] ;  /* 0x0000100001037983 */ /* 0x000ee20000100800 */
[----:B0-----:R-:W-:Y:S01]  /*f5f0*/  VIADD R8, R0, 0xffffffff ;  /* 0xffffffff00087836 */ /* 0x001fe20000000000 */
[----:B---3--:R-:W-:-:S13]  /*f600*/  ISETP.NE.AND P1, PT, R3, RZ, PT ;  /* 0x000000ff0300720c */ /* 0x008fda0003f25270 */
[----:B------:R-:W-:Y:S05]  /*f610*/  @!P1 BRA `(.L_x_97) ;  /* 0x0000000000509947 */ /* 0x000fea0003800000 */
[----:B------:R-:W3:Y:S01]  /*f620*/  LDL R11, [R1+0x8] ;  /* 0x00000800010b7983 */ /* 0x000ee20000100800 */
[----:B-1----:R-:W0:Y:S01]  /*f630*/  LDC R5, c[0x0][0x43c] ;  /* 0x00010f00ff057b82 */ /* 0x002e220000000800 */
[----:B------:R-:W-:Y:S01]  /*f640*/  ULDC.64 UR4, c[0x0][0x428] ;  /* 0x00010a0000047ab9 */ /* 0x000fe20000000a00 */
[----:B------:R-:W-:Y:S01]  /*f650*/  ULDC.64 UR6, c[0x0][0x208] ;  /* 0x0000820000067ab9 */ /* 0x000fe20000000a00 */
[----:B0-----:R-:W-:-:S13]  /*f660*/  ISETP.NE.AND P0, PT, R5, 0x1, PT ;  /* 0x000000010500780c */ /* 0x001fda0003f05270 */
[----:B------:R-:W0:Y:S02]  /*f670*/  @P0 LDC.64 R2, c[0x0][0x440] ;  /* 0x00011000ff020b82 */ /* 0x000e240000000a00 */
[----:B0-----:R-:W-:-:S04]  /*f680*/  @P0 IMAD.HI.U32 R4, R8, R2, RZ ;  /* 0x0000000208040227 */ /* 0x001fc800078e00ff */
[----:B------:R-:W-:Y:S01]  /*f690*/  IMAD.MOV.U32 R2, RZ, RZ, R8 ;  /* 0x000000ffff027224 */ /* 0x000fe200078e0008 */
[----:B------:R-:W-:-:S05]  /*f6a0*/  @P0 SHF.R.U32.HI R2, RZ, R3, R4 ;  /* 0x00000003ff020219 */ /* 0x000fca0000011604 */
[----:B------:R-:W-:-:S04]  /*f6b0*/  IMAD.MOV R3, RZ, RZ, -R2 ;  /* 0x000000ffff037224 */ /* 0x000fc800078e0a02 */
[----:B------:R-:W-:Y:S01]  /*f6c0*/  IMAD R8, R5, R3, R8 ;  /* 0x0000000305087224 */ /* 0x000fe200078e0208 */
[----:B------:R-:W-:-:S03]  /*f6d0*/  SHF.R.S32.HI R3, RZ, 0x1f, R2 ;  /* 0x0000001fff037819 */ /* 0x000fc60000011402 */
[----:B------:R-:W-:-:S04]  /*f6e0*/  IMAD.WIDE.U32 R2, R19, UR4, R2 ;  /* 0x0000000413027c25 */ /* 0x000fc8000f8e0002 */
[----:B---3--:R-:W-:-:S04]  /*f6f0*/  IMAD R4, R11, UR4, RZ ;  /* 0x000000040b047c24 */ /* 0x008fc8000f8e02ff */
[----:B------:R-:W-:Y:S01]  /*f700*/  IMAD R4, R19, UR5, R4 ;  /* 0x0000000513047c24 */ /* 0x000fe2000f8e0204 */
[----:B------:R-:W-:-:S03]  /*f710*/  ULDC.64 UR4, c[0x0][0x418] ;  /* 0x0001060000047ab9 */ /* 0x000fc60000000a00 */
[----:B------:R-:W-:Y:S01]  /*f720*/  IMAD.IADD R3, R4, 0x1, R3 ;  /* 0x0000000104037824 */ /* 0x000fe200078e0203 */
[----:B------:R-:W-:-:S04]  /*f730*/  LEA R4, P0, R2, UR4, 0x2 ;  /* 0x0000000402047c11 */ /* 0x000fc8000f8010ff */
[----:B------:R-:W-:-:S05]  /*f740*/  LEA.HI.X R5, R2, UR5, R3, 0x2, P0 ;  /* 0x0000000502057c11 */ /* 0x000fca00080f1403 */
[----:B------:R0:W5:Y:S04]  /*f750*/  LDG.E R4, desc[UR6][R4.64] ;  /* 0x0000000604047981 */ /* 0x000168000c1e1900 */
.L_x_97:
[----:B------:R-:W-:Y:S01]  /*f760*/  LEA R2, R18, UR36, 0x3 ;  /* 0x0000002412027c11 */ /* 0x000fe2000f8e18ff */
[----:B------:R-:W-:Y:S01]  /*f770*/  BSSY B2, `(.L_x_98) ;  /* 0x0000004000027945 */ /* 0x000fe20003800000 */
[----:B------:R-:W-:-:S04]  /*f780*/  SHF.L.U32 R3, R9, 0x1f, RZ ;  /* 0x0000001f09037819 */ /* 0x000fc800000006ff */
[----:B------:R-:W3:Y:S02]  /*f790*/  SYNCS.PHASECHK.TRANS64.TRYWAIT P0, [R2+URZ+0x38840], R3 ;  /* 0x03884003020075a7 */ /* 0x000ee4000800017f */
[----:B---3--:R-:W-:Y:S05]  /*f7a0*/  @!P0 BRA `(.L_x_99) ;  /* 0x0000002400788947 */ /* 0x008fea0003800000 */
.L_x_168:
[----:B------:R-:W-:Y:S05]  /*f7b0*/  BSYNC B2 ;  /* 0x0000000000027941 */ /* 0x000fea0003800000 */
.L_x_98:
[----:B01----:R-:W0:Y:S01]  /*f7c0*/  S2R R5, SR_TID.X ;  /* 0x0000000000057919 */ /* 0x003e220000002100 */
[----:B------:R-:W-:Y:S01]  /*f7d0*/  BSSY B2, `(.L_x_100) ;  /* 0x000000b000027945 */ /* 0x000fe20003800000 */
[----:B0-----:R-:W-:-:S04]  /*f7e0*/  LOP3.LUT R5, R5, 0x7f, RZ, 0xc0, !PT ;  /* 0x0000007f05057812 */ /* 0x001fc800078ec0ff */
[----:B------:R-:W-:-:S13]  /*f7f0*/  ISETP.NE.AND P1, PT, R5, RZ, PT ;  /* 0x000000ff0500720c */ /* 0x000fda0003f25270 */
[----:B------:R-:W-:Y:S05]  /*f800*/  @P1 BRA `(.L_x_101) ;  /* 0x00000000001c1947 */ /* 0x000fea0003800000 */
[----:B------:R-:W0:Y:S01]  /*f810*/  S2R R5, SR_TID.X ;  /* 0x0000000000057919 */ /* 0x000e220000002100 */
[----:B---3--:R-:W-:-:S04]  /*f820*/  IMAD.MOV.U32 R3, RZ, RZ, 0xa000 ;  /* 0x0000a000ff037424 */ /* 0x008fc800078e00ff */
[----:B------:R1:W-:Y:S01]  /*f830*/  SYNCS.ARRIVE.TRANS64 RZ, [R2+URZ+0x38830], R3 ;  /* 0x0388300302ff79a7 */ /* 0x0003e2000800003f */
[----:B0-----:R-:W-:-:S04]  /*f840*/  LOP3.LUT R5, R5, 0x1f, RZ, 0xc0, !PT ;  /* 0x0000001f05057812 */ /* 0x001fc800078ec0ff */
[----:B------:R-:W-:-:S13]  /*f850*/  ISETP.NE.AND P0, PT, R5, RZ, PT ;  /* 0x000000ff0500720c */ /* 0x000fda0003f05270 */
[----:B-1----:R-:W-:Y:S05]  /*f860*/  @!P0 BRA `(.L_x_101) ;  /* 0x0000000000048947 */ /* 0x002fea0003800000 */
[----:B------:R-:W-:Y:S01]  /*f870*/  BPT.TRAP 0x1 ;  /* 0x000000040000795c */ /* 0x000fe20000300000 */
.L_x_101:
[----:B------:R-:W-:Y:S05]  /*f880*/  BSYNC B2 ;  /* 0x0000000000027941 */ /* 0x000fea0003800000 */
.L_x_100:
[----:B------:R-:W-:Y:S01]  /*f890*/  IMAD.MOV.U32 R11, RZ, RZ, RZ ;  /* 0x000000ffff0b7224 */ /* 0x000fe200078e00ff */
[----:B------:R-:W-:Y:S01]  /*f8a0*/  UIADD3 UR4, UP0, UR38, 0x370, URZ ;  /* 0x0000037026047890 */ /* 0x000fe2000ff1e03f */
[C---:B---3--:R-:W-:Y:S01]  /*f8b0*/  IMAD R3, R18.reuse, 0x8, R10 ;  /* 0x0000000812037824 */ /* 0x048fe200078e020a */
[----:B------:R-:W-:Y:S01]  /*f8c0*/  PLOP3.LUT P0, PT, PT, PT, PT, 0x80, 0x0 ;  /* 0x000000000000781c */ /* 0x000fe20003f0f070 */
[----:B------:R-:W-:Y:S01]  /*f8d0*/  IMAD R5, R18, 0xa000, R12 ;  /* 0x0000a00012057824 */ /* 0x000fe200078e020c */
[----:B------:R-:W-:Y:S01]  /*f8e0*/  R2UR UR10, R11 ;  /* 0x000000000b0a72ca */ /* 0x000fe200000e0000 */
[----:B------:R-:W-:Y:S01]  /*f8f0*/  VIADD R3, R3, 0x30 ;  /* 0x0000003003037836 */ /* 0x000fe20000000000 */
[----:B------:R-:W-:Y:S01]  /*f900*/  UIADD3.X UR5, URZ, UR39, URZ, UP0, !UPT ;  /* 0x000000273f057290 */ /* 0x000fe200087fe43f */
[----:B------:R-:W-:Y:S01]  /*f910*/  IMAD R2, R8, 0x50, RZ ;  /* 0x0000005008027824 */ /* 0x000fe200078e02ff */
[----:B------:R-:W-:Y:S01]  /*f920*/  UMOV UR6, 0x0 ;  /* 0x0000000000067882 */ /* 0x000fe20000000000 */
[----:B--2---:R-:W-:Y:S01]  /*f930*/  VIADD R9, R5, 0x24400 ;  /* 0x0002440005097836 */ /* 0x004fe20000000000 */
[----:B------:R-:W-:-:S09]  /*f940*/  UMOV UR7, 0x14f00000 ;  /* 0x14f0000000077882 */ /* 0x000fd20000000000 */
.L_x_102:
        /* <DEDUP_REMOVED lines=16> */
.L_x_103:
        /* <DEDUP_REMOVED lines=16> */
.L_x_104:
        /* <DEDUP_REMOVED lines=10> */
[----:B------:R-:W-:Y:S01]  /*fbf0*/  MOV R13, 0xc0 ;  /* 0x000000c0000d7802 */ /* 0x000fe20000000f00 */
[----:B------:R-:W-:Y:S01]  /*fc00*/  VIADD R5, R5, 0x2bc00 ;  /* 0x0002bc0005057836 */ /* 0x000fe20000000000 */
[----:B------:R-:W-:Y:S01]  /*fc10*/  PLOP3.LUT P0, PT, PT, PT, PT, 0x80, 0x0 ;  /* 0x000000000000781c */ /* 0x000fe20003f0f070 */
[----:B------:R-:W-:Y:S01]  /*fc20*/  UMOV UR6, 0x0 ;  /* 0x0000000000067882 */ /* 0x000fe20000000000 */
[----:B------:R-:W-:Y:S01]  /*fc30*/  R2UR UR10, R13 ;  /* 0x000000000d0a72ca */ /* 0x000fe200000e0000 */
[----:B------:R-:W-:-:S14]  /*fc40*/  UMOV UR7, 0x14f00000 ;  /* 0x14f0000000077882 */ /* 0x000fdc0000000000 */
.L_x_105:
        /* <DEDUP_REMOVED lines=10> */
[----:B------:R-:W-:Y:S01]  /*fcf0*/  SHF.L.U32 R7, R7, 0x1f, RZ ;  /* 0x0000001f07077819 */ /* 0x000fe200000006ff */
[----:B------:R-:W-:Y:S01]  /*fd00*/  IMAD R5, R6, 0x8, R10 ;  /* 0x0000000806057824 */ /* 0x000fe200078e020a */
[----:B------:R-:W-:Y:S03]  /*fd10*/  BSSY B2, `(.L_x_106) ;  /* 0x0000003000027945 */ /* 0x000fe60003800000 */
[----:B------:R-:W0:Y:S02]  /*fd20*/  SYNCS.PHASECHK.TRANS64.TRYWAIT P0, [R5+URZ+0x60], R7 ;  /* 0x00006007050075a7 */ /* 0x000e24000800017f */
[----:B0-----:R-:W-:Y:S05]  /*fd30*/  @!P0 BRA `(.L_x_107) ;  /* 0x0000002000288947 */ /* 0x001fea0003800000 */
.L_x_169:
[----:B------:R-:W-:Y:S05]  /*fd40*/  BSYNC B2 ;  /* 0x0000000000027941 */ /* 0x000fea0003800000 */
.L_x_106:
[----:B------:R-:W-:Y:S01]  /*fd50*/  BSSY B2, `(.L_x_108) ;  /* 0x000000b000027945 */ /* 0x000fe20003800000 */
[----:B------:R-:W-:Y:S02]  /*fd60*/  IMAD.MOV.U32 R2, RZ, RZ, 0x0 ;  /* 0x00000000ff027424 */ /* 0x000fe400078e00ff */
[----:B------:R-:W-:Y:S01]  /*fd70*/  IMAD.MOV.U32 R3, RZ, RZ, 0x14f00000 ;  /* 0x14f00000ff037424 */ /* 0x000fe200078e00ff */
[----:B------:R-:W-:Y:S06]  /*fd80*/  @P1 BRA `(.L_x_109) ;  /* 0x00000000001c1947 */ /* 0x000fec0003800000 */
[----:B------:R-:W1:Y:S01]  /*fd90*/  S2R R9, SR_TID.X ;  /* 0x0000000000097919 */ /* 0x000e620000002100 */
[----:B0-----:R-:W-:-:S04]  /*fda0*/  IMAD.MOV.U32 R7, RZ, RZ, 0xa000 ;  /* 0x0000a000ff077424 */ /* 0x001fc800078e00ff */
[----:B------:R2:W-:Y:S01]  /*fdb0*/  SYNCS.ARRIVE.TRANS64 RZ, [R5+URZ+0x50], R7 ;  /* 0x0000500705ff79a7 */ /* 0x0005e2000800003f */
[----:B-1----:R-:W-:-:S04]  /*fdc0*/  LOP3.LUT R9, R9, 0x1f, RZ, 0xc0, !PT ;  /* 0x0000001f09097812 */ /* 0x002fc800078ec0ff */
[----:B------:R-:W-:-:S13]  /*fdd0*/  ISETP.NE.AND P0, PT, R9, RZ, PT ;  /* 0x000000ff0900720c */ /* 0x000fda0003f05270 */
[----:B--2---:R-:W-:Y:S05]  /*fde0*/  @!P0 BRA `(.L_x_109) ;  /* 0x0000000000048947 */ /* 0x004fea0003800000 */
[----:B------:R-:W-:Y:S01]  /*fdf0*/  BPT.TRAP 0x1 ;  /* 0x000000040000795c */ /* 0x000fe20000300000 */
.L_x_109:
[----:B------:R-:W-:Y:S05]  /*fe00*/  BSYNC B2 ;  /* 0x0000000000027941 */ /* 0x000fea0003800000 */
.L_x_108:
[----:B0-----:R-:W2:Y:S01]  /*fe10*/  LDL.LU R7, [R1+0x4] ;  /* 0x0000040001077983 */ /* 0x001ea20000300800 */
        /* <DEDUP_REMOVED lines=10> */
.L_x_110:
        /* <DEDUP_REMOVED lines=15> */
.L_x_111:
        /* <DEDUP_REMOVED lines=15> */
.L_x_112:
        /* <DEDUP_REMOVED lines=15> */
.L_x_113:
        /* <DEDUP_REMOVED lines=12> */
.L_x_96:
[----:B------:R-:W-:Y:S05]  /*10250*/  BSYNC B1 ;  /* 0x0000000000017941 */ /* 0x000fea0003800000 */
.L_x_95:
[C---:B------:R-:W-:Y:S01]  /*10260*/  ISETP.GT.AND P0, PT, R0.reuse, 0x1, PT ;  /* 0x000000010000780c */ /* 0x040fe20003f04270 */
[----:B------:R-:W-:-:S12]  /*10270*/  VIADD R0, R0, 0xfffffffe ;  /* 0xfffffffe00007836 */ /* 0x000fd80000000000 */
[----:B------:R-:W-:Y:S05]  /*10280*/  @P0 BRA `(.L_x_114) ;  /* 0xffffffe400640947 */ /* 0x000fea000383ffff */
.L_x_75:
[----:B------:R-:W-:Y:S05]  /*10290*/  BSYNC B0 ;  /* 0x0000000000007941 */ /* 0x000fea0003800000 */
.L_x_54:
[----:B---3--:R-:W3:Y:S01]  /*102a0*/  LDL.LU R0, [R1+0xc] ;  /* 0x00000c0001007983 */ /* 0x008ee20000300800 */
[----:B------:R-:W-:Y:S01]  /*102b0*/  BSSY B0, `(.L_x_115) ;  /* 0x0000059000007945 */ /* 0x000fe20003800000 */
[----:B---3--:R-:W-:-:S13]  /*102c0*/  ISETP.NE.AND P0, PT, R0, RZ, PT ;  /* 0x000000ff0000720c */ /* 0x008fda0003f05270 */
[----:B------:R-:W-:Y:S05]  /*102d0*/  @!P0 BRA `(.L_x_116) ;  /* 0x0000000400588947 */ /* 0x000fea0003800000 */
[----:B0-2---:R-:W2:Y:S01]  /*102e0*/  LDL R3, [R1] ;  /* 0x0000000001037983 */ /* 0x005ea20000100800 */
[----:B------:R-:W-:Y:S01]  /*102f0*/  LEA R2, R18, UR36, 0x3 ;  /* 0x0000002412027c11 */ /* 0x000fe2000f8e18ff */
[----:B------:R-:W-:Y:S01]  /*10300*/  BSSY B1, `(.L_x_117) ;  /* 0x0000007000017945 */ /* 0x000fe20003800000 */
[----:B------:R-:W0:Y:S02]  /*10310*/  S2R R0, SR_TID.X ;  /* 0x0000000000007919 */ /* 0x000e240000002100 */
[----:B0-----:R-:W-:-:S04]  /*10320*/  LOP3.LUT R0, R0, 0x7f, RZ, 0xc0, !PT ;  /* 0x0000007f00007812 */ /* 0x001fc800078ec0ff */
[----:B------:R-:W-:Y:S02]  /*10330*/  ISETP.NE.AND P1, PT, R0, RZ, PT ;  /* 0x000000ff0000720c */ /* 0x000fe40003f25270 */
[----:B--2---:R-:W-:-:S04]  /*10340*/  SHF.L.U32 R3, R3, 0x1f, RZ ;  /* 0x0000001f03037819 */ /* 0x004fc800000006ff */
[----:B------:R-:W0:Y:S02]  /*10350*/  SYNCS.PHASECHK.TRANS64.TRYWAIT P0, [R2+URZ+0x38860], R3 ;  /* 0x03886003020075a7 */ /* 0x000e24000800017f */
[----:B0-----:R-:W-:Y:S05]  /*10360*/  @!P0 BRA `(.L_x_118) ;  /* 0x0000001800b08947 */ /* 0x001fea0003800000 */
.L_x_170:
[----:B------:R-:W-:Y:S05]  /*10370*/  BSYNC B1 ;  /* 0x0000000000017941 */ /* 0x000fea0003800000 */
.L_x_117:
[----:B------:R-:W-:Y:S04]  /*10380*/  BSSY B1, `(.L_x_119) ;  /* 0x0000009000017945 */ /* 0x000fe80003800000 */
[----:B------:R-:W-:Y:S05]  /*10390*/  @P1 BRA `(.L_x_120) ;  /* 0x00000000001c1947 */ /* 0x000fea0003800000 */
[----:B------:R-:W2:Y:S01]  /*103a0*/  S2R R0, SR_TID.X ;  /* 0x0000000000007919 */ /* 0x000ea20000002100 */
[----:B0-----:R-:W-:-:S04]  /*103b0*/  IMAD.MOV.U32 R3, RZ, RZ, 0xa000 ;  /* 0x0000a000ff037424 */ /* 0x001fc800078e00ff */
[----:B------:R3:W-:Y:S01]  /*103c0*/  SYNCS.ARRIVE.TRANS64 RZ, [R2+URZ+0x38850], R3 ;  /* 0x0388500302ff79a7 */ /* 0x0007e2000800003f */
[----:B--2---:R-:W-:-:S04]  /*103d0*/  LOP3.LUT R0, R0, 0x1f, RZ, 0xc0, !PT ;  /* 0x0000001f00007812 */ /* 0x004fc800078ec0ff */
[----:B------:R-:W-:-:S13]  /*103e0*/  ISETP.NE.AND P0, PT, R0, RZ, PT ;  /* 0x000000ff0000720c */ /* 0x000fda0003f05270 */
[----:B---3--:R-:W-:Y:S05]  /*103f0*/  @!P0 BRA `(.L_x_120) ;  /* 0x0000000000048947 */ /* 0x008fea0003800000 */
[----:B------:R-:W-:Y:S01]  /*10400*/  BPT.TRAP 0x1 ;  /* 0x000000040000795c */ /* 0x000fe20000300000 */
.L_x_120:
[----:B------:R-:W-:Y:S05]  /*10410*/  BSYNC B1 ;  /* 0x0000000000017941 */ /* 0x000fea0003800000 */
.L_x_119:
[----:B------:R-:W2:Y:S01]  /*10420*/  LDL R0, [R1+0x4] ;  /* 0x0000040001007983 */ /* 0x000ea20000100800 */
[----:B------:R-:W-:Y:S01]  /*10430*/  IMAD R12, R18, 0xa000, R12 ;  /* 0x0000a000120c7824 */ /* 0x000fe200078e020c */
[----:B------:R-:W-:Y:S01]  /*10440*/  UIADD3 UR4, UP0, UR38, 0x470, URZ ;  /* 0x0000047026047890 */ /* 0x000fe2000ff1e03f */
[----:B------:R-:W-:Y:S01]  /*10450*/  PLOP3.LUT P0, PT, PT, PT, PT, 0x80, 0x0 ;  /* 0x000000000000781c */ /* 0x000fe20003f0f070 */
[----:B0-----:R-:W-:Y:S01]  /*10460*/  VIADD R2, R2, 0x38850 ;  /* 0x0003885002027836 */ /* 0x001fe20000000000 */
[----:B------:R-:W-:Y:S01]  /*10470*/  UMOV UR6, 0x0 ;  /* 0x0000000000067882 */ /* 0x000fe20000000000 */
[----:B------:R-:W-:Y:S01]  /*10480*/  VIADD R3, R12, 0x400 ;  /* 0x000004000c037836 */ /* 0x000fe20000000000 */
[----:B------:R-:W-:Y:S01]  /*10490*/  UIADD3.X UR5, URZ, UR39, URZ, UP0, !UPT ;  /* 0x000000273f057290 */ /* 0x000fe200087fe43f */
[----:B------:R-:W-:Y:S01]  /*104a0*/  UMOV UR7, 0x14f00000 ;  /* 0x14f0000000077882 */ /* 0x000fe20000000000 */
[----:B------:R-:W-:Y:S01]  /*104b0*/  UMOV UR10, URZ ;  /* 0x0000003f000a7c82 */ /* 0x000fe20008000000 */
[----:B--2---:R-:W-:-:S09]  /*104c0*/  IMAD R0, R0, 0x50, RZ ;  /* 0x0000005000007824 */ /* 0x004fd200078e02ff */
.L_x_121:
        /* <DEDUP_REMOVED lines=10> */
[----:B------:R-:W-:Y:S01]  /*10570*/  PLOP3.LUT P0, PT, PT, PT, PT, 0x80, 0x0 ;  /* 0x000000000000781c */ /* 0x000fe20003f0f070 */
[----:B------:R-:W-:Y:S01]  /*10580*/  VIADD R3, R12, 0x2c00 ;  /* 0x00002c000c037836 */ /* 0x000fe20000000000 */
[----:B------:R-:W-:Y:S01]  /*10590*/  UMOV UR6, 0x0 ;  /* 0x0000000000067882 */ /* 0x000fe20000000000 */
[----:B------:R-:W-:Y:S01]  /*105a0*/  UMOV UR7, 0x14f00000 ;  /* 0x14f0000000077882 */ /* 0x000fe20000000000 */
[----:B------:R-:W-:-:S09]  /*105b0*/  UMOV UR10, 0x40 ;  /* 0x00000040000a7882 */ /* 0x000fd20000000000 */
.L_x_122:
        /* <DEDUP_REMOVED lines=15> */
.L_x_123:
        /* <DEDUP_REMOVED lines=15> */
.L_x_124:
        /* <DEDUP_REMOVED lines=9> */
[----:B---3--:R-:W-:Y:S05]  /*10830*/  @P0 BRA.U.ANY `(.L_x_124) ;  /* 0xfffffffd00d80947 */ /* 0x008fea000393ffff */
.L_x_116:
[----:B------:R-:W-:Y:S05]  /*10840*/  BSYNC B0 ;  /* 0x0000000000007941 */ /* 0x000fea0003800000 */
.L_x_115:
[----:B-1----:R-:W3:Y:S01]  /*10850*/  LDL.LU R5, [R1+0x28] ;  /* 0x0000280001057983 */ /* 0x002ee20000300800 */
[----:B------:R-:W-:Y:S01]  /*10860*/  VIADD R18, R18, 0x1 ;  /* 0x0000000112127836 */ /* 0x000fe20000000000 */
[----:B------:R-:W-:Y:S02]  /*10870*/  ULDC UR4, c[0x0][0xc34] ;  /* 0x00030d0000047ab9 */ /* 0x000fe40000000800 */
[----:B0-----:R-:W4:Y:S04]  /*10880*/  LDL.LU R4, [R1] ;  /* 0x0000000001047983 */ /* 0x001f280000300800 */
[----:B--2---:R-:W2:Y:S01]  /*10890*/  LDL.LU R3, [R1+0x30] ;  /* 0x0000300001037983 */ /* 0x004ea20000300800 */
[----:B------:R-:W-:-:S04]  /*108a0*/  ISETP.NE.AND P0, PT, R18, 0x2, PT ;  /* 0x000000021200780c */ /* 0x000fc80003f05270 */
[----:B------:R-:W-:Y:S02]  /*108b0*/  SEL R0, RZ, 0x1, P0 ;  /* 0x00000001ff007807 */ /* 0x000fe40000000000 */
[----:B------:R-:W-:Y:S01]  /*108c0*/  SEL R18, R18, RZ, P0 ;  /* 0x000000ff12127207 */ /* 0x000fe20000000000 */
[----:B---3--:R-:W-:Y:S01]  /*108d0*/  VIADD R5, R5, UR37 ;  /* 0x0000002505057c36 */ /* 0x008fe20008000000 */
[----:B----4-:R-:W-:-:S04]  /*108e0*/  LOP3.LUT R4, R4, R0, RZ, 0x3c, !PT ;  /* 0x0000000004047212 */ /* 0x010fc800078e3cff */
[----:B------:R1:W-:Y:S01]  /*108f0*/  STL [R1+0x28], R5 ;  /* 0x0000280501007387 */ /* 0x0003e20000100800 */
[----:B------:R-:W-:Y:S01]  /*10900*/  ISETP.GE.AND P1, PT, R5, UR4, PT ;  /* 0x0000000405007c0c */ /* 0x000fe2000bf26270 */
[----:B--2---:R-:W-:-:S05]  /*10910*/  VIADD R3, R3, 0x1 ;  /* 0x0000000103037836 */ /* 0x004fca0000000000 */
[----:B------:R1:W-:Y:S04]  /*10920*/  STL [R1+0x30], R3 ;  /* 0x0000300301007387 */ /* 0x0003e80000100800 */
[----:B------:R1:W-:Y:S03]  /*10930*/  STL [R1], R4 ;  /* 0x0000000401007387 */ /* 0x0003e60000100800 */
[----:B------:R-:W-:Y:S05]  /*10940*/  @!P1 BRA `(.L_x_125) ;  /* 0xffffffb400d89947 */ /* 0x000fea000383ffff */
[----:B------:R-:W-:-:S07]  /*10950*/  LOP3.LUT R2, R3, 0x1, RZ, 0xc, !PT ;  /* 0x0000000103027812 */ /* 0x000fce00078e0cff */
.L_x_38:
[----:B01----:R-:W0:Y:S01]  /*10960*/  S2R R3, SR_CgaCtaId ;  /* 0x0000000000037919 */ /* 0x003e220000008800 */
[----:B------:R-:W-:Y:S01]  /*10970*/  MOV R0, 0x400 ;  /* 0x0000040000007802 */ /* 0x000fe20000000f00 */
[----:B------:R-:W-:Y:S03]  /*10980*/  BSSY B0, `(.L_x_126) ;  /* 0x0000005000007945 */ /* 0x000fe60003800000 */
[----:B0-----:R-:W-:Y:S02]  /*10990*/  LEA R0, R3, R0, 0x18 ;  /* 0x0000000003007211 */ /* 0x001fe400078ec0ff */
[----:B------:R-:W-:-:S04]  /*109a0*/  SHF.L.U32 R3, R2, 0x1f, RZ ;  /* 0x0000001f02037819 */ /* 0x000fc800000006ff */
[----:B------:R-:W0:Y:S02]  /*109b0*/  SYNCS.PHASECHK.TRANS64.TRYWAIT P0, [R0+URZ+0x38820], R3 ;  /* 0x03882003000075a7 */ /* 0x000e24000800017f */
[----:B0-----:R-:W-:Y:S05]  /*109c0*/  @!P0 BRA `(.L_x_127) ;  /* 0x00000014002c8947 */ /* 0x001fea0003800000 */
.L_x_171:
[----:B------:R-:W-:Y:S05]  /*109d0*/  BSYNC B0 ;  /* 0x0000000000007941 */ /* 0x000fea0003800000 */
.L_x_126:
[----:B------:R-:W-:-:S03]  /*109e0*/  UMOV UR4, 0xffffffff ;  /* 0xffffffff00047882 */ /* 0x000fc60000000000 */
[----:B------:R-:W-:Y:S05]  /*109f0*/  BRA.DIV UR4, `(.L_x_128) ;  /* 0x0000001604347947 */ /* 0x000fea000b800000 */
[----:B------:R-:W1:Y:S02]  /*10a00*/  S2R R2, SR_TID.X ;  /* 0x0000000000027919 */ /* 0x000e640000002100 */
[----:B-1----:R-:W-:-:S04]  /*10a10*/  SHF.R.U32.HI R2, RZ, 0x5, R2 ;  /* 0x00000005ff027819 */ /* 0x002fc80000011602 */
[----:B------:R-:W-:-:S05]  /*10a20*/  LOP3.LUT R2, R2, 0x3, RZ, 0xc0, !PT ;  /* 0x0000000302027812 */ /* 0x000fca00078ec0ff */
[----:B------:R1:W2:Y:S02]  /*10a30*/  SHFL.IDX PT, R14, R2, RZ, 0x1f ;  /* 0x00001fff020e7589 */ /* 0x0002a400000e0000 */
.L_x_174:
[----:B--2---:R-:W-:Y:S01]  /*10a40*/  ISETP.NE.AND P0, PT, R14, RZ, PT ;  /* 0x000000ff0e00720c */ /* 0x004fe20003f05270 */
[----:B------:R-:W-:-:S12]  /*10a50*/  BSSY B0, `(.L_x_129) ;  /* 0x0000027000007945 */ /* 0x000fd80003800000 */
[----:B------:R-:W-:Y:S05]  /*10a60*/  @P0 BRA `(.L_x_130) ;  /* 0x0000000000940947 */ /* 0x000fea0003800000 */
[----:B------:R-:W-:-:S03]  /*10a70*/  UMOV UR4, 0xffffffff ;  /* 0xffffffff00047882 */ /* 0x000fc60000000000 */
[----:B------:R-:W-:Y:S05]  /*10a80*/  BRA.DIV UR4, `(.L_x_131) ;  /* 0x0000001604447947 */ /* 0x000fea000b800000 */
[----:B------:R-:W-:-:S13]  /*10a90*/  ELECT P6, URZ, PT ;  /* 0x00000000003f782f */ /* 0x000fda00038c0000 */
.L_x_177:
[----:B------:R-:W-:Y:S05]  /*10aa0*/  @!P6 BRA `(.L_x_130) ;  /* 0x000000000084e947 */ /* 0x000fea0003800000 */
[----:B-1----:R-:W2:Y:S02]  /*10ab0*/  LDL R2, [R1+0x34] ;  /* 0x0000340001027983 */ /* 0x002ea40000100800 */
[----:B--2---:R-:W-:-:S13]  /*10ac0*/  R2UR UR4, R2 ;  /* 0x00000000020472ca */ /* 0x004fda00000e0000 */
[----:B------:R-:W-:-:S06]  /*10ad0*/  ULOP3.LUT UR4, UR4, 0x2, URZ, 0xfc, !UPT ;  /* 0x0000000204047892 */ /* 0x000fcc000f8efc3f */
[----:B------:R-:W-:-:S05]  /*10ae0*/  IMAD.U32 R2, RZ, RZ, UR4 ;  /* 0x00000004ff027e24 */ /* 0x000fca000f8e00ff */
[----:B------:R-:W-:-:S13]  /*10af0*/  ISETP.NE.AND P2, PT, R2, 0x3, PT ;  /* 0x000000030200780c */ /* 0x000fda0003f45270 */
[----:B------:R-:W-:Y:S05]  /*10b00*/  @!P2 BRA `(.L_x_132) ;  /* 0x000000000004a947 */ /* 0x000fea0003800000 */
[----:B------:R-:W-:Y:S01]  /*10b10*/  BPT.TRAP 0x1 ;  /* 0x000000040000795c */ /* 0x000fe20000300000 */
.L_x_132:
[----:B------:R-:W2:Y:S01]  /*10b20*/  LDL.LU R7, [R1] ;  /* 0x0000000001077983 */ /* 0x000ea20000300800 */
[----:B0-----:R-:W-:Y:S02]  /*10b30*/  VIADD R3, R0, 0x38840 ;  /* 0x0003884000037836 */ /* 0x001fe40000000000 */
[C---:B------:R-:W-:Y:S02]  /*10b40*/  VIADD R2, R18.reuse, 0x1 ;  /* 0x0000000112027836 */ /* 0x040fe40000000000 */
[----:B------:R-:W-:-:S03]  /*10b50*/  IMAD R6, R18, 0x8, R3 ;  /* 0x0000000812067824 */ /* 0x000fc600078e0203 */
[----:B------:R-:W-:-:S04]  /*10b60*/  ISETP.NE.AND P1, PT, R2, 0x2, PT ;  /* 0x000000020200780c */ /* 0x000fc80003f25270 */
[----:B------:R-:W-:Y:S02]  /*10b70*/  SEL R4, RZ, 0x1, P1 ;  /* 0x00000001ff047807 */ /* 0x000fe40000800000 */
[C---:B--2---:R-:W-:Y:S02]  /*10b80*/  SHF.L.U32 R5, R7.reuse, 0x1f, RZ ;  /* 0x0000001f07057819 */ /* 0x044fe400000006ff */
[----:B------:R-:W-:Y:S02]  /*10b90*/  LOP3.LUT R7, R7, R4, RZ, 0x3c, !PT ;  /* 0x0000000407077212 */ /* 0x000fe400078e3cff */
[----:B------:R-:W0:Y:S01]  /*10ba0*/  SYNCS.PHASECHK.TRANS64.TRYWAIT P0, [R6+URZ], R5 ;  /* 0x00000005060075a7 */ /* 0x000e22000800017f */
[----:B------:R-:W-:Y:S02]  /*10bb0*/  SEL R4, R2, RZ, P1 ;  /* 0x000000ff02047207 */ /* 0x000fe40000800000 */
[----:B------:R-:W-:-:S03]  /*10bc0*/  SHF.L.U32 R2, R7, 0x1f, RZ ;  /* 0x0000001f07027819 */ /* 0x000fc600000006ff */
[----:B------:R-:W-:Y:S01]  /*10bd0*/  IMAD R3, R4, 0x8, R3 ;  /* 0x0000000804037824 */ /* 0x000fe200078e0203 */
[----:B0-----:R-:W-:Y:S06]  /*10be0*/  @!P0 BRA `(.L_x_133) ;  /* 0x00000014000c8947 */ /* 0x001fec0003800000 */
.L_x_178:
[----:B------:R-:W1:Y:S02]  /*10bf0*/  SYNCS.PHASECHK.TRANS64.TRYWAIT P0, [R3+URZ], R2 ;  /* 0x00000002030075a7 */ /* 0x000e64000800017f */
[----:B-1----:R-:W-:Y:S05]  /*10c00*/  @!P0 BRA `(.L_x_134) ;  /* 0x0000001400188947 */ /* 0x002fea0003800000 */
.L_x_179:
[----:B------:R-:W-:Y:S05]  /*10c10*/  @!P2 BRA `(.L_x_135) ;  /* 0x000000000004a947 */ /* 0x000fea0003800000 */
[----:B------:R-:W-:Y:S01]  /*10c20*/  BPT.TRAP 0x1 ;  /* 0x000000040000795c */ /* 0x000fe20000300000 */
.L_x_135:
[----:B-1----:R-:W-:-:S05]  /*10c30*/  IADD3 R3, R0, 0x38860, RZ ;  /* 0x0003886000037810 */ /* 0x002fca0007ffe0ff */
[----:B------:R-:W-:-:S04]  /*10c40*/  IMAD R18, R18, 0x8, R3 ;  /* 0x0000000812127824 */ /* 0x000fc800078e0203 */
[----:B------:R-:W1:Y:S02]  /*10c50*/  SYNCS.PHASECHK.TRANS64.TRYWAIT P0, [R18+URZ], R5 ;  /* 0x00000005120075a7 */ /* 0x000e64000800017f */
[----:B-1----:R-:W-:Y:S05]  /*10c60*/  @!P0 BRA `(.L_x_136) ;  /* 0x0000001400148947 */ /* 0x002fea0003800000 */
.L_x_180:
[----:B------:R-:W-:-:S07]  /*10c70*/  IMAD R3, R4, 0x8, R3 ;  /* 0x0000000804037824 */ /* 0x000fce00078e0203 */
.L_x_137:
[----:B--2---:R2:W3:Y:S02]  /*10c80*/  SYNCS.PHASECHK.TRANS64.TRYWAIT P0, [R3+URZ], R2 ;  /* 0x00000002030075a7 */ /* 0x0044e4000800017f */
[----:B---3--:R-:W-:Y:S05]  /*10c90*/  @!P0 NANOSLEEP.SYNCS 0x989680 ;  /* 0x009896800000895d */ /* 0x008fea0003900000 */
[----:B------:R-:W3:Y:S02]  /*10ca0*/  @!P0 SYNCS.PHASECHK.TRANS64 P0, [R3+URZ], R2 ;  /* 0x00000002030085a7 */ /* 0x000ee4000800007f */
[----:B---3--:R-:W-:Y:S05]  /*10cb0*/  @!P0 BRA `(.L_x_137) ;  /* 0xfffffffc00f08947 */ /* 0x008fea000383ffff */
.L_x_130:
[----:B------:R-:W-:Y:S05]  /*10cc0*/  BSYNC B0 ;  /* 0x0000000000007941 */ /* 0x000fea0003800000 */
.L_x_129:
[----:B------:R-:W-:Y:S05]  /*10cd0*/  EXIT ;  /* 0x000000000000794d */ /* 0x000fea0003800000 */
.L_x_10:
[----:B0-----:R-:W-:-:S04]  /*10ce0*/  IMAD.U32 R3, RZ, RZ, UR36 ;  /* 0x00000024ff037e24 */ /* 0x001fc8000f8e00ff */
[----:B------:R0:W1:Y:S03]  /*10cf0*/  SYNCS.PHASECHK.TRANS64.TRYWAIT P1, [R3+URZ+0x38800], R0 ;  /* 0x03880000030075a7 */ /* 0x000066000802017f */
[----:B-1----:R-:W-:Y:S05]  /*10d00*/  @!P1 NANOSLEEP.SYNCS 0x989680 ;  /* 0x009896800000995d */ /* 0x002fea0003900000 */
[----:B------:R-:W1:Y:S02]  /*10d10*/  @!P1 SYNCS.PHASECHK.TRANS64 P1, [R3+URZ+0x38800], R0 ;  /* 0x03880000030095a7 */ /* 0x000e64000802007f */
[----:B-1----:R-:W-:Y:S05]  /*10d20*/  @!P1 BRA `(.L_x_10) ;  /* 0xfffffffc00ec9947 */ /* 0x002fea000383ffff */
[----:B------:R-:W-:Y:S05]  /*10d30*/  BRA `(.L_x_138) ;  /* 0xffffff0400487947 */ /* 0x000fea000383ffff */
.L_x_14:
[----:B-1----:R1:W2:Y:S02]  /*10d40*/  SYNCS.PHASECHK.TRANS64.TRYWAIT P2, [R0+URZ+0x38830], R3 ;  /* 0x03883003000075a7 */ /* 0x0022a4000804017f */
[----:B--2---:R-:W-:Y:S05]  /*10d50*/  @!P2 NANOSLEEP.SYNCS 0x989680 ;  /* 0x009896800000a95d */ /* 0x004fea0003900000 */
[----:B------:R-:W2:Y:S02]  /*10d60*/  @!P2 SYNCS.PHASECHK.TRANS64 P2, [R0+URZ+0x38830], R3 ;  /* 0x038830030000a5a7 */ /* 0x000ea4000804007f */
[----:B--2---:R-:W-:Y:S05]  /*10d70*/  @!P2 BRA `(.L_x_14) ;  /* 0xfffffffc00f0a947 */ /* 0x004fea000383ffff */
[----:B------:R-:W-:Y:S05]  /*10d80*/  BRA `(.L_x_13) ;  /* 0xffffff0400787947 */ /* 0x000fea000383ffff */
.L_x_19:
[----:B------:R-:W-:-:S13]  /*10d90*/  R2UR UR4, R223 ;  /* 0x00000000df0472ca */ /* 0x000fda00000e0000 */
[----:B-1----:R-:W-:-:S04]  /*10da0*/  IMAD.U32 R4, RZ, RZ, UR4 ;  /* 0x00000004ff047e24 */ /* 0x002fc8000f8e00ff */
[----:B------:R1:W2:Y:S03]  /*10db0*/  SYNCS.PHASECHK.TRANS64.TRYWAIT P2, [R4+URZ+0x38830], R3 ;  /* 0x03883003040075a7 */ /* 0x0002a6000804017f */
[----:B--2---:R-:W-:Y:S05]  /*10dc0*/  @!P2 NANOSLEEP.SYNCS 0x989680 ;  /* 0x009896800000a95d */ /* 0x004fea0003900000 */
[----:B------:R-:W2:Y:S02]  /*10dd0*/  @!P2 SYNCS.PHASECHK.TRANS64 P2, [R4+URZ+0x38830], R3 ;  /* 0x038830030400a5a7 */ /* 0x000ea4000804007f */
[----:B--2---:R-:W-:Y:S05]  /*10de0*/  @!P2 BRA `(.L_x_19) ;  /* 0xfffffffc00e8a947 */ /* 0x004fea000383ffff */
[----:B------:R-:W-:Y:S05]  /*10df0*/  BRA `(.L_x_18) ;  /* 0xffffff4400007947 */ /* 0x000fea000383ffff */
.L_x_23:
[----:B01----:R-:W-:-:S04]  /*10e00*/  IMAD.U32 R3, RZ, RZ, UR4 ;  /* 0x00000004ff037e24 */ /* 0x003fc8000f8e00ff */
[----:B------:R0:W1:Y:S03]  /*10e10*/  SYNCS.PHASECHK.TRANS64.TRYWAIT P2, [R3+URZ+0x38850], R0 ;  /* 0x03885000030075a7 */ /* 0x000066000804017f */
[----:B-1----:R-:W-:Y:S05]  /*10e20*/  @!P2 NANOSLEEP.SYNCS 0x989680 ;  /* 0x009896800000a95d */ /* 0x002fea0003900000 */
[----:B------:R-:W1:Y:S02]  /*10e30*/  @!P2 SYNCS.PHASECHK.TRANS64 P2, [R3+URZ+0x38850], R0 ;  /* 0x038850000300a5a7 */ /* 0x000e64000804007f */
[----:B-1----:R-:W-:Y:S05]  /*10e40*/  @!P2 BRA `(.L_x_23) ;  /* 0xfffffffc00eca947 */ /* 0x002fea000383ffff */
[----:B------:R-:W-:Y:S05]  /*10e50*/  BRA `(.L_x_22) ;  /* 0xffffff6c00247947 */ /* 0x000fea000383ffff */
.L_x_28:
[----:B-1----:R-:W-:-:S04]  /*10e60*/  IMAD.U32 R7, RZ, RZ, UR12 ;  /* 0x0000000cff077e24 */ /* 0x002fc8000f8e00ff */
[----:B------:R1:W2:Y:S03]  /*10e70*/  SYNCS.PHASECHK.TRANS64.TRYWAIT P0, [R7+URZ+0x38850], R0 ;  /* 0x03885000070075a7 */ /* 0x0002a6000800017f */
[----:B--2---:R-:W-:Y:S05]  /*10e80*/  @!P0 NANOSLEEP.SYNCS 0x989680 ;  /* 0x009896800000895d */ /* 0x004fea0003900000 */
[----:B------:R-:W2:Y:S02]  /*10e90*/  @!P0 SYNCS.PHASECHK.TRANS64 P0, [R7+URZ+0x38850], R0 ;  /* 0x03885000070085a7 */ /* 0x000ea4000800007f */
[----:B--2---:R-:W-:Y:S05]  /*10ea0*/  @!P0 BRA `(.L_x_28) ;  /* 0xfffffffc00ec8947 */ /* 0x004fea000383ffff */
[----:B------:R-:W-:Y:S05]  /*10eb0*/  BRA `(.L_x_27) ;  /* 0xffffff8400307947 */ /* 0x000fea000383ffff */
.L_x_42:
[----:B-1----:R-:W1:Y:S01]  /*10ec0*/  S2R R0, SR_TID.X ;  /* 0x0000000000007919 */ /* 0x002e620000002100 */
[----:B------:R-:W-:Y:S01]  /*10ed0*/  BSSY B0, `(.L_x_139) ;  /* 0x000000a000007945 */ /* 0x000fe20003800000 */
[----:B------:R-:W-:Y:S02]  /*10ee0*/  IMAD.MOV.U32 R12, RZ, RZ, RZ ;  /* 0x000000ffff0c7224 */ /* 0x000fe400078e00ff */
[----:B------:R-:W-:Y:S02]  /*10ef0*/  IMAD.MOV.U32 R11, RZ, RZ, 0x1f ;  /* 0x0000001fff0b7424 */ /* 0x000fe400078e00ff */
[----:B------:R-:W-:Y:S01]  /*10f00*/  IMAD.MOV.U32 R15, RZ, RZ, -0x1 ;  /* 0xffffffffff0f7424 */ /* 0x000fe200078e00ff */
[----:B-1----:R-:W-:-:S04]  /*10f10*/  SHF.R.U32.HI R0, RZ, 0x5, R0 ;  /* 0x00000005ff007819 */ /* 0x002fc80000011600 */
[----:B------:R-:W-:-:S05]  /*10f20*/  LOP3.LUT R0, R0, 0x3, RZ, 0xc0, !PT ;  /* 0x0000000300007812 */ /* 0x000fca00078ec0ff */
[----:B------:R-:W-:-:S07]  /*10f30*/  IMAD.MOV.U32 R13, RZ, RZ, R0 ;  /* 0x000000ffff0d7224 */ /* 0x000fce00078e0000 */
[----:B0-----:R-:W-:Y:S05]  /*10f40*/  WARPSYNC.COLLECTIVE R15, `(.L_x_140) ;  /* 0x000000000f087348 */ /* 0x001fea0003c00000 */
[----:B------:R1:W2:Y:S02]  /*10f50*/  SHFL.IDX P6, R14, R13, R12, R11 ;  /* 0x0000000c0d0e7389 */ /* 0x0002a400000c000b */
[----:B012---:R-:W-:Y:S01]  /*10f60*/  ENDCOLLECTIVE ;  /* 0x000000000000791b */ /* 0x007fe20003800000 */
.L_x_140:
[----:B------:R-:W-:Y:S05]  /*10f70*/  BSYNC B0 ;  /* 0x0000000000007941 */ /* 0x000fea0003800000 */
.L_x_139:
[----:B------:R-:W-:Y:S05]  /*10f80*/  BRA `(.L_x_141) ;  /* 0xffffffb800047947 */ /* 0x000fea000383ffff */
.L_x_44:
[----:B------:R-:W-:Y:S01]  /*10f90*/  BSSY B0, `(.L_x_142) ;  /* 0x0000006000007945 */ /* 0x000fe20003800000 */
[----:B------:R-:W-:-:S07]  /*10fa0*/  IMAD.MOV.U32 R15, RZ, RZ, -0x1 ;  /* 0xffffffffff0f7424 */ /* 0x000fce00078e00ff */
[----:B01----:R-:W-:Y:S05]  /*10fb0*/  WARPSYNC.COLLECTIVE R15, `(.L_x_143) ;  /* 0x000000000f0c7348 */ /* 0x003fea0003c00000 */
[----:B------:R-:W-:Y:S02]  /*10fc0*/  ELECT P6, UR62, PT ;  /* 0x00000000003e782f */ /* 0x000fe400038c0000 */
[----:B------:R-:W-:Y:S01]  /*10fd0*/  MOV R14, UR62 ;  /* 0x0000003e000e7c02 */ /* 0x000fe20008000f00 */
[----:B01----:R-:W-:Y:S10]  /*10fe0*/  ENDCOLLECTIVE ;  /* 0x000000000000791b */ /* 0x003ff40003800000 */
.L_x_143:
[----:B------:R-:W-:Y:S05]  /*10ff0*/  BSYNC B0 ;  /* 0x0000000000007941 */ /* 0x000fea0003800000 */
.L_x_142:
[----:B------:R-:W-:Y:S05]  /*11000*/  BRA `(.L_x_144) ;  /* 0xffffffb800047947 */ /* 0x000fea000383ffff */
.L_x_46:
[----:B-1----:R1:W3:Y:S02]  /*11010*/  SYNCS.PHASECHK.TRANS64.TRYWAIT P0, [R0+URZ+0x38840], R2 ;  /* 0x03884002000075a7 */ /* 0x0022e4000800017f */
[----:B---3--:R-:W-:Y:S05]  /*11020*/  @!P0 NANOSLEEP.SYNCS 0x989680 ;  /* 0x009896800000895d */ /* 0x008fea0003900000 */
[----:B------:R-:W3:Y:S02]  /*11030*/  @!P0 SYNCS.PHASECHK.TRANS64 P0, [R0+URZ+0x38840], R2 ;  /* 0x03884002000085a7 */ /* 0x000ee4000800007f */
[----:B---3--:R-:W-:Y:S05]  /*11040*/  @!P0 BRA `(.L_x_46) ;  /* 0xfffffffc00f08947 */ /* 0x008fea000383ffff */
[----:B------:R-:W-:Y:S05]  /*11050*/  BRA `(.L_x_145) ;  /* 0xffffffb800647947 */ /* 0x000fea000383ffff */
.L_x_49:
[----:B------:R-:W-:Y:S01]  /*11060*/  IMAD.MOV.U32 R13, RZ, RZ, R3 ;  /* 0x000000ffff0d7224 */ /* 0x000fe200078e0003 */
[----:B------:R-:W0:Y:S01]  /*11070*/  S2R R6, SR_TID.X ;  /* 0x0000000000067919 */ /* 0x000e220000002100 */
[----:B------:R-:W-:Y:S02]  /*11080*/  IMAD.MOV.U32 R12, RZ, RZ, RZ ;  /* 0x000000ffff0c7224 */ /* 0x000fe400078e00ff */
[----:B------:R-:W-:Y:S02]  /*11090*/  IMAD.MOV.U32 R11, RZ, RZ, 0x181f ;  /* 0x0000181fff0b7424 */ /* 0x000fe400078e00ff */
[----:B------:R-:W-:-:S07]  /*110a0*/  IMAD.MOV.U32 R15, RZ, RZ, -0x1 ;  /* 0xffffffffff0f7424 */ /* 0x000fce00078e00ff */
[----:B0----5:R-:W-:Y:S05]  /*110b0*/  WARPSYNC.COLLECTIVE R15, `(.L_x_146) ;  /* 0x000000000f087348 */ /* 0x021fea0003c00000 */
[----:B------:R1:W2:Y:S02]  /*110c0*/  SHFL.IDX P6, R14, R13, R12, R11 ;  /* 0x0000000c0d0e7389 */ /* 0x0002a400000c000b */
[----:B012--5:R-:W-:Y:S01]  /*110d0*/  ENDCOLLECTIVE ;  /* 0x000000000000791b */ /* 0x027fe20003800000 */
.L_x_146:
[----:B------:R-:W-:Y:S01]  /*110e0*/  IMAD.MOV.U32 R13, RZ, RZ, R4 ;  /* 0x000000ffff0d7224 */ /* 0x000fe200078e0004 */
[----:B------:R-:W-:Y:S01]  /*110f0*/  LOP3.LUT R6, R6, 0x7f, RZ, 0xc0, !PT ;  /* 0x0000007f06067812 */ /* 0x000fe200078ec0ff */
[----:B------:R-:W-:-:S07]  /*11100*/  IMAD.MOV.U32 R7, RZ, RZ, R14 ;  /* 0x000000ffff077224 */ /* 0x000fce00078e000e */
[----:B------:R-:W-:Y:S05]  /*11110*/  WARPSYNC.COLLECTIVE R15, `(.L_x_147) ;  /* 0x000000000f087348 */ /* 0x000fea0003c00000 */
[----:B------:R0:W1:Y:S02]  /*11120*/  SHFL.IDX P6, R14, R13, R12, R11 ;  /* 0x0000000c0d0e7389 */ /* 0x00006400000c000b */
[----:B01----:R-:W-:Y:S01]  /*11130*/  ENDCOLLECTIVE ;  /* 0x000000000000791b */ /* 0x003fe20003800000 */
.L_x_147:
[----:B------:R-:W-:Y:S01]  /*11140*/  SHF.R.U32.HI R0, RZ, 0x3, R6 ;  /* 0x00000003ff007819 */ /* 0x000fe20000011606 */
[----:B------:R-:W-:Y:S01]  /*11150*/  ULDC UR4, c[0x0][0x288] ;  /* 0x0000a20000047ab9 */ /* 0x000fe20000000800 */
[----:B------:R-:W-:Y:S01]  /*11160*/  ULDC.64 UR6, c[0x0][0x208] ;  /* 0x0000820000067ab9 */ /* 0x000fe20000000a00 */
[----:B------:R-:W-:Y:S02]  /*11170*/  IMAD R2, R8, UR4, RZ ;  /* 0x0000000408027c24 */ /* 0x000fe4000f8e02ff */
[----:B------:R-:W-:-:S04]  /*11180*/  IMAD.IADD R0, R0, 0x1, R5 ;  /* 0x0000000100007824 */ /* 0x000fc800078e0205 */
[C---:B------:R-:W-:Y:S01]  /*11190*/  VIADD R5, R0.reuse, 0x10 ;  /* 0x0000001000057836 */ /* 0x040fe20000000000 */
[----:B------:R-:W-:Y:S01]  /*111a0*/  ISETP.GE.AND P4, PT, R0, R2, PT ;  /* 0x000000020000720c */ /* 0x000fe20003f86270 */
[----:B------:R-:W-:Y:S02]  /*111b0*/  IMAD.MOV.U32 R13, RZ, RZ, R3 ;  /* 0x000000ffff0d7224 */ /* 0x000fe400078e0003 */
[----:B------:R-:W-:Y:S02]  /*111c0*/  IMAD.MOV.U32 R12, RZ, RZ, 0x1 ;  /* 0x00000001ff0c7424 */ /* 0x000fe400078e00ff */
[----:B------:R-:W-:-:S08]  /*111d0*/  IMAD.MOV.U32 R6, RZ, RZ, R14 ;  /* 0x000000ffff067224 */ /* 0x000fd000078e000e */
[----:B------:R-:W-:-:S05]  /*111e0*/  @!P4 LEA R6, P5, R10, R6, 0x1 ;  /* 0x000000060a06c211 */ /* 0x000fca00078a08ff */
[----:B------:R-:W-:-:S05]  /*111f0*/  @!P4 IMAD.X R7, RZ, RZ, R7, P5 ;  /* 0x000000ffff07c224 */ /* 0x000fca00028e0607 */
[----:B------:R-:W-:Y:S01]  /*11200*/  @!PT LDS RZ, [RZ] ;  /* 0x00000000fffff984 */ /* 0x000fe20000000800 */
[----:B------:R-:W-:Y:S01]  /*11210*/  @!PT LDS RZ, [RZ] ;  /* 0x00000000fffff984 */ /* 0x000fe20000000800 */
[----:B------:R-:W-:Y:S01]  /*11220*/  @!PT LDS RZ, [RZ] ;  /* 0x00000000fffff984 */ /* 0x000fe20000000800 */
[----:B------:R0:W-:Y:S04]  /*11230*/  @!P4 LDGSTS.E.BYPASS.LTC128B.128 [R9+0x14400], desc[UR6][R6.64], !P0 ;  /* 0x144000000609cfae */ /* 0x0001e8000c101d46 */
[----:B------:R0:W-:Y:S04]  /*11240*/  @!P4 LDGSTS.E.BYPASS.LTC128B.128 [R9+0x18400], desc[UR6][R6.64+0x80], !P1 ;  /* 0x184000800609cfae */ /* 0x0001e8000c901d46 */
[----:B------:R0:W-:Y:S04]  /*11250*/  @!P4 LDGSTS.E.BYPASS.LTC128B.128 [R9+0x1c400], desc[UR6][R6.64+0x100], !P2 ;  /* 0x1c4001000609cfae */ /* 0x0001e8000d101d46 */
[----:B------:R0:W-:Y:S01]  /*11260*/  @!P4 LDGSTS.E.BYPASS.LTC128B.128 [R9+0x20400], desc[UR6][R6.64+0x180], !P3 ;  /* 0x204001800609cfae */ /* 0x0001e2000d901d46 */
[----:B------:R-:W-:-:S13]  /*11270*/  ISETP.GE.AND P4, PT, R5, R2, PT ;  /* 0x000000020500720c */ /* 0x000fda0003f86270 */
[----:B0-----:R-:W-:Y:S05]  /*11280*/  WARPSYNC.COLLECTIVE R15, `(.L_x_148) ;  /* 0x000000000f087348 */ /* 0x001fea0003c00000 */
[----:B------:R1:W2:Y:S02]  /*11290*/  SHFL.IDX P6, R14, R13, R12, R11 ;  /* 0x0000000c0d0e7389 */ /* 0x0002a400000c000b */
[----:B012---:R-:W-:Y:S01]  /*112a0*/  ENDCOLLECTIVE ;  /* 0x000000000000791b */ /* 0x007fe20003800000 */
.L_x_148:
[----:B------:R-:W-:Y:S02]  /*112b0*/  IMAD.MOV.U32 R13, RZ, RZ, R4 ;  /* 0x000000ffff0d7224 */ /* 0x000fe400078e0004 */
[----:B------:R-:W-:-:S07]  /*112c0*/  IMAD.MOV.U32 R5, RZ, RZ, R14 ;  /* 0x000000ffff057224 */ /* 0x000fce00078e000e */
[----:B------:R-:W-:Y:S05]  /*112d0*/  WARPSYNC.COLLECTIVE R15, `(.L_x_149) ;  /* 0x000000000f087348 */ /* 0x000fea0003c00000 */
[----:B------:R0:W1:Y:S02]  /*112e0*/  SHFL.IDX P6, R14, R13, R12, R11 ;  /* 0x0000000c0d0e7389 */ /* 0x00006400000c000b */
[----:B01----:R-:W-:Y:S01]  /*112f0*/  ENDCOLLECTIVE ;  /* 0x000000000000791b */ /* 0x003fe20003800000 */
.L_x_149:
[----:B------:R-:W-:Y:S01]  /*11300*/  ULDC.64 UR4, c[0x0][0x208] ;  /* 0x0000820000047ab9 */ /* 0x000fe20000000a00 */
[----:B------:R-:W-:Y:S02]  /*11310*/  IMAD.MOV.U32 R13, RZ, RZ, R3 ;  /* 0x000000ffff0d7224 */ /* 0x000fe400078e0003 */
[----:B------:R-:W-:Y:S02]  /*11320*/  IMAD.MOV.U32 R12, RZ, RZ, 0x2 ;  /* 0x00000002ff0c7424 */ /* 0x000fe400078e00ff */
[----:B------:R-:W-:-:S05]  /*11330*/  IMAD.MOV.U32 R6, RZ, RZ, R14 ;  /* 0x000000ffff067224 */ /* 0x000fca00078e000e */
[----:B------:R-:W-:-:S04]  /*11340*/  @!P4 LEA R6, P5, R10, R6, 0x1 ;  /* 0x000000060a06c211 */ /* 0x000fc800078a08ff */
[----:B------:R-:W-:-:S05]  /*11350*/  @!P4 IADD3.X R5, RZ, R5, RZ, P5, !PT ;  /* 0x00000005ff05c210 */ /* 0x000fca0002ffe4ff */
[----:B------:R-:W-:Y:S02]  /*11360*/  @!P4 IMAD.MOV.U32 R7, RZ, RZ, R5 ;  /* 0x000000ffff07c224 */ /* 0x000fe400078e0005 */
[----:B------:R-:W-:-:S03]  /*11370*/  VIADD R5, R0, 0x20 ;  /* 0x0000002000057836 */ /* 0x000fc60000000000 */
        /* <DEDUP_REMOVED lines=11> */
.L_x_150:
[----:B------:R-:W-:Y:S02]  /*11430*/  IMAD.MOV.U32 R13, RZ, RZ, R4 ;  /* 0x000000ffff0d7224 */ /* 0x000fe400078e0004 */
[----:B------:R-:W-:-:S07]  /*11440*/  IMAD.MOV.U32 R5, RZ, RZ, R14 ;  /* 0x000000ffff057224 */ /* 0x000fce00078e000e */
[----:B------:R-:W-:Y:S05]  /*11450*/  WARPSYNC.COLLECTIVE R15, `(.L_x_151) ;  /* 0x000000000f087348 */ /* 0x000fea0003c00000 */
[----:B------:R0:W1:Y:S02]  /*11460*/  SHFL.IDX P6, R14, R13, R12, R11 ;  /* 0x0000000c0d0e7389 */ /* 0x00006400000c000b */
[----:B01----:R-:W-:Y:S01]  /*11470*/  ENDCOLLECTIVE ;  /* 0x000000000000791b */ /* 0x003fe20003800000 */
.L_x_151:
[----:B------:R-:W-:Y:S01]  /*11480*/  ULDC.64 UR4, c[0x0][0x208] ;  /* 0x0000820000047ab9 */ /* 0x000fe20000000a00 */
[----:B------:R-:W-:Y:S02]  /*11490*/  IMAD.MOV.U32 R13, RZ, RZ, R3 ;  /* 0x000000ffff0d7224 */ /* 0x000fe400078e0003 */
[----:B------:R-:W-:Y:S02]  /*114a0*/  IMAD.MOV.U32 R12, RZ, RZ, 0x3 ;  /* 0x00000003ff0c7424 */ /* 0x000fe400078e00ff */
[----:B------:R-:W-:-:S05]  /*114b0*/  IMAD.MOV.U32 R6, RZ, RZ, R14 ;  /* 0x000000ffff067224 */ /* 0x000fca00078e000e */
[----:B------:R-:W-:-:S05]  /*114c0*/  @!P4 LEA R6, P5, R10, R6, 0x1 ;  /* 0x000000060a06c211 */ /* 0x000fca00078a08ff */
[----:B------:R-:W-:-:S04]  /*114d0*/  @!P4 IMAD.X R5, RZ, RZ, R5, P5 ;  /* 0x000000ffff05c224 */ /* 0x000fc800028e0605 */
        /* <DEDUP_REMOVED lines=13> */
.L_x_152:
[----:B------:R-:W-:Y:S02]  /*115b0*/  IMAD.MOV.U32 R13, RZ, RZ, R4 ;  /* 0x000000ffff0d7224 */ /* 0x000fe400078e0004 */
[----:B------:R-:W-:-:S07]  /*115c0*/  IMAD.MOV.U32 R5, RZ, RZ, R14 ;  /* 0x000000ffff057224 */ /* 0x000fce00078e000e */
[----:B------:R-:W-:Y:S05]  /*115d0*/  WARPSYNC.COLLECTIVE R15, `(.L_x_153) ;  /* 0x000000000f087348 */ /* 0x000fea0003c00000 */
[----:B------:R0:W1:Y:S02]  /*115e0*/  SHFL.IDX P6, R14, R13, R12, R11 ;  /* 0x0000000c0d0e7389 */ /* 0x00006400000c000b */
[----:B01----:R-:W-:Y:S01]  /*115f0*/  ENDCOLLECTIVE ;  /* 0x000000000000791b */ /* 0x003fe20003800000 */
.L_x_153:
        /* <DEDUP_REMOVED lines=19> */
.L_x_154:
[----:B------:R-:W-:Y:S02]  /*11730*/  IMAD.MOV.U32 R13, RZ, RZ, R4 ;  /* 0x000000ffff0d7224 */ /* 0x000fe400078e0004 */
[----:B------:R-:W-:-:S07]  /*11740*/  IMAD.MOV.U32 R5, RZ, RZ, R14 ;  /* 0x000000ffff057224 */ /* 0x000fce00078e000e */
[----:B------:R-:W-:Y:S05]  /*11750*/  WARPSYNC.COLLECTIVE R15, `(.L_x_155) ;  /* 0x000000000f087348 */ /* 0x000fea0003c00000 */
[----:B------:R0:W1:Y:S02]  /*11760*/  SHFL.IDX P6, R14, R13, R12, R11 ;  /* 0x0000000c0d0e7389 */ /* 0x00006400000c000b */
[----:B01----:R-:W-:Y:S01]  /*11770*/  ENDCOLLECTIVE ;  /* 0x000000000000791b */ /* 0x003fe20003800000 */
.L_x_155:
[----:B------:R-:W-:Y:S01]  /*11780*/  ULDC.64 UR4, c[0x0][0x208] ;  /* 0x0000820000047ab9 */ /* 0x000fe20000000a00 */
[----:B------:R-:W-:Y:S01]  /*11790*/  MOV R13, R3 ;  /* 0x00000003000d7202 */ /* 0x000fe20000000f00 */
        /* <DEDUP_REMOVED lines=17> */
.L_x_156:
[----:B------:R-:W-:Y:S02]  /*118b0*/  IMAD.MOV.U32 R13, RZ, RZ, R4 ;  /* 0x000000ffff0d7224 */ /* 0x000fe400078e0004 */
[----:B------:R-:W-:-:S07]  /*118c0*/  IMAD.MOV.U32 R5, RZ, RZ, R14 ;  /* 0x000000ffff057224 */ /* 0x000fce00078e000e */
[----:B------:R-:W-:Y:S05]  /*118d0*/  WARPSYNC.COLLECTIVE R15, `(.L_x_157) ;  /* 0x000000000f087348 */ /* 0x000fea0003c00000 */
[----:B------:R0:W1:Y:S02]  /*118e0*/  SHFL.IDX P6, R14, R13, R12, R11 ;  /* 0x0000000c0d0e7389 */ /* 0x00006400000c000b */
[----:B01----:R-:W-:Y:S01]  /*118f0*/  ENDCOLLECTIVE ;  /* 0x000000000000791b */ /* 0x003fe20003800000 */
.L_x_157:
        /* <DEDUP_REMOVED lines=19> */
.L_x_158:
[----:B------:R-:W-:Y:S02]  /*11a30*/  IMAD.MOV.U32 R13, RZ, RZ, R4 ;  /* 0x000000ffff0d7224 */ /* 0x000fe400078e0004 */
[----:B------:R-:W-:-:S07]  /*11a40*/  IMAD.MOV.U32 R5, RZ, RZ, R14 ;  /* 0x000000ffff057224 */ /* 0x000fce00078e000e */
[----:B------:R-:W-:Y:S05]  /*11a50*/  WARPSYNC.COLLECTIVE R15, `(.L_x_159) ;  /* 0x000000000f087348 */ /* 0x000fea0003c00000 */
[----:B------:R0:W1:Y:S02]  /*11a60*/  SHFL.IDX P6, R14, R13, R12, R11 ;  /* 0x0000000c0d0e7389 */ /* 0x00006400000c000b */
[----:B01----:R-:W-:Y:S01]  /*11a70*/  ENDCOLLECTIVE ;  /* 0x000000000000791b */ /* 0x003fe20003800000 */
.L_x_159:
[----:B------:R-:W-:Y:S01]  /*11a80*/  ULDC.64 UR4, c[0x0][0x208] ;  /* 0x0000820000047ab9 */ /* 0x000fe20000000a00 */
[----:B------:R-:W-:Y:S02]  /*11a90*/  IMAD.MOV.U32 R13, RZ, RZ, R3 ;  /* 0x000000ffff0d7224 */ /* 0x000fe400078e0003 */
[----:B------:R-:W-:Y:S02]  /*11aa0*/  IMAD.MOV.U32 R12, RZ, RZ, 0x7 ;  /* 0x00000007ff0c7424 */ /* 0x000fe400078e00ff */
[----:B------:R-:W-:-:S05]  /*11ab0*/  IMAD.MOV.U32 R6, RZ, RZ, R14 ;  /* 0x000000ffff067224 */ /* 0x000fca00078e000e */
[----:B------:R-:W-:-:S05]  /*11ac0*/  @!P4 LEA R6, P5, R10, R6, 0x1 ;  /* 0x000000060a06c211 */ /* 0x000fca00078a08ff */
[----:B------:R-:W-:-:S04]  /*11ad0*/  @!P4 IMAD.X R5, RZ, RZ, R5, P5 ;  /* 0x000000ffff05c224 */ /* 0x000fc800028e0605 */
[----:B------:R-:W-:-:S05]  /*11ae0*/  @!P4 IMAD.MOV.U32 R7, RZ, RZ, R5 ;  /* 0x000000ffff07c224 */ /* 0x000fca00078e0005 */
[----:B------:R-:W-:Y:S01]  /*11af0*/  @!PT LDS RZ, [RZ] ;  /* 0x00000000fffff984 */ /* 0x000fe20000000800 */
[----:B------:R-:W-:Y:S01]  /*11b00*/  @!PT LDS RZ, [RZ] ;  /* 0x00000000fffff984 */ /* 0x000fe20000000800 */
[----:B------:R-:W-:Y:S01]  /*11b10*/  @!PT LDS RZ, [RZ] ;  /* 0x00000000fffff984 */ /* 0x000fe20000000800 */
[----:B------:R0:W-:Y:S04]  /*11b20*/  @!P4 LDGSTS.E.BYPASS.LTC128B.128 [R9+0x17400], desc[UR4][R6.64], !P0 ;  /* 0x174000000609cfae */ /* 0x0001e8000c101d44 */
[----:B------:R0:W-:Y:S04]  /*11b30*/  @!P4 LDGSTS.E.BYPASS.LTC128B.128 [R9+0x1b400], desc[UR4][R6.64+0x80], !P1 ;  /* 0x1b4000800609cfae */ /* 0x0001e8000c901d44 */
[----:B------:R0:W-:Y:S04]  /*11b40*/  @!P4 LDGSTS.E.BYPASS.LTC128B.128 [R9+0x1f400], desc[UR4][R6.64+0x100], !P2 ;  /* 0x1f4001000609cfae */ /* 0x0001e8000d101d44 */
[----:B------:R0:W-:Y:S02]  /*11b50*/  @!P4 LDGSTS.E.BYPASS.LTC128B.128 [R9+0x23400], desc[UR4][R6.64+0x180], !P3 ;  /* 0x234001800609cfae */ /* 0x0001e4000d901d44 */
[----:B0-----:R-:W-:Y:S05]  /*11b60*/  WARPSYNC.COLLECTIVE R15, `(.L_x_160) ;  /* 0x000000000f087348 */ /* 0x001fea0003c00000 */
[----:B------:R1:W2:Y:S02]  /*11b70*/  SHFL.IDX P6, R14, R13, R12, R11 ;  /* 0x0000000c0d0e7389 */ /* 0x0002a400000c000b */
[----:B012---:R-:W-:Y:S01]  /*11b80*/  ENDCOLLECTIVE ;  /* 0x000000000000791b */ /* 0x007fe20003800000 */
.L_x_160:
[----:B------:R-:W-:Y:S02]  /*11b90*/  IMAD.MOV.U32 R13, RZ, RZ, R4 ;  /* 0x000000ffff0d7224 */ /* 0x000fe400078e0004 */
[----:B------:R-:W-:-:S07]  /*11ba0*/  IMAD.MOV.U32 R5, RZ, RZ, R14 ;  /* 0x000000ffff057224 */ /* 0x000fce00078e000e */
[----:B------:R-:W-:Y:S05]  /*11bb0*/  WARPSYNC.COLLECTIVE R15, `(.L_x_161) ;  /* 0x000000000f087348 */ /* 0x000fea0003c00000 */
[----:B------:R0:W1:Y:S02]  /*11bc0*/  SHFL.IDX P6, R14, R13, R12, R11 ;  /* 0x0000000c0d0e7389 */ /* 0x00006400000c000b */
[----:B01----:R-:W-:Y:S01]  /*11bd0*/  ENDCOLLECTIVE ;  /* 0x000000000000791b */ /* 0x003fe20003800000 */
.L_x_161:
[----:B------:R-:W-:Y:S01]  /*11be0*/  IMAD.MOV.U32 R3, RZ, RZ, R14 ;  /* 0x000000ffff037224 */ /* 0x000fe200078e000e */
[----:B------:R-:W-:Y:S06]  /*11bf0*/  BRA `(.L_x_162) ;  /* 0xffffffb800ec7947 */ /* 0x000fec000383ffff */
.L_x_53:
[----:B---3--:R3:W4:Y:S02]  /*11c00*/  SYNCS.PHASECHK.TRANS64.TRYWAIT P0, [R12+URZ+0x38820], R0 ;  /* 0x038820000c0075a7 */ /* 0x008724000800017f */
[----:B----4-:R-:W-:Y:S05]  /*11c10*/  @!P0 NANOSLEEP.SYNCS 0x989680 ;  /* 0x009896800000895d */ /* 0x010fea0003900000 */
[----:B------:R-:W4:Y:S02]  /*11c20*/  @!P0 SYNCS.PHASECHK.TRANS64 P0, [R12+URZ+0x38820], R0 ;  /* 0x038820000c0085a7 */ /* 0x000f24000800007f */
[----:B----4-:R-:W-:Y:S05]  /*11c30*/  @!P0 BRA `(.L_x_53) ;  /* 0xfffffffc00f08947 */ /* 0x010fea000383ffff */
[----:B------:R-:W-:Y:S05]  /*11c40*/  BRA `(.L_x_163) ;  /* 0xffffffbc004c7947 */ /* 0x000fea000383ffff */
.L_x_60:
[----:B--2---:R2:W3:Y:S02]  /*11c50*/  SYNCS.PHASECHK.TRANS64.TRYWAIT P0, [R3+URZ+0x38840], R2 ;  /* 0x03884002030075a7 */ /* 0x0044e4000800017f */
[----:B---3--:R-:W-:Y:S05]  /*11c60*/  @!P0 NANOSLEEP.SYNCS 0x989680 ;  /* 0x009896800000895d */ /* 0x008fea0003900000 */
[----:B------:R-:W3:Y:S02]  /*11c70*/  @!P0 SYNCS.PHASECHK.TRANS64 P0, [R3+URZ+0x38840], R2 ;  /* 0x03884002030085a7 */ /* 0x000ee4000800007f */
[----:B---3--:R-:W-:Y:S05]  /*11c80*/  @!P0 BRA `(.L_x_60) ;  /* 0xfffffffc00f08947 */ /* 0x008fea000383ffff */
[----:B------:R-:W-:Y:S05]  /*11c90*/  BRA `(.L_x_164) ;  /* 0xffffffc000047947 */ /* 0x000fea000383ffff */
.L_x_68:
[----:B0-----:R0:W1:Y:S02]  /*11ca0*/  SYNCS.PHASECHK.TRANS64.TRYWAIT P0, [R3+URZ+0x60], R2 ;  /* 0x00006002030075a7 */ /* 0x001064000800017f */
[----:B-1----:R-:W-:Y:S05]  /*11cb0*/  @!P0 NANOSLEEP.SYNCS 0x989680 ;  /* 0x009896800000895d */ /* 0x002fea0003900000 */
[----:B------:R-:W1:Y:S02]  /*11cc0*/  @!P0 SYNCS.PHASECHK.TRANS64 P0, [R3+URZ+0x60], R2 ;  /* 0x00006002030085a7 */ /* 0x000e64000800007f */
[----:B-1----:R-:W-:Y:S05]  /*11cd0*/  @!P0 BRA `(.L_x_68) ;  /* 0xfffffffc00f08947 */ /* 0x002fea000383ffff */
[----:B------:R-:W-:Y:S05]  /*11ce0*/  BRA `(.L_x_165) ;  /* 0xffffffc400547947 */ /* 0x000fea000383ffff */
.L_x_80:
[----:B--2---:R2:W3:Y:S02]  /*11cf0*/  SYNCS.PHASECHK.TRANS64.TRYWAIT P0, [R3+URZ+0x38840], R2 ;  /* 0x03884002030075a7 */ /* 0x0044e4000800017f */
[----:B---3--:R-:W-:Y:S05]  /*11d00*/  @!P0 NANOSLEEP.SYNCS 0x989680 ;  /* 0x009896800000895d */ /* 0x008fea0003900000 */
[----:B------:R-:W3:Y:S02]  /*11d10*/  @!P0 SYNCS.PHASECHK.TRANS64 P0, [R3+URZ+0x38840], R2 ;  /* 0x03884002030085a7 */ /* 0x000ee4000800007f */
[----:B---3--:R-:W-:Y:S05]  /*11d20*/  @!P0 BRA `(.L_x_80) ;  /* 0xfffffffc00f08947 */ /* 0x008fea000383ffff */
[----:B------:R-:W-:Y:S05]  /*11d30*/  BRA `(.L_x_166) ;  /* 0xffffffcc00547947 */ /* 0x000fea000383ffff */
.L_x_88:
[----:B0-----:R0:W1:Y:S02]  /*11d40*/  SYNCS.PHASECHK.TRANS64.TRYWAIT P0, [R5+URZ+0x60], R2 ;  /* 0x00006002050075a7 */ /* 0x001064000800017f */
[----:B-1----:R-:W-:Y:S05]  /*11d50*/  @!P0 NANOSLEEP.SYNCS 0x989680 ;  /* 0x009896800000895d */ /* 0x002fea0003900000 */
[----:B------:R-:W1:Y:S02]  /*11d60*/  @!P0 SYNCS.PHASECHK.TRANS64 P0, [R5+URZ+0x60], R2 ;  /* 0x00006002050085a7 */ /* 0x000e64000800007f */
[----:B-1----:R-:W-:Y:S05]  /*11d70*/  @!P0 BRA `(.L_x_88) ;  /* 0xfffffffc00f08947 */ /* 0x002fea000383ffff */
[----:B------:R-:W-:Y:S05]  /*11d80*/  BRA `(.L_x_167) ;  /* 0xffffffd000a47947 */ /* 0x000fea000383ffff */
.L_x_99:
[----:B---3--:R3:W4:Y:S02]  /*11d90*/  SYNCS.PHASECHK.TRANS64.TRYWAIT P0, [R2+URZ+0x38840], R3 ;  /* 0x03884003020075a7 */ /* 0x008724000800017f */
[----:B----4-:R-:W-:Y:S05]  /*11da0*/  @!P0 NANOSLEEP.SYNCS 0x989680 ;  /* 0x009896800000895d */ /* 0x010fea0003900000 */
[----:B------:R-:W4:Y:S02]  /*11db0*/  @!P0 SYNCS.PHASECHK.TRANS64 P0, [R2+URZ+0x38840], R3 ;  /* 0x03884003020085a7 */ /* 0x000f24000800007f */
[----:B----4-:R-:W-:Y:S05]  /*11dc0*/  @!P0 BRA `(.L_x_99) ;  /* 0xfffffffc00f08947 */ /* 0x010fea000383ffff */
[----:B------:R-:W-:Y:S05]  /*11dd0*/  BRA `(.L_x_168) ;  /* 0xffffffd800747947 */ /* 0x000fea000383ffff */
.L_x_107:
[----:B0-----:R0:W1:Y:S02]  /*11de0*/  SYNCS.PHASECHK.TRANS64.TRYWAIT P0, [R5+URZ+0x60], R7 ;  /* 0x00006007050075a7 */ /* 0x001064000800017f */
[----:B-1----:R-:W-:Y:S05]  /*11df0*/  @!P0 NANOSLEEP.SYNCS 0x989680 ;  /* 0x009896800000895d */ /* 0x002fea0003900000 */
[----:B------:R-:W1:Y:S02]  /*11e00*/  @!P0 SYNCS.PHASECHK.TRANS64 P0, [R5+URZ+0x60], R7 ;  /* 0x00006007050085a7 */ /* 0x000e64000800007f */
[----:B-1----:R-:W-:Y:S05]  /*11e10*/  @!P0 BRA `(.L_x_107) ;  /* 0xfffffffc00f08947 */ /* 0x002fea000383ffff */
[----:B------:R-:W-:Y:S05]  /*11e20*/  BRA `(.L_x_169) ;  /* 0xffffffdc00c47947 */ /* 0x000fea000383ffff */
.L_x_118:
[----:B0-----:R0:W2:Y:S02]  /*11e30*/  SYNCS.PHASECHK.TRANS64.TRYWAIT P0, [R2+URZ+0x38860], R3 ;  /* 0x03886003020075a7 */ /* 0x0010a4000800017f */
[----:B--2---:R-:W-:Y:S05]  /*11e40*/  @!P0 NANOSLEEP.SYNCS 0x989680 ;  /* 0x009896800000895d */ /* 0x004fea0003900000 */
[----:B------:R-:W2:Y:S02]  /*11e50*/  @!P0 SYNCS.PHASECHK.TRANS64 P0, [R2+URZ+0x38860], R3 ;  /* 0x03886003020085a7 */ /* 0x000ea4000800007f */
[----:B--2---:R-:W-:Y:S05]  /*11e60*/  @!P0 BRA `(.L_x_118) ;  /* 0xfffffffc00f08947 */ /* 0x004fea000383ffff */
[----:B------:R-:W-:Y:S05]  /*11e70*/  BRA `(.L_x_170) ;  /* 0xffffffe4003c7947 */ /* 0x000fea000383ffff */
.L_x_127:
[----:B0-----:R0:W1:Y:S02]  /*11e80*/  SYNCS.PHASECHK.TRANS64.TRYWAIT P0, [R0+URZ+0x38820], R3 ;  /* 0x03882003000075a7 */ /* 0x001064000800017f */
[----:B-1----:R-:W-:Y:S05]  /*11e90*/  @!P0 NANOSLEEP.SYNCS 0x989680 ;  /* 0x009896800000895d */ /* 0x002fea0003900000 */
[----:B------:R-:W1:Y:S02]  /*11ea0*/  @!P0 SYNCS.PHASECHK.TRANS64 P0, [R0+URZ+0x38820], R3 ;  /* 0x03882003000085a7 */ /* 0x000e64000800007f */
[----:B-1----:R-:W-:Y:S05]  /*11eb0*/  @!P0 BRA `(.L_x_127) ;  /* 0xfffffffc00f08947 */ /* 0x002fea000383ffff */
[----:B------:R-:W-:Y:S05]  /*11ec0*/  BRA `(.L_x_171) ;  /* 0xffffffe800c07947 */ /* 0x000fea000383ffff */
.L_x_128:
[----:B------:R-:W1:Y:S01]  /*11ed0*/  S2R R2, SR_TID.X ;  /* 0x0000000000027919 */ /* 0x000e620000002100 */
        /* <DEDUP_REMOVED lines=10> */
.L_x_173:
[----:B------:R-:W-:Y:S05]  /*11f80*/  BSYNC B0 ;  /* 0x0000000000007941 */ /* 0x000fea0003800000 */
.L_x_172:
[----:B------:R-:W-:Y:S05]  /*11f90*/  BRA `(.L_x_174) ;  /* 0xffffffe800a87947 */ /* 0x000fea000383ffff */
.L_x_131:
[----:B------:R-:W-:Y:S01]  /*11fa0*/  BSSY B1, `(.L_x_175) ;  /* 0x0000006000017945 */ /* 0x000fe20003800000 */
[----:B------:R-:W-:-:S07]  /*11fb0*/  IMAD.MOV.U32 R15, RZ, RZ, -0x1 ;  /* 0xffffffffff0f7424 */ /* 0x000fce00078e00ff */
[----:B01----:R-:W-:Y:S05]  /*11fc0*/  WARPSYNC.COLLECTIVE R15, `(.L_x_176) ;  /* 0x000000000f0c7348 */ /* 0x003fea0003c00000 */
[----:B------:R-:W-:Y:S02]  /*11fd0*/  ELECT P6, UR62, PT ;  /* 0x00000000003e782f */ /* 0x000fe400038c0000 */
[----:B------:R-:W-:Y:S01]  /*11fe0*/  MOV R14, UR62 ;  /* 0x0000003e000e7c02 */ /* 0x000fe20008000f00 */
[----:B01----:R-:W-:Y:S10]  /*11ff0*/  ENDCOLLECTIVE ;  /* 0x000000000000791b */ /* 0x003ff40003800000 */
.L_x_176:
[----:B------:R-:W-:Y:S05]  /*12000*/  BSYNC B1 ;  /* 0x0000000000017941 */ /* 0x000fea0003800000 */
.L_x_175:
[----:B------:R-:W-:Y:S05]  /*12010*/  BRA `(.L_x_177) ;  /* 0xffffffe800a07947 */ /* 0x000fea000383ffff */
.L_x_133:
[----:B0-----:R0:W1:Y:S02]  /*12020*/  SYNCS.PHASECHK.TRANS64.TRYWAIT P0, [R6+URZ], R5 ;  /* 0x00000005060075a7 */ /* 0x001064000800017f */
[----:B-1----:R-:W-:Y:S05]  /*12030*/  @!P0 NANOSLEEP.SYNCS 0x989680 ;  /* 0x009896800000895d */ /* 0x002fea0003900000 */
[----:B------:R-:W1:Y:S02]  /*12040*/  @!P0 SYNCS.PHASECHK.TRANS64 P0, [R6+URZ], R5 ;  /* 0x00000005060085a7 */ /* 0x000e64000800007f */
[----:B-1----:R-:W-:Y:S05]  /*12050*/  @!P0 BRA `(.L_x_133) ;  /* 0xfffffffc00f08947 */ /* 0x002fea000383ffff */
[----:B------:R-:W-:Y:S05]  /*12060*/  BRA `(.L_x_178) ;  /* 0xffffffe800e07947 */ /* 0x000fea000383ffff */
.L_x_134:
[----:B-1----:R1:W2:Y:S02]  /*12070*/  SYNCS.PHASECHK.TRANS64.TRYWAIT P0, [R3+URZ], R2 ;  /* 0x00000002030075a7 */ /* 0x0022a4000800017f */
[----:B--2---:R-:W-:Y:S05]  /*12080*/  @!P0 NANOSLEEP.SYNCS 0x989680 ;  /* 0x009896800000895d */ /* 0x004fea0003900000 */
[----:B------:R-:W2:Y:S02]  /*12090*/  @!P0 SYNCS.PHASECHK.TRANS64 P0, [R3+URZ], R2 ;  /* 0x00000002030085a7 */ /* 0x000ea4000800007f */
[----:B--2---:R-:W-:Y:S05]  /*120a0*/  @!P0 BRA `(.L_x_134) ;  /* 0xfffffffc00f08947 */ /* 0x004fea000383ffff */
[----:B------:R-:W-:Y:S05]  /*120b0*/  BRA `(.L_x_179) ;  /* 0xffffffe800d47947 */ /* 0x000fea000383ffff */
.L_x_136:
[----:B-1----:R1:W2:Y:S02]  /*120c0*/  SYNCS.PHASECHK.TRANS64.TRYWAIT P0, [R18+URZ], R5 ;  /* 0x00000005120075a7 */ /* 0x0022a4000800017f */
[----:B--2---:R-:W-:Y:S05]  /*120d0*/  @!P0 NANOSLEEP.SYNCS 0x989680 ;  /* 0x009896800000895d */ /* 0x004fea0003900000 */
[----:B------:R-:W2:Y:S02]  /*120e0*/  @!P0 SYNCS.PHASECHK.TRANS64 P0, [R18+URZ], R5 ;  /* 0x00000005120085a7 */ /* 0x000ea4000800007f */
[----:B--2---:R-:W-:Y:S05]  /*120f0*/  @!P0 BRA `(.L_x_136) ;  /* 0xfffffffc00f08947 */ /* 0x004fea000383ffff */
[----:B------:R-:W-:Y:S05]  /*12100*/  BRA `(.L_x_180) ;  /* 0xffffffe800d87947 */ /* 0x000fea000383ffff */
.L_x_181:
[----:B------:R-:W-:-:S00]  /*12110*/  BRA `(.L_x_181) ;  /* 0xfffffffc00fc7947 */ /* 0x000fc0000383ffff */
[----:B------:R-:W-:-:S00]  /*12120*/  NOP ;  /* 0x0000000000007918 */ /* 0x000fc00000000000 */
        /* <DEDUP_REMOVED lines=13> */
.L_x_15293:


//--------------------- .text._ZN7cutlass13device_kernelIN5flash11enable_sm90INS1_16FlashAttnFwdSm90INS1_25CollectiveMainloopFwdSm90ILi2EN4cute5tupleIJNS5_1CILi2EEENS7_ILi1EEES9_EEENS6_IJNS7_ILi128EEENS7_ILi80EEENS7_ILi256EEEEEELi256ENS_6half_tEfNS_4arch4Sm90ELb0ELb0ELb0ELb0ELb0ELb0ELb0ELb1ELb1ELb1ELb0ELb0EEENS1_21CollectiveEpilogueFwdINS6_IJSB_SD_SC_EEESA_SF_SH_Li256ELb0ELb1ELb0ELb0EEENS1_29StaticPersistentTileSchedulerILb0EEEEEEEEEvNT_6ParamsE --------------------------
	.section	.text._ZN7cutlass13device_kernelIN5flash11enable_sm90INS1_16FlashAttnFwdSm90INS1_25CollectiveMainloopFwdSm90ILi2EN4cute5tupleIJNS5_1CILi2EEENS7_ILi1EEES9_EEENS6_IJNS7_ILi128EEENS7_ILi80EEENS7_ILi256EEEEEELi256ENS_6half_tEfNS_4arch4Sm90ELb0ELb0ELb0ELb0ELb0ELb0ELb0ELb1ELb1ELb1ELb0ELb0EEENS1_21CollectiveEpilogueFwdINS6_IJSB_SD_SC_EEESA_SF_SH_Li256ELb0ELb1ELb0ELb0EEENS1_29StaticPersistentTileSchedulerILb0EEEEEEEEEvNT_6ParamsE,"ax",@progbits
	.align	128
.text._ZN7cutlass13device_kernelIN5flash11enable_sm90INS1_16FlashAttnFwdSm90INS1_25CollectiveMainloopFwdSm90ILi2EN4cute5tupleIJNS5_1CILi2EEENS7_ILi1EEES9_EEENS6_IJNS7_ILi128EEENS7_ILi80EEENS7_ILi256EEEEEELi256ENS_6half_tEfNS_4arch4Sm90ELb0ELb0ELb0ELb0ELb0ELb0ELb0ELb1ELb1ELb1ELb0ELb0EEENS1_21CollectiveEpilogueFwdINS6_IJSB_SD_SC_EEESA_SF_SH_Li256ELb0ELb1ELb0ELb0EEENS1_29StaticPersistentTileSchedulerILb0EEEEEEEEEvNT_6ParamsE:
        .type           _ZN7cutlass13device_kernelIN5flash11enable_sm90INS1_16FlashAttnFwdSm90INS1_25CollectiveMainloopFwdSm90ILi2EN4cute5tupleIJNS5_1CILi2EEENS7_ILi1EEES9_EEENS6_IJNS7_ILi128EEENS7_ILi80EEENS7_ILi256EEEEEELi256ENS_6half_tEfNS_4arch4Sm90ELb0ELb0ELb0ELb0ELb0ELb0ELb0ELb1ELb1ELb1ELb0ELb0EEENS1_21CollectiveEpilogueFwdINS6_IJSB_SD_SC_EEESA_SF_SH_Li256ELb0ELb1ELb0ELb0EEENS1_29StaticPersistentTileSchedulerILb0EEEEEEEEEvNT_6ParamsE,@function
        .size           _ZN7cutlass13device_kernelIN5flash11enable_sm90INS1_16FlashAttnFwdSm90INS1_25CollectiveMainloopFwdSm90ILi2EN4cute5tupleIJNS5_1CILi2EEENS7_ILi1EEES9_EEENS6_IJNS7_ILi128EEENS7_ILi80EEENS7_ILi256EEEEEELi256ENS_6half_tEfNS_4arch4Sm90ELb0ELb0ELb0ELb0ELb0ELb0ELb0ELb1ELb1ELb1ELb0ELb0EEENS1_21CollectiveEpilogueFwdINS6_IJSB_SD_SC_EEESA_SF_SH_Li256ELb0ELb1ELb0ELb0EEENS1_29StaticPersistentTileSchedulerILb0EEEEEEEEEvNT_6ParamsE,(.L_x_15294 - _ZN7cutlass13device_kernelIN5flash11enable_sm90INS1_16FlashAttnFwdSm90INS1_25CollectiveMainloopFwdSm90ILi2EN4cute5tupleIJNS5_1CILi2EEENS7_ILi1EEES9_EEENS6_IJNS7_ILi128EEENS7_ILi80EEENS7_ILi256EEEEEELi256ENS_6half_tEfNS_4arch4Sm90ELb0ELb0ELb0ELb0ELb0ELb0ELb0ELb1ELb1ELb1ELb0ELb0EEENS1_21CollectiveEpilogueFwdINS6_IJSB_SD_SC_EEESA_SF_SH_Li256ELb0ELb1ELb0ELb0EEENS1_29StaticPersistentTileSchedulerILb0EEEEEEEEEvNT_6ParamsE)
        .other          _ZN7cutlass13device_kernelIN5flash11enable_sm90INS1_16FlashAttnFwdSm90INS1_25CollectiveMainloopFwdSm90ILi2EN4cute5tupleIJNS5_1CILi2EEENS7_ILi1EEES9_EEENS6_IJNS7_ILi128EEENS7_ILi80EEENS7_ILi256EEEEEELi256ENS_6half_tEfNS_4arch4Sm90ELb0ELb0ELb0ELb0ELb0ELb0ELb0ELb1ELb1ELb1ELb0ELb0EEENS1_21CollectiveEpilogueFwdINS6_IJSB_SD_SC_EEESA_SF_SH_Li256ELb0ELb1ELb0ELb0EEENS1_29StaticPersistentTileSchedulerILb0EEEEEEEEEvNT_6ParamsE,@"STO_CUDA_ENTRY STV_DEFAULT"
_ZN7cutlass13device_kernelIN5flash11enable_sm90INS1_16FlashAttnFwdSm90INS1_25CollectiveMainloopFwdSm90ILi2EN4cute5tupleIJNS5_1CILi2EEENS7_ILi1EEES9_EEENS6_IJNS7_ILi128EEENS7_ILi80EEENS7_ILi256EEEEEELi256ENS_6half_tEfNS_4arch4Sm90ELb0ELb0ELb0ELb0ELb0ELb0ELb0ELb1ELb1ELb1ELb0ELb0EEENS1_21CollectiveEpilogueFwdINS6_IJSB_SD_SC_EEESA_SF_SH_Li256ELb0ELb1ELb0ELb0EEENS1_29StaticPersistentTileSchedulerILb0EEEEEEEEEvNT_6ParamsE:
        /* <DEDUP_REMOVED lines=18> */
.L_x_183:
[----:B------:R-:W-:Y:S05]  /*0120*/  BSYNC B0 ;  /* 0x0000000000007941 */ /* 0x000fea0003800000 */
.L_x_182:
        /* <DEDUP_REMOVED lines=41> */
.L_x_184:
[----:B0-----:R-:W0:Y:S01]  /*03c0*/  S2UR UR4, SR_CTAID.Y ;  /* 0x00000000000479c3 */ /* 0x001e220000002600 */
[----:B------:R-:W3:Y:S01]  /*03d0*/  SHFL.IDX PT, R8, R2, RZ, 0x1f ;  /* 0x00001fff02087589 */ /* 0x000ee200000e0000 */
[----:B------:R-:W-:Y:S01]  /*03e0*/  ULDC UR5, c[0x0][0x154] ;  /* 0x0000550000057ab9 */ /* 0x000fe20000000800 */
[----:B------:R-:W-:-:S05]  /*03f0*/  NOP ;  /* 0x0000000000007918 */ /* 0x000fca0000000000 */
[----:B------:R-:W5:Y:S08]  /*0400*/  S2UR UR6, SR_CTAID.X ;  /* 0x00000000000679c3 */ /* 0x000f700000002500 */
[----:B------:R-:W1:Y:S01]  /*0410*/  LDC R7, c[0x0][0x148] ;  /* 0x00005200ff077b82 */ /* 0x000e620000000800 */
[----:B0-----:R-:W-:Y:S02]  /*0420*/  I2FP.F32.U32 R3, UR4 ;  /* 0x0000000400037c45 */ /* 0x001fe40008201000 */
[----:B---3--:R-:W-:-:S03]  /*0430*/  ISETP.NE.AND P0, PT, R8, RZ, PT ;  /* 0x000000ff0800720c */ /* 0x008fc60003f05270 */
[----:B------:R-:W-:Y:S01]  /*0440*/  FMUL R6, R3, UR5 ;  /* 0x0000000503067c20 */ /* 0x000fe20008400000 */
[----:B------:R-:W-:Y:S02]  /*0450*/  SHF.R.S32.HI R3, RZ, 0x1f, R0 ;  /* 0x0000001fff037819 */ /* 0x000fe40000011400 */
[----:B-----5:R-:W-:Y:S02]  /*0460*/  I2FP.F32.U32 R5, UR6 ;  /* 0x0000000600057c45 */ /* 0x020fe40008201000 */
[----:B------:R-:W-:Y:S01]  /*0470*/  LEA.HI R3, R3, R0, RZ, 0x7 ;  /* 0x0000000003037211 */ /* 0x000fe200078f38ff */
[----:B------:R-:W0:Y:S02]  /*0480*/  F2I.U32.TRUNC.NTZ R6, R6 ;  /* 0x0000000600067305 */ /* 0x000e24000020f000 */
[----:B0-----:R-:W-:-:S04]  /*0490*/  IMAD.MOV R12, RZ, RZ, -R6 ;  /* 0x000000ffff0c7224 */ /* 0x001fc800078e0a06 */
[----:B-1----:R-:W-:Y:S01]  /*04a0*/  IMAD R12, R7, R12, UR4 ;  /* 0x00000004070c7e24 */ /* 0x002fe2000f8e020c */
[----:B------:R-:W-:Y:S02]  /*04b0*/  ULDC UR4, c[0x0][0x150] ;  /* 0x0000540000047ab9 */ /* 0x000fe40000000800 */
[----:B------:R-:W-:Y:S01]  /*04c0*/  FMUL R10, R5, UR4 ;  /* 0x00000004050a7c20 */ /* 0x000fe20008400000 */
[----:B------:R-:W-:Y:S06]  /*04d0*/  @P0 BRA `(.L_x_185) ;  /* 0x0000000000480947 */ /* 0x000fec0003800000 */
[----:B------:R-:W0:Y:S01]  /*04e0*/  S2UR UR5, SR_CgaCtaId ;  /* 0x00000000000579c3 */ /* 0x000e220000008800 */
        /* <DEDUP_REMOVED lines=12> */
[----:B0-----:R0:W1:Y:S08]  /*05b0*/  SYNCS.EXCH.64 URZ, [UR8+0x38850], UR4 ;  /* 0x03885004083f75b2 */ /* 0x0010700008000100 */
[----:B------:R0:W3:Y:S01]  /*05c0*/  SYNCS.EXCH.64 URZ, [UR8+0x38860], UR6 ;  /* 0x03886006083f75b2 */ /* 0x0000e20008000100 */
[----:B------:R0:W0:Y:S01]  /*05d0*/  SYNCS.EXCH.64 URZ, [UR8+0x38858], UR4 ;  /* 0x03885804083f75b2 */ /* 0x0000220008000100 */
[----:B------:R0:W0:Y:S01]  /*05e0*/  SYNCS.EXCH.64 URZ, [UR8+0x38868], UR6 ;  /* 0x03886806083f75b2 */ /* 0x0000220008000100 */
[----:B------:R-:W-:Y:S01]  /*05f0*/  NOP ;  /* 0x0000000000007918 */ /* 0x000fe20000000000 */
.L_x_185:
[----:B------:R-:W5:Y:S01]  /*0600*/  SHFL.IDX PT, R7, R2, RZ, 0x1f ;  /* 0x00001fff02077589 */ /* 0x000f6200000e0000 */
[----:B------:R-:W-:Y:S01]  /*0610*/  LOP3.LUT R3, R3, 0xffffff80, RZ, 0xc0, !PT ;  /* 0xffffff8003037812 */ /* 0x000fe200078ec0ff */
[----:B------:R-:W0:Y:S01]  /*0620*/  LDC R11, c[0x0][0x144] ;  /* 0x00005100ff0b7b82 */ /* 0x000e220000000800 */
[----:B------:R-:W0:Y:S01]  /*0630*/  F2I.U32.TRUNC.NTZ R10, R10 ;  /* 0x0000000a000a7305 */ /* 0x000e22000020f000 */
[----:B------:R-:W-:Y:S01]  /*0640*/  SHF.R.S32.HI R9, RZ, 0x1f, R8 ;  /* 0x0000001fff097819 */ /* 0x000fe20000011408 */
[----:B------:R-:W-:Y:S01]  /*0650*/  NOP ;  /* 0x0000000000007918 */ /* 0x000fe20000000000 */
[----:B------:R-:W-:-:S05]  /*0660*/  IMAD.IADD R3, R0, 0x1, -R3 ;  /* 0x0000000100037824 */ /* 0x000fca00078e0a03 */
[----:B------:R-:W-:-:S04]  /*0670*/  SHF.R.S32.HI R6, RZ, 0x1f, R3 ;  /* 0x0000001fff067819 */ /* 0x000fc80000011403 */
[----:B------:R-:W-:-:S04]  /*0680*/  LEA.HI R6, R6, R3, RZ, 0x3 ;  /* 0x0000000306067211 */ /* 0x000fc800078f18ff */
[--C-:B------:R-:W-:Y:S02]  /*0690*/  SHF.R.S32.HI R5, RZ, 0x3, R6.reuse ;  /* 0x00000003ff057819 */ /* 0x100fe40000011406 */
[----:B------:R-:W-:Y:S02]  /*06a0*/  SHF.R.S32.HI R6, RZ, 0x1f, R6 ;  /* 0x0000001fff067819 */ /* 0x000fe40000011406 */
[----:B-----5:R-:W-:Y:S02]  /*06b0*/  ISETP.NE.AND P0, PT, R7, RZ, PT ;  /* 0x000000ff0700720c */ /* 0x020fe40003f05270 */
[----:B------:R-:W-:Y:S02]  /*06c0*/  LEA.HI R6, R6, R5, RZ, 0x2 ;  /* 0x0000000506067211 */ /* 0x000fe400078f10ff */
[----:B------:R-:W-:Y:S02]  /*06d0*/  SHF.R.S32.HI R7, RZ, 0x1f, R4 ;  /* 0x0000001fff077819 */ /* 0x000fe40000011404 */
[----:B------:R-:W-:-:S02]  /*06e0*/  LOP3.LUT R6, R6, 0xfffffffc, RZ, 0xc0, !PT ;  /* 0xfffffffc06067812 */ /* 0x000fc400078ec0ff */
[----:B------:R-:W-:-:S05]  /*06f0*/  LEA.HI R7, R7, R4, RZ, 0x2 ;  /* 0x0000000407077211 */ /* 0x000fca00078f10ff */
[----:B------:R-:W-:Y:S05]  /*0700*/  @P0 BRA `(.L_x_186) ;  /* 0x0000000000480947 */ /* 0x000fea0003800000 */
[----:B0-----:R-:W0:Y:S01]  /*0710*/  S2UR UR5, SR_CgaCtaId ;  /* 0x00000000000579c3 */ /* 0x001e220000008800 */
[----:B------:R-:W-:Y:S01]  /*0720*/  UMOV UR4, 0x400 ;  /* 0x0000040000047882 */ /* 0x000fe20000000000 */
[----:B------:R-:W-:Y:S01]  /*0730*/  UMOV UR6, 0x1 ;  /* 0x0000000100067882 */ /* 0x000fe20000000000 */
[----:B------:R-:W-:Y:S01]  /*0740*/  UMOV UR9, 0x2 ;  /* 0x0000000200097882 */ /* 0x000fe20000000000 */
[----:B------:R-:W-:-:S04]  /*0750*/  UIADD3 UR6, -UR6, 0x100000, URZ ;  /* 0x0010000006067890 */ /* 0x000fc8000fffe13f */
[----:B------:R-:W-:Y:S02]  /*0760*/  USHF.L.U32 UR7, UR6, 0xb, URZ ;  /* 0x0000000b06077899 */ /* 0x000fe4000800063f */
[----:B------:R-:W-:Y:S01]  /*0770*/  USHF.L.U32 UR6, UR6, 0x1, URZ ;  /* 0x0000000106067899 */ /* 0x000fe2000800063f */
[----:B------:R-:W-:Y:S01]  /*0780*/  ELECT P0, URZ, PT ;  /* 0x00000000003f782f */ /* 0x000fe20003800000 */
[----:B0-----:R-:W-:Y:S02]  /*0790*/  ULEA UR8, UR5, UR4, 0x18 ;  /* 0x0000000405087291 */ /* 0x001fe4000f8ec03f */
[----:B------:R-:W-:-:S04]  /*07a0*/  UIADD3 UR4, -UR9, 0x100000, URZ ;  /* 0x0010000009047890 */ /* 0x000fc8000fffe13f */
[----:B------:R-:W-:Y:S02]  /*07b0*/  USHF.L.U32 UR5, UR4, 0xb, URZ ;  /* 0x0000000b04057899 */ /* 0x000fe4000800063f */
[----:B------:R-:W-:Y:S01]  /*07c0*/  USHF.L.U32 UR4, UR4, 0x1, URZ ;  /* 0x0000000104047899 */ /* 0x000fe2000800063f */
[----:B------:R-:W0:Y:S03]  /*07d0*/  FENCE.VIEW.ASYNC.S ;  /* 0x00000000000073c6 */ /* 0x000e260000000000 */
[----:B0-----:R0:W0:Y:S08]  /*07e0*/  SYNCS.EXCH.64 URZ, [UR8+0x38870], UR6 ;  /* 0x03887006083f75b2 */ /* 0x0010300008000100 */
[----:B------:R0:W0:Y:S01]  /*07f0*/  SYNCS.EXCH.64 URZ, [UR8+0x38880], UR4 ;  /* 0x03888004083f75b2 */ /* 0x0000220008000100 */
[----:B------:R0:W0:Y:S01]  /*0800*/  SYNCS.EXCH.64 URZ, [UR8+0x38878], UR6 ;  /* 0x03887806083f75b2 */ /* 0x0000220008000100 */
[----:B------:R0:W0:Y:S01]  /*0810*/  SYNCS.EXCH.64 URZ, [UR8+0x38888], UR4 ;  /* 0x03888804083f75b2 */ /* 0x0000220008000100 */
[----:B------:R-:W-:Y:S01]  /*0820*/  NOP ;  /* 0x0000000000007918 */ /* 0x000fe20000000000 */
.L_x_186:
[----:B------:R-:W5:Y:S01]  /*0830*/  SHFL.IDX PT, R13, R2, RZ, 0x1f ;  /* 0x00001fff020d7589 */ /* 0x000f6200000e0000 */
[----:B0-----:R-:W0:Y:S01]  /*0840*/  S2UR UR4, SR_CTAID.X ;  /* 0x00000000000479c3 */ /* 0x001e220000002500 */
[----:B------:R-:W-:Y:S01]  /*0850*/  LOP3.LUT R7, R7, 0x3ffffffc, RZ, 0xc0, !PT ;  /* 0x3ffffffc07077812 */ /* 0x000fe200078ec0ff */
[----:B------:R-:W-:Y:S01]  /*0860*/  IMAD.IADD R6, R5, 0x1, -R6 ;  /* 0x0000000105067824 */ /* 0x000fe200078e0a06 */
[----:B------:R-:W-:Y:S01]  /*0870*/  LEA.HI R9, R9, R8, RZ, 0x2 ;  /* 0x0000000809097211 */ /* 0x000fe200078f10ff */
[----:B------:R-:W-:Y:S01]  /*0880*/  IMAD.MOV R10, RZ, RZ, -R10 ;  /* 0x000000ffff0a7224 */ /* 0x000fe200078e0a0a */
[----:B------:R-:W-:Y:S01]  /*0890*/  NOP ;  /* 0x0000000000007918 */ /* 0x000fe20000000000 */
[----:B------:R-:W-:Y:S01]  /*08a0*/  IMAD.IADD R7, R4, 0x1, -R7 ;  /* 0x0000000104077824 */ /* 0x000fe200078e0a07 */
[----:B------:R-:W-:-:S03]  /*08b0*/  LOP3.LUT R9, R9, 0x3ffffffc, RZ, 0xc0, !PT ;  /* 0x3ffffffc09097812 */ /* 0x000fc600078ec0ff */
[--C-:B------:R-:W-:Y:S02]  /*08c0*/  IMAD R7, R7, 0x4, R6.reuse ;  /* 0x0000000407077824 */ /* 0x100fe400078e0206 */
[----:B------:R-:W-:Y:S02]  /*08d0*/  IMAD.IADD R9, R8, 0x1, -R9 ;  /* 0x0000000108097824 */ /* 0x000fe400078e0a09 */
[----:B------:R-:W1:Y:S01]  /*08e0*/  LDC R8, c[0x0][0x140] ;  /* 0x00005000ff087b82 */ /* 0x000e620000000800 */
[----:B------:R-:W-:Y:S01]  /*08f0*/  LEA.HI R4, R7, R7, RZ, 0x1 ;  /* 0x0000000707047211 */ /* 0x000fe200078f08ff */
[----:B------:R-:W-:-:S03]  /*0900*/  IMAD R9, R9, 0x4, R6 ;  /* 0x0000000409097824 */ /* 0x000fc600078e0206 */
[----:B------:R-:W-:Y:S02]  /*0910*/  LOP3.LUT R4, R4, 0xfffffffe, RZ, 0xc0, !PT ;  /* 0xfffffffe04047812 */ /* 0x000fe400078ec0ff */
[----:B------:R-:W-:Y:S02]  /*0920*/  LEA.HI R5, R9, R9, RZ, 0x1 ;  /* 0x0000000909057211 */ /* 0x000fe400078f08ff */
[----:B-----5:R-:W-:Y:S01]  /*0930*/  ISETP.NE.AND P0, PT, R13, RZ, PT ;  /* 0x000000ff0d00720c */ /* 0x020fe20003f05270 */
[----:B0-----:R-:W-:Y:S02]  /*0940*/  IMAD R11, R11, R10, UR4 ;  /* 0x000000040b0b7e24 */ /* 0x001fe4000f8e020a */
[----:B------:R-:W-:-:S05]  /*0950*/  IMAD.IADD R4, R7, 0x1, -R4 ;  /* 0x0000000107047824 */ /* 0x000fca00078e0a04 */
[----:B------:R-:W-:Y:S02]  /*0960*/  ISETP.NE.AND P5, PT, R4, R11, PT ;  /* 0x0000000b0400720c */ /* 0x000fe40003fa5270 */
[----:B------:R-:W-:-:S05]  /*0970*/  LOP3.LUT R4, R5, 0xfffffffe, RZ, 0xc0, !PT ;  /* 0xfffffffe05047812 */ /* 0x000fca00078ec0ff */
[----:B------:R-:W-:Y:S01]  /*0980*/  IMAD.IADD R4, R9, 0x1, -R4 ;  /* 0x0000000109047824 */ /* 0x000fe200078e0a04 */
        /* <DEDUP_REMOVED lines=19> */
.L_x_187:
[----:B------:R-:W5:Y:S01]  /*0ac0*/  SHFL.IDX PT, R6, R2, RZ, 0x1f ;  /* 0x00001fff02067589 */ /* 0x000f6200000e0000 */
[----:B------:R-:W-:Y:S01]  /*0ad0*/  ISETP.NE.AND P2, PT, R4, R11, PT ;  /* 0x0000000b0400720c */ /* 0x000fe20003f45270 */
[----:B------:R-:W-:Y:S01]  /*0ae0*/  IMAD.SHL.U32 R4, R7, 0x4, RZ ;  /* 0x0000000407047824 */ /* 0x000fe200078e00ff */
[----:B------:R-:W-:Y:S01]  /*0af0*/  LOP3.LUT P0, RZ, R3, 0x7, RZ, 0xc0, !PT ;  /* 0x0000000703ff7812 */ /* 0x000fe2000780c0ff */
[----:B------:R-:W-:Y:S01]  /*0b00*/  IMAD.SHL.U32 R22, R9, 0x4, RZ ;  /* 0x0000000409167824 */ /* 0x000fe200078e00ff */
[----:B-1----:R-:W-:Y:S01]  /*0b10*/  ISETP.EQ.U32.AND P1, PT, R8, 0x1, PT ;  /* 0x000000010800780c */ /* 0x002fe20003f22070 */
[----:B------:R-:W-:Y:S01]  /*0b20*/  IMAD.MOV.U32 R19, RZ, RZ, 0x1 ;  /* 0x00000001ff137424 */ /* 0x000fe200078e00ff */
[----:B------:R-:W-:Y:S01]  /*0b30*/  LOP3.LUT R23, R7, 0xc, R4, 0x78, !PT ;  /* 0x0000000c07177812 */ /* 0x000fe200078e7804 */
[----:B------:R-:W-:Y:S01]  /*0b40*/  IMAD.MOV.U32 R18, RZ, RZ, 0x1 ;  /* 0x00000001ff127424 */ /* 0x000fe200078e00ff */
[----:B------:R-:W-:Y:S01]  /*0b50*/  LOP3.LUT R22, R9, 0xc, R22, 0x78, !PT ;  /* 0x0000000c09167812 */ /* 0x000fe200078e7816 */
[----:B------:R-:W-:Y:S01]  /*0b60*/  NOP ;  /* 0x0000000000007918 */ /* 0x000fe20000000000 */
[----:B------:R-:W-:-:S02]  /*0b70*/  @P5 LEA.HI R4, R23, R23, RZ, 0x1 ;  /* 0x0000001717045211 */ /* 0x000fc400078f08ff */
[----:B------:R-:W-:Y:S02]  /*0b80*/  ISETP.LT.U32.AND P4, PT, R23, 0x2, !P0 ;  /* 0x000000021700780c */ /* 0x000fe40004781070 */
[----:B------:R-:W-:Y:S02]  /*0b90*/  @P5 SHF.R.S32.HI R4, RZ, 0x1, R4 ;  /* 0x00000001ff045819 */ /* 0x000fe40000011404 */
[----:B------:R-:W-:Y:S02]  /*0ba0*/  @P2 LEA.HI R5, R22, R22, RZ, 0x1 ;  /* 0x0000001616052211 */ /* 0x000fe400078f08ff */
[----:B------:R-:W-:Y:S02]  /*0bb0*/  @P5 ISETP.NE.AND P6, PT, R4, R12, PT ;  /* 0x0000000c0400520c */ /* 0x000fe40003fc5270 */
[----:B------:R-:W-:Y:S02]  /*0bc0*/  SEL R4, RZ, 0x1, !P4 ;  /* 0x00000001ff047807 */ /* 0x000fe40006000000 */
[----:B------:R-:W-:-:S02]  /*0bd0*/  @P2 SHF.R.S32.HI R5, RZ, 0x1, R5 ;  /* 0x00000001ff052819 */ /* 0x000fc40000011405 */
[----:B-----5:R-:W-:Y:S02]  /*0be0*/  ISETP.NE.AND P4, PT, R6, RZ, PT ;  /* 0x000000ff0600720c */ /* 0x020fe40003f85270 */
[----:B------:R-:W-:Y:S02]  /*0bf0*/  @P2 ISETP.NE.AND P3, PT, R5, R12, PT ;  /* 0x0000000c0500220c */ /* 0x000fe40003f65270 */
[----:B------:R-:W-:Y:S02]  /*0c00*/  @P5 SEL R19, RZ, 0x1, P6 ;  /* 0x00000001ff135807 */ /* 0x000fe40003000000 */
[----:B------:R-:W-:Y:S02]  /*0c10*/  ISETP.LT.U32.AND P0, PT, R22, 0x2, !P0 ;  /* 0x000000021600780c */ /* 0x000fe40004701070 */
[----:B------:R-:W-:Y:S02]  /*0c20*/  LOP3.LUT R19, R19, R4, RZ, 0xc0, !PT ;  /* 0x0000000413137212 */ /* 0x000fe400078ec0ff */
[----:B------:R-:W-:-:S02]  /*0c30*/  SEL R3, RZ, 0x1, !P0 ;  /* 0x00000001ff037807 */ /* 0x000fc40004000000 */
[----:B------:R-:W-:Y:S01]  /*0c40*/  @P2 SEL R18, RZ, 0x1, P3 ;  /* 0x00000001ff122807 */ /* 0x000fe20001800000 */
[----:B------:R-:W-:Y:S06]  /*0c50*/  @P4 BRA `(.L_x_188) ;  /* 0x0000000000484947 */ /* 0x000fec0003800000 */
        /* <DEDUP_REMOVED lines=17> */
[----:B-1----:R-:W-:Y:S01]  /*0d70*/  NOP ;  /* 0x0000000000007918 */ /* 0x002fe20000000000 */
.L_x_188:
[----:B------:R-:W-:Y:S01]  /*0d80*/  LOP3.LUT R18, R18, R3, RZ, 0xc0, !PT ;  /* 0x0000000312127212 */ /* 0x000fe200078ec0ff */
[----:B------:R-:W-:Y:S01]  /*0d90*/  NOP ;  /* 0x0000000000007918 */ /* 0x000fe20000000000 */
[----:B------:R-:W-:Y:S05]  /*0da0*/  @!P1 BRA `(.L_x_189) ;  /* 0x0000000000089947 */ /* 0x000fea0003800000 */
[----:B0-234-:R-:W-:Y:S01]  /*0db0*/  UCGABAR_ARV ;  /* 0x00000000000079c7 */ /* 0x01dfe20008000000 */
[----:B------:R-:W-:Y:S05]  /*0dc0*/  BRA `(.L_x_190) ;  /* 0x0000000000047947 */ /* 0x000fea0003800000 */
.L_x_189:
[----:B0-234-:R-:W-:Y:S01]  /*0dd0*/  NOP ;  /* 0x0000000000007918 */ /* 0x01dfe20000000000 */
.L_x_190:
[----:B------:R-:W-:Y:S05]  /*0de0*/  @!P1 BRA `(.L_x_191) ;  /* 0x00000000000c9947 */ /* 0x000fea0003800000 */
[----:B------:R-:W-:Y:S01]  /*0df0*/  UCGABAR_WAIT ;  /* 0x0000000000007dc7 */ /* 0x000fe20008000000 */
[----:B------:R-:W-:Y:S01]  /*0e00*/  CCTL.IVALL ;  /* 0x00000000ff00798f */ /* 0x000fe20002000000 */
[----:B------:R-:W-:Y:S05]  /*0e10*/  BRA `(.L_x_192) ;  /* 0x0000000000047947 */ /* 0x000fea0003800000 */
.L_x_191:
[----:B------:R-:W-:Y:S06]  /*0e20*/  BAR.SYNC.DEFER_BLOCKING 0x0 ;  /* 0x0000000000007b1d */ /* 0x000fec0000010000 */
.L_x_192:
[----:B------:R-:W-:Y:S01]  /*0e30*/  UMOV UR4, 0x1 ;  /* 0x0000000100047882 */ /* 0x000fe20000000000 */
[----:B------:R-:W-:Y:S01]  /*0e40*/  PLOP3.LUT P0, PT, PT, PT, UP0, 0x80, 0x0 ;  /* 0x000000000000781c */ /* 0x000fe20003f0f008 */
[----:B------:R-:W-:-:S06]  /*0e50*/  USEL UR4, UR4, 0x2, !UP0 ;  /* 0x0000000204047887 */ /* 0x000fcc000c000000 */
[----:B------:R-:W-:-:S05]  /*0e60*/  IMAD.U32 R3, RZ, RZ, UR4 ;  /* 0x00000004ff037e24 */ /* 0x000fca000f8e00ff */
[----:B------:R0:W-:Y:S01]  /*0e70*/  STL [R1+0x30], R3 ;  /* 0x0000300301007387 */ /* 0x0001e20000100800 */
[----:B------:R-:W-:Y:S05]  /*0e80*/  @!P0 BRA `(.L_x_193) ;  /* 0x000000b000508947 */ /* 0x000fea0003800000 */
.L_x_194:
        /* <DEDUP_REMOVED lines=72> */
.L_x_227:
        /* <DEDUP_REMOVED lines=35> */
[----:B------:R-:W-:Y:S01]  /*1540*/  IMAD.U32 R218, RZ, RZ, UR10 ;  /* 0x0000000affda7e24 */ /* 0x000fe2000f8e00ff */
        /* <DEDUP_REMOVED lines=8> */
[----:B--2---:R-:W-:Y:S06]  /*15d0*/  @!P0 BRA `(.L_x_195) ;  /* 0x0000000000408947 */ /* 0x004fec0003800000 */
        /* <DEDUP_REMOVED lines=16> */
.L_x_195:
        /* <DEDUP_REMOVED lines=9> */
.L_x_336:
[----:B------:R-:W-:Y:S05]  /*1770*/  @!P0 BRA `(.L_x_197) ;  /* 0x0000000000048947 */ /* 0x000fea0003800000 */
[----:B------:R-:W-:Y:S01]  /*1780*/  BPT.TRAP 0x1 ;  /* 0x000000040000795c */ /* 0x000fe20000300000 */
.L_x_197:
        /* <DEDUP_REMOVED lines=8> */
.L_x_198:
[----:B-1----:R-:W-:Y:S05]  /*1810*/  @P1 BRA `(.L_x_199) ;  /* 0x0000000000081947 */ /* 0x002fea0003800000 */
[----:B------:R-:W1:Y:S02]  /*1820*/  SYNCS.PHASECHK.TRANS64.TRYWAIT P1, [R0+URZ+0x38830], R3 ;  /* 0x03883003000075a7 */ /* 0x000e64000802017f */
[----:B-1----:R-:W-:Y:S05]  /*1830*/  @!P1 BRA `(.L_x_200) ;  /* 0x000000fc00689947 */ /* 0x002fea0003800000 */
.L_x_199:
[----:B------:R-:W-:Y:S05]  /*1840*/  WARPSYNC.ALL ;  /* 0x0000000000007948 */ /* 0x000fea0003800000 */
[----:B------:R-:W-:Y:S01]  /*1850*/  UIADD3 UR36, UR36, 0x24400, URZ ;  /* 0x0002440024247890 */ /* 0x000fe2000fffe03f */
[----:B------:R-:W-:Y:S01]  /*1860*/  WARPGROUP.ARRIVE ;  /* 0x00000000000079c5 */ /* 0x000fe20000000000 */
[----:B------:R-:W-:Y:S02]  /*1870*/  ULOP3.LUT UR5, UR37, 0x10000, URZ, 0xfc, !UPT ;  /* 0x0001000025057892 */ /* 0x000fe4000f8efc3f */
[----:B------:R-:W-:Y:S01]  /*1880*/  USHF.R.U32.HI UR36, URZ, 0x4, UR36 ;  /* 0x000000043f247899 */ /* 0x000fe20008011624 */
[----:B------:R-:W-:Y:S01]  /*1890*/  UMOV UR17, 0x40000040 ;  /* 0x4000004000117882 */ /* 0x000fe20000000000 */
[----:B------:R-:W-:-:S02]  /*18a0*/  UMOV UR19, 0x40000040 ;  /* 0x4000004000137882 */ /* 0x000fc40000000000 */
[----:B------:R-:W-:Y:S01]  /*18b0*/  ULOP3.LUT UR36, UR36, 0x3fff, URZ, 0xc0, !UPT ;  /* 0x00003fff24247892 */ /* 0x000fe2000f8ec03f */
[----:B------:R-:W-:Y:S01]  /*18c0*/  IMAD.U32 R13, RZ, RZ, UR17 ;  /* 0x00000011ff0d7e24 */ /* 0x000fe2000f8e00ff */
[----:B------:R-:W-:Y:S01]  /*18d0*/  UMOV UR16, UR5 ;  /* 0x0000000500107c82 */ /* 0x000fe20008000000 */
[----:B------:R-:W-:Y:S01]  /*18e0*/  UMOV UR9, UR17 ;  /* 0x0000001100097c82 */ /* 0x000fe20008000000 */
[----:B------:R-:W-:Y:S01]  /*18f0*/  ULOP3.LUT UR4, UR36, 0x10000, URZ, 0xfc, !UPT ;  /* 0x0001000024047892 */ /* 0x000fe2000f8efc3f */
[----:B------:R-:W-:Y:S01]  /*1900*/  IMAD.U32 R12, RZ, RZ, UR16 ;  /* 0x00000010ff0c7e24 */ /* 0x000fe2000f8e00ff */
[----:B------:R-:W-:Y:S01]  /*1910*/  UMOV UR8, UR16 ;  /* 0x0000001000087c82 */ /* 0x000fe20008000000 */
[----:B------:R-:W-:Y:S01]  /*1920*/  UMOV UR11, 0x40000040 ;  /* 0x40000040000b7882 */ /* 0x000fe20000000000 */
[----:B------:R-:W-:Y:S01]  /*1930*/  UMOV UR12, UR16 ;  /* 0x00000010000c7c82 */ /* 0x000fe20008000000 */
[----:B------:R-:W-:Y:S01]  /*1940*/  UMOV UR13, UR17 ;  /* 0x00000011000d7c82 */ /* 0x000fe20008000000 */
[----:B------:R-:W-:Y:S01]  /*1950*/  IMAD.U32 R15, RZ, RZ, UR4 ;  /* 0x00000004ff0f7e24 */ /* 0x000fe2000f8e00ff */
[----:B------:R-:W-:Y:S01]  /*1960*/  UIMAD UR4, UR60, 0xa00, UR4 ;  /* 0x00000a003c0478a4 */ /* 0x000fe2000f8e0204 */
[----:B------:R-:W-:Y:S01]  /*1970*/  UMOV UR15, 0x40000040 ;  /* 0x40000040000f7882 */ /* 0x000fe20000000000 */
[----:B------:R-:W-:-:S02]  /*1980*/  UMOV UR23, 0x40000040 ;  /* 0x4000004000177882 */ /* 0x000fc40000000000 */
[----:B------:R-:W-:Y:S02]  /*1990*/  UIADD3 UR10, UR4, 0x80, URZ ;  /* 0x00000080040a7890 */ /* 0x000fe4000fffe03f */
[----:B------:R-:W-:Y:S02]  /*19a0*/  UIADD3 UR14, UR4, 0x100, URZ ;  /* 0x00000100040e7890 */ /* 0x000fe4000fffe03f */
[----:B------:R-:W-:Y:S01]  /*19b0*/  UMOV UR18, UR4 ;  /* 0x0000000400127c82 */ /* 0x000fe20008000000 */
[----:B------:R-:W-:Y:S01]  /*19c0*/  UIADD3 UR6, UR4, 0x180, URZ ;  /* 0x0000018004067890 */ /* 0x000fe2000fffe03f */
[----:B------:R-:W-:Y:S01]  /*19d0*/  HGMMA.64x16x16.F32 R56, gdesc[UR16], RZ, !UPT, gsb0 ;  /* 0x00200000103879f0 */ /* 0x000fe2000c0008ff */
[----:B------:R-:W-:Y:S01]  /*19e0*/  UIADD3 UR7, UR4, 0x200, URZ ;  /* 0x0000020004077890 */ /* 0x000fe2000fffe03f */
[----:B------:R-:W-:Y:S01]  /*19f0*/  UMOV UR19, 0x40000040 ;  /* 0x4000004000137882 */ /* 0x000fe20000000000 */
[----:B------:R-:W-:Y:S02]  /*1a00*/  UIADD3 UR22, UR4, 0x382, URZ ;  /* 0x0000038204167890 */ /* 0x000fe4000fffe03f */
[----:B------:R-:W-:Y:S01]  /*1a10*/  UIADD3 UR26, UR4, 0x384, URZ ;  /* 0x00000384041a7890 */ /* 0x000fe2000fffe03f */
[----:B------:R-:W-:Y:S01]  /*1a20*/  UMOV UR27, 0x40000040 ;  /* 0x40000040001b7882 */ /* 0x000fe20000000000 */
        /* <DEDUP_REMOVED lines=16> */
[----:B------:R-:W-:-:S02]  /*1b30*/  WARPGROUP.DEPBAR.LE gsb0, 0x0 ;  /* 0x00008000000079c5 */ /* 0x000fc40000010000 */
[----:B------:R-:W-:-:S06]  /*1b40*/  WARPGROUP.ARRIVE ;  /* 0x00000000000079c5 */ /* 0x000fcc0000000000 */
[----:B------:R-:W-:Y:S01]  /*1b50*/  HGMMA.64x16x16.F32 R48, gdesc[UR8], RZ, !UPT, gsb0 ;  /* 0x00200000083079f0 */ /* 0x000fe2000c0008ff */
[----:B------:R-:W-:Y:S01]  /*1b60*/  UMOV UR8, UR16 ;  /* 0x0000001000087c82 */ /* 0x000fe20008000000 */
[----:B------:R-:W-:Y:S01]  /*1b70*/  UMOV UR9, UR17 ;  /* 0x0000001100097c82 */ /* 0x000fe20008000000 */
[----:B------:R-:W-:Y:S01]  /*1b80*/  UMOV UR10, UR6 ;  /* 0x00000006000a7c82 */ /* 0x000fe20008000000 */
[----:B------:R-:W-:Y:S01]  /*1b90*/  UMOV UR11, 0x40000040 ;  /* 0x40000040000b7882 */ /* 0x000fe20000000000 */
[----:B------:R-:W-:Y:S01]  /*1ba0*/  UIADD3 UR6, UR5, 0x2, URZ ;  /* 0x0000000205067890 */ /* 0x000fe2000fffe03f */
[----:B------:R-:W-:Y:S02]  /*1bb0*/  WARPGROUP.DEPBAR.LE gsb0, 0x0 ;  /* 0x00008000000079c5 */ /* 0x000fe40000010000 */
[----:B------:R-:W-:-:S06]  /*1bc0*/  WARPGROUP.ARRIVE ;  /* 0x00000000000079c5 */ /* 0x000fcc0000000000 */
[----:B------:R-:W-:Y:S01]  /*1bd0*/  HGMMA.64x16x16.F32 R40, gdesc[UR12], RZ, !UPT, gsb0 ;  /* 0x002000000c2879f0 */ /* 0x000fe2000c0008ff */
[----:B------:R-:W-:Y:S01]  /*1be0*/  UIADD3 UR14, UR4, 0x102, URZ ;  /* 0x00000102040e7890 */ /* 0x000fe2000fffe03f */
[----:B------:R-:W-:Y:S01]  /*1bf0*/  UMOV UR15, 0x40000040 ;  /* 0x40000040000f7882 */ /* 0x000fe20000000000 */
[----:B------:R-:W-:Y:S02]  /*1c00*/  WARPGROUP.DEPBAR.LE gsb0, 0x0 ;  /* 0x00008000000079c5 */ /* 0x000fe40000010000 */
[----:B------:R-:W-:-:S06]  /*1c10*/  WARPGROUP.ARRIVE ;  /* 0x00000000000079c5 */ /* 0x000fcc0000000000 */
[----:B------:R-:W-:Y:S01]  /*1c20*/  HGMMA.64x16x16.F32 R32, gdesc[UR8], RZ, !UPT, gsb0 ;  /* 0x00200000082079f0 */ /* 0x000fe2000c0008ff */
[----:B------:R-:W-:Y:S01]  /*1c30*/  UMOV UR8, UR16 ;  /* 0x0000001000087c82 */ /* 0x000fe20008000000 */
[----:B------:R-:W-:Y:S01]  /*1c40*/  UMOV UR9, UR17 ;  /* 0x0000001100097c82 */ /* 0x000fe20008000000 */
[----:B------:R-:W-:Y:S01]  /*1c50*/  UMOV UR10, UR7 ;  /* 0x00000007000a7c82 */ /* 0x000fe20008000000 */
[----:B------:R-:W-:Y:S01]  /*1c60*/  UMOV UR11, 0x40000040 ;  /* 0x40000040000b7882 */ /* 0x000fe20000000000 */
[----:B------:R-:W-:Y:S01]  /*1c70*/  UMOV UR16, UR6 ;  /* 0x0000000600107c82 */ /* 0x000fe20008000000 */
[----:B------:R-:W-:Y:S01]  /*1c80*/  UIADD3 UR6, UR4, 0x2, URZ ;  /* 0x0000000204067890 */ /* 0x000fe2000fffe03f */
[----:B------:R-:W-:Y:S01]  /*1c90*/  IMAD.U32 R10, RZ, RZ, UR16 ;  /* 0x00000010ff0a7e24 */ /* 0x000fe2000f8e00ff */
[----:B------:R-:W-:Y:S01]  /*1ca0*/  UMOV UR17, 0x40000040 ;  /* 0x4000004000117882 */ /* 0x000fe20000000000 */
[----:B------:R-:W-:Y:S01]  /*1cb0*/  UMOV UR12, UR16 ;  /* 0x00000010000c7c82 */ /* 0x000fe20008000000 */
[----:B------:R-:W-:Y:S01]  /*1cc0*/  UMOV UR13, UR17 ;  /* 0x00000011000d7c82 */ /* 0x000fe20008000000 */
[----:B------:R-:W-:Y:S01]  /*1cd0*/  UIADD3 UR7, UR4, 0x202, URZ ;  /* 0x0000020204077890 */ /* 0x000fe2000fffe03f */
[----:B------:R-:W-:Y:S01]  /*1ce0*/  IMAD.U32 R11, RZ, RZ, UR17 ;  /* 0x00000011ff0b7e24 */ /* 0x000fe2000f8e00ff */
[----:B------:R-:W-:Y:S01]  /*1cf0*/  UMOV UR18, UR6 ;  /* 0x0000000600127c82 */ /* 0x000fe20008000000 */
[----:B------:R-:W-:Y:S01]  /*1d00*/  UIADD3 UR6, UR4, 0x182, URZ ;  /* 0x0000018204067890 */ /* 0x000fe2000fffe03f */
[----:B------:R-:W-:-:S02]  /*1d10*/  WARPGROUP.DEPBAR.LE gsb0, 0x0 ;  /* 0x00008000000079c5 */ /* 0x000fc40000010000 */
        /* <DEDUP_REMOVED lines=9> */
[----:B------:R-:W-:Y:S02]  /*1db0*/  UMOV UR19, 0x40000040 ;  /* 0x4000004000137882 */ /* 0x000fe40000000000 */
        /* <DEDUP_REMOVED lines=66> */
[----:B------:R-:W-:Y:S02]  /*21e0*/  UIADD3 UR8, UR5, 0x6, URZ ;  /* 0x0000000605087890 */ /* 0x000fe4000fffe03f */
[----:B------:R-:W-:Y:S01]  /*21f0*/  UIADD3 UR10, UR4, 0x6, URZ ;  /* 0x00000006040a7890 */ /* 0x000fe2000fffe03f */
[----:B------:R-:W-:Y:S01]  /*2200*/  UMOV UR9, 0x40000040 ;  /* 0x4000004000097882 */ /* 0x000fe20000000000 */
[----:B------:R-:W-:Y:S01]  /*2210*/  UMOV UR11, 0x40000040 ;  /* 0x40000040000b7882 */ /* 0x000fe20000000000 */
        /* <DEDUP_REMOVED lines=23> */
[----:B01----:R-:W-:Y:S02]  /*2390*/  MOV R3, UR12 ;  /* 0x0000000c00037c02 */ /* 0x003fe40008000f00 */
[----:B------:R-:W-:Y:S01]  /*23a0*/  MOV R2, UR13 ;  /* 0x0000000d00027c02 */ /* 0x000fe20008000f00 */
[----:B------:R-:W-:-:S02]  /*23b0*/  WARPGROUP.DEPBAR.LE gsb0, 0x0 ;  /* 0x00008000000079c5 */ /* 0x000fc40000010000 */
        /* <DEDUP_REMOVED lines=30> */
[----:B------:R-:W-:Y:S02]  /*25a0*/  MOV R4, UR17 ;  /* 0x0000001100047c02 */ /* 0x000fe40008000f00 */
        /* <DEDUP_REMOVED lines=10> */
[----:B------:R-:W-:Y:S01]  /*2650*/  UMOV UR13, 0x40000040 ;  /* 0x40000040000d7882 */ /* 0x000fe20000000000 */
[----:B------:R-:W-:Y:S01]  /*2660*/  UMOV UR15, 0x40000040 ;  /* 0x40000040000f7882 */ /* 0x000fe20000000000 */
[----:B------:R-:W-:Y:S01]  /*2670*/  IMAD.U32 R7, RZ, RZ, UR13 ;  /* 0x0000000dff077e24 */ /* 0x000fe2000f8e00ff */
        /* <DEDUP_REMOVED lines=257> */
[----:B------:R-:W-:-:S07]  /*3690*/  UIADD3 UR5, UR5, 0xc06, URZ ;  /* 0x00000c0605057890 */ /* 0x000fce000fffe03f */
[----:B------:R-:W-:Y:S01]  /*36a0*/  UMOV UR12, UR5 ;  /* 0x00000005000c7c82 */ /* 0x000fe20008000000 */
[----:B------:R-:W-:Y:S01]  /*36b0*/  UIADD3 UR5, UR4, 0x786, URZ ;  /* 0x0000078604057890 */ /* 0x000fe2000fffe03f */
[----:B------:R-:W-:Y:S01]  /*36c0*/  IMAD.U32 R6, RZ, RZ, UR12 ;  /* 0x0000000cff067e24 */ /* 0x000fe2000f8e00ff */
[----:B------:R-:W-:-:S05]  /*36d0*/  UMOV UR16, UR12 ;  /* 0x0000000c00107c82 */ /* 0x000fca0008000000 */
        /* <DEDUP_REMOVED lines=40> */
[----:B------:R-:W-:-:S07]  /*3960*/  UIADD3 UR7, UR4, 0x806, URZ ;  /* 0x0000080604077890 */ /* 0x000fce000fffe03f */
        /* <DEDUP_REMOVED lines=11> */
[----:B------:R-:W-:Y:S01]  /*3a20*/  UMOV UR5, UR15 ;  /* 0x0000000f00057c82 */ /* 0x000fe20008000000 */
[----:B------:R-:W-:Y:S02]  /*3a30*/  R2UR UR13, R2 ;  /* 0x00000000020d72ca */ /* 0x000fe400000e0000 */
[----:B------:R-:W-:Y:S01]  /*3a40*/  R2UR UR12, R3 ;  /* 0x00000000030c72ca */ /* 0x000fe200000e0000 */
[----:B------:R-:W-:Y:S02]  /*3a50*/  WARPGROUP.DEPBAR.LE gsb0, 0x0 ;  /* 0x00008000000079c5 */ /* 0x000fe40000010000 */
[----:B------:R-:W-:-:S06]  /*3a60*/  WARPGROUP.ARRIVE ;  /* 0x00000000000079c5 */ /* 0x000fcc0000000000 */
[----:B------:R-:W-:Y:S01]  /*3a70*/  HGMMA.64x16x16.F32 R48, gdesc[UR16], R48, gsb0 ;  /* 0x00200000103079f0 */ /* 0x000fe20008000830 */
[----:B------:R-:W-:Y:S02]  /*3a80*/  R2UR UR17, R4 ;  /* 0x00000000041172ca */ /* 0x000fe400000e0000 */
[----:B------:R-:W-:Y:S01]  /*3a90*/  R2UR UR16, R5 ;  /* 0x00000000051072ca */ /* 0x000fe200000e0000 */
        /* <DEDUP_REMOVED lines=16> */
.L_x_201:
[----:B------:R-:W-:Y:S01]  /*3ba0*/  R2UR UR4, R152 ;  /* 0x00000000980472ca */ /* 0x000fe200000e0000 */
[----:B------:R-:W-:Y:S01]  /*3bb0*/  VIADD R2, R227, UR61 ;  /* 0x0000003de3027c36 */ /* 0x000fe20008000000 */
[----:B------:R-:W-:Y:S01]  /*3bc0*/  ULDC UR5, c[0x0][0x988] ;  /* 0x0002620000057ab9 */ /* 0x000fe20000000800 */
[----:B------:R-:W-:Y:S01]  /*3bd0*/  P2R R21, PR, RZ, 0x1 ;  /* 0x00000001ff157803 */ /* 0x000fe20000000000 */
[----:B------:R-:W-:Y:S01]  /*3be0*/  UISETP.GE.AND UP0, UPT, UR61, 0x51, UPT ;  /* 0x000000513d00788c */ /* 0x000fe2000bf06270 */
[----:B------:R-:W-:Y:S02]  /*3bf0*/  CS2R R150, SRZ ;  /* 0x0000000000967805 */ /* 0x000fe4000001ff00 */
[----:B------:R-:W-:Y:S02]  /*3c00*/  CS2R R148, SRZ ;  /* 0x0000000000947805 */ /* 0x000fe4000001ff00 */
[----:B------:R-:W-:Y:S02]  /*3c10*/  CS2R R146, SRZ ;  /* 0x0000000000927805 */ /* 0x000fe4000001ff00 */
[----:B------:R-:W-:-:S02]  /*3c20*/  CS2R R144, SRZ ;  /* 0x0000000000907805 */ /* 0x000fc4000001ff00 */
[----:B------:R-:W-:Y:S02]  /*3c30*/  CS2R R142, SRZ ;  /* 0x00000000008e7805 */ /* 0x000fe4000001ff00 */
[----:B------:R-:W-:Y:S02]  /*3c40*/  CS2R R140, SRZ ;  /* 0x00000000008c7805 */ /* 0x000fe4000001ff00 */
[----:B------:R-:W-:Y:S02]  /*3c50*/  CS2R R138, SRZ ;  /* 0x00000000008a7805 */ /* 0x000fe4000001ff00 */
[----:B------:R-:W-:Y:S01]  /*3c60*/  CS2R R136, SRZ ;  /* 0x0000000000887805 */ /* 0x000fe2000001ff00 */
[----:B------:R-:W-:Y:S01]  /*3c70*/  IMAD.U32 R3, RZ, RZ, UR4 ;  /* 0x00000004ff037e24 */ /* 0x000fe2000f8e00ff */
[----:B------:R-:W-:Y:S02]  /*3c80*/  CS2R R134, SRZ ;  /* 0x0000000000867805 */ /* 0x000fe4000001ff00 */
[----:B------:R-:W-:-:S02]  /*3c90*/  CS2R R132, SRZ ;  /* 0x0000000000847805 */ /* 0x000fc4000001ff00 */
[----:B------:R-:W-:Y:S01]  /*3ca0*/  CS2R R130, SRZ ;  /* 0x0000000000827805 */ /* 0x000fe2000001ff00 */
[----:B------:R-:W-:Y:S01]  /*3cb0*/  IMAD R2, R3, -0x50, R2 ;  /* 0xffffffb003027824 */ /* 0x000fe200078e0202 */
[----:B------:R-:W-:Y:S02]  /*3cc0*/  CS2R R128, SRZ ;  /* 0x0000000000807805 */ /* 0x000fe4000001ff00 */
[----:B------:R-:W-:Y:S02]  /*3cd0*/  CS2R R126, SRZ ;  /* 0x00000000007e7805 */ /* 0x000fe4000001ff00 */
[----:B------:R-:W-:Y:S02]  /*3ce0*/  CS2R R124, SRZ ;  /* 0x00000000007c7805 */ /* 0x000fe4000001ff00 */
[----:B------:R-:W-:Y:S02]  /*3cf0*/  CS2R R122, SRZ ;  /* 0x00000000007a7805 */ /* 0x000fe4000001ff00 */
[----:B------:R-:W-:-:S02]  /*3d00*/  ISETP.GT.AND P2, PT, R2, RZ, PT ;  /* 0x000000ff0200720c */ /* 0x000fc40003f44270 */
[----:B------:R-:W-:Y:S02]  /*3d10*/  CS2R R120, SRZ ;  /* 0x0000000000787805 */ /* 0x000fe4000001ff00 */
[C---:B------:R-:W-:Y:S02]  /*3d20*/  ISETP.GT.AND P1, PT, R2.reuse, 0x1, PT ;  /* 0x000000010200780c */ /* 0x040fe40003f24270 */
[----:B------:R-:W-:Y:S02]  /*3d30*/  CS2R R118, SRZ ;  /* 0x0000000000767805 */ /* 0x000fe4000001ff00 */
[----:B------:R-:W-:Y:S02]  /*3d40*/  ISETP.GT.AND P6, PT, R2, 0x8, PT ;  /* 0x000000080200780c */ /* 0x000fe40003fc4270 */
[----:B------:R-:W-:Y:S02]  /*3d50*/  CS2R R116, SRZ ;  /* 0x0000000000747805 */ /* 0x000fe4000001ff00 */
[----:B------:R-:W-:-:S02]  /*3d60*/  FSEL R56, R56, -INF , P2 ;  /* 0xff80000038387808 */ /* 0x000fc40001000000 */
[----:B------:R-:W-:Y:S02]  /*3d70*/  CS2R R114, SRZ ;  /* 0x0000000000727805 */ /* 0x000fe4000001ff00 */
[----:B------:R-:W-:Y:S02]  /*3d80*/  FSEL R57, R57, -INF , P1 ;  /* 0xff80000039397808 */ /* 0x000fe40000800000 */
[----:B------:R-:W-:Y:S02]  /*3d90*/  CS2R R112, SRZ ;  /* 0x0000000000707805 */ /* 0x000fe4000001ff00 */
[----:B------:R-:W-:Y:S02]  /*3da0*/  ISETP.GT.AND P5, PT, R2, 0x9, PT ;  /* 0x000000090200780c */ /* 0x000fe40003fa4270 */
[----:B------:R-:W-:Y:S02]  /*3db0*/  CS2R R110, SRZ ;  /* 0x00000000006e7805 */ /* 0x000fe4000001ff00 */
[----:B------:R-:W-:-:S02]  /*3dc0*/  FSEL R60, R60, -INF , P6 ;  /* 0xff8000003c3c7808 */ /* 0x000fc40003000000 */
[----:B------:R-:W-:Y:S02]  /*3dd0*/  CS2R R108, SRZ ;  /* 0x00000000006c7805 */ /* 0x000fe4000001ff00 */
[----:B------:R-:W-:Y:S02]  /*3de0*/  FMNMX.FTZ R3, R56, R57, !PT ;  /* 0x0000003938037209 */ /* 0x000fe40007810000 */
        /* <DEDUP_REMOVED lines=13> */
[----:B------:R-:W-:Y:S02]  /*3ec0*/  FSEL R58, R58, -INF , P2 ;  /* 0xff8000003a3a7808 */ /* 0x000fe40001000000 */
[----:B------:R-:W-:Y:S02]  /*3ed0*/  CS2R R92, SRZ ;  /* 0x00000000005c7805 */ /* 0x000fe4000001ff00 */
[----:B------:R-:W-:-:S02]  /*3ee0*/  ISETP.GT.AND P2, PT, R2, 0x18, PT ;  /* 0x000000180200780c */ /* 0x000fc40003f44270 */
[----:B------:R-:W-:Y:S02]  /*3ef0*/  CS2R R90, SRZ ;  /* 0x00000000005a7805 */ /* 0x000fe4000001ff00 */
[----:B------:R-:W-:Y:S02]  /*3f00*/  FSEL R49, R49, -INF , P3 ;  /* 0xff80000031317808 */ /* 0x000fe40001800000 */
[----:B------:R-:W-:Y:S02]  /*3f10*/  CS2R R88, SRZ ;  /* 0x0000000000587805 */ /* 0x000fe4000001ff00 */
[----:B------:R-:W-:Y:S02]  /*3f20*/  FMNMX.FTZ R4, R48, R3, !PT ;  /* 0x0000000330047209 */ /* 0x000fe40007810000 */
[----:B------:R-:W-:Y:S02]  /*3f30*/  CS2R R86, SRZ ;  /* 0x0000000000567805 */ /* 0x000fe4000001ff00 */
[----:B------:R-:W-:-:S02]  /*3f40*/  FSEL R59, R59, -INF , P1 ;  /* 0xff8000003b3b7808 */ /* 0x000fc40000800000 */
[----:B------:R-:W-:Y:S02]  /*3f50*/  CS2R R84, SRZ ;  /* 0x0000000000547805 */ /* 0x000fe4000001ff00 */
[----:B------:R-:W-:Y:S02]  /*3f60*/  ISETP.GT.AND P1, PT, R2, 0x19, PT ;  /* 0x000000190200780c */ /* 0x000fe40003f24270 */
[----:B------:R-:W-:Y:S02]  /*3f70*/  CS2R R82, SRZ ;  /* 0x0000000000527805 */ /* 0x000fe4000001ff00 */
[----:B------:R-:W-:Y:S02]  /*3f80*/  FSEL R52, R52, -INF , P2 ;  /* 0xff80000034347808 */ /* 0x000fe40001000000 */
[----:B------:R-:W-:Y:S02]  /*3f90*/  CS2R R80, SRZ ;  /* 0x0000000000507805 */ /* 0x000fe4000001ff00 */
[----:B------:R-:W-:-:S02]  /*3fa0*/  FMNMX.FTZ R3, R49, R4, !PT ;  /* 0x0000000431037209 */ /* 0x000fc40007810000 */
        /* <DEDUP_REMOVED lines=16> */
[----:B------:R-:W-:Y:S02]  /*40b0*/  FSEL R50, R50, -INF , P4 ;  /* 0xff80000032327808 */ /* 0x000fe40002000000 */
[----:B------:R-:W-:-:S02]  /*40c0*/  ISETP.GT.AND P4, PT, R2, 0x28, PT ;  /* 0x000000280200780c */ /* 0x000fc40003f84270 */
[----:B------:R-:W-:Y:S02]  /*40d0*/  FSEL R41, R41, -INF , P5 ;  /* 0xff80000029297808 */ /* 0x000fe40002800000 */
[----:B------:R-:W-:Y:S02]  /*40e0*/  FMNMX.FTZ R4, R40, R3, !PT ;  /* 0x0000000328047209 */ /* 0x000fe40007810000 */
[----:B------:R-:W-:Y:S02]  /*40f0*/  FSEL R51, R51, -INF , P3 ;  /* 0xff80000033337808 */ /* 0x000fe40001800000 */
[----:B------:R-:W-:Y:S02]  /*4100*/  ISETP.GT.AND P3, PT, R2, 0x29, PT ;  /* 0x000000290200780c */ /* 0x000fe40003f64270 */
[----:B------:R-:W-:Y:S02]  /*4110*/  FSEL R44, R44, -INF , P4 ;  /* 0xff8000002c2c7808 */ /* 0x000fe40002000000 */
[----:B------:R-:W-:-:S02]  /*4120*/  FMNMX.FTZ R3, R41, R4, !PT ;  /* 0x0000000429037209 */ /* 0x000fc40007810000 */
[----:B------:R-:W-:Y:S02]  /*4130*/  FSEL R54, R54, -INF , P2 ;  /* 0xff80000036367808 */ /* 0x000fe40001000000 */
[----:B------:R-:W-:Y:S02]  /*4140*/  ISETP.GT.AND P2, PT, R2, 0x30, PT ;  /* 0x000000300200780c */ /* 0x000fe40003f44270 */
[----:B------:R-:W-:Y:S02]  /*4150*/  FSEL R45, R45, -INF , P3 ;  /* 0xff8000002d2d7808 */ /* 0x000fe40001800000 */
        /* <DEDUP_REMOVED lines=30> */
[----:B------:R-:W-:Y:S02]  /*4340*/  FMNMX.FTZ R2, R28, R3, !PT ;  /* 0x000000031c027209 */ /* 0x000fe40007810000 */
[----:B------:R-:W-:Y:S02]  /*4350*/  FSEL R38, R38, -INF , P6 ;  /* 0xff80000026267808 */ /* 0x000fe40003000000 */
[----:B------:R-:W-:-:S02]  /*4360*/  FMNMX.FTZ R5, R29, R2, !PT ;  /* 0x000000021d057209 */ /* 0x000fc40007810000 */
[----:B------:R-:W-:Y:S02]  /*4370*/  FSEL R39, R39, -INF , P5 ;  /* 0xff80000027277808 */ /* 0x000fe40002800000 */
[----:B------:R-:W-:Y:S01]  /*4380*/  FSEL R26, R26, -INF , P4 ;  /* 0xff8000001a1a7808 */ /* 0x000fe20002000000 */
[----:B------:R-:W0:Y:S01]  /*4390*/  SHFL.BFLY PT, R2, R5, 0x2, 0x1f ;  /* 0x0c401f0005027f89 */ /* 0x000e2200000e0000 */
[----:B------:R-:W-:Y:S02]  /*43a0*/  FSEL R27, R27, -INF , P3 ;  /* 0xff8000001b1b7808 */ /* 0x000fe40001800000 */
[----:B------:R-:W-:Y:S02]  /*43b0*/  FSEL R30, R30, -INF , P2 ;  /* 0xff8000001e1e7808 */ /* 0x000fe40001000000 */
[----:B------:R-:W-:Y:S02]  /*43c0*/  FSEL R31, R31, -INF , P1 ;  /* 0xff8000001f1f7808 */ /* 0x000fe40000800000 */
[----:B0-----:R-:W-:-:S05]  /*43d0*/  FMNMX.FTZ R14, R5, R2, !PT ;  /* 0x00000002050e7209 */ /* 0x001fca0007810000 */
[----:B------:R-:W0:Y:S02]  /*43e0*/  SHFL.BFLY PT, R3, R14, 0x1, 0x1f ;  /* 0x0c201f000e037f89 */ /* 0x000e2400000e0000 */
[----:B0-----:R-:W-:Y:S02]  /*43f0*/  FMNMX.FTZ R4, R14, R3, !PT ;  /* 0x000000030e047209 */ /* 0x001fe40007810000 */
        /* <DEDUP_REMOVED lines=20> */
[----:B------:R-:W0:Y:S01]  /*4540*/  MUFU.EX2 R57, R57 ;  /* 0x0000003900397308 */ /* 0x000e220000000800 */
        /* <DEDUP_REMOVED lines=16> */
[----:B0-----:R-:W-:Y:S01]  /*4650*/  FADD.FTZ R21, R56, R57 ;  /* 0x0000003938157221 */ /* 0x001fe20000010000 */
[----:B------:R-:W-:Y:S01]  /*4660*/  FFMA.FTZ R20, R29, UR5, -R20 ;  /* 0x000000051d147c23 */ /* 0x000fe20008010814 */
[----:B------:R-:W-:-:S02]  /*4670*/  FMNMX.FTZ R3, R47, R2, !PT ;  /* 0x000000022f037209 */ /* 0x000fc40007810000 */
[----:B------:R-:W-:Y:S02]  /*4680*/  F2FP.F16.F32.PACK_AB R208, R57, R56 ;  /* 0x0000003839d0723e */ /* 0x000fe400000000ff */
[----:B------:R-:W-:Y:S02]  /*4690*/  CS2R R56, SRZ ;  /* 0x0000000000387805 */ /* 0x000fe4000001ff00 */
[----:B------:R-:W-:Y:S01]  /*46a0*/  FMNMX.FTZ R2, R34, R3, !PT ;  /* 0x0000000322027209 */ /* 0x000fe20007810000 */
[----:B------:R-:W0:Y:S01]  /*46b0*/  MUFU.EX2 R48, R48 ;  /* 0x0000003000307308 */ /* 0x000e220000000800 */
[----:B-1----:R-:W-:Y:S02]  /*46c0*/  FADD.FTZ R14, R60, R21 ;  /* 0x000000153c0e7221 */ /* 0x002fe40000010000 */
[----:B------:R-:W-:-:S04]  /*46d0*/  FMNMX.FTZ R3, R35, R2, !PT ;  /* 0x0000000223037209 */ /* 0x000fc80007810000 */
[----:B------:R-:W-:Y:S01]  /*46e0*/  FMNMX.FTZ R2, R38, R3, !PT ;  /* 0x0000000326027209 */ /* 0x000fe20007810000 */
[----:B------:R-:W1:Y:S01]  /*46f0*/  MUFU.EX2 R49, R49 ;  /* 0x0000003100317308 */ /* 0x000e620000000800 */
[C---:B--2---:R-:W-:Y:S01]  /*4700*/  FADD.FTZ R21, R61.reuse, R14 ;  /* 0x0000000e3d157221 */ /* 0x044fe20000010000 */
[----:B------:R-:W-:Y:S02]  /*4710*/  F2FP.F16.F32.PACK_AB R210, R61, R60 ;  /* 0x0000003c3dd2723e */ /* 0x000fe400000000ff */
[----:B------:R-:W-:Y:S02]  /*4720*/  CS2R R60, SRZ ;  /* 0x00000000003c7805 */ /* 0x000fe4000001ff00 */
[----:B------:R-:W-:-:S04]  /*4730*/  FMNMX.FTZ R3, R39, R2, !PT ;  /* 0x0000000227037209 */ /* 0x000fc80007810000 */
[----:B------:R-:W-:Y:S01]  /*4740*/  FMNMX.FTZ R2, R26, R3, !PT ;  /* 0x000000031a027209 */ /* 0x000fe20007810000 */
[----:B------:R-:W-:Y:S01]  /*4750*/  MUFU.EX2 R52, R52 ;  /* 0x0000003400347308 */ /* 0x000fe20000000800 */
[----:B0-----:R-:W-:Y:S02]  /*4760*/  FADD.FTZ R14, R48, R21 ;  /* 0x00000015300e7221 */ /* 0x001fe40000010000 */
[----:B------:R-:W-:-:S04]  /*4770*/  FMNMX.FTZ R3, R27, R2, !PT ;  /* 0x000000021b037209 */ /* 0x000fc80007810000 */
[----:B------:R-:W-:Y:S01]  /*4780*/  FMNMX.FTZ R2, R30, R3, !PT ;  /* 0x000000031e027209 */ /* 0x000fe20007810000 */
[----:B------:R-:W0:Y:S01]  /*4790*/  MUFU.EX2 R53, R53 ;  /* 0x0000003500357308 */ /* 0x000e220000000800 */
[C---:B-1----:R-:W-:Y:S01]  /*47a0*/  FADD.FTZ R29, R49.reuse, R14 ;  /* 0x0000000e311d7221 */ /* 0x042fe20000010000 */
[----:B------:R-:W-:Y:S02]  /*47b0*/  F2FP.F16.F32.PACK_AB R204, R49, R48 ;  /* 0x0000003031cc723e */ /* 0x000fe400000000ff */
[----:B------:R-:W-:Y:S02]  /*47c0*/  CS2R R48, SRZ ;  /* 0x0000000000307805 */ /* 0x000fe4000001ff00 */
[----:B------:R-:W-:Y:S02]  /*47d0*/  FMNMX.FTZ R2, R31, R2, !PT ;  /* 0x000000021f027209 */ /* 0x000fe40007810000 */
[----:B------:R-:W-:Y:S03]  /*47e0*/  MUFU.EX2 R40, R40 ;  /* 0x0000002800287308 */ /* 0x000fe60000000800 */
[----:B------:R-:W1:Y:S05]  /*47f0*/  SHFL.BFLY PT, R3, R2, 0x2, 0x1f ;  /* 0x0c401f0002037f89 */ /* 0x000e6a00000e0000 */
[----:B------:R-:W2:Y:S01]  /*4800*/  MUFU.EX2 R41, R41 ;  /* 0x0000002900297308 */ /* 0x000ea20000000800 */
[----:B0-----:R-:W-:-:S07]  /*4810*/  F2FP.F16.F32.PACK_AB R206, R53, R52 ;  /* 0x0000003435ce723e */ /* 0x001fce00000000ff */
[----:B------:R-:W-:Y:S08]  /*4820*/  MUFU.EX2 R44, R44 ;  /* 0x0000002c002c7308 */ /* 0x000ff00000000800 */
[----:B------:R-:W0:Y:S01]  /*4830*/  MUFU.EX2 R45, R45 ;  /* 0x0000002d002d7308 */ /* 0x000e220000000800 */
[----:B-1----:R-:W-:Y:S02]  /*4840*/  FMNMX.FTZ R5, R2, R3, !PT ;  /* 0x0000000302057209 */ /* 0x002fe40007810000 */
[----:B--2---:R-:W-:-:S03]  /*4850*/  F2FP.F16.F32.PACK_AB R200, R41, R40 ;  /* 0x0000002829c8723e */ /* 0x004fc600000000ff */
[----:B------:R-:W1:Y:S02]  /*4860*/  SHFL.BFLY PT, R2, R5, 0x1, 0x1f ;  /* 0x0c201f0005027f89 */ /* 0x000e6400000e0000 */
[----:B------:R-:W-:Y:S08]  /*4870*/  MUFU.EX2 R32, R32 ;  /* 0x0000002000207308 */ /* 0x000ff00000000800 */
[----:B------:R-:W2:Y:S01]  /*4880*/  MUFU.EX2 R33, R33 ;  /* 0x0000002100217308 */ /* 0x000ea20000000800 */
[----:B0-----:R-:W-:-:S07]  /*4890*/  F2FP.F16.F32.PACK_AB R202, R45, R44 ;  /* 0x0000002c2dca723e */ /* 0x001fce00000000ff */
[----:B------:R-:W-:Y:S01]  /*48a0*/  MUFU.EX2 R36, R36 ;  /* 0x0000002400247308 */ /* 0x000fe20000000800 */
[----:B-1----:R-:W-:-:S07]  /*48b0*/  FMNMX.FTZ R3, R5, R2, !PT ;  /* 0x0000000205037209 */ /* 0x002fce0007810000 */
[----:B------:R0:W-:Y:S01]  /*48c0*/  MUFU.EX2 R5, R20 ;  /* 0x0000001400057308 */ /* 0x0001e20000000800 */
[----:B--2---:R-:W-:Y:S01]  /*48d0*/  F2FP.F16.F32.PACK_AB R196, R33, R32 ;  /* 0x0000002021c4723e */ /* 0x004fe200000000ff */
[C---:B------:R-:W-:Y:S01]  /*48e0*/  FMUL.FTZ R2, R3.reuse, UR5 ;  /* 0x0000000503027c20 */ /* 0x040fe20008410000 */
[----:B------:R-:W-:-:S04]  /*48f0*/  FSETP.NEU.FTZ.AND P1, PT, R3, -INF , PT ;  /* 0xff8000000300780b */ /* 0x000fc80003f3d000 */
[----:B------:R-:W-:Y:S01]  /*4900*/  FSEL R2, R2, RZ, P1 ;  /* 0x000000ff02027208 */ /* 0x000fe20000800000 */
[----:B0-----:R-:W-:Y:S01]  /*4910*/  FADD.FTZ R20, R52, R29 ;  /* 0x0000001d34147221 */ /* 0x001fe20000010000 */
[----:B------:R-:W-:Y:S01]  /*4920*/  ISETP.NE.AND P1, PT, R19, RZ, PT ;  /* 0x000000ff1300720c */ /* 0x000fe20003f25270 */
[----:B------:R-:W-:Y:S02]  /*4930*/  MUFU.EX2 R37, R37 ;  /* 0x0000002500257308 */ /* 0x000fe40000000800 */
        /* <DEDUP_REMOVED lines=13> */
[----:B------:R-:W-:Y:S01]  /*4a10*/  @P1 VIADD R0, R0, 0x38840 ;  /* 0x0003884000001836 */ /* 0x000fe20000000000 */
[----:B------:R-:W0:Y:S01]  /*4a20*/  MUFU.EX2 R59, R59 ;  /* 0x0000003b003b7308 */ /* 0x000e220000000800 */
[----:B------:R-:W-:Y:S01]  /*4a30*/  FADD.FTZ R20, R40, R29 ;  /* 0x0000001d28147221 */ /* 0x000fe20000010000 */
[--C-:B------:R-:W-:Y:S01]  /*4a40*/  FFMA.FTZ R47, R47, UR5, -R2.reuse ;  /* 0x000000052f2f7c23 */ /* 0x100fe20008010802 */
[----:B------:R-:W-:Y:S01]  /*4a50*/  FFMA.FTZ R34, R34, UR5, -R2 ;  /* 0x0000000522227c23 */ /* 0x000fe20008010802 */
[----:B------:R-:W-:Y:S01]  /*4a60*/  @P1 PRMT R0, R23, 0x654, R0 ;  /* 0x0000065417001816 */ /* 0x000fe20000000000 */
[----:B------:R-:W-:Y:S01]  /*4a70*/  FADD.FTZ R29, R41, R20 ;  /* 0x00000014291d7221 */ /* 0x000fe20000010000 */
[--C-:B------:R-:W-:Y:S01]  /*4a80*/  FFMA.FTZ R35, R35, UR5, -R2.reuse ;  /* 0x0000000523237c23 */ /* 0x100fe20008010802 */
[--C-:B------:R-:W-:Y:S01]  /*4a90*/  FFMA.FTZ R38, R38, UR5, -R2.reuse ;  /* 0x0000000526267c23 */ /* 0x100fe20008010802 */
[----:B------:R-:W1:Y:S01]  /*4aa0*/  MUFU.EX2 R62, R62 ;  /* 0x0000003e003e7308 */ /* 0x000e620000000800 */
[----:B------:R2:W-:Y:S01]  /*4ab0*/  @P1 SYNCS.ARRIVE.TRANS64.RED.A1T0 RZ, [R0+URZ], RZ ;  /* 0x000000ff00ff19a7 */ /* 0x0005e2000810043f */
[--C-:B------:R-:W-:Y:S01]  /*4ac0*/  FFMA.FTZ R39, R39, UR5, -R2.reuse ;  /* 0x0000000527277c23 */ /* 0x100fe20008010802 */
[--C-:B------:R-:W-:Y:S01]  /*4ad0*/  FFMA.FTZ R26, R26, UR5, -R2.reuse ;  /* 0x000000051a1a7c23 */ /* 0x100fe20008010802 */
[--C-:B------:R-:W-:Y:S01]  /*4ae0*/  FFMA.FTZ R27, R27, UR5, -R2.reuse ;  /* 0x000000051b1b7c23 */ /* 0x100fe20008010802 */
[--C-:B------:R-:W-:Y:S01]  /*4af0*/  FFMA.FTZ R30, R30, UR5, -R2.reuse ;  /* 0x000000051e1e7c23 */ /* 0x100fe20008010802 */
[----:B------:R-:W-:Y:S01]  /*4b00*/  FFMA.FTZ R2, R31, UR5, -R2 ;  /* 0x000000051f027c23 */ /* 0x000fe20008010802 */
[----:B------:R-:W-:Y:S01]  /*4b10*/  PLOP3.LUT P1, PT, PT, PT, UP0, 0x80, 0x0 ;  /* 0x000000000000781c */ /* 0x000fe20003f2f008 */
[----:B------:R-:W3:Y:S01]  /*4b20*/  MUFU.EX2 R63, R63 ;  /* 0x0000003f003f7308 */ /* 0x000ee20000000800 */
[----:B0-----:R-:W-:Y:S01]  /*4b30*/  FADD.FTZ R21, R58, R59 ;  /* 0x0000003b3a157221 */ /* 0x001fe20000010000 */
[----:B--2---:R-:W-:Y:S01]  /*4b40*/  FADD.FTZ R0, R44, R29 ;  /* 0x0000001d2c007221 */ /* 0x004fe20000010000 */
[----:B------:R-:W-:-:S02]  /*4b50*/  F2FP.F16.F32.PACK_AB R198, R37, R36 ;  /* 0x0000002425c6723e */ /* 0x000fc400000000ff */
[----:B------:R-:W-:Y:S02]  /*4b60*/  CS2R R52, SRZ ;  /* 0x0000000000347805 */ /* 0x000fe4000001ff00 */
[----:B------:R-:W-:Y:S01]  /*4b70*/  F2FP.F16.F32.PACK_AB R209, R59, R58 ;  /* 0x0000003a3bd1723e */ /* 0x000fe200000000ff */
[----:B------:R-:W-:Y:S01]  /*4b80*/  FADD.FTZ R29, R45, R0 ;  /* 0x000000002d1d7221 */ /* 0x000fe20000010000 */
[----:B------:R-:W-:Y:S01]  /*4b90*/  CS2R R58, SRZ ;  /* 0x00000000003a7805 */ /* 0x000fe2000001ff00 */
[----:B------:R-:W0:Y:S01]  /*4ba0*/  MUFU.EX2 R50, R50 ;  /* 0x0000003200327308 */ /* 0x000e220000000800 */
[----:B-1----:R-:W-:Y:S01]  /*4bb0*/  FADD.FTZ R14, R62, R21 ;  /* 0x000000153e0e7221 */ /* 0x002fe20000010000 */
[----:B------:R-:W-:Y:S02]  /*4bc0*/  CS2R R44, SRZ ;  /* 0x00000000002c7805 */ /* 0x000fe4000001ff00 */
[----:B------:R-:W-:-:S04]  /*4bd0*/  CS2R R40, SRZ ;  /* 0x0000000000287805 */ /* 0x000fc8000001ff00 */
[----:B------:R-:W1:Y:S01]  /*4be0*/  MUFU.EX2 R51, R51 ;  /* 0x0000003300337308 */ /* 0x000e620000000800 */
[C---:B---3--:R-:W-:Y:S01]  /*4bf0*/  FADD.FTZ R21, R63.reuse, R14 ;  /* 0x0000000e3f157221 */ /* 0x048fe20000010000 */
[----:B------:R-:W-:Y:S02]  /*4c00*/  F2FP.F16.F32.PACK_AB R211, R63, R62 ;  /* 0x0000003e3fd3723e */ /* 0x000fe400000000ff */
[----:B------:R-:W-:-:S04]  /*4c10*/  CS2R R62, SRZ ;  /* 0x00000000003e7805 */ /* 0x000fc8000001ff00 */
[----:B------:R-:W2:Y:S01]  /*4c20*/  MUFU.EX2 R54, R54 ;  /* 0x0000003600367308 */ /* 0x000ea20000000800 */
[----:B0-----:R-:W-:-:S07]  /*4c30*/  FADD.FTZ R14, R50, R21 ;  /* 0x00000015320e7221 */ /* 0x001fce0000010000 */
[----:B------:R-:W0:Y:S01]  /*4c40*/  MUFU.EX2 R55, R55 ;  /* 0x0000003700377308 */ /* 0x000e220000000800 */
[C---:B-1----:R-:W-:Y:S01]  /*4c50*/  FADD.FTZ R21, R51.reuse, R14 ;  /* 0x0000000e33157221 */ /* 0x042fe20000010000 */
[----:B------:R-:W-:Y:S02]  /*4c60*/  F2FP.F16.F32.PACK_AB R205, R51, R50 ;  /* 0x0000003233cd723e */ /* 0x000fe400000000ff */
[----:B------:R-:W-:-:S04]  /*4c70*/  CS2R R50, SRZ ;  /* 0x0000000000327805 */ /* 0x000fc8000001ff00 */
[----:B------:R-:W1:Y:S01]  /*4c80*/  MUFU.EX2 R42, R42 ;  /* 0x0000002a002a7308 */ /* 0x000e620000000800 */
[----:B--2---:R-:W-:-:S07]  /*4c90*/  FADD.FTZ R14, R54, R21 ;  /* 0x00000015360e7221 */ /* 0x004fce0000010000 */
[----:B------:R-:W2:Y:S01]  /*4ca0*/  MUFU.EX2 R43, R43 ;  /* 0x0000002b002b7308 */ /* 0x000ea20000000800 */
[C---:B0-----:R-:W-:Y:S01]  /*4cb0*/  FADD.FTZ R21, R55.reuse, R14 ;  /* 0x0000000e37157221 */ /* 0x041fe20000010000 */
[----:B------:R-:W-:Y:S01]  /*4cc0*/  FADD.FTZ R14, R32, R29 ;  /* 0x0000001d200e7221 */ /* 0x000fe20000010000 */
[----:B------:R-:W-:Y:S02]  /*4cd0*/  F2FP.F16.F32.PACK_AB R207, R55, R54 ;  /* 0x0000003637cf723e */ /* 0x000fe400000000ff */
[----:B------:R-:W-:Y:S01]  /*4ce0*/  CS2R R54, SRZ ;  /* 0x0000000000367805 */ /* 0x000fe2000001ff00 */
[----:B------:R-:W-:Y:S01]  /*4cf0*/  FADD.FTZ R29, R33, R14 ;  /* 0x0000000e211d7221 */ /* 0x000fe20000010000 */
[----:B------:R-:W-:Y:S01]  /*4d00*/  CS2R R32, SRZ ;  /* 0x0000000000207805 */ /* 0x000fe2000001ff00 */
[----:B------:R-:W0:Y:S01]  /*4d10*/  MUFU.EX2 R46, R46 ;  /* 0x0000002e002e7308 */ /* 0x000e220000000800 */
[----:B-1----:R-:W-:Y:S01]  /*4d20*/  FADD.FTZ R0, R42, R21 ;  /* 0x000000152a007221 */ /* 0x002fe20000010000 */
[----:B------:R-:W-:-:S04]  /*4d30*/  FADD.FTZ R14, R36, R29 ;  /* 0x0000001d240e7221 */ /* 0x000fc80000010000 */
[----:B------:R-:W-:Y:S01]  /*4d40*/  FADD.FTZ R29, R37, R14 ;  /* 0x0000000e251d7221 */ /* 0x000fe20000010000 */
[----:B------:R-:W-:Y:S01]  /*4d50*/  CS2R R36, SRZ ;  /* 0x0000000000247805 */ /* 0x000fe2000001ff00 */
[----:B------:R-:W1:Y:S01]  /*4d60*/  MUFU.EX2 R47, R47 ;  /* 0x0000002f002f7308 */ /* 0x000e620000000800 */
[C---:B--2---:R-:W-:Y:S01]  /*4d70*/  FADD.FTZ R21, R43.reuse, R0 ;  /* 0x000000002b157221 */ /* 0x044fe20000010000 */
        /* <DEDUP_REMOVED lines=12> */
[----:B------:R-:W-:Y:S02]  /*4e40*/  F2FP.F16.F32.PACK_AB R197, R35, R34 ;  /* 0x0000002223c5723e */ /* 0x000fe400000000ff */
[----:B------:R-:W-:-:S04]  /*4e50*/  CS2R R34, SRZ ;  /* 0x0000000000227805 */ /* 0x000fc8000001ff00 */
[----:B------:R-:W0:Y:S01]  /*4e60*/  MUFU.EX2 R25, R25 ;  /* 0x0000001900197308 */ /* 0x000e220000000800 */
[----:B-1----:R-:W-:-:S07]  /*4e70*/  FADD.FTZ R14, R24, R29 ;  /* 0x0000001d180e7221 */ /* 0x002fce0000010000 */
[----:B------:R-:W1:Y:S01]  /*4e80*/  MUFU.EX2 R39, R39 ;  /* 0x0000002700277308 */ /* 0x000e620000000800 */
[----:B--2---:R-:W-:-:S07]  /*4e90*/  FADD.FTZ R0, R38, R21 ;  /* 0x0000001526007221 */ /* 0x004fce0000010000 */
[----:B------:R-:W2:Y:S01]  /*4ea0*/  MUFU.EX2 R28, R28 ;  /* 0x0000001c001c7308 */ /* 0x000ea20000000800 */
[C---:B0-----:R-:W-:Y:S01]  /*4eb0*/  FADD.FTZ R29, R25.reuse, R14 ;  /* 0x0000000e191d7221 */ /* 0x041fe20000010000 */
[----:B------:R-:W-:Y:S02]  /*4ec0*/  F2FP.F16.F32.PACK_AB R192, R25, R24 ;  /* 0x0000001819c0723e */ /* 0x000fe400000000ff */
[----:B------:R-:W-:-:S04]  /*4ed0*/  CS2R R24, SRZ ;  /* 0x0000000000187805 */ /* 0x000fc8000001ff00 */
[----:B------:R-:W0:Y:S01]  /*4ee0*/  MUFU.EX2 R26, R26 ;  /* 0x0000001a001a7308 */ /* 0x000e220000000800 */
[C---:B-1----:R-:W-:Y:S01]  /*4ef0*/  FADD.FTZ R21, R39.reuse, R0 ;  /* 0x0000000027157221 */ /* 0x042fe20000010000 */
[----:B------:R-:W-:Y:S02]  /*4f00*/  F2FP.F16.F32.PACK_AB R199, R39, R38 ;  /* 0x0000002627c7723e */ /* 0x000fe400000000ff */
[----:B------:R-:W-:-:S04]  /*4f10*/  CS2R R38, SRZ ;  /* 0x0000000000267805 */ /* 0x000fc8000001ff00 */
[----:B------:R-:W1:Y:S01]  /*4f20*/  MUFU.EX2 R27, R27 ;  /* 0x0000001b001b7308 */ /* 0x000e620000000800 */
[----:B--2---:R-:W-:Y:S01]  /*4f30*/  FADD.FTZ R14, R28, R29 ;  /* 0x0000001d1c0e7221 */ /* 0x004fe20000010000 */
[C---:B------:R-:W-:Y:S02]  /*4f40*/  F2FP.F16.F32.PACK_AB R194, R5.reuse, R28 ;  /* 0x0000001c05c2723e */ /* 0x040fe400000000ff */
[----:B------:R-:W-:Y:S01]  /*4f50*/  CS2R R28, SRZ ;  /* 0x00000000001c7805 */ /* 0x000fe2000001ff00 */
[----:B------:R-:W-:-:S03]  /*4f60*/  FADD.FTZ R14, R5, R14 ;  /* 0x0000000e050e7221 */ /* 0x000fc60000010000 */
[----:B------:R-:W2:Y:S01]  /*4f70*/  MUFU.EX2 R30, R30 ;  /* 0x0000001e001e7308 */ /* 0x000ea20000000800 */
[----:B0-----:R-:W-:-:S07]  /*4f80*/  FADD.FTZ R0, R26, R21 ;  /* 0x000000151a007221 */ /* 0x001fce0000010000 */
[----:B------:R0:W3:Y:S01]  /*4f90*/  MUFU.EX2 R195, R2 ;  /* 0x0000000200c37308 */ /* 0x0000e20000000800 */
[C---:B-1----:R-:W-:Y:S01]  /*4fa0*/  FADD.FTZ R5, R27.reuse, R0 ;  /* 0x000000001b057221 */ /* 0x042fe20000010000 */
[----:B------:R-:W-:Y:S02]  /*4fb0*/  F2FP.F16.F32.PACK_AB R193, R27, R26 ;  /* 0x0000001a1bc1723e */ /* 0x000fe400000000ff */
[----:B------:R-:W-:Y:S01]  /*4fc0*/  CS2R R26, SRZ ;  /* 0x00000000001a7805 */ /* 0x000fe2000001ff00 */
[----:B--2---:R-:W-:Y:S01]  /*4fd0*/  FADD.FTZ R0, R30, R5 ;  /* 0x000000051e007221 */ /* 0x004fe20000010000 */
[----:B0-----:R-:W-:-:S03]  /*4fe0*/  IMAD.MOV.U32 R2, RZ, RZ, 0x3f800000 ;  /* 0x3f800000ff027424 */ /* 0x001fc600078e00ff */
[C---:B---3--:R-:W-:Y:S01]  /*4ff0*/  FADD.FTZ R5, R195.reuse, R0 ;  /* 0x00000000c3057221 */ /* 0x048fe20000010000 */
[----:B------:R-:W-:Y:S01]  /*5000*/  F2FP.F16.F32.PACK_AB R195, R195, R30 ;  /* 0x0000001ec3c3723e */ /* 0x000fe200000000ff */
[----:B------:R-:W-:Y:S01]  /*5010*/  IMAD.MOV.U32 R0, RZ, RZ, 0x3f800000 ;  /* 0x3f800000ff007424 */ /* 0x000fe200078e00ff */
[----:B------:R-:W-:Y:S01]  /*5020*/  CS2R R30, SRZ ;  /* 0x00000000001e7805 */ /* 0x000fe2000001ff00 */
[----:B------:R-:W-:Y:S06]  /*5030*/  @!P1 BRA `(.L_x_202) ;  /* 0x0000003800c89947 */ /* 0x000fec0003800000 */
[----:B------:R-:W-:Y:S01]  /*5040*/  R2UR UR4, R152 ;  /* 0x00000000980472ca */ /* 0x000fe200000e0000 */
[----:B------:R-:W-:Y:S01]  /*5050*/  IMAD.MOV.U32 R232, RZ, RZ, R3 ;  /* 0x000000ffffe87224 */ /* 0x000fe200078e0003 */
[----:B------:R-:W-:Y:S01]  /*5060*/  UMOV UR61, UR60 ;  /* 0x0000003c003d7c82 */ /* 0x000fe20008000000 */
[----:B------:R-:W-:Y:S02]  /*5070*/  IMAD.MOV.U32 R21, RZ, RZ, R4 ;  /* 0x000000ffff157224 */ /* 0x000fe400078e0004 */
[----:B------:R-:W-:Y:S02]  /*5080*/  IMAD.MOV.U32 R0, RZ, RZ, 0x3f800000 ;  /* 0x3f800000ff007424 */ /* 0x000fe400078e00ff */
[----:B------:R-:W-:-:S06]  /*5090*/  IMAD.MOV.U32 R151, RZ, RZ, RZ ;  /* 0x000000ffff977224 */ /* 0x000fcc00078e00ff */
[----:B------:R-:W-:-:S06]  /*50a0*/  UIADD3 UR4, UR4, -0x2, URZ ;  /* 0xfffffffe04047890 */ /* 0x000fcc000fffe03f */
[----:B------:R-:W-:Y:S01]  /*50b0*/  IMAD.U32 R20, RZ, RZ, UR4 ;  /* 0x00000004ff147e24 */ /* 0x000fe2000f8e00ff */
[----:B------:R-:W-:-:S13]  /*50c0*/  R2UR UR4, R16 ;  /* 0x00000000100472ca */ /* 0x000fda00000e0000 */
[----:B------:R-:W-:-:S07]  /*50d0*/  IMAD.U32 R234, RZ, RZ, UR4 ;  /* 0x00000004ffea7e24 */ /* 0x000fce000f8e00ff */
.L_x_213:
        /* <DEDUP_REMOVED lines=9> */
.L_x_203:
        /* <DEDUP_REMOVED lines=12> */
.L_x_204:
[----:B-1----:R-:W-:Y:S05]  /*5230*/  @P1 BRA `(.L_x_205) ;  /* 0x00000000000c1947 */ /* 0x002fea0003800000 */
[----:B------:R-:W-:-:S13]  /*5240*/  R2UR UR4, R233 ;  /* 0x00000000e90472ca */ /* 0x000fda00000e0000 */
[----:B------:R-:W1:Y:S02]  /*5250*/  SYNCS.PHASECHK.TRANS64.TRYWAIT P1, [UR4+0x38830], R3 ;  /* 0x03883003ff0075a7 */ /* 0x000e640008020144 */
[----:B-1----:R-:W-:Y:S05]  /*5260*/  @!P1 BRA `(.L_x_206) ;  /* 0x000000c000f09947 */ /* 0x002fea0003800000 */
.L_x_205:
        /* <DEDUP_REMOVED lines=51> */
[----:B------:R-:W-:Y:S01]  /*55a0*/  UMOV UR7, 0x40000040 ;  /* 0x4000004000077882 */ /* 0x000fe20000000000 */
        /* <DEDUP_REMOVED lines=143> */
[----:B-1----:R-:W-:-:S06]  /*5ea0*/  WARPGROUP.ARRIVE ;  /* 0x00000000000079c5 */ /* 0x002fcc0000000000 */
        /* <DEDUP_REMOVED lines=421> */
[----:B------:R-:W-:-:S03]  /*7900*/  UIADD3 UR6, UR4, 0x906, URZ ;  /* 0x0000090604067890 */ /* 0x000fc6000fffe03f */
        /* <DEDUP_REMOVED lines=25> */
.L_x_207:
[----:B------:R-:W-:Y:S02]  /*7aa0*/  R2UR UR4, R4 ;  /* 0x00000000040472ca */ /* 0x000fe400000e0000 */
[----:B------:R-:W-:-:S11]  /*7ab0*/  R2UR UR5, R234 ;  /* 0x00000000ea0572ca */ /* 0x000fd600000e0000 */
[----:B------:R-:W-:Y:S02]  /*7ac0*/  ULEA UR4, UR61, UR4, 0x3 ;  /* 0x000000043d047291 */ /* 0x000fe4000f8e183f */
[----:B------:R-:W-:-:S05]  /*7ad0*/  IMAD.U32 R0, RZ, RZ, UR5 ;  /* 0x00000005ff007e24 */ /* 0x000fca000f8e00ff */
[----:B------:R-:W-:-:S04]  /*7ae0*/  SHF.L.U32 R0, R0, 0x1f, RZ ;  /* 0x0000001f00007819 */ /* 0x000fc800000006ff */
[----:B------:R1:W2:Y:S01]  /*7af0*/  SYNCS.PHASECHK.TRANS64.TRYWAIT P1, [UR4+0x38850], R0 ;  /* 0x03885000ff0075a7 */ /* 0x0002a20008020144 */
[----:B------:R-:W-:Y:S05]  /*7b00*/  @!P0 BRA `(.L_x_208) ;  /* 0x0000000000048947 */ /* 0x000fea0003800000 */
[----:B------:R-:W-:Y:S01]  /*7b10*/  BPT.TRAP 0x1 ;  /* 0x000000040000795c */ /* 0x000fe20000300000 */
.L_x_208:
[----:B--2---:R-:W-:Y:S05]  /*7b20*/  @P1 BRA `(.L_x_209) ;  /* 0x0000000000081947 */ /* 0x004fea0003800000 */
[----:B------:R-:W2:Y:S02]  /*7b30*/  SYNCS.PHASECHK.TRANS64.TRYWAIT P1, [UR4+0x38850], R0 ;  /* 0x03885000ff0075a7 */ /* 0x000ea40008020144 */
[----:B--2---:R-:W-:Y:S05]  /*7b40*/  @!P1 BRA `(.L_x_210) ;  /* 0x0000009800d49947 */ /* 0x004fea0003800000 */
.L_x_209:
[----:B------:R-:W-:Y:S01]  /*7b50*/  R2UR UR5, R4 ;  /* 0x00000000040572ca */ /* 0x000fe200000e0000 */
[----:B------:R-:W-:Y:S01]  /*7b60*/  WARPGROUP.ARRIVE ;  /* 0x00000000000079c5 */ /* 0x000fe20000000000 */
[----:B------:R-:W-:-:S11]  /*7b70*/  UMOV UR7, 0x40000040 ;  /* 0x4000004000077882 */ /* 0x000fd60000000000 */
[----:B------:R-:W-:-:S04]  /*7b80*/  UIADD3 UR5, UR5, 0x400, URZ ;  /* 0x0000040005057890 */ /* 0x000fc8000fffe03f */
[----:B------:R-:W-:-:S04]  /*7b90*/  USHF.R.U32.HI UR5, URZ, 0x4, UR5 ;  /* 0x000000043f057899 */ /* 0x000fc80008011605 */
[----:B------:R-:W-:-:S04]  /*7ba0*/  ULOP3.LUT UR5, UR5, 0x3fff, URZ, 0xc0, !UPT ;  /* 0x00003fff05057892 */ /* 0x000fc8000f8ec03f */
[----:B------:R-:W-:-:S04]  /*7bb0*/  ULOP3.LUT UR5, UR5, 0x2800000, URZ, 0xfc, !UPT ;  /* 0x0280000005057892 */ /* 0x000fc8000f8efc3f */
[----:B------:R-:W-:-:S07]  /*7bc0*/  UIMAD UR5, UR61, 0xa00, UR5 ;  /* 0x00000a003d0578a4 */ /* 0x000fce000f8e0205 */
[----:B------:R-:W-:Y:S02]  /*7bd0*/  UMOV UR6, UR5 ;  /* 0x0000000500067c82 */ /* 0x000fe40008000000 */
        /* <DEDUP_REMOVED lines=24> */
[----:B------:R-:W-:Y:S03]  /*7d60*/  HGMMA.64x256x16.F32 R24, R192, gdesc[UR4].tnspB, R24, gsb0 ;  /* 0x43e00004c0187df0 */ /* 0x000fe60008000818 */
[----:B------:R-:W-:Y:S02]  /*7d70*/  WARPGROUP.DEPBAR.LE gsb0, 0x0 ;  /* 0x00008000000079c5 */ /* 0x000fe40000010000 */
[----:B------:R-:W-:Y:S05]  /*7d80*/  @!P0 BRA `(.L_x_211) ;  /* 0x0000000000048947 */ /* 0x000fea0003800000 */
[----:B------:R-:W-:Y:S01]  /*7d90*/  BPT.TRAP 0x1 ;  /* 0x000000040000795c */ /* 0x000fe20000300000 */
.L_x_211:
[----:B01----:R-:W-:Y:S01]  /*7da0*/  FMNMX.FTZ R0, R184, R21, !PT ;  /* 0x00000015b8007209 */ /* 0x003fe20007810000 */
[----:B------:R-:W-:Y:S01]  /*7db0*/  ULDC UR5, c[0x0][0x988] ;  /* 0x0002620000057ab9 */ /* 0x000fe20000000800 */
[----:B------:R-:W-:Y:S02]  /*7dc0*/  FMNMX.FTZ R2, R186, R232, !PT ;  /* 0x000000e8ba027209 */ /* 0x000fe40007810000 */
[----:B------:R-:W-:Y:S02]  /*7dd0*/  FMNMX.FTZ R3, R185, R0, !PT ;  /* 0x00000000b9037209 */ /* 0x000fe40007810000 */
[----:B------:R-:W-:Y:S02]  /*7de0*/  FMNMX.FTZ R193, R187, R2, !PT ;  /* 0x00000002bbc17209 */ /* 0x000fe40007810000 */
[----:B------:R-:W-:Y:S02]  /*7df0*/  FMNMX.FTZ R0, R188, R3, !PT ;  /* 0x00000003bc007209 */ /* 0x000fe40007810000 */
[----:B------:R-:W-:-:S02]  /*7e00*/  FMNMX.FTZ R2, R190, R193, !PT ;  /* 0x000000c1be027209 */ /* 0x000fc40007810000 */
[----:B------:R-:W-:Y:S02]  /*7e10*/  FMNMX.FTZ R3, R189, R0, !PT ;  /* 0x00000000bd037209 */ /* 0x000fe40007810000 */
        /* <DEDUP_REMOVED lines=33> */
[----:B------:R-:W-:Y:S01]  /*8030*/  R2UR UR6, R233 ;  /* 0x00000000e90672ca */ /* 0x000fe200000e0000 */
[----:B------:R-:W0:Y:S01]  /*8040*/  SHFL.BFLY PT, R3, R0, 0x2, 0x1f ;  /* 0x0c401f0000037f89 */ /* 0x000e2200000e0000 */
[----:B------:R-:W-:-:S03]  /*8050*/  ISETP.NE.AND P1, PT, R19, RZ, PT ;  /* 0x000000ff1300720c */ /* 0x000fc60003f25270 */
[----:B------:R-:W1:Y:S01]  /*8060*/  SHFL.BFLY PT, R193, R2, 0x2, 0x1f ;  /* 0x0c401f0002c17f89 */ /* 0x000e6200000e0000 */
[----:B0-----:R-:W-:Y:S02]  /*8070*/  FMNMX.FTZ R192, R0, R3, !PT ;  /* 0x0000000300c07209 */ /* 0x001fe40007810000 */
[----:B-1----:R-:W-:-:S03]  /*8080*/  FMNMX.FTZ R194, R2, R193, !PT ;  /* 0x000000c102c27209 */ /* 0x002fc60007810000 */
[----:B------:R-:W0:Y:S04]  /*8090*/  SHFL.BFLY PT, R3, R192, 0x1, 0x1f ;  /* 0x0c201f00c0037f89 */ /* 0x000e2800000e0000 */
[----:B------:R-:W1:Y:S01]  /*80a0*/  SHFL.BFLY PT, R193, R194, 0x1, 0x1f ;  /* 0x0c201f00c2c17f89 */ /* 0x000e6200000e0000 */
[----:B0-----:R-:W-:Y:S02]  /*80b0*/  FMNMX.FTZ R4, R192, R3, !PT ;  /* 0x00000003c0047209 */ /* 0x001fe40007810000 */
[----:B-1----:R-:W-:-:S03]  /*80c0*/  FMNMX.FTZ R3, R194, R193, !PT ;  /* 0x000000c1c2037209 */ /* 0x002fc60007810000 */
[C---:B------:R-:W-:Y:S01]  /*80d0*/  FMUL.FTZ R193, R4.reuse, UR5 ;  /* 0x0000000504c17c20 */ /* 0x040fe20008410000 */
[----:B------:R-:W-:-:S03]  /*80e0*/  FADD.FTZ R21, -R4, R21 ;  /* 0x0000001504157221 */ /* 0x000fc60000010100 */
[--C-:B------:R-:W-:Y:S01]  /*80f0*/  FFMA.FTZ R192, R152, UR5, -R193.reuse ;  /* 0x0000000598c07c23 */ /* 0x100fe200080108c1 */
[C---:B------:R-:W-:Y:S01]  /*8100*/  FADD.FTZ R0, -R3.reuse, R232 ;  /* 0x000000e803007221 */ /* 0x040fe20000010100 */
[----:B------:R-:W-:Y:S01]  /*8110*/  FMUL.FTZ R152, R3, UR5 ;  /* 0x0000000503987c20 */ /* 0x000fe20008410000 */
[----:B------:R-:W-:Y:S01]  /*8120*/  FMUL.FTZ R195, R21, UR5 ;  /* 0x0000000515c37c20 */ /* 0x000fe20008410000 */
[--C-:B------:R-:W-:Y:S01]  /*8130*/  FFMA.FTZ R21, R184, UR5, -R193.reuse ;  /* 0x00000005b8157c23 */ /* 0x100fe200080108c1 */
[----:B------:R-:W-:Y:S01]  /*8140*/  FMUL.FTZ R0, R0, UR5 ;  /* 0x0000000500007c20 */ /* 0x000fe20008410000 */
        /* <DEDUP_REMOVED lines=8> */
[--C-:B------:R-:W-:Y:S01]  /*81d0*/  FFMA.FTZ R196, R160, UR5, -R193.reuse ;  /* 0x00000005a0c47c23 */ /* 0x100fe200080108c1 */
[--C-:B------:R-:W-:Y:S01]  /*81e0*/  FFMA.FTZ R160, R191, UR5, -R152.reuse ;  /* 0x00000005bfa07c23 */ /* 0x100fe20008010898 */
[--C-:B------:R-:W-:Y:S01]  /*81f0*/  FFMA.FTZ R204, R176, UR5, -R193.reuse ;  /* 0x00000005b0cc7c23 */ /* 0x100fe200080108c1 */
[--C-:B------:R-:W-:Y:S01]  /*8200*/  FFMA.FTZ R205, R178, UR5, -R152.reuse ;  /* 0x00000005b2cd7c23 */ /* 0x100fe20008010898 */
[----:B------:R-:W0:Y:S01]  /*8210*/  MUFU.EX2 R21, R21 ;  /* 0x0000001500157308 */ /* 0x000e220000000800 */
[--C-:B------:R-:W-:Y:S01]  /*8220*/  FFMA.FTZ R185, R177, UR5, -R193.reuse ;  /* 0x00000005b1b97c23 */ /* 0x100fe200080108c1 */
        /* <DEDUP_REMOVED lines=9> */
[----:B------:R-:W-:Y:S01]  /*82c0*/  FFMA.FTZ R200, R168, UR5, -R193 ;  /* 0x00000005a8c87c23 */ /* 0x000fe200080108c1 */
[--C-:B------:R-:W-:Y:S01]  /*82d0*/  FFMA.FTZ R168, R183, UR5, -R152.reuse ;  /* 0x00000005b7a87c23 */ /* 0x100fe20008010898 */
[--C-:B------:R-:W-:Y:S01]  /*82e0*/  FFMA.FTZ R203, R174, UR5, -R152.reuse ;  /* 0x00000005aecb7c23 */ /* 0x100fe20008010898 */
[--C-:B------:R-:W-:Y:S01]  /*82f0*/  FFMA.FTZ R201, R170, UR5, -R152.reuse ;  /* 0x00000005aac97c23 */ /* 0x100fe20008010898 */
[--C-:B------:R-:W-:Y:S01]  /*8300*/  FFMA.FTZ R197, R162, UR5, -R152.reuse ;  /* 0x00000005a2c57c23 */ /* 0x100fe20008010898 */
[----:B------:R-:W1:Y:S01]  /*8310*/  MUFU.EX2 R209, R209 ;  /* 0x000000d100d17308 */ /* 0x000e620000000800 */
[----:B0-----:R-:W-:Y:S01]  /*8320*/  FFMA.FTZ R165, R2, R14, R21 ;  /* 0x0000000e02a57223 */ /* 0x001fe20000010015 */
        /* <DEDUP_REMOVED lines=8> */
[----:B------:R-:W-:Y:S01]  /*83b0*/  FFMA.FTZ R157, R157, UR5, -R193 ;  /* 0x000000059d9d7c23 */ /* 0x000fe200080108c1 */
[--C-:B------:R-:W-:Y:S01]  /*83c0*/  FFMA.FTZ R193, R154, UR5, -R152.reuse ;  /* 0x000000059ac17c23 */ /* 0x100fe20008010898 */
[----:B------:R-:W-:-:S04]  /*83d0*/  FFMA.FTZ R195, R158, UR5, -R152 ;  /* 0x000000059ec37c23 */ /* 0x000fc80008010898 */
[----:B------:R-:W2:Y:S01]  /*83e0*/  MUFU.EX2 R156, R156 ;  /* 0x0000009c009c7308 */ /* 0x000ea20000000800 */
[----:B-1----:R-:W-:-:S07]  /*83f0*/  FFMA.FTZ R5, R0, R5, R209 ;  /* 0x0000000500057223 */ /* 0x002fce00000100d1 */
[----:B------:R-:W1:Y:S01]  /*8400*/  MUFU.EX2 R210, R210 ;  /* 0x000000d200d27308 */ /* 0x000e620000000800 */
[----:B0-----:R-:W-:-:S07]  /*8410*/  FADD.FTZ R165, R208, R165 ;  /* 0x000000a5d0a57221 */ /* 0x001fce0000010000 */
[----:B------:R-:W0:Y:S01]  /*8420*/  MUFU.EX2 R211, R211 ;  /* 0x000000d300d37308 */ /* 0x000e220000000800 */
[----:B--2---:R-:W-:-:S07]  /*8430*/  FADD.FTZ R14, R156, R5 ;  /* 0x000000059c0e7221 */ /* 0x004fce0000010000 */
[----:B------:R-:W2:Y:S01]  /*8440*/  MUFU.EX2 R189, R189 ;  /* 0x000000bd00bd7308 */ /* 0x000ea20000000800 */
[----:B-1----:R-:W-:-:S07]  /*8450*/  FADD.FTZ R174, R210, R165 ;  /* 0x000000a5d2ae7221 */ /* 0x002fce0000010000 */
        /* <DEDUP_REMOVED lines=11> */
[----:B-1----:R-:W-:Y:S01]  /*8510*/  FADD.FTZ R163, R185, R166 ;  /* 0x000000a6b9a37221 */ /* 0x002fe20000010000 */
[----:B------:R-:W-:-:S06]  /*8520*/  FFMA.FTZ R166, R167, UR5, -R152 ;  /* 0x00000005a7a67c23 */ /* 0x000fcc0008010898 */
        /* <DEDUP_REMOVED lines=15> */
[----:B--2---:R-:W-:Y:S01]  /*8620*/  FADD.FTZ R163, R177, R154 ;  /* 0x0000009ab1a37221 */ /* 0x004fe20000010000 */
[--C-:B------:R-:W-:Y:S01]  /*8630*/  FFMA.FTZ R154, R155, UR5, -R152.reuse ;  /* 0x000000059b9a7c23 */ /* 0x100fe20008010898 */
[----:B------:R-:W-:-:S05]  /*8640*/  FFMA.FTZ R152, R159, UR5, -R152 ;  /* 0x000000059f987c23 */ /* 0x000fca0008010898 */
[----:B------:R-:W2:Y:S01]  /*8650*/  MUFU.EX2 R203, R203 ;  /* 0x000000cb00cb7308 */ /* 0x000ea20000000800 */
[----:B-1----:R-:W-:-:S07]  /*8660*/  FADD.FTZ R14, R170, R5 ;  /* 0x00000005aa0e7221 */ /* 0x002fce0000010000 */
[----:B------:R-:W1:Y:S01]  /*8670*/  MUFU.EX2 R173, R173 ;  /* 0x000000ad00ad7308 */ /* 0x000e620000000800 */
[----:B0-----:R-:W-:Y:S01]  /*8680*/  FADD.FTZ R174, R202, R163 ;  /* 0x000000a3caae7221 */ /* 0x001fe20000010000 */
[----:B------:R-:W-:-:S06]  /*8690*/  IMAD.U32 R163, RZ, RZ, UR6 ;  /* 0x00000006ffa37e24 */ /* 0x000fcc000f8e00ff */
        /* <DEDUP_REMOVED lines=10> */
[----:B------:R-:W-:-:S05]  /*8740*/  @P1 VIADD R14, R163, 0x38840 ;  /* 0x00038840a30e1836 */ /* 0x000fca0000000000 */
[----:B------:R-:W-:Y:S01]  /*8750*/  @P1 PRMT R14, R23, 0x654, R14 ;  /* 0x00000654170e1816 */ /* 0x000fe2000000000e */
[----:B------:R-:W1:Y:S01]  /*8760*/  MUFU.EX2 R198, R198 ;  /* 0x000000c600c67308 */ /* 0x000e620000000800 */
[----:B0-----:R-:W-:Y:S02]  /*8770*/  FADD.FTZ R155, R169, R158 ;  /* 0x0000009ea99b7221 */ /* 0x001fe40000010000 */
[----:B------:R0:W-:Y:S05]  /*8780*/  @P1 SYNCS.ARRIVE.TRANS64.RED.A1T0 RZ, [R14+URZ], RZ ;  /* 0x000000ff0eff19a7 */ /* 0x0001ea000810043f */
[----:B------:R-:W3:Y:S01]  /*8790*/  MUFU.EX2 R199, R199 ;  /* 0x000000c700c77308 */ /* 0x000ee20000000800 */
[----:B--2---:R-:W-:-:S07]  /*87a0*/  FADD.FTZ R158, R162, R5 ;  /* 0x00000005a29e7221 */ /* 0x004fce0000010000 */
[----:B------:R-:W2:Y:S01]  /*87b0*/  MUFU.EX2 R161, R161 ;  /* 0x000000a100a17308 */ /* 0x000ea20000000800 */
[----:B-1----:R-:W-:-:S07]  /*87c0*/  FADD.FTZ R174, R198, R155 ;  /* 0x0000009bc6ae7221 */ /* 0x002fce0000010000 */
[----:B------:R-:W0:Y:S01]  /*87d0*/  MUFU.EX2 R166, R166 ;  /* 0x000000a600a67308 */ /* 0x000e220000000800 */
[----:B---3--:R-:W-:-:S07]  /*87e0*/  FADD.FTZ R5, R199, R158 ;  /* 0x0000009ec7057221 */ /* 0x008fce0000010000 */
[----:B------:R-:W1:Y:S01]  /*87f0*/  MUFU.EX2 R192, R192 ;  /* 0x000000c000c07308 */ /* 0x000e620000000800 */
[----:B--2---:R-:W-:-:S07]  /*8800*/  FADD.FTZ R155, R161, R174 ;  /* 0x000000aea19b7221 */ /* 0x004fce0000010000 */
[----:B------:R-:W2:Y:S01]  /*8810*/  MUFU.EX2 R193, R193 ;  /* 0x000000c100c17308 */ /* 0x000ea20000000800 */
[----:B0-----:R-:W-:-:S07]  /*8820*/  FADD.FTZ R14, R166, R5 ;  /* 0x00000005a60e7221 */ /* 0x001fce0000010000 */
[----:B------:R-:W0:Y:S01]  /*8830*/  MUFU.EX2 R153, R153 ;  /* 0x0000009900997308 */ /* 0x000e220000000800 */
[----:B-1----:R-:W-:-:S07]  /*8840*/  FADD.FTZ R158, R192, R155 ;  /* 0x0000009bc09e7221 */ /* 0x002fce0000010000 */
        /* <DEDUP_REMOVED lines=9> */
[----:B0-----:R-:W-:Y:S01]  /*88e0*/  FADD.FTZ R5, R195, R14 ;  /* 0x0000000ec3057221 */ /* 0x001fe20000010000 */
[----:B-1----:R-:W-:-:S03]  /*88f0*/  FADD.FTZ R14, R157, R158 ;  /* 0x0000009e9d0e7221 */ /* 0x002fc60000010000 */
[----:B--2---:R-:W-:Y:S01]  /*8900*/  FADD.FTZ R5, R152, R5 ;  /* 0x0000000598057221 */ /* 0x004fe20000010000 */
[----:B------:R-:W-:Y:S06]  /*8910*/  @!P0 BRA `(.L_x_212) ;  /* 0x0000000000048947 */ /* 0x000fec0003800000 */
[----:B------:R-:W-:Y:S01]  /*8920*/  BPT.TRAP 0x1 ;  /* 0x000000040000795c */ /* 0x000fe20000300000 */
.L_x_212:
[----:B------:R-:W-:Y:S01]  /*8930*/  ISETP.NE.AND P1, PT, R18, RZ, PT ;  /* 0x000000ff1200720c */ /* 0x000fe20003f25270 */
[----:B------:R-:W-:Y:S01]  /*8940*/  IMAD.U32 R155, RZ, RZ, UR4 ;  /* 0x00000004ff9b7e24 */ /* 0x000fe2000f8e00ff */
[----:B------:R-:W-:Y:S01]  /*8950*/  R2UR UR6, R20 ;  /* 0x00000000140672ca */ /* 0x000fe200000e0000 */
[----:B------:R-:W-:Y:S01]  /*8960*/  UMOV UR61, UR60 ;  /* 0x0000003c003d7c82 */ /* 0x000fe20008000000 */
[----:B------:R-:W-:Y:S01]  /*8970*/  F2FP.F16.F32.PACK_AB R208, R208, R21 ;  /* 0x00000015d0d0723e */ /* 0x000fe200000000ff */
[----:B------:R-:W-:Y:S01]  /*8980*/  IMAD.MOV.U32 R232, RZ, RZ, R3 ;  /* 0x000000ffffe87224 */ /* 0x000fe200078e0003 */
[----:B------:R-:W-:Y:S01]  /*8990*/  F2FP.F16.F32.PACK_AB R209, R156, R209 ;  /* 0x000000d19cd1723e */ /* 0x000fe200000000ff */
[----:B------:R-:W-:Y:S01]  /*89a0*/  IMAD.MOV.U32 R21, RZ, RZ, R4 ;  /* 0x000000ffff157224 */ /* 0x000fe200078e0004 */
[----:B------:R-:W-:Y:S02]  /*89b0*/  F2FP.F16.F32.PACK_AB R210, R189, R210 ;  /* 0x000000d2bdd2723e */ /* 0x000fe400000000ff */
[----:B------:R-:W-:-:S02]  /*89c0*/  F2FP.F16.F32.PACK_AB R211, R160, R211 ;  /* 0x000000d3a0d3723e */ /* 0x000fc400000000ff */
[----:B------:R-:W-:Y:S01]  /*89d0*/  F2FP.F16.F32.PACK_AB R204, R185, R204 ;  /* 0x000000ccb9cc723e */ /* 0x000fe200000000ff */
[----:B------:R-:W-:Y:S01]  /*89e0*/  @P1 VIADD R155, R155, 0x38860 ;  /* 0x000388609b9b1836 */ /* 0x000fe20000000000 */
[----:B------:R-:W-:Y:S01]  /*89f0*/  F2FP.F16.F32.PACK_AB R205, R164, R205 ;  /* 0x000000cda4cd723e */ /* 0x000fe200000000ff */
[----:B------:R-:W-:Y:S01]  /*8a00*/  UIADD3 UR4, UR6, -0x1, URZ ;  /* 0xffffffff06047890 */ /* 0x000fe2000fffe03f */
[----:B------:R-:W-:Y:S02]  /*8a10*/  F2FP.F16.F32.PACK_AB R206, R181, R206 ;  /* 0x000000ceb5ce723e */ /* 0x000fe400000000ff */
[----:B------:R-:W-:Y:S02]  /*8a20*/  @P1 PRMT R155, R22, 0x654, R155 ;  /* 0x00000654169b1816 */ /* 0x000fe4000000009b */
[----:B------:R-:W-:Y:S01]  /*8a30*/  F2FP.F16.F32.PACK_AB R207, R168, R207 ;  /* 0x000000cfa8cf723e */ /* 0x000fe200000000ff */
[----:B------:R-:W-:Y:S01]  /*8a40*/  IMAD.U32 R20, RZ, RZ, UR4 ;  /* 0x00000004ff147e24 */ /* 0x000fe2000f8e00ff */
[----:B------:R0:W-:Y:S01]  /*8a50*/  @P1 SYNCS.ARRIVE.TRANS64.RED.A1T0 RZ, [R155+URZ], RZ ;  /* 0x000000ff9bff19a7 */ /* 0x0001e2000810043f */
[----:B------:R-:W-:-:S02]  /*8a60*/  ISETP.LT.AND P1, PT, RZ, UR6, PT ;  /* 0x00000006ff007c0c */ /* 0x000fc4000bf21270 */
[----:B------:R-:W-:Y:S02]  /*8a70*/  R2UR UR6, R16 ;  /* 0x00000000100672ca */ /* 0x000fe400000e0000 */
[----:B------:R-:W-:Y:S02]  /*8a80*/  F2FP.F16.F32.PACK_AB R200, R177, R200 ;  /* 0x000000c8b1c8723e */ /* 0x000fe400000000ff */
[----:B------:R-:W-:Y:S02]  /*8a90*/  F2FP.F16.F32.PACK_AB R201, R170, R201 ;  /* 0x000000c9aac9723e */ /* 0x000fe400000000ff */
[----:B------:R-:W-:Y:S02]  /*8aa0*/  F2FP.F16.F32.PACK_AB R202, R173, R202 ;  /* 0x000000caadca723e */ /* 0x000fe400000000ff */
[----:B------:R-:W-:Y:S02]  /*8ab0*/  F2FP.F16.F32.PACK_AB R203, R172, R203 ;  /* 0x000000cbaccb723e */ /* 0x000fe400000000ff */
[----:B------:R-:W-:-:S02]  /*8ac0*/  F2FP.F16.F32.PACK_AB R196, R169, R196 ;  /* 0x000000c4a9c4723e */ /* 0x000fc400000000ff */
[----:B------:R-:W-:Y:S01]  /*8ad0*/  F2FP.F16.F32.PACK_AB R197, R162, R197 ;  /* 0x000000c5a2c5723e */ /* 0x000fe200000000ff */
[----:B------:R-:W-:Y:S01]  /*8ae0*/  IMAD.U32 R234, RZ, RZ, UR6 ;  /* 0x00000006ffea7e24 */ /* 0x000fe2000f8e00ff */
[----:B------:R-:W-:Y:S02]  /*8af0*/  F2FP.F16.F32.PACK_AB R198, R161, R198 ;  /* 0x000000c6a1c6723e */ /* 0x000fe400000000ff */
[----:B------:R-:W-:Y:S02]  /*8b00*/  F2FP.F16.F32.PACK_AB R199, R166, R199 ;  /* 0x000000c7a6c7723e */ /* 0x000fe400000000ff */
[----:B------:R-:W-:Y:S02]  /*8b10*/  F2FP.F16.F32.PACK_AB R192, R153, R192 ;  /* 0x000000c099c0723e */ /* 0x000fe400000000ff */
[----:B------:R-:W-:Y:S02]  /*8b20*/  F2FP.F16.F32.PACK_AB R193, R154, R193 ;  /* 0x000000c19ac1723e */ /* 0x000fe400000000ff */
[----:B------:R-:W-:-:S02]  /*8b30*/  F2FP.F16.F32.PACK_AB R194, R157, R194 ;  /* 0x000000c29dc2723e */ /* 0x000fc400000000ff */
[----:B------:R-:W-:Y:S01]  /*8b40*/  F2FP.F16.F32.PACK_AB R195, R152, R195 ;  /* 0x000000c398c3723e */ /* 0x000fe200000000ff */
[----:B0-----:R-:W-:Y:S06]  /*8b50*/  @P1 BRA `(.L_x_213) ;  /* 0xffffffc400601947 */ /* 0x001fec000383ffff */
.L_x_202:
        /* <DEDUP_REMOVED lines=131> */
.L_x_214:
        /* <DEDUP_REMOVED lines=10> */
.L_x_215:
[----:B-1----:R-:W-:Y:S05]  /*9430*/  @P1 BRA `(.L_x_216) ;  /* 0x0000000000081947 */ /* 0x002fea0003800000 */
[----:B------:R-:W1:Y:S02]  /*9440*/  SYNCS.PHASECHK.TRANS64.TRYWAIT P1, [UR9+0x38850], R0 ;  /* 0x03885000ff0075a7 */ /* 0x000e640008020149 */
[----:B-1----:R-:W-:Y:S05]  /*9450*/  @!P1 BRA `(.L_x_217) ;  /* 0x0000008000a89947 */ /* 0x002fea0003800000 */
.L_x_216:
[----:B------:R-:W-:Y:S01]  /*9460*/  UIADD3 UR6, UR4, 0x400, URZ ;  /* 0x0000040004067890 */ /* 0x000fe2000fffe03f */
[----:B------:R-:W-:Y:S01]  /*9470*/  WARPGROUP.ARRIVE ;  /* 0x00000000000079c5 */ /* 0x000fe20000000000 */
[----:B------:R-:W-:Y:S01]  /*9480*/  UMOV UR7, 0x40000040 ;  /* 0x4000004000077882 */ /* 0x000fe20000000000 */
[----:B-1----:R-:W1:Y:S01]  /*9490*/  SHFL.BFLY PT, R7, R14, 0x2, 0x1f ;  /* 0x0c401f000e077f89 */ /* 0x002e6200000e0000 */
[----:B------:R-:W-:Y:S01]  /*94a0*/  USHF.R.U32.HI UR6, URZ, 0x4, UR6 ;  /* 0x000000043f067899 */ /* 0x000fe20008011606 */
[----:B------:R-:W-:Y:S02]  /*94b0*/  IMAD.MOV.U32 R6, RZ, RZ, RZ ;  /* 0x000000ffff067224 */ /* 0x000fe400078e00ff */
[----:B0-----:R-:W0:Y:S01]  /*94c0*/  SHFL.BFLY PT, R0, R5, 0x2, 0x1f ;  /* 0x0c401f0005007f89 */ /* 0x001e2200000e0000 */
[----:B------:R-:W-:Y:S01]  /*94d0*/  ULOP3.LUT UR6, UR6, 0x3fff, URZ, 0xc0, !UPT ;  /* 0x00003fff06067892 */ /* 0x000fe2000f8ec03f */
[----:B------:R-:W-:-:S03]  /*94e0*/  IMAD.U32 R13, RZ, RZ, UR5 ;  /* 0x00000005ff0d7e24 */ /* 0x000fc6000f8e00ff */
[----:B------:R-:W-:-:S04]  /*94f0*/  ULOP3.LUT UR6, UR6, 0x2800000, URZ, 0xfc, !UPT ;  /* 0x0280000006067892 */ /* 0x000fc8000f8efc3f */
[----:B------:R-:W-:-:S07]  /*9500*/  UIMAD UR8, UR60, 0xa00, UR6 ;  /* 0x00000a003c0878a4 */ /* 0x000fce000f8e0206 */
[----:B------:R-:W-:Y:S02]  /*9510*/  UMOV UR6, UR8 ;  /* 0x0000000800067c82 */ /* 0x000fe40008000000 */
[----:B------:R-:W-:Y:S01]  /*9520*/  HGMMA.64x256x16.F32 R24, R208, gdesc[UR4].tnspB, R24, gsb0 ;  /* 0x43e00004d0187df0 */ /* 0x000fe20008000818 */
[----:B------:R-:W-:Y:S01]  /*9530*/  UIADD3 UR6, UR8, 0x80, URZ ;  /* 0x0000008008067890 */ /* 0x000fe2000fffe03f */
[----:B-1----:R-:W-:Y:S01]  /*9540*/  FADD.FTZ R7, R7, R14 ;  /* 0x0000000e07077221 */ /* 0x002fe20000010000 */
[----:B------:R-:W-:Y:S01]  /*9550*/  UMOV UR7, 0x40000040 ;  /* 0x4000004000077882 */ /* 0x000fe20000000000 */
[----:B0-----:R-:W-:Y:S01]  /*9560*/  FADD.FTZ R2, R0, R5 ;  /* 0x0000000500027221 */ /* 0x001fe20000010000 */
[----:B------:R-:W-:Y:S02]  /*9570*/  IMAD.MOV.U32 R5, RZ, RZ, RZ ;  /* 0x000000ffff057224 */ /* 0x000fe400078e00ff */
[----:B------:R-:W0:Y:S04]  /*9580*/  SHFL.BFLY PT, R0, R7, 0x1, 0x1f ;  /* 0x0c201f0007007f89 */ /* 0x000e2800000e0000 */
[----:B------:R-:W1:Y:S01]  /*9590*/  SHFL.BFLY PT, R9, R2, 0x1, 0x1f ;  /* 0x0c201f0002097f89 */ /* 0x000e6200000e0000 */
[----:B0-----:R-:W-:Y:S01]  /*95a0*/  FADD.FTZ R11, R7, R0 ;  /* 0x00000000070b7221 */ /* 0x001fe20000010000 */
[----:B------:R-:W-:-:S02]  /*95b0*/  IMAD.U32 R7, RZ, RZ, UR5 ;  /* 0x00000005ff077e24 */ /* 0x000fc4000f8e00ff */
[----:B------:R-:W-:Y:S02]  /*95c0*/  IMAD.MOV.U32 R0, RZ, RZ, -0x800000 ;  /* 0xff800000ff007424 */ /* 0x000fe400078e00ff */
[----:B-1----:R-:W-:Y:S01]  /*95d0*/  FADD.FTZ R12, R2, R9 ;  /* 0x00000009020c7221 */ /* 0x002fe20000010000 */
[----:B------:R-:W-:Y:S01]  /*95e0*/  FSETP.NE.FTZ.AND P1, PT, R11, RZ, PT ;  /* 0x000000ff0b00720b */ /* 0x000fe20003f35000 */
[----:B------:R-:W-:-:S03]  /*95f0*/  IMAD.MOV.U32 R2, RZ, RZ, -0x800000 ;  /* 0xff800000ff027424 */ /* 0x000fc600078e00ff */
[----:B------:R-:W-:-:S09]  /*9600*/  FSETP.NE.FTZ.AND P2, PT, R12, RZ, PT ;  /* 0x000000ff0c00720b */ /* 0x000fd20003f55000 */
[----:B------:R-:W0:Y:S01]  /*9610*/  @P1 MUFU.LG2 R8, R11 ;  /* 0x0000000b00081308 */ /* 0x000e220000000c00 */
[----:B------:R-:W-:-:S03]  /*9620*/  @P1 FMUL.FTZ R7, R7, 0.69314718246459960938 ;  /* 0x3f31721807071820 */ /* 0x000fc60000410000 */
[----:B------:R-:W-:-:S04]  /*9630*/  @P2 FMUL.FTZ R13, R13, 0.69314718246459960938 ;  /* 0x3f3172180d0d2820 */ /* 0x000fc80000410000 */
[----:B------:R-:W1:Y:S08]  /*9640*/  @P2 MUFU.LG2 R9, R12 ;  /* 0x0000000c00092308 */ /* 0x000e700000000c00 */
[----:B------:R2:W3:Y:S01]  /*9650*/  @P1 MUFU.RCP R6, R11 ;  /* 0x0000000b00061308 */ /* 0x0004e20000001000 */
[----:B0-----:R-:W-:-:S04]  /*9660*/  @P1 FMUL.FTZ R8, R8, 0.69314718246459960938 ;  /* 0x3f31721808081820 */ /* 0x001fc80000410000 */
[----:B------:R-:W-:-:S03]  /*9670*/  @P1 FFMA.FTZ R2, R7, R4, R8 ;  /* 0x0000000407021223 */ /* 0x000fc60000010008 */
[----:B------:R2:W0:Y:S01]  /*9680*/  @P2 MUFU.RCP R5, R12 ;  /* 0x0000000c00052308 */ /* 0x0004220000001000 */
[----:B-1----:R-:W-:-:S04]  /*9690*/  @P2 FMUL.FTZ R10, R9, 0.69314718246459960938 ;  /* 0x3f317218090a2820 */ /* 0x002fc80000410000 */
        /* <DEDUP_REMOVED lines=18> */
[----:B------:R-:W-:Y:S01]  /*97c0*/  UMOV UR7, 0x40000040 ;  /* 0x4000004000077882 */ /* 0x000fe20000000000 */
[----:B------:R-:W-:Y:S02]  /*97d0*/  WARPGROUP.DEPBAR.LE gsb0, 0x0 ;  /* 0x00008000000079c5 */ /* 0x000fe40000010000 */
[----:B------:R-:W-:-:S15]  /*97e0*/  WARPGROUP.ARRIVE ;  /* 0x00000000000079c5 */ /* 0x000fde0000000000 */
[----:B------:R-:W-:-:S08]  /*97f0*/  NOP ;  /* 0x0000000000007918 */ /* 0x000fd00000000000 */
[----:B------:R-:W-:Y:S03]  /*9800*/  HGMMA.64x256x16.F32 R24, R192, gdesc[UR4].tnspB, R24, gsb0 ;  /* 0x43e00004c0187df0 */ /* 0x000fe60008000818 */
[----:B------:R-:W-:Y:S02]  /*9810*/  WARPGROUP.DEPBAR.LE gsb0, 0x0 ;  /* 0x00008000000079c5 */ /* 0x000fe40000010000 */
[----:B0-23--:R-:W-:Y:S05]  /*9820*/  @!P0 BRA `(.L_x_218) ;  /* 0x0000000000048947 */ /* 0x00dfea0003800000 */
[----:B------:R-:W-:Y:S01]  /*9830*/  BPT.TRAP 0x1 ;  /* 0x000000040000795c */ /* 0x000fe20000300000 */
.L_x_218:
[----:B------:R-:W0:Y:S01]  /*9840*/  S2UR UR5, SR_SWINHI ;  /* 0x00000000000579c3 */ /* 0x000e220000002f00 */
[----:B------:R-:W-:Y:S01]  /*9850*/  ISETP.NE.AND P0, PT, R18, RZ, PT ;  /* 0x000000ff1200720c */ /* 0x000fe20003f05270 */
[----:B------:R-:W-:Y:S02]  /*9860*/  IMAD.U32 R7, RZ, RZ, UR9 ;  /* 0x00000009ff077e24 */ /* 0x000fe4000f8e00ff */
        /* <DEDUP_REMOVED lines=11> */
[----:B------:R-:W-:-:S02]  /*9920*/  @P0 VIADD R7, R7, 0x38860 ;  /* 0x0003886007070836 */ /* 0x000fc40000000000 */
[-C--:B------:R-:W-:Y:S01]  /*9930*/  FMUL.FTZ R185, R125, R6.reuse ;  /* 0x000000067db97220 */ /* 0x080fe20000410000 */
[----:B------:R-:W-:Y:S01]  /*9940*/  FMUL.FTZ R184, R129, R6 ;  /* 0x0000000681b87220 */ /* 0x000fe20000410000 */
[-C--:B------:R-:W-:Y:S01]  /*9950*/  FMUL.FTZ R27, R27, R5.reuse ;  /* 0x000000051b1b7220 */ /* 0x080fe20000410000 */
[-C--:B------:R-:W-:Y:S01]  /*9960*/  FMUL.FTZ R26, R26, R5.reuse ;  /* 0x000000051a1a7220 */ /* 0x080fe20000410000 */
[----:B------:R-:W-:Y:S01]  /*9970*/  @P0 PRMT R7, R22, 0x654, R7 ;  /* 0x0000065416070816 */ /* 0x000fe20000000007 */
[-C--:B------:R-:W-:Y:S01]  /*9980*/  FMUL.FTZ R3, R31, R5.reuse ;  /* 0x000000051f037220 */ /* 0x080fe20000410000 */
[-C--:B------:R-:W-:Y:S01]  /*9990*/  FMUL.FTZ R21, R30, R5.reuse ;  /* 0x000000051e157220 */ /* 0x080fe20000410000 */
[-C--:B------:R-:W-:Y:S01]  /*99a0*/  FMUL.FTZ R35, R35, R5.reuse ;  /* 0x0000000523237220 */ /* 0x080fe20000410000 */
[-C--:B------:R-:W-:Y:S01]  /*99b0*/  FMUL.FTZ R34, R34, R5.reuse ;  /* 0x0000000522227220 */ /* 0x080fe20000410000 */
[----:B------:R-:W-:Y:S01]  /*99c0*/  UMOV UR6, UR4 ;  /* 0x0000000400067c82 */ /* 0x000fe20008000000 */
[----:B0-----:R-:W-:Y:S01]  /*99d0*/  UMOV UR7, UR5 ;  /* 0x0000000500077c82 */ /* 0x001fe20008000000 */
[----:B------:R-:W-:Y:S01]  /*99e0*/  FMUL.FTZ R39, R39, R5 ;  /* 0x0000000527277220 */ /* 0x000fe20000410000 */
[----:B------:R-:W-:-:S02]  /*99f0*/  IMAD.U32 R164, RZ, RZ, UR6 ;  /* 0x00000006ffa47e24 */ /* 0x000fc4000f8e00ff */
[-C--:B------:R-:W-:Y:S01]  /*9a00*/  FMUL.FTZ R38, R38, R5.reuse ;  /* 0x0000000526267220 */ /* 0x080fe20000410000 */
[----:B------:R-:W-:Y:S02]  /*9a10*/  IMAD.U32 R165, RZ, RZ, UR7 ;  /* 0x00000007ffa57e24 */ /* 0x000fe4000f8e00ff */
[-C--:B------:R-:W-:Y:S01]  /*9a20*/  FMUL.FTZ R43, R43, R5.reuse ;  /* 0x000000052b2b7220 */ /* 0x080fe20000410000 */
[-C--:B------:R-:W-:Y:S01]  /*9a30*/  FMUL.FTZ R42, R42, R5.reuse ;  /* 0x000000052a2a7220 */ /* 0x080fe20000410000 */
[----:B------:R-:W-:Y:S01]  /*9a40*/  FMUL.FTZ R47, R47, R5 ;  /* 0x000000052f2f7220 */ /* 0x000fe20000410000 */
[----:B------:R-:W-:-:S04]  /*9a50*/  IMAD.WIDE R12, R226, 0x2, R164 ;  /* 0x00000002e20c7825 */ /* 0x000fc800078e02a4 */
[-C--:B------:R-:W-:Y:S01]  /*9a60*/  FMUL.FTZ R46, R46, R5.reuse ;  /* 0x000000052e2e7220 */ /* 0x080fe20000410000 */
[-C--:B------:R-:W-:Y:S01]  /*9a70*/  FMUL.FTZ R51, R51, R5.reuse ;  /* 0x0000000533337220 */ /* 0x080fe20000410000 */
[-C--:B------:R-:W-:Y:S01]  /*9a80*/  FMUL.FTZ R50, R50, R5.reuse ;  /* 0x0000000532327220 */ /* 0x080fe20000410000 */
[-C--:B------:R-:W-:Y:S01]  /*9a90*/  FMUL.FTZ R55, R55, R5.reuse ;  /* 0x0000000537377220 */ /* 0x080fe20000410000 */
[----:B------:R-:W-:Y:S01]  /*9aa0*/  IADD3 R11, P3, R12, 0xc060, RZ ;  /* 0x0000c0600c0b7810 */ /* 0x000fe20007f7e0ff */
[-C--:B------:R-:W-:Y:S01]  /*9ab0*/  FMUL.FTZ R54, R54, R5.reuse ;  /* 0x0000000536367220 */ /* 0x080fe20000410000 */
[-C--:B------:R-:W-:Y:S01]  /*9ac0*/  FMUL.FTZ R59, R59, R5.reuse ;  /* 0x000000053b3b7220 */ /* 0x080fe20000410000 */
[-C--:B------:R-:W-:Y:S01]  /*9ad0*/  FMUL.FTZ R58, R58, R5.reuse ;  /* 0x000000053a3a7220 */ /* 0x080fe20000410000 */
[----:B------:R-:W-:Y:S01]  /*9ae0*/  LOP3.LUT R4, R11, 0x380, RZ, 0xc0, !PT ;  /* 0x000003800b047812 */ /* 0x000fe200078ec0ff */
        /* <DEDUP_REMOVED lines=49> */
[----:B------:R0:W-:Y:S01]  /*9e00*/  @P0 SYNCS.ARRIVE.TRANS64.RED.A1T0 RZ, [R7+URZ], RZ ;  /* 0x000000ff07ff09a7 */ /* 0x0001e2000810043f */
[----:B------:R-:W-:Y:S01]  /*9e10*/  IMAD.X R5, RZ, RZ, R13, P3 ;  /* 0x000000ffff057224 */ /* 0x000fe200018e060d */
[----:B------:R-:W-:Y:S01]  /*9e20*/  SHF.R.U64 R4, R4, 0x3, RZ ;  /* 0x0000000304047819 */ /* 0x000fe200000012ff */
[----:B------:R-:W-:Y:S01]  /*9e30*/  IMAD R9, R220, 0x40, R17 ;  /* 0x00000040dc097824 */ /* 0x000fe200078e0211 */
[C---:B------:R-:W-:Y:S01]  /*9e40*/  IADD3 R115, P4, R12.reuse, 0xc040, RZ ;  /* 0x0000c0400c737810 */ /* 0x040fe20007f9e0ff */
[----:B------:R-:W-:Y:S01]  /*9e50*/  FMUL.FTZ R199, R53, R6 ;  /* 0x0000000635c77220 */ /* 0x000fe20000410000 */
[C---:B------:R-:W-:Y:S01]  /*9e60*/  IADD3 R111, P5, R12.reuse, 0xc020, RZ ;  /* 0x0000c0200c6f7810 */ /* 0x040fe20007fbe0ff */
[----:B------:R-:W-:Y:S01]  /*9e70*/  IMAD.WIDE R164, R9, 0x2, R164 ;  /* 0x0000000209a47825 */ /* 0x000fe200078e02a4 */
[----:B------:R-:W-:-:S03]  /*9e80*/  IADD3 R107, P6, R12, 0xc000, RZ ;  /* 0x0000c0000c6b7810 */ /* 0x000fc60007fde0ff */
[-C--:B------:R-:W-:Y:S01]  /*9e90*/  FMUL.FTZ R198, R57, R6.reuse ;  /* 0x0000000639c67220 */ /* 0x080fe20000410000 */
[C---:B------:R-:W-:Y:S01]  /*9ea0*/  IADD3 R69, P0, R12.reuse, 0x8060, RZ ;  /* 0x000080600c457810 */ /* 0x040fe20007f1e0ff */
[----:B------:R-:W-:Y:S01]  /*9eb0*/  FMUL.FTZ R197, R61, R6 ;  /* 0x000000063dc57220 */ /* 0x000fe20000410000 */
[C---:B------:R-:W-:Y:S01]  /*9ec0*/  IADD3 R31, P1, R12.reuse, 0x20, RZ ;  /* 0x000000200c1f7810 */ /* 0x040fe20007f3e0ff */
[--C-:B0-----:R-:W-:Y:S01]  /*9ed0*/  IMAD.X R7, RZ, RZ, R13.reuse, P4 ;  /* 0x000000ffff077224 */ /* 0x101fe200020e060d */
[C---:B------:R-:W-:Y:S01]  /*9ee0*/  IADD3 R56, P2, R12.reuse, 0x8040, RZ ;  /* 0x000080400c387810 */ /* 0x040fe20007f5e0ff */
[--C-:B------:R-:W-:Y:S01]  /*9ef0*/  IMAD.X R9, RZ, RZ, R13.reuse, P5 ;  /* 0x000000ffff097224 */ /* 0x100fe200028e060d */
[C---:B------:R-:W-:Y:S01]  /*9f00*/  IADD3 R65, P3, R12.reuse, 0x8020, RZ ;  /* 0x000080200c417810 */ /* 0x040fe20007f7e0ff */
[--C-:B------:R-:W-:Y:S01]  /*9f10*/  IMAD.X R135, RZ, RZ, R13.reuse, P0 ;  /* 0x000000ffff877224 */ /* 0x100fe200000e060d */
[----:B------:R-:W-:Y:S01]  /*9f20*/  LOP3.LUT R131, R12, 0x380, RZ, 0xc0, !PT ;  /* 0x000003800c837812 */ /* 0x000fe200078ec0ff */
[--C-:B------:R-:W-:Y:S01]  /*9f30*/  IMAD.X R139, RZ, RZ, R13.reuse, P1 ;  /* 0x000000ffff8b7224 */ /* 0x100fe200008e060d */
[----:B------:R-:W-:Y:S01]  /*9f40*/  LOP3.LUT R4, R4, R11, RZ, 0x3c, !PT ;  /* 0x0000000b04047212 */ /* 0x000fe200078e3cff */
[--C-:B------:R-:W-:Y:S01]  /*9f50*/  IMAD.X R11, RZ, RZ, R13.reuse, P6 ;  /* 0x000000ffff0b7224 */ /* 0x100fe200030e060d */
[C---:B------:R-:W-:Y:S01]  /*9f60*/  IADD3 R30, P4, R12.reuse, 0x8000, RZ ;  /* 0x000080000c1e7810 */ /* 0x040fe20007f9e0ff */
        /* <DEDUP_REMOVED lines=14> */
[----:B------:R-:W-:-:S02]  /*a050*/  IMAD.X R161, RZ, RZ, R13, P2 ;  /* 0x000000ffffa17224 */ /* 0x000fc400010e060d */
[----:B------:R-:W-:Y:S01]  /*a060*/  FMUL.FTZ R183, R52, R6 ;  /* 0x0000000634b77220 */ /* 0x000fe20000410000 */
[--C-:B------:R-:W-:Y:S01]  /*a070*/  IMAD.X R163, RZ, RZ, R13.reuse, P3 ;  /* 0x000000ffffa37224 */ /* 0x100fe200018e060d */
[----:B------:R-:W-:Y:S01]  /*a080*/  LOP3.LUT R130, R131, R12, RZ, 0x3c, !PT ;  /* 0x0000000c83827212 */ /* 0x000fe200078e3cff */
[----:B------:R-:W-:Y:S01]  /*a090*/  IMAD.MOV.U32 R131, RZ, RZ, R13 ;  /* 0x000000ffff837224 */ /* 0x000fe200078e000d */
[----:B------:R-:W-:Y:S01]  /*a0a0*/  LOP3.LUT R13, R56, 0x380, RZ, 0xc0, !PT ;  /* 0x00000380380d7812 */ /* 0x000fe200078ec0ff */
[-C--:B------:R-:W-:Y:S01]  /*a0b0*/  FMUL.FTZ R25, R25, R6.reuse ;  /* 0x0000000619197220 */ /* 0x080fe20000410000 */
[----:B------:R-:W-:Y:S01]  /*a0c0*/  LOP3.LUT R12, R31, 0x380, RZ, 0xc0, !PT ;  /* 0x000003801f0c7812 */ /* 0x000fe200078ec0ff */
[-C--:B------:R-:W-:Y:S01]  /*a0d0*/  FMUL.FTZ R24, R24, R6.reuse ;  /* 0x0000000618187220 */ /* 0x080fe20000410000 */
[----:B------:R-:W-:Y:S01]  /*a0e0*/  SHF.R.U64 R13, R13, 0x3, RZ ;  /* 0x000000030d0d7819 */ /* 0x000fe200000012ff */
[-C--:B------:R-:W-:Y:S01]  /*a0f0*/  FMUL.FTZ R29, R29, R6.reuse ;  /* 0x000000061d1d7220 */ /* 0x080fe20000410000 */
[----:B------:R-:W-:Y:S01]  /*a100*/  SHF.R.U64 R12, R12, 0x3, RZ ;  /* 0x000000030c0c7819 */ /* 0x000fe200000012ff */
[----:B------:R-:W-:Y:S01]  /*a110*/  FMUL.FTZ R28, R28, R6 ;  /* 0x000000061c1c7220 */ /* 0x000fe20000410000 */
[----:B------:R-:W-:Y:S01]  /*a120*/  LOP3.LUT R142, R13, R56, RZ, 0x3c, !PT ;  /* 0x000000380d8e7212 */ /* 0x000fe200078e3cff */
[-C--:B------:R-:W-:Y:S01]  /*a130*/  FMUL.FTZ R33, R33, R6.reuse ;  /* 0x0000000621217220 */ /* 0x080fe20000410000 */
[----:B------:R-:W-:Y:S01]  /*a140*/  LOP3.LUT R13, R30, 0x380, RZ, 0xc0, !PT ;  /* 0x000003801e0d7812 */ /* 0x000fe200078ec0ff */
[-C--:B------:R-:W-:Y:S01]  /*a150*/  FMUL.FTZ R32, R32, R6.reuse ;  /* 0x0000000620207220 */ /* 0x080fe20000410000 */
[----:B------:R-:W-:Y:S01]  /*a160*/  LOP3.LUT R138, R12, R31, RZ, 0x3c, !PT ;  /* 0x0000001f0c8a7212 */ /* 0x000fe200078e3cff */
[-C--:B------:R-:W-:Y:S01]  /*a170*/  FMUL.FTZ R36, R36, R6.reuse ;  /* 0x0000000624247220 */ /* 0x080fe20000410000 */
[----:B------:R-:W-:Y:S01]  /*a180*/  SHF.R.U64 R13, R13, 0x3, RZ ;  /* 0x000000030d0d7819 */ /* 0x000fe200000012ff */
[-C--:B------:R-:W-:Y:S01]  /*a190*/  FMUL.FTZ R41, R41, R6.reuse ;  /* 0x0000000629297220 */ /* 0x080fe20000410000 */
[----:B------:R-:W-:Y:S01]  /*a1a0*/  LOP3.LUT R12, R61, 0x380, RZ, 0xc0, !PT ;  /* 0x000003803d0c7812 */ /* 0x000fe200078ec0ff */
[----:B------:R-:W-:Y:S01]  /*a1b0*/  FMUL.FTZ R40, R40, R6 ;  /* 0x0000000628287220 */ /* 0x000fe20000410000 */
[----:B------:R-:W-:Y:S01]  /*a1c0*/  LOP3.LUT R150, R13, R30, RZ, 0x3c, !PT ;  /* 0x0000001e0d967212 */ /* 0x000fe200078e3cff */
[-C--:B------:R-:W-:Y:S01]  /*a1d0*/  FMUL.FTZ R44, R44, R6.reuse ;  /* 0x000000062c2c7220 */ /* 0x080fe20000410000 */
[----:B------:R-:W-:Y:S01]  /*a1e0*/  LOP3.LUT R30, R57, 0x380, RZ, 0xc0, !PT ;  /* 0x00000380391e7812 */ /* 0x000fe200078ec0ff */
[-C--:B------:R-:W-:Y:S01]  /*a1f0*/  FMUL.FTZ R49, R49, R6.reuse ;  /* 0x0000000631317220 */ /* 0x080fe20000410000 */
[----:B------:R-:W-:Y:S01]  /*a200*/  LOP3.LUT R52, R65, 0x380, RZ, 0xc0, !PT ;  /* 0x0000038041347812 */ /* 0x000fe200078ec0ff */
[-C--:B------:R-:W-:Y:S01]  /*a210*/  FMUL.FTZ R48, R48, R6.reuse ;  /* 0x0000000630307220 */ /* 0x080fe20000410000 */
[----:B------:R-:W-:Y:S01]  /*a220*/  SHF.R.U64 R12, R12, 0x3, RZ ;  /* 0x000000030c0c7819 */ /* 0x000fe200000012ff */
[-C--:B------:R-:W-:Y:S01]  /*a230*/  FMUL.FTZ R181, R60, R6.reuse ;  /* 0x000000063cb57220 */ /* 0x080fe20000410000 */
[----:B------:R-:W-:Y:S01]  /*a240*/  LOP3.LUT R13, R20, 0x380, RZ, 0xc0, !PT ;  /* 0x00000380140d7812 */ /* 0x000fe200078ec0ff */
[-C--:B------:R-:W-:Y:S01]  /*a250*/  FMUL.FTZ R180, R64, R6.reuse ;  /* 0x0000000640b47220 */ /* 0x080fe20000410000 */
[----:B------:R-:W-:Y:S01]  /*a260*/  SHF.R.U64 R30, R30, 0x3, RZ ;  /* 0x000000031e1e7819 */ /* 0x000fe200000012ff */
[-C--:B------:R-:W-:Y:S01]  /*a270*/  FMUL.FTZ R179, R68, R6.reuse ;  /* 0x0000000644b37220 */ /* 0x080fe20000410000 */
[----:B------:R-:W-:Y:S01]  /*a280*/  SHF.R.U64 R52, R52, 0x3, RZ ;  /* 0x0000000334347819 */ /* 0x000fe200000012ff */
[-C--:B------:R-:W-:Y:S01]  /*a290*/  FMUL.FTZ R73, R73, R6.reuse ;  /* 0x0000000649497220 */ /* 0x080fe20000410000 */
[----:B------:R-:W-:Y:S01]  /*a2a0*/  LOP3.LUT R152, R12, R61, RZ, 0x3c, !PT ;  /* 0x0000003d0c987212 */ /* 0x000fe200078e3cff */
[-C--:B------:R-:W-:Y:S01]  /*a2b0*/  FMUL.FTZ R72, R72, R6.reuse ;  /* 0x0000000648487220 */ /* 0x080fe20000410000 */
[----:B------:R-:W-:Y:S01]  /*a2c0*/  LOP3.LUT R12, R53, 0x380, RZ, 0xc0, !PT ;  /* 0x00000380350c7812 */ /* 0x000fe200078ec0ff */
[-C--:B------:R-:W-:Y:S01]  /*a2d0*/  FMUL.FTZ R76, R76, R6.reuse ;  /* 0x000000064c4c7220 */ /* 0x080fe20000410000 */
[----:B------:R-:W-:Y:S01]  /*a2e0*/  SHF.R.U64 R13, R13, 0x3, RZ ;  /* 0x000000030d0d7819 */ /* 0x000fe200000012ff */
[-C--:B------:R-:W-:Y:S01]  /*a2f0*/  FMUL.FTZ R81, R81, R6.reuse ;  /* 0x0000000651517220 */ /* 0x080fe20000410000 */
[----:B------:R-:W-:Y:S01]  /*a300*/  LOP3.LUT R156, R30, R57, RZ, 0x3c, !PT ;  /* 0x000000391e9c7212 */ /* 0x000fe200078e3cff */
[-C--:B------:R-:W-:Y:S01]  /*a310*/  FMUL.FTZ R80, R80, R6.reuse ;  /* 0x0000000650507220 */ /* 0x080fe20000410000 */
[----:B------:R-:W-:Y:S01]  /*a320*/  IADD3 R30, P3, R164, 0x1000, RZ ;  /* 0x00001000a41e7810 */ /* 0x000fe20007f7e0ff */
[-C--:B------:R-:W-:Y:S01]  /*a330*/  FMUL.FTZ R84, R84, R6.reuse ;  /* 0x0000000654547220 */ /* 0x080fe20000410000 */
[----:B------:R-:W-:Y:S01]  /*a340*/  LOP3.LUT R31, R14, 0x380, RZ, 0xc0, !PT ;  /* 0x000003800e1f7812 */ /* 0x000fe200078ec0ff */
[-C--:B------:R-:W-:Y:S01]  /*a350*/  FMUL.FTZ R89, R89, R6.reuse ;  /* 0x0000000659597220 */ /* 0x080fe20000410000 */
[----:B------:R-:W-:Y:S01]  /*a360*/  LOP3.LUT R146, R52, R65, RZ, 0x3c, !PT ;  /* 0x0000004134927212 */ /* 0x000fe200078e3cff */
[-C--:B------:R-:W-:Y:S01]  /*a370*/  FMUL.FTZ R88, R88, R6.reuse ;  /* 0x0000000658587220 */ /* 0x080fe20000410000 */
[----:B------:R-:W-:Y:S01]  /*a380*/  SHF.R.U64 R12, R12, 0x3, RZ ;  /* 0x000000030c0c7819 */ /* 0x000fe200000012ff */
[----:B------:R-:W-:Y:S01]  /*a390*/  FMUL.FTZ R92, R92, R6 ;  /* 0x000000065c5c7220 */ /* 0x000fe20000410000 */
[----:B------:R-:W-:Y:S01]  /*a3a0*/  LOP3.LUT R158, R13, R20, RZ, 0x3c, !PT ;  /* 0x000000140d9e7212 */ /* 0x000fe200078e3cff */
[-C--:B------:R-:W-:Y:S01]  /*a3b0*/  FMUL.FTZ R97, R97, R6.reuse ;  /* 0x0000000661617220 */ /* 0x080fe20000410000 */
[----:B------:R-:W-:Y:S01]  /*a3c0*/  LOP3.LUT R52, R15, 0x380, RZ, 0xc0, !PT ;  /* 0x000003800f347812 */ /* 0x000fe200078ec0ff */
[-C--:B------:R-:W-:Y:S01]  /*a3d0*/  FMUL.FTZ R96, R96, R6.reuse ;  /* 0x0000000660607220 */ /* 0x080fe20000410000 */
[----:B------:R-:W-:Y:S01]  /*a3e0*/  IADD3 R20, P4, R164, 0x2000, RZ ;  /* 0x00002000a4147810 */ /* 0x000fe20007f9e0ff */
[-C--:B------:R-:W-:Y:S01]  /*a3f0*/  FMUL.FTZ R100, R100, R6.reuse ;  /* 0x0000000664647220 */ /* 0x080fe20000410000 */
[----:B------:R-:W-:Y:S01]  /*a400*/  LOP3.LUT R13, R30, 0x380, RZ, 0xc0, !PT ;  /* 0x000003801e0d7812 */ /* 0x000fe200078ec0ff */
[-C--:B------:R-:W-:Y:S01]  /*a410*/  FMUL.FTZ R104, R104, R6.reuse ;  /* 0x0000000668687220 */ /* 0x080fe20000410000 */
[----:B------:R-:W-:Y:S01]  /*a420*/  SHF.R.U64 R31, R31, 0x3, RZ ;  /* 0x000000031f1f7819 */ /* 0x000fe200000012ff */
[-C--:B------:R-:W-:Y:S01]  /*a430*/  FMUL.FTZ R108, R108, R6.reuse ;  /* 0x000000066c6c7220 */ /* 0x080fe20000410000 */
[----:B------:R-:W-:Y:S01]  /*a440*/  LOP3.LUT R154, R12, R53, RZ, 0x3c, !PT ;  /* 0x000000350c9a7212 */ /* 0x000fe200078e3cff */
[-C--:B------:R-:W-:Y:S01]  /*a450*/  FMUL.FTZ R112, R112, R6.reuse ;  /* 0x0000000670707220 */ /* 0x080fe20000410000 */
[----:B------:R-:W-:Y:S01]  /*a460*/  SHF.R.U64 R52, R52, 0x3, RZ ;  /* 0x0000000334347819 */ /* 0x000fe200000012ff */
[-C--:B------:R-:W-:Y:S01]  /*a470*/  FMUL.FTZ R116, R116, R6.reuse ;  /* 0x0000000674747220 */ /* 0x080fe20000410000 */
[----:B------:R-:W-:Y:S01]  /*a480*/  LOP3.LUT R12, R20, 0x380, RZ, 0xc0, !PT ;  /* 0x00000380140c7812 */ /* 0x000fe200078ec0ff */
[-C--:B------:R-:W-:Y:S01]  /*a490*/  FMUL.FTZ R120, R120, R6.reuse ;  /* 0x0000000678787220 */ /* 0x080fe20000410000 */
[----:B------:R-:W-:Y:S01]  /*a4a0*/  SHF.R.U64 R13, R13, 0x3, RZ ;  /* 0x000000030d0d7819 */ /* 0x000fe200000012ff */
[----:B------:R-:W-:Y:S01]  /*a4b0*/  FMUL.FTZ R124, R124, R6 ;  /* 0x000000067c7c7220 */ /* 0x000fe20000410000 */
[----:B------:R-:W-:Y:S01]  /*a4c0*/  LOP3.LUT R162, R31, R14, RZ, 0x3c, !PT ;  /* 0x0000000e1fa27212 */ /* 0x000fe200078e3cff */
[-C--:B------:R-:W-:Y:S01]  /*a4d0*/  FMUL.FTZ R128, R128, R6.reuse ;  /* 0x0000000680807220 */ /* 0x080fe20000410000 */
[----:B------:R-:W-:Y:S01]  /*a4e0*/  IADD3 R31, P5, R164, 0x3000, RZ ;  /* 0x00003000a41f7810 */ /* 0x000fe20007fbe0ff */
        /* <DEDUP_REMOVED lines=17> */
[----:B------:R-:W-:Y:S01]  /*a600*/  LOP3.LUT R30, R30, R31, RZ, 0x3c, !PT ;  /* 0x0000001f1e1e7212 */ /* 0x000fe200078e3cff */
[--C-:B------:R-:W-:Y:S01]  /*a610*/  IMAD.X R31, RZ, RZ, R165.reuse, P5 ;  /* 0x000000ffff1f7224 */ /* 0x100fe200028e06a5 */
[----:B------:R-:W-:Y:S01]  /*a620*/  IADD3 R111, P2, R164, 0x7000, RZ ;  /* 0x00007000a46f7810 */ /* 0x000fe20007f5e0ff */
[----:B------:R-:W-:Y:S01]  /*a630*/  FMUL.FTZ R148, R148, R6 ;  /* 0x0000000694947220 */ /* 0x000fe20000410000 */
[----:B------:R-:W-:Y:S01]  /*a640*/  IADD3 R53, P5, R164, 0xa000, RZ ;  /* 0x0000a000a4357810 */ /* 0x000fe20007fbe0ff */
[----:B------:R-:W0:Y:S01]  /*a650*/  LDC R200, c[0x0][0xbe8] ;  /* 0x0002fa00ffc87b82 */ /* 0x000e220000000800 */
[----:B------:R-:W-:Y:S01]  /*a660*/  LOP3.LUT R6, R115, 0x380, RZ, 0xc0, !PT ;  /* 0x0000038073067812 */ /* 0x000fe200078ec0ff */
[--C-:B------:R-:W-:Y:S01]  /*a670*/  IMAD.X R13, RZ, RZ, R165.reuse, P3 ;  /* 0x000000ffff0d7224 */ /* 0x100fe200018e06a5 */
[----:B------:R-:W-:Y:S01]  /*a680*/  LOP3.LUT R14, R15, R20, RZ, 0x3c, !PT ;  /* 0x000000140f0e7212 */ /* 0x000fe200078e3cff */
[----:B------:R-:W-:Y:S01]  /*a690*/  ULDC UR10, c[0x0][0xc44] ;  /* 0x00031100000a7ab9 */ /* 0x000fe20000000800 */
[----:B------:R-:W-:Y:S01]  /*a6a0*/  LOP3.LUT R110, R111, 0x380, RZ, 0xc0, !PT ;  /* 0x000003806f6e7812 */ /* 0x000fe200078ec0ff */
[----:B------:R-:W-:Y:S01]  /*a6b0*/  ULDC.64 UR8, c[0x0][0xb90] ;  /* 0x0002e40000087ab9 */ /* 0x000fe20000000a00 */
[----:B------:R-:W-:Y:S01]  /*a6c0*/  LOP3.LUT R20, R53, 0x380, RZ, 0xc0, !PT ;  /* 0x0000038035147812 */ /* 0x000fe200078ec0ff */
[----:B------:R-:W-:Y:S01]  /*a6d0*/  IMAD.X R15, RZ, RZ, R165, P4 ;  /* 0x000000ffff0f7224 */ /* 0x000fe200020e06a5 */
[----:B------:R-:W-:-:S02]  /*a6e0*/  SHF.R.U64 R6, R6, 0x3, RZ ;  /* 0x0000000306067819 */ /* 0x000fc400000012ff */
[----:B------:R-:W-:Y:S02]  /*a6f0*/  SHF.R.U64 R110, R110, 0x3, RZ ;  /* 0x000000036e6e7819 */ /* 0x000fe400000012ff */
[----:B------:R-:W-:Y:S02]  /*a700*/  SHF.R.U64 R20, R20, 0x3, RZ ;  /* 0x0000000314147819 */ /* 0x000fe400000012ff */
[----:B------:R-:W-:Y:S02]  /*a710*/  LOP3.LUT R6, R6, R115, RZ, 0x3c, !PT ;  /* 0x0000007306067212 */ /* 0x000fe400078e3cff */
[----:B------:R-:W-:Y:S01]  /*a720*/  LOP3.LUT R110, R110, R111, RZ, 0x3c, !PT ;  /* 0x0000006f6e6e7212 */ /* 0x000fe200078e3cff */
[----:B------:R-:W-:Y:S01]  /*a730*/  IMAD.X R111, RZ, RZ, R165, P2 ;  /* 0x000000ffff6f7224 */ /* 0x000fe200010e06a5 */
[----:B------:R-:W-:Y:S02]  /*a740*/  IADD3 R115, P3, R164, 0x8000, RZ ;  /* 0x00008000a4737810 */ /* 0x000fe40007f7e0ff */
[----:B------:R-:W-:-:S02]  /*a750*/  LOP3.LUT R20, R20, R53, RZ, 0x3c, !PT ;  /* 0x0000003514147212 */ /* 0x000fc400078e3cff */
[----:B------:R-:W-:Y:S02]  /*a760*/  IADD3 R53, P2, R164, 0xe000, RZ ;  /* 0x0000e000a4357810 */ /* 0x000fe40007f5e0ff */
[----:B------:R-:W-:Y:S02]  /*a770*/  LOP3.LUT R114, R115, 0x380, RZ, 0xc0, !PT ;  /* 0x0000038073727812 */ /* 0x000fe400078ec0ff */
[----:B------:R-:W-:Y:S02]  /*a780*/  LOP3.LUT R52, R53, 0x380, RZ, 0xc0, !PT ;  /* 0x0000038035347812 */ /* 0x000fe400078ec0ff */
[----:B------:R-:W-:Y:S02]  /*a790*/  SHF.R.U64 R114, R114, 0x3, RZ ;  /* 0x0000000372727819 */ /* 0x000fe400000012ff */
[----:B------:R-:W-:Y:S02]  /*a7a0*/  SHF.R.U64 R52, R52, 0x3, RZ ;  /* 0x0000000334347819 */ /* 0x000fe400000012ff */
[----:B------:R-:W-:-:S02]  /*a7b0*/  F2FP.F16.F32.PACK_AB R24, R25, R24 ;  /* 0x000000181918723e */ /* 0x000fc400000000ff */
[----:B------:R-:W-:Y:S01]  /*a7c0*/  LOP3.LUT R114, R114, R115, RZ, 0x3c, !PT ;  /* 0x0000007372727212 */ /* 0x000fe200078e3cff */
[--C-:B------:R-:W-:Y:S01]  /*a7d0*/  IMAD.X R115, RZ, RZ, R165.reuse, P3 ;  /* 0x000000ffff737224 */ /* 0x100fe200018e06a5 */
[----:B------:R-:W-:Y:S02]  /*a7e0*/  F2FP.F16.F32.PACK_AB R25, R27, R26 ;  /* 0x0000001a1b19723e */ /* 0x000fe400000000ff */
[----:B------:R-:W-:Y:S01]  /*a7f0*/  LOP3.LUT R52, R52, R53, RZ, 0x3c, !PT ;  /* 0x0000003534347212 */ /* 0x000fe200078e3cff */
[--C-:B------:R-:W-:Y:S01]  /*a800*/  IMAD.X R53, RZ, RZ, R165.reuse, P2 ;  /* 0x000000ffff357224 */ /* 0x100fe200010e06a5 */
[----:B------:R-:W-:Y:S02]  /*a810*/  MOV R201, R130 ;  /* 0x0000008200c97202 */ /* 0x000fe40000000f00 */
[----:B------:R-:W-:Y:S02]  /*a820*/  F2FP.F16.F32.PACK_AB R26, R29, R28 ;  /* 0x0000001c1d1a723e */ /* 0x000fe400000000ff */
[----:B------:R-:W-:Y:S01]  /*a830*/  F2FP.F16.F32.PACK_AB R27, R3, R21 ;  /* 0x00000015031b723e */ /* 0x000fe200000000ff */
[----:B------:R-:W-:Y:S01]  /*a840*/  BAR.SYNC.DEFER_BLOCKING 0x1, 0x100 ;  /* 0x0044000000007b1d */ /* 0x000fe20000010000 */
[----:B------:R-:W-:Y:S01]  /*a850*/  IADD3 R130, P3, R164, 0xf000, RZ ;  /* 0x0000f000a4827810 */ /* 0x000fe20007f7e0ff */
[----:B------:R-:W-:Y:S01]  /*a860*/  IMAD.X R21, RZ, RZ, R165, P5 ;  /* 0x000000ffff157224 */ /* 0x000fe200028e06a5 */
[----:B0-----:R-:W-:-:S02]  /*a870*/  ISETP.NE.AND P2, PT, R200, 0x1, PT ;  /* 0x00000001c800780c */ /* 0x001fc40003f45270 */
[----:B------:R-:W-:Y:S01]  /*a880*/  LOP3.LUT R3, R130, 0x380, RZ, 0xc0, !PT ;  /* 0x0000038082037812 */ /* 0x000fe200078ec0ff */
[----:B------:R-:W-:Y:S01]  /*a890*/  IMAD.X R131, RZ, RZ, R165, P3 ;  /* 0x000000ffff837224 */ /* 0x000fe200018e06a5 */
[----:B------:R-:W-:Y:S02]  /*a8a0*/  R2UR UR14, R218 ;  /* 0x00000000da0e72ca */ /* 0x000fe400000e0000 */
[----:B------:R-:W-:Y:S02]  /*a8b0*/  SHF.R.U64 R3, R3, 0x3, RZ ;  /* 0x0000000303037819 */ /* 0x000fe400000012ff */
[----:B------:R-:W-:Y:S02]  /*a8c0*/  R2UR UR13, R219 ;  /* 0x00000000db0d72ca */ /* 0x000fe400000e0000 */
[----:B------:R-:W-:Y:S02]  /*a8d0*/  LOP3.LUT R130, R3, R130, RZ, 0x3c, !PT ;  /* 0x0000008203827212 */ /* 0x000fe400078e3cff */
[----:B------:R-:W-:-:S02]  /*a8e0*/  LOP3.LUT R60, R69, 0x380, RZ, 0xc0, !PT ;  /* 0x00000380453c7812 */ /* 0x000fc400078ec0ff */
[----:B------:R-:W-:Y:S02]  /*a8f0*/  MOV R3, R4 ;  /* 0x0000000400037202 */ /* 0x000fe40000000f00 */
[----:B------:R-:W0:Y:S01]  /*a900*/  @P2 LDC R4, c[0x0][0xbec] ;  /* 0x0002fb00ff042b82 */ /* 0x000e220000000800 */
[----:B------:R-:W-:Y:S01]  /*a910*/  R2UR UR12, R217 ;  /* 0x00000000d90c72ca */ /* 0x000fe200000e0000 */
[----:B------:R-:W-:Y:S01]  /*a920*/  UIADD3 UR5, -UR14, URZ, URZ ;  /* 0x0000003f0e057290 */ /* 0x000fe2000fffe13f */
[----:B------:R-:W-:Y:S01]  /*a930*/  SHF.R.U64 R60, R60, 0x3, RZ ;  /* 0x000000033c3c7819 */ /* 0x000fe200000012ff */
[----:B------:R1:W-:Y:S02]  /*a940*/  STSM.16.M88.4 [R201], R24 ;  /* 0x00000018c9007844 */ /* 0x0003e40000000200 */
[----:B------:R-:W-:Y:S01]  /*a950*/  UIMAD UR10, UR10, UR5, UR13 ;  /* 0x000000050a0a72a4 */ /* 0x000fe2000f8e020d */
[----:B------:R-:W-:Y:S01]  /*a960*/  LOP3.LUT R134, R60, R69, RZ, 0x3c, !PT ;  /* 0x000000453c867212 */ /* 0x000fe200078e3cff */
[----:B------:R-:W2:Y:S01]  /*a970*/  @P2 LDC R5, c[0x0][0xbf0] ;  /* 0x0002fc00ff052b82 */ /* 0x000ea20000000800 */
[----:B------:R-:W-:Y:S01]  /*a980*/  IADD3 R65, P0, R164, 0x5000, RZ ;  /* 0x00005000a4417810 */ /* 0x000fe20007f1e0ff */
[----:B------:R-:W-:Y:S01]  /*a990*/  USHF.R.S32.HI UR11, URZ, 0x1f, UR10 ;  /* 0x0000001f3f0b7899 */ /* 0x000fe2000801140a */
[----:B------:R-:W-:Y:S01]  /*a9a0*/  MOV R134, R134 ;  /* 0x0000008600867202 */ /* 0x000fe20000000f00 */
[----:B------:R-:W-:Y:S01]  /*a9b0*/  IMAD R135, RZ, RZ, -UR13 ;  /* 0x8000000dff877e24 */ /* 0x000fe2000f8e02ff */
[----:B------:R-:W-:Y:S01]  /*a9c0*/  F2FP.F16.F32.PACK_AB R40, R41, R40 ;  /* 0x000000282928723e */ /* 0x000fe200000000ff */
[----:B------:R-:W-:Y:S01]  /*a9d0*/  UIMAD UR5, UR11, UR8, URZ ;  /* 0x000000080b0572a4 */ /* 0x000fe2000f8e023f */
[----:B------:R-:W-:Y:S01]  /*a9e0*/  F2FP.F16.F32.PACK_AB R41, R43, R42 ;  /* 0x0000002a2b29723e */ /* 0x000fe200000000ff */
[----:B------:R-:W-:Y:S01]  /*a9f0*/  UIMAD.WIDE.U32 UR6, UR10, UR8, URZ ;  /* 0x000000080a0672a5 */ /* 0x000fe2000f8e003f */
[----:B------:R-:W-:Y:S01]  /*aa00*/  LOP3.LUT R64, R65, 0x380, RZ, 0xc0, !PT ;  /* 0x0000038041407812 */ /* 0x000fe200078ec0ff */
[----:B------:R-:W-:Y:S01]  /*aa10*/  UIMAD UR5, UR10, UR9, UR5 ;  /* 0x000000090a0572a4 */ /* 0x000fe2000f8e0205 */
[----:B------:R-:W-:-:S02]  /*aa20*/  F2FP.F16.F32.PACK_AB R43, R47, R46 ;  /* 0x0000002e2f2b723e */ /* 0x000fc400000000ff */
[----:B-1----:R-:W-:Y:S01]  /*aa30*/  MOV R26, R6 ;  /* 0x00000006001a7202 */ /* 0x002fe20000000f00 */
[----:B------:R-:W1:Y:S01]  /*aa40*/  LDC.64 R24, c[0x0][0xb98] ;  /* 0x0002e600ff187b82 */ /* 0x000e620000000a00 */
[----:B------:R-:W-:Y:S01]  /*aa50*/  LOP3.LUT R10, R107, 0x380, RZ, 0xc0, !PT ;  /* 0x000003806b0a7812 */ /* 0x000fe200078ec0ff */
[----:B------:R-:W-:Y:S01]  /*aa60*/  IMAD.U32 R126, RZ, RZ, UR6 ;  /* 0x00000006ff7e7e24 */ /* 0x000fe2000f8e00ff */
[----:B------:R-:W-:Y:S01]  /*aa70*/  SHF.R.U64 R64, R64, 0x3, RZ ;  /* 0x0000000340407819 */ /* 0x000fe200000012ff */
[----:B------:R-:W-:Y:S01]  /*aa80*/  UIADD3 UR6, UR7, UR5, URZ ;  /* 0x0000000507067290 */ /* 0x000fe2000fffe03f */
[----:B------:R-:W-:Y:S01]  /*aa90*/  SHF.R.U64 R10, R10, 0x3, RZ ;  /* 0x000000030a0a7819 */ /* 0x000fe200000012ff */
[----:B------:R-:W-:Y:S01]  /*aaa0*/  IMAD.U32 R127, RZ, RZ, UR7 ;  /* 0x00000007ff7f7e24 */ /* 0x000fe2000f8e00ff */
[----:B------:R-:W-:Y:S01]  /*aab0*/  F2FP.F16.F32.PACK_AB R32, R33, R32 ;  /* 0x000000202120723e */ /* 0x000fe200000000ff */
[----:B------:R-:W3:Y:S01]  /*aac0*/  LDC R6, c[0x0][0xc38] ;  /* 0x00030e00ff067b82 */ /* 0x000ee20000000800 */
[----:B------:R-:W-:Y:S01]  /*aad0*/  F2FP.F16.F32.PACK_AB R33, R35, R34 ;  /* 0x000000222321723e */ /* 0x000fe200000000ff */
[----:B------:R-:W-:Y:S01]  /*aae0*/  IMAD.U32 R127, RZ, RZ, UR6 ;  /* 0x00000006ff7f7e24 */ /* 0x000fe2000f8e00ff */
[----:B------:R-:W-:Y:S01]  /*aaf0*/  LOP3.LUT R64, R64, R65, RZ, 0x3c, !PT ;  /* 0x0000004140407212 */ /* 0x000fe200078e3cff */
[----:B------:R-:W-:Y:S01]  /*ab00*/  IMAD.X R65, RZ, RZ, R165, P0 ;  /* 0x000000ffff417224 */ /* 0x000fe200000e06a5 */
[----:B------:R-:W-:Y:S01]  /*ab10*/  MOV R138, R138 ;  /* 0x0000008a008a7202 */ /* 0x000fe20000000f00 */
[----:B------:R-:W-:Y:S01]  /*ab20*/  ULDC.64 UR6, c[0x0][0xb88] ;  /* 0x0002e20000067ab9 */ /* 0x000fe20000000a00 */
[----:B------:R-:W-:Y:S01]  /*ab30*/  F2FP.F16.F32.PACK_AB R34, R178, R36 ;  /* 0x00000024b222723e */ /* 0x000fe200000000ff */
[----:B------:R-:W-:Y:S01]  /*ab40*/  ULDC UR5, c[0x0][0xa88] ;  /* 0x0002a20000057ab9 */ /* 0x000fe20000000800 */
[----:B------:R-:W-:Y:S01]  /*ab50*/  F2FP.F16.F32.PACK_AB R35, R39, R38 ;  /* 0x000000262723723e */ /* 0x000fe200000000ff */
[----:B------:R-:W-:Y:S01]  /*ab60*/  ULDC.64 UR8, c[0x0][0x208] ;  /* 0x0000820000087ab9 */ /* 0x000fe20000000a00 */
[----:B------:R-:W-:-:S02]  /*ab70*/  LOP3.LUT R10, R10, R107, RZ, 0x3c, !PT ;  /* 0x0000006b0a0a7212 */ /* 0x000fc400078e3cff */
[C---:B------:R-:W-:Y:S01]  /*ab80*/  IADD3 R107, P0, R164.reuse, 0xc000, RZ ;  /* 0x0000c000a46b7810 */ /* 0x040fe20007f1e0ff */
[----:B------:R1:W-:Y:S01]  /*ab90*/  STSM.16.M88.4 [R138], R32 ;  /* 0x000000208a007844 */ /* 0x0003e20000000200 */
[C---:B------:R-:W-:Y:S02]  /*aba0*/  IADD3 R57, P6, R164.reuse, 0x4000, RZ ;  /* 0x00004000a4397810 */ /* 0x040fe40007fde0ff */
[----:B------:R-:W-:Y:S02]  /*abb0*/  IADD3 R69, P1, R164, 0x6000, RZ ;  /* 0x00006000a4457810 */ /* 0x000fe40007f3e0ff */
[----:B------:R-:W-:Y:S02]  /*abc0*/  LOP3.LUT R106, R107, 0x380, RZ, 0xc0, !PT ;  /* 0x000003806b6a7812 */ /* 0x000fe400078ec0ff */
[----:B------:R-:W-:Y:S02]  /*abd0*/  LOP3.LUT R56, R57, 0x380, RZ, 0xc0, !PT ;  /* 0x0000038039387812 */ /* 0x000fe400078ec0ff */
[----:B------:R-:W-:Y:S01]  /*abe0*/  LOP3.LUT R68, R69, 0x380, RZ, 0xc0, !PT ;  /* 0x0000038045447812 */ /* 0x000fe200078ec0ff */
[----:B---3--:R-:W-:Y:S01]  /*abf0*/  IMAD R135, R6, R135, UR12 ;  /* 0x0000000c06877e24 */ /* 0x008fe2000f8e0287 */
[----:B------:R-:W-:Y:S01]  /*ac00*/  USHF.R.S32.HI UR12, URZ, 0x1f, UR14 ;  /* 0x0000001f3f0c7899 */ /* 0x000fe2000801140e */
[----:B------:R-:W-:-:S02]  /*ac10*/  F2FP.F16.F32.PACK_AB R48, R49, R48 ;  /* 0x000000303130723e */ /* 0x000fc400000000ff */
[----:B------:R-:W-:Y:S01]  /*ac20*/  IMAD R47, R135, 0x80, R225 ;  /* 0x00000080872f7824 */ /* 0x000fe200078e02e1 */
[----:B------:R-:W-:Y:S02]  /*ac30*/  MOV R154, R154 ;  /* 0x0000009a009a7202 */ /* 0x000fe40000000f00 */
[----:B-1----:R-:W-:Y:S01]  /*ac40*/  IMAD R32, R24, UR12, RZ ;  /* 0x0000000c18207c24 */ /* 0x002fe2000f8e02ff */
[----:B------:R-:W-:Y:S01]  /*ac50*/  F2FP.F16.F32.PACK_AB R42, R177, R44 ;  /* 0x0000002cb12a723e */ /* 0x000fe200000000ff */
[----:B0-----:R-:W-:Y:S01]  /*ac60*/  @P2 IMAD.HI.U32 R4, R47, R4, RZ ;  /* 0x000000042f042227 */ /* 0x001fe200078e00ff */
[----:B------:R-:W-:Y:S02]  /*ac70*/  F2FP.F16.F32.PACK_AB R49, R51, R50 ;  /* 0x000000323331723e */ /* 0x000fe400000000ff */
[----:B------:R-:W-:Y:S01]  /*ac80*/  LOP3.LUT R29, R164, 0x380, RZ, 0xc0, !PT ;  /* 0x00000380a41d7812 */ /* 0x000fe200078ec0ff */
[----:B------:R-:W-:Y:S01]  /*ac90*/  IMAD.MOV.U32 R39, RZ, RZ, R47 ;  /* 0x000000ffff277224 */ /* 0x000fe200078e002f */
[----:B--2---:R-:W-:Y:S01]  /*aca0*/  @P2 SHF.R.U32.HI R39, RZ, R5, R4 ;  /* 0x00000005ff272219 */ /* 0x004fe20000011604 */
[----:B------:R-:W-:Y:S01]  /*acb0*/  IMAD R32, R25, UR14, R32 ;  /* 0x0000000e19207c24 */ /* 0x000fe2000f8e0220 */
[----:B------:R-:W-:Y:S01]  /*acc0*/  MOV R162, R162 ;  /* 0x000000a200a27202 */ /* 0x000fe20000000f00 */
[----:B------:R-:W-:Y:S01]  /*acd0*/  IMAD.WIDE.U32 R24, R24, UR14, R126 ;  /* 0x0000000e18187c25 */ /* 0x000fe2000f8e007e */
[----:B------:R-:W-:Y:S01]  /*ace0*/  F2FP.F16.F32.PACK_AB R50, R199, R183 ;  /* 0x000000b7c732723e */ /* 0x000fe200000000ff */
[----:B------:R-:W-:Y:S01]  /*acf0*/  STSM.16.M88.4 [R154], R40 ;  /* 0x000000289a007844 */ /* 0x000fe20000000200 */
[----:B------:R-:W-:Y:S01]  /*ad00*/  F2FP.F16.F32.PACK_AB R51, R55, R54 ;  /* 0x000000363733723e */ /* 0x000fe200000000ff */
[----:B------:R-:W-:Y:S01]  /*ad10*/  IMAD.MOV R33, RZ, RZ, -R39 ;  /* 0x000000ffff217224 */ /* 0x000fe200078e0a27 */
[----:B------:R-:W-:-:S02]  /*ad20*/  SHF.R.U64 R106, R106, 0x3, RZ ;  /* 0x000000036a6a7819 */ /* 0x000fc400000012ff */
[----:B------:R-:W-:Y:S01]  /*ad30*/  MOV R160, R160 ;  /* 0x000000a000a07202 */ /* 0x000fe20000000f00 */
[----:B------:R-:W-:Y:S01]  /*ad40*/  IMAD R33, R200, R33, R47 ;  /* 0x00000021c8217224 */ /* 0x000fe200078e022f */
[----:B------:R-:W-:Y:S01]  /*ad50*/  F2FP.F16.F32.PACK_AB R4, R198, R182 ;  /* 0x000000b6c604723e */ /* 0x000fe200000000ff */
[----:B------:R-:W-:Y:S01]  /*ad60*/  STSM.16.M88.4 [R162], R48 ;  /* 0x00000030a2007844 */ /* 0x000fe20000000200 */
[----:B------:R-:W-:Y:S02]  /*ad70*/  F2FP.F16.F32.PACK_AB R5, R59, R58 ;  /* 0x0000003a3b05723e */ /* 0x000fe400000000ff */
[----:B------:R-:W-:Y:S02]  /*ad80*/  F2FP.F16.F32.PACK_AB R6, R197, R181 ;  /* 0x000000b5c506723e */ /* 0x000fe400000000ff */
[----:B------:R-:W-:Y:S02]  /*ad90*/  F2FP.F16.F32.PACK_AB R7, R63, R62 ;  /* 0x0000003e3f07723e */ /* 0x000fe400000000ff */
[----:B------:R-:W-:-:S02]  /*ada0*/  SHF.R.U64 R56, R56, 0x3, RZ ;  /* 0x0000000338387819 */ /* 0x000fc400000012ff */
[----:B------:R-:W-:Y:S01]  /*adb0*/  SHF.R.U64 R68, R68, 0x3, RZ ;  /* 0x0000000344447819 */ /* 0x000fe200000012ff */
[----:B------:R0:W-:Y:S01]  /*adc0*/  STSM.16.M88.4 [R160], R4 ;  /* 0x00000004a0007844 */ /* 0x0001e20000000200 */
[----:B------:R-:W-:Y:S02]  /*add0*/  SHF.R.U64 R29, R29, 0x3, RZ ;  /* 0x000000031d1d7819 */ /* 0x000fe400000012ff */
[----:B------:R-:W-:Y:S01]  /*ade0*/  LOP3.LUT R106, R106, R107, RZ, 0x3c, !PT ;  /* 0x0000006b6a6a7212 */ /* 0x000fe200078e3cff */
[--C-:B------:R-:W-:Y:S01]  /*adf0*/  IMAD.X R107, RZ, RZ, R165.reuse, P0 ;  /* 0x000000ffff6b7224 */ /* 0x100fe200000e06a5 */
[----:B------:R-:W-:Y:S01]  /*ae00*/  LOP3.LUT R56, R56, R57, RZ, 0x3c, !PT ;  /* 0x0000003938387212 */ /* 0x000fe200078e3cff */
[--C-:B------:R-:W-:Y:S01]  /*ae10*/  IMAD.X R57, RZ, RZ, R165.reuse, P6 ;  /* 0x000000ffff397224 */ /* 0x100fe200030e06a5 */
[----:B------:R-:W-:Y:S01]  /*ae20*/  LOP3.LUT R68, R68, R69, RZ, 0x3c, !PT ;  /* 0x0000004544447212 */ /* 0x000fe200078e3cff */
[----:B------:R-:W-:Y:S01]  /*ae30*/  IMAD.X R69, RZ, RZ, R165, P1 ;  /* 0x000000ffff457224 */ /* 0x000fe200008e06a5 */
[----:B------:R-:W-:-:S02]  /*ae40*/  IADD3 R123, P4, R164, 0x9000, RZ ;  /* 0x00009000a47b7810 */ /* 0x000fc40007f9e0ff */
[C---:B------:R-:W-:Y:S02]  /*ae50*/  IADD3 R61, P6, R164.reuse, 0xb000, RZ ;  /* 0x0000b000a43d7810 */ /* 0x040fe40007fde0ff */
[----:B------:R-:W-:Y:S02]  /*ae60*/  IADD3 R119, P1, R164, 0xd000, RZ ;  /* 0x0000d000a4777810 */ /* 0x000fe40007f3e0ff */
[----:B------:R-:W-:Y:S01]  /*ae70*/  LOP3.LUT R28, R29, R164, RZ, 0x3c, !PT ;  /* 0x000000a41d1c7212 */ /* 0x000fe200078e3cff */
[----:B------:R-:W-:Y:S01]  /*ae80*/  IMAD.MOV.U32 R29, RZ, RZ, R165 ;  /* 0x000000ffff1d7224 */ /* 0x000fe200078e00a5 */
[----:B0-----:R-:W-:Y:S02]  /*ae90*/  SHF.R.S32.HI R5, RZ, 0x1f, R39 ;  /* 0x0000001fff057819 */ /* 0x001fe40000011427 */
[----:B------:R-:W-:Y:S02]  /*aea0*/  SHF.R.S32.HI R6, RZ, 0x1f, R33 ;  /* 0x0000001fff067819 */ /* 0x000fe40000011421 */
[----:B------:R-:W-:Y:S01]  /*aeb0*/  IADD3 R4, P0, R39, R24, RZ ;  /* 0x0000001827047210 */ /* 0x000fe20007f1e0ff */
[----:B------:R-:W-:Y:S01]  /*aec0*/  IMAD R24, R200, UR5, RZ ;  /* 0x00000005c8187c24 */ /* 0x000fe2000f8e02ff */
[----:B------:R-:W-:Y:S01]  /*aed0*/  MOV R27, R8 ;  /* 0x00000008001b7202 */ /* 0x000fe20000000f00 */
[----:B------:R-:W-:Y:S01]  /*aee0*/  IMAD R6, R6, UR6, RZ ;  /* 0x0000000606067c24 */ /* 0x000fe2000f8e02ff */
[----:B------:R-:W-:-:S02]  /*aef0*/  MOV R164, R10 ;  /* 0x0000000a00a47202 */ /* 0x000fc40000000f00 */
[----:B------:R-:W-:Y:S02]  /*af00*/  MOV R158, R158 ;  /* 0x0000009e009e7202 */ /* 0x000fe40000000f00 */
[----:B------:R-:W-:Y:S02]  /*af10*/  F2FP.F16.F32.PACK_AB R8, R196, R180 ;  /* 0x000000b4c408723e */ /* 0x000fe400000000ff */
[----:B------:R-:W-:Y:S02]  /*af20*/  F2FP.F16.F32.PACK_AB R9, R67, R66 ;  /* 0x000000424309723e */ /* 0x000fe400000000ff */
[----:B------:R-:W-:Y:S02]  /*af30*/  F2FP.F16.F32.PACK_AB R10, R195, R179 ;  /* 0x000000b3c30a723e */ /* 0x000fe400000000ff */
[----:B------:R-:W-:Y:S02]  /*af40*/  F2FP.F16.F32.PACK_AB R11, R71, R70 ;  /* 0x00000046470b723e */ /* 0x000fe400000000ff */
[----:B------:R-:W-:-:S02]  /*af50*/  IADD3.X R5, R5, R25, R32, P0, !PT ;  /* 0x0000001905057210 */ /* 0x000fc400007fe420 */
[----:B------:R-:W-:Y:S01]  /*af60*/  LOP3.LUT R118, R119, 0x380, RZ, 0xc0, !PT ;  /* 0x0000038077767812 */ /* 0x000fe200078ec0ff */
[----:B------:R0:W-:Y:S01]  /*af70*/  STSM.16.M88.4 [R158], R8 ;  /* 0x000000089e007844 */ /* 0x0001e20000000200 */
[----:B------:R-:W-:Y:S01]  /*af80*/  F2FP.F16.F32.PACK_AB R72, R73, R72 ;  /* 0x000000484948723e */ /* 0x000fe200000000ff */
[----:B------:R-:W-:Y:S01]  /*af90*/  IMAD.WIDE.U32 R4, R33, UR6, R4 ;  /* 0x0000000621047c25 */ /* 0x000fe2000f8e0004 */
[----:B------:R-:W-:Y:S02]  /*afa0*/  SHF.R.U64 R118, R118, 0x3, RZ ;  /* 0x0000000376767819 */ /* 0x000fe400000012ff */
[----:B------:R-:W-:Y:S02]  /*afb0*/  F2FP.F16.F32.PACK_AB R73, R75, R74 ;  /* 0x0000004a4b49723e */ /* 0x000fe400000000ff */
[----:B------:R-:W-:Y:S02]  /*afc0*/  F2FP.F16.F32.PACK_AB R80, R81, R80 ;  /* 0x000000505150723e */ /* 0x000fe400000000ff */
[----:B------:R-:W-:-:S02]  /*afd0*/  MOV R156, R156 ;  /* 0x0000009c009c7202 */ /* 0x000fc40000000f00 */
[----:B------:R-:W-:Y:S02]  /*afe0*/  F2FP.F16.F32.PACK_AB R74, R194, R76 ;  /* 0x0000004cc24a723e */ /* 0x000fe400000000ff */
[----:B------:R-:W-:Y:S02]  /*aff0*/  F2FP.F16.F32.PACK_AB R75, R79, R78 ;  /* 0x0000004e4f4b723e */ /* 0x000fe400000000ff */
[----:B------:R-:W-:Y:S01]  /*b000*/  F2FP.F16.F32.PACK_AB R81, R83, R82 ;  /* 0x000000525351723e */ /* 0x000fe200000000ff */
[----:B0-----:R-:W-:Y:S01]  /*b010*/  IMAD R9, R33, UR7, R6 ;  /* 0x0000000721097c24 */ /* 0x001fe2000f8e0206 */
[----:B------:R-:W-:Y:S01]  /*b020*/  ULDC.64 UR6, c[0x0][0xb50] ;  /* 0x0002d40000067ab9 */ /* 0x000fe20000000a00 */
[----:B------:R-:W-:Y:S01]  /*b030*/  IMAD R11, R135, 0x80, R224 ;  /* 0x00000080870b7824 */ /* 0x000fe200078e02e0 */
[----:B------:R-:W-:Y:S01]  /*b040*/  F2FP.F16.F32.PACK_AB R88, R89, R88 ;  /* 0x000000585958723e */ /* 0x000fe200000000ff */
[----:B------:R-:W-:Y:S01]  /*b050*/  IMAD.IADD R5, R5, 0x1, R9 ;  /* 0x0000000105057824 */ /* 0x000fe200078e0209 */
[----:B------:R-:W-:Y:S01]  /*b060*/  LOP3.LUT P0, RZ, R222, 0x3, RZ, 0xc0, !PT ;  /* 0x00000003deff7812 */ /* 0x000fe2000780c0ff */
[----:B------:R-:W-:Y:S01]  /*b070*/  VIADD R7, R11, 0x8 ;  /* 0x000000080b077836 */ /* 0x000fe20000000000 */
[----:B------:R-:W-:Y:S01]  /*b080*/  MOV R152, R152 ;  /* 0x0000009800987202 */ /* 0x000fe20000000f00 */
[----:B------:R-:W-:Y:S01]  /*b090*/  STSM.16.M88.4 [R156], R72 ;  /* 0x000000489c007844 */ /* 0x000fe20000000200 */
[----:B------:R-:W-:-:S02]  /*b0a0*/  F2FP.F16.F32.PACK_AB R82, R193, R84 ;  /* 0x00000054c152723e */ /* 0x000fc400000000ff */
[----:B------:R-:W-:Y:S02]  /*b0b0*/  F2FP.F16.F32.PACK_AB R83, R87, R86 ;  /* 0x000000565753723e */ /* 0x000fe400000000ff */
[----:B------:R-:W-:Y:S02]  /*b0c0*/  F2FP.F16.F32.PACK_AB R89, R91, R90 ;  /* 0x0000005a5b59723e */ /* 0x000fe400000000ff */
[----:B------:R-:W-:Y:S01]  /*b0d0*/  F2FP.F16.F32.PACK_AB R96, R97, R96 ;  /* 0x000000606160723e */ /* 0x000fe200000000ff */
[----:B------:R-:W-:Y:S01]  /*b0e0*/  STSM.16.M88.4 [R152], R80 ;  /* 0x0000005098007844 */ /* 0x000fe20000000200 */
[----:B------:R-:W-:Y:S02]  /*b0f0*/  LEA R8, P3, R4, UR6, 0x2 ;  /* 0x0000000604087c11 */ /* 0x000fe4000f8610ff */
[----:B------:R-:W-:Y:S01]  /*b100*/  LOP3.LUT R118, R118, R119, RZ, 0x3c, !PT ;  /* 0x0000007776767212 */ /* 0x000fe200078e3cff */
[----:B------:R-:W-:Y:S01]  /*b110*/  IMAD.X R119, RZ, RZ, R165, P1 ;  /* 0x000000ffff777224 */ /* 0x000fe200008e06a5 */
[----:B------:R-:W-:Y:S01]  /*b120*/  MOV R150, R150 ;  /* 0x0000009600967202 */ /* 0x000fe20000000f00 */
[----:B------:R-:W-:Y:S01]  /*b130*/  SHFL.IDX PT, R44, R8, RZ, 0x1c1f ;  /* 0x001c1fff082c7589 */ /* 0x000fe200000e0000 */
[----:B------:R-:W-:-:S02]  /*b140*/  F2FP.F16.F32.PACK_AB R90, R192, R92 ;  /* 0x0000005cc05a723e */ /* 0x000fc400000000ff */
[----:B------:R-:W-:Y:S01]  /*b150*/  F2FP.F16.F32.PACK_AB R91, R95, R94 ;  /* 0x0000005e5f5b723e */ /* 0x000fe200000000ff */
[----:B------:R-:W-:Y:S01]  /*b160*/  SHFL.IDX PT, R46, R8, 0x1, 0x1c1f ;  /* 0x003c1f00082e7f89 */ /* 0x000fe200000e0000 */
[----:B------:R-:W-:Y:S02]  /*b170*/  F2FP.F16.F32.PACK_AB R97, R99, R98 ;  /* 0x000000626361723e */ /* 0x000fe400000000ff */
[----:B------:R-:W-:Y:S01]  /*b180*/  MOV R146, R146 ;  /* 0x0000009200927202 */ /* 0x000fe20000000f00 */
[----:B------:R-:W-:Y:S01]  /*b190*/  STSM.16.M88.4 [R150], R88 ;  /* 0x0000005896007844 */ /* 0x000fe20000000200 */
[----:B------:R-:W-:Y:S02]  /*b1a0*/  F2FP.F16.F32.PACK_AB R98, R191, R100 ;  /* 0x00000064bf62723e */ /* 0x000fe400000000ff */
[----:B------:R-:W-:Y:S02]  /*b1b0*/  F2FP.F16.F32.PACK_AB R99, R103, R102 ;  /* 0x000000666763723e */ /* 0x000fe400000000ff */
[----:B------:R-:W-:-:S02]  /*b1c0*/  MOV R142, R142 ;  /* 0x0000008e008e7202 */ /* 0x000fc40000000f00 */
[----:B------:R-:W-:Y:S01]  /*b1d0*/  F2FP.F16.F32.PACK_AB R36, R190, R104 ;  /* 0x00000068be24723e */ /* 0x000fe200000000ff */
[----:B------:R-:W-:Y:S01]  /*b1e0*/  STSM.16.M88.4 [R146], R96 ;  /* 0x0000006092007844 */ /* 0x000fe20000000200 */
[----:B------:R-:W-:Y:S02]  /*b1f0*/  F2FP.F16.F32.PACK_AB R37, R37, R45 ;  /* 0x0000002d2525723e */ /* 0x000fe400000000ff */
[----:B------:R-:W-:Y:S02]  /*b200*/  F2FP.F16.F32.PACK_AB R38, R189, R108 ;  /* 0x0000006cbd26723e */ /* 0x000fe400000000ff */
[----:B------:R-:W-:Y:S02]  /*b210*/  F2FP.F16.F32.PACK_AB R39, R77, R85 ;  /* 0x000000554d27723e */ /* 0x000fe400000000ff */
[-C--:B------:R-:W-:Y:S02]  /*b220*/  ISETP.GE.OR P1, PT, R11, R24.reuse, P0 ;  /* 0x000000180b00720c */ /* 0x080fe40000726670 */
[----:B------:R-:W-:Y:S01]  /*b230*/  ISETP.GE.OR P0, PT, R7, R24, P0 ;  /* 0x000000180700720c */ /* 0x000fe20000706670 */
[----:B------:R-:W-:Y:S01]  /*b240*/  STSM.16.M88.4 [R142], R36 ;  /* 0x000000248e007844 */ /* 0x000fe20000000200 */
[----:B------:R-:W-:-:S02]  /*b250*/  LEA.HI.X R9, R4, UR7, R5, 0x2, P3 ;  /* 0x0000000704097c11 */ /* 0x000fc400098f1405 */
[----:B------:R-:W-:Y:S02]  /*b260*/  F2FP.F16.F32.PACK_AB R92, R188, R112 ;  /* 0x00000070bc5c723e */ /* 0x000fe400000000ff */
[----:B------:R-:W-:Y:S01]  /*b270*/  F2FP.F16.F32.PACK_AB R93, R93, R101 ;  /* 0x000000655d5d723e */ /* 0x000fe200000000ff */
[----:B------:R-:W0:Y:S01]  /*b280*/  SHFL.IDX PT, R45, R9, RZ, 0x1c1f ;  /* 0x001c1fff092d7589 */ /* 0x000e2200000e0000 */
[----:B------:R-:W-:Y:S02]  /*b290*/  F2FP.F16.F32.PACK_AB R94, R187, R116 ;  /* 0x00000074bb5e723e */ /* 0x000fe400000000ff */
[----:B------:R-:W-:Y:S01]  /*b2a0*/  F2FP.F16.F32.PACK_AB R95, R105, R109 ;  /* 0x0000006d695f723e */ /* 0x000fe200000000ff */
[----:B------:R-:W1:Y:S01]  /*b2b0*/  SHFL.IDX PT, R47, R9, 0x1, 0x1c1f ;  /* 0x003c1f00092f7f89 */ /* 0x000e6200000e0000 */
[----:B------:R-:W-:Y:S02]  /*b2c0*/  F2FP.F16.F32.PACK_AB R4, R186, R120 ;  /* 0x00000078ba04723e */ /* 0x000fe400000000ff */
[----:B------:R-:W-:Y:S01]  /*b2d0*/  F2FP.F16.F32.PACK_AB R5, R113, R117 ;  /* 0x000000757105723e */ /* 0x000fe200000000ff */
[----:B------:R-:W-:Y:S01]  /*b2e0*/  STSM.16.M88.4 [R134], R92 ;  /* 0x0000005c86007844 */ /* 0x000fe20000000200 */
[----:B------:R-:W-:-:S02]  /*b2f0*/  F2FP.F16.F32.PACK_AB R6, R185, R124 ;  /* 0x0000007cb906723e */ /* 0x000fc400000000ff */
[----:B------:R-:W-:Y:S02]  /*b300*/  F2FP.F16.F32.PACK_AB R7, R121, R125 ;  /* 0x0000007d7907723e */ /* 0x000fe400000000ff */
[----:B------:R-:W-:Y:S02]  /*b310*/  F2FP.F16.F32.PACK_AB R184, R184, R128 ;  /* 0x00000080b8b8723e */ /* 0x000fe400000000ff */
[----:B------:R-:W-:Y:S01]  /*b320*/  F2FP.F16.F32.PACK_AB R185, R129, R166 ;  /* 0x000000a681b9723e */ /* 0x000fe200000000ff */
[----:B------:R-:W-:Y:S01]  /*b330*/  STSM.16.M88.4 [R164], R4 ;  /* 0x00000004a4007844 */ /* 0x000fe20000000200 */
[----:B------:R-:W-:Y:S02]  /*b340*/  F2FP.F16.F32.PACK_AB R186, R133, R132 ;  /* 0x0000008485ba723e */ /* 0x000fe400000000ff */
[----:B------:R-:W-:Y:S02]  /*b350*/  F2FP.F16.F32.PACK_AB R187, R167, R168 ;  /* 0x000000a8a7bb723e */ /* 0x000fe400000000ff */
[----:B------:R-:W-:-:S02]  /*b360*/  F2FP.F16.F32.PACK_AB R169, R169, R170 ;  /* 0x000000aaa9a9723e */ /* 0x000fc400000000ff */
[----:B------:R-:W-:Y:S01]  /*b370*/  F2FP.F16.F32.PACK_AB R168, R137, R136 ;  /* 0x0000008889a8723e */ /* 0x000fe200000000ff */
[----:B------:R-:W-:Y:S01]  /*b380*/  STSM.16.M88.4 [R27], R184 ;  /* 0x000000b81b007844 */ /* 0x000fe20000000200 */
[----:B------:R-:W-:Y:S02]  /*b390*/  F2FP.F16.F32.PACK_AB R170, R141, R140 ;  /* 0x0000008c8daa723e */ /* 0x000fe400000000ff */
[----:B------:R-:W-:Y:S02]  /*b3a0*/  F2FP.F16.F32.PACK_AB R171, R171, R172 ;  /* 0x000000acabab723e */ /* 0x000fe400000000ff */
[----:B------:R-:W-:Y:S02]  /*b3b0*/  F2FP.F16.F32.PACK_AB R173, R173, R174 ;  /* 0x000000aeadad723e */ /* 0x000fe400000000ff */
[----:B------:R-:W-:Y:S01]  /*b3c0*/  F2FP.F16.F32.PACK_AB R172, R145, R144 ;  /* 0x0000009091ac723e */ /* 0x000fe200000000ff */
[----:B------:R-:W-:Y:S01]  /*b3d0*/  STSM.16.M88.4 [R26], R168 ;  /* 0x000000a81a007844 */ /* 0x000fe20000000200 */
[----:B------:R-:W-:-:S02]  /*b3e0*/  F2FP.F16.F32.PACK_AB R174, R149, R148 ;  /* 0x0000009495ae723e */ /* 0x000fc400000000ff */
[----:B------:R-:W-:Y:S02]  /*b3f0*/  F2FP.F16.F32.PACK_AB R175, R175, R176 ;  /* 0x000000b0afaf723e */ /* 0x000fe400000000ff */
[----:B------:R-:W-:Y:S02]  /*b400*/  LOP3.LUT R122, R123, 0x380, RZ, 0xc0, !PT ;  /* 0x000003807b7a7812 */ /* 0x000fe400078ec0ff */
[----:B------:R-:W-:Y:S01]  /*b410*/  LOP3.LUT R60, R61, 0x380, RZ, 0xc0, !PT ;  /* 0x000003803d3c7812 */ /* 0x000fe200078ec0ff */
[----:B------:R2:W-:Y:S01]  /*b420*/  STSM.16.M88.4 [R3], R172 ;  /* 0x000000ac03007844 */ /* 0x0005e20000000200 */
[----:B------:R-:W-:Y:S02]  /*b430*/  SHF.R.U64 R122, R122, 0x3, RZ ;  /* 0x000000037a7a7819 */ /* 0x000fe400000012ff */
[----:B------:R-:W-:Y:S01]  /*b440*/  SHF.R.U64 R60, R60, 0x3, RZ ;  /* 0x000000033c3c7819 */ /* 0x000fe200000012ff */
[----:B------:R-:W-:Y:S01]  /*b450*/  BAR.SYNC.DEFER_BLOCKING 0x1, 0x100 ;  /* 0x0044000000007b1d */ /* 0x000fe20000010000 */
[----:B------:R-:W-:Y:S01]  /*b460*/  LOP3.LUT R122, R122, R123, RZ, 0x3c, !PT ;  /* 0x0000007b7a7a7212 */ /* 0x000fe200078e3cff */
[--C-:B------:R-:W-:Y:S01]  /*b470*/  IMAD.X R123, RZ, RZ, R165.reuse, P4 ;  /* 0x000000ffff7b7224 */ /* 0x100fe200020e06a5 */
[----:B------:R-:W-:Y:S01]  /*b480*/  LOP3.LUT R60, R60, R61, RZ, 0x3c, !PT ;  /* 0x0000003d3c3c7212 */ /* 0x000fe200078e3cff */
[----:B------:R-:W-:-:S04]  /*b490*/  IMAD.X R61, RZ, RZ, R165, P6 ;  /* 0x000000ffff3d7224 */ /* 0x000fc800030e06a5 */
[----:B--2---:R-:W2:Y:S01]  /*b4a0*/  @P2 LDC R3, c[0x0][0xbec] ;  /* 0x0002fb00ff032b82 */ /* 0x004ea20000000800 */
[----:B0-----:R-:W-:Y:S04]  /*b4b0*/  @!P1 ST.E desc[UR8][R44.64], R2 ;  /* 0x000000022c009985 */ /* 0x001fe8000c101908 */
[----:B-1----:R0:W-:Y:S04]  /*b4c0*/  @!P0 ST.E desc[UR8][R46.64], R0 ;  /* 0x000000002e008985 */ /* 0x0021e8000c101908 */
[----:B------:R1:W5:Y:S04]  /*b4d0*/  LD.E.128 R32, desc[UR8][R12.64] ;  /* 0x000000080c207980 */ /* 0x000368000c101d00 */
[----:B------:R3:W5:Y:S01]  /*b4e0*/  LD.E.128 R36, desc[UR8][R14.64] ;  /* 0x000000080e247980 */ /* 0x000762000c101d00 */
[----:B0-----:R-:W-:-:S03]  /*b4f0*/  IMAD R0, R215, 0x20, R220 ;  /* 0x00000020d7007824 */ /* 0x001fc600078e02dc */
[----:B------:R0:W5:Y:S01]  /*b500*/  LD.E.128 R8, desc[UR8][R28.64] ;  /* 0x000000081c087980 */ /* 0x000162000c101d00 */
[----:B-1----:R-:W1:Y:S03]  /*b510*/  @P2 LDC R13, c[0x0][0xbf0] ;  /* 0x0002fc00ff0d2b82 */ /* 0x002e660000000800 */
[----:B------:R0:W5:Y:S04]  /*b520*/  LD.E.128 R40, desc[UR8][R30.64] ;  /* 0x000000081e287980 */ /* 0x000168000c101d00 */
[----:B------:R-:W5:Y:S01]  /*b530*/  LD.E.128 R56, desc[UR8][R56.64] ;  /* 0x0000000838387980 */ /* 0x000f62000c101d00 */
[----:B---3--:R-:W3:Y:S03]  /*b540*/  LDC.64 R14, c[0x0][0xae0] ;  /* 0x0002b800ff0e7b82 */ /* 0x008ee60000000a00 */
[----:B------:R-:W5:Y:S01]  /*b550*/  LD.E.128 R64, desc[UR8][R64.64] ;  /* 0x0000000840407980 */ /* 0x000f62000c101d00 */
[----:B------:R-:W-:-:S03]  /*b560*/  IMAD R12, R135, 0x80, R0 ;  /* 0x00000080870c7824 */ /* 0x000fc600078e0200 */
[----:B------:R-:W5:Y:S04]  /*b570*/  LD.E.128 R68, desc[UR8][R68.64] ;  /* 0x0000000844447980 */ /* 0x000f68000c101d00 */
[----:B------:R-:W5:Y:S04]  /*b580*/  LD.E.128 R108, desc[UR8][R110.64] ;  /* 0x000000086e6c7980 */ /* 0x000f68000c101d00 */
[----:B------:R-:W5:Y:S04]  /*b590*/  LD.E.128 R112, desc[UR8][R114.64] ;  /* 0x0000000872707980 */ /* 0x000f68000c101d00 */
[----:B------:R-:W5:Y:S04]  /*b5a0*/  LD.E.128 R120, desc[UR8][R122.64] ;  /* 0x000000087a787980 */ /* 0x000f68000c101d00 */
[----:B------:R0:W5:Y:S04]  /*b5b0*/  LD.E.128 R4, desc[UR8][R20.64] ;  /* 0x0000000814047980 */ /* 0x000168000c101d00 */
[----:B------:R-:W5:Y:S04]  /*b5c0*/  LD.E.128 R60, desc[UR8][R60.64] ;  /* 0x000000083c3c7980 */ /* 0x000f68000c101d00 */
[----:B------:R-:W5:Y:S04]  /*b5d0*/  LD.E.128 R104, desc[UR8][R106.64] ;  /* 0x000000086a687980 */ /* 0x000f68000c101d00 */
[----:B------:R-:W5:Y:S04]  /*b5e0*/  LD.E.128 R116, desc[UR8][R118.64] ;  /* 0x0000000876747980 */ /* 0x000f68000c101d00 */
[----:B------:R-:W5:Y:S04]  /*b5f0*/  LD.E.128 R52, desc[UR8][R52.64] ;  /* 0x0000000834347980 */ /* 0x000f68000c101d00 */
[----:B------:R-:W5:Y:S01]  /*b600*/  LD.E.128 R128, desc[UR8][R130.64] ;  /* 0x0000000882807980 */ /* 0x000f62000c101d00 */
[----:B------:R-:W-:-:S02]  /*b610*/  ULDC.64 UR8, c[0x0][0xae8] ;  /* 0x0002ba0000087ab9 */ /* 0x000fc40000000a00 */
[----:B------:R-:W-:Y:S01]  /*b620*/  UIMAD UR5, UR11, UR8, URZ ;  /* 0x000000080b0572a4 */ /* 0x000fe2000f8e023f */
[----:B--2---:R-:W-:Y:S01]  /*b630*/  @P2 IMAD.HI.U32 R2, R12, R3, RZ ;  /* 0x000000030c022227 */ /* 0x004fe200078e00ff */
[----:B------:R-:W-:Y:S01]  /*b640*/  UIMAD.WIDE.U32 UR6, UR10, UR8, URZ ;  /* 0x000000080a0672a5 */ /* 0x000fe2000f8e003f */
[----:B------:R-:W-:Y:S01]  /*b650*/  R2UR UR13, R216 ;  /* 0x00000000d80d72ca */ /* 0x000fe200000e0000 */
[----:B------:R-:W-:Y:S01]  /*b660*/  UIMAD UR5, UR10, UR9, UR5 ;  /* 0x000000090a0572a4 */ /* 0x000fe2000f8e0205 */
[----:B------:R-:W-:Y:S01]  /*b670*/  IMAD.MOV.U32 R0, RZ, RZ, R12 ;  /* 0x000000ffff007224 */ /* 0x000fe200078e000c */
[----:B------:R-:W-:Y:S01]  /*b680*/  @!PT LDS RZ, [RZ] ;  /* 0x00000000fffff984 */ /* 0x000fe20000000800 */
[----:B------:R-:W-:Y:S01]  /*b690*/  @!PT LDS RZ, [RZ] ;  /* 0x00000000fffff984 */ /* 0x000fe20000000800 */
[----:B------:R-:W-:Y:S01]  /*b6a0*/  @!PT LDS RZ, [RZ] ;  /* 0x00000000fffff984 */ /* 0x000fe20000000800 */
[----:B------:R-:W-:Y:S01]  /*b6b0*/  @!PT LDS RZ, [RZ] ;  /* 0x00000000fffff984 */ /* 0x000fe20000000800 */
[----:B------:R2:W-:Y:S06]  /*b6c0*/  MEMBAR.ALL.CTA ;  /* 0x0000000000007992 */ /* 0x0005ec0000008000 */
[----:B--2---:R-:W2:Y:S01]  /*b6d0*/  FENCE.VIEW.ASYNC.S ;  /* 0x00000000000073c6 */ /* 0x004ea20000000000 */
[----:B------:R-:W-:Y:S01]  /*b6e0*/  ULDC.64 UR8, c[0x0][0xaf0] ;  /* 0x0002bc0000087ab9 */ /* 0x000fe20000000a00 */
[----:B------:R-:W-:Y:S01]  /*b6f0*/  UIADD3 UR7, UR7, UR5, URZ ;  /* 0x0000000507077290 */ /* 0x000fe2000fffe03f */
[----:B-1----:R-:W-:Y:S01]  /*b700*/  @P2 SHF.R.U32.HI R0, RZ, R13, R2 ;  /* 0x0000000dff002219 */ /* 0x002fe20000011602 */
[----:B------:R-:W-:-:S02]  /*b710*/  UIMAD UR5, UR12, UR8, URZ ;  /* 0x000000080c0572a4 */ /* 0x000fc4000f8e023f */
[----:B------:R-:W-:Y:S01]  /*b720*/  UIMAD.WIDE.U32 UR6, UR14, UR8, UR6 ;  /* 0x000000080e0672a5 */ /* 0x000fe2000f8e0006 */
[--C-:B------:R-:W-:Y:S01]  /*b730*/  SHF.R.S32.HI R3, RZ, 0x1f, R0.reuse ;  /* 0x0000001fff037819 */ /* 0x100fe20000011400 */
[----:B------:R-:W-:Y:S01]  /*b740*/  UIMAD UR5, UR14, UR9, UR5 ;  /* 0x000000090e0572a4 */ /* 0x000fe2000f8e0205 */
[----:B------:R-:W-:Y:S01]  /*b750*/  IMAD.MOV R13, RZ, RZ, -R0 ;  /* 0x000000ffff0d7224 */ /* 0x000fe200078e0a00 */
[----:B------:R-:W-:Y:S01]  /*b760*/  R2UR UR12, R16 ;  /* 0x00000000100c72ca */ /* 0x000fe200000e0000 */
[----:B------:R-:W-:Y:S01]  /*b770*/  ULDC.64 UR8, c[0x0][0xad8] ;  /* 0x0002b60000087ab9 */ /* 0x000fe20000000a00 */
[----:B------:R-:W-:Y:S01]  /*b780*/  UIADD3 UR7, UR7, UR5, URZ ;  /* 0x0000000507077290 */ /* 0x000fe2000fffe03f */
[-C--:B---3--:R-:W-:Y:S01]  /*b790*/  IMAD R3, R3, R14.reuse, RZ ;  /* 0x0000000e03037224 */ /* 0x088fe200078e02ff */
[----:B------:R-:W-:Y:S01]  /*b7a0*/  UIADD3 UR60, UR60, 0x1, URZ ;  /* 0x000000013c3c7890 */ /* 0x000fe2000fffe03f */
[----:B------:R-:W-:Y:S01]  /*b7b0*/  IMAD R13, R200, R13, R12 ;  /* 0x0000000dc80d7224 */ /* 0x000fe200078e020c */
[----:B------:R-:W-:Y:S01]  /*b7c0*/  UIADD3 UR4, UR4, 0x38820, URZ ;  /* 0x0003882004047890 */ /* 0x000fe2000fffe03f */
[C---:B------:R-:W-:Y:S01]  /*b7d0*/  IMAD R15, R0.reuse, R15, R3 ;  /* 0x0000000f000f7224 */ /* 0x040fe200078e0203 */
[----:B------:R-:W-:Y:S01]  /*b7e0*/  ULDC.64 UR10, c[0x0][0xa80] ;  /* 0x0002a000000a7ab9 */ /* 0x000fe20000000a00 */
[----:B------:R-:W-:Y:S01]  /*b7f0*/  IMAD.WIDE.U32 R2, R0, R14, UR6 ;  /* 0x0000000600027e25 */ /* 0x000fe2000f8e000e */
[----:B------:R-:W-:-:S03]  /*b800*/  SHF.R.S32.HI R0, RZ, 0x1f, R13 ;  /* 0x0000001fff007819 */ /* 0x000fc6000001140d */
[----:B------:R-:W-:Y:S02]  /*b810*/  IMAD.IADD R3, R3, 0x1, R15 ;  /* 0x0000000103037824 */ /* 0x000fe400078e020f */
[----:B------:R-:W-:Y:S02]  /*b820*/  IMAD R0, R0, UR8, RZ ;  /* 0x0000000800007c24 */ /* 0x000fe4000f8e02ff */
[----:B------:R-:W-:Y:S01]  /*b830*/  IMAD R135, R135, 0x80, R220 ;  /* 0x0000008087877824 */ /* 0x000fe200078e02dc */
[----:B------:R-:W-:Y:S01]  /*b840*/  ULDC UR5, c[0x0][0xc] ;  /* 0x0000030000057ab9 */ /* 0x000fe20000000800 */
[C---:B------:R-:W-:Y:S01]  /*b850*/  IMAD R15, R13.reuse, UR9, R0 ;  /* 0x000000090d0f7c24 */ /* 0x040fe2000f8e0200 */
[----:B------:R-:W-:Y:S01]  /*b860*/  UISETP.NE.AND UP0, UPT, UR60, 0x2, UPT ;  /* 0x000000023c00788c */ /* 0x000fe2000bf05270 */
[----:B------:R-:W-:Y:S01]  /*b870*/  IMAD.WIDE.U32 R2, R13, UR8, R2 ;  /* 0x000000080d027c25 */ /* 0x000fe2000f8e0002 */
[----:B------:R-:W-:Y:S01]  /*b880*/  UMOV UR6, 0x1 ;  /* 0x0000000100067882 */ /* 0x000fe20000000000 */
[----:B------:R-:W-:Y:S01]  /*b890*/  UIADD3 UR13, UR5, UR13, URZ ;  /* 0x0000000d050d7290 */ /* 0x000fe2000fffe03f */
[----:B------:R-:W-:Y:S01]  /*b8a0*/  ISETP.GE.AND P2, PT, R135, R24, PT ;  /* 0x000000188700720c */ /* 0x000fe20003f46270 */
[----:B------:R-:W-:Y:S01]  /*b8b0*/  UPRMT UR5, URZ, 0x654, UR4 ;  /* 0x000006543f057896 */ /* 0x000fe20008000004 */
[----:B------:R-:W-:Y:S01]  /*b8c0*/  IMAD.IADD R15, R3, 0x1, R15 ;  /* 0x00000001030f7824 */ /* 0x000fe200078e020f */
[----:B------:R-:W-:Y:S01]  /*b8d0*/  UPRMT UR4, UR6, 0x654, UR4 ;  /* 0x0000065406047896 */ /* 0x000fe20008000004 */
[----:B------:R-:W-:Y:S01]  /*b8e0*/  LEA R0, P0, R2, UR10, 0x1 ;  /* 0x0000000a02007c11 */ /* 0x000fe2000f8008ff */
[----:B------:R-:W-:Y:S01]  /*b8f0*/  USEL UR6, URZ, 0x1, UP0 ;  /* 0x000000013f067887 */ /* 0x000fe20008000000 */
[----:B------:R-:W-:-:S02]  /*b900*/  VIADD R13, R135, 0x20 ;  /* 0x00000020870d7836 */ /* 0x000fc40000000000 */
[----:B------:R-:W-:Y:S01]  /*b910*/  LEA.HI.X R25, R2, UR11, R15, 0x1, P0 ;  /* 0x0000000b02197c11 */ /* 0x000fe200080f0c0f */
[----:B------:R-:W-:Y:S01]  /*b920*/  ULOP3.LUT UR12, UR12, UR6, URZ, 0x3c, !UPT ;  /* 0x000000060c0c7292 */ /* 0x000fe2000f8e3c3f */
[----:B------:R-:W-:Y:S01]  /*b930*/  VIADD R3, R135, 0x40 ;  /* 0x0000004087037836 */ /* 0x000fe20000000000 */
[-C--:B------:R-:W-:Y:S01]  /*b940*/  ISETP.GE.AND P1, PT, R13, R24.reuse, PT ;  /* 0x000000180d00720c */ /* 0x080fe20003f26270 */
[----:B--2---:R-:W-:Y:S01]  /*b950*/  SYNCS.ARRIVE.TRANS64.RED.A1T0 RZ, [UR5], RZ ;  /* 0x000000ffffff79a7 */ /* 0x004fe20008100405 */
[----:B------:R-:W-:Y:S01]  /*b960*/  IMAD.U32 R216, RZ, RZ, UR13 ;  /* 0x0000000dffd87e24 */ /* 0x000fe2000f8e00ff */
[----:B------:R-:W-:Y:S01]  /*b970*/  USEL UR60, UR60, URZ, UP0 ;  /* 0x0000003f3c3c7287 */ /* 0x000fe20008000000 */
[----:B------:R0:W1:Y:S01]  /*b980*/  SHFL.IDX PT, R12, R0, RZ, 0x181f ;  /* 0x00181fff000c7589 */ /* 0x00006200000e0000 */
[----:B------:R-:W-:Y:S01]  /*b990*/  IMAD.U32 R16, RZ, RZ, UR12 ;  /* 0x0000000cff107e24 */ /* 0x000fe2000f8e00ff */
[----:B------:R-:W-:Y:S02]  /*b9a0*/  BSSY B0, `(.L_x_219) ;  /* 0x0000016000007945 */ /* 0x000fe40003800000 */
[----:B------:R0:W2:Y:S01]  /*b9b0*/  SHFL.IDX PT, R13, R25, RZ, 0x181f ;  /* 0x00181fff190d7589 */ /* 0x0000a200000e0000 */
[----:B------:R-:W-:Y:S01]  /*b9c0*/  SYNCS.ARRIVE.TRANS64.RED.A1T0 RZ, [UR4], RZ ;  /* 0x000000ffffff79a7 */ /* 0x000fe20008100404 */
[----:B------:R-:W-:Y:S01]  /*b9d0*/  ISETP.GE.AND P0, PT, R3, R24, PT ;  /* 0x000000180300720c */ /* 0x000fe20003f06270 */
[----:B------:R-:W-:-:S12]  /*b9e0*/  @P2 BRA `(.L_x_220) ;  /* 0x0000000000442947 */ /* 0x000fd80003800000 */
[----:B------:R-:W-:Y:S01]  /*b9f0*/  ULDC UR4, c[0x0][0xac8] ;  /* 0x0002b20000047ab9 */ /* 0x000fe20000000800 */
[----:B------:R-:W-:Y:S01]  /*ba00*/  ULDC.64 UR6, c[0x0][0x208] ;  /* 0x0000820000067ab9 */ /* 0x000fe20000000a00 */
[----:B------:R-:W-:Y:S02]  /*ba10*/  ISETP.GE.AND P4, PT, R214, UR4, PT ;  /* 0x00000004d6007c0c */ /* 0x000fe4000bf86270 */
[----:B------:R-:W-:Y:S02]  /*ba20*/  ISETP.GE.AND P3, PT, R213, UR4, PT ;  /* 0x00000004d5007c0c */ /* 0x000fe4000bf66270 */
[----:B------:R-:W-:Y:S02]  /*ba30*/  ISETP.GE.AND P2, PT, R212, UR4, PT ;  /* 0x00000004d4007c0c */ /* 0x000fe4000bf46270 */
[----:B------:R-:W-:-:S07]  /*ba40*/  ISETP.GE.AND P5, PT, R17, UR4, PT ;  /* 0x0000000411007c0c */ /* 0x000fce000bfa6270 */
[----:B-1----:R-:W-:-:S04]  /*ba50*/  @!P4 LEA R14, P6, R214, R12, 0x1 ;  /* 0x0000000cd60ec211 */ /* 0x002fc800078c08ff */
[----:B--2---:R-:W-:Y:S02]  /*ba60*/  @!P4 LEA.HI.X R15, R214, R13, R231, 0x1, P6 ;  /* 0x0000000dd60fc211 */ /* 0x004fe400030f0ce7 */
[----:B0-----:R-:W-:Y:S01]  /*ba70*/  @!P3 LEA R20, P6, R213, R12, 0x1 ;  /* 0x0000000cd514b211 */ /* 0x001fe200078c08ff */
        /* <DEDUP_REMOVED lines=8> */
.L_x_220:
[----:B------:R-:W-:Y:S05]  /*bb00*/  BSYNC B0 ;  /* 0x0000000000007941 */ /* 0x000fea0003800000 */
.L_x_219:
[----:B---3-5:R3:W4:Y:S01]  /*bb10*/  SHFL.IDX PT, R9, R25, 0x1, 0x181f ;  /* 0x00381f0019097f89 */ /* 0x02872200000e0000 */
        /* <DEDUP_REMOVED lines=10> */
[-C--:B-1----:R-:W-:Y:S02]  /*bbc0*/  @!P2 LEA R12, P5, R213, R8.reuse, 0x1 ;  /* 0x00000008d50ca211 */ /* 0x082fe400078a08ff */
[-C--:B----4-:R-:W-:Y:S02]  /*bbd0*/  @!P3 LEA.HI.X R11, R214, R9.reuse, R231, 0x1, P6 ;  /* 0x00000009d60bb211 */ /* 0x090fe400030f0ce7 */
[C---:B------:R-:W-:Y:S01]  /*bbe0*/  @!P1 LEA R14, P6, R212.reuse, R8, 0x1 ;  /* 0x00000008d40e9211 */ /* 0x040fe200078c08ff */
[----:B------:R-:W-:Y:S01]  /*bbf0*/  @!P4 IMAD.WIDE R2, R17, 0x2, R8 ;  /* 0x000000021102c825 */ /* 0x000fe200078e0208 */
[-C--:B--2---:R-:W-:Y:S02]  /*bc00*/  @!P2 LEA.HI.X R13, R213, R9.reuse, R230, 0x1, P5 ;  /* 0x00000009d50da211 */ /* 0x084fe400028f0ce6 */
[----:B------:R-:W-:-:S02]  /*bc10*/  @!P1 LEA.HI.X R15, R212, R9, R229, 0x1, P6 ;  /* 0x00000009d40f9211 */ /* 0x000fc400030f0ce5 */
[----:B------:R0:W-:Y:S04]  /*bc20*/  @!P4 ST.E.128 desc[UR6][R2.64], R32 ;  /* 0x000000200200c985 */ /* 0x0001e8000c101d06 */
[----:B------:R0:W-:Y:S04]  /*bc30*/  @!P3 ST.E.128 desc[UR6][R10.64], R64 ;  /* 0x000000400a00b985 */ /* 0x0001e8000c101d06 */
[----:B------:R0:W-:Y:S04]  /*bc40*/  @!P2 ST.E.128 desc[UR6][R12.64], R120 ;  /* 0x000000780c00a985 */ /* 0x0001e8000c101d06 */
[----:B------:R0:W-:Y:S02]  /*bc50*/  @!P1 ST.E.128 desc[UR6][R14.64], R116 ;  /* 0x000000740e009985 */ /* 0x0001e4000c101d06 */
.L_x_222:
[----:B------:R-:W-:Y:S05]  /*bc60*/  BSYNC B0 ;  /* 0x0000000000007941 */ /* 0x000fea0003800000 */
.L_x_221:
[----:B----4-:R4:W1:Y:S01]  /*bc70*/  SHFL.IDX PT, R9, R25, 0x2, 0x181f ;  /* 0x00581f0019097f89 */ /* 0x01086200000e0000 */
[----:B------:R-:W-:Y:S03]  /*bc80*/  BSSY B0, `(.L_x_223) ;  /* 0x0000014000007945 */ /* 0x000fe60003800000 */
[----:B0-----:R4:W0:Y:S01]  /*bc90*/  SHFL.IDX PT, R8, R0, 0x2, 0x181f ;  /* 0x00581f0000087f89 */ /* 0x00182200000e0000 */
        /* <DEDUP_REMOVED lines=8> */
[-C--:B-1----:R-:W-:Y:S02]  /*bd20*/  @!P5 LEA R12, P1, R213, R8.reuse, 0x1 ;  /* 0x00000008d50cd211 */ /* 0x082fe400078208ff */
[----:B------:R-:W-:Y:S02]  /*bd30*/  @!P6 LEA R14, P2, R212, R8, 0x1 ;  /* 0x00000008d40ee211 */ /* 0x000fe400078408ff */
[----:B------:R-:W-:Y:S01]  /*bd40*/  @!P3 IMAD.WIDE R2, R17, 0x2, R8 ;  /* 0x000000021102b825 */ /* 0x000fe200078e0208 */
[-C--:B------:R-:W-:Y:S02]  /*bd50*/  @!P4 LEA.HI.X R11, R214, R9.reuse, R231, 0x1, P0 ;  /* 0x00000009d60bc211 */ /* 0x080fe400000f0ce7 */
[-C--:B--2---:R-:W-:Y:S02]  /*bd60*/  @!P5 LEA.HI.X R13, R213, R9.reuse, R230, 0x1, P1 ;  /* 0x00000009d50dd211 */ /* 0x084fe400008f0ce6 */
[----:B------:R-:W-:Y:S01]  /*bd70*/  @!P6 LEA.HI.X R15, R212, R9, R229, 0x1, P2 ;  /* 0x00000009d40fe211 */ /* 0x000fe200010f0ce5 */
[----:B------:R0:W-:Y:S04]  /*bd80*/  @!P3 ST.E.128 desc[UR6][R2.64], R36 ;  /* 0x000000240200b985 */ /* 0x0001e8000c101d06 */
[----:B------:R0:W-:Y:S04]  /*bd90*/  @!P4 ST.E.128 desc[UR6][R10.64], R68 ;  /* 0x000000440a00c985 */ /* 0x0001e8000c101d06 */
[----:B------:R0:W-:Y:S04]  /*bda0*/  @!P5 ST.E.128 desc[UR6][R12.64], R4 ;  /* 0x000000040c00d985 */ /* 0x0001e8000c101d06 */
[----:B------:R0:W-:Y:S02]  /*bdb0*/  @!P6 ST.E.128 desc[UR6][R14.64], R52 ;  /* 0x000000340e00e985 */ /* 0x0001e4000c101d06 */
.L_x_224:
[----:B------:R-:W-:Y:S05]  /*bdc0*/  BSYNC B0 ;  /* 0x0000000000007941 */ /* 0x000fea0003800000 */
.L_x_223:
        /* <DEDUP_REMOVED lines=20> */
[-C--:B-1----:R-:W-:Y:S02]  /*bf10*/  @!P5 LEA.HI.X R9, R213, R5.reuse, R230, 0x1, P1 ;  /* 0x00000005d509d211 */ /* 0x082fe400008f0ce6 */
[----:B------:R-:W-:Y:S01]  /*bf20*/  @!P6 LEA.HI.X R11, R212, R5, R229, 0x1, P2 ;  /* 0x00000005d40be211 */ /* 0x000fe200010f0ce5 */
[----:B------:R0:W-:Y:S04]  /*bf30*/  @!P3 ST.E.128 desc[UR6][R2.64], R40 ;  /* 0x000000280200b985 */ /* 0x0001e8000c101d06 */
[----:B------:R0:W-:Y:S04]  /*bf40*/  @!P4 ST.E.128 desc[UR6][R6.64], R108 ;  /* 0x0000006c0600c985 */ /* 0x0001e8000c101d06 */
[----:B------:R0:W-:Y:S04]  /*bf50*/  @!P5 ST.E.128 desc[UR6][R8.64], R60 ;  /* 0x0000003c0800d985 */ /* 0x0001e8000c101d06 */
[----:B------:R0:W-:Y:S02]  /*bf60*/  @!P6 ST.E.128 desc[UR6][R10.64], R128 ;  /* 0x000000800a00e985 */ /* 0x0001e4000c101d06 */
.L_x_226:
[----:B------:R-:W-:Y:S05]  /*bf70*/  BSYNC B0 ;  /* 0x0000000000007941 */ /* 0x000fea0003800000 */
.L_x_225:
[----:B0--34-:R-:W0:Y:S01]  /*bf80*/  LDC R0, c[0x0][0xc34] ;  /* 0x00030d00ff007b82 */ /* 0x019e220000000800 */
[----:B------:R-:W-:-:S13]  /*bf90*/  R2UR UR4, R216 ;  /* 0x00000000d80472ca */ /* 0x000fda00000e0000 */
[----:B0-----:R-:W-:-:S13]  /*bfa0*/  ISETP.LE.AND P0, PT, R0, UR4, PT ;  /* 0x0000000400007c0c */ /* 0x001fda000bf03270 */
[----:B------:R-:W-:Y:S05]  /*bfb0*/  @!P0 BRA `(.L_x_227) ;  /* 0xffffff5000d48947 */ /* 0x000fea000383ffff */
[----:B------:R-:W-:Y:S05]  /*bfc0*/  EXIT ;  /* 0x000000000000794d */ /* 0x000fea0003800000 */
.L_x_193:
[----:B------:R-:W-:-:S08]  /*bfd0*/  NOP ;  /* 0x0000000000007918 */ /* 0x000fd00000000000 */
[----:B0-----:R-:W0:-:S00]  /*bfe0*/  USETMAXREG.DEALLOC.CTAPOOL 0x18 ;  /* 0x00000018000079c8 */ /* 0x001e0000080e0500 */
[----:B------:R-:W1:Y:S01]  /*bff0*/  S2UR UR4, SR_CTAID.X ;  /* 0x00000000000479c3 */ /* 0x000e620000002500 */
[----:B0-----:R-:W-:Y:S02]  /*c000*/  IMAD.MOV.U32 R2, RZ, RZ, 0x1 ;  /* 0x00000001ff027424 */ /* 0x001fe400078e00ff */
[----:B------:R-:W-:-:S05]  /*c010*/  IMAD.MOV.U32 R19, RZ, RZ, RZ ;  /* 0x000000ffff137224 */ /* 0x000fca00078e00ff */
[----:B------:R-:W1:Y:S02]  /*c020*/  LDC R3, c[0x0][0xc34] ;  /* 0x00030d00ff037b82 */ /* 0x000e640000000800 */
[----:B-1----:R-:W-:Y:S01]  /*c030*/  ISETP.LE.AND P0, PT, R3, UR4, PT ;  /* 0x0000000403007c0c */ /* 0x002fe2000bf03270 */
[----:B------:R-:W-:-:S05]  /*c040*/  IMAD.MOV.U32 R3, RZ, RZ, 0x1 ;  /* 0x00000001ff037424 */ /* 0x000fca00078e00ff */
[----:B------:R0:W-:Y:S07]  /*c050*/  STL [R1], R3 ;  /* 0x0000000301007387 */ /* 0x0001ee0000100800 */
[----:B------:R-:W-:Y:S05]  /*c060*/  @P0 BRA `(.L_x_228) ;  /* 0x0000005000640947 */ /* 0x000fea0003800000 */
[----:B------:R-:W2:Y:S01]  /*c070*/  LDL R4, [R1+0x30] ;  /* 0x0000300001047983 */ /* 0x000ea20000100800 */
[----:B------:R-:W1:Y:S01]  /*c080*/  S2UR UR4, SR_CgaCtaId ;  /* 0x00000000000479c3 */ /* 0x000e620000008800 */
[C---:B------:R-:W-:Y:S01]  /*c090*/  IMAD.SHL.U32 R2, R0.reuse, 0x8, RZ ;  /* 0x0000000800027824 */ /* 0x040fe200078e00ff */
[C---:B------:R-:W-:Y:S01]  /*c0a0*/  LOP3.LUT R5, R0.reuse, 0x7f, RZ, 0xc0, !PT ;  /* 0x0000007f00057812 */ /* 0x040fe200078ec0ff */
[----:B------:R-:W-:Y:S01]  /*c0b0*/  UMOV UR36, 0x400 ;  /* 0x0000040000247882 */ /* 0x000fe20000000000 */
[----:B------:R-:W-:Y:S01]  /*c0c0*/  LOP3.LUT P0, RZ, R0, 0x1f, RZ, 0xc0, !PT ;  /* 0x0000001f00ff7812 */ /* 0x000fe2000780c0ff */
[----:B------:R-:W-:Y:S01]  /*c0d0*/  IMAD.MOV.U32 R19, RZ, RZ, RZ ;  /* 0x000000ffff137224 */ /* 0x000fe200078e00ff */
[----:B0-----:R-:W-:Y:S01]  /*c0e0*/  LOP3.LUT R3, R2, 0x1f8, RZ, 0xc0, !PT ;  /* 0x000001f802037812 */ /* 0x001fe200078ec0ff */
[----:B------:R-:W-:Y:S01]  /*c0f0*/  ULDC.64 UR38, c[0x0][0x198] ;  /* 0x0000660000267ab9 */ /* 0x000fe20000000a00 */
[C---:B------:R-:W-:Y:S01]  /*c100*/  ISETP.NE.AND P1, PT, R5.reuse, RZ, PT ;  /* 0x000000ff0500720c */ /* 0x040fe20003f25270 */
[----:B------:R-:W-:Y:S01]  /*c110*/  ULDC UR40, c[0x0][0xc] ;  /* 0x0000030000287ab9 */ /* 0x000fe20000000800 */
[----:B------:R-:W-:-:S02]  /*c120*/  ISETP.NE.OR P0, PT, R5, RZ, !P0 ;  /* 0x000000ff0500720c */ /* 0x000fc40004705670 */
[----:B------:R-:W-:Y:S02]  /*c130*/  LOP3.LUT R18, R18, 0xfffffffe, RZ, 0xc0, !PT ;  /* 0xfffffffe12127812 */ /* 0x000fe400078ec0ff */
[----:B------:R-:W-:-:S07]  /*c140*/  LOP3.LUT R2, R2, 0x38, RZ, 0xc0, !PT ;  /* 0x0000003802027812 */ /* 0x000fce00078ec0ff */
[----:B------:R-:W-:Y:S01]  /*c150*/  @P1 LOP3.LUT R18, R18, 0x1, RZ, 0xfc, !PT ;  /* 0x0000000112121812 */ /* 0x000fe200078efcff */
[----:B-1----:R-:W-:-:S03]  /*c160*/  ULEA UR36, UR4, UR36, 0x18 ;  /* 0x0000002404247291 */ /* 0x002fc6000f8ec03f */
[----:B------:R-:W-:-:S04]  /*c170*/  LOP3.LUT R18, R18, 0xfffffffd, RZ, 0xc0, !PT ;  /* 0xfffffffd12127812 */ /* 0x000fc800078ec0ff */
[----:B------:R-:W-:Y:S02]  /*c180*/  @P0 LOP3.LUT R18, R18, 0x2, RZ, 0xfc, !PT ;  /* 0x0000000212120812 */ /* 0x000fe400078efcff */
[----:B--2---:R-:W-:Y:S02]  /*c190*/  R2UR UR5, R4 ;  /* 0x00000000040572ca */ /* 0x004fe400000e0000 */
[----:B------:R-:W-:Y:S01]  /*c1a0*/  LOP3.LUT R4, R3, 0x38, R0, 0x78, !PT ;  /* 0x0000003803047812 */ /* 0x000fe200078e7800 */
[----:B------:R-:W-:Y:S02]  /*c1b0*/  IMAD.SHL.U32 R3, R5, 0x8, RZ ;  /* 0x0000000805037824 */ /* 0x000fe400078e00ff */
[----:B------:R-:W-:-:S03]  /*c1c0*/  IMAD.SHL.U32 R0, R0, 0x10, RZ ;  /* 0x0000001000007824 */ /* 0x000fc600078e00ff */
[----:B------:R-:W-:Y:S02]  /*c1d0*/  LOP3.LUT R3, R4, 0x200, R3, 0xf8, !PT ;  /* 0x0000020004037812 */ /* 0x000fe400078ef803 */
[----:B------:R-:W-:-:S03]  /*c1e0*/  SHF.R.U32.HI R4, RZ, 0x3, R5 ;  /* 0x00000003ff047819 */ /* 0x000fc60000011605 */
[----:B------:R-:W-:Y:S01]  /*c1f0*/  ULOP3.LUT UR37, UR5, 0x2, URZ, 0xfc, !UPT ;  /* 0x0000000205257892 */ /* 0x000fe2000f8efc3f */
[----:B------:R-:W0:Y:S01]  /*c200*/  S2UR UR5, SR_CTAID.X ;  /* 0x00000000000579c3 */ /* 0x000e220000002500 */
[----:B------:R-:W-:Y:S02]  /*c210*/  LOP3.LUT R4, R4, 0x70, R0, 0xf8, !PT ;  /* 0x0000007004047812 */ /* 0x000fe400078ef800 */
[----:B------:R-:W-:Y:S02]  /*c220*/  LEA R0, R3, UR36, 0x1 ;  /* 0x0000002403007c11 */ /* 0x000fe4000f8e08ff */
[----:B------:R-:W-:-:S03]  /*c230*/  LOP3.LUT R4, R2, 0x40, RZ, 0xfc, !PT ;  /* 0x0000004002047812 */ /* 0x000fc600078efcff */
[----:B------:R1:W-:Y:S02]  /*c240*/  STL [R1+0x10], R0 ;  /* 0x0000100001007387 */ /* 0x0003e40000100800 */
[----:B-1----:R-:W-:Y:S02]  /*c250*/  IMAD.MOV.U32 R0, RZ, RZ, 0x1 ;  /* 0x00000001ff007424 */ /* 0x002fe400078e00ff */
[----:B0-----:R-:W-:-:S05]  /*c260*/  IMAD.U32 R3, RZ, RZ, UR5 ;  /* 0x00000005ff037e24 */ /* 0x001fca000f8e00ff */
[----:B------:R0:W-:Y:S04]  /*c270*/  STL [R1+0x24], R3 ;  /* 0x0000240301007387 */ /* 0x0001e80000100800 */
[----:B------:R-:W-:Y:S04]  /*c280*/  STL [R1+0x2c], RZ ;  /* 0x00002cff01007387 */ /* 0x000fe80000100800 */
[----:B------:R1:W-:Y:S01]  /*c290*/  STL [R1], R0 ;  /* 0x0000000001007387 */ /* 0x0003e20000100800 */
[C---:B0-----:R-:W-:Y:S02]  /*c2a0*/  LOP3.LUT R3, R2.reuse, 0x80, RZ, 0xfc, !PT ;  /* 0x0000008002037812 */ /* 0x041fe400078efcff */
[----:B-1----:R-:W-:-:S07]  /*c2b0*/  LOP3.LUT R0, R2, 0xc0, RZ, 0xfc, !PT ;  /* 0x000000c002007812 */ /* 0x002fce00078efcff */
.L_x_323:
[----:B------:R-:W2:Y:S01]  /*c2c0*/  LDL R2, [R1+0x24] ;  /* 0x0000240001027983 */ /* 0x000ea20000100800 */
[----:B0-----:R-:W0:Y:S01]  /*c2d0*/  LDC R0, c[0x0][0xc38] ;  /* 0x00030e00ff007b82 */ /* 0x001e220000000800 */
[----:B------:R-:W-:Y:S05]  /*c2e0*/  YIELD ;  /* 0x0000000000007946 */ /* 0x000fea0003800000 */
[----:B------:R-:W-:Y:S02]  /*c2f0*/  ULDC.64 UR4, c[0x0][0x418] ;  /* 0x0001060000047ab9 */ /* 0x000fe40000000a00 */
[----:B------:R-:W1:Y:S01]  /*c300*/  LDC R16, c[0x0][0xc44] ;  /* 0x00031100ff107b82 */ /* 0x000e620000000800 */
[----:B------:R-:W-:-:S03]  /*c310*/  UISETP.NE.U32.AND UP0, UPT, UR4, URZ, UPT ;  /* 0x0000003f0400728c */ /* 0x000fc6000bf05070 */
[----:B------:R-:W-:Y:S01]  /*c320*/  ULDC UR4, c[0x0][0x424] ;  /* 0x0001090000047ab9 */ /* 0x000fe20000000800 */
[----:B------:R-:W-:-:S04]  /*c330*/  UISETP.NE.AND.EX UP0, UPT, UR5, URZ, UPT, UP0 ;  /* 0x0000003f0500728c */ /* 0x000fc8000bf05300 */
[----:B------:R-:W-:Y:S01]  /*c340*/  USEL UR4, UR4, 0x1, UP0 ;  /* 0x0000000104047887 */ /* 0x000fe20008000000 */
[----:B0-----:R-:W-:Y:S02]  /*c350*/  ISETP.NE.AND P0, PT, R0, 0x1, PT ;  /* 0x000000010000780c */ /* 0x001fe40003f05270 */
[----:B-1----:R-:W-:-:S11]  /*c360*/  ISETP.NE.AND P1, PT, R16, 0x1, PT ;  /* 0x000000011000780c */ /* 0x002fd60003f25270 */
[----:B------:R-:W2:Y:S08]  /*c370*/  @P0 LDC R0, c[0x0][0xc3c] ;  /* 0x00030f00ff000b82 */ /* 0x000eb00000000800 */
[----:B------:R-:W0:Y:S01]  /*c380*/  @P0 LDC R3, c[0x0][0xc40] ;  /* 0x00031000ff030b82 */ /* 0x000e220000000800 */
[----:B--2---:R-:W-:-:S04]  /*c390*/  @P0 IMAD.HI.U32 R0, R2, R0, RZ ;  /* 0x0000000002000227 */ /* 0x004fc800078e00ff */
[----:B------:R-:W-:Y:S01]  /*c3a0*/  IMAD.MOV.U32 R4, RZ, RZ, R2 ;  /* 0x000000ffff047224 */ /* 0x000fe200078e0002 */
[----:B0-----:R-:W-:Y:S02]  /*c3b0*/  @P0 SHF.R.U32.HI R4, RZ, R3, R0 ;  /* 0x00000003ff040219 */ /* 0x001fe40000011600 */
[----:B------:R-:W0:Y:S03]  /*c3c0*/  @P1 LDC.64 R2, c[0x0][0xc48] ;  /* 0x00031200ff021b82 */ /* 0x000e260000000a00 */
[----:B------:R-:W-:Y:S01]  /*c3d0*/  IMAD.MOV.U32 R5, RZ, RZ, R4 ;  /* 0x000000ffff057224 */ /* 0x000fe200078e0004 */
[----:B------:R-:W-:Y:S04]  /*c3e0*/  STL [R1+0x1c], R4 ;  /* 0x00001c0401007387 */ /* 0x000fe80000100800 */
[----:B------:R-:W1:Y:S01]  /*c3f0*/  LDC R0, c[0x0][0x2f0] ;  /* 0x0000bc00ff007b82 */ /* 0x000e620000000800 */
[----:B0-----:R-:W-:-:S05]  /*c400*/  @P1 IMAD.HI.U32 R2, R4, R2, RZ ;  /* 0x0000000204021227 */ /* 0x001fca00078e00ff */
[----:B------:R-:W-:Y:S01]  /*c410*/  @P1 SHF.R.U32.HI R5, RZ, R3, R2 ;  /* 0x00000003ff051219 */ /* 0x000fe20000011602 */
[----:B-1----:R-:W-:Y:S01]  /*c420*/  IMAD R0, R0, UR4, RZ ;  /* 0x0000000400007c24 */ /* 0x002fe2000f8e02ff */
[----:B------:R-:W-:-:S03]  /*c430*/  UIADD3 UR4, UR36, 0x24400, URZ ;  /* 0x0002440024047890 */ /* 0x000fc6000fffe03f */
[----:B------:R-:W-:Y:S01]  /*c440*/  STL [R1+0x14], R5 ;  /* 0x0000140501007387 */ /* 0x000fe20000100800 */
[----:B------:R-:W-:Y:S01]  /*c450*/  IMAD.MOV R3, RZ, RZ, -R5 ;  /* 0x000000ffff037224 */ /* 0x000fe200078e0a05 */
[----:B------:R-:W-:Y:S02]  /*c460*/  ULOP3.LUT UP0, URZ, UR4, 0x3ff, URZ, 0xc0, !UPT ;  /* 0x000003ff043f7892 */ /* 0x000fe4000f80c03f */
[----:B------:R0:W-:Y:S01]  /*c470*/  STL [R1+0x28], R0 ;  /* 0x0000280001007387 */ /* 0x0001e20000100800 */
[----:B------:R-:W-:-:S03]  /*c480*/  IMAD R16, R16, R3, R4 ;  /* 0x0000000310107224 */ /* 0x000fc600078e0204 */
[----:B------:R-:W-:Y:S01]  /*c490*/  PLOP3.LUT P0, PT, PT, PT, UP0, 0x80, 0x0 ;  /* 0x000000000000781c */ /* 0x000fe20003f0f008 */
[----:B0-----:R-:W-:-:S04]  /*c4a0*/  VIADD R0, R0, 0x4f ;  /* 0x0000004f00007836 */ /* 0x001fc80000000000 */
[----:B------:R-:W-:-:S05]  /*c4b0*/  IMAD.HI R0, R0, 0x66666667, RZ ;  /* 0x6666666700007827 */ /* 0x000fca00078e02ff */
[----:B------:R-:W-:-:S04]  /*c4c0*/  SHF.R.U32.HI R2, RZ, 0x1f, R0 ;  /* 0x0000001fff027819 */ /* 0x000fc80000011600 */
[----:B------:R-:W-:-:S05]  /*c4d0*/  LEA.HI.SX32 R0, R0, R2, 0x1b ;  /* 0x0000000200007211 */ /* 0x000fca00078fdaff */
[----:B------:R0:W-:Y:S01]  /*c4e0*/  STL [R1+0x20], R0 ;  /* 0x0000200001007387 */ /* 0x0001e20000100800 */
[----:B------:R-:W-:Y:S05]  /*c4f0*/  @!P0 BRA `(.L_x_229) ;  /* 0x0000000000408947 */ /* 0x000fea0003800000 */
[----:B------:R-:W-:Y:S01]  /*c500*/  MOV R2, 0x0 ;  /* 0x0000000000027802 */ /* 0x000fe20000000f00 */
[----:B------:R-:W-:Y:S01]  /*c510*/  ULDC.64 UR6, c[0x4][0x1b8] ;  /* 0x01006e0000067ab9 */ /* 0x000fe20000000a00 */
[----:B------:R-:W-:Y:S01]  /*c520*/  ULDC.64 UR8, c[0x4][0x1c0] ;  /* 0x0100700000087ab9 */ /* 0x000fe20000000a00 */
[----:B------:R-:W-:Y:S01]  /*c530*/  ULDC.64 UR4, c[0x4][0x118] ;  /* 0x0100460000047ab9 */ /* 0x000fe20000000a00 */
[----:B------:R-:W-:Y:S02]  /*c540*/  IMAD.U32 R4, RZ, RZ, UR6 ;  /* 0x00000006ff047e24 */ /* 0x000fe4000f8e00ff */
[----:B------:R-:W1:Y:S01]  /*c550*/  LDC.64 R2, c[0x4][R2] ;  /* 0x0100000002027b82 */ /* 0x000e620000000a00 */
        /* <DEDUP_REMOVED lines=9> */
[----:B01----:R-:W-:Y:S05]  /*c5f0*/  CALL.ABS.NOINC R2 ;  /* 0x0000000002007343 */ /* 0x003fea0003c00000 */
.L_x_229:
        /* <DEDUP_REMOVED lines=8> */
[----:B------:R1:W2:Y:S01]  /*c680*/  LDC.64 R2, c[0x4][R17] ;  /* 0x0100000011027b82 */ /* 0x0002a20000000a00 */
        /* <DEDUP_REMOVED lines=8> */
[----:B-1----:R-:W-:-:S07]  /*c710*/  IMAD.MOV.U32 R13, RZ, RZ, RZ ;  /* 0x000000ffff0d7224 */ /* 0x002fce00078e00ff */
[----:B------:R-:W-:-:S07]  /*c720*/  LEPC R20, `(.L_x_231) ;  /* 0x000000001014794e */ /* 0x000fce0000000000 */
[----:B0-2---:R-:W-:Y:S05]  /*c730*/  CALL.ABS.NOINC R2 ;  /* 0x0000000002007343 */ /* 0x005fea0003c00000 */
.L_x_231:
        /* <DEDUP_REMOVED lines=15> */
.L_x_230:
[----:B------:R-:W2:Y:S01]  /*c830*/  LDL R2, [R1+0x20] ;  /* 0x0000200001027983 */ /* 0x000ea20000100800 */
[----:B------:R-:W-:-:S03]  /*c840*/  ULDC.64 UR4, c[0x0][0x9f8] ;  /* 0x00027e0000047ab9 */ /* 0x000fc60000000a00 */
[----:B0-----:R-:W3:Y:S01]  /*c850*/  LDL R0, [R1+0x14] ;  /* 0x0000140001007983 */ /* 0x001ee20000100800 */
[----:B------:R-:W-:Y:S01]  /*c860*/  ISETP.NE.U32.AND P0, PT, RZ, UR4, PT ;  /* 0x00000004ff007c0c */ /* 0x000fe2000bf05070 */
[----:B------:R-:W-:-:S03]  /*c870*/  ULDC.64 UR6, c[0x0][0x208] ;  /* 0x0000820000067ab9 */ /* 0x000fc60000000a00 */
[----:B------:R-:W-:Y:S01]  /*c880*/  ISETP.NE.AND.EX P0, PT, RZ, UR5, PT, P0 ;  /* 0x00000005ff007c0c */ /* 0x000fe2000bf05300 */
[----:B--2---:R-:W-:-:S12]  /*c890*/  IMAD.MOV.U32 R17, RZ, RZ, R2 ;  /* 0x000000ffff117224 */ /* 0x004fd800078e0002 */
[----:B------:R-:W3:Y:S02]  /*c8a0*/  @P0 LDC.64 R2, c[0x0][0x9f8] ;  /* 0x00027e00ff020b82 */ /* 0x000ee40000000a00 */
[----:B---3--:R-:W-:-:S05]  /*c8b0*/  @P0 IMAD.WIDE R2, R0, 0x4, R2 ;  /* 0x0000000400020825 */ /* 0x008fca00078e0202 */
[----:B------:R0:W2:Y:S01]  /*c8c0*/  @P0 LDG.E R0, desc[UR6][R2.64] ;  /* 0x0000000602000981 */ /* 0x0000a2000c1e1900 */
[----:B------:R-:W-:Y:S01]  /*c8d0*/  VIADD R9, R17, 0xffffffff ;  /* 0xffffffff11097836 */ /* 0x000fe20000000000 */
[----:B------:R-:W-:Y:S01]  /*c8e0*/  UMOV UR4, 0xffffffff ;  /* 0xffffffff00047882 */ /* 0x000fe20000000000 */
[----:B------:R-:W-:-:S03]  /*c8f0*/  LOP3.LUT R18, R18, 0xfffffffb, RZ, 0xc0, !PT ;  /* 0xfffffffb12127812 */ /* 0x000fc600078ec0ff */
[----:B------:R1:W-:Y:S01]  /*c900*/  STL [R1+0x18], R9 ;  /* 0x0000180901007387 */ /* 0x0003e20000100800 */
[----:B0-----:R-:W0:Y:S02]  /*c910*/  LDC.64 R2, c[0x0][0x418] ;  /* 0x00010600ff027b82 */ /* 0x001e240000000a00 */
[----:B0-----:R-:W-:-:S04]  /*c920*/  ISETP.NE.U32.AND P0, PT, R2, RZ, PT ;  /* 0x000000ff0200720c */ /* 0x001fc80003f05070 */
[----:B------:R-:W-:-:S13]  /*c930*/  ISETP.NE.AND.EX P1, PT, R3, RZ, PT, P0 ;  /* 0x000000ff0300720c */ /* 0x000fda0003f25300 */
[----:B------:R-:W-:Y:S02]  /*c940*/  @P1 LOP3.LUT R18, R18, 0x4, RZ, 0xfc, !PT ;  /* 0x0000000412121812 */ /* 0x000fe400078efcff */
[----:B--2---:R-:W-:Y:S01]  /*c950*/  SHF.R.S32.HI R8, RZ, 0x1f, R0 ;  /* 0x0000001fff087819 */ /* 0x004fe20000011400 */
[----:B------:R1:W-:Y:S01]  /*c960*/  STL [R1+0x8], R0 ;  /* 0x0000080001007387 */ /* 0x0003e20000100800 */
[----:B------:R-:W-:-:S03]  /*c970*/  SEL R17, R0, RZ, !P1 ;  /* 0x000000ff00117207 */ /* 0x000fc60004800000 */
[----:B------:R1:W-:Y:S01]  /*c980*/  STL [R1+0xc], R8 ;  /* 0x00000c0801007387 */ /* 0x0003e20000100800 */
[----:B------:R-:W-:Y:S05]  /*c990*/  BRA.DIV UR4, `(.L_x_232) ;  /* 0x0000004e04707947 */ /* 0x000fea000b800000 */
[----:B------:R-:W0:Y:S02]  /*c9a0*/  S2R R4, SR_TID.X ;  /* 0x0000000000047919 */ /* 0x000e240000002100 */
[----:B0-----:R-:W-:-:S04]  /*c9b0*/  SHF.R.U32.HI R4, RZ, 0x5, R4 ;  /* 0x00000005ff047819 */ /* 0x001fc80000011604 */
[----:B------:R-:W-:-:S05]  /*c9c0*/  LOP3.LUT R4, R4, 0x3, RZ, 0xc0, !PT ;  /* 0x0000000304047812 */ /* 0x000fca00078ec0ff */
[----:B------:R0:W2:Y:S02]  /*c9d0*/  SHFL.IDX PT, R14, R4, RZ, 0x1f ;  /* 0x00001fff040e7589 */ /* 0x0000a400000e0000 */
.L_x_339:
[----:B--2---:R-:W-:Y:S02]  /*c9e0*/  ISETP.NE.AND P0, PT, R14, RZ, PT ;  /* 0x000000ff0e00720c */ /* 0x004fe40003f05270 */
[----:B------:R-:W-:Y:S02]  /*c9f0*/  PLOP3.LUT P2, PT, PT, PT, PT, 0x8, 0x0 ;  /* 0x000000000000781c */ /* 0x000fe40003f4e170 */
[----:B------:R-:W-:-:S11]  /*ca00*/  LOP3.LUT R18, R18, 0xfffffff7, RZ, 0xc0, !PT ;  /* 0xfffffff712127812 */ /* 0x000fd600078ec0ff */
[----:B------:R-:W-:Y:S01]  /*ca10*/  @P2 LOP3.LUT R18, R18, 0x8, RZ, 0xfc, !PT ;  /* 0x0000000812122812 */ /* 0x000fe200078efcff */
[----:B------:R-:W-:Y:S06]  /*ca20*/  @P0 BRA `(.L_x_233) ;  /* 0x0000000400600947 */ /* 0x000fec0003800000 */
[----:B------:R-:W-:-:S03]  /*ca30*/  UMOV UR4, 0xffffffff ;  /* 0xffffffff00047882 */ /* 0x000fc60000000000 */
[----:B------:R-:W-:Y:S05]  /*ca40*/  BRA.DIV UR4, `(.L_x_234) ;  /* 0x0000004e04787947 */ /* 0x000fea000b800000 */
[----:B------:R-:W-:-:S13]  /*ca50*/  ELECT P6, URZ, PT ;  /* 0x00000000003f782f */ /* 0x000fda00038c0000 */
.L_x_342:
[----:B------:R-:W-:Y:S05]  /*ca60*/  @!P6 BRA `(.L_x_233) ;  /* 0x000000040050e947 */ /* 0x000fea0003800000 */
[----:B------:R2:W-:Y:S01]  /*ca70*/  STL [R1+0x4], R9 ;  /* 0x0000040901007387 */ /* 0x0005e20000100800 */
[----:B------:R-:W-:Y:S05]  /*ca80*/  @!P1 BRA `(.L_x_235) ;  /* 0x00000000004c9947 */ /* 0x000fea0003800000 */
[----:B------:R-:W3:Y:S01]  /*ca90*/  LDC R7, c[0x0][0x43c] ;  /* 0x00010f00ff077b82 */ /* 0x000ee20000000800 */
[----:B------:R-:W-:Y:S01]  /*caa0*/  ULDC.64 UR4, c[0x0][0x428] ;  /* 0x00010a0000047ab9 */ /* 0x000fe20000000a00 */
[----:B------:R-:W-:Y:S01]  /*cab0*/  ULDC.64 UR6, c[0x0][0x208] ;  /* 0x0000820000067ab9 */ /* 0x000fe20000000a00 */
[----:B---3--:R-:W-:-:S13]  /*cac0*/  ISETP.NE.AND P0, PT, R7, 0x1, PT ;  /* 0x000000010700780c */ /* 0x008fda0003f05270 */
[----:B0-----:R-:W0:Y:S02]  /*cad0*/  @P0 LDC.64 R4, c[0x0][0x440] ;  /* 0x00011000ff040b82 */ /* 0x001e240000000a00 */
[----:B0-----:R-:W-:-:S04]  /*cae0*/  @P0 IMAD.HI.U32 R6, R9, R4, RZ ;  /* 0x0000000409060227 */ /* 0x001fc800078e00ff */
[----:B------:R-:W-:Y:S01]  /*caf0*/  IMAD.MOV.U32 R4, RZ, RZ, R9 ;  /* 0x000000ffff047224 */ /* 0x000fe200078e0009 */
[----:B------:R-:W-:-:S05]  /*cb00*/  @P0 SHF.R.U32.HI R4, RZ, R5, R6 ;  /* 0x00000005ff040219 */ /* 0x000fca0000011606 */
[----:B------:R-:W-:-:S04]  /*cb10*/  IMAD.MOV R5, RZ, RZ, -R4 ;  /* 0x000000ffff057224 */ /* 0x000fc800078e0a04 */
[----:B------:R-:W-:Y:S01]  /*cb20*/  IMAD R6, R7, R5, R9 ;  /* 0x0000000507067224 */ /* 0x000fe200078e0209 */
[----:B------:R-:W-:-:S04]  /*cb30*/  SHF.R.S32.HI R5, RZ, 0x1f, R4 ;  /* 0x0000001fff057819 */ /* 0x000fc80000011404 */
[----:B------:R0:W-:Y:S01]  /*cb40*/  STL [R1+0x4], R6 ;  /* 0x0000040601007387 */ /* 0x0001e20000100800 */
[----:B------:R-:W-:-:S03]  /*cb50*/  IMAD.WIDE.U32 R4, R0, UR4, R4 ;  /* 0x0000000400047c25 */ /* 0x000fc6000f8e0004 */
[----:B------:R-:W-:Y:S01]  /*cb60*/  LEA R2, P0, R4, R2, 0x2 ;  /* 0x0000000204027211 */ /* 0x000fe200078010ff */
[----:B0-----:R-:W-:-:S04]  /*cb70*/  IMAD R6, R8, UR4, RZ ;  /* 0x0000000408067c24 */ /* 0x001fc8000f8e02ff */
[----:B-1----:R-:W-:-:S04]  /*cb80*/  IMAD R0, R0, UR5, R6 ;  /* 0x0000000500007c24 */ /* 0x002fc8000f8e0206 */
[----:B------:R-:W-:-:S05]  /*cb90*/  IMAD.IADD R0, R5, 0x1, R0 ;  /* 0x0000000105007824 */ /* 0x000fca00078e0200 */
[----:B------:R-:W-:-:S05]  /*cba0*/  LEA.HI.X R3, R4, R3, R0, 0x2, P0 ;  /* 0x0000000304037211 */ /* 0x000fca00000f1400 */
[----:B------:R3:W5:Y:S02]  /*cbb0*/  LDG.E R0, desc[UR6][R2.64] ;  /* 0x0000000602007981 */ /* 0x000764000c1e1900 */
.L_x_235:
[----:B---3--:R-:W3:Y:S01]  /*cbc0*/  LDL R3, [R1] ;  /* 0x0000000001037983 */ /* 0x008ee20000100800 */
[----:B------:R-:W-:Y:S02]  /*cbd0*/  LEA R2, R19, UR36, 0x3 ;  /* 0x0000002413027c11 */ /* 0x000fe4000f8e18ff */
[----:B---3--:R-:W-:-:S04]  /*cbe0*/  SHF.L.U32 R3, R3, 0x1f, RZ ;  /* 0x0000001f03037819 */ /* 0x008fc800000006ff */
[----:B------:R-:W3:Y:S02]  /*cbf0*/  SYNCS.PHASECHK.TRANS64.TRYWAIT P0, [R2+URZ+0x38840], R3 ;  /* 0x03884003020075a7 */ /* 0x000ee4000800017f */
[----:B---3--:R-:W-:Y:S05]  /*cc00*/  @!P0 BRA `(.L_x_236) ;  /* 0x0000004c00288947 */ /* 0x008fea0003800000 */
.L_x_343:
[----:B0-----:R-:W0:Y:S01]  /*cc10*/  S2R R4, SR_TID.X ;  /* 0x0000000000047919 */ /* 0x001e220000002100 */
[----:B------:R-:W-:-:S04]  /*cc20*/  UPRMT UR4, UR37, 0x9910, URZ ;  /* 0x0000991025047896 */ /* 0x000fc8000800003f */
[----:B------:R-:W-:Y:S01]  /*cc30*/  UISETP.NE.AND UP0, UPT, UR4, 0x2, UPT ;  /* 0x000000020400788c */ /* 0x000fe2000bf05270 */
[----:B0-----:R-:W-:-:S04]  /*cc40*/  LOP3.LUT R4, R4, 0x7f, RZ, 0xc0, !PT ;  /* 0x0000007f04047812 */ /* 0x001fc800078ec0ff */
[----:B------:R-:W-:-:S13]  /*cc50*/  ISETP.NE.AND P0, PT, R4, RZ, PT ;  /* 0x000000ff0400720c */ /* 0x000fda0003f05270 */
[----:B---3--:R-:W-:-:S04]  /*cc60*/  @!P0 IMAD.MOV.U32 R3, RZ, RZ, 0xa000 ;  /* 0x0000a000ff038424 */ /* 0x008fc800078e00ff */
[----:B------:R0:W-:Y:S01]  /*cc70*/  @!P0 SYNCS.ARRIVE.TRANS64 RZ, [R2+URZ+0x38830], R3 ;  /* 0x0388300302ff89a7 */ /* 0x0001e2000800003f */
[----:B------:R-:W-:-:S13]  /*cc80*/  PLOP3.LUT P0, PT, PT, PT, UP0, 0x80, 0x0 ;  /* 0x000000000000781c */ /* 0x000fda0003f0f008 */
[----:B0-----:R-:W-:Y:S05]  /*cc90*/  @P0 BRA `(.L_x_237) ;  /* 0x0000000000040947 */ /* 0x001fea0003800000 */
[----:B------:R-:W-:Y:S01]  /*cca0*/  BPT.TRAP 0x1 ;  /* 0x000000040000795c */ /* 0x000fe20000300000 */
.L_x_237:
[----:B------:R-:W-:-:S13]  /*ccb0*/  LOP3.LUT P0, RZ, R18, 0x2, RZ, 0xc0, !PT ;  /* 0x0000000212ff7812 */ /* 0x000fda000780c0ff */
[----:B------:R-:W-:Y:S05]  /*ccc0*/  @P0 BRA `(.L_x_238) ;  /* 0x0000000000040947 */ /* 0x000fea0003800000 */
[----:B------:R-:W-:Y:S01]  /*ccd0*/  BPT.TRAP 0x1 ;  /* 0x000000040000795c */ /* 0x000fe20000300000 */
.L_x_238:
[----:B------:R-:W3:Y:S01]  /*cce0*/  LDL R4, [R1+0x4] ;  /* 0x0000040001047983 */ /* 0x000ee20000100800 */
[----:B------:R-:W-:Y:S01]  /*ccf0*/  R2UR UR9, R2 ;  /* 0x00000000020972ca */ /* 0x000fe200000e0000 */
[----:B------:R-:W-:Y:S01]  /*cd00*/  UIADD3 UR4, UP0, UR38, 0x370, URZ ;  /* 0x0000037026047890 */ /* 0x000fe2000ff1e03f */
[----:B------:R-:W-:Y:S01]  /*cd10*/  R2UR UR12, R16 ;  /* 0x00000000100c72ca */ /* 0x000fe200000e0000 */
[----:B------:R-:W0:Y:S01]  /*cd20*/  S2R R5, SR_CgaCtaId ;  /* 0x0000000000057919 */ /* 0x000e220000008800 */
[----:B-----5:R-:W-:Y:S01]  /*cd30*/  R2UR UR13, R0 ;  /* 0x00000000000d72ca */ /* 0x020fe200000e0000 */
[----:B------:R-:W-:Y:S01]  /*cd40*/  UMOV UR10, URZ ;  /* 0x0000003f000a7c82 */ /* 0x000fe20008000000 */
[----:B------:R-:W-:Y:S01]  /*cd50*/  UMOV UR19, 0x30000 ;  /* 0x0003000000137882 */ /* 0x000fe20000000000 */
[----:B------:R-:W4:Y:S01]  /*cd60*/  S2R R3, SR_CgaCtaId ;  /* 0x0000000000037919 */ /* 0x000f220000008800 */
[----:B------:R-:W-:Y:S01]  /*cd70*/  UMOV UR6, 0x0 ;  /* 0x0000000000067882 */ /* 0x000fe20000000000 */
[----:B------:R-:W-:Y:S01]  /*cd80*/  UMOV UR7, 0x14f00000 ;  /* 0x14f0000000077882 */ /* 0x000fe20000000000 */
[----:B------:R-:W-:Y:S01]  /*cd90*/  UMOV UR16, 0x40 ;  /* 0x0000004000107882 */ /* 0x000fe20000000000 */
[----:B------:R-:W-:Y:S01]  /*cda0*/  PLOP3.LUT P0, PT, PT, PT, PT, 0x80, 0x0 ;  /* 0x000000000000781c */ /* 0x000fe20003f0f070 */
[----:B------:R-:W-:Y:S01]  /*cdb0*/  IMAD.MOV.U32 R17, RZ, RZ, R0 ;  /* 0x000000ffff117224 */ /* 0x000fe200078e0000 */
[----:B------:R-:W-:Y:S01]  /*cdc0*/  UIADD3 UR9, UR9, 0x38830, URZ ;  /* 0x0003883009097890 */ /* 0x000fe2000fffe03f */
[----:B------:R-:W-:-:S10]  /*cdd0*/  LOP3.LUT R18, R18, 0xfffffff7, RZ, 0xc0, !PT ;  /* 0xfffffff712127812 */ /* 0x000fd400078ec0ff */
[----:B------:R-:W-:Y:S02]  /*cde0*/  @P0 LOP3.LUT R18, R18, 0x8, RZ, 0xfc, !PT ;  /* 0x0000000812120812 */ /* 0x000fe400078efcff */
[----:B0-----:R-:W-:Y:S02]  /*cdf0*/  LOP3.LUT R5, R5, 0x1, RZ, 0xc0, !PT ;  /* 0x0000000105057812 */ /* 0x001fe400078ec0ff */
[----:B----4-:R-:W-:-:S03]  /*ce00*/  LOP3.LUT R3, R3, 0x1, RZ, 0xc0, !PT ;  /* 0x0000000103037812 */ /* 0x010fc600078ec0ff */
[----:B------:R-:W-:-:S04]  /*ce10*/  IMAD R5, R5, 0xa00, RZ ;  /* 0x00000a0005057824 */ /* 0x000fc800078e02ff */
[----:B------:R-:W-:Y:S02]  /*ce20*/  IMAD R2, R19, 0x5000, R5 ;  /* 0x0000500013027824 */ /* 0x000fe400078e0205 */
[----:B------:R-:W-:-:S03]  /*ce30*/  IMAD R3, R3, 0x28, RZ ;  /* 0x0000002803037824 */ /* 0x000fc600078e02ff */
[----:B------:R-:W-:Y:S02]  /*ce40*/  R2UR UR5, R2 ;  /* 0x00000000020572ca */ /* 0x000fe400000e0000 */
[----:B------:R-:W-:-:S11]  /*ce50*/  R2UR UR8, R3 ;  /* 0x00000000030872ca */ /* 0x000fd600000e0000 */
[----:B------:R-:W-:Y:S02]  /*ce60*/  ULEA UR14, UR5, UR36, 0x1 ;  /* 0x00000024050e7291 */ /* 0x000fe4000f8e083f */
[----:B------:R-:W-:Y:S02]  /*ce70*/  UIADD3.X UR5, URZ, UR39, URZ, UP0, !UPT ;  /* 0x000000273f057290 */ /* 0x000fe400087fe43f */
[----:B------:R-:W-:Y:S02]  /*ce80*/  UIADD3 UR15, UR14, 0x26c00, URZ ;  /* 0x00026c000e0f7890 */ /* 0x000fe4000fffe03f */
[----:B------:R-:W-:Y:S02]  /*ce90*/  UIADD3 UR17, UR14, 0x29400, URZ ;  /* 0x000294000e117890 */ /* 0x000fe4000fffe03f */
[----:B------:R-:W-:Y:S01]  /*cea0*/  UIADD3 UR18, UR14, 0x2bc00, URZ ;  /* 0x0002bc000e127890 */ /* 0x000fe2000fffe03f */
[----:B---3--:R-:W-:-:S13]  /*ceb0*/  R2UR UR11, R4 ;  /* 0x00000000040b72ca */ /* 0x008fda00000e0000 */
[----:B------:R-:W-:Y:S02]  /*cec0*/  UIMAD UR11, UR11, 0x50, UR8 ;  /* 0x000000500b0b78a4 */ /* 0x000fe4000f8e0208 */
[----:B------:R-:W-:-:S03]  /*ced0*/  UIADD3 UR8, UR14, 0x24400, URZ ;  /* 0x000244000e087890 */ /* 0x000fc6000fffe03f */
[----:B------:R-:W-:-:S06]  /*cee0*/  UMOV UR14, 0x80 ;  /* 0x00000080000e7882 */ /* 0x000fcc0000000000 */
[----:B------:R0:W-:Y:S02]  /*cef0*/  UTMALDG.4D.MULTICAST [UR8], [UR4], UR19, desc[UR6] ;  /* 0x00000608040073b4 */ /* 0x0001e40008019813 */
[----:B0-----:R-:W-:Y:S01]  /*cf00*/  UMOV UR8, UR15 ;  /* 0x0000000f00087c82 */ /* 0x001fe20008000000 */
[----:B------:R-:W-:Y:S02]  /*cf10*/  UMOV UR10, UR16 ;  /* 0x00000010000a7c82 */ /* 0x000fe40008000000 */
[----:B------:R0:W-:Y:S02]  /*cf20*/  UTMALDG.4D.MULTICAST [UR8], [UR4], UR19, desc[UR6] ;  /* 0x00000608040073b4 */ /* 0x0001e40008019813 */
[----:B0-----:R-:W-:Y:S01]  /*cf30*/  UMOV UR8, UR17 ;  /* 0x0000001100087c82 */ /* 0x001fe20008000000 */
[----:B------:R-:W-:Y:S01]  /*cf40*/  UMOV UR10, UR14 ;  /* 0x0000000e000a7c82 */ /* 0x000fe20008000000 */
[----:B------:R-:W-:Y:S01]  /*cf50*/  UMOV UR14, 0xc0 ;  /* 0x000000c0000e7882 */ /* 0x000fe20000000000 */
[----:B------:R0:W-:Y:S02]  /*cf60*/  UTMALDG.4D.MULTICAST [UR8], [UR4], UR19, desc[UR6] ;  /* 0x00000608040073b4 */ /* 0x0001e40008019813 */
[----:B0-----:R-:W-:Y:S01]  /*cf70*/  UMOV UR8, UR18 ;  /* 0x0000001200087c82 */ /* 0x001fe20008000000 */
[----:B------:R-:W-:-:S02]  /*cf80*/  UMOV UR10, UR14 ;  /* 0x0000000e000a7c82 */ /* 0x000fc40008000000 */
[----:B------:R3:W-:Y:S02]  /*cf90*/  UTMALDG.4D.MULTICAST [UR8], [UR4], UR19, desc[UR6] ;  /* 0x00000608040073b4 */ /* 0x0007e40008019813 */
[----:B---3--:R-:W-:Y:S01]  /*cfa0*/  NOP ;  /* 0x0000000000007918 */ /* 0x008fe20000000000 */
.L_x_233:
        /* <DEDUP_REMOVED lines=10> */
[----:B0-----:R-:W-:Y:S02]  /*d050*/  IMAD.U32 R4, RZ, RZ, UR6 ;  /* 0x00000006ff047e24 */ /* 0x001fe4000f8e00ff */
[----:B------:R-:W0:Y:S01]  /*d060*/  LDC.64 R2, c[0x4][R2] ;  /* 0x0100000002027b82 */ /* 0x000e220000000a00 */
[----:B------:R-:W-:Y:S02]  /*d070*/  IMAD.U32 R5, RZ, RZ, UR7 ;  /* 0x00000007ff057e24 */ /* 0x000fe4000f8e00ff */
[----:B------:R-:W-:Y:S02]  /*d080*/  IMAD.U32 R6, RZ, RZ, UR8 ;  /* 0x00000008ff067e24 */ /* 0x000fe4000f8e00ff */
[----:B------:R-:W-:-:S02]  /*d090*/  IMAD.U32 R7, RZ, RZ, UR9 ;  /* 0x00000009ff077e24 */ /* 0x000fc4000f8e00ff */
[----:B------:R-:W-:Y:S02]  /*d0a0*/  IMAD.U32 R10, RZ, RZ, UR4 ;  /* 0x00000004ff0a7e24 */ /* 0x000fe4000f8e00ff */
[----:B------:R-:W-:Y:S02]  /*d0b0*/  IMAD.U32 R11, RZ, RZ, UR5 ;  /* 0x00000005ff0b7e24 */ /* 0x000fe4000f8e00ff */
[----:B-1----:R-:W-:Y:S02]  /*d0c0*/  IMAD.MOV.U32 R8, RZ, RZ, 0x70 ;  /* 0x00000070ff087424 */ /* 0x002fe400078e00ff */
[----:B------:R-:W-:Y:S02]  /*d0d0*/  IMAD.MOV.U32 R12, RZ, RZ, 0x1 ;  /* 0x00000001ff0c7424 */ /* 0x000fe400078e00ff */
[----:B------:R-:W-:-:S07]  /*d0e0*/  IMAD.MOV.U32 R13, RZ, RZ, RZ ;  /* 0x000000ffff0d7224 */ /* 0x000fce00078e00ff */
[----:B------:R-:W-:-:S07]  /*d0f0*/  LEPC R20, `(.L_x_239) ;  /* 0x000000001014794e */ /* 0x000fce0000000000 */
[----:B0-2---:R-:W-:Y:S05]  /*d100*/  CALL.ABS.NOINC R2 ;  /* 0x0000000002007343 */ /* 0x005fea0003c00000 */
.L_x_239:
[----:B0-----:R-:W3:Y:S01]  /*d110*/  LDL.LU R4, [R1+0x14] ;  /* 0x0000140001047983 */ /* 0x001ee20000300800 */
[----:B-1----:R-:W-:Y:S01]  /*d120*/  SHF.R.S32.HI R0, RZ, 0x1f, R16 ;  /* 0x0000001fff007819 */ /* 0x002fe20000011410 */
[----:B------:R-:W-:Y:S01]  /*d130*/  ULDC.64 UR4, c[0x0][0x2d8] ;  /* 0x0000b60000047ab9 */ /* 0x000fe20000000a00 */
[----:B------:R-:W0:Y:S01]  /*d140*/  LDC R8, c[0x0][0x448] ;  /* 0x00011200ff087b82 */ /* 0x000e220000000800 */
[----:B------:R-:W4:Y:S04]  /*d150*/  LDL.LU R7, [R1+0x1c] ;  /* 0x00001c0001077983 */ /* 0x000f280000300800 */
[----:B------:R-:W5:Y:S01]  /*d160*/  LDL R5, [R1+0x24] ;  /* 0x0000240001057983 */ /* 0x000f620000100800 */
[----:B------:R-:W-:Y:S02]  /*d170*/  IMAD R0, R0, UR4, RZ ;  /* 0x0000000400007c24 */ /* 0x000fe4000f8e02ff */
[C---:B------:R-:W-:Y:S01]  /*d180*/  IMAD.WIDE.U32 R2, R16.reuse, UR4, RZ ;  /* 0x0000000410027c25 */ /* 0x040fe2000f8e00ff */
[----:B------:R-:W1:Y:S03]  /*d190*/  S2R R10, SR_TID.X ;  /* 0x00000000000a7919 */ /* 0x000e660000002100 */
[----:B------:R-:W-:Y:S01]  /*d1a0*/  IMAD R0, R16, UR5, R0 ;  /* 0x0000000510007c24 */ /* 0x000fe2000f8e0200 */
[----:B------:R-:W-:-:S03]  /*d1b0*/  ULDC.64 UR4, c[0x0][0x2e0] ;  /* 0x0000b80000047ab9 */ /* 0x000fc60000000a00 */
[----:B------:R-:W-:Y:S01]  /*d1c0*/  IMAD.IADD R3, R3, 0x1, R0 ;  /* 0x0000000103037824 */ /* 0x000fe200078e0200 */
[----:B0-----:R-:W-:-:S13]  /*d1d0*/  ISETP.NE.AND P0, PT, R8, 0x1, PT ;  /* 0x000000010800780c */ /* 0x001fda0003f05270 */
[----:B------:R-:W0:Y:S01]  /*d1e0*/  @P0 LDC R6, c[0x0][0x44c] ;  /* 0x00011300ff060b82 */ /* 0x000e220000000800 */
[----:B-1----:R-:W-:-:S05]  /*d1f0*/  IMAD.SHL.U32 R10, R10, 0x8, RZ ;  /* 0x000000080a0a7824 */ /* 0x002fca00078e00ff */
[----:B------:R-:W-:-:S04]  /*d200*/  LOP3.LUT R10, R10, 0x38, RZ, 0xc0, !PT ;  /* 0x000000380a0a7812 */ /* 0x000fc800078ec0ff */
[C---:B------:R-:W-:Y:S02]  /*d210*/  LOP3.LUT R12, R10.reuse, 0x40, RZ, 0xfc, !PT ;  /* 0x000000400a0c7812 */ /* 0x040fe400078efcff */
[C---:B------:R-:W-:Y:S02]  /*d220*/  LOP3.LUT R11, R10.reuse, 0x80, RZ, 0xfc, !PT ;  /* 0x000000800a0b7812 */ /* 0x040fe400078efcff */
[----:B------:R-:W-:Y:S02]  /*d230*/  LOP3.LUT R10, R10, 0xc0, RZ, 0xfc, !PT ;  /* 0x000000c00a0a7812 */ /* 0x000fe400078efcff */
[----:B---3--:R-:W-:Y:S01]  /*d240*/  SHF.R.S32.HI R0, RZ, 0x1f, R4 ;  /* 0x0000001fff007819 */ /* 0x008fe20000011404 */
[----:B------:R-:W-:-:S04]  /*d250*/  IMAD.WIDE.U32 R2, R4, UR4, R2 ;  /* 0x0000000404027c25 */ /* 0x000fc8000f8e0002 */
[----:B------:R-:W-:Y:S01]  /*d260*/  IMAD R0, R0, UR4, RZ ;  /* 0x0000000400007c24 */ /* 0x000fe2000f8e02ff */
[----:B------:R-:W-:-:S03]  /*d270*/  ULDC UR4, c[0x0][0xc38] ;  /* 0x00030e0000047ab9 */ /* 0x000fc60000000800 */
[----:B------:R-:W-:Y:S02]  /*d280*/  IMAD R0, R4, UR5, R0 ;  /* 0x0000000504007c24 */ /* 0x000fe4000f8e0200 */
[----:B------:R-:W1:Y:S02]  /*d290*/  S2R R4, SR_TID.X ;  /* 0x0000000000047919 */ /* 0x000e640000002100 */
[----:B------:R-:W-:Y:S02]  /*d2a0*/  IMAD.IADD R3, R3, 0x1, R0 ;  /* 0x0000000103037824 */ /* 0x000fe400078e0200 */
[----:B----4-:R-:W-:Y:S02]  /*d2b0*/  IMAD.MOV R0, RZ, RZ, -R7 ;  /* 0x000000ffff007224 */ /* 0x010fe400078e0a07 */
[----:B------:R-:W3:Y:S02]  /*d2c0*/  @P0 LDC R7, c[0x0][0x450] ;  /* 0x00011400ff070b82 */ /* 0x000ee40000000800 */
[----:B-----5:R-:W-:Y:S01]  /*d2d0*/  IMAD R0, R0, UR4, R5 ;  /* 0x0000000400007c24 */ /* 0x020fe2000f8e0205 */
[----:B------:R-:W-:-:S03]  /*d2e0*/  ULDC.64 UR4, c[0x0][0x2d0] ;  /* 0x0000b40000047ab9 */ /* 0x000fc60000000a00 */
[----:B------:R-:W-:Y:S01]  /*d2f0*/  IMAD.SHL.U32 R5, R0, 0x80, RZ ;  /* 0x0000008000057824 */ /* 0x000fe200078e00ff */
[----:B-1----:R-:W-:-:S04]  /*d300*/  LOP3.LUT R4, R4, 0x7f, RZ, 0xc0, !PT ;  /* 0x0000007f04047812 */ /* 0x002fc800078ec0ff */
[----:B--2---:R-:W-:Y:S02]  /*d310*/  SHF.R.U32.HI R9, RZ, 0x3, R4 ;  /* 0x00000003ff097819 */ /* 0x004fe40000011604 */
[----:B------:R-:W1:Y:S02]  /*d320*/  S2R R4, SR_TID.X ;  /* 0x0000000000047919 */ /* 0x000e640000002100 */
[----:B-1----:R-:W-:-:S05]  /*d330*/  IMAD.SHL.U32 R4, R4, 0x10, RZ ;  /* 0x0000001004047824 */ /* 0x002fca00078e00ff */
[----:B------:R-:W-:Y:S02]  /*d340*/  LOP3.LUT R4, R9, 0x70, R4, 0xf8, !PT ;  /* 0x0000007009047812 */ /* 0x000fe400078ef804 */
[----:B------:R-:W1:Y:S02]  /*d350*/  S2R R9, SR_TID.X ;  /* 0x0000000000097919 */ /* 0x000e640000002100 */
[----:B------:R-:W-:-:S05]  /*d360*/  LOP3.LUT R0, R4, R5, RZ, 0xfc, !PT ;  /* 0x0000000504007212 */ /* 0x000fca00078efcff */
[----:B0-----:R-:W-:-:S04]  /*d370*/  @P0 IMAD.HI.U32 R6, R0, R6, RZ ;  /* 0x0000000600060227 */ /* 0x001fc800078e00ff */
[----:B------:R-:W-:Y:S01]  /*d380*/  IMAD.MOV.U32 R4, RZ, RZ, R0 ;  /* 0x000000ffff047224 */ /* 0x000fe200078e0000 */
[----:B---3--:R-:W-:-:S05]  /*d390*/  @P0 SHF.R.U32.HI R4, RZ, R7, R6 ;  /* 0x00000007ff040219 */ /* 0x008fca0000011606 */
[----:B------:R-:W-:Y:S02]  /*d3a0*/  IMAD.MOV R6, RZ, RZ, -R4 ;  /* 0x000000ffff067224 */ /* 0x000fe400078e0a04 */
[----:B------:R-:W-:-:S04]  /*d3b0*/  IMAD.WIDE.U32 R2, R4, UR4, R2 ;  /* 0x0000000404027c25 */ /* 0x000fc8000f8e0002 */
[----:B------:R-:W-:Y:S01]  /*d3c0*/  IMAD R0, R8, R6, R0 ;  /* 0x0000000608007224 */ /* 0x000fe200078e0200 */
[----:B------:R-:W-:-:S05]  /*d3d0*/  SHF.R.S32.HI R6, RZ, 0x1f, R4 ;  /* 0x0000001fff067819 */ /* 0x000fca0000011404 */
[----:B------:R-:W-:Y:S02]  /*d3e0*/  IMAD R6, R6, UR4, RZ ;  /* 0x0000000406067c24 */ /* 0x000fe4000f8e02ff */
[----:B-1----:R-:W-:Y:S02]  /*d3f0*/  IMAD.SHL.U32 R9, R9, 0x8, RZ ;  /* 0x0000000809097824 */ /* 0x002fe400078e00ff */
[----:B------:R-:W-:Y:S01]  /*d400*/  IMAD R6, R4, UR5, R6 ;  /* 0x0000000504067c24 */ /* 0x000fe2000f8e0206 */
[----:B------:R-:W-:Y:S01]  /*d410*/  SHF.R.S32.HI R4, RZ, 0x1f, R0 ;  /* 0x0000001fff047819 */ /* 0x000fe20000011400 */
[----:B------:R-:W-:Y:S01]  /*d420*/  ULDC.64 UR4, c[0x0][0x2c8] ;  /* 0x0000b20000047ab9 */ /* 0x000fe20000000a00 */
[----:B------:R-:W-:Y:S01]  /*d430*/  LOP3.LUT R9, R9, 0x38, RZ, 0xc0, !PT ;  /* 0x0000003809097812 */ /* 0x000fe200078ec0ff */
[----:B------:R-:W-:Y:S02]  /*d440*/  IMAD.IADD R3, R3, 0x1, R6 ;  /* 0x0000000103037824 */ /* 0x000fe400078e0206 */
[----:B------:R-:W-:-:S02]  /*d450*/  IMAD R4, R4, UR4, RZ ;  /* 0x0000000404047c24 */ /* 0x000fc4000f8e02ff */
[----:B------:R-:W-:-:S04]  /*d460*/  IMAD.WIDE.U32 R2, R0, UR4, R2 ;  /* 0x0000000400027c25 */ /* 0x000fc8000f8e0002 */
[----:B------:R-:W-:Y:S01]  /*d470*/  IMAD R4, R0, UR5, R4 ;  /* 0x0000000500047c24 */ /* 0x000fe2000f8e0204 */
[----:B------:R-:W-:-:S03]  /*d480*/  ULDC.64 UR4, c[0x0][0x280] ;  /* 0x0000a00000047ab9 */ /* 0x000fc60000000a00 */
[----:B------:R-:W-:Y:S01]  /*d490*/  IMAD.IADD R3, R3, 0x1, R4 ;  /* 0x0000000103037824 */ /* 0x000fe200078e0204 */
[C---:B------:R-:W-:Y:S01]  /*d4a0*/  LEA R4, P0, R2.reuse, UR4, 0x1 ;  /* 0x0000000402047c11 */ /* 0x040fe2000f8008ff */
[----:B------:R-:W-:Y:S02]  /*d4b0*/  ULDC UR4, c[0x0][0x2b8] ;  /* 0x0000ae0000047ab9 */ /* 0x000fe40000000800 */
[----:B------:R-:W-:Y:S02]  /*d4c0*/  ISETP.GE.AND P4, PT, R9, UR4, PT ;  /* 0x0000000409007c0c */ /* 0x000fe4000bf86270 */
[----:B------:R-:W-:Y:S01]  /*d4d0*/  LEA.HI.X R3, R2, UR5, R3, 0x1, P0 ;  /* 0x0000000502037c11 */ /* 0x000fe200080f0c03 */
[----:B------:R-:W-:Y:S01]  /*d4e0*/  UMOV UR5, 0xffffffff ;  /* 0xffffffff00057882 */ /* 0x000fe20000000000 */
[----:B------:R-:W-:Y:S02]  /*d4f0*/  ISETP.GE.AND P3, PT, R12, UR4, PT ;  /* 0x000000040c007c0c */ /* 0x000fe4000bf66270 */
[----:B------:R-:W-:-:S02]  /*d500*/  ISETP.GE.AND P0, PT, R11, UR4, PT ;  /* 0x000000040b007c0c */ /* 0x000fc4000bf06270 */
[----:B------:R-:W-:Y:S01]  /*d510*/  ISETP.GE.AND P1, PT, R10, UR4, PT ;  /* 0x000000040a007c0c */ /* 0x000fe2000bf26270 */
[----:B------:R-:W-:-:S12]  /*d520*/  BRA.DIV UR5, `(.L_x_240) ;  /* 0x0000004205f47947 */ /* 0x000fd8000b800000 */
[----:B------:R-:W2:Y:S01]  /*d530*/  LDL R10, [R1+0x10] ;  /* 0x00001000010a7983 */ /* 0x000ea20000100800 */
[----:B------:R-:W-:Y:S01]  /*d540*/  ULDC UR4, c[0x0][0x288] ;  /* 0x0000a20000047ab9 */ /* 0x000fe20000000800 */
[----:B------:R-:W0:Y:S02]  /*d550*/  S2R R6, SR_TID.X ;  /* 0x0000000000067919 */ /* 0x000e240000002100 */
[----:B------:R-:W1:Y:S01]  /*d560*/  SHFL.IDX PT, R7, R4, RZ, 0x181f ;  /* 0x00181fff04077589 */ /* 0x000e6200000e0000 */
[----:B------:R-:W-:Y:S01]  /*d570*/  IMAD R2, R8, UR4, RZ ;  /* 0x0000000408027c24 */ /* 0x000fe2000f8e02ff */
[----:B0-----:R-:W-:-:S04]  /*d580*/  LOP3.LUT R6, R6, 0x7f, RZ, 0xc0, !PT ;  /* 0x0000007f06067812 */ /* 0x001fc800078ec0ff */
[----:B------:R-:W-:Y:S02]  /*d590*/  SHF.R.U32.HI R11, RZ, 0x3, R6 ;  /* 0x00000003ff0b7819 */ /* 0x000fe40000011606 */
[----:B------:R-:W0:Y:S03]  /*d5a0*/  SHFL.IDX PT, R6, R3, RZ, 0x181f ;  /* 0x00181fff03067589 */ /* 0x000e2600000e0000 */
[----:B------:R-:W-:-:S05]  /*d5b0*/  IMAD.IADD R0, R11, 0x1, R5 ;  /* 0x000000010b007824 */ /* 0x000fca00078e0205 */
[----:B------:R-:W-:-:S13]  /*d5c0*/  ISETP.GE.AND P2, PT, R0, R2, PT ;  /* 0x000000020000720c */ /* 0x000fda0003f46270 */
[----:B-1----:R-:W-:-:S05]  /*d5d0*/  @!P2 LEA R7, P5, R9, R7, 0x1 ;  /* 0x000000070907a211 */ /* 0x002fca00078a08ff */
[----:B0-----:R-:W-:-:S05]  /*d5e0*/  @!P2 IMAD.X R6, RZ, RZ, R6, P5 ;  /* 0x000000ffff06a224 */ /* 0x001fca00028e0606 */
[----:B------:R-:W-:-:S04]  /*d5f0*/  @!P2 LOP3.LUT R7, R7, R6, RZ, 0x3c, !PT ;  /* 0x000000060707a212 */ /* 0x000fc800078e3cff */
[----:B------:R-:W-:Y:S01]  /*d600*/  @!P2 LOP3.LUT R6, R7, R6, RZ, 0x3c, !PT ;  /* 0x000000060706a212 */ /* 0x000fe200078e3cff */
[----:B------:R-:W-:-:S03]  /*d610*/  ULDC.64 UR6, c[0x0][0x208] ;  /* 0x0000820000067ab9 */ /* 0x000fc60000000a00 */
[----:B------:R-:W-:Y:S01]  /*d620*/  @!P2 LOP3.LUT R7, R7, R6, RZ, 0x3c, !PT ;  /* 0x000000060707a212 */ /* 0x000fe200078e3cff */
[----:B------:R-:W-:-:S04]  /*d630*/  VIADD R5, R0, 0x10 ;  /* 0x0000001000057836 */ /* 0x000fc80000000000 */
[----:B------:R-:W-:Y:S01]  /*d640*/  @!PT LDS RZ, [RZ] ;  /* 0x00000000fffff984 */ /* 0x000fe20000000800 */
[----:B--2---:R-:W-:Y:S04]  /*d650*/  @!P2 LDGSTS.E.BYPASS.LTC128B.128 [R10+0x14400], desc[UR6][R6.64], !P4 ;  /* 0x14400000060aafae */ /* 0x004fe8000e101d46 */
[----:B------:R-:W-:Y:S04]  /*d660*/  @!P2 LDGSTS.E.BYPASS.LTC128B.128 [R10+0x18400], desc[UR6][R6.64+0x80], !P3 ;  /* 0x18400080060aafae */ /* 0x000fe8000d901d46 */
[----:B------:R-:W-:Y:S04]  /*d670*/  @!P2 LDGSTS.E.BYPASS.LTC128B.128 [R10+0x1c400], desc[UR6][R6.64+0x100], !P0 ;  /* 0x1c400100060aafae */ /* 0x000fe8000c101d46 */
[----:B------:R0:W-:Y:S01]  /*d680*/  @!P2 LDGSTS.E.BYPASS.LTC128B.128 [R10+0x20400], desc[UR6][R6.64+0x180], !P1 ;  /* 0x20400180060aafae */ /* 0x0001e2000c901d46 */
[----:B------:R-:W-:-:S03]  /*d690*/  ISETP.GE.AND P2, PT, R5, R2, PT ;  /* 0x000000020500720c */ /* 0x000fc60003f46270 */
[----:B0-----:R-:W0:Y:S04]  /*d6a0*/  SHFL.IDX PT, R7, R4, 0x1, 0x181f ;  /* 0x00381f0004077f89 */ /* 0x001e2800000e0000 */
[----:B------:R-:W1:Y:S06]  /*d6b0*/  SHFL.IDX PT, R6, R3, 0x1, 0x181f ;  /* 0x00381f0003067f89 */ /* 0x000e6c00000e0000 */
[----:B0-----:R-:W-:-:S05]  /*d6c0*/  @!P2 LEA R7, P5, R9, R7, 0x1 ;  /* 0x000000070907a211 */ /* 0x001fca00078a08ff */
[----:B-1----:R-:W-:-:S05]  /*d6d0*/  @!P2 IMAD.X R6, RZ, RZ, R6, P5 ;  /* 0x000000ffff06a224 */ /* 0x002fca00028e0606 */
[----:B------:R-:W-:-:S04]  /*d6e0*/  @!P2 LOP3.LUT R7, R7, R6, RZ, 0x3c, !PT ;  /* 0x000000060707a212 */ /* 0x000fc800078e3cff */
[----:B------:R-:W-:-:S04]  /*d6f0*/  @!P2 LOP3.LUT R6, R7, R6, RZ, 0x3c, !PT ;  /* 0x000000060706a212 */ /* 0x000fc800078e3cff */
[----:B------:R-:W-:-:S05]  /*d700*/  @!P2 LOP3.LUT R7, R7, R6, RZ, 0x3c, !PT ;  /* 0x000000060707a212 */ /* 0x000fca00078e3cff */
[----:B------:R-:W-:Y:S04]  /*d710*/  @!P2 LDGSTS.E.BYPASS.LTC128B.128 [R10+0x14c00], desc[UR6][R6.64], !P4 ;  /* 0x14c00000060aafae */ /* 0x000fe8000e101d46 */
[----:B------:R-:W-:Y:S04]  /*d720*/  @!P2 LDGSTS.E.BYPASS.LTC128B.128 [R10+0x18c00], desc[UR6][R6.64+0x80], !P3 ;  /* 0x18c00080060aafae */ /* 0x000fe8000d901d46 */
[----:B------:R-:W-:Y:S04]  /*d730*/  @!P2 LDGSTS.E.BYPASS.LTC128B.128 [R10+0x1cc00], desc[UR6][R6.64+0x100], !P0 ;  /* 0x1cc00100060aafae */ /* 0x000fe8000c101d46 */
[----:B------:R0:W-:Y:S01]  /*d740*/  @!P2 LDGSTS.E.BYPASS.LTC128B.128 [R10+0x20c00], desc[UR6][R6.64+0x180], !P1 ;  /* 0x20c00180060aafae */ /* 0x0001e2000c901d46 */
[----:B------:R-:W-:-:S03]  /*d750*/  VIADD R5, R0, 0x20 ;  /* 0x0000002000057836 */ /* 0x000fc60000000000 */
[----:B0-----:R-:W0:Y:S04]  /*d760*/  SHFL.IDX PT, R7, R4, 0x2, 0x181f ;  /* 0x00581f0004077f89 */ /* 0x001e2800000e0000 */
[----:B------:R-:W1:Y:S01]  /*d770*/  SHFL.IDX PT, R6, R3, 0x2, 0x181f ;  /* 0x00581f0003067f89 */ /* 0x000e6200000e0000 */
[----:B------:R-:W-:-:S13]  /*d780*/  ISETP.GE.AND P2, PT, R5, R2, PT ;  /* 0x000000020500720c */ /* 0x000fda0003f46270 */
        /* <DEDUP_REMOVED lines=56> */
[----:B------:R-:W-:Y:S01]  /*db10*/  @!P2 LOP3.LUT R7, R7, R6, RZ, 0x3c, !PT ;  /* 0x000000060707a212 */ /* 0x000fe200078e3cff */
[----:B------:R0:W1:Y:S04]  /*db20*/  SHFL.IDX PT, R5, R3, 0x7, 0x181f ;  /* 0x00f81f0003057f89 */ /* 0x00006800000e0000 */
[----:B------:R0:W-:Y:S04]  /*db30*/  @!P2 LDGSTS.E.BYPASS.LTC128B.128 [R10+0x17400], desc[UR6][R6.64], !P4 ;  /* 0x17400000060aafae */ /* 0x0001e8000e101d46 */
[----:B------:R0:W-:Y:S04]  /*db40*/  @!P2 LDGSTS.E.BYPASS.LTC128B.128 [R10+0x1b400], desc[UR6][R6.64+0x80], !P3 ;  /* 0x1b400080060aafae */ /* 0x0001e8000d901d46 */
[----:B------:R0:W-:Y:S04]  /*db50*/  @!P2 LDGSTS.E.BYPASS.LTC128B.128 [R10+0x1f400], desc[UR6][R6.64+0x100], !P0 ;  /* 0x1f400100060aafae */ /* 0x0001e8000c101d46 */
[----:B------:R0:W-:Y:S04]  /*db60*/  @!P2 LDGSTS.E.BYPASS.LTC128B.128 [R10+0x23400], desc[UR6][R6.64+0x180], !P1 ;  /* 0x23400180060aafae */ /* 0x0001e8000c901d46 */
[----:B------:R0:W2:Y:S02]  /*db70*/  SHFL.IDX PT, R3, R4, 0x7, 0x181f ;  /* 0x00f81f0004037f89 */ /* 0x0000a400000e0000 */
.L_x_360:
[----:B------:R-:W-:Y:S01]  /*db80*/  VIADD R0, R0, 0x70 ;  /* 0x0000007000007836 */ /* 0x000fe20000000000 */
[----:B------:R-:W-:Y:S04]  /*db90*/  BSSY B0, `(.L_x_241) ;  /* 0x000000e000007945 */ /* 0x000fe80003800000 */
[----:B------:R-:W-:-:S13]  /*dba0*/  ISETP.GE.AND P2, PT, R0, R2, PT ;  /* 0x000000020000720c */ /* 0x000fda0003f46270 */
[----:B------:R-:W-:Y:S05]  /*dbb0*/  @P2 BRA `(.L_x_242) ;  /* 0x00000000002c2947 */ /* 0x000fea0003800000 */
[----:B0-----:R-:W3:Y:S01]  /*dbc0*/  LDL R4, [R1+0x10] ;  /* 0x0000100001047983 */ /* 0x001ee20000100800 */
[----:B--2---:R-:W-:Y:S01]  /*dbd0*/  LEA R2, P2, R9, R3, 0x1 ;  /* 0x0000000309027211 */ /* 0x004fe200078408ff */
[----:B------:R-:W-:-:S04]  /*dbe0*/  ULDC.64 UR4, c[0x0][0x208] ;  /* 0x0000820000047ab9 */ /* 0x000fc80000000a00 */
[----:B-1----:R-:W-:-:S05]  /*dbf0*/  IMAD.X R3, RZ, RZ, R5, P2 ;  /* 0x000000ffff037224 */ /* 0x002fca00010e0605 */
[----:B------:R-:W-:Y:S01]  /*dc00*/  @!PT LDS RZ, [RZ] ;  /* 0x00000000fffff984 */ /* 0x000fe20000000800 */
[----:B------:R-:W-:Y:S01]  /*dc10*/  @!PT LDS RZ, [RZ] ;  /* 0x00000000fffff984 */ /* 0x000fe20000000800 */
[----:B------:R-:W-:Y:S01]  /*dc20*/  @!PT LDS RZ, [RZ] ;  /* 0x00000000fffff984 */ /* 0x000fe20000000800 */
[----:B---3--:R3:W-:Y:S04]  /*dc30*/  LDGSTS.E.BYPASS.LTC128B.128 [R4+0x17c00], desc[UR4][R2.64], !P4 ;  /* 0x17c0000002047fae */ /* 0x0087e8000e101d44 */
[----:B------:R3:W-:Y:S04]  /*dc40*/  LDGSTS.E.BYPASS.LTC128B.128 [R4+0x1bc00], desc[UR4][R2.64+0x80], !P3 ;  /* 0x1bc0008002047fae */ /* 0x0007e8000d901d44 */
[----:B------:R3:W-:Y:S04]  /*dc50*/  LDGSTS.E.BYPASS.LTC128B.128 [R4+0x1fc00], desc[UR4][R2.64+0x100], !P0 ;  /* 0x1fc0010002047fae */ /* 0x0007e8000c101d44 */
[----:B------:R3:W-:Y:S02]  /*dc60*/  LDGSTS.E.BYPASS.LTC128B.128 [R4+0x23c00], desc[UR4][R2.64+0x180], !P1 ;  /* 0x23c0018002047fae */ /* 0x0007e4000c901d44 */
.L_x_242:
[----:B------:R-:W-:Y:S05]  /*dc70*/  BSYNC B0 ;  /* 0x0000000000007941 */ /* 0x000fea0003800000 */
.L_x_241:
        /* <DEDUP_REMOVED lines=10> */
[----:B------:R-:W4:Y:S01]  /*dd20*/  SYNCS.PHASECHK.TRANS64.TRYWAIT P0, [UR36+0x38820], R0 ;  /* 0x03882000ff0075a7 */ /* 0x000f220008000164 */
[----:B---3--:R-:W-:Y:S02]  /*dd30*/  ISETP.GE.AND P1, PT, R2, 0x51, PT ;  /* 0x000000510200780c */ /* 0x008fe40003f26270 */
[----:B----4-:R-:W-:Y:S11]  /*dd40*/  @!P0 BRA `(.L_x_244) ;  /* 0x0000004800148947 */ /* 0x010ff60003800000 */
.L_x_361:
[----:B------:R-:W-:Y:S05]  /*dd50*/  BSYNC B0 ;  /* 0x0000000000007941 */ /* 0x000fea0003800000 */
.L_x_243:
[----:B------:R-:W-:Y:S05]  /*dd60*/  @!P1 BRA `(.L_x_245) ;  /* 0x0000002c00449947 */ /* 0x000fea0003800000 */
[----:B---3--:R-:W3:Y:S01]  /*dd70*/  LDL R2, [R1+0x20] ;  /* 0x0000200001027983 */ /* 0x008ee20000100800 */
[----:B------:R-:W-:Y:S02]  /*dd80*/  IMAD.MOV.U32 R0, RZ, RZ, 0x1 ;  /* 0x00000001ff007424 */ /* 0x000fe400078e00ff */
[----:B---3--:R-:W-:-:S05]  /*dd90*/  IMAD.MOV R9, RZ, RZ, -R2 ;  /* 0x000000ffff097224 */ /* 0x008fca00078e0a02 */
[----:B------:R-:W-:-:S05]  /*dda0*/  VIADDMNMX R9, R9, R0, 0xffffffff, !PT ;  /* 0xffffffff09097446 */ /* 0x000fca0007800100 */
[----:B------:R-:W-:-:S05]  /*ddb0*/  IMAD.IADD R0, R2, 0x1, R9 ;  /* 0x0000000102007824 */ /* 0x000fca00078e0209 */
[----:B------:R-:W-:-:S04]  /*ddc0*/  LOP3.LUT R0, R0, 0x1, RZ, 0xc0, !PT ;  /* 0x0000000100007812 */ /* 0x000fc800078ec0ff */
[----:B------:R-:W-:Y:S01]  /*ddd0*/  ISETP.NE.U32.AND P0, PT, R0, 0x1, PT ;  /* 0x000000010000780c */ /* 0x000fe20003f05070 */
[----:B------:R-:W-:-:S12]  /*dde0*/  VIADD R0, R2, 0xfffffffe ;  /* 0xfffffffe02007836 */ /* 0x000fd80000000000 */
[----:B------:R-:W-:Y:S05]  /*ddf0*/  @P0 BRA `(.L_x_246) ;  /* 0x0000000c00b40947 */ /* 0x000fea0003800000 */
[----:B------:R-:W3:Y:S01]  /*de00*/  LDL R2, [R1] ;  /* 0x0000000001027983 */ /* 0x000ee20000100800 */
[----:B------:R-:W-:Y:S01]  /*de10*/  LOP3.LUT P2, RZ, R18, 0x8, RZ, 0xc0, !PT ;  /* 0x0000000812ff7812 */ /* 0x000fe2000784c0ff */
[----:B0-----:R-:W-:Y:S01]  /*de20*/  VIADD R4, R19, 0x1 ;  /* 0x0000000113047836 */ /* 0x001fe20000000000 */
[----:B------:R-:W-:Y:S04]  /*de30*/  BSSY B0, `(.L_x_247) ;  /* 0x00000e5000007945 */ /* 0x000fe80003800000 */
[----:B------:R-:W-:-:S04]  /*de40*/  ISETP.NE.AND P0, PT, R4, 0x2, PT ;  /* 0x000000020400780c */ /* 0x000fc80003f05270 */
[----:B------:R-:W-:Y:S02]  /*de50*/  SEL R8, RZ, 0x1, P0 ;  /* 0x00000001ff087807 */ /* 0x000fe40000000000 */
[----:B------:R-:W-:Y:S02]  /*de60*/  SEL R4, R4, RZ, P0 ;  /* 0x000000ff04047207 */ /* 0x000fe40000000000 */
[----:B---3--:R-:W-:Y:S01]  /*de70*/  LOP3.LUT R8, R2, R8, RZ, 0x3c, !PT ;  /* 0x0000000802087212 */ /* 0x008fe200078e3cff */
[----:B------:R-:W-:Y:S06]  /*de80*/  @!P2 BRA `(.L_x_248) ;  /* 0x0000000c007ca947 */ /* 0x000fec0003800000 */
[----:B------:R-:W-:Y:S01]  /*de90*/  LOP3.LUT P2, RZ, R18, 0x4, RZ, 0xc0, !PT ;  /* 0x0000000412ff7812 */ /* 0x000fe2000784c0ff */
[----:B------:R-:W-:-:S12]  /*dea0*/  IMAD.MOV.U32 R6, RZ, RZ, R17 ;  /* 0x000000ffff067224 */ /* 0x000fd800078e0011 */
[----:B------:R-:W-:Y:S05]  /*deb0*/  @!P2 BRA `(.L_x_249) ;  /* 0x000000000054a947 */ /* 0x000fea0003800000 */
[----:B------:R-:W3:Y:S01]  /*dec0*/  LDL R10, [R1+0xc] ;  /* 0x00000c00010a7983 */ /* 0x000ee20000100800 */
[----:B------:R-:W0:Y:S01]  /*ded0*/  LDC R6, c[0x0][0x43c] ;  /* 0x00010f00ff067b82 */ /* 0x000e220000000800 */
[----:B------:R-:W-:Y:S02]  /*dee0*/  ULDC.64 UR4, c[0x0][0x428] ;  /* 0x00010a0000047ab9 */ /* 0x000fe40000000a00 */
[----:B------:R-:W4:Y:S01]  /*def0*/  LDL R7, [R1+0x8] ;  /* 0x0000080001077983 */ /* 0x000f220000100800 */
[----:B------:R-:W-:Y:S01]  /*df00*/  ULDC.64 UR6, c[0x0][0x208] ;  /* 0x0000820000067ab9 */ /* 0x000fe20000000a00 */
[----:B0-----:R-:W-:-:S13]  /*df10*/  ISETP.NE.AND P0, PT, R6, 0x1, PT ;  /* 0x000000010600780c */ /* 0x001fda0003f05270 */
[----:B--2---:R-:W1:Y:S02]  /*df20*/  @P0 LDC.64 R2, c[0x0][0x440] ;  /* 0x00011000ff020b82 */ /* 0x004e640000000a00 */
[----:B-1----:R-:W-:-:S04]  /*df30*/  @P0 IMAD.HI.U32 R5, R0, R2, RZ ;  /* 0x0000000200050227 */ /* 0x002fc800078e00ff */
[----:B------:R-:W-:Y:S01]  /*df40*/  IMAD.MOV.U32 R2, RZ, RZ, R0 ;  /* 0x000000ffff027224 */ /* 0x000fe200078e0000 */
[----:B------:R-:W-:-:S05]  /*df50*/  @P0 SHF.R.U32.HI R2, RZ, R3, R5 ;  /* 0x00000003ff020219 */ /* 0x000fca0000011605 */
[----:B------:R-:W-:-:S04]  /*df60*/  IMAD.MOV R3, RZ, RZ, -R2 ;  /* 0x000000ffff037224 */ /* 0x000fc800078e0a02 */
[----:B------:R-:W-:Y:S01]  /*df70*/  IMAD R0, R6, R3, R0 ;  /* 0x0000000306007224 */ /* 0x000fe200078e0200 */
[----:B------:R-:W-:Y:S01]  /*df80*/  SHF.R.S32.HI R3, RZ, 0x1f, R2 ;  /* 0x0000001fff037819 */ /* 0x000fe20000011402 */
[----:B---3--:R-:W-:-:S04]  /*df90*/  IMAD R5, R10, UR4, RZ ;  /* 0x000000040a057c24 */ /* 0x008fc8000f8e02ff */
[C---:B----4-:R-:W-:Y:S02]  /*dfa0*/  IMAD R5, R7.reuse, UR5, R5 ;  /* 0x0000000507057c24 */ /* 0x050fe4000f8e0205 */
[----:B------:R-:W-:Y:S01]  /*dfb0*/  IMAD.WIDE.U32 R2, R7, UR4, R2 ;  /* 0x0000000407027c25 */ /* 0x000fe2000f8e0002 */
[----:B------:R-:W-:-:S03]  /*dfc0*/  ULDC.64 UR4, c[0x0][0x418] ;  /* 0x0001060000047ab9 */ /* 0x000fc60000000a00 */
[----:B------:R-:W-:Y:S01]  /*dfd0*/  IMAD.IADD R3, R5, 0x1, R3 ;  /* 0x0000000105037824 */ /* 0x000fe200078e0203 */
[----:B------:R-:W-:-:S04]  /*dfe0*/  LEA R6, P0, R2, UR4, 0x2 ;  /* 0x0000000402067c11 */ /* 0x000fc8000f8010ff */
[----:B------:R-:W-:-:S05]  /*dff0*/  LEA.HI.X R7, R2, UR5, R3, 0x2, P0 ;  /* 0x0000000502077c11 */ /* 0x000fca00080f1403 */
[----:B------:R0:W5:Y:S04]  /*e000*/  LDG.E R6, desc[UR6][R6.64] ;  /* 0x0000000606067981 */ /* 0x000168000c1e1900 */
.L_x_249:
[----:B--2---:R-:W-:Y:S01]  /*e010*/  LEA R3, R4, UR36, 0x3 ;  /* 0x0000002404037c11 */ /* 0x004fe2000f8e18ff */
[----:B------:R-:W-:Y:S01]  /*e020*/  BSSY B1, `(.L_x_250) ;  /* 0x0000004000017945 */ /* 0x000fe20003800000 */
[----:B------:R-:W-:-:S04]  /*e030*/  SHF.L.U32 R2, R8, 0x1f, RZ ;  /* 0x0000001f08027819 */ /* 0x000fc800000006ff */
[----:B------:R-:W2:Y:S02]  /*e040*/  SYNCS.PHASECHK.TRANS64.TRYWAIT P0, [R3+URZ+0x38840], R2 ;  /* 0x03884002030075a7 */ /* 0x000ea4000800017f */
[----:B--2---:R-:W-:Y:S05]  /*e050*/  @!P0 BRA `(.L_x_251) ;  /* 0x0000004400688947 */ /* 0x004fea0003800000 */
.L_x_362:
[----:B------:R-:W-:Y:S05]  /*e060*/  BSYNC B1 ;  /* 0x0000000000017941 */ /* 0x000fea0003800000 */
.L_x_250:
[----:B-1----:R-:W1:Y:S01]  /*e070*/  S2R R5, SR_TID.X ;  /* 0x0000000000057919 */ /* 0x002e620000002100 */
[----:B------:R-:W-:Y:S01]  /*e080*/  UPRMT UR4, UR37, 0x9910, URZ ;  /* 0x0000991025047896 */ /* 0x000fe2000800003f */
[----:B-1----:R-:W-:-:S04]  /*e090*/  LOP3.LUT R5, R5, 0x7f, RZ, 0xc0, !PT ;  /* 0x0000007f05057812 */ /* 0x002fc800078ec0ff */
[----:B------:R-:W-:-:S13]  /*e0a0*/  ISETP.NE.AND P0, PT, R5, RZ, PT ;  /* 0x000000ff0500720c */ /* 0x000fda0003f05270 */
[----:B--2---:R-:W-:-:S04]  /*e0b0*/  @!P0 IMAD.MOV.U32 R2, RZ, RZ, 0xa000 ;  /* 0x0000a000ff028424 */ /* 0x004fc800078e00ff */
[----:B------:R1:W-:Y:S02]  /*e0c0*/  @!P0 SYNCS.ARRIVE.TRANS64 RZ, [R3+URZ+0x38830], R2 ;  /* 0x0388300203ff89a7 */ /* 0x0003e4000800003f */
[----:B-1----:R-:W-:-:S05]  /*e0d0*/  IMAD.U32 R2, RZ, RZ, UR4 ;  /* 0x00000004ff027e24 */ /* 0x002fca000f8e00ff */
[----:B------:R-:W-:-:S13]  /*e0e0*/  ISETP.NE.AND P1, PT, R2, 0x2, PT ;  /* 0x000000020200780c */ /* 0x000fda0003f25270 */
[----:B------:R-:W-:Y:S05]  /*e0f0*/  @P1 BRA `(.L_x_252) ;  /* 0x0000000000041947 */ /* 0x000fea0003800000 */
[----:B------:R-:W-:Y:S01]  /*e100*/  BPT.TRAP 0x1 ;  /* 0x000000040000795c */ /* 0x000fe20000300000 */
.L_x_252:
[----:B------:R-:W-:Y:S01]  /*e110*/  LOP3.LUT P0, RZ, R18, 0x2, RZ, 0xc0, !PT ;  /* 0x0000000212ff7812 */ /* 0x000fe2000780c0ff */
[----:B------:R-:W-:-:S12]  /*e120*/  BSSY B1, `(.L_x_253) ;  /* 0x0000003000017945 */ /* 0x000fd80003800000 */
[----:B------:R-:W-:Y:S05]  /*e130*/  @P0 BRA `(.L_x_254) ;  /* 0x0000000000040947 */ /* 0x000fea0003800000 */
[----:B------:R-:W-:Y:S01]  /*e140*/  BPT.TRAP 0x1 ;  /* 0x000000040000795c */ /* 0x000fe20000300000 */
.L_x_254:
[----:B------:R-:W-:Y:S05]  /*e150*/  BSYNC B1 ;  /* 0x0000000000017941 */ /* 0x000fea0003800000 */
.L_x_253:
[----:B------:R-:W1:Y:S01]  /*e160*/  S2R R2, SR_CgaCtaId ;  /* 0x0000000000027919 */ /* 0x000e620000008800 */
[----:B------:R-:W-:Y:S01]  /*e170*/  IMAD.MOV.U32 R10, RZ, RZ, RZ ;  /* 0x000000ffff0a7224 */ /* 0x000fe200078e00ff */
[----:B------:R-:W-:Y:S01]  /*e180*/  UIADD3 UR4, UP0, UR38, 0x370, URZ ;  /* 0x0000037026047890 */ /* 0x000fe2000ff1e03f */
[----:B------:R-:W-:Y:S01]  /*e190*/  PLOP3.LUT P0, PT, PT, PT, PT, 0x80, 0x0 ;  /* 0x000000000000781c */ /* 0x000fe20003f0f070 */
[----:B------:R-:W-:Y:S01]  /*e1a0*/  VIADD R3, R3, 0x38830 ;  /* 0x0003883003037836 */ /* 0x000fe20000000000 */
[----:B------:R-:W-:Y:S01]  /*e1b0*/  UMOV UR6, 0x30000 ;  /* 0x0003000000067882 */ /* 0x000fe20000000000 */
[----:B------:R-:W-:Y:S01]  /*e1c0*/  R2UR UR10, R10 ;  /* 0x000000000a0a72ca */ /* 0x000fe200000e0000 */
[----:B------:R-:W-:Y:S01]  /*e1d0*/  UIADD3.X UR5, URZ, UR39, URZ, UP0, !UPT ;  /* 0x000000273f057290 */ /* 0x000fe200087fe43f */
[----:B------:R-:W-:Y:S01]  /*e1e0*/  UMOV UR14, 0x0 ;  /* 0x00000000000e7882 */ /* 0x000fe20000000000 */
[----:B------:R-:W-:Y:S01]  /*e1f0*/  UMOV UR15, 0x14f00000 ;  /* 0x14f00000000f7882 */ /* 0x000fe20000000000 */
[----:B-1----:R-:W-:-:S05]  /*e200*/  LOP3.LUT R2, R2, 0x1, RZ, 0xc0, !PT ;  /* 0x0000000102027812 */ /* 0x002fca00078ec0ff */
[----:B------:R-:W-:-:S04]  /*e210*/  IMAD R2, R2, 0xa00, RZ ;  /* 0x00000a0002027824 */ /* 0x000fc800078e02ff */
[----:B------:R-:W-:Y:S02]  /*e220*/  IMAD R5, R4, 0x5000, R2 ;  /* 0x0000500004057824 */ /* 0x000fe400078e0202 */
[----:B------:R-:W1:Y:S03]  /*e230*/  S2R R2, SR_CgaCtaId ;  /* 0x0000000000027919 */ /* 0x000e660000008800 */
[----:B------:R-:W-:-:S05]  /*e240*/  LEA R5, R5, UR36, 0x1 ;  /* 0x0000002405057c11 */ /* 0x000fca000f8e08ff */
[----:B0-----:R-:W-:Y:S01]  /*e250*/  VIADD R7, R5, 0x24400 ;  /* 0x0002440005077836 */ /* 0x001fe20000000000 */
[----:B-1----:R-:W-:-:S05]  /*e260*/  LOP3.LUT R2, R2, 0x1, RZ, 0xc0, !PT ;  /* 0x0000000102027812 */ /* 0x002fca00078ec0ff */
[----:B------:R-:W-:-:S04]  /*e270*/  IMAD R2, R2, 0x28, RZ ;  /* 0x0000002802027824 */ /* 0x000fc800078e02ff */
[----:B------:R-:W-:-:S07]  /*e280*/  IMAD R2, R0, 0x50, R2 ;  /* 0x0000005000027824 */ /* 0x000fce00078e0202 */
.L_x_255:
        /* <DEDUP_REMOVED lines=8> */
[----:B------:R0:W-:Y:S02]  /*e310*/  UTMALDG.4D.MULTICAST [UR8], [UR4], UR6, desc[UR14] ;  /* 0x00000e08040073b4 */ /* 0x0001e40008019806 */
[----:B0-----:R-:W-:Y:S05]  /*e320*/  @P0 BRA.U.ANY `(.L_x_255) ;  /* 0xfffffffd00d80947 */ /* 0x001fea000393ffff */
[----:B------:R-:W-:Y:S01]  /*e330*/  IMAD.MOV.U32 R13, RZ, RZ, 0x40 ;  /* 0x00000040ff0d7424 */ /* 0x000fe200078e00ff */
[----:B------:R-:W-:Y:S01]  /*e340*/  PLOP3.LUT P0, PT, PT, PT, PT, 0x80, 0x0 ;  /* 0x000000000000781c */ /* 0x000fe20003f0f070 */
[----:B------:R-:W-:Y:S01]  /*e350*/  VIADD R7, R5, 0x26c00 ;  /* 0x00026c0005077836 */ /* 0x000fe20000000000 */
[----:B------:R-:W-:Y:S01]  /*e360*/  UMOV UR6, 0x30000 ;  /* 0x0003000000067882 */ /* 0x000fe20000000000 */
[----:B------:R-:W-:Y:S01]  /*e370*/  UMOV UR14, 0x0 ;  /* 0x00000000000e7882 */ /* 0x000fe20000000000 */
[----:B------:R-:W-:Y:S01]  /*e380*/  R2UR UR10, R13 ;  /* 0x000000000d0a72ca */ /* 0x000fe200000e0000 */
[----:B------:R-:W-:-:S14]  /*e390*/  UMOV UR15, 0x14f00000 ;  /* 0x14f00000000f7882 */ /* 0x000fdc0000000000 */
.L_x_256:
        /* <DEDUP_REMOVED lines=17> */
.L_x_257:
        /* <DEDUP_REMOVED lines=17> */
.L_x_258:
        /* <DEDUP_REMOVED lines=10> */
[----:B------:R-:W2:Y:S01]  /*e660*/  LDL.LU R7, [R1] ;  /* 0x0000000001077983 */ /* 0x000ea20000300800 */
[----:B------:R-:W-:Y:S01]  /*e670*/  LEA R2, R19, UR36, 0x3 ;  /* 0x0000002413027c11 */ /* 0x000fe2000f8e18ff */
[----:B------:R-:W-:Y:S01]  /*e680*/  BSSY B1, `(.L_x_259) ;  /* 0x0000004000017945 */ /* 0x000fe20003800000 */
[----:B--2---:R-:W-:-:S04]  /*e690*/  SHF.L.U32 R3, R7, 0x1f, RZ ;  /* 0x0000001f07037819 */ /* 0x004fc800000006ff */
[----:B------:R-:W0:Y:S02]  /*e6a0*/  SYNCS.PHASECHK.TRANS64.TRYWAIT P0, [R2+URZ+0x38860], R3 ;  /* 0x03886003020075a7 */ /* 0x000e24000800017f */
[----:B0-----:R-:W-:Y:S05]  /*e6b0*/  @!P0 BRA `(.L_x_260) ;  /* 0x0000003c00e48947 */ /* 0x001fea0003800000 */
.L_x_363:
[----:B------:R-:W-:Y:S05]  /*e6c0*/  BSYNC B1 ;  /* 0x0000000000017941 */ /* 0x000fea0003800000 */
.L_x_259:
[----:B------:R-:W1:Y:S02]  /*e6d0*/  S2R R5, SR_TID.X ;  /* 0x0000000000057919 */ /* 0x000e640000002100 */
[----:B-1----:R-:W-:-:S04]  /*e6e0*/  LOP3.LUT R5, R5, 0x7f, RZ, 0xc0, !PT ;  /* 0x0000007f05057812 */ /* 0x002fc800078ec0ff */
[----:B------:R-:W-:-:S13]  /*e6f0*/  ISETP.NE.AND P0, PT, R5, RZ, PT ;  /* 0x000000ff0500720c */ /* 0x000fda0003f05270 */
[----:B0-----:R-:W-:-:S04]  /*e700*/  @!P0 IMAD.MOV.U32 R3, RZ, RZ, 0xa000 ;  /* 0x0000a000ff038424 */ /* 0x001fc800078e00ff */
[----:B------:R0:W-:Y:S01]  /*e710*/  @!P0 SYNCS.ARRIVE.TRANS64 RZ, [R2+URZ+0x38850], R3 ;  /* 0x0388500302ff89a7 */ /* 0x0001e2000800003f */
[----:B------:R-:W-:Y:S05]  /*e720*/  @P1 BRA `(.L_x_261) ;  /* 0x0000000000041947 */ /* 0x000fea0003800000 */
[----:B------:R-:W-:Y:S01]  /*e730*/  BPT.TRAP 0x1 ;  /* 0x000000040000795c */ /* 0x000fe20000300000 */
.L_x_261:
[----:B------:R-:W-:Y:S01]  /*e740*/  LOP3.LUT P0, RZ, R18, 0x2, RZ, 0xc0, !PT ;  /* 0x0000000212ff7812 */ /* 0x000fe2000780c0ff */
[----:B------:R-:W-:-:S12]  /*e750*/  BSSY B1, `(.L_x_262) ;  /* 0x0000003000017945 */ /* 0x000fd80003800000 */
[----:B------:R-:W-:Y:S05]  /*e760*/  @P0 BRA `(.L_x_263) ;  /* 0x0000000000040947 */ /* 0x000fea0003800000 */
[----:B------:R-:W-:Y:S01]  /*e770*/  BPT.TRAP 0x1 ;  /* 0x000000040000795c */ /* 0x000fe20000300000 */
.L_x_263:
[----:B------:R-:W-:Y:S05]  /*e780*/  BSYNC B1 ;  /* 0x0000000000017941 */ /* 0x000fea0003800000 */
.L_x_262:
[----:B------:R-:W2:Y:S01]  /*e790*/  LDL.LU R5, [R1+0x4] ;  /* 0x0000040001057983 */ /* 0x000ea20000300800 */
[----:B0-----:R-:W0:Y:S01]  /*e7a0*/  S2R R3, SR_CgaCtaId ;  /* 0x0000000000037919 */ /* 0x001e220000008800 */
[----:B------:R-:W1:Y:S01]  /*e7b0*/  S2R R7, SR_CgaCtaId ;  /* 0x0000000000077919 */ /* 0x000e620000008800 */
[----:B------:R-:W-:Y:S01]  /*e7c0*/  R2UR UR10, R10 ;  /* 0x000000000a0a72ca */ /* 0x000fe200000e0000 */
[----:B------:R-:W-:Y:S01]  /*e7d0*/  UIADD3 UR4, UP0, UR38, 0x470, URZ ;  /* 0x0000047026047890 */ /* 0x000fe2000ff1e03f */
[----:B------:R-:W-:Y:S01]  /*e7e0*/  PLOP3.LUT P0, PT, PT, PT, PT, 0x80, 0x0 ;  /* 0x000000000000781c */ /* 0x000fe20003f0f070 */
[----:B------:R-:W-:Y:S01]  /*e7f0*/  VIADD R2, R2, 0x38850 ;  /* 0x0003885002027836 */ /* 0x000fe20000000000 */
[----:B------:R-:W-:Y:S01]  /*e800*/  UMOV UR6, 0x30000 ;  /* 0x0003000000067882 */ /* 0x000fe20000000000 */
[----:B------:R-:W-:Y:S01]  /*e810*/  UIADD3.X UR5, URZ, UR39, URZ, UP0, !UPT ;  /* 0x000000273f057290 */ /* 0x000fe200087fe43f */
[----:B0-----:R-:W-:-:S05]  /*e820*/  LOP3.LUT R3, R3, 0x1, RZ, 0xc0, !PT ;  /* 0x0000000103037812 */ /* 0x001fca00078ec0ff */
[----:B------:R-:W-:Y:S01]  /*e830*/  IMAD R3, R3, 0xa00, RZ ;  /* 0x00000a0003037824 */ /* 0x000fe200078e02ff */
[----:B-1----:R-:W-:-:S03]  /*e840*/  LOP3.LUT R7, R7, 0x1, RZ, 0xc0, !PT ;  /* 0x0000000107077812 */ /* 0x002fc600078ec0ff */
[----:B------:R-:W-:Y:S02]  /*e850*/  IMAD R3, R19, 0x5000, R3 ;  /* 0x0000500013037824 */ /* 0x000fe400078e0203 */
[----:B------:R-:W-:-:S03]  /*e860*/  IMAD R7, R7, 0x28, RZ ;  /* 0x0000002807077824 */ /* 0x000fc600078e02ff */
[----:B------:R-:W-:Y:S01]  /*e870*/  LEA R3, R3, UR36, 0x1 ;  /* 0x0000002403037c11 */ /* 0x000fe2000f8e08ff */
[----:B------:R-:W-:Y:S01]  /*e880*/  UMOV UR14, 0x0 ;  /* 0x00000000000e7882 */ /* 0x000fe20000000000 */
[----:B------:R-:W-:Y:S01]  /*e890*/  UMOV UR15, 0x14f00000 ;  /* 0x14f00000000f7882 */ /* 0x000fe20000000000 */
[----:B--2---:R-:W-:Y:S02]  /*e8a0*/  IMAD R5, R5, 0x50, R7 ;  /* 0x0000005005057824 */ /* 0x004fe400078e0207 */
[----:B------:R-:W-:-:S07]  /*e8b0*/  VIADD R7, R3, 0x400 ;  /* 0x0000040003077836 */ /* 0x000fce0000000000 */
.L_x_264:
        /* <DEDUP_REMOVED lines=10> */
[----:B------:R-:W-:Y:S01]  /*e960*/  R2UR UR10, R13 ;  /* 0x000000000d0a72ca */ /* 0x000fe200000e0000 */
[----:B------:R-:W-:Y:S01]  /*e970*/  VIADD R7, R3, 0x2c00 ;  /* 0x00002c0003077836 */ /* 0x000fe20000000000 */
[----:B------:R-:W-:Y:S01]  /*e980*/  PLOP3.LUT P0, PT, PT, PT, PT, 0x80, 0x0 ;  /* 0x000000000000781c */ /* 0x000fe20003f0f070 */
[----:B------:R-:W-:Y:S01]  /*e990*/  UMOV UR6, 0x30000 ;  /* 0x0003000000067882 */ /* 0x000fe20000000000 */
[----:B------:R-:W-:Y:S01]  /*e9a0*/  UMOV UR14, 0x0 ;  /* 0x00000000000e7882 */ /* 0x000fe20000000000 */
[----:B------:R-:W-:-:S10]  /*e9b0*/  UMOV UR15, 0x14f00000 ;  /* 0x14f00000000f7882 */ /* 0x000fd40000000000 */
.L_x_265:
        /* <DEDUP_REMOVED lines=16> */
.L_x_266:
        /* <DEDUP_REMOVED lines=16> */
.L_x_267:
        /* <DEDUP_REMOVED lines=10> */
[----:B------:R0:W-:Y:S01]  /*ec60*/  STL [R1+0x4], R0 ;  /* 0x0000040001007387 */ /* 0x0001e20000100800 */
[----:B------:R-:W-:-:S07]  /*ec70*/  IMAD.MOV.U32 R17, RZ, RZ, R6 ;  /* 0x000000ffff117224 */ /* 0x000fce00078e0006 */
.L_x_248:
[----:B------:R-:W-:Y:S05]  /*ec80*/  BSYNC B0 ;  /* 0x0000000000007941 */ /* 0x000fea0003800000 */
.L_x_247:
[----:B0-----:R-:W3:Y:S01]  /*ec90*/  LDL.LU R0, [R1+0x20] ;  /* 0x0000200001007983 */ /* 0x001ee20000300800 */
[----:B------:R-:W-:-:S03]  /*eca0*/  IMAD.MOV.U32 R19, RZ, RZ, R4 ;  /* 0x000000ffff137224 */ /* 0x000fc600078e0004 */
[----:B------:R4:W-:Y:S02]  /*ecb0*/  STL [R1], R8 ;  /* 0x0000000801007387 */ /* 0x0009e40000100800 */
[----:B---34-:R-:W-:-:S07]  /*ecc0*/  VIADD R0, R0, 0xfffffffd ;  /* 0xfffffffd00007836 */ /* 0x018fce0000000000 */
.L_x_246:
[----:B------:R-:W3:Y:S01]  /*ecd0*/  LDL.LU R2, [R1+0x18] ;  /* 0x0000180001027983 */ /* 0x000ee20000300800 */
[----:B------:R-:W-:Y:S01]  /*ece0*/  IMAD.MOV R9, RZ, RZ, -R9 ;  /* 0x000000ffff097224 */ /* 0x000fe200078e0a09 */
[----:B------:R-:W-:Y:S04]  /*ecf0*/  BSSY B0, `(.L_x_245) ;  /* 0x00001d8000007945 */ /* 0x000fe80003800000 */
[----:B---3--:R-:W-:-:S13]  /*ed00*/  ISETP.NE.AND P0, PT, R2, R9, PT ;  /* 0x000000090200720c */ /* 0x008fda0003f05270 */
[----:B------:R-:W-:Y:S05]  /*ed10*/  @!P0 BRA `(.L_x_268) ;  /* 0x0000001c00548947 */ /* 0x000fea0003800000 */
[----:B0-----:R-:W-:-:S07]  /*ed20*/  IMAD.MOV.U32 R6, RZ, RZ, R17 ;  /* 0x000000ffff067224 */ /* 0x001fce00078e0011 */
.L_x_311:
[----:B---3--:R-:W3:Y:S01]  /*ed30*/  LDL R2, [R1] ;  /* 0x0000000001027983 */ /* 0x008ee20000100800 */
[----:B------:R-:W-:Y:S01]  /*ed40*/  LOP3.LUT P1, RZ, R18, 0x8, RZ, 0xc0, !PT ;  /* 0x0000000812ff7812 */ /* 0x000fe2000782c0ff */
[----:B------:R-:W-:Y:S01]  /*ed50*/  VIADD R4, R19, 0x1 ;  /* 0x0000000113047836 */ /* 0x000fe20000000000 */
[----:B------:R-:W-:Y:S04]  /*ed60*/  BSSY B1, `(.L_x_269) ;  /* 0x00000e5000017945 */ /* 0x000fe80003800000 */
[----:B------:R-:W-:-:S04]  /*ed70*/  ISETP.NE.AND P0, PT, R4, 0x2, PT ;  /* 0x000000020400780c */ /* 0x000fc80003f05270 */
[----:B-1----:R-:W-:Y:S02]  /*ed80*/  SEL R5, RZ, 0x1, P0 ;  /* 0x00000001ff057807 */ /* 0x002fe40000000000 */
[----:B------:R-:W-:Y:S02]  /*ed90*/  SEL R4, R4, RZ, P0 ;  /* 0x000000ff04047207 */ /* 0x000fe40000000000 */
[----:B---3--:R-:W-:Y:S01]  /*eda0*/  LOP3.LUT R5, R2, R5, RZ, 0x3c, !PT ;  /* 0x0000000502057212 */ /* 0x008fe200078e3cff */
[----:B0-----:R-:W-:Y:S06]  /*edb0*/  @!P1 BRA `(.L_x_270) ;  /* 0x0000000c007c9947 */ /* 0x001fec0003800000 */
        /* <DEDUP_REMOVED lines=9> */
[----:B--2---:R-:W0:Y:S02]  /*ee50*/  @P0 LDC.64 R2, c[0x0][0x440] ;  /* 0x00011000ff020b82 */ /* 0x004e240000000a00 */
[----:B0-----:R-:W-:-:S04]  /*ee60*/  @P0 IMAD.HI.U32 R6, R0, R2, RZ ;  /* 0x0000000200060227 */ /* 0x001fc800078e00ff */
        /* <DEDUP_REMOVED lines=13> */
.L_x_271:
[----:B--2---:R-:W-:Y:S01]  /*ef40*/  LEA R3, R4, UR36, 0x3 ;  /* 0x0000002404037c11 */ /* 0x004fe2000f8e18ff */
[----:B------:R-:W-:Y:S01]  /*ef50*/  BSSY B2, `(.L_x_272) ;  /* 0x0000004000027945 */ /* 0x000fe20003800000 */
[----:B------:R-:W-:-:S04]  /*ef60*/  SHF.L.U32 R2, R5, 0x1f, RZ ;  /* 0x0000001f05027819 */ /* 0x000fc800000006ff */
[----:B------:R-:W1:Y:S02]  /*ef70*/  SYNCS.PHASECHK.TRANS64.TRYWAIT P0, [R3+URZ+0x38840], R2 ;  /* 0x03884002030075a7 */ /* 0x000e64000800017f */
[----:B-1----:R-:W-:Y:S05]  /*ef80*/  @!P0 BRA `(.L_x_273) ;  /* 0x0000003400c48947 */ /* 0x002fea0003800000 */
.L_x_364:
[----:B------:R-:W-:Y:S05]  /*ef90*/  BSYNC B2 ;  /* 0x0000000000027941 */ /* 0x000fea0003800000 */
.L_x_272:
[----:B0-----:R-:W0:Y:S01]  /*efa0*/  S2R R7, SR_TID.X ;  /* 0x0000000000077919 */ /* 0x001e220000002100 */
[----:B------:R-:W-:Y:S01]  /*efb0*/  UPRMT UR4, UR37, 0x9910, URZ ;  /* 0x0000991025047896 */ /* 0x000fe2000800003f */
[----:B0-----:R-:W-:-:S04]  /*efc0*/  LOP3.LUT R7, R7, 0x7f, RZ, 0xc0, !PT ;  /* 0x0000007f07077812 */ /* 0x001fc800078ec0ff */
[----:B------:R-:W-:-:S13]  /*efd0*/  ISETP.NE.AND P0, PT, R7, RZ, PT ;  /* 0x000000ff0700720c */ /* 0x000fda0003f05270 */
[----:B-1----:R-:W-:-:S04]  /*efe0*/  @!P0 IMAD.MOV.U32 R2, RZ, RZ, 0xa000 ;  /* 0x0000a000ff028424 */ /* 0x002fc800078e00ff */
[----:B------:R0:W-:Y:S02]  /*eff0*/  @!P0 SYNCS.ARRIVE.TRANS64 RZ, [R3+URZ+0x38830], R2 ;  /* 0x0388300203ff89a7 */ /* 0x0001e4000800003f */
[----:B0-----:R-:W-:-:S05]  /*f000*/  IMAD.U32 R2, RZ, RZ, UR4 ;  /* 0x00000004ff027e24 */ /* 0x001fca000f8e00ff */
[----:B------:R-:W-:-:S13]  /*f010*/  ISETP.NE.AND P1, PT, R2, 0x2, PT ;  /* 0x000000020200780c */ /* 0x000fda0003f25270 */
[----:B------:R-:W-:Y:S05]  /*f020*/  @P1 BRA `(.L_x_274) ;  /* 0x0000000000041947 */ /* 0x000fea0003800000 */
[----:B------:R-:W-:Y:S01]  /*f030*/  BPT.TRAP 0x1 ;  /* 0x000000040000795c */ /* 0x000fe20000300000 */
.L_x_274:
[----:B------:R-:W-:Y:S01]  /*f040*/  LOP3.LUT P0, RZ, R18, 0x2, RZ, 0xc0, !PT ;  /* 0x0000000212ff7812 */ /* 0x000fe2000780c0ff */
[----:B------:R-:W-:-:S12]  /*f050*/  BSSY B2, `(.L_x_275) ;  /* 0x0000003000027945 */ /* 0x000fd80003800000 */
[----:B------:R-:W-:Y:S05]  /*f060*/  @P0 BRA `(.L_x_276) ;  /* 0x0000000000040947 */ /* 0x000fea0003800000 */
[----:B------:R-:W-:Y:S01]  /*f070*/  BPT.TRAP 0x1 ;  /* 0x000000040000795c */ /* 0x000fe20000300000 */
.L_x_276:
[----:B------:R-:W-:Y:S05]  /*f080*/  BSYNC B2 ;  /* 0x0000000000027941 */ /* 0x000fea0003800000 */
.L_x_275:
[----:B------:R-:W0:Y:S01]  /*f090*/  S2R R2, SR_CgaCtaId ;  /* 0x0000000000027919 */ /* 0x000e220000008800 */
        /* <DEDUP_REMOVED lines=9> */
[----:B0-----:R-:W-:-:S05]  /*f130*/  LOP3.LUT R2, R2, 0x1, RZ, 0xc0, !PT ;  /* 0x0000000102027812 */ /* 0x001fca00078ec0ff */
[----:B------:R-:W-:-:S04]  /*f140*/  IMAD R2, R2, 0xa00, RZ ;  /* 0x00000a0002027824 */ /* 0x000fc800078e02ff */
[----:B------:R-:W-:Y:S02]  /*f150*/  IMAD R7, R4, 0x5000, R2 ;  /* 0x0000500004077824 */ /* 0x000fe400078e0202 */
[----:B------:R-:W0:Y:S03]  /*f160*/  S2R R2, SR_CgaCtaId ;  /* 0x0000000000027919 */ /* 0x000e260000008800 */
[----:B------:R-:W-:-:S05]  /*f170*/  LEA R7, R7, UR36, 0x1 ;  /* 0x0000002407077c11 */ /* 0x000fca000f8e08ff */
[----:B------:R-:W-:Y:S01]  /*f180*/  VIADD R9, R7, 0x24400 ;  /* 0x0002440007097836 */ /* 0x000fe20000000000 */
[----:B0-----:R-:W-:-:S05]  /*f190*/  LOP3.LUT R2, R2, 0x1, RZ, 0xc0, !PT ;  /* 0x0000000102027812 */ /* 0x001fca00078ec0ff */
[----:B------:R-:W-:-:S04]  /*f1a0*/  IMAD R2, R2, 0x28, RZ ;  /* 0x0000002802027824 */ /* 0x000fc800078e02ff */
[----:B------:R-:W-:-:S07]  /*f1b0*/  IMAD R2, R8, 0x50, R2 ;  /* 0x0000005008027824 */ /* 0x000fce00078e0202 */
.L_x_277:
        /* <DEDUP_REMOVED lines=17> */
.L_x_278:
        /* <DEDUP_REMOVED lines=17> */
.L_x_279:
        /* <DEDUP_REMOVED lines=17> */
.L_x_280:
        /* <DEDUP_REMOVED lines=16> */
.L_x_365:
[----:B------:R-:W-:Y:S05]  /*f5f0*/  BSYNC B2 ;  /* 0x0000000000027941 */ /* 0x000fea0003800000 */
.L_x_281:
[----:B------:R-:W1:Y:S02]  /*f600*/  S2R R7, SR_TID.X ;  /* 0x0000000000077919 */ /* 0x000e640000002100 */
[----:B-1----:R-:W-:-:S04]  /*f610*/  LOP3.LUT R7, R7, 0x7f, RZ, 0xc0, !PT ;  /* 0x0000007f07077812 */ /* 0x002fc800078ec0ff */
[----:B------:R-:W-:-:S13]  /*f620*/  ISETP.NE.AND P0, PT, R7, RZ, PT ;  /* 0x000000ff0700720c */ /* 0x000fda0003f05270 */
[----:B0-----:R-:W-:-:S04]  /*f630*/  @!P0 IMAD.MOV.U32 R3, RZ, RZ, 0xa000 ;  /* 0x0000a000ff038424 */ /* 0x001fc800078e00ff */
[----:B------:R0:W-:Y:S01]  /*f640*/  @!P0 SYNCS.ARRIVE.TRANS64 RZ, [R2+URZ+0x38850], R3 ;  /* 0x0388500302ff89a7 */ /* 0x0001e2000800003f */
[----:B------:R-:W-:Y:S05]  /*f650*/  @P1 BRA `(.L_x_283) ;  /* 0x0000000000041947 */ /* 0x000fea0003800000 */
[----:B------:R-:W-:Y:S01]  /*f660*/  BPT.TRAP 0x1 ;  /* 0x000000040000795c */ /* 0x000fe20000300000 */
.L_x_283:
[----:B------:R-:W-:Y:S01]  /*f670*/  LOP3.LUT P0, RZ, R18, 0x2, RZ, 0xc0, !PT ;  /* 0x0000000212ff7812 */ /* 0x000fe2000780c0ff */
[----:B------:R-:W-:-:S12]  /*f680*/  BSSY B2, `(.L_x_284) ;  /* 0x0000003000027945 */ /* 0x000fd80003800000 */
[----:B------:R-:W-:Y:S05]  /*f690*/  @P0 BRA `(.L_x_285) ;  /* 0x0000000000040947 */ /* 0x000fea0003800000 */
[----:B------:R-:W-:Y:S01]  /*f6a0*/  BPT.TRAP 0x1 ;  /* 0x000000040000795c */ /* 0x000fe20000300000 */
.L_x_285:
[----:B------:R-:W-:Y:S05]  /*f6b0*/  BSYNC B2 ;  /* 0x0000000000027941 */ /* 0x000fea0003800000 */
.L_x_284:
        /* <DEDUP_REMOVED lines=19> */
.L_x_286:
        /* <DEDUP_REMOVED lines=16> */
.L_x_287:
        /* <DEDUP_REMOVED lines=16> */
.L_x_288:
        /* <DEDUP_REMOVED lines=16> */
.L_x_289:
        /* <DEDUP_REMOVED lines=12> */
.L_x_270:
[----:B------:R-:W-:Y:S05]  /*fbb0*/  BSYNC B1 ;  /* 0x0000000000017941 */ /* 0x000fea0003800000 */
.L_x_269:
[----:B------:R-:W-:Y:S01]  /*fbc0*/  VIADD R19, R4, 0x1 ;  /* 0x0000000104137836 */ /* 0x000fe20000000000 */
[----:B------:R-:W-:Y:S01]  /*fbd0*/  LOP3.LUT P1, RZ, R18, 0x8, RZ, 0xc0, !PT ;  /* 0x0000000812ff7812 */ /* 0x000fe2000782c0ff */
[----:B------:R-:W-:Y:S03]  /*fbe0*/  BSSY B1, `(.L_x_290) ;  /* 0x00000e5000017945 */ /* 0x000fe60003800000 */
[----:B------:R-:W-:-:S04]  /*fbf0*/  ISETP.NE.AND P0, PT, R19, 0x2, PT ;  /* 0x000000021300780c */ /* 0x000fc80003f05270 */
[----:B------:R-:W-:Y:S02]  /*fc00*/  SEL R2, RZ, 0x1, P0 ;  /* 0x00000001ff027807 */ /* 0x000fe40000000000 */
[----:B------:R-:W-:Y:S02]  /*fc10*/  SEL R19, R19, RZ, P0 ;  /* 0x000000ff13137207 */ /* 0x000fe40000000000 */
[----:B------:R-:W-:-:S05]  /*fc20*/  LOP3.LUT R9, R5, R2, RZ, 0x3c, !PT ;  /* 0x0000000205097212 */ /* 0x000fca00078e3cff */
[----:B------:R1:W-:Y:S01]  /*fc30*/  STL [R1], R9 ;  /* 0x0000000901007387 */ /* 0x0003e20000100800 */
[----:B------:R-:W-:Y:S05]  /*fc40*/  @!P1 BRA `(.L_x_291) ;  /* 0x0000000c00789947 */ /* 0x000fea0003800000 */
[----:B------:R-:W-:Y:S01]  /*fc50*/  LOP3.LUT P1, RZ, R18, 0x4, RZ, 0xc0, !PT ;  /* 0x0000000412ff7812 */ /* 0x000fe2000782c0ff */
[----:B0-----:R-:W-:-:S12]  /*fc60*/  VIADD R8, R0, 0xffffffff ;  /* 0xffffffff00087836 */ /* 0x001fd80000000000 */
        /* <DEDUP_REMOVED lines=22> */
.L_x_292:
[----:B--2---:R-:W-:Y:S01]  /*fdd0*/  LEA R3, R19, UR36, 0x3 ;  /* 0x0000002413037c11 */ /* 0x004fe2000f8e18ff */
[----:B------:R-:W-:Y:S01]  /*fde0*/  BSSY B2, `(.L_x_293) ;  /* 0x0000004000027945 */ /* 0x000fe20003800000 */
[----:B------:R-:W-:-:S04]  /*fdf0*/  SHF.L.U32 R2, R9, 0x1f, RZ ;  /* 0x0000001f09027819 */ /* 0x000fc800000006ff */
[----:B------:R-:W2:Y:S02]  /*fe00*/  SYNCS.PHASECHK.TRANS64.TRYWAIT P0, [R3+URZ+0x38840], R2 ;  /* 0x03884002030075a7 */ /* 0x000ea4000800017f */
[----:B--2---:R-:W-:Y:S05]  /*fe10*/  @!P0 BRA `(.L_x_294) ;  /* 0x0000002800488947 */ /* 0x004fea0003800000 */
.L_x_366:
[----:B------:R-:W-:Y:S05]  /*fe20*/  BSYNC B2 ;  /* 0x0000000000027941 */ /* 0x000fea0003800000 */
.L_x_293:
[----:B0-----:R-:W0:Y:S01]  /*fe30*/  S2R R7, SR_TID.X ;  /* 0x0000000000077919 */ /* 0x001e220000002100 */
[----:B------:R-:W-:Y:S01]  /*fe40*/  UPRMT UR4, UR37, 0x9910, URZ ;  /* 0x0000991025047896 */ /* 0x000fe2000800003f */
[----:B0-----:R-:W-:-:S04]  /*fe50*/  LOP3.LUT R7, R7, 0x7f, RZ, 0xc0, !PT ;  /* 0x0000007f07077812 */ /* 0x001fc800078ec0ff */
[----:B------:R-:W-:-:S13]  /*fe60*/  ISETP.NE.AND P0, PT, R7, RZ, PT ;  /* 0x000000ff0700720c */ /* 0x000fda0003f05270 */
[----:B--2---:R-:W-:-:S04]  /*fe70*/  @!P0 IMAD.MOV.U32 R2, RZ, RZ, 0xa000 ;  /* 0x0000a000ff028424 */ /* 0x004fc800078e00ff */
[----:B------:R0:W-:Y:S02]  /*fe80*/  @!P0 SYNCS.ARRIVE.TRANS64 RZ, [R3+URZ+0x38830], R2 ;  /* 0x0388300203ff89a7 */ /* 0x0001e4000800003f */
[----:B0-----:R-:W-:-:S05]  /*fe90*/  IMAD.U32 R2, RZ, RZ, UR4 ;  /* 0x00000004ff027e24 */ /* 0x001fca000f8e00ff */
[----:B------:R-:W-:-:S13]  /*fea0*/  ISETP.NE.AND P1, PT, R2, 0x2, PT ;  /* 0x000000020200780c */ /* 0x000fda0003f25270 */
[----:B------:R-:W-:Y:S05]  /*feb0*/  @P1 BRA `(.L_x_295) ;  /* 0x0000000000041947 */ /* 0x000fea0003800000 */
[----:B------:R-:W-:Y:S01]  /*fec0*/  BPT.TRAP 0x1 ;  /* 0x000000040000795c */ /* 0x000fe20000300000 */
.L_x_295:
[----:B------:R-:W-:Y:S01]  /*fed0*/  LOP3.LUT P0, RZ, R18, 0x2, RZ, 0xc0, !PT ;  /* 0x0000000212ff7812 */ /* 0x000fe2000780c0ff */
[----:B------:R-:W-:-:S12]  /*fee0*/  BSSY B2, `(.L_x_296) ;  /* 0x0000003000027945 */ /* 0x000fd80003800000 */
[----:B------:R-:W-:Y:S05]  /*fef0*/  @P0 BRA `(.L_x_297) ;  /* 0x0000000000040947 */ /* 0x000fea0003800000 */
[----:B------:R-:W-:Y:S01]  /*ff00*/  BPT.TRAP 0x1 ;  /* 0x000000040000795c */ /* 0x000fe20000300000 */
.L_x_297:
[----:B------:R-:W-:Y:S05]  /*ff10*/  BSYNC B2 ;  /* 0x0000000000027941 */ /* 0x000fea0003800000 */
.L_x_296:
        /* <DEDUP_REMOVED lines=15> */
[----:B-1----:R-:W-:Y:S01]  /*10010*/  VIADD R9, R7, 0x24400 ;  /* 0x0002440007097836 */ /* 0x002fe20000000000 */
[----:B0-----:R-:W-:-:S05]  /*10020*/  LOP3.LUT R2, R2, 0x1, RZ, 0xc0, !PT ;  /* 0x0000000102027812 */ /* 0x001fca00078ec0ff */
[----:B------:R-:W-:-:S04]  /*10030*/  IMAD R2, R2, 0x28, RZ ;  /* 0x0000002802027824 */ /* 0x000fc800078e02ff */
[----:B------:R-:W-:-:S07]  /*10040*/  IMAD R2, R8, 0x50, R2 ;  /* 0x0000005008027824 */ /* 0x000fce00078e0202 */
.L_x_298:
        /* <DEDUP_REMOVED lines=17> */
.L_x_299:
        /* <DEDUP_REMOVED lines=17> */
.L_x_300:
        /* <DEDUP_REMOVED lines=17> */
.L_x_301:
        /* <DEDUP_REMOVED lines=10> */
[----:B------:R-:W-:Y:S01]  /*10420*/  SHF.L.U32 R5, R5, 0x1f, RZ ;  /* 0x0000001f05057819 */ /* 0x000fe200000006ff */
[----:B------:R-:W-:Y:S01]  /*10430*/  BSSY B2, `(.L_x_302) ;  /* 0x0000004000027945 */ /* 0x000fe20003800000 */
[----:B------:R-:W-:-:S04]  /*10440*/  LEA R2, R4, UR36, 0x3 ;  /* 0x0000002404027c11 */ /* 0x000fc8000f8e18ff */
[----:B------:R-:W0:Y:S02]  /*10450*/  SYNCS.PHASECHK.TRANS64.TRYWAIT P0, [R2+URZ+0x38860], R5 ;  /* 0x03886005020075a7 */ /* 0x000e24000800017f */
[----:B0-----:R-:W-:Y:S05]  /*10460*/  @!P0 BRA `(.L_x_303) ;  /* 0x0000002000c88947 */ /* 0x001fea0003800000 */
.L_x_367:
[----:B------:R-:W-:Y:S05]  /*10470*/  BSYNC B2 ;  /* 0x0000000000027941 */ /* 0x000fea0003800000 */
.L_x_302:
[----:B------:R-:W1:Y:S02]  /*10480*/  S2R R3, SR_TID.X ;  /* 0x0000000000037919 */ /* 0x000e640000002100 */
[----:B-1----:R-:W-:-:S04]  /*10490*/  LOP3.LUT R3, R3, 0x7f, RZ, 0xc0, !PT ;  /* 0x0000007f03037812 */ /* 0x002fc800078ec0ff */
[----:B------:R-:W-:-:S13]  /*104a0*/  ISETP.NE.AND P0, PT, R3, RZ, PT ;  /* 0x000000ff0300720c */ /* 0x000fda0003f05270 */
[----:B------:R-:W-:-:S04]  /*104b0*/  @!P0 IMAD.MOV.U32 R3, RZ, RZ, 0xa000 ;  /* 0x0000a000ff038424 */ /* 0x000fc800078e00ff */
[----:B------:R1:W-:Y:S01]  /*104c0*/  @!P0 SYNCS.ARRIVE.TRANS64 RZ, [R2+URZ+0x38850], R3 ;  /* 0x0388500302ff89a7 */ /* 0x0003e2000800003f */
[----:B------:R-:W-:Y:S05]  /*104d0*/  @P1 BRA `(.L_x_304) ;  /* 0x0000000000041947 */ /* 0x000fea0003800000 */
[----:B------:R-:W-:Y:S01]  /*104e0*/  BPT.TRAP 0x1 ;  /* 0x000000040000795c */ /* 0x000fe20000300000 */
.L_x_304:
[----:B------:R-:W-:Y:S01]  /*104f0*/  LOP3.LUT P0, RZ, R18, 0x2, RZ, 0xc0, !PT ;  /* 0x0000000212ff7812 */ /* 0x000fe2000780c0ff */
[----:B------:R-:W-:-:S12]  /*10500*/  BSSY B2, `(.L_x_305) ;  /* 0x0000003000027945 */ /* 0x000fd80003800000 */
[----:B------:R-:W-:Y:S05]  /*10510*/  @P0 BRA `(.L_x_306) ;  /* 0x0000000000040947 */ /* 0x000fea0003800000 */
[----:B------:R-:W-:Y:S01]  /*10520*/  BPT.TRAP 0x1 ;  /* 0x000000040000795c */ /* 0x000fe20000300000 */
.L_x_306:
[----:B------:R-:W-:Y:S05]  /*10530*/  BSYNC B2 ;  /* 0x0000000000027941 */ /* 0x000fea0003800000 */
.L_x_305:
[----:B0-----:R-:W2:Y:S01]  /*10540*/  LDL.LU R5, [R1+0x4] ;  /* 0x0000040001057983 */ /* 0x001ea20000300800 */
[----:B-1----:R-:W0:Y:S01]  /*10550*/  S2R R3, SR_CgaCtaId ;  /* 0x0000000000037919 */ /* 0x002e220000008800 */
        /* <DEDUP_REMOVED lines=17> */
.L_x_307:
        /* <DEDUP_REMOVED lines=16> */
.L_x_308:
        /* <DEDUP_REMOVED lines=16> */
.L_x_309:
        /* <DEDUP_REMOVED lines=16> */
.L_x_310:
        /* <DEDUP_REMOVED lines=12> */
.L_x_291:
[----:B------:R-:W-:Y:S05]  /*10a30*/  BSYNC B1 ;  /* 0x0000000000017941 */ /* 0x000fea0003800000 */
.L_x_290:
[C---:B------:R-:W-:Y:S01]  /*10a40*/  ISETP.GT.AND P0, PT, R0.reuse, 0x1, PT ;  /* 0x000000010000780c */ /* 0x040fe20003f04270 */
[----:B------:R-:W-:-:S12]  /*10a50*/  VIADD R0, R0, 0xfffffffe ;  /* 0xfffffffe00007836 */ /* 0x000fd80000000000 */
[----:B------:R-:W-:Y:S05]  /*10a60*/  @P0 BRA `(.L_x_311) ;  /* 0xffffffe000b00947 */ /* 0x000fea000383ffff */
.L_x_268:
[----:B------:R-:W-:Y:S05]  /*10a70*/  BSYNC B0 ;  /* 0x0000000000007941 */ /* 0x000fea0003800000 */
.L_x_245:
[----:B------:R-:W-:Y:S01]  /*10a80*/  LOP3.LUT P0, RZ, R18, 0x8, RZ, 0xc0, !PT ;  /* 0x0000000812ff7812 */ /* 0x000fe2000780c0ff */
[----:B------:R-:W-:-:S12]  /*10a90*/  BSSY B0, `(.L_x_312) ;  /* 0x0000065000007945 */ /* 0x000fd80003800000 */
[----:B------:R-:W-:Y:S05]  /*10aa0*/  @!P0 BRA `(.L_x_313) ;  /* 0x00000004008c8947 */ /* 0x000fea0003800000 */
[----:B---3--:R-:W3:Y:S01]  /*10ab0*/  LDL R2, [R1] ;  /* 0x0000000001027983 */ /* 0x008ee20000100800 */
[----:B------:R-:W-:Y:S01]  /*10ac0*/  LEA R0, R19, UR36, 0x3 ;  /* 0x0000002413007c11 */ /* 0x000fe2000f8e18ff */
[----:B------:R-:W-:Y:S01]  /*10ad0*/  BSSY B1, `(.L_x_314) ;  /* 0x0000004000017945 */ /* 0x000fe20003800000 */
[----:B---3--:R-:W-:-:S04]  /*10ae0*/  SHF.L.U32 R2, R2, 0x1f, RZ ;  /* 0x0000001f02027819 */ /* 0x008fc800000006ff */
[----:B------:R-:W3:Y:S02]  /*10af0*/  SYNCS.PHASECHK.TRANS64.TRYWAIT P0, [R0+URZ+0x38860], R2 ;  /* 0x03886002000075a7 */ /* 0x000ee4000800017f */
[----:B---3--:R-:W-:Y:S05]  /*10b00*/  @!P0 BRA `(.L_x_315) ;  /* 0x0000001c00348947 */ /* 0x008fea0003800000 */
.L_x_368:
[----:B------:R-:W-:Y:S05]  /*10b10*/  BSYNC B1 ;  /* 0x0000000000017941 */ /* 0x000fea0003800000 */
.L_x_314:
[----:B0-2---:R-:W0:Y:S01]  /*10b20*/  S2R R3, SR_TID.X ;  /* 0x0000000000037919 */ /* 0x005e220000002100 */
        /* <DEDUP_REMOVED lines=9> */
.L_x_316:
[----:B------:R-:W-:Y:S01]  /*10bc0*/  LOP3.LUT P0, RZ, R18, 0x2, RZ, 0xc0, !PT ;  /* 0x0000000212ff7812 */ /* 0x000fe2000780c0ff */
[----:B------:R-:W-:-:S12]  /*10bd0*/  BSSY B1, `(.L_x_317) ;  /* 0x0000003000017945 */ /* 0x000fd80003800000 */
[----:B------:R-:W-:Y:S05]  /*10be0*/  @P0 BRA `(.L_x_318) ;  /* 0x0000000000040947 */ /* 0x000fea0003800000 */
[----:B------:R-:W-:Y:S01]  /*10bf0*/  BPT.TRAP 0x1 ;  /* 0x000000040000795c */ /* 0x000fe20000300000 */
.L_x_318:
[----:B------:R-:W-:Y:S05]  /*10c00*/  BSYNC B1 ;  /* 0x0000000000017941 */ /* 0x000fea0003800000 */
.L_x_317:
[----:B------:R-:W2:Y:S01]  /*10c10*/  LDL R3, [R1+0x4] ;  /* 0x0000040001037983 */ /* 0x000ea20000100800 */
[----:B------:R-:W0:Y:S01]  /*10c20*/  S2R R2, SR_CgaCtaId ;  /* 0x0000000000027919 */ /* 0x000e220000008800 */
[----:B------:R-:W3:Y:S01]  /*10c30*/  S2R R4, SR_CgaCtaId ;  /* 0x0000000000047919 */ /* 0x000ee20000008800 */
[----:B------:R-:W-:Y:S01]  /*10c40*/  UIADD3 UR4, UP0, UR38, 0x470, URZ ;  /* 0x0000047026047890 */ /* 0x000fe2000ff1e03f */
[----:B------:R-:W-:Y:S01]  /*10c50*/  PLOP3.LUT P0, PT, PT, PT, PT, 0x80, 0x0 ;  /* 0x000000000000781c */ /* 0x000fe20003f0f070 */
[----:B------:R-:W-:Y:S01]  /*10c60*/  VIADD R0, R0, 0x38850 ;  /* 0x0003885000007836 */ /* 0x000fe20000000000 */
[----:B------:R-:W-:Y:S01]  /*10c70*/  UMOV UR6, 0x30000 ;  /* 0x0003000000067882 */ /* 0x000fe20000000000 */
[----:B------:R-:W-:Y:S01]  /*10c80*/  UIADD3.X UR5, URZ, UR39, URZ, UP0, !UPT ;  /* 0x000000273f057290 */ /* 0x000fe200087fe43f */
[----:B0-----:R-:W-:Y:S02]  /*10c90*/  LOP3.LUT R2, R2, 0x1, RZ, 0xc0, !PT ;  /* 0x0000000102027812 */ /* 0x001fe400078ec0ff */
[----:B---3--:R-:W-:-:S03]  /*10ca0*/  LOP3.LUT R4, R4, 0x1, RZ, 0xc0, !PT ;  /* 0x0000000104047812 */ /* 0x008fc600078ec0ff */
[----:B------:R-:W-:-:S04]  /*10cb0*/  IMAD R2, R2, 0xa00, RZ ;  /* 0x00000a0002027824 */ /* 0x000fc800078e02ff */
[----:B------:R-:W-:Y:S02]  /*10cc0*/  IMAD R2, R19, 0x5000, R2 ;  /* 0x0000500013027824 */ /* 0x000fe400078e0202 */
[----:B------:R-:W-:-:S03]  /*10cd0*/  IMAD R4, R4, 0x28, RZ ;  /* 0x0000002804047824 */ /* 0x000fc600078e02ff */
[----:B------:R-:W-:Y:S01]  /*10ce0*/  LEA R2, R2, UR36, 0x1 ;  /* 0x0000002402027c11 */ /* 0x000fe2000f8e08ff */
[----:B------:R-:W-:Y:S01]  /*10cf0*/  UMOV UR14, 0x0 ;  /* 0x00000000000e7882 */ /* 0x000fe20000000000 */
[----:B------:R-:W-:Y:S01]  /*10d00*/  UMOV UR15, 0x14f00000 ;  /* 0x14f00000000f7882 */ /* 0x000fe20000000000 */
[----:B------:R-:W-:Y:S01]  /*10d10*/  UMOV UR10, URZ ;  /* 0x0000003f000a7c82 */ /* 0x000fe20008000000 */
[----:B--2---:R-:W-:Y:S02]  /*10d20*/  IMAD R3, R3, 0x50, R4 ;  /* 0x0000005003037824 */ /* 0x004fe400078e0204 */
[----:B------:R-:W-:-:S07]  /*10d30*/  VIADD R4, R2, 0x400 ;  /* 0x0000040002047836 */ /* 0x000fce0000000000 */
.L_x_319:
        /* <DEDUP_REMOVED lines=10> */
[----:B------:R-:W-:Y:S01]  /*10de0*/  PLOP3.LUT P0, PT, PT, PT, PT, 0x80, 0x0 ;  /* 0x000000000000781c */ /* 0x000fe20003f0f070 */
[----:B------:R-:W-:Y:S01]  /*10df0*/  VIADD R4, R2, 0x2c00 ;  /* 0x00002c0002047836 */ /* 0x000fe20000000000 */
[----:B------:R-:W-:Y:S01]  /*10e00*/  UMOV UR6, 0x30000 ;  /* 0x0003000000067882 */ /* 0x000fe20000000000 */
[----:B------:R-:W-:Y:S01]  /*10e10*/  UMOV UR14, 0x0 ;  /* 0x00000000000e7882 */ /* 0x000fe20000000000 */
[----:B------:R-:W-:Y:S01]  /*10e20*/  UMOV UR15, 0x14f00000 ;  /* 0x14f00000000f7882 */ /* 0x000fe20000000000 */
[----:B------:R-:W-:-:S08]  /*10e30*/  UMOV UR10, 0x40 ;  /* 0x00000040000a7882 */ /* 0x000fd00000000000 */
.L_x_320:
        /* <DEDUP_REMOVED lines=16> */
.L_x_321:
        /* <DEDUP_REMOVED lines=16> */
.L_x_322:
        /* <DEDUP_REMOVED lines=9> */
[----:B----4-:R-:W-:Y:S05]  /*110d0*/  @P0 BRA.U.ANY `(.L_x_322) ;  /* 0xfffffffd00d80947 */ /* 0x010fea000393ffff */
.L_x_313:
[----:B------:R-:W-:Y:S05]  /*110e0*/  BSYNC B0 ;  /* 0x0000000000007941 */ /* 0x000fea0003800000 */
.L_x_312:
[----:B0-----:R-:W4:Y:S01]  /*110f0*/  LDL.LU R6, [R1+0x24] ;  /* 0x0000240001067983 */ /* 0x001f220000300800 */
[----:B------:R-:W-:Y:S01]  /*11100*/  VIADD R19, R19, 0x1 ;  /* 0x0000000113137836 */ /* 0x000fe20000000000 */
[----:B------:R-:W-:Y:S02]  /*11110*/  ULDC UR4, c[0x0][0xc34] ;  /* 0x00030d0000047ab9 */ /* 0x000fe40000000800 */
[----:B-1----:R-:W5:Y:S04]  /*11120*/  LDL.LU R5, [R1] ;  /* 0x0000000001057983 */ /* 0x002f680000300800 */
[----:B------:R-:W2:Y:S01]  /*11130*/  LDL.LU R4, [R1+0x2c] ;  /* 0x00002c0001047983 */ /* 0x000ea20000300800 */
[----:B------:R-:W-:-:S04]  /*11140*/  ISETP.NE.AND P0, PT, R19, 0x2, PT ;  /* 0x000000021300780c */ /* 0x000fc80003f05270 */
[----:B---3--:R-:W-:Y:S02]  /*11150*/  SEL R0, RZ, 0x1, P0 ;  /* 0x00000001ff007807 */ /* 0x008fe40000000000 */
[----:B------:R-:W-:Y:S01]  /*11160*/  SEL R19, R19, RZ, P0 ;  /* 0x000000ff13137207 */ /* 0x000fe20000000000 */
[----:B----4-:R-:W-:Y:S01]  /*11170*/  VIADD R6, R6, UR40 ;  /* 0x0000002806067c36 */ /* 0x010fe20008000000 */
[----:B-----5:R-:W-:-:S04]  /*11180*/  LOP3.LUT R5, R5, R0, RZ, 0x3c, !PT ;  /* 0x0000000005057212 */ /* 0x020fc800078e3cff */
[----:B------:R0:W-:Y:S01]  /*11190*/  STL [R1+0x24], R6 ;  /* 0x0000240601007387 */ /* 0x0001e20000100800 */
[----:B------:R-:W-:Y:S01]  /*111a0*/  ISETP.GE.AND P1, PT, R6, UR4, PT ;  /* 0x0000000406007c0c */ /* 0x000fe2000bf26270 */
[----:B--2---:R-:W-:-:S05]  /*111b0*/  VIADD R4, R4, 0x1 ;  /* 0x0000000104047836 */ /* 0x004fca0000000000 */
[----:B------:R0:W-:Y:S04]  /*111c0*/  STL [R1+0x2c], R4 ;  /* 0x00002c0401007387 */ /* 0x0001e80000100800 */
[----:B------:R0:W-:Y:S03]  /*111d0*/  STL [R1], R5 ;  /* 0x0000000501007387 */ /* 0x0001e60000100800 */
[----:B------:R-:W-:Y:S05]  /*111e0*/  @!P1 BRA `(.L_x_323) ;  /* 0xffffffb000349947 */ /* 0x000fea000383ffff */
[----:B------:R-:W-:-:S07]  /*111f0*/  LOP3.LUT R2, R4, 0x1, RZ, 0xc, !PT ;  /* 0x0000000104027812 */ /* 0x000fce00078e0cff */
.L_x_228:
[----:B0-----:R-:W0:Y:S01]  /*11200*/  S2R R3, SR_CgaCtaId ;  /* 0x0000000000037919 */ /* 0x001e220000008800 */
[----:B------:R-:W-:Y:S01]  /*11210*/  MOV R0, 0x400 ;  /* 0x0000040000007802 */ /* 0x000fe20000000f00 */
[----:B------:R-:W-:Y:S03]  /*11220*/  BSSY B0, `(.L_x_324) ;  /* 0x0000005000007945 */ /* 0x000fe60003800000 */
[----:B0-----:R-:W-:Y:S02]  /*11230*/  LEA R0, R3, R0, 0x18 ;  /* 0x0000000003007211 */ /* 0x001fe400078ec0ff */
[----:B------:R-:W-:-:S04]  /*11240*/  SHF.L.U32 R3, R2, 0x1f, RZ ;  /* 0x0000001f02037819 */ /* 0x000fc800000006ff */
[----:B------:R-:W0:Y:S02]  /*11250*/  SYNCS.PHASECHK.TRANS64.TRYWAIT P0, [R0+URZ+0x38820], R3 ;  /* 0x03882003000075a7 */ /* 0x000e24000800017f */
[----:B0-----:R-:W-:Y:S05]  /*11260*/  @!P0 BRA `(.L_x_325) ;  /* 0x0000001400708947 */ /* 0x001fea0003800000 */
.L_x_369:
[----:B------:R-:W-:Y:S05]  /*11270*/  BSYNC B0 ;  /* 0x0000000000007941 */ /* 0x000fea0003800000 */
.L_x_324:
[----:B------:R-:W-:-:S03]  /*11280*/  UMOV UR4, 0xffffffff ;  /* 0xffffffff00047882 */ /* 0x000fc60000000000 */
[----:B------:R-:W-:Y:S05]  /*11290*/  BRA.DIV UR4, `(.L_x_326) ;  /* 0x0000001604787947 */ /* 0x000fea000b800000 */
[----:B------:R-:W1:Y:S02]  /*112a0*/  S2R R2, SR_TID.X ;  /* 0x0000000000027919 */ /* 0x000e640000002100 */
[----:B-1----:R-:W-:-:S04]  /*112b0*/  SHF.R.U32.HI R2, RZ, 0x5, R2 ;  /* 0x00000005ff027819 */ /* 0x002fc80000011602 */
[----:B------:R-:W-:-:S05]  /*112c0*/  LOP3.LUT R2, R2, 0x3, RZ, 0xc0, !PT ;  /* 0x0000000302027812 */ /* 0x000fca00078ec0ff */
[----:B------:R1:W2:Y:S02]  /*112d0*/  SHFL.IDX PT, R14, R2, RZ, 0x1f ;  /* 0x00001fff020e7589 */ /* 0x0002a400000e0000 */
.L_x_372:
[----:B--2---:R-:W-:Y:S01]  /*112e0*/  ISETP.NE.AND P0, PT, R14, RZ, PT ;  /* 0x000000ff0e00720c */ /* 0x004fe20003f05270 */
[----:B------:R-:W-:-:S12]  /*112f0*/  BSSY B0, `(.L_x_327) ;  /* 0x0000027000007945 */ /* 0x000fd80003800000 */
[----:B------:R-:W-:Y:S05]  /*11300*/  @P0 BRA `(.L_x_328) ;  /* 0x0000000000940947 */ /* 0x000fea0003800000 */
[----:B------:R-:W-:-:S03]  /*11310*/  UMOV UR4, 0xffffffff ;  /* 0xffffffff00047882 */ /* 0x000fc60000000000 */
[----:B------:R-:W-:Y:S05]  /*11320*/  BRA.DIV UR4, `(.L_x_329) ;  /* 0x0000001604887947 */ /* 0x000fea000b800000 */
[----:B------:R-:W-:-:S13]  /*11330*/  ELECT P6, URZ, PT ;  /* 0x00000000003f782f */ /* 0x000fda00038c0000 */
.L_x_375:
        /* <DEDUP_REMOVED lines=8> */
.L_x_330:
[----:B------:R-:W2:Y:S01]  /*113c0*/  LDL.LU R7, [R1] ;  /* 0x0000000001077983 */ /* 0x000ea20000300800 */
[----:B------:R-:W-:Y:S02]  /*113d0*/  VIADD R2, R0, 0x38840 ;  /* 0x0003884000027836 */ /* 0x000fe40000000000 */
[C---:B0-----:R-:W-:Y:S02]  /*113e0*/  VIADD R3, R19.reuse, 0x1 ;  /* 0x0000000113037836 */ /* 0x041fe40000000000 */
[----:B------:R-:W-:-:S03]  /*113f0*/  IMAD R6, R19, 0x8, R2 ;  /* 0x0000000813067824 */ /* 0x000fc600078e0202 */
[----:B------:R-:W-:-:S04]  /*11400*/  ISETP.NE.AND P1, PT, R3, 0x2, PT ;  /* 0x000000020300780c */ /* 0x000fc80003f25270 */
[----:B------:R-:W-:Y:S02]  /*11410*/  SEL R4, RZ, 0x1, P1 ;  /* 0x00000001ff047807 */ /* 0x000fe40000800000 */
[----:B------:R-:W-:Y:S02]  /*11420*/  SEL R3, R3, RZ, P1 ;  /* 0x000000ff03037207 */ /* 0x000fe40000800000 */
[C---:B--2---:R-:W-:Y:S02]  /*11430*/  SHF.L.U32 R5, R7.reuse, 0x1f, RZ ;  /* 0x0000001f07057819 */ /* 0x044fe400000006ff */
[----:B------:R-:W-:Y:S01]  /*11440*/  LOP3.LUT R4, R7, R4, RZ, 0x3c, !PT ;  /* 0x0000000407047212 */ /* 0x000fe200078e3cff */
[----:B------:R-:W-:Y:S01]  /*11450*/  IMAD R7, R3, 0x8, R2 ;  /* 0x0000000803077824 */ /* 0x000fe200078e0202 */
[----:B------:R-:W0:Y:S02]  /*11460*/  SYNCS.PHASECHK.TRANS64.TRYWAIT P0, [R6+URZ], R5 ;  /* 0x00000005060075a7 */ /* 0x000e24000800017f */
[----:B------:R-:W-:Y:S01]  /*11470*/  SHF.L.U32 R2, R4, 0x1f, RZ ;  /* 0x0000001f04027819 */ /* 0x000fe200000006ff */
[----:B0-----:R-:W-:Y:S06]  /*11480*/  @!P0 BRA `(.L_x_331) ;  /* 0x0000001400508947 */ /* 0x001fec0003800000 */
.L_x_376:
[----:B------:R-:W1:Y:S02]  /*11490*/  SYNCS.PHASECHK.TRANS64.TRYWAIT P0, [R7+URZ], R2 ;  /* 0x00000002070075a7 */ /* 0x000e64000800017f */
[----:B-1----:R-:W-:Y:S05]  /*114a0*/  @!P0 BRA `(.L_x_332) ;  /* 0x00000014005c8947 */ /* 0x002fea0003800000 */
.L_x_377:
[----:B------:R-:W-:Y:S05]  /*114b0*/  @!P2 BRA `(.L_x_333) ;  /* 0x000000000004a947 */ /* 0x000fea0003800000 */
[----:B------:R-:W-:Y:S01]  /*114c0*/  BPT.TRAP 0x1 ;  /* 0x000000040000795c */ /* 0x000fe20000300000 */
.L_x_333:
[----:B------:R-:W-:-:S04]  /*114d0*/  VIADD R0, R0, 0x38860 ;  /* 0x0003886000007836 */ /* 0x000fc80000000000 */
[----:B------:R-:W-:-:S04]  /*114e0*/  IMAD R4, R19, 0x8, R0 ;  /* 0x0000000813047824 */ /* 0x000fc800078e0200 */
[----:B------:R-:W2:Y:S02]  /*114f0*/  SYNCS.PHASECHK.TRANS64.TRYWAIT P0, [R4+URZ], R5 ;  /* 0x00000005040075a7 */ /* 0x000ea4000800017f */
[----:B--2---:R-:W-:Y:S05]  /*11500*/  @!P0 BRA `(.L_x_334) ;  /* 0x0000001400588947 */ /* 0x004fea0003800000 */
.L_x_378:
[----:B------:R-:W-:-:S07]  /*11510*/  IMAD R3, R3, 0x8, R0 ;  /* 0x0000000803037824 */ /* 0x000fce00078e0200 */
.L_x_335:
[----:B---3--:R3:W4:Y:S02]  /*11520*/  SYNCS.PHASECHK.TRANS64.TRYWAIT P0, [R3+URZ], R2 ;  /* 0x00000002030075a7 */ /* 0x008724000800017f */
[----:B----4-:R-:W-:Y:S05]  /*11530*/  @!P0 NANOSLEEP.SYNCS 0x989680 ;  /* 0x009896800000895d */ /* 0x010fea0003900000 */
[----:B------:R-:W4:Y:S02]  /*11540*/  @!P0 SYNCS.PHASECHK.TRANS64 P0, [R3+URZ], R2 ;  /* 0x00000002030085a7 */ /* 0x000f24000800007f */
[----:B----4-:R-:W-:Y:S05]  /*11550*/  @!P0 BRA `(.L_x_335) ;  /* 0xfffffffc00f08947 */ /* 0x010fea000383ffff */
.L_x_328:
[----:B------:R-:W-:Y:S05]  /*11560*/  BSYNC B0 ;  /* 0x0000000000007941 */ /* 0x000fea0003800000 */
.L_x_327:
[----:B------:R-:W-:Y:S05]  /*11570*/  EXIT ;  /* 0x000000000000794d */ /* 0x000fea0003800000 */
.L_x_196:
[----:B0-----:R-:W-:-:S04]  /*11580*/  IMAD.U32 R3, RZ, RZ, UR36 ;  /* 0x00000024ff037e24 */ /* 0x001fc8000f8e00ff */
[----:B------:R0:W1:Y:S03]  /*11590*/  SYNCS.PHASECHK.TRANS64.TRYWAIT P1, [R3+URZ+0x38800], R0 ;  /* 0x03880000030075a7 */ /* 0x000066000802017f */
[----:B-1----:R-:W-:Y:S05]  /*115a0*/  @!P1 NANOSLEEP.SYNCS 0x989680 ;  /* 0x009896800000995d */ /* 0x002fea0003900000 */
[----:B------:R-:W1:Y:S02]  /*115b0*/  @!P1 SYNCS.PHASECHK.TRANS64 P1, [R3+URZ+0x38800], R0 ;  /* 0x03880000030095a7 */ /* 0x000e64000802007f */
[----:B-1----:R-:W-:Y:S05]  /*115c0*/  @!P1 BRA `(.L_x_196) ;  /* 0xfffffffc00ec9947 */ /* 0x002fea000383ffff */
[----:B------:R-:W-:Y:S05]  /*115d0*/  BRA `(.L_x_336) ;  /* 0xffffff0000647947 */ /* 0x000fea000383ffff */
.L_x_200:
[----:B-1----:R1:W2:Y:S02]  /*115e0*/  SYNCS.PHASECHK.TRANS64.TRYWAIT P1, [R0+URZ+0x38830], R3 ;  /* 0x03883003000075a7 */ /* 0x0022a4000802017f */
[----:B--2---:R-:W-:Y:S05]  /*115f0*/  @!P1 NANOSLEEP.SYNCS 0x989680 ;  /* 0x009896800000995d */ /* 0x004fea0003900000 */
[----:B------:R-:W2:Y:S02]  /*11600*/  @!P1 SYNCS.PHASECHK.TRANS64 P1, [R0+URZ+0x38830], R3 ;  /* 0x03883003000095a7 */ /* 0x000ea4000802007f */
[----:B--2---:R-:W-:Y:S05]  /*11610*/  @!P1 BRA `(.L_x_200) ;  /* 0xfffffffc00f09947 */ /* 0x004fea000383ffff */
[----:B------:R-:W-:Y:S05]  /*11620*/  BRA `(.L_x_199) ;  /* 0xffffff0000847947 */ /* 0x000fea000383ffff */
.L_x_206:
[----:B------:R-:W-:-:S13]  /*11630*/  R2UR UR4, R233 ;  /* 0x00000000e90472ca */ /* 0x000fda00000e0000 */
[----:B-1----:R-:W-:-:S04]  /*11640*/  IMAD.U32 R152, RZ, RZ, UR4 ;  /* 0x00000004ff987e24 */ /* 0x002fc8000f8e00ff */
[----:B------:R1:W2:Y:S03]  /*11650*/  SYNCS.PHASECHK.TRANS64.TRYWAIT P1, [R152+URZ+0x38830], R3 ;  /* 0x03883003980075a7 */ /* 0x0002a6000802017f */
[----:B--2---:R-:W-:Y:S05]  /*11660*/  @!P1 NANOSLEEP.SYNCS 0x989680 ;  /* 0x009896800000995d */ /* 0x004fea0003900000 */
[----:B------:R-:W2:Y:S02]  /*11670*/  @!P1 SYNCS.PHASECHK.TRANS64 P1, [R152+URZ+0x38830], R3 ;  /* 0x03883003980095a7 */ /* 0x000ea4000802007f */
[----:B--2---:R-:W-:Y:S05]  /*11680*/  @!P1 BRA `(.L_x_206) ;  /* 0xfffffffc00e89947 */ /* 0x004fea000383ffff */
[----:B------:R-:W-:Y:S05]  /*11690*/  BRA `(.L_x_205) ;  /* 0xffffff3800f47947 */ /* 0x000fea000383ffff */
.L_x_210:
[----:B0-----:R-:W-:-:S04]  /*116a0*/  IMAD.U32 R3, RZ, RZ, UR4 ;  /* 0x00000004ff037e24 */ /* 0x001fc8000f8e00ff */
[----:B------:R0:W2:Y:S03]  /*116b0*/  SYNCS.PHASECHK.TRANS64.TRYWAIT P1, [R3+URZ+0x38850], R0 ;  /* 0x03885000030075a7 */ /* 0x0000a6000802017f */
[----:B--2---:R-:W-:Y:S05]  /*116c0*/  @!P1 NANOSLEEP.SYNCS 0x989680 ;  /* 0x009896800000995d */ /* 0x004fea0003900000 */
[----:B------:R-:W2:Y:S02]  /*116d0*/  @!P1 SYNCS.PHASECHK.TRANS64 P1, [R3+URZ+0x38850], R0 ;  /* 0x03885000030095a7 */ /* 0x000ea4000802007f */
[----:B--2---:R-:W-:Y:S05]  /*116e0*/  @!P1 BRA `(.L_x_210) ;  /* 0xfffffffc00ec9947 */ /* 0x004fea000383ffff */
[----:B------:R-:W-:Y:S05]  /*116f0*/  BRA `(.L_x_209) ;  /* 0xffffff6400147947 */ /* 0x000fea000383ffff */
.L_x_217:
[----:B-1----:R-:W-:-:S04]  /*11700*/  IMAD.U32 R7, RZ, RZ, UR9 ;  /* 0x00000009ff077e24 */ /* 0x002fc8000f8e00ff */
[----:B------:R1:W2:Y:S03]  /*11710*/  SYNCS.PHASECHK.TRANS64.TRYWAIT P1, [R7+URZ+0x38850], R0 ;  /* 0x03885000070075a7 */ /* 0x0002a6000802017f */
[----:B--2---:R-:W-:Y:S05]  /*11720*/  @!P1 NANOSLEEP.SYNCS 0x989680 ;  /* 0x009896800000995d */ /* 0x004fea0003900000 */
[----:B------:R-:W2:Y:S02]  /*11730*/  @!P1 SYNCS.PHASECHK.TRANS64 P1, [R7+URZ+0x38850], R0 ;  /* 0x03885000070095a7 */ /* 0x000ea4000802007f */
[----:B--2---:R-:W-:Y:S05]  /*11740*/  @!P1 BRA `(.L_x_217) ;  /* 0xfffffffc00ec9947 */ /* 0x004fea000383ffff */
[----:B------:R-:W-:Y:S05]  /*11750*/  BRA `(.L_x_216) ;  /* 0xffffff7c00407947 */ /* 0x000fea000383ffff */
.L_x_232:
[----:B------:R-:W0:Y:S01]  /*11760*/  S2R R5, SR_TID.X ;  /* 0x0000000000057919 */ /* 0x000e220000002100 */
[----:B------:R-:W-:Y:S01]  /*11770*/  BSSY B0, `(.L_x_337) ;  /* 0x000000a000007945 */ /* 0x000fe20003800000 */
[----:B------:R-:W-:Y:S02]  /*11780*/  IMAD.MOV.U32 R12, RZ, RZ, RZ ;  /* 0x000000ffff0c7224 */ /* 0x000fe400078e00ff */
[----:B------:R-:W-:Y:S02]  /*11790*/  IMAD.MOV.U32 R11, RZ, RZ, 0x1f ;  /* 0x0000001fff0b7424 */ /* 0x000fe400078e00ff */
[----:B------:R-:W-:Y:S01]  /*117a0*/  IMAD.MOV.U32 R15, RZ, RZ, -0x1 ;  /* 0xffffffffff0f7424 */ /* 0x000fe200078e00ff */
[----:B0-----:R-:W-:-:S04]  /*117b0*/  SHF.R.U32.HI R5, RZ, 0x5, R5 ;  /* 0x00000005ff057819 */ /* 0x001fc80000011605 */
[----:B------:R-:W-:-:S05]  /*117c0*/  LOP3.LUT R5, R5, 0x3, RZ, 0xc0, !PT ;  /* 0x0000000305057812 */ /* 0x000fca00078ec0ff */
[----:B------:R-:W-:-:S07]  /*117d0*/  IMAD.MOV.U32 R13, RZ, RZ, R5 ;  /* 0x000000ffff0d7224 */ /* 0x000fce00078e0005 */
[----:B-1----:R-:W-:Y:S05]  /*117e0*/  WARPSYNC.COLLECTIVE R15, `(.L_x_338) ;  /* 0x000000000f087348 */ /* 0x002fea0003c00000 */
[----:B------:R0:W2:Y:S02]  /*117f0*/  SHFL.IDX P6, R14, R13, R12, R11 ;  /* 0x0000000c0d0e7389 */ /* 0x0000a400000c000b */
[----:B012---:R-:W-:Y:S01]  /*11800*/  ENDCOLLECTIVE ;  /* 0x000000000000791b */ /* 0x007fe20003800000 */
.L_x_338:
[----:B------:R-:W-:Y:S05]  /*11810*/  BSYNC B0 ;  /* 0x0000000000007941 */ /* 0x000fea0003800000 */
.L_x_337:
[----:B------:R-:W-:Y:S05]  /*11820*/  BRA `(.L_x_339) ;  /* 0xffffffb0006c7947 */ /* 0x000fea000383ffff */
.L_x_234:
[----:B------:R-:W-:Y:S01]  /*11830*/  BSSY B0, `(.L_x_340) ;  /* 0x0000006000007945 */ /* 0x000fe20003800000 */
[----:B------:R-:W-:-:S07]  /*11840*/  IMAD.MOV.U32 R15, RZ, RZ, -0x1 ;  /* 0xffffffffff0f7424 */ /* 0x000fce00078e00ff */
[----:B01----:R-:W-:Y:S05]  /*11850*/  WARPSYNC.COLLECTIVE R15, `(.L_x_341) ;  /* 0x000000000f0c7348 */ /* 0x003fea0003c00000 */
[----:B------:R-:W-:Y:S02]  /*11860*/  ELECT P6, UR62, PT ;  /* 0x00000000003e782f */ /* 0x000fe400038c0000 */
[----:B------:R-:W-:Y:S01]  /*11870*/  MOV R14, UR62 ;  /* 0x0000003e000e7c02 */ /* 0x000fe20008000f00 */
[----:B01----:R-:W-:Y:S10]  /*11880*/  ENDCOLLECTIVE ;  /* 0x000000000000791b */ /* 0x003ff40003800000 */
.L_x_341:
[----:B------:R-:W-:Y:S05]  /*11890*/  BSYNC B0 ;  /* 0x0000000000007941 */ /* 0x000fea0003800000 */
.L_x_340:
[----:B------:R-:W-:Y:S05]  /*118a0*/  BRA `(.L_x_342) ;  /* 0xffffffb0006c7947 */ /* 0x000fea000383ffff */
.L_x_236:
[----:B---3--:R3:W4:Y:S02]  /*118b0*/  SYNCS.PHASECHK.TRANS64.TRYWAIT P0, [R2+URZ+0x38840], R3 ;  /* 0x03884003020075a7 */ /* 0x008724000800017f */
[----:B----4-:R-:W-:Y:S05]  /*118c0*/  @!P0 NANOSLEEP.SYNCS 0x989680 ;  /* 0x009896800000895d */ /* 0x010fea0003900000 */
[----:B------:R-:W4:Y:S02]  /*118d0*/  @!P0 SYNCS.PHASECHK.TRANS64 P0, [R2+URZ+0x38840], R3 ;  /* 0x03884003020085a7 */ /* 0x000f24000800007f */
[----:B----4-:R-:W-:Y:S05]  /*118e0*/  @!P0 BRA `(.L_x_236) ;  /* 0xfffffffc00f08947 */ /* 0x010fea000383ffff */
[----:B------:R-:W-:Y:S05]  /*118f0*/  BRA `(.L_x_343) ;  /* 0xffffffb000c47947 */ /* 0x000fea000383ffff */
.L_x_240:
[----:B------:R0:W5:Y:S01]  /*11900*/  LDL R10, [R1+0x10] ;  /* 0x00001000010a7983 */ /* 0x0001620000100800 */
[----:B------:R-:W-:Y:S02]  /*11910*/  IMAD.MOV.U32 R13, RZ, RZ, R3 ;  /* 0x000000ffff0d7224 */ /* 0x000fe400078e0003 */
[----:B------:R-:W-:Y:S01]  /*11920*/  IMAD.MOV.U32 R12, RZ, RZ, RZ ;  /* 0x000000ffff0c7224 */ /* 0x000fe200078e00ff */
[----:B------:R-:W1:Y:S01]  /*11930*/  S2R R7, SR_TID.X ;  /* 0x0000000000077919 */ /* 0x000e620000002100 */
[----:B------:R-:W-:Y:S02]  /*11940*/  IMAD.MOV.U32 R11, RZ, RZ, 0x181f ;  /* 0x0000181fff0b7424 */ /* 0x000fe400078e00ff */
[----:B------:R-:W-:-:S07]  /*11950*/  IMAD.MOV.U32 R15, RZ, RZ, -0x1 ;  /* 0xffffffffff0f7424 */ /* 0x000fce00078e00ff */
[----:B01---5:R-:W-:Y:S05]  /*11960*/  WARPSYNC.COLLECTIVE R15, `(.L_x_344) ;  /* 0x000000000f087348 */ /* 0x023fea0003c00000 */
[----:B------:R2:W3:Y:S02]  /*11970*/  SHFL.IDX P6, R14, R13, R12, R11 ;  /* 0x0000000c0d0e7389 */ /* 0x0004e400000c000b */
[----:B0123-5:R-:W-:Y:S01]  /*11980*/  ENDCOLLECTIVE ;  /* 0x000000000000791b */ /* 0x02ffe20003800000 */
.L_x_344:
[----:B------:R-:W-:Y:S02]  /*11990*/  IMAD.MOV.U32 R13, RZ, RZ, R4 ;  /* 0x000000ffff0d7224 */ /* 0x000fe400078e0004 */
[----:B------:R-:W-:Y:S01]  /*119a0*/  IMAD.MOV.U32 R6, RZ, RZ, R14 ;  /* 0x000000ffff067224 */ /* 0x000fe200078e000e */
[----:B------:R-:W-:-:S07]  /*119b0*/  LOP3.LUT R7, R7, 0x7f, RZ, 0xc0, !PT ;  /* 0x0000007f07077812 */ /* 0x000fce00078ec0ff */
[----:B------:R-:W-:Y:S05]  /*119c0*/  WARPSYNC.COLLECTIVE R15, `(.L_x_345) ;  /* 0x000000000f087348 */ /* 0x000fea0003c00000 */
[----:B------:R0:W1:Y:S02]  /*119d0*/  SHFL.IDX P6, R14, R13, R12, R11 ;  /* 0x0000000c0d0e7389 */ /* 0x00006400000c000b */
[----:B01----:R-:W-:Y:S01]  /*119e0*/  ENDCOLLECTIVE ;  /* 0x000000000000791b */ /* 0x003fe20003800000 */
.L_x_345:
[----:B------:R-:W-:Y:S01]  /*119f0*/  ULDC UR4, c[0x0][0x288] ;  /* 0x0000a20000047ab9 */ /* 0x000fe20000000800 */
[----:B------:R-:W-:Y:S01]  /*11a00*/  ULDC.64 UR6, c[0x0][0x208] ;  /* 0x0000820000067ab9 */ /* 0x000fe20000000a00 */
[----:B------:R-:W-:Y:S01]  /*11a10*/  SHF.R.U32.HI R0, RZ, 0x3, R7 ;  /* 0x00000003ff007819 */ /* 0x000fe20000011607 */
[----:B------:R-:W-:-:S04]  /*11a20*/  IMAD R2, R8, UR4, RZ ;  /* 0x0000000408027c24 */ /* 0x000fc8000f8e02ff */
        /* <DEDUP_REMOVED lines=8> */
[----:B------:R-:W-:-:S04]  /*11ab0*/  @!P2 LOP3.LUT R7, R7, R6, RZ, 0x3c, !PT ;  /* 0x000000060707a212 */ /* 0x000fc800078e3cff */
[----:B------:R-:W-:-:S04]  /*11ac0*/  @!P2 LOP3.LUT R6, R7, R6, RZ, 0x3c, !PT ;  /* 0x000000060706a212 */ /* 0x000fc800078e3cff */
[----:B------:R-:W-:-:S05]  /*11ad0*/  @!P2 LOP3.LUT R7, R7, R6, RZ, 0x3c, !PT ;  /* 0x000000060707a212 */ /* 0x000fca00078e3cff */
[----:B------:R-:W-:Y:S01]  /*11ae0*/  @!PT LDS RZ, [RZ] ;  /* 0x00000000fffff984 */ /* 0x000fe20000000800 */
[----:B------:R-:W-:Y:S01]  /*11af0*/  @!PT LDS RZ, [RZ] ;  /* 0x00000000fffff984 */ /* 0x000fe20000000800 */
[----:B------:R-:W-:Y:S01]  /*11b00*/  @!PT LDS RZ, [RZ] ;  /* 0x00000000fffff984 */ /* 0x000fe20000000800 */
[----:B------:R0:W-:Y:S04]  /*11b10*/  @!P2 LDGSTS.E.BYPASS.LTC128B.128 [R10+0x14400], desc[UR6][R6.64], !P4 ;  /* 0x14400000060aafae */ /* 0x0001e8000e101d46 */
[----:B------:R0:W-:Y:S04]  /*11b20*/  @!P2 LDGSTS.E.BYPASS.LTC128B.128 [R10+0x18400], desc[UR6][R6.64+0x80], !P3 ;  /* 0x18400080060aafae */ /* 0x0001e8000d901d46 */
[----:B------:R0:W-:Y:S04]  /*11b30*/  @!P2 LDGSTS.E.BYPASS.LTC128B.128 [R10+0x1c400], desc[UR6][R6.64+0x100], !P0 ;  /* 0x1c400100060aafae */ /* 0x0001e8000c101d46 */
[----:B------:R0:W-:Y:S01]  /*11b40*/  @!P2 LDGSTS.E.BYPASS.LTC128B.128 [R10+0x20400], desc[UR6][R6.64+0x180], !P1 ;  /* 0x20400180060aafae */ /* 0x0001e2000c901d46 */
[----:B------:R-:W-:Y:S01]  /*11b50*/  ISETP.GE.AND P2, PT, R5, R2, PT ;  /* 0x000000020500720c */ /* 0x000fe20003f46270 */
[----:B------:R-:W-:-:S12]  /*11b60*/  VIADD R5, R0, 0x20 ;  /* 0x0000002000057836 */ /* 0x000fd80000000000 */
[----:B0-----:R-:W-:Y:S05]  /*11b70*/  WARPSYNC.COLLECTIVE R15, `(.L_x_346) ;  /* 0x000000000f087348 */ /* 0x001fea0003c00000 */
[----:B------:R1:W2:Y:S02]  /*11b80*/  SHFL.IDX P6, R14, R13, R12, R11 ;  /* 0x0000000c0d0e7389 */ /* 0x0002a400000c000b */
[----:B012---:R-:W-:Y:S01]  /*11b90*/  ENDCOLLECTIVE ;  /* 0x000000000000791b */ /* 0x007fe20003800000 */
.L_x_346:
[----:B------:R-:W-:Y:S02]  /*11ba0*/  IMAD.MOV.U32 R13, RZ, RZ, R4 ;  /* 0x000000ffff0d7224 */ /* 0x000fe400078e0004 */
[----:B------:R-:W-:-:S07]  /*11bb0*/  IMAD.MOV.U32 R6, RZ, RZ, R14 ;  /* 0x000000ffff067224 */ /* 0x000fce00078e000e */
[----:B------:R-:W-:Y:S05]  /*11bc0*/  WARPSYNC.COLLECTIVE R15, `(.L_x_347) ;  /* 0x000000000f087348 */ /* 0x000fea0003c00000 */
[----:B------:R0:W1:Y:S02]  /*11bd0*/  SHFL.IDX P6, R14, R13, R12, R11 ;  /* 0x0000000c0d0e7389 */ /* 0x00006400000c000b */
[----:B01----:R-:W-:Y:S01]  /*11be0*/  ENDCOLLECTIVE ;  /* 0x000000000000791b */ /* 0x003fe20003800000 */
.L_x_347:
[----:B------:R-:W-:Y:S01]  /*11bf0*/  ULDC.64 UR4, c[0x0][0x208] ;  /* 0x0000820000047ab9 */ /* 0x000fe20000000a00 */
[----:B------:R-:W-:Y:S02]  /*11c00*/  IMAD.MOV.U32 R13, RZ, RZ, R3 ;  /* 0x000000ffff0d7224 */ /* 0x000fe400078e0003 */
[----:B------:R-:W-:Y:S02]  /*11c10*/  IMAD.MOV.U32 R12, RZ, RZ, 0x2 ;  /* 0x00000002ff0c7424 */ /* 0x000fe400078e00ff */
[----:B------:R-:W-:-:S05]  /*11c20*/  IMAD.MOV.U32 R7, RZ, RZ, R14 ;  /* 0x000000ffff077224 */ /* 0x000fca00078e000e */
        /* <DEDUP_REMOVED lines=17> */
.L_x_348:
[----:B------:R-:W-:Y:S02]  /*11d40*/  IMAD.MOV.U32 R13, RZ, RZ, R4 ;  /* 0x000000ffff0d7224 */ /* 0x000fe400078e0004 */
[----:B------:R-:W-:-:S07]  /*11d50*/  IMAD.MOV.U32 R6, RZ, RZ, R14 ;  /* 0x000000ffff067224 */ /* 0x000fce00078e000e */
[----:B------:R-:W-:Y:S05]  /*11d60*/  WARPSYNC.COLLECTIVE R15, `(.L_x_349) ;  /* 0x000000000f087348 */ /* 0x000fea0003c00000 */
[----:B------:R0:W1:Y:S02]  /*11d70*/  SHFL.IDX P6, R14, R13, R12, R11 ;  /* 0x0000000c0d0e7389 */ /* 0x00006400000c000b */
[----:B01----:R-:W-:Y:S01]  /*11d80*/  ENDCOLLECTIVE ;  /* 0x000000000000791b */ /* 0x003fe20003800000 */
.L_x_349:
        /* <DEDUP_REMOVED lines=21> */
.L_x_350:
[----:B------:R-:W-:Y:S02]  /*11ee0*/  IMAD.MOV.U32 R13, RZ, RZ, R4 ;  /* 0x000000ffff0d7224 */ /* 0x000fe400078e0004 */
[----:B------:R-:W-:-:S07]  /*11ef0*/  IMAD.MOV.U32 R6, RZ, RZ, R14 ;  /* 0x000000ffff067224 */ /* 0x000fce00078e000e */
[----:B------:R-:W-:Y:S05]  /*11f00*/  WARPSYNC.COLLECTIVE R15, `(.L_x_351) ;  /* 0x000000000f087348 */ /* 0x000fea0003c00000 */
[----:B------:R0:W1:Y:S02]  /*11f10*/  SHFL.IDX P6, R14, R13, R12, R11 ;  /* 0x0000000c0d0e7389 */ /* 0x00006400000c000b */
[----:B01----:R-:W-:Y:S01]  /*11f20*/  ENDCOLLECTIVE ;  /* 0x000000000000791b */ /* 0x003fe20003800000 */
.L_x_351:
        /* <DEDUP_REMOVED lines=21> */
.L_x_352:
[----:B------:R-:W-:Y:S02]  /*12080*/  IMAD.MOV.U32 R13, RZ, RZ, R4 ;  /* 0x000000ffff0d7224 */ /* 0x000fe400078e0004 */
[----:B------:R-:W-:-:S07]  /*12090*/  IMAD.MOV.U32 R6, RZ, RZ, R14 ;  /* 0x000000ffff067224 */ /* 0x000fce00078e000e */
[----:B------:R-:W-:Y:S05]  /*120a0*/  WARPSYNC.COLLECTIVE R15, `(.L_x_353) ;  /* 0x000000000f087348 */ /* 0x000fea0003c00000 */
[----:B------:R0:W1:Y:S02]  /*120b0*/  SHFL.IDX P6, R14, R13, R12, R11 ;  /* 0x0000000c0d0e7389 */ /* 0x00006400000c000b */
[----:B01----:R-:W-:Y:S01]  /*120c0*/  ENDCOLLECTIVE ;  /* 0x000000000000791b */ /* 0x003fe20003800000 */
.L_x_353:
        /* <DEDUP_REMOVED lines=21> */
.L_x_354:
[----:B------:R-:W-:Y:S02]  /*12220*/  IMAD.MOV.U32 R13, RZ, RZ, R4 ;  /* 0x000000ffff0d7224 */ /* 0x000fe400078e0004 */
[----:B------:R-:W-:-:S07]  /*12230*/  IMAD.MOV.U32 R6, RZ, RZ, R14 ;  /* 0x000000ffff067224 */ /* 0x000fce00078e000e */
[----:B------:R-:W-:Y:S05]  /*12240*/  WARPSYNC.COLLECTIVE R15, `(.L_x_355) ;  /* 0x000000000f087348 */ /* 0x000fea0003c00000 */
[----:B------:R0:W1:Y:S02]  /*12250*/  SHFL.IDX P6, R14, R13, R12, R11 ;  /* 0x0000000c0d0e7389 */ /* 0x00006400000c000b */
[----:B01----:R-:W-:Y:S01]  /*12260*/  ENDCOLLECTIVE ;  /* 0x000000000000791b */ /* 0x003fe20003800000 */
.L_x_355:
        /* <DEDUP_REMOVED lines=20> */
.L_x_356:
[----:B------:R-:W-:Y:S02]  /*123b0*/  IMAD.MOV.U32 R13, RZ, RZ, R4 ;  /* 0x000000ffff0d7224 */ /* 0x000fe400078e0004 */
[----:B------:R-:W-:-:S07]  /*123c0*/  IMAD.MOV.U32 R6, RZ, RZ, R14 ;  /* 0x000000ffff067224 */ /* 0x000fce00078e000e */
[----:B------:R-:W-:Y:S05]  /*123d0*/  WARPSYNC.COLLECTIVE R15, `(.L_x_357) ;  /* 0x000000000f087348 */ /* 0x000fea0003c00000 */
[----:B------:R0:W1:Y:S02]  /*123e0*/  SHFL.IDX P6, R14, R13, R12, R11 ;  /* 0x0000000c0d0e7389 */ /* 0x00006400000c000b */
[----:B01----:R-:W-:Y:S01]  /*123f0*/  ENDCOLLECTIVE ;  /* 0x000000000000791b */ /* 0x003fe20003800000 */
.L_x_357:
        /* <DEDUP_REMOVED lines=19> */
.L_x_358:
[----:B------:R-:W-:Y:S02]  /*12530*/  IMAD.MOV.U32 R13, RZ, RZ, R4 ;  /* 0x000000ffff0d7224 */ /* 0x000fe400078e0004 */
[----:B------:R-:W-:-:S07]  /*12540*/  IMAD.MOV.U32 R5, RZ, RZ, R14 ;  /* 0x000000ffff057224 */ /* 0x000fce00078e000e */
[----:B------:R-:W-:Y:S05]  /*12550*/  WARPSYNC.COLLECTIVE R15, `(.L_x_359) ;  /* 0x000000000f087348 */ /* 0x000fea0003c00000 */
[----:B------:R0:W1:Y:S02]  /*12560*/  SHFL.IDX P6, R14, R13, R12, R11 ;  /* 0x0000000c0d0e7389 */ /* 0x00006400000c000b */
[----:B01----:R-:W-:Y:S01]  /*12570*/  ENDCOLLECTIVE ;  /* 0x000000000000791b */ /* 0x003fe20003800000 */
.L_x_359:
[----:B------:R-:W-:Y:S01]  /*12580*/  IMAD.MOV.U32 R3, RZ, RZ, R14 ;  /* 0x000000ffff037224 */ /* 0x000fe200078e000e */
[----:B------:R-:W-:Y:S06]  /*12590*/  BRA `(.L_x_360) ;  /* 0xffffffb400787947 */ /* 0x000fec000383ffff */
.L_x_244:
[----:B---3--:R-:W-:-:S04]  /*125a0*/  IMAD.U32 R2, RZ, RZ, UR36 ;  /* 0x00000024ff027e24 */ /* 0x008fc8000f8e00ff */
[----:B------:R3:W4:Y:S03]  /*125b0*/  SYNCS.PHASECHK.TRANS64.TRYWAIT P0, [R2+URZ+0x38820], R0 ;  /* 0x03882000020075a7 */ /* 0x000726000800017f */
[----:B----4-:R-:W-:Y:S05]  /*125c0*/  @!P0 NANOSLEEP.SYNCS 0x989680 ;  /* 0x009896800000895d */ /* 0x010fea0003900000 */
[----:B------:R-:W4:Y:S02]  /*125d0*/  @!P0 SYNCS.PHASECHK.TRANS64 P0, [R2+URZ+0x38820], R0 ;  /* 0x03882000020085a7 */ /* 0x000f24000800007f */
[----:B----4-:R-:W-:Y:S05]  /*125e0*/  @!P0 BRA `(.L_x_244) ;  /* 0xfffffffc00ec8947 */ /* 0x010fea000383ffff */
[----:B------:R-:W-:Y:S05]  /*125f0*/  BRA `(.L_x_361) ;  /* 0xffffffb400d47947 */ /* 0x000fea000383ffff */
.L_x_251:
[----:B--2---:R2:W3:Y:S02]  /*12600*/  SYNCS.PHASECHK.TRANS64.TRYWAIT P0, [R3+URZ+0x38840], R2 ;  /* 0x03884002030075a7 */ /* 0x0044e4000800017f */
[----:B---3--:R-:W-:Y:S05]  /*12610*/  @!P0 NANOSLEEP.SYNCS 0x989680 ;  /* 0x009896800000895d */ /* 0x008fea0003900000 */
[----:B------:R-:W3:Y:S02]  /*12620*/  @!P0 SYNCS.PHASECHK.TRANS64 P0, [R3+URZ+0x38840], R2 ;  /* 0x03884002030085a7 */ /* 0x000ee4000800007f */
[----:B---3--:R-:W-:Y:S05]  /*12630*/  @!P0 BRA `(.L_x_251) ;  /* 0xfffffffc00f08947 */ /* 0x008fea000383ffff */
[----:B------:R-:W-:Y:S05]  /*12640*/  BRA `(.L_x_362) ;  /* 0xffffffb800847947 */ /* 0x000fea000383ffff */
.L_x_260:
[----:B0-----:R0:W1:Y:S02]  /*12650*/  SYNCS.PHASECHK.TRANS64.TRYWAIT P0, [R2+URZ+0x38860], R3 ;  /* 0x03886003020075a7 */ /* 0x001064000800017f */
[----:B-1----:R-:W-:Y:S05]  /*12660*/  @!P0 NANOSLEEP.SYNCS 0x989680 ;  /* 0x009896800000895d */ /* 0x002fea0003900000 */
[----:B------:R-:W1:Y:S02]  /*12670*/  @!P0 SYNCS.PHASECHK.TRANS64 P0, [R2+URZ+0x38860], R3 ;  /* 0x03886003020085a7 */ /* 0x000e64000800007f */
[----:B-1----:R-:W-:Y:S05]  /*12680*/  @!P0 BRA `(.L_x_260) ;  /* 0xfffffffc00f08947 */ /* 0x002fea000383ffff */
[----:B------:R-:W-:Y:S05]  /*12690*/  BRA `(.L_x_363) ;  /* 0xffffffc000087947 */ /* 0x000fea000383ffff */
.L_x_273:
[----:B-1----:R1:W2:Y:S02]  /*126a0*/  SYNCS.PHASECHK.TRANS64.TRYWAIT P0, [R3+URZ+0x38840], R2 ;  /* 0x03884002030075a7 */ /* 0x0022a4000800017f */
[----:B--2---:R-:W-:Y:S05]  /*126b0*/  @!P0 NANOSLEEP.SYNCS 0x989680 ;  /* 0x009896800000895d */ /* 0x004fea0003900000 */
[----:B------:R-:W2:Y:S02]  /*126c0*/  @!P0 SYNCS.PHASECHK.TRANS64 P0, [R3+URZ+0x38840], R2 ;  /* 0x03884002030085a7 */ /* 0x000ea4000800007f */
[----:B--2---:R-:W-:Y:S05]  /*126d0*/  @!P0 BRA `(.L_x_273) ;  /* 0xfffffffc00f08947 */ /* 0x004fea000383ffff */
[----:B------:R-:W-:Y:S05]  /*126e0*/  BRA `(.L_x_364) ;  /* 0xffffffc800287947 */ /* 0x000fea000383ffff */
.L_x_282:
[----:B0-----:R0:W1:Y:S02]  /*126f0*/  SYNCS.PHASECHK.TRANS64.TRYWAIT P0, [R2+URZ+0x38860], R3 ;  /* 0x03886003020075a7 */ /* 0x001064000800017f */
[----:B-1----:R-:W-:Y:S05]  /*12700*/  @!P0 NANOSLEEP.SYNCS 0x989680 ;  /* 0x009896800000895d */ /* 0x002fea0003900000 */
[----:B------:R-:W1:Y:S02]  /*12710*/  @!P0 SYNCS.PHASECHK.TRANS64 P0, [R2+URZ+0x38860], R3 ;  /* 0x03886003020085a7 */ /* 0x000e64000800007f */
[----:B-1----:R-:W-:Y:S05]  /*12720*/  @!P0 BRA `(.L_x_282) ;  /* 0xfffffffc00f08947 */ /* 0x002fea000383ffff */
[----:B------:R-:W-:Y:S05]  /*12730*/  BRA `(.L_x_365) ;  /* 0xffffffcc00ac7947 */ /* 0x000fea000383ffff */
.L_x_294:
[----:B--2---:R2:W3:Y:S02]  /*12740*/  SYNCS.PHASECHK.TRANS64.TRYWAIT P0, [R3+URZ+0x38840], R2 ;  /* 0x03884002030075a7 */ /* 0x0044e4000800017f */
[----:B---3--:R-:W-:Y:S05]  /*12750*/  @!P0 NANOSLEEP.SYNCS 0x989680 ;  /* 0x009896800000895d */ /* 0x008fea0003900000 */
[----:B------:R-:W3:Y:S02]  /*12760*/  @!P0 SYNCS.PHASECHK.TRANS64 P0, [R3+URZ+0x38840], R2 ;  /* 0x03884002030085a7 */ /* 0x000ee4000800007f */
[----:B---3--:R-:W-:Y:S05]  /*12770*/  @!P0 BRA `(.L_x_294) ;  /* 0xfffffffc00f08947 */ /* 0x008fea000383ffff */
[----:B------:R-:W-:Y:S05]  /*12780*/  BRA `(.L_x_366) ;  /* 0xffffffd400a47947 */ /* 0x000fea000383ffff */
.L_x_303:
[----:B0-----:R0:W1:Y:S02]  /*12790*/  SYNCS.PHASECHK.TRANS64.TRYWAIT P0, [R2+URZ+0x38860], R5 ;  /* 0x03886005020075a7 */ /* 0x001064000800017f */
[----:B-1----:R-:W-:Y:S05]  /*127a0*/  @!P0 NANOSLEEP.SYNCS 0x989680 ;  /* 0x009896800000895d */ /* 0x002fea0003900000 */
[----:B------:R-:W1:Y:S02]  /*127b0*/  @!P0 SYNCS.PHASECHK.TRANS64 P0, [R2+URZ+0x38860], R5 ;  /* 0x03886005020085a7 */ /* 0x000e64000800007f */
[----:B-1----:R-:W-:Y:S05]  /*127c0*/  @!P0 BRA `(.L_x_303) ;  /* 0xfffffffc00f08947 */ /* 0x002fea000383ffff */
[----:B------:R-:W-:Y:S05]  /*127d0*/  BRA `(.L_x_367) ;  /* 0xffffffdc00247947 */ /* 0x000fea000383ffff */
.L_x_315:
[----:B---3--:R3:W4:Y:S02]  /*127e0*/  SYNCS.PHASECHK.TRANS64.TRYWAIT P0, [R0+URZ+0x38860], R2 ;  /* 0x03886002000075a7 */ /* 0x008724000800017f */
[----:B----4-:R-:W-:Y:S05]  /*127f0*/  @!P0 NANOSLEEP.SYNCS 0x989680 ;  /* 0x009896800000895d */ /* 0x010fea0003900000 */
[----:B------:R-:W4:Y:S02]  /*12800*/  @!P0 SYNCS.PHASECHK.TRANS64 P0, [R0+URZ+0x38860], R2 ;  /* 0x03886002000085a7 */ /* 0x000f24000800007f */
[----:B----4-:R-:W-:Y:S05]  /*12810*/  @!P0 BRA `(.L_x_315) ;  /* 0xfffffffc00f08947 */ /* 0x010fea000383ffff */
[----:B------:R-:W-:Y:S05]  /*12820*/  BRA `(.L_x_368) ;  /* 0xffffffe000b87947 */ /* 0x000fea000383ffff */
.L_x_325:
[----:B0-----:R0:W1:Y:S02]  /*12830*/  SYNCS.PHASECHK.TRANS64.TRYWAIT P0, [R0+URZ+0x38820], R3 ;  /* 0x03882003000075a7 */ /* 0x001064000800017f */
[----:B-1----:R-:W-:Y:S05]  /*12840*/  @!P0 NANOSLEEP.SYNCS 0x989680 ;  /* 0x009896800000895d */ /* 0x002fea0003900000 */
[----:B------:R-:W1:Y:S02]  /*12850*/  @!P0 SYNCS.PHASECHK.TRANS64 P0, [R0+URZ+0x38820], R3 ;  /* 0x03882003000085a7 */ /* 0x000e64000800007f */
[----:B-1----:R-:W-:Y:S05]  /*12860*/  @!P0 BRA `(.L_x_325) ;  /* 0xfffffffc00f08947 */ /* 0x002fea000383ffff */
[----:B------:R-:W-:Y:S05]  /*12870*/  BRA `(.L_x_369) ;  /* 0xffffffe8007c7947 */ /* 0x000fea000383ffff */
.L_x_326:
        /* <DEDUP_REMOVED lines=11> */
.L_x_371:
[----:B------:R-:W-:Y:S05]  /*12930*/  BSYNC B0 ;  /* 0x0000000000007941 */ /* 0x000fea0003800000 */
.L_x_370:
[----:B------:R-:W-:Y:S05]  /*12940*/  BRA `(.L_x_372) ;  /* 0xffffffe800647947 */ /* 0x000fea000383ffff */
.L_x_329:
[----:B------:R-:W-:Y:S01]  /*12950*/  BSSY B1, `(.L_x_373) ;  /* 0x0000006000017945 */ /* 0x000fe20003800000 */
[----:B------:R-:W-:-:S07]  /*12960*/  IMAD.MOV.U32 R15, RZ, RZ, -0x1 ;  /* 0xffffffffff0f7424 */ /* 0x000fce00078e00ff */
[----:B01----:R-:W-:Y:S05]  /*12970*/  WARPSYNC.COLLECTIVE R15, `(.L_x_374) ;  /* 0x000000000f0c7348 */ /* 0x003fea0003c00000 */
[----:B------:R-:W-:Y:S02]  /*12980*/  ELECT P6, UR62, PT ;  /* 0x00000000003e782f */ /* 0x000fe400038c0000 */
[----:B------:R-:W-:Y:S01]  /*12990*/  MOV R14, UR62 ;  /* 0x0000003e000e7c02 */ /* 0x000fe20008000f00 */
[----:B01----:R-:W-:Y:S10]  /*129a0*/  ENDCOLLECTIVE ;  /* 0x000000000000791b */ /* 0x003ff40003800000 */
.L_x_374:
[----:B------:R-:W-:Y:S05]  /*129b0*/  BSYNC B1 ;  /* 0x0000000000017941 */ /* 0x000fea0003800000 */
.L_x_373:
[----:B------:R-:W-:Y:S05]  /*129c0*/  BRA `(.L_x_375) ;  /* 0xffffffe8005c7947 */ /* 0x000fea000383ffff */
.L_x_331:
[----:B0-----:R0:W1:Y:S02]  /*129d0*/  SYNCS.PHASECHK.TRANS64.TRYWAIT P0, [R6+URZ], R5 ;  /* 0x00000005060075a7 */ /* 0x001064000800017f */
[----:B-1----:R-:W-:Y:S05]  /*129e0*/  @!P0 NANOSLEEP.SYNCS 0x989680 ;  /* 0x009896800000895d */ /* 0x002fea0003900000 */
[----:B------:R-:W1:Y:S02]  /*129f0*/  @!P0 SYNCS.PHASECHK.TRANS64 P0, [R6+URZ], R5 ;  /* 0x00000005060085a7 */ /* 0x000e64000800007f */
[----:B-1----:R-:W-:Y:S05]  /*12a00*/  @!P0 BRA `(.L_x_331) ;  /* 0xfffffffc00f08947 */ /* 0x002fea000383ffff */
[----:B------:R-:W-:Y:S05]  /*12a10*/  BRA `(.L_x_376) ;  /* 0xffffffe8009c7947 */ /* 0x000fea000383ffff */
.L_x_332:
[----:B-1----:R1:W2:Y:S02]  /*12a20*/  SYNCS.PHASECHK.TRANS64.TRYWAIT P0, [R7+URZ], R2 ;  /* 0x00000002070075a7 */ /* 0x0022a4000800017f */
[----:B--2---:R-:W-:Y:S05]  /*12a30*/  @!P0 NANOSLEEP.SYNCS 0x989680 ;  /* 0x009896800000895d */ /* 0x004fea0003900000 */
[----:B------:R-:W2:Y:S02]  /*12a40*/  @!P0 SYNCS.PHASECHK.TRANS64 P0, [R7+URZ], R2 ;  /* 0x00000002070085a7 */ /* 0x000ea4000800007f */
[----:B--2---:R-:W-:Y:S05]  /*12a50*/  @!P0 BRA `(.L_x_332) ;  /* 0xfffffffc00f08947 */ /* 0x004fea000383ffff */
[----:B------:R-:W-:Y:S05]  /*12a60*/  BRA `(.L_x_377) ;  /* 0xffffffe800907947 */ /* 0x000fea000383ffff */
.L_x_334:
[----:B--2---:R2:W3:Y:S02]  /*12a70*/  SYNCS.PHASECHK.TRANS64.TRYWAIT P0, [R4+URZ], R5 ;  /* 0x00000005040075a7 */ /* 0x0044e4000800017f */
[----:B---3--:R-:W-:Y:S05]  /*12a80*/  @!P0 NANOSLEEP.SYNCS 0x989680 ;  /* 0x009896800000895d */ /* 0x008fea0003900000 */
[----:B------:R-:W3:Y:S02]  /*12a90*/  @!P0 SYNCS.PHASECHK.TRANS64 P0, [R4+URZ], R5 ;  /* 0x00000005040085a7 */ /* 0x000ee4000800007f */
[----:B---3--:R-:W-:Y:S05]  /*12aa0*/  @!P0 BRA `(.L_x_334) ;  /* 0xfffffffc00f08947 */ /* 0x008fea000383ffff */
[----:B------:R-:W-:Y:S05]  /*12ab0*/  BRA `(.L_x_378) ;  /* 0xffffffe800947947 */ /* 0x000fea000383ffff */
.L_x_379:
        /* <DEDUP_REMOVED lines=12> */
.L_x_15294:


//--------------------- .text._ZN7cutlass13device_kernelIN5flash11enable_sm90INS1_16FlashAttnFwdSm90INS1_25CollectiveMainloopFwdSm90ILi2EN4cute5tupleIJNS5_1CILi1EEES8_S8_EEENS6_IJNS7_ILi128EEENS7_ILi80EEENS7_ILi256EEEEEELi256ENS_6half_tEfNS_4arch4Sm90ELb0ELb0ELb0ELb1ELb0ELb0ELb0ELb1ELb1ELb1ELb0ELb0EEENS1_21CollectiveEpilogueFwdINS6_IJSA_SC_SB_EEES9_SE_SG_Li256ELb1ELb1ELb0ELb0EEENS1_36VarlenDynamicPersistentTileSchedulerILi128ELi80ELi256ELi128ELb0ELb1ELb1ELb0ELb1ELb1EEEEEEEEEvNT_6ParamsE --------------------------
	.section	.text._ZN7cutlass13device_kernelIN5flash11enable_sm90INS1_16FlashAttnFwdSm90INS1_25CollectiveMainloopFwdSm90ILi2EN4cute5tupleIJNS5_1CILi1EEES8_S8_EEENS6_IJNS7_ILi128EEENS7_ILi80EEENS7_ILi256EEEEEELi256ENS_6half_tEfNS_4arch4Sm90ELb0ELb0ELb0ELb1ELb0ELb0ELb0ELb1ELb1ELb1ELb0ELb0EEENS1_21CollectiveEpilogueFwdINS6_IJSA_SC_SB_EEES9_SE_SG_Li256ELb1ELb1ELb0ELb0EEENS1_36VarlenDynamicPersistentTileSchedulerILi128ELi80ELi256ELi128ELb0ELb1ELb1ELb0ELb1ELb1EEEEEEEEEvNT_6ParamsE,"ax",@progbits
	.align	128
.text._ZN7cutlass13device_kernelIN5flash11enable_sm90INS1_16FlashAttnFwdSm90INS1_25CollectiveMainloopFwdSm90ILi2EN4cute5tupleIJNS5_1CILi1EEES8_S8_EEENS6_IJNS7_ILi128EEENS7_ILi80EEENS7_ILi256EEEEEELi256ENS_6half_tEfNS_4arch4Sm90ELb0ELb0ELb0ELb1ELb0ELb0ELb0ELb1ELb1ELb1ELb0ELb0EEENS1_21CollectiveEpilogueFwdINS6_IJSA_SC_SB_EEES9_SE_SG_Li256ELb1ELb1ELb0ELb0EEENS1_36VarlenDynamicPersistentTileSchedulerILi128ELi80ELi256ELi128ELb0ELb1ELb1ELb0ELb1ELb1EEEEEEEEEvNT_6ParamsE:
        .type           _ZN7cutlass13device_kernelIN5flash11enable_sm90INS1_16FlashAttnFwdSm90INS1_25CollectiveMainloopFwdSm90ILi2EN4cute5tupleIJNS5_1CILi1EEES8_S8_EEENS6_IJNS7_ILi128EEENS7_ILi80EEENS7_ILi256EEEEEELi256ENS_6half_tEfNS_4arch4Sm90ELb0ELb0ELb0ELb1ELb0ELb0ELb0ELb1ELb1ELb1ELb0ELb0EEENS1_21CollectiveEpilogueFwdINS6_IJSA_SC_SB_EEES9_SE_SG_Li256ELb1ELb1ELb0ELb0EEENS1_36VarlenDynamicPersistentTileSchedulerILi128ELi80ELi256ELi128ELb0ELb1ELb1ELb0ELb1ELb1EEEEEEEEEvNT_6ParamsE,@function
        .size           _ZN7cutlass13device_kernelIN5flash11enable_sm90INS1_16FlashAttnFwdSm90INS1_25CollectiveMainloopFwdSm90ILi2EN4cute5tupleIJNS5_1CILi1EEES8_S8_EEENS6_IJNS7_ILi128EEENS7_ILi80EEENS7_ILi256EEEEEELi256ENS_6half_tEfNS_4arch4Sm90ELb0ELb0ELb0ELb1ELb0ELb0ELb0ELb1ELb1ELb1ELb0ELb0EEENS1_21CollectiveEpilogueFwdINS6_IJSA_SC_SB_EEES9_SE_SG_Li256ELb1ELb1ELb0ELb0EEENS1_36VarlenDynamicPersistentTileSchedulerILi128ELi80ELi256ELi128ELb0ELb1ELb1ELb0ELb1ELb1EEEEEEEEEvNT_6ParamsE,(.L_x_15295 - _ZN7cutlass13device_kernelIN5flash11enable_sm90INS1_16FlashAttnFwdSm90INS1_25CollectiveMainloopFwdSm90ILi2EN4cute5tupleIJNS5_1CILi1EEES8_S8_EEENS6_IJNS7_ILi128EEENS7_ILi80EEENS7_ILi256EEEEEELi256ENS_6half_tEfNS_4arch4Sm90ELb0ELb0ELb0ELb1ELb0ELb0ELb0ELb1ELb1ELb1ELb0ELb0EEENS1_21CollectiveEpilogueFwdINS6_IJSA_SC_SB_EEES9_SE_SG_Li256ELb1ELb1ELb0ELb0EEENS1_36VarlenDynamicPersistentTileSchedulerILi128ELi80ELi256ELi128ELb0ELb1ELb1ELb0ELb1ELb1EEEEEEEEEvNT_6ParamsE)
        .other          _ZN7cutlass13device_kernelIN5flash11enable_sm90INS1_16FlashAttnFwdSm90INS1_25CollectiveMainloopFwdSm90ILi2EN4cute5tupleIJNS5_1CILi1EEES8_S8_EEENS6_IJNS7_ILi128EEENS7_ILi80EEENS7_ILi256EEEEEELi256ENS_6half_tEfNS_4arch4Sm90ELb0ELb0ELb0ELb1ELb0ELb0ELb0ELb1ELb1ELb1ELb0ELb0EEENS1_21CollectiveEpilogueFwdINS6_IJSA_SC_SB_EEES9_SE_SG_Li256ELb1ELb1ELb0ELb0EEENS1_36VarlenDynamicPersistentTileSchedulerILi128ELi80ELi256ELi128ELb0ELb1ELb1ELb0ELb1ELb1EEEEEEEEEvNT_6ParamsE,@"STO_CUDA_ENTRY STV_DEFAULT"
_ZN7cutlass13device_kernelIN5flash11enable_sm90INS1_16FlashAttnFwdSm90INS1_25CollectiveMainloopFwdSm90ILi2EN4cute5tupleIJNS5_1CILi1EEES8_S8_EEENS6_IJNS7_ILi128EEENS7_ILi80EEENS7_ILi256EEEEEELi256ENS_6half_tEfNS_4arch4Sm90ELb0ELb0ELb0ELb1ELb0ELb0ELb0ELb1ELb1ELb1ELb0ELb0EEENS1_21CollectiveEpilogueFwdINS6_IJSA_SC_SB_EEES9_SE_SG_Li256ELb1ELb1ELb0ELb0EEENS1_36VarlenDynamicPersistentTileSchedulerILi128ELi80ELi256ELi128ELb0ELb1ELb1ELb0ELb1ELb1EEEEEEEEEvNT_6ParamsE:
        /* <DEDUP_REMOVED lines=18> */
.L_x_381:
[----:B------:R-:W-:Y:S05]  /*0120*/  BSYNC B0 ;  /* 0x0000000000007941 */ /* 0x000fea0003800000 */
.L_x_380:
        /* <DEDUP_REMOVED lines=41> */
.L_x_382:
        /* <DEDUP_REMOVED lines=22> */
.L_x_383:
        /* <DEDUP_REMOVED lines=18> */
.L_x_384:
        /* <DEDUP_REMOVED lines=22> */
.L_x_385:
        /* <DEDUP_REMOVED lines=22> */
.L_x_386:
        /* <DEDUP_REMOVED lines=8> */
.L_x_388:
[----:B------:R-:W-:-:S08]  /*0980*/  NOP ;  /* 0x0000000000007918 */ /* 0x000fd00000000000 */
[----:B------:R-:W1:Y:S02]  /*0990*/  USETMAXREG.TRY_ALLOC.CTAPOOL UP0, 0xf0 ;  /* 0x000000f0000079c8 */ /* 0x000e640008000600 */
[----:B-1----:R-:W-:-:S13]  /*09a0*/  PLOP3.LUT P0, PT, PT, PT, UP0, 0x80, 0x0 ;  /* 0x000000000000781c */ /* 0x002fda0003f0f008 */
[----:B------:R-:W-:Y:S05]  /*09b0*/  @!P0 BRA `(.L_x_388) ;  /* 0xfffffffc00f08947 */ /* 0x000fea000383ffff */
[----:B------:R-:W1:Y:S08]  /*09c0*/  S2UR UR5, SR_CgaCtaId ;  /* 0x00000000000579c3 */ /* 0x000e700000008800 */
[----:B------:R-:W-:Y:S06]  /*09d0*/  BAR.ARV 0x8, 0x180 ;  /* 0x0206000000007b1d */ /* 0x000fec0000002000 */
[----:B------:R-:W-:-:S02]  /*09e0*/  UMOV UR4, 0x400 ;  /* 0x0000040000047882 */ /* 0x000fc40000000000 */
[----:B------:R-:W-:Y:S01]  /*09f0*/  BAR.SYNC.DEFER_BLOCKING 0x5, 0x180 ;  /* 0x0146000000007b1d */ /* 0x000fe20000010000 */
[----:B-1----:R-:W-:-:S09]  /*0a00*/  ULEA UR4, UR5, UR4, 0x18 ;  /* 0x0000000405047291 */ /* 0x002fd2000f8ec03f */
[----:B------:R-:W1:Y:S01]  /*0a10*/  LDS.128 R12, [UR4+0x388d0] ;  /* 0x0388d004ff0c7984 */ /* 0x000e620008000c00 */
[----:B------:R-:W-:Y:S01]  /*0a20*/  ULDC UR4, c[0x0][0xc3c] ;  /* 0x00030f0000047ab9 */ /* 0x000fe20000000800 */
[----:B------:R-:W-:Y:S06]  /*0a30*/  BAR.ARV 0x4, 0x180 ;  /* 0x0106000000007b1d */ /* 0x000fec0000002000 */
[----:B-1----:R-:W-:-:S13]  /*0a40*/  ISETP.GE.AND P0, PT, R15, UR4, PT ;  /* 0x000000040f007c0c */ /* 0x002fda000bf06270 */
[----:B------:R-:W-:Y:S05]  /*0a50*/  @P0 EXIT ;  /* 0x000000000000094d */ /* 0x000fea0003800000 */
[----:B0-----:R-:W2:Y:S01]  /*0a60*/  LDL R2, [R1+0x5c] ;  /* 0x00005c0001027983 */ /* 0x001ea20000100800 */
[----:B------:R-:W-:Y:S01]  /*0a70*/  R2UR UR6, R13 ;  /* 0x000000000d0672ca */ /* 0x000fe200000e0000 */
[----:B------:R-:W-:Y:S01]  /*0a80*/  IMAD.MOV.U32 R219, RZ, RZ, RZ ;  /* 0x000000ffffdb7224 */ /* 0x000fe200078e00ff */
[----:B------:R-:W-:Y:S01]  /*0a90*/  R2UR UR5, R14 ;  /* 0x000000000e0572ca */ /* 0x000fe200000e0000 */
[----:B------:R-:W0:Y:S01]  /*0aa0*/  S2R R0, SR_TID.X ;  /* 0x0000000000007919 */ /* 0x000e220000002100 */
[----:B------:R-:W-:Y:S01]  /*0ab0*/  CS2R R16, SRZ ;  /* 0x0000000000107805 */ /* 0x000fe2000001ff00 */
[----:B0-----:R-:W-:-:S05]  /*0ac0*/  VIADD R231, R0, 0xffffff80 ;  /* 0xffffff8000e77836 */ /* 0x001fca0000000000 */
[----:B------:R-:W-:-:S04]  /*0ad0*/  SHF.R.S32.HI R0, RZ, 0x1f, R231 ;  /* 0x0000001fff007819 */ /* 0x000fc800000114e7 */
[CC--:B------:R-:W-:Y:S02]  /*0ae0*/  LEA.HI R3, R0.reuse, R231.reuse, RZ, 0x4 ;  /* 0x000000e700037211 */ /* 0x0c0fe400078f20ff */
[----:B------:R-:W-:Y:S02]  /*0af0*/  LEA.HI R4, R0, R231, RZ, 0x5 ;  /* 0x000000e700047211 */ /* 0x000fe400078f28ff */
[----:B------:R-:W-:-:S03]  /*0b00*/  SHF.R.S32.HI R6, RZ, 0x4, R3 ;  /* 0x00000004ff067819 */ /* 0x000fc60000011403 */
[----:B------:R-:W-:Y:S01]  /*0b10*/  IMAD.SHL.U32 R5, R4, 0x20, RZ ;  /* 0x0000002004057824 */ /* 0x000fe200078e00ff */
[C---:B------:R-:W-:Y:S02]  /*0b20*/  LOP3.LUT R4, R3.reuse, 0x3fffff0, RZ, 0xc0, !PT ;  /* 0x03fffff003047812 */ /* 0x040fe400078ec0ff */
[----:B------:R-:W-:Y:S02]  /*0b30*/  LEA.HI R3, R3, R6, RZ, 0x1 ;  /* 0x0000000603037211 */ /* 0x000fe400078f08ff */
[----:B------:R-:W-:Y:S01]  /*0b40*/  LOP3.LUT R5, R5, 0xfffffc00, RZ, 0xc0, !PT ;  /* 0xfffffc0005057812 */ /* 0x000fe200078ec0ff */
[----:B------:R-:W-:Y:S01]  /*0b50*/  IMAD.IADD R4, R231, 0x1, -R4 ;  /* 0x00000001e7047824 */ /* 0x000fe200078e0a04 */
[----:B------:R-:W-:-:S03]  /*0b60*/  LOP3.LUT R3, R3, 0x1ffffffe, RZ, 0xc0, !PT ;  /* 0x1ffffffe03037812 */ /* 0x000fc600078ec0ff */
[----:B------:R-:W-:Y:S01]  /*0b70*/  IMAD R4, R4, 0x40, R5 ;  /* 0x0000004004047824 */ /* 0x000fe200078e0205 */
[----:B------:R-:W-:Y:S01]  /*0b80*/  LEA.HI R5, R0, R231, RZ, 0x2 ;  /* 0x000000e700057211 */ /* 0x000fe200078f10ff */
[----:B------:R-:W-:Y:S02]  /*0b90*/  IMAD.IADD R3, R6, 0x1, -R3 ;  /* 0x0000000106037824 */ /* 0x000fe400078e0a03 */
[----:B------:R-:W-:Y:S02]  /*0ba0*/  IMAD.MOV.U32 R6, RZ, RZ, -0x2 ;  /* 0xfffffffeff067424 */ /* 0x000fe400078e00ff */
[----:B------:R-:W-:Y:S01]  /*0bb0*/  IMAD R225, R3, 0x8, R4 ;  /* 0x0000000803e17824 */ /* 0x000fe200078e0204 */
[----:B------:R-:W-:-:S05]  /*0bc0*/  LOP3.LUT R4, R5, 0xfffffffc, RZ, 0xc0, !PT ;  /* 0xfffffffc05047812 */ /* 0x000fca00078ec0ff */
[----:B------:R-:W-:-:S05]  /*0bd0*/  IMAD.IADD R4, R231, 0x1, -R4 ;  /* 0x00000001e7047824 */ /* 0x000fca00078e0a04 */
[----:B------:R-:W-:-:S04]  /*0be0*/  LEA.HI R3, R4, R4, RZ, 0x1 ;  /* 0x0000000404037211 */ /* 0x000fc800078f08ff */
[----:B------:R-:W-:-:S05]  /*0bf0*/  LOP3.LUT R3, R3, 0x1ffffffe, RZ, 0xc0, !PT ;  /* 0x1ffffffe03037812 */ /* 0x000fca00078ec0ff */
[----:B------:R-:W-:Y:S01]  /*0c00*/  IMAD.IADD R3, R4, 0x1, -R3 ;  /* 0x0000000104037824 */ /* 0x000fe200078e0a03 */
[----:B--2---:R-:W-:Y:S02]  /*0c10*/  R2UR UR4, R2 ;  /* 0x00000000020472ca */ /* 0x004fe400000e0000 */
[CC--:B------:R-:W-:Y:S02]  /*0c20*/  LEA.HI R2, R0.reuse, R231.reuse, RZ, 0x7 ;  /* 0x000000e700027211 */ /* 0x0c0fe400078f38ff */
[----:B------:R-:W-:Y:S02]  /*0c30*/  LEA.HI R0, R0, R231, RZ, 0x3 ;  /* 0x000000e700007211 */ /* 0x000fe400078f18ff */
[C---:B------:R-:W-:Y:S02]  /*0c40*/  LOP3.LUT R220, R2.reuse, 0xffffff80, RZ, 0xc0, !PT ;  /* 0xffffff8002dc7812 */ /* 0x040fe400078ec0ff */
[----:B------:R-:W-:Y:S02]  /*0c50*/  SHF.R.S32.HI R221, RZ, 0x7, R2 ;  /* 0x00000007ffdd7819 */ /* 0x000fe40000011402 */
[----:B------:R-:W-:Y:S01]  /*0c60*/  SHF.R.S32.HI R217, RZ, 0x3, R0 ;  /* 0x00000003ffd97819 */ /* 0x000fe20000011400 */
[----:B------:R-:W-:Y:S01]  /*0c70*/  IMAD.IADD R220, R231, 0x1, -R220 ;  /* 0x00000001e7dc7824 */ /* 0x000fe200078e0adc */
[----:B------:R-:W-:Y:S01]  /*0c80*/  LEA.HI R2, R2, R221, RZ, 0x1 ;  /* 0x000000dd02027211 */ /* 0x000fe200078f08ff */
[----:B------:R-:W-:-:S03]  /*0c90*/  ULOP3.LUT UR4, UR4, 0x1, URZ, 0xfc, !UPT ;  /* 0x0000000104047892 */ /* 0x000fc6000f8efc3f */
[----:B------:R-:W-:Y:S02]  /*0ca0*/  SHF.R.S32.HI R7, RZ, 0x1f, R220 ;  /* 0x0000001fff077819 */ /* 0x000fe400000114dc */
[----:B------:R-:W-:Y:S01]  /*0cb0*/  LOP3.LUT R2, R2, 0x3fffffe, RZ, 0xc0, !PT ;  /* 0x03fffffe02027812 */ /* 0x000fe200078ec0ff */
[----:B------:R-:W-:Y:S01]  /*0cc0*/  IMAD.U32 R226, RZ, RZ, UR4 ;  /* 0x00000004ffe27e24 */ /* 0x000fe2000f8e00ff */
[CC--:B------:R-:W-:Y:S02]  /*0cd0*/  LEA.HI R8, R7.reuse, R220.reuse, RZ, 0x2 ;  /* 0x000000dc07087211 */ /* 0x0c0fe400078f10ff */
[----:B------:R-:W-:Y:S01]  /*0ce0*/  LEA.HI R7, R7, R220, RZ, 0x5 ;  /* 0x000000dc07077211 */ /* 0x000fe200078f28ff */
[----:B------:R-:W-:Y:S01]  /*0cf0*/  IMAD.IADD R222, R221, 0x1, -R2 ;  /* 0x00000001ddde7824 */ /* 0x000fe200078e0a02 */
[--C-:B------:R-:W-:Y:S02]  /*0d00*/  SHF.R.S32.HI R9, RZ, 0x2, R8.reuse ;  /* 0x00000002ff097819 */ /* 0x100fe40000011408 */
[----:B------:R-:W-:-:S02]  /*0d10*/  SHF.R.S32.HI R10, RZ, 0x1f, R8 ;  /* 0x0000001fff0a7819 */ /* 0x000fc40000011408 */
[----:B------:R-:W-:Y:S02]  /*0d20*/  LOP3.LUT R2, R0, 0xfffffff8, RZ, 0xc0, !PT ;  /* 0xfffffff800027812 */ /* 0x000fe400078ec0ff */
[----:B------:R-:W-:Y:S02]  /*0d30*/  LEA.HI R10, R10, R9, RZ, 0x3 ;  /* 0x000000090a0a7211 */ /* 0x000fe400078f18ff */
[----:B------:R-:W-:Y:S01]  /*0d40*/  SHF.R.S32.HI R7, RZ, 0x5, R7 ;  /* 0x00000005ff077819 */ /* 0x000fe20000011407 */
[----:B------:R-:W-:Y:S01]  /*0d50*/  IMAD.IADD R213, R231, 0x1, -R2 ;  /* 0x00000001e7d57824 */ /* 0x000fe200078e0a02 */
[----:B------:R-:W-:Y:S02]  /*0d60*/  LOP3.LUT R10, R10, 0xfffffff8, RZ, 0xc0, !PT ;  /* 0xfffffff80a0a7812 */ /* 0x000fe400078ec0ff */
[----:B------:R-:W-:Y:S01]  /*0d70*/  LOP3.LUT R5, R8, 0x7ffffffc, RZ, 0xc0, !PT ;  /* 0x7ffffffc08057812 */ /* 0x000fe200078ec0ff */
[----:B------:R-:W-:Y:S02]  /*0d80*/  IMAD.SHL.U32 R18, R213, 0x8, RZ ;  /* 0x00000008d5127824 */ /* 0x000fe400078e00ff */
[----:B------:R-:W-:-:S02]  /*0d90*/  IMAD.IADD R10, R9, 0x1, -R10 ;  /* 0x00000001090a7824 */ /* 0x000fc400078e0a0a */
[C---:B------:R-:W-:Y:S01]  /*0da0*/  VIADD R23, R18.reuse, 0x40 ;  /* 0x0000004012177836 */ /* 0x040fe20000000000 */
[----:B------:R-:W-:Y:S01]  /*0db0*/  SHF.R.S32.HI R230, RZ, 0x1f, R18 ;  /* 0x0000001fffe67819 */ /* 0x000fe20000011412 */
[----:B------:R-:W-:Y:S02]  /*0dc0*/  IMAD R7, R7, 0x10, R10 ;  /* 0x0000001007077824 */ /* 0x000fe400078e020a */
[C---:B------:R-:W-:Y:S01]  /*0dd0*/  VIADD R22, R18.reuse, 0x80 ;  /* 0x0000008012167836 */ /* 0x040fe20000000000 */
[----:B------:R-:W-:Y:S01]  /*0de0*/  SHF.R.S32.HI R229, RZ, 0x1f, R23 ;  /* 0x0000001fffe57819 */ /* 0x000fe20000011417 */
[----:B------:R-:W-:Y:S02]  /*0df0*/  VIADD R212, R18, 0xc0 ;  /* 0x000000c012d47836 */ /* 0x000fe40000000000 */
[----:B------:R-:W-:Y:S01]  /*0e00*/  IMAD.IADD R5, R220, 0x1, -R5 ;  /* 0x00000001dc057824 */ /* 0x000fe200078e0a05 */
[----:B------:R-:W-:Y:S01]  /*0e10*/  SHF.R.S32.HI R228, RZ, 0x1f, R22 ;  /* 0x0000001fffe47819 */ /* 0x000fe20000011416 */
[----:B------:R-:W-:Y:S01]  /*0e20*/  IMAD R222, R222, 0x40, R7 ;  /* 0x00000040dede7824 */ /* 0x000fe200078e0207 */
[----:B------:R-:W-:Y:S01]  /*0e30*/  SHF.R.S32.HI R227, RZ, 0x1f, R212 ;  /* 0x0000001fffe37819 */ /* 0x000fe200000114d4 */
[----:B------:R-:W-:-:S02]  /*0e40*/  IMAD R223, R5, R6, 0x50 ;  /* 0x0000005005df7424 */ /* 0x000fc400078e0206 */
[----:B------:R-:W-:Y:S02]  /*0e50*/  IMAD.MOV.U32 R7, RZ, RZ, R15 ;  /* 0x000000ffff077224 */ /* 0x000fe400078e000f */
[----:B------:R-:W-:-:S07]  /*0e60*/  IMAD R224, R3, 0x8, R222 ;  /* 0x0000000803e07824 */ /* 0x000fce00078e02de */
.L_x_431:
[----:B0-23--:R-:W0:Y:S01]  /*0e70*/  LDC.64 R2, c[0x0][0xc88] ;  /* 0x00032200ff027b82 */ /* 0x00de220000000a00 */
[----:B------:R-:W-:Y:S01]  /*0e80*/  ULDC.64 UR12, c[0x0][0x208] ;  /* 0x00008200000c7ab9 */ /* 0x000fe20000000a00 */
[----:B------:R-:W-:Y:S01]  /*0e90*/  ULDC.64 UR8, c[0x0][0xa28] ;  /* 0x00028a0000087ab9 */ /* 0x000fe20000000a00 */
[----:B------:R-:W-:Y:S01]  /*0ea0*/  ULDC.64 UR10, c[0x0][0xa20] ;  /* 0x00028800000a7ab9 */ /* 0x000fe20000000a00 */
[----:B0-----:R-:W-:-:S06]  /*0eb0*/  IMAD.WIDE R2, R7, 0x4, R2 ;  /* 0x0000000407027825 */ /* 0x001fcc00078e0202 */
[----:B------:R-:W2:Y:S01]  /*0ec0*/  LDG.E R2, desc[UR12][R2.64] ;  /* 0x0000000c02027981 */ /* 0x000ea2000c1e1900 */
[----:B------:R-:W-:Y:S02]  /*0ed0*/  UISETP.NE.U32.AND UP0, UPT, UR8, URZ, UPT ;  /* 0x0000003f0800728c */ /* 0x000fe4000bf05070 */
[----:B------:R-:W-:Y:S02]  /*0ee0*/  UISETP.NE.U32.AND UP1, UPT, UR10, URZ, UPT ;  /* 0x0000003f0a00728c */ /* 0x000fe4000bf25070 */
[----:B------:R-:W-:Y:S02]  /*0ef0*/  UISETP.NE.AND.EX UP0, UPT, UR9, URZ, UPT, UP0 ;  /* 0x0000003f0900728c */ /* 0x000fe4000bf05300 */
[----:B------:R-:W-:-:S04]  /*0f00*/  UISETP.NE.AND.EX UP1, UPT, UR11, URZ, UPT, UP1 ;  /* 0x0000003f0b00728c */ /* 0x000fc8000bf25310 */
[----:B------:R-:W-:Y:S02]  /*0f10*/  PLOP3.LUT P0, PT, PT, PT, UP0, 0x80, 0x0 ;  /* 0x000000000000781c */ /* 0x000fe40003f0f008 */
[----:B------:R-:W-:Y:S02]  /*0f20*/  PLOP3.LUT P1, PT, PT, PT, UP1, 0x80, 0x0 ;  /* 0x000000000000781c */ /* 0x000fe40003f2f018 */
[----:B--2---:R-:W-:-:S13]  /*0f30*/  R2UR UR4, R2 ;  /* 0x00000000020472ca */ /* 0x004fda00000e0000 */
[----:B------:R-:W-:Y:S02]  /*0f40*/  USHF.R.S32.HI UR7, URZ, 0x1f, UR4 ;  /* 0x0000001f3f077899 */ /* 0x000fe40008011404 */
[----:B------:R-:W-:Y:S01]  /*0f50*/  IMAD.U32 R216, RZ, RZ, UR4 ;  /* 0x00000004ffd87e24 */ /* 0x000fe2000f8e00ff */
[----:B------:R-:W-:Y:S02]  /*0f60*/  @UP0 ULEA UR8, UP2, UR4, UR8, 0x2 ;  /* 0x0000000804080291 */ /* 0x000fe4000f84103f */
[----:B------:R-:W-:Y:S02]  /*0f70*/  @UP1 ULEA UR10, UP3, UR4, UR10, 0x2 ;  /* 0x0000000a040a1291 */ /* 0x000fe4000f86103f */
[----:B------:R-:W-:Y:S01]  /*0f80*/  @UP0 ULEA.HI.X UR9, UR4, UR9, UR7, 0x2, UP2 ;  /* 0x0000000904090291 */ /* 0x000fe200090f1407 */
[----:B------:R-:W-:Y:S01]  /*0f90*/  IMAD.U32 R215, RZ, RZ, UR6 ;  /* 0x00000006ffd77e24 */ /* 0x000fe2000f8e00ff */
[----:B------:R-:W-:Y:S01]  /*0fa0*/  @UP1 ULEA.HI.X UR11, UR4, UR11, UR7, 0x2, UP3 ;  /* 0x0000000b040b1291 */ /* 0x000fe200098f1407 */
[----:B------:R-:W-:Y:S01]  /*0fb0*/  IMAD.U32 R2, RZ, RZ, UR8 ;  /* 0x00000008ff027e24 */ /* 0x000fe2000f8e00ff */
[----:B------:R-:W-:Y:S01]  /*0fc0*/  ULDC UR6, c[0x0][0x2f0] ;  /* 0x0000bc0000067ab9 */ /* 0x000fe20000000800 */
[----:B------:R-:W-:Y:S01]  /*0fd0*/  IMAD.U32 R4, RZ, RZ, UR10 ;  /* 0x0000000aff047e24 */ /* 0x000fe2000f8e00ff */
[----:B------:R-:W-:Y:S01]  /*0fe0*/  ULDC UR4, c[0x0][0x424] ;  /* 0x0001090000047ab9 */ /* 0x000fe20000000800 */
[----:B------:R-:W-:Y:S01]  /*0ff0*/  IMAD.U32 R3, RZ, RZ, UR9 ;  /* 0x00000009ff037e24 */ /* 0x000fe2000f8e00ff */
[----:B------:R-:W-:Y:S01]  /*1000*/  ULDC.64 UR8, c[0x0][0x418] ;  /* 0x0001060000087ab9 */ /* 0x000fe20000000a00 */
[----:B------:R-:W-:Y:S01]  /*1010*/  IMAD.U32 R5, RZ, RZ, UR11 ;  /* 0x0000000bff057e24 */ /* 0x000fe2000f8e00ff */
[----:B------:R-:W-:Y:S01]  /*1020*/  UMOV UR60, URZ ;  /* 0x0000003f003c7c82 */ /* 0x000fe20008000000 */
[----:B------:R-:W-:Y:S01]  /*1030*/  IMAD.U32 R218, RZ, RZ, UR7 ;  /* 0x00000007ffda7e24 */ /* 0x000fe2000f8e00ff */
[----:B------:R-:W2:Y:S04]  /*1040*/  @P0 LDG.E R2, desc[UR12][R2.64] ;  /* 0x0000000c02020981 */ /* 0x000ea8000c1e1900 */
[----:B------:R-:W3:Y:S01]  /*1050*/  @P1 LDG.E R4, desc[UR12][R4.64] ;  /* 0x0000000c04041981 */ /* 0x000ee2000c1e1900 */
[----:B------:R-:W-:Y:S01]  /*1060*/  UISETP.NE.U32.AND UP0, UPT, UR8, URZ, UPT ;  /* 0x0000003f0800728c */ /* 0x000fe2000bf05070 */
[----:B------:R-:W-:Y:S01]  /*1070*/  IMAD.MOV.U32 R0, RZ, RZ, RZ ;  /* 0x000000ffff007224 */ /* 0x000fe200078e00ff */
[----:B------:R-:W-:-:S02]  /*1080*/  CS2R R150, SRZ ;  /* 0x0000000000967805 */ /* 0x000fc4000001ff00 */
[----:B------:R-:W-:Y:S01]  /*1090*/  CS2R R148, SRZ ;  /* 0x0000000000947805 */ /* 0x000fe2000001ff00 */
[----:B------:R-:W-:Y:S01]  /*10a0*/  UISETP.NE.AND.EX UP0, UPT, UR9, URZ, UPT, UP0 ;  /* 0x0000003f0900728c */ /* 0x000fe2000bf05300 */
[----:B------:R-:W-:Y:S02]  /*10b0*/  CS2R R146, SRZ ;  /* 0x0000000000927805 */ /* 0x000fe4000001ff00 */
[----:B------:R-:W-:Y:S02]  /*10c0*/  CS2R R144, SRZ ;  /* 0x0000000000907805 */ /* 0x000fe4000001ff00 */
[----:B------:R-:W-:Y:S01]  /*10d0*/  CS2R R142, SRZ ;  /* 0x00000000008e7805 */ /* 0x000fe2000001ff00 */
[----:B------:R-:W-:Y:S01]  /*10e0*/  USEL UR4, UR4, 0x1, UP0 ;  /* 0x0000000104047887 */ /* 0x000fe20008000000 */
[----:B------:R-:W-:Y:S02]  /*10f0*/  CS2R R140, SRZ ;  /* 0x00000000008c7805 */ /* 0x000fe4000001ff00 */
[----:B------:R-:W-:-:S02]  /*1100*/  CS2R R138, SRZ ;  /* 0x00000000008a7805 */ /* 0x000fc4000001ff00 */
[----:B------:R-:W-:Y:S01]  /*1110*/  CS2R R136, SRZ ;  /* 0x0000000000887805 */ /* 0x000fe2000001ff00 */
[----:B------:R-:W-:Y:S01]  /*1120*/  UIMAD UR4, UR4, UR6, URZ ;  /* 0x00000006040472a4 */ /* 0x000fe2000f8e023f */
        /* <DEDUP_REMOVED lines=19> */
[----:B------:R-:W-:Y:S01]  /*1260*/  CS2R R96, SRZ ;  /* 0x0000000000607805 */ /* 0x000fe2000001ff00 */
[----:B------:R-:W-:Y:S01]  /*1270*/  IMAD.MOV.U32 R163, RZ, RZ, RZ ;  /* 0x000000ffffa37224 */ /* 0x000fe200078e00ff */
[----:B------:R-:W-:Y:S02]  /*1280*/  CS2R R86, SRZ ;  /* 0x0000000000567805 */ /* 0x000fe4000001ff00 */
[----:B------:R-:W-:Y:S02]  /*1290*/  CS2R R92, SRZ ;  /* 0x00000000005c7805 */ /* 0x000fe4000001ff00 */
[----:B------:R-:W-:-:S02]  /*12a0*/  CS2R R90, SRZ ;  /* 0x00000000005a7805 */ /* 0x000fc4000001ff00 */
[----:B------:R-:W-:Y:S02]  /*12b0*/  CS2R R88, SRZ ;  /* 0x0000000000587805 */ /* 0x000fe4000001ff00 */
[----:B------:R-:W-:Y:S02]  /*12c0*/  CS2R R82, SRZ ;  /* 0x0000000000527805 */ /* 0x000fe4000001ff00 */
[----:B-1----:R-:W-:Y:S02]  /*12d0*/  CS2R R84, SRZ ;  /* 0x0000000000547805 */ /* 0x002fe4000001ff00 */
[----:B------:R-:W-:Y:S01]  /*12e0*/  CS2R R80, SRZ ;  /* 0x0000000000507805 */ /* 0x000fe2000001ff00 */
[----:B------:R-:W-:Y:S01]  /*12f0*/  IMAD.MOV.U32 R19, RZ, RZ, RZ ;  /* 0x000000ffff137224 */ /* 0x000fe200078e00ff */
        /* <DEDUP_REMOVED lines=18> */
[----:B------:R-:W-:Y:S02]  /*1420*/  IMAD.MOV.U32 R160, RZ, RZ, RZ ;  /* 0x000000ffffa07224 */ /* 0x000fe400078e00ff */
[----:B------:R-:W-:Y:S02]  /*1430*/  IMAD.MOV.U32 R41, RZ, RZ, RZ ;  /* 0x000000ffff297224 */ /* 0x000fe400078e00ff */
[----:B------:R-:W-:Y:S01]  /*1440*/  IMAD.U32 R214, RZ, RZ, UR5 ;  /* 0x00000005ffd67e24 */ /* 0x000fe2000f8e00ff */
[----:B--2---:R-:W-:-:S02]  /*1450*/  @P0 R2UR UR60, R2 ;  /* 0x00000000023c02ca */ /* 0x004fc400000e0000 */
[----:B------:R-:W-:Y:S02]  /*1460*/  CS2R R2, SRZ ;  /* 0x0000000000027805 */ /* 0x000fe4000001ff00 */
[----:B------:R-:W-:Y:S02]  /*1470*/  PLOP3.LUT P0, PT, PT, PT, PT, 0x80, 0x0 ;  /* 0x000000000000781c */ /* 0x000fe40003f0f070 */
[----:B---3--:R-:W-:Y:S01]  /*1480*/  @P1 R2UR UR4, R4 ;  /* 0x00000000040412ca */ /* 0x008fe200000e0000 */
[----:B----4-:R-:W-:-:S14]  /*1490*/  @P1 BRA `(.L_x_389) ;  /* 0x00000000003c1947 */ /* 0x010fdc0003800000 */
[----:B------:R-:W-:Y:S02]  /*14a0*/  ULDC.64 UR6, c[0x0][0xa08] ;  /* 0x0002820000067ab9 */ /* 0x000fe40000000a00 */
[----:B------:R-:W-:-:S04]  /*14b0*/  ISETP.NE.U32.AND P1, PT, RZ, UR6, PT ;  /* 0x00000006ff007c0c */ /* 0x000fc8000bf25070 */
[----:B------:R-:W-:-:S13]  /*14c0*/  ISETP.NE.AND.EX P1, PT, RZ, UR7, PT, P1 ;  /* 0x00000007ff007c0c */ /* 0x000fda000bf25310 */
[----:B------:R-:W-:Y:S05]  /*14d0*/  @!P1 BRA `(.L_x_389) ;  /* 0x00000000002c9947 */ /* 0x000fea0003800000 */
[----:B------:R-:W-:Y:S01]  /*14e0*/  R2UR UR8, R216 ;  /* 0x00000000d80872ca */ /* 0x000fe200000e0000 */
[----:B------:R-:W-:Y:S01]  /*14f0*/  ULDC.64 UR4, c[0x0][0xa08] ;  /* 0x0002820000047ab9 */ /* 0x000fe20000000a00 */
[----:B------:R-:W-:-:S11]  /*1500*/  ULDC.64 UR6, c[0x0][0x208] ;  /* 0x0000820000067ab9 */ /* 0x000fd60000000a00 */
[----:B------:R-:W-:-:S06]  /*1510*/  UIMAD.WIDE UR4, UR8, 0x4, UR4 ;  /* 0x00000004080478a5 */ /* 0x000fcc000f8e0204 */
[----:B------:R-:W-:Y:S02]  /*1520*/  IMAD.U32 R4, RZ, RZ, UR4 ;  /* 0x00000004ff047e24 */ /* 0x000fe4000f8e00ff */
[----:B------:R-:W-:-:S05]  /*1530*/  IMAD.U32 R5, RZ, RZ, UR5 ;  /* 0x00000005ff057e24 */ /* 0x000fca000f8e00ff */
[----:B------:R-:W2:Y:S04]  /*1540*/  LDG.E R7, desc[UR6][R4.64] ;  /* 0x0000000604077981 */ /* 0x000ea8000c1e1900 */
[----:B------:R-:W3:Y:S01]  /*1550*/  LDG.E R6, desc[UR6][R4.64+0x4] ;  /* 0x0000040604067981 */ /* 0x000ee2000c1e1900 */
[----:B--2---:R-:W-:Y:S02]  /*1560*/  R2UR UR4, R7 ;  /* 0x00000000070472ca */ /* 0x004fe400000e0000 */
[----:B---3--:R-:W-:-:S13]  /*1570*/  R2UR UR5, R6 ;  /* 0x00000000060572ca */ /* 0x008fda00000e0000 */
[----:B------:R-:W-:-:S12]  /*1580*/  UIADD3 UR4, -UR4, UR5, URZ ;  /* 0x0000000504047290 */ /* 0x000fd8000fffe13f */
.L_x_389:
[----:B------:R-:W-:Y:S01]  /*1590*/  UIADD3 UR60, -UR60, UR4, URZ ;  /* 0x000000043c3c7290 */ /* 0x000fe2000fffe13f */
[----:B------:R-:W-:Y:S01]  /*15a0*/  IMAD.MOV.U32 R40, RZ, RZ, RZ ;  /* 0x000000ffff287224 */ /* 0x000fe200078e00ff */
[----:B------:R-:W-:Y:S01]  /*15b0*/  CS2R R34, SRZ ;  /* 0x0000000000227805 */ /* 0x000fe2000001ff00 */
[----:B------:R-:W-:Y:S01]  /*15c0*/  IMAD.MOV.U32 R161, RZ, RZ, RZ ;  /* 0x000000ffffa17224 */ /* 0x000fe200078e00ff */
[----:B------:R-:W-:Y:S01]  /*15d0*/  UISETP.GE.AND UP0, UPT, UR60, 0x1, UPT ;  /* 0x000000013c00788c */ /* 0x000fe2000bf06270 */
[----:B------:R-:W-:Y:S01]  /*15e0*/  CS2R R36, SRZ ;  /* 0x0000000000247805 */ /* 0x000fe2000001ff00 */
[----:B------:R-:W-:Y:S01]  /*15f0*/  UIADD3 UR4, UR60, 0x4f, URZ ;  /* 0x0000004f3c047890 */ /* 0x000fe2000fffe03f */
[----:B------:R-:W-:Y:S01]  /*1600*/  IMAD.MOV.U32 R162, RZ, RZ, RZ ;  /* 0x000000ffffa27224 */ /* 0x000fe200078e00ff */
[----:B------:R-:W-:Y:S01]  /*1610*/  CS2R R32, SRZ ;  /* 0x0000000000207805 */ /* 0x000fe2000001ff00 */
[----:B------:R-:W-:Y:S01]  /*1620*/  IMAD.MOV.U32 R8, RZ, RZ, RZ ;  /* 0x000000ffff087224 */ /* 0x000fe200078e00ff */
[----:B------:R-:W-:Y:S01]  /*1630*/  PLOP3.LUT P1, PT, PT, PT, UP0, 0x80, 0x0 ;  /* 0x000000000000781c */ /* 0x000fe20003f2f008 */
[----:B------:R-:W-:Y:S01]  /*1640*/  UIMAD.WIDE UR4, UR4, 0x66666667, URZ ;  /* 0x66666667040478a5 */ /* 0x000fe2000f8e023f */
[----:B------:R-:W-:-:S02]  /*1650*/  CS2R R26, SRZ ;  /* 0x00000000001a7805 */ /* 0x000fc4000001ff00 */
[----:B------:R-:W-:Y:S01]  /*1660*/  CS2R R28, SRZ ;  /* 0x00000000001c7805 */ /* 0x000fe2000001ff00 */
[----:B------:R-:W-:Y:S01]  /*1670*/  IMAD.MOV.U32 R10, RZ, RZ, RZ ;  /* 0x000000ffff0a7224 */ /* 0x000fe200078e00ff */
[----:B------:R-:W-:Y:S01]  /*1680*/  USHF.R.U32.HI UR61, URZ, 0x1f, UR5 ;  /* 0x0000001f3f3d7899 */ /* 0x000fe20008011605 */
[----:B------:R-:W-:-:S03]  /*1690*/  CS2R R24, SRZ ;  /* 0x0000000000187805 */ /* 0x000fc6000001ff00 */
[----:B------:R-:W-:-:S03]  /*16a0*/  ULEA.HI.SX32 UR61, UR5, UR61, 0x1b ;  /* 0x0000003d053d7291 */ /* 0x000fc6000f8fda3f */
[----:B------:R-:W-:Y:S09]  /*16b0*/  @!P1 BRA `(.L_x_390) ;  /* 0x0000008c00f89947 */ /* 0x000ff20003800000 */
[----:B------:R-:W0:Y:S01]  /*16c0*/  SHFL.IDX PT, R0, R221, RZ, 0x1f ;  /* 0x00001fffdd007589 */ /* 0x000e2200000e0000 */
[----:B------:R-:W1:Y:S01]  /*16d0*/  S2UR UR7, SR_CgaCtaId ;  /* 0x00000000000779c3 */ /* 0x000e620000008800 */
[----:B------:R-:W-:Y:S01]  /*16e0*/  UMOV UR6, 0x400 ;  /* 0x0000040000067882 */ /* 0x000fe20000000000 */
[----:B0-----:R-:W-:Y:S01]  /*16f0*/  R2UR UR4, R0 ;  /* 0x00000000000472ca */ /* 0x001fe200000e0000 */
[----:B-1----:R-:W-:-:S04]  /*1700*/  ULEA UR6, UR7, UR6, 0x18 ;  /* 0x0000000607067291 */ /* 0x002fc8000f8ec03f */
[----:B------:R-:W-:-:S04]  /*1710*/  UIADD3 UR6, UR6, 0x14400, URZ ;  /* 0x0001440006067890 */ /* 0x000fc8000fffe03f */
[----:B------:R-:W-:-:S04]  /*1720*/  ULOP3.LUT UP0, URZ, UR6, 0x9f, URZ, 0xc0, !UPT ;  /* 0x0000009f063f7892 */ /* 0x000fc8000f80c03f */
[----:B------:R-:W-:Y:S02]  /*1730*/  ULEA.HI UR5, UR4, UR4, URZ, 0x1 ;  /* 0x0000000404057291 */ /* 0x000fe4000f8f083f */
[----:B------:R-:W-:Y:S02]  /*1740*/  PLOP3.LUT P0, PT, PT, PT, UP0, 0x80, 0x0 ;  /* 0x000000000000781c */ /* 0x000fe40003f0f008 */
[----:B------:R-:W-:-:S04]  /*1750*/  ULOP3.LUT UR5, UR5, 0x1e, URZ, 0xc0, !UPT ;  /* 0x0000001e05057892 */ /* 0x000fc8000f8ec03f */
[----:B------:R-:W-:-:S04]  /*1760*/  UIADD3 UR5, UR4, -UR5, URZ ;  /* 0x8000000504057290 */ /* 0x000fc8000fffe03f */
[----:B------:R-:W-:-:S04]  /*1770*/  ULEA UR5, UR5, UR6, 0xd ;  /* 0x0000000605057291 */ /* 0x000fc8000f8e683f */
[----:B------:R-:W-:-:S04]  /*1780*/  USHF.R.U32.HI UR5, URZ, 0x4, UR5 ;  /* 0x000000043f057899 */ /* 0x000fc80008011605 */
[----:B------:R-:W-:Y:S01]  /*1790*/  ULOP3.LUT UR36, UR5, 0x3fff, URZ, 0xc0, !UPT ;  /* 0x00003fff05247892 */ /* 0x000fe2000f8ec03f */
[----:B------:R-:W-:Y:S11]  /*17a0*/  @!P0 BRA `(.L_x_391) ;  /* 0x0000000000408947 */ /* 0x000ff60003800000 */
        /* <DEDUP_REMOVED lines=16> */
.L_x_391:
[----:B------:R-:W0:Y:S01]  /*18b0*/  S2UR UR5, SR_CgaCtaId ;  /* 0x00000000000579c3 */ /* 0x000e220000008800 */
[----:B------:R-:W-:Y:S01]  /*18c0*/  LEA.HI R0, R219, R219, RZ, 0x1 ;  /* 0x000000dbdb007211 */ /* 0x000fe200078f08ff */
[----:B------:R-:W-:Y:S01]  /*18d0*/  UMOV UR4, 0x400 ;  /* 0x0000040000047882 */ /* 0x000fe20000000000 */
[----:B------:R-:W-:Y:S01]  /*18e0*/  R2UR UR6, R226 ;  /* 0x00000000e20672ca */ /* 0x000fe200000e0000 */
[----:B------:R-:W-:Y:S01]  /*18f0*/  BSSY B0, `(.L_x_392) ;  /* 0x000000a000007945 */ /* 0x000fe20003800000 */
[----:B------:R-:W-:-:S05]  /*1900*/  LOP3.LUT R0, R0, 0xfffffffe, RZ, 0xc0, !PT ;  /* 0xfffffffe00007812 */ /* 0x000fca00078ec0ff */
[----:B------:R-:W-:-:S05]  /*1910*/  IMAD.IADD R0, R219, 0x1, -R0 ;  /* 0x00000001db007824 */ /* 0x000fca00078e0a00 */
[----:B------:R-:W-:Y:S01]  /*1920*/  SHF.L.U32 R0, R0, 0x1f, RZ ;  /* 0x0000001f00007819 */ /* 0x000fe200000006ff */
[----:B------:R-:W-:-:S05]  /*1930*/  IMAD.U32 R2, RZ, RZ, UR6 ;  /* 0x00000006ff027e24 */ /* 0x000fca000f8e00ff */
[----:B------:R-:W-:Y:S01]  /*1940*/  ISETP.NE.AND P0, PT, R2, 0x3, PT ;  /* 0x000000030200780c */ /* 0x000fe20003f05270 */
[----:B0-----:R-:W-:-:S06]  /*1950*/  ULEA UR4, UR5, UR4, 0x18 ;  /* 0x0000000405047291 */ /* 0x001fcc000f8ec03f */
[----:B------:R-:W-:-:S04]  /*1960*/  IMAD.U32 R5, RZ, RZ, UR4 ;  /* 0x00000004ff057e24 */ /* 0x000fc8000f8e00ff */
[----:B------:R-:W0:Y:S02]  /*1970*/  SYNCS.PHASECHK.TRANS64.TRYWAIT P1, [R5+URZ+0x38800], R0 ;  /* 0x03880000050075a7 */ /* 0x000e24000802017f */
[----:B0-----:R-:W-:Y:S05]  /*1980*/  @!P1 BRA `(.L_x_393) ;  /* 0x0000012800cc9947 */ /* 0x001fea0003800000 */
.L_x_567:
[----:B------:R-:W-:Y:S05]  /*1990*/  BSYNC B0 ;  /* 0x0000000000007941 */ /* 0x000fea0003800000 */
.L_x_392:
[----:B------:R-:W-:Y:S05]  /*19a0*/  @!P0 BRA `(.L_x_394) ;  /* 0x0000000000048947 */ /* 0x000fea0003800000 */
[----:B------:R-:W-:Y:S01]  /*19b0*/  BPT.TRAP 0x1 ;  /* 0x000000040000795c */ /* 0x000fe20000300000 */
.L_x_394:
[----:B0-----:R-:W-:Y:S01]  /*19c0*/  IMAD R0, R16, 0x8, R5 ;  /* 0x0000000810007824 */ /* 0x001fe200078e0205 */
[----:B------:R-:W-:-:S04]  /*19d0*/  SHF.L.U32 R3, R17, 0x1f, RZ ;  /* 0x0000001f11037819 */ /* 0x000fc800000006ff */
[----:B------:R0:W1:Y:S01]  /*19e0*/  SYNCS.PHASECHK.TRANS64.TRYWAIT P2, [R0+URZ+0x38830], R3 ;  /* 0x03883003000075a7 */ /* 0x000062000804017f */
[----:B------:R-:W-:Y:S05]  /*19f0*/  @!P0 BRA `(.L_x_395) ;  /* 0x0000000000048947 */ /* 0x000fea0003800000 */
[----:B------:R-:W-:Y:S01]  /*1a00*/  BPT.TRAP 0x1 ;  /* 0x000000040000795c */ /* 0x000fe20000300000 */
.L_x_395:
[----:B------:R-:W2:Y:S01]  /*1a10*/  S2R R2, SR_TID.X ;  /* 0x0000000000027919 */ /* 0x000ea20000002100 */
[----:B------:R-:W-:Y:S01]  /*1a20*/  IMAD.MOV.U32 R151, RZ, RZ, RZ ;  /* 0x000000ffff977224 */ /* 0x000fe200078e00ff */
[----:B--2---:R-:W-:Y:S01]  /*1a30*/  LOP3.LUT P1, RZ, R2, 0x7f, RZ, 0xc0, !PT ;  /* 0x0000007f02ff7812 */ /* 0x004fe2000782c0ff */
[----:B-1----:R-:W-:-:S12]  /*1a40*/  @P2 BRA `(.L_x_396) ;  /* 0x0000000000082947 */ /* 0x002fd80003800000 */
[----:B------:R-:W1:Y:S02]  /*1a50*/  SYNCS.PHASECHK.TRANS64.TRYWAIT P2, [R0+URZ+0x38830], R3 ;  /* 0x03883003000075a7 */ /* 0x000e64000804017f */
[----:B-1----:R-:W-:Y:S05]  /*1a60*/  @!P2 BRA `(.L_x_397) ;  /* 0x0000012800a8a947 */ /* 0x002fea0003800000 */
.L_x_396:
[----:B------:R-:W-:Y:S05]  /*1a70*/  WARPSYNC.ALL ;  /* 0x0000000000007948 */ /* 0x000fea0003800000 */
[----:B------:R-:W-:Y:S01]  /*1a80*/  R2UR UR4, R5 ;  /* 0x00000000050472ca */ /* 0x000fe200000e0000 */
[----:B------:R-:W-:Y:S01]  /*1a90*/  ULOP3.LUT UR5, UR36, 0x10000, URZ, 0xfc, !UPT ;  /* 0x0001000024057892 */ /* 0x000fe2000f8efc3f */
[----:B------:R-:W-:Y:S01]  /*1aa0*/  R2UR UR6, R16 ;  /* 0x00000000100672ca */ /* 0x000fe200000e0000 */
[----:B------:R-:W-:Y:S01]  /*1ab0*/  WARPGROUP.ARRIVE ;  /* 0x00000000000079c5 */ /* 0x000fe20000000000 */
[----:B------:R-:W-:Y:S01]  /*1ac0*/  UMOV UR9, 0x40000040 ;  /* 0x4000004000097882 */ /* 0x000fe20000000000 */
[----:B------:R-:W-:Y:S01]  /*1ad0*/  UMOV UR11, 0x40000040 ;  /* 0x40000040000b7882 */ /* 0x000fe20000000000 */
[----:B------:R-:W-:Y:S01]  /*1ae0*/  UMOV UR15, UR9 ;  /* 0x00000009000f7c82 */ /* 0x000fe20008000000 */
[----:B------:R-:W-:Y:S01]  /*1af0*/  IMAD.U32 R13, RZ, RZ, UR9 ;  /* 0x00000009ff0d7e24 */ /* 0x000fe2000f8e00ff */
[----:B------:R-:W-:Y:S01]  /*1b00*/  UMOV UR8, UR5 ;  /* 0x0000000500087c82 */ /* 0x000fe20008000000 */
[----:B------:R-:W-:Y:S01]  /*1b10*/  UMOV UR17, 0x40000040 ;  /* 0x4000004000117882 */ /* 0x000fe20000000000 */
[----:B------:R-:W-:Y:S01]  /*1b20*/  UMOV UR14, UR8 ;  /* 0x00000008000e7c82 */ /* 0x000fe20008000000 */
[----:B------:R-:W-:Y:S01]  /*1b30*/  IMAD.U32 R12, RZ, RZ, UR8 ;  /* 0x00000008ff0c7e24 */ /* 0x000fe2000f8e00ff */
[----:B------:R-:W-:Y:S01]  /*1b40*/  UMOV UR19, 0x40000040 ;  /* 0x4000004000137882 */ /* 0x000fe20000000000 */
[----:B------:R-:W-:Y:S01]  /*1b50*/  UIADD3 UR4, UR4, 0x24400, URZ ;  /* 0x0002440004047890 */ /* 0x000fe2000fffe03f */
[----:B------:R-:W-:Y:S01]  /*1b60*/  IMAD.U32 R11, RZ, RZ, UR17 ;  /* 0x00000011ff0b7e24 */ /* 0x000fe2000f8e00ff */
[----:B------:R-:W-:Y:S01]  /*1b70*/  UMOV UR13, 0x40000040 ;  /* 0x40000040000d7882 */ /* 0x000fe20000000000 */
[----:B------:R-:W-:Y:S01]  /*1b80*/  UIADD3 UR20, UR5, 0x404, URZ ;  /* 0x0000040405147890 */ /* 0x000fe2000fffe03f */
[----:B------:R-:W-:Y:S01]  /*1b90*/  VIADD R2, R223, UR60 ;  /* 0x0000003cdf027c36 */ /* 0x000fe20008000000 */
[----:B------:R-:W-:Y:S01]  /*1ba0*/  USHF.R.U32.HI UR4, URZ, 0x4, UR4 ;  /* 0x000000043f047899 */ /* 0x000fe20008011604 */
[----:B01----:R-:W-:Y:S01]  /*1bb0*/  IMAD.U32 R3, RZ, RZ, UR61 ;  /* 0x0000003dff037e24 */ /* 0x003fe2000f8e00ff */
[----:B------:R-:W-:Y:S01]  /*1bc0*/  UMOV UR21, 0x40000040 ;  /* 0x4000004000157882 */ /* 0x000fe20000000000 */
[----:B------:R-:W-:Y:S01]  /*1bd0*/  UMOV UR23, 0x40000040 ;  /* 0x4000004000177882 */ /* 0x000fe20000000000 */
[----:B------:R-:W-:Y:S01]  /*1be0*/  ULOP3.LUT UR4, UR4, 0x3fff, URZ, 0xc0, !UPT ;  /* 0x00003fff04047892 */ /* 0x000fe2000f8ec03f */
[----:B------:R-:W-:Y:S01]  /*1bf0*/  IMAD R2, R3, -0x50, R2 ;  /* 0xffffffb003027824 */ /* 0x000fe200078e0202 */
[----:B------:R-:W-:Y:S01]  /*1c00*/  UIADD3 UR24, UR5, 0x406, URZ ;  /* 0x0000040605187890 */ /* 0x000fe2000fffe03f */
[----:B------:R-:W-:Y:S01]  /*1c10*/  P2R R21, PR, RZ, 0x1 ;  /* 0x00000001ff157803 */ /* 0x000fe20000000000 */
[----:B------:R-:W-:Y:S01]  /*1c20*/  ULOP3.LUT UR7, UR4, 0x10000, URZ, 0xfc, !UPT ;  /* 0x0001000004077892 */ /* 0x000fe2000f8efc3f */
[----:B------:R-:W-:Y:S01]  /*1c30*/  @!P1 VIADD R0, R0, 0x38840 ;  /* 0x0003884000009836 */ /* 0x000fe20000000000 */
[----:B------:R-:W-:Y:S01]  /*1c40*/  UMOV UR25, 0x40000040 ;  /* 0x4000004000197882 */ /* 0x000fe20000000000 */
[----:B------:R-:W-:Y:S01]  /*1c50*/  UMOV UR27, 0x40000040 ;  /* 0x40000040001b7882 */ /* 0x000fe20000000000 */
[----:B------:R-:W-:Y:S01]  /*1c60*/  UIMAD UR4, UR6, 0xa00, UR7 ;  /* 0x00000a00060478a4 */ /* 0x000fe2000f8e0207 */
[C---:B------:R-:W-:Y:S01]  /*1c70*/  ISETP.GT.AND P6, PT, R2.reuse, RZ, PT ;  /* 0x000000ff0200720c */ /* 0x040fe20003fc4270 */
[----:B------:R-:W-:Y:S01]  /*1c80*/  IMAD.U32 R19, RZ, RZ, UR7 ;  /* 0x00000007ff137e24 */ /* 0x000fe2000f8e00ff */
[----:B------:R-:W-:Y:S01]  /*1c90*/  UIADD3 UR7, UR5, 0x2, URZ ;  /* 0x0000000205077890 */ /* 0x000fe2000fffe03f */
[C---:B------:R-:W-:Y:S01]  /*1ca0*/  ISETP.GT.AND P5, PT, R2.reuse, 0x1, PT ;  /* 0x000000010200780c */ /* 0x040fe20003fa4270 */
[----:B------:R-:W-:Y:S01]  /*1cb0*/  UIADD3 UR6, UR4, 0x200, URZ ;  /* 0x0000020004067890 */ /* 0x000fe2000fffe03f */
[C---:B------:R-:W-:Y:S01]  /*1cc0*/  ISETP.GT.AND P4, PT, R2.reuse, 0x8, PT ;  /* 0x000000080200780c */ /* 0x040fe20003f84270 */
[----:B------:R-:W-:Y:S01]  /*1cd0*/  UMOV UR10, UR4 ;  /* 0x00000004000a7c82 */ /* 0x000fe20008000000 */
[----:B------:R-:W-:Y:S01]  /*1ce0*/  UIADD3 UR12, UR4, 0x2, URZ ;  /* 0x00000002040c7890 */ /* 0x000fe2000fffe03f */
[----:B------:R-:W-:Y:S01]  /*1cf0*/  HGMMA.64x16x16.F32 R56, gdesc[UR8], RZ, !UPT, gsb0 ;  /* 0x00200000083879f0 */ /* 0x000fe2000c0008ff */
[----:B------:R-:W-:Y:S01]  /*1d00*/  UIADD3 UR10, UR4, 0x80, URZ ;  /* 0x00000080040a7890 */ /* 0x000fe2000fffe03f */
[C---:B------:R-:W-:Y:S01]  /*1d10*/  ISETP.GT.AND P3, PT, R2.reuse, 0x9, PT ;  /* 0x000000090200780c */ /* 0x040fe20003f64270 */
[----:B------:R-:W-:Y:S01]  /*1d20*/  UMOV UR8, UR14 ;  /* 0x0000000e00087c82 */ /* 0x000fe20008000000 */
[----:B------:R-:W-:Y:S01]  /*1d30*/  UMOV UR9, UR15 ;  /* 0x0000000f00097c82 */ /* 0x000fe20008000000 */
[----:B------:R-:W-:Y:S01]  /*1d40*/  UMOV UR11, 0x40000040 ;  /* 0x40000040000b7882 */ /* 0x000fe20000000000 */
[----:B------:R-:W-:Y:S01]  /*1d50*/  UMOV UR16, UR7 ;  /* 0x0000000700107c82 */ /* 0x000fe20008000000 */
[----:B------:R-:W-:Y:S01]  /*1d60*/  UMOV UR18, UR12 ;  /* 0x0000000c00127c82 */ /* 0x000fe20008000000 */
[----:B------:R-:W-:Y:S01]  /*1d70*/  UIADD3 UR7, UR5, 0x4, URZ ;  /* 0x0000000405077890 */ /* 0x000fe2000fffe03f */
[----:B------:R-:W-:Y:S01]  /*1d80*/  IMAD.U32 R10, RZ, RZ, UR16 ;  /* 0x00000010ff0a7e24 */ /* 0x000fe2000f8e00ff */
[----:B------:R-:W-:Y:S01]  /*1d90*/  UIADD3 UR12, UR4, 0x4, URZ ;  /* 0x00000004040c7890 */ /* 0x000fe2000fffe03f */
[----:B------:R-:W-:Y:S01]  /*1da0*/  ISETP.GT.AND P2, PT, R2, 0x10, PT ;  /* 0x000000100200780c */ /* 0x000fe20003f44270 */
[----:B------:R-:W-:Y:S01]  /*1db0*/  UIADD3 UR22, UR4, 0x284, URZ ;  /* 0x0000028404167890 */ /* 0x000fe2000fffe03f */
[----:B------:R-:W-:Y:S01]  /*1dc0*/  @!P1 PRMT R0, RZ, 0x654, R0 ;  /* 0x00000654ff009816 */ /* 0x000fe20000000000 */
[----:B------:R-:W-:Y:S01]  /*1dd0*/  UIADD3 UR26, UR4, 0x286, URZ ;  /* 0x00000286041a7890 */ /* 0x000fe2000fffe03f */
[--C-:B------:R-:W-:Y:S01]  /*1de0*/  IMAD.MOV.U32 R150, RZ, RZ, R151.reuse ;  /* 0x000000ffff967224 */ /* 0x100fe200078e0097 */
        /* <DEDUP_REMOVED lines=50> */
[----:B------:R-:W-:Y:S01]  /*2110*/  UMOV UR57, 0x40000040 ;  /* 0x4000004000397882 */ /* 0x000fe20000000000 */
[----:B------:R-:W-:Y:S01]  /*2120*/  UMOV UR59, 0x40000040 ;  /* 0x40000040003b7882 */ /* 0x000fe20000000000 */
[----:B------:R-:W-:Y:S01]  /*2130*/  IMAD.U32 R7, RZ, RZ, UR57 ;  /* 0x00000039ff077e24 */ /* 0x000fe2000f8e00ff */
[----:B------:R-:W-:Y:S01]  /*2140*/  UISETP.GE.AND UP0, UPT, UR60, 0x51, UPT ;  /* 0x000000513c00788c */ /* 0x000fe2000bf06270 */
        /* <DEDUP_REMOVED lines=514> */
[----:B------:R-:W-:-:S02]  /*4170*/  FMNMX.FTZ R3, R49, R4, !PT ;  /* 0x0000000431037209 */ /* 0x000fc40007810000 */
[----:B------:R-:W-:Y:S02]  /*4180*/  FSEL R53, R53, -INF , P4 ;  /* 0xff80000035357808 */ /* 0x000fe40002000000 */
[----:B------:R-:W-:Y:S02]  /*4190*/  FMNMX.FTZ R4, R52, R3, !PT ;  /* 0x0000000334047209 */ /* 0x000fe40007810000 */
[----:B------:R-:W-:Y:S02]  /*41a0*/  FSEL R50, R50, -INF , P2 ;  /* 0xff80000032327808 */ /* 0x000fe40001000000 */
[----:B------:R-:W-:Y:S02]  /*41b0*/  ISETP.GT.AND P2, PT, R2, 0x21, PT ;  /* 0x000000210200780c */ /* 0x000fe40003f44270 */
[----:B------:R-:W-:Y:S02]  /*41c0*/  FMNMX.FTZ R3, R53, R4, !PT ;  /* 0x0000000435037209 */ /* 0x000fe40007810000 */
[----:B------:R-:W-:-:S02]  /*41d0*/  FSEL R51, R51, -INF , P6 ;  /* 0xff80000033337808 */ /* 0x000fc40003000000 */
[----:B------:R-:W-:Y:S02]  /*41e0*/  ISETP.GT.AND P6, PT, R2, 0x28, PT ;  /* 0x000000280200780c */ /* 0x000fe40003fc4270 */
        /* <DEDUP_REMOVED lines=29> */
[----:B------:R-:W-:Y:S01]  /*43c0*/  FSEL R36, R36, -INF , P2 ;  /* 0xff80000024247808 */ /* 0x000fe20001000000 */
[----:B------:R-:W-:Y:S01]  /*43d0*/  ULDC UR5, c[0x0][0x988] ;  /* 0x0002620000057ab9 */ /* 0x000fe20000000800 */
        /* <DEDUP_REMOVED lines=26> */
[----:B-1----:R-:W-:Y:S02]  /*4580*/  FMNMX.FTZ R15, R14, R3, !PT ;  /* 0x000000030e0f7209 */ /* 0x002fe40007810000 */
[----:B------:R-:W-:-:S03]  /*4590*/  FMNMX.FTZ R3, R58, R59, !PT ;  /* 0x0000003b3a037209 */ /* 0x000fc60007810000 */
[----:B------:R-:W1:Y:S02]  /*45a0*/  SHFL.BFLY PT, R4, R15, 0x1, 0x1f ;  /* 0x0c201f000f047f89 */ /* 0x000e6400000e0000 */
[----:B-1----:R-:W-:-:S04]  /*45b0*/  FMNMX.FTZ R4, R15, R4, !PT ;  /* 0x000000040f047209 */ /* 0x002fc80007810000 */
        /* <DEDUP_REMOVED lines=36> */
[----:B-1----:R-:W-:Y:S01]  /*4800*/  FADD.FTZ R15, R56, R57 ;  /* 0x00000039380f7221 */ /* 0x002fe20000010000 */
[----:B------:R-:W-:Y:S01]  /*4810*/  FFMA.FTZ R20, R29, UR5, -R20 ;  /* 0x000000051d147c23 */ /* 0x000fe20008010814 */
[----:B------:R-:W-:-:S02]  /*4820*/  FMNMX.FTZ R3, R47, R2, !PT ;  /* 0x000000022f037209 */ /* 0x000fc40007810000 */
[----:B------:R-:W-:Y:S01]  /*4830*/  F2FP.F16.F32.PACK_AB R208, R57, R56 ;  /* 0x0000003839d0723e */ /* 0x000fe200000000ff */
[--C-:B------:R-:W-:Y:S01]  /*4840*/  IMAD.MOV.U32 R57, RZ, RZ, R151.reuse ;  /* 0x000000ffff397224 */ /* 0x100fe200078e0097 */
[----:B------:R-:W-:Y:S01]  /*4850*/  FMNMX.FTZ R2, R34, R3, !PT ;  /* 0x0000000322027209 */ /* 0x000fe20007810000 */
[----:B------:R-:W-:Y:S01]  /*4860*/  MUFU.EX2 R48, R48 ;  /* 0x0000003000307308 */ /* 0x000fe20000000800 */
[----:B------:R-:W-:Y:S02]  /*4870*/  IMAD.MOV.U32 R56, RZ, RZ, R151 ;  /* 0x000000ffff387224 */ /* 0x000fe400078e0097 */
[----:B------:R-:W-:-:S04]  /*4880*/  FMNMX.FTZ R3, R35, R2, !PT ;  /* 0x0000000223037209 */ /* 0x000fc80007810000 */
[----:B------:R-:W-:Y:S01]  /*4890*/  FMNMX.FTZ R2, R38, R3, !PT ;  /* 0x0000000326027209 */ /* 0x000fe20007810000 */
[----:B------:R-:W1:Y:S01]  /*48a0*/  MUFU.EX2 R49, R49 ;  /* 0x0000003100317308 */ /* 0x000e620000000800 */
[----:B--2---:R-:W-:Y:S02]  /*48b0*/  F2FP.F16.F32.PACK_AB R210, R61, R60 ;  /* 0x0000003c3dd2723e */ /* 0x004fe400000000ff */
[----:B------:R-:W-:-:S04]  /*48c0*/  FMNMX.FTZ R3, R39, R2, !PT ;  /* 0x0000000227037209 */ /* 0x000fc80007810000 */
[----:B------:R-:W-:Y:S01]  /*48d0*/  FMNMX.FTZ R2, R26, R3, !PT ;  /* 0x000000031a027209 */ /* 0x000fe20007810000 */
[----:B------:R-:W-:Y:S03]  /*48e0*/  MUFU.EX2 R52, R52 ;  /* 0x0000003400347308 */ /* 0x000fe60000000800 */
[----:B------:R-:W-:-:S04]  /*48f0*/  FMNMX.FTZ R3, R27, R2, !PT ;  /* 0x000000021b037209 */ /* 0x000fc80007810000 */
[----:B------:R-:W-:Y:S01]  /*4900*/  FMNMX.FTZ R2, R30, R3, !PT ;  /* 0x000000031e027209 */ /* 0x000fe20007810000 */
[----:B------:R-:W2:Y:S01]  /*4910*/  MUFU.EX2 R53, R53 ;  /* 0x0000003500357308 */ /* 0x000ea20000000800 */
[----:B-1----:R-:W-:Y:S02]  /*4920*/  F2FP.F16.F32.PACK_AB R204, R49, R48 ;  /* 0x0000003031cc723e */ /* 0x002fe400000000ff */
[----:B------:R-:W-:-:S05]  /*4930*/  FMNMX.FTZ R2, R31, R2, !PT ;  /* 0x000000021f027209 */ /* 0x000fca0007810000 */
[----:B------:R-:W1:Y:S01]  /*4940*/  SHFL.BFLY PT, R3, R2, 0x2, 0x1f ;  /* 0x0c401f0002037f89 */ /* 0x000e6200000e0000 */
[----:B------:R-:W-:Y:S08]  /*4950*/  MUFU.EX2 R40, R40 ;  /* 0x0000002800287308 */ /* 0x000ff00000000800 */
[----:B------:R-:W3:Y:S01]  /*4960*/  MUFU.EX2 R41, R41 ;  /* 0x0000002900297308 */ /* 0x000ee20000000800 */
[----:B--2---:R-:W-:-:S07]  /*4970*/  F2FP.F16.F32.PACK_AB R206, R53, R52 ;  /* 0x0000003435ce723e */ /* 0x004fce00000000ff */
[----:B------:R-:W-:Y:S01]  /*4980*/  MUFU.EX2 R44, R44 ;  /* 0x0000002c002c7308 */ /* 0x000fe20000000800 */
[----:B-1----:R-:W-:-:S07]  /*4990*/  FMNMX.FTZ R14, R2, R3, !PT ;  /* 0x00000003020e7209 */ /* 0x002fce0007810000 */
[----:B------:R-:W-:Y:S01]  /*49a0*/  MUFU.EX2 R21, R20 ;  /* 0x0000001400157308 */ /* 0x000fe20000000800 */
[----:B---3--:R-:W-:Y:S01]  /*49b0*/  F2FP.F16.F32.PACK_AB R200, R41, R40 ;  /* 0x0000002829c8723e */ /* 0x008fe200000000ff */
[----:B------:R-:W1:Y:S06]  /*49c0*/  SHFL.BFLY PT, R3, R14, 0x1, 0x1f ;  /* 0x0c201f000e037f89 */ /* 0x000e6c00000e0000 */
[----:B------:R-:W2:Y:S08]  /*49d0*/  MUFU.EX2 R45, R45 ;  /* 0x0000002d002d7308 */ /* 0x000eb00000000800 */
[----:B------:R-:W-:Y:S08]  /*49e0*/  MUFU.EX2 R32, R32 ;  /* 0x0000002000207308 */ /* 0x000ff00000000800 */
[----:B------:R-:W3:Y:S01]  /*49f0*/  MUFU.EX2 R33, R33 ;  /* 0x0000002100217308 */ /* 0x000ee20000000800 */
[----:B--2---:R-:W-:-:S02]  /*4a00*/  F2FP.F16.F32.PACK_AB R202, R45, R44 ;  /* 0x0000002c2dca723e */ /* 0x004fc400000000ff */
[----:B-1----:R-:W-:Y:S01]  /*4a10*/  FMNMX.FTZ R3, R14, R3, !PT ;  /* 0x000000030e037209 */ /* 0x002fe20007810000 */
[----:B------:R-:W-:Y:S01]  /*4a20*/  FADD.FTZ R14, R60, R15 ;  /* 0x0000000f3c0e7221 */ /* 0x000fe20000010000 */
[--C-:B------:R-:W-:Y:S02]  /*4a30*/  IMAD.MOV.U32 R60, RZ, RZ, R151.reuse ;  /* 0x000000ffff3c7224 */ /* 0x100fe400078e0097 */
[C---:B------:R-:W-:Y:S01]  /*4a40*/  FSETP.NEU.FTZ.AND P2, PT, R3.reuse, -INF , PT ;  /* 0xff8000000300780b */ /* 0x040fe20003f5d000 */
[----:B------:R-:W-:Y:S01]  /*4a50*/  FMUL.FTZ R2, R3, UR5 ;  /* 0x0000000503027c20 */ /* 0x000fe20008410000 */
[----:B------:R-:W-:Y:S01]  /*4a60*/  FADD.FTZ R15, R61, R14 ;  /* 0x0000000e3d0f7221 */ /* 0x000fe20000010000 */
[----:B------:R-:W-:Y:S01]  /*4a70*/  MUFU.EX2 R36, R36 ;  /* 0x0000002400247308 */ /* 0x000fe20000000800 */
[----:B------:R-:W-:Y:S02]  /*4a80*/  IMAD.MOV.U32 R61, RZ, RZ, R151 ;  /* 0x000000ffff3d7224 */ /* 0x000fe400078e0097 */
[----:B------:R-:W-:Y:S01]  /*4a90*/  FSEL R2, R2, RZ, P2 ;  /* 0x000000ff02027208 */ /* 0x000fe20001000000 */
[----:B------:R-:W-:Y:S01]  /*4aa0*/  FADD.FTZ R14, R48, R15 ;  /* 0x0000000f300e7221 */ /* 0x000fe20000010000 */
[----:B------:R-:W-:Y:S01]  /*4ab0*/  PLOP3.LUT P2, PT, PT, PT, UP0, 0x80, 0x0 ;  /* 0x000000000000781c */ /* 0x000fe20003f4f008 */
[----:B------:R-:W-:Y:S01]  /*4ac0*/  IMAD.MOV.U32 R48, RZ, RZ, R151 ;  /* 0x000000ffff307224 */ /* 0x000fe200078e0097 */
[----:B---3--:R-:W-:Y:S01]  /*4ad0*/  F2FP.F16.F32.PACK_AB R196, R33, R32 ;  /* 0x0000002021c4723e */ /* 0x008fe200000000ff */
        /* <DEDUP_REMOVED lines=8> */
[----:B------:R-:W-:Y:S01]  /*4b60*/  FFMA.FTZ R55, R55, UR5, -R2 ;  /* 0x0000000537377c23 */ /* 0x000fe20008010802 */
[----:B------:R-:W-:Y:S01]  /*4b70*/  FADD.FTZ R29, R49, R14 ;  /* 0x0000000e311d7221 */ /* 0x000fe20000010000 */
[--C-:B------:R-:W-:Y:S01]  /*4b80*/  FFMA.FTZ R42, R42, UR5, -R2.reuse ;  /* 0x000000052a2a7c23 */ /* 0x100fe20008010802 */
[--C-:B------:R-:W-:Y:S01]  /*4b90*/  FFMA.FTZ R43, R43, UR5, -R2.reuse ;  /* 0x000000052b2b7c23 */ /* 0x100fe20008010802 */
[--C-:B------:R-:W-:Y:S01]  /*4ba0*/  FFMA.FTZ R46, R46, UR5, -R2.reuse ;  /* 0x000000052e2e7c23 */ /* 0x100fe20008010802 */
[----:B------:R-:W-:Y:S01]  /*4bb0*/  FADD.FTZ R20, R52, R29 ;  /* 0x0000001d34147221 */ /* 0x000fe20000010000 */
[----:B------:R-:W1:Y:S01]  /*4bc0*/  MUFU.EX2 R59, R59 ;  /* 0x0000003b003b7308 */ /* 0x000e620000000800 */
[--C-:B------:R-:W-:Y:S01]  /*4bd0*/  FFMA.FTZ R47, R47, UR5, -R2.reuse ;  /* 0x000000052f2f7c23 */ /* 0x100fe20008010802 */
[----:B------:R-:W-:Y:S01]  /*4be0*/  FFMA.FTZ R34, R34, UR5, -R2 ;  /* 0x0000000522227c23 */ /* 0x000fe20008010802 */
[----:B------:R-:W-:Y:S01]  /*4bf0*/  FADD.FTZ R29, R53, R20 ;  /* 0x00000014351d7221 */ /* 0x000fe20000010000 */
[--C-:B------:R-:W-:Y:S01]  /*4c00*/  FFMA.FTZ R35, R35, UR5, -R2.reuse ;  /* 0x0000000523237c23 */ /* 0x100fe20008010802 */
[--C-:B------:R-:W-:Y:S01]  /*4c10*/  FFMA.FTZ R38, R38, UR5, -R2.reuse ;  /* 0x0000000526267c23 */ /* 0x100fe20008010802 */
[--C-:B------:R-:W-:Y:S01]  /*4c20*/  FFMA.FTZ R39, R39, UR5, -R2.reuse ;  /* 0x0000000527277c23 */ /* 0x100fe20008010802 */
[----:B------:R-:W-:Y:S01]  /*4c30*/  FADD.FTZ R20, R40, R29 ;  /* 0x0000001d28147221 */ /* 0x000fe20000010000 */
[----:B------:R-:W2:Y:S01]  /*4c40*/  MUFU.EX2 R62, R62 ;  /* 0x0000003e003e7308 */ /* 0x000ea20000000800 */
[--C-:B------:R-:W-:Y:S01]  /*4c50*/  FFMA.FTZ R26, R26, UR5, -R2.reuse ;  /* 0x000000051a1a7c23 */ /* 0x100fe20008010802 */
[----:B------:R-:W-:Y:S01]  /*4c60*/  FFMA.FTZ R27, R27, UR5, -R2 ;  /* 0x000000051b1b7c23 */ /* 0x000fe20008010802 */
[----:B------:R-:W-:Y:S01]  /*4c70*/  FADD.FTZ R29, R41, R20 ;  /* 0x00000014291d7221 */ /* 0x000fe20000010000 */
[--C-:B------:R-:W-:Y:S01]  /*4c80*/  FFMA.FTZ R30, R30, UR5, -R2.reuse ;  /* 0x000000051e1e7c23 */ /* 0x100fe20008010802 */
[----:B------:R-:W-:Y:S01]  /*4c90*/  FFMA.FTZ R2, R31, UR5, -R2 ;  /* 0x000000051f027c23 */ /* 0x000fe20008010802 */
[----:B------:R-:W-:-:S02]  /*4ca0*/  IMAD.MOV.U32 R53, RZ, RZ, R151 ;  /* 0x000000ffff357224 */ /* 0x000fc400078e0097 */
[----:B0-----:R-:W-:Y:S01]  /*4cb0*/  FADD.FTZ R0, R44, R29 ;  /* 0x0000001d2c007221 */ /* 0x001fe20000010000 */
[----:B------:R-:W0:Y:S01]  /*4cc0*/  MUFU.EX2 R63, R63 ;  /* 0x0000003f003f7308 */ /* 0x000e220000000800 */
[----:B-1----:R-:W-:Y:S01]  /*4cd0*/  FADD.FTZ R15, R58, R59 ;  /* 0x0000003b3a0f7221 */ /* 0x002fe20000010000 */
[----:B------:R-:W-:Y:S01]  /*4ce0*/  F2FP.F16.F32.PACK_AB R209, R59, R58 ;  /* 0x0000003a3bd1723e */ /* 0x000fe200000000ff */
[----:B------:R-:W-:Y:S01]  /*4cf0*/  FADD.FTZ R29, R45, R0 ;  /* 0x000000002d1d7221 */ /* 0x000fe20000010000 */
[--C-:B------:R-:W-:Y:S02]  /*4d00*/  IMAD.MOV.U32 R59, RZ, RZ, R151.reuse ;  /* 0x000000ffff3b7224 */ /* 0x100fe400078e0097 */
[----:B------:R-:W-:Y:S02]  /*4d10*/  IMAD.MOV.U32 R58, RZ, RZ, R151 ;  /* 0x000000ffff3a7224 */ /* 0x000fe400078e0097 */
[----:B------:R-:W1:Y:S01]  /*4d20*/  MUFU.EX2 R50, R50 ;  /* 0x0000003200327308 */ /* 0x000e620000000800 */
[----:B--2---:R-:W-:Y:S01]  /*4d30*/  FADD.FTZ R14, R62, R15 ;  /* 0x0000000f3e0e7221 */ /* 0x004fe20000010000 */
[----:B------:R-:W-:-:S02]  /*4d40*/  IMAD.MOV.U32 R52, RZ, RZ, R151 ;  /* 0x000000ffff347224 */ /* 0x000fc400078e0097 */
[--C-:B------:R-:W-:Y:S02]  /*4d50*/  IMAD.MOV.U32 R49, RZ, RZ, R151.reuse ;  /* 0x000000ffff317224 */ /* 0x100fe400078e0097 */
[--C-:B------:R-:W-:Y:S02]  /*4d60*/  IMAD.MOV.U32 R45, RZ, RZ, R151.reuse ;  /* 0x000000ffff2d7224 */ /* 0x100fe400078e0097 */
[----:B------:R-:W2:Y:S01]  /*4d70*/  MUFU.EX2 R51, R51 ;  /* 0x0000003300337308 */ /* 0x000ea20000000800 */
[C---:B0-----:R-:W-:Y:S01]  /*4d80*/  FADD.FTZ R15, R63.reuse, R14 ;  /* 0x0000000e3f0f7221 */ /* 0x041fe20000010000 */
[----:B------:R-:W-:Y:S01]  /*4d90*/  F2FP.F16.F32.PACK_AB R211, R63, R62 ;  /* 0x0000003e3fd3723e */ /* 0x000fe200000000ff */
[--C-:B------:R-:W-:Y:S02]  /*4da0*/  IMAD.MOV.U32 R63, RZ, RZ, R151.reuse ;  /* 0x000000ffff3f7224 */ /* 0x100fe400078e0097 */
[--C-:B------:R-:W-:Y:S02]  /*4db0*/  IMAD.MOV.U32 R62, RZ, RZ, R151.reuse ;  /* 0x000000ffff3e7224 */ /* 0x100fe400078e0097 */
[----:B------:R-:W-:Y:S01]  /*4dc0*/  IMAD.MOV.U32 R44, RZ, RZ, R151 ;  /* 0x000000ffff2c7224 */ /* 0x000fe200078e0097 */
[----:B------:R-:W0:Y:S01]  /*4dd0*/  MUFU.EX2 R54, R54 ;  /* 0x0000003600367308 */ /* 0x000e220000000800 */
[----:B-1----:R-:W-:Y:S01]  /*4de0*/  FADD.FTZ R14, R50, R15 ;  /* 0x0000000f320e7221 */ /* 0x002fe20000010000 */
[----:B------:R-:W-:-:S02]  /*4df0*/  IMAD.MOV.U32 R41, RZ, RZ, R151 ;  /* 0x000000ffff297224 */ /* 0x000fc400078e0097 */
[--C-:B------:R-:W-:Y:S02]  /*4e00*/  IMAD.MOV.U32 R40, RZ, RZ, R151.reuse ;  /* 0x000000ffff287224 */ /* 0x100fe400078e0097 */
[--C-:B------:R-:W-:Y:S02]  /*4e10*/  IMAD.MOV.U32 R31, RZ, RZ, R151.reuse ;  /* 0x000000ffff1f7224 */ /* 0x100fe400078e0097 */
        /* <DEDUP_REMOVED lines=18> */
[----:B------:R-:W-:-:S03]  /*4f40*/  IMAD.MOV.U32 R32, RZ, RZ, R151 ;  /* 0x000000ffff207224 */ /* 0x000fc600078e0097 */
[----:B------:R-:W2:Y:S01]  /*4f50*/  MUFU.EX2 R47, R47 ;  /* 0x0000002f002f7308 */ /* 0x000ea20000000800 */
[C---:B0-----:R-:W-:Y:S01]  /*4f60*/  FADD.FTZ R15, R43.reuse, R0 ;  /* 0x000000002b0f7221 */ /* 0x041fe20000010000 */
[----:B------:R-:W-:Y:S01]  /*4f70*/  F2FP.F16.F32.PACK_AB R201, R43, R42 ;  /* 0x0000002a2bc9723e */ /* 0x000fe200000000ff */
[--C-:B------:R-:W-:Y:S02]  /*4f80*/  IMAD.MOV.U32 R43, RZ, RZ, R151.reuse ;  /* 0x000000ffff2b7224 */ /* 0x100fe400078e0097 */
[----:B------:R-:W-:-:S03]  /*4f90*/  IMAD.MOV.U32 R42, RZ, RZ, R151 ;  /* 0x000000ffff2a7224 */ /* 0x000fc600078e0097 */
        /* <DEDUP_REMOVED lines=15> */
[----:B--2---:R-:W-:-:S07]  /*5090*/  FADD.FTZ R14, R24, R29 ;  /* 0x0000001d180e7221 */ /* 0x004fce0000010000 */
[----:B------:R-:W2:Y:S01]  /*50a0*/  MUFU.EX2 R38, R38 ;  /* 0x0000002600267308 */ /* 0x000ea20000000800 */
[C---:B0-----:R-:W-:Y:S01]  /*50b0*/  FADD.FTZ R15, R35.reuse, R0 ;  /* 0x00000000230f7221 */ /* 0x041fe20000010000 */
[----:B------:R-:W-:Y:S01]  /*50c0*/  F2FP.F16.F32.PACK_AB R197, R35, R34 ;  /* 0x0000002223c5723e */ /* 0x000fe200000000ff */
[--C-:B------:R-:W-:Y:S02]  /*50d0*/  IMAD.MOV.U32 R35, RZ, RZ, R151.reuse ;  /* 0x000000ffff237224 */ /* 0x100fe400078e0097 */
[----:B------:R-:W-:-:S03]  /*50e0*/  IMAD.MOV.U32 R34, RZ, RZ, R151 ;  /* 0x000000ffff227224 */ /* 0x000fc600078e0097 */
        /* <DEDUP_REMOVED lines=8> */
[----:B0-----:R-:W-:Y:S01]  /*5170*/  FADD.FTZ R14, R28, R29 ;  /* 0x0000001d1c0e7221 */ /* 0x001fe20000010000 */
[C---:B------:R-:W-:Y:S01]  /*5180*/  F2FP.F16.F32.PACK_AB R194, R21.reuse, R28 ;  /* 0x0000001c15c2723e */ /* 0x040fe200000000ff */
[----:B------:R-:W-:Y:S02]  /*5190*/  IMAD.MOV.U32 R28, RZ, RZ, R151 ;  /* 0x000000ffff1c7224 */ /* 0x000fe400078e0097 */
[----:B------:R-:W-:-:S03]  /*51a0*/  FADD.FTZ R15, R21, R14 ;  /* 0x0000000e150f7221 */ /* 0x000fc60000010000 */
[----:B------:R-:W0:Y:S01]  /*51b0*/  MUFU.EX2 R27, R27 ;  /* 0x0000001b001b7308 */ /* 0x000e220000000800 */
[C---:B-1----:R-:W-:Y:S01]  /*51c0*/  FADD.FTZ R29, R39.reuse, R0 ;  /* 0x00000000271d7221 */ /* 0x042fe20000010000 */
[----:B------:R-:W-:Y:S01]  /*51d0*/  F2FP.F16.F32.PACK_AB R199, R39, R38 ;  /* 0x0000002627c7723e */ /* 0x000fe200000000ff */
[--C-:B------:R-:W-:Y:S02]  /*51e0*/  IMAD.MOV.U32 R39, RZ, RZ, R151.reuse ;  /* 0x000000ffff277224 */ /* 0x100fe400078e0097 */
[----:B------:R-:W-:-:S03]  /*51f0*/  IMAD.MOV.U32 R38, RZ, RZ, R151 ;  /* 0x000000ffff267224 */ /* 0x000fc600078e0097 */
[----:B------:R-:W1:Y:S01]  /*5200*/  MUFU.EX2 R30, R30 ;  /* 0x0000001e001e7308 */ /* 0x000e620000000800 */
[----:B--2---:R-:W-:Y:S01]  /*5210*/  FADD.FTZ R0, R26, R29 ;  /* 0x0000001d1a007221 */ /* 0x004fe20000010000 */
[----:B------:R-:W-:-:S06]  /*5220*/  IMAD.MOV.U32 R29, RZ, RZ, R151 ;  /* 0x000000ffff1d7224 */ /* 0x000fcc00078e0097 */
[----:B------:R2:W3:Y:S01]  /*5230*/  MUFU.EX2 R195, R2 ;  /* 0x0000000200c37308 */ /* 0x0004e20000000800 */
[C---:B0-----:R-:W-:Y:S01]  /*5240*/  FADD.FTZ R21, R27.reuse, R0 ;  /* 0x000000001b157221 */ /* 0x041fe20000010000 */
[----:B------:R-:W-:Y:S01]  /*5250*/  F2FP.F16.F32.PACK_AB R193, R27, R26 ;  /* 0x0000001a1bc1723e */ /* 0x000fe200000000ff */
[----:B------:R-:W-:Y:S02]  /*5260*/  IMAD.MOV.U32 R0, RZ, RZ, 0x3f800000 ;  /* 0x3f800000ff007424 */ /* 0x000fe400078e00ff */
[--C-:B------:R-:W-:Y:S02]  /*5270*/  IMAD.MOV.U32 R27, RZ, RZ, R151.reuse ;  /* 0x000000ffff1b7224 */ /* 0x100fe400078e0097 */
[----:B------:R-:W-:Y:S02]  /*5280*/  IMAD.MOV.U32 R26, RZ, RZ, R151 ;  /* 0x000000ffff1a7224 */ /* 0x000fe400078e0097 */
[----:B-1----:R-:W-:Y:S01]  /*5290*/  FADD.FTZ R14, R30, R21 ;  /* 0x000000151e0e7221 */ /* 0x002fe20000010000 */
[----:B--2---:R-:W-:-:S03]  /*52a0*/  IMAD.MOV.U32 R2, RZ, RZ, 0x3f800000 ;  /* 0x3f800000ff027424 */ /* 0x004fc600078e00ff */
[C---:B---3--:R-:W-:Y:S01]  /*52b0*/  FADD.FTZ R14, R195.reuse, R14 ;  /* 0x0000000ec30e7221 */ /* 0x048fe20000010000 */
[----:B------:R-:W-:Y:S01]  /*52c0*/  F2FP.F16.F32.PACK_AB R195, R195, R30 ;  /* 0x0000001ec3c3723e */ /* 0x000fe200000000ff */
[----:B------:R-:W-:Y:S01]  /*52d0*/  IMAD.MOV.U32 R30, RZ, RZ, R151 ;  /* 0x000000ffff1e7224 */ /* 0x000fe200078e0097 */
[----:B------:R-:W-:Y:S06]  /*52e0*/  @!P2 BRA `(.L_x_398) ;  /* 0x0000003c0088a947 */ /* 0x000fec0003800000 */
[----:B------:R-:W-:Y:S01]  /*52f0*/  R2UR UR60, R16 ;  /* 0x00000000103c72ca */ /* 0x000fe200000e0000 */
[----:B------:R-:W-:Y:S01]  /*5300*/  UIADD3 UR4, UR61, -0x2, URZ ;  /* 0xfffffffe3d047890 */ /* 0x000fe2000fffe03f */
[----:B------:R-:W-:Y:S01]  /*5310*/  IMAD.MOV.U32 R20, RZ, RZ, R3 ;  /* 0x000000ffff147224 */ /* 0x000fe200078e0003 */
[----:B------:R-:W-:Y:S01]  /*5320*/  CS2R R150, SRZ ;  /* 0x0000000000967805 */ /* 0x000fe2000001ff00 */
[----:B------:R-:W-:Y:S01]  /*5330*/  IMAD.MOV.U32 R21, RZ, RZ, R4 ;  /* 0x000000ffff157224 */ /* 0x000fe200078e0004 */
[----:B------:R-:W-:Y:S01]  /*5340*/  CS2R R146, SRZ ;  /* 0x0000000000927805 */ /* 0x000fe2000001ff00 */
[----:B------:R-:W-:Y:S01]  /*5350*/  IMAD.MOV.U32 R232, RZ, RZ, R17 ;  /* 0x000000ffffe87224 */ /* 0x000fe200078e0011 */
[----:B------:R-:W-:Y:S01]  /*5360*/  CS2R R142, SRZ ;  /* 0x00000000008e7805 */ /* 0x000fe2000001ff00 */
[----:B------:R-:W-:Y:S01]  /*5370*/  IMAD.U32 R233, RZ, RZ, UR4 ;  /* 0x00000004ffe97e24 */ /* 0x000fe2000f8e00ff */
[----:B------:R-:W-:Y:S01]  /*5380*/  CS2R R138, SRZ ;  /* 0x00000000008a7805 */ /* 0x000fe2000001ff00 */
[----:B------:R-:W-:Y:S01]  /*5390*/  IMAD.MOV.U32 R0, RZ, RZ, 0x3f800000 ;  /* 0x3f800000ff007424 */ /* 0x000fe200078e00ff */
        /* <DEDUP_REMOVED lines=59> */
[----:B------:R-:W-:-:S07]  /*5750*/  CS2R R24, SRZ ;  /* 0x0000000000187805 */ /* 0x000fce000001ff00 */
.L_x_407:
[----:B------:R-:W-:-:S04]  /*5760*/  UIADD3 UR4, UR60, 0x1, URZ ;  /* 0x000000013c047890 */ /* 0x000fc8000fffe03f */
[----:B------:R-:W-:-:S04]  /*5770*/  UISETP.NE.AND UP0, UPT, UR4, 0x2, UPT ;  /* 0x000000020400788c */ /* 0x000fc8000bf05270 */
[----:B------:R-:W-:Y:S02]  /*5780*/  USEL UR5, URZ, 0x1, UP0 ;  /* 0x000000013f057887 */ /* 0x000fe40008000000 */
[----:B------:R-:W-:-:S04]  /*5790*/  USEL UR4, UR4, URZ, UP0 ;  /* 0x0000003f04047287 */ /* 0x000fc80008000000 */
[----:B------:R-:W-:Y:S02]  /*57a0*/  LOP3.LUT R17, R232, UR5, RZ, 0x3c, !PT ;  /* 0x00000005e8117c12 */ /* 0x000fe4000f8e3cff */
[----:B------:R-:W-:Y:S01]  /*57b0*/  IMAD.U32 R16, RZ, RZ, UR4 ;  /* 0x00000004ff107e24 */ /* 0x000fe2000f8e00ff */
[----:B------:R-:W-:Y:S06]  /*57c0*/  @!P0 BRA `(.L_x_399) ;  /* 0x0000000000048947 */ /* 0x000fec0003800000 */
[----:B------:R-:W-:Y:S01]  /*57d0*/  BPT.TRAP 0x1 ;  /* 0x000000040000795c */ /* 0x000fe20000300000 */
.L_x_399:
[----:B------:R-:W0:Y:S01]  /*57e0*/  S2UR UR6, SR_CgaCtaId ;  /* 0x00000000000679c3 */ /* 0x000e220000008800 */
[----:B------:R-:W-:Y:S01]  /*57f0*/  UMOV UR5, 0x400 ;  /* 0x0000040000057882 */ /* 0x000fe20000000000 */
[----:B------:R-:W-:Y:S01]  /*5800*/  SHF.L.U32 R3, R17, 0x1f, RZ ;  /* 0x0000001f11037819 */ /* 0x000fe200000006ff */
[----:B0-----:R-:W-:-:S06]  /*5810*/  ULEA UR5, UR6, UR5, 0x18 ;  /* 0x0000000506057291 */ /* 0x001fcc000f8ec03f */
[----:B------:R-:W-:-:S05]  /*5820*/  IMAD.U32 R5, RZ, RZ, UR5 ;  /* 0x00000005ff057e24 */ /* 0x000fca000f8e00ff */
[----:B------:R-:W-:-:S13]  /*5830*/  R2UR UR61, R5 ;  /* 0x00000000053d72ca */ /* 0x000fda00000e0000 */
[----:B------:R-:W-:-:S09]  /*5840*/  ULEA UR61, UR4, UR61, 0x3 ;  /* 0x0000003d043d7291 */ /* 0x000fd2000f8e183f */
[----:B------:R0:W1:Y:S01]  /*5850*/  SYNCS.PHASECHK.TRANS64.TRYWAIT P2, [UR61+0x38830], R3 ;  /* 0x03883003ff0075a7 */ /* 0x000062000804017d */
[----:B------:R-:W-:Y:S05]  /*5860*/  @!P0 BRA `(.L_x_400) ;  /* 0x0000000000048947 */ /* 0x000fea0003800000 */
[----:B------:R-:W-:Y:S01]  /*5870*/  BPT.TRAP 0x1 ;  /* 0x000000040000795c */ /* 0x000fe20000300000 */
.L_x_400:
[----:B-1----:R-:W-:Y:S05]  /*5880*/  @P2 BRA `(.L_x_401) ;  /* 0x0000000000082947 */ /* 0x002fea0003800000 */
[----:B------:R-:W1:Y:S02]  /*5890*/  SYNCS.PHASECHK.TRANS64.TRYWAIT P2, [UR61+0x38830], R3 ;  /* 0x03883003ff0075a7 */ /* 0x000e64000804017d */
[----:B-1----:R-:W-:Y:S05]  /*58a0*/  @!P2 BRA `(.L_x_402) ;  /* 0x000000ec002ca947 */ /* 0x002fea0003800000 */
.L_x_401:
        /* <DEDUP_REMOVED lines=645> */
.L_x_403:
[----:B------:R-:W-:Y:S02]  /*8100*/  R2UR UR4, R5 ;  /* 0x00000000050472ca */ /* 0x000fe400000e0000 */
[----:B------:R-:W-:-:S11]  /*8110*/  SHF.L.U32 R0, R232, 0x1f, RZ ;  /* 0x0000001fe8007819 */ /* 0x000fd600000006ff */
[----:B------:R-:W-:-:S09]  /*8120*/  ULEA UR4, UR60, UR4, 0x3 ;  /* 0x000000043c047291 */ /* 0x000fd2000f8e183f */
[----:B------:R2:W3:Y:S01]  /*8130*/  SYNCS.PHASECHK.TRANS64.TRYWAIT P2, [UR4+0x38850], R0 ;  /* 0x03885000ff0075a7 */ /* 0x0004e20008040144 */
[----:B------:R-:W-:Y:S05]  /*8140*/  @!P0 BRA `(.L_x_404) ;  /* 0x0000000000048947 */ /* 0x000fea0003800000 */
[----:B------:R-:W-:Y:S01]  /*8150*/  BPT.TRAP 0x1 ;  /* 0x000000040000795c */ /* 0x000fe20000300000 */
.L_x_404:
[----:B---3--:R-:W-:Y:S05]  /*8160*/  @P2 BRA `(.L_x_405) ;  /* 0x0000000000082947 */ /* 0x008fea0003800000 */
[----:B------:R-:W3:Y:S02]  /*8170*/  SYNCS.PHASECHK.TRANS64.TRYWAIT P2, [UR4+0x38850], R0 ;  /* 0x03885000ff0075a7 */ /* 0x000ee40008040144 */
[----:B---3--:R-:W-:Y:S05]  /*8180*/  @!P2 BRA `(.L_x_406) ;  /* 0x000000c4000ca947 */ /* 0x008fea0003800000 */
.L_x_405:
[----:B------:R-:W-:Y:S01]  /*8190*/  R2UR UR5, R5 ;  /* 0x00000000050572ca */ /* 0x000fe200000e0000 */
[----:B------:R-:W-:Y:S01]  /*81a0*/  WARPGROUP.ARRIVE ;  /* 0x00000000000079c5 */ /* 0x000fe20000000000 */
[----:B------:R-:W-:Y:S01]  /*81b0*/  UMOV UR7, 0x40000040 ;  /* 0x4000004000077882 */ /* 0x000fe20000000000 */
[----:B0-2---:R-:W-:Y:S01]  /*81c0*/  FMNMX.FTZ R0, R184, R21, !PT ;  /* 0x00000015b8007209 */ /* 0x005fe20007810000 */
[----:B------:R-:W-:Y:S01]  /*81d0*/  ULDC UR10, c[0x0][0x988] ;  /* 0x00026200000a7ab9 */ /* 0x000fe20000000800 */
[----:B------:R-:W-:Y:S01]  /*81e0*/  VOTEU.ALL UP0, P1 ;  /* 0x00000000003f7886 */ /* 0x000fe20000800000 */
[----:B------:R-:W-:Y:S01]  /*81f0*/  IMAD.MOV.U32 R232, RZ, RZ, R17 ;  /* 0x000000ffffe87224 */ /* 0x000fe200078e0011 */
[----:B-1----:R-:W-:-:S03]  /*8200*/  FMNMX.FTZ R3, R185, R0, !PT ;  /* 0x00000000b9037209 */ /* 0x002fc60007810000 */
[----:B------:R-:W-:Y:S01]  /*8210*/  @!UP0 UIADD3 UR61, UR61, 0x38840, URZ ;  /* 0x000388403d3d8890 */ /* 0x000fe2000fffe03f */
[----:B------:R-:W-:Y:S01]  /*8220*/  FMNMX.FTZ R0, R188, R3, !PT ;  /* 0x00000003bc007209 */ /* 0x000fe20007810000 */
[----:B------:R-:W-:Y:S02]  /*8230*/  @!UP0 UIADD3 UR4, UR4, 0x38860, URZ ;  /* 0x0003886004048890 */ /* 0x000fe4000fffe03f */
[----:B------:R-:W-:Y:S01]  /*8240*/  UIADD3 UR5, UR5, 0x400, URZ ;  /* 0x0000040005057890 */ /* 0x000fe2000fffe03f */
[----:B------:R-:W-:Y:S01]  /*8250*/  FMNMX.FTZ R3, R189, R0, !PT ;  /* 0x00000000bd037209 */ /* 0x000fe20007810000 */
[----:B------:R-:W-:Y:S02]  /*8260*/  @!UP0 UPRMT UR61, URZ, 0x654, UR61 ;  /* 0x000006543f3d8896 */ /* 0x000fe4000800003d */
[----:B------:R-:W-:Y:S01]  /*8270*/  USHF.R.U32.HI UR5, URZ, 0x4, UR5 ;  /* 0x000000043f057899 */ /* 0x000fe20008011605 */
[----:B------:R-:W-:Y:S01]  /*8280*/  FMNMX.FTZ R0, R176, R3, !PT ;  /* 0x00000003b0007209 */ /* 0x000fe20007810000 */
[----:B------:R-:W-:-:S02]  /*8290*/  @!UP0 UPRMT UR4, URZ, 0x654, UR4 ;  /* 0x000006543f048896 */ /* 0x000fc40008000004 */
[----:B------:R-:W-:Y:S01]  /*82a0*/  ULOP3.LUT UR5, UR5, 0x3fff, URZ, 0xc0, !UPT ;  /* 0x00003fff05057892 */ /* 0x000fe2000f8ec03f */
[----:B------:R-:W-:-:S03]  /*82b0*/  FMNMX.FTZ R3, R177, R0, !PT ;  /* 0x00000000b1037209 */ /* 0x000fc60007810000 */
[----:B------:R-:W-:Y:S01]  /*82c0*/  ULOP3.LUT UR5, UR5, 0x2800000, URZ, 0xfc, !UPT ;  /* 0x0280000005057892 */ /* 0x000fe2000f8efc3f */
[----:B------:R-:W-:-:S03]  /*82d0*/  FMNMX.FTZ R0, R180, R3, !PT ;  /* 0x00000003b4007209 */ /* 0x000fc60007810000 */
[----:B------:R-:W-:Y:S01]  /*82e0*/  UIMAD UR60, UR60, 0xa00, UR5 ;  /* 0x00000a003c3c78a4 */ /* 0x000fe2000f8e0205 */
[----:B------:R-:W-:Y:S02]  /*82f0*/  FMNMX.FTZ R3, R181, R0, !PT ;  /* 0x00000000b5037209 */ /* 0x000fe40007810000 */
[----:B------:R-:W-:Y:S01]  /*8300*/  UMOV UR5, UR10 ;  /* 0x0000000a00057c82 */ /* 0x000fe20008000000 */
[----:B------:R-:W-:Y:S02]  /*8310*/  R2UR UR10, R233 ;  /* 0x00000000e90a72ca */ /* 0x000fe400000e0000 */
[----:B------:R-:W-:Y:S01]  /*8320*/  FMNMX.FTZ R0, R168, R3, !PT ;  /* 0x00000003a8007209 */ /* 0x000fe20007810000 */
[----:B------:R-:W-:Y:S02]  /*8330*/  UMOV UR6, UR60 ;  /* 0x0000003c00067c82 */ /* 0x000fe40008000000 */
[----:B------:R-:W-:Y:S01]  /*8340*/  HGMMA.64x256x16.F32 R24, R208, gdesc[UR4].tnspB, R24, gsb0 ;  /* 0x43e00004d0187df0 */ /* 0x000fe20008000818 */
[----:B------:R-:W-:Y:S01]  /*8350*/  UIADD3 UR6, UR60, 0x80, URZ ;  /* 0x000000803c067890 */ /* 0x000fe2000fffe03f */
[----:B------:R-:W-:Y:S01]  /*8360*/  FMNMX.FTZ R3, R169, R0, !PT ;  /* 0x00000000a9037209 */ /* 0x000fe20007810000 */
[----:B------:R-:W-:-:S03]  /*8370*/  UMOV UR7, 0x40000040 ;  /* 0x4000004000077882 */ /* 0x000fc60000000000 */
[----:B------:R-:W-:Y:S02]  /*8380*/  FMNMX.FTZ R0, R172, R3, !PT ;  /* 0x00000003ac007209 */ /* 0x000fe40007810000 */
[----:B------:R-:W-:Y:S02]  /*8390*/  ISETP.LT.AND P2, PT, RZ, UR10, PT ;  /* 0x0000000aff007c0c */ /* 0x000fe4000bf41270 */
        /* <DEDUP_REMOVED lines=24> */
[----:B------:R-:W-:Y:S01]  /*8520*/  WARPGROUP.ARRIVE ;  /* 0x00000000000079c5 */ /* 0x000fe20000000000 */
[----:B0-----:R-:W-:-:S15]  /*8530*/  FMNMX.FTZ R200, R2, R3, !PT ;  /* 0x0000000302c87209 */ /* 0x001fde0007810000 */
[----:B------:R-:W-:-:S06]  /*8540*/  NOP ;  /* 0x0000000000007918 */ /* 0x000fcc0000000000 */
[----:B------:R-:W-:Y:S01]  /*8550*/  HGMMA.64x256x16.F32 R24, R196, gdesc[UR4].tnspB, R24, gsb0 ;  /* 0x43e00004c4187df0 */ /* 0x000fe20008000818 */
[----:B------:R-:W0:Y:S01]  /*8560*/  SHFL.BFLY PT, R3, R200, 0x1, 0x1f ;  /* 0x0c201f00c8037f89 */ /* 0x000e2200000e0000 */
[----:B------:R-:W-:Y:S01]  /*8570*/  UMOV UR6, UR60 ;  /* 0x0000003c00067c82 */ /* 0x000fe20008000000 */
[----:B------:R-:W-:Y:S01]  /*8580*/  UMOV UR7, 0x40000040 ;  /* 0x4000004000077882 */ /* 0x000fe20000000000 */
[----:B------:R-:W-:Y:S02]  /*8590*/  R2UR UR60, R16 ;  /* 0x00000000103c72ca */ /* 0x000fe400000e0000 */
        /* <DEDUP_REMOVED lines=40> */
[----:B------:R-:W-:Y:S01]  /*8820*/  FMNMX.FTZ R196, R190, R3, !PT ;  /* 0x00000003bec47209 */ /* 0x000fe20007810000 */
[--C-:B------:R-:W-:Y:S01]  /*8830*/  FFMA.FTZ R197, R184, UR5, -R0.reuse ;  /* 0x00000005b8c57c23 */ /* 0x100fe20008010800 */
[----:B------:R-:W-:Y:S01]  /*8840*/  WARPGROUP.ARRIVE ;  /* 0x00000000000079c5 */ /* 0x000fe20000000000 */
[--C-:B------:R-:W-:Y:S01]  /*8850*/  FFMA.FTZ R198, R164, UR5, -R0.reuse ;  /* 0x00000005a4c67c23 */ /* 0x100fe20008010800 */
[----:B------:R-:W-:Y:S01]  /*8860*/  FMNMX.FTZ R3, R191, R196, !PT ;  /* 0x000000c4bf037209 */ /* 0x000fe20007810000 */
[----:B------:R-:W-:Y:S02]  /*8870*/  FFMA.FTZ R196, R160, UR5, -R0 ;  /* 0x00000005a0c47c23 */ /* 0x000fe40008010800 */
[----:B------:R-:W0:Y:S01]  /*8880*/  MUFU.EX2 R197, R197 ;  /* 0x000000c500c57308 */ /* 0x000e220000000800 */
[----:B------:R-:W-:Y:S01]  /*8890*/  FMNMX.FTZ R184, R178, R3, !PT ;  /* 0x00000003b2b87209 */ /* 0x000fe20007810000 */
[----:B------:R-:W-:Y:S03]  /*88a0*/  HGMMA.64x256x16.F32 R24, R192, gdesc[UR4].tnspB, R24, gsb0 ;  /* 0x43e00004c0187df0 */ /* 0x000fe60008000818 */
[----:B------:R-:W-:-:S03]  /*88b0*/  FMNMX.FTZ R3, R179, R184, !PT ;  /* 0x000000b8b3037209 */ /* 0x000fc60007810000 */
[----:B------:R-:W-:Y:S01]  /*88c0*/  MUFU.EX2 R196, R196 ;  /* 0x000000c400c47308 */ /* 0x000fe20000000800 */
[----:B------:R-:W-:-:S04]  /*88d0*/  FMNMX.FTZ R184, R182, R3, !PT ;  /* 0x00000003b6b87209 */ /* 0x000fc80007810000 */
[----:B------:R-:W-:-:S03]  /*88e0*/  FMNMX.FTZ R3, R183, R184, !PT ;  /* 0x000000b8b7037209 */ /* 0x000fc60007810000 */
[----:B------:R-:W-:Y:S01]  /*88f0*/  MUFU.EX2 R198, R198 ;  /* 0x000000c600c67308 */ /* 0x000fe20000000800 */
[----:B------:R-:W-:Y:S01]  /*8900*/  FMNMX.FTZ R184, R170, R3, !PT ;  /* 0x00000003aab87209 */ /* 0x000fe20007810000 */
[----:B0-----:R-:W-:-:S03]  /*8910*/  FFMA.FTZ R15, R2, R15, R197 ;  /* 0x0000000f020f7223 */ /* 0x001fc600000100c5 */
[----:B------:R-:W-:Y:S01]  /*8920*/  FMNMX.FTZ R3, R171, R184, !PT ;  /* 0x000000b8ab037209 */ /* 0x000fe20007810000 */
[C---:B------:R-:W-:Y:S01]  /*8930*/  FADD.FTZ R15, R208.reuse, R15 ;  /* 0x0000000fd00f7221 */ /* 0x040fe20000010000 */
[----:B------:R-:W-:Y:S02]  /*8940*/  F2FP.F16.F32.PACK_AB R208, R208, R197 ;  /* 0x000000c5d0d0723e */ /* 0x000fe400000000ff */
        /* <DEDUP_REMOVED lines=29> */
[----:B------:R-:W-:Y:S01]  /*8b20*/  FADD.FTZ R174, R210, R15 ;  /* 0x0000000fd2ae7221 */ /* 0x000fe20000010000 */
[--C-:B------:R-:W-:Y:S01]  /*8b30*/  FFMA.FTZ R201, R170, UR5, -R156.reuse ;  /* 0x00000005aac97c23 */ /* 0x100fe2000801089c */
[----:B------:R-:W1:Y:S01]  /*8b40*/  MUFU.EX2 R209, R209 ;  /* 0x000000d100d17308 */ /* 0x000e620000000800 */
[--C-:B------:R-:W-:Y:S01]  /*8b50*/  FFMA.FTZ R170, R171, UR5, -R156.reuse ;  /* 0x00000005abaa7c23 */ /* 0x100fe2000801089c */
[----:B0-----:R-:W-:Y:S01]  /*8b60*/  FFMA.FTZ R157, R162, UR5, -R156 ;  /* 0x00000005a29d7c23 */ /* 0x001fe2000801089c */
[----:B------:R-:W-:Y:S01]  /*8b70*/  FADD.FTZ R171, R189, R174 ;  /* 0x000000aebdab7221 */ /* 0x000fe20000010000 */
[--C-:B------:R-:W-:Y:S01]  /*8b80*/  FFMA.FTZ R175, R175, UR5, -R156.reuse ;  /* 0x00000005afaf7c23 */ /* 0x100fe2000801089c */
[--C-:B------:R-:W-:Y:S01]  /*8b90*/  FFMA.FTZ R163, R163, UR5, -R156.reuse ;  /* 0x00000005a3a37c23 */ /* 0x100fe2000801089c */
[--C-:B------:R-:W-:Y:S01]  /*8ba0*/  FFMA.FTZ R167, R167, UR5, -R156.reuse ;  /* 0x00000005a7a77c23 */ /* 0x100fe2000801089c */
[----:B------:R-:W-:Y:S01]  /*8bb0*/  FADD.FTZ R174, R204, R171 ;  /* 0x000000abccae7221 */ /* 0x000fe20000010000 */
[----:B------:R-:W0:Y:S01]  /*8bc0*/  MUFU.EX2 R160, R160 ;  /* 0x000000a000a07308 */ /* 0x000e220000000800 */
[--C-:B------:R-:W-:Y:S01]  /*8bd0*/  FFMA.FTZ R154, R154, UR5, -R156.reuse ;  /* 0x000000059a9a7c23 */ /* 0x100fe2000801089c */
[--C-:B------:R-:W-:Y:S01]  /*8be0*/  FFMA.FTZ R155, R155, UR5, -R156.reuse ;  /* 0x000000059b9b7c23 */ /* 0x100fe2000801089c */
[--C-:B------:R-:W-:Y:S01]  /*8bf0*/  FFMA.FTZ R158, R158, UR5, -R156.reuse ;  /* 0x000000059e9e7c23 */ /* 0x100fe2000801089c */
[----:B------:R-:W-:Y:S01]  /*8c00*/  FFMA.FTZ R156, R159, UR5, -R156 ;  /* 0x000000059f9c7c23 */ /* 0x000fe2000801089c */
[----:B------:R-:W-:Y:S01]  /*8c10*/  FADD.FTZ R159, R177, R174 ;  /* 0x000000aeb19f7221 */ /* 0x000fe20000010000 */
[----:B------:R-:W-:-:S02]  /*8c20*/  F2FP.F16.F32.PACK_AB R210, R189, R210 ;  /* 0x000000d2bdd2723e */ /* 0x000fc400000000ff */
[----:B------:R-:W2:Y:S01]  /*8c30*/  MUFU.EX2 R211, R211 ;  /* 0x000000d300d37308 */ /* 0x000ea20000000800 */
[----:B-1----:R-:W-:Y:S01]  /*8c40*/  FFMA.FTZ R165, R0, R14, R209 ;  /* 0x0000000e00a57223 */ /* 0x002fe200000100d1 */
[----:B------:R-:W-:-:S06]  /*8c50*/  F2FP.F16.F32.PACK_AB R204, R177, R204 ;  /* 0x000000ccb1cc723e */ /* 0x000fcc00000000ff */
[----:B------:R-:W1:Y:S01]  /*8c60*/  MUFU.EX2 R164, R164 ;  /* 0x000000a400a47308 */ /* 0x000e620000000800 */
[C---:B0-----:R-:W-:Y:S01]  /*8c70*/  FADD.FTZ R166, R160.reuse, R165 ;  /* 0x000000a5a0a67221 */ /* 0x041fe20000010000 */
[----:B------:R-:W-:-:S06]  /*8c80*/  F2FP.F16.F32.PACK_AB R209, R160, R209 ;  /* 0x000000d1a0d1723e */ /* 0x000fcc00000000ff */
[----:B------:R-:W0:Y:S01]  /*8c90*/  MUFU.EX2 R205, R205 ;  /* 0x000000cd00cd7308 */ /* 0x000e220000000800 */
[----:B--2---:R-:W-:-:S07]  /*8ca0*/  FADD.FTZ R165, R211, R166 ;  /* 0x000000a6d3a57221 */ /* 0x004fce0000010000 */
[----:B------:R-:W2:Y:S01]  /*8cb0*/  MUFU.EX2 R168, R168 ;  /* 0x000000a800a87308 */ /* 0x000ea20000000800 */
[C---:B-1----:R-:W-:Y:S01]  /*8cc0*/  FADD.FTZ R166, R164.reuse, R165 ;  /* 0x000000a5a4a67221 */ /* 0x042fe20000010000 */
[----:B------:R-:W-:-:S06]  /*8cd0*/  F2FP.F16.F32.PACK_AB R211, R164, R211 ;  /* 0x000000d3a4d3723e */ /* 0x000fcc00000000ff */
[----:B------:R-:W1:Y:S08]  /*8ce0*/  MUFU.EX2 R207, R207 ;  /* 0x000000cf00cf7308 */ /* 0x000e700000000800 */
[----:B------:R-:W3:Y:S08]  /*8cf0*/  MUFU.EX2 R172, R172 ;  /* 0x000000ac00ac7308 */ /* 0x000ef00000000800 */
[----:B------:R-:W4:Y:S08]  /*8d00*/  MUFU.EX2 R201, R201 ;  /* 0x000000c900c97308 */ /* 0x000f300000000800 */
[----:B------:R0:W-:Y:S08]  /*8d10*/  MUFU.EX2 R14, R157 ;  /* 0x0000009d000e7308 */ /* 0x0001f00000000800 */
[----:B------:R-:W5:Y:S01]  /*8d20*/  MUFU.EX2 R170, R170 ;  /* 0x000000aa00aa7308 */ /* 0x000f620000000800 */
[----:B0-----:R-:W-:Y:S01]  /*8d30*/  FADD.FTZ R157, R205, R166 ;  /* 0x000000a6cd9d7221 */ /* 0x001fe20000010000 */
[----:B------:R-:W-:Y:S01]  /*8d40*/  FADD.FTZ R166, R206, R159 ;  /* 0x0000009fcea67221 */ /* 0x000fe20000010000 */
[----:B--2---:R-:W-:-:S02]  /*8d50*/  F2FP.F16.F32.PACK_AB R205, R168, R205 ;  /* 0x000000cda8cd723e */ /* 0x004fc400000000ff */
[----:B------:R-:W-:Y:S01]  /*8d60*/  FADD.FTZ R160, R168, R157 ;  /* 0x0000009da8a07221 */ /* 0x000fe20000010000 */
[C---:B------:R-:W-:Y:S01]  /*8d70*/  FADD.FTZ R159, R185.reuse, R166 ;  /* 0x000000a6b99f7221 */ /* 0x040fe20000010000 */
[----:B------:R-:W-:Y:S01]  /*8d80*/  F2FP.F16.F32.PACK_AB R206, R185, R206 ;  /* 0x000000ceb9ce723e */ /* 0x000fe200000000ff */
[----:B------:R-:W0:Y:S01]  /*8d90*/  MUFU.EX2 R203, R203 ;  /* 0x000000cb00cb7308 */ /* 0x000e220000000800 */
[----:B-1----:R-:W-:Y:S01]  /*8da0*/  FADD.FTZ R157, R207, R160 ;  /* 0x000000a0cf9d7221 */ /* 0x002fe20000010000 */
[----:B------:R-:W-:Y:S01]  /*8db0*/  FADD.FTZ R166, R200, R159 ;  /* 0x0000009fc8a67221 */ /* 0x000fe20000010000 */
[C---:B---3--:R-:W-:Y:S02]  /*8dc0*/  F2FP.F16.F32.PACK_AB R207, R172.reuse, R207 ;  /* 0x000000cfaccf723e */ /* 0x048fe400000000ff */
[----:B------:R-:W-:Y:S01]  /*8dd0*/  FADD.FTZ R164, R172, R157 ;  /* 0x0000009daca47221 */ /* 0x000fe20000010000 */
[C---:B------:R-:W-:Y:S01]  /*8de0*/  FADD.FTZ R159, R169.reuse, R166 ;  /* 0x000000a6a99f7221 */ /* 0x040fe20000010000 */
[----:B------:R-:W-:Y:S01]  /*8df0*/  F2FP.F16.F32.PACK_AB R200, R169, R200 ;  /* 0x000000c8a9c8723e */ /* 0x000fe200000000ff */
[----:B------:R-:W1:Y:S01]  /*8e00*/  MUFU.EX2 R162, R175 ;  /* 0x000000af00a27308 */ /* 0x000e620000000800 */
[----:B----4-:R-:W-:Y:S01]  /*8e10*/  FADD.FTZ R157, R201, R164 ;  /* 0x000000a4c99d7221 */ /* 0x010fe20000010000 */
[----:B------:R-:W-:Y:S01]  /*8e20*/  FADD.FTZ R166, R202, R159 ;  /* 0x0000009fcaa67221 */ /* 0x000fe20000010000 */
[----:B-----5:R-:W-:-:S02]  /*8e30*/  F2FP.F16.F32.PACK_AB R201, R170, R201 ;  /* 0x000000c9aac9723e */ /* 0x020fc400000000ff */
[----:B------:R-:W-:Y:S01]  /*8e40*/  FADD.FTZ R164, R170, R157 ;  /* 0x0000009daaa47221 */ /* 0x000fe20000010000 */
[C---:B------:R-:W-:Y:S01]  /*8e50*/  FADD.FTZ R159, R173.reuse, R166 ;  /* 0x000000a6ad9f7221 */ /* 0x040fe20000010000 */
[----:B------:R-:W-:Y:S01]  /*8e60*/  F2FP.F16.F32.PACK_AB R202, R173, R202 ;  /* 0x000000caadca723e */ /* 0x000fe200000000ff */
[----:B------:R-:W2:Y:S01]  /*8e70*/  MUFU.EX2 R15, R163 ;  /* 0x000000a3000f7308 */ /* 0x000ea20000000800 */
[----:B0-----:R-:W-:-:S07]  /*8e80*/  FADD.FTZ R157, R203, R164 ;  /* 0x000000a4cb9d7221 */ /* 0x001fce0000010000 */
[----:B------:R-:W0:Y:S01]  /*8e90*/  MUFU.EX2 R199, R199 ;  /* 0x000000c700c77308 */ /* 0x000e220000000800 */
[C---:B-1----:R-:W-:Y:S01]  /*8ea0*/  FADD.FTZ R157, R162.reuse, R157 ;  /* 0x0000009da29d7221 */ /* 0x042fe20000010000 */
[----:B------:R-:W-:-:S03]  /*8eb0*/  F2FP.F16.F32.PACK_AB R203, R162, R203 ;  /* 0x000000cba2cb723e */ /* 0x000fc600000000ff */
[----:B------:R-:W-:-:S03]  /*8ec0*/  FADD.FTZ R162, R14, R157 ;  /* 0x0000009d0ea27221 */ /* 0x000fc60000010000 */
[----:B------:R-:W1:Y:S01]  /*8ed0*/  MUFU.EX2 R160, R167 ;  /* 0x000000a700a07308 */ /* 0x000e620000000800 */
[C---:B--2---:R-:W-:Y:S01]  /*8ee0*/  FADD.FTZ R162, R15.reuse, R162 ;  /* 0x000000a20fa27221 */ /* 0x044fe20000010000 */
[----:B------:R-:W-:-:S06]  /*8ef0*/  F2FP.F16.F32.PACK_AB R197, R15, R14 ;  /* 0x0000000e0fc5723e */ /* 0x000fcc00000000ff */
[----:B------:R2:W3:Y:S01]  /*8f00*/  MUFU.EX2 R168, R154 ;  /* 0x0000009a00a87308 */ /* 0x0004e20000000800 */
[----:B0-----:R-:W-:Y:S01]  /*8f10*/  FADD.FTZ R15, R199, R162 ;  /* 0x000000a2c70f7221 */ /* 0x001fe20000010000 */
[----:B------:R-:W-:Y:S02]  /*8f20*/  WARPGROUP.DEPBAR.LE gsb0, 0x0 ;  /* 0x00008000000079c5 */ /* 0x000fe40000010000 */
[----:B------:R-:W-:Y:S01]  /*8f30*/  @!P1 SYNCS.ARRIVE.TRANS64.RED.A1T0 RZ, [UR61], RZ ;  /* 0x000000ffffff99a7 */ /* 0x000fe2000810043d */
[----:B------:R-:W-:Y:S02]  /*8f40*/  F2FP.F16.F32.PACK_AB R192, R152, R21 ;  /* 0x0000001598c0723e */ /* 0x000fe400000000ff */
[----:B------:R-:W-:Y:S01]  /*8f50*/  F2FP.F16.F32.PACK_AB R194, R20, R153 ;  /* 0x0000009914c2723e */ /* 0x000fe200000000ff */
[----:B------:R0:W4:Y:S01]  /*8f60*/  MUFU.EX2 R193, R155 ;  /* 0x0000009b00c17308 */ /* 0x0001220000000800 */
[----:B--2---:R-:W-:Y:S01]  /*8f70*/  FADD.FTZ R154, R196, R159 ;  /* 0x0000009fc49a7221 */ /* 0x004fe20000010000 */
[C---:B-1----:R-:W-:Y:S01]  /*8f80*/  FADD.FTZ R15, R160.reuse, R15 ;  /* 0x0000000fa00f7221 */ /* 0x042fe20000010000 */
[C---:B------:R-:W-:Y:S01]  /*8f90*/  F2FP.F16.F32.PACK_AB R196, R181.reuse, R196 ;  /* 0x000000c4b5c4723e */ /* 0x040fe200000000ff */
[----:B------:R-:W-:Y:S01]  /*8fa0*/  @!P1 SYNCS.ARRIVE.TRANS64.RED.A1T0 RZ, [UR4], RZ ;  /* 0x000000ffffff99a7 */ /* 0x000fe20008100404 */
[----:B------:R-:W-:Y:S01]  /*8fb0*/  FADD.FTZ R157, R181, R154 ;  /* 0x0000009ab59d7221 */ /* 0x000fe20000010000 */
[----:B------:R-:W-:Y:S01]  /*8fc0*/  UIADD3 UR4, UR10, -0x1, URZ ;  /* 0xffffffff0a047890 */ /* 0x000fe2000fffe03f */
[----:B------:R-:W-:Y:S01]  /*8fd0*/  F2FP.F16.F32.PACK_AB R199, R160, R199 ;  /* 0x000000c7a0c7723e */ /* 0x000fe200000000ff */
[----:B------:R-:W1:Y:S01]  /*8fe0*/  MUFU.EX2 R158, R158 ;  /* 0x0000009e009e7308 */ /* 0x000e620000000800 */
[----:B------:R-:W-:Y:S01]  /*8ff0*/  FADD.FTZ R154, R198, R157 ;  /* 0x0000009dc69a7221 */ /* 0x000fe20000010000 */
[----:B---3--:R-:W-:Y:S01]  /*9000*/  FADD.FTZ R15, R168, R15 ;  /* 0x0000000fa80f7221 */ /* 0x008fe20000010000 */
[----:B------:R-:W-:Y:S01]  /*9010*/  F2FP.F16.F32.PACK_AB R198, R161, R198 ;  /* 0x000000c6a1c6723e */ /* 0x000fe200000000ff */
[----:B------:R-:W-:-:S02]  /*9020*/  IMAD.U32 R233, RZ, RZ, UR4 ;  /* 0x00000004ffe97e24 */ /* 0x000fc4000f8e00ff */
[----:B------:R-:W-:Y:S02]  /*9030*/  FADD.FTZ R154, R161, R154 ;  /* 0x0000009aa19a7221 */ /* 0x000fe40000010000 */
[----:B------:R-:W2:Y:S02]  /*9040*/  MUFU.EX2 R195, R156 ;  /* 0x0000009c00c37308 */ /* 0x000ea40000000800 */
[----:B0-----:R-:W-:Y:S01]  /*9050*/  FADD.FTZ R155, R21, R154 ;  /* 0x0000009a159b7221 */ /* 0x001fe20000010000 */
[C---:B----4-:R-:W-:Y:S01]  /*9060*/  FADD.FTZ R15, R193.reuse, R15 ;  /* 0x0000000fc10f7221 */ /* 0x050fe20000010000 */
[----:B------:R-:W-:Y:S02]  /*9070*/  F2FP.F16.F32.PACK_AB R193, R193, R168 ;  /* 0x000000a8c1c1723e */ /* 0x000fe400000000ff */
[----:B------:R-:W-:-:S04]  /*9080*/  FADD.FTZ R14, R152, R155 ;  /* 0x0000009b980e7221 */ /* 0x000fc80000010000 */
[----:B------:R-:W-:Y:S01]  /*9090*/  FADD.FTZ R21, R153, R14 ;  /* 0x0000000e99157221 */ /* 0x000fe20000010000 */
[----:B-1----:R-:W-:-:S03]  /*90a0*/  FADD.FTZ R14, R158, R15 ;  /* 0x0000000f9e0e7221 */ /* 0x002fc60000010000 */
[----:B------:R-:W-:Y:S01]  /*90b0*/  FADD.FTZ R15, R20, R21 ;  /* 0x00000015140f7221 */ /* 0x000fe20000010000 */
[----:B------:R-:W-:Y:S02]  /*90c0*/  IMAD.MOV.U32 R20, RZ, RZ, R3 ;  /* 0x000000ffff147224 */ /* 0x000fe400078e0003 */
[----:B------:R-:W-:Y:S02]  /*90d0*/  IMAD.MOV.U32 R21, RZ, RZ, R4 ;  /* 0x000000ffff157224 */ /* 0x000fe400078e0004 */
[C---:B--2---:R-:W-:Y:S01]  /*90e0*/  FADD.FTZ R14, R195.reuse, R14 ;  /* 0x0000000ec30e7221 */ /* 0x044fe20000010000 */
[----:B------:R-:W-:Y:S01]  /*90f0*/  F2FP.F16.F32.PACK_AB R195, R195, R158 ;  /* 0x0000009ec3c3723e */ /* 0x000fe200000000ff */
[----:B------:R-:W-:Y:S06]  /*9100*/  @P2 BRA `(.L_x_407) ;  /* 0xffffffc400942947 */ /* 0x000fec000383ffff */
.L_x_398:
        /* <DEDUP_REMOVED lines=131> */
.L_x_408:
[----:B------:R-:W-:Y:S01]  /*9940*/  IMAD R11, R16, 0x8, R5 ;  /* 0x00000008100b7824 */ /* 0x000fe200078e0205 */
[----:B------:R-:W-:-:S04]  /*9950*/  SHF.L.U32 R0, R17, 0x1f, RZ ;  /* 0x0000001f11007819 */ /* 0x000fc800000006ff */
[----:B------:R0:W1:Y:S01]  /*9960*/  SYNCS.PHASECHK.TRANS64.TRYWAIT P2, [R11+URZ+0x38850], R0 ;  /* 0x038850000b0075a7 */ /* 0x000062000804017f */
[----:B------:R-:W-:Y:S05]  /*9970*/  @!P0 BRA `(.L_x_409) ;  /* 0x0000000000048947 */ /* 0x000fea0003800000 */
[----:B------:R-:W-:Y:S01]  /*9980*/  BPT.TRAP 0x1 ;  /* 0x000000040000795c */ /* 0x000fe20000300000 */
.L_x_409:
[----:B-1----:R-:W-:Y:S05]  /*9990*/  @P2 BRA `(.L_x_410) ;  /* 0x0000000000082947 */ /* 0x002fea0003800000 */
[----:B------:R-:W1:Y:S02]  /*99a0*/  SYNCS.PHASECHK.TRANS64.TRYWAIT P0, [R11+URZ+0x38850], R0 ;  /* 0x038850000b0075a7 */ /* 0x000e64000800017f */
[----:B-1----:R-:W-:Y:S05]  /*99b0*/  @!P0 BRA `(.L_x_411) ;  /* 0x000000ac00188947 */ /* 0x002fea0003800000 */
.L_x_410:
[----:B------:R-:W-:Y:S05]  /*99c0*/  WARPSYNC.ALL ;  /* 0x0000000000007948 */ /* 0x000fea0003800000 */
[----:B------:R-:W-:Y:S01]  /*99d0*/  VIADD R5, R5, 0x400 ;  /* 0x0000040005057836 */ /* 0x000fe20000000000 */
[----:B------:R-:W-:Y:S01]  /*99e0*/  WARPGROUP.ARRIVE ;  /* 0x00000000000079c5 */ /* 0x000fe20000000000 */
[----:B------:R-:W-:Y:S01]  /*99f0*/  IMAD.MOV.U32 R7, RZ, RZ, 0x40000040 ;  /* 0x40000040ff077424 */ /* 0x000fe200078e00ff */
[----:B01----:R-:W0:Y:S01]  /*9a00*/  SHFL.BFLY PT, R0, R15, 0x2, 0x1f ;  /* 0x0c401f000f007f89 */ /* 0x003e2200000e0000 */
[----:B------:R-:W-:Y:S01]  /*9a10*/  IMAD.MOV.U32 R9, RZ, RZ, 0x40000040 ;  /* 0x40000040ff097424 */ /* 0x000fe200078e00ff */
[----:B------:R-:W-:Y:S01]  /*9a20*/  SHF.R.U32.HI R5, RZ, 0x4, R5 ;  /* 0x00000004ff057819 */ /* 0x000fe20000011605 */
[----:B------:R-:W-:Y:S01]  /*9a30*/  @!P1 VIADD R11, R11, 0x38860 ;  /* 0x000388600b0b9836 */ /* 0x000fe20000000000 */
[----:B------:R-:W-:Y:S01]  /*9a40*/  R2UR UR7, R7 ;  /* 0x00000000070772ca */ /* 0x000fe200000e0000 */
[----:B------:R-:W-:Y:S01]  /*9a50*/  IMAD.MOV.U32 R7, RZ, RZ, 0x40000040 ;  /* 0x40000040ff077424 */ /* 0x000fe200078e00ff */
[----:B------:R-:W-:Y:S01]  /*9a60*/  LOP3.LUT R5, R5, 0x3fff, RZ, 0xc0, !PT ;  /* 0x00003fff05057812 */ /* 0x000fe200078ec0ff */
[----:B------:R-:W-:Y:S01]  /*9a70*/  IMAD.U32 R13, RZ, RZ, UR5 ;  /* 0x00000005ff0d7e24 */ /* 0x000fe2000f8e00ff */
[----:B------:R-:W-:Y:S01]  /*9a80*/  @!P1 PRMT R11, RZ, 0x654, R11 ;  /* 0x00000654ff0b9816 */ /* 0x000fe2000000000b */
[----:B------:R-:W-:Y:S01]  /*9a90*/  VIADD R219, R219, 0x1 ;  /* 0x00000001dbdb7836 */ /* 0x000fe20000000000 */
[----:B------:R-:W-:-:S05]  /*9aa0*/  LOP3.LUT R5, R5, 0x2800000, RZ, 0xfc, !PT ;  /* 0x0280000005057812 */ /* 0x000fca00078efcff */
[C---:B------:R-:W-:Y:S02]  /*9ab0*/  IMAD R6, R16.reuse, 0xa00, R5 ;  /* 0x00000a0010067824 */ /* 0x040fe400078e0205 */
[----:B------:R-:W1:Y:S01]  /*9ac0*/  SHFL.BFLY PT, R5, R14, 0x2, 0x1f ;  /* 0x0c401f000e057f89 */ /* 0x000e6200000e0000 */
[----:B------:R-:W-:Y:S02]  /*9ad0*/  VIADD R16, R16, 0x1 ;  /* 0x0000000110107836 */ /* 0x000fe40000000000 */
[C---:B------:R-:W-:Y:S01]  /*9ae0*/  R2UR UR6, R6.reuse ;  /* 0x00000000060672ca */ /* 0x040fe200000e0000 */
[----:B------:R-:W-:Y:S02]  /*9af0*/  VIADD R8, R6, 0x80 ;  /* 0x0000008006087836 */ /* 0x000fe40000000000 */
[----:B------:R-:W-:Y:S01]  /*9b00*/  ISETP.NE.AND P2, PT, R16, 0x2, PT ;  /* 0x000000021000780c */ /* 0x000fe20003f45270 */
[----:B0-----:R-:W-:-:S03]  /*9b10*/  FADD.FTZ R0, R0, R15 ;  /* 0x0000000f00007221 */ /* 0x001fc60000010000 */
[----:B------:R-:W-:-:S06]  /*9b20*/  SEL R16, R16, RZ, P2 ;  /* 0x000000ff10107207 */ /* 0x000fcc0001000000 */
[----:B------:R-:W-:Y:S01]  /*9b30*/  HGMMA.64x256x16.F32 R24, R208, gdesc[UR4].tnspB, R24, gsb0 ;  /* 0x43e00004d0187df0 */ /* 0x000fe20008000818 */
[----:B------:R-:W-:Y:S01]  /*9b40*/  R2UR UR6, R8 ;  /* 0x00000000080672ca */ /* 0x000fe200000e0000 */
[----:B------:R-:W-:Y:S01]  /*9b50*/  VIADD R8, R6, 0x100 ;  /* 0x0000010006087836 */ /* 0x000fe20000000000 */
[----:B------:R-:W-:Y:S01]  /*9b60*/  R2UR UR7, R9 ;  /* 0x00000000090772ca */ /* 0x000fe200000e0000 */
[----:B------:R-:W-:Y:S02]  /*9b70*/  IMAD.MOV.U32 R9, RZ, RZ, 0x40000040 ;  /* 0x40000040ff097424 */ /* 0x000fe400078e00ff */
[----:B-1----:R-:W-:Y:S02]  /*9b80*/  FADD.FTZ R2, R5, R14 ;  /* 0x0000000e05027221 */ /* 0x002fe40000010000 */
[----:B------:R-:W0:Y:S02]  /*9b90*/  SHFL.BFLY PT, R5, R0, 0x1, 0x1f ;  /* 0x0c201f0000057f89 */ /* 0x000e2400000e0000 */
[----:B0-----:R-:W-:Y:S01]  /*9ba0*/  FADD.FTZ R10, R0, R5 ;  /* 0x00000005000a7221 */ /* 0x001fe20000010000 */
[----:B------:R-:W-:Y:S01]  /*9bb0*/  IMAD.MOV.U32 R5, RZ, RZ, RZ ;  /* 0x000000ffff057224 */ /* 0x000fe200078e00ff */
[----:B------:R-:W-:-:S03]  /*9bc0*/  SEL R0, RZ, 0x1, P2 ;  /* 0x00000001ff007807 */ /* 0x000fc60001000000 */
[----:B------:R-:W-:Y:S02]  /*9bd0*/  FSETP.NE.FTZ.AND P0, PT, R10, RZ, PT ;  /* 0x000000ff0a00720b */ /* 0x000fe40003f15000 */
[----:B------:R-:W-:Y:S01]  /*9be0*/  LOP3.LUT R17, R17, R0, RZ, 0x3c, !PT ;  /* 0x0000000011117212 */ /* 0x000fe200078e3cff */
[----:B------:R-:W-:Y:S01]  /*9bf0*/  IMAD.MOV.U32 R0, RZ, RZ, -0x800000 ;  /* 0xff800000ff007424 */ /* 0x000fe200078e00ff */
[----:B------:R-:W-:Y:S02]  /*9c00*/  WARPGROUP.DEPBAR.LE gsb0, 0x0 ;  /* 0x00008000000079c5 */ /* 0x000fe40000010000 */
[----:B------:R-:W-:-:S07]  /*9c10*/  WARPGROUP.ARRIVE ;  /* 0x00000000000079c5 */ /* 0x000fce0000000000 */
[----:B------:R-:W-:Y:S01]  /*9c20*/  HGMMA.64x256x16.F32 R24, R204, gdesc[UR4].tnspB, R24, gsb0 ;  /* 0x43e00004cc187df0 */ /* 0x000fe20008000818 */
[----:B------:R-:W-:Y:S01]  /*9c30*/  R2UR UR6, R8 ;  /* 0x00000000080672ca */ /* 0x000fe200000e0000 */
[C---:B------:R-:W-:Y:S01]  /*9c40*/  VIADD R8, R6.reuse, 0x180 ;  /* 0x0000018006087836 */ /* 0x040fe20000000000 */
[----:B------:R-:W-:Y:S01]  /*9c50*/  R2UR UR7, R9 ;  /* 0x00000000090772ca */ /* 0x000fe200000e0000 */
[----:B------:R-:W-:Y:S02]  /*9c60*/  IMAD.MOV.U32 R9, RZ, RZ, 0x40000040 ;  /* 0x40000040ff097424 */ /* 0x000fe400078e00ff */
[----:B------:R-:W-:Y:S01]  /*9c70*/  VIADD R6, R6, 0x200 ;  /* 0x0000020006067836 */ /* 0x000fe20000000000 */
[----:B------:R-:W-:Y:S02]  /*9c80*/  WARPGROUP.DEPBAR.LE gsb0, 0x0 ;  /* 0x00008000000079c5 */ /* 0x000fe40000010000 */
[----:B------:R-:W-:-:S15]  /*9c90*/  WARPGROUP.ARRIVE ;  /* 0x00000000000079c5 */ /* 0x000fde0000000000 */
[----:B------:R-:W-:-:S04]  /*9ca0*/  NOP ;  /* 0x0000000000007918 */ /* 0x000fc80000000000 */
[----:B------:R-:W-:Y:S01]  /*9cb0*/  HGMMA.64x256x16.F32 R24, R200, gdesc[UR4].tnspB, R24, gsb0 ;  /* 0x43e00004c8187df0 */ /* 0x000fe20008000818 */
[----:B------:R-:W-:Y:S02]  /*9cc0*/  R2UR UR6, R8 ;  /* 0x00000000080672ca */ /* 0x000fe400000e0000 */
[----:B------:R-:W-:Y:S01]  /*9cd0*/  R2UR UR7, R9 ;  /* 0x00000000090772ca */ /* 0x000fe200000e0000 */
[----:B------:R-:W0:Y:S02]  /*9ce0*/  @P0 MUFU.LG2 R8, R10 ;  /* 0x0000000a00080308 */ /* 0x000e240000000c00 */
[----:B0-----:R-:W-:Y:S01]  /*9cf0*/  @P0 FMUL.FTZ R8, R8, 0.69314718246459960938 ;  /* 0x3f31721808080820 */ /* 0x001fe20000410000 */
[----:B------:R-:W-:Y:S02]  /*9d00*/  WARPGROUP.DEPBAR.LE gsb0, 0x0 ;  /* 0x00008000000079c5 */ /* 0x000fe40000010000 */
[----:B------:R-:W-:-:S15]  /*9d10*/  WARPGROUP.ARRIVE ;  /* 0x00000000000079c5 */ /* 0x000fde0000000000 */
[----:B------:R-:W-:-:S04]  /*9d20*/  NOP ;  /* 0x0000000000007918 */ /* 0x000fc80000000000 */
[----:B------:R-:W-:Y:S01]  /*9d30*/  HGMMA.64x256x16.F32 R24, R196, gdesc[UR4].tnspB, R24, gsb0 ;  /* 0x43e00004c4187df0 */ /* 0x000fe20008000818 */
[----:B------:R-:W-:Y:S01]  /*9d40*/  R2UR UR6, R6 ;  /* 0x00000000060672ca */ /* 0x000fe200000e0000 */
[----:B------:R-:W-:Y:S01]  /*9d50*/  IMAD.MOV.U32 R6, RZ, RZ, RZ ;  /* 0x000000ffff067224 */ /* 0x000fe200078e00ff */
[----:B------:R-:W-:Y:S02]  /*9d60*/  R2UR UR7, R7 ;  /* 0x00000000070772ca */ /* 0x000fe400000e0000 */
[----:B------:R-:W0:Y:S03]  /*9d70*/  SHFL.BFLY PT, R7, R2, 0x1, 0x1f ;  /* 0x0c201f0002077f89 */ /* 0x000e2600000e0000 */
[----:B------:R-:W-:Y:S01]  /*9d80*/  @P0 MUFU.RCP R6, R10 ;  /* 0x0000000a00060308 */ /* 0x000fe20000001000 */
[----:B0-----:R-:W-:Y:S01]  /*9d90*/  FADD.FTZ R12, R2, R7 ;  /* 0x00000007020c7221 */ /* 0x001fe20000010000 */
[----:B------:R-:W-:-:S02]  /*9da0*/  IMAD.U32 R7, RZ, RZ, UR5 ;  /* 0x00000005ff077e24 */ /* 0x000fc4000f8e00ff */
[----:B------:R-:W-:Y:S02]  /*9db0*/  IMAD.MOV.U32 R2, RZ, RZ, -0x800000 ;  /* 0xff800000ff027424 */ /* 0x000fe400078e00ff */
[----:B------:R-:W-:Y:S01]  /*9dc0*/  FSETP.NE.FTZ.AND P3, PT, R12, RZ, PT ;  /* 0x000000ff0c00720b */ /* 0x000fe20003f75000 */
[----:B------:R-:W-:-:S04]  /*9dd0*/  @P0 FMUL.FTZ R7, R7, 0.69314718246459960938 ;  /* 0x3f31721807070820 */ /* 0x000fc80000410000 */
[----:B------:R-:W-:Y:S01]  /*9de0*/  @P0 FFMA.FTZ R0, R7, R4, R8 ;  /* 0x0000000407000223 */ /* 0x000fe20000010008 */
[----:B------:R-:W-:-:S07]  /*9df0*/  PLOP3.LUT P0, PT, PT, PT, PT, 0x8, 0x0 ;  /* 0x000000000000781c */ /* 0x000fce0003f0e170 */
[----:B------:R-:W0:Y:S01]  /*9e00*/  @P3 MUFU.LG2 R9, R12 ;  /* 0x0000000c00093308 */ /* 0x000e220000000c00 */
[----:B------:R-:W-:-:S07]  /*9e10*/  @P3 FMUL.FTZ R13, R13, 0.69314718246459960938 ;  /* 0x3f3172180d0d3820 */ /* 0x000fce0000410000 */
[----:B------:R-:W1:Y:S01]  /*9e20*/  @P3 MUFU.RCP R5, R12 ;  /* 0x0000000c00053308 */ /* 0x000e620000001000 */
[----:B0-----:R-:W-:-:S04]  /*9e30*/  @P3 FMUL.FTZ R10, R9, 0.69314718246459960938 ;  /* 0x3f317218090a3820 */ /* 0x001fc80000410000 */
[----:B------:R-:W-:Y:S01]  /*9e40*/  @P3 FFMA.FTZ R2, R13, R3, R10 ;  /* 0x000000030d023223 */ /* 0x000fe2000001000a */
[----:B------:R-:W-:Y:S02]  /*9e50*/  WARPGROUP.DEPBAR.LE gsb0, 0x0 ;  /* 0x00008000000079c5 */ /* 0x000fe40000010000 */
[----:B------:R-:W-:-:S06]  /*9e60*/  WARPGROUP.ARRIVE ;  /* 0x00000000000079c5 */ /* 0x000fcc0000000000 */
[----:B------:R-:W-:Y:S03]  /*9e70*/  HGMMA.64x256x16.F32 R24, R192, gdesc[UR4].tnspB, R24, gsb0 ;  /* 0x43e00004c0187df0 */ /* 0x000fe60008000818 */
[----:B------:R-:W-:Y:S02]  /*9e80*/  WARPGROUP.DEPBAR.LE gsb0, 0x0 ;  /* 0x00008000000079c5 */ /* 0x000fe40000010000 */
[----:B------:R0:W-:Y:S01]  /*9e90*/  @!P1 SYNCS.ARRIVE.TRANS64.RED.A1T0 RZ, [R11+URZ], RZ ;  /* 0x000000ff0bff99a7 */ /* 0x0001e2000810043f */
[-C--:B-1----:R-:W-:Y:S01]  /*9ea0*/  FMUL.FTZ R3, R83, R5.reuse ;  /* 0x0000000553037220 */ /* 0x082fe20000410000 */
        /* <DEDUP_REMOVED lines=126> */
[----:B0-----:R-:W-:-:S07]  /*a690*/  FMUL.FTZ R151, R151, R5 ;  /* 0x0000000597977220 */ /* 0x001fce0000410000 */
.L_x_390:
[----:B------:R-:W0:Y:S01]  /*a6a0*/  S2R R5, SR_CgaCtaId ;  /* 0x0000000000057919 */ /* 0x000e220000008800 */
[----:B------:R-:W-:Y:S01]  /*a6b0*/  MOV R170, 0x400 ;  /* 0x0000040000aa7802 */ /* 0x000fe20000000f00 */
[----:B------:R-:W-:Y:S01]  /*a6c0*/  BSSY B0, `(.L_x_412) ;  /* 0x00002fa000007945 */ /* 0x000fe20003800000 */
[----:B------:R-:W-:Y:S02]  /*a6d0*/  BAR.SYNC.DEFER_BLOCKING 0x5, 0x180 ;  /* 0x0146000000007b1d */ /* 0x000fe40000010000 */
[----:B0-----:R-:W-:-:S05]  /*a6e0*/  LEA R170, R5, R170, 0x18 ;  /* 0x000000aa05aa7211 */ /* 0x001fca00078ec0ff */
[----:B------:R-:W0:Y:S02]  /*a6f0*/  LDS.128 R4, [R170+0x388d0] ;  /* 0x0388d000aa047984 */ /* 0x000e240000000c00 */
[----:B0-----:R-:W-:Y:S02]  /*a700*/  R2UR UR6, R5 ;  /* 0x00000000050672ca */ /* 0x001fe400000e0000 */
[----:B------:R-:W-:Y:S01]  /*a710*/  R2UR UR5, R6 ;  /* 0x00000000060572ca */ /* 0x000fe200000e0000 */
[----:B------:R-:W-:Y:S06]  /*a720*/  BAR.ARV 0x4, 0x180 ;  /* 0x0106000000007b1d */ /* 0x000fec0000002000 */
[----:B------:R-:W-:Y:S08]  /*a730*/  @P0 BRA `(.L_x_413) ;  /* 0x0000002000180947 */ /* 0x000ff00003800000 */
[----:B------:R-:W0:Y:S01]  /*a740*/  S2R R9, SR_SWINHI ;  /* 0x0000000000097919 */ /* 0x000e220000002f00 */
[----:B------:R-:W-:Y:S01]  /*a750*/  F2FP.F16.F32.PACK_AB R24, R25, R24 ;  /* 0x000000181918723e */ /* 0x000fe200000000ff */
[----:B------:R-:W-:Y:S01]  /*a760*/  ULDC.64 UR8, c[0x0][0xc00] ;  /* 0x0003000000087ab9 */ /* 0x000fe20000000a00 */
[----:B------:R-:W-:Y:S01]  /*a770*/  F2FP.F16.F32.PACK_AB R25, R10, R26 ;  /* 0x0000001a0a19723e */ /* 0x000fe200000000ff */
[----:B------:R-:W-:Y:S01]  /*a780*/  UISETP.NE.U32.AND UP0, UPT, UR8, URZ, UPT ;  /* 0x0000003f0800728c */ /* 0x000fe2000bf05070 */
[----:B------:R-:W-:Y:S01]  /*a790*/  F2FP.F16.F32.PACK_AB R32, R33, R32 ;  /* 0x000000202120723e */ /* 0x000fe200000000ff */
[----:B------:R-:W-:Y:S01]  /*a7a0*/  ULDC.64 UR10, c[0x0][0x208] ;  /* 0x00008200000a7ab9 */ /* 0x000fe20000000a00 */
[----:B------:R-:W-:Y:S01]  /*a7b0*/  F2FP.F16.F32.PACK_AB R26, R29, R28 ;  /* 0x0000001c1d1a723e */ /* 0x000fe200000000ff */
[----:B------:R-:W-:Y:S01]  /*a7c0*/  UISETP.NE.AND.EX UP0, UPT, UR9, URZ, UPT, UP0 ;  /* 0x0000003f0900728c */ /* 0x000fe2000bf05300 */
[----:B------:R-:W-:Y:S02]  /*a7d0*/  F2FP.F16.F32.PACK_AB R27, R8, R27 ;  /* 0x0000001b081b723e */ /* 0x000fe400000000ff */
[----:B------:R-:W-:Y:S01]  /*a7e0*/  F2FP.F16.F32.PACK_AB R33, R162, R34 ;  /* 0x00000022a221723e */ /* 0x000fe200000000ff */
[----:B------:R-:W-:Y:S01]  /*a7f0*/  ULDC.64 UR8, c[0x0][0xc00] ;  /* 0x0003000000087ab9 */ /* 0x000fe20000000a00 */
[----:B------:R-:W-:-:S02]  /*a800*/  F2FP.F16.F32.PACK_AB R40, R41, R40 ;  /* 0x000000282928723e */ /* 0x000fc400000000ff */
[----:B------:R-:W-:Y:S02]  /*a810*/  F2FP.F16.F32.PACK_AB R34, R37, R36 ;  /* 0x000000242522723e */ /* 0x000fe400000000ff */
[----:B------:R-:W-:Y:S02]  /*a820*/  F2FP.F16.F32.PACK_AB R35, R161, R35 ;  /* 0x00000023a123723e */ /* 0x000fe400000000ff */
[----:B------:R-:W-:Y:S02]  /*a830*/  F2FP.F16.F32.PACK_AB R41, R160, R42 ;  /* 0x0000002aa029723e */ /* 0x000fe400000000ff */
[----:B------:R-:W-:Y:S02]  /*a840*/  F2FP.F16.F32.PACK_AB R48, R49, R48 ;  /* 0x000000303130723e */ /* 0x000fe400000000ff */
[----:B------:R-:W-:Y:S02]  /*a850*/  F2FP.F16.F32.PACK_AB R42, R45, R44 ;  /* 0x0000002c2d2a723e */ /* 0x000fe400000000ff */
[----:B------:R-:W-:-:S02]  /*a860*/  F2FP.F16.F32.PACK_AB R43, R159, R43 ;  /* 0x0000002b9f2b723e */ /* 0x000fc400000000ff */
[----:B------:R-:W-:Y:S02]  /*a870*/  F2FP.F16.F32.PACK_AB R49, R158, R50 ;  /* 0x000000329e31723e */ /* 0x000fe400000000ff */
[----:B------:R-:W-:Y:S02]  /*a880*/  F2FP.F16.F32.PACK_AB R56, R57, R56 ;  /* 0x000000383938723e */ /* 0x000fe400000000ff */
[----:B------:R-:W-:Y:S02]  /*a890*/  F2FP.F16.F32.PACK_AB R50, R53, R52 ;  /* 0x000000343532723e */ /* 0x000fe400000000ff */
[----:B------:R-:W-:Y:S02]  /*a8a0*/  MOV R4, R170 ;  /* 0x000000aa00047202 */ /* 0x000fe40000000f00 */
[----:B0-----:R-:W-:Y:S02]  /*a8b0*/  MOV R5, R9 ;  /* 0x0000000900057202 */ /* 0x001fe40000000f00 */
[----:B------:R-:W-:-:S02]  /*a8c0*/  F2FP.F16.F32.PACK_AB R51, R157, R51 ;  /* 0x000000339d33723e */ /* 0x000fc400000000ff */
[----:B------:R-:W-:Y:S01]  /*a8d0*/  F2FP.F16.F32.PACK_AB R57, R156, R58 ;  /* 0x0000003a9c39723e */ /* 0x000fe200000000ff */
[----:B------:R-:W-:Y:S01]  /*a8e0*/  IMAD.WIDE R106, R225, 0x2, R4 ;  /* 0x00000002e16a7825 */ /* 0x000fe200078e0204 */
[----:B------:R-:W-:Y:S02]  /*a8f0*/  F2FP.F16.F32.PACK_AB R64, R65, R64 ;  /* 0x000000404140723e */ /* 0x000fe400000000ff */
[----:B------:R-:W-:Y:S02]  /*a900*/  F2FP.F16.F32.PACK_AB R58, R61, R60 ;  /* 0x0000003c3d3a723e */ /* 0x000fe400000000ff */
[C---:B------:R-:W-:Y:S02]  /*a910*/  IADD3 R173, P1, R106.reuse, 0x20, RZ ;  /* 0x000000206aad7810 */ /* 0x040fe40007f3e0ff */
[C---:B------:R-:W-:Y:S02]  /*a920*/  IADD3 R175, P0, R106.reuse, 0x40, RZ ;  /* 0x000000406aaf7810 */ /* 0x040fe40007f1e0ff */
[C---:B------:R-:W-:Y:S01]  /*a930*/  IADD3 R181, P6, R106.reuse, 0x4020, RZ ;  /* 0x000040206ab57810 */ /* 0x040fe20007fde0ff */
[--C-:B------:R-:W-:Y:S01]  /*a940*/  IMAD.X R13, RZ, RZ, R107.reuse, P1 ;  /* 0x000000ffff0d7224 */ /* 0x100fe200008e066b */
[C---:B------:R-:W-:Y:S01]  /*a950*/  IADD3 R177, P4, R106.reuse, 0x60, RZ ;  /* 0x000000606ab17810 */ /* 0x040fe20007f9e0ff */
[--C-:B------:R-:W-:Y:S01]  /*a960*/  IMAD.X R15, RZ, RZ, R107.reuse, P0 ;  /* 0x000000ffff0f7224 */ /* 0x100fe200000e066b */
[C---:B------:R-:W-:Y:S01]  /*a970*/  LOP3.LUT R9, R106.reuse, 0x380, RZ, 0xc0, !PT ;  /* 0x000003806a097812 */ /* 0x040fe200078ec0ff */
[--C-:B------:R-:W-:Y:S01]  /*a980*/  IMAD.X R39, RZ, RZ, R107.reuse, P6 ;  /* 0x000000ffff277224 */ /* 0x100fe200030e066b */
[C---:B------:R-:W-:Y:S01]  /*a990*/  IADD3 R179, P3, R106.reuse, 0x4000, RZ ;  /* 0x000040006ab37810 */ /* 0x040fe20007f7e0ff */
[----:B------:R-:W-:Y:S01]  /*a9a0*/  IMAD.X R21, RZ, RZ, R107, P4 ;  /* 0x000000ffff157224 */ /* 0x000fe200020e066b */
[----:B------:R-:W-:-:S02]  /*a9b0*/  IADD3 R183, P5, R106, 0x4040, RZ ;  /* 0x000040406ab77810 */ /* 0x000fc40007fbe0ff */
[C---:B------:R-:W-:Y:S01]  /*a9c0*/  IADD3 R185, P2, R106.reuse, 0x4060, RZ ;  /* 0x000040606ab97810 */ /* 0x040fe20007f5e0ff */
[--C-:B------:R-:W-:Y:S01]  /*a9d0*/  IMAD.X R31, RZ, RZ, R107.reuse, P3 ;  /* 0x000000ffff1f7224 */ /* 0x100fe200018e066b */
[C---:B------:R-:W-:Y:S01]  /*a9e0*/  IADD3 R187, P1, R106.reuse, 0x8000, RZ ;  /* 0x000080006abb7810 */ /* 0x040fe20007f3e0ff */
[--C-:B------:R-:W-:Y:S01]  /*a9f0*/  IMAD.X R47, RZ, RZ, R107.reuse, P5 ;  /* 0x000000ffff2f7224 */ /* 0x100fe200028e066b */
[----:B------:R-:W-:Y:S01]  /*aa00*/  LOP3.LUT R12, R173, 0x380, RZ, 0xc0, !PT ;  /* 0x00000380ad0c7812 */ /* 0x000fe200078ec0ff */
[--C-:B------:R-:W-:Y:S01]  /*aa10*/  IMAD.X R55, RZ, RZ, R107.reuse, P2 ;  /* 0x000000ffff377224 */ /* 0x100fe200010e066b */
[----:B------:R-:W-:Y:S01]  /*aa20*/  LOP3.LUT R14, R175, 0x380, RZ, 0xc0, !PT ;  /* 0x00000380af0e7812 */ /* 0x000fe200078ec0ff */
[----:B------:R-:W-:Y:S01]  /*aa30*/  IMAD.X R63, RZ, RZ, R107, P1 ;  /* 0x000000ffff3f7224 */ /* 0x000fe200008e066b */
[----:B------:R-:W-:Y:S02]  /*aa40*/  LOP3.LUT R20, R177, 0x380, RZ, 0xc0, !PT ;  /* 0x00000380b1147812 */ /* 0x000fe400078ec0ff */
[----:B------:R-:W-:-:S02]  /*aa50*/  IADD3 R195, P6, R106, 0xc000, RZ ;  /* 0x0000c0006ac37810 */ /* 0x000fc40007fde0ff */
[----:B------:R-:W-:Y:S02]  /*aa60*/  SHF.R.U64 R9, R9, 0x3, RZ ;  /* 0x0000000309097819 */ /* 0x000fe400000012ff */
[----:B------:R-:W-:Y:S01]  /*aa70*/  LOP3.LUT R30, R179, 0x380, RZ, 0xc0, !PT ;  /* 0x00000380b31e7812 */ /* 0x000fe200078ec0ff */
[--C-:B------:R-:W-:Y:S01]  /*aa80*/  IMAD.X R99, RZ, RZ, R107.reuse, P6 ;  /* 0x000000ffff637224 */ /* 0x100fe200030e066b */
[----:B------:R-:W-:Y:S02]  /*aa90*/  IADD3 R189, P0, R106, 0x8020, RZ ;  /* 0x000080206abd7810 */ /* 0x000fe40007f1e0ff */
[----:B------:R-:W-:Y:S02]  /*aaa0*/  SHF.R.U64 R12, R12, 0x3, RZ ;  /* 0x000000030c0c7819 */ /* 0x000fe400000012ff */
[----:B------:R-:W-:Y:S01]  /*aab0*/  LOP3.LUT R38, R181, 0x380, RZ, 0xc0, !PT ;  /* 0x00000380b5267812 */ /* 0x000fe200078ec0ff */
[----:B------:R-:W-:Y:S01]  /*aac0*/  IMAD.X R71, RZ, RZ, R107, P0 ;  /* 0x000000ffff477224 */ /* 0x000fe200000e066b */
[----:B------:R-:W-:-:S02]  /*aad0*/  IADD3 R191, P4, R106, 0x8040, RZ ;  /* 0x000080406abf7810 */ /* 0x000fc40007f9e0ff */
[----:B------:R-:W-:Y:S02]  /*aae0*/  SHF.R.U64 R14, R14, 0x3, RZ ;  /* 0x000000030e0e7819 */ /* 0x000fe400000012ff */
[----:B------:R-:W-:Y:S01]  /*aaf0*/  LOP3.LUT R46, R183, 0x380, RZ, 0xc0, !PT ;  /* 0x00000380b72e7812 */ /* 0x000fe200078ec0ff */
[--C-:B------:R-:W-:Y:S01]  /*ab00*/  IMAD.X R79, RZ, RZ, R107.reuse, P4 ;  /* 0x000000ffff4f7224 */ /* 0x100fe200020e066b */
[C---:B------:R-:W-:Y:S02]  /*ab10*/  IADD3 R193, P3, R106.reuse, 0x8060, RZ ;  /* 0x000080606ac17810 */ /* 0x040fe40007f7e0ff */
[C---:B------:R-:W-:Y:S02]  /*ab20*/  IADD3 R6, P5, R106.reuse, 0xc020, RZ ;  /* 0x0000c0206a067810 */ /* 0x040fe40007fbe0ff */
[C---:B------:R-:W-:Y:S01]  /*ab30*/  IADD3 R171, P2, R106.reuse, 0xc040, RZ ;  /* 0x0000c0406aab7810 */ /* 0x040fe20007f5e0ff */
[--C-:B------:R-:W-:Y:S01]  /*ab40*/  IMAD.X R95, RZ, RZ, R107.reuse, P3 ;  /* 0x000000ffff5f7224 */ /* 0x100fe200018e066b */
[----:B------:R-:W-:Y:S01]  /*ab50*/  IADD3 R172, P1, R106, 0xc060, RZ ;  /* 0x0000c0606aac7810 */ /* 0x000fe20007f3e0ff */
[----:B------:R-:W-:Y:S01]  /*ab60*/  IMAD.X R103, RZ, RZ, R107, P5 ;  /* 0x000000ffff677224 */ /* 0x000fe200028e066b */
[----:B------:R-:W-:-:S02]  /*ab70*/  SHF.R.U64 R20, R20, 0x3, RZ ;  /* 0x0000000314147819 */ /* 0x000fc400000012ff */
[----:B------:R-:W-:Y:S01]  /*ab80*/  LOP3.LUT R54, R185, 0x380, RZ, 0xc0, !PT ;  /* 0x00000380b9367812 */ /* 0x000fe200078ec0ff */
[--C-:B------:R-:W-:Y:S01]  /*ab90*/  IMAD.X R11, RZ, RZ, R107.reuse, P1 ;  /* 0x000000ffff0b7224 */ /* 0x100fe200008e066b */
[----:B------:R-:W-:Y:S01]  /*aba0*/  LOP3.LUT R106, R9, R106, RZ, 0x3c, !PT ;  /* 0x0000006a096a7212 */ /* 0x000fe200078e3cff */
[----:B------:R-:W-:Y:S01]  /*abb0*/  IMAD.X R9, RZ, RZ, R107, P2 ;  /* 0x000000ffff097224 */ /* 0x000fe200010e066b */
[----:B------:R-:W-:Y:S02]  /*abc0*/  SHF.R.U64 R30, R30, 0x3, RZ ;  /* 0x000000031e1e7819 */ /* 0x000fe400000012ff */
[----:B------:R-:W-:Y:S02]  /*abd0*/  LOP3.LUT R62, R187, 0x380, RZ, 0xc0, !PT ;  /* 0x00000380bb3e7812 */ /* 0x000fe400078ec0ff */
[----:B------:R-:W-:Y:S02]  /*abe0*/  LOP3.LUT R98, R195, 0x380, RZ, 0xc0, !PT ;  /* 0x00000380c3627812 */ /* 0x000fe400078ec0ff */
[----:B------:R-:W-:-:S02]  /*abf0*/  LOP3.LUT R12, R12, R173, RZ, 0x3c, !PT ;  /* 0x000000ad0c0c7212 */ /* 0x000fc400078e3cff */
[----:B------:R-:W-:Y:S02]  /*ac00*/  SHF.R.U64 R38, R38, 0x3, RZ ;  /* 0x0000000326267819 */ /* 0x000fe400000012ff */
[----:B------:R-:W-:Y:S02]  /*ac10*/  LOP3.LUT R70, R189, 0x380, RZ, 0xc0, !PT ;  /* 0x00000380bd467812 */ /* 0x000fe400078ec0ff */
[----:B------:R-:W-:Y:S02]  /*ac20*/  LOP3.LUT R14, R14, R175, RZ, 0x3c, !PT ;  /* 0x000000af0e0e7212 */ /* 0x000fe400078e3cff */
[----:B------:R-:W-:Y:S02]  /*ac30*/  SHF.R.U64 R46, R46, 0x3, RZ ;  /* 0x000000032e2e7819 */ /* 0x000fe400000012ff */
[----:B------:R-:W-:Y:S02]  /*ac40*/  LOP3.LUT R78, R191, 0x380, RZ, 0xc0, !PT ;  /* 0x00000380bf4e7812 */ /* 0x000fe400078ec0ff */
[----:B------:R-:W-:-:S02]  /*ac50*/  LOP3.LUT R20, R20, R177, RZ, 0x3c, !PT ;  /* 0x000000b114147212 */ /* 0x000fc400078e3cff */
[----:B------:R-:W-:Y:S02]  /*ac60*/  SHF.R.U64 R54, R54, 0x3, RZ ;  /* 0x0000000336367819 */ /* 0x000fe400000012ff */
[----:B------:R-:W-:Y:S02]  /*ac70*/  LOP3.LUT R94, R193, 0x380, RZ, 0xc0, !PT ;  /* 0x00000380c15e7812 */ /* 0x000fe400078ec0ff */
[----:B------:R-:W-:Y:S02]  /*ac80*/  LOP3.LUT R10, R6, 0x380, RZ, 0xc0, !PT ;  /* 0x00000380060a7812 */ /* 0x000fe400078ec0ff */
[----:B------:R-:W-:Y:S02]  /*ac90*/  LOP3.LUT R30, R30, R179, RZ, 0x3c, !PT ;  /* 0x000000b31e1e7212 */ /* 0x000fe400078e3cff */
[----:B------:R-:W-:Y:S02]  /*aca0*/  SHF.R.U64 R62, R62, 0x3, RZ ;  /* 0x000000033e3e7819 */ /* 0x000fe400000012ff */
[----:B------:R-:W-:-:S02]  /*acb0*/  SHF.R.U64 R98, R98, 0x3, RZ ;  /* 0x0000000362627819 */ /* 0x000fc400000012ff */
[----:B------:R-:W-:Y:S01]  /*acc0*/  MOV R106, R106 ;  /* 0x0000006a006a7202 */ /* 0x000fe20000000f00 */
[----:B------:R-:W-:Y:S01]  /*acd0*/  BAR.SYNC.DEFER_BLOCKING 0x1, 0x100 ;  /* 0x0044000000007b1d */ /* 0x000fe20000010000 */
[----:B------:R-:W-:Y:S02]  /*ace0*/  LOP3.LUT R102, R171, 0x380, RZ, 0xc0, !PT ;  /* 0x00000380ab667812 */ /* 0x000fe400078ec0ff */
[----:B------:R-:W-:Y:S02]  /*acf0*/  LOP3.LUT R38, R38, R181, RZ, 0x3c, !PT ;  /* 0x000000b526267212 */ /* 0x000fe400078e3cff */
[----:B------:R-:W-:Y:S02]  /*ad00*/  SHF.R.U64 R70, R70, 0x3, RZ ;  /* 0x0000000346467819 */ /* 0x000fe400000012ff */
[----:B------:R-:W-:Y:S02]  /*ad10*/  LOP3.LUT R107, R172, 0x380, RZ, 0xc0, !PT ;  /* 0x00000380ac6b7812 */ /* 0x000fe400078ec0ff */
[----:B------:R-:W-:-:S02]  /*ad20*/  MOV R13, R12 ;  /* 0x0000000c000d7202 */ /* 0x000fc40000000f00 */
[----:B------:R-:W-:Y:S02]  /*ad30*/  LOP3.LUT R46, R46, R183, RZ, 0x3c, !PT ;  /* 0x000000b72e2e7212 */ /* 0x000fe400078e3cff */
[----:B------:R-:W-:Y:S02]  /*ad40*/  SHF.R.U64 R78, R78, 0x3, RZ ;  /* 0x000000034e4e7819 */ /* 0x000fe400000012ff */
[----:B------:R-:W-:Y:S02]  /*ad50*/  MOV R14, R14 ;  /* 0x0000000e000e7202 */ /* 0x000fe40000000f00 */
[----:B------:R-:W-:Y:S02]  /*ad60*/  LOP3.LUT R54, R54, R185, RZ, 0x3c, !PT ;  /* 0x000000b936367212 */ /* 0x000fe400078e3cff */
[----:B------:R-:W-:Y:S02]  /*ad70*/  SHF.R.U64 R94, R94, 0x3, RZ ;  /* 0x000000035e5e7819 */ /* 0x000fe400000012ff */
[----:B------:R-:W-:-:S02]  /*ad80*/  SHF.R.U64 R29, R10, 0x3, RZ ;  /* 0x000000030a1d7819 */ /* 0x000fc400000012ff */
[----:B------:R-:W-:Y:S01]  /*ad90*/  MOV R20, R20 ;  /* 0x0000001400147202 */ /* 0x000fe20000000f00 */
[----:B------:R-:W-:Y:S01]  /*ada0*/  STSM.16.M88.4 [R106], R24 ;  /* 0x000000186a007844 */ /* 0x000fe20000000200 */
[----:B------:R-:W-:Y:S02]  /*adb0*/  LOP3.LUT R62, R62, R187, RZ, 0x3c, !PT ;  /* 0x000000bb3e3e7212 */ /* 0x000fe400078e3cff */
[----:B------:R-:W-:Y:S01]  /*adc0*/  LOP3.LUT R98, R98, R195, RZ, 0x3c, !PT ;  /* 0x000000c362627212 */ /* 0x000fe200078e3cff */
[----:B------:R-:W-:Y:S01]  /*add0*/  STSM.16.M88.4 [R13], R32 ;  /* 0x000000200d007844 */ /* 0x000fe20000000200 */
[----:B------:R-:W-:Y:S02]  /*ade0*/  SHF.R.U64 R10, R102, 0x3, RZ ;  /* 0x00000003660a7819 */ /* 0x000fe400000012ff */
[----:B------:R-:W-:Y:S01]  /*adf0*/  MOV R30, R30 ;  /* 0x0000001e001e7202 */ /* 0x000fe20000000f00 */
[----:B------:R-:W-:Y:S01]  /*ae00*/  STSM.16.M88.4 [R14], R40 ;  /* 0x000000280e007844 */ /* 0x000fe20000000200 */
[----:B------:R-:W-:-:S02]  /*ae10*/  F2FP.F16.F32.PACK_AB R59, R155, R59 ;  /* 0x0000003b9b3b723e */ /* 0x000fc400000000ff */
[----:B------:R-:W-:Y:S01]  /*ae20*/  F2FP.F16.F32.PACK_AB R65, R154, R66 ;  /* 0x000000429a41723e */ /* 0x000fe200000000ff */
[----:B------:R-:W-:Y:S01]  /*ae30*/  STSM.16.M88.4 [R20], R48 ;  /* 0x0000003014007844 */ /* 0x000fe20000000200 */
[----:B------:R-:W-:Y:S02]  /*ae40*/  F2FP.F16.F32.PACK_AB R72, R73, R72 ;  /* 0x000000484948723e */ /* 0x000fe400000000ff */
[----:B------:R-:W-:Y:S01]  /*ae50*/  LOP3.LUT R70, R70, R189, RZ, 0x3c, !PT ;  /* 0x000000bd46467212 */ /* 0x000fe200078e3cff */
[----:B------:R-:W-:Y:S01]  /*ae60*/  STSM.16.M88.4 [R30], R56 ;  /* 0x000000381e007844 */ /* 0x000fe20000000200 */
[----:B------:R-:W-:Y:S02]  /*ae70*/  SHF.R.U64 R107, R107, 0x3, RZ ;  /* 0x000000036b6b7819 */ /* 0x000fe400000012ff */
[----:B------:R-:W-:Y:S02]  /*ae80*/  MOV R38, R38 ;  /* 0x0000002600267202 */ /* 0x000fe40000000f00 */
[----:B------:R-:W-:-:S02]  /*ae90*/  F2FP.F16.F32.PACK_AB R66, R69, R68 ;  /* 0x000000444542723e */ /* 0x000fc400000000ff */
[----:B------:R-:W-:Y:S02]  /*aea0*/  F2FP.F16.F32.PACK_AB R67, R153, R67 ;  /* 0x000000439943723e */ /* 0x000fe400000000ff */
[----:B------:R-:W-:Y:S02]  /*aeb0*/  F2FP.F16.F32.PACK_AB R73, R152, R74 ;  /* 0x0000004a9849723e */ /* 0x000fe400000000ff */
[----:B------:R-:W-:Y:S01]  /*aec0*/  F2FP.F16.F32.PACK_AB R80, R81, R80 ;  /* 0x000000505150723e */ /* 0x000fe200000000ff */
[----:B------:R-:W-:Y:S01]  /*aed0*/  STSM.16.M88.4 [R38], R64 ;  /* 0x0000004026007844 */ /* 0x000fe20000000200 */
[----:B------:R-:W-:Y:S02]  /*aee0*/  LOP3.LUT R78, R78, R191, RZ, 0x3c, !PT ;  /* 0x000000bf4e4e7212 */ /* 0x000fe400078e3cff */
[----:B------:R-:W-:Y:S02]  /*aef0*/  MOV R46, R46 ;  /* 0x0000002e002e7202 */ /* 0x000fe40000000f00 */
[----:B------:R-:W-:-:S02]  /*af00*/  F2FP.F16.F32.PACK_AB R74, R77, R76 ;  /* 0x0000004c4d4a723e */ /* 0x000fc400000000ff */
[----:B------:R-:W-:Y:S02]  /*af10*/  F2FP.F16.F32.PACK_AB R75, R19, R75 ;  /* 0x0000004b134b723e */ /* 0x000fe400000000ff */
[----:B------:R-:W-:Y:S02]  /*af20*/  F2FP.F16.F32.PACK_AB R81, R3, R82 ;  /* 0x000000520351723e */ /* 0x000fe400000000ff */
[----:B------:R-:W-:Y:S01]  /*af30*/  LOP3.LUT R94, R94, R193, RZ, 0x3c, !PT ;  /* 0x000000c15e5e7212 */ /* 0x000fe200078e3cff */
[----:B------:R-:W-:Y:S01]  /*af40*/  STSM.16.M88.4 [R46], R72 ;  /* 0x000000482e007844 */ /* 0x000fe20000000200 */
[----:B------:R-:W-:Y:S02]  /*af50*/  MOV R54, R54 ;  /* 0x0000003600367202 */ /* 0x000fe40000000f00 */
[----:B------:R-:W-:Y:S02]  /*af60*/  F2FP.F16.F32.PACK_AB R82, R85, R84 ;  /* 0x000000545552723e */ /* 0x000fe400000000ff */
[----:B------:R-:W-:-:S02]  /*af70*/  F2FP.F16.F32.PACK_AB R83, R83, R86 ;  /* 0x000000565353723e */ /* 0x000fc400000000ff */
[----:B------:R-:W-:Y:S02]  /*af80*/  LOP3.LUT R8, R10, R171, RZ, 0x3c, !PT ;  /* 0x000000ab0a087212 */ /* 0x000fe400078e3cff */
[----:B------:R-:W-:Y:S01]  /*af90*/  MOV R62, R62 ;  /* 0x0000003e003e7202 */ /* 0x000fe20000000f00 */
[----:B------:R0:W-:Y:S01]  /*afa0*/  STSM.16.M88.4 [R54], R80 ;  /* 0x0000005036007844 */ /* 0x0001e20000000200 */
[----:B------:R-:W-:Y:S02]  /*afb0*/  MOV R12, R98 ;  /* 0x00000062000c7202 */ /* 0x000fe40000000f00 */
[----:B------:R-:W-:Y:S02]  /*afc0*/  F2FP.F16.F32.PACK_AB R84, R89, R88 ;  /* 0x000000585954723e */ /* 0x000fe400000000ff */
[----:B------:R-:W-:Y:S02]  /*afd0*/  F2FP.F16.F32.PACK_AB R85, R91, R90 ;  /* 0x0000005a5b55723e */ /* 0x000fe400000000ff */
[----:B------:R-:W-:-:S02]  /*afe0*/  F2FP.F16.F32.PACK_AB R86, R93, R92 ;  /* 0x0000005c5d56723e */ /* 0x000fc400000000ff */
[----:B------:R-:W-:Y:S02]  /*aff0*/  F2FP.F16.F32.PACK_AB R87, R163, R87 ;  /* 0x00000057a357723e */ /* 0x000fe400000000ff */
[----:B------:R-:W-:Y:S02]  /*b000*/  F2FP.F16.F32.PACK_AB R96, R97, R96 ;  /* 0x000000606160723e */ /* 0x000fe400000000ff */
[----:B------:R-:W-:Y:S01]  /*b010*/  LOP3.LUT R102, R29, R6, RZ, 0x3c, !PT ;  /* 0x000000061d667212 */ /* 0x000fe200078e3cff */
[----:B------:R1:W-:Y:S01]  /*b020*/  STSM.16.M88.4 [R62], R84 ;  /* 0x000000543e007844 */ /* 0x0003e20000000200 */
[----:B------:R-:W-:Y:S01]  /*b030*/  LOP3.LUT R10, R107, R172, RZ, 0x3c, !PT ;  /* 0x000000ac6b0a7212 */ /* 0x000fe200078e3cff */
[----:B0-----:R-:W0:Y:S01]  /*b040*/  LDC R80, c[0x0][0xbe8] ;  /* 0x0002fa00ff507b82 */ /* 0x001e220000000800 */
[----:B------:R-:W-:Y:S02]  /*b050*/  MOV R70, R70 ;  /* 0x0000004600467202 */ /* 0x000fe40000000f00 */
[----:B------:R-:W-:-:S02]  /*b060*/  F2FP.F16.F32.PACK_AB R97, R165, R164 ;  /* 0x000000a4a561723e */ /* 0x000fc400000000ff */
[----:B------:R-:W-:Y:S02]  /*b070*/  F2FP.F16.F32.PACK_AB R98, R101, R100 ;  /* 0x000000646562723e */ /* 0x000fe400000000ff */
[----:B------:R-:W-:Y:S02]  /*b080*/  F2FP.F16.F32.PACK_AB R99, R167, R166 ;  /* 0x000000a6a763723e */ /* 0x000fe400000000ff */
[----:B------:R-:W-:Y:S02]  /*b090*/  F2FP.F16.F32.PACK_AB R104, R105, R104 ;  /* 0x000000686968723e */ /* 0x000fe400000000ff */
[----:B------:R-:W-:Y:S01]  /*b0a0*/  F2FP.F16.F32.PACK_AB R112, R113, R112 ;  /* 0x000000707170723e */ /* 0x000fe200000000ff */
[----:B------:R1:W-:Y:S01]  /*b0b0*/  STSM.16.M88.4 [R70], R96 ;  /* 0x0000006046007844 */ /* 0x0003e20000000200 */
        /* <DEDUP_REMOVED lines=11> */
[----:B------:R-:W-:Y:S01]  /*b170*/  F2FP.F16.F32.PACK_AB R128, R129, R128 ;  /* 0x000000808180723e */ /* 0x000fe200000000ff */
[----:B------:R1:W-:Y:S01]  /*b180*/  STSM.16.M88.4 [R94], R112 ;  /* 0x000000705e007844 */ /* 0x0003e20000000200 */
[----:B------:R-:W-:Y:S02]  /*b190*/  F2FP.F16.F32.PACK_AB R122, R125, R124 ;  /* 0x0000007c7d7a723e */ /* 0x000fe400000000ff */
[----:B------:R-:W-:Y:S02]  /*b1a0*/  F2FP.F16.F32.PACK_AB R123, R127, R126 ;  /* 0x0000007e7f7b723e */ /* 0x000fe400000000ff */
[----:B------:R-:W-:-:S02]  /*b1b0*/  F2FP.F16.F32.PACK_AB R129, R131, R130 ;  /* 0x000000828381723e */ /* 0x000fc400000000ff */
[----:B------:R-:W-:Y:S01]  /*b1c0*/  F2FP.F16.F32.PACK_AB R136, R137, R136 ;  /* 0x000000888988723e */ /* 0x000fe200000000ff */
[----:B------:R1:W-:Y:S01]  /*b1d0*/  STSM.16.M88.4 [R12], R120 ;  /* 0x000000780c007844 */ /* 0x0003e20000000200 */
[----:B------:R-:W-:Y:S02]  /*b1e0*/  MOV R102, R102 ;  /* 0x0000006600667202 */ /* 0x000fe40000000f00 */
[----:B------:R-:W-:Y:S02]  /*b1f0*/  F2FP.F16.F32.PACK_AB R130, R133, R132 ;  /* 0x000000848582723e */ /* 0x000fe400000000ff */
[----:B------:R-:W-:Y:S02]  /*b200*/  F2FP.F16.F32.PACK_AB R131, R135, R134 ;  /* 0x000000868783723e */ /* 0x000fe400000000ff */
[----:B------:R-:W-:Y:S02]  /*b210*/  F2FP.F16.F32.PACK_AB R137, R139, R138 ;  /* 0x0000008a8b89723e */ /* 0x000fe400000000ff */
[----:B------:R-:W-:Y:S01]  /*b220*/  F2FP.F16.F32.PACK_AB R144, R145, R144 ;  /* 0x000000909190723e */ /* 0x000fe200000000ff */
[----:B------:R1:W-:Y:S01]  /*b230*/  STSM.16.M88.4 [R102], R128 ;  /* 0x0000008066007844 */ /* 0x0003e20000000200 */
[----:B------:R-:W-:-:S02]  /*b240*/  MOV R6, R8 ;  /* 0x0000000800067202 */ /* 0x000fc40000000f00 */
[----:B------:R-:W-:Y:S02]  /*b250*/  F2FP.F16.F32.PACK_AB R138, R141, R140 ;  /* 0x0000008c8d8a723e */ /* 0x000fe400000000ff */
[----:B------:R-:W-:Y:S02]  /*b260*/  F2FP.F16.F32.PACK_AB R139, R143, R142 ;  /* 0x0000008e8f8b723e */ /* 0x000fe400000000ff */
[----:B------:R-:W-:Y:S02]  /*b270*/  F2FP.F16.F32.PACK_AB R145, R147, R146 ;  /* 0x000000929391723e */ /* 0x000fe400000000ff */
[----:B------:R-:W-:Y:S01]  /*b280*/  MOV R10, R10 ;  /* 0x0000000a000a7202 */ /* 0x000fe20000000f00 */
[----:B------:R1:W-:Y:S01]  /*b290*/  STSM.16.M88.4 [R6], R136 ;  /* 0x0000008806007844 */ /* 0x0003e20000000200 */
[----:B------:R-:W-:Y:S02]  /*b2a0*/  F2FP.F16.F32.PACK_AB R146, R149, R148 ;  /* 0x000000949592723e */ /* 0x000fe400000000ff */
[----:B------:R-:W-:-:S02]  /*b2b0*/  F2FP.F16.F32.PACK_AB R147, R151, R150 ;  /* 0x000000969793723e */ /* 0x000fc400000000ff */
[----:B------:R-:W-:Y:S02]  /*b2c0*/  R2UR UR4, R216 ;  /* 0x00000000d80472ca */ /* 0x000fe400000e0000 */
[----:B------:R-:W-:Y:S01]  /*b2d0*/  PLOP3.LUT P0, PT, PT, PT, UP0, 0x80, 0x0 ;  /* 0x000000000000781c */ /* 0x000fe20003f0f008 */
[----:B------:R1:W-:Y:S01]  /*b2e0*/  STSM.16.M88.4 [R10], R144 ;  /* 0x000000900a007844 */ /* 0x0003e20000000200 */
[----:B------:R-:W-:Y:S02]  /*b2f0*/  R2UR UR7, R218 ;  /* 0x00000000da0772ca */ /* 0x000fe400000e0000 */
[----:B------:R-:W-:-:S07]  /*b300*/  R2UR UR12, R215 ;  /* 0x00000000d70c72ca */ /* 0x000fce00000e0000 */
[----:B------:R-:W-:-:S06]  /*b310*/  UIMAD.WIDE UR8, UR4, 0x4, UR8 ;  /* 0x00000004040878a5 */ /* 0x000fcc000f8e0208 */
[----:B------:R-:W-:Y:S02]  /*b320*/  IMAD.U32 R8, RZ, RZ, UR8 ;  /* 0x00000008ff087e24 */ /* 0x000fe4000f8e00ff */
[----:B------:R-:W-:Y:S01]  /*b330*/  IMAD.U32 R9, RZ, RZ, UR9 ;  /* 0x00000009ff097e24 */ /* 0x000fe2000f8e00ff */
[----:B------:R-:W-:Y:S01]  /*b340*/  BAR.SYNC.DEFER_BLOCKING 0x1, 0x100 ;  /* 0x0044000000007b1d */ /* 0x000fe20000010000 */
[----:B0-----:R-:W-:-:S05]  /*b350*/  ISETP.NE.AND P1, PT, R80, 0x1, PT ;  /* 0x000000015000780c */ /* 0x001fca0003f25270 */
[----:B------:R-:W-:Y:S01]  /*b360*/  ULDC.64 UR8, c[0x0][0xc08] ;  /* 0x0003020000087ab9 */ /* 0x000fe20000000a00 */
[----:B------:R-:W2:Y:S01]  /*b370*/  @P0 LDG.E R3, desc[UR10][R8.64] ;  /* 0x0000000a08030981 */ /* 0x000ea2000c1e1900 */
[----:B------:R-:W-:-:S06]  /*b380*/  UISETP.NE.U32.AND UP1, UPT, UR8, URZ, UPT ;  /* 0x0000003f0800728c */ /* 0x000fcc000bf25070 */
[----:B------:R-:W0:Y:S01]  /*b390*/  @P1 LDC R11, c[0x0][0xbec] ;  /* 0x0002fb00ff0b1b82 */ /* 0x000e220000000800 */
[----:B------:R-:W-:Y:S01]  /*b3a0*/  IMAD.U32 R15, RZ, RZ, UR12 ;  /* 0x0000000cff0f7e24 */ /* 0x000fe2000f8e00ff */
[----:B------:R-:W-:-:S06]  /*b3b0*/  UISETP.NE.AND.EX UP1, UPT, UR9, URZ, UPT, UP1 ;  /* 0x0000003f0900728c */ /* 0x000fcc000bf25310 */
[----:B------:R-:W3:Y:S01]  /*b3c0*/  @P1 LDC R13, c[0x0][0xbf0] ;  /* 0x0002fc00ff0d1b82 */ /* 0x000ee20000000800 */
[----:B------:R-:W-:-:S04]  /*b3d0*/  PLOP3.LUT P2, PT, PT, PT, UP1, 0x80, 0x0 ;  /* 0x000000000000781c */ /* 0x000fc80003f4f018 */
[----:B------:R-:W-:-:S04]  /*b3e0*/  @UP1 ULEA UR8, UP2, UR4, UR8, 0x2 ;  /* 0x0000000804081291 */ /* 0x000fc8000f84103f */
[----:B------:R-:W-:Y:S02]  /*b3f0*/  @UP1 ULEA.HI.X UR9, UR4, UR9, UR7, 0x2, UP2 ;  /* 0x0000000904091291 */ /* 0x000fe400090f1407 */
[----:B------:R-:W-:Y:S01]  /*b400*/  IMAD.U32 R20, RZ, RZ, UR8 ;  /* 0x00000008ff147e24 */ /* 0x000fe2000f8e00ff */
[----:B------:R-:W-:Y:S01]  /*b410*/  ULDC UR7, c[0x0][0xa88] ;  /* 0x0002a20000077ab9 */ /* 0x000fe20000000800 */
[----:B------:R-:W-:Y:S02]  /*b420*/  UMOV UR4, URZ ;  /* 0x0000003f00047c82 */ /* 0x000fe40008000000 */
[----:B------:R-:W-:Y:S01]  /*b430*/  IMAD.U32 R21, RZ, RZ, UR9 ;  /* 0x00000009ff157e24 */ /* 0x000fe2000f8e00ff */
[----:B--2---:R-:W-:Y:S01]  /*b440*/  @P0 R2UR UR4, R3 ;  /* 0x00000000030402ca */ /* 0x004fe200000e0000 */
[----:B------:R-:W-:-:S06]  /*b450*/  IMAD.U32 R3, RZ, RZ, UR7 ;  /* 0x00000007ff037e24 */ /* 0x000fcc000f8e00ff */
[----:B------:R1:W5:Y:S01]  /*b460*/  @P2 LDG.E R3, desc[UR10][R20.64] ;  /* 0x0000000a14032981 */ /* 0x000362000c1e1900 */
[----:B0--3--:R-:W-:Y:S07]  /*b470*/  @P2 BRA `(.L_x_414) ;  /* 0x0000000000142947 */ /* 0x009fee0003800000 */
[----:B------:R-:W-:Y:S05]  /*b480*/  @!P0 BRA `(.L_x_414) ;  /* 0x0000000000108947 */ /* 0x000fea0003800000 */
[----:B------:R-:W-:Y:S02]  /*b490*/  ULDC.64 UR8, c[0x0][0x208] ;  /* 0x0000820000087ab9 */ /* 0x000fe40000000a00 */
[----:B-1----:R-:W2:Y:S04]  /*b4a0*/  LDG.E R6, desc[UR8][R8.64] ;  /* 0x0000000808067981 */ /* 0x002ea8000c1e1900 */
[----:B-----5:R-:W2:Y:S02]  /*b4b0*/  LDG.E R3, desc[UR8][R8.64+0x4] ;  /* 0x0000040808037981 */ /* 0x020ea4000c1e1900 */
[----:B--2---:R-:W-:-:S07]  /*b4c0*/  IMAD.IADD R3, R3, 0x1, -R6 ;  /* 0x0000000103037824 */ /* 0x004fce00078e0a06 */
.L_x_414:
[----:B------:R-:W-:Y:S01]  /*b4d0*/  R2UR UR18, R214 ;  /* 0x00000000d61272ca */ /* 0x000fe200000e0000 */
[----:B------:R-:W-:Y:S01]  /*b4e0*/  ULDC.64 UR12, c[0x0][0xb90] ;  /* 0x0002e400000c7ab9 */ /* 0x000fe20000000a00 */
[----:B------:R-:W-:Y:S01]  /*b4f0*/  R2UR UR16, R218 ;  /* 0x00000000da1072ca */ /* 0x000fe200000e0000 */
[----:B------:R-:W-:Y:S01]  /*b500*/  USHF.R.S32.HI UR11, URZ, 0x1f, UR4 ;  /* 0x0000001f3f0b7899 */ /* 0x000fe20008011404 */
[----:B------:R-:W-:Y:S01]  /*b510*/  R2UR UR15, R216 ;  /* 0x00000000d80f72ca */ /* 0x000fe200000e0000 */
[----:B-1----:R-:W-:Y:S01]  /*b520*/  IMAD R10, R15, 0x80, R224 ;  /* 0x000000800f0a7824 */ /* 0x002fe200078e02e0 */
[----:B------:R-:W-:Y:S01]  /*b530*/  UMOV UR10, UR4 ;  /* 0x00000004000a7c82 */ /* 0x000fe20008000000 */
[----:B------:R-:W-:Y:S01]  /*b540*/  IMAD R9, R217, 0x40, R18 ;  /* 0x00000040d9097824 */ /* 0x000fe200078e0212 */
[----:B------:R-:W-:Y:S01]  /*b550*/  R2UR UR17, R215 ;  /* 0x00000000d71172ca */ /* 0x000fe200000e0000 */
[----:B------:R-:W-:Y:S01]  /*b560*/  @P1 IMAD.HI.U32 R6, R10, R11, RZ ;  /* 0x0000000b0a061227 */ /* 0x000fe200078e00ff */
[----:B------:R-:W0:Y:S01]  /*b570*/  @P1 LDC R19, c[0x0][0xbf0] ;  /* 0x0002fc00ff131b82 */ /* 0x000e220000000800 */
[----:B------:R-:W-:-:S02]  /*b580*/  ULDC.64 UR20, c[0x0][0x208] ;  /* 0x0000820000147ab9 */ /* 0x000fc40000000a00 */
[----:B------:R-:W-:Y:S01]  /*b590*/  USHF.R.S32.HI UR14, URZ, 0x1f, UR18 ;  /* 0x0000001f3f0e7899 */ /* 0x000fe20008011412 */
[----:B------:R-:W-:Y:S01]  /*b5a0*/  IMAD.MOV.U32 R8, RZ, RZ, R10 ;  /* 0x000000ffff087224 */ /* 0x000fe200078e000a */
[----:B------:R-:W-:Y:S01]  /*b5b0*/  UIMAD.WIDE.U32 UR8, UR18, UR12, UR10 ;  /* 0x0000000c120872a5 */ /* 0x000fe2000f8e000a */
[----:B------:R-:W-:Y:S01]  /*b5c0*/  @P1 SHF.R.U32.HI R8, RZ, R13, R6 ;  /* 0x0000000dff081219 */ /* 0x000fe20000011606 */
[----:B------:R-:W-:Y:S01]  /*b5d0*/  UIMAD UR7, UR14, UR12, URZ ;  /* 0x0000000c0e0772a4 */ /* 0x000fe2000f8e023f */
[----:B------:R-:W-:Y:S01]  /*b5e0*/  IMAD.WIDE R4, R9, 0x2, R4 ;  /* 0x0000000209047825 */ /* 0x000fe200078e0204 */
[----:B------:R-:W-:Y:S01]  /*b5f0*/  USEL UR16, UR16, URZ, !UP0 ;  /* 0x0000003f10107287 */ /* 0x000fe2000c000000 */
[--C-:B------:R-:W-:Y:S01]  /*b600*/  SHF.R.S32.HI R6, RZ, 0x1f, R8.reuse ;  /* 0x0000001fff067819 */ /* 0x100fe20000011408 */
[----:B------:R-:W-:Y:S01]  /*b610*/  UIMAD UR7, UR18, UR13, UR7 ;  /* 0x0000000d120772a4 */ /* 0x000fe2000f8e0207 */
[----:B------:R-:W-:Y:S01]  /*b620*/  IMAD.MOV R11, RZ, RZ, -R8 ;  /* 0x000000ffff0b7224 */ /* 0x000fe200078e0a08 */
[----:B------:R-:W-:Y:S01]  /*b630*/  USEL UR15, UR15, URZ, !UP0 ;  /* 0x0000003f0f0f7287 */ /* 0x000fe2000c000000 */
[----:B------:R-:W-:Y:S01]  /*b640*/  IADD3 R33, P3, R4, 0x4000, RZ ;  /* 0x0000400004217810 */ /* 0x000fe20007f7e0ff */
[----:B------:R-:W-:Y:S01]  /*b650*/  ULDC.64 UR12, c[0x0][0xb98] ;  /* 0x0002e600000c7ab9 */ /* 0x000fe20000000a00 */
[----:B------:R-:W-:Y:S01]  /*b660*/  UIADD3 UR9, UR9, UR7, URZ ;  /* 0x0000000709097290 */ /* 0x000fe2000fffe03f */
[----:B------:R-:W-:Y:S01]  /*b670*/  IMAD R11, R80, R11, R10 ;  /* 0x0000000b500b7224 */ /* 0x000fe200078e020a */
[----:B------:R-:W-:Y:S01]  /*b680*/  UIMAD UR7, UR16, UR12, URZ ;  /* 0x0000000c100772a4 */ /* 0x000fe2000f8e023f */
[----:B------:R-:W-:Y:S01]  /*b690*/  IADD3 R13, P5, R4, 0x1000, RZ ;  /* 0x00001000040d7810 */ /* 0x000fe20007fbe0ff */
[----:B------:R-:W-:Y:S01]  /*b6a0*/  UIMAD.WIDE.U32 UR8, UR15, UR12, UR8 ;  /* 0x0000000c0f0872a5 */ /* 0x000fe2000f8e0008 */
[----:B------:R-:W-:Y:S01]  /*b6b0*/  LOP3.LUT R32, R33, 0x380, RZ, 0xc0, !PT ;  /* 0x0000038021207812 */ /* 0x000fe200078ec0ff */
[----:B------:R-:W-:Y:S01]  /*b6c0*/  UIMAD UR7, UR15, UR13, UR7 ;  /* 0x0000000d0f0772a4 */ /* 0x000fe2000f8e0207 */
[----:B------:R-:W-:Y:S01]  /*b6d0*/  LOP3.LUT R12, R13, 0x380, RZ, 0xc0, !PT ;  /* 0x000003800d0c7812 */ /* 0x000fe200078ec0ff */
[----:B-----5:R-:W-:Y:S01]  /*b6e0*/  IMAD R83, R3, R80, RZ ;  /* 0x0000005003537224 */ /* 0x020fe200078e02ff */
[----:B------:R-:W-:Y:S01]  /*b6f0*/  SHF.R.U64 R32, R32, 0x3, RZ ;  /* 0x0000000320207819 */ /* 0x000fe200000012ff */
[----:B------:R-:W-:Y:S01]  /*b700*/  ULDC.64 UR12, c[0x0][0xaa0] ;  /* 0x0002a800000c7ab9 */ /* 0x000fe20000000a00 */
[----:B------:R-:W-:Y:S01]  /*b710*/  IADD3 R8, P0, R8, UR8, RZ ;  /* 0x0000000808087c10 */ /* 0x000fe2000ff1e0ff */
[----:B------:R-:W-:Y:S01]  /*b720*/  IMAD.U32 R9, RZ, RZ, UR7 ;  /* 0x00000007ff097e24 */ /* 0x000fe2000f8e00ff */
[----:B------:R-:W-:-:S02]  /*b730*/  SHF.R.U64 R12, R12, 0x3, RZ ;  /* 0x000000030c0c7819 */ /* 0x000fc400000012ff */
[----:B------:R-:W-:Y:S01]  /*b740*/  LOP3.LUT R32, R32, R33, RZ, 0x3c, !PT ;  /* 0x0000002120207212 */ /* 0x000fe200078e3cff */
[----:B------:R-:W-:Y:S01]  /*b750*/  IMAD.X R33, RZ, RZ, R5, P3 ;  /* 0x000000ffff217224 */ /* 0x000fe200018e0605 */
[----:B------:R-:W-:Y:S01]  /*b760*/  IADD3.X R9, R6, UR9, R9, P0, !PT ;  /* 0x0000000906097c10 */ /* 0x000fe200087fe409 */
[----:B------:R-:W-:Y:S01]  /*b770*/  ULDC.64 UR8, c[0x0][0xb88] ;  /* 0x0002e20000087ab9 */ /* 0x000fe20000000a00 */
[----:B------:R-:W-:Y:S02]  /*b780*/  SHF.R.S32.HI R6, RZ, 0x1f, R11 ;  /* 0x0000001fff067819 */ /* 0x000fe4000001140b */
[C---:B------:R-:W-:Y:S01]  /*b790*/  IADD3 R29, P0, R4.reuse, 0x3000, RZ ;  /* 0x00003000041d7810 */ /* 0x040fe20007f1e0ff */
[----:B------:R-:W-:Y:S01]  /*b7a0*/  IMAD.WIDE.U32 R8, R11, UR8, R8 ;  /* 0x000000080b087c25 */ /* 0x000fe2000f8e0008 */
[----:B------:R-:W-:Y:S02]  /*b7b0*/  IADD3 R37, P2, R4, 0x5000, RZ ;  /* 0x0000500004257810 */ /* 0x000fe40007f5e0ff */
[----:B------:R-:W-:Y:S01]  /*b7c0*/  LOP3.LUT R28, R29, 0x380, RZ, 0xc0, !PT ;  /* 0x000003801d1c7812 */ /* 0x000fe200078ec0ff */
[----:B------:R-:W-:Y:S01]  /*b7d0*/  IMAD R6, R6, UR8, RZ ;  /* 0x0000000806067c24 */ /* 0x000fe2000f8e02ff */
[----:B------:R-:W-:-:S02]  /*b7e0*/  IADD3 R53, P3, R4, 0xa000, RZ ;  /* 0x0000a00004357810 */ /* 0x000fc40007f7e0ff */
[----:B------:R-:W-:Y:S02]  /*b7f0*/  IADD3 R25, P4, R4, 0x2000, RZ ;  /* 0x0000200004197810 */ /* 0x000fe40007f9e0ff */
[----:B------:R-:W-:Y:S01]  /*b800*/  LOP3.LUT R12, R12, R13, RZ, 0x3c, !PT ;  /* 0x0000000d0c0c7212 */ /* 0x000fe200078e3cff */
[----:B------:R-:W-:Y:S01]  /*b810*/  IMAD R13, R11, UR9, R6 ;  /* 0x000000090b0d7c24 */ /* 0x000fe2000f8e0206 */
[----:B------:R-:W-:Y:S01]  /*b820*/  SHF.R.U64 R28, R28, 0x3, RZ ;  /* 0x000000031c1c7819 */ /* 0x000fe200000012ff */
[----:B------:R-:W-:Y:S01]  /*b830*/  ULDC.64 UR8, c[0x0][0xb50] ;  /* 0x0002d40000087ab9 */ /* 0x000fe20000000a00 */
[----:B------:R-:W-:Y:S01]  /*b840*/  LOP3.LUT R36, R37, 0x380, RZ, 0xc0, !PT ;  /* 0x0000038025247812 */ /* 0x000fe200078ec0ff */
[----:B------:R-:W-:Y:S01]  /*b850*/  IMAD.IADD R9, R9, 0x1, R13 ;  /* 0x0000000109097824 */ /* 0x000fe200078e020d */
[----:B------:R-:W-:Y:S01]  /*b860*/  LOP3.LUT R52, R53, 0x380, RZ, 0xc0, !PT ;  /* 0x0000038035347812 */ /* 0x000fe200078ec0ff */
[----:B------:R-:W-:Y:S01]  /*b870*/  IMAD.X R13, RZ, RZ, R5, P5 ;  /* 0x000000ffff0d7224 */ /* 0x000fe200028e0605 */
[----:B------:R-:W-:-:S02]  /*b880*/  LOP3.LUT R24, R25, 0x380, RZ, 0xc0, !PT ;  /* 0x0000038019187812 */ /* 0x000fc400078ec0ff */
[----:B------:R-:W-:Y:S02]  /*b890*/  LEA R10, P6, R8, UR8, 0x2 ;  /* 0x00000008080a7c11 */ /* 0x000fe4000f8c10ff */
[----:B------:R-:W-:Y:S01]  /*b8a0*/  LOP3.LUT R28, R28, R29, RZ, 0x3c, !PT ;  /* 0x0000001d1c1c7212 */ /* 0x000fe200078e3cff */
[----:B------:R-:W-:Y:S01]  /*b8b0*/  IMAD.X R29, RZ, RZ, R5, P0 ;  /* 0x000000ffff1d7224 */ /* 0x000fe200000e0605 */
[----:B------:R-:W-:Y:S01]  /*b8c0*/  SHF.R.U64 R36, R36, 0x3, RZ ;  /* 0x0000000324247819 */ /* 0x000fe200000012ff */
[----:B------:R-:W-:Y:S01]  /*b8d0*/  SHFL.IDX PT, R20, R10, RZ, 0x1c1f ;  /* 0x001c1fff0a147589 */ /* 0x000fe200000e0000 */
[----:B------:R-:W-:Y:S02]  /*b8e0*/  SHF.R.U64 R52, R52, 0x3, RZ ;  /* 0x0000000334347819 */ /* 0x000fe400000012ff */
[----:B------:R-:W-:Y:S01]  /*b8f0*/  SHF.R.U64 R24, R24, 0x3, RZ ;  /* 0x0000000318187819 */ /* 0x000fe200000012ff */
[----:B------:R-:W-:Y:S01]  /*b900*/  SHFL.IDX PT, R54, R10, 0x1, 0x1c1f ;  /* 0x003c1f000a367f89 */ /* 0x000fe200000e0000 */
[----:B------:R-:W-:-:S02]  /*b910*/  IADD3 R49, P0, R4, 0x9000, RZ ;  /* 0x0000900004317810 */ /* 0x000fc40007f1e0ff */
[----:B------:R-:W-:Y:S01]  /*b920*/  LEA.HI.X R11, R8, UR9, R9, 0x2, P6 ;  /* 0x00000009080b7c11 */ /* 0x000fe2000b0f1409 */
[----:B------:R-:W-:Y:S01]  /*b930*/  IMAD.U32 R9, RZ, RZ, UR17 ;  /* 0x00000011ff097e24 */ /* 0x000fe2000f8e00ff */
[----:B------:R-:W-:Y:S01]  /*b940*/  LOP3.LUT R36, R36, R37, RZ, 0x3c, !PT ;  /* 0x0000002524247212 */ /* 0x000fe200078e3cff */
[--C-:B------:R-:W-:Y:S01]  /*b950*/  IMAD.X R37, RZ, RZ, R5.reuse, P2 ;  /* 0x000000ffff257224 */ /* 0x100fe200010e0605 */
[----:B------:R-:W-:Y:S01]  /*b960*/  LOP3.LUT R52, R52, R53, RZ, 0x3c, !PT ;  /* 0x0000003534347212 */ /* 0x000fe200078e3cff */
[--C-:B------:R-:W-:Y:S01]  /*b970*/  IMAD.X R53, RZ, RZ, R5.reuse, P3 ;  /* 0x000000ffff357224 */ /* 0x100fe200018e0605 */
[----:B------:R-:W-:Y:S01]  /*b980*/  LOP3.LUT R24, R24, R25, RZ, 0x3c, !PT ;  /* 0x0000001918187212 */ /* 0x000fe200078e3cff */
[--C-:B------:R-:W-:Y:S01]  /*b990*/  IMAD.X R25, RZ, RZ, R5.reuse, P4 ;  /* 0x000000ffff197224 */ /* 0x100fe200020e0605 */
[----:B------:R-:W-:Y:S01]  /*b9a0*/  LOP3.LUT R48, R49, 0x380, RZ, 0xc0, !PT ;  /* 0x0000038031307812 */ /* 0x000fe200078ec0ff */
[----:B------:R-:W1:Y:S01]  /*b9b0*/  SHFL.IDX PT, R21, R11, RZ, 0x1c1f ;  /* 0x001c1fff0b157589 */ /* 0x000e6200000e0000 */
[C---:B------:R-:W-:Y:S01]  /*b9c0*/  IADD3 R57, P2, R4.reuse, 0xb000, RZ ;  /* 0x0000b00004397810 */ /* 0x040fe20007f5e0ff */
[----:B------:R-:W-:Y:S01]  /*b9d0*/  IMAD R14, R9, 0x80, R222 ;  /* 0x00000080090e7824 */ /* 0x000fe200078e02de */
[C---:B------:R-:W-:Y:S01]  /*b9e0*/  IADD3 R8, P3, R4.reuse, 0xf000, RZ ;  /* 0x0000f00004087810 */ /* 0x040fe20007f7e0ff */
[----:B------:R-:W2:Y:S01]  /*b9f0*/  SHFL.IDX PT, R55, R11, 0x1, 0x1c1f ;  /* 0x003c1f000b377f89 */ /* 0x000ea200000e0000 */
[----:B------:R-:W-:Y:S01]  /*ba00*/  IADD3 R41, P6, R4, 0x6000, RZ ;  /* 0x0000600004297810 */ /* 0x000fe20007fde0ff */
[----:B------:R-:W-:Y:S01]  /*ba10*/  VIADD R6, R14, 0x8 ;  /* 0x000000080e067836 */ /* 0x000fe20000000000 */
[C---:B------:R-:W-:Y:S01]  /*ba20*/  IADD3 R45, P5, R4.reuse, 0x7000, RZ ;  /* 0x00007000042d7810 */ /* 0x040fe20007fbe0ff */
[----:B------:R-:W-:Y:S01]  /*ba30*/  UIMAD UR7, UR11, UR12, URZ ;  /* 0x0000000c0b0772a4 */ /* 0x000fe2000f8e023f */
[----:B------:R-:W-:Y:S01]  /*ba40*/  IADD3 R69, P4, R4, 0x8000, RZ ;  /* 0x0000800004457810 */ /* 0x000fe20007f9e0ff */
[----:B------:R-:W-:Y:S01]  /*ba50*/  UIMAD.WIDE.U32 UR8, UR4, UR12, URZ ;  /* 0x0000000c040872a5 */ /* 0x000fe2000f8e003f */
[----:B------:R-:W-:Y:S01]  /*ba60*/  SHF.R.U64 R48, R48, 0x3, RZ ;  /* 0x0000000330307819 */ /* 0x000fe200000012ff */
[----:B------:R-:W-:Y:S01]  /*ba70*/  IMAD.X R61, RZ, RZ, R5, P3 ;  /* 0x000000ffff3d7224 */ /* 0x000fe200018e0605 */
[----:B------:R-:W-:Y:S01]  /*ba80*/  LOP3.LUT R56, R57, 0x380, RZ, 0xc0, !PT ;  /* 0x0000038039387812 */ /* 0x000fe200078ec0ff */
[----:B------:R-:W-:Y:S01]  /*ba90*/  ULDC.64 UR10, c[0x0][0xae8] ;  /* 0x0002ba00000a7ab9 */ /* 0x000fe20000000a00 */
[----:B------:R-:W-:-:S02]  /*baa0*/  LOP3.LUT R3, R8, 0x380, RZ, 0xc0, !PT ;  /* 0x0000038008037812 */ /* 0x000fc400078ec0ff */
[----:B------:R-:W-:Y:S02]  /*bab0*/  LOP3.LUT R40, R41, 0x380, RZ, 0xc0, !PT ;  /* 0x0000038029287812 */ /* 0x000fe400078ec0ff */
[----:B------:R-:W-:Y:S02]  /*bac0*/  LOP3.LUT R44, R45, 0x380, RZ, 0xc0, !PT ;  /* 0x000003802d2c7812 */ /* 0x000fe400078ec0ff */
[----:B------:R-:W-:Y:S02]  /*bad0*/  LOP3.LUT R68, R69, 0x380, RZ, 0xc0, !PT ;  /* 0x0000038045447812 */ /* 0x000fe400078ec0ff */
[----:B------:R-:W-:Y:S01]  /*bae0*/  LOP3.LUT R48, R48, R49, RZ, 0x3c, !PT ;  /* 0x0000003130307212 */ /* 0x000fe200078e3cff */
[----:B------:R-:W-:Y:S01]  /*baf0*/  IMAD.X R49, RZ, RZ, R5, P0 ;  /* 0x000000ffff317224 */ /* 0x000fe200000e0605 */
[----:B------:R-:W-:Y:S02]  /*bb00*/  SHF.R.U64 R56, R56, 0x3, RZ ;  /* 0x0000000338387819 */ /* 0x000fe400000012ff */
[----:B------:R-:W-:-:S02]  /*bb10*/  SHF.R.U64 R3, R3, 0x3, RZ ;  /* 0x0000000303037819 */ /* 0x000fc400000012ff */
[----:B------:R-:W-:Y:S02]  /*bb20*/  SHF.R.U64 R40, R40, 0x3, RZ ;  /* 0x0000000328287819 */ /* 0x000fe400000012ff */
[----:B------:R-:W-:Y:S02]  /*bb30*/  SHF.R.U64 R44, R44, 0x3, RZ ;  /* 0x000000032c2c7819 */ /* 0x000fe400000012ff */
[----:B------:R-:W-:Y:S02]  /*bb40*/  SHF.R.U64 R68, R68, 0x3, RZ ;  /* 0x0000000344447819 */ /* 0x000fe400000012ff */
[----:B------:R-:W-:Y:S02]  /*bb50*/  LOP3.LUT P0, RZ, R220, 0x3, RZ, 0xc0, !PT ;  /* 0x00000003dcff7812 */ /* 0x000fe4000780c0ff */
[----:B------:R-:W-:Y:S01]  /*bb60*/  LOP3.LUT R56, R56, R57, RZ, 0x3c, !PT ;  /* 0x0000003938387212 */ /* 0x000fe200078e3cff */
[----:B------:R-:W-:Y:S01]  /*bb70*/  IMAD.X R57, RZ, RZ, R5, P2 ;  /* 0x000000ffff397224 */ /* 0x000fe200010e0605 */
[----:B------:R-:W-:-:S02]  /*bb80*/  LOP3.LUT R60, R3, R8, RZ, 0x3c, !PT ;  /* 0x00000008033c7212 */ /* 0x000fc400078e3cff */
[----:B------:R-:W-:Y:S01]  /*bb90*/  LOP3.LUT R40, R40, R41, RZ, 0x3c, !PT ;  /* 0x0000002928287212 */ /* 0x000fe200078e3cff */
[----:B------:R-:W3:Y:S01]  /*bba0*/  @P1 LDC R3, c[0x0][0xbec] ;  /* 0x0002fb00ff031b82 */ /* 0x000ee20000000800 */
[----:B------:R-:W-:Y:S01]  /*bbb0*/  LOP3.LUT R44, R44, R45, RZ, 0x3c, !PT ;  /* 0x0000002d2c2c7212 */ /* 0x000fe200078e3cff */
[--C-:B------:R-:W-:Y:S01]  /*bbc0*/  IMAD.X R41, RZ, RZ, R5.reuse, P6 ;  /* 0x000000ffff297224 */ /* 0x100fe200030e0605 */
[----:B------:R-:W-:Y:S01]  /*bbd0*/  LOP3.LUT R68, R68, R69, RZ, 0x3c, !PT ;  /* 0x0000004544447212 */ /* 0x000fe200078e3cff */
[--C-:B------:R-:W-:Y:S01]  /*bbe0*/  IMAD.X R45, RZ, RZ, R5.reuse, P5 ;  /* 0x000000ffff2d7224 */ /* 0x100fe200028e0605 */
[-C--:B------:R-:W-:Y:S01]  /*bbf0*/  ISETP.GE.OR P2, PT, R14, R83.reuse, P0 ;  /* 0x000000530e00720c */ /* 0x080fe20000746670 */
[----:B------:R-:W-:Y:S01]  /*bc00*/  IMAD.X R69, RZ, RZ, R5, P4 ;  /* 0x000000ffff457224 */ /* 0x000fe200020e0605 */
[----:B------:R-:W-:Y:S02]  /*bc10*/  ISETP.GE.OR P0, PT, R6, R83, P0 ;  /* 0x000000530600720c */ /* 0x000fe40000706670 */
[----:B------:R-:W-:-:S02]  /*bc20*/  IADD3 R77, P6, R4, 0xc000, RZ ;  /* 0x0000c000044d7810 */ /* 0x000fc40007fde0ff */
[C---:B------:R-:W-:Y:S02]  /*bc30*/  IADD3 R73, P5, R4.reuse, 0xd000, RZ ;  /* 0x0000d00004497810 */ /* 0x040fe40007fbe0ff */
[C---:B------:R-:W-:Y:S02]  /*bc40*/  IADD3 R65, P4, R4.reuse, 0xe000, RZ ;  /* 0x0000e00004417810 */ /* 0x040fe40007f9e0ff */
[----:B------:R-:W-:Y:S02]  /*bc50*/  LOP3.LUT R9, R4, 0x380, RZ, 0xc0, !PT ;  /* 0x0000038004097812 */ /* 0x000fe400078ec0ff */
[----:B------:R-:W-:Y:S01]  /*bc60*/  LOP3.LUT R76, R77, 0x380, RZ, 0xc0, !PT ;  /* 0x000003804d4c7812 */ /* 0x000fe200078ec0ff */
[----:B-1----:R1:W-:Y:S01]  /*bc70*/  @!P2 ST.E desc[UR20][R20.64], R0 ;  /* 0x000000001400a985 */ /* 0x0023e2000c101914 */
[----:B------:R-:W-:Y:S02]  /*bc80*/  LOP3.LUT R72, R73, 0x380, RZ, 0xc0, !PT ;  /* 0x0000038049487812 */ /* 0x000fe400078ec0ff */
[----:B------:R-:W-:Y:S01]  /*bc90*/  LOP3.LUT R64, R65, 0x380, RZ, 0xc0, !PT ;  /* 0x0000038041407812 */ /* 0x000fe200078ec0ff */
[----:B------:R-:W-:Y:S01]  /*bca0*/  UIMAD UR7, UR4, UR13, UR7 ;  /* 0x0000000d040772a4 */ /* 0x000fe2000f8e0207 */
[----:B------:R-:W-:Y:S01]  /*bcb0*/  SHF.R.U64 R9, R9, 0x3, RZ ;  /* 0x0000000309097819 */ /* 0x000fe200000012ff */
[----:B--2---:R2:W-:Y:S01]  /*bcc0*/  @!P0 ST.E desc[UR20][R54.64], R2 ;  /* 0x0000000236008985 */ /* 0x0045e2000c101914 */
[----:B------:R-:W-:-:S02]  /*bcd0*/  SHF.R.U64 R76, R76, 0x3, RZ ;  /* 0x000000034c4c7819 */ /* 0x000fc400000012ff */
[----:B------:R-:W-:Y:S02]  /*bce0*/  SHF.R.U64 R72, R72, 0x3, RZ ;  /* 0x0000000348487819 */ /* 0x000fe400000012ff */
[----:B------:R-:W-:Y:S01]  /*bcf0*/  SHF.R.U64 R64, R64, 0x3, RZ ;  /* 0x0000000340407819 */ /* 0x000fe200000012ff */
[----:B-1----:R-:W-:Y:S01]  /*bd00*/  IMAD R0, R213, 0x20, R217 ;  /* 0x00000020d5007824 */ /* 0x002fe200078e02d9 */
[----:B------:R-:W-:Y:S01]  /*bd10*/  LOP3.LUT R4, R9, R4, RZ, 0x3c, !PT ;  /* 0x0000000409047212 */ /* 0x000fe200078e3cff */
[----:B------:R-:W-:Y:S01]  /*bd20*/  UIADD3 UR9, UR9, UR7, URZ ;  /* 0x0000000709097290 */ /* 0x000fe2000fffe03f */
[----:B------:R-:W-:Y:S01]  /*bd30*/  LOP3.LUT R76, R76, R77, RZ, 0x3c, !PT ;  /* 0x0000004d4c4c7212 */ /* 0x000fe200078e3cff */
[--C-:B------:R-:W-:Y:S01]  /*bd40*/  IMAD.X R77, RZ, RZ, R5.reuse, P6 ;  /* 0x000000ffff4d7224 */ /* 0x100fe200030e0605 */
[----:B------:R-:W-:Y:S01]  /*bd50*/  LOP3.LUT R72, R72, R73, RZ, 0x3c, !PT ;  /* 0x0000004948487212 */ /* 0x000fe200078e3cff */
[--C-:B------:R-:W-:Y:S01]  /*bd60*/  IMAD.X R73, RZ, RZ, R5.reuse, P5 ;  /* 0x000000ffff497224 */ /* 0x100fe200028e0605 */
[----:B------:R-:W-:Y:S01]  /*bd70*/  LOP3.LUT R64, R64, R65, RZ, 0x3c, !PT ;  /* 0x0000004140407212 */ /* 0x000fe200078e3cff */
[----:B------:R-:W-:Y:S01]  /*bd80*/  IMAD.X R65, RZ, RZ, R5, P4 ;  /* 0x000000ffff417224 */ /* 0x000fe200020e0605 */
[----:B------:R1:W5:Y:S01]  /*bd90*/  LD.E.128 R8, desc[UR20][R4.64] ;  /* 0x0000001404087980 */ /* 0x000362000c101d00 */
[----:B------:R-:W-:-:S02]  /*bda0*/  UIMAD UR4, UR14, UR10, URZ ;  /* 0x0000000a0e0472a4 */ /* 0x000fc4000f8e023f */
[----:B------:R-:W-:Y:S01]  /*bdb0*/  UIMAD.WIDE.U32 UR8, UR18, UR10, UR8 ;  /* 0x0000000a120872a5 */ /* 0x000fe2000f8e0008 */
[----:B------:R-:W5:Y:S01]  /*bdc0*/  LD.E.128 R12, desc[UR20][R12.64] ;  /* 0x000000140c0c7980 */ /* 0x000f62000c101d00 */
[----:B------:R-:W-:-:S03]  /*bdd0*/  UIMAD UR4, UR18, UR11, UR4 ;  /* 0x0000000b120472a4 */ /* 0x000fc6000f8e0204 */
[----:B------:R-:W-:Y:S01]  /*bde0*/  ULDC.64 UR10, c[0x0][0xaf0] ;  /* 0x0002bc00000a7ab9 */ /* 0x000fe20000000a00 */
[----:B------:R-:W5:Y:S01]  /*bdf0*/  LD.E.128 R24, desc[UR20][R24.64] ;  /* 0x0000001418187980 */ /* 0x000f62000c101d00 */
[----:B-1----:R-:W-:-:S03]  /*be00*/  IMAD.U32 R5, RZ, RZ, UR17 ;  /* 0x00000011ff057e24 */ /* 0x002fc6000f8e00ff */
[----:B------:R-:W5:Y:S01]  /*be10*/  LD.E.128 R28, desc[UR20][R28.64] ;  /* 0x000000141c1c7980 */ /* 0x000f62000c101d00 */
[----:B------:R-:W-:Y:S01]  /*be20*/  IMAD R4, R5, 0x80, R0 ;  /* 0x0000008005047824 */ /* 0x000fe200078e0200 */
[----:B------:R-:W-:Y:S02]  /*be30*/  UIADD3 UR9, UR9, UR4, URZ ;  /* 0x0000000409097290 */ /* 0x000fe4000fffe03f */
[----:B------:R-:W5:Y:S01]  /*be40*/  LD.E.128 R32, desc[UR20][R32.64] ;  /* 0x0000001420207980 */ /* 0x000f62000c101d00 */
[----:B---3--:R-:W-:Y:S01]  /*be50*/  @P1 IMAD.HI.U32 R0, R4, R3, RZ ;  /* 0x0000000304001227 */ /* 0x008fe200078e00ff */
[----:B------:R-:W-:Y:S02]  /*be60*/  UIMAD UR4, UR16, UR10, URZ ;  /* 0x0000000a100472a4 */ /* 0x000fe4000f8e023f */
[----:B------:R-:W-:Y:S01]  /*be70*/  UIMAD.WIDE.U32 UR8, UR15, UR10, UR8 ;  /* 0x0000000a0f0872a5 */ /* 0x000fe2000f8e0008 */
[----:B------:R-:W-:Y:S01]  /*be80*/  IMAD.MOV.U32 R5, RZ, RZ, R4 ;  /* 0x000000ffff057224 */ /* 0x000fe200078e0004 */
[----:B0-----:R-:W-:Y:S01]  /*be90*/  @P1 SHF.R.U32.HI R5, RZ, R19, R0 ;  /* 0x00000013ff051219 */ /* 0x001fe20000011600 */
[----:B------:R-:W-:Y:S01]  /*bea0*/  UIMAD UR4, UR15, UR11, UR4 ;  /* 0x0000000b0f0472a4 */ /* 0x000fe2000f8e0204 */
[----:B------:R-:W5:Y:S02]  /*beb0*/  LD.E.128 R36, desc[UR20][R36.64] ;  /* 0x0000001424247980 */ /* 0x000f64000c101d00 */
[--C-:B------:R-:W-:Y:S01]  /*bec0*/  SHF.R.S32.HI R0, RZ, 0x1f, R5.reuse ;  /* 0x0000001fff007819 */ /* 0x100fe20000011405 */
[----:B------:R-:W-:Y:S01]  /*bed0*/  UIADD3 UR4, UR9, UR4, URZ ;  /* 0x0000000409047290 */ /* 0x000fe2000fffe03f */
[----:B------:R-:W-:Y:S01]  /*bee0*/  IMAD.MOV R19, RZ, RZ, -R5 ;  /* 0x000000ffff137224 */ /* 0x000fe200078e0a05 */
[----:B------:R-:W5:Y:S01]  /*bef0*/  LD.E.128 R40, desc[UR20][R40.64] ;  /* 0x0000001428287980 */ /* 0x000f62000c101d00 */
[----:B--2---:R-:W-:-:S02]  /*bf00*/  IMAD.U32 R2, RZ, RZ, UR8 ;  /* 0x00000008ff027e24 */ /* 0x004fc4000f8e00ff */
[----:B------:R-:W-:Y:S01]  /*bf10*/  IMAD.U32 R3, RZ, RZ, UR9 ;  /* 0x00000009ff037e24 */ /* 0x000fe2000f8e00ff */
[----:B------:R-:W-:Y:S01]  /*bf20*/  ULDC.64 UR8, c[0x0][0xae0] ;  /* 0x0002b80000087ab9 */ /* 0x000fe20000000a00 */
[----:B------:R-:W-:Y:S01]  /*bf30*/  IMAD R19, R80, R19, R4 ;  /* 0x0000001350137224 */ /* 0x000fe200078e0204 */
[----:B------:R-:W5:Y:S01]  /*bf40*/  LD.E.128 R44, desc[UR20][R44.64] ;  /* 0x000000142c2c7980 */ /* 0x000f62000c101d00 */
[----:B------:R-:W-:Y:S02]  /*bf50*/  IMAD R0, R0, UR8, RZ ;  /* 0x0000000800007c24 */ /* 0x000fe4000f8e02ff */
[----:B------:R-:W-:Y:S01]  /*bf60*/  IMAD.U32 R3, RZ, RZ, UR4 ;  /* 0x00000004ff037e24 */ /* 0x000fe2000f8e00ff */
[----:B------:R-:W5:Y:S01]  /*bf70*/  LD.E.128 R68, desc[UR20][R68.64] ;  /* 0x0000001444447980 */ /* 0x000f62000c101d00 */
[C---:B------:R-:W-:Y:S01]  /*bf80*/  IMAD R21, R5.reuse, UR9, R0 ;  /* 0x0000000905157c24 */ /* 0x040fe2000f8e0200 */
[----:B------:R-:W-:Y:S02]  /*bf90*/  SHF.R.S32.HI R0, RZ, 0x1f, R19 ;  /* 0x0000001fff007819 */ /* 0x000fe40000011413 */
[----:B------:R-:W5:Y:S01]  /*bfa0*/  LD.E.128 R48, desc[UR20][R48.64] ;  /* 0x0000001430307980 */ /* 0x000f62000c101d00 */
[----:B------:R-:W-:Y:S01]  /*bfb0*/  IMAD.WIDE.U32 R2, R5, UR8, R2 ;  /* 0x0000000805027c25 */ /* 0x000fe2000f8e0002 */
[----:B------:R-:W-:-:S02]  /*bfc0*/  ULDC.64 UR8, c[0x0][0xad8] ;  /* 0x0002b60000087ab9 */ /* 0x000fc40000000a00 */
[----:B------:R-:W5:Y:S04]  /*bfd0*/  LD.E.128 R52, desc[UR20][R52.64] ;  /* 0x0000001434347980 */ /* 0x000f68000c101d00 */
[----:B------:R-:W5:Y:S04]  /*bfe0*/  LD.E.128 R56, desc[UR20][R56.64] ;  /* 0x0000001438387980 */ /* 0x000f68000c101d00 */
[----:B------:R-:W5:Y:S04]  /*bff0*/  LD.E.128 R76, desc[UR20][R76.64] ;  /* 0x000000144c4c7980 */ /* 0x000f68000c101d00 */
[----:B------:R-:W5:Y:S04]  /*c000*/  LD.E.128 R72, desc[UR20][R72.64] ;  /* 0x0000001448487980 */ /* 0x000f68000c101d00 */
[----:B------:R-:W5:Y:S04]  /*c010*/  LD.E.128 R64, desc[UR20][R64.64] ;  /* 0x0000001440407980 */ /* 0x000f68000c101d00 */
[----:B------:R-:W5:Y:S01]  /*c020*/  LD.E.128 R60, desc[UR20][R60.64] ;  /* 0x000000143c3c7980 */ /* 0x000f62000c101d00 */
[----:B------:R-:W-:Y:S01]  /*c030*/  IMAD.U32 R82, RZ, RZ, UR17 ;  /* 0x00000011ff527e24 */ /* 0x000fe2000f8e00ff */
[----:B------:R-:W-:Y:S01]  /*c040*/  BSSY B1, `(.L_x_415) ;  /* 0x000002d000017945 */ /* 0x000fe20003800000 */
[----:B------:R-:W-:Y:S01]  /*c050*/  IMAD.IADD R3, R3, 0x1, R21 ;  /* 0x0000000103037824 */ /* 0x000fe200078e0215 */
[----:B------:R-:W-:Y:S01]  /*c060*/  @!PT LDS RZ, [RZ] ;  /* 0x00000000fffff984 */ /* 0x000fe20000000800 */
[----:B------:R-:W-:Y:S01]  /*c070*/  @!PT LDS RZ, [RZ] ;  /* 0x00000000fffff984 */ /* 0x000fe20000000800 */
[----:B------:R-:W-:Y:S01]  /*c080*/  @!PT LDS RZ, [RZ] ;  /* 0x00000000fffff984 */ /* 0x000fe20000000800 */
[----:B------:R-:W-:Y:S01]  /*c090*/  @!PT LDS RZ, [RZ] ;  /* 0x00000000fffff984 */ /* 0x000fe20000000800 */
[----:B------:R0:W-:Y:S06]  /*c0a0*/  MEMBAR.ALL.CTA ;  /* 0x0000000000007992 */ /* 0x0001ec0000008000 */
[----:B0-----:R-:W0:Y:S01]  /*c0b0*/  FENCE.VIEW.ASYNC.S ;  /* 0x00000000000073c6 */ /* 0x001e220000000000 */
[----:B------:R-:W-:-:S02]  /*c0c0*/  IMAD R4, R0, UR8, RZ ;  /* 0x0000000800047c24 */ /* 0x000fc4000f8e02ff */
[----:B------:R-:W-:Y:S02]  /*c0d0*/  IMAD R82, R82, 0x80, R217 ;  /* 0x0000008052527824 */ /* 0x000fe400078e02d9 */
[C---:B------:R-:W-:Y:S02]  /*c0e0*/  IMAD R5, R19.reuse, UR9, R4 ;  /* 0x0000000913057c24 */ /* 0x040fe4000f8e0204 */
[----:B------:R-:W-:Y:S01]  /*c0f0*/  IMAD.WIDE.U32 R2, R19, UR8, R2 ;  /* 0x0000000813027c25 */ /* 0x000fe2000f8e0002 */
[----:B------:R-:W-:Y:S01]  /*c100*/  ISETP.GE.AND P2, PT, R82, R83, PT ;  /* 0x000000535200720c */ /* 0x000fe20003f46270 */
[----:B------:R-:W-:Y:S02]  /*c110*/  ULDC.64 UR8, c[0x0][0xa80] ;  /* 0x0002a00000087ab9 */ /* 0x000fe40000000a00 */
[----:B------:R-:W-:Y:S01]  /*c120*/  IMAD.IADD R3, R3, 0x1, R5 ;  /* 0x0000000103037824 */ /* 0x000fe200078e0205 */
[----:B------:R-:W-:Y:S01]  /*c130*/  LEA R6, P3, R2, UR8, 0x1 ;  /* 0x0000000802067c11 */ /* 0x000fe2000f8608ff */
[----:B------:R-:W-:-:S02]  /*c140*/  VIADD R170, R170, 0x38820 ;  /* 0x00038820aaaa7836 */ /* 0x000fc40000000000 */
[----:B------:R-:W-:Y:S01]  /*c150*/  VIADD R0, R82, 0x20 ;  /* 0x0000002052007836 */ /* 0x000fe20000000000 */
[----:B------:R-:W-:Y:S01]  /*c160*/  LEA.HI.X R19, R2, UR9, R3, 0x1, P3 ;  /* 0x0000000902137c11 */ /* 0x000fe200098f0c03 */
[----:B0-----:R0:W1:Y:S01]  /*c170*/  SHFL.IDX PT, R85, R6, RZ, 0x181f ;  /* 0x00181fff06557589 */ /* 0x00106200000e0000 */
[----:B------:R-:W-:Y:S02]  /*c180*/  PRMT R170, RZ, 0x654, R170 ;  /* 0x00000654ffaa7816 */ /* 0x000fe400000000aa */
[-C--:B------:R-:W-:Y:S01]  /*c190*/  ISETP.GE.AND P1, PT, R0, R83.reuse, PT ;  /* 0x000000530000720c */ /* 0x080fe20003f26270 */
[----:B------:R-:W-:Y:S01]  /*c1a0*/  VIADD R0, R82, 0x40 ;  /* 0x0000004052007836 */ /* 0x000fe20000000000 */
[----:B------:R0:W2:Y:S01]  /*c1b0*/  SHFL.IDX PT, R81, R19, RZ, 0x181f ;  /* 0x00181fff13517589 */ /* 0x0000a200000e0000 */
[----:B------:R0:W-:Y:S03]  /*c1c0*/  SYNCS.ARRIVE.TRANS64.RED.A1T0 RZ, [R170+URZ], RZ ;  /* 0x000000ffaaff79a7 */ /* 0x0001e6000810043f */
        /* <DEDUP_REMOVED lines=10> */
[----:B------:R-:W-:-:S03]  /*c270*/  @!P4 LEA R4, P6, R23, R85, 0x1 ;  /* 0x000000551704c211 */ /* 0x000fc600078c08ff */
[----:B-----5:R3:W-:Y:S01]  /*c280*/  @!P5 ST.E.128 desc[UR8][R2.64], R8 ;  /* 0x000000080200d985 */ /* 0x0207e2000c101d08 */
[----:B------:R-:W-:Y:S02]  /*c290*/  @!P4 LEA.HI.X R5, R23, R81, R229, 0x1, P6 ;  /* 0x000000511705c211 */ /* 0x000fe400030f0ce5 */
[----:B------:R-:W-:-:S03]  /*c2a0*/  @!P3 LEA R20, P6, R22, R85, 0x1 ;  /* 0x000000551614b211 */ /* 0x000fc600078c08ff */
[----:B------:R3:W-:Y:S01]  /*c2b0*/  @!P4 ST.E.128 desc[UR8][R4.64], R32 ;  /* 0x000000200400c985 */ /* 0x0007e2000c101d08 */
[----:B------:R-:W-:Y:S02]  /*c2c0*/  @!P3 LEA.HI.X R21, R22, R81, R228, 0x1, P6 ;  /* 0x000000511615b211 */ /* 0x000fe400030f0ce4 */
[----:B------:R-:W-:-:S03]  /*c2d0*/  @!P2 LEA R80, P6, R212, R85, 0x1 ;  /* 0x00000055d450a211 */ /* 0x000fc600078c08ff */
[----:B------:R3:W-:Y:S01]  /*c2e0*/  @!P3 ST.E.128 desc[UR8][R20.64], R68 ;  /* 0x000000441400b985 */ /* 0x0007e2000c101d08 */
[----:B------:R-:W-:-:S05]  /*c2f0*/  @!P2 LEA.HI.X R81, R212, R81, R227, 0x1, P6 ;  /* 0x00000051d451a211 */ /* 0x000fca00030f0ce3 */
[----:B------:R3:W-:Y:S04]  /*c300*/  @!P2 ST.E.128 desc[UR8][R80.64], R76 ;  /* 0x0000004c5000a985 */ /* 0x0007e8000c101d08 */
.L_x_416:
[----:B------:R-:W-:Y:S05]  /*c310*/  BSYNC B1 ;  /* 0x0000000000017941 */ /* 0x000fea0003800000 */
.L_x_415:
        /* <DEDUP_REMOVED lines=11> */
[C---:B------:R-:W-:Y:S02]  /*c3d0*/  @!P3 LEA R4, P5, R23.reuse, R9, 0x1 ;  /* 0x000000091704b211 */ /* 0x040fe400078a08ff */
[----:B----4-:R-:W-:Y:S02]  /*c3e0*/  @!P4 LEA.HI.X R3, R18, R11, R230, 0x1, P6 ;  /* 0x0000000b1203c211 */ /* 0x010fe400030f0ce6 */
[----:B------:R-:W-:Y:S02]  /*c3f0*/  @!P2 LEA R8, P6, R22, R9, 0x1 ;  /* 0x000000091608a211 */ /* 0x000fe400078c08ff */
[----:B------:R-:W-:Y:S01]  /*c400*/  @!P3 LEA.HI.X R5, R23, R11, R229, 0x1, P5 ;  /* 0x0000000b1705b211 */ /* 0x000fe200028f0ce5 */
[----:B------:R0:W-:Y:S01]  /*c410*/  @!P4 ST.E.128 desc[UR8][R2.64], R12 ;  /* 0x0000000c0200c985 */ /* 0x0001e2000c101d08 */
[----:B------:R-:W-:-:S02]  /*c420*/  @!P1 LEA R10, P5, R212, R9, 0x1 ;  /* 0x00000009d40a9211 */ /* 0x000fc400078a08ff */
[-C--:B------:R-:W-:Y:S01]  /*c430*/  @!P2 LEA.HI.X R9, R22, R11.reuse, R228, 0x1, P6 ;  /* 0x0000000b1609a211 */ /* 0x080fe200030f0ce4 */
[----:B------:R0:W-:Y:S01]  /*c440*/  @!P3 ST.E.128 desc[UR8][R4.64], R36 ;  /* 0x000000240400b985 */ /* 0x0001e2000c101d08 */
[----:B------:R-:W-:-:S03]  /*c450*/  @!P1 LEA.HI.X R11, R212, R11, R227, 0x1, P5 ;  /* 0x0000000bd40b9211 */ /* 0x000fc600028f0ce3 */
[----:B------:R0:W-:Y:S04]  /*c460*/  @!P2 ST.E.128 desc[UR8][R8.64], R48 ;  /* 0x000000300800a985 */ /* 0x0001e8000c101d08 */
[----:B------:R0:W-:Y:S02]  /*c470*/  @!P1 ST.E.128 desc[UR8][R10.64], R72 ;  /* 0x000000480a009985 */ /* 0x0001e4000c101d08 */
.L_x_418:
[----:B------:R-:W-:Y:S05]  /*c480*/  BSYNC B1 ;  /* 0x0000000000017941 */ /* 0x000fea0003800000 */
.L_x_417:
[----:B0---4-:R0:W4:Y:S01]  /*c490*/  SHFL.IDX PT, R11, R19, 0x2, 0x181f ;  /* 0x00581f00130b7f89 */ /* 0x01112200000e0000 */
        /* <DEDUP_REMOVED lines=10> */
[CC--:B------:R-:W-:Y:S02]  /*c540*/  @!P2 LEA R4, P5, R23.reuse, R5.reuse, 0x1 ;  /* 0x000000051704a211 */ /* 0x0c0fe400078a08ff */
[----:B------:R-:W-:Y:S02]  /*c550*/  @!P1 LEA R8, P4, R22, R5, 0x1 ;  /* 0x0000000516089211 */ /* 0x000fe400078808ff */
[----:B----4-:R-:W-:Y:S02]  /*c560*/  @!P3 LEA.HI.X R3, R18, R11, R230, 0x1, P6 ;  /* 0x0000000b1203b211 */ /* 0x010fe400030f0ce6 */
[----:B------:R-:W-:Y:S02]  /*c570*/  @!P0 LEA R10, P6, R212, R5, 0x1 ;  /* 0x00000005d40a8211 */ /* 0x000fe400078c08ff */
[-C--:B------:R-:W-:Y:S01]  /*c580*/  @!P2 LEA.HI.X R5, R23, R11.reuse, R229, 0x1, P5 ;  /* 0x0000000b1705a211 */ /* 0x080fe200028f0ce5 */
[----:B------:R0:W-:Y:S01]  /*c590*/  @!P3 ST.E.128 desc[UR8][R2.64], R24 ;  /* 0x000000180200b985 */ /* 0x0001e2000c101d08 */
[----:B------:R-:W-:-:S02]  /*c5a0*/  @!P1 LEA.HI.X R9, R22, R11, R228, 0x1, P4 ;  /* 0x0000000b16099211 */ /* 0x000fc400020f0ce4 */
[----:B------:R-:W-:Y:S01]  /*c5b0*/  @!P0 LEA.HI.X R11, R212, R11, R227, 0x1, P6 ;  /* 0x0000000bd40b8211 */ /* 0x000fe200030f0ce3 */
[----:B------:R0:W-:Y:S04]  /*c5c0*/  @!P2 ST.E.128 desc[UR8][R4.64], R40 ;  /* 0x000000280400a985 */ /* 0x0001e8000c101d08 */
[----:B------:R0:W-:Y:S04]  /*c5d0*/  @!P1 ST.E.128 desc[UR8][R8.64], R52 ;  /* 0x0000003408009985 */ /* 0x0001e8000c101d08 */
[----:B------:R0:W-:Y:S02]  /*c5e0*/  @!P0 ST.E.128 desc[UR8][R10.64], R64 ;  /* 0x000000400a008985 */ /* 0x0001e4000c101d08 */
.L_x_420:
[----:B------:R-:W-:Y:S05]  /*c5f0*/  BSYNC B1 ;  /* 0x0000000000017941 */ /* 0x000fea0003800000 */
.L_x_419:
[----:B------:R-:W-:Y:S01]  /*c600*/  VIADD R0, R82, 0x60 ;  /* 0x0000006052007836 */ /* 0x000fe20000000000 */
[----:B0--3--:R-:W0:Y:S04]  /*c610*/  SHFL.IDX PT, R19, R19, 0x3, 0x181f ;  /* 0x00781f0013137f89 */ /* 0x009e2800000e0000 */
[----:B------:R-:W-:Y:S01]  /*c620*/  ISETP.GE.AND P0, PT, R0, R83, PT ;  /* 0x000000530000720c */ /* 0x000fe20003f06270 */
[----:B----4-:R3:W4:-:S12]  /*c630*/  SHFL.IDX PT, R11, R6, 0x3, 0x181f ;  /* 0x00781f00060b7f89 */ /* 0x01071800000e0000 */
[----:B---3--:R-:W-:Y:S05]  /*c640*/  @P0 BRA `(.L_x_421) ;  /* 0x0000001000040947 */ /* 0x008fea0003800000 */
[----:B------:R-:W-:Y:S01]  /*c650*/  ULDC UR4, c[0x0][0xac8] ;  /* 0x0002b20000047ab9 */ /* 0x000fe20000000800 */
[----:B------:R-:W-:Y:S01]  /*c660*/  ULDC.64 UR8, c[0x0][0x208] ;  /* 0x0000820000087ab9 */ /* 0x000fe20000000a00 */
[----:B------:R-:W-:Y:S02]  /*c670*/  ISETP.GE.AND P3, PT, R18, UR4, PT ;  /* 0x0000000412007c0c */ /* 0x000fe4000bf66270 */
[----:B------:R-:W-:Y:S02]  /*c680*/  ISETP.GE.AND P4, PT, R23, UR4, PT ;  /* 0x0000000417007c0c */ /* 0x000fe4000bf86270 */
[----:B------:R-:W-:-:S09]  /*c690*/  ISETP.GE.AND P5, PT, R22, UR4, PT ;  /* 0x0000000416007c0c */ /* 0x000fd2000bfa6270 */
[CC--:B----4-:R-:W-:Y:S02]  /*c6a0*/  @!P3 LEA R2, P0, R18.reuse, R11.reuse, 0x1 ;  /* 0x0000000b1202b211 */ /* 0x0d0fe400078008ff */
[C---:B------:R-:W-:Y:S02]  /*c6b0*/  @!P4 LEA R4, P1, R23.reuse, R11, 0x1 ;  /* 0x0000000b1704c211 */ /* 0x040fe400078208ff */
[----:B0-----:R-:W-:Y:S02]  /*c6c0*/  @!P3 LEA.HI.X R3, R18, R19, R230, 0x1, P0 ;  /* 0x000000131203b211 */ /* 0x001fe400000f0ce6 */
[----:B------:R-:W-:Y:S02]  /*c6d0*/  ISETP.GE.AND P0, PT, R212, UR4, PT ;  /* 0x00000004d4007c0c */ /* 0x000fe4000bf06270 */
[----:B------:R-:W-:Y:S01]  /*c6e0*/  @!P5 LEA R8, P2, R22, R11, 0x1 ;  /* 0x0000000b1608d211 */ /* 0x000fe200078408ff */
[----:B------:R3:W-:Y:S01]  /*c6f0*/  @!P3 ST.E.128 desc[UR8][R2.64], R28 ;  /* 0x0000001c0200b985 */ /* 0x0007e2000c101d08 */
[----:B------:R-:W-:-:S02]  /*c700*/  @!P4 LEA.HI.X R5, R23, R19, R229, 0x1, P1 ;  /* 0x000000131705c211 */ /* 0x000fc400008f0ce5 */
[----:B------:R-:W-:-:S03]  /*c710*/  @!P5 LEA.HI.X R9, R22, R19, R228, 0x1, P2 ;  /* 0x000000131609d211 */ /* 0x000fc600010f0ce4 */
[----:B------:R3:W-:Y:S04]  /*c720*/  @!P4 ST.E.128 desc[UR8][R4.64], R44 ;  /* 0x0000002c0400c985 */ /* 0x0007e8000c101d08 */
[----:B------:R3:W-:Y:S01]  /*c730*/  @!P5 ST.E.128 desc[UR8][R8.64], R56 ;  /* 0x000000380800d985 */ /* 0x0007e2000c101d08 */
[----:B------:R-:W-:Y:S05]  /*c740*/  @P0 BRA `(.L_x_421) ;  /* 0x0000000c00c40947 */ /* 0x000fea0003800000 */
[----:B---3--:R-:W-:Y:S01]  /*c750*/  LEA R2, P0, R212, R11, 0x1 ;  /* 0x0000000bd4027211 */ /* 0x008fe200078008ff */
[----:B------:R-:W-:-:S03]  /*c760*/  ULDC.64 UR8, c[0x0][0x208] ;  /* 0x0000820000087ab9 */ /* 0x000fc60000000a00 */
[----:B------:R-:W-:-:S05]  /*c770*/  LEA.HI.X R3, R212, R19, R227, 0x1, P0 ;  /* 0x00000013d4037211 */ /* 0x000fca00000f0ce3 */
[----:B------:R0:W-:Y:S01]  /*c780*/  ST.E.128 desc[UR8][R2.64], R60 ;  /* 0x0000003c02007985 */ /* 0x0001e2000c101d08 */
[----:B------:R-:W-:Y:S05]  /*c790*/  BRA `(.L_x_421) ;  /* 0x0000000c00b07947 */ /* 0x000fea0003800000 */
.L_x_413:
[----:B------:R-:W-:Y:S01]  /*c7a0*/  R2UR UR4, R216 ;  /* 0x00000000d80472ca */ /* 0x000fe200000e0000 */
[----:B------:R-:W-:Y:S01]  /*c7b0*/  ULDC.64 UR10, c[0x0][0xc00] ;  /* 0x00030000000a7ab9 */ /* 0x000fe20000000a00 */
[----:B------:R-:W-:Y:S01]  /*c7c0*/  R2UR UR7, R218 ;  /* 0x00000000da0772ca */ /* 0x000fe200000e0000 */
[----:B------:R-:W-:Y:S01]  /*c7d0*/  UISETP.NE.U32.AND UP0, UPT, UR10, URZ, UPT ;  /* 0x0000003f0a00728c */ /* 0x000fe2000bf05070 */
[----:B------:R-:W0:Y:S01]  /*c7e0*/  LDC R13, c[0x0][0xbe8] ;  /* 0x0002fa00ff0d7b82 */ /* 0x000e220000000800 */
[----:B------:R-:W-:Y:S01]  /*c7f0*/  ULDC.64 UR14, c[0x0][0x208] ;  /* 0x00008200000e7ab9 */ /* 0x000fe20000000a00 */
[----:B------:R-:W-:Y:S01]  /*c800*/  R2UR UR12, R214 ;  /* 0x00000000d60c72ca */ /* 0x000fe200000e0000 */
[----:B------:R-:W-:-:S06]  /*c810*/  UISETP.NE.AND.EX UP0, UPT, UR11, URZ, UPT, UP0 ;  /* 0x0000003f0b00728c */ /* 0x000fcc000bf05300 */
[----:B------:R-:W-:Y:S01]  /*c820*/  USHF.L.U32 UR8, UR4, 0x2, URZ ;  /* 0x0000000204087899 */ /* 0x000fe2000800063f */
[----:B------:R-:W-:Y:S01]  /*c830*/  PLOP3.LUT P2, PT, PT, PT, UP0, 0x80, 0x0 ;  /* 0x000000000000781c */ /* 0x000fe20003f4f008 */
[----:B------:R-:W-:Y:S02]  /*c840*/  USHF.L.U64.HI UR9, UR4, 0x2, UR7 ;  /* 0x0000000204097899 */ /* 0x000fe40008010207 */
[----:B------:R-:W-:-:S04]  /*c850*/  UIADD3 UR4, UP1, UR8, UR10, URZ ;  /* 0x0000000a08047290 */ /* 0x000fc8000ff3e03f */
[----:B------:R-:W-:Y:S02]  /*c860*/  UIADD3.X UR7, UR9, UR11, URZ, UP1, !UPT ;  /* 0x0000000b09077290 */ /* 0x000fe40008ffe43f */
[----:B------:R-:W-:Y:S01]  /*c870*/  IMAD.U32 R2, RZ, RZ, UR4 ;  /* 0x00000004ff027e24 */ /* 0x000fe2000f8e00ff */
[----:B------:R-:W-:-:S03]  /*c880*/  ULDC.64 UR10, c[0x0][0xc08] ;  /* 0x00030200000a7ab9 */ /* 0x000fc60000000a00 */
[----:B------:R-:W-:-:S05]  /*c890*/  IMAD.U32 R3, RZ, RZ, UR7 ;  /* 0x00000007ff037e24 */ /* 0x000fca000f8e00ff */
[----:B------:R-:W2:Y:S01]  /*c8a0*/  @P2 LDG.E R6, desc[UR14][R2.64] ;  /* 0x0000000e02062981 */ /* 0x000ea2000c1e1900 */
[----:B------:R-:W-:Y:S01]  /*c8b0*/  UISETP.NE.U32.AND UP1, UPT, UR10, URZ, UPT ;  /* 0x0000003f0a00728c */ /* 0x000fe2000bf25070 */
[----:B0-----:R-:W-:Y:S01]  /*c8c0*/  ISETP.NE.AND P0, PT, R13, 0x1, PT ;  /* 0x000000010d00780c */ /* 0x001fe20003f05270 */
[----:B------:R-:W-:Y:S02]  /*c8d0*/  ULDC UR4, c[0x0][0xa88] ;  /* 0x0002a20000047ab9 */ /* 0x000fe40000000800 */
[----:B------:R-:W-:Y:S01]  /*c8e0*/  UISETP.NE.AND.EX UP1, UPT, UR11, URZ, UPT, UP1 ;  /* 0x0000003f0b00728c */ /* 0x000fe2000bf25310 */
[----:B------:R-:W-:Y:S01]  /*c8f0*/  IMAD.U32 R0, RZ, RZ, UR4 ;  /* 0x00000004ff007e24 */ /* 0x000fe2000f8e00ff */
[----:B------:R-:W-:-:S04]  /*c900*/  UMOV UR4, URZ ;  /* 0x0000003f00047c82 */ /* 0x000fc80008000000 */
[----:B------:R-:W-:-:S04]  /*c910*/  PLOP3.LUT P3, PT, PT, PT, UP1, 0x80, 0x0 ;  /* 0x000000000000781c */ /* 0x000fc80003f6f018 */
[----:B------:R-:W0:Y:S01]  /*c920*/  @P0 LDC R11, c[0x0][0xbec] ;  /* 0x0002fb00ff0b0b82 */ /* 0x000e220000000800 */
[----:B------:R-:W-:-:S04]  /*c930*/  @UP1 UIADD3 UR8, UP2, UR8, UR10, URZ ;  /* 0x0000000a08081290 */ /* 0x000fc8000ff5e03f */
[----:B------:R-:W-:Y:S02]  /*c940*/  @UP1 UIADD3.X UR9, UR9, UR11, URZ, UP2, !UPT ;  /* 0x0000000b09091290 */ /* 0x000fe400097fe43f */
[----:B------:R-:W-:-:S04]  /*c950*/  IMAD.U32 R4, RZ, RZ, UR8 ;  /* 0x00000008ff047e24 */ /* 0x000fc8000f8e00ff */
[----:B------:R-:W-:Y:S01]  /*c960*/  IMAD.U32 R5, RZ, RZ, UR9 ;  /* 0x00000009ff057e24 */ /* 0x000fe2000f8e00ff */
[----:B------:R-:W-:Y:S01]  /*c970*/  USHF.R.S32.HI UR11, URZ, 0x1f, UR12 ;  /* 0x0000001f3f0b7899 */ /* 0x000fe2000801140c */
[----:B------:R-:W-:-:S03]  /*c980*/  ISETP.GE.AND P1, PT, R231, 0x80, PT ;  /* 0x00000080e700780c */ /* 0x000fc60003f26270 */
[----:B------:R1:W5:Y:S01]  /*c990*/  @P3 LDG.E R0, desc[UR14][R4.64] ;  /* 0x0000000e04003981 */ /* 0x000362000c1e1900 */
[----:B--2---:R-:W-:-:S13]  /*c9a0*/  @P2 R2UR UR4, R6 ;  /* 0x00000000060422ca */ /* 0x004fda00000e0000 */
[----:B------:R-:W-:Y:S01]  /*c9b0*/  USHF.R.S32.HI UR10, URZ, 0x1f, UR4 ;  /* 0x0000001f3f0a7899 */ /* 0x000fe20008011404 */
[----:B01----:R-:W-:Y:S11]  /*c9c0*/  @P3 BRA `(.L_x_422) ;  /* 0x0000000000143947 */ /* 0x003ff60003800000 */
[----:B------:R-:W-:Y:S05]  /*c9d0*/  @!P2 BRA `(.L_x_422) ;  /* 0x000000000010a947 */ /* 0x000fea0003800000 */
[----:B------:R-:W-:Y:S02]  /*c9e0*/  ULDC.64 UR8, c[0x0][0x208] ;  /* 0x0000820000087ab9 */ /* 0x000fe40000000a00 */
[----:B------:R-:W2:Y:S04]  /*c9f0*/  LDG.E R5, desc[UR8][R2.64] ;  /* 0x0000000802057981 */ /* 0x000ea8000c1e1900 */
[----:B-----5:R-:W2:Y:S02]  /*ca00*/  LDG.E R0, desc[UR8][R2.64+0x4] ;  /* 0x0000040802007981 */ /* 0x020ea4000c1e1900 */
[----:B--2---:R-:W-:-:S07]  /*ca10*/  IMAD.IADD R0, R0, 0x1, -R5 ;  /* 0x0000000100007824 */ /* 0x004fce00078e0a05 */
.L_x_422:
[----:B------:R-:W-:Y:S01]  /*ca20*/  R2UR UR8, R216 ;  /* 0x00000000d80872ca */ /* 0x000fe200000e0000 */
[----:B------:R-:W-:Y:S01]  /*ca30*/  BSSY B1, `(.L_x_423) ;  /* 0x0000032000017945 */ /* 0x000fe20003800000 */
[----:B------:R-:W-:-:S11]  /*ca40*/  R2UR UR7, R218 ;  /* 0x00000000da0772ca */ /* 0x000fd600000e0000 */
[----:B------:R-:W-:Y:S02]  /*ca50*/  USEL UR12, UR8, URZ, !UP0 ;  /* 0x0000003f080c7287 */ /* 0x000fe4000c000000 */
[----:B------:R-:W-:Y:S01]  /*ca60*/  USEL UR13, UR7, URZ, !UP0 ;  /* 0x0000003f070d7287 */ /* 0x000fe2000c000000 */
[----:B------:R-:W-:Y:S11]  /*ca70*/  @P1 BRA `(.L_x_424) ;  /* 0x0000000000b41947 */ /* 0x000ff60003800000 */
[----:B------:R-:W0:Y:S01]  /*ca80*/  S2R R3, SR_TID.X ;  /* 0x0000000000037919 */ /* 0x000e220000002100 */
[----:B------:R-:W1:Y:S01]  /*ca90*/  LDC R9, c[0x0][0xbe8] ;  /* 0x0002fa00ff097b82 */ /* 0x000e620000000800 */
[----:B------:R-:W-:-:S13]  /*caa0*/  R2UR UR7, R215 ;  /* 0x00000000d70772ca */ /* 0x000fda00000e0000 */
[----:B------:R-:W-:-:S04]  /*cab0*/  IMAD.U32 R2, RZ, RZ, UR7 ;  /* 0x00000007ff027e24 */ /* 0x000fc8000f8e00ff */
[----:B0-----:R-:W-:Y:S02]  /*cac0*/  IMAD R2, R2, 0x80, R3 ;  /* 0x0000008002027824 */ /* 0x001fe400078e0203 */
[----:B-1---5:R-:W-:Y:S02]  /*cad0*/  IMAD R3, R0, R9, RZ ;  /* 0x0000000900037224 */ /* 0x022fe400078e02ff */
[----:B------:R-:W-:-:S05]  /*cae0*/  VIADD R4, R2, 0xffffff80 ;  /* 0xffffff8002047836 */ /* 0x000fca0000000000 */
[----:B------:R-:W-:-:S13]  /*caf0*/  ISETP.GE.AND P1, PT, R4, R3, PT ;  /* 0x000000030400720c */ /* 0x000fda0003f26270 */
[----:B------:R-:W-:Y:S05]  /*cb00*/  @P1 BRA `(.L_x_424) ;  /* 0x0000000000901947 */ /* 0x000fea0003800000 */
[----:B------:R-:W-:Y:S01]  /*cb10*/  ISETP.NE.AND P1, PT, R9, 0x1, PT ;  /* 0x000000010900780c */ /* 0x000fe20003f25270 */
[----:B------:R-:W-:Y:S01]  /*cb20*/  ULDC.64 UR14, c[0x0][0xb90] ;  /* 0x0002e400000e7ab9 */ /* 0x000fe20000000a00 */
[----:B------:R-:W-:Y:S01]  /*cb30*/  R2UR UR16, R214 ;  /* 0x00000000d61072ca */ /* 0x000fe200000e0000 */
[----:B------:R-:W-:Y:S01]  /*cb40*/  UIMAD UR7, UR11, UR14, URZ ;  /* 0x0000000e0b0772a4 */ /* 0x000fe2000f8e023f */
[----:B------:R-:W-:Y:S01]  /*cb50*/  IMAD.MOV.U32 R2, RZ, RZ, R4 ;  /* 0x000000ffff027224 */ /* 0x000fe200078e0004 */
[----:B------:R-:W-:Y:S01]  /*cb60*/  UMOV UR8, UR4 ;  /* 0x0000000400087c82 */ /* 0x000fe20008000000 */
[----:B------:R-:W-:-:S07]  /*cb70*/  UMOV UR9, UR10 ;  /* 0x0000000a00097c82 */ /* 0x000fce0008000000 */
[----:B------:R-:W0:Y:S02]  /*cb80*/  @P1 LDC R3, c[0x0][0xbec] ;  /* 0x0002fb00ff031b82 */ /* 0x000e240000000800 */
[----:B------:R-:W-:Y:S02]  /*cb90*/  UIMAD.WIDE.U32 UR8, UR16, UR14, UR8 ;  /* 0x0000000e100872a5 */ /* 0x000fe4000f8e0008 */
[----:B------:R-:W-:-:S03]  /*cba0*/  UIMAD UR7, UR16, UR15, UR7 ;  /* 0x0000000f100772a4 */ /* 0x000fc6000f8e0207 */
[----:B------:R-:W-:Y:S01]  /*cbb0*/  ULDC.64 UR14, c[0x0][0xb98] ;  /* 0x0002e600000e7ab9 */ /* 0x000fe20000000a00 */
[----:B------:R-:W1:Y:S01]  /*cbc0*/  @P1 LDC R6, c[0x0][0xbf0] ;  /* 0x0002fc00ff061b82 */ /* 0x000e620000000800 */
[----:B------:R-:W-:Y:S02]  /*cbd0*/  UIADD3 UR9, UR9, UR7, URZ ;  /* 0x0000000709097290 */ /* 0x000fe4000fffe03f */
[----:B------:R-:W-:Y:S02]  /*cbe0*/  UIMAD UR7, UR13, UR14, URZ ;  /* 0x0000000e0d0772a4 */ /* 0x000fe4000f8e023f */
[----:B------:R-:W-:Y:S02]  /*cbf0*/  UIMAD.WIDE.U32 UR8, UR12, UR14, UR8 ;  /* 0x0000000e0c0872a5 */ /* 0x000fe4000f8e0008 */
[----:B------:R-:W-:Y:S01]  /*cc00*/  UIMAD UR7, UR12, UR15, UR7 ;  /* 0x0000000f0c0772a4 */ /* 0x000fe2000f8e0207 */
[----:B------:R-:W-:Y:S02]  /*cc10*/  ULDC.64 UR16, c[0x0][0x208] ;  /* 0x0000820000107ab9 */ /* 0x000fe40000000a00 */
[----:B------:R-:W-:Y:S01]  /*cc20*/  ULDC.64 UR14, c[0x0][0xb88] ;  /* 0x0002e200000e7ab9 */ /* 0x000fe20000000a00 */
[----:B0-----:R-:W-:-:S05]  /*cc30*/  @P1 IMAD.HI.U32 R3, R4, R3, RZ ;  /* 0x0000000304031227 */ /* 0x001fca00078e00ff */
[----:B-1----:R-:W-:Y:S01]  /*cc40*/  @P1 SHF.R.U32.HI R2, RZ, R6, R3 ;  /* 0x00000006ff021219 */ /* 0x002fe20000011603 */
[----:B------:R-:W-:-:S03]  /*cc50*/  IMAD.U32 R6, RZ, RZ, UR7 ;  /* 0x00000007ff067e24 */ /* 0x000fc6000f8e00ff */
[--C-:B------:R-:W-:Y:S01]  /*cc60*/  SHF.R.S32.HI R3, RZ, 0x1f, R2.reuse ;  /* 0x0000001fff037819 */ /* 0x100fe20000011402 */
[----:B------:R-:W-:Y:S01]  /*cc70*/  IMAD.MOV R5, RZ, RZ, -R2 ;  /* 0x000000ffff057224 */ /* 0x000fe200078e0a02 */
[----:B------:R-:W-:-:S03]  /*cc80*/  IADD3 R2, P1, R2, UR8, RZ ;  /* 0x0000000802027c10 */ /* 0x000fc6000ff3e0ff */
[----:B------:R-:W-:Y:S01]  /*cc90*/  IMAD R5, R9, R5, R4 ;  /* 0x0000000509057224 */ /* 0x000fe200078e0204 */
[----:B------:R-:W-:Y:S01]  /*cca0*/  IADD3.X R3, R3, UR9, R6, P1, !PT ;  /* 0x0000000903037c10 */ /* 0x000fe20008ffe406 */
[----:B------:R-:W-:-:S03]  /*ccb0*/  ULDC.64 UR8, c[0x0][0xb50] ;  /* 0x0002d40000087ab9 */ /* 0x000fc60000000a00 */
[----:B------:R-:W-:Y:S01]  /*ccc0*/  SHF.R.S32.HI R4, RZ, 0x1f, R5 ;  /* 0x0000001fff047819 */ /* 0x000fe20000011405 */
[----:B------:R-:W-:-:S04]  /*ccd0*/  IMAD.WIDE.U32 R2, R5, UR14, R2 ;  /* 0x0000000e05027c25 */ /* 0x000fc8000f8e0002 */
[----:B------:R-:W-:-:S04]  /*cce0*/  IMAD R4, R4, UR14, RZ ;  /* 0x0000000e04047c24 */ /* 0x000fc8000f8e02ff */
[----:B------:R-:W-:Y:S01]  /*ccf0*/  IMAD R9, R5, UR15, R4 ;  /* 0x0000000f05097c24 */ /* 0x000fe2000f8e0204 */
[----:B------:R-:W-:-:S03]  /*cd00*/  LEA R4, P1, R2, UR8, 0x2 ;  /* 0x0000000802047c11 */ /* 0x000fc6000f8210ff */
[----:B------:R-:W-:-:S05]  /*cd10*/  IMAD.IADD R3, R3, 0x1, R9 ;  /* 0x0000000103037824 */ /* 0x000fca00078e0209 */
[----:B------:R-:W-:Y:S01]  /*cd20*/  LEA.HI.X R5, R2, UR9, R3, 0x2, P1 ;  /* 0x0000000902057c11 */ /* 0x000fe200088f1403 */
[----:B------:R-:W-:-:S05]  /*cd30*/  IMAD.MOV.U32 R3, RZ, RZ, -0x800000 ;  /* 0xff800000ff037424 */ /* 0x000fca00078e00ff */
[----:B------:R0:W-:Y:S02]  /*cd40*/  STG.E desc[UR16][R4.64], R3 ;  /* 0x0000000304007986 */ /* 0x0001e4000c101910 */
.L_x_424:
[----:B------:R-:W-:Y:S05]  /*cd50*/  BSYNC B1 ;  /* 0x0000000000017941 */ /* 0x000fea0003800000 */
.L_x_423:
[----:B------:R-:W-:Y:S01]  /*cd60*/  R2UR UR16, R215 ;  /* 0x00000000d71072ca */ /* 0x000fe200000e0000 */
[----:B0-----:R-:W0:Y:S01]  /*cd70*/  @P0 LDC R3, c[0x0][0xbf0] ;  /* 0x0002fc00ff030b82 */ /* 0x001e220000000800 */
[----:B------:R-:W-:Y:S01]  /*cd80*/  ULDC.64 UR14, c[0x0][0xaa0] ;  /* 0x0002a800000e7ab9 */ /* 0x000fe20000000a00 */
[----:B------:R-:W-:Y:S01]  /*cd90*/  R2UR UR17, R214 ;  /* 0x00000000d61172ca */ /* 0x000fe200000e0000 */
[----:B------:R-:W-:Y:S01]  /*cda0*/  UIMAD UR7, UR10, UR14, URZ ;  /* 0x0000000e0a0772a4 */ /* 0x000fe2000f8e023f */
[----:B------:R-:W-:Y:S01]  /*cdb0*/  IMAD R2, R213, 0x20, R217 ;  /* 0x00000020d5027824 */ /* 0x000fe200078e02d9 */
[----:B------:R-:W-:Y:S01]  /*cdc0*/  UIMAD.WIDE.U32 UR8, UR4, UR14, URZ ;  /* 0x0000000e040872a5 */ /* 0x000fe2000f8e003f */
[----:B------:R-:W-:Y:S01]  /*cdd0*/  BSSY B1, `(.L_x_425) ;  /* 0x0000043000017945 */ /* 0x000fe20003800000 */
[----:B------:R-:W-:-:S03]  /*cde0*/  UIMAD UR7, UR4, UR15, UR7 ;  /* 0x0000000f040772a4 */ /* 0x000fc6000f8e0207 */
[----:B------:R-:W-:Y:S01]  /*cdf0*/  ULDC.64 UR14, c[0x0][0xae8] ;  /* 0x0002ba00000e7ab9 */ /* 0x000fe20000000a00 */
[----:B------:R-:W-:Y:S01]  /*ce00*/  UIADD3 UR9, UR9, UR7, URZ ;  /* 0x0000000709097290 */ /* 0x000fe2000fffe03f */
[----:B------:R-:W-:Y:S01]  /*ce10*/  IMAD.U32 R5, RZ, RZ, UR16 ;  /* 0x00000010ff057e24 */ /* 0x000fe2000f8e00ff */
[----:B------:R-:W-:Y:S02]  /*ce20*/  UIMAD UR4, UR11, UR14, URZ ;  /* 0x0000000e0b0472a4 */ /* 0x000fe4000f8e023f */
[----:B------:R-:W-:Y:S01]  /*ce30*/  UIMAD.WIDE.U32 UR8, UR17, UR14, UR8 ;  /* 0x0000000e110872a5 */ /* 0x000fe2000f8e0008 */
[----:B------:R-:W-:Y:S01]  /*ce40*/  IMAD R6, R5, 0x80, R2 ;  /* 0x0000008005067824 */ /* 0x000fe200078e0202 */
[----:B------:R-:W-:Y:S01]  /*ce50*/  UIMAD UR4, UR17, UR15, UR4 ;  /* 0x0000000f110472a4 */ /* 0x000fe2000f8e0204 */
[----:B------:R-:W-:Y:S02]  /*ce60*/  ULDC.64 UR10, c[0x0][0xaf0] ;  /* 0x0002bc00000a7ab9 */ /* 0x000fe40000000a00 */
[----:B------:R-:W-:Y:S01]  /*ce70*/  @P0 IMAD.HI.U32 R2, R6, R11, RZ ;  /* 0x0000000b06020227 */ /* 0x000fe200078e00ff */
[----:B------:R-:W-:-:S02]  /*ce80*/  UIADD3 UR9, UR9, UR4, URZ ;  /* 0x0000000409097290 */ /* 0x000fc4000fffe03f */
[----:B------:R-:W-:Y:S01]  /*ce90*/  UIMAD UR4, UR13, UR10, URZ ;  /* 0x0000000a0d0472a4 */ /* 0x000fe2000f8e023f */
[----:B------:R-:W-:Y:S01]  /*cea0*/  IMAD.MOV.U32 R5, RZ, RZ, R6 ;  /* 0x000000ffff057224 */ /* 0x000fe200078e0006 */
[----:B0-----:R-:W-:Y:S01]  /*ceb0*/  @P0 SHF.R.U32.HI R5, RZ, R3, R2 ;  /* 0x00000003ff050219 */ /* 0x001fe20000011602 */
[----:B------:R-:W-:Y:S02]  /*cec0*/  UIMAD.WIDE.U32 UR8, UR12, UR10, UR8 ;  /* 0x0000000a0c0872a5 */ /* 0x000fe4000f8e0008 */
[----:B------:R-:W-:Y:S01]  /*ced0*/  UIMAD UR4, UR12, UR11, UR4 ;  /* 0x0000000b0c0472a4 */ /* 0x000fe2000f8e0204 */
[--C-:B------:R-:W-:Y:S01]  /*cee0*/  SHF.R.S32.HI R2, RZ, 0x1f, R5.reuse ;  /* 0x0000001fff027819 */ /* 0x100fe20000011405 */
[----:B------:R-:W-:Y:S01]  /*cef0*/  IMAD.MOV R9, RZ, RZ, -R5 ;  /* 0x000000ffff097224 */ /* 0x000fe200078e0a05 */
[----:B------:R-:W-:Y:S01]  /*cf00*/  ULDC.64 UR10, c[0x0][0xae0] ;  /* 0x0002b800000a7ab9 */ /* 0x000fe20000000a00 */
[----:B------:R-:W-:Y:S02]  /*cf10*/  UIADD3 UR4, UR9, UR4, URZ ;  /* 0x0000000409047290 */ /* 0x000fe4000fffe03f */
[----:B------:R-:W-:-:S02]  /*cf20*/  IMAD.U32 R3, RZ, RZ, UR9 ;  /* 0x00000009ff037e24 */ /* 0x000fc4000f8e00ff */
[----:B------:R-:W-:Y:S02]  /*cf30*/  IMAD R4, R2, UR10, RZ ;  /* 0x0000000a02047c24 */ /* 0x000fe4000f8e02ff */
[----:B------:R-:W-:Y:S02]  /*cf40*/  IMAD R9, R13, R9, R6 ;  /* 0x000000090d097224 */ /* 0x000fe400078e0206 */
[----:B------:R-:W-:Y:S01]  /*cf50*/  IMAD.U32 R2, RZ, RZ, UR8 ;  /* 0x00000008ff027e24 */ /* 0x000fe2000f8e00ff */
[----:B------:R-:W-:Y:S01]  /*cf60*/  ULDC.64 UR8, c[0x0][0xad8] ;  /* 0x0002b60000087ab9 */ /* 0x000fe20000000a00 */
[----:B------:R-:W-:Y:S02]  /*cf70*/  IMAD.U32 R3, RZ, RZ, UR4 ;  /* 0x00000004ff037e24 */ /* 0x000fe4000f8e00ff */
[C---:B------:R-:W-:Y:S01]  /*cf80*/  IMAD R11, R5.reuse, UR11, R4 ;  /* 0x0000000b050b7c24 */ /* 0x040fe2000f8e0204 */
[----:B------:R-:W-:Y:S01]  /*cf90*/  SHF.R.S32.HI R4, RZ, 0x1f, R9 ;  /* 0x0000001fff047819 */ /* 0x000fe20000011409 */
[----:B------:R-:W-:-:S04]  /*cfa0*/  IMAD.WIDE.U32 R2, R5, UR10, R2 ;  /* 0x0000000a05027c25 */ /* 0x000fc8000f8e0002 */
[----:B------:R-:W-:Y:S02]  /*cfb0*/  IMAD.U32 R6, RZ, RZ, UR16 ;  /* 0x00000010ff067e24 */ /* 0x000fe4000f8e00ff */
[----:B------:R-:W-:Y:S02]  /*cfc0*/  IMAD.IADD R3, R3, 0x1, R11 ;  /* 0x0000000103037824 */ /* 0x000fe400078e020b */
[----:B------:R-:W-:Y:S02]  /*cfd0*/  IMAD R4, R4, UR8, RZ ;  /* 0x0000000804047c24 */ /* 0x000fe4000f8e02ff */
[----:B------:R-:W-:Y:S02]  /*cfe0*/  IMAD R6, R6, 0x80, R217 ;  /* 0x0000008006067824 */ /* 0x000fe400078e02d9 */
[----:B-----5:R-:W-:Y:S02]  /*cff0*/  IMAD R13, R0, R13, RZ ;  /* 0x0000000d000d7224 */ /* 0x020fe400078e02ff */
[----:B------:R-:W-:-:S02]  /*d000*/  IMAD R5, R9, UR9, R4 ;  /* 0x0000000909057c24 */ /* 0x000fc4000f8e0204 */
[----:B------:R-:W-:Y:S01]  /*d010*/  IMAD.WIDE.U32 R2, R9, UR8, R2 ;  /* 0x0000000809027c25 */ /* 0x000fe2000f8e0002 */
[----:B------:R-:W-:Y:S01]  /*d020*/  ISETP.GE.AND P2, PT, R6, R13, PT ;  /* 0x0000000d0600720c */ /* 0x000fe20003f46270 */
[----:B------:R-:W-:Y:S02]  /*d030*/  ULDC.64 UR8, c[0x0][0xa80] ;  /* 0x0002a00000087ab9 */ /* 0x000fe40000000a00 */
[----:B------:R-:W-:Y:S01]  /*d040*/  IMAD.IADD R3, R3, 0x1, R5 ;  /* 0x0000000103037824 */ /* 0x000fe200078e0205 */
[----:B------:R-:W-:Y:S01]  /*d050*/  LEA R4, P3, R2, UR8, 0x1 ;  /* 0x0000000802047c11 */ /* 0x000fe2000f8608ff */
[----:B------:R-:W-:-:S03]  /*d060*/  VIADD R0, R6, 0x20 ;  /* 0x0000002006007836 */ /* 0x000fc60000000000 */
[----:B------:R-:W-:Y:S01]  /*d070*/  LEA.HI.X R5, R2, UR9, R3, 0x1, P3 ;  /* 0x0000000902057c11 */ /* 0x000fe200098f0c03 */
[----:B------:R0:W1:Y:S01]  /*d080*/  SHFL.IDX PT, R9, R4, RZ, 0x181f ;  /* 0x00181fff04097589 */ /* 0x00006200000e0000 */
[-C--:B------:R-:W-:Y:S01]  /*d090*/  ISETP.GE.AND P1, PT, R0, R13.reuse, PT ;  /* 0x0000000d0000720c */ /* 0x080fe20003f26270 */
[----:B------:R-:W-:Y:S02]  /*d0a0*/  VIADD R0, R6, 0x40 ;  /* 0x0000004006007836 */ /* 0x000fe40000000000 */
[----:B------:R0:W2:Y:S03]  /*d0b0*/  SHFL.IDX PT, R3, R5, RZ, 0x181f ;  /* 0x00181fff05037589 */ /* 0x0000a600000e0000 */
        /* <DEDUP_REMOVED lines=11> */
[----:B------:R3:W-:Y:S01]  /*d170*/  @!P5 ST.E.128 desc[UR8][R10.64], RZ ;  /* 0x000000ff0a00d985 */ /* 0x0007e2000c101d08 */
[----:B------:R-:W-:Y:S02]  /*d180*/  @!P4 LEA.HI.X R15, R23, R3, R229, 0x1, P6 ;  /* 0x00000003170fc211 */ /* 0x000fe400030f0ce5 */
[----:B------:R-:W-:-:S03]  /*d190*/  @!P3 LEA R20, P6, R22, R9, 0x1 ;  /* 0x000000091614b211 */ /* 0x000fc600078c08ff */
[----:B------:R3:W-:Y:S01]  /*d1a0*/  @!P4 ST.E.128 desc[UR8][R14.64], RZ ;  /* 0x000000ff0e00c985 */ /* 0x0007e2000c101d08 */
[----:B------:R-:W-:Y:S02]  /*d1b0*/  @!P3 LEA.HI.X R21, R22, R3, R228, 0x1, P6 ;  /* 0x000000031615b211 */ /* 0x000fe400030f0ce4 */
[----:B------:R-:W-:-:S03]  /*d1c0*/  @!P2 LEA R2, P6, R212, R9, 0x1 ;  /* 0x00000009d402a211 */ /* 0x000fc600078c08ff */
[----:B------:R3:W-:Y:S01]  /*d1d0*/  @!P3 ST.E.128 desc[UR8][R20.64], RZ ;  /* 0x000000ff1400b985 */ /* 0x0007e2000c101d08 */
[----:B------:R-:W-:-:S05]  /*d1e0*/  @!P2 LEA.HI.X R3, R212, R3, R227, 0x1, P6 ;  /* 0x00000003d403a211 */ /* 0x000fca00030f0ce3 */
[----:B------:R3:W-:Y:S04]  /*d1f0*/  @!P2 ST.E.128 desc[UR8][R2.64], RZ ;  /* 0x000000ff0200a985 */ /* 0x0007e8000c101d08 */
.L_x_426:
[----:B------:R-:W-:Y:S05]  /*d200*/  BSYNC B1 ;  /* 0x0000000000017941 */ /* 0x000fea0003800000 */
.L_x_425:
[----:B--23--:R2:W3:Y:S01]  /*d210*/  SHFL.IDX PT, R3, R5, 0x1, 0x181f ;  /* 0x00381f0005037f89 */ /* 0x00c4e200000e0000 */
[----:B------:R-:W-:Y:S03]  /*d220*/  BSSY B1, `(.L_x_427) ;  /* 0x0000015000017945 */ /* 0x000fe60003800000 */
[----:B-1----:R2:W1:Y:S01]  /*d230*/  SHFL.IDX PT, R9, R4, 0x1, 0x181f ;  /* 0x00381f0004097f89 */ /* 0x00246200000e0000 */
[----:B------:R-:W-:Y:S05]  /*d240*/  @P1 BRA `(.L_x_428) ;  /* 0x0000000000481947 */ /* 0x000fea0003800000 */
[----:B------:R-:W-:Y:S01]  /*d250*/  ULDC UR4, c[0x0][0xac8] ;  /* 0x0002b20000047ab9 */ /* 0x000fe20000000800 */
[----:B------:R-:W-:Y:S01]  /*d260*/  ULDC.64 UR8, c[0x0][0x208] ;  /* 0x0000820000087ab9 */ /* 0x000fe20000000a00 */
[----:B------:R-:W-:Y:S02]  /*d270*/  ISETP.GE.AND P4, PT, R18, UR4, PT ;  /* 0x0000000412007c0c */ /* 0x000fe4000bf86270 */
[----:B------:R-:W-:Y:S02]  /*d280*/  ISETP.GE.AND P3, PT, R23, UR4, PT ;  /* 0x0000000417007c0c */ /* 0x000fe4000bf66270 */
[----:B------:R-:W-:Y:S02]  /*d290*/  ISETP.GE.AND P2, PT, R22, UR4, PT ;  /* 0x0000000416007c0c */ /* 0x000fe4000bf46270 */
[----:B------:R-:W-:-:S07]  /*d2a0*/  ISETP.GE.AND P1, PT, R212, UR4, PT ;  /* 0x00000004d4007c0c */ /* 0x000fce000bf26270 */
[CC--:B-1----:R-:W-:Y:S02]  /*d2b0*/  @!P4 LEA R10, P6, R18.reuse, R9.reuse, 0x1 ;  /* 0x00000009120ac211 */ /* 0x0c2fe400078c08ff */
[C---:B------:R-:W-:Y:S02]  /*d2c0*/  @!P3 LEA R14, P5, R23.reuse, R9, 0x1 ;  /* 0x00000009170eb211 */ /* 0x040fe400078a08ff */
[----:B---3--:R-:W-:Y:S02]  /*d2d0*/  @!P4 LEA.HI.X R11, R18, R3, R230, 0x1, P6 ;  /* 0x00000003120bc211 */ /* 0x008fe400030f0ce6 */
[----:B------:R-:W-:Y:S02]  /*d2e0*/  @!P2 LEA R8, P6, R22, R9, 0x1 ;  /* 0x000000091608a211 */ /* 0x000fe400078c08ff */
[----:B------:R-:W-:Y:S01]  /*d2f0*/  @!P3 LEA.HI.X R15, R23, R3, R229, 0x1, P5 ;  /* 0x00000003170fb211 */ /* 0x000fe200028f0ce5 */
[----:B------:R4:W-:Y:S01]  /*d300*/  @!P4 ST.E.128 desc[UR8][R10.64], RZ ;  /* 0x000000ff0a00c985 */ /* 0x0009e2000c101d08 */
[----:B------:R-:W-:-:S02]  /*d310*/  @!P1 LEA R2, P5, R212, R9, 0x1 ;  /* 0x00000009d4029211 */ /* 0x000fc400078a08ff */
[-C--:B------:R-:W-:Y:S01]  /*d320*/  @!P2 LEA.HI.X R9, R22, R3.reuse, R228, 0x1, P6 ;  /* 0x000000031609a211 */ /* 0x080fe200030f0ce4 */
[----:B------:R4:W-:Y:S01]  /*d330*/  @!P3 ST.E.128 desc[UR8][R14.64], RZ ;  /* 0x000000ff0e00b985 */ /* 0x0009e2000c101d08 */
[----:B------:R-:W-:-:S03]  /*d340*/  @!P1 LEA.HI.X R3, R212, R3, R227, 0x1, P5 ;  /* 0x00000003d4039211 */ /* 0x000fc600028f0ce3 */
[----:B------:R4:W-:Y:S04]  /*d350*/  @!P2 ST.E.128 desc[UR8][R8.64], RZ ;  /* 0x000000ff0800a985 */ /* 0x0009e8000c101d08 */
[----:B------:R4:W-:Y:S02]  /*d360*/  @!P1 ST.E.128 desc[UR8][R2.64], RZ ;  /* 0x000000ff02009985 */ /* 0x0009e4000c101d08 */
.L_x_428:
[----:B------:R-:W-:Y:S05]  /*d370*/  BSYNC B1 ;  /* 0x0000000000017941 */ /* 0x000fea0003800000 */
.L_x_427:
[----:B---34-:R3:W4:Y:S01]  /*d380*/  SHFL.IDX PT, R3, R5, 0x2, 0x181f ;  /* 0x00581f0005037f89 */ /* 0x01872200000e0000 */
        /* <DEDUP_REMOVED lines=9> */
[-C--:B-1----:R-:W-:Y:S02]  /*d420*/  @!P3 LEA R10, P6, R18, R9.reuse, 0x1 ;  /* 0x00000009120ab211 */ /* 0x082fe400078c08ff */
[CC--:B------:R-:W-:Y:S02]  /*d430*/  @!P2 LEA R8, P5, R23.reuse, R9.reuse, 0x1 ;  /* 0x000000091708a211 */ /* 0x0c0fe400078a08ff */
[----:B------:R-:W-:Y:S02]  /*d440*/  @!P1 LEA R14, P4, R22, R9, 0x1 ;  /* 0x00000009160e9211 */ /* 0x000fe400078808ff */
[----:B----4-:R-:W-:Y:S02]  /*d450*/  @!P3 LEA.HI.X R11, R18, R3, R230, 0x1, P6 ;  /* 0x00000003120bb211 */ /* 0x010fe400030f0ce6 */
[----:B------:R-:W-:Y:S02]  /*d460*/  @!P0 LEA R2, P6, R212, R9, 0x1 ;  /* 0x00000009d4028211 */ /* 0x000fe400078c08ff */
[-C--:B------:R-:W-:Y:S01]  /*d470*/  @!P2 LEA.HI.X R9, R23, R3.reuse, R229, 0x1, P5 ;  /* 0x000000031709a211 */ /* 0x080fe200028f0ce5 */
[----:B------:R1:W-:Y:S01]  /*d480*/  @!P3 ST.E.128 desc[UR8][R10.64], RZ ;  /* 0x000000ff0a00b985 */ /* 0x0003e2000c101d08 */
[----:B------:R-:W-:-:S02]  /*d490*/  @!P1 LEA.HI.X R15, R22, R3, R228, 0x1, P4 ;  /* 0x00000003160f9211 */ /* 0x000fc400020f0ce4 */
[----:B------:R-:W-:Y:S01]  /*d4a0*/  @!P0 LEA.HI.X R3, R212, R3, R227, 0x1, P6 ;  /* 0x00000003d4038211 */ /* 0x000fe200030f0ce3 */
[----:B------:R1:W-:Y:S04]  /*d4b0*/  @!P2 ST.E.128 desc[UR8][R8.64], RZ ;  /* 0x000000ff0800a985 */ /* 0x0003e8000c101d08 */
[----:B------:R1:W-:Y:S04]  /*d4c0*/  @!P1 ST.E.128 desc[UR8][R14.64], RZ ;  /* 0x000000ff0e009985 */ /* 0x0003e8000c101d08 */
[----:B------:R1:W-:Y:S02]  /*d4d0*/  @!P0 ST.E.128 desc[UR8][R2.64], RZ ;  /* 0x000000ff02008985 */ /* 0x0003e4000c101d08 */
.L_x_430:
[----:B------:R-:W-:Y:S05]  /*d4e0*/  BSYNC B1 ;  /* 0x0000000000017941 */ /* 0x000fea0003800000 */
.L_x_429:
[----:B------:R-:W-:Y:S01]  /*d4f0*/  VIADD R0, R6, 0x60 ;  /* 0x0000006006007836 */ /* 0x000fe20000000000 */
[----:B0-23--:R-:W0:Y:S04]  /*d500*/  SHFL.IDX PT, R5, R5, 0x3, 0x181f ;  /* 0x00781f0005057f89 */ /* 0x00de2800000e0000 */
[----:B------:R-:W-:Y:S01]  /*d510*/  ISETP.GE.AND P0, PT, R0, R13, PT ;  /* 0x0000000d0000720c */ /* 0x000fe20003f06270 */
[----:B-1--4-:R1:W2:-:S12]  /*d520*/  SHFL.IDX PT, R3, R4, 0x3, 0x181f ;  /* 0x00781f0004037f89 */ /* 0x01229800000e0000 */
[----:B-1----:R-:W-:Y:S05]  /*d530*/  @P0 BRA `(.L_x_421) ;  /* 0x0000000000480947 */ /* 0x002fea0003800000 */
[----:B------:R-:W-:Y:S01]  /*d540*/  ULDC UR4, c[0x0][0xac8] ;  /* 0x0002b20000047ab9 */ /* 0x000fe20000000800 */
[----:B------:R-:W-:Y:S01]  /*d550*/  ULDC.64 UR8, c[0x0][0x208] ;  /* 0x0000820000087ab9 */ /* 0x000fe20000000a00 */
[----:B------:R-:W-:Y:S02]  /*d560*/  ISETP.GE.AND P3, PT, R18, UR4, PT ;  /* 0x0000000412007c0c */ /* 0x000fe4000bf66270 */
[----:B------:R-:W-:Y:S02]  /*d570*/  ISETP.GE.AND P2, PT, R23, UR4, PT ;  /* 0x0000000417007c0c */ /* 0x000fe4000bf46270 */
[----:B------:R-:W-:Y:S02]  /*d580*/  ISETP.GE.AND P1, PT, R22, UR4, PT ;  /* 0x0000000416007c0c */ /* 0x000fe4000bf26270 */
[----:B------:R-:W-:-:S07]  /*d590*/  ISETP.GE.AND P0, PT, R212, UR4, PT ;  /* 0x00000004d4007c0c */ /* 0x000fce000bf06270 */
[-C--:B--2---:R-:W-:Y:S02]  /*d5a0*/  @!P3 LEA R8, P6, R18, R3.reuse, 0x1 ;  /* 0x000000031208b211 */ /* 0x084fe400078c08ff */
[CC--:B------:R-:W-:Y:S02]  /*d5b0*/  @!P2 LEA R10, P5, R23.reuse, R3.reuse, 0x1 ;  /* 0x00000003170aa211 */ /* 0x0c0fe400078a08ff */
[----:B------:R-:W-:Y:S02]  /*d5c0*/  @!P1 LEA R12, P4, R22, R3, 0x1 ;  /* 0x00000003160c9211 */ /* 0x000fe400078808ff */
[----:B0-----:R-:W-:Y:S02]  /*d5d0*/  @!P3 LEA.HI.X R9, R18, R5, R230, 0x1, P6 ;  /* 0x000000051209b211 */ /* 0x001fe400030f0ce6 */
        /* <DEDUP_REMOVED lines=8> */
.L_x_421:
[----:B------:R-:W-:Y:S05]  /*d660*/  BSYNC B0 ;  /* 0x0000000000007941 */ /* 0x000fea0003800000 */
.L_x_412:
[----:B------:R-:W-:Y:S02]  /*d670*/  ULDC UR4, c[0x0][0xc3c] ;  /* 0x00030f0000047ab9 */ /* 0x000fe40000000800 */
[----:B------:R-:W-:-:S13]  /*d680*/  ISETP.GE.AND P0, PT, R7, UR4, PT ;  /* 0x0000000407007c0c */ /* 0x000fda000bf06270 */
[----:B------:R-:W-:Y:S05]  /*d690*/  @!P0 BRA `(.L_x_431) ;  /* 0xffffff3400f48947 */ /* 0x000fea000383ffff */
[----:B------:R-:W-:Y:S05]  /*d6a0*/  EXIT ;  /* 0x000000000000794d */ /* 0x000fea0003800000 */
.L_x_387:
[----:B------:R-:W-:-:S08]  /*d6b0*/  NOP ;  /* 0x0000000000007918 */ /* 0x000fd00000000000 */
[----:B0-----:R-:W0:-:S00]  /*d6c0*/  USETMAXREG.DEALLOC.CTAPOOL 0x18 ;  /* 0x00000018000079c8 */ /* 0x001e0000080e0500 */
[----:B0-----:R-:W-:-:S06]  /*d6d0*/  LOP3.LUT R0, R0, 0x3, RZ, 0xc0, !PT ;  /* 0x0000000300007812 */ /* 0x001fcc00078ec0ff */
[----:B------:R-:W0:Y:S02]  /*d6e0*/  SHFL.IDX PT, R0, R0, RZ, 0x1f ;  /* 0x00001fff00007589 */ /* 0x000e2400000e0000 */
[----:B0-----:R-:W-:Y:S01]  /*d6f0*/  ISETP.NE.AND P0, PT, R0, RZ, PT ;  /* 0x000000ff0000720c */ /* 0x001fe20003f05270 */
[----:B------:R-:W-:-:S03]  /*d700*/  IMAD.MOV.U32 R0, RZ, RZ, RZ ;  /* 0x000000ffff007224 */ /* 0x000fc600078e00ff */
[----:B------:R-:W-:-:S05]  /*d710*/  P2R R2, PR, RZ, 0x1 ;  /* 0x00000001ff027803 */ /* 0x000fca0000000000 */
[----:B------:R0:W-:Y:S04]  /*d720*/  STL [R1+0x58], R2 ;  /* 0x0000580201007387 */ /* 0x0001e80000100800 */
[----:B------:R-:W-:Y:S05]  /*d730*/  @!P0 BRA `(.L_x_432) ;  /* 0x00000000001c8947 */ /* 0x000fea0003800000 */
[----:B------:R-:W1:Y:S08]  /*d740*/  S2UR UR5, SR_CgaCtaId ;  /* 0x00000000000579c3 */ /* 0x000e700000008800 */
[----:B------:R-:W-:Y:S06]  /*d750*/  BAR.SYNC.DEFER_BLOCKING 0x5, 0x180 ;  /* 0x0146000000007b1d */ /* 0x000fec0000010000 */
[----:B------:R-:W-:-:S02]  /*d760*/  UMOV UR4, 0x400 ;  /* 0x0000040000047882 */ /* 0x000fc40000000000 */
[----:B-1----:R-:W-:-:S09]  /*d770*/  ULEA UR4, UR5, UR4, 0x18 ;  /* 0x0000000405047291 */ /* 0x002fd2000f8ec03f */
[----:B------:R-:W1:Y:S01]  /*d780*/  LDS.128 R16, [UR4+0x388d0] ;  /* 0x0388d004ff107984 */ /* 0x000e620008000c00 */
[----:B------:R-:W-:Y:S06]  /*d790*/  BAR.ARV 0x4, 0x180 ;  /* 0x0106000000007b1d */ /* 0x000fec0000002000 */
[----:B------:R-:W-:Y:S05]  /*d7a0*/  BRA `(.L_x_433) ;  /* 0x0000000800047947 */ /* 0x000fea0003800000 */
.L_x_432:
[----:B0-----:R-:W0:Y:S01]  /*d7b0*/  S2R R2, SR_TID.X ;  /* 0x0000000000027919 */ /* 0x001e220000002100 */
[----:B------:R-:W-:Y:S01]  /*d7c0*/  ULDC UR4, c[0x0][0xc3c] ;  /* 0x00030f0000047ab9 */ /* 0x000fe20000000800 */
[----:B------:R-:W-:Y:S01]  /*d7d0*/  ULDC.64 UR6, c[0x0][0x208] ;  /* 0x0000820000067ab9 */ /* 0x000fe20000000a00 */
[----:B------:R-:W-:Y:S01]  /*d7e0*/  ULDC UR5, c[0x0][0xc38] ;  /* 0x00030e0000057ab9 */ /* 0x000fe20000000800 */
[----:B0-----:R-:W-:-:S04]  /*d7f0*/  LOP3.LUT R5, R2, 0x1f, RZ, 0xc0, !PT ;  /* 0x0000001f02057812 */ /* 0x001fc800078ec0ff */
[----:B------:R-:W-:-:S04]  /*d800*/  ISETP.NE.AND P0, PT, R5, 0x1f, PT ;  /* 0x0000001f0500780c */ /* 0x000fc80003f05270 */
[----:B------:R-:W-:-:S13]  /*d810*/  ISETP.GE.OR P1, PT, R5, UR4, !P0 ;  /* 0x0000000405007c0c */ /* 0x000fda000c726670 */
[----:B------:R-:W0:Y:S02]  /*d820*/  @!P1 LDC.64 R2, c[0x0][0xc80] ;  /* 0x00032000ff029b82 */ /* 0x000e240000000a00 */
[----:B0-----:R-:W-:-:S05]  /*d830*/  @!P1 IMAD.WIDE.U32 R2, R5, 0x4, R2 ;  /* 0x0000000405029825 */ /* 0x001fca00078e0002 */
[----:B------:R-:W2:Y:S01]  /*d840*/  @!P1 LDG.E R0, desc[UR6][R2.64] ;  /* 0x0000000602009981 */ /* 0x000ea2000c1e1900 */
[C---:B------:R-:W-:Y:S01]  /*d850*/  ISETP.NE.AND P1, PT, R5.reuse, RZ, PT ;  /* 0x000000ff0500720c */ /* 0x040fe20003f25270 */
[----:B------:R-:W0:Y:S01]  /*d860*/  S2UR UR6, SR_CTAID.X ;  /* 0x00000000000679c3 */ /* 0x000e220000002500 */
[C---:B------:R-:W-:Y:S01]  /*d870*/  ISETP.GE.U32.AND P2, PT, R5.reuse, 0x2, PT ;  /* 0x000000020500780c */ /* 0x040fe20003f46070 */
[----:B------:R-:W-:Y:S01]  /*d880*/  UMOV UR4, URZ ;  /* 0x0000003f00047c82 */ /* 0x000fe20008000000 */
[C---:B------:R-:W-:Y:S01]  /*d890*/  ISETP.GE.U32.AND P3, PT, R5.reuse, 0x4, PT ;  /* 0x000000040500780c */ /* 0x040fe20003f66070 */
[----:B------:R-:W-:Y:S01]  /*d8a0*/  IMAD.MOV.U32 R16, RZ, RZ, RZ ;  /* 0x000000ffff107224 */ /* 0x000fe200078e00ff */
[C---:B------:R-:W-:Y:S02]  /*d8b0*/  ISETP.GE.U32.AND P4, PT, R5.reuse, 0x8, PT ;  /* 0x000000080500780c */ /* 0x040fe40003f86070 */
[----:B------:R-:W-:Y:S01]  /*d8c0*/  ISETP.GE.U32.AND P5, PT, R5, 0x10, PT ;  /* 0x000000100500780c */ /* 0x000fe20003fa6070 */
[----:B--2---:R-:W1:Y:S02]  /*d8d0*/  SHFL.UP PT, R4, R0, 0x1, RZ ;  /* 0x0420000000047989 */ /* 0x004e6400000e00ff */
[----:B-1----:R-:W-:-:S05]  /*d8e0*/  SEL R7, R4, RZ, P1 ;  /* 0x000000ff04077207 */ /* 0x002fca0000800000 */
[----:B------:R-:W-:-:S05]  /*d8f0*/  IMAD.IADD R7, R0, 0x1, R7 ;  /* 0x0000000100077824 */ /* 0x000fca00078e0207 */
[----:B------:R-:W1:Y:S02]  /*d900*/  SHFL.UP PT, R4, R7, 0x2, RZ ;  /* 0x0440000007047989 */ /* 0x000e6400000e00ff */
        /* <DEDUP_REMOVED lines=11> */
[----:B------:R-:W1:Y:S02]  /*d9c0*/  SHFL.IDX PT, R4, R2, 0x1f, 0x1f ;  /* 0x03e01f0002047f89 */ /* 0x000e6400000e0000 */
[----:B-1----:R-:W-:-:S04]  /*d9d0*/  IMAD R4, R4, UR5, RZ ;  /* 0x0000000504047c24 */ /* 0x002fc8000f8e02ff */
[----:B------:R-:W-:Y:S01]  /*d9e0*/  IMAD.MOV.U32 R7, RZ, RZ, R4 ;  /* 0x000000ffff077224 */ /* 0x000fe200078e0004 */
[----:B0-----:R-:W-:-:S13]  /*d9f0*/  ISETP.GT.AND P6, PT, R4, UR6, PT ;  /* 0x0000000604007c0c */ /* 0x001fda000bfc4270 */
[----:B------:R-:W-:Y:S05]  /*da00*/  @P6 BRA `(.L_x_434) ;  /* 0x0000000000a46947 */ /* 0x000fea0003800000 */
[----:B------:R-:W0:Y:S01]  /*da10*/  LDC R6, c[0x0][0xc3c] ;  /* 0x00030f00ff067b82 */ /* 0x000e220000000800 */
[----:B------:R-:W-:Y:S01]  /*da20*/  IMAD.MOV.U32 R4, RZ, RZ, R7 ;  /* 0x000000ffff047224 */ /* 0x000fe200078e0007 */
[----:B------:R-:W-:Y:S01]  /*da30*/  UMOV UR4, URZ ;  /* 0x0000003f00047c82 */ /* 0x000fe20008000000 */
[----:B------:R-:W-:Y:S01]  /*da40*/  ULDC UR7, c[0x0][0xc3c] ;  /* 0x00030f0000077ab9 */ /* 0x000fe20000000800 */
[----:B------:R-:W-:-:S05]  /*da50*/  ULDC UR5, c[0x0][0xc38] ;  /* 0x00030e0000057ab9 */ /* 0x000fca0000000800 */
.L_x_438:
[----:B------:R-:W-:Y:S01]  /*da60*/  UIADD3 UR4, UR4, 0x1f, URZ ;  /* 0x0000001f04047890 */ /* 0x000fe2000fffe03f */
[----:B------:R-:W-:-:S05]  /*da70*/  IMAD.U32 R19, RZ, RZ, UR7 ;  /* 0x00000007ff137e24 */ /* 0x000fca000f8e00ff */
[----:B0-----:R-:W-:-:S13]  /*da80*/  ISETP.LE.AND P6, PT, R6, UR4, PT ;  /* 0x0000000406007c0c */ /* 0x001fda000bfc3270 */
[----:B------:R-:W-:Y:S05]  /*da90*/  @P6 BRA `(.L_x_435) ;  /* 0x0000000400246947 */ /* 0x000fea0003800000 */
[----:B------:R-:W-:Y:S01]  /*daa0*/  VIADD R7, R5, UR4 ;  /* 0x0000000405077c36 */ /* 0x000fe20008000000 */
[----:B------:R-:W-:Y:S01]  /*dab0*/  BSSY B0, `(.L_x_436) ;  /* 0x0000008000007945 */ /* 0x000fe20003800000 */
[----:B------:R-:W-:-:S03]  /*dac0*/  IMAD.MOV.U32 R0, RZ, RZ, RZ ;  /* 0x000000ffff007224 */ /* 0x000fc600078e00ff */
[----:B------:R-:W-:-:S13]  /*dad0*/  ISETP.GE.OR P6, PT, R7, R6, !P0 ;  /* 0x000000060700720c */ /* 0x000fda00047c6670 */
[----:B------:R-:W-:Y:S05]  /*dae0*/  @P6 BRA `(.L_x_437) ;  /* 0x0000000000106947 */ /* 0x000fea0003800000 */
[----:B------:R-:W0:Y:S01]  /*daf0*/  LDC.64 R2, c[0x0][0xc80] ;  /* 0x00032000ff027b82 */ /* 0x000e220000000a00 */
[----:B------:R-:W-:Y:S01]  /*db00*/  ULDC.64 UR8, c[0x0][0x208] ;  /* 0x0000820000087ab9 */ /* 0x000fe20000000a00 */
[----:B0-----:R-:W-:-:S05]  /*db10*/  IMAD.WIDE R2, R7, 0x4, R2 ;  /* 0x0000000407027825 */ /* 0x001fca00078e0202 */
[----:B------:R0:W5:Y:S02]  /*db20*/  LDG.E R0, desc[UR8][R2.64] ;  /* 0x0000000802007981 */ /* 0x000164000c1e1900 */
.L_x_437:
[----:B------:R-:W-:Y:S05]  /*db30*/  BSYNC B0 ;  /* 0x0000000000007941 */ /* 0x000fea0003800000 */
.L_x_436:
[----:B0----5:R-:W0:Y:S02]  /*db40*/  SHFL.UP PT, R2, R0, 0x1, RZ ;  /* 0x0420000000027989 */ /* 0x021e2400000e00ff */
[----:B0-----:R-:W-:-:S05]  /*db50*/  SEL R3, R2, RZ, P1 ;  /* 0x000000ff02037207 */ /* 0x001fca0000800000 */
[----:B------:R-:W-:-:S05]  /*db60*/  IMAD.IADD R3, R0, 0x1, R3 ;  /* 0x0000000100037824 */ /* 0x000fca00078e0203 */
[----:B------:R-:W0:Y:S02]  /*db70*/  SHFL.UP PT, R2, R3, 0x2, RZ ;  /* 0x0440000003027989 */ /* 0x000e2400000e00ff */
        /* <DEDUP_REMOVED lines=11> */
[----:B------:R-:W0:Y:S02]  /*dc30*/  SHFL.IDX PT, R3, R9, 0x1f, 0x1f ;  /* 0x03e01f0009037f89 */ /* 0x000e2400000e0000 */
[----:B0-----:R-:W-:-:S04]  /*dc40*/  IMAD R3, R3, UR5, RZ ;  /* 0x0000000503037c24 */ /* 0x001fc8000f8e02ff */
[----:B------:R-:W-:-:S05]  /*dc50*/  IMAD.IADD R4, R3, 0x1, R4 ;  /* 0x0000000103047824 */ /* 0x000fca00078e0204 */
[----:B------:R-:W-:-:S13]  /*dc60*/  ISETP.GT.AND P6, PT, R4, UR6, PT ;  /* 0x0000000604007c0c */ /* 0x000fda000bfc4270 */
[----:B------:R-:W-:Y:S05]  /*dc70*/  @!P6 BRA `(.L_x_438) ;  /* 0xfffffffc0078e947 */ /* 0x000fea000383ffff */
[----:B------:R-:W-:Y:S02]  /*dc80*/  IMAD.MOV.U32 R2, RZ, RZ, R9 ;  /* 0x000000ffff027224 */ /* 0x000fe400078e0009 */
[----:B------:R-:W-:-:S07]  /*dc90*/  IMAD.MOV.U32 R7, RZ, RZ, R3 ;  /* 0x000000ffff077224 */ /* 0x000fce00078e0003 */
.L_x_434:
[----:B------:R-:W-:-:S04]  /*dca0*/  IMAD.IADD R7, R4, 0x1, -R7 ;  /* 0x0000000104077824 */ /* 0x000fc800078e0a07 */
[----:B------:R-:W-:-:S05]  /*dcb0*/  IMAD R3, R2, UR5, R7 ;  /* 0x0000000502037c24 */ /* 0x000fca000f8e0207 */
[----:B------:R-:W-:-:S13]  /*dcc0*/  ISETP.GT.AND P0, PT, R3, UR6, PT ;  /* 0x0000000603007c0c */ /* 0x000fda000bf04270 */
[----:B------:R-:W-:-:S04]  /*dcd0*/  VOTE.ANY R6, PT, !P0 ;  /* 0x0000000000067806 */ /* 0x000fc800040e0100 */
[----:B------:R-:W0:Y:S01]  /*dce0*/  POPC R19, R6 ;  /* 0x0000000600137309 */ /* 0x000e220000000000 */
[----:B------:R-:W-:Y:S01]  /*dcf0*/  ISETP.NE.AND P0, PT, R6, RZ, PT ;  /* 0x000000ff0600720c */ /* 0x000fe20003f05270 */
[----:B0-----:R-:W0:Y:S02]  /*dd00*/  SHFL.IDX PT, R0, R0, R19, 0x1f ;  /* 0x00001f1300007589 */ /* 0x001e2400000e0000 */
[----:B0-----:R-:W-:-:S04]  /*dd10*/  IABS R4, R0 ;  /* 0x0000000000047213 */ /* 0x001fc80000000000 */
[----:B------:R-:W0:Y:S08]  /*dd20*/  I2F.RP R8, R4 ;  /* 0x0000000400087306 */ /* 0x000e300000209400 */
[----:B0-----:R-:W0:Y:S02]  /*dd30*/  MUFU.RCP R8, R8 ;  /* 0x0000000800087308 */ /* 0x001e240000001000 */
[----:B0-----:R-:W-:-:S06]  /*dd40*/  VIADD R3, R8, 0xffffffe ;  /* 0x0ffffffe08037836 */ /* 0x001fcc0000000000 */
[----:B------:R-:W0:Y:S02]  /*dd50*/  F2I.FTZ.U32.TRUNC.NTZ R3, R3 ;  /* 0x0000000300037305 */ /* 0x000e24000021f000 */
[----:B0-----:R-:W-:Y:S01]  /*dd60*/  IMAD.MOV R11, RZ, RZ, -R3 ;  /* 0x000000ffff0b7224 */ /* 0x001fe200078e0a03 */
[----:B------:R-:W-:Y:S06]  /*dd70*/  @!P0 BRA `(.L_x_439) ;  /* 0x0000000000088947 */ /* 0x000fec0003800000 */
[----:B------:R-:W-:-:S05]  /*dd80*/  VIADD R9, R19, 0xffffffff ;  /* 0xffffffff13097836 */ /* 0x000fca0000000000 */
[----:B------:R0:W1:Y:S02]  /*dd90*/  SHFL.IDX PT, R16, R2, R9, 0x1f ;  /* 0x00001f0902107589 */ /* 0x00006400000e0000 */
.L_x_439:
[----:B-1----:R-:W-:Y:S01]  /*dda0*/  IMAD R16, R16, UR5, R7 ;  /* 0x0000000510107c24 */ /* 0x002fe2000f8e0207 */
[----:B------:R-:W-:Y:S01]  /*ddb0*/  IABS R6, R0 ;  /* 0x0000000000067213 */ /* 0x000fe20000000000 */
[----:B------:R-:W-:Y:S02]  /*ddc0*/  IMAD R7, R11, R4, RZ ;  /* 0x000000040b077224 */ /* 0x000fe400078e02ff */
[----:B0-----:R-:W-:Y:S01]  /*ddd0*/  IMAD.MOV.U32 R2, RZ, RZ, RZ ;  /* 0x000000ffff027224 */ /* 0x001fe200078e00ff */
[----:B------:R-:W-:Y:S01]  /*dde0*/  IADD3 R17, -R16, UR6, RZ ;  /* 0x0000000610117c10 */ /* 0x000fe2000fffe1ff */
[----:B------:R-:W-:Y:S02]  /*ddf0*/  IMAD.MOV R6, RZ, RZ, -R6 ;  /* 0x000000ffff067224 */ /* 0x000fe400078e0a06 */
[----:B------:R-:W-:Y:S01]  /*de00*/  IMAD.HI.U32 R2, R3, R7, R2 ;  /* 0x0000000703027227 */ /* 0x000fe200078e0002 */
[----:B------:R-:W-:-:S03]  /*de10*/  IABS R3, R17 ;  /* 0x0000001100037213 */ /* 0x000fc60000000000 */
[----:B------:R-:W-:Y:S02]  /*de20*/  VIADD R19, R19, UR4 ;  /* 0x0000000413137c36 */ /* 0x000fe40008000000 */
[----:B------:R-:W-:-:S04]  /*de30*/  IMAD.HI.U32 R2, R2, R3, RZ ;  /* 0x0000000302027227 */ /* 0x000fc800078e00ff */
[----:B------:R-:W-:-:S05]  /*de40*/  IMAD R3, R2, R6, R3 ;  /* 0x0000000602037224 */ /* 0x000fca00078e0203 */
[----:B------:R-:W-:-:S13]  /*de50*/  ISETP.GT.U32.AND P1, PT, R4, R3, PT ;  /* 0x000000030400720c */ /* 0x000fda0003f24070 */
[----:B------:R-:W-:Y:S02]  /*de60*/  @!P1 IMAD.IADD R3, R3, 0x1, -R4 ;  /* 0x0000000103039824 */ /* 0x000fe400078e0a04 */
[----:B------:R-:W-:Y:S01]  /*de70*/  @!P1 VIADD R2, R2, 0x1 ;  /* 0x0000000102029836 */ /* 0x000fe20000000000 */
[----:B------:R-:W-:Y:S02]  /*de80*/  ISETP.NE.AND P1, PT, R0, RZ, PT ;  /* 0x000000ff0000720c */ /* 0x000fe40003f25270 */
[----:B------:R-:W-:Y:S02]  /*de90*/  ISETP.GE.U32.AND P0, PT, R3, R4, PT ;  /* 0x000000040300720c */ /* 0x000fe40003f06070 */
[----:B------:R-:W-:-:S04]  /*dea0*/  LOP3.LUT R3, R17, R0, RZ, 0x3c, !PT ;  /* 0x0000000011037212 */ /* 0x000fc800078e3cff */
[----:B------:R-:W-:-:S07]  /*deb0*/  ISETP.GE.AND P2, PT, R3, RZ, PT ;  /* 0x000000ff0300720c */ /* 0x000fce0003f46270 */
[----:B------:R-:W-:-:S06]  /*dec0*/  @P0 VIADD R2, R2, 0x1 ;  /* 0x0000000102020836 */ /* 0x000fcc0000000000 */
[----:B------:R-:W-:Y:S01]  /*ded0*/  @!P2 IMAD.MOV R2, RZ, RZ, -R2 ;  /* 0x000000ffff02a224 */ /* 0x000fe200078e0a02 */
[----:B------:R-:W-:-:S05]  /*dee0*/  @!P1 LOP3.LUT R2, RZ, R0, RZ, 0x33, !PT ;  /* 0x00000000ff029212 */ /* 0x000fca00078e33ff */
[--C-:B------:R-:W-:Y:S02]  /*def0*/  IMAD.MOV R3, RZ, RZ, -R2.reuse ;  /* 0x000000ffff037224 */ /* 0x100fe400078e0a02 */
[----:B------:R-:W-:Y:S02]  /*df00*/  IMAD.MOV.U32 R18, RZ, RZ, R2 ;  /* 0x000000ffff127224 */ /* 0x000fe400078e0002 */
[----:B------:R-:W-:Y:S01]  /*df10*/  IMAD R17, R0, R3, R17 ;  /* 0x0000000300117224 */ /* 0x000fe200078e0211 */
[----:B------:R-:W-:Y:S06]  /*df20*/  BRA `(.L_x_440) ;  /* 0x00000000000c7947 */ /* 0x000fec0003800000 */
.L_x_435:
[----:B------:R-:W-:Y:S02]  /*df30*/  IMAD.MOV.U32 R17, RZ, RZ, RZ ;  /* 0x000000ffff117224 */ /* 0x000fe400078e00ff */
[----:B------:R-:W-:Y:S02]  /*df40*/  IMAD.U32 R16, RZ, RZ, UR6 ;  /* 0x00000006ff107e24 */ /* 0x000fe4000f8e00ff */
[----:B------:R-:W-:-:S07]  /*df50*/  IMAD.MOV.U32 R18, RZ, RZ, RZ ;  /* 0x000000ffff127224 */ /* 0x000fce00078e00ff */
.L_x_440:
[----:B------:R-:W-:-:S13]  /*df60*/  ISETP.NE.AND P0, PT, R5, RZ, PT ;  /* 0x000000ff0500720c */ /* 0x000fda0003f05270 */
[----:B------:R-:W0:Y:S01]  /*df70*/  @!P0 S2R R3, SR_CgaCtaId ;  /* 0x0000000000038919 */ /* 0x000e220000008800 */
[----:B------:R-:W-:-:S04]  /*df80*/  @!P0 MOV R0, 0x400 ;  /* 0x0000040000008802 */ /* 0x000fc80000000f00 */
[----:B0-----:R-:W-:-:S05]  /*df90*/  @!P0 LEA R0, R3, R0, 0x18 ;  /* 0x0000000003008211 */ /* 0x001fca00078ec0ff */
[----:B------:R0:W-:Y:S01]  /*dfa0*/  @!P0 STS.128 [R0+0x388d0], R16 ;  /* 0x0388d01000008388 */ /* 0x0001e20000000c00 */
[----:B------:R-:W-:Y:S06]  /*dfb0*/  BAR.ARV 0x5, 0x180 ;  /* 0x0146000000007b1d */ /* 0x000fec0000002000 */
.L_x_433:
[----:B0-----:R-:W-:Y:S01]  /*dfc0*/  IMAD.MOV.U32 R0, RZ, RZ, 0x1 ;  /* 0x00000001ff007424 */ /* 0x001fe200078e00ff */
[----:B------:R0:W-:Y:S01]  /*dfd0*/  STL [R1+0x50], RZ ;  /* 0x000050ff01007387 */ /* 0x0001e20000100800 */
[----:B------:R-:W-:Y:S02]  /*dfe0*/  ULDC UR4, c[0x0][0xc3c] ;  /* 0x00030f0000047ab9 */ /* 0x000fe40000000800 */
[----:B-1----:R-:W-:Y:S01]  /*dff0*/  ISETP.GE.AND P0, PT, R19, UR4, PT ;  /* 0x0000000413007c0c */ /* 0x002fe2000bf06270 */
[----:B------:R0:W-:Y:S04]  /*e000*/  STL [R1+0x10], R0 ;  /* 0x0000100001007387 */ /* 0x0001e80000100800 */
[----:B------:R0:W-:Y:S08]  /*e010*/  STL [R1+0x8], RZ ;  /* 0x000008ff01007387 */ /* 0x0001f00000100800 */
[----:B0-----:R-:W-:Y:S05]  /*e020*/  @P0 BRA `(.L_x_441) ;  /* 0x0000006000280947 */ /* 0x001fea0003800000 */
[----:B------:R-:W0:Y:S01]  /*e030*/  S2R R5, SR_TID.X ;  /* 0x0000000000057919 */ /* 0x000e220000002100 */
[----:B------:R-:W1:Y:S01]  /*e040*/  S2UR UR5, SR_CgaCtaId ;  /* 0x00000000000579c3 */ /* 0x000e620000008800 */
[----:B------:R-:W-:Y:S01]  /*e050*/  UMOV UR4, 0x400 ;  /* 0x0000040000047882 */ /* 0x000fe20000000000 */
[----:B------:R-:W-:Y:S01]  /*e060*/  BSSY B8, `(.L_x_441) ;  /* 0x0000606000087945 */ /* 0x000fe20003800000 */
[----:B------:R-:W-:Y:S01]  /*e070*/  ULDC UR38, c[0x0][0xc] ;  /* 0x0000030000267ab9 */ /* 0x000fe20000000800 */
[----:B------:R-:W-:Y:S01]  /*e080*/  ULDC.64 UR36, c[0x0][0x198] ;  /* 0x0000660000247ab9 */ /* 0x000fe20000000a00 */
[----:B-1----:R-:W-:Y:S01]  /*e090*/  ULEA UR4, UR5, UR4, 0x18 ;  /* 0x0000000405047291 */ /* 0x002fe2000f8ec03f */
[C---:B0-----:R-:W-:Y:S01]  /*e0a0*/  IMAD.SHL.U32 R0, R5.reuse, 0x8, RZ ;  /* 0x0000000805007824 */ /* 0x041fe200078e00ff */
[----:B------:R-:W-:-:S04]  /*e0b0*/  LOP3.LUT R4, R5, 0x7f, RZ, 0xc0, !PT ;  /* 0x0000007f05047812 */ /* 0x000fc800078ec0ff */
[C---:B------:R-:W-:Y:S02]  /*e0c0*/  LOP3.LUT R2, R0.reuse, 0x1f8, RZ, 0xc0, !PT ;  /* 0x000001f800027812 */ /* 0x040fe400078ec0ff */
[----:B------:R-:W-:Y:S02]  /*e0d0*/  LOP3.LUT R0, R0, 0x38, RZ, 0xc0, !PT ;  /* 0x0000003800007812 */ /* 0x000fe400078ec0ff */
[----:B------:R-:W-:Y:S01]  /*e0e0*/  LOP3.LUT R3, R2, 0x38, R5, 0x78, !PT ;  /* 0x0000003802037812 */ /* 0x000fe200078e7805 */
[----:B------:R-:W-:-:S05]  /*e0f0*/  IMAD.SHL.U32 R2, R4, 0x8, RZ ;  /* 0x0000000804027824 */ /* 0x000fca00078e00ff */
[----:B------:R-:W-:Y:S01]  /*e100*/  LOP3.LUT R3, R3, 0x200, R2, 0xf8, !PT ;  /* 0x0000020003037812 */ /* 0x000fe200078ef802 */
[----:B------:R-:W-:Y:S01]  /*e110*/  IMAD.SHL.U32 R2, R5, 0x10, RZ ;  /* 0x0000001005027824 */ /* 0x000fe200078e00ff */
[----:B------:R-:W-:Y:S01]  /*e120*/  SHF.R.U32.HI R5, RZ, 0x3, R4 ;  /* 0x00000003ff057819 */ /* 0x000fe20000011604 */
[----:B------:R-:W-:-:S03]  /*e130*/  IMAD.U32 R4, RZ, RZ, UR4 ;  /* 0x00000004ff047e24 */ /* 0x000fc6000f8e00ff */
[----:B------:R-:W-:Y:S01]  /*e140*/  LOP3.LUT R2, R5, 0x70, R2, 0xf8, !PT ;  /* 0x0000007005027812 */ /* 0x000fe200078ef802 */
[----:B------:R-:W-:Y:S01]  /*e150*/  IMAD R3, R3, 0x2, R4 ;  /* 0x0000000203037824 */ /* 0x000fe200078e0204 */
[----:B------:R-:W-:Y:S01]  /*e160*/  STL [R1+0x4], R4 ;  /* 0x0000040401007387 */ /* 0x000fe20000100800 */
[----:B------:R-:W-:-:S03]  /*e170*/  IMAD.MOV.U32 R2, RZ, RZ, 0x1 ;  /* 0x00000001ff027424 */ /* 0x000fc600078e00ff */
[----:B------:R0:W-:Y:S04]  /*e180*/  STL [R1+0x24], R3 ;  /* 0x0000240301007387 */ /* 0x0001e80000100800 */
[----:B------:R-:W-:Y:S04]  /*e190*/  STL [R1+0x8], RZ ;  /* 0x000008ff01007387 */ /* 0x000fe80000100800 */
[----:B------:R1:W-:Y:S01]  /*e1a0*/  STL [R1+0x10], R2 ;  /* 0x0000100201007387 */ /* 0x0003e20000100800 */
[----:B0-----:R-:W-:-:S03]  /*e1b0*/  LOP3.LUT R3, R0, 0x40, RZ, 0xfc, !PT ;  /* 0x0000004000037812 */ /* 0x001fc600078efcff */
[----:B------:R0:W-:Y:S01]  /*e1c0*/  STL [R1+0x50], RZ ;  /* 0x000050ff01007387 */ /* 0x0001e20000100800 */
[C---:B-1----:R-:W-:Y:S02]  /*e1d0*/  LOP3.LUT R2, R0.reuse, 0x80, RZ, 0xfc, !PT ;  /* 0x0000008000027812 */ /* 0x042fe400078efcff */
[----:B------:R-:W-:-:S07]  /*e1e0*/  LOP3.LUT R0, R0, 0xc0, RZ, 0xfc, !PT ;  /* 0x000000c000007812 */ /* 0x000fce00078efcff */
.L_x_554:
[----:B-1----:R-:W1:Y:S01]  /*e1f0*/  LDC.64 R2, c[0x0][0xc88] ;  /* 0x00032200ff027b82 */ /* 0x002e620000000a00 */
[----:B------:R-:W-:Y:S01]  /*e200*/  ULDC.64 UR4, c[0x0][0x208] ;  /* 0x0000820000047ab9 */ /* 0x000fe20000000a00 */
[----:B-1----:R-:W-:-:S05]  /*e210*/  IMAD.WIDE R2, R19, 0x4, R2 ;  /* 0x0000000413027825 */ /* 0x002fca00078e0202 */
[----:B--2---:R-:W2:Y:S01]  /*e220*/  LDG.E R11, desc[UR4][R2.64] ;  /* 0x00000004020b7981 */ /* 0x004ea2000c1e1900 */
[----:B------:R-:W-:Y:S05]  /*e230*/  YIELD ;  /* 0x0000000000007946 */ /* 0x000fea0003800000 */
[----:B------:R-:W-:Y:S01]  /*e240*/  ULDC.64 UR4, c[0x0][0xa28] ;  /* 0x00028a0000047ab9 */ /* 0x000fe20000000a00 */
[----:B---3--:R-:W-:Y:S01]  /*e250*/  IMAD.MOV.U32 R0, RZ, RZ, RZ ;  /* 0x000000ffff007224 */ /* 0x008fe200078e00ff */
[----:B------:R-:W-:Y:S01]  /*e260*/  ISETP.NE.U32.AND P0, PT, RZ, UR4, PT ;  /* 0x00000004ff007c0c */ /* 0x000fe2000bf05070 */
[----:B------:R-:W-:Y:S01]  /*e270*/  ULDC.64 UR10, c[0x0][0x208] ;  /* 0x00008200000a7ab9 */ /* 0x000fe20000000a00 */
[----:B------:R-:W-:Y:S01]  /*e280*/  IMAD.MOV.U32 R6, RZ, RZ, RZ ;  /* 0x000000ffff067224 */ /* 0x000fe200078e00ff */
[----:B------:R-:W-:Y:S01]  /*e290*/  ULDC.64 UR6, c[0x0][0xa18] ;  /* 0x0002860000067ab9 */ /* 0x000fe20000000a00 */
[----:B------:R-:W-:Y:S01]  /*e2a0*/  ISETP.NE.AND.EX P0, PT, RZ, UR5, PT, P0 ;  /* 0x00000005ff007c0c */ /* 0x000fe2000bf05300 */
[----:B------:R-:W-:Y:S01]  /*e2b0*/  ULDC.64 UR8, c[0x0][0xa08] ;  /* 0x0002820000087ab9 */ /* 0x000fe20000000a00 */
[----:B--2---:R-:W-:Y:S01]  /*e2c0*/  SHF.R.S32.HI R4, RZ, 0x1f, R11 ;  /* 0x0000001fff047819 */ /* 0x004fe2000001140b */
[----:B------:R-:W-:-:S10]  /*e2d0*/  IMAD.SHL.U32 R10, R11, 0x4, RZ ;  /* 0x000000040b0a7824 */ /* 0x000fd400078e00ff */
[C---:B------:R-:W-:Y:S01]  /*e2e0*/  @P0 LEA R2, P1, R11.reuse, UR4, 0x2 ;  /* 0x000000040b020c11 */ /* 0x040fe2000f8210ff */
[----:B------:R-:W-:Y:S03]  /*e2f0*/  STL [R1+0x28], R11 ;  /* 0x0000280b01007387 */ /* 0x000fe60000100800 */
[C-C-:B------:R-:W-:Y:S01]  /*e300*/  @P0 LEA.HI.X R3, R11.reuse, UR5, R4.reuse, 0x2, P1 ;  /* 0x000000050b030c11 */ /* 0x140fe200088f1404 */
[----:B------:R-:W-:Y:S01]  /*e310*/  ULDC.64 UR4, c[0x0][0xa00] ;  /* 0x0002800000047ab9 */ /* 0x000fe20000000a00 */
[----:B------:R-:W-:Y:S01]  /*e320*/  SHF.L.U64.HI R9, R11, 0x2, R4 ;  /* 0x000000020b097819 */ /* 0x000fe20000010204 */
[----:B------:R1:W-:Y:S01]  /*e330*/  STL [R1+0x38], R4 ;  /* 0x0000380401007387 */ /* 0x0003e20000100800 */
[----:B------:R-:W-:-:S03]  /*e340*/  ISETP.NE.U32.AND P1, PT, RZ, UR4, PT ;  /* 0x00000004ff007c0c */ /* 0x000fc6000bf25070 */
[----:B-----5:R2:W5:Y:S01]  /*e350*/  @P0 LDG.E R0, desc[UR10][R2.64] ;  /* 0x0000000a02000981 */ /* 0x020562000c1e1900 */
[----:B------:R-:W-:Y:S01]  /*e360*/  ISETP.NE.AND.EX P1, PT, RZ, UR5, PT, P1 ;  /* 0x00000005ff007c0c */ /* 0x000fe2000bf25310 */
[----:B------:R-:W-:Y:S01]  /*e370*/  IMAD.MOV.U32 R8, RZ, RZ, RZ ;  /* 0x000000ffff087224 */ /* 0x000fe200078e00ff */
[----:B------:R-:W-:Y:S01]  /*e380*/  ISETP.NE.U32.AND P2, PT, RZ, UR6, PT ;  /* 0x00000006ff007c0c */ /* 0x000fe2000bf45070 */
[----:B------:R-:W-:Y:S01]  /*e390*/  STL [R1], R10 ;  /* 0x0000000a01007387 */ /* 0x000fe20000100800 */
[----:B------:R-:W-:Y:S02]  /*e3a0*/  ISETP.NE.U32.AND P0, PT, RZ, UR8, PT ;  /* 0x00000008ff007c0c */ /* 0x000fe4000bf05070 */
[----:B------:R-:W-:Y:S01]  /*e3b0*/  ISETP.NE.AND.EX P2, PT, RZ, UR7, PT, P2 ;  /* 0x00000007ff007c0c */ /* 0x000fe2000bf45320 */
[----:B------:R-:W-:Y:S01]  /*e3c0*/  STL [R1+0x1c], R9 ;  /* 0x00001c0901007387 */ /* 0x000fe20000100800 */
[----:B------:R-:W-:Y:S02]  /*e3d0*/  ISETP.NE.AND.EX P0, PT, RZ, UR9, PT, P0 ;  /* 0x00000009ff007c0c */ /* 0x000fe4000bf05300 */
[----:B--2---:R-:W-:-:S02]  /*e3e0*/  IADD3 R2, P3, R10, UR4, RZ ;  /* 0x000000040a027c10 */ /* 0x004fc4000ff7e0ff */
[----:B-1----:R-:W-:Y:S02]  /*e3f0*/  IADD3 R4, P4, R10, UR8, RZ ;  /* 0x000000080a047c10 */ /* 0x002fe4000ff9e0ff */
[C---:B------:R-:W-:Y:S01]  /*e400*/  IADD3.X R3, R9.reuse, UR5, RZ, P3, !PT ;  /* 0x0000000509037c10 */ /* 0x040fe20009ffe4ff */
[----:B------:R-:W-:Y:S01]  /*e410*/  ULDC UR4, c[0x0][0x288] ;  /* 0x0000a20000047ab9 */ /* 0x000fe20000000800 */
[----:B------:R-:W-:-:S03]  /*e420*/  IADD3.X R5, R9, UR9, RZ, P4, !PT ;  /* 0x0000000909057c10 */ /* 0x000fc6000a7fe4ff */
[----:B------:R-:W2:Y:S01]  /*e430*/  @P1 LDG.E R6, desc[UR10][R2.64] ;  /* 0x0000000a02061981 */ /* 0x000ea2000c1e1900 */
[----:B------:R-:W-:Y:S01]  /*e440*/  IMAD.U32 R12, RZ, RZ, UR4 ;  /* 0x00000004ff0c7e24 */ /* 0x000fe2000f8e00ff */
[----:B------:R-:W-:Y:S02]  /*e450*/  ULDC.64 UR4, c[0x0][0x418] ;  /* 0x0001060000047ab9 */ /* 0x000fe40000000a00 */
[----:B------:R-:W5:Y:S04]  /*e460*/  @P0 LDG.E R8, desc[UR10][R4.64] ;  /* 0x0000000a04080981 */ /* 0x000f68000c1e1900 */
[----:B--2---:R1:W-:Y:S02]  /*e470*/  STL [R1+0x34], R6 ;  /* 0x0000340601007387 */ /* 0x0043e40000100800 */
[----:B-1----:R-:W-:-:S04]  /*e480*/  @P2 IADD3 R6, P3, R10, UR6, RZ ;  /* 0x000000060a062c10 */ /* 0x002fc8000ff7e0ff */
[----:B------:R-:W-:-:S05]  /*e490*/  @P2 IADD3.X R7, R9, UR7, RZ, P3, !PT ;  /* 0x0000000709072c10 */ /* 0x000fca0009ffe4ff */
[----:B------:R1:W2:Y:S01]  /*e4a0*/  @P2 LDG.E R12, desc[UR10][R6.64] ;  /* 0x0000000a060c2981 */ /* 0x0002a2000c1e1900 */
[----:B------:R-:W-:-:S03]  /*e4b0*/  UISETP.NE.U32.AND UP0, UPT, UR4, URZ, UPT ;  /* 0x0000003f0400728c */ /* 0x000fc6000bf05070 */
[----:B------:R-:W-:Y:S01]  /*e4c0*/  ULDC UR4, c[0x0][0x424] ;  /* 0x0001090000047ab9 */ /* 0x000fe20000000800 */
[----:B------:R-:W-:-:S03]  /*e4d0*/  UISETP.NE.AND.EX UP0, UPT, UR5, URZ, UPT, UP0 ;  /* 0x0000003f0500728c */ /* 0x000fc6000bf05300 */
[----:B------:R-:W-:Y:S01]  /*e4e0*/  ULDC UR5, c[0x0][0x2f0] ;  /* 0x0000bc0000057ab9 */ /* 0x000fe20000000800 */
[----:B------:R-:W-:-:S04]  /*e4f0*/  USEL UR4, UR4, 0x1, UP0 ;  /* 0x0000000104047887 */ /* 0x000fc80008000000 */
[----:B------:R-:W-:-:S06]  /*e500*/  UIMAD UR4, UR4, UR5, URZ ;  /* 0x00000005040472a4 */ /* 0x000fcc000f8e023f */
[----:B-1----:R-:W-:Y:S01]  /*e510*/  IMAD.U32 R6, RZ, RZ, UR4 ;  /* 0x00000004ff067e24 */ /* 0x002fe2000f8e00ff */
[----:B--2---:R1:W-:Y:S01]  /*e520*/  STL [R1+0x3c], R12 ;  /* 0x00003c0c01007387 */ /* 0x0043e20000100800 */
[----:B------:R-:W-:Y:S05]  /*e530*/  @P2 BRA `(.L_x_442) ;  /* 0x0000000000182947 */ /* 0x000fea0003800000 */
[----:B------:R-:W-:Y:S05]  /*e540*/  @!P1 BRA `(.L_x_442) ;  /* 0x0000000000149947 */ /* 0x000fea0003800000 */
[----:B------:R-:W-:Y:S02]  /*e550*/  ULDC.64 UR4, c[0x0][0x208] ;  /* 0x0000820000047ab9 */ /* 0x000fe40000000a00 */
[----:B------:R-:W2:Y:S04]  /*e560*/  LDG.E R7, desc[UR4][R2.64] ;  /* 0x0000000402077981 */ /* 0x000ea8000c1e1900 */
[----:B------:R-:W2:Y:S02]  /*e570*/  LDG.E R2, desc[UR4][R2.64+0x4] ;  /* 0x0000040402027981 */ /* 0x000ea4000c1e1900 */
[----:B--2---:R-:W-:-:S05]  /*e580*/  IMAD.IADD R2, R2, 0x1, -R7 ;  /* 0x0000000102027824 */ /* 0x004fca00078e0a07 */
[----:B------:R2:W-:Y:S02]  /*e590*/  STL [R1+0x3c], R2 ;  /* 0x00003c0201007387 */ /* 0x0005e40000100800 */
.L_x_442:
[----:B--2---:R-:W-:Y:S01]  /*e5a0*/  IMAD.MOV.U32 R2, RZ, RZ, R11 ;  /* 0x000000ffff027224 */ /* 0x004fe200078e000b */
[----:B------:R-:W-:Y:S01]  /*e5b0*/  ULDC.64 UR4, c[0x0][0xa20] ;  /* 0x0002880000047ab9 */ /* 0x000fe20000000a00 */
[----:B-----5:R-:W-:Y:S01]  /*e5c0*/  IMAD.IADD R3, R8, 0x1, R0 ;  /* 0x0000000108037824 */ /* 0x020fe200078e0200 */
[----:B------:R-:W-:Y:S02]  /*e5d0*/  ISETP.NE.U32.AND P1, PT, RZ, UR4, PT ;  /* 0x00000004ff007c0c */ /* 0x000fe4000bf25070 */
[----:B------:R2:W-:Y:S02]  /*e5e0*/  STL [R1+0xc], R2 ;  /* 0x00000c0201007387 */ /* 0x0005e40000100800 */
[----:B------:R-:W-:Y:S02]  /*e5f0*/  ISETP.NE.AND.EX P1, PT, RZ, UR5, PT, P1 ;  /* 0x00000005ff007c0c */ /* 0x000fe4000bf25310 */
[----:B------:R2:W-:Y:S11]  /*e600*/  STL [R1+0x18], R3 ;  /* 0x0000180301007387 */ /* 0x0005f60000100800 */
[----:B--2---:R-:W-:Y:S05]  /*e610*/  @!P1 BRA `(.L_x_443) ;  /* 0x0000000000149947 */ /* 0x004fea0003800000 */
[----:B------:R-:W-:Y:S01]  /*e620*/  IADD3 R6, P0, R10, UR4, RZ ;  /* 0x000000040a067c10 */ /* 0x000fe2000ff1e0ff */
[----:B------:R-:W-:-:S03]  /*e630*/  ULDC.64 UR6, c[0x0][0x208] ;  /* 0x0000820000067ab9 */ /* 0x000fc60000000a00 */
[----:B------:R-:W-:-:S05]  /*e640*/  IADD3.X R7, R9, UR5, RZ, P0, !PT ;  /* 0x0000000509077c10 */ /* 0x000fca00087fe4ff */
[----:B------:R2:W5:Y:S01]  /*e650*/  LDG.E R6, desc[UR6][R6.64] ;  /* 0x0000000606067981 */ /* 0x000562000c1e1900 */
[----:B------:R-:W-:Y:S05]  /*e660*/  BRA `(.L_x_444) ;  /* 0x0000000000147947 */ /* 0x000fea0003800000 */
.L_x_443:
[----:B------:R-:W-:Y:S05]  /*e670*/  @!P0 BRA `(.L_x_444) ;  /* 0x0000000000108947 */ /* 0x000fea0003800000 */
[----:B------:R-:W-:Y:S02]  /*e680*/  ULDC.64 UR4, c[0x0][0x208] ;  /* 0x0000820000047ab9 */ /* 0x000fe40000000a00 */
[----:B------:R-:W2:Y:S04]  /*e690*/  LDG.E R6, desc[UR4][R4.64] ;  /* 0x0000000404067981 */ /* 0x000ea8000c1e1900 */
[----:B------:R-:W2:Y:S02]  /*e6a0*/  LDG.E R4, desc[UR4][R4.64+0x4] ;  /* 0x0000040404047981 */ /* 0x000ea4000c1e1900 */
[----:B--2---:R-:W-:-:S07]  /*e6b0*/  IMAD.IADD R6, R4, 0x1, -R6 ;  /* 0x0000000104067824 */ /* 0x004fce00078e0a06 */
.L_x_444:
[----:B-----5:R-:W-:Y:S01]  /*e6c0*/  IMAD.IADD R2, R6, 0x1, -R0 ;  /* 0x0000000106027824 */ /* 0x020fe200078e0a00 */
[----:B------:R-:W-:Y:S03]  /*e6d0*/  BSSY B7, `(.L_x_445) ;  /* 0x00004fa000077945 */ /* 0x000fe60003800000 */
[C---:B------:R-:W-:Y:S01]  /*e6e0*/  VIADD R0, R2.reuse, 0x4f ;  /* 0x0000004f02007836 */ /* 0x040fe20000000000 */
[----:B------:R3:W-:Y:S01]  /*e6f0*/  STL [R1+0x40], R2 ;  /* 0x0000400201007387 */ /* 0x0007e20000100800 */
[----:B------:R-:W-:Y:S02]  /*e700*/  ISETP.GT.AND P0, PT, R2, RZ, PT ;  /* 0x000000ff0200720c */ /* 0x000fe40003f04270 */
[----:B------:R-:W-:-:S05]  /*e710*/  IMAD.HI R0, R0, 0x66666667, RZ ;  /* 0x6666666700007827 */ /* 0x000fca00078e02ff */
[----:B---3--:R-:W-:-:S04]  /*e720*/  SHF.R.U32.HI R2, RZ, 0x1f, R0 ;  /* 0x0000001fff027819 */ /* 0x008fc80000011600 */
[----:B------:R-:W-:-:S05]  /*e730*/  LEA.HI.SX32 R0, R0, R2, 0x1b ;  /* 0x0000000200007211 */ /* 0x000fca00078fdaff */
[----:B------:R3:W-:Y:S01]  /*e740*/  STL [R1+0x30], R0 ;  /* 0x0000300001007387 */ /* 0x0007e20000100800 */
[----:B------:R-:W-:Y:S05]  /*e750*/  @P0 BRA `(.L_x_446) ;  /* 0x0000000000480947 */ /* 0x000fea0003800000 */
[----:B------:R-:W4:Y:S02]  /*e760*/  S2R R3, SR_TID.X ;  /* 0x0000000000037919 */ /* 0x000f240000002100 */
[----:B----4-:R-:W-:-:S04]  /*e770*/  LOP3.LUT R3, R3, 0x7f, RZ, 0xc0, !PT ;  /* 0x0000007f03037812 */ /* 0x010fc800078ec0ff */
[----:B------:R-:W-:-:S13]  /*e780*/  ISETP.NE.AND P0, PT, R3, RZ, PT ;  /* 0x000000ff0300720c */ /* 0x000fda0003f05270 */
[----:B------:R-:W-:Y:S05]  /*e790*/  @P0 BRA `(.L_x_447) ;  /* 0x0000004c00b40947 */ /* 0x000fea0003800000 */
[----:B------:R-:W4:Y:S01]  /*e7a0*/  S2R R3, SR_LANEID ;  /* 0x0000000000037919 */ /* 0x000f220000000000 */
[----:B------:R-:W-:Y:S01]  /*e7b0*/  VOTEU.ANY UR4, UPT, PT ;  /* 0x0000000000047886 */ /* 0x000fe200038e0100 */
[----:B------:R-:W5:Y:S01]  /*e7c0*/  LDC.64 R4, c[0x0][0xc60] ;  /* 0x00031800ff047b82 */ /* 0x000f620000000a00 */
[----:B---3--:R-:W4:Y:S01]  /*e7d0*/  FLO.U32 R0, UR4 ;  /* 0x0000000400007d00 */ /* 0x008f2200080e0000 */
[----:B------:R-:W-:-:S07]  /*e7e0*/  ULDC.64 UR6, c[0x0][0x208] ;  /* 0x0000820000067ab9 */ /* 0x000fce0000000a00 */
[----:B------:R-:W5:Y:S01]  /*e7f0*/  POPC R2, UR4 ;  /* 0x0000000400027d09 */ /* 0x000f620008000000 */
[----:B----4-:R-:W-:-:S13]  /*e800*/  ISETP.EQ.U32.AND P0, PT, R0, R3, PT ;  /* 0x000000030000720c */ /* 0x010fda0003f02070 */
[----:B-----5:R-:W3:Y:S01]  /*e810*/  @P0 ATOMG.E.ADD.STRONG.GPU PT, R5, desc[UR6][R4.64], R2 ;  /* 0x00000002040509a8 */ /* 0x020ee200081ee1c6 */
[----:B------:R-:W4:Y:S02]  /*e820*/  S2R R3, SR_LTMASK ;  /* 0x0000000000037919 */ /* 0x000f240000003900 */
[----:B----4-:R-:W-:-:S06]  /*e830*/  LOP3.LUT R3, R3, UR4, RZ, 0xc0, !PT ;  /* 0x0000000403037c12 */ /* 0x010fcc000f8ec0ff */
[----:B------:R-:W4:Y:S01]  /*e840*/  POPC R3, R3 ;  /* 0x0000000300037309 */ /* 0x000f220000000000 */
[----:B---3--:R-:W4:Y:S02]  /*e850*/  SHFL.IDX PT, R0, R5, R0, 0x1f ;  /* 0x00001f0005007589 */ /* 0x008f2400000e0000 */
[----:B----4-:R-:W-:Y:S01]  /*e860*/  IADD3 R16, R0, UR38, R3 ;  /* 0x0000002600107c10 */ /* 0x010fe2000fffe003 */
[----:B------:R-:W-:Y:S06]  /*e870*/  BRA `(.L_x_447) ;  /* 0x0000004c007c7947 */ /* 0x000fec0003800000 */
.L_x_446:
[----:B---3--:R-:W3:Y:S01]  /*e880*/  LDL R0, [R1+0x4] ;  /* 0x0000040001007983 */ /* 0x008ee20000100800 */
[----:B------:R-:W-:Y:S01]  /*e890*/  BSSY B6, `(.L_x_448) ;  /* 0x0000014000067945 */ /* 0x000fe20003800000 */
[----:B---3--:R-:W-:-:S05]  /*e8a0*/  VIADD R0, R0, 0x24400 ;  /* 0x0002440000007836 */ /* 0x008fca0000000000 */
[----:B------:R-:W-:-:S13]  /*e8b0*/  LOP3.LUT P0, RZ, R0, 0x3ff, RZ, 0xc0, !PT ;  /* 0x000003ff00ff7812 */ /* 0x000fda000780c0ff */
[----:B------:R-:W-:Y:S05]  /*e8c0*/  @!P0 BRA `(.L_x_449) ;  /* 0x0000000000408947 */ /* 0x000fea0003800000 */
[----:B------:R-:W-:Y:S01]  /*e8d0*/  MOV R2, 0x0 ;  /* 0x0000000000027802 */ /* 0x000fe20000000f00 */
[----:B------:R-:W-:Y:S01]  /*e8e0*/  ULDC.64 UR6, c[0x4][0x1b8] ;  /* 0x01006e0000067ab9 */ /* 0x000fe20000000a00 */
[----:B------:R-:W-:Y:S01]  /*e8f0*/  ULDC.64 UR8, c[0x4][0x1c0] ;  /* 0x0100700000087ab9 */ /* 0x000fe20000000a00 */
[----:B------:R-:W-:Y:S01]  /*e900*/  ULDC.64 UR4, c[0x4][0x118] ;  /* 0x0100460000047ab9 */ /* 0x000fe20000000a00 */
[----:B------:R-:W-:Y:S02]  /*e910*/  IMAD.U32 R4, RZ, RZ, UR6 ;  /* 0x00000006ff047e24 */ /* 0x000fe4000f8e00ff */
[----:B------:R-:W3:Y:S01]  /*e920*/  LDC.64 R2, c[0x4][R2] ;  /* 0x0100000002027b82 */ /* 0x000ee20000000a00 */
[----:B------:R-:W-:Y:S02]  /*e930*/  IMAD.U32 R5, RZ, RZ, UR7 ;  /* 0x00000007ff057e24 */ /* 0x000fe4000f8e00ff */
[----:B------:R-:W-:Y:S02]  /*e940*/  IMAD.U32 R6, RZ, RZ, UR8 ;  /* 0x00000008ff067e24 */ /* 0x000fe4000f8e00ff */
[----:B--2---:R-:W-:-:S02]  /*e950*/  IMAD.U32 R7, RZ, RZ, UR9 ;  /* 0x00000009ff077e24 */ /* 0x004fc4000f8e00ff */
[----:B------:R-:W-:Y:S02]  /*e960*/  IMAD.U32 R10, RZ, RZ, UR4 ;  /* 0x00000004ff0a7e24 */ /* 0x000fe4000f8e00ff */
[----:B------:R-:W-:Y:S02]  /*e970*/  IMAD.U32 R11, RZ, RZ, UR5 ;  /* 0x00000005ff0b7e24 */ /* 0x000fe4000f8e00ff */
[----:B------:R-:W-:Y:S02]  /*e980*/  IMAD.MOV.U32 R8, RZ, RZ, 0x70 ;  /* 0x00000070ff087424 */ /* 0x000fe400078e00ff */
[----:B-1----:R-:W-:Y:S02]  /*e990*/  IMAD.MOV.U32 R12, RZ, RZ, 0x1 ;  /* 0x00000001ff0c7424 */ /* 0x002fe400078e00ff */
[----:B------:R-:W-:-:S07]  /*e9a0*/  IMAD.MOV.U32 R13, RZ, RZ, RZ ;  /* 0x000000ffff0d7224 */ /* 0x000fce00078e00ff */
[----:B------:R-:W-:-:S07]  /*e9b0*/  LEPC R20, `(.L_x_449) ;  /* 0x000000001014794e */ /* 0x000fce0000000000 */
[----:B0--3--:R-:W-:Y:S05]  /*e9c0*/  CALL.ABS.NOINC R2 ;  /* 0x0000000002007343 */ /* 0x009fea0003c00000 */
.L_x_449:
[----:B------:R-:W-:Y:S05]  /*e9d0*/  BSYNC B6 ;  /* 0x0000000000067941 */ /* 0x000fea0003800000 */
.L_x_448:
[----:B------:R-:W3:Y:S01]  /*e9e0*/  LDL R2, [R1+0x4] ;  /* 0x0000040001027983 */ /* 0x000ee20000100800 */
        /* <DEDUP_REMOVED lines=8> */
[----:B------:R3:W4:Y:S01]  /*ea70*/  LDC.64 R2, c[0x4][R0] ;  /* 0x0100000000027b82 */ /* 0x0007220000000a00 */
[----:B------:R-:W-:Y:S02]  /*ea80*/  IMAD.U32 R4, RZ, RZ, UR6 ;  /* 0x00000006ff047e24 */ /* 0x000fe4000f8e00ff */
[----:B------:R-:W-:Y:S02]  /*ea90*/  IMAD.U32 R5, RZ, RZ, UR7 ;  /* 0x00000007ff057e24 */ /* 0x000fe4000f8e00ff */
[----:B------:R-:W-:Y:S02]  /*eaa0*/  IMAD.U32 R6, RZ, RZ, UR8 ;  /* 0x00000008ff067e24 */ /* 0x000fe4000f8e00ff */
[----:B--2---:R-:W-:-:S02]  /*eab0*/  IMAD.U32 R7, RZ, RZ, UR9 ;  /* 0x00000009ff077e24 */ /* 0x004fc4000f8e00ff */
[----:B------:R-:W-:Y:S02]  /*eac0*/  IMAD.U32 R10, RZ, RZ, UR4 ;  /* 0x00000004ff0a7e24 */ /* 0x000fe4000f8e00ff */
[----:B------:R-:W-:Y:S02]  /*ead0*/  IMAD.U32 R11, RZ, RZ, UR5 ;  /* 0x00000005ff0b7e24 */ /* 0x000fe4000f8e00ff */
[----:B------:R-:W-:Y:S02]  /*eae0*/  IMAD.MOV.U32 R8, RZ, RZ, 0x70 ;  /* 0x00000070ff087424 */ /* 0x000fe400078e00ff */
[----:B-1----:R-:W-:Y:S02]  /*eaf0*/  IMAD.MOV.U32 R12, RZ, RZ, 0x1 ;  /* 0x00000001ff0c7424 */ /* 0x002fe400078e00ff */
[----:B---3--:R-:W-:-:S07]  /*eb00*/  IMAD.MOV.U32 R13, RZ, RZ, RZ ;  /* 0x000000ffff0d7224 */ /* 0x008fce00078e00ff */
[----:B------:R-:W-:-:S07]  /*eb10*/  LEPC R20, `(.L_x_452) ;  /* 0x000000001014794e */ /* 0x000fce0000000000 */
[----:B0---4-:R-:W-:Y:S05]  /*eb20*/  CALL.ABS.NOINC R2 ;  /* 0x0000000002007343 */ /* 0x011fea0003c00000 */
.L_x_452:
[----:B------:R-:W-:Y:S01]  /*eb30*/  MOV R2, 0x0 ;  /* 0x0000000000027802 */ /* 0x000fe20000000f00 */
[----:B------:R-:W-:Y:S01]  /*eb40*/  ULDC.64 UR6, c[0x4][0x1b8] ;  /* 0x01006e0000067ab9 */ /* 0x000fe20000000a00 */
[----:B------:R-:W-:Y:S01]  /*eb50*/  ULDC.64 UR8, c[0x4][0x1c0] ;  /* 0x0100700000087ab9 */ /* 0x000fe20000000a00 */
[----:B------:R-:W-:Y:S01]  /*eb60*/  ULDC.64 UR4, c[0x4][0x128] ;  /* 0x01004a0000047ab9 */ /* 0x000fe20000000a00 */
[----:B------:R-:W-:Y:S02]  /*eb70*/  IMAD.U32 R4, RZ, RZ, UR6 ;  /* 0x00000006ff047e24 */ /* 0x000fe4000f8e00ff */
[----:B------:R-:W0:Y:S01]  /*eb80*/  LDC.64 R2, c[0x4][R2] ;  /* 0x0100000002027b82 */ /* 0x000e220000000a00 */
        /* <DEDUP_REMOVED lines=9> */
[----:B0-----:R-:W-:Y:S05]  /*ec20*/  CALL.ABS.NOINC R2 ;  /* 0x0000000002007343 */ /* 0x001fea0003c00000 */
.L_x_451:
[----:B------:R-:W-:Y:S05]  /*ec30*/  BSYNC B6 ;  /* 0x0000000000067941 */ /* 0x000fea0003800000 */
.L_x_450:
[----:B------:R-:W3:Y:S01]  /*ec40*/  LDL.LU R2, [R1] ;  /* 0x0000000001027983 */ /* 0x000ee20000300800 */
[----:B------:R-:W-:-:S03]  /*ec50*/  ULDC.64 UR4, c[0x0][0x9f8] ;  /* 0x00027e0000047ab9 */ /* 0x000fc60000000a00 */
[----:B------:R-:W4:Y:S04]  /*ec60*/  LDL.LU R4, [R1+0x1c] ;  /* 0x00001c0001047983 */ /* 0x000f280000300800 */
[----:B--2---:R-:W2:Y:S01]  /*ec70*/  LDL R7, [R1+0xc] ;  /* 0x00000c0001077983 */ /* 0x004ea20000100800 */
[----:B------:R-:W-:Y:S01]  /*ec80*/  ISETP.NE.U32.AND P0, PT, RZ, UR4, PT ;  /* 0x00000004ff007c0c */ /* 0x000fe2000bf05070 */
[----:B------:R-:W-:Y:S02]  /*ec90*/  ULDC.64 UR6, c[0x0][0x208] ;  /* 0x0000820000067ab9 */ /* 0x000fe40000000a00 */
[----:B------:R-:W5:Y:S01]  /*eca0*/  LDL R0, [R1+0x30] ;  /* 0x0000300001007983 */ /* 0x000f620000100800 */
[----:B------:R-:W-:-:S13]  /*ecb0*/  ISETP.NE.AND.EX P0, PT, RZ, UR5, PT, P0 ;  /* 0x00000005ff007c0c */ /* 0x000fda000bf05300 */
[----:B---3--:R-:W-:-:S04]  /*ecc0*/  @P0 IADD3 R2, P1, R2, UR4, RZ ;  /* 0x0000000402020c10 */ /* 0x008fc8000ff3e0ff */
[----:B----4-:R-:W-:Y:S01]  /*ecd0*/  @P0 IADD3.X R3, R4, UR5, RZ, P1, !PT ;  /* 0x0000000504030c10 */ /* 0x010fe20008ffe4ff */
[----:B------:R-:W-:-:S04]  /*ece0*/  ULDC.64 UR4, c[0x0][0xa08] ;  /* 0x0002820000047ab9 */ /* 0x000fc80000000a00 */
[----:B--2---:R2:W3:Y:S01]  /*ecf0*/  @P0 LDG.E R7, desc[UR6][R2.64] ;  /* 0x0000000602070981 */ /* 0x0044e2000c1e1900 */
[----:B-----5:R-:W-:Y:S01]  /*ed00*/  VIADD R9, R0, 0xffffffff ;  /* 0xffffffff00097836 */ /* 0x020fe20000000000 */
[----:B--2---:R-:W2:Y:S01]  /*ed10*/  LDC.64 R2, c[0x0][0x418] ;  /* 0x00010600ff027b82 */ /* 0x004ea20000000a00 */
[----:B---3--:R-:W-:Y:S01]  /*ed20*/  SHF.R.S32.HI R8, RZ, 0x1f, R7 ;  /* 0x0000001fff087819 */ /* 0x008fe20000011407 */
[----:B------:R3:W-:Y:S04]  /*ed30*/  @P0 STL [R1+0xc], R7 ;  /* 0x00000c0701000387 */ /* 0x0007e80000100800 */
[----:B------:R3:W-:Y:S04]  /*ed40*/  STL [R1+0x2c], R9 ;  /* 0x00002c0901007387 */ /* 0x0007e80000100800 */
[----:B------:R3:W-:Y:S01]  /*ed50*/  STL [R1+0x1c], R8 ;  /* 0x00001c0801007387 */ /* 0x0007e20000100800 */
[----:B--2---:R-:W-:Y:S01]  /*ed60*/  LOP3.LUT P0, RZ, R2, UR4, RZ, 0xfc, !PT ;  /* 0x0000000402ff7c12 */ /* 0x004fe2000f80fcff */
[----:B------:R-:W-:-:S03]  /*ed70*/  UMOV UR4, 0xffffffff ;  /* 0xffffffff00047882 */ /* 0x000fc60000000000 */
[----:B------:R-:W-:-:S04]  /*ed80*/  LOP3.LUT P0, RZ, R3, UR5, RZ, 0xfc, P0 ;  /* 0x0000000503ff7c12 */ /* 0x000fc8000800fcff */
[----:B------:R-:W-:Y:S01]  /*ed90*/  SEL R0, R7, RZ, !P0 ;  /* 0x000000ff07007207 */ /* 0x000fe20004000000 */
[----:B---3--:R-:W-:Y:S08]  /*eda0*/  BRA.DIV UR4, `(.L_x_453) ;  /* 0x0000005a04307947 */ /* 0x008ff0000b800000 */
[----:B------:R-:W2:Y:S02]  /*edb0*/  S2R R4, SR_TID.X ;  /* 0x0000000000047919 */ /* 0x000ea40000002100 */
[----:B--2---:R-:W-:-:S04]  /*edc0*/  SHF.R.U32.HI R4, RZ, 0x5, R4 ;  /* 0x00000005ff047819 */ /* 0x004fc80000011604 */
[----:B------:R-:W-:-:S05]  /*edd0*/  LOP3.LUT R4, R4, 0x3, RZ, 0xc0, !PT ;  /* 0x0000000304047812 */ /* 0x000fca00078ec0ff */
[----:B------:R2:W3:Y:S02]  /*ede0*/  SHFL.IDX PT, R14, R4, RZ, 0x1f ;  /* 0x00001fff040e7589 */ /* 0x0004e400000e0000 */
.L_x_570:
[----:B------:R-:W-:Y:S01]  /*edf0*/  PLOP3.LUT P1, PT, PT, PT, PT, 0x8, 0x0 ;  /* 0x000000000000781c */ /* 0x000fe20003f2e170 */
[----:B------:R4:W-:Y:S01]  /*ee00*/  STL [R1], R0 ;  /* 0x0000000001007387 */ /* 0x0009e20000100800 */
[----:B---3--:R-:W-:Y:S02]  /*ee10*/  ISETP.NE.AND P0, PT, R14, RZ, PT ;  /* 0x000000ff0e00720c */ /* 0x008fe40003f05270 */
[----:B----4-:R-:W-:-:S05]  /*ee20*/  P2R R0, PR, RZ, 0x2 ;  /* 0x00000002ff007803 */ /* 0x010fca0000000000 */
[----:B------:R3:W-:Y:S06]  /*ee30*/  STL [R1+0x20], R0 ;  /* 0x0000200001007387 */ /* 0x0007ec0000100800 */
[----:B------:R-:W-:Y:S05]  /*ee40*/  @P0 BRA `(.L_x_454) ;  /* 0x00000004005c0947 */ /* 0x000fea0003800000 */
[----:B------:R-:W-:-:S03]  /*ee50*/  UMOV UR4, 0xffffffff ;  /* 0xffffffff00047882 */ /* 0x000fc60000000000 */
[----:B------:R-:W-:Y:S05]  /*ee60*/  BRA.DIV UR4, `(.L_x_455) ;  /* 0x0000005a04347947 */ /* 0x000fea000b800000 */
[----:B------:R-:W-:-:S13]  /*ee70*/  ELECT P6, URZ, PT ;  /* 0x00000000003f782f */ /* 0x000fda00038c0000 */
.L_x_573:
[----:B------:R-:W-:Y:S05]  /*ee80*/  @!P6 BRA `(.L_x_454) ;  /* 0x00000004004ce947 */ /* 0x000fea0003800000 */
[----:B------:R4:W-:Y:S01]  /*ee90*/  STL [R1+0x14], R9 ;  /* 0x0000140901007387 */ /* 0x0009e20000100800 */
[----:B------:R-:W-:-:S04]  /*eea0*/  ISETP.NE.U32.AND P0, PT, R2, RZ, PT ;  /* 0x000000ff0200720c */ /* 0x000fc80003f05070 */
[----:B------:R-:W-:-:S13]  /*eeb0*/  ISETP.NE.AND.EX P0, PT, R3, RZ, PT, P0 ;  /* 0x000000ff0300720c */ /* 0x000fda0003f05300 */
[----:B----4-:R-:W-:Y:S05]  /*eec0*/  @!P0 BRA `(.L_x_456) ;  /* 0x0000000000548947 */ /* 0x010fea0003800000 */
[----:B------:R-:W4:Y:S01]  /*eed0*/  LDC R6, c[0x0][0x43c] ;  /* 0x00010f00ff067b82 */ /* 0x000f220000000800 */
[----:B---3--:R-:W-:Y:S01]  /*eee0*/  IMAD.MOV.U32 R0, RZ, RZ, R9 ;  /* 0x000000ffff007224 */ /* 0x008fe200078e0009 */
[----:B------:R-:W-:Y:S01]  /*eef0*/  ULDC.64 UR4, c[0x0][0x428] ;  /* 0x00010a0000047ab9 */ /* 0x000fe20000000a00 */
[----:B------:R-:W-:Y:S01]  /*ef00*/  ULDC.64 UR6, c[0x0][0x208] ;  /* 0x0000820000067ab9 */ /* 0x000fe20000000a00 */
[----:B----4-:R-:W-:-:S13]  /*ef10*/  ISETP.NE.AND P0, PT, R6, 0x1, PT ;  /* 0x000000010600780c */ /* 0x010fda0003f05270 */
[----:B--2---:R-:W2:Y:S02]  /*ef20*/  @P0 LDC.64 R4, c[0x0][0x440] ;  /* 0x00011000ff040b82 */ /* 0x004ea40000000a00 */
[----:B--2---:R-:W-:-:S05]  /*ef30*/  @P0 IMAD.HI.U32 R4, R9, R4, RZ ;  /* 0x0000000409040227 */ /* 0x004fca00078e00ff */
        /* <DEDUP_REMOVED lines=8> */
[----:B--2---:R-:W-:-:S04]  /*efc0*/  IMAD R6, R8, UR4, RZ ;  /* 0x0000000408067c24 */ /* 0x004fc8000f8e02ff */
[----:B------:R-:W-:-:S04]  /*efd0*/  IMAD R0, R7, UR5, R6 ;  /* 0x0000000507007c24 */ /* 0x000fc8000f8e0206 */
[----:B------:R-:W-:-:S05]  /*efe0*/  IMAD.IADD R0, R5, 0x1, R0 ;  /* 0x0000000105007824 */ /* 0x000fca00078e0200 */
[----:B------:R-:W-:-:S05]  /*eff0*/  LEA.HI.X R3, R4, R3, R0, 0x2, P0 ;  /* 0x0000000304037211 */ /* 0x000fca00000f1400 */
[----:B------:R-:W2:Y:S04]  /*f000*/  LDG.E R0, desc[UR6][R2.64] ;  /* 0x0000000602007981 */ /* 0x000ea8000c1e1900 */
[----:B--2---:R4:W-:Y:S02]  /*f010*/  STL [R1], R0 ;  /* 0x0000000001007387 */ /* 0x0049e40000100800 */
.L_x_456:
[----:B------:R-:W5:Y:S04]  /*f020*/  LDL R7, [R1+0x4] ;  /* 0x0000040001077983 */ /* 0x000f680000100800 */
[----:B---34-:R-:W5:Y:S04]  /*f030*/  LDL R0, [R1+0x8] ;  /* 0x0000080001007983 */ /* 0x018f680000100800 */
[----:B------:R-:W3:Y:S01]  /*f040*/  LDL R2, [R1+0x10] ;  /* 0x0000100001027983 */ /* 0x000ee20000100800 */
[----:B-----5:R-:W-:Y:S01]  /*f050*/  IMAD R0, R0, 0x8, R7 ;  /* 0x0000000800007824 */ /* 0x020fe200078e0207 */
[----:B---3--:R-:W-:-:S04]  /*f060*/  SHF.L.U32 R2, R2, 0x1f, RZ ;  /* 0x0000001f02027819 */ /* 0x008fc800000006ff */
[----:B------:R-:W3:Y:S02]  /*f070*/  SYNCS.PHASECHK.TRANS64.TRYWAIT P0, [R0+URZ+0x38840], R2 ;  /* 0x03884002000075a7 */ /* 0x000ee4000800017f */
[----:B---3--:R-:W-:Y:S05]  /*f080*/  @!P0 BRA `(.L_x_457) ;  /* 0x0000005400cc8947 */ /* 0x008fea0003800000 */
.L_x_574:
[----:B------:R-:W4:Y:S02]  /*f090*/  S2R R3, SR_TID.X ;  /* 0x0000000000037919 */ /* 0x000f240000002100 */
[----:B----4-:R-:W-:-:S04]  /*f0a0*/  LOP3.LUT R3, R3, 0x7f, RZ, 0xc0, !PT ;  /* 0x0000007f03037812 */ /* 0x010fc800078ec0ff */
[----:B------:R-:W-:-:S13]  /*f0b0*/  ISETP.NE.AND P0, PT, R3, RZ, PT ;  /* 0x000000ff0300720c */ /* 0x000fda0003f05270 */
[----:B------:R-:W-:Y:S05]  /*f0c0*/  @P0 BRA `(.L_x_458) ;  /* 0x00000000001c0947 */ /* 0x000fea0003800000 */
[----:B------:R-:W4:Y:S01]  /*f0d0*/  S2R R3, SR_TID.X ;  /* 0x0000000000037919 */ /* 0x000f220000002100 */
[----:B---3--:R-:W-:-:S04]  /*f0e0*/  IMAD.MOV.U32 R2, RZ, RZ, 0xa000 ;  /* 0x0000a000ff027424 */ /* 0x008fc800078e00ff */
[----:B------:R3:W-:Y:S01]  /*f0f0*/  SYNCS.ARRIVE.TRANS64 RZ, [R0+URZ+0x38830], R2 ;  /* 0x0388300200ff79a7 */ /* 0x0007e2000800003f */
[----:B----4-:R-:W-:-:S04]  /*f100*/  LOP3.LUT R3, R3, 0x1f, RZ, 0xc0, !PT ;  /* 0x0000001f03037812 */ /* 0x010fc800078ec0ff */
[----:B------:R-:W-:-:S13]  /*f110*/  ISETP.NE.AND P0, PT, R3, RZ, PT ;  /* 0x000000ff0300720c */ /* 0x000fda0003f05270 */
[----:B---3--:R-:W-:Y:S05]  /*f120*/  @!P0 BRA `(.L_x_458) ;  /* 0x0000000000048947 */ /* 0x008fea0003800000 */
[----:B------:R-:W-:Y:S01]  /*f130*/  BPT.TRAP 0x1 ;  /* 0x000000040000795c */ /* 0x000fe20000300000 */
.L_x_458:
[----:B------:R-:W4:Y:S04]  /*f140*/  LDL R6, [R1+0x4] ;  /* 0x0000040001067983 */ /* 0x000f280000100800 */
[----:B------:R-:W4:Y:S04]  /*f150*/  LDL R5, [R1+0x8] ;  /* 0x0000080001057983 */ /* 0x000f280000100800 */
[----:B--2---:R-:W2:Y:S04]  /*f160*/  LDL R4, [R1+0x14] ;  /* 0x0000140001047983 */ /* 0x004ea80000100800 */
[----:B------:R-:W5:Y:S04]  /*f170*/  LDL R3, [R1+0x18] ;  /* 0x0000180001037983 */ /* 0x000f680000100800 */
[----:B---3--:R-:W3:Y:S01]  /*f180*/  LDL R2, [R1] ;  /* 0x0000000001027983 */ /* 0x008ee20000100800 */
[----:B------:R-:W-:Y:S01]  /*f190*/  R2UR UR9, R0 ;  /* 0x00000000000972ca */ /* 0x000fe200000e0000 */
[----:B------:R-:W-:Y:S01]  /*f1a0*/  UIADD3 UR4, UP0, UR36, 0x370, URZ ;  /* 0x0000037024047890 */ /* 0x000fe2000ff1e03f */
[----:B------:R-:W-:Y:S01]  /*f1b0*/  R2UR UR12, R18 ;  /* 0x00000000120c72ca */ /* 0x000fe200000e0000 */
[----:B------:R-:W-:Y:S01]  /*f1c0*/  UMOV UR10, URZ ;  /* 0x0000003f000a7c82 */ /* 0x000fe20008000000 */
[----:B------:R-:W-:Y:S01]  /*f1d0*/  UMOV UR6, 0x0 ;  /* 0x0000000000067882 */ /* 0x000fe20000000000 */
[----:B------:R-:W-:Y:S01]  /*f1e0*/  UMOV UR7, 0x14f00000 ;  /* 0x14f0000000077882 */ /* 0x000fe20000000000 */
[----:B------:R-:W-:Y:S01]  /*f1f0*/  UMOV UR16, 0x40 ;  /* 0x0000004000107882 */ /* 0x000fe20000000000 */
[----:B------:R-:W-:-:S06]  /*f200*/  PLOP3.LUT P0, PT, PT, PT, PT, 0x80, 0x0 ;  /* 0x000000000000781c */ /* 0x000fcc0003f0f070 */
[----:B------:R-:W-:Y:S01]  /*f210*/  UIADD3 UR9, UR9, 0x38830, URZ ;  /* 0x0003883009097890 */ /* 0x000fe2000fffe03f */
[----:B----4-:R-:W-:Y:S01]  /*f220*/  IMAD R0, R5, 0xa000, R6 ;  /* 0x0000a00005007824 */ /* 0x010fe200078e0206 */
[----:B--2---:R-:W-:-:S04]  /*f230*/  R2UR UR11, R4 ;  /* 0x00000000040b72ca */ /* 0x004fc800000e0000 */
[----:B------:R-:W-:Y:S02]  /*f240*/  R2UR UR14, R0 ;  /* 0x00000000000e72ca */ /* 0x000fe400000e0000 */
[----:B-----5:R-:W-:Y:S02]  /*f250*/  R2UR UR5, R3 ;  /* 0x00000000030572ca */ /* 0x020fe400000e0000 */
[----:B------:R-:W-:Y:S02]  /*f260*/  P2R R0, PR, RZ, 0x1 ;  /* 0x00000001ff007803 */ /* 0x000fe40000000000 */
[----:B---3--:R-:W-:-:S03]  /*f270*/  R2UR UR13, R2 ;  /* 0x00000000020d72ca */ /* 0x008fc600000e0000 */
[----:B------:R4:W-:Y:S04]  /*f280*/  STL [R1+0x20], R0 ;  /* 0x0000200001007387 */ /* 0x0009e80000100800 */
[----:B------:R-:W-:Y:S02]  /*f290*/  UIADD3 UR8, UR14, 0x24400, URZ ;  /* 0x000244000e087890 */ /* 0x000fe4000fffe03f */
[----:B------:R-:W-:Y:S02]  /*f2a0*/  UIMAD UR11, UR11, 0x50, UR5 ;  /* 0x000000500b0b78a4 */ /* 0x000fe4000f8e0205 */
[----:B------:R-:W-:Y:S02]  /*f2b0*/  UIADD3.X UR5, URZ, UR37, URZ, UP0, !UPT ;  /* 0x000000253f057290 */ /* 0x000fe400087fe43f */
[----:B------:R-:W-:-:S02]  /*f2c0*/  UIADD3 UR15, UR14, 0x26c00, URZ ;  /* 0x00026c000e0f7890 */ /* 0x000fc4000fffe03f */
[----:B------:R-:W-:Y:S02]  /*f2d0*/  UIADD3 UR17, UR14, 0x29400, URZ ;  /* 0x000294000e117890 */ /* 0x000fe4000fffe03f */
[----:B------:R-:W-:-:S03]  /*f2e0*/  UIADD3 UR18, UR14, 0x2bc00, URZ ;  /* 0x0002bc000e127890 */ /* 0x000fc6000fffe03f */
[----:B------:R2:W-:Y:S01]  /*f2f0*/  UTMALDG.4D [UR8], [UR4], desc[UR6] ;  /* 0x00000608040075b4 */ /* 0x0005e20008019000 */
[----:B------:R-:W-:Y:S01]  /*f300*/  UMOV UR14, 0x80 ;  /* 0x00000080000e7882 */ /* 0x000fe20000000000 */
[----:B--2---:R-:W-:Y:S01]  /*f310*/  UMOV UR8, UR15 ;  /* 0x0000000f00087c82 */ /* 0x004fe20008000000 */
[----:B------:R-:W-:Y:S02]  /*f320*/  UMOV UR10, UR16 ;  /* 0x00000010000a7c82 */ /* 0x000fe40008000000 */
[----:B------:R2:W-:Y:S02]  /*f330*/  UTMALDG.4D [UR8], [UR4], desc[UR6] ;  /* 0x00000608040075b4 */ /* 0x0005e40008019000 */
[----:B--2---:R-:W-:Y:S01]  /*f340*/  UMOV UR8, UR17 ;  /* 0x0000001100087c82 */ /* 0x004fe20008000000 */
[----:B------:R-:W-:Y:S01]  /*f350*/  UMOV UR10, UR14 ;  /* 0x0000000e000a7c82 */ /* 0x000fe20008000000 */
[----:B------:R-:W-:Y:S01]  /*f360*/  UMOV UR14, 0xc0 ;  /* 0x000000c0000e7882 */ /* 0x000fe20000000000 */
[----:B------:R2:W-:Y:S02]  /*f370*/  UTMALDG.4D [UR8], [UR4], desc[UR6] ;  /* 0x00000608040075b4 */ /* 0x0005e40008019000 */
[----:B--2---:R-:W-:Y:S01]  /*f380*/  UMOV UR8, UR18 ;  /* 0x0000001200087c82 */ /* 0x004fe20008000000 */
[----:B------:R-:W-:-:S02]  /*f390*/  UMOV UR10, UR14 ;  /* 0x0000000e000a7c82 */ /* 0x000fc40008000000 */
[----:B------:R4:W-:Y:S02]  /*f3a0*/  UTMALDG.4D [UR8], [UR4], desc[UR6] ;  /* 0x00000608040075b4 */ /* 0x0009e40008019000 */
[----:B----4-:R-:W-:Y:S01]  /*f3b0*/  NOP ;  /* 0x0000000000007918 */ /* 0x010fe20000000000 */
.L_x_454:
[----:B------:R-:W4:Y:S04]  /*f3c0*/  LDL R2, [R1+0x4] ;  /* 0x0000040001027983 */ /* 0x000f280000100800 */
[----:B------:R-:W3:Y:S04]  /*f3d0*/  LDL.LU R3, [R1+0x34] ;  /* 0x0000340001037983 */ /* 0x000ee80000300800 */
[----:B------:R-:W5:Y:S04]  /*f3e0*/  LDL.LU R5, [R1+0x28] ;  /* 0x0000280001057983 */ /* 0x000f680000300800 */
[----:B--2---:R-:W2:Y:S01]  /*f3f0*/  LDL.LU R4, [R1+0x38] ;  /* 0x0000380001047983 */ /* 0x004ea20000300800 */
[----:B------:R-:W-:Y:S05]  /*f400*/  WARPSYNC.ALL ;  /* 0x0000000000007948 */ /* 0x000fea0003800000 */
[----:B------:R-:W-:Y:S01]  /*f410*/  ULDC.64 UR4, c[0x0][0x298] ;  /* 0x0000a60000047ab9 */ /* 0x000fe20000000a00 */
[----:B------:R-:W-:Y:S01]  /*f420*/  ULDC.64 UR6, c[0x0][0xa00] ;  /* 0x0002800000067ab9 */ /* 0x000fe20000000a00 */
[----:B------:R-:W-:Y:S01]  /*f430*/  BSSY B6, `(.L_x_459) ;  /* 0x0000024000067945 */ /* 0x000fe20003800000 */
[----:B------:R-:W-:Y:S01]  /*f440*/  BAR.SYNC.DEFER_BLOCKING 0x8, 0x180 ;  /* 0x0206000000007b1d */ /* 0x000fe20000010000 */
[----:B------:R-:W-:-:S04]  /*f450*/  ISETP.NE.U32.AND P0, PT, RZ, UR6, PT ;  /* 0x00000006ff007c0c */ /* 0x000fc8000bf05070 */
[----:B------:R-:W-:Y:S01]  /*f460*/  ISETP.NE.AND.EX P0, PT, RZ, UR7, PT, P0 ;  /* 0x00000007ff007c0c */ /* 0x000fe2000bf05300 */
[----:B----4-:R-:W-:Y:S01]  /*f470*/  VIADD R2, R2, 0x14400 ;  /* 0x0001440002027836 */ /* 0x010fe20000000000 */
[----:B---3--:R-:W-:-:S04]  /*f480*/  SHF.R.S32.HI R0, RZ, 0x1f, R3 ;  /* 0x0000001fff007819 */ /* 0x008fc80000011403 */
[----:B------:R-:W-:Y:S02]  /*f490*/  LOP3.LUT P1, RZ, R2, 0x3ff, RZ, 0xc0, !PT ;  /* 0x000003ff02ff7812 */ /* 0x000fe4000782c0ff */
[----:B-----5:R-:W-:Y:S01]  /*f4a0*/  SEL R5, R5, RZ, !P0 ;  /* 0x000000ff05057207 */ /* 0x020fe20004000000 */
[----:B------:R-:W-:Y:S01]  /*f4b0*/  IMAD R0, R0, UR4, RZ ;  /* 0x0000000400007c24 */ /* 0x000fe2000f8e02ff */
[----:B--2---:R-:W-:-:S03]  /*f4c0*/  SEL R4, R4, RZ, !P0 ;  /* 0x000000ff04047207 */ /* 0x004fc60004000000 */
[C---:B------:R-:W-:Y:S02]  /*f4d0*/  IMAD R0, R3.reuse, UR5, R0 ;  /* 0x0000000503007c24 */ /* 0x040fe4000f8e0200 */
[----:B------:R-:W-:-:S05]  /*f4e0*/  IMAD.WIDE.U32 R2, R3, UR4, RZ ;  /* 0x0000000403027c25 */ /* 0x000fca000f8e00ff */
[----:B------:R2:W-:Y:S04]  /*f4f0*/  STL.64 [R1+0x48], R2 ;  /* 0x0000480201007387 */ /* 0x0005e80000100a00 */
[----:B------:R3:W-:Y:S04]  /*f500*/  STL [R1+0x28], R5 ;  /* 0x0000280501007387 */ /* 0x0007e80000100800 */
[----:B------:R3:W-:Y:S01]  /*f510*/  STL [R1+0x54], R4 ;  /* 0x0000540401007387 */ /* 0x0007e20000100800 */
[----:B--2---:R-:W-:Y:S01]  /*f520*/  IMAD.IADD R2, R3, 0x1, R0 ;  /* 0x0000000103027824 */ /* 0x004fe200078e0200 */
[----:B------:R-:W-:-:S05]  /*f530*/  SHF.R.S32.HI R0, RZ, 0x1f, R18 ;  /* 0x0000001fff007819 */ /* 0x000fca0000011412 */
[----:B------:R3:W-:Y:S04]  /*f540*/  STL [R1+0x38], R0 ;  /* 0x0000380001007387 */ /* 0x0007e80000100800 */
[----:B------:R3:W-:Y:S01]  /*f550*/  STL [R1+0x34], R2 ;  /* 0x0000340201007387 */ /* 0x0007e20000100800 */
[----:B------:R-:W-:Y:S05]  /*f560*/  @!P1 BRA `(.L_x_460) ;  /* 0x0000000000409947 */ /* 0x000fea0003800000 */
[----:B---3--:R-:W-:Y:S01]  /*f570*/  MOV R2, 0x0 ;  /* 0x0000000000027802 */ /* 0x008fe20000000f00 */
        /* <DEDUP_REMOVED lines=11> */
[----:B-1----:R-:W-:Y:S02]  /*f630*/  IMAD.MOV.U32 R12, RZ, RZ, 0x1 ;  /* 0x00000001ff0c7424 */ /* 0x002fe400078e00ff */
[----:B------:R-:W-:-:S07]  /*f640*/  IMAD.MOV.U32 R13, RZ, RZ, RZ ;  /* 0x000000ffff0d7224 */ /* 0x000fce00078e00ff */
[----:B------:R-:W-:-:S07]  /*f650*/  LEPC R20, `(.L_x_460) ;  /* 0x000000001014794e */ /* 0x000fce0000000000 */
[----:B0-2---:R-:W-:Y:S05]  /*f660*/  CALL.ABS.NOINC R2 ;  /* 0x0000000002007343 */ /* 0x005fea0003c00000 */
.L_x_460:
[----:B------:R-:W-:Y:S05]  /*f670*/  BSYNC B6 ;  /* 0x0000000000067941 */ /* 0x000fea0003800000 */
.L_x_459:
[----:B---3--:R-:W2:Y:S01]  /*f680*/  LDL.LU R4, [R1+0x34] ;  /* 0x0000340001047983 */ /* 0x008ea20000300800 */
[----:B------:R-:W3:Y:S01]  /*f690*/  LDC R7, c[0x0][0x448] ;  /* 0x00011200ff077b82 */ /* 0x000ee20000000800 */
[----:B------:R-:W-:Y:S01]  /*f6a0*/  ULDC.64 UR4, c[0x0][0x2d8] ;  /* 0x0000b60000047ab9 */ /* 0x000fe20000000a00 */
[----:B------:R-:W-:Y:S01]  /*f6b0*/  IMAD.SHL.U32 R17, R17, 0x80, RZ ;  /* 0x0000008011117824 */ /* 0x000fe200078e00ff */
[----:B------:R-:W2:Y:S01]  /*f6c0*/  LDL.LU.64 R2, [R1+0x48] ;  /* 0x0000480001027983 */ /* 0x000ea20000300a00 */
[----:B------:R-:W-:-:S03]  /*f6d0*/  ULDC.64 UR6, c[0x0][0x280] ;  /* 0x0000a00000067ab9 */ /* 0x000fc60000000a00 */
[----:B------:R-:W4:Y:S04]  /*f6e0*/  LDL.LU R0, [R1+0x38] ;  /* 0x0000380001007983 */ /* 0x000f280000300800 */
[----:B------:R-:W4:Y:S04]  /*f6f0*/  LDL.LU R6, [R1+0x54] ;  /* 0x0000540001067983 */ /* 0x000f280000300800 */
[----:B------:R-:W4:Y:S01]  /*f700*/  LDL.LU R5, [R1+0x28] ;  /* 0x0000280001057983 */ /* 0x000f220000300800 */
[----:B------:R-:W0:Y:S01]  /*f710*/  S2R R9, SR_TID.X ;  /* 0x0000000000097919 */ /* 0x000e220000002100 */
[----:B------:R-:W1:Y:S01]  /*f720*/  S2R R8, SR_TID.X ;  /* 0x0000000000087919 */ /* 0x000e620000002100 */
[----:B---3--:R-:W-:Y:S01]  /*f730*/  ISETP.NE.AND P0, PT, R7, 0x1, PT ;  /* 0x000000010700780c */ /* 0x008fe20003f05270 */
[----:B0-----:R-:W-:-:S02]  /*f740*/  IMAD.SHL.U32 R9, R9, 0x8, RZ ;  /* 0x0000000809097824 */ /* 0x001fc400078e00ff */
[----:B-1----:R-:W-:-:S03]  /*f750*/  IMAD.SHL.U32 R10, R8, 0x8, RZ ;  /* 0x00000008080a7824 */ /* 0x002fc600078e00ff */
[----:B------:R-:W-:-:S04]  /*f760*/  LOP3.LUT R9, R9, 0x38, RZ, 0xc0, !PT ;  /* 0x0000003809097812 */ /* 0x000fc800078ec0ff */
[C---:B------:R-:W-:Y:S02]  /*f770*/  LOP3.LUT R12, R9.reuse, 0x40, RZ, 0xfc, !PT ;  /* 0x00000040090c7812 */ /* 0x040fe400078efcff */
[C---:B------:R-:W-:Y:S02]  /*f780*/  LOP3.LUT R11, R9.reuse, 0x80, RZ, 0xfc, !PT ;  /* 0x00000080090b7812 */ /* 0x040fe400078efcff */
[----:B------:R-:W-:Y:S02]  /*f790*/  LOP3.LUT R9, R9, 0xc0, RZ, 0xfc, !PT ;  /* 0x000000c009097812 */ /* 0x000fe400078efcff */
[----:B------:R-:W-:Y:S01]  /*f7a0*/  LOP3.LUT R10, R10, 0x38, RZ, 0xc0, !PT ;  /* 0x000000380a0a7812 */ /* 0x000fe200078ec0ff */
[----:B--2---:R-:W-:Y:S02]  /*f7b0*/  IMAD.MOV.U32 R3, RZ, RZ, R4 ;  /* 0x000000ffff037224 */ /* 0x004fe400078e0004 */
[----:B------:R-:W0:Y:S01]  /*f7c0*/  S2R R4, SR_TID.X ;  /* 0x0000000000047919 */ /* 0x000e220000002100 */
[----:B----4-:R-:W-:-:S02]  /*f7d0*/  IMAD R0, R0, UR4, RZ ;  /* 0x0000000400007c24 */ /* 0x010fc4000f8e02ff */
[----:B------:R-:W-:-:S04]  /*f7e0*/  IMAD.WIDE.U32 R2, R18, UR4, R2 ;  /* 0x0000000412027c25 */ /* 0x000fc8000f8e0002 */
[----:B------:R-:W-:Y:S01]  /*f7f0*/  IMAD R0, R18, UR5, R0 ;  /* 0x0000000512007c24 */ /* 0x000fe2000f8e0200 */
[----:B------:R-:W-:-:S03]  /*f800*/  ULDC.64 UR4, c[0x0][0x2e0] ;  /* 0x0000b80000047ab9 */ /* 0x000fc60000000a00 */
[----:B------:R-:W-:Y:S02]  /*f810*/  IMAD.IADD R3, R3, 0x1, R0 ;  /* 0x0000000103037824 */ /* 0x000fe400078e0200 */
[----:B------:R-:W-:Y:S02]  /*f820*/  IMAD R0, R6, UR4, RZ ;  /* 0x0000000406007c24 */ /* 0x000fe4000f8e02ff */
[C---:B------:R-:W-:Y:S01]  /*f830*/  IMAD.WIDE.U32 R2, R5.reuse, UR4, R2 ;  /* 0x0000000405027c25 */ /* 0x040fe2000f8e0002 */
[----:B------:R-:W1:Y:S03]  /*f840*/  @P0 LDC R6, c[0x0][0x450] ;  /* 0x00011400ff060b82 */ /* 0x000e660000000800 */
[----:B------:R-:W-:Y:S01]  /*f850*/  IMAD R0, R5, UR5, R0 ;  /* 0x0000000505007c24 */ /* 0x000fe2000f8e0200 */
[----:B------:R-:W-:-:S03]  /*f860*/  ULDC.64 UR4, c[0x0][0x2d0] ;  /* 0x0000b40000047ab9 */ /* 0x000fc60000000a00 */
[----:B------:R-:W-:Y:S01]  /*f870*/  IMAD.IADD R3, R3, 0x1, R0 ;  /* 0x0000000103037824 */ /* 0x000fe200078e0200 */
[C---:B0-----:R-:W-:Y:S01]  /*f880*/  LOP3.LUT R5, R4.reuse, 0x7f, RZ, 0xc0, !PT ;  /* 0x0000007f04057812 */ /* 0x041fe200078ec0ff */
[----:B------:R-:W-:-:S03]  /*f890*/  IMAD.SHL.U32 R4, R4, 0x10, RZ ;  /* 0x0000001004047824 */ /* 0x000fc600078e00ff */
[----:B------:R-:W-:-:S04]  /*f8a0*/  SHF.R.U32.HI R5, RZ, 0x3, R5 ;  /* 0x00000003ff057819 */ /* 0x000fc80000011605 */
[----:B------:R-:W-:Y:S02]  /*f8b0*/  LOP3.LUT R4, R5, 0x70, R4, 0xf8, !PT ;  /* 0x0000007005047812 */ /* 0x000fe400078ef804 */
[----:B------:R-:W0:Y:S02]  /*f8c0*/  @P0 LDC R5, c[0x0][0x44c] ;  /* 0x00011300ff050b82 */ /* 0x000e240000000800 */
[----:B------:R-:W-:-:S05]  /*f8d0*/  LOP3.LUT R0, R4, R17, RZ, 0xfc, !PT ;  /* 0x0000001104007212 */ /* 0x000fca00078efcff */
[----:B------:R-:W-:Y:S02]  /*f8e0*/  IMAD.MOV.U32 R4, RZ, RZ, R0 ;  /* 0x000000ffff047224 */ /* 0x000fe400078e0000 */
[----:B0-----:R-:W-:-:S05]  /*f8f0*/  @P0 IMAD.HI.U32 R5, R0, R5, RZ ;  /* 0x0000000500050227 */ /* 0x001fca00078e00ff */
[----:B-1----:R-:W-:-:S05]  /*f900*/  @P0 SHF.R.U32.HI R4, RZ, R6, R5 ;  /* 0x00000006ff040219 */ /* 0x002fca0000011605 */
[----:B------:R-:W-:Y:S02]  /*f910*/  IMAD.MOV R5, RZ, RZ, -R4 ;  /* 0x000000ffff057224 */ /* 0x000fe400078e0a04 */
[----:B------:R-:W-:-:S04]  /*f920*/  IMAD.WIDE.U32 R2, R4, UR4, R2 ;  /* 0x0000000404027c25 */ /* 0x000fc8000f8e0002 */
[----:B------:R-:W-:Y:S01]  /*f930*/  IMAD R0, R7, R5, R0 ;  /* 0x0000000507007224 */ /* 0x000fe200078e0200 */
[----:B------:R-:W-:-:S05]  /*f940*/  SHF.R.S32.HI R5, RZ, 0x1f, R4 ;  /* 0x0000001fff057819 */ /* 0x000fca0000011404 */
[----:B------:R-:W-:-:S04]  /*f950*/  IMAD R5, R5, UR4, RZ ;  /* 0x0000000405057c24 */ /* 0x000fc8000f8e02ff */
[----:B------:R-:W-:Y:S01]  /*f960*/  IMAD R4, R4, UR5, R5 ;  /* 0x0000000504047c24 */ /* 0x000fe2000f8e0205 */
[----:B------:R-:W-:-:S03]  /*f970*/  ULDC.64 UR4, c[0x0][0x2c8] ;  /* 0x0000b20000047ab9 */ /* 0x000fc60000000a00 */
[----:B------:R-:W-:Y:S01]  /*f980*/  IMAD.IADD R3, R3, 0x1, R4 ;  /* 0x0000000103037824 */ /* 0x000fe200078e0204 */
[----:B------:R-:W-:Y:S01]  /*f990*/  SHF.R.S32.HI R4, RZ, 0x1f, R0 ;  /* 0x0000001fff047819 */ /* 0x000fe20000011400 */
[----:B------:R-:W-:-:S04]  /*f9a0*/  IMAD.WIDE.U32 R2, R0, UR4, R2 ;  /* 0x0000000400027c25 */ /* 0x000fc8000f8e0002 */
[----:B------:R-:W-:Y:S01]  /*f9b0*/  IMAD R4, R4, UR4, RZ ;  /* 0x0000000404047c24 */ /* 0x000fe2000f8e02ff */
[----:B------:R-:W-:Y:S02]  /*f9c0*/  ULDC UR4, c[0x0][0x2b8] ;  /* 0x0000ae0000047ab9 */ /* 0x000fe40000000800 */
[----:B------:R-:W-:Y:S01]  /*f9d0*/  ISETP.GE.AND P3, PT, R9, UR4, PT ;  /* 0x0000000409007c0c */ /* 0x000fe2000bf66270 */
[----:B------:R-:W-:Y:S01]  /*f9e0*/  IMAD R0, R0, UR5, R4 ;  /* 0x0000000500007c24 */ /* 0x000fe2000f8e0204 */
[----:B------:R0:W5:Y:S01]  /*f9f0*/  LDL R9, [R1+0x24] ;  /* 0x0000240001097983 */ /* 0x0001620000100800 */
[----:B------:R-:W-:Y:S02]  /*fa00*/  LEA R4, P4, R2, UR6, 0x1 ;  /* 0x0000000602047c11 */ /* 0x000fe4000f8808ff */
[----:B------:R-:W-:Y:S01]  /*fa10*/  IMAD.IADD R0, R3, 0x1, R0 ;  /* 0x0000000103007824 */ /* 0x000fe200078e0200 */
[----:B------:R-:W-:Y:S02]  /*fa20*/  ISETP.GE.AND P0, PT, R10, UR4, PT ;  /* 0x000000040a007c0c */ /* 0x000fe4000bf06270 */
[----:B------:R-:W-:-:S02]  /*fa30*/  ISETP.GE.AND P1, PT, R12, UR4, PT ;  /* 0x000000040c007c0c */ /* 0x000fc4000bf26270 */
[----:B------:R-:W-:Y:S01]  /*fa40*/  ISETP.GE.AND P2, PT, R11, UR4, PT ;  /* 0x000000040b007c0c */ /* 0x000fe2000bf46270 */
[----:B------:R-:W-:Y:S01]  /*fa50*/  UMOV UR4, 0xffffffff ;  /* 0xffffffff00047882 */ /* 0x000fe20000000000 */
[----:B------:R-:W-:Y:S02]  /*fa60*/  LEA.HI.X R0, R2, UR7, R0, 0x1, P4 ;  /* 0x0000000702007c11 */ /* 0x000fe4000a0f0c00 */
[----:B0-----:R-:W-:Y:S09]  /*fa70*/  BRA.DIV UR4, `(.L_x_461) ;  /* 0x0000004e04647947 */ /* 0x001ff2000b800000 */
[----:B------:R-:W0:Y:S02]  /*fa80*/  S2R R6, SR_TID.X ;  /* 0x0000000000067919 */ /* 0x000e240000002100 */
[----:B0-----:R-:W-:Y:S02]  /*fa90*/  LOP3.LUT R8, R6, 0x7f, RZ, 0xc0, !PT ;  /* 0x0000007f06087812 */ /* 0x001fe400078ec0ff */
[----:B------:R-:W2:Y:S01]  /*faa0*/  LDL.LU R6, [R1+0x3c] ;  /* 0x00003c0001067983 */ /* 0x000ea20000300800 */
[----:B------:R-:W-:Y:S01]  /*fab0*/  ULDC.64 UR4, c[0x0][0x208] ;  /* 0x0000820000047ab9 */ /* 0x000fe20000000a00 */
[----:B------:R-:W-:-:S05]  /*fac0*/  SHF.R.U32.HI R8, RZ, 0x3, R8 ;  /* 0x00000003ff087819 */ /* 0x000fca0000011608 */
[----:B------:R-:W-:Y:S02]  /*fad0*/  IMAD.IADD R2, R8, 0x1, R17 ;  /* 0x0000000108027824 */ /* 0x000fe400078e0211 */
[----:B------:R-:W-:Y:S02]  /*fae0*/  SHFL.IDX PT, R8, R0, 0x6, 0x181f ;  /* 0x00d81f0000087f89 */ /* 0x000fe400000e0000 */
[----:B------:R-:W-:Y:S02]  /*faf0*/  VIADD R5, R2, 0x10 ;  /* 0x0000001002057836 */ /* 0x000fe40000000000 */
[----:B--2---:R-:W-:Y:S02]  /*fb00*/  IMAD R3, R6, R7, RZ ;  /* 0x0000000706037224 */ /* 0x004fe400078e02ff */
[----:B------:R-:W0:Y:S03]  /*fb10*/  SHFL.IDX PT, R7, R4, RZ, 0x181f ;  /* 0x00181fff04077589 */ /* 0x000e2600000e0000 */
[----:B------:R-:W-:Y:S01]  /*fb20*/  ISETP.GE.AND P5, PT, R2, R3, PT ;  /* 0x000000030200720c */ /* 0x000fe20003fa6270 */
[----:B------:R-:W1:-:S12]  /*fb30*/  SHFL.IDX PT, R6, R0, RZ, 0x181f ;  /* 0x00181fff00067589 */ /* 0x000e5800000e0000 */
[----:B0-----:R-:W-:-:S05]  /*fb40*/  @!P5 LEA R7, P4, R10, R7, 0x1 ;  /* 0x000000070a07d211 */ /* 0x001fca00078808ff */
[----:B-1----:R-:W-:-:S05]  /*fb50*/  @!P5 IMAD.X R6, RZ, RZ, R6, P4 ;  /* 0x000000ffff06d224 */ /* 0x002fca00020e0606 */
[----:B------:R-:W-:-:S04]  /*fb60*/  @!P5 LOP3.LUT R7, R7, R6, RZ, 0x3c, !PT ;  /* 0x000000060707d212 */ /* 0x000fc800078e3cff */
[----:B------:R-:W-:-:S04]  /*fb70*/  @!P5 LOP3.LUT R6, R7, R6, RZ, 0x3c, !PT ;  /* 0x000000060706d212 */ /* 0x000fc800078e3cff */
[----:B------:R-:W-:-:S05]  /*fb80*/  @!P5 LOP3.LUT R7, R7, R6, RZ, 0x3c, !PT ;  /* 0x000000060707d212 */ /* 0x000fca00078e3cff */
[----:B-----5:R-:W-:Y:S04]  /*fb90*/  @!P5 LDGSTS.E.BYPASS.LTC128B.128 [R9+0x14400], desc[UR4][R6.64], !P0 ;  /* 0x144000000609dfae */ /* 0x020fe8000c101d44 */
[----:B------:R-:W-:Y:S04]  /*fba0*/  @!P5 LDGSTS.E.BYPASS.LTC128B.128 [R9+0x18400], desc[UR4][R6.64+0x80], !P1 ;  /* 0x184000800609dfae */ /* 0x000fe8000c901d44 */
[----:B------:R-:W-:Y:S04]  /*fbb0*/  @!P5 LDGSTS.E.BYPASS.LTC128B.128 [R9+0x1c400], desc[UR4][R6.64+0x100], !P2 ;  /* 0x1c4001000609dfae */ /* 0x000fe8000d101d44 */
[----:B------:R0:W-:Y:S01]  /*fbc0*/  @!P5 LDGSTS.E.BYPASS.LTC128B.128 [R9+0x20400], desc[UR4][R6.64+0x180], !P3 ;  /* 0x204001800609dfae */ /* 0x0001e2000d901d44 */
[----:B------:R-:W-:-:S03]  /*fbd0*/  ISETP.GE.AND P5, PT, R5, R3, PT ;  /* 0x000000030500720c */ /* 0x000fc60003fa6270 */
[----:B------:R-:W1:Y:S04]  /*fbe0*/  SHFL.IDX PT, R5, R4, 0x1, 0x181f ;  /* 0x00381f0004057f89 */ /* 0x000e6800000e0000 */
[----:B0-----:R-:W0:Y:S06]  /*fbf0*/  SHFL.IDX PT, R6, R0, 0x1, 0x181f ;  /* 0x00381f0000067f89 */ /* 0x001e2c00000e0000 */
[----:B-1----:R-:W-:-:S05]  /*fc00*/  @!P5 LEA R5, P4, R10, R5, 0x1 ;  /* 0x000000050a05d211 */ /* 0x002fca00078808ff */
[----:B0-----:R-:W-:-:S04]  /*fc10*/  @!P5 IMAD.X R6, RZ, RZ, R6, P4 ;  /* 0x000000ffff06d224 */ /* 0x001fc800020e0606 */
[----:B------:R-:W-:Y:S02]  /*fc20*/  @!P5 IMAD.MOV.U32 R7, RZ, RZ, R6 ;  /* 0x000000ffff07d224 */ /* 0x000fe400078e0006 */
[----:B------:R-:W-:Y:S02]  /*fc30*/  @!P5 IMAD.MOV.U32 R6, RZ, RZ, R5 ;  /* 0x000000ffff06d224 */ /* 0x000fe400078e0005 */
[----:B------:R-:W-:-:S03]  /*fc40*/  VIADD R5, R2, 0x20 ;  /* 0x0000002002057836 */ /* 0x000fc60000000000 */
[----:B------:R-:W-:Y:S04]  /*fc50*/  @!P5 LDGSTS.E.BYPASS.LTC128B.128 [R9+0x14c00], desc[UR4][R6.64], !P0 ;  /* 0x14c000000609dfae */ /* 0x000fe8000c101d44 */
        /* <DEDUP_REMOVED lines=53> */
[----:B------:R-:W2:Y:S06]  /*ffb0*/  SHFL.IDX PT, R4, R4, 0x7, 0x181f ;  /* 0x00f81f0004047f89 */ /* 0x000eac00000e0000 */
[----:B-1----:R-:W-:-:S05]  /*ffc0*/  @!P5 LEA R5, P4, R10, R5, 0x1 ;  /* 0x000000050a05d211 */ /* 0x002fca00078808ff */
[----:B0-----:R-:W-:-:S04]  /*ffd0*/  @!P5 IMAD.X R6, RZ, RZ, R8, P4 ;  /* 0x000000ffff06d224 */ /* 0x001fc800020e0608 */
[----:B------:R-:W-:Y:S02]  /*ffe0*/  @!P5 IMAD.MOV.U32 R7, RZ, RZ, R6 ;  /* 0x000000ffff07d224 */ /* 0x000fe400078e0006 */
[----:B------:R-:W-:Y:S02]  /*fff0*/  @!P5 IMAD.MOV.U32 R6, RZ, RZ, R5 ;  /* 0x000000ffff06d224 */ /* 0x000fe400078e0005 */
[----:B------:R0:W1:Y:S04]  /*10000*/  SHFL.IDX PT, R5, R0, 0x7, 0x181f ;  /* 0x00f81f0000057f89 */ /* 0x00006800000e0000 */
[----:B------:R0:W-:Y:S04]  /*10010*/  @!P5 LDGSTS.E.BYPASS.LTC128B.128 [R9+0x17400], desc[UR4][R6.64], !P0 ;  /* 0x174000000609dfae */ /* 0x0001e8000c101d44 */
[----:B------:R0:W-:Y:S04]  /*10020*/  @!P5 LDGSTS.E.BYPASS.LTC128B.128 [R9+0x1b400], desc[UR4][R6.64+0x80], !P1 ;  /* 0x1b4000800609dfae */ /* 0x0001e8000c901d44 */
[----:B------:R0:W-:Y:S04]  /*10030*/  @!P5 LDGSTS.E.BYPASS.LTC128B.128 [R9+0x1f400], desc[UR4][R6.64+0x100], !P2 ;  /* 0x1f4001000609dfae */ /* 0x0001e8000d101d44 */
[----:B--2---:R0:W-:Y:S02]  /*10040*/  @!P5 LDGSTS.E.BYPASS.LTC128B.128 [R9+0x23400], desc[UR4][R6.64+0x180], !P3 ;  /* 0x234001800609dfae */ /* 0x0041e4000d901d44 */
.L_x_591:
[----:B------:R-:W-:Y:S01]  /*10050*/  VIADD R2, R2, 0x70 ;  /* 0x0000007002027836 */ /* 0x000fe20000000000 */
[----:B------:R-:W-:Y:S04]  /*10060*/  BSSY B0, `(.L_x_462) ;  /* 0x000000d000007945 */ /* 0x000fe80003800000 */
[----:B------:R-:W-:-:S13]  /*10070*/  ISETP.GE.AND P4, PT, R2, R3, PT ;  /* 0x000000030200720c */ /* 0x000fda0003f86270 */
[----:B------:R-:W-:Y:S05]  /*10080*/  @P4 BRA `(.L_x_463) ;  /* 0x0000000000284947 */ /* 0x000fea0003800000 */
[----:B------:R-:W-:Y:S01]  /*10090*/  LEA R2, P4, R10, R4, 0x1 ;  /* 0x000000040a027211 */ /* 0x000fe200078808ff */
[----:B------:R-:W-:-:S04]  /*100a0*/  ULDC.64 UR4, c[0x0][0x208] ;  /* 0x0000820000047ab9 */ /* 0x000fc80000000a00 */
[----:B-1----:R-:W-:-:S05]  /*100b0*/  IMAD.X R3, RZ, RZ, R5, P4 ;  /* 0x000000ffff037224 */ /* 0x002fca00020e0605 */
[----:B------:R-:W-:Y:S01]  /*100c0*/  @!PT LDS RZ, [RZ] ;  /* 0x00000000fffff984 */ /* 0x000fe20000000800 */
[----:B------:R-:W-:Y:S01]  /*100d0*/  @!PT LDS RZ, [RZ] ;  /* 0x00000000fffff984 */ /* 0x000fe20000000800 */
[----:B------:R-:W-:Y:S01]  /*100e0*/  @!PT LDS RZ, [RZ] ;  /* 0x00000000fffff984 */ /* 0x000fe20000000800 */
[----:B------:R2:W-:Y:S04]  /*100f0*/  LDGSTS.E.BYPASS.LTC128B.128 [R9+0x17c00], desc[UR4][R2.64], !P0 ;  /* 0x17c0000002097fae */ /* 0x0005e8000c101d44 */
[----:B------:R2:W-:Y:S04]  /*10100*/  LDGSTS.E.BYPASS.LTC128B.128 [R9+0x1bc00], desc[UR4][R2.64+0x80], !P1 ;  /* 0x1bc0008002097fae */ /* 0x0005e8000c901d44 */
[----:B------:R2:W-:Y:S04]  /*10110*/  LDGSTS.E.BYPASS.LTC128B.128 [R9+0x1fc00], desc[UR4][R2.64+0x100], !P2 ;  /* 0x1fc0010002097fae */ /* 0x0005e8000d101d44 */
[----:B------:R2:W-:Y:S02]  /*10120*/  LDGSTS.E.BYPASS.LTC128B.128 [R9+0x23c00], desc[UR4][R2.64+0x180], !P3 ;  /* 0x23c0018002097fae */ /* 0x0005e4000d901d44 */
.L_x_463:
[----:B------:R-:W-:Y:S05]  /*10130*/  BSYNC B0 ;  /* 0x0000000000007941 */ /* 0x000fea0003800000 */
.L_x_462:
[----:B0-2---:R-:W2:Y:S01]  /*10140*/  LDL R9, [R1+0x4] ;  /* 0x0000040001097983 */ /* 0x005ea20000100800 */
[----:B------:R-:W-:Y:S01]  /*10150*/  PLOP3.LUT P0, PT, PT, PT, PT, 0x80, 0x0 ;  /* 0x000000000000781c */ /* 0x000fe20003f0f070 */
[----:B------:R-:W-:Y:S01]  /*10160*/  NOP ;  /* 0x0000000000007918 */ /* 0x000fe20000000000 */
[----:B--2---:R-:W-:-:S11]  /*10170*/  VIADD R6, R9, 0x38800 ;  /* 0x0003880009067836 */ /* 0x004fd60000000000 */
.L_x_464:
[----:B------:R-:W2:Y:S01]  /*10180*/  LDL R2, [R1+0x4] ;  /* 0x0000040001027983 */ /* 0x000ea20000100800 */
[----:B------:R-:W-:Y:S02]  /*10190*/  PLOP3.LUT P1, PT, P1, P0, PT, 0xa2, 0x0 ;  /* 0x000000000000781c */ /* 0x000fe40000f21472 */
[----:B--2---:R-:W-:-:S08]  /*101a0*/  @P0 R2UR P1, UR4, R2 ;  /* 0x00000000020402ca */ /* 0x004fd00000020000 */
[----:B------:R-:W-:-:S05]  /*101b0*/  @P0 PLOP3.LUT P0, PT, P1, PT, PT, 0x80, 0x0 ;  /* 0x000000000000081c */ /* 0x000fca0000f0f070 */
[----:B------:R-:W-:Y:S01]  /*101c0*/  @!P1 SYNCS.ARRIVE.TRANS64.RED.A0T1 RZ, [UR4+0x38800], RZ ;  /* 0x038800ffffff99a7 */ /* 0x000fe20008200404 */
[----:B------:R-:W-:Y:S07]  /*101d0*/  @!P1 ARRIVES.LDGSTSBAR.64.TRANSCNT [UR4+0x38800] ;  /* 0x03880000ff0099b0 */ /* 0x000fee0008000a84 */
[----:B------:R-:W-:Y:S05]  /*101e0*/  @P0 BRA.U.ANY `(.L_x_464) ;  /* 0xfffffffd00e40947 */ /* 0x000fea000393ffff */
[----:B------:R-:W2:Y:S02]  /*101f0*/  LDL.LU R3, [R1+0x50] ;  /* 0x0000500001037983 */ /* 0x000ea40000300800 */
[----:B--2---:R-:W-:-:S05]  /*10200*/  VIADD R3, R3, 0x1 ;  /* 0x0000000103037836 */ /* 0x004fca0000000000 */
[----:B------:R0:W-:Y:S01]  /*10210*/  STL [R1+0x50], R3 ;  /* 0x0000500301007387 */ /* 0x0001e20000100800 */
[----:B------:R-:W-:-:S04]  /*10220*/  LEA.HI R0, R3, R3, RZ, 0x1 ;  /* 0x0000000303007211 */ /* 0x000fc800078f08ff */
[----:B------:R-:W-:-:S05]  /*10230*/  LOP3.LUT R0, R0, 0xfffffffe, RZ, 0xc0, !PT ;  /* 0xfffffffe00007812 */ /* 0x000fca00078ec0ff */
[----:B------:R-:W-:-:S05]  /*10240*/  IMAD.IADD R0, R3, 0x1, -R0 ;  /* 0x0000000103007824 */ /* 0x000fca00078e0a00 */
[----:B------:R-:W-:Y:S01]  /*10250*/  SHF.L.U32 R0, R0, 0x1f, RZ ;  /* 0x0000001f00007819 */ /* 0x000fe200000006ff */
[----:B------:R-:W-:Y:S01]  /*10260*/  NOP ;  /* 0x0000000000007918 */ /* 0x000fe20000000000 */
[----:B------:R0:W-:Y:S01]  /*10270*/  SYNCS.ARRIVE.TRANS64.A1T0 RZ, [R2+URZ+0x38800], RZ ;  /* 0x038800ff02ff79a7 */ /* 0x0001e2000810003f */
[----:B------:R-:W-:Y:S01]  /*10280*/  BSSY B0, `(.L_x_465) ;  /* 0x0000003000007945 */ /* 0x000fe20003800000 */
[----:B------:R-:W2:Y:S03]  /*10290*/  SYNCS.PHASECHK.TRANS64.TRYWAIT P0, [R2+URZ+0x38820], R0 ;  /* 0x03882000020075a7 */ /* 0x000ea6000800017f */
[----:B0-2---:R-:W-:Y:S05]  /*102a0*/  @!P0 BRA `(.L_x_466) ;  /* 0x0000005000608947 */ /* 0x005fea0003800000 */
.L_x_592:
[----:B------:R-:W-:Y:S05]  /*102b0*/  BSYNC B0 ;  /* 0x0000000000007941 */ /* 0x000fea0003800000 */
.L_x_465:
[----:B0-----:R-:W2:Y:S01]  /*102c0*/  LDL.LU R2, [R1+0x40] ;  /* 0x0000400001027983 */ /* 0x001ea20000300800 */
[----:B------:R-:W-:Y:S01]  /*102d0*/  BSSY B0, `(.L_x_467) ;  /* 0x00002bb000007945 */ /* 0x000fe20003800000 */
[----:B--2---:R-:W-:-:S13]  /*102e0*/  ISETP.GE.AND P0, PT, R2, 0x51, PT ;  /* 0x000000510200780c */ /* 0x004fda0003f06270 */
[----:B------:R-:W-:Y:S05]  /*102f0*/  @!P0 BRA `(.L_x_468) ;  /* 0x0000002800e08947 */ /* 0x000fea0003800000 */
[----:B------:R-:W2:Y:S01]  /*10300*/  LDL R2, [R1+0x30] ;  /* 0x0000300001027983 */ /* 0x000ea20000100800 */
[----:B------:R-:W-:Y:S01]  /*10310*/  IMAD.MOV.U32 R0, RZ, RZ, 0x1 ;  /* 0x00000001ff007424 */ /* 0x000fe200078e00ff */
[----:B------:R-:W-:Y:S01]  /*10320*/  BSSY B2, `(.L_x_469) ;  /* 0x00000ef000027945 */ /* 0x000fe20003800000 */
[----:B--2---:R-:W-:-:S05]  /*10330*/  IMAD.MOV R9, RZ, RZ, -R2 ;  /* 0x000000ffff097224 */ /* 0x004fca00078e0a02 */
[----:B------:R-:W-:-:S05]  /*10340*/  VIADDMNMX R9, R9, R0, 0xffffffff, !PT ;  /* 0xffffffff09097446 */ /* 0x000fca0007800100 */
[----:B------:R-:W-:-:S05]  /*10350*/  IMAD.IADD R0, R2, 0x1, R9 ;  /* 0x0000000102007824 */ /* 0x000fca00078e0209 */
[----:B------:R-:W-:-:S04]  /*10360*/  LOP3.LUT R0, R0, 0x1, RZ, 0xc0, !PT ;  /* 0x0000000100007812 */ /* 0x000fc800078ec0ff */
[----:B------:R-:W-:Y:S01]  /*10370*/  ISETP.NE.U32.AND P0, PT, R0, 0x1, PT ;  /* 0x000000010000780c */ /* 0x000fe20003f05070 */
[----:B------:R-:W-:-:S12]  /*10380*/  VIADD R0, R2, 0xfffffffe ;  /* 0xfffffffe02007836 */ /* 0x000fd80000000000 */
[----:B------:R-:W-:Y:S05]  /*10390*/  @P0 BRA `(.L_x_470) ;  /* 0x0000000c009c0947 */ /* 0x000fea0003800000 */
[----:B------:R-:W2:Y:S04]  /*103a0*/  LDL R4, [R1+0x20] ;  /* 0x0000200001047983 */ /* 0x000ea80000100800 */
[----:B------:R-:W3:Y:S04]  /*103b0*/  LDL R3, [R1+0x8] ;  /* 0x0000080001037983 */ /* 0x000ee80000100800 */
[----:B------:R-:W4:Y:S01]  /*103c0*/  LDL R2, [R1+0x10] ;  /* 0x0000100001027983 */ /* 0x000f220000100800 */
[----:B------:R-:W-:Y:S01]  /*103d0*/  BSSY B1, `(.L_x_471) ;  /* 0x00000df000017945 */ /* 0x000fe20003800000 */
[----:B--2---:R-:W-:Y:S01]  /*103e0*/  ISETP.NE.AND P1, PT, R4, RZ, PT ;  /* 0x000000ff0400720c */ /* 0x004fe20003f25270 */
[----:B---3--:R-:W-:-:S05]  /*103f0*/  VIADD R8, R3, 0x1 ;  /* 0x0000000103087836 */ /* 0x008fca0000000000 */
[----:B------:R-:W-:-:S04]  /*10400*/  ISETP.NE.AND P0, PT, R8, 0x2, PT ;  /* 0x000000020800780c */ /* 0x000fc80003f05270 */
[----:B------:R-:W-:Y:S02]  /*10410*/  SEL R10, RZ, 0x1, P0 ;  /* 0x00000001ff0a7807 */ /* 0x000fe40000000000 */
[----:B------:R-:W-:Y:S02]  /*10420*/  SEL R8, R8, RZ, P0 ;  /* 0x000000ff08087207 */ /* 0x000fe40000000000 */
[----:B----4-:R-:W-:Y:S01]  /*10430*/  LOP3.LUT R10, R2, R10, RZ, 0x3c, !PT ;  /* 0x0000000a020a7212 */ /* 0x010fe200078e3cff */
[----:B------:R-:W-:Y:S06]  /*10440*/  @!P1 BRA `(.L_x_472) ;  /* 0x0000000c005c9947 */ /* 0x000fec0003800000 */
[----:B-1----:R0:W5:Y:S01]  /*10450*/  LDL R5, [R1] ;  /* 0x0000000001057983 */ /* 0x0021620000100800 */
[----:B------:R-:W-:Y:S02]  /*10460*/  ULDC.64 UR4, c[0x0][0x418] ;  /* 0x0001060000047ab9 */ /* 0x000fe40000000a00 */
[----:B------:R-:W-:-:S04]  /*10470*/  ISETP.NE.U32.AND P0, PT, RZ, UR4, PT ;  /* 0x00000004ff007c0c */ /* 0x000fc8000bf05070 */
[----:B------:R-:W-:-:S13]  /*10480*/  ISETP.NE.AND.EX P0, PT, RZ, UR5, PT, P0 ;  /* 0x00000005ff007c0c */ /* 0x000fda000bf05300 */
[----:B0-----:R-:W-:Y:S05]  /*10490*/  @!P0 BRA `(.L_x_473) ;  /* 0x0000000000508947 */ /* 0x001fea0003800000 */
[----:B------:R-:W2:Y:S01]  /*104a0*/  LDL R11, [R1+0x1c] ;  /* 0x00001c00010b7983 */ /* 0x000ea20000100800 */
[----:B-----5:R-:W0:Y:S01]  /*104b0*/  LDC R5, c[0x0][0x43c] ;  /* 0x00010f00ff057b82 */ /* 0x020e220000000800 */
[----:B------:R-:W-:Y:S02]  /*104c0*/  ULDC.64 UR6, c[0x0][0x428] ;  /* 0x00010a0000067ab9 */ /* 0x000fe40000000a00 */
[----:B------:R-:W3:Y:S01]  /*104d0*/  LDL R7, [R1+0xc] ;  /* 0x00000c0001077983 */ /* 0x000ee20000100800 */
        /* <DEDUP_REMOVED lines=8> */
[----:B------:R-:W-:Y:S01]  /*10560*/  SHF.R.S32.HI R3, RZ, 0x1f, R2 ;  /* 0x0000001fff037819 */ /* 0x000fe20000011402 */
[----:B--2---:R-:W-:-:S04]  /*10570*/  IMAD R4, R11, UR6, RZ ;  /* 0x000000060b047c24 */ /* 0x004fc8000f8e02ff */
[C---:B---3--:R-:W-:Y:S02]  /*10580*/  IMAD R4, R7.reuse, UR7, R4 ;  /* 0x0000000707047c24 */ /* 0x048fe4000f8e0204 */
[----:B------:R-:W-:-:S04]  /*10590*/  IMAD.WIDE.U32 R2, R7, UR6, R2 ;  /* 0x0000000607027c25 */ /* 0x000fc8000f8e0002 */
[----:B------:R-:W-:Y:S01]  /*105a0*/  IMAD.IADD R3, R4, 0x1, R3 ;  /* 0x0000000104037824 */ /* 0x000fe200078e0203 */
[----:B------:R-:W-:-:S04]  /*105b0*/  LEA R4, P0, R2, UR4, 0x2 ;  /* 0x0000000402047c11 */ /* 0x000fc8000f8010ff */
[----:B------:R-:W-:-:S06]  /*105c0*/  LEA.HI.X R5, R2, UR5, R3, 0x2, P0 ;  /* 0x0000000502057c11 */ /* 0x000fcc00080f1403 */
[----:B------:R0:W5:Y:S03]  /*105d0*/  LDG.E R5, desc[UR8][R4.64] ;  /* 0x0000000804057981 */ /* 0x000166000c1e1900 */
.L_x_473:
[----:B------:R-:W2:Y:S01]  /*105e0*/  LDL R2, [R1+0x4] ;  /* 0x0000040001027983 */ /* 0x000ea20000100800 */
[----:B------:R-:W-:Y:S01]  /*105f0*/  BSSY B3, `(.L_x_474) ;  /* 0x0000005000037945 */ /* 0x000fe20003800000 */
[----:B--2---:R-:W-:Y:S01]  /*10600*/  IMAD R3, R8, 0x8, R2 ;  /* 0x0000000808037824 */ /* 0x004fe200078e0202 */
[----:B------:R-:W-:-:S04]  /*10610*/  SHF.L.U32 R2, R10, 0x1f, RZ ;  /* 0x0000001f0a027819 */ /* 0x000fc800000006ff */
[----:B------:R-:W1:Y:S02]  /*10620*/  SYNCS.PHASECHK.TRANS64.TRYWAIT P0, [R3+URZ+0x38840], R2 ;  /* 0x03884002030075a7 */ /* 0x000e64000800017f */
[----:B-1----:R-:W-:Y:S05]  /*10630*/  @!P0 BRA `(.L_x_475) ;  /* 0x0000004c00948947 */ /* 0x002fea0003800000 */
.L_x_593:
[----:B------:R-:W-:Y:S05]  /*10640*/  BSYNC B3 ;  /* 0x0000000000037941 */ /* 0x000fea0003800000 */
.L_x_474:
[----:B0-----:R-:W0:Y:S01]  /*10650*/  S2R R4, SR_TID.X ;  /* 0x0000000000047919 */ /* 0x001e220000002100 */
[----:B------:R-:W-:Y:S01]  /*10660*/  BSSY B3, `(.L_x_476) ;  /* 0x000000b000037945 */ /* 0x000fe20003800000 */
[----:B0-----:R-:W-:-:S04]  /*10670*/  LOP3.LUT R4, R4, 0x7f, RZ, 0xc0, !PT ;  /* 0x0000007f04047812 */ /* 0x001fc800078ec0ff */
[----:B------:R-:W-:-:S13]  /*10680*/  ISETP.NE.AND P1, PT, R4, RZ, PT ;  /* 0x000000ff0400720c */ /* 0x000fda0003f25270 */
[----:B------:R-:W-:Y:S05]  /*10690*/  @P1 BRA `(.L_x_477) ;  /* 0x00000000001c1947 */ /* 0x000fea0003800000 */
[----:B------:R-:W0:Y:S01]  /*106a0*/  S2R R4, SR_TID.X ;  /* 0x0000000000047919 */ /* 0x000e220000002100 */
[----:B-1----:R-:W-:-:S04]  /*106b0*/  IMAD.MOV.U32 R2, RZ, RZ, 0xa000 ;  /* 0x0000a000ff027424 */ /* 0x002fc800078e00ff */
[----:B------:R2:W-:Y:S01]  /*106c0*/  SYNCS.ARRIVE.TRANS64 RZ, [R3+URZ+0x38830], R2 ;  /* 0x0388300203ff79a7 */ /* 0x0005e2000800003f */
[----:B0-----:R-:W-:-:S04]  /*106d0*/  LOP3.LUT R4, R4, 0x1f, RZ, 0xc0, !PT ;  /* 0x0000001f04047812 */ /* 0x001fc800078ec0ff */
[----:B------:R-:W-:-:S13]  /*106e0*/  ISETP.NE.AND P0, PT, R4, RZ, PT ;  /* 0x000000ff0400720c */ /* 0x000fda0003f05270 */
[----:B--2---:R-:W-:Y:S05]  /*106f0*/  @!P0 BRA `(.L_x_477) ;  /* 0x0000000000048947 */ /* 0x004fea0003800000 */
[----:B------:R-:W-:Y:S01]  /*10700*/  BPT.TRAP 0x1 ;  /* 0x000000040000795c */ /* 0x000fe20000300000 */
.L_x_477:
[----:B------:R-:W-:Y:S05]  /*10710*/  BSYNC B3 ;  /* 0x0000000000037941 */ /* 0x000fea0003800000 */
.L_x_476:
[----:B------:R-:W2:Y:S04]  /*10720*/  LDL R4, [R1+0x4] ;  /* 0x0000040001047983 */ /* 0x000ea80000100800 */
[----:B-1----:R-:W3:Y:S01]  /*10730*/  LDL R2, [R1+0x18] ;  /* 0x0000180001027983 */ /* 0x002ee20000100800 */
        /* <DEDUP_REMOVED lines=8> */
[----:B--2---:R-:W-:-:S02]  /*107c0*/  IMAD R4, R8, 0xa000, R4 ;  /* 0x0000a00008047824 */ /* 0x004fc400078e0204 */
[----:B---3--:R-:W-:Y:S02]  /*107d0*/  IMAD R2, R0, 0x50, R2 ;  /* 0x0000005000027824 */ /* 0x008fe400078e0202 */
[----:B------:R-:W-:-:S08]  /*107e0*/  VIADD R7, R4, 0x24400 ;  /* 0x0002440004077836 */ /* 0x000fd00000000000 */
.L_x_478:
        /* <DEDUP_REMOVED lines=16> */
.L_x_479:
        /* <DEDUP_REMOVED lines=16> */
.L_x_480:
        /* <DEDUP_REMOVED lines=16> */
.L_x_481:
        /* <DEDUP_REMOVED lines=10> */
[----:B------:R-:W2:Y:S04]  /*10b90*/  LDL.LU R12, [R1+0x10] ;  /* 0x00001000010c7983 */ /* 0x000ea80000300800 */
[----:B------:R-:W3:Y:S01]  /*10ba0*/  LDL R7, [R1+0x8] ;  /* 0x0000080001077983 */ /* 0x000ee20000100800 */
[----:B------:R-:W-:Y:S01]  /*10bb0*/  BSSY B3, `(.L_x_482) ;  /* 0x0000005000037945 */ /* 0x000fe20003800000 */
[----:B--2---:R-:W-:Y:S01]  /*10bc0*/  SHF.L.U32 R2, R12, 0x1f, RZ ;  /* 0x0000001f0c027819 */ /* 0x004fe200000006ff */
[----:B---3--:R-:W-:-:S04]  /*10bd0*/  IMAD R3, R7, 0x8, R6 ;  /* 0x0000000807037824 */ /* 0x008fc800078e0206 */
[----:B------:R-:W0:Y:S02]  /*10be0*/  SYNCS.PHASECHK.TRANS64.TRYWAIT P0, [R3+URZ+0x60], R2 ;  /* 0x00006002030075a7 */ /* 0x000e24000800017f */
[----:B0-----:R-:W-:Y:S05]  /*10bf0*/  @!P0 BRA `(.L_x_483) ;  /* 0x0000004800388947 */ /* 0x001fea0003800000 */
.L_x_594:
[----:B------:R-:W-:Y:S05]  /*10c00*/  BSYNC B3 ;  /* 0x0000000000037941 */ /* 0x000fea0003800000 */
.L_x_482:
[----:B------:R-:W-:Y:S01]  /*10c10*/  BSSY B3, `(.L_x_484) ;  /* 0x000000e000037945 */ /* 0x000fe20003800000 */
[----:B------:R-:W-:Y:S02]  /*10c20*/  IMAD.MOV.U32 R12, RZ, RZ, 0x0 ;  /* 0x00000000ff0c7424 */ /* 0x000fe400078e00ff */
[----:B------:R-:W-:Y:S01]  /*10c30*/  IMAD.MOV.U32 R13, RZ, RZ, 0x14f00000 ;  /* 0x14f00000ff0d7424 */ /* 0x000fe200078e00ff */
[----:B------:R-:W-:Y:S06]  /*10c40*/  @P1 BRA `(.L_x_485) ;  /* 0x0000000000281947 */ /* 0x000fec0003800000 */
[----:B0-----:R-:W2:Y:S04]  /*10c50*/  LDL R3, [R1+0x4] ;  /* 0x0000040001037983 */ /* 0x001ea80000100800 */
[----:B------:R-:W2:Y:S01]  /*10c60*/  LDL R7, [R1+0x8] ;  /* 0x0000080001077983 */ /* 0x000ea20000100800 */
[----:B------:R-:W0:Y:S02]  /*10c70*/  S2R R4, SR_TID.X ;  /* 0x0000000000047919 */ /* 0x000e240000002100 */
[----:B0-----:R-:W-:-:S04]  /*10c80*/  LOP3.LUT R4, R4, 0x1f, RZ, 0xc0, !PT ;  /* 0x0000001f04047812 */ /* 0x001fc800078ec0ff */
[----:B------:R-:W-:Y:S01]  /*10c90*/  ISETP.NE.AND P0, PT, R4, RZ, PT ;  /* 0x000000ff0400720c */ /* 0x000fe20003f05270 */
[----:B--2---:R-:W-:Y:S02]  /*10ca0*/  IMAD R2, R7, 0x8, R3 ;  /* 0x0000000807027824 */ /* 0x004fe400078e0203 */
[----:B------:R-:W-:-:S04]  /*10cb0*/  IMAD.MOV.U32 R3, RZ, RZ, 0xa000 ;  /* 0x0000a000ff037424 */ /* 0x000fc800078e00ff */
[----:B------:R1:W-:Y:S06]  /*10cc0*/  SYNCS.ARRIVE.TRANS64 RZ, [R2+URZ+0x38850], R3 ;  /* 0x0388500302ff79a7 */ /* 0x0003ec000800003f */
[----:B------:R-:W-:Y:S05]  /*10cd0*/  @!P0 BRA `(.L_x_485) ;  /* 0x0000000000048947 */ /* 0x000fea0003800000 */
[----:B------:R-:W-:Y:S01]  /*10ce0*/  BPT.TRAP 0x1 ;  /* 0x000000040000795c */ /* 0x000fe20000300000 */
.L_x_485:
[----:B------:R-:W-:Y:S05]  /*10cf0*/  BSYNC B3 ;  /* 0x0000000000037941 */ /* 0x000fea0003800000 */
.L_x_484:
[----:B01----:R-:W2:Y:S01]  /*10d00*/  LDL.LU R2, [R1+0x8] ;  /* 0x0000080001027983 */ /* 0x003ea20000300800 */
[----:B------:R-:W-:-:S03]  /*10d10*/  R2UR UR10, R11 ;  /* 0x000000000b0a72ca */ /* 0x000fc600000e0000 */
[----:B------:R-:W3:Y:S04]  /*10d20*/  LDL R7, [R1+0x18] ;  /* 0x0000180001077983 */ /* 0x000ee80000100800 */
[----:B------:R-:W3:Y:S04]  /*10d30*/  LDL.LU R4, [R1+0x14] ;  /* 0x0000140001047983 */ /* 0x000ee80000300800 */
[----:B------:R-:W2:Y:S01]  /*10d40*/  LDL R11, [R1+0x4] ;  /* 0x00000400010b7983 */ /* 0x000ea20000100800 */
[----:B------:R-:W-:Y:S01]  /*10d50*/  R2UR UR6, R12 ;  /* 0x000000000c0672ca */ /* 0x000fe200000e0000 */
[----:B------:R-:W-:Y:S01]  /*10d60*/  UIADD3 UR4, UP0, UR36, 0x470, URZ ;  /* 0x0000047024047890 */ /* 0x000fe2000ff1e03f */
[----:B------:R-:W-:-:S02]  /*10d70*/  R2UR UR7, R13 ;  /* 0x000000000d0772ca */ /* 0x000fc400000e0000 */
[----:B------:R-:W-:Y:S01]  /*10d80*/  PLOP3.LUT P0, PT, PT, PT, PT, 0x80, 0x0 ;  /* 0x000000000000781c */ /* 0x000fe20003f0f070 */
[----:B------:R-:W-:Y:S01]  /*10d90*/  UIADD3.X UR5, URZ, UR37, URZ, UP0, !UPT ;  /* 0x000000253f057290 */ /* 0x000fe200087fe43f */
[----:B---3--:R-:W-:Y:S02]  /*10da0*/  IMAD R4, R4, 0x50, R7 ;  /* 0x0000005004047824 */ /* 0x008fe400078e0207 */
[C-C-:B--2---:R-:W-:Y:S02]  /*10db0*/  IMAD R3, R2.reuse, 0x8, R11.reuse ;  /* 0x0000000802037824 */ /* 0x144fe400078e020b */
[----:B------:R-:W-:Y:S02]  /*10dc0*/  IMAD R2, R2, 0xa000, R11 ;  /* 0x0000a00002027824 */ /* 0x000fe400078e020b */
[----:B------:R-:W-:Y:S02]  /*10dd0*/  VIADD R3, R3, 0x38850 ;  /* 0x0003885003037836 */ /* 0x000fe40000000000 */
[----:B------:R-:W-:-:S07]  /*10de0*/  VIADD R7, R2, 0x400 ;  /* 0x0000040002077836 */ /* 0x000fce0000000000 */
.L_x_486:
[----:B------:R-:W2:Y:S01]  /*10df0*/  LDL R11, [R1] ;  /* 0x00000000010b7983 */ /* 0x000ea20000100800 */
[----:B------:R-:W-:-:S13]  /*10e00*/  @P0 ELECT P1, URZ, PT ;  /* 0x00000000003f082f */ /* 0x000fda0003820000 */
[----:B------:R-:W-:Y:S02]  /*10e10*/  @P1 R2UR UR12, R18 ;  /* 0x00000000120c12ca */ /* 0x000fe400000e0000 */
[----:B------:R-:W-:Y:S02]  /*10e20*/  @P1 R2UR UR11, R4 ;  /* 0x00000000040b12ca */ /* 0x000fe400000e0000 */
[----:B------:R-:W-:Y:S02]  /*10e30*/  @P1 R2UR UR9, R3 ;  /* 0x00000000030912ca */ /* 0x000fe400000e0000 */
[----:B------:R-:W-:Y:S02]  /*10e40*/  @P1 R2UR UR8, R7 ;  /* 0x00000000070812ca */ /* 0x000fe400000e0000 */
[----:B------:R-:W-:Y:S02]  /*10e50*/  @P1 PLOP3.LUT P0, PT, P1, PT, PT, 0x8, 0x0 ;  /* 0x000000000000181c */ /* 0x000fe40000f0e170 */
[----:B--2---:R-:W-:-:S02]  /*10e60*/  @P1 R2UR UR13, R11 ;  /* 0x000000000b0d12ca */ /* 0x004fc400000e0000 */
[----:B------:R-:W-:-:S11]  /*10e70*/  PLOP3.LUT P1, PT, PT, PT, PT, 0x8, 0x0 ;  /* 0x000000000000781c */ /* 0x000fd60003f2e170 */
[----:B------:R0:W-:Y:S02]  /*10e80*/  UTMALDG.4D [UR8], [UR4], desc[UR6] ;  /* 0x00000608040075b4 */ /* 0x0001e40008019000 */
[----:B0-----:R-:W-:Y:S05]  /*10e90*/  @P0 BRA.U.ANY `(.L_x_486) ;  /* 0xfffffffd00d40947 */ /* 0x001fea000393ffff */
[----:B------:R-:W-:Y:S01]  /*10ea0*/  R2UR UR10, R17 ;  /* 0x00000000110a72ca */ /* 0x000fe200000e0000 */
[----:B------:R-:W-:Y:S01]  /*10eb0*/  VIADD R7, R2, 0x2c00 ;  /* 0x00002c0002077836 */ /* 0x000fe20000000000 */
[----:B------:R-:W-:Y:S02]  /*10ec0*/  R2UR UR6, R12 ;  /* 0x000000000c0672ca */ /* 0x000fe400000e0000 */
[----:B------:R-:W-:Y:S02]  /*10ed0*/  R2UR UR7, R13 ;  /* 0x000000000d0772ca */ /* 0x000fe400000e0000 */
[----:B------:R-:W-:-:S13]  /*10ee0*/  PLOP3.LUT P0, PT, PT, PT, PT, 0x80, 0x0 ;  /* 0x000000000000781c */ /* 0x000fda0003f0f070 */
.L_x_487:
        /* <DEDUP_REMOVED lines=16> */
.L_x_488:
        /* <DEDUP_REMOVED lines=16> */
.L_x_489:
        /* <DEDUP_REMOVED lines=11> */
[----:B------:R0:W-:Y:S04]  /*111a0*/  STL [R1], R5 ;  /* 0x0000000501007387 */ /* 0x0001e80000100800 */
[----:B------:R0:W-:Y:S02]  /*111b0*/  STL [R1+0x14], R0 ;  /* 0x0000140001007387 */ /* 0x0001e40000100800 */
.L_x_472:
[----:B------:R-:W-:Y:S05]  /*111c0*/  BSYNC B1 ;  /* 0x0000000000017941 */ /* 0x000fea0003800000 */
.L_x_471:
[----:B0-----:R-:W2:Y:S04]  /*111d0*/  LDL.LU R0, [R1+0x30] ;  /* 0x0000300001007983 */ /* 0x001ea80000300800 */
[----:B------:R0:W-:Y:S04]  /*111e0*/  STL [R1+0x8], R8 ;  /* 0x0000080801007387 */ /* 0x0001e80000100800 */
[----:B------:R0:W-:Y:S02]  /*111f0*/  STL [R1+0x10], R10 ;  /* 0x0000100a01007387 */ /* 0x0001e40000100800 */
[----:B0-2---:R-:W-:-:S07]  /*11200*/  VIADD R0, R0, 0xfffffffd ;  /* 0xfffffffd00007836 */ /* 0x005fce0000000000 */
.L_x_470:
[----:B------:R-:W-:Y:S05]  /*11210*/  BSYNC B2 ;  /* 0x0000000000027941 */ /* 0x000fea0003800000 */
.L_x_469:
[----:B------:R-:W2:Y:S01]  /*11220*/  LDL.LU R2, [R1+0x2c] ;  /* 0x00002c0001027983 */ /* 0x000ea20000300800 */
[----:B------:R-:W-:-:S05]  /*11230*/  IMAD.MOV R9, RZ, RZ, -R9 ;  /* 0x000000ffff097224 */ /* 0x000fca00078e0a09 */
[----:B--2---:R-:W-:-:S13]  /*11240*/  ISETP.NE.AND P0, PT, R2, R9, PT ;  /* 0x000000090200720c */ /* 0x004fda0003f05270 */
[----:B------:R-:W-:Y:S05]  /*11250*/  @!P0 BRA `(.L_x_468) ;  /* 0x0000001c00088947 */ /* 0x000fea0003800000 */
[----:B------:R0:W5:Y:S02]  /*11260*/  LDL R8, [R1] ;  /* 0x0000000001087983 */ /* 0x0001640000100800 */
.L_x_528:
[----:B--2---:R-:W2:Y:S04]  /*11270*/  LDL R4, [R1+0x20] ;  /* 0x0000200001047983 */ /* 0x004ea80000100800 */
[----:B---3--:R-:W3:Y:S04]  /*11280*/  LDL R3, [R1+0x8] ;  /* 0x0000080001037983 */ /* 0x008ee80000100800 */
[----:B------:R-:W4:Y:S01]  /*11290*/  LDL R2, [R1+0x10] ;  /* 0x0000100001027983 */ /* 0x000f220000100800 */
[----:B------:R-:W-:Y:S05]  /*112a0*/  YIELD ;  /* 0x0000000000007946 */ /* 0x000fea0003800000 */
[----:B------:R-:W-:Y:S01]  /*112b0*/  BSSY B1, `(.L_x_490) ;  /* 0x00000db000017945 */ /* 0x000fe20003800000 */
[----:B--2---:R-:W-:Y:S01]  /*112c0*/  ISETP.NE.AND P1, PT, R4, RZ, PT ;  /* 0x000000ff0400720c */ /* 0x004fe20003f25270 */
[----:B---3--:R-:W-:-:S05]  /*112d0*/  VIADD R4, R3, 0x1 ;  /* 0x0000000103047836 */ /* 0x008fca0000000000 */
[----:B------:R-:W-:-:S04]  /*112e0*/  ISETP.NE.AND P0, PT, R4, 0x2, PT ;  /* 0x000000020400780c */ /* 0x000fc80003f05270 */
[----:B-1----:R-:W-:Y:S02]  /*112f0*/  SEL R5, RZ, 0x1, P0 ;  /* 0x00000001ff057807 */ /* 0x002fe40000000000 */
[----:B------:R-:W-:Y:S02]  /*11300*/  SEL R4, R4, RZ, P0 ;  /* 0x000000ff04047207 */ /* 0x000fe40000000000 */
[----:B----4-:R-:W-:Y:S01]  /*11310*/  LOP3.LUT R5, R2, R5, RZ, 0x3c, !PT ;  /* 0x0000000502057212 */ /* 0x010fe200078e3cff */
[----:B------:R-:W-:Y:S06]  /*11320*/  @!P1 BRA `(.L_x_491) ;  /* 0x0000000c004c9947 */ /* 0x000fec0003800000 */
[----:B------:R-:W-:Y:S01]  /*11330*/  ULDC.64 UR4, c[0x0][0x418] ;  /* 0x0001060000047ab9 */ /* 0x000fe20000000a00 */
[----:B------:R-:W-:Y:S01]  /*11340*/  IMAD.MOV.U32 R7, RZ, RZ, R0 ;  /* 0x000000ffff077224 */ /* 0x000fe200078e0000 */
[----:B------:R-:W-:-:S04]  /*11350*/  ISETP.NE.U32.AND P0, PT, RZ, UR4, PT ;  /* 0x00000004ff007c0c */ /* 0x000fc8000bf05070 */
[----:B------:R-:W-:-:S13]  /*11360*/  ISETP.NE.AND.EX P0, PT, RZ, UR5, PT, P0 ;  /* 0x00000005ff007c0c */ /* 0x000fda000bf05300 */
[----:B------:R-:W-:Y:S05]  /*11370*/  @!P0 BRA `(.L_x_492) ;  /* 0x0000000000508947 */ /* 0x000fea0003800000 */
[----:B------:R-:W2:Y:S01]  /*11380*/  LDL R10, [R1+0x1c] ;  /* 0x00001c00010a7983 */ /* 0x000ea20000100800 */
[----:B-----5:R-:W1:Y:S01]  /*11390*/  LDC R8, c[0x0][0x43c] ;  /* 0x00010f00ff087b82 */ /* 0x020e620000000800 */
[----:B------:R-:W-:Y:S02]  /*113a0*/  ULDC.64 UR6, c[0x0][0x428] ;  /* 0x00010a0000067ab9 */ /* 0x000fe40000000a00 */
[----:B------:R-:W3:Y:S01]  /*113b0*/  LDL R9, [R1+0xc] ;  /* 0x00000c0001097983 */ /* 0x000ee20000100800 */
[----:B------:R-:W-:Y:S01]  /*113c0*/  ULDC.64 UR8, c[0x0][0x208] ;  /* 0x0000820000087ab9 */ /* 0x000fe20000000a00 */
[----:B-1----:R-:W-:-:S13]  /*113d0*/  ISETP.NE.AND P0, PT, R8, 0x1, PT ;  /* 0x000000010800780c */ /* 0x002fda0003f05270 */
[----:B------:R-:W1:Y:S02]  /*113e0*/  @P0 LDC.64 R2, c[0x0][0x440] ;  /* 0x00011000ff020b82 */ /* 0x000e640000000a00 */
[----:B-1----:R-:W-:-:S04]  /*113f0*/  @P0 IMAD.HI.U32 R7, R0, R2, RZ ;  /* 0x0000000200070227 */ /* 0x002fc800078e00ff */
[----:B------:R-:W-:Y:S01]  /*11400*/  IMAD.MOV.U32 R2, RZ, RZ, R0 ;  /* 0x000000ffff027224 */ /* 0x000fe200078e0000 */
[----:B------:R-:W-:-:S04]  /*11410*/  @P0 SHF.R.U32.HI R2, RZ, R3, R7 ;  /* 0x00000003ff020219 */ /* 0x000fc80000011607 */
[--C-:B------:R-:W-:Y:S01]  /*11420*/  SHF.R.S32.HI R3, RZ, 0x1f, R2.reuse ;  /* 0x0000001fff037819 */ /* 0x100fe20000011402 */
[----:B------:R-:W-:-:S04]  /*11430*/  IMAD.MOV R7, RZ, RZ, -R2 ;  /* 0x000000ffff077224 */ /* 0x000fc800078e0a02 */
[----:B------:R-:W-:Y:S02]  /*11440*/  IMAD R7, R8, R7, R0 ;  /* 0x0000000708077224 */ /* 0x000fe400078e0200 */
[----:B--2---:R-:W-:-:S04]  /*11450*/  IMAD R8, R10, UR6, RZ ;  /* 0x000000060a087c24 */ /* 0x004fc8000f8e02ff */
[C---:B---3--:R-:W-:Y:S02]  /*11460*/  IMAD R8, R9.reuse, UR7, R8 ;  /* 0x0000000709087c24 */ /* 0x048fe4000f8e0208 */
[----:B------:R-:W-:-:S04]  /*11470*/  IMAD.WIDE.U32 R2, R9, UR6, R2 ;  /* 0x0000000609027c25 */ /* 0x000fc8000f8e0002 */
[----:B------:R-:W-:Y:S01]  /*11480*/  IMAD.IADD R3, R8, 0x1, R3 ;  /* 0x0000000108037824 */ /* 0x000fe200078e0203 */
[----:B------:R-:W-:-:S04]  /*11490*/  LEA R8, P0, R2, UR4, 0x2 ;  /* 0x0000000402087c11 */ /* 0x000fc8000f8010ff */
[----:B------:R-:W-:-:S05]  /*114a0*/  LEA.HI.X R9, R2, UR5, R3, 0x2, P0 ;  /* 0x0000000502097c11 */ /* 0x000fca00080f1403 */
[----:B------:R1:W5:Y:S04]  /*114b0*/  LDG.E R8, desc[UR8][R8.64] ;  /* 0x0000000808087981 */ /* 0x000368000c1e1900 */
.L_x_492:
[----:B------:R-:W2:Y:S01]  /*114c0*/  LDL R2, [R1+0x4] ;  /* 0x0000040001027983 */ /* 0x000ea20000100800 */
[----:B------:R-:W-:Y:S01]  /*114d0*/  BSSY B2, `(.L_x_493) ;  /* 0x0000005000027945 */ /* 0x000fe20003800000 */
[----:B--2---:R-:W-:Y:S01]  /*114e0*/  IMAD R3, R4, 0x8, R2 ;  /* 0x0000000804037824 */ /* 0x004fe200078e0202 */
[----:B------:R-:W-:-:S04]  /*114f0*/  SHF.L.U32 R2, R5, 0x1f, RZ ;  /* 0x0000001f05027819 */ /* 0x000fc800000006ff */
[----:B------:R-:W2:Y:S02]  /*11500*/  SYNCS.PHASECHK.TRANS64.TRYWAIT P0, [R3+URZ+0x38840], R2 ;  /* 0x03884002030075a7 */ /* 0x000ea4000800017f */
[----:B--2---:R-:W-:Y:S05]  /*11510*/  @!P0 BRA `(.L_x_494) ;  /* 0x0000004000048947 */ /* 0x004fea0003800000 */
.L_x_595:
[----:B------:R-:W-:Y:S05]  /*11520*/  BSYNC B2 ;  /* 0x0000000000027941 */ /* 0x000fea0003800000 */
.L_x_493:
        /* <DEDUP_REMOVED lines=12> */
.L_x_496:
[----:B------:R-:W-:Y:S05]  /*115f0*/  BSYNC B2 ;  /* 0x0000000000027941 */ /* 0x000fea0003800000 */
.L_x_495:
[----:B------:R-:W3:Y:S04]  /*11600*/  LDL R9, [R1+0x4] ;  /* 0x0000040001097983 */ /* 0x000ee80000100800 */
[----:B--2---:R-:W2:Y:S01]  /*11610*/  LDL R2, [R1+0x18] ;  /* 0x0000180001027983 */ /* 0x004ea20000100800 */
        /* <DEDUP_REMOVED lines=8> */
[----:B---3--:R-:W-:-:S02]  /*116a0*/  IMAD R9, R4, 0xa000, R9 ;  /* 0x0000a00004097824 */ /* 0x008fc400078e0209 */
[----:B--2---:R-:W-:Y:S02]  /*116b0*/  IMAD R2, R7, 0x50, R2 ;  /* 0x0000005007027824 */ /* 0x004fe400078e0202 */
[----:B------:R-:W-:-:S08]  /*116c0*/  VIADD R10, R9, 0x24400 ;  /* 0x00024400090a7836 */ /* 0x000fd00000000000 */
.L_x_497:
        /* <DEDUP_REMOVED lines=9> */
[----:B-1----:R-:W-:Y:S05]  /*11760*/  @P0 BRA.U.ANY `(.L_x_497) ;  /* 0xfffffffd00d80947 */ /* 0x002fea000393ffff */
[----:B------:R-:W-:Y:S01]  /*11770*/  IMAD.MOV.U32 R17, RZ, RZ, 0x40 ;  /* 0x00000040ff117424 */ /* 0x000fe200078e00ff */
[----:B------:R-:W-:Y:S01]  /*11780*/  PLOP3.LUT P0, PT, PT, PT, PT, 0x80, 0x0 ;  /* 0x000000000000781c */ /* 0x000fe20003f0f070 */
[----:B------:R-:W-:Y:S01]  /*11790*/  VIADD R10, R9, 0x26c00 ;  /* 0x00026c00090a7836 */ /* 0x000fe20000000000 */
[----:B------:R-:W-:Y:S01]  /*117a0*/  UMOV UR6, 0x0 ;  /* 0x0000000000067882 */ /* 0x000fe20000000000 */
[----:B------:R-:W-:Y:S01]  /*117b0*/  UMOV UR7, 0x14f00000 ;  /* 0x14f0000000077882 */ /* 0x000fe20000000000 */
[----:B------:R-:W-:-:S15]  /*117c0*/  R2UR UR10, R17 ;  /* 0x00000000110a72ca */ /* 0x000fde00000e0000 */
.L_x_498:
        /* <DEDUP_REMOVED lines=16> */
.L_x_499:
        /* <DEDUP_REMOVED lines=16> */
.L_x_500:
        /* <DEDUP_REMOVED lines=10> */
[----:B------:R-:W2:Y:S04]  /*11a70*/  LDL.LU R12, [R1+0x10] ;  /* 0x00001000010c7983 */ /* 0x000ea80000300800 */
[----:B------:R-:W3:Y:S01]  /*11a80*/  LDL R10, [R1+0x8] ;  /* 0x00000800010a7983 */ /* 0x000ee20000100800 */
[----:B------:R-:W-:Y:S01]  /*11a90*/  BSSY B2, `(.L_x_501) ;  /* 0x0000005000027945 */ /* 0x000fe20003800000 */
[----:B--2---:R-:W-:Y:S01]  /*11aa0*/  SHF.L.U32 R3, R12, 0x1f, RZ ;  /* 0x0000001f0c037819 */ /* 0x004fe200000006ff */
[----:B---3--:R-:W-:-:S04]  /*11ab0*/  IMAD R2, R10, 0x8, R6 ;  /* 0x000000080a027824 */ /* 0x008fc800078e0206 */
[----:B------:R-:W1:Y:S02]  /*11ac0*/  SYNCS.PHASECHK.TRANS64.TRYWAIT P0, [R2+URZ+0x60], R3 ;  /* 0x00006003020075a7 */ /* 0x000e64000800017f */
[----:B-1----:R-:W-:Y:S05]  /*11ad0*/  @!P0 BRA `(.L_x_502) ;  /* 0x0000003800a88947 */ /* 0x002fea0003800000 */
.L_x_596:
[----:B------:R-:W-:Y:S05]  /*11ae0*/  BSYNC B2 ;  /* 0x0000000000027941 */ /* 0x000fea0003800000 */
.L_x_501:
[----:B------:R-:W-:Y:S01]  /*11af0*/  BSSY B2, `(.L_x_503) ;  /* 0x000000b000027945 */ /* 0x000fe20003800000 */
[----:B------:R-:W-:Y:S02]  /*11b00*/  IMAD.MOV.U32 R12, RZ, RZ, 0x0 ;  /* 0x00000000ff0c7424 */ /* 0x000fe400078e00ff */
[----:B------:R-:W-:Y:S01]  /*11b10*/  IMAD.MOV.U32 R13, RZ, RZ, 0x14f00000 ;  /* 0x14f00000ff0d7424 */ /* 0x000fe200078e00ff */
[----:B------:R-:W-:Y:S06]  /*11b20*/  @P1 BRA `(.L_x_504) ;  /* 0x00000000001c1947 */ /* 0x000fec0003800000 */
[----:B------:R-:W2:Y:S01]  /*11b30*/  S2R R9, SR_TID.X ;  /* 0x0000000000097919 */ /* 0x000ea20000002100 */
[----:B-1----:R-:W-:-:S04]  /*11b40*/  IMAD.MOV.U32 R3, RZ, RZ, 0xa000 ;  /* 0x0000a000ff037424 */ /* 0x002fc800078e00ff */
[----:B------:R3:W-:Y:S01]  /*11b50*/  SYNCS.ARRIVE.TRANS64 RZ, [R2+URZ+0x50], R3 ;  /* 0x0000500302ff79a7 */ /* 0x0007e2000800003f */
[----:B--2---:R-:W-:-:S04]  /*11b60*/  LOP3.LUT R9, R9, 0x1f, RZ, 0xc0, !PT ;  /* 0x0000001f09097812 */ /* 0x004fc800078ec0ff */
[----:B------:R-:W-:-:S13]  /*11b70*/  ISETP.NE.AND P0, PT, R9, RZ, PT ;  /* 0x000000ff0900720c */ /* 0x000fda0003f05270 */
[----:B---3--:R-:W-:Y:S05]  /*11b80*/  @!P0 BRA `(.L_x_504) ;  /* 0x0000000000048947 */ /* 0x008fea0003800000 */
[----:B------:R-:W-:Y:S01]  /*11b90*/  BPT.TRAP 0x1 ;  /* 0x000000040000795c */ /* 0x000fe20000300000 */
.L_x_504:
[----:B------:R-:W-:Y:S05]  /*11ba0*/  BSYNC B2 ;  /* 0x0000000000027941 */ /* 0x000fea0003800000 */
.L_x_503:
[----:B-1----:R-:W2:Y:S01]  /*11bb0*/  LDL.LU R3, [R1+0x8] ;  /* 0x0000080001037983 */ /* 0x002ea20000300800 */
[----:B------:R-:W-:-:S03]  /*11bc0*/  R2UR UR10, R11 ;  /* 0x000000000b0a72ca */ /* 0x000fc600000e0000 */
[----:B------:R-:W3:Y:S04]  /*11bd0*/  LDL R10, [R1+0x18] ;  /* 0x00001800010a7983 */ /* 0x000ee80000100800 */
[----:B------:R-:W3:Y:S04]  /*11be0*/  LDL.LU R9, [R1+0x14] ;  /* 0x0000140001097983 */ /* 0x000ee80000300800 */
[----:B------:R-:W2:Y:S01]  /*11bf0*/  LDL R11, [R1+0x4] ;  /* 0x00000400010b7983 */ /* 0x000ea20000100800 */
[----:B------:R-:W-:Y:S01]  /*11c00*/  R2UR UR6, R12 ;  /* 0x000000000c0672ca */ /* 0x000fe200000e0000 */
[----:B------:R-:W-:Y:S01]  /*11c10*/  UIADD3 UR4, UP0, UR36, 0x470, URZ ;  /* 0x0000047024047890 */ /* 0x000fe2000ff1e03f */
[----:B------:R-:W-:Y:S01]  /*11c20*/  R2UR UR7, R13 ;  /* 0x000000000d0772ca */ /* 0x000fe200000e0000 */
[----:B------:R-:W-:Y:S01]  /*11c30*/  VIADD R2, R2, 0x50 ;  /* 0x0000005002027836 */ /* 0x000fe20000000000 */
[----:B------:R-:W-:Y:S01]  /*11c40*/  PLOP3.LUT P0, PT, PT, PT, PT, 0x80, 0x0 ;  /* 0x000000000000781c */ /* 0x000fe20003f0f070 */
[----:B------:R-:W-:Y:S01]  /*11c50*/  UIADD3.X UR5, URZ, UR37, URZ, UP0, !UPT ;  /* 0x000000253f057290 */ /* 0x000fe200087fe43f */
[----:B---3--:R-:W-:-:S02]  /*11c60*/  IMAD R9, R9, 0x50, R10 ;  /* 0x0000005009097824 */ /* 0x008fc400078e020a */
[----:B--2---:R-:W-:-:S04]  /*11c70*/  IMAD R3, R3, 0xa000, R11 ;  /* 0x0000a00003037824 */ /* 0x004fc800078e020b */
[----:B------:R-:W-:-:S07]  /*11c80*/  VIADD R10, R3, 0x400 ;  /* 0x00000400030a7836 */ /* 0x000fce0000000000 */
.L_x_505:
        /* <DEDUP_REMOVED lines=10> */
[----:B-1----:R-:W-:Y:S05]  /*11d30*/  @P0 BRA.U.ANY `(.L_x_505) ;  /* 0xfffffffd00d40947 */ /* 0x002fea000393ffff */
[----:B------:R-:W-:Y:S01]  /*11d40*/  R2UR UR10, R17 ;  /* 0x00000000110a72ca */ /* 0x000fe200000e0000 */
[----:B------:R-:W-:Y:S01]  /*11d50*/  VIADD R10, R3, 0x2c00 ;  /* 0x00002c00030a7836 */ /* 0x000fe20000000000 */
[----:B------:R-:W-:Y:S02]  /*11d60*/  R2UR UR6, R12 ;  /* 0x000000000c0672ca */ /* 0x000fe400000e0000 */
[----:B------:R-:W-:Y:S02]  /*11d70*/  R2UR UR7, R13 ;  /* 0x000000000d0772ca */ /* 0x000fe400000e0000 */
[----:B------:R-:W-:-:S13]  /*11d80*/  PLOP3.LUT P0, PT, PT, PT, PT, 0x80, 0x0 ;  /* 0x000000000000781c */ /* 0x000fda0003f0f070 */
.L_x_506:
        /* <DEDUP_REMOVED lines=16> */
.L_x_507:
        /* <DEDUP_REMOVED lines=16> */
.L_x_508:
        /* <DEDUP_REMOVED lines=11> */
[----:B------:R1:W-:Y:S04]  /*12040*/  STL [R1+0x14], R7 ;  /* 0x0000140701007387 */ /* 0x0003e80000100800 */
[----:B------:R1:W-:Y:S02]  /*12050*/  STL [R1], R8 ;  /* 0x0000000801007387 */ /* 0x0003e40000100800 */
.L_x_491:
[----:B------:R-:W-:Y:S05]  /*12060*/  BSYNC B1 ;  /* 0x0000000000017941 */ /* 0x000fea0003800000 */
.L_x_490:
        /* <DEDUP_REMOVED lines=8> */
[----:B------:R2:W-:Y:S04]  /*120f0*/  STL [R1+0x10], R10 ;  /* 0x0000100a01007387 */ /* 0x0005e80000100800 */
[----:B------:R2:W-:Y:S01]  /*12100*/  STL [R1+0x8], R11 ;  /* 0x0000080b01007387 */ /* 0x0005e20000100800 */
[----:B------:R-:W-:Y:S05]  /*12110*/  @!P1 BRA `(.L_x_510) ;  /* 0x0000000c00489947 */ /* 0x000fea0003800000 */
[----:B------:R-:W-:Y:S01]  /*12120*/  ULDC.64 UR4, c[0x0][0x418] ;  /* 0x0001060000047ab9 */ /* 0x000fe20000000a00 */
[----:B-1----:R-:W-:Y:S01]  /*12130*/  VIADD R7, R0, 0xffffffff ;  /* 0xffffffff00077836 */ /* 0x002fe20000000000 */
[----:B------:R-:W-:-:S04]  /*12140*/  ISETP.NE.U32.AND P0, PT, RZ, UR4, PT ;  /* 0x00000004ff007c0c */ /* 0x000fc8000bf05070 */
[----:B------:R-:W-:-:S13]  /*12150*/  ISETP.NE.AND.EX P0, PT, RZ, UR5, PT, P0 ;  /* 0x00000005ff007c0c */ /* 0x000fda000bf05300 */
[----:B------:R-:W-:Y:S05]  /*12160*/  @!P0 BRA `(.L_x_511) ;  /* 0x0000000000508947 */ /* 0x000fea0003800000 */
[----:B------:R-:W3:Y:S01]  /*12170*/  LDL R13, [R1+0x1c] ;  /* 0x00001c00010d7983 */ /* 0x000ee20000100800 */
[----:B------:R-:W1:Y:S01]  /*12180*/  LDC R9, c[0x0][0x43c] ;  /* 0x00010f00ff097b82 */ /* 0x000e620000000800 */
[----:B------:R-:W-:Y:S02]  /*12190*/  ULDC.64 UR6, c[0x0][0x428] ;  /* 0x00010a0000067ab9 */ /* 0x000fe40000000a00 */
[----:B------:R-:W4:Y:S01]  /*121a0*/  LDL R12, [R1+0xc] ;  /* 0x00000c00010c7983 */ /* 0x000f220000100800 */
[----:B------:R-:W-:Y:S01]  /*121b0*/  ULDC.64 UR8, c[0x0][0x208] ;  /* 0x0000820000087ab9 */ /* 0x000fe20000000a00 */
[----:B-1----:R-:W-:-:S13]  /*121c0*/  ISETP.NE.AND P0, PT, R9, 0x1, PT ;  /* 0x000000010900780c */ /* 0x002fda0003f05270 */
[----:B------:R-:W1:Y:S02]  /*121d0*/  @P0 LDC.64 R2, c[0x0][0x440] ;  /* 0x00011000ff020b82 */ /* 0x000e640000000a00 */
[----:B-1---5:R-:W-:-:S04]  /*121e0*/  @P0 IMAD.HI.U32 R8, R7, R2, RZ ;  /* 0x0000000207080227 */ /* 0x022fc800078e00ff */
[----:B------:R-:W-:Y:S01]  /*121f0*/  IMAD.MOV.U32 R2, RZ, RZ, R7 ;  /* 0x000000ffff027224 */ /* 0x000fe200078e0007 */
[----:B------:R-:W-:-:S05]  /*12200*/  @P0 SHF.R.U32.HI R2, RZ, R3, R8 ;  /* 0x00000003ff020219 */ /* 0x000fca0000011608 */
[----:B------:R-:W-:-:S04]  /*12210*/  IMAD.MOV R3, RZ, RZ, -R2 ;  /* 0x000000ffff037224 */ /* 0x000fc800078e0a02 */
[----:B------:R-:W-:Y:S01]  /*12220*/  IMAD R7, R9, R3, R7 ;  /* 0x0000000309077224 */ /* 0x000fe200078e0207 */
[----:B------:R-:W-:Y:S01]  /*12230*/  SHF.R.S32.HI R3, RZ, 0x1f, R2 ;  /* 0x0000001fff037819 */ /* 0x000fe20000011402 */
[----:B---3--:R-:W-:-:S04]  /*12240*/  IMAD R8, R13, UR6, RZ ;  /* 0x000000060d087c24 */ /* 0x008fc8000f8e02ff */
[C---:B----4-:R-:W-:Y:S02]  /*12250*/  IMAD R8, R12.reuse, UR7, R8 ;  /* 0x000000070c087c24 */ /* 0x050fe4000f8e0208 */
[----:B------:R-:W-:-:S04]  /*12260*/  IMAD.WIDE.U32 R2, R12, UR6, R2 ;  /* 0x000000060c027c25 */ /* 0x000fc8000f8e0002 */
[----:B------:R-:W-:Y:S01]  /*12270*/  IMAD.IADD R3, R8, 0x1, R3 ;  /* 0x0000000108037824 */ /* 0x000fe200078e0203 */
[----:B------:R-:W-:-:S04]  /*12280*/  LEA R8, P0, R2, UR4, 0x2 ;  /* 0x0000000402087c11 */ /* 0x000fc8000f8010ff */
[----:B------:R-:W-:-:S05]  /*12290*/  LEA.HI.X R9, R2, UR5, R3, 0x2, P0 ;  /* 0x0000000502097c11 */ /* 0x000fca00080f1403 */
[----:B------:R1:W5:Y:S04]  /*122a0*/  LDG.E R8, desc[UR8][R8.64] ;  /* 0x0000000808087981 */ /* 0x000368000c1e1900 */
.L_x_511:
[----:B------:R-:W3:Y:S01]  /*122b0*/  LDL R2, [R1+0x4] ;  /* 0x0000040001027983 */ /* 0x000ee20000100800 */
[----:B------:R-:W-:Y:S01]  /*122c0*/  SHF.L.U32 R3, R10, 0x1f, RZ ;  /* 0x0000001f0a037819 */ /* 0x000fe200000006ff */
[----:B------:R-:W-:Y:S01]  /*122d0*/  BSSY B2, `(.L_x_512) ;  /* 0x0000004000027945 */ /* 0x000fe20003800000 */
[----:B---3--:R-:W-:-:S04]  /*122e0*/  IMAD R2, R11, 0x8, R2 ;  /* 0x000000080b027824 */ /* 0x008fc800078e0202 */
[----:B------:R-:W3:Y:S02]  /*122f0*/  SYNCS.PHASECHK.TRANS64.TRYWAIT P0, [R2+URZ+0x38840], R3 ;  /* 0x03884003020075a7 */ /* 0x000ee4000800017f */
[----:B---3--:R-:W-:Y:S05]  /*12300*/  @!P0 BRA `(.L_x_513) ;  /* 0x0000003000b08947 */ /* 0x008fea0003800000 */
.L_x_597:
[----:B------:R-:W-:Y:S05]  /*12310*/  BSYNC B2 ;  /* 0x0000000000027941 */ /* 0x000fea0003800000 */
.L_x_512:
[----:B-1----:R-:W1:Y:S01]  /*12320*/  S2R R9, SR_TID.X ;  /* 0x0000000000097919 */ /* 0x002e620000002100 */
[----:B------:R-:W-:Y:S01]  /*12330*/  BSSY B2, `(.L_x_514) ;  /* 0x000000b000027945 */ /* 0x000fe20003800000 */
[----:B-1----:R-:W-:-:S04]  /*12340*/  LOP3.LUT R9, R9, 0x7f, RZ, 0xc0, !PT ;  /* 0x0000007f09097812 */ /* 0x002fc800078ec0ff */
[----:B------:R-:W-:-:S13]  /*12350*/  ISETP.NE.AND P1, PT, R9, RZ, PT ;  /* 0x000000ff0900720c */ /* 0x000fda0003f25270 */
[----:B------:R-:W-:Y:S05]  /*12360*/  @P1 BRA `(.L_x_515) ;  /* 0x00000000001c1947 */ /* 0x000fea0003800000 */
[----:B------:R-:W1:Y:S01]  /*12370*/  S2R R9, SR_TID.X ;  /* 0x0000000000097919 */ /* 0x000e620000002100 */
[----:B---3--:R-:W-:-:S04]  /*12380*/  IMAD.MOV.U32 R3, RZ, RZ, 0xa000 ;  /* 0x0000a000ff037424 */ /* 0x008fc800078e00ff */
[----:B------:R4:W-:Y:S01]  /*12390*/  SYNCS.ARRIVE.TRANS64 RZ, [R2+URZ+0x38830], R3 ;  /* 0x0388300302ff79a7 */ /* 0x0009e2000800003f */
[----:B-1----:R-:W-:-:S04]  /*123a0*/  LOP3.LUT R9, R9, 0x1f, RZ, 0xc0, !PT ;  /* 0x0000001f09097812 */ /* 0x002fc800078ec0ff */
[----:B------:R-:W-:-:S13]  /*123b0*/  ISETP.NE.AND P0, PT, R9, RZ, PT ;  /* 0x000000ff0900720c */ /* 0x000fda0003f05270 */
[----:B----4-:R-:W-:Y:S05]  /*123c0*/  @!P0 BRA `(.L_x_515) ;  /* 0x0000000000048947 */ /* 0x010fea0003800000 */
[----:B------:R-:W-:Y:S01]  /*123d0*/  BPT.TRAP 0x1 ;  /* 0x000000040000795c */ /* 0x000fe20000300000 */
.L_x_515:
[----:B------:R-:W-:Y:S05]  /*123e0*/  BSYNC B2 ;  /* 0x0000000000027941 */ /* 0x000fea0003800000 */
.L_x_514:
[----:B------:R-:W4:Y:S04]  /*123f0*/  LDL R9, [R1+0x8] ;  /* 0x0000080001097983 */ /* 0x000f280000100800 */
[----:B--2---:R-:W2:Y:S04]  /*12400*/  LDL R10, [R1+0x4] ;  /* 0x00000400010a7983 */ /* 0x004ea80000100800 */
[----:B---3--:R-:W3:Y:S01]  /*12410*/  LDL R2, [R1+0x18] ;  /* 0x0000180001027983 */ /* 0x008ee20000100800 */
[----:B------:R-:W-:-:S05]  /*12420*/  IMAD.MOV.U32 R12, RZ, RZ, RZ ;  /* 0x000000ffff0c7224 */ /* 0x000fca00078e00ff */
[----:B------:R-:W-:Y:S01]  /*12430*/  R2UR UR10, R12 ;  /* 0x000000000c0a72ca */ /* 0x000fe200000e0000 */
[----:B------:R-:W-:Y:S01]  /*12440*/  UIADD3 UR4, UP0, UR36, 0x370, URZ ;  /* 0x0000037024047890 */ /* 0x000fe2000ff1e03f */
[----:B------:R-:W-:Y:S01]  /*12450*/  PLOP3.LUT P0, PT, PT, PT, PT, 0x80, 0x0 ;  /* 0x000000000000781c */ /* 0x000fe20003f0f070 */
[----:B------:R-:W-:Y:S01]  /*12460*/  UMOV UR6, 0x0 ;  /* 0x0000000000067882 */ /* 0x000fe20000000000 */
[----:B------:R-:W-:Y:S01]  /*12470*/  UMOV UR7, 0x14f00000 ;  /* 0x14f0000000077882 */ /* 0x000fe20000000000 */
[----:B------:R-:W-:Y:S01]  /*12480*/  UIADD3.X UR5, URZ, UR37, URZ, UP0, !UPT ;  /* 0x000000253f057290 */ /* 0x000fe200087fe43f */
[C---:B----4-:R-:W-:Y:S02]  /*12490*/  IMAD R3, R9.reuse, 0x8, R6 ;  /* 0x0000000809037824 */ /* 0x050fe400078e0206 */
[----:B--2---:R-:W-:Y:S02]  /*124a0*/  IMAD R9, R9, 0xa000, R10 ;  /* 0x0000a00009097824 */ /* 0x004fe400078e020a */
[----:B------:R-:W-:-:S02]  /*124b0*/  VIADD R3, R3, 0x30 ;  /* 0x0000003003037836 */ /* 0x000fc40000000000 */
[----:B---3--:R-:W-:Y:S02]  /*124c0*/  IMAD R2, R7, 0x50, R2 ;  /* 0x0000005007027824 */ /* 0x008fe400078e0202 */
[----:B------:R-:W-:-:S07]  /*124d0*/  VIADD R10, R9, 0x24400 ;  /* 0x00024400090a7836 */ /* 0x000fce0000000000 */
.L_x_516:
        /* <DEDUP_REMOVED lines=16> */
.L_x_517:
        /* <DEDUP_REMOVED lines=16> */
.L_x_518:
        /* <DEDUP_REMOVED lines=16> */
.L_x_519:
        /* <DEDUP_REMOVED lines=10> */
[----:B------:R-:W-:Y:S01]  /*12880*/  SHF.L.U32 R5, R5, 0x1f, RZ ;  /* 0x0000001f05057819 */ /* 0x000fe200000006ff */
[----:B------:R-:W-:Y:S01]  /*12890*/  IMAD R2, R4, 0x8, R6 ;  /* 0x0000000804027824 */ /* 0x000fe200078e0206 */
[----:B------:R-:W-:Y:S03]  /*128a0*/  BSSY B2, `(.L_x_520) ;  /* 0x0000003000027945 */ /* 0x000fe60003800000 */
[----:B------:R-:W1:Y:S02]  /*128b0*/  SYNCS.PHASECHK.TRANS64.TRYWAIT P0, [R2+URZ+0x60], R5 ;  /* 0x00006005020075a7 */ /* 0x000e64000800017f */
[----:B-1----:R-:W-:Y:S05]  /*128c0*/  @!P0 BRA `(.L_x_521) ;  /* 0x0000002c00548947 */ /* 0x002fea0003800000 */
.L_x_598:
[----:B------:R-:W-:Y:S05]  /*128d0*/  BSYNC B2 ;  /* 0x0000000000027941 */ /* 0x000fea0003800000 */
.L_x_520:
[----:B------:R-:W-:Y:S01]  /*128e0*/  BSSY B2, `(.L_x_522) ;  /* 0x000000b000027945 */ /* 0x000fe20003800000 */
[----:B------:R-:W-:Y:S02]  /*128f0*/  IMAD.MOV.U32 R10, RZ, RZ, 0x0 ;  /* 0x00000000ff0a7424 */ /* 0x000fe400078e00ff */
[----:B------:R-:W-:Y:S01]  /*12900*/  IMAD.MOV.U32 R11, RZ, RZ, 0x14f00000 ;  /* 0x14f00000ff0b7424 */ /* 0x000fe200078e00ff */
[----:B------:R-:W-:Y:S06]  /*12910*/  @P1 BRA `(.L_x_523) ;  /* 0x00000000001c1947 */ /* 0x000fec0003800000 */
[----:B------:R-:W2:Y:S02]  /*12920*/  S2R R3, SR_TID.X ;  /* 0x0000000000037919 */ /* 0x000ea40000002100 */
[----:B--2---:R-:W-:Y:S01]  /*12930*/  LOP3.LUT R9, R3, 0x1f, RZ, 0xc0, !PT ;  /* 0x0000001f03097812 */ /* 0x004fe200078ec0ff */
[----:B------:R-:W-:-:S03]  /*12940*/  IMAD.MOV.U32 R3, RZ, RZ, 0xa000 ;  /* 0x0000a000ff037424 */ /* 0x000fc600078e00ff */
[----:B------:R-:W-:Y:S01]  /*12950*/  ISETP.NE.AND P0, PT, R9, RZ, PT ;  /* 0x000000ff0900720c */ /* 0x000fe20003f05270 */
[----:B------:R2:W-:-:S12]  /*12960*/  SYNCS.ARRIVE.TRANS64 RZ, [R2+URZ+0x50], R3 ;  /* 0x0000500302ff79a7 */ /* 0x0005d8000800003f */
[----:B--2---:R-:W-:Y:S05]  /*12970*/  @!P0 BRA `(.L_x_523) ;  /* 0x0000000000048947 */ /* 0x004fea0003800000 */
[----:B------:R-:W-:Y:S01]  /*12980*/  BPT.TRAP 0x1 ;  /* 0x000000040000795c */ /* 0x000fe20000300000 */
.L_x_523:
[----:B------:R-:W-:Y:S05]  /*12990*/  BSYNC B2 ;  /* 0x0000000000027941 */ /* 0x000fea0003800000 */
.L_x_522:
[----:B------:R-:W2:Y:S04]  /*129a0*/  LDL R9, [R1+0x4] ;  /* 0x0000040001097983 */ /* 0x000ea80000100800 */
[----:B-1----:R-:W3:Y:S04]  /*129b0*/  LDL R5, [R1+0x18] ;  /* 0x0000180001057983 */ /* 0x002ee80000100800 */
[----:B------:R-:W3:Y:S01]  /*129c0*/  LDL.LU R3, [R1+0x14] ;  /* 0x0000140001037983 */ /* 0x000ee20000300800 */
[----:B------:R-:W-:Y:S01]  /*129d0*/  R2UR UR10, R12 ;  /* 0x000000000c0a72ca */ /* 0x000fe200000e0000 */
[----:B------:R-:W-:Y:S01]  /*129e0*/  UIADD3 UR4, UP0, UR36, 0x470, URZ ;  /* 0x0000047024047890 */ /* 0x000fe2000ff1e03f */
[----:B------:R-:W-:Y:S01]  /*129f0*/  R2UR UR6, R10 ;  /* 0x000000000a0672ca */ /* 0x000fe200000e0000 */
[----:B------:R-:W-:Y:S01]  /*12a00*/  VIADD R2, R2, 0x50 ;  /* 0x0000005002027836 */ /* 0x000fe20000000000 */
[----:B------:R-:W-:Y:S01]  /*12a10*/  R2UR UR7, R11 ;  /* 0x000000000b0772ca */ /* 0x000fe200000e0000 */
[----:B------:R-:W-:Y:S01]  /*12a20*/  UIADD3.X UR5, URZ, UR37, URZ, UP0, !UPT ;  /* 0x000000253f057290 */ /* 0x000fe200087fe43f */
[----:B------:R-:W-:Y:S01]  /*12a30*/  PLOP3.LUT P0, PT, PT, PT, PT, 0x80, 0x0 ;  /* 0x000000000000781c */ /* 0x000fe20003f0f070 */
[----:B--2---:R-:W-:-:S02]  /*12a40*/  IMAD R4, R4, 0xa000, R9 ;  /* 0x0000a00004047824 */ /* 0x004fc400078e0209 */
[----:B---3--:R-:W-:Y:S02]  /*12a50*/  IMAD R3, R3, 0x50, R5 ;  /* 0x0000005003037824 */ /* 0x008fe400078e0205 */
[----:B------:R-:W-:-:S08]  /*12a60*/  VIADD R5, R4, 0x400 ;  /* 0x0000040004057836 */ /* 0x000fd00000000000 */
.L_x_524:
        /* <DEDUP_REMOVED lines=16> */
.L_x_525:
        /* <DEDUP_REMOVED lines=16> */
.L_x_526:
        /* <DEDUP_REMOVED lines=16> */
.L_x_527:
        /* <DEDUP_REMOVED lines=13> */
.L_x_510:
[----:B------:R-:W-:Y:S05]  /*12e40*/  BSYNC B1 ;  /* 0x0000000000017941 */ /* 0x000fea0003800000 */
.L_x_509:
[C---:B------:R-:W-:Y:S01]  /*12e50*/  ISETP.GT.AND P0, PT, R0.reuse, 0x1, PT ;  /* 0x000000010000780c */ /* 0x040fe20003f04270 */
[----:B------:R-:W-:-:S12]  /*12e60*/  VIADD R0, R0, 0xfffffffe ;  /* 0xfffffffe00007836 */ /* 0x000fd80000000000 */
[----:B------:R-:W-:Y:S05]  /*12e70*/  @P0 BRA `(.L_x_528) ;  /* 0xffffffe000fc0947 */ /* 0x000fea000383ffff */
.L_x_468:
[----:B------:R-:W-:Y:S05]  /*12e80*/  BSYNC B0 ;  /* 0x0000000000007941 */ /* 0x000fea0003800000 */
.L_x_467:
[----:B------:R-:W4:Y:S01]  /*12e90*/  S2R R2, SR_TID.X ;  /* 0x0000000000027919 */ /* 0x000f220000002100 */
[----:B------:R-:W-:Y:S01]  /*12ea0*/  BSSY B0, `(.L_x_529) ;  /* 0x0000011000007945 */ /* 0x000fe20003800000 */
[----:B----4-:R-:W-:-:S04]  /*12eb0*/  LOP3.LUT R3, R2, 0x7f, RZ, 0xc0, !PT ;  /* 0x0000007f02037812 */ /* 0x010fc800078ec0ff */
[----:B------:R-:W-:-:S13]  /*12ec0*/  ISETP.NE.AND P0, PT, R3, RZ, PT ;  /* 0x000000ff0300720c */ /* 0x000fda0003f05270 */
[----:B------:R-:W-:Y:S05]  /*12ed0*/  @P0 BRA `(.L_x_530) ;  /* 0x0000000000340947 */ /* 0x000fea0003800000 */
[----:B------:R-:W4:Y:S01]  /*12ee0*/  S2R R2, SR_LANEID ;  /* 0x0000000000027919 */ /* 0x000f220000000000 */
[----:B------:R-:W-:Y:S01]  /*12ef0*/  VOTEU.ANY UR4, UPT, PT ;  /* 0x0000000000047886 */ /* 0x000fe200038e0100 */
[----:B-1----:R-:W1:Y:S01]  /*12f00*/  LDC.64 R4, c[0x0][0xc60] ;  /* 0x00031800ff047b82 */ /* 0x002e620000000a00 */
[----:B------:R-:W4:Y:S01]  /*12f10*/  FLO.U32 R0, UR4 ;  /* 0x0000000400007d00 */ /* 0x000f2200080e0000 */
[----:B------:R-:W-:Y:S01]  /*12f20*/  ULDC.64 UR6, c[0x0][0x208] ;  /* 0x0000820000067ab9 */ /* 0x000fe20000000a00 */
[----:B----4-:R-:W-:-:S06]  /*12f30*/  ISETP.EQ.U32.AND P0, PT, R0, R2, PT ;  /* 0x000000020000720c */ /* 0x010fcc0003f02070 */
[----:B------:R-:W1:Y:S07]  /*12f40*/  POPC R2, UR4 ;  /* 0x0000000400027d09 */ /* 0x000e6e0008000000 */
[----:B-1----:R-:W4:Y:S04]  /*12f50*/  @P0 ATOMG.E.ADD.STRONG.GPU PT, R2, desc[UR6][R4.64], R2 ;  /* 0x00000002040209a8 */ /* 0x002f2800081ee1c6 */
[----:B----4-:R1:W4:Y:S02]  /*12f60*/  SHFL.IDX PT, R2, R2, R0, 0x1f ;  /* 0x00001f0002027589 */ /* 0x01032400000e0000 */
[----:B-1----:R-:W1:Y:S02]  /*12f70*/  S2R R0, SR_LTMASK ;  /* 0x0000000000007919 */ /* 0x002e640000003900 */
[----:B-1----:R-:W-:-:S06]  /*12f80*/  LOP3.LUT R0, R0, UR4, RZ, 0xc0, !PT ;  /* 0x0000000400007c12 */ /* 0x002fcc000f8ec0ff */
[----:B------:R-:W4:Y:S02]  /*12f90*/  POPC R0, R0 ;  /* 0x0000000000007309 */ /* 0x000f240000000000 */
[----:B----4-:R-:W-:-:S07]  /*12fa0*/  IADD3 R16, R2, UR38, R0 ;  /* 0x0000002602107c10 */ /* 0x010fce000fffe000 */
.L_x_530:
[----:B------:R-:W-:Y:S05]  /*12fb0*/  BSYNC B0 ;  /* 0x0000000000007941 */ /* 0x000fea0003800000 */
.L_x_529:
[----:B------:R-:W4:Y:S01]  /*12fc0*/  LDL.LU R0, [R1+0x20] ;  /* 0x0000200001007983 */ /* 0x000f220000300800 */
[----:B------:R-:W-:Y:S01]  /*12fd0*/  BSSY B0, `(.L_x_531) ;  /* 0x0000060000007945 */ /* 0x000fe20003800000 */
[----:B----4-:R-:W-:-:S13]  /*12fe0*/  ISETP.NE.AND P0, PT, R0, RZ, PT ;  /* 0x000000ff0000720c */ /* 0x010fda0003f05270 */
[----:B------:R-:W-:Y:S05]  /*12ff0*/  @!P0 BRA `(.L_x_532) ;  /* 0x0000000400748947 */ /* 0x000fea0003800000 */
[----:B------:R-:W4:Y:S04]  /*13000*/  LDL R4, [R1+0x4] ;  /* 0x0000040001047983 */ /* 0x000f280000100800 */
[----:B------:R-:W4:Y:S04]  /*13010*/  LDL R2, [R1+0x8] ;  /* 0x0000080001027983 */ /* 0x000f280000100800 */
[----:B------:R-:W2:Y:S01]  /*13020*/  LDL R0, [R1+0x10] ;  /* 0x0000100001007983 */ /* 0x000ea20000100800 */
[----:B------:R-:W-:Y:S01]  /*13030*/  BSSY B1, `(.L_x_533) ;  /* 0x0000006000017945 */ /* 0x000fe20003800000 */
[----:B------:R-:W-:Y:S01]  /*13040*/  ISETP.NE.AND P1, PT, R3, RZ, PT ;  /* 0x000000ff0300720c */ /* 0x000fe20003f25270 */
[----:B----4-:R-:W-:Y:S01]  /*13050*/  IMAD R2, R2, 0x8, R4 ;  /* 0x0000000802027824 */ /* 0x010fe200078e0204 */
[----:B--2---:R-:W-:-:S04]  /*13060*/  SHF.L.U32 R0, R0, 0x1f, RZ ;  /* 0x0000001f00007819 */ /* 0x004fc800000006ff */
[----:B------:R-:W2:Y:S02]  /*13070*/  SYNCS.PHASECHK.TRANS64.TRYWAIT P0, [R2+URZ+0x38860], R0 ;  /* 0x03886000020075a7 */ /* 0x000ea4000800017f */
[----:B--2---:R-:W-:Y:S05]  /*13080*/  @!P0 BRA `(.L_x_534) ;  /* 0x0000002400788947 */ /* 0x004fea0003800000 */
.L_x_599:
[----:B------:R-:W-:Y:S05]  /*13090*/  BSYNC B1 ;  /* 0x0000000000017941 */ /* 0x000fea0003800000 */
.L_x_533:
[----:B------:R-:W-:Y:S04]  /*130a0*/  BSSY B1, `(.L_x_535) ;  /* 0x0000009000017945 */ /* 0x000fe80003800000 */
[----:B------:R-:W-:Y:S05]  /*130b0*/  @P1 BRA `(.L_x_536) ;  /* 0x00000000001c1947 */ /* 0x000fea0003800000 */
[----:B------:R-:W4:Y:S01]  /*130c0*/  S2R R3, SR_TID.X ;  /* 0x0000000000037919 */ /* 0x000f220000002100 */
[----:B--2---:R-:W-:-:S04]  /*130d0*/  IMAD.MOV.U32 R0, RZ, RZ, 0xa000 ;  /* 0x0000a000ff007424 */ /* 0x004fc800078e00ff */
[----:B------:R2:W-:Y:S01]  /*130e0*/  SYNCS.ARRIVE.TRANS64 RZ, [R2+URZ+0x38850], R0 ;  /* 0x0388500002ff79a7 */ /* 0x0005e2000800003f */
[----:B----4-:R-:W-:-:S04]  /*130f0*/  LOP3.LUT R3, R3, 0x1f, RZ, 0xc0, !PT ;  /* 0x0000001f03037812 */ /* 0x010fc800078ec0ff */
[----:B------:R-:W-:-:S13]  /*13100*/  ISETP.NE.AND P0, PT, R3, RZ, PT ;  /* 0x000000ff0300720c */ /* 0x000fda0003f05270 */
[----:B--2---:R-:W-:Y:S05]  /*13110*/  @!P0 BRA `(.L_x_536) ;  /* 0x0000000000048947 */ /* 0x004fea0003800000 */
[----:B------:R-:W-:Y:S01]  /*13120*/  BPT.TRAP 0x1 ;  /* 0x000000040000795c */ /* 0x000fe20000300000 */
.L_x_536:
[----:B------:R-:W-:Y:S05]  /*13130*/  BSYNC B1 ;  /* 0x0000000000017941 */ /* 0x000fea0003800000 */
.L_x_535:
[----:B-1----:R-:W4:Y:S04]  /*13140*/  LDL R5, [R1+0x4] ;  /* 0x0000040001057983 */ /* 0x002f280000100800 */
[----:B--2---:R-:W4:Y:S04]  /*13150*/  LDL R0, [R1+0x8] ;  /* 0x0000080001007983 */ /* 0x004f280000100800 */
[----:B------:R-:W2:Y:S04]  /*13160*/  LDL.LU R4, [R1+0x18] ;  /* 0x0000180001047983 */ /* 0x000ea80000300800 */
[----:B------:R-:W2:Y:S01]  /*13170*/  LDL R3, [R1+0x14] ;  /* 0x0000140001037983 */ /* 0x000ea20000100800 */
[----:B------:R-:W-:Y:S01]  /*13180*/  UIADD3 UR4, UP0, UR36, 0x470, URZ ;  /* 0x0000047024047890 */ /* 0x000fe2000ff1e03f */
[----:B------:R-:W-:Y:S01]  /*13190*/  PLOP3.LUT P0, PT, PT, PT, PT, 0x80, 0x0 ;  /* 0x000000000000781c */ /* 0x000fe20003f0f070 */
[----:B------:R-:W-:Y:S01]  /*131a0*/  VIADD R2, R2, 0x38850 ;  /* 0x0003885002027836 */ /* 0x000fe20000000000 */
[----:B------:R-:W-:Y:S01]  /*131b0*/  UMOV UR6, 0x0 ;  /* 0x0000000000067882 */ /* 0x000fe20000000000 */
[----:B------:R-:W-:Y:S01]  /*131c0*/  UIADD3.X UR5, URZ, UR37, URZ, UP0, !UPT ;  /* 0x000000253f057290 */ /* 0x000fe200087fe43f */
[----:B------:R-:W-:Y:S01]  /*131d0*/  UMOV UR7, 0x14f00000 ;  /* 0x14f0000000077882 */ /* 0x000fe20000000000 */
[----:B------:R-:W-:Y:S01]  /*131e0*/  UMOV UR10, URZ ;  /* 0x0000003f000a7c82 */ /* 0x000fe20008000000 */
[----:B----4-:R-:W-:-:S02]  /*131f0*/  IMAD R0, R0, 0xa000, R5 ;  /* 0x0000a00000007824 */ /* 0x010fc400078e0205 */
[----:B--2---:R-:W-:Y:S02]  /*13200*/  IMAD R3, R3, 0x50, R4 ;  /* 0x0000005003037824 */ /* 0x004fe400078e0204 */
[----:B------:R-:W-:-:S07]  /*13210*/  VIADD R4, R0, 0x400 ;  /* 0x0000040000047836 */ /* 0x000fce0000000000 */
.L_x_537:
        /* <DEDUP_REMOVED lines=11> */
[----:B------:R-:W-:Y:S01]  /*132d0*/  PLOP3.LUT P0, PT, PT, PT, PT, 0x80, 0x0 ;  /* 0x000000000000781c */ /* 0x000fe20003f0f070 */
[----:B------:R-:W-:Y:S01]  /*132e0*/  VIADD R4, R0, 0x2c00 ;  /* 0x00002c0000047836 */ /* 0x000fe20000000000 */
[----:B------:R-:W-:Y:S01]  /*132f0*/  UMOV UR6, 0x0 ;  /* 0x0000000000067882 */ /* 0x000fe20000000000 */
[----:B------:R-:W-:Y:S01]  /*13300*/  UMOV UR7, 0x14f00000 ;  /* 0x14f0000000077882 */ /* 0x000fe20000000000 */
[----:B------:R-:W-:-:S09]  /*13310*/  UMOV UR10, 0x40 ;  /* 0x00000040000a7882 */ /* 0x000fd20000000000 */
.L_x_538:
        /* <DEDUP_REMOVED lines=16> */
.L_x_539:
        /* <DEDUP_REMOVED lines=16> */
.L_x_540:
        /* <DEDUP_REMOVED lines=10> */
[----:B----4-:R-:W-:Y:S05]  /*135c0*/  @P0 BRA.U.ANY `(.L_x_540) ;  /* 0xfffffffd00d40947 */ /* 0x010fea000393ffff */
.L_x_532:
[----:B------:R-:W-:Y:S05]  /*135d0*/  BSYNC B0 ;  /* 0x0000000000007941 */ /* 0x000fea0003800000 */
.L_x_531:
[----:B-1----:R-:W4:Y:S04]  /*135e0*/  LDL.LU R5, [R1+0x8] ;  /* 0x0000080001057983 */ /* 0x002f280000300800 */
[----:B------:R-:W2:Y:S01]  /*135f0*/  LDL.LU R4, [R1+0x10] ;  /* 0x0000100001047983 */ /* 0x000ea20000300800 */
[----:B----4-:R-:W-:-:S05]  /*13600*/  VIADD R0, R5, 0x1 ;  /* 0x0000000105007836 */ /* 0x010fca0000000000 */
[----:B------:R-:W-:-:S04]  /*13610*/  ISETP.NE.AND P0, PT, R0, 0x2, PT ;  /* 0x000000020000780c */ /* 0x000fc80003f05270 */
[----:B------:R-:W-:Y:S02]  /*13620*/  SEL R2, RZ, 0x1, P0 ;  /* 0x00000001ff027807 */ /* 0x000fe40000000000 */
[----:B------:R-:W-:Y:S02]  /*13630*/  SEL R0, R0, RZ, P0 ;  /* 0x000000ff00007207 */ /* 0x000fe40000000000 */
[----:B--2---:R-:W-:-:S03]  /*13640*/  LOP3.LUT R4, R4, R2, RZ, 0x3c, !PT ;  /* 0x0000000204047212 */ /* 0x004fc600078e3cff */
[----:B------:R1:W-:Y:S04]  /*13650*/  STL [R1+0x8], R0 ;  /* 0x0000080001007387 */ /* 0x0003e80000100800 */
[----:B------:R1:W-:Y:S02]  /*13660*/  STL [R1+0x10], R4 ;  /* 0x0000100401007387 */ /* 0x0003e40000100800 */
.L_x_447:
[----:B------:R-:W-:Y:S05]  /*13670*/  BSYNC B7 ;  /* 0x0000000000077941 */ /* 0x000fea0003800000 */
.L_x_445:
[----:B-1-3--:R-:W3:Y:S02]  /*13680*/  LDL R0, [R1+0x58] ;  /* 0x0000580001007983 */ /* 0x00aee40000100800 */
[----:B---3--:R-:W-:-:S13]  /*13690*/  ISETP.NE.AND P0, PT, R0, RZ, PT ;  /* 0x000000ff0000720c */ /* 0x008fda0003f05270 */
[----:B------:R-:W-:Y:S05]  /*136a0*/  @!P0 BRA `(.L_x_541) ;  /* 0x0000000000288947 */ /* 0x000fea0003800000 */
[----:B------:R-:W-:Y:S05]  /*136b0*/  WARPSYNC.ALL ;  /* 0x0000000000007948 */ /* 0x000fea0003800000 */
[----:B------:R-:W1:Y:S08]  /*136c0*/  S2UR UR5, SR_CgaCtaId ;  /* 0x00000000000579c3 */ /* 0x000e700000008800 */
[----:B------:R-:W-:Y:S06]  /*136d0*/  BAR.SYNC.DEFER_BLOCKING 0x5, 0x180 ;  /* 0x0146000000007b1d */ /* 0x000fec0000010000 */
[----:B------:R-:W-:-:S02]  /*136e0*/  UMOV UR4, 0x400 ;  /* 0x0000040000047882 */ /* 0x000fc40000000000 */
[----:B-1----:R-:W-:-:S06]  /*136f0*/  ULEA UR4, UR5, UR4, 0x18 ;  /* 0x0000000405047291 */ /* 0x002fcc000f8ec03f */
[----:B------:R-:W-:-:S05]  /*13700*/  IMAD.U32 R0, RZ, RZ, UR4 ;  /* 0x00000004ff007e24 */ /* 0x000fca000f8e00ff */
[----:B------:R3:W4:Y:S04]  /*13710*/  LDS.128 R16, [R0+0x388d0] ;  /* 0x0388d00000107984 */ /* 0x0007280000000c00 */
[----:B------:R3:W-:Y:S01]  /*13720*/  STL [R1+0x4], R0 ;  /* 0x0000040001007387 */ /* 0x0007e20000100800 */
[----:B------:R-:W-:Y:S06]  /*13730*/  BAR.ARV 0x4, 0x180 ;  /* 0x0106000000007b1d */ /* 0x000fec0000002000 */
[----:B------:R-:W-:Y:S05]  /*13740*/  BRA `(.L_x_542) ;  /* 0x0000000800507947 */ /* 0x000fea0003800000 */
.L_x_541:
[----:B------:R-:W2:Y:S01]  /*13750*/  S2R R0, SR_TID.X ;  /* 0x0000000000007919 */ /* 0x000ea20000002100 */
[----:B------:R-:W-:Y:S01]  /*13760*/  UMOV UR4, 0xffffffff ;  /* 0xffffffff00047882 */ /* 0x000fe20000000000 */
[----:B--2---:R-:W-:-:S04]  /*13770*/  LOP3.LUT R7, R0, 0x1f, RZ, 0xc0, !PT ;  /* 0x0000001f00077812 */ /* 0x004fc800078ec0ff */
[----:B------:R-:W-:Y:S01]  /*13780*/  ISETP.NE.AND P0, PT, R7, 0x1f, PT ;  /* 0x0000001f0700780c */ /* 0x000fe20003f05270 */
[----:B------:R-:W-:-:S12]  /*13790*/  BRA.DIV UR4, `(.L_x_543) ;  /* 0x0000001e04c87947 */ /* 0x000fd8000b800000 */
[----:B------:R-:W-:Y:S01]  /*137a0*/  IMAD.IADD R0, R19, 0x1, R7 ;  /* 0x0000000113007824 */ /* 0x000fe200078e0207 */
[----:B------:R-:W-:Y:S01]  /*137b0*/  ULDC UR4, c[0x0][0xc3c] ;  /* 0x00030f0000047ab9 */ /* 0x000fe20000000800 */
[----:B------:R-:W-:-:S03]  /*137c0*/  ULDC.64 UR6, c[0x0][0x208] ;  /* 0x0000820000067ab9 */ /* 0x000fc60000000a00 */
[----:B------:R-:W-:-:S13]  /*137d0*/  ISETP.GE.OR P1, PT, R0, UR4, !P0 ;  /* 0x0000000400007c0c */ /* 0x000fda000c726670 */
[----:B------:R-:W1:Y:S02]  /*137e0*/  @!P1 LDC.64 R2, c[0x0][0xc80] ;  /* 0x00032000ff029b82 */ /* 0x000e640000000a00 */
[----:B-1----:R-:W-:-:S06]  /*137f0*/  @!P1 IMAD.WIDE R2, R0, 0x4, R2 ;  /* 0x0000000400029825 */ /* 0x002fcc00078e0202 */
[----:B------:R1:W2:Y:S01]  /*13800*/  @!P1 LDG.E R3, desc[UR6][R2.64] ;  /* 0x0000000602039981 */ /* 0x0002a2000c1e1900 */
[C---:B------:R-:W-:Y:S02]  /*13810*/  ISETP.GE.U32.AND P2, PT, R7.reuse, 0x2, PT ;  /* 0x000000020700780c */ /* 0x040fe40003f46070 */
[C---:B------:R-:W-:Y:S01]  /*13820*/  ISETP.GE.U32.AND P3, PT, R7.reuse, 0x4, PT ;  /* 0x000000040700780c */ /* 0x040fe20003f66070 */
[----:B------:R-:W-:Y:S01]  /*13830*/  SHFL.IDX PT, R0, R16, RZ, 0x1f ;  /* 0x00001fff10007589 */ /* 0x000fe200000e0000 */
[C---:B------:R-:W-:Y:S02]  /*13840*/  ISETP.GE.U32.AND P4, PT, R7.reuse, 0x8, PT ;  /* 0x000000080700780c */ /* 0x040fe40003f86070 */
[C---:B------:R-:W-:Y:S01]  /*13850*/  ISETP.GE.U32.AND P5, PT, R7.reuse, 0x10, PT ;  /* 0x000000100700780c */ /* 0x040fe20003fa6070 */
[----:B------:R-:W-:Y:S01]  /*13860*/  SHFL.IDX PT, R4, R16, 0x1, 0x1f ;  /* 0x00201f0010047f89 */ /* 0x000fe200000e0000 */
[----:B-1----:R-:W-:Y:S02]  /*13870*/  IMAD.MOV.U32 R2, RZ, RZ, RZ ;  /* 0x000000ffff027224 */ /* 0x002fe400078e00ff */
[----:B--2---:R-:W-:Y:S01]  /*13880*/  @!P1 IMAD.MOV.U32 R2, RZ, RZ, R3 ;  /* 0x000000ffff029224 */ /* 0x004fe200078e0003 */
[----:B------:R-:W-:-:S04]  /*13890*/  ISETP.NE.AND P1, PT, R7, RZ, PT ;  /* 0x000000ff0700720c */ /* 0x000fc80003f25270 */
        /* <DEDUP_REMOVED lines=15> */
[----:B------:R1:W2:Y:S02]  /*13990*/  SHFL.IDX PT, R6, R3, 0x1f, 0x1f ;  /* 0x03e01f0003067f89 */ /* 0x0002a400000e0000 */
.L_x_609:
[----:B------:R-:W-:Y:S02]  /*139a0*/  ULDC UR4, c[0x0][0xc38] ;  /* 0x00030e0000047ab9 */ /* 0x000fe40000000800 */
[----:B------:R-:W-:-:S04]  /*139b0*/  IMAD.U32 R16, RZ, RZ, UR4 ;  /* 0x00000004ff107e24 */ /* 0x000fc8000f8e00ff */
[----:B--2---:R-:W-:-:S04]  /*139c0*/  IMAD R6, R6, R16, RZ ;  /* 0x0000001006067224 */ /* 0x004fc800078e02ff */
[----:B------:R-:W-:-:S05]  /*139d0*/  IMAD.IADD R4, R4, 0x1, R6 ;  /* 0x0000000104047824 */ /* 0x000fca00078e0206 */
[----:B------:R-:W-:-:S13]  /*139e0*/  ISETP.GT.AND P6, PT, R4, R0, PT ;  /* 0x000000000400720c */ /* 0x000fda0003fc4270 */
[----:B------:R-:W-:Y:S05]  /*139f0*/  @P6 BRA `(.L_x_544) ;  /* 0x0000000000a06947 */ /* 0x000fea0003800000 */
.L_x_549:
[----:B------:R-:W2:Y:S01]  /*13a00*/  LDC R2, c[0x0][0xc3c] ;  /* 0x00030f00ff027b82 */ /* 0x000ea20000000800 */
[----:B------:R-:W-:-:S05]  /*13a10*/  VIADD R19, R19, 0x1f ;  /* 0x0000001f13137836 */ /* 0x000fca0000000000 */
[----:B--2---:R-:W-:-:S13]  /*13a20*/  ISETP.GE.AND P6, PT, R19, R2, PT ;  /* 0x000000021300720c */ /* 0x004fda0003fc6270 */
[----:B------:R-:W-:Y:S05]  /*13a30*/  @P6 BRA `(.L_x_545) ;  /* 0x0000000400486947 */ /* 0x000fea0003800000 */
[----:B-1----:R-:W1:Y:S01]  /*13a40*/  S2R R3, SR_TID.X ;  /* 0x0000000000037919 */ /* 0x002e620000002100 */
[----:B------:R-:W-:Y:S01]  /*13a50*/  BSSY B0, `(.L_x_546) ;  /* 0x000000a000007945 */ /* 0x000fe20003800000 */
[----:B-1----:R-:W-:-:S05]  /*13a60*/  LOP3.LUT R3, R3, 0x1f, RZ, 0xc0, !PT ;  /* 0x0000001f03037812 */ /* 0x002fca00078ec0ff */
[----:B------:R-:W-:-:S05]  /*13a70*/  IMAD.IADD R5, R19, 0x1, R3 ;  /* 0x0000000113057824 */ /* 0x000fca00078e0203 */
[----:B------:R-:W-:Y:S01]  /*13a80*/  ISETP.GE.OR P6, PT, R5, R2, !P0 ;  /* 0x000000020500720c */ /* 0x000fe200047c6670 */
[----:B------:R-:W-:-:S12]  /*13a90*/  IMAD.MOV.U32 R2, RZ, RZ, RZ ;  /* 0x000000ffff027224 */ /* 0x000fd800078e00ff */
[----:B------:R-:W-:Y:S05]  /*13aa0*/  @P6 BRA `(.L_x_547) ;  /* 0x0000000000106947 */ /* 0x000fea0003800000 */
[----:B------:R-:W1:Y:S01]  /*13ab0*/  LDC.64 R2, c[0x0][0xc80] ;  /* 0x00032000ff027b82 */ /* 0x000e620000000a00 */
[----:B------:R-:W-:Y:S01]  /*13ac0*/  ULDC.64 UR4, c[0x0][0x208] ;  /* 0x0000820000047ab9 */ /* 0x000fe20000000a00 */
[----:B-1----:R-:W-:-:S06]  /*13ad0*/  IMAD.WIDE R2, R5, 0x4, R2 ;  /* 0x0000000405027825 */ /* 0x002fcc00078e0202 */
[----:B------:R1:W5:Y:S02]  /*13ae0*/  LDG.E R2, desc[UR4][R2.64] ;  /* 0x0000000402027981 */ /* 0x000364000c1e1900 */
.L_x_547:
[----:B------:R-:W-:Y:S05]  /*13af0*/  BSYNC B0 ;  /* 0x0000000000007941 */ /* 0x000fea0003800000 */
.L_x_546:
[----:B------:R-:W-:-:S03]  /*13b00*/  UMOV UR4, 0xffffffff ;  /* 0xffffffff00047882 */ /* 0x000fc60000000000 */
[----:B------:R-:W-:Y:S05]  /*13b10*/  BRA.DIV UR4, `(.L_x_548) ;  /* 0x0000002204287947 */ /* 0x000fea000b800000 */
[----:B-1---5:R-:W1:Y:S02]  /*13b20*/  SHFL.UP PT, R3, R2, 0x1, RZ ;  /* 0x0420000002037989 */ /* 0x022e6400000e00ff */
        /* <DEDUP_REMOVED lines=15> */
.L_x_617:
[----:B------:R-:W-:Y:S02]  /*13c20*/  ULDC UR4, c[0x0][0xc38] ;  /* 0x00030e0000047ab9 */ /* 0x000fe40000000800 */
[----:B------:R-:W-:-:S04]  /*13c30*/  IMAD.U32 R16, RZ, RZ, UR4 ;  /* 0x00000004ff107e24 */ /* 0x000fc8000f8e00ff */
[----:B--2---:R-:W-:-:S04]  /*13c40*/  IMAD R6, R6, R16, RZ ;  /* 0x0000001006067224 */ /* 0x004fc800078e02ff */
[----:B------:R-:W-:-:S05]  /*13c50*/  IMAD.IADD R4, R6, 0x1, R4 ;  /* 0x0000000106047824 */ /* 0x000fca00078e0204 */
[----:B------:R-:W-:-:S13]  /*13c60*/  ISETP.GT.AND P6, PT, R4, R0, PT ;  /* 0x000000000400720c */ /* 0x000fda0003fc4270 */
[----:B------:R-:W-:Y:S05]  /*13c70*/  @!P6 BRA `(.L_x_549) ;  /* 0xfffffffc0060e947 */ /* 0x000fea000383ffff */
.L_x_544:
[----:B------:R-:W-:Y:S01]  /*13c80*/  IMAD.IADD R6, R4, 0x1, -R6 ;  /* 0x0000000104067824 */ /* 0x000fe200078e0a06 */
[----:B------:R-:W-:-:S03]  /*13c90*/  UMOV UR4, 0xffffffff ;  /* 0xffffffff00047882 */ /* 0x000fc60000000000 */
[----:B------:R-:W-:-:S05]  /*13ca0*/  IMAD R4, R3, R16, R6 ;  /* 0x0000001003047224 */ /* 0x000fca00078e0206 */
[----:B------:R-:W-:Y:S01]  /*13cb0*/  ISETP.GT.AND P6, PT, R4, R0, PT ;  /* 0x000000000400720c */ /* 0x000fe20003fc4270 */
[----:B------:R-:W-:-:S12]  /*13cc0*/  BRA.DIV UR4, `(.L_x_550) ;  /* 0x0000002204947947 */ /* 0x000fd8000b800000 */
[----:B------:R-:W-:-:S04]  /*13cd0*/  VOTE.ANY R5, PT, !P6 ;  /* 0x0000000000057806 */ /* 0x000fc800070e0100 */
[----:B------:R-:W2:Y:S02]  /*13ce0*/  POPC R4, R5 ;  /* 0x0000000500047309 */ /* 0x000ea40000000000 */
[----:B--2---:R2:W3:Y:S02]  /*13cf0*/  SHFL.IDX PT, R17, R2, R4, 0x1f ;  /* 0x00001f0402117589 */ /* 0x0044e400000e0000 */
.L_x_621:
[----:B------:R-:W-:Y:S01]  /*13d00*/  ISETP.NE.AND P0, PT, R5, RZ, PT ;  /* 0x000000ff0500720c */ /* 0x000fe20003f05270 */
[----:B--2---:R-:W-:-:S12]  /*13d10*/  IMAD.MOV.U32 R2, RZ, RZ, RZ ;  /* 0x000000ffff027224 */ /* 0x004fd800078e00ff */
[----:B------:R-:W-:Y:S05]  /*13d20*/  @!P0 BRA `(.L_x_551) ;  /* 0x0000000000108947 */ /* 0x000fea0003800000 */
[----:B------:R-:W-:Y:S01]  /*13d30*/  UMOV UR4, 0xffffffff ;  /* 0xffffffff00047882 */ /* 0x000fe20000000000 */
[----:B------:R-:W-:Y:S02]  /*13d40*/  VIADD R12, R4, 0xffffffff ;  /* 0xffffffff040c7836 */ /* 0x000fe40000000000 */
[----:B------:R-:W-:Y:S05]  /*13d50*/  BRA.DIV UR4, `(.L_x_552) ;  /* 0x0000002204b87947 */ /* 0x000fea000b800000 */
[----:B------:R2:W4:Y:S02]  /*13d60*/  SHFL.IDX PT, R2, R3, R12, 0x1f ;  /* 0x00001f0c03027589 */ /* 0x00052400000e0000 */
.L_x_551:
[----:B---3--:R-:W-:Y:S01]  /*13d70*/  IABS R5, R17 ;  /* 0x0000001100057213 */ /* 0x008fe20000000000 */
[----:B----4-:R-:W-:Y:S02]  /*13d80*/  IMAD R16, R2, R16, R6 ;  /* 0x0000001002107224 */ /* 0x010fe400078e0206 */
[----:B------:R-:W-:Y:S01]  /*13d90*/  IMAD.IADD R19, R4, 0x1, R19 ;  /* 0x0000000104137824 */ /* 0x000fe200078e0213 */
[----:B------:R-:W3:Y:S01]  /*13da0*/  I2F.RP R2, R5 ;  /* 0x0000000500027306 */ /* 0x000ee20000209400 */
[----:B------:R-:W-:-:S07]  /*13db0*/  IMAD.IADD R0, R0, 0x1, -R16 ;  /* 0x0000000100007824 */ /* 0x000fce00078e0a10 */
[----:B---3--:R-:W3:Y:S02]  /*13dc0*/  MUFU.RCP R2, R2 ;  /* 0x0000000200027308 */ /* 0x008ee40000001000 */
[----:B---3--:R-:W-:-:S06]  /*13dd0*/  VIADD R2, R2, 0xffffffe ;  /* 0x0ffffffe02027836 */ /* 0x008fcc0000000000 */
[----:B-12---:R-:W1:Y:S02]  /*13de0*/  F2I.FTZ.U32.TRUNC.NTZ R3, R2 ;  /* 0x0000000200037305 */ /* 0x006e64000021f000 */
[----:B-1----:R-:W-:-:S04]  /*13df0*/  IMAD.MOV R2, RZ, RZ, -R3 ;  /* 0x000000ffff027224 */ /* 0x002fc800078e0a03 */
[----:B------:R-:W-:Y:S02]  /*13e00*/  IMAD R6, R2, R5, RZ ;  /* 0x0000000502067224 */ /* 0x000fe400078e02ff */
[----:B------:R-:W-:-:S04]  /*13e10*/  IMAD.MOV.U32 R2, RZ, RZ, RZ ;  /* 0x000000ffff027224 */ /* 0x000fc800078e00ff */
[----:B------:R-:W-:Y:S01]  /*13e20*/  IMAD.HI.U32 R2, R3, R6, R2 ;  /* 0x0000000603027227 */ /* 0x000fe200078e0002 */
[----:B------:R-:W-:Y:S02]  /*13e30*/  IABS R6, R17 ;  /* 0x0000001100067213 */ /* 0x000fe40000000000 */
[----:B------:R-:W-:-:S03]  /*13e40*/  IABS R3, R0 ;  /* 0x0000000000037213 */ /* 0x000fc60000000000 */
[----:B------:R-:W-:Y:S02]  /*13e50*/  IMAD.MOV R6, RZ, RZ, -R6 ;  /* 0x000000ffff067224 */ /* 0x000fe400078e0a06 */
        /* <DEDUP_REMOVED lines=16> */
.L_x_545:
[----:B------:R-:W-:Y:S01]  /*13f60*/  UMOV UR4, URZ ;  /* 0x0000003f00047c82 */ /* 0x000fe20008000000 */
[----:B------:R-:W-:Y:S01]  /*13f70*/  UMOV UR5, URZ ;  /* 0x0000003f00057c82 */ /* 0x000fe20008000000 */
[----:B------:R-:W-:Y:S01]  /*13f80*/  ULDC UR6, c[0x0][0xc3c] ;  /* 0x00030f0000067ab9 */ /* 0x000fe20000000800 */
[----:B------:R-:W-:Y:S02]  /*13f90*/  IMAD.MOV.U32 R16, RZ, RZ, R0 ;  /* 0x000000ffff107224 */ /* 0x000fe400078e0000 */
[----:B------:R-:W-:Y:S02]  /*13fa0*/  IMAD.U32 R17, RZ, RZ, UR4 ;  /* 0x00000004ff117e24 */ /* 0x000fe4000f8e00ff */
[----:B------:R-:W-:Y:S02]  /*13fb0*/  IMAD.U32 R18, RZ, RZ, UR5 ;  /* 0x00000005ff127e24 */ /* 0x000fe4000f8e00ff */
[----:B------:R-:W-:-:S07]  /*13fc0*/  IMAD.U32 R19, RZ, RZ, UR6 ;  /* 0x00000006ff137e24 */ /* 0x000fce000f8e00ff */
.L_x_553:
[----:B-1----:R1:W2:Y:S01]  /*13fd0*/  LDL R3, [R1+0x4] ;  /* 0x0000040001037983 */ /* 0x0022a20000100800 */
[----:B------:R-:W3:Y:S01]  /*13fe0*/  S2R R0, SR_TID.X ;  /* 0x0000000000007919 */ /* 0x000ee20000002100 */
[----:B------:R-:W-:Y:S05]  /*13ff0*/  WARPSYNC.ALL ;  /* 0x0000000000007948 */ /* 0x000fea0003800000 */
[----:B---3--:R-:W-:Y:S01]  /*14000*/  LOP3.LUT R0, R0, 0x1f, RZ, 0xc0, !PT ;  /* 0x0000001f00007812 */ /* 0x008fe200078ec0ff */
[----:B------:R-:W-:Y:S03]  /*14010*/  BAR.SYNC.DEFER_BLOCKING 0x4, 0x180 ;  /* 0x0106000000007b1d */ /* 0x000fe60000010000 */
[----:B------:R-:W-:-:S13]  /*14020*/  ISETP.NE.AND P0, PT, R0, RZ, PT ;  /* 0x000000ff0000720c */ /* 0x000fda0003f05270 */
[----:B------:R-:W2:Y:S01]  /*14030*/  @!P0 S2R R0, SR_CgaCtaId ;  /* 0x0000000000008919 */ /* 0x000ea20000008800 */
[----:B------:R-:W-:-:S04]  /*14040*/  @!P0 MOV R2, 0x400 ;  /* 0x0000040000028802 */ /* 0x000fc80000000f00 */
[----:B--2---:R-:W-:-:S05]  /*14050*/  @!P0 LEA R3, R0, R2, 0x18 ;  /* 0x0000000200038211 */ /* 0x004fca00078ec0ff */
[----:B------:R1:W-:Y:S04]  /*14060*/  @!P0 STS.128 [R3+0x388d0], R16 ;  /* 0x0388d01003008388 */ /* 0x0003e80000000c00 */
[----:B------:R1:W-:Y:S01]  /*14070*/  @!P0 STL [R1+0x4], R3 ;  /* 0x0000040301008387 */ /* 0x0003e20000100800 */
[----:B------:R-:W-:Y:S06]  /*14080*/  BAR.ARV 0x5, 0x180 ;  /* 0x0146000000007b1d */ /* 0x000fec0000002000 */
.L_x_542:
[----:B------:R-:W-:Y:S02]  /*14090*/  ULDC UR4, c[0x0][0xc3c] ;  /* 0x00030f0000047ab9 */ /* 0x000fe40000000800 */
[----:B----4-:R-:W-:-:S13]  /*140a0*/  ISETP.GE.AND P0, PT, R19, UR4, PT ;  /* 0x0000000413007c0c */ /* 0x010fda000bf06270 */
[----:B------:R-:W-:Y:S05]  /*140b0*/  @!P0 BRA `(.L_x_554) ;  /* 0xffffffa0004c8947 */ /* 0x000fea000383ffff */
[----:B------:R-:W-:Y:S05]  /*140c0*/  BSYNC B8 ;  /* 0x0000000000087941 */ /* 0x000fea0003800000 */
.L_x_441:
[----:B---3--:R-:W3:Y:S01]  /*140d0*/  LDL.LU R0, [R1+0x50] ;  /* 0x0000500001007983 */ /* 0x008ee20000300800 */
[----:B------:R-:W-:Y:S01]  /*140e0*/  BSSY B0, `(.L_x_555) ;  /* 0x000000b000007945 */ /* 0x000fe20003800000 */
[----:B------:R-:W4:Y:S01]  /*140f0*/  S2R R5, SR_CgaCtaId ;  /* 0x0000000000057919 */ /* 0x000f220000008800 */
[----:B---3--:R-:W-:-:S05]  /*14100*/  VIADD R0, R0, 0x1 ;  /* 0x0000000100007836 */ /* 0x008fca0000000000 */
[----:B------:R-:W-:-:S04]  /*14110*/  LEA.HI R2, R0, R0, RZ, 0x1 ;  /* 0x0000000000027211 */ /* 0x000fc800078f08ff */
[----:B-1----:R-:W-:-:S05]  /*14120*/  LOP3.LUT R3, R2, 0xfffffffe, RZ, 0xc0, !PT ;  /* 0xfffffffe02037812 */ /* 0x002fca00078ec0ff */
[----:B------:R-:W-:Y:S01]  /*14130*/  IMAD.IADD R3, R0, 0x1, -R3 ;  /* 0x0000000100037824 */ /* 0x000fe200078e0a03 */
[----:B------:R-:W-:-:S04]  /*14140*/  MOV R0, 0x400 ;  /* 0x0000040000007802 */ /* 0x000fc80000000f00 */
[----:B----4-:R-:W-:Y:S02]  /*14150*/  LEA R0, R5, R0, 0x18 ;  /* 0x0000000005007211 */ /* 0x010fe400078ec0ff */
[----:B------:R-:W-:-:S04]  /*14160*/  SHF.L.U32 R3, R3, 0x1f, RZ ;  /* 0x0000001f03037819 */ /* 0x000fc800000006ff */
[----:B------:R-:W1:Y:S02]  /*14170*/  SYNCS.PHASECHK.TRANS64.TRYWAIT P0, [R0+URZ+0x38820], R3 ;  /* 0x03882003000075a7 */ /* 0x000e64000800017f */
[----:B-1----:R-:W-:Y:S05]  /*14180*/  @!P0 BRA `(.L_x_556) ;  /* 0x0000001c00d48947 */ /* 0x002fea0003800000 */
.L_x_624:
[----:B------:R-:W-:Y:S05]  /*14190*/  BSYNC B0 ;  /* 0x0000000000007941 */ /* 0x000fea0003800000 */
.L_x_555:
[----:B------:R-:W-:-:S03]  /*141a0*/  UMOV UR4, 0xffffffff ;  /* 0xffffffff00047882 */ /* 0x000fc60000000000 */
[----:B------:R-:W-:Y:S05]  /*141b0*/  BRA.DIV UR4, `(.L_x_557) ;  /* 0x0000001e04dc7947 */ /* 0x000fea000b800000 */
[----:B------:R-:W3:Y:S02]  /*141c0*/  S2R R2, SR_TID.X ;  /* 0x0000000000027919 */ /* 0x000ee40000002100 */
[----:B---3--:R-:W-:-:S04]  /*141d0*/  SHF.R.U32.HI R2, RZ, 0x5, R2 ;  /* 0x00000005ff027819 */ /* 0x008fc80000011602 */
[----:B------:R-:W-:-:S05]  /*141e0*/  LOP3.LUT R2, R2, 0x3, RZ, 0xc0, !PT ;  /* 0x0000000302027812 */ /* 0x000fca00078ec0ff */
[----:B------:R3:W4:Y:S02]  /*141f0*/  SHFL.IDX PT, R14, R2, RZ, 0x1f ;  /* 0x00001fff020e7589 */ /* 0x00072400000e0000 */
.L_x_627:
[----:B----4-:R-:W-:Y:S01]  /*14200*/  ISETP.NE.AND P0, PT, R14, RZ, PT ;  /* 0x000000ff0e00720c */ /* 0x010fe20003f05270 */
[----:B------:R-:W-:-:S12]  /*14210*/  BSSY B0, `(.L_x_558) ;  /* 0x0000029000007945 */ /* 0x000fd80003800000 */
[----:B------:R-:W-:Y:S05]  /*14220*/  @P0 BRA `(.L_x_559) ;  /* 0x00000000009c0947 */ /* 0x000fea0003800000 */
[----:B------:R-:W-:-:S03]  /*14230*/  UMOV UR4, 0xffffffff ;  /* 0xffffffff00047882 */ /* 0x000fc60000000000 */
[----:B------:R-:W-:Y:S05]  /*14240*/  BRA.DIV UR4, `(.L_x_560) ;  /* 0x0000001e04ec7947 */ /* 0x000fea000b800000 */
[----:B------:R-:W-:-:S13]  /*14250*/  ELECT P6, URZ, PT ;  /* 0x00000000003f782f */ /* 0x000fda00038c0000 */
.L_x_630:
[----:B------:R-:W-:Y:S05]  /*14260*/  @!P6 BRA `(.L_x_559) ;  /* 0x00000000008ce947 */ /* 0x000fea0003800000 */
[----:B---3--:R-:W3:Y:S02]  /*14270*/  LDL R2, [R1+0x5c] ;  /* 0x00005c0001027983 */ /* 0x008ee40000100800 */
[----:B---3--:R-:W-:-:S13]  /*14280*/  R2UR UR4, R2 ;  /* 0x00000000020472ca */ /* 0x008fda00000e0000 */
[----:B------:R-:W-:-:S06]  /*14290*/  ULOP3.LUT UR4, UR4, 0x2, URZ, 0xfc, !UPT ;  /* 0x0000000204047892 */ /* 0x000fcc000f8efc3f */
[----:B------:R-:W-:-:S05]  /*142a0*/  IMAD.U32 R2, RZ, RZ, UR4 ;  /* 0x00000004ff027e24 */ /* 0x000fca000f8e00ff */
[----:B------:R-:W-:-:S13]  /*142b0*/  ISETP.NE.AND P2, PT, R2, 0x3, PT ;  /* 0x000000030200780c */ /* 0x000fda0003f45270 */
[----:B------:R-:W-:Y:S05]  /*142c0*/  @!P2 BRA `(.L_x_561) ;  /* 0x000000000004a947 */ /* 0x000fea0003800000 */
[----:B------:R-:W-:Y:S01]  /*142d0*/  BPT.TRAP 0x1 ;  /* 0x000000040000795c */ /* 0x000fe20000300000 */
.L_x_561:
[----:B-1----:R-:W3:Y:S04]  /*142e0*/  LDL R3, [R1+0x8] ;  /* 0x0000080001037983 */ /* 0x002ee80000100800 */
[----:B--2---:R-:W2:Y:S01]  /*142f0*/  LDL.LU R7, [R1+0x10] ;  /* 0x0000100001077983 */ /* 0x004ea20000300800 */
[----:B------:R-:W-:-:S04]  /*14300*/  VIADD R2, R0, 0x38840 ;  /* 0x0003884000027836 */ /* 0x000fc80000000000 */
[C---:B---3--:R-:W-:Y:S02]  /*14310*/  IMAD R6, R3.reuse, 0x8, R2 ;  /* 0x0000000803067824 */ /* 0x048fe400078e0202 */
[----:B------:R-:W-:Y:S01]  /*14320*/  VIADD R3, R3, 0x1 ;  /* 0x0000000103037836 */ /* 0x000fe20000000000 */
[----:B--2---:R-:W-:-:S04]  /*14330*/  SHF.L.U32 R5, R7, 0x1f, RZ ;  /* 0x0000001f07057819 */ /* 0x004fc800000006ff */
[C---:B------:R-:W-:Y:S01]  /*14340*/  ISETP.NE.AND P1, PT, R3.reuse, 0x2, PT ;  /* 0x000000020300780c */ /* 0x040fe20003f25270 */
[----:B------:R-:W1:Y:S03]  /*14350*/  SYNCS.PHASECHK.TRANS64.TRYWAIT P0, [R6+URZ], R5 ;  /* 0x00000005060075a7 */ /* 0x000e66000800017f */
[----:B------:R-:W-:Y:S02]  /*14360*/  SEL R4, RZ, 0x1, P1 ;  /* 0x00000001ff047807 */ /* 0x000fe40000800000 */
[----:B------:R-:W-:Y:S02]  /*14370*/  SEL R3, R3, RZ, P1 ;  /* 0x000000ff03037207 */ /* 0x000fe40000800000 */
[----:B------:R-:W-:-:S03]  /*14380*/  LOP3.LUT R4, R7, R4, RZ, 0x3c, !PT ;  /* 0x0000000407047212 */ /* 0x000fc600078e3cff */
[----:B------:R-:W-:Y:S01]  /*14390*/  IMAD R7, R3, 0x8, R2 ;  /* 0x0000000803077824 */ /* 0x000fe200078e0202 */
[----:B------:R-:W-:Y:S01]  /*143a0*/  SHF.L.U32 R2, R4, 0x1f, RZ ;  /* 0x0000001f04027819 */ /* 0x000fe200000006ff */
[----:B-1----:R-:W-:Y:S06]  /*143b0*/  @!P0 BRA `(.L_x_562) ;  /* 0x0000001c00b08947 */ /* 0x002fec0003800000 */
.L_x_631:
[----:B------:R-:W2:Y:S02]  /*143c0*/  SYNCS.PHASECHK.TRANS64.TRYWAIT P0, [R7+URZ], R2 ;  /* 0x00000002070075a7 */ /* 0x000ea4000800017f */
[----:B--2---:R-:W-:Y:S05]  /*143d0*/  @!P0 BRA `(.L_x_563) ;  /* 0x0000001c00bc8947 */ /* 0x004fea0003800000 */
.L_x_632:
[----:B------:R-:W-:Y:S05]  /*143e0*/  @!P2 BRA `(.L_x_564) ;  /* 0x000000000004a947 */ /* 0x000fea0003800000 */
[----:B------:R-:W-:Y:S01]  /*143f0*/  BPT.TRAP 0x1 ;  /* 0x000000040000795c */ /* 0x000fe20000300000 */
.L_x_564:
[----:B------:R-:W3:Y:S01]  /*14400*/  LDL.LU R4, [R1+0x8] ;  /* 0x0000080001047983 */ /* 0x000ee20000300800 */
[----:B------:R-:W-:-:S04]  /*14410*/  VIADD R0, R0, 0x38860 ;  /* 0x0003886000007836 */ /* 0x000fc80000000000 */
[----:B---3--:R-:W-:-:S04]  /*14420*/  IMAD R4, R4, 0x8, R0 ;  /* 0x0000000804047824 */ /* 0x008fc800078e0200 */
[----:B------:R-:W3:Y:S02]  /*14430*/  SYNCS.PHASECHK.TRANS64.TRYWAIT P0, [R4+URZ], R5 ;  /* 0x00000005040075a7 */ /* 0x000ee4000800017f */
[----:B---3--:R-:W-:Y:S05]  /*14440*/  @!P0 BRA `(.L_x_565) ;  /* 0x0000001c00b48947 */ /* 0x008fea0003800000 */
.L_x_633:
[----:B------:R-:W-:-:S07]  /*14450*/  IMAD R3, R3, 0x8, R0 ;  /* 0x0000000803037824 */ /* 0x000fce00078e0200 */
.L_x_566:
[----:B----4-:R4:W0:Y:S02]  /*14460*/  SYNCS.PHASECHK.TRANS64.TRYWAIT P0, [R3+URZ], R2 ;  /* 0x00000002030075a7 */ /* 0x010824000800017f */
[----:B0-----:R-:W-:Y:S05]  /*14470*/  @!P0 NANOSLEEP.SYNCS 0x989680 ;  /* 0x009896800000895d */ /* 0x001fea0003900000 */
[----:B------:R-:W0:Y:S02]  /*14480*/  @!P0 SYNCS.PHASECHK.TRANS64 P0, [R3+URZ], R2 ;  /* 0x00000002030085a7 */ /* 0x000e24000800007f */
[----:B0-----:R-:W-:Y:S05]  /*14490*/  @!P0 BRA `(.L_x_566) ;  /* 0xfffffffc00f08947 */ /* 0x001fea000383ffff */
.L_x_559:
[----:B------:R-:W-:Y:S05]  /*144a0*/  BSYNC B0 ;  /* 0x0000000000007941 */ /* 0x000fea0003800000 */
.L_x_558:
[----:B------:R-:W-:Y:S05]  /*144b0*/  EXIT ;  /* 0x000000000000794d */ /* 0x000fea0003800000 */
.L_x_393:
[----:B0-----:R0:W1:Y:S02]  /*144c0*/  SYNCS.PHASECHK.TRANS64.TRYWAIT P1, [R5+URZ+0x38800], R0 ;  /* 0x03880000050075a7 */ /* 0x001064000802017f */
[----:B-1----:R-:W-:Y:S05]  /*144d0*/  @!P1 NANOSLEEP.SYNCS 0x989680 ;  /* 0x009896800000995d */ /* 0x002fea0003900000 */
[----:B------:R-:W1:Y:S02]  /*144e0*/  @!P1 SYNCS.PHASECHK.TRANS64 P1, [R5+URZ+0x38800], R0 ;  /* 0x03880000050095a7 */ /* 0x000e64000802007f */
[----:B-1----:R-:W-:Y:S05]  /*144f0*/  @!P1 BRA `(.L_x_393) ;  /* 0xfffffffc00f09947 */ /* 0x002fea000383ffff */
[----:B------:R-:W-:Y:S05]  /*14500*/  BRA `(.L_x_567) ;  /* 0xfffffed400207947 */ /* 0x000fea000383ffff */
.L_x_397:
[----:B-1----:R1:W2:Y:S02]  /*14510*/  SYNCS.PHASECHK.TRANS64.TRYWAIT P2, [R0+URZ+0x38830], R3 ;  /* 0x03883003000075a7 */ /* 0x0022a4000804017f */
[----:B--2---:R-:W-:Y:S05]  /*14520*/  @!P2 NANOSLEEP.SYNCS 0x989680 ;  /* 0x009896800000a95d */ /* 0x004fea0003900000 */
[----:B------:R-:W2:Y:S02]  /*14530*/  @!P2 SYNCS.PHASECHK.TRANS64 P2, [R0+URZ+0x38830], R3 ;  /* 0x038830030000a5a7 */ /* 0x000ea4000804007f */
[----:B--2---:R-:W-:Y:S05]  /*14540*/  @!P2 BRA `(.L_x_397) ;  /* 0xfffffffc00f0a947 */ /* 0x004fea000383ffff */
[----:B------:R-:W-:Y:S05]  /*14550*/  BRA `(.L_x_396) ;  /* 0xfffffed400447947 */ /* 0x000fea000383ffff */
.L_x_402:
[----:B-1----:R-:W-:-:S04]  /*14560*/  IMAD.U32 R4, RZ, RZ, UR61 ;  /* 0x0000003dff047e24 */ /* 0x002fc8000f8e00ff */
[----:B------:R1:W2:Y:S03]  /*14570*/  SYNCS.PHASECHK.TRANS64.TRYWAIT P2, [R4+URZ+0x38830], R3 ;  /* 0x03883003040075a7 */ /* 0x0002a6000804017f */
[----:B--2---:R-:W-:Y:S05]  /*14580*/  @!P2 NANOSLEEP.SYNCS 0x989680 ;  /* 0x009896800000a95d */ /* 0x004fea0003900000 */
[----:B------:R-:W2:Y:S02]  /*14590*/  @!P2 SYNCS.PHASECHK.TRANS64 P2, [R4+URZ+0x38830], R3 ;  /* 0x038830030400a5a7 */ /* 0x000ea4000804007f */
[----:B--2---:R-:W-:Y:S05]  /*145a0*/  @!P2 BRA `(.L_x_402) ;  /* 0xfffffffc00eca947 */ /* 0x004fea000383ffff */
[----:B------:R-:W-:Y:S05]  /*145b0*/  BRA `(.L_x_401) ;  /* 0xffffff1000bc7947 */ /* 0x000fea000383ffff */
.L_x_406:
[----:B01----:R-:W-:-:S04]  /*145c0*/  IMAD.U32 R3, RZ, RZ, UR4 ;  /* 0x00000004ff037e24 */ /* 0x003fc8000f8e00ff */
[----:B------:R0:W1:Y:S03]  /*145d0*/  SYNCS.PHASECHK.TRANS64.TRYWAIT P2, [R3+URZ+0x38850], R0 ;  /* 0x03885000030075a7 */ /* 0x000066000804017f */
[----:B-1----:R-:W-:Y:S05]  /*145e0*/  @!P2 NANOSLEEP.SYNCS 0x989680 ;  /* 0x009896800000a95d */ /* 0x002fea0003900000 */
[----:B------:R-:W1:Y:S02]  /*145f0*/  @!P2 SYNCS.PHASECHK.TRANS64 P2, [R3+URZ+0x38850], R0 ;  /* 0x038850000300a5a7 */ /* 0x000e64000804007f */
[----:B-1----:R-:W-:Y:S05]  /*14600*/  @!P2 BRA `(.L_x_406) ;  /* 0xfffffffc00eca947 */ /* 0x002fea000383ffff */
[----:B------:R-:W-:Y:S05]  /*14610*/  BRA `(.L_x_405) ;  /* 0xffffff3800dc7947 */ /* 0x000fea000383ffff */
.L_x_411:
[----:B-1----:R1:W2:Y:S02]  /*14620*/  SYNCS.PHASECHK.TRANS64.TRYWAIT P0, [R11+URZ+0x38850], R0 ;  /* 0x038850000b0075a7 */ /* 0x0022a4000800017f */
[----:B--2---:R-:W-:Y:S05]  /*14630*/  @!P0 NANOSLEEP.SYNCS 0x989680 ;  /* 0x009896800000895d */ /* 0x004fea0003900000 */
[----:B------:R-:W2:Y:S02]  /*14640*/  @!P0 SYNCS.PHASECHK.TRANS64 P0, [R11+URZ+0x38850], R0 ;  /* 0x038850000b0085a7 */ /* 0x000ea4000800007f */
[----:B--2---:R-:W-:Y:S05]  /*14650*/  @!P0 BRA `(.L_x_411) ;  /* 0xfffffffc00f08947 */ /* 0x004fea000383ffff */
[----:B------:R-:W-:Y:S05]  /*14660*/  BRA `(.L_x_410) ;  /* 0xffffff5000d47947 */ /* 0x000fea000383ffff */
.L_x_453:
[----:B------:R-:W2:Y:S01]  /*14670*/  S2R R4, SR_TID.X ;  /* 0x0000000000047919 */ /* 0x000ea20000002100 */
[----:B------:R-:W-:Y:S01]  /*14680*/  BSSY B0, `(.L_x_568) ;  /* 0x000000a000007945 */ /* 0x000fe20003800000 */
[----:B-1----:R-:W-:Y:S02]  /*14690*/  IMAD.MOV.U32 R12, RZ, RZ, RZ ;  /* 0x000000ffff0c7224 */ /* 0x002fe400078e00ff */
[----:B------:R-:W-:Y:S02]  /*146a0*/  IMAD.MOV.U32 R11, RZ, RZ, 0x1f ;  /* 0x0000001fff0b7424 */ /* 0x000fe400078e00ff */
[----:B------:R-:W-:Y:S01]  /*146b0*/  IMAD.MOV.U32 R15, RZ, RZ, -0x1 ;  /* 0xffffffffff0f7424 */ /* 0x000fe200078e00ff */
[----:B--2---:R-:W-:-:S04]  /*146c0*/  SHF.R.U32.HI R4, RZ, 0x5, R4 ;  /* 0x00000005ff047819 */ /* 0x004fc80000011604 */
[----:B------:R-:W-:-:S05]  /*146d0*/  LOP3.LUT R4, R4, 0x3, RZ, 0xc0, !PT ;  /* 0x0000000304047812 */ /* 0x000fca00078ec0ff */
[----:B------:R-:W-:-:S07]  /*146e0*/  IMAD.MOV.U32 R13, RZ, RZ, R4 ;  /* 0x000000ffff0d7224 */ /* 0x000fce00078e0004 */
[----:B0-----:R-:W-:Y:S05]  /*146f0*/  WARPSYNC.COLLECTIVE R15, `(.L_x_569) ;  /* 0x000000000f087348 */ /* 0x001fea0003c00000 */
[----:B------:R1:W2:Y:S02]  /*14700*/  SHFL.IDX P6, R14, R13, R12, R11 ;  /* 0x0000000c0d0e7389 */ /* 0x0002a400000c000b */
[----:B012---:R-:W-:Y:S01]  /*14710*/  ENDCOLLECTIVE ;  /* 0x000000000000791b */ /* 0x007fe20003800000 */
.L_x_569:
[----:B------:R-:W-:Y:S05]  /*14720*/  BSYNC B0 ;  /* 0x0000000000007941 */ /* 0x000fea0003800000 */
.L_x_568:
[----:B------:R-:W-:Y:S05]  /*14730*/  BRA `(.L_x_570) ;  /* 0xffffffa400ac7947 */ /* 0x000fea000383ffff */
.L_x_455:
[----:B------:R-:W-:Y:S01]  /*14740*/  BSSY B0, `(.L_x_571) ;  /* 0x0000006000007945 */ /* 0x000fe20003800000 */
[----:B------:R-:W-:-:S07]  /*14750*/  IMAD.MOV.U32 R15, RZ, RZ, -0x1 ;  /* 0xffffffffff0f7424 */ /* 0x000fce00078e00ff */
[----:B0123--:R-:W-:Y:S05]  /*14760*/  WARPSYNC.COLLECTIVE R15, `(.L_x_572) ;  /* 0x000000000f0c7348 */ /* 0x00ffea0003c00000 */
[----:B------:R-:W-:Y:S02]  /*14770*/  ELECT P6, UR62, PT ;  /* 0x00000000003e782f */ /* 0x000fe400038c0000 */
[----:B------:R-:W-:Y:S01]  /*14780*/  MOV R14, UR62 ;  /* 0x0000003e000e7c02 */ /* 0x000fe20008000f00 */
[----:B0123--:R-:W-:Y:S10]  /*14790*/  ENDCOLLECTIVE ;  /* 0x000000000000791b */ /* 0x00fff40003800000 */
.L_x_572:
[----:B------:R-:W-:Y:S05]  /*147a0*/  BSYNC B0 ;  /* 0x0000000000007941 */ /* 0x000fea0003800000 */
.L_x_571:
[----:B------:R-:W-:Y:S05]  /*147b0*/  BRA `(.L_x_573) ;  /* 0xffffffa400b07947 */ /* 0x000fea000383ffff */
.L_x_457:
[----:B---3--:R3:W4:Y:S02]  /*147c0*/  SYNCS.PHASECHK.TRANS64.TRYWAIT P0, [R0+URZ+0x38840], R2 ;  /* 0x03884002000075a7 */ /* 0x008724000800017f */
[----:B----4-:R-:W-:Y:S05]  /*147d0*/  @!P0 NANOSLEEP.SYNCS 0x989680 ;  /* 0x009896800000895d */ /* 0x010fea0003900000 */
[----:B------:R-:W4:Y:S02]  /*147e0*/  @!P0 SYNCS.PHASECHK.TRANS64 P0, [R0+URZ+0x38840], R2 ;  /* 0x03884002000085a7 */ /* 0x000f24000800007f */
[----:B----4-:R-:W-:Y:S05]  /*147f0*/  @!P0 BRA `(.L_x_457) ;  /* 0xfffffffc00f08947 */ /* 0x010fea000383ffff */
[----:B------:R-:W-:Y:S05]  /*14800*/  BRA `(.L_x_574) ;  /* 0xffffffa800207947 */ /* 0x000fea000383ffff */
.L_x_461:
[----:B------:R-:W2:Y:S01]  /*14810*/  LDL.LU R11, [R1+0x3c] ;  /* 0x00003c00010b7983 */ /* 0x000ea20000300800 */
[----:B------:R-:W-:Y:S01]  /*14820*/  IMAD.MOV.U32 R13, RZ, RZ, R0 ;  /* 0x000000ffff0d7224 */ /* 0x000fe200078e0000 */
[----:B------:R-:W-:Y:S01]  /*14830*/  LOP3.LUT R8, R8, 0x7f, RZ, 0xc0, !PT ;  /* 0x0000007f08087812 */ /* 0x000fe200078ec0ff */
[----:B------:R-:W-:Y:S02]  /*14840*/  IMAD.MOV.U32 R12, RZ, RZ, RZ ;  /* 0x000000ffff0c7224 */ /* 0x000fe400078e00ff */
[----:B------:R-:W-:Y:S01]  /*14850*/  IMAD.MOV.U32 R15, RZ, RZ, -0x1 ;  /* 0xffffffffff0f7424 */ /* 0x000fe200078e00ff */
[----:B------:R-:W-:-:S05]  /*14860*/  SHF.R.U32.HI R5, RZ, 0x3, R8 ;  /* 0x00000003ff057819 */ /* 0x000fca0000011608 */
[----:B------:R-:W-:-:S04]  /*14870*/  IMAD.IADD R2, R5, 0x1, R17 ;  /* 0x0000000105027824 */ /* 0x000fc800078e0211 */
[----:B------:R-:W-:Y:S02]  /*14880*/  VIADD R5, R2, 0x10 ;  /* 0x0000001002057836 */ /* 0x000fe40000000000 */
[----:B--2---:R-:W-:Y:S02]  /*14890*/  IMAD R3, R11, R7, RZ ;  /* 0x000000070b037224 */ /* 0x004fe400078e02ff */
[----:B------:R-:W-:-:S03]  /*148a0*/  IMAD.MOV.U32 R11, RZ, RZ, 0x181f ;  /* 0x0000181fff0b7424 */ /* 0x000fc600078e00ff */
[----:B------:R-:W-:-:S13]  /*148b0*/  ISETP.GE.AND P5, PT, R2, R3, PT ;  /* 0x000000030200720c */ /* 0x000fda0003fa6270 */
[----:B-----5:R-:W-:Y:S05]  /*148c0*/  WARPSYNC.COLLECTIVE R15, `(.L_x_575) ;  /* 0x000000000f087348 */ /* 0x020fea0003c00000 */
[----:B------:R0:W1:Y:S02]  /*148d0*/  SHFL.IDX P6, R14, R13, R12, R11 ;  /* 0x0000000c0d0e7389 */ /* 0x00006400000c000b */
[----:B01---5:R-:W-:Y:S01]  /*148e0*/  ENDCOLLECTIVE ;  /* 0x000000000000791b */ /* 0x023fe20003800000 */
.L_x_575:
[----:B------:R-:W-:Y:S02]  /*148f0*/  IMAD.MOV.U32 R13, RZ, RZ, R4 ;  /* 0x000000ffff0d7224 */ /* 0x000fe400078e0004 */
[----:B------:R-:W-:-:S07]  /*14900*/  IMAD.MOV.U32 R6, RZ, RZ, R14 ;  /* 0x000000ffff067224 */ /* 0x000fce00078e000e */
[----:B------:R-:W-:Y:S05]  /*14910*/  WARPSYNC.COLLECTIVE R15, `(.L_x_576) ;  /* 0x000000000f087348 */ /* 0x000fea0003c00000 */
[----:B------:R0:W1:Y:S02]  /*14920*/  SHFL.IDX P6, R14, R13, R12, R11 ;  /* 0x0000000c0d0e7389 */ /* 0x00006400000c000b */
[----:B01----:R-:W-:Y:S01]  /*14930*/  ENDCOLLECTIVE ;  /* 0x000000000000791b */ /* 0x003fe20003800000 */
.L_x_576:
        /* <DEDUP_REMOVED lines=20> */
.L_x_577:
[----:B------:R-:W-:Y:S02]  /*14a80*/  IMAD.MOV.U32 R13, RZ, RZ, R4 ;  /* 0x000000ffff0d7224 */ /* 0x000fe400078e0004 */
[----:B------:R-:W-:-:S07]  /*14a90*/  IMAD.MOV.U32 R6, RZ, RZ, R14 ;  /* 0x000000ffff067224 */ /* 0x000fce00078e000e */
[----:B------:R-:W-:Y:S05]  /*14aa0*/  WARPSYNC.COLLECTIVE R15, `(.L_x_578) ;  /* 0x000000000f087348 */ /* 0x000fea0003c00000 */
[----:B------:R0:W1:Y:S02]  /*14ab0*/  SHFL.IDX P6, R14, R13, R12, R11 ;  /* 0x0000000c0d0e7389 */ /* 0x00006400000c000b */
[----:B01----:R-:W-:Y:S01]  /*14ac0*/  ENDCOLLECTIVE ;  /* 0x000000000000791b */ /* 0x003fe20003800000 */
.L_x_578:
[----:B------:R-:W-:Y:S01]  /*14ad0*/  ULDC.64 UR4, c[0x0][0x208] ;  /* 0x0000820000047ab9 */ /* 0x000fe20000000a00 */
[----:B------:R-:W-:Y:S02]  /*14ae0*/  IMAD.MOV.U32 R13, RZ, RZ, R0 ;  /* 0x000000ffff0d7224 */ /* 0x000fe400078e0000 */
[----:B------:R-:W-:Y:S02]  /*14af0*/  IMAD.MOV.U32 R12, RZ, RZ, 0x2 ;  /* 0x00000002ff0c7424 */ /* 0x000fe400078e00ff */
[----:B------:R-:W-:-:S05]  /*14b00*/  IMAD.MOV.U32 R5, RZ, RZ, R14 ;  /* 0x000000ffff057224 */ /* 0x000fca00078e000e */
[----:B------:R-:W-:-:S05]  /*14b10*/  @!P5 LEA R5, P4, R10, R5, 0x1 ;  /* 0x000000050a05d211 */ /* 0x000fca00078808ff */
[----:B------:R-:W-:-:S04]  /*14b20*/  @!P5 IMAD.X R6, RZ, RZ, R6, P4 ;  /* 0x000000ffff06d224 */ /* 0x000fc800020e0606 */
[----:B------:R-:W-:Y:S02]  /*14b30*/  @!P5 IMAD.MOV.U32 R7, RZ, RZ, R6 ;  /* 0x000000ffff07d224 */ /* 0x000fe400078e0006 */
        /* <DEDUP_REMOVED lines=13> */
.L_x_579:
[----:B------:R-:W-:Y:S02]  /*14c10*/  IMAD.MOV.U32 R13, RZ, RZ, R4 ;  /* 0x000000ffff0d7224 */ /* 0x000fe400078e0004 */
[----:B------:R-:W-:-:S07]  /*14c20*/  IMAD.MOV.U32 R6, RZ, RZ, R14 ;  /* 0x000000ffff067224 */ /* 0x000fce00078e000e */
[----:B------:R-:W-:Y:S05]  /*14c30*/  WARPSYNC.COLLECTIVE R15, `(.L_x_580) ;  /* 0x000000000f087348 */ /* 0x000fea0003c00000 */
[----:B------:R0:W1:Y:S02]  /*14c40*/  SHFL.IDX P6, R14, R13, R12, R11 ;  /* 0x0000000c0d0e7389 */ /* 0x00006400000c000b */
[----:B01----:R-:W-:Y:S01]  /*14c50*/  ENDCOLLECTIVE ;  /* 0x000000000000791b */ /* 0x003fe20003800000 */
.L_x_580:
        /* <DEDUP_REMOVED lines=20> */
.L_x_581:
[----:B------:R-:W-:Y:S02]  /*14da0*/  IMAD.MOV.U32 R13, RZ, RZ, R4 ;  /* 0x000000ffff0d7224 */ /* 0x000fe400078e0004 */
[----:B------:R-:W-:-:S07]  /*14db0*/  IMAD.MOV.U32 R6, RZ, RZ, R14 ;  /* 0x000000ffff067224 */ /* 0x000fce00078e000e */
[----:B------:R-:W-:Y:S05]  /*14dc0*/  WARPSYNC.COLLECTIVE R15, `(.L_x_582) ;  /* 0x000000000f087348 */ /* 0x000fea0003c00000 */
[----:B------:R0:W1:Y:S02]  /*14dd0*/  SHFL.IDX P6, R14, R13, R12, R11 ;  /* 0x0000000c0d0e7389 */ /* 0x00006400000c000b */
[----:B01----:R-:W-:Y:S01]  /*14de0*/  ENDCOLLECTIVE ;  /* 0x000000000000791b */ /* 0x003fe20003800000 */
.L_x_582:
        /* <DEDUP_REMOVED lines=20> */
.L_x_583:
[----:B------:R-:W-:Y:S02]  /*14f30*/  IMAD.MOV.U32 R13, RZ, RZ, R4 ;  /* 0x000000ffff0d7224 */ /* 0x000fe400078e0004 */
[----:B------:R-:W-:-:S07]  /*14f40*/  IMAD.MOV.U32 R6, RZ, RZ, R14 ;  /* 0x000000ffff067224 */ /* 0x000fce00078e000e */
[----:B------:R-:W-:Y:S05]  /*14f50*/  WARPSYNC.COLLECTIVE R15, `(.L_x_584) ;  /* 0x000000000f087348 */ /* 0x000fea0003c00000 */
[----:B------:R0:W1:Y:S02]  /*14f60*/  SHFL.IDX P6, R14, R13, R12, R11 ;  /* 0x0000000c0d0e7389 */ /* 0x00006400000c000b */
[----:B01----:R-:W-:Y:S01]  /*14f70*/  ENDCOLLECTIVE ;  /* 0x000000000000791b */ /* 0x003fe20003800000 */
.L_x_584:
        /* <DEDUP_REMOVED lines=20> */
.L_x_585:
[----:B------:R-:W-:Y:S02]  /*150c0*/  IMAD.MOV.U32 R13, RZ, RZ, R4 ;  /* 0x000000ffff0d7224 */ /* 0x000fe400078e0004 */
[----:B------:R-:W-:-:S07]  /*150d0*/  IMAD.MOV.U32 R6, RZ, RZ, R14 ;  /* 0x000000ffff067224 */ /* 0x000fce00078e000e */
[----:B------:R-:W-:Y:S05]  /*150e0*/  WARPSYNC.COLLECTIVE R15, `(.L_x_586) ;  /* 0x000000000f087348 */ /* 0x000fea0003c00000 */
[----:B------:R0:W1:Y:S02]  /*150f0*/  SHFL.IDX P6, R14, R13, R12, R11 ;  /* 0x0000000c0d0e7389 */ /* 0x00006400000c000b */
[----:B01----:R-:W-:Y:S01]  /*15100*/  ENDCOLLECTIVE ;  /* 0x000000000000791b */ /* 0x003fe20003800000 */
.L_x_586:
[----:B------:R-:W-:Y:S01]  /*15110*/  ULDC.64 UR4, c[0x0][0x208] ;  /* 0x0000820000047ab9 */ /* 0x000fe20000000a00 */
[----:B------:R-:W-:Y:S02]  /*15120*/  IMAD.MOV.U32 R13, RZ, RZ, R0 ;  /* 0x000000ffff0d7224 */ /* 0x000fe400078e0000 */
[----:B------:R-:W-:Y:S02]  /*15130*/  IMAD.MOV.U32 R12, RZ, RZ, 0x6 ;  /* 0x00000006ff0c7424 */ /* 0x000fe400078e00ff */
[----:B------:R-:W-:-:S05]  /*15140*/  IMAD.MOV.U32 R5, RZ, RZ, R14 ;  /* 0x000000ffff057224 */ /* 0x000fca00078e000e */
[----:B------:R-:W-:-:S05]  /*15150*/  @!P5 LEA R5, P4, R10, R5, 0x1 ;  /* 0x000000050a05d211 */ /* 0x000fca00078808ff */
[----:B------:R-:W-:-:S04]  /*15160*/  @!P5 IMAD.X R6, RZ, RZ, R6, P4 ;  /* 0x000000ffff06d224 */ /* 0x000fc800020e0606 */
[----:B------:R-:W-:Y:S02]  /*15170*/  @!P5 IMAD.MOV.U32 R7, RZ, RZ, R6 ;  /* 0x000000ffff07d224 */ /* 0x000fe400078e0006 */
        /* <DEDUP_REMOVED lines=11> */
.L_x_587:
[----:B------:R-:W-:-:S05]  /*15230*/  VIADD R6, R2, 0x60 ;  /* 0x0000006002067836 */ /* 0x000fca0000000000 */
[----:B------:R-:W-:Y:S01]  /*15240*/  ISETP.GE.AND P5, PT, R6, R3, PT ;  /* 0x000000030600720c */ /* 0x000fe20003fa6270 */
[----:B------:R-:W-:Y:S02]  /*15250*/  IMAD.MOV.U32 R13, RZ, RZ, R4 ;  /* 0x000000ffff0d7224 */ /* 0x000fe400078e0004 */
[----:B------:R-:W-:-:S10]  /*15260*/  IMAD.MOV.U32 R8, RZ, RZ, R14 ;  /* 0x000000ffff087224 */ /* 0x000fd400078e000e */
[----:B------:R-:W-:Y:S05]  /*15270*/  WARPSYNC.COLLECTIVE R15, `(.L_x_588) ;  /* 0x000000000f087348 */ /* 0x000fea0003c00000 */
[----:B------:R0:W1:Y:S02]  /*15280*/  SHFL.IDX P6, R14, R13, R12, R11 ;  /* 0x0000000c0d0e7389 */ /* 0x00006400000c000b */
[----:B01----:R-:W-:Y:S01]  /*15290*/  ENDCOLLECTIVE ;  /* 0x000000000000791b */ /* 0x003fe20003800000 */
.L_x_588:
        /* <DEDUP_REMOVED lines=18> */
.L_x_589:
[----:B------:R-:W-:Y:S02]  /*153c0*/  IMAD.MOV.U32 R13, RZ, RZ, R4 ;  /* 0x000000ffff0d7224 */ /* 0x000fe400078e0004 */
[----:B------:R-:W-:-:S07]  /*153d0*/  IMAD.MOV.U32 R5, RZ, RZ, R14 ;  /* 0x000000ffff057224 */ /* 0x000fce00078e000e */
[----:B------:R-:W-:Y:S05]  /*153e0*/  WARPSYNC.COLLECTIVE R15, `(.L_x_590) ;  /* 0x000000000f087348 */ /* 0x000fea0003c00000 */
[----:B------:R0:W1:Y:S02]  /*153f0*/  SHFL.IDX P6, R14, R13, R12, R11 ;  /* 0x0000000c0d0e7389 */ /* 0x00006400000c000b */
[----:B01----:R-:W-:Y:S01]  /*15400*/  ENDCOLLECTIVE ;  /* 0x000000000000791b */ /* 0x003fe20003800000 */
.L_x_590:
[----:B------:R-:W-:Y:S01]  /*15410*/  IMAD.MOV.U32 R4, RZ, RZ, R14 ;  /* 0x000000ffff047224 */ /* 0x000fe200078e000e */
[----:B------:R-:W-:Y:S06]  /*15420*/  BRA `(.L_x_591) ;  /* 0xffffffac00087947 */ /* 0x000fec000383ffff */
.L_x_466:
[----:B0-----:R-:W2:Y:S02]  /*15430*/  LDL R2, [R1+0x4] ;  /* 0x0000040001027983 */ /* 0x001ea40000100800 */
[----:B--2---:R0:W2:Y:S02]  /*15440*/  SYNCS.PHASECHK.TRANS64.TRYWAIT P0, [R2+URZ+0x38820], R0 ;  /* 0x03882000020075a7 */ /* 0x0040a4000800017f */
[----:B--2---:R-:W-:Y:S05]  /*15450*/  @!P0 NANOSLEEP.SYNCS 0x989680 ;  /* 0x009896800000895d */ /* 0x004fea0003900000 */
[----:B------:R-:W2:Y:S02]  /*15460*/  @!P0 SYNCS.PHASECHK.TRANS64 P0, [R2+URZ+0x38820], R0 ;  /* 0x03882000020085a7 */ /* 0x000ea4000800007f */
[----:B--2---:R-:W-:Y:S05]  /*15470*/  @!P0 BRA `(.L_x_466) ;  /* 0xfffffffc00ec8947 */ /* 0x004fea000383ffff */
[----:B------:R-:W-:Y:S05]  /*15480*/  BRA `(.L_x_592) ;  /* 0xffffffac00887947 */ /* 0x000fea000383ffff */
.L_x_475:
[----:B-1----:R1:W2:Y:S02]  /*15490*/  SYNCS.PHASECHK.TRANS64.TRYWAIT P0, [R3+URZ+0x38840], R2 ;  /* 0x03884002030075a7 */ /* 0x0022a4000800017f */
[----:B--2---:R-:W-:Y:S05]  /*154a0*/  @!P0 NANOSLEEP.SYNCS 0x989680 ;  /* 0x009896800000895d */ /* 0x004fea0003900000 */
[----:B------:R-:W2:Y:S02]  /*154b0*/  @!P0 SYNCS.PHASECHK.TRANS64 P0, [R3+URZ+0x38840], R2 ;  /* 0x03884002030085a7 */ /* 0x000ea4000800007f */
[----:B--2---:R-:W-:Y:S05]  /*154c0*/  @!P0 BRA `(.L_x_475) ;  /* 0xfffffffc00f08947 */ /* 0x004fea000383ffff */
[----:B------:R-:W-:Y:S05]  /*154d0*/  BRA `(.L_x_593) ;  /* 0xffffffb000587947 */ /* 0x000fea000383ffff */
.L_x_483:
[----:B0-----:R0:W1:Y:S02]  /*154e0*/  SYNCS.PHASECHK.TRANS64.TRYWAIT P0, [R3+URZ+0x60], R2 ;  /* 0x00006002030075a7 */ /* 0x001064000800017f */
[----:B-1----:R-:W-:Y:S05]  /*154f0*/  @!P0 NANOSLEEP.SYNCS 0x989680 ;  /* 0x009896800000895d */ /* 0x002fea0003900000 */
[----:B------:R-:W1:Y:S02]  /*15500*/  @!P0 SYNCS.PHASECHK.TRANS64 P0, [R3+URZ+0x60], R2 ;  /* 0x00006002030085a7 */ /* 0x000e64000800007f */
[----:B-1----:R-:W-:Y:S05]  /*15510*/  @!P0 BRA `(.L_x_483) ;  /* 0xfffffffc00f08947 */ /* 0x002fea000383ffff */
[----:B------:R-:W-:Y:S05]  /*15520*/  BRA `(.L_x_594) ;  /* 0xffffffb400b47947 */ /* 0x000fea000383ffff */
.L_x_494:
[----:B--2---:R2:W3:Y:S02]  /*15530*/  SYNCS.PHASECHK.TRANS64.TRYWAIT P0, [R3+URZ+0x38840], R2 ;  /* 0x03884002030075a7 */ /* 0x0044e4000800017f */
[----:B---3--:R-:W-:Y:S05]  /*15540*/  @!P0 NANOSLEEP.SYNCS 0x989680 ;  /* 0x009896800000895d */ /* 0x008fea0003900000 */
[----:B------:R-:W3:Y:S02]  /*15550*/  @!P0 SYNCS.PHASECHK.TRANS64 P0, [R3+URZ+0x38840], R2 ;  /* 0x03884002030085a7 */ /* 0x000ee4000800007f */
[----:B---3--:R-:W-:Y:S05]  /*15560*/  @!P0 BRA `(.L_x_494) ;  /* 0xfffffffc00f08947 */ /* 0x008fea000383ffff */
[----:B------:R-:W-:Y:S05]  /*15570*/  BRA `(.L_x_595) ;  /* 0xffffffbc00e87947 */ /* 0x000fea000383ffff */
.L_x_502:
[----:B-1----:R1:W2:Y:S02]  /*15580*/  SYNCS.PHASECHK.TRANS64.TRYWAIT P0, [R2+URZ+0x60], R3 ;  /* 0x00006003020075a7 */ /* 0x0022a4000800017f */
[----:B--2---:R-:W-:Y:S05]  /*15590*/  @!P0 NANOSLEEP.SYNCS 0x989680 ;  /* 0x009896800000895d */ /* 0x004fea0003900000 */
[----:B------:R-:W2:Y:S02]  /*155a0*/  @!P0 SYNCS.PHASECHK.TRANS64 P0, [R2+URZ+0x60], R3 ;  /* 0x00006003020085a7 */ /* 0x000ea4000800007f */
[----:B--2---:R-:W-:Y:S05]  /*155b0*/  @!P0 BRA `(.L_x_502) ;  /* 0xfffffffc00f08947 */ /* 0x004fea000383ffff */
[----:B------:R-:W-:Y:S05]  /*155c0*/  BRA `(.L_x_596) ;  /* 0xffffffc400447947 */ /* 0x000fea000383ffff */
.L_x_513:
[----:B---3--:R3:W4:Y:S02]  /*155d0*/  SYNCS.PHASECHK.TRANS64.TRYWAIT P0, [R2+URZ+0x38840], R3 ;  /* 0x03884003020075a7 */ /* 0x008724000800017f */
[----:B----4-:R-:W-:Y:S05]  /*155e0*/  @!P0 NANOSLEEP.SYNCS 0x989680 ;  /* 0x009896800000895d */ /* 0x010fea0003900000 */
[----:B------:R-:W4:Y:S02]  /*155f0*/  @!P0 SYNCS.PHASECHK.TRANS64 P0, [R2+URZ+0x38840], R3 ;  /* 0x03884003020085a7 */ /* 0x000f24000800007f */
[----:B----4-:R-:W-:Y:S05]  /*15600*/  @!P0 BRA `(.L_x_513) ;  /* 0xfffffffc00f08947 */ /* 0x010fea000383ffff */
[----:B------:R-:W-:Y:S05]  /*15610*/  BRA `(.L_x_597) ;  /* 0xffffffcc003c7947 */ /* 0x000fea000383ffff */
.L_x_521:
[----:B-1----:R1:W2:Y:S02]  /*15620*/  SYNCS.PHASECHK.TRANS64.TRYWAIT P0, [R2+URZ+0x60], R5 ;  /* 0x00006005020075a7 */ /* 0x0022a4000800017f */
[----:B--2---:R-:W-:Y:S05]  /*15630*/  @!P0 NANOSLEEP.SYNCS 0x989680 ;  /* 0x009896800000895d */ /* 0x004fea0003900000 */
[----:B------:R-:W2:Y:S02]  /*15640*/  @!P0 SYNCS.PHASECHK.TRANS64 P0, [R2+URZ+0x60], R5 ;  /* 0x00006005020085a7 */ /* 0x000ea4000800007f */
[----:B--2---:R-:W-:Y:S05]  /*15650*/  @!P0 BRA `(.L_x_521) ;  /* 0xfffffffc00f08947 */ /* 0x004fea000383ffff */
[----:B------:R-:W-:Y:S05]  /*15660*/  BRA `(.L_x_598) ;  /* 0xffffffd000987947 */ /* 0x000fea000383ffff */
.L_x_534:
[----:B--2---:R2:W4:Y:S02]  /*15670*/  SYNCS.PHASECHK.TRANS64.TRYWAIT P0, [R2+URZ+0x38860], R0 ;  /* 0x03886000020075a7 */ /* 0x004524000800017f */
[----:B----4-:R-:W-:Y:S05]  /*15680*/  @!P0 NANOSLEEP.SYNCS 0x989680 ;  /* 0x009896800000895d */ /* 0x010fea0003900000 */
[----:B------:R-:W4:Y:S02]  /*15690*/  @!P0 SYNCS.PHASECHK.TRANS64 P0, [R2+URZ+0x38860], R0 ;  /* 0x03886000020085a7 */ /* 0x000f24000800007f */
[----:B----4-:R-:W-:Y:S05]  /*156a0*/  @!P0 BRA `(.L_x_534) ;  /* 0xfffffffc00f08947 */ /* 0x010fea000383ffff */
[----:B------:R-:W-:Y:S05]  /*156b0*/  BRA `(.L_x_599) ;  /* 0xffffffd800747947 */ /* 0x000fea000383ffff */
.L_x_543:
[----:B------:R-:W-:Y:S01]  /*156c0*/  BSSY B0, `(.L_x_600) ;  /* 0x0000008000007945 */ /* 0x000fe20003800000 */
[----:B------:R-:W-:Y:S02]  /*156d0*/  IMAD.MOV.U32 R13, RZ, RZ, R16 ;  /* 0x000000ffff0d7224 */ /* 0x000fe400078e0010 */
[----:B------:R-:W-:Y:S02]  /*156e0*/  IMAD.MOV.U32 R12, RZ, RZ, RZ ;  /* 0x000000ffff0c7224 */ /* 0x000fe400078e00ff */
[----:B------:R-:W-:Y:S02]  /*156f0*/  IMAD.MOV.U32 R11, RZ, RZ, 0x1f ;  /* 0x0000001fff0b7424 */ /* 0x000fe400078e00ff */
[----:B------:R-:W-:-:S07]  /*15700*/  IMAD.MOV.U32 R15, RZ, RZ, -0x1 ;  /* 0xffffffffff0f7424 */ /* 0x000fce00078e00ff */
[----:B0----5:R-:W-:Y:S05]  /*15710*/  WARPSYNC.COLLECTIVE R15, `(.L_x_601) ;  /* 0x000000000f087348 */ /* 0x021fea0003c00000 */
[----:B------:R1:W2:Y:S02]  /*15720*/  SHFL.IDX P6, R14, R13, R12, R11 ;  /* 0x0000000c0d0e7389 */ /* 0x0002a400000c000b */
[----:B012--5:R-:W-:Y:S01]  /*15730*/  ENDCOLLECTIVE ;  /* 0x000000000000791b */ /* 0x027fe20003800000 */
.L_x_601:
[----:B------:R-:W-:Y:S05]  /*15740*/  BSYNC B0 ;  /* 0x0000000000007941 */ /* 0x000fea0003800000 */
.L_x_600:
[----:B------:R-:W-:Y:S02]  /*15750*/  IMAD.MOV.U32 R13, RZ, RZ, R16 ;  /* 0x000000ffff0d7224 */ /* 0x000fe400078e0010 */
[----:B------:R-:W-:Y:S02]  /*15760*/  IMAD.MOV.U32 R12, RZ, RZ, 0x1 ;  /* 0x00000001ff0c7424 */ /* 0x000fe400078e00ff */
[----:B------:R-:W-:Y:S02]  /*15770*/  IMAD.MOV.U32 R11, RZ, RZ, 0x1f ;  /* 0x0000001fff0b7424 */ /* 0x000fe400078e00ff */
[----:B------:R-:W-:Y:S02]  /*15780*/  IMAD.MOV.U32 R15, RZ, RZ, -0x1 ;  /* 0xffffffffff0f7424 */ /* 0x000fe400078e00ff */
[----:B------:R-:W-:Y:S02]  /*15790*/  IMAD.IADD R5, R19, 0x1, R7 ;  /* 0x0000000113057824 */ /* 0x000fe400078e0207 */
[----:B------:R-:W-:-:S07]  /*157a0*/  IMAD.MOV.U32 R0, RZ, RZ, R14 ;  /* 0x000000ffff007224 */ /* 0x000fce00078e000e */
[----:B------:R-:W-:Y:S05]  /*157b0*/  WARPSYNC.COLLECTIVE R15, `(.L_x_602) ;  /* 0x000000000f087348 */ /* 0x000fea0003c00000 */
[----:B------:R0:W1:Y:S02]  /*157c0*/  SHFL.IDX P6, R14, R13, R12, R11 ;  /* 0x0000000c0d0e7389 */ /* 0x00006400000c000b */
[----:B01----:R-:W-:Y:S01]  /*157d0*/  ENDCOLLECTIVE ;  /* 0x000000000000791b */ /* 0x003fe20003800000 */
.L_x_602:
[----:B------:R-:W-:Y:S01]  /*157e0*/  ULDC UR4, c[0x0][0xc3c] ;  /* 0x00030f0000047ab9 */ /* 0x000fe20000000800 */
[----:B------:R-:W-:Y:S01]  /*157f0*/  ULDC.64 UR6, c[0x0][0x208] ;  /* 0x0000820000067ab9 */ /* 0x000fe20000000a00 */
[----:B------:R-:W-:-:S13]  /*15800*/  ISETP.GE.OR P1, PT, R5, UR4, !P0 ;  /* 0x0000000405007c0c */ /* 0x000fda000c726670 */
[----:B------:R-:W0:Y:S01]  /*15810*/  @!P1 LDC.64 R2, c[0x0][0xc80] ;  /* 0x00032000ff029b82 */ /* 0x000e220000000a00 */
[----:B------:R-:W-:Y:S02]  /*15820*/  IMAD.MOV.U32 R11, RZ, RZ, RZ ;  /* 0x000000ffff0b7224 */ /* 0x000fe400078e00ff */
[----:B------:R-:W-:Y:S02]  /*15830*/  IMAD.MOV.U32 R4, RZ, RZ, R14 ;  /* 0x000000ffff047224 */ /* 0x000fe400078e000e */
[----:B0-----:R-:W-:-:S06]  /*15840*/  @!P1 IMAD.WIDE R2, R5, 0x4, R2 ;  /* 0x0000000405029825 */ /* 0x001fcc00078e0202 */
[----:B------:R0:W2:Y:S01]  /*15850*/  @!P1 LDG.E R3, desc[UR6][R2.64] ;  /* 0x0000000602039981 */ /* 0x0000a2000c1e1900 */
[C---:B------:R-:W-:Y:S02]  /*15860*/  ISETP.GE.U32.AND P2, PT, R7.reuse, 0x2, PT ;  /* 0x000000020700780c */ /* 0x040fe40003f46070 */
[C---:B------:R-:W-:Y:S02]  /*15870*/  ISETP.GE.U32.AND P3, PT, R7.reuse, 0x4, PT ;  /* 0x000000040700780c */ /* 0x040fe40003f66070 */
[C---:B------:R-:W-:Y:S02]  /*15880*/  ISETP.GE.U32.AND P4, PT, R7.reuse, 0x8, PT ;  /* 0x000000080700780c */ /* 0x040fe40003f86070 */
[C---:B------:R-:W-:Y:S01]  /*15890*/  ISETP.GE.U32.AND P5, PT, R7.reuse, 0x10, PT ;  /* 0x000000100700780c */ /* 0x040fe20003fa6070 */
[----:B0-----:R-:W-:Y:S02]  /*158a0*/  IMAD.MOV.U32 R2, RZ, RZ, RZ ;  /* 0x000000ffff027224 */ /* 0x001fe400078e00ff */
[----:B--2---:R-:W-:Y:S01]  /*158b0*/  @!P1 IMAD.MOV.U32 R2, RZ, RZ, R3 ;  /* 0x000000ffff029224 */ /* 0x004fe200078e0003 */
[----:B------:R-:W-:-:S03]  /*158c0*/  ISETP.NE.AND P1, PT, R7, RZ, PT ;  /* 0x000000ff0700720c */ /* 0x000fc60003f25270 */
[----:B------:R-:W-:-:S10]  /*158d0*/  IMAD.MOV.U32 R13, RZ, RZ, R2 ;  /* 0x000000ffff0d7224 */ /* 0x000fd400078e0002 */
[----:B------:R-:W-:Y:S05]  /*158e0*/  WARPSYNC.COLLECTIVE R15, `(.L_x_603) ;  /* 0x000000000f087348 */ /* 0x000fea0003c00000 */
[----:B------:R0:W1:Y:S02]  /*158f0*/  SHFL.UP P6, R14, R13, R12, R11 ;  /* 0x0400000c0d0e7389 */ /* 0x00006400000c000b */
[----:B01----:R-:W-:Y:S01]  /*15900*/  ENDCOLLECTIVE ;  /* 0x000000000000791b */ /* 0x003fe20003800000 */
.L_x_603:
[----:B------:R-:W-:Y:S02]  /*15910*/  IMAD.MOV.U32 R12, RZ, RZ, 0x2 ;  /* 0x00000002ff0c7424 */ /* 0x000fe400078e00ff */
[----:B------:R-:W-:-:S05]  /*15920*/  IMAD.MOV.U32 R3, RZ, RZ, R14 ;  /* 0x000000ffff037224 */ /* 0x000fca00078e000e */
[----:B------:R-:W-:-:S05]  /*15930*/  SEL R3, R3, RZ, P1 ;  /* 0x000000ff03037207 */ /* 0x000fca0000800000 */
[----:B------:R-:W-:-:S04]  /*15940*/  IMAD.IADD R3, R2, 0x1, R3 ;  /* 0x0000000102037824 */ /* 0x000fc800078e0203 */
[----:B------:R-:W-:-:S07]  /*15950*/  IMAD.MOV.U32 R13, RZ, RZ, R3 ;  /* 0x000000ffff0d7224 */ /* 0x000fce00078e0003 */
[----:B------:R-:W-:Y:S05]  /*15960*/  WARPSYNC.COLLECTIVE R15, `(.L_x_604) ;  /* 0x000000000f087348 */ /* 0x000fea0003c00000 */
[----:B------:R0:W1:Y:S02]  /*15970*/  SHFL.UP P6, R14, R13, R12, R11 ;  /* 0x0400000c0d0e7389 */ /* 0x00006400000c000b */
[----:B01----:R-:W-:Y:S01]  /*15980*/  ENDCOLLECTIVE ;  /* 0x000000000000791b */ /* 0x003fe20003800000 */
.L_x_604:
        /* <DEDUP_REMOVED lines=8> */
.L_x_605:
        /* <DEDUP_REMOVED lines=8> */
.L_x_606:
        /* <DEDUP_REMOVED lines=8> */
.L_x_607:
[----:B------:R-:W-:Y:S02]  /*15b10*/  IMAD.MOV.U32 R12, RZ, RZ, 0x1f ;  /* 0x0000001fff0c7424 */ /* 0x000fe400078e00ff */
[----:B------:R-:W-:Y:S02]  /*15b20*/  IMAD.MOV.U32 R11, RZ, RZ, 0x1f ;  /* 0x0000001fff0b7424 */ /* 0x000fe400078e00ff */
[----:B------:R-:W-:-:S05]  /*15b30*/  IMAD.MOV.U32 R5, RZ, RZ, R14 ;  /* 0x000000ffff057224 */ /* 0x000fca00078e000e */
[----:B------:R-:W-:-:S05]  /*15b40*/  SEL R5, R5, RZ, P5 ;  /* 0x000000ff05057207 */ /* 0x000fca0002800000 */
[----:B------:R-:W-:-:S04]  /*15b50*/  IMAD.IADD R3, R3, 0x1, R5 ;  /* 0x0000000103037824 */ /* 0x000fc800078e0205 */
[----:B------:R-:W-:-:S07]  /*15b60*/  IMAD.MOV.U32 R13, RZ, RZ, R3 ;  /* 0x000000ffff0d7224 */ /* 0x000fce00078e0003 */
[----:B------:R-:W-:Y:S05]  /*15b70*/  WARPSYNC.COLLECTIVE R15, `(.L_x_608) ;  /* 0x000000000f087348 */ /* 0x000fea0003c00000 */
[----:B------:R0:W1:Y:S02]  /*15b80*/  SHFL.IDX P6, R14, R13, R12, R11 ;  /* 0x0000000c0d0e7389 */ /* 0x00006400000c000b */
[----:B01----:R-:W-:Y:S01]  /*15b90*/  ENDCOLLECTIVE ;  /* 0x000000000000791b */ /* 0x003fe20003800000 */
.L_x_608:
[----:B------:R-:W-:Y:S01]  /*15ba0*/  IMAD.MOV.U32 R6, RZ, RZ, R14 ;  /* 0x000000ffff067224 */ /* 0x000fe200078e000e */
[----:B------:R-:W-:Y:S06]  /*15bb0*/  BRA `(.L_x_609) ;  /* 0xffffffdc00787947 */ /* 0x000fec000383ffff */
.L_x_548:
[----:B------:R-:W-:Y:S01]  /*15bc0*/  BSSY B0, `(.L_x_610) ;  /* 0x0000008000007945 */ /* 0x000fe20003800000 */
[----:B-----5:R-:W-:Y:S02]  /*15bd0*/  IMAD.MOV.U32 R13, RZ, RZ, R2 ;  /* 0x000000ffff0d7224 */ /* 0x020fe400078e0002 */
[----:B------:R-:W-:Y:S02]  /*15be0*/  IMAD.MOV.U32 R12, RZ, RZ, 0x1 ;  /* 0x00000001ff0c7424 */ /* 0x000fe400078e00ff */
[----:B------:R-:W-:Y:S02]  /*15bf0*/  IMAD.MOV.U32 R11, RZ, RZ, RZ ;  /* 0x000000ffff0b7224 */ /* 0x000fe400078e00ff */
[----:B------:R-:W-:-:S07]  /*15c00*/  IMAD.MOV.U32 R15, RZ, RZ, -0x1 ;  /* 0xffffffffff0f7424 */ /* 0x000fce00078e00ff */
[----:B01----:R-:W-:Y:S05]  /*15c10*/  WARPSYNC.COLLECTIVE R15, `(.L_x_611) ;  /* 0x000000000f087348 */ /* 0x003fea0003c00000 */
[----:B------:R2:W3:Y:S02]  /*15c20*/  SHFL.UP P6, R14, R13, R12, R11 ;  /* 0x0400000c0d0e7389 */ /* 0x0004e400000c000b */
[----:B0123--:R-:W-:Y:S01]  /*15c30*/  ENDCOLLECTIVE ;  /* 0x000000000000791b */ /* 0x00ffe20003800000 */
.L_x_611:
[----:B------:R-:W-:Y:S05]  /*15c40*/  BSYNC B0 ;  /* 0x0000000000007941 */ /* 0x000fea0003800000 */
.L_x_610:
[----:B------:R-:W-:Y:S02]  /*15c50*/  IMAD.MOV.U32 R3, RZ, RZ, R14 ;  /* 0x000000ffff037224 */ /* 0x000fe400078e000e */
[----:B------:R-:W-:Y:S02]  /*15c60*/  IMAD.MOV.U32 R12, RZ, RZ, 0x2 ;  /* 0x00000002ff0c7424 */ /* 0x000fe400078e00ff */
[----:B------:R-:W-:Y:S01]  /*15c70*/  IMAD.MOV.U32 R11, RZ, RZ, RZ ;  /* 0x000000ffff0b7224 */ /* 0x000fe200078e00ff */
[----:B------:R-:W-:Y:S01]  /*15c80*/  SEL R3, R3, RZ, P1 ;  /* 0x000000ff03037207 */ /* 0x000fe20000800000 */
[----:B------:R-:W-:-:S04]  /*15c90*/  IMAD.MOV.U32 R15, RZ, RZ, -0x1 ;  /* 0xffffffffff0f7424 */ /* 0x000fc800078e00ff */
[----:B------:R-:W-:-:S04]  /*15ca0*/  IMAD.IADD R3, R2, 0x1, R3 ;  /* 0x0000000102037824 */ /* 0x000fc800078e0203 */
[----:B------:R-:W-:-:S07]  /*15cb0*/  IMAD.MOV.U32 R13, RZ, RZ, R3 ;  /* 0x000000ffff0d7224 */ /* 0x000fce00078e0003 */
[----:B------:R-:W-:Y:S05]  /*15cc0*/  WARPSYNC.COLLECTIVE R15, `(.L_x_612) ;  /* 0x000000000f087348 */ /* 0x000fea0003c00000 */
[----:B------:R0:W1:Y:S02]  /*15cd0*/  SHFL.UP P6, R14, R13, R12, R11 ;  /* 0x0400000c0d0e7389 */ /* 0x00006400000c000b */
[----:B01----:R-:W-:Y:S01]  /*15ce0*/  ENDCOLLECTIVE ;  /* 0x000000000000791b */ /* 0x003fe20003800000 */
.L_x_612:
        /* <DEDUP_REMOVED lines=8> */
.L_x_613:
        /* <DEDUP_REMOVED lines=8> */
.L_x_614:
        /* <DEDUP_REMOVED lines=8> */
.L_x_615:
        /* <DEDUP_REMOVED lines=9> */
.L_x_616:
[----:B------:R-:W-:Y:S01]  /*15f00*/  IMAD.MOV.U32 R6, RZ, RZ, R14 ;  /* 0x000000ffff067224 */ /* 0x000fe200078e000e */
[----:B------:R-:W-:Y:S06]  /*15f10*/  BRA `(.L_x_617) ;  /* 0xffffffdc00407947 */ /* 0x000fec000383ffff */
.L_x_550:
[----:B------:R-:W-:Y:S01]  /*15f20*/  BSSY B0, `(.L_x_618) ;  /* 0x0000006000007945 */ /* 0x000fe20003800000 */
[----:B------:R-:W-:Y:S01]  /*15f30*/  PLOP3.LUT P6, PT, P6, PT, PT, 0x8, 0x0 ;  /* 0x000000000000781c */ /* 0x000fe200037ce170 */
[----:B------:R-:W-:-:S12]  /*15f40*/  IMAD.MOV.U32 R15, RZ, RZ, -0x1 ;  /* 0xffffffffff0f7424 */ /* 0x000fd800078e00ff */
[----:B01---5:R-:W-:Y:S05]  /*15f50*/  WARPSYNC.COLLECTIVE R15, `(.L_x_619) ;  /* 0x000000000f087348 */ /* 0x023fea0003c00000 */
[----:B------:R-:W-:Y:S01]  /*15f60*/  VOTE.ANY R14, PT, P6 ;  /* 0x00000000000e7806 */ /* 0x000fe200030e0100 */
[----:B01---5:R-:W-:Y:S06]  /*15f70*/  ENDCOLLECTIVE ;  /* 0x000000000000791b */ /* 0x023fec0003800000 */
.L_x_619:
[----:B------:R-:W-:Y:S05]  /*15f80*/  BSYNC B0 ;  /* 0x0000000000007941 */ /* 0x000fea0003800000 */
.L_x_618:
[----:B------:R-:W-:Y:S02]  /*15f90*/  IMAD.MOV.U32 R5, RZ, RZ, R14 ;  /* 0x000000ffff057224 */ /* 0x000fe400078e000e */
[----:B------:R-:W-:Y:S02]  /*15fa0*/  IMAD.MOV.U32 R13, RZ, RZ, R2 ;  /* 0x000000ffff0d7224 */ /* 0x000fe400078e0002 */
[----:B------:R-:W0:Y:S01]  /*15fb0*/  POPC R4, R5 ;  /* 0x0000000500047309 */ /* 0x000e220000000000 */
[----:B------:R-:W-:Y:S02]  /*15fc0*/  IMAD.MOV.U32 R11, RZ, RZ, 0x1f ;  /* 0x0000001fff0b7424 */ /* 0x000fe400078e00ff */
[----:B------:R-:W-:Y:S02]  /*15fd0*/  IMAD.MOV.U32 R15, RZ, RZ, -0x1 ;  /* 0xffffffffff0f7424 */ /* 0x000fe400078e00ff */
[----:B0-----:R-:W-:-:S07]  /*15fe0*/  IMAD.MOV.U32 R12, RZ, RZ, R4 ;  /* 0x000000ffff0c7224 */ /* 0x001fce00078e0004 */
[----:B------:R-:W-:Y:S05]  /*15ff0*/  WARPSYNC.COLLECTIVE R15, `(.L_x_620) ;  /* 0x000000000f087348 */ /* 0x000fea0003c00000 */
[----:B------:R0:W1:Y:S02]  /*16000*/  SHFL.IDX P6, R14, R13, R12, R11 ;  /* 0x0000000c0d0e7389 */ /* 0x00006400000c000b */
[----:B01----:R-:W-:Y:S01]  /*16010*/  ENDCOLLECTIVE ;  /* 0x000000000000791b */ /* 0x003fe20003800000 */
.L_x_620:
[----:B------:R-:W-:Y:S01]  /*16020*/  IMAD.MOV.U32 R17, RZ, RZ, R14 ;  /* 0x000000ffff117224 */ /* 0x000fe200078e000e */
[----:B------:R-:W-:Y:S06]  /*16030*/  BRA `(.L_x_621) ;  /* 0xffffffdc00307947 */ /* 0x000fec000383ffff */
.L_x_552:
[----:B------:R-:W-:Y:S01]  /*16040*/  BSSY B0, `(.L_x_622) ;  /* 0x0000007000007945 */ /* 0x000fe20003800000 */
[----:B------:R-:W-:Y:S02]  /*16050*/  IMAD.MOV.U32 R13, RZ, RZ, R3 ;  /* 0x000000ffff0d7224 */ /* 0x000fe400078e0003 */
[----:B------:R-:W-:Y:S02]  /*16060*/  IMAD.MOV.U32 R11, RZ, RZ, 0x1f ;  /* 0x0000001fff0b7424 */ /* 0x000fe400078e00ff */
[----:B------:R-:W-:-:S07]  /*16070*/  IMAD.MOV.U32 R15, RZ, RZ, -0x1 ;  /* 0xffffffffff0f7424 */ /* 0x000fce00078e00ff */
[----:B01-3-5:R-:W-:Y:S05]  /*16080*/  WARPSYNC.COLLECTIVE R15, `(.L_x_623) ;  /* 0x000000000f087348 */ /* 0x02bfea0003c00000 */
[----:B------:R2:W4:Y:S02]  /*16090*/  SHFL.IDX P6, R14, R13, R12, R11 ;  /* 0x0000000c0d0e7389 */ /* 0x00052400000c000b */
[----:B012345:R-:W-:Y:S01]  /*160a0*/  ENDCOLLECTIVE ;  /* 0x000000000000791b */ /* 0x03ffe20003800000 */
.L_x_623:
[----:B------:R-:W-:Y:S05]  /*160b0*/  BSYNC B0 ;  /* 0x0000000000007941 */ /* 0x000fea0003800000 */
.L_x_622:
[----:B------:R-:W-:Y:S01]  /*160c0*/  IMAD.MOV.U32 R2, RZ, RZ, R14 ;  /* 0x000000ffff027224 */ /* 0x000fe200078e000e */
[----:B------:R-:W-:Y:S06]  /*160d0*/  BRA `(.L_x_551) ;  /* 0xffffffdc00247947 */ /* 0x000fec000383ffff */
.L_x_556:
[----:B-1----:R1:W3:Y:S02]  /*160e0*/  SYNCS.PHASECHK.TRANS64.TRYWAIT P0, [R0+URZ+0x38820], R3 ;  /* 0x03882003000075a7 */ /* 0x0022e4000800017f */
[----:B---3--:R-:W-:Y:S05]  /*160f0*/  @!P0 NANOSLEEP.SYNCS 0x989680 ;  /* 0x009896800000895d */ /* 0x008fea0003900000 */
[----:B------:R-:W3:Y:S02]  /*16100*/  @!P0 SYNCS.PHASECHK.TRANS64 P0, [R0+URZ+0x38820], R3 ;  /* 0x03882003000085a7 */ /* 0x000ee4000800007f */
[----:B---3--:R-:W-:Y:S05]  /*16110*/  @!P0 BRA `(.L_x_556) ;  /* 0xfffffffc00f08947 */ /* 0x008fea000383ffff */
[----:B------:R-:W-:Y:S05]  /*16120*/  BRA `(.L_x_624) ;  /* 0xffffffe000187947 */ /* 0x000fea000383ffff */
.L_x_557:
[----:B------:R-:W3:Y:S01]  /*16130*/  S2R R2, SR_TID.X ;  /* 0x0000000000027919 */ /* 0x000ee20000002100 */
[----:B------:R-:W-:Y:S01]  /*16140*/  BSSY B0, `(.L_x_625) ;  /* 0x000000a000007945 */ /* 0x000fe20003800000 */
[----:B------:R-:W-:Y:S02]  /*16150*/  IMAD.MOV.U32 R12, RZ, RZ, RZ ;  /* 0x000000ffff0c7224 */ /* 0x000fe400078e00ff */
[----:B------:R-:W-:Y:S02]  /*16160*/  IMAD.MOV.U32 R11, RZ, RZ, 0x1f ;  /* 0x0000001fff0b7424 */ /* 0x000fe400078e00ff */
[----:B------:R-:W-:Y:S01]  /*16170*/  IMAD.MOV.U32 R15, RZ, RZ, -0x1 ;  /* 0xffffffffff0f7424 */ /* 0x000fe200078e00ff */
[----:B---3--:R-:W-:-:S04]  /*16180*/  SHF.R.U32.HI R2, RZ, 0x5, R2 ;  /* 0x00000005ff027819 */ /* 0x008fc80000011602 */
[----:B------:R-:W-:-:S05]  /*16190*/  LOP3.LUT R2, R2, 0x3, RZ, 0xc0, !PT ;  /* 0x0000000302027812 */ /* 0x000fca00078ec0ff */
[----:B------:R-:W-:-:S07]  /*161a0*/  IMAD.MOV.U32 R13, RZ, RZ, R2 ;  /* 0x000000ffff0d7224 */ /* 0x000fce00078e0002 */
[----:B012--5:R-:W-:Y:S05]  /*161b0*/  WARPSYNC.COLLECTIVE R15, `(.L_x_626) ;  /* 0x000000000f087348 */ /* 0x027fea0003c00000 */
[----:B------:R3:W4:Y:S02]  /*161c0*/  SHFL.IDX P6, R14, R13, R12, R11 ;  /* 0x0000000c0d0e7389 */ /* 0x00072400000c000b */
[----:B012345:R-:W-:Y:S01]  /*161d0*/  ENDCOLLECTIVE ;  /* 0x000000000000791b */ /* 0x03ffe20003800000 */
.L_x_626:
[----:B------:R-:W-:Y:S05]  /*161e0*/  BSYNC B0 ;  /* 0x0000000000007941 */ /* 0x000fea0003800000 */
.L_x_625:
[----:B------:R-:W-:Y:S05]  /*161f0*/  BRA `(.L_x_627) ;  /* 0xffffffe000007947 */ /* 0x000fea000383ffff */
.L_x_560:
[----:B------:R-:W-:Y:S01]  /*16200*/  BSSY B1, `(.L_x_628) ;  /* 0x0000006000017945 */ /* 0x000fe20003800000 */
[----:B------:R-:W-:-:S07]  /*16210*/  IMAD.MOV.U32 R15, RZ, RZ, -0x1 ;  /* 0xffffffffff0f7424 */ /* 0x000fce00078e00ff */
[----:B0123-5:R-:W-:Y:S05]  /*16220*/  WARPSYNC.COLLECTIVE R15, `(.L_x_629) ;  /* 0x000000000f0c7348 */ /* 0x02ffea0003c00000 */
[----:B------:R-:W-:Y:S02]  /*16230*/  ELECT P6, UR62, PT ;  /* 0x00000000003e782f */ /* 0x000fe400038c0000 */
[----:B------:R-:W-:Y:S01]  /*16240*/  MOV R14, UR62 ;  /* 0x0000003e000e7c02 */ /* 0x000fe20008000f00 */
[----:B0123-5:R-:W-:Y:S10]  /*16250*/  ENDCOLLECTIVE ;  /* 0x000000000000791b */ /* 0x02fff40003800000 */
.L_x_629:
[----:B------:R-:W-:Y:S05]  /*16260*/  BSYNC B1 ;  /* 0x0000000000017941 */ /* 0x000fea0003800000 */
.L_x_628:
[----:B------:R-:W-:Y:S05]  /*16270*/  BRA `(.L_x_630) ;  /* 0xffffffdc00f87947 */ /* 0x000fea000383ffff */
.L_x_562:
[----:B-1----:R1:W2:Y:S02]  /*16280*/  SYNCS.PHASECHK.TRANS64.TRYWAIT P0, [R6+URZ], R5 ;  /* 0x00000005060075a7 */ /* 0x0022a4000800017f */
[----:B--2---:R-:W-:Y:S05]  /*16290*/  @!P0 NANOSLEEP.SYNCS 0x989680 ;  /* 0x009896800000895d */ /* 0x004fea0003900000 */
[----:B------:R-:W2:Y:S02]  /*162a0*/  @!P0 SYNCS.PHASECHK.TRANS64 P0, [R6+URZ], R5 ;  /* 0x00000005060085a7 */ /* 0x000ea4000800007f */
[----:B--2---:R-:W-:Y:S05]  /*162b0*/  @!P0 BRA `(.L_x_562) ;  /* 0xfffffffc00f08947 */ /* 0x004fea000383ffff */
[----:B------:R-:W-:Y:S05]  /*162c0*/  BRA `(.L_x_631) ;  /* 0xffffffe0003c7947 */ /* 0x000fea000383ffff */
.L_x_563:
[----:B--2---:R2:W3:Y:S02]  /*162d0*/  SYNCS.PHASECHK.TRANS64.TRYWAIT P0, [R7+URZ], R2 ;  /* 0x00000002070075a7 */ /* 0x0044e4000800017f */
[----:B---3--:R-:W-:Y:S05]  /*162e0*/  @!P0 NANOSLEEP.SYNCS 0x989680 ;  /* 0x009896800000895d */ /* 0x008fea0003900000 */
[----:B------:R-:W3:Y:S02]  /*162f0*/  @!P0 SYNCS.PHASECHK.TRANS64 P0, [R7+URZ], R2 ;  /* 0x00000002070085a7 */ /* 0x000ee4000800007f */
[----:B---3--:R-:W-:Y:S05]  /*16300*/  @!P0 BRA `(.L_x_563) ;  /* 0xfffffffc00f08947 */ /* 0x008fea000383ffff */
[----:B------:R-:W-:Y:S05]  /*16310*/  BRA `(.L_x_632) ;  /* 0xffffffe000307947 */ /* 0x000fea000383ffff */
.L_x_565:
[----:B---3--:R3:W4:Y:S02]  /*16320*/  SYNCS.PHASECHK.TRANS64.TRYWAIT P0, [R4+URZ], R5 ;  /* 0x00000005040075a7 */ /* 0x008724000800017f */
[----:B----4-:R-:W-:Y:S05]  /*16330*/  @!P0 NANOSLEEP.SYNCS 0x989680 ;  /* 0x009896800000895d */ /* 0x010fea0003900000 */
[----:B------:R-:W4:Y:S02]  /*16340*/  @!P0 SYNCS.PHASECHK.TRANS64 P0, [R4+URZ], R5 ;  /* 0x00000005040085a7 */ /* 0x000f24000800007f */
[----:B----4-:R-:W-:Y:S05]  /*16350*/  @!P0 BRA `(.L_x_565) ;  /* 0xfffffffc00f08947 */ /* 0x010fea000383ffff */
[----:B------:R-:W-:Y:S05]  /*16360*/  BRA `(.L_x_633) ;  /* 0xffffffe000387947 */ /* 0x000fea000383ffff */
.L_x_634:
        /* <DEDUP_REMOVED lines=9> */
.L_x_15295:


//--------------------- .text._ZN7cutlass13device_kernelIN5flash11enable_sm90INS1_16FlashAttnFwdSm90INS1_25CollectiveMainloopFwdSm90ILi2EN4cute5tupleIJNS5_1CILi1EEES8_S8_EEENS6_IJNS7_ILi128EEENS7_ILi80EEENS7_ILi256EEEEEELi256ENS_6half_tEfNS_4arch4Sm90ELb0ELb0ELb0ELb1ELb0ELb1ELb0ELb1ELb1ELb1ELb0ELb0EEENS1_21CollectiveEpilogueFwdINS6_IJSA_SC_SB_EEES9_SE_SG_Li256ELb1ELb1ELb0ELb0EEENS1_36VarlenDynamicPersistentTileSchedulerILi128ELi80ELi256ELi128ELb0ELb1ELb1ELb0ELb1ELb1EEEEEEEEEvNT_6ParamsE --------------------------
	.section	.text._ZN7cutlass13device_kernelIN5flash11enable_sm90INS1_16FlashAttnFwdSm90INS1_25CollectiveMainloopFwdSm90ILi2EN4cute5tupleIJNS5_1CILi1EEES8_S8_EEENS6_IJNS7_ILi128EEENS7_ILi80EEENS7_ILi256EEEEEELi256ENS_6half_tEfNS_4arch4Sm90ELb0ELb0ELb0ELb1ELb0ELb1ELb0ELb1ELb1ELb1ELb0ELb0EEENS1_21CollectiveEpilogueFwdINS6_IJSA_SC_SB_EEES9_SE_SG_Li256ELb1ELb1ELb0ELb0EEENS1_36VarlenDynamicPersistentTileSchedulerILi128ELi80ELi256ELi128ELb0ELb1ELb1ELb0ELb1ELb1EEEEEEEEEvNT_6ParamsE,"ax",@progbits
	.align	128
.text._ZN7cutlass13device_kernelIN5flash11enable_sm90INS1_16FlashAttnFwdSm90INS1_25CollectiveMainloopFwdSm90ILi2EN4cute5tupleIJNS5_1CILi1EEES8_S8_EEENS6_IJNS7_ILi128EEENS7_ILi80EEENS7_ILi256EEEEEELi256ENS_6half_tEfNS_4arch4Sm90ELb0ELb0ELb0ELb1ELb0ELb1ELb0ELb1ELb1ELb1ELb0ELb0EEENS1_21CollectiveEpilogueFwdINS6_IJSA_SC_SB_EEES9_SE_SG_Li256ELb1ELb1ELb0ELb0EEENS1_36VarlenDynamicPersistentTileSchedulerILi128ELi80ELi256ELi128ELb0ELb1ELb1ELb0ELb1ELb1EEEEEEEEEvNT_6ParamsE:
        .type           _ZN7cutlass13device_kernelIN5flash11enable_sm90INS1_16FlashAttnFwdSm90INS1_25CollectiveMainloopFwdSm90ILi2EN4cute5tupleIJNS5_1CILi1EEES8_S8_EEENS6_IJNS7_ILi128EEENS7_ILi80EEENS7_ILi256EEEEEELi256ENS_6half_tEfNS_4arch4Sm90ELb0ELb0ELb0ELb1ELb0ELb1ELb0ELb1ELb1ELb1ELb0ELb0EEENS1_21CollectiveEpilogueFwdINS6_IJSA_SC_SB_EEES9_SE_SG_Li256ELb1ELb1ELb0ELb0EEENS1_36VarlenDynamicPersistentTileSchedulerILi128ELi80ELi256ELi128ELb0ELb1ELb1ELb0ELb1ELb1EEEEEEEEEvNT_6ParamsE,@function
        .size           _ZN7cutlass13device_kernelIN5flash11enable_sm90INS1_16FlashAttnFwdSm90INS1_25CollectiveMainloopFwdSm90ILi2EN4cute5tupleIJNS5_1CILi1EEES8_S8_EEENS6_IJNS7_ILi128EEENS7_ILi80EEENS7_ILi256EEEEEELi256ENS_6half_tEfNS_4arch4Sm90ELb0ELb0ELb0ELb1ELb0ELb1ELb0ELb1ELb1ELb1ELb0ELb0EEENS1_21CollectiveEpilogueFwdINS6_IJSA_SC_SB_EEES9_SE_SG_Li256ELb1ELb1ELb0ELb0EEENS1_36VarlenDynamicPersistentTileSchedulerILi128ELi80ELi256ELi128ELb0ELb1ELb1ELb0ELb1ELb1EEEEEEEEEvNT_6ParamsE,(.L_x_15296 - _ZN7cutlass13device_kernelIN5flash11enable_sm90INS1_16FlashAttnFwdSm90INS1_25CollectiveMainloopFwdSm90ILi2EN4cute5tupleIJNS5_1CILi1EEES8_S8_EEENS6_IJNS7_ILi128EEENS7_ILi80EEENS7_ILi256EEEEEELi256ENS_6half_tEfNS_4arch4Sm90ELb0ELb0ELb0ELb1ELb0ELb1ELb0ELb1ELb1ELb1ELb0ELb0EEENS1_21CollectiveEpilogueFwdINS6_IJSA_SC_SB_EEES9_SE_SG_Li256ELb1ELb1ELb0ELb0EEENS1_36VarlenDynamicPersistentTileSchedulerILi128ELi80ELi256ELi128ELb0ELb1ELb1ELb0ELb1ELb1EEEEEEEEEvNT_6ParamsE)
        .other          _ZN7cutlass13device_kernelIN5flash11enable_sm90INS1_16FlashAttnFwdSm90INS1_25CollectiveMainloopFwdSm90ILi2EN4cute5tupleIJNS5_1CILi1EEES8_S8_EEENS6_IJNS7_ILi128EEENS7_ILi80EEENS7_ILi256EEEEEELi256ENS_6half_tEfNS_4arch4Sm90ELb0ELb0ELb0ELb1ELb0ELb1ELb0ELb1ELb1ELb1ELb0ELb0EEENS1_21CollectiveEpilogueFwdINS6_IJSA_SC_SB_EEES9_SE_SG_Li256ELb1ELb1ELb0ELb0EEENS1_36VarlenDynamicPersistentTileSchedulerILi128ELi80ELi256ELi128ELb0ELb1ELb1ELb0ELb1ELb1EEEEEEEEEvNT_6ParamsE,@"STO_CUDA_ENTRY STV_DEFAULT"
_ZN7cutlass13device_kernelIN5flash11enable_sm90INS1_16FlashAttnFwdSm90INS1_25CollectiveMainloopFwdSm90ILi2EN4cute5tupleIJNS5_1CILi1EEES8_S8_EEENS6_IJNS7_ILi128EEENS7_ILi80EEENS7_ILi256EEEEEELi256ENS_6half_tEfNS_4arch4Sm90ELb0ELb0ELb0ELb1ELb0ELb1ELb0ELb1ELb1ELb1ELb0ELb0EEENS1_21CollectiveEpilogueFwdINS6_IJSA_SC_SB_EEES9_SE_SG_Li256ELb1ELb1ELb0ELb0EEENS1_36VarlenDynamicPersistentTileSchedulerILi128ELi80ELi256ELi128ELb0ELb1ELb1ELb0ELb1ELb1EEEEEEEEEvNT_6ParamsE:
        /* <DEDUP_REMOVED lines=13> */
[----:B------:R-:W-:Y:S02]  /*00d0*/  UIADD3 UR10, UP2, UR4, 0x570, URZ ;  /* 0x00000570040a7890 */ /* 0x000fe4000ff5e03f */
[----:B------:R-:W-:Y:S02]  /*00e0*/  UIADD3 UR4, UP3, UR4, 0x670, URZ ;  /* 0x0000067004047890 */ /* 0x000fe4000ff7e03f */
[----:B------:R-:W-:-:S02]  /*00f0*/  UIADD3.X UR7, URZ, UR5, URZ, UP0, !UPT ;  /* 0x000000053f077290 */ /* 0x000fc400087fe43f */
[----:B------:R-:W-:Y:S02]  /*0100*/  UIADD3.X UR9, URZ, UR5, URZ, UP1, !UPT ;  /* 0x000000053f097290 */ /* 0x000fe40008ffe43f */
[----:B------:R-:W-:Y:S02]  /*0110*/  UIADD3.X UR11, URZ, UR5, URZ, UP2, !UPT ;  /* 0x000000053f0b7290 */ /* 0x000fe400097fe43f */
[----:B------:R-:W-:-:S03]  /*0120*/  UIADD3.X UR5, URZ, UR5, URZ, UP3, !UPT ;  /* 0x000000053f057290 */ /* 0x000fc60009ffe43f */
[----:B------:R0:W-:Y:S02]  /*0130*/  UTMACCTL.PF [UR6] ;  /* 0x00000000060079b9 */ /* 0x0001e40008040000 */
[----:B------:R0:W-:Y:S02]  /*0140*/  UTMACCTL.PF [UR8] ;  /* 0x00000000080079b9 */ /* 0x0001e40008040000 */
[----:B------:R0:W-:Y:S02]  /*0150*/  UTMACCTL.PF [UR10] ;  /* 0x000000000a0079b9 */ /* 0x0001e40008040000 */
[----:B------:R0:W-:Y:S02]  /*0160*/  UTMACCTL.PF [UR4] ;  /* 0x00000000040079b9 */ /* 0x0001e40008040000 */
[----:B0-----:R-:W-:Y:S01]  /*0170*/  NOP ;  /* 0x0000000000007918 */ /* 0x001fe20000000000 */
.L_x_636:
[----:B------:R-:W-:Y:S05]  /*0180*/  BSYNC B0 ;  /* 0x0000000000007941 */ /* 0x000fea0003800000 */
.L_x_635:
        /* <DEDUP_REMOVED lines=41> */
.L_x_637:
        /* <DEDUP_REMOVED lines=22> */
.L_x_638:
        /* <DEDUP_REMOVED lines=18> */
.L_x_639:
        /* <DEDUP_REMOVED lines=22> */
.L_x_640:
        /* <DEDUP_REMOVED lines=22> */
.L_x_641:
[----:B------:R-:W-:Y:S01]  /*0960*/  PLOP3.LUT P0, PT, PT, PT, UP0, 0x80, 0x0 ;  /* 0x000000000000781c */ /* 0x000fe20003f0f008 */
[----:B------:R-:W-:Y:S01]  /*0970*/  UMOV UR60, 0x1 ;  /* 0x00000001003c7882 */ /* 0x000fe20000000000 */
[----:B------:R-:W-:Y:S01]  /*0980*/  NOP ;  /* 0x0000000000007918 */ /* 0x000fe20000000000 */
[----:B------:R-:W-:Y:S01]  /*0990*/  USEL UR60, UR60, 0x2, !UP0 ;  /* 0x000000023c3c7887 */ /* 0x000fe2000c000000 */
[----:B------:R-:W-:Y:S01]  /*09a0*/  BSSY B9, `(.L_x_642) ;  /* 0x0002795000097945 */ /* 0x000fe20003800000 */
[----:B012-4-:R-:W-:Y:S08]  /*09b0*/  BAR.SYNC.DEFER_BLOCKING 0x0 ;  /* 0x0000000000007b1d */ /* 0x017ff00000010000 */
[----:B------:R-:W-:Y:S05]  /*09c0*/  @!P0 BRA `(.L_x_643) ;  /* 0x000001ec00b08947 */ /* 0x000fea0003800000 */
.L_x_644:
[----:B------:R-:W-:-:S08]  /*09d0*/  NOP ;  /* 0x0000000000007918 */ /* 0x000fd00000000000 */
[----:B------:R-:W0:Y:S02]  /*09e0*/  USETMAXREG.TRY_ALLOC.CTAPOOL UP0, 0xf0 ;  /* 0x000000f0000079c8 */ /* 0x000e240008000600 */
[----:B0-----:R-:W-:-:S13]  /*09f0*/  PLOP3.LUT P0, PT, PT, PT, UP0, 0x80, 0x0 ;  /* 0x000000000000781c */ /* 0x001fda0003f0f008 */
[----:B------:R-:W-:Y:S05]  /*0a00*/  @!P0 BRA `(.L_x_644) ;  /* 0xfffffffc00f08947 */ /* 0x000fea000383ffff */
[----:B------:R-:W0:Y:S08]  /*0a10*/  S2UR UR5, SR_CgaCtaId ;  /* 0x00000000000579c3 */ /* 0x000e300000008800 */
[----:B------:R-:W-:Y:S06]  /*0a20*/  BAR.ARV 0x8, 0x180 ;  /* 0x0206000000007b1d */ /* 0x000fec0000002000 */
[----:B------:R-:W-:-:S02]  /*0a30*/  UMOV UR4, 0x400 ;  /* 0x0000040000047882 */ /* 0x000fc40000000000 */
[----:B------:R-:W-:Y:S01]  /*0a40*/  BAR.SYNC.DEFER_BLOCKING 0x5, 0x180 ;  /* 0x0146000000007b1d */ /* 0x000fe20000010000 */
[----:B0-----:R-:W-:-:S06]  /*0a50*/  ULEA UR4, UR5, UR4, 0x18 ;  /* 0x0000000405047291 */ /* 0x001fcc000f8ec03f */
[----:B------:R-:W-:Y:S01]  /*0a60*/  IMAD.U32 R18, RZ, RZ, UR4 ;  /* 0x00000004ff127e24 */ /* 0x000fe2000f8e00ff */
[----:B------:R-:W-:-:S04]  /*0a70*/  ULDC UR4, c[0x0][0xc3c] ;  /* 0x00030f0000047ab9 */ /* 0x000fc80000000800 */
[----:B------:R-:W0:Y:S01]  /*0a80*/  LDS.128 R120, [R18+0x388d0] ;  /* 0x0388d00012787984 */ /* 0x000e220000000c00 */
[----:B------:R-:W-:Y:S06]  /*0a90*/  BAR.ARV 0x4, 0x180 ;  /* 0x0106000000007b1d */ /* 0x000fec0000002000 */
[----:B0-----:R-:W-:-:S13]  /*0aa0*/  ISETP.GE.AND P0, PT, R123, UR4, PT ;  /* 0x000000047b007c0c */ /* 0x001fda000bf06270 */
[----:B------:R-:W-:Y:S05]  /*0ab0*/  @P0 BRA `(.L_x_645) ;  /* 0x00000278000c0947 */ /* 0x000fea0003800000 */
[----:B------:R-:W-:Y:S01]  /*0ac0*/  VIADD R12, R0, 0xffffff80 ;  /* 0xffffff80000c7836 */ /* 0x000fe20000000000 */
[----:B------:R-:W-:Y:S01]  /*0ad0*/  R2UR UR4, R18 ;  /* 0x00000000120472ca */ /* 0x000fe200000e0000 */
[----:B------:R-:W-:Y:S01]  /*0ae0*/  ULOP3.LUT UR5, UR60, 0x1, URZ, 0xfc, !UPT ;  /* 0x000000013c057892 */ /* 0x000fe2000f8efc3f */
[----:B------:R-:W-:Y:S01]  /*0af0*/  IMAD.MOV.U32 R236, RZ, RZ, RZ ;  /* 0x000000ffffec7224 */ /* 0x000fe200078e00ff */
[----:B------:R-:W-:Y:S02]  /*0b00*/  CS2R R220, SRZ ;  /* 0x0000000000dc7805 */ /* 0x000fe4000001ff00 */
[----:B------:R-:W-:Y:S01]  /*0b10*/  SHF.R.S32.HI R0, RZ, 0x1f, R12 ;  /* 0x0000001fff007819 */ /* 0x000fe2000001140c */
[----:B------:R-:W-:Y:S02]  /*0b20*/  IMAD.MOV.U32 R19, RZ, RZ, RZ ;  /* 0x000000ffff137224 */ /* 0x000fe400078e00ff */
[----:B------:R-:W-:Y:S01]  /*0b30*/  IMAD.MOV.U32 R217, RZ, RZ, RZ ;  /* 0x000000ffffd97224 */ /* 0x000fe200078e00ff */
[----:B------:R-:W-:-:S02]  /*0b40*/  LEA.HI R2, R0, R12, RZ, 0x7 ;  /* 0x0000000c00027211 */ /* 0x000fc400078f38ff */
[-C--:B------:R-:W-:Y:S02]  /*0b50*/  LEA.HI R3, R0, R12.reuse, RZ, 0x4 ;  /* 0x0000000c00037211 */ /* 0x080fe400078f20ff */
[----:B------:R-:W-:Y:S01]  /*0b60*/  LOP3.LUT R6, R2, 0xffffff80, RZ, 0xc0, !PT ;  /* 0xffffff8002067812 */ /* 0x000fe200078ec0ff */
[----:B------:R-:W-:Y:S01]  /*0b70*/  UIADD3 UR4, UR4, 0x14400, URZ ;  /* 0x0001440004047890 */ /* 0x000fe2000fffe03f */
[CC--:B------:R-:W-:Y:S02]  /*0b80*/  LEA.HI R4, R0.reuse, R12.reuse, RZ, 0x5 ;  /* 0x0000000c00047211 */ /* 0x0c0fe400078f28ff */
[----:B------:R-:W-:Y:S01]  /*0b90*/  LEA.HI R8, R0, R12, RZ, 0x2 ;  /* 0x0000000c00087211 */ /* 0x000fe200078f10ff */
[----:B------:R-:W-:Y:S01]  /*0ba0*/  IMAD.IADD R13, R12, 0x1, -R6 ;  /* 0x000000010c0d7824 */ /* 0x000fe200078e0a06 */
[----:B------:R-:W-:Y:S02]  /*0bb0*/  SHF.R.S32.HI R6, RZ, 0x4, R3 ;  /* 0x00000004ff067819 */ /* 0x000fe40000011403 */
[----:B------:R-:W-:-:S02]  /*0bc0*/  SHF.L.U32 R5, R4, 0x5, RZ ;  /* 0x0000000504057819 */ /* 0x000fc400000006ff */
[C---:B------:R-:W-:Y:S02]  /*0bd0*/  LOP3.LUT R4, R3.reuse, 0x3fffff0, RZ, 0xc0, !PT ;  /* 0x03fffff003047812 */ /* 0x040fe400078ec0ff */
[----:B------:R-:W-:Y:S02]  /*0be0*/  LEA.HI R3, R3, R6, RZ, 0x1 ;  /* 0x0000000603037211 */ /* 0x000fe400078f08ff */
[----:B------:R-:W-:Y:S01]  /*0bf0*/  LOP3.LUT R5, R5, 0xfffffc00, RZ, 0xc0, !PT ;  /* 0xfffffc0005057812 */ /* 0x000fe200078ec0ff */
[----:B------:R-:W-:Y:S01]  /*0c00*/  IMAD.IADD R4, R12, 0x1, -R4 ;  /* 0x000000010c047824 */ /* 0x000fe200078e0a04 */
[----:B------:R-:W-:Y:S02]  /*0c10*/  LOP3.LUT R3, R3, 0x1ffffffe, RZ, 0xc0, !PT ;  /* 0x1ffffffe03037812 */ /* 0x000fe400078ec0ff */
[----:B------:R-:W-:Y:S01]  /*0c20*/  LOP3.LUT R9, R8, 0xfffffffc, RZ, 0xc0, !PT ;  /* 0xfffffffc08097812 */ /* 0x000fe200078ec0ff */
[----:B------:R-:W-:Y:S01]  /*0c30*/  IMAD R4, R4, 0x40, R5 ;  /* 0x0000004004047824 */ /* 0x000fe200078e0205 */
[----:B------:R-:W-:Y:S01]  /*0c40*/  SHF.R.S32.HI R7, RZ, 0x1f, R13 ;  /* 0x0000001fff077819 */ /* 0x000fe2000001140d */
[----:B------:R-:W-:Y:S01]  /*0c50*/  IMAD.IADD R3, R6, 0x1, -R3 ;  /* 0x0000000106037824 */ /* 0x000fe200078e0a03 */
[----:B------:R-:W-:-:S02]  /*0c60*/  IADD3 R9, R12, -R9, RZ ;  /* 0x800000090c097210 */ /* 0x000fc40007ffe0ff */
[----:B------:R-:W-:Y:S01]  /*0c70*/  LEA.HI R8, R7, R13, RZ, 0x2 ;  /* 0x0000000d07087211 */ /* 0x000fe200078f10ff */
[----:B------:R-:W-:Y:S01]  /*0c80*/  IMAD R3, R3, 0x8, R4 ;  /* 0x0000000803037824 */ /* 0x000fe200078e0204 */
[----:B------:R-:W-:Y:S02]  /*0c90*/  LEA.HI R11, R9, R9, RZ, 0x1 ;  /* 0x00000009090b7211 */ /* 0x000fe400078f08ff */
[--C-:B------:R-:W-:Y:S02]  /*0ca0*/  SHF.R.S32.HI R5, RZ, 0x2, R8.reuse ;  /* 0x00000002ff057819 */ /* 0x100fe40000011408 */
[----:B------:R-:W-:Y:S01]  /*0cb0*/  SHF.R.S32.HI R10, RZ, 0x1f, R8 ;  /* 0x0000001fff0a7819 */ /* 0x000fe20000011408 */
[----:B------:R0:W-:Y:S01]  /*0cc0*/  STL [R1+0x94], R3 ;  /* 0x0000940301007387 */ /* 0x0001e20000100800 */
[----:B------:R-:W-:Y:S02]  /*0cd0*/  LOP3.LUT R6, R11, 0x1ffffffe, RZ, 0xc0, !PT ;  /* 0x1ffffffe0b067812 */ /* 0x000fe400078ec0ff */
[----:B------:R-:W-:-:S02]  /*0ce0*/  LEA.HI R10, R10, R5, RZ, 0x3 ;  /* 0x000000050a0a7211 */ /* 0x000fc400078f18ff */
[----:B------:R-:W-:Y:S01]  /*0cf0*/  SHF.R.S32.HI R11, RZ, 0x7, R2 ;  /* 0x00000007ff0b7819 */ /* 0x000fe20000011402 */
[----:B------:R-:W-:Y:S01]  /*0d00*/  IMAD.IADD R6, R9, 0x1, -R6 ;  /* 0x0000000109067824 */ /* 0x000fe200078e0a06 */
[----:B------:R-:W-:Y:S02]  /*0d10*/  LOP3.LUT R10, R10, 0xfffffff8, RZ, 0xc0, !PT ;  /* 0xfffffff80a0a7812 */ /* 0x000fe400078ec0ff */
[----:B------:R-:W-:Y:S02]  /*0d20*/  LEA.HI R7, R7, R13, RZ, 0x5 ;  /* 0x0000000d07077211 */ /* 0x000fe400078f28ff */
[CC--:B0-----:R-:W-:Y:S02]  /*0d30*/  LEA.HI R3, R0.reuse, R12.reuse, RZ, 0x6 ;  /* 0x0000000c00037211 */ /* 0x0c1fe400078f30ff */
[----:B------:R-:W-:Y:S02]  /*0d40*/  LEA.HI R0, R0, R12, RZ, 0x3 ;  /* 0x0000000c00007211 */ /* 0x000fe400078f18ff */
[----:B------:R-:W-:Y:S01]  /*0d50*/  LEA.HI R2, R2, R11, RZ, 0x1 ;  /* 0x0000000b02027211 */ /* 0x000fe200078f08ff */
[----:B------:R-:W-:Y:S01]  /*0d60*/  IMAD.SHL.U32 R3, R3, 0x8, RZ ;  /* 0x0000000803037824 */ /* 0x000fe200078e00ff */
[----:B------:R-:W-:-:S02]  /*0d70*/  LOP3.LUT R232, R0, 0xfffffff8, RZ, 0xc0, !PT ;  /* 0xfffffff800e87812 */ /* 0x000fc400078ec0ff */
[----:B------:R-:W-:Y:S02]  /*0d80*/  LOP3.LUT R8, R8, 0x7ffffffc, RZ, 0xc0, !PT ;  /* 0x7ffffffc08087812 */ /* 0x000fe400078ec0ff */
[----:B------:R-:W-:Y:S01]  /*0d90*/  SHF.R.S32.HI R212, RZ, 0x3, R0 ;  /* 0x00000003ffd47819 */ /* 0x000fe20000011400 */
[----:B------:R-:W-:Y:S01]  /*0da0*/  IMAD.IADD R232, R12, 0x1, -R232 ;  /* 0x000000010ce87824 */ /* 0x000fe200078e0ae8 */
[----:B------:R-:W-:Y:S01]  /*0db0*/  IADD3 R10, R5, -R10, RZ ;  /* 0x8000000a050a7210 */ /* 0x000fe20007ffe0ff */
[----:B------:R-:W-:Y:S01]  /*0dc0*/  IMAD.MOV.U32 R5, RZ, RZ, -0x2 ;  /* 0xfffffffeff057424 */ /* 0x000fe200078e00ff */
[----:B------:R-:W-:Y:S01]  /*0dd0*/  SHF.R.S32.HI R7, RZ, 0x5, R7 ;  /* 0x00000005ff077819 */ /* 0x000fe20000011407 */
[----:B------:R-:W-:Y:S01]  /*0de0*/  IMAD.IADD R8, R13, 0x1, -R8 ;  /* 0x000000010d087824 */ /* 0x000fe200078e0a08 */
[----:B------:R-:W-:Y:S01]  /*0df0*/  LOP3.LUT R2, R2, 0x3fffffe, RZ, 0xc0, !PT ;  /* 0x03fffffe02027812 */ /* 0x000fe200078ec0ff */
[----:B------:R-:W-:Y:S01]  /*0e00*/  VIADD R9, R212, 0x20 ;  /* 0x00000020d4097836 */ /* 0x000fe20000000000 */
[----:B------:R-:W-:Y:S01]  /*0e10*/  SHF.L.U32 R22, R232, 0x2, RZ ;  /* 0x00000002e8167819 */ /* 0x000fe200000006ff */
[----:B------:R-:W-:Y:S01]  /*0e20*/  IMAD R7, R7, 0x10, R10 ;  /* 0x0000001007077824 */ /* 0x000fe200078e020a */
[----:B------:R-:W-:Y:S01]  /*0e30*/  IADD3 R2, R11, -R2, RZ ;  /* 0x800000020b027210 */ /* 0x000fe20007ffe0ff */
[----:B------:R-:W-:Y:S01]  /*0e40*/  IMAD R4, R8, R5, 0x50 ;  /* 0x0000005008047424 */ /* 0x000fe200078e0205 */
[----:B------:R-:W-:Y:S01]  /*0e50*/  SHF.R.S32.HI R0, RZ, 0x1f, R9 ;  /* 0x0000001fff007819 */ /* 0x000fe20000011409 */
[----:B------:R-:W-:Y:S01]  /*0e60*/  VIADD R8, R212, 0x40 ;  /* 0x00000040d4087836 */ /* 0x000fe20000000000 */
[----:B------:R-:W-:Y:S01]  /*0e70*/  IADD3 R214, R22, 0x40, RZ ;  /* 0x0000004016d67810 */ /* 0x000fe20007ffe0ff */
[----:B------:R-:W-:Y:S01]  /*0e80*/  IMAD R10, R2, 0x40, R7 ;  /* 0x00000040020a7824 */ /* 0x000fe200078e0207 */
[----:B------:R0:W-:Y:S01]  /*0e90*/  STL [R1+0x8c], R4 ;  /* 0x00008c0401007387 */ /* 0x0001e20000100800 */
[----:B------:R-:W-:Y:S01]  /*0ea0*/  VIADD R7, R212, 0x60 ;  /* 0x00000060d4077836 */ /* 0x000fe20000000000 */
[----:B------:R-:W-:Y:S01]  /*0eb0*/  LEA.HI R0, R0, R9, RZ, 0x3 ;  /* 0x0000000900007211 */ /* 0x000fe200078f18ff */
[----:B------:R-:W-:Y:S01]  /*0ec0*/  IMAD.IADD R213, R22, 0x1, R214 ;  /* 0x0000000116d57824 */ /* 0x000fe200078e02d6 */
[----:B------:R-:W-:Y:S01]  /*0ed0*/  SHF.R.S32.HI R2, RZ, 0x1f, R8 ;  /* 0x0000001fff027819 */ /* 0x000fe20000011408 */
[----:B------:R-:W-:Y:S01]  /*0ee0*/  IMAD.SHL.U32 R223, R9, 0x40, RZ ;  /* 0x0000004009df7824 */ /* 0x000fe200078e00ff */
[----:B------:R-:W-:Y:S01]  /*0ef0*/  SHF.R.S32.HI R5, RZ, 0x1f, R7 ;  /* 0x0000001fff057819 */ /* 0x000fe20000011407 */
[----:B------:R-:W-:Y:S01]  /*0f00*/  IMAD.SHL.U32 R0, R0, 0x40, RZ ;  /* 0x0000004000007824 */ /* 0x000fe200078e00ff */
[----:B------:R-:W-:Y:S01]  /*0f10*/  LEA.HI R2, R2, R8, RZ, 0x3 ;  /* 0x0000000802027211 */ /* 0x000fe200078f18ff */
[----:B------:R-:W-:Y:S01]  /*0f20*/  IMAD.SHL.U32 R222, R8, 0x40, RZ ;  /* 0x0000004008de7824 */ /* 0x000fe200078e00ff */
[----:B------:R-:W-:Y:S01]  /*0f30*/  LEA.HI R5, R5, R7, RZ, 0x3 ;  /* 0x0000000705057211 */ /* 0x000fe200078f18ff */
[----:B0-----:R-:W-:Y:S01]  /*0f40*/  IMAD.SHL.U32 R4, R7, 0x40, RZ ;  /* 0x0000004007047824 */ /* 0x001fe200078e00ff */
[----:B------:R-:W-:Y:S01]  /*0f50*/  LOP3.LUT R226, R0, 0xfffffe00, RZ, 0xc0, !PT ;  /* 0xfffffe0000e27812 */ /* 0x000fe200078ec0ff */
[----:B------:R-:W-:Y:S01]  /*0f60*/  IMAD.SHL.U32 R2, R2, 0x40, RZ ;  /* 0x0000004002027824 */ /* 0x000fe200078e00ff */
[----:B------:R-:W-:Y:S01]  /*0f70*/  SHF.L.U32 R5, R5, 0x6, RZ ;  /* 0x0000000605057819 */ /* 0x000fe200000006ff */
[----:B------:R-:W-:Y:S01]  /*0f80*/  STL [R1+0x88], R10 ;  /* 0x0000880a01007387 */ /* 0x000fe20000100800 */
[----:B------:R-:W-:Y:S01]  /*0f90*/  LOP3.LUT R15, R4, 0x1c0, RZ, 0xc0, !PT ;  /* 0x000001c0040f7812 */ /* 0x000fe200078ec0ff */
[----:B------:R-:W-:Y:S01]  /*0fa0*/  VIADD R216, R22, 0x60 ;  /* 0x0000006016d87836 */ /* 0x000fe20000000000 */
[----:B------:R-:W-:-:S02]  /*0fb0*/  SHF.R.S32.HI R4, RZ, 0x1f, R213 ;  /* 0x0000001fff047819 */ /* 0x000fc400000114d5 */
[----:B------:R-:W-:Y:S02]  /*0fc0*/  LOP3.LUT R225, R2, 0xfffffe00, RZ, 0xc0, !PT ;  /* 0xfffffe0002e17812 */ /* 0x000fe400078ec0ff */
[CC--:B------:R-:W-:Y:S02]  /*0fd0*/  LEA.HI R0, R4.reuse, R213.reuse, RZ, 0x6 ;  /* 0x000000d504007211 */ /* 0x0c0fe400078f30ff */
[----:B------:R-:W-:Y:S02]  /*0fe0*/  LEA.HI R4, R4, R213, RZ, 0x3 ;  /* 0x000000d504047211 */ /* 0x000fe400078f18ff */
[----:B------:R-:W-:Y:S01]  /*0ff0*/  SHF.L.U32 R16, R212, 0x6, RZ ;  /* 0x00000006d4107819 */ /* 0x000fe200000006ff */
[----:B------:R-:W-:Y:S01]  /*1000*/  IMAD.SHL.U32 R2, R0, 0x80, RZ ;  /* 0x0000008000027824 */ /* 0x000fe200078e00ff */
[----:B------:R-:W-:Y:S02]  /*1010*/  LOP3.LUT R0, R4, 0x38, RZ, 0xc0, !PT ;  /* 0x0000003804007812 */ /* 0x000fe400078ec0ff */
[----:B------:R-:W-:-:S02]  /*1020*/  LOP3.LUT R227, R3, 0xfffffe00, RZ, 0xc0, !PT ;  /* 0xfffffe0003e37812 */ /* 0x000fc400078ec0ff */
[----:B------:R-:W-:Y:S02]  /*1030*/  LOP3.LUT R11, R5, 0xfffffe00, RZ, 0xc0, !PT ;  /* 0xfffffe00050b7812 */ /* 0x000fe400078ec0ff */
[----:B------:R-:W-:Y:S02]  /*1040*/  LOP3.LUT R3, R16, 0x1c0, RZ, 0xc0, !PT ;  /* 0x000001c010037812 */ /* 0x000fe400078ec0ff */
[----:B------:R-:W-:Y:S01]  /*1050*/  LOP3.LUT R223, R223, 0x1c0, RZ, 0xc0, !PT ;  /* 0x000001c0dfdf7812 */ /* 0x000fe200078ec0ff */
[----:B------:R-:W-:Y:S01]  /*1060*/  STL [R1+0x68], R11 ;  /* 0x0000680b01007387 */ /* 0x000fe20000100800 */
[----:B------:R-:W-:Y:S02]  /*1070*/  LOP3.LUT R222, R222, 0x1c0, RZ, 0xc0, !PT ;  /* 0x000001c0dede7812 */ /* 0x000fe400078ec0ff */
[----:B------:R-:W-:Y:S01]  /*1080*/  LOP3.LUT R5, R0, 0x1c0, R16, 0xf8, !PT ;  /* 0x000001c000057812 */ /* 0x000fe200078ef810 */
[----:B------:R-:W-:Y:S01]  /*1090*/  IMAD.SHL.U32 R16, R232, 0x8, RZ ;  /* 0x00000008e8107824 */ /* 0x000fe200078e00ff */
[----:B------:R-:W-:-:S02]  /*10a0*/  MOV R0, UR5 ;  /* 0x0000000500007c02 */ /* 0x000fc40008000f00 */
[----:B------:R-:W-:Y:S01]  /*10b0*/  SHF.R.S32.HI R0, RZ, 0x1f, R212 ;  /* 0x0000001fff007819 */ /* 0x000fe200000114d4 */
[----:B------:R-:W-:Y:S01]  /*10c0*/  IMAD.U32 R0, RZ, RZ, UR4 ;  /* 0x00000004ff007e24 */ /* 0x000fe2000f8e00ff */
[----:B------:R-:W-:Y:S01]  /*10d0*/  SHF.R.U32.HI R228, RZ, 0x3, R3 ;  /* 0x00000003ffe47819 */ /* 0x000fe20000011603 */
[C---:B------:R-:W-:Y:S01]  /*10e0*/  VIADD R218, R16.reuse, 0x80 ;  /* 0x0000008010da7836 */ /* 0x040fe20000000000 */
[----:B------:R-:W-:Y:S01]  /*10f0*/  SHF.R.U32.HI R14, RZ, 0x3, R223 ;  /* 0x00000003ff0e7819 */ /* 0x000fe200000116df */
[----:B------:R-:W-:Y:S01]  /*1100*/  VIADD R219, R16, 0xc0 ;  /* 0x000000c010db7836 */ /* 0x000fe20000000000 */
[----:B------:R-:W-:Y:S01]  /*1110*/  SHF.R.U32.HI R13, RZ, 0x3, R222 ;  /* 0x00000003ff0d7819 */ /* 0x000fe200000116de */
[----:B------:R0:W-:Y:S01]  /*1120*/  STL [R1+0x64], R0 ;  /* 0x0000640001007387 */ /* 0x0001e20000100800 */
[----:B------:R-:W-:Y:S02]  /*1130*/  SHF.R.U32.HI R12, RZ, 0x3, R15 ;  /* 0x00000003ff0c7819 */ /* 0x000fe4000001160f */
[----:B------:R-:W-:-:S02]  /*1140*/  LOP3.LUT R7, R223, 0x38, R4, 0xf8, !PT ;  /* 0x00000038df077812 */ /* 0x000fc400078ef804 */
[--C-:B------:R-:W-:Y:S02]  /*1150*/  LOP3.LUT R8, R222, 0x38, R4.reuse, 0xf8, !PT ;  /* 0x00000038de087812 */ /* 0x100fe400078ef804 */
[----:B------:R-:W-:Y:S02]  /*1160*/  LOP3.LUT R9, R15, 0x38, R4, 0xf8, !PT ;  /* 0x000000380f097812 */ /* 0x000fe400078ef804 */
[----:B------:R-:W-:Y:S02]  /*1170*/  LOP3.LUT R229, R3, 0x38, R16, 0xf8, !PT ;  /* 0x0000003803e57812 */ /* 0x000fe400078ef810 */
[----:B------:R-:W-:Y:S02]  /*1180*/  LOP3.LUT R2, R2, 0xffffe000, RZ, 0xc0, !PT ;  /* 0xffffe00002027812 */ /* 0x000fe400078ec0ff */
[----:B------:R-:W-:Y:S02]  /*1190*/  LOP3.LUT R7, R7, R14, RZ, 0x3c, !PT ;  /* 0x0000000e07077212 */ /* 0x000fe400078e3cff */
[----:B------:R-:W-:-:S02]  /*11a0*/  LOP3.LUT R8, R8, R13, RZ, 0x3c, !PT ;  /* 0x0000000d08087212 */ /* 0x000fc400078e3cff */
[----:B------:R-:W-:Y:S02]  /*11b0*/  LOP3.LUT R9, R9, R12, RZ, 0x3c, !PT ;  /* 0x0000000c09097212 */ /* 0x000fe400078e3cff */
[----:B------:R-:W-:Y:S02]  /*11c0*/  LOP3.LUT R5, R5, R228, RZ, 0x3c, !PT ;  /* 0x000000e405057212 */ /* 0x000fe400078e3cff */
[--C-:B------:R-:W-:Y:S02]  /*11d0*/  LOP3.LUT R3, R223, 0x38, R16.reuse, 0xf8, !PT ;  /* 0x00000038df037812 */ /* 0x100fe400078ef810 */
[----:B0-----:R-:W-:Y:S02]  /*11e0*/  LOP3.LUT R0, R222, 0x38, R16, 0xf8, !PT ;  /* 0x00000038de007812 */ /* 0x001fe400078ef810 */
[-C--:B------:R-:W-:Y:S02]  /*11f0*/  IADD3 R7, R7, R2.reuse, R226 ;  /* 0x0000000207077210 */ /* 0x080fe40007ffe0e2 */
[----:B------:R-:W-:-:S02]  /*1200*/  IADD3 R8, R8, R2, R225 ;  /* 0x0000000208087210 */ /* 0x000fc40007ffe0e1 */
[-C--:B------:R-:W-:Y:S02]  /*1210*/  IADD3 R9, R9, R2.reuse, R11 ;  /* 0x0000000209097210 */ /* 0x080fe40007ffe00b */
[----:B------:R-:W-:Y:S02]  /*1220*/  IADD3 R5, R5, R2, R227 ;  /* 0x0000000205057210 */ /* 0x000fe40007ffe0e3 */
[----:B------:R-:W-:Y:S02]  /*1230*/  LOP3.LUT R3, R226, R3, R14, 0xf6, !PT ;  /* 0x00000003e2037212 */ /* 0x000fe400078ef60e */
[----:B------:R-:W-:Y:S02]  /*1240*/  LOP3.LUT R2, R15, 0x38, R16, 0xf8, !PT ;  /* 0x000000380f027812 */ /* 0x000fe400078ef810 */
[----:B------:R-:W-:Y:S02]  /*1250*/  LOP3.LUT R0, R225, R0, R13, 0xf6, !PT ;  /* 0x00000000e1007212 */ /* 0x000fe400078ef60d */
[----:B------:R-:W-:-:S02]  /*1260*/  SHF.R.S32.HI R234, RZ, 0x3, R4 ;  /* 0x00000003ffea7819 */ /* 0x000fc40000011404 */
[----:B------:R-:W-:Y:S02]  /*1270*/  LOP3.LUT R235, R4, 0xfffffff8, RZ, 0xc0, !PT ;  /* 0xfffffff804eb7812 */ /* 0x000fe400078ec0ff */
[----:B------:R-:W-:Y:S02]  /*1280*/  LEA R4, R3, UR4, 0x1 ;  /* 0x0000000403047c11 */ /* 0x000fe4000f8e08ff */
[----:B------:R-:W-:Y:S02]  /*1290*/  LOP3.LUT R2, R11, R2, R12, 0xf6, !PT ;  /* 0x000000020b027212 */ /* 0x000fe400078ef60c */
[----:B------:R-:W-:Y:S01]  /*12a0*/  LEA R0, R0, UR4, 0x1 ;  /* 0x0000000400007c11 */ /* 0x000fe2000f8e08ff */
[----:B------:R-:W-:Y:S01]  /*12b0*/  STL [R1+0x80], R4 ;  /* 0x0000800401007387 */ /* 0x000fe20000100800 */
[----:B------:R-:W-:Y:S02]  /*12c0*/  LEA R3, R2, UR4, 0x1 ;  /* 0x0000000402037c11 */ /* 0x000fe4000f8e08ff */
[----:B------:R-:W-:Y:S01]  /*12d0*/  LEA R2, R6, R10, 0x3 ;  /* 0x0000000a06027211 */ /* 0x000fe200078e18ff */
[----:B------:R0:W-:Y:S01]  /*12e0*/  STL [R1+0x78], R0 ;  /* 0x0000780001007387 */ /* 0x0001e20000100800 */
[----:B------:R-:W-:-:S02]  /*12f0*/  SHF.R.S32.HI R17, RZ, 0x1f, R16 ;  /* 0x0000001fff117819 */ /* 0x000fc40000011410 */
[----:B------:R-:W-:Y:S01]  /*1300*/  IADD3 R215, R22, 0x20, RZ ;  /* 0x0000002016d77810 */ /* 0x000fe20007ffe0ff */
[----:B------:R1:W-:Y:S01]  /*1310*/  STL [R1+0x70], R3 ;  /* 0x0000700301007387 */ /* 0x0003e20000100800 */
[----:B------:R-:W-:-:S03]  /*1320*/  LOP3.LUT R229, R227, R229, R228, 0xf6, !PT ;  /* 0x000000e5e3e57212 */ /* 0x000fc600078ef6e4 */
[----:B------:R2:W-:Y:S01]  /*1330*/  STL [R1+0x90], R2 ;  /* 0x0000900201007387 */ /* 0x0005e20000100800 */
[----:B0-----:R-:W-:Y:S02]  /*1340*/  LEA R0, R7, UR4, 0x1 ;  /* 0x0000000407007c11 */ /* 0x001fe4000f8e08ff */
[----:B-1----:R-:W-:-:S03]  /*1350*/  LEA R3, R8, UR4, 0x1 ;  /* 0x0000000408037c11 */ /* 0x002fc6000f8e08ff */
[----:B------:R0:W-:Y:S01]  /*1360*/  STL [R1+0x7c], R0 ;  /* 0x00007c0001007387 */ /* 0x0001e20000100800 */
[----:B--2---:R-:W-:-:S03]  /*1370*/  LEA R2, R9, UR4, 0x1 ;  /* 0x0000000409027c11 */ /* 0x004fc6000f8e08ff */
[----:B------:R1:W-:Y:S01]  /*1380*/  STL [R1+0x74], R3 ;  /* 0x0000740301007387 */ /* 0x0003e20000100800 */
[----:B0-----:R-:W-:-:S05]  /*1390*/  LEA R0, R5, UR4, 0x1 ;  /* 0x0000000405007c11 */ /* 0x001fca000f8e08ff */
[----:B------:R1:W-:Y:S04]  /*13a0*/  STL [R1+0x84], R0 ;  /* 0x0000840001007387 */ /* 0x0003e80000100800 */
[----:B------:R1:W-:Y:S02]  /*13b0*/  STL [R1+0x6c], R2 ;  /* 0x00006c0201007387 */ /* 0x0003e40000100800 */
.L_x_870:
[----:B0-----:R-:W0:Y:S01]  /*13c0*/  LDC.64 R230, c[0x0][0xc88] ;  /* 0x00032200ffe67b82 */ /* 0x001e220000000a00 */
[----:B------:R-:W-:Y:S01]  /*13d0*/  ULDC.64 UR10, c[0x0][0x208] ;  /* 0x00008200000a7ab9 */ /* 0x000fe20000000a00 */
[----:B------:R-:W-:Y:S01]  /*13e0*/  ULDC.64 UR4, c[0x0][0xa28] ;  /* 0x00028a0000047ab9 */ /* 0x000fe20000000a00 */
[----:B------:R-:W-:Y:S01]  /*13f0*/  ULDC.64 UR8, c[0x0][0xa18] ;  /* 0x0002860000087ab9 */ /* 0x000fe20000000a00 */
[----:B------:R-:W-:Y:S01]  /*1400*/  ULDC.64 UR6, c[0x0][0xa08] ;  /* 0x0002820000067ab9 */ /* 0x000fe20000000a00 */
[----:B0-----:R-:W-:-:S06]  /*1410*/  IMAD.WIDE R230, R123, 0x4, R230 ;  /* 0x000000047be67825 */ /* 0x001fcc00078e02e6 */
[----:B------:R0:W1:Y:S01]  /*1420*/  LDG.E R230, desc[UR10][R230.64] ;  /* 0x0000000ae6e67981 */ /* 0x000062000c1e1900 */
[----:B------:R-:W-:Y:S01]  /*1430*/  ISETP.NE.U32.AND P2, PT, RZ, UR4, PT ;  /* 0x00000004ff007c0c */ /* 0x000fe2000bf45070 */
[----:B------:R-:W-:Y:S01]  /*1440*/  IMAD.MOV.U32 R9, RZ, RZ, RZ ;  /* 0x000000ffff097224 */ /* 0x000fe200078e00ff */
[----:B------:R-:W-:Y:S01]  /*1450*/  ISETP.NE.U32.AND P1, PT, RZ, UR8, PT ;  /* 0x00000008ff007c0c */ /* 0x000fe2000bf25070 */
[----:B------:R-:W-:Y:S01]  /*1460*/  IMAD.MOV.U32 R113, RZ, RZ, RZ ;  /* 0x000000ffff717224 */ /* 0x000fe200078e00ff */
[----:B------:R-:W-:Y:S02]  /*1470*/  ISETP.NE.AND.EX P2, PT, RZ, UR5, PT, P2 ;  /* 0x00000005ff007c0c */ /* 0x000fe4000bf45320 */
[----:B------:R-:W-:Y:S02]  /*1480*/  ISETP.NE.AND.EX P1, PT, RZ, UR9, PT, P1 ;  /* 0x00000009ff007c0c */ /* 0x000fe4000bf25310 */
[----:B------:R-:W-:-:S04]  /*1490*/  ISETP.NE.U32.AND P0, PT, RZ, UR6, PT ;  /* 0x00000006ff007c0c */ /* 0x000fc8000bf05070 */
[----:B------:R-:W-:Y:S01]  /*14a0*/  ISETP.NE.AND.EX P0, PT, RZ, UR7, PT, P0 ;  /* 0x00000007ff007c0c */ /* 0x000fe2000bf05300 */
[----:B------:R-:W-:Y:S02]  /*14b0*/  IMAD.MOV.U32 R237, RZ, RZ, R121 ;  /* 0x000000ffffed7224 */ /* 0x000fe400078e0079 */
[----:B0-----:R-:W-:Y:S01]  /*14c0*/  IMAD.MOV.U32 R231, RZ, RZ, R122 ;  /* 0x000000ffffe77224 */ /* 0x001fe200078e007a */
[----:B-1----:R-:W-:Y:S01]  /*14d0*/  SHF.R.S32.HI R0, RZ, 0x1f, R230 ;  /* 0x0000001fff007819 */ /* 0x002fe200000114e6 */
[C---:B------:R-:W-:Y:S01]  /*14e0*/  IMAD.SHL.U32 R233, R230.reuse, 0x4, RZ ;  /* 0x00000004e6e97824 */ /* 0x040fe200078e00ff */
[C---:B------:R-:W-:Y:S01]  /*14f0*/  @P2 LEA R2, P3, R230.reuse, UR4, 0x2 ;  /* 0x00000004e6022c11 */ /* 0x040fe2000f8610ff */
[----:B------:R-:W-:Y:S01]  /*1500*/  ULDC UR4, c[0x0][0x288] ;  /* 0x0000a20000047ab9 */ /* 0x000fe20000000800 */
[C-C-:B------:R-:W-:Y:S01]  /*1510*/  SHF.L.U64.HI R27, R230.reuse, 0x2, R0.reuse ;  /* 0x00000002e61b7819 */ /* 0x140fe20000010200 */
[----:B------:R0:W-:Y:S01]  /*1520*/  STL [R1+0x60], R0 ;  /* 0x0000600001007387 */ /* 0x0001e20000100800 */
[----:B----4-:R-:W-:-:S02]  /*1530*/  @P2 LEA.HI.X R3, R230, UR5, R0, 0x2, P3 ;  /* 0x00000005e6032c11 */ /* 0x010fc400098f1400 */
[----:B------:R-:W-:Y:S01]  /*1540*/  MOV R177, UR4 ;  /* 0x0000000400b17c02 */ /* 0x000fe20008000f00 */
[----:B------:R-:W-:Y:S01]  /*1550*/  ULDC.64 UR4, c[0x0][0x418] ;  /* 0x0001060000047ab9 */ /* 0x000fe20000000a00 */
[C---:B------:R-:W-:Y:S01]  /*1560*/  IADD3 R6, P4, R233.reuse, UR6, RZ ;  /* 0x00000006e9067c10 */ /* 0x040fe2000ff9e0ff */
[----:B------:R-:W-:Y:S01]  /*1570*/  UISETP.NE.U32.AND UP0, UPT, UR4, URZ, UPT ;  /* 0x0000003f0400728c */ /* 0x000fe2000bf05070 */
[----:B------:R0:W5:Y:S01]  /*1580*/  @P2 LDG.E R9, desc[UR10][R2.64] ;  /* 0x0000000a02092981 */ /* 0x000162000c1e1900 */
[----:B--23--:R-:W-:Y:S01]  /*1590*/  @P1 IADD3 R4, P2, R233, UR8, RZ ;  /* 0x00000008e9041c10 */ /* 0x00cfe2000ff5e0ff */
[----:B------:R-:W-:Y:S01]  /*15a0*/  ULDC UR4, c[0x0][0x424] ;  /* 0x0001090000047ab9 */ /* 0x000fe20000000800 */
[----:B------:R-:W-:Y:S01]  /*15b0*/  UISETP.NE.AND.EX UP0, UPT, UR5, URZ, UPT, UP0 ;  /* 0x0000003f0500728c */ /* 0x000fe2000bf05300 */
[C---:B------:R-:W-:Y:S01]  /*15c0*/  IADD3.X R7, R27.reuse, UR7, RZ, P4, !PT ;  /* 0x000000071b077c10 */ /* 0x040fe2000a7fe4ff */
[----:B------:R-:W-:Y:S01]  /*15d0*/  ULDC.64 UR6, c[0x0][0xa20] ;  /* 0x0002880000067ab9 */ /* 0x000fe20000000a00 */
[----:B------:R-:W-:Y:S01]  /*15e0*/  @P1 IADD3.X R5, R27, UR9, RZ, P2, !PT ;  /* 0x000000091b051c10 */ /* 0x000fe200097fe4ff */
[----:B------:R-:W-:Y:S01]  /*15f0*/  USEL UR4, UR4, 0x1, UP0 ;  /* 0x0000000104047887 */ /* 0x000fe20008000000 */
[----:B------:R-:W-:Y:S01]  /*1600*/  ISETP.NE.U32.AND P2, PT, RZ, UR6, PT ;  /* 0x00000006ff007c0c */ /* 0x000fe2000bf45070 */
[----:B------:R-:W-:Y:S01]  /*1610*/  ULDC UR5, c[0x0][0x2f0] ;  /* 0x0000bc0000057ab9 */ /* 0x000fe20000000800 */
[----:B------:R0:W5:Y:S01]  /*1620*/  @P0 LDG.E R113, desc[UR10][R6.64] ;  /* 0x0000000a06710981 */ /* 0x000162000c1e1900 */
[----:B------:R-:W-:Y:S01]  /*1630*/  UIMAD UR4, UR4, UR5, URZ ;  /* 0x00000005040472a4 */ /* 0x000fe2000f8e023f */
[----:B------:R-:W-:-:S02]  /*1640*/  ISETP.NE.AND.EX P2, PT, RZ, UR7, PT, P2 ;  /* 0x00000007ff007c0c */ /* 0x000fc4000bf45320 */
[----:B------:R0:W5:Y:S01]  /*1650*/  @P1 LDG.E R177, desc[UR10][R4.64] ;  /* 0x0000000a04b11981 */ /* 0x000162000c1e1900 */
[----:B------:R-:W-:Y:S01]  /*1660*/  ULDC UR5, c[0x0][0x348] ;  /* 0x0000d20000057ab9 */ /* 0x000fe20000000800 */
[----:B------:R-:W-:Y:S01]  /*1670*/  IMAD.MOV.U32 R25, RZ, RZ, R230 ;  /* 0x000000ffff197224 */ /* 0x000fe200078e00e6 */
[----:B------:R-:W-:Y:S08]  /*1680*/  @P1 BRA `(.L_x_646) ;  /* 0x0000000000281947 */ /* 0x000ff00003800000 */
[----:B------:R-:W-:Y:S02]  /*1690*/  ULDC.64 UR8, c[0x0][0xa00] ;  /* 0x0002800000087ab9 */ /* 0x000fe40000000a00 */
[----:B------:R-:W-:-:S04]  /*16a0*/  ISETP.NE.U32.AND P1, PT, RZ, UR8, PT ;  /* 0x00000008ff007c0c */ /* 0x000fc8000bf25070 */
[----:B------:R-:W-:-:S13]  /*16b0*/  ISETP.NE.AND.EX P1, PT, RZ, UR9, PT, P1 ;  /* 0x00000009ff007c0c */ /* 0x000fda000bf25310 */
[----:B------:R-:W-:Y:S05]  /*16c0*/  @!P1 BRA `(.L_x_646) ;  /* 0x0000000000189947 */ /* 0x000fea0003800000 */
[----:B0-----:R-:W0:Y:S01]  /*16d0*/  LDC.64 R2, c[0x0][0xa00] ;  /* 0x00028000ff027b82 */ /* 0x001e220000000a00 */
[----:B------:R-:W-:Y:S01]  /*16e0*/  ULDC.64 UR8, c[0x0][0x208] ;  /* 0x0000820000087ab9 */ /* 0x000fe20000000a00 */
[----:B0-----:R-:W-:-:S05]  /*16f0*/  IMAD.WIDE R2, R25, 0x4, R2 ;  /* 0x0000000419027825 */ /* 0x001fca00078e0202 */
[----:B-----5:R-:W2:Y:S04]  /*1700*/  LDG.E R177, desc[UR8][R2.64] ;  /* 0x0000000802b17981 */ /* 0x020ea8000c1e1900 */
[----:B------:R-:W2:Y:S02]  /*1710*/  LDG.E R0, desc[UR8][R2.64+0x4] ;  /* 0x0000040802007981 */ /* 0x000ea4000c1e1900 */
[----:B--2---:R-:W-:-:S07]  /*1720*/  IADD3 R177, -R177, R0, RZ ;  /* 0x00000000b1b17210 */ /* 0x004fce0007ffe1ff */
.L_x_646:
[----:B0-----:R-:W-:Y:S02]  /*1730*/  IMAD.U32 R2, RZ, RZ, UR5 ;  /* 0x00000005ff027e24 */ /* 0x001fe4000f8e00ff */
[----:B------:R-:W-:Y:S01]  /*1740*/  IMAD.U32 R26, RZ, RZ, UR4 ;  /* 0x00000004ff1a7e24 */ /* 0x000fe2000f8e00ff */
[----:B------:R-:W-:Y:S06]  /*1750*/  @!P2 BRA `(.L_x_647) ;  /* 0x000000000014a947 */ /* 0x000fec0003800000 */
[----:B------:R-:W-:Y:S01]  /*1760*/  IADD3 R4, P0, R233, UR6, RZ ;  /* 0x00000006e9047c10 */ /* 0x000fe2000ff1e0ff */
[----:B------:R-:W-:-:S03]  /*1770*/  ULDC.64 UR4, c[0x0][0x208] ;  /* 0x0000820000047ab9 */ /* 0x000fc60000000a00 */
[----:B------:R-:W-:-:S05]  /*1780*/  IADD3.X R5, R27, UR7, RZ, P0, !PT ;  /* 0x000000071b057c10 */ /* 0x000fca00087fe4ff */
[----:B------:R0:W5:Y:S01]  /*1790*/  LDG.E R26, desc[UR4][R4.64] ;  /* 0x00000004041a7981 */ /* 0x000162000c1e1900 */
[----:B------:R-:W-:Y:S05]  /*17a0*/  BRA `(.L_x_648) ;  /* 0x0000000000147947 */ /* 0x000fea0003800000 */
.L_x_647:
[----:B------:R-:W-:Y:S05]  /*17b0*/  @!P0 BRA `(.L_x_648) ;  /* 0x0000000000108947 */ /* 0x000fea0003800000 */
[----:B------:R-:W-:Y:S02]  /*17c0*/  ULDC.64 UR4, c[0x0][0x208] ;  /* 0x0000820000047ab9 */ /* 0x000fe40000000a00 */
[----:B------:R-:W2:Y:S04]  /*17d0*/  LDG.E R3, desc[UR4][R6.64] ;  /* 0x0000000406037981 */ /* 0x000ea8000c1e1900 */
[----:B------:R-:W2:Y:S02]  /*17e0*/  LDG.E R26, desc[UR4][R6.64+0x4] ;  /* 0x00000404061a7981 */ /* 0x000ea4000c1e1900 */
[----:B--2---:R-:W-:-:S07]  /*17f0*/  IMAD.IADD R26, R26, 0x1, -R3 ;  /* 0x000000011a1a7824 */ /* 0x004fce00078e0a03 */
.L_x_648:
[----:B------:R-:W-:Y:S01]  /*1800*/  ULDC.64 UR4, c[0x0][0xa10] ;  /* 0x0002840000047ab9 */ /* 0x000fe20000000a00 */
[----:B------:R-:W-:Y:S01]  /*1810*/  ULDC.64 UR6, c[0x0][0x208] ;  /* 0x0000820000067ab9 */ /* 0x000fe20000000a00 */
[----:B------:R-:W-:-:S04]  /*1820*/  ISETP.NE.U32.AND P0, PT, RZ, UR4, PT ;  /* 0x00000004ff007c0c */ /* 0x000fc8000bf05070 */
[----:B------:R-:W-:Y:S01]  /*1830*/  ISETP.NE.AND.EX P0, PT, RZ, UR5, PT, P0 ;  /* 0x00000005ff007c0c */ /* 0x000fe2000bf05300 */
[----:B-----5:R-:W-:Y:S01]  /*1840*/  IMAD.IADD R9, R26, 0x1, -R9 ;  /* 0x000000011a097824 */ /* 0x020fe200078e0a09 */
[----:B------:R-:W-:-:S11]  /*1850*/  ULDC.64 UR4, c[0x0][0xa30] ;  /* 0x00028c0000047ab9 */ /* 0x000fd60000000a00 */
[----:B0-----:R-:W0:Y:S02]  /*1860*/  @P0 LDC.64 R4, c[0x0][0xa10] ;  /* 0x00028400ff040b82 */ /* 0x001e240000000a00 */
[----:B0-----:R-:W-:-:S05]  /*1870*/  @P0 IMAD.WIDE R4, R25, 0x4, R4 ;  /* 0x0000000419040825 */ /* 0x001fca00078e0204 */
[----:B------:R-:W2:Y:S04]  /*1880*/  @P0 LDG.E R0, desc[UR6][R4.64] ;  /* 0x0000000604000981 */ /* 0x000ea8000c1e1900 */
[----:B------:R0:W2:Y:S01]  /*1890*/  @P0 LDG.E R3, desc[UR6][R4.64+0x4] ;  /* 0x0000040604030981 */ /* 0x0000a2000c1e1900 */
[----:B------:R-:W-:Y:S02]  /*18a0*/  ISETP.NE.U32.AND P1, PT, RZ, UR4, PT ;  /* 0x00000004ff007c0c */ /* 0x000fe4000bf25070 */
[----:B------:R-:W-:Y:S02]  /*18b0*/  MOV R144, R26 ;  /* 0x0000001a00907202 */ /* 0x000fe40000000f00 */
[----:B------:R-:W-:Y:S01]  /*18c0*/  ISETP.NE.AND.EX P1, PT, RZ, UR5, PT, P1 ;  /* 0x00000005ff007c0c */ /* 0x000fe2000bf25310 */
[----:B0-----:R-:W-:-:S05]  /*18d0*/  IMAD.MOV R4, RZ, RZ, -R9 ;  /* 0x000000ffff047224 */ /* 0x001fca00078e0a09 */
[----:B------:R-:W-:-:S07]  /*18e0*/  VIMNMX R4, RZ, R4, !PT ;  /* 0x00000004ff047248 */ /* 0x000fce0007fe0100 */
[----:B------:R-:W-:-:S04]  /*18f0*/  @P1 IADD3 R6, P2, R233, UR4, RZ ;  /* 0x00000004e9061c10 */ /* 0x000fc8000ff5e0ff */
[----:B------:R-:W-:Y:S02]  /*1900*/  @P1 IADD3.X R7, R27, UR5, RZ, P2, !PT ;  /* 0x000000051b071c10 */ /* 0x000fe400097fe4ff */
[----:B------:R-:W-:-:S03]  /*1910*/  PLOP3.LUT P2, PT, PT, PT, PT, 0x80, 0x0 ;  /* 0x000000000000781c */ /* 0x000fc60003f4f070 */
[----:B------:R0:W5:Y:S01]  /*1920*/  @P1 LDG.E R144, desc[UR6][R6.64] ;  /* 0x0000000606901981 */ /* 0x000162000c1e1900 */
[----:B--2---:R-:W-:-:S04]  /*1930*/  @P0 IMAD.IADD R2, R3, 0x1, -R0 ;  /* 0x0000000103020824 */ /* 0x004fc800078e0a00 */
[----:B------:R-:W-:-:S05]  /*1940*/  IMAD.IADD R178, R9, 0x1, R2 ;  /* 0x0000000109b27824 */ /* 0x000fca00078e0202 */
[----:B------:R-:W-:-:S05]  /*1950*/  IADD3 R0, R178, 0x4f, RZ ;  /* 0x0000004fb2007810 */ /* 0x000fca0007ffe0ff */
[----:B------:R-:W-:-:S05]  /*1960*/  IMAD.HI R0, R0, 0x66666667, RZ ;  /* 0x6666666700007827 */ /* 0x000fca00078e02ff */
[----:B------:R-:W-:-:S04]  /*1970*/  SHF.R.U32.HI R179, RZ, 0x1f, R0 ;  /* 0x0000001fffb37819 */ /* 0x000fc80000011600 */
[----:B------:R-:W-:-:S05]  /*1980*/  LEA.HI.SX32 R179, R0, R179, 0x1b ;  /* 0x000000b300b37211 */ /* 0x000fca00078fdaff */
[----:B------:R-:W-:-:S05]  /*1990*/  IMAD R3, R179, 0x50, -R9 ;  /* 0x00000050b3037824 */ /* 0x000fca00078e0a09 */
[----:B------:R-:W-:-:S04]  /*19a0*/  VIMNMX R3, R3, R2, PT ;  /* 0x0000000203037248 */ /* 0x000fc80003fe0100 */
[----:B------:R-:W-:Y:S01]  /*19b0*/  ISETP.GT.AND P0, PT, R3, R4, PT ;  /* 0x000000040300720c */ /* 0x000fe20003f04270 */
[----:B------:R-:W-:-:S05]  /*19c0*/  IMAD.WIDE.U32 R4, R4, -0x33333333, RZ ;  /* 0xcccccccd04047825 */ /* 0x000fca00078e00ff */
[----:B------:R-:W-:-:S05]  /*19d0*/  SHF.R.U32.HI R119, RZ, 0x6, R5 ;  /* 0x00000006ff777819 */ /* 0x000fca0000011605 */
[----:B------:R-:W-:Y:S02]  /*19e0*/  IMAD.MOV.U32 R24, RZ, RZ, R119 ;  /* 0x000000ffff187224 */ /* 0x000fe400078e0077 */
[----:B------:R-:W-:-:S04]  /*19f0*/  @P0 VIADD R0, R3, 0x4f ;  /* 0x0000004f03000836 */ /* 0x000fc80000000000 */
[----:B------:R-:W-:-:S05]  /*1a00*/  @P0 IMAD.HI R0, R0, 0x66666667, RZ ;  /* 0x6666666700000827 */ /* 0x000fca00078e02ff */
[----:B------:R-:W-:-:S04]  /*1a10*/  @P0 SHF.R.U32.HI R3, RZ, 0x1f, R0 ;  /* 0x0000001fff030819 */ /* 0x000fc80000011600 */
[----:B------:R-:W-:-:S04]  /*1a20*/  @P0 LEA.HI.SX32 R24, R0, R3, 0x1b ;  /* 0x0000000300180211 */ /* 0x000fc800078fdaff */
[----:B------:R-:W-:-:S13]  /*1a30*/  ISETP.GT.AND P0, PT, R24, R119, PT ;  /* 0x000000771800720c */ /* 0x000fda0003f04270 */
[----:B0-----:R-:W-:Y:S05]  /*1a40*/  @!P0 BRA `(.L_x_649) ;  /* 0x0000008c00f48947 */ /* 0x001fea0003800000 */
[----:B------:R-:W-:Y:S01]  /*1a50*/  IADD3 R0, R18, 0x24400, RZ ;  /* 0x0002440012007810 */ /* 0x000fe20007ffe0ff */
[----:B------:R-:W-:Y:S03]  /*1a60*/  BSSY B6, `(.L_x_650) ;  /* 0x0000013000067945 */ /* 0x000fe60003800000 */
[----:B------:R-:W-:-:S13]  /*1a70*/  LOP3.LUT P0, RZ, R0, 0x3ff, RZ, 0xc0, !PT ;  /* 0x000003ff00ff7812 */ /* 0x000fda000780c0ff */
[----:B------:R-:W-:Y:S05]  /*1a80*/  @!P0 BRA `(.L_x_651) ;  /* 0x0000000000408947 */ /* 0x000fea0003800000 */
[----:B------:R-:W-:Y:S01]  /*1a90*/  MOV R0, 0x0 ;  /* 0x0000000000007802 */ /* 0x000fe20000000f00 */
[----:B------:R-:W-:Y:S01]  /*1aa0*/  ULDC.64 UR4, c[0x4][0x1b8] ;  /* 0x01006e0000047ab9 */ /* 0x000fe20000000a00 */
[----:B------:R-:W-:Y:S01]  /*1ab0*/  ULDC.64 UR6, c[0x4][0x128] ;  /* 0x01004a0000067ab9 */ /* 0x000fe20000000a00 */
[----:B------:R-:W-:Y:S01]  /*1ac0*/  IMAD.U32 R4, RZ, RZ, UR4 ;  /* 0x00000004ff047e24 */ /* 0x000fe2000f8e00ff */
[----:B------:R0:W1:Y:S01]  /*1ad0*/  LDC.64 R14, c[0x4][R0] ;  /* 0x01000000000e7b82 */ /* 0x0000620000000a00 */
[----:B------:R-:W-:Y:S01]  /*1ae0*/  IMAD.U32 R5, RZ, RZ, UR5 ;  /* 0x00000005ff057e24 */ /* 0x000fe2000f8e00ff */
[----:B------:R-:W-:Y:S01]  /*1af0*/  ULDC.64 UR4, c[0x4][0x1c0] ;  /* 0x0100700000047ab9 */ /* 0x000fe20000000a00 */
[----:B------:R-:W-:Y:S01]  /*1b00*/  IMAD.U32 R10, RZ, RZ, UR6 ;  /* 0x00000006ff0a7e24 */ /* 0x000fe2000f8e00ff */
[----:B------:R-:W-:Y:S01]  /*1b10*/  MOV R7, UR5 ;  /* 0x0000000500077c02 */ /* 0x000fe20008000f00 */
[----:B------:R-:W-:Y:S01]  /*1b20*/  IMAD.U32 R6, RZ, RZ, UR4 ;  /* 0x00000004ff067e24 */ /* 0x000fe2000f8e00ff */
[----:B------:R-:W-:Y:S01]  /*1b30*/  MOV R12, 0x1 ;  /* 0x00000001000c7802 */ /* 0x000fe20000000f00 */
[----:B------:R-:W-:-:S02]  /*1b40*/  IMAD.U32 R11, RZ, RZ, UR7 ;  /* 0x00000007ff0b7e24 */ /* 0x000fc4000f8e00ff */
[----:B------:R-:W-:Y:S02]  /*1b50*/  IMAD.MOV.U32 R8, RZ, RZ, 0x70 ;  /* 0x00000070ff087424 */ /* 0x000fe400078e00ff */
[----:B0-----:R-:W-:-:S07]  /*1b60*/  IMAD.MOV.U32 R13, RZ, RZ, RZ ;  /* 0x000000ffff0d7224 */ /* 0x001fce00078e00ff */
[----:B------:R-:W-:-:S07]  /*1b70*/  LEPC R20, `(.L_x_651) ;  /* 0x000000001014794e */ /* 0x000fce0000000000 */
[----:B-1---5:R-:W-:Y:S05]  /*1b80*/  CALL.ABS.NOINC R14 ;  /* 0x000000000e007343 */ /* 0x022fea0003c00000 */
.L_x_651:
[----:B------:R-:W-:Y:S05]  /*1b90*/  BSYNC B6 ;  /* 0x0000000000067941 */ /* 0x000fea0003800000 */
.L_x_650:
[----:B------:R-:W-:Y:S01]  /*1ba0*/  VIADD R0, R18, 0x400 ;  /* 0x0000040012007836 */ /* 0x000fe20000000000 */
[----:B------:R-:W-:Y:S04]  /*1bb0*/  BSSY B6, `(.L_x_652) ;  /* 0x0000013000067945 */ /* 0x000fe80003800000 */
[----:B------:R-:W-:-:S13]  /*1bc0*/  LOP3.LUT P0, RZ, R0, 0x3ff, RZ, 0xc0, !PT ;  /* 0x000003ff00ff7812 */ /* 0x000fda000780c0ff */
[----:B------:R-:W-:Y:S05]  /*1bd0*/  @!P0 BRA `(.L_x_653) ;  /* 0x0000000000408947 */ /* 0x000fea0003800000 */
[----:B------:R-:W-:Y:S01]  /*1be0*/  MOV R0, 0x0 ;  /* 0x0000000000007802 */ /* 0x000fe20000000f00 */
[----:B------:R-:W-:Y:S01]  /*1bf0*/  ULDC.64 UR4, c[0x4][0x1b8] ;  /* 0x01006e0000047ab9 */ /* 0x000fe20000000a00 */
[----:B------:R-:W-:Y:S01]  /*1c00*/  ULDC.64 UR6, c[0x4][0x128] ;  /* 0x01004a0000067ab9 */ /* 0x000fe20000000a00 */
[----:B------:R-:W-:Y:S01]  /*1c10*/  IMAD.U32 R4, RZ, RZ, UR4 ;  /* 0x00000004ff047e24 */ /* 0x000fe2000f8e00ff */
[----:B------:R0:W1:Y:S01]  /*1c20*/  LDC.64 R14, c[0x4][R0] ;  /* 0x01000000000e7b82 */ /* 0x0000620000000a00 */
[----:B------:R-:W-:Y:S01]  /*1c30*/  MOV R5, UR5 ;  /* 0x0000000500057c02 */ /* 0x000fe20008000f00 */
[----:B------:R-:W-:Y:S01]  /*1c40*/  ULDC.64 UR4, c[0x4][0x1c0] ;  /* 0x0100700000047ab9 */ /* 0x000fe20000000a00 */
[----:B------:R-:W-:Y:S01]  /*1c50*/  IMAD.U32 R10, RZ, RZ, UR6 ;  /* 0x00000006ff0a7e24 */ /* 0x000fe2000f8e00ff */
[----:B------:R-:W-:Y:S01]  /*1c60*/  MOV R11, UR7 ;  /* 0x00000007000b7c02 */ /* 0x000fe20008000f00 */
[----:B------:R-:W-:Y:S02]  /*1c70*/  IMAD.U32 R6, RZ, RZ, UR4 ;  /* 0x00000004ff067e24 */ /* 0x000fe4000f8e00ff */
[----:B------:R-:W-:-:S02]  /*1c80*/  IMAD.U32 R7, RZ, RZ, UR5 ;  /* 0x00000005ff077e24 */ /* 0x000fc4000f8e00ff */
[----:B------:R-:W-:Y:S02]  /*1c90*/  IMAD.MOV.U32 R8, RZ, RZ, 0x70 ;  /* 0x00000070ff087424 */ /* 0x000fe400078e00ff */
[----:B------:R-:W-:Y:S02]  /*1ca0*/  IMAD.MOV.U32 R12, RZ, RZ, 0x1 ;  /* 0x00000001ff0c7424 */ /* 0x000fe400078e00ff */
[----:B0-----:R-:W-:-:S07]  /*1cb0*/  IMAD.MOV.U32 R13, RZ, RZ, RZ ;  /* 0x000000ffff0d7224 */ /* 0x001fce00078e00ff */
[----:B------:R-:W-:-:S07]  /*1cc0*/  LEPC R20, `(.L_x_653) ;  /* 0x000000001014794e */ /* 0x000fce0000000000 */
[----:B-1---5:R-:W-:Y:S05]  /*1cd0*/  CALL.ABS.NOINC R14 ;  /* 0x000000000e007343 */ /* 0x022fea0003c00000 */
.L_x_653:
[----:B------:R-:W-:Y:S05]  /*1ce0*/  BSYNC B6 ;  /* 0x0000000000067941 */ /* 0x000fea0003800000 */
.L_x_652:
[----:B------:R-:W-:Y:S01]  /*1cf0*/  ULDC.64 UR4, c[0x0][0x9f8] ;  /* 0x00027e0000047ab9 */ /* 0x000fe20000000a00 */
[----:B------:R-:W-:Y:S01]  /*1d00*/  ULDC.64 UR6, c[0x0][0x208] ;  /* 0x0000820000067ab9 */ /* 0x000fe20000000a00 */
[----:B------:R-:W-:Y:S01]  /*1d10*/  ISETP.NE.U32.AND P0, PT, RZ, UR4, PT ;  /* 0x00000004ff007c0c */ /* 0x000fe2000bf05070 */
[----:B------:R-:W0:Y:S01]  /*1d20*/  LDC.64 R98, c[0x0][0x300] ;  /* 0x0000c000ff627b82 */ /* 0x000e220000000a00 */
[----:B------:R-:W-:Y:S01]  /*1d30*/  IADD3 R113, R113, R26, RZ ;  /* 0x0000001a71717210 */ /* 0x000fe20007ffe0ff */
[----:B------:R-:W-:Y:S01]  /*1d40*/  ULDC.64 UR8, c[0x0][0xa08] ;  /* 0x0002820000087ab9 */ /* 0x000fe20000000a00 */
[----:B------:R-:W-:Y:S02]  /*1d50*/  ISETP.NE.AND.EX P0, PT, RZ, UR5, PT, P0 ;  /* 0x00000005ff007c0c */ /* 0x000fe4000bf05300 */
[----:B------:R-:W-:-:S03]  /*1d60*/  SHF.R.S32.HI R9, RZ, 0x1f, R122 ;  /* 0x0000001fff097819 */ /* 0x000fc6000001147a */
[----:B------:R-:W1:Y:S08]  /*1d70*/  LDC R118, c[0x0][0x3f4] ;  /* 0x0000fd00ff767b82 */ /* 0x000e700000000800 */
[----:B------:R-:W-:Y:S01]  /*1d80*/  @P0 IADD3 R4, P1, R233, UR4, RZ ;  /* 0x00000004e9040c10 */ /* 0x000fe2000ff3e0ff */
[----:B------:R-:W2:Y:S03]  /*1d90*/  LDC.64 R104, c[0x0][0x408] ;  /* 0x00010200ff687b82 */ /* 0x000ea60000000a00 */
[----:B------:R-:W-:Y:S01]  /*1da0*/  @P0 IADD3.X R5, R27, UR5, RZ, P1, !PT ;  /* 0x000000051b050c10 */ /* 0x000fe20008ffe4ff */
[----:B------:R-:W-:-:S04]  /*1db0*/  ULDC.64 UR4, c[0x0][0x330] ;  /* 0x0000cc0000047ab9 */ /* 0x000fc80000000a00 */
[----:B------:R3:W4:Y:S01]  /*1dc0*/  @P0 LDG.E R25, desc[UR6][R4.64] ;  /* 0x0000000604190981 */ /* 0x000722000c1e1900 */
[----:B------:R-:W-:Y:S01]  /*1dd0*/  SHF.R.S32.HI R3, RZ, 0x1f, R113 ;  /* 0x0000001fff037819 */ /* 0x000fe20000011471 */
[----:B------:R-:W-:Y:S01]  /*1de0*/  ULDC UR6, c[0x0][0x2f4] ;  /* 0x0000bd0000067ab9 */ /* 0x000fe20000000800 */
[----:B------:R-:W-:Y:S01]  /*1df0*/  IMAD R11, R9, UR4, RZ ;  /* 0x00000004090b7c24 */ /* 0x000fe2000f8e02ff */
[----:B------:R-:W-:Y:S01]  /*1e00*/  ISETP.GE.AND P1, PT, R213, UR6, PT ;  /* 0x00000006d5007c0c */ /* 0x000fe2000bf26270 */
[----:B------:R-:W-:Y:S01]  /*1e10*/  IMAD.WIDE.U32 R6, R122, UR4, R16 ;  /* 0x000000047a067c25 */ /* 0x000fe2000f8e0010 */
[----:B------:R-:W-:Y:S01]  /*1e20*/  ISETP.GE.AND P0, PT, R16, UR6, PT ;  /* 0x0000000610007c0c */ /* 0x000fe2000bf06270 */
[----:B------:R-:W1:Y:S01]  /*1e30*/  LDC.64 R110, c[0x0][0x3f8] ;  /* 0x0000fe00ff6e7b82 */ /* 0x000e620000000a00 */
[----:B------:R-:W-:Y:S01]  /*1e40*/  SEL R8, RZ, 0xffffffff, P1 ;  /* 0xffffffffff087807 */ /* 0x000fe20000800000 */
[-C--:B0-----:R-:W-:Y:S01]  /*1e50*/  IMAD R0, R3, R98.reuse, RZ ;  /* 0x0000006203007224 */ /* 0x081fe200078e02ff */
[----:B------:R-:W-:Y:S01]  /*1e60*/  ISETP.GE.AND P1, PT, R218, UR6, PT ;  /* 0x00000006da007c0c */ /* 0x000fe2000bf26270 */
[----:B------:R-:W-:Y:S01]  /*1e70*/  IMAD R13, R122, UR5, R11 ;  /* 0x000000057a0d7c24 */ /* 0x000fe2000f8e020b */
[----:B------:R-:W-:Y:S01]  /*1e80*/  ULDC.64 UR4, c[0x0][0x308] ;  /* 0x0000c20000047ab9 */ /* 0x000fe20000000a00 */
[C---:B------:R-:W-:Y:S01]  /*1e90*/  IMAD R11, R113.reuse, R99, R0 ;  /* 0x00000063710b7224 */ /* 0x040fe200078e0200 */
[----:B------:R-:W-:Y:S01]  /*1ea0*/  SEL R0, RZ, 0x1, P0 ;  /* 0x00000001ff007807 */ /* 0x000fe20000000000 */
[----:B---3--:R-:W-:Y:S01]  /*1eb0*/  IMAD.WIDE.U32 R4, R113, R98, RZ ;  /* 0x0000006271047225 */ /* 0x008fe200078e00ff */
[----:B------:R-:W-:Y:S01]  /*1ec0*/  ISETP.NE.U32.AND P0, PT, RZ, UR8, PT ;  /* 0x00000008ff007c0c */ /* 0x000fe2000bf05070 */
[----:B------:R-:W0:Y:S01]  /*1ed0*/  S2R R149, SR_TID.X ;  /* 0x0000000000957919 */ /* 0x000e220000002100 */
[----:B------:R-:W-:Y:S01]  /*1ee0*/  SHF.R.S32.HI R20, RZ, 0x1f, R212 ;  /* 0x0000001fff147819 */ /* 0x000fe200000114d4 */
[----:B------:R-:W-:Y:S01]  /*1ef0*/  IMAD.IADD R7, R7, 0x1, R13 ;  /* 0x0000000107077824 */ /* 0x000fe200078e020d */
[----:B------:R-:W-:Y:S01]  /*1f00*/  ISETP.NE.AND.EX P0, PT, RZ, UR9, PT, P0 ;  /* 0x00000009ff007c0c */ /* 0x000fe2000bf05300 */
[----:B------:R-:W-:Y:S01]  /*1f10*/  IMAD.SHL.U32 R13, R8, 0x2, RZ ;  /* 0x00000002080d7824 */ /* 0x000fe200078e00ff */
[----:B------:R-:W-:Y:S01]  /*1f20*/  ULDC.64 UR8, c[0x0][0x338] ;  /* 0x0000ce0000087ab9 */ /* 0x000fe20000000a00 */
[----:B------:R-:W-:Y:S01]  /*1f30*/  IMAD R9, R9, UR4, RZ ;  /* 0x0000000409097c24 */ /* 0x000fe2000f8e02ff */
[----:B------:R-:W-:Y:S01]  /*1f40*/  SHF.R.S32.HI R23, RZ, 0x1f, R22 ;  /* 0x0000001fff177819 */ /* 0x000fe20000011416 */
[----:B------:R-:W-:Y:S01]  /*1f50*/  IMAD.IADD R5, R5, 0x1, R11 ;  /* 0x0000000105057824 */ /* 0x000fe200078e020b */
[----:B------:R-:W-:Y:S01]  /*1f60*/  LOP3.LUT R0, R13, 0x2, R0, 0xe2, !PT ;  /* 0x000000020d007812 */ /* 0x000fe200078ee200 */
[C---:B------:R-:W-:Y:S01]  /*1f70*/  IMAD R11, R122.reuse, UR5, R9 ;  /* 0x000000057a0b7c24 */ /* 0x040fe2000f8e0209 */
[----:B------:R-:W-:Y:S01]  /*1f80*/  SEL R9, RZ, 0x4, P1 ;  /* 0x00000004ff097807 */ /* 0x000fe20000800000 */
[----:B------:R-:W-:Y:S01]  /*1f90*/  IMAD.WIDE.U32 R4, R122, UR4, R4 ;  /* 0x000000047a047c25 */ /* 0x000fe2000f8e0004 */
[----:B------:R-:W-:Y:S01]  /*1fa0*/  ULDC.64 UR4, c[0x0][0x310] ;  /* 0x0000c40000047ab9 */ /* 0x000fe20000000a00 */
[----:B------:R-:W-:-:S02]  /*1fb0*/  SHF.R.U32.HI R28, RZ, 0x3, R223 ;  /* 0x00000003ff1c7819 */ /* 0x000fc400000116df */
[----:B------:R-:W-:Y:S01]  /*1fc0*/  LOP3.LUT R9, R0, R9, RZ, 0xfc, !PT ;  /* 0x0000000900097212 */ /* 0x000fe200078efcff */
[CC--:B--2---:R-:W-:Y:S01]  /*1fd0*/  IMAD.WIDE.U32 R100, R212.reuse, R104.reuse, R22 ;  /* 0x00000068d4647225 */ /* 0x0c4fe200078e0016 */
[----:B------:R-:W-:Y:S02]  /*1fe0*/  IADD3 R5, R5, R11, RZ ;  /* 0x0000000b05057210 */ /* 0x000fe40007ffe0ff */
[----:B------:R-:W-:Y:S01]  /*1ff0*/  SHF.R.U32.HI R21, RZ, 0x3, R222 ;  /* 0x00000003ff157819 */ /* 0x000fe200000116de */
[----:B------:R-:W-:Y:S01]  /*2000*/  IMAD.WIDE.U32 R102, R212, R104, R16 ;  /* 0x00000068d4667225 */ /* 0x000fe200078e0010 */
[----:B------:R-:W-:Y:S02]  /*2010*/  ISETP.GE.AND P2, PT, R219, UR6, PT ;  /* 0x00000006db007c0c */ /* 0x000fe4000bf46270 */
[----:B------:R-:W-:Y:S01]  /*2020*/  SHF.L.U64.HI R128, R98, 0x5, R99 ;  /* 0x0000000562807819 */ /* 0x000fe20000010263 */
[----:B-1----:R-:W-:Y:S01]  /*2030*/  IMAD.WIDE.U32 R106, R212, R110, R22 ;  /* 0x0000006ed46a7225 */ /* 0x002fe200078e0016 */
[----:B------:R-:W-:-:S02]  /*2040*/  SHF.L.U64.HI R130, R98, 0x6, R99 ;  /* 0x0000000662827819 */ /* 0x000fc40000010263 */
[----:B------:R-:W-:Y:S01]  /*2050*/  SHF.L.U32 R131, R98, 0x6, RZ ;  /* 0x0000000662837819 */ /* 0x000fe200000006ff */
[----:B------:R-:W-:Y:S01]  /*2060*/  IMAD.WIDE.U32 R108, R212, R110, R16 ;  /* 0x0000006ed46c7225 */ /* 0x000fe200078e0010 */
[C---:B------:R-:W-:Y:S02]  /*2070*/  SHF.L.U64.HI R30, R110.reuse, 0x5, R111 ;  /* 0x000000056e1e7819 */ /* 0x040fe4000001026f */
[----:B------:R-:W-:Y:S01]  /*2080*/  SHF.L.U32 R27, R110, 0x6, RZ ;  /* 0x000000066e1b7819 */ /* 0x000fe200000006ff */
[C---:B------:R-:W-:Y:S01]  /*2090*/  IMAD.SHL.U32 R29, R212.reuse, 0x40, RZ ;  /* 0x00000040d41d7824 */ /* 0x040fe200078e00ff */
[----:B------:R-:W-:Y:S01]  /*20a0*/  IADD3 R112, P3, R212, R113, RZ ;  /* 0x00000071d4707210 */ /* 0x000fe20007f7e0ff */
[----:B------:R-:W-:Y:S01]  /*20b0*/  IMAD.SHL.U32 R129, R98, 0x20, RZ ;  /* 0x0000002062817824 */ /* 0x000fe200078e00ff */
[C-C-:B------:R-:W-:Y:S01]  /*20c0*/  SHF.L.U64.HI R34, R104.reuse, 0x5, R105.reuse ;  /* 0x0000000568227819 */ /* 0x140fe20000010269 */
[----:B------:R-:W-:Y:S01]  /*20d0*/  IMAD R127, R105, 0x50, RZ ;  /* 0x00000050697f7824 */ /* 0x000fe200078e02ff */
[C---:B------:R-:W-:Y:S01]  /*20e0*/  SHF.L.U64.HI R33, R104.reuse, 0x6, R105 ;  /* 0x0000000668217819 */ /* 0x040fe20000010269 */
[----:B------:R-:W-:Y:S01]  /*20f0*/  IMAD.SHL.U32 R32, R104, 0x20, RZ ;  /* 0x0000002068207824 */ /* 0x000fe200078e00ff */
[----:B------:R-:W-:Y:S01]  /*2100*/  IADD3.X R113, R20, R3, RZ, P3, !PT ;  /* 0x0000000314717210 */ /* 0x000fe20001ffe4ff */
[----:B------:R-:W-:Y:S01]  /*2110*/  IMAD.SHL.U32 R31, R104, 0x40, RZ ;  /* 0x00000040681f7824 */ /* 0x000fe200078e00ff */
[----:B------:R-:W-:-:S02]  /*2120*/  LOP3.LUT R26, R9, 0x1, RZ, 0xc0, !PT ;  /* 0x00000001091a7812 */ /* 0x000fc400078ec0ff */
[----:B0-----:R-:W-:Y:S02]  /*2130*/  LEA.HI R149, R149, 0x8, RZ, 0x19 ;  /* 0x0000000895957811 */ /* 0x001fe400078fc8ff */
[----:B----4-:R-:W-:Y:S02]  /*2140*/  SHF.R.S32.HI R8, RZ, 0x1f, R25 ;  /* 0x0000001fff087819 */ /* 0x010fe40000011419 */
[----:B------:R-:W-:Y:S02]  /*2150*/  SEL R97, R25, RZ, !P0 ;  /* 0x000000ff19617207 */ /* 0x000fe40004000000 */
[----:B------:R-:W-:Y:S02]  /*2160*/  SEL R8, R8, RZ, !P0 ;  /* 0x000000ff08087207 */ /* 0x000fe40004000000 */
[----:B------:R-:W-:Y:S01]  /*2170*/  ISETP.GE.AND P0, PT, R16, R118, PT ;  /* 0x000000761000720c */ /* 0x000fe20003f06270 */
[----:B------:R-:W-:-:S04]  /*2180*/  IMAD.WIDE.U32 R94, R97, UR8, R6 ;  /* 0x00000008615e7c25 */ /* 0x000fc8000f8e0006 */
[C---:B------:R-:W-:Y:S02]  /*2190*/  IMAD R0, R8.reuse, UR8, RZ ;  /* 0x0000000808007c24 */ /* 0x040fe4000f8e02ff */
[----:B------:R-:W-:Y:S02]  /*21a0*/  IMAD R8, R8, UR4, RZ ;  /* 0x0000000408087c24 */ /* 0x000fe4000f8e02ff */
[C---:B------:R-:W-:Y:S02]  /*21b0*/  IMAD R37, R97.reuse, UR9, R0 ;  /* 0x0000000961257c24 */ /* 0x040fe4000f8e0200 */
[C---:B------:R-:W-:Y:S02]  /*21c0*/  IMAD R11, R97.reuse, UR5, R8 ;  /* 0x00000005610b7c24 */ /* 0x040fe4000f8e0208 */
[----:B------:R-:W-:-:S04]  /*21d0*/  IMAD.WIDE.U32 R96, R97, UR4, R4 ;  /* 0x0000000461607c25 */ /* 0x000fc8000f8e0004 */
[-C--:B------:R-:W-:Y:S02]  /*21e0*/  IMAD R6, R20, R98.reuse, RZ ;  /* 0x0000006214067224 */ /* 0x080fe400078e02ff */
[----:B------:R-:W-:-:S04]  /*21f0*/  IMAD.WIDE.U32 R4, R212, R98, R16 ;  /* 0x00000062d4047225 */ /* 0x000fc800078e0010 */
[----:B------:R-:W-:Y:S01]  /*2200*/  IMAD R35, R212, R99, R6 ;  /* 0x00000063d4237224 */ /* 0x000fe200078e0206 */
[----:B------:R-:W-:Y:S01]  /*2210*/  IADD3 R93, P1, R96, R4, RZ ;  /* 0x00000004605d7210 */ /* 0x000fe20007f3e0ff */
[----:B------:R-:W-:Y:S02]  /*2220*/  IMAD.IADD R92, R97, 0x1, R11 ;  /* 0x00000001615c7824 */ /* 0x000fe400078e020b */
[----:B------:R-:W-:-:S03]  /*2230*/  IMAD R0, R20, R104, RZ ;  /* 0x0000006814007224 */ /* 0x000fc600078e02ff */
[----:B------:R-:W-:Y:S01]  /*2240*/  IADD3.X R35, R92, R5, R35, P1, !PT ;  /* 0x000000055c237210 */ /* 0x000fe20000ffe423 */
[----:B------:R-:W-:Y:S01]  /*2250*/  IMAD R7, R212, R105, R0 ;  /* 0x00000069d4077224 */ /* 0x000fe200078e0200 */
[----:B------:R-:W-:Y:S01]  /*2260*/  SEL R5, R118, RZ, P0 ;  /* 0x000000ff76057207 */ /* 0x000fe20000000000 */
[----:B------:R-:W-:Y:S01]  /*2270*/  IMAD R0, R20, R110, RZ ;  /* 0x0000006e14007224 */ /* 0x000fe200078e02ff */
[----:B------:R-:W-:Y:S01]  /*2280*/  ISETP.GE.AND P1, PT, R213, R118, PT ;  /* 0x00000076d500720c */ /* 0x000fe20003f26270 */
[----:B------:R-:W-:Y:S01]  /*2290*/  IMAD.IADD R101, R101, 0x1, R7 ;  /* 0x0000000165657824 */ /* 0x000fe200078e0207 */
[----:B------:R-:W-:Y:S01]  /*22a0*/  IADD3 R5, R16, R5, RZ ;  /* 0x0000000510057210 */ /* 0x000fe20007ffe0ff */
[----:B------:R-:W-:Y:S01]  /*22b0*/  IMAD.IADD R103, R7, 0x1, R103 ;  /* 0x0000000107677824 */ /* 0x000fe200078e0267 */
[----:B------:R-:W-:Y:S01]  /*22c0*/  SEL R4, R118, RZ, P1 ;  /* 0x000000ff76047207 */ /* 0x000fe20000800000 */
[----:B------:R-:W-:Y:S01]  /*22d0*/  IMAD R7, R212, R111, R0 ;  /* 0x0000006fd4077224 */ /* 0x000fe200078e0200 */
[----:B------:R-:W-:Y:S01]  /*22e0*/  SHF.R.S32.HI R0, RZ, 0x1f, R5 ;  /* 0x0000001fff007819 */ /* 0x000fe20000011405 */
[----:B-----5:R-:W-:-:S03]  /*22f0*/  IMAD.WIDE.U32 R100, R144, R104, R100 ;  /* 0x0000006890647225 */ /* 0x020fc600078e0064 */
[CC--:B------:R-:W-:Y:S01]  /*2300*/  LEA.HI R13, R0.reuse, R5.reuse, RZ, 0x3 ;  /* 0x00000005000d7211 */ /* 0x0c0fe200078f18ff */
[----:B------:R-:W-:Y:S01]  /*2310*/  IMAD.IADD R107, R107, 0x1, R7 ;  /* 0x000000016b6b7824 */ /* 0x000fe200078e0207 */
[----:B------:R-:W-:Y:S01]  /*2320*/  LEA.HI R0, R0, R5, RZ, 0x6 ;  /* 0x0000000500007211 */ /* 0x000fe200078f30ff */
[----:B------:R-:W-:Y:S01]  /*2330*/  IMAD.IADD R5, R213, 0x1, R4 ;  /* 0x00000001d5057824 */ /* 0x000fe200078e0204 */
[----:B------:R-:W-:Y:S01]  /*2340*/  LOP3.LUT R6, R223, 0x38, R13, 0xf8, !PT ;  /* 0x00000038df067812 */ /* 0x000fe200078ef80d */
[----:B------:R-:W-:Y:S01]  /*2350*/  IMAD.IADD R109, R7, 0x1, R109 ;  /* 0x00000001076d7824 */ /* 0x000fe200078e026d */
[----:B------:R-:W-:Y:S01]  /*2360*/  SHF.R.S32.HI R4, RZ, 0x6, R0 ;  /* 0x00000006ff047819 */ /* 0x000fe20000011400 */
[----:B------:R-:W-:Y:S01]  /*2370*/  IMAD.WIDE.U32 R106, R144, R110, R106 ;  /* 0x0000006e906a7225 */ /* 0x000fe200078e006a */
[----:B------:R-:W-:Y:S02]  /*2380*/  SHF.R.S32.HI R0, RZ, 0x1f, R5 ;  /* 0x0000001fff007819 */ /* 0x000fe40000011405 */
[----:B------:R-:W-:Y:S01]  /*2390*/  LOP3.LUT R8, R6, R28, RZ, 0x3c, !PT ;  /* 0x0000001c06087212 */ /* 0x000fe200078e3cff */
[----:B------:R-:W-:Y:S01]  /*23a0*/  IMAD R135, R4, 0x1400, R226 ;  /* 0x0000140004877824 */ /* 0x000fe200078e02e2 */
[-C--:B------:R-:W-:Y:S01]  /*23b0*/  LEA.HI R6, R0, R5.reuse, RZ, 0x6 ;  /* 0x0000000500067211 */ /* 0x080fe200078f30ff */
[----:B------:R-:W-:Y:S01]  /*23c0*/  IMAD R133, R4, 0x1400, R225 ;  /* 0x0000140004857824 */ /* 0x000fe200078e02e1 */
[----:B------:R-:W-:Y:S01]  /*23d0*/  LEA.HI R11, R0, R5, RZ, 0x3 ;  /* 0x00000005000b7211 */ /* 0x000fe200078f18ff */
[----:B------:R-:W-:Y:S01]  /*23e0*/  IMAD R143, R4, 0x1400, R227 ;  /* 0x00001400048f7824 */ /* 0x000fe200078e02e3 */
[----:B------:R-:W-:Y:S01]  /*23f0*/  LOP3.LUT R0, R13, 0x38, RZ, 0xc0, !PT ;  /* 0x000000380d007812 */ /* 0x000fe200078ec0ff */
[----:B------:R-:W-:Y:S01]  /*2400*/  IMAD.WIDE.U32 R108, R144, R110, R108 ;  /* 0x0000006e906c7225 */ /* 0x000fe200078e006c */
[----:B------:R-:W-:-:S02]  /*2410*/  LOP3.LUT R7, R222, 0x38, R13, 0xf8, !PT ;  /* 0x00000038de077812 */ /* 0x000fc400078ef80d */
[----:B------:R-:W-:Y:S01]  /*2420*/  LOP3.LUT R5, R0, 0x1c0, R29, 0xf8, !PT ;  /* 0x000001c000057812 */ /* 0x000fe200078ef81d */
[----:B------:R-:W-:Y:S01]  /*2430*/  IMAD.WIDE.U32 R102, R144, R104, R102 ;  /* 0x0000006890667225 */ /* 0x000fe200078e0066 */
[----:B------:R-:W-:Y:S02]  /*2440*/  IADD3 R135, R135, R8, RZ ;  /* 0x0000000887877210 */ /* 0x000fe40007ffe0ff */
[-C--:B------:R-:W-:Y:S01]  /*2450*/  LOP3.LUT R10, R7, R21.reuse, RZ, 0x3c, !PT ;  /* 0x00000015070a7212 */ /* 0x080fe200078e3cff */
[----:B------:R-:W-:Y:S01]  /*2460*/  VIADD R4, R212, 0x40 ;  /* 0x00000040d4047836 */ /* 0x000fe20000000000 */
[----:B------:R-:W-:Y:S01]  /*2470*/  SHF.R.S32.HI R8, RZ, 0x6, R6 ;  /* 0x00000006ff087819 */ /* 0x000fe20000011406 */
[----:B------:R-:W-:Y:S01]  /*2480*/  IMAD.SHL.U32 R118, R118, 0x2, RZ ;  /* 0x0000000276767824 */ /* 0x000fe200078e00ff */
[----:B------:R-:W-:Y:S01]  /*2490*/  LOP3.LUT R0, R5, R228, RZ, 0x3c, !PT ;  /* 0x000000e405007212 */ /* 0x000fe200078e3cff */
[----:B------:R-:W-:Y:S01]  /*24a0*/  IMAD.IADD R133, R133, 0x1, R10 ;  /* 0x0000000185857824 */ /* 0x000fe200078e020a */
[----:B------:R-:W-:Y:S01]  /*24b0*/  LOP3.LUT R12, R222, 0x38, R11, 0xf8, !PT ;  /* 0x00000038de0c7812 */ /* 0x000fe200078ef80b */
[C---:B------:R-:W-:Y:S01]  /*24c0*/  IMAD R132, R8.reuse, 0x1400, R225 ;  /* 0x0000140008847824 */ /* 0x040fe200078e02e1 */
[----:B------:R-:W-:Y:S01]  /*24d0*/  SHF.R.S32.HI R5, RZ, 0x1f, R144 ;  /* 0x0000001fff057819 */ /* 0x000fe20000011490 */
[----:B------:R-:W-:Y:S01]  /*24e0*/  IMAD.IADD R143, R143, 0x1, R0 ;  /* 0x000000018f8f7824 */ /* 0x000fe200078e0200 */
[----:B------:R-:W-:Y:S01]  /*24f0*/  LOP3.LUT R6, R11, 0x38, RZ, 0xc0, !PT ;  /* 0x000000380b067812 */ /* 0x000fe200078ec0ff */
[----:B------:R-:W-:Y:S01]  /*2500*/  IMAD R134, R8, 0x1400, R226 ;  /* 0x0000140008867824 */ /* 0x000fe200078e02e2 */
[----:B------:R-:W-:Y:S01]  /*2510*/  LOP3.LUT R10, R223, 0x38, R11, 0xf8, !PT ;  /* 0x00000038df0a7812 */ /* 0x000fe200078ef80b */
[----:B------:R-:W-:Y:S01]  /*2520*/  IMAD R0, R5, R104, RZ ;  /* 0x0000006805007224 */ /* 0x000fe200078e02ff */
[----:B------:R-:W-:Y:S01]  /*2530*/  LOP3.LUT R21, R12, R21, RZ, 0x3c, !PT ;  /* 0x000000150c157212 */ /* 0x000fe200078e3cff */
[----:B------:R-:W-:Y:S01]  /*2540*/  IMAD R142, R8, 0x1400, R227 ;  /* 0x00001400088e7824 */ /* 0x000fe200078e02e3 */
[----:B------:R-:W-:Y:S01]  /*2550*/  LOP3.LUT R7, R6, 0x1c0, R29, 0xf8, !PT ;  /* 0x000001c006077812 */ /* 0x000fe200078ef81d */
[----:B------:R-:W-:Y:S01]  /*2560*/  VIADD R6, R212, 0x20 ;  /* 0x00000020d4067836 */ /* 0x000fe20000000000 */
[----:B------:R-:W-:Y:S01]  /*2570*/  LOP3.LUT R15, R10, R28, RZ, 0x3c, !PT ;  /* 0x0000001c0a0f7212 */ /* 0x000fe200078e3cff */
[----:B------:R-:W-:Y:S01]  /*2580*/  IMAD.SHL.U32 R28, R110, 0x20, RZ ;  /* 0x000000206e1c7824 */ /* 0x000fe200078e00ff */
[----:B------:R-:W-:Y:S01]  /*2590*/  IADD3 R132, R132, R21, RZ ;  /* 0x0000001584847210 */ /* 0x000fe20007ffe0ff */
[----:B------:R-:W-:Y:S01]  /*25a0*/  IMAD R21, R144, R105, R0 ;  /* 0x0000006990157224 */ /* 0x000fe200078e0200 */
[----:B------:R-:W-:Y:S01]  /*25b0*/  LOP3.LUT R7, R7, R228, RZ, 0x3c, !PT ;  /* 0x000000e407077212 */ /* 0x000fe200078e3cff */
[----:B------:R-:W-:Y:S01]  /*25c0*/  IMAD R0, R5, R110, RZ ;  /* 0x0000006e05007224 */ /* 0x000fe200078e02ff */
[----:B------:R-:W-:Y:S01]  /*25d0*/  SHF.L.U64.HI R29, R110, 0x6, R111 ;  /* 0x000000066e1d7819 */ /* 0x000fe2000001026f */
[----:B------:R-:W-:Y:S01]  /*25e0*/  IMAD.IADD R134, R134, 0x1, R15 ;  /* 0x0000000186867824 */ /* 0x000fe200078e020f */
[----:B------:R-:W-:Y:S01]  /*25f0*/  SHF.R.S32.HI R14, RZ, 0x3, R13 ;  /* 0x00000003ff0e7819 */ /* 0x000fe2000001140d */
[----:B------:R-:W-:Y:S01]  /*2600*/  IMAD R15, R144, R111, R0 ;  /* 0x0000006f900f7224 */ /* 0x000fe200078e0200 */
[----:B------:R-:W-:Y:S01]  /*2610*/  SEL R0, RZ, 0x8, P2 ;  /* 0x00000008ff007807 */ /* 0x000fe20001000000 */
[----:B------:R-:W-:Y:S01]  /*2620*/  IMAD.IADD R142, R142, 0x1, R7 ;  /* 0x000000018e8e7824 */ /* 0x000fe200078e0207 */
[----:B------:R-:W-:Y:S01]  /*2630*/  SHF.R.S32.HI R12, RZ, 0x3, R11 ;  /* 0x00000003ff0c7819 */ /* 0x000fe2000001140b */
[----:B------:R-:W-:Y:S01]  /*2640*/  IMAD R7, R99, 0x50, RZ ;  /* 0x0000005063077824 */ /* 0x000fe200078e02ff */
[----:B------:R-:W-:Y:S01]  /*2650*/  LOP3.LUT R0, R9, R0, RZ, 0xfc, !PT ;  /* 0x0000000009007212 */ /* 0x000fe200078efcff */
[----:B------:R-:W-:Y:S01]  /*2660*/  IMAD R5, R111, 0x50, RZ ;  /* 0x000000506f057824 */ /* 0x000fe200078e02ff */
[----:B------:R-:W-:Y:S01]  /*2670*/  LOP3.LUT R13, R13, 0xfffffff8, RZ, 0xc0, !PT ;  /* 0xfffffff80d0d7812 */ /* 0x000fe200078ec0ff */
[----:B------:R-:W-:Y:S01]  /*2680*/  IMAD.WIDE.U32 R98, R98, 0x50, RZ ;  /* 0x0000005062627825 */ /* 0x000fe200078e00ff */
[----:B------:R-:W-:-:S02]  /*2690*/  LOP3.LUT R11, R11, 0xfffffff8, RZ, 0xc0, !PT ;  /* 0xfffffff80b0b7812 */ /* 0x000fc400078ec0ff */
[----:B------:R-:W-:Y:S01]  /*26a0*/  SHF.R.S32.HI R147, RZ, 0x1f, R6 ;  /* 0x0000001fff937819 */ /* 0x000fe20000011406 */
[----:B------:R-:W-:Y:S01]  /*26b0*/  IMAD.WIDE.U32 R110, R110, 0x50, RZ ;  /* 0x000000506e6e7825 */ /* 0x000fe200078e00ff */
[----:B------:R-:W-:Y:S02]  /*26c0*/  IADD3 R25, R101, R21, RZ ;  /* 0x0000001565197210 */ /* 0x000fe40007ffe0ff */
[----:B------:R-:W-:Y:S01]  /*26d0*/  SHF.R.S32.HI R146, RZ, 0x1f, R4 ;  /* 0x0000001fff927819 */ /* 0x000fe20000011404 */
[----:B------:R-:W-:Y:S01]  /*26e0*/  IMAD.WIDE.U32 R104, R104, 0x50, RZ ;  /* 0x0000005068687825 */ /* 0x000fe200078e00ff */
[C---:B------:R-:W-:Y:S02]  /*26f0*/  LOP3.LUT R10, R0.reuse, 0x2, RZ, 0xc0, !PT ;  /* 0x00000002000a7812 */ /* 0x040fe400078ec0ff */
[C---:B------:R-:W-:Y:S01]  /*2700*/  LOP3.LUT R9, R0.reuse, 0x4, RZ, 0xc0, !PT ;  /* 0x0000000400097812 */ /* 0x040fe200078ec0ff */
[----:B------:R-:W-:Y:S01]  /*2710*/  IMAD.IADD R120, R99, 0x1, R7 ;  /* 0x0000000163787824 */ /* 0x000fe200078e0207 */
[----:B------:R-:W-:Y:S01]  /*2720*/  LOP3.LUT R8, R0, 0x8, RZ, 0xc0, !PT ;  /* 0x0000000800087812 */ /* 0x000fe200078ec0ff */
[----:B------:R-:W-:Y:S01]  /*2730*/  IMAD.IADD R126, R111, 0x1, R5 ;  /* 0x000000016f7e7824 */ /* 0x000fe200078e0205 */
[----:B------:R-:W-:Y:S01]  /*2740*/  SHF.R.S32.HI R7, RZ, 0x1f, R13 ;  /* 0x0000001fff077819 */ /* 0x000fe2000001140d */
[----:B------:R-:W-:Y:S01]  /*2750*/  IMAD.IADD R20, R107, 0x1, R15 ;  /* 0x000000016b147824 */ /* 0x000fe200078e020f */
[----:B------:R-:W-:Y:S01]  /*2760*/  SHF.R.S32.HI R6, RZ, 0x1f, R11 ;  /* 0x0000001fff067819 */ /* 0x000fe2000001140b */
[----:B------:R-:W-:Y:S01]  /*2770*/  IMAD.IADD R127, R105, 0x1, R127 ;  /* 0x00000001697f7824 */ /* 0x000fe200078e027f */
[----:B------:R-:W-:Y:S01]  /*2780*/  IADD3 R5, R95, R37, RZ ;  /* 0x000000255f057210 */ /* 0x000fe20007ffe0ff */
[----:B------:R-:W-:-:S02]  /*2790*/  IMAD.IADD R21, R21, 0x1, R103 ;  /* 0x0000000115157824 */ /* 0x000fc400078e0267 */
[----:B------:R-:W-:-:S07]  /*27a0*/  IMAD.IADD R15, R15, 0x1, R109 ;  /* 0x000000010f0f7824 */ /* 0x000fce00078e026d */
.L_x_761:
[----:B--2---:R-:W2:Y:S01]  /*27b0*/  LDL.LU R39, [R1+0x8] ;  /* 0x0000080001277983 */ /* 0x004ea20000300800 */
[----:B------:R-:W-:Y:S01]  /*27c0*/  VIADD R41, R24, 0xffffffff ;  /* 0xffffffff18297836 */ /* 0x000fe20000000000 */
[----:B------:R-:W0:Y:S01]  /*27d0*/  LDC.64 R116, c[0x0][0x2e8] ;  /* 0x0000ba00ff747b82 */ /* 0x000e220000000a00 */
[----:B------:R-:W-:Y:S05]  /*27e0*/  YIELD ;  /* 0x0000000000007946 */ /* 0x000fea0003800000 */
[----:B------:R-:W-:Y:S01]  /*27f0*/  SHF.R.S32.HI R38, RZ, 0x1f, R41 ;  /* 0x0000001fff267819 */ /* 0x000fe20000011429 */
[-C--:B------:R-:W-:Y:S01]  /*2800*/  IMAD R3, R120, R41.reuse, RZ ;  /* 0x0000002978037224 */ /* 0x080fe200078e02ff */
[----:B------:R-:W1:Y:S01]  /*2810*/  LDC R115, c[0x0][0x3f4] ;  /* 0x0000fd00ff737b82 */ /* 0x000e620000000800 */
[----:B------:R-:W-:Y:S01]  /*2820*/  IMAD.WIDE.U32 R124, R98, R41, RZ ;  /* 0x00000029627c7225 */ /* 0x000fe200078e00ff */
[----:B------:R-:W-:Y:S03]  /*2830*/  BSSY B0, `(.L_x_654) ;  /* 0x00007a0000007945 */ /* 0x000fe60003800000 */
[----:B------:R-:W-:Y:S01]  /*2840*/  IMAD R3, R38, R98, R3 ;  /* 0x0000006226037224 */ /* 0x000fe200078e0203 */
[----:B------:R-:W-:-:S02]  /*2850*/  IADD3 R0, P3, P4, R93, R124, R131 ;  /* 0x0000007c5d007210 */ /* 0x000fc40007c7e083 */
[-C--:B------:R-:W-:Y:S01]  /*2860*/  IADD3 R36, P2, R93, R124.reuse, RZ ;  /* 0x0000007c5d247210 */ /* 0x080fe20007f5e0ff */
[----:B------:R-:W-:Y:S01]  /*2870*/  IMAD.IADD R88, R125, 0x1, R3 ;  /* 0x000000017d587824 */ /* 0x000fe200078e0203 */
[----:B------:R-:W-:-:S03]  /*2880*/  IADD3 R4, P5, P6, R93, R124, R129 ;  /* 0x0000007c5d047210 */ /* 0x000fc60007ebe081 */
[----:B------:R-:W-:Y:S01]  /*2890*/  IMAD.X R37, R88, 0x1, R35, P2 ;  /* 0x0000000158257824 */ /* 0x000fe200010e0623 */
[----:B------:R-:W-:Y:S02]  /*28a0*/  IADD3.X R3, R35, R88, R130, P3, P4 ;  /* 0x0000005823037210 */ /* 0x000fe40001fe8482 */
[----:B------:R-:W-:Y:S02]  /*28b0*/  ISETP.GT.AND P3, PT, R41, R119, PT ;  /* 0x000000772900720c */ /* 0x000fe40003f64270 */
[C---:B0-----:R-:W-:Y:S02]  /*28c0*/  LEA R48, P2, R0.reuse, R116, 0x1 ;  /* 0x0000007400307211 */ /* 0x041fe400078408ff */
[----:B------:R-:W-:Y:S02]  /*28d0*/  IADD3.X R24, R35, R88, R128, P5, P6 ;  /* 0x0000005823187210 */ /* 0x000fe40002fec480 */
[----:B------:R-:W-:Y:S01]  /*28e0*/  LEA.HI.X R49, R0, R117, R3, 0x1, P2 ;  /* 0x0000007500317211 */ /* 0x000fe200010f0c03 */
[----:B------:R-:W-:Y:S01]  /*28f0*/  IMAD R3, R19, 0x5000, R229 ;  /* 0x0000500013037824 */ /* 0x000fe200078e02e5 */
[----:B-1----:R-:W-:-:S02]  /*2900*/  ISETP.GE.AND P2, PT, R115, 0x1, PT ;  /* 0x000000017300780c */ /* 0x002fc40003f46270 */
[-C--:B------:R-:W-:Y:S02]  /*2910*/  LEA R50, P5, R4, R116.reuse, 0x1 ;  /* 0x0000007404327211 */ /* 0x080fe400078a08ff */
[----:B------:R-:W-:Y:S02]  /*2920*/  LEA R56, P6, R36, R116, 0x1 ;  /* 0x0000007424387211 */ /* 0x000fe400078c08ff */
[-C--:B------:R-:W-:Y:S01]  /*2930*/  LEA.HI.X R51, R4, R117.reuse, R24, 0x1, P5 ;  /* 0x0000007504337211 */ /* 0x080fe200028f0c18 */
[----:B------:R-:W-:Y:S01]  /*2940*/  IMAD.MOV.U32 R24, RZ, RZ, R41 ;  /* 0x000000ffff187224 */ /* 0x000fe200078e0029 */
[----:B------:R-:W-:Y:S02]  /*2950*/  LEA.HI.X R57, R36, R117, R37, 0x1, P6 ;  /* 0x0000007524397211 */ /* 0x000fe400030f0c25 */
[----:B------:R-:W-:Y:S02]  /*2960*/  LEA R4, R3, R18, 0x1 ;  /* 0x0000001203047211 */ /* 0x000fe400078e08ff */
[----:B--2---:R-:W-:-:S04]  /*2970*/  LOP3.LUT R39, R39, 0xfffffffd, RZ, 0xc0, !PT ;  /* 0xfffffffd27277812 */ /* 0x004fc800078ec0ff */
[----:B------:R-:W-:-:S05]  /*2980*/  @P3 LOP3.LUT R39, R39, 0x2, RZ, 0xfc, !PT ;  /* 0x0000000227273812 */ /* 0x000fca00078efcff */
[----:B------:R0:W-:Y:S01]  /*2990*/  STL [R1+0x8], R39 ;  /* 0x0000082701007387 */ /* 0x0001e20000100800 */
[----:B------:R-:W-:Y:S05]  /*29a0*/  @!P2 BRA `(.L_x_655) ;  /* 0x000000740020a947 */ /* 0x000fea0003800000 */
[----:B------:R-:W-:Y:S01]  /*29b0*/  ULDC.U8 UR4, c[0x0][0x410] ;  /* 0x0001040000047ab9 */ /* 0x000fe20000000000 */
[-C--:B------:R-:W-:Y:S01]  /*29c0*/  IMAD R3, R126, R41.reuse, RZ ;  /* 0x000000297e037224 */ /* 0x080fe200078e02ff */
[----:B------:R-:W-:Y:S01]  /*29d0*/  ISETP.NE.AND P2, PT, RZ, UR4, PT ;  /* 0x00000004ff007c0c */ /* 0x000fe2000bf45270 */
[-C--:B0-----:R-:W-:Y:S02]  /*29e0*/  IMAD R39, R127, R41.reuse, RZ ;  /* 0x000000297f277224 */ /* 0x081fe400078e02ff */
[----:B------:R-:W-:Y:S02]  /*29f0*/  IMAD R37, R38, R110, R3 ;  /* 0x0000006e26257224 */ /* 0x000fe400078e0203 */
[----:B------:R-:W-:Y:S02]  /*2a00*/  IMAD R3, R24, -0x50, R2 ;  /* 0xffffffb018037824 */ /* 0x000fe400078e0202 */
[----:B------:R-:W-:Y:S02]  /*2a10*/  IMAD R39, R38, R104, R39 ;  /* 0x0000006826277224 */ /* 0x000fe400078e0227 */
[----:B------:R-:W-:Y:S01]  /*2a20*/  IMAD.WIDE.U32 R86, R110, R41, RZ ;  /* 0x000000296e567225 */ /* 0x000fe200078e00ff */
[----:B------:R-:W-:-:S03]  /*2a30*/  VIMNMX R3, R3, 0x50, PT ;  /* 0x0000005003037848 */ /* 0x000fc60003fe0100 */
[----:B------:R-:W-:-:S04]  /*2a40*/  IMAD.WIDE.U32 R84, R104, R41, RZ ;  /* 0x0000002968547225 */ /* 0x000fc800078e00ff */
[----:B------:R-:W-:Y:S02]  /*2a50*/  IMAD.IADD R0, R87, 0x1, R37 ;  /* 0x0000000157007824 */ /* 0x000fe400078e0225 */
[----:B------:R-:W-:Y:S01]  /*2a60*/  IMAD.IADD R114, R85, 0x1, R39 ;  /* 0x0000000155727824 */ /* 0x000fe200078e0227 */
[----:B------:R-:W-:Y:S06]  /*2a70*/  @!P2 BRA `(.L_x_656) ;  /* 0x000000340058a947 */ /* 0x000fec0003800000 */
[----:B------:R-:W-:Y:S01]  /*2a80*/  ISETP.GE.AND P3, PT, R212, R3, PT ;  /* 0x00000003d400720c */ /* 0x000fe20003f66270 */
[----:B------:R-:W-:Y:S01]  /*2a90*/  BSSY B1, `(.L_x_657) ;  /* 0x000002a000017945 */ /* 0x000fe20003800000 */
        /* <DEDUP_REMOVED lines=9> */
[----:B------:R-:W-:Y:S06]  /*2b30*/  @P3 BRA `(.L_x_658) ;  /* 0x00000000007c3947 */ /* 0x000fec0003800000 */
[----:B------:R-:W-:Y:S01]  /*2b40*/  IADD3 R37, P2, R106, R86, RZ ;  /* 0x000000566a257210 */ /* 0x000fe20007f5e0ff */
[----:B------:R-:W-:Y:S01]  /*2b50*/  ULDC.64 UR4, c[0x0][0x3e8] ;  /* 0x0000fa0000047ab9 */ /* 0x000fe20000000a00 */
[----:B------:R-:W-:Y:S02]  /*2b60*/  IADD3 R39, P4, R100, R84, RZ ;  /* 0x0000005464277210 */ /* 0x000fe40007f9e0ff */
[----:B------:R-:W-:Y:S02]  /*2b70*/  CS2R R122, SRZ ;  /* 0x00000000007a7805 */ /* 0x000fe4000001ff00 */
[----:B------:R-:W-:Y:S02]  /*2b80*/  IADD3.X R38, R0, R20, RZ, P2, !PT ;  /* 0x0000001400267210 */ /* 0x000fe400017fe4ff */
[----:B------:R-:W-:Y:S02]  /*2b90*/  CS2R R124, SRZ ;  /* 0x00000000007c7805 */ /* 0x000fe4000001ff00 */
[C---:B------:R-:W-:Y:S01]  /*2ba0*/  LEA R36, P2, R37.reuse, UR4, 0x1 ;  /* 0x0000000425247c11 */ /* 0x040fe2000f8408ff */
[----:B------:R-:W-:Y:S01]  /*2bb0*/  IMAD.X R40, R114, 0x1, R25, P4 ;  /* 0x0000000172287824 */ /* 0x000fe200020e0619 */
[-C--:B------:R-:W-:Y:S01]  /*2bc0*/  ISETP.GE.AND P5, PT, R22, R115.reuse, PT ;  /* 0x000000731600720c */ /* 0x080fe20003fa6270 */
[----:B------:R-:W-:Y:S01]  /*2bd0*/  ULDC.64 UR6, c[0x0][0x208] ;  /* 0x0000820000067ab9 */ /* 0x000fe20000000a00 */
[----:B------:R-:W-:Y:S01]  /*2be0*/  LEA.HI.X R37, R37, UR5, R38, 0x1, P2 ;  /* 0x0000000525257c11 */ /* 0x000fe200090f0c26 */
[----:B------:R-:W-:Y:S01]  /*2bf0*/  ULDC.64 UR4, c[0x0][0x400] ;  /* 0x0001000000047ab9 */ /* 0x000fe20000000a00 */
[----:B------:R-:W-:-:S02]  /*2c00*/  ISETP.GE.AND P4, PT, R215, R115, PT ;  /* 0x00000073d700720c */ /* 0x000fc40003f86270 */
[----:B------:R-:W-:-:S04]  /*2c10*/  LEA R38, P2, R39, UR4, 0x1 ;  /* 0x0000000427267c11 */ /* 0x000fc8000f8408ff */
[----:B------:R-:W-:Y:S02]  /*2c20*/  LEA.HI.X R39, R39, UR5, R40, 0x1, P2 ;  /* 0x0000000527277c11 */ /* 0x000fe400090f0c28 */
[-C--:B------:R-:W-:Y:S01]  /*2c30*/  ISETP.GE.AND P2, PT, R214, R115.reuse, PT ;  /* 0x00000073d600720c */ /* 0x080fe20003f46270 */
[----:B------:R0:W5:Y:S04]  /*2c40*/  @!P5 LDG.E.64 R122, desc[UR6][R36.64] ;  /* 0x00000006247ad981 */ /* 0x000168000c1e1b00 */
[----:B------:R0:W5:Y:S01]  /*2c50*/  @!P5 LDG.E.64 R124, desc[UR6][R38.64] ;  /* 0x00000006267cd981 */ /* 0x000162000c1e1b00 */
[----:B------:R-:W-:Y:S02]  /*2c60*/  ISETP.GE.AND P5, PT, R216, R115, PT ;  /* 0x00000073d800720c */ /* 0x000fe40003fa6270 */
[----:B------:R-:W-:-:S02]  /*2c70*/  CS2R R90, SRZ ;  /* 0x00000000005a7805 */ /* 0x000fc4000001ff00 */
[----:B------:R-:W-:Y:S02]  /*2c80*/  CS2R R82, SRZ ;  /* 0x0000000000527805 */ /* 0x000fe4000001ff00 */
[----:B------:R-:W-:Y:S02]  /*2c90*/  CS2R R78, SRZ ;  /* 0x00000000004e7805 */ /* 0x000fe4000001ff00 */
[----:B------:R-:W-:Y:S02]  /*2ca0*/  CS2R R116, SRZ ;  /* 0x0000000000747805 */ /* 0x000fe4000001ff00 */
[----:B------:R-:W-:Y:S02]  /*2cb0*/  CS2R R88, SRZ ;  /* 0x0000000000587805 */ /* 0x000fe4000001ff00 */
[----:B------:R-:W-:Y:S01]  /*2cc0*/  CS2R R80, SRZ ;  /* 0x0000000000507805 */ /* 0x000fe2000001ff00 */
[----:B------:R0:W5:Y:S04]  /*2cd0*/  @!P4 LDG.E.64 R90, desc[UR6][R36.64+0x40] ;  /* 0x00004006245ac981 */ /* 0x000168000c1e1b00 */
[----:B------:R0:W5:Y:S04]  /*2ce0*/  @!P2 LDG.E.64 R82, desc[UR6][R36.64+0x80] ;  /* 0x000080062452a981 */ /* 0x000168000c1e1b00 */
[----:B------:R0:W5:Y:S04]  /*2cf0*/  @!P5 LDG.E.64 R78, desc[UR6][R36.64+0xc0] ;  /* 0x0000c006244ed981 */ /* 0x000168000c1e1b00 */
[----:B------:R0:W5:Y:S04]  /*2d00*/  @!P4 LDG.E.64 R116, desc[UR6][R38.64+0x40] ;  /* 0x000040062674c981 */ /* 0x000168000c1e1b00 */
[----:B------:R0:W5:Y:S04]  /*2d10*/  @!P2 LDG.E.64 R88, desc[UR6][R38.64+0x80] ;  /* 0x000080062658a981 */ /* 0x000168000c1e1b00 */
[----:B------:R0:W5:Y:S02]  /*2d20*/  @!P5 LDG.E.64 R80, desc[UR6][R38.64+0xc0] ;  /* 0x0000c0062650d981 */ /* 0x000164000c1e1b00 */
.L_x_658:
[----:B------:R-:W-:Y:S05]  /*2d30*/  BSYNC B1 ;  /* 0x0000000000017941 */ /* 0x000fea0003800000 */
.L_x_657:
[----:B0----5:R-:W-:Y:S01]  /*2d40*/  IMAD.MOV.U32 R36, RZ, RZ, R78 ;  /* 0x000000ffff247224 */ /* 0x021fe200078e004e */
[----:B------:R-:W-:Y:S01]  /*2d50*/  MOV R38, R82 ;  /* 0x0000005200267202 */ /* 0x000fe20000000f00 */
[----:B------:R-:W-:Y:S01]  /*2d60*/  IMAD.MOV.U32 R37, RZ, RZ, R79 ;  /* 0x000000ffff257224 */ /* 0x000fe200078e004f */
[----:B------:R-:W-:Y:S01]  /*2d70*/  BSSY B1, `(.L_x_659) ;  /* 0x0000041000017945 */ /* 0x000fe20003800000 */
[----:B------:R-:W-:Y:S01]  /*2d80*/  VIADD R39, R212, 0x20 ;  /* 0x00000020d4277836 */ /* 0x000fe20000000000 */
[----:B------:R-:W-:Y:S01]  /*2d90*/  PRMT R162, R162, 0x5410, R36 ;  /* 0x00005410a2a27816 */ /* 0x000fe20000000024 */
[----:B------:R-:W-:Y:S01]  /*2da0*/  IMAD.MOV.U32 R36, RZ, RZ, R83 ;  /* 0x000000ffff247224 */ /* 0x000fe200078e0053 */
[----:B------:R-:W-:Y:S01]  /*2db0*/  PRMT R155, R37, 0x7610, R155 ;  /* 0x00007610259b7816 */ /* 0x000fe2000000009b */
[----:B------:R-:W-:Y:S01]  /*2dc0*/  IMAD.MOV.U32 R37, RZ, RZ, R90 ;  /* 0x000000ffff257224 */ /* 0x000fe200078e005a */
[----:B------:R-:W-:Y:S02]  /*2dd0*/  ISETP.GE.AND P4, PT, R39, R3, PT ;  /* 0x000000032700720c */ /* 0x000fe40003f86270 */
[----:B------:R-:W-:-:S02]  /*2de0*/  CS2R R66, SRZ ;  /* 0x0000000000427805 */ /* 0x000fc4000001ff00 */
[----:B------:R-:W-:Y:S01]  /*2df0*/  PRMT R163, R38, 0x5410, R36 ;  /* 0x0000541026a37816 */ /* 0x000fe20000000024 */
[----:B------:R-:W-:Y:S01]  /*2e00*/  IMAD.MOV.U32 R36, RZ, RZ, R91 ;  /* 0x000000ffff247224 */ /* 0x000fe200078e005b */
[----:B------:R-:W-:Y:S02]  /*2e10*/  MOV R38, R122 ;  /* 0x0000007a00267202 */ /* 0x000fe40000000f00 */
[----:B------:R-:W-:Y:S02]  /*2e20*/  CS2R R70, SRZ ;  /* 0x0000000000467805 */ /* 0x000fe4000001ff00 */
[----:B------:R-:W-:Y:S02]  /*2e30*/  CS2R R74, SRZ ;  /* 0x00000000004a7805 */ /* 0x000fe4000001ff00 */
[----:B------:R-:W-:Y:S02]  /*2e40*/  CS2R R64, SRZ ;  /* 0x0000000000407805 */ /* 0x000fe4000001ff00 */
[----:B------:R-:W-:Y:S01]  /*2e50*/  PRMT R164, R37, 0x5410, R36 ;  /* 0x0000541025a47816 */ /* 0x000fe20000000024 */
[----:B------:R-:W-:Y:S01]  /*2e60*/  IMAD.MOV.U32 R37, RZ, RZ, R123 ;  /* 0x000000ffff257224 */ /* 0x000fe200078e007b */
[----:B------:R-:W-:Y:S01]  /*2e70*/  CS2R R68, SRZ ;  /* 0x0000000000447805 */ /* 0x000fe2000001ff00 */
[----:B------:R-:W-:Y:S01]  /*2e80*/  IMAD.MOV.U32 R36, RZ, RZ, R80 ;  /* 0x000000ffff247224 */ /* 0x000fe200078e0050 */
[----:B------:R-:W-:-:S02]  /*2e90*/  CS2R R72, SRZ ;  /* 0x0000000000487805 */ /* 0x000fc4000001ff00 */
[----:B------:R-:W-:Y:S02]  /*2ea0*/  CS2R R76, SRZ ;  /* 0x00000000004c7805 */ /* 0x000fe4000001ff00 */
[----:B------:R-:W-:Y:S01]  /*2eb0*/  PRMT R151, R38, 0x5410, R37 ;  /* 0x0000541026977816 */ /* 0x000fe20000000025 */
[----:B------:R-:W-:Y:S01]  /*2ec0*/  IMAD.MOV.U32 R37, RZ, RZ, R81 ;  /* 0x000000ffff257224 */ /* 0x000fe200078e0051 */
[----:B------:R-:W-:Y:S01]  /*2ed0*/  PRMT R162, R36, 0x7610, R162 ;  /* 0x0000761024a27816 */ /* 0x000fe200000000a2 */
[----:B------:R-:W-:Y:S01]  /*2ee0*/  IMAD.MOV.U32 R36, RZ, RZ, R89 ;  /* 0x000000ffff247224 */ /* 0x000fe200078e0059 */
[----:B------:R-:W-:Y:S02]  /*2ef0*/  MOV R38, R88 ;  /* 0x0000005800267202 */ /* 0x000fe40000000f00 */
[----:B------:R-:W-:Y:S01]  /*2f00*/  PRMT R161, R161, 0x5410, R37 ;  /* 0x00005410a1a17816 */ /* 0x000fe20000000025 */
[----:B------:R-:W-:Y:S01]  /*2f10*/  IMAD.MOV.U32 R37, RZ, RZ, R116 ;  /* 0x000000ffff257224 */ /* 0x000fe200078e0074 */
[----:B------:R-:W-:Y:S01]  /*2f20*/  PRMT R165, R38, 0x5410, R36 ;  /* 0x0000541026a57816 */ /* 0x000fe20000000024 */
[----:B------:R-:W-:Y:S01]  /*2f30*/  IMAD.MOV.U32 R36, RZ, RZ, R117 ;  /* 0x000000ffff247224 */ /* 0x000fe200078e0075 */
[----:B------:R-:W-:-:S04]  /*2f40*/  MOV R38, R124 ;  /* 0x0000007c00267202 */ /* 0x000fc80000000f00 */
[----:B------:R-:W-:Y:S01]  /*2f50*/  PRMT R166, R37, 0x5410, R36 ;  /* 0x0000541025a67816 */ /* 0x000fe20000000024 */
[----:B------:R-:W-:-:S05]  /*2f60*/  IMAD.MOV.U32 R37, RZ, RZ, R125 ;  /* 0x000000ffff257224 */ /* 0x000fca00078e007d */
[----:B------:R-:W-:Y:S01]  /*2f70*/  PRMT R153, R38, 0x5410, R37 ;  /* 0x0000541026997816 */ /* 0x000fe20000000025 */
[----:B------:R-:W-:Y:S06]  /*2f80*/  @P4 BRA `(.L_x_660) ;  /* 0x00000000007c4947 */ /* 0x000fec0003800000 */
[----:B------:R-:W-:Y:S01]  /*2f90*/  IADD3 R37, P2, P5, R106, R86, R28 ;  /* 0x000000566a257210 */ /* 0x000fe20007d5e01c */
[----:B------:R-:W-:Y:S01]  /*2fa0*/  ULDC.64 UR4, c[0x0][0x3e8] ;  /* 0x0000fa0000047ab9 */ /* 0x000fe20000000a00 */
[----:B------:R-:W-:Y:S01]  /*2fb0*/  ULDC.64 UR6, c[0x0][0x400] ;  /* 0x0001000000067ab9 */ /* 0x000fe20000000a00 */
[----:B------:R-:W-:Y:S02]  /*2fc0*/  CS2R R74, SRZ ;  /* 0x00000000004a7805 */ /* 0x000fe4000001ff00 */
[----:B------:R-:W-:Y:S02]  /*2fd0*/  IADD3.X R42, R20, R0, R30, P2, P5 ;  /* 0x00000000142a7210 */ /* 0x000fe400017ea41e */
[----:B------:R-:W-:Y:S02]  /*2fe0*/  CS2R R70, SRZ ;  /* 0x0000000000467805 */ /* 0x000fe4000001ff00 */
[----:B------:R-:W-:Y:S02]  /*2ff0*/  IADD3 R39, P2, P5, R100, R84, R32 ;  /* 0x0000005464277210 */ /* 0x000fe40007d5e020 */
[----:B------:R-:W-:-:S02]  /*3000*/  CS2R R76, SRZ ;  /* 0x00000000004c7805 */ /* 0x000fc4000001ff00 */
[----:B------:R-:W-:Y:S01]  /*3010*/  CS2R R72, SRZ ;  /* 0x0000000000487805 */ /* 0x000fe2000001ff00 */
[----:B------:R-:W-:Y:S01]  /*3020*/  ULDC.64 UR8, c[0x0][0x208] ;  /* 0x0000820000087ab9 */ /* 0x000fe20000000a00 */
[----:B------:R-:W-:Y:S02]  /*3030*/  IADD3.X R40, R25, R114, R34, P2, P5 ;  /* 0x0000007219287210 */ /* 0x000fe400017ea422 */
[----:B------:R-:W-:Y:S02]  /*3040*/  LEA R36, P2, R37, UR4, 0x1 ;  /* 0x0000000425247c11 */ /* 0x000fe4000f8408ff */
[----:B------:R-:W-:Y:S02]  /*3050*/  LEA R38, P5, R39, UR6, 0x1 ;  /* 0x0000000627267c11 */ /* 0x000fe4000f8a08ff */
[----:B------:R-:W-:Y:S02]  /*3060*/  LEA.HI.X R37, R37, UR5, R42, 0x1, P2 ;  /* 0x0000000525257c11 */ /* 0x000fe400090f0c2a */
[----:B------:R-:W-:-:S02]  /*3070*/  LEA.HI.X R39, R39, UR7, R40, 0x1, P5 ;  /* 0x0000000727277c11 */ /* 0x000fc4000a8f0c28 */
[-C--:B------:R-:W-:Y:S02]  /*3080*/  ISETP.GE.AND P2, PT, R22, R115.reuse, PT ;  /* 0x000000731600720c */ /* 0x080fe40003f46270 */
[----:B------:R-:W-:Y:S02]  /*3090*/  ISETP.GE.AND P5, PT, R215, R115, PT ;  /* 0x00000073d700720c */ /* 0x000fe40003fa6270 */
[----:B------:R-:W-:Y:S02]  /*30a0*/  CS2R R66, SRZ ;  /* 0x0000000000427805 */ /* 0x000fe4000001ff00 */
[----:B------:R-:W-:Y:S02]  /*30b0*/  CS2R R62, SRZ ;  /* 0x00000000003e7805 */ /* 0x000fe4000001ff00 */
[----:B------:R-:W-:-:S05]  /*30c0*/  CS2R R68, SRZ ;  /* 0x0000000000447805 */ /* 0x000fca000001ff00 */
[----:B------:R0:W5:Y:S04]  /*30d0*/  @!P2 LDG.E.64 R74, desc[UR8][R36.64] ;  /* 0x00000008244aa981 */ /* 0x000168000c1e1b00 */
[----:B------:R0:W5:Y:S01]  /*30e0*/  @!P2 LDG.E.64 R76, desc[UR8][R38.64] ;  /* 0x00000008264ca981 */ /* 0x000162000c1e1b00 */
[----:B------:R-:W-:-:S03]  /*30f0*/  ISETP.GE.AND P2, PT, R214, R115, PT ;  /* 0x00000073d600720c */ /* 0x000fc60003f46270 */
[----:B------:R0:W5:Y:S04]  /*3100*/  @!P5 LDG.E.64 R70, desc[UR8][R36.64+0x40] ;  /* 0x000040082446d981 */ /* 0x000168000c1e1b00 */
[----:B------:R0:W5:Y:S01]  /*3110*/  @!P5 LDG.E.64 R72, desc[UR8][R38.64+0x40] ;  /* 0x000040082648d981 */ /* 0x000162000c1e1b00 */
[----:B------:R-:W-:Y:S02]  /*3120*/  ISETP.GE.AND P5, PT, R216, R115, PT ;  /* 0x00000073d800720c */ /* 0x000fe40003fa6270 */
[----:B------:R-:W-:-:S03]  /*3130*/  CS2R R64, SRZ ;  /* 0x0000000000407805 */ /* 0x000fc6000001ff00 */
[----:B------:R0:W5:Y:S04]  /*3140*/  @!P2 LDG.E.64 R66, desc[UR8][R36.64+0x80] ;  /* 0x000080082442a981 */ /* 0x000168000c1e1b00 */
[----:B------:R0:W5:Y:S04]  /*3150*/  @!P2 LDG.E.64 R68, desc[UR8][R38.64+0x80] ;  /* 0x000080082644a981 */ /* 0x000168000c1e1b00 */
[----:B------:R0:W5:Y:S04]  /*3160*/  @!P5 LDG.E.64 R62, desc[UR8][R36.64+0xc0] ;  /* 0x0000c008243ed981 */ /* 0x000168000c1e1b00 */
[----:B------:R0:W5:Y:S02]  /*3170*/  @!P5 LDG.E.64 R64, desc[UR8][R38.64+0xc0] ;  /* 0x0000c0082640d981 */ /* 0x000164000c1e1b00 */
.L_x_660:
[----:B------:R-:W-:Y:S05]  /*3180*/  BSYNC B1 ;  /* 0x0000000000017941 */ /* 0x000fea0003800000 */
.L_x_659:
[----:B0-----:R-:W-:Y:S01]  /*3190*/  VIADD R36, R212, 0x40 ;  /* 0x00000040d4247836 */ /* 0x001fe20000000000 */
[----:B------:R-:W-:Y:S01]  /*31a0*/  BSSY B1, `(.L_x_661) ;  /* 0x000002b000017945 */ /* 0x000fe20003800000 */
[----:B------:R-:W-:Y:S02]  /*31b0*/  CS2R R40, SRZ ;  /* 0x0000000000287805 */ /* 0x000fe4000001ff00 */
[----:B------:R-:W-:Y:S02]  /*31c0*/  CS2R R46, SRZ ;  /* 0x00000000002e7805 */ /* 0x000fe4000001ff00 */
[----:B------:R-:W-:Y:S02]  /*31d0*/  CS2R R52, SRZ ;  /* 0x0000000000347805 */ /* 0x000fe4000001ff00 */
[----:B------:R-:W-:Y:S02]  /*31e0*/  ISETP.GE.AND P5, PT, R36, R3, PT ;  /* 0x000000032400720c */ /* 0x000fe40003fa6270 */
[----:B------:R-:W-:-:S02]  /*31f0*/  CS2R R58, SRZ ;  /* 0x00000000003a7805 */ /* 0x000fc4000001ff00 */
[----:B------:R-:W-:Y:S02]  /*3200*/  CS2R R42, SRZ ;  /* 0x00000000002a7805 */ /* 0x000fe4000001ff00 */
[----:B------:R-:W-:Y:S02]  /*3210*/  CS2R R44, SRZ ;  /* 0x00000000002c7805 */ /* 0x000fe4000001ff00 */
[----:B------:R-:W-:Y:S02]  /*3220*/  CS2R R54, SRZ ;  /* 0x0000000000367805 */ /* 0x000fe4000001ff00 */
[----:B-----5:R-:W-:Y:S02]  /*3230*/  MOV R136, R62 ;  /* 0x0000003e00887202 */ /* 0x020fe40000000f00 */
[----:B------:R-:W-:Y:S01]  /*3240*/  CS2R R60, SRZ ;  /* 0x00000000003c7805 */ /* 0x000fe2000001ff00 */
[----:B------:R-:W-:Y:S06]  /*3250*/  @P5 BRA `(.L_x_662) ;  /* 0x00000000007c5947 */ /* 0x000fec0003800000 */
[----:B------:R-:W-:Y:S01]  /*3260*/  IADD3 R86, P2, P6, R106, R27, R86 ;  /* 0x0000001b6a567210 */ /* 0x000fe20007e5e056 */
[----:B------:R-:W-:Y:S01]  /*3270*/  ULDC.64 UR4, c[0x0][0x3e8] ;  /* 0x0000fa0000047ab9 */ /* 0x000fe20000000a00 */
[----:B------:R-:W-:Y:S01]  /*3280*/  ULDC.64 UR6, c[0x0][0x400] ;  /* 0x0001000000067ab9 */ /* 0x000fe20000000a00 */
[----:B------:R-:W-:Y:S02]  /*3290*/  CS2R R58, SRZ ;  /* 0x00000000003a7805 */ /* 0x000fe4000001ff00 */
[----:B------:R-:W-:Y:S02]  /*32a0*/  IADD3.X R37, R20, R29, R0, P2, P6 ;  /* 0x0000001d14257210 */ /* 0x000fe400017ec400 */
[----:B------:R-:W-:Y:S02]  /*32b0*/  CS2R R60, SRZ ;  /* 0x00000000003c7805 */ /* 0x000fe4000001ff00 */
[----:B------:R-:W-:Y:S01]  /*32c0*/  IADD3 R84, P2, P6, R100, R31, R84 ;  /* 0x0000001f64547210 */ /* 0x000fe20007e5e054 */
[----:B------:R-:W-:-:S03]  /*32d0*/  ULDC.64 UR8, c[0x0][0x208] ;  /* 0x0000820000087ab9 */ /* 0x000fc60000000a00 */
[----:B------:R-:W-:Y:S02]  /*32e0*/  IADD3.X R39, R25, R33, R114, P2, P6 ;  /* 0x0000002119277210 */ /* 0x000fe400017ec472 */
[----:B------:R-:W-:-:S04]  /*32f0*/  LEA R36, P2, R86, UR4, 0x1 ;  /* 0x0000000456247c11 */ /* 0x000fc8000f8408ff */
[----:B------:R-:W-:Y:S02]  /*3300*/  LEA.HI.X R37, R86, UR5, R37, 0x1, P2 ;  /* 0x0000000556257c11 */ /* 0x000fe400090f0c25 */
[----:B------:R-:W-:-:S04]  /*3310*/  LEA R38, P2, R84, UR6, 0x1 ;  /* 0x0000000654267c11 */ /* 0x000fc8000f8408ff */
[----:B------:R-:W-:Y:S02]  /*3320*/  LEA.HI.X R39, R84, UR7, R39, 0x1, P2 ;  /* 0x0000000754277c11 */ /* 0x000fe400090f0c27 */
[----:B------:R-:W-:Y:S02]  /*3330*/  ISETP.GE.AND P2, PT, R22, R115, PT ;  /* 0x000000731600720c */ /* 0x000fe40003f46270 */
[----:B------:R-:W-:Y:S02]  /*3340*/  CS2R R52, SRZ ;  /* 0x0000000000347805 */ /* 0x000fe4000001ff00 */
[----:B------:R-:W-:-:S09]  /*3350*/  CS2R R54, SRZ ;  /* 0x0000000000367805 */ /* 0x000fd2000001ff00 */
[----:B------:R0:W5:Y:S04]  /*3360*/  @!P2 LDG.E.64 R58, desc[UR8][R36.64] ;  /* 0x00000008243aa981 */ /* 0x000168000c1e1b00 */
[----:B------:R0:W5:Y:S01]  /*3370*/  @!P2 LDG.E.64 R60, desc[UR8][R38.64] ;  /* 0x00000008263ca981 */ /* 0x000162000c1e1b00 */
        /* <DEDUP_REMOVED lines=10> */
[----:B------:R-:W-:-:S13]  /*3420*/  ISETP.GE.AND P2, PT, R216, R115, PT ;  /* 0x00000073d800720c */ /* 0x000fda0003f46270 */
[----:B------:R0:W5:Y:S04]  /*3430*/  @!P2 LDG.E.64 R40, desc[UR8][R36.64+0xc0] ;  /* 0x0000c0082428a981 */ /* 0x000168000c1e1b00 */
[----:B------:R0:W5:Y:S02]  /*3440*/  @!P2 LDG.E.64 R42, desc[UR8][R38.64+0xc0] ;  /* 0x0000c008262aa981 */ /* 0x000164000c1e1b00 */
.L_x_662:
[----:B------:R-:W-:Y:S05]  /*3450*/  BSYNC B1 ;  /* 0x0000000000017941 */ /* 0x000fea0003800000 */
.L_x_661:
[----:B0-----:R-:W-:Y:S01]  /*3460*/  IMAD.MOV.U32 R36, RZ, RZ, R66 ;  /* 0x000000ffff247224 */ /* 0x001fe200078e0042 */
[----:B------:R-:W-:Y:S01]  /*3470*/  MOV R38, R70 ;  /* 0x0000004600267202 */ /* 0x000fe20000000f00 */
[----:B------:R-:W-:Y:S01]  /*3480*/  IMAD.MOV.U32 R37, RZ, RZ, R67 ;  /* 0x000000ffff257224 */ /* 0x000fe200078e0043 */
[----:B------:R-:W-:Y:S01]  /*3490*/  PRMT R139, R136, 0x7610, R139 ;  /* 0x00007610888b7816 */ /* 0x000fe2000000008b */
[----:B------:R-:W-:Y:S01]  /*34a0*/  IMAD.MOV.U32 R0, RZ, RZ, R63 ;  /* 0x000000ffff007224 */ /* 0x000fe200078e003f */
[----:B------:R-:W-:Y:S01]  /*34b0*/  PRMT R154, R38, 0x7610, R154 ;  /* 0x00007610269a7816 */ /* 0x000fe2000000009a */
[----:B------:R-:W-:Y:S01]  /*34c0*/  IMAD.MOV.U32 R38, RZ, RZ, R75 ;  /* 0x000000ffff267224 */ /* 0x000fe200078e004b */
[----:B------:R-:W-:Y:S01]  /*34d0*/  PRMT R141, R36, 0x5410, R37 ;  /* 0x00005410248d7816 */ /* 0x000fe20000000025 */
[----:B------:R-:W-:Y:S01]  /*34e0*/  IMAD.MOV.U32 R36, RZ, RZ, R71 ;  /* 0x000000ffff247224 */ /* 0x000fe200078e0047 */
[----:B------:R-:W-:Y:S01]  /*34f0*/  PRMT R139, R139, 0x5410, R0 ;  /* 0x000054108b8b7816 */ /* 0x000fe20000000000 */
[----:B------:R-:W-:Y:S01]  /*3500*/  IMAD.MOV.U32 R37, RZ, RZ, R74 ;  /* 0x000000ffff257224 */ /* 0x000fe200078e004a */
[----:B------:R-:W-:Y:S01]  /*3510*/  MOV R0, R64 ;  /* 0x0000004000007202 */ /* 0x000fe20000000f00 */
[----:B------:R-:W-:Y:S01]  /*3520*/  ULOP3.LUT UR4, UR60, 0x1, URZ, 0xfc, !UPT ;  /* 0x000000013c047892 */ /* 0x000fe2000f8efc3f */
[----:B------:R-:W-:Y:S01]  /*3530*/  PRMT R154, R154, 0x5410, R36 ;  /* 0x000054109a9a7816 */ /* 0x000fe20000000024 */
[----:B------:R-:W-:Y:S01]  /*3540*/  IMAD.MOV.U32 R36, RZ, RZ, R69 ;  /* 0x000000ffff247224 */ /* 0x000fe200078e0045 */
[----:B------:R-:W-:Y:S01]  /*3550*/  PRMT R158, R37, 0x7610, R158 ;  /* 0x00007610259e7816 */ /* 0x000fe2000000009e */
[----:B------:R-:W-:Y:S01]  /*3560*/  IMAD.MOV.U32 R37, RZ, RZ, R68 ;  /* 0x000000ffff257224 */ /* 0x000fe200078e0044 */
[----:B------:R-:W-:Y:S01]  /*3570*/  PRMT R140, R0, 0x7610, R140 ;  /* 0x00007610008c7816 */ /* 0x000fe2000000008c */
[----:B------:R-:W-:Y:S01]  /*3580*/  UISETP.NE.AND UP0, UPT, UR4, 0x3, UPT ;  /* 0x000000030400788c */ /* 0x000fe2000bf05270 */
[----:B------:R-:W-:-:S02]  /*3590*/  MOV R0, R72 ;  /* 0x0000004800007202 */ /* 0x000fc40000000f00 */
[----:B------:R-:W-:Y:S01]  /*35a0*/  PRMT R157, R157, 0x5410, R38 ;  /* 0x000054109d9d7816 */ /* 0x000fe20000000026 */
[----:B------:R-:W-:Y:S01]  /*35b0*/  IMAD.MOV.U32 R38, RZ, RZ, R65 ;  /* 0x000000ffff267224 */ /* 0x000fe200078e0041 */
[----:B------:R-:W-:Y:S01]  /*35c0*/  PRMT R152, R37, 0x5410, R36 ;  /* 0x0000541025987816 */ /* 0x000fe20000000024 */
[----:B------:R-:W-:Y:S01]  /*35d0*/  IMAD.MOV.U32 R37, RZ, RZ, R76 ;  /* 0x000000ffff257224 */ /* 0x000fe200078e004c */
[----:B------:R-:W-:Y:S01]  /*35e0*/  PRMT R156, R156, 0x5410, R0 ;  /* 0x000054109c9c7816 */ /* 0x000fe20000000000 */
[----:B------:R-:W-:Y:S01]  /*35f0*/  IMAD.MOV.U32 R36, RZ, RZ, R77 ;  /* 0x000000ffff247224 */ /* 0x000fe200078e004d */
[----:B-----5:R-:W-:Y:S02]  /*3600*/  MOV R0, R40 ;  /* 0x0000002800007202 */ /* 0x020fe40000000f00 */
[----:B------:R-:W-:Y:S01]  /*3610*/  PRMT R140, R140, 0x5410, R38 ;  /* 0x000054108c8c7816 */ /* 0x000fe20000000026 */
[----:B------:R-:W-:Y:S01]  /*3620*/  IMAD.MOV.U32 R38, RZ, RZ, R73 ;  /* 0x000000ffff267224 */ /* 0x000fe200078e0049 */
[----:B------:R-:W-:Y:S01]  /*3630*/  PRMT R160, R37, 0x7610, R160 ;  /* 0x0000761025a07816 */ /* 0x000fe200000000a0 */
[----:B------:R-:W-:Y:S01]  /*3640*/  IMAD.MOV.U32 R37, RZ, RZ, R46 ;  /* 0x000000ffff257224 */ /* 0x000fe200078e002e */
[----:B------:R-:W-:Y:S01]  /*3650*/  PRMT R161, R36, 0x7610, R161 ;  /* 0x0000761024a17816 */ /* 0x000fe200000000a1 */
[----:B------:R-:W-:Y:S01]  /*3660*/  IMAD.MOV.U32 R36, RZ, RZ, R47 ;  /* 0x000000ffff247224 */ /* 0x000fe200078e002f */
[----:B------:R-:W-:-:S02]  /*3670*/  PRMT R84, R0, 0x7610, R84 ;  /* 0x0000761000547816 */ /* 0x000fc40000000054 */
[----:B------:R-:W-:Y:S02]  /*3680*/  MOV R0, R52 ;  /* 0x0000003400007202 */ /* 0x000fe40000000f00 */
[----:B------:R-:W-:Y:S01]  /*3690*/  PRMT R158, R158, 0x5410, R38 ;  /* 0x000054109e9e7816 */ /* 0x000fe20000000026 */
[----:B------:R-:W-:Y:S01]  /*36a0*/  IMAD.MOV.U32 R38, RZ, RZ, R41 ;  /* 0x000000ffff267224 */ /* 0x000fe200078e0029 */
[----:B------:R-:W-:Y:S01]  /*36b0*/  PRMT R86, R37, 0x5410, R36 ;  /* 0x0000541025567816 */ /* 0x000fe20000000024 */
[----:B------:R-:W-:Y:S01]  /*36c0*/  IMAD.MOV.U32 R37, RZ, RZ, R58 ;  /* 0x000000ffff257224 */ /* 0x000fe200078e003a */
[----:B------:R-:W-:Y:S01]  /*36d0*/  PRMT R136, R0, 0x7610, R136 ;  /* 0x0000761000887816 */ /* 0x000fe20000000088 */
[----:B------:R-:W-:Y:S01]  /*36e0*/  IMAD.MOV.U32 R36, RZ, RZ, R59 ;  /* 0x000000ffff247224 */ /* 0x000fe200078e003b */
[----:B------:R-:W-:Y:S02]  /*36f0*/  MOV R0, R42 ;  /* 0x0000002a00007202 */ /* 0x000fe40000000f00 */
[----:B------:R-:W-:-:S02]  /*3700*/  PLOP3.LUT P2, PT, PT, PT, UP0, 0x80, 0x0 ;  /* 0x000000000000781c */ /* 0x000fc40003f4f008 */
        /* <DEDUP_REMOVED lines=14> */
[----:B------:R-:W-:-:S02]  /*37f0*/  MOV R0, R54 ;  /* 0x0000003600007202 */ /* 0x000fc40000000f00 */
[----:B------:R-:W-:Y:S02]  /*3800*/  PRMT R160, R160, 0x5410, R38 ;  /* 0x00005410a0a07816 */ /* 0x000fe40000000026 */
[----:B------:R-:W-:Y:S02]  /*3810*/  PRMT R157, R0, 0x7610, R157 ;  /* 0x00007610009d7816 */ /* 0x000fe4000000009d */
[----:B------:R-:W-:Y:S01]  /*3820*/  PRMT R159, R36, 0x5410, R37 ;  /* 0x00005410249f7816 */ /* 0x000fe20000000025 */
[----:B------:R-:W-:Y:S06]  /*3830*/  @!P2 BRA `(.L_x_663) ;  /* 0x000000000004a947 */ /* 0x000fec0003800000 */
[----:B------:R-:W-:Y:S01]  /*3840*/  BPT.TRAP 0x1 ;  /* 0x000000040000795c */ /* 0x000fe20000300000 */
.L_x_663:
[----:B------:R-:W-:Y:S01]  /*3850*/  LEA R0, R19, R18, 0x3 ;  /* 0x0000001213007211 */ /* 0x000fe200078e18ff */
[----:B------:R-:W-:Y:S01]  /*3860*/  BSSY B1, `(.L_x_664) ;  /* 0x0000004000017945 */ /* 0x000fe20003800000 */
[----:B------:R-:W-:-:S04]  /*3870*/  SHF.L.U32 R114, R217, 0x1f, RZ ;  /* 0x0000001fd9727819 */ /* 0x000fc800000006ff */
[----:B------:R-:W0:Y:S02]  /*3880*/  SYNCS.PHASECHK.TRANS64.TRYWAIT P6, [R0+URZ+0x38890], R114 ;  /* 0x03889072000075a7 */ /* 0x000e2400080c017f */
[----:B0-----:R-:W-:Y:S05]  /*3890*/  @!P6 BRA `(.L_x_665) ;  /* 0x00000248009ce947 */ /* 0x001fea0003800000 */
.L_x_1052:
[----:B------:R-:W-:Y:S05]  /*38a0*/  BSYNC B1 ;  /* 0x0000000000017941 */ /* 0x000fea0003800000 */
.L_x_664:
[----:B------:R-:W-:Y:S04]  /*38b0*/  BSSY B1, `(.L_x_666) ;  /* 0x00000cf000017945 */ /* 0x000fe80003800000 */
[----:B------:R-:W-:Y:S05]  /*38c0*/  @P3 BRA `(.L_x_667) ;  /* 0x0000000c00343947 */ /* 0x000fea0003800000 */
[----:B------:R-:W-:Y:S01]  /*38d0*/  ISETP.NE.AND P3, PT, R26, RZ, PT ;  /* 0x000000ff1a00720c */ /* 0x000fe20003f65270 */
[----:B------:R-:W-:-:S12]  /*38e0*/  BSSY B2, `(.L_x_668) ;  /* 0x0000032000027945 */ /* 0x000fd80003800000 */
[----:B------:R-:W-:Y:S05]  /*38f0*/  @!P3 BRA `(.L_x_669) ;  /* 0x0000000000c0b947 */ /* 0x000fea0003800000 */
[----:B------:R1:W2:Y:S01]  /*3900*/  LDS.128 R36, [R4+0x24400] ;  /* 0x0244000004247984 */ /* 0x0002a20000000c00 */
[----:B------:R-:W-:Y:S01]  /*3910*/  ISETP.GE.AND P3, PT, R22, R115, PT ;  /* 0x000000731600720c */ /* 0x000fe20003f66270 */
[----:B------:R-:W-:-:S12]  /*3920*/  BSSY B3, `(.L_x_670) ;  /* 0x000002b000037945 */ /* 0x000fd80003800000 */
[----:B-1----:R-:W-:Y:S05]  /*3930*/  @P3 BRA `(.L_x_671) ;  /* 0x0000000000a43947 */ /* 0x002fea0003800000 */
[--C-:B------:R-:W-:Y:S01]  /*3940*/  SHF.R.U64 R137, R122, 0x10, R123.reuse ;  /* 0x000000107a897819 */ /* 0x100fe2000000127b */
[--C-:B--2---:R-:W-:Y:S01]  /*3950*/  HADD2.F32 R138, -RZ, R37.reuse.H1_H1 ;  /* 0x30000025ff8a7230 */ /* 0x104fe20000004100 */
[----:B------:R-:W-:Y:S01]  /*3960*/  SHF.R.U32.HI R122, RZ, 0x10, R123 ;  /* 0x00000010ff7a7819 */ /* 0x000fe2000001167b */
[----:B------:R-:W-:Y:S01]  /*3970*/  HADD2.F32 R150, -RZ, R37.H0_H0 ;  /* 0x20000025ff967230 */ /* 0x000fe20000004100 */
[--C-:B------:R-:W-:Y:S01]  /*3980*/  SHF.R.U64 R123, R124, 0x10, R125.reuse ;  /* 0x000000107c7b7819 */ /* 0x100fe2000000127d */
[--C-:B------:R-:W-:Y:S01]  /*3990*/  HADD2.F32 R124, -RZ, R39.reuse.H1_H1 ;  /* 0x30000027ff7c7230 */ /* 0x100fe20000004100 */
[----:B------:R-:W-:Y:S01]  /*39a0*/  SHF.R.U32.HI R125, RZ, 0x10, R125 ;  /* 0x00000010ff7d7819 */ /* 0x000fe2000001167d */
[----:B------:R-:W-:Y:S02]  /*39b0*/  HADD2.F32 R148, -RZ, R39.H0_H0 ;  /* 0x20000027ff947230 */ /* 0x000fe40000004100 */
[----:B------:R-:W-:Y:S02]  /*39c0*/  HADD2.F32 R145, -RZ, R123.H0_H0 ;  /* 0x2000007bff917230 */ /* 0x000fe40000004100 */
[----:B------:R-:W-:-:S02]  /*39d0*/  HADD2.F32 R125, -RZ, R125.H0_H0 ;  /* 0x2000007dff7d7230 */ /* 0x000fc40000004100 */
[----:B------:R-:W-:Y:S02]  /*39e0*/  HADD2.F32 R137, -RZ, R137.H0_H0 ;  /* 0x20000089ff897230 */ /* 0x000fe40000004100 */
[----:B------:R-:W-:Y:S01]  /*39f0*/  FMUL.FTZ R37, R138, R145 ;  /* 0x000000918a257220 */ /* 0x000fe20000410000 */
[----:B------:R-:W-:Y:S02]  /*3a00*/  HADD2.F32 R123, -RZ, R122.H0_H0 ;  /* 0x2000007aff7b7230 */ /* 0x000fe40000004100 */
[----:B------:R-:W-:Y:S01]  /*3a10*/  FMUL.FTZ R39, R124, R125 ;  /* 0x0000007d7c277220 */ /* 0x000fe20000410000 */
[----:B------:R-:W-:Y:S01]  /*3a20*/  FMUL.FTZ R145, R150, R145 ;  /* 0x0000009196917220 */ /* 0x000fe20000410000 */
[----:B------:R-:W-:Y:S01]  /*3a30*/  FMUL.FTZ R125, R148, R125 ;  /* 0x0000007d947d7220 */ /* 0x000fe20000410000 */
[----:B------:R-:W-:Y:S01]  /*3a40*/  FFMA.FTZ R37, R150, R137, -R37 ;  /* 0x0000008996257223 */ /* 0x000fe20000010825 */
[----:B------:R-:W-:Y:S01]  /*3a50*/  FFMA.FTZ R39, R148, R123, -R39 ;  /* 0x0000007b94277223 */ /* 0x000fe20000010827 */
[----:B------:R-:W-:Y:S01]  /*3a60*/  FFMA.FTZ R122, R138, R137, R145 ;  /* 0x000000898a7a7223 */ /* 0x000fe20000010091 */
[----:B------:R-:W-:Y:S01]  /*3a70*/  FFMA.FTZ R124, R124, R123, R125 ;  /* 0x0000007b7c7c7223 */ /* 0x000fe2000001007d */
[----:B------:R-:W-:-:S02]  /*3a80*/  HADD2.F32 R125, -RZ, R153.H0_H0 ;  /* 0x20000099ff7d7230 */ /* 0x000fc40000004100 */
[--C-:B------:R-:W-:Y:S01]  /*3a90*/  HADD2.F32 R138, -RZ, R36.reuse.H1_H1 ;  /* 0x30000024ff8a7230 */ /* 0x100fe20000004100 */
[----:B------:R-:W-:Y:S01]  /*3aa0*/  F2FP.F16.F32.PACK_AB R37, R122, R37 ;  /* 0x000000257a25723e */ /* 0x000fe200000000ff */
[----:B------:R-:W-:Y:S01]  /*3ab0*/  HADD2.F32 R148, -RZ, R36.H0_H0 ;  /* 0x20000024ff947230 */ /* 0x000fe20000004100 */
[----:B------:R-:W-:Y:S01]  /*3ac0*/  F2FP.F16.F32.PACK_AB R39, R124, R39 ;  /* 0x000000277c27723e */ /* 0x000fe200000000ff */
[----:B------:R-:W-:Y:S02]  /*3ad0*/  HADD2.F32 R123, -RZ, R153.H1_H1 ;  /* 0x30000099ff7b7230 */ /* 0x000fe40000004100 */
[-C--:B------:R-:W-:Y:S01]  /*3ae0*/  FMUL.FTZ R145, R138, R125.reuse ;  /* 0x0000007d8a917220 */ /* 0x080fe20000410000 */
[----:B------:R-:W-:Y:S02]  /*3af0*/  HADD2.F32 R36, -RZ, R38.H1_H1 ;  /* 0x30000026ff247230 */ /* 0x000fe40000004100 */
[----:B------:R-:W-:Y:S01]  /*3b00*/  FMUL.FTZ R153, R148, R125 ;  /* 0x0000007d94997220 */ /* 0x000fe20000410000 */
[----:B------:R-:W-:-:S02]  /*3b10*/  HADD2.F32 R137, -RZ, R151.H0_H0 ;  /* 0x20000097ff897230 */ /* 0x000fc40000004100 */
[----:B------:R-:W-:Y:S02]  /*3b20*/  HADD2.F32 R38, -RZ, R38.H0_H0 ;  /* 0x20000026ff267230 */ /* 0x000fe40000004100 */
[----:B------:R-:W-:Y:S01]  /*3b30*/  FMUL.FTZ R125, R36, R123 ;  /* 0x0000007b247d7220 */ /* 0x000fe20000410000 */
[----:B------:R-:W-:Y:S02]  /*3b40*/  HADD2.F32 R151, -RZ, R151.H1_H1 ;  /* 0x30000097ff977230 */ /* 0x000fe40000004100 */
[-C--:B------:R-:W-:Y:S01]  /*3b50*/  FFMA.FTZ R145, R148, R137.reuse, -R145 ;  /* 0x0000008994917223 */ /* 0x080fe20000010891 */
[----:B------:R-:W-:Y:S01]  /*3b60*/  FFMA.FTZ R138, R138, R137, R153 ;  /* 0x000000898a8a7223 */ /* 0x000fe20000010099 */
[C---:B------:R-:W-:Y:S01]  /*3b70*/  FMUL.FTZ R123, R38.reuse, R123 ;  /* 0x0000007b267b7220 */ /* 0x040fe20000410000 */
[----:B------:R-:W-:-:S03]  /*3b80*/  FFMA.FTZ R125, R38, R151, -R125 ;  /* 0x00000097267d7223 */ /* 0x000fc6000001087d */
[----:B------:R-:W-:Y:S01]  /*3b90*/  FFMA.FTZ R36, R36, R151, R123 ;  /* 0x0000009724247223 */ /* 0x000fe2000001007b */
[----:B------:R-:W-:-:S04]  /*3ba0*/  F2FP.F16.F32.PACK_AB R138, R138, R145 ;  /* 0x000000918a8a723e */ /* 0x000fc800000000ff */
[----:B------:R-:W-:Y:S01]  /*3bb0*/  F2FP.F16.F32.PACK_AB R38, R36, R125 ;  /* 0x0000007d2426723e */ /* 0x000fe200000000ff */
[----:B------:R-:W-:-:S07]  /*3bc0*/  IMAD.MOV.U32 R36, RZ, RZ, R138 ;  /* 0x000000ffff247224 */ /* 0x000fce00078e008a */
.L_x_671:
[----:B------:R-:W-:Y:S05]  /*3bd0*/  BSYNC B3 ;  /* 0x0000000000037941 */ /* 0x000fea0003800000 */
.L_x_670:
[----:B------:R-:W-:Y:S02]  /*3be0*/  ULDC.64 UR4, c[0x0][0x208] ;  /* 0x0000820000047ab9 */ /* 0x000fe40000000a00 */
[----:B--2---:R1:W-:Y:S03]  /*3bf0*/  STG.E.128 desc[UR4][R56.64], R36 ;  /* 0x0000002438007986 */ /* 0x0043e6000c101d04 */
.L_x_669:
[----:B------:R-:W-:Y:S05]  /*3c00*/  BSYNC B2 ;  /* 0x0000000000027941 */ /* 0x000fea0003800000 */
.L_x_668:
[----:B------:R-:W-:Y:S01]  /*3c10*/  ISETP.NE.AND P3, PT, R10, RZ, PT ;  /* 0x000000ff0a00720c */ /* 0x000fe20003f65270 */
[----:B------:R-:W-:-:S12]  /*3c20*/  BSSY B2, `(.L_x_672) ;  /* 0x0000032000027945 */ /* 0x000fd80003800000 */
[----:B------:R-:W-:Y:S05]  /*3c30*/  @!P3 BRA `(.L_x_673) ;  /* 0x0000000000c0b947 */ /* 0x000fea0003800000 */
[----:B-1----:R1:W2:Y:S01]  /*3c40*/  LDS.128 R36, [R4+0x26c00] ;  /* 0x026c000004247984 */ /* 0x0022a20000000c00 */
[----:B------:R-:W-:Y:S01]  /*3c50*/  ISETP.GE.AND P3, PT, R215, R115, PT ;  /* 0x00000073d700720c */ /* 0x000fe20003f66270 */
[----:B------:R-:W-:-:S12]  /*3c60*/  BSSY B3, `(.L_x_674) ;  /* 0x000002b000037945 */ /* 0x000fd80003800000 */
[----:B-1----:R-:W-:Y:S05]  /*3c70*/  @P3 BRA `(.L_x_675) ;  /* 0x0000000000a43947 */ /* 0x002fea0003800000 */
[----:B------:R-:W-:Y:S01]  /*3c80*/  SHF.R.U64 R122, R90, 0x10, R91 ;  /* 0x000000105a7a7819 */ /* 0x000fe2000000125b */
[----:B--2---:R-:W-:Y:S01]  /*3c90*/  HADD2.F32 R124, -RZ, R39.H0_H0 ;  /* 0x20000027ff7c7230 */ /* 0x004fe20000004100 */
[----:B------:R-:W-:Y:S01]  /*3ca0*/  SHF.R.U32.HI R123, RZ, 0x10, R117 ;  /* 0x00000010ff7b7819 */ /* 0x000fe20000011675 */
[----:B------:R-:W-:Y:S01]  /*3cb0*/  HADD2.F32 R137, -RZ, R164.H1_H1 ;  /* 0x300000a4ff897230 */ /* 0x000fe20000004100 */
[----:B------:R-:W-:Y:S01]  /*3cc0*/  SHF.R.U32.HI R90, RZ, 0x10, R91 ;  /* 0x00000010ff5a7819 */ /* 0x000fe2000001165b */
[----:B------:R-:W-:Y:S01]  /*3cd0*/  HADD2.F32 R122, -RZ, R122.H0_H0 ;  /* 0x2000007aff7a7230 */ /* 0x000fe20000004100 */
[----:B------:R-:W-:Y:S01]  /*3ce0*/  SHF.R.U64 R91, R116, 0x10, R117 ;  /* 0x00000010745b7819 */ /* 0x000fe20000001275 */
[----:B------:R-:W-:Y:S02]  /*3cf0*/  HADD2.F32 R123, -RZ, R123.H0_H0 ;  /* 0x2000007bff7b7230 */ /* 0x000fe40000004100 */
[----:B------:R-:W-:Y:S02]  /*3d00*/  HADD2.F32 R116, -RZ, R39.H1_H1 ;  /* 0x30000027ff747230 */ /* 0x000fe40000004100 */
[----:B------:R-:W-:-:S02]  /*3d10*/  HADD2.F32 R138, -RZ, R91.H0_H0 ;  /* 0x2000005bff8a7230 */ /* 0x000fc40000004100 */
[--C-:B------:R-:W-:Y:S02]  /*3d20*/  HADD2.F32 R91, -RZ, R37.reuse.H1_H1 ;  /* 0x30000025ff5b7230 */ /* 0x100fe40000004100 */
[-C--:B------:R-:W-:Y:S01]  /*3d30*/  FMUL.FTZ R39, R116, R123.reuse ;  /* 0x0000007b74277220 */ /* 0x080fe20000410000 */
[----:B------:R-:W-:Y:S02]  /*3d40*/  HADD2.F32 R37, -RZ, R37.H0_H0 ;  /* 0x20000025ff257230 */ /* 0x000fe40000004100 */
[C---:B------:R-:W-:Y:S01]  /*3d50*/  FMUL.FTZ R123, R124.reuse, R123 ;  /* 0x0000007b7c7b7220 */ /* 0x040fe20000410000 */
[----:B------:R-:W-:Y:S02]  /*3d60*/  HADD2.F32 R117, -RZ, R90.H0_H0 ;  /* 0x2000005aff757230 */ /* 0x000fe40000004100 */
[-C--:B------:R-:W-:Y:S01]  /*3d70*/  FMUL.FTZ R90, R91, R138.reuse ;  /* 0x0000008a5b5a7220 */ /* 0x080fe20000410000 */
[----:B------:R-:W-:Y:S02]  /*3d80*/  FMUL.FTZ R138, R37, R138 ;  /* 0x0000008a258a7220 */ /* 0x000fe40000410000 */
[-C--:B------:R-:W-:Y:S01]  /*3d90*/  FFMA.FTZ R39, R124, R117.reuse, -R39 ;  /* 0x000000757c277223 */ /* 0x080fe20000010827 */
[----:B------:R-:W-:Y:S01]  /*3da0*/  FFMA.FTZ R116, R116, R117, R123 ;  /* 0x0000007574747223 */ /* 0x000fe2000001007b */
[----:B------:R-:W-:-:S02]  /*3db0*/  HADD2.F32 R117, -RZ, R166.H0_H0 ;  /* 0x200000a6ff757230 */ /* 0x000fc40000004100 */
[-C--:B------:R-:W-:Y:S01]  /*3dc0*/  FFMA.FTZ R37, R37, R122.reuse, -R90 ;  /* 0x0000007a25257223 */ /* 0x080fe2000001085a */
[--C-:B------:R-:W-:Y:S02]  /*3dd0*/  HADD2.F32 R123, -RZ, R36.reuse.H1_H1 ;  /* 0x30000024ff7b7230 */ /* 0x100fe40000004100 */
[----:B------:R-:W-:Y:S01]  /*3de0*/  FFMA.FTZ R90, R91, R122, R138 ;  /* 0x0000007a5b5a7223 */ /* 0x000fe2000001008a */
[----:B------:R-:W-:Y:S01]  /*3df0*/  HADD2.F32 R124, -RZ, R36.H0_H0 ;  /* 0x20000024ff7c7230 */ /* 0x000fe20000004100 */
[----:B------:R-:W-:Y:S01]  /*3e00*/  F2FP.F16.F32.PACK_AB R39, R116, R39 ;  /* 0x000000277427723e */ /* 0x000fe200000000ff */
[----:B------:R-:W-:Y:S02]  /*3e10*/  HADD2.F32 R91, -RZ, R166.H1_H1 ;  /* 0x300000a6ff5b7230 */ /* 0x000fe40000004100 */
[-C--:B------:R-:W-:Y:S01]  /*3e20*/  FMUL.FTZ R125, R123, R117.reuse ;  /* 0x000000757b7d7220 */ /* 0x080fe20000410000 */
[----:B------:R-:W-:Y:S02]  /*3e30*/  HADD2.F32 R36, -RZ, R38.H1_H1 ;  /* 0x30000026ff247230 */ /* 0x000fe40000004100 */
[----:B------:R-:W-:Y:S01]  /*3e40*/  FMUL.FTZ R138, R124, R117 ;  /* 0x000000757c8a7220 */ /* 0x000fe20000410000 */
[----:B------:R-:W-:Y:S01]  /*3e50*/  HADD2.F32 R122, -RZ, R164.H0_H0 ;  /* 0x200000a4ff7a7230 */ /* 0x000fe20000004100 */
[----:B------:R-:W-:Y:S01]  /*3e60*/  F2FP.F16.F32.PACK_AB R37, R90, R37 ;  /* 0x000000255a25723e */ /* 0x000fe200000000ff */
[----:B------:R-:W-:-:S02]  /*3e70*/  HADD2.F32 R38, -RZ, R38.H0_H0 ;  /* 0x20000026ff267230 */ /* 0x000fc40000004100 */
[-C--:B------:R-:W-:Y:S01]  /*3e80*/  FMUL.FTZ R117, R36, R91.reuse ;  /* 0x0000005b24757220 */ /* 0x080fe20000410000 */
        /* <DEDUP_REMOVED lines=8> */
.L_x_675:
[----:B------:R-:W-:Y:S05]  /*3f10*/  BSYNC B3 ;  /* 0x0000000000037941 */ /* 0x000fea0003800000 */
.L_x_674:
[----:B------:R-:W-:Y:S02]  /*3f20*/  ULDC.64 UR4, c[0x0][0x208] ;  /* 0x0000820000047ab9 */ /* 0x000fe40000000a00 */
[----:B--2---:R2:W-:Y:S03]  /*3f30*/  STG.E.128 desc[UR4][R56.64+0x80], R36 ;  /* 0x0000802438007986 */ /* 0x0045e6000c101d04 */
.L_x_673:
[----:B------:R-:W-:Y:S05]  /*3f40*/  BSYNC B2 ;  /* 0x0000000000027941 */ /* 0x000fea0003800000 */
.L_x_672:
[----:B------:R-:W-:Y:S01]  /*3f50*/  ISETP.NE.AND P3, PT, R9, RZ, PT ;  /* 0x000000ff0900720c */ /* 0x000fe20003f65270 */
[----:B------:R-:W-:-:S12]  /*3f60*/  BSSY B2, `(.L_x_676) ;  /* 0x0000032000027945 */ /* 0x000fd80003800000 */
[----:B------:R-:W-:Y:S05]  /*3f70*/  @!P3 BRA `(.L_x_677) ;  /* 0x0000000000c0b947 */ /* 0x000fea0003800000 */
[----:B-12---:R1:W2:Y:S01]  /*3f80*/  LDS.128 R36, [R4+0x29400] ;  /* 0x0294000004247984 */ /* 0x0062a20000000c00 */
        /* <DEDUP_REMOVED lines=30> */
[--C-:B------:R-:W-:Y:S02]  /*4170*/  HADD2.F32 R36, -RZ, R38.reuse.H1_H1 ;  /* 0x30000026ff247230 */ /* 0x100fe40000004100 */
        /* <DEDUP_REMOVED lines=13> */
.L_x_679:
[----:B------:R-:W-:Y:S05]  /*4250*/  BSYNC B3 ;  /* 0x0000000000037941 */ /* 0x000fea0003800000 */
.L_x_678:
[----:B------:R-:W-:Y:S02]  /*4260*/  ULDC.64 UR4, c[0x0][0x208] ;  /* 0x0000820000047ab9 */ /* 0x000fe40000000a00 */
[----:B--2---:R3:W-:Y:S03]  /*4270*/  STG.E.128 desc[UR4][R56.64+0x100], R36 ;  /* 0x0001002438007986 */ /* 0x0047e6000c101d04 */
.L_x_677:
[----:B------:R-:W-:Y:S05]  /*4280*/  BSYNC B2 ;  /* 0x0000000000027941 */ /* 0x000fea0003800000 */
.L_x_676:
[----:B------:R-:W-:-:S13]  /*4290*/  ISETP.NE.AND P3, PT, R8, RZ, PT ;  /* 0x000000ff0800720c */ /* 0x000fda0003f65270 */
[----:B------:R-:W-:Y:S05]  /*42a0*/  @!P3 BRA `(.L_x_667) ;  /* 0x0000000000bcb947 */ /* 0x000fea0003800000 */
[----:B-123--:R1:W2:Y:S01]  /*42b0*/  LDS.128 R36, [R4+0x2bc00] ;  /* 0x02bc000004247984 */ /* 0x00e2a20000000c00 */
        /* <DEDUP_REMOVED lines=8> */
[----:B------:R-:W-:Y:S01]  /*4340*/  HADD2.F32 R80, -RZ, R80.H0_H0 ;  /* 0x20000050ff507230 */ /* 0x000fe20000004100 */
[----:B------:R-:W-:Y:S01]  /*4350*/  SHF.R.U32.HI R79, RZ, 0x10, R79 ;  /* 0x00000010ff4f7819 */ /* 0x000fe2000001164f */
[----:B------:R-:W-:Y:S02]  /*4360*/  HADD2.F32 R81, -RZ, R81.H0_H0 ;  /* 0x20000051ff517230 */ /* 0x000fe40000004100 */
[--C-:B------:R-:W-:Y:S02]  /*4370*/  HADD2.F32 R82, -RZ, R39.reuse.H1_H1 ;  /* 0x30000027ff527230 */ /* 0x100fe40000004100 */
[----:B------:R-:W-:Y:S01]  /*4380*/  FMUL.FTZ R90, R83, R80 ;  /* 0x00000050535a7220 */ /* 0x000fe20000410000 */
[----:B------:R-:W-:-:S02]  /*4390*/  HADD2.F32 R88, -RZ, R39.H0_H0 ;  /* 0x20000027ff587230 */ /* 0x000fc40000004100 */
[C---:B------:R-:W-:Y:S01]  /*43a0*/  FMUL.FTZ R80, R37.reuse, R80 ;  /* 0x0000005025507220 */ /* 0x040fe20000410000 */
[----:B------:R-:W-:Y:S02]  /*43b0*/  HADD2.F32 R78, -RZ, R78.H0_H0 ;  /* 0x2000004eff4e7230 */ /* 0x000fe40000004100 */
[-C--:B------:R-:W-:Y:S01]  /*43c0*/  FMUL.FTZ R39, R82, R81.reuse ;  /* 0x0000005152277220 */ /* 0x080fe20000410000 */
[----:B------:R-:W-:Y:S02]  /*43d0*/  HADD2.F32 R79, -RZ, R79.H0_H0 ;  /* 0x2000004fff4f7230 */ /* 0x000fe40000004100 */
[----:B------:R-:W-:Y:S01]  /*43e0*/  FMUL.FTZ R81, R88, R81 ;  /* 0x0000005158517220 */ /* 0x000fe20000410000 */
[----:B------:R-:W-:Y:S02]  /*43f0*/  HADD2.F32 R91, -RZ, R155.H0_H0 ;  /* 0x2000009bff5b7230 */ /* 0x000fe40000004100 */
[-C--:B------:R-:W-:Y:S01]  /*4400*/  FFMA.FTZ R90, R37, R78.reuse, -R90 ;  /* 0x0000004e255a7223 */ /* 0x080fe2000001085a */
[----:B------:R-:W-:Y:S01]  /*4410*/  FFMA.FTZ R83, R83, R78, R80 ;  /* 0x0000004e53537223 */ /* 0x000fe20000010050 */
[----:B------:R-:W-:Y:S01]  /*4420*/  FFMA.FTZ R82, R82, R79, R81 ;  /* 0x0000004f52527223 */ /* 0x000fe20000010051 */
[----:B------:R-:W-:-:S02]  /*4430*/  HADD2.F32 R78, -RZ, R36.H1_H1 ;  /* 0x30000024ff4e7230 */ /* 0x000fc40000004100 */
[----:B------:R-:W-:Y:S01]  /*4440*/  FFMA.FTZ R39, R88, R79, -R39 ;  /* 0x0000004f58277223 */ /* 0x000fe20000010827 */
[----:B------:R-:W-:Y:S02]  /*4450*/  HADD2.F32 R81, -RZ, R162.H0_H0 ;  /* 0x200000a2ff517230 */ /* 0x000fe40000004100 */
[----:B------:R-:W-:Y:S02]  /*4460*/  HADD2.F32 R36, -RZ, R36.H0_H0 ;  /* 0x20000024ff247230 */ /* 0x000fe40000004100 */
[----:B------:R-:W-:Y:S02]  /*4470*/  HADD2.F32 R37, -RZ, R161.H1_H1 ;  /* 0x300000a1ff257230 */ /* 0x000fe40000004100 */
[-C--:B------:R-:W-:Y:S01]  /*4480*/  FMUL.FTZ R89, R78, R81.reuse ;  /* 0x000000514e597220 */ /* 0x080fe20000410000 */
[--C-:B------:R-:W-:Y:S02]  /*4490*/  HADD2.F32 R80, -RZ, R38.reuse.H1_H1 ;  /* 0x30000026ff507230 */ /* 0x100fe40000004100 */
[----:B------:R-:W-:Y:S01]  /*44a0*/  FMUL.FTZ R117, R36, R81 ;  /* 0x0000005124757220 */ /* 0x000fe20000410000 */
[----:B------:R-:W-:Y:S01]  /*44b0*/  HADD2.F32 R38, -RZ, R38.H0_H0 ;  /* 0x20000026ff267230 */ /* 0x000fe20000004100 */
[----:B------:R-:W-:Y:S01]  /*44c0*/  F2FP.F16.F32.PACK_AB R39, R82, R39 ;  /* 0x000000275227723e */ /* 0x000fe200000000ff */
[----:B------:R-:W-:-:S02]  /*44d0*/  HADD2.F32 R79, -RZ, R162.H1_H1 ;  /* 0x300000a2ff4f7230 */ /* 0x000fc40000004100 */
[-C--:B------:R-:W-:Y:S01]  /*44e0*/  FMUL.FTZ R81, R80, R37.reuse ;  /* 0x0000002550517220 */ /* 0x080fe20000410000 */
[----:B------:R-:W-:Y:S02]  /*44f0*/  FMUL.FTZ R37, R38, R37 ;  /* 0x0000002526257220 */ /* 0x000fe40000410000 */
[-C--:B------:R-:W-:Y:S01]  /*4500*/  FFMA.FTZ R89, R36, R79.reuse, -R89 ;  /* 0x0000004f24597223 */ /* 0x080fe20000010859 */
[----:B------:R-:W-:Y:S01]  /*4510*/  FFMA.FTZ R78, R78, R79, R117 ;  /* 0x0000004f4e4e7223 */ /* 0x000fe20000010075 */
[-C--:B------:R-:W-:Y:S01]  /*4520*/  FFMA.FTZ R81, R38, R91.reuse, -R81 ;  /* 0x0000005b26517223 */ /* 0x080fe20000010851 */
[----:B------:R-:W-:Y:S01]  /*4530*/  FFMA.FTZ R80, R80, R91, R37 ;  /* 0x0000005b50507223 */ /* 0x000fe20000010025 */
[----:B------:R-:W-:Y:S02]  /*4540*/  F2FP.F16.F32.PACK_AB R37, R83, R90 ;  /* 0x0000005a5325723e */ /* 0x000fe400000000ff */
[----:B------:R-:W-:Y:S02]  /*4550*/  F2FP.F16.F32.PACK_AB R36, R78, R89 ;  /* 0x000000594e24723e */ /* 0x000fe400000000ff */
[----:B------:R-:W-:-:S07]  /*4560*/  F2FP.F16.F32.PACK_AB R38, R80, R81 ;  /* 0x000000515026723e */ /* 0x000fce00000000ff */
.L_x_681:
[----:B------:R-:W-:Y:S05]  /*4570*/  BSYNC B2 ;  /* 0x0000000000027941 */ /* 0x000fea0003800000 */
.L_x_680:
[----:B------:R-:W-:Y:S02]  /*4580*/  ULDC.64 UR4, c[0x0][0x208] ;  /* 0x0000820000047ab9 */ /* 0x000fe40000000a00 */
[----:B--2---:R4:W-:Y:S03]  /*4590*/  STG.E.128 desc[UR4][R56.64+0x180], R36 ;  /* 0x0001802438007986 */ /* 0x0049e6000c101d04 */
.L_x_667:
[----:B------:R-:W-:Y:S05]  /*45a0*/  BSYNC B1 ;  /* 0x0000000000017941 */ /* 0x000fea0003800000 */
.L_x_666:
[----:B------:R-:W-:Y:S04]  /*45b0*/  BSSY B1, `(.L_x_682) ;  /* 0x00000d2000017945 */ /* 0x000fe80003800000 */
[----:B------:R-:W-:Y:S05]  /*45c0*/  @P4 BRA `(.L_x_683) ;  /* 0x0000000c00404947 */ /* 0x000fea0003800000 */
[----:B------:R-:W-:Y:S01]  /*45d0*/  ISETP.NE.AND P3, PT, R26, RZ, PT ;  /* 0x000000ff1a00720c */ /* 0x000fe20003f65270 */
[----:B------:R-:W-:-:S12]  /*45e0*/  BSSY B2, `(.L_x_684) ;  /* 0x0000033000027945 */ /* 0x000fd80003800000 */
[----:B------:R-:W-:Y:S05]  /*45f0*/  @!P3 BRA `(.L_x_685) ;  /* 0x0000000000c4b947 */ /* 0x000fea0003800000 */
[----:B-1234-:R1:W2:Y:S01]  /*4600*/  LDS.128 R36, [R4+0x25400] ;  /* 0x0254000004247984 */ /* 0x01e2a20000000c00 */
[----:B------:R-:W-:Y:S01]  /*4610*/  ISETP.GE.AND P3, PT, R22, R115, PT ;  /* 0x000000731600720c */ /* 0x000fe20003f66270 */
[----:B------:R-:W-:-:S12]  /*4620*/  BSSY B3, `(.L_x_686) ;  /* 0x000002c000037945 */ /* 0x000fd80003800000 */
[----:B-1----:R-:W-:Y:S05]  /*4630*/  @P3 BRA `(.L_x_687) ;  /* 0x0000000000a83947 */ /* 0x002fea0003800000 */
[----:B------:R-:W-:Y:S01]  /*4640*/  SHF.R.U64 R56, R74, 0x10, R75 ;  /* 0x000000104a387819 */ /* 0x000fe2000000124b */
[----:B--2---:R-:W-:Y:S01]  /*4650*/  HADD2.F32 R78, -RZ, R37.H0_H0 ;  /* 0x20000025ff4e7230 */ /* 0x004fe20000004100 */
[----:B------:R-:W-:Y:S01]  /*4660*/  SHF.R.U64 R57, R76, 0x10, R77 ;  /* 0x000000104c397819 */ /* 0x000fe2000000124d */
[----:B------:R-:W-:Y:S01]  /*4670*/  HADD2.F32 R161, -RZ, R161.H0_H0 ;  /* 0x200000a1ffa17230 */ /* 0x000fe20000004100 */
[----:B------:R-:W-:Y:S02]  /*4680*/  SHF.R.U32.HI R74, RZ, 0x10, R75 ;  /* 0x00000010ff4a7819 */ /* 0x000fe4000001164b */
[----:B------:R-:W-:Y:S01]  /*4690*/  SHF.R.U32.HI R76, RZ, 0x10, R77 ;  /* 0x00000010ff4c7819 */ /* 0x000fe2000001164d */
[----:B------:R-:W-:Y:S01]  /*46a0*/  HADD2.F32 R77, -RZ, R57.H0_H0 ;  /* 0x20000039ff4d7230 */ /* 0x000fe20000004100 */
[----:B------:R-:W-:Y:S01]  /*46b0*/  MOV R75, R39 ;  /* 0x00000027004b7202 */ /* 0x000fe20000000f00 */
[----:B------:R-:W-:Y:S02]  /*46c0*/  HADD2.F32 R39, -RZ, R56.H0_H0 ;  /* 0x20000038ff277230 */ /* 0x000fe40000004100 */
[----:B------:R-:W-:-:S02]  /*46d0*/  HADD2.F32 R56, -RZ, R37.H1_H1 ;  /* 0x30000025ff387230 */ /* 0x000fc40000004100 */
[----:B------:R-:W-:Y:S02]  /*46e0*/  HADD2.F32 R76, -RZ, R76.H0_H0 ;  /* 0x2000004cff4c7230 */ /* 0x000fe40000004100 */
[--C-:B------:R-:W-:Y:S02]  /*46f0*/  HADD2.F32 R57, -RZ, R75.reuse.H1_H1 ;  /* 0x3000004bff397230 */ /* 0x100fe40000004100 */
[-C--:B------:R-:W-:Y:S01]  /*4700*/  FMUL.FTZ R37, R56, R77.reuse ;  /* 0x0000004d38257220 */ /* 0x080fe20000410000 */
[----:B------:R-:W-:Y:S02]  /*4710*/  HADD2.F32 R75, -RZ, R75.H0_H0 ;  /* 0x2000004bff4b7230 */ /* 0x000fe40000004100 */
[C---:B------:R-:W-:Y:S01]  /*4720*/  FMUL.FTZ R77, R78.reuse, R77 ;  /* 0x0000004d4e4d7220 */ /* 0x040fe20000410000 */
[----:B------:R-:W-:Y:S02]  /*4730*/  HADD2.F32 R74, -RZ, R74.H0_H0 ;  /* 0x2000004aff4a7230 */ /* 0x000fe40000004100 */
[-C--:B------:R-:W-:Y:S01]  /*4740*/  FMUL.FTZ R80, R57, R76.reuse ;  /* 0x0000004c39507220 */ /* 0x080fe20000410000 */
[-C--:B------:R-:W-:Y:S01]  /*4750*/  FFMA.FTZ R37, R78, R39.reuse, -R37 ;  /* 0x000000274e257223 */ /* 0x080fe20000010825 */
[C---:B------:R-:W-:Y:S01]  /*4760*/  FMUL.FTZ R76, R75.reuse, R76 ;  /* 0x0000004c4b4c7220 */ /* 0x040fe20000410000 */
[----:B------:R-:W-:Y:S01]  /*4770*/  FFMA.FTZ R56, R56, R39, R77 ;  /* 0x0000002738387223 */ /* 0x000fe2000001004d */
[----:B------:R-:W-:Y:S01]  /*4780*/  FFMA.FTZ R39, R75, R74, -R80 ;  /* 0x0000004a4b277223 */ /* 0x000fe20000010850 */
[----:B------:R-:W-:-:S02]  /*4790*/  HADD2.F32 R77, -RZ, R160.H0_H0 ;  /* 0x200000a0ff4d7230 */ /* 0x000fc40000004100 */
[----:B------:R-:W-:Y:S01]  /*47a0*/  FFMA.FTZ R74, R57, R74, R76 ;  /* 0x0000004a394a7223 */ /* 0x000fe2000001004c */
[--C-:B------:R-:W-:Y:S01]  /*47b0*/  HADD2.F32 R76, -RZ, R36.reuse.H1_H1 ;  /* 0x30000024ff4c7230 */ /* 0x100fe20000004100 */
[----:B------:R-:W-:Y:S01]  /*47c0*/  F2FP.F16.F32.PACK_AB R37, R56, R37 ;  /* 0x000000253825723e */ /* 0x000fe200000000ff */
[----:B------:R-:W-:Y:S02]  /*47d0*/  HADD2.F32 R78, -RZ, R36.H0_H0 ;  /* 0x20000024ff4e7230 */ /* 0x000fe40000004100 */
[----:B------:R-:W-:Y:S02]  /*47e0*/  HADD2.F32 R36, -RZ, R38.H1_H1 ;  /* 0x30000026ff247230 */ /* 0x000fe40000004100 */
[-C--:B------:R-:W-:Y:S01]  /*47f0*/  FMUL.FTZ R79, R76, R77.reuse ;  /* 0x0000004d4c4f7220 */ /* 0x080fe20000410000 */
[----:B------:R-:W-:Y:S02]  /*4800*/  HADD2.F32 R57, -RZ, R158.H0_H0 ;  /* 0x2000009eff397230 */ /* 0x000fe40000004100 */
[----:B------:R-:W-:Y:S01]  /*4810*/  FMUL.FTZ R77, R78, R77 ;  /* 0x0000004d4e4d7220 */ /* 0x000fe20000410000 */
[----:B------:R-:W-:-:S02]  /*4820*/  HADD2.F32 R38, -RZ, R38.H0_H0 ;  /* 0x20000026ff267230 */ /* 0x000fc40000004100 */
[----:B------:R-:W-:Y:S01]  /*4830*/  FMUL.FTZ R81, R36, R161 ;  /* 0x000000a124517220 */ /* 0x000fe20000410000 */
[----:B------:R-:W-:Y:S02]  /*4840*/  HADD2.F32 R75, -RZ, R157.H1_H1 ;  /* 0x3000009dff4b7230 */ /* 0x000fe40000004100 */
[-C--:B------:R-:W-:Y:S01]  /*4850*/  FFMA.FTZ R79, R78, R57.reuse, -R79 ;  /* 0x000000394e4f7223 */ /* 0x080fe2000001084f */
[----:B------:R-:W-:Y:S01]  /*4860*/  FFMA.FTZ R76, R76, R57, R77 ;  /* 0x000000394c4c7223 */ /* 0x000fe2000001004d */
[----:B------:R-:W-:Y:S01]  /*4870*/  FMUL.FTZ R161, R38, R161 ;  /* 0x000000a126a17220 */ /* 0x000fe20000410000 */
[----:B------:R-:W-:Y:S01]  /*4880*/  F2FP.F16.F32.PACK_AB R39, R74, R39 ;  /* 0x000000274a27723e */ /* 0x000fe200000000ff */
[-C--:B------:R-:W-:Y:S02]  /*4890*/  FFMA.FTZ R81, R38, R75.reuse, -R81 ;  /* 0x0000004b26517223 */ /* 0x080fe40000010851 */
[----:B------:R-:W-:Y:S01]  /*48a0*/  FFMA.FTZ R36, R36, R75, R161 ;  /* 0x0000004b24247223 */ /* 0x000fe200000100a1 */
[----:B------:R-:W-:-:S04]  /*48b0*/  F2FP.F16.F32.PACK_AB R76, R76, R79 ;  /* 0x0000004f4c4c723e */ /* 0x000fc800000000ff */
[----:B------:R-:W-:Y:S01]  /*48c0*/  F2FP.F16.F32.PACK_AB R38, R36, R81 ;  /* 0x000000512426723e */ /* 0x000fe200000000ff */
[----:B------:R-:W-:-:S07]  /*48d0*/  IMAD.MOV.U32 R36, RZ, RZ, R76 ;  /* 0x000000ffff247224 */ /* 0x000fce00078e004c */
.L_x_687:
[----:B------:R-:W-:Y:S05]  /*48e0*/  BSYNC B3 ;  /* 0x0000000000037941 */ /* 0x000fea0003800000 */
.L_x_686:
[----:B------:R-:W-:Y:S02]  /*48f0*/  ULDC.64 UR4, c[0x0][0x208] ;  /* 0x0000820000047ab9 */ /* 0x000fe40000000a00 */
[----:B--2---:R1:W-:Y:S03]  /*4900*/  STG.E.128 desc[UR4][R50.64], R36 ;  /* 0x0000002432007986 */ /* 0x0043e6000c101d04 */
.L_x_685:
[----:B------:R-:W-:Y:S05]  /*4910*/  BSYNC B2 ;  /* 0x0000000000027941 */ /* 0x000fea0003800000 */
.L_x_684:
        /* <DEDUP_REMOVED lines=8> */
[----:B--2---:R-:W-:Y:S01]  /*49a0*/  IMAD.MOV.U32 R57, RZ, RZ, R39 ;  /* 0x000000ffff397224 */ /* 0x004fe200078e0027 */
[--C-:B------:R-:W-:Y:S01]  /*49b0*/  SHF.R.U64 R70, R72, 0x10, R73.reuse ;  /* 0x0000001048467819 */ /* 0x100fe20000001249 */
[----:B------:R-:W-:Y:S01]  /*49c0*/  IMAD.MOV.U32 R56, RZ, RZ, R36 ;  /* 0x000000ffff387224 */ /* 0x000fe200078e0024 */
[----:B------:R-:W-:Y:S01]  /*49d0*/  SHF.R.U32.HI R74, RZ, 0x10, R73 ;  /* 0x00000010ff4a7819 */ /* 0x000fe20000011649 */
[--C-:B------:R-:W-:Y:S01]  /*49e0*/  HADD2.F32 R39, -RZ, R37.reuse.H1_H1 ;  /* 0x30000025ff277230 */ /* 0x100fe20000004100 */
[----:B------:R-:W-:Y:S01]  /*49f0*/  SHF.R.U32.HI R75, RZ, 0x10, R71 ;  /* 0x00000010ff4b7819 */ /* 0x000fe20000011647 */
[----:B------:R-:W-:Y:S02]  /*4a00*/  HADD2.F32 R73, -RZ, R70.H0_H0 ;  /* 0x20000046ff497230 */ /* 0x000fe40000004100 */
[----:B------:R-:W-:Y:S02]  /*4a10*/  HADD2.F32 R36, -RZ, R37.H0_H0 ;  /* 0x20000025ff247230 */ /* 0x000fe40000004100 */
[----:B------:R-:W-:-:S02]  /*4a20*/  HADD2.F32 R70, -RZ, R57.H1_H1 ;  /* 0x30000039ff467230 */ /* 0x000fc40000004100 */
[-C--:B------:R-:W-:Y:S01]  /*4a30*/  FMUL.FTZ R37, R39, R73.reuse ;  /* 0x0000004927257220 */ /* 0x080fe20000410000 */
[----:B------:R-:W-:Y:S02]  /*4a40*/  HADD2.F32 R74, -RZ, R74.H0_H0 ;  /* 0x2000004aff4a7230 */ /* 0x000fe40000004100 */
[----:B------:R-:W-:Y:S02]  /*4a50*/  HADD2.F32 R57, -RZ, R57.H0_H0 ;  /* 0x20000039ff397230 */ /* 0x000fe40000004100 */
[----:B------:R-:W-:Y:S02]  /*4a60*/  HADD2.F32 R71, -RZ, R76.H0_H0 ;  /* 0x2000004cff477230 */ /* 0x000fe40000004100 */
[----:B------:R-:W-:Y:S01]  /*4a70*/  FMUL.FTZ R76, R36, R73 ;  /* 0x00000049244c7220 */ /* 0x000fe20000410000 */
[----:B------:R-:W-:Y:S02]  /*4a80*/  HADD2.F32 R72, -RZ, R75.H0_H0 ;  /* 0x2000004bff487230 */ /* 0x000fe40000004100 */
[-C--:B------:R-:W-:Y:S01]  /*4a90*/  FMUL.FTZ R78, R70, R74.reuse ;  /* 0x0000004a464e7220 */ /* 0x080fe20000410000 */
[----:B------:R-:W-:Y:S01]  /*4aa0*/  FMUL.FTZ R73, R57, R74 ;  /* 0x0000004a39497220 */ /* 0x000fe20000410000 */
[-C--:B------:R-:W-:Y:S01]  /*4ab0*/  FFMA.FTZ R36, R36, R71.reuse, -R37 ;  /* 0x0000004724247223 */ /* 0x080fe20000010825 */
[----:B------:R-:W-:Y:S01]  /*4ac0*/  FFMA.FTZ R37, R39, R71, R76 ;  /* 0x0000004727257223 */ /* 0x000fe2000001004c */
[-C--:B------:R-:W-:Y:S01]  /*4ad0*/  FFMA.FTZ R39, R57, R72.reuse, -R78 ;  /* 0x0000004839277223 */ /* 0x080fe2000001084e */
[----:B------:R-:W-:Y:S01]  /*4ae0*/  FFMA.FTZ R74, R70, R72, R73 ;  /* 0x00000048464a7223 */ /* 0x000fe20000010049 */
[----:B------:R-:W-:-:S02]  /*4af0*/  HADD2.F32 R72, -RZ, R156.H1_H1 ;  /* 0x3000009cff487230 */ /* 0x000fc40000004100 */
[----:B------:R-:W-:Y:S01]  /*4b00*/  HADD2.F32 R75, -RZ, R158.H1_H1 ;  /* 0x3000009eff4b7230 */ /* 0x000fe20000004100 */
[----:B------:R-:W-:Y:S01]  /*4b10*/  F2FP.F16.F32.PACK_AB R37, R37, R36 ;  /* 0x000000242525723e */ /* 0x000fe200000000ff */
[----:B------:R-:W-:Y:S01]  /*4b20*/  HADD2.F32 R57, -RZ, R56.H1_H1 ;  /* 0x30000038ff397230 */ /* 0x000fe20000004100 */
[----:B------:R-:W-:Y:S01]  /*4b30*/  F2FP.F16.F32.PACK_AB R39, R74, R39 ;  /* 0x000000274a27723e */ /* 0x000fe200000000ff */
[----:B------:R-:W-:Y:S02]  /*4b40*/  HADD2.F32 R70, -RZ, R38.H1_H1 ;  /* 0x30000026ff467230 */ /* 0x000fe40000004100 */
[----:B------:R-:W-:Y:S02]  /*4b50*/  HADD2.F32 R56, -RZ, R56.H0_H0 ;  /* 0x20000038ff387230 */ /* 0x000fe40000004100 */
[----:B------:R-:W-:Y:S01]  /*4b60*/  FMUL.FTZ R77, R57, R72 ;  /* 0x00000048394d7220 */ /* 0x000fe20000410000 */
[----:B------:R-:W-:Y:S02]  /*4b70*/  HADD2.F32 R38, -RZ, R38.H0_H0 ;  /* 0x20000026ff267230 */ /* 0x000fe40000004100 */
[----:B------:R-:W-:Y:S01]  /*4b80*/  FMUL.FTZ R79, R70, R75 ;  /* 0x0000004b464f7220 */ /* 0x000fe20000410000 */
[----:B------:R-:W-:-:S02]  /*4b90*/  HADD2.F32 R71, -RZ, R154.H0_H0 ;  /* 0x2000009aff477230 */ /* 0x000fc40000004100 */
[----:B------:R-:W-:Y:S01]  /*4ba0*/  FMUL.FTZ R72, R56, R72 ;  /* 0x0000004838487220 */ /* 0x000fe20000410000 */
[----:B------:R-:W-:Y:S02]  /*4bb0*/  HADD2.F32 R73, -RZ, R154.H1_H1 ;  /* 0x3000009aff497230 */ /* 0x000fe40000004100 */
[----:B------:R-:W-:Y:S01]  /*4bc0*/  FMUL.FTZ R75, R38, R75 ;  /* 0x0000004b264b7220 */ /* 0x000fe20000410000 */
[-C--:B------:R-:W-:Y:S01]  /*4bd0*/  FFMA.FTZ R77, R56, R71.reuse, -R77 ;  /* 0x00000047384d7223 */ /* 0x080fe2000001084d */
[----:B------:R-:W-:Y:S01]  /*4be0*/  FFMA.FTZ R72, R57, R71, R72 ;  /* 0x0000004739487223 */ /* 0x000fe20000010048 */
[-C--:B------:R-:W-:Y:S01]  /*4bf0*/  FFMA.FTZ R79, R38, R73.reuse, -R79 ;  /* 0x00000049264f7223 */ /* 0x080fe2000001084f */
[----:B------:R-:W-:-:S03]  /*4c00*/  FFMA.FTZ R70, R70, R73, R75 ;  /* 0x0000004946467223 */ /* 0x000fc6000001004b */
[----:B------:R-:W-:Y:S02]  /*4c10*/  F2FP.F16.F32.PACK_AB R36, R72, R77 ;  /* 0x0000004d4824723e */ /* 0x000fe400000000ff */
[----:B------:R-:W-:-:S07]  /*4c20*/  F2FP.F16.F32.PACK_AB R38, R70, R79 ;  /* 0x0000004f4626723e */ /* 0x000fce00000000ff */
.L_x_691:
[----:B------:R-:W-:Y:S05]  /*4c30*/  BSYNC B3 ;  /* 0x0000000000037941 */ /* 0x000fea0003800000 */
.L_x_690:
[----:B------:R-:W-:Y:S02]  /*4c40*/  ULDC.64 UR4, c[0x0][0x208] ;  /* 0x0000820000047ab9 */ /* 0x000fe40000000a00 */
[----:B--2---:R1:W-:Y:S03]  /*4c50*/  STG.E.128 desc[UR4][R50.64+0x80], R36 ;  /* 0x0000802432007986 */ /* 0x0043e6000c101d04 */
.L_x_689:
[----:B------:R-:W-:Y:S05]  /*4c60*/  BSYNC B2 ;  /* 0x0000000000027941 */ /* 0x000fea0003800000 */
.L_x_688:
[----:B------:R-:W-:Y:S01]  /*4c70*/  ISETP.NE.AND P3, PT, R9, RZ, PT ;  /* 0x000000ff0900720c */ /* 0x000fe20003f65270 */
[----:B------:R-:W-:-:S12]  /*4c80*/  BSSY B2, `(.L_x_692) ;  /* 0x0000032000027945 */ /* 0x000fd80003800000 */
[----:B------:R-:W-:Y:S05]  /*4c90*/  @!P3 BRA `(.L_x_693) ;  /* 0x0000000000c0b947 */ /* 0x000fea0003800000 */
[----:B-1234-:R1:W2:Y:S01]  /*4ca0*/  LDS.128 R36, [R4+0x2a400] ;  /* 0x02a4000004247984 */ /* 0x01e2a20000000c00 */
        /* <DEDUP_REMOVED lines=10> */
[----:B------:R-:W-:Y:S01]  /*4d50*/  HADD2.F32 R68, -RZ, R71.H0_H0 ;  /* 0x20000047ff447230 */ /* 0x000fe20000004100 */
[----:B------:R-:W-:Y:S01]  /*4d60*/  MOV R56, R38 ;  /* 0x0000002600387202 */ /* 0x000fe20000000f00 */
[----:B------:R-:W-:Y:S02]  /*4d70*/  HADD2.F32 R67, -RZ, R67.H0_H0 ;  /* 0x20000043ff437230 */ /* 0x000fe40000004100 */
[----:B------:R-:W-:-:S02]  /*4d80*/  HADD2.F32 R70, -RZ, R70.H0_H0 ;  /* 0x20000046ff467230 */ /* 0x000fc40000004100 */
[--C-:B------:R-:W-:Y:S02]  /*4d90*/  HADD2.F32 R38, -RZ, R37.reuse.H1_H1 ;  /* 0x30000025ff267230 */ /* 0x100fe40000004100 */
[----:B------:R-:W-:Y:S02]  /*4da0*/  HADD2.F32 R37, -RZ, R37.H0_H0 ;  /* 0x20000025ff257230 */ /* 0x000fe40000004100 */
[-C--:B------:R-:W-:Y:S01]  /*4db0*/  FMUL.FTZ R74, R57, R70.reuse ;  /* 0x00000046394a7220 */ /* 0x080fe20000410000 */
[----:B------:R-:W-:Y:S01]  /*4dc0*/  FMUL.FTZ R70, R39, R70 ;  /* 0x0000004627467220 */ /* 0x000fe20000410000 */
[-C--:B------:R-:W-:Y:S01]  /*4dd0*/  FMUL.FTZ R72, R38, R67.reuse ;  /* 0x0000004326487220 */ /* 0x080fe20000410000 */
[----:B------:R-:W-:Y:S02]  /*4de0*/  FMUL.FTZ R67, R37, R67 ;  /* 0x0000004325437220 */ /* 0x000fe40000410000 */
[----:B------:R-:W-:Y:S01]  /*4df0*/  FFMA.FTZ R73, R57, R68, R70 ;  /* 0x0000004439497223 */ /* 0x000fe20000010046 */
[----:B------:R-:W-:Y:S01]  /*4e00*/  FFMA.FTZ R72, R37, R66, -R72 ;  /* 0x0000004225487223 */ /* 0x000fe20000010848 */
[----:B------:R-:W-:-:S02]  /*4e10*/  HADD2.F32 R37, -RZ, R36.H1_H1 ;  /* 0x30000024ff257230 */ /* 0x000fc40000004100 */
[----:B------:R-:W-:Y:S01]  /*4e20*/  FFMA.FTZ R71, R38, R66, R67 ;  /* 0x0000004226477223 */ /* 0x000fe20000010043 */
[----:B------:R-:W-:Y:S02]  /*4e30*/  HADD2.F32 R57, -RZ, R152.H0_H0 ;  /* 0x20000098ff397230 */ /* 0x000fe40000004100 */
[----:B------:R-:W-:Y:S01]  /*4e40*/  FFMA.FTZ R74, R39, R68, -R74 ;  /* 0x00000044274a7223 */ /* 0x000fe2000001084a */
[----:B------:R-:W-:Y:S02]  /*4e50*/  HADD2.F32 R36, -RZ, R36.H0_H0 ;  /* 0x20000024ff247230 */ /* 0x000fe40000004100 */
[----:B------:R-:W-:Y:S02]  /*4e60*/  HADD2.F32 R67, -RZ, R152.H1_H1 ;  /* 0x30000098ff437230 */ /* 0x000fe40000004100 */
[-C--:B------:R-:W-:Y:S01]  /*4e70*/  FMUL.FTZ R69, R37, R57.reuse ;  /* 0x0000003925457220 */ /* 0x080fe20000410000 */
[--C-:B------:R-:W-:Y:S02]  /*4e80*/  HADD2.F32 R38, -RZ, R56.reuse.H1_H1 ;  /* 0x30000038ff267230 */ /* 0x100fe40000004100 */
[----:B------:R-:W-:Y:S01]  /*4e90*/  FMUL.FTZ R66, R36, R57 ;  /* 0x0000003924427220 */ /* 0x000fe20000410000 */
[----:B------:R-:W-:-:S02]  /*4ea0*/  HADD2.F32 R56, -RZ, R56.H0_H0 ;  /* 0x20000038ff387230 */ /* 0x000fc40000004100 */
[--C-:B------:R-:W-:Y:S02]  /*4eb0*/  HADD2.F32 R39, -RZ, R141.reuse.H0_H0 ;  /* 0x2000008dff277230 */ /* 0x100fe40000004100 */
[-C--:B------:R-:W-:Y:S01]  /*4ec0*/  FMUL.FTZ R57, R38, R67.reuse ;  /* 0x0000004326397220 */ /* 0x080fe20000410000 */
[----:B------:R-:W-:Y:S02]  /*4ed0*/  HADD2.F32 R141, -RZ, R141.H1_H1 ;  /* 0x3000008dff8d7230 */ /* 0x000fe40000004100 */
[----:B------:R-:W-:Y:S01]  /*4ee0*/  FMUL.FTZ R67, R56, R67 ;  /* 0x0000004338437220 */ /* 0x000fe20000410000 */
[-C--:B------:R-:W-:Y:S01]  /*4ef0*/  FFMA.FTZ R69, R36, R39.reuse, -R69 ;  /* 0x0000002724457223 */ /* 0x080fe20000010845 */
[----:B------:R-:W-:Y:S01]  /*4f00*/  FFMA.FTZ R66, R37, R39, R66 ;  /* 0x0000002725427223 */ /* 0x000fe20000010042 */
[-C--:B------:R-:W-:Y:S01]  /*4f10*/  FFMA.FTZ R57, R56, R141.reuse, -R57 ;  /* 0x0000008d38397223 */ /* 0x080fe20000010839 */
[----:B------:R-:W-:Y:S01]  /*4f20*/  FFMA.FTZ R38, R38, R141, R67 ;  /* 0x0000008d26267223 */ /* 0x000fe20000010043 */
[----:B------:R-:W-:-:S02]  /*4f30*/  F2FP.F16.F32.PACK_AB R37, R71, R72 ;  /* 0x000000484725723e */ /* 0x000fc400000000ff */
[----:B------:R-:W-:Y:S02]  /*4f40*/  F2FP.F16.F32.PACK_AB R39, R73, R74 ;  /* 0x0000004a4927723e */ /* 0x000fe400000000ff */
[----:B------:R-:W-:Y:S02]  /*4f50*/  F2FP.F16.F32.PACK_AB R36, R66, R69 ;  /* 0x000000454224723e */ /* 0x000fe400000000ff */
[----:B------:R-:W-:-:S07]  /*4f60*/  F2FP.F16.F32.PACK_AB R38, R38, R57 ;  /* 0x000000392626723e */ /* 0x000fce00000000ff */
.L_x_695:
[----:B------:R-:W-:Y:S05]  /*4f70*/  BSYNC B3 ;  /* 0x0000000000037941 */ /* 0x000fea0003800000 */
.L_x_694:
[----:B------:R-:W-:Y:S02]  /*4f80*/  ULDC.64 UR4, c[0x0][0x208] ;  /* 0x0000820000047ab9 */ /* 0x000fe40000000a00 */
[----:B--2---:R1:W-:Y:S03]  /*4f90*/  STG.E.128 desc[UR4][R50.64+0x100], R36 ;  /* 0x0001002432007986 */ /* 0x0043e6000c101d04 */
.L_x_693:
[----:B------:R-:W-:Y:S05]  /*4fa0*/  BSYNC B2 ;  /* 0x0000000000027941 */ /* 0x000fea0003800000 */
.L_x_692:
[----:B------:R-:W-:-:S13]  /*4fb0*/  ISETP.NE.AND P3, PT, R8, RZ, PT ;  /* 0x000000ff0800720c */ /* 0x000fda0003f65270 */
[----:B------:R-:W-:Y:S05]  /*4fc0*/  @!P3 BRA `(.L_x_683) ;  /* 0x0000000000c0b947 */ /* 0x000fea0003800000 */
[----:B-1234-:R1:W2:Y:S01]  /*4fd0*/  LDS.128 R36, [R4+0x2cc00] ;  /* 0x02cc000004247984 */ /* 0x01e2a20000000c00 */
[----:B------:R-:W-:Y:S01]  /*4fe0*/  ISETP.GE.AND P3, PT, R216, R115, PT ;  /* 0x00000073d800720c */ /* 0x000fe20003f66270 */
[----:B------:R-:W-:-:S12]  /*4ff0*/  BSSY B2, `(.L_x_696) ;  /* 0x000002b000027945 */ /* 0x000fd80003800000 */
[----:B-1----:R-:W-:Y:S05]  /*5000*/  @P3 BRA `(.L_x_697) ;  /* 0x0000000000a43947 */ /* 0x002fea0003800000 */
[--C-:B------:R-:W-:Y:S01]  /*5010*/  SHF.R.U64 R62, R62, 0x10, R63.reuse ;  /* 0x000000103e3e7819 */ /* 0x100fe2000000123f */
[----:B--2---:R-:W-:Y:S01]  /*5020*/  IMAD.MOV.U32 R56, RZ, RZ, R38 ;  /* 0x000000ffff387224 */ /* 0x004fe200078e0026 */
[----:B------:R-:W-:Y:S01]  /*5030*/  SHF.R.U32.HI R67, RZ, 0x10, R63 ;  /* 0x00000010ff437819 */ /* 0x000fe2000001163f */
[----:B------:R-:W-:Y:S01]  /*5040*/  HADD2.F32 R38, -RZ, R37.H1_H1 ;  /* 0x30000025ff267230 */ /* 0x000fe20000004100 */
[--C-:B------:R-:W-:Y:S01]  /*5050*/  SHF.R.U64 R63, R64, 0x10, R65.reuse ;  /* 0x00000010403f7819 */ /* 0x100fe20000001241 */
[--C-:B------:R-:W-:Y:S01]  /*5060*/  HADD2.F32 R57, -RZ, R39.reuse.H1_H1 ;  /* 0x30000027ff397230 */ /* 0x100fe20000004100 */
[----:B------:R-:W-:Y:S01]  /*5070*/  SHF.R.U32.HI R66, RZ, 0x10, R65 ;  /* 0x00000010ff427819 */ /* 0x000fe20000011641 */
[----:B------:R-:W-:Y:S02]  /*5080*/  HADD2.F32 R39, -RZ, R39.H0_H0 ;  /* 0x20000027ff277230 */ /* 0x000fe40000004100 */
[----:B------:R-:W-:Y:S02]  /*5090*/  HADD2.F32 R63, -RZ, R63.H0_H0 ;  /* 0x2000003fff3f7230 */ /* 0x000fe40000004100 */
[----:B------:R-:W-:-:S02]  /*50a0*/  HADD2.F32 R66, -RZ, R66.H0_H0 ;  /* 0x20000042ff427230 */ /* 0x000fc40000004100 */
[----:B------:R-:W-:Y:S02]  /*50b0*/  HADD2.F32 R37, -RZ, R37.H0_H0 ;  /* 0x20000025ff257230 */ /* 0x000fe40000004100 */
[-C--:B------:R-:W-:Y:S01]  /*50c0*/  FMUL.FTZ R68, R38, R63.reuse ;  /* 0x0000003f26447220 */ /* 0x080fe20000410000 */
[----:B------:R-:W-:Y:S02]  /*50d0*/  HADD2.F32 R62, -RZ, R62.H0_H0 ;  /* 0x2000003eff3e7230 */ /* 0x000fe40000004100 */
[-C--:B------:R-:W-:Y:S01]  /*50e0*/  FMUL.FTZ R70, R57, R66.reuse ;  /* 0x0000004239467220 */ /* 0x080fe20000410000 */
[----:B------:R-:W-:Y:S02]  /*50f0*/  HADD2.F32 R64, -RZ, R67.H0_H0 ;  /* 0x20000043ff407230 */ /* 0x000fe40000004100 */
[----:B------:R-:W-:Y:S01]  /*5100*/  FMUL.FTZ R66, R39, R66 ;  /* 0x0000004227427220 */ /* 0x000fe20000410000 */
[C---:B------:R-:W-:Y:S01]  /*5110*/  FMUL.FTZ R63, R37.reuse, R63 ;  /* 0x0000003f253f7220 */ /* 0x040fe20000410000 */
[----:B------:R-:W-:Y:S01]  /*5120*/  FFMA.FTZ R68, R37, R62, -R68 ;  /* 0x0000003e25447223 */ /* 0x000fe20000010844 */
[----:B------:R-:W-:-:S02]  /*5130*/  HADD2.F32 R37, -RZ, R36.H1_H1 ;  /* 0x30000024ff257230 */ /* 0x000fc40000004100 */
[----:B------:R-:W-:Y:S01]  /*5140*/  FFMA.FTZ R69, R57, R64, R66 ;  /* 0x0000004039457223 */ /* 0x000fe20000010042 */
[----:B------:R-:W-:Y:S01]  /*5150*/  FFMA.FTZ R67, R38, R62, R63 ;  /* 0x0000003e26437223 */ /* 0x000fe2000001003f */
[----:B------:R-:W-:Y:S02]  /*5160*/  HADD2.F32 R57, -RZ, R140.H0_H0 ;  /* 0x2000008cff397230 */ /* 0x000fe40000004100 */
[----:B------:R-:W-:Y:S01]  /*5170*/  FFMA.FTZ R70, R39, R64, -R70 ;  /* 0x0000004027467223 */ /* 0x000fe20000010846 */
[----:B------:R-:W-:Y:S02]  /*5180*/  HADD2.F32 R36, -RZ, R36.H0_H0 ;  /* 0x20000024ff247230 */ /* 0x000fe40000004100 */
[----:B------:R-:W-:Y:S02]  /*5190*/  HADD2.F32 R63, -RZ, R140.H1_H1 ;  /* 0x3000008cff3f7230 */ /* 0x000fe40000004100 */
[----:B------:R-:W-:Y:S01]  /*51a0*/  FMUL.FTZ R65, R37, R57 ;  /* 0x0000003925417220 */ /* 0x000fe20000410000 */
[----:B------:R-:W-:-:S02]  /*51b0*/  HADD2.F32 R38, -RZ, R56.H1_H1 ;  /* 0x30000038ff267230 */ /* 0x000fc40000004100 */
[----:B------:R-:W-:Y:S01]  /*51c0*/  FMUL.FTZ R62, R36, R57 ;  /* 0x00000039243e7220 */ /* 0x000fe20000410000 */
[----:B------:R-:W-:Y:S02]  /*51d0*/  HADD2.F32 R56, -RZ, R56.H0_H0 ;  /* 0x20000038ff387230 */ /* 0x000fe40000004100 */
        /* <DEDUP_REMOVED lines=12> */
.L_x_697:
[----:B------:R-:W-:Y:S05]  /*52a0*/  BSYNC B2 ;  /* 0x0000000000027941 */ /* 0x000fea0003800000 */
.L_x_696:
[----:B------:R-:W-:Y:S02]  /*52b0*/  ULDC.64 UR4, c[0x0][0x208] ;  /* 0x0000820000047ab9 */ /* 0x000fe40000000a00 */
[----:B--2---:R1:W-:Y:S03]  /*52c0*/  STG.E.128 desc[UR4][R50.64+0x180], R36 ;  /* 0x0001802432007986 */ /* 0x0043e6000c101d04 */
.L_x_683:
[----:B------:R-:W-:Y:S05]  /*52d0*/  BSYNC B1 ;  /* 0x0000000000017941 */ /* 0x000fea0003800000 */
.L_x_682:
        /* <DEDUP_REMOVED lines=13> */
[----:B------:R-:W-:Y:S01]  /*53b0*/  HADD2.F32 R57, -RZ, R57.H0_H0 ;  /* 0x20000039ff397230 */ /* 0x000fe20000004100 */
[----:B------:R-:W-:Y:S01]  /*53c0*/  SHF.R.U32.HI R58, RZ, 0x10, R59 ;  /* 0x00000010ff3a7819 */ /* 0x000fe2000001163b */
[----:B------:R-:W-:Y:S02]  /*53d0*/  HADD2.F32 R60, -RZ, R60.H0_H0 ;  /* 0x2000003cff3c7230 */ /* 0x000fe40000004100 */
[--C-:B------:R-:W-:Y:S02]  /*53e0*/  HADD2.F32 R51, -RZ, R39.reuse.H1_H1 ;  /* 0x30000027ff337230 */ /* 0x100fe40000004100 */
[----:B------:R-:W-:Y:S01]  /*53f0*/  FMUL.FTZ R62, R38, R57 ;  /* 0x00000039263e7220 */ /* 0x000fe20000410000 */
[----:B------:R-:W-:-:S02]  /*5400*/  HADD2.F32 R39, -RZ, R39.H0_H0 ;  /* 0x20000027ff277230 */ /* 0x000fc40000004100 */
[----:B------:R-:W-:Y:S02]  /*5410*/  HADD2.F32 R37, -RZ, R37.H0_H0 ;  /* 0x20000025ff257230 */ /* 0x000fe40000004100 */
[-C--:B------:R-:W-:Y:S01]  /*5420*/  FMUL.FTZ R64, R51, R60.reuse ;  /* 0x0000003c33407220 */ /* 0x080fe20000410000 */
[----:B------:R-:W-:Y:S02]  /*5430*/  HADD2.F32 R56, -RZ, R56.H0_H0 ;  /* 0x20000038ff387230 */ /* 0x000fe40000004100 */
[----:B------:R-:W-:Y:S01]  /*5440*/  FMUL.FTZ R60, R39, R60 ;  /* 0x0000003c273c7220 */ /* 0x000fe20000410000 */
[----:B------:R-:W-:Y:S02]  /*5450*/  HADD2.F32 R58, -RZ, R58.H0_H0 ;  /* 0x2000003aff3a7230 */ /* 0x000fe40000004100 */
[C---:B------:R-:W-:Y:S01]  /*5460*/  FMUL.FTZ R57, R37.reuse, R57 ;  /* 0x0000003925397220 */ /* 0x040fe20000410000 */
[----:B------:R-:W-:Y:S02]  /*5470*/  HADD2.F32 R155, -RZ, R155.H1_H1 ;  /* 0x3000009bff9b7230 */ /* 0x000fe40000004100 */
[----:B------:R-:W-:Y:S01]  /*5480*/  FFMA.FTZ R62, R37, R56, -R62 ;  /* 0x00000038253e7223 */ /* 0x000fe2000001083e */
[----:B------:R-:W-:-:S02]  /*5490*/  HADD2.F32 R37, -RZ, R36.H1_H1 ;  /* 0x30000024ff257230 */ /* 0x000fc40000004100 */
[----:B------:R-:W-:Y:S01]  /*54a0*/  FFMA.FTZ R63, R51, R58, R60 ;  /* 0x0000003a333f7223 */ /* 0x000fe2000001003c */
[----:B------:R-:W-:Y:S01]  /*54b0*/  FFMA.FTZ R61, R38, R56, R57 ;  /* 0x00000038263d7223 */ /* 0x000fe20000010039 */
[----:B------:R-:W-:Y:S02]  /*54c0*/  HADD2.F32 R51, -RZ, R159.H1_H1 ;  /* 0x3000009fff337230 */ /* 0x000fe40000004100 */
[----:B------:R-:W-:Y:S01]  /*54d0*/  FFMA.FTZ R64, R39, R58, -R64 ;  /* 0x0000003a27407223 */ /* 0x000fe20000010840 */
[----:B------:R-:W-:Y:S02]  /*54e0*/  HADD2.F32 R36, -RZ, R36.H0_H0 ;  /* 0x20000024ff247230 */ /* 0x000fe40000004100 */
[----:B------:R-:W-:Y:S02]  /*54f0*/  HADD2.F32 R57, -RZ, R160.H1_H1 ;  /* 0x300000a0ff397230 */ /* 0x000fe40000004100 */
[----:B------:R-:W-:Y:S01]  /*5500*/  FMUL.FTZ R59, R37, R51 ;  /* 0x00000033253b7220 */ /* 0x000fe20000410000 */
[----:B------:R-:W-:-:S02]  /*5510*/  HADD2.F32 R38, -RZ, R50.H1_H1 ;  /* 0x30000032ff267230 */ /* 0x000fc40000004100 */
[C---:B------:R-:W-:Y:S01]  /*5520*/  FMUL.FTZ R56, R36.reuse, R51 ;  /* 0x0000003324387220 */ /* 0x040fe20000410000 */
[----:B------:R-:W-:Y:S02]  /*5530*/  HADD2.F32 R50, -RZ, R50.H0_H0 ;  /* 0x20000032ff327230 */ /* 0x000fe40000004100 */
[----:B------:R-:W-:Y:S01]  /*5540*/  FFMA.FTZ R59, R36, R155, -R59 ;  /* 0x0000009b243b7223 */ /* 0x000fe2000001083b */
[----:B------:R-:W-:Y:S02]  /*5550*/  HADD2.F32 R39, -RZ, R156.H0_H0 ;  /* 0x2000009cff277230 */ /* 0x000fe40000004100 */
[----:B------:R-:W-:Y:S01]  /*5560*/  FMUL.FTZ R51, R38, R57 ;  /* 0x0000003926337220 */ /* 0x000fe20000410000 */
[----:B------:R-:W-:Y:S01]  /*5570*/  FFMA.FTZ R56, R37, R155, R56 ;  /* 0x0000009b25387223 */ /* 0x000fe20000010038 */
[C---:B------:R-:W-:Y:S01]  /*5580*/  FMUL.FTZ R57, R50.reuse, R57 ;  /* 0x0000003932397220 */ /* 0x040fe20000410000 */
[----:B------:R-:W-:Y:S01]  /*5590*/  F2FP.F16.F32.PACK_AB R37, R61, R62 ;  /* 0x0000003e3d25723e */ /* 0x000fe200000000ff */
[----:B------:R-:W-:-:S02]  /*55a0*/  FFMA.FTZ R51, R50, R39, -R51 ;  /* 0x0000002732337223 */ /* 0x000fc40000010833 */
[----:B------:R-:W-:Y:S01]  /*55b0*/  FFMA.FTZ R38, R38, R39, R57 ;  /* 0x0000002726267223 */ /* 0x000fe20000010039 */
[----:B------:R-:W-:Y:S02]  /*55c0*/  F2FP.F16.F32.PACK_AB R39, R63, R64 ;  /* 0x000000403f27723e */ /* 0x000fe400000000ff */
[----:B------:R-:W-:Y:S02]  /*55d0*/  F2FP.F16.F32.PACK_AB R36, R56, R59 ;  /* 0x0000003b3824723e */ /* 0x000fe400000000ff */
[----:B------:R-:W-:-:S07]  /*55e0*/  F2FP.F16.F32.PACK_AB R38, R38, R51 ;  /* 0x000000332626723e */ /* 0x000fce00000000ff */
.L_x_702:
[----:B------:R-:W-:Y:S05]  /*55f0*/  BSYNC B2 ;  /* 0x0000000000027941 */ /* 0x000fea0003800000 */
.L_x_701:
[----:B------:R-:W-:Y:S02]  /*5600*/  ULDC.64 UR4, c[0x0][0x208] ;  /* 0x0000820000047ab9 */ /* 0x000fe40000000a00 */
[----:B--2---:R1:W-:Y:S03]  /*5610*/  STG.E.128 desc[UR4][R48.64], R36 ;  /* 0x0000002430007986 */ /* 0x0043e6000c101d04 */
.L_x_700:
[----:B------:R-:W-:Y:S05]  /*5620*/  BSYNC B1 ;  /* 0x0000000000017941 */ /* 0x000fea0003800000 */
.L_x_699:
        /* <DEDUP_REMOVED lines=10> */
[--C-:B------:R-:W-:Y:S01]  /*56d0*/  HADD2.F32 R38, -RZ, R37.reuse.H1_H1 ;  /* 0x30000025ff267230 */ /* 0x100fe20000004100 */
[--C-:B------:R-:W-:Y:S01]  /*56e0*/  SHF.R.U64 R53, R54, 0x10, R55.reuse ;  /* 0x0000001036357819 */ /* 0x100fe20000001237 */
[----:B------:R-:W-:Y:S01]  /*56f0*/  HADD2.F32 R37, -RZ, R37.H0_H0 ;  /* 0x20000025ff257230 */ /* 0x000fe20000004100 */
[----:B------:R-:W-:Y:S01]  /*5700*/  SHF.R.U32.HI R56, RZ, 0x10, R55 ;  /* 0x00000010ff387819 */ /* 0x000fe20000011637 */
[----:B------:R-:W-:Y:S02]  /*5710*/  HADD2.F32 R52, -RZ, R52.H0_H0 ;  /* 0x20000034ff347230 */ /* 0x000fe40000004100 */
[----:B------:R-:W-:Y:S02]  /*5720*/  HADD2.F32 R53, -RZ, R53.H0_H0 ;  /* 0x20000035ff357230 */ /* 0x000fe40000004100 */
[----:B------:R-:W-:-:S02]  /*5730*/  HADD2.F32 R56, -RZ, R56.H0_H0 ;  /* 0x20000038ff387230 */ /* 0x000fc40000004100 */
[--C-:B------:R-:W-:Y:S02]  /*5740*/  HADD2.F32 R51, -RZ, R39.reuse.H1_H1 ;  /* 0x30000027ff337230 */ /* 0x100fe40000004100 */
[CC--:B------:R-:W-:Y:S01]  /*5750*/  FMUL.FTZ R58, R38.reuse, R53.reuse ;  /* 0x00000035263a7220 */ /* 0x0c0fe20000410000 */
[----:B------:R-:W-:Y:S02]  /*5760*/  HADD2.F32 R39, -RZ, R39.H0_H0 ;  /* 0x20000027ff277230 */ /* 0x000fe40000004100 */
[----:B------:R-:W-:Y:S01]  /*5770*/  FMUL.FTZ R53, R37, R53 ;  /* 0x0000003525357220 */ /* 0x000fe20000410000 */
[----:B------:R-:W-:Y:S02]  /*5780*/  HADD2.F32 R54, -RZ, R57.H0_H0 ;  /* 0x20000039ff367230 */ /* 0x000fe40000004100 */
[----:B------:R-:W-:Y:S01]  /*5790*/  FMUL.FTZ R60, R51, R56 ;  /* 0x00000038333c7220 */ /* 0x000fe20000410000 */
[-C--:B------:R-:W-:Y:S01]  /*57a0*/  FFMA.FTZ R58, R37, R52.reuse, -R58 ;  /* 0x00000034253a7223 */ /* 0x080fe2000001083a */
[----:B------:R-:W-:Y:S01]  /*57b0*/  FFMA.FTZ R55, R38, R52, R53 ;  /* 0x0000003426377223 */ /* 0x000fe20000010035 */
[----:B------:R-:W-:Y:S01]  /*57c0*/  FMUL.FTZ R56, R39, R56 ;  /* 0x0000003827387220 */ /* 0x000fe20000410000 */
[----:B------:R-:W-:-:S02]  /*57d0*/  HADD2.F32 R159, -RZ, R159.H0_H0 ;  /* 0x2000009fff9f7230 */ /* 0x000fc40000004100 */
[-C--:B------:R-:W-:Y:S01]  /*57e0*/  FFMA.FTZ R60, R39, R54.reuse, -R60 ;  /* 0x00000036273c7223 */ /* 0x080fe2000001083c */
[----:B------:R-:W-:Y:S02]  /*57f0*/  HADD2.F32 R37, -RZ, R36.H1_H1 ;  /* 0x30000024ff257230 */ /* 0x000fe40000004100 */
[----:B------:R-:W-:Y:S01]  /*5800*/  FFMA.FTZ R59, R51, R54, R56 ;  /* 0x00000036333b7223 */ /* 0x000fe20000010038 */
[----:B------:R-:W-:Y:S02]  /*5810*/  HADD2.F32 R38, -RZ, R50.H1_H1 ;  /* 0x30000032ff267230 */ /* 0x000fe40000004100 */
[----:B------:R-:W-:Y:S02]  /*5820*/  HADD2.F32 R157, -RZ, R157.H0_H0 ;  /* 0x2000009dff9d7230 */ /* 0x000fe40000004100 */
[----:B------:R-:W-:Y:S02]  /*5830*/  HADD2.F32 R36, -RZ, R36.H0_H0 ;  /* 0x20000024ff247230 */ /* 0x000fe40000004100 */
[----:B------:R-:W-:Y:S01]  /*5840*/  FMUL.FTZ R57, R38, R159 ;  /* 0x0000009f26397220 */ /* 0x000fe20000410000 */
[----:B------:R-:W-:-:S02]  /*5850*/  HADD2.F32 R50, -RZ, R50.H0_H0 ;  /* 0x20000032ff327230 */ /* 0x000fc40000004100 */
[CC--:B------:R-:W-:Y:S01]  /*5860*/  FMUL.FTZ R53, R37.reuse, R157.reuse ;  /* 0x0000009d25357220 */ /* 0x0c0fe20000410000 */
[--C-:B------:R-:W-:Y:S02]  /*5870*/  HADD2.F32 R39, -RZ, R136.reuse.H0_H0 ;  /* 0x20000088ff277230 */ /* 0x100fe40000004100 */
[----:B------:R-:W-:Y:S01]  /*5880*/  FMUL.FTZ R52, R36, R157 ;  /* 0x0000009d24347220 */ /* 0x000fe20000410000 */
        /* <DEDUP_REMOVED lines=10> */
.L_x_706:
[----:B------:R-:W-:Y:S05]  /*5930*/  BSYNC B2 ;  /* 0x0000000000027941 */ /* 0x000fea0003800000 */
.L_x_705:
[----:B------:R-:W-:Y:S02]  /*5940*/  ULDC.64 UR4, c[0x0][0x208] ;  /* 0x0000820000047ab9 */ /* 0x000fe40000000a00 */
[----:B--2---:R1:W-:Y:S03]  /*5950*/  STG.E.128 desc[UR4][R48.64+0x80], R36 ;  /* 0x0000802430007986 */ /* 0x0043e6000c101d04 */
.L_x_704:
[----:B------:R-:W-:Y:S05]  /*5960*/  BSYNC B1 ;  /* 0x0000000000017941 */ /* 0x000fea0003800000 */
.L_x_703:
[----:B------:R-:W-:Y:S01]  /*5970*/  ISETP.NE.AND P3, PT, R9, RZ, PT ;  /* 0x000000ff0900720c */ /* 0x000fe20003f65270 */
[----:B------:R-:W-:-:S12]  /*5980*/  BSSY B1, `(.L_x_707) ;  /* 0x0000032000017945 */ /* 0x000fd80003800000 */
[----:B------:R-:W-:Y:S05]  /*5990*/  @!P3 BRA `(.L_x_708) ;  /* 0x0000000000c0b947 */ /* 0x000fea0003800000 */
[----:B-1234-:R1:W2:Y:S01]  /*59a0*/  LDS.128 R36, [R4+0x2b400] ;  /* 0x02b4000004247984 */ /* 0x01e2a20000000c00 */
[----:B------:R-:W-:Y:S01]  /*59b0*/  ISETP.GE.AND P3, PT, R214, R115, PT ;  /* 0x00000073d600720c */ /* 0x000fe20003f66270 */
[----:B------:R-:W-:-:S12]  /*59c0*/  BSSY B2, `(.L_x_709) ;  /* 0x000002b000027945 */ /* 0x000fd80003800000 */
[----:B-1----:R-:W-:Y:S05]  /*59d0*/  @P3 BRA `(.L_x_710) ;  /* 0x0000000000a43947 */ /* 0x002fea0003800000 */
[--C-:B------:R-:W-:Y:S02]  /*59e0*/  SHF.R.U64 R46, R46, 0x10, R47.reuse ;  /* 0x000000102e2e7819 */ /* 0x100fe4000000122f */
[----:B------:R-:W-:Y:S02]  /*59f0*/  SHF.R.U32.HI R50, RZ, 0x10, R47 ;  /* 0x00000010ff327819 */ /* 0x000fe4000001162f */
[--C-:B------:R-:W-:Y:S01]  /*5a00*/  SHF.R.U64 R47, R44, 0x10, R45.reuse ;  /* 0x000000102c2f7819 */ /* 0x100fe2000000122d */
[----:B------:R-:W-:Y:S01]  /*5a10*/  HADD2.F32 R46, -RZ, R46.H0_H0 ;  /* 0x2000002eff2e7230 */ /* 0x000fe20000004100 */
[----:B--2---:R-:W-:Y:S01]  /*5a20*/  MOV R44, R38 ;  /* 0x00000026002c7202 */ /* 0x004fe20000000f00 */
[----:B------:R-:W-:Y:S01]  /*5a30*/  HADD2.F32 R38, -RZ, R37.H1_H1 ;  /* 0x30000025ff267230 */ /* 0x000fe20000004100 */
[----:B------:R-:W-:Y:S01]  /*5a40*/  SHF.R.U32.HI R52, RZ, 0x10, R45 ;  /* 0x00000010ff347819 */ /* 0x000fe2000001162d */
[----:B------:R-:W-:Y:S02]  /*5a50*/  HADD2.F32 R47, -RZ, R47.H0_H0 ;  /* 0x2000002fff2f7230 */ /* 0x000fe40000004100 */
[----:B------:R-:W-:-:S02]  /*5a60*/  HADD2.F32 R37, -RZ, R37.H0_H0 ;  /* 0x20000025ff257230 */ /* 0x000fc40000004100 */
[----:B------:R-:W-:Y:S02]  /*5a70*/  HADD2.F32 R52, -RZ, R52.H0_H0 ;  /* 0x20000034ff347230 */ /* 0x000fe40000004100 */
[CC--:B------:R-:W-:Y:S01]  /*5a80*/  FMUL.FTZ R54, R38.reuse, R47.reuse ;  /* 0x0000002f26367220 */ /* 0x0c0fe20000410000 */
[--C-:B------:R-:W-:Y:S02]  /*5a90*/  HADD2.F32 R45, -RZ, R39.reuse.H1_H1 ;  /* 0x30000027ff2d7230 */ /* 0x100fe40000004100 */
[C---:B------:R-:W-:Y:S01]  /*5aa0*/  FMUL.FTZ R47, R37.reuse, R47 ;  /* 0x0000002f252f7220 */ /* 0x040fe20000410000 */
[----:B------:R-:W-:Y:S02]  /*5ab0*/  HADD2.F32 R39, -RZ, R39.H0_H0 ;  /* 0x20000027ff277230 */ /* 0x000fe40000004100 */
[-C--:B------:R-:W-:Y:S01]  /*5ac0*/  FFMA.FTZ R54, R37, R46.reuse, -R54 ;  /* 0x0000002e25367223 */ /* 0x080fe20000010836 */
[----:B------:R-:W-:Y:S02]  /*5ad0*/  HADD2.F32 R50, -RZ, R50.H0_H0 ;  /* 0x20000032ff327230 */ /* 0x000fe40000004100 */
[----:B------:R-:W-:Y:S01]  /*5ae0*/  FFMA.FTZ R51, R38, R46, R47 ;  /* 0x0000002e26337223 */ /* 0x000fe2000001002f */
[----:B------:R-:W-:Y:S01]  /*5af0*/  FMUL.FTZ R56, R45, R52 ;  /* 0x000000342d387220 */ /* 0x000fe20000410000 */
[----:B------:R-:W-:-:S02]  /*5b00*/  HADD2.F32 R46, -RZ, R87.H0_H0 ;  /* 0x20000057ff2e7230 */ /* 0x000fc40000004100 */
[C---:B------:R-:W-:Y:S01]  /*5b10*/  FMUL.FTZ R52, R39.reuse, R52 ;  /* 0x0000003427347220 */ /* 0x040fe20000410000 */
[----:B------:R-:W-:Y:S02]  /*5b20*/  HADD2.F32 R87, -RZ, R87.H1_H1 ;  /* 0x30000057ff577230 */ /* 0x000fe40000004100 */
[-C--:B------:R-:W-:Y:S01]  /*5b30*/  FFMA.FTZ R56, R39, R50.reuse, -R56 ;  /* 0x0000003227387223 */ /* 0x080fe20000010838 */
[----:B------:R-:W-:Y:S02]  /*5b40*/  HADD2.F32 R37, -RZ, R36.H1_H1 ;  /* 0x30000024ff257230 */ /* 0x000fe40000004100 */
[----:B------:R-:W-:Y:S01]  /*5b50*/  FFMA.FTZ R55, R45, R50, R52 ;  /* 0x000000322d377223 */ /* 0x000fe20000010034 */
[----:B------:R-:W-:Y:S02]  /*5b60*/  HADD2.F32 R38, -RZ, R44.H1_H1 ;  /* 0x3000002cff267230 */ /* 0x000fe40000004100 */
[----:B------:R-:W-:Y:S02]  /*5b70*/  HADD2.F32 R36, -RZ, R36.H0_H0 ;  /* 0x20000024ff247230 */ /* 0x000fe40000004100 */
[----:B------:R-:W-:Y:S01]  /*5b80*/  FMUL.FTZ R47, R37, R46 ;  /* 0x0000002e252f7220 */ /* 0x000fe20000410000 */
[----:B------:R-:W-:-:S02]  /*5b90*/  HADD2.F32 R44, -RZ, R44.H0_H0 ;  /* 0x2000002cff2c7230 */ /* 0x000fc40000004100 */
[-C--:B------:R-:W-:Y:S01]  /*5ba0*/  FMUL.FTZ R53, R38, R87.reuse ;  /* 0x0000005726357220 */ /* 0x080fe20000410000 */
        /* <DEDUP_REMOVED lines=12> */
.L_x_710:
[----:B------:R-:W-:Y:S05]  /*5c70*/  BSYNC B2 ;  /* 0x0000000000027941 */ /* 0x000fea0003800000 */
.L_x_709:
[----:B------:R-:W-:Y:S02]  /*5c80*/  ULDC.64 UR4, c[0x0][0x208] ;  /* 0x0000820000047ab9 */ /* 0x000fe40000000a00 */
[----:B--2---:R1:W-:Y:S03]  /*5c90*/  STG.E.128 desc[UR4][R48.64+0x100], R36 ;  /* 0x0001002430007986 */ /* 0x0043e6000c101d04 */
.L_x_708:
[----:B------:R-:W-:Y:S05]  /*5ca0*/  BSYNC B1 ;  /* 0x0000000000017941 */ /* 0x000fea0003800000 */
.L_x_707:
        /* <DEDUP_REMOVED lines=18> */
[C---:B------:R-:W-:Y:S01]  /*5dd0*/  FMUL.FTZ R43, R37.reuse, R43 ;  /* 0x0000002b252b7220 */ /* 0x040fe20000410000 */
[----:B------:R-:W-:Y:S02]  /*5de0*/  HADD2.F32 R39, -RZ, R39.H0_H0 ;  /* 0x20000027ff277230 */ /* 0x000fe40000004100 */
[-C--:B------:R-:W-:Y:S01]  /*5df0*/  FFMA.FTZ R50, R37, R42.reuse, -R50 ;  /* 0x0000002a25327223 */ /* 0x080fe20000010832 */
[----:B------:R-:W-:Y:S01]  /*5e00*/  FFMA.FTZ R45, R38, R42, R43 ;  /* 0x0000002a262d7223 */ /* 0x000fe2000001002b */
[----:B------:R-:W-:Y:S02]  /*5e10*/  HADD2.F32 R44, -RZ, R44.H0_H0 ;  /* 0x2000002cff2c7230 */ /* 0x000fe40000004100 */
        /* <DEDUP_REMOVED lines=24> */
.L_x_712:
[----:B------:R-:W-:Y:S05]  /*5fa0*/  BSYNC B1 ;  /* 0x0000000000017941 */ /* 0x000fea0003800000 */
.L_x_711:
[----:B------:R-:W-:Y:S02]  /*5fb0*/  ULDC.64 UR4, c[0x0][0x208] ;  /* 0x0000820000047ab9 */ /* 0x000fe40000000a00 */
[----:B--2---:R1:W-:Y:S01]  /*5fc0*/  STG.E.128 desc[UR4][R48.64+0x180], R36 ;  /* 0x0001802430007986 */ /* 0x0043e2000c101d04 */
[----:B------:R-:W-:Y:S05]  /*5fd0*/  BRA `(.L_x_698) ;  /* 0x0000004000947947 */ /* 0x000fea0003800000 */
.L_x_656:
        /* <DEDUP_REMOVED lines=14> */
[----:B------:R-:W-:Y:S01]  /*60c0*/  IADD3 R36, P5, R102, R84, RZ ;  /* 0x0000005466247210 */ /* 0x000fe20007fbe0ff */
[----:B------:R-:W-:Y:S01]  /*60d0*/  ULDC.64 UR6, c[0x0][0x400] ;  /* 0x0001000000067ab9 */ /* 0x000fe20000000a00 */
[----:B------:R-:W-:Y:S01]  /*60e0*/  LEA R52, P3, R38, UR4, 0x1 ;  /* 0x0000000426347c11 */ /* 0x000fe2000f8608ff */
[----:B------:R-:W-:Y:S01]  /*60f0*/  IMAD.X R39, R0, 0x1, R15, P2 ;  /* 0x0000000100277824 */ /* 0x000fe200010e060f */
[----:B------:R-:W-:Y:S01]  /*6100*/  LEA R56, P2, R36, UR6, 0x1 ;  /* 0x0000000624387c11 */ /* 0x000fe2000f8408ff */
[----:B------:R-:W-:Y:S01]  /*6110*/  IMAD.X R37, R114, 0x1, R21, P5 ;  /* 0x0000000172257824 */ /* 0x000fe200028e0615 */
[----:B------:R-:W-:Y:S02]  /*6120*/  ISETP.GE.AND P5, PT, R213, R115, PT ;  /* 0x00000073d500720c */ /* 0x000fe40003fa6270 */
[----:B------:R-:W-:-:S02]  /*6130*/  CS2R R42, SRZ ;  /* 0x00000000002a7805 */ /* 0x000fc4000001ff00 */
[----:B------:R-:W-:Y:S02]  /*6140*/  LEA.HI.X R53, R38, UR5, R39, 0x1, P3 ;  /* 0x0000000526357c11 */ /* 0x000fe400098f0c27 */
[----:B------:R-:W-:Y:S02]  /*6150*/  CS2R R40, SRZ ;  /* 0x0000000000287805 */ /* 0x000fe4000001ff00 */
[----:B------:R-:W-:Y:S02]  /*6160*/  ISETP.GE.AND P3, PT, R16, R115, PT ;  /* 0x000000731000720c */ /* 0x000fe40003f66270 */
[----:B------:R-:W-:Y:S02]  /*6170*/  CS2R R38, SRZ ;  /* 0x0000000000267805 */ /* 0x000fe4000001ff00 */
[----:B------:R-:W-:Y:S02]  /*6180*/  LEA.HI.X R57, R36, UR7, R37, 0x1, P2 ;  /* 0x0000000724397c11 */ /* 0x000fe400090f0c25 */
[----:B------:R-:W-:-:S02]  /*6190*/  CS2R R36, SRZ ;  /* 0x0000000000247805 */ /* 0x000fc4000001ff00 */
[----:B------:R-:W-:Y:S02]  /*61a0*/  CS2R R50, SRZ ;  /* 0x0000000000327805 */ /* 0x000fe4000001ff00 */
[----:B------:R-:W-:Y:S02]  /*61b0*/  CS2R R48, SRZ ;  /* 0x0000000000307805 */ /* 0x000fe4000001ff00 */
[----:B------:R-:W-:Y:S02]  /*61c0*/  CS2R R46, SRZ ;  /* 0x00000000002e7805 */ /* 0x000fe4000001ff00 */
[----:B------:R-:W-:Y:S01]  /*61d0*/  CS2R R44, SRZ ;  /* 0x00000000002c7805 */ /* 0x000fe2000001ff00 */
[----:B------:R-:W-:Y:S02]  /*61e0*/  ULDC.64 UR8, c[0x0][0x208] ;  /* 0x0000820000087ab9 */ /* 0x000fe40000000a00 */
[----:B------:R0:W5:Y:S04]  /*61f0*/  @!P5 LDG.E.128 R36, desc[UR8][R52.64+0x80] ;  /* 0x000080083424d981 */ /* 0x000168000c1e1d00 */
[----:B------:R0:W5:Y:S04]  /*6200*/  @!P3 LDG.E.128 R40, desc[UR8][R52.64] ;  /* 0x000000083428b981 */ /* 0x000168000c1e1d00 */
[----:B------:R0:W5:Y:S04]  /*6210*/  @!P3 LDG.E.128 R48, desc[UR8][R56.64] ;  /* 0x000000083830b981 */ /* 0x000168000c1e1d00 */
[----:B------:R0:W5:Y:S02]  /*6220*/  @!P5 LDG.E.128 R44, desc[UR8][R56.64+0x80] ;  /* 0x00008008382cd981 */ /* 0x000164000c1e1d00 */
.L_x_714:
[----:B------:R-:W-:Y:S05]  /*6230*/  BSYNC B1 ;  /* 0x0000000000017941 */ /* 0x000fea0003800000 */
.L_x_713:
[----:B0-----:R-:W2:Y:S01]  /*6240*/  LDL.LU R57, [R1+0x8] ;  /* 0x0000080001397983 */ /* 0x001ea20000300800 */
[----:B-----5:R-:W-:Y:S01]  /*6250*/  MOV R52, R38 ;  /* 0x0000002600347202 */ /* 0x020fe20000000f00 */
[----:B------:R-:W-:Y:S01]  /*6260*/  IMAD.MOV.U32 R53, RZ, RZ, R39 ;  /* 0x000000ffff357224 */ /* 0x000fe200078e0027 */
[----:B------:R-:W-:Y:S01]  /*6270*/  BSSY B1, `(.L_x_715) ;  /* 0x0000043000017945 */ /* 0x000fe20003800000 */
[----:B------:R-:W-:Y:S01]  /*6280*/  IMAD.MOV.U32 R56, RZ, RZ, R36 ;  /* 0x000000ffff387224 */ /* 0x000fe200078e0024 */
[----:B------:R-:W-:Y:S01]  /*6290*/  PRMT R174, R174, 0x5410, R52 ;  /* 0x00005410aeae7816 */ /* 0x000fe20000000034 */
[----:B------:R-:W-:Y:S01]  /*62a0*/  IMAD.MOV.U32 R52, RZ, RZ, R37 ;  /* 0x000000ffff347224 */ /* 0x000fe200078e0025 */
[----:B------:R-:W-:Y:S01]  /*62b0*/  PRMT R176, R176, 0x5410, R53 ;  /* 0x00005410b0b07816 */ /* 0x000fe20000000035 */
[----:B------:R-:W-:Y:S01]  /*62c0*/  VIADD R58, R212, 0x20 ;  /* 0x00000020d43a7836 */ /* 0x000fe20000000000 */
[----:B------:R-:W-:Y:S02]  /*62d0*/  MOV R53, R42 ;  /* 0x0000002a00357202 */ /* 0x000fe40000000f00 */
[----:B------:R-:W-:-:S02]  /*62e0*/  CS2R R62, SRZ ;  /* 0x00000000003e7805 */ /* 0x000fc4000001ff00 */
[----:B------:R-:W-:Y:S01]  /*62f0*/  PRMT R175, R175, 0x5410, R56 ;  /* 0x00005410afaf7816 */ /* 0x000fe20000000038 */
[----:B------:R-:W-:Y:S01]  /*6300*/  IMAD.MOV.U32 R56, RZ, RZ, R40 ;  /* 0x000000ffff387224 */ /* 0x000fe200078e0028 */
[----:B------:R-:W-:Y:S01]  /*6310*/  PRMT R180, R180, 0x5410, R52 ;  /* 0x00005410b4b47816 */ /* 0x000fe20000000034 */
[----:B------:R-:W-:Y:S01]  /*6320*/  IMAD.MOV.U32 R52, RZ, RZ, R43 ;  /* 0x000000ffff347224 */ /* 0x000fe200078e002b */
[----:B------:R-:W-:Y:S01]  /*6330*/  PRMT R181, R53, 0x7610, R181 ;  /* 0x0000761035b57816 */ /* 0x000fe200000000b5 */
[----:B------:R-:W-:Y:S01]  /*6340*/  IMAD.MOV.U32 R53, RZ, RZ, R41 ;  /* 0x000000ffff357224 */ /* 0x000fe200078e0029 */
[----:B------:R-:W-:Y:S02]  /*6350*/  ISETP.GE.AND P2, PT, R58, R3, PT ;  /* 0x000000033a00720c */ /* 0x000fe40003f46270 */
[----:B------:R-:W-:Y:S02]  /*6360*/  CS2R R58, SRZ ;  /* 0x00000000003a7805 */ /* 0x000fe4000001ff00 */
[----:B------:R-:W-:Y:S01]  /*6370*/  PRMT R162, R52, 0x5410, R56 ;  /* 0x0000541034a27816 */ /* 0x000fe20000000038 */
[----:B------:R-:W-:Y:S01]  /*6380*/  IMAD.MOV.U32 R56, RZ, RZ, R44 ;  /* 0x000000ffff387224 */ /* 0x000fe200078e002c */
[----:B------:R-:W-:-:S02]  /*6390*/  MOV R52, R46 ;  /* 0x0000002e00347202 */ /* 0x000fc40000000f00 */
[----:B------:R-:W-:Y:S02]  /*63a0*/  CS2R R60, SRZ ;  /* 0x00000000003c7805 */ /* 0x000fe4000001ff00 */
[----:B------:R-:W-:Y:S01]  /*63b0*/  PRMT R161, R53, 0x7610, R161 ;  /* 0x0000761035a17816 */ /* 0x000fe200000000a1 */
[----:B------:R-:W-:Y:S01]  /*63c0*/  IMAD.MOV.U32 R53, RZ, RZ, R47 ;  /* 0x000000ffff357224 */ /* 0x000fe200078e002f */
[----:B------:R-:W-:Y:S01]  /*63d0*/  PRMT R174, R52, 0x7610, R174 ;  /* 0x0000761034ae7816 */ /* 0x000fe200000000ae */
[----:B------:R-:W-:Y:S01]  /*63e0*/  IMAD.MOV.U32 R52, RZ, RZ, R45 ;  /* 0x000000ffff347224 */ /* 0x000fe200078e002d */
[----:B------:R-:W-:Y:S01]  /*63f0*/  PRMT R175, R56, 0x7610, R175 ;  /* 0x0000761038af7816 */ /* 0x000fe200000000af */
[----:B------:R-:W-:Y:S01]  /*6400*/  IMAD.MOV.U32 R56, RZ, RZ, R48 ;  /* 0x000000ffff387224 */ /* 0x000fe200078e0030 */
[----:B------:R-:W-:Y:S02]  /*6410*/  PRMT R176, R53, 0x7610, R176 ;  /* 0x0000761035b07816 */ /* 0x000fe400000000b0 */
[----:B------:R-:W-:-:S02]  /*6420*/  CS2R R66, SRZ ;  /* 0x0000000000427805 */ /* 0x000fc4000001ff00 */
[----:B------:R-:W-:Y:S02]  /*6430*/  MOV R53, R50 ;  /* 0x0000003200357202 */ /* 0x000fe40000000f00 */
[----:B------:R-:W-:Y:S02]  /*6440*/  CS2R R64, SRZ ;  /* 0x0000000000407805 */ /* 0x000fe4000001ff00 */
[----:B------:R-:W-:Y:S01]  /*6450*/  PRMT R180, R52, 0x7610, R180 ;  /* 0x0000761034b47816 */ /* 0x000fe200000000b4 */
[----:B------:R-:W-:Y:S01]  /*6460*/  IMAD.MOV.U32 R52, RZ, RZ, R51 ;  /* 0x000000ffff347224 */ /* 0x000fe200078e0033 */
[----:B------:R-:W-:Y:S02]  /*6470*/  PRMT R181, R181, 0x5410, R53 ;  /* 0x00005410b5b57816 */ /* 0x000fe40000000035 */
[----:B------:R-:W-:Y:S02]  /*6480*/  MOV R53, R49 ;  /* 0x0000003100357202 */ /* 0x000fe40000000f00 */
[----:B------:R-:W-:-:S02]  /*6490*/  PRMT R163, R52, 0x5410, R56 ;  /* 0x0000541034a37816 */ /* 0x000fc40000000038 */
[----:B------:R-:W-:Y:S02]  /*64a0*/  PRMT R160, R53, 0x7610, R160 ;  /* 0x0000761035a07816 */ /* 0x000fe400000000a0 */
[----:B------:R-:W-:Y:S02]  /*64b0*/  CS2R R52, SRZ ;  /* 0x0000000000347805 */ /* 0x000fe4000001ff00 */
[----:B--2---:R-:W-:-:S04]  /*64c0*/  LOP3.LUT R57, R57, 0xfffffffe, RZ, 0xc0, !PT ;  /* 0xfffffffe39397812 */ /* 0x004fc800078ec0ff */
[----:B------:R-:W-:-:S05]  /*64d0*/  @P2 LOP3.LUT R57, R57, 0x1, RZ, 0xfc, !PT ;  /* 0x0000000139392812 */ /* 0x000fca00078efcff */
[----:B------:R0:W-:Y:S02]  /*64e0*/  STL [R1+0x8], R57 ;  /* 0x0000083901007387 */ /* 0x0001e40000100800 */
[----:B0-----:R-:W-:Y:S01]  /*64f0*/  CS2R R56, SRZ ;  /* 0x0000000000387805 */ /* 0x001fe2000001ff00 */
        /* <DEDUP_REMOVED lines=9> */
[----:B------:R-:W-:Y:S02]  /*6590*/  CS2R R64, SRZ ;  /* 0x0000000000407805 */ /* 0x000fe4000001ff00 */
[----:B------:R-:W-:Y:S02]  /*65a0*/  CS2R R62, SRZ ;  /* 0x00000000003e7805 */ /* 0x000fe4000001ff00 */
[----:B------:R-:W-:Y:S02]  /*65b0*/  IADD3.X R53, R21, R114, R34, P2, P3 ;  /* 0x0000007215357210 */ /* 0x000fe400017e6422 */
[----:B------:R-:W-:Y:S02]  /*65c0*/  CS2R R60, SRZ ;  /* 0x00000000003c7805 */ /* 0x000fe4000001ff00 */
[----:B------:R-:W-:Y:S01]  /*65d0*/  LEA R68, P3, R54, UR4, 0x1 ;  /* 0x0000000436447c11 */ /* 0x000fe2000f8608ff */
[----:B------:R-:W-:Y:S01]  /*65e0*/  ULDC.64 UR8, c[0x0][0x208] ;  /* 0x0000820000087ab9 */ /* 0x000fe20000000a00 */
[----:B------:R-:W-:-:S02]  /*65f0*/  LEA R70, P2, R52, UR6, 0x1 ;  /* 0x0000000634467c11 */ /* 0x000fc4000f8408ff */
[----:B------:R-:W-:Y:S02]  /*6600*/  LEA.HI.X R69, R54, UR5, R55, 0x1, P3 ;  /* 0x0000000536457c11 */ /* 0x000fe400098f0c37 */
[----:B------:R-:W-:Y:S02]  /*6610*/  CS2R R54, SRZ ;  /* 0x0000000000367805 */ /* 0x000fe4000001ff00 */
[----:B------:R-:W-:Y:S02]  /*6620*/  LEA.HI.X R71, R52, UR7, R53, 0x1, P2 ;  /* 0x0000000734477c11 */ /* 0x000fe400090f0c35 */
[----:B------:R-:W-:Y:S02]  /*6630*/  CS2R R52, SRZ ;  /* 0x0000000000347805 */ /* 0x000fe4000001ff00 */
[-C--:B------:R-:W-:Y:S02]  /*6640*/  ISETP.GE.AND P3, PT, R16, R115.reuse, PT ;  /* 0x000000731000720c */ /* 0x080fe40003f66270 */
[----:B------:R-:W-:-:S11]  /*6650*/  ISETP.GE.AND P2, PT, R213, R115, PT ;  /* 0x00000073d500720c */ /* 0x000fd60003f46270 */
[----:B------:R0:W5:Y:S04]  /*6660*/  @!P3 LDG.E.128 R56, desc[UR8][R68.64] ;  /* 0x000000084438b981 */ /* 0x000168000c1e1d00 */
[----:B------:R0:W5:Y:S04]  /*6670*/  @!P2 LDG.E.128 R52, desc[UR8][R68.64+0x80] ;  /* 0x000080084434a981 */ /* 0x000168000c1e1d00 */
[----:B------:R0:W5:Y:S04]  /*6680*/  @!P3 LDG.E.128 R64, desc[UR8][R70.64] ;  /* 0x000000084640b981 */ /* 0x000168000c1e1d00 */
[----:B------:R0:W5:Y:S02]  /*6690*/  @!P2 LDG.E.128 R60, desc[UR8][R70.64+0x80] ;  /* 0x00008008463ca981 */ /* 0x000164000c1e1d00 */
.L_x_716:
[----:B------:R-:W-:Y:S05]  /*66a0*/  BSYNC B1 ;  /* 0x0000000000017941 */ /* 0x000fea0003800000 */
.L_x_715:
        /* <DEDUP_REMOVED lines=9> */
[----:B------:R-:W-:Y:S01]  /*6740*/  CS2R R82, SRZ ;  /* 0x0000000000527805 */ /* 0x000fe2000001ff00 */
[----:B-----5:R-:W-:Y:S01]  /*6750*/  IMAD.MOV.U32 R89, RZ, RZ, R54 ;  /* 0x000000ffff597224 */ /* 0x020fe200078e0036 */
[----:B------:R-:W-:-:S03]  /*6760*/  CS2R R80, SRZ ;  /* 0x0000000000507805 */ /* 0x000fc6000001ff00 */
[----:B------:R-:W-:Y:S05]  /*6770*/  @P3 BRA `(.L_x_718) ;  /* 0x0000000000543947 */ /* 0x000fea0003800000 */
[----:B------:R-:W-:Y:S01]  /*6780*/  IADD3 R86, P2, P5, R108, R27, R86 ;  /* 0x0000001b6c567210 */ /* 0x000fe20007d5e056 */
[----:B------:R-:W-:Y:S01]  /*6790*/  ULDC.64 UR4, c[0x0][0x3e8] ;  /* 0x0000fa0000047ab9 */ /* 0x000fe20000000a00 */
[----:B------:R-:W-:Y:S01]  /*67a0*/  ULDC.64 UR6, c[0x0][0x400] ;  /* 0x0001000000067ab9 */ /* 0x000fe20000000a00 */
[----:B------:R-:W-:Y:S01]  /*67b0*/  ULDC.64 UR8, c[0x0][0x208] ;  /* 0x0000820000087ab9 */ /* 0x000fe20000000a00 */
[----:B------:R-:W-:Y:S02]  /*67c0*/  IADD3.X R71, R15, R29, R0, P2, P5 ;  /* 0x0000001d0f477210 */ /* 0x000fe400017ea400 */
[----:B------:R-:W-:-:S04]  /*67d0*/  IADD3 R0, P2, P5, R102, R31, R84 ;  /* 0x0000001f66007210 */ /* 0x000fc80007d5e054 */
[----:B------:R-:W-:Y:S02]  /*67e0*/  IADD3.X R69, R21, R33, R114, P2, P5 ;  /* 0x0000002115457210 */ /* 0x000fe400017ea472 */
[----:B------:R-:W-:-:S04]  /*67f0*/  LEA R84, P2, R86, UR4, 0x1 ;  /* 0x0000000456547c11 */ /* 0x000fc8000f8408ff */
[----:B------:R-:W-:Y:S02]  /*6800*/  LEA.HI.X R85, R86, UR5, R71, 0x1, P2 ;  /* 0x0000000556557c11 */ /* 0x000fe400090f0c47 */
[----:B------:R-:W-:-:S04]  /*6810*/  LEA R86, P2, R0, UR6, 0x1 ;  /* 0x0000000600567c11 */ /* 0x000fc8000f8408ff */
[----:B------:R-:W-:Y:S02]  /*6820*/  LEA.HI.X R87, R0, UR7, R69, 0x1, P2 ;  /* 0x0000000700577c11 */ /* 0x000fe400090f0c45 */
[----:B------:R-:W-:Y:S02]  /*6830*/  ISETP.GE.AND P2, PT, R16, R115, PT ;  /* 0x000000731000720c */ /* 0x000fe40003f46270 */
[----:B------:R-:W-:Y:S02]  /*6840*/  CS2R R70, SRZ ;  /* 0x0000000000467805 */ /* 0x000fe4000001ff00 */
[----:B------:R-:W-:Y:S02]  /*6850*/  CS2R R68, SRZ ;  /* 0x0000000000447805 */ /* 0x000fe4000001ff00 */
[----:B------:R-:W-:Y:S02]  /*6860*/  CS2R R78, SRZ ;  /* 0x00000000004e7805 */ /* 0x000fe4000001ff00 */
[----:B------:R-:W-:-:S05]  /*6870*/  CS2R R76, SRZ ;  /* 0x00000000004c7805 */ /* 0x000fca000001ff00 */
[----:B------:R0:W5:Y:S04]  /*6880*/  @!P2 LDG.E.128 R72, desc[UR8][R84.64] ;  /* 0x000000085448a981 */ /* 0x000168000c1e1d00 */
[----:B------:R0:W5:Y:S01]  /*6890*/  @!P2 LDG.E.128 R80, desc[UR8][R86.64] ;  /* 0x000000085650a981 */ /* 0x000162000c1e1d00 */
[----:B------:R-:W-:-:S13]  /*68a0*/  ISETP.GE.AND P2, PT, R213, R115, PT ;  /* 0x00000073d500720c */ /* 0x000fda0003f46270 */
[----:B------:R0:W5:Y:S04]  /*68b0*/  @!P2 LDG.E.128 R68, desc[UR8][R84.64+0x80] ;  /* 0x000080085444a981 */ /* 0x000168000c1e1d00 */
[----:B------:R0:W5:Y:S02]  /*68c0*/  @!P2 LDG.E.128 R76, desc[UR8][R86.64+0x80] ;  /* 0x00008008564ca981 */ /* 0x000164000c1e1d00 */
.L_x_718:
[----:B------:R-:W-:Y:S05]  /*68d0*/  BSYNC B1 ;  /* 0x0000000000017941 */ /* 0x000fea0003800000 */
.L_x_717:
[----:B------:R-:W-:Y:S01]  /*68e0*/  IMAD.MOV.U32 R0, RZ, RZ, R55 ;  /* 0x000000ffff007224 */ /* 0x000fe200078e0037 */
[----:B------:R-:W-:Y:S01]  /*68f0*/  PRMT R166, R89, 0x7610, R166 ;  /* 0x0000761059a67816 */ /* 0x000fe200000000a6 */
        /* <DEDUP_REMOVED lines=11> */
[----:B------:R-:W-:-:S02]  /*69b0*/  PRMT R172, R85, 0x7610, R172 ;  /* 0x0000761055ac7816 */ /* 0x000fc400000000ac */
[----:B------:R-:W-:Y:S01]  /*69c0*/  PRMT R170, R84, 0x5410, R0 ;  /* 0x0000541054aa7816 */ /* 0x000fe20000000000 */
[----:B------:R-:W-:Y:S01]  /*69d0*/  IMAD.MOV.U32 R84, RZ, RZ, R61 ;  /* 0x000000ffff547224 */ /* 0x000fe200078e003d */
[----:B------:R-:W-:Y:S01]  /*69e0*/  PRMT R168, R86, 0x7610, R168 ;  /* 0x0000761056a87816 */ /* 0x000fe200000000a8 */
[----:B------:R-:W-:Y:S01]  /*69f0*/  IMAD.MOV.U32 R0, RZ, RZ, R66 ;  /* 0x000000ffff007224 */ /* 0x000fe200078e0042 */
[----:B------:R-:W-:Y:S01]  /*6a00*/  MOV R85, R60 ;  /* 0x0000003c00557202 */ /* 0x000fe20000000f00 */
[----:B------:R-:W-:Y:S01]  /*6a10*/  IMAD.MOV.U32 R86, RZ, RZ, R63 ;  /* 0x000000ffff567224 */ /* 0x000fe200078e003f */
[----:B------:R-:W-:Y:S02]  /*6a20*/  UISETP.NE.AND UP0, UPT, UR4, 0x3, UPT ;  /* 0x000000030400788c */ /* 0x000fe4000bf05270 */
[----:B------:R-:W-:Y:S01]  /*6a30*/  PRMT R169, R85, 0x5410, R84 ;  /* 0x0000541055a97816 */ /* 0x000fe20000000054 */
[----:B------:R-:W-:Y:S01]  /*6a40*/  IMAD.MOV.U32 R84, RZ, RZ, R65 ;  /* 0x000000ffff547224 */ /* 0x000fe200078e0041 */
[----:B------:R-:W-:Y:S01]  /*6a50*/  PRMT R173, R173, 0x5410, R0 ;  /* 0x00005410adad7816 */ /* 0x000fe20000000000 */
[----:B-----5:R-:W-:Y:S01]  /*6a60*/  IMAD.MOV.U32 R0, RZ, RZ, R70 ;  /* 0x000000ffff007224 */ /* 0x020fe200078e0046 */
[----:B------:R-:W-:Y:S01]  /*6a70*/  PRMT R168, R168, 0x5410, R86 ;  /* 0x00005410a8a87816 */ /* 0x000fe20000000056 */
[----:B------:R-:W-:Y:S01]  /*6a80*/  IMAD.MOV.U32 R86, RZ, RZ, R67 ;  /* 0x000000ffff567224 */ /* 0x000fe200078e0043 */
[----:B------:R-:W-:-:S02]  /*6a90*/  MOV R85, R64 ;  /* 0x0000004000557202 */ /* 0x000fc40000000f00 */
[----:B------:R-:W-:Y:S01]  /*6aa0*/  PRMT R173, R84, 0x7610, R173 ;  /* 0x0000761054ad7816 */ /* 0x000fe200000000ad */
[----:B------:R-:W-:Y:S01]  /*6ab0*/  IMAD.MOV.U32 R84, RZ, RZ, R69 ;  /* 0x000000ffff547224 */ /* 0x000fe200078e0045 */
[----:B------:R-:W-:Y:S01]  /*6ac0*/  PRMT R152, R0, 0x7610, R152 ;  /* 0x0000761000987816 */ /* 0x000fe20000000098 */
[----:B------:R-:W-:Y:S01]  /*6ad0*/  IMAD.MOV.U32 R0, RZ, RZ, R74 ;  /* 0x000000ffff007224 */ /* 0x000fe200078e004a */
[----:B------:R-:W-:Y:S01]  /*6ae0*/  PRMT R172, R172, 0x5410, R86 ;  /* 0x00005410acac7816 */ /* 0x000fe20000000056 */
[----:B------:R-:W-:Y:S01]  /*6af0*/  IMAD.MOV.U32 R86, RZ, RZ, R71 ;  /* 0x000000ffff567224 */ /* 0x000fe200078e0047 */
[----:B------:R-:W-:Y:S02]  /*6b00*/  PRMT R171, R85, 0x7610, R171 ;  /* 0x0000761055ab7816 */ /* 0x000fe400000000ab */
[----:B------:R-:W-:Y:S02]  /*6b10*/  MOV R85, R68 ;  /* 0x0000004400557202 */ /* 0x000fe40000000f00 */
[----:B------:R-:W-:Y:S01]  /*6b20*/  PRMT R150, R150, 0x5410, R84 ;  /* 0x0000541096967816 */ /* 0x000fe20000000054 */
[----:B------:R-:W-:Y:S01]  /*6b30*/  IMAD.MOV.U32 R84, RZ, RZ, R73 ;  /* 0x000000ffff547224 */ /* 0x000fe200078e0049 */
[----:B------:R-:W-:Y:S01]  /*6b40*/  PRMT R154, R0, 0x7610, R154 ;  /* 0x00007610009a7816 */ /* 0x000fe2000000009a */
[----:B------:R-:W-:Y:S01]  /*6b50*/  IMAD.MOV.U32 R0, RZ, RZ, R78 ;  /* 0x000000ffff007224 */ /* 0x000fe200078e004e */
[----:B------:R-:W-:Y:S01]  /*6b60*/  PRMT R151, R85, 0x5410, R86 ;  /* 0x0000541055977816 */ /* 0x000fe20000000056 */
[----:B------:R-:W-:Y:S01]  /*6b70*/  IMAD.MOV.U32 R86, RZ, RZ, R75 ;  /* 0x000000ffff567224 */ /* 0x000fe200078e004b */
[----:B------:R-:W-:-:S02]  /*6b80*/  MOV R85, R72 ;  /* 0x0000004800557202 */ /* 0x000fc40000000f00 */
[----:B------:R-:W-:Y:S02]  /*6b90*/  PLOP3.LUT P2, PT, PT, PT, UP0, 0x80, 0x0 ;  /* 0x000000000000781c */ /* 0x000fe40003f4f008 */
        /* <DEDUP_REMOVED lines=13> */
[----:B------:R-:W-:Y:S01]  /*6c70*/  PRMT R165, R84, 0x5410, R0 ;  /* 0x0000541054a57816 */ /* 0x000fe20000000000 */
[----:B------:R-:W-:Y:S06]  /*6c80*/  @!P2 BRA `(.L_x_719) ;  /* 0x000000000004a947 */ /* 0x000fec0003800000 */
[----:B------:R-:W-:Y:S01]  /*6c90*/  BPT.TRAP 0x1 ;  /* 0x000000040000795c */ /* 0x000fe20000300000 */
.L_x_719:
[----:B------:R-:W-:Y:S01]  /*6ca0*/  IMAD R0, R19, 0x8, R18 ;  /* 0x0000000813007824 */ /* 0x000fe200078e0212 */
[----:B------:R-:W-:Y:S01]  /*6cb0*/  SHF.L.U32 R114, R217, 0x1f, RZ ;  /* 0x0000001fd9727819 */ /* 0x000fe200000006ff */
[----:B------:R-:W0:Y:S01]  /*6cc0*/  LDC R145, c[0x0][0x2f4] ;  /* 0x0000bd00ff917b82 */ /* 0x000e220000000800 */
[----:B------:R-:W-:Y:S02]  /*6cd0*/  BSSY B1, `(.L_x_720) ;  /* 0x0000004000017945 */ /* 0x000fe40003800000 */
[----:B------:R-:W1:Y:S05]  /*6ce0*/  SYNCS.PHASECHK.TRANS64.TRYWAIT P5, [R0+URZ+0x38890], R114 ;  /* 0x03889072000075a7 */ /* 0x000e6a00080a017f */
[----:B------:R-:W2:Y:S01]  /*6cf0*/  LDC.64 R122, c[0x0][0x300] ;  /* 0x0000c000ff7a7b82 */ /* 0x000ea20000000a00 */
[----:B-1----:R-:W-:Y:S05]  /*6d00*/  @!P5 BRA `(.L_x_721) ;  /* 0x000002140094d947 */ /* 0x002fea0003800000 */
.L_x_1053:
[----:B------:R-:W-:Y:S05]  /*6d10*/  BSYNC B1 ;  /* 0x0000000000017941 */ /* 0x000fea0003800000 */
.L_x_720:
[----:B------:R-:W-:Y:S01]  /*6d20*/  BSSY B1, `(.L_x_722) ;  /* 0x000010e000017945 */ /* 0x000fe20003800000 */
[----:B0-----:R-:W-:Y:S01]  /*6d30*/  IMAD.IADD R148, R145, 0x1, -R118 ;  /* 0x0000000191947824 */ /* 0x001fe200078e0a76 */
[----:B------:R-:W-:Y:S02]  /*6d40*/  MOV R125, R88 ;  /* 0x00000058007d7202 */ /* 0x000fe40000000f00 */
[----:B------:R-:W-:Y:S05]  /*6d50*/  @P4 BRA `(.L_x_723) ;  /* 0x0000001000284947 */ /* 0x000fea0003800000 */
[----:B------:R-:W-:Y:S01]  /*6d60*/  ISETP.NE.AND P4, PT, R26, RZ, PT ;  /* 0x000000ff1a00720c */ /* 0x000fe20003f85270 */
[-C--:B--2---:R-:W-:Y:S01]  /*6d70*/  IMAD.WIDE.U32 R136, R212, R122.reuse, R124 ;  /* 0x0000007ad4887225 */ /* 0x084fe200078e007c */
[----:B------:R-:W-:Y:S01]  /*6d80*/  SHF.R.S32.HI R84, RZ, 0x1f, R212 ;  /* 0x0000001fff547819 */ /* 0x000fe200000114d4 */
[----:B------:R-:W-:Y:S04]  /*6d90*/  BSSY B2, `(.L_x_724) ;  /* 0x0000085000027945 */ /* 0x000fe80003800000 */
[----:B------:R-:W-:-:S04]  /*6da0*/  IMAD R84, R84, R122, RZ ;  /* 0x0000007a54547224 */ /* 0x000fc800078e02ff */
[----:B------:R-:W-:-:S04]  /*6db0*/  IMAD R84, R212, R123, R84 ;  /* 0x0000007bd4547224 */ /* 0x000fc800078e0254 */
[----:B------:R-:W-:Y:S01]  /*6dc0*/  IMAD.IADD R156, R84, 0x1, R137 ;  /* 0x00000001549c7824 */ /* 0x000fe200078e0289 */
[----:B------:R-:W-:Y:S06]  /*6dd0*/  @!P4 BRA `(.L_x_725) ;  /* 0x000000080000c947 */ /* 0x000fec0003800000 */
[----:B------:R-:W-:Y:S01]  /*6de0*/  SEL R84, R118, R148, !P0 ;  /* 0x0000009476547207 */ /* 0x000fe20004000000 */
[----:B------:R-:W-:Y:S01]  /*6df0*/  IMAD.SHL.U32 R90, R212, 0x40, RZ ;  /* 0x00000040d45a7824 */ /* 0x000fe200078e00ff */
[----:B------:R-:W-:Y:S02]  /*6e00*/  BSSY B3, `(.L_x_726) ;  /* 0x000007a000037945 */ /* 0x000fe40003800000 */
[----:B------:R-:W-:-:S04]  /*6e10*/  SHF.R.S32.HI R85, RZ, 0x1f, R84 ;  /* 0x0000001fff557819 */ /* 0x000fc80000011454 */
[----:B------:R-:W-:-:S04]  /*6e20*/  LEA.HI R85, R85, R84, RZ, 0x4 ;  /* 0x0000005455557211 */ /* 0x000fc800078f20ff */
[----:B------:R-:W-:-:S05]  /*6e30*/  LEA.HI.SX32 R86, R85, R14, 0x1c ;  /* 0x0000000e55567211 */ /* 0x000fca00078fe2ff */
[----:B------:R-:W-:-:S05]  /*6e40*/  IMAD.SHL.U32 R85, R86, 0x8, RZ ;  /* 0x0000000856557824 */ /* 0x000fca00078e00ff */
[----:B------:R-:W-:-:S13]  /*6e50*/  ISETP.GE.AND P4, PT, R85, R145, PT ;  /* 0x000000915500720c */ /* 0x000fda0003f86270 */
[--C-:B------:R-:W-:Y:S02]  /*6e60*/  @!P4 SHF.R.S32.HI R84, RZ, 0x1f, R85.reuse ;  /* 0x0000001fff54c819 */ /* 0x100fe40000011455 */
[----:B------:R-:W-:Y:S02]  /*6e70*/  @!P4 IADD3 R87, P5, P6, R96, R136, R85 ;  /* 0x000000886057c210 */ /* 0x000fe40007ebe055 */
[----:B------:R-:W-:Y:S02]  /*6e80*/  LOP3.LUT R85, R85, 0x38, RZ, 0xc0, !PT ;  /* 0x0000003855557812 */ /* 0x000fe400078ec0ff */
[----:B------:R-:W-:Y:S02]  /*6e90*/  @!P4 IADD3.X R84, R92, R156, R84, P5, P6 ;  /* 0x0000009c5c54c210 */ /* 0x000fe40002fec454 */
[----:B------:R-:W-:Y:S02]  /*6ea0*/  IADD3 R88, P5, P6, R96, R136, R13 ;  /* 0x0000008860587210 */ /* 0x000fe40007ebe00d */
[----:B------:R-:W-:-:S02]  /*6eb0*/  LOP3.LUT R85, R85, 0x1c0, R90, 0xf8, !PT ;  /* 0x000001c055557812 */ /* 0x000fc400078ef85a */
[----:B------:R-:W-:Y:S02]  /*6ec0*/  IADD3.X R89, R92, R156, R7, P5, P6 ;  /* 0x0000009c5c597210 */ /* 0x000fe40002fec407 */
[C---:B------:R-:W-:Y:S02]  /*6ed0*/  LEA R138, P5, R88.reuse, R116, 0x1 ;  /* 0x00000074588a7211 */ /* 0x040fe400078a08ff */
[----:B------:R-:W-:Y:S02]  /*6ee0*/  LOP3.LUT R85, R85, R228, RZ, 0x3c, !PT ;  /* 0x000000e455557212 */ /* 0x000fe400078e3cff */
[----:B------:R-:W-:Y:S02]  /*6ef0*/  LEA.HI.X R139, R88, R117, R89, 0x1, P5 ;  /* 0x00000075588b7211 */ /* 0x000fe400028f0c59 */
[----:B------:R-:W-:-:S04]  /*6f00*/  @!P4 LEA R140, P5, R87, R116, 0x1 ;  /* 0x00000074578cc211 */ /* 0x000fc800078a08ff */
[----:B------:R-:W-:Y:S02]  /*6f10*/  @!P4 LEA.HI.X R141, R87, R117, R84, 0x1, P5 ;  /* 0x00000075578dc211 */ /* 0x000fe400028f0c54 */
[----:B------:R-:W-:Y:S02]  /*6f20*/  SHF.R.S32.HI R84, RZ, 0x1f, R86 ;  /* 0x0000001fff547819 */ /* 0x000fe40000011456 */
[----:B------:R-:W-:Y:S02]  /*6f30*/  ISETP.GE.AND P5, PT, R16, R115, PT ;  /* 0x000000731000720c */ /* 0x000fe40003fa6270 */
[----:B------:R-:W-:-:S04]  /*6f40*/  LEA.HI R84, R84, R86, RZ, 0x3 ;  /* 0x0000005654547211 */ /* 0x000fc800078f18ff */
[----:B------:R-:W-:-:S05]  /*6f50*/  SHF.R.S32.HI R84, RZ, 0x3, R84 ;  /* 0x00000003ff547819 */ /* 0x000fca0000011454 */
[----:B------:R-:W-:-:S05]  /*6f60*/  IMAD R84, R84, 0x1400, R227 ;  /* 0x0000140054547824 */ /* 0x000fca00078e02e3 */
[----:B------:R-:W-:-:S05]  /*6f70*/  IADD3 R84, R84, R85, RZ ;  /* 0x0000005554547210 */ /* 0x000fca0007ffe0ff */
[C---:B------:R-:W-:Y:S02]  /*6f80*/  IMAD R88, R19.reuse, 0x5000, R84 ;  /* 0x0000500013587824 */ /* 0x040fe400078e0254 */
[----:B------:R-:W-:Y:S02]  /*6f90*/  IMAD R84, R19, 0x5000, R143 ;  /* 0x0000500013547824 */ /* 0x000fe400078e028f */
[--C-:B------:R-:W-:Y:S02]  /*6fa0*/  IMAD R88, R88, 0x2, R18.reuse ;  /* 0x0000000258587824 */ /* 0x100fe400078e0212 */
[----:B------:R-:W-:-:S04]  /*6fb0*/  IMAD R84, R84, 0x2, R18 ;  /* 0x0000000254547824 */ /* 0x000fc800078e0212 */
[----:B------:R-:W0:Y:S04]  /*6fc0*/  LDS.128 R88, [R88+0x24400] ;  /* 0x0244000058587984 */ /* 0x000e280000000c00 */
[----:B------:R-:W2:Y:S01]  /*6fd0*/  LDS.128 R84, [R84+0x24400] ;  /* 0x0244000054547984 */ /* 0x000ea20000000c00 */
[----:B------:R-:W-:Y:S05]  /*6fe0*/  @P5 BRA `(.L_x_727) ;  /* 0x00000004006c5947 */ /* 0x000fea0003800000 */
[----:B0-----:R-:W-:Y:S01]  /*6ff0*/  IMAD.MOV.U32 R159, RZ, RZ, R89 ;  /* 0x000000ffff9f7224 */ /* 0x001fe200078e0059 */
[----:B--2---:R-:W-:Y:S01]  /*7000*/  MOV R89, R85 ;  /* 0x0000005500597202 */ /* 0x004fe20000000f00 */
[----:B------:R-:W-:Y:S01]  /*7010*/  HADD2.F32 R160, -RZ, R160.H0_H0 ;  /* 0x200000a0ffa07230 */ /* 0x000fe20000004100 */
[----:B------:R-:W-:Y:S01]  /*7020*/  SHF.R.U64 R40, R40, 0x10, R41 ;  /* 0x0000001028287819 */ /* 0x000fe20000001229 */
[----:B------:R-:W-:Y:S01]  /*7030*/  HADD2.F32 R85, -RZ, R161.H0_H0 ;  /* 0x200000a1ff557230 */ /* 0x000fe20000004100 */
[----:B------:R-:W-:Y:S01]  /*7040*/  SHF.R.U64 R50, R50, 0x10, R51 ;  /* 0x0000001032327819 */ /* 0x000fe20000001233 */
[----:B------:R-:W-:Y:S01]  /*7050*/  HADD2.F32 R157, -RZ, R159.H0_H0 ;  /* 0x2000009fff9d7230 */ /* 0x000fe20000004100 */
[----:B------:R-:W-:Y:S01]  /*7060*/  SHF.R.U64 R42, R42, 0x10, R43 ;  /* 0x000000102a2a7819 */ /* 0x000fe2000000122b */
[--C-:B------:R-:W-:Y:S02]  /*7070*/  HADD2.F32 R158, -RZ, R89.reuse.H0_H0 ;  /* 0x20000059ff9e7230 */ /* 0x100fe40000004100 */
[----:B------:R-:W-:-:S02]  /*7080*/  HADD2.F32 R89, -RZ, R89.H1_H1 ;  /* 0x30000059ff597230 */ /* 0x000fc40000004100 */
[CC--:B------:R-:W-:Y:S01]  /*7090*/  FMUL.FTZ R161, R157.reuse, R160.reuse ;  /* 0x000000a09da17220 */ /* 0x0c0fe20000410000 */
[----:B------:R-:W-:Y:S02]  /*70a0*/  HADD2.F32 R40, -RZ, R40.H0_H0 ;  /* 0x20000028ff287230 */ /* 0x000fe40000004100 */
[C---:B------:R-:W-:Y:S01]  /*70b0*/  FMUL.FTZ R160, R158.reuse, R160 ;  /* 0x000000a09ea07220 */ /* 0x040fe20000410000 */
[----:B------:R-:W-:Y:S02]  /*70c0*/  HADD2.F32 R50, -RZ, R50.H0_H0 ;  /* 0x20000032ff327230 */ /* 0x000fe40000004100 */
[-C--:B------:R-:W-:Y:S01]  /*70d0*/  FFMA.FTZ R158, R158, R85.reuse, -R161 ;  /* 0x000000559e9e7223 */ /* 0x080fe200000108a1 */
[----:B------:R-:W-:Y:S02]  /*70e0*/  HADD2.F32 R42, -RZ, R42.H0_H0 ;  /* 0x2000002aff2a7230 */ /* 0x000fe40000004100 */
[----:B------:R-:W-:Y:S01]  /*70f0*/  FFMA.FTZ R157, R157, R85, R160 ;  /* 0x000000559d9d7223 */ /* 0x000fe200000100a0 */
[----:B------:R-:W-:Y:S01]  /*7100*/  SHF.R.U32.HI R160, RZ, 0x10, R49 ;  /* 0x00000010ffa07819 */ /* 0x000fe20000011631 */
[----:B------:R-:W-:Y:S01]  /*7110*/  HADD2.F32 R85, -RZ, R159.H1_H1 ;  /* 0x3000009fff557230 */ /* 0x000fe20000004100 */
[----:B------:R-:W-:Y:S01]  /*7120*/  SHF.R.U32.HI R159, RZ, 0x10, R41 ;  /* 0x00000010ff9f7819 */ /* 0x000fe20000011629 */
[----:B------:R-:W-:Y:S01]  /*7130*/  IMAD.MOV.U32 R41, RZ, RZ, R91 ;  /* 0x000000ffff297224 */ /* 0x000fe200078e005b */
[----:B------:R-:W-:Y:S01]  /*7140*/  SHF.R.U64 R49, R48, 0x10, R49 ;  /* 0x0000001030317819 */ /* 0x000fe20000001231 */
[----:B------:R-:W-:-:S02]  /*7150*/  HADD2.F32 R160, -RZ, R160.H0_H0 ;  /* 0x200000a0ffa07230 */ /* 0x000fc40000004100 */
[----:B------:R-:W-:Y:S02]  /*7160*/  HADD2.F32 R159, -RZ, R159.H0_H0 ;  /* 0x2000009fff9f7230 */ /* 0x000fe40000004100 */
[----:B------:R-:W-:Y:S02]  /*7170*/  IMAD.MOV.U32 R48, RZ, RZ, R87 ;  /* 0x000000ffff307224 */ /* 0x000fe400078e0057 */
[-C--:B------:R-:W-:Y:S01]  /*7180*/  FMUL.FTZ R161, R85, R160.reuse ;  /* 0x000000a055a17220 */ /* 0x080fe20000410000 */
[----:B------:R-:W-:Y:S01]  /*7190*/  FMUL.FTZ R160, R89, R160 ;  /* 0x000000a059a07220 */ /* 0x000fe20000410000 */
[----:B------:R-:W-:Y:S02]  /*71a0*/  HADD2.F32 R91, -RZ, R41.H0_H0 ;  /* 0x20000029ff5b7230 */ /* 0x000fe40000004100 */
[----:B------:R-:W-:Y:S02]  /*71b0*/  HADD2.F32 R87, -RZ, R48.H0_H0 ;  /* 0x20000030ff577230 */ /* 0x000fe40000004100 */
[----:B------:R-:W-:Y:S01]  /*71c0*/  FFMA.FTZ R85, R85, R159, R160 ;  /* 0x0000009f55557223 */ /* 0x000fe200000100a0 */
[----:B------:R-:W-:-:S02]  /*71d0*/  HADD2.F32 R160, -RZ, R163.H0_H0 ;  /* 0x200000a3ffa07230 */ /* 0x000fc40000004100 */
[----:B------:R-:W-:Y:S01]  /*71e0*/  FFMA.FTZ R89, R89, R159, -R161 ;  /* 0x0000009f59597223 */ /* 0x000fe200000108a1 */
[----:B------:R-:W-:Y:S02]  /*71f0*/  HADD2.F32 R159, -RZ, R162.H0_H0 ;  /* 0x200000a2ff9f7230 */ /* 0x000fe40000004100 */
[----:B------:R-:W-:Y:S02]  /*7200*/  HADD2.F32 R41, -RZ, R41.H1_H1 ;  /* 0x30000029ff297230 */ /* 0x000fe40000004100 */
[-C--:B------:R-:W-:Y:S01]  /*7210*/  FMUL.FTZ R161, R91, R160.reuse ;  /* 0x000000a05ba17220 */ /* 0x080fe20000410000 */
[----:B------:R-:W-:Y:S01]  /*7220*/  FMUL.FTZ R160, R87, R160 ;  /* 0x000000a057a07220 */ /* 0x000fe20000410000 */
[----:B------:R-:W-:Y:S01]  /*7230*/  HADD2.F32 R48, -RZ, R48.H1_H1 ;  /* 0x30000030ff307230 */ /* 0x000fe20000004100 */
[----:B------:R-:W-:Y:S01]  /*7240*/  F2FP.F16.F32.PACK_AB R89, R89, R158 ;  /* 0x0000009e5959723e */ /* 0x000fe200000000ff */
[-C--:B------:R-:W-:Y:S01]  /*7250*/  FFMA.FTZ R87, R87, R159.reuse, -R161 ;  /* 0x0000009f57577223 */ /* 0x080fe200000108a1 */
[----:B------:R-:W-:Y:S01]  /*7260*/  FFMA.FTZ R160, R91, R159, R160 ;  /* 0x0000009f5ba07223 */ /* 0x000fe200000100a0 */
[----:B------:R-:W-:Y:S01]  /*7270*/  SHF.R.U32.HI R159, RZ, 0x10, R51 ;  /* 0x00000010ff9f7819 */ /* 0x000fe20000011633 */
[----:B------:R-:W-:Y:S01]  /*7280*/  HADD2.F32 R163, -RZ, R163.H1_H1 ;  /* 0x300000a3ffa37230 */ /* 0x000fe20000004100 */
[----:B------:R-:W-:Y:S01]  /*7290*/  SHF.R.U32.HI R91, RZ, 0x10, R43 ;  /* 0x00000010ff5b7819 */ /* 0x000fe2000001162b */
[----:B------:R-:W-:Y:S01]  /*72a0*/  HADD2.F32 R49, -RZ, R49.H0_H0 ;  /* 0x20000031ff317230 */ /* 0x000fe20000004100 */
[----:B------:R-:W-:Y:S01]  /*72b0*/  F2FP.F16.F32.PACK_AB R157, R85, R157 ;  /* 0x0000009d559d723e */ /* 0x000fe200000000ff */
[----:B------:R-:W-:Y:S01]  /*72c0*/  HADD2.F32 R159, -RZ, R159.H0_H0 ;  /* 0x2000009fff9f7230 */ /* 0x000fe20000004100 */
[----:B------:R-:W-:Y:S01]  /*72d0*/  MOV R85, R89 ;  /* 0x0000005900557202 */ /* 0x000fe20000000f00 */
[----:B------:R-:W-:-:S02]  /*72e0*/  HADD2.F32 R91, -RZ, R91.H0_H0 ;  /* 0x2000005bff5b7230 */ /* 0x000fc40000004100 */
[----:B------:R-:W-:Y:S02]  /*72f0*/  HADD2.F32 R51, -RZ, R181.H0_H0 ;  /* 0x200000b5ff337230 */ /* 0x000fe40000004100 */
[CC--:B------:R-:W-:Y:S01]  /*7300*/  FMUL.FTZ R161, R41.reuse, R159.reuse ;  /* 0x0000009f29a17220 */ /* 0x0c0fe20000410000 */
[C---:B------:R-:W-:Y:S01]  /*7310*/  FMUL.FTZ R159, R48.reuse, R159 ;  /* 0x0000009f309f7220 */ /* 0x040fe20000410000 */
[----:B------:R-:W-:Y:S02]  /*7320*/  IMAD.MOV.U32 R89, RZ, RZ, R157 ;  /* 0x000000ffff597224 */ /* 0x000fe400078e009d */
[-C--:B------:R-:W-:Y:S01]  /*7330*/  FFMA.FTZ R48, R48, R91.reuse, -R161 ;  /* 0x0000005b30307223 */ /* 0x080fe200000108a1 */
[----:B------:R-:W-:Y:S01]  /*7340*/  FFMA.FTZ R41, R41, R91, R159 ;  /* 0x0000005b29297223 */ /* 0x000fe2000001009f */
[----:B------:R-:W-:Y:S02]  /*7350*/  HADD2.F32 R91, -RZ, R88.H0_H0 ;  /* 0x20000058ff5b7230 */ /* 0x000fe40000004100 */
[----:B------:R-:W-:Y:S01]  /*7360*/  HADD2.F32 R161, -RZ, R84.H0_H0 ;  /* 0x20000054ffa17230 */ /* 0x000fe20000004100 */
[----:B------:R-:W-:Y:S01]  /*7370*/  F2FP.F16.F32.PACK_AB R87, R48, R87 ;  /* 0x000000573057723e */ /* 0x000fe200000000ff */
[----:B------:R-:W-:-:S02]  /*7380*/  HADD2.F32 R159, -RZ, R162.H1_H1 ;  /* 0x300000a2ff9f7230 */ /* 0x000fc40000004100 */
[-C--:B------:R-:W-:Y:S01]  /*7390*/  FMUL.FTZ R162, R91, R163.reuse ;  /* 0x000000a35ba27220 */ /* 0x080fe20000410000 */
[----:B------:R-:W-:Y:S02]  /*73a0*/  HADD2.F32 R88, -RZ, R88.H1_H1 ;  /* 0x30000058ff587230 */ /* 0x000fe40000004100 */
[C---:B------:R-:W-:Y:S01]  /*73b0*/  FMUL.FTZ R163, R161.reuse, R163 ;  /* 0x000000a3a1a37220 */ /* 0x040fe20000410000 */
[----:B------:R-:W-:Y:S02]  /*73c0*/  HADD2.F32 R84, -RZ, R84.H1_H1 ;  /* 0x30000054ff547230 */ /* 0x000fe40000004100 */
[-C--:B------:R-:W-:Y:S01]  /*73d0*/  FFMA.FTZ R162, R161, R159.reuse, -R162 ;  /* 0x0000009fa1a27223 */ /* 0x080fe200000108a2 */
[----:B------:R-:W-:Y:S01]  /*73e0*/  F2FP.F16.F32.PACK_AB R41, R41, R160 ;  /* 0x000000a02929723e */ /* 0x000fe200000000ff */
[----:B------:R-:W-:Y:S01]  /*73f0*/  FFMA.FTZ R163, R91, R159, R163 ;  /* 0x0000009f5ba37223 */ /* 0x000fe200000100a3 */
[-C--:B------:R-:W-:Y:S01]  /*7400*/  FMUL.FTZ R91, R88, R49.reuse ;  /* 0x00000031585b7220 */ /* 0x080fe20000410000 */
[----:B------:R-:W-:Y:S01]  /*7410*/  FMUL.FTZ R49, R84, R49 ;  /* 0x0000003154317220 */ /* 0x000fe20000410000 */
[----:B------:R-:W-:-:S02]  /*7420*/  HADD2.F32 R159, -RZ, R181.H1_H1 ;  /* 0x300000b5ff9f7230 */ /* 0x000fc40000004100 */
[-C--:B------:R-:W-:Y:S01]  /*7430*/  FFMA.FTZ R91, R84, R40.reuse, -R91 ;  /* 0x00000028545b7223 */ /* 0x080fe2000001085b */
[----:B------:R-:W-:Y:S01]  /*7440*/  FFMA.FTZ R49, R88, R40, R49 ;  /* 0x0000002858317223 */ /* 0x000fe20000010031 */
[----:B------:R-:W-:Y:S02]  /*7450*/  HADD2.F32 R40, -RZ, R90.H0_H0 ;  /* 0x2000005aff287230 */ /* 0x000fe40000004100 */
[----:B------:R-:W-:Y:S01]  /*7460*/  HADD2.F32 R84, -RZ, R86.H0_H0 ;  /* 0x20000056ff547230 */ /* 0x000fe20000004100 */
[----:B------:R-:W-:Y:S01]  /*7470*/  F2FP.F16.F32.PACK_AB R91, R91, R162 ;  /* 0x000000a25b5b723e */ /* 0x000fe200000000ff */
[----:B------:R-:W-:Y:S02]  /*7480*/  HADD2.F32 R90, -RZ, R90.H1_H1 ;  /* 0x3000005aff5a7230 */ /* 0x000fe40000004100 */
[-C--:B------:R-:W-:Y:S01]  /*7490*/  FMUL.FTZ R88, R40, R159.reuse ;  /* 0x0000009f28587220 */ /* 0x080fe20000410000 */
[----:B------:R-:W-:Y:S02]  /*74a0*/  HADD2.F32 R86, -RZ, R86.H1_H1 ;  /* 0x30000056ff567230 */ /* 0x000fe40000004100 */
[C---:B------:R-:W-:Y:S01]  /*74b0*/  FMUL.FTZ R159, R84.reuse, R159 ;  /* 0x0000009f549f7220 */ /* 0x040fe20000410000 */
[----:B------:R-:W-:Y:S01]  /*74c0*/  F2FP.F16.F32.PACK_AB R49, R49, R163 ;  /* 0x000000a33131723e */ /* 0x000fe200000000ff */
[----:B------:R-:W-:Y:S01]  /*74d0*/  FFMA.FTZ R88, R84, R51, -R88 ;  /* 0x0000003354587223 */ /* 0x000fe20000010858 */
[----:B------:R-:W-:-:S02]  /*74e0*/  IMAD.MOV.U32 R84, RZ, RZ, R91 ;  /* 0x000000ffff547224 */ /* 0x000fc400078e005b */
[----:B------:R-:W-:Y:S01]  /*74f0*/  FFMA.FTZ R159, R40, R51, R159 ;  /* 0x00000033289f7223 */ /* 0x000fe2000001009f */
[-C--:B------:R-:W-:Y:S01]  /*7500*/  FMUL.FTZ R40, R90, R50.reuse ;  /* 0x000000325a287220 */ /* 0x080fe20000410000 */
[C---:B------:R-:W-:Y:S01]  /*7510*/  FMUL.FTZ R50, R86.reuse, R50 ;  /* 0x0000003256327220 */ /* 0x040fe20000410000 */
[----:B------:R-:W-:Y:S02]  /*7520*/  IMAD.MOV.U32 R91, RZ, RZ, R41 ;  /* 0x000000ffff5b7224 */ /* 0x000fe400078e0029 */
[-C--:B------:R-:W-:Y:S01]  /*7530*/  FFMA.FTZ R40, R86, R42.reuse, -R40 ;  /* 0x0000002a56287223 */ /* 0x080fe20000010828 */
[----:B------:R-:W-:-:S04]  /*7540*/  FFMA.FTZ R50, R90, R42, R50 ;  /* 0x0000002a5a327223 */ /* 0x000fc80000010032 */
[----:B------:R-:W-:Y:S01]  /*7550*/  F2FP.F16.F32.PACK_AB R40, R40, R88 ;  /* 0x000000582828723e */ /* 0x000fe200000000ff */
[----:B------:R-:W-:Y:S01]  /*7560*/  IMAD.MOV.U32 R88, RZ, RZ, R49 ;  /* 0x000000ffff587224 */ /* 0x000fe200078e0031 */
[----:B------:R-:W-:-:S03]  /*7570*/  F2FP.F16.F32.PACK_AB R50, R50, R159 ;  /* 0x0000009f3232723e */ /* 0x000fc600000000ff */
[----:B------:R-:W-:Y:S01]  /*7580*/  IMAD.MOV.U32 R86, RZ, RZ, R40 ;  /* 0x000000ffff567224 */ /* 0x000fe200078e0028 */
[----:B------:R-:W-:-:S07]  /*7590*/  MOV R90, R50 ;  /* 0x00000032005a7202 */ /* 0x000fce0000000f00 */
.L_x_727:
[----:B------:R-:W-:Y:S05]  /*75a0*/  BSYNC B3 ;  /* 0x0000000000037941 */ /* 0x000fea0003800000 */
.L_x_726:
[----:B------:R-:W-:Y:S02]  /*75b0*/  ULDC.64 UR4, c[0x0][0x208] ;  /* 0x0000820000047ab9 */ /* 0x000fe40000000a00 */
[----:B--2---:R2:W-:Y:S04]  /*75c0*/  STG.E.128 desc[UR4][R138.64], R84 ;  /* 0x000000548a007986 */ /* 0x0045e8000c101d04 */
[----:B0-----:R2:W-:Y:S02]  /*75d0*/  @!P4 STG.E.128 desc[UR4][R140.64], R88 ;  /* 0x000000588c00c986 */ /* 0x0015e4000c101d04 */
.L_x_725:
[----:B------:R-:W-:Y:S05]  /*75e0*/  BSYNC B2 ;  /* 0x0000000000027941 */ /* 0x000fea0003800000 */
.L_x_724:
[----:B------:R-:W-:-:S13]  /*75f0*/  ISETP.NE.AND P4, PT, R10, RZ, PT ;  /* 0x000000ff0a00720c */ /* 0x000fda0003f85270 */
[----:B------:R-:W-:Y:S05]  /*7600*/  @!P4 BRA `(.L_x_723) ;  /* 0x0000000400fcc947 */ /* 0x000fea0003800000 */
[----:B------:R-:W-:Y:S01]  /*7610*/  SEL R40, R118, R148, !P1 ;  /* 0x0000009476287207 */ /* 0x000fe20004800000 */
[----:B------:R-:W-:Y:S01]  /*7620*/  IMAD.SHL.U32 R49, R212, 0x40, RZ ;  /* 0x00000040d4317824 */ /* 0x000fe200078e00ff */
[----:B------:R-:W-:Y:S01]  /*7630*/  IADD3 R43, P4, P5, R96, R136, R11 ;  /* 0x00000088602b7210 */ /* 0x000fe20007d9e00b */
[----:B------:R-:W-:Y:S01]  /*7640*/  BSSY B2, `(.L_x_728) ;  /* 0x0000078000027945 */ /* 0x000fe20003800000 */
[----:B------:R-:W-:Y:S02]  /*7650*/  SHF.R.S32.HI R41, RZ, 0x1f, R40 ;  /* 0x0000001fff297819 */ /* 0x000fe40000011428 */
[----:B------:R-:W-:Y:S02]  /*7660*/  IADD3.X R42, R92, R156, R6, P4, P5 ;  /* 0x0000009c5c2a7210 */ /* 0x000fe400027ea406 */
        /* <DEDUP_REMOVED lines=8> */
[----:B--2---:R-:W-:Y:S02]  /*76f0*/  LEA R84, P5, R43, R116, 0x1 ;  /* 0x000000742b547211 */ /* 0x004fe400078a08ff */
[----:B------:R-:W-:-:S02]  /*7700*/  LOP3.LUT R40, R40, 0x1c0, R49, 0xf8, !PT ;  /* 0x000001c028287812 */ /* 0x000fc400078ef831 */
[----:B------:R-:W-:Y:S02]  /*7710*/  LEA.HI.X R85, R43, R117, R42, 0x1, P5 ;  /* 0x000000752b557211 */ /* 0x000fe400028f0c2a */
[----:B------:R-:W-:Y:S02]  /*7720*/  SHF.R.S32.HI R42, RZ, 0x1f, R41 ;  /* 0x0000001fff2a7819 */ /* 0x000fe40000011429 */
[----:B------:R-:W-:Y:S02]  /*7730*/  LOP3.LUT R40, R40, R228, RZ, 0x3c, !PT ;  /* 0x000000e428287212 */ /* 0x000fe400078e3cff */
[----:B------:R-:W-:Y:S02]  /*7740*/  LEA.HI R42, R42, R41, RZ, 0x3 ;  /* 0x000000292a2a7211 */ /* 0x000fe400078f18ff */
[----:B------:R-:W-:Y:S02]  /*7750*/  @!P4 LEA R86, P5, R136, R116, 0x1 ;  /* 0x000000748856c211 */ /* 0x000fe400078a08ff */
[----:B------:R-:W-:-:S02]  /*7760*/  SHF.R.S32.HI R42, RZ, 0x3, R42 ;  /* 0x00000003ff2a7819 */ /* 0x000fc4000001142a */
[----:B------:R-:W-:Y:S02]  /*7770*/  @!P4 LEA.HI.X R87, R136, R117, R156, 0x1, P5 ;  /* 0x000000758857c211 */ /* 0x000fe400028f0c9c */
[----:B------:R-:W-:Y:S01]  /*7780*/  ISETP.GE.AND P5, PT, R213, R115, PT ;  /* 0x00000073d500720c */ /* 0x000fe20003fa6270 */
[----:B------:R-:W-:-:S05]  /*7790*/  IMAD R42, R42, 0x1400, R227 ;  /* 0x000014002a2a7824 */ /* 0x000fca00078e02e3 */
[----:B------:R-:W-:Y:S01]  /*77a0*/  IADD3 R42, R42, R40, RZ ;  /* 0x000000282a2a7210 */ /* 0x000fe20007ffe0ff */
[----:B------:R-:W-:-:S04]  /*77b0*/  IMAD R40, R19, 0x5000, R142 ;  /* 0x0000500013287824 */ /* 0x000fc800078e028e */
[----:B------:R-:W-:Y:S02]  /*77c0*/  IMAD R48, R19, 0x5000, R42 ;  /* 0x0000500013307824 */ /* 0x000fe400078e022a */
[--C-:B------:R-:W-:Y:S02]  /*77d0*/  IMAD R40, R40, 0x2, R18.reuse ;  /* 0x0000000228287824 */ /* 0x100fe400078e0212 */
[----:B------:R-:W-:-:S04]  /*77e0*/  IMAD R48, R48, 0x2, R18 ;  /* 0x0000000230307824 */ /* 0x000fc800078e0212 */
[----:B------:R-:W0:Y:S04]  /*77f0*/  LDS.128 R40, [R40+0x24400] ;  /* 0x0244000028287984 */ /* 0x000e280000000c00 */
[----:B------:R-:W2:Y:S01]  /*7800*/  LDS.128 R48, [R48+0x24400] ;  /* 0x0244000030307984 */ /* 0x000ea20000000c00 */
[----:B------:R-:W-:Y:S05]  /*7810*/  @P5 BRA `(.L_x_729) ;  /* 0x0000000400685947 */ /* 0x000fea0003800000 */
[--C-:B------:R-:W-:Y:S01]  /*7820*/  SHF.R.U64 R36, R36, 0x10, R37.reuse ;  /* 0x0000001024247819 */ /* 0x100fe20000001225 */
[----:B------:R-:W-:Y:S01]  /*7830*/  HADD2.F32 R89, -RZ, R180.H1_H1 ;  /* 0x300000b4ff597230 */ /* 0x000fe20000004100 */
[----:B------:R-:W-:Y:S02]  /*7840*/  SHF.R.U32.HI R88, RZ, 0x10, R37 ;  /* 0x00000010ff587819 */ /* 0x000fe40000011625 */
[--C-:B------:R-:W-:Y:S02]  /*7850*/  SHF.R.U64 R37, R44, 0x10, R45.reuse ;  /* 0x000000102c257819 */ /* 0x100fe4000000122d */
[----:B------:R-:W-:Y:S01]  /*7860*/  SHF.R.U32.HI R44, RZ, 0x10, R45 ;  /* 0x00000010ff2c7819 */ /* 0x000fe2000001162d */
[----:B------:R-:W-:Y:S01]  /*7870*/  HADD2.F32 R136, -RZ, R88.H0_H0 ;  /* 0x20000058ff887230 */ /* 0x000fe20000004100 */
[--C-:B------:R-:W-:Y:S01]  /*7880*/  SHF.R.U64 R45, R46, 0x10, R47.reuse ;  /* 0x000000102e2d7819 */ /* 0x100fe2000000122f */
[----:B------:R-:W-:Y:S01]  /*7890*/  HADD2.F32 R37, -RZ, R37.H0_H0 ;  /* 0x20000025ff257230 */ /* 0x000fe20000004100 */
[----:B------:R-:W-:Y:S01]  /*78a0*/  SHF.R.U32.HI R46, RZ, 0x10, R47 ;  /* 0x00000010ff2e7819 */ /* 0x000fe2000001162f */
[----:B--2---:R-:W-:Y:S01]  /*78b0*/  IMAD.MOV.U32 R47, RZ, RZ, R49 ;  /* 0x000000ffff2f7224 */ /* 0x004fe200078e0031 */
[----:B------:R-:W-:Y:S01]  /*78c0*/  MOV R49, R51 ;  /* 0x0000003300317202 */ /* 0x000fe20000000f00 */
[----:B------:R-:W-:Y:S01]  /*78d0*/  IMAD.MOV.U32 R51, RZ, RZ, R50 ;  /* 0x000000ffff337224 */ /* 0x000fe200078e0032 */
[--C-:B------:R-:W-:Y:S01]  /*78e0*/  SHF.R.U64 R38, R38, 0x10, R39.reuse ;  /* 0x0000001026267819 */ /* 0x100fe20000001227 */
[----:B------:R-:W-:Y:S01]  /*78f0*/  HADD2.F32 R50, -RZ, R180.H0_H0 ;  /* 0x200000b4ff327230 */ /* 0x000fe20000004100 */
[----:B------:R-:W-:Y:S01]  /*7900*/  SHF.R.U32.HI R39, RZ, 0x10, R39 ;  /* 0x00000010ff277819 */ /* 0x000fe20000011627 */
[----:B------:R-:W-:-:S02]  /*7910*/  HADD2.F32 R90, -RZ, R47.H0_H0 ;  /* 0x2000002fff5a7230 */ /* 0x000fc40000004100 */
[----:B------:R-:W-:Y:S02]  /*7920*/  HADD2.F32 R91, -RZ, R47.H1_H1 ;  /* 0x3000002fff5b7230 */ /* 0x000fe40000004100 */
[--C-:B0-----:R-:W-:Y:S02]  /*7930*/  HADD2.F32 R47, -RZ, R41.reuse.H0_H0 ;  /* 0x20000029ff2f7230 */ /* 0x101fe40000004100 */
[-C--:B------:R-:W-:Y:S01]  /*7940*/  FMUL.FTZ R88, R90, R50.reuse ;  /* 0x000000325a587220 */ /* 0x080fe20000410000 */
[----:B------:R-:W-:Y:S02]  /*7950*/  HADD2.F32 R44, -RZ, R44.H0_H0 ;  /* 0x2000002cff2c7230 */ /* 0x000fe40000004100 */
[----:B------:R-:W-:Y:S02]  /*7960*/  HADD2.F32 R41, -RZ, R41.H1_H1 ;  /* 0x30000029ff297230 */ /* 0x000fe40000004100 */
[C---:B------:R-:W-:Y:S01]  /*7970*/  FMUL.FTZ R137, R47.reuse, R50 ;  /* 0x000000322f897220 */ /* 0x040fe20000410000 */
[----:B------:R-:W-:Y:S01]  /*7980*/  FFMA.FTZ R88, R47, R89, -R88 ;  /* 0x000000592f587223 */ /* 0x000fe20000010858 */
[----:B------:R-:W-:Y:S01]  /*7990*/  FMUL.FTZ R50, R91, R44 ;  /* 0x0000002c5b327220 */ /* 0x000fe20000410000 */
[----:B------:R-:W-:-:S02]  /*79a0*/  HADD2.F32 R46, -RZ, R46.H0_H0 ;  /* 0x2000002eff2e7230 */ /* 0x000fc40000004100 */
[----:B------:R-:W-:Y:S01]  /*79b0*/  FFMA.FTZ R137, R90, R89, R137 ;  /* 0x000000595a897223 */ /* 0x000fe20000010089 */
[C---:B------:R-:W-:Y:S01]  /*79c0*/  FMUL.FTZ R44, R41.reuse, R44 ;  /* 0x0000002c292c7220 */ /* 0x040fe20000410000 */
[-C--:B------:R-:W-:Y:S01]  /*79d0*/  FFMA.FTZ R50, R41, R136.reuse, -R50 ;  /* 0x0000008829327223 */ /* 0x080fe20000010832 */
[--C-:B------:R-:W-:Y:S02]  /*79e0*/  HADD2.F32 R89, -RZ, R49.reuse.H0_H0 ;  /* 0x20000031ff597230 */ /* 0x100fe40000004100 */
[----:B------:R-:W-:Y:S02]  /*79f0*/  HADD2.F32 R90, -RZ, R49.H1_H1 ;  /* 0x30000031ff5a7230 */ /* 0x000fe40000004100 */
[----:B------:R-:W-:Y:S01]  /*7a00*/  FFMA.FTZ R44, R91, R136, R44 ;  /* 0x000000885b2c7223 */ /* 0x000fe2000001002c */
[----:B------:R-:W-:Y:S01]  /*7a10*/  HADD2.F32 R41, -RZ, R176.H0_H0 ;  /* 0x200000b0ff297230 */ /* 0x000fe20000004100 */
[----:B------:R-:W-:Y:S01]  /*7a20*/  F2FP.F16.F32.PACK_AB R50, R50, R88 ;  /* 0x000000583232723e */ /* 0x000fe200000000ff */
[----:B------:R-:W-:-:S02]  /*7a30*/  HADD2.F32 R49, -RZ, R43.H0_H0 ;  /* 0x2000002bff317230 */ /* 0x000fc40000004100 */
[----:B------:R-:W-:Y:S02]  /*7a40*/  HADD2.F32 R91, -RZ, R39.H0_H0 ;  /* 0x20000027ff5b7230 */ /* 0x000fe40000004100 */
[-C--:B------:R-:W-:Y:S01]  /*7a50*/  FMUL.FTZ R39, R89, R41.reuse ;  /* 0x0000002959277220 */ /* 0x080fe20000410000 */
[----:B------:R-:W-:Y:S02]  /*7a60*/  HADD2.F32 R47, -RZ, R176.H1_H1 ;  /* 0x300000b0ff2f7230 */ /* 0x000fe40000004100 */
[C---:B------:R-:W-:Y:S01]  /*7a70*/  FMUL.FTZ R136, R49.reuse, R41 ;  /* 0x0000002931887220 */ /* 0x040fe20000410000 */
[----:B------:R-:W-:Y:S02]  /*7a80*/  HADD2.F32 R43, -RZ, R43.H1_H1 ;  /* 0x3000002bff2b7230 */ /* 0x000fe40000004100 */
[-C--:B------:R-:W-:Y:S01]  /*7a90*/  FMUL.FTZ R41, R90, R46.reuse ;  /* 0x0000002e5a297220 */ /* 0x080fe20000410000 */
[----:B------:R-:W-:Y:S02]  /*7aa0*/  HADD2.F32 R45, -RZ, R45.H0_H0 ;  /* 0x2000002dff2d7230 */ /* 0x000fe40000004100 */
[-C--:B------:R-:W-:Y:S01]  /*7ab0*/  FFMA.FTZ R39, R49, R47.reuse, -R39 ;  /* 0x0000002f31277223 */ /* 0x080fe20000010827 */
[----:B------:R-:W-:Y:S01]  /*7ac0*/  FFMA.FTZ R136, R89, R47, R136 ;  /* 0x0000002f59887223 */ /* 0x000fe20000010088 */
[C---:B------:R-:W-:Y:S01]  /*7ad0*/  FMUL.FTZ R46, R43.reuse, R46 ;  /* 0x0000002e2b2e7220 */ /* 0x040fe20000410000 */
[----:B------:R-:W-:Y:S01]  /*7ae0*/  FFMA.FTZ R41, R43, R91, -R41 ;  /* 0x0000005b2b297223 */ /* 0x000fe20000010829 */
[----:B------:R-:W-:Y:S01]  /*7af0*/  HADD2.F32 R43, -RZ, R175.H0_H0 ;  /* 0x200000afff2b7230 */ /* 0x000fe20000004100 */
[----:B------:R-:W-:Y:S01]  /*7b00*/  F2FP.F16.F32.PACK_AB R44, R44, R137 ;  /* 0x000000892c2c723e */ /* 0x000fe200000000ff */
[----:B------:R-:W-:-:S02]  /*7b10*/  HADD2.F32 R89, -RZ, R48.H0_H0 ;  /* 0x20000030ff597230 */ /* 0x000fc40000004100 */
[----:B------:R-:W-:Y:S01]  /*7b20*/  FFMA.FTZ R46, R90, R91, R46 ;  /* 0x0000005b5a2e7223 */ /* 0x000fe2000001002e */
[----:B------:R-:W-:Y:S01]  /*7b30*/  HADD2.F32 R49, -RZ, R40.H0_H0 ;  /* 0x20000028ff317230 */ /* 0x000fe20000004100 */
[----:B------:R-:W-:Y:S01]  /*7b40*/  F2FP.F16.F32.PACK_AB R39, R41, R39 ;  /* 0x000000272927723e */ /* 0x000fe200000000ff */
[----:B------:R-:W-:Y:S02]  /*7b50*/  HADD2.F32 R48, -RZ, R48.H1_H1 ;  /* 0x30000030ff307230 */ /* 0x000fe40000004100 */
[----:B------:R-:W-:Y:S02]  /*7b60*/  HADD2.F32 R40, -RZ, R40.H1_H1 ;  /* 0x30000028ff287230 */ /* 0x000fe40000004100 */
[-C--:B------:R-:W-:Y:S01]  /*7b70*/  FMUL.FTZ R91, R49, R43.reuse ;  /* 0x0000002b315b7220 */ /* 0x080fe20000410000 */
[----:B------:R-:W-:Y:S02]  /*7b80*/  HADD2.F32 R90, -RZ, R36.H0_H0 ;  /* 0x20000024ff5a7230 */ /* 0x000fe40000004100 */
[----:B------:R-:W-:Y:S01]  /*7b90*/  FMUL.FTZ R36, R89, R43 ;  /* 0x0000002b59247220 */ /* 0x000fe20000410000 */
[----:B------:R-:W-:-:S02]  /*7ba0*/  HADD2.F32 R47, -RZ, R175.H1_H1 ;  /* 0x300000afff2f7230 */ /* 0x000fc40000004100 */
[-C--:B------:R-:W-:Y:S01]  /*7bb0*/  FMUL.FTZ R43, R48, R37.reuse ;  /* 0x00000025302b7220 */ /* 0x080fe20000410000 */
[----:B------:R-:W-:Y:S01]  /*7bc0*/  FMUL.FTZ R37, R40, R37 ;  /* 0x0000002528257220 */ /* 0x000fe20000410000 */
[----:B------:R-:W-:Y:S01]  /*7bd0*/  F2FP.F16.F32.PACK_AB R46, R46, R136 ;  /* 0x000000882e2e723e */ /* 0x000fe200000000ff */
[----:B------:R-:W-:Y:S02]  /*7be0*/  IMAD.MOV.U32 R41, RZ, RZ, R50 ;  /* 0x000000ffff297224 */ /* 0x000fe400078e0032 */
[-C--:B------:R-:W-:Y:S01]  /*7bf0*/  FFMA.FTZ R36, R49, R47.reuse, -R36 ;  /* 0x0000002f31247223 */ /* 0x080fe20000010824 */
[----:B------:R-:W-:Y:S01]  /*7c00*/  FFMA.FTZ R91, R89, R47, R91 ;  /* 0x0000002f595b7223 */ /* 0x000fe2000001005b */
[-C--:B------:R-:W-:Y:S01]  /*7c10*/  FFMA.FTZ R48, R48, R90.reuse, R37 ;  /* 0x0000005a30307223 */ /* 0x080fe20000010025 */
[----:B------:R-:W-:Y:S02]  /*7c20*/  HADD2.F32 R37, -RZ, R174.H0_H0 ;  /* 0x200000aeff257230 */ /* 0x000fe40000004100 */
[----:B------:R-:W-:Y:S01]  /*7c30*/  FFMA.FTZ R43, R40, R90, -R43 ;  /* 0x0000005a282b7223 */ /* 0x000fe2000001082b */
[----:B------:R-:W-:-:S02]  /*7c40*/  HADD2.F32 R49, -RZ, R51.H0_H0 ;  /* 0x20000033ff317230 */ /* 0x000fc40000004100 */
[--C-:B------:R-:W-:Y:S01]  /*7c50*/  HADD2.F32 R47, -RZ, R42.reuse.H0_H0 ;  /* 0x2000002aff2f7230 */ /* 0x100fe20000004100 */
[----:B------:R-:W-:Y:S01]  /*7c60*/  F2FP.F16.F32.PACK_AB R48, R48, R91 ;  /* 0x0000005b3030723e */ /* 0x000fe200000000ff */
[----:B------:R-:W-:Y:S01]  /*7c70*/  HADD2.F32 R51, -RZ, R51.H1_H1 ;  /* 0x30000033ff337230 */ /* 0x000fe20000004100 */
[----:B------:R-:W-:Y:S01]  /*7c80*/  F2FP.F16.F32.PACK_AB R36, R43, R36 ;  /* 0x000000242b24723e */ /* 0x000fe200000000ff */
[----:B------:R-:W-:Y:S02]  /*7c90*/  HADD2.F32 R42, -RZ, R42.H1_H1 ;  /* 0x3000002aff2a7230 */ /* 0x000fe40000004100 */
[-C--:B------:R-:W-:Y:S01]  /*7ca0*/  FMUL.FTZ R90, R47, R37.reuse ;  /* 0x000000252f5a7220 */ /* 0x080fe20000410000 */
[----:B------:R-:W-:Y:S02]  /*7cb0*/  HADD2.F32 R89, -RZ, R38.H0_H0 ;  /* 0x20000026ff597230 */ /* 0x000fe40000004100 */
[----:B------:R-:W-:Y:S01]  /*7cc0*/  FMUL.FTZ R38, R49, R37 ;  /* 0x0000002531267220 */ /* 0x000fe20000410000 */
[----:B------:R-:W-:-:S02]  /*7cd0*/  HADD2.F32 R40, -RZ, R174.H1_H1 ;  /* 0x300000aeff287230 */ /* 0x000fc40000004100 */
[-C--:B------:R-:W-:Y:S01]  /*7ce0*/  FMUL.FTZ R37, R51, R45.reuse ;  /* 0x0000002d33257220 */ /* 0x080fe20000410000 */
[C---:B------:R-:W-:Y:S01]  /*7cf0*/  FMUL.FTZ R45, R42.reuse, R45 ;  /* 0x0000002d2a2d7220 */ /* 0x040fe20000410000 */
[----:B------:R-:W-:Y:S02]  /*7d00*/  IMAD.MOV.U32 R43, RZ, RZ, R39 ;  /* 0x000000ffff2b7224 */ /* 0x000fe400078e0027 */
[-C--:B------:R-:W-:Y:S01]  /*7d10*/  FFMA.FTZ R38, R47, R40.reuse, -R38 ;  /* 0x000000282f267223 */ /* 0x080fe20000010826 */
[----:B------:R-:W-:Y:S01]  /*7d20*/  FFMA.FTZ R90, R49, R40, R90 ;  /* 0x00000028315a7223 */ /* 0x000fe2000001005a */
[-C--:B------:R-:W-:Y:S01]  /*7d30*/  FFMA.FTZ R37, R42, R89.reuse, -R37 ;  /* 0x000000592a257223 */ /* 0x080fe20000010825 */
[----:B------:R-:W-:Y:S01]  /*7d40*/  FFMA.FTZ R45, R51, R89, R45 ;  /* 0x00000059332d7223 */ /* 0x000fe2000001002d */
[----:B------:R-:W-:Y:S01]  /*7d50*/  IMAD.MOV.U32 R40, RZ, RZ, R36 ;  /* 0x000000ffff287224 */ /* 0x000fe200078e0024 */
[----:B------:R-:W-:Y:S02]  /*7d60*/  MOV R49, R44 ;  /* 0x0000002c00317202 */ /* 0x000fe40000000f00 */
[----:B------:R-:W-:-:S02]  /*7d70*/  F2FP.F16.F32.PACK_AB R37, R37, R38 ;  /* 0x000000262525723e */ /* 0x000fc400000000ff */
[----:B------:R-:W-:Y:S02]  /*7d80*/  F2FP.F16.F32.PACK_AB R45, R45, R90 ;  /* 0x0000005a2d2d723e */ /* 0x000fe400000000ff */
[----:B------:R-:W-:Y:S01]  /*7d90*/  MOV R51, R46 ;  /* 0x0000002e00337202 */ /* 0x000fe20000000f00 */
[----:B------:R-:W-:Y:S02]  /*7da0*/  IMAD.MOV.U32 R42, RZ, RZ, R37 ;  /* 0x000000ffff2a7224 */ /* 0x000fe400078e0025 */
[----:B------:R-:W-:-:S07]  /*7db0*/  IMAD.MOV.U32 R50, RZ, RZ, R45 ;  /* 0x000000ffff327224 */ /* 0x000fce00078e002d */
.L_x_729:
[----:B------:R-:W-:Y:S05]  /*7dc0*/  BSYNC B2 ;  /* 0x0000000000027941 */ /* 0x000fea0003800000 */
.L_x_728:
[----:B------:R-:W-:Y:S02]  /*7dd0*/  ULDC.64 UR4, c[0x0][0x208] ;  /* 0x0000820000047ab9 */ /* 0x000fe40000000a00 */
[----:B0-----:R0:W-:Y:S04]  /*7de0*/  STG.E.128 desc[UR4][R84.64], R40 ;  /* 0x0000002854007986 */ /* 0x0011e8000c101d04 */
[----:B--2---:R0:W-:Y:S02]  /*7df0*/  @!P4 STG.E.128 desc[UR4][R86.64], R48 ;  /* 0x000000305600c986 */ /* 0x0041e4000c101d04 */
.L_x_723:
[----:B------:R-:W-:Y:S05]  /*7e00*/  BSYNC B1 ;  /* 0x0000000000017941 */ /* 0x000fea0003800000 */
.L_x_722:
[----:B------:R-:W3:Y:S01]  /*7e10*/  LDL R36, [R1+0x8] ;  /* 0x0000080001247983 */ /* 0x000ee20000100800 */
[----:B------:R-:W-:Y:S01]  /*7e20*/  BSSY B1, `(.L_x_730) ;  /* 0x00000fe000017945 */ /* 0x000fe20003800000 */
[----:B---3--:R-:W-:-:S13]  /*7e30*/  LOP3.LUT P4, RZ, R36, 0x1, RZ, 0xc0, !PT ;  /* 0x0000000124ff7812 */ /* 0x008fda000788c0ff */
[----:B------:R-:W-:Y:S05]  /*7e40*/  @P4 BRA `(.L_x_731) ;  /* 0x0000000c00ec4947 */ /* 0x000fea0003800000 */
[----:B------:R-:W-:Y:S01]  /*7e50*/  ISETP.NE.AND P4, PT, R26, RZ, PT ;  /* 0x000000ff1a00720c */ /* 0x000fe20003f85270 */
[----:B------:R-:W-:Y:S01]  /*7e60*/  VIADD R37, R212, 0x20 ;  /* 0x00000020d4257836 */ /* 0x000fe20000000000 */
[----:B------:R-:W-:Y:S01]  /*7e70*/  BSSY B2, `(.L_x_732) ;  /* 0x000007f000027945 */ /* 0x000fe20003800000 */
[-C--:B--2---:R-:W-:Y:S02]  /*7e80*/  IMAD R36, R147, R122.reuse, RZ ;  /* 0x0000007a93247224 */ /* 0x084fe400078e02ff */
[----:B------:R-:W-:-:S04]  /*7e90*/  IMAD.WIDE.U32 R44, R37, R122, R124 ;  /* 0x0000007a252c7225 */ /* 0x000fc800078e007c */
[----:B------:R-:W-:-:S04]  /*7ea0*/  IMAD R37, R37, R123, R36 ;  /* 0x0000007b25257224 */ /* 0x000fc800078e0224 */
[----:B0-----:R-:W-:Y:S01]  /*7eb0*/  IMAD.IADD R50, R45, 0x1, R37 ;  /* 0x000000012d327824 */ /* 0x001fe200078e0225 */
[----:B------:R-:W-:Y:S06]  /*7ec0*/  @!P4 BRA `(.L_x_733) ;  /* 0x0000000400e4c947 */ /* 0x000fec0003800000 */
[----:B------:R-:W-:Y:S01]  /*7ed0*/  SEL R36, R118, R148, !P0 ;  /* 0x0000009476247207 */ /* 0x000fe20004000000 */
[----:B------:R-:W-:Y:S01]  /*7ee0*/  BSSY B3, `(.L_x_734) ;  /* 0x0000074000037945 */ /* 0x000fe20003800000 */
[----:B------:R-:W-:Y:S02]  /*7ef0*/  IADD3 R39, P4, P5, R96, R44, R13 ;  /* 0x0000002c60277210 */ /* 0x000fe40007d9e00d */
[----:B------:R-:W-:Y:S02]  /*7f00*/  SHF.R.S32.HI R37, RZ, 0x1f, R36 ;  /* 0x0000001fff257819 */ /* 0x000fe40000011424 */
[----:B------:R-:W-:Y:S02]  /*7f10*/  IADD3.X R41, R92, R50, R7, P4, P5 ;  /* 0x000000325c297210 */ /* 0x000fe400027ea407 */
[----:B------:R-:W-:Y:S02]  /*7f20*/  LEA.HI R37, R37, R36, RZ, 0x4 ;  /* 0x0000002425257211 */ /* 0x000fe400078f20ff */
[----:B------:R-:W-:-:S02]  /*7f30*/  SHF.R.U32.HI R43, RZ, 0x3, R223 ;  /* 0x00000003ff2b7819 */ /* 0x000fc400000116df */
[----:B------:R-:W-:-:S04]  /*7f40*/  LEA.HI.SX32 R38, R37, R14, 0x1c ;  /* 0x0000000e25267211 */ /* 0x000fc800078fe2ff */
[----:B------:R-:W-:Y:S01]  /*7f50*/  SHF.R.S32.HI R42, RZ, 0x1f, R38 ;  /* 0x0000001fff2a7819 */ /* 0x000fe20000011426 */
[----:B------:R-:W-:-:S03]  /*7f60*/  IMAD.SHL.U32 R40, R38, 0x8, RZ ;  /* 0x0000000826287824 */ /* 0x000fc600078e00ff */
[----:B------:R-:W-:Y:S02]  /*7f70*/  LEA.HI R38, R42, R38, RZ, 0x3 ;  /* 0x000000262a267211 */ /* 0x000fe400078f18ff */
[----:B------:R-:W-:Y:S02]  /*7f80*/  ISETP.GE.AND P4, PT, R40, R145, PT ;  /* 0x000000912800720c */ /* 0x000fe40003f86270 */
[----:B------:R-:W-:-:S05]  /*7f90*/  SHF.R.S32.HI R38, RZ, 0x3, R38 ;  /* 0x00000003ff267819 */ /* 0x000fca0000011426 */
[----:B------:R-:W-:-:S06]  /*7fa0*/  IMAD R38, R38, 0x1400, R226 ;  /* 0x0000140026267824 */ /* 0x000fcc00078e02e2 */
[--C-:B------:R-:W-:Y:S02]  /*7fb0*/  @!P4 SHF.R.S32.HI R36, RZ, 0x1f, R40.reuse ;  /* 0x0000001fff24c819 */ /* 0x100fe40000011428 */
[--C-:B------:R-:W-:Y:S02]  /*7fc0*/  @!P4 IADD3 R37, P5, P6, R96, R44, R40.reuse ;  /* 0x0000002c6025c210 */ /* 0x100fe40007ebe028 */
[----:B------:R-:W-:Y:S02]  /*7fd0*/  LOP3.LUT R40, R223, 0x38, R40, 0xf8, !PT ;  /* 0x00000038df287812 */ /* 0x000fe400078ef828 */
[----:B------:R-:W-:Y:S02]  /*7fe0*/  @!P4 IADD3.X R36, R92, R50, R36, P5, P6 ;  /* 0x000000325c24c210 */ /* 0x000fe40002fec424 */
[----:B------:R-:W-:Y:S02]  /*7ff0*/  LOP3.LUT R40, R40, R43, RZ, 0x3c, !PT ;  /* 0x0000002b28287212 */ /* 0x000fe400078e3cff */
[----:B------:R-:W-:-:S02]  /*8000*/  LEA R46, P5, R39, R116, 0x1 ;  /* 0x00000074272e7211 */ /* 0x000fc400078a08ff */
[----:B------:R-:W-:Y:S01]  /*8010*/  IADD3 R40, R38, R40, RZ ;  /* 0x0000002826287210 */ /* 0x000fe20007ffe0ff */
[----:B------:R-:W-:Y:S01]  /*8020*/  IMAD R38, R19, 0x5000, R135 ;  /* 0x0000500013267824 */ /* 0x000fe200078e0287 */
[-C--:B------:R-:W-:Y:S02]  /*8030*/  LEA.HI.X R47, R39, R117.reuse, R41, 0x1, P5 ;  /* 0x00000075272f7211 */ /* 0x080fe400028f0c29 */
[----:B------:R-:W-:Y:S01]  /*8040*/  @!P4 LEA R48, P5, R37, R116, 0x1 ;  /* 0x000000742530c211 */ /* 0x000fe200078a08ff */
[----:B------:R-:W-:Y:S02]  /*8050*/  IMAD R40, R19, 0x5000, R40 ;  /* 0x0000500013287824 */ /* 0x000fe400078e0228 */
[----:B------:R-:W-:Y:S01]  /*8060*/  IMAD R38, R38, 0x2, R18 ;  /* 0x0000000226267824 */ /* 0x000fe200078e0212 */
[----:B------:R-:W-:Y:S01]  /*8070*/  @!P4 LEA.HI.X R49, R37, R117, R36, 0x1, P5 ;  /* 0x000000752531c211 */ /* 0x000fe200028f0c24 */
[----:B------:R-:W-:Y:S01]  /*8080*/  IMAD R40, R40, 0x2, R18 ;  /* 0x0000000228287824 */ /* 0x000fe200078e0212 */
[----:B------:R-:W-:-:S03]  /*8090*/  ISETP.GE.AND P5, PT, R16, R115, PT ;  /* 0x000000731000720c */ /* 0x000fc60003fa6270 */
[----:B------:R-:W0:Y:S04]  /*80a0*/  LDS.128 R36, [R38+0x24400] ;  /* 0x0244000026247984 */ /* 0x000e280000000c00 */
[----:B------:R-:W2:Y:S06]  /*80b0*/  LDS.128 R40, [R40+0x24400] ;  /* 0x0244000028287984 */ /* 0x000eac0000000c00 */
[----:B------:R-:W-:Y:S05]  /*80c0*/  @P5 BRA `(.L_x_735) ;  /* 0x0000000400545947 */ /* 0x000fea0003800000 */
[--C-:B------:R-:W-:Y:S01]  /*80d0*/  SHF.R.U64 R51, R56, 0x10, R57.reuse ;  /* 0x0000001038337819 */ /* 0x100fe20000001239 */
[--C-:B--2---:R-:W-:Y:S01]  /*80e0*/  HADD2.F32 R85, -RZ, R41.reuse.H0_H0 ;  /* 0x20000029ff557230 */ /* 0x104fe20000004100 */
[----:B------:R-:W-:Y:S01]  /*80f0*/  SHF.R.U32.HI R57, RZ, 0x10, R57 ;  /* 0x00000010ff397819 */ /* 0x000fe20000011639 */
[----:B------:R-:W-:Y:S01]  /*8100*/  HADD2.F32 R86, -RZ, R41.H1_H1 ;  /* 0x30000029ff567230 */ /* 0x000fe20000004100 */
[--C-:B------:R-:W-:Y:S01]  /*8110*/  SHF.R.U64 R56, R64, 0x10, R65.reuse ;  /* 0x0000001040387819 */ /* 0x100fe20000001241 */
[----:B------:R-:W-:Y:S01]  /*8120*/  HADD2.F32 R84, -RZ, R173.H0_H0 ;  /* 0x200000adff547230 */ /* 0x000fe20000004100 */
[----:B------:R-:W-:Y:S01]  /*8130*/  SHF.R.U32.HI R64, RZ, 0x10, R65 ;  /* 0x00000010ff407819 */ /* 0x000fe20000011641 */
[----:B0-----:R-:W-:Y:S01]  /*8140*/  HADD2.F32 R41, -RZ, R37.H0_H0 ;  /* 0x20000025ff297230 */ /* 0x001fe20000004100 */
[--C-:B------:R-:W-:Y:S01]  /*8150*/  SHF.R.U64 R65, R66, 0x10, R67.reuse ;  /* 0x0000001042417819 */ /* 0x100fe20000001243 */
[----:B------:R-:W-:Y:S01]  /*8160*/  HADD2.F32 R87, -RZ, R57.H0_H0 ;  /* 0x20000039ff577230 */ /* 0x000fe20000004100 */
[----:B------:R-:W-:Y:S01]  /*8170*/  SHF.R.U32.HI R66, RZ, 0x10, R67 ;  /* 0x00000010ff427819 */ /* 0x000fe20000011643 */
[----:B------:R-:W-:-:S02]  /*8180*/  HADD2.F32 R67, -RZ, R172.H0_H0 ;  /* 0x200000acff437230 */ /* 0x000fc40000004100 */
[-C--:B------:R-:W-:Y:S01]  /*8190*/  FMUL.FTZ R57, R85, R84.reuse ;  /* 0x0000005455397220 */ /* 0x080fe20000410000 */
[----:B------:R-:W-:Y:S02]  /*81a0*/  HADD2.F32 R64, -RZ, R64.H0_H0 ;  /* 0x20000040ff407230 */ /* 0x000fe40000004100 */
[C---:B------:R-:W-:Y:S01]  /*81b0*/  FMUL.FTZ R88, R41.reuse, R84 ;  /* 0x0000005429587220 */ /* 0x040fe20000410000 */
[----:B------:R-:W-:Y:S01]  /*81c0*/  HADD2.F32 R37, -RZ, R37.H1_H1 ;  /* 0x30000025ff257230 */ /* 0x000fe20000004100 */
[----:B------:R-:W-:Y:S01]  /*81d0*/  SHF.R.U64 R58, R58, 0x10, R59 ;  /* 0x000000103a3a7819 */ /* 0x000fe2000000123b */
[-C--:B------:R-:W-:Y:S01]  /*81e0*/  FFMA.FTZ R57, R41, R67.reuse, -R57 ;  /* 0x0000004329397223 */ /* 0x080fe20000010839 */
[----:B------:R-:W-:Y:S01]  /*81f0*/  SHF.R.U32.HI R59, RZ, 0x10, R59 ;  /* 0x00000010ff3b7819 */ /* 0x000fe2000001163b */
[----:B------:R-:W-:Y:S01]  /*8200*/  FFMA.FTZ R88, R85, R67, R88 ;  /* 0x0000004355587223 */ /* 0x000fe20000010058 */
[----:B------:R-:W-:Y:S01]  /*8210*/  FMUL.FTZ R84, R86, R64 ;  /* 0x0000004056547220 */ /* 0x000fe20000410000 */
[----:B------:R-:W-:-:S02]  /*8220*/  HADD2.F32 R172, -RZ, R172.H1_H1 ;  /* 0x300000acffac7230 */ /* 0x000fc40000004100 */
[C---:B------:R-:W-:Y:S01]  /*8230*/  FMUL.FTZ R64, R37.reuse, R64 ;  /* 0x0000004025407220 */ /* 0x040fe20000410000 */
[--C-:B------:R-:W-:Y:S02]  /*8240*/  HADD2.F32 R41, -RZ, R43.reuse.H0_H0 ;  /* 0x2000002bff297230 */ /* 0x100fe40000004100 */
[-C--:B------:R-:W-:Y:S01]  /*8250*/  FFMA.FTZ R84, R37, R87.reuse, -R84 ;  /* 0x0000005725547223 */ /* 0x080fe20000010854 */
[----:B------:R-:W-:Y:S02]  /*8260*/  HADD2.F32 R67, -RZ, R43.H1_H1 ;  /* 0x3000002bff437230 */ /* 0x000fe40000004100 */
[----:B------:R-:W-:Y:S01]  /*8270*/  FFMA.FTZ R64, R86, R87, R64 ;  /* 0x0000005756407223 */ /* 0x000fe20000010040 */
[----:B------:R-:W-:Y:S02]  /*8280*/  HADD2.F32 R43, -RZ, R39.H0_H0 ;  /* 0x20000027ff2b7230 */ /* 0x000fe40000004100 */
[----:B------:R-:W-:Y:S01]  /*8290*/  HADD2.F32 R66, -RZ, R66.H0_H0 ;  /* 0x20000042ff427230 */ /* 0x000fe20000004100 */
[----:B------:R-:W-:Y:S01]  /*82a0*/  F2FP.F16.F32.PACK_AB R57, R84, R57 ;  /* 0x000000395439723e */ /* 0x000fe200000000ff */
[----:B------:R-:W-:-:S02]  /*82b0*/  HADD2.F32 R85, -RZ, R59.H0_H0 ;  /* 0x2000003bff557230 */ /* 0x000fc40000004100 */
[-C--:B------:R-:W-:Y:S01]  /*82c0*/  FMUL.FTZ R59, R41, R172.reuse ;  /* 0x000000ac293b7220 */ /* 0x080fe20000410000 */
[----:B------:R-:W-:Y:S02]  /*82d0*/  HADD2.F32 R37, -RZ, R170.H1_H1 ;  /* 0x300000aaff257230 */ /* 0x000fe40000004100 */
[----:B------:R-:W-:Y:S01]  /*82e0*/  FMUL.FTZ R172, R43, R172 ;  /* 0x000000ac2bac7220 */ /* 0x000fe20000410000 */
        /* <DEDUP_REMOVED lines=14> */
[-C--:B------:R-:W-:Y:S01]  /*83d0*/  FMUL.FTZ R43, R41, R37.reuse ;  /* 0x00000025292b7220 */ /* 0x080fe20000410000 */
[----:B------:R-:W-:Y:S02]  /*83e0*/  HADD2.F32 R170, -RZ, R170.H0_H0 ;  /* 0x200000aaffaa7230 */ /* 0x000fe40000004100 */
[----:B------:R-:W-:Y:S01]  /*83f0*/  FMUL.FTZ R67, R39, R37 ;  /* 0x0000002527437220 */ /* 0x000fe20000410000 */
[----:B------:R-:W-:Y:S02]  /*8400*/  HADD2.F32 R36, -RZ, R36.H1_H1 ;  /* 0x30000024ff247230 */ /* 0x000fe40000004100 */
[----:B------:R-:W-:Y:S01]  /*8410*/  FMUL.FTZ R37, R40, R56 ;  /* 0x0000003828257220 */ /* 0x000fe20000410000 */
[----:B------:R-:W-:-:S02]  /*8420*/  HADD2.F32 R51, -RZ, R51.H0_H0 ;  /* 0x20000033ff337230 */ /* 0x000fc40000004100 */
[----:B------:R-:W-:Y:S01]  /*8430*/  FFMA.FTZ R43, R39, R170, -R43 ;  /* 0x000000aa272b7223 */ /* 0x000fe2000001082b */
[----:B------:R-:W-:Y:S02]  /*8440*/  HADD2.F32 R39, -RZ, R42.H0_H0 ;  /* 0x2000002aff277230 */ /* 0x000fe40000004100 */
[C---:B------:R-:W-:Y:S01]  /*8450*/  FMUL.FTZ R56, R36.reuse, R56 ;  /* 0x0000003824387220 */ /* 0x040fe20000410000 */
[----:B------:R-:W-:Y:S02]  /*8460*/  HADD2.F32 R173, -RZ, R173.H1_H1 ;  /* 0x300000adffad7230 */ /* 0x000fe40000004100 */
[----:B------:R-:W-:Y:S01]  /*8470*/  FFMA.FTZ R37, R36, R51, -R37 ;  /* 0x0000003324257223 */ /* 0x000fe20000010825 */
[----:B------:R-:W-:Y:S02]  /*8480*/  HADD2.F32 R65, -RZ, R65.H0_H0 ;  /* 0x20000041ff417230 */ /* 0x000fe40000004100 */
[----:B------:R-:W-:Y:S01]  /*8490*/  FFMA.FTZ R67, R41, R170, R67 ;  /* 0x000000aa29437223 */ /* 0x000fe20000010043 */
[----:B------:R-:W-:-:S02]  /*84a0*/  HADD2.F32 R36, -RZ, R38.H0_H0 ;  /* 0x20000026ff247230 */ /* 0x000fc40000004100 */
[----:B------:R-:W-:Y:S01]  /*84b0*/  FFMA.FTZ R56, R40, R51, R56 ;  /* 0x0000003328387223 */ /* 0x000fe20000010038 */
[----:B------:R-:W-:Y:S02]  /*84c0*/  HADD2.F32 R42, -RZ, R42.H1_H1 ;  /* 0x3000002aff2a7230 */ /* 0x000fe40000004100 */
[-C--:B------:R-:W-:Y:S01]  /*84d0*/  FMUL.FTZ R40, R39, R173.reuse ;  /* 0x000000ad27287220 */ /* 0x080fe20000410000 */
[----:B------:R-:W-:Y:S02]  /*84e0*/  HADD2.F32 R38, -RZ, R38.H1_H1 ;  /* 0x30000026ff267230 */ /* 0x000fe40000004100 */
[----:B------:R-:W-:Y:S01]  /*84f0*/  FMUL.FTZ R173, R36, R173 ;  /* 0x000000ad24ad7220 */ /* 0x000fe20000410000 */
[----:B------:R-:W-:Y:S02]  /*8500*/  HADD2.F32 R171, -RZ, R171.H1_H1 ;  /* 0x300000abffab7230 */ /* 0x000fe40000004100 */
[----:B------:R-:W-:Y:S01]  /*8510*/  FMUL.FTZ R41, R42, R65 ;  /* 0x000000412a297220 */ /* 0x000fe20000410000 */
[----:B------:R-:W-:-:S02]  /*8520*/  HADD2.F32 R58, -RZ, R58.H0_H0 ;  /* 0x2000003aff3a7230 */ /* 0x000fc40000004100 */
[----:B------:R-:W-:Y:S01]  /*8530*/  FMUL.FTZ R65, R38, R65 ;  /* 0x0000004126417220 */ /* 0x000fe20000410000 */
[----:B------:R-:W-:Y:S01]  /*8540*/  F2FP.F16.F32.PACK_AB R66, R66, R172 ;  /* 0x000000ac4242723e */ /* 0x000fe200000000ff */
[-C--:B------:R-:W-:Y:S01]  /*8550*/  FFMA.FTZ R40, R36, R171.reuse, -R40 ;  /* 0x000000ab24287223 */ /* 0x080fe20000010828 */
[----:B------:R-:W-:Y:S01]  /*8560*/  FFMA.FTZ R173, R39, R171, R173 ;  /* 0x000000ab27ad7223 */ /* 0x000fe200000100ad */
[-C--:B------:R-:W-:Y:S01]  /*8570*/  FFMA.FTZ R41, R38, R58.reuse, -R41 ;  /* 0x0000003a26297223 */ /* 0x080fe20000010829 */
[----:B------:R-:W-:Y:S01]  /*8580*/  FFMA.FTZ R65, R42, R58, R65 ;  /* 0x0000003a2a417223 */ /* 0x000fe20000010041 */
[----:B------:R-:W-:Y:S01]  /*8590*/  F2FP.F16.F32.PACK_AB R67, R56, R67 ;  /* 0x000000433843723e */ /* 0x000fe200000000ff */
[----:B------:R-:W-:Y:S01]  /*85a0*/  IMAD.MOV.U32 R39, RZ, RZ, R59 ;  /* 0x000000ffff277224 */ /* 0x000fe200078e003b */
[----:B------:R-:W-:Y:S01]  /*85b0*/  F2FP.F16.F32.PACK_AB R36, R37, R43 ;  /* 0x0000002b2524723e */ /* 0x000fe200000000ff */
[----:B------:R-:W-:Y:S01]  /*85c0*/  IMAD.MOV.U32 R37, RZ, RZ, R57 ;  /* 0x000000ffff257224 */ /* 0x000fe200078e0039 */
[----:B------:R-:W-:Y:S01]  /*85d0*/  F2FP.F16.F32.PACK_AB R38, R41, R40 ;  /* 0x000000282926723e */ /* 0x000fe200000000ff */
[----:B------:R-:W-:Y:S01]  /*85e0*/  IMAD.MOV.U32 R41, RZ, RZ, R64 ;  /* 0x000000ffff297224 */ /* 0x000fe200078e0040 */
[----:B------:R-:W-:Y:S01]  /*85f0*/  F2FP.F16.F32.PACK_AB R42, R65, R173 ;  /* 0x000000ad412a723e */ /* 0x000fe200000000ff */
[----:B------:R-:W-:Y:S01]  /*8600*/  IMAD.MOV.U32 R43, RZ, RZ, R66 ;  /* 0x000000ffff2b7224 */ /* 0x000fe200078e0042 */
[----:B------:R-:W-:-:S07]  /*8610*/  MOV R40, R67 ;  /* 0x0000004300287202 */ /* 0x000fce0000000f00 */
.L_x_735:
[----:B------:R-:W-:Y:S05]  /*8620*/  BSYNC B3 ;  /* 0x0000000000037941 */ /* 0x000fea0003800000 */
.L_x_734:
[----:B------:R-:W-:Y:S02]  /*8630*/  ULDC.64 UR4, c[0x0][0x208] ;  /* 0x0000820000047ab9 */ /* 0x000fe40000000a00 */
[----:B0-----:R0:W-:Y:S04]  /*8640*/  STG.E.128 desc[UR4][R46.64], R36 ;  /* 0x000000242e007986 */ /* 0x0011e8000c101d04 */
[----:B--2---:R0:W-:Y:S02]  /*8650*/  @!P4 STG.E.128 desc[UR4][R48.64], R40 ;  /* 0x000000283000c986 */ /* 0x0041e4000c101d04 */
.L_x_733:
[----:B------:R-:W-:Y:S05]  /*8660*/  BSYNC B2 ;  /* 0x0000000000027941 */ /* 0x000fea0003800000 */
.L_x_732:
[----:B------:R-:W-:-:S13]  /*8670*/  ISETP.NE.AND P4, PT, R10, RZ, PT ;  /* 0x000000ff0a00720c */ /* 0x000fda0003f85270 */
[----:B------:R-:W-:Y:S05]  /*8680*/  @!P4 BRA `(.L_x_731) ;  /* 0x0000000400dcc947 */ /* 0x000fea0003800000 */
[----:B0-----:R-:W-:Y:S01]  /*8690*/  SEL R36, R118, R148, !P1 ;  /* 0x0000009476247207 */ /* 0x001fe20004800000 */
[----:B------:R-:W-:Y:S01]  /*86a0*/  BSSY B2, `(.L_x_736) ;  /* 0x0000072000027945 */ /* 0x000fe20003800000 */
[----:B------:R-:W-:Y:S02]  /*86b0*/  IADD3 R40, P4, P5, R96, R44, R11 ;  /* 0x0000002c60287210 */ /* 0x000fe40007d9e00b */
[----:B------:R-:W-:Y:S02]  /*86c0*/  SHF.R.S32.HI R37, RZ, 0x1f, R36 ;  /* 0x0000001fff257819 */ /* 0x000fe40000011424 */
[----:B------:R-:W-:Y:S02]  /*86d0*/  IADD3.X R41, R92, R50, R6, P4, P5 ;  /* 0x000000325c297210 */ /* 0x000fe400027ea406 */
[----:B------:R-:W-:Y:S02]  /*86e0*/  LEA.HI R37, R37, R36, RZ, 0x4 ;  /* 0x0000002425257211 */ /* 0x000fe400078f20ff */
[----:B------:R-:W-:-:S02]  /*86f0*/  SHF.R.U32.HI R43, RZ, 0x3, R223 ;  /* 0x00000003ff2b7819 */ /* 0x000fc400000116df */
[----:B------:R-:W-:-:S04]  /*8700*/  LEA.HI.SX32 R37, R37, R12, 0x1c ;  /* 0x0000000c25257211 */ /* 0x000fc800078fe2ff */
[----:B------:R-:W-:Y:S02]  /*8710*/  SHF.L.U32 R36, R37, 0x3, RZ ;  /* 0x0000000325247819 */ /* 0x000fe400000006ff */
[----:B------:R-:W-:Y:S02]  /*8720*/  SHF.R.S32.HI R42, RZ, 0x1f, R37 ;  /* 0x0000001fff2a7819 */ /* 0x000fe40000011425 */
[----:B------:R-:W-:Y:S02]  /*8730*/  ISETP.GE.AND P4, PT, R36, R145, PT ;  /* 0x000000912400720c */ /* 0x000fe40003f86270 */
[----:B------:R-:W-:-:S04]  /*8740*/  LEA.HI R42, R42, R37, RZ, 0x3 ;  /* 0x000000252a2a7211 */ /* 0x000fc800078f18ff */
[----:B------:R-:W-:-:S05]  /*8750*/  SHF.R.S32.HI R37, RZ, 0x3, R42 ;  /* 0x00000003ff257819 */ /* 0x000fca000001142a */
[----:B------:R-:W-:Y:S02]  /*8760*/  IMAD R37, R37, 0x1400, R226 ;  /* 0x0000140025257824 */ /* 0x000fe400078e02e2 */
[--C-:B------:R-:W-:Y:S02]  /*8770*/  @!P4 SHF.R.S32.HI R39, RZ, 0x1f, R36.reuse ;  /* 0x0000001fff27c819 */ /* 0x100fe40000011424 */
[--C-:B------:R-:W-:Y:S02]  /*8780*/  @!P4 IADD3 R38, P5, P6, R96, R44, R36.reuse ;  /* 0x0000002c6026c210 */ /* 0x100fe40007ebe024 */
[----:B------:R-:W-:Y:S02]  /*8790*/  LOP3.LUT R36, R223, 0x38, R36, 0xf8, !PT ;  /* 0x00000038df247812 */ /* 0x000fe400078ef824 */
[----:B------:R-:W-:Y:S02]  /*87a0*/  @!P4 IADD3.X R50, R92, R50, R39, P5, P6 ;  /* 0x000000325c32c210 */ /* 0x000fe40002fec427 */
[----:B------:R-:W-:-:S02]  /*87b0*/  LOP3.LUT R36, R36, R43, RZ, 0x3c, !PT ;  /* 0x0000002b24247212 */ /* 0x000fc400078e3cff */
[----:B------:R-:W-:-:S03]  /*87c0*/  LEA R44, P5, R40, R116, 0x1 ;  /* 0x00000074282c7211 */ /* 0x000fc600078a08ff */
[----:B------:R-:W-:Y:S01]  /*87d0*/  IMAD.IADD R36, R37, 0x1, R36 ;  /* 0x0000000125247824 */ /* 0x000fe200078e0224 */
[-C--:B------:R-:W-:Y:S01]  /*87e0*/  LEA.HI.X R45, R40, R117.reuse, R41, 0x1, P5 ;  /* 0x00000075282d7211 */ /* 0x080fe200028f0c29 */
[C---:B------:R-:W-:Y:S01]  /*87f0*/  IMAD R37, R19.reuse, 0x5000, R134 ;  /* 0x0000500013257824 */ /* 0x040fe200078e0286 */
[C---:B------:R-:W-:Y:S01]  /*8800*/  @!P4 LEA R46, P5, R38.reuse, R116, 0x1 ;  /* 0x00000074262ec211 */ /* 0x040fe200078a08ff */
        /* <DEDUP_REMOVED lines=9> */
[----:B------:R-:W-:Y:S01]  /*88a0*/  HADD2.F32 R57, -RZ, R169.H1_H1 ;  /* 0x300000a9ff397230 */ /* 0x000fe20000004100 */
[----:B--2---:R-:W-:Y:S01]  /*88b0*/  MOV R56, R41 ;  /* 0x0000002900387202 */ /* 0x004fe20000000f00 */
[--C-:B0-----:R-:W-:Y:S01]  /*88c0*/  HADD2.F32 R58, -RZ, R37.reuse.H0_H0 ;  /* 0x20000025ff3a7230 */ /* 0x101fe20000004100 */
[----:B------:R-:W-:Y:S01]  /*88d0*/  SHF.R.U32.HI R60, RZ, 0x10, R61 ;  /* 0x00000010ff3c7819 */ /* 0x000fe2000001163d */
[----:B------:R-:W-:Y:S01]  /*88e0*/  IMAD.MOV.U32 R41, RZ, RZ, R39 ;  /* 0x000000ffff297224 */ /* 0x000fe200078e0027 */
[--C-:B------:R-:W-:Y:S01]  /*88f0*/  SHF.R.U64 R48, R52, 0x10, R53.reuse ;  /* 0x0000001034307819 */ /* 0x100fe20000001235 */
[--C-:B------:R-:W-:Y:S01]  /*8900*/  HADD2.F32 R64, -RZ, R56.reuse.H0_H0 ;  /* 0x20000038ff407230 */ /* 0x100fe20000004100 */
[----:B------:R-:W-:Y:S01]  /*8910*/  SHF.R.U32.HI R52, RZ, 0x10, R53 ;  /* 0x00000010ff347819 */ /* 0x000fe20000011635 */
[----:B------:R-:W-:Y:S01]  /*8920*/  HADD2.F32 R56, -RZ, R56.H1_H1 ;  /* 0x30000038ff387230 */ /* 0x000fe20000004100 */
[--C-:B------:R-:W-:Y:S01]  /*8930*/  SHF.R.U64 R50, R54, 0x10, R55.reuse ;  /* 0x0000001036327819 */ /* 0x100fe20000001237 */
[----:B------:R-:W-:Y:S01]  /*8940*/  HADD2.F32 R60, -RZ, R60.H0_H0 ;  /* 0x2000003cff3c7230 */ /* 0x000fe20000004100 */
[----:B------:R-:W-:Y:S01]  /*8950*/  SHF.R.U32.HI R54, RZ, 0x10, R55 ;  /* 0x00000010ff367819 */ /* 0x000fe20000011637 */
[----:B------:R-:W-:-:S02]  /*8960*/  HADD2.F32 R53, -RZ, R37.H1_H1 ;  /* 0x30000025ff357230 */ /* 0x000fc40000004100 */
[-C--:B------:R-:W-:Y:S01]  /*8970*/  FMUL.FTZ R37, R64, R57.reuse ;  /* 0x0000003940257220 */ /* 0x080fe20000410000 */
[----:B------:R-:W-:Y:S02]  /*8980*/  HADD2.F32 R39, -RZ, R167.H1_H1 ;  /* 0x300000a7ff277230 */ /* 0x000fe40000004100 */
[----:B------:R-:W-:Y:S01]  /*8990*/  FMUL.FTZ R57, R58, R57 ;  /* 0x000000393a397220 */ /* 0x000fe20000410000 */
[----:B------:R-:W-:Y:S02]  /*89a0*/  HADD2.F32 R55, -RZ, R52.H0_H0 ;  /* 0x20000034ff377230 */ /* 0x000fe40000004100 */
[-C--:B------:R-:W-:Y:S01]  /*89b0*/  FMUL.FTZ R52, R56, R60.reuse ;  /* 0x0000003c38347220 */ /* 0x080fe20000410000 */
[C---:B------:R-:W-:Y:S01]  /*89c0*/  FMUL.FTZ R59, R53.reuse, R60 ;  /* 0x0000003c353b7220 */ /* 0x040fe20000410000 */
[----:B------:R-:W-:Y:S01]  /*89d0*/  SHF.R.U64 R51, R62, 0x10, R63 ;  /* 0x000000103e337819 */ /* 0x000fe2000000123f */
[-C--:B------:R-:W-:Y:S01]  /*89e0*/  FFMA.FTZ R37, R58, R39.reuse, -R37 ;  /* 0x000000273a257223 */ /* 0x080fe20000010825 */
[----:B------:R-:W-:Y:S01]  /*89f0*/  SHF.R.U32.HI R62, RZ, 0x10, R63 ;  /* 0x00000010ff3e7819 */ /* 0x000fe2000001163f */
[----:B------:R-:W-:Y:S01]  /*8a00*/  FFMA.FTZ R39, R64, R39, R57 ;  /* 0x0000002740277223 */ /* 0x000fe20000010039 */
[-C--:B------:R-:W-:Y:S01]  /*8a10*/  FFMA.FTZ R52, R53, R55.reuse, -R52 ;  /* 0x0000003735347223 */ /* 0x080fe20000010834 */
[----:B------:R-:W-:Y:S01]  /*8a20*/  FFMA.FTZ R56, R56, R55, R59 ;  /* 0x0000003738387223 */ /* 0x000fe2000001003b */
[----:B------:R-:W-:-:S02]  /*8a30*/  HADD2.F32 R64, -RZ, R168.H1_H1 ;  /* 0x300000a8ff407230 */ /* 0x000fc40000004100 */
[--C-:B------:R-:W-:Y:S01]  /*8a40*/  HADD2.F32 R55, -RZ, R43.reuse.H0_H0 ;  /* 0x2000002bff377230 */ /* 0x100fe20000004100 */
[----:B------:R-:W-:Y:S01]  /*8a50*/  F2FP.F16.F32.PACK_AB R37, R52, R37 ;  /* 0x000000253425723e */ /* 0x000fe200000000ff */
[----:B------:R-:W-:Y:S02]  /*8a60*/  HADD2.F32 R58, -RZ, R43.H1_H1 ;  /* 0x3000002bff3a7230 */ /* 0x000fe40000004100 */
[--C-:B------:R-:W-:Y:S02]  /*8a70*/  HADD2.F32 R43, -RZ, R41.reuse.H0_H0 ;  /* 0x20000029ff2b7230 */ /* 0x100fe40000004100 */
[----:B------:R-:W-:Y:S02]  /*8a80*/  HADD2.F32 R62, -RZ, R62.H0_H0 ;  /* 0x2000003eff3e7230 */ /* 0x000fe40000004100 */
[----:B------:R-:W-:Y:S02]  /*8a90*/  HADD2.F32 R53, -RZ, R41.H1_H1 ;  /* 0x30000029ff357230 */ /* 0x000fe40000004100 */
[----:B------:R-:W-:-:S02]  /*8aa0*/  HADD2.F32 R60, -RZ, R166.H1_H1 ;  /* 0x300000a6ff3c7230 */ /* 0x000fc40000004100 */
[----:B------:R-:W-:Y:S01]  /*8ab0*/  FMUL.FTZ R66, R58, R62 ;  /* 0x0000003e3a427220 */ /* 0x000fe20000410000 */
[----:B------:R-:W-:Y:S02]  /*8ac0*/  HADD2.F32 R57, -RZ, R54.H0_H0 ;  /* 0x20000036ff397230 */ /* 0x000fe40000004100 */
[-C--:B------:R-:W-:Y:S01]  /*8ad0*/  FMUL.FTZ R54, R55, R64.reuse ;  /* 0x0000004037367220 */ /* 0x080fe20000410000 */
[----:B------:R-:W-:Y:S01]  /*8ae0*/  FMUL.FTZ R64, R43, R64 ;  /* 0x000000402b407220 */ /* 0x000fe20000410000 */
[----:B------:R-:W-:Y:S01]  /*8af0*/  FMUL.FTZ R59, R53, R62 ;  /* 0x0000003e353b7220 */ /* 0x000fe20000410000 */
[----:B------:R-:W-:Y:S02]  /*8b00*/  HADD2.F32 R62, -RZ, R169.H0_H0 ;  /* 0x200000a9ff3e7230 */ /* 0x000fe40000004100 */
[-C--:B------:R-:W-:Y:S01]  /*8b10*/  FFMA.FTZ R41, R43, R60.reuse, -R54 ;  /* 0x0000003c2b297223 */ /* 0x080fe20000010836 */
[----:B------:R-:W-:Y:S01]  /*8b20*/  FFMA.FTZ R43, R55, R60, R64 ;  /* 0x0000003c372b7223 */ /* 0x000fe20000010040 */
[----:B------:R-:W-:-:S02]  /*8b30*/  HADD2.F32 R64, -RZ, R49.H0_H0 ;  /* 0x20000031ff407230 */ /* 0x000fc40000004100 */
[-C--:B------:R-:W-:Y:S01]  /*8b40*/  FFMA.FTZ R54, R53, R57.reuse, -R66 ;  /* 0x0000003935367223 */ /* 0x080fe20000010842 */
[----:B------:R-:W-:Y:S01]  /*8b50*/  FFMA.FTZ R58, R58, R57, R59 ;  /* 0x000000393a3a7223 */ /* 0x000fe2000001003b */
[----:B------:R-:W-:Y:S02]  /*8b60*/  HADD2.F32 R55, -RZ, R40.H0_H0 ;  /* 0x20000028ff377230 */ /* 0x000fe40000004100 */
[----:B------:R-:W-:Y:S01]  /*8b70*/  HADD2.F32 R49, -RZ, R36.H0_H0 ;  /* 0x20000024ff317230 */ /* 0x000fe20000004100 */
[----:B------:R-:W-:Y:S01]  /*8b80*/  F2FP.F16.F32.PACK_AB R54, R54, R41 ;  /* 0x000000293636723e */ /* 0x000fe200000000ff */
[----:B------:R-:W-:Y:S01]  /*8b90*/  HADD2.F32 R57, -RZ, R40.H1_H1 ;  /* 0x30000028ff397230 */ /* 0x000fe20000004100 */
[----:B------:R-:W-:Y:S01]  /*8ba0*/  F2FP.F16.F32.PACK_AB R41, R56, R39 ;  /* 0x000000273829723e */ /* 0x000fe200000000ff */
[----:B------:R-:W-:Y:S02]  /*8bb0*/  HADD2.F32 R53, -RZ, R36.H1_H1 ;  /* 0x30000024ff357230 */ /* 0x000fe40000004100 */
[----:B------:R-:W-:Y:S01]  /*8bc0*/  FMUL.FTZ R36, R55, R62 ;  /* 0x0000003e37247220 */ /* 0x000fe20000410000 */
[----:B------:R-:W-:-:S02]  /*8bd0*/  HADD2.F32 R60, -RZ, R167.H0_H0 ;  /* 0x200000a7ff3c7230 */ /* 0x000fc40000004100 */
[----:B------:R-:W-:Y:S01]  /*8be0*/  FMUL.FTZ R40, R49, R62 ;  /* 0x0000003e31287220 */ /* 0x000fe20000410000 */
[----:B------:R-:W-:Y:S02]  /*8bf0*/  HADD2.F32 R48, -RZ, R48.H0_H0 ;  /* 0x20000030ff307230 */ /* 0x000fe40000004100 */
[-C--:B------:R-:W-:Y:S01]  /*8c00*/  FMUL.FTZ R62, R57, R64.reuse ;  /* 0x00000040393e7220 */ /* 0x080fe20000410000 */
[----:B------:R-:W-:Y:S01]  /*8c10*/  FMUL.FTZ R64, R53, R64 ;  /* 0x0000004035407220 */ /* 0x000fe20000410000 */
[----:B------:R-:W-:Y:S01]  /*8c20*/  FFMA.FTZ R36, R49, R60, -R36 ;  /* 0x0000003c31247223 */ /* 0x000fe20000010824 */
[----:B------:R-:W-:Y:S02]  /*8c30*/  HADD2.F32 R168, -RZ, R168.H0_H0 ;  /* 0x200000a8ffa87230 */ /* 0x000fe40000004100 */
[-C--:B------:R-:W-:Y:S01]  /*8c40*/  FFMA.FTZ R49, R53, R48.reuse, -R62 ;  /* 0x0000003035317223 */ /* 0x080fe2000001083e */
[----:B------:R-:W-:Y:S01]  /*8c50*/  FFMA.FTZ R53, R57, R48, R64 ;  /* 0x0000003039357223 */ /* 0x000fe20000010040 */
[----:B------:R-:W-:-:S02]  /*8c60*/  HADD2.F32 R57, -RZ, R51.H0_H0 ;  /* 0x20000033ff397230 */ /* 0x000fc40000004100 */
[----:B------:R-:W-:Y:S01]  /*8c70*/  FFMA.FTZ R40, R55, R60, R40 ;  /* 0x0000003c37287223 */ /* 0x000fe20000010028 */
[----:B------:R-:W-:Y:S01]  /*8c80*/  HADD2.F32 R51, -RZ, R42.H0_H0 ;  /* 0x2000002aff337230 */ /* 0x000fe20000004100 */
        /* <DEDUP_REMOVED lines=8> */
[-C--:B------:R-:W-:Y:S01]  /*8d10*/  FMUL.FTZ R61, R42, R57.reuse ;  /* 0x000000392a3d7220 */ /* 0x080fe20000410000 */
[----:B------:R-:W-:Y:S02]  /*8d20*/  HADD2.F32 R55, -RZ, R50.H0_H0 ;  /* 0x20000032ff377230 */ /* 0x000fe40000004100 */
[----:B------:R-:W-:Y:S01]  /*8d30*/  FMUL.FTZ R57, R38, R57 ;  /* 0x0000003926397220 */ /* 0x000fe20000410000 */
[----:B------:R-:W-:Y:S01]  /*8d40*/  F2FP.F16.F32.PACK_AB R40, R53, R40 ;  /* 0x000000283528723e */ /* 0x000fe200000000ff */
[-C--:B------:R-:W-:Y:S01]  /*8d50*/  FFMA.FTZ R59, R48, R166.reuse, -R59 ;  /* 0x000000a6303b7223 */ /* 0x080fe2000001083b */
[----:B------:R-:W-:Y:S01]  /*8d60*/  FFMA.FTZ R168, R51, R166, R168 ;  /* 0x000000a633a87223 */ /* 0x000fe200000100a8 */
[-C--:B------:R-:W-:Y:S01]  /*8d70*/  FFMA.FTZ R38, R38, R55.reuse, -R61 ;  /* 0x0000003726267223 */ /* 0x080fe2000001083d */
[----:B------:R-:W-:Y:S01]  /*8d80*/  FFMA.FTZ R57, R42, R55, R57 ;  /* 0x000000372a397223 */ /* 0x000fe20000010039 */
[----:B------:R-:W-:-:S03]  /*8d90*/  IMAD.MOV.U32 R39, RZ, RZ, R54 ;  /* 0x000000ffff277224 */ /* 0x000fc600078e0036 */
[----:B------:R-:W-:Y:S02]  /*8da0*/  F2FP.F16.F32.PACK_AB R38, R38, R59 ;  /* 0x0000003b2626723e */ /* 0x000fe400000000ff */
[----:B------:R-:W-:-:S07]  /*8db0*/  F2FP.F16.F32.PACK_AB R42, R57, R168 ;  /* 0x000000a8392a723e */ /* 0x000fce00000000ff */
.L_x_737:
[----:B------:R-:W-:Y:S05]  /*8dc0*/  BSYNC B2 ;  /* 0x0000000000027941 */ /* 0x000fea0003800000 */
.L_x_736:
[----:B------:R-:W-:Y:S02]  /*8dd0*/  ULDC.64 UR4, c[0x0][0x208] ;  /* 0x0000820000047ab9 */ /* 0x000fe40000000a00 */
[----:B0-----:R3:W-:Y:S04]  /*8de0*/  STG.E.128 desc[UR4][R44.64], R36 ;  /* 0x000000242c007986 */ /* 0x0017e8000c101d04 */
[----:B--2---:R3:W-:Y:S02]  /*8df0*/  @!P4 STG.E.128 desc[UR4][R46.64], R40 ;  /* 0x000000282e00c986 */ /* 0x0047e4000c101d04 */
.L_x_731:
[----:B------:R-:W-:Y:S05]  /*8e00*/  BSYNC B1 ;  /* 0x0000000000017941 */ /* 0x000fea0003800000 */
.L_x_730:
[----:B0--3--:R-:W-:Y:S02]  /*8e10*/  VIADD R37, R212, 0x40 ;  /* 0x00000040d4257836 */ /* 0x009fe40000000000 */
[-C--:B--2---:R-:W-:Y:S02]  /*8e20*/  IMAD R36, R146, R122.reuse, RZ ;  /* 0x0000007a92247224 */ /* 0x084fe400078e02ff */
[----:B------:R-:W-:-:S04]  /*8e30*/  IMAD.WIDE.U32 R124, R37, R122, R124 ;  /* 0x0000007a257c7225 */ /* 0x000fc800078e007c */
[----:B------:R-:W-:Y:S01]  /*8e40*/  IMAD R49, R37, R123, R36 ;  /* 0x0000007b25317224 */ /* 0x000fe200078e0224 */
[----:B------:R-:W-:Y:S06]  /*8e50*/  @P3 BRA `(.L_x_698) ;  /* 0x0000001000f43947 */ /* 0x000fec0003800000 */
[----:B------:R-:W-:Y:S01]  /*8e60*/  ISETP.NE.AND P3, PT, R26, RZ, PT ;  /* 0x000000ff1a00720c */ /* 0x000fe20003f65270 */
[----:B------:R-:W-:Y:S01]  /*8e70*/  BSSY B1, `(.L_x_738) ;  /* 0x000007b000017945 */ /* 0x000fe20003800000 */
[----:B------:R-:W-:-:S11]  /*8e80*/  IADD3 R49, R125, R49, RZ ;  /* 0x000000317d317210 */ /* 0x000fd60007ffe0ff */
[----:B------:R-:W-:Y:S05]  /*8e90*/  @!P3 BRA `(.L_x_739) ;  /* 0x0000000400e0b947 */ /* 0x000fea0003800000 */
[----:B------:R-:W-:Y:S01]  /*8ea0*/  SEL R36, R118, R148, !P0 ;  /* 0x0000009476247207 */ /* 0x000fe20004000000 */
[----:B------:R-:W-:Y:S01]  /*8eb0*/  BSSY B2, `(.L_x_740) ;  /* 0x0000073000027945 */ /* 0x000fe20003800000 */
[----:B------:R-:W-:Y:S02]  /*8ec0*/  SHF.R.U32.HI R39, RZ, 0x3, R222 ;  /* 0x00000003ff277819 */ /* 0x000fe400000116de */
[----:B------:R-:W-:Y:S02]  /*8ed0*/  SHF.R.S32.HI R37, RZ, 0x1f, R36 ;  /* 0x0000001fff257819 */ /* 0x000fe40000011424 */
[----:B------:R-:W-:Y:S02]  /*8ee0*/  IADD3 R38, P4, P5, R96, R124, R13 ;  /* 0x0000007c60267210 */ /* 0x000fe40007d9e00d */
[----:B------:R-:W-:-:S04]  /*8ef0*/  LEA.HI R37, R37, R36, RZ, 0x4 ;  /* 0x0000002425257211 */ /* 0x000fc800078f20ff */
[----:B------:R-:W-:-:S04]  /*8f00*/  LEA.HI.SX32 R37, R37, R14, 0x1c ;  /* 0x0000000e25257211 */ /* 0x000fc800078fe2ff */
[----:B------:R-:W-:Y:S01]  /*8f10*/  SHF.R.S32.HI R36, RZ, 0x1f, R37 ;  /* 0x0000001fff247819 */ /* 0x000fe20000011425 */
[----:B------:R-:W-:-:S03]  /*8f20*/  IMAD.SHL.U32 R47, R37, 0x8, RZ ;  /* 0x00000008252f7824 */ /* 0x000fc600078e00ff */
[----:B------:R-:W-:Y:S02]  /*8f30*/  LEA.HI R36, R36, R37, RZ, 0x3 ;  /* 0x0000002524247211 */ /* 0x000fe400078f18ff */
[----:B------:R-:W-:Y:S02]  /*8f40*/  ISETP.GE.AND P3, PT, R47, R145, PT ;  /* 0x000000912f00720c */ /* 0x000fe40003f66270 */
[----:B------:R-:W-:Y:S02]  /*8f50*/  SHF.R.S32.HI R40, RZ, 0x3, R36 ;  /* 0x00000003ff287819 */ /* 0x000fe40000011424 */
[----:B------:R-:W-:-:S03]  /*8f60*/  LOP3.LUT R36, R222, 0x38, R47, 0xf8, !PT ;  /* 0x00000038de247812 */ /* 0x000fc600078ef82f */
[----:B------:R-:W-:Y:S01]  /*8f70*/  IMAD R37, R40, 0x1400, R225 ;  /* 0x0000140028257824 */ /* 0x000fe200078e02e1 */
[----:B------:R-:W-:Y:S02]  /*8f80*/  LOP3.LUT R36, R36, R39, RZ, 0x3c, !PT ;  /* 0x0000002724247212 */ /* 0x000fe400078e3cff */
[----:B------:R-:W-:Y:S02]  /*8f90*/  IADD3.X R39, R92, R49, R7, P4, P5 ;  /* 0x000000315c277210 */ /* 0x000fe400027ea407 */
[C---:B------:R-:W-:Y:S01]  /*8fa0*/  LEA R44, P4, R38.reuse, R116, 0x1 ;  /* 0x00000074262c7211 */ /* 0x040fe200078808ff */
[----:B------:R-:W-:Y:S01]  /*8fb0*/  IMAD.IADD R36, R37, 0x1, R36 ;  /* 0x0000000125247824 */ /* 0x000fe200078e0224 */
[----:B------:R-:W-:Y:S01]  /*8fc0*/  @!P3 SHF.R.S32.HI R48, RZ, 0x1f, R47 ;  /* 0x0000001fff30b819 */ /* 0x000fe2000001142f */
[C---:B------:R-:W-:Y:S01]  /*8fd0*/  IMAD R37, R19.reuse, 0x5000, R133 ;  /* 0x0000500013257824 */ /* 0x040fe200078e0285 */
[----:B------:R-:W-:Y:S01]  /*8fe0*/  LEA.HI.X R45, R38, R117, R39, 0x1, P4 ;  /* 0x00000075262d7211 */ /* 0x000fe200020f0c27 */
[----:B------:R-:W-:Y:S01]  /*8ff0*/  IMAD R39, R19, 0x5000, R36 ;  /* 0x0000500013277824 */ /* 0x000fe200078e0224 */
[----:B------:R-:W-:Y:S01]  /*9000*/  @!P3 IADD3 R47, P4, P5, R96, R124, R47 ;  /* 0x0000007c602fb210 */ /* 0x000fe20007d9e02f */
[----:B------:R-:W-:-:S03]  /*9010*/  IMAD R37, R37, 0x2, R18 ;  /* 0x0000000225257824 */ /* 0x000fc600078e0212 */
[----:B------:R-:W-:Y:S02]  /*9020*/  LEA R40, R39, R18, 0x1 ;  /* 0x0000001227287211 */ /* 0x000fe400078e08ff */
[----:B------:R-:W-:Y:S01]  /*9030*/  @!P3 IADD3.X R48, R92, R49, R48, P4, P5 ;  /* 0x000000315c30b210 */ /* 0x000fe200027ea430 */
[----:B------:R-:W0:Y:S01]  /*9040*/  LDS.128 R36, [R37+0x24400] ;  /* 0x0244000025247984 */ /* 0x000e220000000c00 */
[----:B------:R-:W-:Y:S02]  /*9050*/  ISETP.GE.AND P5, PT, R16, R115, PT ;  /* 0x000000731000720c */ /* 0x000fe40003fa6270 */
[C---:B------:R-:W-:Y:S01]  /*9060*/  @!P3 LEA R46, P4, R47.reuse, R116, 0x1 ;  /* 0x000000742f2eb211 */ /* 0x040fe200078808ff */
[----:B------:R-:W2:Y:S03]  /*9070*/  LDS.128 R40, [R40+0x24400] ;  /* 0x0244000028287984 */ /* 0x000ea60000000c00 */
[----:B------:R-:W-:-:S07]  /*9080*/  @!P3 LEA.HI.X R47, R47, R117, R48, 0x1, P4 ;  /* 0x000000752f2fb211 */ /* 0x000fce00020f0c30 */
[----:B------:R-:W-:Y:S05]  /*9090*/  @P5 BRA `(.L_x_741) ;  /* 0x0000000400505947 */ /* 0x000fea0003800000 */
[----:B--2---:R-:W-:Y:S01]  /*90a0*/  IMAD.MOV.U32 R53, RZ, RZ, R41 ;  /* 0x000000ffff357224 */ /* 0x004fe200078e0029 */
[----:B------:R-:W-:Y:S01]  /*90b0*/  SHF.R.U32.HI R59, RZ, 0x10, R81 ;  /* 0x00000010ff3b7819 */ /* 0x000fe20000011651 */
[----:B------:R-:W-:Y:S01]  /*90c0*/  IMAD.MOV.U32 R55, RZ, RZ, R43 ;  /* 0x000000ffff377224 */ /* 0x000fe200078e002b */
[----:B------:R-:W-:Y:S01]  /*90d0*/  SHF.R.U32.HI R57, RZ, 0x10, R73 ;  /* 0x00000010ff397819 */ /* 0x000fe20000011649 */
[----:B0-----:R-:W-:Y:S01]  /*90e0*/  IMAD.MOV.U32 R41, RZ, RZ, R39 ;  /* 0x000000ffff297224 */ /* 0x001fe200078e0027 */
[--C-:B------:R-:W-:Y:S01]  /*90f0*/  SHF.R.U64 R52, R82, 0x10, R83.reuse ;  /* 0x0000001052347819 */ /* 0x100fe20000001253 */
[----:B------:R-:W-:Y:S01]  /*9100*/  HADD2.F32 R58, -RZ, R165.H1_H1 ;  /* 0x300000a5ff3a7230 */ /* 0x000fe20000004100 */
[----:B------:R-:W-:Y:S01]  /*9110*/  SHF.R.U32.HI R82, RZ, 0x10, R83 ;  /* 0x00000010ff527819 */ /* 0x000fe20000011653 */
[----:B------:R-:W-:Y:S01]  /*9120*/  HADD2.F32 R43, -RZ, R53.H0_H0 ;  /* 0x20000035ff2b7230 */ /* 0x000fe20000004100 */
[--C-:B------:R-:W-:Y:S01]  /*9130*/  SHF.R.U64 R50, R74, 0x10, R75.reuse ;  /* 0x000000104a327819 */ /* 0x100fe2000000124b */
[----:B------:R-:W-:Y:S01]  /*9140*/  HADD2.F32 R39, -RZ, R37.H0_H0 ;  /* 0x20000025ff277230 */ /* 0x000fe20000004100 */
[----:B------:R-:W-:Y:S01]  /*9150*/  SHF.R.U32.HI R74, RZ, 0x10, R75 ;  /* 0x00000010ff4a7819 */ /* 0x000fe2000001164b */
[----:B------:R-:W-:-:S02]  /*9160*/  HADD2.F32 R59, -RZ, R59.H0_H0 ;  /* 0x2000003bff3b7230 */ /* 0x000fc40000004100 */
[-C--:B------:R-:W-:Y:S01]  /*9170*/  FMUL.FTZ R60, R43, R58.reuse ;  /* 0x0000003a2b3c7220 */ /* 0x080fe20000410000 */
[----:B------:R-:W-:Y:S02]  /*9180*/  HADD2.F32 R54, -RZ, R37.H1_H1 ;  /* 0x30000025ff367230 */ /* 0x000fe40000004100 */
[C---:B------:R-:W-:Y:S01]  /*9190*/  FMUL.FTZ R58, R39.reuse, R58 ;  /* 0x0000003a273a7220 */ /* 0x040fe20000410000 */
[----:B------:R-:W-:Y:S01]  /*91a0*/  HADD2.F32 R56, -RZ, R155.H1_H1 ;  /* 0x3000009bff387230 */ /* 0x000fe20000004100 */
[----:B------:R-:W-:Y:S01]  /*91b0*/  SHF.R.U64 R51, R80, 0x10, R81 ;  /* 0x0000001050337819 */ /* 0x000fe20000001251 */
[----:B------:R-:W-:Y:S02]  /*91c0*/  HADD2.F32 R53, -RZ, R53.H1_H1 ;  /* 0x30000035ff357230 */ /* 0x000fe40000004100 */
[-C--:B------:R-:W-:Y:S01]  /*91d0*/  FMUL.FTZ R62, R54, R59.reuse ;  /* 0x0000003b363e7220 */ /* 0x080fe20000410000 */
[----:B------:R-:W-:Y:S02]  /*91e0*/  HADD2.F32 R57, -RZ, R57.H0_H0 ;  /* 0x20000039ff397230 */ /* 0x000fe40000004100 */
[-C--:B------:R-:W-:Y:S01]  /*91f0*/  FFMA.FTZ R37, R39, R56.reuse, -R60 ;  /* 0x0000003827257223 */ /* 0x080fe2000001083c */
[----:B------:R-:W-:Y:S01]  /*9200*/  FFMA.FTZ R39, R43, R56, R58 ;  /* 0x000000382b277223 */ /* 0x000fe2000001003a */
[----:B------:R-:W-:Y:S01]  /*9210*/  FMUL.FTZ R61, R53, R59 ;  /* 0x0000003b353d7220 */ /* 0x000fe20000410000 */
[----:B------:R-:W-:-:S02]  /*9220*/  HADD2.F32 R43, -RZ, R41.H0_H0 ;  /* 0x20000029ff2b7230 */ /* 0x000fc40000004100 */
[-C--:B------:R-:W-:Y:S01]  /*9230*/  FFMA.FTZ R56, R53, R57.reuse, R62 ;  /* 0x0000003935387223 */ /* 0x080fe2000001003e */
[----:B------:R-:W-:Y:S02]  /*9240*/  HADD2.F32 R62, -RZ, R164.H1_H1 ;  /* 0x300000a4ff3e7230 */ /* 0x000fe40000004100 */
[----:B------:R-:W-:Y:S01]  /*9250*/  FFMA.FTZ R54, R54, R57, -R61 ;  /* 0x0000003936367223 */ /* 0x000fe2000001083d */
[--C-:B------:R-:W-:Y:S01]  /*9260*/  HADD2.F32 R53, -RZ, R55.reuse.H0_H0 ;  /* 0x20000037ff357230 */ /* 0x100fe20000004100 */
[----:B------:R-:W-:Y:S01]  /*9270*/  SHF.R.U64 R48, R72, 0x10, R73 ;  /* 0x0000001048307819 */ /* 0x000fe20000001249 */
[----:B------:R-:W-:Y:S02]  /*9280*/  HADD2.F32 R55, -RZ, R55.H1_H1 ;  /* 0x30000037ff377230 */ /* 0x000fe40000004100 */
[----:B------:R-:W-:Y:S02]  /*9290*/  HADD2.F32 R82, -RZ, R82.H0_H0 ;  /* 0x20000052ff527230 */ /* 0x000fe40000004100 */
[----:B------:R-:W-:Y:S01]  /*92a0*/  FMUL.FTZ R64, R53, R62 ;  /* 0x0000003e35407220 */ /* 0x000fe20000410000 */
[----:B------:R-:W-:-:S02]  /*92b0*/  HADD2.F32 R60, -RZ, R154.H1_H1 ;  /* 0x3000009aff3c7230 */ /* 0x000fc40000004100 */
[----:B------:R-:W-:Y:S01]  /*92c0*/  FMUL.FTZ R62, R43, R62 ;  /* 0x0000003e2b3e7220 */ /* 0x000fe20000410000 */
[----:B------:R-:W-:Y:S02]  /*92d0*/  HADD2.F32 R58, -RZ, R41.H1_H1 ;  /* 0x30000029ff3a7230 */ /* 0x000fe40000004100 */
[----:B------:R-:W-:Y:S01]  /*92e0*/  FMUL.FTZ R57, R55, R82 ;  /* 0x0000005237397220 */ /* 0x000fe20000410000 */
[----:B------:R-:W-:Y:S02]  /*92f0*/  HADD2.F32 R74, -RZ, R74.H0_H0 ;  /* 0x2000004aff4a7230 */ /* 0x000fe40000004100 */
[-C--:B------:R-:W-:Y:S01]  /*9300*/  FFMA.FTZ R41, R43, R60.reuse, -R64 ;  /* 0x0000003c2b297223 */ /* 0x080fe20000010840 */
[----:B------:R-:W-:Y:S01]  /*9310*/  FFMA.FTZ R43, R53, R60, R62 ;  /* 0x0000003c352b7223 */ /* 0x000fe2000001003e */
[C---:B------:R-:W-:Y:S01]  /*9320*/  FMUL.FTZ R82, R58.reuse, R82 ;  /* 0x000000523a527220 */ /* 0x040fe20000410000 */
[----:B------:R-:W-:Y:S02]  /*9330*/  HADD2.F32 R53, -RZ, R40.H0_H0 ;  /* 0x20000028ff357230 */ /* 0x000fe40000004100 */
[----:B------:R-:W-:Y:S01]  /*9340*/  FFMA.FTZ R58, R58, R74, -R57 ;  /* 0x0000004a3a3a7223 */ /* 0x000fe20000010839 */
[----:B------:R-:W-:-:S02]  /*9350*/  HADD2.F32 R57, -RZ, R51.H0_H0 ;  /* 0x20000033ff397230 */ /* 0x000fc40000004100 */
[----:B------:R-:W-:Y:S01]  /*9360*/  FFMA.FTZ R60, R55, R74, R82 ;  /* 0x0000004a373c7223 */ /* 0x000fe20000010052 */
[----:B------:R-:W-:Y:S01]  /*9370*/  HADD2.F32 R51, -RZ, R36.H0_H0 ;  /* 0x20000024ff337230 */ /* 0x000fe20000004100 */
[----:B------:R-:W-:Y:S01]  /*9380*/  F2FP.F16.F32.PACK_AB R37, R54, R37 ;  /* 0x000000253625723e */ /* 0x000fe200000000ff */
[----:B------:R-:W-:Y:S01]  /*9390*/  HADD2.F32 R40, -RZ, R40.H1_H1 ;  /* 0x30000028ff287230 */ /* 0x000fe20000004100 */
[----:B------:R-:W-:Y:S01]  /*93a0*/  F2FP.F16.F32.PACK_AB R58, R58, R41 ;  /* 0x000000293a3a723e */ /* 0x000fe200000000ff */
[----:B------:R-:W-:Y:S01]  /*93b0*/  HADD2.F32 R36, -RZ, R36.H1_H1 ;  /* 0x30000024ff247230 */ /* 0x000fe20000004100 */
[----:B------:R-:W-:Y:S01]  /*93c0*/  F2FP.F16.F32.PACK_AB R41, R56, R39 ;  /* 0x000000273829723e */ /* 0x000fe200000000ff */
[----:B------:R-:W-:Y:S02]  /*93d0*/  HADD2.F32 R55, -RZ, R48.H0_H0 ;  /* 0x20000030ff377230 */ /* 0x000fe40000004100 */
[----:B------:R-:W-:Y:S01]  /*93e0*/  FMUL.FTZ R59, R40, R57 ;  /* 0x00000039283b7220 */ /* 0x000fe20000410000 */
[----:B------:R-:W-:-:S02]  /*93f0*/  HADD2.F32 R64, -RZ, R165.H0_H0 ;  /* 0x200000a5ff407230 */ /* 0x000fc40000004100 */
[C---:B------:R-:W-:Y:S01]  /*9400*/  FMUL.FTZ R57, R36.reuse, R57 ;  /* 0x0000003924397220 */ /* 0x040fe20000410000 */
[----:B------:R-:W-:Y:S02]  /*9410*/  HADD2.F32 R62, -RZ, R155.H0_H0 ;  /* 0x2000009bff3e7230 */ /* 0x000fe40000004100 */
[-C--:B------:R-:W-:Y:S01]  /*9420*/  FFMA.FTZ R59, R36, R55.reuse, -R59 ;  /* 0x00000037243b7223 */ /* 0x080fe2000001083b */
[----:B------:R-:W-:Y:S02]  /*9430*/  HADD2.F32 R36, -RZ, R38.H0_H0 ;  /* 0x20000026ff247230 */ /* 0x000fe40000004100 */
[----:B------:R-:W-:Y:S01]  /*9440*/  FFMA.FTZ R61, R40, R55, R57 ;  /* 0x00000037283d7223 */ /* 0x000fe20000010039 */
[-C--:B------:R-:W-:Y:S01]  /*9450*/  FMUL.FTZ R48, R53, R64.reuse ;  /* 0x0000004035307220 */ /* 0x080fe20000410000 */
[----:B------:R-:W-:Y:S02]  /*9460*/  HADD2.F32 R40, -RZ, R42.H0_H0 ;  /* 0x2000002aff287230 */ /* 0x000fe40000004100 */
[----:B------:R-:W-:Y:S01]  /*9470*/  FMUL.FTZ R64, R51, R64 ;  /* 0x0000004033407220 */ /* 0x000fe20000410000 */
[----:B------:R-:W-:-:S02]  /*9480*/  HADD2.F32 R55, -RZ, R164.H0_H0 ;  /* 0x200000a4ff377230 */ /* 0x000fc40000004100 */
[-C--:B------:R-:W-:Y:S01]  /*9490*/  FFMA.FTZ R48, R51, R62.reuse, -R48 ;  /* 0x0000003e33307223 */ /* 0x080fe20000010830 */
[----:B------:R-:W-:Y:S02]  /*94a0*/  HADD2.F32 R57, -RZ, R52.H0_H0 ;  /* 0x20000034ff397230 */ /* 0x000fe40000004100 */
[----:B------:R-:W-:Y:S01]  /*94b0*/  FFMA.FTZ R64, R53, R62, R64 ;  /* 0x0000003e35407223 */ /* 0x000fe20000010040 */
        /* <DEDUP_REMOVED lines=13> */
[----:B------:R-:W-:Y:S02]  /*9590*/  F2FP.F16.F32.PACK_AB R36, R59, R48 ;  /* 0x000000303b24723e */ /* 0x000fe400000000ff */
[----:B------:R-:W-:-:S02]  /*95a0*/  F2FP.F16.F32.PACK_AB R40, R61, R64 ;  /* 0x000000403d28723e */ /* 0x000fc400000000ff */
[----:B------:R-:W-:Y:S02]  /*95b0*/  F2FP.F16.F32.PACK_AB R38, R38, R63 ;  /* 0x0000003f2626723e */ /* 0x000fe400000000ff */
[----:B------:R-:W-:Y:S02]  /*95c0*/  F2FP.F16.F32.PACK_AB R42, R42, R55 ;  /* 0x000000372a2a723e */ /* 0x000fe400000000ff */
[----:B------:R-:W-:-:S07]  /*95d0*/  MOV R39, R58 ;  /* 0x0000003a00277202 */ /* 0x000fce0000000f00 */
.L_x_741:
[----:B------:R-:W-:Y:S05]  /*95e0*/  BSYNC B2 ;  /* 0x0000000000027941 */ /* 0x000fea0003800000 */
.L_x_740:
[----:B------:R-:W-:Y:S02]  /*95f0*/  ULDC.64 UR4, c[0x0][0x208] ;  /* 0x0000820000047ab9 */ /* 0x000fe40000000a00 */
[----:B0-----:R0:W-:Y:S04]  /*9600*/  STG.E.128 desc[UR4][R44.64], R36 ;  /* 0x000000242c007986 */ /* 0x0011e8000c101d04 */
[----:B--2---:R0:W-:Y:S02]  /*9610*/  @!P3 STG.E.128 desc[UR4][R46.64], R40 ;  /* 0x000000282e00b986 */ /* 0x0041e4000c101d04 */
.L_x_739:
[----:B------:R-:W-:Y:S05]  /*9620*/  BSYNC B1 ;  /* 0x0000000000017941 */ /* 0x000fea0003800000 */
.L_x_738:
[----:B------:R-:W-:-:S13]  /*9630*/  ISETP.NE.AND P3, PT, R10, RZ, PT ;  /* 0x000000ff0a00720c */ /* 0x000fda0003f65270 */
[----:B------:R-:W-:Y:S05]  /*9640*/  @!P3 BRA `(.L_x_698) ;  /* 0x0000000800f8b947 */ /* 0x000fea0003800000 */
[----:B------:R-:W-:Y:S01]  /*9650*/  SEL R148, R118, R148, !P1 ;  /* 0x0000009476947207 */ /* 0x000fe20004800000 */
[----:B------:R-:W-:Y:S01]  /*9660*/  BSSY B1, `(.L_x_742) ;  /* 0x0000070000017945 */ /* 0x000fe20003800000 */
[----:B0-----:R-:W-:Y:S02]  /*9670*/  SHF.R.U32.HI R39, RZ, 0x3, R222 ;  /* 0x00000003ff277819 */ /* 0x001fe400000116de */
[----:B------:R-:W-:Y:S02]  /*9680*/  SHF.R.S32.HI R37, RZ, 0x1f, R148 ;  /* 0x0000001fff257819 */ /* 0x000fe40000011494 */
[----:B------:R-:W-:Y:S02]  /*9690*/  IADD3 R45, P3, P4, R96, R124, R11 ;  /* 0x0000007c602d7210 */ /* 0x000fe40007c7e00b */
[----:B------:R-:W-:Y:S02]  /*96a0*/  LEA.HI R37, R37, R148, RZ, 0x4 ;  /* 0x0000009425257211 */ /* 0x000fe400078f20ff */
[----:B------:R-:W-:-:S02]  /*96b0*/  IADD3.X R46, R92, R49, R6, P3, P4 ;  /* 0x000000315c2e7210 */ /* 0x000fc40001fe8406 */
[----:B------:R-:W-:Y:S02]  /*96c0*/  LEA.HI.SX32 R37, R37, R12, 0x1c ;  /* 0x0000000c25257211 */ /* 0x000fe400078fe2ff */
[----:B------:R-:W-:Y:S02]  /*96d0*/  ISETP.GE.AND P4, PT, R213, R115, PT ;  /* 0x00000073d500720c */ /* 0x000fe40003f86270 */
[----:B------:R-:W-:Y:S01]  /*96e0*/  SHF.R.S32.HI R36, RZ, 0x1f, R37 ;  /* 0x0000001fff247819 */ /* 0x000fe20000011425 */
[----:B------:R-:W-:Y:S01]  /*96f0*/  IMAD.SHL.U32 R47, R37, 0x8, RZ ;  /* 0x00000008252f7824 */ /* 0x000fe200078e00ff */
[C---:B------:R-:W-:Y:S02]  /*9700*/  LEA R44, P3, R45.reuse, R116, 0x1 ;  /* 0x000000742d2c7211 */ /* 0x040fe400078608ff */
[----:B------:R-:W-:Y:S02]  /*9710*/  LEA.HI R36, R36, R37, RZ, 0x3 ;  /* 0x0000002524247211 */ /* 0x000fe400078f18ff */
[----:B------:R-:W-:-:S02]  /*9720*/  LEA.HI.X R45, R45, R117, R46, 0x1, P3 ;  /* 0x000000752d2d7211 */ /* 0x000fc400018f0c2e */
[----:B------:R-:W-:Y:S02]  /*9730*/  SHF.R.S32.HI R38, RZ, 0x3, R36 ;  /* 0x00000003ff267819 */ /* 0x000fe40000011424 */
[----:B------:R-:W-:-:S03]  /*9740*/  LOP3.LUT R36, R222, 0x38, R47, 0xf8, !PT ;  /* 0x00000038de247812 */ /* 0x000fc600078ef82f */
[----:B------:R-:W-:Y:S01]  /*9750*/  IMAD R37, R38, 0x1400, R225 ;  /* 0x0000140026257824 */ /* 0x000fe200078e02e1 */
[----:B------:R-:W-:-:S05]  /*9760*/  LOP3.LUT R36, R36, R39, RZ, 0x3c, !PT ;  /* 0x0000002724247212 */ /* 0x000fca00078e3cff */
[----:B------:R-:W-:Y:S02]  /*9770*/  IMAD.IADD R36, R37, 0x1, R36 ;  /* 0x0000000125247824 */ /* 0x000fe400078e0224 */
[C---:B------:R-:W-:Y:S02]  /*9780*/  IMAD R37, R19.reuse, 0x5000, R132 ;  /* 0x0000500013257824 */ /* 0x040fe400078e0284 */
[----:B------:R-:W-:Y:S02]  /*9790*/  IMAD R39, R19, 0x5000, R36 ;  /* 0x0000500013277824 */ /* 0x000fe400078e0224 */
[----:B------:R-:W-:-:S03]  /*97a0*/  IMAD R37, R37, 0x2, R18 ;  /* 0x0000000225257824 */ /* 0x000fc600078e0212 */
[----:B------:R-:W-:-:S03]  /*97b0*/  LEA R40, R39, R18, 0x1 ;  /* 0x0000001227287211 */ /* 0x000fc600078e08ff */
[----:B------:R-:W0:Y:S04]  /*97c0*/  LDS.128 R36, [R37+0x24400] ;  /* 0x0244000025247984 */ /* 0x000e280000000c00 */
[----:B------:R-:W2:Y:S01]  /*97d0*/  LDS.128 R40, [R40+0x24400] ;  /* 0x0244000028287984 */ /* 0x000ea20000000c00 */
[----:B------:R-:W-:Y:S05]  /*97e0*/  @P4 BRA `(.L_x_743) ;  /* 0x00000004005c4947 */ /* 0x000fea0003800000 */
[----:B0-----:R-:W-:Y:S01]  /*97f0*/  IMAD.MOV.U32 R52, RZ, RZ, R36 ;  /* 0x000000ffff347224 */ /* 0x001fe200078e0024 */
[----:B------:R-:W-:Y:S01]  /*9800*/  SHF.R.U32.HI R58, RZ, 0x10, R77 ;  /* 0x00000010ff3a7819 */ /* 0x000fe2000001164d */
[----:B--2---:R-:W-:Y:S01]  /*9810*/  IMAD.MOV.U32 R36, RZ, RZ, R41 ;  /* 0x000000ffff247224 */ /* 0x004fe200078e0029 */
[----:B------:R-:W-:Y:S01]  /*9820*/  SHF.R.U32.HI R56, RZ, 0x10, R69 ;  /* 0x00000010ff387819 */ /* 0x000fe20000011645 */
[----:B------:R-:W-:Y:S01]  /*9830*/  IMAD.MOV.U32 R53, RZ, RZ, R40 ;  /* 0x000000ffff357224 */ /* 0x000fe200078e0028 */
[----:B------:R-:W-:Y:S01]  /*9840*/  MOV R41, R39 ;  /* 0x0000002700297202 */ /* 0x000fe20000000f00 */
[----:B------:R-:W-:Y:S01]  /*9850*/  IMAD.MOV.U32 R54, RZ, RZ, R43 ;  /* 0x000000ffff367224 */ /* 0x000fe200078e002b */
[----:B------:R-:W-:Y:S01]  /*9860*/  SHF.R.U32.HI R59, RZ, 0x10, R79 ;  /* 0x00000010ff3b7819 */ /* 0x000fe2000001164f */
[----:B------:R-:W-:Y:S01]  /*9870*/  HADD2.F32 R57, -RZ, R153.H1_H1 ;  /* 0x30000099ff397230 */ /* 0x000fe20000004100 */
[--C-:B------:R-:W-:Y:S01]  /*9880*/  SHF.R.U64 R46, R70, 0x10, R71.reuse ;  /* 0x00000010462e7819 */ /* 0x100fe20000001247 */
[--C-:B------:R-:W-:Y:S01]  /*9890*/  HADD2.F32 R40, -RZ, R36.reuse.H0_H0 ;  /* 0x20000024ff287230 */ /* 0x100fe20000004100 */
[----:B------:R-:W-:Y:S01]  /*98a0*/  SHF.R.U32.HI R70, RZ, 0x10, R71 ;  /* 0x00000010ff467819 */ /* 0x000fe20000011647 */
[----:B------:R-:W-:Y:S01]  /*98b0*/  HADD2.F32 R43, -RZ, R36.H1_H1 ;  /* 0x30000024ff2b7230 */ /* 0x000fe20000004100 */
[----:B------:R-:W-:Y:S01]  /*98c0*/  SHF.R.U64 R51, R76, 0x10, R77 ;  /* 0x000000104c337819 */ /* 0x000fe2000000124d */
[--C-:B------:R-:W-:Y:S01]  /*98d0*/  HADD2.F32 R36, -RZ, R37.reuse.H0_H0 ;  /* 0x20000025ff247230 */ /* 0x100fe20000004100 */
[----:B------:R-:W-:Y:S01]  /*98e0*/  SHF.R.U64 R50, R68, 0x10, R69 ;  /* 0x0000001044327819 */ /* 0x000fe20000001245 */
[----:B------:R-:W-:Y:S01]  /*98f0*/  HADD2.F32 R58, -RZ, R58.H0_H0 ;  /* 0x2000003aff3a7230 */ /* 0x000fe20000004100 */
[----:B------:R-:W-:Y:S01]  /*9900*/  SHF.R.U64 R48, R78, 0x10, R79 ;  /* 0x000000104e307819 */ /* 0x000fe2000000124f */
[----:B------:R-:W-:-:S02]  /*9910*/  HADD2.F32 R39, -RZ, R37.H1_H1 ;  /* 0x30000025ff277230 */ /* 0x000fc40000004100 */
[-C--:B------:R-:W-:Y:S01]  /*9920*/  FMUL.FTZ R37, R40, R57.reuse ;  /* 0x0000003928257220 */ /* 0x080fe20000410000 */
[----:B------:R-:W-:Y:S02]  /*9930*/  HADD2.F32 R55, -RZ, R150.H1_H1 ;  /* 0x30000096ff377230 */ /* 0x000fe40000004100 */
[C---:B------:R-:W-:Y:S01]  /*9940*/  FMUL.FTZ R57, R36.reuse, R57 ;  /* 0x0000003924397220 */ /* 0x040fe20000410000 */
[----:B------:R-:W-:Y:S02]  /*9950*/  HADD2.F32 R56, -RZ, R56.H0_H0 ;  /* 0x20000038ff387230 */ /* 0x000fe40000004100 */
[-C--:B------:R-:W-:Y:S01]  /*9960*/  FMUL.FTZ R60, R43, R58.reuse ;  /* 0x0000003a2b3c7220 */ /* 0x080fe20000410000 */
[----:B------:R-:W-:Y:S01]  /*9970*/  FMUL.FTZ R58, R39, R58 ;  /* 0x0000003a273a7220 */ /* 0x000fe20000410000 */
[-C--:B------:R-:W-:Y:S01]  /*9980*/  FFMA.FTZ R36, R36, R55.reuse, -R37 ;  /* 0x0000003724247223 */ /* 0x080fe20000010825 */
[----:B------:R-:W-:Y:S01]  /*9990*/  FFMA.FTZ R37, R40, R55, R57 ;  /* 0x0000003728257223 */ /* 0x000fe20000010039 */
[----:B------:R-:W-:-:S02]  /*99a0*/  HADD2.F32 R55, -RZ, R54.H0_H0 ;  /* 0x20000036ff377230 */ /* 0x000fc40000004100 */
[-C--:B------:R-:W-:Y:S01]  /*99b0*/  FFMA.FTZ R40, R43, R56.reuse, R58 ;  /* 0x000000382b287223 */ /* 0x080fe2000001003a */
[----:B------:R-:W-:Y:S02]  /*99c0*/  HADD2.F32 R58, -RZ, R152.H1_H1 ;  /* 0x30000098ff3a7230 */ /* 0x000fe40000004100 */
[----:B------:R-:W-:Y:S01]  /*99d0*/  FFMA.FTZ R39, R39, R56, -R60 ;  /* 0x0000003827277223 */ /* 0x000fe2000001083c */
[----:B------:R-:W-:Y:S02]  /*99e0*/  HADD2.F32 R43, -RZ, R41.H0_H0 ;  /* 0x20000029ff2b7230 */ /* 0x000fe40000004100 */
[----:B------:R-:W-:Y:S02]  /*99f0*/  HADD2.F32 R54, -RZ, R54.H1_H1 ;  /* 0x30000036ff367230 */ /* 0x000fe40000004100 */
[-C--:B------:R-:W-:Y:S01]  /*9a00*/  FMUL.FTZ R60, R55, R58.reuse ;  /* 0x0000003a373c7220 */ /* 0x080fe20000410000 */
[----:B------:R-:W-:Y:S02]  /*9a10*/  HADD2.F32 R59, -RZ, R59.H0_H0 ;  /* 0x2000003bff3b7230 */ /* 0x000fe40000004100 */
[----:B------:R-:W-:Y:S01]  /*9a20*/  FMUL.FTZ R58, R43, R58 ;  /* 0x0000003a2b3a7220 */ /* 0x000fe20000410000 */
[----:B------:R-:W-:Y:S01]  /*9a30*/  HADD2.F32 R56, -RZ, R151.H1_H1 ;  /* 0x30000097ff387230 */ /* 0x000fe20000004100 */
[----:B------:R-:W-:Y:S01]  /*9a40*/  F2FP.F16.F32.PACK_AB R39, R39, R36 ;  /* 0x000000242727723e */ /* 0x000fe200000000ff */
[----:B------:R-:W-:-:S02]  /*9a50*/  HADD2.F32 R41, -RZ, R41.H1_H1 ;  /* 0x30000029ff297230 */ /* 0x000fc40000004100 */
[CC--:B------:R-:W-:Y:S01]  /*9a60*/  FMUL.FTZ R64, R54.reuse, R59.reuse ;  /* 0x0000003b36407220 */ /* 0x0c0fe20000410000 */
[----:B------:R-:W-:Y:S02]  /*9a70*/  HADD2.F32 R57, -RZ, R70.H0_H0 ;  /* 0x20000046ff397230 */ /* 0x000fe40000004100 */
[-C--:B------:R-:W-:Y:S01]  /*9a80*/  FFMA.FTZ R61, R43, R56.reuse, -R60 ;  /* 0x000000382b3d7223 */ /* 0x080fe2000001083c */
[----:B------:R-:W-:Y:S01]  /*9a90*/  FFMA.FTZ R62, R55, R56, R58 ;  /* 0x00000038373e7223 */ /* 0x000fe2000001003a */
[C---:B------:R-:W-:Y:S01]  /*9aa0*/  FMUL.FTZ R59, R41.reuse, R59 ;  /* 0x0000003b293b7220 */ /* 0x040fe20000410000 */
[----:B------:R-:W-:Y:S02]  /*9ab0*/  HADD2.F32 R56, -RZ, R153.H0_H0 ;  /* 0x20000099ff387230 */ /* 0x000fe40000004100 */
[-C--:B------:R-:W-:Y:S01]  /*9ac0*/  FFMA.FTZ R64, R41, R57.reuse, -R64 ;  /* 0x0000003929407223 */ /* 0x080fe20000010840 */
[----:B------:R-:W-:Y:S02]  /*9ad0*/  HADD2.F32 R43, -RZ, R53.H0_H0 ;  /* 0x20000035ff2b7230 */ /* 0x000fe40000004100 */
[----:B------:R-:W-:Y:S01]  /*9ae0*/  FFMA.FTZ R63, R54, R57, R59 ;  /* 0x00000039363f7223 */ /* 0x000fe2000001003b */
[----:B------:R-:W-:-:S02]  /*9af0*/  HADD2.F32 R41, -RZ, R52.H0_H0 ;  /* 0x20000034ff297230 */ /* 0x000fc40000004100 */
[----:B------:R-:W-:Y:S02]  /*9b00*/  HADD2.F32 R51, -RZ, R51.H0_H0 ;  /* 0x20000033ff337230 */ /* 0x000fe40000004100 */
[-C--:B------:R-:W-:Y:S01]  /*9b10*/  FMUL.FTZ R58, R43, R56.reuse ;  /* 0x000000382b3a7220 */ /* 0x080fe20000410000 */
[----:B------:R-:W-:Y:S02]  /*9b20*/  HADD2.F32 R52, -RZ, R52.H1_H1 ;  /* 0x30000034ff347230 */ /* 0x000fe40000004100 */
[----:B------:R-:W-:Y:S01]  /*9b30*/  FMUL.FTZ R56, R41, R56 ;  /* 0x0000003829387220 */ /* 0x000fe20000410000 */
[----:B------:R-:W-:Y:S01]  /*9b40*/  HADD2.F32 R54, -RZ, R151.H0_H0 ;  /* 0x20000097ff367230 */ /* 0x000fe20000004100 */
[----:B------:R-:W-:Y:S01]  /*9b50*/  F2FP.F16.F32.PACK_AB R61, R64, R61 ;  /* 0x0000003d403d723e */ /* 0x000fe200000000ff */
[----:B------:R-:W-:Y:S02]  /*9b60*/  HADD2.F32 R53, -RZ, R53.H1_H1 ;  /* 0x30000035ff357230 */ /* 0x000fe40000004100 */
[----:B------:R-:W-:Y:S01]  /*9b70*/  FMUL.FTZ R60, R52, R51 ;  /* 0x00000033343c7220 */ /* 0x000fe20000410000 */
[----:B------:R-:W-:-:S02]  /*9b80*/  HADD2.F32 R50, -RZ, R50.H0_H0 ;  /* 0x20000032ff327230 */ /* 0x000fc40000004100 */
[-C--:B------:R-:W-:Y:S01]  /*9b90*/  FFMA.FTZ R56, R43, R54.reuse, R56 ;  /* 0x000000362b387223 */ /* 0x080fe20000010038 */
[----:B------:R-:W-:Y:S01]  /*9ba0*/  FFMA.FTZ R58, R41, R54, -R58 ;  /* 0x00000036293a7223 */ /* 0x000fe2000001083a */
[C---:B------:R-:W-:Y:S01]  /*9bb0*/  FMUL.FTZ R55, R53.reuse, R51 ;  /* 0x0000003335377220 */ /* 0x040fe20000410000 */
[----:B------:R-:W-:Y:S02]  /*9bc0*/  HADD2.F32 R43, -RZ, R42.H0_H0 ;  /* 0x2000002aff2b7230 */ /* 0x000fe40000004100 */
[-C--:B------:R-:W-:Y:S01]  /*9bd0*/  FFMA.FTZ R57, R53, R50.reuse, R60 ;  /* 0x0000003235397223 */ /* 0x080fe2000001003c */
[----:B------:R-:W-:Y:S02]  /*9be0*/  HADD2.F32 R150, -RZ, R150.H0_H0 ;  /* 0x20000096ff967230 */ /* 0x000fe40000004100 */
[----:B------:R-:W-:Y:S01]  /*9bf0*/  FFMA.FTZ R55, R52, R50, -R55 ;  /* 0x0000003234377223 */ /* 0x000fe20000010837 */
[----:B------:R-:W-:Y:S02]  /*9c00*/  HADD2.F32 R53, -RZ, R48.H0_H0 ;  /* 0x20000030ff357230 */ /* 0x000fe40000004100 */
[----:B------:R-:W-:-:S02]  /*9c10*/  HADD2.F32 R41, -RZ, R38.H0_H0 ;  /* 0x20000026ff297230 */ /* 0x000fc40000004100 */
[----:B------:R-:W-:Y:S01]  /*9c20*/  HADD2.F32 R42, -RZ, R42.H1_H1 ;  /* 0x3000002aff2a7230 */ /* 0x000fe20000004100 */
[----:B------:R-:W-:Y:S01]  /*9c30*/  F2FP.F16.F32.PACK_AB R36, R55, R58 ;  /* 0x0000003a3724723e */ /* 0x000fe200000000ff */
[----:B------:R-:W-:Y:S02]  /*9c40*/  HADD2.F32 R38, -RZ, R38.H1_H1 ;  /* 0x30000026ff267230 */ /* 0x000fe40000004100 */
[----:B------:R-:W-:Y:S02]  /*9c50*/  HADD2.F32 R51, -RZ, R46.H0_H0 ;  /* 0x2000002eff337230 */ /* 0x000fe40000004100 */
[-C--:B------:R-:W-:Y:S01]  /*9c60*/  FMUL.FTZ R46, R43, R150.reuse ;  /* 0x000000962b2e7220 */ /* 0x080fe20000410000 */
[----:B------:R-:W-:Y:S02]  /*9c70*/  HADD2.F32 R152, -RZ, R152.H0_H0 ;  /* 0x20000098ff987230 */ /* 0x000fe40000004100 */
[-C--:B------:R-:W-:Y:S01]  /*9c80*/  FMUL.FTZ R59, R42, R53.reuse ;  /* 0x000000352a3b7220 */ /* 0x080fe20000410000 */
[C---:B------:R-:W-:Y:S01]  /*9c90*/  FMUL.FTZ R150, R41.reuse, R150 ;  /* 0x0000009629967220 */ /* 0x040fe20000410000 */
[----:B------:R-:W-:Y:S01]  /*9ca0*/  FMUL.FTZ R53, R38, R53 ;  /* 0x0000003526357220 */ /* 0x000fe20000410000 */
[----:B------:R-:W-:-:S02]  /*9cb0*/  FFMA.FTZ R46, R41, R152, -R46 ;  /* 0x00000098292e7223 */ /* 0x000fc4000001082e */
[----:B------:R-:W-:Y:S01]  /*9cc0*/  FFMA.FTZ R150, R43, R152, R150 ;  /* 0x000000982b967223 */ /* 0x000fe20000010096 */
[-C--:B------:R-:W-:Y:S01]  /*9cd0*/  FFMA.FTZ R59, R38, R51.reuse, -R59 ;  /* 0x00000033263b7223 */ /* 0x080fe2000001083b */
[----:B------:R-:W-:Y:S01]  /*9ce0*/  FFMA.FTZ R53, R42, R51, R53 ;  /* 0x000000332a357223 */ /* 0x000fe20000010035 */
[----:B------:R-:W-:Y:S01]  /*9cf0*/  F2FP.F16.F32.PACK_AB R41, R40, R37 ;  /* 0x000000252829723e */ /* 0x000fe200000000ff */
[----:B------:R-:W-:Y:S01]  /*9d00*/  IMAD.MOV.U32 R37, RZ, RZ, R39 ;  /* 0x000000ffff257224 */ /* 0x000fe200078e0027 */
[----:B------:R-:W-:Y:S01]  /*9d10*/  F2FP.F16.F32.PACK_AB R43, R63, R62 ;  /* 0x0000003e3f2b723e */ /* 0x000fe200000000ff */
[----:B------:R-:W-:Y:S01]  /*9d20*/  IMAD.MOV.U32 R39, RZ, RZ, R61 ;  /* 0x000000ffff277224 */ /* 0x000fe200078e003d */
[----:B------:R-:W-:Y:S02]  /*9d30*/  F2FP.F16.F32.PACK_AB R40, R57, R56 ;  /* 0x000000383928723e */ /* 0x000fe400000000ff */
[----:B------:R-:W-:Y:S02]  /*9d40*/  F2FP.F16.F32.PACK_AB R38, R59, R46 ;  /* 0x0000002e3b26723e */ /* 0x000fe400000000ff */
[----:B------:R-:W-:-:S07]  /*9d50*/  F2FP.F16.F32.PACK_AB R42, R53, R150 ;  /* 0x00000096352a723e */ /* 0x000fce00000000ff */
.L_x_743:
[----:B------:R-:W-:Y:S05]  /*9d60*/  BSYNC B1 ;  /* 0x0000000000017941 */ /* 0x000fea0003800000 */
.L_x_742:
[----:B------:R-:W-:Y:S01]  /*9d70*/  ISETP.GE.AND P3, PT, R47, R145, PT ;  /* 0x000000912f00720c */ /* 0x000fe20003f66270 */
[----:B------:R-:W-:Y:S02]  /*9d80*/  ULDC.64 UR4, c[0x0][0x208] ;  /* 0x0000820000047ab9 */ /* 0x000fe40000000a00 */
[----:B0-----:R0:W-:Y:S10]  /*9d90*/  STG.E.128 desc[UR4][R44.64], R36 ;  /* 0x000000242c007986 */ /* 0x0011f4000c101d04 */
[----:B------:R-:W-:Y:S05]  /*9da0*/  @P3 BRA `(.L_x_698) ;  /* 0x0000000400203947 */ /* 0x000fea0003800000 */
[--C-:B------:R-:W-:Y:S01]  /*9db0*/  IADD3 R124, P3, P4, R96, R124, R47.reuse ;  /* 0x0000007c607c7210 */ /* 0x100fe20007c7e02f */
[----:B------:R-:W-:Y:S01]  /*9dc0*/  ULDC.64 UR4, c[0x0][0x208] ;  /* 0x0000820000047ab9 */ /* 0x000fe20000000a00 */
[----:B------:R-:W-:-:S04]  /*9dd0*/  SHF.R.S32.HI R47, RZ, 0x1f, R47 ;  /* 0x0000001fff2f7819 */ /* 0x000fc8000001142f */
[----:B------:R-:W-:Y:S02]  /*9de0*/  IADD3.X R49, R92, R49, R47, P3, P4 ;  /* 0x000000315c317210 */ /* 0x000fe40001fe842f */
[----:B------:R-:W-:-:S04]  /*9df0*/  LEA R116, P3, R124, R116, 0x1 ;  /* 0x000000747c747211 */ /* 0x000fc800078608ff */
[----:B------:R-:W-:-:S05]  /*9e00*/  LEA.HI.X R117, R124, R117, R49, 0x1, P3 ;  /* 0x000000757c757211 */ /* 0x000fca00018f0c31 */
[----:B--2---:R2:W-:Y:S01]  /*9e10*/  STG.E.128 desc[UR4][R116.64], R40 ;  /* 0x0000002874007986 */ /* 0x0045e2000c101d04 */
[----:B------:R-:W-:Y:S05]  /*9e20*/  BRA `(.L_x_698) ;  /* 0x0000000400007947 */ /* 0x000fea0003800000 */
.L_x_655:
[----:B------:R-:W-:-:S04]  /*9e30*/  ULOP3.LUT UR4, UR60, 0x1, URZ, 0xfc, !UPT ;  /* 0x000000013c047892 */ /* 0x000fc8000f8efc3f */
[----:B------:R-:W-:-:S06]  /*9e40*/  UISETP.NE.AND UP0, UPT, UR4, 0x3, UPT ;  /* 0x000000030400788c */ /* 0x000fcc000bf05270 */
[----:B------:R-:W-:-:S13]  /*9e50*/  PLOP3.LUT P2, PT, PT, PT, UP0, 0x80, 0x0 ;  /* 0x000000000000781c */ /* 0x000fda0003f4f008 */
[----:B------:R-:W-:Y:S05]  /*9e60*/  @!P2 BRA `(.L_x_744) ;  /* 0x000000000004a947 */ /* 0x000fea0003800000 */
[----:B------:R-:W-:Y:S01]  /*9e70*/  BPT.TRAP 0x1 ;  /* 0x000000040000795c */ /* 0x000fe20000300000 */
.L_x_744:
[----:B------:R-:W-:Y:S01]  /*9e80*/  LEA R0, R19, R18, 0x3 ;  /* 0x0000001213007211 */ /* 0x000fe200078e18ff */
[----:B------:R-:W-:Y:S01]  /*9e90*/  IMAD R3, R24, -0x50, R2 ;  /* 0xffffffb018037824 */ /* 0x000fe200078e0202 */
[----:B------:R-:W-:Y:S01]  /*9ea0*/  SHF.L.U32 R114, R217, 0x1f, RZ ;  /* 0x0000001fd9727819 */ /* 0x000fe200000006ff */
[----:B------:R-:W-:Y:S03]  /*9eb0*/  BSSY B1, `(.L_x_745) ;  /* 0x0000005000017945 */ /* 0x000fe60003800000 */
[----:B------:R-:W1:Y:S01]  /*9ec0*/  SYNCS.PHASECHK.TRANS64.TRYWAIT P3, [R0+URZ+0x38890], R114 ;  /* 0x03889072000075a7 */ /* 0x000e62000806017f */
[----:B------:R-:W-:-:S04]  /*9ed0*/  VIMNMX R3, R3, 0x50, PT ;  /* 0x0000005003037848 */ /* 0x000fc80003fe0100 */
[----:B------:R-:W-:Y:S01]  /*9ee0*/  ISETP.GE.AND P4, PT, R212, R3, PT ;  /* 0x00000003d400720c */ /* 0x000fe20003f86270 */
[----:B-1----:R-:W-:-:S12]  /*9ef0*/  @!P3 BRA `(.L_x_746) ;  /* 0x000001e4002cb947 */ /* 0x002fd80003800000 */
.L_x_1054:
[----:B------:R-:W-:Y:S05]  /*9f00*/  BSYNC B1 ;  /* 0x0000000000017941 */ /* 0x000fea0003800000 */
.L_x_745:
[----:B------:R-:W-:Y:S04]  /*9f10*/  BSSY B1, `(.L_x_747) ;  /* 0x000000f000017945 */ /* 0x000fe80003800000 */
[----:B------:R-:W-:Y:S05]  /*9f20*/  @P4 BRA `(.L_x_748) ;  /* 0x0000000000344947 */ /* 0x000fea0003800000 */
[----:B------:R-:W-:Y:S01]  /*9f30*/  ISETP.NE.AND P5, PT, R26, RZ, PT ;  /* 0x000000ff1a00720c */ /* 0x000fe20003fa5270 */
[----:B------:R-:W-:Y:S01]  /*9f40*/  ULDC.64 UR4, c[0x0][0x208] ;  /* 0x0000820000047ab9 */ /* 0x000fe20000000a00 */
[----:B------:R-:W-:Y:S02]  /*9f50*/  ISETP.NE.AND P4, PT, R10, RZ, PT ;  /* 0x000000ff0a00720c */ /* 0x000fe40003f85270 */
[----:B------:R-:W-:-:S09]  /*9f60*/  ISETP.NE.AND P3, PT, R9, RZ, PT ;  /* 0x000000ff0900720c */ /* 0x000fd20003f65270 */
[----:B0-----:R-:W0:Y:S04]  /*9f70*/  @P5 LDS.128 R36, [R4+0x24400] ;  /* 0x0244000004245984 */ /* 0x001e280000000c00 */
[----:B------:R-:W2:Y:S04]  /*9f80*/  @P3 LDS.128 R40, [R4+0x29400] ;  /* 0x0294000004283984 */ /* 0x000ea80000000c00 */
[----:B0-----:R-:W-:Y:S01]  /*9f90*/  @P5 STG.E.128 desc[UR4][R56.64], R36 ;  /* 0x0000002438005986 */ /* 0x001fe2000c101d04 */
[----:B------:R-:W-:-:S03]  /*9fa0*/  ISETP.NE.AND P5, PT, R8, RZ, PT ;  /* 0x000000ff0800720c */ /* 0x000fc60003fa5270 */
[----:B------:R-:W0:Y:S04]  /*9fb0*/  @P4 LDS.128 R36, [R4+0x26c00] ;  /* 0x026c000004244984 */ /* 0x000e280000000c00 */
[----:B--2---:R-:W-:Y:S06]  /*9fc0*/  @P3 STG.E.128 desc[UR4][R56.64+0x100], R40 ;  /* 0x0001002838003986 */ /* 0x004fec000c101d04 */
[----:B------:R-:W2:Y:S04]  /*9fd0*/  @P5 LDS.128 R44, [R4+0x2bc00] ;  /* 0x02bc0000042c5984 */ /* 0x000ea80000000c00 */
[----:B0-----:R3:W-:Y:S04]  /*9fe0*/  @P4 STG.E.128 desc[UR4][R56.64+0x80], R36 ;  /* 0x0000802438004986 */ /* 0x0017e8000c101d04 */
[----:B--2---:R3:W-:Y:S02]  /*9ff0*/  @P5 STG.E.128 desc[UR4][R56.64+0x180], R44 ;  /* 0x0001802c38005986 */ /* 0x0047e4000c101d04 */
.L_x_748:
[----:B------:R-:W-:Y:S05]  /*a000*/  BSYNC B1 ;  /* 0x0000000000017941 */ /* 0x000fea0003800000 */
.L_x_747:
[----:B---3--:R-:W-:Y:S01]  /*a010*/  VIADD R36, R212, 0x20 ;  /* 0x00000020d4247836 */ /* 0x008fe20000000000 */
[----:B------:R-:W-:Y:S04]  /*a020*/  BSSY B1, `(.L_x_749) ;  /* 0x0000010000017945 */ /* 0x000fe80003800000 */
[----:B------:R-:W-:-:S13]  /*a030*/  ISETP.GE.AND P3, PT, R36, R3, PT ;  /* 0x000000032400720c */ /* 0x000fda0003f66270 */
        /* <DEDUP_REMOVED lines=14> */
.L_x_750:
[----:B------:R-:W-:Y:S05]  /*a120*/  BSYNC B1 ;  /* 0x0000000000017941 */ /* 0x000fea0003800000 */
.L_x_749:
[----:B---3--:R-:W-:-:S05]  /*a130*/  VIADD R36, R212, 0x40 ;  /* 0x00000040d4247836 */ /* 0x008fca0000000000 */
        /* <DEDUP_REMOVED lines=15> */
.L_x_698:
[----:B------:R-:W-:Y:S05]  /*a230*/  BSYNC B0 ;  /* 0x0000000000007941 */ /* 0x000fea0003800000 */
.L_x_654:
[----:B01234-:R-:W0:Y:S01]  /*a240*/  S2R R36, SR_TID.X ;  /* 0x0000000000247919 */ /* 0x01fe220000002100 */
[----:B------:R-:W-:Y:S01]  /*a250*/  @!PT LDS RZ, [RZ] ;  /* 0x00000000fffff984 */ /* 0x000fe20000000800 */
[----:B------:R-:W-:Y:S01]  /*a260*/  @!PT LDS RZ, [RZ] ;  /* 0x00000000fffff984 */ /* 0x000fe20000000800 */
[----:B------:R-:W-:Y:S01]  /*a270*/  @!PT LDS RZ, [RZ] ;  /* 0x00000000fffff984 */ /* 0x000fe20000000800 */
[----:B------:R-:W-:Y:S01]  /*a280*/  @!PT LDS RZ, [RZ] ;  /* 0x00000000fffff984 */ /* 0x000fe20000000800 */
[----:B------:R1:W-:Y:S06]  /*a290*/  MEMBAR.ALL.CTA ;  /* 0x0000000000007992 */ /* 0x0003ec0000008000 */
[----:B-1----:R-:W1:Y:S01]  /*a2a0*/  FENCE.VIEW.ASYNC.S ;  /* 0x00000000000073c6 */ /* 0x002e620000000000 */
[----:B------:R-:W-:Y:S05]  /*a2b0*/  WARPSYNC.ALL ;  /* 0x0000000000007948 */ /* 0x000fea0003800000 */
[----:B------:R-:W-:Y:S01]  /*a2c0*/  BSSY B0, `(.L_x_751) ;  /* 0x0000009000007945 */ /* 0x000fe20003800000 */
[----:B0-----:R-:W-:Y:S01]  /*a2d0*/  LOP3.LUT R36, R36, 0x7f, RZ, 0xc0, !PT ;  /* 0x0000007f24247812 */ /* 0x001fe200078ec0ff */
[----:B-1----:R0:W-:Y:S03]  /*a2e0*/  BAR.SYNC.DEFER_BLOCKING R149, 0x80 ;  /* 0x000200950000751d */ /* 0x0021e60000010000 */
[----:B------:R-:W-:-:S13]  /*a2f0*/  ISETP.NE.AND P3, PT, R36, RZ, PT ;  /* 0x000000ff2400720c */ /* 0x000fda0003f65270 */
[----:B------:R-:W-:-:S05]  /*a300*/  @!P3 VIADD R36, R0, 0x388a0 ;  /* 0x000388a00024b836 */ /* 0x000fca0000000000 */
[----:B------:R-:W-:-:S04]  /*a310*/  @!P3 PRMT R36, RZ, 0x654, R36 ;  /* 0x00000654ff24b816 */ /* 0x000fc80000000024 */
[----:B------:R0:W-:Y:S01]  /*a320*/  @!P3 SYNCS.ARRIVE.TRANS64.RED.A1T0 RZ, [R36+URZ], RZ ;  /* 0x000000ff24ffb9a7 */ /* 0x0001e2000810043f */
[----:B------:R-:W-:Y:S05]  /*a330*/  @!P2 BRA `(.L_x_752) ;  /* 0x000000000004a947 */ /* 0x000fea0003800000 */
[----:B------:R-:W-:Y:S01]  /*a340*/  BPT.TRAP 0x1 ;  /* 0x000000040000795c */ /* 0x000fe20000300000 */
.L_x_752:
[----:B------:R-:W-:Y:S05]  /*a350*/  BSYNC B0 ;  /* 0x0000000000007941 */ /* 0x000fea0003800000 */
.L_x_751:
[----:B------:R-:W1:Y:S01]  /*a360*/  SYNCS.PHASECHK.TRANS64.TRYWAIT P2, [R0+URZ+0x388b0], R114 ;  /* 0x0388b072000075a7 */ /* 0x000e62000804017f */
[----:B------:R-:W-:Y:S01]  /*a370*/  ULDC UR61, c[0x0][0x2f4] ;  /* 0x0000bd00003d7ab9 */ /* 0x000fe20000000800 */
[----:B------:R-:W-:Y:S01]  /*a380*/  ULDC.64 UR56, c[0x0][0x328] ;  /* 0x0000ca0000387ab9 */ /* 0x000fe20000000a00 */
[----:B------:R-:W-:Y:S01]  /*a390*/  ULDC.64 UR58, c[0x0][0x318] ;  /* 0x0000c600003a7ab9 */ /* 0x000fe20000000a00 */
[----:B------:R-:W-:Y:S01]  /*a3a0*/  BSSY B0, `(.L_x_753) ;  /* 0x0000004000007945 */ /* 0x000fe20003800000 */
[----:B------:R-:W-:Y:S01]  /*a3b0*/  ISETP.GE.AND P4, PT, R212, R3, PT ;  /* 0x00000003d400720c */ /* 0x000fe20003f86270 */
[----:B------:R-:W-:Y:S02]  /*a3c0*/  IMAD.WIDE R48, R24, 0x50, R112 ;  /* 0x0000005018307825 */ /* 0x000fe400078e0270 */
[----:B-1----:R-:W-:Y:S10]  /*a3d0*/  @!P2 BRA `(.L_x_754) ;  /* 0x000001e00008a947 */ /* 0x002ff40003800000 */
.L_x_1055:
[----:B------:R-:W-:Y:S05]  /*a3e0*/  BSYNC B0 ;  /* 0x0000000000007941 */ /* 0x000fea0003800000 */
.L_x_753:
[----:B------:R-:W-:Y:S04]  /*a3f0*/  BSSY B0, `(.L_x_755) ;  /* 0x0000017000007945 */ /* 0x000fe80003800000 */
[----:B------:R-:W-:Y:S05]  /*a400*/  @P4 BRA `(.L_x_756) ;  /* 0x0000000000544947 */ /* 0x000fea0003800000 */
[----:B------:R-:W-:Y:S01]  /*a410*/  ISETP.GE.AND P5, PT, R16, UR61, PT ;  /* 0x0000003d10007c0c */ /* 0x000fe2000bfa6270 */
[----:B------:R-:W-:Y:S01]  /*a420*/  IMAD R43, R49, UR56, RZ ;  /* 0x00000038312b7c24 */ /* 0x000fe2000f8e02ff */
[----:B------:R-:W-:Y:S01]  /*a430*/  MOV R40, R94 ;  /* 0x0000005e00287202 */ /* 0x000fe20000000f00 */
[----:B------:R-:W-:Y:S01]  /*a440*/  IMAD.MOV.U32 R41, RZ, RZ, R5 ;  /* 0x000000ffff297224 */ /* 0x000fe200078e0005 */
[----:B------:R-:W-:Y:S01]  /*a450*/  ULDC.64 UR4, c[0x0][0x208] ;  /* 0x0000820000047ab9 */ /* 0x000fe20000000a00 */
[C---:B------:R-:W-:Y:S01]  /*a460*/  IMAD R43, R48.reuse, UR57, R43 ;  /* 0x00000039302b7c24 */ /* 0x040fe2000f8e022b */
[----:B------:R-:W-:Y:S01]  /*a470*/  ISETP.GE.AND P4, PT, R213, UR61, PT ;  /* 0x0000003dd5007c0c */ /* 0x000fe2000bf86270 */
[----:B------:R-:W-:-:S04]  /*a480*/  IMAD.WIDE.U32 R40, R48, UR56, R40 ;  /* 0x0000003830287c25 */ /* 0x000fc8000f8e0028 */
[----:B------:R-:W-:Y:S01]  /*a490*/  IMAD.IADD R41, R41, 0x1, R43 ;  /* 0x0000000129297824 */ /* 0x000fe200078e022b */
[C---:B------:R-:W-:Y:S01]  /*a4a0*/  LEA R50, P2, R40.reuse, UR58, 0x1 ;  /* 0x0000003a28327c11 */ /* 0x040fe2000f8408ff */
[----:B0-----:R-:W0:Y:S03]  /*a4b0*/  @!P5 LDS.128 R36, [R4+0x400] ;  /* 0x000400000424d984 */ /* 0x001e260000000c00 */
[----:B------:R-:W-:Y:S02]  /*a4c0*/  LEA.HI.X R51, R40, UR59, R41, 0x1, P2 ;  /* 0x0000003b28337c11 */ /* 0x000fe400090f0c29 */
[----:B------:R-:W-:-:S13]  /*a4d0*/  ISETP.GE.AND P2, PT, R218, UR61, PT ;  /* 0x0000003dda007c0c */ /* 0x000fda000bf46270 */
[----:B------:R-:W2:Y:S04]  /*a4e0*/  @!P2 LDS.128 R40, [R4+0x5400] ;  /* 0x005400000428a984 */ /* 0x000ea80000000c00 */
[----:B0-----:R-:W-:Y:S01]  /*a4f0*/  @!P5 STG.E.128 desc[UR4][R50.64], R36 ;  /* 0x000000243200d986 */ /* 0x001fe2000c101d04 */
[----:B------:R-:W-:-:S03]  /*a500*/  ISETP.GE.AND P5, PT, R219, UR61, PT ;  /* 0x0000003ddb007c0c */ /* 0x000fc6000bfa6270 */
[----:B------:R-:W0:Y:S10]  /*a510*/  @!P4 LDS.128 R36, [R4+0x2c00] ;  /* 0x002c00000424c984 */ /* 0x000e340000000c00 */
[----:B------:R-:W3:Y:S04]  /*a520*/  @!P5 LDS.128 R44, [R4+0x7c00] ;  /* 0x007c0000042cd984 */ /* 0x000ee80000000c00 */
[----:B--2---:R2:W-:Y:S04]  /*a530*/  @!P2 STG.E.128 desc[UR4][R50.64+0x100], R40 ;  /* 0x000100283200a986 */ /* 0x0045e8000c101d04 */
[----:B0-----:R2:W-:Y:S04]  /*a540*/  @!P4 STG.E.128 desc[UR4][R50.64+0x80], R36 ;  /* 0x000080243200c986 */ /* 0x0015e8000c101d04 */
[----:B---3--:R2:W-:Y:S02]  /*a550*/  @!P5 STG.E.128 desc[UR4][R50.64+0x180], R44 ;  /* 0x0001802c3200d986 */ /* 0x0085e4000c101d04 */
.L_x_756:
[----:B------:R-:W-:Y:S05]  /*a560*/  BSYNC B0 ;  /* 0x0000000000007941 */ /* 0x000fea0003800000 */
.L_x_755:
[----:B0-2---:R-:W-:Y:S01]  /*a570*/  VIADD R36, R212, 0x20 ;  /* 0x00000020d4247836 */ /* 0x005fe20000000000 */
[----:B------:R-:W-:Y:S04]  /*a580*/  BSSY B0, `(.L_x_757) ;  /* 0x000001a000007945 */ /* 0x000fe80003800000 */
[----:B------:R-:W-:-:S13]  /*a590*/  ISETP.GE.AND P2, PT, R36, R3, PT ;  /* 0x000000032400720c */ /* 0x000fda0003f46270 */
[----:B------:R-:W-:Y:S05]  /*a5a0*/  @P2 BRA `(.L_x_758) ;  /* 0x00000000005c2947 */ /* 0x000fea0003800000 */
[----:B------:R-:W-:Y:S01]  /*a5b0*/  ISETP.GE.AND P2, PT, R16, UR61, PT ;  /* 0x0000003d10007c0c */ /* 0x000fe2000bf46270 */
[----:B------:R-:W-:Y:S01]  /*a5c0*/  IMAD.MOV.U32 R41, RZ, RZ, R5 ;  /* 0x000000ffff297224 */ /* 0x000fe200078e0005 */
[----:B------:R-:W-:Y:S01]  /*a5d0*/  IADD3 R43, P4, R48, 0x20, RZ ;  /* 0x00000020302b7810 */ /* 0x000fe20007f9e0ff */
[----:B------:R-:W-:Y:S01]  /*a5e0*/  ULDC.64 UR4, c[0x0][0x208] ;  /* 0x0000820000047ab9 */ /* 0x000fe20000000a00 */
[----:B------:R-:W-:Y:S02]  /*a5f0*/  ISETP.GE.AND P5, PT, R213, UR61, PT ;  /* 0x0000003dd5007c0c */ /* 0x000fe4000bfa6270 */
[----:B------:R-:W-:-:S05]  /*a600*/  IADD3.X R40, RZ, R49, RZ, P4, !PT ;  /* 0x00000031ff287210 */ /* 0x000fca00027fe4ff */
[----:B------:R-:W-:Y:S02]  /*a610*/  IMAD R42, R40, UR56, RZ ;  /* 0x00000038282a7c24 */ /* 0x000fe4000f8e02ff */
[----:B------:R-:W0:Y:S01]  /*a620*/  @!P2 LDS.128 R36, [R4+0x1400] ;  /* 0x001400000424a984 */ /* 0x000e220000000c00 */
[----:B------:R-:W-:-:S04]  /*a630*/  IMAD.MOV.U32 R40, RZ, RZ, R94 ;  /* 0x000000ffff287224 */ /* 0x000fc800078e005e */
[----:B------:R-:W-:-:S04]  /*a640*/  IMAD.WIDE.U32 R40, R43, UR56, R40 ;  /* 0x000000382b287c25 */ /* 0x000fc8000f8e0028 */
[----:B------:R-:W-:Y:S01]  /*a650*/  IMAD R43, R43, UR57, R42 ;  /* 0x000000392b2b7c24 */ /* 0x000fe2000f8e022a */
[----:B------:R-:W-:-:S03]  /*a660*/  LEA R50, P4, R40, UR58, 0x1 ;  /* 0x0000003a28327c11 */ /* 0x000fc6000f8808ff */
[----:B------:R-:W-:-:S05]  /*a670*/  IMAD.IADD R41, R41, 0x1, R43 ;  /* 0x0000000129297824 */ /* 0x000fca00078e022b */
        /* <DEDUP_REMOVED lines=10> */
.L_x_758:
[----:B------:R-:W-:Y:S05]  /*a720*/  BSYNC B0 ;  /* 0x0000000000007941 */ /* 0x000fea0003800000 */
.L_x_757:
[----:B--2---:R-:W-:Y:S01]  /*a730*/  IADD3 R36, R212, 0x40, RZ ;  /* 0x00000040d4247810 */ /* 0x004fe20007ffe0ff */
[----:B------:R-:W-:Y:S03]  /*a740*/  BSSY B0, `(.L_x_759) ;  /* 0x000001a000007945 */ /* 0x000fe60003800000 */
[----:B------:R-:W-:-:S13]  /*a750*/  ISETP.GE.AND P2, PT, R36, R3, PT ;  /* 0x000000032400720c */ /* 0x000fda0003f46270 */
[----:B------:R-:W-:Y:S05]  /*a760*/  @P2 BRA `(.L_x_760) ;  /* 0x00000000005c2947 */ /* 0x000fea0003800000 */
[----:B------:R-:W-:Y:S01]  /*a770*/  ISETP.GE.AND P2, PT, R16, UR61, PT ;  /* 0x0000003d10007c0c */ /* 0x000fe2000bf46270 */
[----:B------:R-:W-:Y:S01]  /*a780*/  IMAD.MOV.U32 R40, RZ, RZ, R94 ;  /* 0x000000ffff287224 */ /* 0x000fe200078e005e */
[----:B------:R-:W-:Y:S01]  /*a790*/  IADD3 R3, P4, R48, 0x40, RZ ;  /* 0x0000004030037810 */ /* 0x000fe20007f9e0ff */
[----:B------:R-:W-:Y:S01]  /*a7a0*/  IMAD.MOV.U32 R41, RZ, RZ, R5 ;  /* 0x000000ffff297224 */ /* 0x000fe200078e0005 */
[----:B------:R-:W-:Y:S01]  /*a7b0*/  ULDC.64 UR4, c[0x0][0x208] ;  /* 0x0000820000047ab9 */ /* 0x000fe20000000a00 */
[----:B------:R-:W-:Y:S02]  /*a7c0*/  ISETP.GE.AND P5, PT, R213, UR61, PT ;  /* 0x0000003dd5007c0c */ /* 0x000fe4000bfa6270 */
[----:B------:R-:W-:Y:S02]  /*a7d0*/  IMAD.X R48, RZ, RZ, R49, P4 ;  /* 0x000000ffff307224 */ /* 0x000fe400020e0631 */
[----:B------:R-:W-:-:S04]  /*a7e0*/  IMAD.WIDE.U32 R40, R3, UR56, R40 ;  /* 0x0000003803287c25 */ /* 0x000fc8000f8e0028 */
[----:B------:R-:W0:Y:S01]  /*a7f0*/  @!P2 LDS.128 R36, [R4+0x2400] ;  /* 0x002400000424a984 */ /* 0x000e220000000c00 */
[----:B------:R-:W-:-:S04]  /*a800*/  IMAD R48, R48, UR56, RZ ;  /* 0x0000003830307c24 */ /* 0x000fc8000f8e02ff */
[----:B------:R-:W-:Y:S01]  /*a810*/  IMAD R3, R3, UR57, R48 ;  /* 0x0000003903037c24 */ /* 0x000fe2000f8e0230 */
[----:B------:R-:W-:-:S04]  /*a820*/  LEA R48, P4, R40, UR58, 0x1 ;  /* 0x0000003a28307c11 */ /* 0x000fc8000f8808ff */
[----:B------:R-:W-:-:S04]  /*a830*/  IADD3 R3, R41, R3, RZ ;  /* 0x0000000329037210 */ /* 0x000fc80007ffe0ff */
[----:B------:R-:W-:Y:S02]  /*a840*/  LEA.HI.X R49, R40, UR59, R3, 0x1, P4 ;  /* 0x0000003b28317c11 */ /* 0x000fe4000a0f0c03 */
[----:B------:R-:W-:Y:S01]  /*a850*/  ISETP.GE.AND P4, PT, R218, UR61, PT ;  /* 0x0000003dda007c0c */ /* 0x000fe2000bf86270 */
[----:B------:R-:W2:Y:S04]  /*a860*/  @!P5 LDS.128 R40, [R4+0x4c00] ;  /* 0x004c00000428d984 */ /* 0x000ea80000000c00 */
[----:B0-----:R-:W-:Y:S01]  /*a870*/  @!P2 STG.E.128 desc[UR4][R48.64], R36 ;  /* 0x000000243000a986 */ /* 0x001fe2000c101d04 */
[----:B------:R-:W-:-:S07]  /*a880*/  ISETP.GE.AND P2, PT, R219, UR61, PT ;  /* 0x0000003ddb007c0c */ /* 0x000fce000bf46270 */
[----:B------:R-:W0:Y:S06]  /*a890*/  @!P4 LDS.128 R36, [R4+0x7400] ;  /* 0x007400000424c984 */ /* 0x000e2c0000000c00 */
[----:B------:R-:W3:Y:S04]  /*a8a0*/  @!P2 LDS.128 R44, [R4+0x9c00] ;  /* 0x009c0000042ca984 */ /* 0x000ee80000000c00 */
[----:B--2---:R2:W-:Y:S04]  /*a8b0*/  @!P5 STG.E.128 desc[UR4][R48.64+0x80], R40 ;  /* 0x000080283000d986 */ /* 0x0045e8000c101d04 */
[----:B0-----:R2:W-:Y:S04]  /*a8c0*/  @!P4 STG.E.128 desc[UR4][R48.64+0x100], R36 ;  /* 0x000100243000c986 */ /* 0x0015e8000c101d04 */
[----:B---3--:R2:W-:Y:S02]  /*a8d0*/  @!P2 STG.E.128 desc[UR4][R48.64+0x180], R44 ;  /* 0x0001802c3000a986 */ /* 0x0085e4000c101d04 */
.L_x_760:
[----:B------:R-:W-:Y:S05]  /*a8e0*/  BSYNC B0 ;  /* 0x0000000000007941 */ /* 0x000fea0003800000 */
.L_x_759:
[----:B------:R-:W3:Y:S01]  /*a8f0*/  LDL R3, [R1+0x8] ;  /* 0x0000080001037983 */ /* 0x000ee20000100800 */
[----:B-1----:R-:W-:Y:S01]  /*a900*/  @!P3 VIADD R0, R0, 0x388c0 ;  /* 0x000388c00000b836 */ /* 0x002fe20000000000 */
[----:B------:R-:W-:Y:S01]  /*a910*/  PLOP3.LUT P2, PT, PT, PT, PT, 0x8, 0x0 ;  /* 0x000000000000781c */ /* 0x000fe20003f4e170 */
[----:B------:R-:W-:Y:S01]  /*a920*/  VIADD R19, R19, 0x1 ;  /* 0x0000000113137836 */ /* 0x000fe20000000000 */
[----:B------:R-:W-:Y:S01]  /*a930*/  @!PT LDS RZ, [RZ] ;  /* 0x00000000fffff984 */ /* 0x000fe20000000800 */
[----:B------:R-:W-:Y:S01]  /*a940*/  @!PT LDS RZ, [RZ] ;  /* 0x00000000fffff984 */ /* 0x000fe20000000800 */
[----:B------:R-:W-:Y:S01]  /*a950*/  @!PT LDS RZ, [RZ] ;  /* 0x00000000fffff984 */ /* 0x000fe20000000800 */
[----:B------:R-:W-:Y:S01]  /*a960*/  @!PT LDS RZ, [RZ] ;  /* 0x00000000fffff984 */ /* 0x000fe20000000800 */
[----:B------:R0:W-:Y:S06]  /*a970*/  MEMBAR.ALL.CTA ;  /* 0x0000000000007992 */ /* 0x0001ec0000008000 */
[----:B0-----:R-:W0:Y:S01]  /*a980*/  FENCE.VIEW.ASYNC.S ;  /* 0x00000000000073c6 */ /* 0x001e220000000000 */
[----:B------:R-:W-:Y:S01]  /*a990*/  @!P3 PRMT R0, RZ, 0x654, R0 ;  /* 0x00000654ff00b816 */ /* 0x000fe20000000000 */
[----:B0-----:R0:W-:Y:S06]  /*a9a0*/  BAR.SYNC.DEFER_BLOCKING R149, 0x80 ;  /* 0x000200950000751d */ /* 0x0011ec0000010000 */
[----:B------:R1:W-:Y:S01]  /*a9b0*/  @!P3 SYNCS.ARRIVE.TRANS64.RED.A1T0 RZ, [R0+URZ], RZ ;  /* 0x000000ff00ffb9a7 */ /* 0x0003e2000810043f */
[----:B------:R-:W-:-:S04]  /*a9c0*/  ISETP.NE.AND P3, PT, R19, 0x2, PT ;  /* 0x000000021300780c */ /* 0x000fc80003f65270 */
[----:B------:R-:W-:Y:S02]  /*a9d0*/  SEL R19, R19, RZ, P3 ;  /* 0x000000ff13137207 */ /* 0x000fe40001800000 */
[----:B-1----:R-:W-:-:S04]  /*a9e0*/  SEL R0, RZ, 0x1, P3 ;  /* 0x00000001ff007807 */ /* 0x002fc80001800000 */
[----:B------:R-:W-:Y:S02]  /*a9f0*/  LOP3.LUT R217, R217, R0, RZ, 0x3c, !PT ;  /* 0x00000000d9d97212 */ /* 0x000fe400078e3cff */
[----:B---3--:R-:W-:-:S13]  /*aa00*/  LOP3.LUT P4, RZ, R3, 0x2, RZ, 0xc0, !PT ;  /* 0x0000000203ff7812 */ /* 0x008fda000788c0ff */
[----:B0-----:R-:W-:Y:S05]  /*aa10*/  @P4 BRA `(.L_x_761) ;  /* 0xffffff7c00644947 */ /* 0x001fea000383ffff */
.L_x_649:
[----:B------:R-:W-:Y:S01]  /*aa20*/  BSSY B0, `(.L_x_762) ;  /* 0x0000049000007945 */ /* 0x000fe20003800000 */
[----:B------:R-:W-:Y:S02]  /*aa30*/  ISETP.GE.AND P1, PT, R178, 0x1, PT ;  /* 0x00000001b200780c */ /* 0x000fe40003f26270 */
[----:B------:R-:W-:Y:S02]  /*aa40*/  CS2R R2, SRZ ;  /* 0x0000000000027805 */ /* 0x000fe4000001ff00 */
[----:B------:R-:W-:Y:S01]  /*aa50*/  PLOP3.LUT P0, PT, PT, PT, PT, 0x80, 0x0 ;  /* 0x000000000000781c */ /* 0x000fe20003f0f070 */
[----:B------:R-:W-:Y:S01]  /*aa60*/  IMAD.MOV.U32 R0, RZ, RZ, RZ ;  /* 0x000000ffff007224 */ /* 0x000fe200078e00ff */
[----:B------:R-:W-:Y:S02]  /*aa70*/  CS2R R150, SRZ ;  /* 0x0000000000967805 */ /* 0x000fe4000001ff00 */
[----:B------:R-:W-:Y:S02]  /*aa80*/  CS2R R148, SRZ ;  /* 0x0000000000947805 */ /* 0x000fe4000001ff00 */
[----:B------:R-:W-:-:S02]  /*aa90*/  CS2R R146, SRZ ;  /* 0x0000000000927805 */ /* 0x000fc4000001ff00 */
[----:B------:R-:W-:Y:S02]  /*aaa0*/  MOV R145, RZ ;  /* 0x000000ff00917202 */ /* 0x000fe40000000f00 */
        /* <DEDUP_REMOVED lines=26> */
[----:B--2---:R-:W-:Y:S02]  /*ac50*/  CS2R R46, SRZ ;  /* 0x00000000002e7805 */ /* 0x004fe4000001ff00 */
        /* <DEDUP_REMOVED lines=28> */
[----:B------:R-:W-:Y:S01]  /*ae20*/  CS2R R8, SRZ ;  /* 0x0000000000087805 */ /* 0x000fe2000001ff00 */
[----:B------:R-:W-:Y:S01]  /*ae30*/  IMAD.MOV.U32 R7, RZ, RZ, RZ ;  /* 0x000000ffff077224 */ /* 0x000fe200078e00ff */
[----:B------:R-:W-:Y:S02]  /*ae40*/  CS2R R4, SRZ ;  /* 0x0000000000047805 */ /* 0x000fe4000001ff00 */
[----:B------:R-:W-:Y:S02]  /*ae50*/  MOV R31, RZ ;  /* 0x000000ff001f7202 */ /* 0x000fe40000000f00 */
[----:B------:R-:W-:Y:S02]  /*ae60*/  CS2R R26, SRZ ;  /* 0x00000000001a7805 */ /* 0x000fe4000001ff00 */
[----:B------:R-:W-:Y:S01]  /*ae70*/  CS2R R28, SRZ ;  /* 0x00000000001c7805 */ /* 0x000fe2000001ff00 */
[----:B------:R-:W-:Y:S06]  /*ae80*/  @P2 BRA `(.L_x_763) ;  /* 0x0000000000082947 */ /* 0x000fec0003800000 */
[----:B------:R-:W0:Y:S02]  /*ae90*/  FENCE.VIEW.ASYNC.G ;  /* 0x00000000000073c6 */ /* 0x000e240000000100 */
[----:B0-----:R-:W-:Y:S06]  /*aea0*/  BAR.ARV 0xc, 0x180 ;  /* 0x0306000000007b1d */ /* 0x001fec0000002000 */
.L_x_763:
[----:B------:R-:W-:Y:S05]  /*aeb0*/  BSYNC B0 ;  /* 0x0000000000007941 */ /* 0x000fea0003800000 */
.L_x_762:
[----:B------:R-:W-:Y:S01]  /*aec0*/  CS2R R24, SRZ ;  /* 0x0000000000187805 */ /* 0x000fe2000001ff00 */
[----:B------:R-:W-:Y:S06]  /*aed0*/  @!P1 BRA `(.L_x_764) ;  /* 0x0000011800d49947 */ /* 0x000fec0003800000 */
[----:B------:R-:W2:Y:S01]  /*aee0*/  LDL R20, [R1+0x64] ;  /* 0x0000640001147983 */ /* 0x000ea20000100800 */
[----:B------:R-:W0:Y:S02]  /*aef0*/  S2R R21, SR_TID.X ;  /* 0x0000000000157919 */ /* 0x000e240000002100 */
[----:B0-----:R-:W-:-:S05]  /*af00*/  VIADD R21, R21, 0xffffff80 ;  /* 0xffffff8015157836 */ /* 0x001fca0000000000 */
[----:B------:R-:W-:-:S04]  /*af10*/  SHF.R.S32.HI R6, RZ, 0x1f, R21 ;  /* 0x0000001fff067819 */ /* 0x000fc80000011415 */
[----:B------:R-:W-:-:S04]  /*af20*/  LEA.HI R6, R6, R21, RZ, 0x7 ;  /* 0x0000001506067211 */ /* 0x000fc800078f38ff */
[----:B------:R-:W-:-:S05]  /*af30*/  SHF.R.S32.HI R6, RZ, 0x7, R6 ;  /* 0x00000007ff067819 */ /* 0x000fca0000011406 */
[----:B------:R-:W0:Y:S02]  /*af40*/  SHFL.IDX PT, R0, R6, RZ, 0x1f ;  /* 0x00001fff06007589 */ /* 0x000e2400000e0000 */
[----:B0-----:R-:W-:-:S04]  /*af50*/  LEA.HI R2, R0, R0, RZ, 0x1 ;  /* 0x0000000000027211 */ /* 0x001fc800078f08ff */
[----:B------:R-:W-:-:S05]  /*af60*/  LOP3.LUT R3, R2, 0x1e, RZ, 0xc0, !PT ;  /* 0x0000001e02037812 */ /* 0x000fca00078ec0ff */
[----:B------:R-:W-:Y:S01]  /*af70*/  IMAD.IADD R3, R0, 0x1, -R3 ;  /* 0x0000000100037824 */ /* 0x000fe200078e0a03 */
[----:B--2---:R-:W-:-:S13]  /*af80*/  R2UR UR4, R20 ;  /* 0x00000000140472ca */ /* 0x004fda00000e0000 */
[----:B------:R-:W-:-:S06]  /*af90*/  ULOP3.LUT UP0, URZ, UR4, 0x9f, URZ, 0xc0, !UPT ;  /* 0x0000009f043f7892 */ /* 0x000fcc000f80c03f */
[----:B------:R-:W-:Y:S02]  /*afa0*/  PLOP3.LUT P0, PT, PT, PT, UP0, 0x80, 0x0 ;  /* 0x000000000000781c */ /* 0x000fe40003f0f008 */
[----:B------:R-:W-:-:S04]  /*afb0*/  LEA R3, R3, UR4, 0xd ;  /* 0x0000000403037c11 */ /* 0x000fc8000f8e68ff */
[----:B------:R-:W-:-:S04]  /*afc0*/  SHF.R.U32.HI R2, RZ, 0x4, R3 ;  /* 0x00000004ff027819 */ /* 0x000fc80000011603 */
[----:B------:R-:W-:-:S03]  /*afd0*/  LOP3.LUT R2, R2, 0x3fff, RZ, 0xc0, !PT ;  /* 0x00003fff02027812 */ /* 0x000fc600078ec0ff */
        /* <DEDUP_REMOVED lines=17> */
.L_x_765:
[----:B------:R-:W-:Y:S02]  /*b0f0*/  ULDC UR4, c[0x0][0x3f4] ;  /* 0x0000fd0000047ab9 */ /* 0x000fe40000000800 */
[----:B------:R-:W-:-:S13]  /*b100*/  ISETP.LT.AND P0, PT, RZ, UR4, PT ;  /* 0x00000004ff007c0c */ /* 0x000fda000bf01270 */
[----:B------:R-:W-:Y:S05]  /*b110*/  @P0 BRA `(.L_x_766) ;  /* 0x00000000003c0947 */ /* 0x000fea0003800000 */
[----:B------:R-:W-:-:S04]  /*b120*/  LEA.HI R0, R236, R236, RZ, 0x1 ;  /* 0x000000ecec007211 */ /* 0x000fc800078f08ff */
[----:B------:R-:W-:-:S04]  /*b130*/  LOP3.LUT R3, R0, 0xfffffffe, RZ, 0xc0, !PT ;  /* 0xfffffffe00037812 */ /* 0x000fc800078ec0ff */
[----:B------:R-:W-:-:S04]  /*b140*/  IADD3 R3, R236, -R3, RZ ;  /* 0x80000003ec037210 */ /* 0x000fc80007ffe0ff */
[----:B------:R-:W-:-:S04]  /*b150*/  SHF.L.U32 R3, R3, 0x1f, RZ ;  /* 0x0000001f03037819 */ /* 0x000fc800000006ff */
[----:B------:R0:W1:Y:S03]  /*b160*/  SYNCS.PHASECHK.TRANS64.TRYWAIT P0, [R18+URZ+0x38800], R3 ;  /* 0x03880003120075a7 */ /* 0x000066000800017f */
[----:B-1----:R-:W-:Y:S05]  /*b170*/  @!P0 NANOSLEEP.SYNCS 0x989680 ;  /* 0x009896800000895d */ /* 0x002fea0003900000 */
[----:B------:R-:W1:Y:S01]  /*b180*/  @!P0 SYNCS.PHASECHK.TRANS64 P0, [R18+URZ+0x38800], R3 ;  /* 0x03880003120085a7 */ /* 0x000e62000800007f */
[----:B------:R-:W-:Y:S04]  /*b190*/  BSSY B0, `(.L_x_767) ;  /* 0x0000006000007945 */ /* 0x000fe80003800000 */
[----:B-1----:R-:W-:Y:S05]  /*b1a0*/  @P0 BRA `(.L_x_768) ;  /* 0x0000000000100947 */ /* 0x002fea0003800000 */
.L_x_769:
[----:B-1----:R1:W2:Y:S02]  /*b1b0*/  SYNCS.PHASECHK.TRANS64.TRYWAIT P0, [R18+URZ+0x38800], R3 ;  /* 0x03880003120075a7 */ /* 0x0022a4000800017f */
[----:B--2---:R-:W-:Y:S05]  /*b1c0*/  @!P0 NANOSLEEP.SYNCS 0x989680 ;  /* 0x009896800000895d */ /* 0x004fea0003900000 */
[----:B------:R-:W2:Y:S02]  /*b1d0*/  @!P0 SYNCS.PHASECHK.TRANS64 P0, [R18+URZ+0x38800], R3 ;  /* 0x03880003120085a7 */ /* 0x000ea4000800007f */
[----:B--2---:R-:W-:Y:S05]  /*b1e0*/  @!P0 BRA `(.L_x_769) ;  /* 0xfffffffc00f08947 */ /* 0x004fea000383ffff */
.L_x_768:
[----:B------:R-:W-:Y:S05]  /*b1f0*/  BSYNC B0 ;  /* 0x0000000000007941 */ /* 0x000fea0003800000 */
.L_x_767:
[----:B------:R-:W-:Y:S05]  /*b200*/  BRA `(.L_x_770) ;  /* 0x0000006800f47947 */ /* 0x000fea0003800000 */
.L_x_766:
[----:B------:R-:W2:Y:S01]  /*b210*/  LDL R29, [R1+0x64] ;  /* 0x00006400011d7983 */ /* 0x000ea20000100800 */
[----:B-----5:R-:W-:Y:S01]  /*b220*/  SHF.R.S32.HI R0, RZ, 0x1f, R144 ;  /* 0x0000001fff007819 */ /* 0x020fe20000011490 */
[----:B------:R-:W-:Y:S01]  /*b230*/  ULDC.64 UR4, c[0x0][0x3f8] ;  /* 0x0000fe0000047ab9 */ /* 0x000fe20000000a00 */
[----:B------:R-:W-:Y:S01]  /*b240*/  ULDC.64 UR6, c[0x0][0x408] ;  /* 0x0001020000067ab9 */ /* 0x000fe20000000a00 */
[----:B------:R-:W-:-:S04]  /*b250*/  IMAD.WIDE.U32 R4, R144, UR4, RZ ;  /* 0x0000000490047c25 */ /* 0x000fc8000f8e00ff */
[C---:B------:R-:W-:Y:S02]  /*b260*/  IMAD R3, R0.reuse, UR4, RZ ;  /* 0x0000000400037c24 */ /* 0x040fe4000f8e02ff */
[----:B------:R-:W-:Y:S02]  /*b270*/  IMAD R7, R0, UR6, RZ ;  /* 0x0000000600077c24 */ /* 0x000fe4000f8e02ff */
[C---:B------:R-:W-:Y:S01]  /*b280*/  IMAD R3, R144.reuse, UR5, R3 ;  /* 0x0000000590037c24 */ /* 0x040fe2000f8e0203 */
[----:B------:R-:W-:Y:S01]  /*b290*/  ULDC.64 UR4, c[0x0][0x3e8] ;  /* 0x0000fa0000047ab9 */ /* 0x000fe20000000a00 */
[----:B------:R-:W-:Y:S01]  /*b2a0*/  IMAD R7, R144, UR7, R7 ;  /* 0x0000000790077c24 */ /* 0x000fe2000f8e0207 */
[----:B------:R-:W-:Y:S01]  /*b2b0*/  LEA R24, P0, R4, UR4, 0x1 ;  /* 0x0000000404187c11 */ /* 0x000fe2000f8008ff */
[----:B------:R-:W-:Y:S01]  /*b2c0*/  IMAD.WIDE.U32 R26, R144, UR6, RZ ;  /* 0x00000006901a7c25 */ /* 0x000fe2000f8e00ff */
[----:B------:R-:W-:-:S03]  /*b2d0*/  ULDC.64 UR6, c[0x0][0x400] ;  /* 0x0001000000067ab9 */ /* 0x000fc60000000a00 */
[----:B------:R-:W-:Y:S01]  /*b2e0*/  IMAD.IADD R25, R3, 0x1, R5 ;  /* 0x0000000103197824 */ /* 0x000fe200078e0205 */
[----:B------:R-:W-:Y:S01]  /*b2f0*/  LEA R28, P1, R26, UR6, 0x1 ;  /* 0x000000061a1c7c11 */ /* 0x000fe2000f8208ff */
[----:B------:R-:W-:-:S03]  /*b300*/  IMAD.IADD R3, R7, 0x1, R27 ;  /* 0x0000000107037824 */ /* 0x000fc600078e021b */
[----:B------:R-:W-:Y:S02]  /*b310*/  LEA.HI.X R25, R4, UR5, R25, 0x1, P0 ;  /* 0x0000000504197c11 */ /* 0x000fe400080f0c19 */
[----:B------:R-:W-:Y:S02]  /*b320*/  LEA.HI.X R26, R26, UR7, R3, 0x1, P1 ;  /* 0x000000071a1a7c11 */ /* 0x000fe400088f0c03 */
[----:B--2---:R-:W-:-:S13]  /*b330*/  R2UR UR8, R29 ;  /* 0x000000001d0872ca */ /* 0x004fda00000e0000 */
[----:B------:R-:W-:-:S06]  /*b340*/  ULOP3.LUT UP0, URZ, UR8, 0x3ff, URZ, 0xc0, !UPT ;  /* 0x000003ff083f7892 */ /* 0x000fcc000f80c03f */
[----:B------:R-:W-:-:S13]  /*b350*/  PLOP3.LUT P2, PT, PT, PT, UP0, 0x80, 0x0 ;  /* 0x000000000000781c */ /* 0x000fda0003f4f008 */
        /* <DEDUP_REMOVED lines=16> */
[----:B-1----:R-:W-:Y:S05]  /*b460*/  CALL.ABS.NOINC R14 ;  /* 0x000000000e007343 */ /* 0x002fea0003c00000 */
.L_x_771:
[----:B------:R-:W-:Y:S01]  /*b470*/  ULDC.U8 UR4, c[0x0][0x410] ;  /* 0x0001040000047ab9 */ /* 0x000fe20000000000 */
[----:B------:R-:W-:Y:S01]  /*b480*/  R2UR UR5, R29 ;  /* 0x000000001d0572ca */ /* 0x000fe200000e0000 */
[----:B------:R-:W-:Y:S01]  /*b490*/  BSSY B0, `(.L_x_772) ;  /* 0x000068c000007945 */ /* 0x000fe20003800000 */
[----:B------:R-:W-:Y:S02]  /*b4a0*/  ISETP.NE.AND P0, PT, RZ, UR4, PT ;  /* 0x00000004ff007c0c */ /* 0x000fe4000bf05270 */
[----:B------:R-:W-:-:S09]  /*b4b0*/  LEA R6, R121, R212, 0x7 ;  /* 0x000000d479067211 */ /* 0x000fd200078e38ff */
[----:B------:R-:W-:Y:S02]  /*b4c0*/  LEA R0, R229, UR5, 0x1 ;  /* 0x00000005e5007c11 */ /* 0x000fe4000f8e08ff */
[----:B------:R-:W-:Y:S05]  /*b4d0*/  @!P0 BRA `(.L_x_773) ;  /* 0x0000003000b08947 */ /* 0x000fea0003800000 */
[----:B------:R-:W-:-:S03]  /*b4e0*/  UMOV UR4, 0xffffffff ;  /* 0xffffffff00047882 */ /* 0x000fc60000000000 */
[----:B------:R-:W-:Y:S05]  /*b4f0*/  BRA.DIV UR4, `(.L_x_774) ;  /* 0x000001ce04d47947 */ /* 0x000fea000b800000 */
[----:B------:R0:W1:Y:S04]  /*b500*/  SHFL.IDX PT, R3, R25, RZ, 0x181f ;  /* 0x00181fff19037589 */ /* 0x00006800000e0000 */
[----:B------:R0:W2:Y:S04]  /*b510*/  SHFL.IDX PT, R4, R24, RZ, 0x181f ;  /* 0x00181fff18047589 */ /* 0x0000a800000e0000 */
[----:B------:R0:W3:Y:S04]  /*b520*/  SHFL.IDX PT, R5, R26, RZ, 0x181f ;  /* 0x00181fff1a057589 */ /* 0x0000e800000e0000 */
[----:B------:R0:W4:Y:S02]  /*b530*/  SHFL.IDX PT, R14, R28, RZ, 0x181f ;  /* 0x00181fff1c0e7589 */ /* 0x00012400000e0000 */
.L_x_1061:
[----:B------:R-:W-:Y:S01]  /*b540*/  ULDC UR4, c[0x0][0x448] ;  /* 0x0001120000047ab9 */ /* 0x000fe20000000800 */
[----:B------:R-:W-:Y:S01]  /*b550*/  BSSY B1, `(.L_x_775) ;  /* 0x000003d000017945 */ /* 0x000fe20003800000 */
[----:B------:R-:W-:Y:S01]  /*b560*/  IMAD R44, R177, UR4, RZ ;  /* 0x00000004b12c7c24 */ /* 0x000fe2000f8e02ff */
[----:B------:R-:W-:Y:S02]  /*b570*/  CS2R R12, SRZ ;  /* 0x00000000000c7805 */ /* 0x000fe4000001ff00 */
[----:B------:R-:W-:Y:S02]  /*b580*/  CS2R R20, SRZ ;  /* 0x0000000000147805 */ /* 0x000fe4000001ff00 */
[----:B0-----:R-:W-:Y:S02]  /*b590*/  CS2R R24, SRZ ;  /* 0x0000000000187805 */ /* 0x001fe4000001ff00 */
[----:B------:R-:W-:Y:S02]  /*b5a0*/  CS2R R26, SRZ ;  /* 0x00000000001a7805 */ /* 0x000fe4000001ff00 */
[----:B------:R-:W-:Y:S01]  /*b5b0*/  ISETP.GE.AND P0, PT, R6, R44, PT ;  /* 0x0000002c0600720c */ /* 0x000fe20003f06270 */
[----:B------:R-:W-:Y:S01]  /*b5c0*/  IMAD R44, R121, -0x80, R44 ;  /* 0xffffff80792c7824 */ /* 0x000fe200078e022c */
[----:B------:R-:W-:-:S02]  /*b5d0*/  CS2R R8, SRZ ;  /* 0x0000000000087805 */ /* 0x000fc4000001ff00 */
[----:B------:R-:W-:Y:S02]  /*b5e0*/  CS2R R10, SRZ ;  /* 0x00000000000a7805 */ /* 0x000fe4000001ff00 */
[----:B------:R-:W-:Y:S02]  /*b5f0*/  CS2R R28, SRZ ;  /* 0x00000000001c7805 */ /* 0x000fe4000001ff00 */
[----:B------:R-:W-:-:S05]  /*b600*/  CS2R R6, SRZ ;  /* 0x0000000000067805 */ /* 0x000fca000001ff00 */
[----:B------:R-:W-:Y:S05]  /*b610*/  @P0 BRA `(.L_x_776) ;  /* 0x0000000000c00947 */ /* 0x000fea0003800000 */
[----:B------:R-:W-:Y:S01]  /*b620*/  ULDC UR4, c[0x0][0x3f4] ;  /* 0x0000fd0000047ab9 */ /* 0x000fe20000000800 */
[C---:B------:R-:W-:Y:S01]  /*b630*/  IMAD.SHL.U32 R35, R215.reuse, 0x2, RZ ;  /* 0x00000002d7237824 */ /* 0x040fe200078e00ff */
[----:B------:R-:W-:Y:S01]  /*b640*/  ISETP.GE.AND P2, PT, R215, UR4, PT ;  /* 0x00000004d7007c0c */ /* 0x000fe2000bf46270 */
[C---:B------:R-:W-:Y:S01]  /*b650*/  IMAD.SHL.U32 R39, R214.reuse, 0x2, RZ ;  /* 0x00000002d6277824 */ /* 0x040fe200078e00ff */
[----:B------:R-:W-:Y:S01]  /*b660*/  ISETP.GE.AND P1, PT, R214, UR4, PT ;  /* 0x00000004d6007c0c */ /* 0x000fe2000bf26270 */
[C---:B------:R-:W-:Y:S01]  /*b670*/  IMAD.SHL.U32 R43, R216.reuse, 0x2, RZ ;  /* 0x00000002d82b7824 */ /* 0x040fe200078e00ff */
[----:B------:R-:W-:Y:S02]  /*b680*/  ISETP.GE.AND P0, PT, R216, UR4, PT ;  /* 0x00000004d8007c0c */ /* 0x000fe4000bf06270 */
[----:B------:R-:W-:Y:S02]  /*b690*/  CS2R R26, SRZ ;  /* 0x00000000001a7805 */ /* 0x000fe4000001ff00 */
[----:B------:R-:W-:-:S02]  /*b6a0*/  ISETP.GE.AND P3, PT, R22, UR4, PT ;  /* 0x0000000416007c0c */ /* 0x000fc4000bf66270 */
[----:B------:R-:W-:Y:S02]  /*b6b0*/  CS2R R6, SRZ ;  /* 0x0000000000067805 */ /* 0x000fe4000001ff00 */
[----:B------:R-:W-:Y:S02]  /*b6c0*/  SHF.R.S32.HI R8, RZ, 0x1f, R215 ;  /* 0x0000001fff087819 */ /* 0x000fe400000114d7 */
[----:B------:R-:W-:Y:S02]  /*b6d0*/  CS2R R24, SRZ ;  /* 0x0000000000187805 */ /* 0x000fe4000001ff00 */
[----:B------:R-:W-:Y:S01]  /*b6e0*/  SHF.R.S32.HI R9, RZ, 0x1f, R214 ;  /* 0x0000001fff097819 */ /* 0x000fe200000114d6 */
[----:B------:R-:W-:Y:S01]  /*b6f0*/  ULDC.64 UR6, c[0x0][0x208] ;  /* 0x0000820000067ab9 */ /* 0x000fe20000000a00 */
[----:B------:R-:W-:Y:S02]  /*b700*/  SHF.L.U64.HI R8, R215, 0x1, R8 ;  /* 0x00000001d7087819 */ /* 0x000fe40000010208 */
[----:B------:R-:W-:-:S02]  /*b710*/  SHF.L.U64.HI R10, R214, 0x1, R9 ;  /* 0x00000001d60a7819 */ /* 0x000fc40000010209 */
[----:B----4-:R-:W-:Y:S02]  /*b720*/  @!P2 IADD3 R34, P6, R14, R35, RZ ;  /* 0x000000230e22a210 */ /* 0x010fe40007fde0ff */
[C---:B--2---:R-:W-:Y:S01]  /*b730*/  @!P1 IADD3 R36, P5, R4.reuse, R39, RZ ;  /* 0x0000002704249210 */ /* 0x044fe20007fbe0ff */
[----:B-1----:R-:W-:Y:S01]  /*b740*/  @!P3 IMAD.MOV.U32 R9, RZ, RZ, R3 ;  /* 0x000000ffff09b224 */ /* 0x002fe200078e0003 */
[----:B------:R-:W-:Y:S01]  /*b750*/  @!P2 IADD3 R32, P4, R4, R35, RZ ;  /* 0x000000230420a210 */ /* 0x000fe20007f9e0ff */
[----:B---3--:R-:W-:Y:S01]  /*b760*/  @!P2 IMAD.X R35, R5, 0x1, R8, P6 ;  /* 0x000000010523a824 */ /* 0x008fe200030e0608 */
[----:B------:R-:W-:Y:S01]  /*b770*/  SHF.R.S32.HI R11, RZ, 0x1f, R216 ;  /* 0x0000001fff0b7819 */ /* 0x000fe200000114d8 */
[C---:B------:R-:W-:Y:S01]  /*b780*/  @!P1 IMAD.X R37, R3.reuse, 0x1, R10, P5 ;  /* 0x0000000103259824 */ /* 0x040fe200028e060a */
[----:B------:R-:W-:Y:S02]  /*b790*/  @!P2 IADD3.X R33, R3, R8, RZ, P4, !PT ;  /* 0x000000080321a210 */ /* 0x000fe400027fe4ff */
[----:B------:R-:W-:-:S02]  /*b7a0*/  SHF.L.U64.HI R12, R216, 0x1, R11 ;  /* 0x00000001d80c7819 */ /* 0x000fc4000001020b */
[-C--:B------:R-:W-:Y:S02]  /*b7b0*/  @!P0 IADD3 R40, P6, R4, R43.reuse, RZ ;  /* 0x0000002b04288210 */ /* 0x080fe40007fde0ff */
[----:B------:R-:W-:Y:S02]  /*b7c0*/  CS2R R28, SRZ ;  /* 0x00000000001c7805 */ /* 0x000fe4000001ff00 */
[C---:B------:R-:W-:Y:S02]  /*b7d0*/  @!P0 IADD3 R42, P5, R14.reuse, R43, RZ ;  /* 0x0000002b0e2a8210 */ /* 0x040fe40007fbe0ff */
[----:B------:R-:W-:Y:S02]  /*b7e0*/  CS2R R20, SRZ ;  /* 0x0000000000147805 */ /* 0x000fe4000001ff00 */
[----:B------:R-:W-:Y:S01]  /*b7f0*/  @!P3 MOV R8, R4 ;  /* 0x000000040008b202 */ /* 0x000fe20000000f00 */
[----:B------:R-:W-:Y:S01]  /*b800*/  @!P3 IMAD.MOV.U32 R4, RZ, RZ, R14 ;  /* 0x000000ffff04b224 */ /* 0x000fe200078e000e */
[----:B------:R-:W-:Y:S01]  /*b810*/  @!P1 IADD3 R38, P4, R14, R39, RZ ;  /* 0x000000270e269210 */ /* 0x000fe20007f9e0ff */
[----:B------:R-:W-:Y:S01]  /*b820*/  @!P0 IMAD.X R41, R3, 0x1, R12, P6 ;  /* 0x0000000103298824 */ /* 0x000fe200030e060c */
[----:B------:R0:W5:Y:S01]  /*b830*/  @!P2 LD.E.64 R24, desc[UR6][R32.64] ;  /* 0x000000062018a980 */ /* 0x000162000c101b00 */
[----:B------:R-:W-:Y:S01]  /*b840*/  @!P3 IMAD.WIDE R14, R22, 0x2, R8 ;  /* 0x00000002160eb825 */ /* 0x000fe200078e0208 */
[----:B------:R-:W-:-:S02]  /*b850*/  @!P1 IADD3.X R39, R5, R10, RZ, P4, !PT ;  /* 0x0000000a05279210 */ /* 0x000fc400027fe4ff */
[----:B------:R-:W-:Y:S02]  /*b860*/  CS2R R10, SRZ ;  /* 0x00000000000a7805 */ /* 0x000fe4000001ff00 */
[----:B------:R-:W-:Y:S01]  /*b870*/  CS2R R8, SRZ ;  /* 0x0000000000087805 */ /* 0x000fe2000001ff00 */
[----:B------:R-:W-:Y:S01]  /*b880*/  @!P0 IMAD.X R43, R5, 0x1, R12, P5 ;  /* 0x00000001052b8824 */ /* 0x000fe200028e060c */
[----:B------:R-:W-:Y:S01]  /*b890*/  CS2R R12, SRZ ;  /* 0x00000000000c7805 */ /* 0x000fe2000001ff00 */
[----:B------:R-:W-:Y:S01]  /*b8a0*/  @!P3 IMAD.WIDE R30, R22, 0x2, R4 ;  /* 0x00000002161eb825 */ /* 0x000fe200078e0204 */
[----:B------:R0:W5:Y:S04]  /*b8b0*/  @!P3 LD.E.64 R26, desc[UR6][R14.64] ;  /* 0x000000060e1ab980 */ /* 0x000168000c101b00 */
[----:B------:R0:W5:Y:S04]  /*b8c0*/  @!P3 LD.E.64 R6, desc[UR6][R30.64] ;  /* 0x000000061e06b980 */ /* 0x000168000c101b00 */
[----:B------:R0:W5:Y:S04]  /*b8d0*/  @!P2 LD.E.64 R28, desc[UR6][R34.64] ;  /* 0x00000006221ca980 */ /* 0x000168000c101b00 */
[----:B------:R0:W5:Y:S04]  /*b8e0*/  @!P1 LD.E.64 R20, desc[UR6][R36.64] ;  /* 0x0000000624149980 */ /* 0x000168000c101b00 */
[----:B------:R0:W5:Y:S04]  /*b8f0*/  @!P1 LD.E.64 R10, desc[UR6][R38.64] ;  /* 0x00000006260a9980 */ /* 0x000168000c101b00 */
[----:B------:R0:W5:Y:S04]  /*b900*/  @!P0 LD.E.64 R12, desc[UR6][R40.64] ;  /* 0x00000006280c8980 */ /* 0x000168000c101b00 */
[----:B------:R0:W5:Y:S02]  /*b910*/  @!P0 LD.E.64 R8, desc[UR6][R42.64] ;  /* 0x000000062a088980 */ /* 0x000164000c101b00 */
.L_x_776:
[----:B------:R-:W-:Y:S05]  /*b920*/  BSYNC B1 ;  /* 0x0000000000017941 */ /* 0x000fea0003800000 */
.L_x_775:
[----:B-1----:R-:W-:Y:S01]  /*b930*/  LEA.HI R3, R236, R236, RZ, 0x1 ;  /* 0x000000ecec037211 */ /* 0x002fe200078f08ff */
[----:B0----5:R-:W-:Y:S01]  /*b940*/  IMAD.MOV.U32 R30, RZ, RZ, R24 ;  /* 0x000000ffff1e7224 */ /* 0x021fe200078e0018 */
[----:B------:R-:W-:Y:S01]  /*b950*/  SHF.R.U64 R40, R24, 0x10, R25 ;  /* 0x0000001018287819 */ /* 0x000fe20000001219 */
[----:B------:R-:W-:Y:S01]  /*b960*/  IMAD.MOV.U32 R15, RZ, RZ, R20 ;  /* 0x000000ffff0f7224 */ /* 0x000fe200078e0014 */
[----:B------:R-:W-:Y:S01]  /*b970*/  LOP3.LUT R3, R3, 0xfffffffe, RZ, 0xc0, !PT ;  /* 0xfffffffe03037812 */ /* 0x000fe200078ec0ff */
[----:B------:R-:W-:Y:S01]  /*b980*/  IMAD.MOV.U32 R24, RZ, RZ, R21 ;  /* 0x000000ffff187224 */ /* 0x000fe200078e0015 */
[----:B------:R-:W-:Y:S01]  /*b990*/  MOV R31, R25 ;  /* 0x00000019001f7202 */ /* 0x000fe20000000f00 */
[----:B----4-:R-:W-:Y:S01]  /*b9a0*/  IMAD.MOV.U32 R14, RZ, RZ, R13 ;  /* 0x000000ffff0e7224 */ /* 0x010fe200078e000d */
[----:B------:R-:W-:Y:S01]  /*b9b0*/  SHF.R.U32.HI R41, RZ, 0x10, R25 ;  /* 0x00000010ff297819 */ /* 0x000fe20000011619 */
[----:B------:R-:W-:Y:S01]  /*b9c0*/  IMAD.IADD R3, R236, 0x1, -R3 ;  /* 0x00000001ec037824 */ /* 0x000fe200078e0a03 */
[----:B------:R-:W-:Y:S01]  /*b9d0*/  MOV R37, R7 ;  /* 0x0000000700257202 */ /* 0x000fe20000000f00 */
[----:B------:R-:W-:Y:S01]  /*b9e0*/  IMAD.MOV.U32 R36, RZ, RZ, R6 ;  /* 0x000000ffff247224 */ /* 0x000fe200078e0006 */
[----:B------:R-:W-:Y:S01]  /*b9f0*/  SHF.R.U64 R47, R6, 0x10, R7 ;  /* 0x00000010062f7819 */ /* 0x000fe20000001207 */
[----:B------:R-:W-:Y:S01]  /*ba00*/  IMAD.MOV.U32 R25, RZ, RZ, R28 ;  /* 0x000000ffff197224 */ /* 0x000fe200078e001c */
[----:B---3--:R-:W-:Y:S01]  /*ba10*/  SHF.L.U32 R5, R3, 0x1f, RZ ;  /* 0x0000001f03057819 */ /* 0x008fe200000006ff */
[----:B------:R-:W-:Y:S01]  /*ba20*/  IMAD.MOV.U32 R33, RZ, RZ, R27 ;  /* 0x000000ffff217224 */ /* 0x000fe200078e001b */
[----:B------:R-:W-:Y:S01]  /*ba30*/  SHF.R.U32.HI R48, RZ, 0x10, R7 ;  /* 0x00000010ff307819 */ /* 0x000fe20000011607 */
[----:B------:R-:W-:Y:S01]  /*ba40*/  IMAD.MOV.U32 R7, RZ, RZ, R10 ;  /* 0x000000ffff077224 */ /* 0x000fe200078e000a */
[----:B------:R-:W0:Y:S01]  /*ba50*/  SYNCS.PHASECHK.TRANS64.TRYWAIT P0, [R18+URZ+0x38800], R5 ;  /* 0x03880005120075a7 */ /* 0x000e22000800017f */
[----:B--2---:R-:W-:Y:S01]  /*ba60*/  MOV R4, R12 ;  /* 0x0000000c00047202 */ /* 0x004fe20000000f00 */
[----:B------:R-:W-:Y:S01]  /*ba70*/  IMAD.MOV.U32 R34, RZ, RZ, R11 ;  /* 0x000000ffff227224 */ /* 0x000fe200078e000b */
[----:B------:R-:W-:Y:S01]  /*ba80*/  MOV R35, R29 ;  /* 0x0000001d00237202 */ /* 0x000fe20000000f00 */
[----:B------:R-:W-:Y:S01]  /*ba90*/  IMAD.MOV.U32 R6, RZ, RZ, R9 ;  /* 0x000000ffff067224 */ /* 0x000fe200078e0009 */
[----:B------:R-:W-:Y:S01]  /*baa0*/  SHF.R.U64 R51, R10, 0x10, R11 ;  /* 0x000000100a337819 */ /* 0x000fe2000000120b */
[----:B------:R-:W-:Y:S01]  /*bab0*/  BSSY B1, `(.L_x_777) ;  /* 0x0000020000017945 */ /* 0x000fe20003800000 */
[----:B------:R-:W-:-:S02]  /*bac0*/  MOV R32, R26 ;  /* 0x0000001a00207202 */ /* 0x000fc40000000f00 */
[--C-:B------:R-:W-:Y:S02]  /*bad0*/  SHF.R.U64 R38, R26, 0x10, R27.reuse ;  /* 0x000000101a267819 */ /* 0x100fe4000000121b */
[----:B------:R-:W-:Y:S02]  /*bae0*/  SHF.R.U32.HI R39, RZ, 0x10, R27 ;  /* 0x00000010ff277819 */ /* 0x000fe4000001161b */
[--C-:B------:R-:W-:Y:S02]  /*baf0*/  SHF.R.U64 R42, R20, 0x10, R21.reuse ;  /* 0x00000010142a7819 */ /* 0x100fe40000001215 */
[----:B------:R-:W-:Y:S02]  /*bb00*/  SHF.R.U32.HI R43, RZ, 0x10, R21 ;  /* 0x00000010ff2b7819 */ /* 0x000fe40000011615 */
[--C-:B------:R-:W-:Y:S02]  /*bb10*/  SHF.R.U64 R45, R12, 0x10, R13.reuse ;  /* 0x000000100c2d7819 */ /* 0x100fe4000000120d */
[----:B------:R-:W-:-:S02]  /*bb20*/  SHF.R.U32.HI R46, RZ, 0x10, R13 ;  /* 0x00000010ff2e7819 */ /* 0x000fc4000001160d */
[--C-:B------:R-:W-:Y:S02]  /*bb30*/  SHF.R.U64 R49, R28, 0x10, R29.reuse ;  /* 0x000000101c317819 */ /* 0x100fe4000000121d */
[----:B------:R-:W-:Y:S02]  /*bb40*/  SHF.R.U32.HI R50, RZ, 0x10, R29 ;  /* 0x00000010ff327819 */ /* 0x000fe4000001161d */
[----:B------:R-:W-:Y:S02]  /*bb50*/  SHF.R.U32.HI R11, RZ, 0x10, R11 ;  /* 0x00000010ff0b7819 */ /* 0x000fe4000001160b */
[----:B------:R-:W-:Y:S02]  /*bb60*/  MOV R10, R8 ;  /* 0x00000008000a7202 */ /* 0x000fe40000000f00 */
[----:B------:R-:W-:Y:S02]  /*bb70*/  VIMNMX R3, R44, 0x80, PT ;  /* 0x000000802c037848 */ /* 0x000fe40003fe0100 */
[----:B------:R-:W-:-:S02]  /*bb80*/  SHF.R.U64 R52, R8, 0x10, R9 ;  /* 0x0000001008347819 */ /* 0x000fc40000001209 */
[----:B------:R-:W-:Y:S02]  /*bb90*/  PRMT R12, R15, 0x5410, R24 ;  /* 0x000054100f0c7816 */ /* 0x000fe40000000018 */
[----:B------:R-:W-:Y:S02]  /*bba0*/  SHF.R.U32.HI R53, RZ, 0x10, R9 ;  /* 0x00000010ff357819 */ /* 0x000fe40000011609 */
[----:B------:R-:W-:Y:S02]  /*bbb0*/  PRMT R8, R4, 0x5410, R14 ;  /* 0x0000541004087816 */ /* 0x000fe4000000000e */
[----:B------:R-:W-:Y:S02]  /*bbc0*/  PRMT R24, R25, 0x5410, R35 ;  /* 0x0000541019187816 */ /* 0x000fe40000000023 */
[----:B------:R-:W-:Y:S02]  /*bbd0*/  PRMT R26, R32, 0x5410, R33 ;  /* 0x00005410201a7816 */ /* 0x000fe40000000021 */
[----:B------:R-:W-:-:S02]  /*bbe0*/  PRMT R27, R38, 0x5410, R39 ;  /* 0x00005410261b7816 */ /* 0x000fc40000000027 */
[----:B------:R-:W-:Y:S02]  /*bbf0*/  PRMT R20, R30, 0x5410, R31 ;  /* 0x000054101e147816 */ /* 0x000fe4000000001f */
[----:B------:R-:W-:Y:S02]  /*bc00*/  PRMT R21, R40, 0x5410, R41 ;  /* 0x0000541028157816 */ /* 0x000fe40000000029 */
[----:B------:R-:W-:Y:S02]  /*bc10*/  PRMT R13, R42, 0x5410, R43 ;  /* 0x000054102a0d7816 */ /* 0x000fe4000000002b */
[----:B------:R-:W-:Y:S02]  /*bc20*/  PRMT R9, R45, 0x5410, R46 ;  /* 0x000054102d097816 */ /* 0x000fe4000000002e */
[----:B------:R-:W-:Y:S02]  /*bc30*/  PRMT R28, R36, 0x5410, R37 ;  /* 0x00005410241c7816 */ /* 0x000fe40000000025 */
[----:B------:R-:W-:-:S02]  /*bc40*/  PRMT R29, R47, 0x5410, R48 ;  /* 0x000054102f1d7816 */ /* 0x000fc40000000030 */
[----:B------:R-:W-:Y:S02]  /*bc50*/  PRMT R25, R49, 0x5410, R50 ;  /* 0x0000541031197816 */ /* 0x000fe40000000032 */
[----:B------:R-:W-:Y:S02]  /*bc60*/  ISETP.GE.AND P1, PT, R212, R3, PT ;  /* 0x00000003d400720c */ /* 0x000fe40003f26270 */
[----:B------:R-:W-:Y:S02]  /*bc70*/  PRMT R14, R7, 0x5410, R34 ;  /* 0x00005410070e7816 */ /* 0x000fe40000000022 */
[----:B------:R-:W-:Y:S02]  /*bc80*/  PRMT R15, R51, 0x5410, R11 ;  /* 0x00005410330f7816 */ /* 0x000fe4000000000b */
[----:B------:R-:W-:Y:S01]  /*bc90*/  PRMT R10, R10, 0x5410, R6 ;  /* 0x000054100a0a7816 */ /* 0x000fe20000000006 */
[----:B0-----:R-:W-:Y:S06]  /*bca0*/  @!P0 BRA `(.L_x_778) ;  /* 0x000001c800588947 */ /* 0x001fec0003800000 */
.L_x_1062:
[----:B------:R-:W-:Y:S05]  /*bcb0*/  BSYNC B1 ;  /* 0x0000000000017941 */ /* 0x000fea0003800000 */
.L_x_777:
[----:B------:R-:W-:Y:S01]  /*bcc0*/  BSSY B1, `(.L_x_779) ;  /* 0x00000aa000017945 */ /* 0x000fe20003800000 */
[----:B------:R-:W-:-:S03]  /*bcd0*/  PRMT R11, R52, 0x5410, R53 ;  /* 0x00005410340b7816 */ /* 0x000fc60000000035 */
[----:B------:R-:W-:Y:S05]  /*bce0*/  @P1 BRA `(.L_x_780) ;  /* 0x00000008009c1947 */ /* 0x000fea0003800000 */
[----:B0-----:R-:W0:Y:S01]  /*bcf0*/  LDC R5, c[0x0][0x3f4] ;  /* 0x0000fd00ff057b82 */ /* 0x001e220000000800 */
[----:B------:R-:W-:Y:S01]  /*bd00*/  BSSY B2, `(.L_x_781) ;  /* 0x000002c000027945 */ /* 0x000fe20003800000 */
[-C--:B0-----:R-:W-:Y:S02]  /*bd10*/  ISETP.GE.AND P0, PT, R22, R5.reuse, PT ;  /* 0x000000051600720c */ /* 0x081fe40003f06270 */
[-C--:B------:R-:W-:Y:S02]  /*bd20*/  ISETP.GE.AND P1, PT, R215, R5.reuse, PT ;  /* 0x00000005d700720c */ /* 0x080fe40003f26270 */
[-C--:B------:R-:W-:Y:S02]  /*bd30*/  ISETP.GE.AND P2, PT, R214, R5.reuse, PT ;  /* 0x00000005d600720c */ /* 0x080fe40003f46270 */
[----:B------:R-:W-:-:S07]  /*bd40*/  ISETP.GE.AND P3, PT, R216, R5, PT ;  /* 0x00000005d800720c */ /* 0x000fce0003f66270 */
[----:B------:R-:W-:Y:S06]  /*bd50*/  @P0 BRA `(.L_x_782) ;  /* 0x0000000000980947 */ /* 0x000fec0003800000 */
[----:B------:R-:W0:Y:S01]  /*bd60*/  LDS.128 R4, [R0] ;  /* 0x0000000000047984 */ /* 0x000e220000000c00 */
[----:B------:R-:W-:Y:S02]  /*bd70*/  HADD2.F32 R37, -RZ, R28.H0_H0 ;  /* 0x2000001cff257230 */ /* 0x000fe40000004100 */
[----:B------:R-:W-:Y:S02]  /*bd80*/  HADD2.F32 R35, -RZ, R26.H0_H0 ;  /* 0x2000001aff237230 */ /* 0x000fe40000004100 */
[----:B------:R-:W-:Y:S02]  /*bd90*/  HADD2.F32 R34, -RZ, R27.H0_H0 ;  /* 0x2000001bff227230 */ /* 0x000fe40000004100 */
[----:B------:R-:W-:Y:S02]  /*bda0*/  HADD2.F32 R36, -RZ, R29.H0_H0 ;  /* 0x2000001dff247230 */ /* 0x000fe40000004100 */
[--C-:B0-----:R-:W-:Y:S02]  /*bdb0*/  HADD2.F32 R30, -RZ, R4.reuse.H0_H0 ;  /* 0x20000004ff1e7230 */ /* 0x101fe40000004100 */
[----:B------:R-:W-:-:S02]  /*bdc0*/  HADD2.F32 R4, -RZ, R4.H1_H1 ;  /* 0x30000004ff047230 */ /* 0x000fc40000004100 */
[--C-:B------:R-:W-:Y:S02]  /*bdd0*/  HADD2.F32 R31, -RZ, R5.reuse.H0_H0 ;  /* 0x20000005ff1f7230 */ /* 0x100fe40000004100 */
[----:B------:R-:W-:Y:S02]  /*bde0*/  HADD2.F32 R5, -RZ, R5.H1_H1 ;  /* 0x30000005ff057230 */ /* 0x000fe40000004100 */
[C---:B------:R-:W-:Y:S01]  /*bdf0*/  FMUL.FTZ R39, R4.reuse, R37 ;  /* 0x0000002504277220 */ /* 0x040fe20000410000 */
[-C--:B------:R-:W-:Y:S01]  /*be00*/  FMUL.FTZ R4, R4, R35.reuse ;  /* 0x0000002304047220 */ /* 0x080fe20000410000 */
[--C-:B------:R-:W-:Y:S02]  /*be10*/  HADD2.F32 R32, -RZ, R6.reuse.H0_H0 ;  /* 0x20000006ff207230 */ /* 0x100fe40000004100 */
[----:B------:R-:W-:Y:S02]  /*be20*/  HADD2.F32 R33, -RZ, R7.H0_H0 ;  /* 0x20000007ff217230 */ /* 0x000fe40000004100 */
[C---:B------:R-:W-:Y:S01]  /*be30*/  FMUL.FTZ R40, R5.reuse, R36 ;  /* 0x0000002405287220 */ /* 0x040fe20000410000 */
[C---:B------:R-:W-:Y:S01]  /*be40*/  FFMA.FTZ R39, R30.reuse, R35, -R39 ;  /* 0x000000231e277223 */ /* 0x040fe20000010827 */
[----:B------:R-:W-:Y:S01]  /*be50*/  FFMA.FTZ R38, R30, R37, R4 ;  /* 0x000000251e267223 */ /* 0x000fe20000010004 */
[----:B------:R-:W-:Y:S01]  /*be60*/  FMUL.FTZ R42, R5, R34 ;  /* 0x00000022052a7220 */ /* 0x000fe20000410000 */
[----:B------:R-:W-:-:S02]  /*be70*/  HADD2.F32 R6, -RZ, R6.H1_H1 ;  /* 0x30000006ff067230 */ /* 0x000fc40000004100 */
[C---:B------:R-:W-:Y:S01]  /*be80*/  FFMA.FTZ R40, R31.reuse, R34, -R40 ;  /* 0x000000221f287223 */ /* 0x040fe20000010828 */
[----:B------:R-:W-:Y:S02]  /*be90*/  HADD2.F32 R7, -RZ, R7.H1_H1 ;  /* 0x30000007ff077230 */ /* 0x000fe40000004100 */
[----:B------:R-:W-:Y:S01]  /*bea0*/  FFMA.FTZ R31, R31, R36, R42 ;  /* 0x000000241f1f7223 */ /* 0x000fe2000001002a */
[----:B------:R-:W-:Y:S02]  /*beb0*/  HADD2.F32 R35, -RZ, R28.H1_H1 ;  /* 0x3000001cff237230 */ /* 0x000fe40000004100 */
[----:B------:R-:W-:Y:S02]  /*bec0*/  HADD2.F32 R5, -RZ, R26.H1_H1 ;  /* 0x3000001aff057230 */ /* 0x000fe40000004100 */
[----:B------:R-:W-:Y:S02]  /*bed0*/  HADD2.F32 R30, -RZ, R29.H1_H1 ;  /* 0x3000001dff1e7230 */ /* 0x000fe40000004100 */
[----:B------:R-:W-:Y:S01]  /*bee0*/  FMUL.FTZ R37, R6, R35 ;  /* 0x0000002306257220 */ /* 0x000fe20000410000 */
[----:B------:R-:W-:-:S02]  /*bef0*/  HADD2.F32 R4, -RZ, R27.H1_H1 ;  /* 0x3000001bff047230 */ /* 0x000fc40000004100 */
[-C--:B------:R-:W-:Y:S01]  /*bf00*/  FMUL.FTZ R34, R6, R5.reuse ;  /* 0x0000000506227220 */ /* 0x080fe20000410000 */
[C---:B------:R-:W-:Y:S01]  /*bf10*/  FMUL.FTZ R36, R7.reuse, R30 ;  /* 0x0000001e07247220 */ /* 0x040fe20000410000 */
[C---:B------:R-:W-:Y:S01]  /*bf20*/  FFMA.FTZ R6, R32.reuse, R5, -R37 ;  /* 0x0000000520067223 */ /* 0x040fe20000010825 */
[-C--:B------:R-:W-:Y:S01]  /*bf30*/  FMUL.FTZ R41, R7, R4.reuse ;  /* 0x0000000407297220 */ /* 0x080fe20000410000 */
[----:B------:R-:W-:Y:S01]  /*bf40*/  FFMA.FTZ R35, R32, R35, R34 ;  /* 0x0000002320237223 */ /* 0x000fe20000010022 */
[C---:B------:R-:W-:Y:S01]  /*bf50*/  FFMA.FTZ R7, R33.reuse, R4, -R36 ;  /* 0x0000000421077223 */ /* 0x040fe20000010824 */
[----:B------:R-:W-:Y:S01]  /*bf60*/  F2FP.F16.F32.PACK_AB R4, R38, R39 ;  /* 0x000000272604723e */ /* 0x000fe200000000ff */
[----:B------:R-:W-:Y:S01]  /*bf70*/  FFMA.FTZ R30, R33, R30, R41 ;  /* 0x0000001e211e7223 */ /* 0x000fe20000010029 */
[----:B------:R-:W-:Y:S02]  /*bf80*/  F2FP.F16.F32.PACK_AB R5, R31, R40 ;  /* 0x000000281f05723e */ /* 0x000fe400000000ff */
[----:B------:R-:W-:-:S02]  /*bf90*/  F2FP.F16.F32.PACK_AB R6, R35, R6 ;  /* 0x000000062306723e */ /* 0x000fc400000000ff */
[----:B------:R-:W-:-:S05]  /*bfa0*/  F2FP.F16.F32.PACK_AB R7, R30, R7 ;  /* 0x000000071e07723e */ /* 0x000fca00000000ff */
[----:B------:R0:W-:Y:S02]  /*bfb0*/  STS.128 [R0], R4 ;  /* 0x0000000400007388 */ /* 0x0001e40000000c00 */
.L_x_782:
[----:B------:R-:W-:Y:S05]  /*bfc0*/  BSYNC B2 ;  /* 0x0000000000027941 */ /* 0x000fea0003800000 */
.L_x_781:
[----:B------:R-:W-:Y:S04]  /*bfd0*/  BSSY B2, `(.L_x_783) ;  /* 0x0000028000027945 */ /* 0x000fe80003800000 */
[----:B------:R-:W-:Y:S05]  /*bfe0*/  @P1 BRA `(.L_x_784) ;  /* 0x0000000000981947 */ /* 0x000fea0003800000 */
[----:B0-----:R-:W0:Y:S01]  /*bff0*/  LDS.128 R4, [R0+0x4000] ;  /* 0x0040000000047984 */ /* 0x001e220000000c00 */
        /* <DEDUP_REMOVED lines=36> */
[----:B------:R1:W-:Y:S02]  /*c240*/  STS.128 [R0+0x4000], R4 ;  /* 0x0040000400007388 */ /* 0x0003e40000000c00 */
.L_x_784:
[----:B------:R-:W-:Y:S05]  /*c250*/  BSYNC B2 ;  /* 0x0000000000027941 */ /* 0x000fea0003800000 */
.L_x_783:
[----:B------:R-:W-:Y:S04]  /*c260*/  BSSY B2, `(.L_x_785) ;  /* 0x0000028000027945 */ /* 0x000fe80003800000 */
[----:B------:R-:W-:Y:S05]  /*c270*/  @P2 BRA `(.L_x_786) ;  /* 0x0000000000982947 */ /* 0x000fea0003800000 */
[----:B01----:R-:W0:Y:S01]  /*c280*/  LDS.128 R4, [R0+0x8000] ;  /* 0x0080000000047984 */ /* 0x003e220000000c00 */
        /* <DEDUP_REMOVED lines=37> */
.L_x_786:
[----:B------:R-:W-:Y:S05]  /*c4e0*/  BSYNC B2 ;  /* 0x0000000000027941 */ /* 0x000fea0003800000 */
.L_x_785:
[----:B------:R-:W-:Y:S05]  /*c4f0*/  @P3 BRA `(.L_x_780) ;  /* 0x0000000000983947 */ /* 0x000fea0003800000 */
[----:B012---:R-:W0:Y:S01]  /*c500*/  LDS.128 R4, [R0+0xc000] ;  /* 0x00c0000000047984 */ /* 0x007e220000000c00 */
        /* <DEDUP_REMOVED lines=37> */
.L_x_780:
[----:B------:R-:W-:Y:S05]  /*c760*/  BSYNC B1 ;  /* 0x0000000000017941 */ /* 0x000fea0003800000 */
.L_x_779:
[----:B0123--:R-:W-:Y:S01]  /*c770*/  VIADD R4, R212, 0x20 ;  /* 0x00000020d4047836 */ /* 0x00ffe20000000000 */
[----:B------:R-:W-:Y:S04]  /*c780*/  BSSY B1, `(.L_x_787) ;  /* 0x00000aa000017945 */ /* 0x000fe80003800000 */
[----:B------:R-:W-:-:S13]  /*c790*/  ISETP.GE.AND P0, PT, R4, R3, PT ;  /* 0x000000030400720c */ /* 0x000fda0003f06270 */
[----:B------:R-:W-:Y:S05]  /*c7a0*/  @P0 BRA `(.L_x_788) ;  /* 0x00000008009c0947 */ /* 0x000fea0003800000 */
[----:B------:R-:W0:Y:S01]  /*c7b0*/  LDC R5, c[0x0][0x3f4] ;  /* 0x0000fd00ff057b82 */ /* 0x000e220000000800 */
[----:B------:R-:W-:Y:S01]  /*c7c0*/  BSSY B2, `(.L_x_789) ;  /* 0x000002c000027945 */ /* 0x000fe20003800000 */
[-C--:B0-----:R-:W-:Y:S02]  /*c7d0*/  ISETP.GE.AND P0, PT, R22, R5.reuse, PT ;  /* 0x000000051600720c */ /* 0x081fe40003f06270 */
[-C--:B------:R-:W-:Y:S02]  /*c7e0*/  ISETP.GE.AND P1, PT, R215, R5.reuse, PT ;  /* 0x00000005d700720c */ /* 0x080fe40003f26270 */
[-C--:B------:R-:W-:Y:S02]  /*c7f0*/  ISETP.GE.AND P2, PT, R214, R5.reuse, PT ;  /* 0x00000005d600720c */ /* 0x080fe40003f46270 */
[----:B------:R-:W-:-:S07]  /*c800*/  ISETP.GE.AND P3, PT, R216, R5, PT ;  /* 0x00000005d800720c */ /* 0x000fce0003f66270 */
[----:B------:R-:W-:Y:S06]  /*c810*/  @P0 BRA `(.L_x_790) ;  /* 0x0000000000980947 */ /* 0x000fec0003800000 */
[----:B------:R-:W0:Y:S01]  /*c820*/  LDS.128 R4, [R0+0x1000] ;  /* 0x0010000000047984 */ /* 0x000e220000000c00 */
[----:B------:R-:W-:Y:S02]  /*c830*/  HADD2.F32 R36, -RZ, R26.H0_H0 ;  /* 0x2000001aff247230 */ /* 0x000fe40000004100 */
[--C-:B------:R-:W-:Y:S02]  /*c840*/  HADD2.F32 R38, -RZ, R28.reuse.H0_H0 ;  /* 0x2000001cff267230 */ /* 0x100fe40000004100 */
[----:B------:R-:W-:Y:S02]  /*c850*/  HADD2.F32 R41, -RZ, R29.H0_H0 ;  /* 0x2000001dff297230 */ /* 0x000fe40000004100 */
[----:B------:R-:W-:Y:S02]  /*c860*/  HADD2.F32 R39, -RZ, R27.H0_H0 ;  /* 0x2000001bff277230 */ /* 0x000fe40000004100 */
[----:B------:R-:W-:Y:S02]  /*c870*/  HADD2.F32 R40, -RZ, R28.H1_H1 ;  /* 0x3000001cff287230 */ /* 0x000fe40000004100 */
[----:B------:R-:W-:-:S02]  /*c880*/  HADD2.F32 R43, -RZ, R29.H1_H1 ;  /* 0x3000001dff2b7230 */ /* 0x000fc40000004100 */
[--C-:B0-----:R-:W-:Y:S02]  /*c890*/  HADD2.F32 R30, -RZ, R4.reuse.H0_H0 ;  /* 0x20000004ff1e7230 */ /* 0x101fe40000004100 */
[----:B------:R-:W-:Y:S02]  /*c8a0*/  HADD2.F32 R4, -RZ, R4.H1_H1 ;  /* 0x30000004ff047230 */ /* 0x000fe40000004100 */
[--C-:B------:R-:W-:Y:S02]  /*c8b0*/  HADD2.F32 R31, -RZ, R5.reuse.H0_H0 ;  /* 0x20000005ff1f7230 */ /* 0x100fe40000004100 */
[----:B------:R-:W-:Y:S02]  /*c8c0*/  HADD2.F32 R5, -RZ, R5.H1_H1 ;  /* 0x30000005ff057230 */ /* 0x000fe40000004100 */
[-C--:B------:R-:W-:Y:S01]  /*c8d0*/  FMUL.FTZ R35, R38, R4.reuse ;  /* 0x0000000426237220 */ /* 0x080fe20000410000 */
[----:B------:R-:W-:Y:S01]  /*c8e0*/  FMUL.FTZ R37, R36, R4 ;  /* 0x0000000424257220 */ /* 0x000fe20000410000 */
[----:B------:R-:W-:-:S02]  /*c8f0*/  HADD2.F32 R32, -RZ, R6.H0_H0 ;  /* 0x20000006ff207230 */ /* 0x000fc40000004100 */
[-C--:B------:R-:W-:Y:S01]  /*c900*/  FMUL.FTZ R34, R41, R5.reuse ;  /* 0x0000000529227220 */ /* 0x080fe20000410000 */
[-C--:B------:R-:W-:Y:S01]  /*c910*/  FFMA.FTZ R4, R36, R30.reuse, -R35 ;  /* 0x0000001e24047223 */ /* 0x080fe20000010823 */
[----:B------:R-:W-:Y:S01]  /*c920*/  FFMA.FTZ R37, R38, R30, R37 ;  /* 0x0000001e26257223 */ /* 0x000fe20000010025 */
[C---:B------:R-:W-:Y:S01]  /*c930*/  FMUL.FTZ R30, R39.reuse, R5 ;  /* 0x00000005271e7220 */ /* 0x040fe20000410000 */
[--C-:B------:R-:W-:Y:S02]  /*c940*/  HADD2.F32 R33, -RZ, R7.reuse.H0_H0 ;  /* 0x20000007ff217230 */ /* 0x100fe40000004100 */
[-C--:B------:R-:W-:Y:S01]  /*c950*/  FFMA.FTZ R5, R39, R31.reuse, -R34 ;  /* 0x0000001f27057223 */ /* 0x080fe20000010822 */
[----:B------:R-:W-:Y:S02]  /*c960*/  HADD2.F32 R6, -RZ, R6.H1_H1 ;  /* 0x30000006ff067230 */ /* 0x000fe40000004100 */
[----:B------:R-:W-:Y:S01]  /*c970*/  FFMA.FTZ R30, R41, R31, R30 ;  /* 0x0000001f291e7223 */ /* 0x000fe2000001001e */
[----:B------:R-:W-:Y:S01]  /*c980*/  HADD2.F32 R7, -RZ, R7.H1_H1 ;  /* 0x30000007ff077230 */ /* 0x000fe20000004100 */
[----:B------:R-:W-:Y:S01]  /*c990*/  F2FP.F16.F32.PACK_AB R4, R37, R4 ;  /* 0x000000042504723e */ /* 0x000fe200000000ff */
[----:B------:R-:W-:-:S02]  /*c9a0*/  HADD2.F32 R38, -RZ, R26.H1_H1 ;  /* 0x3000001aff267230 */ /* 0x000fc40000004100 */
[-C--:B------:R-:W-:Y:S01]  /*c9b0*/  FMUL.FTZ R31, R40, R6.reuse ;  /* 0x00000006281f7220 */ /* 0x080fe20000410000 */
[----:B------:R-:W-:Y:S02]  /*c9c0*/  HADD2.F32 R39, -RZ, R27.H1_H1 ;  /* 0x3000001bff277230 */ /* 0x000fe40000004100 */
[----:B------:R-:W-:Y:S01]  /*c9d0*/  FMUL.FTZ R34, R43, R7 ;  /* 0x000000072b227220 */ /* 0x000fe20000410000 */
[----:B------:R-:W-:Y:S01]  /*c9e0*/  F2FP.F16.F32.PACK_AB R5, R30, R5 ;  /* 0x000000051e05723e */ /* 0x000fe200000000ff */
[C---:B------:R-:W-:Y:S01]  /*c9f0*/  FMUL.FTZ R35, R38.reuse, R6 ;  /* 0x0000000626237220 */ /* 0x040fe20000410000 */
[-C--:B------:R-:W-:Y:S01]  /*ca00*/  FFMA.FTZ R6, R38, R32.reuse, -R31 ;  /* 0x0000002026067223 */ /* 0x080fe2000001081f */
[C---:B------:R-:W-:Y:S01]  /*ca10*/  FMUL.FTZ R36, R39.reuse, R7 ;  /* 0x0000000727247220 */ /* 0x040fe20000410000 */
[-C--:B------:R-:W-:Y:S01]  /*ca20*/  FFMA.FTZ R7, R39, R33.reuse, -R34 ;  /* 0x0000002127077223 */ /* 0x080fe20000010822 */
[----:B------:R-:W-:Y:S02]  /*ca30*/  FFMA.FTZ R35, R40, R32, R35 ;  /* 0x0000002028237223 */ /* 0x000fe40000010023 */
[----:B------:R-:W-:-:S03]  /*ca40*/  FFMA.FTZ R36, R43, R33, R36 ;  /* 0x000000212b247223 */ /* 0x000fc60000010024 */
[----:B------:R-:W-:Y:S02]  /*ca50*/  F2FP.F16.F32.PACK_AB R6, R35, R6 ;  /* 0x000000062306723e */ /* 0x000fe400000000ff */
[----:B------:R-:W-:-:S05]  /*ca60*/  F2FP.F16.F32.PACK_AB R7, R36, R7 ;  /* 0x000000072407723e */ /* 0x000fca00000000ff */
[----:B------:R0:W-:Y:S02]  /*ca70*/  STS.128 [R0+0x1000], R4 ;  /* 0x0010000400007388 */ /* 0x0001e40000000c00 */
.L_x_790:
[----:B------:R-:W-:Y:S05]  /*ca80*/  BSYNC B2 ;  /* 0x0000000000027941 */ /* 0x000fea0003800000 */
.L_x_789:
[----:B------:R-:W-:Y:S04]  /*ca90*/  BSSY B2, `(.L_x_791) ;  /* 0x0000028000027945 */ /* 0x000fe80003800000 */
[----:B------:R-:W-:Y:S05]  /*caa0*/  @P1 BRA `(.L_x_792) ;  /* 0x0000000000981947 */ /* 0x000fea0003800000 */
[----:B0-----:R-:W0:Y:S01]  /*cab0*/  LDS.128 R4, [R0+0x5000] ;  /* 0x0050000000047984 */ /* 0x001e220000000c00 */
        /* <DEDUP_REMOVED lines=37> */
.L_x_792:
[----:B------:R-:W-:Y:S05]  /*cd10*/  BSYNC B2 ;  /* 0x0000000000027941 */ /* 0x000fea0003800000 */
.L_x_791:
[----:B------:R-:W-:Y:S04]  /*cd20*/  BSSY B2, `(.L_x_793) ;  /* 0x0000028000027945 */ /* 0x000fe80003800000 */
[----:B------:R-:W-:Y:S05]  /*cd30*/  @P2 BRA `(.L_x_794) ;  /* 0x0000000000982947 */ /* 0x000fea0003800000 */
[----:B01----:R-:W0:Y:S01]  /*cd40*/  LDS.128 R4, [R0+0x9000] ;  /* 0x0090000000047984 */ /* 0x003e220000000c00 */
        /* <DEDUP_REMOVED lines=37> */
.L_x_794:
[----:B------:R-:W-:Y:S05]  /*cfa0*/  BSYNC B2 ;  /* 0x0000000000027941 */ /* 0x000fea0003800000 */
.L_x_793:
[----:B------:R-:W-:Y:S05]  /*cfb0*/  @P3 BRA `(.L_x_788) ;  /* 0x0000000000983947 */ /* 0x000fea0003800000 */
[----:B012---:R-:W0:Y:S01]  /*cfc0*/  LDS.128 R4, [R0+0xd000] ;  /* 0x00d0000000047984 */ /* 0x007e220000000c00 */
        /* <DEDUP_REMOVED lines=37> */
.L_x_788:
[----:B------:R-:W-:Y:S05]  /*d220*/  BSYNC B1 ;  /* 0x0000000000017941 */ /* 0x000fea0003800000 */
.L_x_787:
[----:B0123--:R-:W-:Y:S01]  /*d230*/  IADD3 R4, R212, 0x40, RZ ;  /* 0x00000040d4047810 */ /* 0x00ffe20007ffe0ff */
[----:B------:R-:W-:Y:S03]  /*d240*/  BSSY B1, `(.L_x_795) ;  /* 0x00000aa000017945 */ /* 0x000fe60003800000 */
        /* <DEDUP_REMOVED lines=47> */
.L_x_798:
[----:B------:R-:W-:Y:S05]  /*d540*/  BSYNC B2 ;  /* 0x0000000000027941 */ /* 0x000fea0003800000 */
.L_x_797:
        /* <DEDUP_REMOVED lines=40> */
.L_x_800:
[----:B------:R-:W-:Y:S05]  /*d7d0*/  BSYNC B2 ;  /* 0x0000000000027941 */ /* 0x000fea0003800000 */
.L_x_799:
        /* <DEDUP_REMOVED lines=40> */
.L_x_802:
[----:B------:R-:W-:Y:S05]  /*da60*/  BSYNC B2 ;  /* 0x0000000000027941 */ /* 0x000fea0003800000 */
.L_x_801:
        /* <DEDUP_REMOVED lines=39> */
.L_x_796:
[----:B------:R-:W-:Y:S05]  /*dce0*/  BSYNC B1 ;  /* 0x0000000000017941 */ /* 0x000fea0003800000 */
.L_x_795:
[----:B0123--:R-:W-:-:S05]  /*dcf0*/  VIADD R4, R212, 0x60 ;  /* 0x00000060d4047836 */ /* 0x00ffca0000000000 */
        /* <DEDUP_REMOVED lines=18> */
[-C--:B------:R-:W-:Y:S01]  /*de20*/  FMUL.FTZ R34, R37, R4.reuse ;  /* 0x0000000425227220 */ /* 0x080fe20000410000 */
[C---:B------:R-:W-:Y:S01]  /*de30*/  FMUL.FTZ R36, R35.reuse, R4 ;  /* 0x0000000423247220 */ /* 0x040fe20000410000 */
[----:B------:R-:W-:Y:S02]  /*de40*/  HADD2.F32 R31, -RZ, R6.H0_H0 ;  /* 0x20000006ff1f7230 */ /* 0x000fe40000004100 */
[----:B------:R-:W-:Y:S01]  /*de50*/  FMUL.FTZ R33, R40, R5 ;  /* 0x0000000528217220 */ /* 0x000fe20000410000 */
[----:B------:R-:W-:Y:S01]  /*de60*/  FFMA.FTZ R4, R35, R3, -R34 ;  /* 0x0000000323047223 */ /* 0x000fe20000010822 */
[----:B------:R-:W-:-:S02]  /*de70*/  HADD2.F32 R32, -RZ, R7.H0_H0 ;  /* 0x20000007ff207230 */ /* 0x000fc40000004100 */
[----:B------:R-:W-:Y:S01]  /*de80*/  FFMA.FTZ R3, R37, R3, R36 ;  /* 0x0000000325037223 */ /* 0x000fe20000010024 */
[C---:B------:R-:W-:Y:S01]  /*de90*/  FMUL.FTZ R35, R38.reuse, R5 ;  /* 0x0000000526237220 */ /* 0x040fe20000410000 */
[----:B------:R-:W-:Y:S02]  /*dea0*/  HADD2.F32 R6, -RZ, R6.H1_H1 ;  /* 0x30000006ff067230 */ /* 0x000fe40000004100 */
[-C--:B------:R-:W-:Y:S01]  /*deb0*/  FFMA.FTZ R5, R38, R30.reuse, -R33 ;  /* 0x0000001e26057223 */ /* 0x080fe20000010821 */
[----:B------:R-:W-:Y:S02]  /*dec0*/  HADD2.F32 R7, -RZ, R7.H1_H1 ;  /* 0x30000007ff077230 */ /* 0x000fe40000004100 */
[----:B------:R-:W-:Y:S01]  /*ded0*/  FFMA.FTZ R30, R40, R30, R35 ;  /* 0x0000001e281e7223 */ /* 0x000fe20000010023 */
[----:B------:R-:W-:Y:S01]  /*dee0*/  HADD2.F32 R37, -RZ, R28.H1_H1 ;  /* 0x3000001cff257230 */ /* 0x000fe20000004100 */
[----:B------:R-:W-:Y:S01]  /*def0*/  F2FP.F16.F32.PACK_AB R4, R3, R4 ;  /* 0x000000040304723e */ /* 0x000fe200000000ff */
[----:B------:R-:W-:-:S02]  /*df00*/  HADD2.F32 R36, -RZ, R29.H1_H1 ;  /* 0x3000001dff247230 */ /* 0x000fc40000004100 */
[----:B------:R-:W-:Y:S02]  /*df10*/  HADD2.F32 R33, -RZ, R26.H1_H1 ;  /* 0x3000001aff217230 */ /* 0x000fe40000004100 */
[-C--:B------:R-:W-:Y:S01]  /*df20*/  FMUL.FTZ R26, R37, R6.reuse ;  /* 0x00000006251a7220 */ /* 0x080fe20000410000 */
[----:B------:R-:W-:Y:S02]  /*df30*/  HADD2.F32 R34, -RZ, R27.H1_H1 ;  /* 0x3000001bff227230 */ /* 0x000fe40000004100 */
[----:B------:R-:W-:Y:S01]  /*df40*/  FMUL.FTZ R27, R36, R7 ;  /* 0x00000007241b7220 */ /* 0x000fe20000410000 */
[----:B------:R-:W-:Y:S01]  /*df50*/  F2FP.F16.F32.PACK_AB R5, R30, R5 ;  /* 0x000000051e05723e */ /* 0x000fe200000000ff */
[C---:B------:R-:W-:Y:S01]  /*df60*/  FMUL.FTZ R28, R33.reuse, R6 ;  /* 0x00000006211c7220 */ /* 0x040fe20000410000 */
[----:B------:R-:W-:Y:S01]  /*df70*/  FFMA.FTZ R6, R33, R31, -R26 ;  /* 0x0000001f21067223 */ /* 0x000fe2000001081a */
[C---:B------:R-:W-:Y:S01]  /*df80*/  FMUL.FTZ R29, R34.reuse, R7 ;  /* 0x00000007221d7220 */ /* 0x040fe20000410000 */
[----:B------:R-:W-:Y:S01]  /*df90*/  FFMA.FTZ R7, R34, R32, -R27 ;  /* 0x0000002022077223 */ /* 0x000fe2000001081b */
[----:B------:R-:W-:-:S02]  /*dfa0*/  FFMA.FTZ R31, R37, R31, R28 ;  /* 0x0000001f251f7223 */ /* 0x000fc4000001001c */
[----:B------:R-:W-:-:S03]  /*dfb0*/  FFMA.FTZ R32, R36, R32, R29 ;  /* 0x0000002024207223 */ /* 0x000fc6000001001d */
[----:B------:R-:W-:Y:S02]  /*dfc0*/  F2FP.F16.F32.PACK_AB R6, R31, R6 ;  /* 0x000000061f06723e */ /* 0x000fe400000000ff */
[----:B------:R-:W-:-:S05]  /*dfd0*/  F2FP.F16.F32.PACK_AB R7, R32, R7 ;  /* 0x000000072007723e */ /* 0x000fca00000000ff */
[----:B------:R0:W-:Y:S02]  /*dfe0*/  STS.128 [R0+0x3000], R4 ;  /* 0x0030000400007388 */ /* 0x0001e40000000c00 */
.L_x_805:
[----:B------:R-:W-:Y:S05]  /*dff0*/  BSYNC B1 ;  /* 0x0000000000017941 */ /* 0x000fea0003800000 */
.L_x_804:
        /* <DEDUP_REMOVED lines=40> */
.L_x_807:
[----:B------:R-:W-:Y:S05]  /*e280*/  BSYNC B1 ;  /* 0x0000000000017941 */ /* 0x000fea0003800000 */
.L_x_806:
        /* <DEDUP_REMOVED lines=40> */
.L_x_809:
[----:B------:R-:W-:Y:S05]  /*e510*/  BSYNC B1 ;  /* 0x0000000000017941 */ /* 0x000fea0003800000 */
.L_x_808:
        /* <DEDUP_REMOVED lines=38> */
[----:B------:R3:W-:Y:S01]  /*e780*/  STS.128 [R0+0xf000], R4 ;  /* 0x00f0000400007388 */ /* 0x0007e20000000c00 */
[----:B------:R-:W-:Y:S05]  /*e790*/  BRA `(.L_x_803) ;  /* 0x00000034006c7947 */ /* 0x000fea0003800000 */
.L_x_773:
[----:B------:R-:W-:-:S03]  /*e7a0*/  UMOV UR4, 0xffffffff ;  /* 0xffffffff00047882 */ /* 0x000fc60000000000 */
[----:B------:R-:W-:Y:S05]  /*e7b0*/  BRA.DIV UR4, `(.L_x_810) ;  /* 0x0000019e04a87947 */ /* 0x000fea000b800000 */
[----:B------:R0:W1:Y:S04]  /*e7c0*/  SHFL.IDX PT, R3, R25, RZ, 0x181f ;  /* 0x00181fff19037589 */ /* 0x00006800000e0000 */
[----:B------:R0:W2:Y:S04]  /*e7d0*/  SHFL.IDX PT, R20, R24, RZ, 0x181f ;  /* 0x00181fff18147589 */ /* 0x0000a800000e0000 */
[----:B------:R0:W3:Y:S04]  /*e7e0*/  SHFL.IDX PT, R21, R26, RZ, 0x181f ;  /* 0x00181fff1a157589 */ /* 0x0000e800000e0000 */
[----:B------:R-:W4:Y:S02]  /*e7f0*/  SHFL.IDX PT, R28, R28, RZ, 0x181f ;  /* 0x00181fff1c1c7589 */ /* 0x000f2400000e0000 */
.L_x_1068:
[----:B------:R-:W-:Y:S01]  /*e800*/  ULDC UR4, c[0x0][0x448] ;  /* 0x0001120000047ab9 */ /* 0x000fe20000000800 */
[----:B------:R-:W-:Y:S01]  /*e810*/  BSSY B1, `(.L_x_811) ;  /* 0x0000029000017945 */ /* 0x000fe20003800000 */
[----:B------:R-:W-:Y:S01]  /*e820*/  IMAD R34, R177, UR4, RZ ;  /* 0x00000004b1227c24 */ /* 0x000fe2000f8e02ff */
[----:B------:R-:W-:Y:S02]  /*e830*/  CS2R R4, SRZ ;  /* 0x0000000000047805 */ /* 0x000fe4000001ff00 */
[----:B------:R-:W-:Y:S02]  /*e840*/  CS2R R8, SRZ ;  /* 0x0000000000087805 */ /* 0x000fe4000001ff00 */
[----:B------:R-:W-:Y:S02]  /*e850*/  CS2R R10, SRZ ;  /* 0x00000000000a7805 */ /* 0x000fe4000001ff00 */
[----:B------:R-:W-:Y:S02]  /*e860*/  CS2R R12, SRZ ;  /* 0x00000000000c7805 */ /* 0x000fe4000001ff00 */
[----:B------:R-:W-:Y:S01]  /*e870*/  ISETP.GE.AND P0, PT, R6, R34, PT ;  /* 0x000000220600720c */ /* 0x000fe20003f06270 */
[----:B------:R-:W-:Y:S01]  /*e880*/  IMAD R34, R121, -0x80, R34 ;  /* 0xffffff8079227824 */ /* 0x000fe200078e0222 */
[----:B------:R-:W-:-:S02]  /*e890*/  CS2R R6, SRZ ;  /* 0x0000000000067805 */ /* 0x000fc4000001ff00 */
[----:B------:R-:W-:Y:S02]  /*e8a0*/  CS2R R14, SRZ ;  /* 0x00000000000e7805 */ /* 0x000fe4000001ff00 */
[----:B0-----:R-:W-:Y:S02]  /*e8b0*/  CS2R R24, SRZ ;  /* 0x0000000000187805 */ /* 0x001fe4000001ff00 */
[----:B------:R-:W-:-:S05]  /*e8c0*/  CS2R R26, SRZ ;  /* 0x00000000001a7805 */ /* 0x000fca000001ff00 */
[----:B------:R-:W-:Y:S05]  /*e8d0*/  @P0 BRA `(.L_x_812) ;  /* 0x0000000000700947 */ /* 0x000fea0003800000 */
[----:B------:R-:W-:Y:S01]  /*e8e0*/  ULDC UR4, c[0x0][0x3f4] ;  /* 0x0000fd0000047ab9 */ /* 0x000fe20000000800 */
[----:B--2---:R-:W-:Y:S01]  /*e8f0*/  IMAD.MOV.U32 R4, RZ, RZ, R20 ;  /* 0x000000ffff047224 */ /* 0x004fe200078e0014 */
[----:B------:R-:W-:Y:S02]  /*e900*/  ISETP.GE.AND P2, PT, R16, UR4, PT ;  /* 0x0000000410007c0c */ /* 0x000fe4000bf46270 */
[----:B------:R-:W-:Y:S02]  /*e910*/  CS2R R24, SRZ ;  /* 0x0000000000187805 */ /* 0x000fe4000001ff00 */
[----:B------:R-:W-:Y:S02]  /*e920*/  ISETP.GE.AND P3, PT, R213, UR4, PT ;  /* 0x00000004d5007c0c */ /* 0x000fe4000bf66270 */
[----:B------:R-:W-:Y:S02]  /*e930*/  CS2R R26, SRZ ;  /* 0x00000000001a7805 */ /* 0x000fe4000001ff00 */
[----:B-1----:R-:W-:Y:S01]  /*e940*/  MOV R5, R3 ;  /* 0x0000000300057202 */ /* 0x002fe20000000f00 */
[----:B------:R-:W-:Y:S01]  /*e950*/  ULDC.64 UR6, c[0x0][0x208] ;  /* 0x0000820000067ab9 */ /* 0x000fe20000000a00 */
[----:B---3--:R-:W-:-:S03]  /*e960*/  MOV R29, R21 ;  /* 0x00000015001d7202 */ /* 0x008fc60000000f00 */
[C---:B------:R-:W-:Y:S01]  /*e970*/  @!P2 IMAD.SHL.U32 R9, R16.reuse, 0x2, RZ ;  /* 0x000000021009a824 */ /* 0x040fe200078e00ff */
[----:B------:R-:W-:-:S03]  /*e980*/  @!P2 SHF.L.U64.HI R6, R16, 0x1, R17 ;  /* 0x000000011006a819 */ /* 0x000fc60000010211 */
[----:B------:R-:W-:Y:S01]  /*e990*/  @!P3 IMAD.SHL.U32 R7, R234, 0x8, RZ ;  /* 0x00000008ea07b824 */ /* 0x000fe200078e00ff */
[----:B------:R-:W-:-:S03]  /*e9a0*/  @!P2 IADD3 R32, P0, R20, R9, RZ ;  /* 0x000000091420a210 */ /* 0x000fc60007f1e0ff */
[C---:B------:R-:W-:Y:S01]  /*e9b0*/  @!P3 IMAD.WIDE R30, R7.reuse, 0x2, R4 ;  /* 0x00000002071eb825 */ /* 0x040fe200078e0204 */
[----:B----4-:R-:W-:Y:S02]  /*e9c0*/  @!P2 IADD3 R20, P1, R28, R9, RZ ;  /* 0x000000091c14a210 */ /* 0x010fe40007f3e0ff */
[----:B------:R-:W-:Y:S02]  /*e9d0*/  CS2R R8, SRZ ;  /* 0x0000000000087805 */ /* 0x000fe4000001ff00 */
[----:B------:R-:W-:Y:S01]  /*e9e0*/  CS2R R10, SRZ ;  /* 0x00000000000a7805 */ /* 0x000fe2000001ff00 */
[----:B------:R-:W-:Y:S01]  /*e9f0*/  @!P3 IMAD.WIDE R28, R7, 0x2, R28 ;  /* 0x00000002071cb825 */ /* 0x000fe200078e021c */
[----:B------:R-:W-:Y:S02]  /*ea00*/  CS2R R12, SRZ ;  /* 0x00000000000c7805 */ /* 0x000fe4000001ff00 */
[----:B------:R-:W-:Y:S02]  /*ea10*/  CS2R R14, SRZ ;  /* 0x00000000000e7805 */ /* 0x000fe4000001ff00 */
[----:B------:R-:W-:Y:S01]  /*ea20*/  CS2R R4, SRZ ;  /* 0x0000000000047805 */ /* 0x000fe2000001ff00 */
[--C-:B------:R-:W-:Y:S01]  /*ea30*/  @!P2 IMAD.X R33, R3, 0x1, R6.reuse, P0 ;  /* 0x000000010321a824 */ /* 0x100fe200000e0606 */
[----:B------:R0:W5:Y:S01]  /*ea40*/  @!P3 LD.E.128 R24, desc[UR6][R30.64] ;  /* 0x000000061e18b980 */ /* 0x000162000c101d00 */
[----:B------:R-:W-:Y:S01]  /*ea50*/  @!P2 IMAD.X R21, R21, 0x1, R6, P1 ;  /* 0x000000011515a824 */ /* 0x000fe200008e0606 */
[----:B------:R-:W-:-:S02]  /*ea60*/  CS2R R6, SRZ ;  /* 0x0000000000067805 */ /* 0x000fc4000001ff00 */
[----:B------:R0:W5:Y:S04]  /*ea70*/  @!P3 LD.E.128 R8, desc[UR6][R28.64] ;  /* 0x000000061c08b980 */ /* 0x000168000c101d00 */
[----:B------:R0:W5:Y:S04]  /*ea80*/  @!P2 LD.E.128 R12, desc[UR6][R32.64] ;  /* 0x00000006200ca980 */ /* 0x000168000c101d00 */
[----:B------:R0:W5:Y:S02]  /*ea90*/  @!P2 LD.E.128 R4, desc[UR6][R20.64] ;  /* 0x000000061404a980 */ /* 0x000164000c101d00 */
.L_x_812:
[----:B------:R-:W-:Y:S05]  /*eaa0*/  BSYNC B1 ;  /* 0x0000000000017941 */ /* 0x000fea0003800000 */
.L_x_811:
[----:B-1----:R-:W-:Y:S01]  /*eab0*/  LEA.HI R3, R236, R236, RZ, 0x1 ;  /* 0x000000ecec037211 */ /* 0x002fe200078f08ff */
[----:B0---45:R-:W-:Y:S01]  /*eac0*/  IMAD.MOV.U32 R28, RZ, RZ, R13 ;  /* 0x000000ffff1c7224 */ /* 0x031fe200078e000d */
[----:B--2---:R-:W-:Y:S01]  /*ead0*/  MOV R20, R5 ;  /* 0x0000000500147202 */ /* 0x004fe20000000f00 */
[----:B------:R-:W-:Y:S01]  /*eae0*/  IMAD.MOV.U32 R30, RZ, RZ, R4 ;  /* 0x000000ffff1e7224 */ /* 0x000fe200078e0004 */
[----:B------:R-:W-:Y:S01]  /*eaf0*/  LOP3.LUT R3, R3, 0xfffffffe, RZ, 0xc0, !PT ;  /* 0xfffffffe03037812 */ /* 0x000fe200078ec0ff */
[----:B------:R-:W-:Y:S01]  /*eb00*/  IMAD.MOV.U32 R32, RZ, RZ, R6 ;  /* 0x000000ffff207224 */ /* 0x000fe200078e0006 */
[----:B------:R-:W-:Y:S01]  /*eb10*/  SHF.R.U64 R41, R4, 0x10, R5 ;  /* 0x0000001004297819 */ /* 0x000fe20000001205 */
[----:B------:R-:W-:Y:S01]  /*eb20*/  IMAD.MOV.U32 R31, RZ, RZ, R27 ;  /* 0x000000ffff1f7224 */ /* 0x000fe200078e001b */
[----:B------:R-:W-:Y:S01]  /*eb30*/  SHF.R.U32.HI R42, RZ, 0x10, R5 ;  /* 0x00000010ff2a7819 */ /* 0x000fe20000011605 */
[----:B------:R-:W-:Y:S01]  /*eb40*/  IMAD.IADD R3, R236, 0x1, -R3 ;  /* 0x00000001ec037824 */ /* 0x000fe200078e0a03 */
[----:B---3--:R-:W-:Y:S01]  /*eb50*/  MOV R21, R12 ;  /* 0x0000000c00157202 */ /* 0x008fe20000000f00 */
[----:B------:R-:W-:Y:S01]  /*eb60*/  BSSY B1, `(.L_x_813) ;  /* 0x000002d000017945 */ /* 0x000fe20003800000 */
[----:B------:R-:W-:Y:S01]  /*eb70*/  SHF.R.U64 R29, R12, 0x10, R13 ;  /* 0x000000100c1d7819 */ /* 0x000fe2000000120d */
[----:B------:R-:W-:Y:S01]  /*eb80*/  IMAD.MOV.U32 R12, RZ, RZ, R14 ;  /* 0x000000ffff0c7224 */ /* 0x000fe200078e000e */
[----:B------:R-:W-:-:S02]  /*eb90*/  SHF.L.U32 R5, R3, 0x1f, RZ ;  /* 0x0000001f03057819 */ /* 0x000fc400000006ff */
[----:B------:R-:W-:Y:S02]  /*eba0*/  SHF.R.U32.HI R33, RZ, 0x10, R13 ;  /* 0x00000010ff217819 */ /* 0x000fe4000001160d */
[----:B------:R-:W0:Y:S01]  /*ebb0*/  SYNCS.PHASECHK.TRANS64.TRYWAIT P0, [R18+URZ+0x38800], R5 ;  /* 0x03880005120075a7 */ /* 0x000e22000800017f */
[----:B------:R-:W-:Y:S02]  /*ebc0*/  MOV R13, R15 ;  /* 0x0000000f000d7202 */ /* 0x000fe40000000f00 */
[--C-:B------:R-:W-:Y:S01]  /*ebd0*/  SHF.R.U64 R35, R14, 0x10, R15.reuse ;  /* 0x000000100e237819 */ /* 0x100fe2000000120f */
[----:B------:R-:W-:Y:S01]  /*ebe0*/  IMAD.MOV.U32 R14, RZ, RZ, R24 ;  /* 0x000000ffff0e7224 */ /* 0x000fe200078e0018 */
[----:B------:R-:W-:Y:S01]  /*ebf0*/  SHF.R.U32.HI R36, RZ, 0x10, R15 ;  /* 0x00000010ff247819 */ /* 0x000fe2000001160f */
[----:B------:R-:W-:Y:S01]  /*ec00*/  IMAD.MOV.U32 R15, RZ, RZ, R25 ;  /* 0x000000ffff0f7224 */ /* 0x000fe200078e0019 */
[----:B------:R-:W-:Y:S01]  /*ec10*/  SHF.R.U64 R43, R6, 0x10, R7 ;  /* 0x00000010062b7819 */ /* 0x000fe20000001207 */
[----:B------:R-:W-:Y:S01]  /*ec20*/  IMAD.MOV.U32 R6, RZ, RZ, R8 ;  /* 0x000000ffff067224 */ /* 0x000fe200078e0008 */
[----:B------:R-:W-:-:S02]  /*ec30*/  SHF.R.U64 R37, R24, 0x10, R25 ;  /* 0x0000001018257819 */ /* 0x000fc40000001219 */
[----:B------:R-:W-:Y:S02]  /*ec40*/  SHF.R.U32.HI R38, RZ, 0x10, R25 ;  /* 0x00000010ff267819 */ /* 0x000fe40000011619 */
[----:B------:R-:W-:Y:S02]  /*ec50*/  MOV R4, R7 ;  /* 0x0000000700047202 */ /* 0x000fe40000000f00 */
[----:B------:R-:W-:Y:S01]  /*ec60*/  SHF.R.U32.HI R44, RZ, 0x10, R7 ;  /* 0x00000010ff2c7819 */ /* 0x000fe20000011607 */
[--C-:B------:R-:W-:Y:S01]  /*ec70*/  IMAD.MOV.U32 R7, RZ, RZ, R9.reuse ;  /* 0x000000ffff077224 */ /* 0x100fe200078e0009 */
[----:B------:R-:W-:Y:S01]  /*ec80*/  SHF.R.U64 R45, R8, 0x10, R9 ;  /* 0x00000010082d7819 */ /* 0x000fe20000001209 */
[----:B------:R-:W-:Y:S01]  /*ec90*/  IMAD.MOV.U32 R8, RZ, RZ, R11 ;  /* 0x000000ffff087224 */ /* 0x000fe200078e000b */
[----:B------:R-:W-:Y:S02]  /*eca0*/  MOV R25, R26 ;  /* 0x0000001a00197202 */ /* 0x000fe40000000f00 */
[----:B------:R-:W-:-:S02]  /*ecb0*/  SHF.R.U64 R39, R26, 0x10, R27 ;  /* 0x000000101a277819 */ /* 0x000fc4000000121b */
[----:B------:R-:W-:Y:S02]  /*ecc0*/  SHF.R.U32.HI R40, RZ, 0x10, R27 ;  /* 0x00000010ff287819 */ /* 0x000fe4000001161b */
[----:B------:R-:W-:Y:S02]  /*ecd0*/  SHF.R.U32.HI R9, RZ, 0x10, R9 ;  /* 0x00000010ff097819 */ /* 0x000fe40000011609 */
[----:B------:R-:W-:Y:S02]  /*ece0*/  MOV R24, R10 ;  /* 0x0000000a00187202 */ /* 0x000fe40000000f00 */
[----:B------:R-:W-:Y:S02]  /*ecf0*/  PRMT R26, R21, 0x5410, R28 ;  /* 0x00005410151a7816 */ /* 0x000fe4000000001c */
[----:B------:R-:W-:Y:S02]  /*ed00*/  VIMNMX R3, R34, 0x80, PT ;  /* 0x0000008022037848 */ /* 0x000fe40003fe0100 */
[----:B------:R-:W-:-:S02]  /*ed10*/  PRMT R28, R12, 0x5410, R13 ;  /* 0x000054100c1c7816 */ /* 0x000fc4000000000d */
[----:B------:R-:W-:Y:S02]  /*ed20*/  PRMT R12, R14, 0x5410, R15 ;  /* 0x000054100e0c7816 */ /* 0x000fe4000000000f */
[----:B------:R-:W-:Y:S02]  /*ed30*/  SHF.R.U64 R10, R10, 0x10, R11 ;  /* 0x000000100a0a7819 */ /* 0x000fe4000000120b */
[----:B------:R-:W-:Y:S02]  /*ed40*/  PRMT R27, R29, 0x5410, R33 ;  /* 0x000054101d1b7816 */ /* 0x000fe40000000021 */
[----:B------:R-:W-:Y:S02]  /*ed50*/  PRMT R14, R25, 0x5410, R31 ;  /* 0x00005410190e7816 */ /* 0x000fe4000000001f */
[----:B------:R-:W-:Y:S02]  /*ed60*/  PRMT R30, R30, 0x5410, R20 ;  /* 0x000054101e1e7816 */ /* 0x000fe40000000014 */
[----:B------:R-:W-:-:S02]  /*ed70*/  SHF.R.U32.HI R11, RZ, 0x10, R11 ;  /* 0x00000010ff0b7819 */ /* 0x000fc4000001160b */
[----:B------:R-:W-:Y:S02]  /*ed80*/  PRMT R29, R35, 0x5410, R36 ;  /* 0x00005410231d7816 */ /* 0x000fe40000000024 */
[----:B------:R-:W-:Y:S02]  /*ed90*/  PRMT R13, R37, 0x5410, R38 ;  /* 0x00005410250d7816 */ /* 0x000fe40000000026 */
[----:B------:R-:W-:Y:S02]  /*eda0*/  PRMT R15, R39, 0x5410, R40 ;  /* 0x00005410270f7816 */ /* 0x000fe40000000028 */
[----:B------:R-:W-:Y:S02]  /*edb0*/  PRMT R31, R41, 0x5410, R42 ;  /* 0x00005410291f7816 */ /* 0x000fe4000000002a */
[----:B------:R-:W-:Y:S02]  /*edc0*/  PRMT R32, R32, 0x5410, R4 ;  /* 0x0000541020207816 */ /* 0x000fe40000000004 */
[----:B------:R-:W-:-:S02]  /*edd0*/  PRMT R33, R43, 0x5410, R44 ;  /* 0x000054102b217816 */ /* 0x000fc4000000002c */
[----:B------:R-:W-:Y:S02]  /*ede0*/  ISETP.GE.AND P1, PT, R212, R3, PT ;  /* 0x00000003d400720c */ /* 0x000fe40003f26270 */
[----:B------:R-:W-:Y:S02]  /*edf0*/  PRMT R20, R6, 0x5410, R7 ;  /* 0x0000541006147816 */ /* 0x000fe40000000007 */
[----:B------:R-:W-:Y:S02]  /*ee00*/  PRMT R21, R45, 0x5410, R9 ;  /* 0x000054102d157816 */ /* 0x000fe40000000009 */
[----:B------:R-:W-:Y:S01]  /*ee10*/  PRMT R24, R24, 0x5410, R8 ;  /* 0x0000541018187816 */ /* 0x000fe20000000008 */
[----:B0-----:R-:W-:Y:S06]  /*ee20*/  @!P0 BRA `(.L_x_814) ;  /* 0x0000019800808947 */ /* 0x001fec0003800000 */
.L_x_1069:
[----:B------:R-:W-:Y:S05]  /*ee30*/  BSYNC B1 ;  /* 0x0000000000017941 */ /* 0x000fea0003800000 */
.L_x_813:
[----:B------:R-:W-:Y:S01]  /*ee40*/  BSSY B1, `(.L_x_815) ;  /* 0x00000ba000017945 */ /* 0x000fe20003800000 */
[----:B------:R-:W-:-:S03]  /*ee50*/  PRMT R25, R10, 0x5410, R11 ;  /* 0x000054100a197816 */ /* 0x000fc6000000000b */
[----:B------:R-:W-:Y:S05]  /*ee60*/  @P1 BRA `(.L_x_816) ;  /* 0x0000000800dc1947 */ /* 0x000fea0003800000 */
[----:B------:R-:W1:Y:S01]  /*ee70*/  LDC R51, c[0x0][0x3f4] ;  /* 0x0000fd00ff337b82 */ /* 0x000e620000000800 */
[----:B------:R-:W-:Y:S01]  /*ee80*/  BSSY B2, `(.L_x_817) ;  /* 0x000005c000027945 */ /* 0x000fe20003800000 */
[----:B------:R-:W-:Y:S01]  /*ee90*/  IMAD.SHL.U32 R53, R212, 0x40, RZ ;  /* 0x00000040d4357824 */ /* 0x000fe200078e00ff */
[-C--:B-1----:R-:W-:Y:S02]  /*eea0*/  ISETP.GE.AND P0, PT, R16, R51.reuse, PT ;  /* 0x000000331000720c */ /* 0x082fe40003f06270 */
[----:B------:R-:W-:-:S11]  /*eeb0*/  ISETP.GE.AND P1, PT, R213, R51, PT ;  /* 0x00000033d500720c */ /* 0x000fd60003f26270 */
[----:B------:R-:W-:Y:S05]  /*eec0*/  @P0 BRA `(.L_x_818) ;  /* 0x00000004005c0947 */ /* 0x000fea0003800000 */
[----:B------:R-:W-:Y:S01]  /*eed0*/  LEA.HI R4, R51, R232, RZ, 0x1d ;  /* 0x000000e833047211 */ /* 0x000fe200078fe8ff */
[----:B------:R-:W-:Y:S02]  /*eee0*/  HADD2.F32 R44, -RZ, R26.H0_H0 ;  /* 0x2000001aff2c7230 */ /* 0x000fe40000004100 */
[--C-:B------:R-:W-:Y:S01]  /*eef0*/  HADD2.F32 R46, -RZ, R30.reuse.H0_H0 ;  /* 0x2000001eff2e7230 */ /* 0x100fe20000004100 */
[----:B------:R-:W-:Y:S01]  /*ef00*/  SHF.R.S32.HI R7, RZ, 0x1f, R4 ;  /* 0x0000001fff077819 */ /* 0x000fe20000011404 */
[----:B------:R-:W-:Y:S01]  /*ef10*/  HADD2.F32 R43, -RZ, R31.H0_H0 ;  /* 0x2000001fff2b7230 */ /* 0x000fe20000004100 */
[----:B0-----:R-:W-:Y:S01]  /*ef20*/  SHF.L.U32 R5, R4, 0x3, RZ ;  /* 0x0000000304057819 */ /* 0x001fe200000006ff */
[----:B------:R-:W-:Y:S01]  /*ef30*/  HADD2.F32 R45, -RZ, R30.H1_H1 ;  /* 0x3000001eff2d7230 */ /* 0x000fe20000004100 */
[----:B------:R-:W-:Y:S02]  /*ef40*/  LEA.HI R7, R7, R4, RZ, 0x3 ;  /* 0x0000000407077211 */ /* 0x000fe400078f18ff */
[----:B------:R-:W-:-:S03]  /*ef50*/  LOP3.LUT R5, R5, 0x38, RZ, 0xc0, !PT ;  /* 0x0000003805057812 */ /* 0x000fc600078ec0ff */
[----:B------:R-:W-:Y:S01]  /*ef60*/  IMAD.SHL.U32 R7, R7, 0x400, RZ ;  /* 0x0000040007077824 */ /* 0x000fe200078e00ff */
[----:B------:R-:W-:-:S04]  /*ef70*/  LOP3.LUT R5, R5, 0x1c0, R53, 0xf8, !PT ;  /* 0x000001c005057812 */ /* 0x000fc800078ef835 */
[----:B------:R-:W-:Y:S02]  /*ef80*/  LOP3.LUT R9, R5, R228, RZ, 0x3c, !PT ;  /* 0x000000e405097212 */ /* 0x000fe400078e3cff */
[----:B------:R-:W-:Y:S02]  /*ef90*/  LOP3.LUT R8, R7, 0x7fffe000, RZ, 0xc0, !PT ;  /* 0x7fffe00007087812 */ /* 0x000fe400078ec0ff */
[----:B------:R-:W0:Y:S02]  /*efa0*/  LDS.128 R4, [R0] ;  /* 0x0000000000047984 */ /* 0x000e240000000c00 */
[----:B------:R-:W-:-:S05]  /*efb0*/  IADD3 R9, R9, R8, R227 ;  /* 0x0000000809097210 */ /* 0x000fca0007ffe0e3 */
[----:B------:R-:W-:-:S05]  /*efc0*/  IMAD R34, R9, 0x2, R18 ;  /* 0x0000000209227824 */ /* 0x000fca00078e0212 */
[----:B------:R-:W1:Y:S01]  /*efd0*/  LDS.128 R8, [R34+0x14400] ;  /* 0x0144000022087984 */ /* 0x000e620000000c00 */
[--C-:B0-----:R-:W-:Y:S02]  /*efe0*/  HADD2.F32 R35, -RZ, R4.reuse.H0_H0 ;  /* 0x20000004ff237230 */ /* 0x101fe40000004100 */
[----:B------:R-:W-:Y:S02]  /*eff0*/  HADD2.F32 R4, -RZ, R4.H1_H1 ;  /* 0x30000004ff047230 */ /* 0x000fe40000004100 */
[--C-:B------:R-:W-:Y:S02]  /*f000*/  HADD2.F32 R36, -RZ, R5.reuse.H0_H0 ;  /* 0x20000005ff247230 */ /* 0x100fe40000004100 */
[----:B------:R-:W-:Y:S02]  /*f010*/  HADD2.F32 R5, -RZ, R5.H1_H1 ;  /* 0x30000005ff057230 */ /* 0x000fe40000004100 */
[--C-:B------:R-:W-:Y:S02]  /*f020*/  HADD2.F32 R37, -RZ, R6.reuse.H0_H0 ;  /* 0x20000006ff257230 */ /* 0x100fe40000004100 */
[----:B------:R-:W-:-:S02]  /*f030*/  HADD2.F32 R6, -RZ, R6.H1_H1 ;  /* 0x30000006ff067230 */ /* 0x000fc40000004100 */
[--C-:B-1----:R-:W-:Y:S02]  /*f040*/  HADD2.F32 R39, -RZ, R8.reuse.H0_H0 ;  /* 0x20000008ff277230 */ /* 0x102fe40000004100 */
[----:B------:R-:W-:Y:S02]  /*f050*/  HADD2.F32 R8, -RZ, R8.H1_H1 ;  /* 0x30000008ff087230 */ /* 0x000fe40000004100 */
[----:B------:R-:W-:Y:S02]  /*f060*/  HADD2.F32 R40, -RZ, R9.H0_H0 ;  /* 0x20000009ff287230 */ /* 0x000fe40000004100 */
[C---:B------:R-:W-:Y:S01]  /*f070*/  FMUL.FTZ R48, R39.reuse, R46 ;  /* 0x0000002e27307220 */ /* 0x040fe20000410000 */
[-C--:B------:R-:W-:Y:S01]  /*f080*/  FMUL.FTZ R50, R39, R44.reuse ;  /* 0x0000002c27327220 */ /* 0x080fe20000410000 */
[----:B------:R-:W-:Y:S02]  /*f090*/  HADD2.F32 R39, -RZ, R27.H0_H0 ;  /* 0x2000001bff277230 */ /* 0x000fe40000004100 */
[----:B------:R-:W-:Y:S01]  /*f0a0*/  FMUL.FTZ R47, R8, R43 ;  /* 0x0000002b082f7220 */ /* 0x000fe20000410000 */
[C---:B------:R-:W-:Y:S01]  /*f0b0*/  FFMA.FTZ R48, R35.reuse, R44, -R48 ;  /* 0x0000002c23307223 */ /* 0x040fe20000010830 */
[----:B------:R-:W-:Y:S01]  /*f0c0*/  FFMA.FTZ R50, R35, R46, R50 ;  /* 0x0000002e23327223 */ /* 0x000fe20000010032 */
[----:B------:R-:W-:-:S02]  /*f0d0*/  HADD2.F32 R35, -RZ, R26.H1_H1 ;  /* 0x3000001aff237230 */ /* 0x000fc40000004100 */
[-C--:B------:R-:W-:Y:S01]  /*f0e0*/  FMUL.FTZ R49, R8, R39.reuse ;  /* 0x0000002708317220 */ /* 0x080fe20000410000 */
[----:B------:R-:W-:Y:S01]  /*f0f0*/  FFMA.FTZ R47, R4, R39, -R47 ;  /* 0x00000027042f7223 */ /* 0x000fe2000001082f */
[C---:B------:R-:W-:Y:S01]  /*f100*/  FMUL.FTZ R39, R40.reuse, R45 ;  /* 0x0000002d28277220 */ /* 0x040fe20000410000 */
[----:B------:R-:W-:Y:S02]  /*f110*/  HADD2.F32 R9, -RZ, R9.H1_H1 ;  /* 0x30000009ff097230 */ /* 0x000fe40000004100 */
[----:B------:R-:W-:Y:S01]  /*f120*/  FMUL.FTZ R40, R40, R35 ;  /* 0x0000002328287220 */ /* 0x000fe20000410000 */
[----:B------:R-:W-:Y:S02]  /*f130*/  HADD2.F32 R44, -RZ, R31.H1_H1 ;  /* 0x3000001fff2c7230 */ /* 0x000fe40000004100 */
[----:B------:R-:W-:Y:S01]  /*f140*/  FFMA.FTZ R49, R4, R43, R49 ;  /* 0x0000002b04317223 */ /* 0x000fe20000010031 */
[----:B------:R-:W-:Y:S02]  /*f150*/  HADD2.F32 R4, -RZ, R27.H1_H1 ;  /* 0x3000001bff047230 */ /* 0x000fe40000004100 */
[C---:B------:R-:W-:Y:S01]  /*f160*/  FFMA.FTZ R39, R36.reuse, R35, -R39 ;  /* 0x0000002324277223 */ /* 0x040fe20000010827 */
[----:B------:R-:W-:Y:S01]  /*f170*/  FFMA.FTZ R40, R36, R45, R40 ;  /* 0x0000002d24287223 */ /* 0x000fe20000010028 */
[----:B------:R-:W-:-:S02]  /*f180*/  HADD2.F32 R41, -RZ, R10.H0_H0 ;  /* 0x2000000aff297230 */ /* 0x000fc40000004100 */
[C---:B------:R-:W-:Y:S01]  /*f190*/  FMUL.FTZ R46, R9.reuse, R44 ;  /* 0x0000002c092e7220 */ /* 0x040fe20000410000 */
[----:B------:R-:W-:Y:S02]  /*f1a0*/  HADD2.F32 R8, -RZ, R28.H0_H0 ;  /* 0x2000001cff087230 */ /* 0x000fe40000004100 */
[-C--:B------:R-:W-:Y:S01]  /*f1b0*/  FMUL.FTZ R52, R9, R4.reuse ;  /* 0x0000000409347220 */ /* 0x080fe20000410000 */
[----:B------:R-:W-:Y:S02]  /*f1c0*/  HADD2.F32 R36, -RZ, R32.H0_H0 ;  /* 0x20000020ff247230 */ /* 0x000fe40000004100 */
[----:B------:R-:W-:Y:S01]  /*f1d0*/  FFMA.FTZ R46, R5, R4, -R46 ;  /* 0x00000004052e7223 */ /* 0x000fe2000001082e */
[----:B------:R-:W-:Y:S02]  /*f1e0*/  HADD2.F32 R10, -RZ, R10.H1_H1 ;  /* 0x3000000aff0a7230 */ /* 0x000fe40000004100 */
[----:B------:R-:W-:Y:S01]  /*f1f0*/  FMUL.FTZ R45, R41, R8 ;  /* 0x00000008292d7220 */ /* 0x000fe20000410000 */
[----:B------:R-:W-:-:S02]  /*f200*/  HADD2.F32 R35, -RZ, R33.H0_H0 ;  /* 0x20000021ff237230 */ /* 0x000fc40000004100 */
[----:B------:R-:W-:Y:S01]  /*f210*/  FMUL.FTZ R4, R41, R36 ;  /* 0x0000002429047220 */ /* 0x000fe20000410000 */
[----:B------:R-:W-:Y:S02]  /*f220*/  HADD2.F32 R9, -RZ, R29.H0_H0 ;  /* 0x2000001dff097230 */ /* 0x000fe40000004100 */
[----:B------:R-:W-:Y:S01]  /*f230*/  FFMA.FTZ R41, R5, R44, R52 ;  /* 0x0000002c05297223 */ /* 0x000fe20000010034 */
[C---:B------:R-:W-:Y:S01]  /*f240*/  FFMA.FTZ R45, R37.reuse, R36, R45 ;  /* 0x00000024252d7223 */ /* 0x040fe2000001002d */
[C---:B------:R-:W-:Y:S01]  /*f250*/  FMUL.FTZ R5, R10.reuse, R35 ;  /* 0x000000230a057220 */ /* 0x040fe20000410000 */
[----:B------:R-:W-:Y:S01]  /*f260*/  FFMA.FTZ R43, R37, R8, -R4 ;  /* 0x00000008252b7223 */ /* 0x000fe20000010804 */
[-C--:B------:R-:W-:Y:S01]  /*f270*/  FMUL.FTZ R37, R10, R9.reuse ;  /* 0x000000090a257220 */ /* 0x080fe20000410000 */
[----:B------:R-:W-:Y:S02]  /*f280*/  HADD2.F32 R42, -RZ, R11.H0_H0 ;  /* 0x2000000bff2a7230 */ /* 0x000fe40000004100 */
[----:B------:R-:W-:Y:S01]  /*f290*/  FFMA.FTZ R10, R6, R9, -R5 ;  /* 0x00000009060a7223 */ /* 0x000fe20000010805 */
[----:B------:R-:W-:-:S02]  /*f2a0*/  HADD2.F32 R9, -RZ, R32.H1_H1 ;  /* 0x30000020ff097230 */ /* 0x000fc40000004100 */
[----:B------:R-:W-:Y:S01]  /*f2b0*/  FFMA.FTZ R36, R6, R35, R37 ;  /* 0x0000002306247223 */ /* 0x000fe20000010025 */
[----:B------:R-:W-:Y:S02]  /*f2c0*/  HADD2.F32 R5, -RZ, R28.H1_H1 ;  /* 0x3000001cff057230 */ /* 0x000fe40000004100 */
[----:B------:R-:W-:Y:S02]  /*f2d0*/  HADD2.F32 R11, -RZ, R11.H1_H1 ;  /* 0x3000000bff0b7230 */ /* 0x000fe40000004100 */
[C---:B------:R-:W-:Y:S01]  /*f2e0*/  FMUL.FTZ R35, R42.reuse, R9 ;  /* 0x000000092a237220 */ /* 0x040fe20000410000 */
[----:B------:R-:W-:Y:S02]  /*f2f0*/  HADD2.F32 R8, -RZ, R33.H1_H1 ;  /* 0x30000021ff087230 */ /* 0x000fe40000004100 */
[----:B------:R-:W-:Y:S01]  /*f300*/  FMUL.FTZ R42, R42, R5 ;  /* 0x000000052a2a7220 */ /* 0x000fe20000410000 */
[----:B------:R-:W-:Y:S02]  /*f310*/  HADD2.F32 R4, -RZ, R29.H1_H1 ;  /* 0x3000001dff047230 */ /* 0x000fe40000004100 */
[----:B------:R-:W-:-:S02]  /*f320*/  HADD2.F32 R38, -RZ, R7.H0_H0 ;  /* 0x20000007ff267230 */ /* 0x000fc40000004100 */
[C---:B------:R-:W-:Y:S01]  /*f330*/  FMUL.FTZ R6, R11.reuse, R8 ;  /* 0x000000080b067220 */ /* 0x040fe20000410000 */
[----:B------:R-:W-:Y:S02]  /*f340*/  HADD2.F32 R7, -RZ, R7.H1_H1 ;  /* 0x30000007ff077230 */ /* 0x000fe40000004100 */
[-C--:B------:R-:W-:Y:S01]  /*f350*/  FMUL.FTZ R37, R11, R4.reuse ;  /* 0x000000040b257220 */ /* 0x080fe20000410000 */
[C---:B------:R-:W-:Y:S01]  /*f360*/  FFMA.FTZ R35, R38.reuse, R5, -R35 ;  /* 0x0000000526237223 */ /* 0x040fe20000010823 */
[----:B------:R-:W-:Y:S01]  /*f370*/  FFMA.FTZ R11, R38, R9, R42 ;  /* 0x00000009260b7223 */ /* 0x000fe2000001002a */
[C---:B------:R-:W-:Y:S01]  /*f380*/  FFMA.FTZ R38, R7.reuse, R4, -R6 ;  /* 0x0000000407267223 */ /* 0x040fe20000010806 */
[----:B------:R-:W-:Y:S01]  /*f390*/  FFMA.FTZ R42, R7, R8, R37 ;  /* 0x00000008072a7223 */ /* 0x000fe20000010025 */
[----:B------:R-:W-:Y:S02]  /*f3a0*/  F2FP.F16.F32.PACK_AB R4, R47, R48 ;  /* 0x000000302f04723e */ /* 0x000fe400000000ff */
[----:B------:R-:W-:-:S02]  /*f3b0*/  F2FP.F16.F32.PACK_AB R5, R46, R39 ;  /* 0x000000272e05723e */ /* 0x000fc400000000ff */
[----:B------:R-:W-:Y:S02]  /*f3c0*/  F2FP.F16.F32.PACK_AB R6, R10, R43 ;  /* 0x0000002b0a06723e */ /* 0x000fe400000000ff */
[----:B------:R-:W-:Y:S02]  /*f3d0*/  F2FP.F16.F32.PACK_AB R7, R38, R35 ;  /* 0x000000232607723e */ /* 0x000fe400000000ff */
[----:B------:R-:W-:Y:S02]  /*f3e0*/  F2FP.F16.F32.PACK_AB R8, R49, R50 ;  /* 0x000000323108723e */ /* 0x000fe400000000ff */
[----:B------:R-:W-:Y:S01]  /*f3f0*/  F2FP.F16.F32.PACK_AB R9, R41, R40 ;  /* 0x000000282909723e */ /* 0x000fe200000000ff */
[----:B------:R1:W-:Y:S01]  /*f400*/  STS.128 [R0], R4 ;  /* 0x0000000400007388 */ /* 0x0003e20000000c00 */
[----:B------:R-:W-:Y:S02]  /*f410*/  F2FP.F16.F32.PACK_AB R10, R36, R45 ;  /* 0x0000002d240a723e */ /* 0x000fe400000000ff */
[----:B------:R-:W-:-:S05]  /*f420*/  F2FP.F16.F32.PACK_AB R11, R42, R11 ;  /* 0x0000000b2a0b723e */ /* 0x000fca00000000ff */
[----:B------:R1:W-:Y:S02]  /*f430*/  STS.128 [R34+0x14400], R8 ;  /* 0x0144000822007388 */ /* 0x0003e40000000c00 */
.L_x_818:
[----:B------:R-:W-:Y:S05]  /*f440*/  BSYNC B2 ;  /* 0x0000000000027941 */ /* 0x000fea0003800000 */
.L_x_817:
[----:B------:R-:W-:Y:S05]  /*f450*/  @P1 BRA `(.L_x_816) ;  /* 0x0000000400601947 */ /* 0x000fea0003800000 */
[----:B------:R-:W2:Y:S01]  /*f460*/  LDL R50, [R1+0x84] ;  /* 0x0000840001327983 */ /* 0x000ea20000100800 */
[----:B-1----:R-:W-:Y:S01]  /*f470*/  LEA.HI R0, R51, R234, RZ, 0x1d ;  /* 0x000000ea33007211 */ /* 0x002fe200078fe8ff */
[----:B------:R-:W-:Y:S02]  /*f480*/  HADD2.F32 R45, -RZ, R20.H0_H0 ;  /* 0x20000014ff2d7230 */ /* 0x000fe40000004100 */
[----:B------:R-:W-:Y:S01]  /*f490*/  HADD2.F32 R43, -RZ, R12.H0_H0 ;  /* 0x2000000cff2b7230 */ /* 0x000fe20000004100 */
[----:B0-----:R-:W-:Y:S01]  /*f4a0*/  SHF.R.S32.HI R5, RZ, 0x1f, R0 ;  /* 0x0000001fff057819 */ /* 0x001fe20000011400 */
[----:B------:R-:W-:Y:S01]  /*f4b0*/  HADD2.F32 R47, -RZ, R21.H0_H0 ;  /* 0x20000015ff2f7230 */ /* 0x000fe20000004100 */
[----:B------:R-:W-:Y:S02]  /*f4c0*/  SHF.L.U32 R4, R0, 0x3, RZ ;  /* 0x0000000300047819 */ /* 0x000fe400000006ff */
[----:B------:R-:W-:Y:S02]  /*f4d0*/  LEA.HI R0, R5, R0, RZ, 0x3 ;  /* 0x0000000005007211 */ /* 0x000fe400078f18ff */
[----:B------:R-:W-:-:S03]  /*f4e0*/  LOP3.LUT R4, R4, 0x38, RZ, 0xc0, !PT ;  /* 0x0000003804047812 */ /* 0x000fc600078ec0ff */
[----:B------:R-:W-:Y:S01]  /*f4f0*/  IMAD.SHL.U32 R0, R0, 0x400, RZ ;  /* 0x0000040000007824 */ /* 0x000fe200078e00ff */
[----:B------:R-:W-:-:S04]  /*f500*/  LOP3.LUT R5, R4, 0x1c0, R53, 0xf8, !PT ;  /* 0x000001c004057812 */ /* 0x000fc800078ef835 */
[----:B------:R-:W-:Y:S02]  /*f510*/  LOP3.LUT R8, R5, R228, RZ, 0x3c, !PT ;  /* 0x000000e405087212 */ /* 0x000fe400078e3cff */
[----:B------:R-:W-:-:S04]  /*f520*/  LOP3.LUT R0, R0, 0x7fffe000, RZ, 0xc0, !PT ;  /* 0x7fffe00000007812 */ /* 0x000fc800078ec0ff */
[----:B------:R-:W-:-:S05]  /*f530*/  IADD3 R9, R8, R0, R227 ;  /* 0x0000000008097210 */ /* 0x000fca0007ffe0e3 */
[----:B------:R-:W-:-:S05]  /*f540*/  IMAD R0, R9, 0x2, R18 ;  /* 0x0000000209007824 */ /* 0x000fca00078e0212 */
[----:B------:R-:W0:Y:S02]  /*f550*/  LDS.128 R8, [R0+0x14400] ;  /* 0x0144000000087984 */ /* 0x000e240000000c00 */
[--C-:B0-----:R-:W-:Y:S02]  /*f560*/  HADD2.F32 R38, -RZ, R8.reuse.H0_H0 ;  /* 0x20000008ff267230 */ /* 0x101fe40000004100 */
[----:B------:R-:W-:Y:S02]  /*f570*/  HADD2.F32 R8, -RZ, R8.H1_H1 ;  /* 0x30000008ff087230 */ /* 0x000fe40000004100 */
[----:B------:R-:W-:Y:S02]  /*f580*/  HADD2.F32 R39, -RZ, R9.H0_H0 ;  /* 0x20000009ff277230 */ /* 0x000fe40000004100 */
[C---:B------:R-:W-:Y:S01]  /*f590*/  FMUL.FTZ R49, R38.reuse, R45 ;  /* 0x0000002d26317220 */ /* 0x040fe20000410000 */
[----:B------:R-:W-:Y:S01]  /*f5a0*/  FMUL.FTZ R51, R38, R43 ;  /* 0x0000002b26337220 */ /* 0x000fe20000410000 */
[----:B------:R-:W-:-:S02]  /*f5b0*/  HADD2.F32 R38, -RZ, R20.H1_H1 ;  /* 0x30000014ff267230 */ /* 0x000fc40000004100 */
[----:B------:R-:W-:Y:S01]  /*f5c0*/  FMUL.FTZ R53, R8, R47 ;  /* 0x0000002f08357220 */ /* 0x000fe20000410000 */
[----:B------:R-:W-:Y:S02]  /*f5d0*/  HADD2.F32 R9, -RZ, R9.H1_H1 ;  /* 0x30000009ff097230 */ /* 0x000fe40000004100 */
[--C-:B------:R-:W-:Y:S02]  /*f5e0*/  HADD2.F32 R40, -RZ, R10.reuse.H0_H0 ;  /* 0x2000000aff287230 */ /* 0x100fe40000004100 */
[----:B------:R-:W-:Y:S01]  /*f5f0*/  FMUL.FTZ R46, R39, R38 ;  /* 0x00000026272e7220 */ /* 0x000fe20000410000 */
[----:B------:R-:W-:Y:S02]  /*f600*/  HADD2.F32 R10, -RZ, R10.H1_H1 ;  /* 0x3000000aff0a7230 */ /* 0x000fe40000004100 */
[--C-:B------:R-:W-:Y:S02]  /*f610*/  HADD2.F32 R41, -RZ, R11.reuse.H0_H0 ;  /* 0x2000000bff297230 */ /* 0x100fe40000004100 */
[----:B------:R-:W-:Y:S01]  /*f620*/  HADD2.F32 R11, -RZ, R11.H1_H1 ;  /* 0x3000000bff0b7230 */ /* 0x000fe20000004100 */
[----:B--2---:R-:W0:Y:S02]  /*f630*/  LDS.128 R4, [R50] ;  /* 0x0000000032047984 */ /* 0x004e240000000c00 */
[----:B0-----:R-:W-:-:S02]  /*f640*/  HADD2.F32 R34, -RZ, R4.H0_H0 ;  /* 0x20000004ff227230 */ /* 0x001fc40000004100 */
[----:B------:R-:W-:Y:S02]  /*f650*/  HADD2.F32 R4, -RZ, R4.H1_H1 ;  /* 0x30000004ff047230 */ /* 0x000fe40000004100 */
[----:B------:R-:W-:Y:S02]  /*f660*/  HADD2.F32 R35, -RZ, R5.H0_H0 ;  /* 0x20000005ff237230 */ /* 0x000fe40000004100 */
[C---:B------:R-:W-:Y:S01]  /*f670*/  FFMA.FTZ R49, R34.reuse, R43, -R49 ;  /* 0x0000002b22317223 */ /* 0x040fe20000010831 */
[----:B------:R-:W-:Y:S02]  /*f680*/  HADD2.F32 R43, -RZ, R13.H0_H0 ;  /* 0x2000000dff2b7230 */ /* 0x000fe40000004100 */
[----:B------:R-:W-:Y:S01]  /*f690*/  FFMA.FTZ R51, R34, R45, R51 ;  /* 0x0000002d22337223 */ /* 0x000fe20000010033 */
[----:B------:R-:W-:Y:S02]  /*f6a0*/  HADD2.F32 R34, -RZ, R12.H1_H1 ;  /* 0x3000000cff227230 */ /* 0x000fe40000004100 */
[----:B------:R-:W-:-:S02]  /*f6b0*/  HADD2.F32 R5, -RZ, R5.H1_H1 ;  /* 0x30000005ff057230 */ /* 0x000fc40000004100 */
[-C--:B------:R-:W-:Y:S01]  /*f6c0*/  FMUL.FTZ R45, R8, R43.reuse ;  /* 0x0000002b082d7220 */ /* 0x080fe20000410000 */
[C---:B------:R-:W-:Y:S01]  /*f6d0*/  FFMA.FTZ R42, R4.reuse, R43, -R53 ;  /* 0x0000002b042a7223 */ /* 0x040fe20000010835 */
[----:B------:R-:W-:Y:S01]  /*f6e0*/  FMUL.FTZ R39, R39, R34 ;  /* 0x0000002227277220 */ /* 0x000fe20000410000 */
[----:B------:R-:W-:Y:S02]  /*f6f0*/  HADD2.F32 R8, -RZ, R21.H1_H1 ;  /* 0x30000015ff087230 */ /* 0x000fe40000004100 */
[----:B------:R-:W-:Y:S01]  /*f700*/  FFMA.FTZ R44, R4, R47, R45 ;  /* 0x0000002f042c7223 */ /* 0x000fe2000001002d */
[----:B------:R-:W-:Y:S02]  /*f710*/  HADD2.F32 R4, -RZ, R13.H1_H1 ;  /* 0x3000000dff047230 */ /* 0x000fe40000004100 */
[C---:B------:R-:W-:Y:S01]  /*f720*/  FFMA.FTZ R38, R35.reuse, R38, R39 ;  /* 0x0000002623267223 */ /* 0x040fe20000010027 */
[----:B------:R-:W-:Y:S02]  /*f730*/  HADD2.F32 R39, -RZ, R24.H0_H0 ;  /* 0x20000018ff277230 */ /* 0x000fe40000004100 */
[----:B------:R-:W-:Y:S01]  /*f740*/  FFMA.FTZ R46, R35, R34, -R46 ;  /* 0x00000022232e7223 */ /* 0x000fe2000001082e */
[----:B------:R-:W-:-:S02]  /*f750*/  HADD2.F32 R36, -RZ, R6.H0_H0 ;  /* 0x20000006ff247230 */ /* 0x000fc40000004100 */
[C---:B------:R-:W-:Y:S01]  /*f760*/  FMUL.FTZ R34, R9.reuse, R8 ;  /* 0x0000000809227220 */ /* 0x040fe20000410000 */
[----:B------:R-:W-:Y:S02]  /*f770*/  HADD2.F32 R35, -RZ, R14.H0_H0 ;  /* 0x2000000eff237230 */ /* 0x000fe40000004100 */
[-C--:B------:R-:W-:Y:S01]  /*f780*/  FMUL.FTZ R48, R9, R4.reuse ;  /* 0x0000000409307220 */ /* 0x080fe20000410000 */
[----:B------:R-:W-:Y:S02]  /*f790*/  HADD2.F32 R43, -RZ, R25.H0_H0 ;  /* 0x20000019ff2b7230 */ /* 0x000fe40000004100 */
[C---:B------:R-:W-:Y:S01]  /*f7a0*/  FMUL.FTZ R53, R40.reuse, R39 ;  /* 0x0000002728357220 */ /* 0x040fe20000410000 */
[----:B------:R-:W-:Y:S02]  /*f7b0*/  HADD2.F32 R9, -RZ, R15.H0_H0 ;  /* 0x2000000fff097230 */ /* 0x000fe40000004100 */
[C---:B------:R-:W-:Y:S01]  /*f7c0*/  FFMA.FTZ R45, R5.reuse, R4, -R34 ;  /* 0x00000004052d7223 */ /* 0x040fe20000010822 */
[-C--:B------:R-:W-:Y:S01]  /*f7d0*/  FMUL.FTZ R40, R40, R35.reuse ;  /* 0x0000002328287220 */ /* 0x080fe20000410000 */
[----:B------:R-:W-:Y:S01]  /*f7e0*/  FFMA.FTZ R47, R5, R8, R48 ;  /* 0x00000008052f7223 */ /* 0x000fe20000010030 */
[----:B------:R-:W-:Y:S01]  /*f7f0*/  FFMA.FTZ R53, R36, R35, -R53 ;  /* 0x0000002324357223 */ /* 0x000fe20000010835 */
[----:B------:R-:W-:-:S02]  /*f800*/  HADD2.F32 R6, -RZ, R6.H1_H1 ;  /* 0x30000006ff067230 */ /* 0x000fc40000004100 */
[C---:B------:R-:W-:Y:S01]  /*f810*/  FMUL.FTZ R5, R10.reuse, R43 ;  /* 0x0000002b0a057220 */ /* 0x040fe20000410000 */
[----:B------:R-:W-:Y:S01]  /*f820*/  FMUL.FTZ R35, R10, R9 ;  /* 0x000000090a237220 */ /* 0x000fe20000410000 */
[----:B------:R-:W-:Y:S02]  /*f830*/  HADD2.F32 R10, -RZ, R24.H1_H1 ;  /* 0x30000018ff0a7230 */ /* 0x000fe40000004100 */
[----:B------:R-:W-:Y:S01]  /*f840*/  FFMA.FTZ R40, R36, R39, R40 ;  /* 0x0000002724287223 */ /* 0x000fe20000010028 */
[----:B------:R-:W-:Y:S02]  /*f850*/  HADD2.F32 R34, -RZ, R25.H1_H1 ;  /* 0x30000019ff227230 */ /* 0x000fe40000004100 */
[C---:B------:R-:W-:Y:S01]  /*f860*/  FFMA.FTZ R36, R6.reuse, R9, -R5 ;  /* 0x0000000906247223 */ /* 0x040fe20000010805 */
[----:B------:R-:W-:Y:S02]  /*f870*/  HADD2.F32 R4, -RZ, R14.H1_H1 ;  /* 0x3000000eff047230 */ /* 0x000fe40000004100 */
[----:B------:R-:W-:Y:S01]  /*f880*/  FFMA.FTZ R35, R6, R43, R35 ;  /* 0x0000002b06237223 */ /* 0x000fe20000010023 */
[----:B------:R-:W-:-:S02]  /*f890*/  HADD2.F32 R8, -RZ, R15.H1_H1 ;  /* 0x3000000fff087230 */ /* 0x000fc40000004100 */
[----:B------:R-:W-:Y:S01]  /*f8a0*/  FMUL.FTZ R6, R41, R10 ;  /* 0x0000000a29067220 */ /* 0x000fe20000410000 */
[--C-:B------:R-:W-:Y:S02]  /*f8b0*/  HADD2.F32 R37, -RZ, R7.reuse.H0_H0 ;  /* 0x20000007ff257230 */ /* 0x100fe40000004100 */
[----:B------:R-:W-:Y:S01]  /*f8c0*/  FMUL.FTZ R48, R11, R34 ;  /* 0x000000220b307220 */ /* 0x000fe20000410000 */
[----:B------:R-:W-:Y:S02]  /*f8d0*/  HADD2.F32 R7, -RZ, R7.H1_H1 ;  /* 0x30000007ff077230 */ /* 0x000fe40000004100 */
[----:B------:R-:W-:Y:S01]  /*f8e0*/  FMUL.FTZ R41, R41, R4 ;  /* 0x0000000429297220 */ /* 0x000fe20000410000 */
[----:B------:R-:W-:Y:S01]  /*f8f0*/  FMUL.FTZ R5, R11, R8 ;  /* 0x000000080b057220 */ /* 0x000fe20000410000 */
[----:B------:R-:W-:Y:S01]  /*f900*/  FFMA.FTZ R11, R37, R4, -R6 ;  /* 0x00000004250b7223 */ /* 0x000fe20000010806 */
[----:B------:R-:W-:Y:S01]  /*f910*/  F2FP.F16.F32.PACK_AB R4, R42, R49 ;  /* 0x000000312a04723e */ /* 0x000fe200000000ff */
[----:B------:R-:W-:Y:S01]  /*f920*/  FFMA.FTZ R48, R7, R8, -R48 ;  /* 0x0000000807307223 */ /* 0x000fe20000010830 */
[----:B------:R-:W-:Y:S01]  /*f930*/  FFMA.FTZ R41, R37, R10, R41 ;  /* 0x0000000a25297223 */ /* 0x000fe20000010029 */
[----:B------:R-:W-:Y:S01]  /*f940*/  FFMA.FTZ R34, R7, R34, R5 ;  /* 0x0000002207227223 */ /* 0x000fe20000010005 */
        /* <DEDUP_REMOVED lines=9> */
.L_x_816:
[----:B------:R-:W-:Y:S05]  /*f9e0*/  BSYNC B1 ;  /* 0x0000000000017941 */ /* 0x000fea0003800000 */
.L_x_815:
[----:B-12---:R-:W-:Y:S01]  /*f9f0*/  IADD3 R0, R212, 0x20, RZ ;  /* 0x00000020d4007810 */ /* 0x006fe20007ffe0ff */
[----:B------:R-:W-:Y:S03]  /*fa00*/  BSSY B1, `(.L_x_819) ;  /* 0x00000b9000017945 */ /* 0x000fe60003800000 */
[----:B------:R-:W-:-:S13]  /*fa10*/  ISETP.GE.AND P0, PT, R0, R3, PT ;  /* 0x000000030000720c */ /* 0x000fda0003f06270 */
[----:B------:R-:W-:Y:S05]  /*fa20*/  @P0 BRA `(.L_x_820) ;  /* 0x0000000800d80947 */ /* 0x000fea0003800000 */
[----:B------:R-:W1:Y:S01]  /*fa30*/  LDC R51, c[0x0][0x3f4] ;  /* 0x0000fd00ff337b82 */ /* 0x000e620000000800 */
[----:B------:R-:W-:Y:S01]  /*fa40*/  BSSY B2, `(.L_x_821) ;  /* 0x000005c000027945 */ /* 0x000fe20003800000 */
[----:B------:R-:W-:Y:S02]  /*fa50*/  SHF.R.U32.HI R54, RZ, 0x3, R223 ;  /* 0x00000003ff367819 */ /* 0x000fe400000116df */
[-C--:B-1----:R-:W-:Y:S02]  /*fa60*/  ISETP.GE.AND P0, PT, R16, R51.reuse, PT ;  /* 0x000000331000720c */ /* 0x082fe40003f06270 */
[----:B------:R-:W-:-:S11]  /*fa70*/  ISETP.GE.AND P1, PT, R213, R51, PT ;  /* 0x00000033d500720c */ /* 0x000fd60003f26270 */
[----:B------:R-:W-:Y:S05]  /*fa80*/  @P0 BRA `(.L_x_822) ;  /* 0x00000004005c0947 */ /* 0x000fea0003800000 */
[----:B------:R-:W2:Y:S01]  /*fa90*/  LDL R52, [R1+0x80] ;  /* 0x0000800001347983 */ /* 0x000ea20000100800 */
[----:B------:R-:W-:Y:S01]  /*faa0*/  LEA.HI R0, R51, R232, RZ, 0x1d ;  /* 0x000000e833007211 */ /* 0x000fe200078fe8ff */
[----:B------:R-:W-:Y:S02]  /*fab0*/  HADD2.F32 R42, -RZ, R26.H0_H0 ;  /* 0x2000001aff2a7230 */ /* 0x000fe40000004100 */
[--C-:B------:R-:W-:Y:S01]  /*fac0*/  HADD2.F32 R44, -RZ, R30.reuse.H0_H0 ;  /* 0x2000001eff2c7230 */ /* 0x100fe20000004100 */
[----:B0-----:R-:W-:Y:S01]  /*fad0*/  SHF.R.S32.HI R5, RZ, 0x1f, R0 ;  /* 0x0000001fff057819 */ /* 0x001fe20000011400 */
[----:B------:R-:W-:Y:S02]  /*fae0*/  IMAD.SHL.U32 R4, R0, 0x8, RZ ;  /* 0x0000000800047824 */ /* 0x000fe400078e00ff */
[----:B------:R-:W-:Y:S01]  /*faf0*/  HADD2.F32 R46, -RZ, R31.H0_H0 ;  /* 0x2000001fff2e7230 */ /* 0x000fe20000004100 */
[----:B------:R-:W-:Y:S01]  /*fb00*/  LEA.HI R5, R5, R0, RZ, 0x3 ;  /* 0x0000000005057211 */ /* 0x000fe200078f18ff */
[----:B------:R-:W-:Y:S01]  /*fb10*/  HADD2.F32 R55, -RZ, R30.H1_H1 ;  /* 0x3000001eff377230 */ /* 0x000fe20000004100 */
[----:B------:R-:W-:Y:S01]  /*fb20*/  LOP3.LUT R0, R223, 0x38, R4, 0xf8, !PT ;  /* 0x00000038df007812 */ /* 0x000fe200078ef804 */
[----:B------:R-:W-:-:S02]  /*fb30*/  HADD2.F32 R53, -RZ, R26.H1_H1 ;  /* 0x3000001aff357230 */ /* 0x000fc40000004100 */
[----:B------:R-:W-:Y:S01]  /*fb40*/  IMAD.SHL.U32 R5, R5, 0x400, RZ ;  /* 0x0000040005057824 */ /* 0x000fe200078e00ff */
[----:B------:R-:W-:Y:S01]  /*fb50*/  LOP3.LUT R9, R0, R54, RZ, 0x3c, !PT ;  /* 0x0000003600097212 */ /* 0x000fe200078e3cff */
[----:B------:R-:W-:Y:S02]  /*fb60*/  HADD2.F32 R57, -RZ, R31.H1_H1 ;  /* 0x3000001fff397230 */ /* 0x000fe40000004100 */
[----:B------:R-:W-:Y:S01]  /*fb70*/  HADD2.F32 R50, -RZ, R33.H0_H0 ;  /* 0x20000021ff327230 */ /* 0x000fe20000004100 */
[----:B------:R-:W-:Y:S01]  /*fb80*/  LOP3.LUT R0, R5, 0x7fffe000, RZ, 0xc0, !PT ;  /* 0x7fffe00005007812 */ /* 0x000fe200078ec0ff */
[----:B------:R-:W-:-:S03]  /*fb90*/  HADD2.F32 R48, -RZ, R32.H0_H0 ;  /* 0x20000020ff307230 */ /* 0x000fc60000004100 */
[----:B------:R-:W-:-:S04]  /*fba0*/  IADD3 R9, R9, R0, R226 ;  /* 0x0000000009097210 */ /* 0x000fc80007ffe0e2 */
[----:B------:R-:W-:-:S05]  /*fbb0*/  LEA R0, R9, R18, 0x1 ;  /* 0x0000001209007211 */ /* 0x000fca00078e08ff */
[----:B------:R-:W0:Y:S02]  /*fbc0*/  LDS.128 R8, [R0+0x14400] ;  /* 0x0144000000087984 */ /* 0x000e240000000c00 */
[--C-:B0-----:R-:W-:Y:S02]  /*fbd0*/  HADD2.F32 R38, -RZ, R8.reuse.H0_H0 ;  /* 0x20000008ff267230 */ /* 0x101fe40000004100 */
[----:B------:R-:W-:Y:S02]  /*fbe0*/  HADD2.F32 R8, -RZ, R8.H1_H1 ;  /* 0x30000008ff087230 */ /* 0x000fe40000004100 */
[----:B------:R-:W-:Y:S02]  /*fbf0*/  HADD2.F32 R39, -RZ, R9.H0_H0 ;  /* 0x20000009ff277230 */ /* 0x000fe40000004100 */
[-C--:B------:R-:W-:Y:S01]  /*fc00*/  FMUL.FTZ R43, R44, R38.reuse ;  /* 0x000000262c2b7220 */ /* 0x080fe20000410000 */
[----:B------:R-:W-:Y:S01]  /*fc10*/  FMUL.FTZ R45, R42, R38 ;  /* 0x000000262a2d7220 */ /* 0x000fe20000410000 */
[----:B------:R-:W-:-:S02]  /*fc20*/  HADD2.F32 R38, -RZ, R27.H0_H0 ;  /* 0x2000001bff267230 */ /* 0x000fc40000004100 */
[-C--:B------:R-:W-:Y:S01]  /*fc30*/  FMUL.FTZ R47, R46, R8.reuse ;  /* 0x000000082e2f7220 */ /* 0x080fe20000410000 */
        /* <DEDUP_REMOVED lines=10> */
[----:B------:R-:W-:Y:S01]  /*fce0*/  FFMA.FTZ R43, R42, R34, -R43 ;  /* 0x000000222a2b7223 */ /* 0x000fe2000001082b */
[-C--:B------:R-:W-:Y:S01]  /*fcf0*/  FMUL.FTZ R42, R53, R39.reuse ;  /* 0x00000027352a7220 */ /* 0x080fe20000410000 */
[----:B------:R-:W-:Y:S01]  /*fd00*/  FFMA.FTZ R8, R38, R4, -R47 ;  /* 0x0000000426087223 */ /* 0x000fe2000001082f */
[----:B------:R-:W-:Y:S01]  /*fd10*/  FMUL.FTZ R38, R55, R39 ;  /* 0x0000002737267220 */ /* 0x000fe20000410000 */
[----:B------:R-:W-:Y:S02]  /*fd20*/  HADD2.F32 R39, -RZ, R27.H1_H1 ;  /* 0x3000001bff277230 */ /* 0x000fe40000004100 */
[----:B------:R-:W-:Y:S01]  /*fd30*/  FFMA.FTZ R45, R44, R34, R45 ;  /* 0x000000222c2d7223 */ /* 0x000fe2000001002d */
[----:B------:R-:W-:-:S02]  /*fd40*/  HADD2.F32 R5, -RZ, R5.H1_H1 ;  /* 0x30000005ff057230 */ /* 0x000fc40000004100 */
[----:B------:R-:W-:Y:S01]  /*fd50*/  FFMA.FTZ R34, R46, R4, R49 ;  /* 0x000000042e227223 */ /* 0x000fe20000010031 */
[-C--:B------:R-:W-:Y:S01]  /*fd60*/  FMUL.FTZ R4, R57, R9.reuse ;  /* 0x0000000939047220 */ /* 0x080fe20000410000 */
[----:B------:R-:W-:Y:S01]  /*fd70*/  FMUL.FTZ R44, R39, R9 ;  /* 0x00000009272c7220 */ /* 0x000fe20000410000 */
[--C-:B------:R-:W-:Y:S02]  /*fd80*/  HADD2.F32 R36, -RZ, R6.reuse.H0_H0 ;  /* 0x20000006ff247230 */ /* 0x100fe40000004100 */
[----:B------:R-:W-:Y:S01]  /*fd90*/  FFMA.FTZ R38, R53, R35, -R38 ;  /* 0x0000002335267223 */ /* 0x000fe20000010826 */
[----:B------:R-:W-:Y:S01]  /*fda0*/  FFMA.FTZ R9, R39, R5, -R4 ;  /* 0x0000000527097223 */ /* 0x000fe20000010804 */
[----:B------:R-:W-:Y:S01]  /*fdb0*/  FFMA.FTZ R42, R55, R35, R42 ;  /* 0x00000023372a7223 */ /* 0x000fe2000001002a */
[----:B------:R-:W-:Y:S02]  /*fdc0*/  HADD2.F32 R4, -RZ, R29.H0_H0 ;  /* 0x2000001dff047230 */ /* 0x000fe40000004100 */
[----:B------:R-:W-:Y:S01]  /*fdd0*/  FFMA.FTZ R35, R57, R5, R44 ;  /* 0x0000000539237223 */ /* 0x000fe2000001002c */
[----:B------:R-:W-:-:S02]  /*fde0*/  HADD2.F32 R6, -RZ, R6.H1_H1 ;  /* 0x30000006ff067230 */ /* 0x000fc40000004100 */
[-C--:B------:R-:W-:Y:S01]  /*fdf0*/  FMUL.FTZ R5, R50, R10.reuse ;  /* 0x0000000a32057220 */ /* 0x080fe20000410000 */
[----:B------:R-:W-:Y:S02]  /*fe00*/  HADD2.F32 R46, -RZ, R28.H0_H0 ;  /* 0x2000001cff2e7230 */ /* 0x000fe40000004100 */
[----:B------:R-:W-:Y:S01]  /*fe10*/  FMUL.FTZ R49, R4, R10 ;  /* 0x0000000a04317220 */ /* 0x000fe20000410000 */
[----:B------:R-:W-:Y:S01]  /*fe20*/  FMUL.FTZ R39, R48, R40 ;  /* 0x0000002830277220 */ /* 0x000fe20000410000 */
[----:B------:R-:W-:Y:S01]  /*fe30*/  FFMA.FTZ R10, R4, R6, -R5 ;  /* 0x00000006040a7223 */ /* 0x000fe20000010805 */
[----:B------:R-:W-:Y:S02]  /*fe40*/  HADD2.F32 R55, -RZ, R32.H1_H1 ;  /* 0x30000020ff377230 */ /* 0x000fe40000004100 */
[C---:B------:R-:W-:Y:S01]  /*fe50*/  FMUL.FTZ R47, R46.reuse, R40 ;  /* 0x000000282e2f7220 */ /* 0x040fe20000410000 */
[----:B------:R-:W-:Y:S02]  /*fe60*/  HADD2.F32 R57, -RZ, R33.H1_H1 ;  /* 0x30000021ff397230 */ /* 0x000fe40000004100 */
[----:B------:R-:W-:Y:S01]  /*fe70*/  FFMA.FTZ R39, R46, R36, -R39 ;  /* 0x000000242e277223 */ /* 0x000fe20000010827 */
[----:B------:R-:W-:-:S02]  /*fe80*/  HADD2.F32 R5, -RZ, R28.H1_H1 ;  /* 0x3000001cff057230 */ /* 0x000fc40000004100 */
[----:B------:R-:W-:Y:S01]  /*fe90*/  FFMA.FTZ R47, R48, R36, R47 ;  /* 0x00000024302f7223 */ /* 0x000fe2000001002f */
[----:B------:R-:W-:Y:S02]  /*fea0*/  HADD2.F32 R53, -RZ, R29.H1_H1 ;  /* 0x3000001dff357230 */ /* 0x000fe40000004100 */
[----:B------:R-:W-:Y:S01]  /*feb0*/  FFMA.FTZ R36, R50, R6, R49 ;  /* 0x0000000632247223 */ /* 0x000fe20000010031 */
[--C-:B------:R-:W-:Y:S02]  /*fec0*/  HADD2.F32 R37, -RZ, R7.reuse.H0_H0 ;  /* 0x20000007ff257230 */ /* 0x100fe40000004100 */
[----:B------:R-:W-:Y:S01]  /*fed0*/  FMUL.FTZ R4, R55, R41 ;  /* 0x0000002937047220 */ /* 0x000fe20000410000 */
[----:B------:R-:W-:Y:S02]  /*fee0*/  HADD2.F32 R7, -RZ, R7.H1_H1 ;  /* 0x30000007ff077230 */ /* 0x000fe40000004100 */
[----:B------:R-:W-:Y:S01]  /*fef0*/  FMUL.FTZ R40, R57, R11 ;  /* 0x0000000b39287220 */ /* 0x000fe20000410000 */
[----:B------:R-:W-:Y:S01]  /*ff00*/  FMUL.FTZ R6, R5, R41 ;  /* 0x0000002905067220 */ /* 0x000fe20000410000 */
[----:B------:R-:W-:Y:S01]  /*ff10*/  FMUL.FTZ R44, R53, R11 ;  /* 0x0000000b352c7220 */ /* 0x000fe20000410000 */
[----:B------:R-:W-:Y:S01]  /*ff20*/  FFMA.FTZ R11, R5, R37, -R4 ;  /* 0x00000025050b7223 */ /* 0x000fe20000010804 */
[----:B------:R-:W-:Y:S01]  /*ff30*/  FFMA.FTZ R40, R53, R7, -R40 ;  /* 0x0000000735287223 */ /* 0x000fe20000010828 */
[----:B------:R-:W-:Y:S01]  /*ff40*/  FFMA.FTZ R37, R55, R37, R6 ;  /* 0x0000002537257223 */ /* 0x000fe20000010006 */
[----:B------:R-:W-:Y:S01]  /*ff50*/  FFMA.FTZ R44, R57, R7, R44 ;  /* 0x00000007392c7223 */ /* 0x000fe2000001002c */
[----:B------:R-:W-:-:S02]  /*ff60*/  F2FP.F16.F32.PACK_AB R4, R8, R43 ;  /* 0x0000002b0804723e */ /* 0x000fc400000000ff */
[----:B------:R-:W-:Y:S02]  /*ff70*/  F2FP.F16.F32.PACK_AB R5, R9, R38 ;  /* 0x000000260905723e */ /* 0x000fe400000000ff */
[----:B------:R-:W-:Y:S02]  /*ff80*/  F2FP.F16.F32.PACK_AB R6, R10, R39 ;  /* 0x000000270a06723e */ /* 0x000fe400000000ff */
[----:B------:R-:W-:Y:S02]  /*ff90*/  F2FP.F16.F32.PACK_AB R7, R40, R11 ;  /* 0x0000000b2807723e */ /* 0x000fe400000000ff */
[----:B------:R-:W-:Y:S02]  /*ffa0*/  F2FP.F16.F32.PACK_AB R8, R34, R45 ;  /* 0x0000002d2208723e */ /* 0x000fe400000000ff */
[----:B------:R-:W-:Y:S01]  /*ffb0*/  F2FP.F16.F32.PACK_AB R9, R35, R42 ;  /* 0x0000002a2309723e */ /* 0x000fe200000000ff */
[----:B------:R1:W-:Y:S01]  /*ffc0*/  STS.128 [R52], R4 ;  /* 0x0000000434007388 */ /* 0x0003e20000000c00 */
[----:B------:R-:W-:-:S02]  /*ffd0*/  F2FP.F16.F32.PACK_AB R10, R36, R47 ;  /* 0x0000002f240a723e */ /* 0x000fc400000000ff */
[----:B------:R-:W-:-:S05]  /*ffe0*/  F2FP.F16.F32.PACK_AB R11, R44, R37 ;  /* 0x000000252c0b723e */ /* 0x000fca00000000ff */
[----:B------:R1:W-:Y:S02]  /*fff0*/  STS.128 [R0+0x14400], R8 ;  /* 0x0144000800007388 */ /* 0x0003e40000000c00 */
.L_x_822:
[----:B------:R-:W-:Y:S05]  /*10000*/  BSYNC B2 ;  /* 0x0000000000027941 */ /* 0x000fea0003800000 */
.L_x_821:
[----:B------:R-:W-:Y:S05]  /*10010*/  @P1 BRA `(.L_x_820) ;  /* 0x00000004005c1947 */ /* 0x000fea0003800000 */
[----:B-1----:R-:W0:Y:S01]  /*10020*/  LDL R52, [R1+0x7c] ;  /* 0x00007c0001347983 */ /* 0x002e220000100800 */
[----:B------:R-:W-:Y:S01]  /*10030*/  LEA.HI R51, R51, R234, RZ, 0x1d ;  /* 0x000000ea33337211 */ /* 0x000fe200078fe8ff */
[----:B------:R-:W-:Y:S02]  /*10040*/  HADD2.F32 R42, -RZ, R12.H0_H0 ;  /* 0x2000000cff2a7230 */ /* 0x000fe40000004100 */
[--C-:B------:R-:W-:Y:S01]  /*10050*/  HADD2.F32 R44, -RZ, R20.reuse.H0_H0 ;  /* 0x20000014ff2c7230 */ /* 0x100fe20000004100 */
[----:B------:R-:W-:Y:S01]  /*10060*/  SHF.R.S32.HI R4, RZ, 0x1f, R51 ;  /* 0x0000001fff047819 */ /* 0x000fe20000011433 */
        /* <DEDUP_REMOVED lines=14> */
[----:B------:R-:W1:Y:S02]  /*10150*/  LDS.128 R8, [R0+0x14400] ;  /* 0x0144000000087984 */ /* 0x000e640000000c00 */
[--C-:B-1----:R-:W-:Y:S02]  /*10160*/  HADD2.F32 R38, -RZ, R8.reuse.H0_H0 ;  /* 0x20000008ff267230 */ /* 0x102fe40000004100 */
        /* <DEDUP_REMOVED lines=12> */
[----:B0-----:R-:W0:Y:S02]  /*10230*/  LDS.128 R4, [R52] ;  /* 0x0000000034047984 */ /* 0x001e240000000c00 */
        /* <DEDUP_REMOVED lines=53> */
.L_x_820:
[----:B------:R-:W-:Y:S05]  /*10590*/  BSYNC B1 ;  /* 0x0000000000017941 */ /* 0x000fea0003800000 */
.L_x_819:
[----:B-12---:R-:W-:Y:S01]  /*105a0*/  VIADD R0, R212, 0x40 ;  /* 0x00000040d4007836 */ /* 0x006fe20000000000 */
[----:B------:R-:W-:Y:S04]  /*105b0*/  BSSY B1, `(.L_x_823) ;  /* 0x00000b9000017945 */ /* 0x000fe80003800000 */
        /* <DEDUP_REMOVED lines=12> */
[----:B------:R-:W-:Y:S01]  /*10680*/  SHF.R.S32.HI R7, RZ, 0x1f, R0 ;  /* 0x0000001fff077819 */ /* 0x000fe20000011400 */
[----:B0-----:R-:W-:Y:S02]  /*10690*/  IMAD.SHL.U32 R5, R0, 0x8, RZ ;  /* 0x0000000800057824 */ /* 0x001fe400078e00ff */
[--C-:B------:R-:W-:Y:S01]  /*106a0*/  HADD2.F32 R46, -RZ, R31.reuse.H0_H0 ;  /* 0x2000001fff2e7230 */ /* 0x100fe20000004100 */
[----:B------:R-:W-:Y:S01]  /*106b0*/  LEA.HI R7, R7, R0, RZ, 0x3 ;  /* 0x0000000007077211 */ /* 0x000fe200078f18ff */
[----:B------:R-:W-:Y:S01]  /*106c0*/  HADD2.F32 R55, -RZ, R30.H1_H1 ;  /* 0x3000001eff377230 */ /* 0x000fe20000004100 */
[----:B------:R-:W-:Y:S01]  /*106d0*/  LOP3.LUT R0, R222, 0x38, R5, 0xf8, !PT ;  /* 0x00000038de007812 */ /* 0x000fe200078ef805 */
[----:B------:R-:W-:Y:S01]  /*106e0*/  HADD2.F32 R53, -RZ, R26.H1_H1 ;  /* 0x3000001aff357230 */ /* 0x000fe20000004100 */
[----:B------:R-:W-:Y:S01]  /*106f0*/  SHF.L.U32 R7, R7, 0xa, RZ ;  /* 0x0000000a07077819 */ /* 0x000fe200000006ff */
[----:B------:R-:W-:Y:S01]  /*10700*/  HADD2.F32 R57, -RZ, R31.H1_H1 ;  /* 0x3000001fff397230 */ /* 0x000fe20000004100 */
[----:B------:R-:W-:Y:S01]  /*10710*/  LOP3.LUT R0, R0, R54, RZ, 0x3c, !PT ;  /* 0x0000003600007212 */ /* 0x000fe200078e3cff */
[----:B------:R-:W-:Y:S01]  /*10720*/  HADD2.F32 R50, -RZ, R33.H0_H0 ;  /* 0x20000021ff327230 */ /* 0x000fe20000004100 */
[----:B------:R-:W-:Y:S01]  /*10730*/  LOP3.LUT R9, R7, 0x7fffe000, RZ, 0xc0, !PT ;  /* 0x7fffe00007097812 */ /* 0x000fe200078ec0ff */
[----:B------:R-:W-:-:S03]  /*10740*/  HADD2.F32 R48, -RZ, R32.H0_H0 ;  /* 0x20000020ff307230 */ /* 0x000fc60000004100 */
[----:B------:R-:W-:-:S05]  /*10750*/  IADD3 R9, R0, R9, R225 ;  /* 0x0000000900097210 */ /* 0x000fca0007ffe0e1 */
[----:B------:R-:W-:-:S05]  /*10760*/  IMAD R0, R9, 0x2, R18 ;  /* 0x0000000209007824 */ /* 0x000fca00078e0212 */
        /* <DEDUP_REMOVED lines=68> */
.L_x_826:
[----:B------:R-:W-:Y:S05]  /*10bb0*/  BSYNC B2 ;  /* 0x0000000000027941 */ /* 0x000fea0003800000 */
.L_x_825:
[----:B------:R-:W-:Y:S05]  /*10bc0*/  @P1 BRA `(.L_x_824) ;  /* 0x00000004005c1947 */ /* 0x000fea0003800000 */
[----:B-1----:R-:W2:Y:S01]  /*10bd0*/  LDL R52, [R1+0x74] ;  /* 0x0000740001347983 */ /* 0x002ea20000100800 */
        /* <DEDUP_REMOVED lines=11> */
[----:B------:R-:W-:Y:S01]  /*10c90*/  HADD2.F32 R50, -RZ, R25.H0_H0 ;  /* 0x20000019ff327230 */ /* 0x000fe20000004100 */
[----:B------:R-:W-:Y:S01]  /*10ca0*/  LOP3.LUT R0, R0, R54, RZ, 0x3c, !PT ;  /* 0x0000003600007212 */ /* 0x000fe200078e3cff */
[----:B------:R-:W-:Y:S01]  /*10cb0*/  HADD2.F32 R48, -RZ, R24.H0_H0 ;  /* 0x20000018ff307230 */ /* 0x000fe20000004100 */
[----:B------:R-:W-:Y:S01]  /*10cc0*/  LOP3.LUT R9, R51, 0x7fffe000, RZ, 0xc0, !PT ;  /* 0x7fffe00033097812 */ /* 0x000fe200078ec0ff */
[----:B------:R-:W-:-:S03]  /*10cd0*/  HADD2.F32 R51, -RZ, R12.H1_H1 ;  /* 0x3000000cff337230 */ /* 0x000fc60000004100 */
        /* <DEDUP_REMOVED lines=70> */
.L_x_824:
[----:B------:R-:W-:Y:S05]  /*11140*/  BSYNC B1 ;  /* 0x0000000000017941 */ /* 0x000fea0003800000 */
.L_x_823:
[----:B-12---:R-:W-:-:S05]  /*11150*/  VIADD R0, R212, 0x60 ;  /* 0x00000060d4007836 */ /* 0x006fca0000000000 */
[----:B------:R-:W-:-:S13]  /*11160*/  ISETP.GE.AND P0, PT, R0, R3, PT ;  /* 0x000000030000720c */ /* 0x000fda0003f06270 */
[----:B------:R-:W-:Y:S05]  /*11170*/  @P0 BRA `(.L_x_803) ;  /* 0x0000000800f40947 */ /* 0x000fea0003800000 */
[----:B------:R1:W5:Y:S01]  /*11180*/  LDL R48, [R1+0x68] ;  /* 0x0000680001307983 */ /* 0x0003620000100800 */
[----:B------:R-:W2:Y:S01]  /*11190*/  LDC R47, c[0x0][0x3f4] ;  /* 0x0000fd00ff2f7b82 */ /* 0x000ea20000000800 */
[C---:B------:R-:W-:Y:S01]  /*111a0*/  IADD3 R50, R212.reuse, 0x60, RZ ;  /* 0x00000060d4327810 */ /* 0x040fe20007ffe0ff */
[----:B------:R-:W-:Y:S01]  /*111b0*/  VIADD R52, R212, 0x60 ;  /* 0x00000060d4347836 */ /* 0x000fe20000000000 */
[----:B------:R-:W-:Y:S03]  /*111c0*/  BSSY B1, `(.L_x_827) ;  /* 0x0000060000017945 */ /* 0x000fe60003800000 */
[----:B------:R-:W-:Y:S01]  /*111d0*/  IMAD.SHL.U32 R50, R50, 0x40, RZ ;  /* 0x0000004032327824 */ /* 0x000fe200078e00ff */
[----:B------:R-:W-:-:S04]  /*111e0*/  SHF.L.U32 R52, R52, 0x6, RZ ;  /* 0x0000000634347819 */ /* 0x000fc800000006ff */
[----:B------:R-:W-:Y:S02]  /*111f0*/  LOP3.LUT R50, R50, 0x1c0, RZ, 0xc0, !PT ;  /* 0x000001c032327812 */ /* 0x000fe400078ec0ff */
[----:B------:R-:W-:Y:S02]  /*11200*/  LOP3.LUT R52, R52, 0x1c0, RZ, 0xc0, !PT ;  /* 0x000001c034347812 */ /* 0x000fe400078ec0ff */
[----:B------:R-:W-:Y:S02]  /*11210*/  SHF.R.U32.HI R50, RZ, 0x3, R50 ;  /* 0x00000003ff327819 */ /* 0x000fe40000011632 */
[-C--:B--2---:R-:W-:Y:S02]  /*11220*/  ISETP.GE.AND P0, PT, R16, R47.reuse, PT ;  /* 0x0000002f1000720c */ /* 0x084fe40003f06270 */
[----:B------:R-:W-:-:S11]  /*11230*/  ISETP.GE.AND P1, PT, R213, R47, PT ;  /* 0x0000002fd500720c */ /* 0x000fd60003f26270 */
[----:B-1----:R-:W-:Y:S05]  /*11240*/  @P0 BRA `(.L_x_828) ;  /* 0x00000004005c0947 */ /* 0x002fea0003800000 */
[----:B------:R-:W2:Y:S01]  /*11250*/  LDL R53, [R1+0x70] ;  /* 0x0000700001357983 */ /* 0x000ea20000100800 */
[----:B------:R-:W-:Y:S01]  /*11260*/  LEA.HI R0, R47, R232, RZ, 0x1d ;  /* 0x000000e82f007211 */ /* 0x000fe200078fe8ff */
[----:B------:R-:W-:Y:S02]  /*11270*/  HADD2.F32 R44, -RZ, R30.H0_H0 ;  /* 0x2000001eff2c7230 */ /* 0x000fe40000004100 */
[----:B------:R-:W-:Y:S01]  /*11280*/  HADD2.F32 R42, -RZ, R26.H0_H0 ;  /* 0x2000001aff2a7230 */ /* 0x000fe20000004100 */
        /* <DEDUP_REMOVED lines=10> */
[--C-:B------:R-:W-:Y:S01]  /*11330*/  HADD2.F32 R51, -RZ, R32.reuse.H0_H0 ;  /* 0x20000020ff337230 */ /* 0x100fe20000004100 */
[----:B------:R-:W-:Y:S01]  /*11340*/  LOP3.LUT R3, R5, 0x7fffe000, RZ, 0xc0, !PT ;  /* 0x7fffe00005037812 */ /* 0x000fe200078ec0ff */
[----:B------:R-:W-:-:S03]  /*11350*/  HADD2.F32 R32, -RZ, R32.H1_H1 ;  /* 0x30000020ff207230 */ /* 0x000fc60000004100 */
[----:B-----5:R-:W-:-:S04]  /*11360*/  IADD3 R3, R0, R3, R48 ;  /* 0x0000000300037210 */ /* 0x020fc80007ffe030 */
[----:B------:R-:W-:-:S05]  /*11370*/  LEA R3, R3, R18, 0x1 ;  /* 0x0000001203037211 */ /* 0x000fca00078e08ff */
[----:B------:R-:W0:Y:S02]  /*11380*/  LDS.128 R8, [R3+0x14400] ;  /* 0x0144000003087984 */ /* 0x000e240000000c00 */
[--C-:B0-----:R-:W-:Y:S02]  /*11390*/  HADD2.F32 R37, -RZ, R8.reuse.H0_H0 ;  /* 0x20000008ff257230 */ /* 0x101fe40000004100 */
[----:B------:R-:W-:Y:S02]  /*113a0*/  HADD2.F32 R8, -RZ, R8.H1_H1 ;  /* 0x30000008ff087230 */ /* 0x000fe40000004100 */
[--C-:B------:R-:W-:Y:S02]  /*113b0*/  HADD2.F32 R38, -RZ, R9.reuse.H0_H0 ;  /* 0x20000009ff267230 */ /* 0x100fe40000004100 */
[-C--:B------:R-:W-:Y:S01]  /*113c0*/  FMUL.FTZ R41, R44, R37.reuse ;  /* 0x000000252c297220 */ /* 0x080fe20000410000 */
[----:B------:R-:W-:Y:S01]  /*113d0*/  FMUL.FTZ R37, R42, R37 ;  /* 0x000000252a257220 */ /* 0x000fe20000410000 */
[----:B------:R-:W-:Y:S01]  /*113e0*/  FMUL.FTZ R43, R46, R8 ;  /* 0x000000082e2b7220 */ /* 0x000fe20000410000 */
[----:B------:R-:W-:-:S02]  /*113f0*/  HADD2.F32 R9, -RZ, R9.H1_H1 ;  /* 0x30000009ff097230 */ /* 0x000fc40000004100 */
[----:B------:R-:W-:Y:S01]  /*11400*/  FMUL.FTZ R31, R26, R38 ;  /* 0x000000261a1f7220 */ /* 0x000fe20000410000 */
[--C-:B------:R-:W-:Y:S02]  /*11410*/  HADD2.F32 R39, -RZ, R10.reuse.H0_H0 ;  /* 0x2000000aff277230 */ /* 0x100fe40000004100 */
[----:B------:R-:W-:Y:S02]  /*11420*/  HADD2.F32 R10, -RZ, R10.H1_H1 ;  /* 0x3000000aff0a7230 */ /* 0x000fe40000004100 */
[--C-:B------:R-:W-:Y:S02]  /*11430*/  HADD2.F32 R40, -RZ, R11.reuse.H0_H0 ;  /* 0x2000000bff287230 */ /* 0x100fe40000004100 */
[----:B------:R-:W-:Y:S01]  /*11440*/  HADD2.F32 R11, -RZ, R11.H1_H1 ;  /* 0x3000000bff0b7230 */ /* 0x000fe20000004100 */
[----:B--2---:R-:W0:Y:S02]  /*11450*/  LDS.128 R4, [R53] ;  /* 0x0000000035047984 */ /* 0x004e240000000c00 */
[----:B0-----:R-:W-:-:S02]  /*11460*/  HADD2.F32 R0, -RZ, R4.H0_H0 ;  /* 0x20000004ff007230 */ /* 0x001fc40000004100 */
[----:B------:R-:W-:Y:S02]  /*11470*/  HADD2.F32 R4, -RZ, R4.H1_H1 ;  /* 0x30000004ff047230 */ /* 0x000fe40000004100 */
[----:B------:R-:W-:Y:S02]  /*11480*/  HADD2.F32 R34, -RZ, R5.H0_H0 ;  /* 0x20000005ff227230 */ /* 0x000fe40000004100 */
[-C--:B------:R-:W-:Y:S01]  /*11490*/  FFMA.FTZ R41, R42, R0.reuse, -R41 ;  /* 0x000000002a297223 */ /* 0x080fe20000010829 */
[----:B------:R-:W-:Y:S02]  /*114a0*/  HADD2.F32 R42, -RZ, R27.H0_H0 ;  /* 0x2000001bff2a7230 */ /* 0x000fe40000004100 */
[----:B------:R-:W-:Y:S01]  /*114b0*/  FFMA.FTZ R37, R44, R0, R37 ;  /* 0x000000002c257223 */ /* 0x000fe20000010025 */
[----:B------:R-:W-:Y:S02]  /*114c0*/  HADD2.F32 R5, -RZ, R5.H1_H1 ;  /* 0x30000005ff057230 */ /* 0x000fe40000004100 */
[----:B------:R-:W-:Y:S01]  /*114d0*/  FFMA.FTZ R31, R30, R34, R31 ;  /* 0x000000221e1f7223 */ /* 0x000fe2000001001f */
[----:B------:R-:W-:-:S02]  /*114e0*/  HADD2.F32 R27, -RZ, R27.H1_H1 ;  /* 0x3000001bff1b7230 */ /* 0x000fc40000004100 */
[C---:B------:R-:W-:Y:S01]  /*114f0*/  FMUL.FTZ R45, R42.reuse, R8 ;  /* 0x000000082a2d7220 */ /* 0x040fe20000410000 */
[----:B------:R-:W-:Y:S01]  /*11500*/  FFMA.FTZ R0, R42, R4, -R43 ;  /* 0x000000042a007223 */ /* 0x000fe2000001082b */
[----:B------:R-:W-:Y:S01]  /*11510*/  FMUL.FTZ R43, R30, R38 ;  /* 0x000000261e2b7220 */ /* 0x000fe20000410000 */
[----:B------:R-:W-:Y:S02]  /*11520*/  HADD2.F32 R35, -RZ, R6.H0_H0 ;  /* 0x20000006ff237230 */ /* 0x000fe40000004100 */
[----:B------:R-:W-:Y:S01]  /*11530*/  FFMA.FTZ R8, R46, R4, R45 ;  /* 0x000000042e087223 */ /* 0x000fe2000001002d */
[-C--:B------:R-:W-:Y:S01]  /*11540*/  FMUL.FTZ R4, R49, R9.reuse ;  /* 0x0000000931047220 */ /* 0x080fe20000410000 */
[----:B------:R-:W-:Y:S02]  /*11550*/  HADD2.F32 R45, -RZ, R28.H0_H0 ;  /* 0x2000001cff2d7230 */ /* 0x000fe40000004100 */
[----:B------:R-:W-:Y:S01]  /*11560*/  FFMA.FTZ R43, R26, R34, -R43 ;  /* 0x000000221a2b7223 */ /* 0x000fe2000001082b */
[C---:B------:R-:W-:Y:S01]  /*11570*/  FMUL.FTZ R30, R27.reuse, R9 ;  /* 0x000000091b1e7220 */ /* 0x040fe20000410000 */
[----:B------:R-:W-:Y:S01]  /*11580*/  FFMA.FTZ R26, R27, R5, -R4 ;  /* 0x000000051b1a7223 */ /* 0x000fe20000010804 */
[----:B------:R-:W-:-:S02]  /*11590*/  HADD2.F32 R42, -RZ, R33.H0_H0 ;  /* 0x20000021ff2a7230 */ /* 0x000fc40000004100 */
[-C--:B------:R-:W-:Y:S01]  /*115a0*/  FMUL.FTZ R4, R51, R39.reuse ;  /* 0x0000002733047220 */ /* 0x080fe20000410000 */
[----:B------:R-:W-:Y:S01]  /*115b0*/  FMUL.FTZ R34, R45, R39 ;  /* 0x000000272d227220 */ /* 0x000fe20000410000 */
[----:B------:R-:W-:Y:S02]  /*115c0*/  HADD2.F32 R38, -RZ, R29.H0_H0 ;  /* 0x2000001dff267230 */ /* 0x000fe40000004100 */
[----:B------:R-:W-:Y:S01]  /*115d0*/  FFMA.FTZ R30, R49, R5, R30 ;  /* 0x00000005311e7223 */ /* 0x000fe2000001001e */
[----:B------:R-:W-:Y:S02]  /*115e0*/  HADD2.F32 R6, -RZ, R6.H1_H1 ;  /* 0x30000006ff067230 */ /* 0x000fe40000004100 */
[----:B------:R-:W-:Y:S01]  /*115f0*/  FMUL.FTZ R5, R42, R10 ;  /* 0x0000000a2a057220 */ /* 0x000fe20000410000 */
[-C--:B------:R-:W-:Y:S01]  /*11600*/  FFMA.FTZ R27, R45, R35.reuse, -R4 ;  /* 0x000000232d1b7223 */ /* 0x080fe20000010804 */
[----:B------:R-:W-:Y:S01]  /*11610*/  FFMA.FTZ R34, R51, R35, R34 ;  /* 0x0000002333227223 */ /* 0x000fe20000010022 */
[----:B------:R-:W-:-:S02]  /*11620*/  HADD2.F32 R35, -RZ, R33.H1_H1 ;  /* 0x30000021ff237230 */ /* 0x000fc40000004100 */
[C---:B------:R-:W-:Y:S01]  /*11630*/  FMUL.FTZ R9, R38.reuse, R10 ;  /* 0x0000000a26097220 */ /* 0x040fe20000410000 */
[----:B------:R-:W-:Y:S02]  /*11640*/  HADD2.F32 R28, -RZ, R28.H1_H1 ;  /* 0x3000001cff1c7230 */ /* 0x000fe40000004100 */
[----:B------:R-:W-:Y:S01]  /*11650*/  FFMA.FTZ R10, R38, R6, -R5 ;  /* 0x00000006260a7223 */ /* 0x000fe20000010805 */
[----:B------:R-:W-:Y:S02]  /*11660*/  HADD2.F32 R33, -RZ, R29.H1_H1 ;  /* 0x3000001dff217230 */ /* 0x000fe40000004100 */
[----:B------:R-:W-:Y:S01]  /*11670*/  FMUL.FTZ R5, R32, R40 ;  /* 0x0000002820057220 */ /* 0x000fe20000410000 */
[--C-:B------:R-:W-:Y:S02]  /*11680*/  HADD2.F32 R36, -RZ, R7.reuse.H0_H0 ;  /* 0x20000007ff247230 */ /* 0x100fe40000004100 */
[----:B------:R-:W-:Y:S01]  /*11690*/  FFMA.FTZ R29, R42, R6, R9 ;  /* 0x000000062a1d7223 */ /* 0x000fe20000010009 */
[----:B------:R-:W-:-:S02]  /*116a0*/  HADD2.F32 R7, -RZ, R7.H1_H1 ;  /* 0x30000007ff077230 */ /* 0x000fc40000004100 */
[-C--:B------:R-:W-:Y:S01]  /*116b0*/  FMUL.FTZ R4, R35, R11.reuse ;  /* 0x0000000b23047220 */ /* 0x080fe20000410000 */
[C---:B------:R-:W-:Y:S01]  /*116c0*/  FMUL.FTZ R9, R28.reuse, R40 ;  /* 0x000000281c097220 */ /* 0x040fe20000410000 */
[C---:B------:R-:W-:Y:S01]  /*116d0*/  FMUL.FTZ R6, R33.reuse, R11 ;  /* 0x0000000b21067220 */ /* 0x040fe20000410000 */
[-C--:B------:R-:W-:Y:S01]  /*116e0*/  FFMA.FTZ R11, R28, R36.reuse, -R5 ;  /* 0x000000241c0b7223 */ /* 0x080fe20000010805 */
[-C--:B------:R-:W-:Y:S01]  /*116f0*/  FFMA.FTZ R28, R33, R7.reuse, -R4 ;  /* 0x00000007211c7223 */ /* 0x080fe20000010804 */
[----:B------:R-:W-:Y:S01]  /*11700*/  FFMA.FTZ R36, R32, R36, R9 ;  /* 0x0000002420247223 */ /* 0x000fe20000010009 */
[----:B------:R-:W-:Y:S01]  /*11710*/  FFMA.FTZ R33, R35, R7, R6 ;  /* 0x0000000723217223 */ /* 0x000fe20000010006 */
[----:B------:R-:W-:Y:S02]  /*11720*/  F2FP.F16.F32.PACK_AB R4, R0, R41 ;  /* 0x000000290004723e */ /* 0x000fe400000000ff */
[----:B------:R-:W-:Y:S02]  /*11730*/  F2FP.F16.F32.PACK_AB R5, R26, R43 ;  /* 0x0000002b1a05723e */ /* 0x000fe400000000ff */
[----:B------:R-:W-:-:S02]  /*11740*/  F2FP.F16.F32.PACK_AB R6, R10, R27 ;  /* 0x0000001b0a06723e */ /* 0x000fc400000000ff */
[----:B------:R-:W-:Y:S02]  /*11750*/  F2FP.F16.F32.PACK_AB R7, R28, R11 ;  /* 0x0000000b1c07723e */ /* 0x000fe400000000ff */
[----:B------:R-:W-:Y:S02]  /*11760*/  F2FP.F16.F32.PACK_AB R8, R8, R37 ;  /* 0x000000250808723e */ /* 0x000fe400000000ff */
[----:B------:R-:W-:Y:S01]  /*11770*/  F2FP.F16.F32.PACK_AB R9, R30, R31 ;  /* 0x0000001f1e09723e */ /* 0x000fe200000000ff */
[----:B------:R1:W-:Y:S01]  /*11780*/  STS.128 [R53], R4 ;  /* 0x0000000435007388 */ /* 0x0003e20000000c00 */
[----:B------:R-:W-:Y:S02]  /*11790*/  F2FP.F16.F32.PACK_AB R10, R29, R34 ;  /* 0x000000221d0a723e */ /* 0x000fe400000000ff */
[----:B------:R-:W-:-:S05]  /*117a0*/  F2FP.F16.F32.PACK_AB R11, R33, R36 ;  /* 0x00000024210b723e */ /* 0x000fca00000000ff */
[----:B------:R1:W-:Y:S02]  /*117b0*/  STS.128 [R3+0x14400], R8 ;  /* 0x0144000803007388 */ /* 0x0003e40000000c00 */
.L_x_828:
[----:B------:R-:W-:Y:S05]  /*117c0*/  BSYNC B1 ;  /* 0x0000000000017941 */ /* 0x000fea0003800000 */
.L_x_827:
[----:B------:R-:W-:Y:S05]  /*117d0*/  @P1 BRA `(.L_x_803) ;  /* 0x00000004005c1947 */ /* 0x000fea0003800000 */
[----:B------:R-:W0:Y:S01]  /*117e0*/  LDL R40, [R1+0x6c] ;  /* 0x00006c0001287983 */ /* 0x000e220000100800 */
[----:B------:R-:W-:Y:S01]  /*117f0*/  LEA.HI R47, R47, R234, RZ, 0x1d ;  /* 0x000000ea2f2f7211 */ /* 0x000fe200078fe8ff */
[----:B------:R-:W-:Y:S02]  /*11800*/  HADD2.F32 R36, -RZ, R20.H0_H0 ;  /* 0x20000014ff247230 */ /* 0x000fe40000004100 */
[----:B------:R-:W-:Y:S01]  /*11810*/  HADD2.F32 R34, -RZ, R12.H0_H0 ;  /* 0x2000000cff227230 */ /* 0x000fe20000004100 */
[----:B-1----:R-:W-:Y:S01]  /*11820*/  SHF.R.S32.HI R4, RZ, 0x1f, R47 ;  /* 0x0000001fff047819 */ /* 0x002fe2000001142f */
        /* <DEDUP_REMOVED lines=14> */
[----:B------:R-:W1:Y:S02]  /*11910*/  LDS.128 R8, [R3+0x14400] ;  /* 0x0144000003087984 */ /* 0x000e640000000c00 */
[--C-:B-1----:R-:W-:Y:S02]  /*11920*/  HADD2.F32 R29, -RZ, R8.reuse.H0_H0 ;  /* 0x20000008ff1d7230 */ /* 0x102fe40000004100 */
        /* <DEDUP_REMOVED lines=11> */
[----:B0-----:R-:W0:Y:S02]  /*119e0*/  LDS.128 R4, [R40] ;  /* 0x0000000028047984 */ /* 0x001e240000000c00 */
        /* <DEDUP_REMOVED lines=54> */
.L_x_803:
[----:B------:R-:W-:Y:S05]  /*11d50*/  BSYNC B0 ;  /* 0x0000000000007941 */ /* 0x000fea0003800000 */
.L_x_772:
[----:B------:R-:W-:Y:S01]  /*11d60*/  @!PT LDS RZ, [RZ] ;  /* 0x00000000fffff984 */ /* 0x000fe20000000800 */
[----:B------:R-:W-:Y:S01]  /*11d70*/  @!PT LDS RZ, [RZ] ;  /* 0x00000000fffff984 */ /* 0x000fe20000000800 */
[----:B------:R-:W-:Y:S01]  /*11d80*/  @!PT LDS RZ, [RZ] ;  /* 0x00000000fffff984 */ /* 0x000fe20000000800 */
[----:B------:R-:W-:Y:S01]  /*11d90*/  @!PT LDS RZ, [RZ] ;  /* 0x00000000fffff984 */ /* 0x000fe20000000800 */
[----:B------:R0:W-:Y:S06]  /*11da0*/  MEMBAR.ALL.CTA ;  /* 0x0000000000007992 */ /* 0x0001ec0000008000 */
[----:B0-----:R-:W0:Y:S01]  /*11db0*/  FENCE.VIEW.ASYNC.S ;  /* 0x00000000000073c6 */ /* 0x001e220000000000 */
[----:B------:R-:W-:Y:S05]  /*11dc0*/  WARPSYNC.ALL ;  /* 0x0000000000007948 */ /* 0x000fea0003800000 */
[----:B0-----:R-:W-:Y:S06]  /*11dd0*/  BAR.SYNC.DEFER_BLOCKING 0xd, 0x100 ;  /* 0x0344000000007b1d */ /* 0x001fec0000010000 */
.L_x_770:
[----:B------:R-:W-:-:S06]  /*11de0*/  ULOP3.LUT UR4, UR60, 0x1, URZ, 0xfc, !UPT ;  /* 0x000000013c047892 */ /* 0x000fcc000f8efc3f */
[----:B-123--:R-:W-:-:S05]  /*11df0*/  IMAD.U32 R0, RZ, RZ, UR4 ;  /* 0x00000004ff007e24 */ /* 0x00efca000f8e00ff */
[----:B------:R-:W-:-:S13]  /*11e00*/  ISETP.NE.AND P0, PT, R0, 0x3, PT ;  /* 0x000000030000780c */ /* 0x000fda0003f05270 */
[----:B------:R-:W-:Y:S05]  /*11e10*/  @!P0 BRA `(.L_x_829) ;  /* 0x0000000000048947 */ /* 0x000fea0003800000 */
[----:B------:R-:W-:Y:S01]  /*11e20*/  BPT.TRAP 0x1 ;  /* 0x000000040000795c */ /* 0x000fe20000300000 */
.L_x_829:
[----:B------:R-:W-:Y:S01]  /*11e30*/  IMAD R0, R220, 0x8, R18 ;  /* 0x00000008dc007824 */ /* 0x000fe200078e0212 */
[----:B0---4-:R-:W-:-:S04]  /*11e40*/  SHF.L.U32 R3, R221, 0x1f, RZ ;  /* 0x0000001fdd037819 */ /* 0x011fc800000006ff */
[----:B------:R0:W1:Y:S01]  /*11e50*/  SYNCS.PHASECHK.TRANS64.TRYWAIT P2, [R0+URZ+0x38830], R3 ;  /* 0x03883003000075a7 */ /* 0x000062000804017f */
[----:B------:R-:W-:Y:S05]  /*11e60*/  @!P0 BRA `(.L_x_830) ;  /* 0x0000000000048947 */ /* 0x000fea0003800000 */
[----:B------:R-:W-:Y:S01]  /*11e70*/  BPT.TRAP 0x1 ;  /* 0x000000040000795c */ /* 0x000fe20000300000 */
.L_x_830:
[----:B------:R-:W2:Y:S01]  /*11e80*/  S2R R4, SR_TID.X ;  /* 0x0000000000047919 */ /* 0x000ea20000002100 */
[----:B------:R-:W-:Y:S02]  /*11e90*/  MOV R151, RZ ;  /* 0x000000ff00977202 */ /* 0x000fe40000000f00 */
[----:B--2---:R-:W-:-:S04]  /*11ea0*/  LOP3.LUT R4, R4, 0x7f, RZ, 0xc0, !PT ;  /* 0x0000007f04047812 */ /* 0x004fc800078ec0ff */
[----:B------:R-:W-:Y:S01]  /*11eb0*/  ISETP.NE.AND P1, PT, R4, RZ, PT ;  /* 0x000000ff0400720c */ /* 0x000fe20003f25270 */
[----:B-1----:R-:W-:-:S12]  /*11ec0*/  @P2 BRA `(.L_x_831) ;  /* 0x0000000000082947 */ /* 0x002fd80003800000 */
[----:B------:R-:W1:Y:S02]  /*11ed0*/  SYNCS.PHASECHK.TRANS64.TRYWAIT P2, [R0+URZ+0x38830], R3 ;  /* 0x03883003000075a7 */ /* 0x000e64000804017f */
[----:B-1----:R-:W-:Y:S05]  /*11ee0*/  @!P2 BRA `(.L_x_832) ;  /* 0x000001680064a947 */ /* 0x002fea0003800000 */
.L_x_831:
[----:B------:R-:W-:Y:S05]  /*11ef0*/  WARPSYNC.ALL ;  /* 0x0000000000007948 */ /* 0x000fea0003800000 */
[----:B01----:R-:W-:Y:S01]  /*11f00*/  VIADD R3, R18, 0x24400 ;  /* 0x0002440012037836 */ /* 0x003fe20000000000 */
[----:B------:R-:W-:Y:S01]  /*11f10*/  R2UR UR12, R2 ;  /* 0x00000000020c72ca */ /* 0x000fe200000e0000 */
[----:B------:R-:W-:Y:S01]  /*11f20*/  WARPGROUP.ARRIVE ;  /* 0x00000000000079c5 */ /* 0x000fe20000000000 */
[----:B------:R-:W-:Y:S01]  /*11f30*/  UMOV UR9, 0x40000040 ;  /* 0x4000004000097882 */ /* 0x000fe20000000000 */
[----:B------:R-:W-:Y:S01]  /*11f40*/  IMAD.MOV.U32 R5, RZ, RZ, 0x40000040 ;  /* 0x40000040ff057424 */ /* 0x000fe200078e00ff */
[----:B------:R-:W-:Y:S01]  /*11f50*/  SHF.R.U32.HI R3, RZ, 0x4, R3 ;  /* 0x00000004ff037819 */ /* 0x000fe20000011603 */
[----:B------:R-:W-:Y:S01]  /*11f60*/  UMOV UR5, UR9 ;  /* 0x0000000900057c82 */ /* 0x000fe20008000000 */
[----:B------:R-:W-:Y:S01]  /*11f70*/  IMAD.MOV.U32 R7, RZ, RZ, 0x40000040 ;  /* 0x40000040ff077424 */ /* 0x000fe200078e00ff */
[----:B------:R-:W-:Y:S01]  /*11f80*/  UMOV UR17, 0x40000040 ;  /* 0x4000004000117882 */ /* 0x000fe20000000000 */
[----:B------:R-:W-:-:S02]  /*11f90*/  LOP3.LUT R3, R3, 0x3fff, RZ, 0xc0, !PT ;  /* 0x00003fff03037812 */ /* 0x000fc400078ec0ff */
[----:B------:R-:W-:Y:S01]  /*11fa0*/  R2UR UR7, R5 ;  /* 0x00000000050772ca */ /* 0x000fe200000e0000 */
[----:B------:R-:W-:Y:S01]  /*11fb0*/  IMAD.MOV.U32 R5, RZ, RZ, 0x40000040 ;  /* 0x40000040ff057424 */ /* 0x000fe200078e00ff */
[----:B------:R-:W-:Y:S01]  /*11fc0*/  LOP3.LUT R224, R3, 0x10000, RZ, 0xfc, !PT ;  /* 0x0001000003e07812 */ /* 0x000fe200078efcff */
[----:B------:R-:W-:Y:S01]  /*11fd0*/  IMAD.MOV.U32 R3, RZ, RZ, 0x40000040 ;  /* 0x40000040ff037424 */ /* 0x000fe200078e00ff */
[----:B------:R-:W-:Y:S01]  /*11fe0*/  ULOP3.LUT UR12, UR12, 0x10000, URZ, 0xfc, !UPT ;  /* 0x000100000c0c7892 */ /* 0x000fe2000f8efc3f */
[----:B------:R-:W-:Y:S02]  /*11ff0*/  MOV R9, UR9 ;  /* 0x0000000900097c02 */ /* 0x000fe40008000f00 */
[----:B------:R-:W-:Y:S01]  /*12000*/  IMAD R2, R220, 0xa00, R224 ;  /* 0x00000a00dc027824 */ /* 0x000fe200078e02e0 */
[----:B------:R-:W-:Y:S02]  /*12010*/  R2UR UR11, R3 ;  /* 0x00000000030b72ca */ /* 0x000fe400000e0000 */
[----:B------:R-:W-:Y:S01]  /*12020*/  P2R R12, PR, RZ, 0x1 ;  /* 0x00000001ff0c7803 */ /* 0x000fe20000000000 */
[----:B------:R-:W-:Y:S01]  /*12030*/  UMOV UR8, UR12 ;  /* 0x0000000c00087c82 */ /* 0x000fe20008000000 */
[C---:B------:R-:W-:Y:S01]  /*12040*/  R2UR UR10, R2.reuse ;  /* 0x00000000020a72ca */ /* 0x040fe200000e0000 */
[----:B------:R-:W-:Y:S01]  /*12050*/  UMOV UR4, UR8 ;  /* 0x0000000800047c82 */ /* 0x000fe20008000000 */
[C---:B------:R-:W-:Y:S01]  /*12060*/  IADD3 R4, R2.reuse, 0x80, RZ ;  /* 0x0000008002047810 */ /* 0x040fe20007ffe0ff */
[----:B------:R-:W-:-:S02]  /*12070*/  VIADD R6, R2, 0x200 ;  /* 0x0000020002067836 */ /* 0x000fc40000000000 */
[----:B------:R-:W-:Y:S01]  /*12080*/  IMAD.U32 R8, RZ, RZ, UR8 ;  /* 0x00000008ff087e24 */ /* 0x000fe2000f8e00ff */
[----:B------:R-:W-:Y:S01]  /*12090*/  R2UR UR6, R4 ;  /* 0x00000000040672ca */ /* 0x000fe200000e0000 */
[----:B------:R-:W-:-:S03]  /*120a0*/  VIADD R4, R2, 0x100 ;  /* 0x0000010002047836 */ /* 0x000fc60000000000 */
[----:B------:R0:W-:Y:S03]  /*120b0*/  STL.64 [R1+0x58], R8 ;  /* 0x0000580801007387 */ /* 0x0001e60000100a00 */
[----:B------:R-:W-:Y:S01]  /*120c0*/  HGMMA.64x16x16.F32 R56, gdesc[UR8], RZ, !UPT, gsb0 ;  /* 0x00200000083879f0 */ /* 0x000fe2000c0008ff */
[----:B------:R-:W-:Y:S01]  /*120d0*/  R2UR UR10, R6 ;  /* 0x00000000060a72ca */ /* 0x000fe200000e0000 */
[----:B------:R-:W-:Y:S01]  /*120e0*/  VIADD R6, R2, 0x202 ;  /* 0x0000020202067836 */ /* 0x000fe20000000000 */
[----:B------:R-:W-:Y:S01]  /*120f0*/  R2UR UR11, R7 ;  /* 0x00000000070b72ca */ /* 0x000fe200000e0000 */
[----:B------:R-:W-:Y:S01]  /*12100*/  IMAD.MOV.U32 R7, RZ, RZ, 0x40000040 ;  /* 0x40000040ff077424 */ /* 0x000fe200078e00ff */
[----:B0-----:R-:W-:Y:S01]  /*12110*/  MOV R9, UR17 ;  /* 0x0000001100097c02 */ /* 0x001fe20008000f00 */
[----:B------:R-:W-:Y:S02]  /*12120*/  WARPGROUP.DEPBAR.LE gsb0, 0x0 ;  /* 0x00008000000079c5 */ /* 0x000fe40000010000 */
[----:B-----5:R-:W-:-:S06]  /*12130*/  WARPGROUP.ARRIVE ;  /* 0x00000000000079c5 */ /* 0x020fcc0000000000 */
[----:B------:R-:W-:Y:S01]  /*12140*/  HGMMA.64x16x16.F32 R48, gdesc[UR4], RZ, !UPT, gsb0 ;  /* 0x00200000043079f0 */ /* 0x000fe2000c0008ff */
[----:B------:R-:W-:Y:S01]  /*12150*/  R2UR UR6, R4 ;  /* 0x00000000040672ca */ /* 0x000fe200000e0000 */
[----:B------:R-:W-:Y:S01]  /*12160*/  UMOV UR4, UR8 ;  /* 0x0000000800047c82 */ /* 0x000fe20008000000 */
[----:B------:R-:W-:Y:S01]  /*12170*/  R2UR UR7, R5 ;  /* 0x00000000050772ca */ /* 0x000fe200000e0000 */
[----:B------:R-:W-:Y:S01]  /*12180*/  UMOV UR5, UR9 ;  /* 0x0000000900057c82 */ /* 0x000fe20008000000 */
[----:B------:R-:W-:Y:S01]  /*12190*/  IMAD.MOV.U32 R5, RZ, RZ, 0x40000040 ;  /* 0x40000040ff057424 */ /* 0x000fe200078e00ff */
[----:B------:R-:W-:Y:S01]  /*121a0*/  IADD3 R4, R2, 0x180, RZ ;  /* 0x0000018002047810 */ /* 0x000fe20007ffe0ff */
[----:B------:R-:W-:Y:S02]  /*121b0*/  WARPGROUP.DEPBAR.LE gsb0, 0x0 ;  /* 0x00008000000079c5 */ /* 0x000fe40000010000 */
[----:B------:R-:W-:-:S07]  /*121c0*/  WARPGROUP.ARRIVE ;  /* 0x00000000000079c5 */ /* 0x000fce0000000000 */
[----:B------:R-:W-:Y:S01]  /*121d0*/  HGMMA.64x16x16.F32 R40, gdesc[UR4], RZ, !UPT, gsb0 ;  /* 0x00200000042879f0 */ /* 0x000fe2000c0008ff */
[----:B------:R-:W-:Y:S01]  /*121e0*/  R2UR UR6, R4 ;  /* 0x00000000040672ca */ /* 0x000fe200000e0000 */
[----:B------:R-:W-:Y:S01]  /*121f0*/  UMOV UR4, UR8 ;  /* 0x0000000800047c82 */ /* 0x000fe20008000000 */
[----:B------:R-:W-:Y:S01]  /*12200*/  R2UR UR7, R5 ;  /* 0x00000000050772ca */ /* 0x000fe200000e0000 */
[----:B------:R-:W-:Y:S01]  /*12210*/  UMOV UR5, UR9 ;  /* 0x0000000900057c82 */ /* 0x000fe20008000000 */
[----:B------:R-:W-:Y:S01]  /*12220*/  IMAD.MOV.U32 R5, RZ, RZ, 0x40000040 ;  /* 0x40000040ff057424 */ /* 0x000fe200078e00ff */
[----:B------:R-:W-:-:S04]  /*12230*/  IADD3 R4, R2, 0x2, RZ ;  /* 0x0000000202047810 */ /* 0x000fc80007ffe0ff */
[----:B------:R-:W-:Y:S02]  /*12240*/  R2UR UR18, R4 ;  /* 0x00000000041272ca */ /* 0x000fe400000e0000 */
[----:B------:R-:W-:Y:S01]  /*12250*/  R2UR UR19, R5 ;  /* 0x00000000051372ca */ /* 0x000fe200000e0000 */
[----:B------:R-:W-:Y:S01]  /*12260*/  IMAD.MOV.U32 R5, RZ, RZ, 0x40000040 ;  /* 0x40000040ff057424 */ /* 0x000fe200078e00ff */
[----:B------:R-:W-:Y:S01]  /*12270*/  IADD3 R4, R2, 0x82, RZ ;  /* 0x0000008202047810 */ /* 0x000fe20007ffe0ff */
[----:B------:R-:W-:Y:S02]  /*12280*/  WARPGROUP.DEPBAR.LE gsb0, 0x0 ;  /* 0x00008000000079c5 */ /* 0x000fe40000010000 */
[----:B------:R-:W-:-:S06]  /*12290*/  WARPGROUP.ARRIVE ;  /* 0x00000000000079c5 */ /* 0x000fcc0000000000 */
[----:B------:R-:W-:Y:S01]  /*122a0*/  HGMMA.64x16x16.F32 R32, gdesc[UR4], RZ, !UPT, gsb0 ;  /* 0x00200000042079f0 */ /* 0x000fe2000c0008ff */
[----:B------:R-:W-:Y:S01]  /*122b0*/  UIADD3 UR4, UR12, 0x2, URZ ;  /* 0x000000020c047890 */ /* 0x000fe2000fffe03f */
[----:B------:R-:W-:Y:S01]  /*122c0*/  R2UR UR6, R4 ;  /* 0x00000000040672ca */ /* 0x000fe200000e0000 */
[----:B------:R-:W-:Y:S01]  /*122d0*/  VIADD R4, R2, 0x102 ;  /* 0x0000010202047836 */ /* 0x000fe20000000000 */
[----:B------:R-:W-:Y:S01]  /*122e0*/  R2UR UR7, R5 ;  /* 0x00000000050772ca */ /* 0x000fe200000e0000 */
[----:B------:R-:W-:-:S03]  /*122f0*/  IMAD.MOV.U32 R5, RZ, RZ, 0x40000040 ;  /* 0x40000040ff057424 */ /* 0x000fc600078e00ff */
[----:B------:R-:W-:Y:S02]  /*12300*/  UMOV UR16, UR4 ;  /* 0x0000000400107c82 */ /* 0x000fe40008000000 */
[----:B------:R-:W-:-:S05]  /*12310*/  IMAD.U32 R8, RZ, RZ, UR16 ;  /* 0x00000010ff087e24 */ /* 0x000fca000f8e00ff */
[----:B------:R0:W-:Y:S01]  /*12320*/  STL.64 [R1+0x50], R8 ;  /* 0x0000500801007387 */ /* 0x0001e20000100a00 */
[----:B------:R-:W-:Y:S02]  /*12330*/  WARPGROUP.DEPBAR.LE gsb0, 0x0 ;  /* 0x00008000000079c5 */ /* 0x000fe40000010000 */
[----:B------:R-:W-:-:S06]  /*12340*/  WARPGROUP.ARRIVE ;  /* 0x00000000000079c5 */ /* 0x000fcc0000000000 */
[----:B------:R-:W-:Y:S01]  /*12350*/  HGMMA.64x16x16.F32 R24, gdesc[UR8], RZ, !UPT, gsb0 ;  /* 0x00200000081879f0 */ /* 0x000fe2000c0008ff */
[----:B------:R-:W-:Y:S01]  /*12360*/  UMOV UR8, UR16 ;  /* 0x0000001000087c82 */ /* 0x000fe20008000000 */
[----:B------:R-:W-:Y:S01]  /*12370*/  UMOV UR9, UR17 ;  /* 0x0000001100097c82 */ /* 0x000fe20008000000 */
[----:B------:R-:W-:Y:S01]  /*12380*/  UMOV UR4, UR8 ;  /* 0x0000000800047c82 */ /* 0x000fe20008000000 */
[----:B------:R-:W-:Y:S01]  /*12390*/  UMOV UR5, UR9 ;  /* 0x0000000900057c82 */ /* 0x000fe20008000000 */
[----:B------:R-:W-:Y:S01]  /*123a0*/  R2UR UR10, R6 ;  /* 0x00000000060a72ca */ /* 0x000fe200000e0000 */
[----:B------:R-:W-:Y:S01]  /*123b0*/  VIADD R6, R2, 0x204 ;  /* 0x0000020402067836 */ /* 0x000fe20000000000 */
[----:B------:R-:W-:Y:S01]  /*123c0*/  R2UR UR11, R7 ;  /* 0x00000000070b72ca */ /* 0x000fe200000e0000 */
[----:B------:R-:W-:Y:S01]  /*123d0*/  IMAD.MOV.U32 R7, RZ, RZ, 0x40000040 ;  /* 0x40000040ff077424 */ /* 0x000fe200078e00ff */
[----:B------:R-:W-:Y:S02]  /*123e0*/  WARPGROUP.DEPBAR.LE gsb0, 0x0 ;  /* 0x00008000000079c5 */ /* 0x000fe40000010000 */
[----:B------:R-:W-:-:S06]  /*123f0*/  WARPGROUP.ARRIVE ;  /* 0x00000000000079c5 */ /* 0x000fcc0000000000 */
[----:B------:R-:W-:Y:S01]  /*12400*/  HGMMA.64x16x16.F32 R56, gdesc[UR16], R56, gsb0 ;  /* 0x00200000103879f0 */ /* 0x000fe20008000838 */
[----:B------:R-:W-:Y:S02]  /*12410*/  UMOV UR17, 0x40000040 ;  /* 0x4000004000117882 */ /* 0x000fe40000000000 */
[----:B0-----:R-:W-:Y:S01]  /*12420*/  MOV R9, UR17 ;  /* 0x0000001100097c02 */ /* 0x001fe20008000f00 */
[----:B------:R-:W-:Y:S02]  /*12430*/  WARPGROUP.DEPBAR.LE gsb0, 0x0 ;  /* 0x00008000000079c5 */ /* 0x000fe40000010000 */
[----:B------:R-:W-:-:S06]  /*12440*/  WARPGROUP.ARRIVE ;  /* 0x00000000000079c5 */ /* 0x000fcc0000000000 */
[----:B------:R-:W-:Y:S01]  /*12450*/  HGMMA.64x16x16.F32 R48, gdesc[UR4], R48, gsb0 ;  /* 0x00200000043079f0 */ /* 0x000fe20008000830 */
        /* <DEDUP_REMOVED lines=8> */
[----:B------:R-:W-:Y:S01]  /*124e0*/  HGMMA.64x16x16.F32 R40, gdesc[UR4], R40, gsb0 ;  /* 0x00200000042879f0 */ /* 0x000fe20008000828 */
        /* <DEDUP_REMOVED lines=12> */
[----:B------:R-:W-:Y:S01]  /*125b0*/  HGMMA.64x16x16.F32 R32, gdesc[UR4], R32, gsb0 ;  /* 0x00200000042079f0 */ /* 0x000fe20008000820 */
        /* <DEDUP_REMOVED lines=10> */
[----:B------:R-:W-:Y:S01]  /*12660*/  HGMMA.64x16x16.F32 R24, gdesc[UR8], R24, gsb0 ;  /* 0x00200000081879f0 */ /* 0x000fe20008000818 */
        /* <DEDUP_REMOVED lines=12> */
[----:B------:R-:W-:Y:S01]  /*12730*/  UMOV UR15, UR17 ;  /* 0x00000011000f7c82 */ /* 0x000fe20008000000 */
        /* <DEDUP_REMOVED lines=28> */
[----:B------:R-:W-:Y:S01]  /*12900*/  UMOV UR5, UR15 ;  /* 0x0000000f00057c82 */ /* 0x000fe20008000000 */
[----:B------:R-:W-:Y:S01]  /*12910*/  R2UR UR7, R5 ;  /* 0x00000000050772ca */ /* 0x000fe200000e0000 */
[----:B------:R-:W-:Y:S02]  /*12920*/  VIADD R4, R2, 0x106 ;  /* 0x0000010602047836 */ /* 0x000fe40000000000 */
[----:B------:R-:W-:Y:S01]  /*12930*/  IMAD.MOV.U32 R5, RZ, RZ, 0x40000040 ;  /* 0x40000040ff057424 */ /* 0x000fe200078e00ff */
[----:B------:R-:W-:Y:S02]  /*12940*/  UMOV UR16, UR4 ;  /* 0x0000000400107c82 */ /* 0x000fe40008000000 */
[----:B------:R-:W-:Y:S01]  /*12950*/  UMOV UR14, UR16 ;  /* 0x00000010000e7c82 */ /* 0x000fe20008000000 */
[----:B------:R-:W-:Y:S01]  /*12960*/  IMAD.U32 R8, RZ, RZ, UR16 ;  /* 0x00000010ff087e24 */ /* 0x000fe2000f8e00ff */
[----:B------:R-:W-:-:S04]  /*12970*/  UMOV UR4, UR14 ;  /* 0x0000000e00047c82 */ /* 0x000fc80008000000 */
[----:B------:R0:W-:Y:S01]  /*12980*/  STL.64 [R1+0x40], R8 ;  /* 0x0000400801007387 */ /* 0x0001e20000100a00 */
[----:B------:R-:W-:Y:S02]  /*12990*/  WARPGROUP.DEPBAR.LE gsb0, 0x0 ;  /* 0x00008000000079c5 */ /* 0x000fe40000010000 */
[----:B------:R-:W-:-:S06]  /*129a0*/  WARPGROUP.ARRIVE ;  /* 0x00000000000079c5 */ /* 0x000fcc0000000000 */
[----:B------:R-:W-:Y:S01]  /*129b0*/  HGMMA.64x16x16.F32 R24, gdesc[UR8], R24, gsb0 ;  /* 0x00200000081879f0 */ /* 0x000fe20008000818 */
[----:B------:R-:W-:Y:S01]  /*129c0*/  UMOV UR8, UR14 ;  /* 0x0000000e00087c82 */ /* 0x000fe20008000000 */
[----:B------:R-:W-:Y:S01]  /*129d0*/  UMOV UR9, UR15 ;  /* 0x0000000f00097c82 */ /* 0x000fe20008000000 */
        /* <DEDUP_REMOVED lines=25> */
[----:B------:R-:W-:Y:S01]  /*12b70*/  R2UR UR6, R6 ;  /* 0x00000000060672ca */ /* 0x000fe200000e0000 */
[----:B------:R-:W-:Y:S01]  /*12b80*/  UMOV UR4, UR14 ;  /* 0x0000000e00047c82 */ /* 0x000fe20008000000 */
[----:B------:R-:W-:Y:S01]  /*12b90*/  R2UR UR7, R7 ;  /* 0x00000000070772ca */ /* 0x000fe200000e0000 */
[----:B------:R-:W-:Y:S01]  /*12ba0*/  UMOV UR5, UR15 ;  /* 0x0000000f00057c82 */ /* 0x000fe20008000000 */
[----:B------:R-:W-:Y:S02]  /*12bb0*/  VIADD R6, R2, 0x480 ;  /* 0x0000048002067836 */ /* 0x000fe40000000000 */
[----:B------:R-:W-:Y:S01]  /*12bc0*/  IMAD.MOV.U32 R7, RZ, RZ, 0x40000040 ;  /* 0x40000040ff077424 */ /* 0x000fe200078e00ff */
        /* <DEDUP_REMOVED lines=11> */
[----:B------:R-:W-:-:S05]  /*12c80*/  IMAD.U32 R8, RZ, RZ, UR16 ;  /* 0x00000010ff087e24 */ /* 0x000fca000f8e00ff */
[----:B------:R0:W-:Y:S01]  /*12c90*/  STL.64 [R1+0x38], R8 ;  /* 0x0000380801007387 */ /* 0x0001e20000100a00 */
        /* <DEDUP_REMOVED lines=241> */
[----:B------:R-:W-:Y:S01]  /*13bb0*/  IMAD.U32 R8, RZ, RZ, UR16 ;  /* 0x00000010ff087e24 */ /* 0x000fe2000f8e00ff */
[----:B------:R-:W-:Y:S01]  /*13bc0*/  UIADD3 UR52, UR12, 0x806, URZ ;  /* 0x000008060c347890 */ /* 0x000fe2000fffe03f */
[----:B------:R-:W-:Y:S01]  /*13bd0*/  UMOV UR53, 0x40000040 ;  /* 0x4000004000357882 */ /* 0x000fe20000000000 */
[----:B------:R-:W-:Y:S02]  /*13be0*/  UIADD3 UR48, UR12, 0xc00, URZ ;  /* 0x00000c000c307890 */ /* 0x000fe4000fffe03f */
[----:B------:R0:W-:Y:S01]  /*13bf0*/  STL.64 [R1+0x10], R8 ;  /* 0x0000100801007387 */ /* 0x0001e20000100a00 */
[----:B------:R-:W-:Y:S01]  /*13c00*/  UMOV UR49, 0x40000040 ;  /* 0x4000004000317882 */ /* 0x000fe20000000000 */
[----:B------:R-:W-:Y:S01]  /*13c10*/  UIADD3 UR44, UR12, 0xc02, URZ ;  /* 0x00000c020c2c7890 */ /* 0x000fe2000fffe03f */
[----:B------:R-:W-:Y:S01]  /*13c20*/  UMOV UR45, 0x40000040 ;  /* 0x40000040002d7882 */ /* 0x000fe20000000000 */
[----:B------:R-:W-:Y:S01]  /*13c30*/  UIADD3 UR40, UR12, 0xc04, URZ ;  /* 0x00000c040c287890 */ /* 0x000fe2000fffe03f */
[----:B------:R-:W-:Y:S01]  /*13c40*/  UMOV UR41, 0x40000040 ;  /* 0x4000004000297882 */ /* 0x000fe20000000000 */
[----:B0-----:R-:W2:Y:S01]  /*13c50*/  LDL R8, [R1+0x8c] ;  /* 0x00008c0001087983 */ /* 0x001ea20000100800 */
[----:B------:R-:W-:-:S02]  /*13c60*/  WARPGROUP.DEPBAR.LE gsb0, 0x0 ;  /* 0x00008000000079c5 */ /* 0x000fc40000010000 */
        /* <DEDUP_REMOVED lines=11> */
[----:B------:R-:W-:Y:S02]  /*13d20*/  UMOV UR17, 0x40000040 ;  /* 0x4000004000117882 */ /* 0x000fe40000000000 */
[----:B------:R-:W-:Y:S02]  /*13d30*/  WARPGROUP.DEPBAR.LE gsb0, 0x0 ;  /* 0x00008000000079c5 */ /* 0x000fe40000010000 */
[----:B------:R-:W-:Y:S01]  /*13d40*/  WARPGROUP.ARRIVE ;  /* 0x00000000000079c5 */ /* 0x000fe20000000000 */
[----:B------:R-:W-:Y:S01]  /*13d50*/  UMOV UR15, UR17 ;  /* 0x00000011000f7c82 */ /* 0x000fe20008000000 */
[----:B------:R-:W-:Y:S01]  /*13d60*/  VIADD R6, R2, 0x704 ;  /* 0x0000070402067836 */ /* 0x000fe20000000000 */
[----:B------:R-:W-:Y:S01]  /*13d70*/  UIADD3 UR36, UR12, 0xc06, URZ ;  /* 0x00000c060c247890 */ /* 0x000fe2000fffe03f */
[----:B------:R-:W-:Y:S01]  /*13d80*/  IMAD.MOV.U32 R7, RZ, RZ, 0x40000040 ;  /* 0x40000040ff077424 */ /* 0x000fe200078e00ff */
[----:B------:R-:W-:Y:S01]  /*13d90*/  UMOV UR37, 0x40000040 ;  /* 0x4000004000257882 */ /* 0x000fe20000000000 */
[----:B------:R-:W-:Y:S01]  /*13da0*/  HGMMA.64x16x16.F32 R48, gdesc[UR4], R48, gsb0 ;  /* 0x00200000043079f0 */ /* 0x000fe20008000830 */
[----:B------:R-:W-:Y:S01]  /*13db0*/  R2UR UR6, R4 ;  /* 0x00000000040672ca */ /* 0x000fe200000e0000 */
[----:B------:R-:W-:Y:S01]  /*13dc0*/  UMOV UR4, UR8 ;  /* 0x0000000800047c82 */ /* 0x000fe20008000000 */
[----:B------:R-:W-:Y:S01]  /*13dd0*/  R2UR UR7, R5 ;  /* 0x00000000050772ca */ /* 0x000fe200000e0000 */
[----:B------:R-:W-:Y:S01]  /*13de0*/  UMOV UR5, UR9 ;  /* 0x0000000900057c82 */ /* 0x000fe20008000000 */
[----:B------:R-:W-:Y:S01]  /*13df0*/  IMAD.MOV.U32 R5, RZ, RZ, 0x40000040 ;  /* 0x40000040ff057424 */ /* 0x000fe200078e00ff */
[----:B------:R-:W-:-:S02]  /*13e00*/  IADD3 R4, R2, 0x682, RZ ;  /* 0x0000068202047810 */ /* 0x000fc40007ffe0ff */
[----:B------:R-:W-:Y:S02]  /*13e10*/  MOV R3, 0x40000040 ;  /* 0x4000004000037802 */ /* 0x000fe40000000f00 */
[----:B------:R-:W-:Y:S01]  /*13e20*/  MOV R11, UR17 ;  /* 0x00000011000b7c02 */ /* 0x000fe20008000f00 */
        /* <DEDUP_REMOVED lines=17> */
[----:B------:R-:W-:Y:S02]  /*13f40*/  R2UR UR6, R4 ;  /* 0x00000000040672ca */ /* 0x000fe400000e0000 */
[----:B------:R-:W-:-:S04]  /*13f50*/  R2UR UR7, R5 ;  /* 0x00000000050772ca */ /* 0x000fc800000e0000 */
[----:B------:R-:W-:Y:S01]  /*13f60*/  UMOV UR16, UR4 ;  /* 0x0000000400107c82 */ /* 0x000fe20008000000 */
[----:B------:R-:W-:Y:S02]  /*13f70*/  WARPGROUP.DEPBAR.LE gsb0, 0x0 ;  /* 0x00008000000079c5 */ /* 0x000fe40000010000 */
[----:B------:R-:W-:Y:S01]  /*13f80*/  WARPGROUP.ARRIVE ;  /* 0x00000000000079c5 */ /* 0x000fe20000000000 */
[----:B------:R-:W-:Y:S01]  /*13f90*/  UMOV UR14, UR16 ;  /* 0x00000010000e7c82 */ /* 0x000fe20008000000 */
[----:B------:R-:W-:Y:S01]  /*13fa0*/  UMOV UR5, UR15 ;  /* 0x0000000f00057c82 */ /* 0x000fe20008000000 */
[----:B------:R-:W-:Y:S02]  /*13fb0*/  VIADD R4, R2, 0x604 ;  /* 0x0000060402047836 */ /* 0x000fe40000000000 */
[----:B------:R-:W-:Y:S01]  /*13fc0*/  IMAD.MOV.U32 R5, RZ, RZ, 0x40000040 ;  /* 0x40000040ff057424 */ /* 0x000fe200078e00ff */
[----:B------:R-:W-:Y:S01]  /*13fd0*/  HGMMA.64x16x16.F32 R24, gdesc[UR8], R24, gsb0 ;  /* 0x00200000081879f0 */ /* 0x000fe20008000818 */
[----:B------:R-:W-:-:S02]  /*13fe0*/  IMAD.U32 R10, RZ, RZ, UR16 ;  /* 0x00000010ff0a7e24 */ /* 0x000fc4000f8e00ff */
[----:B------:R-:W-:Y:S02]  /*13ff0*/  WARPGROUP.DEPBAR.LE gsb0, 0x0 ;  /* 0x00008000000079c5 */ /* 0x000fe40000010000 */
[----:B------:R-:W-:-:S06]  /*14000*/  WARPGROUP.ARRIVE ;  /* 0x00000000000079c5 */ /* 0x000fcc0000000000 */
[----:B------:R-:W-:Y:S01]  /*14010*/  HGMMA.64x16x16.F32 R56, gdesc[UR16], R56, gsb0 ;  /* 0x00200000103879f0 */ /* 0x000fe20008000838 */
[----:B------:R-:W-:Y:S02]  /*14020*/  UMOV UR4, UR14 ;  /* 0x0000000e00047c82 */ /* 0x000fe40008000000 */
[----:B------:R-:W-:Y:S02]  /*14030*/  WARPGROUP.DEPBAR.LE gsb0, 0x0 ;  /* 0x00008000000079c5 */ /* 0x000fe40000010000 */
[----:B------:R-:W-:-:S06]  /*14040*/  WARPGROUP.ARRIVE ;  /* 0x00000000000079c5 */ /* 0x000fcc0000000000 */
[----:B------:R-:W-:Y:S01]  /*14050*/  HGMMA.64x16x16.F32 R48, gdesc[UR4], R48, gsb0 ;  /* 0x00200000043079f0 */ /* 0x000fe20008000830 */
[----:B------:R-:W-:Y:S02]  /*14060*/  R2UR UR6, R4 ;  /* 0x00000000040672ca */ /* 0x000fe400000e0000 */
[----:B------:R-:W-:Y:S01]  /*14070*/  R2UR UR7, R5 ;  /* 0x00000000050772ca */ /* 0x000fe200000e0000 */
[----:B------:R-:W-:Y:S01]  /*14080*/  UMOV UR4, UR14 ;  /* 0x0000000e00047c82 */ /* 0x000fe20008000000 */
[----:B------:R-:W-:Y:S01]  /*14090*/  UMOV UR5, UR15 ;  /* 0x0000000f00057c82 */ /* 0x000fe20008000000 */
[----:B------:R-:W-:Y:S02]  /*140a0*/  WARPGROUP.DEPBAR.LE gsb0, 0x0 ;  /* 0x00008000000079c5 */ /* 0x000fe40000010000 */
[----:B------:R-:W-:-:S08]  /*140b0*/  WARPGROUP.ARRIVE ;  /* 0x00000000000079c5 */ /* 0x000fd00000000000 */
[----:B------:R-:W-:Y:S01]  /*140c0*/  HGMMA.64x16x16.F32 R40, gdesc[UR4], R40, gsb0 ;  /* 0x00200000042879f0 */ /* 0x000fe20008000828 */
[----:B------:R-:W-:Y:S01]  /*140d0*/  IMAD.MOV.U32 R5, RZ, RZ, 0x40000040 ;  /* 0x40000040ff057424 */ /* 0x000fe200078e00ff */
[----:B------:R-:W-:-:S04]  /*140e0*/  IADD3 R4, R2, 0x684, RZ ;  /* 0x0000068402047810 */ /* 0x000fc80007ffe0ff */
[----:B------:R-:W-:Y:S02]  /*140f0*/  R2UR UR10, R4 ;  /* 0x00000000040a72ca */ /* 0x000fe400000e0000 */
[----:B------:R-:W-:Y:S01]  /*14100*/  R2UR UR11, R5 ;  /* 0x00000000050b72ca */ /* 0x000fe200000e0000 */
[----:B------:R-:W-:Y:S01]  /*14110*/  UMOV UR8, UR14 ;  /* 0x0000000e00087c82 */ /* 0x000fe20008000000 */
[----:B------:R-:W-:Y:S01]  /*14120*/  UMOV UR9, UR15 ;  /* 0x0000000f00097c82 */ /* 0x000fe20008000000 */
[----:B------:R-:W-:Y:S02]  /*14130*/  WARPGROUP.DEPBAR.LE gsb0, 0x0 ;  /* 0x00008000000079c5 */ /* 0x000fe40000010000 */
[----:B------:R-:W-:-:S08]  /*14140*/  WARPGROUP.ARRIVE ;  /* 0x00000000000079c5 */ /* 0x000fd00000000000 */
        /* <DEDUP_REMOVED lines=12> */
[----:B------:R-:W-:Y:S02]  /*14210*/  WARPGROUP.DEPBAR.LE gsb0, 0x0 ;  /* 0x00008000000079c5 */ /* 0x000fe40000010000 */
[----:B------:R-:W-:-:S10]  /*14220*/  WARPGROUP.ARRIVE ;  /* 0x00000000000079c5 */ /* 0x000fd40000000000 */
        /* <DEDUP_REMOVED lines=10> */
[----:B------:R-:W-:Y:S01]  /*142d0*/  VIADD R4, R2, 0x606 ;  /* 0x0000060602047836 */ /* 0x000fe20000000000 */
[----:B------:R-:W-:-:S04]  /*142e0*/  MOV R5, 0x40000040 ;  /* 0x4000004000057802 */ /* 0x000fc80000000f00 */
        /* <DEDUP_REMOVED lines=16> */
[----:B------:R-:W-:Y:S02]  /*143f0*/  VIADD R6, R2, 0x706 ;  /* 0x0000070602067836 */ /* 0x000fe40000000000 */
[----:B------:R-:W-:-:S03]  /*14400*/  IMAD.MOV.U32 R7, RZ, RZ, 0x40000040 ;  /* 0x40000040ff077424 */ /* 0x000fc600078e00ff */
        /* <DEDUP_REMOVED lines=11> */
[----:B------:R-:W-:Y:S02]  /*144c0*/  WARPGROUP.DEPBAR.LE gsb0, 0x0 ;  /* 0x00008000000079c5 */ /* 0x000fe40000010000 */
[----:B------:R-:W-:-:S10]  /*144d0*/  WARPGROUP.ARRIVE ;  /* 0x00000000000079c5 */ /* 0x000fd40000000000 */
        /* <DEDUP_REMOVED lines=28> */
[----:B------:R-:W-:Y:S02]  /*146a0*/  IADD3 R6, R2, 0x980, RZ ;  /* 0x0000098002067810 */ /* 0x000fe40007ffe0ff */
[----:B------:R-:W-:Y:S02]  /*146b0*/  MOV R7, 0x40000040 ;  /* 0x4000004000077802 */ /* 0x000fe40000000f00 */
[----:B------:R-:W-:Y:S02]  /*146c0*/  R2UR UR6, R6 ;  /* 0x00000000060672ca */ /* 0x000fe400000e0000 */
[----:B------:R-:W-:Y:S01]  /*146d0*/  R2UR UR7, R7 ;  /* 0x00000000070772ca */ /* 0x000fe200000e0000 */
[----:B------:R-:W-:Y:S01]  /*146e0*/  UMOV UR4, UR48 ;  /* 0x0000003000047c82 */ /* 0x000fe20008000000 */
[----:B------:R-:W-:Y:S01]  /*146f0*/  UMOV UR5, UR49 ;  /* 0x0000003100057c82 */ /* 0x000fe20008000000 */
[----:B------:R-:W-:-:S02]  /*14700*/  WARPGROUP.DEPBAR.LE gsb0, 0x0 ;  /* 0x00008000000079c5 */ /* 0x000fc40000010000 */
[----:B------:R-:W-:-:S08]  /*14710*/  WARPGROUP.ARRIVE ;  /* 0x00000000000079c5 */ /* 0x000fd00000000000 */
[----:B------:R-:W-:Y:S01]  /*14720*/  HGMMA.64x16x16.F32 R24, gdesc[UR4], R24, gsb0 ;  /* 0x00200000041879f0 */ /* 0x000fe20008000818 */
[----:B------:R-:W-:Y:S02]  /*14730*/  VIADD R4, R2, 0x782 ;  /* 0x0000078202047836 */ /* 0x000fe40000000000 */
[----:B------:R-:W-:-:S03]  /*14740*/  IMAD.MOV.U32 R5, RZ, RZ, 0x40000040 ;  /* 0x40000040ff057424 */ /* 0x000fc600078e00ff */
[----:B------:R-:W-:Y:S02]  /*14750*/  R2UR UR46, R4 ;  /* 0x00000000042e72ca */ /* 0x000fe400000e0000 */
[----:B------:R-:W-:Y:S01]  /*14760*/  R2UR UR47, R5 ;  /* 0x00000000052f72ca */ /* 0x000fe200000e0000 */
[----:B------:R-:W-:Y:S02]  /*14770*/  WARPGROUP.DEPBAR.LE gsb0, 0x0 ;  /* 0x00008000000079c5 */ /* 0x000fe40000010000 */
[----:B------:R-:W-:-:S10]  /*14780*/  WARPGROUP.ARRIVE ;  /* 0x00000000000079c5 */ /* 0x000fd40000000000 */
        /* <DEDUP_REMOVED lines=87> */
[----:B------:R-:W-:Y:S01]  /*14d00*/  VIADD R4, R2, 0x806 ;  /* 0x0000080602047836 */ /* 0x000fe20000000000 */
[----:B------:R-:W-:Y:S01]  /*14d10*/  UMOV UR4, UR36 ;  /* 0x0000002400047c82 */ /* 0x000fe20008000000 */
[----:B------:R-:W-:Y:S01]  /*14d20*/  IMAD.MOV.U32 R5, RZ, RZ, 0x40000040 ;  /* 0x40000040ff057424 */ /* 0x000fe200078e00ff */
[----:B------:R-:W-:Y:S01]  /*14d30*/  UMOV UR5, UR37 ;  /* 0x0000002500057c82 */ /* 0x000fe20008000000 */
[----:B------:R0:W-:Y:S01]  /*14d40*/  STL.64 [R1], R10 ;  /* 0x0000000a01007387 */ /* 0x0001e20000100a00 */
[----:B------:R-:W-:Y:S01]  /*14d50*/  R2UR UR6, R4 ;  /* 0x00000000040672ca */ /* 0x000fe200000e0000 */
[----:B------:R-:W-:Y:S01]  /*14d60*/  @!P1 VIADD R0, R0, 0x38840 ;  /* 0x0003884000009836 */ /* 0x000fe20000000000 */
[----:B------:R-:W-:Y:S01]  /*14d70*/  R2UR UR7, R5 ;  /* 0x00000000050772ca */ /* 0x000fe200000e0000 */
[----:B------:R-:W-:Y:S01]  /*14d80*/  ULDC UR38, c[0x0][0x988] ;  /* 0x0002620000267ab9 */ /* 0x000fe20000000800 */
[----:B------:R-:W-:-:S02]  /*14d90*/  WARPGROUP.DEPBAR.LE gsb0, 0x0 ;  /* 0x00008000000079c5 */ /* 0x000fc40000010000 */
[----:B------:R-:W-:-:S09]  /*14da0*/  WARPGROUP.ARRIVE ;  /* 0x00000000000079c5 */ /* 0x000fd20000000000 */
        /* <DEDUP_REMOVED lines=19> */
[----:B--2---:R-:W-:Y:S02]  /*14ee0*/  IMAD.IADD R4, R8, 0x1, R178 ;  /* 0x0000000108047824 */ /* 0x004fe400078e02b2 */
[----:B------:R-:W-:Y:S02]  /*14ef0*/  VIADD R2, R2, 0x986 ;  /* 0x0000098602027836 */ /* 0x000fe40000000000 */
[----:B------:R-:W-:Y:S01]  /*14f00*/  IMAD R4, R179, -0x50, R4 ;  /* 0xffffffb0b3047824 */ /* 0x000fe200078e0204 */
[----:B------:R-:W-:Y:S02]  /*14f10*/  R2UR UR7, R3 ;  /* 0x00000000030772ca */ /* 0x000fe400000e0000 */
[----:B------:R-:W-:Y:S02]  /*14f20*/  R2UR UR6, R2 ;  /* 0x00000000020672ca */ /* 0x000fe400000e0000 */
[----:B------:R-:W-:-:S02]  /*14f30*/  ISETP.GT.AND P6, PT, R4, RZ, PT ;  /* 0x000000ff0400720c */ /* 0x000fc40003fc4270 */
[C---:B------:R-:W-:Y:S02]  /*14f40*/  ISETP.GT.AND P5, PT, R4.reuse, 0x1, PT ;  /* 0x000000010400780c */ /* 0x040fe40003fa4270 */
[----:B------:R-:W-:Y:S02]  /*14f50*/  ISETP.GT.AND P4, PT, R4, 0x8, PT ;  /* 0x000000080400780c */ /* 0x000fe40003f84270 */
[----:B------:R-:W-:Y:S02]  /*14f60*/  FSEL R65, R56, -INF , P6 ;  /* 0xff80000038417808 */ /* 0x000fe40003000000 */
[----:B------:R-:W-:Y:S02]  /*14f70*/  FSEL R57, R57, -INF , P5 ;  /* 0xff80000039397808 */ /* 0x000fe40002800000 */
[----:B------:R-:W-:Y:S02]  /*14f80*/  ISETP.GT.AND P3, PT, R4, 0x9, PT ;  /* 0x000000090400780c */ /* 0x000fe40003f64270 */
[----:B------:R-:W-:-:S02]  /*14f90*/  FSEL R67, R60, -INF , P4 ;  /* 0xff8000003c437808 */ /* 0x000fc40002000000 */
[----:B------:R-:W-:Y:S01]  /*14fa0*/  FMNMX.FTZ R2, R65, R57, !PT ;  /* 0x0000003941027209 */ /* 0x000fe20007810000 */
[----:B------:R-:W-:Y:S01]  /*14fb0*/  UMOV UR4, UR36 ;  /* 0x0000002400047c82 */ /* 0x000fe20008000000 */
[----:B------:R-:W-:Y:S01]  /*14fc0*/  UMOV UR5, UR37 ;  /* 0x0000002500057c82 */ /* 0x000fe20008000000 */
[----:B------:R-:W-:Y:S02]  /*14fd0*/  ISETP.GT.AND P2, PT, R4, 0x10, PT ;  /* 0x000000100400780c */ /* 0x000fe40003f44270 */
[----:B------:R-:W-:Y:S02]  /*14fe0*/  FSEL R61, R61, -INF , P3 ;  /* 0xff8000003d3d7808 */ /* 0x000fe40001800000 */
[----:B------:R-:W-:Y:S02]  /*14ff0*/  FMNMX.FTZ R2, R67, R2, !PT ;  /* 0x0000000243027209 */ /* 0x000fe40007810000 */
[----:B------:R-:W-:Y:S02]  /*15000*/  FSEL R3, R58, -INF , P6 ;  /* 0xff8000003a037808 */ /* 0x000fe40003000000 */
[----:B------:R-:W-:-:S02]  /*15010*/  ISETP.GT.AND P6, PT, R4, 0x11, PT ;  /* 0x000000110400780c */ /* 0x000fc40003fc4270 */
[----:B------:R-:W-:Y:S02]  /*15020*/  FSEL R69, R48, -INF , P2 ;  /* 0xff80000030457808 */ /* 0x000fe40001000000 */
[----:B------:R-:W-:Y:S01]  /*15030*/  FMNMX.FTZ R2, R61, R2, !PT ;  /* 0x000000023d027209 */ /* 0x000fe20007810000 */
[----:B------:R-:W-:Y:S02]  /*15040*/  WARPGROUP.DEPBAR.LE gsb0, 0x0 ;  /* 0x00008000000079c5 */ /* 0x000fe40000010000 */
[----:B------:R-:W-:-:S06]  /*15050*/  WARPGROUP.ARRIVE ;  /* 0x00000000000079c5 */ /* 0x000fcc0000000000 */
[----:B------:R-:W-:Y:S01]  /*15060*/  HGMMA.64x16x16.F32 R24, gdesc[UR4], R24, gsb0 ;  /* 0x00200000041879f0 */ /* 0x000fe20008000818 */
[----:B------:R-:W-:Y:S01]  /*15070*/  FSEL R59, R59, -INF , P5 ;  /* 0xff8000003b3b7808 */ /* 0x000fe20002800000 */
[----:B------:R-:W-:Y:S01]  /*15080*/  ULDC UR4, c[0x0][0x988] ;  /* 0x0002620000047ab9 */ /* 0x000fe20000000800 */
        /* <DEDUP_REMOVED lines=19> */
[----:B0-----:R-:W-:Y:S02]  /*151c0*/  FSEL R11, R54, -INF , P5 ;  /* 0xff800000360b7808 */ /* 0x001fe40002800000 */
        /* <DEDUP_REMOVED lines=37> */
[----:B------:R-:W-:-:S04]  /*15420*/  FMNMX.FTZ R2, R87, R2, !PT ;  /* 0x0000000257027209 */ /* 0x000fc80007810000 */
[----:B------:R-:W-:-:S05]  /*15430*/  FMNMX.FTZ R6, R89, R2, !PT ;  /* 0x0000000259067209 */ /* 0x000fca0007810000 */
[----:B------:R-:W0:Y:S02]  /*15440*/  SHFL.BFLY PT, R5, R6, 0x2, 0x1f ;  /* 0x0c401f0006057f89 */ /* 0x000e2400000e0000 */
[----:B0-----:R-:W-:-:S05]  /*15450*/  FMNMX.FTZ R8, R6, R5, !PT ;  /* 0x0000000506087209 */ /* 0x001fca0007810000 */
[----:B------:R-:W0:Y:S01]  /*15460*/  SHFL.BFLY PT, R5, R8, 0x1, 0x1f ;  /* 0x0c201f0008057f89 */ /* 0x000e2200000e0000 */
[----:B------:R-:W-:Y:S01]  /*15470*/  IMAD.U32 R2, RZ, RZ, UR4 ;  /* 0x00000004ff027e24 */ /* 0x000fe2000f8e00ff */
[----:B0-----:R-:W-:-:S04]  /*15480*/  FMNMX.FTZ R5, R8, R5, !PT ;  /* 0x0000000508057209 */ /* 0x001fc80007810000 */
[C---:B------:R-:W-:Y:S01]  /*15490*/  FSETP.NEU.FTZ.AND P0, PT, R5.reuse, -INF , PT ;  /* 0xff8000000500780b */ /* 0x040fe20003f1d000 */
[----:B------:R-:W-:-:S05]  /*154a0*/  FMUL.FTZ R4, R5, R2 ;  /* 0x0000000205047220 */ /* 0x000fca0000410000 */
[----:B------:R-:W-:Y:S02]  /*154b0*/  FSEL R10, R4, RZ, P0 ;  /* 0x000000ff040a7208 */ /* 0x000fe40000000000 */
        /* <DEDUP_REMOVED lines=13> */
[----:B------:R-:W-:Y:S02]  /*15590*/  FSEL R39, R39, -INF , P6 ;  /* 0xff80000027277808 */ /* 0x000fe40003000000 */
[----:B------:R-:W-:Y:S01]  /*155a0*/  FMNMX.FTZ R4, R25, R4, !PT ;  /* 0x0000000419047209 */ /* 0x000fe20007810000 */
[----:B------:R-:W-:Y:S01]  /*155b0*/  FFMA.FTZ R29, R57, R2, -R10 ;  /* 0x00000002391d7223 */ /* 0x000fe2000001080a */
[----:B------:R-:W-:Y:S02]  /*155c0*/  FSEL R57, R26, -INF , P5 ;  /* 0xff8000001a397808 */ /* 0x000fe40002800000 */
[----:B------:R-:W-:Y:S02]  /*155d0*/  FMNMX.FTZ R4, R39, R4, !PT ;  /* 0x0000000427047209 */ /* 0x000fe40007810000 */
[----:B------:R-:W-:-:S02]  /*155e0*/  FSEL R27, R27, -INF , P4 ;  /* 0xff8000001b1b7808 */ /* 0x000fc40002000000 */
[----:B------:R-:W-:Y:S01]  /*155f0*/  FMNMX.FTZ R4, R57, R4, !PT ;  /* 0x0000000439047209 */ /* 0x000fe20007810000 */
[----:B------:R-:W-:Y:S01]  /*15600*/  FFMA.FTZ R33, R61, R2, -R10 ;  /* 0x000000023d217223 */ /* 0x000fe2000001080a */
[----:B------:R-:W-:Y:S02]  /*15610*/  FSEL R61, R30, -INF , P3 ;  /* 0xff8000001e3d7808 */ /* 0x000fe40001800000 */
[----:B------:R-:W-:Y:S02]  /*15620*/  FMNMX.FTZ R4, R27, R4, !PT ;  /* 0x000000041b047209 */ /* 0x000fe40007810000 */
[----:B------:R-:W-:Y:S02]  /*15630*/  FSEL R31, R31, -INF , P2 ;  /* 0xff8000001f1f7808 */ /* 0x000fe40001000000 */
[----:B------:R-:W-:-:S04]  /*15640*/  FMNMX.FTZ R4, R61, R4, !PT ;  /* 0x000000043d047209 */ /* 0x000fc80007810000 */
[----:B------:R-:W-:Y:S01]  /*15650*/  FMNMX.FTZ R4, R31, R4, !PT ;  /* 0x000000041f047209 */ /* 0x000fe20007810000 */
[----:B------:R-:W-:-:S04]  /*15660*/  FFMA.FTZ R6, R49, R2, -R10 ;  /* 0x0000000231067223 */ /* 0x000fc8000001080a */
[----:B------:R-:W0:Y:S02]  /*15670*/  SHFL.BFLY PT, R49, R4, 0x2, 0x1f ;  /* 0x0c401f0004317f89 */ /* 0x000e2400000e0000 */
[----:B0-----:R-:W-:-:S05]  /*15680*/  FMNMX.FTZ R49, R4, R49, !PT ;  /* 0x0000003104317209 */ /* 0x001fca0007810000 */
[----:B------:R-:W0:Y:S01]  /*15690*/  SHFL.BFLY PT, R4, R49, 0x1, 0x1f ;  /* 0x0c201f0031047f89 */ /* 0x000e2200000e0000 */
[-CC-:B------:R-:W-:Y:S02]  /*156a0*/  FFMA.FTZ R208, R65, R2.reuse, -R10.reuse ;  /* 0x0000000241d07223 */ /* 0x180fe4000001080a */
[----:B------:R1:W-:Y:S01]  /*156b0*/  MUFU.EX2 R65, R6 ;  /* 0x0000000600417308 */ /* 0x0003e20000000800 */
[-CC-:B------:R-:W-:Y:S01]  /*156c0*/  FFMA.FTZ R210, R67, R2.reuse, -R10.reuse ;  /* 0x0000000243d27223 */ /* 0x180fe2000001080a */
[----:B------:R-:W-:-:S06]  /*156d0*/  FFMA.FTZ R204, R69, R2, -R10 ;  /* 0x0000000245cc7223 */ /* 0x000fcc000001080a */
[----:B------:R-:W-:Y:S01]  /*156e0*/  MUFU.EX2 R208, R208 ;  /* 0x000000d000d07308 */ /* 0x000fe20000000800 */
[----:B0-----:R-:W-:-:S07]  /*156f0*/  FMNMX.FTZ R4, R49, R4, !PT ;  /* 0x0000000431047209 */ /* 0x001fce0007810000 */
[----:B------:R-:W0:Y:S01]  /*15700*/  MUFU.EX2 R29, R29 ;  /* 0x0000001d001d7308 */ /* 0x000e220000000800 */
[C---:B------:R-:W-:Y:S01]  /*15710*/  FSETP.NEU.FTZ.AND P2, PT, R4.reuse, -INF , PT ;  /* 0xff8000000400780b */ /* 0x040fe20003f5d000 */
[----:B-1----:R-:W-:-:S05]  /*15720*/  FMUL.FTZ R6, R4, R2 ;  /* 0x0000000204067220 */ /* 0x002fca0000410000 */
[----:B------:R-:W-:Y:S01]  /*15730*/  FSEL R6, R6, RZ, P2 ;  /* 0x000000ff06067208 */ /* 0x000fe20001000000 */
[----:B------:R-:W1:Y:S04]  /*15740*/  MUFU.EX2 R210, R210 ;  /* 0x000000d200d27308 */ /* 0x000e680000000800 */
[-CC-:B------:R-:W-:Y:S01]  /*15750*/  FFMA.FTZ R3, R3, R2.reuse, -R6.reuse ;  /* 0x0000000203037223 */ /* 0x180fe20000010806 */
[----:B------:R-:W-:-:S03]  /*15760*/  FFMA.FTZ R59, R59, R2, -R6 ;  /* 0x000000023b3b7223 */ /* 0x000fc60000010806 */
[----:B------:R-:W2:Y:S01]  /*15770*/  MUFU.EX2 R33, R33 ;  /* 0x0000002100217308 */ /* 0x000ea20000000800 */
[-C--:B------:R-:W-:Y:S01]  /*15780*/  FFMA.FTZ R7, R7, R2.reuse, -R6 ;  /* 0x0000000207077223 */ /* 0x080fe20000010806 */
[-CC-:B------:R-:W-:Y:S01]  /*15790*/  FFMA.FTZ R37, R37, R2.reuse, -R10.reuse ;  /* 0x0000000225257223 */ /* 0x180fe2000001080a */
[----:B------:R-:W-:-:S05]  /*157a0*/  FFMA.FTZ R71, R71, R2, -R10 ;  /* 0x0000000247477223 */ /* 0x000fca000001080a */
[----:B------:R-:W3:Y:S01]  /*157b0*/  MUFU.EX2 R204, R204 ;  /* 0x000000cc00cc7308 */ /* 0x000ee20000000800 */
[-CC-:B------:R-:W-:Y:S01]  /*157c0*/  FFMA.FTZ R63, R63, R2.reuse, -R6.reuse ;  /* 0x000000023f3f7223 */ /* 0x180fe20000010806 */
[----:B------:R-:W-:-:S06]  /*157d0*/  FFMA.FTZ R9, R9, R2, -R6 ;  /* 0x0000000209097223 */ /* 0x000fcc0000010806 */
[----:B------:R-:W-:Y:S01]  /*157e0*/  MUFU.EX2 R3, R3 ;  /* 0x0000000300037308 */ /* 0x000fe20000000800 */
[----:B------:R-:W-:-:S07]  /*157f0*/  ISETP.NE.AND P0, PT, R12, RZ, PT ;  /* 0x000000ff0c00720c */ /* 0x000fce0003f05270 */
[----:B------:R-:W4:Y:S01]  /*15800*/  MUFU.EX2 R8, R59 ;  /* 0x0000003b00087308 */ /* 0x000f220000000800 */
[-CC-:B------:R-:W-:Y:S01]  /*15810*/  FFMA.FTZ R53, R53, R2.reuse, -R10.reuse ;  /* 0x0000000235357223 */ /* 0x180fe2000001080a */
[----:B------:R-:W-:-:S06]  /*15820*/  FFMA.FTZ R73, R73, R2, -R10 ;  /* 0x0000000249497223 */ /* 0x000fcc000001080a */
[----:B------:R0:W-:Y:S08]  /*15830*/  MUFU.EX2 R198, R37 ;  /* 0x0000002500c67308 */ /* 0x0001f00000000800 */
[----:B------:R-:W4:Y:S01]  /*15840*/  MUFU.EX2 R7, R7 ;  /* 0x0000000700077308 */ /* 0x000f220000000800 */
[----:B0-----:R-:W-:-:S04]  /*15850*/  FADD.FTZ R37, R208, R29 ;  /* 0x0000001dd0257221 */ /* 0x001fc80000010000 */
[----:B-1----:R-:W-:-:S03]  /*15860*/  FADD.FTZ R28, R210, R37 ;  /* 0x00000025d21c7221 */ /* 0x002fc60000010000 */
[----:B------:R-:W0:Y:S01]  /*15870*/  MUFU.EX2 R71, R71 ;  /* 0x0000004700477308 */ /* 0x000e220000000800 */
[----:B------:R-:W-:Y:S01]  /*15880*/  FFMA.FTZ R51, R51, R2, -R6 ;  /* 0x0000000233337223 */ /* 0x000fe20000010806 */
[----:B--2---:R-:W-:-:S06]  /*15890*/  FADD.FTZ R37, R33, R28 ;  /* 0x0000001c21257221 */ /* 0x004fcc0000010000 */
[----:B------:R-:W1:Y:S01]  /*158a0*/  MUFU.EX2 R12, R63 ;  /* 0x0000003f000c7308 */ /* 0x000e620000000800 */
[-C--:B------:R-:W-:Y:S01]  /*158b0*/  FFMA.FTZ R11, R11, R2.reuse, -R6 ;  /* 0x000000020b0b7223 */ /* 0x080fe20000010806 */
[----:B------:R-:W-:Y:S01]  /*158c0*/  FFMA.FTZ R41, R41, R2, -R10 ;  /* 0x0000000229297223 */ /* 0x000fe2000001080a */
[----:B---3--:R-:W-:-:S05]  /*158d0*/  FADD.FTZ R30, R204, R37 ;  /* 0x00000025cc1e7221 */ /* 0x008fca0000010000 */
[----:B------:R-:W2:Y:S01]  /*158e0*/  MUFU.EX2 R206, R53 ;  /* 0x0000003500ce7308 */ /* 0x000ea20000000800 */
[----:B------:R-:W-:Y:S01]  /*158f0*/  FFMA.FTZ R75, R75, R2, -R10 ;  /* 0x000000024b4b7223 */ /* 0x000fe2000001080a */
[----:B----4-:R-:W-:-:S06]  /*15900*/  FADD.FTZ R28, R3, R8 ;  /* 0x00000008031c7221 */ /* 0x010fcc0000010000 */
[----:B------:R-:W-:Y:S01]  /*15910*/  MUFU.EX2 R9, R9 ;  /* 0x0000000900097308 */ /* 0x000fe20000000800 */
[----:B------:R-:W-:Y:S01]  /*15920*/  FFMA.FTZ R55, R55, R2, -R6 ;  /* 0x0000000237377223 */ /* 0x000fe20000010806 */
[----:B------:R-:W-:-:S06]  /*15930*/  FADD.FTZ R30, R65, R30 ;  /* 0x0000001e411e7221 */ /* 0x000fcc0000010000 */
[----:B------:R-:W3:Y:S01]  /*15940*/  MUFU.EX2 R73, R73 ;  /* 0x0000004900497308 */ /* 0x000ee20000000800 */
[----:B------:R-:W-:Y:S01]  /*15950*/  FADD.FTZ R37, R7, R28 ;  /* 0x0000001c07257221 */ /* 0x000fe20000010000 */
[----:B------:R-:W-:-:S06]  /*15960*/  FFMA.FTZ R13, R13, R2, -R6 ;  /* 0x000000020d0d7223 */ /* 0x000fcc0000010806 */
[----:B------:R-:W-:Y:S01]  /*15970*/  MUFU.EX2 R14, R51 ;  /* 0x00000033000e7308 */ /* 0x000fe20000000800 */
[-C--:B------:R-:W-:Y:S01]  /*15980*/  FFMA.FTZ R45, R45, R2.reuse, -R10 ;  /* 0x000000022d2d7223 */ /* 0x080fe2000001080a */
[----:B------:R-:W-:-:S06]  /*15990*/  FFMA.FTZ R21, R21, R2, -R6 ;  /* 0x0000000215157223 */ /* 0x000fcc0000010806 */
[----:B------:R0:W4:Y:S01]  /*159a0*/  MUFU.EX2 R200, R41 ;  /* 0x0000002900c87308 */ /* 0x0001220000000800 */
[----:B------:R-:W-:-:S07]  /*159b0*/  FFMA.FTZ R77, R77, R2, -R10 ;  /* 0x000000024d4d7223 */ /* 0x000fce000001080a */
[----:B------:R-:W4:Y:S01]  /*159c0*/  MUFU.EX2 R11, R11 ;  /* 0x0000000b000b7308 */ /* 0x000f220000000800 */
[----:B0-----:R-:W-:Y:S01]  /*159d0*/  FADD.FTZ R41, R71, R30 ;  /* 0x0000001e47297221 */ /* 0x001fe20000010000 */
[----:B-1----:R-:W-:Y:S01]  /*159e0*/  FADD.FTZ R30, R12, R37 ;  /* 0x000000250c1e7221 */ /* 0x002fe20000010000 */
[----:B------:R-:W-:-:S05]  /*159f0*/  FFMA.FTZ R43, R43, R2, -R6 ;  /* 0x000000022b2b7223 */ /* 0x000fca0000010806 */
[----:B------:R-:W-:Y:S01]  /*15a00*/  MUFU.EX2 R75, R75 ;  /* 0x0000004b004b7308 */ /* 0x000fe20000000800 */
[----:B--2---:R-:W-:Y:S01]  /*15a10*/  FADD.FTZ R32, R206, R41 ;  /* 0x00000029ce207221 */ /* 0x004fe20000010000 */
[----:B------:R-:W-:-:S06]  /*15a20*/  FFMA.FTZ R15, R15, R2, -R6 ;  /* 0x000000020f0f7223 */ /* 0x000fcc0000010806 */
[----:B------:R-:W0:Y:S01]  /*15a30*/  MUFU.EX2 R20, R55 ;  /* 0x0000003700147308 */ /* 0x000e220000000800 */
[----:B------:R-:W-:Y:S01]  /*15a40*/  FFMA.FTZ R79, R79, R2, -R10 ;  /* 0x000000024f4f7223 */ /* 0x000fe2000001080a */
[----:B---3--:R-:W-:-:S06]  /*15a50*/  FADD.FTZ R37, R73, R32 ;  /* 0x0000002049257221 */ /* 0x008fcc0000010000 */
[----:B------:R-:W-:Y:S01]  /*15a60*/  MUFU.EX2 R202, R45 ;  /* 0x0000002d00ca7308 */ /* 0x000fe20000000800 */
[----:B------:R-:W-:-:S07]  /*15a70*/  FFMA.FTZ R81, R81, R2, -R10 ;  /* 0x0000000251517223 */ /* 0x000fce000001080a */
[----:B------:R-:W1:Y:S01]  /*15a80*/  MUFU.EX2 R13, R13 ;  /* 0x0000000d000d7308 */ /* 0x000e620000000800 */
[----:B------:R-:W-:-:S07]  /*15a90*/  FFMA.FTZ R35, R35, R2, -R6 ;  /* 0x0000000223237223 */ /* 0x000fce0000010806 */
[----:B------:R2:W-:Y:S01]  /*15aa0*/  MUFU.EX2 R197, R21 ;  /* 0x0000001500c57308 */ /* 0x0005e20000000800 */
[----:B------:R-:W-:Y:S01]  /*15ab0*/  FFMA.FTZ R47, R47, R2, -R6 ;  /* 0x000000022f2f7223 */ /* 0x000fe20000010806 */
[----:B----4-:R-:W-:Y:S01]  /*15ac0*/  FADD.FTZ R32, R200, R37 ;  /* 0x00000025c8207221 */ /* 0x010fe20000010000 */
[----:B--2---:R-:W-:-:S05]  /*15ad0*/  FADD.FTZ R21, R9, R30 ;  /* 0x0000001e09157221 */ /* 0x004fca0000010000 */
[----:B------:R-:W2:Y:S01]  /*15ae0*/  MUFU.EX2 R77, R77 ;  /* 0x0000004d004d7308 */ /* 0x000ea20000000800 */
[----:B------:R-:W-:-:S07]  /*15af0*/  FADD.FTZ R30, R14, R21 ;  /* 0x000000150e1e7221 */ /* 0x000fce0000010000 */
[----:B------:R-:W3:Y:S01]  /*15b00*/  MUFU.EX2 R24, R43 ;  /* 0x0000002b00187308 */ /* 0x000ee20000000800 */
[----:B------:R-:W-:Y:S01]  /*15b10*/  FADD.FTZ R21, R11, R30 ;  /* 0x0000001e0b157221 */ /* 0x000fe20000010000 */
[----:B------:R-:W-:-:S06]  /*15b20*/  FFMA.FTZ R83, R83, R2, -R10 ;  /* 0x0000000253537223 */ /* 0x000fcc000001080a */
[----:B------:R-:W4:Y:S01]  /*15b30*/  MUFU.EX2 R196, R79 ;  /* 0x0000004f00c47308 */ /* 0x000f220000000800 */
[----:B0-----:R-:W-:-:S07]  /*15b40*/  FADD.FTZ R30, R20, R21 ;  /* 0x00000015141e7221 */ /* 0x001fce0000010000 */
[----:B------:R-:W0:Y:S01]  /*15b50*/  MUFU.EX2 R15, R15 ;  /* 0x0000000f000f7308 */ /* 0x000e220000000800 */
[----:B-1----:R-:W-:-:S07]  /*15b60*/  FADD.FTZ R21, R13, R30 ;  /* 0x0000001e0d157221 */ /* 0x002fce0000010000 */
[----:B------:R-:W1:Y:S01]  /*15b70*/  MUFU.EX2 R81, R81 ;  /* 0x0000005100517308 */ /* 0x000e620000000800 */
[----:B------:R-:W-:-:S07]  /*15b80*/  FFMA.FTZ R25, R25, R2, -R6 ;  /* 0x0000000219197223 */ /* 0x000fce0000010806 */
[----:B------:R2:W-:Y:S01]  /*15b90*/  MUFU.EX2 R28, R35 ;  /* 0x00000023001c7308 */ /* 0x0005e20000000800 */
[----:B------:R-:W-:-:S07]  /*15ba0*/  FFMA.FTZ R85, R85, R2, -R10 ;  /* 0x0000000255557223 */ /* 0x000fce000001080a */
[----:B------:R-:W1:Y:S01]  /*15bb0*/  MUFU.EX2 R26, R47 ;  /* 0x0000002f001a7308 */ /* 0x000e620000000800 */
[----:B--2---:R-:W-:-:S04]  /*15bc0*/  FADD.FTZ R35, R75, R32 ;  /* 0x000000204b237221 */ /* 0x004fc80000010000 */
[----:B------:R-:W-:Y:S01]  /*15bd0*/  FADD.FTZ R32, R202, R35 ;  /* 0x00000023ca207221 */ /* 0x000fe20000010000 */
[-C--:B------:R-:W-:Y:S02]  /*15be0*/  FFMA.FTZ R87, R87, R2.reuse, -R10 ;  /* 0x0000000257577223 */ /* 0x080fe4000001080a */
[----:B------:R-:W2:Y:S01]  /*15bf0*/  MUFU.EX2 R83, R83 ;  /* 0x0000005300537308 */ /* 0x000ea20000000800 */
[----:B------:R-:W-:Y:S01]  /*15c00*/  FADD.FTZ R35, R77, R32 ;  /* 0x000000204d237221 */ /* 0x000fe20000010000 */
[----:B---3--:R-:W-:Y:S01]  /*15c10*/  FADD.FTZ R30, R24, R21 ;  /* 0x00000015181e7221 */ /* 0x008fe20000010000 */
[----:B------:R-:W-:Y:S01]  /*15c20*/  @!P1 PRMT R0, RZ, 0x654, R0 ;  /* 0x00000654ff009816 */ /* 0x000fe20000000000 */
[-CC-:B------:R-:W-:Y:S01]  /*15c30*/  FFMA.FTZ R39, R39, R2.reuse, -R6.reuse ;  /* 0x0000000227277223 */ /* 0x180fe20000010806 */
[-CC-:B------:R-:W-:Y:S01]  /*15c40*/  FFMA.FTZ R57, R57, R2.reuse, -R6.reuse ;  /* 0x0000000239397223 */ /* 0x180fe20000010806 */
[-CC-:B------:R-:W-:Y:S01]  /*15c50*/  FFMA.FTZ R27, R27, R2.reuse, -R6.reuse ;  /* 0x000000021b1b7223 */ /* 0x180fe20000010806 */
[-CC-:B------:R-:W-:Y:S01]  /*15c60*/  FFMA.FTZ R61, R61, R2.reuse, -R6.reuse ;  /* 0x000000023d3d7223 */ /* 0x180fe20000010806 */
[----:B------:R-:W3:Y:S01]  /*15c70*/  MUFU.EX2 R192, R85 ;  /* 0x0000005500c07308 */ /* 0x000ee20000000800 */
[-C--:B------:R-:W-:Y:S01]  /*15c80*/  FFMA.FTZ R31, R31, R2.reuse, -R6 ;  /* 0x000000021f1f7223 */ /* 0x080fe20000010806 */
[----:B----4-:R-:W-:Y:S01]  /*15c90*/  FADD.FTZ R6, R196, R35 ;  /* 0x00000023c4067221 */ /* 0x010fe20000010000 */
[----:B------:R-:W-:Y:S01]  /*15ca0*/  FFMA.FTZ R10, R89, R2, -R10 ;  /* 0x00000002590a7223 */ /* 0x000fe2000001080a */
[----:B0-----:R-:W-:Y:S01]  /*15cb0*/  FADD.FTZ R21, R15, R30 ;  /* 0x0000001e0f157221 */ /* 0x001fe20000010000 */
[----:B------:R0:W-:Y:S03]  /*15cc0*/  @!P1 SYNCS.ARRIVE.TRANS64.RED.A1T0 RZ, [R0+URZ], RZ ;  /* 0x000000ff00ff99a7 */ /* 0x0001e6000810043f */
[----:B------:R-:W4:Y:S01]  /*15cd0*/  MUFU.EX2 R25, R25 ;  /* 0x0000001900197308 */ /* 0x000f220000000800 */
[----:B------:R-:W-:Y:S01]  /*15ce0*/  F2FP.F16.F32.PACK_AB R208, R29, R208 ;  /* 0x000000d01dd0723e */ /* 0x000fe200000000ff */
[----:B-1----:R-:W-:Y:S01]  /*15cf0*/  FADD.FTZ R29, R81, R6 ;  /* 0x00000006511d7221 */ /* 0x002fe20000010000 */
[----:B------:R-:W-:-:S05]  /*15d00*/  FADD.FTZ R30, R26, R21 ;  /* 0x000000151a1e7221 */ /* 0x000fca0000010000 */
[----:B------:R-:W1:Y:S01]  /*15d10*/  MUFU.EX2 R87, R87 ;  /* 0x0000005700577308 */ /* 0x000e620000000800 */
[----:B------:R-:W-:Y:S01]  /*15d20*/  FADD.FTZ R32, R198, R29 ;  /* 0x0000001dc6207221 */ /* 0x000fe20000010000 */
[----:B------:R-:W-:-:S06]  /*15d30*/  FADD.FTZ R21, R197, R30 ;  /* 0x0000001ec5157221 */ /* 0x000fcc0000010000 */
[----:B0-----:R-:W0:Y:S01]  /*15d40*/  MUFU.EX2 R0, R39 ;  /* 0x0000002700007308 */ /* 0x001e220000000800 */
[----:B--2---:R-:W-:Y:S01]  /*15d50*/  FADD.FTZ R29, R83, R32 ;  /* 0x00000020531d7221 */ /* 0x004fe20000010000 */
[----:B------:R-:W-:-:S06]  /*15d60*/  FADD.FTZ R30, R28, R21 ;  /* 0x000000151c1e7221 */ /* 0x000fcc0000010000 */
[----:B------:R-:W2:Y:S08]  /*15d70*/  MUFU.EX2 R10, R10 ;  /* 0x0000000a000a7308 */ /* 0x000eb00000000800 */
[----:B------:R-:W2:Y:S01]  /*15d80*/  MUFU.EX2 R57, R57 ;  /* 0x0000003900397308 */ /* 0x000ea20000000800 */
[----:B---3--:R-:W-:Y:S01]  /*15d90*/  FADD.FTZ R32, R192, R29 ;  /* 0x0000001dc0207221 */ /* 0x008fe20000010000 */
[----:B----4-:R-:W-:-:S06]  /*15da0*/  FADD.FTZ R21, R25, R30 ;  /* 0x0000001e19157221 */ /* 0x010fcc0000010000 */
[----:B------:R1:W3:Y:S01]  /*15db0*/  MUFU.EX2 R6, R27 ;  /* 0x0000001b00067308 */ /* 0x0002e20000000800 */
[----:B------:R-:W-:-:S07]  /*15dc0*/  ISETP.GE.AND P2, PT, R178, 0x51, PT ;  /* 0x00000051b200780c */ /* 0x000fce0003f46270 */
[----:B------:R-:W4:Y:S01]  /*15dd0*/  MUFU.EX2 R61, R61 ;  /* 0x0000003d003d7308 */ /* 0x000f220000000800 */
[----:B-1----:R-:W-:Y:S01]  /*15de0*/  FADD.FTZ R27, R87, R32 ;  /* 0x00000020571b7221 */ /* 0x002fe20000010000 */
[----:B0-----:R-:W-:-:S06]  /*15df0*/  FADD.FTZ R32, R0, R21 ;  /* 0x0000001500207221 */ /* 0x001fcc0000010000 */
[----:B------:R-:W0:Y:S01]  /*15e00*/  MUFU.EX2 R30, R31 ;  /* 0x0000001f001e7308 */ /* 0x000e220000000800 */
[----:B--2---:R-:W-:Y:S01]  /*15e10*/  FADD.FTZ R21, R10, R27 ;  /* 0x0000001b0a157221 */ /* 0x004fe20000010000 */
[----:B------:R-:W-:Y:S01]  /*15e20*/  FADD.FTZ R27, R57, R32 ;  /* 0x00000020391b7221 */ /* 0x000fe20000010000 */
[----:B------:R-:W-:-:S03]  /*15e30*/  F2FP.F16.F32.PACK_AB R209, R8, R3 ;  /* 0x0000000308d1723e */ /* 0x000fc600000000ff */
[----:B---3--:R-:W-:Y:S01]  /*15e40*/  FADD.FTZ R8, R6, R27 ;  /* 0x0000001b06087221 */ /* 0x008fe20000010000 */
[----:B------:R-:W-:Y:S03]  /*15e50*/  BSSY B0, `(.L_x_833) ;  /* 0x0000563000007945 */ /* 0x000fe60003800000 */
[----:B----4-:R-:W-:Y:S01]  /*15e60*/  FADD.FTZ R3, R61, R8 ;  /* 0x000000083d037221 */ /* 0x010fe20000010000 */
[----:B------:R-:W-:Y:S01]  /*15e70*/  F2FP.F16.F32.PACK_AB R207, R20, R11 ;  /* 0x0000000b14cf723e */ /* 0x000fe200000000ff */
[--C-:B------:R-:W-:Y:S01]  /*15e80*/  IMAD.MOV.U32 R150, RZ, RZ, R151.reuse ;  /* 0x000000ffff967224 */ /* 0x100fe200078e0097 */
[----:B------:R-:W-:Y:S01]  /*15e90*/  F2FP.F16.F32.PACK_AB R210, R33, R210 ;  /* 0x000000d221d2723e */ /* 0x000fe200000000ff */
[--C-:B------:R-:W-:Y:S01]  /*15ea0*/  IMAD.MOV.U32 R148, RZ, RZ, R151.reuse ;  /* 0x000000ffff947224 */ /* 0x100fe200078e0097 */
[----:B------:R-:W-:Y:S01]  /*15eb0*/  F2FP.F16.F32.PACK_AB R204, R65, R204 ;  /* 0x000000cc41cc723e */ /* 0x000fe200000000ff */
[----:B------:R-:W-:Y:S01]  /*15ec0*/  IMAD.MOV.U32 R147, RZ, RZ, R151 ;  /* 0x000000ffff937224 */ /* 0x000fe200078e0097 */
[----:B------:R-:W-:Y:S01]  /*15ed0*/  F2FP.F16.F32.PACK_AB R206, R206, R71 ;  /* 0x00000047cece723e */ /* 0x000fe200000000ff */
[----:B0-----:R-:W-:Y:S01]  /*15ee0*/  FADD.FTZ R20, R30, R3 ;  /* 0x000000031e147221 */ /* 0x001fe20000010000 */
[----:B------:R-:W-:Y:S01]  /*15ef0*/  F2FP.F16.F32.PACK_AB R200, R200, R73 ;  /* 0x00000049c8c8723e */ /* 0x000fe200000000ff */
[----:B------:R-:W-:Y:S01]  /*15f00*/  IMAD.MOV.U32 R3, RZ, RZ, 0x3f800000 ;  /* 0x3f800000ff037424 */ /* 0x000fe200078e00ff */
[----:B------:R-:W-:Y:S01]  /*15f10*/  F2FP.F16.F32.PACK_AB R202, R202, R75 ;  /* 0x0000004bcaca723e */ /* 0x000fe200000000ff */
[--C-:B------:R-:W-:Y:S01]  /*15f20*/  IMAD.MOV.U32 R145, RZ, RZ, R151.reuse ;  /* 0x000000ffff917224 */ /* 0x100fe200078e0097 */
        /* <DEDUP_REMOVED lines=24> */
[----:B------:R-:W-:Y:S01]  /*160b0*/  MOV R0, 0x3f800000 ;  /* 0x3f80000000007802 */ /* 0x000fe20000000f00 */
[--C-:B------:R-:W-:Y:S01]  /*160c0*/  IMAD.MOV.U32 R126, RZ, RZ, R151.reuse ;  /* 0x000000ffff7e7224 */ /* 0x100fe200078e0097 */
[-C--:B------:R-:W-:Y:S01]  /*160d0*/  MOV R149, R151.reuse ;  /* 0x0000009700957202 */ /* 0x080fe20000000f00 */
        /* <DEDUP_REMOVED lines=109> */
[----:B------:R-:W-:Y:S06]  /*167b0*/  @!P2 BRA `(.L_x_834) ;  /* 0x0000004c0030a947 */ /* 0x000fec0003800000 */
[----:B------:R-:W-:Y:S01]  /*167c0*/  IADD3 R6, R179, -0x2, RZ ;  /* 0xfffffffeb3067810 */ /* 0x000fe20007ffe0ff */
[----:B------:R-:W-:Y:S01]  /*167d0*/  IMAD.MOV.U32 R7, RZ, RZ, R4 ;  /* 0x000000ffff077224 */ /* 0x000fe200078e0004 */
[----:B------:R-:W-:Y:S01]  /*167e0*/  MOV R9, R221 ;  /* 0x000000dd00097202 */ /* 0x000fe20000000f00 */
[----:B------:R-:W-:Y:S01]  /*167f0*/  IMAD.MOV.U32 R8, RZ, RZ, R5 ;  /* 0x000000ffff087224 */ /* 0x000fe200078e0005 */
[----:B------:R-:W-:Y:S01]  /*16800*/  CS2R R150, SRZ ;  /* 0x0000000000967805 */ /* 0x000fe2000001ff00 */
[----:B------:R-:W-:Y:S01]  /*16810*/  IMAD.MOV.U32 R10, RZ, RZ, R220 ;  /* 0x000000ffff0a7224 */ /* 0x000fe200078e00dc */
[----:B------:R-:W-:Y:S01]  /*16820*/  CS2R R146, SRZ ;  /* 0x0000000000927805 */ /* 0x000fe2000001ff00 */
[----:B------:R-:W-:Y:S01]  /*16830*/  IMAD.MOV.U32 R0, RZ, RZ, 0x3f800000 ;  /* 0x3f800000ff007424 */ /* 0x000fe200078e00ff */
        /* <DEDUP_REMOVED lines=61> */
[----:B------:R-:W-:-:S07]  /*16c10*/  CS2R R24, SRZ ;  /* 0x0000000000187805 */ /* 0x000fce000001ff00 */
.L_x_845:
[----:B------:R-:W-:-:S04]  /*16c20*/  IADD3 R2, R10, 0x1, RZ ;  /* 0x000000010a027810 */ /* 0x000fc80007ffe0ff */
[----:B------:R-:W-:-:S04]  /*16c30*/  ISETP.NE.AND P2, PT, R2, 0x2, PT ;  /* 0x000000020200780c */ /* 0x000fc80003f45270 */
[----:B------:R-:W-:Y:S02]  /*16c40*/  SEL R2, R2, RZ, P2 ;  /* 0x000000ff02027207 */ /* 0x000fe40001000000 */
[----:B------:R-:W-:-:S03]  /*16c50*/  SEL R221, RZ, 0x1, P2 ;  /* 0x00000001ffdd7807 */ /* 0x000fc60001000000 */
[----:B------:R-:W-:Y:S01]  /*16c60*/  IMAD.MOV.U32 R220, RZ, RZ, R2 ;  /* 0x000000ffffdc7224 */ /* 0x000fe200078e0002 */
[----:B------:R-:W-:Y:S01]  /*16c70*/  LOP3.LUT R221, R9, R221, RZ, 0x3c, !PT ;  /* 0x000000dd09dd7212 */ /* 0x000fe200078e3cff */
[----:B------:R-:W-:Y:S06]  /*16c80*/  @!P0 BRA `(.L_x_835) ;  /* 0x0000000000048947 */ /* 0x000fec0003800000 */
[----:B------:R-:W-:Y:S01]  /*16c90*/  BPT.TRAP 0x1 ;  /* 0x000000040000795c */ /* 0x000fe20000300000 */
.L_x_835:
[----:B------:R-:W-:Y:S01]  /*16ca0*/  IMAD R11, R2, 0x8, R18 ;  /* 0x00000008020b7824 */ /* 0x000fe200078e0212 */
[----:B------:R-:W-:-:S04]  /*16cb0*/  SHF.L.U32 R4, R221, 0x1f, RZ ;  /* 0x0000001fdd047819 */ /* 0x000fc800000006ff */
[----:B------:R0:W1:Y:S01]  /*16cc0*/  SYNCS.PHASECHK.TRANS64.TRYWAIT P2, [R11+URZ+0x38830], R4 ;  /* 0x038830040b0075a7 */ /* 0x000062000804017f */
[----:B------:R-:W-:Y:S05]  /*16cd0*/  @!P0 BRA `(.L_x_836) ;  /* 0x0000000000048947 */ /* 0x000fea0003800000 */
[----:B------:R-:W-:Y:S01]  /*16ce0*/  BPT.TRAP 0x1 ;  /* 0x000000040000795c */ /* 0x000fe20000300000 */
.L_x_836:
[----:B------:R-:W-:Y:S01]  /*16cf0*/  IMAD R2, R220, 0xa00, R224 ;  /* 0x00000a00dc027824 */ /* 0x000fe200078e02e0 */
[----:B------:R-:W-:Y:S03]  /*16d00*/  BSSY B1, `(.L_x_837) ;  /* 0x0000006000017945 */ /* 0x000fe60003800000 */
[C---:B------:R-:W-:Y:S01]  /*16d10*/  VIADD R14, R2.reuse, 0x100 ;  /* 0x00000100020e7836 */ /* 0x040fe20000000000 */
[----:B------:R-:W-:Y:S01]  /*16d20*/  IADD3 R12, R2, 0x80, RZ ;  /* 0x00000080020c7810 */ /* 0x000fe20007ffe0ff */
[----:B-1----:R-:W-:Y:S06]  /*16d30*/  @P2 BRA `(.L_x_838) ;  /* 0x0000000000082947 */ /* 0x002fec0003800000 */
[----:B------:R-:W1:Y:S02]  /*16d40*/  SYNCS.PHASECHK.TRANS64.TRYWAIT P2, [R11+URZ+0x38830], R4 ;  /* 0x038830040b0075a7 */ /* 0x000e64000804017f */
[----:B-1----:R-:W-:Y:S05]  /*16d50*/  @!P2 BRA `(.L_x_839) ;  /* 0x0000011800dca947 */ /* 0x002fea0003800000 */
.L_x_838:
[----:B------:R-:W-:Y:S05]  /*16d60*/  BSYNC B1 ;  /* 0x0000000000017941 */ /* 0x000fea0003800000 */
.L_x_837:
[----:B------:R-:W2:Y:S04]  /*16d70*/  LDL.64 R152, [R1+0x50] ;  /* 0x0000500001987983 */ /* 0x000ea80000100a00 */
[----:B------:R-:W3:Y:S01]  /*16d80*/  LDL.64 R154, [R1+0x58] ;  /* 0x00005800019a7983 */ /* 0x000ee20000100a00 */
[----:B01----:R-:W-:Y:S01]  /*16d90*/  IMAD.MOV.U32 R4, RZ, RZ, R2 ;  /* 0x000000ffff047224 */ /* 0x003fe200078e0002 */
[----:B------:R-:W-:-:S04]  /*16da0*/  MOV R5, 0x40000040 ;  /* 0x4000004000057802 */ /* 0x000fc80000000f00 */
[----:B------:R-:W-:Y:S02]  /*16db0*/  R2UR UR14, R4 ;  /* 0x00000000040e72ca */ /* 0x000fe400000e0000 */
[----:B------:R-:W-:Y:S01]  /*16dc0*/  R2UR UR15, R5 ;  /* 0x00000000050f72ca */ /* 0x000fe200000e0000 */
[----:B------:R-:W-:Y:S01]  /*16dd0*/  WARPGROUP.ARRIVE ;  /* 0x00000000000079c5 */ /* 0x000fe20000000000 */
[----:B------:R-:W-:Y:S01]  /*16de0*/  IMAD.MOV.U32 R13, RZ, RZ, 0x40000040 ;  /* 0x40000040ff0d7424 */ /* 0x000fe200078e00ff */
[----:B------:R-:W-:-:S04]  /*16df0*/  R2UR UR10, R12 ;  /* 0x000000000c0a72ca */ /* 0x000fc800000e0000 */
[----:B------:R-:W-:Y:S01]  /*16e00*/  R2UR UR11, R13 ;  /* 0x000000000d0b72ca */ /* 0x000fe200000e0000 */
[----:B------:R-:W-:Y:S01]  /*16e10*/  IMAD.MOV.U32 R15, RZ, RZ, 0x40000040 ;  /* 0x40000040ff0f7424 */ /* 0x000fe200078e00ff */
[----:B------:R-:W-:-:S04]  /*16e20*/  R2UR UR6, R14 ;  /* 0x000000000e0672ca */ /* 0x000fc800000e0000 */
[----:B------:R-:W-:Y:S01]  /*16e30*/  R2UR UR7, R15 ;  /* 0x000000000f0772ca */ /* 0x000fe200000e0000 */
[----:B------:R-:W-:Y:S01]  /*16e40*/  VIADD R4, R2, 0x180 ;  /* 0x0000018002047836 */ /* 0x000fe20000000000 */
[----:B------:R-:W-:-:S04]  /*16e50*/  R2UR UR23, R5 ;  /* 0x00000000051772ca */ /* 0x000fc800000e0000 */
[----:B------:R-:W-:Y:S02]  /*16e60*/  R2UR UR22, R4 ;  /* 0x00000000041672ca */ /* 0x000fe400000e0000 */
[----:B--2---:R-:W-:Y:S02]  /*16e70*/  R2UR UR30, R152 ;  /* 0x00000000981e72ca */ /* 0x004fe400000e0000 */
[----:B------:R-:W-:Y:S02]  /*16e80*/  R2UR UR31, R153 ;  /* 0x00000000991f72ca */ /* 0x000fe400000e0000 */
[----:B------:R-:W2:Y:S01]  /*16e90*/  LDL.64 R152, [R1+0x48] ;  /* 0x0000480001987983 */ /* 0x000ea20000100a00 */
[----:B---3--:R-:W-:Y:S02]  /*16ea0*/  R2UR UR16, R154 ;  /* 0x000000009a1072ca */ /* 0x008fe400000e0000 */
[----:B------:R-:W-:-:S11]  /*16eb0*/  R2UR UR17, R155 ;  /* 0x000000009b1172ca */ /* 0x000fd600000e0000 */
[----:B------:R-:W-:Y:S02]  /*16ec0*/  UMOV UR12, UR16 ;  /* 0x00000010000c7c82 */ /* 0x000fe40008000000 */
[----:B------:R-:W-:Y:S02]  /*16ed0*/  UMOV UR13, UR17 ;  /* 0x00000011000d7c82 */ /* 0x000fe40008000000 */
[----:B------:R-:W-:Y:S01]  /*16ee0*/  HGMMA.64x16x16.F32 R184, gdesc[UR12], RZ, !UPT, gsb0 ;  /* 0x002000000cb879f0 */ /* 0x000fe2000c0008ff */
[----:B------:R-:W-:Y:S01]  /*16ef0*/  UMOV UR8, UR16 ;  /* 0x0000001000087c82 */ /* 0x000fe20008000000 */
[----:B------:R-:W-:Y:S01]  /*16f00*/  UMOV UR9, UR17 ;  /* 0x0000001100097c82 */ /* 0x000fe20008000000 */
[----:B------:R-:W-:Y:S02]  /*16f10*/  WARPGROUP.DEPBAR.LE gsb0, 0x0 ;  /* 0x00008000000079c5 */ /* 0x000fe40000010000 */
[----:B------:R-:W-:-:S06]  /*16f20*/  WARPGROUP.ARRIVE ;  /* 0x00000000000079c5 */ /* 0x000fcc0000000000 */
        /* <DEDUP_REMOVED lines=8> */
[----:B------:R-:W-:Y:S01]  /*16fb0*/  IADD3 R12, R2, 0x200, RZ ;  /* 0x00000200020c7810 */ /* 0x000fe20007ffe0ff */
[----:B------:R-:W-:Y:S02]  /*16fc0*/  WARPGROUP.DEPBAR.LE gsb0, 0x0 ;  /* 0x00008000000079c5 */ /* 0x000fe40000010000 */
[----:B------:R-:W-:-:S06]  /*16fd0*/  WARPGROUP.ARRIVE ;  /* 0x00000000000079c5 */ /* 0x000fcc0000000000 */
[----:B------:R-:W-:Y:S01]  /*16fe0*/  HGMMA.64x16x16.F32 R160, gdesc[UR20], RZ, !UPT, gsb0 ;  /* 0x0020000014a079f0 */ /* 0x000fe2000c0008ff */
[----:B------:R-:W-:Y:S02]  /*16ff0*/  R2UR UR18, R12 ;  /* 0x000000000c1272ca */ /* 0x000fe400000e0000 */
[----:B------:R-:W-:Y:S01]  /*17000*/  R2UR UR19, R13 ;  /* 0x000000000d1372ca */ /* 0x000fe200000e0000 */
[----:B------:R-:W-:Y:S01]  /*17010*/  VIADD R4, R2, 0x2 ;  /* 0x0000000202047836 */ /* 0x000fe20000000000 */
[----:B------:R-:W-:Y:S02]  /*17020*/  WARPGROUP.DEPBAR.LE gsb0, 0x0 ;  /* 0x00008000000079c5 */ /* 0x000fe40000010000 */
[----:B--2---:R-:W-:Y:S02]  /*17030*/  R2UR UR28, R152 ;  /* 0x00000000981c72ca */ /* 0x004fe400000e0000 */
[----:B------:R-:W-:Y:S02]  /*17040*/  R2UR UR29, R153 ;  /* 0x00000000991d72ca */ /* 0x000fe400000e0000 */
[----:B------:R-:W-:-:S06]  /*17050*/  WARPGROUP.ARRIVE ;  /* 0x00000000000079c5 */ /* 0x000fcc0000000000 */
[----:B------:R-:W-:Y:S01]  /*17060*/  HGMMA.64x16x16.F32 R152, gdesc[UR16], RZ, !UPT, gsb0 ;  /* 0x00200000109879f0 */ /* 0x000fe2000c0008ff */
[----:B------:R-:W-:Y:S02]  /*17070*/  MOV R5, 0x40000040 ;  /* 0x4000004000057802 */ /* 0x000fe40000000f00 */
        /* <DEDUP_REMOVED lines=13> */
[----:B------:R-:W-:Y:S02]  /*17150*/  VIADD R14, R2, 0x102 ;  /* 0x00000102020e7836 */ /* 0x000fe40000000000 */
[----:B------:R-:W-:Y:S01]  /*17160*/  IMAD.MOV.U32 R15, RZ, RZ, 0x40000040 ;  /* 0x40000040ff0f7424 */ /* 0x000fe200078e00ff */
[----:B------:R-:W-:Y:S01]  /*17170*/  UMOV UR8, UR30 ;  /* 0x0000001e00087c82 */ /* 0x000fe20008000000 */
[----:B------:R-:W-:Y:S01]  /*17180*/  UMOV UR9, UR31 ;  /* 0x0000001f00097c82 */ /* 0x000fe20008000000 */
[----:B------:R-:W-:-:S02]  /*17190*/  WARPGROUP.DEPBAR.LE gsb0, 0x0 ;  /* 0x00008000000079c5 */ /* 0x000fc40000010000 */
[----:B------:R-:W-:Y:S01]  /*171a0*/  WARPGROUP.ARRIVE ;  /* 0x00000000000079c5 */ /* 0x000fe20000000000 */
[----:B------:R-:W-:Y:S02]  /*171b0*/  IADD3 R4, R2, 0x182, RZ ;  /* 0x0000018202047810 */ /* 0x000fe40007ffe0ff */
[----:B------:R-:W-:Y:S01]  /*171c0*/  MOV R5, 0x40000040 ;  /* 0x4000004000057802 */ /* 0x000fe20000000f00 */
[----:B------:R-:W-:Y:S01]  /*171d0*/  UMOV UR4, UR30 ;  /* 0x0000001e00047c82 */ /* 0x000fe20008000000 */
[----:B------:R-:W-:Y:S01]  /*171e0*/  UMOV UR5, UR31 ;  /* 0x0000001f00057c82 */ /* 0x000fe20008000000 */
[----:B------:R-:W-:Y:S01]  /*171f0*/  HGMMA.64x16x16.F32 R176, gdesc[UR24], R176, gsb0 ;  /* 0x0020000018b079f0 */ /* 0x000fe200080008b0 */
[----:B------:R-:W-:Y:S01]  /*17200*/  R2UR UR10, R14 ;  /* 0x000000000e0a72ca */ /* 0x000fe200000e0000 */
[----:B------:R-:W-:Y:S01]  /*17210*/  UMOV UR20, UR30 ;  /* 0x0000001e00147c82 */ /* 0x000fe20008000000 */
[----:B------:R-:W-:Y:S01]  /*17220*/  R2UR UR11, R15 ;  /* 0x000000000f0b72ca */ /* 0x000fe200000e0000 */
[----:B------:R-:W-:Y:S01]  /*17230*/  UMOV UR21, UR31 ;  /* 0x0000001f00157c82 */ /* 0x000fe20008000000 */
[----:B------:R-:W-:Y:S01]  /*17240*/  R2UR UR6, R4 ;  /* 0x00000000040672ca */ /* 0x000fe200000e0000 */
[----:B------:R-:W-:Y:S01]  /*17250*/  UMOV UR16, UR28 ;  /* 0x0000001c00107c82 */ /* 0x000fe20008000000 */
[----:B------:R-:W-:Y:S01]  /*17260*/  UMOV UR17, UR29 ;  /* 0x0000001d00117c82 */ /* 0x000fe20008000000 */
[----:B------:R-:W-:Y:S01]  /*17270*/  UMOV UR12, UR28 ;  /* 0x0000001c000c7c82 */ /* 0x000fe20008000000 */
[----:B------:R-:W-:Y:S01]  /*17280*/  UMOV UR13, UR29 ;  /* 0x0000001d000d7c82 */ /* 0x000fe20008000000 */
[----:B------:R-:W2:Y:S01]  /*17290*/  LDL.64 R12, [R1+0x38] ;  /* 0x00003800010c7983 */ /* 0x000ea20000100a00 */
[----:B------:R-:W-:-:S02]  /*172a0*/  WARPGROUP.DEPBAR.LE gsb0, 0x0 ;  /* 0x00008000000079c5 */ /* 0x000fc40000010000 */
[----:B------:R-:W-:Y:S01]  /*172b0*/  WARPGROUP.ARRIVE ;  /* 0x00000000000079c5 */ /* 0x000fe20000000000 */
[----:B------:R-:W-:Y:S01]  /*172c0*/  R2UR UR7, R5 ;  /* 0x00000000050772ca */ /* 0x000fe200000e0000 */
[----:B------:R-:W3:Y:S04]  /*172d0*/  LDL.64 R14, [R1+0x40] ;  /* 0x00004000010e7983 */ /* 0x000ee80000100a00 */
[----:B------:R-:W-:Y:S01]  /*172e0*/  HGMMA.64x16x16.F32 R168, gdesc[UR8], R168, gsb0 ;  /* 0x0020000008a879f0 */ /* 0x000fe200080008a8 */
[----:B------:R-:W-:Y:S02]  /*172f0*/  VIADD R4, R2, 0x202 ;  /* 0x0000020202047836 */ /* 0x000fe40000000000 */
[----:B------:R-:W-:Y:S01]  /*17300*/  IMAD.MOV.U32 R5, RZ, RZ, 0x40000040 ;  /* 0x40000040ff057424 */ /* 0x000fe200078e00ff */
[----:B------:R-:W-:-:S02]  /*17310*/  WARPGROUP.DEPBAR.LE gsb0, 0x0 ;  /* 0x00008000000079c5 */ /* 0x000fc40000010000 */
[----:B------:R-:W-:-:S06]  /*17320*/  WARPGROUP.ARRIVE ;  /* 0x00000000000079c5 */ /* 0x000fcc0000000000 */
[----:B------:R-:W-:Y:S01]  /*17330*/  HGMMA.64x16x16.F32 R160, gdesc[UR4], R160, gsb0 ;  /* 0x0020000004a079f0 */ /* 0x000fe200080008a0 */
[----:B------:R-:W-:Y:S02]  /*17340*/  R2UR UR22, R4 ;  /* 0x00000000041672ca */ /* 0x000fe400000e0000 */
[----:B------:R-:W-:Y:S01]  /*17350*/  R2UR UR23, R5 ;  /* 0x00000000051772ca */ /* 0x000fe200000e0000 */
[----:B------:R-:W-:Y:S01]  /*17360*/  IMAD.MOV.U32 R5, RZ, RZ, 0x40000040 ;  /* 0x40000040ff057424 */ /* 0x000fe200078e00ff */
[----:B------:R-:W-:Y:S02]  /*17370*/  WARPGROUP.DEPBAR.LE gsb0, 0x0 ;  /* 0x00008000000079c5 */ /* 0x000fe40000010000 */
[----:B------:R-:W-:-:S09]  /*17380*/  WARPGROUP.ARRIVE ;  /* 0x00000000000079c5 */ /* 0x000fd20000000000 */
[----:B------:R-:W-:Y:S01]  /*17390*/  HGMMA.64x16x16.F32 R152, gdesc[UR20], R152, gsb0 ;  /* 0x00200000149879f0 */ /* 0x000fe20008000898 */
[----:B------:R-:W-:Y:S02]  /*173a0*/  IADD3 R4, R2, 0x4, RZ ;  /* 0x0000000402047810 */ /* 0x000fe40007ffe0ff */
        /* <DEDUP_REMOVED lines=40> */
[----:B------:R-:W-:Y:S01]  /*17630*/  IMAD.MOV.U32 R5, RZ, RZ, 0x40000040 ;  /* 0x40000040ff057424 */ /* 0x000fe200078e00ff */
[----:B---3--:R-:W-:Y:S02]  /*17640*/  R2UR UR30, R14 ;  /* 0x000000000e1e72ca */ /* 0x008fe400000e0000 */
[----:B------:R-:W-:Y:S02]  /*17650*/  R2UR UR31, R15 ;  /* 0x000000000f1f72ca */ /* 0x000fe400000e0000 */
[----:B------:R-:W-:Y:S01]  /*17660*/  R2UR UR22, R4 ;  /* 0x00000000041672ca */ /* 0x000fe200000e0000 */
[----:B------:R-:W3:Y:S01]  /*17670*/  LDL.64 R14, [R1+0x30] ;  /* 0x00003000010e7983 */ /* 0x000ee20000100a00 */
[----:B------:R-:W-:-:S07]  /*17680*/  R2UR UR23, R5 ;  /* 0x00000000051772ca */ /* 0x000fce00000e0000 */
[----:B------:R-:W-:Y:S02]  /*17690*/  UMOV UR20, UR30 ;  /* 0x0000001e00147c82 */ /* 0x000fe40008000000 */
[----:B------:R-:W-:Y:S01]  /*176a0*/  UMOV UR21, UR31 ;  /* 0x0000001f00157c82 */ /* 0x000fe20008000000 */
[----:B------:R-:W-:Y:S02]  /*176b0*/  WARPGROUP.DEPBAR.LE gsb0, 0x0 ;  /* 0x00008000000079c5 */ /* 0x000fe40000010000 */
[----:B------:R-:W-:-:S06]  /*176c0*/  WARPGROUP.ARRIVE ;  /* 0x00000000000079c5 */ /* 0x000fcc0000000000 */
        /* <DEDUP_REMOVED lines=38> */
[----:B------:R-:W-:Y:S02]  /*17930*/  MOV R5, 0x40000040 ;  /* 0x4000004000057802 */ /* 0x000fe40000000f00 */
[----:B--2---:R-:W-:Y:S02]  /*17940*/  R2UR UR28, R12 ;  /* 0x000000000c1c72ca */ /* 0x004fe400000e0000 */
[----:B------:R-:W-:Y:S02]  /*17950*/  R2UR UR29, R13 ;  /* 0x000000000d1d72ca */ /* 0x000fe400000e0000 */
[----:B------:R-:W-:Y:S01]  /*17960*/  R2UR UR26, R4 ;  /* 0x00000000041a72ca */ /* 0x000fe200000e0000 */
[----:B------:R-:W2:Y:S01]  /*17970*/  LDL.64 R12, [R1+0x28] ;  /* 0x00002800010c7983 */ /* 0x000ea20000100a00 */
[----:B------:R-:W-:-:S07]  /*17980*/  R2UR UR27, R5 ;  /* 0x00000000051b72ca */ /* 0x000fce00000e0000 */
[----:B------:R-:W-:Y:S02]  /*17990*/  UMOV UR24, UR28 ;  /* 0x0000001c00187c82 */ /* 0x000fe40008000000 */
[----:B------:R-:W-:Y:S01]  /*179a0*/  UMOV UR25, UR29 ;  /* 0x0000001d00197c82 */ /* 0x000fe20008000000 */
[----:B------:R-:W-:Y:S02]  /*179b0*/  WARPGROUP.DEPBAR.LE gsb0, 0x0 ;  /* 0x00008000000079c5 */ /* 0x000fe40000010000 */
[----:B------:R-:W-:-:S06]  /*179c0*/  WARPGROUP.ARRIVE ;  /* 0x00000000000079c5 */ /* 0x000fcc0000000000 */
        /* <DEDUP_REMOVED lines=38> */
[----:B------:R-:W-:Y:S02]  /*17c30*/  IADD3 R4, R2, 0x282, RZ ;  /* 0x0000028202047810 */ /* 0x000fe40007ffe0ff */
        /* <DEDUP_REMOVED lines=144> */
[----:B--2---:R-:W-:Y:S02]  /*18540*/  R2UR UR28, R12 ;  /* 0x000000000c1c72ca */ /* 0x004fe400000e0000 */
[----:B------:R-:W-:Y:S02]  /*18550*/  R2UR UR29, R13 ;  /* 0x000000000d1d72ca */ /* 0x000fe400000e0000 */
[----:B------:R-:W-:Y:S01]  /*18560*/  R2UR UR26, R4 ;  /* 0x00000000041a72ca */ /* 0x000fe200000e0000 */
[----:B------:R-:W2:Y:S01]  /*18570*/  LDL.64 R12, [R1] ;  /* 0x00000000010c7983 */ /* 0x000ea20000100a00 */
        /* <DEDUP_REMOVED lines=46> */
[----:B------:R-:W-:Y:S02]  /*18860*/  R2UR UR14, R4 ;  /* 0x00000000040e72ca */ /* 0x000fe400000e0000 */
        /* <DEDUP_REMOVED lines=445> */
.L_x_840:
[----:B------:R-:W-:Y:S01]  /*1a440*/  SHF.L.U32 R0, R9, 0x1f, RZ ;  /* 0x0000001f09007819 */ /* 0x000fe200000006ff */
[----:B------:R-:W-:-:S04]  /*1a450*/  IMAD R9, R10, 0x8, R18 ;  /* 0x000000080a097824 */ /* 0x000fc800078e0212 */
[----:B------:R0:W1:Y:S01]  /*1a460*/  SYNCS.PHASECHK.TRANS64.TRYWAIT P2, [R9+URZ+0x38850], R0 ;  /* 0x03885000090075a7 */ /* 0x000062000804017f */
[----:B------:R-:W-:Y:S05]  /*1a470*/  @!P0 BRA `(.L_x_841) ;  /* 0x0000000000048947 */ /* 0x000fea0003800000 */
[----:B------:R-:W-:Y:S01]  /*1a480*/  BPT.TRAP 0x1 ;  /* 0x000000040000795c */ /* 0x000fe20000300000 */
.L_x_841:
[----:B------:R-:W-:Y:S04]  /*1a490*/  BSSY B1, `(.L_x_842) ;  /* 0x0000004000017945 */ /* 0x000fe80003800000 */
[----:B-1----:R-:W-:Y:S05]  /*1a4a0*/  @P2 BRA `(.L_x_843) ;  /* 0x0000000000082947 */ /* 0x002fea0003800000 */
[----:B------:R-:W1:Y:S02]  /*1a4b0*/  SYNCS.PHASECHK.TRANS64.TRYWAIT P2, [R9+URZ+0x38850], R0 ;  /* 0x03885000090075a7 */ /* 0x000e64000804017f */
[----:B-1----:R-:W-:Y:S05]  /*1a4c0*/  @!P2 BRA `(.L_x_844) ;  /* 0x000000e40014a947 */ /* 0x002fea0003800000 */
.L_x_843:
[----:B------:R-:W-:Y:S05]  /*1a4d0*/  BSYNC B1 ;  /* 0x0000000000017941 */ /* 0x000fea0003800000 */
.L_x_842:
[----:B01----:R-:W-:Y:S01]  /*1a4e0*/  IADD3 R0, R18, 0x400, RZ ;  /* 0x0000040012007810 */ /* 0x003fe20007ffe0ff */
[----:B------:R-:W-:Y:S01]  /*1a4f0*/  IMAD.MOV.U32 R3, RZ, RZ, 0x40000040 ;  /* 0x40000040ff037424 */ /* 0x000fe200078e00ff */
[----:B------:R-:W-:Y:S01]  /*1a500*/  WARPGROUP.ARRIVE ;  /* 0x00000000000079c5 */ /* 0x000fe20000000000 */
[----:B------:R-:W-:Y:S01]  /*1a510*/  MOV R5, 0x40000040 ;  /* 0x4000004000057802 */ /* 0x000fe20000000f00 */
[----:B------:R-:W-:Y:S01]  /*1a520*/  @!P1 VIADD R11, R11, 0x38840 ;  /* 0x000388400b0b9836 */ /* 0x000fe20000000000 */
[----:B------:R-:W-:Y:S02]  /*1a530*/  SHF.R.U32.HI R0, RZ, 0x4, R0 ;  /* 0x00000004ff007819 */ /* 0x000fe40000011600 */
[----:B------:R-:W-:Y:S02]  /*1a540*/  R2UR UR7, R3 ;  /* 0x00000000030772ca */ /* 0x000fe400000e0000 */
[----:B------:R-:W-:Y:S02]  /*1a550*/  LOP3.LUT R0, R0, 0x3fff, RZ, 0xc0, !PT ;  /* 0x00003fff00007812 */ /* 0x000fe400078ec0ff */
[----:B------:R-:W-:-:S02]  /*1a560*/  MOV R3, 0x40000040 ;  /* 0x4000004000037802 */ /* 0x000fc40000000f00 */
[----:B------:R-:W-:Y:S02]  /*1a570*/  LOP3.LUT R0, R0, 0x2800000, RZ, 0xfc, !PT ;  /* 0x0280000000007812 */ /* 0x000fe400078efcff */
[----:B------:R-:W-:Y:S02]  /*1a580*/  @!P1 IADD3 R9, R9, 0x38860, RZ ;  /* 0x0003886009099810 */ /* 0x000fe40007ffe0ff */
[----:B------:R-:W-:Y:S01]  /*1a590*/  ISETP.GT.AND P2, PT, R6, RZ, PT ;  /* 0x000000ff0600720c */ /* 0x000fe20003f44270 */
[----:B------:R-:W-:Y:S01]  /*1a5a0*/  IMAD R2, R10, 0xa00, R0 ;  /* 0x00000a000a027824 */ /* 0x000fe200078e0200 */
[----:B------:R-:W-:Y:S01]  /*1a5b0*/  FMNMX.FTZ R0, R184, R8, !PT ;  /* 0x00000008b8007209 */ /* 0x000fe20007810000 */
[----:B------:R-:W-:Y:S01]  /*1a5c0*/  VIADD R6, R6, 0xffffffff ;  /* 0xffffffff06067836 */ /* 0x000fe20000000000 */
[----:B------:R-:W-:Y:S01]  /*1a5d0*/  @!P1 PRMT R9, RZ, 0x654, R9 ;  /* 0x00000654ff099816 */ /* 0x000fe20000000009 */
[C---:B------:R-:W-:Y:S01]  /*1a5e0*/  VIADD R4, R2.reuse, 0x80 ;  /* 0x0000008002047836 */ /* 0x040fe20000000000 */
[----:B------:R-:W-:-:S02]  /*1a5f0*/  R2UR UR6, R2 ;  /* 0x00000000020672ca */ /* 0x000fc400000e0000 */
[----:B------:R-:W-:-:S04]  /*1a600*/  FMNMX.FTZ R0, R185, R0, !PT ;  /* 0x00000000b9007209 */ /* 0x000fc80007810000 */
[----:B------:R-:W-:-:S04]  /*1a610*/  FMNMX.FTZ R0, R188, R0, !PT ;  /* 0x00000000bc007209 */ /* 0x000fc80007810000 */
[----:B------:R-:W-:-:S03]  /*1a620*/  FMNMX.FTZ R0, R189, R0, !PT ;  /* 0x00000000bd007209 */ /* 0x000fc60007810000 */
[----:B------:R-:W-:Y:S01]  /*1a630*/  HGMMA.64x256x16.F32 R24, R208, gdesc[UR4].tnspB, R24, gsb0 ;  /* 0x43e00004d0187df0 */ /* 0x000fe20008000818 */
[----:B------:R-:W-:Y:S01]  /*1a640*/  R2UR UR6, R4 ;  /* 0x00000000040672ca */ /* 0x000fe200000e0000 */
[----:B------:R-:W-:Y:S01]  /*1a650*/  VIADD R4, R2, 0x100 ;  /* 0x0000010002047836 */ /* 0x000fe20000000000 */
[----:B------:R-:W-:Y:S01]  /*1a660*/  R2UR UR7, R5 ;  /* 0x00000000050772ca */ /* 0x000fe200000e0000 */
[----:B------:R-:W-:Y:S01]  /*1a670*/  IMAD.MOV.U32 R5, RZ, RZ, 0x40000040 ;  /* 0x40000040ff057424 */ /* 0x000fe200078e00ff */
        /* <DEDUP_REMOVED lines=14> */
[----:B------:R-:W-:Y:S01]  /*1a760*/  FMNMX.FTZ R0, R156, R0, !PT ;  /* 0x000000009c007209 */ /* 0x000fe20007810000 */
[----:B------:R-:W-:Y:S02]  /*1a770*/  WARPGROUP.DEPBAR.LE gsb0, 0x0 ;  /* 0x00008000000079c5 */ /* 0x000fe40000010000 */
[----:B------:R-:W-:-:S06]  /*1a780*/  WARPGROUP.ARRIVE ;  /* 0x00000000000079c5 */ /* 0x000fcc0000000000 */
[----:B------:R-:W-:Y:S01]  /*1a790*/  HGMMA.64x256x16.F32 R24, R204, gdesc[UR4].tnspB, R24, gsb0 ;  /* 0x43e00004cc187df0 */ /* 0x000fe20008000818 */
[----:B------:R-:W-:Y:S02]  /*1a7a0*/  R2UR UR6, R4 ;  /* 0x00000000040672ca */ /* 0x000fe400000e0000 */
[----:B------:R-:W-:Y:S01]  /*1a7b0*/  R2UR UR7, R5 ;  /* 0x00000000050772ca */ /* 0x000fe200000e0000 */
[----:B------:R-:W-:Y:S01]  /*1a7c0*/  IMAD.MOV.U32 R5, RZ, RZ, 0x40000040 ;  /* 0x40000040ff057424 */ /* 0x000fe200078e00ff */
[C---:B------:R-:W-:Y:S01]  /*1a7d0*/  IADD3 R4, R2.reuse, 0x180, RZ ;  /* 0x0000018002047810 */ /* 0x040fe20007ffe0ff */
[----:B------:R-:W-:Y:S01]  /*1a7e0*/  VIADD R2, R2, 0x200 ;  /* 0x0000020002027836 */ /* 0x000fe20000000000 */
[----:B------:R-:W-:Y:S02]  /*1a7f0*/  WARPGROUP.DEPBAR.LE gsb0, 0x0 ;  /* 0x00008000000079c5 */ /* 0x000fe40000010000 */
[----:B------:R-:W-:-:S15]  /*1a800*/  WARPGROUP.ARRIVE ;  /* 0x00000000000079c5 */ /* 0x000fde0000000000 */
[----:B------:R-:W-:-:S04]  /*1a810*/  NOP ;  /* 0x0000000000007918 */ /* 0x000fc80000000000 */
[----:B------:R-:W-:Y:S01]  /*1a820*/  HGMMA.64x256x16.F32 R24, R200, gdesc[UR4].tnspB, R24, gsb0 ;  /* 0x43e00004c8187df0 */ /* 0x000fe20008000818 */
[----:B------:R-:W-:Y:S02]  /*1a830*/  R2UR UR6, R4 ;  /* 0x00000000040672ca */ /* 0x000fe400000e0000 */
[----:B------:R-:W-:Y:S02]  /*1a840*/  R2UR UR7, R5 ;  /* 0x00000000050772ca */ /* 0x000fe400000e0000 */
[----:B------:R-:W-:-:S05]  /*1a850*/  FMNMX.FTZ R5, R157, R0, !PT ;  /* 0x000000009d057209 */ /* 0x000fca0007810000 */
[----:B------:R-:W0:Y:S02]  /*1a860*/  SHFL.BFLY PT, R0, R5, 0x2, 0x1f ;  /* 0x0c401f0005007f89 */ /* 0x000e2400000e0000 */
[----:B0-----:R-:W-:-:S05]  /*1a870*/  FMNMX.FTZ R5, R5, R0, !PT ;  /* 0x0000000005057209 */ /* 0x001fca0007810000 */
[----:B------:R-:W0:Y:S02]  /*1a880*/  SHFL.BFLY PT, R0, R5, 0x1, 0x1f ;  /* 0x0c201f0005007f89 */ /* 0x000e2400000e0000 */
[----:B0-----:R-:W-:Y:S02]  /*1a890*/  FMNMX.FTZ R5, R5, R0, !PT ;  /* 0x0000000005057209 */ /* 0x001fe40007810000 */
        /* <DEDUP_REMOVED lines=24> */
[----:B------:R-:W-:Y:S01]  /*1aa20*/  FADD.FTZ R0, -R4, R7 ;  /* 0x0000000704007221 */ /* 0x000fe20000010100 */
[----:B------:R-:W-:Y:S02]  /*1aa30*/  WARPGROUP.DEPBAR.LE gsb0, 0x0 ;  /* 0x00008000000079c5 */ /* 0x000fe40000010000 */
[----:B------:R-:W-:-:S06]  /*1aa40*/  WARPGROUP.ARRIVE ;  /* 0x00000000000079c5 */ /* 0x000fcc0000000000 */
[----:B------:R-:W-:Y:S01]  /*1aa50*/  HGMMA.64x256x16.F32 R24, R196, gdesc[UR4].tnspB, R24, gsb0 ;  /* 0x43e00004c4187df0 */ /* 0x000fe20008000818 */
[----:B------:R-:W-:Y:S01]  /*1aa60*/  R2UR UR6, R2 ;  /* 0x00000000020672ca */ /* 0x000fe200000e0000 */
[----:B------:R-:W-:Y:S01]  /*1aa70*/  IMAD.U32 R2, RZ, RZ, UR38 ;  /* 0x00000026ff027e24 */ /* 0x000fe2000f8e00ff */
[----:B------:R-:W-:Y:S01]  /*1aa80*/  R2UR UR7, R3 ;  /* 0x00000000030772ca */ /* 0x000fe200000e0000 */
[C---:B------:R-:W-:Y:S02]  /*1aa90*/  FADD.FTZ R3, -R5.reuse, R8 ;  /* 0x0000000805037221 */ /* 0x040fe40000010100 */
[-C--:B------:R-:W-:Y:S01]  /*1aaa0*/  FMUL.FTZ R13, R5, R2.reuse ;  /* 0x00000002050d7220 */ /* 0x080fe20000410000 */
[-C--:B------:R-:W-:Y:S01]  /*1aab0*/  FMUL.FTZ R0, R0, R2.reuse ;  /* 0x0000000200007220 */ /* 0x080fe20000410000 */
[-C--:B------:R-:W-:Y:S02]  /*1aac0*/  FMUL.FTZ R3, R3, R2.reuse ;  /* 0x0000000203037220 */ /* 0x080fe40000410000 */
[-CC-:B------:R-:W-:Y:S01]  /*1aad0*/  FFMA.FTZ R208, R184, R2.reuse, -R13.reuse ;  /* 0x00000002b8d07223 */ /* 0x180fe2000001080d */
        /* <DEDUP_REMOVED lines=10> */
[----:B------:R-:W-:Y:S01]  /*1ab80*/  FFMA.FTZ R15, R173, R2, -R13 ;  /* 0x00000002ad0f7223 */ /* 0x000fe2000001080d */
[----:B------:R-:W-:Y:S01]  /*1ab90*/  MUFU.EX2 R3, R3 ;  /* 0x0000000300037308 */ /* 0x000fe20000000800 */
[----:B------:R-:W-:-:S07]  /*1aba0*/  @!P1 PRMT R168, RZ, 0x654, R11 ;  /* 0x00000654ffa89816 */ /* 0x000fce000000000b */
[----:B------:R-:W0:Y:S08]  /*1abb0*/  MUFU.EX2 R208, R208 ;  /* 0x000000d000d07308 */ /* 0x000e300000000800 */
[----:B------:R-:W-:Y:S08]  /*1abc0*/  MUFU.EX2 R0, R0 ;  /* 0x0000000000007308 */ /* 0x000ff00000000800 */
[----:B------:R-:W1:Y:S01]  /*1abd0*/  MUFU.EX2 R8, R8 ;  /* 0x0000000800087308 */ /* 0x000e620000000800 */
[----:B0-----:R-:W-:-:S07]  /*1abe0*/  FFMA.FTZ R21, R3, R21, R208 ;  /* 0x0000001503157223 */ /* 0x001fce00000100d0 */
[----:B------:R-:W0:Y:S08]  /*1abf0*/  MUFU.EX2 R210, R210 ;  /* 0x000000d200d27308 */ /* 0x000e300000000800 */
[----:B------:R-:W2:Y:S01]  /*1ac00*/  MUFU.EX2 R184, R184 ;  /* 0x000000b800b87308 */ /* 0x000ea20000000800 */
[C---:B-1----:R-:W-:Y:S01]  /*1ac10*/  FADD.FTZ R21, R8.reuse, R21 ;  /* 0x0000001508157221 */ /* 0x042fe20000010000 */
[----:B------:R-:W-:Y:S01]  /*1ac20*/  F2FP.F16.F32.PACK_AB R208, R8, R208 ;  /* 0x000000d008d0723e */ /* 0x000fe200000000ff */
[----:B------:R-:W-:-:S05]  /*1ac30*/  IMAD.MOV.U32 R8, RZ, RZ, R5 ;  /* 0x000000ffff087224 */ /* 0x000fca00078e0005 */
[----:B------:R-:W1:Y:S01]  /*1ac40*/  MUFU.EX2 R204, R204 ;  /* 0x000000cc00cc7308 */ /* 0x000e620000000800 */
[----:B0-----:R-:W-:-:S07]  /*1ac50*/  FADD.FTZ R21, R210, R21 ;  /* 0x00000015d2157221 */ /* 0x001fce0000010000 */
[----:B------:R-:W0:Y:S01]  /*1ac60*/  MUFU.EX2 R10, R10 ;  /* 0x0000000a000a7308 */ /* 0x000e220000000800 */
[C---:B--2---:R-:W-:Y:S01]  /*1ac70*/  FADD.FTZ R21, R184.reuse, R21 ;  /* 0x00000015b8157221 */ /* 0x044fe20000010000 */
[----:B------:R-:W-:-:S06]  /*1ac80*/  F2FP.F16.F32.PACK_AB R210, R184, R210 ;  /* 0x000000d2b8d2723e */ /* 0x000fcc00000000ff */
[----:B------:R-:W2:Y:S01]  /*1ac90*/  MUFU.EX2 R206, R206 ;  /* 0x000000ce00ce7308 */ /* 0x000ea20000000800 */
[----:B-1----:R-:W-:-:S07]  /*1aca0*/  FADD.FTZ R21, R204, R21 ;  /* 0x00000015cc157221 */ /* 0x002fce0000010000 */
[----:B------:R-:W1:Y:S01]  /*1acb0*/  MUFU.EX2 R12, R12 ;  /* 0x0000000c000c7308 */ /* 0x000e620000000800 */
[C---:B0-----:R-:W-:Y:S01]  /*1acc0*/  FADD.FTZ R21, R10.reuse, R21 ;  /* 0x000000150a157221 */ /* 0x041fe20000010000 */
[----:B------:R-:W-:Y:S02]  /*1acd0*/  F2FP.F16.F32.PACK_AB R204, R10, R204 ;  /* 0x000000cc0acc723e */ /* 0x000fe400000000ff */
[----:B------:R-:W-:-:S04]  /*1ace0*/  MOV R10, R220 ;  /* 0x000000dc000a7202 */ /* 0x000fc80000000f00 */
[----:B------:R-:W0:Y:S01]  /*1acf0*/  MUFU.EX2 R200, R200 ;  /* 0x000000c800c87308 */ /* 0x000e220000000800 */
[----:B--2---:R-:W-:-:S07]  /*1ad00*/  FADD.FTZ R21, R206, R21 ;  /* 0x00000015ce157221 */ /* 0x004fce0000010000 */
[----:B------:R-:W2:Y:S01]  /*1ad10*/  MUFU.EX2 R14, R14 ;  /* 0x0000000e000e7308 */ /* 0x000ea20000000800 */
[C---:B-1----:R-:W-:Y:S01]  /*1ad20*/  FADD.FTZ R21, R12.reuse, R21 ;  /* 0x000000150c157221 */ /* 0x042fe20000010000 */
[----:B------:R-:W-:-:S06]  /*1ad30*/  F2FP.F16.F32.PACK_AB R206, R12, R206 ;  /* 0x000000ce0cce723e */ /* 0x000fcc00000000ff */
[----:B------:R-:W1:Y:S01]  /*1ad40*/  MUFU.EX2 R202, R202 ;  /* 0x000000ca00ca7308 */ /* 0x000e620000000800 */
[----:B0-----:R-:W-:-:S07]  /*1ad50*/  FADD.FTZ R21, R200, R21 ;  /* 0x00000015c8157221 */ /* 0x001fce0000010000 */
[----:B------:R-:W0:Y:S01]  /*1ad60*/  MUFU.EX2 R15, R15 ;  /* 0x0000000f000f7308 */ /* 0x000e220000000800 */
[C---:B--2---:R-:W-:Y:S01]  /*1ad70*/  FADD.FTZ R21, R14.reuse, R21 ;  /* 0x000000150e157221 */ /* 0x044fe20000010000 */
[----:B------:R-:W-:-:S03]  /*1ad80*/  F2FP.F16.F32.PACK_AB R200, R14, R200 ;  /* 0x000000c80ec8723e */ /* 0x000fc600000000ff */
[----:B-1----:R-:W-:-:S04]  /*1ad90*/  FADD.FTZ R21, R202, R21 ;  /* 0x00000015ca157221 */ /* 0x002fc80000010000 */
[C---:B0-----:R-:W-:Y:S01]  /*1ada0*/  FADD.FTZ R21, R15.reuse, R21 ;  /* 0x000000150f157221 */ /* 0x041fe20000010000 */
[----:B------:R-:W-:Y:S01]  /*1adb0*/  F2FP.F16.F32.PACK_AB R202, R15, R202 ;  /* 0x000000ca0fca723e */ /* 0x000fe200000000ff */
[----:B------:R-:W-:Y:S02]  /*1adc0*/  WARPGROUP.DEPBAR.LE gsb0, 0x0 ;  /* 0x00008000000079c5 */ /* 0x000fe40000010000 */
[----:B------:R-:W-:Y:S01]  /*1add0*/  WARPGROUP.ARRIVE ;  /* 0x00000000000079c5 */ /* 0x000fe20000000000 */
[-CC-:B------:R-:W-:Y:S01]  /*1ade0*/  FFMA.FTZ R196, R160, R2.reuse, -R13.reuse ;  /* 0x00000002a0c47223 */ /* 0x180fe2000001080d */
[-CC-:B------:R-:W-:Y:S01]  /*1adf0*/  FFMA.FTZ R160, R161, R2.reuse, -R13.reuse ;  /* 0x00000002a1a07223 */ /* 0x180fe2000001080d */
[-CC-:B------:R-:W-:Y:S01]  /*1ae00*/  FFMA.FTZ R198, R164, R2.reuse, -R13.reuse ;  /* 0x00000002a4c67223 */ /* 0x180fe2000001080d */
[----:B------:R-:W-:Y:S02]  /*1ae10*/  FFMA.FTZ R161, R165, R2, -R13 ;  /* 0x00000002a5a17223 */ /* 0x000fe4000001080d */
[----:B------:R-:W-:Y:S01]  /*1ae20*/  HGMMA.64x256x16.F32 R24, R192, gdesc[UR4].tnspB, R24, gsb0 ;  /* 0x43e00004c0187df0 */ /* 0x000fe20008000818 */
[----:B------:R-:W0:Y:S08]  /*1ae30*/  MUFU.EX2 R196, R196 ;  /* 0x000000c400c47308 */ /* 0x000e300000000800 */
[----:B------:R-:W1:Y:S08]  /*1ae40*/  MUFU.EX2 R160, R160 ;  /* 0x000000a000a07308 */ /* 0x000e700000000800 */
[----:B------:R-:W2:Y:S01]  /*1ae50*/  MUFU.EX2 R198, R198 ;  /* 0x000000c600c67308 */ /* 0x000ea20000000800 */
[----:B0-----:R-:W-:-:S07]  /*1ae60*/  FADD.FTZ R21, R196, R21 ;  /* 0x00000015c4157221 */ /* 0x001fce0000010000 */
[----:B------:R-:W0:Y:S01]  /*1ae70*/  MUFU.EX2 R161, R161 ;  /* 0x000000a100a17308 */ /* 0x000e220000000800 */
[C---:B-1----:R-:W-:Y:S01]  /*1ae80*/  FADD.FTZ R21, R160.reuse, R21 ;  /* 0x00000015a0157221 */ /* 0x042fe20000010000 */
[----:B------:R-:W-:-:S03]  /*1ae90*/  F2FP.F16.F32.PACK_AB R196, R160, R196 ;  /* 0x000000c4a0c4723e */ /* 0x000fc600000000ff */
[----:B--2---:R-:W-:-:S04]  /*1aea0*/  FADD.FTZ R21, R198, R21 ;  /* 0x00000015c6157221 */ /* 0x004fc80000010000 */
[C---:B0-----:R-:W-:Y:S01]  /*1aeb0*/  FADD.FTZ R21, R161.reuse, R21 ;  /* 0x00000015a1157221 */ /* 0x041fe20000010000 */
[----:B------:R-:W-:Y:S01]  /*1aec0*/  F2FP.F16.F32.PACK_AB R198, R161, R198 ;  /* 0x000000c6a1c6723e */ /* 0x000fe200000000ff */
[----:B------:R-:W-:Y:S02]  /*1aed0*/  WARPGROUP.DEPBAR.LE gsb0, 0x0 ;  /* 0x00008000000079c5 */ /* 0x000fe40000010000 */
[-CC-:B------:R-:W-:Y:S01]  /*1aee0*/  FFMA.FTZ R192, R152, R2.reuse, -R13.reuse ;  /* 0x0000000298c07223 */ /* 0x180fe2000001080d */
[-CC-:B------:R-:W-:Y:S01]  /*1aef0*/  FFMA.FTZ R152, R153, R2.reuse, -R13.reuse ;  /* 0x0000000299987223 */ /* 0x180fe2000001080d */
[-CC-:B------:R-:W-:Y:S01]  /*1af00*/  FFMA.FTZ R194, R156, R2.reuse, -R13.reuse ;  /* 0x000000029cc27223 */ /* 0x180fe2000001080d */
[-C--:B------:R-:W-:Y:S01]  /*1af10*/  FFMA.FTZ R13, R157, R2.reuse, -R13 ;  /* 0x000000029d0d7223 */ /* 0x080fe2000001080d */
[----:B------:R-:W-:Y:S02]  /*1af20*/  @!P1 SYNCS.ARRIVE.TRANS64.RED.A1T0 RZ, [R168+URZ], RZ ;  /* 0x000000ffa8ff99a7 */ /* 0x000fe4000810043f */
[----:B------:R-:W0:Y:S01]  /*1af30*/  MUFU.EX2 R192, R192 ;  /* 0x000000c000c07308 */ /* 0x000e220000000800 */
[----:B------:R1:W-:Y:S07]  /*1af40*/  @!P1 SYNCS.ARRIVE.TRANS64.RED.A1T0 RZ, [R9+URZ], RZ ;  /* 0x000000ff09ff99a7 */ /* 0x0003ee000810043f */
[----:B------:R2:W-:Y:S08]  /*1af50*/  MUFU.EX2 R7, R13 ;  /* 0x0000000d00077308 */ /* 0x0005f00000000800 */
[----:B------:R-:W-:Y:S01]  /*1af60*/  MUFU.EX2 R152, R152 ;  /* 0x0000009800987308 */ /* 0x000fe20000000800 */
[----:B--2---:R-:W-:Y:S01]  /*1af70*/  FMUL.FTZ R13, R4, R2 ;  /* 0x00000002040d7220 */ /* 0x004fe20000410000 */
[----:B0-----:R-:W-:-:S03]  /*1af80*/  FADD.FTZ R21, R192, R21 ;  /* 0x00000015c0157221 */ /* 0x001fc60000010000 */
[-CC-:B------:R-:W-:Y:S01]  /*1af90*/  FFMA.FTZ R209, R186, R2.reuse, -R13.reuse ;  /* 0x00000002bad17223 */ /* 0x180fe2000001080d */
[-CC-:B------:R-:W-:Y:S01]  /*1afa0*/  FFMA.FTZ R153, R187, R2.reuse, -R13.reuse ;  /* 0x00000002bb997223 */ /* 0x180fe2000001080d */
[-CC-:B------:R-:W-:Y:S01]  /*1afb0*/  FFMA.FTZ R211, R190, R2.reuse, -R13.reuse ;  /* 0x00000002bed37223 */ /* 0x180fe2000001080d */
[-CC-:B------:R-:W-:Y:S01]  /*1afc0*/  FFMA.FTZ R157, R191, R2.reuse, -R13.reuse ;  /* 0x00000002bf9d7223 */ /* 0x180fe2000001080d */
[-CC-:B------:R-:W-:Y:S01]  /*1afd0*/  FFMA.FTZ R205, R178, R2.reuse, -R13.reuse ;  /* 0x00000002b2cd7223 */ /* 0x180fe2000001080d */
[-CC-:B------:R-:W-:Y:S01]  /*1afe0*/  FFMA.FTZ R164, R179, R2.reuse, -R13.reuse ;  /* 0x00000002b3a47223 */ /* 0x180fe2000001080d */
[----:B------:R-:W0:Y:S01]  /*1aff0*/  MUFU.EX2 R209, R209 ;  /* 0x000000d100d17308 */ /* 0x000e220000000800 */
[-CC-:B------:R-:W-:Y:S01]  /*1b000*/  FFMA.FTZ R207, R182, R2.reuse, -R13.reuse ;  /* 0x00000002b6cf7223 */ /* 0x180fe2000001080d */
[-CC-:B------:R-:W-:Y:S01]  /*1b010*/  FFMA.FTZ R156, R183, R2.reuse, -R13.reuse ;  /* 0x00000002b79c7223 */ /* 0x180fe2000001080d */
[-CC-:B------:R-:W-:Y:S01]  /*1b020*/  FFMA.FTZ R201, R170, R2.reuse, -R13.reuse ;  /* 0x00000002aac97223 */ /* 0x180fe2000001080d */
[-CC-:B------:R-:W-:Y:S01]  /*1b030*/  FFMA.FTZ R165, R171, R2.reuse, -R13.reuse ;  /* 0x00000002aba57223 */ /* 0x180fe2000001080d */
[-CC-:B------:R-:W-:Y:S01]  /*1b040*/  FFMA.FTZ R203, R174, R2.reuse, -R13.reuse ;  /* 0x00000002aecb7223 */ /* 0x180fe2000001080d */
[-CC-:B------:R-:W-:Y:S01]  /*1b050*/  FFMA.FTZ R175, R175, R2.reuse, -R13.reuse ;  /* 0x00000002afaf7223 */ /* 0x180fe2000001080d */
[-CC-:B------:R-:W-:Y:S01]  /*1b060*/  FFMA.FTZ R197, R162, R2.reuse, -R13.reuse ;  /* 0x00000002a2c57223 */ /* 0x180fe2000001080d */
[----:B------:R-:W2:Y:S01]  /*1b070*/  MUFU.EX2 R153, R153 ;  /* 0x0000009900997308 */ /* 0x000ea20000000800 */
[-CC-:B------:R-:W-:Y:S01]  /*1b080*/  FFMA.FTZ R163, R163, R2.reuse, -R13.reuse ;  /* 0x00000002a3a37223 */ /* 0x180fe2000001080d */
[-CC-:B------:R-:W-:Y:S01]  /*1b090*/  FFMA.FTZ R199, R166, R2.reuse, -R13.reuse ;  /* 0x00000002a6c77223 */ /* 0x180fe2000001080d */
[-CC-:B------:R-:W-:Y:S01]  /*1b0a0*/  FFMA.FTZ R167, R167, R2.reuse, -R13.reuse ;  /* 0x00000002a7a77223 */ /* 0x180fe2000001080d */
[-CC-:B------:R-:W-:Y:S01]  /*1b0b0*/  FFMA.FTZ R193, R154, R2.reuse, -R13.reuse ;  /* 0x000000029ac17223 */ /* 0x180fe2000001080d */
[-CC-:B------:R-:W-:Y:S01]  /*1b0c0*/  FFMA.FTZ R155, R155, R2.reuse, -R13.reuse ;  /* 0x000000029b9b7223 */ /* 0x180fe2000001080d */
[-CC-:B------:R-:W-:Y:S01]  /*1b0d0*/  FFMA.FTZ R158, R158, R2.reuse, -R13.reuse ;  /* 0x000000029e9e7223 */ /* 0x180fe2000001080d */
[----:B------:R-:W-:Y:S01]  /*1b0e0*/  FFMA.FTZ R159, R159, R2, -R13 ;  /* 0x000000029f9f7223 */ /* 0x000fe2000001080d */
[----:B------:R-:W3:Y:S01]  /*1b0f0*/  MUFU.EX2 R211, R211 ;  /* 0x000000d300d37308 */ /* 0x000ee20000000800 */
[----:B0-----:R-:W-:Y:S01]  /*1b100*/  FFMA.FTZ R20, R0, R20, R209 ;  /* 0x0000001400147223 */ /* 0x001fe200000100d1 */
[C---:B------:R-:W-:Y:S01]  /*1b110*/  FADD.FTZ R21, R152.reuse, R21 ;  /* 0x0000001598157221 */ /* 0x040fe20000010000 */
[----:B------:R-:W-:-:S05]  /*1b120*/  F2FP.F16.F32.PACK_AB R192, R152, R192 ;  /* 0x000000c098c0723e */ /* 0x000fca00000000ff */
[----:B------:R-:W0:Y:S01]  /*1b130*/  MUFU.EX2 R157, R157 ;  /* 0x0000009d009d7308 */ /* 0x000e220000000800 */
[C---:B--2---:R-:W-:Y:S01]  /*1b140*/  FADD.FTZ R20, R153.reuse, R20 ;  /* 0x0000001499147221 */ /* 0x044fe20000010000 */
[----:B------:R-:W-:-:S06]  /*1b150*/  F2FP.F16.F32.PACK_AB R209, R153, R209 ;  /* 0x000000d199d1723e */ /* 0x000fcc00000000ff */
[----:B------:R-:W2:Y:S01]  /*1b160*/  MUFU.EX2 R205, R205 ;  /* 0x000000cd00cd7308 */ /* 0x000ea20000000800 */
[----:B---3--:R-:W-:-:S07]  /*1b170*/  FADD.FTZ R20, R211, R20 ;  /* 0x00000014d3147221 */ /* 0x008fce0000010000 */
[----:B------:R-:W3:Y:S01]  /*1b180*/  MUFU.EX2 R164, R164 ;  /* 0x000000a400a47308 */ /* 0x000ee20000000800 */
[C---:B0-----:R-:W-:Y:S01]  /*1b190*/  FADD.FTZ R20, R157.reuse, R20 ;  /* 0x000000149d147221 */ /* 0x041fe20000010000 */
[----:B------:R-:W-:-:S06]  /*1b1a0*/  F2FP.F16.F32.PACK_AB R211, R157, R211 ;  /* 0x000000d39dd3723e */ /* 0x000fcc00000000ff */
[----:B------:R-:W0:Y:S01]  /*1b1b0*/  MUFU.EX2 R207, R207 ;  /* 0x000000cf00cf7308 */ /* 0x000e220000000800 */
[----:B--2---:R-:W-:-:S07]  /*1b1c0*/  FADD.FTZ R20, R205, R20 ;  /* 0x00000014cd147221 */ /* 0x004fce0000010000 */
[----:B------:R-:W2:Y:S01]  /*1b1d0*/  MUFU.EX2 R156, R156 ;  /* 0x0000009c009c7308 */ /* 0x000ea20000000800 */
[C---:B---3--:R-:W-:Y:S01]  /*1b1e0*/  FADD.FTZ R20, R164.reuse, R20 ;  /* 0x00000014a4147221 */ /* 0x048fe20000010000 */
[----:B------:R-:W-:-:S06]  /*1b1f0*/  F2FP.F16.F32.PACK_AB R205, R164, R205 ;  /* 0x000000cda4cd723e */ /* 0x000fcc00000000ff */
[----:B------:R-:W3:Y:S01]  /*1b200*/  MUFU.EX2 R201, R201 ;  /* 0x000000c900c97308 */ /* 0x000ee20000000800 */
[----:B0-----:R-:W-:-:S07]  /*1b210*/  FADD.FTZ R20, R207, R20 ;  /* 0x00000014cf147221 */ /* 0x001fce0000010000 */
        /* <DEDUP_REMOVED lines=10> */
[----:B-1----:R-:W1:Y:S01]  /*1b2c0*/  MUFU.EX2 R9, R163 ;  /* 0x000000a300097308 */ /* 0x002e620000000800 */
[C---:B---3--:R-:W-:Y:S01]  /*1b2d0*/  FADD.FTZ R20, R11.reuse, R20 ;  /* 0x000000140b147221 */ /* 0x048fe20000010000 */
[----:B------:R-:W-:-:S06]  /*1b2e0*/  F2FP.F16.F32.PACK_AB R203, R11, R203 ;  /* 0x000000cb0bcb723e */ /* 0x000fcc00000000ff */
[----:B------:R-:W2:Y:S01]  /*1b2f0*/  MUFU.EX2 R199, R199 ;  /* 0x000000c700c77308 */ /* 0x000ea20000000800 */
[----:B0-----:R-:W-:-:S07]  /*1b300*/  FADD.FTZ R20, R197, R20 ;  /* 0x00000014c5147221 */ /* 0x001fce0000010000 */
[----:B------:R-:W0:Y:S01]  /*1b310*/  MUFU.EX2 R13, R167 ;  /* 0x000000a7000d7308 */ /* 0x000e220000000800 */
[C---:B-1----:R-:W-:Y:S01]  /*1b320*/  FADD.FTZ R20, R9.reuse, R20 ;  /* 0x0000001409147221 */ /* 0x042fe20000010000 */
[----:B------:R-:W-:Y:S01]  /*1b330*/  F2FP.F16.F32.PACK_AB R197, R9, R197 ;  /* 0x000000c509c5723e */ /* 0x000fe200000000ff */
[----:B------:R-:W-:-:S05]  /*1b340*/  IMAD.MOV.U32 R9, RZ, RZ, R221 ;  /* 0x000000ffff097224 */ /* 0x000fca00078e00dd */
[----:B------:R-:W1:Y:S01]  /*1b350*/  MUFU.EX2 R193, R193 ;  /* 0x000000c100c17308 */ /* 0x000e620000000800 */
[----:B--2---:R-:W-:-:S07]  /*1b360*/  FADD.FTZ R20, R199, R20 ;  /* 0x00000014c7147221 */ /* 0x004fce0000010000 */
[----:B------:R-:W2:Y:S01]  /*1b370*/  MUFU.EX2 R155, R155 ;  /* 0x0000009b009b7308 */ /* 0x000ea20000000800 */
[C---:B0-----:R-:W-:Y:S01]  /*1b380*/  FADD.FTZ R20, R13.reuse, R20 ;  /* 0x000000140d147221 */ /* 0x041fe20000010000 */
[----:B------:R-:W-:-:S06]  /*1b390*/  F2FP.F16.F32.PACK_AB R199, R13, R199 ;  /* 0x000000c70dc7723e */ /* 0x000fcc00000000ff */
[----:B------:R-:W0:Y:S01]  /*1b3a0*/  MUFU.EX2 R194, R194 ;  /* 0x000000c200c27308 */ /* 0x000e220000000800 */
[----:B-1----:R-:W-:-:S07]  /*1b3b0*/  FADD.FTZ R20, R193, R20 ;  /* 0x00000014c1147221 */ /* 0x002fce0000010000 */
[----:B------:R-:W1:Y:S01]  /*1b3c0*/  MUFU.EX2 R158, R158 ;  /* 0x0000009e009e7308 */ /* 0x000e620000000800 */
[C---:B--2---:R-:W-:Y:S01]  /*1b3d0*/  FADD.FTZ R20, R155.reuse, R20 ;  /* 0x000000149b147221 */ /* 0x044fe20000010000 */
[----:B------:R-:W-:-:S06]  /*1b3e0*/  F2FP.F16.F32.PACK_AB R193, R155, R193 ;  /* 0x000000c19bc1723e */ /* 0x000fcc00000000ff */
[----:B------:R-:W2:Y:S01]  /*1b3f0*/  MUFU.EX2 R159, R159 ;  /* 0x0000009f009f7308 */ /* 0x000ea20000000800 */
[----:B0-----:R-:W-:Y:S01]  /*1b400*/  FADD.FTZ R21, R194, R21 ;  /* 0x00000015c2157221 */ /* 0x001fe20000010000 */
[----:B------:R-:W-:-:S03]  /*1b410*/  F2FP.F16.F32.PACK_AB R194, R7, R194 ;  /* 0x000000c207c2723e */ /* 0x000fc600000000ff */
[----:B------:R-:W-:Y:S01]  /*1b420*/  FADD.FTZ R21, R7, R21 ;  /* 0x0000001507157221 */ /* 0x000fe20000010000 */
[----:B------:R-:W-:Y:S02]  /*1b430*/  IMAD.MOV.U32 R7, RZ, RZ, R4 ;  /* 0x000000ffff077224 */ /* 0x000fe400078e0004 */
[----:B-1----:R-:W-:-:S04]  /*1b440*/  FADD.FTZ R20, R158, R20 ;  /* 0x000000149e147221 */ /* 0x002fc80000010000 */
[C---:B--2---:R-:W-:Y:S01]  /*1b450*/  FADD.FTZ R20, R159.reuse, R20 ;  /* 0x000000149f147221 */ /* 0x044fe20000010000 */
[----:B------:R-:W-:Y:S01]  /*1b460*/  F2FP.F16.F32.PACK_AB R195, R159, R158 ;  /* 0x0000009e9fc3723e */ /* 0x000fe200000000ff */
[----:B------:R-:W-:Y:S06]  /*1b470*/  @P2 BRA `(.L_x_845) ;  /* 0xffffffb400e82947 */ /* 0x000fec000383ffff */
.L_x_834:
[----:B------:R-:W-:Y:S05]  /*1b480*/  BSYNC B0 ;  /* 0x0000000000007941 */ /* 0x000fea0003800000 */
.L_x_833:
        /* <DEDUP_REMOVED lines=131> */
.L_x_846:
[----:B------:R-:W-:Y:S02]  /*1bcc0*/  LEA R0, R220, R18, 0x3 ;  /* 0x00000012dc007211 */ /* 0x000fe400078e18ff */
[----:B------:R-:W-:-:S04]  /*1bcd0*/  SHF.L.U32 R6, R221, 0x1f, RZ ;  /* 0x0000001fdd067819 */ /* 0x000fc800000006ff */
[----:B------:R0:W1:Y:S01]  /*1bce0*/  SYNCS.PHASECHK.TRANS64.TRYWAIT P2, [R0+URZ+0x38850], R6 ;  /* 0x03885006000075a7 */ /* 0x000062000804017f */
[----:B------:R-:W-:Y:S05]  /*1bcf0*/  @!P0 BRA `(.L_x_847) ;  /* 0x0000000000048947 */ /* 0x000fea0003800000 */
[----:B------:R-:W-:Y:S01]  /*1bd00*/  BPT.TRAP 0x1 ;  /* 0x000000040000795c */ /* 0x000fe20000300000 */
.L_x_847:
[----:B------:R-:W-:Y:S01]  /*1bd10*/  VIADD R18, R18, 0x400 ;  /* 0x0000040012127836 */ /* 0x000fe20000000000 */
[----:B------:R-:W-:Y:S04]  /*1bd20*/  BSSY B0, `(.L_x_848) ;  /* 0x0000008000007945 */ /* 0x000fe80003800000 */
[----:B------:R-:W-:-:S04]  /*1bd30*/  SHF.R.U32.HI R18, RZ, 0x4, R18 ;  /* 0x00000004ff127819 */ /* 0x000fc80000011612 */
[----:B------:R-:W-:-:S04]  /*1bd40*/  LOP3.LUT R18, R18, 0x3fff, RZ, 0xc0, !PT ;  /* 0x00003fff12127812 */ /* 0x000fc800078ec0ff */
[----:B------:R-:W-:-:S05]  /*1bd50*/  LOP3.LUT R3, R18, 0x2800000, RZ, 0xfc, !PT ;  /* 0x0280000012037812 */ /* 0x000fca00078efcff */
[----:B------:R-:W-:Y:S01]  /*1bd60*/  IMAD R3, R220, 0xa00, R3 ;  /* 0x00000a00dc037824 */ /* 0x000fe200078e0203 */
[----:B-1----:R-:W-:Y:S06]  /*1bd70*/  @P2 BRA `(.L_x_849) ;  /* 0x0000000000082947 */ /* 0x002fec0003800000 */
[----:B------:R-:W1:Y:S02]  /*1bd80*/  SYNCS.PHASECHK.TRANS64.TRYWAIT P0, [R0+URZ+0x38850], R6 ;  /* 0x03885006000075a7 */ /* 0x000e64000800017f */
[----:B-1----:R-:W-:Y:S05]  /*1bd90*/  @!P0 BRA `(.L_x_850) ;  /* 0x000000c800f48947 */ /* 0x002fea0003800000 */
.L_x_849:
[----:B------:R-:W-:Y:S05]  /*1bda0*/  BSYNC B0 ;  /* 0x0000000000007941 */ /* 0x000fea0003800000 */
.L_x_848:
[----:B01----:R-:W-:Y:S01]  /*1bdb0*/  IMAD.MOV.U32 R6, RZ, RZ, R3 ;  /* 0x000000ffff067224 */ /* 0x003fe200078e0003 */
[----:B------:R-:W-:Y:S01]  /*1bdc0*/  MOV R7, 0x40000040 ;  /* 0x4000004000077802 */ /* 0x000fe20000000f00 */
[----:B------:R-:W-:Y:S01]  /*1bdd0*/  WARPGROUP.ARRIVE ;  /* 0x00000000000079c5 */ /* 0x000fe20000000000 */
[----:B------:R-:W-:Y:S01]  /*1bde0*/  IADD3 R220, R220, 0x1, RZ ;  /* 0x00000001dcdc7810 */ /* 0x000fe20007ffe0ff */
[----:B------:R-:W-:Y:S01]  /*1bdf0*/  @!P1 VIADD R12, R0, 0x38860 ;  /* 0x00038860000c9836 */ /* 0x000fe20000000000 */
[----:B------:R-:W-:Y:S01]  /*1be00*/  R2UR UR6, R6 ;  /* 0x00000000060672ca */ /* 0x000fe200000e0000 */
[----:B------:R-:W-:Y:S01]  /*1be10*/  VIADD R6, R3, 0x80 ;  /* 0x0000008003067836 */ /* 0x000fe20000000000 */
[----:B------:R-:W-:Y:S01]  /*1be20*/  R2UR UR7, R7 ;  /* 0x00000000070772ca */ /* 0x000fe200000e0000 */
[----:B------:R-:W-:Y:S01]  /*1be30*/  IMAD.MOV.U32 R7, RZ, RZ, 0x40000040 ;  /* 0x40000040ff077424 */ /* 0x000fe200078e00ff */
[----:B------:R-:W-:Y:S02]  /*1be40*/  ISETP.NE.AND P2, PT, R220, 0x2, PT ;  /* 0x00000002dc00780c */ /* 0x000fe40003f45270 */
[----:B------:R-:W-:-:S02]  /*1be50*/  @!P1 PRMT R12, RZ, 0x654, R12 ;  /* 0x00000654ff0c9816 */ /* 0x000fc4000000000c */
[----:B------:R-:W-:Y:S02]  /*1be60*/  MOV R0, 0xff800000 ;  /* 0xff80000000007802 */ /* 0x000fe40000000f00 */
[----:B------:R-:W-:Y:S02]  /*1be70*/  IADD3 R236, R236, 0x1, RZ ;  /* 0x00000001ecec7810 */ /* 0x000fe40007ffe0ff */
[----:B------:R-:W-:-:S03]  /*1be80*/  SEL R220, R220, RZ, P2 ;  /* 0x000000ffdcdc7207 */ /* 0x000fc60001000000 */
[----:B------:R-:W-:Y:S01]  /*1be90*/  HGMMA.64x256x16.F32 R24, R208, gdesc[UR4].tnspB, R24, gsb0 ;  /* 0x43e00004d0187df0 */ /* 0x000fe20008000818 */
[----:B------:R-:W-:Y:S02]  /*1bea0*/  R2UR UR6, R6 ;  /* 0x00000000060672ca */ /* 0x000fe400000e0000 */
[----:B------:R-:W-:Y:S01]  /*1beb0*/  R2UR UR7, R7 ;  /* 0x00000000070772ca */ /* 0x000fe200000e0000 */
[----:B------:R-:W-:Y:S01]  /*1bec0*/  IMAD.MOV.U32 R7, RZ, RZ, 0x40000040 ;  /* 0x40000040ff077424 */ /* 0x000fe200078e00ff */
[----:B------:R-:W-:Y:S01]  /*1bed0*/  IADD3 R6, R3, 0x100, RZ ;  /* 0x0000010003067810 */ /* 0x000fe20007ffe0ff */
[----:B------:R-:W-:Y:S02]  /*1bee0*/  WARPGROUP.DEPBAR.LE gsb0, 0x0 ;  /* 0x00008000000079c5 */ /* 0x000fe40000010000 */
[----:B------:R-:W-:-:S15]  /*1bef0*/  WARPGROUP.ARRIVE ;  /* 0x00000000000079c5 */ /* 0x000fde0000000000 */
[----:B------:R-:W-:-:S05]  /*1bf00*/  NOP ;  /* 0x0000000000007918 */ /* 0x000fca0000000000 */
[----:B------:R-:W-:Y:S01]  /*1bf10*/  HGMMA.64x256x16.F32 R24, R204, gdesc[UR4].tnspB, R24, gsb0 ;  /* 0x43e00004cc187df0 */ /* 0x000fe20008000818 */
[----:B------:R-:W-:Y:S01]  /*1bf20*/  R2UR UR6, R6 ;  /* 0x00000000060672ca */ /* 0x000fe200000e0000 */
[----:B------:R-:W-:Y:S01]  /*1bf30*/  VIADD R6, R3, 0x180 ;  /* 0x0000018003067836 */ /* 0x000fe20000000000 */
[----:B------:R-:W-:Y:S02]  /*1bf40*/  R2UR UR7, R7 ;  /* 0x00000000070772ca */ /* 0x000fe400000e0000 */
[----:B------:R-:W-:Y:S01]  /*1bf50*/  MOV R7, 0x40000040 ;  /* 0x4000004000077802 */ /* 0x000fe20000000f00 */
[----:B------:R-:W-:Y:S02]  /*1bf60*/  WARPGROUP.DEPBAR.LE gsb0, 0x0 ;  /* 0x00008000000079c5 */ /* 0x000fe40000010000 */
[----:B------:R-:W-:-:S15]  /*1bf70*/  WARPGROUP.ARRIVE ;  /* 0x00000000000079c5 */ /* 0x000fde0000000000 */
[----:B------:R-:W-:-:S05]  /*1bf80*/  NOP ;  /* 0x0000000000007918 */ /* 0x000fca0000000000 */
[----:B------:R-:W-:Y:S01]  /*1bf90*/  HGMMA.64x256x16.F32 R24, R200, gdesc[UR4].tnspB, R24, gsb0 ;  /* 0x43e00004c8187df0 */ /* 0x000fe20008000818 */
[----:B------:R-:W-:Y:S01]  /*1bfa0*/  R2UR UR6, R6 ;  /* 0x00000000060672ca */ /* 0x000fe200000e0000 */
[----:B------:R-:W-:Y:S01]  /*1bfb0*/  VIADD R6, R3, 0x200 ;  /* 0x0000020003067836 */ /* 0x000fe20000000000 */
[----:B------:R-:W-:Y:S01]  /*1bfc0*/  R2UR UR7, R7 ;  /* 0x00000000070772ca */ /* 0x000fe200000e0000 */
[----:B------:R-:W-:Y:S01]  /*1bfd0*/  IMAD.MOV.U32 R7, RZ, RZ, 0x40000040 ;  /* 0x40000040ff077424 */ /* 0x000fe200078e00ff */
[----:B------:R-:W0:Y:S02]  /*1bfe0*/  SHFL.BFLY PT, R3, R20, 0x2, 0x1f ;  /* 0x0c401f0014037f89 */ /* 0x000e2400000e0000 */
[----:B0-----:R-:W-:Y:S01]  /*1bff0*/  FADD.FTZ R8, R3, R20 ;  /* 0x0000001403087221 */ /* 0x001fe20000010000 */
[----:B------:R-:W-:Y:S02]  /*1c000*/  WARPGROUP.DEPBAR.LE gsb0, 0x0 ;  /* 0x00008000000079c5 */ /* 0x000fe40000010000 */
[----:B------:R-:W-:-:S15]  /*1c010*/  WARPGROUP.ARRIVE ;  /* 0x00000000000079c5 */ /* 0x000fde0000000000 */
[----:B------:R-:W-:-:S03]  /*1c020*/  NOP ;  /* 0x0000000000007918 */ /* 0x000fc60000000000 */
[----:B------:R-:W-:Y:S01]  /*1c030*/  HGMMA.64x256x16.F32 R24, R196, gdesc[UR4].tnspB, R24, gsb0 ;  /* 0x43e00004c4187df0 */ /* 0x000fe20008000818 */
[----:B------:R-:W-:Y:S02]  /*1c040*/  R2UR UR6, R6 ;  /* 0x00000000060672ca */ /* 0x000fe400000e0000 */
[----:B------:R-:W-:Y:S01]  /*1c050*/  R2UR UR7, R7 ;  /* 0x00000000070772ca */ /* 0x000fe200000e0000 */
[----:B------:R-:W0:Y:S04]  /*1c060*/  SHFL.BFLY PT, R6, R21, 0x2, 0x1f ;  /* 0x0c401f0015067f89 */ /* 0x000e2800000e0000 */
[----:B------:R-:W1:Y:S01]  /*1c070*/  SHFL.BFLY PT, R7, R8, 0x1, 0x1f ;  /* 0x0c201f0008077f89 */ /* 0x000e6200000e0000 */
[----:B0-----:R-:W-:Y:S01]  /*1c080*/  FADD.FTZ R6, R6, R21 ;  /* 0x0000001506067221 */ /* 0x001fe20000010000 */
[----:B-1----:R-:W-:-:S04]  /*1c090*/  FADD.FTZ R14, R8, R7 ;  /* 0x00000007080e7221 */ /* 0x002fc80000010000 */
[----:B------:R-:W0:Y:S01]  /*1c0a0*/  SHFL.BFLY PT, R3, R6, 0x1, 0x1f ;  /* 0x0c201f0006037f89 */ /* 0x000e2200000e0000 */
[----:B------:R-:W-:Y:S01]  /*1c0b0*/  IMAD.MOV.U32 R7, RZ, RZ, RZ ;  /* 0x000000ffff077224 */ /* 0x000fe200078e00ff */
[----:B------:R-:W-:-:S13]  /*1c0c0*/  FSETP.NE.FTZ.AND P3, PT, R14, RZ, PT ;  /* 0x000000ff0e00720b */ /* 0x000fda0003f75000 */
[----:B------:R-:W1:Y:S01]  /*1c0d0*/  @P3 MUFU.LG2 R10, R14 ;  /* 0x0000000e000a3308 */ /* 0x000e620000000c00 */
[----:B0-----:R-:W-:Y:S01]  /*1c0e0*/  FADD.FTZ R13, R6, R3 ;  /* 0x00000003060d7221 */ /* 0x001fe20000010000 */
[----:B------:R-:W-:Y:S01]  /*1c0f0*/  SEL R6, RZ, 0x1, P2 ;  /* 0x00000001ff067807 */ /* 0x000fe20001000000 */
[----:B------:R-:W-:-:S03]  /*1c100*/  IMAD.MOV.U32 R3, RZ, RZ, -0x800000 ;  /* 0xff800000ff037424 */ /* 0x000fc600078e00ff */
[----:B------:R-:W-:Y:S02]  /*1c110*/  FSETP.NE.FTZ.AND P0, PT, R13, RZ, PT ;  /* 0x000000ff0d00720b */ /* 0x000fe40003f15000 */
[----:B------:R-:W-:Y:S01]  /*1c120*/  LOP3.LUT R221, R221, R6, RZ, 0x3c, !PT ;  /* 0x00000006dddd7212 */ /* 0x000fe200078e3cff */
[----:B------:R-:W-:Y:S02]  /*1c130*/  IMAD.MOV.U32 R6, RZ, RZ, RZ ;  /* 0x000000ffff067224 */ /* 0x000fe400078e00ff */
[----:B-1----:R-:W-:-:S04]  /*1c140*/  @P3 FMUL.FTZ R11, R10, 0.69314718246459960938 ;  /* 0x3f3172180a0b3820 */ /* 0x002fc80000410000 */
[----:B------:R-:W-:Y:S04]  /*1c150*/  @P3 MUFU.RCP R6, R14 ;  /* 0x0000000e00063308 */ /* 0x000fe80000001000 */
[C---:B------:R-:W-:Y:S01]  /*1c160*/  @P0 FMUL.FTZ R8, R2.reuse, 0.69314718246459960938 ;  /* 0x3f31721802080820 */ /* 0x040fe20000410000 */
[----:B------:R-:W-:-:S03]  /*1c170*/  @P3 FMUL.FTZ R2, R2, 0.69314718246459960938 ;  /* 0x3f31721802023820 */ /* 0x000fc60000410000 */
[----:B------:R-:W0:Y:S01]  /*1c180*/  @P0 MUFU.LG2 R9, R13 ;  /* 0x0000000d00090308 */ /* 0x000e220000000c00 */
[----:B------:R-:W-:-:S07]  /*1c190*/  @P3 FFMA.FTZ R3, R2, R4, R11 ;  /* 0x0000000402033223 */ /* 0x000fce000001000b */
[----:B------:R-:W1:Y:S01]  /*1c1a0*/  @P0 MUFU.RCP R7, R13 ;  /* 0x0000000d00070308 */ /* 0x000e620000001000 */
[----:B0-----:R-:W-:-:S04]  /*1c1b0*/  @P0 FMUL.FTZ R9, R9, 0.69314718246459960938 ;  /* 0x3f31721809090820 */ /* 0x001fc80000410000 */
[----:B------:R-:W-:Y:S01]  /*1c1c0*/  @P0 FFMA.FTZ R0, R8, R5, R9 ;  /* 0x0000000508000223 */ /* 0x000fe20000010009 */
[----:B------:R-:W-:Y:S01]  /*1c1d0*/  PLOP3.LUT P0, PT, PT, PT, PT, 0x8, 0x0 ;  /* 0x000000000000781c */ /* 0x000fe20003f0e170 */
        /* <DEDUP_REMOVED lines=15> */
[-C--:B0-----:R-:W-:Y:S01]  /*1c2d0*/  FMUL.FTZ R12, R40, R7.reuse ;  /* 0x00000007280c7220 */ /* 0x081fe20000410000 */
        /* <DEDUP_REMOVED lines=116> */
[----:B------:R-:W-:-:S07]  /*1ca20*/  FMUL.FTZ R151, R151, R6 ;  /* 0x0000000697977220 */ /* 0x000fce0000410000 */
.L_x_764:
[----:B------:R-:W0:Y:S08]  /*1ca30*/  S2UR UR5, SR_CgaCtaId ;  /* 0x00000000000579c3 */ /* 0x000e300000008800 */
[----:B------:R-:W-:Y:S06]  /*1ca40*/  BAR.SYNC.DEFER_BLOCKING 0x5, 0x180 ;  /* 0x0146000000007b1d */ /* 0x000fec0000010000 */
[----:B------:R-:W-:Y:S01]  /*1ca50*/  UMOV UR4, 0x400 ;  /* 0x0000040000047882 */ /* 0x000fe20000000000 */
[----:B------:R-:W-:Y:S01]  /*1ca60*/  BSSY B0, `(.L_x_851) ;  /* 0x00002de000007945 */ /* 0x000fe20003800000 */
[----:B0-----:R-:W-:-:S06]  /*1ca70*/  ULEA UR4, UR5, UR4, 0x18 ;  /* 0x0000000405047291 */ /* 0x001fcc000f8ec03f */
[----:B------:R-:W-:-:S05]  /*1ca80*/  IMAD.U32 R18, RZ, RZ, UR4 ;  /* 0x00000004ff127e24 */ /* 0x000fca000f8e00ff */
[----:B------:R0:W1:Y:S01]  /*1ca90*/  LDS.128 R120, [R18+0x388d0] ;  /* 0x0388d00012787984 */ /* 0x0000620000000c00 */
[----:B------:R-:W-:Y:S06]  /*1caa0*/  BAR.ARV 0x4, 0x180 ;  /* 0x0106000000007b1d */ /* 0x000fec0000002000 */
[----:B------:R-:W-:Y:S05]  /*1cab0*/  @P0 BRA `(.L_x_852) ;  /* 0x0000001c00fc0947 */ /* 0x000fea0003800000 */
[----:B------:R-:W2:Y:S04]  /*1cac0*/  LDL R6, [R1+0x94] ;  /* 0x0000940001067983 */ /* 0x000ea80000100800 */
[----:B-1----:R-:W3:Y:S01]  /*1cad0*/  LDL R120, [R1+0x60] ;  /* 0x0000600001787983 */ /* 0x002ee20000100800 */
[----:B------:R-:W1:Y:S01]  /*1cae0*/  S2R R95, SR_SWINHI ;  /* 0x00000000005f7919 */ /* 0x000e620000002f00 */
[----:B------:R-:W-:Y:S01]  /*1caf0*/  F2FP.F16.F32.PACK_AB R24, R25, R24 ;  /* 0x000000181918723e */ /* 0x000fe200000000ff */
[----:B------:R-:W-:Y:S01]  /*1cb00*/  ULDC.64 UR4, c[0x0][0xc00] ;  /* 0x0003000000047ab9 */ /* 0x000fe20000000a00 */
[----:B------:R-:W-:Y:S02]  /*1cb10*/  MOV R20, R18 ;  /* 0x0000001200147202 */ /* 0x000fe40000000f00 */
[----:B-1----:R-:W-:-:S02]  /*1cb20*/  MOV R21, R95 ;  /* 0x0000005f00157202 */ /* 0x002fc40000000f00 */
        /* <DEDUP_REMOVED lines=20> */
[----:B------:R-:W-:Y:S01]  /*1cc70*/  F2FP.F16.F32.PACK_AB R139, R143, R142 ;  /* 0x0000008e8f8b723e */ /* 0x000fe200000000ff */
[----:B------:R-:W-:Y:S01]  /*1cc80*/  ULDC.64 UR6, c[0x0][0x208] ;  /* 0x0000820000067ab9 */ /* 0x000fe20000000a00 */
[----:B------:R-:W-:Y:S01]  /*1cc90*/  BAR.SYNC.DEFER_BLOCKING 0x1, 0x100 ;  /* 0x0044000000007b1d */ /* 0x000fe20000010000 */
[----:B--2---:R-:W-:-:S03]  /*1cca0*/  IMAD.WIDE R94, R6, 0x2, R20 ;  /* 0x00000002065e7825 */ /* 0x004fc600078e0214 */
[C---:B------:R-:W-:Y:S02]  /*1ccb0*/  IADD3 R99, P1, R94.reuse, 0x20, RZ ;  /* 0x000000205e637810 */ /* 0x040fe40007f3e0ff */
[----:B------:R-:W-:Y:S02]  /*1ccc0*/  IADD3 R112, P2, R94, 0x4060, RZ ;  /* 0x000040605e707810 */ /* 0x000fe40007f5e0ff */
[----:B------:R-:W-:Y:S02]  /*1ccd0*/  LOP3.LUT R98, R99, 0x380, RZ, 0xc0, !PT ;  /* 0x0000038063627812 */ /* 0x000fe400078ec0ff */
[----:B------:R-:W-:Y:S02]  /*1cce0*/  LOP3.LUT R113, R112, 0x380, RZ, 0xc0, !PT ;  /* 0x0000038070717812 */ /* 0x000fe400078ec0ff */
[----:B------:R-:W-:Y:S02]  /*1ccf0*/  SHF.R.U64 R98, R98, 0x3, RZ ;  /* 0x0000000362627819 */ /* 0x000fe400000012ff */
[----:B------:R-:W-:-:S02]  /*1cd00*/  SHF.R.U64 R113, R113, 0x3, RZ ;  /* 0x0000000371717819 */ /* 0x000fc400000012ff */
[----:B------:R-:W-:Y:S01]  /*1cd10*/  LOP3.LUT R98, R98, R99, RZ, 0x3c, !PT ;  /* 0x0000006362627212 */ /* 0x000fe200078e3cff */
[--C-:B------:R-:W-:Y:S01]  /*1cd20*/  IMAD.X R99, RZ, RZ, R95.reuse, P1 ;  /* 0x000000ffff637224 */ /* 0x100fe200008e065f */
[----:B------:R-:W-:Y:S02]  /*1cd30*/  IADD3 R114, P1, R94, 0x8000, RZ ;  /* 0x000080005e727810 */ /* 0x000fe40007f3e0ff */
[----:B------:R-:W-:Y:S01]  /*1cd40*/  LOP3.LUT R112, R113, R112, RZ, 0x3c, !PT ;  /* 0x0000007071707212 */ /* 0x000fe200078e3cff */
[----:B------:R-:W-:Y:S01]  /*1cd50*/  IMAD.X R113, RZ, RZ, R95, P2 ;  /* 0x000000ffff717224 */ /* 0x000fe200010e065f */
[----:B------:R-:W-:Y:S02]  /*1cd60*/  LOP3.LUT R115, R114, 0x380, RZ, 0xc0, !PT ;  /* 0x0000038072737812 */ /* 0x000fe400078ec0ff */
[----:B------:R-:W-:Y:S02]  /*1cd70*/  IADD3 R30, P2, R94, 0xc040, RZ ;  /* 0x0000c0405e1e7810 */ /* 0x000fe40007f5e0ff */
[----:B------:R-:W-:-:S02]  /*1cd80*/  SHF.R.U64 R115, R115, 0x3, RZ ;  /* 0x0000000373737819 */ /* 0x000fc400000012ff */
[----:B------:R-:W-:Y:S02]  /*1cd90*/  LOP3.LUT R6, R30, 0x380, RZ, 0xc0, !PT ;  /* 0x000003801e067812 */ /* 0x000fe400078ec0ff */
[C---:B------:R-:W-:Y:S02]  /*1cda0*/  IADD3 R103, P0, R94.reuse, 0x40, RZ ;  /* 0x000000405e677810 */ /* 0x040fe40007f1e0ff */
[C---:B------:R-:W-:Y:S02]  /*1cdb0*/  IADD3 R104, P4, R94.reuse, 0x60, RZ ;  /* 0x000000605e687810 */ /* 0x040fe40007f9e0ff */
[C---:B------:R-:W-:Y:S02]  /*1cdc0*/  IADD3 R107, P3, R94.reuse, 0x4000, RZ ;  /* 0x000040005e6b7810 */ /* 0x040fe40007f7e0ff */
[C---:B------:R-:W-:Y:S02]  /*1cdd0*/  IADD3 R108, P6, R94.reuse, 0x4020, RZ ;  /* 0x000040205e6c7810 */ /* 0x040fe40007fde0ff */
[----:B------:R-:W-:-:S02]  /*1cde0*/  IADD3 R110, P5, R94, 0x4040, RZ ;  /* 0x000040405e6e7810 */ /* 0x000fc40007fbe0ff */
[----:B------:R-:W-:Y:S01]  /*1cdf0*/  LOP3.LUT R114, R115, R114, RZ, 0x3c, !PT ;  /* 0x0000007273727212 */ /* 0x000fe200078e3cff */
[----:B------:R-:W-:Y:S01]  /*1ce00*/  IMAD.X R115, RZ, RZ, R95, P1 ;  /* 0x000000ffff737224 */ /* 0x000fe200008e065f */
[----:B------:R-:W-:Y:S02]  /*1ce10*/  SHF.R.U64 R6, R6, 0x3, RZ ;  /* 0x0000000306067819 */ /* 0x000fe400000012ff */
[C---:B------:R-:W-:Y:S02]  /*1ce20*/  LOP3.LUT R130, R94.reuse, 0x380, RZ, 0xc0, !PT ;  /* 0x000003805e827812 */ /* 0x040fe400078ec0ff */
[----:B------:R-:W-:Y:S02]  /*1ce30*/  IADD3 R4, P1, R94, 0xc060, RZ ;  /* 0x0000c0605e047810 */ /* 0x000fe40007f3e0ff */
[----:B------:R-:W-:Y:S02]  /*1ce40*/  LOP3.LUT R102, R103, 0x380, RZ, 0xc0, !PT ;  /* 0x0000038067667812 */ /* 0x000fe400078ec0ff */
[----:B------:R-:W-:-:S02]  /*1ce50*/  LOP3.LUT R105, R104, 0x380, RZ, 0xc0, !PT ;  /* 0x0000038068697812 */ /* 0x000fc400078ec0ff */
[----:B------:R-:W-:Y:S02]  /*1ce60*/  LOP3.LUT R106, R107, 0x380, RZ, 0xc0, !PT ;  /* 0x000003806b6a7812 */ /* 0x000fe400078ec0ff */
[----:B------:R-:W-:Y:S02]  /*1ce70*/  LOP3.LUT R109, R108, 0x380, RZ, 0xc0, !PT ;  /* 0x000003806c6d7812 */ /* 0x000fe400078ec0ff */
[----:B------:R-:W-:Y:S02]  /*1ce80*/  LOP3.LUT R111, R110, 0x380, RZ, 0xc0, !PT ;  /* 0x000003806e6f7812 */ /* 0x000fe400078ec0ff */
[----:B------:R-:W-:Y:S02]  /*1ce90*/  LOP3.LUT R30, R6, R30, RZ, 0x3c, !PT ;  /* 0x0000001e061e7212 */ /* 0x000fe400078e3cff */
[----:B------:R-:W-:Y:S02]  /*1cea0*/  SHF.R.U64 R130, R130, 0x3, RZ ;  /* 0x0000000382827819 */ /* 0x000fe400000012ff */
[----:B------:R-:W-:-:S02]  /*1ceb0*/  LOP3.LUT R6, R4, 0x380, RZ, 0xc0, !PT ;  /* 0x0000038004067812 */ /* 0x000fc400078ec0ff */
[----:B------:R-:W-:Y:S02]  /*1cec0*/  SHF.R.U64 R102, R102, 0x3, RZ ;  /* 0x0000000366667819 */ /* 0x000fe400000012ff */
[----:B------:R-:W-:Y:S02]  /*1ced0*/  SHF.R.U64 R105, R105, 0x3, RZ ;  /* 0x0000000369697819 */ /* 0x000fe400000012ff */
[----:B------:R-:W-:Y:S02]  /*1cee0*/  SHF.R.U64 R106, R106, 0x3, RZ ;  /* 0x000000036a6a7819 */ /* 0x000fe400000012ff */
[----:B------:R-:W-:Y:S02]  /*1cef0*/  SHF.R.U64 R109, R109, 0x3, RZ ;  /* 0x000000036d6d7819 */ /* 0x000fe400000012ff */
[----:B------:R-:W-:Y:S02]  /*1cf00*/  SHF.R.U64 R111, R111, 0x3, RZ ;  /* 0x000000036f6f7819 */ /* 0x000fe400000012ff */
[----:B------:R-:W-:-:S02]  /*1cf10*/  LOP3.LUT R130, R130, R94, RZ, 0x3c, !PT ;  /* 0x0000005e82827212 */ /* 0x000fc400078e3cff */
[----:B------:R-:W-:Y:S02]  /*1cf20*/  MOV R131, R95 ;  /* 0x0000005f00837202 */ /* 0x000fe40000000f00 */
[----:B------:R-:W-:Y:S02]  /*1cf30*/  SHF.R.U64 R6, R6, 0x3, RZ ;  /* 0x0000000306067819 */ /* 0x000fe400000012ff */
[----:B------:R-:W-:Y:S02]  /*1cf40*/  LOP3.LUT R102, R102, R103, RZ, 0x3c, !PT ;  /* 0x0000006766667212 */ /* 0x000fe400078e3cff */
[----:B------:R-:W-:Y:S01]  /*1cf50*/  LOP3.LUT R104, R105, R104, RZ, 0x3c, !PT ;  /* 0x0000006869687212 */ /* 0x000fe200078e3cff */
[--C-:B------:R-:W-:Y:S01]  /*1cf60*/  IMAD.X R105, RZ, RZ, R95.reuse, P4 ;  /* 0x000000ffff697224 */ /* 0x100fe200020e065f */
[----:B------:R-:W-:Y:S01]  /*1cf70*/  LOP3.LUT R106, R106, R107, RZ, 0x3c, !PT ;  /* 0x0000006b6a6a7212 */ /* 0x000fe200078e3cff */
[----:B------:R-:W-:Y:S01]  /*1cf80*/  IMAD.X R107, RZ, RZ, R95, P3 ;  /* 0x000000ffff6b7224 */ /* 0x000fe200018e065f */
[----:B------:R-:W-:-:S02]  /*1cf90*/  LOP3.LUT R108, R109, R108, RZ, 0x3c, !PT ;  /* 0x0000006c6d6c7212 */ /* 0x000fc400078e3cff */
[----:B------:R-:W-:Y:S01]  /*1cfa0*/  LOP3.LUT R110, R111, R110, RZ, 0x3c, !PT ;  /* 0x0000006e6f6e7212 */ /* 0x000fe200078e3cff */
[----:B------:R-:W-:Y:S01]  /*1cfb0*/  IMAD.X R111, RZ, RZ, R95, P5 ;  /* 0x000000ffff6f7224 */ /* 0x000fe200028e065f */
[-C--:B------:R-:W-:Y:S02]  /*1cfc0*/  IADD3.X R103, RZ, R95.reuse, RZ, P0, !PT ;  /* 0x0000005fff677210 */ /* 0x080fe400007fe4ff */
[----:B------:R-:W-:Y:S02]  /*1cfd0*/  IADD3.X R109, RZ, R95, RZ, P6, !PT ;  /* 0x0000005fff6d7210 */ /* 0x000fe400037fe4ff */
[C---:B------:R-:W-:Y:S02]  /*1cfe0*/  IADD3 R116, P0, R94.reuse, 0x8020, RZ ;  /* 0x000080205e747810 */ /* 0x040fe40007f1e0ff */
[C---:B------:R-:W-:Y:S02]  /*1cff0*/  IADD3 R118, P4, R94.reuse, 0x8040, RZ ;  /* 0x000080405e767810 */ /* 0x040fe40007f9e0ff */
[----:B------:R-:W-:-:S02]  /*1d000*/  IADD3 R124, P3, R94, 0x8060, RZ ;  /* 0x000080605e7c7810 */ /* 0x000fc40007f7e0ff */
[C---:B------:R-:W-:Y:S02]  /*1d010*/  IADD3 R126, P6, R94.reuse, 0xc000, RZ ;  /* 0x0000c0005e7e7810 */ /* 0x040fe40007fde0ff */
[----:B------:R-:W-:Y:S02]  /*1d020*/  IADD3 R128, P5, R94, 0xc020, RZ ;  /* 0x0000c0205e807810 */ /* 0x000fe40007fbe0ff */
[----:B------:R-:W-:Y:S02]  /*1d030*/  MOV R130, R130 ;  /* 0x0000008200827202 */ /* 0x000fe40000000f00 */
[----:B------:R-:W-:Y:S02]  /*1d040*/  LOP3.LUT R94, R6, R4, RZ, 0x3c, !PT ;  /* 0x00000004065e7212 */ /* 0x000fe400078e3cff */
[----:B------:R-:W-:Y:S02]  /*1d050*/  MOV R98, R98 ;  /* 0x0000006200627202 */ /* 0x000fe40000000f00 */
[----:B------:R-:W-:-:S02]  /*1d060*/  F2FP.F16.F32.PACK_AB R4, R33, R8 ;  /* 0x000000082104723e */ /* 0x000fc400000000ff */
[----:B------:R-:W-:Y:S02]  /*1d070*/  F2FP.F16.F32.PACK_AB R6, R37, R10 ;  /* 0x0000000a2506723e */ /* 0x000fe400000000ff */
[----:B------:R-:W-:Y:S02]  /*1d080*/  MOV R102, R102 ;  /* 0x0000006600667202 */ /* 0x000fe40000000f00 */
[----:B------:R-:W-:Y:S02]  /*1d090*/  F2FP.F16.F32.PACK_AB R8, R41, R12 ;  /* 0x0000000c2908723e */ /* 0x000fe400000000ff */
[----:B------:R-:W-:Y:S01]  /*1d0a0*/  F2FP.F16.F32.PACK_AB R10, R45, R14 ;  /* 0x0000000e2d0a723e */ /* 0x000fe200000000ff */
[----:B------:R-:W-:Y:S01]  /*1d0b0*/  STSM.16.M88.4 [R130], R24 ;  /* 0x0000001882007844 */ /* 0x000fe20000000200 */
[----:B------:R-:W-:-:S03]  /*1d0c0*/  LOP3.LUT R117, R116, 0x380, RZ, 0xc0, !PT ;  /* 0x0000038074757812 */ /* 0x000fc600078ec0ff */
[----:B------:R-:W-:Y:S01]  /*1d0d0*/  STSM.16.M88.4 [R98], R4 ;  /* 0x0000000462007844 */ /* 0x000fe20000000200 */
[----:B------:R-:W-:Y:S02]  /*1d0e0*/  LOP3.LUT R119, R118, 0x380, RZ, 0xc0, !PT ;  /* 0x0000038076777812 */ /* 0x000fe400078ec0ff */
[----:B------:R-:W-:Y:S01]  /*1d0f0*/  LOP3.LUT R125, R124, 0x380, RZ, 0xc0, !PT ;  /* 0x000003807c7d7812 */ /* 0x000fe200078ec0ff */
[----:B------:R1:W-:Y:S01]  /*1d100*/  STSM.16.M88.4 [R102], R8 ;  /* 0x0000000866007844 */ /* 0x0003e20000000200 */
[----:B------:R-:W-:Y:S01]  /*1d110*/  SHF.R.U64 R117, R117, 0x3, RZ ;  /* 0x0000000375757819 */ /* 0x000fe200000012ff */
[----:B------:R-:W-:Y:S01]  /*1d120*/  IMAD.X R31, RZ, RZ, R95, P2 ;  /* 0x000000ffff1f7224 */ /* 0x000fe200010e065f */
[----:B------:R-:W-:Y:S02]  /*1d130*/  SHF.R.U64 R119, R119, 0x3, RZ ;  /* 0x0000000377777819 */ /* 0x000fe400000012ff */
[----:B------:R-:W-:Y:S02]  /*1d140*/  SHF.R.U64 R125, R125, 0x3, RZ ;  /* 0x000000037d7d7819 */ /* 0x000fe400000012ff */
[----:B------:R-:W-:-:S02]  /*1d150*/  MOV R104, R104 ;  /* 0x0000006800687202 */ /* 0x000fc40000000f00 */
[----:B------:R-:W-:Y:S02]  /*1d160*/  F2FP.F16.F32.PACK_AB R12, R49, R48 ;  /* 0x00000030310c723e */ /* 0x000fe400000000ff */
[----:B------:R-:W-:Y:S02]  /*1d170*/  F2FP.F16.F32.PACK_AB R14, R53, R157 ;  /* 0x0000009d350e723e */ /* 0x000fe400000000ff */
[----:B-1----:R-:W-:Y:S02]  /*1d180*/  F2FP.F16.F32.PACK_AB R11, R79, R78 ;  /* 0x0000004e4f0b723e */ /* 0x002fe400000000ff */
[----:B------:R-:W1:Y:S01]  /*1d190*/  LDC R78, c[0x0][0xbe8] ;  /* 0x0002fa00ff4e7b82 */ /* 0x000e620000000800 */
[----:B------:R-:W-:Y:S01]  /*1d1a0*/  LOP3.LUT R116, R117, R116, RZ, 0x3c, !PT ;  /* 0x0000007475747212 */ /* 0x000fe200078e3cff */
[----:B------:R-:W-:Y:S01]  /*1d1b0*/  IMAD.X R117, RZ, RZ, R95, P0 ;  /* 0x000000ffff757224 */ /* 0x000fe200000e065f */
[----:B------:R-:W-:Y:S02]  /*1d1c0*/  MOV R106, R106 ;  /* 0x0000006a006a7202 */ /* 0x000fe40000000f00 */
[----:B------:R-:W-:-:S02]  /*1d1d0*/  F2FP.F16.F32.PACK_AB R24, R57, R158 ;  /* 0x0000009e3918723e */ /* 0x000fc400000000ff */
[----:B------:R-:W-:Y:S02]  /*1d1e0*/  F2FP.F16.F32.PACK_AB R25, R59, R58 ;  /* 0x0000003a3b19723e */ /* 0x000fe400000000ff */
[----:B------:R-:W-:Y:S02]  /*1d1f0*/  F2FP.F16.F32.PACK_AB R26, R61, R159 ;  /* 0x0000009f3d1a723e */ /* 0x000fe400000000ff */
[----:B------:R-:W-:Y:S02]  /*1d200*/  F2FP.F16.F32.PACK_AB R27, R63, R62 ;  /* 0x0000003e3f1b723e */ /* 0x000fe400000000ff */
[----:B------:R-:W-:Y:S02]  /*1d210*/  MOV R108, R108 ;  /* 0x0000006c006c7202 */ /* 0x000fe40000000f00 */
[----:B------:R-:W-:Y:S02]  /*1d220*/  F2FP.F16.F32.PACK_AB R4, R65, R160 ;  /* 0x000000a04104723e */ /* 0x000fe400000000ff */
[----:B------:R-:W-:-:S02]  /*1d230*/  F2FP.F16.F32.PACK_AB R5, R67, R66 ;  /* 0x000000424305723e */ /* 0x000fc400000000ff */
[----:B------:R-:W-:Y:S02]  /*1d240*/  F2FP.F16.F32.PACK_AB R6, R69, R161 ;  /* 0x000000a14506723e */ /* 0x000fe400000000ff */
[----:B------:R-:W-:Y:S02]  /*1d250*/  F2FP.F16.F32.PACK_AB R7, R71, R70 ;  /* 0x000000464707723e */ /* 0x000fe400000000ff */
[----:B------:R-:W-:Y:S02]  /*1d260*/  LOP3.LUT R118, R119, R118, RZ, 0x3c, !PT ;  /* 0x0000007677767212 */ /* 0x000fe400078e3cff */
[----:B------:R-:W-:Y:S02]  /*1d270*/  LOP3.LUT R127, R126, 0x380, RZ, 0xc0, !PT ;  /* 0x000003807e7f7812 */ /* 0x000fe400078ec0ff */
[----:B------:R-:W-:Y:S01]  /*1d280*/  LOP3.LUT R124, R125, R124, RZ, 0x3c, !PT ;  /* 0x0000007c7d7c7212 */ /* 0x000fe200078e3cff */
[----:B------:R-:W-:Y:S01]  /*1d290*/  IMAD.X R125, RZ, RZ, R95, P3 ;  /* 0x000000ffff7d7224 */ /* 0x000fe200018e065f */
[----:B------:R-:W-:-:S02]  /*1d2a0*/  MOV R110, R110 ;  /* 0x0000006e006e7202 */ /* 0x000fc40000000f00 */
[----:B------:R-:W-:Y:S02]  /*1d2b0*/  F2FP.F16.F32.PACK_AB R8, R73, R162 ;  /* 0x000000a24908723e */ /* 0x000fe400000000ff */
[----:B------:R-:W-:Y:S02]  /*1d2c0*/  F2FP.F16.F32.PACK_AB R9, R75, R74 ;  /* 0x0000004a4b09723e */ /* 0x000fe400000000ff */
[----:B------:R-:W-:Y:S01]  /*1d2d0*/  F2FP.F16.F32.PACK_AB R10, R77, R163 ;  /* 0x000000a34d0a723e */ /* 0x000fe200000000ff */
[----:B------:R-:W-:Y:S01]  /*1d2e0*/  STSM.16.M88.4 [R104], R12 ;  /* 0x0000000c68007844 */ /* 0x000fe20000000200 */
[----:B------:R-:W-:Y:S02]  /*1d2f0*/  LOP3.LUT R129, R128, 0x380, RZ, 0xc0, !PT ;  /* 0x0000038080817812 */ /* 0x000fe400078ec0ff */
[----:B------:R-:W-:Y:S02]  /*1d300*/  IADD3.X R119, RZ, R95, RZ, P4, !PT ;  /* 0x0000005fff777210 */ /* 0x000fe400027fe4ff */
[----:B------:R-:W-:Y:S01]  /*1d310*/  MOV R37, R30 ;  /* 0x0000001e00257202 */ /* 0x000fe20000000f00 */
[----:B------:R-:W-:Y:S01]  /*1d320*/  STSM.16.M88.4 [R106], R24 ;  /* 0x000000186a007844 */ /* 0x000fe20000000200 */
[----:B------:R-:W-:-:S02]  /*1d330*/  MOV R112, R112 ;  /* 0x0000007000707202 */ /* 0x000fc40000000f00 */
[----:B------:R-:W-:Y:S02]  /*1d340*/  F2FP.F16.F32.PACK_AB R30, R85, R165 ;  /* 0x000000a5551e723e */ /* 0x000fe400000000ff */
[----:B------:R-:W-:Y:S01]  /*1d350*/  F2FP.F16.F32.PACK_AB R31, R87, R86 ;  /* 0x00000056571f723e */ /* 0x000fe200000000ff */
[----:B------:R2:W-:Y:S01]  /*1d360*/  STSM.16.M88.4 [R108], R4 ;  /* 0x000000046c007844 */ /* 0x0005e20000000200 */
[----:B------:R-:W-:Y:S02]  /*1d370*/  MOV R114, R114 ;  /* 0x0000007200727202 */ /* 0x000fe40000000f00 */
[----:B------:R-:W-:Y:S02]  /*1d380*/  F2FP.F16.F32.PACK_AB R48, R89, R166 ;  /* 0x000000a65930723e */ /* 0x000fe400000000ff */
[----:B------:R-:W-:Y:S01]  /*1d390*/  F2FP.F16.F32.PACK_AB R49, R91, R90 ;  /* 0x0000005a5b31723e */ /* 0x000fe200000000ff */
[----:B------:R4:W-:Y:S01]  /*1d3a0*/  STSM.16.M88.4 [R110], R8 ;  /* 0x000000086e007844 */ /* 0x0009e20000000200 */
[----:B------:R-:W-:-:S02]  /*1d3b0*/  SHF.R.U64 R127, R127, 0x3, RZ ;  /* 0x000000037f7f7819 */ /* 0x000fc400000012ff */
[----:B------:R-:W-:Y:S02]  /*1d3c0*/  MOV R116, R116 ;  /* 0x0000007400747202 */ /* 0x000fe40000000f00 */
[----:B------:R-:W-:Y:S02]  /*1d3d0*/  F2FP.F16.F32.PACK_AB R33, R38, R36 ;  /* 0x000000242621723e */ /* 0x000fe400000000ff */
[----:B------:R-:W-:Y:S02]  /*1d3e0*/  SHF.R.U64 R129, R129, 0x3, RZ ;  /* 0x0000000381817819 */ /* 0x000fe400000012ff */
[----:B------:R-:W-:Y:S02]  /*1d3f0*/  MOV R118, R118 ;  /* 0x0000007600767202 */ /* 0x000fe40000000f00 */
[----:B--2---:R-:W-:Y:S02]  /*1d400*/  F2FP.F16.F32.PACK_AB R4, R96, R170 ;  /* 0x000000aa6004723e */ /* 0x004fe400000000ff */
[----:B------:R-:W-:-:S02]  /*1d410*/  F2FP.F16.F32.PACK_AB R5, R46, R44 ;  /* 0x0000002c2e05723e */ /* 0x000fc400000000ff */
[----:B------:R-:W-:Y:S02]  /*1d420*/  F2FP.F16.F32.PACK_AB R6, R100, R171 ;  /* 0x000000ab6406723e */ /* 0x000fe400000000ff */
[----:B------:R-:W-:Y:S01]  /*1d430*/  F2FP.F16.F32.PACK_AB R7, R54, R52 ;  /* 0x000000343607723e */ /* 0x000fe200000000ff */
[----:B------:R-:W-:Y:S01]  /*1d440*/  STSM.16.M88.4 [R112], R28 ;  /* 0x0000001c70007844 */ /* 0x000fe20000000200 */
[----:B------:R-:W-:Y:S02]  /*1d450*/  MOV R124, R124 ;  /* 0x0000007c007c7202 */ /* 0x000fe40000000f00 */
[----:B----4-:R-:W-:Y:S02]  /*1d460*/  F2FP.F16.F32.PACK_AB R8, R152, R172 ;  /* 0x000000ac9808723e */ /* 0x010fe400000000ff */
[----:B------:R-:W-:Y:S02]  /*1d470*/  F2FP.F16.F32.PACK_AB R9, R60, R56 ;  /* 0x000000383c09723e */ /* 0x000fe400000000ff */
[----:B------:R-:W-:-:S02]  /*1d480*/  F2FP.F16.F32.PACK_AB R10, R153, R173 ;  /* 0x000000ad990a723e */ /* 0x000fc400000000ff */
[----:B------:R-:W-:Y:S01]  /*1d490*/  F2FP.F16.F32.PACK_AB R11, R68, R64 ;  /* 0x00000040440b723e */ /* 0x000fe200000000ff */
[----:B------:R-:W-:Y:S01]  /*1d4a0*/  STSM.16.M88.4 [R114], R48 ;  /* 0x0000003072007844 */ /* 0x000fe20000000200 */
[----:B------:R-:W-:Y:S01]  /*1d4b0*/  LOP3.LUT R126, R127, R126, RZ, 0x3c, !PT ;  /* 0x0000007e7f7e7212 */ /* 0x000fe200078e3cff */
[--C-:B------:R-:W-:Y:S01]  /*1d4c0*/  IMAD.X R127, RZ, RZ, R95.reuse, P6 ;  /* 0x000000ffff7f7224 */ /* 0x100fe200030e065f */
[----:B------:R-:W-:Y:S01]  /*1d4d0*/  LOP3.LUT R128, R129, R128, RZ, 0x3c, !PT ;  /* 0x0000008081807212 */ /* 0x000fe200078e3cff */
[----:B------:R-:W-:Y:S01]  /*1d4e0*/  STSM.16.M88.4 [R116], R32 ;  /* 0x0000002074007844 */ /* 0x000fe20000000200 */
[----:B------:R-:W-:Y:S01]  /*1d4f0*/  IADD3.X R129, RZ, R95, RZ, P5, !PT ;  /* 0x0000005fff817210 */ /* 0x000fe20002ffe4ff */
[----:B------:R-:W-:Y:S02]  /*1d500*/  IMAD.X R95, RZ, RZ, R95, P1 ;  /* 0x000000ffff5f7224 */ /* 0x000fe400008e065f */
[----:B------:R-:W-:Y:S01]  /*1d510*/  STSM.16.M88.4 [R118], R4 ;  /* 0x0000000476007844 */ /* 0x000fe20000000200 */
[----:B------:R-:W-:-:S03]  /*1d520*/  MOV R126, R126 ;  /* 0x0000007e007e7202 */ /* 0x000fc60000000f00 */
[----:B------:R3:W-:Y:S01]  /*1d530*/  STSM.16.M88.4 [R124], R8 ;  /* 0x000000087c007844 */ /* 0x0007e20000000200 */
[----:B------:R-:W-:Y:S02]  /*1d540*/  F2FP.F16.F32.PACK_AB R12, R154, R174 ;  /* 0x000000ae9a0c723e */ /* 0x000fe400000000ff */
[----:B------:R-:W-:Y:S02]  /*1d550*/  F2FP.F16.F32.PACK_AB R13, R76, R72 ;  /* 0x000000484c0d723e */ /* 0x000fe400000000ff */
[----:B------:R-:W-:Y:S02]  /*1d560*/  F2FP.F16.F32.PACK_AB R14, R155, R175 ;  /* 0x000000af9b0e723e */ /* 0x000fe400000000ff */
[----:B------:R-:W-:Y:S02]  /*1d570*/  F2FP.F16.F32.PACK_AB R15, R84, R80 ;  /* 0x00000050540f723e */ /* 0x000fe400000000ff */
[----:B------:R-:W-:Y:S02]  /*1d580*/  ISETP.NE.U32.AND P0, PT, RZ, UR4, PT ;  /* 0x00000004ff007c0c */ /* 0x000fe4000bf05070 */
[----:B------:R-:W-:-:S02]  /*1d590*/  MOV R128, R128 ;  /* 0x0000008000807202 */ /* 0x000fc40000000f00 */
[----:B------:R-:W-:Y:S02]  /*1d5a0*/  F2FP.F16.F32.PACK_AB R157, R92, R88 ;  /* 0x000000585c9d723e */ /* 0x000fe400000000ff */
[----:B---3--:R-:W-:Y:S02]  /*1d5b0*/  SHF.L.U64.HI R9, R230, 0x2, R120 ;  /* 0x00000002e6097819 */ /* 0x008fe40000010278 */
[----:B------:R-:W-:Y:S02]  /*1d5c0*/  IADD3 R10, P1, R233, UR4, RZ ;  /* 0x00000004e90a7c10 */ /* 0x000fe4000ff3e0ff */
[----:B------:R-:W-:Y:S02]  /*1d5d0*/  F2FP.F16.F32.PACK_AB R158, R133, R132 ;  /* 0x00000084859e723e */ /* 0x000fe400000000ff */
[----:B------:R-:W-:Y:S02]  /*1d5e0*/  F2FP.F16.F32.PACK_AB R159, R135, R134 ;  /* 0x00000086879f723e */ /* 0x000fe400000000ff */
[----:B------:R-:W-:-:S02]  /*1d5f0*/  IADD3.X R11, R9, UR5, RZ, P1, !PT ;  /* 0x00000005090b7c10 */ /* 0x000fc40008ffe4ff */
[----:B------:R-:W-:Y:S02]  /*1d600*/  MOV R94, R94 ;  /* 0x0000005e005e7202 */ /* 0x000fe40000000f00 */
[----:B------:R-:W-:Y:S02]  /*1d610*/  F2FP.F16.F32.PACK_AB R4, R145, R2 ;  /* 0x000000029104723e */ /* 0x000fe400000000ff */
[----:B------:R-:W-:Y:S02]  /*1d620*/  F2FP.F16.F32.PACK_AB R5, R147, R146 ;  /* 0x000000929305723e */ /* 0x000fe400000000ff */
[----:B------:R-:W-:Y:S02]  /*1d630*/  F2FP.F16.F32.PACK_AB R6, R149, R148 ;  /* 0x000000949506723e */ /* 0x000fe400000000ff */
[----:B------:R-:W-:Y:S02]  /*1d640*/  F2FP.F16.F32.PACK_AB R7, R151, R150 ;  /* 0x000000969707723e */ /* 0x000fe400000000ff */
[----:B-1----:R-:W-:Y:S01]  /*1d650*/  ISETP.NE.AND P1, PT, R78, 0x1, PT ;  /* 0x000000014e00780c */ /* 0x002fe20003f25270 */
[----:B------:R1:W-:Y:S01]  /*1d660*/  STSM.16.M88.4 [R126], R12 ;  /* 0x0000000c7e007844 */ /* 0x0003e20000000200 */
[----:B------:R-:W-:Y:S01]  /*1d670*/  ISETP.NE.AND.EX P0, PT, RZ, UR5, PT, P0 ;  /* 0x00000005ff007c0c */ /* 0x000fe2000bf05300 */
[----:B------:R-:W-:-:S02]  /*1d680*/  ULDC.64 UR4, c[0x0][0xc08] ;  /* 0x0003020000047ab9 */ /* 0x000fc40000000a00 */
[----:B------:R-:W-:Y:S01]  /*1d690*/  STSM.16.M88.4 [R128], R156 ;  /* 0x0000009c80007844 */ /* 0x000fe20000000200 */
[----:B------:R-:W-:-:S03]  /*1d6a0*/  ISETP.NE.U32.AND P2, PT, RZ, UR4, PT ;  /* 0x00000004ff007c0c */ /* 0x000fc6000bf45070 */
[----:B------:R-:W-:Y:S01]  /*1d6b0*/  STSM.16.M88.4 [R37], R136 ;  /* 0x0000008825007844 */ /* 0x000fe20000000200 */
[----:B------:R-:W-:-:S03]  /*1d6c0*/  ISETP.NE.AND.EX P2, PT, RZ, UR5, PT, P2 ;  /* 0x00000005ff007c0c */ /* 0x000fc6000bf45320 */
[----:B------:R2:W-:Y:S01]  /*1d6d0*/  STSM.16.M88.4 [R94], R4 ;  /* 0x000000045e007844 */ /* 0x0005e20000000200 */
[----:B------:R-:W3:Y:S08]  /*1d6e0*/  @P1 LDC R2, c[0x0][0xbec] ;  /* 0x0002fb00ff021b82 */ /* 0x000ef00000000800 */
[----:B-1----:R-:W1:Y:S08]  /*1d6f0*/  @P1 LDC R15, c[0x0][0xbf0] ;  /* 0x0002fc00ff0f1b82 */ /* 0x002e700000000800 */
[----:B------:R-:W-:Y:S01]  /*1d700*/  BAR.SYNC.DEFER_BLOCKING 0x1, 0x100 ;  /* 0x0044000000007b1d */ /* 0x000fe20000010000 */
[----:B------:R-:W-:-:S02]  /*1d710*/  @P2 IADD3 R8, P3, R233, UR4, RZ ;  /* 0x00000004e9082c10 */ /* 0x000fc4000ff7e0ff */
[----:B------:R-:W-:-:S03]  /*1d720*/  MOV R76, RZ ;  /* 0x000000ff004c7202 */ /* 0x000fc60000000f00 */
[----:B------:R-:W-:Y:S01]  /*1d730*/  ULDC UR4, c[0x0][0xa88] ;  /* 0x0002a20000047ab9 */ /* 0x000fe20000000800 */
[----:B------:R-:W-:Y:S01]  /*1d740*/  @P2 IADD3.X R9, R9, UR5, RZ, P3, !PT ;  /* 0x0000000509092c10 */ /* 0x000fe20009ffe4ff */
[----:B--2---:R-:W-:Y:S01]  /*1d750*/  IMAD.U32 R7, RZ, RZ, UR4 ;  /* 0x00000004ff077e24 */ /* 0x004fe2000f8e00ff */
[----:B------:R2:W5:Y:S05]  /*1d760*/  @P0 LDG.E R76, desc[UR6][R10.64] ;  /* 0x000000060a4c0981 */ /* 0x00056a000c1e1900 */
[----:B------:R2:W5:Y:S01]  /*1d770*/  @P2 LDG.E R7, desc[UR6][R8.64] ;  /* 0x0000000608072981 */ /* 0x000562000c1e1900 */
[----:B------:R-:W-:Y:S05]  /*1d780*/  @P2 BRA `(.L_x_853) ;  /* 0x0000000000142947 */ /* 0x000fea0003800000 */
[----:B------:R-:W-:Y:S05]  /*1d790*/  @!P0 BRA `(.L_x_853) ;  /* 0x0000000000108947 */ /* 0x000fea0003800000 */
[----:B------:R-:W-:Y:S02]  /*1d7a0*/  ULDC.64 UR4, c[0x0][0x208] ;  /* 0x0000820000047ab9 */ /* 0x000fe40000000a00 */
[----:B------:R-:W4:Y:S04]  /*1d7b0*/  LDG.E R4, desc[UR4][R10.64] ;  /* 0x000000040a047981 */ /* 0x000f28000c1e1900 */
[----:B-----5:R-:W4:Y:S02]  /*1d7c0*/  LDG.E R7, desc[UR4][R10.64+0x4] ;  /* 0x000004040a077981 */ /* 0x020f24000c1e1900 */
[----:B----4-:R-:W-:-:S07]  /*1d7d0*/  IMAD.IADD R7, R7, 0x1, -R4 ;  /* 0x0000000107077824 */ /* 0x010fce00078e0a04 */
.L_x_853:
[----:B------:R-:W4:Y:S01]  /*1d7e0*/  LDL R4, [R1+0x90] ;  /* 0x0000900001047983 */ /* 0x000f220000100800 */
[----:B------:R-:W-:Y:S01]  /*1d7f0*/  SHF.R.S32.HI R80, RZ, 0x1f, R231 ;  /* 0x0000001fff507819 */ /* 0x000fe200000114e7 */
[----:B------:R-:W-:Y:S01]  /*1d800*/  ULDC.64 UR4, c[0x0][0xb90] ;  /* 0x0002e40000047ab9 */ /* 0x000fe20000000a00 */
[----:B-----5:R-:W-:Y:S01]  /*1d810*/  SHF.R.S32.HI R77, RZ, 0x1f, R76 ;  /* 0x0000001fff4d7819 */ /* 0x020fe2000001144c */
[----:B--2---:R-:W2:Y:S01]  /*1d820*/  LDL R10, [R1+0x88] ;  /* 0x00008800010a7983 */ /* 0x004ea20000100800 */
[----:B------:R-:W-:Y:S01]  /*1d830*/  IMAD.SHL.U32 R6, R212, 0x40, RZ ;  /* 0x00000040d4067824 */ /* 0x000fe200078e00ff */
[----:B------:R-:W-:Y:S02]  /*1d840*/  SEL R79, R120, RZ, !P0 ;  /* 0x000000ff784f7207 */ /* 0x000fe40004000000 */
[----:B------:R-:W-:Y:S01]  /*1d850*/  SEL R230, R230, RZ, !P0 ;  /* 0x000000ffe6e67207 */ /* 0x000fe20004000000 */
[----:B------:R-:W0:Y:S01]  /*1d860*/  S2R R14, SR_TID.X ;  /* 0x00000000000e7919 */ /* 0x000e220000002100 */
[----:B------:R-:W-:Y:S01]  /*1d870*/  IADD3 R11, R16, R6, RZ ;  /* 0x00000006100b7210 */ /* 0x000fe20007ffe0ff */
[----:B------:R-:W-:Y:S01]  /*1d880*/  ULDC.64 UR6, c[0x0][0x208] ;  /* 0x0000820000067ab9 */ /* 0x000fe20000000a00 */
[----:B------:R-:W2:Y:S03]  /*1d890*/  @P1 LDC R81, c[0x0][0xbec] ;  /* 0x0002fb00ff511b82 */ /* 0x000ea60000000800 */
[----:B------:R-:W-:-:S03]  /*1d8a0*/  IMAD.WIDE R20, R11, 0x2, R20 ;  /* 0x000000020b147825 */ /* 0x000fc600078e0214 */
[----:B------:R-:W-:-:S04]  /*1d8b0*/  IADD3 R33, P2, R20, 0x5000, RZ ;  /* 0x0000500014217810 */ /* 0x000fc80007f5e0ff */
[----:B------:R-:W-:-:S04]  /*1d8c0*/  LOP3.LUT R32, R33, 0x380, RZ, 0xc0, !PT ;  /* 0x0000038021207812 */ /* 0x000fc800078ec0ff */
[----:B------:R-:W-:Y:S02]  /*1d8d0*/  SHF.R.U64 R32, R32, 0x3, RZ ;  /* 0x0000000320207819 */ /* 0x000fe400000012ff */
[----:B------:R-:W-:Y:S01]  /*1d8e0*/  IADD3 R29, P3, R20, 0x4000, RZ ;  /* 0x00004000141d7810 */ /* 0x000fe20007f7e0ff */
[----:B0-----:R-:W-:Y:S01]  /*1d8f0*/  VIADD R14, R14, 0xffffff80 ;  /* 0xffffff800e0e7836 */ /* 0x001fe20000000000 */
[----:B------:R-:W-:Y:S01]  /*1d900*/  LOP3.LUT R32, R32, R33, RZ, 0x3c, !PT ;  /* 0x0000002120207212 */ /* 0x000fe200078e3cff */
[----:B------:R-:W-:Y:S01]  /*1d910*/  IMAD.X R33, RZ, RZ, R21, P2 ;  /* 0x000000ffff217224 */ /* 0x000fe200010e0615 */
[----:B------:R-:W-:Y:S02]  /*1d920*/  IADD3 R57, P2, R20, 0xb000, RZ ;  /* 0x0000b00014397810 */ /* 0x000fe40007f5e0ff */
[----:B------:R-:W-:Y:S02]  /*1d930*/  LOP3.LUT R28, R29, 0x380, RZ, 0xc0, !PT ;  /* 0x000003801d1c7812 */ /* 0x000fe400078ec0ff */
[----:B------:R-:W-:-:S02]  /*1d940*/  LOP3.LUT R56, R57, 0x380, RZ, 0xc0, !PT ;  /* 0x0000038039387812 */ /* 0x000fc400078ec0ff */
[----:B------:R-:W-:Y:S02]  /*1d950*/  SHF.R.U64 R28, R28, 0x3, RZ ;  /* 0x000000031c1c7819 */ /* 0x000fe400000012ff */
[----:B------:R-:W-:Y:S02]  /*1d960*/  SHF.R.U64 R56, R56, 0x3, RZ ;  /* 0x0000000338387819 */ /* 0x000fe400000012ff */
[----:B------:R-:W-:Y:S01]  /*1d970*/  LOP3.LUT R28, R28, R29, RZ, 0x3c, !PT ;  /* 0x0000001d1c1c7212 */ /* 0x000fe200078e3cff */
[----:B------:R-:W-:Y:S01]  /*1d980*/  IMAD.X R29, RZ, RZ, R21, P3 ;  /* 0x000000ffff1d7224 */ /* 0x000fe200018e0615 */
[C---:B------:R-:W-:Y:S02]  /*1d990*/  IADD3 R53, P3, R20.reuse, 0xa000, RZ ;  /* 0x0000a00014357810 */ /* 0x040fe40007f7e0ff */
[----:B------:R-:W-:Y:S02]  /*1d9a0*/  IADD3 R37, P6, R20, 0x6000, RZ ;  /* 0x0000600014257810 */ /* 0x000fe40007fde0ff */
[----:B------:R-:W-:-:S02]  /*1d9b0*/  LOP3.LUT R56, R56, R57, RZ, 0x3c, !PT ;  /* 0x0000003938387212 */ /* 0x000fc400078e3cff */
[----:B------:R-:W-:Y:S02]  /*1d9c0*/  IADD3.X R57, RZ, R21, RZ, P2, !PT ;  /* 0x00000015ff397210 */ /* 0x000fe400017fe4ff */
[----:B------:R-:W-:Y:S02]  /*1d9d0*/  LOP3.LUT R52, R53, 0x380, RZ, 0xc0, !PT ;  /* 0x0000038035347812 */ /* 0x000fe400078ec0ff */
[----:B------:R-:W-:Y:S02]  /*1d9e0*/  LOP3.LUT R36, R37, 0x380, RZ, 0xc0, !PT ;  /* 0x0000038025247812 */ /* 0x000fe400078ec0ff */
[----:B------:R-:W-:Y:S02]  /*1d9f0*/  SHF.R.U64 R52, R52, 0x3, RZ ;  /* 0x0000000334347819 */ /* 0x000fe400000012ff */
[----:B------:R-:W-:Y:S02]  /*1da00*/  SHF.R.U64 R36, R36, 0x3, RZ ;  /* 0x0000000324247819 */ /* 0x000fe400000012ff */
[----:B------:R-:W-:Y:S01]  /*1da10*/  LOP3.LUT R52, R52, R53, RZ, 0x3c, !PT ;  /* 0x0000003534347212 */ /* 0x000fe200078e3cff */
[----:B------:R-:W-:Y:S01]  /*1da20*/  IMAD.X R53, RZ, RZ, R21, P3 ;  /* 0x000000ffff357224 */ /* 0x000fe200018e0615 */
[----:B------:R-:W-:-:S02]  /*1da30*/  LOP3.LUT R36, R36, R37, RZ, 0x3c, !PT ;  /* 0x0000002524247212 */ /* 0x000fc400078e3cff */
[----:B------:R-:W-:Y:S02]  /*1da40*/  IADD3.X R37, RZ, R21, RZ, P6, !PT ;  /* 0x00000015ff257210 */ /* 0x000fe400037fe4ff */
[----:B------:R-:W-:-:S04]  /*1da50*/  IADD3 R61, P6, R20, 0xc000, RZ ;  /* 0x0000c000143d7810 */ /* 0x000fc80007fde0ff */
[----:B------:R-:W-:-:S04]  /*1da60*/  LOP3.LUT R60, R61, 0x380, RZ, 0xc0, !PT ;  /* 0x000003803d3c7812 */ /* 0x000fc800078ec0ff */
[----:B------:R-:W-:-:S04]  /*1da70*/  SHF.R.U64 R60, R60, 0x3, RZ ;  /* 0x000000033c3c7819 */ /* 0x000fc800000012ff */
[----:B------:R-:W-:Y:S01]  /*1da80*/  LOP3.LUT R60, R60, R61, RZ, 0x3c, !PT ;  /* 0x0000003d3c3c7212 */ /* 0x000fe200078e3cff */
[----:B------:R-:W-:Y:S01]  /*1da90*/  IMAD.X R61, RZ, RZ, R21, P6 ;  /* 0x000000ffff3d7224 */ /* 0x000fe200030e0615 */
[C---:B------:R-:W-:Y:S01]  /*1daa0*/  LEA R85, R237.reuse, R212, 0x7 ;  /* 0x000000d4ed557211 */ /* 0x040fe200078e38ff */
[----:B------:R-:W-:Y:S01]  /*1dab0*/  BSSY B1, `(.L_x_854) ;  /* 0x00000b7000017945 */ /* 0x000fe20003800000 */
[----:B------:R-:W-:Y:S02]  /*1dac0*/  SHF.R.S32.HI R84, RZ, 0x1f, R235 ;  /* 0x0000001fff547819 */ /* 0x000fe400000114eb */
[----:B------:R-:W-:Y:S02]  /*1dad0*/  SHF.R.S32.HI R87, RZ, 0x1f, R218 ;  /* 0x0000001fff577819 */ /* 0x000fe400000114da */
[----:B------:R-:W-:Y:S02]  /*1dae0*/  SHF.R.S32.HI R86, RZ, 0x1f, R219 ;  /* 0x0000001fff567819 */ /* 0x000fe400000114db */
[----:B----4-:R-:W-:Y:S01]  /*1daf0*/  LEA R25, R237, R4, 0x7 ;  /* 0x00000004ed197211 */ /* 0x010fe200078e38ff */
[----:B------:R-:W-:-:S04]  /*1db00*/  IMAD R4, R80, UR4, RZ ;  /* 0x0000000450047c24 */ /* 0x000fc8000f8e02ff */
[----:B---3--:R-:W-:-:S04]  /*1db10*/  @P1 IMAD.HI.U32 R2, R25, R2, RZ ;  /* 0x0000000219021227 */ /* 0x008fc800078e00ff */
[----:B------:R-:W-:Y:S01]  /*1db20*/  IMAD.MOV.U32 R9, RZ, RZ, R25 ;  /* 0x000000ffff097224 */ /* 0x000fe200078e0019 */
[----:B-1----:R-:W-:Y:S01]  /*1db30*/  @P1 SHF.R.U32.HI R9, RZ, R15, R2 ;  /* 0x0000000fff091219 */ /* 0x002fe20000011602 */
[C---:B------:R-:W-:Y:S02]  /*1db40*/  IMAD R13, R231.reuse, UR5, R4 ;  /* 0x00000005e70d7c24 */ /* 0x040fe4000f8e0204 */
[----:B------:R-:W-:Y:S01]  /*1db50*/  IMAD.WIDE.U32 R4, R231, UR4, R76 ;  /* 0x00000004e7047c25 */ /* 0x000fe2000f8e004c */
[----:B------:R-:W-:-:S03]  /*1db60*/  ULDC.64 UR4, c[0x0][0xb98] ;  /* 0x0002e60000047ab9 */ /* 0x000fc60000000a00 */
[----:B------:R-:W-:Y:S02]  /*1db70*/  IMAD.IADD R5, R5, 0x1, R13 ;  /* 0x0000000105057824 */ /* 0x000fe400078e020d */
[----:B------:R-:W-:Y:S02]  /*1db80*/  IMAD.MOV R15, RZ, RZ, -R9 ;  /* 0x000000ffff0f7224 */ /* 0x000fe400078e0a09 */
[----:B------:R-:W-:Y:S02]  /*1db90*/  IMAD R13, R79, UR4, RZ ;  /* 0x000000044f0d7c24 */ /* 0x000fe4000f8e02ff */
[----:B------:R-:W-:-:S04]  /*1dba0*/  IMAD.WIDE.U32 R4, R230, UR4, R4 ;  /* 0x00000004e6047c25 */ /* 0x000fc8000f8e0004 */
[----:B------:R-:W-:Y:S01]  /*1dbb0*/  IMAD R11, R78, R15, R25 ;  /* 0x0000000f4e0b7224 */ /* 0x000fe200078e0219 */
[----:B------:R-:W-:Y:S01]  /*1dbc0*/  IADD3 R4, P0, R9, R4, RZ ;  /* 0x0000000409047210 */ /* 0x000fe20007f1e0ff */
[----:B------:R-:W-:Y:S01]  /*1dbd0*/  IMAD R6, R230, UR5, R13 ;  /* 0x00000005e6067c24 */ /* 0x000fe2000f8e020d */
[----:B------:R-:W-:Y:S01]  /*1dbe0*/  SHF.R.S32.HI R13, RZ, 0x1f, R9 ;  /* 0x0000001fff0d7819 */ /* 0x000fe20000011409 */
[----:B------:R-:W-:Y:S01]  /*1dbf0*/  ULDC.64 UR4, c[0x0][0xb88] ;  /* 0x0002e20000047ab9 */ /* 0x000fe20000000a00 */
[----:B------:R-:W-:Y:S02]  /*1dc00*/  SHF.R.S32.HI R2, RZ, 0x1f, R11 ;  /* 0x0000001fff027819 */ /* 0x000fe4000001140b */
[----:B------:R-:W-:-:S03]  /*1dc10*/  IADD3.X R5, R13, R5, R6, P0, !PT ;  /* 0x000000050d057210 */ /* 0x000fc600007fe406 */
[----:B------:R-:W-:Y:S02]  /*1dc20*/  IMAD R2, R2, UR4, RZ ;  /* 0x0000000402027c24 */ /* 0x000fe4000f8e02ff */
[----:B------:R-:W-:-:S04]  /*1dc30*/  IMAD.WIDE.U32 R4, R11, UR4, R4 ;  /* 0x000000040b047c25 */ /* 0x000fc8000f8e0004 */
[----:B------:R-:W-:Y:S01]  /*1dc40*/  IMAD R15, R11, UR5, R2 ;  /* 0x000000050b0f7c24 */ /* 0x000fe2000f8e0202 */
[----:B------:R-:W-:Y:S02]  /*1dc50*/  ULDC.64 UR4, c[0x0][0xb50] ;  /* 0x0002d40000047ab9 */ /* 0x000fe40000000a00 */
[----:B------:R-:W-:Y:S02]  /*1dc60*/  LEA R6, P0, R4, UR4, 0x2 ;  /* 0x0000000404067c11 */ /* 0x000fe4000f8010ff */
[----:B------:R-:W-:-:S04]  /*1dc70*/  IADD3 R5, R5, R15, RZ ;  /* 0x0000000f05057210 */ /* 0x000fc80007ffe0ff */
[----:B------:R-:W-:Y:S02]  /*1dc80*/  LEA.HI.X R4, R4, UR5, R5, 0x2, P0 ;  /* 0x0000000504047c11 */ /* 0x000fe400080f1405 */
[C---:B------:R-:W-:Y:S02]  /*1dc90*/  IADD3 R9, P5, R20.reuse, 0x1000, RZ ;  /* 0x0000100014097810 */ /* 0x040fe40007fbe0ff */
[C---:B------:R-:W-:Y:S01]  /*1dca0*/  IADD3 R13, P4, R20.reuse, 0x2000, RZ ;  /* 0x00002000140d7810 */ /* 0x040fe20007f9e0ff */
[----:B------:R-:W-:Y:S01]  /*1dcb0*/  SHFL.IDX PT, R50, R6, RZ, 0x1c1f ;  /* 0x001c1fff06327589 */ /* 0x000fe200000e0000 */
[----:B------:R-:W-:Y:S01]  /*1dcc0*/  IADD3 R25, P0, R20, 0x3000, RZ ;  /* 0x0000300014197810 */ /* 0x000fe20007f1e0ff */
[----:B------:R-:W-:Y:S01]  /*1dcd0*/  IMAD R2, R7, R78, RZ ;  /* 0x0000004e07027224 */ /* 0x000fe200078e02ff */
[----:B--2---:R-:W-:Y:S01]  /*1dce0*/  LEA R15, R237, R10, 0x7 ;  /* 0x0000000aed0f7211 */ /* 0x004fe200078e38ff */
[----:B------:R-:W-:Y:S01]  /*1dcf0*/  SHFL.IDX PT, R54, R6, 0x1, 0x1c1f ;  /* 0x003c1f0006367f89 */ /* 0x000fe200000e0000 */
[----:B------:R-:W-:Y:S01]  /*1dd00*/  LOP3.LUT R24, R25, 0x380, RZ, 0xc0, !PT ;  /* 0x0000038019187812 */ /* 0x000fe200078ec0ff */
[----:B------:R-:W-:Y:S01]  /*1dd10*/  ULDC.64 UR4, c[0x0][0xaa0] ;  /* 0x0002a80000047ab9 */ /* 0x000fe20000000a00 */
[----:B------:R-:W-:-:S02]  /*1dd20*/  SHF.R.S32.HI R10, RZ, 0x1f, R14 ;  /* 0x0000001fff0a7819 */ /* 0x000fc4000001140e */
[----:B------:R-:W-:Y:S02]  /*1dd30*/  SHF.R.U64 R24, R24, 0x3, RZ ;  /* 0x0000000318187819 */ /* 0x000fe400000012ff */
[----:B------:R-:W-:Y:S02]  /*1dd40*/  LEA.HI R10, R10, R14, RZ, 0x7 ;  /* 0x0000000e0a0a7211 */ /* 0x000fe400078f38ff */
[----:B------:R-:W-:Y:S02]  /*1dd50*/  LOP3.LUT R24, R24, R25, RZ, 0x3c, !PT ;  /* 0x0000001918187212 */ /* 0x000fe400078e3cff */
[----:B------:R-:W-:Y:S02]  /*1dd60*/  IADD3.X R25, RZ, R21, RZ, P0, !PT ;  /* 0x00000015ff197210 */ /* 0x000fe400007fe4ff */
[----:B------:R-:W-:Y:S02]  /*1dd70*/  IADD3 R49, P0, R20, 0x9000, RZ ;  /* 0x0000900014317810 */ /* 0x000fe40007f1e0ff */
[----:B------:R-:W-:-:S02]  /*1dd80*/  LOP3.LUT R10, R10, 0xffffff80, RZ, 0xc0, !PT ;  /* 0xffffff800a0a7812 */ /* 0x000fc400078ec0ff */
[----:B------:R-:W-:Y:S01]  /*1dd90*/  LOP3.LUT R48, R49, 0x380, RZ, 0xc0, !PT ;  /* 0x0000038031307812 */ /* 0x000fe200078ec0ff */
[----:B------:R-:W0:Y:S01]  /*1dda0*/  SHFL.IDX PT, R51, R4, RZ, 0x1c1f ;  /* 0x001c1fff04337589 */ /* 0x000e2200000e0000 */
[----:B------:R-:W-:Y:S02]  /*1ddb0*/  LOP3.LUT R8, R9, 0x380, RZ, 0xc0, !PT ;  /* 0x0000038009087812 */ /* 0x000fe400078ec0ff */
[----:B------:R-:W-:Y:S01]  /*1ddc0*/  LOP3.LUT R12, R13, 0x380, RZ, 0xc0, !PT ;  /* 0x000003800d0c7812 */ /* 0x000fe200078ec0ff */
[----:B------:R-:W1:Y:S01]  /*1ddd0*/  SHFL.IDX PT, R55, R4, 0x1, 0x1c1f ;  /* 0x003c1f0004377f89 */ /* 0x000e6200000e0000 */
[----:B------:R-:W-:Y:S01]  /*1dde0*/  SHF.R.U64 R48, R48, 0x3, RZ ;  /* 0x0000000330307819 */ /* 0x000fe200000012ff */
[----:B------:R-:W-:Y:S01]  /*1ddf0*/  IMAD.IADD R10, R14, 0x1, -R10 ;  /* 0x000000010e0a7824 */ /* 0x000fe200078e0a0a */
[----:B------:R-:W-:Y:S02]  /*1de00*/  SHF.R.U64 R8, R8, 0x3, RZ ;  /* 0x0000000308087819 */ /* 0x000fe400000012ff */
[----:B------:R-:W-:-:S02]  /*1de10*/  SHF.R.U64 R12, R12, 0x3, RZ ;  /* 0x000000030c0c7819 */ /* 0x000fc400000012ff */
[----:B------:R-:W-:Y:S01]  /*1de20*/  LOP3.LUT R48, R48, R49, RZ, 0x3c, !PT ;  /* 0x0000003130307212 */ /* 0x000fe200078e3cff */
[----:B------:R-:W-:Y:S01]  /*1de30*/  VIADD R5, R15, 0x8 ;  /* 0x000000080f057836 */ /* 0x000fe20000000000 */
[----:B------:R-:W-:Y:S02]  /*1de40*/  IADD3.X R49, RZ, R21, RZ, P0, !PT ;  /* 0x00000015ff317210 */ /* 0x000fe400007fe4ff */
[----:B------:R-:W-:Y:S01]  /*1de50*/  LOP3.LUT R8, R8, R9, RZ, 0x3c, !PT ;  /* 0x0000000908087212 */ /* 0x000fe200078e3cff */
[--C-:B------:R-:W-:Y:S01]  /*1de60*/  IMAD.X R9, RZ, RZ, R21.reuse, P5 ;  /* 0x000000ffff097224 */ /* 0x100fe200028e0615 */
[----:B------:R-:W-:Y:S01]  /*1de70*/  LOP3.LUT R12, R12, R13, RZ, 0x3c, !PT ;  /* 0x0000000d0c0c7212 */ /* 0x000fe200078e3cff */
[----:B------:R-:W-:Y:S01]  /*1de80*/  IMAD.X R13, RZ, RZ, R21, P4 ;  /* 0x000000ffff0d7224 */ /* 0x000fe200020e0615 */
[----:B------:R-:W-:Y:S02]  /*1de90*/  LOP3.LUT P0, RZ, R10, 0x3, RZ, 0xc0, !PT ;  /* 0x000000030aff7812 */ /* 0x000fe4000780c0ff */
[----:B------:R-:W-:-:S02]  /*1dea0*/  IADD3 R41, P5, R20, 0x7000, RZ ;  /* 0x0000700014297810 */ /* 0x000fc40007fbe0ff */
[----:B------:R-:W-:Y:S02]  /*1deb0*/  IADD3 R45, P4, R20, 0x8000, RZ ;  /* 0x00008000142d7810 */ /* 0x000fe40007f9e0ff */
[-C--:B------:R-:W-:Y:S02]  /*1dec0*/  ISETP.GE.OR P2, PT, R15, R2.reuse, P0 ;  /* 0x000000020f00720c */ /* 0x080fe40000746670 */
[----:B------:R-:W-:Y:S02]  /*1ded0*/  ISETP.GE.OR P0, PT, R5, R2, P0 ;  /* 0x000000020500720c */ /* 0x000fe40000706670 */
[----:B------:R-:W-:Y:S02]  /*1dee0*/  LOP3.LUT R40, R41, 0x380, RZ, 0xc0, !PT ;  /* 0x0000038029287812 */ /* 0x000fe400078ec0ff */
[----:B------:R-:W-:Y:S02]  /*1def0*/  LOP3.LUT R44, R45, 0x380, RZ, 0xc0, !PT ;  /* 0x000003802d2c7812 */ /* 0x000fe400078ec0ff */
[----:B------:R-:W-:-:S02]  /*1df00*/  SHF.R.U64 R40, R40, 0x3, RZ ;  /* 0x0000000328287819 */ /* 0x000fc400000012ff */
[----:B------:R-:W-:Y:S02]  /*1df10*/  SHF.R.U64 R44, R44, 0x3, RZ ;  /* 0x000000032c2c7819 */ /* 0x000fe400000012ff */
[----:B------:R-:W-:Y:S01]  /*1df20*/  LOP3.LUT R40, R40, R41, RZ, 0x3c, !PT ;  /* 0x0000002928287212 */ /* 0x000fe200078e3cff */
[--C-:B------:R-:W-:Y:S01]  /*1df30*/  IMAD.X R41, RZ, RZ, R21.reuse, P5 ;  /* 0x000000ffff297224 */ /* 0x100fe200028e0615 */
[----:B------:R-:W-:Y:S01]  /*1df40*/  LOP3.LUT R44, R44, R45, RZ, 0x3c, !PT ;  /* 0x0000002d2c2c7212 */ /* 0x000fe200078e3cff */
[----:B------:R-:W-:Y:S01]  /*1df50*/  IMAD.X R45, RZ, RZ, R21, P4 ;  /* 0x000000ffff2d7224 */ /* 0x000fe200020e0615 */
[C---:B------:R-:W-:Y:S01]  /*1df60*/  IADD3 R7, P3, R20.reuse, 0xf000, RZ ;  /* 0x0000f00014077810 */ /* 0x040fe20007f7e0ff */
[----:B0-----:R-:W-:Y:S01]  /*1df70*/  @!P2 ST.E desc[UR6][R50.64], R0 ;  /* 0x000000003200a985 */ /* 0x001fe2000c101906 */
[C---:B------:R-:W-:Y:S02]  /*1df80*/  IADD3 R65, P5, R20.reuse, 0xd000, RZ ;  /* 0x0000d00014417810 */ /* 0x040fe40007fbe0ff */
[----:B------:R-:W-:-:S02]  /*1df90*/  IADD3 R69, P4, R20, 0xe000, RZ ;  /* 0x0000e00014457810 */ /* 0x000fc40007f9e0ff */
[----:B------:R-:W-:Y:S01]  /*1dfa0*/  LOP3.LUT R11, R20, 0x380, RZ, 0xc0, !PT ;  /* 0x00000380140b7812 */ /* 0x000fe200078ec0ff */
[----:B-1----:R0:W-:Y:S01]  /*1dfb0*/  @!P0 ST.E desc[UR6][R54.64], R3 ;  /* 0x0000000336008985 */ /* 0x0021e2000c101906 */
[----:B------:R-:W-:Y:S02]  /*1dfc0*/  LOP3.LUT R4, R7, 0x380, RZ, 0xc0, !PT ;  /* 0x0000038007047812 */ /* 0x000fe400078ec0ff */
[----:B------:R-:W-:Y:S01]  /*1dfd0*/  LOP3.LUT R64, R65, 0x380, RZ, 0xc0, !PT ;  /* 0x0000038041407812 */ /* 0x000fe200078ec0ff */
[----:B------:R-:W-:Y:S01]  /*1dfe0*/  IMAD.X R73, RZ, RZ, R21, P3 ;  /* 0x000000ffff497224 */ /* 0x000fe200018e0615 */
[----:B------:R-:W-:Y:S01]  /*1dff0*/  LOP3.LUT R68, R69, 0x380, RZ, 0xc0, !PT ;  /* 0x0000038045447812 */ /* 0x000fe200078ec0ff */
[----:B------:R-:W5:Y:S01]  /*1e000*/  LD.E.128 R12, desc[UR6][R12.64] ;  /* 0x000000060c0c7980 */ /* 0x000f62000c101d00 */
[----:B------:R-:W-:Y:S01]  /*1e010*/  SHF.R.U64 R11, R11, 0x3, RZ ;  /* 0x000000030b0b7819 */ /* 0x000fe200000012ff */
[----:B0-----:R-:W-:Y:S01]  /*1e020*/  IMAD R3, R77, UR4, RZ ;  /* 0x000000044d037c24 */ /* 0x001fe2000f8e02ff */
[----:B------:R-:W-:Y:S01]  /*1e030*/  LEA R0, R232, R212, 0x5 ;  /* 0x000000d4e8007211 */ /* 0x000fe200078e28ff */
[----:B------:R-:W0:Y:S01]  /*1e040*/  @P1 LDC R77, c[0x0][0xbf0] ;  /* 0x0002fc00ff4d1b82 */ /* 0x000e220000000800 */
[----:B------:R-:W-:Y:S01]  /*1e050*/  SHF.R.U64 R4, R4, 0x3, RZ ;  /* 0x0000000304047819 */ /* 0x000fe200000012ff */
[----:B------:R-:W5:Y:S01]  /*1e060*/  LD.E.128 R24, desc[UR6][R24.64] ;  /* 0x0000000618187980 */ /* 0x000f62000c101d00 */
[----:B------:R-:W-:-:S02]  /*1e070*/  SHF.R.U64 R64, R64, 0x3, RZ ;  /* 0x0000000340407819 */ /* 0x000fc400000012ff */
[----:B------:R-:W-:Y:S01]  /*1e080*/  SHF.R.U64 R68, R68, 0x3, RZ ;  /* 0x0000000344447819 */ /* 0x000fe200000012ff */
[----:B------:R-:W5:Y:S01]  /*1e090*/  LD.E.128 R28, desc[UR6][R28.64] ;  /* 0x000000061c1c7980 */ /* 0x000f62000c101d00 */
[----:B------:R-:W-:Y:S02]  /*1e0a0*/  LOP3.LUT R20, R11, R20, RZ, 0x3c, !PT ;  /* 0x000000140b147212 */ /* 0x000fe400078e3cff */
[----:B------:R-:W-:Y:S01]  /*1e0b0*/  LOP3.LUT R64, R64, R65, RZ, 0x3c, !PT ;  /* 0x0000004140407212 */ /* 0x000fe200078e3cff */
[----:B------:R-:W-:Y:S01]  /*1e0c0*/  IMAD.X R65, RZ, RZ, R21, P5 ;  /* 0x000000ffff417224 */ /* 0x000fe200028e0615 */
[----:B------:R-:W-:Y:S01]  /*1e0d0*/  LOP3.LUT R68, R68, R69, RZ, 0x3c, !PT ;  /* 0x0000004544447212 */ /* 0x000fe200078e3cff */
[----:B------:R-:W-:Y:S01]  /*1e0e0*/  IMAD R3, R76, UR5, R3 ;  /* 0x000000054c037c24 */ /* 0x000fe2000f8e0203 */
[----:B------:R-:W-:Y:S01]  /*1e0f0*/  LOP3.LUT R72, R4, R7, RZ, 0x3c, !PT ;  /* 0x0000000704487212 */ /* 0x000fe200078e3cff */
[----:B------:R-:W5:Y:S01]  /*1e100*/  LD.E.128 R8, desc[UR6][R8.64] ;  /* 0x0000000608087980 */ /* 0x000f62000c101d00 */
[----:B------:R-:W-:-:S03]  /*1e110*/  IADD3.X R69, RZ, R21, RZ, P4, !PT ;  /* 0x00000015ff457210 */ /* 0x000fc600027fe4ff */
[----:B------:R1:W5:Y:S04]  /*1e120*/  LD.E.128 R4, desc[UR6][R20.64] ;  /* 0x0000000614047980 */ /* 0x000368000c101d00 */
[----:B------:R-:W5:Y:S04]  /*1e130*/  LD.E.128 R32, desc[UR6][R32.64] ;  /* 0x0000000620207980 */ /* 0x000f68000c101d00 */
[----:B------:R-:W5:Y:S01]  /*1e140*/  LD.E.128 R36, desc[UR6][R36.64] ;  /* 0x0000000624247980 */ /* 0x000f62000c101d00 */
[----:B-1----:R-:W-:Y:S01]  /*1e150*/  IMAD.WIDE.U32 R20, R76, UR4, RZ ;  /* 0x000000044c147c25 */ /* 0x002fe2000f8e00ff */
[----:B------:R-:W-:-:S02]  /*1e160*/  ULDC.64 UR4, c[0x0][0xae8] ;  /* 0x0002ba0000047ab9 */ /* 0x000fc40000000a00 */
[----:B------:R-:W5:Y:S01]  /*1e170*/  LD.E.128 R40, desc[UR6][R40.64] ;  /* 0x0000000628287980 */ /* 0x000f62000c101d00 */
[----:B------:R-:W-:Y:S02]  /*1e180*/  IMAD.IADD R21, R21, 0x1, R3 ;  /* 0x0000000115157824 */ /* 0x000fe400078e0203 */
[----:B------:R-:W-:Y:S01]  /*1e190*/  IMAD R80, R80, UR4, RZ ;  /* 0x0000000450507c24 */ /* 0x000fe2000f8e02ff */
[----:B------:R-:W5:Y:S01]  /*1e1a0*/  LD.E.128 R44, desc[UR6][R44.64] ;  /* 0x000000062c2c7980 */ /* 0x000f62000c101d00 */
[----:B------:R-:W-:Y:S02]  /*1e1b0*/  IMAD R76, R237, 0x80, R0 ;  /* 0x00000080ed4c7824 */ /* 0x000fe400078e0200 */
[C---:B------:R-:W-:Y:S01]  /*1e1c0*/  IMAD R3, R231.reuse, UR5, R80 ;  /* 0x00000005e7037c24 */ /* 0x040fe2000f8e0250 */
[----:B------:R-:W5:Y:S01]  /*1e1d0*/  LD.E.128 R48, desc[UR6][R48.64] ;  /* 0x0000000630307980 */ /* 0x000f62000c101d00 */
[----:B------:R-:W-:Y:S01]  /*1e1e0*/  IMAD.WIDE.U32 R20, R231, UR4, R20 ;  /* 0x00000004e7147c25 */ /* 0x000fe2000f8e0014 */
[----:B------:R-:W-:-:S02]  /*1e1f0*/  ULDC.64 UR4, c[0x0][0xaf0] ;  /* 0x0002bc0000047ab9 */ /* 0x000fc40000000a00 */
[----:B------:R-:W5:Y:S01]  /*1e200*/  LD.E.128 R52, desc[UR6][R52.64] ;  /* 0x0000000634347980 */ /* 0x000f62000c101d00 */
[----:B------:R-:W-:-:S03]  /*1e210*/  @P1 IMAD.HI.U32 R0, R76, R81, RZ ;  /* 0x000000514c001227 */ /* 0x000fc600078e00ff */
[----:B------:R-:W5:Y:S01]  /*1e220*/  LD.E.128 R56, desc[UR6][R56.64] ;  /* 0x0000000638387980 */ /* 0x000f62000c101d00 */
[----:B------:R-:W-:Y:S01]  /*1e230*/  IMAD.IADD R21, R21, 0x1, R3 ;  /* 0x0000000115157824 */ /* 0x000fe200078e0203 */
[----:B------:R-:W-:Y:S01]  /*1e240*/  MOV R3, R76 ;  /* 0x0000004c00037202 */ /* 0x000fe20000000f00 */
[----:B------:R-:W-:Y:S01]  /*1e250*/  IMAD R79, R79, UR4, RZ ;  /* 0x000000044f4f7c24 */ /* 0x000fe2000f8e02ff */
[----:B0-----:R-:W-:Y:S01]  /*1e260*/  @P1 SHF.R.U32.HI R3, RZ, R77, R0 ;  /* 0x0000004dff031219 */ /* 0x001fe20000011600 */
[----:B------:R-:W5:Y:S02]  /*1e270*/  LD.E.128 R60, desc[UR6][R60.64] ;  /* 0x000000063c3c7980 */ /* 0x000f64000c101d00 */
[C---:B------:R-:W-:Y:S01]  /*1e280*/  IMAD R79, R230.reuse, UR5, R79 ;  /* 0x00000005e64f7c24 */ /* 0x040fe2000f8e024f */
[--C-:B------:R-:W-:Y:S01]  /*1e290*/  SHF.R.S32.HI R0, RZ, 0x1f, R3.reuse ;  /* 0x0000001fff007819 */ /* 0x100fe20000011403 */
[----:B------:R-:W-:Y:S01]  /*1e2a0*/  IMAD.MOV R77, RZ, RZ, -R3 ;  /* 0x000000ffff4d7224 */ /* 0x000fe200078e0a03 */
[----:B------:R-:W5:Y:S01]  /*1e2b0*/  LD.E.128 R64, desc[UR6][R64.64] ;  /* 0x0000000640407980 */ /* 0x000f62000c101d00 */
[----:B------:R-:W-:Y:S01]  /*1e2c0*/  IMAD.WIDE.U32 R230, R230, UR4, R20 ;  /* 0x00000004e6e67c25 */ /* 0x000fe2000f8e0014 */
[----:B------:R-:W-:-:S02]  /*1e2d0*/  ULDC.64 UR4, c[0x0][0xae0] ;  /* 0x0002b80000047ab9 */ /* 0x000fc40000000a00 */
[----:B------:R-:W5:Y:S01]  /*1e2e0*/  LD.E.128 R68, desc[UR6][R68.64] ;  /* 0x0000000644447980 */ /* 0x000f62000c101d00 */
[----:B------:R-:W-:Y:S02]  /*1e2f0*/  IMAD R0, R0, UR4, RZ ;  /* 0x0000000400007c24 */ /* 0x000fe4000f8e02ff */
[----:B------:R-:W-:Y:S01]  /*1e300*/  IMAD R77, R78, R77, R76 ;  /* 0x0000004d4e4d7224 */ /* 0x000fe200078e024c */
[----:B------:R-:W5:Y:S01]  /*1e310*/  LD.E.128 R72, desc[UR6][R72.64] ;  /* 0x0000000648487980 */ /* 0x000f62000c101d00 */
[----:B------:R-:W-:Y:S02]  /*1e320*/  IMAD.IADD R231, R231, 0x1, R79 ;  /* 0x00000001e7e77824 */ /* 0x000fe400078e024f */
[C---:B------:R-:W-:Y:S01]  /*1e330*/  IMAD R79, R3.reuse, UR5, R0 ;  /* 0x00000005034f7c24 */ /* 0x040fe2000f8e0200 */
[----:B------:R-:W-:Y:S01]  /*1e340*/  @!PT LDS RZ, [RZ] ;  /* 0x00000000fffff984 */ /* 0x000fe20000000800 */
[----:B------:R-:W-:Y:S01]  /*1e350*/  @!PT LDS RZ, [RZ] ;  /* 0x00000000fffff984 */ /* 0x000fe20000000800 */
[----:B------:R-:W-:Y:S01]  /*1e360*/  @!PT LDS RZ, [RZ] ;  /* 0x00000000fffff984 */ /* 0x000fe20000000800 */
[----:B------:R-:W-:Y:S01]  /*1e370*/  @!PT LDS RZ, [RZ] ;  /* 0x00000000fffff984 */ /* 0x000fe20000000800 */
[----:B------:R0:W-:Y:S06]  /*1e380*/  MEMBAR.ALL.CTA ;  /* 0x0000000000007992 */ /* 0x0001ec0000008000 */
[----:B0-----:R-:W0:Y:S01]  /*1e390*/  FENCE.VIEW.ASYNC.S ;  /* 0x00000000000073c6 */ /* 0x001e220000000000 */
[----:B------:R-:W-:Y:S01]  /*1e3a0*/  SHF.R.S32.HI R0, RZ, 0x1f, R77 ;  /* 0x0000001fff007819 */ /* 0x000fe2000001144d */
[----:B------:R-:W-:Y:S01]  /*1e3b0*/  IMAD.WIDE.U32 R20, R3, UR4, R230 ;  /* 0x0000000403147c25 */ /* 0x000fe2000f8e00e6 */
[----:B------:R-:W-:-:S03]  /*1e3c0*/  ULDC.64 UR4, c[0x0][0xad8] ;  /* 0x0002b60000047ab9 */ /* 0x000fc60000000a00 */
[----:B------:R-:W-:Y:S02]  /*1e3d0*/  IMAD.IADD R21, R21, 0x1, R79 ;  /* 0x0000000115157824 */ /* 0x000fe400078e024f */
[----:B------:R-:W-:Y:S02]  /*1e3e0*/  IMAD R0, R0, UR4, RZ ;  /* 0x0000000400007c24 */ /* 0x000fe4000f8e02ff */
[----:B------:R-:W-:Y:S01]  /*1e3f0*/  IMAD.WIDE.U32 R20, R77, UR4, R20 ;  /* 0x000000044d147c25 */ /* 0x000fe2000f8e0014 */
[----:B------:R-:W-:-:S03]  /*1e400*/  ISETP.GE.AND P2, PT, R85, R2, PT ;  /* 0x000000025500720c */ /* 0x000fc60003f46270 */
[----:B------:R-:W-:Y:S01]  /*1e410*/  IMAD R79, R77, UR5, R0 ;  /* 0x000000054d4f7c24 */ /* 0x000fe2000f8e0200 */
[----:B------:R-:W-:Y:S01]  /*1e420*/  ULDC.64 UR4, c[0x0][0xa80] ;  /* 0x0002a00000047ab9 */ /* 0x000fe20000000a00 */
[----:B------:R-:W-:Y:S02]  /*1e430*/  IADD3 R0, R18, 0x38820, RZ ;  /* 0x0003882012007810 */ /* 0x000fe40007ffe0ff */
[----:B------:R-:W-:Y:S01]  /*1e440*/  IMAD.IADD R21, R21, 0x1, R79 ;  /* 0x0000000115157824 */ /* 0x000fe200078e024f */
[C---:B------:R-:W-:Y:S01]  /*1e450*/  LEA R82, P3, R20.reuse, UR4, 0x1 ;  /* 0x0000000414527c11 */ /* 0x040fe2000f8608ff */
[----:B------:R-:W-:Y:S01]  /*1e460*/  VIADD R3, R85, 0x20 ;  /* 0x0000002055037836 */ /* 0x000fe20000000000 */
[----:B------:R-:W-:Y:S02]  /*1e470*/  PRMT R0, RZ, 0x654, R0 ;  /* 0x00000654ff007816 */ /* 0x000fe40000000000 */
[----:B------:R-:W-:Y:S02]  /*1e480*/  LEA.HI.X R83, R20, UR5, R21, 0x1, P3 ;  /* 0x0000000514537c11 */ /* 0x000fe400098f0c15 */
[-C--:B------:R-:W-:Y:S01]  /*1e490*/  ISETP.GE.AND P1, PT, R3, R2.reuse, PT ;  /* 0x000000020300720c */ /* 0x080fe20003f26270 */
[----:B------:R-:W-:Y:S01]  /*1e4a0*/  VIADD R3, R85, 0x40 ;  /* 0x0000004055037836 */ /* 0x000fe20000000000 */
[----:B0-----:R0:W-:Y:S01]  /*1e4b0*/  SYNCS.ARRIVE.TRANS64.RED.A1T0 RZ, [R0+URZ], RZ ;  /* 0x000000ff00ff79a7 */ /* 0x0011e2000810043f */
[----:B------:R1:W2:Y:S03]  /*1e4c0*/  SHFL.IDX PT, R80, R82, RZ, 0x181f ;  /* 0x00181fff52507589 */ /* 0x0002a600000e0000 */
[----:B------:R-:W-:Y:S01]  /*1e4d0*/  ISETP.GE.AND P0, PT, R3, R2, PT ;  /* 0x000000020300720c */ /* 0x000fe20003f06270 */
[----:B0-----:R1:W0:Y:S01]  /*1e4e0*/  SHFL.IDX PT, R0, R83, RZ, 0x181f ;  /* 0x00181fff53007589 */ /* 0x00122200000e0000 */
[----:B------:R-:W-:Y:S11]  /*1e4f0*/  @P2 BRA `(.L_x_855) ;  /* 0x0000000000482947 */ /* 0x000ff60003800000 */
[----:B------:R-:W-:Y:S01]  /*1e500*/  ULDC UR4, c[0x0][0xac8] ;  /* 0x0002b20000047ab9 */ /* 0x000fe20000000800 */
[----:B------:R-:W-:Y:S01]  /*1e510*/  ULDC.64 UR6, c[0x0][0x208] ;  /* 0x0000820000067ab9 */ /* 0x000fe20000000a00 */
[----:B------:R-:W-:Y:S02]  /*1e520*/  ISETP.GE.AND P5, PT, R16, UR4, PT ;  /* 0x0000000410007c0c */ /* 0x000fe4000bfa6270 */
[----:B------:R-:W-:Y:S02]  /*1e530*/  ISETP.GE.AND P4, PT, R213, UR4, PT ;  /* 0x00000004d5007c0c */ /* 0x000fe4000bf86270 */
[----:B------:R-:W-:Y:S02]  /*1e540*/  ISETP.GE.AND P3, PT, R218, UR4, PT ;  /* 0x00000004da007c0c */ /* 0x000fe4000bf66270 */
[----:B------:R-:W-:-:S07]  /*1e550*/  ISETP.GE.AND P2, PT, R219, UR4, PT ;  /* 0x00000004db007c0c */ /* 0x000fce000bf46270 */
[----:B--2---:R-:W-:-:S04]  /*1e560*/  @!P5 LEA R20, P6, R16, R80, 0x1 ;  /* 0x000000501014d211 */ /* 0x004fc800078c08ff */
[----:B0-----:R-:W-:Y:S02]  /*1e570*/  @!P5 LEA.HI.X R21, R16, R0, R17, 0x1, P6 ;  /* 0x000000001015d211 */ /* 0x001fe400030f0c11 */
        /* <DEDUP_REMOVED lines=10> */
.L_x_855:
[----:B------:R-:W-:Y:S05]  /*1e620*/  BSYNC B1 ;  /* 0x0000000000017941 */ /* 0x000fea0003800000 */
.L_x_854:
[----:B0-----:R0:W4:Y:S01]  /*1e630*/  SHFL.IDX PT, R0, R83, 0x1, 0x181f ;  /* 0x00381f0053007f89 */ /* 0x00112200000e0000 */
[----:B------:R-:W-:Y:S03]  /*1e640*/  BSSY B1, `(.L_x_856) ;  /* 0x0000015000017945 */ /* 0x000fe60003800000 */
[----:B---3-5:R0:W3:Y:S01]  /*1e650*/  SHFL.IDX PT, R28, R82, 0x1, 0x181f ;  /* 0x00381f00521c7f89 */ /* 0x0280e200000e0000 */
[----:B------:R-:W-:Y:S05]  /*1e660*/  @P1 BRA `(.L_x_857) ;  /* 0x0000000000481947 */ /* 0x000fea0003800000 */
[----:B------:R-:W-:Y:S01]  /*1e670*/  ULDC UR4, c[0x0][0xac8] ;  /* 0x0002b20000047ab9 */ /* 0x000fe20000000800 */
[----:B------:R-:W-:Y:S01]  /*1e680*/  ULDC.64 UR6, c[0x0][0x208] ;  /* 0x0000820000067ab9 */ /* 0x000fe20000000a00 */
[----:B------:R-:W-:Y:S02]  /*1e690*/  ISETP.GE.AND P4, PT, R16, UR4, PT ;  /* 0x0000000410007c0c */ /* 0x000fe4000bf86270 */
[----:B------:R-:W-:Y:S02]  /*1e6a0*/  ISETP.GE.AND P3, PT, R213, UR4, PT ;  /* 0x00000004d5007c0c */ /* 0x000fe4000bf66270 */
[----:B------:R-:W-:Y:S02]  /*1e6b0*/  ISETP.GE.AND P2, PT, R218, UR4, PT ;  /* 0x00000004da007c0c */ /* 0x000fe4000bf46270 */
[----:B------:R-:W-:-:S07]  /*1e6c0*/  ISETP.GE.AND P1, PT, R219, UR4, PT ;  /* 0x00000004db007c0c */ /* 0x000fce000bf26270 */
[CC--:B---3--:R-:W-:Y:S02]  /*1e6d0*/  @!P4 LEA R4, P6, R16.reuse, R28.reuse, 0x1 ;  /* 0x0000001c1004c211 */ /* 0x0c8fe400078c08ff */
        /* <DEDUP_REMOVED lines=11> */
.L_x_857:
[----:B------:R-:W-:Y:S05]  /*1e790*/  BSYNC B1 ;  /* 0x0000000000017941 */ /* 0x000fea0003800000 */
.L_x_856:
[----:B----4-:R4:W0:Y:S01]  /*1e7a0*/  SHFL.IDX PT, R0, R83, 0x2, 0x181f ;  /* 0x00581f0053007f89 */ /* 0x01082200000e0000 */
[----:B------:R-:W-:Y:S03]  /*1e7b0*/  BSSY B1, `(.L_x_858) ;  /* 0x0000015000017945 */ /* 0x000fe60003800000 */
[----:B---3--:R4:W3:Y:S01]  /*1e7c0*/  SHFL.IDX PT, R10, R82, 0x2, 0x181f ;  /* 0x00581f00520a7f89 */ /* 0x0088e200000e0000 */
[----:B------:R-:W-:Y:S05]  /*1e7d0*/  @P0 BRA `(.L_x_859) ;  /* 0x0000000000480947 */ /* 0x000fea0003800000 */
[----:B------:R-:W-:Y:S01]  /*1e7e0*/  ULDC UR4, c[0x0][0xac8] ;  /* 0x0002b20000047ab9 */ /* 0x000fe20000000800 */
[----:B------:R-:W-:Y:S01]  /*1e7f0*/  ULDC.64 UR6, c[0x0][0x208] ;  /* 0x0000820000067ab9 */ /* 0x000fe20000000a00 */
[----:B------:R-:W-:Y:S02]  /*1e800*/  ISETP.GE.AND P3, PT, R16, UR4, PT ;  /* 0x0000000410007c0c */ /* 0x000fe4000bf66270 */
[----:B------:R-:W-:Y:S02]  /*1e810*/  ISETP.GE.AND P2, PT, R213, UR4, PT ;  /* 0x00000004d5007c0c */ /* 0x000fe4000bf46270 */
[----:B------:R-:W-:Y:S02]  /*1e820*/  ISETP.GE.AND P1, PT, R218, UR4, PT ;  /* 0x00000004da007c0c */ /* 0x000fe4000bf26270 */
[----:B------:R-:W-:-:S07]  /*1e830*/  ISETP.GE.AND P0, PT, R219, UR4, PT ;  /* 0x00000004db007c0c */ /* 0x000fce000bf06270 */
[-C--:B---3--:R-:W-:Y:S02]  /*1e840*/  @!P3 LEA R4, P6, R16, R10.reuse, 0x1 ;  /* 0x0000000a1004b211 */ /* 0x088fe400078c08ff */
[-C--:B------:R-:W-:Y:S02]  /*1e850*/  @!P2 LEA R6, P5, R235, R10.reuse, 0x1 ;  /* 0x0000000aeb06a211 */ /* 0x080fe400078a08ff */
[----:B------:R-:W-:Y:S02]  /*1e860*/  @!P1 LEA R8, P4, R218, R10, 0x1 ;  /* 0x0000000ada089211 */ /* 0x000fe400078808ff */
[----:B0-----:R-:W-:Y:S02]  /*1e870*/  @!P3 LEA.HI.X R5, R16, R0, R17, 0x1, P6 ;  /* 0x000000001005b211 */ /* 0x001fe400030f0c11 */
        /* <DEDUP_REMOVED lines=8> */
.L_x_859:
[----:B------:R-:W-:Y:S05]  /*1e900*/  BSYNC B1 ;  /* 0x0000000000017941 */ /* 0x000fea0003800000 */
.L_x_858:
[----:B------:R-:W-:Y:S01]  /*1e910*/  IADD3 R3, R85, 0x60, RZ ;  /* 0x0000006055037810 */ /* 0x000fe20007ffe0ff */
[----:B01--4-:R-:W0:Y:S03]  /*1e920*/  SHFL.IDX PT, R83, R83, 0x3, 0x181f ;  /* 0x00781f0053537f89 */ /* 0x013e2600000e0000 */
[----:B------:R-:W-:Y:S01]  /*1e930*/  ISETP.GE.AND P0, PT, R3, R2, PT ;  /* 0x000000020300720c */ /* 0x000fe20003f06270 */
[----:B------:R-:W1:-:S12]  /*1e940*/  SHFL.IDX PT, R82, R82, 0x3, 0x181f ;  /* 0x00781f0052527f89 */ /* 0x000e5800000e0000 */
[----:B------:R-:W-:Y:S05]  /*1e950*/  @P0 BRA `(.L_x_860) ;  /* 0x0000000c00b80947 */ /* 0x000fea0003800000 */
[----:B------:R-:W-:Y:S01]  /*1e960*/  ULDC UR4, c[0x0][0xac8] ;  /* 0x0002b20000047ab9 */ /* 0x000fe20000000800 */
[----:B------:R-:W-:Y:S01]  /*1e970*/  ULDC.64 UR6, c[0x0][0x208] ;  /* 0x0000820000067ab9 */ /* 0x000fe20000000a00 */
[----:B------:R-:W-:Y:S02]  /*1e980*/  ISETP.GE.AND P3, PT, R16, UR4, PT ;  /* 0x0000000410007c0c */ /* 0x000fe4000bf66270 */
[----:B------:R-:W-:Y:S02]  /*1e990*/  ISETP.GE.AND P4, PT, R213, UR4, PT ;  /* 0x00000004d5007c0c */ /* 0x000fe4000bf86270 */
[----:B------:R-:W-:-:S09]  /*1e9a0*/  ISETP.GE.AND P5, PT, R218, UR4, PT ;  /* 0x00000004da007c0c */ /* 0x000fd2000bfa6270 */
[CC--:B-1----:R-:W-:Y:S02]  /*1e9b0*/  @!P3 LEA R2, P0, R16.reuse, R82.reuse, 0x1 ;  /* 0x000000521002b211 */ /* 0x0c2fe400078008ff */
[-C--:B------:R-:W-:Y:S02]  /*1e9c0*/  @!P4 LEA R4, P1, R235, R82.reuse, 0x1 ;  /* 0x00000052eb04c211 */ /* 0x080fe400078208ff */
[-C--:B0-----:R-:W-:Y:S02]  /*1e9d0*/  @!P3 LEA.HI.X R3, R16, R83.reuse, R17, 0x1, P0 ;  /* 0x000000531003b211 */ /* 0x081fe400000f0c11 */
        /* <DEDUP_REMOVED lines=8> */
[----:B0-----:R-:W-:Y:S01]  /*1ea60*/  LEA R2, P0, R219, R82, 0x1 ;  /* 0x00000052db027211 */ /* 0x001fe200078008ff */
[----:B------:R-:W-:-:S03]  /*1ea70*/  ULDC.64 UR4, c[0x0][0x208] ;  /* 0x0000820000047ab9 */ /* 0x000fc60000000a00 */
[----:B------:R-:W-:-:S05]  /*1ea80*/  LEA.HI.X R3, R219, R83, R86, 0x1, P0 ;  /* 0x00000053db037211 */ /* 0x000fca00000f0c56 */
[----:B------:R0:W-:Y:S01]  /*1ea90*/  ST.E.128 desc[UR4][R2.64], R72 ;  /* 0x0000004802007985 */ /* 0x0001e2000c101d04 */
[----:B------:R-:W-:Y:S05]  /*1eaa0*/  BRA `(.L_x_860) ;  /* 0x0000000c00647947 */ /* 0x000fea0003800000 */
.L_x_852:
[----:B------:R-:W2:Y:S01]  /*1eab0*/  LDL R7, [R1+0x60] ;  /* 0x0000600001077983 */ /* 0x000ea20000100800 */
[----:B------:R-:W-:Y:S01]  /*1eac0*/  ULDC.64 UR4, c[0x0][0xc00] ;  /* 0x0003000000047ab9 */ /* 0x000fe20000000a00 */
[----:B------:R-:W3:Y:S01]  /*1ead0*/  LDC R21, c[0x0][0xbe8] ;  /* 0x0002fa00ff157b82 */ /* 0x000ee20000000800 */
[----:B------:R-:W-:Y:S01]  /*1eae0*/  ISETP.NE.U32.AND P0, PT, RZ, UR4, PT ;  /* 0x00000004ff007c0c */ /* 0x000fe2000bf05070 */
[----:B------:R-:W-:Y:S01]  /*1eaf0*/  IMAD.MOV.U32 R6, RZ, RZ, RZ ;  /* 0x000000ffff067224 */ /* 0x000fe200078e00ff */
[----:B------:R-:W-:Y:S01]  /*1eb00*/  IADD3 R2, P1, R233, UR4, RZ ;  /* 0x00000004e9027c10 */ /* 0x000fe2000ff3e0ff */
[----:B------:R-:W-:Y:S01]  /*1eb10*/  ULDC.64 UR6, c[0x0][0x208] ;  /* 0x0000820000067ab9 */ /* 0x000fe20000000a00 */
[----:B------:R-:W-:Y:S01]  /*1eb20*/  ISETP.NE.AND.EX P0, PT, RZ, UR5, PT, P0 ;  /* 0x00000005ff007c0c */ /* 0x000fe2000bf05300 */
[----:B------:R-:W4:Y:S02]  /*1eb30*/  S2R R8, SR_TID.X ;  /* 0x0000000000087919 */ /* 0x000f240000002100 */
[----:B----4-:R-:W-:-:S04]  /*1eb40*/  IADD3 R8, R8, -0x80, RZ ;  /* 0xffffff8008087810 */ /* 0x010fc80007ffe0ff */
[----:B------:R-:W-:Y:S02]  /*1eb50*/  ISETP.GE.AND P3, PT, R8, 0x80, PT ;  /* 0x000000800800780c */ /* 0x000fe40003f66270 */
[----:B--2---:R-:W-:-:S04]  /*1eb60*/  SHF.L.U64.HI R0, R230, 0x2, R7 ;  /* 0x00000002e6007819 */ /* 0x004fc80000010207 */
[----:B------:R-:W-:Y:S01]  /*1eb70*/  IADD3.X R3, R0, UR5, RZ, P1, !PT ;  /* 0x0000000500037c10 */ /* 0x000fe20008ffe4ff */
[----:B------:R-:W-:Y:S02]  /*1eb80*/  ULDC.64 UR4, c[0x0][0xc08] ;  /* 0x0003020000047ab9 */ /* 0x000fe40000000a00 */
[----:B------:R-:W-:Y:S02]  /*1eb90*/  ISETP.NE.U32.AND P1, PT, RZ, UR4, PT ;  /* 0x00000004ff007c0c */ /* 0x000fe4000bf25070 */
[----:B------:R2:W5:Y:S02]  /*1eba0*/  @P0 LDG.E R6, desc[UR6][R2.64] ;  /* 0x0000000602060981 */ /* 0x000564000c1e1900 */
[----:B------:R-:W-:-:S13]  /*1ebb0*/  ISETP.NE.AND.EX P1, PT, RZ, UR5, PT, P1 ;  /* 0x00000005ff007c0c */ /* 0x000fda000bf25310 */
[----:B------:R-:W-:Y:S01]  /*1ebc0*/  @P1 IADD3 R4, P2, R233, UR4, RZ ;  /* 0x00000004e9041c10 */ /* 0x000fe2000ff5e0ff */
[----:B------:R-:W-:-:S03]  /*1ebd0*/  ULDC UR4, c[0x0][0xa88] ;  /* 0x0002a20000047ab9 */ /* 0x000fc60000000800 */
[----:B------:R-:W-:Y:S01]  /*1ebe0*/  @P1 IADD3.X R5, R0, UR5, RZ, P2, !PT ;  /* 0x0000000500051c10 */ /* 0x000fe200097fe4ff */
[----:B------:R-:W-:Y:S01]  /*1ebf0*/  IMAD.U32 R0, RZ, RZ, UR4 ;  /* 0x00000004ff007e24 */ /* 0x000fe2000f8e00ff */
[----:B---3--:R-:W-:-:S05]  /*1ec00*/  ISETP.NE.AND P2, PT, R21, 0x1, PT ;  /* 0x000000011500780c */ /* 0x008fca0003f45270 */
[----:B------:R2:W5:Y:S08]  /*1ec10*/  @P1 LDG.E R0, desc[UR6][R4.64] ;  /* 0x0000000604001981 */ /* 0x000570000c1e1900 */
[----:B------:R-:W3:Y:S08]  /*1ec20*/  @P2 LDC R20, c[0x0][0xbec] ;  /* 0x0002fb00ff142b82 */ /* 0x000ef00000000800 */
[----:B------:R-:W4:Y:S01]  /*1ec30*/  @P2 LDC R25, c[0x0][0xbf0] ;  /* 0x0002fc00ff192b82 */ /* 0x000f220000000800 */
[----:B--2---:R-:W-:Y:S05]  /*1ec40*/  @P1 BRA `(.L_x_861) ;  /* 0x0000000000141947 */ /* 0x004fea0003800000 */
[----:B------:R-:W-:Y:S05]  /*1ec50*/  @!P0 BRA `(.L_x_861) ;  /* 0x0000000000108947 */ /* 0x000fea0003800000 */
[----:B------:R-:W-:Y:S02]  /*1ec60*/  ULDC.64 UR4, c[0x0][0x208] ;  /* 0x0000820000047ab9 */ /* 0x000fe40000000a00 */
[----:B------:R-:W2:Y:S04]  /*1ec70*/  LDG.E R5, desc[UR4][R2.64] ;  /* 0x0000000402057981 */ /* 0x000ea8000c1e1900 */
[----:B-----5:R-:W2:Y:S02]  /*1ec80*/  LDG.E R0, desc[UR4][R2.64+0x4] ;  /* 0x0000040402007981 */ /* 0x020ea4000c1e1900 */
[----:B--2---:R-:W-:-:S07]  /*1ec90*/  IMAD.IADD R0, R0, 0x1, -R5 ;  /* 0x0000000100007824 */ /* 0x004fce00078e0a05 */
.L_x_861:
[----:B------:R-:W-:Y:S01]  /*1eca0*/  BSSY B1, `(.L_x_862) ;  /* 0x000002f000017945 */ /* 0x000fe20003800000 */
[----:B------:R-:W-:Y:S02]  /*1ecb0*/  SHF.R.S32.HI R12, RZ, 0x1f, R231 ;  /* 0x0000001fff0c7819 */ /* 0x000fe400000114e7 */
[----:B------:R-:W-:Y:S02]  /*1ecc0*/  SEL R13, R230, RZ, !P0 ;  /* 0x000000ffe60d7207 */ /* 0x000fe40004000000 */
[----:B------:R-:W-:Y:S02]  /*1ecd0*/  SEL R14, R7, RZ, !P0 ;  /* 0x000000ff070e7207 */ /* 0x000fe40004000000 */
[----:B-----5:R-:W-:Y:S01]  /*1ece0*/  SHF.R.S32.HI R11, RZ, 0x1f, R6 ;  /* 0x0000001fff0b7819 */ /* 0x020fe20000011406 */
[----:B------:R-:W-:Y:S06]  /*1ecf0*/  @P3 BRA `(.L_x_863) ;  /* 0x0000000000a43947 */ /* 0x000fec0003800000 */
[----:B------:R-:W2:Y:S01]  /*1ed00*/  S2R R2, SR_TID.X ;  /* 0x0000000000027919 */ /* 0x000ea20000002100 */
[----:B------:R-:W5:Y:S02]  /*1ed10*/  LDC R9, c[0x0][0xbe8] ;  /* 0x0002fa00ff097b82 */ /* 0x000f640000000800 */
[----:B-----5:R-:W-:Y:S02]  /*1ed20*/  IMAD R3, R0, R9, RZ ;  /* 0x0000000900037224 */ /* 0x020fe400078e02ff */
[----:B--2---:R-:W-:-:S05]  /*1ed30*/  IMAD R2, R237, 0x80, R2 ;  /* 0x00000080ed027824 */ /* 0x004fca00078e0202 */
[----:B------:R-:W-:-:S04]  /*1ed40*/  IADD3 R10, R2, -0x80, RZ ;  /* 0xffffff80020a7810 */ /* 0x000fc80007ffe0ff */
[----:B------:R-:W-:-:S13]  /*1ed50*/  ISETP.GE.AND P0, PT, R10, R3, PT ;  /* 0x000000030a00720c */ /* 0x000fda0003f06270 */
[----:B------:R-:W-:Y:S05]  /*1ed60*/  @P0 BRA `(.L_x_863) ;  /* 0x0000000000880947 */ /* 0x000fea0003800000 */
[----:B------:R-:W-:Y:S01]  /*1ed70*/  ISETP.NE.AND P0, PT, R9, 0x1, PT ;  /* 0x000000010900780c */ /* 0x000fe20003f05270 */
[----:B------:R-:W-:Y:S01]  /*1ed80*/  ULDC.64 UR4, c[0x0][0xb90] ;  /* 0x0002e40000047ab9 */ /* 0x000fe20000000a00 */
[----:B------:R-:W-:Y:S01]  /*1ed90*/  MOV R3, R11 ;  /* 0x0000000b00037202 */ /* 0x000fe20000000f00 */
[----:B------:R-:W-:Y:S01]  /*1eda0*/  IMAD R8, R12, UR4, RZ ;  /* 0x000000040c087c24 */ /* 0x000fe2000f8e02ff */
[----:B------:R-:W-:Y:S01]  /*1edb0*/  ULDC.64 UR6, c[0x0][0x208] ;  /* 0x0000820000067ab9 */ /* 0x000fe20000000a00 */
[----:B------:R-:W-:Y:S02]  /*1edc0*/  IMAD.MOV.U32 R2, RZ, RZ, R6 ;  /* 0x000000ffff027224 */ /* 0x000fe400078e0006 */
[----:B------:R-:W-:Y:S02]  /*1edd0*/  IMAD.MOV.U32 R5, RZ, RZ, R10 ;  /* 0x000000ffff057224 */ /* 0x000fe400078e000a */
[----:B------:R-:W-:-:S04]  /*1ede0*/  IMAD.WIDE.U32 R2, R231, UR4, R2 ;  /* 0x00000004e7027c25 */ /* 0x000fc8000f8e0002 */
[----:B------:R-:W2:Y:S08]  /*1edf0*/  @P0 LDC R7, c[0x0][0xbec] ;  /* 0x0002fb00ff070b82 */ /* 0x000eb00000000800 */
[----:B------:R-:W5:Y:S01]  /*1ee00*/  @P0 LDC R15, c[0x0][0xbf0] ;  /* 0x0002fc00ff0f0b82 */ /* 0x000f620000000800 */
[----:B--2---:R-:W-:-:S04]  /*1ee10*/  @P0 IMAD.HI.U32 R4, R10, R7, RZ ;  /* 0x000000070a040227 */ /* 0x004fc800078e00ff */
[----:B------:R-:W-:Y:S01]  /*1ee20*/  IMAD R7, R231, UR5, R8 ;  /* 0x00000005e7077c24 */ /* 0x000fe2000f8e0208 */
[----:B------:R-:W-:Y:S01]  /*1ee30*/  ULDC.64 UR4, c[0x0][0xb98] ;  /* 0x0002e60000047ab9 */ /* 0x000fe20000000a00 */
[----:B-----5:R-:W-:Y:S02]  /*1ee40*/  @P0 SHF.R.U32.HI R5, RZ, R15, R4 ;  /* 0x0000000fff050219 */ /* 0x020fe40000011604 */
[----:B------:R-:W-:Y:S02]  /*1ee50*/  IMAD.IADD R3, R3, 0x1, R7 ;  /* 0x0000000103037824 */ /* 0x000fe400078e0207 */
[----:B------:R-:W-:Y:S02]  /*1ee60*/  IMAD R4, R14, UR4, RZ ;  /* 0x000000040e047c24 */ /* 0x000fe4000f8e02ff */
[----:B------:R-:W-:Y:S02]  /*1ee70*/  IMAD.MOV R7, RZ, RZ, -R5 ;  /* 0x000000ffff077224 */ /* 0x000fe400078e0a05 */
[----:B------:R-:W-:-:S04]  /*1ee80*/  IMAD.WIDE.U32 R2, R13, UR4, R2 ;  /* 0x000000040d027c25 */ /* 0x000fc8000f8e0002 */
[----:B------:R-:W-:Y:S01]  /*1ee90*/  IMAD R7, R9, R7, R10 ;  /* 0x0000000709077224 */ /* 0x000fe200078e020a */
[----:B------:R-:W-:Y:S01]  /*1eea0*/  SHF.R.S32.HI R9, RZ, 0x1f, R5 ;  /* 0x0000001fff097819 */ /* 0x000fe20000011405 */
[----:B------:R-:W-:Y:S01]  /*1eeb0*/  IMAD R8, R13, UR5, R4 ;  /* 0x000000050d087c24 */ /* 0x000fe2000f8e0204 */
[----:B------:R-:W-:Y:S01]  /*1eec0*/  IADD3 R2, P0, R5, R2, RZ ;  /* 0x0000000205027210 */ /* 0x000fe20007f1e0ff */
        /* <DEDUP_REMOVED lines=9> */
[----:B------:R-:W-:Y:S01]  /*1ef60*/  LEA.HI.X R5, R2, UR5, R3, 0x2, P0 ;  /* 0x0000000502057c11 */ /* 0x000fe200080f1403 */
[----:B------:R-:W-:-:S05]  /*1ef70*/  IMAD.MOV.U32 R3, RZ, RZ, -0x800000 ;  /* 0xff800000ff037424 */ /* 0x000fca00078e00ff */
[----:B------:R2:W-:Y:S02]  /*1ef80*/  STG.E desc[UR6][R4.64], R3 ;  /* 0x0000000304007986 */ /* 0x0005e4000c101906 */
.L_x_863:
[----:B------:R-:W-:Y:S05]  /*1ef90*/  BSYNC B1 ;  /* 0x0000000000017941 */ /* 0x000fea0003800000 */
.L_x_862:
[----:B------:R-:W-:Y:S01]  /*1efa0*/  ULDC.64 UR4, c[0x0][0xaa0] ;  /* 0x0002a80000047ab9 */ /* 0x000fe20000000a00 */
[----:B--2---:R-:W-:Y:S01]  /*1efb0*/  IMAD R4, R232, 0x20, R212 ;  /* 0x00000020e8047824 */ /* 0x004fe200078e02d4 */
[----:B------:R-:W-:Y:S01]  /*1efc0*/  BSSY B1, `(.L_x_864) ;  /* 0x0000042000017945 */ /* 0x000fe20003800000 */
[----:B------:R-:W-:Y:S01]  /*1efd0*/  IMAD R3, R11, UR4, RZ ;  /* 0x000000040b037c24 */ /* 0x000fe2000f8e02ff */
[----:B------:R-:W-:Y:S01]  /*1efe0*/  SHF.R.S32.HI R8, RZ, 0x1f, R219 ;  /* 0x0000001fff087819 */ /* 0x000fe200000114db */
[----:B------:R-:W-:Y:S02]  /*1eff0*/  IMAD R9, R237, 0x80, R4 ;  /* 0x00000080ed097824 */ /* 0x000fe400078e0204 */
[C---:B------:R-:W-:Y:S02]  /*1f000*/  IMAD R5, R6.reuse, UR5, R3 ;  /* 0x0000000506057c24 */ /* 0x040fe4000f8e0203 */
[----:B------:R-:W-:Y:S01]  /*1f010*/  IMAD.WIDE.U32 R2, R6, UR4, RZ ;  /* 0x0000000406027c25 */ /* 0x000fe2000f8e00ff */
[----:B------:R-:W-:-:S03]  /*1f020*/  ULDC.64 UR4, c[0x0][0xae8] ;  /* 0x0002ba0000047ab9 */ /* 0x000fc60000000a00 */
[----:B------:R-:W-:Y:S01]  /*1f030*/  IMAD R6, R12, UR4, RZ ;  /* 0x000000040c067c24 */ /* 0x000fe2000f8e02ff */
[----:B------:R-:W-:Y:S01]  /*1f040*/  IADD3 R3, R3, R5, RZ ;  /* 0x0000000503037210 */ /* 0x000fe20007ffe0ff */
[----:B---3--:R-:W-:-:S04]  /*1f050*/  @P2 IMAD.HI.U32 R4, R9, R20, RZ ;  /* 0x0000001409042227 */ /* 0x008fc800078e00ff */
[C---:B------:R-:W-:Y:S02]  /*1f060*/  IMAD R7, R231.reuse, UR5, R6 ;  /* 0x00000005e7077c24 */ /* 0x040fe4000f8e0206 */
[----:B------:R-:W-:Y:S01]  /*1f070*/  IMAD.WIDE.U32 R2, R231, UR4, R2 ;  /* 0x00000004e7027c25 */ /* 0x000fe2000f8e0002 */
[----:B------:R-:W-:-:S03]  /*1f080*/  ULDC.64 UR4, c[0x0][0xaf0] ;  /* 0x0002bc0000047ab9 */ /* 0x000fc60000000a00 */
[----:B------:R-:W-:Y:S01]  /*1f090*/  IMAD.MOV.U32 R5, RZ, RZ, R9 ;  /* 0x000000ffff057224 */ /* 0x000fe200078e0009 */
[----:B------:R-:W-:Y:S01]  /*1f0a0*/  IADD3 R3, R3, R7, RZ ;  /* 0x0000000703037210 */ /* 0x000fe20007ffe0ff */
[----:B------:R-:W-:Y:S01]  /*1f0b0*/  IMAD R6, R14, UR4, RZ ;  /* 0x000000040e067c24 */ /* 0x000fe2000f8e02ff */
[----:B----4-:R-:W-:-:S03]  /*1f0c0*/  @P2 SHF.R.U32.HI R5, RZ, R25, R4 ;  /* 0x00000019ff052219 */ /* 0x010fc60000011604 */
[C---:B------:R-:W-:Y:S01]  /*1f0d0*/  IMAD R7, R13.reuse, UR5, R6 ;  /* 0x000000050d077c24 */ /* 0x040fe2000f8e0206 */
[----:B------:R-:W-:Y:S01]  /*1f0e0*/  SHF.R.S32.HI R4, RZ, 0x1f, R5 ;  /* 0x0000001fff047819 */ /* 0x000fe20000011405 */
[----:B------:R-:W-:Y:S01]  /*1f0f0*/  IMAD.WIDE.U32 R2, R13, UR4, R2 ;  /* 0x000000040d027c25 */ /* 0x000fe2000f8e0002 */
[----:B------:R-:W-:-:S03]  /*1f100*/  ULDC.64 UR4, c[0x0][0xae0] ;  /* 0x0002b80000047ab9 */ /* 0x000fc60000000a00 */
[----:B------:R-:W-:Y:S02]  /*1f110*/  IMAD.MOV R6, RZ, RZ, -R5 ;  /* 0x000000ffff067224 */ /* 0x000fe400078e0a05 */
[----:B------:R-:W-:Y:S02]  /*1f120*/  IMAD.IADD R3, R3, 0x1, R7 ;  /* 0x0000000103037824 */ /* 0x000fe400078e0207 */
[----:B------:R-:W-:Y:S02]  /*1f130*/  IMAD R4, R4, UR4, RZ ;  /* 0x0000000404047c24 */ /* 0x000fe4000f8e02ff */
[----:B------:R-:W-:Y:S02]  /*1f140*/  IMAD R7, R21, R6, R9 ;  /* 0x0000000615077224 */ /* 0x000fe400078e0209 */
[C---:B------:R-:W-:Y:S02]  /*1f150*/  IMAD R9, R5.reuse, UR5, R4 ;  /* 0x0000000505097c24 */ /* 0x040fe4000f8e0204 */
[----:B------:R-:W-:Y:S01]  /*1f160*/  IMAD.WIDE.U32 R2, R5, UR4, R2 ;  /* 0x0000000405027c25 */ /* 0x000fe2000f8e0002 */
[----:B------:R-:W-:Y:S01]  /*1f170*/  SHF.R.S32.HI R4, RZ, 0x1f, R7 ;  /* 0x0000001fff047819 */ /* 0x000fe20000011407 */
[----:B------:R-:W-:-:S02]  /*1f180*/  ULDC.64 UR4, c[0x0][0xad8] ;  /* 0x0002b60000047ab9 */ /* 0x000fc40000000a00 */
[----:B------:R-:W-:Y:S01]  /*1f190*/  IMAD R6, R237, 0x80, R212 ;  /* 0x00000080ed067824 */ /* 0x000fe200078e02d4 */
[----:B------:R-:W-:Y:S01]  /*1f1a0*/  IADD3 R3, R3, R9, RZ ;  /* 0x0000000903037210 */ /* 0x000fe20007ffe0ff */
[----:B------:R-:W-:Y:S01]  /*1f1b0*/  IMAD R4, R4, UR4, RZ ;  /* 0x0000000404047c24 */ /* 0x000fe2000f8e02ff */
[----:B------:R-:W-:Y:S01]  /*1f1c0*/  SHF.R.S32.HI R9, RZ, 0x1f, R218 ;  /* 0x0000001fff097819 */ /* 0x000fe200000114da */
[----:B------:R-:W-:Y:S02]  /*1f1d0*/  IMAD R21, R0, R21, RZ ;  /* 0x0000001500157224 */ /* 0x000fe400078e02ff */
[C---:B------:R-:W-:Y:S02]  /*1f1e0*/  IMAD R5, R7.reuse, UR5, R4 ;  /* 0x0000000507057c24 */ /* 0x040fe4000f8e0204 */
[----:B------:R-:W-:Y:S01]  /*1f1f0*/  IMAD.WIDE.U32 R2, R7, UR4, R2 ;  /* 0x0000000407027c25 */ /* 0x000fe2000f8e0002 */
[----:B------:R-:W-:Y:S01]  /*1f200*/  ISETP.GE.AND P2, PT, R6, R21, PT ;  /* 0x000000150600720c */ /* 0x000fe20003f46270 */
[----:B------:R-:W-:-:S02]  /*1f210*/  ULDC.64 UR4, c[0x0][0xa80] ;  /* 0x0002a00000047ab9 */ /* 0x000fc40000000a00 */
[----:B------:R-:W-:Y:S01]  /*1f220*/  IMAD.IADD R3, R3, 0x1, R5 ;  /* 0x0000000103037824 */ /* 0x000fe200078e0205 */
[----:B------:R-:W-:Y:S01]  /*1f230*/  LEA R4, P3, R2, UR4, 0x1 ;  /* 0x0000000402047c11 */ /* 0x000fe2000f8608ff */
[----:B------:R-:W-:-:S03]  /*1f240*/  VIADD R0, R6, 0x20 ;  /* 0x0000002006007836 */ /* 0x000fc60000000000 */
[----:B------:R-:W-:Y:S02]  /*1f250*/  LEA.HI.X R5, R2, UR5, R3, 0x1, P3 ;  /* 0x0000000502057c11 */ /* 0x000fe400098f0c03 */
[----:B------:R-:W-:Y:S01]  /*1f260*/  ISETP.GE.AND P1, PT, R0, R21, PT ;  /* 0x000000150000720c */ /* 0x000fe20003f26270 */
[----:B------:R2:W3:Y:S01]  /*1f270*/  SHFL.IDX PT, R2, R4, RZ, 0x181f ;  /* 0x00181fff04027589 */ /* 0x0004e200000e0000 */
[----:B------:R-:W-:-:S03]  /*1f280*/  IADD3 R0, R6, 0x40, RZ ;  /* 0x0000004006007810 */ /* 0x000fc60007ffe0ff */
[----:B------:R2:W4:Y:S01]  /*1f290*/  SHFL.IDX PT, R3, R5, RZ, 0x181f ;  /* 0x00181fff05037589 */ /* 0x00052200000e0000 */
        /* <DEDUP_REMOVED lines=8> */
[----:B---3--:R-:W-:-:S04]  /*1f320*/  @!P5 LEA R10, P6, R16, R2, 0x1 ;  /* 0x00000002100ad211 */ /* 0x008fc800078c08ff */
[-C--:B----4-:R-:W-:Y:S02]  /*1f330*/  @!P5 LEA.HI.X R11, R16, R3.reuse, R17, 0x1, P6 ;  /* 0x00000003100bd211 */ /* 0x090fe400030f0c11 */
[-C--:B------:R-:W-:Y:S01]  /*1f340*/  @!P3 LEA R12, P6, R218, R2.reuse, 0x1 ;  /* 0x00000002da0cb211 */ /* 0x080fe200078c08ff */
[----:B------:R-:W-:Y:S02]  /*1f350*/  @!P4 IMAD.SHL.U32 R7, R234, 0x8, RZ ;  /* 0x00000008ea07c824 */ /* 0x000fe400078e00ff */
[----:B------:R3:W-:Y:S01]  /*1f360*/  @!P5 ST.E.128 desc[UR6][R10.64], RZ ;  /* 0x000000ff0a00d985 */ /* 0x0007e2000c101d06 */
[----:B------:R-:W-:Y:S02]  /*1f370*/  @!P3 LEA.HI.X R13, R218, R3, R9, 0x1, P6 ;  /* 0x00000003da0db211 */ /* 0x000fe400030f0c09 */
[----:B------:R-:W-:-:S04]  /*1f380*/  @!P2 LEA R14, P6, R219, R2, 0x1 ;  /* 0x00000002db0ea211 */ /* 0x000fc800078c08ff */
[----:B------:R-:W-:Y:S01]  /*1f390*/  @!P2 LEA.HI.X R15, R219, R3, R8, 0x1, P6 ;  /* 0x00000003db0fa211 */ /* 0x000fe200030f0c08 */
[----:B------:R-:W-:-:S05]  /*1f3a0*/  @!P4 IMAD.WIDE R2, R7, 0x2, R2 ;  /* 0x000000020702c825 */ /* 0x000fca00078e0202 */
[----:B------:R3:W-:Y:S04]  /*1f3b0*/  @!P4 ST.E.128 desc[UR6][R2.64], RZ ;  /* 0x000000ff0200c985 */ /* 0x0007e8000c101d06 */
[----:B------:R3:W-:Y:S04]  /*1f3c0*/  @!P3 ST.E.128 desc[UR6][R12.64], RZ ;  /* 0x000000ff0c00b985 */ /* 0x0007e8000c101d06 */
[----:B------:R3:W-:Y:S02]  /*1f3d0*/  @!P2 ST.E.128 desc[UR6][R14.64], RZ ;  /* 0x000000ff0e00a985 */ /* 0x0007e4000c101d06 */
.L_x_865:
[----:B------:R-:W-:Y:S05]  /*1f3e0*/  BSYNC B1 ;  /* 0x0000000000017941 */ /* 0x000fea0003800000 */
.L_x_864:
[----:B---34-:R3:W4:Y:S01]  /*1f3f0*/  SHFL.IDX PT, R3, R5, 0x1, 0x181f ;  /* 0x00381f0005037f89 */ /* 0x01872200000e0000 */
        /* <DEDUP_REMOVED lines=10> */
[----:B------:R-:W-:Y:S02]  /*1f4a0*/  @!P3 SHF.L.U32 R7, R234, 0x3, RZ ;  /* 0x00000003ea07b819 */ /* 0x000fe400000006ff */
[-C--:B----4-:R-:W-:Y:S02]  /*1f4b0*/  @!P4 LEA.HI.X R11, R16, R3.reuse, R17, 0x1, P6 ;  /* 0x00000003100bc211 */ /* 0x090fe400030f0c11 */
[CC--:B------:R-:W-:Y:S02]  /*1f4c0*/  @!P2 LEA R12, P5, R218.reuse, R2.reuse, 0x1 ;  /* 0x00000002da0ca211 */ /* 0x0c0fe400078a08ff */
[----:B------:R-:W-:Y:S01]  /*1f4d0*/  @!P1 LEA R14, P6, R219, R2, 0x1 ;  /* 0x00000002db0e9211 */ /* 0x000fe200078c08ff */
[----:B------:R0:W-:Y:S01]  /*1f4e0*/  @!P4 ST.E.128 desc[UR6][R10.64], RZ ;  /* 0x000000ff0a00c985 */ /* 0x0001e2000c101d06 */
[----:B------:R-:W-:-:S02]  /*1f4f0*/  @!P2 LEA.HI.X R13, R218, R3, R9, 0x1, P5 ;  /* 0x00000003da0da211 */ /* 0x000fc400028f0c09 */
[----:B------:R-:W-:Y:S01]  /*1f500*/  @!P1 LEA.HI.X R15, R219, R3, R8, 0x1, P6 ;  /* 0x00000003db0f9211 */ /* 0x000fe200030f0c08 */
[----:B------:R-:W-:-:S05]  /*1f510*/  @!P3 IMAD.WIDE R2, R7, 0x2, R2 ;  /* 0x000000020702b825 */ /* 0x000fca00078e0202 */
[----:B------:R0:W-:Y:S04]  /*1f520*/  @!P3 ST.E.128 desc[UR6][R2.64], RZ ;  /* 0x000000ff0200b985 */ /* 0x0001e8000c101d06 */
[----:B------:R0:W-:Y:S04]  /*1f530*/  @!P2 ST.E.128 desc[UR6][R12.64], RZ ;  /* 0x000000ff0c00a985 */ /* 0x0001e8000c101d06 */
[----:B------:R0:W-:Y:S02]  /*1f540*/  @!P1 ST.E.128 desc[UR6][R14.64], RZ ;  /* 0x000000ff0e009985 */ /* 0x0001e4000c101d06 */
.L_x_867:
[----:B------:R-:W-:Y:S05]  /*1f550*/  BSYNC B1 ;  /* 0x0000000000017941 */ /* 0x000fea0003800000 */
.L_x_866:
        /* <DEDUP_REMOVED lines=12> */
[C---:B------:R-:W-:Y:S02]  /*1f620*/  @!P6 LEA R14, P2, R219.reuse, R2, 0x1 ;  /* 0x00000002db0ee211 */ /* 0x040fe400078408ff */
[----:B------:R-:W-:Y:S01]  /*1f630*/  @!P4 IMAD.SHL.U32 R7, R234, 0x8, RZ ;  /* 0x00000008ea07c824 */ /* 0x000fe200078e00ff */
[-C--:B----4-:R-:W-:Y:S02]  /*1f640*/  @!P3 LEA.HI.X R11, R16, R3.reuse, R17, 0x1, P0 ;  /* 0x00000003100bb211 */ /* 0x090fe400000f0c11 */
[-C--:B------:R-:W-:Y:S02]  /*1f650*/  @!P5 LEA.HI.X R13, R218, R3.reuse, R9, 0x1, P1 ;  /* 0x00000003da0dd211 */ /* 0x080fe400008f0c09 */
[----:B------:R-:W-:Y:S01]  /*1f660*/  @!P6 LEA.HI.X R15, R219, R3, R8, 0x1, P2 ;  /* 0x00000003db0fe211 */ /* 0x000fe200010f0c08 */
[----:B------:R-:W-:Y:S01]  /*1f670*/  @!P4 IMAD.WIDE R2, R7, 0x2, R2 ;  /* 0x000000020702c825 */ /* 0x000fe200078e0202 */
[----:B------:R0:W-:Y:S04]  /*1f680*/  @!P3 ST.E.128 desc[UR6][R10.64], RZ ;  /* 0x000000ff0a00b985 */ /* 0x0001e8000c101d06 */
[----:B------:R0:W-:Y:S04]  /*1f690*/  @!P4 ST.E.128 desc[UR6][R2.64], RZ ;  /* 0x000000ff0200c985 */ /* 0x0001e8000c101d06 */
[----:B------:R0:W-:Y:S04]  /*1f6a0*/  @!P5 ST.E.128 desc[UR6][R12.64], RZ ;  /* 0x000000ff0c00d985 */ /* 0x0001e8000c101d06 */
[----:B------:R0:W-:Y:S02]  /*1f6b0*/  @!P6 ST.E.128 desc[UR6][R14.64], RZ ;  /* 0x000000ff0e00e985 */ /* 0x0001e4000c101d06 */
.L_x_869:
[----:B------:R-:W-:Y:S05]  /*1f6c0*/  BSYNC B1 ;  /* 0x0000000000017941 */ /* 0x000fea0003800000 */
.L_x_868:
[----:B------:R-:W-:Y:S01]  /*1f6d0*/  VIADD R0, R6, 0x60 ;  /* 0x0000006006007836 */ /* 0x000fe20000000000 */
[----:B0---4-:R0:W4:Y:S04]  /*1f6e0*/  SHFL.IDX PT, R3, R5, 0x3, 0x181f ;  /* 0x00781f0005037f89 */ /* 0x01112800000e0000 */
[----:B------:R-:W-:Y:S01]  /*1f6f0*/  ISETP.GE.AND P0, PT, R0, R21, PT ;  /* 0x000000150000720c */ /* 0x000fe20003f06270 */
[----:B------:R0:W0:-:S12]  /*1f700*/  SHFL.IDX PT, R2, R4, 0x3, 0x181f ;  /* 0x00781f0004027f89 */ /* 0x00001800000e0000 */
        /* <DEDUP_REMOVED lines=10> */
[----:B--23--:R-:W-:Y:S02]  /*1f7b0*/  @!P4 SHF.L.U32 R5, R234, 0x3, RZ ;  /* 0x00000003ea05c819 */ /* 0x00cfe400000006ff */
[-C--:B----4-:R-:W-:Y:S02]  /*1f7c0*/  @!P3 LEA.HI.X R7, R16, R3.reuse, R17, 0x1, P0 ;  /* 0x000000031007b211 */ /* 0x090fe400000f0c11 */
[----:B------:R-:W-:-:S02]  /*1f7d0*/  @!P5 LEA.HI.X R11, R218, R3, R9, 0x1, P1 ;  /* 0x00000003da0bd211 */ /* 0x000fc400008f0c09 */
[----:B------:R-:W-:Y:S01]  /*1f7e0*/  @!P6 LEA.HI.X R13, R219, R3, R8, 0x1, P2 ;  /* 0x00000003db0de211 */ /* 0x000fe200010f0c08 */
[----:B------:R-:W-:Y:S01]  /*1f7f0*/  @!P4 IMAD.WIDE R2, R5, 0x2, R2 ;  /* 0x000000020502c825 */ /* 0x000fe200078e0202 */
[----:B------:R0:W-:Y:S04]  /*1f800*/  @!P3 ST.E.128 desc[UR6][R6.64], RZ ;  /* 0x000000ff0600b985 */ /* 0x0001e8000c101d06 */
[----:B------:R0:W-:Y:S04]  /*1f810*/  @!P4 ST.E.128 desc[UR6][R2.64], RZ ;  /* 0x000000ff0200c985 */ /* 0x0001e8000c101d06 */
[----:B------:R0:W-:Y:S04]  /*1f820*/  @!P5 ST.E.128 desc[UR6][R10.64], RZ ;  /* 0x000000ff0a00d985 */ /* 0x0001e8000c101d06 */
[----:B------:R0:W-:Y:S02]  /*1f830*/  @!P6 ST.E.128 desc[UR6][R12.64], RZ ;  /* 0x000000ff0c00e985 */ /* 0x0001e4000c101d06 */
.L_x_860:
[----:B------:R-:W-:Y:S05]  /*1f840*/  BSYNC B0 ;  /* 0x0000000000007941 */ /* 0x000fea0003800000 */
.L_x_851:
[----:B------:R-:W-:Y:S02]  /*1f850*/  ULDC UR4, c[0x0][0xc3c] ;  /* 0x00030f0000047ab9 */ /* 0x000fe40000000800 */
[----:B-1----:R-:W-:-:S13]  /*1f860*/  ISETP.GE.AND P0, PT, R123, UR4, PT ;  /* 0x000000047b007c0c */ /* 0x002fda000bf06270 */
[----:B------:R-:W-:Y:S05]  /*1f870*/  @!P0 BRA `(.L_x_870) ;  /* 0xfffffe1800d08947 */ /* 0x000fea000383ffff */
[----:B------:R-:W-:Y:S05]  /*1f880*/  BRA `(.L_x_645) ;  /* 0x0000008800987947 */ /* 0x000fea0003800000 */
.L_x_643:
[----:B------:R-:W-:-:S08]  /*1f890*/  NOP ;  /* 0x0000000000007918 */ /* 0x000fd00000000000 */
[----:B------:R-:W0:-:S00]  /*1f8a0*/  USETMAXREG.DEALLOC.CTAPOOL 0x18 ;  /* 0x00000018000079c8 */ /* 0x000e0000080e0500 */
[----:B0-----:R-:W2:Y:S01]  /*1f8b0*/  LDL.LU R3, [R1+0x8] ;  /* 0x0000080001037983 */ /* 0x001ea20000300800 */
[----:B------:R-:W-:Y:S01]  /*1f8c0*/  LOP3.LUT R2, R2, 0x3, RZ, 0xc0, !PT ;  /* 0x0000000302027812 */ /* 0x000fe200078ec0ff */
[----:B------:R-:W-:-:S05]  /*1f8d0*/  IMAD.MOV.U32 R4, RZ, RZ, RZ ;  /* 0x000000ffff047224 */ /* 0x000fca00078e00ff */
[----:B------:R-:W0:Y:S02]  /*1f8e0*/  SHFL.IDX PT, R2, R2, RZ, 0x1f ;  /* 0x00001fff02027589 */ /* 0x000e2400000e0000 */
[----:B0-----:R-:W-:Y:S02]  /*1f8f0*/  ISETP.NE.AND P0, PT, R2, RZ, PT ;  /* 0x000000ff0200720c */ /* 0x001fe40003f05270 */
[----:B--2---:R-:W-:-:S11]  /*1f900*/  LOP3.LUT R3, R3, 0xffffffef, RZ, 0xc0, !PT ;  /* 0xffffffef03037812 */ /* 0x004fd600078ec0ff */
[----:B------:R-:W-:-:S05]  /*1f910*/  @P0 LOP3.LUT R3, R3, 0x10, RZ, 0xfc, !PT ;  /* 0x0000001003030812 */ /* 0x000fca00078efcff */
[----:B------:R0:W-:Y:S01]  /*1f920*/  STL [R1+0x8], R3 ;  /* 0x0000080301007387 */ /* 0x0001e20000100800 */
        /* <DEDUP_REMOVED lines=8> */
.L_x_871:
[----:B------:R-:W-:Y:S01]  /*1f9b0*/  LOP3.LUT R5, R0, 0x1f, RZ, 0xc0, !PT ;  /* 0x0000001f00057812 */ /* 0x000fe200078ec0ff */
[----:B------:R-:W-:Y:S01]  /*1f9c0*/  ULDC UR4, c[0x0][0xc3c] ;  /* 0x00030f0000047ab9 */ /* 0x000fe20000000800 */
[----:B------:R-:W-:Y:S01]  /*1f9d0*/  ULDC.64 UR6, c[0x0][0x208] ;  /* 0x0000820000067ab9 */ /* 0x000fe20000000a00 */
[----:B------:R-:W-:Y:S01]  /*1f9e0*/  ULDC UR5, c[0x0][0xc38] ;  /* 0x00030e0000057ab9 */ /* 0x000fe20000000800 */
[----:B------:R-:W-:-:S04]  /*1f9f0*/  ISETP.NE.AND P0, PT, R5, 0x1f, PT ;  /* 0x0000001f0500780c */ /* 0x000fc80003f05270 */
[----:B------:R-:W-:-:S13]  /*1fa00*/  ISETP.GE.OR P1, PT, R5, UR4, !P0 ;  /* 0x0000000405007c0c */ /* 0x000fda000c726670 */
[----:B0-----:R-:W0:Y:S02]  /*1fa10*/  @!P1 LDC.64 R2, c[0x0][0xc80] ;  /* 0x00032000ff029b82 */ /* 0x001e240000000a00 */
        /* <DEDUP_REMOVED lines=14> */
[----:B-1----:R-:W-:-:S04]  /*1fb00*/  SEL R6, R6, RZ, P2 ;  /* 0x000000ff06067207 */ /* 0x002fc80001000000 */
[----:B------:R-:W-:-:S05]  /*1fb10*/  IADD3 R6, R7, R6, RZ ;  /* 0x0000000607067210 */ /* 0x000fca0007ffe0ff */
[----:B------:R-:W1:Y:S02]  /*1fb20*/  SHFL.UP PT, R8, R6, 0x4, RZ ;  /* 0x0480000006087989 */ /* 0x000e6400000e00ff */
[----:B-1----:R-:W-:-:S05]  /*1fb30*/  SEL R3, R8, RZ, P3 ;  /* 0x000000ff08037207 */ /* 0x002fca0001800000 */
[----:B------:R-:W-:-:S05]  /*1fb40*/  IMAD.IADD R3, R6, 0x1, R3 ;  /* 0x0000000106037824 */ /* 0x000fca00078e0203 */
[----:B------:R-:W1:Y:S02]  /*1fb50*/  SHFL.UP PT, R2, R3, 0x8, RZ ;  /* 0x0500000003027989 */ /* 0x000e6400000e00ff */
[----:B-1----:R-:W-:-:S05]  /*1fb60*/  SEL R2, R2, RZ, P4 ;  /* 0x000000ff02027207 */ /* 0x002fca0002000000 */
[----:B------:R-:W-:-:S05]  /*1fb70*/  IMAD.IADD R7, R3, 0x1, R2 ;  /* 0x0000000103077824 */ /* 0x000fca00078e0202 */
[----:B------:R-:W1:Y:S02]  /*1fb80*/  SHFL.UP PT, R2, R7, 0x10, RZ ;  /* 0x0600000007027989 */ /* 0x000e6400000e00ff */
[----:B-1----:R-:W-:-:S04]  /*1fb90*/  SEL R2, R2, RZ, P5 ;  /* 0x000000ff02027207 */ /* 0x002fc80002800000 */
[----:B------:R-:W-:-:S05]  /*1fba0*/  IADD3 R2, R7, R2, RZ ;  /* 0x0000000207027210 */ /* 0x000fca0007ffe0ff */
[----:B------:R-:W1:Y:S02]  /*1fbb0*/  SHFL.IDX PT, R6, R2, 0x1f, 0x1f ;  /* 0x03e01f0002067f89 */ /* 0x000e6400000e0000 */
[----:B-1----:R-:W-:-:S04]  /*1fbc0*/  IMAD R6, R6, UR5, RZ ;  /* 0x0000000506067c24 */ /* 0x002fc8000f8e02ff */
[----:B------:R-:W-:Y:S01]  /*1fbd0*/  IMAD.MOV.U32 R3, RZ, RZ, R6 ;  /* 0x000000ffff037224 */ /* 0x000fe200078e0006 */
[----:B0-----:R-:W-:-:S13]  /*1fbe0*/  ISETP.GT.AND P6, PT, R6, UR6, PT ;  /* 0x0000000606007c0c */ /* 0x001fda000bfc4270 */
[----:B------:R-:W-:Y:S05]  /*1fbf0*/  @P6 BRA `(.L_x_873) ;  /* 0x0000000000a06947 */ /* 0x000fea0003800000 */
[----:B------:R-:W0:Y:S01]  /*1fc00*/  LDC R7, c[0x0][0xc3c] ;  /* 0x00030f00ff077b82 */ /* 0x000e220000000800 */
[----:B------:R-:W-:Y:S01]  /*1fc10*/  MOV R6, R3 ;  /* 0x0000000300067202 */ /* 0x000fe20000000f00 */
[----:B------:R-:W-:Y:S01]  /*1fc20*/  UMOV UR4, URZ ;  /* 0x0000003f00047c82 */ /* 0x000fe20008000000 */
[----:B------:R-:W-:Y:S01]  /*1fc30*/  ULDC UR7, c[0x0][0xc3c] ;  /* 0x00030f0000077ab9 */ /* 0x000fe20000000800 */
[----:B------:R-:W-:-:S05]  /*1fc40*/  ULDC UR5, c[0x0][0xc38] ;  /* 0x00030e0000057ab9 */ /* 0x000fca0000000800 */
.L_x_877:
[----:B------:R-:W-:Y:S01]  /*1fc50*/  UIADD3 UR4, UR4, 0x1f, URZ ;  /* 0x0000001f04047890 */ /* 0x000fe2000fffe03f */
[----:B------:R-:W-:-:S05]  /*1fc60*/  IMAD.U32 R19, RZ, RZ, UR7 ;  /* 0x00000007ff137e24 */ /* 0x000fca000f8e00ff */
[----:B0-----:R-:W-:-:S13]  /*1fc70*/  ISETP.LE.AND P6, PT, R7, UR4, PT ;  /* 0x0000000407007c0c */ /* 0x001fda000bfc3270 */
[----:B------:R-:W-:Y:S05]  /*1fc80*/  @P6 BRA `(.L_x_874) ;  /* 0x0000000400206947 */ /* 0x000fea0003800000 */
[----:B------:R-:W-:Y:S01]  /*1fc90*/  VIADD R8, R5, UR4 ;  /* 0x0000000405087c36 */ /* 0x000fe20008000000 */
[----:B------:R-:W-:Y:S01]  /*1fca0*/  BSSY B0, `(.L_x_875) ;  /* 0x0000008000007945 */ /* 0x000fe20003800000 */
[----:B------:R-:W-:-:S03]  /*1fcb0*/  MOV R4, RZ ;  /* 0x000000ff00047202 */ /* 0x000fc60000000f00 */
[----:B------:R-:W-:-:S13]  /*1fcc0*/  ISETP.GE.OR P6, PT, R8, R7, !P0 ;  /* 0x000000070800720c */ /* 0x000fda00047c6670 */
[----:B------:R-:W-:Y:S05]  /*1fcd0*/  @P6 BRA `(.L_x_876) ;  /* 0x0000000000106947 */ /* 0x000fea0003800000 */
[----:B------:R-:W0:Y:S01]  /*1fce0*/  LDC.64 R2, c[0x0][0xc80] ;  /* 0x00032000ff027b82 */ /* 0x000e220000000a00 */
[----:B------:R-:W-:Y:S01]  /*1fcf0*/  ULDC.64 UR8, c[0x0][0x208] ;  /* 0x0000820000087ab9 */ /* 0x000fe20000000a00 */
[----:B0-----:R-:W-:-:S05]  /*1fd00*/  IMAD.WIDE R2, R8, 0x4, R2 ;  /* 0x0000000408027825 */ /* 0x001fca00078e0202 */
[----:B------:R0:W5:Y:S02]  /*1fd10*/  LDG.E R4, desc[UR8][R2.64] ;  /* 0x0000000802047981 */ /* 0x000164000c1e1900 */
.L_x_876:
[----:B------:R-:W-:Y:S05]  /*1fd20*/  BSYNC B0 ;  /* 0x0000000000007941 */ /* 0x000fea0003800000 */
.L_x_875:
[----:B0----5:R-:W0:Y:S02]  /*1fd30*/  SHFL.UP PT, R2, R4, 0x1, RZ ;  /* 0x0420000004027989 */ /* 0x021e2400000e00ff */
[----:B0-----:R-:W-:-:S05]  /*1fd40*/  SEL R3, R2, RZ, P1 ;  /* 0x000000ff02037207 */ /* 0x001fca0000800000 */
[----:B------:R-:W-:-:S05]  /*1fd50*/  IMAD.IADD R3, R4, 0x1, R3 ;  /* 0x0000000104037824 */ /* 0x000fca00078e0203 */
[----:B------:R-:W0:Y:S02]  /*1fd60*/  SHFL.UP PT, R2, R3, 0x2, RZ ;  /* 0x0440000003027989 */ /* 0x000e2400000e00ff */
[----:B0-----:R-:W-:-:S05]  /*1fd70*/  SEL R2, R2, RZ, P2 ;  /* 0x000000ff02027207 */ /* 0x001fca0001000000 */
[----:B------:R-:W-:-:S05]  /*1fd80*/  IMAD.IADD R2, R3, 0x1, R2 ;  /* 0x0000000103027824 */ /* 0x000fca00078e0202 */
[----:B------:R-:W0:Y:S02]  /*1fd90*/  SHFL.UP PT, R8, R2, 0x4, RZ ;  /* 0x0480000002087989 */ /* 0x000e2400000e00ff */
[----:B0-----:R-:W-:-:S04]  /*1fda0*/  SEL R9, R8, RZ, P3 ;  /* 0x000000ff08097207 */ /* 0x001fc80001800000 */
[----:B------:R-:W-:-:S05]  /*1fdb0*/  IADD3 R9, R2, R9, RZ ;  /* 0x0000000902097210 */ /* 0x000fca0007ffe0ff */
[----:B------:R-:W0:Y:S02]  /*1fdc0*/  SHFL.UP PT, R8, R9, 0x8, RZ ;  /* 0x0500000009087989 */ /* 0x000e2400000e00ff */
[----:B0-----:R-:W-:-:S05]  /*1fdd0*/  SEL R8, R8, RZ, P4 ;  /* 0x000000ff08087207 */ /* 0x001fca0002000000 */
[----:B------:R-:W-:-:S05]  /*1fde0*/  IMAD.IADD R8, R9, 0x1, R8 ;  /* 0x0000000109087824 */ /* 0x000fca00078e0208 */
[----:B------:R-:W0:Y:S02]  /*1fdf0*/  SHFL.UP PT, R10, R8, 0x10, RZ ;  /* 0x06000000080a7989 */ /* 0x000e2400000e00ff */
[----:B0-----:R-:W-:-:S05]  /*1fe00*/  SEL R11, R10, RZ, P5 ;  /* 0x000000ff0a0b7207 */ /* 0x001fca0002800000 */
[----:B------:R-:W-:-:S05]  /*1fe10*/  IMAD.IADD R11, R8, 0x1, R11 ;  /* 0x00000001080b7824 */ /* 0x000fca00078e020b */
[----:B------:R-:W0:Y:S02]  /*1fe20*/  SHFL.IDX PT, R3, R11, 0x1f, 0x1f ;  /* 0x03e01f000b037f89 */ /* 0x000e2400000e0000 */
[----:B0-----:R-:W-:-:S05]  /*1fe30*/  IMAD R3, R3, UR5, RZ ;  /* 0x0000000503037c24 */ /* 0x001fca000f8e02ff */
[----:B------:R-:W-:-:S04]  /*1fe40*/  IADD3 R6, R3, R6, RZ ;  /* 0x0000000603067210 */ /* 0x000fc80007ffe0ff */
[----:B------:R-:W-:-:S13]  /*1fe50*/  ISETP.GT.AND P6, PT, R6, UR6, PT ;  /* 0x0000000606007c0c */ /* 0x000fda000bfc4270 */
[----:B------:R-:W-:Y:S05]  /*1fe60*/  @!P6 BRA `(.L_x_877) ;  /* 0xfffffffc0078e947 */ /* 0x000fea000383ffff */
[----:B------:R-:W-:-:S07]  /*1fe70*/  IMAD.MOV.U32 R2, RZ, RZ, R11 ;  /* 0x000000ffff027224 */ /* 0x000fce00078e000b */
.L_x_873:
        /* <DEDUP_REMOVED lines=10> */
[----:B0-----:R-:W-:-:S06]  /*1ff20*/  IADD3 R3, R9, 0xffffffe, RZ ;  /* 0x0ffffffe09037810 */ /* 0x001fcc0007ffe0ff */
[----:B------:R-:W0:Y:S02]  /*1ff30*/  F2I.FTZ.U32.TRUNC.NTZ R3, R3 ;  /* 0x0000000300037305 */ /* 0x000e24000021f000 */
[----:B0-----:R-:W-:Y:S01]  /*1ff40*/  IMAD.MOV R11, RZ, RZ, -R3 ;  /* 0x000000ffff0b7224 */ /* 0x001fe200078e0a03 */
[----:B------:R-:W-:Y:S06]  /*1ff50*/  @!P0 BRA `(.L_x_878) ;  /* 0x0000000000088947 */ /* 0x000fec0003800000 */
[----:B------:R-:W-:-:S05]  /*1ff60*/  VIADD R9, R19, 0xffffffff ;  /* 0xffffffff13097836 */ /* 0x000fca0000000000 */
[----:B------:R0:W1:Y:S02]  /*1ff70*/  SHFL.IDX PT, R16, R2, R9, 0x1f ;  /* 0x00001f0902107589 */ /* 0x00006400000e0000 */
.L_x_878:
[----:B-1----:R-:W-:Y:S01]  /*1ff80*/  IMAD R16, R16, UR5, R7 ;  /* 0x0000000510107c24 */ /* 0x002fe2000f8e0207 */
[----:B0-----:R-:W-:Y:S01]  /*1ff90*/  MOV R2, RZ ;  /* 0x000000ff00027202 */ /* 0x001fe20000000f00 */
[----:B------:R-:W-:Y:S02]  /*1ffa0*/  IMAD R7, R11, R6, RZ ;  /* 0x000000060b077224 */ /* 0x000fe400078e02ff */
[----:B------:R-:W-:Y:S01]  /*1ffb0*/  VIADD R19, R19, UR4 ;  /* 0x0000000413137c36 */ /* 0x000fe20008000000 */
[----:B------:R-:W-:Y:S01]  /*1ffc0*/  IADD3 R9, -R16, UR6, RZ ;  /* 0x0000000610097c10 */ /* 0x000fe2000fffe1ff */
[----:B------:R-:W-:Y:S01]  /*1ffd0*/  IMAD.HI.U32 R2, R3, R7, R2 ;  /* 0x0000000703027227 */ /* 0x000fe200078e0002 */
[----:B------:R-:W-:Y:S02]  /*1ffe0*/  IABS R7, R4 ;  /* 0x0000000400077213 */ /* 0x000fe40000000000 */
[----:B------:R-:W-:-:S03]  /*1fff0*/  IABS R3, R9 ;  /* 0x0000000900037213 */ /* 0x000fc60000000000 */
[----:B------:R-:W-:Y:S02]  /*20000*/  IMAD.MOV R7, RZ, RZ, -R7 ;  /* 0x000000ffff077224 */ /* 0x000fe400078e0a07 */
[----:B------:R-:W-:-:S04]  /*20010*/  IMAD.HI.U32 R2, R2, R3, RZ ;  /* 0x0000000302027227 */ /* 0x000fc800078e00ff */
[----:B------:R-:W-:-:S05]  /*20020*/  IMAD R3, R2, R7, R3 ;  /* 0x0000000702037224 */ /* 0x000fca00078e0203 */
[----:B------:R-:W-:-:S13]  /*20030*/  ISETP.GT.U32.AND P1, PT, R6, R3, PT ;  /* 0x000000030600720c */ /* 0x000fda0003f24070 */
[----:B------:R-:W-:Y:S01]  /*20040*/  @!P1 IMAD.IADD R3, R3, 0x1, -R6 ;  /* 0x0000000103039824 */ /* 0x000fe200078e0a06 */
[----:B------:R-:W-:Y:S02]  /*20050*/  @!P1 IADD3 R2, R2, 0x1, RZ ;  /* 0x0000000102029810 */ /* 0x000fe40007ffe0ff */
[----:B------:R-:W-:Y:S02]  /*20060*/  ISETP.NE.AND P1, PT, R4, RZ, PT ;  /* 0x000000ff0400720c */ /* 0x000fe40003f25270 */
[----:B------:R-:W-:Y:S02]  /*20070*/  ISETP.GE.U32.AND P0, PT, R3, R6, PT ;  /* 0x000000060300720c */ /* 0x000fe40003f06070 */
[----:B------:R-:W-:-:S04]  /*20080*/  LOP3.LUT R3, R9, R4, RZ, 0x3c, !PT ;  /* 0x0000000409037212 */ /* 0x000fc800078e3cff */
[----:B------:R-:W-:-:S07]  /*20090*/  ISETP.GE.AND P2, PT, R3, RZ, PT ;  /* 0x000000ff0300720c */ /* 0x000fce0003f46270 */
[----:B------:R-:W-:-:S06]  /*200a0*/  @P0 VIADD R2, R2, 0x1 ;  /* 0x0000000102020836 */ /* 0x000fcc0000000000 */
[----:B------:R-:W-:Y:S01]  /*200b0*/  @!P2 IMAD.MOV R2, RZ, RZ, -R2 ;  /* 0x000000ffff02a224 */ /* 0x000fe200078e0a02 */
[----:B------:R-:W-:-:S04]  /*200c0*/  @!P1 LOP3.LUT R2, RZ, R4, RZ, 0x33, !PT ;  /* 0x00000004ff029212 */ /* 0x000fc800078e33ff */
[----:B------:R-:W-:Y:S01]  /*200d0*/  IADD3 R17, -R2, RZ, RZ ;  /* 0x000000ff02117210 */ /* 0x000fe20007ffe1ff */
[----:B------:R-:W-:-:S04]  /*200e0*/  IMAD.MOV.U32 R18, RZ, RZ, R2 ;  /* 0x000000ffff127224 */ /* 0x000fc800078e0002 */
[----:B------:R-:W-:Y:S01]  /*200f0*/  IMAD R17, R4, R17, R9 ;  /* 0x0000001104117224 */ /* 0x000fe200078e0209 */
[----:B------:R-:W-:Y:S06]  /*20100*/  BRA `(.L_x_879) ;  /* 0x00000000000c7947 */ /* 0x000fec0003800000 */
.L_x_874:
[----:B------:R-:W-:Y:S01]  /*20110*/  MOV R17, RZ ;  /* 0x000000ff00117202 */ /* 0x000fe20000000f00 */
[----:B------:R-:W-:Y:S02]  /*20120*/  IMAD.U32 R16, RZ, RZ, UR6 ;  /* 0x00000006ff107e24 */ /* 0x000fe4000f8e00ff */
[----:B------:R-:W-:-:S07]  /*20130*/  IMAD.MOV.U32 R18, RZ, RZ, RZ ;  /* 0x000000ffff127224 */ /* 0x000fce00078e00ff */
.L_x_879:
[----:B------:R-:W-:-:S13]  /*20140*/  ISETP.NE.AND P0, PT, R5, RZ, PT ;  /* 0x000000ff0500720c */ /* 0x000fda0003f05270 */
[----:B------:R-:W0:Y:S01]  /*20150*/  @!P0 S2R R3, SR_CgaCtaId ;  /* 0x0000000000038919 */ /* 0x000e220000008800 */
[----:B------:R-:W-:-:S04]  /*20160*/  @!P0 MOV R2, 0x400 ;  /* 0x0000040000028802 */ /* 0x000fc80000000f00 */
[----:B0-----:R-:W-:-:S05]  /*20170*/  @!P0 LEA R2, R3, R2, 0x18 ;  /* 0x0000000203028211 */ /* 0x001fca00078ec0ff */
[----:B------:R2:W-:Y:S01]  /*20180*/  @!P0 STS.128 [R2+0x388d0], R16 ;  /* 0x0388d01002008388 */ /* 0x0005e20000000c00 */
[----:B------:R-:W-:Y:S06]  /*20190*/  BAR.ARV 0x5, 0x180 ;  /* 0x0146000000007b1d */ /* 0x000fec0000002000 */
.L_x_872:
[----:B--2---:R-:W-:Y:S01]  /*201a0*/  MOV R2, 0x1 ;  /* 0x0000000100027802 */ /* 0x004fe20000000f00 */
[----:B------:R2:W-:Y:S01]  /*201b0*/  STL [R1+0xc], RZ ;  /* 0x00000cff01007387 */ /* 0x0005e20000100800 */
[----:B------:R-:W-:Y:S02]  /*201c0*/  ULDC UR4, c[0x0][0xc3c] ;  /* 0x00030f0000047ab9 */ /* 0x000fe40000000800 */
[----:B-1----:R-:W-:Y:S01]  /*201d0*/  ISETP.GE.AND P0, PT, R19, UR4, PT ;  /* 0x0000000413007c0c */ /* 0x002fe2000bf06270 */
[----:B------:R2:W-:Y:S04]  /*201e0*/  STL [R1+0x14], R2 ;  /* 0x0000140201007387 */ /* 0x0005e80000100800 */
[----:B------:R2:W-:Y:S08]  /*201f0*/  STL [R1+0x54], RZ ;  /* 0x000054ff01007387 */ /* 0x0005f00000100800 */
[----:B--2---:R-:W-:Y:S05]  /*20200*/  @P0 BRA `(.L_x_880) ;  /* 0x0000007c00500947 */ /* 0x004fea0003800000 */
[----:B------:R-:W2:Y:S01]  /*20210*/  LDL.LU R5, [R1+0x8] ;  /* 0x0000080001057983 */ /* 0x000ea20000300800 */
[C---:B------:R-:W-:Y:S01]  /*20220*/  IMAD.SHL.U32 R2, R0.reuse, 0x8, RZ ;  /* 0x0000000800027824 */ /* 0x040fe200078e00ff */
[----:B------:R-:W1:Y:S01]  /*20230*/  S2UR UR5, SR_CgaCtaId ;  /* 0x00000000000579c3 */ /* 0x000e620000008800 */
[----:B------:R-:W-:Y:S01]  /*20240*/  LOP3.LUT R7, R0, 0x7f, RZ, 0xc0, !PT ;  /* 0x0000007f00077812 */ /* 0x000fe200078ec0ff */
[----:B------:R-:W-:Y:S01]  /*20250*/  UMOV UR4, 0x400 ;  /* 0x0000040000047882 */ /* 0x000fe20000000000 */
[----:B------:R-:W-:Y:S01]  /*20260*/  BSSY B8, `(.L_x_880) ;  /* 0x00007ce000087945 */ /* 0x000fe20003800000 */
[C---:B0-----:R-:W-:Y:S01]  /*20270*/  LOP3.LUT R3, R2.reuse, 0x1f8, RZ, 0xc0, !PT ;  /* 0x000001f802037812 */ /* 0x041fe200078ec0ff */
[----:B------:R-:W-:Y:S01]  /*20280*/  ULDC.64 UR38, c[0x0][0x198] ;  /* 0x0000660000267ab9 */ /* 0x000fe20000000a00 */
[----:B------:R-:W-:Y:S01]  /*20290*/  ISETP.NE.AND P1, PT, R7, RZ, PT ;  /* 0x000000ff0700720c */ /* 0x000fe20003f25270 */
[----:B------:R-:W-:Y:S01]  /*202a0*/  ULOP3.LUT UR37, UR60, 0x2, URZ, 0xfc, !UPT ;  /* 0x000000023c257892 */ /* 0x000fe2000f8efc3f */
[----:B------:R-:W-:Y:S01]  /*202b0*/  LOP3.LUT R4, R3, 0x38, R0, 0x78, !PT ;  /* 0x0000003803047812 */ /* 0x000fe200078e7800 */
[----:B------:R-:W-:Y:S01]  /*202c0*/  IMAD.SHL.U32 R3, R7, 0x8, RZ ;  /* 0x0000000807037824 */ /* 0x000fe200078e00ff */
[----:B------:R-:W-:Y:S01]  /*202d0*/  SHF.R.U32.HI R6, RZ, 0x3, R7 ;  /* 0x00000003ff067819 */ /* 0x000fe20000011607 */
[----:B------:R-:W-:Y:S01]  /*202e0*/  ULDC UR36, c[0x0][0xc] ;  /* 0x0000030000247ab9 */ /* 0x000fe20000000800 */
[----:B------:R-:W-:-:S02]  /*202f0*/  LOP3.LUT R2, R2, 0x38, RZ, 0xc0, !PT ;  /* 0x0000003802027812 */ /* 0x000fc400078ec0ff */
[----:B------:R-:W-:Y:S02]  /*20300*/  LOP3.LUT R3, R4, 0x200, R3, 0xf8, !PT ;  /* 0x0000020004037812 */ /* 0x000fe400078ef803 */
[C---:B------:R-:W-:Y:S02]  /*20310*/  LOP3.LUT P0, R4, R0.reuse, 0x1f, RZ, 0xc0, !PT ;  /* 0x0000001f00047812 */ /* 0x040fe4000780c0ff */
[----:B------:R-:W-:-:S03]  /*20320*/  SHF.L.U32 R0, R0, 0x4, RZ ;  /* 0x0000000400007819 */ /* 0x000fc600000006ff */
[----:B------:R0:W-:Y:S01]  /*20330*/  STL [R1+0x30], R4 ;  /* 0x0000300401007387 */ /* 0x0001e20000100800 */
[----:B------:R-:W-:Y:S01]  /*20340*/  LOP3.LUT R6, R6, 0x70, R0, 0xf8, !PT ;  /* 0x0000007006067812 */ /* 0x000fe200078ef800 */
[----:B-1----:R-:W-:-:S06]  /*20350*/  ULEA UR4, UR5, UR4, 0x18 ;  /* 0x0000000405047291 */ /* 0x002fcc000f8ec03f */
[----:B0-----:R-:W-:-:S04]  /*20360*/  IMAD.U32 R4, RZ, RZ, UR4 ;  /* 0x00000004ff047e24 */ /* 0x001fc8000f8e00ff */
[----:B------:R-:W-:Y:S01]  /*20370*/  IMAD R0, R3, 0x2, R4 ;  /* 0x0000000203007824 */ /* 0x000fe200078e0204 */
[----:B------:R0:W-:Y:S01]  /*20380*/  STL [R1+0x4], R4 ;  /* 0x0000040401007387 */ /* 0x0001e20000100800 */
[----:B------:R-:W-:-:S03]  /*20390*/  LOP3.LUT R3, R2, 0x80, RZ, 0xfc, !PT ;  /* 0x0000008002037812 */ /* 0x000fc600078efcff */
[----:B------:R1:W-:Y:S04]  /*203a0*/  STL [R1+0x2c], R0 ;  /* 0x00002c0001007387 */ /* 0x0003e80000100800 */
[----:B------:R-:W-:Y:S01]  /*203b0*/  STL [R1+0x20], RZ ;  /* 0x000020ff01007387 */ /* 0x000fe20000100800 */
[----:B0-----:R-:W-:Y:S02]  /*203c0*/  LOP3.LUT R4, R2, 0x40, RZ, 0xfc, !PT ;  /* 0x0000004002047812 */ /* 0x001fe400078efcff */
[----:B-1----:R-:W-:Y:S02]  /*203d0*/  MOV R0, 0x1 ;  /* 0x0000000100007802 */ /* 0x002fe40000000f00 */
[----:B--2---:R-:W-:-:S04]  /*203e0*/  LOP3.LUT R5, R5, 0xfffffffd, RZ, 0xc0, !PT ;  /* 0xfffffffd05057812 */ /* 0x004fc800078ec0ff */
[----:B------:R-:W-:-:S04]  /*203f0*/  @P1 LOP3.LUT R5, R5, 0x2, RZ, 0xfc, !PT ;  /* 0x0000000205051812 */ /* 0x000fc800078efcff */
[----:B------:R-:W-:-:S04]  /*20400*/  LOP3.LUT R5, R5, 0xfffffffe, RZ, 0xc0, !PT ;  /* 0xfffffffe05057812 */ /* 0x000fc800078ec0ff */
[----:B------:R-:W-:Y:S02]  /*20410*/  @P0 LOP3.LUT R5, R5, 0x1, RZ, 0xfc, !PT ;  /* 0x0000000105050812 */ /* 0x000fe400078efcff */
[----:B------:R-:W-:Y:S02]  /*20420*/  ISETP.NE.OR P0, PT, R7, RZ, !P0 ;  /* 0x000000ff0700720c */ /* 0x000fe40004705670 */
[----:B------:R-:W-:-:S11]  /*20430*/  LOP3.LUT R5, R5, 0xfffffff7, RZ, 0xc0, !PT ;  /* 0xfffffff705057812 */ /* 0x000fd600078ec0ff */
[----:B------:R-:W-:-:S05]  /*20440*/  @P0 LOP3.LUT R5, R5, 0x8, RZ, 0xfc, !PT ;  /* 0x0000000805050812 */ /* 0x000fca00078efcff */
[----:B------:R-:W-:Y:S04]  /*20450*/  STL [R1+0x8], R5 ;  /* 0x0000080501007387 */ /* 0x000fe80000100800 */
[----:B------:R-:W-:Y:S04]  /*20460*/  STL [R1+0x24], R0 ;  /* 0x0000240001007387 */ /* 0x000fe80000100800 */
[----:B------:R-:W-:Y:S04]  /*20470*/  STL [R1+0x54], RZ ;  /* 0x000054ff01007387 */ /* 0x000fe80000100800 */
[----:B------:R-:W-:Y:S04]  /*20480*/  STL [R1+0xc], RZ ;  /* 0x00000cff01007387 */ /* 0x000fe80000100800 */
[----:B------:R0:W-:Y:S02]  /*20490*/  STL [R1+0x14], R0 ;  /* 0x0000140001007387 */ /* 0x0001e40000100800 */
[----:B0-----:R-:W-:-:S07]  /*204a0*/  LOP3.LUT R0, R2, 0xc0, RZ, 0xfc, !PT ;  /* 0x000000c002007812 */ /* 0x001fce00078efcff */
.L_x_1041:
[----:B01----:R-:W0:Y:S01]  /*204b0*/  LDC.64 R2, c[0x0][0xc88] ;  /* 0x00032200ff027b82 */ /* 0x003e220000000a00 */
[----:B------:R-:W-:Y:S01]  /*204c0*/  ULDC.64 UR4, c[0x0][0x208] ;  /* 0x0000820000047ab9 */ /* 0x000fe20000000a00 */
[----:B0-----:R-:W-:-:S05]  /*204d0*/  IMAD.WIDE R2, R19, 0x4, R2 ;  /* 0x0000000413027825 */ /* 0x001fca00078e0202 */
[----:B--2---:R-:W2:Y:S01]  /*204e0*/  LDG.E R15, desc[UR4][R2.64] ;  /* 0x00000004020f7981 */ /* 0x004ea2000c1e1900 */
[----:B------:R-:W-:Y:S05]  /*204f0*/  YIELD ;  /* 0x0000000000007946 */ /* 0x000fea0003800000 */
[----:B------:R-:W-:Y:S01]  /*20500*/  ULDC.64 UR4, c[0x0][0xa28] ;  /* 0x00028a0000047ab9 */ /* 0x000fe20000000a00 */
[----:B------:R-:W-:Y:S01]  /*20510*/  ULDC.64 UR10, c[0x0][0xa18] ;  /* 0x00028600000a7ab9 */ /* 0x000fe20000000a00 */
[----:B------:R-:W-:Y:S01]  /*20520*/  ISETP.NE.U32.AND P0, PT, RZ, UR4, PT ;  /* 0x00000004ff007c0c */ /* 0x000fe2000bf05070 */
[----:B------:R-:W-:Y:S01]  /*20530*/  ULDC.64 UR6, c[0x0][0xa08] ;  /* 0x0002820000067ab9 */ /* 0x000fe20000000a00 */
[----:B------:R-:W-:Y:S01]  /*20540*/  ISETP.NE.U32.AND P3, PT, RZ, UR10, PT ;  /* 0x0000000aff007c0c */ /* 0x000fe2000bf65070 */
[----:B------:R-:W-:Y:S01]  /*20550*/  IMAD.MOV.U32 R0, RZ, RZ, RZ ;  /* 0x000000ffff007224 */ /* 0x000fe200078e00ff */
[----:B------:R-:W-:Y:S01]  /*20560*/  ISETP.NE.AND.EX P0, PT, RZ, UR5, PT, P0 ;  /* 0x00000005ff007c0c */ /* 0x000fe2000bf05300 */
[----:B------:R-:W-:Y:S01]  /*20570*/  ULDC.64 UR12, c[0x0][0x208] ;  /* 0x00008200000c7ab9 */ /* 0x000fe20000000a00 */
[----:B------:R-:W-:Y:S01]  /*20580*/  ISETP.NE.AND.EX P3, PT, RZ, UR11, PT, P3 ;  /* 0x0000000bff007c0c */ /* 0x000fe2000bf65330 */
[----:B------:R-:W-:Y:S01]  /*20590*/  ULDC.64 UR8, c[0x0][0xa10] ;  /* 0x0002840000087ab9 */ /* 0x000fe20000000a00 */
[----:B------:R-:W-:-:S02]  /*205a0*/  MOV R12, RZ ;  /* 0x000000ff000c7202 */ /* 0x000fc40000000f00 */
[----:B--2---:R-:W-:Y:S01]  /*205b0*/  SHF.R.S32.HI R4, RZ, 0x1f, R15 ;  /* 0x0000001fff047819 */ /* 0x004fe2000001140f */
[----:B------:R-:W-:-:S06]  /*205c0*/  IMAD.SHL.U32 R14, R15, 0x4, RZ ;  /* 0x000000040f0e7824 */ /* 0x000fcc00078e00ff */
[C---:B------:R-:W-:Y:S01]  /*205d0*/  @P0 LEA R2, P1, R15.reuse, UR4, 0x2 ;  /* 0x000000040f020c11 */ /* 0x040fe2000f8210ff */
[----:B------:R-:W-:Y:S01]  /*205e0*/  STL [R1+0x34], R15 ;  /* 0x0000340f01007387 */ /* 0x000fe20000100800 */
[C-C-:B------:R-:W-:Y:S02]  /*205f0*/  SHF.L.U64.HI R13, R15.reuse, 0x2, R4.reuse ;  /* 0x000000020f0d7819 */ /* 0x140fe40000010204 */
[----:B------:R-:W-:Y:S01]  /*20600*/  @P0 LEA.HI.X R3, R15, UR5, R4, 0x2, P1 ;  /* 0x000000050f030c11 */ /* 0x000fe200088f1404 */
[----:B------:R-:W-:Y:S01]  /*20610*/  ULDC.64 UR4, c[0x0][0xa00] ;  /* 0x0002800000047ab9 */ /* 0x000fe20000000a00 */
[C---:B------:R-:W-:Y:S01]  /*20620*/  @P3 IADD3 R8, P1, R14.reuse, UR10, RZ ;  /* 0x0000000a0e083c10 */ /* 0x040fe2000ff3e0ff */
[----:B------:R0:W-:Y:S03]  /*20630*/  STL [R1+0x48], R4 ;  /* 0x0000480401007387 */ /* 0x0001e60000100800 */
[----:B------:R-:W-:Y:S01]  /*20640*/  @P3 IADD3.X R9, R13, UR11, RZ, P1, !PT ;  /* 0x0000000b0d093c10 */ /* 0x000fe20008ffe4ff */
[----:B------:R1:W5:Y:S01]  /*20650*/  @P0 LDG.E R0, desc[UR12][R2.64] ;  /* 0x0000000c02000981 */ /* 0x000362000c1e1900 */
[----:B------:R-:W-:-:S02]  /*20660*/  IADD3 R6, P1, R14, UR6, RZ ;  /* 0x000000060e067c10 */ /* 0x000fc4000ff3e0ff */
[----:B------:R-:W-:Y:S02]  /*20670*/  CS2R R10, SRZ ;  /* 0x00000000000a7805 */ /* 0x000fe4000001ff00 */
[----:B------:R-:W-:Y:S01]  /*20680*/  ISETP.NE.U32.AND P2, PT, RZ, UR6, PT ;  /* 0x00000006ff007c0c */ /* 0x000fe2000bf45070 */
[----:B------:R-:W-:Y:S01]  /*20690*/  STL [R1], R14 ;  /* 0x0000000e01007387 */ /* 0x000fe20000100800 */
[----:B------:R-:W-:Y:S02]  /*206a0*/  IADD3.X R7, R13, UR7, RZ, P1, !PT ;  /* 0x000000070d077c10 */ /* 0x000fe40008ffe4ff */
[----:B------:R-:W-:Y:S01]  /*206b0*/  ISETP.NE.U32.AND P1, PT, RZ, UR4, PT ;  /* 0x00000004ff007c0c */ /* 0x000fe2000bf25070 */
[----:B------:R-:W-:Y:S01]  /*206c0*/  STL [R1+0x28], R13 ;  /* 0x0000280d01007387 */ /* 0x000fe20000100800 */
[----:B------:R-:W-:Y:S02]  /*206d0*/  ISETP.NE.AND.EX P2, PT, RZ, UR7, PT, P2 ;  /* 0x00000007ff007c0c */ /* 0x000fe4000bf45320 */
[----:B------:R-:W-:-:S02]  /*206e0*/  ISETP.NE.AND.EX P1, PT, RZ, UR5, PT, P1 ;  /* 0x00000005ff007c0c */ /* 0x000fc4000bf25310 */
[----:B-1----:R-:W-:-:S04]  /*206f0*/  IADD3 R2, P0, R14, UR4, RZ ;  /* 0x000000040e027c10 */ /* 0x002fc8000ff1e0ff */
[----:B------:R-:W-:Y:S01]  /*20700*/  IADD3.X R3, R13, UR5, RZ, P0, !PT ;  /* 0x000000050d037c10 */ /* 0x000fe200087fe4ff */
[----:B------:R-:W-:Y:S01]  /*20710*/  ULDC UR4, c[0x0][0x288] ;  /* 0x0000a20000047ab9 */ /* 0x000fe20000000800 */
[----:B0-----:R-:W-:-:S03]  /*20720*/  IADD3 R4, P0, R14, UR8, RZ ;  /* 0x000000080e047c10 */ /* 0x001fc6000ff1e0ff */
[----:B------:R-:W5:Y:S01]  /*20730*/  @P2 LDG.E R11, desc[UR12][R6.64] ;  /* 0x0000000c060b2981 */ /* 0x000f62000c1e1900 */
[----:B------:R-:W-:Y:S02]  /*20740*/  IADD3.X R5, R13, UR9, RZ, P0, !PT ;  /* 0x000000090d057c10 */ /* 0x000fe400087fe4ff */
[----:B------:R-:W-:Y:S01]  /*20750*/  ISETP.NE.U32.AND P0, PT, RZ, UR8, PT ;  /* 0x00000008ff007c0c */ /* 0x000fe2000bf05070 */
[----:B------:R-:W2:Y:S03]  /*20760*/  @P1 LDG.E R12, desc[UR12][R2.64] ;  /* 0x0000000c020c1981 */ /* 0x000ea6000c1e1900 */
[----:B------:R-:W-:-:S13]  /*20770*/  ISETP.NE.AND.EX P0, PT, RZ, UR9, PT, P0 ;  /* 0x00000009ff007c0c */ /* 0x000fda000bf05300 */
[----:B------:R-:W5:Y:S04]  /*20780*/  @P0 LDG.E R10, desc[UR12][R4.64] ;  /* 0x0000000c040a0981 */ /* 0x000f68000c1e1900 */
[----:B--2---:R0:W-:Y:S02]  /*20790*/  STL [R1+0x40], R12 ;  /* 0x0000400c01007387 */ /* 0x0041e40000100800 */
[----:B0-----:R-:W-:Y:S01]  /*207a0*/  IMAD.U32 R12, RZ, RZ, UR4 ;  /* 0x00000004ff0c7e24 */ /* 0x001fe2000f8e00ff */
[----:B------:R-:W-:-:S05]  /*207b0*/  ULDC.64 UR4, c[0x0][0x418] ;  /* 0x0001060000047ab9 */ /* 0x000fca0000000a00 */
[----:B------:R0:W2:Y:S01]  /*207c0*/  @P3 LDG.E R12, desc[UR12][R8.64] ;  /* 0x0000000c080c3981 */ /* 0x0000a2000c1e1900 */
[----:B------:R-:W-:-:S03]  /*207d0*/  UISETP.NE.U32.AND UP0, UPT, UR4, URZ, UPT ;  /* 0x0000003f0400728c */ /* 0x000fc6000bf05070 */
[----:B------:R-:W-:Y:S01]  /*207e0*/  ULDC UR4, c[0x0][0x424] ;  /* 0x0001090000047ab9 */ /* 0x000fe20000000800 */
[----:B------:R-:W-:-:S03]  /*207f0*/  UISETP.NE.AND.EX UP0, UPT, UR5, URZ, UPT, UP0 ;  /* 0x0000003f0500728c */ /* 0x000fc6000bf05300 */
[----:B------:R-:W-:Y:S01]  /*20800*/  ULDC UR5, c[0x0][0x2f0] ;  /* 0x0000bc0000057ab9 */ /* 0x000fe20000000800 */
[----:B------:R-:W-:-:S04]  /*20810*/  USEL UR4, UR4, 0x1, UP0 ;  /* 0x0000000104047887 */ /* 0x000fc80008000000 */
[----:B------:R-:W-:-:S03]  /*20820*/  UIMAD UR4, UR4, UR5, URZ ;  /* 0x00000005040472a4 */ /* 0x000fc6000f8e023f */
[----:B------:R-:W-:Y:S02]  /*20830*/  ULDC UR5, c[0x0][0x348] ;  /* 0x0000d20000057ab9 */ /* 0x000fe40000000800 */
[----:B0-----:R-:W-:Y:S01]  /*20840*/  IMAD.U32 R9, RZ, RZ, UR5 ;  /* 0x00000005ff097e24 */ /* 0x001fe2000f8e00ff */
[----:B------:R-:W-:Y:S01]  /*20850*/  MOV R8, UR4 ;  /* 0x0000000400087c02 */ /* 0x000fe20008000f00 */
[----:B--2---:R0:W-:Y:S01]  /*20860*/  STL [R1+0x50], R12 ;  /* 0x0000500c01007387 */ /* 0x0041e20000100800 */
[----:B----4-:R-:W-:Y:S05]  /*20870*/  @P3 BRA `(.L_x_881) ;  /* 0x0000000000183947 */ /* 0x010fea0003800000 */
[----:B------:R-:W-:Y:S05]  /*20880*/  @!P1 BRA `(.L_x_881) ;  /* 0x0000000000149947 */ /* 0x000fea0003800000 */
[----:B------:R-:W-:Y:S02]  /*20890*/  ULDC.64 UR4, c[0x0][0x208] ;  /* 0x0000820000047ab9 */ /* 0x000fe40000000a00 */
[----:B0-----:R-:W2:Y:S04]  /*208a0*/  LDG.E R12, desc[UR4][R2.64] ;  /* 0x00000004020c7981 */ /* 0x001ea8000c1e1900 */
[----:B------:R-:W2:Y:S02]  /*208b0*/  LDG.E R2, desc[UR4][R2.64+0x4] ;  /* 0x0000040402027981 */ /* 0x000ea4000c1e1900 */
[----:B--2---:R-:W-:-:S05]  /*208c0*/  IMAD.IADD R2, R2, 0x1, -R12 ;  /* 0x0000000102027824 */ /* 0x004fca00078e0a0c */
[----:B------:R1:W-:Y:S02]  /*208d0*/  STL [R1+0x50], R2 ;  /* 0x0000500201007387 */ /* 0x0003e40000100800 */
.L_x_881:
[----:B0-----:R-:W-:Y:S01]  /*208e0*/  MOV R12, R15 ;  /* 0x0000000f000c7202 */ /* 0x001fe20000000f00 */
[----:B-1---5:R-:W-:Y:S01]  /*208f0*/  IMAD.IADD R2, R11, 0x1, R0 ;  /* 0x000000010b027824 */ /* 0x022fe200078e0200 */
[----:B------:R-:W-:Y:S02]  /*20900*/  ULDC.64 UR4, c[0x0][0xa20] ;  /* 0x0002880000047ab9 */ /* 0x000fe40000000a00 */
[----:B------:R-:W-:Y:S01]  /*20910*/  ISETP.NE.U32.AND P1, PT, RZ, UR4, PT ;  /* 0x00000004ff007c0c */ /* 0x000fe2000bf25070 */
[----:B------:R0:W-:Y:S03]  /*20920*/  STL [R1+0x10], R12 ;  /* 0x0000100c01007387 */ /* 0x0001e60000100800 */
[----:B------:R-:W-:Y:S01]  /*20930*/  ISETP.NE.AND.EX P1, PT, RZ, UR5, PT, P1 ;  /* 0x00000005ff007c0c */ /* 0x000fe2000bf25310 */
[----:B------:R0:W-:-:S12]  /*20940*/  STL [R1+0x1c], R2 ;  /* 0x00001c0201007387 */ /* 0x0001d80000100800 */
[----:B0-----:R-:W-:Y:S05]  /*20950*/  @!P1 BRA `(.L_x_882) ;  /* 0x0000000000149947 */ /* 0x001fea0003800000 */
[----:B------:R-:W-:Y:S01]  /*20960*/  IADD3 R2, P1, R14, UR4, RZ ;  /* 0x000000040e027c10 */ /* 0x000fe2000ff3e0ff */
[----:B------:R-:W-:-:S03]  /*20970*/  ULDC.64 UR6, c[0x0][0x208] ;  /* 0x0000820000067ab9 */ /* 0x000fc60000000a00 */
[----:B------:R-:W-:-:S05]  /*20980*/  IADD3.X R3, R13, UR5, RZ, P1, !PT ;  /* 0x000000050d037c10 */ /* 0x000fca0008ffe4ff */
[----:B------:R0:W5:Y:S01]  /*20990*/  LDG.E R8, desc[UR6][R2.64] ;  /* 0x0000000602087981 */ /* 0x000162000c1e1900 */
[----:B------:R-:W-:Y:S05]  /*209a0*/  BRA `(.L_x_883) ;  /* 0x0000000000147947 */ /* 0x000fea0003800000 */
.L_x_882:
[----:B------:R-:W-:Y:S05]  /*209b0*/  @!P2 BRA `(.L_x_883) ;  /* 0x000000000010a947 */ /* 0x000fea0003800000 */
[----:B------:R-:W-:Y:S02]  /*209c0*/  ULDC.64 UR4, c[0x0][0x208] ;  /* 0x0000820000047ab9 */ /* 0x000fe40000000a00 */
[----:B------:R-:W2:Y:S04]  /*209d0*/  LDG.E R8, desc[UR4][R6.64] ;  /* 0x0000000406087981 */ /* 0x000ea8000c1e1900 */
[----:B------:R-:W2:Y:S02]  /*209e0*/  LDG.E R6, desc[UR4][R6.64+0x4] ;  /* 0x0000040406067981 */ /* 0x000ea4000c1e1900 */
[----:B--2---:R-:W-:-:S07]  /*209f0*/  IMAD.IADD R8, R6, 0x1, -R8 ;  /* 0x0000000106087824 */ /* 0x004fce00078e0a08 */
.L_x_883:
[----:B------:R-:W-:Y:S01]  /*20a00*/  ULDC.64 UR4, c[0x0][0x208] ;  /* 0x0000820000047ab9 */ /* 0x000fe20000000a00 */
[----:B-----5:R-:W-:Y:S01]  /*20a10*/  IMAD.IADD R0, R8, 0x1, -R0 ;  /* 0x0000000108007824 */ /* 0x020fe200078e0a00 */
[----:B0-----:R-:W2:Y:S04]  /*20a20*/  @P0 LDG.E R2, desc[UR4][R4.64] ;  /* 0x0000000404020981 */ /* 0x001ea8000c1e1900 */
[----:B------:R-:W2:Y:S01]  /*20a30*/  @P0 LDG.E R4, desc[UR4][R4.64+0x4] ;  /* 0x0000040404040981 */ /* 0x000ea2000c1e1900 */
[----:B------:R-:W-:Y:S01]  /*20a40*/  BSSY B0, `(.L_x_884) ;  /* 0x00001a5000007945 */ /* 0x000fe20003800000 */
[----:B------:R-:W-:Y:S02]  /*20a50*/  PLOP3.LUT P5, PT, PT, PT, PT, 0x80, 0x0 ;  /* 0x000000000000781c */ /* 0x000fe40003faf070 */
[----:B--2---:R-:W-:-:S05]  /*20a60*/  @P0 IADD3 R9, -R2, R4, RZ ;  /* 0x0000000402090210 */ /* 0x004fca0007ffe1ff */
[----:B------:R-:W-:-:S04]  /*20a70*/  IMAD.IADD R3, R0, 0x1, R9 ;  /* 0x0000000100037824 */ /* 0x000fc800078e0209 */
[----:B------:R-:W-:Y:S01]  /*20a80*/  VIADD R2, R3, 0x4f ;  /* 0x0000004f03027836 */ /* 0x000fe20000000000 */
[----:B------:R0:W-:Y:S03]  /*20a90*/  STL [R1+0x4c], R3 ;  /* 0x00004c0301007387 */ /* 0x0001e60000100800 */
[----:B------:R-:W-:-:S05]  /*20aa0*/  IMAD.HI R2, R2, 0x66666667, RZ ;  /* 0x6666666702027827 */ /* 0x000fca00078e02ff */
[----:B0-----:R-:W-:-:S04]  /*20ab0*/  SHF.R.U32.HI R3, RZ, 0x1f, R2 ;  /* 0x0000001fff037819 */ /* 0x001fc80000011602 */
[----:B------:R-:W-:-:S05]  /*20ac0*/  LEA.HI.SX32 R4, R2, R3, 0x1b ;  /* 0x0000000302047211 */ /* 0x000fca00078fdaff */
[----:B------:R-:W-:Y:S01]  /*20ad0*/  IMAD R2, R4, 0x50, -R0 ;  /* 0x0000005004027824 */ /* 0x000fe200078e0a00 */
[----:B------:R-:W-:Y:S01]  /*20ae0*/  IADD3 R0, -R0, RZ, RZ ;  /* 0x000000ff00007210 */ /* 0x000fe20007ffe1ff */
[----:B------:R0:W-:Y:S03]  /*20af0*/  STL [R1+0x38], R4 ;  /* 0x0000380401007387 */ /* 0x0001e60000100800 */
[----:B------:R-:W-:Y:S02]  /*20b00*/  VIMNMX R9, R2, R9, PT ;  /* 0x0000000902097248 */ /* 0x000fe40003fe0100 */
[----:B------:R-:W-:-:S04]  /*20b10*/  VIMNMX R0, RZ, R0, !PT ;  /* 0x00000000ff007248 */ /* 0x000fc80007fe0100 */
[----:B------:R-:W-:Y:S01]  /*20b20*/  ISETP.GT.AND P1, PT, R9, R0, PT ;  /* 0x000000000900720c */ /* 0x000fe20003f24270 */
[----:B0-----:R-:W-:-:S12]  /*20b30*/  IMAD.WIDE.U32 R4, R0, -0x33333333, RZ ;  /* 0xcccccccd00047825 */ /* 0x001fd800078e00ff */
[----:B------:R-:W-:Y:S01]  /*20b40*/  @P1 VIADD R2, R9, 0x4f ;  /* 0x0000004f09021836 */ /* 0x000fe20000000000 */
[----:B------:R-:W-:-:S03]  /*20b50*/  SHF.R.U32.HI R9, RZ, 0x6, R5 ;  /* 0x00000006ff097819 */ /* 0x000fc60000011605 */
[----:B------:R-:W-:-:S04]  /*20b60*/  @P1 IMAD.HI R0, R2, 0x66666667, RZ ;  /* 0x6666666702001827 */ /* 0x000fc800078e02ff */
[----:B------:R-:W-:Y:S01]  /*20b70*/  IMAD.MOV.U32 R7, RZ, RZ, R9 ;  /* 0x000000ffff077224 */ /* 0x000fe200078e0009 */
[----:B------:R-:W-:-:S04]  /*20b80*/  @P1 SHF.R.U32.HI R2, RZ, 0x1f, R0 ;  /* 0x0000001fff021819 */ /* 0x000fc80000011600 */
[----:B------:R-:W-:-:S04]  /*20b90*/  @P1 LEA.HI.SX32 R7, R0, R2, 0x1b ;  /* 0x0000000200071211 */ /* 0x000fc800078fdaff */
[----:B------:R-:W-:-:S13]  /*20ba0*/  ISETP.GT.AND P1, PT, R7, R9, PT ;  /* 0x000000090700720c */ /* 0x000fda0003f24270 */
[----:B------:R-:W-:Y:S05]  /*20bb0*/  @!P1 BRA `(.L_x_885) ;  /* 0x0000001800349947 */ /* 0x000fea0003800000 */
[----:B------:R-:W-:Y:S01]  /*20bc0*/  UMOV UR4, 0xffffffff ;  /* 0xffffffff00047882 */ /* 0x000fe20000000000 */
[----:B------:R-:W-:Y:S02]  /*20bd0*/  SEL R0, R12, RZ, !P0 ;  /* 0x000000ff0c007207 */ /* 0x000fe40004000000 */
[----:B------:R-:W-:Y:S05]  /*20be0*/  BRA.DIV UR4, `(.L_x_886) ;  /* 0x0000007e04747947 */ /* 0x000fea000b800000 */
[----:B------:R-:W0:Y:S02]  /*20bf0*/  S2R R2, SR_TID.X ;  /* 0x0000000000027919 */ /* 0x000e240000002100 */
[----:B0-----:R-:W-:-:S04]  /*20c00*/  SHF.R.U32.HI R2, RZ, 0x5, R2 ;  /* 0x00000005ff027819 */ /* 0x001fc80000011602 */
[----:B------:R-:W-:-:S05]  /*20c10*/  LOP3.LUT R2, R2, 0x3, RZ, 0xc0, !PT ;  /* 0x0000000302027812 */ /* 0x000fca00078ec0ff */
[----:B------:R0:W1:Y:S02]  /*20c20*/  SHFL.IDX PT, R14, R2, RZ, 0x1f ;  /* 0x00001fff020e7589 */ /* 0x00006400000e0000 */
.L_x_1072:
[----:B-1----:R-:W-:Y:S02]  /*20c30*/  ISETP.NE.AND P0, PT, R14, RZ, PT ;  /* 0x000000ff0e00720c */ /* 0x002fe40003f05270 */
[----:B------:R-:W-:-:S11]  /*20c40*/  PLOP3.LUT P2, PT, PT, PT, PT, 0x8, 0x0 ;  /* 0x000000000000781c */ /* 0x000fd60003f4e170 */
[----:B------:R-:W-:Y:S05]  /*20c50*/  @P0 BRA `(.L_x_887) ;  /* 0x00000000000c0947 */ /* 0x000fea0003800000 */
[----:B------:R-:W-:-:S03]  /*20c60*/  UMOV UR4, 0xffffffff ;  /* 0xffffffff00047882 */ /* 0x000fc60000000000 */
[----:B------:R-:W-:Y:S05]  /*20c70*/  BRA.DIV UR4, `(.L_x_888) ;  /* 0x0000007e04847947 */ /* 0x000fea000b800000 */
[----:B------:R-:W-:-:S13]  /*20c80*/  ELECT P2, URZ, PT ;  /* 0x00000000003f782f */ /* 0x000fda0003840000 */
.L_x_887:
[----:B0-----:R-:W2:Y:S04]  /*20c90*/  LDL R2, [R1+0x54] ;  /* 0x0000540001027983 */ /* 0x001ea80000100800 */
[----:B------:R-:W3:Y:S01]  /*20ca0*/  LDL R4, [R1+0x4] ;  /* 0x0000040001047983 */ /* 0x000ee20000100800 */
[----:B------:R-:W-:Y:S01]  /*20cb0*/  BSSY B1, `(.L_x_889) ;  /* 0x0000008000017945 */ /* 0x000fe20003800000 */
[----:B--2---:R-:W-:-:S04]  /*20cc0*/  IADD3 R2, R2, 0x1, RZ ;  /* 0x0000000102027810 */ /* 0x004fc80007ffe0ff */
[----:B------:R-:W-:-:S04]  /*20cd0*/  LEA.HI R3, R2, R2, RZ, 0x1 ;  /* 0x0000000202037211 */ /* 0x000fc800078f08ff */
[----:B------:R-:W-:-:S05]  /*20ce0*/  LOP3.LUT R3, R3, 0xfffffffe, RZ, 0xc0, !PT ;  /* 0xfffffffe03037812 */ /* 0x000fca00078ec0ff */
[----:B------:R-:W-:-:S05]  /*20cf0*/  IMAD.IADD R2, R2, 0x1, -R3 ;  /* 0x0000000102027824 */ /* 0x000fca00078e0a03 */
[----:B------:R-:W-:-:S04]  /*20d00*/  SHF.L.U32 R2, R2, 0x1f, RZ ;  /* 0x0000001f02027819 */ /* 0x000fc800000006ff */
[----:B---3--:R-:W0:Y:S02]  /*20d10*/  SYNCS.PHASECHK.TRANS64.TRYWAIT P0, [R4+URZ+0x38820], R2 ;  /* 0x03882002040075a7 */ /* 0x008e24000800017f */
[----:B0-----:R-:W-:Y:S05]  /*20d20*/  @!P0 BRA `(.L_x_890) ;  /* 0x0000007c007c8947 */ /* 0x001fea0003800000 */
.L_x_1075:
[----:B------:R-:W-:Y:S05]  /*20d30*/  BSYNC B1 ;  /* 0x0000000000017941 */ /* 0x000fea0003800000 */
.L_x_889:
[----:B------:R-:W-:Y:S04]  /*20d40*/  BSSY B1, `(.L_x_891) ;  /* 0x00000ad000017945 */ /* 0x000fe80003800000 */
[----:B------:R-:W-:Y:S05]  /*20d50*/  @!P2 BRA `(.L_x_892) ;  /* 0x0000000800aca947 */ /* 0x000fea0003800000 */
[----:B------:R-:W2:Y:S04]  /*20d60*/  LDL R6, [R1+0x4] ;  /* 0x0000040001067983 */ /* 0x000ea80000100800 */
[----:B------:R-:W2:Y:S04]  /*20d70*/  LDL R5, [R1+0x20] ;  /* 0x0000200001057983 */ /* 0x000ea80000100800 */
[----:B------:R-:W3:Y:S01]  /*20d80*/  LDL R4, [R1+0x24] ;  /* 0x0000240001047983 */ /* 0x000ee20000100800 */
[----:B------:R-:W-:Y:S01]  /*20d90*/  BSSY B2, `(.L_x_893) ;  /* 0x0000008000027945 */ /* 0x000fe20003800000 */
[----:B0-----:R-:W0:Y:S02]  /*20da0*/  S2R R3, SR_TID.X ;  /* 0x0000000000037919 */ /* 0x001e240000002100 */
[----:B0-----:R-:W-:-:S04]  /*20db0*/  LOP3.LUT R3, R3, 0x7f, RZ, 0xc0, !PT ;  /* 0x0000007f03037812 */ /* 0x001fc800078ec0ff */
[----:B------:R-:W-:Y:S01]  /*20dc0*/  ISETP.NE.AND P4, PT, R3, RZ, PT ;  /* 0x000000ff0300720c */ /* 0x000fe20003f85270 */
[----:B--2---:R-:W-:Y:S01]  /*20dd0*/  IMAD R6, R5, 0x8, R6 ;  /* 0x0000000805067824 */ /* 0x004fe200078e0206 */
[----:B---3--:R-:W-:-:S04]  /*20de0*/  SHF.L.U32 R8, R4, 0x1f, RZ ;  /* 0x0000001f04087819 */ /* 0x008fc800000006ff */
[----:B------:R-:W0:Y:S02]  /*20df0*/  SYNCS.PHASECHK.TRANS64.TRYWAIT P0, [R6+URZ+0x388a0], R8 ;  /* 0x0388a008060075a7 */ /* 0x000e24000800017f */
[----:B0-----:R-:W-:Y:S05]  /*20e00*/  @!P0 BRA `(.L_x_894) ;  /* 0x0000007c005c8947 */ /* 0x001fea0003800000 */
.L_x_1076:
[----:B------:R-:W-:Y:S05]  /*20e10*/  BSYNC B2 ;  /* 0x0000000000027941 */ /* 0x000fea0003800000 */
.L_x_893:
[----:B------:R-:W-:Y:S04]  /*20e20*/  BSSY B2, `(.L_x_895) ;  /* 0x0000008000027945 */ /* 0x000fe80003800000 */
[----:B------:R-:W-:Y:S05]  /*20e30*/  @P4 BRA `(.L_x_896) ;  /* 0x0000000000184947 */ /* 0x000fea0003800000 */
[----:B------:R-:W2:Y:S02]  /*20e40*/  LDL R2, [R1+0x8] ;  /* 0x0000080001027983 */ /* 0x000ea40000100800 */
[----:B--2---:R-:W-:Y:S02]  /*20e50*/  LOP3.LUT P0, RZ, R2, 0x1, RZ, 0xc0, !PT ;  /* 0x0000000102ff7812 */ /* 0x004fe4000780c0ff */
[----:B------:R-:W-:-:S04]  /*20e60*/  MOV R2, 0xa000 ;  /* 0x0000a00000027802 */ /* 0x000fc80000000f00 */
[----:B------:R1:W-:Y:S07]  /*20e70*/  SYNCS.ARRIVE.TRANS64 RZ, [R6+URZ+0x38890], R2 ;  /* 0x0388900206ff79a7 */ /* 0x0003ee000800003f */
[----:B------:R-:W-:Y:S05]  /*20e80*/  @!P0 BRA `(.L_x_896) ;  /* 0x0000000000048947 */ /* 0x000fea0003800000 */
[----:B------:R-:W-:Y:S01]  /*20e90*/  BPT.TRAP 0x1 ;  /* 0x000000040000795c */ /* 0x000fe20000300000 */
.L_x_896:
[----:B------:R-:W-:Y:S05]  /*20ea0*/  BSYNC B2 ;  /* 0x0000000000027941 */ /* 0x000fea0003800000 */
.L_x_895:
[----:B------:R-:W2:Y:S04]  /*20eb0*/  LDL R4, [R1+0x4] ;  /* 0x0000040001047983 */ /* 0x000ea80000100800 */
[----:B-1----:R-:W2:Y:S01]  /*20ec0*/  LDL R2, [R1+0x20] ;  /* 0x0000200001027983 */ /* 0x002ea20000100800 */
[----:B------:R-:W-:Y:S01]  /*20ed0*/  IMAD.MOV.U32 R20, RZ, RZ, RZ ;  /* 0x000000ffff147224 */ /* 0x000fe200078e00ff */
[----:B------:R-:W-:Y:S01]  /*20ee0*/  UIADD3 UR4, UP0, UR38, 0x570, URZ ;  /* 0x0000057026047890 */ /* 0x000fe2000ff1e03f */
[----:B------:R-:W-:Y:S01]  /*20ef0*/  IMAD R3, R7, 0x50, R10 ;  /* 0x0000005007037824 */ /* 0x000fe200078e020a */
[----:B------:R-:W-:Y:S01]  /*20f00*/  PLOP3.LUT P0, PT, PT, PT, PT, 0x80, 0x0 ;  /* 0x000000000000781c */ /* 0x000fe20003f0f070 */
[----:B------:R-:W-:Y:S01]  /*20f10*/  UMOV UR6, 0x0 ;  /* 0x0000000000067882 */ /* 0x000fe20000000000 */
[----:B------:R-:W-:Y:S01]  /*20f20*/  R2UR UR10, R20 ;  /* 0x00000000140a72ca */ /* 0x000fe200000e0000 */
[----:B------:R-:W-:Y:S01]  /*20f30*/  VIADD R3, R3, 0xffffffb0 ;  /* 0xffffffb003037836 */ /* 0x000fe20000000000 */
[----:B------:R-:W-:Y:S01]  /*20f40*/  UIADD3.X UR5, URZ, UR39, URZ, UP0, !UPT ;  /* 0x000000273f057290 */ /* 0x000fe200087fe43f */
[----:B------:R-:W-:Y:S01]  /*20f50*/  UMOV UR7, 0x12f00000 ;  /* 0x12f0000000077882 */ /* 0x000fe20000000000 */
[----:B--2---:R-:W-:Y:S01]  /*20f60*/  IMAD R5, R2, 0xa000, R4 ;  /* 0x0000a00002057824 */ /* 0x004fe200078e0204 */
[----:B------:R-:W-:-:S03]  /*20f70*/  IADD3 R2, R6, 0x38890, RZ ;  /* 0x0003889006027810 */ /* 0x000fc60007ffe0ff */
[----:B------:R-:W-:-:S07]  /*20f80*/  VIADD R4, R5, 0x24400 ;  /* 0x0002440005047836 */ /* 0x000fce0000000000 */
.L_x_897:
        /* <DEDUP_REMOVED lines=12> */
[----:B------:R-:W-:Y:S01]  /*21050*/  UMOV UR6, 0x0 ;  /* 0x0000000000067882 */ /* 0x000fe20000000000 */
[----:B------:R-:W-:Y:S01]  /*21060*/  IADD3 R4, R5, 0x26c00, RZ ;  /* 0x00026c0005047810 */ /* 0x000fe20007ffe0ff */
[----:B------:R-:W-:Y:S01]  /*21070*/  UMOV UR7, 0x12f00000 ;  /* 0x12f0000000077882 */ /* 0x000fe20000000000 */
[----:B------:R-:W-:-:S15]  /*21080*/  R2UR UR10, R15 ;  /* 0x000000000f0a72ca */ /* 0x000fde00000e0000 */
.L_x_898:
        /* <DEDUP_REMOVED lines=16> */
.L_x_899:
        /* <DEDUP_REMOVED lines=10> */
[----:B------:R-:W-:Y:S01]  /*21230*/  MOV R11, 0xc0 ;  /* 0x000000c0000b7802 */ /* 0x000fe20000000f00 */
[----:B------:R-:W-:Y:S01]  /*21240*/  VIADD R4, R5, 0x2bc00 ;  /* 0x0002bc0005047836 */ /* 0x000fe20000000000 */
[----:B------:R-:W-:Y:S01]  /*21250*/  PLOP3.LUT P0, PT, PT, PT, PT, 0x80, 0x0 ;  /* 0x000000000000781c */ /* 0x000fe20003f0f070 */
[----:B------:R-:W-:Y:S01]  /*21260*/  UMOV UR6, 0x0 ;  /* 0x0000000000067882 */ /* 0x000fe20000000000 */
[----:B------:R-:W-:Y:S01]  /*21270*/  R2UR UR10, R11 ;  /* 0x000000000b0a72ca */ /* 0x000fe200000e0000 */
[----:B------:R-:W-:-:S14]  /*21280*/  UMOV UR7, 0x12f00000 ;  /* 0x12f0000000077882 */ /* 0x000fdc0000000000 */
.L_x_900:
        /* <DEDUP_REMOVED lines=10> */
[----:B------:R-:W1:Y:S01]  /*21330*/  SYNCS.PHASECHK.TRANS64.TRYWAIT P0, [R6+URZ+0x388c0], R8 ;  /* 0x0388c008060075a7 */ /* 0x000e62000800017f */
[----:B------:R-:W-:Y:S04]  /*21340*/  BSSY B2, `(.L_x_901) ;  /* 0x0000002000027945 */ /* 0x000fe80003800000 */
[----:B-1----:R-:W-:Y:S05]  /*21350*/  @!P0 BRA `(.L_x_902) ;  /* 0x00000078001c8947 */ /* 0x002fea0003800000 */
.L_x_1077:
[----:B------:R-:W-:Y:S05]  /*21360*/  BSYNC B2 ;  /* 0x0000000000027941 */ /* 0x000fea0003800000 */
.L_x_901:
[----:B------:R-:W-:Y:S01]  /*21370*/  BSSY B2, `(.L_x_903) ;  /* 0x000000a000027945 */ /* 0x000fe20003800000 */
[----:B------:R-:W-:Y:S01]  /*21380*/  IMAD.MOV.U32 R12, RZ, RZ, 0x0 ;  /* 0x00000000ff0c7424 */ /* 0x000fe200078e00ff */
[----:B------:R-:W-:Y:S02]  /*21390*/  MOV R13, 0x12f00000 ;  /* 0x12f00000000d7802 */ /* 0x000fe40000000f00 */
[----:B------:R-:W-:Y:S05]  /*213a0*/  @P4 BRA `(.L_x_904) ;  /* 0x0000000000184947 */ /* 0x000fea0003800000 */
[----:B------:R-:W2:Y:S02]  /*213b0*/  LDL R2, [R1+0x8] ;  /* 0x0000080001027983 */ /* 0x000ea40000100800 */
[----:B--2---:R-:W-:Y:S01]  /*213c0*/  LOP3.LUT P0, RZ, R2, 0x1, RZ, 0xc0, !PT ;  /* 0x0000000102ff7812 */ /* 0x004fe2000780c0ff */
[----:B------:R-:W-:-:S04]  /*213d0*/  IMAD.MOV.U32 R2, RZ, RZ, 0xa000 ;  /* 0x0000a000ff027424 */ /* 0x000fc800078e00ff */
[----:B------:R2:W-:Y:S08]  /*213e0*/  SYNCS.ARRIVE.TRANS64 RZ, [R6+URZ+0x388b0], R2 ;  /* 0x0388b00206ff79a7 */ /* 0x0005f0000800003f */
[----:B------:R-:W-:Y:S05]  /*213f0*/  @!P0 BRA `(.L_x_904) ;  /* 0x0000000000048947 */ /* 0x000fea0003800000 */
[----:B------:R-:W-:Y:S01]  /*21400*/  BPT.TRAP 0x1 ;  /* 0x000000040000795c */ /* 0x000fe20000300000 */
.L_x_904:
[----:B------:R-:W-:Y:S05]  /*21410*/  BSYNC B2 ;  /* 0x0000000000027941 */ /* 0x000fea0003800000 */
.L_x_903:
[----:B------:R-:W-:Y:S01]  /*21420*/  R2UR UR10, R20 ;  /* 0x00000000140a72ca */ /* 0x000fe200000e0000 */
[----:B------:R-:W-:Y:S01]  /*21430*/  UIADD3 UR4, UP0, UR38, 0x670, URZ ;  /* 0x0000067026047890 */ /* 0x000fe2000ff1e03f */
[----:B------:R-:W-:Y:S01]  /*21440*/  R2UR UR6, R12 ;  /* 0x000000000c0672ca */ /* 0x000fe200000e0000 */
[----:B--2---:R-:W-:Y:S01]  /*21450*/  VIADD R2, R6, 0x388b0 ;  /* 0x000388b006027836 */ /* 0x004fe20000000000 */
[----:B------:R-:W-:Y:S01]  /*21460*/  R2UR UR7, R13 ;  /* 0x000000000d0772ca */ /* 0x000fe200000e0000 */
[----:B------:R-:W-:Y:S01]  /*21470*/  UIADD3.X UR5, URZ, UR39, URZ, UP0, !UPT ;  /* 0x000000273f057290 */ /* 0x000fe200087fe43f */
[----:B------:R-:W-:Y:S02]  /*21480*/  PLOP3.LUT P0, PT, PT, PT, PT, 0x80, 0x0 ;  /* 0x000000000000781c */ /* 0x000fe40003f0f070 */
[----:B------:R-:W-:-:S11]  /*21490*/  IADD3 R4, R5, 0x400, RZ ;  /* 0x0000040005047810 */ /* 0x000fd60007ffe0ff */
.L_x_905:
        /* <DEDUP_REMOVED lines=9> */
[----:B--2---:R-:W-:Y:S05]  /*21530*/  @P0 BRA.U.ANY `(.L_x_905) ;  /* 0xfffffffd00d80947 */ /* 0x004fea000393ffff */
[----:B------:R-:W-:Y:S01]  /*21540*/  R2UR UR10, R15 ;  /* 0x000000000f0a72ca */ /* 0x000fe200000e0000 */
[----:B------:R-:W-:Y:S01]  /*21550*/  VIADD R4, R5, 0x2c00 ;  /* 0x00002c0005047836 */ /* 0x000fe20000000000 */
[----:B------:R-:W-:Y:S02]  /*21560*/  R2UR UR6, R12 ;  /* 0x000000000c0672ca */ /* 0x000fe400000e0000 */
[----:B------:R-:W-:Y:S02]  /*21570*/  R2UR UR7, R13 ;  /* 0x000000000d0772ca */ /* 0x000fe400000e0000 */
[----:B------:R-:W-:-:S13]  /*21580*/  PLOP3.LUT P0, PT, PT, PT, PT, 0x80, 0x0 ;  /* 0x000000000000781c */ /* 0x000fda0003f0f070 */
.L_x_906:
        /* <DEDUP_REMOVED lines=15> */
.L_x_907:
        /* <DEDUP_REMOVED lines=10> */
[----:B------:R-:W-:Y:S02]  /*21720*/  R2UR UR10, R11 ;  /* 0x000000000b0a72ca */ /* 0x000fe400000e0000 */
[----:B------:R-:W-:Y:S02]  /*21730*/  R2UR UR6, R12 ;  /* 0x000000000c0672ca */ /* 0x000fe400000e0000 */
[----:B------:R-:W-:Y:S02]  /*21740*/  R2UR UR7, R13 ;  /* 0x000000000d0772ca */ /* 0x000fe400000e0000 */
[----:B------:R-:W-:Y:S02]  /*21750*/  PLOP3.LUT P0, PT, PT, PT, PT, 0x80, 0x0 ;  /* 0x000000000000781c */ /* 0x000fe40003f0f070 */
[----:B------:R-:W-:-:S11]  /*21760*/  IADD3 R5, R5, 0x7c00, RZ ;  /* 0x00007c0005057810 */ /* 0x000fd60007ffe0ff */
.L_x_908:
        /* <DEDUP_REMOVED lines=10> */
.L_x_892:
[----:B------:R-:W-:Y:S05]  /*21810*/  BSYNC B1 ;  /* 0x0000000000017941 */ /* 0x000fea0003800000 */
.L_x_891:
[----:B01----:R-:W2:Y:S04]  /*21820*/  LDL.LU R6, [R1+0x20] ;  /* 0x0000200001067983 */ /* 0x003ea80000300800 */
[----:B------:R-:W3:Y:S01]  /*21830*/  LDL.LU R4, [R1+0x24] ;  /* 0x0000240001047983 */ /* 0x000ee20000300800 */
[----:B------:R-:W-:Y:S01]  /*21840*/  VIADD R7, R7, 0xfffffffe ;  /* 0xfffffffe07077836 */ /* 0x000fe20000000000 */
[----:B------:R-:W-:Y:S01]  /*21850*/  PLOP3.LUT P5, PT, PT, PT, PT, 0x8, 0x0 ;  /* 0x000000000000781c */ /* 0x000fe20003fae170 */
[----:B--2---:R-:W-:-:S05]  /*21860*/  VIADD R2, R6, 0x1 ;  /* 0x0000000106027836 */ /* 0x004fca0000000000 */
[----:B------:R-:W-:-:S04]  /*21870*/  ISETP.NE.AND P0, PT, R2, 0x2, PT ;  /* 0x000000020200780c */ /* 0x000fc80003f05270 */
[----:B------:R-:W-:Y:S02]  /*21880*/  SEL R3, R2, RZ, P0 ;  /* 0x000000ff02037207 */ /* 0x000fe40000000000 */
[----:B------:R-:W-:Y:S02]  /*21890*/  SEL R2, RZ, 0x1, P0 ;  /* 0x00000001ff027807 */ /* 0x000fe40000000000 */
[----:B------:R-:W-:Y:S01]  /*218a0*/  ISETP.GE.AND P0, PT, R7, R9, PT ;  /* 0x000000090700720c */ /* 0x000fe20003f06270 */
[----:B------:R0:W-:Y:S01]  /*218b0*/  STL [R1+0x20], R3 ;  /* 0x0000200301007387 */ /* 0x0001e20000100800 */
[----:B---3--:R-:W-:-:S05]  /*218c0*/  LOP3.LUT R4, R4, R2, RZ, 0x3c, !PT ;  /* 0x0000000204047212 */ /* 0x008fca00078e3cff */
[----:B------:R0:W-:Y:S06]  /*218d0*/  STL [R1+0x24], R4 ;  /* 0x0000240401007387 */ /* 0x0001ec0000100800 */
[----:B------:R-:W-:Y:S05]  /*218e0*/  @!P0 BRA `(.L_x_885) ;  /* 0x0000000800e88947 */ /* 0x000fea0003800000 */
.L_x_927:
[----:B------:R-:W-:Y:S05]  /*218f0*/  YIELD ;  /* 0x0000000000007946 */ /* 0x000fea0003800000 */
[----:B------:R-:W-:Y:S04]  /*21900*/  BSSY B1, `(.L_x_909) ;  /* 0x00000ac000017945 */ /* 0x000fe80003800000 */
[----:B-1----:R-:W-:Y:S05]  /*21910*/  @!P2 BRA `(.L_x_910) ;  /* 0x0000000800a8a947 */ /* 0x002fea0003800000 */
[----:B------:R-:W2:Y:S04]  /*21920*/  LDL R5, [R1+0x4] ;  /* 0x0000040001057983 */ /* 0x000ea80000100800 */
[----:B0-----:R-:W2:Y:S04]  /*21930*/  LDL R4, [R1+0x20] ;  /* 0x0000200001047983 */ /* 0x001ea80000100800 */
[----:B------:R-:W3:Y:S01]  /*21940*/  LDL R3, [R1+0x24] ;  /* 0x0000240001037983 */ /* 0x000ee20000100800 */
[----:B------:R-:W-:Y:S01]  /*21950*/  BSSY B2, `(.L_x_911) ;  /* 0x0000008000027945 */ /* 0x000fe20003800000 */
[----:B------:R-:W0:Y:S02]  /*21960*/  S2R R2, SR_TID.X ;  /* 0x0000000000027919 */ /* 0x000e240000002100 */
[----:B0-----:R-:W-:-:S04]  /*21970*/  LOP3.LUT R2, R2, 0x7f, RZ, 0xc0, !PT ;  /* 0x0000007f02027812 */ /* 0x001fc800078ec0ff */
[----:B------:R-:W-:Y:S02]  /*21980*/  ISETP.NE.AND P1, PT, R2, RZ, PT ;  /* 0x000000ff0200720c */ /* 0x000fe40003f25270 */
[----:B--2---:R-:W-:Y:S02]  /*21990*/  LEA R6, R4, R5, 0x3 ;  /* 0x0000000504067211 */ /* 0x004fe400078e18ff */
[----:B---3--:R-:W-:-:S04]  /*219a0*/  SHF.L.U32 R5, R3, 0x1f, RZ ;  /* 0x0000001f03057819 */ /* 0x008fc800000006ff */
[----:B------:R-:W0:Y:S02]  /*219b0*/  SYNCS.PHASECHK.TRANS64.TRYWAIT P0, [R6+URZ+0x388a0], R5 ;  /* 0x0388a005060075a7 */ /* 0x000e24000800017f */
[----:B0-----:R-:W-:Y:S05]  /*219c0*/  @!P0 BRA `(.L_x_912) ;  /* 0x0000007000948947 */ /* 0x001fea0003800000 */
.L_x_1078:
[----:B------:R-:W-:Y:S05]  /*219d0*/  BSYNC B2 ;  /* 0x0000000000027941 */ /* 0x000fea0003800000 */
.L_x_911:
[----:B------:R-:W-:Y:S04]  /*219e0*/  BSSY B2, `(.L_x_913) ;  /* 0x0000008000027945 */ /* 0x000fe80003800000 */
[----:B------:R-:W-:Y:S05]  /*219f0*/  @P1 BRA `(.L_x_914) ;  /* 0x0000000000181947 */ /* 0x000fea0003800000 */
[----:B------:R-:W2:Y:S02]  /*21a00*/  LDL R2, [R1+0x8] ;  /* 0x0000080001027983 */ /* 0x000ea40000100800 */
[----:B--2---:R-:W-:Y:S01]  /*21a10*/  LOP3.LUT P0, RZ, R2, 0x1, RZ, 0xc0, !PT ;  /* 0x0000000102ff7812 */ /* 0x004fe2000780c0ff */
[----:B------:R-:W-:-:S04]  /*21a20*/  IMAD.MOV.U32 R2, RZ, RZ, 0xa000 ;  /* 0x0000a000ff027424 */ /* 0x000fc800078e00ff */
[----:B------:R1:W-:Y:S08]  /*21a30*/  SYNCS.ARRIVE.TRANS64 RZ, [R6+URZ+0x38890], R2 ;  /* 0x0388900206ff79a7 */ /* 0x0003f0000800003f */
[----:B------:R-:W-:Y:S05]  /*21a40*/  @!P0 BRA `(.L_x_914) ;  /* 0x0000000000048947 */ /* 0x000fea0003800000 */
[----:B------:R-:W-:Y:S01]  /*21a50*/  BPT.TRAP 0x1 ;  /* 0x000000040000795c */ /* 0x000fe20000300000 */
.L_x_914:
[----:B------:R-:W-:Y:S05]  /*21a60*/  BSYNC B2 ;  /* 0x0000000000027941 */ /* 0x000fea0003800000 */
.L_x_913:
[----:B------:R-:W2:Y:S04]  /*21a70*/  LDL R3, [R1+0x4] ;  /* 0x0000040001037983 */ /* 0x000ea80000100800 */
[----:B-1----:R-:W2:Y:S01]  /*21a80*/  LDL R2, [R1+0x20] ;  /* 0x0000200001027983 */ /* 0x002ea20000100800 */
[----:B------:R-:W-:Y:S01]  /*21a90*/  IMAD.MOV.U32 R11, RZ, RZ, RZ ;  /* 0x000000ffff0b7224 */ /* 0x000fe200078e00ff */
[----:B------:R-:W-:Y:S01]  /*21aa0*/  UIADD3 UR4, UP0, UR38, 0x570, URZ ;  /* 0x0000057026047890 */ /* 0x000fe2000ff1e03f */
[----:B------:R-:W-:Y:S01]  /*21ab0*/  PLOP3.LUT P0, PT, PT, PT, PT, 0x80, 0x0 ;  /* 0x000000000000781c */ /* 0x000fe20003f0f070 */
[----:B------:R-:W-:Y:S01]  /*21ac0*/  UMOV UR6, 0x0 ;  /* 0x0000000000067882 */ /* 0x000fe20000000000 */
[----:B------:R-:W-:Y:S01]  /*21ad0*/  UMOV UR7, 0x12f00000 ;  /* 0x12f0000000077882 */ /* 0x000fe20000000000 */
[----:B------:R-:W-:Y:S01]  /*21ae0*/  R2UR UR10, R11 ;  /* 0x000000000b0a72ca */ /* 0x000fe200000e0000 */
[----:B------:R-:W-:Y:S01]  /*21af0*/  UIADD3.X UR5, URZ, UR39, URZ, UP0, !UPT ;  /* 0x000000273f057290 */ /* 0x000fe200087fe43f */
[----:B--2---:R-:W-:Y:S01]  /*21b00*/  IMAD R4, R2, 0xa000, R3 ;  /* 0x0000a00002047824 */ /* 0x004fe200078e0203 */
[----:B------:R-:W-:Y:S01]  /*21b10*/  IADD3 R2, R6, 0x38890, RZ ;  /* 0x0003889006027810 */ /* 0x000fe20007ffe0ff */
[----:B------:R-:W-:-:S02]  /*21b20*/  IMAD R3, R7, 0x50, R10 ;  /* 0x0000005007037824 */ /* 0x000fc400078e020a */
[----:B------:R-:W-:-:S09]  /*21b30*/  VIADD R8, R4, 0x24400 ;  /* 0x0002440004087836 */ /* 0x000fd20000000000 */
.L_x_915:
        /* <DEDUP_REMOVED lines=11> */
[----:B------:R-:W-:Y:S01]  /*21bf0*/  IADD3 R8, R4, 0x26c00, RZ ;  /* 0x00026c0004087810 */ /* 0x000fe20007ffe0ff */
[----:B------:R-:W-:Y:S01]  /*21c00*/  UMOV UR6, 0x0 ;  /* 0x0000000000067882 */ /* 0x000fe20000000000 */
[----:B------:R-:W-:Y:S01]  /*21c10*/  PLOP3.LUT P0, PT, PT, PT, PT, 0x80, 0x0 ;  /* 0x000000000000781c */ /* 0x000fe20003f0f070 */
[----:B------:R-:W-:Y:S01]  /*21c20*/  UMOV UR7, 0x12f00000 ;  /* 0x12f0000000077882 */ /* 0x000fe20000000000 */
[----:B------:R-:W-:-:S15]  /*21c30*/  R2UR UR10, R20 ;  /* 0x00000000140a72ca */ /* 0x000fde00000e0000 */
.L_x_916:
        /* <DEDUP_REMOVED lines=16> */
.L_x_917:
        /* <DEDUP_REMOVED lines=16> */
.L_x_918:
        /* <DEDUP_REMOVED lines=13> */
.L_x_1079:
[----:B------:R-:W-:Y:S05]  /*21f10*/  BSYNC B2 ;  /* 0x0000000000027941 */ /* 0x000fea0003800000 */
.L_x_919:
        /* <DEDUP_REMOVED lines=10> */
.L_x_922:
[----:B------:R-:W-:Y:S05]  /*21fc0*/  BSYNC B2 ;  /* 0x0000000000027941 */ /* 0x000fea0003800000 */
.L_x_921:
[----:B------:R-:W-:Y:S01]  /*21fd0*/  R2UR UR10, R11 ;  /* 0x000000000b0a72ca */ /* 0x000fe200000e0000 */
[----:B------:R-:W-:Y:S01]  /*21fe0*/  UIADD3 UR4, UP0, UR38, 0x670, URZ ;  /* 0x0000067026047890 */ /* 0x000fe2000ff1e03f */
[----:B------:R-:W-:Y:S01]  /*21ff0*/  R2UR UR6, R12 ;  /* 0x000000000c0672ca */ /* 0x000fe200000e0000 */
[----:B012---:R-:W-:Y:S01]  /*22000*/  VIADD R6, R6, 0x388b0 ;  /* 0x000388b006067836 */ /* 0x007fe20000000000 */
[----:B------:R-:W-:Y:S01]  /*22010*/  R2UR UR7, R13 ;  /* 0x000000000d0772ca */ /* 0x000fe200000e0000 */
[----:B------:R-:W-:Y:S01]  /*22020*/  UIADD3.X UR5, URZ, UR39, URZ, UP0, !UPT ;  /* 0x000000273f057290 */ /* 0x000fe200087fe43f */
[----:B------:R-:W-:Y:S02]  /*22030*/  PLOP3.LUT P0, PT, PT, PT, PT, 0x80, 0x0 ;  /* 0x000000000000781c */ /* 0x000fe40003f0f070 */
[----:B------:R-:W-:-:S11]  /*22040*/  IADD3 R2, R4, 0x400, RZ ;  /* 0x0000040004027810 */ /* 0x000fd60007ffe0ff */
.L_x_923:
        /* <DEDUP_REMOVED lines=15> */
.L_x_924:
        /* <DEDUP_REMOVED lines=15> */
.L_x_925:
        /* <DEDUP_REMOVED lines=10> */
[----:B------:R-:W-:Y:S02]  /*222d0*/  R2UR UR10, R14 ;  /* 0x000000000e0a72ca */ /* 0x000fe400000e0000 */
[----:B------:R-:W-:Y:S02]  /*222e0*/  R2UR UR6, R12 ;  /* 0x000000000c0672ca */ /* 0x000fe400000e0000 */
[----:B------:R-:W-:Y:S02]  /*222f0*/  R2UR UR7, R13 ;  /* 0x000000000d0772ca */ /* 0x000fe400000e0000 */
[----:B------:R-:W-:Y:S02]  /*22300*/  PLOP3.LUT P0, PT, PT, PT, PT, 0x80, 0x0 ;  /* 0x000000000000781c */ /* 0x000fe40003f0f070 */
[----:B------:R-:W-:-:S11]  /*22310*/  IADD3 R4, R4, 0x7c00, RZ ;  /* 0x00007c0004047810 */ /* 0x000fd60007ffe0ff */
.L_x_926:
        /* <DEDUP_REMOVED lines=10> */
.L_x_910:
[----:B------:R-:W-:Y:S05]  /*223c0*/  BSYNC B1 ;  /* 0x0000000000017941 */ /* 0x000fea0003800000 */
.L_x_909:
[----:B------:R-:W2:Y:S04]  /*223d0*/  LDL.LU R2, [R1+0x20] ;  /* 0x0000200001027983 */ /* 0x000ea80000300800 */
[----:B------:R-:W3:Y:S01]  /*223e0*/  LDL.LU R5, [R1+0x24] ;  /* 0x0000240001057983 */ /* 0x000ee20000300800 */
[----:B--2---:R-:W-:-:S05]  /*223f0*/  VIADD R2, R2, 0x1 ;  /* 0x0000000102027836 */ /* 0x004fca0000000000 */
[----:B------:R-:W-:-:S04]  /*22400*/  ISETP.NE.AND P0, PT, R2, 0x2, PT ;  /* 0x000000020200780c */ /* 0x000fc80003f05270 */
[----:B0-----:R-:W-:Y:S02]  /*22410*/  SEL R3, RZ, 0x1, P0 ;  /* 0x00000001ff037807 */ /* 0x001fe40000000000 */
[----:B------:R-:W-:Y:S02]  /*22420*/  SEL R2, R2, RZ, P0 ;  /* 0x000000ff02027207 */ /* 0x000fe40000000000 */
[----:B---3--:R-:W-:Y:S02]  /*22430*/  LOP3.LUT R5, R5, R3, RZ, 0x3c, !PT ;  /* 0x0000000305057212 */ /* 0x008fe400078e3cff */
[C---:B------:R-:W-:Y:S01]  /*22440*/  ISETP.GT.AND P0, PT, R7.reuse, R9, PT ;  /* 0x000000090700720c */ /* 0x040fe20003f04270 */
[----:B------:R-:W-:Y:S02]  /*22450*/  VIADD R7, R7, 0xffffffff ;  /* 0xffffffff07077836 */ /* 0x000fe40000000000 */
[----:B------:R1:W-:Y:S04]  /*22460*/  STL [R1+0x24], R5 ;  /* 0x0000240501007387 */ /* 0x0003e80000100800 */
[----:B------:R1:W-:Y:S06]  /*22470*/  STL [R1+0x20], R2 ;  /* 0x0000200201007387 */ /* 0x0003ec0000100800 */
[----:B------:R-:W-:Y:S05]  /*22480*/  @P0 BRA `(.L_x_927) ;  /* 0xfffffff400180947 */ /* 0x000fea000383ffff */
.L_x_885:
[----:B------:R-:W-:Y:S05]  /*22490*/  BSYNC B0 ;  /* 0x0000000000007941 */ /* 0x000fea0003800000 */
.L_x_884:
[----:B-1----:R-:W2:Y:S01]  /*224a0*/  LDL R2, [R1+0x4c] ;  /* 0x00004c0001027983 */ /* 0x002ea20000100800 */
[----:B------:R-:W-:Y:S05]  /*224b0*/  @!P5 WARPSYNC.ALL ;  /* 0x000000000000d948 */ /* 0x000fea0003800000 */
[----:B------:R-:W-:Y:S01]  /*224c0*/  BSSY B7, `(.L_x_928) ;  /* 0x0000504000077945 */ /* 0x000fe20003800000 */
[----:B------:R-:W-:Y:S01]  /*224d0*/  @!P5 BAR.SYNC.DEFER_BLOCKING 0xc, 0x180 ;  /* 0x030600000000db1d */ /* 0x000fe20000010000 */
[----:B--2---:R-:W-:-:S13]  /*224e0*/  ISETP.GT.AND P0, PT, R2, RZ, PT ;  /* 0x000000ff0200720c */ /* 0x004fda0003f04270 */
[----:B------:R-:W-:Y:S05]  /*224f0*/  @P0 BRA `(.L_x_929) ;  /* 0x0000000000480947 */ /* 0x000fea0003800000 */
[----:B------:R-:W1:Y:S02]  /*22500*/  S2R R2, SR_TID.X ;  /* 0x0000000000027919 */ /* 0x000e640000002100 */
[----:B-1----:R-:W-:-:S04]  /*22510*/  LOP3.LUT R2, R2, 0x7f, RZ, 0xc0, !PT ;  /* 0x0000007f02027812 */ /* 0x002fc800078ec0ff */
[----:B------:R-:W-:-:S13]  /*22520*/  ISETP.NE.AND P1, PT, R2, RZ, PT ;  /* 0x000000ff0200720c */ /* 0x000fda0003f25270 */
[----:B------:R-:W-:Y:S05]  /*22530*/  @P1 BRA `(.L_x_930) ;  /* 0x0000004c00f01947 */ /* 0x000fea0003800000 */
[----:B0-----:R-:W0:Y:S01]  /*22540*/  S2R R3, SR_LANEID ;  /* 0x0000000000037919 */ /* 0x001e220000000000 */
[----:B------:R-:W-:Y:S01]  /*22550*/  VOTEU.ANY UR4, UPT, PT ;  /* 0x0000000000047886 */ /* 0x000fe200038e0100 */
[----:B------:R-:W1:Y:S01]  /*22560*/  LDC.64 R4, c[0x0][0xc60] ;  /* 0x00031800ff047b82 */ /* 0x000e620000000a00 */
[----:B------:R-:W0:Y:S01]  /*22570*/  FLO.U32 R0, UR4 ;  /* 0x0000000400007d00 */ /* 0x000e2200080e0000 */
[----:B------:R-:W-:-:S07]  /*22580*/  ULDC.64 UR6, c[0x0][0x208] ;  /* 0x0000820000067ab9 */ /* 0x000fce0000000a00 */
[----:B------:R-:W1:Y:S01]  /*22590*/  POPC R2, UR4 ;  /* 0x0000000400027d09 */ /* 0x000e620008000000 */
[----:B0-----:R-:W-:-:S13]  /*225a0*/  ISETP.EQ.U32.AND P0, PT, R0, R3, PT ;  /* 0x000000030000720c */ /* 0x001fda0003f02070 */
[----:B-1----:R-:W2:Y:S01]  /*225b0*/  @P0 ATOMG.E.ADD.STRONG.GPU PT, R5, desc[UR6][R4.64], R2 ;  /* 0x00000002040509a8 */ /* 0x002ea200081ee1c6 */
[----:B------:R-:W0:Y:S02]  /*225c0*/  S2R R3, SR_LTMASK ;  /* 0x0000000000037919 */ /* 0x000e240000003900 */
[----:B0-----:R-:W-:-:S06]  /*225d0*/  LOP3.LUT R3, R3, UR4, RZ, 0xc0, !PT ;  /* 0x0000000403037c12 */ /* 0x001fcc000f8ec0ff */
[----:B------:R-:W0:Y:S01]  /*225e0*/  POPC R3, R3 ;  /* 0x0000000300037309 */ /* 0x000e220000000000 */
[----:B--2---:R-:W0:Y:S02]  /*225f0*/  SHFL.IDX PT, R0, R5, R0, 0x1f ;  /* 0x00001f0005007589 */ /* 0x004e2400000e0000 */
[----:B0-----:R-:W-:Y:S01]  /*22600*/  IADD3 R16, R0, UR36, R3 ;  /* 0x0000002400107c10 */ /* 0x001fe2000fffe003 */
[----:B------:R-:W-:Y:S06]  /*22610*/  BRA `(.L_x_930) ;  /* 0x0000004c00b87947 */ /* 0x000fec0003800000 */
.L_x_929:
[----:B------:R-:W2:Y:S01]  /*22620*/  LDL R0, [R1+0x4] ;  /* 0x0000040001007983 */ /* 0x000ea20000100800 */
[----:B------:R-:W-:Y:S01]  /*22630*/  BSSY B6, `(.L_x_931) ;  /* 0x0000014000067945 */ /* 0x000fe20003800000 */
[----:B--2---:R-:W-:-:S04]  /*22640*/  IADD3 R0, R0, 0x24400, RZ ;  /* 0x0002440000007810 */ /* 0x004fc80007ffe0ff */
[----:B------:R-:W-:-:S13]  /*22650*/  LOP3.LUT P0, RZ, R0, 0x3ff, RZ, 0xc0, !PT ;  /* 0x000003ff00ff7812 */ /* 0x000fda000780c0ff */
[----:B------:R-:W-:Y:S05]  /*22660*/  @!P0 BRA `(.L_x_932) ;  /* 0x0000000000408947 */ /* 0x000fea0003800000 */
[----:B------:R-:W-:Y:S01]  /*22670*/  MOV R2, 0x0 ;  /* 0x0000000000027802 */ /* 0x000fe20000000f00 */
[----:B------:R-:W-:Y:S01]  /*22680*/  ULDC.64 UR6, c[0x4][0x1b8] ;  /* 0x01006e0000067ab9 */ /* 0x000fe20000000a00 */
[----:B------:R-:W-:Y:S01]  /*22690*/  ULDC.64 UR8, c[0x4][0x1c0] ;  /* 0x0100700000087ab9 */ /* 0x000fe20000000a00 */
[----:B------:R-:W-:Y:S01]  /*226a0*/  ULDC.64 UR4, c[0x4][0x118] ;  /* 0x0100460000047ab9 */ /* 0x000fe20000000a00 */
[----:B0-----:R-:W-:Y:S01]  /*226b0*/  IMAD.U32 R4, RZ, RZ, UR6 ;  /* 0x00000006ff047e24 */ /* 0x001fe2000f8e00ff */
[----:B------:R-:W-:Y:S01]  /*226c0*/  MOV R6, UR8 ;  /* 0x0000000800067c02 */ /* 0x000fe20008000f00 */
[----:B------:R-:W0:Y:S01]  /*226d0*/  LDC.64 R2, c[0x4][R2] ;  /* 0x0100000002027b82 */ /* 0x000e220000000a00 */
[----:B------:R-:W-:Y:S01]  /*226e0*/  IMAD.U32 R5, RZ, RZ, UR7 ;  /* 0x00000007ff057e24 */ /* 0x000fe2000f8e00ff */
[----:B------:R-:W-:Y:S01]  /*226f0*/  MOV R11, UR5 ;  /* 0x00000005000b7c02 */ /* 0x000fe20008000f00 */
[----:B------:R-:W-:Y:S01]  /*22700*/  IMAD.U32 R7, RZ, RZ, UR9 ;  /* 0x00000009ff077e24 */ /* 0x000fe2000f8e00ff */
[----:B------:R-:W-:Y:S01]  /*22710*/  MOV R13, RZ ;  /* 0x000000ff000d7202 */ /* 0x000fe20000000f00 */
[----:B------:R-:W-:-:S02]  /*22720*/  IMAD.U32 R10, RZ, RZ, UR4 ;  /* 0x00000004ff0a7e24 */ /* 0x000fc4000f8e00ff */
[----:B------:R-:W-:Y:S02]  /*22730*/  IMAD.MOV.U32 R8, RZ, RZ, 0x70 ;  /* 0x00000070ff087424 */ /* 0x000fe400078e00ff */
[----:B------:R-:W-:-:S07]  /*22740*/  IMAD.MOV.U32 R12, RZ, RZ, 0x1 ;  /* 0x00000001ff0c7424 */ /* 0x000fce00078e00ff */
[----:B------:R-:W-:-:S07]  /*22750*/  LEPC R20, `(.L_x_932) ;  /* 0x000000001014794e */ /* 0x000fce0000000000 */
[----:B0-----:R-:W-:Y:S05]  /*22760*/  CALL.ABS.NOINC R2 ;  /* 0x0000000002007343 */ /* 0x001fea0003c00000 */
.L_x_932:
[----:B------:R-:W-:Y:S05]  /*22770*/  BSYNC B6 ;  /* 0x0000000000067941 */ /* 0x000fea0003800000 */
.L_x_931:
[----:B------:R-:W2:Y:S01]  /*22780*/  LDL R2, [R1+0x4] ;  /* 0x0000040001027983 */ /* 0x000ea20000100800 */
[----:B------:R-:W-:Y:S01]  /*22790*/  BSSY B6, `(.L_x_933) ;  /* 0x0000024000067945 */ /* 0x000fe20003800000 */
[----:B--2---:R-:W-:-:S05]  /*227a0*/  VIADD R0, R2, 0x400 ;  /* 0x0000040002007836 */ /* 0x004fca0000000000 */
[----:B------:R-:W-:-:S13]  /*227b0*/  LOP3.LUT P0, RZ, R0, 0x3ff, RZ, 0xc0, !PT ;  /* 0x000003ff00ff7812 */ /* 0x000fda000780c0ff */
[----:B------:R-:W-:Y:S05]  /*227c0*/  @!P0 BRA `(.L_x_934) ;  /* 0x0000000000808947 */ /* 0x000fea0003800000 */
[----:B------:R-:W-:Y:S01]  /*227d0*/  MOV R0, 0x0 ;  /* 0x0000000000007802 */ /* 0x000fe20000000f00 */
[----:B------:R-:W-:Y:S01]  /*227e0*/  ULDC.64 UR6, c[0x4][0x1b8] ;  /* 0x01006e0000067ab9 */ /* 0x000fe20000000a00 */
[----:B------:R-:W-:Y:S01]  /*227f0*/  ULDC.64 UR8, c[0x4][0x1c0] ;  /* 0x0100700000087ab9 */ /* 0x000fe20000000a00 */
[----:B------:R-:W-:Y:S01]  /*22800*/  ULDC.64 UR4, c[0x4][0x120] ;  /* 0x0100480000047ab9 */ /* 0x000fe20000000a00 */
[----:B0-----:R0:W1:Y:S01]  /*22810*/  LDC.64 R2, c[0x4][R0] ;  /* 0x0100000000027b82 */ /* 0x0010620000000a00 */
[----:B------:R-:W-:Y:S01]  /*22820*/  IMAD.U32 R4, RZ, RZ, UR6 ;  /* 0x00000006ff047e24 */ /* 0x000fe2000f8e00ff */
[----:B------:R-:W-:Y:S01]  /*22830*/  MOV R5, UR7 ;  /* 0x0000000700057c02 */ /* 0x000fe20008000f00 */
        /* <DEDUP_REMOVED lines=8> */
[----:B-1----:R-:W-:Y:S05]  /*228c0*/  CALL.ABS.NOINC R2 ;  /* 0x0000000002007343 */ /* 0x002fea0003c00000 */
.L_x_935:
[----:B------:R-:W-:Y:S01]  /*228d0*/  MOV R2, 0x0 ;  /* 0x0000000000027802 */ /* 0x000fe20000000f00 */
[----:B------:R-:W-:Y:S01]  /*228e0*/  ULDC.64 UR4, c[0x4][0x1b8] ;  /* 0x01006e0000047ab9 */ /* 0x000fe20000000a00 */
[----:B------:R-:W-:Y:S01]  /*228f0*/  ULDC.64 UR6, c[0x4][0x1c0] ;  /* 0x0100700000067ab9 */ /* 0x000fe20000000a00 */
[----:B------:R-:W-:Y:S01]  /*22900*/  ULDC.64 UR8, c[0x4][0x128] ;  /* 0x01004a0000087ab9 */ /* 0x000fe20000000a00 */
[----:B------:R-:W-:Y:S01]  /*22910*/  IMAD.U32 R4, RZ, RZ, UR4 ;  /* 0x00000004ff047e24 */ /* 0x000fe2000f8e00ff */
[----:B------:R-:W-:Y:S01]  /*22920*/  MOV R5, UR5 ;  /* 0x0000000500057c02 */ /* 0x000fe20008000f00 */
[----:B------:R-:W0:Y:S01]  /*22930*/  LDC.64 R2, c[0x4][R2] ;  /* 0x0100000002027b82 */ /* 0x000e220000000a00 */
[----:B------:R-:W-:Y:S01]  /*22940*/  IMAD.U32 R6, RZ, RZ, UR6 ;  /* 0x00000006ff067e24 */ /* 0x000fe2000f8e00ff */
[----:B------:R-:W-:Y:S01]  /*22950*/  MOV R10, UR8 ;  /* 0x00000008000a7c02 */ /* 0x000fe20008000f00 */
[----:B------:R-:W-:Y:S01]  /*22960*/  IMAD.U32 R7, RZ, RZ, UR7 ;  /* 0x00000007ff077e24 */ /* 0x000fe2000f8e00ff */
[----:B------:R-:W-:Y:S01]  /*22970*/  MOV R12, 0x1 ;  /* 0x00000001000c7802 */ /* 0x000fe20000000f00 */
[----:B------:R-:W-:-:S02]  /*22980*/  IMAD.U32 R11, RZ, RZ, UR9 ;  /* 0x00000009ff0b7e24 */ /* 0x000fc4000f8e00ff */
[----:B------:R-:W-:Y:S02]  /*22990*/  IMAD.MOV.U32 R8, RZ, RZ, 0x70 ;  /* 0x00000070ff087424 */ /* 0x000fe400078e00ff */
[----:B------:R-:W-:-:S07]  /*229a0*/  IMAD.MOV.U32 R13, RZ, RZ, RZ ;  /* 0x000000ffff0d7224 */ /* 0x000fce00078e00ff */
[----:B------:R-:W-:-:S07]  /*229b0*/  LEPC R20, `(.L_x_934) ;  /* 0x000000001014794e */ /* 0x000fce0000000000 */
[----:B0-----:R-:W-:Y:S05]  /*229c0*/  CALL.ABS.NOINC R2 ;  /* 0x0000000002007343 */ /* 0x001fea0003c00000 */
.L_x_934:
[----:B------:R-:W-:Y:S05]  /*229d0*/  BSYNC B6 ;  /* 0x0000000000067941 */ /* 0x000fea0003800000 */
.L_x_933:
[----:B------:R-:W2:Y:S01]  /*229e0*/  LDL.LU R2, [R1] ;  /* 0x0000000001027983 */ /* 0x000ea20000300800 */
[----:B------:R-:W-:-:S03]  /*229f0*/  ULDC.64 UR4, c[0x0][0x9f8] ;  /* 0x00027e0000047ab9 */ /* 0x000fc60000000a00 */
[----:B0-----:R-:W3:Y:S04]  /*22a00*/  LDL.LU R4, [R1+0x28] ;  /* 0x0000280001047983 */ /* 0x001ee80000300800 */
[----:B------:R-:W4:Y:S01]  /*22a10*/  LDL R7, [R1+0x10] ;  /* 0x0000100001077983 */ /* 0x000f220000100800 */
[----:B------:R-:W-:Y:S01]  /*22a20*/  ISETP.NE.U32.AND P0, PT, RZ, UR4, PT ;  /* 0x00000004ff007c0c */ /* 0x000fe2000bf05070 */
[----:B------:R-:W-:Y:S02]  /*22a30*/  ULDC.64 UR6, c[0x0][0x208] ;  /* 0x0000820000067ab9 */ /* 0x000fe40000000a00 */
[----:B------:R-:W5:Y:S01]  /*22a40*/  LDL R0, [R1+0x38] ;  /* 0x0000380001007983 */ /* 0x000f620000100800 */
[----:B------:R-:W-:-:S13]  /*22a50*/  ISETP.NE.AND.EX P0, PT, RZ, UR5, PT, P0 ;  /* 0x00000005ff007c0c */ /* 0x000fda000bf05300 */
[----:B--2---:R-:W-:-:S04]  /*22a60*/  @P0 IADD3 R2, P1, R2, UR4, RZ ;  /* 0x0000000402020c10 */ /* 0x004fc8000ff3e0ff */
[----:B---3--:R-:W-:Y:S01]  /*22a70*/  @P0 IADD3.X R3, R4, UR5, RZ, P1, !PT ;  /* 0x0000000504030c10 */ /* 0x008fe20008ffe4ff */
[----:B------:R-:W-:-:S04]  /*22a80*/  ULDC.64 UR4, c[0x0][0xa08] ;  /* 0x0002820000047ab9 */ /* 0x000fc80000000a00 */
[----:B----4-:R0:W2:Y:S01]  /*22a90*/  @P0 LDG.E R7, desc[UR6][R2.64] ;  /* 0x0000000602070981 */ /* 0x0100a2000c1e1900 */
[----:B-----5:R-:W-:Y:S01]  /*22aa0*/  VIADD R9, R0, 0xffffffff ;  /* 0xffffffff00097836 */ /* 0x020fe20000000000 */
[----:B0-----:R-:W0:Y:S01]  /*22ab0*/  LDC.64 R2, c[0x0][0x418] ;  /* 0x00010600ff027b82 */ /* 0x001e220000000a00 */
[----:B--2---:R-:W-:Y:S01]  /*22ac0*/  SHF.R.S32.HI R8, RZ, 0x1f, R7 ;  /* 0x0000001fff087819 */ /* 0x004fe20000011407 */
[----:B------:R1:W-:Y:S04]  /*22ad0*/  @P0 STL [R1+0x10], R7 ;  /* 0x0000100701000387 */ /* 0x0003e80000100800 */
[----:B------:R1:W-:Y:S04]  /*22ae0*/  STL [R1+0x3c], R9 ;  /* 0x00003c0901007387 */ /* 0x0003e80000100800 */
[----:B------:R1:W-:Y:S01]  /*22af0*/  STL [R1+0x28], R8 ;  /* 0x0000280801007387 */ /* 0x0003e20000100800 */
[----:B0-----:R-:W-:Y:S01]  /*22b00*/  LOP3.LUT P0, RZ, R2, UR4, RZ, 0xfc, !PT ;  /* 0x0000000402ff7c12 */ /* 0x001fe2000f80fcff */
[----:B------:R-:W-:-:S03]  /*22b10*/  UMOV UR4, 0xffffffff ;  /* 0xffffffff00047882 */ /* 0x000fc60000000000 */
[----:B------:R-:W-:-:S04]  /*22b20*/  LOP3.LUT P0, RZ, R3, UR5, RZ, 0xfc, P0 ;  /* 0x0000000503ff7c12 */ /* 0x000fc8000800fcff */
[----:B------:R-:W-:Y:S01]  /*22b30*/  SEL R0, R7, RZ, !P0 ;  /* 0x000000ff07007207 */ /* 0x000fe20004000000 */
[----:B-1----:R-:W-:Y:S08]  /*22b40*/  BRA.DIV UR4, `(.L_x_936) ;  /* 0x00000062045c7947 */ /* 0x002ff0000b800000 */
[----:B------:R-:W0:Y:S02]  /*22b50*/  S2R R4, SR_TID.X ;  /* 0x0000000000047919 */ /* 0x000e240000002100 */
[----:B0-----:R-:W-:-:S04]  /*22b60*/  SHF.R.U32.HI R4, RZ, 0x5, R4 ;  /* 0x00000005ff047819 */ /* 0x001fc80000011604 */
[----:B------:R-:W-:-:S05]  /*22b70*/  LOP3.LUT R4, R4, 0x3, RZ, 0xc0, !PT ;  /* 0x0000000304047812 */ /* 0x000fca00078ec0ff */
[----:B------:R0:W1:Y:S02]  /*22b80*/  SHFL.IDX PT, R14, R4, RZ, 0x1f ;  /* 0x00001fff040e7589 */ /* 0x00006400000e0000 */
.L_x_1082:
[----:B0-----:R-:W2:Y:S01]  /*22b90*/  LDL.LU R4, [R1+0x8] ;  /* 0x0000080001047983 */ /* 0x001ea20000300800 */
[----:B------:R-:W-:Y:S02]  /*22ba0*/  PLOP3.LUT P1, PT, PT, PT, PT, 0x8, 0x0 ;  /* 0x000000000000781c */ /* 0x000fe40003f2e170 */
[----:B-1----:R-:W-:Y:S01]  /*22bb0*/  ISETP.NE.AND P0, PT, R14, RZ, PT ;  /* 0x000000ff0e00720c */ /* 0x002fe20003f05270 */
[----:B------:R0:W-:Y:S01]  /*22bc0*/  STL [R1], R0 ;  /* 0x0000000001007387 */ /* 0x0001e20000100800 */
[----:B--2---:R-:W-:-:S09]  /*22bd0*/  LOP3.LUT R4, R4, 0xfffffffb, RZ, 0xc0, !PT ;  /* 0xfffffffb04047812 */ /* 0x004fd200078ec0ff */
[----:B------:R-:W-:-:S05]  /*22be0*/  @P1 LOP3.LUT R4, R4, 0x4, RZ, 0xfc, !PT ;  /* 0x0000000404041812 */ /* 0x000fca00078efcff */
[----:B------:R0:W-:Y:S01]  /*22bf0*/  STL [R1+0x8], R4 ;  /* 0x0000080401007387 */ /* 0x0001e20000100800 */
[----:B------:R-:W-:Y:S05]  /*22c00*/  @P0 BRA `(.L_x_937) ;  /* 0x00000004005c0947 */ /* 0x000fea0003800000 */
[----:B------:R-:W-:-:S03]  /*22c10*/  UMOV UR4, 0xffffffff ;  /* 0xffffffff00047882 */ /* 0x000fc60000000000 */
[----:B------:R-:W-:Y:S05]  /*22c20*/  BRA.DIV UR4, `(.L_x_938) ;  /* 0x0000006204587947 */ /* 0x000fea000b800000 */
[----:B------:R-:W-:-:S13]  /*22c30*/  ELECT P6, URZ, PT ;  /* 0x00000000003f782f */ /* 0x000fda00038c0000 */
.L_x_1085:
[----:B------:R-:W-:Y:S05]  /*22c40*/  @!P6 BRA `(.L_x_937) ;  /* 0x00000004004ce947 */ /* 0x000fea0003800000 */
[----:B------:R1:W-:Y:S01]  /*22c50*/  STL [R1+0x18], R9 ;  /* 0x0000180901007387 */ /* 0x0003e20000100800 */
[----:B------:R-:W-:-:S04]  /*22c60*/  ISETP.NE.U32.AND P0, PT, R2, RZ, PT ;  /* 0x000000ff0200720c */ /* 0x000fc80003f05070 */
[----:B------:R-:W-:-:S13]  /*22c70*/  ISETP.NE.AND.EX P0, PT, R3, RZ, PT, P0 ;  /* 0x000000ff0300720c */ /* 0x000fda0003f05300 */
[----:B-1----:R-:W-:Y:S05]  /*22c80*/  @!P0 BRA `(.L_x_939) ;  /* 0x0000000000548947 */ /* 0x002fea0003800000 */
[----:B------:R-:W1:Y:S01]  /*22c90*/  LDC R6, c[0x0][0x43c] ;  /* 0x00010f00ff067b82 */ /* 0x000e620000000800 */
[----:B0-----:R-:W-:Y:S01]  /*22ca0*/  MOV R0, R9 ;  /* 0x0000000900007202 */ /* 0x001fe20000000f00 */
[----:B------:R-:W-:Y:S01]  /*22cb0*/  ULDC.64 UR4, c[0x0][0x428] ;  /* 0x00010a0000047ab9 */ /* 0x000fe20000000a00 */
[----:B------:R-:W-:Y:S01]  /*22cc0*/  ULDC.64 UR6, c[0x0][0x208] ;  /* 0x0000820000067ab9 */ /* 0x000fe20000000a00 */
[----:B-1----:R-:W-:-:S13]  /*22cd0*/  ISETP.NE.AND P0, PT, R6, 0x1, PT ;  /* 0x000000010600780c */ /* 0x002fda0003f05270 */
[----:B------:R-:W0:Y:S02]  /*22ce0*/  @P0 LDC.64 R4, c[0x0][0x440] ;  /* 0x00011000ff040b82 */ /* 0x000e240000000a00 */
[----:B0-----:R-:W-:-:S05]  /*22cf0*/  @P0 IMAD.HI.U32 R4, R9, R4, RZ ;  /* 0x0000000409040227 */ /* 0x001fca00078e00ff */
        /* <DEDUP_REMOVED lines=8> */
[----:B0-----:R-:W-:-:S04]  /*22d80*/  IMAD R6, R8, UR4, RZ ;  /* 0x0000000408067c24 */ /* 0x001fc8000f8e02ff */
[----:B------:R-:W-:-:S05]  /*22d90*/  IMAD R0, R7, UR5, R6 ;  /* 0x0000000507007c24 */ /* 0x000fca000f8e0206 */
[----:B------:R-:W-:-:S04]  /*22da0*/  IADD3 R0, R5, R0, RZ ;  /* 0x0000000005007210 */ /* 0x000fc80007ffe0ff */
[----:B------:R-:W-:-:S05]  /*22db0*/  LEA.HI.X R3, R4, R3, R0, 0x2, P0 ;  /* 0x0000000304037211 */ /* 0x000fca00000f1400 */
[----:B------:R-:W2:Y:S04]  /*22dc0*/  LDG.E R0, desc[UR6][R2.64] ;  /* 0x0000000602007981 */ /* 0x000ea8000c1e1900 */
[----:B--2---:R1:W-:Y:S02]  /*22dd0*/  STL [R1], R0 ;  /* 0x0000000001007387 */ /* 0x0043e40000100800 */
.L_x_939:
[----:B------:R-:W2:Y:S04]  /*22de0*/  LDL R7, [R1+0x4] ;  /* 0x0000040001077983 */ /* 0x000ea80000100800 */
[----:B01----:R-:W2:Y:S04]  /*22df0*/  LDL R0, [R1+0xc] ;  /* 0x00000c0001007983 */ /* 0x003ea80000100800 */
[----:B------:R-:W3:Y:S01]  /*22e00*/  LDL R2, [R1+0x14] ;  /* 0x0000140001027983 */ /* 0x000ee20000100800 */
[----:B--2---:R-:W-:Y:S01]  /*22e10*/  IMAD R0, R0, 0x8, R7 ;  /* 0x0000000800007824 */ /* 0x004fe200078e0207 */
[----:B---3--:R-:W-:-:S04]  /*22e20*/  SHF.L.U32 R2, R2, 0x1f, RZ ;  /* 0x0000001f02027819 */ /* 0x008fc800000006ff */
[----:B------:R-:W0:Y:S02]  /*22e30*/  SYNCS.PHASECHK.TRANS64.TRYWAIT P0, [R0+URZ+0x38840], R2 ;  /* 0x03884002000075a7 */ /* 0x000e24000800017f */
[----:B0-----:R-:W-:Y:S05]  /*22e40*/  @!P0 BRA `(.L_x_940) ;  /* 0x0000005c00f08947 */ /* 0x001fea0003800000 */
.L_x_1086:
[----:B------:R1:W5:Y:S01]  /*22e50*/  LDL R3, [R1+0x8] ;  /* 0x0000080001037983 */ /* 0x0003620000100800 */
[----:B------:R-:W2:Y:S02]  /*22e60*/  S2R R4, SR_TID.X ;  /* 0x0000000000047919 */ /* 0x000ea40000002100 */
[----:B--2---:R-:W-:-:S04]  /*22e70*/  LOP3.LUT R4, R4, 0x7f, RZ, 0xc0, !PT ;  /* 0x0000007f04047812 */ /* 0x004fc800078ec0ff */
[----:B------:R-:W-:-:S13]  /*22e80*/  ISETP.NE.AND P0, PT, R4, RZ, PT ;  /* 0x000000ff0400720c */ /* 0x000fda0003f05270 */
[----:B-1----:R-:W-:Y:S05]  /*22e90*/  @P0 BRA `(.L_x_941) ;  /* 0x0000000000140947 */ /* 0x002fea0003800000 */
[----:B-----5:R-:W-:Y:S01]  /*22ea0*/  LOP3.LUT P1, RZ, R3, 0x1, RZ, 0xc0, !PT ;  /* 0x0000000103ff7812 */ /* 0x020fe2000782c0ff */
[----:B0-----:R-:W-:-:S04]  /*22eb0*/  IMAD.MOV.U32 R2, RZ, RZ, 0xa000 ;  /* 0x0000a000ff027424 */ /* 0x001fc800078e00ff */
[----:B------:R1:W-:Y:S08]  /*22ec0*/  SYNCS.ARRIVE.TRANS64 RZ, [R0+URZ+0x38830], R2 ;  /* 0x0388300200ff79a7 */ /* 0x0003f0000800003f */
[----:B------:R-:W-:Y:S05]  /*22ed0*/  @!P1 BRA `(.L_x_941) ;  /* 0x0000000000049947 */ /* 0x000fea0003800000 */
[----:B------:R-:W-:Y:S01]  /*22ee0*/  BPT.TRAP 0x1 ;  /* 0x000000040000795c */ /* 0x000fe20000300000 */
.L_x_941:
[----:B------:R-:W2:Y:S04]  /*22ef0*/  LDL R7, [R1+0x4] ;  /* 0x0000040001077983 */ /* 0x000ea80000100800 */
[----:B------:R-:W2:Y:S04]  /*22f00*/  LDL R6, [R1+0xc] ;  /* 0x00000c0001067983 */ /* 0x000ea80000100800 */
[----:B------:R-:W3:Y:S04]  /*22f10*/  LDL R5, [R1+0x18] ;  /* 0x0000180001057983 */ /* 0x000ee80000100800 */
[----:B------:R-:W4:Y:S04]  /*22f20*/  LDL R4, [R1+0x1c] ;  /* 0x00001c0001047983 */ /* 0x000f280000100800 */
[----:B01----:R-:W4:Y:S01]  /*22f30*/  LDL R2, [R1] ;  /* 0x0000000001027983 */ /* 0x003f220000100800 */
[----:B------:R-:W-:Y:S01]  /*22f40*/  R2UR UR9, R0 ;  /* 0x00000000000972ca */ /* 0x000fe200000e0000 */
[----:B------:R-:W-:Y:S01]  /*22f50*/  UIADD3 UR4, UP0, UR38, 0x370, URZ ;  /* 0x0000037026047890 */ /* 0x000fe2000ff1e03f */
[----:B------:R-:W-:Y:S01]  /*22f60*/  R2UR UR12, R18 ;  /* 0x00000000120c72ca */ /* 0x000fe200000e0000 */
[----:B------:R-:W-:Y:S01]  /*22f70*/  UMOV UR10, URZ ;  /* 0x0000003f000a7c82 */ /* 0x000fe20008000000 */
[----:B------:R-:W-:Y:S01]  /*22f80*/  PLOP3.LUT P0, PT, PT, PT, PT, 0x80, 0x0 ;  /* 0x000000000000781c */ /* 0x000fe20003f0f070 */
[----:B------:R-:W-:Y:S01]  /*22f90*/  UMOV UR6, 0x0 ;  /* 0x0000000000067882 */ /* 0x000fe20000000000 */
[----:B------:R-:W-:Y:S01]  /*22fa0*/  UMOV UR7, 0x14f00000 ;  /* 0x14f0000000077882 */ /* 0x000fe20000000000 */
[----:B------:R-:W-:Y:S01]  /*22fb0*/  UMOV UR17, 0x40 ;  /* 0x0000004000117882 */ /* 0x000fe20000000000 */
[----:B-----5:R-:W-:-:S05]  /*22fc0*/  LOP3.LUT R3, R3, 0xfffffffb, RZ, 0xc0, !PT ;  /* 0xfffffffb03037812 */ /* 0x020fca00078ec0ff */
[----:B------:R-:W-:-:S04]  /*22fd0*/  UIADD3 UR9, UR9, 0x38830, URZ ;  /* 0x0003883009097890 */ /* 0x000fc8000fffe03f */
[----:B------:R-:W-:-:S05]  /*22fe0*/  @P0 LOP3.LUT R3, R3, 0x4, RZ, 0xfc, !PT ;  /* 0x0000000403030812 */ /* 0x000fca00078efcff */
[----:B------:R1:W-:Y:S01]  /*22ff0*/  STL [R1+0x8], R3 ;  /* 0x0000080301007387 */ /* 0x0003e20000100800 */
[----:B--2---:R-:W-:Y:S01]  /*23000*/  IMAD R0, R6, 0xa000, R7 ;  /* 0x0000a00006007824 */ /* 0x004fe200078e0207 */
[----:B---3--:R-:W-:-:S04]  /*23010*/  R2UR UR11, R5 ;  /* 0x00000000050b72ca */ /* 0x008fc800000e0000 */
[----:B------:R-:W-:Y:S02]  /*23020*/  R2UR UR14, R0 ;  /* 0x00000000000e72ca */ /* 0x000fe400000e0000 */
[----:B----4-:R-:W-:Y:S02]  /*23030*/  R2UR UR5, R4 ;  /* 0x00000000040572ca */ /* 0x010fe400000e0000 */
[----:B------:R-:W-:-:S09]  /*23040*/  R2UR UR13, R2 ;  /* 0x00000000020d72ca */ /* 0x000fd200000e0000 */
[----:B------:R-:W-:Y:S02]  /*23050*/  UIADD3 UR8, UR14, 0x24400, URZ ;  /* 0x000244000e087890 */ /* 0x000fe4000fffe03f */
[----:B------:R-:W-:Y:S02]  /*23060*/  UIMAD UR11, UR11, 0x50, UR5 ;  /* 0x000000500b0b78a4 */ /* 0x000fe4000f8e0205 */
[----:B------:R-:W-:Y:S02]  /*23070*/  UIADD3.X UR5, URZ, UR39, URZ, UP0, !UPT ;  /* 0x000000273f057290 */ /* 0x000fe400087fe43f */
[----:B------:R-:W-:Y:S02]  /*23080*/  UIADD3 UR15, UR14, 0x26c00, URZ ;  /* 0x00026c000e0f7890 */ /* 0x000fe4000fffe03f */
[----:B------:R-:W-:Y:S02]  /*23090*/  UIADD3 UR16, UR14, 0x29400, URZ ;  /* 0x000294000e107890 */ /* 0x000fe4000fffe03f */
[----:B------:R-:W-:-:S03]  /*230a0*/  UIADD3 UR14, UR14, 0x2bc00, URZ ;  /* 0x0002bc000e0e7890 */ /* 0x000fc6000fffe03f */
[----:B------:R0:W-:Y:S02]  /*230b0*/  UTMALDG.4D [UR8], [UR4], desc[UR6] ;  /* 0x00000608040075b4 */ /* 0x0001e40008019000 */
[----:B0-----:R-:W-:Y:S01]  /*230c0*/  UMOV UR8, UR15 ;  /* 0x0000000f00087c82 */ /* 0x001fe20008000000 */
[----:B------:R-:W-:Y:S01]  /*230d0*/  UMOV UR10, UR17 ;  /* 0x00000011000a7c82 */ /* 0x000fe20008000000 */
[----:B------:R-:W-:Y:S01]  /*230e0*/  UMOV UR15, 0x80 ;  /* 0x00000080000f7882 */ /* 0x000fe20000000000 */
[----:B------:R0:W-:Y:S02]  /*230f0*/  UTMALDG.4D [UR8], [UR4], desc[UR6] ;  /* 0x00000608040075b4 */ /* 0x0001e40008019000 */
[----:B0-----:R-:W-:Y:S01]  /*23100*/  UMOV UR8, UR16 ;  /* 0x0000001000087c82 */ /* 0x001fe20008000000 */
[----:B------:R-:W-:Y:S01]  /*23110*/  UMOV UR10, UR15 ;  /* 0x0000000f000a7c82 */ /* 0x000fe20008000000 */
[----:B------:R-:W-:Y:S01]  /*23120*/  UMOV UR15, 0xc0 ;  /* 0x000000c0000f7882 */ /* 0x000fe20000000000 */
[----:B------:R0:W-:Y:S02]  /*23130*/  UTMALDG.4D [UR8], [UR4], desc[UR6] ;  /* 0x00000608040075b4 */ /* 0x0001e40008019000 */
[----:B0-----:R-:W-:Y:S01]  /*23140*/  UMOV UR8, UR14 ;  /* 0x0000000e00087c82 */ /* 0x001fe20008000000 */
[----:B------:R-:W-:-:S02]  /*23150*/  UMOV UR10, UR15 ;  /* 0x0000000f000a7c82 */ /* 0x000fc40008000000 */
[----:B------:R1:W-:Y:S02]  /*23160*/  UTMALDG.4D [UR8], [UR4], desc[UR6] ;  /* 0x00000608040075b4 */ /* 0x0003e40008019000 */
[----:B-1----:R-:W-:Y:S01]  /*23170*/  NOP ;  /* 0x0000000000007918 */ /* 0x002fe20000000000 */
.L_x_937:
[----:B------:R-:W2:Y:S04]  /*23180*/  LDL R2, [R1+0x4] ;  /* 0x0000040001027983 */ /* 0x000ea80000100800 */
[----:B------:R-:W3:Y:S04]  /*23190*/  LDL.LU R3, [R1+0x40] ;  /* 0x0000400001037983 */ /* 0x000ee80000300800 */
[----:B------:R-:W4:Y:S04]  /*231a0*/  LDL.LU R5, [R1+0x34] ;  /* 0x0000340001057983 */ /* 0x000f280000300800 */
[----:B0-----:R-:W5:Y:S01]  /*231b0*/  LDL.LU R4, [R1+0x48] ;  /* 0x0000480001047983 */ /* 0x001f620000300800 */
[----:B------:R-:W-:Y:S05]  /*231c0*/  WARPSYNC.ALL ;  /* 0x0000000000007948 */ /* 0x000fea0003800000 */
[----:B------:R-:W-:Y:S01]  /*231d0*/  ULDC.64 UR4, c[0x0][0x298] ;  /* 0x0000a60000047ab9 */ /* 0x000fe20000000a00 */
[----:B------:R-:W-:Y:S01]  /*231e0*/  ULDC.64 UR6, c[0x0][0xa00] ;  /* 0x0002800000067ab9 */ /* 0x000fe20000000a00 */
[----:B------:R-:W-:Y:S01]  /*231f0*/  BSSY B6, `(.L_x_942) ;  /* 0x0000024000067945 */ /* 0x000fe20003800000 */
[----:B------:R-:W-:Y:S01]  /*23200*/  BAR.SYNC.DEFER_BLOCKING 0x8, 0x180 ;  /* 0x0206000000007b1d */ /* 0x000fe20000010000 */
[----:B------:R-:W-:-:S04]  /*23210*/  ISETP.NE.U32.AND P0, PT, RZ, UR6, PT ;  /* 0x00000006ff007c0c */ /* 0x000fc8000bf05070 */
[----:B------:R-:W-:Y:S02]  /*23220*/  ISETP.NE.AND.EX P0, PT, RZ, UR7, PT, P0 ;  /* 0x00000007ff007c0c */ /* 0x000fe4000bf05300 */
[----:B--2---:R-:W-:Y:S02]  /*23230*/  IADD3 R2, R2, 0x14400, RZ ;  /* 0x0001440002027810 */ /* 0x004fe40007ffe0ff */
[----:B---3--:R-:W-:Y:S02]  /*23240*/  SHF.R.S32.HI R0, RZ, 0x1f, R3 ;  /* 0x0000001fff007819 */ /* 0x008fe40000011403 */
[----:B------:R-:W-:Y:S02]  /*23250*/  LOP3.LUT P1, RZ, R2, 0x3ff, RZ, 0xc0, !PT ;  /* 0x000003ff02ff7812 */ /* 0x000fe4000782c0ff */
[----:B----4-:R-:W-:Y:S01]  /*23260*/  SEL R5, R5, RZ, !P0 ;  /* 0x000000ff05057207 */ /* 0x010fe20004000000 */
[----:B------:R-:W-:Y:S01]  /*23270*/  IMAD R0, R0, UR4, RZ ;  /* 0x0000000400007c24 */ /* 0x000fe2000f8e02ff */
[----:B-----5:R-:W-:-:S03]  /*23280*/  SEL R4, R4, RZ, !P0 ;  /* 0x000000ff04047207 */ /* 0x020fc60004000000 */
[C---:B------:R-:W-:Y:S02]  /*23290*/  IMAD R0, R3.reuse, UR5, R0 ;  /* 0x0000000503007c24 */ /* 0x040fe4000f8e0200 */
[----:B------:R-:W-:-:S05]  /*232a0*/  IMAD.WIDE.U32 R2, R3, UR4, RZ ;  /* 0x0000000403027c25 */ /* 0x000fca000f8e00ff */
[----:B------:R0:W-:Y:S04]  /*232b0*/  STL.64 [R1+0x40], R2 ;  /* 0x0000400201007387 */ /* 0x0001e80000100a00 */
[----:B------:R1:W-:Y:S04]  /*232c0*/  STL [R1+0x34], R5 ;  /* 0x0000340501007387 */ /* 0x0003e80000100800 */
[----:B------:R1:W-:Y:S01]  /*232d0*/  STL [R1+0x5c], R4 ;  /* 0x00005c0401007387 */ /* 0x0003e20000100800 */
[----:B0-----:R-:W-:Y:S01]  /*232e0*/  IMAD.IADD R2, R3, 0x1, R0 ;  /* 0x0000000103027824 */ /* 0x001fe200078e0200 */
[----:B------:R-:W-:-:S05]  /*232f0*/  SHF.R.S32.HI R0, RZ, 0x1f, R18 ;  /* 0x0000001fff007819 */ /* 0x000fca0000011412 */
[----:B------:R1:W-:Y:S04]  /*23300*/  STL [R1+0x58], R0 ;  /* 0x0000580001007387 */ /* 0x0003e80000100800 */
[----:B------:R1:W-:Y:S01]  /*23310*/  STL [R1+0x48], R2 ;  /* 0x0000480201007387 */ /* 0x0003e20000100800 */
[----:B------:R-:W-:Y:S05]  /*23320*/  @!P1 BRA `(.L_x_943) ;  /* 0x0000000000409947 */ /* 0x000fea0003800000 */
[----:B-1----:R-:W-:Y:S01]  /*23330*/  MOV R2, 0x0 ;  /* 0x0000000000027802 */ /* 0x002fe20000000f00 */
        /* <DEDUP_REMOVED lines=15> */
.L_x_943:
[----:B------:R-:W-:Y:S05]  /*23430*/  BSYNC B6 ;  /* 0x0000000000067941 */ /* 0x000fea0003800000 */
.L_x_942:
[----:B------:R-:W2:Y:S01]  /*23440*/  LDL.LU R6, [R1+0x48] ;  /* 0x0000480001067983 */ /* 0x000ea20000300800 */
[----:B------:R-:W-:Y:S01]  /*23450*/  ULDC.64 UR4, c[0x0][0x2d8] ;  /* 0x0000b60000047ab9 */ /* 0x000fe20000000a00 */
[----:B------:R-:W0:Y:S02]  /*23460*/  LDC R7, c[0x0][0x448] ;  /* 0x00011200ff077b82 */ /* 0x000e240000000800 */
[----:B-1----:R-:W2:Y:S04]  /*23470*/  LDL.LU.64 R2, [R1+0x40] ;  /* 0x0000400001027983 */ /* 0x002ea80000300a00 */
[----:B------:R-:W3:Y:S04]  /*23480*/  LDL.LU R0, [R1+0x58] ;  /* 0x0000580001007983 */ /* 0x000ee80000300800 */
[----:B------:R-:W4:Y:S04]  /*23490*/  LDL.LU R5, [R1+0x5c] ;  /* 0x00005c0001057983 */ /* 0x000f280000300800 */
[----:B------:R-:W5:Y:S01]  /*234a0*/  LDL.LU R4, [R1+0x34] ;  /* 0x0000340001047983 */ /* 0x000f620000300800 */
[----:B------:R-:W-:Y:S01]  /*234b0*/  SHF.L.U32 R17, R17, 0x7, RZ ;  /* 0x0000000711117819 */ /* 0x000fe200000006ff */
[----:B------:R-:W1:Y:S01]  /*234c0*/  S2R R9, SR_TID.X ;  /* 0x0000000000097919 */ /* 0x000e620000002100 */
[----:B------:R-:W1:Y:S01]  /*234d0*/  S2R R8, SR_TID.X ;  /* 0x0000000000087919 */ /* 0x000e620000002100 */
[----:B0-----:R-:W-:Y:S01]  /*234e0*/  ISETP.NE.AND P0, PT, R7, 0x1, PT ;  /* 0x000000010700780c */ /* 0x001fe20003f05270 */
[----:B------:R-:W0:Y:S01]  /*234f0*/  S2R R10, SR_TID.X ;  /* 0x00000000000a7919 */ /* 0x000e220000002100 */
[----:B-1----:R-:W-:Y:S01]  /*23500*/  SHF.L.U32 R9, R9, 0x3, RZ ;  /* 0x0000000309097819 */ /* 0x002fe200000006ff */
[----:B------:R-:W-:-:S03]  /*23510*/  IMAD.SHL.U32 R8, R8, 0x8, RZ ;  /* 0x0000000808087824 */ /* 0x000fc600078e00ff */
[----:B------:R-:W-:Y:S02]  /*23520*/  LOP3.LUT R9, R9, 0x38, RZ, 0xc0, !PT ;  /* 0x0000003809097812 */ /* 0x000fe400078ec0ff */
[----:B0-----:R-:W-:Y:S02]  /*23530*/  LOP3.LUT R10, R10, 0x7f, RZ, 0xc0, !PT ;  /* 0x0000007f0a0a7812 */ /* 0x001fe400078ec0ff */
[C---:B------:R-:W-:Y:S02]  /*23540*/  LOP3.LUT R12, R9.reuse, 0x40, RZ, 0xfc, !PT ;  /* 0x00000040090c7812 */ /* 0x040fe400078efcff */
[C---:B------:R-:W-:Y:S02]  /*23550*/  LOP3.LUT R11, R9.reuse, 0x80, RZ, 0xfc, !PT ;  /* 0x00000080090b7812 */ /* 0x040fe400078efcff */
[----:B------:R-:W-:Y:S02]  /*23560*/  LOP3.LUT R8, R8, 0x38, RZ, 0xc0, !PT ;  /* 0x0000003808087812 */ /* 0x000fe400078ec0ff */
[----:B------:R-:W-:-:S02]  /*23570*/  LOP3.LUT R9, R9, 0xc0, RZ, 0xfc, !PT ;  /* 0x000000c009097812 */ /* 0x000fc400078efcff */
[----:B------:R-:W-:Y:S01]  /*23580*/  SHF.R.U32.HI R10, RZ, 0x3, R10 ;  /* 0x00000003ff0a7819 */ /* 0x000fe2000001160a */
[----:B--2---:R-:W-:Y:S02]  /*23590*/  IMAD.MOV.U32 R3, RZ, RZ, R6 ;  /* 0x000000ffff037224 */ /* 0x004fe400078e0006 */
[----:B------:R-:W0:Y:S01]  /*235a0*/  @P0 LDC R6, c[0x0][0x450] ;  /* 0x00011400ff060b82 */ /* 0x000e220000000800 */
[----:B---3--:R-:W-:Y:S02]  /*235b0*/  IMAD R0, R0, UR4, RZ ;  /* 0x0000000400007c24 */ /* 0x008fe4000f8e02ff */
[----:B------:R-:W-:-:S04]  /*235c0*/  IMAD.WIDE.U32 R2, R18, UR4, R2 ;  /* 0x0000000412027c25 */ /* 0x000fc8000f8e0002 */
[----:B------:R-:W-:Y:S01]  /*235d0*/  IMAD R0, R18, UR5, R0 ;  /* 0x0000000512007c24 */ /* 0x000fe2000f8e0200 */
[----:B------:R-:W-:-:S04]  /*235e0*/  ULDC.64 UR4, c[0x0][0x2e0] ;  /* 0x0000b80000047ab9 */ /* 0x000fc80000000a00 */
[----:B------:R-:W-:Y:S01]  /*235f0*/  IADD3 R3, R3, R0, RZ ;  /* 0x0000000003037210 */ /* 0x000fe20007ffe0ff */
[----:B----4-:R-:W-:-:S04]  /*23600*/  IMAD R0, R5, UR4, RZ ;  /* 0x0000000405007c24 */ /* 0x010fc8000f8e02ff */
[C---:B-----5:R-:W-:Y:S02]  /*23610*/  IMAD R0, R4.reuse, UR5, R0 ;  /* 0x0000000504007c24 */ /* 0x060fe4000f8e0200 */
[----:B------:R-:W-:Y:S01]  /*23620*/  IMAD.WIDE.U32 R2, R4, UR4, R2 ;  /* 0x0000000404027c25 */ /* 0x000fe2000f8e0002 */
[----:B------:R-:W-:Y:S01]  /*23630*/  ULDC.64 UR4, c[0x0][0x2d0] ;  /* 0x0000b40000047ab9 */ /* 0x000fe20000000a00 */
[----:B------:R-:W1:Y:S02]  /*23640*/  S2R R4, SR_TID.X ;  /* 0x0000000000047919 */ /* 0x000e640000002100 */
[----:B------:R-:W-:Y:S01]  /*23650*/  IMAD.IADD R3, R3, 0x1, R0 ;  /* 0x0000000103037824 */ /* 0x000fe200078e0200 */
[----:B-1----:R-:W-:-:S04]  /*23660*/  LOP3.LUT R4, R4, 0x7f, RZ, 0xc0, !PT ;  /* 0x0000007f04047812 */ /* 0x002fc800078ec0ff */
[----:B------:R-:W-:Y:S02]  /*23670*/  SHF.R.U32.HI R5, RZ, 0x3, R4 ;  /* 0x00000003ff057819 */ /* 0x000fe40000011604 */
[----:B------:R-:W1:Y:S02]  /*23680*/  S2R R4, SR_TID.X ;  /* 0x0000000000047919 */ /* 0x000e640000002100 */
[----:B-1----:R-:W-:-:S05]  /*23690*/  IMAD.SHL.U32 R4, R4, 0x10, RZ ;  /* 0x0000001004047824 */ /* 0x002fca00078e00ff */
[----:B------:R-:W-:Y:S02]  /*236a0*/  LOP3.LUT R4, R5, 0x70, R4, 0xf8, !PT ;  /* 0x0000007005047812 */ /* 0x000fe400078ef804 */
[----:B------:R-:W1:Y:S02]  /*236b0*/  @P0 LDC R5, c[0x0][0x44c] ;  /* 0x00011300ff050b82 */ /* 0x000e640000000800 */
[----:B------:R-:W-:-:S05]  /*236c0*/  LOP3.LUT R4, R4, R17, RZ, 0xfc, !PT ;  /* 0x0000001104047212 */ /* 0x000fca00078efcff */
[----:B------:R-:W-:Y:S02]  /*236d0*/  IMAD.MOV.U32 R0, RZ, RZ, R4 ;  /* 0x000000ffff007224 */ /* 0x000fe400078e0004 */
[----:B-1----:R-:W-:-:S05]  /*236e0*/  @P0 IMAD.HI.U32 R5, R4, R5, RZ ;  /* 0x0000000504050227 */ /* 0x002fca00078e00ff */
[----:B0-----:R-:W-:-:S05]  /*236f0*/  @P0 SHF.R.U32.HI R0, RZ, R6, R5 ;  /* 0x00000006ff000219 */ /* 0x001fca0000011605 */
[----:B------:R-:W-:Y:S02]  /*23700*/  IMAD.MOV R5, RZ, RZ, -R0 ;  /* 0x000000ffff057224 */ /* 0x000fe400078e0a00 */
[----:B------:R-:W-:-:S04]  /*23710*/  IMAD.WIDE.U32 R2, R0, UR4, R2 ;  /* 0x0000000400027c25 */ /* 0x000fc8000f8e0002 */
[----:B------:R-:W-:Y:S01]  /*23720*/  IMAD R4, R7, R5, R4 ;  /* 0x0000000507047224 */ /* 0x000fe200078e0204 */
[----:B------:R-:W-:-:S05]  /*23730*/  SHF.R.S32.HI R5, RZ, 0x1f, R0 ;  /* 0x0000001fff057819 */ /* 0x000fca0000011400 */
[----:B------:R-:W-:-:S04]  /*23740*/  IMAD R5, R5, UR4, RZ ;  /* 0x0000000405057c24 */ /* 0x000fc8000f8e02ff */
[----:B------:R-:W-:Y:S01]  /*23750*/  IMAD R0, R0, UR5, R5 ;  /* 0x0000000500007c24 */ /* 0x000fe2000f8e0205 */
[----:B------:R-:W-:-:S04]  /*23760*/  ULDC.64 UR4, c[0x0][0x2c8] ;  /* 0x0000b20000047ab9 */ /* 0x000fc80000000a00 */
[----:B------:R-:W-:Y:S02]  /*23770*/  IADD3 R3, R3, R0, RZ ;  /* 0x0000000003037210 */ /* 0x000fe40007ffe0ff */
[----:B------:R-:W-:Y:S01]  /*23780*/  SHF.R.S32.HI R0, RZ, 0x1f, R4 ;  /* 0x0000001fff007819 */ /* 0x000fe20000011404 */
[----:B------:R-:W-:-:S04]  /*23790*/  IMAD.WIDE.U32 R2, R4, UR4, R2 ;  /* 0x0000000404027c25 */ /* 0x000fc8000f8e0002 */
[----:B------:R-:W-:-:S04]  /*237a0*/  IMAD R0, R0, UR4, RZ ;  /* 0x0000000400007c24 */ /* 0x000fc8000f8e02ff */
[----:B------:R-:W-:Y:S01]  /*237b0*/  IMAD R4, R4, UR5, R0 ;  /* 0x0000000504047c24 */ /* 0x000fe2000f8e0200 */
[----:B------:R-:W-:-:S03]  /*237c0*/  ULDC.64 UR4, c[0x0][0x280] ;  /* 0x0000a00000047ab9 */ /* 0x000fc60000000a00 */
[----:B------:R-:W-:Y:S01]  /*237d0*/  IMAD.IADD R3, R3, 0x1, R4 ;  /* 0x0000000103037824 */ /* 0x000fe200078e0204 */
[----:B------:R-:W-:Y:S01]  /*237e0*/  LEA R4, P0, R2, UR4, 0x1 ;  /* 0x0000000402047c11 */ /* 0x000fe2000f8008ff */
        /* <DEDUP_REMOVED lines=8> */
[----:B------:R-:W2:Y:S04]  /*23870*/  LDL.LU R6, [R1+0x50] ;  /* 0x0000500001067983 */ /* 0x000ea80000300800 */
[----:B------:R-:W3:Y:S01]  /*23880*/  LDL R9, [R1+0x2c] ;  /* 0x00002c0001097983 */ /* 0x000ee20000100800 */
[----:B------:R-:W-:Y:S01]  /*23890*/  IMAD.IADD R0, R10, 0x1, R17 ;  /* 0x000000010a007824 */ /* 0x000fe200078e0211 */
[----:B------:R-:W-:Y:S02]  /*238a0*/  ULDC.64 UR4, c[0x0][0x208] ;  /* 0x0000820000047ab9 */ /* 0x000fe40000000a00 */
[----:B------:R-:W-:Y:S01]  /*238b0*/  SHFL.IDX PT, R5, R4, 0x1, 0x181f ;  /* 0x00381f0004057f89 */ /* 0x000fe200000e0000 */
[----:B--2---:R-:W-:-:S03]  /*238c0*/  IMAD R2, R6, R7, RZ ;  /* 0x0000000706027224 */ /* 0x004fc600078e02ff */
[----:B------:R-:W0:Y:S02]  /*238d0*/  SHFL.IDX PT, R7, R4, RZ, 0x181f ;  /* 0x00181fff04077589 */ /* 0x000e2400000e0000 */
[----:B------:R-:W-:Y:S02]  /*238e0*/  ISETP.GE.AND P2, PT, R0, R2, PT ;  /* 0x000000020000720c */ /* 0x000fe40003f46270 */
[----:B------:R-:W1:Y:S11]  /*238f0*/  SHFL.IDX PT, R6, R3, RZ, 0x181f ;  /* 0x00181fff03067589 */ /* 0x000e7600000e0000 */
[----:B0-----:R-:W-:-:S05]  /*23900*/  @!P2 LEA R7, P5, R8, R7, 0x1 ;  /* 0x000000070807a211 */ /* 0x001fca00078a08ff */
[----:B-1----:R-:W-:-:S05]  /*23910*/  @!P2 IMAD.X R6, RZ, RZ, R6, P5 ;  /* 0x000000ffff06a224 */ /* 0x002fca00028e0606 */
[----:B------:R-:W-:-:S04]  /*23920*/  @!P2 LOP3.LUT R7, R7, R6, RZ, 0x3c, !PT ;  /* 0x000000060707a212 */ /* 0x000fc800078e3cff */
[----:B------:R-:W-:-:S04]  /*23930*/  @!P2 LOP3.LUT R6, R7, R6, RZ, 0x3c, !PT ;  /* 0x000000060706a212 */ /* 0x000fc800078e3cff */
[----:B------:R-:W-:-:S05]  /*23940*/  @!P2 LOP3.LUT R7, R7, R6, RZ, 0x3c, !PT ;  /* 0x000000060707a212 */ /* 0x000fca00078e3cff */
[----:B---3--:R-:W-:Y:S04]  /*23950*/  @!P2 LDGSTS.E.BYPASS.LTC128B.128 [R9+0x14400], desc[UR4][R6.64], !P4 ;  /* 0x144000000609afae */ /* 0x008fe8000e101d44 */
[----:B------:R-:W-:Y:S04]  /*23960*/  @!P2 LDGSTS.E.BYPASS.LTC128B.128 [R9+0x18400], desc[UR4][R6.64+0x80], !P3 ;  /* 0x184000800609afae */ /* 0x000fe8000d901d44 */
[----:B------:R-:W-:Y:S04]  /*23970*/  @!P2 LDGSTS.E.BYPASS.LTC128B.128 [R9+0x1c400], desc[UR4][R6.64+0x100], !P0 ;  /* 0x1c4001000609afae */ /* 0x000fe8000c101d44 */
[----:B------:R0:W-:Y:S04]  /*23980*/  @!P2 LDGSTS.E.BYPASS.LTC128B.128 [R9+0x20400], desc[UR4][R6.64+0x180], !P1 ;  /* 0x204001800609afae */ /* 0x0001e8000c901d44 */
[----:B0-----:R-:W0:Y:S01]  /*23990*/  SHFL.IDX PT, R7, R3, 0x1, 0x181f ;  /* 0x00381f0003077f89 */ /* 0x001e2200000e0000 */
[----:B------:R-:W-:-:S04]  /*239a0*/  IADD3 R6, R0, 0x10, RZ ;  /* 0x0000001000067810 */ /* 0x000fc80007ffe0ff */
[----:B------:R-:W-:-:S13]  /*239b0*/  ISETP.GE.AND P2, PT, R6, R2, PT ;  /* 0x000000020600720c */ /* 0x000fda0003f46270 */
[----:B------:R-:W-:-:S05]  /*239c0*/  @!P2 LEA R5, P5, R8, R5, 0x1 ;  /* 0x000000050805a211 */ /* 0x000fca00078a08ff */
[----:B0-----:R-:W-:-:S04]  /*239d0*/  @!P2 IMAD.X R6, RZ, RZ, R7, P5 ;  /* 0x000000ffff06a224 */ /* 0x001fc800028e0607 */
[----:B------:R-:W-:Y:S01]  /*239e0*/  @!P2 IMAD.MOV.U32 R7, RZ, RZ, R6 ;  /* 0x000000ffff07a224 */ /* 0x000fe200078e0006 */
[----:B------:R-:W-:Y:S02]  /*239f0*/  @!P2 MOV R6, R5 ;  /* 0x000000050006a202 */ /* 0x000fe40000000f00 */
[----:B------:R-:W0:Y:S04]  /*23a00*/  SHFL.IDX PT, R5, R4, 0x2, 0x181f ;  /* 0x00581f0004057f89 */ /* 0x000e2800000e0000 */
[----:B------:R-:W-:Y:S04]  /*23a10*/  @!P2 LDGSTS.E.BYPASS.LTC128B.128 [R9+0x14c00], desc[UR4][R6.64], !P4 ;  /* 0x14c000000609afae */ /* 0x000fe8000e101d44 */
[----:B------:R-:W-:Y:S04]  /*23a20*/  @!P2 LDGSTS.E.BYPASS.LTC128B.128 [R9+0x18c00], desc[UR4][R6.64+0x80], !P3 ;  /* 0x18c000800609afae */ /* 0x000fe8000d901d44 */
[----:B------:R-:W-:Y:S04]  /*23a30*/  @!P2 LDGSTS.E.BYPASS.LTC128B.128 [R9+0x1cc00], desc[UR4][R6.64+0x100], !P0 ;  /* 0x1cc001000609afae */ /* 0x000fe8000c101d44 */
[----:B------:R1:W-:Y:S04]  /*23a40*/  @!P2 LDGSTS.E.BYPASS.LTC128B.128 [R9+0x20c00], desc[UR4][R6.64+0x180], !P1 ;  /* 0x20c001800609afae */ /* 0x0003e8000c901d44 */
[----:B-1----:R-:W1:Y:S01]  /*23a50*/  SHFL.IDX PT, R7, R3, 0x2, 0x181f ;  /* 0x00581f0003077f89 */ /* 0x002e6200000e0000 */
[----:B------:R-:W-:-:S05]  /*23a60*/  VIADD R6, R0, 0x20 ;  /* 0x0000002000067836 */ /* 0x000fca0000000000 */
[----:B------:R-:W-:-:S13]  /*23a70*/  ISETP.GE.AND P2, PT, R6, R2, PT ;  /* 0x000000020600720c */ /* 0x000fda0003f46270 */
[----:B0-----:R-:W-:-:S05]  /*23a80*/  @!P2 LEA R5, P5, R8, R5, 0x1 ;  /* 0x000000050805a211 */ /* 0x001fca00078a08ff */
[----:B-1----:R-:W-:-:S05]  /*23a90*/  @!P2 IMAD.X R6, RZ, RZ, R7, P5 ;  /* 0x000000ffff06a224 */ /* 0x002fca00028e0607 */
[----:B------:R-:W-:Y:S01]  /*23aa0*/  @!P2 MOV R7, R6 ;  /* 0x000000060007a202 */ /* 0x000fe20000000f00 */
[----:B------:R-:W-:Y:S02]  /*23ab0*/  @!P2 IMAD.MOV.U32 R6, RZ, RZ, R5 ;  /* 0x000000ffff06a224 */ /* 0x000fe400078e0005 */
        /* <DEDUP_REMOVED lines=8> */
[----:B0-----:R-:W-:-:S04]  /*23b40*/  @!P2 LEA R5, P5, R8, R5, 0x1 ;  /* 0x000000050805a211 */ /* 0x001fc800078a08ff */
[----:B-1----:R-:W-:-:S05]  /*23b50*/  @!P2 IADD3.X R6, RZ, R7, RZ, P5, !PT ;  /* 0x00000007ff06a210 */ /* 0x002fca0002ffe4ff */
[----:B------:R-:W-:Y:S02]  /*23b60*/  @!P2 IMAD.MOV.U32 R7, RZ, RZ, R6 ;  /* 0x000000ffff07a224 */ /* 0x000fe400078e0006 */
[----:B------:R-:W-:Y:S02]  /*23b70*/  @!P2 IMAD.MOV.U32 R6, RZ, RZ, R5 ;  /* 0x000000ffff06a224 */ /* 0x000fe400078e0005 */
[----:B------:R-:W0:Y:S04]  /*23b80*/  SHFL.IDX PT, R5, R4, 0x4, 0x181f ;  /* 0x00981f0004057f89 */ /* 0x000e2800000e0000 */
[----:B------:R-:W-:Y:S04]  /*23b90*/  @!P2 LDGSTS.E.BYPASS.LTC128B.128 [R9+0x15c00], desc[UR4][R6.64], !P4 ;  /* 0x15c000000609afae */ /* 0x000fe8000e101d44 */
[----:B------:R-:W-:Y:S04]  /*23ba0*/  @!P2 LDGSTS.E.BYPASS.LTC128B.128 [R9+0x19c00], desc[UR4][R6.64+0x80], !P3 ;  /* 0x19c000800609afae */ /* 0x000fe8000d901d44 */
[----:B------:R-:W-:Y:S04]  /*23bb0*/  @!P2 LDGSTS.E.BYPASS.LTC128B.128 [R9+0x1dc00], desc[UR4][R6.64+0x100], !P0 ;  /* 0x1dc001000609afae */ /* 0x000fe8000c101d44 */
[----:B------:R1:W-:Y:S04]  /*23bc0*/  @!P2 LDGSTS.E.BYPASS.LTC128B.128 [R9+0x21c00], desc[UR4][R6.64+0x180], !P1 ;  /* 0x21c001800609afae */ /* 0x0003e8000c901d44 */
[----:B-1----:R-:W1:Y:S01]  /*23bd0*/  SHFL.IDX PT, R7, R3, 0x4, 0x181f ;  /* 0x00981f0003077f89 */ /* 0x002e6200000e0000 */
[----:B------:R-:W-:-:S04]  /*23be0*/  IADD3 R6, R0, 0x40, RZ ;  /* 0x0000004000067810 */ /* 0x000fc80007ffe0ff */
[----:B------:R-:W-:-:S13]  /*23bf0*/  ISETP.GE.AND P2, PT, R6, R2, PT ;  /* 0x000000020600720c */ /* 0x000fda0003f46270 */
[----:B0-----:R-:W-:-:S05]  /*23c00*/  @!P2 LEA R5, P5, R8, R5, 0x1 ;  /* 0x000000050805a211 */ /* 0x001fca00078a08ff */
[----:B-1----:R-:W-:-:S04]  /*23c10*/  @!P2 IMAD.X R6, RZ, RZ, R7, P5 ;  /* 0x000000ffff06a224 */ /* 0x002fc800028e0607 */
        /* <DEDUP_REMOVED lines=26> */
[----:B------:R0:W1:Y:S04]  /*23dc0*/  SHFL.IDX PT, R5, R3, 0x7, 0x181f ;  /* 0x00f81f0003057f89 */ /* 0x00006800000e0000 */
[----:B------:R0:W-:Y:S04]  /*23dd0*/  @!P2 LDGSTS.E.BYPASS.LTC128B.128 [R9+0x17400], desc[UR4][R6.64], !P4 ;  /* 0x174000000609afae */ /* 0x0001e8000e101d44 */
[----:B------:R0:W-:Y:S04]  /*23de0*/  @!P2 LDGSTS.E.BYPASS.LTC128B.128 [R9+0x1b400], desc[UR4][R6.64+0x80], !P3 ;  /* 0x1b4000800609afae */ /* 0x0001e8000d901d44 */
[----:B------:R0:W-:Y:S04]  /*23df0*/  @!P2 LDGSTS.E.BYPASS.LTC128B.128 [R9+0x1f400], desc[UR4][R6.64+0x100], !P0 ;  /* 0x1f4001000609afae */ /* 0x0001e8000c101d44 */
[----:B------:R0:W-:Y:S04]  /*23e00*/  @!P2 LDGSTS.E.BYPASS.LTC128B.128 [R9+0x23400], desc[UR4][R6.64+0x180], !P1 ;  /* 0x234001800609afae */ /* 0x0001e8000c901d44 */
[----:B------:R0:W2:Y:S02]  /*23e10*/  SHFL.IDX PT, R3, R4, 0x7, 0x181f ;  /* 0x00f81f0004037f89 */ /* 0x0000a400000e0000 */
.L_x_1103:
[----:B------:R-:W-:Y:S01]  /*23e20*/  IADD3 R0, R0, 0x70, RZ ;  /* 0x0000007000007810 */ /* 0x000fe20007ffe0ff */
[----:B------:R-:W-:Y:S03]  /*23e30*/  BSSY B0, `(.L_x_945) ;  /* 0x000000e000007945 */ /* 0x000fe60003800000 */
        /* <DEDUP_REMOVED lines=13> */
.L_x_946:
[----:B------:R-:W-:Y:S05]  /*23f10*/  BSYNC B0 ;  /* 0x0000000000007941 */ /* 0x000fea0003800000 */
.L_x_945:
[----:B------:R4:W5:Y:S01]  /*23f20*/  LDL R8, [R1+0x4] ;  /* 0x0000040001087983 */ /* 0x0009620000100800 */
[----:B------:R-:W-:Y:S01]  /*23f30*/  PLOP3.LUT P0, PT, PT, PT, PT, 0x80, 0x0 ;  /* 0x000000000000781c */ /* 0x000fe20003f0f070 */
[----:B------:R-:W-:-:S12]  /*23f40*/  NOP ;  /* 0x0000000000007918 */ /* 0x000fd80000000000 */
.L_x_947:
[----:B---3--:R-:W3:Y:S01]  /*23f50*/  LDL R2, [R1+0x4] ;  /* 0x0000040001027983 */ /* 0x008ee20000100800 */
[----:B------:R-:W-:Y:S02]  /*23f60*/  PLOP3.LUT P1, PT, P1, P0, PT, 0xa2, 0x0 ;  /* 0x000000000000781c */ /* 0x000fe40000f21472 */
[----:B---3--:R-:W-:-:S08]  /*23f70*/  @P0 R2UR P1, UR4, R2 ;  /* 0x00000000020402ca */ /* 0x008fd00000020000 */
[----:B------:R-:W-:-:S05]  /*23f80*/  @P0 PLOP3.LUT P0, PT, P1, PT, PT, 0x80, 0x0 ;  /* 0x000000000000081c */ /* 0x000fca0000f0f070 */
[----:B------:R-:W-:Y:S01]  /*23f90*/  @!P1 SYNCS.ARRIVE.TRANS64.RED.A0T1 RZ, [UR4+0x38800], RZ ;  /* 0x038800ffffff99a7 */ /* 0x000fe20008200404 */
[----:B------:R-:W-:Y:S07]  /*23fa0*/  @!P1 ARRIVES.LDGSTSBAR.64.TRANSCNT [UR4+0x38800] ;  /* 0x03880000ff0099b0 */ /* 0x000fee0008000a84 */
[----:B------:R-:W-:Y:S05]  /*23fb0*/  @P0 BRA.U.ANY `(.L_x_947) ;  /* 0xfffffffd00e40947 */ /* 0x000fea000393ffff */
[----:B0-2---:R-:W2:Y:S02]  /*23fc0*/  LDL.LU R3, [R1+0x54] ;  /* 0x0000540001037983 */ /* 0x005ea40000300800 */
[----:B--2---:R-:W-:-:S05]  /*23fd0*/  VIADD R3, R3, 0x1 ;  /* 0x0000000103037836 */ /* 0x004fca0000000000 */
[----:B------:R0:W-:Y:S01]  /*23fe0*/  STL [R1+0x54], R3 ;  /* 0x0000540301007387 */ /* 0x0001e20000100800 */
[----:B------:R-:W-:-:S04]  /*23ff0*/  LEA.HI R0, R3, R3, RZ, 0x1 ;  /* 0x0000000303007211 */ /* 0x000fc800078f08ff */
[----:B------:R-:W-:-:S04]  /*24000*/  LOP3.LUT R0, R0, 0xfffffffe, RZ, 0xc0, !PT ;  /* 0xfffffffe00007812 */ /* 0x000fc800078ec0ff */
[----:B------:R-:W-:-:S04]  /*24010*/  IADD3 R0, R3, -R0, RZ ;  /* 0x8000000003007210 */ /* 0x000fc80007ffe0ff */
[----:B------:R-:W-:Y:S01]  /*24020*/  SHF.L.U32 R0, R0, 0x1f, RZ ;  /* 0x0000001f00007819 */ /* 0x000fe200000006ff */
[----:B------:R-:W-:Y:S01]  /*24030*/  NOP ;  /* 0x0000000000007918 */ /* 0x000fe20000000000 */
[----:B------:R0:W-:Y:S01]  /*24040*/  SYNCS.ARRIVE.TRANS64.A1T0 RZ, [R2+URZ+0x38800], RZ ;  /* 0x038800ff02ff79a7 */ /* 0x0001e2000810003f */
[----:B------:R-:W-:Y:S01]  /*24050*/  BSSY B0, `(.L_x_948) ;  /* 0x0000003000007945 */ /* 0x000fe20003800000 */
[----:B------:R-:W2:Y:S03]  /*24060*/  SYNCS.PHASECHK.TRANS64.TRYWAIT P0, [R2+URZ+0x38820], R0 ;  /* 0x03882000020075a7 */ /* 0x000ea6000800017f */
[----:B0-2---:R-:W-:Y:S05]  /*24070*/  @!P0 BRA `(.L_x_949) ;  /* 0x00000058007c8947 */ /* 0x005fea0003800000 */
.L_x_1104:
[----:B------:R-:W-:Y:S05]  /*24080*/  BSYNC B0 ;  /* 0x0000000000007941 */ /* 0x000fea0003800000 */
.L_x_948:
[----:B0-----:R-:W2:Y:S01]  /*24090*/  LDL.LU R2, [R1+0x4c] ;  /* 0x00004c0001027983 */ /* 0x001ea20000300800 */
[----:B------:R-:W-:Y:S01]  /*240a0*/  BSSY B0, `(.L_x_950) ;  /* 0x00002c2000007945 */ /* 0x000fe20003800000 */
[----:B--2---:R-:W-:-:S13]  /*240b0*/  ISETP.GE.AND P0, PT, R2, 0x51, PT ;  /* 0x000000510200780c */ /* 0x004fda0003f06270 */
[----:B------:R-:W-:Y:S05]  /*240c0*/  @!P0 BRA `(.L_x_951) ;  /* 0x0000002800fc8947 */ /* 0x000fea0003800000 */
[----:B------:R-:W2:Y:S01]  /*240d0*/  LDL R2, [R1+0x38] ;  /* 0x0000380001027983 */ /* 0x000ea20000100800 */
[----:B------:R-:W-:Y:S01]  /*240e0*/  IMAD.MOV.U32 R0, RZ, RZ, 0x1 ;  /* 0x00000001ff007424 */ /* 0x000fe200078e00ff */
[----:B------:R-:W-:Y:S01]  /*240f0*/  BSSY B2, `(.L_x_952) ;  /* 0x00000ef000027945 */ /* 0x000fe20003800000 */
[----:B--2--5:R-:W-:-:S05]  /*24100*/  IMAD.MOV R8, RZ, RZ, -R2 ;  /* 0x000000ffff087224 */ /* 0x024fca00078e0a02 */
[----:B------:R-:W-:-:S04]  /*24110*/  VIADDMNMX R8, R8, R0, 0xffffffff, !PT ;  /* 0xffffffff08087446 */ /* 0x000fc80007800100 */
[----:B------:R-:W-:-:S04]  /*24120*/  IADD3 R0, R2, R8, RZ ;  /* 0x0000000802007210 */ /* 0x000fc80007ffe0ff */
[----:B------:R-:W-:-:S04]  /*24130*/  LOP3.LUT R0, R0, 0x1, RZ, 0xc0, !PT ;  /* 0x0000000100007812 */ /* 0x000fc800078ec0ff */
[----:B------:R-:W-:Y:S01]  /*24140*/  ISETP.NE.U32.AND P0, PT, R0, 0x1, PT ;  /* 0x000000010000780c */ /* 0x000fe20003f05070 */
[----:B------:R-:W-:-:S12]  /*24150*/  VIADD R0, R2, 0xfffffffe ;  /* 0xfffffffe02007836 */ /* 0x000fd80000000000 */
[----:B------:R-:W-:Y:S05]  /*24160*/  @P0 BRA `(.L_x_953) ;  /* 0x0000000c009c0947 */ /* 0x000fea0003800000 */
[----:B------:R-:W2:Y:S04]  /*24170*/  LDL R4, [R1+0x8] ;  /* 0x0000080001047983 */ /* 0x000ea80000100800 */
[----:B------:R-:W3:Y:S04]  /*24180*/  LDL R3, [R1+0xc] ;  /* 0x00000c0001037983 */ /* 0x000ee80000100800 */
[----:B------:R-:W5:Y:S01]  /*24190*/  LDL R2, [R1+0x14] ;  /* 0x0000140001027983 */ /* 0x000f620000100800 */
[----:B------:R-:W-:Y:S01]  /*241a0*/  BSSY B1, `(.L_x_954) ;  /* 0x00000df000017945 */ /* 0x000fe20003800000 */
[----:B--2---:R-:W-:Y:S01]  /*241b0*/  LOP3.LUT P1, RZ, R4, 0x4, RZ, 0xc0, !PT ;  /* 0x0000000404ff7812 */ /* 0x004fe2000782c0ff */
[----:B---3--:R-:W-:-:S05]  /*241c0*/  VIADD R7, R3, 0x1 ;  /* 0x0000000103077836 */ /* 0x008fca0000000000 */
[----:B------:R-:W-:-:S04]  /*241d0*/  ISETP.NE.AND P0, PT, R7, 0x2, PT ;  /* 0x000000020700780c */ /* 0x000fc80003f05270 */
[----:B------:R-:W-:Y:S02]  /*241e0*/  SEL R9, RZ, 0x1, P0 ;  /* 0x00000001ff097807 */ /* 0x000fe40000000000 */
[----:B------:R-:W-:Y:S02]  /*241f0*/  SEL R7, R7, RZ, P0 ;  /* 0x000000ff07077207 */ /* 0x000fe40000000000 */
[----:B-----5:R-:W-:Y:S01]  /*24200*/  LOP3.LUT R9, R2, R9, RZ, 0x3c, !PT ;  /* 0x0000000902097212 */ /* 0x020fe200078e3cff */
[----:B------:R-:W-:Y:S06]  /*24210*/  @!P1 BRA `(.L_x_955) ;  /* 0x0000000c005c9947 */ /* 0x000fec0003800000 */
[----:B------:R0:W5:Y:S01]  /*24220*/  LDL R4, [R1] ;  /* 0x0000000001047983 */ /* 0x0001620000100800 */
[----:B------:R-:W-:Y:S02]  /*24230*/  ULDC.64 UR4, c[0x0][0x418] ;  /* 0x0001060000047ab9 */ /* 0x000fe40000000a00 */
[----:B------:R-:W-:-:S04]  /*24240*/  ISETP.NE.U32.AND P0, PT, RZ, UR4, PT ;  /* 0x00000004ff007c0c */ /* 0x000fc8000bf05070 */
[----:B------:R-:W-:-:S13]  /*24250*/  ISETP.NE.AND.EX P0, PT, RZ, UR5, PT, P0 ;  /* 0x00000005ff007c0c */ /* 0x000fda000bf05300 */
[----:B0-----:R-:W-:Y:S05]  /*24260*/  @!P0 BRA `(.L_x_956) ;  /* 0x0000000000508947 */ /* 0x001fea0003800000 */
[----:B------:R-:W2:Y:S01]  /*24270*/  LDL R10, [R1+0x28] ;  /* 0x00002800010a7983 */ /* 0x000ea20000100800 */
[----:B-1----:R-:W0:Y:S01]  /*24280*/  LDC R5, c[0x0][0x43c] ;  /* 0x00010f00ff057b82 */ /* 0x002e220000000800 */
[----:B------:R-:W-:Y:S02]  /*24290*/  ULDC.64 UR6, c[0x0][0x428] ;  /* 0x00010a0000067ab9 */ /* 0x000fe40000000a00 */
[----:B------:R-:W3:Y:S01]  /*242a0*/  LDL R6, [R1+0x10] ;  /* 0x0000100001067983 */ /* 0x000ee20000100800 */
[----:B------:R-:W-:Y:S01]  /*242b0*/  ULDC.64 UR8, c[0x0][0x208] ;  /* 0x0000820000087ab9 */ /* 0x000fe20000000a00 */
[----:B0-----:R-:W-:-:S13]  /*242c0*/  ISETP.NE.AND P0, PT, R5, 0x1, PT ;  /* 0x000000010500780c */ /* 0x001fda0003f05270 */
[----:B------:R-:W0:Y:S02]  /*242d0*/  @P0 LDC.64 R2, c[0x0][0x440] ;  /* 0x00011000ff020b82 */ /* 0x000e240000000a00 */
[----:B0----5:R-:W-:Y:S01]  /*242e0*/  @P0 IMAD.HI.U32 R4, R0, R2, RZ ;  /* 0x0000000200040227 */ /* 0x021fe200078e00ff */
[----:B------:R-:W-:-:S04]  /*242f0*/  MOV R2, R0 ;  /* 0x0000000000027202 */ /* 0x000fc80000000f00 */
        /* <DEDUP_REMOVED lines=9> */
[----:B------:R-:W-:-:S05]  /*24390*/  LEA.HI.X R5, R2, UR5, R3, 0x2, P0 ;  /* 0x0000000502057c11 */ /* 0x000fca00080f1403 */
[----:B------:R0:W5:Y:S04]  /*243a0*/  LDG.E R4, desc[UR8][R4.64] ;  /* 0x0000000804047981 */ /* 0x000168000c1e1900 */
.L_x_956:
[----:B------:R-:W2:Y:S01]  /*243b0*/  LDL R2, [R1+0x4] ;  /* 0x0000040001027983 */ /* 0x000ea20000100800 */
[----:B------:R-:W-:Y:S01]  /*243c0*/  BSSY B3, `(.L_x_957) ;  /* 0x0000005000037945 */ /* 0x000fe20003800000 */
[----:B--2---:R-:W-:Y:S02]  /*243d0*/  LEA R3, R7, R2, 0x3 ;  /* 0x0000000207037211 */ /* 0x004fe400078e18ff */
[----:B------:R-:W-:-:S04]  /*243e0*/  SHF.L.U32 R2, R9, 0x1f, RZ ;  /* 0x0000001f09027819 */ /* 0x000fc800000006ff */
[----:B------:R-:W2:Y:S02]  /*243f0*/  SYNCS.PHASECHK.TRANS64.TRYWAIT P0, [R3+URZ+0x38840], R2 ;  /* 0x03884002030075a7 */ /* 0x000ea4000800017f */
[----:B--2---:R-:W-:Y:S05]  /*24400*/  @!P0 BRA `(.L_x_958) ;  /* 0x0000005400b08947 */ /* 0x004fea0003800000 */
.L_x_1105:
[----:B------:R-:W-:Y:S05]  /*24410*/  BSYNC B3 ;  /* 0x0000000000037941 */ /* 0x000fea0003800000 */
.L_x_957:
[----:B01----:R-:W0:Y:S01]  /*24420*/  S2R R5, SR_TID.X ;  /* 0x0000000000057919 */ /* 0x003e220000002100 */
[----:B------:R-:W-:Y:S01]  /*24430*/  BSSY B3, `(.L_x_959) ;  /* 0x000000a000037945 */ /* 0x000fe20003800000 */
[----:B0-----:R-:W-:-:S04]  /*24440*/  LOP3.LUT R5, R5, 0x7f, RZ, 0xc0, !PT ;  /* 0x0000007f05057812 */ /* 0x001fc800078ec0ff */
[----:B------:R-:W-:-:S13]  /*24450*/  ISETP.NE.AND P0, PT, R5, RZ, PT ;  /* 0x000000ff0500720c */ /* 0x000fda0003f05270 */
[----:B------:R-:W-:Y:S05]  /*24460*/  @P0 BRA `(.L_x_960) ;  /* 0x0000000000180947 */ /* 0x000fea0003800000 */
[----:B------:R-:W3:Y:S01]  /*24470*/  LDL R5, [R1+0x8] ;  /* 0x0000080001057983 */ /* 0x000ee20000100800 */
[----:B--2---:R-:W-:-:S04]  /*24480*/  IMAD.MOV.U32 R2, RZ, RZ, 0xa000 ;  /* 0x0000a000ff027424 */ /* 0x004fc800078e00ff */
[----:B------:R0:W-:Y:S01]  /*24490*/  SYNCS.ARRIVE.TRANS64 RZ, [R3+URZ+0x38830], R2 ;  /* 0x0388300203ff79a7 */ /* 0x0001e2000800003f */
[----:B---3--:R-:W-:-:S13]  /*244a0*/  LOP3.LUT P1, RZ, R5, 0x1, RZ, 0xc0, !PT ;  /* 0x0000000105ff7812 */ /* 0x008fda000782c0ff */
[----:B0-----:R-:W-:Y:S05]  /*244b0*/  @!P1 BRA `(.L_x_960) ;  /* 0x0000000000049947 */ /* 0x001fea0003800000 */
[----:B------:R-:W-:Y:S01]  /*244c0*/  BPT.TRAP 0x1 ;  /* 0x000000040000795c */ /* 0x000fe20000300000 */
.L_x_960:
[----:B------:R-:W-:Y:S05]  /*244d0*/  BSYNC B3 ;  /* 0x0000000000037941 */ /* 0x000fea0003800000 */
.L_x_959:
[----:B------:R-:W3:Y:S04]  /*244e0*/  LDL R5, [R1+0x4] ;  /* 0x0000040001057983 */ /* 0x000ee80000100800 */
[----:B--2---:R-:W2:Y:S01]  /*244f0*/  LDL R2, [R1+0x1c] ;  /* 0x00001c0001027983 */ /* 0x004ea20000100800 */
[----:B------:R-:W-:Y:S01]  /*24500*/  IMAD.MOV.U32 R10, RZ, RZ, RZ ;  /* 0x000000ffff0a7224 */ /* 0x000fe200078e00ff */
[----:B------:R-:W-:Y:S01]  /*24510*/  UIADD3 UR4, UP0, UR38, 0x370, URZ ;  /* 0x0000037026047890 */ /* 0x000fe2000ff1e03f */
[----:B------:R-:W-:Y:S01]  /*24520*/  PLOP3.LUT P0, PT, PT, PT, PT, 0x80, 0x0 ;  /* 0x000000000000781c */ /* 0x000fe20003f0f070 */
[----:B------:R-:W-:Y:S01]  /*24530*/  UMOV UR6, 0x0 ;  /* 0x0000000000067882 */ /* 0x000fe20000000000 */
[----:B------:R-:W-:Y:S01]  /*24540*/  IADD3 R3, R3, 0x38830, RZ ;  /* 0x0003883003037810 */ /* 0x000fe20007ffe0ff */
[----:B------:R-:W-:Y:S01]  /*24550*/  UIADD3.X UR5, URZ, UR39, URZ, UP0, !UPT ;  /* 0x000000273f057290 */ /* 0x000fe200087fe43f */
[----:B------:R-:W-:Y:S01]  /*24560*/  R2UR UR10, R10 ;  /* 0x000000000a0a72ca */ /* 0x000fe200000e0000 */
[----:B------:R-:W-:Y:S01]  /*24570*/  UMOV UR7, 0x14f00000 ;  /* 0x14f0000000077882 */ /* 0x000fe20000000000 */
[----:B---3--:R-:W-:-:S02]  /*24580*/  IMAD R6, R7, 0xa000, R5 ;  /* 0x0000a00007067824 */ /* 0x008fc400078e0205 */
[----:B--2---:R-:W-:Y:S02]  /*24590*/  IMAD R2, R0, 0x50, R2 ;  /* 0x0000005000027824 */ /* 0x004fe400078e0202 */
[----:B------:R-:W-:-:S09]  /*245a0*/  VIADD R5, R6, 0x24400 ;  /* 0x0002440006057836 */ /* 0x000fd20000000000 */
.L_x_961:
        /* <DEDUP_REMOVED lines=16> */
.L_x_962:
        /* <DEDUP_REMOVED lines=16> */
.L_x_963:
        /* <DEDUP_REMOVED lines=16> */
.L_x_964:
        /* <DEDUP_REMOVED lines=11> */
[----:B------:R-:W3:Y:S04]  /*24960*/  LDL R14, [R1+0x4] ;  /* 0x00000400010e7983 */ /* 0x000ee80000100800 */
[----:B------:R-:W3:Y:S01]  /*24970*/  LDL R6, [R1+0xc] ;  /* 0x00000c0001067983 */ /* 0x000ee20000100800 */
[----:B------:R-:W-:Y:S01]  /*24980*/  BSSY B3, `(.L_x_965) ;  /* 0x0000005000037945 */ /* 0x000fe20003800000 */
[----:B--2---:R-:W-:Y:S01]  /*24990*/  SHF.L.U32 R3, R15, 0x1f, RZ ;  /* 0x0000001f0f037819 */ /* 0x004fe200000006ff */
[----:B---3--:R-:W-:-:S04]  /*249a0*/  IMAD R2, R6, 0x8, R14 ;  /* 0x0000000806027824 */ /* 0x008fc800078e020e */
[----:B------:R-:W0:Y:S02]  /*249b0*/  SYNCS.PHASECHK.TRANS64.TRYWAIT P0, [R2+URZ+0x38860], R3 ;  /* 0x03886003020075a7 */ /* 0x000e24000800017f */
[----:B0-----:R-:W-:Y:S05]  /*249c0*/  @!P0 BRA `(.L_x_966) ;  /* 0x0000005000548947 */ /* 0x001fea0003800000 */
.L_x_1106:
[----:B------:R-:W-:Y:S05]  /*249d0*/  BSYNC B3 ;  /* 0x0000000000037941 */ /* 0x000fea0003800000 */
.L_x_965:
[----:B------:R-:W1:Y:S01]  /*249e0*/  S2R R5, SR_TID.X ;  /* 0x0000000000057919 */ /* 0x000e620000002100 */
[----:B------:R-:W-:-:S04]  /*249f0*/  UPRMT UR4, UR37, 0x9910, URZ ;  /* 0x0000991025047896 */ /* 0x000fc8000800003f */
[----:B------:R-:W-:Y:S01]  /*24a00*/  UISETP.NE.AND UP0, UPT, UR4, 0x2, UPT ;  /* 0x000000020400788c */ /* 0x000fe2000bf05270 */
[----:B-1----:R-:W-:-:S04]  /*24a10*/  LOP3.LUT R5, R5, 0x7f, RZ, 0xc0, !PT ;  /* 0x0000007f05057812 */ /* 0x002fc800078ec0ff */
[----:B------:R-:W-:-:S13]  /*24a20*/  ISETP.NE.AND P0, PT, R5, RZ, PT ;  /* 0x000000ff0500720c */ /* 0x000fda0003f05270 */
[----:B0-----:R-:W-:-:S04]  /*24a30*/  @!P0 MOV R3, 0xa000 ;  /* 0x0000a00000038802 */ /* 0x001fc80000000f00 */
[----:B------:R0:W-:Y:S01]  /*24a40*/  @!P0 SYNCS.ARRIVE.TRANS64 RZ, [R2+URZ+0x38850], R3 ;  /* 0x0388500302ff89a7 */ /* 0x0001e2000800003f */
[----:B------:R-:W-:-:S13]  /*24a50*/  PLOP3.LUT P0, PT, PT, PT, UP0, 0x80, 0x0 ;  /* 0x000000000000781c */ /* 0x000fda0003f0f008 */
[----:B0-----:R-:W-:Y:S05]  /*24a60*/  @P0 BRA `(.L_x_967) ;  /* 0x0000000000040947 */ /* 0x001fea0003800000 */
[----:B------:R-:W-:Y:S01]  /*24a70*/  BPT.TRAP 0x1 ;  /* 0x000000040000795c */ /* 0x000fe20000300000 */
.L_x_967:
[----:B------:R-:W2:Y:S01]  /*24a80*/  LDL R3, [R1+0x8] ;  /* 0x0000080001037983 */ /* 0x000ea20000100800 */
[----:B------:R-:W-:Y:S01]  /*24a90*/  BSSY B3, `(.L_x_968) ;  /* 0x0000004000037945 */ /* 0x000fe20003800000 */
[----:B--2---:R-:W-:-:S13]  /*24aa0*/  LOP3.LUT P0, RZ, R3, 0x8, RZ, 0xc0, !PT ;  /* 0x0000000803ff7812 */ /* 0x004fda000780c0ff */
[----:B------:R-:W-:Y:S05]  /*24ab0*/  @P0 BRA `(.L_x_969) ;  /* 0x0000000000040947 */ /* 0x000fea0003800000 */
[----:B------:R-:W-:Y:S01]  /*24ac0*/  BPT.TRAP 0x1 ;  /* 0x000000040000795c */ /* 0x000fe20000300000 */
.L_x_969:
[----:B------:R-:W-:Y:S05]  /*24ad0*/  BSYNC B3 ;  /* 0x0000000000037941 */ /* 0x000fea0003800000 */
.L_x_968:
[----:B------:R-:W2:Y:S04]  /*24ae0*/  LDL R14, [R1+0x4] ;  /* 0x00000400010e7983 */ /* 0x000ea80000100800 */
[----:B------:R-:W2:Y:S04]  /*24af0*/  LDL.LU R3, [R1+0xc] ;  /* 0x00000c0001037983 */ /* 0x000ea80000300800 */
[----:B------:R-:W3:Y:S04]  /*24b00*/  LDL R6, [R1+0x1c] ;  /* 0x00001c0001067983 */ /* 0x000ee80000100800 */
[----:B------:R-:W3:Y:S01]  /*24b10*/  LDL.LU R5, [R1+0x18] ;  /* 0x0000180001057983 */ /* 0x000ee20000300800 */
[----:B------:R-:W-:Y:S01]  /*24b20*/  R2UR UR10, R10 ;  /* 0x000000000a0a72ca */ /* 0x000fe200000e0000 */
[----:B------:R-:W-:Y:S01]  /*24b30*/  UIADD3 UR4, UP0, UR38, 0x470, URZ ;  /* 0x0000047026047890 */ /* 0x000fe2000ff1e03f */
[----:B------:R-:W-:Y:S01]  /*24b40*/  PLOP3.LUT P0, PT, PT, PT, PT, 0x80, 0x0 ;  /* 0x000000000000781c */ /* 0x000fe20003f0f070 */
[----:B------:R-:W-:Y:S01]  /*24b50*/  VIADD R2, R2, 0x38850 ;  /* 0x0003885002027836 */ /* 0x000fe20000000000 */
[----:B------:R-:W-:Y:S01]  /*24b60*/  UMOV UR6, 0x0 ;  /* 0x0000000000067882 */ /* 0x000fe20000000000 */
[----:B------:R-:W-:Y:S01]  /*24b70*/  UIADD3.X UR5, URZ, UR39, URZ, UP0, !UPT ;  /* 0x000000273f057290 */ /* 0x000fe200087fe43f */
[----:B------:R-:W-:Y:S01]  /*24b80*/  UMOV UR7, 0x14f00000 ;  /* 0x14f0000000077882 */ /* 0x000fe20000000000 */
[----:B--2---:R-:W-:-:S02]  /*24b90*/  IMAD R3, R3, 0xa000, R14 ;  /* 0x0000a00003037824 */ /* 0x004fc400078e020e */
[----:B---3--:R-:W-:Y:S02]  /*24ba0*/  IMAD R5, R5, 0x50, R6 ;  /* 0x0000005005057824 */ /* 0x008fe400078e0206 */
[----:B------:R-:W-:-:S07]  /*24bb0*/  VIADD R6, R3, 0x400 ;  /* 0x0000040003067836 */ /* 0x000fce0000000000 */
.L_x_970:
        /* <DEDUP_REMOVED lines=12> */
[----:B------:R-:W-:Y:S01]  /*24c80*/  UMOV UR6, 0x0 ;  /* 0x0000000000067882 */ /* 0x000fe20000000000 */
[----:B------:R-:W-:Y:S01]  /*24c90*/  PLOP3.LUT P0, PT, PT, PT, PT, 0x80, 0x0 ;  /* 0x000000000000781c */ /* 0x000fe20003f0f070 */
[----:B------:R-:W-:Y:S01]  /*24ca0*/  UMOV UR7, 0x14f00000 ;  /* 0x14f0000000077882 */ /* 0x000fe20000000000 */
[----:B------:R-:W-:-:S11]  /*24cb0*/  IADD3 R6, R3, 0x2c00, RZ ;  /* 0x00002c0003067810 */ /* 0x000fd60007ffe0ff */
.L_x_971:
        /* <DEDUP_REMOVED lines=13> */
[----:B------:R-:W-:Y:S01]  /*24d90*/  PLOP3.LUT P0, PT, PT, PT, PT, 0x80, 0x0 ;  /* 0x000000000000781c */ /* 0x000fe20003f0f070 */
[----:B------:R-:W-:Y:S01]  /*24da0*/  UMOV UR6, 0x0 ;  /* 0x0000000000067882 */ /* 0x000fe20000000000 */
[----:B------:R-:W-:-:S11]  /*24db0*/  UMOV UR7, 0x14f00000 ;  /* 0x14f0000000077882 */ /* 0x000fd60000000000 */
.L_x_972:
        /* <DEDUP_REMOVED lines=16> */
.L_x_973:
        /* <DEDUP_REMOVED lines=13> */
.L_x_955:
[----:B------:R-:W-:Y:S05]  /*24f90*/  BSYNC B1 ;  /* 0x0000000000017941 */ /* 0x000fea0003800000 */
.L_x_954:
[----:B0-----:R-:W2:Y:S04]  /*24fa0*/  LDL.LU R0, [R1+0x38] ;  /* 0x0000380001007983 */ /* 0x001ea80000300800 */
[----:B------:R0:W-:Y:S04]  /*24fb0*/  STL [R1+0xc], R7 ;  /* 0x00000c0701007387 */ /* 0x0001e80000100800 */
[----:B------:R0:W-:Y:S02]  /*24fc0*/  STL [R1+0x14], R9 ;  /* 0x0000140901007387 */ /* 0x0001e40000100800 */
[----:B0-2---:R-:W-:-:S07]  /*24fd0*/  IADD3 R0, R0, -0x3, RZ ;  /* 0xfffffffd00007810 */ /* 0x005fce0007ffe0ff */
.L_x_953:
[----:B------:R-:W-:Y:S05]  /*24fe0*/  BSYNC B2 ;  /* 0x0000000000027941 */ /* 0x000fea0003800000 */
.L_x_952:
[----:B------:R-:W2:Y:S01]  /*24ff0*/  LDL.LU R2, [R1+0x3c] ;  /* 0x00003c0001027983 */ /* 0x000ea20000300800 */
[----:B------:R-:W-:-:S05]  /*25000*/  IMAD.MOV R8, RZ, RZ, -R8 ;  /* 0x000000ffff087224 */ /* 0x000fca00078e0a08 */
[----:B--2---:R-:W-:-:S13]  /*25010*/  ISETP.NE.AND P0, PT, R2, R8, PT ;  /* 0x000000080200720c */ /* 0x004fda0003f05270 */
[----:B------:R-:W-:Y:S05]  /*25020*/  @!P0 BRA `(.L_x_951) ;  /* 0x0000001c00248947 */ /* 0x000fea0003800000 */
[----:B------:R0:W5:Y:S02]  /*25030*/  LDL R8, [R1] ;  /* 0x0000000001087983 */ /* 0x0001640000100800 */
.L_x_1014:
[----:B--2---:R-:W2:Y:S04]  /*25040*/  LDL R4, [R1+0x8] ;  /* 0x0000080001047983 */ /* 0x004ea80000100800 */
[----:B---3--:R-:W3:Y:S04]  /*25050*/  LDL R3, [R1+0xc] ;  /* 0x00000c0001037983 */ /* 0x008ee80000100800 */
[----:B------:R-:W4:Y:S01]  /*25060*/  LDL R2, [R1+0x14] ;  /* 0x0000140001027983 */ /* 0x000f220000100800 */
[----:B------:R-:W-:Y:S05]  /*25070*/  YIELD ;  /* 0x0000000000007946 */ /* 0x000fea0003800000 */
[----:B------:R-:W-:Y:S01]  /*25080*/  BSSY B1, `(.L_x_974) ;  /* 0x00000df000017945 */ /* 0x000fe20003800000 */
[----:B--2---:R-:W-:Y:S01]  /*25090*/  LOP3.LUT P1, RZ, R4, 0x4, RZ, 0xc0, !PT ;  /* 0x0000000404ff7812 */ /* 0x004fe2000782c0ff */
[----:B---3--:R-:W-:-:S05]  /*250a0*/  VIADD R4, R3, 0x1 ;  /* 0x0000000103047836 */ /* 0x008fca0000000000 */
[----:B------:R-:W-:-:S04]  /*250b0*/  ISETP.NE.AND P0, PT, R4, 0x2, PT ;  /* 0x000000020400780c */ /* 0x000fc80003f05270 */
[----:B-1----:R-:W-:Y:S02]  /*250c0*/  SEL R5, RZ, 0x1, P0 ;  /* 0x00000001ff057807 */ /* 0x002fe40000000000 */
[----:B------:R-:W-:Y:S02]  /*250d0*/  SEL R4, R4, RZ, P0 ;  /* 0x000000ff04047207 */ /* 0x000fe40000000000 */
[----:B----4-:R-:W-:Y:S01]  /*250e0*/  LOP3.LUT R5, R2, R5, RZ, 0x3c, !PT ;  /* 0x0000000502057212 */ /* 0x010fe200078e3cff */
[----:B------:R-:W-:Y:S06]  /*250f0*/  @!P1 BRA `(.L_x_975) ;  /* 0x0000000c005c9947 */ /* 0x000fec0003800000 */
[----:B------:R-:W-:Y:S01]  /*25100*/  ULDC.64 UR4, c[0x0][0x418] ;  /* 0x0001060000047ab9 */ /* 0x000fe20000000a00 */
[----:B------:R-:W-:Y:S02]  /*25110*/  MOV R6, R0 ;  /* 0x0000000000067202 */ /* 0x000fe40000000f00 */
[----:B------:R-:W-:-:S04]  /*25120*/  ISETP.NE.U32.AND P0, PT, RZ, UR4, PT ;  /* 0x00000004ff007c0c */ /* 0x000fc8000bf05070 */
[----:B------:R-:W-:-:S13]  /*25130*/  ISETP.NE.AND.EX P0, PT, RZ, UR5, PT, P0 ;  /* 0x00000005ff007c0c */ /* 0x000fda000bf05300 */
[----:B------:R-:W-:Y:S05]  /*25140*/  @!P0 BRA `(.L_x_976) ;  /* 0x0000000000508947 */ /* 0x000fea0003800000 */
[----:B------:R-:W2:Y:S01]  /*25150*/  LDL R10, [R1+0x28] ;  /* 0x00002800010a7983 */ /* 0x000ea20000100800 */
[----:B------:R-:W1:Y:S01]  /*25160*/  LDC R7, c[0x0][0x43c] ;  /* 0x00010f00ff077b82 */ /* 0x000e620000000800 */
        /* <DEDUP_REMOVED lines=13> */
[----:B------:R-:W-:-:S05]  /*25240*/  IMAD.WIDE.U32 R2, R9, UR6, R2 ;  /* 0x0000000609027c25 */ /* 0x000fca000f8e0002 */
[----:B------:R-:W-:Y:S02]  /*25250*/  IADD3 R3, R7, R3, RZ ;  /* 0x0000000307037210 */ /* 0x000fe40007ffe0ff */
[----:B-----5:R-:W-:-:S04]  /*25260*/  LEA R8, P0, R2, UR4, 0x2 ;  /* 0x0000000402087c11 */ /* 0x020fc8000f8010ff */
[----:B------:R-:W-:-:S05]  /*25270*/  LEA.HI.X R9, R2, UR5, R3, 0x2, P0 ;  /* 0x0000000502097c11 */ /* 0x000fca00080f1403 */
[----:B------:R1:W5:Y:S04]  /*25280*/  LDG.E R8, desc[UR8][R8.64] ;  /* 0x0000000808087981 */ /* 0x000368000c1e1900 */
.L_x_976:
[----:B------:R-:W2:Y:S01]  /*25290*/  LDL R2, [R1+0x4] ;  /* 0x0000040001027983 */ /* 0x000ea20000100800 */
[----:B------:R-:W-:Y:S01]  /*252a0*/  BSSY B2, `(.L_x_977) ;  /* 0x0000005000027945 */ /* 0x000fe20003800000 */
[----:B--2---:R-:W-:Y:S01]  /*252b0*/  IMAD R3, R4, 0x8, R2 ;  /* 0x0000000804037824 */ /* 0x004fe200078e0202 */
[----:B------:R-:W-:-:S04]  /*252c0*/  SHF.L.U32 R2, R5, 0x1f, RZ ;  /* 0x0000001f05027819 */ /* 0x000fc800000006ff */
[----:B------:R-:W2:Y:S02]  /*252d0*/  SYNCS.PHASECHK.TRANS64.TRYWAIT P0, [R3+URZ+0x38840], R2 ;  /* 0x03884002030075a7 */ /* 0x000ea4000800017f */
[----:B--2---:R-:W-:Y:S05]  /*252e0*/  @!P0 BRA `(.L_x_978) ;  /* 0x0000004800208947 */ /* 0x004fea0003800000 */
.L_x_1107:
[----:B------:R-:W-:Y:S05]  /*252f0*/  BSYNC B2 ;  /* 0x0000000000027941 */ /* 0x000fea0003800000 */
.L_x_977:
[----:B------:R-:W3:Y:S01]  /*25300*/  S2R R7, SR_TID.X ;  /* 0x0000000000077919 */ /* 0x000ee20000002100 */
[----:B------:R-:W-:Y:S01]  /*25310*/  BSSY B2, `(.L_x_979) ;  /* 0x000000a000027945 */ /* 0x000fe20003800000 */
[----:B---3--:R-:W-:-:S04]  /*25320*/  LOP3.LUT R7, R7, 0x7f, RZ, 0xc0, !PT ;  /* 0x0000007f07077812 */ /* 0x008fc800078ec0ff */
[----:B------:R-:W-:-:S13]  /*25330*/  ISETP.NE.AND P0, PT, R7, RZ, PT ;  /* 0x000000ff0700720c */ /* 0x000fda0003f05270 */
[----:B------:R-:W-:Y:S05]  /*25340*/  @P0 BRA `(.L_x_980) ;  /* 0x0000000000180947 */ /* 0x000fea0003800000 */
[----:B------:R-:W3:Y:S01]  /*25350*/  LDL R7, [R1+0x8] ;  /* 0x0000080001077983 */ /* 0x000ee20000100800 */
[----:B--2---:R-:W-:-:S04]  /*25360*/  IMAD.MOV.U32 R2, RZ, RZ, 0xa000 ;  /* 0x0000a000ff027424 */ /* 0x004fc800078e00ff */
[----:B------:R4:W-:Y:S01]  /*25370*/  SYNCS.ARRIVE.TRANS64 RZ, [R3+URZ+0x38830], R2 ;  /* 0x0388300203ff79a7 */ /* 0x0009e2000800003f */
[----:B---3--:R-:W-:-:S13]  /*25380*/  LOP3.LUT P1, RZ, R7, 0x1, RZ, 0xc0, !PT ;  /* 0x0000000107ff7812 */ /* 0x008fda000782c0ff */
[----:B----4-:R-:W-:Y:S05]  /*25390*/  @!P1 BRA `(.L_x_980) ;  /* 0x0000000000049947 */ /* 0x010fea0003800000 */
[----:B------:R-:W-:Y:S01]  /*253a0*/  BPT.TRAP 0x1 ;  /* 0x000000040000795c */ /* 0x000fe20000300000 */
.L_x_980:
[----:B------:R-:W-:Y:S05]  /*253b0*/  BSYNC B2 ;  /* 0x0000000000027941 */ /* 0x000fea0003800000 */
.L_x_979:
[----:B------:R-:W3:Y:S04]  /*253c0*/  LDL R7, [R1+0x4] ;  /* 0x0000040001077983 */ /* 0x000ee80000100800 */
[----:B--2---:R-:W2:Y:S01]  /*253d0*/  LDL R2, [R1+0x1c] ;  /* 0x00001c0001027983 */ /* 0x004ea20000100800 */
[----:B------:R-:W-:Y:S01]  /*253e0*/  MOV R10, RZ ;  /* 0x000000ff000a7202 */ /* 0x000fe20000000f00 */
[----:B------:R-:W-:Y:S01]  /*253f0*/  UIADD3 UR4, UP0, UR38, 0x370, URZ ;  /* 0x0000037026047890 */ /* 0x000fe2000ff1e03f */
[----:B------:R-:W-:Y:S01]  /*25400*/  PLOP3.LUT P0, PT, PT, PT, PT, 0x80, 0x0 ;  /* 0x000000000000781c */ /* 0x000fe20003f0f070 */
[----:B------:R-:W-:Y:S01]  /*25410*/  VIADD R3, R3, 0x38830 ;  /* 0x0003883003037836 */ /* 0x000fe20000000000 */
[----:B------:R-:W-:Y:S01]  /*25420*/  R2UR UR10, R10 ;  /* 0x000000000a0a72ca */ /* 0x000fe200000e0000 */
[----:B------:R-:W-:Y:S01]  /*25430*/  UIADD3.X UR5, URZ, UR39, URZ, UP0, !UPT ;  /* 0x000000273f057290 */ /* 0x000fe200087fe43f */
[----:B------:R-:W-:Y:S01]  /*25440*/  UMOV UR6, 0x0 ;  /* 0x0000000000067882 */ /* 0x000fe20000000000 */
[----:B------:R-:W-:Y:S01]  /*25450*/  UMOV UR7, 0x14f00000 ;  /* 0x14f0000000077882 */ /* 0x000fe20000000000 */
[----:B---3--:R-:W-:-:S02]  /*25460*/  IMAD R7, R4, 0xa000, R7 ;  /* 0x0000a00004077824 */ /* 0x008fc400078e0207 */
[----:B--2---:R-:W-:Y:S02]  /*25470*/  IMAD R2, R6, 0x50, R2 ;  /* 0x0000005006027824 */ /* 0x004fe400078e0202 */
[----:B-1----:R-:W-:-:S07]  /*25480*/  VIADD R9, R7, 0x24400 ;  /* 0x0002440007097836 */ /* 0x002fce0000000000 */
.L_x_981:
        /* <DEDUP_REMOVED lines=16> */
.L_x_982:
        /* <DEDUP_REMOVED lines=16> */
.L_x_983:
        /* <DEDUP_REMOVED lines=16> */
.L_x_984:
        /* <DEDUP_REMOVED lines=11> */
[----:B------:R-:W3:Y:S04]  /*25840*/  LDL R14, [R1+0x4] ;  /* 0x00000400010e7983 */ /* 0x000ee80000100800 */
[----:B------:R-:W3:Y:S01]  /*25850*/  LDL R9, [R1+0xc] ;  /* 0x00000c0001097983 */ /* 0x000ee20000100800 */
[----:B------:R-:W-:Y:S01]  /*25860*/  BSSY B2, `(.L_x_985) ;  /* 0x0000005000027945 */ /* 0x000fe20003800000 */
[----:B--2---:R-:W-:-:S02]  /*25870*/  SHF.L.U32 R3, R15, 0x1f, RZ ;  /* 0x0000001f0f037819 */ /* 0x004fc400000006ff */
[----:B---3--:R-:W-:-:S04]  /*25880*/  LEA R2, R9, R14, 0x3 ;  /* 0x0000000e09027211 */ /* 0x008fc800078e18ff */
[----:B------:R-:W1:Y:S02]  /*25890*/  SYNCS.PHASECHK.TRANS64.TRYWAIT P0, [R2+URZ+0x38860], R3 ;  /* 0x03886003020075a7 */ /* 0x000e64000800017f */
[----:B-1----:R-:W-:Y:S05]  /*258a0*/  @!P0 BRA `(.L_x_986) ;  /* 0x0000004000c48947 */ /* 0x002fea0003800000 */
.L_x_1108:
[----:B------:R-:W-:Y:S05]  /*258b0*/  BSYNC B2 ;  /* 0x0000000000027941 */ /* 0x000fea0003800000 */
.L_x_985:
[----:B------:R-:W2:Y:S01]  /*258c0*/  S2R R7, SR_TID.X ;  /* 0x0000000000077919 */ /* 0x000ea20000002100 */
[----:B------:R-:W-:-:S04]  /*258d0*/  UPRMT UR4, UR37, 0x9910, URZ ;  /* 0x0000991025047896 */ /* 0x000fc8000800003f */
[----:B------:R-:W-:Y:S01]  /*258e0*/  UISETP.NE.AND UP0, UPT, UR4, 0x2, UPT ;  /* 0x000000020400788c */ /* 0x000fe2000bf05270 */
[----:B--2---:R-:W-:-:S04]  /*258f0*/  LOP3.LUT R7, R7, 0x7f, RZ, 0xc0, !PT ;  /* 0x0000007f07077812 */ /* 0x004fc800078ec0ff */
[----:B------:R-:W-:-:S13]  /*25900*/  ISETP.NE.AND P0, PT, R7, RZ, PT ;  /* 0x000000ff0700720c */ /* 0x000fda0003f05270 */
[----:B-1----:R-:W-:-:S04]  /*25910*/  @!P0 IMAD.MOV.U32 R3, RZ, RZ, 0xa000 ;  /* 0x0000a000ff038424 */ /* 0x002fc800078e00ff */
[----:B------:R1:W-:Y:S01]  /*25920*/  @!P0 SYNCS.ARRIVE.TRANS64 RZ, [R2+URZ+0x38850], R3 ;  /* 0x0388500302ff89a7 */ /* 0x0003e2000800003f */
[----:B------:R-:W-:-:S13]  /*25930*/  PLOP3.LUT P0, PT, PT, PT, UP0, 0x80, 0x0 ;  /* 0x000000000000781c */ /* 0x000fda0003f0f008 */
[----:B-1----:R-:W-:Y:S05]  /*25940*/  @P0 BRA `(.L_x_987) ;  /* 0x0000000000040947 */ /* 0x002fea0003800000 */
[----:B------:R-:W-:Y:S01]  /*25950*/  BPT.TRAP 0x1 ;  /* 0x000000040000795c */ /* 0x000fe20000300000 */
.L_x_987:
[----:B------:R-:W2:Y:S01]  /*25960*/  LDL R3, [R1+0x8] ;  /* 0x0000080001037983 */ /* 0x000ea20000100800 */
[----:B------:R-:W-:Y:S01]  /*25970*/  BSSY B2, `(.L_x_988) ;  /* 0x0000004000027945 */ /* 0x000fe20003800000 */
[----:B--2---:R-:W-:-:S13]  /*25980*/  LOP3.LUT P0, RZ, R3, 0x8, RZ, 0xc0, !PT ;  /* 0x0000000803ff7812 */ /* 0x004fda000780c0ff */
[----:B------:R-:W-:Y:S05]  /*25990*/  @P0 BRA `(.L_x_989) ;  /* 0x0000000000040947 */ /* 0x000fea0003800000 */
[----:B------:R-:W-:Y:S01]  /*259a0*/  BPT.TRAP 0x1 ;  /* 0x000000040000795c */ /* 0x000fe20000300000 */
.L_x_989:
[----:B------:R-:W-:Y:S05]  /*259b0*/  BSYNC B2 ;  /* 0x0000000000027941 */ /* 0x000fea0003800000 */
.L_x_988:
        /* <DEDUP_REMOVED lines=12> */
[----:B---3--:R-:W-:-:S03]  /*25a80*/  IMAD R7, R7, 0x50, R9 ;  /* 0x0000005007077824 */ /* 0x008fc600078e0209 */
[----:B------:R-:W-:-:S07]  /*25a90*/  IADD3 R9, R3, 0x400, RZ ;  /* 0x0000040003097810 */ /* 0x000fce0007ffe0ff */
.L_x_990:
        /* <DEDUP_REMOVED lines=13> */
[----:B------:R-:W-:Y:S01]  /*25b70*/  PLOP3.LUT P0, PT, PT, PT, PT, 0x80, 0x0 ;  /* 0x000000000000781c */ /* 0x000fe20003f0f070 */
[----:B------:R-:W-:Y:S01]  /*25b80*/  UMOV UR6, 0x0 ;  /* 0x0000000000067882 */ /* 0x000fe20000000000 */
[----:B------:R-:W-:-:S11]  /*25b90*/  UMOV UR7, 0x14f00000 ;  /* 0x14f0000000077882 */ /* 0x000fd60000000000 */
.L_x_991:
        /* <DEDUP_REMOVED lines=16> */
.L_x_992:
        /* <DEDUP_REMOVED lines=12> */
[----:B------:R-:W-:Y:S01]  /*25d60*/  UMOV UR6, 0x0 ;  /* 0x0000000000067882 */ /* 0x000fe20000000000 */
[----:B------:R-:W-:Y:S01]  /*25d70*/  PLOP3.LUT P0, PT, PT, PT, PT, 0x80, 0x0 ;  /* 0x000000000000781c */ /* 0x000fe20003f0f070 */
[----:B------:R-:W-:Y:S01]  /*25d80*/  UMOV UR7, 0x14f00000 ;  /* 0x14f0000000077882 */ /* 0x000fe20000000000 */
[----:B------:R-:W-:-:S11]  /*25d90*/  IADD3 R3, R3, 0x7c00, RZ ;  /* 0x00007c0003037810 */ /* 0x000fd60007ffe0ff */
.L_x_993:
        /* <DEDUP_REMOVED lines=13> */
.L_x_975:
[----:B------:R-:W-:Y:S05]  /*25e70*/  BSYNC B1 ;  /* 0x0000000000017941 */ /* 0x000fea0003800000 */
.L_x_974:
[----:B------:R-:W2:Y:S01]  /*25e80*/  LDL R2, [R1+0x8] ;  /* 0x0000080001027983 */ /* 0x000ea20000100800 */
[----:B------:R-:W-:Y:S01]  /*25e90*/  VIADD R3, R4, 0x1 ;  /* 0x0000000104037836 */ /* 0x000fe20000000000 */
[----:B------:R-:W-:Y:S04]  /*25ea0*/  BSSY B1, `(.L_x_994) ;  /* 0x00000de000017945 */ /* 0x000fe80003800000 */
[----:B------:R-:W-:-:S04]  /*25eb0*/  ISETP.NE.AND P0, PT, R3, 0x2, PT ;  /* 0x000000020300780c */ /* 0x000fc80003f05270 */
[----:B------:R-:W-:Y:S02]  /*25ec0*/  SEL R11, R3, RZ, P0 ;  /* 0x000000ff030b7207 */ /* 0x000fe40000000000 */
[----:B--2---:R-:W-:Y:S02]  /*25ed0*/  LOP3.LUT P1, RZ, R2, 0x4, RZ, 0xc0, !PT ;  /* 0x0000000402ff7812 */ /* 0x004fe4000782c0ff */
        /* <DEDUP_REMOVED lines=11> */
[----:B-----5:R-:W1:Y:S01]  /*25f90*/  LDC R8, c[0x0][0x43c] ;  /* 0x00010f00ff087b82 */ /* 0x020e620000000800 */
[----:B------:R-:W-:Y:S02]  /*25fa0*/  ULDC.64 UR6, c[0x0][0x428] ;  /* 0x00010a0000067ab9 */ /* 0x000fe40000000a00 */
[----:B------:R-:W4:Y:S01]  /*25fb0*/  LDL R9, [R1+0x10] ;  /* 0x0000100001097983 */ /* 0x000f220000100800 */
[----:B------:R-:W-:Y:S01]  /*25fc0*/  ULDC.64 UR8, c[0x0][0x208] ;  /* 0x0000820000087ab9 */ /* 0x000fe20000000a00 */
[----:B-1----:R-:W-:-:S13]  /*25fd0*/  ISETP.NE.AND P0, PT, R8, 0x1, PT ;  /* 0x000000010800780c */ /* 0x002fda0003f05270 */
[----:B------:R-:W1:Y:S02]  /*25fe0*/  @P0 LDC.64 R2, c[0x0][0x440] ;  /* 0x00011000ff020b82 */ /* 0x000e640000000a00 */
[----:B-1----:R-:W-:Y:S01]  /*25ff0*/  @P0 IMAD.HI.U32 R7, R6, R2, RZ ;  /* 0x0000000206070227 */ /* 0x002fe200078e00ff */
[----:B------:R-:W-:-:S04]  /*26000*/  MOV R2, R6 ;  /* 0x0000000600027202 */ /* 0x000fc80000000f00 */
        /* <DEDUP_REMOVED lines=11> */
.L_x_996:
[----:B------:R-:W3:Y:S01]  /*260c0*/  LDL R2, [R1+0x4] ;  /* 0x0000040001027983 */ /* 0x000ee20000100800 */
[----:B------:R-:W-:Y:S01]  /*260d0*/  BSSY B2, `(.L_x_997) ;  /* 0x0000005000027945 */ /* 0x000fe20003800000 */
[----:B---3--:R-:W-:Y:S02]  /*260e0*/  LEA R3, R11, R2, 0x3 ;  /* 0x000000020b037211 */ /* 0x008fe400078e18ff */
[----:B------:R-:W-:-:S04]  /*260f0*/  SHF.L.U32 R2, R10, 0x1f, RZ ;  /* 0x0000001f0a027819 */ /* 0x000fc800000006ff */
[----:B------:R-:W3:Y:S02]  /*26100*/  SYNCS.PHASECHK.TRANS64.TRYWAIT P0, [R3+URZ+0x38840], R2 ;  /* 0x03884002030075a7 */ /* 0x000ee4000800017f */
[----:B---3--:R-:W-:Y:S05]  /*26110*/  @!P0 BRA `(.L_x_998) ;  /* 0x0000003800bc8947 */ /* 0x008fea0003800000 */
.L_x_1109:
[----:B------:R-:W-:Y:S05]  /*26120*/  BSYNC B2 ;  /* 0x0000000000027941 */ /* 0x000fea0003800000 */
.L_x_997:
[----:B------:R-:W4:Y:S01]  /*26130*/  S2R R7, SR_TID.X ;  /* 0x0000000000077919 */ /* 0x000f220000002100 */
[----:B------:R-:W-:Y:S01]  /*26140*/  BSSY B2, `(.L_x_999) ;  /* 0x000000a000027945 */ /* 0x000fe20003800000 */
[----:B----4-:R-:W-:-:S04]  /*26150*/  LOP3.LUT R7, R7, 0x7f, RZ, 0xc0, !PT ;  /* 0x0000007f07077812 */ /* 0x010fc800078ec0ff */
[----:B------:R-:W-:-:S13]  /*26160*/  ISETP.NE.AND P0, PT, R7, RZ, PT ;  /* 0x000000ff0700720c */ /* 0x000fda0003f05270 */
[----:B------:R-:W-:Y:S05]  /*26170*/  @P0 BRA `(.L_x_1000) ;  /* 0x0000000000180947 */ /* 0x000fea0003800000 */
[----:B------:R-:W4:Y:S01]  /*26180*/  LDL R7, [R1+0x8] ;  /* 0x0000080001077983 */ /* 0x000f220000100800 */
[----:B---3--:R-:W-:-:S04]  /*26190*/  IMAD.MOV.U32 R2, RZ, RZ, 0xa000 ;  /* 0x0000a000ff027424 */ /* 0x008fc800078e00ff */
[----:B------:R3:W-:Y:S01]  /*261a0*/  SYNCS.ARRIVE.TRANS64 RZ, [R3+URZ+0x38830], R2 ;  /* 0x0388300203ff79a7 */ /* 0x0007e2000800003f */
[----:B----4-:R-:W-:-:S13]  /*261b0*/  LOP3.LUT P1, RZ, R7, 0x1, RZ, 0xc0, !PT ;  /* 0x0000000107ff7812 */ /* 0x010fda000782c0ff */
[----:B---3--:R-:W-:Y:S05]  /*261c0*/  @!P1 BRA `(.L_x_1000) ;  /* 0x0000000000049947 */ /* 0x008fea0003800000 */
[----:B------:R-:W-:Y:S01]  /*261d0*/  BPT.TRAP 0x1 ;  /* 0x000000040000795c */ /* 0x000fe20000300000 */
.L_x_1000:
[----:B------:R-:W-:Y:S05]  /*261e0*/  BSYNC B2 ;  /* 0x0000000000027941 */ /* 0x000fea0003800000 */
.L_x_999:
[----:B-1----:R-:W4:Y:S04]  /*261f0*/  LDL R9, [R1+0x4] ;  /* 0x0000040001097983 */ /* 0x002f280000100800 */
[----:B------:R-:W4:Y:S04]  /*26200*/  LDL R7, [R1+0xc] ;  /* 0x00000c0001077983 */ /* 0x000f280000100800 */
[----:B---3--:R-:W3:Y:S01]  /*26210*/  LDL R2, [R1+0x1c] ;  /* 0x00001c0001027983 */ /* 0x008ee20000100800 */
[----:B--2---:R-:W-:Y:S01]  /*26220*/  IMAD.MOV.U32 R10, RZ, RZ, RZ ;  /* 0x000000ffff0a7224 */ /* 0x004fe200078e00ff */
[----:B------:R-:W-:Y:S01]  /*26230*/  UIADD3 UR4, UP0, UR38, 0x370, URZ ;  /* 0x0000037026047890 */ /* 0x000fe2000ff1e03f */
[----:B------:R-:W-:Y:S01]  /*26240*/  PLOP3.LUT P0, PT, PT, PT, PT, 0x80, 0x0 ;  /* 0x000000000000781c */ /* 0x000fe20003f0f070 */
[----:B------:R-:W-:Y:S01]  /*26250*/  UMOV UR6, 0x0 ;  /* 0x0000000000067882 */ /* 0x000fe20000000000 */
[----:B------:R-:W-:Y:S01]  /*26260*/  IADD3 R3, R3, 0x38830, RZ ;  /* 0x0003883003037810 */ /* 0x000fe20007ffe0ff */
[----:B------:R-:W-:Y:S01]  /*26270*/  UIADD3.X UR5, URZ, UR39, URZ, UP0, !UPT ;  /* 0x000000273f057290 */ /* 0x000fe200087fe43f */
[----:B------:R-:W-:Y:S01]  /*26280*/  R2UR UR10, R10 ;  /* 0x000000000a0a72ca */ /* 0x000fe200000e0000 */
[----:B------:R-:W-:Y:S01]  /*26290*/  UMOV UR7, 0x14f00000 ;  /* 0x14f0000000077882 */ /* 0x000fe20000000000 */
[----:B----4-:R-:W-:-:S02]  /*262a0*/  IMAD R7, R7, 0xa000, R9 ;  /* 0x0000a00007077824 */ /* 0x010fc400078e0209 */
[----:B---3--:R-:W-:Y:S02]  /*262b0*/  IMAD R2, R6, 0x50, R2 ;  /* 0x0000005006027824 */ /* 0x008fe400078e0202 */
[----:B------:R-:W-:-:S09]  /*262c0*/  VIADD R9, R7, 0x24400 ;  /* 0x0002440007097836 */ /* 0x000fd20000000000 */
.L_x_1001:
        /* <DEDUP_REMOVED lines=16> */
.L_x_1002:
        /* <DEDUP_REMOVED lines=16> */
.L_x_1003:
        /* <DEDUP_REMOVED lines=16> */
.L_x_1004:
        /* <DEDUP_REMOVED lines=10> */
[----:B------:R-:W2:Y:S01]  /*26670*/  LDL R13, [R1+0x4] ;  /* 0x00000400010d7983 */ /* 0x000ea20000100800 */
[----:B------:R-:W-:Y:S01]  /*26680*/  SHF.L.U32 R5, R5, 0x1f, RZ ;  /* 0x0000001f05057819 */ /* 0x000fe200000006ff */
[----:B------:R-:W-:Y:S01]  /*26690*/  BSSY B2, `(.L_x_1005) ;  /* 0x0000004000027945 */ /* 0x000fe20003800000 */
[----:B--2---:R-:W-:-:S04]  /*266a0*/  IMAD R2, R4, 0x8, R13 ;  /* 0x0000000804027824 */ /* 0x004fc800078e020d */
[----:B------:R-:W1:Y:S02]  /*266b0*/  SYNCS.PHASECHK.TRANS64.TRYWAIT P0, [R2+URZ+0x38860], R5 ;  /* 0x03886005020075a7 */ /* 0x000e64000800017f */
[----:B-1----:R-:W-:Y:S05]  /*266c0*/  @!P0 BRA `(.L_x_1006) ;  /* 0x0000003400648947 */ /* 0x002fea0003800000 */
.L_x_1110:
[----:B------:R-:W-:Y:S05]  /*266d0*/  BSYNC B2 ;  /* 0x0000000000027941 */ /* 0x000fea0003800000 */
.L_x_1005:
[----:B------:R-:W2:Y:S01]  /*266e0*/  S2R R3, SR_TID.X ;  /* 0x0000000000037919 */ /* 0x000ea20000002100 */
[----:B------:R-:W-:-:S04]  /*266f0*/  UPRMT UR4, UR37, 0x9910, URZ ;  /* 0x0000991025047896 */ /* 0x000fc8000800003f */
[----:B------:R-:W-:Y:S01]  /*26700*/  UISETP.NE.AND UP0, UPT, UR4, 0x2, UPT ;  /* 0x000000020400788c */ /* 0x000fe2000bf05270 */
[----:B--2---:R-:W-:-:S04]  /*26710*/  LOP3.LUT R3, R3, 0x7f, RZ, 0xc0, !PT ;  /* 0x0000007f03037812 */ /* 0x004fc800078ec0ff */
[----:B------:R-:W-:-:S13]  /*26720*/  ISETP.NE.AND P0, PT, R3, RZ, PT ;  /* 0x000000ff0300720c */ /* 0x000fda0003f05270 */
[----:B------:R-:W-:-:S04]  /*26730*/  @!P0 MOV R3, 0xa000 ;  /* 0x0000a00000038802 */ /* 0x000fc80000000f00 */
[----:B------:R2:W-:Y:S01]  /*26740*/  @!P0 SYNCS.ARRIVE.TRANS64 RZ, [R2+URZ+0x38850], R3 ;  /* 0x0388500302ff89a7 */ /* 0x0005e2000800003f */
[----:B------:R-:W-:-:S13]  /*26750*/  PLOP3.LUT P0, PT, PT, PT, UP0, 0x80, 0x0 ;  /* 0x000000000000781c */ /* 0x000fda0003f0f008 */
[----:B--2---:R-:W-:Y:S05]  /*26760*/  @P0 BRA `(.L_x_1007) ;  /* 0x0000000000040947 */ /* 0x004fea0003800000 */
[----:B------:R-:W-:Y:S01]  /*26770*/  BPT.TRAP 0x1 ;  /* 0x000000040000795c */ /* 0x000fe20000300000 */
.L_x_1007:
[----:B------:R-:W2:Y:S01]  /*26780*/  LDL R3, [R1+0x8] ;  /* 0x0000080001037983 */ /* 0x000ea20000100800 */
[----:B------:R-:W-:Y:S01]  /*26790*/  BSSY B2, `(.L_x_1008) ;  /* 0x0000004000027945 */ /* 0x000fe20003800000 */
[----:B--2---:R-:W-:-:S13]  /*267a0*/  LOP3.LUT P0, RZ, R3, 0x8, RZ, 0xc0, !PT ;  /* 0x0000000803ff7812 */ /* 0x004fda000780c0ff */
[----:B------:R-:W-:Y:S05]  /*267b0*/  @P0 BRA `(.L_x_1009) ;  /* 0x0000000000040947 */ /* 0x000fea0003800000 */
[----:B------:R-:W-:Y:S01]  /*267c0*/  BPT.TRAP 0x1 ;  /* 0x000000040000795c */ /* 0x000fe20000300000 */
.L_x_1009:
[----:B------:R-:W-:Y:S05]  /*267d0*/  BSYNC B2 ;  /* 0x0000000000027941 */ /* 0x000fea0003800000 */
.L_x_1008:
[----:B------:R-:W2:Y:S04]  /*267e0*/  LDL R7, [R1+0x4] ;  /* 0x0000040001077983 */ /* 0x000ea80000100800 */
[----:B-1----:R-:W3:Y:S04]  /*267f0*/  LDL R5, [R1+0x1c] ;  /* 0x00001c0001057983 */ /* 0x002ee80000100800 */
        /* <DEDUP_REMOVED lines=11> */
.L_x_1010:
        /* <DEDUP_REMOVED lines=16> */
.L_x_1011:
        /* <DEDUP_REMOVED lines=16> */
.L_x_1012:
        /* <DEDUP_REMOVED lines=16> */
.L_x_1013:
        /* <DEDUP_REMOVED lines=13> */
.L_x_995:
[----:B------:R-:W-:Y:S05]  /*26c80*/  BSYNC B1 ;  /* 0x0000000000017941 */ /* 0x000fea0003800000 */
.L_x_994:
[C---:B------:R-:W-:Y:S02]  /*26c90*/  ISETP.GT.AND P0, PT, R0.reuse, 0x1, PT ;  /* 0x000000010000780c */ /* 0x040fe40003f04270 */
[----:B------:R-:W-:-:S11]  /*26ca0*/  IADD3 R0, R0, -0x2, RZ ;  /* 0xfffffffe00007810 */ /* 0x000fd60007ffe0ff */
[----:B------:R-:W-:Y:S05]  /*26cb0*/  @P0 BRA `(.L_x_1014) ;  /* 0xffffffe000e00947 */ /* 0x000fea000383ffff */
.L_x_951:
[----:B------:R-:W-:Y:S05]  /*26cc0*/  BSYNC B0 ;  /* 0x0000000000007941 */ /* 0x000fea0003800000 */
.L_x_950:
[----:B------:R-:W0:Y:S01]  /*26cd0*/  S2R R2, SR_TID.X ;  /* 0x0000000000027919 */ /* 0x000e220000002100 */
[----:B------:R-:W-:Y:S01]  /*26ce0*/  BSSY B0, `(.L_x_1015) ;  /* 0x0000011000007945 */ /* 0x000fe20003800000 */
[----:B0-----:R-:W-:-:S04]  /*26cf0*/  LOP3.LUT R2, R2, 0x7f, RZ, 0xc0, !PT ;  /* 0x0000007f02027812 */ /* 0x001fc800078ec0ff */
[----:B------:R-:W-:-:S13]  /*26d00*/  ISETP.NE.AND P0, PT, R2, RZ, PT ;  /* 0x000000ff0200720c */ /* 0x000fda0003f05270 */
[----:B------:R-:W-:Y:S05]  /*26d10*/  @P0 BRA `(.L_x_1016) ;  /* 0x0000000000340947 */ /* 0x000fea0003800000 */
[----:B------:R-:W0:Y:S01]  /*26d20*/  S2R R2, SR_LANEID ;  /* 0x0000000000027919 */ /* 0x000e220000000000 */
[----:B------:R-:W-:Y:S01]  /*26d30*/  VOTEU.ANY UR4, UPT, PT ;  /* 0x0000000000047886 */ /* 0x000fe200038e0100 */
[----:B-1----:R-:W1:Y:S01]  /*26d40*/  LDC.64 R4, c[0x0][0xc60] ;  /* 0x00031800ff047b82 */ /* 0x002e620000000a00 */
[----:B------:R-:W0:Y:S01]  /*26d50*/  FLO.U32 R0, UR4 ;  /* 0x0000000400007d00 */ /* 0x000e2200080e0000 */
[----:B------:R-:W-:Y:S01]  /*26d60*/  ULDC.64 UR6, c[0x0][0x208] ;  /* 0x0000820000067ab9 */ /* 0x000fe20000000a00 */
[----:B0-----:R-:W-:-:S06]  /*26d70*/  ISETP.EQ.U32.AND P0, PT, R0, R2, PT ;  /* 0x000000020000720c */ /* 0x001fcc0003f02070 */
[----:B------:R-:W1:Y:S07]  /*26d80*/  POPC R2, UR4 ;  /* 0x0000000400027d09 */ /* 0x000e6e0008000000 */
[----:B-1----:R-:W2:Y:S04]  /*26d90*/  @P0 ATOMG.E.ADD.STRONG.GPU PT, R2, desc[UR6][R4.64], R2 ;  /* 0x00000002040209a8 */ /* 0x002ea800081ee1c6 */
[----:B--2---:R0:W1:Y:S02]  /*26da0*/  SHFL.IDX PT, R2, R2, R0, 0x1f ;  /* 0x00001f0002027589 */ /* 0x00406400000e0000 */
[----:B0-----:R-:W0:Y:S02]  /*26db0*/  S2R R0, SR_LTMASK ;  /* 0x0000000000007919 */ /* 0x001e240000003900 */
[----:B0-----:R-:W-:-:S06]  /*26dc0*/  LOP3.LUT R0, R0, UR4, RZ, 0xc0, !PT ;  /* 0x0000000400007c12 */ /* 0x001fcc000f8ec0ff */
[----:B------:R-:W1:Y:S02]  /*26dd0*/  POPC R0, R0 ;  /* 0x0000000000007309 */ /* 0x000e640000000000 */
[----:B-1----:R-:W-:-:S07]  /*26de0*/  IADD3 R16, R2, UR36, R0 ;  /* 0x0000002402107c10 */ /* 0x002fce000fffe000 */
.L_x_1016:
[----:B------:R-:W-:Y:S05]  /*26df0*/  BSYNC B0 ;  /* 0x0000000000007941 */ /* 0x000fea0003800000 */
.L_x_1015:
[----:B------:R-:W2:Y:S01]  /*26e00*/  LDL R0, [R1+0x8] ;  /* 0x0000080001007983 */ /* 0x000ea20000100800 */
[----:B------:R-:W-:Y:S01]  /*26e10*/  BSSY B0, `(.L_x_1017) ;  /* 0x0000065000007945 */ /* 0x000fe20003800000 */
[----:B--2---:R-:W-:-:S13]  /*26e20*/  LOP3.LUT P0, RZ, R0, 0x4, RZ, 0xc0, !PT ;  /* 0x0000000400ff7812 */ /* 0x004fda000780c0ff */
[----:B------:R-:W-:Y:S05]  /*26e30*/  @!P0 BRA `(.L_x_1018) ;  /* 0x0000000400888947 */ /* 0x000fea0003800000 */
[----:B------:R-:W2:Y:S04]  /*26e40*/  LDL R3, [R1+0x4] ;  /* 0x0000040001037983 */ /* 0x000ea80000100800 */
[----:B------:R-:W2:Y:S04]  /*26e50*/  LDL R2, [R1+0xc] ;  /* 0x00000c0001027983 */ /* 0x000ea80000100800 */
[----:B------:R-:W3:Y:S01]  /*26e60*/  LDL R0, [R1+0x14] ;  /* 0x0000140001007983 */ /* 0x000ee20000100800 */
[----:B------:R-:W-:Y:S01]  /*26e70*/  BSSY B1, `(.L_x_1019) ;  /* 0x0000005000017945 */ /* 0x000fe20003800000 */
[----:B--2---:R-:W-:Y:S01]  /*26e80*/  IMAD R2, R2, 0x8, R3 ;  /* 0x0000000802027824 */ /* 0x004fe200078e0203 */
[----:B---3--:R-:W-:-:S04]  /*26e90*/  SHF.L.U32 R0, R0, 0x1f, RZ ;  /* 0x0000001f00007819 */ /* 0x008fc800000006ff */
[----:B------:R-:W0:Y:S02]  /*26ea0*/  SYNCS.PHASECHK.TRANS64.TRYWAIT P0, [R2+URZ+0x38860], R0 ;  /* 0x03886000020075a7 */ /* 0x000e24000800017f */
[----:B0-----:R-:W-:Y:S05]  /*26eb0*/  @!P0 BRA `(.L_x_1020) ;  /* 0x0000002c007c8947 */ /* 0x001fea0003800000 */
.L_x_1111:
[----:B------:R-:W-:Y:S05]  /*26ec0*/  BSYNC B1 ;  /* 0x0000000000017941 */ /* 0x000fea0003800000 */
.L_x_1019:
[----:B------:R-:W2:Y:S01]  /*26ed0*/  S2R R3, SR_TID.X ;  /* 0x0000000000037919 */ /* 0x000ea20000002100 */
[----:B------:R-:W-:-:S04]  /*26ee0*/  UPRMT UR4, UR37, 0x9910, URZ ;  /* 0x0000991025047896 */ /* 0x000fc8000800003f */
[----:B------:R-:W-:Y:S01]  /*26ef0*/  UISETP.NE.AND UP0, UPT, UR4, 0x2, UPT ;  /* 0x000000020400788c */ /* 0x000fe2000bf05270 */
[----:B--2---:R-:W-:-:S04]  /*26f00*/  LOP3.LUT R3, R3, 0x7f, RZ, 0xc0, !PT ;  /* 0x0000007f03037812 */ /* 0x004fc800078ec0ff */
[----:B------:R-:W-:-:S13]  /*26f10*/  ISETP.NE.AND P0, PT, R3, RZ, PT ;  /* 0x000000ff0300720c */ /* 0x000fda0003f05270 */
[----:B0-----:R-:W-:-:S04]  /*26f20*/  @!P0 IMAD.MOV.U32 R0, RZ, RZ, 0xa000 ;  /* 0x0000a000ff008424 */ /* 0x001fc800078e00ff */
[----:B------:R0:W-:Y:S01]  /*26f30*/  @!P0 SYNCS.ARRIVE.TRANS64 RZ, [R2+URZ+0x38850], R0 ;  /* 0x0388500002ff89a7 */ /* 0x0001e2000800003f */
[----:B------:R-:W-:-:S13]  /*26f40*/  PLOP3.LUT P0, PT, PT, PT, UP0, 0x80, 0x0 ;  /* 0x000000000000781c */ /* 0x000fda0003f0f008 */
[----:B0-----:R-:W-:Y:S05]  /*26f50*/  @P0 BRA `(.L_x_1021) ;  /* 0x0000000000040947 */ /* 0x001fea0003800000 */
[----:B------:R-:W-:Y:S01]  /*26f60*/  BPT.TRAP 0x1 ;  /* 0x000000040000795c */ /* 0x000fe20000300000 */
.L_x_1021:
[----:B------:R-:W2:Y:S01]  /*26f70*/  LDL R0, [R1+0x8] ;  /* 0x0000080001007983 */ /* 0x000ea20000100800 */
[----:B------:R-:W-:Y:S01]  /*26f80*/  BSSY B1, `(.L_x_1022) ;  /* 0x0000004000017945 */ /* 0x000fe20003800000 */
[----:B--2---:R-:W-:-:S13]  /*26f90*/  LOP3.LUT P0, RZ, R0, 0x8, RZ, 0xc0, !PT ;  /* 0x0000000800ff7812 */ /* 0x004fda000780c0ff */
[----:B------:R-:W-:Y:S05]  /*26fa0*/  @P0 BRA `(.L_x_1023) ;  /* 0x0000000000040947 */ /* 0x000fea0003800000 */
[----:B------:R-:W-:Y:S01]  /*26fb0*/  BPT.TRAP 0x1 ;  /* 0x000000040000795c */ /* 0x000fe20000300000 */
.L_x_1023:
[----:B------:R-:W-:Y:S05]  /*26fc0*/  BSYNC B1 ;  /* 0x0000000000017941 */ /* 0x000fea0003800000 */
.L_x_1022:
[----:B-1----:R-:W2:Y:S04]  /*26fd0*/  LDL R5, [R1+0x4] ;  /* 0x0000040001057983 */ /* 0x002ea80000100800 */
[----:B------:R-:W2:Y:S04]  /*26fe0*/  LDL R0, [R1+0xc] ;  /* 0x00000c0001007983 */ /* 0x000ea80000100800 */
[----:B------:R-:W3:Y:S04]  /*26ff0*/  LDL.LU R4, [R1+0x1c] ;  /* 0x00001c0001047983 */ /* 0x000ee80000300800 */
[----:B------:R-:W3:Y:S01]  /*27000*/  LDL R3, [R1+0x18] ;  /* 0x0000180001037983 */ /* 0x000ee20000100800 */
[----:B------:R-:W-:Y:S01]  /*27010*/  UIADD3 UR4, UP0, UR38, 0x470, URZ ;  /* 0x0000047026047890 */ /* 0x000fe2000ff1e03f */
[----:B------:R-:W-:Y:S01]  /*27020*/  PLOP3.LUT P0, PT, PT, PT, PT, 0x80, 0x0 ;  /* 0x000000000000781c */ /* 0x000fe20003f0f070 */
[----:B------:R-:W-:Y:S01]  /*27030*/  UMOV UR6, 0x0 ;  /* 0x0000000000067882 */ /* 0x000fe20000000000 */
[----:B------:R-:W-:Y:S01]  /*27040*/  IADD3 R2, R2, 0x38850, RZ ;  /* 0x0003885002027810 */ /* 0x000fe20007ffe0ff */
[----:B------:R-:W-:Y:S01]  /*27050*/  UIADD3.X UR5, URZ, UR39, URZ, UP0, !UPT ;  /* 0x000000273f057290 */ /* 0x000fe200087fe43f */
[----:B------:R-:W-:Y:S01]  /*27060*/  UMOV UR7, 0x14f00000 ;  /* 0x14f0000000077882 */ /* 0x000fe20000000000 */
[----:B------:R-:W-:Y:S01]  /*27070*/  UMOV UR10, URZ ;  /* 0x0000003f000a7c82 */ /* 0x000fe20008000000 */
[----:B--2---:R-:W-:-:S02]  /*27080*/  IMAD R0, R0, 0xa000, R5 ;  /* 0x0000a00000007824 */ /* 0x004fc400078e0205 */
[----:B---3--:R-:W-:Y:S02]  /*27090*/  IMAD R3, R3, 0x50, R4 ;  /* 0x0000005003037824 */ /* 0x008fe400078e0204 */
[----:B------:R-:W-:-:S07]  /*270a0*/  VIADD R4, R0, 0x400 ;  /* 0x0000040000047836 */ /* 0x000fce0000000000 */
.L_x_1024:
        /* <DEDUP_REMOVED lines=11> */
[----:B------:R-:W-:Y:S01]  /*27160*/  PLOP3.LUT P0, PT, PT, PT, PT, 0x80, 0x0 ;  /* 0x000000000000781c */ /* 0x000fe20003f0f070 */
[----:B------:R-:W-:Y:S01]  /*27170*/  VIADD R4, R0, 0x2c00 ;  /* 0x00002c0000047836 */ /* 0x000fe20000000000 */
[----:B------:R-:W-:Y:S01]  /*27180*/  UMOV UR6, 0x0 ;  /* 0x0000000000067882 */ /* 0x000fe20000000000 */
[----:B------:R-:W-:Y:S01]  /*27190*/  UMOV UR7, 0x14f00000 ;  /* 0x14f0000000077882 */ /* 0x000fe20000000000 */
[----:B------:R-:W-:-:S09]  /*271a0*/  UMOV UR10, 0x40 ;  /* 0x00000040000a7882 */ /* 0x000fd20000000000 */
.L_x_1025:
        /* <DEDUP_REMOVED lines=12> */
[----:B------:R-:W-:Y:S01]  /*27270*/  UMOV UR6, 0x0 ;  /* 0x0000000000067882 */ /* 0x000fe20000000000 */
[----:B------:R-:W-:Y:S01]  /*27280*/  IADD3 R4, R0, 0x5400, RZ ;  /* 0x0000540000047810 */ /* 0x000fe20007ffe0ff */
[----:B------:R-:W-:Y:S01]  /*27290*/  UMOV UR7, 0x14f00000 ;  /* 0x14f0000000077882 */ /* 0x000fe20000000000 */
[----:B------:R-:W-:-:S09]  /*272a0*/  UMOV UR10, 0x80 ;  /* 0x00000080000a7882 */ /* 0x000fd20000000000 */
.L_x_1026:
        /* <DEDUP_REMOVED lines=16> */
.L_x_1027:
        /* <DEDUP_REMOVED lines=11> */
.L_x_1018:
[----:B------:R-:W-:Y:S05]  /*27460*/  BSYNC B0 ;  /* 0x0000000000007941 */ /* 0x000fea0003800000 */
.L_x_1017:
[----:B-1----:R-:W2:Y:S04]  /*27470*/  LDL.LU R5, [R1+0xc] ;  /* 0x00000c0001057983 */ /* 0x002ea80000300800 */
[----:B------:R-:W3:Y:S01]  /*27480*/  LDL.LU R4, [R1+0x14] ;  /* 0x0000140001047983 */ /* 0x000ee20000300800 */
[----:B--2---:R-:W-:-:S05]  /*27490*/  VIADD R0, R5, 0x1 ;  /* 0x0000000105007836 */ /* 0x004fca0000000000 */
[----:B------:R-:W-:-:S04]  /*274a0*/  ISETP.NE.AND P0, PT, R0, 0x2, PT ;  /* 0x000000020000780c */ /* 0x000fc80003f05270 */
[----:B------:R-:W-:Y:S02]  /*274b0*/  SEL R2, RZ, 0x1, P0 ;  /* 0x00000001ff027807 */ /* 0x000fe40000000000 */
[----:B------:R-:W-:Y:S02]  /*274c0*/  SEL R0, R0, RZ, P0 ;  /* 0x000000ff00007207 */ /* 0x000fe40000000000 */
[----:B---3--:R-:W-:-:S03]  /*274d0*/  LOP3.LUT R4, R4, R2, RZ, 0x3c, !PT ;  /* 0x0000000204047212 */ /* 0x008fc600078e3cff */
[----:B------:R1:W-:Y:S04]  /*274e0*/  STL [R1+0xc], R0 ;  /* 0x00000c0001007387 */ /* 0x0003e80000100800 */
[----:B------:R1:W-:Y:S02]  /*274f0*/  STL [R1+0x14], R4 ;  /* 0x0000140401007387 */ /* 0x0003e40000100800 */
.L_x_930:
[----:B------:R-:W-:Y:S05]  /*27500*/  BSYNC B7 ;  /* 0x0000000000077941 */ /* 0x000fea0003800000 */
.L_x_928:
[----:B-----5:R-:W2:Y:S02]  /*27510*/  LDL R8, [R1+0x8] ;  /* 0x0000080001087983 */ /* 0x020ea40000100800 */
[----:B--2---:R-:W-:-:S13]  /*27520*/  LOP3.LUT P0, RZ, R8, 0x10, RZ, 0xc0, !PT ;  /* 0x0000001008ff7812 */ /* 0x004fda000780c0ff */
[----:B------:R-:W-:Y:S05]  /*27530*/  @!P0 BRA `(.L_x_1028) ;  /* 0x0000000000288947 */ /* 0x000fea0003800000 */
[----:B------:R-:W-:Y:S05]  /*27540*/  WARPSYNC.ALL ;  /* 0x0000000000007948 */ /* 0x000fea0003800000 */
[----:B------:R-:W2:Y:S08]  /*27550*/  S2UR UR5, SR_CgaCtaId ;  /* 0x00000000000579c3 */ /* 0x000eb00000008800 */
[----:B------:R-:W-:Y:S06]  /*27560*/  BAR.SYNC.DEFER_BLOCKING 0x5, 0x180 ;  /* 0x0146000000007b1d */ /* 0x000fec0000010000 */
[----:B------:R-:W-:-:S02]  /*27570*/  UMOV UR4, 0x400 ;  /* 0x0000040000047882 */ /* 0x000fc40000000000 */
[----:B--2---:R-:W-:-:S06]  /*27580*/  ULEA UR4, UR5, UR4, 0x18 ;  /* 0x0000000405047291 */ /* 0x004fcc000f8ec03f */
[----:B-1----:R-:W-:-:S05]  /*27590*/  MOV R0, UR4 ;  /* 0x0000000400007c02 */ /* 0x002fca0008000f00 */
[----:B------:R2:W3:Y:S04]  /*275a0*/  LDS.128 R16, [R0+0x388d0] ;  /* 0x0388d00000107984 */ /* 0x0004e80000000c00 */
[----:B------:R2:W-:Y:S01]  /*275b0*/  STL [R1+0x4], R0 ;  /* 0x0000040001007387 */ /* 0x0005e20000100800 */
[----:B------:R-:W-:Y:S06]  /*275c0*/  BAR.ARV 0x4, 0x180 ;  /* 0x0106000000007b1d */ /* 0x000fec0000002000 */
[----:B------:R-:W-:Y:S05]  /*275d0*/  BRA `(.L_x_1029) ;  /* 0x00000008004c7947 */ /* 0x000fea0003800000 */
.L_x_1028:
[----:B------:R-:W2:Y:S01]  /*275e0*/  LDL R7, [R1+0x30] ;  /* 0x0000300001077983 */ /* 0x000ea20000100800 */
[----:B------:R-:W-:Y:S01]  /*275f0*/  UMOV UR4, 0xffffffff ;  /* 0xffffffff00047882 */ /* 0x000fe20000000000 */
[----:B--2---:R-:W-:Y:S02]  /*27600*/  ISETP.NE.AND P5, PT, R7, 0x1f, PT ;  /* 0x0000001f0700780c */ /* 0x004fe40003fa5270 */
[----:B------:R-:W-:Y:S11]  /*27610*/  BRA.DIV UR4, `(.L_x_1030) ;  /* 0x0000002604b87947 */ /* 0x000ff6000b800000 */
[----:B-1----:R-:W-:Y:S01]  /*27620*/  IMAD.IADD R0, R19, 0x1, R7 ;  /* 0x0000000113007824 */ /* 0x002fe200078e0207 */
[----:B------:R-:W-:Y:S01]  /*27630*/  ULDC UR4, c[0x0][0xc3c] ;  /* 0x00030f0000047ab9 */ /* 0x000fe20000000800 */
[----:B------:R-:W-:Y:S01]  /*27640*/  ULDC.64 UR6, c[0x0][0x208] ;  /* 0x0000820000067ab9 */ /* 0x000fe20000000a00 */
[----:B------:R-:W-:Y:S02]  /*27650*/  LOP3.LUT P4, RZ, R8, 0x1, RZ, 0xc0, !PT ;  /* 0x0000000108ff7812 */ /* 0x000fe4000788c0ff */
[----:B------:R-:W-:-:S13]  /*27660*/  ISETP.GE.OR P0, PT, R0, UR4, !P5 ;  /* 0x0000000400007c0c */ /* 0x000fda000ef06670 */
[----:B0-----:R-:W0:Y:S02]  /*27670*/  @!P0 LDC.64 R2, c[0x0][0xc80] ;  /* 0x00032000ff028b82 */ /* 0x001e240000000a00 */
[----:B0-----:R-:W-:-:S06]  /*27680*/  @!P0 IMAD.WIDE R2, R0, 0x4, R2 ;  /* 0x0000000400028825 */ /* 0x001fcc00078e0202 */
[----:B------:R0:W2:Y:S01]  /*27690*/  @!P0 LDG.E R3, desc[UR6][R2.64] ;  /* 0x0000000602038981 */ /* 0x0000a2000c1e1900 */
[C---:B------:R-:W-:Y:S02]  /*276a0*/  ISETP.GE.U32.AND P1, PT, R7.reuse, 0x4, PT ;  /* 0x000000040700780c */ /* 0x040fe40003f26070 */
[C---:B------:R-:W-:Y:S01]  /*276b0*/  ISETP.GE.U32.AND P2, PT, R7.reuse, 0x8, PT ;  /* 0x000000080700780c */ /* 0x040fe20003f46070 */
[----:B------:R-:W-:Y:S01]  /*276c0*/  SHFL.IDX PT, R0, R16, RZ, 0x1f ;  /* 0x00001fff10007589 */ /* 0x000fe200000e0000 */
[----:B------:R-:W-:-:S03]  /*276d0*/  ISETP.GE.U32.AND P3, PT, R7, 0x10, PT ;  /* 0x000000100700780c */ /* 0x000fc60003f66070 */
[----:B------:R-:W-:Y:S01]  /*276e0*/  SHFL.IDX PT, R4, R16, 0x1, 0x1f ;  /* 0x00201f0010047f89 */ /* 0x000fe200000e0000 */
[----:B0-----:R-:W-:Y:S01]  /*276f0*/  IMAD.MOV.U32 R2, RZ, RZ, RZ ;  /* 0x000000ffff027224 */ /* 0x001fe200078e00ff */
[----:B--2---:R-:W-:Y:S02]  /*27700*/  @!P0 MOV R2, R3 ;  /* 0x0000000300028202 */ /* 0x004fe40000000f00 */
[----:B------:R-:W-:-:S03]  /*27710*/  ISETP.GE.U32.AND P0, PT, R7, 0x2, PT ;  /* 0x000000020700780c */ /* 0x000fc60003f06070 */
[----:B------:R-:W0:Y:S02]  /*27720*/  SHFL.UP PT, R3, R2, 0x1, RZ ;  /* 0x0420000002037989 */ /* 0x000e2400000e00ff */
        /* <DEDUP_REMOVED lines=14> */
[----:B------:R0:W1:Y:S02]  /*27810*/  SHFL.IDX PT, R6, R5, 0x1f, 0x1f ;  /* 0x03e01f0005067f89 */ /* 0x00006400000e0000 */
.L_x_1121:
[----:B------:R-:W-:Y:S02]  /*27820*/  ULDC UR4, c[0x0][0xc38] ;  /* 0x00030e0000047ab9 */ /* 0x000fe40000000800 */
[----:B------:R-:W-:-:S05]  /*27830*/  MOV R16, UR4 ;  /* 0x0000000400107c02 */ /* 0x000fca0008000f00 */
[----:B-1----:R-:W-:-:S04]  /*27840*/  IMAD R6, R6, R16, RZ ;  /* 0x0000001006067224 */ /* 0x002fc800078e02ff */
[----:B------:R-:W-:-:S05]  /*27850*/  IMAD.IADD R4, R4, 0x1, R6 ;  /* 0x0000000104047824 */ /* 0x000fca00078e0206 */
[----:B------:R-:W-:-:S13]  /*27860*/  ISETP.GT.AND P4, PT, R4, R0, PT ;  /* 0x000000000400720c */ /* 0x000fda0003f84270 */
[----:B------:R-:W-:Y:S05]  /*27870*/  @P4 BRA `(.L_x_1031) ;  /* 0x0000000000a44947 */ /* 0x000fea0003800000 */
.L_x_1036:
[----:B------:R-:W1:Y:S01]  /*27880*/  LDC R2, c[0x0][0xc3c] ;  /* 0x00030f00ff027b82 */ /* 0x000e620000000800 */
[----:B------:R-:W-:-:S05]  /*27890*/  VIADD R19, R19, 0x1f ;  /* 0x0000001f13137836 */ /* 0x000fca0000000000 */
[----:B-1----:R-:W-:-:S13]  /*278a0*/  ISETP.GE.AND P4, PT, R19, R2, PT ;  /* 0x000000021300720c */ /* 0x002fda0003f86270 */
[----:B------:R-:W-:Y:S05]  /*278b0*/  @P4 BRA `(.L_x_1032) ;  /* 0x00000004004c4947 */ /* 0x000fea0003800000 */
[----:B------:R-:W2:Y:S01]  /*278c0*/  LDL R3, [R1+0x30] ;  /* 0x0000300001037983 */ /* 0x000ea20000100800 */
[----:B------:R-:W-:Y:S01]  /*278d0*/  BSSY B0, `(.L_x_1033) ;  /* 0x0000009000007945 */ /* 0x000fe20003800000 */
[----:B--2---:R-:W-:-:S04]  /*278e0*/  IADD3 R3, R19, R3, RZ ;  /* 0x0000000313037210 */ /* 0x004fc80007ffe0ff */
[----:B------:R-:W-:Y:S01]  /*278f0*/  ISETP.GE.OR P4, PT, R3, R2, !P5 ;  /* 0x000000020300720c */ /* 0x000fe20006f86670 */
[----:B------:R-:W-:-:S12]  /*27900*/  IMAD.MOV.U32 R2, RZ, RZ, RZ ;  /* 0x000000ffff027224 */ /* 0x000fd800078e00ff */
[----:B------:R-:W-:Y:S05]  /*27910*/  @P4 BRA `(.L_x_1034) ;  /* 0x0000000000104947 */ /* 0x000fea0003800000 */
[----:B------:R-:W1:Y:S01]  /*27920*/  LDC.64 R6, c[0x0][0xc80] ;  /* 0x00032000ff067b82 */ /* 0x000e620000000a00 */
[----:B------:R-:W-:Y:S01]  /*27930*/  ULDC.64 UR4, c[0x0][0x208] ;  /* 0x0000820000047ab9 */ /* 0x000fe20000000a00 */
[----:B-1----:R-:W-:-:S06]  /*27940*/  IMAD.WIDE R2, R3, 0x4, R6 ;  /* 0x0000000403027825 */ /* 0x002fcc00078e0206 */
[----:B------:R1:W5:Y:S02]  /*27950*/  LDG.E R2, desc[UR4][R2.64] ;  /* 0x0000000402027981 */ /* 0x000364000c1e1900 */
.L_x_1034:
[----:B------:R-:W-:Y:S05]  /*27960*/  BSYNC B0 ;  /* 0x0000000000007941 */ /* 0x000fea0003800000 */
.L_x_1033:
[----:B------:R-:W-:-:S03]  /*27970*/  UMOV UR4, 0xffffffff ;  /* 0xffffffff00047882 */ /* 0x000fc60000000000 */
[----:B------:R-:W-:Y:S05]  /*27980*/  BRA.DIV UR4, `(.L_x_1035) ;  /* 0x0000002a041c7947 */ /* 0x000fea000b800000 */
[----:B-1----:R-:W2:Y:S02]  /*27990*/  LDL R3, [R1+0x8] ;  /* 0x0000080001037983 */ /* 0x002ea40000100800 */
[----:B--2---:R-:W-:Y:S02]  /*279a0*/  LOP3.LUT P4, RZ, R3, 0x1, RZ, 0xc0, !PT ;  /* 0x0000000103ff7812 */ /* 0x004fe4000788c0ff */
[----:B-----5:R-:W1:Y:S02]  /*279b0*/  SHFL.UP PT, R3, R2, 0x1, RZ ;  /* 0x0420000002037989 */ /* 0x020e6400000e00ff */
[----:B-1----:R-:W-:-:S05]  /*279c0*/  SEL R3, R3, RZ, P4 ;  /* 0x000000ff03037207 */ /* 0x002fca0002000000 */
[----:B------:R-:W-:-:S05]  /*279d0*/  IMAD.IADD R3, R2, 0x1, R3 ;  /* 0x0000000102037824 */ /* 0x000fca00078e0203 */
[----:B0-----:R-:W0:Y:S02]  /*279e0*/  SHFL.UP PT, R5, R3, 0x2, RZ ;  /* 0x0440000003057989 */ /* 0x001e2400000e00ff */
        /* <DEDUP_REMOVED lines=11> */
[----:B------:R0:W1:Y:S02]  /*27aa0*/  SHFL.IDX PT, R6, R5, 0x1f, 0x1f ;  /* 0x03e01f0005067f89 */ /* 0x00006400000e0000 */
.L_x_1129:
[----:B------:R-:W-:Y:S02]  /*27ab0*/  ULDC UR4, c[0x0][0xc38] ;  /* 0x00030e0000047ab9 */ /* 0x000fe40000000800 */
[----:B------:R-:W-:-:S04]  /*27ac0*/  IMAD.U32 R16, RZ, RZ, UR4 ;  /* 0x00000004ff107e24 */ /* 0x000fc8000f8e00ff */
[----:B-1----:R-:W-:-:S04]  /*27ad0*/  IMAD R6, R6, R16, RZ ;  /* 0x0000001006067224 */ /* 0x002fc800078e02ff */
[----:B------:R-:W-:-:S05]  /*27ae0*/  IMAD.IADD R4, R6, 0x1, R4 ;  /* 0x0000000106047824 */ /* 0x000fca00078e0204 */
[----:B------:R-:W-:-:S13]  /*27af0*/  ISETP.GT.AND P4, PT, R4, R0, PT ;  /* 0x000000000400720c */ /* 0x000fda0003f84270 */
[----:B------:R-:W-:Y:S05]  /*27b00*/  @!P4 BRA `(.L_x_1036) ;  /* 0xfffffffc005cc947 */ /* 0x000fea000383ffff */
.L_x_1031:
[----:B------:R-:W-:Y:S01]  /*27b10*/  IADD3 R6, -R6, R4, RZ ;  /* 0x0000000406067210 */ /* 0x000fe20007ffe1ff */
[----:B------:R-:W-:-:S04]  /*27b20*/  UMOV UR4, 0xffffffff ;  /* 0xffffffff00047882 */ /* 0x000fc80000000000 */
[----:B------:R-:W-:-:S05]  /*27b30*/  IMAD R3, R5, R16, R6 ;  /* 0x0000001005037224 */ /* 0x000fca00078e0206 */
[----:B------:R-:W-:Y:S01]  /*27b40*/  ISETP.GT.AND P6, PT, R3, R0, PT ;  /* 0x000000000300720c */ /* 0x000fe20003fc4270 */
[----:B------:R-:W-:-:S12]  /*27b50*/  BRA.DIV UR4, `(.L_x_1037) ;  /* 0x0000002a04887947 */ /* 0x000fd8000b800000 */
[----:B------:R-:W-:-:S04]  /*27b60*/  VOTE.ANY R3, PT, !P6 ;  /* 0x0000000000037806 */ /* 0x000fc800070e0100 */
[----:B------:R-:W1:Y:S02]  /*27b70*/  POPC R4, R3 ;  /* 0x0000000300047309 */ /* 0x000e640000000000 */
[----:B-1----:R1:W2:Y:S02]  /*27b80*/  SHFL.IDX PT, R17, R2, R4, 0x1f ;  /* 0x00001f0402117589 */ /* 0x0022a400000e0000 */
.L_x_1133:
[----:B------:R-:W-:Y:S01]  /*27b90*/  ISETP.NE.AND P0, PT, R3, RZ, PT ;  /* 0x000000ff0300720c */ /* 0x000fe20003f05270 */
[----:B-1----:R-:W-:-:S12]  /*27ba0*/  IMAD.MOV.U32 R2, RZ, RZ, RZ ;  /* 0x000000ffff027224 */ /* 0x002fd800078e00ff */
[----:B------:R-:W-:Y:S05]  /*27bb0*/  @!P0 BRA `(.L_x_1038) ;  /* 0x0000000000108947 */ /* 0x000fea0003800000 */
[----:B------:R-:W-:Y:S01]  /*27bc0*/  UMOV UR4, 0xffffffff ;  /* 0xffffffff00047882 */ /* 0x000fe20000000000 */
[----:B------:R-:W-:Y:S02]  /*27bd0*/  VIADD R12, R4, 0xffffffff ;  /* 0xffffffff040c7836 */ /* 0x000fe40000000000 */
[----:B------:R-:W-:Y:S05]  /*27be0*/  BRA.DIV UR4, `(.L_x_1039) ;  /* 0x0000002a04ac7947 */ /* 0x000fea000b800000 */
[----:B------:R1:W3:Y:S02]  /*27bf0*/  SHFL.IDX PT, R2, R5, R12, 0x1f ;  /* 0x00001f0c05027589 */ /* 0x0002e400000e0000 */
.L_x_1038:
[----:B012---:R-:W-:Y:S01]  /*27c00*/  IABS R5, R17 ;  /* 0x0000001100057213 */ /* 0x007fe20000000000 */
[----:B---3--:R-:W-:Y:S02]  /*27c10*/  IMAD R16, R2, R16, R6 ;  /* 0x0000001002107224 */ /* 0x008fe400078e0206 */
[----:B------:R-:W-:Y:S01]  /*27c20*/  IMAD.IADD R19, R4, 0x1, R19 ;  /* 0x0000000104137824 */ /* 0x000fe200078e0213 */
[----:B------:R-:W0:Y:S02]  /*27c30*/  I2F.RP R2, R5 ;  /* 0x0000000500027306 */ /* 0x000e240000209400 */
[----:B------:R-:W-:-:S06]  /*27c40*/  IADD3 R0, R0, -R16, RZ ;  /* 0x8000001000007210 */ /* 0x000fcc0007ffe0ff */
[----:B0-----:R-:W0:Y:S02]  /*27c50*/  MUFU.RCP R2, R2 ;  /* 0x0000000200027308 */ /* 0x001e240000001000 */
[----:B0-----:R-:W-:-:S06]  /*27c60*/  IADD3 R2, R2, 0xffffffe, RZ ;  /* 0x0ffffffe02027810 */ /* 0x001fcc0007ffe0ff */
[----:B------:R-:W0:Y:S02]  /*27c70*/  F2I.FTZ.U32.TRUNC.NTZ R3, R2 ;  /* 0x0000000200037305 */ /* 0x000e24000021f000 */
[----:B0-----:R-:W-:-:S04]  /*27c80*/  IMAD.MOV R2, RZ, RZ, -R3 ;  /* 0x000000ffff027224 */ /* 0x001fc800078e0a03 */
        /* <DEDUP_REMOVED lines=22> */
.L_x_1032:
[----:B------:R-:W-:Y:S01]  /*27df0*/  UMOV UR4, URZ ;  /* 0x0000003f00047c82 */ /* 0x000fe20008000000 */
[----:B------:R-:W-:Y:S01]  /*27e00*/  UMOV UR5, URZ ;  /* 0x0000003f00057c82 */ /* 0x000fe20008000000 */
[----:B------:R-:W-:Y:S01]  /*27e10*/  ULDC UR6, c[0x0][0xc3c] ;  /* 0x00030f0000067ab9 */ /* 0x000fe20000000800 */
[----:B------:R-:W-:Y:S01]  /*27e20*/  MOV R16, R0 ;  /* 0x0000000000107202 */ /* 0x000fe20000000f00 */
[----:B------:R-:W-:Y:S01]  /*27e30*/  IMAD.U32 R17, RZ, RZ, UR4 ;  /* 0x00000004ff117e24 */ /* 0x000fe2000f8e00ff */
[----:B------:R-:W-:Y:S01]  /*27e40*/  MOV R19, UR6 ;  /* 0x0000000600137c02 */ /* 0x000fe20008000f00 */
[----:B------:R-:W-:-:S07]  /*27e50*/  IMAD.U32 R18, RZ, RZ, UR5 ;  /* 0x00000005ff127e24 */ /* 0x000fce000f8e00ff */
.L_x_1040:
[----:B------:R-:W2:Y:S04]  /*27e60*/  LDL R0, [R1+0x30] ;  /* 0x0000300001007983 */ /* 0x000ea80000100800 */
[----:B------:R1:W3:Y:S01]  /*27e70*/  LDL R3, [R1+0x4] ;  /* 0x0000040001037983 */ /* 0x0002e20000100800 */
[----:B------:R-:W-:Y:S05]  /*27e80*/  WARPSYNC.ALL ;  /* 0x0000000000007948 */ /* 0x000fea0003800000 */
[----:B------:R-:W-:Y:S01]  /*27e90*/  BAR.SYNC.DEFER_BLOCKING 0x4, 0x180 ;  /* 0x0106000000007b1d */ /* 0x000fe20000010000 */
[----:B--2---:R-:W-:-:S13]  /*27ea0*/  ISETP.NE.AND P0, PT, R0, RZ, PT ;  /* 0x000000ff0000720c */ /* 0x004fda0003f05270 */
[----:B------:R-:W3:Y:S01]  /*27eb0*/  @!P0 S2R R0, SR_CgaCtaId ;  /* 0x0000000000008919 */ /* 0x000ee20000008800 */
[----:B------:R-:W-:-:S04]  /*27ec0*/  @!P0 MOV R2, 0x400 ;  /* 0x0000040000028802 */ /* 0x000fc80000000f00 */
[----:B---3--:R-:W-:-:S05]  /*27ed0*/  @!P0 LEA R3, R0, R2, 0x18 ;  /* 0x0000000200038211 */ /* 0x008fca00078ec0ff */
[----:B------:R1:W-:Y:S04]  /*27ee0*/  @!P0 STS.128 [R3+0x388d0], R16 ;  /* 0x0388d01003008388 */ /* 0x0003e80000000c00 */
[----:B------:R1:W-:Y:S01]  /*27ef0*/  @!P0 STL [R1+0x4], R3 ;  /* 0x0000040301008387 */ /* 0x0003e20000100800 */
[----:B------:R-:W-:Y:S06]  /*27f00*/  BAR.ARV 0x5, 0x180 ;  /* 0x0146000000007b1d */ /* 0x000fec0000002000 */
.L_x_1029:
[----:B------:R-:W-:Y:S02]  /*27f10*/  ULDC UR4, c[0x0][0xc3c] ;  /* 0x00030f0000047ab9 */ /* 0x000fe40000000800 */
[----:B---3--:R-:W-:-:S13]  /*27f20*/  ISETP.GE.AND P0, PT, R19, UR4, PT ;  /* 0x0000000413007c0c */ /* 0x008fda000bf06270 */
[----:B------:R-:W-:Y:S05]  /*27f30*/  @!P0 BRA `(.L_x_1041) ;  /* 0xffffff84005c8947 */ /* 0x000fea000383ffff */
[----:B------:R-:W-:Y:S05]  /*27f40*/  BSYNC B8 ;  /* 0x0000000000087941 */ /* 0x000fea0003800000 */
.L_x_880:
[----:B--2---:R-:W2:Y:S01]  /*27f50*/  LDL.LU R0, [R1+0x54] ;  /* 0x0000540001007983 */ /* 0x004ea20000300800 */
[----:B------:R-:W-:Y:S01]  /*27f60*/  BSSY B0, `(.L_x_1042) ;  /* 0x000000b000007945 */ /* 0x000fe20003800000 */
[----:B0-----:R-:W0:Y:S01]  /*27f70*/  S2R R5, SR_CgaCtaId ;  /* 0x0000000000057919 */ /* 0x001e220000008800 */
[----:B--2---:R-:W-:-:S05]  /*27f80*/  VIADD R0, R0, 0x1 ;  /* 0x0000000100007836 */ /* 0x004fca0000000000 */
[----:B------:R-:W-:-:S04]  /*27f90*/  LEA.HI R2, R0, R0, RZ, 0x1 ;  /* 0x0000000000027211 */ /* 0x000fc800078f08ff */
[----:B-1----:R-:W-:-:S05]  /*27fa0*/  LOP3.LUT R3, R2, 0xfffffffe, RZ, 0xc0, !PT ;  /* 0xfffffffe02037812 */ /* 0x002fca00078ec0ff */
[----:B------:R-:W-:Y:S01]  /*27fb0*/  IMAD.IADD R3, R0, 0x1, -R3 ;  /* 0x0000000100037824 */ /* 0x000fe200078e0a03 */
[----:B------:R-:W-:-:S04]  /*27fc0*/  MOV R0, 0x400 ;  /* 0x0000040000007802 */ /* 0x000fc80000000f00 */
[----:B0-----:R-:W-:Y:S02]  /*27fd0*/  LEA R0, R5, R0, 0x18 ;  /* 0x0000000005007211 */ /* 0x001fe400078ec0ff */
[----:B------:R-:W-:-:S04]  /*27fe0*/  SHF.L.U32 R3, R3, 0x1f, RZ ;  /* 0x0000001f03037819 */ /* 0x000fc800000006ff */
[----:B------:R-:W0:Y:S02]  /*27ff0*/  SYNCS.PHASECHK.TRANS64.TRYWAIT P0, [R0+URZ+0x38820], R3 ;  /* 0x03882003000075a7 */ /* 0x000e24000800017f */
[----:B0-----:R-:W-:Y:S05]  /*28000*/  @!P0 BRA `(.L_x_1043) ;  /* 0x0000002400cc8947 */ /* 0x001fea0003800000 */
.L_x_1136:
[----:B------:R-:W-:Y:S05]  /*28010*/  BSYNC B0 ;  /* 0x0000000000007941 */ /* 0x000fea0003800000 */
.L_x_1042:
[----:B------:R-:W-:-:S03]  /*28020*/  UMOV UR4, 0xffffffff ;  /* 0xffffffff00047882 */ /* 0x000fc60000000000 */
[----:B------:R-:W-:Y:S05]  /*28030*/  BRA.DIV UR4, `(.L_x_1044) ;  /* 0x0000002604d47947 */ /* 0x000fea000b800000 */
[----:B------:R-:W1:Y:S02]  /*28040*/  S2R R2, SR_TID.X ;  /* 0x0000000000027919 */ /* 0x000e640000002100 */
[----:B-1----:R-:W-:-:S04]  /*28050*/  SHF.R.U32.HI R2, RZ, 0x5, R2 ;  /* 0x00000005ff027819 */ /* 0x002fc80000011602 */
[----:B------:R-:W-:-:S05]  /*28060*/  LOP3.LUT R2, R2, 0x3, RZ, 0xc0, !PT ;  /* 0x0000000302027812 */ /* 0x000fca00078ec0ff */
[----:B------:R1:W2:Y:S02]  /*28070*/  SHFL.IDX PT, R14, R2, RZ, 0x1f ;  /* 0x00001fff020e7589 */ /* 0x0002a400000e0000 */
.L_x_1139:
[----:B--2---:R-:W-:-:S13]  /*28080*/  ISETP.NE.AND P0, PT, R14, RZ, PT ;  /* 0x000000ff0e00720c */ /* 0x004fda0003f05270 */
[----:B------:R-:W-:Y:S05]  /*28090*/  @P0 BRA `(.L_x_645) ;  /* 0x0000000000940947 */ /* 0x000fea0003800000 */
[----:B------:R-:W-:-:S03]  /*280a0*/  UMOV UR4, 0xffffffff ;  /* 0xffffffff00047882 */ /* 0x000fc60000000000 */
[----:B------:R-:W-:Y:S05]  /*280b0*/  BRA.DIV UR4, `(.L_x_1045) ;  /* 0x0000002604e87947 */ /* 0x000fea000b800000 */
[----:B------:R-:W-:-:S13]  /*280c0*/  ELECT P6, URZ, PT ;  /* 0x00000000003f782f */ /* 0x000fda00038c0000 */
.L_x_1142:
[----:B------:R-:W-:Y:S05]  /*280d0*/  @!P6 BRA `(.L_x_645) ;  /* 0x000000000084e947 */ /* 0x000fea0003800000 */
[----:B------:R-:W-:-:S06]  /*280e0*/  ULOP3.LUT UR4, UR60, 0x2, URZ, 0xfc, !UPT ;  /* 0x000000023c047892 */ /* 0x000fcc000f8efc3f */
[----:B-1----:R-:W-:-:S04]  /*280f0*/  MOV R2, UR4 ;  /* 0x0000000400027c02 */ /* 0x002fc80008000f00 */
[----:B------:R-:W-:-:S13]  /*28100*/  ISETP.NE.AND P2, PT, R2, 0x3, PT ;  /* 0x000000030200780c */ /* 0x000fda0003f45270 */
[----:B------:R-:W-:Y:S05]  /*28110*/  @!P2 BRA `(.L_x_1046) ;  /* 0x000000000004a947 */ /* 0x000fea0003800000 */
[----:B------:R-:W-:Y:S01]  /*28120*/  BPT.TRAP 0x1 ;  /* 0x000000040000795c */ /* 0x000fe20000300000 */
.L_x_1046:
[----:B0-----:R-:W2:Y:S04]  /*28130*/  LDL R3, [R1+0xc] ;  /* 0x00000c0001037983 */ /* 0x001ea80000100800 */
[----:B------:R-:W3:Y:S01]  /*28140*/  LDL.LU R7, [R1+0x14] ;  /* 0x0000140001077983 */ /* 0x000ee20000300800 */
[----:B------:R-:W-:-:S04]  /*28150*/  VIADD R2, R0, 0x38840 ;  /* 0x0003884000027836 */ /* 0x000fc80000000000 */
[C---:B--2---:R-:W-:Y:S01]  /*28160*/  IMAD R6, R3.reuse, 0x8, R2 ;  /* 0x0000000803067824 */ /* 0x044fe200078e0202 */
[----:B------:R-:W-:Y:S02]  /*28170*/  IADD3 R3, R3, 0x1, RZ ;  /* 0x0000000103037810 */ /* 0x000fe40007ffe0ff */
[----:B---3--:R-:W-:Y:S02]  /*28180*/  SHF.L.U32 R5, R7, 0x1f, RZ ;  /* 0x0000001f07057819 */ /* 0x008fe400000006ff */
[C---:B------:R-:W-:Y:S02]  /*28190*/  ISETP.NE.AND P1, PT, R3.reuse, 0x2, PT ;  /* 0x000000020300780c */ /* 0x040fe40003f25270 */
[----:B------:R-:W0:Y:S02]  /*281a0*/  SYNCS.PHASECHK.TRANS64.TRYWAIT P0, [R6+URZ], R5 ;  /* 0x00000005060075a7 */ /* 0x000e24000800017f */
[----:B------:R-:W-:Y:S02]  /*281b0*/  SEL R4, RZ, 0x1, P1 ;  /* 0x00000001ff047807 */ /* 0x000fe40000800000 */
[----:B------:R-:W-:-:S02]  /*281c0*/  SEL R3, R3, RZ, P1 ;  /* 0x000000ff03037207 */ /* 0x000fc40000800000 */
[----:B------:R-:W-:-:S03]  /*281d0*/  LOP3.LUT R4, R7, R4, RZ, 0x3c, !PT ;  /* 0x0000000407047212 */ /* 0x000fc600078e3cff */
[----:B------:R-:W-:Y:S01]  /*281e0*/  IMAD R7, R3, 0x8, R2 ;  /* 0x0000000803077824 */ /* 0x000fe200078e0202 */
[----:B------:R-:W-:Y:S01]  /*281f0*/  SHF.L.U32 R2, R4, 0x1f, RZ ;  /* 0x0000001f04027819 */ /* 0x000fe200000006ff */
[----:B0-----:R-:W-:Y:S06]  /*28200*/  @!P0 BRA `(.L_x_1047) ;  /* 0x0000002400b48947 */ /* 0x001fec0003800000 */
.L_x_1143:
[----:B------:R-:W1:Y:S02]  /*28210*/  SYNCS.PHASECHK.TRANS64.TRYWAIT P0, [R7+URZ], R2 ;  /* 0x00000002070075a7 */ /* 0x000e64000800017f */
[----:B-1----:R-:W-:Y:S05]  /*28220*/  @!P0 BRA `(.L_x_1048) ;  /* 0x0000002400c08947 */ /* 0x002fea0003800000 */
.L_x_1144:
[----:B------:R-:W-:Y:S05]  /*28230*/  @!P2 BRA `(.L_x_1049) ;  /* 0x000000000004a947 */ /* 0x000fea0003800000 */
[----:B------:R-:W-:Y:S01]  /*28240*/  BPT.TRAP 0x1 ;  /* 0x000000040000795c */ /* 0x000fe20000300000 */
.L_x_1049:
[----:B------:R-:W2:Y:S01]  /*28250*/  LDL.LU R4, [R1+0xc] ;  /* 0x00000c0001047983 */ /* 0x000ea20000300800 */
[----:B------:R-:W-:-:S05]  /*28260*/  VIADD R0, R0, 0x38860 ;  /* 0x0003886000007836 */ /* 0x000fca0000000000 */
[----:B--2---:R-:W-:-:S04]  /*28270*/  LEA R4, R4, R0, 0x3 ;  /* 0x0000000004047211 */ /* 0x004fc800078e18ff */
[----:B------:R-:W2:Y:S02]  /*28280*/  SYNCS.PHASECHK.TRANS64.TRYWAIT P0, [R4+URZ], R5 ;  /* 0x00000005040075a7 */ /* 0x000ea4000800017f */
[----:B--2---:R-:W-:Y:S05]  /*28290*/  @!P0 BRA `(.L_x_1050) ;  /* 0x0000002400b88947 */ /* 0x004fea0003800000 */
.L_x_1145:
[----:B------:R-:W-:-:S07]  /*282a0*/  IMAD R3, R3, 0x8, R0 ;  /* 0x0000000803037824 */ /* 0x000fce00078e0200 */
.L_x_1051:
[----:B---3--:R3:W0:Y:S02]  /*282b0*/  SYNCS.PHASECHK.TRANS64.TRYWAIT P0, [R3+URZ], R2 ;  /* 0x00000002030075a7 */ /* 0x008624000800017f */
[----:B0-----:R-:W-:Y:S05]  /*282c0*/  @!P0 NANOSLEEP.SYNCS 0x989680 ;  /* 0x009896800000895d */ /* 0x001fea0003900000 */
[----:B------:R-:W0:Y:S02]  /*282d0*/  @!P0 SYNCS.PHASECHK.TRANS64 P0, [R3+URZ], R2 ;  /* 0x00000002030085a7 */ /* 0x000e24000800007f */
[----:B0-----:R-:W-:Y:S05]  /*282e0*/  @!P0 BRA `(.L_x_1051) ;  /* 0xfffffffc00f08947 */ /* 0x001fea000383ffff */
.L_x_645:
[----:B------:R-:W-:Y:S05]  /*282f0*/  BSYNC B9 ;  /* 0x0000000000097941 */ /* 0x000fea0003800000 */
.L_x_642:
[----:B------:R-:W-:Y:S05]  /*28300*/  EXIT ;  /* 0x000000000000794d */ /* 0x000fea0003800000 */
.L_x_665:
[----:B0-----:R0:W1:Y:S02]  /*28310*/  SYNCS.PHASECHK.TRANS64.TRYWAIT P6, [R0+URZ+0x38890], R114 ;  /* 0x03889072000075a7 */ /* 0x00106400080c017f */
[----:B-1----:R-:W-:Y:S05]  /*28320*/  @!P6 NANOSLEEP.SYNCS 0x989680 ;  /* 0x009896800000e95d */ /* 0x002fea0003900000 */
[----:B------:R-:W1:Y:S02]  /*28330*/  @!P6 SYNCS.PHASECHK.TRANS64 P6, [R0+URZ+0x38890], R114 ;  /* 0x038890720000e5a7 */ /* 0x000e6400080c007f */
[----:B-1----:R-:W-:Y:S05]  /*28340*/  @!P6 BRA `(.L_x_665) ;  /* 0xfffffffc00f0e947 */ /* 0x002fea000383ffff */
[----:B------:R-:W-:Y:S05]  /*28350*/  BRA `(.L_x_1052) ;  /* 0xfffffdb400507947 */ /* 0x000fea000383ffff */
.L_x_721:
[----:B-1----:R1:W3:Y:S02]  /*28360*/  SYNCS.PHASECHK.TRANS64.TRYWAIT P5, [R0+URZ+0x38890], R114 ;  /* 0x03889072000075a7 */ /* 0x0022e400080a017f */
[----:B---3--:R-:W-:Y:S05]  /*28370*/  @!P5 NANOSLEEP.SYNCS 0x989680 ;  /* 0x009896800000d95d */ /* 0x008fea0003900000 */
[----:B------:R-:W3:Y:S02]  /*28380*/  @!P5 SYNCS.PHASECHK.TRANS64 P5, [R0+URZ+0x38890], R114 ;  /* 0x038890720000d5a7 */ /* 0x000ee400080a007f */
[----:B---3--:R-:W-:Y:S05]  /*28390*/  @!P5 BRA `(.L_x_721) ;  /* 0xfffffffc00f0d947 */ /* 0x008fea000383ffff */
[----:B------:R-:W-:Y:S05]  /*283a0*/  BRA `(.L_x_1053) ;  /* 0xfffffde800587947 */ /* 0x000fea000383ffff */
.L_x_746:
[----:B-1----:R1:W2:Y:S02]  /*283b0*/  SYNCS.PHASECHK.TRANS64.TRYWAIT P3, [R0+URZ+0x38890], R114 ;  /* 0x03889072000075a7 */ /* 0x0022a4000806017f */
[----:B--2---:R-:W-:Y:S05]  /*283c0*/  @!P3 NANOSLEEP.SYNCS 0x989680 ;  /* 0x009896800000b95d */ /* 0x004fea0003900000 */
[----:B------:R-:W2:Y:S02]  /*283d0*/  @!P3 SYNCS.PHASECHK.TRANS64 P3, [R0+URZ+0x38890], R114 ;  /* 0x038890720000b5a7 */ /* 0x000ea4000806007f */
[----:B--2---:R-:W-:Y:S05]  /*283e0*/  @!P3 BRA `(.L_x_746) ;  /* 0xfffffffc00f0b947 */ /* 0x004fea000383ffff */
[----:B------:R-:W-:Y:S05]  /*283f0*/  BRA `(.L_x_1054) ;  /* 0xfffffe1800c07947 */ /* 0x000fea000383ffff */
.L_x_754:
[----:B-1----:R1:W2:Y:S02]  /*28400*/  SYNCS.PHASECHK.TRANS64.TRYWAIT P2, [R0+URZ+0x388b0], R114 ;  /* 0x0388b072000075a7 */ /* 0x0022a4000804017f */
[----:B--2---:R-:W-:Y:S05]  /*28410*/  @!P2 NANOSLEEP.SYNCS 0x989680 ;  /* 0x009896800000a95d */ /* 0x004fea0003900000 */
[----:B------:R-:W2:Y:S02]  /*28420*/  @!P2 SYNCS.PHASECHK.TRANS64 P2, [R0+URZ+0x388b0], R114 ;  /* 0x0388b0720000a5a7 */ /* 0x000ea4000804007f */
[----:B--2---:R-:W-:Y:S05]  /*28430*/  @!P2 BRA `(.L_x_754) ;  /* 0xfffffffc00f0a947 */ /* 0x004fea000383ffff */
[----:B------:R-:W-:Y:S05]  /*28440*/  BRA `(.L_x_1055) ;  /* 0xfffffe1c00e47947 */ /* 0x000fea000383ffff */
.L_x_774:
[----:B------:R-:W-:Y:S01]  /*28450*/  BSSY B1, `(.L_x_1056) ;  /* 0x0000008000017945 */ /* 0x000fe20003800000 */
[----:B------:R-:W-:Y:S01]  /*28460*/  IMAD.MOV.U32 R13, RZ, RZ, R25 ;  /* 0x000000ffff0d7224 */ /* 0x000fe200078e0019 */
[----:B------:R-:W-:Y:S01]  /*28470*/  MOV R12, RZ ;  /* 0x000000ff000c7202 */ /* 0x000fe20000000f00 */
[----:B------:R-:W-:Y:S02]  /*28480*/  IMAD.MOV.U32 R11, RZ, RZ, 0x181f ;  /* 0x0000181fff0b7424 */ /* 0x000fe400078e00ff */
[----:B------:R-:W-:-:S07]  /*28490*/  IMAD.MOV.U32 R15, RZ, RZ, -0x1 ;  /* 0xffffffffff0f7424 */ /* 0x000fce00078e00ff */
[----:B------:R-:W-:Y:S05]  /*284a0*/  WARPSYNC.COLLECTIVE R15, `(.L_x_1057) ;  /* 0x000000000f087348 */ /* 0x000fea0003c00000 */
[----:B------:R0:W1:Y:S02]  /*284b0*/  SHFL.IDX P6, R14, R13, R12, R11 ;  /* 0x0000000c0d0e7389 */ /* 0x00006400000c000b */
[----:B01----:R-:W-:Y:S01]  /*284c0*/  ENDCOLLECTIVE ;  /* 0x000000000000791b */ /* 0x003fe20003800000 */
.L_x_1057:
[----:B------:R-:W-:Y:S05]  /*284d0*/  BSYNC B1 ;  /* 0x0000000000017941 */ /* 0x000fea0003800000 */
.L_x_1056:
[----:B------:R-:W-:Y:S01]  /*284e0*/  IMAD.MOV.U32 R13, RZ, RZ, R24 ;  /* 0x000000ffff0d7224 */ /* 0x000fe200078e0018 */
[----:B------:R-:W-:Y:S01]  /*284f0*/  MOV R11, 0x181f ;  /* 0x0000181f000b7802 */ /* 0x000fe20000000f00 */
[----:B------:R-:W-:Y:S01]  /*28500*/  IMAD.MOV.U32 R12, RZ, RZ, RZ ;  /* 0x000000ffff0c7224 */ /* 0x000fe200078e00ff */
[----:B------:R-:W-:Y:S01]  /*28510*/  MOV R3, R14 ;  /* 0x0000000e00037202 */ /* 0x000fe20000000f00 */
[----:B------:R-:W-:-:S07]  /*28520*/  IMAD.MOV.U32 R15, RZ, RZ, -0x1 ;  /* 0xffffffffff0f7424 */ /* 0x000fce00078e00ff */
[----:B------:R-:W-:Y:S05]  /*28530*/  WARPSYNC.COLLECTIVE R15, `(.L_x_1058) ;  /* 0x000000000f087348 */ /* 0x000fea0003c00000 */
[----:B------:R0:W1:Y:S02]  /*28540*/  SHFL.IDX P6, R14, R13, R12, R11 ;  /* 0x0000000c0d0e7389 */ /* 0x00006400000c000b */
[----:B01----:R-:W-:Y:S01]  /*28550*/  ENDCOLLECTIVE ;  /* 0x000000000000791b */ /* 0x003fe20003800000 */
.L_x_1058:
[----:B------:R-:W-:Y:S01]  /*28560*/  MOV R13, R26 ;  /* 0x0000001a000d7202 */ /* 0x000fe20000000f00 */
[----:B------:R-:W-:-:S07]  /*28570*/  IMAD.MOV.U32 R4, RZ, RZ, R14 ;  /* 0x000000ffff047224 */ /* 0x000fce00078e000e */
[----:B------:R-:W-:Y:S05]  /*28580*/  WARPSYNC.COLLECTIVE R15, `(.L_x_1059) ;  /* 0x000000000f087348 */ /* 0x000fea0003c00000 */
[----:B------:R0:W1:Y:S02]  /*28590*/  SHFL.IDX P6, R14, R13, R12, R11 ;  /* 0x0000000c0d0e7389 */ /* 0x00006400000c000b */
[----:B01----:R-:W-:Y:S01]  /*285a0*/  ENDCOLLECTIVE ;  /* 0x000000000000791b */ /* 0x003fe20003800000 */
.L_x_1059:
[----:B------:R-:W-:Y:S02]  /*285b0*/  IMAD.MOV.U32 R13, RZ, RZ, R28 ;  /* 0x000000ffff0d7224 */ /* 0x000fe400078e001c */
[----:B------:R-:W-:-:S07]  /*285c0*/  IMAD.MOV.U32 R5, RZ, RZ, R14 ;  /* 0x000000ffff057224 */ /* 0x000fce00078e000e */
[----:B------:R-:W-:Y:S05]  /*285d0*/  WARPSYNC.COLLECTIVE R15, `(.L_x_1060) ;  /* 0x000000000f087348 */ /* 0x000fea0003c00000 */
[----:B------:R0:W1:Y:S02]  /*285e0*/  SHFL.IDX P6, R14, R13, R12, R11 ;  /* 0x0000000c0d0e7389 */ /* 0x00006400000c000b */
[----:B01----:R-:W-:Y:S01]  /*285f0*/  ENDCOLLECTIVE ;  /* 0x000000000000791b */ /* 0x003fe20003800000 */
.L_x_1060:
[----:B------:R-:W-:Y:S05]  /*28600*/  BRA `(.L_x_1061) ;  /* 0xfffffe2c00cc7947 */ /* 0x000fea000383ffff */
.L_x_778:
[----:B0-----:R0:W1:Y:S02]  /*28610*/  SYNCS.PHASECHK.TRANS64.TRYWAIT P0, [R18+URZ+0x38800], R5 ;  /* 0x03880005120075a7 */ /* 0x001064000800017f */
[----:B-1----:R-:W-:Y:S05]  /*28620*/  @!P0 NANOSLEEP.SYNCS 0x989680 ;  /* 0x009896800000895d */ /* 0x002fea0003900000 */
[----:B------:R-:W1:Y:S02]  /*28630*/  @!P0 SYNCS.PHASECHK.TRANS64 P0, [R18+URZ+0x38800], R5 ;  /* 0x03880005120085a7 */ /* 0x000e64000800007f */
[----:B-1----:R-:W-:Y:S05]  /*28640*/  @!P0 BRA `(.L_x_778) ;  /* 0xfffffffc00f08947 */ /* 0x002fea000383ffff */
[----:B------:R-:W-:Y:S05]  /*28650*/  BRA `(.L_x_1062) ;  /* 0xfffffe3400947947 */ /* 0x000fea000383ffff */
.L_x_810:
[----:B------:R-:W-:Y:S01]  /*28660*/  BSSY B1, `(.L_x_1063) ;  /* 0x0000008000017945 */ /* 0x000fe20003800000 */
[----:B------:R-:W-:Y:S01]  /*28670*/  MOV R13, R25 ;  /* 0x00000019000d7202 */ /* 0x000fe20000000f00 */
[----:B------:R-:W-:Y:S01]  /*28680*/  IMAD.MOV.U32 R12, RZ, RZ, RZ ;  /* 0x000000ffff0c7224 */ /* 0x000fe200078e00ff */
[----:B------:R-:W-:Y:S01]  /*28690*/  MOV R15, 0xffffffff ;  /* 0xffffffff000f7802 */ /* 0x000fe20000000f00 */
[----:B------:R-:W-:-:S07]  /*286a0*/  IMAD.MOV.U32 R11, RZ, RZ, 0x181f ;  /* 0x0000181fff0b7424 */ /* 0x000fce00078e00ff */
[----:B------:R-:W-:Y:S05]  /*286b0*/  WARPSYNC.COLLECTIVE R15, `(.L_x_1064) ;  /* 0x000000000f087348 */ /* 0x000fea0003c00000 */
[----:B------:R0:W1:Y:S02]  /*286c0*/  SHFL.IDX P6, R14, R13, R12, R11 ;  /* 0x0000000c0d0e7389 */ /* 0x00006400000c000b */
[----:B01----:R-:W-:Y:S01]  /*286d0*/  ENDCOLLECTIVE ;  /* 0x000000000000791b */ /* 0x003fe20003800000 */
.L_x_1064:
[----:B------:R-:W-:Y:S05]  /*286e0*/  BSYNC B1 ;  /* 0x0000000000017941 */ /* 0x000fea0003800000 */
.L_x_1063:
[----:B------:R-:W-:Y:S01]  /*286f0*/  IMAD.MOV.U32 R13, RZ, RZ, R24 ;  /* 0x000000ffff0d7224 */ /* 0x000fe200078e0018 */
[----:B------:R-:W-:Y:S01]  /*28700*/  MOV R12, RZ ;  /* 0x000000ff000c7202 */ /* 0x000fe20000000f00 */
[----:B------:R-:W-:Y:S02]  /*28710*/  IMAD.MOV.U32 R11, RZ, RZ, 0x181f ;  /* 0x0000181fff0b7424 */ /* 0x000fe400078e00ff */
[----:B------:R-:W-:Y:S02]  /*28720*/  IMAD.MOV.U32 R15, RZ, RZ, -0x1 ;  /* 0xffffffffff0f7424 */ /* 0x000fe400078e00ff */
[----:B------:R-:W-:-:S07]  /*28730*/  IMAD.MOV.U32 R3, RZ, RZ, R14 ;  /* 0x000000ffff037224 */ /* 0x000fce00078e000e */
[----:B------:R-:W-:Y:S05]  /*28740*/  WARPSYNC.COLLECTIVE R15, `(.L_x_1065) ;  /* 0x000000000f087348 */ /* 0x000fea0003c00000 */
[----:B------:R0:W1:Y:S02]  /*28750*/  SHFL.IDX P6, R14, R13, R12, R11 ;  /* 0x0000000c0d0e7389 */ /* 0x00006400000c000b */
[----:B01----:R-:W-:Y:S01]  /*28760*/  ENDCOLLECTIVE ;  /* 0x000000000000791b */ /* 0x003fe20003800000 */
.L_x_1065:
[----:B------:R-:W-:Y:S01]  /*28770*/  IMAD.MOV.U32 R13, RZ, RZ, R26 ;  /* 0x000000ffff0d7224 */ /* 0x000fe200078e001a */
[----:B------:R-:W-:-:S07]  /*28780*/  MOV R20, R14 ;  /* 0x0000000e00147202 */ /* 0x000fce0000000f00 */
[----:B------:R-:W-:Y:S05]  /*28790*/  WARPSYNC.COLLECTIVE R15, `(.L_x_1066) ;  /* 0x000000000f087348 */ /* 0x000fea0003c00000 */
[----:B------:R0:W1:Y:S02]  /*287a0*/  SHFL.IDX P6, R14, R13, R12, R11 ;  /* 0x0000000c0d0e7389 */ /* 0x00006400000c000b */
[----:B01----:R-:W-:Y:S01]  /*287b0*/  ENDCOLLECTIVE ;  /* 0x000000000000791b */ /* 0x003fe20003800000 */
.L_x_1066:
[----:B------:R-:W-:Y:S01]  /*287c0*/  MOV R13, R28 ;  /* 0x0000001c000d7202 */ /* 0x000fe20000000f00 */
[----:B------:R-:W-:-:S07]  /*287d0*/  IMAD.MOV.U32 R21, RZ, RZ, R14 ;  /* 0x000000ffff157224 */ /* 0x000fce00078e000e */
[----:B------:R-:W-:Y:S05]  /*287e0*/  WARPSYNC.COLLECTIVE R15, `(.L_x_1067) ;  /* 0x000000000f087348 */ /* 0x000fea0003c00000 */
[----:B------:R0:W1:Y:S02]  /*287f0*/  SHFL.IDX P6, R14, R13, R12, R11 ;  /* 0x0000000c0d0e7389 */ /* 0x00006400000c000b */
[----:B01----:R-:W-:Y:S01]  /*28800*/  ENDCOLLECTIVE ;  /* 0x000000000000791b */ /* 0x003fe20003800000 */
.L_x_1067:
[----:B------:R-:W-:Y:S01]  /*28810*/  IMAD.MOV.U32 R28, RZ, RZ, R14 ;  /* 0x000000ffff1c7224 */ /* 0x000fe200078e000e */
[----:B------:R-:W-:Y:S06]  /*28820*/  BRA `(.L_x_1068) ;  /* 0xfffffe5c00f47947 */ /* 0x000fec000383ffff */
.L_x_814:
[----:B0-----:R0:W1:Y:S02]  /*28830*/  SYNCS.PHASECHK.TRANS64.TRYWAIT P0, [R18+URZ+0x38800], R5 ;  /* 0x03880005120075a7 */ /* 0x001064000800017f */
[----:B-1----:R-:W-:Y:S05]  /*28840*/  @!P0 NANOSLEEP.SYNCS 0x989680 ;  /* 0x009896800000895d */ /* 0x002fea0003900000 */
[----:B------:R-:W1:Y:S02]  /*28850*/  @!P0 SYNCS.PHASECHK.TRANS64 P0, [R18+URZ+0x38800], R5 ;  /* 0x03880005120085a7 */ /* 0x000e64000800007f */
[----:B-1----:R-:W-:Y:S05]  /*28860*/  @!P0 BRA `(.L_x_814) ;  /* 0xfffffffc00f08947 */ /* 0x002fea000383ffff */
[----:B------:R-:W-:Y:S05]  /*28870*/  BRA `(.L_x_1069) ;  /* 0xfffffe64006c7947 */ /* 0x000fea000383ffff */
.L_x_832:
[----:B-1----:R1:W2:Y:S02]  /*28880*/  SYNCS.PHASECHK.TRANS64.TRYWAIT P2, [R0+URZ+0x38830], R3 ;  /* 0x03883003000075a7 */ /* 0x0022a4000804017f */
[----:B--2---:R-:W-:Y:S05]  /*28890*/  @!P2 NANOSLEEP.SYNCS 0x989680 ;  /* 0x009896800000a95d */ /* 0x004fea0003900000 */
[----:B------:R-:W2:Y:S02]  /*288a0*/  @!P2 SYNCS.PHASECHK.TRANS64 P2, [R0+URZ+0x38830], R3 ;  /* 0x038830030000a5a7 */ /* 0x000ea4000804007f */
[----:B--2---:R-:W-:Y:S05]  /*288b0*/  @!P2 BRA `(.L_x_832) ;  /* 0xfffffffc00f0a947 */ /* 0x004fea000383ffff */
[----:B------:R-:W-:Y:S05]  /*288c0*/  BRA `(.L_x_831) ;  /* 0xfffffe9400887947 */ /* 0x000fea000383ffff */
.L_x_839:
[----:B-1----:R1:W2:Y:S02]  /*288d0*/  SYNCS.PHASECHK.TRANS64.TRYWAIT P2, [R11+URZ+0x38830], R4 ;  /* 0x038830040b0075a7 */ /* 0x0022a4000804017f */
[----:B--2---:R-:W-:Y:S05]  /*288e0*/  @!P2 NANOSLEEP.SYNCS 0x989680 ;  /* 0x009896800000a95d */ /* 0x004fea0003900000 */
[----:B------:R-:W2:Y:S02]  /*288f0*/  @!P2 SYNCS.PHASECHK.TRANS64 P2, [R11+URZ+0x38830], R4 ;  /* 0x038830040b00a5a7 */ /* 0x000ea4000804007f */
[----:B--2---:R-:W-:Y:S05]  /*28900*/  @!P2 BRA `(.L_x_839) ;  /* 0xfffffffc00f0a947 */ /* 0x004fea000383ffff */
[----:B------:R-:W-:Y:S05]  /*28910*/  BRA `(.L_x_838) ;  /* 0xfffffee400107947 */ /* 0x000fea000383ffff */
.L_x_844:
[----:B-1----:R1:W2:Y:S02]  /*28920*/  SYNCS.PHASECHK.TRANS64.TRYWAIT P2, [R9+URZ+0x38850], R0 ;  /* 0x03885000090075a7 */ /* 0x0022a4000804017f */
[----:B--2---:R-:W-:Y:S05]  /*28930*/  @!P2 NANOSLEEP.SYNCS 0x989680 ;  /* 0x009896800000a95d */ /* 0x004fea0003900000 */
[----:B------:R-:W2:Y:S02]  /*28940*/  @!P2 SYNCS.PHASECHK.TRANS64 P2, [R9+URZ+0x38850], R0 ;  /* 0x038850000900a5a7 */ /* 0x000ea4000804007f */
[----:B--2---:R-:W-:Y:S05]  /*28950*/  @!P2 BRA `(.L_x_844) ;  /* 0xfffffffc00f0a947 */ /* 0x004fea000383ffff */
[----:B------:R-:W-:Y:S05]  /*28960*/  BRA `(.L_x_843) ;  /* 0xffffff1800d87947 */ /* 0x000fea000383ffff */
.L_x_850:
[----:B-1----:R1:W2:Y:S02]  /*28970*/  SYNCS.PHASECHK.TRANS64.TRYWAIT P0, [R0+URZ+0x38850], R6 ;  /* 0x03885006000075a7 */ /* 0x0022a4000800017f */
[----:B--2---:R-:W-:Y:S05]  /*28980*/  @!P0 NANOSLEEP.SYNCS 0x989680 ;  /* 0x009896800000895d */ /* 0x004fea0003900000 */
[----:B------:R-:W2:Y:S02]  /*28990*/  @!P0 SYNCS.PHASECHK.TRANS64 P0, [R0+URZ+0x38850], R6 ;  /* 0x03885006000085a7 */ /* 0x000ea4000800007f */
[----:B--2---:R-:W-:Y:S05]  /*289a0*/  @!P0 BRA `(.L_x_850) ;  /* 0xfffffffc00f08947 */ /* 0x004fea000383ffff */
[----:B------:R-:W-:Y:S05]  /*289b0*/  BRA `(.L_x_849) ;  /* 0xffffff3000f87947 */ /* 0x000fea000383ffff */
.L_x_886:
[----:B------:R-:W0:Y:S01]  /*289c0*/  S2R R6, SR_TID.X ;  /* 0x0000000000067919 */ /* 0x000e220000002100 */
[----:B------:R-:W-:Y:S01]  /*289d0*/  BSSY B1, `(.L_x_1070) ;  /* 0x000000a000017945 */ /* 0x000fe20003800000 */
[----:B------:R-:W-:Y:S01]  /*289e0*/  MOV R12, RZ ;  /* 0x000000ff000c7202 */ /* 0x000fe20000000f00 */
[----:B------:R-:W-:Y:S02]  /*289f0*/  IMAD.MOV.U32 R11, RZ, RZ, 0x1f ;  /* 0x0000001fff0b7424 */ /* 0x000fe400078e00ff */
[----:B------:R-:W-:Y:S01]  /*28a00*/  IMAD.MOV.U32 R15, RZ, RZ, -0x1 ;  /* 0xffffffffff0f7424 */ /* 0x000fe200078e00ff */
[----:B0-----:R-:W-:-:S04]  /*28a10*/  SHF.R.U32.HI R6, RZ, 0x5, R6 ;  /* 0x00000005ff067819 */ /* 0x001fc80000011606 */
[----:B------:R-:W-:-:S05]  /*28a20*/  LOP3.LUT R6, R6, 0x3, RZ, 0xc0, !PT ;  /* 0x0000000306067812 */ /* 0x000fca00078ec0ff */
[----:B------:R-:W-:-:S07]  /*28a30*/  IMAD.MOV.U32 R13, RZ, RZ, R6 ;  /* 0x000000ffff0d7224 */ /* 0x000fce00078e0006 */
[----:B------:R-:W-:Y:S05]  /*28a40*/  WARPSYNC.COLLECTIVE R15, `(.L_x_1071) ;  /* 0x000000000f087348 */ /* 0x000fea0003c00000 */
[----:B------:R0:W1:Y:S02]  /*28a50*/  SHFL.IDX P6, R14, R13, R12, R11 ;  /* 0x0000000c0d0e7389 */ /* 0x00006400000c000b */
[----:B01----:R-:W-:Y:S01]  /*28a60*/  ENDCOLLECTIVE ;  /* 0x000000000000791b */ /* 0x003fe20003800000 */
.L_x_1071:
[----:B------:R-:W-:Y:S05]  /*28a70*/  BSYNC B1 ;  /* 0x0000000000017941 */ /* 0x000fea0003800000 */
.L_x_1070:
[----:B------:R-:W-:Y:S05]  /*28a80*/  BRA `(.L_x_1072) ;  /* 0xffffff8000687947 */ /* 0x000fea000383ffff */
.L_x_888:
[----:B------:R-:W-:Y:S01]  /*28a90*/  BSSY B1, `(.L_x_1073) ;  /* 0x0000006000017945 */ /* 0x000fe20003800000 */
[----:B------:R-:W-:-:S07]  /*28aa0*/  MOV R15, 0xffffffff ;  /* 0xffffffff000f7802 */ /* 0x000fce0000000f00 */
[----:B0-----:R-:W-:Y:S05]  /*28ab0*/  WARPSYNC.COLLECTIVE R15, `(.L_x_1074) ;  /* 0x000000000f0c7348 */ /* 0x001fea0003c00000 */
[----:B------:R-:W-:Y:S02]  /*28ac0*/  ELECT P6, UR62, PT ;  /* 0x00000000003e782f */ /* 0x000fe400038c0000 */
[----:B------:R-:W-:Y:S01]  /*28ad0*/  MOV R14, UR62 ;  /* 0x0000003e000e7c02 */ /* 0x000fe20008000f00 */
[----:B0-----:R-:W-:Y:S10]  /*28ae0*/  ENDCOLLECTIVE ;  /* 0x000000000000791b */ /* 0x001ff40003800000 */
.L_x_1074:
[----:B------:R-:W-:Y:S05]  /*28af0*/  BSYNC B1 ;  /* 0x0000000000017941 */ /* 0x000fea0003800000 */
.L_x_1073:
[----:B------:R-:W-:Y:S01]  /*28b00*/  PLOP3.LUT P2, PT, P6, PT, PT, 0x80, 0x0 ;  /* 0x000000000000781c */ /* 0x000fe2000374f070 */
[----:B------:R-:W-:-:S12]  /*28b10*/  BRA `(.L_x_887) ;  /* 0xffffff80005c7947 */ /* 0x000fd8000383ffff */
.L_x_890:
[----:B0-----:R-:W2:Y:S02]  /*28b20*/  LDL R3, [R1+0x4] ;  /* 0x0000040001037983 */ /* 0x001ea40000100800 */
[----:B--2---:R0:W1:Y:S02]  /*28b30*/  SYNCS.PHASECHK.TRANS64.TRYWAIT P0, [R3+URZ+0x38820], R2 ;  /* 0x03882002030075a7 */ /* 0x004064000800017f */
[----:B-1----:R-:W-:Y:S05]  /*28b40*/  @!P0 NANOSLEEP.SYNCS 0x989680 ;  /* 0x009896800000895d */ /* 0x002fea0003900000 */
[----:B------:R-:W1:Y:S02]  /*28b50*/  @!P0 SYNCS.PHASECHK.TRANS64 P0, [R3+URZ+0x38820], R2 ;  /* 0x03882002030085a7 */ /* 0x000e64000800007f */
[----:B-1----:R-:W-:Y:S05]  /*28b60*/  @!P0 BRA `(.L_x_890) ;  /* 0xfffffffc00ec8947 */ /* 0x002fea000383ffff */
[----:B------:R-:W-:Y:S05]  /*28b70*/  BRA `(.L_x_1075) ;  /* 0xffffff80006c7947 */ /* 0x000fea000383ffff */
.L_x_894:
[----:B0-----:R0:W1:Y:S02]  /*28b80*/  SYNCS.PHASECHK.TRANS64.TRYWAIT P0, [R6+URZ+0x388a0], R8 ;  /* 0x0388a008060075a7 */ /* 0x001064000800017f */
[----:B-1----:R-:W-:Y:S05]  /*28b90*/  @!P0 NANOSLEEP.SYNCS 0x989680 ;  /* 0x009896800000895d */ /* 0x002fea0003900000 */
[----:B------:R-:W1:Y:S02]  /*28ba0*/  @!P0 SYNCS.PHASECHK.TRANS64 P0, [R6+URZ+0x388a0], R8 ;  /* 0x0388a008060085a7 */ /* 0x000e64000800007f */
[----:B-1----:R-:W-:Y:S05]  /*28bb0*/  @!P0 BRA `(.L_x_894) ;  /* 0xfffffffc00f08947 */ /* 0x002fea000383ffff */
[----:B------:R-:W-:Y:S05]  /*28bc0*/  BRA `(.L_x_1076) ;  /* 0xffffff8000907947 */ /* 0x000fea000383ffff */
.L_x_902:
[----:B-1----:R1:W2:Y:S02]  /*28bd0*/  SYNCS.PHASECHK.TRANS64.TRYWAIT P0, [R6+URZ+0x388c0], R8 ;  /* 0x0388c008060075a7 */ /* 0x0022a4000800017f */
[----:B--2---:R-:W-:Y:S05]  /*28be0*/  @!P0 NANOSLEEP.SYNCS 0x989680 ;  /* 0x009896800000895d */ /* 0x004fea0003900000 */
[----:B------:R-:W2:Y:S02]  /*28bf0*/  @!P0 SYNCS.PHASECHK.TRANS64 P0, [R6+URZ+0x388c0], R8 ;  /* 0x0388c008060085a7 */ /* 0x000ea4000800007f */
[----:B--2---:R-:W-:Y:S05]  /*28c00*/  @!P0 BRA `(.L_x_902) ;  /* 0xfffffffc00f08947 */ /* 0x004fea000383ffff */
[----:B------:R-:W-:Y:S05]  /*28c10*/  BRA `(.L_x_1077) ;  /* 0xffffff8400d07947 */ /* 0x000fea000383ffff */
.L_x_912:
[----:B0-----:R0:W1:Y:S02]  /*28c20*/  SYNCS.PHASECHK.TRANS64.TRYWAIT P0, [R6+URZ+0x388a0], R5 ;  /* 0x0388a005060075a7 */ /* 0x001064000800017f */
[----:B-1----:R-:W-:Y:S05]  /*28c30*/  @!P0 NANOSLEEP.SYNCS 0x989680 ;  /* 0x009896800000895d */ /* 0x002fea0003900000 */
[----:B------:R-:W1:Y:S02]  /*28c40*/  @!P0 SYNCS.PHASECHK.TRANS64 P0, [R6+URZ+0x388a0], R5 ;  /* 0x0388a005060085a7 */ /* 0x000e64000800007f */
[----:B-1----:R-:W-:Y:S05]  /*28c50*/  @!P0 BRA `(.L_x_912) ;  /* 0xfffffffc00f08947 */ /* 0x002fea000383ffff */
[----:B------:R-:W-:Y:S05]  /*28c60*/  BRA `(.L_x_1078) ;  /* 0xffffff8c00587947 */ /* 0x000fea000383ffff */
.L_x_920:
[----:B-1----:R1:W2:Y:S02]  /*28c70*/  SYNCS.PHASECHK.TRANS64.TRYWAIT P0, [R6+URZ+0x388c0], R5 ;  /* 0x0388c005060075a7 */ /* 0x0022a4000800017f */
[----:B--2---:R-:W-:Y:S05]  /*28c80*/  @!P0 NANOSLEEP.SYNCS 0x989680 ;  /* 0x009896800000895d */ /* 0x004fea0003900000 */
[----:B------:R-:W2:Y:S02]  /*28c90*/  @!P0 SYNCS.PHASECHK.TRANS64 P0, [R6+URZ+0x388c0], R5 ;  /* 0x0388c005060085a7 */ /* 0x000ea4000800007f */
[----:B--2---:R-:W-:Y:S05]  /*28ca0*/  @!P0 BRA `(.L_x_920) ;  /* 0xfffffffc00f08947 */ /* 0x004fea000383ffff */
[----:B------:R-:W-:Y:S05]  /*28cb0*/  BRA `(.L_x_1079) ;  /* 0xffffff9000947947 */ /* 0x000fea000383ffff */
.L_x_936:
[----:B------:R-:W0:Y:S01]  /*28cc0*/  S2R R4, SR_TID.X ;  /* 0x0000000000047919 */ /* 0x000e220000002100 */
[----:B------:R-:W-:Y:S01]  /*28cd0*/  BSSY B0, `(.L_x_1080) ;  /* 0x000000a000007945 */ /* 0x000fe20003800000 */
[----:B------:R-:W-:Y:S01]  /*28ce0*/  IMAD.MOV.U32 R12, RZ, RZ, RZ ;  /* 0x000000ffff0c7224 */ /* 0x000fe200078e00ff */
[----:B------:R-:W-:Y:S01]  /*28cf0*/  MOV R11, 0x1f ;  /* 0x0000001f000b7802 */ /* 0x000fe20000000f00 */
[----:B------:R-:W-:Y:S01]  /*28d00*/  IMAD.MOV.U32 R15, RZ, RZ, -0x1 ;  /* 0xffffffffff0f7424 */ /* 0x000fe200078e00ff */
[----:B0-----:R-:W-:-:S04]  /*28d10*/  SHF.R.U32.HI R4, RZ, 0x5, R4 ;  /* 0x00000005ff047819 */ /* 0x001fc80000011604 */
[----:B------:R-:W-:-:S05]  /*28d20*/  LOP3.LUT R4, R4, 0x3, RZ, 0xc0, !PT ;  /* 0x0000000304047812 */ /* 0x000fca00078ec0ff */
[----:B------:R-:W-:-:S07]  /*28d30*/  IMAD.MOV.U32 R13, RZ, RZ, R4 ;  /* 0x000000ffff0d7224 */ /* 0x000fce00078e0004 */
[----:B------:R-:W-:Y:S05]  /*28d40*/  WARPSYNC.COLLECTIVE R15, `(.L_x_1081) ;  /* 0x000000000f087348 */ /* 0x000fea0003c00000 */
[----:B------:R0:W1:Y:S02]  /*28d50*/  SHFL.IDX P6, R14, R13, R12, R11 ;  /* 0x0000000c0d0e7389 */ /* 0x00006400000c000b */
[----:B01----:R-:W-:Y:S01]  /*28d60*/  ENDCOLLECTIVE ;  /* 0x000000000000791b */ /* 0x003fe20003800000 */
.L_x_1081:
[----:B------:R-:W-:Y:S05]  /*28d70*/  BSYNC B0 ;  /* 0x0000000000007941 */ /* 0x000fea0003800000 */
.L_x_1080:
[----:B------:R-:W-:Y:S05]  /*28d80*/  BRA `(.L_x_1082) ;  /* 0xffffff9c00807947 */ /* 0x000fea000383ffff */
.L_x_938:
[----:B------:R-:W-:Y:S01]  /*28d90*/  BSSY B0, `(.L_x_1083) ;  /* 0x0000006000007945 */ /* 0x000fe20003800000 */
[----:B------:R-:W-:-:S07]  /*28da0*/  IMAD.MOV.U32 R15, RZ, RZ, -0x1 ;  /* 0xffffffffff0f7424 */ /* 0x000fce00078e00ff */
[----:B0-----:R-:W-:Y:S05]  /*28db0*/  WARPSYNC.COLLECTIVE R15, `(.L_x_1084) ;  /* 0x000000000f0c7348 */ /* 0x001fea0003c00000 */
[----:B------:R-:W-:Y:S02]  /*28dc0*/  ELECT P6, UR62, PT ;  /* 0x00000000003e782f */ /* 0x000fe400038c0000 */
[----:B------:R-:W-:Y:S01]  /*28dd0*/  MOV R14, UR62 ;  /* 0x0000003e000e7c02 */ /* 0x000fe20008000f00 */
[----:B0-----:R-:W-:Y:S10]  /*28de0*/  ENDCOLLECTIVE ;  /* 0x000000000000791b */ /* 0x001ff40003800000 */
.L_x_1084:
[----:B------:R-:W-:Y:S05]  /*28df0*/  BSYNC B0 ;  /* 0x0000000000007941 */ /* 0x000fea0003800000 */
.L_x_1083:
[----:B------:R-:W-:Y:S05]  /*28e00*/  BRA `(.L_x_1085) ;  /* 0xffffff9c008c7947 */ /* 0x000fea000383ffff */
.L_x_940:
[----:B0-----:R0:W1:Y:S02]  /*28e10*/  SYNCS.PHASECHK.TRANS64.TRYWAIT P0, [R0+URZ+0x38840], R2 ;  /* 0x03884002000075a7 */ /* 0x001064000800017f */
[----:B-1----:R-:W-:Y:S05]  /*28e20*/  @!P0 NANOSLEEP.SYNCS 0x989680 ;  /* 0x009896800000895d */ /* 0x002fea0003900000 */
[----:B------:R-:W1:Y:S02]  /*28e30*/  @!P0 SYNCS.PHASECHK.TRANS64 P0, [R0+URZ+0x38840], R2 ;  /* 0x03884002000085a7 */ /* 0x000e64000800007f */
[----:B-1----:R-:W-:Y:S05]  /*28e40*/  @!P0 BRA `(.L_x_940) ;  /* 0xfffffffc00f08947 */ /* 0x002fea000383ffff */
[----:B------:R-:W-:Y:S05]  /*28e50*/  BRA `(.L_x_1086) ;  /* 0xffffff9c00fc7947 */ /* 0x000fea000383ffff */
.L_x_944:
[----:B------:R0:W5:Y:S01]  /*28e60*/  LDL.LU R9, [R1+0x50] ;  /* 0x0000500001097983 */ /* 0x0001620000300800 */
[----:B------:R-:W-:Y:S01]  /*28e70*/  MOV R13, R3 ;  /* 0x00000003000d7202 */ /* 0x000fe20000000f00 */
[----:B------:R-:W-:Y:S01]  /*28e80*/  IMAD.MOV.U32 R12, RZ, RZ, RZ ;  /* 0x000000ffff0c7224 */ /* 0x000fe200078e00ff */
[----:B------:R-:W-:Y:S01]  /*28e90*/  MOV R15, 0xffffffff ;  /* 0xffffffff000f7802 */ /* 0x000fe20000000f00 */
[----:B------:R-:W-:-:S07]  /*28ea0*/  IMAD.MOV.U32 R11, RZ, RZ, 0x181f ;  /* 0x0000181fff0b7424 */ /* 0x000fce00078e00ff */
[----:B0----5:R-:W-:Y:S05]  /*28eb0*/  WARPSYNC.COLLECTIVE R15, `(.L_x_1087) ;  /* 0x000000000f087348 */ /* 0x021fea0003c00000 */
[----:B------:R1:W2:Y:S02]  /*28ec0*/  SHFL.IDX P6, R14, R13, R12, R11 ;  /* 0x0000000c0d0e7389 */ /* 0x0002a400000c000b */
[----:B012--5:R-:W-:Y:S01]  /*28ed0*/  ENDCOLLECTIVE ;  /* 0x000000000000791b */ /* 0x027fe20003800000 */
.L_x_1087:
[----:B------:R-:W-:Y:S02]  /*28ee0*/  IMAD.MOV.U32 R13, RZ, RZ, R4 ;  /* 0x000000ffff0d7224 */ /* 0x000fe400078e0004 */
[----:B------:R-:W-:-:S07]  /*28ef0*/  IMAD.MOV.U32 R6, RZ, RZ, R14 ;  /* 0x000000ffff067224 */ /* 0x000fce00078e000e */
[----:B------:R-:W-:Y:S05]  /*28f00*/  WARPSYNC.COLLECTIVE R15, `(.L_x_1088) ;  /* 0x000000000f087348 */ /* 0x000fea0003c00000 */
[----:B------:R0:W1:Y:S02]  /*28f10*/  SHFL.IDX P6, R14, R13, R12, R11 ;  /* 0x0000000c0d0e7389 */ /* 0x00006400000c000b */
[----:B01----:R-:W-:Y:S01]  /*28f20*/  ENDCOLLECTIVE ;  /* 0x000000000000791b */ /* 0x003fe20003800000 */
.L_x_1088:
[----:B------:R-:W-:Y:S02]  /*28f30*/  IMAD.IADD R0, R10, 0x1, R17 ;  /* 0x000000010a007824 */ /* 0x000fe400078e0211 */
[----:B------:R-:W-:Y:S02]  /*28f40*/  IMAD R2, R9, R7, RZ ;  /* 0x0000000709027224 */ /* 0x000fe400078e02ff */
[----:B------:R-:W2:Y:S01]  /*28f50*/  LDL R9, [R1+0x2c] ;  /* 0x00002c0001097983 */ /* 0x000ea20000100800 */
[----:B------:R-:W-:Y:S01]  /*28f60*/  MOV R7, R14 ;  /* 0x0000000e00077202 */ /* 0x000fe20000000f00 */
[----:B------:R-:W-:Y:S01]  /*28f70*/  ULDC.64 UR4, c[0x0][0x208] ;  /* 0x0000820000047ab9 */ /* 0x000fe20000000a00 */
[C---:B------:R-:W-:Y:S01]  /*28f80*/  ISETP.GE.AND P2, PT, R0.reuse, R2, PT ;  /* 0x000000020000720c */ /* 0x040fe20003f46270 */
[----:B------:R-:W-:Y:S01]  /*28f90*/  IMAD.MOV.U32 R13, RZ, RZ, R3 ;  /* 0x000000ffff0d7224 */ /* 0x000fe200078e0003 */
[----:B------:R-:W-:Y:S01]  /*28fa0*/  IADD3 R5, R0, 0x10, RZ ;  /* 0x0000001000057810 */ /* 0x000fe20007ffe0ff */
[----:B------:R-:W-:-:S10]  /*28fb0*/  IMAD.MOV.U32 R12, RZ, RZ, 0x1 ;  /* 0x00000001ff0c7424 */ /* 0x000fd400078e00ff */
        /* <DEDUP_REMOVED lines=8> */
[----:B--2---:R0:W-:Y:S04]  /*29040*/  @!P2 LDGSTS.E.BYPASS.LTC128B.128 [R9+0x14400], desc[UR4][R6.64], !P4 ;  /* 0x144000000609afae */ /* 0x0041e8000e101d44 */
[----:B------:R0:W-:Y:S04]  /*29050*/  @!P2 LDGSTS.E.BYPASS.LTC128B.128 [R9+0x18400], desc[UR4][R6.64+0x80], !P3 ;  /* 0x184000800609afae */ /* 0x0001e8000d901d44 */
[----:B------:R0:W-:Y:S04]  /*29060*/  @!P2 LDGSTS.E.BYPASS.LTC128B.128 [R9+0x1c400], desc[UR4][R6.64+0x100], !P0 ;  /* 0x1c4001000609afae */ /* 0x0001e8000c101d44 */
[----:B------:R0:W-:Y:S01]  /*29070*/  @!P2 LDGSTS.E.BYPASS.LTC128B.128 [R9+0x20400], desc[UR4][R6.64+0x180], !P1 ;  /* 0x204001800609afae */ /* 0x0001e2000c901d44 */
[----:B------:R-:W-:-:S13]  /*29080*/  ISETP.GE.AND P2, PT, R5, R2, PT ;  /* 0x000000020500720c */ /* 0x000fda0003f46270 */
[----:B0-----:R-:W-:Y:S05]  /*29090*/  WARPSYNC.COLLECTIVE R15, `(.L_x_1089) ;  /* 0x000000000f087348 */ /* 0x001fea0003c00000 */
[----:B------:R1:W2:Y:S02]  /*290a0*/  SHFL.IDX P6, R14, R13, R12, R11 ;  /* 0x0000000c0d0e7389 */ /* 0x0002a400000c000b */
[----:B012---:R-:W-:Y:S01]  /*290b0*/  ENDCOLLECTIVE ;  /* 0x000000000000791b */ /* 0x007fe20003800000 */
.L_x_1089:
[----:B------:R-:W-:Y:S01]  /*290c0*/  IMAD.MOV.U32 R13, RZ, RZ, R4 ;  /* 0x000000ffff0d7224 */ /* 0x000fe200078e0004 */
[----:B------:R-:W-:-:S07]  /*290d0*/  MOV R7, R14 ;  /* 0x0000000e00077202 */ /* 0x000fce0000000f00 */
[----:B------:R-:W-:Y:S05]  /*290e0*/  WARPSYNC.COLLECTIVE R15, `(.L_x_1090) ;  /* 0x000000000f087348 */ /* 0x000fea0003c00000 */
[----:B------:R0:W1:Y:S02]  /*290f0*/  SHFL.IDX P6, R14, R13, R12, R11 ;  /* 0x0000000c0d0e7389 */ /* 0x00006400000c000b */
[----:B01----:R-:W-:Y:S01]  /*29100*/  ENDCOLLECTIVE ;  /* 0x000000000000791b */ /* 0x003fe20003800000 */
.L_x_1090:
[----:B------:R-:W-:Y:S01]  /*29110*/  ULDC.64 UR4, c[0x0][0x208] ;  /* 0x0000820000047ab9 */ /* 0x000fe20000000a00 */
[----:B------:R-:W-:Y:S02]  /*29120*/  IMAD.MOV.U32 R13, RZ, RZ, R3 ;  /* 0x000000ffff0d7224 */ /* 0x000fe400078e0003 */
[----:B------:R-:W-:Y:S02]  /*29130*/  IMAD.MOV.U32 R12, RZ, RZ, 0x2 ;  /* 0x00000002ff0c7424 */ /* 0x000fe400078e00ff */
[----:B------:R-:W-:-:S05]  /*29140*/  IMAD.MOV.U32 R5, RZ, RZ, R14 ;  /* 0x000000ffff057224 */ /* 0x000fca00078e000e */
[----:B------:R-:W-:-:S04]  /*29150*/  @!P2 LEA R5, P5, R8, R5, 0x1 ;  /* 0x000000050805a211 */ /* 0x000fc800078a08ff */
[----:B------:R-:W-:-:S05]  /*29160*/  @!P2 IADD3.X R6, RZ, R7, RZ, P5, !PT ;  /* 0x00000007ff06a210 */ /* 0x000fca0002ffe4ff */
[----:B------:R-:W-:Y:S02]  /*29170*/  @!P2 IMAD.MOV.U32 R7, RZ, RZ, R6 ;  /* 0x000000ffff07a224 */ /* 0x000fe400078e0006 */
[----:B------:R-:W-:Y:S01]  /*29180*/  @!P2 IMAD.MOV.U32 R6, RZ, RZ, R5 ;  /* 0x000000ffff06a224 */ /* 0x000fe200078e0005 */
[----:B------:R-:W-:-:S04]  /*29190*/  IADD3 R5, R0, 0x20, RZ ;  /* 0x0000002000057810 */ /* 0x000fc80007ffe0ff */
        /* <DEDUP_REMOVED lines=11> */
.L_x_1091:
[----:B------:R-:W-:Y:S01]  /*29250*/  IMAD.MOV.U32 R13, RZ, RZ, R4 ;  /* 0x000000ffff0d7224 */ /* 0x000fe200078e0004 */
[----:B------:R-:W-:-:S07]  /*29260*/  MOV R7, R14 ;  /* 0x0000000e00077202 */ /* 0x000fce0000000f00 */
[----:B------:R-:W-:Y:S05]  /*29270*/  WARPSYNC.COLLECTIVE R15, `(.L_x_1092) ;  /* 0x000000000f087348 */ /* 0x000fea0003c00000 */
[----:B------:R0:W1:Y:S02]  /*29280*/  SHFL.IDX P6, R14, R13, R12, R11 ;  /* 0x0000000c0d0e7389 */ /* 0x00006400000c000b */
[----:B01----:R-:W-:Y:S01]  /*29290*/  ENDCOLLECTIVE ;  /* 0x000000000000791b */ /* 0x003fe20003800000 */
.L_x_1092:
        /* <DEDUP_REMOVED lines=20> */
.L_x_1093:
[----:B------:R-:W-:Y:S01]  /*293e0*/  IMAD.MOV.U32 R13, RZ, RZ, R4 ;  /* 0x000000ffff0d7224 */ /* 0x000fe200078e0004 */
[----:B------:R-:W-:-:S07]  /*293f0*/  MOV R7, R14 ;  /* 0x0000000e00077202 */ /* 0x000fce0000000f00 */
[----:B------:R-:W-:Y:S05]  /*29400*/  WARPSYNC.COLLECTIVE R15, `(.L_x_1094) ;  /* 0x000000000f087348 */ /* 0x000fea0003c00000 */
[----:B------:R0:W1:Y:S02]  /*29410*/  SHFL.IDX P6, R14, R13, R12, R11 ;  /* 0x0000000c0d0e7389 */ /* 0x00006400000c000b */
[----:B01----:R-:W-:Y:S01]  /*29420*/  ENDCOLLECTIVE ;  /* 0x000000000000791b */ /* 0x003fe20003800000 */
.L_x_1094:
        /* <DEDUP_REMOVED lines=20> */
.L_x_1095:
[----:B------:R-:W-:Y:S01]  /*29570*/  IMAD.MOV.U32 R13, RZ, RZ, R4 ;  /* 0x000000ffff0d7224 */ /* 0x000fe200078e0004 */
[----:B------:R-:W-:-:S07]  /*29580*/  MOV R7, R14 ;  /* 0x0000000e00077202 */ /* 0x000fce0000000f00 */
[----:B------:R-:W-:Y:S05]  /*29590*/  WARPSYNC.COLLECTIVE R15, `(.L_x_1096) ;  /* 0x000000000f087348 */ /* 0x000fea0003c00000 */
[----:B------:R0:W1:Y:S02]  /*295a0*/  SHFL.IDX P6, R14, R13, R12, R11 ;  /* 0x0000000c0d0e7389 */ /* 0x00006400000c000b */
[----:B01----:R-:W-:Y:S01]  /*295b0*/  ENDCOLLECTIVE ;  /* 0x000000000000791b */ /* 0x003fe20003800000 */
.L_x_1096:
        /* <DEDUP_REMOVED lines=20> */
.L_x_1097:
[----:B------:R-:W-:Y:S01]  /*29700*/  IMAD.MOV.U32 R13, RZ, RZ, R4 ;  /* 0x000000ffff0d7224 */ /* 0x000fe200078e0004 */
[----:B------:R-:W-:-:S07]  /*29710*/  MOV R7, R14 ;  /* 0x0000000e00077202 */ /* 0x000fce0000000f00 */
[----:B------:R-:W-:Y:S05]  /*29720*/  WARPSYNC.COLLECTIVE R15, `(.L_x_1098) ;  /* 0x000000000f087348 */ /* 0x000fea0003c00000 */
[----:B------:R0:W1:Y:S02]  /*29730*/  SHFL.IDX P6, R14, R13, R12, R11 ;  /* 0x0000000c0d0e7389 */ /* 0x00006400000c000b */
[----:B01----:R-:W-:Y:S01]  /*29740*/  ENDCOLLECTIVE ;  /* 0x000000000000791b */ /* 0x003fe20003800000 */
.L_x_1098:
        /* <DEDUP_REMOVED lines=20> */
.L_x_1099:
[----:B------:R-:W-:Y:S01]  /*29890*/  IMAD.MOV.U32 R13, RZ, RZ, R4 ;  /* 0x000000ffff0d7224 */ /* 0x000fe200078e0004 */
[----:B------:R-:W-:-:S07]  /*298a0*/  MOV R7, R14 ;  /* 0x0000000e00077202 */ /* 0x000fce0000000f00 */
[----:B------:R-:W-:Y:S05]  /*298b0*/  WARPSYNC.COLLECTIVE R15, `(.L_x_1100) ;  /* 0x000000000f087348 */ /* 0x000fea0003c00000 */
[----:B------:R0:W1:Y:S02]  /*298c0*/  SHFL.IDX P6, R14, R13, R12, R11 ;  /* 0x0000000c0d0e7389 */ /* 0x00006400000c000b */
[----:B01----:R-:W-:Y:S01]  /*298d0*/  ENDCOLLECTIVE ;  /* 0x000000000000791b */ /* 0x003fe20003800000 */
.L_x_1100:
[----:B------:R-:W-:Y:S01]  /*298e0*/  ULDC.64 UR4, c[0x0][0x208] ;  /* 0x0000820000047ab9 */ /* 0x000fe20000000a00 */
[----:B------:R-:W-:Y:S01]  /*298f0*/  MOV R13, R3 ;  /* 0x00000003000d7202 */ /* 0x000fe20000000f00 */
[----:B------:R-:W-:Y:S02]  /*29900*/  IMAD.MOV.U32 R12, RZ, RZ, 0x7 ;  /* 0x00000007ff0c7424 */ /* 0x000fe400078e00ff */
[----:B------:R-:W-:-:S05]  /*29910*/  IMAD.MOV.U32 R5, RZ, RZ, R14 ;  /* 0x000000ffff057224 */ /* 0x000fca00078e000e */
[----:B------:R-:W-:-:S04]  /*29920*/  @!P2 LEA R5, P5, R8, R5, 0x1 ;  /* 0x000000050805a211 */ /* 0x000fc800078a08ff */
[----:B------:R-:W-:-:S05]  /*29930*/  @!P2 IADD3.X R6, RZ, R7, RZ, P5, !PT ;  /* 0x00000007ff06a210 */ /* 0x000fca0002ffe4ff */
        /* <DEDUP_REMOVED lines=12> */
.L_x_1101:
[----:B------:R-:W-:Y:S01]  /*29a00*/  MOV R13, R4 ;  /* 0x00000004000d7202 */ /* 0x000fe20000000f00 */
[----:B------:R-:W-:-:S07]  /*29a10*/  IMAD.MOV.U32 R5, RZ, RZ, R14 ;  /* 0x000000ffff057224 */ /* 0x000fce00078e000e */
[----:B------:R-:W-:Y:S05]  /*29a20*/  WARPSYNC.COLLECTIVE R15, `(.L_x_1102) ;  /* 0x000000000f087348 */ /* 0x000fea0003c00000 */
[----:B------:R0:W1:Y:S02]  /*29a30*/  SHFL.IDX P6, R14, R13, R12, R11 ;  /* 0x0000000c0d0e7389 */ /* 0x00006400000c000b */
[----:B01----:R-:W-:Y:S01]  /*29a40*/  ENDCOLLECTIVE ;  /* 0x000000000000791b */ /* 0x003fe20003800000 */
.L_x_1102:
[----:B------:R-:W-:Y:S01]  /*29a50*/  IMAD.MOV.U32 R3, RZ, RZ, R14 ;  /* 0x000000ffff037224 */ /* 0x000fe200078e000e */
[----:B------:R-:W-:Y:S06]  /*29a60*/  BRA `(.L_x_1103) ;  /* 0xffffffa000ec7947 */ /* 0x000fec000383ffff */
.L_x_949:
[----:B0-----:R-:W2:Y:S02]  /*29a70*/  LDL R2, [R1+0x4] ;  /* 0x0000040001027983 */ /* 0x001ea40000100800 */
[----:B--2---:R0:W2:Y:S02]  /*29a80*/  SYNCS.PHASECHK.TRANS64.TRYWAIT P0, [R2+URZ+0x38820], R0 ;  /* 0x03882000020075a7 */ /* 0x0040a4000800017f */
[----:B--2---:R-:W-:Y:S05]  /*29a90*/  @!P0 NANOSLEEP.SYNCS 0x989680 ;  /* 0x009896800000895d */ /* 0x004fea0003900000 */
[----:B------:R-:W2:Y:S02]  /*29aa0*/  @!P0 SYNCS.PHASECHK.TRANS64 P0, [R2+URZ+0x38820], R0 ;  /* 0x03882000020085a7 */ /* 0x000ea4000800007f */
[----:B--2---:R-:W-:Y:S05]  /*29ab0*/  @!P0 BRA `(.L_x_949) ;  /* 0xfffffffc00ec8947 */ /* 0x004fea000383ffff */
[----:B------:R-:W-:Y:S05]  /*29ac0*/  BRA `(.L_x_1104) ;  /* 0xffffffa4006c7947 */ /* 0x000fea000383ffff */
.L_x_958:
[----:B--2---:R2:W3:Y:S02]  /*29ad0*/  SYNCS.PHASECHK.TRANS64.TRYWAIT P0, [R3+URZ+0x38840], R2 ;  /* 0x03884002030075a7 */ /* 0x0044e4000800017f */
[----:B---3--:R-:W-:Y:S05]  /*29ae0*/  @!P0 NANOSLEEP.SYNCS 0x989680 ;  /* 0x009896800000895d */ /* 0x008fea0003900000 */
[----:B------:R-:W3:Y:S02]  /*29af0*/  @!P0 SYNCS.PHASECHK.TRANS64 P0, [R3+URZ+0x38840], R2 ;  /* 0x03884002030085a7 */ /* 0x000ee4000800007f */
[----:B---3--:R-:W-:Y:S05]  /*29b00*/  @!P0 BRA `(.L_x_958) ;  /* 0xfffffffc00f08947 */ /* 0x008fea000383ffff */
[----:B------:R-:W-:Y:S05]  /*29b10*/  BRA `(.L_x_1105) ;  /* 0xffffffa8003c7947 */ /* 0x000fea000383ffff */
.L_x_966:
[----:B0-----:R0:W1:Y:S02]  /*29b20*/  SYNCS.PHASECHK.TRANS64.TRYWAIT P0, [R2+URZ+0x38860], R3 ;  /* 0x03886003020075a7 */ /* 0x001064000800017f */
[----:B-1----:R-:W-:Y:S05]  /*29b30*/  @!P0 NANOSLEEP.SYNCS 0x989680 ;  /* 0x009896800000895d */ /* 0x002fea0003900000 */
[----:B------:R-:W1:Y:S02]  /*29b40*/  @!P0 SYNCS.PHASECHK.TRANS64 P0, [R2+URZ+0x38860], R3 ;  /* 0x03886003020085a7 */ /* 0x000e64000800007f */
[----:B-1----:R-:W-:Y:S05]  /*29b50*/  @!P0 BRA `(.L_x_966) ;  /* 0xfffffffc00f08947 */ /* 0x002fea000383ffff */
[----:B------:R-:W-:Y:S05]  /*29b60*/  BRA `(.L_x_1106) ;  /* 0xffffffac00987947 */ /* 0x000fea000383ffff */
.L_x_978:
[----:B--2---:R2:W3:Y:S02]  /*29b70*/  SYNCS.PHASECHK.TRANS64.TRYWAIT P0, [R3+URZ+0x38840], R2 ;  /* 0x03884002030075a7 */ /* 0x0044e4000800017f */
[----:B---3--:R-:W-:Y:S05]  /*29b80*/  @!P0 NANOSLEEP.SYNCS 0x989680 ;  /* 0x009896800000895d */ /* 0x008fea0003900000 */
[----:B------:R-:W3:Y:S02]  /*29b90*/  @!P0 SYNCS.PHASECHK.TRANS64 P0, [R3+URZ+0x38840], R2 ;  /* 0x03884002030085a7 */ /* 0x000ee4000800007f */
[----:B---3--:R-:W-:Y:S05]  /*29ba0*/  @!P0 BRA `(.L_x_978) ;  /* 0xfffffffc00f08947 */ /* 0x008fea000383ffff */
[----:B------:R-:W-:Y:S05]  /*29bb0*/  BRA `(.L_x_1107) ;  /* 0xffffffb400cc7947 */ /* 0x000fea000383ffff */
.L_x_986:
[----:B-1----:R1:W2:Y:S02]  /*29bc0*/  SYNCS.PHASECHK.TRANS64.TRYWAIT P0, [R2+URZ+0x38860], R3 ;  /* 0x03886003020075a7 */ /* 0x0022a4000800017f */
[----:B--2---:R-:W-:Y:S05]  /*29bd0*/  @!P0 NANOSLEEP.SYNCS 0x989680 ;  /* 0x009896800000895d */ /* 0x004fea0003900000 */
[----:B------:R-:W2:Y:S02]  /*29be0*/  @!P0 SYNCS.PHASECHK.TRANS64 P0, [R2+URZ+0x38860], R3 ;  /* 0x03886003020085a7 */ /* 0x000ea4000800007f */
[----:B--2---:R-:W-:Y:S05]  /*29bf0*/  @!P0 BRA `(.L_x_986) ;  /* 0xfffffffc00f08947 */ /* 0x004fea000383ffff */
[----:B------:R-:W-:Y:S05]  /*29c00*/  BRA `(.L_x_1108) ;  /* 0xffffffbc00287947 */ /* 0x000fea000383ffff */
.L_x_998:
[----:B---3--:R3:W4:Y:S02]  /*29c10*/  SYNCS.PHASECHK.TRANS64.TRYWAIT P0, [R3+URZ+0x38840], R2 ;  /* 0x03884002030075a7 */ /* 0x008724000800017f */
[----:B----4-:R-:W-:Y:S05]  /*29c20*/  @!P0 NANOSLEEP.SYNCS 0x989680 ;  /* 0x009896800000895d */ /* 0x010fea0003900000 */
[----:B------:R-:W4:Y:S02]  /*29c30*/  @!P0 SYNCS.PHASECHK.TRANS64 P0, [R3+URZ+0x38840], R2 ;  /* 0x03884002030085a7 */ /* 0x000f24000800007f */
[----:B----4-:R-:W-:Y:S05]  /*29c40*/  @!P0 BRA `(.L_x_998) ;  /* 0xfffffffc00f08947 */ /* 0x010fea000383ffff */
[----:B------:R-:W-:Y:S05]  /*29c50*/  BRA `(.L_x_1109) ;  /* 0xffffffc400307947 */ /* 0x000fea000383ffff */
.L_x_1006:
[----:B-1----:R1:W2:Y:S02]  /*29c60*/  SYNCS.PHASECHK.TRANS64.TRYWAIT P0, [R2+URZ+0x38860], R5 ;  /* 0x03886005020075a7 */ /* 0x0022a4000800017f */
[----:B--2---:R-:W-:Y:S05]  /*29c70*/  @!P0 NANOSLEEP.SYNCS 0x989680 ;  /* 0x009896800000895d */ /* 0x004fea0003900000 */
[----:B------:R-:W2:Y:S02]  /*29c80*/  @!P0 SYNCS.PHASECHK.TRANS64 P0, [R2+URZ+0x38860], R5 ;  /* 0x03886005020085a7 */ /* 0x000ea4000800007f */
[----:B--2---:R-:W-:Y:S05]  /*29c90*/  @!P0 BRA `(.L_x_1006) ;  /* 0xfffffffc00f08947 */ /* 0x004fea000383ffff */
[----:B------:R-:W-:Y:S05]  /*29ca0*/  BRA `(.L_x_1110) ;  /* 0xffffffc800887947 */ /* 0x000fea000383ffff */
.L_x_1020:
[----:B0-----:R0:W2:Y:S02]  /*29cb0*/  SYNCS.PHASECHK.TRANS64.TRYWAIT P0, [R2+URZ+0x38860], R0 ;  /* 0x03886000020075a7 */ /* 0x0010a4000800017f */
[----:B--2---:R-:W-:Y:S05]  /*29cc0*/  @!P0 NANOSLEEP.SYNCS 0x989680 ;  /* 0x009896800000895d */ /* 0x004fea0003900000 */
[----:B------:R-:W2:Y:S02]  /*29cd0*/  @!P0 SYNCS.PHASECHK.TRANS64 P0, [R2+URZ+0x38860], R0 ;  /* 0x03886000020085a7 */ /* 0x000ea4000800007f */
[----:B--2---:R-:W-:Y:S05]  /*29ce0*/  @!P0 BRA `(.L_x_1020) ;  /* 0xfffffffc00f08947 */ /* 0x004fea000383ffff */
[----:B------:R-:W-:Y:S05]  /*29cf0*/  BRA `(.L_x_1111) ;  /* 0xffffffd000707947 */ /* 0x000fea000383ffff */
.L_x_1030:
[----:B------:R-:W-:Y:S01]  /*29d00*/  BSSY B0, `(.L_x_1112) ;  /* 0x0000008000007945 */ /* 0x000fe20003800000 */
[----:B------:R-:W-:Y:S01]  /*29d10*/  IMAD.MOV.U32 R13, RZ, RZ, R16 ;  /* 0x000000ffff0d7224 */ /* 0x000fe200078e0010 */
[----:B------:R-:W-:Y:S01]  /*29d20*/  MOV R12, RZ ;  /* 0x000000ff000c7202 */ /* 0x000fe20000000f00 */
[----:B------:R-:W-:Y:S02]  /*29d30*/  IMAD.MOV.U32 R11, RZ, RZ, 0x1f ;  /* 0x0000001fff0b7424 */ /* 0x000fe400078e00ff */
[----:B------:R-:W-:-:S07]  /*29d40*/  IMAD.MOV.U32 R15, RZ, RZ, -0x1 ;  /* 0xffffffffff0f7424 */ /* 0x000fce00078e00ff */
[----:B01--4-:R-:W-:Y:S05]  /*29d50*/  WARPSYNC.COLLECTIVE R15, `(.L_x_1113) ;  /* 0x000000000f087348 */ /* 0x013fea0003c00000 */
[----:B------:R2:W3:Y:S02]  /*29d60*/  SHFL.IDX P6, R14, R13, R12, R11 ;  /* 0x0000000c0d0e7389 */ /* 0x0004e400000c000b */
[----:B01234-:R-:W-:Y:S01]  /*29d70*/  ENDCOLLECTIVE ;  /* 0x000000000000791b */ /* 0x01ffe20003800000 */
.L_x_1113:
[----:B------:R-:W-:Y:S05]  /*29d80*/  BSYNC B0 ;  /* 0x0000000000007941 */ /* 0x000fea0003800000 */
.L_x_1112:
[----:B------:R-:W-:Y:S01]  /*29d90*/  IMAD.MOV.U32 R13, RZ, RZ, R16 ;  /* 0x000000ffff0d7224 */ /* 0x000fe200078e0010 */
[----:B------:R-:W-:Y:S01]  /*29da0*/  MOV R11, 0x1f ;  /* 0x0000001f000b7802 */ /* 0x000fe20000000f00 */
[----:B------:R-:W-:Y:S01]  /*29db0*/  IMAD.MOV.U32 R12, RZ, RZ, 0x1 ;  /* 0x00000001ff0c7424 */ /* 0x000fe200078e00ff */
[----:B------:R-:W-:Y:S01]  /*29dc0*/  MOV R0, R14 ;  /* 0x0000000e00007202 */ /* 0x000fe20000000f00 */
[----:B------:R-:W-:Y:S01]  /*29dd0*/  IMAD.MOV.U32 R15, RZ, RZ, -0x1 ;  /* 0xffffffffff0f7424 */ /* 0x000fe200078e00ff */
[----:B------:R-:W-:Y:S02]  /*29de0*/  IADD3 R5, R19, R7, RZ ;  /* 0x0000000713057210 */ /* 0x000fe40007ffe0ff */
[----:B------:R-:W-:-:S13]  /*29df0*/  LOP3.LUT P1, RZ, R8, 0x1, RZ, 0xc0, !PT ;  /* 0x0000000108ff7812 */ /* 0x000fda000782c0ff */
[----:B------:R-:W-:Y:S05]  /*29e00*/  WARPSYNC.COLLECTIVE R15, `(.L_x_1114) ;  /* 0x000000000f087348 */ /* 0x000fea0003c00000 */
[----:B------:R0:W1:Y:S02]  /*29e10*/  SHFL.IDX P6, R14, R13, R12, R11 ;  /* 0x0000000c0d0e7389 */ /* 0x00006400000c000b */
[----:B01----:R-:W-:Y:S01]  /*29e20*/  ENDCOLLECTIVE ;  /* 0x000000000000791b */ /* 0x003fe20003800000 */
.L_x_1114:
        /* <DEDUP_REMOVED lines=9> */
[C---:B------:R-:W-:Y:S01]  /*29ec0*/  ISETP.GE.U32.AND P3, PT, R7.reuse, 0x10, PT ;  /* 0x000000100700780c */ /* 0x040fe20003f66070 */
[----:B0-----:R-:W-:Y:S02]  /*29ed0*/  IMAD.MOV.U32 R2, RZ, RZ, RZ ;  /* 0x000000ffff027224 */ /* 0x001fe400078e00ff */
[----:B--2---:R-:W-:Y:S01]  /*29ee0*/  @!P0 IMAD.MOV.U32 R2, RZ, RZ, R3 ;  /* 0x000000ffff028224 */ /* 0x004fe200078e0003 */
[----:B------:R-:W-:-:S04]  /*29ef0*/  ISETP.GE.U32.AND P0, PT, R7, 0x2, PT ;  /* 0x000000020700780c */ /* 0x000fc80003f06070 */
[----:B------:R-:W-:-:S09]  /*29f00*/  MOV R13, R2 ;  /* 0x00000002000d7202 */ /* 0x000fd20000000f00 */
[----:B------:R-:W-:Y:S05]  /*29f10*/  WARPSYNC.COLLECTIVE R15, `(.L_x_1115) ;  /* 0x000000000f087348 */ /* 0x000fea0003c00000 */
[----:B------:R0:W1:Y:S02]  /*29f20*/  SHFL.UP P6, R14, R13, R12, R11 ;  /* 0x0400000c0d0e7389 */ /* 0x00006400000c000b */
[----:B01----:R-:W-:Y:S01]  /*29f30*/  ENDCOLLECTIVE ;  /* 0x000000000000791b */ /* 0x003fe20003800000 */
.L_x_1115:
[----:B------:R-:W-:Y:S02]  /*29f40*/  IMAD.MOV.U32 R12, RZ, RZ, 0x2 ;  /* 0x00000002ff0c7424 */ /* 0x000fe400078e00ff */
[----:B------:R-:W-:-:S05]  /*29f50*/  IMAD.MOV.U32 R3, RZ, RZ, R14 ;  /* 0x000000ffff037224 */ /* 0x000fca00078e000e */
[----:B------:R-:W-:Y:S02]  /*29f60*/  SEL R3, R3, RZ, P1 ;  /* 0x000000ff03037207 */ /* 0x000fe40000800000 */
[----:B------:R-:W-:Y:S02]  /*29f70*/  ISETP.GE.U32.AND P1, PT, R7, 0x4, PT ;  /* 0x000000040700780c */ /* 0x000fe40003f26070 */
[----:B------:R-:W-:-:S05]  /*29f80*/  IADD3 R3, R2, R3, RZ ;  /* 0x0000000302037210 */ /* 0x000fca0007ffe0ff */
[----:B------:R-:W-:-:S07]  /*29f90*/  IMAD.MOV.U32 R13, RZ, RZ, R3 ;  /* 0x000000ffff0d7224 */ /* 0x000fce00078e0003 */
[----:B------:R-:W-:Y:S05]  /*29fa0*/  WARPSYNC.COLLECTIVE R15, `(.L_x_1116) ;  /* 0x000000000f087348 */ /* 0x000fea0003c00000 */
[----:B------:R0:W1:Y:S02]  /*29fb0*/  SHFL.UP P6, R14, R13, R12, R11 ;  /* 0x0400000c0d0e7389 */ /* 0x00006400000c000b */
[----:B01----:R-:W-:Y:S01]  /*29fc0*/  ENDCOLLECTIVE ;  /* 0x000000000000791b */ /* 0x003fe20003800000 */
.L_x_1116:
[----:B------:R-:W-:Y:S02]  /*29fd0*/  MOV R12, 0x4 ;  /* 0x00000004000c7802 */ /* 0x000fe40000000f00 */
[----:B------:R-:W-:-:S04]  /*29fe0*/  MOV R5, R14 ;  /* 0x0000000e00057202 */ /* 0x000fc80000000f00 */
[----:B------:R-:W-:-:S05]  /*29ff0*/  SEL R5, R5, RZ, P0 ;  /* 0x000000ff05057207 */ /* 0x000fca0000000000 */
[----:B------:R-:W-:-:S04]  /*2a000*/  IMAD.IADD R3, R3, 0x1, R5 ;  /* 0x0000000103037824 */ /* 0x000fc800078e0205 */
[----:B------:R-:W-:-:S07]  /*2a010*/  IMAD.MOV.U32 R13, RZ, RZ, R3 ;  /* 0x000000ffff0d7224 */ /* 0x000fce00078e0003 */
[----:B------:R-:W-:Y:S05]  /*2a020*/  WARPSYNC.COLLECTIVE R15, `(.L_x_1117) ;  /* 0x000000000f087348 */ /* 0x000fea0003c00000 */
[----:B------:R0:W1:Y:S02]  /*2a030*/  SHFL.UP P6, R14, R13, R12, R11 ;  /* 0x0400000c0d0e7389 */ /* 0x00006400000c000b */
[----:B01----:R-:W-:Y:S01]  /*2a040*/  ENDCOLLECTIVE ;  /* 0x000000000000791b */ /* 0x003fe20003800000 */
.L_x_1117:
[----:B------:R-:W-:Y:S02]  /*2a050*/  IMAD.MOV.U32 R12, RZ, RZ, 0x8 ;  /* 0x00000008ff0c7424 */ /* 0x000fe400078e00ff */
[----:B------:R-:W-:-:S05]  /*2a060*/  IMAD.MOV.U32 R5, RZ, RZ, R14 ;  /* 0x000000ffff057224 */ /* 0x000fca00078e000e */
[----:B------:R-:W-:-:S05]  /*2a070*/  SEL R5, R5, RZ, P1 ;  /* 0x000000ff05057207 */ /* 0x000fca0000800000 */
[----:B------:R-:W-:-:S05]  /*2a080*/  IMAD.IADD R3, R3, 0x1, R5 ;  /* 0x0000000103037824 */ /* 0x000fca00078e0205 */
[----:B------:R-:W-:-:S07]  /*2a090*/  MOV R13, R3 ;  /* 0x00000003000d7202 */ /* 0x000fce0000000f00 */
[----:B------:R-:W-:Y:S05]  /*2a0a0*/  WARPSYNC.COLLECTIVE R15, `(.L_x_1118) ;  /* 0x000000000f087348 */ /* 0x000fea0003c00000 */
[----:B------:R0:W1:Y:S02]  /*2a0b0*/  SHFL.UP P6, R14, R13, R12, R11 ;  /* 0x0400000c0d0e7389 */ /* 0x00006400000c000b */
[----:B01----:R-:W-:Y:S01]  /*2a0c0*/  ENDCOLLECTIVE ;  /* 0x000000000000791b */ /* 0x003fe20003800000 */
.L_x_1118:
[----:B------:R-:W-:Y:S02]  /*2a0d0*/  IMAD.MOV.U32 R12, RZ, RZ, 0x10 ;  /* 0x00000010ff0c7424 */ /* 0x000fe400078e00ff */
[----:B------:R-:W-:-:S05]  /*2a0e0*/  IMAD.MOV.U32 R5, RZ, RZ, R14 ;  /* 0x000000ffff057224 */ /* 0x000fca00078e000e */
[----:B------:R-:W-:-:S04]  /*2a0f0*/  SEL R5, R5, RZ, P2 ;  /* 0x000000ff05057207 */ /* 0x000fc80001000000 */
[----:B------:R-:W-:-:S05]  /*2a100*/  IADD3 R3, R3, R5, RZ ;  /* 0x0000000503037210 */ /* 0x000fca0007ffe0ff */
[----:B------:R-:W-:-:S07]  /*2a110*/  IMAD.MOV.U32 R13, RZ, RZ, R3 ;  /* 0x000000ffff0d7224 */ /* 0x000fce00078e0003 */
[----:B------:R-:W-:Y:S05]  /*2a120*/  WARPSYNC.COLLECTIVE R15, `(.L_x_1119) ;  /* 0x000000000f087348 */ /* 0x000fea0003c00000 */
[----:B------:R0:W1:Y:S02]  /*2a130*/  SHFL.UP P6, R14, R13, R12, R11 ;  /* 0x0400000c0d0e7389 */ /* 0x00006400000c000b */
[----:B01----:R-:W-:Y:S01]  /*2a140*/  ENDCOLLECTIVE ;  /* 0x000000000000791b */ /* 0x003fe20003800000 */
.L_x_1119:
[----:B------:R-:W-:Y:S01]  /*2a150*/  MOV R12, 0x1f ;  /* 0x0000001f000c7802 */ /* 0x000fe20000000f00 */
[----:B------:R-:W-:Y:S01]  /*2a160*/  IMAD.MOV.U32 R11, RZ, RZ, 0x1f ;  /* 0x0000001fff0b7424 */ /* 0x000fe200078e00ff */
[----:B------:R-:W-:-:S04]  /*2a170*/  MOV R5, R14 ;  /* 0x0000000e00057202 */ /* 0x000fc80000000f00 */
[----:B------:R-:W-:-:S05]  /*2a180*/  SEL R5, R5, RZ, P3 ;  /* 0x000000ff05057207 */ /* 0x000fca0001800000 */
[----:B------:R-:W-:-:S04]  /*2a190*/  IMAD.IADD R5, R3, 0x1, R5 ;  /* 0x0000000103057824 */ /* 0x000fc800078e0205 */
[----:B------:R-:W-:-:S07]  /*2a1a0*/  IMAD.MOV.U32 R13, RZ, RZ, R5 ;  /* 0x000000ffff0d7224 */ /* 0x000fce00078e0005 */
[----:B------:R-:W-:Y:S05]  /*2a1b0*/  WARPSYNC.COLLECTIVE R15, `(.L_x_1120) ;  /* 0x000000000f087348 */ /* 0x000fea0003c00000 */
[----:B------:R0:W1:Y:S02]  /*2a1c0*/  SHFL.IDX P6, R14, R13, R12, R11 ;  /* 0x0000000c0d0e7389 */ /* 0x00006400000c000b */
[----:B01----:R-:W-:Y:S01]  /*2a1d0*/  ENDCOLLECTIVE ;  /* 0x000000000000791b */ /* 0x003fe20003800000 */
.L_x_1120:
[----:B------:R-:W-:Y:S01]  /*2a1e0*/  IMAD.MOV.U32 R6, RZ, RZ, R14 ;  /* 0x000000ffff067224 */ /* 0x000fe200078e000e */
[----:B------:R-:W-:Y:S06]  /*2a1f0*/  BRA `(.L_x_1121) ;  /* 0xffffffd400887947 */ /* 0x000fec000383ffff */
.L_x_1035:
[----:B------:R-:W-:Y:S01]  /*2a200*/  BSSY B0, `(.L_x_1122) ;  /* 0x0000008000007945 */ /* 0x000fe20003800000 */
[----:B-----5:R-:W-:Y:S01]  /*2a210*/  MOV R13, R2 ;  /* 0x00000002000d7202 */ /* 0x020fe20000000f00 */
[----:B------:R-:W-:Y:S01]  /*2a220*/  IMAD.MOV.U32 R12, RZ, RZ, 0x1 ;  /* 0x00000001ff0c7424 */ /* 0x000fe200078e00ff */
[----:B------:R-:W-:Y:S01]  /*2a230*/  MOV R15, 0xffffffff ;  /* 0xffffffff000f7802 */ /* 0x000fe20000000f00 */
[----:B------:R-:W-:-:S07]  /*2a240*/  IMAD.MOV.U32 R11, RZ, RZ, RZ ;  /* 0x000000ffff0b7224 */ /* 0x000fce00078e00ff */
[----:B01--4-:R-:W-:Y:S05]  /*2a250*/  WARPSYNC.COLLECTIVE R15, `(.L_x_1123) ;  /* 0x000000000f087348 */ /* 0x013fea0003c00000 */
[----:B------:R2:W3:Y:S02]  /*2a260*/  SHFL.UP P6, R14, R13, R12, R11 ;  /* 0x0400000c0d0e7389 */ /* 0x0004e400000c000b */
[----:B01234-:R-:W-:Y:S01]  /*2a270*/  ENDCOLLECTIVE ;  /* 0x000000000000791b */ /* 0x01ffe20003800000 */
.L_x_1123:
[----:B------:R-:W-:Y:S05]  /*2a280*/  BSYNC B0 ;  /* 0x0000000000007941 */ /* 0x000fea0003800000 */
.L_x_1122:
[----:B------:R-:W2:Y:S01]  /*2a290*/  LDL R3, [R1+0x8] ;  /* 0x0000080001037983 */ /* 0x000ea20000100800 */
[----:B------:R-:W-:Y:S01]  /*2a2a0*/  IMAD.MOV.U32 R12, RZ, RZ, 0x2 ;  /* 0x00000002ff0c7424 */ /* 0x000fe200078e00ff */
[----:B------:R-:W-:Y:S01]  /*2a2b0*/  MOV R15, 0xffffffff ;  /* 0xffffffff000f7802 */ /* 0x000fe20000000f00 */
[----:B------:R-:W-:Y:S01]  /*2a2c0*/  IMAD.MOV.U32 R11, RZ, RZ, RZ ;  /* 0x000000ffff0b7224 */ /* 0x000fe200078e00ff */
[----:B--2---:R-:W-:Y:S01]  /*2a2d0*/  LOP3.LUT P4, RZ, R3, 0x1, RZ, 0xc0, !PT ;  /* 0x0000000103ff7812 */ /* 0x004fe2000788c0ff */
[----:B------:R-:W-:-:S05]  /*2a2e0*/  IMAD.MOV.U32 R3, RZ, RZ, R14 ;  /* 0x000000ffff037224 */ /* 0x000fca00078e000e */
[----:B------:R-:W-:-:S05]  /*2a2f0*/  SEL R3, R3, RZ, P4 ;  /* 0x000000ff03037207 */ /* 0x000fca0002000000 */
[----:B------:R-:W-:-:S05]  /*2a300*/  IMAD.IADD R3, R2, 0x1, R3 ;  /* 0x0000000102037824 */ /* 0x000fca00078e0203 */
[----:B------:R-:W-:-:S07]  /*2a310*/  MOV R13, R3 ;  /* 0x00000003000d7202 */ /* 0x000fce0000000f00 */
[----:B------:R-:W-:Y:S05]  /*2a320*/  WARPSYNC.COLLECTIVE R15, `(.L_x_1124) ;  /* 0x000000000f087348 */ /* 0x000fea0003c00000 */
[----:B------:R0:W1:Y:S02]  /*2a330*/  SHFL.UP P6, R14, R13, R12, R11 ;  /* 0x0400000c0d0e7389 */ /* 0x00006400000c000b */
[----:B01----:R-:W-:Y:S01]  /*2a340*/  ENDCOLLECTIVE ;  /* 0x000000000000791b */ /* 0x003fe20003800000 */
.L_x_1124:
        /* <DEDUP_REMOVED lines=8> */
.L_x_1125:
        /* <DEDUP_REMOVED lines=8> */
.L_x_1126:
        /* <DEDUP_REMOVED lines=8> */
.L_x_1127:
[----:B------:R-:W-:Y:S02]  /*2a4d0*/  IMAD.MOV.U32 R12, RZ, RZ, 0x1f ;  /* 0x0000001fff0c7424 */ /* 0x000fe400078e00ff */
[----:B------:R-:W-:Y:S02]  /*2a4e0*/  IMAD.MOV.U32 R11, RZ, RZ, 0x1f ;  /* 0x0000001fff0b7424 */ /* 0x000fe400078e00ff */
[----:B------:R-:W-:-:S05]  /*2a4f0*/  IMAD.MOV.U32 R5, RZ, RZ, R14 ;  /* 0x000000ffff057224 */ /* 0x000fca00078e000e */
[----:B------:R-:W-:-:S05]  /*2a500*/  SEL R5, R5, RZ, P3 ;  /* 0x000000ff05057207 */ /* 0x000fca0001800000 */
[----:B------:R-:W-:-:S05]  /*2a510*/  IMAD.IADD R5, R3, 0x1, R5 ;  /* 0x0000000103057824 */ /* 0x000fca00078e0205 */
[----:B------:R-:W-:-:S07]  /*2a520*/  MOV R13, R5 ;  /* 0x00000005000d7202 */ /* 0x000fce0000000f00 */
[----:B------:R-:W-:Y:S05]  /*2a530*/  WARPSYNC.COLLECTIVE R15, `(.L_x_1128) ;  /* 0x000000000f087348 */ /* 0x000fea0003c00000 */
[----:B------:R0:W1:Y:S02]  /*2a540*/  SHFL.IDX P6, R14, R13, R12, R11 ;  /* 0x0000000c0d0e7389 */ /* 0x00006400000c000b */
[----:B01----:R-:W-:Y:S01]  /*2a550*/  ENDCOLLECTIVE ;  /* 0x000000000000791b */ /* 0x003fe20003800000 */
.L_x_1128:
[----:B------:R-:W-:Y:S01]  /*2a560*/  MOV R6, R14 ;  /* 0x0000000e00067202 */ /* 0x000fe20000000f00 */
[----:B------:R-:W-:Y:S06]  /*2a570*/  BRA `(.L_x_1129) ;  /* 0xffffffd4004c7947 */ /* 0x000fec000383ffff */
.L_x_1037:
[----:B------:R-:W-:Y:S01]  /*2a580*/  BSSY B0, `(.L_x_1130) ;  /* 0x0000006000007945 */ /* 0x000fe20003800000 */
[----:B------:R-:W-:Y:S01]  /*2a590*/  PLOP3.LUT P6, PT, P6, PT, PT, 0x8, 0x0 ;  /* 0x000000000000781c */ /* 0x000fe200037ce170 */
[----:B------:R-:W-:-:S12]  /*2a5a0*/  IMAD.MOV.U32 R15, RZ, RZ, -0x1 ;  /* 0xffffffffff0f7424 */ /* 0x000fd800078e00ff */
[----:B0---4-:R-:W-:Y:S05]  /*2a5b0*/  WARPSYNC.COLLECTIVE R15, `(.L_x_1131) ;  /* 0x000000000f087348 */ /* 0x011fea0003c00000 */
[----:B------:R-:W-:Y:S01]  /*2a5c0*/  VOTE.ANY R14, PT, P6 ;  /* 0x00000000000e7806 */ /* 0x000fe200030e0100 */
[----:B0---4-:R-:W-:Y:S06]  /*2a5d0*/  ENDCOLLECTIVE ;  /* 0x000000000000791b */ /* 0x011fec0003800000 */
.L_x_1131:
[----:B------:R-:W-:Y:S05]  /*2a5e0*/  BSYNC B0 ;  /* 0x0000000000007941 */ /* 0x000fea0003800000 */
.L_x_1130:
[----:B------:R-:W-:Y:S01]  /*2a5f0*/  IMAD.MOV.U32 R3, RZ, RZ, R14 ;  /* 0x000000ffff037224 */ /* 0x000fe200078e000e */
[----:B------:R-:W-:Y:S01]  /*2a600*/  MOV R13, R2 ;  /* 0x00000002000d7202 */ /* 0x000fe20000000f00 */
[----:B------:R-:W-:Y:S01]  /*2a610*/  IMAD.MOV.U32 R11, RZ, RZ, 0x1f ;  /* 0x0000001fff0b7424 */ /* 0x000fe200078e00ff */
[----:B------:R-:W-:Y:S01]  /*2a620*/  MOV R15, 0xffffffff ;  /* 0xffffffff000f7802 */ /* 0x000fe20000000f00 */
[----:B------:R-:W0:Y:S02]  /*2a630*/  POPC R4, R3 ;  /* 0x0000000300047309 */ /* 0x000e240000000000 */
[----:B0-----:R-:W-:-:S07]  /*2a640*/  IMAD.MOV.U32 R12, RZ, RZ, R4 ;  /* 0x000000ffff0c7224 */ /* 0x001fce00078e0004 */
[----:B------:R-:W-:Y:S05]  /*2a650*/  WARPSYNC.COLLECTIVE R15, `(.L_x_1132) ;  /* 0x000000000f087348 */ /* 0x000fea0003c00000 */
[----:B------:R0:W1:Y:S02]  /*2a660*/  SHFL.IDX P6, R14, R13, R12, R11 ;  /* 0x0000000c0d0e7389 */ /* 0x00006400000c000b */
[----:B01----:R-:W-:Y:S01]  /*2a670*/  ENDCOLLECTIVE ;  /* 0x000000000000791b */ /* 0x003fe20003800000 */
.L_x_1132:
[----:B------:R-:W-:Y:S01]  /*2a680*/  IMAD.MOV.U32 R17, RZ, RZ, R14 ;  /* 0x000000ffff117224 */ /* 0x000fe200078e000e */
[----:B------:R-:W-:Y:S06]  /*2a690*/  BRA `(.L_x_1133) ;  /* 0xffffffd4003c7947 */ /* 0x000fec000383ffff */
.L_x_1039:
[----:B------:R-:W-:Y:S01]  /*2a6a0*/  BSSY B0, `(.L_x_1134) ;  /* 0x0000007000007945 */ /* 0x000fe20003800000 */
[----:B------:R-:W-:Y:S01]  /*2a6b0*/  IMAD.MOV.U32 R13, RZ, RZ, R5 ;  /* 0x000000ffff0d7224 */ /* 0x000fe200078e0005 */
[----:B------:R-:W-:Y:S01]  /*2a6c0*/  MOV R11, 0x1f ;  /* 0x0000001f000b7802 */ /* 0x000fe20000000f00 */
[----:B------:R-:W-:-:S07]  /*2a6d0*/  IMAD.MOV.U32 R15, RZ, RZ, -0x1 ;  /* 0xffffffffff0f7424 */ /* 0x000fce00078e00ff */
[----:B0-2-4-:R-:W-:Y:S05]  /*2a6e0*/  WARPSYNC.COLLECTIVE R15, `(.L_x_1135) ;  /* 0x000000000f087348 */ /* 0x015fea0003c00000 */
[----:B------:R1:W3:Y:S02]  /*2a6f0*/  SHFL.IDX P6, R14, R13, R12, R11 ;  /* 0x0000000c0d0e7389 */ /* 0x0002e400000c000b */
[----:B01234-:R-:W-:Y:S01]  /*2a700*/  ENDCOLLECTIVE ;  /* 0x000000000000791b */ /* 0x01ffe20003800000 */
.L_x_1135:
[----:B------:R-:W-:Y:S05]  /*2a710*/  BSYNC B0 ;  /* 0x0000000000007941 */ /* 0x000fea0003800000 */
.L_x_1134:
[----:B------:R-:W-:Y:S01]  /*2a720*/  IMAD.MOV.U32 R2, RZ, RZ, R14 ;  /* 0x000000ffff027224 */ /* 0x000fe200078e000e */
[----:B------:R-:W-:Y:S06]  /*2a730*/  BRA `(.L_x_1038) ;  /* 0xffffffd400307947 */ /* 0x000fec000383ffff */
.L_x_1043:
[----:B0-----:R0:W1:Y:S02]  /*2a740*/  SYNCS.PHASECHK.TRANS64.TRYWAIT P0, [R0+URZ+0x38820], R3 ;  /* 0x03882003000075a7 */ /* 0x001064000800017f */
[----:B-1----:R-:W-:Y:S05]  /*2a750*/  @!P0 NANOSLEEP.SYNCS 0x989680 ;  /* 0x009896800000895d */ /* 0x002fea0003900000 */
[----:B------:R-:W1:Y:S02]  /*2a760*/  @!P0 SYNCS.PHASECHK.TRANS64 P0, [R0+URZ+0x38820], R3 ;  /* 0x03882003000085a7 */ /* 0x000e64000800007f */
[----:B-1----:R-:W-:Y:S05]  /*2a770*/  @!P0 BRA `(.L_x_1043) ;  /* 0xfffffffc00f08947 */ /* 0x002fea000383ffff */
[----:B------:R-:W-:Y:S05]  /*2a780*/  BRA `(.L_x_1136) ;  /* 0xffffffd800207947 */ /* 0x000fea000383ffff */
.L_x_1044:
[----:B------:R-:W1:Y:S01]  /*2a790*/  S2R R2, SR_TID.X ;  /* 0x0000000000027919 */ /* 0x000e620000002100 */
[----:B------:R-:W-:Y:S01]  /*2a7a0*/  BSSY B0, `(.L_x_1137) ;  /* 0x000000a000007945 */ /* 0x000fe20003800000 */
[----:B------:R-:W-:Y:S01]  /*2a7b0*/  IMAD.MOV.U32 R12, RZ, RZ, RZ ;  /* 0x000000ffff0c7224 */ /* 0x000fe200078e00ff */
[----:B------:R-:W-:Y:S01]  /*2a7c0*/  MOV R15, 0xffffffff ;  /* 0xffffffff000f7802 */ /* 0x000fe20000000f00 */
[----:B------:R-:W-:Y:S01]  /*2a7d0*/  IMAD.MOV.U32 R11, RZ, RZ, 0x1f ;  /* 0x0000001fff0b7424 */ /* 0x000fe200078e00ff */
[----:B-1----:R-:W-:-:S04]  /*2a7e0*/  SHF.R.U32.HI R2, RZ, 0x5, R2 ;  /* 0x00000005ff027819 */ /* 0x002fc80000011602 */
[----:B------:R-:W-:-:S04]  /*2a7f0*/  LOP3.LUT R2, R2, 0x3, RZ, 0xc0, !PT ;  /* 0x0000000302027812 */ /* 0x000fc800078ec0ff */
[----:B------:R-:W-:-:S07]  /*2a800*/  MOV R13, R2 ;  /* 0x00000002000d7202 */ /* 0x000fce0000000f00 */
[----:B0---4-:R-:W-:Y:S05]  /*2a810*/  WARPSYNC.COLLECTIVE R15, `(.L_x_1138) ;  /* 0x000000000f087348 */ /* 0x011fea0003c00000 */
[----:B------:R1:W2:Y:S02]  /*2a820*/  SHFL.IDX P6, R14, R13, R12, R11 ;  /* 0x0000000c0d0e7389 */ /* 0x0002a400000c000b */
[----:B012-4-:R-:W-:Y:S01]  /*2a830*/  ENDCOLLECTIVE ;  /* 0x000000000000791b */ /* 0x017fe20003800000 */
.L_x_1138:
[----:B------:R-:W-:Y:S05]  /*2a840*/  BSYNC B0 ;  /* 0x0000000000007941 */ /* 0x000fea0003800000 */
.L_x_1137:
[----:B------:R-:W-:Y:S05]  /*2a850*/  BRA `(.L_x_1139) ;  /* 0xffffffd800087947 */ /* 0x000fea000383ffff */
.L_x_1045:
[----:B------:R-:W-:Y:S01]  /*2a860*/  BSSY B0, `(.L_x_1140) ;  /* 0x0000006000007945 */ /* 0x000fe20003800000 */
[----:B------:R-:W-:-:S07]  /*2a870*/  IMAD.MOV.U32 R15, RZ, RZ, -0x1 ;  /* 0xffffffffff0f7424 */ /* 0x000fce00078e00ff */
[----:B01--4-:R-:W-:Y:S05]  /*2a880*/  WARPSYNC.COLLECTIVE R15, `(.L_x_1141) ;  /* 0x000000000f0c7348 */ /* 0x013fea0003c00000 */
[----:B------:R-:W-:Y:S02]  /*2a890*/  ELECT P6, UR62, PT ;  /* 0x00000000003e782f */ /* 0x000fe400038c0000 */
[----:B------:R-:W-:Y:S01]  /*2a8a0*/  MOV R14, UR62 ;  /* 0x0000003e000e7c02 */ /* 0x000fe20008000f00 */
[----:B01--4-:R-:W-:Y:S10]  /*2a8b0*/  ENDCOLLECTIVE ;  /* 0x000000000000791b */ /* 0x013ff40003800000 */
.L_x_1141:
[----:B------:R-:W-:Y:S05]  /*2a8c0*/  BSYNC B0 ;  /* 0x0000000000007941 */ /* 0x000fea0003800000 */
.L_x_1140:
[----:B------:R-:W-:Y:S05]  /*2a8d0*/  BRA `(.L_x_1142) ;  /* 0xffffffd400fc7947 */ /* 0x000fea000383ffff */
.L_x_1047:
[----:B0-----:R0:W1:Y:S02]  /*2a8e0*/  SYNCS.PHASECHK.TRANS64.TRYWAIT P0, [R6+URZ], R5 ;  /* 0x00000005060075a7 */ /* 0x001064000800017f */
[----:B-1----:R-:W-:Y:S05]  /*2a8f0*/  @!P0 NANOSLEEP.SYNCS 0x989680 ;  /* 0x009896800000895d */ /* 0x002fea0003900000 */
[----:B------:R-:W1:Y:S02]  /*2a900*/  @!P0 SYNCS.PHASECHK.TRANS64 P0, [R6+URZ], R5 ;  /* 0x00000005060085a7 */ /* 0x000e64000800007f */
[----:B-1----:R-:W-:Y:S05]  /*2a910*/  @!P0 BRA `(.L_x_1047) ;  /* 0xfffffffc00f08947 */ /* 0x002fea000383ffff */
[----:B------:R-:W-:Y:S05]  /*2a920*/  BRA `(.L_x_1143) ;  /* 0xffffffd800387947 */ /* 0x000fea000383ffff */
.L_x_1048:
[----:B-1----:R1:W2:Y:S02]  /*2a930*/  SYNCS.PHASECHK.TRANS64.TRYWAIT P0, [R7+URZ], R2 ;  /* 0x00000002070075a7 */ /* 0x0022a4000800017f */
[----:B--2---:R-:W-:Y:S05]  /*2a940*/  @!P0 NANOSLEEP.SYNCS 0x989680 ;  /* 0x009896800000895d */ /* 0x004fea0003900000 */
[----:B------:R-:W2:Y:S02]  /*2a950*/  @!P0 SYNCS.PHASECHK.TRANS64 P0, [R7+URZ], R2 ;  /* 0x00000002070085a7 */ /* 0x000ea4000800007f */
[----:B--2---:R-:W-:Y:S05]  /*2a960*/  @!P0 BRA `(.L_x_1048) ;  /* 0xfffffffc00f08947 */ /* 0x004fea000383ffff */
[----:B------:R-:W-:Y:S05]  /*2a970*/  BRA `(.L_x_1144) ;  /* 0xffffffd8002c7947 */ /* 0x000fea000383ffff */
.L_x_1050:
[----:B--2---:R2:W3:Y:S02]  /*2a980*/  SYNCS.PHASECHK.TRANS64.TRYWAIT P0, [R4+URZ], R5 ;  /* 0x00000005040075a7 */ /* 0x0044e4000800017f */
[----:B---3--:R-:W-:Y:S05]  /*2a990*/  @!P0 NANOSLEEP.SYNCS 0x989680 ;  /* 0x009896800000895d */ /* 0x008fea0003900000 */
[----:B------:R-:W3:Y:S02]  /*2a9a0*/  @!P0 SYNCS.PHASECHK.TRANS64 P0, [R4+URZ], R5 ;  /* 0x00000005040085a7 */ /* 0x000ee4000800007f */
[----:B---3--:R-:W-:Y:S05]  /*2a9b0*/  @!P0 BRA `(.L_x_1050) ;  /* 0xfffffffc00f08947 */ /* 0x008fea000383ffff */
[----:B------:R-:W-:Y:S05]  /*2a9c0*/  BRA `(.L_x_1145) ;  /* 0xffffffd800347947 */ /* 0x000fea000383ffff */
.L_x_1146:
        /* <DEDUP_REMOVED lines=11> */
.L_x_15296:


//--------------------- .text._ZN7cutlass13device_kernelIN5flash11enable_sm90INS1_16FlashAttnFwdSm90INS1_25CollectiveMainloopFwdSm90ILi2EN4cute5tupleIJNS5_1CILi1EEES8_S8_EEENS6_IJNS7_ILi128EEENS7_ILi64EEENS7_ILi256EEEEEELi256ENS_6half_tEfNS_4arch4Sm90ELb0ELb1ELb0ELb0ELb0ELb0ELb0ELb1ELb1ELb1ELb0ELb0EEENS1_21CollectiveEpilogueFwdINS6_IJSA_SC_SB_EEES9_SE_SG_Li256ELb0ELb1ELb0ELb0EEENS1_30DynamicPersistentTileSchedulerILi256ELi128ELb0ELb1ELb1EEEEEEEEEvNT_6ParamsE --------------------------
	.section	.text._ZN7cutlass13device_kernelIN5flash11enable_sm90INS1_16FlashAttnFwdSm90INS1_25CollectiveMainloopFwdSm90ILi2EN4cute5tupleIJNS5_1CILi1EEES8_S8_EEENS6_IJNS7_ILi128EEENS7_ILi64EEENS7_ILi256EEEEEELi256ENS_6half_tEfNS_4arch4Sm90ELb0ELb1ELb0ELb0ELb0ELb0ELb0ELb1ELb1ELb1ELb0ELb0EEENS1_21CollectiveEpilogueFwdINS6_IJSA_SC_SB_EEES9_SE_SG_Li256ELb0ELb1ELb0ELb0EEENS1_30DynamicPersistentTileSchedulerILi256ELi128ELb0ELb1ELb1EEEEEEEEEvNT_6ParamsE,"ax",@progbits
	.align	128
.text._ZN7cutlass13device_kernelIN5flash11enable_sm90INS1_16FlashAttnFwdSm90INS1_25CollectiveMainloopFwdSm90ILi2EN4cute5tupleIJNS5_1CILi1EEES8_S8_EEENS6_IJNS7_ILi128EEENS7_ILi64EEENS7_ILi256EEEEEELi256ENS_6half_tEfNS_4arch4Sm90ELb0ELb1ELb0ELb0ELb0ELb0ELb0ELb1ELb1ELb1ELb0ELb0EEENS1_21CollectiveEpilogueFwdINS6_IJSA_SC_SB_EEES9_SE_SG_Li256ELb0ELb1ELb0ELb0EEENS1_30DynamicPersistentTileSchedulerILi256ELi128ELb0ELb1ELb1EEEEEEEEEvNT_6ParamsE:
        .type           _ZN7cutlass13device_kernelIN5flash11enable_sm90INS1_16FlashAttnFwdSm90INS1_25CollectiveMainloopFwdSm90ILi2EN4cute5tupleIJNS5_1CILi1EEES8_S8_EEENS6_IJNS7_ILi128EEENS7_ILi64EEENS7_ILi256EEEEEELi256ENS_6half_tEfNS_4arch4Sm90ELb0ELb1ELb0ELb0ELb0ELb0ELb0ELb1ELb1ELb1ELb0ELb0EEENS1_21CollectiveEpilogueFwdINS6_IJSA_SC_SB_EEES9_SE_SG_Li256ELb0ELb1ELb0ELb0EEENS1_30DynamicPersistentTileSchedulerILi256ELi128ELb0ELb1ELb1EEEEEEEEEvNT_6ParamsE,@function
        .size           _ZN7cutlass13device_kernelIN5flash11enable_sm90INS1_16FlashAttnFwdSm90INS1_25CollectiveMainloopFwdSm90ILi2EN4cute5tupleIJNS5_1CILi1EEES8_S8_EEENS6_IJNS7_ILi128EEENS7_ILi64EEENS7_ILi256EEEEEELi256ENS_6half_tEfNS_4arch4Sm90ELb0ELb1ELb0ELb0ELb0ELb0ELb0ELb1ELb1ELb1ELb0ELb0EEENS1_21CollectiveEpilogueFwdINS6_IJSA_SC_SB_EEES9_SE_SG_Li256ELb0ELb1ELb0ELb0EEENS1_30DynamicPersistentTileSchedulerILi256ELi128ELb0ELb1ELb1EEEEEEEEEvNT_6ParamsE,(.L_x_15297 - _ZN7cutlass13device_kernelIN5flash11enable_sm90INS1_16FlashAttnFwdSm90INS1_25CollectiveMainloopFwdSm90ILi2EN4cute5tupleIJNS5_1CILi1EEES8_S8_EEENS6_IJNS7_ILi128EEENS7_ILi64EEENS7_ILi256EEEEEELi256ENS_6half_tEfNS_4arch4Sm90ELb0ELb1ELb0ELb0ELb0ELb0ELb0ELb1ELb1ELb1ELb0ELb0EEENS1_21CollectiveEpilogueFwdINS6_IJSA_SC_SB_EEES9_SE_SG_Li256ELb0ELb1ELb0ELb0EEENS1_30DynamicPersistentTileSchedulerILi256ELi128ELb0ELb1ELb1EEEEEEEEEvNT_6ParamsE)
        .other          _ZN7cutlass13device_kernelIN5flash11enable_sm90INS1_16FlashAttnFwdSm90INS1_25CollectiveMainloopFwdSm90ILi2EN4cute5tupleIJNS5_1CILi1EEES8_S8_EEENS6_IJNS7_ILi128EEENS7_ILi64EEENS7_ILi256EEEEEELi256ENS_6half_tEfNS_4arch4Sm90ELb0ELb1ELb0ELb0ELb0ELb0ELb0ELb1ELb1ELb1ELb0ELb0EEENS1_21CollectiveEpilogueFwdINS6_IJSA_SC_SB_EEES9_SE_SG_Li256ELb0ELb1ELb0ELb0EEENS1_30DynamicPersistentTileSchedulerILi256ELi128ELb0ELb1ELb1EEEEEEEEEvNT_6ParamsE,@"STO_CUDA_ENTRY STV_DEFAULT"
_ZN7cutlass13device_kernelIN5flash11enable_sm90INS1_16FlashAttnFwdSm90INS1_25CollectiveMainloopFwdSm90ILi2EN4cute5tupleIJNS5_1CILi1EEES8_S8_EEENS6_IJNS7_ILi128EEENS7_ILi64EEENS7_ILi256EEEEEELi256ENS_6half_tEfNS_4arch4Sm90ELb0ELb1ELb0ELb0ELb0ELb0ELb0ELb1ELb1ELb1ELb0ELb0EEENS1_21CollectiveEpilogueFwdINS6_IJSA_SC_SB_EEES9_SE_SG_Li256ELb0ELb1ELb0ELb0EEENS1_30DynamicPersistentTileSchedulerILi256ELi128ELb0ELb1ELb1EEEEEEEEEvNT_6ParamsE:
        /* <DEDUP_REMOVED lines=18> */
.L_x_1148:
[----:B------:R-:W-:Y:S05]  /*0120*/  BSYNC B0 ;  /* 0x0000000000007941 */ /* 0x000fea0003800000 */
.L_x_1147:
        /* <DEDUP_REMOVED lines=41> */
.L_x_1149:
        /* <DEDUP_REMOVED lines=22> */
.L_x_1150:
        /* <DEDUP_REMOVED lines=18> */
.L_x_1151:
        /* <DEDUP_REMOVED lines=22> */
.L_x_1152:
        /* <DEDUP_REMOVED lines=22> */
.L_x_1153:
        /* <DEDUP_REMOVED lines=8> */
.L_x_1155:
[----:B------:R-:W-:-:S08]  /*0980*/  NOP ;  /* 0x0000000000007918 */ /* 0x000fd00000000000 */
[----:B------:R-:W1:Y:S02]  /*0990*/  USETMAXREG.TRY_ALLOC.CTAPOOL UP0, 0xf0 ;  /* 0x000000f0000079c8 */ /* 0x000e640008000600 */
[----:B-1----:R-:W-:-:S13]  /*09a0*/  PLOP3.LUT P0, PT, PT, PT, UP0, 0x80, 0x0 ;  /* 0x000000000000781c */ /* 0x002fda0003f0f008 */
[----:B------:R-:W-:Y:S05]  /*09b0*/  @!P0 BRA `(.L_x_1155) ;  /* 0xfffffffc00f08947 */ /* 0x000fea000383ffff */
[----:B------:R-:W1:Y:S08]  /*09c0*/  S2UR UR4, SR_CTAID.X ;  /* 0x00000000000479c3 */ /* 0x000e700000002500 */
[----:B------:R-:W-:Y:S08]  /*09d0*/  BAR.ARV 0x4, 0x180 ;  /* 0x0106000000007b1d */ /* 0x000ff00000002000 */
[----:B------:R-:W1:Y:S08]  /*09e0*/  LDC R0, c[0x0][0xc38] ;  /* 0x00030e00ff007b82 */ /* 0x000e700000000800 */
[----:B------:R-:W-:Y:S06]  /*09f0*/  BAR.ARV 0x8, 0x180 ;  /* 0x0206000000007b1d */ /* 0x000fec0000002000 */
[----:B-1----:R-:W-:-:S13]  /*0a00*/  ISETP.LE.AND P0, PT, R0, UR4, PT ;  /* 0x0000000400007c0c */ /* 0x002fda000bf03270 */
[----:B------:R-:W-:Y:S05]  /*0a10*/  @P0 EXIT ;  /* 0x000000000000094d */ /* 0x000fea0003800000 */
[----:B------:R-:W2:Y:S01]  /*0a20*/  LDL R3, [R1+0x1c] ;  /* 0x00001c0001037983 */ /* 0x000ea20000100800 */
[----:B------:R-:W-:Y:S01]  /*0a30*/  UMOV UR38, URZ ;  /* 0x0000003f00267c82 */ /* 0x000fe20008000000 */
[----:B------:R-:W-:Y:S01]  /*0a40*/  UMOV UR36, URZ ;  /* 0x0000003f00247c82 */ /* 0x000fe20008000000 */
[----:B0-----:R-:W0:Y:S02]  /*0a50*/  S2R R2, SR_TID.X ;  /* 0x0000000000027919 */ /* 0x001e240000002100 */
[----:B0-----:R-:W-:-:S05]  /*0a60*/  VIADD R217, R2, 0xffffff80 ;  /* 0xffffff8002d97836 */ /* 0x001fca0000000000 */
[----:B------:R-:W-:-:S04]  /*0a70*/  SHF.R.S32.HI R0, RZ, 0x1f, R217 ;  /* 0x0000001fff007819 */ /* 0x000fc800000114d9 */
[CC--:B------:R-:W-:Y:S02]  /*0a80*/  LEA.HI R2, R0.reuse, R217.reuse, RZ, 0x7 ;  /* 0x000000d900027211 */ /* 0x0c0fe400078f38ff */
[-C--:B------:R-:W-:Y:S02]  /*0a90*/  LEA.HI R4, R0, R217.reuse, RZ, 0x5 ;  /* 0x000000d900047211 */ /* 0x080fe400078f28ff */
[----:B------:R-:W-:Y:S02]  /*0aa0*/  LOP3.LUT R208, R2, 0xffffff80, RZ, 0xc0, !PT ;  /* 0xffffff8002d07812 */ /* 0x000fe400078ec0ff */
[----:B------:R-:W-:Y:S01]  /*0ab0*/  LEA.HI R11, R0, R217, RZ, 0x2 ;  /* 0x000000d9000b7211 */ /* 0x000fe200078f10ff */
[----:B------:R-:W-:Y:S01]  /*0ac0*/  IMAD.SHL.U32 R5, R4, 0x20, RZ ;  /* 0x0000002004057824 */ /* 0x000fe200078e00ff */
[----:B------:R-:W-:Y:S01]  /*0ad0*/  SHF.R.S32.HI R209, RZ, 0x7, R2 ;  /* 0x00000007ffd17819 */ /* 0x000fe20000011402 */
[----:B------:R-:W-:-:S03]  /*0ae0*/  IMAD.IADD R208, R217, 0x1, -R208 ;  /* 0x00000001d9d07824 */ /* 0x000fc600078e0ad0 */
[----:B------:R-:W-:Y:S02]  /*0af0*/  LOP3.LUT R5, R5, 0xfffffc00, RZ, 0xc0, !PT ;  /* 0xfffffc0005057812 */ /* 0x000fe400078ec0ff */
[----:B------:R-:W-:Y:S02]  /*0b00*/  SHF.R.S32.HI R7, RZ, 0x1f, R208 ;  /* 0x0000001fff077819 */ /* 0x000fe400000114d0 */
[----:B------:R-:W-:Y:S02]  /*0b10*/  LEA.HI R2, R2, R209, RZ, 0x1 ;  /* 0x000000d102027211 */ /* 0x000fe400078f08ff */
[CC--:B------:R-:W-:Y:S02]  /*0b20*/  LEA.HI R8, R7.reuse, R208.reuse, RZ, 0x2 ;  /* 0x000000d007087211 */ /* 0x0c0fe400078f10ff */
[----:B------:R-:W-:Y:S02]  /*0b30*/  LEA.HI R7, R7, R208, RZ, 0x5 ;  /* 0x000000d007077211 */ /* 0x000fe400078f28ff */
[----:B------:R-:W-:-:S02]  /*0b40*/  SHF.R.S32.HI R9, RZ, 0x2, R8 ;  /* 0x00000002ff097819 */ /* 0x000fc40000011408 */
[----:B------:R-:W-:Y:S02]  /*0b50*/  SHF.R.S32.HI R10, RZ, 0x1f, R8 ;  /* 0x0000001fff0a7819 */ /* 0x000fe40000011408 */
[----:B------:R-:W-:Y:S02]  /*0b60*/  SHF.R.S32.HI R7, RZ, 0x5, R7 ;  /* 0x00000005ff077819 */ /* 0x000fe40000011407 */
[----:B------:R-:W-:Y:S02]  /*0b70*/  LEA.HI R10, R10, R9, RZ, 0x3 ;  /* 0x000000090a0a7211 */ /* 0x000fe400078f18ff */
[----:B------:R-:W-:Y:S02]  /*0b80*/  LOP3.LUT R2, R2, 0x3fffffe, RZ, 0xc0, !PT ;  /* 0x03fffffe02027812 */ /* 0x000fe400078ec0ff */
[----:B------:R-:W-:Y:S02]  /*0b90*/  LOP3.LUT R10, R10, 0xfffffff8, RZ, 0xc0, !PT ;  /* 0xfffffff80a0a7812 */ /* 0x000fe400078ec0ff */
[----:B------:R-:W-:Y:S01]  /*0ba0*/  LOP3.LUT R17, R8, 0x7ffffffc, RZ, 0xc0, !PT ;  /* 0x7ffffffc08117812 */ /* 0x000fe200078ec0ff */
[----:B------:R-:W-:-:S02]  /*0bb0*/  IMAD.IADD R2, R209, 0x1, -R2 ;  /* 0x00000001d1027824 */ /* 0x000fc400078e0a02 */
[----:B------:R-:W-:Y:S02]  /*0bc0*/  IMAD.IADD R10, R9, 0x1, -R10 ;  /* 0x00000001090a7824 */ /* 0x000fe400078e0a0a */
[----:B------:R-:W-:Y:S02]  /*0bd0*/  IMAD.IADD R17, R208, 0x1, -R17 ;  /* 0x00000001d0117824 */ /* 0x000fe400078e0a11 */
[----:B------:R-:W-:-:S04]  /*0be0*/  IMAD R7, R7, 0x10, R10 ;  /* 0x0000001007077824 */ /* 0x000fc800078e020a */
[----:B------:R-:W-:Y:S01]  /*0bf0*/  IMAD R210, R2, 0x40, R7 ;  /* 0x0000004002d27824 */ /* 0x000fe200078e0207 */
[----:B--2---:R-:W-:Y:S02]  /*0c00*/  R2UR UR5, R3 ;  /* 0x00000000030572ca */ /* 0x004fe400000e0000 */
[CC--:B------:R-:W-:Y:S02]  /*0c10*/  LEA.HI R3, R0.reuse, R217.reuse, RZ, 0x4 ;  /* 0x000000d900037211 */ /* 0x0c0fe400078f20ff */
[----:B------:R-:W-:Y:S02]  /*0c20*/  LEA.HI R0, R0, R217, RZ, 0x3 ;  /* 0x000000d900007211 */ /* 0x000fe400078f18ff */
[----:B------:R-:W-:Y:S02]  /*0c30*/  SHF.R.S32.HI R6, RZ, 0x4, R3 ;  /* 0x00000004ff067819 */ /* 0x000fe40000011403 */
[C---:B------:R-:W-:Y:S02]  /*0c40*/  LOP3.LUT R4, R3.reuse, 0x3fffff0, RZ, 0xc0, !PT ;  /* 0x03fffff003047812 */ /* 0x040fe400078ec0ff */
[----:B------:R-:W-:-:S02]  /*0c50*/  LEA.HI R3, R3, R6, RZ, 0x1 ;  /* 0x0000000603037211 */ /* 0x000fc400078f08ff */
[----:B------:R-:W-:Y:S01]  /*0c60*/  LOP3.LUT R202, R0, 0xfffffff8, RZ, 0xc0, !PT ;  /* 0xfffffff800ca7812 */ /* 0x000fe200078ec0ff */
[----:B------:R-:W-:Y:S01]  /*0c70*/  IMAD.IADD R4, R217, 0x1, -R4 ;  /* 0x00000001d9047824 */ /* 0x000fe200078e0a04 */
[----:B------:R-:W-:Y:S01]  /*0c80*/  LOP3.LUT R3, R3, 0x1ffffffe, RZ, 0xc0, !PT ;  /* 0x1ffffffe03037812 */ /* 0x000fe200078ec0ff */
[----:B------:R-:W-:Y:S01]  /*0c90*/  ULOP3.LUT UR6, UR5, 0x1, URZ, 0xfc, !UPT ;  /* 0x0000000105067892 */ /* 0x000fe2000f8efc3f */
[----:B------:R-:W-:Y:S01]  /*0ca0*/  SHF.R.S32.HI R206, RZ, 0x3, R0 ;  /* 0x00000003ffce7819 */ /* 0x000fe20000011400 */
[----:B------:R-:W-:Y:S01]  /*0cb0*/  IMAD R4, R4, 0x40, R5 ;  /* 0x0000004004047824 */ /* 0x000fe200078e0205 */
[----:B------:R-:W-:Y:S01]  /*0cc0*/  UMOV UR5, URZ ;  /* 0x0000003f00057c82 */ /* 0x000fe20008000000 */
[----:B------:R-:W-:Y:S01]  /*0cd0*/  IMAD.IADD R3, R6, 0x1, -R3 ;  /* 0x0000000106037824 */ /* 0x000fe200078e0a03 */
[----:B------:R-:W-:Y:S01]  /*0ce0*/  LOP3.LUT R6, R11, 0xfffffffc, RZ, 0xc0, !PT ;  /* 0xfffffffc0b067812 */ /* 0x000fe200078ec0ff */
[----:B------:R-:W-:Y:S02]  /*0cf0*/  IMAD.IADD R202, R217, 0x1, -R202 ;  /* 0x00000001d9ca7824 */ /* 0x000fe400078e0aca */
[----:B------:R-:W-:-:S02]  /*0d00*/  IMAD R211, R3, 0x8, R4 ;  /* 0x0000000803d37824 */ /* 0x000fc400078e0204 */
[----:B------:R-:W-:Y:S02]  /*0d10*/  IMAD.IADD R6, R217, 0x1, -R6 ;  /* 0x00000001d9067824 */ /* 0x000fe400078e0a06 */
[----:B------:R-:W-:Y:S02]  /*0d20*/  IMAD.SHL.U32 R18, R202, 0x8, RZ ;  /* 0x00000008ca127824 */ /* 0x000fe400078e00ff */
[----:B------:R-:W-:Y:S01]  /*0d30*/  IMAD.U32 R212, RZ, RZ, UR6 ;  /* 0x00000006ffd47e24 */ /* 0x000fe2000f8e00ff */
[----:B------:R-:W-:Y:S01]  /*0d40*/  LEA.HI R5, R6, R6, RZ, 0x1 ;  /* 0x0000000606057211 */ /* 0x000fe200078f08ff */
[C---:B------:R-:W-:Y:S01]  /*0d50*/  VIADD R200, R18.reuse, 0x40 ;  /* 0x0000004012c87836 */ /* 0x040fe20000000000 */
[----:B------:R-:W-:Y:S01]  /*0d60*/  SHF.R.S32.HI R216, RZ, 0x1f, R18 ;  /* 0x0000001fffd87819 */ /* 0x000fe20000011412 */
[C---:B------:R-:W-:Y:S01]  /*0d70*/  VIADD R23, R18.reuse, 0x80 ;  /* 0x0000008012177836 */ /* 0x040fe20000000000 */
[----:B------:R-:W-:Y:S01]  /*0d80*/  LOP3.LUT R5, R5, 0x1ffffffe, RZ, 0xc0, !PT ;  /* 0x1ffffffe05057812 */ /* 0x000fe200078ec0ff */
[----:B------:R-:W-:Y:S01]  /*0d90*/  VIADD R201, R18, 0xc0 ;  /* 0x000000c012c97836 */ /* 0x000fe20000000000 */
[----:B------:R-:W-:Y:S01]  /*0da0*/  SHF.R.S32.HI R215, RZ, 0x1f, R200 ;  /* 0x0000001fffd77819 */ /* 0x000fe200000114c8 */
[----:B------:R-:W-:Y:S01]  /*0db0*/  IMAD.U32 R207, RZ, RZ, UR5 ;  /* 0x00000005ffcf7e24 */ /* 0x000fe2000f8e00ff */
[----:B------:R-:W-:Y:S01]  /*0dc0*/  SHF.R.S32.HI R214, RZ, 0x1f, R23 ;  /* 0x0000001fffd67819 */ /* 0x000fe20000011417 */
[----:B------:R-:W-:Y:S01]  /*0dd0*/  IMAD.IADD R5, R6, 0x1, -R5 ;  /* 0x0000000106057824 */ /* 0x000fe200078e0a05 */
[----:B------:R-:W-:-:S03]  /*0de0*/  SHF.R.S32.HI R213, RZ, 0x1f, R201 ;  /* 0x0000001fffd57819 */ /* 0x000fc600000114c9 */
[----:B------:R-:W-:-:S07]  /*0df0*/  IMAD R19, R5, 0x8, R210 ;  /* 0x0000000805137824 */ /* 0x000fce00078e02d2 */
.L_x_1252:
[----:B------:R-:W-:Y:S01]  /*0e00*/  ULDC UR5, c[0x0][0xc60] ;  /* 0x0003180000057ab9 */ /* 0x000fe20000000800 */
[----:B------:R-:W-:Y:S01]  /*0e10*/  UMOV UR8, UR4 ;  /* 0x0000000400087c82 */ /* 0x000fe20008000000 */
[----:B------:R-:W-:-:S11]  /*0e20*/  UISETP.NE.AND UP0, UPT, UR5, 0x1, UPT ;  /* 0x000000010500788c */ /* 0x000fd6000bf05270 */
[----:B------:R-:W-:Y:S01]  /*0e30*/  @UP0 ULDC UR6, c[0x0][0xc64] ;  /* 0x0003190000060ab9 */ /* 0x000fe20000000800 */
[----:B------:R-:W-:Y:S01]  /*0e40*/  @UP0 ULDC UR9, c[0x0][0xc68] ;  /* 0x00031a0000090ab9 */ /* 0x000fe20000000800 */
[----:B------:R-:W-:-:S04]  /*0e50*/  UIMAD.WIDE.U32 UR6, UR4, UR6, URZ ;  /* 0x00000006040672a5 */ /* 0x000fc8000f8e003f */
[----:B------:R-:W-:-:S03]  /*0e60*/  @UP0 USHF.R.U32.HI UR8, URZ, UR9, UR7 ;  /* 0x000000093f080299 */ /* 0x000fc60008011607 */
[----:B------:R-:W-:Y:S02]  /*0e70*/  ULDC UR6, c[0x0][0xc78] ;  /* 0x00031e0000067ab9 */ /* 0x000fe40000000800 */
[----:B------:R-:W-:Y:S02]  /*0e80*/  UISETP.GE.AND UP0, UPT, UR8, UR6, UPT ;  /* 0x000000060800728c */ /* 0x000fe4000bf06270 */
[----:B------:R-:W-:-:S04]  /*0e90*/  UIADD3 UR6, -UR8, URZ, URZ ;  /* 0x0000003f08067290 */ /* 0x000fc8000fffe13f */
[----:B------:R-:W-:Y:S01]  /*0ea0*/  PLOP3.LUT P0, PT, PT, PT, UP0, 0x80, 0x0 ;  /* 0x000000000000781c */ /* 0x000fe20003f0f008 */
[----:B------:R-:W-:-:S12]  /*0eb0*/  UIMAD UR9, UR5, UR6, UR4 ;  /* 0x00000006050972a4 */ /* 0x000fd8000f8e0204 */
[----:B012345:R-:W-:Y:S05]  /*0ec0*/  @!P0 BRA `(.L_x_1156) ;  /* 0x0000000000208947 */ /* 0x03ffea0003800000 */
[----:B------:R-:W-:Y:S01]  /*0ed0*/  ULDC UR7, c[0x0][0xc6c] ;  /* 0x00031b0000077ab9 */ /* 0x000fe20000000800 */
[----:B------:R-:W-:Y:S01]  /*0ee0*/  UMOV UR6, UR9 ;  /* 0x0000000900067c82 */ /* 0x000fe20008000000 */
[----:B------:R-:W-:-:S11]  /*0ef0*/  UISETP.NE.AND UP0, UPT, UR7, 0x1, UPT ;  /* 0x000000010700788c */ /* 0x000fd6000bf05270 */
[----:B------:R-:W-:Y:S02]  /*0f00*/  @UP0 ULDC.64 UR10, c[0x0][0xc70] ;  /* 0x00031c00000a0ab9 */ /* 0x000fe40000000a00 */
[----:B------:R-:W-:-:S04]  /*0f10*/  UIMAD.WIDE.U32 UR4, UR9, UR10, URZ ;  /* 0x0000000a090472a5 */ /* 0x000fc8000f8e003f */
[----:B------:R-:W-:-:S04]  /*0f20*/  @UP0 USHF.R.U32.HI UR6, URZ, UR11, UR5 ;  /* 0x0000000b3f060299 */ /* 0x000fc80008011605 */
[----:B------:R-:W-:Y:S01]  /*0f30*/  UIMAD UR4, UR6, UR7, URZ ;  /* 0x00000007060472a4 */ /* 0x000fe2000f8e023f */
[----:B------:R-:W-:Y:S11]  /*0f40*/  BRA `(.L_x_1157) ;  /* 0x00000000001c7947 */ /* 0x000ff60003800000 */
.L_x_1156:
[----:B------:R-:W-:Y:S01]  /*0f50*/  ULDC UR7, c[0x0][0xc54] ;  /* 0x0003150000077ab9 */ /* 0x000fe20000000800 */
[----:B------:R-:W-:Y:S01]  /*0f60*/  UMOV UR6, UR9 ;  /* 0x0000000900067c82 */ /* 0x000fe20008000000 */
[----:B------:R-:W-:-:S11]  /*0f70*/  UISETP.NE.AND UP0, UPT, UR7, 0x1, UPT ;  /* 0x000000010700788c */ /* 0x000fd6000bf05270 */
[----:B------:R-:W-:Y:S02]  /*0f80*/  @UP0 ULDC.64 UR10, c[0x0][0xc58] ;  /* 0x00031600000a0ab9 */ /* 0x000fe40000000a00 */
[----:B------:R-:W-:-:S04]  /*0f90*/  UIMAD.WIDE.U32 UR4, UR9, UR10, URZ ;  /* 0x0000000a090472a5 */ /* 0x000fc8000f8e003f */
[----:B------:R-:W-:-:S04]  /*0fa0*/  @UP0 USHF.R.U32.HI UR6, URZ, UR11, UR5 ;  /* 0x0000000b3f060299 */ /* 0x000fc80008011605 */
[----:B------:R-:W-:-:S12]  /*0fb0*/  UIMAD UR4, UR6, UR7, URZ ;  /* 0x00000007060472a4 */ /* 0x000fd8000f8e023f */
.L_x_1157:
[----:B------:R-:W-:Y:S01]  /*0fc0*/  ULOP3.LUT UR6, URZ, UR6, URZ, 0x33, !UPT ;  /* 0x000000063f067292 */ /* 0x000fe2000f8e333f */
[----:B------:R-:W-:Y:S01]  /*0fd0*/  ULDC UR12, c[0x0][0xc48] ;  /* 0x00031200000c7ab9 */ /* 0x000fe20000000800 */
[----:B------:R-:W-:Y:S01]  /*0fe0*/  ULDC UR7, c[0x0][0x448] ;  /* 0x0001120000077ab9 */ /* 0x000fe20000000800 */
[----:B------:R-:W-:Y:S01]  /*0ff0*/  ULDC UR5, c[0x0][0xc3c] ;  /* 0x00030f0000057ab9 */ /* 0x000fe20000000800 */
[----:B------:R-:W-:Y:S02]  /*1000*/  UISETP.NE.AND UP2, UPT, UR12, 0x1, UPT ;  /* 0x000000010c00788c */ /* 0x000fe4000bf45270 */
[----:B------:R-:W-:Y:S02]  /*1010*/  UISETP.NE.AND UP1, UPT, UR7, 0x1, UPT ;  /* 0x000000010700788c */ /* 0x000fe4000bf25270 */
[----:B------:R-:W-:Y:S01]  /*1020*/  UIADD3 UR6, UR6, UR5, URZ ;  /* 0x0000000506067290 */ /* 0x000fe2000fffe03f */
[----:B------:R-:W-:Y:S01]  /*1030*/  ULDC.64 UR10, c[0x0][0x418] ;  /* 0x00010600000a7ab9 */ /* 0x000fe20000000a00 */
[----:B------:R-:W-:-:S02]  /*1040*/  UIADD3 UR4, UR9, -UR4, URZ ;  /* 0x8000000409047290 */ /* 0x000fc4000fffe03f */
[----:B------:R-:W-:Y:S02]  /*1050*/  UISETP.NE.U32.AND UP0, UPT, UR10, URZ, UPT ;  /* 0x0000003f0a00728c */ /* 0x000fe4000bf05070 */
[----:B------:R-:W-:Y:S01]  /*1060*/  USHF.L.U32 UR60, UR6, 0x7, URZ ;  /* 0x00000007063c7899 */ /* 0x000fe2000800063f */
[----:B------:R-:W-:Y:S01]  /*1070*/  ULDC UR14, c[0x0][0xc54] ;  /* 0x00031500000e7ab9 */ /* 0x000fe20000000800 */
[----:B------:R-:W-:Y:S02]  /*1080*/  UISETP.NE.AND.EX UP0, UPT, UR11, URZ, UPT, UP0 ;  /* 0x0000003f0b00728c */ /* 0x000fe4000bf05300 */
[----:B------:R-:W-:Y:S02]  /*1090*/  UIMAD UR14, UR8, UR14, UR4 ;  /* 0x0000000e080e72a4 */ /* 0x000fe4000f8e0204 */
[----:B------:R-:W-:Y:S01]  /*10a0*/  UIADD3 UR10, UR60, 0x7f, URZ ;  /* 0x0000007f3c0a7890 */ /* 0x000fe2000fffe03f */
[----:B------:R-:W-:Y:S01]  /*10b0*/  ULDC UR39, c[0x0][0x424] ;  /* 0x0001090000277ab9 */ /* 0x000fe20000000800 */
[----:B------:R-:W-:Y:S01]  /*10c0*/  ULDC UR52, c[0x0][0x288] ;  /* 0x0000a20000347ab9 */ /* 0x000fe20000000800 */
[----:B------:R-:W-:Y:S01]  /*10d0*/  ULDC.64 UR4, c[0x0][0x9e0] ;  /* 0x0002780000047ab9 */ /* 0x000fe20000000a00 */
[----:B------:R-:W-:Y:S01]  /*10e0*/  @UP2 ULDC UR6, c[0x0][0xc4c] ;  /* 0x0003130000062ab9 */ /* 0x000fe20000000800 */
[----:B------:R-:W-:Y:S01]  /*10f0*/  @UP1 ULDC UR8, c[0x0][0x44c] ;  /* 0x0001130000081ab9 */ /* 0x000fe20000000800 */
[----:B------:R-:W-:-:S02]  /*1100*/  UIADD3 UR11, -UR52, 0x1, URZ ;  /* 0x00000001340b7890 */ /* 0x000fc4000fffe13f */
[----:B------:R-:W-:Y:S02]  /*1110*/  UISETP.GE.AND UP3, UPT, UR5, 0x1, UPT ;  /* 0x000000010500788c */ /* 0x000fe4000bf66270 */
[----:B------:R-:W-:Y:S02]  /*1120*/  USEL UR39, UR39, 0x1, UP0 ;  /* 0x0000000127277887 */ /* 0x000fe40008000000 */
[----:B------:R-:W-:Y:S02]  /*1130*/  UIMAD.WIDE.U32 UR8, UR10, UR8, URZ ;  /* 0x000000080a0872a5 */ /* 0x000fe4000f8e003f */
[----:B------:R-:W-:Y:S01]  /*1140*/  UIMAD.WIDE.U32 UR6, UR14, UR6, URZ ;  /* 0x000000060e0672a5 */ /* 0x000fe2000f8e003f */
[----:B------:R-:W-:Y:S01]  /*1150*/  PLOP3.LUT P1, PT, PT, PT, UP3, 0x80, 0x0 ;  /* 0x000000000000781c */ /* 0x000fe20003f2f038 */
[----:B------:R-:W-:Y:S01]  /*1160*/  ULDC UR13, c[0x0][0x2f0] ;  /* 0x0000bc00000d7ab9 */ /* 0x000fe20000000800 */
[----:B------:R-:W-:Y:S01]  /*1170*/  @UP2 ULDC UR15, c[0x0][0xc50] ;  /* 0x00031400000f2ab9 */ /* 0x000fe20000000800 */
[----:B------:R-:W-:Y:S01]  /*1180*/  @UP1 ULDC UR16, c[0x0][0x450] ;  /* 0x0001140000101ab9 */ /* 0x000fe20000000800 */
[----:B------:R-:W-:Y:S01]  /*1190*/  UMOV UR17, UR14 ;  /* 0x0000000e00117c82 */ /* 0x000fe20008000000 */
[----:B------:R-:W-:-:S02]  /*11a0*/  UIMAD UR11, UR39, UR13, UR11 ;  /* 0x0000000d270b72a4 */ /* 0x000fc4000f8e020b */
[----:B------:R-:W-:Y:S02]  /*11b0*/  @UP1 USHF.R.U32.HI UR10, URZ, UR16, UR9 ;  /* 0x000000103f0a1299 */ /* 0x000fe40008011609 */
[----:B------:R-:W-:Y:S02]  /*11c0*/  @UP2 USHF.R.U32.HI UR17, URZ, UR15, UR7 ;  /* 0x0000000f3f112299 */ /* 0x000fe40008011607 */
[----:B------:R-:W-:Y:S02]  /*11d0*/  UIADD3 UR10, UR11, UR10, URZ ;  /* 0x0000000a0b0a7290 */ /* 0x000fe4000fffe03f */
[----:B------:R-:W-:Y:S02]  /*11e0*/  UIADD3 UR6, -UR17, URZ, URZ ;  /* 0x0000003f11067290 */ /* 0x000fe4000fffe13f */
[----:B------:R-:W-:Y:S01]  /*11f0*/  UIADD3 UR4, UR10, UR4, URZ ;  /* 0x000000040a047290 */ /* 0x000fe2000fffe03f */
[----:B------:R-:W-:Y:S01]  /*1200*/  IMAD.U32 R204, RZ, RZ, UR17 ;  /* 0x00000011ffcc7e24 */ /* 0x000fe2000f8e00ff */
[----:B------:R-:W-:-:S04]  /*1210*/  UIMAD UR6, UR12, UR6, UR14 ;  /* 0x000000060c0672a4 */ /* 0x000fc8000f8e020e */
[----:B------:R-:W-:Y:S02]  /*1220*/  IMAD.U32 R0, RZ, RZ, UR4 ;  /* 0x00000004ff007e24 */ /* 0x000fe4000f8e00ff */
[----:B------:R-:W-:Y:S01]  /*1230*/  IMAD.U32 R203, RZ, RZ, UR6 ;  /* 0x00000006ffcb7e24 */ /* 0x000fe2000f8e00ff */
[----:B------:R-:W-:Y:S06]  /*1240*/  @!P1 BRA `(.L_x_1158) ;  /* 0x0000000000409947 */ /* 0x000fec0003800000 */
[----:B------:R-:W-:Y:S01]  /*1250*/  ISETP.LT.AND P0, PT, RZ, UR10, PT ;  /* 0x0000000aff007c0c */ /* 0x000fe2000bf01270 */
[----:B------:R-:W-:-:S12]  /*1260*/  UIADD3 UR4, UR10, -0x1, URZ ;  /* 0xffffffff0a047890 */ /* 0x000fd8000fffe03f */
[----:B------:R-:W-:Y:S05]  /*1270*/  @P0 BRA `(.L_x_1159) ;  /* 0x00000000001c0947 */ /* 0x000fea0003800000 */
[----:B------:R-:W-:Y:S02]  /*1280*/  UISETP.NE.AND UP0, UPT, UR5, 0x1, UPT ;  /* 0x000000010500788c */ /* 0x000fe4000bf05270 */
[----:B------:R-:W-:-:S09]  /*1290*/  UIADD3 UR4, -UR10, URZ, URZ ;  /* 0x0000003f0a047290 */ /* 0x000fd2000fffe13f */
[----:B------:R-:W-:Y:S02]  /*12a0*/  @UP0 ULDC.64 UR8, c[0x0][0x9e8] ;  /* 0x00027a0000080ab9 */ /* 0x000fe40000000a00 */
[----:B------:R-:W-:-:S04]  /*12b0*/  UIMAD.WIDE.U32 UR6, UR4, UR8, URZ ;  /* 0x00000008040672a5 */ /* 0x000fc8000f8e003f */
[----:B------:R-:W-:-:S04]  /*12c0*/  @UP0 USHF.R.U32.HI UR4, URZ, UR9, UR7 ;  /* 0x000000093f040299 */ /* 0x000fc80008011607 */
[----:B------:R-:W-:Y:S01]  /*12d0*/  ULOP3.LUT UR4, URZ, UR4, URZ, 0x33, !UPT ;  /* 0x000000043f047292 */ /* 0x000fe2000f8e333f */
[----:B------:R-:W-:Y:S11]  /*12e0*/  BRA `(.L_x_1160) ;  /* 0x0000000000107947 */ /* 0x000ff60003800000 */
.L_x_1159:
[----:B------:R-:W-:-:S11]  /*12f0*/  UISETP.NE.AND UP0, UPT, UR5, 0x1, UPT ;  /* 0x000000010500788c */ /* 0x000fd6000bf05270 */
[----:B------:R-:W-:Y:S02]  /*1300*/  @UP0 ULDC.64 UR8, c[0x0][0x9e8] ;  /* 0x00027a0000080ab9 */ /* 0x000fe40000000a00 */
[----:B------:R-:W-:-:S04]  /*1310*/  UIMAD.WIDE.U32 UR6, UR4, UR8, URZ ;  /* 0x00000008040672a5 */ /* 0x000fc8000f8e003f */
[----:B------:R-:W-:-:S12]  /*1320*/  @UP0 USHF.R.U32.HI UR4, URZ, UR9, UR7 ;  /* 0x000000093f040299 */ /* 0x000fd80008011607 */
.L_x_1160:
[----:B------:R-:W-:-:S06]  /*1330*/  UIMAD UR4, UR4, UR5, UR5 ;  /* 0x00000005040472a4 */ /* 0x000fcc000f8e0205 */
[----:B------:R-:W-:-:S07]  /*1340*/  VIMNMX R0, R0, UR4, PT ;  /* 0x0000000400007c48 */ /* 0x000fce000bfe0100 */
.L_x_1158:
[----:B------:R-:W-:Y:S01]  /*1350*/  UIMAD UR4, UR39, UR13, 0x3f ;  /* 0x0000003f270474a4 */ /* 0x000fe2000f8e020d */
[----:B------:R-:W-:Y:S01]  /*1360*/  VIADD R0, R0, 0x3f ;  /* 0x0000003f00007836 */ /* 0x000fe20000000000 */
[----:B------:R-:W-:Y:S01]  /*1370*/  @UP1 ULDC UR6, c[0x0][0x44c] ;  /* 0x0001130000061ab9 */ /* 0x000fe20000000800 */
[----:B------:R-:W-:Y:S01]  /*1380*/  @UP1 ULDC UR10, c[0x0][0x450] ;  /* 0x00011400000a1ab9 */ /* 0x000fe20000000800 */
[----:B------:R-:W-:Y:S02]  /*1390*/  USHF.R.S32.HI UR8, URZ, 0x1f, UR4 ;  /* 0x0000001f3f087899 */ /* 0x000fe40008011404 */
[----:B------:R-:W-:Y:S01]  /*13a0*/  UIMAD.WIDE.U32 UR6, UR60, UR6, URZ ;  /* 0x000000063c0672a5 */ /* 0x000fe2000f8e003f */
[----:B------:R-:W-:Y:S01]  /*13b0*/  SHF.R.S32.HI R3, RZ, 0x1f, R0 ;  /* 0x0000001fff037819 */ /* 0x000fe20000011400 */
[----:B------:R-:W-:Y:S01]  /*13c0*/  UMOV UR9, UR60 ;  /* 0x0000003c00097c82 */ /* 0x000fe20008000000 */
[----:B------:R-:W-:Y:S02]  /*13d0*/  ULEA.HI UR8, UR8, UR4, URZ, 0x6 ;  /* 0x0000000408087291 */ /* 0x000fe4000f8f303f */
[----:B------:R-:W-:Y:S01]  /*13e0*/  @UP1 USHF.R.U32.HI UR9, URZ, UR10, UR7 ;  /* 0x0000000a3f091299 */ /* 0x000fe20008011607 */
[----:B------:R-:W-:Y:S01]  /*13f0*/  LEA.HI R3, R3, R0, RZ, 0x6 ;  /* 0x0000000003037211 */ /* 0x000fe200078f30ff */
[----:B------:R-:W-:-:S02]  /*1400*/  UIMAD UR52, UR39, UR13, -UR52 ;  /* 0x0000000d273472a4 */ /* 0x000fc4000f8e0a34 */
[----:B------:R-:W-:Y:S01]  /*1410*/  USHF.R.S32.HI UR8, URZ, 0x6, UR8 ;  /* 0x000000063f087899 */ /* 0x000fe20008011408 */
[----:B------:R-:W-:Y:S01]  /*1420*/  SHF.R.S32.HI R3, RZ, 0x6, R3 ;  /* 0x00000006ff037819 */ /* 0x000fe20000011403 */
[----:B------:R-:W-:-:S03]  /*1430*/  UIADD3 UR4, UR52, UR9, URZ ;  /* 0x0000000934047290 */ /* 0x000fc6000fffe03f */
[----:B------:R-:W-:Y:S01]  /*1440*/  ULDC UR9, c[0x0][0x9dc] ;  /* 0x0002770000097ab9 */ /* 0x000fe20000000800 */
[----:B------:R-:W-:Y:S01]  /*1450*/  VIMNMX R205, R3, UR8, PT ;  /* 0x0000000803cd7c48 */ /* 0x000fe2000bfe0100 */
[----:B------:R-:W-:Y:S01]  /*1460*/  UIADD3 UR9, UR4, -UR9, URZ ;  /* 0x8000000904097290 */ /* 0x000fe2000fffe03f */
[----:B------:R-:W-:Y:S11]  /*1470*/  @!P1 BRA `(.L_x_1161) ;  /* 0x0000000000449947 */ /* 0x000ff60003800000 */
[----:B------:R-:W-:-:S06]  /*1480*/  UISETP.GT.AND UP0, UPT, UR4, -0x1, UPT ;  /* 0xffffffff0400788c */ /* 0x000fcc000bf04270 */
[----:B------:R-:W-:-:S13]  /*1490*/  PLOP3.LUT P0, PT, PT, PT, UP0, 0x80, 0x0 ;  /* 0x000000000000781c */ /* 0x000fda0003f0f008 */
[----:B------:R-:W-:Y:S05]  /*14a0*/  @P0 BRA `(.L_x_1162) ;  /* 0x00000000001c0947 */ /* 0x000fea0003800000 */
[----:B------:R-:W-:Y:S02]  /*14b0*/  UISETP.NE.AND UP0, UPT, UR5, 0x1, UPT ;  /* 0x000000010500788c */ /* 0x000fe4000bf05270 */
[----:B------:R-:W-:-:S09]  /*14c0*/  ULOP3.LUT UR4, URZ, UR4, URZ, 0x33, !UPT ;  /* 0x000000043f047292 */ /* 0x000fd2000f8e333f */
[----:B------:R-:W-:Y:S02]  /*14d0*/  @UP0 ULDC.64 UR10, c[0x0][0x9e8] ;  /* 0x00027a00000a0ab9 */ /* 0x000fe40000000a00 */
[----:B------:R-:W-:-:S04]  /*14e0*/  UIMAD.WIDE.U32 UR6, UR4, UR10, URZ ;  /* 0x0000000a040672a5 */ /* 0x000fc8000f8e003f */
[----:B------:R-:W-:-:S04]  /*14f0*/  @UP0 USHF.R.U32.HI UR4, URZ, UR11, UR7 ;  /* 0x0000000b3f040299 */ /* 0x000fc80008011607 */
[----:B------:R-:W-:Y:S01]  /*1500*/  ULOP3.LUT UR4, URZ, UR4, URZ, 0x33, !UPT ;  /* 0x000000043f047292 */ /* 0x000fe2000f8e333f */
[----:B------:R-:W-:Y:S11]  /*1510*/  BRA `(.L_x_1163) ;  /* 0x0000000000107947 */ /* 0x000ff60003800000 */
.L_x_1162:
[----:B------:R-:W-:-:S11]  /*1520*/  UISETP.NE.AND UP0, UPT, UR5, 0x1, UPT ;  /* 0x000000010500788c */ /* 0x000fd6000bf05270 */
[----:B------:R-:W-:Y:S02]  /*1530*/  @UP0 ULDC.64 UR10, c[0x0][0x9e8] ;  /* 0x00027a00000a0ab9 */ /* 0x000fe40000000a00 */
[----:B------:R-:W-:-:S04]  /*1540*/  UIMAD.WIDE.U32 UR6, UR4, UR10, URZ ;  /* 0x0000000a040672a5 */ /* 0x000fc8000f8e003f */
[----:B------:R-:W-:-:S12]  /*1550*/  @UP0 USHF.R.U32.HI UR4, URZ, UR11, UR7 ;  /* 0x0000000b3f040299 */ /* 0x000fd80008011607 */
.L_x_1163:
[----:B------:R-:W-:-:S04]  /*1560*/  UIMAD UR4, UR4, UR5, URZ ;  /* 0x00000005040472a4 */ /* 0x000fc8000f8e023f */
[----:B------:R-:W-:-:S04]  /*1570*/  UISETP.LT.AND UP0, UPT, UR9, UR4, UPT ;  /* 0x000000040900728c */ /* 0x000fc8000bf01270 */
[----:B------:R-:W-:-:S12]  /*1580*/  USEL UR9, UR9, UR4, !UP0 ;  /* 0x0000000409097287 */ /* 0x000fd8000c000000 */
.L_x_1161:
[----:B------:R-:W-:Y:S01]  /*1590*/  USHF.R.S32.HI UR4, URZ, 0x1f, UR9 ;  /* 0x0000001f3f047899 */ /* 0x000fe20008011409 */
[----:B------:R-:W-:Y:S02]  /*15a0*/  PLOP3.LUT P0, PT, PT, PT, PT, 0x80, 0x0 ;  /* 0x000000000000781c */ /* 0x000fe40003f0f070 */
[----:B------:R-:W-:Y:S01]  /*15b0*/  CS2R R2, SRZ ;  /* 0x0000000000027805 */ /* 0x000fe2000001ff00 */
[----:B------:R-:W-:Y:S01]  /*15c0*/  IMAD.MOV.U32 R0, RZ, RZ, RZ ;  /* 0x000000ffff007224 */ /* 0x000fe200078e00ff */
[----:B------:R-:W-:Y:S01]  /*15d0*/  ULEA.HI UR4, UR4, UR9, URZ, 0x6 ;  /* 0x0000000904047291 */ /* 0x000fe2000f8f303f */
[----:B------:R-:W-:Y:S02]  /*15e0*/  CS2R R178, SRZ ;  /* 0x0000000000b27805 */ /* 0x000fe4000001ff00 */
[----:B------:R-:W-:Y:S02]  /*15f0*/  CS2R R176, SRZ ;  /* 0x0000000000b07805 */ /* 0x000fe4000001ff00 */
[----:B------:R-:W-:Y:S01]  /*1600*/  CS2R R148, SRZ ;  /* 0x0000000000947805 */ /* 0x000fe2000001ff00 */
[----:B------:R-:W-:Y:S01]  /*1610*/  USHF.R.S32.HI UR4, URZ, 0x6, UR4 ;  /* 0x000000063f047899 */ /* 0x000fe20008011404 */
[----:B------:R-:W-:-:S02]  /*1620*/  CS2R R174, SRZ ;  /* 0x0000000000ae7805 */ /* 0x000fc4000001ff00 */
[----:B------:R-:W-:Y:S02]  /*1630*/  CS2R R144, SRZ ;  /* 0x0000000000907805 */ /* 0x000fe4000001ff00 */
[----:B------:R-:W-:Y:S01]  /*1640*/  CS2R R172, SRZ ;  /* 0x0000000000ac7805 */ /* 0x000fe2000001ff00 */
[----:B------:R-:W-:Y:S01]  /*1650*/  UISETP.LT.AND UP0, UPT, URZ, UR4, UPT ;  /* 0x000000043f00728c */ /* 0x000fe2000bf01270 */
[----:B------:R-:W-:Y:S02]  /*1660*/  CS2R R140, SRZ ;  /* 0x00000000008c7805 */ /* 0x000fe4000001ff00 */
[----:B------:R-:W-:Y:S02]  /*1670*/  CS2R R170, SRZ ;  /* 0x0000000000aa7805 */ /* 0x000fe4000001ff00 */
[----:B------:R-:W-:Y:S01]  /*1680*/  CS2R R136, SRZ ;  /* 0x0000000000887805 */ /* 0x000fe2000001ff00 */
[----:B------:R-:W-:Y:S01]  /*1690*/  USEL UR5, URZ, UR4, !UP0 ;  /* 0x000000043f057287 */ /* 0x000fe2000c000000 */
[----:B------:R-:W-:-:S02]  /*16a0*/  CS2R R120, SRZ ;  /* 0x0000000000787805 */ /* 0x000fc4000001ff00 */
[----:B------:R-:W-:Y:S02]  /*16b0*/  CS2R R116, SRZ ;  /* 0x0000000000747805 */ /* 0x000fe4000001ff00 */
[----:B------:R-:W-:Y:S02]  /*16c0*/  CS2R R132, SRZ ;  /* 0x0000000000847805 */ /* 0x000fe4000001ff00 */
[----:B------:R-:W-:Y:S02]  /*16d0*/  CS2R R112, SRZ ;  /* 0x0000000000707805 */ /* 0x000fe4000001ff00 */
[----:B------:R-:W-:Y:S02]  /*16e0*/  CS2R R108, SRZ ;  /* 0x00000000006c7805 */ /* 0x000fe4000001ff00 */
[----:B------:R-:W-:Y:S01]  /*16f0*/  ISETP.GT.AND P1, PT, R205, UR5, PT ;  /* 0x00000005cd007c0c */ /* 0x000fe2000bf24270 */
[----:B------:R-:W-:Y:S01]  /*1700*/  IMAD.U32 R22, RZ, RZ, UR5 ;  /* 0x00000005ff167e24 */ /* 0x000fe2000f8e00ff */
        /* <DEDUP_REMOVED lines=49> */
[----:B------:R-:W-:Y:S01]  /*1a20*/  CS2R R24, SRZ ;  /* 0x0000000000187805 */ /* 0x000fe2000001ff00 */
[----:B------:R-:W-:Y:S06]  /*1a30*/  @!P1 BRA `(.L_x_1164) ;  /* 0x000000ac00789947 */ /* 0x000fec0003800000 */
        /* <DEDUP_REMOVED lines=31> */
.L_x_1165:
[----:B------:R-:W-:Y:S02]  /*1c30*/  R2UR UR6, R207 ;  /* 0x00000000cf0672ca */ /* 0x000fe400000e0000 */
[----:B------:R-:W-:-:S11]  /*1c40*/  R2UR UR5, R212 ;  /* 0x00000000d40572ca */ /* 0x000fd600000e0000 */
[----:B------:R-:W-:Y:S02]  /*1c50*/  ULEA.HI UR4, UR6, UR6, URZ, 0x1 ;  /* 0x0000000606047291 */ /* 0x000fe4000f8f083f */
[----:B------:R-:W-:Y:S02]  /*1c60*/  IMAD.U32 R2, RZ, RZ, UR5 ;  /* 0x00000005ff027e24 */ /* 0x000fe4000f8e00ff */
[----:B------:R-:W-:-:S03]  /*1c70*/  ULOP3.LUT UR4, UR4, 0xfffffffe, URZ, 0xc0, !UPT ;  /* 0xfffffffe04047892 */ /* 0x000fc6000f8ec03f */
[----:B------:R-:W-:Y:S01]  /*1c80*/  ISETP.NE.AND P0, PT, R2, 0x3, PT ;  /* 0x000000030200780c */ /* 0x000fe20003f05270 */
[----:B------:R-:W-:-:S06]  /*1c90*/  UIADD3 UR4, UR6, -UR4, URZ ;  /* 0x8000000406047290 */ /* 0x000fcc000fffe03f */
[----:B------:R-:W-:-:S05]  /*1ca0*/  IMAD.U32 R0, RZ, RZ, UR4 ;  /* 0x00000004ff007e24 */ /* 0x000fca000f8e00ff */
[----:B------:R-:W-:-:S04]  /*1cb0*/  SHF.L.U32 R0, R0, 0x1f, RZ ;  /* 0x0000001f00007819 */ /* 0x000fc800000006ff */
[----:B------:R-:W0:Y:S02]  /*1cc0*/  SYNCS.PHASECHK.TRANS64.TRYWAIT P1, [UR37+0x30800], R0 ;  /* 0x03080000ff0075a7 */ /* 0x000e240008020165 */
[----:B0-----:R-:W-:Y:S05]  /*1cd0*/  @!P1 BRA `(.L_x_1166) ;  /* 0x0000013000249947 */ /* 0x001fea0003800000 */
.L_x_1373:
[----:B------:R-:W-:Y:S05]  /*1ce0*/  @!P0 BRA `(.L_x_1167) ;  /* 0x0000000000048947 */ /* 0x000fea0003800000 */
[----:B------:R-:W-:Y:S01]  /*1cf0*/  BPT.TRAP 0x1 ;  /* 0x000000040000795c */ /* 0x000fe20000300000 */
.L_x_1167:
[----:B0-----:R-:W-:Y:S02]  /*1d00*/  IMAD.U32 R3, RZ, RZ, UR36 ;  /* 0x00000024ff037e24 */ /* 0x001fe4000f8e00ff */
[----:B------:R-:W-:-:S03]  /*1d10*/  IMAD.U32 R0, RZ, RZ, UR38 ;  /* 0x00000026ff007e24 */ /* 0x000fc6000f8e00ff */
[----:B------:R-:W-:Y:S02]  /*1d20*/  LEA R3, R3, UR37, 0x3 ;  /* 0x0000002503037c11 */ /* 0x000fe4000f8e18ff */
[----:B------:R-:W-:-:S04]  /*1d30*/  SHF.L.U32 R0, R0, 0x1f, RZ ;  /* 0x0000001f00007819 */ /* 0x000fc800000006ff */
[----:B------:R0:W1:Y:S01]  /*1d40*/  SYNCS.PHASECHK.TRANS64.TRYWAIT P2, [R3+URZ+0x30830], R0 ;  /* 0x03083000030075a7 */ /* 0x000062000804017f */
[----:B------:R-:W-:Y:S05]  /*1d50*/  @!P0 BRA `(.L_x_1168) ;  /* 0x0000000000048947 */ /* 0x000fea0003800000 */
[----:B------:R-:W-:Y:S01]  /*1d60*/  BPT.TRAP 0x1 ;  /* 0x000000040000795c */ /* 0x000fe20000300000 */
.L_x_1168:
[----:B------:R-:W2:Y:S02]  /*1d70*/  S2R R2, SR_TID.X ;  /* 0x0000000000027919 */ /* 0x000ea40000002100 */
[----:B--2---:R-:W-:Y:S01]  /*1d80*/  LOP3.LUT P1, RZ, R2, 0x7f, RZ, 0xc0, !PT ;  /* 0x0000007f02ff7812 */ /* 0x004fe2000782c0ff */
[----:B-1----:R-:W-:-:S12]  /*1d90*/  @P2 BRA `(.L_x_1169) ;  /* 0x0000000000082947 */ /* 0x002fd80003800000 */
[----:B------:R-:W1:Y:S02]  /*1da0*/  SYNCS.PHASECHK.TRANS64.TRYWAIT P2, [R3+URZ+0x30830], R0 ;  /* 0x03083000030075a7 */ /* 0x000e64000804017f */
[----:B-1----:R-:W-:Y:S05]  /*1db0*/  @!P2 BRA `(.L_x_1170) ;  /* 0x000001300004a947 */ /* 0x002fea0003800000 */
.L_x_1169:
[----:B------:R-:W-:Y:S05]  /*1dc0*/  WARPSYNC.ALL ;  /* 0x0000000000007948 */ /* 0x000fea0003800000 */
[----:B------:R-:W-:Y:S01]  /*1dd0*/  UIADD3 UR4, UR37, 0x20400, URZ ;  /* 0x0002040025047890 */ /* 0x000fe2000fffe03f */
[----:B------:R-:W-:Y:S01]  /*1de0*/  WARPGROUP.ARRIVE ;  /* 0x00000000000079c5 */ /* 0x000fe20000000000 */
[----:B------:R-:W-:Y:S01]  /*1df0*/  UMOV UR9, 0x40000040 ;  /* 0x4000004000097882 */ /* 0x000fe20000000000 */
[----:B------:R-:W-:Y:S01]  /*1e00*/  UMOV UR11, 0x40000040 ;  /* 0x40000040000b7882 */ /* 0x000fe20000000000 */
[----:B------:R-:W-:Y:S01]  /*1e10*/  USHF.R.U32.HI UR4, URZ, 0x4, UR4 ;  /* 0x000000043f047899 */ /* 0x000fe20008011604 */
[----:B------:R-:W-:Y:S01]  /*1e20*/  IMAD.U32 R15, RZ, RZ, UR9 ;  /* 0x00000009ff0f7e24 */ /* 0x000fe2000f8e00ff */
[----:B------:R-:W-:Y:S01]  /*1e30*/  UMOV UR13, 0x40000040 ;  /* 0x40000040000d7882 */ /* 0x000fe20000000000 */
[----:B------:R-:W-:Y:S01]  /*1e40*/  UMOV UR15, 0x40000040 ;  /* 0x40000040000f7882 */ /* 0x000fe20000000000 */
[----:B------:R-:W-:Y:S01]  /*1e50*/  ULOP3.LUT UR4, UR4, 0x3fff, URZ, 0xc0, !UPT ;  /* 0x00003fff04047892 */ /* 0x000fe2000f8ec03f */
[----:B01----:R-:W-:Y:S01]  /*1e60*/  VIADD R0, R19, UR60 ;  /* 0x0000003c13007c36 */ /* 0x003fe20008000000 */
[----:B------:R-:W-:Y:S01]  /*1e70*/  UMOV UR17, 0x40000040 ;  /* 0x4000004000117882 */ /* 0x000fe20000000000 */
[----:B------:R-:W-:Y:S01]  /*1e80*/  UMOV UR19, 0x40000040 ;  /* 0x4000004000137882 */ /* 0x000fe20000000000 */
[----:B------:R-:W-:Y:S01]  /*1e90*/  ULOP3.LUT UR61, UR4, 0x10000, URZ, 0xfc, !UPT ;  /* 0x00010000043d7892 */ /* 0x000fe2000f8efc3f */
[----:B------:R-:W0:Y:S01]  /*1ea0*/  LDC R20, c[0x0][0x2f0] ;  /* 0x0000bc00ff147b82 */ /* 0x000e220000000800 */
[----:B------:R-:W-:Y:S01]  /*1eb0*/  ULOP3.LUT UR4, UR40, 0x10000, URZ, 0xfc, !UPT ;  /* 0x0001000028047892 */ /* 0x000fe2000f8efc3f */
[----:B------:R-:W-:Y:S01]  /*1ec0*/  IMAD.MOV.U32 R2, RZ, RZ, R0 ;  /* 0x000000ffff027224 */ /* 0x000fe200078e0000 */
[----:B------:R-:W-:Y:S01]  /*1ed0*/  ULEA UR5, UR36, UR61, 0xb ;  /* 0x0000003d24057291 */ /* 0x000fe2000f8e583f */
[----:B------:R-:W-:Y:S01]  /*1ee0*/  IMAD.MOV.U32 R4, RZ, RZ, -0x40 ;  /* 0xffffffc0ff047424 */ /* 0x000fe200078e00ff */
[----:B------:R-:W-:-:S02]  /*1ef0*/  UIADD3 UR6, UR4, 0x2, URZ ;  /* 0x0000000204067890 */ /* 0x000fc4000fffe03f */
[----:B------:R-:W-:Y:S01]  /*1f00*/  UIADD3 UR7, UR5, 0x2, URZ ;  /* 0x0000000205077890 */ /* 0x000fe2000fffe03f */
[----:B------:R-:W1:Y:S01]  /*1f10*/  LDC R21, c[0x0][0x288] ;  /* 0x0000a200ff157b82 */ /* 0x000e620000000800 */
[----:B------:R-:W-:Y:S01]  /*1f20*/  UMOV UR8, UR4 ;  /* 0x0000000400087c82 */ /* 0x000fe20008000000 */
[----:B------:R-:W-:Y:S01]  /*1f30*/  UMOV UR10, UR5 ;  /* 0x00000005000a7c82 */ /* 0x000fe20008000000 */
[----:B------:R-:W-:Y:S01]  /*1f40*/  IMAD.U32 R14, RZ, RZ, UR8 ;  /* 0x00000008ff0e7e24 */ /* 0x000fe2000f8e00ff */
[----:B------:R-:W-:Y:S01]  /*1f50*/  HGMMA.64x64x16.F32 R24, gdesc[UR8], RZ, !UPT, gsb0 ;  /* 0x00e00000081879f0 */ /* 0x000fe2000c0008ff */
        /* <DEDUP_REMOVED lines=8> */
[----:B------:R-:W-:Y:S01]  /*1fe0*/  UIADD3 UR12, UR4, 0x404, URZ ;  /* 0x00000404040c7890 */ /* 0x000fe2000fffe03f */
[----:B------:R-:W-:Y:S01]  /*1ff0*/  IMAD R57, R205, R4, 0x40 ;  /* 0x00000040cd397424 */ /* 0x000fe200078e0204 */
[----:B------:R-:W-:-:S02]  /*2000*/  UIADD3 UR14, UR5, 0x204, URZ ;  /* 0x00000204050e7890 */ /* 0x000fc4000fffe03f */
[----:B------:R-:W-:Y:S01]  /*2010*/  UIADD3 UR16, UR4, 0x406, URZ ;  /* 0x0000040604107890 */ /* 0x000fe2000fffe03f */
[----:B------:R-:W-:Y:S01]  /*2020*/  VIADD R4, R57, 0x1 ;  /* 0x0000000139047836 */ /* 0x000fe20000000000 */
[----:B------:R-:W-:Y:S02]  /*2030*/  UIADD3 UR18, UR5, 0x206, URZ ;  /* 0x0000020605127890 */ /* 0x000fe4000fffe03f */
[----:B------:R-:W-:Y:S02]  /*2040*/  UIADD3 UR20, UR4, 0x800, URZ ;  /* 0x0000080004147890 */ /* 0x000fe4000fffe03f */
[----:B------:R-:W-:Y:S01]  /*2050*/  UIADD3 UR22, UR5, 0x400, URZ ;  /* 0x0000040005167890 */ /* 0x000fe2000fffe03f */
[----:B------:R-:W-:Y:S01]  /*2060*/  UMOV UR21, 0x40000040 ;  /* 0x4000004000157882 */ /* 0x000fe20000000000 */
[----:B------:R-:W-:Y:S01]  /*2070*/  UMOV UR23, 0x40000040 ;  /* 0x4000004000177882 */ /* 0x000fe20000000000 */
[----:B------:R-:W-:Y:S02]  /*2080*/  UIADD3 UR24, UR4, 0x802, URZ ;  /* 0x0000080204187890 */ /* 0x000fe4000fffe03f */
[----:B------:R-:W-:Y:S01]  /*2090*/  UIADD3 UR26, UR5, 0x402, URZ ;  /* 0x00000402051a7890 */ /* 0x000fe2000fffe03f */
[----:B------:R-:W-:Y:S01]  /*20a0*/  UMOV UR25, 0x40000040 ;  /* 0x4000004000197882 */ /* 0x000fe20000000000 */
[----:B------:R-:W-:Y:S01]  /*20b0*/  UMOV UR27, 0x40000040 ;  /* 0x40000040001b7882 */ /* 0x000fe20000000000 */
[----:B------:R-:W-:-:S02]  /*20c0*/  UIADD3 UR28, UR4, 0x804, URZ ;  /* 0x00000804041c7890 */ /* 0x000fc4000fffe03f */
[----:B------:R-:W-:Y:S01]  /*20d0*/  UIADD3 UR30, UR5, 0x404, URZ ;  /* 0x00000404051e7890 */ /* 0x000fe2000fffe03f */
[----:B------:R-:W-:Y:S01]  /*20e0*/  UMOV UR29, 0x40000040 ;  /* 0x40000040001d7882 */ /* 0x000fe20000000000 */
[----:B------:R-:W-:Y:S01]  /*20f0*/  UMOV UR31, 0x40000040 ;  /* 0x40000040001f7882 */ /* 0x000fe20000000000 */
        /* <DEDUP_REMOVED lines=20> */
[----:B------:R-:W-:-:S02]  /*2240*/  WARPGROUP.DEPBAR.LE gsb0, 0x0 ;  /* 0x00008000000079c5 */ /* 0x000fc40000010000 */
[----:B------:R-:W-:-:S06]  /*2250*/  WARPGROUP.ARRIVE ;  /* 0x00000000000079c5 */ /* 0x000fcc0000000000 */
[----:B------:R-:W-:Y:S01]  /*2260*/  HGMMA.64x64x16.F32 R24, gdesc[UR8], R24, gsb0 ;  /* 0x00e00000081879f0 */ /* 0x000fe20008000818 */
        /* <DEDUP_REMOVED lines=26> */
[----:B------:R-:W-:Y:S01]  /*2410*/  IMAD.U32 R6, RZ, RZ, UR8 ;  /* 0x00000008ff067e24 */ /* 0x000fe2000f8e00ff */
[----:B------:R-:W-:Y:S01]  /*2420*/  ULDC.64 UR6, c[0x0][0x9e0] ;  /* 0x0002780000067ab9 */ /* 0x000fe20000000a00 */
[----:B------:R-:W-:Y:S01]  /*2430*/  IMAD.U32 R7, RZ, RZ, UR9 ;  /* 0x00000009ff077e24 */ /* 0x000fe2000f8e00ff */
[----:B------:R-:W-:Y:S01]  /*2440*/  UISETP.GE.AND UP1, UPT, UR7, 0x1, UPT ;  /* 0x000000010700788c */ /* 0x000fe2000bf26270 */
[----:B------:R-:W-:Y:S02]  /*2450*/  WARPGROUP.DEPBAR.LE gsb0, 0x0 ;  /* 0x00008000000079c5 */ /* 0x000fe40000010000 */
[----:B------:R-:W-:-:S06]  /*2460*/  WARPGROUP.ARRIVE ;  /* 0x00000000000079c5 */ /* 0x000fcc0000000000 */
[----:B------:R-:W-:Y:S01]  /*2470*/  HGMMA.64x64x16.F32 R24, gdesc[UR8], R24, gsb0 ;  /* 0x00e00000081879f0 */ /* 0x000fe20008000818 */
[----:B------:R-:W-:Y:S02]  /*2480*/  UIADD3 UR8, UR4, 0x402, URZ ;  /* 0x0000040204087890 */ /* 0x000fe4000fffe03f */
[----:B------:R-:W-:Y:S01]  /*2490*/  UIADD3 UR10, UR5, 0x202, URZ ;  /* 0x00000202050a7890 */ /* 0x000fe2000fffe03f */
[----:B------:R-:W-:Y:S01]  /*24a0*/  UMOV UR9, 0x40000040 ;  /* 0x4000004000097882 */ /* 0x000fe20000000000 */
[----:B------:R-:W-:Y:S01]  /*24b0*/  UMOV UR11, 0x40000040 ;  /* 0x40000040000b7882 */ /* 0x000fe20000000000 */
[----:B------:R-:W-:Y:S02]  /*24c0*/  ULDC UR4, c[0x0][0x448] ;  /* 0x0001120000047ab9 */ /* 0x000fe40000000800 */
[----:B------:R-:W-:-:S06]  /*24d0*/  UISETP.NE.AND UP0, UPT, UR4, 0x1, UPT ;  /* 0x000000010400788c */ /* 0x000fcc000bf05270 */
[----:B------:R-:W-:Y:S02]  /*24e0*/  PLOP3.LUT P2, PT, PT, PT, UP0, 0x80, 0x0 ;  /* 0x000000000000781c */ /* 0x000fe40003f4f008 */
[----:B------:R-:W-:-:S03]  /*24f0*/  PLOP3.LUT P3, PT, PT, PT, UP0, 0x80, 0x0 ;  /* 0x000000000000781c */ /* 0x000fc60003f6f008 */
[----:B------:R-:W-:-:S08]  /*2500*/  @UP0 ULDC UR4, c[0x0][0x44c] ;  /* 0x0001130000040ab9 */ /* 0x000fd00000000800 */
[----:B------:R-:W-:Y:S01]  /*2510*/  @P2 IMAD.HI.U32 R5, R0, UR4, RZ ;  /* 0x0000000400052c27 */ /* 0x000fe2000f8e00ff */
[----:B------:R-:W-:Y:S01]  /*2520*/  @UP0 ULDC UR4, c[0x0][0x450] ;  /* 0x0001140000040ab9 */ /* 0x000fe20000000800 */
[----:B------:R-:W-:Y:S02]  /*2530*/  PLOP3.LUT P2, PT, PT, PT, UP1, 0x40, 0x0 ;  /* 0x000000000000781c */ /* 0x000fe40003f4e818 */
[----:B------:R-:W-:Y:S01]  /*2540*/  @!P1 VIADD R0, R3, 0x30840 ;  /* 0x0003084003009836 */ /* 0x000fe20000000000 */
[----:B------:R-:W-:Y:S01]  /*2550*/  @P3 SHF.R.U32.HI R2, RZ, UR4, R5 ;  /* 0x00000004ff023c19 */ /* 0x000fe20008011605 */
[----:B------:R-:W-:Y:S01]  /*2560*/  IMAD R3, R17, -0x2, R4 ;  /* 0xfffffffe11037824 */ /* 0x000fe200078e0204 */
[----:B------:R-:W-:Y:S02]  /*2570*/  LEA R5, R205, 0xffffffc0, 0x6 ;  /* 0xffffffc0cd057811 */ /* 0x000fe400078e30ff */
[----:B------:R-:W-:Y:S01]  /*2580*/  @!P1 PRMT R0, RZ, 0x654, R0 ;  /* 0x00000654ff009816 */ /* 0x000fe20000000000 */
[----:B------:R-:W2:Y:S01]  /*2590*/  SHFL.IDX PT, R61, R2, RZ, 0x1c1f ;  /* 0x001c1fff023d7589 */ /* 0x000ea200000e0000 */
[----:B0-----:R-:W-:-:S04]  /*25a0*/  IMAD R4, R20, UR39, R3 ;  /* 0x0000002714047c24 */ /* 0x001fc8000f8e0203 */
[----:B-1----:R-:W-:-:S04]  /*25b0*/  IMAD.IADD R4, R4, 0x1, -R21 ;  /* 0x0000000104047824 */ /* 0x002fc800078e0a15 */
[----:B------:R-:W-:Y:S01]  /*25c0*/  VIADD R59, R4, UR6 ;  /* 0x00000006043b7c36 */ /* 0x000fe20008000000 */
[----:B------:R-:W-:Y:S02]  /*25d0*/  WARPGROUP.DEPBAR.LE gsb0, 0x0 ;  /* 0x00008000000079c5 */ /* 0x000fe40000010000 */
[----:B------:R-:W-:-:S06]  /*25e0*/  WARPGROUP.ARRIVE ;  /* 0x00000000000079c5 */ /* 0x000fcc0000000000 */
[----:B------:R-:W-:Y:S03]  /*25f0*/  HGMMA.64x64x16.F32 R24, gdesc[UR8], R24, gsb0 ;  /* 0x00e00000081879f0 */ /* 0x000fe60008000818 */
[----:B------:R-:W-:Y:S02]  /*2600*/  WARPGROUP.DEPBAR.LE gsb0, 0x0 ;  /* 0x00008000000079c5 */ /* 0x000fe40000010000 */
[----:B------:R-:W-:-:S06]  /*2610*/  WARPGROUP.ARRIVE ;  /* 0x00000000000079c5 */ /* 0x000fcc0000000000 */
[----:B------:R-:W-:Y:S03]  /*2620*/  HGMMA.64x64x16.F32 R24, gdesc[UR12], R24, gsb0 ;  /* 0x00e000000c1879f0 */ /* 0x000fe60008000818 */
[----:B------:R-:W-:Y:S02]  /*2630*/  WARPGROUP.DEPBAR.LE gsb0, 0x0 ;  /* 0x00008000000079c5 */ /* 0x000fe40000010000 */
[----:B------:R-:W-:-:S06]  /*2640*/  WARPGROUP.ARRIVE ;  /* 0x00000000000079c5 */ /* 0x000fcc0000000000 */
[----:B------:R-:W-:Y:S01]  /*2650*/  HGMMA.64x64x16.F32 R24, gdesc[UR16], R24, gsb0 ;  /* 0x00e00000101879f0 */ /* 0x000fe20008000818 */
[----:B------:R-:W-:Y:S02]  /*2660*/  ULDC UR18, c[0x0][0x9dc] ;  /* 0x0002770000127ab9 */ /* 0x000fe40000000800 */
[----:B------:R-:W-:-:S06]  /*2670*/  ULOP3.LUT UR4, URZ, UR18, URZ, 0x33, !UPT ;  /* 0x000000123f047292 */ /* 0x000fcc000f8e333f */
[----:B------:R-:W-:-:S04]  /*2680*/  VIADD R56, R4, UR4 ;  /* 0x0000000404387c36 */ /* 0x000fc80008000000 */
[----:B--2---:R-:W-:Y:S01]  /*2690*/  IMAD.IADD R3, R56, 0x1, R61 ;  /* 0x0000000138037824 */ /* 0x004fe200078e023d */
        /* <DEDUP_REMOVED lines=25> */
[----:B------:R0:W-:Y:S02]  /*2830*/  @!P1 SYNCS.ARRIVE.TRANS64.RED.A1T0 RZ, [R0+URZ], RZ ;  /* 0x000000ff00ff99a7 */ /* 0x0001e4000810043f */
[----:B0-----:R-:W-:-:S04]  /*2840*/  IMAD R0, R20, UR39, R57 ;  /* 0x0000002714007c24 */ /* 0x001fc8000f8e0239 */
[----:B------:R-:W-:-:S05]  /*2850*/  IMAD R16, R17, -0x2, R0 ;  /* 0xfffffffe11107824 */ /* 0x000fca00078e0200 */
[----:B------:R-:W-:Y:S01]  /*2860*/  VIADDMNMX R0, R61, R59, R16, PT ;  /* 0x0000003b3d007246 */ /* 0x000fe20003800110 */
[----:B------:R-:W-:Y:S06]  /*2870*/  @P2 BRA `(.L_x_1171) ;  /* 0x00000000005c2947 */ /* 0x000fec0003800000 */
[----:B------:R-:W-:Y:S01]  /*2880*/  IMAD R4, R20, UR39, R61 ;  /* 0x0000002714047c24 */ /* 0x000fe2000f8e023d */
[----:B------:R-:W-:Y:S03]  /*2890*/  BSSY B0, `(.L_x_1172) ;  /* 0x0000011000007945 */ /* 0x000fe60003800000 */
[----:B------:R-:W-:-:S05]  /*28a0*/  IMAD.IADD R4, R4, 0x1, -R21 ;  /* 0x0000000104047824 */ /* 0x000fca00078e0a15 */
[----:B------:R-:W-:-:S13]  /*28b0*/  ISETP.GT.AND P2, PT, R4, -0x1, PT ;  /* 0xffffffff0400780c */ /* 0x000fda0003f44270 */
[----:B------:R-:W-:Y:S05]  /*28c0*/  @P2 BRA `(.L_x_1173) ;  /* 0x0000000000202947 */ /* 0x000fea0003800000 */
[----:B------:R-:W-:Y:S01]  /*28d0*/  UISETP.NE.AND UP2, UPT, UR7, 0x1, UPT ;  /* 0x000000010700788c */ /* 0x000fe2000bf45270 */
[----:B------:R-:W-:-:S05]  /*28e0*/  LOP3.LUT R4, RZ, R4, RZ, 0x33, !PT ;  /* 0x00000004ff047212 */ /* 0x000fca00078e33ff */
[----:B------:R-:W-:-:S05]  /*28f0*/  PLOP3.LUT P2, PT, PT, PT, UP2, 0x80, 0x0 ;  /* 0x000000000000781c */ /* 0x000fca0003f4f028 */
[----:B------:R-:W-:-:S08]  /*2900*/  @UP2 ULDC.64 UR4, c[0x0][0x9e8] ;  /* 0x00027a0000042ab9 */ /* 0x000fd00000000a00 */
[----:B------:R-:W-:-:S05]  /*2910*/  @P2 IMAD.HI.U32 R58, R4, UR4, RZ ;  /* 0x00000004043a2c27 */ /* 0x000fca000f8e00ff */
[----:B------:R-:W-:-:S04]  /*2920*/  @P2 SHF.R.U32.HI R4, RZ, UR5, R58 ;  /* 0x00000005ff042c19 */ /* 0x000fc8000801163a */
[----:B------:R-:W-:Y:S01]  /*2930*/  LOP3.LUT R4, RZ, R4, RZ, 0x33, !PT ;  /* 0x00000004ff047212 */ /* 0x000fe200078e33ff */
[----:B------:R-:W-:Y:S06]  /*2940*/  BRA `(.L_x_1174) ;  /* 0x0000000000147947 */ /* 0x000fec0003800000 */
.L_x_1173:
[----:B------:R-:W-:-:S06]  /*2950*/  UISETP.NE.AND UP2, UPT, UR7, 0x1, UPT ;  /* 0x000000010700788c */ /* 0x000fcc000bf45270 */
[----:B------:R-:W-:-:S05]  /*2960*/  PLOP3.LUT P2, PT, PT, PT, UP2, 0x80, 0x0 ;  /* 0x000000000000781c */ /* 0x000fca0003f4f028 */
[----:B------:R-:W-:-:S08]  /*2970*/  @UP2 ULDC.64 UR4, c[0x0][0x9e8] ;  /* 0x00027a0000042ab9 */ /* 0x000fd00000000a00 */
[----:B------:R-:W-:-:S05]  /*2980*/  @P2 IMAD.HI.U32 R58, R4, UR4, RZ ;  /* 0x00000004043a2c27 */ /* 0x000fca000f8e00ff */
[----:B------:R-:W-:-:S07]  /*2990*/  @P2 SHF.R.U32.HI R4, RZ, UR5, R58 ;  /* 0x00000005ff042c19 */ /* 0x000fce000801163a */
.L_x_1174:
[----:B------:R-:W-:Y:S05]  /*29a0*/  BSYNC B0 ;  /* 0x0000000000007941 */ /* 0x000fea0003800000 */
.L_x_1172:
[----:B------:R-:W-:-:S04]  /*29b0*/  IMAD R4, R4, UR7, -R5 ;  /* 0x0000000704047c24 */ /* 0x000fc8000f8e0a05 */
[----:B------:R-:W-:-:S05]  /*29c0*/  IMAD R4, R17, -0x2, R4 ;  /* 0xfffffffe11047824 */ /* 0x000fca00078e0204 */
[----:B------:R-:W-:Y:S02]  /*29d0*/  VIMNMX R3, R3, R4, !PT ;  /* 0x0000000403037248 */ /* 0x000fe40007fe0100 */
[----:B------:R-:W-:-:S07]  /*29e0*/  VIADDMNMX R0, R4, UR7, R0, PT ;  /* 0x0000000704007c46 */ /* 0x000fce000b800100 */
.L_x_1171:
[C---:B------:R-:W-:Y:S02]  /*29f0*/  ISETP.GE.AND P2, PT, R57.reuse, 0x2, PT ;  /* 0x000000023900780c */ /* 0x040fe40003f46270 */
[----:B------:R-:W-:Y:S02]  /*2a00*/  ISETP.GE.AND P6, PT, R57, 0xa, PT ;  /* 0x0000000a3900780c */ /* 0x000fe40003fc6270 */
[----:B------:R-:W-:Y:S02]  /*2a10*/  ISETP.GT.AND P4, PT, R3, 0x1, !P2 ;  /* 0x000000010300780c */ /* 0x000fe40005784270 */
[----:B------:R-:W-:Y:S02]  /*2a20*/  ISETP.GE.AND P3, PT, R57, 0x9, PT ;  /* 0x000000093900780c */ /* 0x000fe40003f66270 */
[----:B------:R-:W-:Y:S02]  /*2a30*/  ISETP.LT.OR P4, PT, R0, 0x2, P4 ;  /* 0x000000020000780c */ /* 0x000fe40002781670 */
[----:B------:R-:W-:-:S02]  /*2a40*/  P2R R58, PR, RZ, 0x40 ;  /* 0x00000040ff3a7803 */ /* 0x000fc40000000000 */
[----:B------:R-:W-:Y:S02]  /*2a50*/  FSEL R61, R25, -INF , !P4 ;  /* 0xff800000193d7808 */ /* 0x000fe40006000000 */
[C---:B------:R-:W-:Y:S01]  /*2a60*/  ISETP.GT.AND P4, PT, R3.reuse, 0x9, !P6 ;  /* 0x000000090300780c */ /* 0x040fe20007784270 */
[----:B------:R-:W0:Y:S01]  /*2a70*/  SHFL.IDX PT, R25, R2, 0x1, 0x1c1f ;  /* 0x003c1f0002197f89 */ /* 0x000e2200000e0000 */
[----:B------:R-:W-:Y:S02]  /*2a80*/  ISETP.GT.AND P5, PT, R3, 0x8, !P3 ;  /* 0x000000080300780c */ /* 0x000fe40005fa4270 */
[----:B------:R-:W-:Y:S02]  /*2a90*/  ISETP.LT.OR P4, PT, R0, 0xa, P4 ;  /* 0x0000000a0000780c */ /* 0x000fe40002781670 */
[----:B------:R-:W-:Y:S02]  /*2aa0*/  ISETP.GE.AND P6, PT, R57, 0x11, PT ;  /* 0x000000113900780c */ /* 0x000fe40003fc6270 */
[----:B------:R-:W-:-:S02]  /*2ab0*/  FSEL R65, R29, -INF , !P4 ;  /* 0xff8000001d417808 */ /* 0x000fc40006000000 */
[----:B------:R-:W-:Y:S02]  /*2ac0*/  ISETP.LT.OR P5, PT, R0, 0x9, P5 ;  /* 0x000000090000780c */ /* 0x000fe40002fa1670 */
[----:B------:R-:W-:Y:S02]  /*2ad0*/  ISETP.GT.AND P4, PT, R3, 0x10, !P6 ;  /* 0x000000100300780c */ /* 0x000fe40007784270 */
[----:B------:R-:W-:Y:S02]  /*2ae0*/  FSEL R63, R28, -INF , !P5 ;  /* 0xff8000001c3f7808 */ /* 0x000fe40006800000 */
[----:B------:R-:W-:Y:S02]  /*2af0*/  ISETP.LT.OR P4, PT, R0, 0x11, P4 ;  /* 0x000000110000780c */ /* 0x000fe40002781670 */
[----:B------:R-:W-:Y:S02]  /*2b00*/  ISETP.GE.AND P5, PT, R57, 0x12, PT ;  /* 0x000000123900780c */ /* 0x000fe40003fa6270 */
[----:B------:R-:W-:-:S02]  /*2b10*/  FSEL R67, R32, -INF , !P4 ;  /* 0xff80000020437808 */ /* 0x000fc40006000000 */
[----:B------:R-:W-:Y:S02]  /*2b20*/  ISETP.GT.AND P4, PT, R3, 0x11, !P5 ;  /* 0x000000110300780c */ /* 0x000fe40006f84270 */
[----:B------:R-:W-:Y:S02]  /*2b30*/  P2R R32, PR, RZ, 0x20 ;  /* 0x00000020ff207803 */ /* 0x000fe40000000000 */
[----:B------:R-:W-:Y:S02]  /*2b40*/  ISETP.LT.OR P4, PT, R0, 0x12, P4 ;  /* 0x000000120000780c */ /* 0x000fe40002781670 */
[----:B------:R-:W-:Y:S02]  /*2b50*/  ISETP.GE.AND P5, PT, R57, 0x19, PT ;  /* 0x000000193900780c */ /* 0x000fe40003fa6270 */
[----:B------:R-:W-:Y:S02]  /*2b60*/  FSEL R33, R33, -INF , !P4 ;  /* 0xff80000021217808 */ /* 0x000fe40006000000 */
[----:B------:R-:W-:-:S02]  /*2b70*/  ISETP.GT.AND P4, PT, R3, 0x18, !P5 ;  /* 0x000000180300780c */ /* 0x000fc40006f84270 */
[----:B------:R-:W-:Y:S02]  /*2b80*/  P2R R60, PR, RZ, 0x20 ;  /* 0x00000020ff3c7803 */ /* 0x000fe40000000000 */
[----:B------:R-:W-:Y:S02]  /*2b90*/  ISETP.LT.OR P4, PT, R0, 0x19, P4 ;  /* 0x000000190000780c */ /* 0x000fe40002781670 */
[----:B------:R-:W-:Y:S02]  /*2ba0*/  ISETP.GE.AND P5, PT, R57, 0x1a, PT ;  /* 0x0000001a3900780c */ /* 0x000fe40003fa6270 */
[----:B------:R-:W-:Y:S02]  /*2bb0*/  FSEL R69, R36, -INF , !P4 ;  /* 0xff80000024457808 */ /* 0x000fe40006000000 */
[----:B------:R-:W-:Y:S02]  /*2bc0*/  ISETP.GT.AND P4, PT, R3, 0x19, !P5 ;  /* 0x000000190300780c */ /* 0x000fe40006f84270 */
[----:B------:R-:W-:-:S02]  /*2bd0*/  P2R R36, PR, RZ, 0x20 ;  /* 0x00000020ff247803 */ /* 0x000fc40000000000 */
[C---:B------:R-:W-:Y:S02]  /*2be0*/  ISETP.LT.OR P4, PT, R0.reuse, 0x1a, P4 ;  /* 0x0000001a0000780c */ /* 0x040fe40002781670 */
[----:B------:R-:W-:Y:S02]  /*2bf0*/  ISETP.GE.AND P5, PT, R57, 0x21, PT ;  /* 0x000000213900780c */ /* 0x000fe40003fa6270 */
[----:B------:R-:W-:Y:S02]  /*2c00*/  FSEL R37, R37, -INF , !P4 ;  /* 0xff80000025257808 */ /* 0x000fe40006000000 */
[----:B------:R-:W-:Y:S02]  /*2c10*/  ISETP.GT.AND P4, PT, R3, 0x20, !P5 ;  /* 0x000000200300780c */ /* 0x000fe40006f84270 */
[----:B------:R-:W-:Y:S02]  /*2c20*/  P2R R62, PR, RZ, 0x20 ;  /* 0x00000020ff3e7803 */ /* 0x000fe40000000000 */
[----:B------:R-:W-:-:S02]  /*2c30*/  ISETP.LT.OR P4, PT, R0, 0x21, P4 ;  /* 0x000000210000780c */ /* 0x000fc40002781670 */
[----:B------:R-:W-:Y:S02]  /*2c40*/  ISETP.GE.AND P5, PT, R57, 0x22, PT ;  /* 0x000000223900780c */ /* 0x000fe40003fa6270 */
[----:B------:R-:W-:Y:S02]  /*2c50*/  FSEL R71, R40, -INF , !P4 ;  /* 0xff80000028477808 */ /* 0x000fe40006000000 */
[----:B------:R-:W-:Y:S02]  /*2c60*/  ISETP.GT.AND P4, PT, R3, 0x21, !P5 ;  /* 0x000000210300780c */ /* 0x000fe40006f84270 */
[----:B------:R-:W-:Y:S02]  /*2c70*/  P2R R40, PR, RZ, 0x20 ;  /* 0x00000020ff287803 */ /* 0x000fe40000000000 */
[----:B------:R-:W-:Y:S02]  /*2c80*/  ISETP.LT.OR P4, PT, R0, 0x22, P4 ;  /* 0x000000220000780c */ /* 0x000fe40002781670 */
[----:B------:R-:W-:-:S02]  /*2c90*/  ISETP.GE.AND P5, PT, R57, 0x29, PT ;  /* 0x000000293900780c */ /* 0x000fc40003fa6270 */
[----:B------:R-:W-:Y:S02]  /*2ca0*/  FSEL R41, R41, -INF , !P4 ;  /* 0xff80000029297808 */ /* 0x000fe40006000000 */
[----:B------:R-:W-:Y:S02]  /*2cb0*/  ISETP.GT.AND P4, PT, R3, 0x28, !P5 ;  /* 0x000000280300780c */ /* 0x000fe40006f84270 */
[----:B------:R-:W-:Y:S02]  /*2cc0*/  P2R R64, PR, RZ, 0x20 ;  /* 0x00000020ff407803 */ /* 0x000fe40000000000 */
        /* <DEDUP_REMOVED lines=11> */
[----:B------:R-:W-:Y:S02]  /*2d80*/  P2R R28, PR, RZ, 0x40 ;  /* 0x00000040ff1c7803 */ /* 0x000fe40000000000 */
[----:B------:R-:W-:Y:S02]  /*2d90*/  FSEL R75, R48, -INF , !P4 ;  /* 0xff800000304b7808 */ /* 0x000fe40006000000 */
[----:B------:R-:W-:-:S04]  /*2da0*/  ISETP.GE.AND P4, PT, R57, 0x32, PT ;  /* 0x000000323900780c */ /* 0x000fc80003f86270 */
[----:B------:R-:W-:-:S04]  /*2db0*/  ISETP.GT.AND P5, PT, R3, 0x31, !P4 ;  /* 0x000000310300780c */ /* 0x000fc800067a4270 */
[----:B------:R-:W-:-:S04]  /*2dc0*/  ISETP.LT.OR P5, PT, R0, 0x32, P5 ;  /* 0x000000320000780c */ /* 0x000fc80002fa1670 */
[----:B------:R-:W-:Y:S02]  /*2dd0*/  FSEL R49, R49, -INF , !P5 ;  /* 0xff80000031317808 */ /* 0x000fe40006800000 */
[----:B------:R-:W-:-:S04]  /*2de0*/  ISETP.GE.AND P5, PT, R57, 0x39, PT ;  /* 0x000000393900780c */ /* 0x000fc80003fa6270 */
[----:B------:R-:W-:-:S04]  /*2df0*/  ISETP.GT.AND P6, PT, R3, 0x38, !P5 ;  /* 0x000000380300780c */ /* 0x000fc80006fc4270 */
[----:B------:R-:W-:-:S04]  /*2e00*/  ISETP.LT.OR P6, PT, R0, 0x39, P6 ;  /* 0x000000390000780c */ /* 0x000fc800037c1670 */
[----:B------:R-:W-:Y:S02]  /*2e10*/  FSEL R77, R52, -INF , !P6 ;  /* 0xff800000344d7808 */ /* 0x000fe40007000000 */
[----:B------:R-:W-:-:S04]  /*2e20*/  ISETP.GE.AND P6, PT, R57, 0x1, PT ;  /* 0x000000013900780c */ /* 0x000fc80003fc6270 */
[----:B------:R-:W-:Y:S02]  /*2e30*/  P2R R4, PR, RZ, 0x40 ;  /* 0x00000040ff047803 */ /* 0x000fe40000000000 */
[----:B------:R-:W-:-:S04]  /*2e40*/  ISETP.GT.AND P6, PT, R3, RZ, !P6 ;  /* 0x000000ff0300720c */ /* 0x000fc800077c4270 */
[----:B------:R-:W-:-:S04]  /*2e50*/  ISETP.LT.OR P6, PT, R0, 0x1, P6 ;  /* 0x000000010000780c */ /* 0x000fc800037c1670 */
[----:B------:R-:W-:Y:S02]  /*2e60*/  FSEL R29, R24, -INF , !P6 ;  /* 0xff800000181d7808 */ /* 0x000fe40007000000 */
[----:B------:R-:W-:-:S04]  /*2e70*/  ISETP.GE.AND P6, PT, R57, 0x3a, PT ;  /* 0x0000003a3900780c */ /* 0x000fc80003fc6270 */
[----:B------:R-:W-:Y:S02]  /*2e80*/  P2R R24, PR, RZ, 0x40 ;  /* 0x00000040ff187803 */ /* 0x000fe40000000000 */
[----:B------:R-:W-:Y:S01]  /*2e90*/  ISETP.GT.AND P6, PT, R3, 0x39, !P6 ;  /* 0x000000390300780c */ /* 0x000fe200077c4270 */
[----:B0-----:R-:W-:-:S03]  /*2ea0*/  IMAD.IADD R3, R56, 0x1, R25 ;  /* 0x0000000138037824 */ /* 0x001fc600078e0219 */
[----:B------:R-:W-:Y:S02]  /*2eb0*/  ISETP.LT.OR P6, PT, R0, 0x3a, P6 ;  /* 0x0000003a0000780c */ /* 0x000fe400037c1670 */
[----:B------:R-:W-:Y:S02]  /*2ec0*/  VIADDMNMX R0, R25, R59, R16, PT ;  /* 0x0000003b19007246 */ /* 0x000fe40003800110 */
[----:B------:R-:W-:Y:S02]  /*2ed0*/  FSEL R53, R53, -INF , !P6 ;  /* 0xff80000035357808 */ /* 0x000fe40007000000 */
[----:B------:R-:W-:-:S13]  /*2ee0*/  PLOP3.LUT P6, PT, PT, PT, UP1, 0x40, 0x0 ;  /* 0x000000000000781c */ /* 0x000fda0003fce818 */
[----:B------:R-:W-:Y:S05]  /*2ef0*/  @P6 BRA `(.L_x_1175) ;  /* 0x0000000000646947 */ /* 0x000fea0003800000 */
        /* <DEDUP_REMOVED lines=9> */
[----:B------:R-:W-:Y:S01]  /*2f90*/  @P6 IMAD.HI.U32 R16, R2, UR4, RZ ;  /* 0x0000000402106c27 */ /* 0x000fe2000f8e00ff */
[----:B------:R-:W-:-:S13]  /*2fa0*/  PLOP3.LUT P6, PT, PT, PT, UP2, 0x80, 0x0 ;  /* 0x000000000000781c */ /* 0x000fda0003fcf028 */
[----:B------:R-:W-:-:S04]  /*2fb0*/  @P6 SHF.R.U32.HI R2, RZ, UR5, R16 ;  /* 0x00000005ff026c19 */ /* 0x000fc80008011610 */
[----:B------:R-:W-:Y:S01]  /*2fc0*/  LOP3.LUT R2, RZ, R2, RZ, 0x33, !PT ;  /* 0x00000002ff027212 */ /* 0x000fe200078e33ff */
[----:B------:R-:W-:Y:S06]  /*2fd0*/  BRA `(.L_x_1178) ;  /* 0x0000000000187947 */ /* 0x000fec0003800000 */
.L_x_1177:
[----:B------:R-:W-:-:S06]  /*2fe0*/  UISETP.NE.AND UP2, UPT, UR7, 0x1, UPT ;  /* 0x000000010700788c */ /* 0x000fcc000bf45270 */
[----:B------:R-:W-:-:S05]  /*2ff0*/  PLOP3.LUT P6, PT, PT, PT, UP2, 0x80, 0x0 ;  /* 0x000000000000781c */ /* 0x000fca0003fcf028 */
[----:B------:R-:W-:-:S08]  /*3000*/  @UP2 ULDC.64 UR4, c[0x0][0x9e8] ;  /* 0x00027a0000042ab9 */ /* 0x000fd00000000a00 */
[----:B------:R-:W-:Y:S01]  /*3010*/  @P6 IMAD.HI.U32 R16, R2, UR4, RZ ;  /* 0x0000000402106c27 */ /* 0x000fe2000f8e00ff */
[----:B------:R-:W-:-:S13]  /*3020*/  PLOP3.LUT P6, PT, PT, PT, UP2, 0x80, 0x0 ;  /* 0x000000000000781c */ /* 0x000fda0003fcf028 */
[----:B------:R-:W-:-:S07]  /*3030*/  @P6 SHF.R.U32.HI R2, RZ, UR5, R16 ;  /* 0x00000005ff026c19 */ /* 0x000fce0008011610 */
.L_x_1178:
[----:B------:R-:W-:Y:S05]  /*3040*/  BSYNC B0 ;  /* 0x0000000000007941 */ /* 0x000fea0003800000 */
.L_x_1176:
[----:B------:R-:W-:-:S04]  /*3050*/  IMAD R2, R2, UR7, -R5 ;  /* 0x0000000702027c24 */ /* 0x000fc8000f8e0a05 */
[----:B------:R-:W-:-:S05]  /*3060*/  IMAD R2, R17, -0x2, R2 ;  /* 0xfffffffe11027824 */ /* 0x000fca00078e0202 */
[----:B------:R-:W-:Y:S02]  /*3070*/  VIMNMX R3, R3, R2, !PT ;  /* 0x0000000203037248 */ /* 0x000fe40007fe0100 */
[----:B------:R-:W-:-:S07]  /*3080*/  VIADDMNMX R0, R2, UR7, R0, PT ;  /* 0x0000000702007c46 */ /* 0x000fce000b800100 */
.L_x_1175:
[----:B------:R-:W-:Y:S01]  /*3090*/  ISETP.GT.AND P2, PT, R3, 0x1, !P2 ;  /* 0x000000010300780c */ /* 0x000fe20005744270 */
[----:B------:R-:W-:Y:S01]  /*30a0*/  ULDC UR5, c[0x0][0x988] ;  /* 0x0002620000057ab9 */ /* 0x000fe20000000800 */
[----:B------:R-:W-:Y:S01]  /*30b0*/  FMNMX.FTZ R2, R29, R61, !PT ;  /* 0x0000003d1d027209 */ /* 0x000fe20007810000 */
[----:B------:R-:W-:Y:S01]  /*30c0*/  @UP0 ULDC UR10, c[0x0][0x44c] ;  /* 0x00011300000a0ab9 */ /* 0x000fe20000000800 */
[----:B------:R-:W-:Y:S01]  /*30d0*/  ISETP.LT.OR P2, PT, R0, 0x2, P2 ;  /* 0x000000020000780c */ /* 0x000fe20001741670 */
[----:B------:R-:W-:Y:S01]  /*30e0*/  UIMAD.WIDE.U32 UR10, UR60, UR10, URZ ;  /* 0x0000000a3c0a72a5 */ /* 0x000fe2000f8e003f */
[----:B------:R-:W-:Y:S01]  /*30f0*/  FMNMX.FTZ R2, R63, R2, !PT ;  /* 0x000000023f027209 */ /* 0x000fe20007810000 */
[----:B------:R-:W-:Y:S01]  /*3100*/  @UP0 ULDC UR14, c[0x0][0x450] ;  /* 0x00011400000e0ab9 */ /* 0x000fe20000000800 */
[----:B------:R-:W-:Y:S01]  /*3110*/  FSEL R27, R27, -INF , !P2 ;  /* 0xff8000001b1b7808 */ /* 0x000fe20005000000 */
[----:B------:R-:W-:Y:S01]  /*3120*/  UMOV UR4, UR60 ;  /* 0x0000003c00047c82 */ /* 0x000fe20008000000 */
[----:B------:R-:W-:Y:S01]  /*3130*/  ISETP.NE.AND P2, PT, R58, RZ, PT ;  /* 0x000000ff3a00720c */ /* 0x000fe20003f45270 */
[----:B------:R-:W-:Y:S01]  /*3140*/  @UP0 USHF.R.U32.HI UR4, URZ, UR14, UR11 ;  /* 0x0000000e3f040299 */ /* 0x000fe2000801160b */
[----:B------:R-:W-:Y:S01]  /*3150*/  FMNMX.FTZ R2, R65, R2, !PT ;  /* 0x0000000241027209 */ /* 0x000fe20007810000 */
[----:B------:R-:W-:Y:S01]  /*3160*/  VIADD R205, R205, 0xfffffffe ;  /* 0xfffffffecdcd7836 */ /* 0x000fe20000000000 */
[----:B------:R-:W-:Y:S01]  /*3170*/  ISETP.GT.AND P2, PT, R3, 0x9, !P2 ;  /* 0x000000090300780c */ /* 0x000fe20005744270 */
[----:B------:R-:W-:Y:S01]  /*3180*/  UIADD3 UR52, UR52, UR4, URZ ;  /* 0x0000000434347290 */ /* 0x000fe2000fffe03f */
[----:B------:R-:W-:-:S02]  /*3190*/  FMNMX.FTZ R2, R67, R2, !PT ;  /* 0x0000000243027209 */ /* 0x000fc40007810000 */
[----:B------:R-:W-:Y:S01]  /*31a0*/  ISETP.LT.OR P2, PT, R0, 0xa, P2 ;  /* 0x0000000a0000780c */ /* 0x000fe20001741670 */
[----:B------:R-:W-:Y:S01]  /*31b0*/  UIADD3 UR6, UR52, UR6, URZ ;  /* 0x0000000634067290 */ /* 0x000fe2000fffe03f */
[----:B------:R-:W-:Y:S02]  /*31c0*/  FMNMX.FTZ R2, R33, R2, !PT ;  /* 0x0000000221027209 */ /* 0x000fe40007810000 */
[----:B------:R-:W-:Y:S02]  /*31d0*/  FSEL R31, R31, -INF , !P2 ;  /* 0xff8000001f1f7808 */ /* 0x000fe40005000000 */
[----:B------:R-:W-:Y:S02]  /*31e0*/  ISETP.NE.AND P2, PT, R28, RZ, PT ;  /* 0x000000ff1c00720c */ /* 0x000fe40003f45270 */
[----:B------:R-:W-:Y:S02]  /*31f0*/  FMNMX.FTZ R2, R69, R2, !PT ;  /* 0x0000000245027209 */ /* 0x000fe40007810000 */
[----:B------:R-:W-:-:S02]  /*3200*/  ISETP.GT.AND P2, PT, R3, 0x10, !P2 ;  /* 0x000000100300780c */ /* 0x000fc40005744270 */
[----:B------:R-:W-:Y:S02]  /*3210*/  FMNMX.FTZ R2, R37, R2, !PT ;  /* 0x0000000225027209 */ /* 0x000fe40007810000 */
[----:B------:R-:W-:Y:S02]  /*3220*/  ISETP.LT.OR P2, PT, R0, 0x11, P2 ;  /* 0x000000110000780c */ /* 0x000fe40001741670 */
[----:B------:R-:W-:Y:S02]  /*3230*/  FMNMX.FTZ R2, R71, R2, !PT ;  /* 0x0000000247027209 */ /* 0x000fe40007810000 */
[----:B------:R-:W-:Y:S02]  /*3240*/  FSEL R34, R34, -INF , !P2 ;  /* 0xff80000022227808 */ /* 0x000fe40005000000 */
[----:B------:R-:W-:Y:S02]  /*3250*/  ISETP.NE.AND P2, PT, R32, RZ, PT ;  /* 0x000000ff2000720c */ /* 0x000fe40003f45270 */
[----:B------:R-:W-:-:S02]  /*3260*/  FMNMX.FTZ R2, R41, R2, !PT ;  /* 0x0000000229027209 */ /* 0x000fc40007810000 */
[----:B------:R-:W-:Y:S02]  /*3270*/  ISETP.GT.AND P2, PT, R3, 0x11, !P2 ;  /* 0x000000110300780c */ /* 0x000fe40005744270 */
[----:B------:R-:W-:Y:S02]  /*3280*/  FMNMX.FTZ R2, R73, R2, !PT ;  /* 0x0000000249027209 */ /* 0x000fe40007810000 */
[----:B------:R-:W-:Y:S02]  /*3290*/  ISETP.LT.OR P2, PT, R0, 0x12, P2 ;  /* 0x000000120000780c */ /* 0x000fe40001741670 */
[----:B------:R-:W-:Y:S02]  /*32a0*/  FMNMX.FTZ R2, R45, R2, !PT ;  /* 0x000000022d027209 */ /* 0x000fe40007810000 */
[----:B------:R-:W-:Y:S02]  /*32b0*/  FSEL R35, R35, -INF , !P2 ;  /* 0xff80000023237808 */ /* 0x000fe40005000000 */
[----:B------:R-:W-:-:S02]  /*32c0*/  ISETP.NE.AND P2, PT, R60, RZ, PT ;  /* 0x000000ff3c00720c */ /* 0x000fc40003f45270 */
[----:B------:R-:W-:Y:S02]  /*32d0*/  FMNMX.FTZ R2, R75, R2, !PT ;  /* 0x000000024b027209 */ /* 0x000fe40007810000 */
[----:B------:R-:W-:Y:S02]  /*32e0*/  ISETP.GT.AND P2, PT, R3, 0x18, !P2 ;  /* 0x000000180300780c */ /* 0x000fe40005744270 */
[----:B------:R-:W-:Y:S02]  /*32f0*/  FMNMX.FTZ R2, R49, R2, !PT ;  /* 0x0000000231027209 */ /* 0x000fe40007810000 */
[----:B------:R-:W-:Y:S02]  /*3300*/  ISETP.LT.OR P2, PT, R0, 0x19, P2 ;  /* 0x000000190000780c */ /* 0x000fe40001741670 */
[----:B------:R-:W-:Y:S02]  /*3310*/  ISETP.GT.AND P3, PT, R3, 0x8, !P3 ;  /* 0x000000080300780c */ /* 0x000fe40005f64270 */
[----:B------:R-:W-:-:S02]  /*3320*/  FSEL R38, R38, -INF , !P2 ;  /* 0xff80000026267808 */ /* 0x000fc40005000000 */
[----:B------:R-:W-:Y:S02]  /*3330*/  ISETP.NE.AND P2, PT, R36, RZ, PT ;  /* 0x000000ff2400720c */ /* 0x000fe40003f45270 */
[----:B------:R-:W-:Y:S02]  /*3340*/  FMNMX.FTZ R2, R77, R2, !PT ;  /* 0x000000024d027209 */ /* 0x000fe40007810000 */
[----:B------:R-:W-:Y:S02]  /*3350*/  ISETP.GT.AND P2, PT, R3, 0x19, !P2 ;  /* 0x000000190300780c */ /* 0x000fe40005744270 */
[C---:B------:R-:W-:Y:S02]  /*3360*/  ISETP.LT.OR P3, PT, R0.reuse, 0x9, P3 ;  /* 0x000000090000780c */ /* 0x040fe40001f61670 */
[----:B------:R-:W-:Y:S02]  /*3370*/  ISETP.LT.OR P2, PT, R0, 0x1a, P2 ;  /* 0x0000001a0000780c */ /* 0x000fe40001741670 */
[----:B------:R-:W-:-:S02]  /*3380*/  FMNMX.FTZ R16, R53, R2, !PT ;  /* 0x0000000235107209 */ /* 0x000fc40007810000 */
[----:B------:R-:W-:Y:S02]  /*3390*/  FSEL R39, R39, -INF , !P2 ;  /* 0xff80000027277808 */ /* 0x000fe40005000000 */
[----:B------:R-:W-:Y:S01]  /*33a0*/  ISETP.NE.AND P2, PT, R62, RZ, PT ;  /* 0x000000ff3e00720c */ /* 0x000fe20003f45270 */
[----:B------:R-:W0:Y:S01]  /*33b0*/  SHFL.BFLY PT, R5, R16, 0x2, 0x1f ;  /* 0x0c401f0010057f89 */ /* 0x000e2200000e0000 */
[----:B------:R-:W-:Y:S02]  /*33c0*/  FSEL R30, R30, -INF , !P3 ;  /* 0xff8000001e1e7808 */ /* 0x000fe40005800000 */
[----:B------:R-:W-:Y:S02]  /*33d0*/  ISETP.GT.AND P2, PT, R3, 0x20, !P2 ;  /* 0x000000200300780c */ /* 0x000fe40005744270 */
[----:B------:R-:W-:Y:S02]  /*33e0*/  ISETP.NE.AND P3, PT, R64, RZ, PT ;  /* 0x000000ff4000720c */ /* 0x000fe40003f65270 */
[----:B------:R-:W-:-:S02]  /*33f0*/  ISETP.LT.OR P2, PT, R0, 0x21, P2 ;  /* 0x000000210000780c */ /* 0x000fc40001741670 */
[----:B------:R-:W-:Y:S02]  /*3400*/  ISETP.NE.AND P6, PT, R4, RZ, PT ;  /* 0x000000ff0400720c */ /* 0x000fe40003fc5270 */
[----:B------:R-:W-:Y:S02]  /*3410*/  FSEL R42, R42, -INF , !P2 ;  /* 0xff8000002a2a7808 */ /* 0x000fe40005000000 */
[----:B------:R-:W-:Y:S02]  /*3420*/  ISETP.NE.AND P2, PT, R40, RZ, PT ;  /* 0x000000ff2800720c */ /* 0x000fe40003f45270 */
[C---:B------:R-:W-:Y:S02]  /*3430*/  ISETP.GT.AND P4, PT, R3.reuse, 0x31, !P4 ;  /* 0x000000310300780c */ /* 0x040fe40006784270 */
[C---:B------:R-:W-:Y:S02]  /*3440*/  ISETP.GT.AND P2, PT, R3.reuse, 0x21, !P2 ;  /* 0x000000210300780c */ /* 0x040fe40005744270 */
[----:B------:R-:W-:-:S02]  /*3450*/  ISETP.GT.AND P5, PT, R3, 0x38, !P5 ;  /* 0x000000380300780c */ /* 0x000fc40006fa4270 */
[C---:B------:R-:W-:Y:S02]  /*3460*/  ISETP.LT.OR P2, PT, R0.reuse, 0x22, P2 ;  /* 0x000000220000780c */ /* 0x040fe40001741670 */
[----:B------:R-:W-:Y:S02]  /*3470*/  ISETP.LT.OR P4, PT, R0, 0x32, P4 ;  /* 0x000000320000780c */ /* 0x000fe40002781670 */
[----:B------:R-:W-:Y:S02]  /*3480*/  FSEL R43, R43, -INF , !P2 ;  /* 0xff8000002b2b7808 */ /* 0x000fe40005000000 */
[----:B------:R-:W-:Y:S02]  /*3490*/  ISETP.GT.AND P2, PT, R3, 0x28, !P3 ;  /* 0x000000280300780c */ /* 0x000fe40005f44270 */
[----:B------:R-:W-:Y:S02]  /*34a0*/  ISETP.NE.AND P3, PT, R66, RZ, PT ;  /* 0x000000ff4200720c */ /* 0x000fe40003f65270 */
[----:B------:R-:W-:-:S02]  /*34b0*/  ISETP.LT.OR P2, PT, R0, 0x29, P2 ;  /* 0x000000290000780c */ /* 0x000fc40001741670 */
[C---:B------:R-:W-:Y:S02]  /*34c0*/  ISETP.GT.AND P3, PT, R3.reuse, 0x30, !P3 ;  /* 0x000000300300780c */ /* 0x040fe40005f64270 */
[----:B------:R-:W-:Y:S02]  /*34d0*/  FSEL R46, R46, -INF , !P2 ;  /* 0xff8000002e2e7808 */ /* 0x000fe40005000000 */
[----:B------:R-:W-:Y:S02]  /*34e0*/  ISETP.GT.AND P2, PT, R3, RZ, !P6 ;  /* 0x000000ff0300720c */ /* 0x000fe40007744270 */
[----:B------:R-:W-:Y:S02]  /*34f0*/  ISETP.NE.AND P6, PT, R24, RZ, PT ;  /* 0x000000ff1800720c */ /* 0x000fe40003fc5270 */
[----:B------:R-:W-:Y:S02]  /*3500*/  ISETP.LT.OR P2, PT, R0, 0x1, P2 ;  /* 0x000000010000780c */ /* 0x000fe40001741670 */
[----:B0-----:R-:W-:-:S02]  /*3510*/  FMNMX.FTZ R24, R16, R5, !PT ;  /* 0x0000000510187209 */ /* 0x001fc40007810000 */
[----:B------:R-:W-:Y:S02]  /*3520*/  FSEL R26, R26, -INF , !P2 ;  /* 0xff8000001a1a7808 */ /* 0x000fe40005000000 */
[----:B------:R-:W-:Y:S01]  /*3530*/  ISETP.NE.AND P2, PT, R44, RZ, PT ;  /* 0x000000ff2c00720c */ /* 0x000fe20003f45270 */
[----:B------:R-:W0:Y:S01]  /*3540*/  SHFL.BFLY PT, R25, R24, 0x1, 0x1f ;  /* 0x0c201f0018197f89 */ /* 0x000e2200000e0000 */
[----:B------:R-:W-:Y:S02]  /*3550*/  FMNMX.FTZ R5, R26, R27, !PT ;  /* 0x0000001b1a057209 */ /* 0x000fe40007810000 */
[----:B------:R-:W-:Y:S02]  /*3560*/  ISETP.GT.AND P2, PT, R3, 0x29, !P2 ;  /* 0x000000290300780c */ /* 0x000fe40005744270 */
[----:B------:R-:W-:Y:S02]  /*3570*/  FMNMX.FTZ R2, R30, R5, !PT ;  /* 0x000000051e027209 */ /* 0x000fe40007810000 */
[----:B------:R-:W-:-:S02]  /*3580*/  ISETP.LT.OR P2, PT, R0, 0x2a, P2 ;  /* 0x0000002a0000780c */ /* 0x000fc40001741670 */
[----:B------:R-:W-:Y:S02]  /*3590*/  FMNMX.FTZ R5, R31, R2, !PT ;  /* 0x000000021f057209 */ /* 0x000fe40007810000 */
[----:B------:R-:W-:Y:S02]  /*35a0*/  FSEL R47, R47, -INF , !P2 ;  /* 0xff8000002f2f7808 */ /* 0x000fe40005000000 */
[----:B------:R-:W-:Y:S02]  /*35b0*/  FMNMX.FTZ R2, R34, R5, !PT ;  /* 0x0000000522027209 */ /* 0x000fe40007810000 */
[----:B------:R-:W-:Y:S02]  /*35c0*/  ISETP.LT.OR P3, PT, R0, 0x31, P3 ;  /* 0x000000310000780c */ /* 0x000fe40001f61670 */
[----:B------:R-:W-:Y:S02]  /*35d0*/  FMNMX.FTZ R5, R35, R2, !PT ;  /* 0x0000000223057209 */ /* 0x000fe40007810000 */
[----:B------:R-:W-:-:S02]  /*35e0*/  FSEL R50, R50, -INF , !P3 ;  /* 0xff80000032327808 */ /* 0x000fc40005800000 */
[----:B------:R-:W-:Y:S02]  /*35f0*/  FMNMX.FTZ R2, R38, R5, !PT ;  /* 0x0000000526027209 */ /* 0x000fe40007810000 */
[----:B------:R-:W-:Y:S02]  /*3600*/  ISETP.LT.OR P5, PT, R0, 0x39, P5 ;  /* 0x000000390000780c */ /* 0x000fe40002fa1670 */
[----:B------:R-:W-:Y:S02]  /*3610*/  FMNMX.FTZ R5, R39, R2, !PT ;  /* 0x0000000227057209 */ /* 0x000fe40007810000 */
[----:B0-----:R-:W-:Y:S02]  /*3620*/  FMNMX.FTZ R4, R24, R25, !PT ;  /* 0x0000001918047209 */ /* 0x001fe40007810000 */
[----:B------:R-:W-:Y:S02]  /*3630*/  FMNMX.FTZ R2, R42, R5, !PT ;  /* 0x000000052a027209 */ /* 0x000fe40007810000 */
[C---:B------:R-:W-:Y:S01]  /*3640*/  FSETP.NEU.FTZ.AND P2, PT, R4.reuse, -INF , PT ;  /* 0xff8000000400780b */ /* 0x040fe20003f5d000 */
[----:B------:R-:W-:Y:S01]  /*3650*/  FMUL.FTZ R16, R4, UR5 ;  /* 0x0000000504107c20 */ /* 0x000fe20008410000 */
[----:B------:R-:W-:-:S02]  /*3660*/  FMNMX.FTZ R5, R43, R2, !PT ;  /* 0x000000022b057209 */ /* 0x000fc40007810000 */
[----:B------:R-:W-:Y:S02]  /*3670*/  FSEL R51, R51, -INF , !P4 ;  /* 0xff80000033337808 */ /* 0x000fe40006000000 */
[----:B------:R-:W-:Y:S02]  /*3680*/  FMNMX.FTZ R2, R46, R5, !PT ;  /* 0x000000052e027209 */ /* 0x000fe40007810000 */
[----:B------:R-:W-:Y:S02]  /*3690*/  FSEL R16, R16, RZ, P2 ;  /* 0x000000ff10107208 */ /* 0x000fe40001000000 */
[----:B------:R-:W-:Y:S02]  /*36a0*/  ISETP.GT.AND P2, PT, R3, 0x39, !P6 ;  /* 0x000000390300780c */ /* 0x000fe40007744270 */
[----:B------:R-:W-:Y:S01]  /*36b0*/  FMNMX.FTZ R3, R47, R2, !PT ;  /* 0x000000022f037209 */ /* 0x000fe20007810000 */
[--C-:B------:R-:W-:Y:S01]  /*36c0*/  FFMA.FTZ R24, R29, UR5, -R16.reuse ;  /* 0x000000051d187c23 */ /* 0x100fe20008010810 */
[----:B------:R-:W-:Y:S01]  /*36d0*/  ISETP.LT.OR P2, PT, R0, 0x3a, P2 ;  /* 0x0000003a0000780c */ /* 0x000fe20001741670 */
[--C-:B------:R-:W-:Y:S01]  /*36e0*/  FFMA.FTZ R5, R61, UR5, -R16.reuse ;  /* 0x000000053d057c23 */ /* 0x100fe20008010810 */
[----:B------:R-:W-:Y:S01]  /*36f0*/  FMNMX.FTZ R2, R50, R3, !PT ;  /* 0x0000000332027209 */ /* 0x000fe20007810000 */
[--C-:B------:R-:W-:Y:S01]  /*3700*/  FFMA.FTZ R25, R65, UR5, -R16.reuse ;  /* 0x0000000541197c23 */ /* 0x100fe20008010810 */
[----:B------:R-:W-:Y:S01]  /*3710*/  FSEL R54, R54, -INF , !P5 ;  /* 0xff80000036367808 */ /* 0x000fe20006800000 */
[----:B------:R-:W-:Y:S01]  /*3720*/  MUFU.EX2 R24, R24 ;  /* 0x0000001800187308 */ /* 0x000fe20000000800 */
[----:B------:R-:W-:Y:S01]  /*3730*/  FMNMX.FTZ R3, R51, R2, !PT ;  /* 0x0000000233037209 */ /* 0x000fe20007810000 */
[--C-:B------:R-:W-:Y:S01]  /*3740*/  FFMA.FTZ R2, R63, UR5, -R16.reuse ;  /* 0x000000053f027c23 */ /* 0x100fe20008010810 */
[----:B------:R-:W-:Y:S01]  /*3750*/  FSEL R55, R55, -INF , !P2 ;  /* 0xff80000037377808 */ /* 0x000fe20005000000 */
[--C-:B------:R-:W-:Y:S01]  /*3760*/  FFMA.FTZ R29, R33, UR5, -R16.reuse ;  /* 0x00000005211d7c23 */ /* 0x100fe20008010810 */
[----:B------:R-:W-:Y:S01]  /*3770*/  FMNMX.FTZ R0, R54, R3, !PT ;  /* 0x0000000336007209 */ /* 0x000fe20007810000 */
[--C-:B------:R-:W-:Y:S01]  /*3780*/  FFMA.FTZ R33, R37, UR5, -R16.reuse ;  /* 0x0000000525217c23 */ /* 0x100fe20008010810 */
[--C-:B------:R-:W-:Y:S01]  /*3790*/  FFMA.FTZ R28, R67, UR5, -R16.reuse ;  /* 0x00000005431c7c23 */ /* 0x100fe20008010810 */
[----:B------:R-:W-:Y:S01]  /*37a0*/  MUFU.EX2 R198, R2 ;  /* 0x0000000200c67308 */ /* 0x000fe20000000800 */
[----:B------:R-:W-:Y:S01]  /*37b0*/  FMNMX.FTZ R0, R55, R0, !PT ;  /* 0x0000000037007209 */ /* 0x000fe20007810000 */
[--C-:B------:R-:W-:Y:S01]  /*37c0*/  FFMA.FTZ R32, R69, UR5, -R16.reuse ;  /* 0x0000000545207c23 */ /* 0x100fe20008010810 */
[--C-:B------:R-:W-:Y:S01]  /*37d0*/  FFMA.FTZ R36, R71, UR5, -R16.reuse ;  /* 0x0000000547247c23 */ /* 0x100fe20008010810 */
[--C-:B------:R-:W-:Y:S01]  /*37e0*/  FFMA.FTZ R40, R73, UR5, -R16.reuse ;  /* 0x0000000549287c23 */ /* 0x100fe20008010810 */
[----:B------:R-:W-:Y:S01]  /*37f0*/  FFMA.FTZ R44, R75, UR5, -R16 ;  /* 0x000000054b2c7c23 */ /* 0x000fe20008010810 */
[----:B------:R-:W0:Y:S02]  /*3800*/  SHFL.BFLY PT, R3, R0, 0x2, 0x1f ;  /* 0x0c401f0000037f89 */ /* 0x000e2400000e0000 */
[----:B------:R-:W1:Y:S08]  /*3810*/  MUFU.EX2 R5, R5 ;  /* 0x0000000500057308 */ /* 0x000e700000000800 */
[----:B------:R-:W-:Y:S08]  /*3820*/  MUFU.EX2 R25, R25 ;  /* 0x0000001900197308 */ /* 0x000ff00000000800 */
[----:B------:R-:W-:Y:S01]  /*3830*/  MUFU.EX2 R28, R28 ;  /* 0x0000001c001c7308 */ /* 0x000fe20000000800 */
[----:B-1----:R-:W-:-:S02]  /*3840*/  F2FP.F16.F32.PACK_AB R196, R5, R24 ;  /* 0x0000001805c4723e */ /* 0x002fc400000000ff */
[----:B0-----:R-:W-:Y:S01]  /*3850*/  FMNMX.FTZ R2, R0, R3, !PT ;  /* 0x0000000300027209 */ /* 0x001fe20007810000 */
[--C-:B------:R-:W-:Y:S01]  /*3860*/  FFMA.FTZ R0, R41, UR5, -R16.reuse ;  /* 0x0000000529007c23 */ /* 0x100fe20008010810 */
[--C-:B------:R-:W-:Y:S01]  /*3870*/  FFMA.FTZ R41, R45, UR5, -R16.reuse ;  /* 0x000000052d297c23 */ /* 0x100fe20008010810 */
[----:B------:R-:W-:Y:S02]  /*3880*/  FFMA.FTZ R45, R49, UR5, -R16 ;  /* 0x00000005312d7c23 */ /* 0x000fe40008010810 */
[----:B------:R-:W0:Y:S01]  /*3890*/  MUFU.EX2 R29, R29 ;  /* 0x0000001d001d7308 */ /* 0x000e220000000800 */
[----:B------:R-:W1:Y:S07]  /*38a0*/  SHFL.BFLY PT, R3, R2, 0x1, 0x1f ;  /* 0x0c201f0002037f89 */ /* 0x000e6e00000e0000 */
[----:B------:R2:W-:Y:S08]  /*38b0*/  MUFU.EX2 R37, R0 ;  /* 0x0000000000257308 */ /* 0x0005f00000000800 */
[----:B------:R-:W3:Y:S01]  /*38c0*/  MUFU.EX2 R32, R32 ;  /* 0x0000002000207308 */ /* 0x000ee20000000800 */
[----:B0-----:R-:W-:-:S07]  /*38d0*/  F2FP.F16.F32.PACK_AB R192, R29, R28 ;  /* 0x0000001c1dc0723e */ /* 0x001fce00000000ff */
[----:B------:R-:W0:Y:S01]  /*38e0*/  MUFU.EX2 R33, R33 ;  /* 0x0000002100217308 */ /* 0x000e220000000800 */
[----:B-1----:R-:W-:Y:S01]  /*38f0*/  FMNMX.FTZ R3, R2, R3, !PT ;  /* 0x0000000302037209 */ /* 0x002fe20007810000 */
[--C-:B------:R-:W-:Y:S01]  /*3900*/  FFMA.FTZ R2, R77, UR5, -R16.reuse ;  /* 0x000000054d027c23 */ /* 0x100fe20008010810 */
[----:B------:R-:W-:Y:S01]  /*3910*/  FFMA.FTZ R16, R53, UR5, -R16 ;  /* 0x0000000535107c23 */ /* 0x000fe20008010810 */
[----:B------:R-:W-:Y:S01]  /*3920*/  FADD.FTZ R53, R24, R5 ;  /* 0x0000000518357221 */ /* 0x000fe20000010000 */
[C---:B------:R-:W-:Y:S01]  /*3930*/  FSETP.NEU.FTZ.AND P2, PT, R3.reuse, -INF , PT ;  /* 0xff8000000300780b */ /* 0x040fe20003f5d000 */
[----:B--2---:R-:W-:Y:S02]  /*3940*/  FMUL.FTZ R0, R3, UR5 ;  /* 0x0000000503007c20 */ /* 0x004fe40008410000 */
[----:B------:R1:W-:Y:S03]  /*3950*/  MUFU.EX2 R49, R16 ;  /* 0x0000001000317308 */ /* 0x0003e60000000800 */
[----:B------:R-:W-:-:S02]  /*3960*/  FSEL R0, R0, RZ, P2 ;  /* 0x000000ff00007208 */ /* 0x000fc40001000000 */
[----:B------:R-:W-:-:S03]  /*3970*/  PLOP3.LUT P2, PT, PT, PT, UP1, 0x40, 0x0 ;  /* 0x000000000000781c */ /* 0x000fc60003f4e818 */
[--C-:B------:R-:W-:Y:S01]  /*3980*/  FFMA.FTZ R26, R26, UR5, -R0.reuse ;  /* 0x000000051a1a7c23 */ /* 0x100fe20008010800 */
[--C-:B------:R-:W-:Y:S01]  /*3990*/  FFMA.FTZ R27, R27, UR5, -R0.reuse ;  /* 0x000000051b1b7c23 */ /* 0x100fe20008010800 */
[--C-:B------:R-:W-:Y:S01]  /*39a0*/  FFMA.FTZ R30, R30, UR5, -R0.reuse ;  /* 0x000000051e1e7c23 */ /* 0x100fe20008010800 */
[----:B-1----:R-:W-:Y:S01]  /*39b0*/  FADD.FTZ R16, R198, R53 ;  /* 0x00000035c6107221 */ /* 0x002fe20000010000 */
[--C-:B------:R-:W-:Y:S01]  /*39c0*/  FFMA.FTZ R31, R31, UR5, -R0.reuse ;  /* 0x000000051f1f7c23 */ /* 0x100fe20008010800 */
[----:B------:R-:W-:Y:S01]  /*39d0*/  FFMA.FTZ R34, R34, UR5, -R0 ;  /* 0x0000000522227c23 */ /* 0x000fe20008010800 */
[----:B------:R-:W-:Y:S01]  /*39e0*/  MUFU.EX2 R26, R26 ;  /* 0x0000001a001a7308 */ /* 0x000fe20000000800 */
[----:B------:R-:W-:Y:S01]  /*39f0*/  FADD.FTZ R53, R25, R16 ;  /* 0x0000001019357221 */ /* 0x000fe20000010000 */
[--C-:B------:R-:W-:Y:S01]  /*3a00*/  FFMA.FTZ R35, R35, UR5, -R0.reuse ;  /* 0x0000000523237c23 */ /* 0x100fe20008010800 */
[--C-:B------:R-:W-:Y:S01]  /*3a10*/  FFMA.FTZ R38, R38, UR5, -R0.reuse ;  /* 0x0000000526267c23 */ /* 0x100fe20008010800 */
[--C-:B------:R-:W-:Y:S01]  /*3a20*/  FFMA.FTZ R39, R39, UR5, -R0.reuse ;  /* 0x0000000527277c23 */ /* 0x100fe20008010800 */
[----:B------:R-:W-:Y:S01]  /*3a30*/  FADD.FTZ R16, R28, R53 ;  /* 0x000000351c107221 */ /* 0x000fe20000010000 */
[--C-:B------:R-:W-:Y:S01]  /*3a40*/  FFMA.FTZ R42, R42, UR5, -R0.reuse ;  /* 0x000000052a2a7c23 */ /* 0x100fe20008010800 */
[----:B------:R-:W-:Y:S01]  /*3a50*/  FFMA.FTZ R43, R43, UR5, -R0 ;  /* 0x000000052b2b7c23 */ /* 0x000fe20008010800 */
[----:B------:R-:W1:Y:S01]  /*3a60*/  MUFU.EX2 R27, R27 ;  /* 0x0000001b001b7308 */ /* 0x000e620000000800 */
[----:B------:R-:W-:Y:S01]  /*3a70*/  FADD.FTZ R53, R29, R16 ;  /* 0x000000101d357221 */ /* 0x000fe20000010000 */
[--C-:B------:R-:W-:Y:S01]  /*3a80*/  FFMA.FTZ R46, R46, UR5, -R0.reuse ;  /* 0x000000052e2e7c23 */ /* 0x100fe20008010800 */
[--C-:B------:R-:W-:Y:S01]  /*3a90*/  FFMA.FTZ R47, R47, UR5, -R0.reuse ;  /* 0x000000052f2f7c23 */ /* 0x100fe20008010800 */
[--C-:B------:R-:W-:Y:S01]  /*3aa0*/  FFMA.FTZ R50, R50, UR5, -R0.reuse ;  /* 0x0000000532327c23 */ /* 0x100fe20008010800 */
[----:B---3--:R-:W-:Y:S01]  /*3ab0*/  FADD.FTZ R16, R32, R53 ;  /* 0x0000003520107221 */ /* 0x008fe20000010000 */
[--C-:B------:R-:W-:Y:S01]  /*3ac0*/  FFMA.FTZ R51, R51, UR5, -R0.reuse ;  /* 0x0000000533337c23 */ /* 0x100fe20008010800 */
[----:B------:R-:W-:Y:S01]  /*3ad0*/  FFMA.FTZ R54, R54, UR5, -R0 ;  /* 0x0000000536367c23 */ /* 0x000fe20008010800 */
[----:B------:R-:W2:Y:S01]  /*3ae0*/  MUFU.EX2 R30, R30 ;  /* 0x0000001e001e7308 */ /* 0x000ea20000000800 */
[----:B0-----:R-:W-:Y:S01]  /*3af0*/  FADD.FTZ R57, R33, R16 ;  /* 0x0000001021397221 */ /* 0x001fe20000010000 */
[----:B------:R-:W-:Y:S01]  /*3b00*/  F2FP.F16.F32.PACK_AB R198, R25, R198 ;  /* 0x000000c619c6723e */ /* 0x000fe200000000ff */
[----:B------:R-:W-:Y:S01]  /*3b10*/  FFMA.FTZ R0, R55, UR5, -R0 ;  /* 0x0000000537007c23 */ /* 0x000fe20008010800 */
[----:B------:R-:W-:-:S04]  /*3b20*/  F2FP.F16.F32.PACK_AB R194, R33, R32 ;  /* 0x0000002021c2723e */ /* 0x000fc800000000ff */
[----:B------:R-:W0:Y:S01]  /*3b30*/  MUFU.EX2 R31, R31 ;  /* 0x0000001f001f7308 */ /* 0x000e220000000800 */
[----:B-1----:R-:W-:Y:S01]  /*3b40*/  FADD.FTZ R53, R26, R27 ;  /* 0x0000001b1a357221 */ /* 0x002fe20000010000 */
[----:B------:R-:W-:-:S06]  /*3b50*/  F2FP.F16.F32.PACK_AB R197, R27, R26 ;  /* 0x0000001a1bc5723e */ /* 0x000fcc00000000ff */
[----:B------:R-:W1:Y:S01]  /*3b60*/  MUFU.EX2 R36, R36 ;  /* 0x0000002400247308 */ /* 0x000e620000000800 */
[----:B--2---:R-:W-:-:S07]  /*3b70*/  FADD.FTZ R16, R30, R53 ;  /* 0x000000351e107221 */ /* 0x004fce0000010000 */
[----:B------:R-:W2:Y:S01]  /*3b80*/  MUFU.EX2 R34, R34 ;  /* 0x0000002200227308 */ /* 0x000ea20000000800 */
[C---:B0-----:R-:W-:Y:S01]  /*3b90*/  FADD.FTZ R53, R31.reuse, R16 ;  /* 0x000000101f357221 */ /* 0x041fe20000010000 */
[----:B------:R-:W-:-:S06]  /*3ba0*/  F2FP.F16.F32.PACK_AB R199, R31, R30 ;  /* 0x0000001e1fc7723e */ /* 0x000fcc00000000ff */
[----:B------:R-:W0:Y:S01]  /*3bb0*/  MUFU.EX2 R35, R35 ;  /* 0x0000002300237308 */ /* 0x000e220000000800 */
[----:B-1----:R-:W-:Y:S01]  /*3bc0*/  FADD.FTZ R48, R36, R57 ;  /* 0x0000003924307221 */ /* 0x002fe20000010000 */
[----:B------:R-:W-:-:S03]  /*3bd0*/  F2FP.F16.F32.PACK_AB R188, R37, R36 ;  /* 0x0000002425bc723e */ /* 0x000fc600000000ff */
[----:B------:R-:W-:-:S03]  /*3be0*/  FADD.FTZ R57, R37, R48 ;  /* 0x0000003025397221 */ /* 0x000fc60000010000 */
        /* <DEDUP_REMOVED lines=8> */
[----:B--2---:R-:W-:-:S07]  /*3c70*/  FADD.FTZ R16, R38, R5 ;  /* 0x0000000526107221 */ /* 0x004fce0000010000 */
[----:B------:R-:W2:Y:S01]  /*3c80*/  MUFU.EX2 R44, R44 ;  /* 0x0000002c002c7308 */ /* 0x000ea20000000800 */
[C---:B0-----:R-:W-:Y:S01]  /*3c90*/  FADD.FTZ R53, R41.reuse, R48 ;  /* 0x0000003029357221 */ /* 0x041fe20000010000 */
[----:B------:R-:W-:-:S06]  /*3ca0*/  F2FP.F16.F32.PACK_AB R190, R41, R40 ;  /* 0x0000002829be723e */ /* 0x000fcc00000000ff */
[----:B------:R-:W0:Y:S01]  /*3cb0*/  MUFU.EX2 R42, R42 ;  /* 0x0000002a002a7308 */ /* 0x000e220000000800 */
[C---:B-1----:R-:W-:Y:S01]  /*3cc0*/  FADD.FTZ R5, R39.reuse, R16 ;  /* 0x0000001027057221 */ /* 0x042fe20000010000 */
[----:B------:R-:W-:-:S06]  /*3cd0*/  F2FP.F16.F32.PACK_AB R195, R39, R38 ;  /* 0x0000002627c3723e */ /* 0x000fcc00000000ff */
[----:B------:R-:W1:Y:S01]  /*3ce0*/  MUFU.EX2 R45, R45 ;  /* 0x0000002d002d7308 */ /* 0x000e620000000800 */
[----:B--2---:R-:W-:-:S07]  /*3cf0*/  FADD.FTZ R24, R44, R53 ;  /* 0x000000352c187221 */ /* 0x004fce0000010000 */
[----:B------:R-:W2:Y:S01]  /*3d00*/  MUFU.EX2 R43, R43 ;  /* 0x0000002b002b7308 */ /* 0x000ea20000000800 */
[----:B0-----:R-:W-:-:S07]  /*3d10*/  FADD.FTZ R16, R42, R5 ;  /* 0x000000052a107221 */ /* 0x001fce0000010000 */
[----:B------:R-:W0:Y:S01]  /*3d20*/  MUFU.EX2 R2, R2 ;  /* 0x0000000200027308 */ /* 0x000e220000000800 */
[C---:B-1----:R-:W-:Y:S01]  /*3d30*/  FADD.FTZ R25, R45.reuse, R24 ;  /* 0x000000182d197221 */ /* 0x042fe20000010000 */
[----:B------:R-:W-:-:S06]  /*3d40*/  F2FP.F16.F32.PACK_AB R184, R45, R44 ;  /* 0x0000002c2db8723e */ /* 0x000fcc00000000ff */
[----:B------:R-:W1:Y:S01]  /*3d50*/  MUFU.EX2 R46, R46 ;  /* 0x0000002e002e7308 */ /* 0x000e620000000800 */
[C---:B--2---:R-:W-:Y:S01]  /*3d60*/  FADD.FTZ R5, R43.reuse, R16 ;  /* 0x000000102b057221 */ /* 0x044fe20000010000 */
[----:B------:R-:W-:-:S06]  /*3d70*/  F2FP.F16.F32.PACK_AB R189, R43, R42 ;  /* 0x0000002a2bbd723e */ /* 0x000fcc00000000ff */
[----:B------:R-:W2:Y:S01]  /*3d80*/  MUFU.EX2 R47, R47 ;  /* 0x0000002f002f7308 */ /* 0x000ea20000000800 */
[----:B0-----:R-:W-:Y:S01]  /*3d90*/  FADD.FTZ R24, R2, R25 ;  /* 0x0000001902187221 */ /* 0x001fe20000010000 */
[----:B------:R-:W-:-:S03]  /*3da0*/  F2FP.F16.F32.PACK_AB R186, R49, R2 ;  /* 0x0000000231ba723e */ /* 0x000fc600000000ff */
[----:B------:R-:W-:-:S03]  /*3db0*/  FADD.FTZ R16, R49, R24 ;  /* 0x0000001831107221 */ /* 0x000fc60000010000 */
[----:B------:R-:W0:Y:S01]  /*3dc0*/  MUFU.EX2 R50, R50 ;  /* 0x0000003200327308 */ /* 0x000e220000000800 */
[----:B-1----:R-:W-:-:S07]  /*3dd0*/  FADD.FTZ R2, R46, R5 ;  /* 0x000000052e027221 */ /* 0x002fce0000010000 */
[----:B------:R-:W1:Y:S01]  /*3de0*/  MUFU.EX2 R51, R51 ;  /* 0x0000003300337308 */ /* 0x000e620000000800 */
[C---:B--2---:R-:W-:Y:S01]  /*3df0*/  FADD.FTZ R5, R47.reuse, R2 ;  /* 0x000000022f057221 */ /* 0x044fe20000010000 */
[----:B------:R-:W-:-:S06]  /*3e00*/  F2FP.F16.F32.PACK_AB R191, R47, R46 ;  /* 0x0000002e2fbf723e */ /* 0x000fcc00000000ff */
[----:B------:R-:W2:Y:S01]  /*3e10*/  MUFU.EX2 R54, R54 ;  /* 0x0000003600367308 */ /* 0x000ea20000000800 */
[----:B0-----:R-:W-:-:S07]  /*3e20*/  FADD.FTZ R2, R50, R5 ;  /* 0x0000000532027221 */ /* 0x001fce0000010000 */
[----:B------:R2:W0:Y:S01]  /*3e30*/  MUFU.EX2 R187, R0 ;  /* 0x0000000000bb7308 */ /* 0x0004220000000800 */
[C---:B-1----:R-:W-:Y:S01]  /*3e40*/  FADD.FTZ R5, R51.reuse, R2 ;  /* 0x0000000233057221 */ /* 0x042fe20000010000 */
[----:B------:R-:W-:-:S03]  /*3e50*/  F2FP.F16.F32.PACK_AB R185, R51, R50 ;  /* 0x0000003233b9723e */ /* 0x000fc600000000ff */
[----:B--2---:R-:W-:-:S04]  /*3e60*/  FADD.FTZ R0, R54, R5 ;  /* 0x0000000536007221 */ /* 0x004fc80000010000 */
[C---:B0-----:R-:W-:Y:S01]  /*3e70*/  FADD.FTZ R5, R187.reuse, R0 ;  /* 0x00000000bb057221 */ /* 0x041fe20000010000 */
[----:B------:R-:W-:Y:S01]  /*3e80*/  F2FP.F16.F32.PACK_AB R187, R187, R54 ;  /* 0x00000036bbbb723e */ /* 0x000fe200000000ff */
[----:B------:R-:W-:Y:S06]  /*3e90*/  @P2 BRA `(.L_x_1179) ;  /* 0x0000000000442947 */ /* 0x000fec0003800000 */
        /* <DEDUP_REMOVED lines=10> */
.L_x_1180:
[----:B------:R-:W-:-:S11]  /*3f40*/  UISETP.NE.AND UP2, UPT, UR7, 0x1, UPT ;  /* 0x000000010700788c */ /* 0x000fd6000bf45270 */
[----:B------:R-:W-:Y:S02]  /*3f50*/  @UP2 ULDC.64 UR10, c[0x0][0x9e8] ;  /* 0x00027a00000a2ab9 */ /* 0x000fe40000000a00 */
[----:B------:R-:W-:-:S04]  /*3f60*/  UIMAD.WIDE.U32 UR14, UR4, UR10, URZ ;  /* 0x0000000a040e72a5 */ /* 0x000fc8000f8e003f */
[----:B------:R-:W-:-:S12]  /*3f70*/  @UP2 USHF.R.U32.HI UR4, URZ, UR11, UR15 ;  /* 0x0000000b3f042299 */ /* 0x000fd8000801160f */
.L_x_1181:
[----:B------:R-:W-:-:S04]  /*3f80*/  UIMAD UR4, UR4, UR7, UR7 ;  /* 0x00000007040472a4 */ /* 0x000fc8000f8e0207 */
[----:B------:R-:W-:-:S04]  /*3f90*/  UISETP.LT.AND UP2, UPT, UR6, UR4, UPT ;  /* 0x000000040600728c */ /* 0x000fc8000bf41270 */
[----:B------:R-:W-:-:S12]  /*3fa0*/  USEL UR6, UR6, UR4, UP2 ;  /* 0x0000000406067287 */ /* 0x000fd80009000000 */
.L_x_1179:
[----:B------:R-:W-:Y:S01]  /*3fb0*/  R2UR UR7, R22 ;  /* 0x00000000160772ca */ /* 0x000fe200000e0000 */
[----:B------:R-:W-:Y:S01]  /*3fc0*/  USHF.R.S32.HI UR4, URZ, 0x1f, UR6 ;  /* 0x0000001f3f047899 */ /* 0x000fe20008011406 */
[----:B------:R-:W-:Y:S01]  /*3fd0*/  IMAD.MOV.U32 R2, RZ, RZ, 0x3f800000 ;  /* 0x3f800000ff027424 */ /* 0x000fe200078e00ff */
[----:B------:R-:W-:Y:S01]  /*3fe0*/  CS2R R150, SRZ ;  /* 0x0000000000967805 */ /* 0x000fe2000001ff00 */
[----:B------:R-:W-:Y:S01]  /*3ff0*/  IMAD.MOV.U32 R0, RZ, RZ, 0x3f800000 ;  /* 0x3f800000ff007424 */ /* 0x000fe200078e00ff */
        /* <DEDUP_REMOVED lines=8> */
[----:B------:R-:W-:Y:S01]  /*4080*/  UISETP.LT.AND UP2, UPT, UR7, UR4, UPT ;  /* 0x000000040700728c */ /* 0x000fe2000bf41270 */
[----:B------:R-:W-:Y:S02]  /*4090*/  CS2R R136, SRZ ;  /* 0x0000000000887805 */ /* 0x000fe4000001ff00 */
[----:B------:R-:W-:Y:S02]  /*40a0*/  CS2R R134, SRZ ;  /* 0x0000000000867805 */ /* 0x000fe4000001ff00 */
[----:B------:R-:W-:Y:S01]  /*40b0*/  CS2R R132, SRZ ;  /* 0x0000000000847805 */ /* 0x000fe2000001ff00 */
[----:B------:R-:W-:Y:S01]  /*40c0*/  USEL UR58, UR7, UR4, !UP2 ;  /* 0x00000004073a7287 */ /* 0x000fe2000d000000 */
[----:B------:R-:W-:-:S02]  /*40d0*/  CS2R R130, SRZ ;  /* 0x0000000000827805 */ /* 0x000fc4000001ff00 */
[----:B------:R-:W-:Y:S02]  /*40e0*/  CS2R R128, SRZ ;  /* 0x0000000000807805 */ /* 0x000fe4000001ff00 */
[----:B------:R-:W-:Y:S02]  /*40f0*/  CS2R R126, SRZ ;  /* 0x00000000007e7805 */ /* 0x000fe4000001ff00 */
[----:B------:R-:W-:Y:S02]  /*4100*/  CS2R R124, SRZ ;  /* 0x00000000007c7805 */ /* 0x000fe4000001ff00 */
[----:B------:R-:W-:Y:S02]  /*4110*/  CS2R R122, SRZ ;  /* 0x00000000007a7805 */ /* 0x000fe4000001ff00 */
[----:B------:R-:W-:Y:S02]  /*4120*/  ISETP.GE.AND P2, PT, R205, UR58, PT ;  /* 0x0000003acd007c0c */ /* 0x000fe4000bf46270 */
        /* <DEDUP_REMOVED lines=48> */
[----:B------:R-:W-:Y:S01]  /*4430*/  CS2R R24, SRZ ;  /* 0x0000000000187805 */ /* 0x000fe2000001ff00 */
[----:B------:R-:W-:Y:S06]  /*4440*/  @!P2 BRA `(.L_x_1182) ;  /* 0x0000002400f8a947 */ /* 0x000fec0003800000 */
[----:B------:R-:W-:Y:S01]  /*4450*/  IMAD.MOV.U32 R2, RZ, RZ, 0x3f800000 ;  /* 0x3f800000ff027424 */ /* 0x000fe200078e00ff */
[----:B------:R-:W-:Y:S01]  /*4460*/  ULDC UR59, c[0x0][0x9e4] ;  /* 0x00027900003b7ab9 */ /* 0x000fe20000000800 */
[----:B------:R-:W-:-:S07]  /*4470*/  IMAD.MOV.U32 R151, RZ, RZ, RZ ;  /* 0x000000ffff977224 */ /* 0x000fce00078e00ff */
.L_x_1199:
[----:B------:R-:W-:-:S04]  /*4480*/  UIADD3 UR4, UR36, 0x1, URZ ;  /* 0x0000000124047890 */ /* 0x000fc8000fffe03f */
[----:B------:R-:W-:-:S04]  /*4490*/  UISETP.NE.AND UP2, UPT, UR4, 0x2, UPT ;  /* 0x000000020400788c */ /* 0x000fc8000bf45270 */
[----:B------:R-:W-:Y:S02]  /*44a0*/  USEL UR7, URZ, 0x1, UP2 ;  /* 0x000000013f077887 */ /* 0x000fe40009000000 */
[----:B------:R-:W-:Y:S02]  /*44b0*/  USEL UR4, UR4, URZ, UP2 ;  /* 0x0000003f04047287 */ /* 0x000fe40009000000 */
[----:B------:R-:W-:Y:S01]  /*44c0*/  ULOP3.LUT UR7, UR38, UR7, URZ, 0x3c, !UPT ;  /* 0x0000000726077292 */ /* 0x000fe2000f8e3c3f */
[----:B------:R-:W-:Y:S11]  /*44d0*/  @!P0 BRA `(.L_x_1183) ;  /* 0x0000000000048947 */ /* 0x000ff60003800000 */
[----:B------:R-:W-:Y:S01]  /*44e0*/  BPT.TRAP 0x1 ;  /* 0x000000040000795c */ /* 0x000fe20000300000 */
.L_x_1183:
[----:B------:R-:W-:Y:S01]  /*44f0*/  ULEA UR6, UR4, UR37, 0x3 ;  /* 0x0000002504067291 */ /* 0x000fe2000f8e183f */
[----:B------:R-:W-:-:S05]  /*4500*/  IMAD.U32 R20, RZ, RZ, UR7 ;  /* 0x00000007ff147e24 */ /* 0x000fca000f8e00ff */
[----:B------:R-:W-:-:S04]  /*4510*/  SHF.L.U32 R20, R20, 0x1f, RZ ;  /* 0x0000001f14147819 */ /* 0x000fc800000006ff */
[----:B------:R0:W1:Y:S01]  /*4520*/  SYNCS.PHASECHK.TRANS64.TRYWAIT P2, [UR6+0x30830], R20 ;  /* 0x03083014ff0075a7 */ /* 0x0000620008040146 */
[----:B------:R-:W-:Y:S05]  /*4530*/  @!P0 BRA `(.L_x_1184) ;  /* 0x0000000000048947 */ /* 0x000fea0003800000 */
[----:B------:R-:W-:Y:S01]  /*4540*/  BPT.TRAP 0x1 ;  /* 0x000000040000795c */ /* 0x000fe20000300000 */
.L_x_1184:
[----:B-1----:R-:W-:Y:S05]  /*4550*/  @P2 BRA `(.L_x_1185) ;  /* 0x0000000000082947 */ /* 0x002fea0003800000 */
[----:B------:R-:W1:Y:S02]  /*4560*/  SYNCS.PHASECHK.TRANS64.TRYWAIT P2, [UR6+0x30830], R20 ;  /* 0x03083014ff0075a7 */ /* 0x000e640008040146 */
[----:B-1----:R-:W-:Y:S05]  /*4570*/  @!P2 BRA `(.L_x_1186) ;  /* 0x000001080028a947 */ /* 0x002fea0003800000 */
.L_x_1185:
[----:B------:R-:W-:Y:S01]  /*4580*/  R2UR UR52, R14 ;  /* 0x000000000e3472ca */ /* 0x000fe200000e0000 */
[----:B------:R-:W-:Y:S01]  /*4590*/  ULEA UR5, UR4, UR61, 0xb ;  /* 0x0000003d04057291 */ /* 0x000fe2000f8e583f */
[----:B------:R-:W-:Y:S01]  /*45a0*/  R2UR UR53, R15 ;  /* 0x000000000f3572ca */ /* 0x000fe200000e0000 */
[----:B------:R-:W-:Y:S01]  /*45b0*/  WARPGROUP.ARRIVE ;  /* 0x00000000000079c5 */ /* 0x000fe20000000000 */
[----:B------:R-:W-:Y:S01]  /*45c0*/  UMOV UR55, 0x40000040 ;  /* 0x4000004000377882 */ /* 0x000fe20000000000 */
[----:B------:R-:W-:Y:S01]  /*45d0*/  UIADD3 UR10, UR5, 0x202, URZ ;  /* 0x00000202050a7890 */ /* 0x000fe2000fffe03f */
[-C--:B------:R-:W-:Y:S01]  /*45e0*/  FMUL.FTZ R24, R24, R0.reuse ;  /* 0x0000000018187220 */ /* 0x080fe20000410000 */
[----:B------:R-:W-:Y:S01]  /*45f0*/  UMOV UR11, 0x40000040 ;  /* 0x40000040000b7882 */ /* 0x000fe20000000000 */
[----:B------:R-:W-:Y:S01]  /*4600*/  UMOV UR54, UR5 ;  /* 0x0000000500367c82 */ /* 0x000fe20008000000 */
[----:B------:R-:W-:Y:S01]  /*4610*/  UIADD3 UR14, UR5, 0x204, URZ ;  /* 0x00000204050e7890 */ /* 0x000fe2000fffe03f */
[-C--:B------:R-:W-:Y:S01]  /*4620*/  FMUL.FTZ R25, R25, R0.reuse ;  /* 0x0000000019197220 */ /* 0x080fe20000410000 */
[----:B------:R-:W-:Y:S01]  /*4630*/  UMOV UR15, 0x40000040 ;  /* 0x40000040000f7882 */ /* 0x000fe20000000000 */
[----:B------:R-:W-:Y:S01]  /*4640*/  UIADD3 UR18, UR5, 0x206, URZ ;  /* 0x0000020605127890 */ /* 0x000fe2000fffe03f */
[-C--:B------:R-:W-:Y:S01]  /*4650*/  FMUL.FTZ R28, R28, R0.reuse ;  /* 0x000000001c1c7220 */ /* 0x080fe20000410000 */
[----:B------:R-:W-:Y:S01]  /*4660*/  UMOV UR19, 0x40000040 ;  /* 0x4000004000137882 */ /* 0x000fe20000000000 */
[----:B------:R-:W-:Y:S01]  /*4670*/  HGMMA.64x64x16.F32 R152, gdesc[UR52], RZ, !UPT, gsb0 ;  /* 0x00e00000349879f0 */ /* 0x000fe2000c0008ff */
[----:B------:R-:W-:Y:S01]  /*4680*/  R2UR UR52, R12 ;  /* 0x000000000c3472ca */ /* 0x000fe200000e0000 */
[----:B------:R-:W-:Y:S01]  /*4690*/  UIADD3 UR54, UR5, 0x2, URZ ;  /* 0x0000000205367890 */ /* 0x000fe2000fffe03f */
[----:B------:R-:W-:Y:S01]  /*46a0*/  R2UR UR53, R13 ;  /* 0x000000000d3572ca */ /* 0x000fe200000e0000 */
        /* <DEDUP_REMOVED lines=77> */
[----:B------:R-:W-:Y:S01]  /*4b80*/  FMUL.FTZ R149, R149, R0 ;  /* 0x0000000095957220 */ /* 0x000fe20000410000 */
[-C--:B------:R-:W-:Y:S01]  /*4b90*/  FMUL.FTZ R26, R26, R2.reuse ;  /* 0x000000021a1a7220 */ /* 0x080fe20000410000 */
[----:B------:R-:W-:Y:S01]  /*4ba0*/  HGMMA.64x64x16.F32 R152, gdesc[UR52], R152, gsb0 ;  /* 0x00e00000349879f0 */ /* 0x000fe20008000898 */
[----:B------:R-:W-:Y:S01]  /*4bb0*/  R2UR UR52, R10 ;  /* 0x000000000a3472ca */ /* 0x000fe200000e0000 */
[----:B------:R-:W-:Y:S01]  /*4bc0*/  UIADD3 UR54, UR5, 0x4, URZ ;  /* 0x0000000405367890 */ /* 0x000fe2000fffe03f */
[----:B------:R-:W-:Y:S01]  /*4bd0*/  R2UR UR53, R11 ;  /* 0x000000000b3572ca */ /* 0x000fe200000e0000 */
        /* <DEDUP_REMOVED lines=66> */
[----:B------:R-:W-:Y:S01]  /*5000*/  HGMMA.64x64x16.F32 R152, gdesc[UR52], R152, gsb0 ;  /* 0x00e00000349879f0 */ /* 0x000fe20008000898 */
[----:B------:R-:W-:Y:S01]  /*5010*/  R2UR UR52, R8 ;  /* 0x00000000083472ca */ /* 0x000fe200000e0000 */
[----:B------:R-:W-:Y:S01]  /*5020*/  UIADD3 UR54, UR5, 0x6, URZ ;  /* 0x0000000605367890 */ /* 0x000fe2000fffe03f */
[----:B------:R-:W-:Y:S01]  /*5030*/  R2UR UR53, R9 ;  /* 0x00000000093572ca */ /* 0x000fe200000e0000 */
[----:B------:R-:W-:Y:S01]  /*5040*/  UMOV UR55, 0x40000040 ;  /* 0x4000004000377882 */ /* 0x000fe20000000000 */
[----:B------:R-:W-:Y:S02]  /*5050*/  WARPGROUP.DEPBAR.LE gsb0, 0x0 ;  /* 0x00008000000079c5 */ /* 0x000fe40000010000 */
[----:B------:R-:W-:-:S09]  /*5060*/  WARPGROUP.ARRIVE ;  /* 0x00000000000079c5 */ /* 0x000fd20000000000 */
        /* <DEDUP_REMOVED lines=8> */
[----:B------:R-:W-:Y:S01]  /*50f0*/  UIADD3 UR54, UR5, 0x606, URZ ;  /* 0x0000060605367890 */ /* 0x000fe2000fffe03f */
[----:B------:R-:W-:Y:S01]  /*5100*/  UMOV UR52, UR56 ;  /* 0x0000003800347c82 */ /* 0x000fe20008000000 */
[----:B------:R-:W-:Y:S01]  /*5110*/  UMOV UR53, UR57 ;  /* 0x0000003900357c82 */ /* 0x000fe20008000000 */
[----:B------:R-:W-:Y:S01]  /*5120*/  UMOV UR55, 0x40000040 ;  /* 0x4000004000377882 */ /* 0x000fe20000000000 */
        /* <DEDUP_REMOVED lines=34> */
[----:B------:R-:W-:Y:S05]  /*5350*/  @!P0 BRA `(.L_x_1187) ;  /* 0x0000000000048947 */ /* 0x000fea0003800000 */
[----:B------:R-:W-:Y:S01]  /*5360*/  BPT.TRAP 0x1 ;  /* 0x000000040000795c */ /* 0x000fe20000300000 */
.L_x_1187:
[----:B------:R-:W-:Y:S01]  /*5370*/  ULEA UR10, UR36, UR37, 0x3 ;  /* 0x00000025240a7291 */ /* 0x000fe2000f8e183f */
[----:B------:R-:W-:-:S05]  /*5380*/  IMAD.U32 R0, RZ, RZ, UR38 ;  /* 0x00000026ff007e24 */ /* 0x000fca000f8e00ff */
[----:B------:R-:W-:-:S04]  /*5390*/  SHF.L.U32 R0, R0, 0x1f, RZ ;  /* 0x0000001f00007819 */ /* 0x000fc800000006ff */
[----:B------:R2:W3:Y:S01]  /*53a0*/  SYNCS.PHASECHK.TRANS64.TRYWAIT P2, [UR10+0x30850], R0 ;  /* 0x03085000ff0075a7 */ /* 0x0004e2000804014a */
[----:B------:R-:W-:Y:S05]  /*53b0*/  @!P0 BRA `(.L_x_1188) ;  /* 0x0000000000048947 */ /* 0x000fea0003800000 */
[----:B------:R-:W-:Y:S01]  /*53c0*/  BPT.TRAP 0x1 ;  /* 0x000000040000795c */ /* 0x000fe20000300000 */
.L_x_1188:
[----:B---3--:R-:W-:Y:S05]  /*53d0*/  @P2 BRA `(.L_x_1189) ;  /* 0x0000000000082947 */ /* 0x008fea0003800000 */
[----:B------:R-:W3:Y:S02]  /*53e0*/  SYNCS.PHASECHK.TRANS64.TRYWAIT P2, [UR10+0x30850], R0 ;  /* 0x03085000ff0075a7 */ /* 0x000ee4000804014a */
[----:B---3--:R-:W-:Y:S05]  /*53f0*/  @!P2 BRA `(.L_x_1190) ;  /* 0x000000f800a0a947 */ /* 0x008fea0003800000 */
.L_x_1189:
[----:B------:R-:W-:Y:S01]  /*5400*/  UIADD3 UR5, UR37, 0x400, URZ ;  /* 0x0000040025057890 */ /* 0x000fe2000fffe03f */
[----:B------:R-:W-:Y:S01]  /*5410*/  WARPGROUP.ARRIVE ;  /* 0x00000000000079c5 */ /* 0x000fe20000000000 */
[----:B------:R-:W-:Y:S01]  /*5420*/  UMOV UR15, 0x40000040 ;  /* 0x40000040000f7882 */ /* 0x000fe20000000000 */
[----:B------:R-:W-:Y:S01]  /*5430*/  PLOP3.LUT P2, PT, PT, PT, UP0, 0x80, 0x0 ;  /* 0x000000000000781c */ /* 0x000fe20003f4f008 */
[----:B------:R-:W-:Y:S01]  /*5440*/  USHF.R.U32.HI UR5, URZ, 0x4, UR5 ;  /* 0x000000043f057899 */ /* 0x000fe20008011605 */
[----:B------:R-:W-:Y:S01]  /*5450*/  PLOP3.LUT P3, PT, PT, PT, UP0, 0x80, 0x0 ;  /* 0x000000000000781c */ /* 0x000fe20003f6f008 */
[----:B01----:R-:W0:Y:S01]  /*5460*/  LDC R20, c[0x0][0x2f0] ;  /* 0x0000bc00ff147b82 */ /* 0x003e220000000800 */
[----:B------:R-:W-:Y:S01]  /*5470*/  IMAD.SHL.U32 R2, R205, 0x40, RZ ;  /* 0x00000040cd027824 */ /* 0x000fe200078e00ff */
[----:B------:R-:W-:Y:S01]  /*5480*/  ULOP3.LUT UR5, UR5, 0x3fff, URZ, 0xc0, !UPT ;  /* 0x00003fff05057892 */ /* 0x000fe2000f8ec03f */
[----:B------:R-:W-:-:S03]  /*5490*/  ULDC UR11, c[0x0][0x9dc] ;  /* 0x00027700000b7ab9 */ /* 0x000fc60000000800 */
[----:B------:R-:W-:Y:S02]  /*54a0*/  ULOP3.LUT UR5, UR5, 0x2000000, URZ, 0xfc, !UPT ;  /* 0x0200000005057892 */ /* 0x000fe4000f8efc3f */
[----:B------:R-:W1:Y:S01]  /*54b0*/  LDC R21, c[0x0][0x288] ;  /* 0x0000a200ff157b82 */ /* 0x000e620000000800 */
[----:B------:R-:W-:Y:S01]  /*54c0*/  UMOV UR18, UR11 ;  /* 0x0000000b00127c82 */ /* 0x000fe20008000000 */
[----:B------:R-:W-:Y:S01]  /*54d0*/  ULEA UR5, UR36, UR5, 0xb ;  /* 0x0000000524057291 */ /* 0x000fe2000f8e583f */
[----:B------:R-:W-:-:S06]  /*54e0*/  ULDC UR11, c[0x0][0x9e0] ;  /* 0x00027800000b7ab9 */ /* 0x000fcc0000000800 */
        /* <DEDUP_REMOVED lines=15> */
[----:B------:R-:W-:Y:S02]  /*55e0*/  UMOV UR15, 0x40000040 ;  /* 0x40000040000f7882 */ /* 0x000fe40000000000 */
[----:B------:R-:W-:Y:S01]  /*55f0*/  @UP0 ULDC UR5, c[0x0][0x44c] ;  /* 0x0001130000050ab9 */ /* 0x000fe20000000800 */
[----:B------:R-:W-:Y:S02]  /*5600*/  WARPGROUP.DEPBAR.LE gsb0, 0x0 ;  /* 0x00008000000079c5 */ /* 0x000fe40000010000 */
[----:B------:R-:W-:-:S15]  /*5610*/  WARPGROUP.ARRIVE ;  /* 0x00000000000079c5 */ /* 0x000fde0000000000 */
[----:B------:R-:W-:-:S06]  /*5620*/  NOP ;  /* 0x0000000000007918 */ /* 0x000fcc0000000000 */
[----:B------:R-:W-:Y:S03]  /*5630*/  HGMMA.64x256x16.F32 R24, R184, gdesc[UR12].tnspB, R24, gsb0 ;  /* 0x43e0000cb8187df0 */ /* 0x000fe60008000818 */
[----:B------:R-:W-:Y:S02]  /*5640*/  WARPGROUP.DEPBAR.LE gsb0, 0x0 ;  /* 0x00008000000079c5 */ /* 0x000fe40000010000 */
[----:B------:R-:W-:Y:S01]  /*5650*/  VIADD R186, R19, UR60 ;  /* 0x0000003c13ba7c36 */ /* 0x000fe20008000000 */
[----:B------:R-:W-:-:S03]  /*5660*/  IADD3 R184, -R2, 0x1, RZ ;  /* 0x0000000102b87810 */ /* 0x000fc60007ffe1ff */
[----:B--2---:R-:W-:Y:S01]  /*5670*/  @P2 IMAD.HI.U32 R0, R186, UR5, RZ ;  /* 0x00000005ba002c27 */ /* 0x004fe2000f8e00ff */
[----:B------:R-:W-:Y:S01]  /*5680*/  @UP0 ULDC UR5, c[0x0][0x450] ;  /* 0x0001140000050ab9 */ /* 0x000fe20000000800 */
[----:B------:R-:W-:Y:S02]  /*5690*/  PLOP3.LUT P2, PT, PT, PT, UP1, 0x40, 0x0 ;  /* 0x000000000000781c */ /* 0x000fe40003f4e818 */
[----:B------:R-:W-:Y:S01]  /*56a0*/  IMAD R185, R17, -0x2, R184 ;  /* 0xfffffffe11b97824 */ /* 0x000fe200078e02b8 */
[----:B------:R-:W-:Y:S01]  /*56b0*/  @P3 SHF.R.U32.HI R186, RZ, UR5, R0 ;  /* 0x00000005ffba3c19 */ /* 0x000fe20008011600 */
[----:B------:R-:W-:Y:S01]  /*56c0*/  IMAD.U32 R0, RZ, RZ, UR6 ;  /* 0x00000006ff007e24 */ /* 0x000fe2000f8e00ff */
[----:B------:R-:W-:-:S03]  /*56d0*/  ULOP3.LUT UR5, URZ, UR18, URZ, 0x33, !UPT ;  /* 0x000000123f057292 */ /* 0x000fc6000f8e333f */
[----:B------:R-:W2:Y:S01]  /*56e0*/  SHFL.IDX PT, R189, R186, RZ, 0x1c1f ;  /* 0x001c1fffbabd7589 */ /* 0x000ea200000e0000 */
[----:B------:R-:W-:-:S05]  /*56f0*/  @!P1 VIADD R0, R0, 0x30840 ;  /* 0x0003084000009836 */ /* 0x000fca0000000000 */
[----:B------:R-:W-:-:S04]  /*5700*/  @!P1 PRMT R0, RZ, 0x654, R0 ;  /* 0x00000654ff009816 */ /* 0x000fc80000000000 */
[----:B------:R0:W-:Y:S02]  /*5710*/  @!P1 SYNCS.ARRIVE.TRANS64.RED.A1T0 RZ, [R0+URZ], RZ ;  /* 0x000000ff00ff99a7 */ /* 0x0001e4000810043f */
[----:B0-----:R-:W-:-:S04]  /*5720*/  IMAD R0, R20, UR39, R185 ;  /* 0x0000002714007c24 */ /* 0x001fc8000f8e02b9 */
[----:B-1----:R-:W-:-:S04]  /*5730*/  IMAD.IADD R0, R0, 0x1, -R21 ;  /* 0x0000000100007824 */ /* 0x002fc800078e0a15 */
[C---:B------:R-:W-:Y:S02]  /*5740*/  VIADD R190, R0.reuse, UR11 ;  /* 0x0000000b00be7c36 */ /* 0x040fe40008000000 */
[----:B------:R-:W-:Y:S02]  /*5750*/  VIADD R191, R0, UR5 ;  /* 0x0000000500bf7c36 */ /* 0x000fe40008000000 */
[--C-:B--2---:R-:W-:Y:S02]  /*5760*/  IMAD.IADD R187, R190, 0x1, R189.reuse ;  /* 0x00000001bebb7824 */ /* 0x104fe400078e02bd */
[----:B------:R-:W-:Y:S01]  /*5770*/  IMAD.IADD R188, R191, 0x1, R189 ;  /* 0x00000001bfbc7824 */ /* 0x000fe200078e02bd */
[----:B------:R-:W-:Y:S06]  /*5780*/  @P2 BRA `(.L_x_1191) ;  /* 0x00000000005c2947 */ /* 0x000fec0003800000 */
[----:B------:R-:W-:Y:S01]  /*5790*/  IMAD R0, R20, UR39, R189 ;  /* 0x0000002714007c24 */ /* 0x000fe2000f8e02bd */
[----:B------:R-:W-:Y:S03]  /*57a0*/  BSSY B0, `(.L_x_1192) ;  /* 0x0000011000007945 */ /* 0x000fe60003800000 */
[----:B------:R-:W-:-:S05]  /*57b0*/  IMAD.IADD R189, R0, 0x1, -R21 ;  /* 0x0000000100bd7824 */ /* 0x000fca00078e0a15 */
[----:B------:R-:W-:-:S13]  /*57c0*/  ISETP.GT.AND P2, PT, R189, -0x1, PT ;  /* 0xffffffffbd00780c */ /* 0x000fda0003f44270 */
[----:B------:R-:W-:Y:S05]  /*57d0*/  @P2 BRA `(.L_x_1193) ;  /* 0x0000000000202947 */ /* 0x000fea0003800000 */
[----:B------:R-:W-:Y:S01]  /*57e0*/  IMAD.U32 R192, RZ, RZ, UR59 ;  /* 0x0000003bffc07e24 */ /* 0x000fe2000f8e00ff */
[----:B------:R-:W-:-:S04]  /*57f0*/  LOP3.LUT R189, RZ, R189, RZ, 0x33, !PT ;  /* 0x000000bdffbd7212 */ /* 0x000fc800078e33ff */
[----:B------:R-:W-:-:S13]  /*5800*/  ISETP.NE.AND P2, PT, R192, 0x1, PT ;  /* 0x00000001c000780c */ /* 0x000fda0003f45270 */
[----:B------:R-:W0:Y:S02]  /*5810*/  @P2 LDC.64 R184, c[0x0][0x9e8] ;  /* 0x00027a00ffb82b82 */ /* 0x000e240000000a00 */
[----:B0-----:R-:W-:-:S05]  /*5820*/  @P2 IMAD.HI.U32 R184, R189, R184, RZ ;  /* 0x000000b8bdb82227 */ /* 0x001fca00078e00ff */
[----:B------:R-:W-:-:S04]  /*5830*/  @P2 SHF.R.U32.HI R189, RZ, R185, R184 ;  /* 0x000000b9ffbd2219 */ /* 0x000fc800000116b8 */
[----:B------:R-:W-:Y:S01]  /*5840*/  LOP3.LUT R189, RZ, R189, RZ, 0x33, !PT ;  /* 0x000000bdffbd7212 */ /* 0x000fe200078e33ff */
[----:B------:R-:W-:Y:S06]  /*5850*/  BRA `(.L_x_1194) ;  /* 0x0000000000147947 */ /* 0x000fec0003800000 */
.L_x_1193:
[----:B------:R-:W-:-:S05]  /*5860*/  IMAD.U32 R192, RZ, RZ, UR59 ;  /* 0x0000003bffc07e24 */ /* 0x000fca000f8e00ff */
[----:B------:R-:W-:-:S13]  /*5870*/  ISETP.NE.AND P2, PT, R192, 0x1, PT ;  /* 0x00000001c000780c */ /* 0x000fda0003f45270 */
[----:B------:R-:W0:Y:S02]  /*5880*/  @P2 LDC.64 R184, c[0x0][0x9e8] ;  /* 0x00027a00ffb82b82 */ /* 0x000e240000000a00 */
[----:B0-----:R-:W-:-:S05]  /*5890*/  @P2 IMAD.HI.U32 R184, R189, R184, RZ ;  /* 0x000000b8bdb82227 */ /* 0x001fca00078e00ff */
[----:B------:R-:W-:-:S07]  /*58a0*/  @P2 SHF.R.U32.HI R189, RZ, R185, R184 ;  /* 0x000000b9ffbd2219 */ /* 0x000fce00000116b8 */
.L_x_1194:
[----:B------:R-:W-:Y:S05]  /*58b0*/  BSYNC B0 ;  /* 0x0000000000007941 */ /* 0x000fea0003800000 */
.L_x_1192:
[----:B------:R-:W-:-:S04]  /*58c0*/  IMAD R0, R189, R192, -R2 ;  /* 0x000000c0bd007224 */ /* 0x000fc800078e0a02 */
[----:B------:R-:W-:-:S05]  /*58d0*/  IMAD R0, R17, -0x2, R0 ;  /* 0xfffffffe11007824 */ /* 0x000fca00078e0200 */
[----:B------:R-:W-:Y:S02]  /*58e0*/  VIADDMNMX R187, R0, R192, R187, PT ;  /* 0x000000c000bb7246 */ /* 0x000fe400038001bb */
[----:B------:R-:W-:-:S07]  /*58f0*/  VIMNMX R188, R188, R0, !PT ;  /* 0x00000000bcbc7248 */ /* 0x000fce0007fe0100 */
.L_x_1191:
[----:B------:R-:W-:Y:S01]  /*5900*/  ISETP.GT.AND P2, PT, R205, -0x1, PT ;  /* 0xffffffffcd00780c */ /* 0x000fe20003f44270 */
[----:B------:R-:W0:Y:S03]  /*5910*/  SHFL.IDX PT, R189, R186, 0x1, 0x1c1f ;  /* 0x003c1f00babd7f89 */ /* 0x000e2600000e0000 */
[C---:B------:R-:W-:Y:S02]  /*5920*/  ISETP.GT.AND P5, PT, R188.reuse, RZ, P2 ;  /* 0x000000ffbc00720c */ /* 0x040fe400017a4270 */
[C---:B------:R-:W-:Y:S02]  /*5930*/  ISETP.GT.AND P4, PT, R188.reuse, 0x1, P2 ;  /* 0x00000001bc00780c */ /* 0x040fe40001784270 */
[----:B------:R-:W-:Y:S02]  /*5940*/  ISETP.LT.OR P5, PT, R187, 0x1, P5 ;  /* 0x00000001bb00780c */ /* 0x000fe40002fa1670 */
[----:B------:R-:W-:-:S02]  /*5950*/  ISETP.GT.AND P6, PT, R188, 0x8, P2 ;  /* 0x00000008bc00780c */ /* 0x000fc400017c4270 */
[----:B------:R-:W-:Y:S02]  /*5960*/  FSEL R185, R152, -INF , !P5 ;  /* 0xff80000098b97808 */ /* 0x000fe40006800000 */
[C---:B------:R-:W-:Y:S02]  /*5970*/  ISETP.GT.AND P5, PT, R188.reuse, 0x10, P2 ;  /* 0x00000010bc00780c */ /* 0x040fe400017a4270 */
[----:B------:R-:W-:Y:S02]  /*5980*/  ISETP.GT.AND P3, PT, R188, 0x9, P2 ;  /* 0x00000009bc00780c */ /* 0x000fe40001764270 */
[C---:B------:R-:W-:Y:S02]  /*5990*/  ISETP.LT.OR P5, PT, R187.reuse, 0x11, P5 ;  /* 0x00000011bb00780c */ /* 0x040fe40002fa1670 */
[----:B------:R-:W-:Y:S02]  /*59a0*/  ISETP.LT.OR P4, PT, R187, 0x2, P4 ;  /* 0x00000002bb00780c */ /* 0x000fe40002781670 */
[----:B------:R-:W-:-:S02]  /*59b0*/  FSEL R160, R160, -INF , !P5 ;  /* 0xff800000a0a07808 */ /* 0x000fc40006800000 */
[----:B------:R-:W-:Y:S01]  /*59c0*/  ISETP.GT.AND P5, PT, R188, 0x20, P2 ;  /* 0x00000020bc00780c */ /* 0x000fe200017a4270 */
[--C-:B0-----:R-:W-:Y:S01]  /*59d0*/  IMAD.IADD R184, R190, 0x1, R189.reuse ;  /* 0x00000001beb87824 */ /* 0x101fe200078e02bd */
[----:B------:R-:W-:Y:S01]  /*59e0*/  ISETP.LT.OR P6, PT, R187, 0x9, P6 ;  /* 0x00000009bb00780c */ /* 0x000fe200037c1670 */
[----:B------:R-:W-:Y:S01]  /*59f0*/  IMAD.IADD R186, R191, 0x1, R189 ;  /* 0x00000001bfba7824 */ /* 0x000fe200078e02bd */
[C---:B------:R-:W-:Y:S02]  /*5a00*/  ISETP.LT.OR P3, PT, R187.reuse, 0xa, P3 ;  /* 0x0000000abb00780c */ /* 0x040fe40001f61670 */
[----:B------:R-:W-:Y:S02]  /*5a10*/  ISETP.LT.OR P5, PT, R187, 0x21, P5 ;  /* 0x00000021bb00780c */ /* 0x000fe40002fa1670 */
[----:B------:R-:W-:Y:S02]  /*5a20*/  FSEL R0, R153, -INF , !P4 ;  /* 0xff80000099007808 */ /* 0x000fe40006000000 */
[----:B------:R-:W-:-:S02]  /*5a30*/  FSEL R156, R156, -INF , !P6 ;  /* 0xff8000009c9c7808 */ /* 0x000fc40007000000 */
[----:B------:R-:W-:Y:S02]  /*5a40*/  FSEL R157, R157, -INF , !P3 ;  /* 0xff8000009d9d7808 */ /* 0x000fe40005800000 */
[C---:B------:R-:W-:Y:S02]  /*5a50*/  ISETP.GT.AND P4, PT, R188.reuse, 0x11, P2 ;  /* 0x00000011bc00780c */ /* 0x040fe40001784270 */
[C---:B------:R-:W-:Y:S02]  /*5a60*/  ISETP.GT.AND P6, PT, R188.reuse, 0x18, P2 ;  /* 0x00000018bc00780c */ /* 0x040fe400017c4270 */
[----:B------:R-:W-:Y:S02]  /*5a70*/  ISETP.GT.AND P3, PT, R188, 0x19, P2 ;  /* 0x00000019bc00780c */ /* 0x000fe40001764270 */
[----:B------:R-:W-:Y:S02]  /*5a80*/  FSEL R168, R168, -INF , !P5 ;  /* 0xff800000a8a87808 */ /* 0x000fe40006800000 */
[----:B------:R-:W-:-:S02]  /*5a90*/  ISETP.GT.AND P5, PT, R188, 0x30, P2 ;  /* 0x00000030bc00780c */ /* 0x000fc400017a4270 */
[C---:B------:R-:W-:Y:S02]  /*5aa0*/  ISETP.LT.OR P4, PT, R187.reuse, 0x12, P4 ;  /* 0x00000012bb00780c */ /* 0x040fe40002781670 */
[C---:B------:R-:W-:Y:S02]  /*5ab0*/  ISETP.LT.OR P6, PT, R187.reuse, 0x19, P6 ;  /* 0x00000019bb00780c */ /* 0x040fe400037c1670 */
        /* <DEDUP_REMOVED lines=9> */
[----:B------:R-:W-:-:S02]  /*5b50*/  PLOP3.LUT P5, PT, PT, PT, UP1, 0x40, 0x0 ;  /* 0x000000000000781c */ /* 0x000fc40003fae818 */
[C---:B------:R-:W-:Y:S02]  /*5b60*/  ISETP.LT.OR P4, PT, R187.reuse, 0x22, P4 ;  /* 0x00000022bb00780c */ /* 0x040fe40002781670 */
[C---:B------:R-:W-:Y:S02]  /*5b70*/  ISETP.LT.OR P6, PT, R187.reuse, 0x29, P6 ;  /* 0x00000029bb00780c */ /* 0x040fe400037c1670 */
[----:B------:R-:W-:Y:S02]  /*5b80*/  ISETP.LT.OR P3, PT, R187, 0x2a, P3 ;  /* 0x0000002abb00780c */ /* 0x000fe40001f61670 */
[----:B------:R-:W-:Y:S02]  /*5b90*/  FSEL R169, R169, -INF , !P4 ;  /* 0xff800000a9a97808 */ /* 0x000fe40006000000 */
[----:B------:R-:W-:Y:S02]  /*5ba0*/  FSEL R172, R172, -INF , !P6 ;  /* 0xff800000acac7808 */ /* 0x000fe40007000000 */
[----:B------:R-:W-:-:S02]  /*5bb0*/  FSEL R173, R173, -INF , !P3 ;  /* 0xff800000adad7808 */ /* 0x000fc40005800000 */
[C---:B------:R-:W-:Y:S02]  /*5bc0*/  ISETP.GT.AND P4, PT, R188.reuse, 0x31, P2 ;  /* 0x00000031bc00780c */ /* 0x040fe40001784270 */
[C---:B------:R-:W-:Y:S02]  /*5bd0*/  ISETP.GT.AND P6, PT, R188.reuse, 0x38, P2 ;  /* 0x00000038bc00780c */ /* 0x040fe400017c4270 */
[----:B------:R-:W-:Y:S02]  /*5be0*/  ISETP.GT.AND P3, PT, R188, 0x39, P2 ;  /* 0x00000039bc00780c */ /* 0x000fe40001764270 */
[C---:B------:R-:W-:Y:S02]  /*5bf0*/  ISETP.LT.OR P4, PT, R187.reuse, 0x32, P4 ;  /* 0x00000032bb00780c */ /* 0x040fe40002781670 */
[C---:B------:R-:W-:Y:S02]  /*5c00*/  ISETP.LT.OR P6, PT, R187.reuse, 0x39, P6 ;  /* 0x00000039bb00780c */ /* 0x040fe400037c1670 */
[----:B------:R-:W-:-:S02]  /*5c10*/  ISETP.LT.OR P3, PT, R187, 0x3a, P3 ;  /* 0x0000003abb00780c */ /* 0x000fc40001f61670 */
[----:B------:R-:W-:Y:S02]  /*5c20*/  FSEL R177, R177, -INF , !P4 ;  /* 0xff800000b1b17808 */ /* 0x000fe40006000000 */
[----:B------:R-:W-:Y:S02]  /*5c30*/  FSEL R180, R180, -INF , !P6 ;  /* 0xff800000b4b47808 */ /* 0x000fe40007000000 */
[----:B------:R-:W-:Y:S01]  /*5c40*/  FSEL R181, R181, -INF , !P3 ;  /* 0xff800000b5b57808 */ /* 0x000fe20005800000 */
        /* <DEDUP_REMOVED lines=14> */
.L_x_1197:
[----:B------:R-:W-:-:S05]  /*5d30*/  IMAD.U32 R188, RZ, RZ, UR59 ;  /* 0x0000003bffbc7e24 */ /* 0x000fca000f8e00ff */
[----:B------:R-:W-:-:S13]  /*5d40*/  ISETP.NE.AND P3, PT, R188, 0x1, PT ;  /* 0x00000001bc00780c */ /* 0x000fda0003f65270 */
[----:B------:R-:W0:Y:S02]  /*5d50*/  @P3 LDC.64 R152, c[0x0][0x9e8] ;  /* 0x00027a00ff983b82 */ /* 0x000e240000000a00 */
[----:B0-----:R-:W-:-:S05]  /*5d60*/  @P3 IMAD.HI.U32 R152, R187, R152, RZ ;  /* 0x00000098bb983227 */ /* 0x001fca00078e00ff */
[----:B------:R-:W-:-:S07]  /*5d70*/  @P3 SHF.R.U32.HI R187, RZ, R153, R152 ;  /* 0x00000099ffbb3219 */ /* 0x000fce0000011698 */
.L_x_1198:
[----:B------:R-:W-:Y:S05]  /*5d80*/  BSYNC B0 ;  /* 0x0000000000007941 */ /* 0x000fea0003800000 */
.L_x_1196:
[----:B------:R-:W-:-:S04]  /*5d90*/  IMAD R2, R187, R188, -R2 ;  /* 0x000000bcbb027224 */ /* 0x000fc800078e0a02 */
[----:B------:R-:W-:-:S05]  /*5da0*/  IMAD R153, R17, -0x2, R2 ;  /* 0xfffffffe11997824 */ /* 0x000fca00078e0202 */
[----:B------:R-:W-:Y:S02]  /*5db0*/  VIADDMNMX R184, R153, R188, R184, PT ;  /* 0x000000bc99b87246 */ /* 0x000fe400038001b8 */
[----:B------:R-:W-:-:S07]  /*5dc0*/  VIMNMX R186, R186, R153, !PT ;  /* 0x00000099baba7248 */ /* 0x000fce0007fe0100 */
.L_x_1195:
[----:B------:R-:W-:Y:S01]  /*5dd0*/  FMNMX.FTZ R153, R185, R4, !PT ;  /* 0x00000004b9997209 */ /* 0x000fe20007810000 */
[----:B------:R-:W-:Y:S01]  /*5de0*/  ULDC UR5, c[0x0][0x988] ;  /* 0x0002620000057ab9 */ /* 0x000fe20000000800 */
[----:B------:R-:W-:Y:S01]  /*5df0*/  ISETP.GT.AND P4, PT, R186, RZ, P2 ;  /* 0x000000ffba00720c */ /* 0x000fe20001784270 */
[----:B------:R-:W-:Y:S01]  /*5e00*/  UMOV UR38, UR7 ;  /* 0x0000000700267c82 */ /* 0x000fe20008000000 */
[----:B------:R-:W-:Y:S01]  /*5e10*/  FMNMX.FTZ R153, R0, R153, !PT ;  /* 0x0000009900997209 */ /* 0x000fe20007810000 */
[----:B------:R-:W-:Y:S01]  /*5e20*/  UMOV UR36, UR4 ;  /* 0x0000000400247c82 */ /* 0x000fe20008000000 */
[----:B------:R-:W-:Y:S02]  /*5e30*/  ISETP.GT.AND P3, PT, R186, 0x1, P2 ;  /* 0x00000001ba00780c */ /* 0x000fe40001764270 */
[----:B------:R-:W-:Y:S02]  /*5e40*/  FMNMX.FTZ R2, R156, R153, !PT ;  /* 0x000000999c027209 */ /* 0x000fe40007810000 */
[----:B------:R-:W-:-:S02]  /*5e50*/  ISETP.LT.OR P4, PT, R184, 0x1, P4 ;  /* 0x00000001b800780c */ /* 0x000fc40002781670 */
[----:B------:R-:W-:Y:S02]  /*5e60*/  FMNMX.FTZ R153, R157, R2, !PT ;  /* 0x000000029d997209 */ /* 0x000fe40007810000 */
[----:B------:R-:W-:Y:S02]  /*5e70*/  ISETP.GT.AND P5, PT, R186, 0x8, P2 ;  /* 0x00000008ba00780c */ /* 0x000fe400017a4270 */
[----:B------:R-:W-:Y:S02]  /*5e80*/  FMNMX.FTZ R2, R160, R153, !PT ;  /* 0x00000099a0027209 */ /* 0x000fe40007810000 */
[----:B------:R-:W-:Y:S02]  /*5e90*/  ISETP.LT.OR P3, PT, R184, 0x2, P3 ;  /* 0x00000002b800780c */ /* 0x000fe40001f61670 */
[----:B------:R-:W-:Y:S02]  /*5ea0*/  FMNMX.FTZ R153, R161, R2, !PT ;  /* 0x00000002a1997209 */ /* 0x000fe40007810000 */
[----:B------:R-:W-:-:S02]  /*5eb0*/  FSEL R154, R154, -INF , !P4 ;  /* 0xff8000009a9a7808 */ /* 0x000fc40006000000 */
        /* <DEDUP_REMOVED lines=15> */
[----:B------:R-:W-:Y:S02]  /*5fb0*/  FSEL R159, R159, -INF , !P6 ;  /* 0xff8000009f9f7808 */ /* 0x000fe40007000000 */
[----:B------:R-:W-:Y:S02]  /*5fc0*/  FMNMX.FTZ R2, R180, R153, !PT ;  /* 0x00000099b4027209 */ /* 0x000fe40007810000 */
[----:B------:R-:W-:-:S02]  /*5fd0*/  ISETP.LT.OR P3, PT, R184, 0x11, P3 ;  /* 0x00000011b800780c */ /* 0x000fc40001f61670 */
[----:B------:R-:W-:Y:S02]  /*5fe0*/  FMNMX.FTZ R2, R181, R2, !PT ;  /* 0x00000002b5027209 */ /* 0x000fe40007810000 */
[C---:B------:R-:W-:Y:S02]  /*5ff0*/  ISETP.GT.AND P4, PT, R186.reuse, 0x19, P2 ;  /* 0x00000019ba00780c */ /* 0x040fe40001784270 */
[----:B------:R-:W-:Y:S01]  /*6000*/  ISETP.GT.AND P6, PT, R186, 0x18, P2 ;  /* 0x00000018ba00780c */ /* 0x000fe200017c4270 */
[----:B------:R-:W0:Y:S01]  /*6010*/  SHFL.BFLY PT, R153, R2, 0x2, 0x1f ;  /* 0x0c401f0002997f89 */ /* 0x000e2200000e0000 */
[----:B------:R-:W-:Y:S02]  /*6020*/  ISETP.LT.OR P5, PT, R184, 0x12, P5 ;  /* 0x00000012b800780c */ /* 0x000fe40002fa1670 */
[----:B------:R-:W-:Y:S02]  /*6030*/  FSEL R162, R162, -INF , !P3 ;  /* 0xff800000a2a27808 */ /* 0x000fe40005800000 */
[----:B------:R-:W-:-:S02]  /*6040*/  ISETP.LT.OR P4, PT, R184, 0x1a, P4 ;  /* 0x0000001ab800780c */ /* 0x000fc40002781670 */
[----:B------:R-:W-:Y:S02]  /*6050*/  ISETP.LT.OR P6, PT, R184, 0x19, P6 ;  /* 0x00000019b800780c */ /* 0x000fe400037c1670 */
[----:B------:R-:W-:Y:S02]  /*6060*/  FSEL R163, R163, -INF , !P5 ;  /* 0xff800000a3a37808 */ /* 0x000fe40006800000 */
[----:B------:R-:W-:Y:S02]  /*6070*/  FSEL R167, R167, -INF , !P4 ;  /* 0xff800000a7a77808 */ /* 0x000fe40006000000 */
[----:B------:R-:W-:Y:S02]  /*6080*/  ISETP.GT.AND P3, PT, R186, 0x20, P2 ;  /* 0x00000020ba00780c */ /* 0x000fe40001764270 */
[----:B------:R-:W-:Y:S02]  /*6090*/  FSEL R166, R166, -INF , !P6 ;  /* 0xff800000a6a67808 */ /* 0x000fe40007000000 */
[----:B------:R-:W-:-:S02]  /*60a0*/  ISETP.GT.AND P5, PT, R186, 0x21, P2 ;  /* 0x00000021ba00780c */ /* 0x000fc400017a4270 */
[----:B------:R-:W-:Y:S02]  /*60b0*/  ISETP.LT.OR P3, PT, R184, 0x21, P3 ;  /* 0x00000021b800780c */ /* 0x000fe40001f61670 */
[----:B------:R-:W-:Y:S02]  /*60c0*/  ISETP.GT.AND P6, PT, R186, 0x28, P2 ;  /* 0x00000028ba00780c */ /* 0x000fe400017c4270 */
[----:B------:R-:W-:Y:S02]  /*60d0*/  ISETP.LT.OR P5, PT, R184, 0x22, P5 ;  /* 0x00000022b800780c */ /* 0x000fe40002fa1670 */
[----:B0-----:R-:W-:Y:S02]  /*60e0*/  FMNMX.FTZ R153, R2, R153, !PT ;  /* 0x0000009902997209 */ /* 0x001fe40007810000 */
[----:B------:R-:W-:Y:S02]  /*60f0*/  FMNMX.FTZ R2, R154, R3, !PT ;  /* 0x000000039a027209 */ /* 0x000fe40007810000 */
[----:B------:R-:W-:Y:S01]  /*6100*/  FSEL R170, R170, -INF , !P3 ;  /* 0xff800000aaaa7808 */ /* 0x000fe20005800000 */
[----:B------:R-:W0:Y:S01]  /*6110*/  SHFL.BFLY PT, R152, R153, 0x1, 0x1f ;  /* 0x0c201f0099987f89 */ /* 0x000e2200000e0000 */
[----:B------:R-:W-:-:S02]  /*6120*/  ISETP.GT.AND P3, PT, R186, 0x29, P2 ;  /* 0x00000029ba00780c */ /* 0x000fc40001764270 */
[----:B------:R-:W-:Y:S02]  /*6130*/  FSEL R171, R171, -INF , !P5 ;  /* 0xff800000abab7808 */ /* 0x000fe40006800000 */
[----:B------:R-:W-:Y:S02]  /*6140*/  ISETP.LT.OR P6, PT, R184, 0x29, P6 ;  /* 0x00000029b800780c */ /* 0x000fe400037c1670 */
[----:B------:R-:W-:Y:S02]  /*6150*/  ISETP.GT.AND P5, PT, R186, 0x30, P2 ;  /* 0x00000030ba00780c */ /* 0x000fe400017a4270 */
[----:B------:R-:W-:Y:S02]  /*6160*/  ISETP.LT.OR P3, PT, R184, 0x2a, P3 ;  /* 0x0000002ab800780c */ /* 0x000fe40001f61670 */
[----:B------:R-:W-:Y:S02]  /*6170*/  FSEL R174, R174, -INF , !P6 ;  /* 0xff800000aeae7808 */ /* 0x000fe40007000000 */
[----:B------:R-:W-:-:S02]  /*6180*/  ISETP.GT.AND P6, PT, R186, 0x31, P2 ;  /* 0x00000031ba00780c */ /* 0x000fc400017c4270 */
[----:B------:R-:W-:Y:S02]  /*6190*/  FSEL R175, R175, -INF , !P3 ;  /* 0xff800000afaf7808 */ /* 0x000fe40005800000 */
[----:B------:R-:W-:Y:S02]  /*61a0*/  ISETP.LT.OR P5, PT, R184, 0x31, P5 ;  /* 0x00000031b800780c */ /* 0x000fe40002fa1670 */
[----:B------:R-:W-:Y:S02]  /*61b0*/  ISETP.GT.AND P3, PT, R186, 0x38, P2 ;  /* 0x00000038ba00780c */ /* 0x000fe40001764270 */
[----:B------:R-:W-:Y:S02]  /*61c0*/  ISETP.LT.OR P6, PT, R184, 0x32, P6 ;  /* 0x00000032b800780c */ /* 0x000fe400037c1670 */
[----:B------:R-:W-:Y:S02]  /*61d0*/  FSEL R178, R178, -INF , !P5 ;  /* 0xff800000b2b27808 */ /* 0x000fe40006800000 */
[----:B0-----:R-:W-:-:S02]  /*61e0*/  FMNMX.FTZ R152, R153, R152, !PT ;  /* 0x0000009899987209 */ /* 0x001fc40007810000 */
[----:B------:R-:W-:Y:S02]  /*61f0*/  FMNMX.FTZ R153, R155, R2, !PT ;  /* 0x000000029b997209 */ /* 0x000fe40007810000 */
[C---:B------:R-:W-:Y:S01]  /*6200*/  FSETP.NEU.FTZ.AND P4, PT, R152.reuse, -INF , PT ;  /* 0xff8000009800780b */ /* 0x040fe20003f9d000 */
[----:B------:R-:W-:Y:S01]  /*6210*/  FMUL.FTZ R187, R152, UR5 ;  /* 0x0000000598bb7c20 */ /* 0x000fe20008410000 */
[----:B------:R-:W-:Y:S02]  /*6220*/  FMNMX.FTZ R2, R158, R153, !PT ;  /* 0x000000999e027209 */ /* 0x000fe40007810000 */
[----:B------:R-:W-:Y:S02]  /*6230*/  ISETP.GT.AND P2, PT, R186, 0x39, P2 ;  /* 0x00000039ba00780c */ /* 0x000fe40001744270 */
[----:B------:R-:W-:Y:S02]  /*6240*/  FMNMX.FTZ R153, R159, R2, !PT ;  /* 0x000000029f997209 */ /* 0x000fe40007810000 */
[----:B------:R-:W-:-:S02]  /*6250*/  ISETP.LT.OR P3, PT, R184, 0x39, P3 ;  /* 0x00000039b800780c */ /* 0x000fc40001f61670 */
[----:B------:R-:W-:Y:S02]  /*6260*/  FMNMX.FTZ R2, R162, R153, !PT ;  /* 0x00000099a2027209 */ /* 0x000fe40007810000 */
[----:B------:R-:W-:Y:S02]  /*6270*/  FSEL R179, R179, -INF , !P6 ;  /* 0xff800000b3b37808 */ /* 0x000fe40007000000 */
[----:B------:R-:W-:Y:S02]  /*6280*/  FMNMX.FTZ R153, R163, R2, !PT ;  /* 0x00000002a3997209 */ /* 0x000fe40007810000 */
[----:B------:R-:W-:Y:S02]  /*6290*/  FSEL R2, R187, RZ, P4 ;  /* 0x000000ffbb027208 */ /* 0x000fe40002000000 */
[----:B------:R-:W-:Y:S02]  /*62a0*/  FMNMX.FTZ R188, R166, R153, !PT ;  /* 0x00000099a6bc7209 */ /* 0x000fe40007810000 */
[----:B------:R-:W-:Y:S01]  /*62b0*/  ISETP.LT.OR P2, PT, R184, 0x3a, P2 ;  /* 0x0000003ab800780c */ /* 0x000fe20001741670 */
[--C-:B------:R-:W-:Y:S01]  /*62c0*/  FFMA.FTZ R153, R185, UR5, -R2.reuse ;  /* 0x00000005b9997c23 */ /* 0x100fe20008010802 */
[----:B------:R-:W-:Y:S01]  /*62d0*/  FMNMX.FTZ R185, R167, R188, !PT ;  /* 0x000000bca7b97209 */ /* 0x000fe20007810000 */
[--C-:B------:R-:W-:Y:S01]  /*62e0*/  FFMA.FTZ R196, R0, UR5, -R2.reuse ;  /* 0x0000000500c47c23 */ /* 0x100fe20008010802 */
[----:B------:R-:W-:Y:S01]  /*62f0*/  FSEL R182, R182, -INF , !P3 ;  /* 0xff800000b6b67808 */ /* 0x000fe20005800000 */
[--C-:B------:R-:W-:Y:S01]  /*6300*/  FFMA.FTZ R198, R156, UR5, -R2.reuse ;  /* 0x000000059cc67c23 */ /* 0x100fe20008010802 */
[----:B------:R-:W-:Y:S01]  /*6310*/  FMNMX.FTZ R188, R170, R185, !PT ;  /* 0x000000b9aabc7209 */ /* 0x000fe20007810000 */
[--C-:B------:R-:W-:Y:S01]  /*6320*/  FFMA.FTZ R192, R160, UR5, -R2.reuse ;  /* 0x00000005a0c07c23 */ /* 0x100fe20008010802 */
[----:B------:R-:W-:Y:S01]  /*6330*/  FSEL R183, R183, -INF , !P2 ;  /* 0xff800000b7b77808 */ /* 0x000fe20005000000 */
[--C-:B------:R-:W-:Y:S01]  /*6340*/  FFMA.FTZ R157, R157, UR5, -R2.reuse ;  /* 0x000000059d9d7c23 */ /* 0x100fe20008010802 */
[----:B------:R-:W-:Y:S01]  /*6350*/  FMNMX.FTZ R185, R171, R188, !PT ;  /* 0x000000bcabb97209 */ /* 0x000fe20007810000 */
[--C-:B------:R-:W-:Y:S01]  /*6360*/  FFMA.FTZ R161, R161, UR5, -R2.reuse ;  /* 0x00000005a1a17c23 */ /* 0x100fe20008010802 */
[----:B------:R-:W-:Y:S01]  /*6370*/  FSEL R187, R152, RZ, P4 ;  /* 0x000000ff98bb7208 */ /* 0x000fe20002000000 */
[--C-:B------:R-:W-:Y:S01]  /*6380*/  FFMA.FTZ R194, R164, UR5, -R2.reuse ;  /* 0x00000005a4c27c23 */ /* 0x100fe20008010802 */
[----:B------:R-:W-:Y:S01]  /*6390*/  FMNMX.FTZ R0, R174, R185, !PT ;  /* 0x000000b9ae007209 */ /* 0x000fe20007810000 */
[--C-:B------:R-:W-:Y:S01]  /*63a0*/  FFMA.FTZ R165, R165, UR5, -R2.reuse ;  /* 0x00000005a5a57c23 */ /* 0x100fe20008010802 */
[----:B------:R-:W-:Y:S01]  /*63b0*/  FFMA.FTZ R188, R168, UR5, -R2 ;  /* 0x00000005a8bc7c23 */ /* 0x000fe20008010802 */
[----:B------:R-:W-:Y:S01]  /*63c0*/  FADD.FTZ R187, -R187, R4 ;  /* 0x00000004bbbb7221 */ /* 0x000fe20000010100 */
[----:B------:R-:W-:Y:S01]  /*63d0*/  FMNMX.FTZ R185, R175, R0, !PT ;  /* 0x00000000afb97209 */ /* 0x000fe20007810000 */
[--C-:B------:R-:W-:Y:S01]  /*63e0*/  FFMA.FTZ R169, R169, UR5, -R2.reuse ;  /* 0x00000005a9a97c23 */ /* 0x100fe20008010802 */
[--C-:B------:R-:W-:Y:S01]  /*63f0*/  FFMA.FTZ R190, R172, UR5, -R2.reuse ;  /* 0x00000005acbe7c23 */ /* 0x100fe20008010802 */
[--C-:B------:R-:W-:Y:S01]  /*6400*/  FFMA.FTZ R173, R173, UR5, -R2.reuse ;  /* 0x00000005adad7c23 */ /* 0x100fe20008010802 */
[----:B------:R-:W-:Y:S01]  /*6410*/  FMNMX.FTZ R0, R178, R185, !PT ;  /* 0x000000b9b2007209 */ /* 0x000fe20007810000 */
[--C-:B------:R-:W-:Y:S01]  /*6420*/  FFMA.FTZ R184, R176, UR5, -R2.reuse ;  /* 0x00000005b0b87c23 */ /* 0x100fe20008010802 */
[--C-:B------:R-:W-:Y:S01]  /*6430*/  FFMA.FTZ R177, R177, UR5, -R2.reuse ;  /* 0x00000005b1b17c23 */ /* 0x100fe20008010802 */
[--C-:B------:R-:W-:Y:S01]  /*6440*/  FFMA.FTZ R186, R180, UR5, -R2.reuse ;  /* 0x00000005b4ba7c23 */ /* 0x100fe20008010802 */
[----:B------:R-:W-:Y:S01]  /*6450*/  FMNMX.FTZ R185, R179, R0, !PT ;  /* 0x00000000b3b97209 */ /* 0x000fe20007810000 */
[----:B------:R-:W-:Y:S01]  /*6460*/  FFMA.FTZ R181, R181, UR5, -R2 ;  /* 0x00000005b5b57c23 */ /* 0x000fe20008010802 */
[----:B------:R-:W-:Y:S01]  /*6470*/  FMUL.FTZ R187, R187, UR5 ;  /* 0x00000005bbbb7c20 */ /* 0x000fe20008410000 */
[----:B------:R-:W-:Y:S01]  /*6480*/  MUFU.EX2 R153, R153 ;  /* 0x0000009900997308 */ /* 0x000fe20000000800 */
[----:B------:R-:W-:-:S04]  /*6490*/  FMNMX.FTZ R0, R182, R185, !PT ;  /* 0x000000b9b6007209 */ /* 0x000fc80007810000 */
[----:B------:R-:W-:-:S03]  /*64a0*/  FMNMX.FTZ R0, R183, R0, !PT ;  /* 0x00000000b7007209 */ /* 0x000fc60007810000 */
[----:B------:R-:W-:Y:S02]  /*64b0*/  MUFU.EX2 R196, R196 ;  /* 0x000000c400c47308 */ /* 0x000fe40000000800 */
[----:B------:R-:W0:Y:S06]  /*64c0*/  SHFL.BFLY PT, R185, R0, 0x2, 0x1f ;  /* 0x0c401f0000b97f89 */ /* 0x000e2c00000e0000 */
[----:B------:R-:W-:Y:S08]  /*64d0*/  MUFU.EX2 R198, R198 ;  /* 0x000000c600c67308 */ /* 0x000ff00000000800 */
[----:B------:R-:W-:Y:S08]  /*64e0*/  MUFU.EX2 R157, R157 ;  /* 0x0000009d009d7308 */ /* 0x000ff00000000800 */
[----:B------:R-:W-:Y:S01]  /*64f0*/  MUFU.EX2 R192, R192 ;  /* 0x000000c000c07308 */ /* 0x000fe20000000800 */
[----:B0-----:R-:W-:-:S05]  /*6500*/  FMNMX.FTZ R185, R0, R185, !PT ;  /* 0x000000b900b97209 */ /* 0x001fca0007810000 */
[----:B------:R-:W0:Y:S02]  /*6510*/  SHFL.BFLY PT, R156, R185, 0x1, 0x1f ;  /* 0x0c201f00b99c7f89 */ /* 0x000e2400000e0000 */
[----:B------:R-:W1:Y:S08]  /*6520*/  MUFU.EX2 R0, R187 ;  /* 0x000000bb00007308 */ /* 0x000e700000000800 */
[----:B------:R-:W2:Y:S08]  /*6530*/  MUFU.EX2 R161, R161 ;  /* 0x000000a100a17308 */ /* 0x000eb00000000800 */
[----:B------:R-:W-:Y:S01]  /*6540*/  MUFU.EX2 R194, R194 ;  /* 0x000000c200c27308 */ /* 0x000fe20000000800 */
[----:B0-----:R-:W-:-:S07]  /*6550*/  FMNMX.FTZ R156, R185, R156, !PT ;  /* 0x0000009cb99c7209 */ /* 0x001fce0007810000 */
[----:B------:R-:W-:Y:S01]  /*6560*/  MUFU.EX2 R165, R165 ;  /* 0x000000a500a57308 */ /* 0x000fe20000000800 */
[C---:B------:R-:W-:Y:S01]  /*6570*/  FSETP.NEU.FTZ.AND P2, PT, R156.reuse, -INF , PT ;  /* 0xff8000009c00780b */ /* 0x040fe20003f5d000 */
[----:B------:R-:W-:-:S03]  /*6580*/  FMUL.FTZ R160, R156, UR5 ;  /* 0x000000059ca07c20 */ /* 0x000fc60008410000 */
[----:B------:R-:W-:-:S03]  /*6590*/  FSEL R2, R156, RZ, P2 ;  /* 0x000000ff9c027208 */ /* 0x000fc60001000000 */
[----:B------:R-:W-:Y:S01]  /*65a0*/  MUFU.EX2 R188, R188 ;  /* 0x000000bc00bc7308 */ /* 0x000fe20000000800 */
[----:B------:R-:W-:Y:S02]  /*65b0*/  FSEL R160, R160, RZ, P2 ;  /* 0x000000ffa0a07208 */ /* 0x000fe40001000000 */
[----:B------:R-:W-:Y:S01]  /*65c0*/  ISETP.GT.AND P2, PT, R205, UR58, PT ;  /* 0x0000003acd007c0c */ /* 0x000fe2000bf44270 */
[----:B------:R-:W-:Y:S01]  /*65d0*/  FADD.FTZ R2, -R2, R3 ;  /* 0x0000000302027221 */ /* 0x000fe20000010100 */
[----:B-1----:R-:W-:Y:S01]  /*65e0*/  FFMA.FTZ R3, R0, R16, R153 ;  /* 0x0000001000037223 */ /* 0x002fe20000010099 */
[--C-:B------:R-:W-:Y:S01]  /*65f0*/  FFMA.FTZ R197, R154, UR5, -R160.reuse ;  /* 0x000000059ac57c23 */ /* 0x100fe200080108a0 */
[--C-:B------:R-:W-:Y:S01]  /*6600*/  FFMA.FTZ R4, R155, UR5, -R160.reuse ;  /* 0x000000059b047c23 */ /* 0x100fe200080108a0 */
[----:B------:R-:W-:Y:S01]  /*6610*/  FMUL.FTZ R2, R2, UR5 ;  /* 0x0000000502027c20 */ /* 0x000fe20008410000 */
[--C-:B------:R-:W-:Y:S01]  /*6620*/  FFMA.FTZ R199, R158, UR5, -R160.reuse ;  /* 0x000000059ec77c23 */ /* 0x100fe200080108a0 */
[--C-:B------:R-:W-:Y:S01]  /*6630*/  FFMA.FTZ R154, R159, UR5, -R160.reuse ;  /* 0x000000059f9a7c23 */ /* 0x100fe200080108a0 */
[--C-:B------:R-:W-:Y:S01]  /*6640*/  FFMA.FTZ R193, R162, UR5, -R160.reuse ;  /* 0x00000005a2c17c23 */ /* 0x100fe200080108a0 */
        /* <DEDUP_REMOVED lines=8> */
[----:B------:R-:W0:Y:S01]  /*66d0*/  MUFU.EX2 R2, R2 ;  /* 0x0000000200027308 */ /* 0x000e220000000800 */
[----:B------:R-:W-:Y:S01]  /*66e0*/  FADD.FTZ R3, R157, R16 ;  /* 0x000000109d037221 */ /* 0x000fe20000010000 */
[--C-:B------:R-:W-:Y:S01]  /*66f0*/  FFMA.FTZ R191, R174, UR5, -R160.reuse ;  /* 0x00000005aebf7c23 */ /* 0x100fe200080108a0 */
[--C-:B------:R-:W-:Y:S01]  /*6700*/  FFMA.FTZ R185, R178, UR5, -R160.reuse ;  /* 0x00000005b2b97c23 */ /* 0x100fe200080108a0 */
[--C-:B------:R-:W-:Y:S01]  /*6710*/  FFMA.FTZ R179, R179, UR5, -R160.reuse ;  /* 0x00000005b3b37c23 */ /* 0x100fe200080108a0 */
[----:B------:R-:W-:Y:S01]  /*6720*/  FADD.FTZ R166, R192, R3 ;  /* 0x00000003c0a67221 */ /* 0x000fe20000010000 */
[----:B------:R-:W-:Y:S01]  /*6730*/  FFMA.FTZ R182, R182, UR5, -R160 ;  /* 0x00000005b6b67c23 */ /* 0x000fe200080108a0 */
[----:B------:R-:W-:Y:S01]  /*6740*/  IMAD.U32 R155, RZ, RZ, UR10 ;  /* 0x0000000aff9b7e24 */ /* 0x000fe2000f8e00ff */
[----:B------:R-:W1:Y:S01]  /*6750*/  MUFU.EX2 R4, R4 ;  /* 0x0000000400047308 */ /* 0x000e620000000800 */
[----:B------:R-:W-:Y:S01]  /*6760*/  F2FP.F16.F32.PACK_AB R196, R196, R153 ;  /* 0x00000099c4c4723e */ /* 0x000fe200000000ff */
[----:B------:R-:W-:Y:S01]  /*6770*/  VIADD R205, R205, 0xffffffff ;  /* 0xffffffffcdcd7836 */ /* 0x000fe20000000000 */
[----:B------:R-:W-:Y:S01]  /*6780*/  F2FP.F16.F32.PACK_AB R198, R157, R198 ;  /* 0x000000c69dc6723e */ /* 0x000fe200000000ff */
[----:B------:R-:W-:Y:S01]  /*6790*/  @!P1 VIADD R155, R155, 0x30860 ;  /* 0x000308609b9b9836 */ /* 0x000fe20000000000 */
[----:B--2---:R-:W-:-:S03]  /*67a0*/  F2FP.F16.F32.PACK_AB R192, R161, R192 ;  /* 0x000000c0a1c0723e */ /* 0x004fc600000000ff */
[----:B------:R-:W2:Y:S01]  /*67b0*/  MUFU.EX2 R199, R199 ;  /* 0x000000c700c77308 */ /* 0x000ea20000000800 */
[----:B0-----:R-:W-:Y:S01]  /*67c0*/  FFMA.FTZ R5, R2, R5, R197 ;  /* 0x0000000502057223 */ /* 0x001fe200000100c5 */
[----:B------:R-:W-:-:S04]  /*67d0*/  @!P1 PRMT R155, RZ, 0x654, R155 ;  /* 0x00000654ff9b9816 */ /* 0x000fc8000000009b */
[----:B------:R0:W-:Y:S02]  /*67e0*/  @!P1 SYNCS.ARRIVE.TRANS64.RED.A1T0 RZ, [R155+URZ], RZ ;  /* 0x000000ff9bff99a7 */ /* 0x0001e4000810043f */
[----:B------:R-:W3:Y:S01]  /*67f0*/  MUFU.EX2 R154, R154 ;  /* 0x0000009a009a7308 */ /* 0x000ee20000000800 */
[C---:B-1----:R-:W-:Y:S01]  /*6800*/  FADD.FTZ R16, R4.reuse, R5 ;  /* 0x0000000504107221 */ /* 0x042fe20000010000 */
[----:B------:R-:W-:Y:S01]  /*6810*/  FADD.FTZ R5, R161, R166 ;  /* 0x000000a6a1057221 */ /* 0x000fe20000010000 */
[--C-:B------:R-:W-:Y:S01]  /*6820*/  FFMA.FTZ R166, R175, UR5, -R160.reuse ;  /* 0x00000005afa67c23 */ /* 0x100fe200080108a0 */
[----:B------:R-:W-:Y:S01]  /*6830*/  FFMA.FTZ R160, R183, UR5, -R160 ;  /* 0x00000005b7a07c23 */ /* 0x000fe200080108a0 */
[----:B------:R-:W-:Y:S01]  /*6840*/  F2FP.F16.F32.PACK_AB R197, R4, R197 ;  /* 0x000000c504c5723e */ /* 0x000fe200000000ff */
[----:B------:R-:W-:Y:S01]  /*6850*/  FADD.FTZ R168, R194, R5 ;  /* 0x00000005c2a87221 */ /* 0x000fe20000010000 */
[----:B------:R-:W-:Y:S01]  /*6860*/  F2FP.F16.F32.PACK_AB R194, R165, R194 ;  /* 0x000000c2a5c2723e */ /* 0x000fe200000000ff */
[----:B------:R-:W1:Y:S01]  /*6870*/  MUFU.EX2 R193, R193 ;  /* 0x000000c100c17308 */ /* 0x000e620000000800 */
[----:B--2---:R-:W-:Y:S01]  /*6880*/  FADD.FTZ R3, R199, R16 ;  /* 0x00000010c7037221 */ /* 0x004fe20000010000 */
[----:B------:R-:W-:Y:S01]  /*6890*/  FADD.FTZ R5, R165, R168 ;  /* 0x000000a8a5057221 */ /* 0x000fe20000010000 */
[----:B------:R-:W-:-:S03]  /*68a0*/  IMAD.MOV.U32 R4, RZ, RZ, R152 ;  /* 0x000000ffff047224 */ /* 0x000fc600078e0098 */
[----:B------:R-:W-:Y:S02]  /*68b0*/  FADD.FTZ R168, R188, R5 ;  /* 0x00000005bca87221 */ /* 0x000fe40000010000 */
[----:B------:R-:W2:Y:S01]  /*68c0*/  MUFU.EX2 R158, R158 ;  /* 0x0000009e009e7308 */ /* 0x000ea20000000800 */
[C---:B---3--:R-:W-:Y:S01]  /*68d0*/  FADD.FTZ R16, R154.reuse, R3 ;  /* 0x000000039a107221 */ /* 0x048fe20000010000 */
[----:B------:R-:W-:-:S06]  /*68e0*/  F2FP.F16.F32.PACK_AB R199, R154, R199 ;  /* 0x000000c79ac7723e */ /* 0x000fcc00000000ff */
[----:B------:R-:W3:Y:S01]  /*68f0*/  MUFU.EX2 R195, R195 ;  /* 0x000000c300c37308 */ /* 0x000ee20000000800 */
[----:B-1----:R-:W-:-:S07]  /*6900*/  FADD.FTZ R3, R193, R16 ;  /* 0x00000010c1037221 */ /* 0x002fce0000010000 */
[----:B------:R-:W1:Y:S01]  /*6910*/  MUFU.EX2 R169, R169 ;  /* 0x000000a900a97308 */ /* 0x000e620000000800 */
[C---:B--2---:R-:W-:Y:S01]  /*6920*/  FADD.FTZ R16, R158.reuse, R3 ;  /* 0x000000039e107221 */ /* 0x044fe20000010000 */
[----:B------:R-:W-:-:S06]  /*6930*/  F2FP.F16.F32.PACK_AB R193, R158, R193 ;  /* 0x000000c19ec1723e */ /* 0x000fcc00000000ff */
[----:B------:R-:W2:Y:S01]  /*6940*/  MUFU.EX2 R162, R162 ;  /* 0x000000a200a27308 */ /* 0x000ea20000000800 */
[----:B---3--:R-:W-:-:S07]  /*6950*/  FADD.FTZ R3, R195, R16 ;  /* 0x00000010c3037221 */ /* 0x008fce0000010000 */
[----:B------:R-:W3:Y:S01]  /*6960*/  MUFU.EX2 R190, R190 ;  /* 0x000000be00be7308 */ /* 0x000ee20000000800 */
[C---:B-1----:R-:W-:Y:S01]  /*6970*/  FADD.FTZ R5, R169.reuse, R168 ;  /* 0x000000a8a9057221 */ /* 0x042fe20000010000 */
[----:B------:R-:W-:-:S06]  /*6980*/  F2FP.F16.F32.PACK_AB R188, R169, R188 ;  /* 0x000000bca9bc723e */ /* 0x000fcc00000000ff */
[----:B------:R-:W1:Y:S01]  /*6990*/  MUFU.EX2 R189, R189 ;  /* 0x000000bd00bd7308 */ /* 0x000e620000000800 */
[C---:B--2---:R-:W-:Y:S01]  /*69a0*/  FADD.FTZ R16, R162.reuse, R3 ;  /* 0x00000003a2107221 */ /* 0x044fe20000010000 */
[----:B------:R-:W-:-:S06]  /*69b0*/  F2FP.F16.F32.PACK_AB R195, R162, R195 ;  /* 0x000000c3a2c3723e */ /* 0x000fcc00000000ff */
[----:B------:R-:W2:Y:S01]  /*69c0*/  MUFU.EX2 R173, R173 ;  /* 0x000000ad00ad7308 */ /* 0x000ea20000000800 */
[----:B---3--:R-:W-:-:S07]  /*69d0*/  FADD.FTZ R168, R190, R5 ;  /* 0x00000005bea87221 */ /* 0x008fce0000010000 */
[----:B------:R-:W3:Y:S01]  /*69e0*/  MUFU.EX2 R164, R164 ;  /* 0x000000a400a47308 */ /* 0x000ee20000000800 */
[----:B-1----:R-:W-:-:S07]  /*69f0*/  FADD.FTZ R3, R189, R16 ;  /* 0x00000010bd037221 */ /* 0x002fce0000010000 */
[----:B------:R-:W1:Y:S01]  /*6a00*/  MUFU.EX2 R184, R184 ;  /* 0x000000b800b87308 */ /* 0x000e620000000800 */
[C---:B--2---:R-:W-:Y:S01]  /*6a10*/  FADD.FTZ R5, R173.reuse, R168 ;  /* 0x000000a8ad057221 */ /* 0x044fe20000010000 */
[----:B------:R-:W-:-:S06]  /*6a20*/  F2FP.F16.F32.PACK_AB R190, R173, R190 ;  /* 0x000000beadbe723e */ /* 0x000fcc00000000ff */
[----:B------:R-:W2:Y:S01]  /*6a30*/  MUFU.EX2 R191, R191 ;  /* 0x000000bf00bf7308 */ /* 0x000ea20000000800 */
[C---:B---3--:R-:W-:Y:S01]  /*6a40*/  FADD.FTZ R16, R164.reuse, R3 ;  /* 0x00000003a4107221 */ /* 0x048fe20000010000 */
[----:B------:R-:W-:-:S06]  /*6a50*/  F2FP.F16.F32.PACK_AB R189, R164, R189 ;  /* 0x000000bda4bd723e */ /* 0x000fcc00000000ff */
[----:B------:R-:W3:Y:S01]  /*6a60*/  MUFU.EX2 R177, R177 ;  /* 0x000000b100b17308 */ /* 0x000ee20000000800 */
[----:B-1----:R-:W-:-:S07]  /*6a70*/  FADD.FTZ R168, R184, R5 ;  /* 0x00000005b8a87221 */ /* 0x002fce0000010000 */
[----:B------:R-:W1:Y:S01]  /*6a80*/  MUFU.EX2 R166, R166 ;  /* 0x000000a600a67308 */ /* 0x000e620000000800 */
[----:B--2---:R-:W-:-:S07]  /*6a90*/  FADD.FTZ R3, R191, R16 ;  /* 0x00000010bf037221 */ /* 0x004fce0000010000 */
[----:B------:R-:W2:Y:S01]  /*6aa0*/  MUFU.EX2 R185, R185 ;  /* 0x000000b900b97308 */ /* 0x000ea20000000800 */
[C---:B---3--:R-:W-:Y:S01]  /*6ab0*/  FADD.FTZ R5, R177.reuse, R168 ;  /* 0x000000a8b1057221 */ /* 0x048fe20000010000 */
[----:B------:R-:W-:-:S06]  /*6ac0*/  F2FP.F16.F32.PACK_AB R184, R177, R184 ;  /* 0x000000b8b1b8723e */ /* 0x000fcc00000000ff */
[----:B------:R-:W3:Y:S01]  /*6ad0*/  MUFU.EX2 R179, R179 ;  /* 0x000000b300b37308 */ /* 0x000ee20000000800 */
[C---:B-1----:R-:W-:Y:S01]  /*6ae0*/  FADD.FTZ R168, R166.reuse, R3 ;  /* 0x00000003a6a87221 */ /* 0x042fe20000010000 */
[----:B------:R-:W-:Y:S01]  /*6af0*/  F2FP.F16.F32.PACK_AB R191, R166, R191 ;  /* 0x000000bfa6bf723e */ /* 0x000fe200000000ff */
[----:B------:R-:W-:-:S05]  /*6b00*/  IMAD.MOV.U32 R3, RZ, RZ, R156 ;  /* 0x000000ffff037224 */ /* 0x000fca00078e009c */
[----:B------:R-:W1:Y:S01]  /*6b10*/  MUFU.EX2 R186, R186 ;  /* 0x000000ba00ba7308 */ /* 0x000e620000000800 */
[----:B--2---:R-:W-:-:S07]  /*6b20*/  FADD.FTZ R168, R185, R168 ;  /* 0x000000a8b9a87221 */ /* 0x004fce0000010000 */
[----:B------:R-:W2:Y:S01]  /*6b30*/  MUFU.EX2 R187, R182 ;  /* 0x000000b600bb7308 */ /* 0x000ea20000000800 */
[C---:B---3--:R-:W-:Y:S01]  /*6b40*/  FADD.FTZ R168, R179.reuse, R168 ;  /* 0x000000a8b3a87221 */ /* 0x048fe20000010000 */
[----:B------:R-:W-:-:S06]  /*6b50*/  F2FP.F16.F32.PACK_AB R185, R179, R185 ;  /* 0x000000b9b3b9723e */ /* 0x000fcc00000000ff */
[----:B------:R-:W3:Y:S01]  /*6b60*/  MUFU.EX2 R181, R181 ;  /* 0x000000b500b57308 */ /* 0x000ee20000000800 */
[----:B-1----:R-:W-:-:S07]  /*6b70*/  FADD.FTZ R16, R186, R5 ;  /* 0x00000005ba107221 */ /* 0x002fce0000010000 */
[----:B------:R-:W1:Y:S01]  /*6b80*/  MUFU.EX2 R160, R160 ;  /* 0x000000a000a07308 */ /* 0x000e620000000800 */
[----:B--2---:R-:W-:Y:S01]  /*6b90*/  FADD.FTZ R168, R187, R168 ;  /* 0x000000a8bba87221 */ /* 0x004fe20000010000 */
[C---:B---3--:R-:W-:Y:S01]  /*6ba0*/  FADD.FTZ R16, R181.reuse, R16 ;  /* 0x00000010b5107221 */ /* 0x048fe20000010000 */
[----:B------:R-:W-:Y:S02]  /*6bb0*/  F2FP.F16.F32.PACK_AB R186, R181, R186 ;  /* 0x000000bab5ba723e */ /* 0x000fe400000000ff */
[C---:B-1----:R-:W-:Y:S01]  /*6bc0*/  FADD.FTZ R5, R160.reuse, R168 ;  /* 0x000000a8a0057221 */ /* 0x042fe20000010000 */
[----:B------:R-:W-:Y:S01]  /*6bd0*/  F2FP.F16.F32.PACK_AB R187, R160, R187 ;  /* 0x000000bba0bb723e */ /* 0x000fe200000000ff */
[----:B0-----:R-:W-:Y:S06]  /*6be0*/  @P2 BRA `(.L_x_1199) ;  /* 0xffffffd800242947 */ /* 0x001fec000383ffff */
[----:B------:R-:W-:Y:S01]  /*6bf0*/  IMAD.MOV.U32 R3, RZ, RZ, R156 ;  /* 0x000000ffff037224 */ /* 0x000fe200078e009c */
[----:B------:R-:W-:Y:S01]  /*6c00*/  UMOV UR36, UR4 ;  /* 0x0000000400247c82 */ /* 0x000fe20008000000 */
[----:B------:R-:W-:Y:S01]  /*6c10*/  IMAD.MOV.U32 R4, RZ, RZ, R152 ;  /* 0x000000ffff047224 */ /* 0x000fe200078e0098 */
[----:B------:R-:W-:-:S06]  /*6c20*/  UMOV UR38, UR7 ;  /* 0x0000000700267c82 */ /* 0x000fcc0008000000 */
.L_x_1182:
[----:B------:R-:W0:Y:S01]  /*6c30*/  LDC R152, c[0x0][0x448] ;  /* 0x00011200ff987b82 */ /* 0x000e220000000800 */
[----:B------:R-:W-:Y:S01]  /*6c40*/  UIADD3 UR4, UR60, 0x7f, URZ ;  /* 0x0000007f3c047890 */ /* 0x000fe2000fffe03f */
[----:B------:R-:W-:-:S05]  /*6c50*/  IADD3 R155, -R21, 0x1, RZ ;  /* 0x00000001159b7810 */ /* 0x000fca0007ffe1ff */
[----:B------:R-:W-:Y:S01]  /*6c60*/  IMAD.U32 R21, RZ, RZ, UR4 ;  /* 0x00000004ff157e24 */ /* 0x000fe2000f8e00ff */
[----:B------:R-:W1:Y:S01]  /*6c70*/  LDC R154, c[0x0][0x9e4] ;  /* 0x00027900ff9a7b82 */ /* 0x000e620000000800 */
[----:B------:R-:W-:Y:S01]  /*6c80*/  IMAD R20, R20, UR39, R155 ;  /* 0x0000002714147c24 */ /* 0x000fe2000f8e029b */
[----:B0-----:R-:W-:Y:S02]  /*6c90*/  ISETP.NE.AND P5, PT, R152, 0x1, PT ;  /* 0x000000019800780c */ /* 0x001fe40003fa5270 */
[----:B-1----:R-:W-:-:S11]  /*6ca0*/  ISETP.GE.AND P6, PT, R154, 0x1, PT ;  /* 0x000000019a00780c */ /* 0x002fd60003fc6270 */
[----:B------:R-:W0:Y:S08]  /*6cb0*/  @P5 LDC R152, c[0x0][0x44c] ;  /* 0x00011300ff985b82 */ /* 0x000e300000000800 */
[----:B------:R-:W1:Y:S01]  /*6cc0*/  @P5 LDC R153, c[0x0][0x450] ;  /* 0x00011400ff995b82 */ /* 0x000e620000000800 */
[----:B0-----:R-:W-:-:S05]  /*6cd0*/  @P5 IMAD.HI.U32 R152, R152, UR4, RZ ;  /* 0x0000000498985c27 */ /* 0x001fca000f8e00ff */
[----:B-1----:R-:W-:-:S05]  /*6ce0*/  @P5 SHF.R.U32.HI R21, RZ, R153, R152 ;  /* 0x00000099ff155219 */ /* 0x002fca0000011698 */
[----:B------:R-:W-:-:S04]  /*6cf0*/  IMAD.IADD R21, R20, 0x1, R21 ;  /* 0x0000000114157824 */ /* 0x000fc800078e0215 */
[----:B------:R-:W-:Y:S01]  /*6d00*/  VIADD R20, R21, -UR18 ;  /* 0x8000001215147c36 */ /* 0x000fe20008000000 */
[----:B------:R-:W-:Y:S06]  /*6d10*/  @!P6 BRA `(.L_x_1200) ;  /* 0x00000000003ce947 */ /* 0x000fec0003800000 */
[----:B------:R-:W-:-:S13]  /*6d20*/  ISETP.GT.AND P2, PT, R21, -0x1, PT ;  /* 0xffffffff1500780c */ /* 0x000fda0003f44270 */
[----:B------:R-:W-:Y:S05]  /*6d30*/  @P2 BRA `(.L_x_1201) ;  /* 0x00000000001c2947 */ /* 0x000fea0003800000 */
[----:B------:R-:W-:Y:S02]  /*6d40*/  ISETP.NE.AND P2, PT, R154, 0x1, PT ;  /* 0x000000019a00780c */ /* 0x000fe40003f45270 */
[----:B------:R-:W-:-:S11]  /*6d50*/  LOP3.LUT R21, RZ, R21, RZ, 0x33, !PT ;  /* 0x00000015ff157212 */ /* 0x000fd600078e33ff */
[----:B------:R-:W0:Y:S02]  /*6d60*/  @P2 LDC.64 R152, c[0x0][0x9e8] ;  /* 0x00027a00ff982b82 */ /* 0x000e240000000a00 */
[----:B0-----:R-:W-:-:S05]  /*6d70*/  @P2 IMAD.HI.U32 R152, R21, R152, RZ ;  /* 0x0000009815982227 */ /* 0x001fca00078e00ff */
[----:B------:R-:W-:-:S04]  /*6d80*/  @P2 SHF.R.U32.HI R21, RZ, R153, R152 ;  /* 0x00000099ff152219 */ /* 0x000fc80000011698 */
[----:B------:R-:W-:Y:S01]  /*6d90*/  LOP3.LUT R21, RZ, R21, RZ, 0x33, !PT ;  /* 0x00000015ff157212 */ /* 0x000fe200078e33ff */
[----:B------:R-:W-:Y:S06]  /*6da0*/  BRA `(.L_x_1202) ;  /* 0x0000000000107947 */ /* 0x000fec0003800000 */
.L_x_1201:
[----:B------:R-:W-:-:S13]  /*6db0*/  ISETP.NE.AND P2, PT, R154, 0x1, PT ;  /* 0x000000019a00780c */ /* 0x000fda0003f45270 */
[----:B------:R-:W0:Y:S02]  /*6dc0*/  @P2 LDC.64 R152, c[0x0][0x9e8] ;  /* 0x00027a00ff982b82 */ /* 0x000e240000000a00 */
[----:B0-----:R-:W-:-:S05]  /*6dd0*/  @P2 IMAD.HI.U32 R152, R21, R152, RZ ;  /* 0x0000009815982227 */ /* 0x001fca00078e00ff */
[----:B------:R-:W-:-:S07]  /*6de0*/  @P2 SHF.R.U32.HI R21, RZ, R153, R152 ;  /* 0x00000099ff152219 */ /* 0x000fce0000011698 */
.L_x_1202:
[----:B------:R-:W-:-:S05]  /*6df0*/  IMAD R21, R21, R154, RZ ;  /* 0x0000009a15157224 */ /* 0x000fca00078e02ff */
[----:B------:R-:W-:-:S07]  /*6e00*/  VIMNMX R20, R20, R21, !PT ;  /* 0x0000001514147248 */ /* 0x000fce0007fe0100 */
.L_x_1200:
[----:B------:R-:W-:Y:S01]  /*6e10*/  VIADD R20, R20, 0x3f ;  /* 0x0000003f14147836 */ /* 0x000fe20000000000 */
[----:B------:R-:W-:-:S04]  /*6e20*/  R2UR UR4, R22 ;  /* 0x00000000160472ca */ /* 0x000fc800000e0000 */
[----:B------:R-:W-:-:S04]  /*6e30*/  SHF.R.S32.HI R21, RZ, 0x1f, R20 ;  /* 0x0000001fff157819 */ /* 0x000fc80000011414 */
[----:B------:R-:W-:-:S04]  /*6e40*/  LEA.HI R21, R21, R20, RZ, 0x6 ;  /* 0x0000001415157211 */ /* 0x000fc800078f30ff */
[----:B------:R-:W-:-:S04]  /*6e50*/  SHF.R.S32.HI R20, RZ, 0x6, R21 ;  /* 0x00000006ff147819 */ /* 0x000fc80000011415 */
[----:B------:R-:W-:-:S04]  /*6e60*/  VIMNMX R20, R20, UR4, !PT ;  /* 0x0000000414147c48 */ /* 0x000fc8000ffe0100 */
[----:B------:R-:W-:-:S13]  /*6e70*/  ISETP.GE.AND P2, PT, R205, R20, PT ;  /* 0x00000014cd00720c */ /* 0x000fda0003f46270 */
[----:B------:R-:W-:Y:S05]  /*6e80*/  @!P2 BRA `(.L_x_1203) ;  /* 0x0000001c0028a947 */ /* 0x000fea0003800000 */
[----:B------:R-:W-:Y:S01]  /*6e90*/  IMAD.MOV.U32 R218, RZ, RZ, R3 ;  /* 0x000000ffffda7224 */ /* 0x000fe200078e0003 */
[----:B------:R-:W-:Y:S01]  /*6ea0*/  UMOV UR6, UR38 ;  /* 0x0000002600067c82 */ /* 0x000fe20008000000 */
[----:B------:R-:W-:Y:S01]  /*6eb0*/  IMAD.MOV.U32 R21, RZ, RZ, R4 ;  /* 0x000000ffff157224 */ /* 0x000fe200078e0004 */
[----:B------:R-:W-:Y:S01]  /*6ec0*/  UMOV UR4, UR36 ;  /* 0x0000002400047c82 */ /* 0x000fe20008000000 */
[----:B------:R-:W-:-:S05]  /*6ed0*/  ULDC UR58, c[0x0][0x988] ;  /* 0x00026200003a7ab9 */ /* 0x000fca0000000800 */
.L_x_1212:
[----:B------:R-:W-:-:S04]  /*6ee0*/  UIADD3 UR7, UR4, 0x1, URZ ;  /* 0x0000000104077890 */ /* 0x000fc8000fffe03f */
[----:B------:R-:W-:-:S04]  /*6ef0*/  UISETP.NE.AND UP0, UPT, UR7, 0x2, UPT ;  /* 0x000000020700788c */ /* 0x000fc8000bf05270 */
[----:B------:R-:W-:Y:S02]  /*6f00*/  USEL UR7, UR7, URZ, UP0 ;  /* 0x0000003f07077287 */ /* 0x000fe40008000000 */
[----:B------:R-:W-:-:S04]  /*6f10*/  USEL UR38, URZ, 0x1, UP0 ;  /* 0x000000013f267887 */ /* 0x000fc80008000000 */
[----:B------:R-:W-:Y:S01]  /*6f20*/  ULOP3.LUT UR38, UR6, UR38, URZ, 0x3c, !UPT ;  /* 0x0000002606267292 */ /* 0x000fe2000f8e3c3f */
[----:B------:R-:W-:Y:S01]  /*6f30*/  UMOV UR36, UR7 ;  /* 0x0000000700247c82 */ /* 0x000fe20008000000 */
[----:B------:R-:W-:Y:S10]  /*6f40*/  @!P0 BRA `(.L_x_1204) ;  /* 0x0000000000048947 */ /* 0x000ff40003800000 */
[----:B------:R-:W-:Y:S01]  /*6f50*/  BPT.TRAP 0x1 ;  /* 0x000000040000795c */ /* 0x000fe20000300000 */
.L_x_1204:
[----:B------:R-:W-:Y:S01]  /*6f60*/  ULEA UR5, UR36, UR37, 0x3 ;  /* 0x0000002524057291 */ /* 0x000fe2000f8e183f */
[----:B------:R-:W-:-:S05]  /*6f70*/  IMAD.U32 R3, RZ, RZ, UR38 ;  /* 0x00000026ff037e24 */ /* 0x000fca000f8e00ff */
[----:B------:R-:W-:-:S04]  /*6f80*/  SHF.L.U32 R3, R3, 0x1f, RZ ;  /* 0x0000001f03037819 */ /* 0x000fc800000006ff */
[----:B------:R0:W1:Y:S01]  /*6f90*/  SYNCS.PHASECHK.TRANS64.TRYWAIT P2, [UR5+0x30830], R3 ;  /* 0x03083003ff0075a7 */ /* 0x0000620008040145 */
[----:B------:R-:W-:Y:S05]  /*6fa0*/  @!P0 BRA `(.L_x_1205) ;  /* 0x0000000000048947 */ /* 0x000fea0003800000 */
[----:B------:R-:W-:Y:S01]  /*6fb0*/  BPT.TRAP 0x1 ;  /* 0x000000040000795c */ /* 0x000fe20000300000 */
.L_x_1205:
[----:B-1----:R-:W-:Y:S05]  /*6fc0*/  @P2 BRA `(.L_x_1206) ;  /* 0x0000000000082947 */ /* 0x002fea0003800000 */
[----:B------:R-:W1:Y:S02]  /*6fd0*/  SYNCS.PHASECHK.TRANS64.TRYWAIT P2, [UR5+0x30830], R3 ;  /* 0x03083003ff0075a7 */ /* 0x000e640008040145 */
[----:B-1----:R-:W-:Y:S05]  /*6fe0*/  @!P2 BRA `(.L_x_1207) ;  /* 0x000000dc00bca947 */ /* 0x002fea0003800000 */
.L_x_1206:
        /* <DEDUP_REMOVED lines=223> */
.L_x_1208:
[----:B------:R-:W-:Y:S01]  /*7de0*/  ULEA UR14, UR4, UR37, 0x3 ;  /* 0x00000025040e7291 */ /* 0x000fe2000f8e183f */
[----:B------:R-:W-:-:S05]  /*7df0*/  IMAD.U32 R0, RZ, RZ, UR6 ;  /* 0x00000006ff007e24 */ /* 0x000fca000f8e00ff */
[----:B------:R-:W-:-:S04]  /*7e00*/  SHF.L.U32 R0, R0, 0x1f, RZ ;  /* 0x0000001f00007819 */ /* 0x000fc800000006ff */
[----:B------:R2:W3:Y:S01]  /*7e10*/  SYNCS.PHASECHK.TRANS64.TRYWAIT P2, [UR14+0x30850], R0 ;  /* 0x03085000ff0075a7 */ /* 0x0004e2000804014e */
[----:B------:R-:W-:Y:S05]  /*7e20*/  @!P0 BRA `(.L_x_1209) ;  /* 0x0000000000048947 */ /* 0x000fea0003800000 */
[----:B------:R-:W-:Y:S01]  /*7e30*/  BPT.TRAP 0x1 ;  /* 0x000000040000795c */ /* 0x000fe20000300000 */
.L_x_1209:
[----:B---3--:R-:W-:Y:S05]  /*7e40*/  @P2 BRA `(.L_x_1210) ;  /* 0x0000000000082947 */ /* 0x008fea0003800000 */
[----:B------:R-:W3:Y:S02]  /*7e50*/  SYNCS.PHASECHK.TRANS64.TRYWAIT P2, [UR14+0x30850], R0 ;  /* 0x03085000ff0075a7 */ /* 0x000ee4000804014e */
[----:B---3--:R-:W-:Y:S05]  /*7e60*/  @!P2 BRA `(.L_x_1211) ;  /* 0x000000d00034a947 */ /* 0x008fea0003800000 */
.L_x_1210:
[----:B------:R-:W-:Y:S01]  /*7e70*/  UIADD3 UR5, UR37, 0x400, URZ ;  /* 0x0000040025057890 */ /* 0x000fe2000fffe03f */
[----:B------:R-:W-:Y:S01]  /*7e80*/  WARPGROUP.ARRIVE ;  /* 0x00000000000079c5 */ /* 0x000fe20000000000 */
[----:B------:R-:W-:Y:S01]  /*7e90*/  UMOV UR11, 0x40000040 ;  /* 0x40000040000b7882 */ /* 0x000fe20000000000 */
[----:B0-2---:R-:W-:Y:S01]  /*7ea0*/  FMNMX.FTZ R0, R152, R21, !PT ;  /* 0x0000001598007209 */ /* 0x005fe20007810000 */
[----:B------:R-:W-:Y:S01]  /*7eb0*/  USHF.R.U32.HI UR5, URZ, 0x4, UR5 ;  /* 0x000000043f057899 */ /* 0x000fe20008011605 */
[----:B------:R-:W-:Y:S01]  /*7ec0*/  ISETP.GT.AND P2, PT, R205, R20, PT ;  /* 0x00000014cd00720c */ /* 0x000fe20003f44270 */
[----:B------:R-:W-:Y:S01]  /*7ed0*/  UMOV UR6, UR38 ;  /* 0x0000002600067c82 */ /* 0x000fe20008000000 */
[----:B-1----:R-:W-:Y:S01]  /*7ee0*/  FMNMX.FTZ R3, R153, R0, !PT ;  /* 0x0000000099037209 */ /* 0x002fe20007810000 */
[----:B------:R-:W-:Y:S01]  /*7ef0*/  ULOP3.LUT UR5, UR5, 0x3fff, URZ, 0xc0, !UPT ;  /* 0x00003fff05057892 */ /* 0x000fe2000f8ec03f */
[----:B------:R-:W-:Y:S02]  /*7f00*/  VIADD R205, R205, 0xffffffff ;  /* 0xffffffffcdcd7836 */ /* 0x000fe40000000000 */
[----:B------:R-:W-:Y:S01]  /*7f10*/  FMNMX.FTZ R0, R156, R3, !PT ;  /* 0x000000039c007209 */ /* 0x000fe20007810000 */
[----:B------:R-:W-:-:S03]  /*7f20*/  ULOP3.LUT UR5, UR5, 0x2000000, URZ, 0xfc, !UPT ;  /* 0x0200000005057892 */ /* 0x000fc6000f8efc3f */
[----:B------:R-:W-:Y:S01]  /*7f30*/  FMNMX.FTZ R3, R157, R0, !PT ;  /* 0x000000009d037209 */ /* 0x000fe20007810000 */
[----:B------:R-:W-:-:S03]  /*7f40*/  ULEA UR4, UR4, UR5, 0xb ;  /* 0x0000000504047291 */ /* 0x000fc6000f8e583f */
[----:B------:R-:W-:Y:S01]  /*7f50*/  FMNMX.FTZ R0, R160, R3, !PT ;  /* 0x00000003a0007209 */ /* 0x000fe20007810000 */
[----:B------:R-:W-:-:S03]  /*7f60*/  UMOV UR5, UR58 ;  /* 0x0000003a00057c82 */ /* 0x000fc60008000000 */
[----:B------:R-:W-:Y:S01]  /*7f70*/  UMOV UR10, UR4 ;  /* 0x00000004000a7c82 */ /* 0x000fe20008000000 */
[----:B------:R-:W-:Y:S01]  /*7f80*/  FMNMX.FTZ R3, R161, R0, !PT ;  /* 0x00000000a1037209 */ /* 0x000fe20007810000 */
[----:B------:R-:W-:Y:S01]  /*7f90*/  HGMMA.64x256x16.F32 R24, R196, gdesc[UR8].tnspB, R24, gsb0 ;  /* 0x43e00008c4187df0 */ /* 0x000fe20008000818 */
[----:B------:R-:W-:Y:S01]  /*7fa0*/  UIADD3 UR10, UR4, 0x80, URZ ;  /* 0x00000080040a7890 */ /* 0x000fe2000fffe03f */
[----:B------:R-:W-:Y:S01]  /*7fb0*/  UMOV UR11, 0x40000040 ;  /* 0x40000040000b7882 */ /* 0x000fe20000000000 */
        /* <DEDUP_REMOVED lines=23> */
[----:B------:R-:W-:Y:S01]  /*8130*/  UMOV UR4, UR36 ;  /* 0x0000002400047c82 */ /* 0x000fe20008000000 */
[----:B------:R-:W-:Y:S02]  /*8140*/  WARPGROUP.DEPBAR.LE gsb0, 0x0 ;  /* 0x00008000000079c5 */ /* 0x000fe40000010000 */
[----:B------:R-:W-:Y:S01]  /*8150*/  WARPGROUP.ARRIVE ;  /* 0x00000000000079c5 */ /* 0x000fe20000000000 */
[----:B0-----:R-:W-:Y:S02]  /*8160*/  FMNMX.FTZ R188, R2, R3, !PT ;  /* 0x0000000302bc7209 */ /* 0x001fe40007810000 */
[----:B------:R-:W-:-:S15]  /*8170*/  FMNMX.FTZ R3, R155, R0, !PT ;  /* 0x000000009b037209 */ /* 0x000fde0007810000 */
[----:B------:R-:W-:-:S03]  /*8180*/  NOP ;  /* 0x0000000000007918 */ /* 0x000fc60000000000 */
[----:B------:R-:W-:Y:S01]  /*8190*/  HGMMA.64x256x16.F32 R24, R184, gdesc[UR8].tnspB, R24, gsb0 ;  /* 0x43e00008b8187df0 */ /* 0x000fe20008000818 */
[----:B------:R-:W0:Y:S01]  /*81a0*/  SHFL.BFLY PT, R189, R188, 0x1, 0x1f ;  /* 0x0c201f00bcbd7f89 */ /* 0x000e2200000e0000 */
[----:B------:R-:W-:-:S04]  /*81b0*/  FMNMX.FTZ R0, R158, R3, !PT ;  /* 0x000000039e007209 */ /* 0x000fc80007810000 */
[----:B------:R-:W-:-:S04]  /*81c0*/  FMNMX.FTZ R3, R159, R0, !PT ;  /* 0x000000009f037209 */ /* 0x000fc80007810000 */
[----:B------:R-:W-:-:S04]  /*81d0*/  FMNMX.FTZ R0, R162, R3, !PT ;  /* 0x00000003a2007209 */ /* 0x000fc80007810000 */
[----:B------:R-:W-:Y:S02]  /*81e0*/  FMNMX.FTZ R3, R163, R0, !PT ;  /* 0x00000000a3037209 */ /* 0x000fe40007810000 */
[----:B0-----:R-:W-:Y:S02]  /*81f0*/  FMNMX.FTZ R4, R188, R189, !PT ;  /* 0x000000bdbc047209 */ /* 0x001fe40007810000 */
[----:B------:R-:W-:-:S03]  /*8200*/  FMNMX.FTZ R188, R166, R3, !PT ;  /* 0x00000003a6bc7209 */ /* 0x000fc60007810000 */
[C---:B------:R-:W-:Y:S01]  /*8210*/  FADD.FTZ R21, -R4.reuse, R21 ;  /* 0x0000001504157221 */ /* 0x040fe20000010100 */
[----:B------:R-:W-:Y:S01]  /*8220*/  FMUL.FTZ R2, R4, UR5 ;  /* 0x0000000504027c20 */ /* 0x000fe20008410000 */
[----:B------:R-:W-:Y:S02]  /*8230*/  FMNMX.FTZ R3, R167, R188, !PT ;  /* 0x000000bca7037209 */ /* 0x000fe40007810000 */
[----:B------:R-:W-:Y:S01]  /*8240*/  FMUL.FTZ R0, R21, UR5 ;  /* 0x0000000515007c20 */ /* 0x000fe20008410000 */
[--C-:B------:R-:W-:Y:S01]  /*8250*/  FFMA.FTZ R21, R152, UR5, -R2.reuse ;  /* 0x0000000598157c23 */ /* 0x100fe20008010802 */
        /* <DEDUP_REMOVED lines=18> */
[----:B------:R-:W-:Y:S02]  /*8380*/  MUFU.EX2 R0, R0 ;  /* 0x0000000000007308 */ /* 0x000fe40000000800 */
[----:B------:R-:W-:-:S04]  /*8390*/  FMNMX.FTZ R3, R179, R152, !PT ;  /* 0x00000098b3037209 */ /* 0x000fc80007810000 */
[----:B------:R-:W-:Y:S02]  /*83a0*/  FMNMX.FTZ R152, R182, R3, !PT ;  /* 0x00000003b6987209 */ /* 0x000fe40007810000 */
[----:B------:R-:W-:Y:S02]  /*83b0*/  MUFU.EX2 R21, R21 ;  /* 0x0000001500157308 */ /* 0x000fe40000000800 */
[----:B------:R-:W-:-:S05]  /*83c0*/  FMNMX.FTZ R152, R183, R152, !PT ;  /* 0x00000098b7987209 */ /* 0x000fca0007810000 */
[----:B------:R-:W0:Y:S01]  /*83d0*/  SHFL.BFLY PT, R3, R152, 0x2, 0x1f ;  /* 0x0c401f0098037f89 */ /* 0x000e2200000e0000 */
[----:B------:R-:W-:Y:S08]  /*83e0*/  MUFU.EX2 R196, R196 ;  /* 0x000000c400c47308 */ /* 0x000ff00000000800 */
[----:B------:R-:W-:Y:S08]  /*83f0*/  MUFU.EX2 R198, R198 ;  /* 0x000000c600c67308 */ /* 0x000ff00000000800 */
[----:B------:R-:W-:Y:S01]  /*8400*/  MUFU.EX2 R189, R189 ;  /* 0x000000bd00bd7308 */ /* 0x000fe20000000800 */
[----:B0-----:R-:W-:-:S07]  /*8410*/  FMNMX.FTZ R3, R152, R3, !PT ;  /* 0x0000000398037209 */ /* 0x001fce0007810000 */
[----:B------:R-:W-:Y:S01]  /*8420*/  MUFU.EX2 R192, R192 ;  /* 0x000000c000c07308 */ /* 0x000fe20000000800 */
[----:B------:R-:W0:Y:S07]  /*8430*/  SHFL.BFLY PT, R152, R3, 0x1, 0x1f ;  /* 0x0c201f0003987f89 */ /* 0x000e2e00000e0000 */
[----:B------:R-:W-:Y:S08]  /*8440*/  MUFU.EX2 R153, R153 ;  /* 0x0000009900997308 */ /* 0x000ff00000000800 */
[----:B------:R-:W-:Y:S08]  /*8450*/  MUFU.EX2 R194, R194 ;  /* 0x000000c200c27308 */ /* 0x000ff00000000800 */
[----:B------:R-:W-:Y:S01]  /*8460*/  MUFU.EX2 R157, R157 ;  /* 0x0000009d009d7308 */ /* 0x000fe20000000800 */
[----:B0-----:R-:W-:-:S07]  /*8470*/  FMNMX.FTZ R3, R3, R152, !PT ;  /* 0x0000009803037209 */ /* 0x001fce0007810000 */
[----:B------:R-:W-:Y:S01]  /*8480*/  MUFU.EX2 R188, R188 ;  /* 0x000000bc00bc7308 */ /* 0x000fe20000000800 */
[----:B------:R-:W-:-:S04]  /*8490*/  FMUL.FTZ R152, R3, UR5 ;  /* 0x0000000503987c20 */ /* 0x000fc80008410000 */
[--C-:B------:R-:W-:Y:S01]  /*84a0*/  FFMA.FTZ R197, R154, UR5, -R152.reuse ;  /* 0x000000059ac57c23 */ /* 0x100fe20008010898 */
[--C-:B------:R-:W-:Y:S01]  /*84b0*/  FFMA.FTZ R156, R159, UR5, -R152.reuse ;  /* 0x000000059f9c7c23 */ /* 0x100fe20008010898 */
[----:B------:R-:W-:Y:S02]  /*84c0*/  IMAD.U32 R159, RZ, RZ, UR7 ;  /* 0x00000007ff9f7e24 */ /* 0x000fe4000f8e00ff */
[--C-:B------:R-:W-:Y:S01]  /*84d0*/  FFMA.FTZ R154, R155, UR5, -R152.reuse ;  /* 0x000000059b9a7c23 */ /* 0x100fe20008010898 */
[--C-:B------:R-:W-:Y:S01]  /*84e0*/  FFMA.FTZ R199, R158, UR5, -R152.reuse ;  /* 0x000000059ec77c23 */ /* 0x100fe20008010898 */
[--C-:B------:R-:W-:Y:S01]  /*84f0*/  FFMA.FTZ R193, R162, UR5, -R152.reuse ;  /* 0x00000005a2c17c23 */ /* 0x100fe20008010898 */
[----:B------:R-:W-:Y:S01]  /*8500*/  MUFU.EX2 R197, R197 ;  /* 0x000000c500c57308 */ /* 0x000fe20000000800 */
[----:B------:R-:W-:Y:S01]  /*8510*/  @!P1 LEA R159, R159, UR37, 0x3 ;  /* 0x000000259f9f9c11 */ /* 0x000fe2000f8e18ff */
[--C-:B------:R-:W-:Y:S01]  /*8520*/  FFMA.FTZ R158, R163, UR5, -R152.reuse ;  /* 0x00000005a39e7c23 */ /* 0x100fe20008010898 */
[--C-:B------:R-:W-:Y:S01]  /*8530*/  FFMA.FTZ R195, R166, UR5, -R152.reuse ;  /* 0x00000005a6c37c23 */ /* 0x100fe20008010898 */
[--C-:B------:R-:W-:Y:S01]  /*8540*/  FFMA.FTZ R160, R167, UR5, -R152.reuse ;  /* 0x00000005a7a07c23 */ /* 0x100fe20008010898 */
[----:B------:R-:W-:Y:S01]  /*8550*/  FFMA.FTZ R155, R170, UR5, -R152 ;  /* 0x00000005aa9b7c23 */ /* 0x000fe20008010898 */
[----:B------:R-:W-:-:S02]  /*8560*/  @!P1 VIADD R159, R159, 0x30840 ;  /* 0x000308409f9f9836 */ /* 0x000fc40000000000 */
[--C-:B------:R-:W-:Y:S01]  /*8570*/  FFMA.FTZ R162, R171, UR5, -R152.reuse ;  /* 0x00000005aba27c23 */ /* 0x100fe20008010898 */
[----:B------:R-:W-:Y:S01]  /*8580*/  MUFU.EX2 R154, R154 ;  /* 0x0000009a009a7308 */ /* 0x000fe20000000800 */
[--C-:B------:R-:W-:Y:S01]  /*8590*/  FFMA.FTZ R191, R174, UR5, -R152.reuse ;  /* 0x00000005aebf7c23 */ /* 0x100fe20008010898 */
[--C-:B------:R-:W-:Y:S01]  /*85a0*/  FFMA.FTZ R178, R178, UR5, -R152.reuse ;  /* 0x00000005b2b27c23 */ /* 0x100fe20008010898 */
[----:B------:R-:W-:Y:S01]  /*85b0*/  @!P1 PRMT R159, RZ, 0x654, R159 ;  /* 0x00000654ff9f9816 */ /* 0x000fe2000000009f */
[--C-:B------:R-:W-:Y:S01]  /*85c0*/  FFMA.FTZ R179, R179, UR5, -R152.reuse ;  /* 0x00000005b3b37c23 */ /* 0x100fe20008010898 */
[----:B------:R-:W-:Y:S01]  /*85d0*/  FFMA.FTZ R182, R182, UR5, -R152 ;  /* 0x00000005b6b67c23 */ /* 0x000fe20008010898 */
[----:B------:R-:W-:Y:S02]  /*85e0*/  IMAD.U32 R163, RZ, RZ, UR14 ;  /* 0x0000000effa37e24 */ /* 0x000fe4000f8e00ff */
[----:B------:R-:W-:Y:S02]  /*85f0*/  MUFU.EX2 R199, R199 ;  /* 0x000000c700c77308 */ /* 0x000fe40000000800 */
[----:B------:R-:W-:-:S05]  /*8600*/  @!P1 VIADD R163, R163, 0x30860 ;  /* 0x00030860a3a39836 */ /* 0x000fca0000000000 */
[----:B------:R-:W-:Y:S01]  /*8610*/  @!P1 PRMT R163, RZ, 0x654, R163 ;  /* 0x00000654ffa39816 */ /* 0x000fe200000000a3 */
        /* <DEDUP_REMOVED lines=13> */
[----:B------:R-:W0:Y:S01]  /*86f0*/  MUFU.EX2 R179, R179 ;  /* 0x000000b300b37308 */ /* 0x000e220000000800 */
[----:B------:R-:W-:-:S02]  /*8700*/  WARPGROUP.DEPBAR.LE gsb0, 0x0 ;  /* 0x00008000000079c5 */ /* 0x000fc40000010000 */
[--C-:B------:R-:W-:Y:S01]  /*8710*/  FFMA.FTZ R184, R176, UR5, -R2.reuse ;  /* 0x00000005b0b87c23 */ /* 0x100fe20008010802 */
[----:B------:R-:W-:Y:S01]  /*8720*/  FFMA.FTZ R186, R180, UR5, -R2 ;  /* 0x00000005b4ba7c23 */ /* 0x000fe20008010802 */
[----:B------:R-:W-:Y:S01]  /*8730*/  FADD.FTZ R2, -R3, R218 ;  /* 0x000000da03027221 */ /* 0x000fe20000010100 */
[----:B------:R1:W-:Y:S02]  /*8740*/  @!P1 SYNCS.ARRIVE.TRANS64.RED.A1T0 RZ, [R159+URZ], RZ ;  /* 0x000000ff9fff99a7 */ /* 0x0003e4000810043f */
[----:B------:R-:W-:Y:S01]  /*8750*/  MUFU.EX2 R182, R182 ;  /* 0x000000b600b67308 */ /* 0x000fe20000000800 */
[----:B------:R-:W-:Y:S02]  /*8760*/  IMAD.MOV.U32 R218, RZ, RZ, R3 ;  /* 0x000000ffffda7224 */ /* 0x000fe400078e0003 */
[----:B------:R-:W-:Y:S01]  /*8770*/  FMUL.FTZ R2, R2, UR5 ;  /* 0x0000000502027c20 */ /* 0x000fe20008410000 */
[----:B0-----:R-:W-:Y:S01]  /*8780*/  F2FP.F16.F32.PACK_AB R185, R179, R178 ;  /* 0x000000b2b3b9723e */ /* 0x001fe200000000ff */
[----:B-1----:R-:W-:-:S04]  /*8790*/  FFMA.FTZ R159, R0, R16, R21 ;  /* 0x00000010009f7223 */ /* 0x002fc80000010015 */
[----:B------:R-:W0:Y:S01]  /*87a0*/  MUFU.EX2 R2, R2 ;  /* 0x0000000200027308 */ /* 0x000e220000000800 */
[--C-:B------:R-:W-:Y:S01]  /*87b0*/  FFMA.FTZ R16, R175, UR5, -R152.reuse ;  /* 0x00000005af107c23 */ /* 0x100fe20008010898 */
[----:B------:R-:W-:Y:S01]  /*87c0*/  FFMA.FTZ R152, R183, UR5, -R152 ;  /* 0x00000005b7987c23 */ /* 0x000fe20008010898 */
[C---:B------:R-:W-:Y:S01]  /*87d0*/  FADD.FTZ R159, R196.reuse, R159 ;  /* 0x0000009fc49f7221 */ /* 0x040fe20000010000 */
[----:B------:R-:W-:Y:S01]  /*87e0*/  F2FP.F16.F32.PACK_AB R196, R196, R21 ;  /* 0x00000015c4c4723e */ /* 0x000fe200000000ff */
[----:B------:R1:W-:Y:S02]  /*87f0*/  @!P1 SYNCS.ARRIVE.TRANS64.RED.A1T0 RZ, [R163+URZ], RZ ;  /* 0x000000ffa3ff99a7 */ /* 0x0003e4000810043f */
[----:B------:R-:W-:Y:S01]  /*8800*/  FADD.FTZ R166, R198, R159 ;  /* 0x0000009fc6a67221 */ /* 0x000fe20000010000 */
[----:B------:R-:W-:Y:S01]  /*8810*/  MUFU.EX2 R16, R16 ;  /* 0x0000001000107308 */ /* 0x000fe20000000800 */
[C---:B------:R-:W-:Y:S02]  /*8820*/  F2FP.F16.F32.PACK_AB R198, R189.reuse, R198 ;  /* 0x000000c6bdc6723e */ /* 0x040fe400000000ff */
[----:B------:R-:W-:Y:S01]  /*8830*/  FADD.FTZ R159, R189, R166 ;  /* 0x000000a6bd9f7221 */ /* 0x000fe20000010000 */
[----:B------:R-:W-:-:S03]  /*8840*/  F2FP.F16.F32.PACK_AB R189, R162, R155 ;  /* 0x0000009ba2bd723e */ /* 0x000fc600000000ff */
[----:B------:R-:W-:Y:S01]  /*8850*/  FADD.FTZ R166, R192, R159 ;  /* 0x0000009fc0a67221 */ /* 0x000fe20000010000 */
[----:B------:R-:W2:Y:S01]  /*8860*/  MUFU.EX2 R184, R184 ;  /* 0x000000b800b87308 */ /* 0x000ea20000000800 */
[----:B0-----:R-:W-:Y:S01]  /*8870*/  FFMA.FTZ R5, R2, R5, R197 ;  /* 0x0000000502057223 */ /* 0x001fe200000100c5 */
[C---:B------:R-:W-:Y:S01]  /*8880*/  F2FP.F16.F32.PACK_AB R197, R154.reuse, R197 ;  /* 0x000000c59ac5723e */ /* 0x040fe200000000ff */
[C---:B------:R-:W-:Y:S01]  /*8890*/  FADD.FTZ R159, R153.reuse, R166 ;  /* 0x000000a6999f7221 */ /* 0x040fe20000010000 */
[----:B------:R-:W-:Y:S01]  /*88a0*/  F2FP.F16.F32.PACK_AB R192, R153, R192 ;  /* 0x000000c099c0723e */ /* 0x000fe200000000ff */
[----:B------:R-:W-:Y:S02]  /*88b0*/  FADD.FTZ R164, R154, R5 ;  /* 0x000000059aa47221 */ /* 0x000fe40000010000 */
[----:B------:R-:W-:Y:S01]  /*88c0*/  FADD.FTZ R166, R194, R159 ;  /* 0x0000009fc2a67221 */ /* 0x000fe20000010000 */
[----:B------:R-:W0:Y:S01]  /*88d0*/  MUFU.EX2 R186, R186 ;  /* 0x000000ba00ba7308 */ /* 0x000e220000000800 */
[----:B------:R-:W-:Y:S01]  /*88e0*/  FADD.FTZ R5, R199, R164 ;  /* 0x000000a4c7057221 */ /* 0x000fe20000010000 */
[C---:B------:R-:W-:Y:S01]  /*88f0*/  F2FP.F16.F32.PACK_AB R199, R156.reuse, R199 ;  /* 0x000000c79cc7723e */ /* 0x040fe200000000ff */
[C---:B------:R-:W-:Y:S01]  /*8900*/  FADD.FTZ R21, R157.reuse, R166 ;  /* 0x000000a69d157221 */ /* 0x040fe20000010000 */
[----:B------:R-:W-:Y:S01]  /*8910*/  F2FP.F16.F32.PACK_AB R194, R157, R194 ;  /* 0x000000c29dc2723e */ /* 0x000fe200000000ff */
[----:B------:R-:W-:-:S02]  /*8920*/  FADD.FTZ R164, R156, R5 ;  /* 0x000000059ca47221 */ /* 0x000fc40000010000 */
[----:B------:R-:W-:Y:S01]  /*8930*/  FADD.FTZ R156, R188, R21 ;  /* 0x00000015bc9c7221 */ /* 0x000fe20000010000 */
[----:B------:R-:W3:Y:S01]  /*8940*/  MUFU.EX2 R173, R173 ;  /* 0x000000ad00ad7308 */ /* 0x000ee20000000800 */
[----:B------:R-:W-:Y:S01]  /*8950*/  FADD.FTZ R5, R193, R164 ;  /* 0x000000a4c1057221 */ /* 0x000fe20000010000 */
[C---:B------:R-:W-:Y:S01]  /*8960*/  F2FP.F16.F32.PACK_AB R193, R158.reuse, R193 ;  /* 0x000000c19ec1723e */ /* 0x040fe200000000ff */
[C---:B------:R-:W-:Y:S01]  /*8970*/  FADD.FTZ R21, R161.reuse, R156 ;  /* 0x0000009ca1157221 */ /* 0x040fe20000010000 */
[----:B------:R-:W-:Y:S01]  /*8980*/  F2FP.F16.F32.PACK_AB R188, R161, R188 ;  /* 0x000000bca1bc723e */ /* 0x000fe200000000ff */
[----:B------:R-:W-:Y:S02]  /*8990*/  FADD.FTZ R164, R158, R5 ;  /* 0x000000059ea47221 */ /* 0x000fe40000010000 */
[----:B------:R-:W-:Y:S01]  /*89a0*/  FADD.FTZ R156, R190, R21 ;  /* 0x00000015be9c7221 */ /* 0x000fe20000010000 */
[----:B------:R-:W4:Y:S01]  /*89b0*/  MUFU.EX2 R152, R152 ;  /* 0x0000009800987308 */ /* 0x000f220000000800 */
[----:B------:R-:W-:Y:S01]  /*89c0*/  FADD.FTZ R5, R195, R164 ;  /* 0x000000a4c3057221 */ /* 0x000fe20000010000 */
[C---:B------:R-:W-:Y:S01]  /*89d0*/  F2FP.F16.F32.PACK_AB R195, R160.reuse, R195 ;  /* 0x000000c3a0c3723e */ /* 0x040fe200000000ff */
[C---:B------:R-:W-:Y:S01]  /*89e0*/  FADD.FTZ R21, R165.reuse, R156 ;  /* 0x0000009ca5157221 */ /* 0x040fe20000010000 */
[----:B------:R-:W-:Y:S01]  /*89f0*/  F2FP.F16.F32.PACK_AB R190, R165, R190 ;  /* 0x000000bea5be723e */ /* 0x000fe200000000ff */
[----:B------:R-:W-:-:S04]  /*8a00*/  FADD.FTZ R154, R160, R5 ;  /* 0x00000005a09a7221 */ /* 0x000fc80000010000 */
[----:B------:R-:W-:-:S04]  /*8a10*/  FADD.FTZ R5, R155, R154 ;  /* 0x0000009a9b057221 */ /* 0x000fc80000010000 */
[----:B------:R-:W-:-:S04]  /*8a20*/  FADD.FTZ R154, R162, R5 ;  /* 0x00000005a29a7221 */ /* 0x000fc80000010000 */
[----:B------:R-:W-:Y:S01]  /*8a30*/  FADD.FTZ R5, R191, R154 ;  /* 0x0000009abf057221 */ /* 0x000fe20000010000 */
[----:B--2---:R-:W-:Y:S01]  /*8a40*/  FADD.FTZ R154, R184, R21 ;  /* 0x00000015b89a7221 */ /* 0x004fe20000010000 */
[C---:B------:R-:W-:Y:S02]  /*8a50*/  F2FP.F16.F32.PACK_AB R191, R16.reuse, R191 ;  /* 0x000000bf10bf723e */ /* 0x040fe400000000ff */
[----:B------:R-:W-:Y:S01]  /*8a60*/  FADD.FTZ R5, R16, R5 ;  /* 0x0000000510057221 */ /* 0x000fe20000010000 */
[C---:B------:R-:W-:Y:S01]  /*8a70*/  FADD.FTZ R21, R169.reuse, R154 ;  /* 0x0000009aa9157221 */ /* 0x040fe20000010000 */
[----:B------:R-:W-:Y:S02]  /*8a80*/  F2FP.F16.F32.PACK_AB R184, R169, R184 ;  /* 0x000000b8a9b8723e */ /* 0x000fe400000000ff */
[----:B------:R-:W-:Y:S01]  /*8a90*/  FADD.FTZ R5, R178, R5 ;  /* 0x00000005b2057221 */ /* 0x000fe20000010000 */
[----:B0-----:R-:W-:Y:S01]  /*8aa0*/  FADD.FTZ R16, R186, R21 ;  /* 0x00000015ba107221 */ /* 0x001fe20000010000 */
[----:B---3--:R-:W-:Y:S01]  /*8ab0*/  F2FP.F16.F32.PACK_AB R186, R173, R186 ;  /* 0x000000baadba723e */ /* 0x008fe200000000ff */
[----:B------:R-:W-:-:S02]  /*8ac0*/  IMAD.MOV.U32 R21, RZ, RZ, R4 ;  /* 0x000000ffff157224 */ /* 0x000fc400078e0004 */
[----:B------:R-:W-:Y:S01]  /*8ad0*/  FADD.FTZ R5, R179, R5 ;  /* 0x00000005b3057221 */ /* 0x000fe20000010000 */
[----:B------:R-:W-:Y:S01]  /*8ae0*/  FADD.FTZ R16, R173, R16 ;  /* 0x00000010ad107221 */ /* 0x000fe20000010000 */
[----:B----4-:R-:W-:Y:S02]  /*8af0*/  F2FP.F16.F32.PACK_AB R187, R152, R182 ;  /* 0x000000b698bb723e */ /* 0x010fe400000000ff */
[----:B------:R-:W-:-:S04]  /*8b00*/  FADD.FTZ R5, R182, R5 ;  /* 0x00000005b6057221 */ /* 0x000fc80000010000 */
[----:B------:R-:W-:Y:S01]  /*8b10*/  FADD.FTZ R5, R152, R5 ;  /* 0x0000000598057221 */ /* 0x000fe20000010000 */
[----:B-1----:R-:W-:Y:S06]  /*8b20*/  @P2 BRA `(.L_x_1212) ;  /* 0xffffffe000ec2947 */ /* 0x002fec000383ffff */
.L_x_1203:
[----:B------:R-:W-:-:S13]  /*8b30*/  R2UR UR4, R22 ;  /* 0x00000000160472ca */ /* 0x000fda00000e0000 */
[----:B------:R-:W-:-:S13]  /*8b40*/  ISETP.GE.AND P2, PT, R205, UR4, PT ;  /* 0x00000004cd007c0c */ /* 0x000fda000bf46270 */
[----:B------:R-:W-:Y:S05]  /*8b50*/  @!P2 BRA `(.L_x_1213) ;  /* 0x0000002400eca947 */ /* 0x000fea0003800000 */
[----:B------:R-:W-:Y:S01]  /*8b60*/  IMAD.MOV.U32 R21, RZ, RZ, R3 ;  /* 0x000000ffff157224 */ /* 0x000fe200078e0003 */
[----:B------:R-:W-:Y:S01]  /*8b70*/  UMOV UR6, UR38 ;  /* 0x0000002600067c82 */ /* 0x000fe20008000000 */
[----:B------:R-:W-:Y:S01]  /*8b80*/  IMAD.MOV.U32 R20, RZ, RZ, R4 ;  /* 0x000000ffff147224 */ /* 0x000fe200078e0004 */
[----:B------:R-:W-:Y:S01]  /*8b90*/  UMOV UR4, UR36 ;  /* 0x0000002400047c82 */ /* 0x000fe20008000000 */
[----:B------:R-:W-:Y:S01]  /*8ba0*/  ULDC UR58, c[0x0][0x9e4] ;  /* 0x00027900003a7ab9 */ /* 0x000fe20000000800 */
[----:B------:R-:W-:-:S05]  /*8bb0*/  ULDC UR59, c[0x0][0x288] ;  /* 0x0000a200003b7ab9 */ /* 0x000fca0000000800 */
.L_x_1230:
        /* <DEDUP_REMOVED lines=8> */
.L_x_1214:
[----:B------:R-:W-:Y:S01]  /*8c40*/  ULEA UR5, UR36, UR37, 0x3 ;  /* 0x0000002524057291 */ /* 0x000fe2000f8e183f */
[----:B------:R-:W-:-:S05]  /*8c50*/  IMAD.U32 R3, RZ, RZ, UR38 ;  /* 0x00000026ff037e24 */ /* 0x000fca000f8e00ff */
[----:B------:R-:W-:-:S04]  /*8c60*/  SHF.L.U32 R3, R3, 0x1f, RZ ;  /* 0x0000001f03037819 */ /* 0x000fc800000006ff */
[----:B------:R0:W1:Y:S01]  /*8c70*/  SYNCS.PHASECHK.TRANS64.TRYWAIT P2, [UR5+0x30830], R3 ;  /* 0x03083003ff0075a7 */ /* 0x0000620008040145 */
[----:B------:R-:W-:Y:S05]  /*8c80*/  @!P0 BRA `(.L_x_1215) ;  /* 0x0000000000048947 */ /* 0x000fea0003800000 */
[----:B------:R-:W-:Y:S01]  /*8c90*/  BPT.TRAP 0x1 ;  /* 0x000000040000795c */ /* 0x000fe20000300000 */
.L_x_1215:
[----:B-1----:R-:W-:Y:S05]  /*8ca0*/  @P2 BRA `(.L_x_1216) ;  /* 0x0000000000082947 */ /* 0x002fea0003800000 */
[----:B------:R-:W1:Y:S02]  /*8cb0*/  SYNCS.PHASECHK.TRANS64.TRYWAIT P2, [UR5+0x30830], R3 ;  /* 0x03083003ff0075a7 */ /* 0x000e640008040145 */
[----:B-1----:R-:W-:Y:S05]  /*8cc0*/  @!P2 BRA `(.L_x_1217) ;  /* 0x000000c000b4a947 */ /* 0x002fea0003800000 */
.L_x_1216:
        /* <DEDUP_REMOVED lines=223> */
.L_x_1218:
[----:B------:R-:W-:Y:S01]  /*9ac0*/  ULEA UR14, UR4, UR37, 0x3 ;  /* 0x00000025040e7291 */ /* 0x000fe2000f8e183f */
[----:B------:R-:W-:-:S05]  /*9ad0*/  IMAD.U32 R0, RZ, RZ, UR6 ;  /* 0x00000006ff007e24 */ /* 0x000fca000f8e00ff */
[----:B------:R-:W-:-:S04]  /*9ae0*/  SHF.L.U32 R0, R0, 0x1f, RZ ;  /* 0x0000001f00007819 */ /* 0x000fc800000006ff */
[----:B------:R2:W3:Y:S01]  /*9af0*/  SYNCS.PHASECHK.TRANS64.TRYWAIT P2, [UR14+0x30850], R0 ;  /* 0x03085000ff0075a7 */ /* 0x0004e2000804014e */
[----:B------:R-:W-:Y:S05]  /*9b00*/  @!P0 BRA `(.L_x_1219) ;  /* 0x0000000000048947 */ /* 0x000fea0003800000 */
[----:B------:R-:W-:Y:S01]  /*9b10*/  BPT.TRAP 0x1 ;  /* 0x000000040000795c */ /* 0x000fe20000300000 */
.L_x_1219:
[----:B---3--:R-:W-:Y:S05]  /*9b20*/  @P2 BRA `(.L_x_1220) ;  /* 0x0000000000082947 */ /* 0x008fea0003800000 */
[----:B------:R-:W3:Y:S02]  /*9b30*/  SYNCS.PHASECHK.TRANS64.TRYWAIT P2, [UR14+0x30850], R0 ;  /* 0x03085000ff0075a7 */ /* 0x000ee4000804014e */
[----:B---3--:R-:W-:Y:S05]  /*9b40*/  @!P2 BRA `(.L_x_1221) ;  /* 0x000000b4002ca947 */ /* 0x008fea0003800000 */
.L_x_1220:
[----:B------:R-:W-:Y:S01]  /*9b50*/  UIADD3 UR5, UR37, 0x400, URZ ;  /* 0x0000040025057890 */ /* 0x000fe2000fffe03f */
[----:B------:R-:W-:Y:S01]  /*9b60*/  WARPGROUP.ARRIVE ;  /* 0x00000000000079c5 */ /* 0x000fe20000000000 */
[----:B------:R-:W-:Y:S01]  /*9b70*/  UMOV UR11, 0x40000040 ;  /* 0x40000040000b7882 */ /* 0x000fe20000000000 */
[----:B01----:R-:W0:Y:S01]  /*9b80*/  @P5 LDC R3, c[0x0][0x44c] ;  /* 0x00011300ff035b82 */ /* 0x003e220000000800 */
[----:B------:R-:W-:Y:S01]  /*9b90*/  USHF.R.U32.HI UR5, URZ, 0x4, UR5 ;  /* 0x000000043f057899 */ /* 0x000fe20008011605 */
[----:B------:R-:W-:Y:S01]  /*9ba0*/  IMAD.U32 R2, RZ, RZ, UR7 ;  /* 0x00000007ff027e24 */ /* 0x000fe2000f8e00ff */
[----:B------:R-:W-:Y:S01]  /*9bb0*/  ULDC UR15, c[0x0][0x9dc] ;  /* 0x00027700000f7ab9 */ /* 0x000fe20000000800 */
[----:B------:R-:W-:Y:S01]  /*9bc0*/  IMAD.SHL.U32 R4, R205, 0x40, RZ ;  /* 0x00000040cd047824 */ /* 0x000fe200078e00ff */
[----:B------:R-:W-:Y:S01]  /*9bd0*/  ULOP3.LUT UR5, UR5, 0x3fff, URZ, 0xc0, !UPT ;  /* 0x00003fff05057892 */ /* 0x000fe2000f8ec03f */
[----:B------:R-:W-:Y:S02]  /*9be0*/  ULDC UR6, c[0x0][0x9e0] ;  /* 0x0002780000067ab9 */ /* 0x000fe40000000800 */
[----:B--2---:R-:W1:Y:S01]  /*9bf0*/  @P5 LDC R0, c[0x0][0x450] ;  /* 0x00011400ff005b82 */ /* 0x004e620000000800 */
[----:B------:R-:W-:-:S04]  /*9c00*/  ULOP3.LUT UR5, UR5, 0x2000000, URZ, 0xfc, !UPT ;  /* 0x0200000005057892 */ /* 0x000fc8000f8efc3f */
[----:B------:R-:W-:-:S07]  /*9c10*/  ULEA UR4, UR4, UR5, 0xb ;  /* 0x0000000504047291 */ /* 0x000fce000f8e583f */
        /* <DEDUP_REMOVED lines=16> */
[----:B------:R-:W-:Y:S01]  /*9d20*/  ULOP3.LUT UR4, URZ, UR15, URZ, 0x33, !UPT ;  /* 0x0000000f3f047292 */ /* 0x000fe2000f8e333f */
[----:B------:R-:W-:Y:S02]  /*9d30*/  WARPGROUP.DEPBAR.LE gsb0, 0x0 ;  /* 0x00008000000079c5 */ /* 0x000fe40000010000 */
[----:B------:R-:W-:-:S15]  /*9d40*/  WARPGROUP.ARRIVE ;  /* 0x00000000000079c5 */ /* 0x000fde0000000000 */
[----:B------:R-:W-:-:S07]  /*9d50*/  NOP ;  /* 0x0000000000007918 */ /* 0x000fce0000000000 */
[----:B------:R-:W-:Y:S03]  /*9d60*/  HGMMA.64x256x16.F32 R24, R184, gdesc[UR8].tnspB, R24, gsb0 ;  /* 0x43e00008b8187df0 */ /* 0x000fe60008000818 */
[----:B------:R-:W-:Y:S02]  /*9d70*/  WARPGROUP.DEPBAR.LE gsb0, 0x0 ;  /* 0x00008000000079c5 */ /* 0x000fe40000010000 */
[----:B------:R-:W-:Y:S01]  /*9d80*/  VIADD R186, R19, UR60 ;  /* 0x0000003c13ba7c36 */ /* 0x000fe20008000000 */
[----:B------:R-:W2:Y:S03]  /*9d90*/  LDC R184, c[0x0][0x2f0] ;  /* 0x0000bc00ffb87b82 */ /* 0x000ea60000000800 */
[----:B0-----:R-:W-:-:S05]  /*9da0*/  @P5 IMAD.HI.U32 R3, R186, R3, RZ ;  /* 0x00000003ba035227 */ /* 0x001fca00078e00ff */
[----:B-1----:R-:W-:Y:S02]  /*9db0*/  @P5 SHF.R.U32.HI R186, RZ, R0, R3 ;  /* 0x00000000ffba5219 */ /* 0x002fe40000011603 */
[----:B------:R-:W-:Y:S02]  /*9dc0*/  @!P1 LEA R0, R2, UR37, 0x3 ;  /* 0x0000002502009c11 */ /* 0x000fe4000f8e18ff */
[----:B------:R-:W-:Y:S01]  /*9dd0*/  IADD3 R2, -R4, 0x1, RZ ;  /* 0x0000000104027810 */ /* 0x000fe20007ffe1ff */
[----:B------:R-:W0:Y:S02]  /*9de0*/  SHFL.IDX PT, R185, R186, RZ, 0x1c1f ;  /* 0x001c1fffbab97589 */ /* 0x000e2400000e0000 */
[----:B------:R-:W-:Y:S02]  /*9df0*/  @!P1 VIADD R0, R0, 0x30840 ;  /* 0x0003084000009836 */ /* 0x000fe40000000000 */
[----:B------:R-:W-:-:S03]  /*9e00*/  IMAD R3, R17, -0x2, R2 ;  /* 0xfffffffe11037824 */ /* 0x000fc600078e0202 */
[----:B------:R-:W-:Y:S01]  /*9e10*/  @!P1 PRMT R0, RZ, 0x654, R0 ;  /* 0x00000654ff009816 */ /* 0x000fe20000000000 */
[----:B--2---:R-:W-:-:S03]  /*9e20*/  IMAD R3, R184, UR39, R3 ;  /* 0x00000027b8037c24 */ /* 0x004fc6000f8e0203 */
[----:B------:R1:W-:Y:S01]  /*9e30*/  @!P1 SYNCS.ARRIVE.TRANS64.RED.A1T0 RZ, [R0+URZ], RZ ;  /* 0x000000ff00ff99a7 */ /* 0x0003e2000810043f */
[----:B------:R-:W-:-:S04]  /*9e40*/  VIADD R3, R3, -UR59 ;  /* 0x8000003b03037c36 */ /* 0x000fc80008000000 */
[C---:B------:R-:W-:Y:S02]  /*9e50*/  VIADD R189, R3.reuse, UR6 ;  /* 0x0000000603bd7c36 */ /* 0x040fe40008000000 */
[----:B------:R-:W-:Y:S02]  /*9e60*/  VIADD R190, R3, UR4 ;  /* 0x0000000403be7c36 */ /* 0x000fe40008000000 */
[--C-:B0-----:R-:W-:Y:S02]  /*9e70*/  IMAD.IADD R187, R189, 0x1, R185.reuse ;  /* 0x00000001bdbb7824 */ /* 0x101fe400078e02b9 */
[----:B------:R-:W-:Y:S01]  /*9e80*/  IMAD.IADD R188, R190, 0x1, R185 ;  /* 0x00000001bebc7824 */ /* 0x000fe200078e02b9 */
[----:B-1----:R-:W-:Y:S06]  /*9e90*/  @!P6 BRA `(.L_x_1222) ;  /* 0x00000000005ce947 */ /* 0x002fec0003800000 */
[----:B------:R-:W-:Y:S01]  /*9ea0*/  IMAD R0, R184, UR39, R185 ;  /* 0x00000027b8007c24 */ /* 0x000fe2000f8e02b9 */
[----:B------:R-:W-:Y:S03]  /*9eb0*/  BSSY B0, `(.L_x_1223) ;  /* 0x0000011000007945 */ /* 0x000fe60003800000 */
[----:B------:R-:W-:-:S05]  /*9ec0*/  VIADD R185, R0, -UR59 ;  /* 0x8000003b00b97c36 */ /* 0x000fca0008000000 */
        /* <DEDUP_REMOVED lines=10> */
.L_x_1224:
[----:B------:R-:W-:-:S05]  /*9f70*/  IMAD.U32 R191, RZ, RZ, UR58 ;  /* 0x0000003affbf7e24 */ /* 0x000fca000f8e00ff */
[----:B------:R-:W-:-:S13]  /*9f80*/  ISETP.NE.AND P2, PT, R191, 0x1, PT ;  /* 0x00000001bf00780c */ /* 0x000fda0003f45270 */
[----:B------:R-:W0:Y:S02]  /*9f90*/  @P2 LDC.64 R2, c[0x0][0x9e8] ;  /* 0x00027a00ff022b82 */ /* 0x000e240000000a00 */
[----:B0-----:R-:W-:-:S05]  /*9fa0*/  @P2 IMAD.HI.U32 R2, R185, R2, RZ ;  /* 0x00000002b9022227 */ /* 0x001fca00078e00ff */
[----:B------:R-:W-:-:S07]  /*9fb0*/  @P2 SHF.R.U32.HI R185, RZ, R3, R2 ;  /* 0x00000003ffb92219 */ /* 0x000fce0000011602 */
.L_x_1225:
[----:B------:R-:W-:Y:S05]  /*9fc0*/  BSYNC B0 ;  /* 0x0000000000007941 */ /* 0x000fea0003800000 */
.L_x_1223:
[----:B------:R-:W-:-:S04]  /*9fd0*/  IMAD R0, R185, R191, -R4 ;  /* 0x000000bfb9007224 */ /* 0x000fc800078e0a04 */
[----:B------:R-:W-:-:S05]  /*9fe0*/  IMAD R0, R17, -0x2, R0 ;  /* 0xfffffffe11007824 */ /* 0x000fca00078e0200 */
[----:B------:R-:W-:Y:S02]  /*9ff0*/  VIADDMNMX R187, R0, R191, R187, PT ;  /* 0x000000bf00bb7246 */ /* 0x000fe400038001bb */
[----:B------:R-:W-:-:S07]  /*a000*/  VIMNMX R188, R188, R0, !PT ;  /* 0x00000000bcbc7248 */ /* 0x000fce0007fe0100 */
.L_x_1222:
[----:B------:R-:W-:Y:S01]  /*a010*/  ISETP.GT.AND P2, PT, R205, -0x1, PT ;  /* 0xffffffffcd00780c */ /* 0x000fe20003f44270 */
[----:B------:R-:W0:Y:S03]  /*a020*/  SHFL.IDX PT, R3, R186, 0x1, 0x1c1f ;  /* 0x003c1f00ba037f89 */ /* 0x000e2600000e0000 */
[C---:B------:R-:W-:Y:S02]  /*a030*/  ISETP.GT.AND P4, PT, R188.reuse, RZ, P2 ;  /* 0x000000ffbc00720c */ /* 0x040fe40001784270 */
[----:B------:R-:W-:Y:S02]  /*a040*/  ISETP.GT.AND P3, PT, R188, 0x1, P2 ;  /* 0x00000001bc00780c */ /* 0x000fe40001764270 */
[C---:B------:R-:W-:Y:S02]  /*a050*/  ISETP.LT.OR P4, PT, R187.reuse, 0x1, P4 ;  /* 0x00000001bb00780c */ /* 0x040fe40002781670 */
[----:B------:R-:W-:-:S02]  /*a060*/  ISETP.LT.OR P3, PT, R187, 0x2, P3 ;  /* 0x00000002bb00780c */ /* 0x000fc40001f61670 */
[----:B------:R-:W-:Y:S02]  /*a070*/  FSEL R185, R152, -INF , !P4 ;  /* 0xff80000098b97808 */ /* 0x000fe40006000000 */
[----:B------:R-:W-:Y:S02]  /*a080*/  FSEL R0, R153, -INF , !P3 ;  /* 0xff80000099007808 */ /* 0x000fe40005800000 */
[C---:B------:R-:W-:Y:S02]  /*a090*/  ISETP.GT.AND P4, PT, R188.reuse, 0x8, P2 ;  /* 0x00000008bc00780c */ /* 0x040fe40001784270 */
[----:B------:R-:W-:Y:S02]  /*a0a0*/  ISETP.GT.AND P3, PT, R188, 0x9, P2 ;  /* 0x00000009bc00780c */ /* 0x000fe40001764270 */
[C---:B------:R-:W-:Y:S02]  /*a0b0*/  ISETP.LT.OR P4, PT, R187.reuse, 0x9, P4 ;  /* 0x00000009bb00780c */ /* 0x040fe40002781670 */
[----:B------:R-:W-:-:S02]  /*a0c0*/  ISETP.LT.OR P3, PT, R187, 0xa, P3 ;  /* 0x0000000abb00780c */ /* 0x000fc40001f61670 */
[----:B------:R-:W-:Y:S01]  /*a0d0*/  FSEL R156, R156, -INF , !P4 ;  /* 0xff8000009c9c7808 */ /* 0x000fe20006000000 */
[--C-:B0-----:R-:W-:Y:S01]  /*a0e0*/  IMAD.IADD R152, R189, 0x1, R3.reuse ;  /* 0x00000001bd987824 */ /* 0x101fe200078e0203 */
[----:B------:R-:W-:Y:S01]  /*a0f0*/  FSEL R157, R157, -INF , !P3 ;  /* 0xff8000009d9d7808 */ /* 0x000fe20005800000 */
[----:B------:R-:W-:Y:S01]  /*a100*/  IMAD.IADD R186, R190, 0x1, R3 ;  /* 0x00000001beba7824 */ /* 0x000fe200078e0203 */
[C---:B------:R-:W-:Y:S02]  /*a110*/  ISETP.GT.AND P4, PT, R188.reuse, 0x10, P2 ;  /* 0x00000010bc00780c */ /* 0x040fe40001784270 */
        /* <DEDUP_REMOVED lines=34> */
[----:B------:R-:W-:Y:S01]  /*a340*/  FSEL R181, R181, -INF , !P3 ;  /* 0xff800000b5b57808 */ /* 0x000fe20005800000 */
[----:B------:R-:W-:Y:S08]  /*a350*/  @!P6 BRA `(.L_x_1226) ;  /* 0x00000000005ce947 */ /* 0x000ff00003800000 */
        /* <DEDUP_REMOVED lines=13> */
.L_x_1228:
[----:B------:R-:W-:-:S05]  /*a430*/  IMAD.U32 R184, RZ, RZ, UR58 ;  /* 0x0000003affb87e24 */ /* 0x000fca000f8e00ff */
[----:B------:R-:W-:-:S13]  /*a440*/  ISETP.NE.AND P3, PT, R184, 0x1, PT ;  /* 0x00000001b800780c */ /* 0x000fda0003f65270 */
[----:B------:R-:W0:Y:S02]  /*a450*/  @P3 LDC.64 R2, c[0x0][0x9e8] ;  /* 0x00027a00ff023b82 */ /* 0x000e240000000a00 */
[----:B0-----:R-:W-:-:S05]  /*a460*/  @P3 IMAD.HI.U32 R2, R153, R2, RZ ;  /* 0x0000000299023227 */ /* 0x001fca00078e00ff */
[----:B------:R-:W-:-:S07]  /*a470*/  @P3 SHF.R.U32.HI R153, RZ, R3, R2 ;  /* 0x00000003ff993219 */ /* 0x000fce0000011602 */
.L_x_1229:
[----:B------:R-:W-:Y:S05]  /*a480*/  BSYNC B0 ;  /* 0x0000000000007941 */ /* 0x000fea0003800000 */
.L_x_1227:
[----:B------:R-:W-:-:S04]  /*a490*/  IMAD R4, R153, R184, -R4 ;  /* 0x000000b899047224 */ /* 0x000fc800078e0a04 */
[----:B------:R-:W-:-:S05]  /*a4a0*/  IMAD R3, R17, -0x2, R4 ;  /* 0xfffffffe11037824 */ /* 0x000fca00078e0204 */
[----:B------:R-:W-:Y:S02]  /*a4b0*/  VIADDMNMX R152, R3, R184, R152, PT ;  /* 0x000000b803987246 */ /* 0x000fe40003800198 */
[----:B------:R-:W-:-:S07]  /*a4c0*/  VIMNMX R186, R186, R3, !PT ;  /* 0x00000003baba7248 */ /* 0x000fce0007fe0100 */
.L_x_1226:
[----:B------:R-:W-:Y:S01]  /*a4d0*/  FMNMX.FTZ R3, R185, R20, !PT ;  /* 0x00000014b9037209 */ /* 0x000fe20007810000 */
[----:B------:R-:W-:Y:S01]  /*a4e0*/  ULDC UR4, c[0x0][0x988] ;  /* 0x0002620000047ab9 */ /* 0x000fe20000000800 */
[----:B------:R-:W-:Y:S01]  /*a4f0*/  ISETP.GT.AND P4, PT, R186, 0x1, P2 ;  /* 0x00000001ba00780c */ /* 0x000fe20001784270 */
[----:B------:R-:W-:Y:S01]  /*a500*/  UMOV UR5, UR4 ;  /* 0x0000000400057c82 */ /* 0x000fe20008000000 */
[----:B------:R-:W-:Y:S01]  /*a510*/  FMNMX.FTZ R3, R0, R3, !PT ;  /* 0x0000000300037209 */ /* 0x000fe20007810000 */
[----:B------:R-:W-:Y:S01]  /*a520*/  UMOV UR6, UR38 ;  /* 0x0000002600067c82 */ /* 0x000fe20008000000 */
[----:B------:R-:W-:Y:S02]  /*a530*/  ISETP.LT.OR P4, PT, R152, 0x2, P4 ;  /* 0x000000029800780c */ /* 0x000fe40002781670 */
[----:B------:R-:W-:Y:S02]  /*a540*/  FMNMX.FTZ R2, R156, R3, !PT ;  /* 0x000000039c027209 */ /* 0x000fe40007810000 */
[----:B------:R-:W-:-:S02]  /*a550*/  FSEL R155, R155, -INF , !P4 ;  /* 0xff8000009b9b7808 */ /* 0x000fc40006000000 */
[----:B------:R-:W-:Y:S02]  /*a560*/  FMNMX.FTZ R3, R157, R2, !PT ;  /* 0x000000029d037209 */ /* 0x000fe40007810000 */
[----:B------:R-:W-:Y:S02]  /*a570*/  ISETP.GT.AND P4, PT, R186, 0x9, P2 ;  /* 0x00000009ba00780c */ /* 0x000fe40001784270 */
[----:B------:R-:W-:Y:S02]  /*a580*/  FMNMX.FTZ R2, R160, R3, !PT ;  /* 0x00000003a0027209 */ /* 0x000fe40007810000 */
[----:B------:R-:W-:Y:S02]  /*a590*/  ISETP.GT.AND P3, PT, R186, 0x8, P2 ;  /* 0x00000008ba00780c */ /* 0x000fe40001764270 */
[----:B------:R-:W-:Y:S02]  /*a5a0*/  FMNMX.FTZ R3, R161, R2, !PT ;  /* 0x00000002a1037209 */ /* 0x000fe40007810000 */
[----:B------:R-:W-:-:S02]  /*a5b0*/  ISETP.LT.OR P4, PT, R152, 0xa, P4 ;  /* 0x0000000a9800780c */ /* 0x000fc40002781670 */
[----:B------:R-:W-:Y:S02]  /*a5c0*/  FMNMX.FTZ R2, R164, R3, !PT ;  /* 0x00000003a4027209 */ /* 0x000fe40007810000 */
[----:B------:R-:W-:Y:S02]  /*a5d0*/  ISETP.LT.OR P3, PT, R152, 0x9, P3 ;  /* 0x000000099800780c */ /* 0x000fe40001f61670 */
[----:B------:R-:W-:Y:S02]  /*a5e0*/  FMNMX.FTZ R3, R165, R2, !PT ;  /* 0x00000002a5037209 */ /* 0x000fe40007810000 */
[----:B------:R-:W-:Y:S02]  /*a5f0*/  FSEL R159, R159, -INF , !P4 ;  /* 0xff8000009f9f7808 */ /* 0x000fe40006000000 */
[----:B------:R-:W-:Y:S02]  /*a600*/  FMNMX.FTZ R2, R168, R3, !PT ;  /* 0x00000003a8027209 */ /* 0x000fe40007810000 */
[----:B------:R-:W-:-:S02]  /*a610*/  ISETP.GT.AND P4, PT, R186, 0x11, P2 ;  /* 0x00000011ba00780c */ /* 0x000fc40001784270 */
[----:B------:R-:W-:Y:S02]  /*a620*/  FMNMX.FTZ R3, R169, R2, !PT ;  /* 0x00000002a9037209 */ /* 0x000fe40007810000 */
[----:B------:R-:W-:Y:S02]  /*a630*/  FSEL R158, R158, -INF , !P3 ;  /* 0xff8000009e9e7808 */ /* 0x000fe40005800000 */
        /* <DEDUP_REMOVED lines=9> */
[----:B------:R-:W-:-:S02]  /*a6d0*/  ISETP.GT.AND P4, PT, R186, RZ, P2 ;  /* 0x000000ffba00720c */ /* 0x000fc40001784270 */
[----:B------:R-:W-:Y:S02]  /*a6e0*/  FMNMX.FTZ R2, R181, R2, !PT ;  /* 0x00000002b5027209 */ /* 0x000fe40007810000 */
[----:B------:R-:W-:Y:S02]  /*a6f0*/  FSEL R162, R162, -INF , !P3 ;  /* 0xff800000a2a27808 */ /* 0x000fe40005800000 */
[----:B------:R-:W-:Y:S01]  /*a700*/  ISETP.GT.AND P3, PT, R186, 0x18, P2 ;  /* 0x00000018ba00780c */ /* 0x000fe20001764270 */
[----:B------:R-:W0:Y:S01]  /*a710*/  SHFL.BFLY PT, R3, R2, 0x2, 0x1f ;  /* 0x0c401f0002037f89 */ /* 0x000e2200000e0000 */
[C---:B------:R-:W-:Y:S02]  /*a720*/  ISETP.LT.OR P4, PT, R152.reuse, 0x1, P4 ;  /* 0x000000019800780c */ /* 0x040fe40002781670 */
[----:B------:R-:W-:Y:S02]  /*a730*/  ISETP.LT.OR P3, PT, R152, 0x19, P3 ;  /* 0x000000199800780c */ /* 0x000fe40001f61670 */
[----:B------:R-:W-:-:S02]  /*a740*/  FSEL R154, R154, -INF , !P4 ;  /* 0xff8000009a9a7808 */ /* 0x000fc40006000000 */
[----:B------:R-:W-:Y:S02]  /*a750*/  FSEL R166, R166, -INF , !P3 ;  /* 0xff800000a6a67808 */ /* 0x000fe40005800000 */
[C---:B------:R-:W-:Y:S02]  /*a760*/  ISETP.GT.AND P3, PT, R186.reuse, 0x19, P2 ;  /* 0x00000019ba00780c */ /* 0x040fe40001764270 */
[----:B------:R-:W-:Y:S02]  /*a770*/  ISETP.GT.AND P4, PT, R186, 0x20, P2 ;  /* 0x00000020ba00780c */ /* 0x000fe40001784270 */
[C---:B------:R-:W-:Y:S02]  /*a780*/  ISETP.LT.OR P3, PT, R152.reuse, 0x1a, P3 ;  /* 0x0000001a9800780c */ /* 0x040fe40001f61670 */
[----:B------:R-:W-:Y:S02]  /*a790*/  ISETP.LT.OR P4, PT, R152, 0x21, P4 ;  /* 0x000000219800780c */ /* 0x000fe40002781670 */
[----:B------:R-:W-:-:S02]  /*a7a0*/  FSEL R167, R167, -INF , !P3 ;  /* 0xff800000a7a77808 */ /* 0x000fc40005800000 */
[----:B------:R-:W-:Y:S02]  /*a7b0*/  ISETP.GT.AND P3, PT, R186, 0x21, P2 ;  /* 0x00000021ba00780c */ /* 0x000fe40001764270 */
[----:B------:R-:W-:Y:S02]  /*a7c0*/  FSEL R170, R170, -INF , !P4 ;  /* 0xff800000aaaa7808 */ /* 0x000fe40006000000 */
[----:B------:R-:W-:Y:S02]  /*a7d0*/  ISETP.LT.OR P3, PT, R152, 0x22, P3 ;  /* 0x000000229800780c */ /* 0x000fe40001f61670 */
[----:B0-----:R-:W-:Y:S02]  /*a7e0*/  FMNMX.FTZ R3, R2, R3, !PT ;  /* 0x0000000302037209 */ /* 0x001fe40007810000 */
[----:B------:R-:W-:Y:S02]  /*a7f0*/  FMNMX.FTZ R2, R154, R21, !PT ;  /* 0x000000159a027209 */ /* 0x000fe40007810000 */
[----:B------:R-:W-:Y:S01]  /*a800*/  FSEL R171, R171, -INF , !P3 ;  /* 0xff800000abab7808 */ /* 0x000fe20005800000 */
[----:B------:R-:W0:Y:S01]  /*a810*/  SHFL.BFLY PT, R4, R3, 0x1, 0x1f ;  /* 0x0c201f0003047f89 */ /* 0x000e2200000e0000 */
[----:B------:R-:W-:-:S02]  /*a820*/  ISETP.GT.AND P3, PT, R186, 0x29, P2 ;  /* 0x00000029ba00780c */ /* 0x000fc40001764270 */
[----:B------:R-:W-:Y:S02]  /*a830*/  ISETP.GT.AND P4, PT, R186, 0x28, P2 ;  /* 0x00000028ba00780c */ /* 0x000fe40001784270 */
[C---:B------:R-:W-:Y:S02]  /*a840*/  ISETP.LT.OR P3, PT, R152.reuse, 0x2a, P3 ;  /* 0x0000002a9800780c */ /* 0x040fe40001f61670 */
[----:B------:R-:W-:Y:S02]  /*a850*/  ISETP.LT.OR P4, PT, R152, 0x29, P4 ;  /* 0x000000299800780c */ /* 0x000fe40002781670 */
[----:B------:R-:W-:Y:S02]  /*a860*/  FSEL R175, R175, -INF , !P3 ;  /* 0xff800000afaf7808 */ /* 0x000fe40005800000 */
[----:B------:R-:W-:Y:S02]  /*a870*/  ISETP.GT.AND P3, PT, R186, 0x30, P2 ;  /* 0x00000030ba00780c */ /* 0x000fe40001764270 */
[----:B------:R-:W-:-:S02]  /*a880*/  FSEL R174, R174, -INF , !P4 ;  /* 0xff800000aeae7808 */ /* 0x000fc40006000000 */
[----:B------:R-:W-:Y:S02]  /*a890*/  ISETP.LT.OR P3, PT, R152, 0x31, P3 ;  /* 0x000000319800780c */ /* 0x000fe40001f61670 */
[----:B------:R-:W-:Y:S02]  /*a8a0*/  R2UR UR4, R22 ;  /* 0x00000000160472ca */ /* 0x000fe400000e0000 */
[----:B------:R-:W-:Y:S02]  /*a8b0*/  FSEL R178, R178, -INF , !P3 ;  /* 0xff800000b2b27808 */ /* 0x000fe40005800000 */
[----:B------:R-:W-:Y:S02]  /*a8c0*/  ISETP.GT.AND P3, PT, R186, 0x31, P2 ;  /* 0x00000031ba00780c */ /* 0x000fe40001764270 */
[----:B0-----:R-:W-:Y:S02]  /*a8d0*/  FMNMX.FTZ R4, R3, R4, !PT ;  /* 0x0000000403047209 */ /* 0x001fe40007810000 */
[----:B------:R-:W-:-:S02]  /*a8e0*/  FMNMX.FTZ R3, R155, R2, !PT ;  /* 0x000000029b037209 */ /* 0x000fc40007810000 */
[C---:B------:R-:W-:Y:S01]  /*a8f0*/  FSETP.NEU.FTZ.AND P4, PT, R4.reuse, -INF , PT ;  /* 0xff8000000400780b */ /* 0x040fe20003f9d000 */
[----:B------:R-:W-:Y:S01]  /*a900*/  FMUL.FTZ R153, R4, UR5 ;  /* 0x0000000504997c20 */ /* 0x000fe20008410000 */
[----:B------:R-:W-:Y:S02]  /*a910*/  FMNMX.FTZ R2, R158, R3, !PT ;  /* 0x000000039e027209 */ /* 0x000fe40007810000 */
[----:B------:R-:W-:Y:S02]  /*a920*/  ISETP.LT.OR P3, PT, R152, 0x32, P3 ;  /* 0x000000329800780c */ /* 0x000fe40001f61670 */
[----:B------:R-:W-:Y:S02]  /*a930*/  FMNMX.FTZ R3, R159, R2, !PT ;  /* 0x000000029f037209 */ /* 0x000fe40007810000 */
[----:B------:R-:W-:Y:S02]  /*a940*/  FSEL R179, R179, -INF , !P3 ;  /* 0xff800000b3b37808 */ /* 0x000fe40005800000 */
[----:B------:R-:W-:-:S02]  /*a950*/  FMNMX.FTZ R2, R162, R3, !PT ;  /* 0x00000003a2027209 */ /* 0x000fc40007810000 */
[----:B------:R-:W-:Y:S02]  /*a960*/  ISETP.GT.AND P3, PT, R186, 0x38, P2 ;  /* 0x00000038ba00780c */ /* 0x000fe40001764270 */
[----:B------:R-:W-:Y:S02]  /*a970*/  FMNMX.FTZ R3, R163, R2, !PT ;  /* 0x00000002a3037209 */ /* 0x000fe40007810000 */
[----:B------:R-:W-:Y:S02]  /*a980*/  FSEL R2, R153, RZ, P4 ;  /* 0x000000ff99027208 */ /* 0x000fe40002000000 */
[----:B------:R-:W-:Y:S02]  /*a990*/  FMNMX.FTZ R184, R166, R3, !PT ;  /* 0x00000003a6b87209 */ /* 0x000fe40007810000 */
[----:B------:R-:W-:Y:S01]  /*a9a0*/  ISETP.GT.AND P2, PT, R186, 0x39, P2 ;  /* 0x00000039ba00780c */ /* 0x000fe20001744270 */
[--C-:B------:R-:W-:Y:S01]  /*a9b0*/  FFMA.FTZ R196, R0, UR5, -R2.reuse ;  /* 0x0000000500c47c23 */ /* 0x100fe20008010802 */
[----:B------:R-:W-:Y:S01]  /*a9c0*/  FMNMX.FTZ R3, R167, R184, !PT ;  /* 0x000000b8a7037209 */ /* 0x000fe20007810000 */
[--C-:B------:R-:W-:Y:S01]  /*a9d0*/  FFMA.FTZ R153, R185, UR5, -R2.reuse ;  /* 0x00000005b9997c23 */ /* 0x100fe20008010802 */
[----:B------:R-:W-:Y:S01]  /*a9e0*/  ISETP.LT.OR P3, PT, R152, 0x39, P3 ;  /* 0x000000399800780c */ /* 0x000fe20001f61670 */
[--C-:B------:R-:W-:Y:S01]  /*a9f0*/  FFMA.FTZ R198, R156, UR5, -R2.reuse ;  /* 0x000000059cc67c23 */ /* 0x100fe20008010802 */
[----:B------:R-:W-:Y:S01]  /*aa00*/  FMNMX.FTZ R184, R170, R3, !PT ;  /* 0x00000003aab87209 */ /* 0x000fe20007810000 */
[--C-:B------:R-:W-:Y:S01]  /*aa10*/  FFMA.FTZ R157, R157, UR5, -R2.reuse ;  /* 0x000000059d9d7c23 */ /* 0x100fe20008010802 */
        /* <DEDUP_REMOVED lines=21> */
[----:B------:R-:W-:Y:S01]  /*ab70*/  FFMA.FTZ R181, R181, UR5, -R2 ;  /* 0x00000005b5b57c23 */ /* 0x000fe20008010802 */
[----:B------:R-:W-:Y:S01]  /*ab80*/  FMNMX.FTZ R0, R182, R3, !PT ;  /* 0x00000003b6007209 */ /* 0x000fe20007810000 */
[----:B------:R-:W-:Y:S01]  /*ab90*/  FMUL.FTZ R185, R185, UR5 ;  /* 0x00000005b9b97c20 */ /* 0x000fe20008410000 */
        /* <DEDUP_REMOVED lines=12> */
[----:B0-----:R-:W-:-:S04]  /*ac60*/  FMNMX.FTZ R3, R3, R0, !PT ;  /* 0x0000000003037209 */ /* 0x001fc80007810000 */
[C---:B------:R-:W-:Y:S01]  /*ac70*/  FSETP.NEU.FTZ.AND P2, PT, R3.reuse, -INF , PT ;  /* 0xff8000000300780b */ /* 0x040fe20003f5d000 */
[C---:B------:R-:W-:Y:S02]  /*ac80*/  FMUL.FTZ R156, R3.reuse, UR5 ;  /* 0x00000005039c7c20 */ /* 0x040fe40008410000 */
[----:B------:R-:W0:Y:S01]  /*ac90*/  MUFU.EX2 R0, R185 ;  /* 0x000000b900007308 */ /* 0x000e220000000800 */
[----:B------:R-:W-:Y:S02]  /*aca0*/  FSEL R2, R3, RZ, P2 ;  /* 0x000000ff03027208 */ /* 0x000fe40001000000 */
[----:B------:R-:W-:Y:S02]  /*acb0*/  FSEL R156, R156, RZ, P2 ;  /* 0x000000ff9c9c7208 */ /* 0x000fe40001000000 */
[----:B------:R-:W-:Y:S01]  /*acc0*/  ISETP.GT.AND P2, PT, R205, UR4, PT ;  /* 0x00000004cd007c0c */ /* 0x000fe2000bf44270 */
[----:B------:R-:W-:Y:S02]  /*acd0*/  FADD.FTZ R2, -R2, R21 ;  /* 0x0000001502027221 */ /* 0x000fe40000010100 */
[----:B------:R-:W-:Y:S01]  /*ace0*/  MUFU.EX2 R188, R188 ;  /* 0x000000bc00bc7308 */ /* 0x000fe20000000800 */
[--C-:B------:R-:W-:Y:S01]  /*acf0*/  FFMA.FTZ R197, R154, UR5, -R156.reuse ;  /* 0x000000059ac57c23 */ /* 0x100fe2000801089c */
[--C-:B------:R-:W-:Y:S01]  /*ad00*/  FFMA.FTZ R20, R155, UR5, -R156.reuse ;  /* 0x000000059b147c23 */ /* 0x100fe2000801089c */
[----:B------:R-:W-:Y:S01]  /*ad10*/  FMUL.FTZ R2, R2, UR5 ;  /* 0x0000000502027c20 */ /* 0x000fe20008410000 */
[--C-:B------:R-:W-:Y:S01]  /*ad20*/  FFMA.FTZ R199, R158, UR5, -R156.reuse ;  /* 0x000000059ec77c23 */ /* 0x100fe2000801089c */
[--C-:B------:R-:W-:Y:S01]  /*ad30*/  FFMA.FTZ R152, R159, UR5, -R156.reuse ;  /* 0x000000059f987c23 */ /* 0x100fe2000801089c */
[--C-:B------:R-:W-:Y:S01]  /*ad40*/  FFMA.FTZ R193, R162, UR5, -R156.reuse ;  /* 0x00000005a2c17c23 */ /* 0x100fe2000801089c */
[--C-:B------:R-:W-:Y:S01]  /*ad50*/  FFMA.FTZ R154, R163, UR5, -R156.reuse ;  /* 0x00000005a39a7c23 */ /* 0x100fe2000801089c */
[----:B------:R-:W-:Y:S01]  /*ad60*/  MUFU.EX2 R197, R197 ;  /* 0x000000c500c57308 */ /* 0x000fe20000000800 */
[----:B0-----:R-:W-:Y:S01]  /*ad70*/  FFMA.FTZ R21, R0, R16, R153 ;  /* 0x0000001000157223 */ /* 0x001fe20000010099 */
[--C-:B------:R-:W-:Y:S01]  /*ad80*/  FFMA.FTZ R195, R166, UR5, -R156.reuse ;  /* 0x00000005a6c37c23 */ /* 0x100fe2000801089c */
[--C-:B------:R-:W-:Y:S01]  /*ad90*/  FFMA.FTZ R158, R167, UR5, -R156.reuse ;  /* 0x00000005a79e7c23 */ /* 0x100fe2000801089c */
[--C-:B------:R-:W-:Y:S01]  /*ada0*/  FFMA.FTZ R189, R170, UR5, -R156.reuse ;  /* 0x00000005aabd7c23 */ /* 0x100fe2000801089c */
[----:B------:R-:W-:Y:S01]  /*adb0*/  FADD.FTZ R21, R196, R21 ;  /* 0x00000015c4157221 */ /* 0x000fe20000010000 */
[--C-:B------:R-:W-:Y:S01]  /*adc0*/  FFMA.FTZ R160, R171, UR5, -R156.reuse ;  /* 0x00000005aba07c23 */ /* 0x100fe2000801089c */
[--C-:B------:R-:W-:Y:S01]  /*add0*/  FFMA.FTZ R191, R174, UR5, -R156.reuse ;  /* 0x00000005aebf7c23 */ /* 0x100fe2000801089c */
[----:B------:R-:W0:Y:S01]  /*ade0*/  MUFU.EX2 R2, R2 ;  /* 0x0000000200027308 */ /* 0x000e220000000800 */
[----:B------:R-:W-:Y:S01]  /*adf0*/  FADD.FTZ R16, R198, R21 ;  /* 0x00000015c6107221 */ /* 0x000fe20000010000 */
[--C-:B------:R-:W-:Y:S01]  /*ae00*/  FFMA.FTZ R185, R178, UR5, -R156.reuse ;  /* 0x00000005b2b97c23 */ /* 0x100fe2000801089c */
[--C-:B------:R-:W-:Y:S01]  /*ae10*/  FFMA.FTZ R179, R179, UR5, -R156.reuse ;  /* 0x00000005b3b37c23 */ /* 0x100fe2000801089c */
[----:B------:R-:W-:Y:S01]  /*ae20*/  FFMA.FTZ R182, R182, UR5, -R156 ;  /* 0x00000005b6b67c23 */ /* 0x000fe2000801089c */
[----:B------:R-:W-:Y:S01]  /*ae30*/  FADD.FTZ R21, R157, R16 ;  /* 0x000000109d157221 */ /* 0x000fe20000010000 */
[----:B------:R-:W-:Y:S01]  /*ae40*/  IMAD.U32 R155, RZ, RZ, UR14 ;  /* 0x0000000eff9b7e24 */ /* 0x000fe2000f8e00ff */
[----:B------:R-:W-:Y:S01]  /*ae50*/  UMOV UR4, UR36 ;  /* 0x0000002400047c82 */ /* 0x000fe20008000000 */
[----:B------:R-:W1:Y:S01]  /*ae60*/  MUFU.EX2 R20, R20 ;  /* 0x0000001400147308 */ /* 0x000e620000000800 */
[----:B------:R-:W-:Y:S01]  /*ae70*/  FADD.FTZ R162, R192, R21 ;  /* 0x00000015c0a27221 */ /* 0x000fe20000010000 */
[----:B------:R-:W-:Y:S01]  /*ae80*/  @!P1 VIADD R155, R155, 0x30860 ;  /* 0x000308609b9b9836 */ /* 0x000fe20000000000 */
[----:B------:R-:W-:Y:S01]  /*ae90*/  F2FP.F16.F32.PACK_AB R196, R196, R153 ;  /* 0x00000099c4c4723e */ /* 0x000fe200000000ff */
[----:B------:R-:W-:-:S02]  /*aea0*/  VIADD R205, R205, 0xffffffff ;  /* 0xffffffffcdcd7836 */ /* 0x000fc40000000000 */
[----:B------:R-:W-:Y:S01]  /*aeb0*/  FADD.FTZ R21, R161, R162 ;  /* 0x000000a2a1157221 */ /* 0x000fe20000010000 */
[--C-:B------:R-:W-:Y:S01]  /*aec0*/  FFMA.FTZ R162, R175, UR5, -R156.reuse ;  /* 0x00000005afa27c23 */ /* 0x100fe2000801089c */
[----:B------:R-:W-:Y:S01]  /*aed0*/  FFMA.FTZ R156, R183, UR5, -R156 ;  /* 0x00000005b79c7c23 */ /* 0x000fe2000801089c */
[----:B------:R-:W2:Y:S01]  /*aee0*/  MUFU.EX2 R199, R199 ;  /* 0x000000c700c77308 */ /* 0x000ea20000000800 */
[----:B0-----:R-:W-:Y:S01]  /*aef0*/  FFMA.FTZ R5, R2, R5, R197 ;  /* 0x0000000502057223 */ /* 0x001fe200000100c5 */
[----:B------:R-:W-:Y:S01]  /*af00*/  FADD.FTZ R164, R194, R21 ;  /* 0x00000015c2a47221 */ /* 0x000fe20000010000 */
[----:B------:R-:W-:Y:S02]  /*af10*/  @!P1 PRMT R155, RZ, 0x654, R155 ;  /* 0x00000654ff9b9816 */ /* 0x000fe4000000009b */
[----:B------:R-:W-:Y:S01]  /*af20*/  F2FP.F16.F32.PACK_AB R198, R157, R198 ;  /* 0x000000c69dc6723e */ /* 0x000fe200000000ff */
[----:B------:R-:W-:Y:S01]  /*af30*/  FADD.FTZ R21, R165, R164 ;  /* 0x000000a4a5157221 */ /* 0x000fe20000010000 */
[----:B------:R0:W-:Y:S01]  /*af40*/  @!P1 SYNCS.ARRIVE.TRANS64.RED.A1T0 RZ, [R155+URZ], RZ ;  /* 0x000000ff9bff99a7 */ /* 0x0001e2000810043f */
[----:B------:R-:W3:Y:S01]  /*af50*/  MUFU.EX2 R152, R152 ;  /* 0x0000009800987308 */ /* 0x000ee20000000800 */
[----:B-1----:R-:W-:Y:S01]  /*af60*/  FADD.FTZ R16, R20, R5 ;  /* 0x0000000514107221 */ /* 0x002fe20000010000 */
[----:B------:R-:W-:Y:S01]  /*af70*/  FADD.FTZ R164, R188, R21 ;  /* 0x00000015bca47221 */ /* 0x000fe20000010000 */
[----:B------:R-:W-:Y:S01]  /*af80*/  F2FP.F16.F32.PACK_AB R197, R20, R197 ;  /* 0x000000c514c5723e */ /* 0x000fe200000000ff */
[----:B------:R-:W-:Y:S01]  /*af90*/  IMAD.MOV.U32 R20, RZ, RZ, R4 ;  /* 0x000000ffff147224 */ /* 0x000fe200078e0004 */
[----:B------:R-:W-:-:S02]  /*afa0*/  F2FP.F16.F32.PACK_AB R192, R161, R192 ;  /* 0x000000c0a1c0723e */ /* 0x000fc400000000ff */
[----:B------:R-:W-:Y:S01]  /*afb0*/  F2FP.F16.F32.PACK_AB R194, R165, R194 ;  /* 0x000000c2a5c2723e */ /* 0x000fe200000000ff */
        /* <DEDUP_REMOVED lines=37> */
[----:B------:R-:W-:-:S06]  /*b210*/  F2FP.F16.F32.PACK_AB R191, R162, R191 ;  /* 0x000000bfa2bf723e */ /* 0x000fcc00000000ff */
[----:B------:R-:W1:Y:S01]  /*b220*/  MUFU.EX2 R186, R186 ;  /* 0x000000ba00ba7308 */ /* 0x000e620000000800 */
[----:B--2---:R-:W-:-:S07]  /*b230*/  FADD.FTZ R164, R185, R164 ;  /* 0x000000a4b9a47221 */ /* 0x004fce0000010000 */
[----:B------:R-:W2:Y:S01]  /*b240*/  MUFU.EX2 R187, R182 ;  /* 0x000000b600bb7308 */ /* 0x000ea20000000800 */
[C---:B---3--:R-:W-:Y:S01]  /*b250*/  FADD.FTZ R164, R179.reuse, R164 ;  /* 0x000000a4b3a47221 */ /* 0x048fe20000010000 */
[----:B------:R-:W-:-:S06]  /*b260*/  F2FP.F16.F32.PACK_AB R185, R179, R185 ;  /* 0x000000b9b3b9723e */ /* 0x000fcc00000000ff */
[----:B------:R-:W3:Y:S01]  /*b270*/  MUFU.EX2 R181, R181 ;  /* 0x000000b500b57308 */ /* 0x000ee20000000800 */
[----:B-1----:R-:W-:Y:S01]  /*b280*/  FADD.FTZ R16, R186, R21 ;  /* 0x00000015ba107221 */ /* 0x002fe20000010000 */
[----:B------:R-:W-:-:S06]  /*b290*/  IMAD.MOV.U32 R21, RZ, RZ, R3 ;  /* 0x000000ffff157224 */ /* 0x000fcc00078e0003 */
[----:B------:R-:W1:Y:S01]  /*b2a0*/  MUFU.EX2 R156, R156 ;  /* 0x0000009c009c7308 */ /* 0x000e620000000800 */
[----:B--2---:R-:W-:Y:S01]  /*b2b0*/  FADD.FTZ R164, R187, R164 ;  /* 0x000000a4bba47221 */ /* 0x004fe20000010000 */
[C---:B---3--:R-:W-:Y:S01]  /*b2c0*/  FADD.FTZ R16, R181.reuse, R16 ;  /* 0x00000010b5107221 */ /* 0x048fe20000010000 */
[----:B------:R-:W-:Y:S02]  /*b2d0*/  F2FP.F16.F32.PACK_AB R186, R181, R186 ;  /* 0x000000bab5ba723e */ /* 0x000fe400000000ff */
[C---:B-1----:R-:W-:Y:S01]  /*b2e0*/  FADD.FTZ R5, R156.reuse, R164 ;  /* 0x000000a49c057221 */ /* 0x042fe20000010000 */
[----:B------:R-:W-:Y:S01]  /*b2f0*/  F2FP.F16.F32.PACK_AB R187, R156, R187 ;  /* 0x000000bb9cbb723e */ /* 0x000fe200000000ff */
[----:B0-----:R-:W-:Y:S06]  /*b300*/  @P2 BRA `(.L_x_1230) ;  /* 0xffffffd8002c2947 */ /* 0x001fec000383ffff */
.L_x_1213:
        /* <DEDUP_REMOVED lines=131> */
.L_x_1231:
[----:B------:R-:W-:Y:S01]  /*bb40*/  ULEA UR7, UR36, UR37, 0x3 ;  /* 0x0000002524077291 */ /* 0x000fe2000f8e183f */
[----:B------:R-:W-:-:S05]  /*bb50*/  IMAD.U32 R0, RZ, RZ, UR38 ;  /* 0x00000026ff007e24 */ /* 0x000fca000f8e00ff */
[----:B------:R-:W-:-:S04]  /*bb60*/  SHF.L.U32 R0, R0, 0x1f, RZ ;  /* 0x0000001f00007819 */ /* 0x000fc800000006ff */
[----:B------:R0:W1:Y:S01]  /*bb70*/  SYNCS.PHASECHK.TRANS64.TRYWAIT P2, [UR7+0x30850], R0 ;  /* 0x03085000ff0075a7 */ /* 0x0000620008040147 */
[----:B------:R-:W-:Y:S05]  /*bb80*/  @!P0 BRA `(.L_x_1232) ;  /* 0x0000000000048947 */ /* 0x000fea0003800000 */
[----:B------:R-:W-:Y:S01]  /*bb90*/  BPT.TRAP 0x1 ;  /* 0x000000040000795c */ /* 0x000fe20000300000 */
.L_x_1232:
[----:B-1----:R-:W-:Y:S05]  /*bba0*/  @P2 BRA `(.L_x_1233) ;  /* 0x0000000000082947 */ /* 0x002fea0003800000 */
[----:B------:R-:W1:Y:S02]  /*bbb0*/  SYNCS.PHASECHK.TRANS64.TRYWAIT P0, [UR7+0x30850], R0 ;  /* 0x03085000ff0075a7 */ /* 0x000e640008000147 */
[----:B-1----:R-:W-:Y:S05]  /*bbc0*/  @!P0 BRA `(.L_x_1234) ;  /* 0x0000009400248947 */ /* 0x002fea0003800000 */
.L_x_1233:
[----:B------:R-:W-:Y:S01]  /*bbd0*/  UIADD3 UR37, UR37, 0x400, URZ ;  /* 0x0000040025257890 */ /* 0x000fe2000fffe03f */
[----:B------:R-:W-:Y:S01]  /*bbe0*/  WARPGROUP.ARRIVE ;  /* 0x00000000000079c5 */ /* 0x000fe20000000000 */
[----:B------:R-:W-:Y:S01]  /*bbf0*/  UMOV UR11, 0x40000040 ;  /* 0x40000040000b7882 */ /* 0x000fe20000000000 */
[----:B01----:R-:W0:Y:S01]  /*bc00*/  SHFL.BFLY PT, R0, R5, 0x2, 0x1f ;  /* 0x0c401f0005007f89 */ /* 0x003e2200000e0000 */
[----:B------:R-:W-:Y:S01]  /*bc10*/  USHF.R.U32.HI UR37, URZ, 0x4, UR37 ;  /* 0x000000043f257899 */ /* 0x000fe20008011625 */
[----:B------:R-:W-:Y:S01]  /*bc20*/  IMAD.MOV.U32 R6, RZ, RZ, RZ ;  /* 0x000000ffff067224 */ /* 0x000fe200078e00ff */
[----:B------:R-:W-:Y:S01]  /*bc30*/  R2UR UR8, R207 ;  /* 0x00000000cf0872ca */ /* 0x000fe200000e0000 */
[----:B------:R-:W1:Y:S01]  /*bc40*/  SHFL.BFLY PT, R7, R16, 0x2, 0x1f ;  /* 0x0c401f0010077f89 */ /* 0x000e6200000e0000 */
[----:B------:R-:W-:Y:S01]  /*bc50*/  ULOP3.LUT UR37, UR37, 0x3fff, URZ, 0xc0, !UPT ;  /* 0x00003fff25257892 */ /* 0x000fe2000f8ec03f */
[----:B------:R-:W-:Y:S02]  /*bc60*/  IMAD.U32 R12, RZ, RZ, UR7 ;  /* 0x00000007ff0c7e24 */ /* 0x000fe4000f8e00ff */
[----:B------:R-:W-:Y:S01]  /*bc70*/  IMAD.U32 R13, RZ, RZ, UR5 ;  /* 0x00000005ff0d7e24 */ /* 0x000fe2000f8e00ff */
[----:B------:R-:W-:-:S04]  /*bc80*/  ULOP3.LUT UR4, UR37, 0x2000000, URZ, 0xfc, !UPT ;  /* 0x0200000025047892 */ /* 0x000fc8000f8efc3f */
[----:B------:R-:W-:Y:S02]  /*bc90*/  ULEA UR4, UR36, UR4, 0xb ;  /* 0x0000000424047291 */ /* 0x000fe4000f8e583f */
[----:B------:R-:W-:Y:S02]  /*bca0*/  UIADD3 UR36, UR36, 0x1, URZ ;  /* 0x0000000124247890 */ /* 0x000fe4000fffe03f */
[----:B------:R-:W-:Y:S02]  /*bcb0*/  UIADD3 UR6, UR4, 0x80, URZ ;  /* 0x0000008004067890 */ /* 0x000fe4000fffe03f */
[----:B------:R-:W-:Y:S01]  /*bcc0*/  UIADD3 UR8, UR8, 0x1, URZ ;  /* 0x0000000108087890 */ /* 0x000fe2000fffe03f */
[----:B------:R-:W-:Y:S01]  /*bcd0*/  UMOV UR10, UR4 ;  /* 0x00000004000a7c82 */ /* 0x000fe20008000000 */
[----:B------:R-:W-:-:S07]  /*bce0*/  UISETP.NE.AND UP0, UPT, UR36, 0x2, UPT ;  /* 0x000000022400788c */ /* 0x000fce000bf05270 */
[----:B------:R-:W-:Y:S01]  /*bcf0*/  HGMMA.64x256x16.F32 R24, R196, gdesc[UR8].tnspB, R24, gsb0 ;  /* 0x43e00008c4187df0 */ /* 0x000fe20008000818 */
[----:B------:R-:W-:Y:S01]  /*bd00*/  UMOV UR10, UR6 ;  /* 0x00000006000a7c82 */ /* 0x000fe20008000000 */
[----:B------:R-:W-:Y:S01]  /*bd10*/  UMOV UR11, 0x40000040 ;  /* 0x40000040000b7882 */ /* 0x000fe20000000000 */
[----:B------:R-:W-:Y:S01]  /*bd20*/  UIADD3 UR6, UR4, 0x100, URZ ;  /* 0x0000010004067890 */ /* 0x000fe2000fffe03f */
[----:B0-----:R-:W-:Y:S01]  /*bd30*/  FADD.FTZ R2, R0, R5 ;  /* 0x0000000500027221 */ /* 0x001fe20000010000 */
[----:B------:R-:W-:Y:S01]  /*bd40*/  UIADD3 UR4, UR4, 0x180, URZ ;  /* 0x0000018004047890 */ /* 0x000fe2000fffe03f */
[----:B-1----:R-:W-:Y:S01]  /*bd50*/  FADD.FTZ R7, R7, R16 ;  /* 0x0000001007077221 */ /* 0x002fe20000010000 */
[----:B------:R-:W-:Y:S01]  /*bd60*/  IMAD.MOV.U32 R5, RZ, RZ, RZ ;  /* 0x000000ffff057224 */ /* 0x000fe200078e00ff */
[----:B------:R-:W-:Y:S01]  /*bd70*/  USEL UR36, UR36, URZ, UP0 ;  /* 0x0000003f24247287 */ /* 0x000fe20008000000 */
[----:B------:R-:W0:Y:S01]  /*bd80*/  SHFL.BFLY PT, R9, R2, 0x1, 0x1f ;  /* 0x0c201f0002097f89 */ /* 0x000e2200000e0000 */
[----:B------:R-:W-:-:S03]  /*bd90*/  IMAD.U32 R207, RZ, RZ, UR8 ;  /* 0x00000008ffcf7e24 */ /* 0x000fc6000f8e00ff */
[----:B------:R-:W1:Y:S01]  /*bda0*/  SHFL.BFLY PT, R0, R7, 0x1, 0x1f ;  /* 0x0c201f0007007f89 */ /* 0x000e6200000e0000 */
[----:B0-----:R-:W-:Y:S01]  /*bdb0*/  FADD.FTZ R11, R2, R9 ;  /* 0x00000009020b7221 */ /* 0x001fe20000010000 */
[----:B------:R-:W-:Y:S02]  /*bdc0*/  IMAD.MOV.U32 R2, RZ, RZ, -0x800000 ;  /* 0xff800000ff027424 */ /* 0x000fe400078e00ff */
[----:B-1----:R-:W-:Y:S02]  /*bdd0*/  FADD.FTZ R10, R7, R0 ;  /* 0x00000000070a7221 */ /* 0x002fe40000010000 */
[----:B------:R-:W-:Y:S01]  /*bde0*/  FSETP.NE.FTZ.AND P2, PT, R11, RZ, PT ;  /* 0x000000ff0b00720b */ /* 0x000fe20003f55000 */
[----:B------:R-:W-:Y:S02]  /*bdf0*/  IMAD.U32 R7, RZ, RZ, UR5 ;  /* 0x00000005ff077e24 */ /* 0x000fe4000f8e00ff */
[----:B------:R-:W-:Y:S01]  /*be00*/  IMAD.MOV.U32 R0, RZ, RZ, -0x800000 ;  /* 0xff800000ff007424 */ /* 0x000fe200078e00ff */
[----:B------:R-:W-:-:S09]  /*be10*/  FSETP.NE.FTZ.AND P0, PT, R10, RZ, PT ;  /* 0x000000ff0a00720b */ /* 0x000fd20003f15000 */
[----:B------:R-:W0:Y:S01]  /*be20*/  @P2 MUFU.LG2 R9, R11 ;  /* 0x0000000b00092308 */ /* 0x000e220000000c00 */
[----:B------:R-:W-:-:S03]  /*be30*/  @P2 FMUL.FTZ R13, R13, 0.69314718246459960938 ;  /* 0x3f3172180d0d2820 */ /* 0x000fc60000410000 */
[----:B------:R-:W-:-:S04]  /*be40*/  @P0 FMUL.FTZ R7, R7, 0.69314718246459960938 ;  /* 0x3f31721807070820 */ /* 0x000fc80000410000 */
[----:B------:R-:W-:Y:S08]  /*be50*/  @P0 MUFU.RCP R6, R10 ;  /* 0x0000000a00060308 */ /* 0x000ff00000001000 */
[----:B------:R0:W1:Y:S08]  /*be60*/  @P0 MUFU.LG2 R8, R10 ;  /* 0x0000000a00080308 */ /* 0x0000700000000c00 */
[----:B------:R-:W2:Y:S01]  /*be70*/  @P2 MUFU.RCP R5, R11 ;  /* 0x0000000b00052308 */ /* 0x000ea20000001000 */
[----:B0-----:R-:W-:Y:S01]  /*be80*/  @P2 FMUL.FTZ R10, R9, 0.69314718246459960938 ;  /* 0x3f317218090a2820 */ /* 0x001fe20000410000 */
[----:B------:R-:W-:-:S03]  /*be90*/  @!P1 VIADD R9, R12, 0x30860 ;  /* 0x000308600c099836 */ /* 0x000fc60000000000 */
[----:B------:R-:W-:Y:S02]  /*bea0*/  @P2 FFMA.FTZ R2, R13, R3, R10 ;  /* 0x000000030d022223 */ /* 0x000fe4000001000a */
[----:B------:R-:W-:Y:S01]  /*beb0*/  @!P1 PRMT R9, RZ, 0x654, R9 ;  /* 0x00000654ff099816 */ /* 0x000fe20000000009 */
[----:B-1----:R-:W-:-:S04]  /*bec0*/  @P0 FMUL.FTZ R8, R8, 0.69314718246459960938 ;  /* 0x3f31721808080820 */ /* 0x002fc80000410000 */
[----:B------:R-:W-:Y:S01]  /*bed0*/  @P0 FFMA.FTZ R0, R7, R4, R8 ;  /* 0x0000000407000223 */ /* 0x000fe20000010008 */
[----:B------:R-:W-:Y:S01]  /*bee0*/  PLOP3.LUT P0, PT, PT, PT, PT, 0x8, 0x0 ;  /* 0x000000000000781c */ /* 0x000fe20003f0e170 */
[----:B------:R-:W-:Y:S02]  /*bef0*/  WARPGROUP.DEPBAR.LE gsb0, 0x0 ;  /* 0x00008000000079c5 */ /* 0x000fe40000010000 */
[----:B------:R-:W-:-:S06]  /*bf00*/  WARPGROUP.ARRIVE ;  /* 0x00000000000079c5 */ /* 0x000fcc0000000000 */
[----:B------:R-:W-:Y:S01]  /*bf10*/  HGMMA.64x256x16.F32 R24, R192, gdesc[UR8].tnspB, R24, gsb0 ;  /* 0x43e00008c0187df0 */ /* 0x000fe20008000818 */
[----:B------:R-:W-:Y:S01]  /*bf20*/  UMOV UR10, UR6 ;  /* 0x00000006000a7c82 */ /* 0x000fe20008000000 */
[----:B------:R-:W-:Y:S01]  /*bf30*/  UMOV UR11, 0x40000040 ;  /* 0x40000040000b7882 */ /* 0x000fe20000000000 */
[----:B------:R-:W-:Y:S02]  /*bf40*/  WARPGROUP.DEPBAR.LE gsb0, 0x0 ;  /* 0x00008000000079c5 */ /* 0x000fe40000010000 */
[----:B------:R-:W-:-:S15]  /*bf50*/  WARPGROUP.ARRIVE ;  /* 0x00000000000079c5 */ /* 0x000fde0000000000 */
[----:B------:R-:W-:-:S08]  /*bf60*/  NOP ;  /* 0x0000000000007918 */ /* 0x000fd00000000000 */
[----:B------:R-:W-:Y:S01]  /*bf70*/  HGMMA.64x256x16.F32 R24, R188, gdesc[UR8].tnspB, R24, gsb0 ;  /* 0x43e00008bc187df0 */ /* 0x000fe20008000818 */
[----:B------:R-:W-:Y:S01]  /*bf80*/  UMOV UR10, UR4 ;  /* 0x00000004000a7c82 */ /* 0x000fe20008000000 */
[----:B------:R-:W-:Y:S01]  /*bf90*/  UMOV UR11, 0x40000040 ;  /* 0x40000040000b7882 */ /* 0x000fe20000000000 */
[----:B------:R-:W-:-:S04]  /*bfa0*/  USEL UR4, URZ, 0x1, UP0 ;  /* 0x000000013f047887 */ /* 0x000fc80008000000 */
[----:B------:R-:W-:Y:S01]  /*bfb0*/  ULOP3.LUT UR38, UR38, UR4, URZ, 0x3c, !UPT ;  /* 0x0000000426267292 */ /* 0x000fe2000f8e3c3f */
[----:B------:R-:W-:Y:S02]  /*bfc0*/  WARPGROUP.DEPBAR.LE gsb0, 0x0 ;  /* 0x00008000000079c5 */ /* 0x000fe40000010000 */
[----:B------:R-:W-:-:S15]  /*bfd0*/  WARPGROUP.ARRIVE ;  /* 0x00000000000079c5 */ /* 0x000fde0000000000 */
[----:B------:R-:W-:-:S03]  /*bfe0*/  NOP ;  /* 0x0000000000007918 */ /* 0x000fc60000000000 */
[----:B------:R-:W-:Y:S03]  /*bff0*/  HGMMA.64x256x16.F32 R24, R184, gdesc[UR8].tnspB, R24, gsb0 ;  /* 0x43e00008b8187df0 */ /* 0x000fe60008000818 */
[----:B------:R-:W-:Y:S02]  /*c000*/  WARPGROUP.DEPBAR.LE gsb0, 0x0 ;  /* 0x00008000000079c5 */ /* 0x000fe40000010000 */
        /* <DEDUP_REMOVED lines=21> */
[-C--:B--2---:R-:W-:Y:S01]  /*c160*/  FMUL.FTZ R44, R27, R5.reuse ;  /* 0x000000051b2c7220 */ /* 0x084fe20000410000 */
        /* <DEDUP_REMOVED lines=107> */
.L_x_1164:
[----:B------:R-:W0:Y:S01]  /*c820*/  S2R R5, SR_CgaCtaId ;  /* 0x0000000000057919 */ /* 0x000e220000008800 */
[----:B------:R-:W-:Y:S01]  /*c830*/  MOV R198, 0x400 ;  /* 0x0000040000c67802 */ /* 0x000fe20000000f00 */
[----:B------:R-:W-:Y:S01]  /*c840*/  BSSY B0, `(.L_x_1235) ;  /* 0x00002a2000007945 */ /* 0x000fe20003800000 */
[----:B------:R-:W-:Y:S02]  /*c850*/  BAR.SYNC.DEFER_BLOCKING 0x5, 0x180 ;  /* 0x0146000000007b1d */ /* 0x000fe40000010000 */
[----:B0-----:R-:W-:-:S05]  /*c860*/  LEA R198, R5, R198, 0x18 ;  /* 0x000000c605c67211 */ /* 0x001fca00078ec0ff */
[----:B------:R-:W0:Y:S02]  /*c870*/  LDS R4, [R198+0x308d0] ;  /* 0x0308d000c6047984 */ /* 0x000e240000000800 */
[----:B0-----:R-:W-:Y:S01]  /*c880*/  R2UR UR4, R4 ;  /* 0x00000000040472ca */ /* 0x001fe200000e0000 */
[----:B------:R-:W-:Y:S06]  /*c890*/  BAR.ARV 0x4, 0x180 ;  /* 0x0106000000007b1d */ /* 0x000fec0000002000 */
[----:B------:R-:W-:Y:S08]  /*c8a0*/  @P0 BRA `(.L_x_1236) ;  /* 0x0000001c006c0947 */ /* 0x000ff00003800000 */
[----:B------:R-:W0:Y:S01]  /*c8b0*/  S2R R5, SR_SWINHI ;  /* 0x0000000000057919 */ /* 0x000e220000002f00 */
[----:B------:R-:W1:Y:S01]  /*c8c0*/  LDC R199, c[0x0][0xbe8] ;  /* 0x0002fa00ffc77b82 */ /* 0x000e620000000800 */
[----:B------:R-:W-:Y:S01]  /*c8d0*/  F2FP.F16.F32.PACK_AB R24, R25, R24 ;  /* 0x000000181918723e */ /* 0x000fe200000000ff */
[----:B------:R-:W-:Y:S01]  /*c8e0*/  ULDC.64 UR8, c[0x0][0xb90] ;  /* 0x0002e40000087ab9 */ /* 0x000fe20000000a00 */
[----:B------:R-:W-:Y:S01]  /*c8f0*/  R2UR UR11, R203 ;  /* 0x00000000cb0b72ca */ /* 0x000fe200000e0000 */
[----:B------:R-:W-:Y:S01]  /*c900*/  ULDC.64 UR14, c[0x0][0x208] ;  /* 0x00008200000e7ab9 */ /* 0x000fe20000000a00 */
[----:B------:R-:W-:Y:S02]  /*c910*/  F2FP.F16.F32.PACK_AB R25, R44, R26 ;  /* 0x0000001a2c19723e */ /* 0x000fe400000000ff */
[----:B------:R-:W-:Y:S02]  /*c920*/  F2FP.F16.F32.PACK_AB R26, R29, R28 ;  /* 0x0000001c1d1a723e */ /* 0x000fe400000000ff */
[----:B------:R-:W-:-:S02]  /*c930*/  F2FP.F16.F32.PACK_AB R27, R16, R27 ;  /* 0x0000001b101b723e */ /* 0x000fc400000000ff */
[----:B------:R-:W-:Y:S02]  /*c940*/  R2UR UR13, R204 ;  /* 0x00000000cc0d72ca */ /* 0x000fe400000e0000 */
[----:B------:R-:W-:Y:S02]  /*c950*/  F2FP.F16.F32.PACK_AB R32, R33, R32 ;  /* 0x000000202120723e */ /* 0x000fe400000000ff */
[----:B------:R-:W-:Y:S01]  /*c960*/  F2FP.F16.F32.PACK_AB R33, R35, R34 ;  /* 0x000000222321723e */ /* 0x000fe200000000ff */
[----:B------:R-:W-:Y:S01]  /*c970*/  USHF.R.S32.HI UR10, URZ, 0x1f, UR11 ;  /* 0x0000001f3f0a7899 */ /* 0x000fe2000801140b */
[----:B------:R-:W-:Y:S01]  /*c980*/  F2FP.F16.F32.PACK_AB R34, R37, R36 ;  /* 0x000000242522723e */ /* 0x000fe200000000ff */
[----:B------:R-:W-:Y:S01]  /*c990*/  VIADD R37, R19, UR60 ;  /* 0x0000003c13257c36 */ /* 0x000fe20008000000 */
[----:B------:R-:W-:Y:S01]  /*c9a0*/  F2FP.F16.F32.PACK_AB R40, R41, R40 ;  /* 0x000000282928723e */ /* 0x000fe200000000ff */
[----:B------:R-:W-:Y:S01]  /*c9b0*/  UIMAD UR5, UR10, UR8, URZ ;  /* 0x000000080a0572a4 */ /* 0x000fe2000f8e023f */
[----:B------:R-:W-:Y:S01]  /*c9c0*/  F2FP.F16.F32.PACK_AB R35, R39, R38 ;  /* 0x000000262723723e */ /* 0x000fe200000000ff */
[----:B------:R-:W-:Y:S01]  /*c9d0*/  UIMAD.WIDE.U32 UR6, UR11, UR8, URZ ;  /* 0x000000080b0672a5 */ /* 0x000fe2000f8e003f */
[----:B------:R-:W-:Y:S01]  /*c9e0*/  F2FP.F16.F32.PACK_AB R41, R43, R42 ;  /* 0x0000002a2b29723e */ /* 0x000fe200000000ff */
[----:B------:R-:W-:Y:S01]  /*c9f0*/  UIMAD UR5, UR11, UR9, UR5 ;  /* 0x000000090b0572a4 */ /* 0x000fe2000f8e0205 */
[----:B------:R-:W-:Y:S01]  /*ca00*/  F2FP.F16.F32.PACK_AB R42, R45, R177 ;  /* 0x000000b12d2a723e */ /* 0x000fe200000000ff */
[----:B------:R-:W-:Y:S01]  /*ca10*/  USHF.R.S32.HI UR12, URZ, 0x1f, UR13 ;  /* 0x0000001f3f0c7899 */ /* 0x000fe2000801140d */
[----:B------:R-:W-:Y:S01]  /*ca20*/  F2FP.F16.F32.PACK_AB R43, R47, R46 ;  /* 0x0000002e2f2b723e */ /* 0x000fe200000000ff */
[----:B------:R-:W-:Y:S01]  /*ca30*/  IMAD.MOV.U32 R36, RZ, RZ, R37 ;  /* 0x000000ffff247224 */ /* 0x000fe200078e0025 */
[----:B------:R-:W-:Y:S01]  /*ca40*/  ULDC.64 UR8, c[0x0][0xb98] ;  /* 0x0002e60000087ab9 */ /* 0x000fe20000000a00 */
[----:B------:R-:W-:Y:S01]  /*ca50*/  UIADD3 UR7, UR7, UR5, URZ ;  /* 0x0000000507077290 */ /* 0x000fe2000fffe03f */
[----:B------:R-:W-:-:S02]  /*ca60*/  MOV R168, R198 ;  /* 0x000000c600a87202 */ /* 0x000fc40000000f00 */
[----:B0-----:R-:W-:Y:S01]  /*ca70*/  MOV R169, R5 ;  /* 0x0000000500a97202 */ /* 0x001fe20000000f00 */
[----:B------:R-:W-:Y:S01]  /*ca80*/  IMAD R5, R206, 0x40, R18 ;  /* 0x00000040ce057824 */ /* 0x000fe200078e0212 */
[----:B------:R-:W-:Y:S02]  /*ca90*/  UIMAD UR5, UR12, UR8, URZ ;  /* 0x000000080c0572a4 */ /* 0x000fe4000f8e023f */
[----:B------:R-:W-:Y:S01]  /*caa0*/  UIMAD.WIDE.U32 UR6, UR13, UR8, UR6 ;  /* 0x000000080d0672a5 */ /* 0x000fe2000f8e0006 */
[----:B------:R-:W-:Y:S01]  /*cab0*/  IMAD.WIDE R12, R211, 0x2, R168 ;  /* 0x00000002d30c7825 */ /* 0x000fe200078e02a8 */
[----:B------:R-:W-:-:S03]  /*cac0*/  UIMAD UR5, UR13, UR9, UR5 ;  /* 0x000000090d0572a4 */ /* 0x000fc6000f8e0205 */
[----:B------:R-:W-:Y:S01]  /*cad0*/  IMAD.WIDE R168, R5, 0x2, R168 ;  /* 0x0000000205a87825 */ /* 0x000fe200078e02a8 */
[C---:B------:R-:W-:Y:S01]  /*cae0*/  IADD3 R7, P3, R12.reuse, 0xc060, RZ ;  /* 0x0000c0600c077810 */ /* 0x040fe20007f7e0ff */
[----:B------:R-:W-:Y:S01]  /*caf0*/  ULDC.64 UR8, c[0x0][0xae8] ;  /* 0x0002ba0000087ab9 */ /* 0x000fe20000000a00 */
[C---:B------:R-:W-:Y:S02]  /*cb00*/  LOP3.LUT R139, R12.reuse, 0x380, RZ, 0xc0, !PT ;  /* 0x000003800c8b7812 */ /* 0x040fe400078ec0ff */
[----:B------:R-:W-:Y:S01]  /*cb10*/  LOP3.LUT R4, R7, 0x380, RZ, 0xc0, !PT ;  /* 0x0000038007047812 */ /* 0x000fe200078ec0ff */
[----:B------:R-:W-:Y:S01]  /*cb20*/  IMAD.X R5, RZ, RZ, R13, P3 ;  /* 0x000000ffff057224 */ /* 0x000fe200018e060d */
[----:B------:R-:W-:Y:S02]  /*cb30*/  IADD3 R115, P4, R12, 0xc040, RZ ;  /* 0x0000c0400c737810 */ /* 0x000fe40007f9e0ff */
[----:B------:R-:W-:Y:S02]  /*cb40*/  SHF.R.U64 R4, R4, 0x3, RZ ;  /* 0x0000000304047819 */ /* 0x000fe400000012ff */
        /* <DEDUP_REMOVED lines=11> */
[--C-:B------:R-:W-:Y:S01]  /*cc00*/  IMAD.X R153, RZ, RZ, R13.reuse, P2 ;  /* 0x000000ffff997224 */ /* 0x100fe200010e060d */
[----:B------:R-:W-:Y:S01]  /*cc10*/  LOP3.LUT R4, R4, R7, RZ, 0x3c, !PT ;  /* 0x0000000704047212 */ /* 0x000fe200078e3cff */
        /* <DEDUP_REMOVED lines=14> */
[----:B------:R-:W-:Y:S01]  /*cd00*/  LOP3.LUT R138, R139, R12, RZ, 0x3c, !PT ;  /* 0x0000000c8b8a7212 */ /* 0x000fe200078e3cff */
[--C-:B------:R-:W-:Y:S01]  /*cd10*/  IMAD.X R9, RZ, RZ, R13.reuse, P2 ;  /* 0x000000ffff097224 */ /* 0x100fe200010e060d */
[----:B------:R-:W-:Y:S01]  /*cd20*/  LOP3.LUT R12, R107, 0x380, RZ, 0xc0, !PT ;  /* 0x000003806b0c7812 */ /* 0x000fe200078ec0ff */
[--C-:B------:R-:W-:Y:S01]  /*cd30*/  IMAD.X R167, RZ, RZ, R13.reuse, P3 ;  /* 0x000000ffffa77224 */ /* 0x100fe200018e060d */
[----:B------:R-:W-:Y:S01]  /*cd40*/  LOP3.LUT R10, R111, 0x380, RZ, 0xc0, !PT ;  /* 0x000003806f0a7812 */ /* 0x000fe200078ec0ff */
[----:B------:R-:W-:Y:S01]  /*cd50*/  IMAD.MOV.U32 R139, RZ, RZ, R13 ;  /* 0x000000ffff8b7224 */ /* 0x000fe200078e000d */
[----:B------:R-:W-:-:S02]  /*cd60*/  SHF.R.U64 R12, R12, 0x3, RZ ;  /* 0x000000030c0c7819 */ /* 0x000fc400000012ff */
[----:B------:R-:W-:Y:S02]  /*cd70*/  LOP3.LUT R13, R98, 0x380, RZ, 0xc0, !PT ;  /* 0x00000380620d7812 */ /* 0x000fe400078ec0ff */
[----:B------:R-:W-:Y:S02]  /*cd80*/  LOP3.LUT R146, R12, R107, RZ, 0x3c, !PT ;  /* 0x0000006b0c927212 */ /* 0x000fe400078e3cff */
[----:B------:R-:W-:Y:S02]  /*cd90*/  IADD3 R107, P2, R168, 0x7000, RZ ;  /* 0x00007000a86b7810 */ /* 0x000fe40007f5e0ff */
[----:B------:R-:W-:Y:S02]  /*cda0*/  SHF.R.U64 R13, R13, 0x3, RZ ;  /* 0x000000030d0d7819 */ /* 0x000fe400000012ff */
[----:B------:R-:W-:Y:S02]  /*cdb0*/  LOP3.LUT R106, R107, 0x380, RZ, 0xc0, !PT ;  /* 0x000003806b6a7812 */ /* 0x000fe400078ec0ff */
[----:B------:R-:W-:-:S02]  /*cdc0*/  LOP3.LUT R142, R13, R98, RZ, 0x3c, !PT ;  /* 0x000000620d8e7212 */ /* 0x000fc400078e3cff */
[----:B------:R-:W-:Y:S02]  /*cdd0*/  LOP3.LUT R13, R30, 0x380, RZ, 0xc0, !PT ;  /* 0x000003801e0d7812 */ /* 0x000fe400078ec0ff */
[----:B------:R-:W-:Y:S02]  /*cde0*/  SHF.R.U64 R106, R106, 0x3, RZ ;  /* 0x000000036a6a7819 */ /* 0x000fe400000012ff */
[----:B------:R-:W-:Y:S02]  /*cdf0*/  LOP3.LUT R12, R15, 0x380, RZ, 0xc0, !PT ;  /* 0x000003800f0c7812 */ /* 0x000fe400078ec0ff */
[----:B------:R-:W-:Y:S02]  /*ce00*/  SHF.R.U64 R13, R13, 0x3, RZ ;  /* 0x000000030d0d7819 */ /* 0x000fe400000012ff */
[----:B------:R-:W-:Y:S01]  /*ce10*/  LOP3.LUT R106, R106, R107, RZ, 0x3c, !PT ;  /* 0x0000006b6a6a7212 */ /* 0x000fe200078e3cff */
[----:B------:R-:W-:Y:S01]  /*ce20*/  IMAD.X R107, RZ, RZ, R169, P2 ;  /* 0x000000ffff6b7224 */ /* 0x000fe200010e06a9 */
[----:B------:R-:W-:-:S02]  /*ce30*/  IADD3 R135, P2, R168, 0xe000, RZ ;  /* 0x0000e000a8877810 */ /* 0x000fc40007f5e0ff */
[----:B------:R-:W-:Y:S02]  /*ce40*/  SHF.R.U64 R12, R12, 0x3, RZ ;  /* 0x000000030c0c7819 */ /* 0x000fe400000012ff */
[----:B------:R-:W-:Y:S02]  /*ce50*/  LOP3.LUT R156, R13, R30, RZ, 0x3c, !PT ;  /* 0x0000001e0d9c7212 */ /* 0x000fe400078e3cff */
[----:B------:R-:W-:Y:S02]  /*ce60*/  LOP3.LUT R13, R20, 0x380, RZ, 0xc0, !PT ;  /* 0x00000380140d7812 */ /* 0x000fe400078ec0ff */
[----:B------:R-:W-:Y:S02]  /*ce70*/  LOP3.LUT R134, R135, 0x380, RZ, 0xc0, !PT ;  /* 0x0000038087867812 */ /* 0x000fe400078ec0ff */
[----:B------:R-:W-:Y:S02]  /*ce80*/  LOP3.LUT R150, R12, R15, RZ, 0x3c, !PT ;  /* 0x0000000f0c967212 */ /* 0x000fe400078e3cff */
[----:B------:R-:W-:-:S02]  /*ce90*/  LOP3.LUT R12, R21, 0x380, RZ, 0xc0, !PT ;  /* 0x00000380150c7812 */ /* 0x000fc400078ec0ff */
[----:B------:R-:W-:Y:S02]  /*cea0*/  SHF.R.U64 R13, R13, 0x3, RZ ;  /* 0x000000030d0d7819 */ /* 0x000fe400000012ff */
[----:B------:R-:W-:Y:S02]  /*ceb0*/  SHF.R.U64 R134, R134, 0x3, RZ ;  /* 0x0000000386867819 */ /* 0x000fe400000012ff */
[----:B------:R-:W-:Y:S02]  /*cec0*/  SHF.R.U64 R12, R12, 0x3, RZ ;  /* 0x000000030c0c7819 */ /* 0x000fe400000012ff */
[----:B------:R-:W-:Y:S02]  /*ced0*/  LOP3.LUT R164, R13, R20, RZ, 0x3c, !PT ;  /* 0x000000140da47212 */ /* 0x000fe400078e3cff */
[----:B------:R-:W-:Y:S02]  /*cee0*/  IADD3 R13, P3, R168, 0x1000, RZ ;  /* 0x00001000a80d7810 */ /* 0x000fe40007f7e0ff */
[----:B------:R-:W-:Y:S01]  /*cef0*/  LOP3.LUT R134, R134, R135, RZ, 0x3c, !PT ;  /* 0x0000008786867212 */ /* 0x000fe200078e3cff */
[----:B------:R-:W-:Y:S01]  /*cf00*/  IMAD.X R135, RZ, RZ, R169, P2 ;  /* 0x000000ffff877224 */ /* 0x000fe200010e06a9 */
[----:B-1----:R-:W-:-:S02]  /*cf10*/  ISETP.NE.AND P2, PT, R199, 0x1, PT ;  /* 0x00000001c700780c */ /* 0x002fc40003f45270 */
[----:B------:R-:W-:Y:S02]  /*cf20*/  LOP3.LUT R160, R12, R21, RZ, 0x3c, !PT ;  /* 0x000000150ca07212 */ /* 0x000fe400078e3cff */
[----:B------:R-:W-:Y:S02]  /*cf30*/  LOP3.LUT R12, R13, 0x380, RZ, 0xc0, !PT ;  /* 0x000003800d0c7812 */ /* 0x000fe400078ec0ff */
[----:B------:R-:W-:Y:S02]  /*cf40*/  SHF.R.U64 R10, R10, 0x3, RZ ;  /* 0x000000030a0a7819 */ /* 0x000fe400000012ff */
[----:B------:R-:W-:Y:S02]  /*cf50*/  SHF.R.U64 R12, R12, 0x3, RZ ;  /* 0x000000030c0c7819 */ /* 0x000fe400000012ff */
[----:B------:R-:W-:Y:S01]  /*cf60*/  MOV R203, R138 ;  /* 0x0000008a00cb7202 */ /* 0x000fe20000000f00 */
[----:B------:R-:W-:Y:S01]  /*cf70*/  BAR.SYNC.DEFER_BLOCKING 0x1, 0x100 ;  /* 0x0044000000007b1d */ /* 0x000fe20000010000 */
[----:B------:R-:W-:Y:S01]  /*cf80*/  LOP3.LUT R12, R12, R13, RZ, 0x3c, !PT ;  /* 0x0000000d0c0c7212 */ /* 0x000fe200078e3cff */
[----:B------:R-:W-:Y:S01]  /*cf90*/  IMAD.X R13, RZ, RZ, R169, P3 ;  /* 0x000000ffff0d7224 */ /* 0x000fe200018e06a9 */
[----:B------:R-:W-:-:S02]  /*cfa0*/  LOP3.LUT R10, R10, R111, RZ, 0x3c, !PT ;  /* 0x0000006f0a0a7212 */ /* 0x000fc400078e3cff */
[----:B------:R-:W-:Y:S02]  /*cfb0*/  IADD3 R111, P3, R168, 0x8000, RZ ;  /* 0x00008000a86f7810 */ /* 0x000fe40007f7e0ff */
[----:B------:R-:W-:Y:S02]  /*cfc0*/  LOP3.LUT R98, R99, 0x380, RZ, 0xc0, !PT ;  /* 0x0000038063627812 */ /* 0x000fe400078ec0ff */
[----:B------:R-:W-:Y:S02]  /*cfd0*/  LOP3.LUT R110, R111, 0x380, RZ, 0xc0, !PT ;  /* 0x000003806f6e7812 */ /* 0x000fe400078ec0ff */
[----:B------:R-:W-:Y:S02]  /*cfe0*/  LOP3.LUT R30, R31, 0x380, RZ, 0xc0, !PT ;  /* 0x000003801f1e7812 */ /* 0x000fe400078ec0ff */
[----:B------:R-:W-:Y:S02]  /*cff0*/  SHF.R.U64 R110, R110, 0x3, RZ ;  /* 0x000000036e6e7819 */ /* 0x000fe400000012ff */
[----:B------:R-:W-:-:S02]  /*d000*/  SHF.R.U64 R98, R98, 0x3, RZ ;  /* 0x0000000362627819 */ /* 0x000fc400000012ff */
[----:B------:R-:W-:Y:S02]  /*d010*/  SHF.R.U64 R30, R30, 0x3, RZ ;  /* 0x000000031e1e7819 */ /* 0x000fe400000012ff */
[----:B------:R-:W-:Y:S01]  /*d020*/  LOP3.LUT R110, R110, R111, RZ, 0x3c, !PT ;  /* 0x0000006f6e6e7212 */ /* 0x000fe200078e3cff */
[----:B------:R-:W-:Y:S01]  /*d030*/  IMAD.X R111, RZ, RZ, R169, P3 ;  /* 0x000000ffff6f7224 */ /* 0x000fe200018e06a9 */
[----:B------:R-:W-:Y:S02]  /*d040*/  LOP3.LUT R154, R98, R99, RZ, 0x3c, !PT ;  /* 0x00000063629a7212 */ /* 0x000fe400078e3cff */
[C---:B------:R-:W-:Y:S01]  /*d050*/  IADD3 R99, P0, R168.reuse, 0x5000, RZ ;  /* 0x00005000a8637810 */ /* 0x040fe20007f1e0ff */
[----:B------:R0:W-:Y:S01]  /*d060*/  STSM.16.M88.4 [R203], R24 ;  /* 0x00000018cb007844 */ /* 0x0001e20000000200 */
[----:B------:R-:W-:Y:S02]  /*d070*/  IADD3 R205, P3, R168, 0xf000, RZ ;  /* 0x0000f000a8cd7810 */ /* 0x000fe40007f7e0ff */
[----:B------:R-:W-:-:S02]  /*d080*/  LOP3.LUT R6, R115, 0x380, RZ, 0xc0, !PT ;  /* 0x0000038073067812 */ /* 0x000fc400078ec0ff */
[----:B------:R-:W-:Y:S01]  /*d090*/  LOP3.LUT R158, R30, R31, RZ, 0x3c, !PT ;  /* 0x0000001f1e9e7212 */ /* 0x000fe200078e3cff */
[----:B------:R-:W-:Y:S01]  /*d0a0*/  IMAD.X R139, RZ, RZ, R169, P3 ;  /* 0x000000ffff8b7224 */ /* 0x000fe200018e06a9 */
[----:B------:R-:W-:Y:S02]  /*d0b0*/  LOP3.LUT R31, R8, 0x380, RZ, 0xc0, !PT ;  /* 0x00000380081f7812 */ /* 0x000fe400078ec0ff */
[----:B------:R-:W-:Y:S02]  /*d0c0*/  LOP3.LUT R21, R14, 0x380, RZ, 0xc0, !PT ;  /* 0x000003800e157812 */ /* 0x000fe400078ec0ff */
[----:B------:R-:W-:Y:S02]  /*d0d0*/  LOP3.LUT R15, R22, 0x380, RZ, 0xc0, !PT ;  /* 0x00000380160f7812 */ /* 0x000fe400078ec0ff */
[----:B------:R-:W-:Y:S02]  /*d0e0*/  LOP3.LUT R98, R99, 0x380, RZ, 0xc0, !PT ;  /* 0x0000038063627812 */ /* 0x000fe400078ec0ff */
[----:B------:R-:W-:Y:S01]  /*d0f0*/  LOP3.LUT R16, R205, 0x380, RZ, 0xc0, !PT ;  /* 0x00000380cd107812 */ /* 0x000fe200078ec0ff */
[----:B0-----:R-:W0:Y:S01]  /*d100*/  @P2 LDC R24, c[0x0][0xbec] ;  /* 0x0002fb00ff182b82 */ /* 0x001e220000000800 */
[----:B------:R-:W-:-:S02]  /*d110*/  SHF.R.U64 R6, R6, 0x3, RZ ;  /* 0x0000000306067819 */ /* 0x000fc400000012ff */
[----:B------:R-:W-:Y:S02]  /*d120*/  SHF.R.U64 R31, R31, 0x3, RZ ;  /* 0x000000031f1f7819 */ /* 0x000fe400000012ff */
[----:B------:R-:W-:Y:S02]  /*d130*/  SHF.R.U64 R21, R21, 0x3, RZ ;  /* 0x0000000315157819 */ /* 0x000fe400000012ff */
[----:B------:R-:W-:Y:S01]  /*d140*/  SHF.R.U64 R15, R15, 0x3, RZ ;  /* 0x000000030f0f7819 */ /* 0x000fe200000012ff */
[----:B------:R-:W1:Y:S01]  /*d150*/  @P2 LDC R27, c[0x0][0xbf0] ;  /* 0x0002fc00ff1b2b82 */ /* 0x000e620000000800 */
[----:B------:R-:W-:Y:S02]  /*d160*/  SHF.R.U64 R98, R98, 0x3, RZ ;  /* 0x0000000362627819 */ /* 0x000fe400000012ff */
[----:B------:R-:W-:Y:S02]  /*d170*/  SHF.R.U64 R16, R16, 0x3, RZ ;  /* 0x0000000310107819 */ /* 0x000fe400000012ff */
[----:B------:R-:W-:-:S02]  /*d180*/  LOP3.LUT R6, R6, R115, RZ, 0x3c, !PT ;  /* 0x0000007306067212 */ /* 0x000fc400078e3cff */
[----:B------:R-:W-:Y:S02]  /*d190*/  LOP3.LUT R8, R31, R8, RZ, 0x3c, !PT ;  /* 0x000000081f087212 */ /* 0x000fe400078e3cff */
[----:B------:R-:W-:Y:S02]  /*d1a0*/  LOP3.LUT R166, R21, R14, RZ, 0x3c, !PT ;  /* 0x0000000e15a67212 */ /* 0x000fe400078e3cff */
[----:B------:R-:W-:Y:S02]  /*d1b0*/  LOP3.LUT R102, R103, 0x380, RZ, 0xc0, !PT ;  /* 0x0000038067667812 */ /* 0x000fe400078ec0ff */
[----:B------:R-:W-:Y:S02]  /*d1c0*/  LOP3.LUT R162, R15, R22, RZ, 0x3c, !PT ;  /* 0x000000160fa27212 */ /* 0x000fe400078e3cff */
[----:B------:R-:W-:Y:S01]  /*d1d0*/  LOP3.LUT R98, R98, R99, RZ, 0x3c, !PT ;  /* 0x0000006362627212 */ /* 0x000fe200078e3cff */
[----:B0-----:R-:W-:Y:S01]  /*d1e0*/  @P2 IMAD.HI.U32 R24, R37, R24, RZ ;  /* 0x0000001825182227 */ /* 0x001fe200078e00ff */
[----:B------:R-:W-:-:S02]  /*d1f0*/  LOP3.LUT R138, R16, R205, RZ, 0x3c, !PT ;  /* 0x000000cd108a7212 */ /* 0x000fc400078e3cff */
[----:B------:R-:W-:Y:S01]  /*d200*/  MOV R150, R150 ;  /* 0x0000009600967202 */ /* 0x000fe20000000f00 */
[----:B------:R-:W-:Y:S01]  /*d210*/  IMAD.X R99, RZ, RZ, R169, P0 ;  /* 0x000000ffff637224 */ /* 0x000fe200000e06a9 */
[----:B------:R-:W-:Y:S02]  /*d220*/  MOV R16, R4 ;  /* 0x0000000400107202 */ /* 0x000fe40000000f00 */
[----:B------:R-:W-:Y:S01]  /*d230*/  MOV R22, R6 ;  /* 0x0000000600167202 */ /* 0x000fe20000000f00 */
[----:B------:R0:W-:Y:S01]  /*d240*/  STSM.16.M88.4 [R150], R32 ;  /* 0x0000002096007844 */ /* 0x0001e20000000200 */
[----:B------:R-:W-:Y:S02]  /*d250*/  MOV R160, R160 ;  /* 0x000000a000a07202 */ /* 0x000fe40000000f00 */
[----:B------:R-:W-:Y:S02]  /*d260*/  IADD3 R127, P0, R168, 0xc000, RZ ;  /* 0x0000c000a87f7810 */ /* 0x000fe40007f1e0ff */
[----:B------:R-:W-:Y:S01]  /*d270*/  MOV R44, R10 ;  /* 0x0000000a002c7202 */ /* 0x000fe20000000f00 */
[----:B------:R-:W-:Y:S01]  /*d280*/  STSM.16.M88.4 [R160], R40 ;  /* 0x00000028a0007844 */ /* 0x000fe20000000200 */
[----:B------:R-:W-:-:S02]  /*d290*/  MOV R166, R166 ;  /* 0x000000a600a67202 */ /* 0x000fc40000000f00 */
[----:B------:R-:W-:Y:S02]  /*d2a0*/  F2FP.F16.F32.PACK_AB R4, R49, R179 ;  /* 0x000000b33104723e */ /* 0x000fe400000000ff */
[----:B------:R-:W-:Y:S02]  /*d2b0*/  F2FP.F16.F32.PACK_AB R5, R51, R50 ;  /* 0x000000323305723e */ /* 0x000fe400000000ff */
[----:B------:R-:W-:Y:S02]  /*d2c0*/  F2FP.F16.F32.PACK_AB R6, R53, R180 ;  /* 0x000000b43506723e */ /* 0x000fe400000000ff */
[----:B------:R-:W-:Y:S02]  /*d2d0*/  F2FP.F16.F32.PACK_AB R7, R55, R54 ;  /* 0x000000363707723e */ /* 0x000fe400000000ff */
[----:B------:R-:W-:Y:S02]  /*d2e0*/  MOV R25, R8 ;  /* 0x0000000800197202 */ /* 0x000fe40000000f00 */
[----:B------:R-:W-:Y:S01]  /*d2f0*/  F2FP.F16.F32.PACK_AB R8, R57, R181 ;  /* 0x000000b53908723e */ /* 0x000fe200000000ff */
[----:B------:R2:W-:Y:S01]  /*d300*/  STSM.16.M88.4 [R166], R4 ;  /* 0x00000004a6007844 */ /* 0x0005e20000000200 */
[----:B------:R-:W-:-:S02]  /*d310*/  F2FP.F16.F32.PACK_AB R9, R59, R58 ;  /* 0x0000003a3b09723e */ /* 0x000fc400000000ff */
[----:B------:R-:W-:Y:S02]  /*d320*/  F2FP.F16.F32.PACK_AB R10, R61, R182 ;  /* 0x000000b63d0a723e */ /* 0x000fe400000000ff */
[----:B------:R-:W-:Y:S02]  /*d330*/  F2FP.F16.F32.PACK_AB R11, R63, R62 ;  /* 0x0000003e3f0b723e */ /* 0x000fe400000000ff */
[----:B------:R-:W-:Y:S02]  /*d340*/  SHF.R.U64 R102, R102, 0x3, RZ ;  /* 0x0000000366667819 */ /* 0x000fe400000012ff */
[----:B-1----:R-:W-:Y:S01]  /*d350*/  @P2 SHF.R.U32.HI R36, RZ, R27, R24 ;  /* 0x0000001bff242219 */ /* 0x002fe20000011618 */
[----:B------:R1:W-:Y:S01]  /*d360*/  STSM.16.M88.4 [R25], R8 ;  /* 0x0000000819007844 */ /* 0x0003e20000000200 */
[----:B------:R-:W-:Y:S02]  /*d370*/  LOP3.LUT R126, R127, 0x380, RZ, 0xc0, !PT ;  /* 0x000003807f7e7812 */ /* 0x000fe400078ec0ff */
[----:B------:R-:W-:Y:S01]  /*d380*/  LOP3.LUT R152, R102, R103, RZ, 0x3c, !PT ;  /* 0x0000006766987212 */ /* 0x000fe200078e3cff */
[----:B0-----:R-:W-:Y:S01]  /*d390*/  IMAD.MOV R32, RZ, RZ, -R36 ;  /* 0x000000ffff207224 */ /* 0x001fe200078e0a24 */
[----:B------:R-:W-:-:S02]  /*d3a0*/  MOV R164, R164 ;  /* 0x000000a400a47202 */ /* 0x000fc40000000f00 */
[----:B--2---:R-:W-:Y:S01]  /*d3b0*/  F2FP.F16.F32.PACK_AB R4, R65, R183 ;  /* 0x000000b74104723e */ /* 0x004fe200000000ff */
[----:B------:R-:W-:Y:S01]  /*d3c0*/  IMAD R37, R199, R32, R37 ;  /* 0x00000020c7257224 */ /* 0x000fe200078e0225 */
[----:B------:R-:W-:Y:S02]  /*d3d0*/  F2FP.F16.F32.PACK_AB R5, R67, R66 ;  /* 0x000000424305723e */ /* 0x000fe400000000ff */
[----:B------:R-:W-:Y:S02]  /*d3e0*/  F2FP.F16.F32.PACK_AB R6, R69, R184 ;  /* 0x000000b84506723e */ /* 0x000fe400000000ff */
[----:B------:R-:W-:Y:S02]  /*d3f0*/  F2FP.F16.F32.PACK_AB R7, R71, R70 ;  /* 0x000000464707723e */ /* 0x000fe400000000ff */
[----:B------:R-:W-:Y:S02]  /*d400*/  IADD3 R103, P1, R168, 0x6000, RZ ;  /* 0x00006000a8677810 */ /* 0x000fe40007f3e0ff */
[----:B------:R-:W-:Y:S01]  /*d410*/  MOV R162, R162 ;  /* 0x000000a200a27202 */ /* 0x000fe20000000f00 */
[----:B------:R-:W-:Y:S01]  /*d420*/  STSM.16.M88.4 [R164], R4 ;  /* 0x00000004a4007844 */ /* 0x000fe20000000200 */
[----:B-1----:R-:W-:-:S02]  /*d430*/  F2FP.F16.F32.PACK_AB R8, R73, R185 ;  /* 0x000000b94908723e */ /* 0x002fc400000000ff */
[----:B------:R-:W-:Y:S02]  /*d440*/  F2FP.F16.F32.PACK_AB R9, R75, R74 ;  /* 0x0000004a4b09723e */ /* 0x000fe400000000ff */
[----:B------:R-:W-:Y:S02]  /*d450*/  F2FP.F16.F32.PACK_AB R10, R77, R186 ;  /* 0x000000ba4d0a723e */ /* 0x000fe400000000ff */
[----:B------:R-:W-:Y:S02]  /*d460*/  F2FP.F16.F32.PACK_AB R11, R79, R78 ;  /* 0x0000004e4f0b723e */ /* 0x000fe400000000ff */
[----:B------:R-:W-:Y:S02]  /*d470*/  SHF.R.U64 R126, R126, 0x3, RZ ;  /* 0x000000037e7e7819 */ /* 0x000fe400000012ff */
[----:B------:R-:W-:Y:S01]  /*d480*/  MOV R158, R158 ;  /* 0x0000009e009e7202 */ /* 0x000fe20000000f00 */
[----:B------:R0:W-:Y:S01]  /*d490*/  STSM.16.M88.4 [R162], R8 ;  /* 0x00000008a2007844 */ /* 0x0001e20000000200 */
[----:B------:R-:W-:-:S02]  /*d4a0*/  F2FP.F16.F32.PACK_AB R24, R81, R187 ;  /* 0x000000bb5118723e */ /* 0x000fc400000000ff */
[----:B------:R-:W-:Y:S02]  /*d4b0*/  F2FP.F16.F32.PACK_AB R25, R83, R82 ;  /* 0x000000525319723e */ /* 0x000fe400000000ff */
[----:B------:R-:W-:Y:S02]  /*d4c0*/  F2FP.F16.F32.PACK_AB R26, R85, R188 ;  /* 0x000000bc551a723e */ /* 0x000fe400000000ff */
[----:B------:R-:W-:Y:S02]  /*d4d0*/  F2FP.F16.F32.PACK_AB R27, R87, R86 ;  /* 0x00000056571b723e */ /* 0x000fe400000000ff */
[----:B------:R-:W-:Y:S02]  /*d4e0*/  LOP3.LUT R102, R103, 0x380, RZ, 0xc0, !PT ;  /* 0x0000038067667812 */ /* 0x000fe400078ec0ff */
[----:B------:R-:W-:Y:S01]  /*d4f0*/  LOP3.LUT R126, R126, R127, RZ, 0x3c, !PT ;  /* 0x0000007f7e7e7212 */ /* 0x000fe200078e3cff */
[----:B------:R-:W-:Y:S01]  /*d500*/  IMAD.X R127, RZ, RZ, R169, P0 ;  /* 0x000000ffff7f7224 */ /* 0x000fe200000e06a9 */
[----:B------:R1:W-:Y:S01]  /*d510*/  STSM.16.M88.4 [R158], R24 ;  /* 0x000000189e007844 */ /* 0x0003e20000000200 */
[----:B------:R-:W-:Y:S01]  /*d520*/  SHF.R.U64 R102, R102, 0x3, RZ ;  /* 0x0000000366667819 */ /* 0x000fe200000012ff */
[----:B0-----:R-:W-:Y:S01]  /*d530*/  IMAD.U32 R9, RZ, RZ, UR5 ;  /* 0x00000005ff097e24 */ /* 0x001fe2000f8e00ff */
[----:B------:R-:W-:Y:S01]  /*d540*/  SHF.R.S32.HI R8, RZ, 0x1f, R36 ;  /* 0x0000001fff087819 */ /* 0x000fe20000011424 */
[----:B------:R-:W-:Y:S01]  /*d550*/  ULDC UR5, c[0x0][0xa88] ;  /* 0x0002a20000057ab9 */ /* 0x000fe20000000800 */
[----:B------:R-:W-:-:S02]  /*d560*/  F2FP.F16.F32.PACK_AB R5, R48, R3 ;  /* 0x000000033005723e */ /* 0x000fc400000000ff */
[----:B------:R-:W-:Y:S02]  /*d570*/  SHF.R.S32.HI R3, RZ, 0x1f, R37 ;  /* 0x0000001fff037819 */ /* 0x000fe40000011425 */
[----:B------:R-:W-:Y:S01]  /*d580*/  LOP3.LUT R102, R102, R103, RZ, 0x3c, !PT ;  /* 0x0000006766667212 */ /* 0x000fe200078e3cff */
[----:B------:R-:W-:Y:S01]  /*d590*/  IMAD.X R103, RZ, RZ, R169, P1 ;  /* 0x000000ffff677224 */ /* 0x000fe200008e06a9 */
[----:B------:R-:W-:Y:S02]  /*d5a0*/  IADD3 R131, P1, R168, 0xd000, RZ ;  /* 0x0000d000a8837810 */ /* 0x000fe40007f3e0ff */
[----:B------:R-:W-:Y:S02]  /*d5b0*/  MOV R156, R156 ;  /* 0x0000009c009c7202 */ /* 0x000fe40000000f00 */
[----:B-1----:R-:W-:Y:S01]  /*d5c0*/  IADD3 R24, P0, R36, UR6, RZ ;  /* 0x0000000624187c10 */ /* 0x002fe2000ff1e0ff */
[----:B------:R-:W-:Y:S01]  /*d5d0*/  VIADD R26, R210, UR60 ;  /* 0x0000003cd21a7c36 */ /* 0x000fe20008000000 */
[----:B------:R-:W-:-:S02]  /*d5e0*/  F2FP.F16.F32.PACK_AB R32, R89, R189 ;  /* 0x000000bd5920723e */ /* 0x000fc400000000ff */
[----:B------:R-:W-:Y:S01]  /*d5f0*/  IADD3.X R25, R8, UR7, R9, P0, !PT ;  /* 0x0000000708197c10 */ /* 0x000fe200087fe409 */
[----:B------:R-:W-:Y:S01]  /*d600*/  ULDC.64 UR6, c[0x0][0xb88] ;  /* 0x0002e20000067ab9 */ /* 0x000fe20000000a00 */
[----:B------:R-:W-:Y:S01]  /*d610*/  F2FP.F16.F32.PACK_AB R33, R91, R90 ;  /* 0x0000005a5b21723e */ /* 0x000fe200000000ff */
[----:B------:R-:W-:Y:S01]  /*d620*/  IMAD R8, R3, UR6, RZ ;  /* 0x0000000603087c24 */ /* 0x000fe2000f8e02ff */
[----:B------:R-:W-:Y:S01]  /*d630*/  F2FP.F16.F32.PACK_AB R34, R93, R190 ;  /* 0x000000be5d22723e */ /* 0x000fe200000000ff */
[----:B------:R-:W-:Y:S01]  /*d640*/  IMAD.WIDE.U32 R24, R37, UR6, R24 ;  /* 0x0000000625187c25 */ /* 0x000fe2000f8e0018 */
[----:B------:R-:W-:Y:S02]  /*d650*/  F2FP.F16.F32.PACK_AB R35, R95, R94 ;  /* 0x0000005e5f23723e */ /* 0x000fe400000000ff */
[----:B------:R-:W-:Y:S01]  /*d660*/  MOV R154, R154 ;  /* 0x0000009a009a7202 */ /* 0x000fe20000000f00 */
[----:B------:R-:W-:Y:S01]  /*d670*/  IMAD R37, R37, UR7, R8 ;  /* 0x0000000725257c24 */ /* 0x000fe2000f8e0208 */
[----:B------:R-:W-:Y:S01]  /*d680*/  F2FP.F16.F32.PACK_AB R4, R97, R191 ;  /* 0x000000bf6104723e */ /* 0x000fe200000000ff */
[----:B------:R0:W-:Y:S01]  /*d690*/  STSM.16.M88.4 [R156], R32 ;  /* 0x000000209c007844 */ /* 0x0001e20000000200 */
[----:B------:R-:W-:Y:S01]  /*d6a0*/  F2FP.F16.F32.PACK_AB R6, R101, R192 ;  /* 0x000000c06506723e */ /* 0x000fe200000000ff */
[----:B------:R-:W-:Y:S01]  /*d6b0*/  ULDC.64 UR6, c[0x0][0xb50] ;  /* 0x0002d40000067ab9 */ /* 0x000fe20000000a00 */
[----:B------:R-:W-:Y:S01]  /*d6c0*/  F2FP.F16.F32.PACK_AB R7, R56, R52 ;  /* 0x000000343807723e */ /* 0x000fe200000000ff */
[----:B------:R-:W-:Y:S01]  /*d6d0*/  IMAD R3, R199, UR5, RZ ;  /* 0x00000005c7037c24 */ /* 0x000fe2000f8e02ff */
[----:B------:R-:W-:-:S02]  /*d6e0*/  LOP3.LUT R130, R131, 0x380, RZ, 0xc0, !PT ;  /* 0x0000038083827812 */ /* 0x000fc400078ec0ff */
[----:B------:R-:W-:Y:S01]  /*d6f0*/  LOP3.LUT P0, RZ, R208, 0x3, RZ, 0xc0, !PT ;  /* 0x00000003d0ff7812 */ /* 0x000fe2000780c0ff */
[----:B------:R1:W-:Y:S01]  /*d700*/  STSM.16.M88.4 [R154], R4 ;  /* 0x000000049a007844 */ /* 0x0003e20000000200 */
[----:B------:R-:W-:Y:S02]  /*d710*/  SHF.R.U64 R130, R130, 0x3, RZ ;  /* 0x0000000382827819 */ /* 0x000fe400000012ff */
[----:B------:R-:W-:Y:S02]  /*d720*/  MOV R152, R152 ;  /* 0x0000009800987202 */ /* 0x000fe40000000f00 */
[----:B------:R-:W-:Y:S02]  /*d730*/  F2FP.F16.F32.PACK_AB R8, R105, R193 ;  /* 0x000000c16908723e */ /* 0x000fe400000000ff */
[----:B------:R-:W-:Y:S02]  /*d740*/  F2FP.F16.F32.PACK_AB R9, R64, R60 ;  /* 0x0000003c4009723e */ /* 0x000fe400000000ff */
[----:B0-----:R-:W-:-:S02]  /*d750*/  LEA R34, P3, R24, UR6, 0x2 ;  /* 0x0000000618227c11 */ /* 0x001fc4000f8610ff */
[----:B------:R-:W-:Y:S02]  /*d760*/  F2FP.F16.F32.PACK_AB R10, R109, R194 ;  /* 0x000000c26d0a723e */ /* 0x000fe400000000ff */
[----:B------:R-:W-:Y:S01]  /*d770*/  F2FP.F16.F32.PACK_AB R11, R72, R68 ;  /* 0x00000044480b723e */ /* 0x000fe200000000ff */
[----:B------:R-:W-:Y:S01]  /*d780*/  SHFL.IDX PT, R46, R34, RZ, 0x1c1f ;  /* 0x001c1fff222e7589 */ /* 0x000fe200000e0000 */
[----:B------:R-:W-:Y:S01]  /*d790*/  LOP3.LUT R130, R130, R131, RZ, 0x3c, !PT ;  /* 0x0000008382827212 */ /* 0x000fe200078e3cff */
[----:B-1----:R-:W-:Y:S01]  /*d7a0*/  IMAD.IADD R5, R25, 0x1, R37 ;  /* 0x0000000119057824 */ /* 0x002fe200078e0225 */
[----:B------:R-:W-:Y:S01]  /*d7b0*/  MOV R146, R146 ;  /* 0x0000009200927202 */ /* 0x000fe20000000f00 */
[----:B------:R-:W-:Y:S01]  /*d7c0*/  VIADD R4, R26, 0x8 ;  /* 0x000000081a047836 */ /* 0x000fe20000000000 */
[----:B------:R0:W-:Y:S01]  /*d7d0*/  STSM.16.M88.4 [R152], R8 ;  /* 0x0000000898007844 */ /* 0x0001e20000000200 */
[----:B------:R-:W-:Y:S01]  /*d7e0*/  IMAD.X R131, RZ, RZ, R169, P1 ;  /* 0x000000ffff837224 */ /* 0x000fe200008e06a9 */
[----:B------:R-:W-:-:S02]  /*d7f0*/  LEA.HI.X R35, R24, UR7, R5, 0x2, P3 ;  /* 0x0000000718237c11 */ /* 0x000fc400098f1405 */
[-C--:B------:R-:W-:Y:S01]  /*d800*/  ISETP.GE.OR P1, PT, R26, R3.reuse, P0 ;  /* 0x000000031a00720c */ /* 0x080fe20000726670 */
[----:B------:R1:W-:Y:S01]  /*d810*/  SHFL.IDX PT, R56, R34, 0x1, 0x1c1f ;  /* 0x003c1f0022387f89 */ /* 0x0003e200000e0000 */
[----:B------:R-:W-:Y:S02]  /*d820*/  ISETP.GE.OR P0, PT, R4, R3, P0 ;  /* 0x000000030400720c */ /* 0x000fe40000706670 */
[----:B------:R-:W-:Y:S01]  /*d830*/  F2FP.F16.F32.PACK_AB R4, R113, R195 ;  /* 0x000000c37104723e */ /* 0x000fe200000000ff */
[----:B------:R-:W2:Y:S01]  /*d840*/  SHFL.IDX PT, R47, R35, RZ, 0x1c1f ;  /* 0x001c1fff232f7589 */ /* 0x000ea200000e0000 */
[----:B------:R-:W-:Y:S02]  /*d850*/  F2FP.F16.F32.PACK_AB R5, R80, R76 ;  /* 0x0000004c5005723e */ /* 0x000fe400000000ff */
[----:B------:R-:W-:Y:S01]  /*d860*/  F2FP.F16.F32.PACK_AB R6, R117, R196 ;  /* 0x000000c47506723e */ /* 0x000fe200000000ff */
[----:B------:R3:W4:Y:S01]  /*d870*/  SHFL.IDX PT, R57, R35, 0x1, 0x1c1f ;  /* 0x003c1f0023397f89 */ /* 0x00072200000e0000 */
[----:B------:R-:W-:-:S02]  /*d880*/  F2FP.F16.F32.PACK_AB R7, R88, R84 ;  /* 0x000000545807723e */ /* 0x000fc400000000ff */
[----:B------:R-:W-:Y:S02]  /*d890*/  MOV R142, R142 ;  /* 0x0000008e008e7202 */ /* 0x000fe40000000f00 */
[----:B0-----:R-:W-:Y:S01]  /*d8a0*/  F2FP.F16.F32.PACK_AB R8, R121, R197 ;  /* 0x000000c57908723e */ /* 0x001fe200000000ff */
[----:B------:R0:W-:Y:S01]  /*d8b0*/  STSM.16.M88.4 [R146], R4 ;  /* 0x0000000492007844 */ /* 0x0001e20000000200 */
[----:B------:R-:W-:Y:S02]  /*d8c0*/  F2FP.F16.F32.PACK_AB R9, R96, R92 ;  /* 0x0000005c6009723e */ /* 0x000fe400000000ff */
        /* <DEDUP_REMOVED lines=10> */
[----:B-1----:R-:W-:-:S02]  /*d970*/  F2FP.F16.F32.PACK_AB R34, R141, R140 ;  /* 0x0000008c8d22723e */ /* 0x002fc400000000ff */
[----:B---3--:R-:W-:Y:S02]  /*d980*/  F2FP.F16.F32.PACK_AB R35, R173, R172 ;  /* 0x000000acad23723e */ /* 0x008fe400000000ff */
[----:B------:R-:W-:Y:S02]  /*d990*/  F2FP.F16.F32.PACK_AB R52, R145, R144 ;  /* 0x000000909134723e */ /* 0x000fe400000000ff */
[----:B------:R-:W-:Y:S01]  /*d9a0*/  F2FP.F16.F32.PACK_AB R53, R175, R174 ;  /* 0x000000aeaf35723e */ /* 0x000fe200000000ff */
[----:B------:R-:W-:Y:S01]  /*d9b0*/  STSM.16.M88.4 [R22], R32 ;  /* 0x0000002016007844 */ /* 0x000fe20000000200 */
[----:B------:R-:W-:Y:S02]  /*d9c0*/  F2FP.F16.F32.PACK_AB R54, R149, R148 ;  /* 0x000000949536723e */ /* 0x000fe400000000ff */
[----:B------:R-:W-:Y:S02]  /*d9d0*/  F2FP.F16.F32.PACK_AB R55, R178, R176 ;  /* 0x000000b0b237723e */ /* 0x000fe400000000ff */
[----:B------:R-:W-:-:S02]  /*d9e0*/  IADD3 R20, P4, R168, 0x2000, RZ ;  /* 0x00002000a8147810 */ /* 0x000fc40007f9e0ff */
[----:B------:R-:W-:Y:S01]  /*d9f0*/  IADD3 R21, P5, R168, 0x3000, RZ ;  /* 0x00003000a8157810 */ /* 0x000fe20007fbe0ff */
[----:B------:R-:W-:Y:S01]  /*da00*/  STSM.16.M88.4 [R16], R52 ;  /* 0x0000003410007844 */ /* 0x000fe20000000200 */
[----:B------:R-:W-:Y:S02]  /*da10*/  LOP3.LUT R15, R20, 0x380, RZ, 0xc0, !PT ;  /* 0x00000380140f7812 */ /* 0x000fe400078ec0ff */
[----:B------:R-:W-:Y:S01]  /*da20*/  IADD3 R31, P6, R168, 0x4000, RZ ;  /* 0x00004000a81f7810 */ /* 0x000fe20007fde0ff */
[----:B------:R-:W-:Y:S01]  /*da30*/  BAR.SYNC.DEFER_BLOCKING 0x1, 0x100 ;  /* 0x0044000000007b1d */ /* 0x000fe20000010000 */
[----:B------:R-:W-:Y:S02]  /*da40*/  SHF.R.U64 R15, R15, 0x3, RZ ;  /* 0x000000030f0f7819 */ /* 0x000fe400000012ff */
[----:B------:R-:W-:Y:S02]  /*da50*/  LOP3.LUT R30, R31, 0x380, RZ, 0xc0, !PT ;  /* 0x000003801f1e7812 */ /* 0x000fe400078ec0ff */
[----:B------:R-:W-:Y:S01]  /*da60*/  LOP3.LUT R14, R15, R20, RZ, 0x3c, !PT ;  /* 0x000000140f0e7212 */ /* 0x000fe200078e3cff */
[----:B------:R-:W-:Y:S01]  /*da70*/  IMAD.X R15, RZ, RZ, R169, P4 ;  /* 0x000000ffff0f7224 */ /* 0x000fe200020e06a9 */
[----:B------:R-:W-:-:S02]  /*da80*/  LOP3.LUT R20, R21, 0x380, RZ, 0xc0, !PT ;  /* 0x0000038015147812 */ /* 0x000fc400078ec0ff */
[----:B------:R-:W-:Y:S02]  /*da90*/  SHF.R.U64 R30, R30, 0x3, RZ ;  /* 0x000000031e1e7819 */ /* 0x000fe400000012ff */
[----:B------:R-:W-:Y:S01]  /*daa0*/  SHF.R.U64 R20, R20, 0x3, RZ ;  /* 0x0000000314147819 */ /* 0x000fe200000012ff */
[----:B------:R-:W-:Y:S01]  /*dab0*/  UIMAD UR5, UR10, UR8, URZ ;  /* 0x000000080a0572a4 */ /* 0x000fe2000f8e023f */
[----:B------:R-:W-:Y:S01]  /*dac0*/  LOP3.LUT R30, R30, R31, RZ, 0x3c, !PT ;  /* 0x0000001f1e1e7212 */ /* 0x000fe200078e3cff */
[--C-:B------:R-:W-:Y:S01]  /*dad0*/  IMAD.X R31, RZ, RZ, R169.reuse, P6 ;  /* 0x000000ffff1f7224 */ /* 0x100fe200030e06a9 */
[----:B------:R-:W-:Y:S01]  /*dae0*/  LOP3.LUT R20, R20, R21, RZ, 0x3c, !PT ;  /* 0x0000001514147212 */ /* 0x000fe200078e3cff */
[----:B------:R-:W-:Y:S01]  /*daf0*/  IMAD.X R21, RZ, RZ, R169, P5 ;  /* 0x000000ffff157224 */ /* 0x000fe200028e06a9 */
[C---:B------:R-:W-:Y:S02]  /*db00*/  IADD3 R115, P4, R168.reuse, 0x9000, RZ ;  /* 0x00009000a8737810 */ /* 0x040fe40007f9e0ff */
[C---:B------:R-:W-:Y:S01]  /*db10*/  LOP3.LUT R29, R168.reuse, 0x380, RZ, 0xc0, !PT ;  /* 0x00000380a81d7812 */ /* 0x040fe200078ec0ff */
[----:B--2---:R1:W-:Y:S01]  /*db20*/  @!P1 ST.E desc[UR14][R46.64], R0 ;  /* 0x000000002e009985 */ /* 0x0043e2000c10190e */
[C---:B------:R-:W-:Y:S01]  /*db30*/  IADD3 R119, P5, R168.reuse, 0xa000, RZ ;  /* 0x0000a000a8777810 */ /* 0x040fe20007fbe0ff */
[----:B------:R-:W-:Y:S01]  /*db40*/  UIMAD.WIDE.U32 UR6, UR11, UR8, URZ ;  /* 0x000000080b0672a5 */ /* 0x000fe2000f8e003f */
[----:B------:R-:W-:Y:S01]  /*db50*/  IADD3 R123, P6, R168, 0xb000, RZ ;  /* 0x0000b000a87b7810 */ /* 0x000fe20007fde0ff */
[----:B----4-:R2:W-:Y:S01]  /*db60*/  @!P0 ST.E desc[UR14][R56.64], R2 ;  /* 0x0000000238008985 */ /* 0x0105e2000c10190e */
[----:B------:R-:W-:Y:S01]  /*db70*/  UIMAD UR5, UR11, UR9, UR5 ;  /* 0x000000090b0572a4 */ /* 0x000fe2000f8e0205 */
[----:B------:R-:W-:-:S02]  /*db80*/  LOP3.LUT R114, R115, 0x380, RZ, 0xc0, !PT ;  /* 0x0000038073727812 */ /* 0x000fc400078ec0ff */
[----:B------:R3:W5:Y:S01]  /*db90*/  LD.E.128 R40, desc[UR14][R12.64] ;  /* 0x0000000e0c287980 */ /* 0x000762000c101d00 */
[----:B------:R-:W-:Y:S01]  /*dba0*/  ULDC.64 UR10, c[0x0][0xaf0] ;  /* 0x0002bc00000a7ab9 */ /* 0x000fe20000000a00 */
[----:B------:R-:W-:Y:S02]  /*dbb0*/  LOP3.LUT R118, R119, 0x380, RZ, 0xc0, !PT ;  /* 0x0000038077767812 */ /* 0x000fe400078ec0ff */
[----:B0-----:R0:W5:Y:S01]  /*dbc0*/  LD.E.128 R4, desc[UR14][R20.64] ;  /* 0x0000000e14047980 */ /* 0x001162000c101d00 */
[----:B-1----:R-:W-:Y:S01]  /*dbd0*/  IMAD R0, R202, 0x20, R206 ;  /* 0x00000020ca007824 */ /* 0x002fe200078e02ce */
[----:B------:R-:W-:Y:S02]  /*dbe0*/  LOP3.LUT R122, R123, 0x380, RZ, 0xc0, !PT ;  /* 0x000003807b7a7812 */ /* 0x000fe400078ec0ff */
[----:B------:R1:W5:Y:S01]  /*dbf0*/  LD.E.128 R48, desc[UR14][R14.64] ;  /* 0x0000000e0e307980 */ /* 0x000362000c101d00 */
[----:B------:R-:W-:Y:S01]  /*dc00*/  UIADD3 UR7, UR7, UR5, URZ ;  /* 0x0000000507077290 */ /* 0x000fe2000fffe03f */
[----:B---3--:R-:W3:Y:S01]  /*dc10*/  @P2 LDC R13, c[0x0][0xbec] ;  /* 0x0002fb00ff0d2b82 */ /* 0x008ee20000000800 */
[----:B------:R-:W-:Y:S01]  /*dc20*/  UIMAD UR8, UR12, UR10, URZ ;  /* 0x0000000a0c0872a4 */ /* 0x000fe2000f8e023f */
[----:B------:R-:W-:Y:S01]  /*dc30*/  SHF.R.U64 R114, R114, 0x3, RZ ;  /* 0x0000000372727819 */ /* 0x000fe200000012ff */
[----:B------:R4:W5:Y:S01]  /*dc40*/  LD.E.128 R8, desc[UR14][R30.64] ;  /* 0x0000000e1e087980 */ /* 0x000962000c101d00 */
[----:B------:R-:W-:-:S02]  /*dc50*/  SHF.R.U64 R118, R118, 0x3, RZ ;  /* 0x0000000376767819 */ /* 0x000fc400000012ff */
[----:B------:R-:W-:Y:S01]  /*dc60*/  SHF.R.U64 R122, R122, 0x3, RZ ;  /* 0x000000037a7a7819 */ /* 0x000fe200000012ff */
[----:B------:R-:W5:Y:S01]  /*dc70*/  LD.E.128 R96, desc[UR14][R98.64] ;  /* 0x0000000e62607980 */ /* 0x000f62000c101d00 */
[----:B0-----:R-:W0:Y:S01]  /*dc80*/  @P2 LDC R21, c[0x0][0xbf0] ;  /* 0x0002fc00ff152b82 */ /* 0x001e220000000800 */
[----:B-1----:R-:W-:Y:S01]  /*dc90*/  VIADD R14, R0, UR60 ;  /* 0x0000003c000e7c36 */ /* 0x002fe20008000000 */
[----:B------:R-:W-:Y:S01]  /*dca0*/  UIMAD UR5, UR13, UR11, UR8 ;  /* 0x0000000b0d0572a4 */ /* 0x000fe2000f8e0208 */
[----:B------:R-:W-:Y:S01]  /*dcb0*/  SHF.R.U64 R29, R29, 0x3, RZ ;  /* 0x000000031d1d7819 */ /* 0x000fe200000012ff */
[----:B------:R-:W5:Y:S01]  /*dcc0*/  LD.E.128 R100, desc[UR14][R102.64] ;  /* 0x0000000e66647980 */ /* 0x000f62000c101d00 */
[----:B------:R-:W-:Y:S01]  /*dcd0*/  IMAD.MOV.U32 R15, RZ, RZ, R14 ;  /* 0x000000ffff0f7224 */ /* 0x000fe200078e000e */
[----:B------:R-:W-:Y:S01]  /*dce0*/  UIMAD.WIDE.U32 UR6, UR13, UR10, UR6 ;  /* 0x0000000a0d0672a5 */ /* 0x000fe2000f8e0006 */
[----:B------:R-:W-:Y:S01]  /*dcf0*/  LOP3.LUT R114, R114, R115, RZ, 0x3c, !PT ;  /* 0x0000007372727212 */ /* 0x000fe200078e3cff */
[----:B------:R-:W-:Y:S01]  /*dd00*/  IMAD.X R115, RZ, RZ, R169, P4 ;  /* 0x000000ffff737224 */ /* 0x000fe200020e06a9 */
[----:B------:R-:W-:Y:S01]  /*dd10*/  LOP3.LUT R118, R118, R119, RZ, 0x3c, !PT ;  /* 0x0000007776767212 */ /* 0x000fe200078e3cff */
[----:B------:R-:W5:Y:S01]  /*dd20*/  LD.E.128 R104, desc[UR14][R106.64] ;  /* 0x0000000e6a687980 */ /* 0x000f62000c101d00 */
[----:B------:R-:W-:-:S03]  /*dd30*/  LOP3.LUT R122, R122, R123, RZ, 0x3c, !PT ;  /* 0x0000007b7a7a7212 */ /* 0x000fc600078e3cff */
[----:B------:R-:W5:Y:S01]  /*dd40*/  LD.E.128 R108, desc[UR14][R110.64] ;  /* 0x0000000e6e6c7980 */ /* 0x000f62000c101d00 */
[----:B---3--:R-:W-:Y:S01]  /*dd50*/  @P2 IMAD.HI.U32 R0, R14, R13, RZ ;  /* 0x0000000d0e002227 */ /* 0x008fe200078e00ff */
[----:B------:R-:W-:Y:S01]  /*dd60*/  UIADD3 UR5, UR7, UR5, URZ ;  /* 0x0000000507057290 */ /* 0x000fe2000fffe03f */
[----:B------:R-:W-:Y:S01]  /*dd70*/  LOP3.LUT R28, R29, R168, RZ, 0x3c, !PT ;  /* 0x000000a81d1c7212 */ /* 0x000fe200078e3cff */
[----:B------:R-:W-:Y:S01]  /*dd80*/  ULDC.64 UR8, c[0x0][0xae0] ;  /* 0x0002b80000087ab9 */ /* 0x000fe20000000a00 */
[--C-:B------:R-:W-:Y:S01]  /*dd90*/  IMAD.X R119, RZ, RZ, R169.reuse, P5 ;  /* 0x000000ffff777224 */ /* 0x100fe200028e06a9 */
[----:B------:R-:W5:Y:S01]  /*dda0*/  LD.E.128 R112, desc[UR14][R114.64] ;  /* 0x0000000e72707980 */ /* 0x000f62000c101d00 */
[--C-:B------:R-:W-:Y:S01]  /*ddb0*/  IMAD.X R123, RZ, RZ, R169.reuse, P6 ;  /* 0x000000ffff7b7224 */ /* 0x100fe200030e06a9 */
[----:B0-----:R-:W-:Y:S01]  /*ddc0*/  @P2 SHF.R.U32.HI R15, RZ, R21, R0 ;  /* 0x00000015ff0f2219 */ /* 0x001fe20000011600 */
[----:B------:R-:W-:Y:S02]  /*ddd0*/  IMAD.MOV.U32 R29, RZ, RZ, R169 ;  /* 0x000000ffff1d7224 */ /* 0x000fe400078e00a9 */
[----:B------:R-:W5:Y:S01]  /*dde0*/  LD.E.128 R116, desc[UR14][R118.64] ;  /* 0x0000000e76747980 */ /* 0x000f62000c101d00 */
[--C-:B------:R-:W-:Y:S01]  /*ddf0*/  SHF.R.S32.HI R0, RZ, 0x1f, R15.reuse ;  /* 0x0000001fff007819 */ /* 0x100fe2000001140f */
[----:B--2---:R-:W-:-:S02]  /*de00*/  IMAD.MOV R2, RZ, RZ, -R15 ;  /* 0x000000ffff027224 */ /* 0x004fc400078e0a0f */
[----:B------:R4:W5:Y:S01]  /*de10*/  LD.E.128 R36, desc[UR14][R28.64] ;  /* 0x0000000e1c247980 */ /* 0x000962000c101d00 */
[----:B------:R-:W-:Y:S02]  /*de20*/  IMAD.U32 R13, RZ, RZ, UR7 ;  /* 0x00000007ff0d7e24 */ /* 0x000fe4000f8e00ff */
[----:B------:R-:W-:Y:S01]  /*de30*/  IMAD R0, R0, UR8, RZ ;  /* 0x0000000800007c24 */ /* 0x000fe2000f8e02ff */
[----:B------:R-:W5:Y:S01]  /*de40*/  LD.E.128 R120, desc[UR14][R122.64] ;  /* 0x0000000e7a787980 */ /* 0x000f62000c101d00 */
[----:B------:R-:W-:Y:S02]  /*de50*/  IMAD R199, R199, R2, R14 ;  /* 0x00000002c7c77224 */ /* 0x000fe400078e020e */
[----:B------:R-:W-:Y:S01]  /*de60*/  IMAD.U32 R12, RZ, RZ, UR6 ;  /* 0x00000006ff0c7e24 */ /* 0x000fe2000f8e00ff */
[----:B------:R-:W5:Y:S01]  /*de70*/  LD.E.128 R124, desc[UR14][R126.64] ;  /* 0x0000000e7e7c7980 */ /* 0x000f62000c101d00 */
[----:B------:R-:W-:Y:S01]  /*de80*/  IMAD.U32 R13, RZ, RZ, UR5 ;  /* 0x00000005ff0d7e24 */ /* 0x000fe2000f8e00ff */
[----:B------:R-:W-:Y:S01]  /*de90*/  ULDC.64 UR6, c[0x0][0xad8] ;  /* 0x0002b60000067ab9 */ /* 0x000fe20000000a00 */
[----:B------:R-:W-:Y:S01]  /*dea0*/  IMAD R21, R15, UR9, R0 ;  /* 0x000000090f157c24 */ /* 0x000fe2000f8e0200 */
[----:B------:R-:W5:Y:S01]  /*deb0*/  LD.E.128 R128, desc[UR14][R130.64] ;  /* 0x0000000e82807980 */ /* 0x000f62000c101d00 */
[----:B------:R-:W-:-:S03]  /*dec0*/  SHF.R.S32.HI R0, RZ, 0x1f, R199 ;  /* 0x0000001fff007819 */ /* 0x000fc600000114c7 */
[----:B------:R-:W5:Y:S01]  /*ded0*/  LD.E.128 R132, desc[UR14][R134.64] ;  /* 0x0000000e86847980 */ /* 0x000f62000c101d00 */
[----:B------:R-:W-:-:S03]  /*dee0*/  IMAD.WIDE.U32 R12, R15, UR8, R12 ;  /* 0x000000080f0c7c25 */ /* 0x000fc6000f8e000c */
[----:B------:R-:W5:Y:S01]  /*def0*/  LD.E.128 R136, desc[UR14][R138.64] ;  /* 0x0000000e8a887980 */ /* 0x000f62000c101d00 */
[----:B------:R-:W-:Y:S01]  /*df00*/  @!PT LDS RZ, [RZ] ;  /* 0x00000000fffff984 */ /* 0x000fe20000000800 */
[----:B------:R-:W-:Y:S01]  /*df10*/  @!PT LDS RZ, [RZ] ;  /* 0x00000000fffff984 */ /* 0x000fe20000000800 */
[----:B------:R-:W-:Y:S01]  /*df20*/  @!PT LDS RZ, [RZ] ;  /* 0x00000000fffff984 */ /* 0x000fe20000000800 */
[----:B------:R-:W-:Y:S01]  /*df30*/  @!PT LDS RZ, [RZ] ;  /* 0x00000000fffff984 */ /* 0x000fe20000000800 */
[----:B------:R0:W-:Y:S06]  /*df40*/  MEMBAR.ALL.CTA ;  /* 0x0000000000007992 */ /* 0x0001ec0000008000 */
[----:B0-----:R-:W0:Y:S01]  /*df50*/  FENCE.VIEW.ASYNC.S ;  /* 0x00000000000073c6 */ /* 0x001e220000000000 */
[----:B------:R-:W-:Y:S02]  /*df60*/  IMAD.IADD R13, R13, 0x1, R21 ;  /* 0x000000010d0d7824 */ /* 0x000fe400078e0215 */
[----:B------:R-:W-:-:S02]  /*df70*/  IMAD R2, R0, UR6, RZ ;  /* 0x0000000600027c24 */ /* 0x000fc4000f8e02ff */
[----:B------:R-:W-:Y:S02]  /*df80*/  VIADD R22, R206, UR60 ;  /* 0x0000003cce167c36 */ /* 0x000fe40008000000 */
[C---:B------:R-:W-:Y:S02]  /*df90*/  IMAD R15, R199.reuse, UR7, R2 ;  /* 0x00000007c70f7c24 */ /* 0x040fe4000f8e0202 */
[----:B------:R-:W-:Y:S01]  /*dfa0*/  IMAD.WIDE.U32 R12, R199, UR6, R12 ;  /* 0x00000006c70c7c25 */ /* 0x000fe2000f8e000c */
[C---:B------:R-:W-:Y:S01]  /*dfb0*/  ISETP.GE.AND P2, PT, R22.reuse, R3, PT ;  /* 0x000000031600720c */ /* 0x040fe20003f46270 */
[----:B------:R-:W-:Y:S02]  /*dfc0*/  ULDC.64 UR6, c[0x0][0xa80] ;  /* 0x0002a00000067ab9 */ /* 0x000fe40000000a00 */
[----:B------:R-:W-:Y:S01]  /*dfd0*/  VIADD R0, R22, 0x20 ;  /* 0x0000002016007836 */ /* 0x000fe20000000000 */
[----:B------:R-:W-:Y:S01]  /*dfe0*/  LEA R2, P3, R12, UR6, 0x1 ;  /* 0x000000060c027c11 */ /* 0x000fe2000f8608ff */
[----:B------:R-:W-:-:S02]  /*dff0*/  IMAD.IADD R13, R13, 0x1, R15 ;  /* 0x000000010d0d7824 */ /* 0x000fc400078e020f */
[----:B------:R-:W-:Y:S01]  /*e000*/  VIADD R198, R198, 0x30820 ;  /* 0x00030820c6c67836 */ /* 0x000fe20000000000 */
[-C--:B------:R-:W-:Y:S01]  /*e010*/  ISETP.GE.AND P1, PT, R0, R3.reuse, PT ;  /* 0x000000030000720c */ /* 0x080fe20003f26270 */
[----:B------:R-:W-:Y:S01]  /*e020*/  VIADD R0, R22, 0x40 ;  /* 0x0000004016007836 */ /* 0x000fe20000000000 */
[----:B------:R-:W-:Y:S02]  /*e030*/  LEA.HI.X R16, R12, UR7, R13, 0x1, P3 ;  /* 0x000000070c107c11 */ /* 0x000fe400098f0c0d */
[----:B------:R-:W-:Y:S01]  /*e040*/  PRMT R198, RZ, 0x654, R198 ;  /* 0x00000654ffc67816 */ /* 0x000fe200000000c6 */
[----:B0-----:R4:W0:Y:S01]  /*e050*/  SHFL.IDX PT, R24, R2, RZ, 0x181f ;  /* 0x00181fff02187589 */ /* 0x00182200000e0000 */
[----:B------:R-:W-:Y:S01]  /*e060*/  ISETP.GE.AND P0, PT, R0, R3, PT ;  /* 0x000000030000720c */ /* 0x000fe20003f06270 */
[----:B------:R-:W-:Y:S01]  /*e070*/  BSSY B1, `(.L_x_1237) ;  /* 0x0000016000017945 */ /* 0x000fe20003800000 */
[----:B------:R4:W-:Y:S01]  /*e080*/  SYNCS.ARRIVE.TRANS64.RED.A1T0 RZ, [R198+URZ], RZ ;  /* 0x000000ffc6ff79a7 */ /* 0x0009e2000810043f */
[----:B------:R4:W1:Y:S02]  /*e090*/  SHFL.IDX PT, R0, R16, RZ, 0x181f ;  /* 0x00181fff10007589 */ /* 0x00086400000e0000 */
[----:B------:R-:W-:Y:S08]  /*e0a0*/  @P2 BRA `(.L_x_1238) ;  /* 0x0000000000482947 */ /* 0x000ff00003800000 */
        /* <DEDUP_REMOVED lines=18> */
.L_x_1238:
[----:B------:R-:W-:Y:S05]  /*e1d0*/  BSYNC B1 ;  /* 0x0000000000017941 */ /* 0x000fea0003800000 */
.L_x_1237:
[----:B-1----:R1:W3:Y:S01]  /*e1e0*/  SHFL.IDX PT, R0, R16, 0x1, 0x181f ;  /* 0x00381f0010007f89 */ /* 0x0022e200000e0000 */
[----:B------:R-:W-:Y:S03]  /*e1f0*/  BSSY B1, `(.L_x_1239) ;  /* 0x0000015000017945 */ /* 0x000fe60003800000 */
[----:B--2---:R1:W2:Y:S01]  /*e200*/  SHFL.IDX PT, R14, R2, 0x1, 0x181f ;  /* 0x00381f00020e7f89 */ /* 0x0042a200000e0000 */
[----:B------:R-:W-:Y:S05]  /*e210*/  @P1 BRA `(.L_x_1240) ;  /* 0x0000000000481947 */ /* 0x000fea0003800000 */
[----:B------:R-:W-:Y:S01]  /*e220*/  ULDC UR5, c[0x0][0xac8] ;  /* 0x0002b20000057ab9 */ /* 0x000fe20000000800 */
[----:B------:R-:W-:Y:S01]  /*e230*/  ULDC.64 UR6, c[0x0][0x208] ;  /* 0x0000820000067ab9 */ /* 0x000fe20000000a00 */
[----:B------:R-:W-:Y:S02]  /*e240*/  ISETP.GE.AND P4, PT, R18, UR5, PT ;  /* 0x0000000512007c0c */ /* 0x000fe4000bf86270 */
[----:B------:R-:W-:Y:S02]  /*e250*/  ISETP.GE.AND P3, PT, R200, UR5, PT ;  /* 0x00000005c8007c0c */ /* 0x000fe4000bf66270 */
[----:B------:R-:W-:Y:S02]  /*e260*/  ISETP.GE.AND P2, PT, R23, UR5, PT ;  /* 0x0000000517007c0c */ /* 0x000fe4000bf46270 */
[----:B------:R-:W-:-:S07]  /*e270*/  ISETP.GE.AND P1, PT, R201, UR5, PT ;  /* 0x00000005c9007c0c */ /* 0x000fce000bf26270 */
[-C--:B--2--5:R-:W-:Y:S02]  /*e280*/  @!P4 LEA R8, P6, R18, R14.reuse, 0x1 ;  /* 0x0000000e1208c211 */ /* 0x0a4fe400078c08ff */
[----:B------:R-:W-:Y:S02]  /*e290*/  @!P3 LEA R10, P5, R200, R14, 0x1 ;  /* 0x0000000ec80ab211 */ /* 0x000fe400078a08ff */
[----:B---3--:R-:W-:Y:S02]  /*e2a0*/  @!P4 LEA.HI.X R9, R18, R0, R216, 0x1, P6 ;  /* 0x000000001209c211 */ /* 0x008fe400030f0cd8 */
        /* <DEDUP_REMOVED lines=9> */
.L_x_1240:
[----:B------:R-:W-:Y:S05]  /*e340*/  BSYNC B1 ;  /* 0x0000000000017941 */ /* 0x000fea0003800000 */
.L_x_1239:
[----:B---3--:R3:W0:Y:S01]  /*e350*/  SHFL.IDX PT, R0, R16, 0x2, 0x181f ;  /* 0x00581f0010007f89 */ /* 0x00862200000e0000 */
        /* <DEDUP_REMOVED lines=21> */
.L_x_1242:
[----:B------:R-:W-:Y:S05]  /*e4b0*/  BSYNC B1 ;  /* 0x0000000000017941 */ /* 0x000fea0003800000 */
.L_x_1241:
[----:B0-----:R-:W-:Y:S01]  /*e4c0*/  VIADD R0, R22, 0x60 ;  /* 0x0000006016007836 */ /* 0x001fe20000000000 */
[----:B-1-34-:R-:W3:Y:S04]  /*e4d0*/  SHFL.IDX PT, R16, R16, 0x3, 0x181f ;  /* 0x00781f0010107f89 */ /* 0x01aee800000e0000 */
[----:B------:R-:W-:Y:S01]  /*e4e0*/  ISETP.GE.AND P0, PT, R0, R3, PT ;  /* 0x000000030000720c */ /* 0x000fe20003f06270 */
[----:B------:R4:W0:-:S12]  /*e4f0*/  SHFL.IDX PT, R12, R2, 0x3, 0x181f ;  /* 0x00781f00020c7f89 */ /* 0x00081800000e0000 */
[----:B----4-:R-:W-:Y:S05]  /*e500*/  @P0 BRA `(.L_x_1243) ;  /* 0x0000000c00540947 */ /* 0x010fea0003800000 */
[----:B------:R-:W-:Y:S01]  /*e510*/  ULDC UR5, c[0x0][0xac8] ;  /* 0x0002b20000057ab9 */ /* 0x000fe20000000800 */
[----:B------:R-:W-:Y:S01]  /*e520*/  ULDC.64 UR6, c[0x0][0x208] ;  /* 0x0000820000067ab9 */ /* 0x000fe20000000a00 */
[----:B------:R-:W-:Y:S02]  /*e530*/  ISETP.GE.AND P3, PT, R18, UR5, PT ;  /* 0x0000000512007c0c */ /* 0x000fe4000bf66270 */
[----:B------:R-:W-:Y:S02]  /*e540*/  ISETP.GE.AND P4, PT, R200, UR5, PT ;  /* 0x00000005c8007c0c */ /* 0x000fe4000bf86270 */
[----:B------:R-:W-:-:S09]  /*e550*/  ISETP.GE.AND P5, PT, R23, UR5, PT ;  /* 0x0000000517007c0c */ /* 0x000fd2000bfa6270 */
[-C--:B0-----:R-:W-:Y:S02]  /*e560*/  @!P3 LEA R2, P0, R18, R12.reuse, 0x1 ;  /* 0x0000000c1202b211 */ /* 0x081fe400078008ff */
[----:B-----5:R-:W-:Y:S02]  /*e570*/  @!P4 LEA R8, P1, R200, R12, 0x1 ;  /* 0x0000000cc808c211 */ /* 0x020fe400078208ff */
[----:B---3--:R-:W-:Y:S02]  /*e580*/  @!P3 LEA.HI.X R3, R18, R16, R216, 0x1, P0 ;  /* 0x000000101203b211 */ /* 0x008fe400000f0cd8 */
        /* <DEDUP_REMOVED lines=8> */
[----:B----4-:R-:W-:Y:S01]  /*e610*/  LEA R2, P0, R201, R12, 0x1 ;  /* 0x0000000cc9027211 */ /* 0x010fe200078008ff */
[----:B------:R-:W-:-:S03]  /*e620*/  ULDC.64 UR6, c[0x0][0x208] ;  /* 0x0000820000067ab9 */ /* 0x000fc60000000a00 */
[----:B------:R-:W-:-:S05]  /*e630*/  LEA.HI.X R3, R201, R16, R213, 0x1, P0 ;  /* 0x00000010c9037211 */ /* 0x000fca00000f0cd5 */
[----:B------:R0:W-:Y:S01]  /*e640*/  ST.E.128 desc[UR6][R2.64], R136 ;  /* 0x0000008802007985 */ /* 0x0001e2000c101d06 */
[----:B------:R-:W-:Y:S05]  /*e650*/  BRA `(.L_x_1243) ;  /* 0x0000000c00007947 */ /* 0x000fea0003800000 */
.L_x_1236:
[----:B------:R-:W0:Y:S01]  /*e660*/  LDC R8, c[0x0][0xbe8] ;  /* 0x0002fa00ff087b82 */ /* 0x000e220000000800 */
[----:B------:R-:W-:Y:S01]  /*e670*/  R2UR UR6, R203 ;  /* 0x00000000cb0672ca */ /* 0x000fe200000e0000 */
[----:B------:R-:W-:Y:S01]  /*e680*/  BSSY B1, `(.L_x_1244) ;  /* 0x0000035000017945 */ /* 0x000fe20003800000 */
[----:B------:R-:W-:Y:S01]  /*e690*/  R2UR UR5, R204 ;  /* 0x00000000cc0572ca */ /* 0x000fe200000e0000 */
[----:B------:R-:W-:Y:S01]  /*e6a0*/  IMAD R6, R202, 0x20, R206 ;  /* 0x00000020ca067824 */ /* 0x000fe200078e02ce */
[----:B------:R-:W-:-:S09]  /*e6b0*/  ISETP.GE.AND P0, PT, R217, 0x80, PT ;  /* 0x00000080d900780c */ /* 0x000fd20003f06270 */
[----:B------:R-:W-:Y:S02]  /*e6c0*/  USHF.R.S32.HI UR8, URZ, 0x1f, UR6 ;  /* 0x0000001f3f087899 */ /* 0x000fe40008011406 */
[----:B------:R-:W-:Y:S01]  /*e6d0*/  USHF.R.S32.HI UR9, URZ, 0x1f, UR5 ;  /* 0x0000001f3f097899 */ /* 0x000fe20008011405 */
[----:B0-----:R-:W-:-:S13]  /*e6e0*/  ISETP.NE.AND P1, PT, R8, 0x1, PT ;  /* 0x000000010800780c */ /* 0x001fda0003f25270 */
[----:B------:R-:W0:Y:S08]  /*e6f0*/  @P1 LDC R9, c[0x0][0xbec] ;  /* 0x0002fb00ff091b82 */ /* 0x000e300000000800 */
[----:B------:R-:W1:Y:S01]  /*e700*/  @P1 LDC R11, c[0x0][0xbf0] ;  /* 0x0002fc00ff0b1b82 */ /* 0x000e620000000800 */
[----:B------:R-:W-:Y:S05]  /*e710*/  @P0 BRA `(.L_x_1245) ;  /* 0x0000000000ac0947 */ /* 0x000fea0003800000 */
[----:B------:R-:W2:Y:S01]  /*e720*/  S2R R0, SR_TID.X ;  /* 0x0000000000007919 */ /* 0x000ea20000002100 */
[----:B------:R-:W3:Y:S01]  /*e730*/  LDC R3, c[0x0][0xbe8] ;  /* 0x0002fa00ff037b82 */ /* 0x000ee20000000800 */
[----:B------:R-:W-:Y:S01]  /*e740*/  IMAD.U32 R4, RZ, RZ, UR60 ;  /* 0x0000003cff047e24 */ /* 0x000fe2000f8e00ff */
[----:B------:R-:W-:Y:S02]  /*e750*/  ULDC UR5, c[0x0][0xa88] ;  /* 0x0002a20000057ab9 */ /* 0x000fe40000000800 */
[----:B---3--:R-:W-:Y:S02]  /*e760*/  IMAD R5, R3, UR5, RZ ;  /* 0x0000000503057c24 */ /* 0x008fe4000f8e02ff */
[----:B--2---:R-:W-:-:S04]  /*e770*/  IADD3 R4, R4, -0x80, R0 ;  /* 0xffffff8004047810 */ /* 0x004fc80007ffe000 */
[----:B------:R-:W-:-:S13]  /*e780*/  ISETP.GE.AND P0, PT, R4, R5, PT ;  /* 0x000000050400720c */ /* 0x000fda0003f06270 */
[----:B------:R-:W-:Y:S05]  /*e790*/  @P0 BRA `(.L_x_1245) ;  /* 0x00000000008c0947 */ /* 0x000fea0003800000 */
[----:B------:R-:W-:Y:S01]  /*e7a0*/  ISETP.NE.AND P0, PT, R3, 0x1, PT ;  /* 0x000000010300780c */ /* 0x000fe20003f05270 */
[----:B------:R-:W-:Y:S01]  /*e7b0*/  ULDC.64 UR10, c[0x0][0xb90] ;  /* 0x0002e400000a7ab9 */ /* 0x000fe20000000a00 */
[----:B------:R-:W-:Y:S01]  /*e7c0*/  R2UR UR13, R203 ;  /* 0x00000000cb0d72ca */ /* 0x000fe200000e0000 */
[----:B------:R-:W-:Y:S01]  /*e7d0*/  UIMAD UR5, UR8, UR10, URZ ;  /* 0x0000000a080572a4 */ /* 0x000fe2000f8e023f */
[----:B------:R-:W-:Y:S01]  /*e7e0*/  R2UR UR12, R204 ;  /* 0x00000000cc0c72ca */ /* 0x000fe200000e0000 */
[----:B------:R-:W-:-:S08]  /*e7f0*/  IMAD.MOV.U32 R2, RZ, RZ, R4 ;  /* 0x000000ffff027224 */ /* 0x000fd000078e0004 */
[----:B------:R-:W2:Y:S02]  /*e800*/  @P0 LDC R5, c[0x0][0xbec] ;  /* 0x0002fb00ff050b82 */ /* 0x000ea40000000800 */
[----:B------:R-:W-:Y:S02]  /*e810*/  UIMAD.WIDE.U32 UR6, UR13, UR10, URZ ;  /* 0x0000000a0d0672a5 */ /* 0x000fe4000f8e003f */
[----:B------:R-:W-:-:S03]  /*e820*/  UIMAD UR5, UR13, UR11, UR5 ;  /* 0x0000000b0d0572a4 */ /* 0x000fc6000f8e0205 */
[----:B------:R-:W-:Y:S01]  /*e830*/  ULDC.64 UR10, c[0x0][0xb98] ;  /* 0x0002e600000a7ab9 */ /* 0x000fe20000000a00 */
[----:B------:R-:W3:Y:S01]  /*e840*/  @P0 LDC R7, c[0x0][0xbf0] ;  /* 0x0002fc00ff070b82 */ /* 0x000ee20000000800 */
[----:B------:R-:W-:Y:S02]  /*e850*/  UIADD3 UR7, UR7, UR5, URZ ;  /* 0x0000000507077290 */ /* 0x000fe4000fffe03f */
[----:B------:R-:W-:Y:S02]  /*e860*/  UIMAD UR5, UR9, UR10, URZ ;  /* 0x0000000a090572a4 */ /* 0x000fe4000f8e023f */
[----:B------:R-:W-:Y:S02]  /*e870*/  UIMAD.WIDE.U32 UR6, UR12, UR10, UR6 ;  /* 0x0000000a0c0672a5 */ /* 0x000fe4000f8e0006 */
[----:B------:R-:W-:-:S03]  /*e880*/  UIMAD UR5, UR12, UR11, UR5 ;  /* 0x0000000b0c0572a4 */ /* 0x000fc6000f8e0205 */
[----:B------:R-:W-:Y:S01]  /*e890*/  ULDC.64 UR10, c[0x0][0xb88] ;  /* 0x0002e200000a7ab9 */ /* 0x000fe20000000a00 */
[----:B------:R-:W-:Y:S01]  /*e8a0*/  ULDC.64 UR12, c[0x0][0x208] ;  /* 0x00008200000c7ab9 */ /* 0x000fe20000000a00 */
[----:B--2---:R-:W-:-:S05]  /*e8b0*/  @P0 IMAD.HI.U32 R0, R4, R5, RZ ;  /* 0x0000000504000227 */ /* 0x004fca00078e00ff */
[----:B---3--:R-:W-:-:S05]  /*e8c0*/  @P0 SHF.R.U32.HI R2, RZ, R7, R0 ;  /* 0x00000007ff020219 */ /* 0x008fca0000011600 */
[----:B------:R-:W-:-:S04]  /*e8d0*/  IMAD.MOV R5, RZ, RZ, -R2 ;  /* 0x000000ffff057224 */ /* 0x000fc800078e0a02 */
[----:B------:R-:W-:Y:S01]  /*e8e0*/  IMAD R5, R3, R5, R4 ;  /* 0x0000000503057224 */ /* 0x000fe200078e0204 */
[----:B------:R-:W-:Y:S01]  /*e8f0*/  SHF.R.S32.HI R3, RZ, 0x1f, R2 ;  /* 0x0000001fff037819 */ /* 0x000fe20000011402 */
[----:B------:R-:W-:Y:S01]  /*e900*/  IMAD.U32 R4, RZ, RZ, UR5 ;  /* 0x00000005ff047e24 */ /* 0x000fe2000f8e00ff */
[----:B------:R-:W-:Y:S02]  /*e910*/  IADD3 R2, P0, R2, UR6, RZ ;  /* 0x0000000602027c10 */ /* 0x000fe4000ff1e0ff */
[----:B------:R-:W-:Y:S02]  /*e920*/  SHF.R.S32.HI R0, RZ, 0x1f, R5 ;  /* 0x0000001fff007819 */ /* 0x000fe40000011405 */
[----:B------:R-:W-:Y:S01]  /*e930*/  IADD3.X R3, R3, UR7, R4, P0, !PT ;  /* 0x0000000703037c10 */ /* 0x000fe200087fe404 */
[----:B------:R-:W-:Y:S02]  /*e940*/  ULDC.64 UR6, c[0x0][0xb50] ;  /* 0x0002d40000067ab9 */ /* 0x000fe40000000a00 */
[----:B------:R-:W-:-:S02]  /*e950*/  IMAD R0, R0, UR10, RZ ;  /* 0x0000000a00007c24 */ /* 0x000fc4000f8e02ff */
[----:B------:R-:W-:-:S04]  /*e960*/  IMAD.WIDE.U32 R2, R5, UR10, R2 ;  /* 0x0000000a05027c25 */ /* 0x000fc8000f8e0002 */
[----:B------:R-:W-:Y:S01]  /*e970*/  IMAD R7, R5, UR11, R0 ;  /* 0x0000000b05077c24 */ /* 0x000fe2000f8e0200 */
[----:B------:R-:W-:-:S03]  /*e980*/  LEA R4, P0, R2, UR6, 0x2 ;  /* 0x0000000602047c11 */ /* 0x000fc6000f8010ff */
[----:B------:R-:W-:-:S05]  /*e990*/  IMAD.IADD R3, R3, 0x1, R7 ;  /* 0x0000000103037824 */ /* 0x000fca00078e0207 */
[----:B------:R-:W-:Y:S01]  /*e9a0*/  LEA.HI.X R5, R2, UR7, R3, 0x2, P0 ;  /* 0x0000000702057c11 */ /* 0x000fe200080f1403 */
[----:B------:R-:W-:-:S05]  /*e9b0*/  IMAD.MOV.U32 R3, RZ, RZ, -0x800000 ;  /* 0xff800000ff037424 */ /* 0x000fca00078e00ff */
[----:B------:R2:W-:Y:S02]  /*e9c0*/  STG.E desc[UR12][R4.64], R3 ;  /* 0x0000000304007986 */ /* 0x0005e4000c10190c */
.L_x_1245:
[----:B------:R-:W-:Y:S05]  /*e9d0*/  BSYNC B1 ;  /* 0x0000000000017941 */ /* 0x000fea0003800000 */
.L_x_1244:
[----:B------:R-:W-:Y:S01]  /*e9e0*/  R2UR UR13, R203 ;  /* 0x00000000cb0d72ca */ /* 0x000fe200000e0000 */
[----:B------:R-:W-:Y:S01]  /*e9f0*/  ULDC.64 UR10, c[0x0][0xae8] ;  /* 0x0002ba00000a7ab9 */ /* 0x000fe20000000a00 */
[----:B------:R-:W-:Y:S01]  /*ea00*/  R2UR UR12, R204 ;  /* 0x00000000cc0c72ca */ /* 0x000fe200000e0000 */
[----:B------:R-:W-:Y:S01]  /*ea10*/  UIMAD UR5, UR8, UR10, URZ ;  /* 0x0000000a080572a4 */ /* 0x000fe2000f8e023f */
[----:B------:R-:W-:Y:S01]  /*ea20*/  VIADD R6, R6, UR60 ;  /* 0x0000003c06067c36 */ /* 0x000fe20008000000 */
[----:B------:R-:W-:Y:S03]  /*ea30*/  BSSY B1, `(.L_x_1246) ;  /* 0x000003d000017945 */ /* 0x000fe60003800000 */
[----:B0-----:R-:W-:-:S04]  /*ea40*/  @P1 IMAD.HI.U32 R0, R6, R9, RZ ;  /* 0x0000000906001227 */ /* 0x001fc800078e00ff */
[----:B--2---:R-:W-:Y:S01]  /*ea50*/  IMAD.MOV.U32 R5, RZ, RZ, R6 ;  /* 0x000000ffff057224 */ /* 0x004fe200078e0006 */
[----:B------:R-:W-:Y:S01]  /*ea60*/  UIMAD.WIDE.U32 UR6, UR13, UR10, URZ ;  /* 0x0000000a0d0672a5 */ /* 0x000fe2000f8e003f */
[----:B-1----:R-:W-:Y:S01]  /*ea70*/  @P1 SHF.R.U32.HI R5, RZ, R11, R0 ;  /* 0x0000000bff051219 */ /* 0x002fe20000011600 */
[----:B------:R-:W-:-:S03]  /*ea80*/  UIMAD UR5, UR13, UR11, UR5 ;  /* 0x0000000b0d0572a4 */ /* 0x000fc6000f8e0205 */
[----:B------:R-:W-:Y:S01]  /*ea90*/  ULDC.64 UR10, c[0x0][0xaf0] ;  /* 0x0002bc00000a7ab9 */ /* 0x000fe20000000a00 */
[----:B------:R-:W-:Y:S01]  /*eaa0*/  UIADD3 UR7, UR7, UR5, URZ ;  /* 0x0000000507077290 */ /* 0x000fe2000fffe03f */
[--C-:B------:R-:W-:Y:S01]  /*eab0*/  SHF.R.S32.HI R0, RZ, 0x1f, R5.reuse ;  /* 0x0000001fff007819 */ /* 0x100fe20000011405 */
[----:B------:R-:W-:Y:S01]  /*eac0*/  UIMAD UR5, UR9, UR10, URZ ;  /* 0x0000000a090572a4 */ /* 0x000fe2000f8e023f */
[----:B------:R-:W-:Y:S01]  /*ead0*/  IMAD.MOV R7, RZ, RZ, -R5 ;  /* 0x000000ffff077224 */ /* 0x000fe200078e0a05 */
[----:B------:R-:W-:Y:S02]  /*eae0*/  UIMAD.WIDE.U32 UR6, UR12, UR10, UR6 ;  /* 0x0000000a0c0672a5 */ /* 0x000fe4000f8e0006 */
[----:B------:R-:W-:Y:S01]  /*eaf0*/  UIMAD UR5, UR12, UR11, UR5 ;  /* 0x0000000b0c0572a4 */ /* 0x000fe2000f8e0205 */
[----:B------:R-:W-:Y:S01]  /*eb00*/  IMAD R7, R8, R7, R6 ;  /* 0x0000000708077224 */ /* 0x000fe200078e0206 */
[----:B------:R-:W-:Y:S01]  /*eb10*/  ULDC.64 UR8, c[0x0][0xae0] ;  /* 0x0002b80000087ab9 */ /* 0x000fe20000000a00 */
[----:B------:R-:W-:Y:S01]  /*eb20*/  VIADD R6, R206, UR60 ;  /* 0x0000003cce067c36 */ /* 0x000fe20008000000 */
[----:B------:R-:W-:Y:S01]  /*eb30*/  UIADD3 UR5, UR7, UR5, URZ ;  /* 0x0000000507057290 */ /* 0x000fe2000fffe03f */
[----:B------:R-:W-:-:S02]  /*eb40*/  IMAD R0, R0, UR8, RZ ;  /* 0x0000000800007c24 */ /* 0x000fc4000f8e02ff */
[----:B------:R-:W-:Y:S02]  /*eb50*/  IMAD.U32 R3, RZ, RZ, UR7 ;  /* 0x00000007ff037e24 */ /* 0x000fe4000f8e00ff */
[----:B------:R-:W-:Y:S01]  /*eb60*/  IMAD.U32 R2, RZ, RZ, UR6 ;  /* 0x00000006ff027e24 */ /* 0x000fe2000f8e00ff */
[----:B------:R-:W-:Y:S01]  /*eb70*/  ULDC.64 UR6, c[0x0][0xad8] ;  /* 0x0002b60000067ab9 */ /* 0x000fe20000000a00 */
[----:B------:R-:W-:Y:S01]  /*eb80*/  IMAD.U32 R3, RZ, RZ, UR5 ;  /* 0x00000005ff037e24 */ /* 0x000fe2000f8e00ff */
[----:B------:R-:W-:Y:S01]  /*eb90*/  ULDC UR5, c[0x0][0xa88] ;  /* 0x0002a20000057ab9 */ /* 0x000fe20000000800 */
[C---:B------:R-:W-:Y:S01]  /*eba0*/  IMAD R9, R5.reuse, UR9, R0 ;  /* 0x0000000905097c24 */ /* 0x040fe2000f8e0200 */
[----:B------:R-:W-:Y:S01]  /*ebb0*/  SHF.R.S32.HI R0, RZ, 0x1f, R7 ;  /* 0x0000001fff007819 */ /* 0x000fe20000011407 */
[----:B------:R-:W-:-:S04]  /*ebc0*/  IMAD.WIDE.U32 R2, R5, UR8, R2 ;  /* 0x0000000805027c25 */ /* 0x000fc8000f8e0002 */
[----:B------:R-:W-:Y:S02]  /*ebd0*/  IMAD.IADD R3, R3, 0x1, R9 ;  /* 0x0000000103037824 */ /* 0x000fe400078e0209 */
[----:B------:R-:W-:Y:S02]  /*ebe0*/  IMAD R4, R0, UR6, RZ ;  /* 0x0000000600047c24 */ /* 0x000fe4000f8e02ff */
[----:B------:R-:W-:Y:S02]  /*ebf0*/  IMAD R9, R8, UR5, RZ ;  /* 0x0000000508097c24 */ /* 0x000fe4000f8e02ff */
[C---:B------:R-:W-:Y:S02]  /*ec00*/  IMAD R5, R7.reuse, UR7, R4 ;  /* 0x0000000707057c24 */ /* 0x040fe4000f8e0204 */
[----:B------:R-:W-:Y:S01]  /*ec10*/  IMAD.WIDE.U32 R2, R7, UR6, R2 ;  /* 0x0000000607027c25 */ /* 0x000fe2000f8e0002 */
[----:B------:R-:W-:Y:S01]  /*ec20*/  ISETP.GE.AND P2, PT, R6, R9, PT ;  /* 0x000000090600720c */ /* 0x000fe20003f46270 */
[----:B------:R-:W-:-:S02]  /*ec30*/  ULDC.64 UR6, c[0x0][0xa80] ;  /* 0x0002a00000067ab9 */ /* 0x000fc40000000a00 */
[----:B------:R-:W-:Y:S01]  /*ec40*/  VIADD R0, R6, 0x20 ;  /* 0x0000002006007836 */ /* 0x000fe20000000000 */
[----:B------:R-:W-:Y:S01]  /*ec50*/  LEA R4, P3, R2, UR6, 0x1 ;  /* 0x0000000602047c11 */ /* 0x000fe2000f8608ff */
[----:B------:R-:W-:-:S03]  /*ec60*/  IMAD.IADD R3, R3, 0x1, R5 ;  /* 0x0000000103037824 */ /* 0x000fc600078e0205 */
[-C--:B------:R-:W-:Y:S01]  /*ec70*/  ISETP.GE.AND P1, PT, R0, R9.reuse, PT ;  /* 0x000000090000720c */ /* 0x080fe20003f26270 */
[----:B------:R-:W-:Y:S01]  /*ec80*/  VIADD R0, R6, 0x40 ;  /* 0x0000004006007836 */ /* 0x000fe20000000000 */
[----:B------:R-:W-:Y:S02]  /*ec90*/  LEA.HI.X R5, R2, UR7, R3, 0x1, P3 ;  /* 0x0000000702057c11 */ /* 0x000fe400098f0c03 */
[----:B------:R0:W1:Y:S02]  /*eca0*/  SHFL.IDX PT, R2, R4, RZ, 0x181f ;  /* 0x00181fff04027589 */ /* 0x00006400000e0000 */
[----:B------:R-:W-:Y:S02]  /*ecb0*/  ISETP.GE.AND P0, PT, R0, R9, PT ;  /* 0x000000090000720c */ /* 0x000fe40003f06270 */
[----:B------:R0:W2:Y:S01]  /*ecc0*/  SHFL.IDX PT, R0, R5, RZ, 0x181f ;  /* 0x00181fff05007589 */ /* 0x0000a200000e0000 */
[----:B------:R-:W-:Y:S10]  /*ecd0*/  @P2 BRA `(.L_x_1247) ;  /* 0x0000000000482947 */ /* 0x000ff40003800000 */
        /* <DEDUP_REMOVED lines=18> */
.L_x_1247:
[----:B------:R-:W-:Y:S05]  /*ee00*/  BSYNC B1 ;  /* 0x0000000000017941 */ /* 0x000fea0003800000 */
.L_x_1246:
[----:B--2---:R2:W4:Y:S01]  /*ee10*/  SHFL.IDX PT, R0, R5, 0x1, 0x181f ;  /* 0x00381f0005007f89 */ /* 0x00452200000e0000 */
[----:B------:R-:W-:Y:S03]  /*ee20*/  BSSY B1, `(.L_x_1248) ;  /* 0x0000015000017945 */ /* 0x000fe60003800000 */
[----:B-1-3--:R2:W1:Y:S01]  /*ee30*/  SHFL.IDX PT, R2, R4, 0x1, 0x181f ;  /* 0x00381f0004027f89 */ /* 0x00a46200000e0000 */
        /* <DEDUP_REMOVED lines=8> */
[----:B------:R-:W-:Y:S02]  /*eec0*/  @!P3 LEA R12, P5, R200, R2, 0x1 ;  /* 0x00000002c80cb211 */ /* 0x000fe400078a08ff */
[----:B----4-:R-:W-:Y:S02]  /*eed0*/  @!P4 LEA.HI.X R11, R18, R0, R216, 0x1, P6 ;  /* 0x00000000120bc211 */ /* 0x010fe400030f0cd8 */
        /* <DEDUP_REMOVED lines=9> */
.L_x_1249:
[----:B------:R-:W-:Y:S05]  /*ef70*/  BSYNC B1 ;  /* 0x0000000000017941 */ /* 0x000fea0003800000 */
.L_x_1248:
[----:B----4-:R4:W0:Y:S01]  /*ef80*/  SHFL.IDX PT, R0, R5, 0x2, 0x181f ;  /* 0x00581f0005007f89 */ /* 0x01082200000e0000 */
        /* <DEDUP_REMOVED lines=10> */
[-C--:B------:R-:W-:Y:S02]  /*f030*/  @!P2 LEA R12, P5, R200, R2.reuse, 0x1 ;  /* 0x00000002c80ca211 */ /* 0x080fe400078a08ff */
        /* <DEDUP_REMOVED lines=10> */
.L_x_1251:
[----:B------:R-:W-:Y:S05]  /*f0e0*/  BSYNC B1 ;  /* 0x0000000000017941 */ /* 0x000fea0003800000 */
.L_x_1250:
[----:B0-----:R-:W-:Y:S01]  /*f0f0*/  VIADD R0, R6, 0x60 ;  /* 0x0000006006007836 */ /* 0x001fe20000000000 */
[----:B--2-4-:R-:W0:Y:S04]  /*f100*/  SHFL.IDX PT, R5, R5, 0x3, 0x181f ;  /* 0x00781f0005057f89 */ /* 0x014e2800000e0000 */
[----:B------:R-:W-:Y:S01]  /*f110*/  ISETP.GE.AND P0, PT, R0, R9, PT ;  /* 0x000000090000720c */ /* 0x000fe20003f06270 */
[----:B-1-3--:R1:W2:-:S12]  /*f120*/  SHFL.IDX PT, R2, R4, 0x3, 0x181f ;  /* 0x00781f0004027f89 */ /* 0x00a29800000e0000 */
        /* <DEDUP_REMOVED lines=8> */
[-C--:B------:R-:W-:Y:S02]  /*f1b0*/  @!P2 LEA R8, P5, R200, R2.reuse, 0x1 ;  /* 0x00000002c808a211 */ /* 0x080fe400078a08ff */
[-C--:B------:R-:W-:Y:S02]  /*f1c0*/  @!P1 LEA R10, P4, R23, R2.reuse, 0x1 ;  /* 0x00000002170a9211 */ /* 0x080fe400078808ff */
[-C--:B0-----:R-:W-:Y:S02]  /*f1d0*/  @!P3 LEA.HI.X R7, R18, R5.reuse, R216, 0x1, P6 ;  /* 0x000000051207b211 */ /* 0x081fe400030f0cd8 */
        /* <DEDUP_REMOVED lines=8> */
.L_x_1243:
[----:B------:R-:W-:Y:S05]  /*f260*/  BSYNC B0 ;  /* 0x0000000000007941 */ /* 0x000fea0003800000 */
.L_x_1235:
[----:B------:R-:W-:Y:S02]  /*f270*/  ULDC UR5, c[0x0][0xc38] ;  /* 0x00030e0000057ab9 */ /* 0x000fe40000000800 */
[----:B------:R-:W-:-:S06]  /*f280*/  UISETP.GE.AND UP0, UPT, UR4, UR5, UPT ;  /* 0x000000050400728c */ /* 0x000fcc000bf06270 */
[----:B------:R-:W-:-:S13]  /*f290*/  PLOP3.LUT P0, PT, PT, PT, UP0, 0x80, 0x0 ;  /* 0x000000000000781c */ /* 0x000fda0003f0f008 */
[----:B------:R-:W-:Y:S05]  /*f2a0*/  @!P0 BRA `(.L_x_1252) ;  /* 0xffffff1800d48947 */ /* 0x000fea000383ffff */
[----:B------:R-:W-:Y:S05]  /*f2b0*/  EXIT ;  /* 0x000000000000794d */ /* 0x000fea0003800000 */
.L_x_1154:
[----:B------:R-:W-:-:S08]  /*f2c0*/  NOP ;  /* 0x0000000000007918 */ /* 0x000fd00000000000 */
[----:B0-----:R-:W0:-:S00]  /*f2d0*/  USETMAXREG.DEALLOC.CTAPOOL 0x18 ;  /* 0x00000018000079c8 */ /* 0x001e0000080e0500 */
[----:B0-----:R-:W-:-:S06]  /*f2e0*/  LOP3.LUT R0, R0, 0x3, RZ, 0xc0, !PT ;  /* 0x0000000300007812 */ /* 0x001fcc00078ec0ff */
[----:B------:R-:W0:Y:S01]  /*f2f0*/  S2UR UR6, SR_CTAID.X ;  /* 0x00000000000679c3 */ /* 0x000e220000002500 */
[----:B------:R-:W-:Y:S01]  /*f300*/  LOP3.LUT R19, R19, 0xfffffffb, RZ, 0xc0, !PT ;  /* 0xfffffffb13137812 */ /* 0x000fe200078ec0ff */
[----:B------:R-:W-:Y:S01]  /*f310*/  STL [R1+0x18], RZ ;  /* 0x000018ff01007387 */ /* 0x000fe20000100800 */
[----:B------:R-:W-:-:S03]  /*f320*/  IMAD.MOV.U32 R18, RZ, RZ, RZ ;  /* 0x000000ffff127224 */ /* 0x000fc600078e00ff */
[----:B------:R-:W1:Y:S02]  /*f330*/  SHFL.IDX PT, R0, R0, RZ, 0x1f ;  /* 0x00001fff00007589 */ /* 0x000e6400000e0000 */
[----:B-1----:R-:W-:Y:S02]  /*f340*/  ISETP.NE.AND P0, PT, R0, RZ, PT ;  /* 0x000000ff0000720c */ /* 0x002fe40003f05270 */
[----:B------:R-:W0:Y:S11]  /*f350*/  LDC R0, c[0x0][0xc38] ;  /* 0x00030e00ff007b82 */ /* 0x000e360000000800 */
[----:B------:R-:W-:Y:S01]  /*f360*/  @P0 LOP3.LUT R19, R19, 0x4, RZ, 0xfc, !PT ;  /* 0x0000000413130812 */ /* 0x000fe200078efcff */
[----:B------:R-:W-:Y:S06]  /*f370*/  @P0 BAR.ARV 0x4, 0x180 ;  /* 0x0106000000000b1d */ /* 0x000fec0000002000 */
[----:B0-----:R-:W-:Y:S01]  /*f380*/  ISETP.LE.AND P0, PT, R0, UR6, PT ;  /* 0x0000000600007c0c */ /* 0x001fe2000bf03270 */
[----:B------:R-:W-:-:S05]  /*f390*/  IMAD.MOV.U32 R0, RZ, RZ, 0x1 ;  /* 0x00000001ff007424 */ /* 0x000fca00078e00ff */
[----:B------:R0:W-:Y:S07]  /*f3a0*/  STL [R1+0x8], R0 ;  /* 0x0000080001007387 */ /* 0x0001ee0000100800 */
[----:B------:R-:W-:Y:S05]  /*f3b0*/  @P0 BRA `(.L_x_1253) ;  /* 0x0000005400780947 */ /* 0x000fea0003800000 */
[----:B------:R-:W1:Y:S01]  /*f3c0*/  S2R R6, SR_TID.X ;  /* 0x0000000000067919 */ /* 0x000e620000002100 */
[----:B------:R-:W2:Y:S01]  /*f3d0*/  S2UR UR5, SR_CgaCtaId ;  /* 0x00000000000579c3 */ /* 0x000ea20000008800 */
[----:B------:R-:W-:Y:S01]  /*f3e0*/  UMOV UR4, 0x400 ;  /* 0x0000040000047882 */ /* 0x000fe20000000000 */
[----:B------:R-:W-:Y:S01]  /*f3f0*/  IMAD.MOV.U32 R18, RZ, RZ, RZ ;  /* 0x000000ffff127224 */ /* 0x000fe200078e00ff */
[----:B------:R-:W-:Y:S01]  /*f400*/  ULDC UR44, c[0x0][0xc] ;  /* 0x00000300002c7ab9 */ /* 0x000fe20000000800 */
[----:B------:R-:W-:Y:S01]  /*f410*/  ULDC.64 UR38, c[0x0][0x198] ;  /* 0x0000660000267ab9 */ /* 0x000fe20000000a00 */
[----:B--2---:R-:W-:-:S06]  /*f420*/  ULEA UR4, UR5, UR4, 0x18 ;  /* 0x0000000405047291 */ /* 0x004fcc000f8ec03f */
[----:B------:R-:W-:Y:S01]  /*f430*/  IMAD.U32 R17, RZ, RZ, UR4 ;  /* 0x00000004ff117e24 */ /* 0x000fe2000f8e00ff */
[C---:B-1----:R-:W-:Y:S01]  /*f440*/  LOP3.LUT R5, R6.reuse, 0x7f, RZ, 0xc0, !PT ;  /* 0x0000007f06057812 */ /* 0x042fe200078ec0ff */
[----:B0-----:R-:W-:-:S05]  /*f450*/  IMAD.SHL.U32 R0, R6, 0x8, RZ ;  /* 0x0000000806007824 */ /* 0x001fca00078e00ff */
[C---:B------:R-:W-:Y:S02]  /*f460*/  LOP3.LUT R2, R0.reuse, 0x1f8, RZ, 0xc0, !PT ;  /* 0x000001f800027812 */ /* 0x040fe400078ec0ff */
[----:B------:R-:W-:Y:S02]  /*f470*/  LOP3.LUT R0, R0, 0x38, RZ, 0xc0, !PT ;  /* 0x0000003800007812 */ /* 0x000fe400078ec0ff */
[----:B------:R-:W-:Y:S01]  /*f480*/  LOP3.LUT R3, R2, 0x38, R6, 0x78, !PT ;  /* 0x0000003802037812 */ /* 0x000fe200078e7806 */
[----:B------:R-:W-:-:S05]  /*f490*/  IMAD.SHL.U32 R2, R5, 0x8, RZ ;  /* 0x0000000805027824 */ /* 0x000fca00078e00ff */
[----:B------:R-:W-:Y:S01]  /*f4a0*/  LOP3.LUT R4, R3, 0x200, R2, 0xf8, !PT ;  /* 0x0000020003047812 */ /* 0x000fe200078ef802 */
[----:B------:R-:W-:Y:S01]  /*f4b0*/  IMAD.SHL.U32 R2, R6, 0x10, RZ ;  /* 0x0000001006027824 */ /* 0x000fe200078e00ff */
[----:B------:R-:W-:-:S03]  /*f4c0*/  SHF.R.U32.HI R3, RZ, 0x3, R5 ;  /* 0x00000003ff037819 */ /* 0x000fc60000011605 */
[----:B------:R-:W-:Y:S01]  /*f4d0*/  IMAD R4, R4, 0x2, R17 ;  /* 0x0000000204047824 */ /* 0x000fe200078e0211 */
[----:B------:R-:W-:Y:S01]  /*f4e0*/  LOP3.LUT R2, R3, 0x70, R2, 0xf8, !PT ;  /* 0x0000007003027812 */ /* 0x000fe200078ef802 */
[----:B------:R-:W-:Y:S02]  /*f4f0*/  IMAD.U32 R3, RZ, RZ, UR6 ;  /* 0x00000006ff037e24 */ /* 0x000fe4000f8e00ff */
[----:B------:R-:W-:Y:S01]  /*f500*/  IMAD.MOV.U32 R2, RZ, RZ, 0x1 ;  /* 0x00000001ff027424 */ /* 0x000fe200078e00ff */
[----:B------:R-:W-:Y:S04]  /*f510*/  STL [R1+0x10], R4 ;  /* 0x0000100401007387 */ /* 0x000fe80000100800 */
[----:B------:R0:W-:Y:S04]  /*f520*/  STL [R1+0x14], R3 ;  /* 0x0000140301007387 */ /* 0x0001e80000100800 */
[----:B------:R-:W-:Y:S04]  /*f530*/  STL [R1+0x18], RZ ;  /* 0x000018ff01007387 */ /* 0x000fe80000100800 */
[----:B------:R1:W-:Y:S01]  /*f540*/  STL [R1+0x8], R2 ;  /* 0x0000080201007387 */ /* 0x0003e20000100800 */
[----:B0-----:R-:W-:-:S02]  /*f550*/  LOP3.LUT R3, R0, 0x40, RZ, 0xfc, !PT ;  /* 0x0000004000037812 */ /* 0x001fc400078efcff */
[C---:B-1----:R-:W-:Y:S02]  /*f560*/  LOP3.LUT R2, R0.reuse, 0x80, RZ, 0xfc, !PT ;  /* 0x0000008000027812 */ /* 0x042fe400078efcff */
[----:B------:R-:W-:-:S07]  /*f570*/  LOP3.LUT R0, R0, 0xc0, RZ, 0xfc, !PT ;  /* 0x000000c000007812 */ /* 0x000fce00078efcff */
.L_x_1360:
[----:B--2---:R-:W2:Y:S01]  /*f580*/  LDL R0, [R1+0x14] ;  /* 0x0000140001007983 */ /* 0x004ea20000100800 */
[----:B------:R-:W-:Y:S02]  /*f590*/  ULDC UR8, c[0x0][0xc60] ;  /* 0x0003180000087ab9 */ /* 0x000fe40000000800 */
[----:B------:R-:W-:-:S11]  /*f5a0*/  UISETP.NE.AND UP0, UPT, UR8, 0x1, UPT ;  /* 0x000000010800788c */ /* 0x000fd6000bf05270 */
[----:B------:R-:W-:Y:S01]  /*f5b0*/  @UP0 ULDC UR4, c[0x0][0xc64] ;  /* 0x0003190000040ab9 */ /* 0x000fe20000000800 */
[----:B------:R-:W-:Y:S01]  /*f5c0*/  @UP0 ULDC UR9, c[0x0][0xc68] ;  /* 0x00031a0000090ab9 */ /* 0x000fe20000000800 */
[C---:B--2---:R-:W-:Y:S02]  /*f5d0*/  R2UR UR7, R0.reuse ;  /* 0x00000000000772ca */ /* 0x044fe400000e0000 */
[----:B------:R-:W-:-:S11]  /*f5e0*/  R2UR UR6, R0 ;  /* 0x00000000000672ca */ /* 0x000fd600000e0000 */
[----:B------:R-:W-:-:S04]  /*f5f0*/  UIMAD.WIDE.U32 UR4, UR7, UR4, URZ ;  /* 0x00000004070472a5 */ /* 0x000fc8000f8e003f */
[----:B------:R-:W-:-:S03]  /*f600*/  @UP0 USHF.R.U32.HI UR7, URZ, UR9, UR5 ;  /* 0x000000093f070299 */ /* 0x000fc60008011605 */
[----:B------:R-:W-:Y:S02]  /*f610*/  ULDC UR4, c[0x0][0xc78] ;  /* 0x00031e0000047ab9 */ /* 0x000fe40000000800 */
[----:B------:R-:W-:Y:S02]  /*f620*/  UISETP.GE.AND UP0, UPT, UR7, UR4, UPT ;  /* 0x000000040700728c */ /* 0x000fe4000bf06270 */
[----:B------:R-:W-:-:S04]  /*f630*/  UIADD3 UR4, -UR7, URZ, URZ ;  /* 0x0000003f07047290 */ /* 0x000fc8000fffe13f */
[----:B------:R-:W-:Y:S01]  /*f640*/  PLOP3.LUT P0, PT, PT, PT, UP0, 0x80, 0x0 ;  /* 0x000000000000781c */ /* 0x000fe20003f0f008 */
[----:B------:R-:W-:-:S12]  /*f650*/  UIMAD UR8, UR8, UR4, UR6 ;  /* 0x00000004080872a4 */ /* 0x000fd8000f8e0206 */
[----:B01--4-:R-:W-:Y:S05]  /*f660*/  @!P0 BRA `(.L_x_1254) ;  /* 0x0000000000208947 */ /* 0x013fea0003800000 */
        /* <DEDUP_REMOVED lines=8> */
.L_x_1254:
[----:B------:R-:W-:Y:S01]  /*f6f0*/  ULDC UR9, c[0x0][0xc54] ;  /* 0x0003150000097ab9 */ /* 0x000fe20000000800 */
[----:B------:R-:W-:Y:S01]  /*f700*/  UMOV UR6, UR8 ;  /* 0x0000000800067c82 */ /* 0x000fe20008000000 */
[----:B------:R-:W-:-:S11]  /*f710*/  UISETP.NE.AND UP0, UPT, UR9, 0x1, UPT ;  /* 0x000000010900788c */ /* 0x000fd6000bf05270 */
[----:B------:R-:W-:Y:S02]  /*f720*/  @UP0 ULDC.64 UR10, c[0x0][0xc58] ;  /* 0x00031600000a0ab9 */ /* 0x000fe40000000a00 */
[----:B------:R-:W-:-:S04]  /*f730*/  UIMAD.WIDE.U32 UR4, UR8, UR10, URZ ;  /* 0x0000000a080472a5 */ /* 0x000fc8000f8e003f */
[----:B------:R-:W-:-:S04]  /*f740*/  @UP0 USHF.R.U32.HI UR6, URZ, UR11, UR5 ;  /* 0x0000000b3f060299 */ /* 0x000fc80008011605 */
[----:B------:R-:W-:-:S12]  /*f750*/  UIMAD UR4, UR6, UR9, URZ ;  /* 0x00000009060472a4 */ /* 0x000fd8000f8e023f */
.L_x_1255:
[----:B------:R-:W-:Y:S02]  /*f760*/  UIADD3 UR4, UR8, -UR4, URZ ;  /* 0x8000000408047290 */ /* 0x000fe4000fffe03f */
        /* <DEDUP_REMOVED lines=8> */
[----:B------:R-:W-:Y:S01]  /*f7f0*/  ULDC UR13, c[0x0][0xc54] ;  /* 0x00031500000d7ab9 */ /* 0x000fe20000000800 */
[----:B------:R-:W-:-:S02]  /*f800*/  UISETP.NE.U32.AND UP0, UPT, UR10, URZ, UPT ;  /* 0x0000003f0a00728c */ /* 0x000fc4000bf05070 */
[----:B------:R-:W-:Y:S02]  /*f810*/  UIMAD UR13, UR7, UR13, UR4 ;  /* 0x0000000d070d72a4 */ /* 0x000fe4000f8e0204 */
[----:B------:R-:W-:Y:S01]  /*f820*/  USHF.L.U32 UR43, UR43, 0x7, URZ ;  /* 0x000000072b2b7899 */ /* 0x000fe2000800063f */
[----:B------:R-:W-:Y:S01]  /*f830*/  ULDC.64 UR4, c[0x0][0x9e0] ;  /* 0x0002780000047ab9 */ /* 0x000fe20000000a00 */
[----:B------:R-:W-:Y:S02]  /*f840*/  UISETP.NE.AND.EX UP0, UPT, UR11, URZ, UPT, UP0 ;  /* 0x0000003f0b00728c */ /* 0x000fe4000bf05300 */
[----:B------:R-:W-:Y:S02]  /*f850*/  UISETP.GE.AND UP3, UPT, UR5, 0x1, UPT ;  /* 0x000000010500788c */ /* 0x000fe4000bf66270 */
[----:B------:R-:W-:Y:S01]  /*f860*/  UIADD3 UR12, UR43, 0x7f, URZ ;  /* 0x0000007f2b0c7890 */ /* 0x000fe2000fffe03f */
[----:B------:R-:W-:Y:S01]  /*f870*/  ULDC UR10, c[0x0][0x424] ;  /* 0x00010900000a7ab9 */ /* 0x000fe20000000800 */
[----:B------:R-:W-:Y:S01]  /*f880*/  ULDC UR6, c[0x0][0x288] ;  /* 0x0000a20000067ab9 */ /* 0x000fe20000000800 */
[----:B------:R-:W-:Y:S01]  /*f890*/  @UP2 ULDC UR8, c[0x0][0xc4c] ;  /* 0x0003130000082ab9 */ /* 0x000fe20000000800 */
[----:B------:R-:W-:Y:S01]  /*f8a0*/  @UP1 ULDC UR11, c[0x0][0x44c] ;  /* 0x00011300000b1ab9 */ /* 0x000fe20000000800 */
[----:B------:R-:W-:Y:S01]  /*f8b0*/  USEL UR15, UR10, 0x1, UP0 ;  /* 0x000000010a0f7887 */ /* 0x000fe20008000000 */
[----:B------:R-:W-:Y:S01]  /*f8c0*/  PLOP3.LUT P1, PT, PT, PT, UP3, 0x80, 0x0 ;  /* 0x000000000000781c */ /* 0x000fe20003f2f038 */
[----:B------:R-:W-:-:S02]  /*f8d0*/  UIADD3 UR16, -UR6, 0x1, URZ ;  /* 0x0000000106107890 */ /* 0x000fc4000fffe13f */
[----:B------:R-:W-:Y:S02]  /*f8e0*/  UIMAD.WIDE.U32 UR8, UR13, UR8, URZ ;  /* 0x000000080d0872a5 */ /* 0x000fe4000f8e003f */
[----:B------:R-:W-:Y:S01]  /*f8f0*/  UIMAD.WIDE.U32 UR10, UR12, UR11, URZ ;  /* 0x0000000b0c0a72a5 */ /* 0x000fe2000f8e003f */
[----:B------:R-:W-:Y:S01]  /*f900*/  ULDC UR7, c[0x0][0x2f0] ;  /* 0x0000bc0000077ab9 */ /* 0x000fe20000000800 */
[----:B------:R-:W-:Y:S01]  /*f910*/  @UP2 ULDC UR17, c[0x0][0xc50] ;  /* 0x0003140000112ab9 */ /* 0x000fe20000000800 */
[----:B------:R-:W-:Y:S01]  /*f920*/  @UP1 ULDC UR18, c[0x0][0x450] ;  /* 0x0001140000121ab9 */ /* 0x000fe20000000800 */
[----:B------:R-:W-:Y:S01]  /*f930*/  UMOV UR42, UR13 ;  /* 0x0000000d002a7c82 */ /* 0x000fe20008000000 */
[----:B------:R-:W-:Y:S02]  /*f940*/  UIMAD UR16, UR15, UR7, UR16 ;  /* 0x000000070f1072a4 */ /* 0x000fe4000f8e0210 */
[----:B------:R-:W-:Y:S02]  /*f950*/  @UP2 USHF.R.U32.HI UR42, URZ, UR17, UR9 ;  /* 0x000000113f2a2299 */ /* 0x000fe40008011609 */
[----:B------:R-:W-:-:S02]  /*f960*/  @UP1 USHF.R.U32.HI UR12, URZ, UR18, UR11 ;  /* 0x000000123f0c1299 */ /* 0x000fc4000801160b */
[----:B------:R-:W-:Y:S02]  /*f970*/  UIADD3 UR36, -UR42, URZ, URZ ;  /* 0x0000003f2a247290 */ /* 0x000fe4000fffe13f */
[----:B------:R-:W-:Y:S02]  /*f980*/  UIADD3 UR12, UR16, UR12, URZ ;  /* 0x0000000c100c7290 */ /* 0x000fe4000fffe03f */
[----:B------:R-:W-:Y:S02]  /*f990*/  UIMAD UR36, UR14, UR36, UR13 ;  /* 0x000000240e2472a4 */ /* 0x000fe4000f8e020d */
[----:B------:R-:W-:Y:S01]  /*f9a0*/  UIADD3 UR4, UR12, UR4, URZ ;  /* 0x000000040c047290 */ /* 0x000fe2000fffe03f */
[----:B------:R-:W-:Y:S11]  /*f9b0*/  @!P1 BRA `(.L_x_1256) ;  /* 0x0000000000449947 */ /* 0x000ff60003800000 */
        /* <DEDUP_REMOVED lines=10> */
.L_x_1257:
[----:B------:R-:W-:-:S11]  /*fa60*/  UISETP.NE.AND UP0, UPT, UR5, 0x1, UPT ;  /* 0x000000010500788c */ /* 0x000fd6000bf05270 */
[----:B------:R-:W-:Y:S02]  /*fa70*/  @UP0 ULDC.64 UR12, c[0x0][0x9e8] ;  /* 0x00027a00000c0ab9 */ /* 0x000fe40000000a00 */
[----:B------:R-:W-:-:S04]  /*fa80*/  UIMAD.WIDE.U32 UR8, UR10, UR12, URZ ;  /* 0x0000000c0a0872a5 */ /* 0x000fc8000f8e003f */
[----:B------:R-:W-:-:S12]  /*fa90*/  @UP0 USHF.R.U32.HI UR10, URZ, UR13, UR9 ;  /* 0x0000000d3f0a0299 */ /* 0x000fd80008011609 */
.L_x_1258:
[----:B------:R-:W-:-:S04]  /*faa0*/  UIMAD UR10, UR10, UR5, UR5 ;  /* 0x000000050a0a72a4 */ /* 0x000fc8000f8e0205 */
[----:B------:R-:W-:-:S04]  /*fab0*/  UISETP.LT.AND UP0, UPT, UR4, UR10, UPT ;  /* 0x0000000a0400728c */ /* 0x000fc8000bf01270 */
[----:B------:R-:W-:-:S12]  /*fac0*/  USEL UR4, UR4, UR10, UP0 ;  /* 0x0000000a04047287 */ /* 0x000fd80008000000 */
.L_x_1256:
[----:B------:R-:W-:Y:S02]  /*fad0*/  UIMAD UR12, UR15, UR7, 0x3f ;  /* 0x0000003f0f0c74a4 */ /* 0x000fe4000f8e0207 */
[----:B------:R-:W-:Y:S02]  /*fae0*/  UIADD3 UR4, UR4, 0x3f, URZ ;  /* 0x0000003f04047890 */ /* 0x000fe4000fffe03f */
[----:B------:R-:W-:Y:S02]  /*faf0*/  USHF.R.S32.HI UR13, URZ, 0x1f, UR12 ;  /* 0x0000001f3f0d7899 */ /* 0x000fe4000801140c */
[----:B------:R-:W-:Y:S01]  /*fb00*/  USHF.R.S32.HI UR10, URZ, 0x1f, UR4 ;  /* 0x0000001f3f0a7899 */ /* 0x000fe20008011404 */
[----:B------:R-:W-:Y:S01]  /*fb10*/  @UP1 ULDC UR8, c[0x0][0x44c] ;  /* 0x0001130000081ab9 */ /* 0x000fe20000000800 */
[----:B------:R-:W-:Y:S02]  /*fb20*/  ULEA.HI UR13, UR13, UR12, URZ, 0x6 ;  /* 0x0000000c0d0d7291 */ /* 0x000fe4000f8f303f */
[----:B------:R-:W-:-:S02]  /*fb30*/  UIMAD.WIDE.U32 UR8, UR43, UR8, URZ ;  /* 0x000000082b0872a5 */ /* 0x000fc4000f8e003f */
[----:B------:R-:W-:Y:S01]  /*fb40*/  ULEA.HI UR10, UR10, UR4, URZ, 0x6 ;  /* 0x000000040a0a7291 */ /* 0x000fe2000f8f303f */
[----:B------:R-:W-:Y:S01]  /*fb50*/  @UP1 ULDC UR14, c[0x0][0x450] ;  /* 0x00011400000e1ab9 */ /* 0x000fe20000000800 */
[----:B------:R-:W-:Y:S01]  /*fb60*/  UMOV UR11, UR43 ;  /* 0x0000002b000b7c82 */ /* 0x000fe20008000000 */
[----:B------:R-:W-:Y:S02]  /*fb70*/  UIMAD UR4, UR15, UR7, -UR6 ;  /* 0x000000070f0472a4 */ /* 0x000fe4000f8e0a06 */
[----:B------:R-:W-:Y:S02]  /*fb80*/  USHF.R.S32.HI UR13, URZ, 0x6, UR13 ;  /* 0x000000063f0d7899 */ /* 0x000fe4000801140d */
[----:B------:R-:W-:Y:S02]  /*fb90*/  USHF.R.S32.HI UR10, URZ, 0x6, UR10 ;  /* 0x000000063f0a7899 */ /* 0x000fe4000801140a */
[----:B------:R-:W-:Y:S02]  /*fba0*/  @UP1 USHF.R.U32.HI UR11, URZ, UR14, UR9 ;  /* 0x0000000e3f0b1299 */ /* 0x000fe40008011609 */
[----:B------:R-:W-:-:S02]  /*fbb0*/  UISETP.LT.AND UP0, UPT, UR13, UR10, UPT ;  /* 0x0000000a0d00728c */ /* 0x000fc4000bf01270 */
[----:B------:R-:W-:Y:S01]  /*fbc0*/  UIADD3 UR4, UR4, UR11, URZ ;  /* 0x0000000b04047290 */ /* 0x000fe2000fffe03f */
[----:B------:R-:W-:Y:S01]  /*fbd0*/  ULDC UR8, c[0x0][0x9dc] ;  /* 0x0002770000087ab9 */ /* 0x000fe20000000800 */
[----:B------:R-:W-:Y:S02]  /*fbe0*/  USEL UR41, UR13, UR10, UP0 ;  /* 0x0000000a0d297287 */ /* 0x000fe40008000000 */
        /* <DEDUP_REMOVED lines=12> */
.L_x_1260:
[----:B------:R-:W-:-:S11]  /*fcb0*/  UISETP.NE.AND UP0, UPT, UR5, 0x1, UPT ;  /* 0x000000010500788c */ /* 0x000fd6000bf05270 */
[----:B------:R-:W-:Y:S02]  /*fcc0*/  @UP0 ULDC.64 UR10, c[0x0][0x9e8] ;  /* 0x00027a00000a0ab9 */ /* 0x000fe40000000a00 */
[----:B------:R-:W-:-:S04]  /*fcd0*/  UIMAD.WIDE.U32 UR6, UR4, UR10, URZ ;  /* 0x0000000a040672a5 */ /* 0x000fc8000f8e003f */
[----:B------:R-:W-:-:S12]  /*fce0*/  @UP0 USHF.R.U32.HI UR4, URZ, UR11, UR7 ;  /* 0x0000000b3f040299 */ /* 0x000fd80008011607 */
.L_x_1261:
[----:B------:R-:W-:-:S04]  /*fcf0*/  UIMAD UR4, UR4, UR5, URZ ;  /* 0x00000005040472a4 */ /* 0x000fc8000f8e023f */
[----:B------:R-:W-:-:S04]  /*fd00*/  UISETP.LT.AND UP0, UPT, UR8, UR4, UPT ;  /* 0x000000040800728c */ /* 0x000fc8000bf01270 */
[----:B------:R-:W-:-:S12]  /*fd10*/  USEL UR8, UR8, UR4, !UP0 ;  /* 0x0000000408087287 */ /* 0x000fd8000c000000 */
.L_x_1259:
[----:B------:R-:W-:Y:S01]  /*fd20*/  USHF.R.S32.HI UR4, URZ, 0x1f, UR8 ;  /* 0x0000001f3f047899 */ /* 0x000fe20008011408 */
[----:B------:R-:W-:Y:S03]  /*fd30*/  BSSY B7, `(.L_x_1262) ;  /* 0x00004aa000077945 */ /* 0x000fe60003800000 */
[----:B------:R-:W-:-:S04]  /*fd40*/  ULEA.HI UR4, UR4, UR8, URZ, 0x6 ;  /* 0x0000000804047291 */ /* 0x000fc8000f8f303f */
[----:B------:R-:W-:-:S04]  /*fd50*/  USHF.R.S32.HI UR4, URZ, 0x6, UR4 ;  /* 0x000000063f047899 */ /* 0x000fc80008011404 */
[----:B------:R-:W-:-:S04]  /*fd60*/  UISETP.LT.AND UP0, UPT, URZ, UR4, UPT ;  /* 0x000000043f00728c */ /* 0x000fc8000bf01270 */
[----:B------:R-:W-:-:S04]  /*fd70*/  USEL UR40, URZ, UR4, !UP0 ;  /* 0x000000043f287287 */ /* 0x000fc8000c000000 */
[----:B------:R-:W-:-:S06]  /*fd80*/  UISETP.GT.AND UP0, UPT, UR41, UR40, UPT ;  /* 0x000000282900728c */ /* 0x000fcc000bf04270 */
[----:B------:R-:W-:-:S13]  /*fd90*/  PLOP3.LUT P0, PT, PT, PT, UP0, 0x80, 0x0 ;  /* 0x000000000000781c */ /* 0x000fda0003f0f008 */
[----:B------:R-:W-:Y:S05]  /*fda0*/  @P0 BRA `(.L_x_1263) ;  /* 0x00000000004c0947 */ /* 0x000fea0003800000 */
[----:B------:R-:W0:Y:S02]  /*fdb0*/  S2R R0, SR_TID.X ;  /* 0x0000000000007919 */ /* 0x000e240000002100 */
[----:B0-----:R-:W-:-:S04]  /*fdc0*/  LOP3.LUT R0, R0, 0x7f, RZ, 0xc0, !PT ;  /* 0x0000007f00007812 */ /* 0x001fc800078ec0ff */
[----:B------:R-:W-:-:S13]  /*fdd0*/  ISETP.NE.AND P1, PT, R0, RZ, PT ;  /* 0x000000ff0000720c */ /* 0x000fda0003f25270 */
[----:B------:R-:W-:Y:S05]  /*fde0*/  @P1 BRA `(.L_x_1264) ;  /* 0x0000004800781947 */ /* 0x000fea0003800000 */
[----:B------:R-:W0:Y:S01]  /*fdf0*/  S2R R5, SR_LANEID ;  /* 0x0000000000057919 */ /* 0x000e220000000000 */
[----:B------:R-:W-:Y:S01]  /*fe00*/  VOTEU.ANY UR4, UPT, PT ;  /* 0x0000000000047886 */ /* 0x000fe200038e0100 */
[----:B------:R-:W1:Y:S01]  /*fe10*/  LDC.64 R2, c[0x0][0xc80] ;  /* 0x00032000ff027b82 */ /* 0x000e620000000a00 */
[----:B------:R-:W0:Y:S01]  /*fe20*/  FLO.U32 R0, UR4 ;  /* 0x0000000400007d00 */ /* 0x000e2200080e0000 */
[----:B------:R-:W-:Y:S01]  /*fe30*/  ULDC.64 UR6, c[0x0][0x208] ;  /* 0x0000820000067ab9 */ /* 0x000fe20000000a00 */
[----:B0-----:R-:W-:-:S06]  /*fe40*/  ISETP.EQ.U32.AND P0, PT, R0, R5, PT ;  /* 0x000000050000720c */ /* 0x001fcc0003f02070 */
[----:B------:R-:W1:Y:S07]  /*fe50*/  POPC R5, UR4 ;  /* 0x0000000400057d09 */ /* 0x000e6e0008000000 */
[----:B-1----:R-:W2:Y:S01]  /*fe60*/  @P0 ATOMG.E.ADD.STRONG.GPU PT, R3, desc[UR6][R2.64], R5 ;  /* 0x00000005020309a8 */ /* 0x002ea200081ee1c6 */
[----:B------:R-:W0:Y:S02]  /*fe70*/  S2R R4, SR_LTMASK ;  /* 0x0000000000047919 */ /* 0x000e240000003900 */
[----:B0-----:R-:W-:-:S04]  /*fe80*/  LOP3.LUT R4, R4, UR4, RZ, 0xc0, !PT ;  /* 0x0000000404047c12 */ /* 0x001fc8000f8ec0ff */
[----:B------:R-:W0:Y:S01]  /*fe90*/  POPC R7, R4 ;  /* 0x0000000400077309 */ /* 0x000e220000000000 */
[----:B--2---:R-:W0:Y:S02]  /*fea0*/  SHFL.IDX PT, R0, R3, R0, 0x1f ;  /* 0x00001f0003007589 */ /* 0x004e2400000e0000 */
[----:B0-----:R-:W-:-:S05]  /*feb0*/  IADD3 R0, R0, UR44, R7 ;  /* 0x0000002c00007c10 */ /* 0x001fca000fffe007 */
[----:B------:R3:W-:Y:S01]  /*fec0*/  STL [R1+0x14], R0 ;  /* 0x0000140001007387 */ /* 0x0007e20000100800 */
[----:B------:R-:W-:Y:S05]  /*fed0*/  BRA `(.L_x_1264) ;  /* 0x00000048003c7947 */ /* 0x000fea0003800000 */
.L_x_1263:
[----:B------:R-:W-:Y:S01]  /*fee0*/  VIADD R0, R17, 0x20400 ;  /* 0x0002040011007836 */ /* 0x000fe20000000000 */
[----:B------:R-:W-:Y:S04]  /*fef0*/  BSSY B6, `(.L_x_1265) ;  /* 0x0000013000067945 */ /* 0x000fe80003800000 */
[----:B------:R-:W-:-:S13]  /*ff00*/  LOP3.LUT P0, RZ, R0, 0x3ff, RZ, 0xc0, !PT ;  /* 0x000003ff00ff7812 */ /* 0x000fda000780c0ff */
[----:B------:R-:W-:Y:S05]  /*ff10*/  @!P0 BRA `(.L_x_1266) ;  /* 0x0000000000408947 */ /* 0x000fea0003800000 */
        /* <DEDUP_REMOVED lines=16> */
.L_x_1266:
[----:B------:R-:W-:Y:S05]  /*10020*/  BSYNC B6 ;  /* 0x0000000000067941 */ /* 0x000fea0003800000 */
.L_x_1265:
        /* <DEDUP_REMOVED lines=8> */
[----:B------:R0:W1:Y:S01]  /*100b0*/  LDC.64 R2, c[0x4][R16] ;  /* 0x0100000010027b82 */ /* 0x0000620000000a00 */
        /* <DEDUP_REMOVED lines=11> */
.L_x_1269:
        /* <DEDUP_REMOVED lines=15> */
.L_x_1268:
[----:B------:R-:W-:Y:S05]  /*10260*/  BSYNC B6 ;  /* 0x0000000000067941 */ /* 0x000fea0003800000 */
.L_x_1267:
[----:B------:R-:W-:Y:S01]  /*10270*/  ULDC.64 UR4, c[0x0][0x9f8] ;  /* 0x00027e0000047ab9 */ /* 0x000fe20000000a00 */
[----:B------:R-:W-:Y:S01]  /*10280*/  IMAD.U32 R7, RZ, RZ, UR42 ;  /* 0x0000002aff077e24 */ /* 0x000fe2000f8e00ff */
[----:B------:R-:W-:Y:S01]  /*10290*/  UISETP.NE.U32.AND UP0, UPT, UR4, URZ, UPT ;  /* 0x0000003f0400728c */ /* 0x000fe2000bf05070 */
[----:B------:R-:W-:-:S03]  /*102a0*/  ULDC.64 UR6, c[0x0][0x208] ;  /* 0x0000820000067ab9 */ /* 0x000fc60000000a00 */
[----:B------:R-:W-:-:S06]  /*102b0*/  UISETP.NE.AND.EX UP0, UPT, UR5, URZ, UPT, UP0 ;  /* 0x0000003f0500728c */ /* 0x000fcc000bf05300 */
[----:B------:R-:W-:-:S05]  /*102c0*/  PLOP3.LUT P0, PT, PT, PT, UP0, 0x80, 0x0 ;  /* 0x000000000000781c */ /* 0x000fca0003f0f008 */
[----:B------:R-:W-:Y:S02]  /*102d0*/  @UP0 ULDC.64 UR4, c[0x0][0x9f8] ;  /* 0x00027e0000040ab9 */ /* 0x000fe40000000a00 */
[----:B------:R-:W-:-:S06]  /*102e0*/  @UP0 UIMAD.WIDE UR4, UR42, 0x4, UR4 ;  /* 0x000000042a0408a5 */ /* 0x000fcc000f8e0204 */
[----:B------:R-:W-:Y:S02]  /*102f0*/  IMAD.U32 R2, RZ, RZ, UR4 ;  /* 0x00000004ff027e24 */ /* 0x000fe4000f8e00ff */
[----:B------:R-:W-:-:S05]  /*10300*/  IMAD.U32 R3, RZ, RZ, UR5 ;  /* 0x00000005ff037e24 */ /* 0x000fca000f8e00ff */
[----:B------:R0:W2:Y:S01]  /*10310*/  @P0 LDG.E R7, desc[UR6][R2.64] ;  /* 0x0000000602070981 */ /* 0x0000a2000c1e1900 */
[----:B------:R-:W-:Y:S01]  /*10320*/  UMOV UR4, 0xffffffff ;  /* 0xffffffff00047882 */ /* 0x000fe20000000000 */
[----:B------:R-:W-:Y:S01]  /*10330*/  IMAD.U32 R0, RZ, RZ, UR41 ;  /* 0x00000029ff007e24 */ /* 0x000fe2000f8e00ff */
[----:B------:R-:W-:Y:S01]  /*10340*/  LOP3.LUT R19, R19, 0xfffffffe, RZ, 0xc0, !PT ;  /* 0xfffffffe13137812 */ /* 0x000fe200078ec0ff */
[----:B------:R-:W1:Y:S02]  /*10350*/  S2R R4, SR_TID.X ;  /* 0x0000000000047919 */ /* 0x000e640000002100 */
[----:B------:R-:W-:Y:S01]  /*10360*/  VIADD R0, R0, 0xffffffff ;  /* 0xffffffff00007836 */ /* 0x000fe20000000000 */
[----:B0-----:R-:W0:Y:S02]  /*10370*/  LDC.64 R2, c[0x0][0x418] ;  /* 0x00010600ff027b82 */ /* 0x001e240000000a00 */
[----:B0-----:R-:W-:Y:S02]  /*10380*/  ISETP.NE.U32.AND P0, PT, R2, RZ, PT ;  /* 0x000000ff0200720c */ /* 0x001fe40003f05070 */
[----:B-1----:R-:W-:-:S02]  /*10390*/  SHF.R.U32.HI R4, RZ, 0x5, R4 ;  /* 0x00000005ff047819 */ /* 0x002fc40000011604 */
[----:B------:R-:W-:Y:S02]  /*103a0*/  ISETP.NE.AND.EX P1, PT, R3, RZ, PT, P0 ;  /* 0x000000ff0300720c */ /* 0x000fe40003f25300 */
[----:B------:R-:W-:-:S11]  /*103b0*/  LOP3.LUT R4, R4, 0x3, RZ, 0xc0, !PT ;  /* 0x0000000304047812 */ /* 0x000fd600078ec0ff */
[----:B------:R-:W-:Y:S02]  /*103c0*/  @P1 LOP3.LUT R19, R19, 0x1, RZ, 0xfc, !PT ;  /* 0x0000000113131812 */ /* 0x000fe400078efcff */
[----:B--2---:R-:W-:Y:S01]  /*103d0*/  SHF.R.S32.HI R8, RZ, 0x1f, R7 ;  /* 0x0000001fff087819 */ /* 0x004fe20000011407 */
[----:B------:R0:W-:Y:S01]  /*103e0*/  STL [R1+0x4], R7 ;  /* 0x0000040701007387 */ /* 0x0001e20000100800 */
[----:B------:R-:W-:-:S03]  /*103f0*/  SEL R16, R7, RZ, !P1 ;  /* 0x000000ff07107207 */ /* 0x000fc60004800000 */
[----:B------:R0:W-:Y:S01]  /*10400*/  STL [R1+0xc], R8 ;  /* 0x00000c0801007387 */ /* 0x0001e20000100800 */
[----:B------:R-:W-:Y:S05]  /*10410*/  BRA.DIV UR4, `(.L_x_1270) ;  /* 0x0000004e04287947 */ /* 0x000fea000b800000 */
[----:B------:R1:W2:Y:S02]  /*10420*/  SHFL.IDX PT, R14, R4, RZ, 0x1f ;  /* 0x00001fff040e7589 */ /* 0x0002a400000e0000 */
.L_x_1375:
[----:B------:R3:W-:Y:S01]  /*10430*/  STL [R1], R0 ;  /* 0x0000000001007387 */ /* 0x0007e20000100800 */
[----:B--2---:R-:W-:Y:S02]  /*10440*/  ISETP.NE.AND P0, PT, R14, RZ, PT ;  /* 0x000000ff0e00720c */ /* 0x004fe40003f05270 */
[----:B------:R-:W-:Y:S02]  /*10450*/  PLOP3.LUT P2, PT, PT, PT, PT, 0x8, 0x0 ;  /* 0x000000000000781c */ /* 0x000fe40003f4e170 */
[----:B------:R-:W-:-:S11]  /*10460*/  LOP3.LUT R19, R19, 0xfffffffd, RZ, 0xc0, !PT ;  /* 0xfffffffd13137812 */ /* 0x000fd600078ec0ff */
[----:B------:R-:W-:Y:S01]  /*10470*/  @P2 LOP3.LUT R19, R19, 0x2, RZ, 0xfc, !PT ;  /* 0x0000000213132812 */ /* 0x000fe200078efcff */
[----:B---3--:R-:W-:Y:S06]  /*10480*/  @P0 BRA `(.L_x_1271) ;  /* 0x0000000400480947 */ /* 0x008fec0003800000 */
[----:B------:R-:W-:-:S03]  /*10490*/  UMOV UR4, 0xffffffff ;  /* 0xffffffff00047882 */ /* 0x000fc60000000000 */
[----:B------:R-:W-:Y:S05]  /*104a0*/  BRA.DIV UR4, `(.L_x_1272) ;  /* 0x0000004e04247947 */ /* 0x000fea000b800000 */
[----:B------:R-:W-:-:S13]  /*104b0*/  ELECT P6, URZ, PT ;  /* 0x00000000003f782f */ /* 0x000fda00038c0000 */
.L_x_1378:
[----:B------:R-:W-:Y:S05]  /*104c0*/  @!P6 BRA `(.L_x_1271) ;  /* 0x000000040038e947 */ /* 0x000fea0003800000 */
[----:B------:R-:W-:Y:S01]  /*104d0*/  IMAD.MOV.U32 R16, RZ, RZ, R7 ;  /* 0x000000ffff107224 */ /* 0x000fe200078e0007 */
[----:B------:R-:W-:Y:S06]  /*104e0*/  @!P1 BRA `(.L_x_1273) ;  /* 0x0000000000509947 */ /* 0x000fec0003800000 */
[----:B------:R-:W2:Y:S01]  /*104f0*/  LDC R6, c[0x0][0x43c] ;  /* 0x00010f00ff067b82 */ /* 0x000ea20000000800 */
[----:B------:R-:W-:Y:S01]  /*10500*/  IMAD.MOV.U32 R9, RZ, RZ, R0 ;  /* 0x000000ffff097224 */ /* 0x000fe200078e0000 */
[----:B------:R-:W-:Y:S01]  /*10510*/  ULDC.64 UR4, c[0x0][0x428] ;  /* 0x00010a0000047ab9 */ /* 0x000fe20000000a00 */
[----:B------:R-:W-:Y:S01]  /*10520*/  ULDC.64 UR6, c[0x0][0x208] ;  /* 0x0000820000067ab9 */ /* 0x000fe20000000a00 */
[----:B--2---:R-:W-:-:S13]  /*10530*/  ISETP.NE.AND P0, PT, R6, 0x1, PT ;  /* 0x000000010600780c */ /* 0x004fda0003f05270 */
[----:B-1----:R-:W1:Y:S02]  /*10540*/  @P0 LDC.64 R4, c[0x0][0x440] ;  /* 0x00011000ff040b82 */ /* 0x002e640000000a00 */
[----:B-1----:R-:W-:-:S04]  /*10550*/  @P0 IMAD.HI.U32 R0, R9, R4, RZ ;  /* 0x0000000409000227 */ /* 0x002fc800078e00ff */
[----:B------:R-:W-:Y:S01]  /*10560*/  IMAD.MOV.U32 R4, RZ, RZ, R9 ;  /* 0x000000ffff047224 */ /* 0x000fe200078e0009 */
[----:B------:R-:W-:-:S04]  /*10570*/  @P0 SHF.R.U32.HI R4, RZ, R5, R0 ;  /* 0x00000005ff040219 */ /* 0x000fc80000011600 */
[--C-:B------:R-:W-:Y:S01]  /*10580*/  SHF.R.S32.HI R5, RZ, 0x1f, R4.reuse ;  /* 0x0000001fff057819 */ /* 0x100fe20000011404 */
[----:B------:R-:W-:-:S04]  /*10590*/  IMAD.MOV R0, RZ, RZ, -R4 ;  /* 0x000000ffff007224 */ /* 0x000fc800078e0a04 */
[----:B------:R-:W-:Y:S02]  /*105a0*/  IMAD R9, R6, R0, R9 ;  /* 0x0000000006097224 */ /* 0x000fe400078e0209 */
[----:B------:R-:W-:Y:S02]  /*105b0*/  IMAD R0, R8, UR4, RZ ;  /* 0x0000000408007c24 */ /* 0x000fe4000f8e02ff */
[C---:B------:R-:W-:Y:S01]  /*105c0*/  IMAD.WIDE.U32 R4, R7.reuse, UR4, R4 ;  /* 0x0000000407047c25 */ /* 0x040fe2000f8e0004 */
[----:B------:R2:W-:Y:S03]  /*105d0*/  STL [R1], R9 ;  /* 0x0000000901007387 */ /* 0x0005e60000100800 */
[----:B------:R-:W-:Y:S01]  /*105e0*/  IMAD R0, R7, UR5, R0 ;  /* 0x0000000507007c24 */ /* 0x000fe2000f8e0200 */
[----:B------:R-:W-:-:S03]  /*105f0*/  LEA R2, P0, R4, R2, 0x2 ;  /* 0x0000000204027211 */ /* 0x000fc600078010ff */
[----:B------:R-:W-:-:S05]  /*10600*/  IMAD.IADD R0, R5, 0x1, R0 ;  /* 0x0000000105007824 */ /* 0x000fca00078e0200 */
[----:B------:R-:W-:-:S05]  /*10610*/  LEA.HI.X R3, R4, R3, R0, 0x2, P0 ;  /* 0x0000000304037211 */ /* 0x000fca00000f1400 */
[----:B------:R2:W5:Y:S02]  /*10620*/  LDG.E R16, desc[UR6][R2.64] ;  /* 0x0000000602107981 */ /* 0x000564000c1e1900 */
.L_x_1273:
[----:B--2---:R-:W2:Y:S01]  /*10630*/  LDL R2, [R1+0x8] ;  /* 0x0000080001027983 */ /* 0x004ea20000100800 */
[----:B------:R-:W-:Y:S01]  /*10640*/  IMAD R0, R18, 0x8, R17 ;  /* 0x0000000812007824 */ /* 0x000fe200078e0211 */
[----:B--2---:R-:W-:-:S04]  /*10650*/  SHF.L.U32 R2, R2, 0x1f, RZ ;  /* 0x0000001f02027819 */ /* 0x004fc800000006ff */
[----:B------:R-:W2:Y:S02]  /*10660*/  SYNCS.PHASECHK.TRANS64.TRYWAIT P0, [R0+URZ+0x30840], R2 ;  /* 0x03084002000075a7 */ /* 0x000ea4000800017f */
[----:B--2---:R-:W-:Y:S05]  /*10670*/  @!P0 BRA `(.L_x_1274) ;  /* 0x0000004800d08947 */ /* 0x004fea0003800000 */
.L_x_1379:
[----:B------:R-:W3:Y:S02]  /*10680*/  S2R R3, SR_TID.X ;  /* 0x0000000000037919 */ /* 0x000ee40000002100 */
[----:B---3--:R-:W-:-:S04]  /*10690*/  LOP3.LUT R3, R3, 0x7f, RZ, 0xc0, !PT ;  /* 0x0000007f03037812 */ /* 0x008fc800078ec0ff */
[----:B------:R-:W-:-:S13]  /*106a0*/  ISETP.NE.AND P0, PT, R3, RZ, PT ;  /* 0x000000ff0300720c */ /* 0x000fda0003f05270 */
[----:B------:R-:W-:Y:S05]  /*106b0*/  @P0 BRA `(.L_x_1275) ;  /* 0x00000000001c0947 */ /* 0x000fea0003800000 */
[----:B------:R-:W3:Y:S01]  /*106c0*/  S2R R3, SR_TID.X ;  /* 0x0000000000037919 */ /* 0x000ee20000002100 */
[----:B--2---:R-:W-:-:S04]  /*106d0*/  IMAD.MOV.U32 R2, RZ, RZ, 0x8000 ;  /* 0x00008000ff027424 */ /* 0x004fc800078e00ff */
[----:B------:R4:W-:Y:S01]  /*106e0*/  SYNCS.ARRIVE.TRANS64 RZ, [R0+URZ+0x30830], R2 ;  /* 0x0308300200ff79a7 */ /* 0x0009e2000800003f */
[----:B---3--:R-:W-:-:S04]  /*106f0*/  LOP3.LUT R3, R3, 0x1f, RZ, 0xc0, !PT ;  /* 0x0000001f03037812 */ /* 0x008fc800078ec0ff */
[----:B------:R-:W-:-:S13]  /*10700*/  ISETP.NE.AND P0, PT, R3, RZ, PT ;  /* 0x000000ff0300720c */ /* 0x000fda0003f05270 */
[----:B----4-:R-:W-:Y:S05]  /*10710*/  @!P0 BRA `(.L_x_1275) ;  /* 0x0000000000048947 */ /* 0x010fea0003800000 */
[----:B------:R-:W-:Y:S01]  /*10720*/  BPT.TRAP 0x1 ;  /* 0x000000040000795c */ /* 0x000fe20000300000 */
.L_x_1275:
[----:B--2---:R-:W2:Y:S01]  /*10730*/  LDL R2, [R1] ;  /* 0x0000000001027983 */ /* 0x004ea20000100800 */
[----:B------:R-:W-:Y:S01]  /*10740*/  R2UR UR33, R0 ;  /* 0x00000000002172ca */ /* 0x000fe200000e0000 */
[----:B------:R-:W-:Y:S01]  /*10750*/  IMAD R0, R18, 0x8000, R17 ;  /* 0x0000800012007824 */ /* 0x000fe200078e0211 */
[----:B-----5:R-:W-:Y:S01]  /*10760*/  R2UR UR37, R16 ;  /* 0x00000000102572ca */ /* 0x020fe200000e0000 */
[----:B------:R-:W-:Y:S01]  /*10770*/  UIADD3 UR4, UP0, UR38, 0x370, URZ ;  /* 0x0000037026047890 */ /* 0x000fe2000ff1e03f */
[----:B------:R-:W-:Y:S01]  /*10780*/  PLOP3.LUT P0, PT, PT, PT, PT, 0x80, 0x0 ;  /* 0x000000000000781c */ /* 0x000fe20003f0f070 */
[----:B------:R-:W-:Y:S01]  /*10790*/  UMOV UR6, 0x0 ;  /* 0x0000000000067882 */ /* 0x000fe20000000000 */
[----:B------:R-:W-:Y:S01]  /*107a0*/  R2UR UR8, R0 ;  /* 0x00000000000872ca */ /* 0x000fe200000e0000 */
[----:B------:R-:W-:Y:S01]  /*107b0*/  UIADD3.X UR5, URZ, UR39, URZ, UP0, !UPT ;  /* 0x000000273f057290 */ /* 0x000fe200087fe43f */
[----:B------:R-:W-:Y:S01]  /*107c0*/  LOP3.LUT R19, R19, 0xfffffffd, RZ, 0xc0, !PT ;  /* 0xfffffffd13137812 */ /* 0x000fe200078ec0ff */
[----:B------:R-:W-:Y:S01]  /*107d0*/  UMOV UR7, 0x14f00000 ;  /* 0x14f0000000077882 */ /* 0x000fe20000000000 */
[----:B------:R-:W-:Y:S01]  /*107e0*/  UMOV UR34, URZ ;  /* 0x0000003f00227c82 */ /* 0x000fe20008000000 */
[----:B------:R-:W-:Y:S01]  /*107f0*/  UMOV UR26, 0x40 ;  /* 0x00000040001a7882 */ /* 0x000fe20000000000 */
[----:B------:R-:W-:Y:S01]  /*10800*/  UMOV UR28, UR36 ;  /* 0x00000024001c7c82 */ /* 0x000fe20008000000 */
[----:B------:R-:W-:-:S02]  /*10810*/  UIADD3 UR33, UR33, 0x30830, URZ ;  /* 0x0003083021217890 */ /* 0x000fc4000fffe03f */
[----:B------:R-:W-:Y:S01]  /*10820*/  UMOV UR29, UR37 ;  /* 0x00000025001d7c82 */ /* 0x000fe20008000000 */
[----:B------:R-:W-:Y:S01]  /*10830*/  UMOV UR18, 0x80 ;  /* 0x0000008000127882 */ /* 0x000fe20000000000 */
[----:B------:R-:W-:Y:S01]  /*10840*/  UMOV UR20, UR36 ;  /* 0x0000002400147c82 */ /* 0x000fe20008000000 */
[----:B------:R-:W-:Y:S01]  /*10850*/  UMOV UR21, UR37 ;  /* 0x0000002500157c82 */ /* 0x000fe20008000000 */
[----:B------:R-:W-:Y:S01]  /*10860*/  UIADD3 UR32, UR8, 0x20400, URZ ;  /* 0x0002040008207890 */ /* 0x000fe2000fffe03f */
[----:B------:R-:W-:Y:S01]  /*10870*/  @P0 LOP3.LUT R19, R19, 0x2, RZ, 0xfc, !PT ;  /* 0x0000000213130812 */ /* 0x000fe200078efcff */
[----:B------:R-:W-:Y:S02]  /*10880*/  UIADD3 UR24, UR8, 0x22400, URZ ;  /* 0x0002240008187890 */ /* 0x000fe4000fffe03f */
[----:B------:R-:W-:Y:S02]  /*10890*/  UIADD3 UR16, UR8, 0x24400, URZ ;  /* 0x0002440008107890 */ /* 0x000fe4000fffe03f */
[----:B------:R-:W-:Y:S01]  /*108a0*/  UIADD3 UR8, UR8, 0x26400, URZ ;  /* 0x0002640008087890 */ /* 0x000fe2000fffe03f */
[----:B------:R-:W-:Y:S01]  /*108b0*/  UMOV UR25, UR33 ;  /* 0x0000002100197c82 */ /* 0x000fe20008000000 */
[----:B------:R-:W-:Y:S01]  /*108c0*/  UMOV UR17, UR33 ;  /* 0x0000002100117c82 */ /* 0x000fe20008000000 */
[----:B------:R-:W-:Y:S01]  /*108d0*/  UMOV UR10, 0xc0 ;  /* 0x000000c0000a7882 */ /* 0x000fe20000000000 */
[----:B------:R-:W-:Y:S01]  /*108e0*/  UMOV UR12, UR36 ;  /* 0x00000024000c7c82 */ /* 0x000fe20008000000 */
[----:B------:R-:W-:Y:S01]  /*108f0*/  UMOV UR13, UR37 ;  /* 0x00000025000d7c82 */ /* 0x000fe20008000000 */
[----:B------:R-:W-:Y:S01]  /*10900*/  UMOV UR9, UR33 ;  /* 0x0000002100097c82 */ /* 0x000fe20008000000 */
[----:B--2---:R-:W-:-:S13]  /*10910*/  R2UR UR35, R2 ;  /* 0x00000000022372ca */ /* 0x004fda00000e0000 */
[----:B------:R-:W-:-:S07]  /*10920*/  USHF.L.U32 UR35, UR35, 0x6, URZ ;  /* 0x0000000623237899 */ /* 0x000fce000800063f */
[----:B------:R-:W-:Y:S01]  /*10930*/  UMOV UR27, UR35 ;  /* 0x00000023001b7c82 */ /* 0x000fe20008000000 */
[----:B------:R-:W-:Y:S01]  /*10940*/  UMOV UR19, UR35 ;  /* 0x0000002300137c82 */ /* 0x000fe20008000000 */
[----:B------:R2:W-:Y:S01]  /*10950*/  UTMALDG.4D [UR32], [UR4], desc[UR6] ;  /* 0x00000620040075b4 */ /* 0x0005e20008019000 */
[----:B------:R-:W-:Y:S01]  /*10960*/  UMOV UR11, UR35 ;  /* 0x00000023000b7c82 */ /* 0x000fe20008000000 */
[----:B------:R2:W-:Y:S01]  /*10970*/  UTMALDG.4D [UR24], [UR4], desc[UR6] ;  /* 0x00000618040075b4 */ /* 0x0005e20008019000 */
[----:B------:R2:W-:Y:S01]  /*10980*/  UTMALDG.4D [UR16], [UR4], desc[UR6] ;  /* 0x00000610040075b4 */ /* 0x0005e20008019000 */
[----:B------:R2:W-:Y:S02]  /*10990*/  UTMALDG.4D [UR8], [UR4], desc[UR6] ;  /* 0x00000608040075b4 */ /* 0x0005e40008019000 */
[----:B--2---:R-:W-:Y:S01]  /*109a0*/  NOP ;  /* 0x0000000000007918 */ /* 0x004fe20000000000 */
.L_x_1271:
[----:B------:R-:W-:Y:S01]  /*109b0*/  VIADD R0, R17, 0x10400 ;  /* 0x0001040011007836 */ /* 0x000fe20000000000 */
[----:B------:R-:W-:Y:S05]  /*109c0*/  WARPSYNC.ALL ;  /* 0x0000000000007948 */ /* 0x000fea0003800000 */
[----:B------:R-:W-:Y:S01]  /*109d0*/  BAR.SYNC.DEFER_BLOCKING 0x8, 0x180 ;  /* 0x0206000000007b1d */ /* 0x000fe20000010000 */
[----:B------:R-:W-:-:S05]  /*109e0*/  LOP3.LUT P0, RZ, R0, 0x3ff, RZ, 0xc0, !PT ;  /* 0x000003ff00ff7812 */ /* 0x000fca000780c0ff */
[----:B------:R-:W-:Y:S08]  /*109f0*/  BSSY B6, `(.L_x_1276) ;  /* 0x0000012000067945 */ /* 0x000ff00003800000 */
[----:B------:R-:W-:Y:S05]  /*10a00*/  @!P0 BRA `(.L_x_1277) ;  /* 0x0000000000408947 */ /* 0x000fea0003800000 */
[----:B------:R-:W-:Y:S01]  /*10a10*/  MOV R2, 0x0 ;  /* 0x0000000000027802 */ /* 0x000fe20000000f00 */
[----:B------:R-:W-:Y:S01]  /*10a20*/  ULDC.64 UR6, c[0x4][0x1b8] ;  /* 0x01006e0000067ab9 */ /* 0x000fe20000000a00 */
[----:B------:R-:W-:Y:S01]  /*10a30*/  ULDC.64 UR8, c[0x4][0x1c0] ;  /* 0x0100700000087ab9 */ /* 0x000fe20000000a00 */
[----:B------:R-:W-:Y:S01]  /*10a40*/  ULDC.64 UR4, c[0x4][0x130] ;  /* 0x01004c0000047ab9 */ /* 0x000fe20000000a00 */
[----:B-1----:R-:W-:Y:S02]  /*10a50*/  IMAD.U32 R4, RZ, RZ, UR6 ;  /* 0x00000006ff047e24 */ /* 0x002fe4000f8e00ff */
[----:B------:R-:W1:Y:S01]  /*10a60*/  LDC.64 R2, c[0x4][R2] ;  /* 0x0100000002027b82 */ /* 0x000e620000000a00 */
[----:B------:R-:W-:Y:S02]  /*10a70*/  IMAD.U32 R5, RZ, RZ, UR7 ;  /* 0x00000007ff057e24 */ /* 0x000fe4000f8e00ff */
[----:B------:R-:W-:Y:S02]  /*10a80*/  IMAD.U32 R6, RZ, RZ, UR8 ;  /* 0x00000008ff067e24 */ /* 0x000fe4000f8e00ff */
[----:B0-----:R-:W-:-:S02]  /*10a90*/  IMAD.U32 R7, RZ, RZ, UR9 ;  /* 0x00000009ff077e24 */ /* 0x001fc4000f8e00ff */
[----:B------:R-:W-:Y:S02]  /*10aa0*/  IMAD.U32 R10, RZ, RZ, UR4 ;  /* 0x00000004ff0a7e24 */ /* 0x000fe4000f8e00ff */
[----:B------:R-:W-:Y:S02]  /*10ab0*/  IMAD.U32 R11, RZ, RZ, UR5 ;  /* 0x00000005ff0b7e24 */ /* 0x000fe4000f8e00ff */
[----:B------:R-:W-:Y:S02]  /*10ac0*/  IMAD.MOV.U32 R8, RZ, RZ, 0x70 ;  /* 0x00000070ff087424 */ /* 0x000fe400078e00ff */
[----:B------:R-:W-:Y:S02]  /*10ad0*/  IMAD.MOV.U32 R12, RZ, RZ, 0x1 ;  /* 0x00000001ff0c7424 */ /* 0x000fe400078e00ff */
[----:B------:R-:W-:-:S07]  /*10ae0*/  IMAD.MOV.U32 R13, RZ, RZ, RZ ;  /* 0x000000ffff0d7224 */ /* 0x000fce00078e00ff */
[----:B------:R-:W-:-:S07]  /*10af0*/  LEPC R20, `(.L_x_1277) ;  /* 0x000000001014794e */ /* 0x000fce0000000000 */
[----:B-1----:R-:W-:Y:S05]  /*10b00*/  CALL.ABS.NOINC R2 ;  /* 0x0000000002007343 */ /* 0x002fea0003c00000 */
.L_x_1277:
[----:B------:R-:W-:Y:S05]  /*10b10*/  BSYNC B6 ;  /* 0x0000000000067941 */ /* 0x000fea0003800000 */
.L_x_1276:
[----:B------:R-:W2:Y:S01]  /*10b20*/  S2R R2, SR_TID.X ;  /* 0x0000000000027919 */ /* 0x000ea20000002100 */
[----:B0-----:R-:W0:Y:S01]  /*10b30*/  LDC R7, c[0x0][0x448] ;  /* 0x00011200ff077b82 */ /* 0x001e220000000800 */
[----:B------:R-:W-:Y:S01]  /*10b40*/  USHF.R.S32.HI UR4, URZ, 0x1f, UR36 ;  /* 0x0000001f3f047899 */ /* 0x000fe20008011424 */
[----:B------:R-:W-:Y:S01]  /*10b50*/  ULDC.64 UR8, c[0x0][0x2d8] ;  /* 0x0000b60000087ab9 */ /* 0x000fe20000000a00 */
[----:B------:R-:W3:Y:S02]  /*10b60*/  S2R R10, SR_TID.X ;  /* 0x00000000000a7919 */ /* 0x000ee40000002100 */
[----:B------:R-:W-:Y:S02]  /*10b70*/  UIMAD UR6, UR4, UR8, URZ ;  /* 0x00000008040672a4 */ /* 0x000fe4000f8e023f */
[----:B------:R-:W-:Y:S01]  /*10b80*/  UIMAD.WIDE.U32 UR4, UR36, UR8, URZ ;  /* 0x00000008240472a5 */ /* 0x000fe2000f8e003f */
[----:B------:R-:W4:Y:S01]  /*10b90*/  S2R R8, SR_TID.X ;  /* 0x0000000000087919 */ /* 0x000f220000002100 */
[----:B------:R-:W-:-:S02]  /*10ba0*/  UIMAD UR6, UR36, UR9, UR6 ;  /* 0x00000009240672a4 */ /* 0x000fc4000f8e0206 */
[----:B------:R-:W-:Y:S02]  /*10bb0*/  USHF.R.S32.HI UR7, URZ, 0x1f, UR42 ;  /* 0x0000001f3f077899 */ /* 0x000fe4000801142a */
[----:B------:R-:W-:Y:S01]  /*10bc0*/  UIADD3 UR5, UR5, UR6, URZ ;  /* 0x0000000605057290 */ /* 0x000fe2000fffe03f */
[----:B------:R-:W-:-:S03]  /*10bd0*/  ULDC.64 UR8, c[0x0][0x2e0] ;  /* 0x0000b80000087ab9 */ /* 0x000fc60000000a00 */
[----:B------:R-:W-:Y:S02]  /*10be0*/  UIMAD.WIDE.U32 UR4, UR42, UR8, UR4 ;  /* 0x000000082a0472a5 */ /* 0x000fe4000f8e0004 */
[----:B------:R-:W-:-:S04]  /*10bf0*/  UIMAD UR6, UR7, UR8, URZ ;  /* 0x00000008070672a4 */ /* 0x000fc8000f8e023f */
[----:B------:R-:W-:Y:S01]  /*10c00*/  UIMAD UR6, UR42, UR9, UR6 ;  /* 0x000000092a0672a4 */ /* 0x000fe2000f8e0206 */
[----:B0-----:R-:W-:Y:S01]  /*10c10*/  ISETP.NE.AND P0, PT, R7, 0x1, PT ;  /* 0x000000010700780c */ /* 0x001fe20003f05270 */
[----:B-1----:R-:W-:Y:S02]  /*10c20*/  IMAD.U32 R4, RZ, RZ, UR4 ;  /* 0x00000004ff047e24 */ /* 0x002fe4000f8e00ff */
[----:B------:R-:W-:Y:S02]  /*10c30*/  UIADD3 UR6, UR5, UR6, URZ ;  /* 0x0000000605067290 */ /* 0x000fe4000fffe03f */
[----:B------:R-:W-:Y:S01]  /*10c40*/  IMAD.U32 R5, RZ, RZ, UR5 ;  /* 0x00000005ff057e24 */ /* 0x000fe2000f8e00ff */
[----:B------:R-:W-:Y:S01]  /*10c50*/  ULDC.64 UR4, c[0x0][0x2d0] ;  /* 0x0000b40000047ab9 */ /* 0x000fe20000000a00 */
[C---:B--2---:R-:W-:Y:S01]  /*10c60*/  LOP3.LUT R0, R2.reuse, 0x7f, RZ, 0xc0, !PT ;  /* 0x0000007f02007812 */ /* 0x044fe200078ec0ff */
[----:B------:R-:W-:-:S03]  /*10c70*/  IMAD.SHL.U32 R2, R2, 0x10, RZ ;  /* 0x0000001002027824 */ /* 0x000fc600078e00ff */
[----:B------:R-:W-:Y:S01]  /*10c80*/  SHF.R.U32.HI R0, RZ, 0x3, R0 ;  /* 0x00000003ff007819 */ /* 0x000fe20000011600 */
[----:B---3--:R-:W-:Y:S01]  /*10c90*/  IMAD.SHL.U32 R10, R10, 0x8, RZ ;  /* 0x000000080a0a7824 */ /* 0x008fe200078e00ff */
[----:B------:R-:W0:Y:S02]  /*10ca0*/  @P0 LDC R3, c[0x0][0x44c] ;  /* 0x00011300ff030b82 */ /* 0x000e240000000800 */
[----:B------:R-:W-:Y:S01]  /*10cb0*/  LOP3.LUT R2, R0, 0x70, R2, 0xf8, !PT ;  /* 0x0000007000027812 */ /* 0x000fe200078ef802 */
[----:B----4-:R-:W-:Y:S01]  /*10cc0*/  IMAD.SHL.U32 R9, R8, 0x8, RZ ;  /* 0x0000000808097824 */ /* 0x010fe200078e00ff */
[----:B------:R-:W-:-:S03]  /*10cd0*/  LOP3.LUT R10, R10, 0x38, RZ, 0xc0, !PT ;  /* 0x000000380a0a7812 */ /* 0x000fc600078ec0ff */
[----:B------:R-:W-:Y:S01]  /*10ce0*/  VIADD R2, R2, UR43 ;  /* 0x0000002b02027c36 */ /* 0x000fe20008000000 */
[----:B------:R-:W1:Y:S01]  /*10cf0*/  @P0 LDC R0, c[0x0][0x450] ;  /* 0x00011400ff000b82 */ /* 0x000e620000000800 */
[C---:B------:R-:W-:Y:S02]  /*10d00*/  LOP3.LUT R12, R10.reuse, 0x40, RZ, 0xfc, !PT ;  /* 0x000000400a0c7812 */ /* 0x040fe400078efcff */
[----:B------:R-:W-:Y:S01]  /*10d10*/  IMAD.MOV.U32 R6, RZ, RZ, R2 ;  /* 0x000000ffff067224 */ /* 0x000fe200078e0002 */
[C---:B------:R-:W-:Y:S02]  /*10d20*/  LOP3.LUT R11, R10.reuse, 0x80, RZ, 0xfc, !PT ;  /* 0x000000800a0b7812 */ /* 0x040fe400078efcff */
[----:B------:R-:W-:Y:S02]  /*10d30*/  LOP3.LUT R10, R10, 0xc0, RZ, 0xfc, !PT ;  /* 0x000000c00a0a7812 */ /* 0x000fe400078efcff */
[----:B------:R-:W-:Y:S01]  /*10d40*/  LOP3.LUT R9, R9, 0x38, RZ, 0xc0, !PT ;  /* 0x0000003809097812 */ /* 0x000fe200078ec0ff */
[----:B0-----:R-:W-:-:S05]  /*10d50*/  @P0 IMAD.HI.U32 R3, R2, R3, RZ ;  /* 0x0000000302030227 */ /* 0x001fca00078e00ff */
[----:B-1----:R-:W-:Y:S01]  /*10d60*/  @P0 SHF.R.U32.HI R6, RZ, R0, R3 ;  /* 0x00000000ff060219 */ /* 0x002fe20000011603 */
[----:B------:R-:W-:-:S04]  /*10d70*/  IMAD.U32 R3, RZ, RZ, UR6 ;  /* 0x00000006ff037e24 */ /* 0x000fc8000f8e00ff */
[----:B------:R-:W-:-:S04]  /*10d80*/  IMAD.MOV R0, RZ, RZ, -R6 ;  /* 0x000000ffff007224 */ /* 0x000fc800078e0a06 */
[----:B------:R-:W-:Y:S02]  /*10d90*/  IMAD R0, R7, R0, R2 ;  /* 0x0000000007007224 */ /* 0x000fe400078e0202 */
[----:B------:R-:W-:Y:S01]  /*10da0*/  IMAD.MOV.U32 R2, RZ, RZ, R4 ;  /* 0x000000ffff027224 */ /* 0x000fe200078e0004 */
[----:B------:R-:W-:-:S03]  /*10db0*/  SHF.R.S32.HI R4, RZ, 0x1f, R6 ;  /* 0x0000001fff047819 */ /* 0x000fc60000011406 */
[----:B------:R-:W-:-:S04]  /*10dc0*/  IMAD.WIDE.U32 R2, R6, UR4, R2 ;  /* 0x0000000406027c25 */ /* 0x000fc8000f8e0002 */
[----:B------:R-:W-:-:S04]  /*10dd0*/  IMAD R4, R4, UR4, RZ ;  /* 0x0000000404047c24 */ /* 0x000fc8000f8e02ff */
[----:B------:R-:W-:Y:S01]  /*10de0*/  IMAD R4, R6, UR5, R4 ;  /* 0x0000000506047c24 */ /* 0x000fe2000f8e0204 */
[----:B------:R-:W-:-:S03]  /*10df0*/  ULDC.64 UR4, c[0x0][0x2c8] ;  /* 0x0000b20000047ab9 */ /* 0x000fc60000000a00 */
[----:B------:R-:W-:Y:S01]  /*10e00*/  IMAD.IADD R3, R3, 0x1, R4 ;  /* 0x0000000103037824 */ /* 0x000fe200078e0204 */
[----:B------:R-:W-:Y:S01]  /*10e10*/  SHF.R.S32.HI R4, RZ, 0x1f, R0 ;  /* 0x0000001fff047819 */ /* 0x000fe20000011400 */
[----:B------:R-:W-:-:S04]  /*10e20*/  IMAD.WIDE.U32 R2, R0, UR4, R2 ;  /* 0x0000000400027c25 */ /* 0x000fc8000f8e0002 */
[----:B------:R-:W-:-:S04]  /*10e30*/  IMAD R4, R4, UR4, RZ ;  /* 0x0000000404047c24 */ /* 0x000fc8000f8e02ff */
[----:B------:R-:W-:Y:S01]  /*10e40*/  IMAD R4, R0, UR5, R4 ;  /* 0x0000000500047c24 */ /* 0x000fe2000f8e0204 */
[----:B------:R-:W-:Y:S02]  /*10e50*/  ULDC.64 UR4, c[0x0][0x280] ;  /* 0x0000a00000047ab9 */ /* 0x000fe40000000a00 */
[----:B------:R-:W-:Y:S01]  /*10e60*/  LEA R6, P0, R2, UR4, 0x1 ;  /* 0x0000000402067c11 */ /* 0x000fe2000f8008ff */
[----:B------:R-:W-:Y:S01]  /*10e70*/  ULDC UR4, c[0x0][0x2b8] ;  /* 0x0000ae0000047ab9 */ /* 0x000fe20000000800 */
[----:B------:R-:W-:Y:S01]  /*10e80*/  IMAD.IADD R5, R3, 0x1, R4 ;  /* 0x0000000103057824 */ /* 0x000fe200078e0204 */
[----:B------:R-:W-:Y:S02]  /*10e90*/  ISETP.GE.AND P3, PT, R10, UR4, PT ;  /* 0x000000040a007c0c */ /* 0x000fe4000bf66270 */
[----:B------:R-:W-:Y:S02]  /*10ea0*/  LOP3.LUT R10, R8, 0x7f, RZ, 0xc0, !PT ;  /* 0x0000007f080a7812 */ /* 0x000fe400078ec0ff */
[----:B------:R0:W5:Y:S01]  /*10eb0*/  LDL R8, [R1+0x10] ;  /* 0x0000100001087983 */ /* 0x0001620000100800 */
[----:B------:R-:W-:-:S02]  /*10ec0*/  LEA.HI.X R5, R2, UR5, R5, 0x1, P0 ;  /* 0x0000000502057c11 */ /* 0x000fc400080f0c05 */
[----:B------:R-:W-:Y:S02]  /*10ed0*/  ISETP.GE.AND P0, PT, R9, UR4, PT ;  /* 0x0000000409007c0c */ /* 0x000fe4000bf06270 */
[----:B------:R-:W-:Y:S02]  /*10ee0*/  ISETP.GE.AND P1, PT, R12, UR4, PT ;  /* 0x000000040c007c0c */ /* 0x000fe4000bf26270 */
[----:B------:R-:W-:Y:S01]  /*10ef0*/  ISETP.GE.AND P2, PT, R11, UR4, PT ;  /* 0x000000040b007c0c */ /* 0x000fe2000bf46270 */
[----:B------:R-:W-:Y:S01]  /*10f00*/  UMOV UR4, 0xffffffff ;  /* 0xffffffff00047882 */ /* 0x000fe20000000000 */
[----:B------:R-:W-:Y:S02]  /*10f10*/  SHF.R.U32.HI R10, RZ, 0x3, R10 ;  /* 0x00000003ff0a7819 */ /* 0x000fe4000001160a */
[----:B0-----:R-:W-:Y:S09]  /*10f20*/  BRA.DIV UR4, `(.L_x_1278) ;  /* 0x0000004204b87947 */ /* 0x001ff2000b800000 */
[----:B------:R-:W0:Y:S01]  /*10f30*/  SHFL.IDX PT, R3, R6, RZ, 0x181f ;  /* 0x00181fff06037589 */ /* 0x000e2200000e0000 */
[----:B------:R-:W-:Y:S01]  /*10f40*/  ULDC UR4, c[0x0][0x288] ;  /* 0x0000a20000047ab9 */ /* 0x000fe20000000800 */
[----:B------:R-:W-:Y:S01]  /*10f50*/  VIADD R0, R10, UR43 ;  /* 0x0000002b0a007c36 */ /* 0x000fe20008000000 */
[----:B------:R-:W-:Y:S01]  /*10f60*/  ULDC.64 UR6, c[0x0][0x208] ;  /* 0x0000820000067ab9 */ /* 0x000fe20000000a00 */
[----:B------:R-:W1:Y:S01]  /*10f70*/  SHFL.IDX PT, R2, R5, RZ, 0x181f ;  /* 0x00181fff05027589 */ /* 0x000e6200000e0000 */
[----:B------:R-:W-:-:S03]  /*10f80*/  IMAD R4, R7, UR4, RZ ;  /* 0x0000000407047c24 */ /* 0x000fc6000f8e02ff */
[----:B------:R-:W-:Y:S02]  /*10f90*/  SHFL.IDX PT, R7, R5, 0x7, 0x181f ;  /* 0x00f81f0005077f89 */ /* 0x000fe400000e0000 */
[----:B------:R-:W-:-:S13]  /*10fa0*/  ISETP.GE.AND P4, PT, R0, R4, PT ;  /* 0x000000040000720c */ /* 0x000fda0003f86270 */
        /* <DEDUP_REMOVED lines=8> */
[----:B------:R0:W-:Y:S02]  /*11030*/  @!P4 LDGSTS.E.BYPASS.LTC128B.128 [R8+0x1c400], desc[UR6][R2.64+0x180], !P3 ;  /* 0x1c4001800208cfae */ /* 0x0001e4000d901d46 */
[----:B0-----:R-:W-:-:S02]  /*11040*/  VIADD R2, R0, 0x10 ;  /* 0x0000001000027836 */ /* 0x001fc40000000000 */
[----:B------:R-:W0:Y:S03]  /*11050*/  SHFL.IDX PT, R3, R6, 0x1, 0x181f ;  /* 0x00381f0006037f89 */ /* 0x000e2600000e0000 */
[----:B------:R-:W-:Y:S02]  /*11060*/  ISETP.GE.AND P4, PT, R2, R4, PT ;  /* 0x000000040200720c */ /* 0x000fe40003f86270 */
[----:B------:R-:W1:Y:S11]  /*11070*/  SHFL.IDX PT, R2, R5, 0x1, 0x181f ;  /* 0x00381f0005027f89 */ /* 0x000e7600000e0000 */
        /* <DEDUP_REMOVED lines=73> */
[----:B------:R0:W-:Y:S04]  /*11510*/  @!P4 LDGSTS.E.BYPASS.LTC128B.128 [R8+0x1f400], desc[UR6][R2.64+0x180], !P3 ;  /* 0x1f4001800208cfae */ /* 0x0001e8000d901d46 */
[----:B0-----:R0:W1:Y:S02]  /*11520*/  SHFL.IDX PT, R2, R6, 0x7, 0x181f ;  /* 0x00f81f0006027f89 */ /* 0x00106400000e0000 */
.L_x_1396:
[----:B------:R-:W-:Y:S01]  /*11530*/  VIADD R0, R0, 0x70 ;  /* 0x0000007000007836 */ /* 0x000fe20000000000 */
[----:B------:R-:W-:Y:S04]  /*11540*/  BSSY B0, `(.L_x_1279) ;  /* 0x000000d000007945 */ /* 0x000fe80003800000 */
[----:B------:R-:W-:-:S13]  /*11550*/  ISETP.GE.AND P4, PT, R0, R4, PT ;  /* 0x000000040000720c */ /* 0x000fda0003f86270 */
[----:B------:R-:W-:Y:S05]  /*11560*/  @P4 BRA `(.L_x_1280) ;  /* 0x0000000000284947 */ /* 0x000fea0003800000 */
[----:B-1----:R-:W-:Y:S01]  /*11570*/  LEA R2, P4, R9, R2, 0x1 ;  /* 0x0000000209027211 */ /* 0x002fe200078808ff */
[----:B------:R-:W-:-:S04]  /*11580*/  ULDC.64 UR4, c[0x0][0x208] ;  /* 0x0000820000047ab9 */ /* 0x000fc80000000a00 */
[----:B------:R-:W-:-:S05]  /*11590*/  IMAD.X R3, RZ, RZ, R7, P4 ;  /* 0x000000ffff037224 */ /* 0x000fca00020e0607 */
[----:B------:R-:W-:Y:S01]  /*115a0*/  @!PT LDS RZ, [RZ] ;  /* 0x00000000fffff984 */ /* 0x000fe20000000800 */
[----:B------:R-:W-:Y:S01]  /*115b0*/  @!PT LDS RZ, [RZ] ;  /* 0x00000000fffff984 */ /* 0x000fe20000000800 */
[----:B------:R-:W-:Y:S01]  /*115c0*/  @!PT LDS RZ, [RZ] ;  /* 0x00000000fffff984 */ /* 0x000fe20000000800 */
[----:B------:R2:W-:Y:S04]  /*115d0*/  LDGSTS.E.BYPASS.LTC128B.128 [R8+0x13c00], desc[UR4][R2.64], !P0 ;  /* 0x13c0000002087fae */ /* 0x0005e8000c101d44 */
[----:B------:R2:W-:Y:S04]  /*115e0*/  LDGSTS.E.BYPASS.LTC128B.128 [R8+0x17c00], desc[UR4][R2.64+0x80], !P1 ;  /* 0x17c0008002087fae */ /* 0x0005e8000c901d44 */
[----:B------:R2:W-:Y:S04]  /*115f0*/  LDGSTS.E.BYPASS.LTC128B.128 [R8+0x1bc00], desc[UR4][R2.64+0x100], !P2 ;  /* 0x1bc0010002087fae */ /* 0x0005e8000d101d44 */
[----:B------:R2:W-:Y:S02]  /*11600*/  LDGSTS.E.BYPASS.LTC128B.128 [R8+0x1fc00], desc[UR4][R2.64+0x180], !P3 ;  /* 0x1fc0018002087fae */ /* 0x0005e4000d901d44 */
.L_x_1280:
[----:B------:R-:W-:Y:S05]  /*11610*/  BSYNC B0 ;  /* 0x0000000000007941 */ /* 0x000fea0003800000 */
.L_x_1279:
[----:B------:R-:W-:Y:S01]  /*11620*/  NOP ;  /* 0x0000000000007918 */ /* 0x000fe20000000000 */
[----:B------:R-:W-:Y:S01]  /*11630*/  PLOP3.LUT P0, PT, PT, PT, PT, 0x80, 0x0 ;  /* 0x000000000000781c */ /* 0x000fe20003f0f070 */
[----:B0-----:R-:W-:-:S12]  /*11640*/  VIADD R6, R17, 0x30800 ;  /* 0x0003080011067836 */ /* 0x001fd80000000000 */
.L_x_1281:
[----:B------:R-:W-:Y:S02]  /*11650*/  PLOP3.LUT P1, PT, P1, P0, PT, 0xa2, 0x0 ;  /* 0x000000000000781c */ /* 0x000fe40000f21472 */
[----:B------:R-:W-:-:S08]  /*11660*/  @P0 R2UR P1, UR4, R17 ;  /* 0x00000000110402ca */ /* 0x000fd00000020000 */
[----:B------:R-:W-:-:S05]  /*11670*/  @P0 PLOP3.LUT P0, PT, P1, PT, PT, 0x80, 0x0 ;  /* 0x000000000000081c */ /* 0x000fca0000f0f070 */
[----:B------:R-:W-:Y:S01]  /*11680*/  @!P1 SYNCS.ARRIVE.TRANS64.RED.A0T1 RZ, [UR4+0x30800], RZ ;  /* 0x030800ffffff99a7 */ /* 0x000fe20008200404 */
[----:B------:R-:W-:Y:S07]  /*11690*/  @!P1 ARRIVES.LDGSTSBAR.64.TRANSCNT [UR4+0x30800] ;  /* 0x03080000ff0099b0 */ /* 0x000fee0008000a84 */
[----:B------:R-:W-:Y:S05]  /*116a0*/  @P0 BRA.U.ANY `(.L_x_1281) ;  /* 0xfffffffd00e80947 */ /* 0x000fea000393ffff */
[----:B-12---:R-:W2:Y:S02]  /*116b0*/  LDL.LU R2, [R1+0x18] ;  /* 0x0000180001027983 */ /* 0x006ea40000300800 */
        /* <DEDUP_REMOVED lines=9> */
[----:B------:R-:W1:Y:S03]  /*11750*/  SYNCS.PHASECHK.TRANS64.TRYWAIT P0, [R17+URZ+0x30820], R0 ;  /* 0x03082000110075a7 */ /* 0x000e66000800017f */
[----:B01----:R-:W-:Y:S05]  /*11760*/  @!P0 BRA `(.L_x_1283) ;  /* 0x0000004400c08947 */ /* 0x003fea0003800000 */
.L_x_1397:
[----:B------:R-:W-:Y:S05]  /*11770*/  BSYNC B0 ;  /* 0x0000000000007941 */ /* 0x000fea0003800000 */
.L_x_1282:
[----:B------:R-:W-:-:S04]  /*11780*/  UIADD3 UR4, UR41, -0x2, URZ ;  /* 0xfffffffe29047890 */ /* 0x000fc8000fffe03f */
[----:B------:R-:W-:-:S06]  /*11790*/  UISETP.GE.AND UP0, UPT, UR4, UR40, UPT ;  /* 0x000000280400728c */ /* 0x000fcc000bf06270 */
[----:B------:R-:W-:-:S13]  /*117a0*/  PLOP3.LUT P0, PT, PT, PT, UP0, 0x80, 0x0 ;  /* 0x000000000000781c */ /* 0x000fda0003f0f008 */
[----:B------:R-:W-:Y:S05]  /*117b0*/  @!P0 BRA `(.L_x_1284) ;  /* 0x0000002800388947 */ /* 0x000fea0003800000 */
[----:B0-----:R-:W-:Y:S01]  /*117c0*/  IMAD R0, RZ, RZ, -UR41 ;  /* 0x80000029ff007e24 */ /* 0x001fe2000f8e02ff */
[----:B------:R-:W-:Y:S01]  /*117d0*/  LOP3.LUT R5, RZ, UR40, RZ, 0x33, !PT ;  /* 0x00000028ff057c12 */ /* 0x000fe2000f8e33ff */
[----:B------:R-:W-:-:S03]  /*117e0*/  IMAD.U32 R4, RZ, RZ, UR4 ;  /* 0x00000004ff047e24 */ /* 0x000fc6000f8e00ff */
[----:B------:R-:W-:-:S05]  /*117f0*/  VIADDMNMX R5, R0, 0x1, R5, !PT ;  /* 0x0000000100057846 */ /* 0x000fca0007800105 */
[----:B------:R-:W-:-:S05]  /*11800*/  VIADD R0, R5, UR41 ;  /* 0x0000002905007c36 */ /* 0x000fca0008000000 */
[----:B------:R-:W-:-:S04]  /*11810*/  LOP3.LUT R0, R0, 0x1, RZ, 0xc0, !PT ;  /* 0x0000000100007812 */ /* 0x000fc800078ec0ff */
[----:B------:R-:W-:-:S13]  /*11820*/  ISETP.NE.U32.AND P0, PT, R0, 0x1, PT ;  /* 0x000000010000780c */ /* 0x000fda0003f05070 */
[----:B------:R-:W-:Y:S05]  /*11830*/  @P0 BRA `(.L_x_1285) ;  /* 0x0000000c00600947 */ /* 0x000fea0003800000 */
[----:B------:R-:W2:Y:S01]  /*11840*/  LDL R2, [R1+0x8] ;  /* 0x0000080001027983 */ /* 0x000ea20000100800 */
[----:B------:R-:W-:Y:S01]  /*11850*/  LOP3.LUT P1, RZ, R19, 0x2, RZ, 0xc0, !PT ;  /* 0x0000000213ff7812 */ /* 0x000fe2000782c0ff */
[----:B------:R-:W-:Y:S01]  /*11860*/  VIADD R0, R18, 0x1 ;  /* 0x0000000112007836 */ /* 0x000fe20000000000 */
[----:B------:R-:W-:Y:S04]  /*11870*/  BSSY B0, `(.L_x_1286) ;  /* 0x00000d0000007945 */ /* 0x000fe80003800000 */
[----:B------:R-:W-:-:S04]  /*11880*/  ISETP.NE.AND P0, PT, R0, 0x2, PT ;  /* 0x000000020000780c */ /* 0x000fc80003f05270 */
[----:B------:R-:W-:Y:S02]  /*11890*/  SEL R10, RZ, 0x1, P0 ;  /* 0x00000001ff0a7807 */ /* 0x000fe40000000000 */
[----:B------:R-:W-:Y:S02]  /*118a0*/  SEL R0, R0, RZ, P0 ;  /* 0x000000ff00007207 */ /* 0x000fe40000000000 */
[----:B--2---:R-:W-:Y:S01]  /*118b0*/  LOP3.LUT R10, R2, R10, RZ, 0x3c, !PT ;  /* 0x0000000a020a7212 */ /* 0x004fe200078e3cff */
[----:B------:R-:W-:Y:S06]  /*118c0*/  @!P1 BRA `(.L_x_1287) ;  /* 0x0000000c00289947 */ /* 0x000fec0003800000 */
[----:B------:R-:W-:Y:S01]  /*118d0*/  LOP3.LUT P1, RZ, R19, 0x1, RZ, 0xc0, !PT ;  /* 0x0000000113ff7812 */ /* 0x000fe2000782c0ff */
[----:B------:R-:W-:-:S12]  /*118e0*/  IMAD.MOV.U32 R8, RZ, RZ, R16 ;  /* 0x000000ffff087224 */ /* 0x000fd800078e0010 */
[----:B------:R-:W-:Y:S05]  /*118f0*/  @!P1 BRA `(.L_x_1288) ;  /* 0x0000000000589947 */ /* 0x000fea0003800000 */
[----:B------:R-:W2:Y:S01]  /*11900*/  LDL R9, [R1+0xc] ;  /* 0x00000c0001097983 */ /* 0x000ea20000100800 */
[----:B------:R-:W0:Y:S03]  /*11910*/  LDC R8, c[0x0][0x43c] ;  /* 0x00010f00ff087b82 */ /* 0x000e260000000800 */
[----:B------:R-:W3:Y:S01]  /*11920*/  LDL R12, [R1+0x4] ;  /* 0x00000400010c7983 */ /* 0x000ee20000100800 */
[----:B------:R-:W-:Y:S01]  /*11930*/  IMAD.MOV.U32 R7, RZ, RZ, R4 ;  /* 0x000000ffff077224 */ /* 0x000fe200078e0004 */
[----:B------:R-:W-:Y:S01]  /*11940*/  ULDC.64 UR4, c[0x0][0x428] ;  /* 0x00010a0000047ab9 */ /* 0x000fe20000000a00 */
[----:B------:R-:W-:Y:S01]  /*11950*/  ULDC.64 UR6, c[0x0][0x208] ;  /* 0x0000820000067ab9 */ /* 0x000fe20000000a00 */
[----:B0-----:R-:W-:-:S13]  /*11960*/  ISETP.NE.AND P0, PT, R8, 0x1, PT ;  /* 0x000000010800780c */ /* 0x001fda0003f05270 */
[----:B------:R-:W0:Y:S02]  /*11970*/  @P0 LDC.64 R2, c[0x0][0x440] ;  /* 0x00011000ff020b82 */ /* 0x000e240000000a00 */
[----:B0-----:R-:W-:-:S05]  /*11980*/  @P0 IMAD.HI.U32 R2, R4, R2, RZ ;  /* 0x0000000204020227 */ /* 0x001fca00078e00ff */
[----:B------:R-:W-:-:S05]  /*11990*/  @P0 SHF.R.U32.HI R7, RZ, R3, R2 ;  /* 0x00000003ff070219 */ /* 0x000fca0000011602 */
[----:B------:R-:W-:-:S04]  /*119a0*/  IMAD.MOV R2, RZ, RZ, -R7 ;  /* 0x000000ffff027224 */ /* 0x000fc800078e0a07 */
[----:B------:R-:W-:Y:S02]  /*119b0*/  IMAD R4, R8, R2, R4 ;  /* 0x0000000208047224 */ /* 0x000fe400078e0204 */
[----:B------:R-:W0:Y:S01]  /*119c0*/  LDC.64 R2, c[0x0][0x418] ;  /* 0x00010600ff027b82 */ /* 0x000e220000000a00 */
[----:B--2---:R-:W-:Y:S01]  /*119d0*/  IMAD R8, R9, UR4, RZ ;  /* 0x0000000409087c24 */ /* 0x004fe2000f8e02ff */
[----:B------:R-:W-:-:S03]  /*119e0*/  SHF.R.S32.HI R9, RZ, 0x1f, R7 ;  /* 0x0000001fff097819 */ /* 0x000fc60000011407 */
[----:B---3--:R-:W-:Y:S02]  /*119f0*/  IMAD R11, R12, UR5, R8 ;  /* 0x000000050c0b7c24 */ /* 0x008fe4000f8e0208 */
[----:B------:R-:W-:-:S04]  /*11a00*/  IMAD.MOV.U32 R8, RZ, RZ, R7 ;  /* 0x000000ffff087224 */ /* 0x000fc800078e0007 */
[----:B------:R-:W-:-:S04]  /*11a10*/  IMAD.WIDE.U32 R8, R12, UR4, R8 ;  /* 0x000000040c087c25 */ /* 0x000fc8000f8e0008 */
[----:B------:R-:W-:Y:S01]  /*11a20*/  IMAD.IADD R7, R11, 0x1, R9 ;  /* 0x000000010b077824 */ /* 0x000fe200078e0209 */
[----:B0-----:R-:W-:-:S04]  /*11a30*/  LEA R2, P0, R8, R2, 0x2 ;  /* 0x0000000208027211 */ /* 0x001fc800078010ff */
[----:B------:R-:W-:-:S05]  /*11a40*/  LEA.HI.X R3, R8, R3, R7, 0x2, P0 ;  /* 0x0000000308037211 */ /* 0x000fca00000f1407 */
[----:B------:R0:W5:Y:S04]  /*11a50*/  LDG.E R8, desc[UR6][R2.64] ;  /* 0x0000000602087981 */ /* 0x000168000c1e1900 */
.L_x_1288:
[----:B0-----:R-:W-:Y:S01]  /*11a60*/  IMAD R3, R0, 0x8, R17 ;  /* 0x0000000800037824 */ /* 0x001fe200078e0211 */
[----:B------:R-:W-:Y:S01]  /*11a70*/  SHF.L.U32 R2, R10, 0x1f, RZ ;  /* 0x0000001f0a027819 */ /* 0x000fe200000006ff */
[----:B------:R-:W-:Y:S03]  /*11a80*/  BSSY B1, `(.L_x_1289) ;  /* 0x0000003000017945 */ /* 0x000fe60003800000 */
[----:B------:R-:W0:Y:S02]  /*11a90*/  SYNCS.PHASECHK.TRANS64.TRYWAIT P0, [R3+URZ+0x30840], R2 ;  /* 0x03084002030075a7 */ /* 0x000e24000800017f */
[----:B0-----:R-:W-:Y:S05]  /*11aa0*/  @!P0 BRA `(.L_x_1290) ;  /* 0x0000004400048947 */ /* 0x001fea0003800000 */
.L_x_1398:
[----:B------:R-:W-:Y:S05]  /*11ab0*/  BSYNC B1 ;  /* 0x0000000000017941 */ /* 0x000fea0003800000 */
.L_x_1289:
[----:B------:R-:W1:Y:S01]  /*11ac0*/  S2R R7, SR_TID.X ;  /* 0x0000000000077919 */ /* 0x000e620000002100 */
[----:B------:R-:W-:Y:S01]  /*11ad0*/  BSSY B1, `(.L_x_1291) ;  /* 0x000000b000017945 */ /* 0x000fe20003800000 */
[----:B-1----:R-:W-:-:S04]  /*11ae0*/  LOP3.LUT R7, R7, 0x7f, RZ, 0xc0, !PT ;  /* 0x0000007f07077812 */ /* 0x002fc800078ec0ff */
[----:B------:R-:W-:-:S13]  /*11af0*/  ISETP.NE.AND P1, PT, R7, RZ, PT ;  /* 0x000000ff0700720c */ /* 0x000fda0003f25270 */
[----:B------:R-:W-:Y:S05]  /*11b00*/  @P1 BRA `(.L_x_1292) ;  /* 0x00000000001c1947 */ /* 0x000fea0003800000 */
[----:B------:R-:W1:Y:S01]  /*11b10*/  S2R R7, SR_TID.X ;  /* 0x0000000000077919 */ /* 0x000e620000002100 */
[----:B0-----:R-:W-:-:S04]  /*11b20*/  IMAD.MOV.U32 R2, RZ, RZ, 0x8000 ;  /* 0x00008000ff027424 */ /* 0x001fc800078e00ff */
[----:B------:R2:W-:Y:S01]  /*11b30*/  SYNCS.ARRIVE.TRANS64 RZ, [R3+URZ+0x30830], R2 ;  /* 0x0308300203ff79a7 */ /* 0x0005e2000800003f */
[----:B-1----:R-:W-:-:S04]  /*11b40*/  LOP3.LUT R7, R7, 0x1f, RZ, 0xc0, !PT ;  /* 0x0000001f07077812 */ /* 0x002fc800078ec0ff */
[----:B------:R-:W-:-:S13]  /*11b50*/  ISETP.NE.AND P0, PT, R7, RZ, PT ;  /* 0x000000ff0700720c */ /* 0x000fda0003f05270 */
[----:B--2---:R-:W-:Y:S05]  /*11b60*/  @!P0 BRA `(.L_x_1292) ;  /* 0x0000000000048947 */ /* 0x004fea0003800000 */
[----:B------:R-:W-:Y:S01]  /*11b70*/  BPT.TRAP 0x1 ;  /* 0x000000040000795c */ /* 0x000fe20000300000 */
.L_x_1292:
[----:B------:R-:W-:Y:S05]  /*11b80*/  BSYNC B1 ;  /* 0x0000000000017941 */ /* 0x000fea0003800000 */
.L_x_1291:
[----:B------:R-:W-:Y:S01]  /*11b90*/  IMAD.MOV.U32 R11, RZ, RZ, RZ ;  /* 0x000000ffff0b7224 */ /* 0x000fe200078e00ff */
[----:B------:R-:W-:Y:S01]  /*11ba0*/  UIADD3 UR4, UP0, UR38, 0x370, URZ ;  /* 0x0000037026047890 */ /* 0x000fe2000ff1e03f */
[----:B------:R-:W-:Y:S01]  /*11bb0*/  IMAD R7, R0, 0x8000, R17 ;  /* 0x0000800000077824 */ /* 0x000fe200078e0211 */
[----:B------:R-:W-:Y:S01]  /*11bc0*/  PLOP3.LUT P0, PT, PT, PT, PT, 0x80, 0x0 ;  /* 0x000000000000781c */ /* 0x000fe20003f0f070 */
[----:B0-----:R-:W-:Y:S01]  /*11bd0*/  VIADD R3, R3, 0x30830 ;  /* 0x0003083003037836 */ /* 0x001fe20000000000 */
[----:B------:R-:W-:Y:S01]  /*11be0*/  R2UR UR10, R11 ;  /* 0x000000000b0a72ca */ /* 0x000fe200000e0000 */
[----:B------:R-:W-:Y:S01]  /*11bf0*/  IMAD.SHL.U32 R2, R4, 0x40, RZ ;  /* 0x0000004004027824 */ /* 0x000fe200078e00ff */
[----:B------:R-:W-:Y:S01]  /*11c00*/  UIADD3.X UR5, URZ, UR39, URZ, UP0, !UPT ;  /* 0x000000273f057290 */ /* 0x000fe200087fe43f */
[----:B------:R-:W-:Y:S01]  /*11c10*/  VIADD R9, R7, 0x20400 ;  /* 0x0002040007097836 */ /* 0x000fe20000000000 */
[----:B------:R-:W-:Y:S01]  /*11c20*/  UMOV UR6, 0x0 ;  /* 0x0000000000067882 */ /* 0x000fe20000000000 */
[----:B------:R-:W-:-:S10]  /*11c30*/  UMOV UR7, 0x14f00000 ;  /* 0x14f0000000077882 */ /* 0x000fd40000000000 */
.L_x_1293:
[----:B------:R-:W-:-:S13]  /*11c40*/  @P0 ELECT P2, URZ, PT ;  /* 0x00000000003f082f */ /* 0x000fda0003840000 */
[----:B-----5:R-:W-:Y:S01]  /*11c50*/  @P2 R2UR UR13, R8 ;  /* 0x00000000080d22ca */ /* 0x020fe200000e0000 */
[----:B------:R-:W-:Y:S01]  /*11c60*/  UMOV UR12, UR36 ;  /* 0x00000024000c7c82 */ /* 0x000fe20008000000 */
[----:B------:R-:W-:Y:S02]  /*11c70*/  @P2 R2UR UR11, R2 ;  /* 0x00000000020b22ca */ /* 0x000fe400000e0000 */
[----:B------:R-:W-:Y:S02]  /*11c80*/  @P2 R2UR UR9, R3 ;  /* 0x00000000030922ca */ /* 0x000fe400000e0000 */
[----:B------:R-:W-:Y:S02]  /*11c90*/  @P2 R2UR UR8, R9 ;  /* 0x00000000090822ca */ /* 0x000fe400000e0000 */
[----:B------:R-:W-:Y:S02]  /*11ca0*/  @P2 PLOP3.LUT P0, PT, P2, PT, PT, 0x8, 0x0 ;  /* 0x000000000000281c */ /* 0x000fe4000170e170 */
        /* <DEDUP_REMOVED lines=9> */
.L_x_1294:
[----:B------:R-:W-:-:S13]  /*11d40*/  @P0 ELECT P2, URZ, PT ;  /* 0x00000000003f082f */ /* 0x000fda0003840000 */
[----:B------:R-:W-:Y:S01]  /*11d50*/  @P2 R2UR UR13, R8 ;  /* 0x00000000080d22ca */ /* 0x000fe200000e0000 */
        /* <DEDUP_REMOVED lines=14> */
.L_x_1295:
        /* <DEDUP_REMOVED lines=16> */
.L_x_1296:
        /* <DEDUP_REMOVED lines=10> */
[----:B------:R-:W2:Y:S01]  /*11fe0*/  LDL.LU R9, [R1+0x8] ;  /* 0x0000080001097983 */ /* 0x000ea20000300800 */
[----:B------:R-:W-:Y:S01]  /*11ff0*/  IMAD R3, R18, 0x8, R6 ;  /* 0x0000000812037824 */ /* 0x000fe200078e0206 */
[----:B------:R-:W-:Y:S01]  /*12000*/  BSSY B1, `(.L_x_1297) ;  /* 0x0000004000017945 */ /* 0x000fe20003800000 */
[----:B--2---:R-:W-:-:S04]  /*12010*/  SHF.L.U32 R2, R9, 0x1f, RZ ;  /* 0x0000001f09027819 */ /* 0x004fc800000006ff */
[----:B------:R-:W0:Y:S02]  /*12020*/  SYNCS.PHASECHK.TRANS64.TRYWAIT P0, [R3+URZ+0x60], R2 ;  /* 0x00006002030075a7 */ /* 0x000e24000800017f */
[----:B0-----:R-:W-:Y:S05]  /*12030*/  @!P0 BRA `(.L_x_1298) ;  /* 0x0000003c00b48947 */ /* 0x001fea0003800000 */
.L_x_1399:
[----:B------:R-:W-:Y:S05]  /*12040*/  BSYNC B1 ;  /* 0x0000000000017941 */ /* 0x000fea0003800000 */
.L_x_1297:
[----:B------:R-:W-:Y:S01]  /*12050*/  BSSY B1, `(.L_x_1299) ;  /* 0x000000c000017945 */ /* 0x000fe20003800000 */
[----:B------:R-:W-:Y:S02]  /*12060*/  IMAD.MOV.U32 R12, RZ, RZ, 0x0 ;  /* 0x00000000ff0c7424 */ /* 0x000fe400078e00ff */
[----:B------:R-:W-:Y:S01]  /*12070*/  IMAD.MOV.U32 R13, RZ, RZ, 0x14f00000 ;  /* 0x14f00000ff0d7424 */ /* 0x000fe200078e00ff */
[----:B------:R-:W-:Y:S06]  /*12080*/  @P1 BRA `(.L_x_1300) ;  /* 0x0000000000201947 */ /* 0x000fec0003800000 */
[----:B------:R-:W1:Y:S01]  /*12090*/  S2R R7, SR_TID.X ;  /* 0x0000000000077919 */ /* 0x000e620000002100 */
[----:B0-----:R-:W-:Y:S02]  /*120a0*/  IMAD R2, R18, 0x8, R17 ;  /* 0x0000000812027824 */ /* 0x001fe400078e0211 */
[----:B------:R-:W-:-:S04]  /*120b0*/  IMAD.MOV.U32 R3, RZ, RZ, 0x8000 ;  /* 0x00008000ff037424 */ /* 0x000fc800078e00ff */
[----:B------:R2:W-:Y:S01]  /*120c0*/  SYNCS.ARRIVE.TRANS64 RZ, [R2+URZ+0x30850], R3 ;  /* 0x0308500302ff79a7 */ /* 0x0005e2000800003f */
[----:B-1----:R-:W-:-:S04]  /*120d0*/  LOP3.LUT R7, R7, 0x1f, RZ, 0xc0, !PT ;  /* 0x0000001f07077812 */ /* 0x002fc800078ec0ff */
[----:B------:R-:W-:-:S13]  /*120e0*/  ISETP.NE.AND P0, PT, R7, RZ, PT ;  /* 0x000000ff0700720c */ /* 0x000fda0003f05270 */
[----:B--2---:R-:W-:Y:S05]  /*120f0*/  @!P0 BRA `(.L_x_1300) ;  /* 0x0000000000048947 */ /* 0x004fea0003800000 */
[----:B------:R-:W-:Y:S01]  /*12100*/  BPT.TRAP 0x1 ;  /* 0x000000040000795c */ /* 0x000fe20000300000 */
.L_x_1300:
[----:B------:R-:W-:Y:S05]  /*12110*/  BSYNC B1 ;  /* 0x0000000000017941 */ /* 0x000fea0003800000 */
.L_x_1299:
[----:B------:R-:W2:Y:S01]  /*12120*/  LDL.LU R7, [R1] ;  /* 0x0000000001077983 */ /* 0x000ea20000300800 */
[----:B------:R-:W-:Y:S01]  /*12130*/  R2UR UR10, R11 ;  /* 0x000000000b0a72ca */ /* 0x000fe200000e0000 */
[--C-:B0-----:R-:W-:Y:S01]  /*12140*/  IMAD R2, R18, 0x8, R17.reuse ;  /* 0x0000000812027824 */ /* 0x101fe200078e0211 */
[----:B------:R-:W-:Y:S01]  /*12150*/  R2UR UR6, R12 ;  /* 0x000000000c0672ca */ /* 0x000fe200000e0000 */
[----:B------:R-:W-:Y:S01]  /*12160*/  IMAD R3, R18, 0x8000, R17 ;  /* 0x0000800012037824 */ /* 0x000fe200078e0211 */
[----:B------:R-:W-:Y:S01]  /*12170*/  R2UR UR7, R13 ;  /* 0x000000000d0772ca */ /* 0x000fe200000e0000 */
[----:B------:R-:W-:Y:S01]  /*12180*/  UIADD3 UR4, UP0, UR38, 0x470, URZ ;  /* 0x0000047026047890 */ /* 0x000fe2000ff1e03f */
[----:B------:R-:W-:Y:S01]  /*12190*/  PLOP3.LUT P0, PT, PT, PT, PT, 0x80, 0x0 ;  /* 0x000000000000781c */ /* 0x000fe20003f0f070 */
[----:B------:R-:W-:Y:S02]  /*121a0*/  VIADD R2, R2, 0x30850 ;  /* 0x0003085002027836 */ /* 0x000fe40000000000 */
[----:B------:R-:W-:Y:S01]  /*121b0*/  VIADD R9, R3, 0x400 ;  /* 0x0000040003097836 */ /* 0x000fe20000000000 */
[----:B------:R-:W-:Y:S01]  /*121c0*/  UIADD3.X UR5, URZ, UR39, URZ, UP0, !UPT ;  /* 0x000000273f057290 */ /* 0x000fe200087fe43f */
[----:B--2---:R-:W-:-:S11]  /*121d0*/  IMAD.SHL.U32 R7, R7, 0x40, RZ ;  /* 0x0000004007077824 */ /* 0x004fd600078e00ff */
.L_x_1301:
        /* <DEDUP_REMOVED lines=15> */
.L_x_1302:
        /* <DEDUP_REMOVED lines=15> */
.L_x_1303:
        /* <DEDUP_REMOVED lines=15> */
.L_x_1304:
        /* <DEDUP_REMOVED lines=10> */
[----:B------:R0:W-:Y:S01]  /*12550*/  STL [R1], R4 ;  /* 0x0000000401007387 */ /* 0x0001e20000100800 */
[----:B------:R-:W-:-:S07]  /*12560*/  IMAD.MOV.U32 R16, RZ, RZ, R8 ;  /* 0x000000ffff107224 */ /* 0x000fce00078e0008 */
.L_x_1287:
[----:B------:R-:W-:Y:S05]  /*12570*/  BSYNC B0 ;  /* 0x0000000000007941 */ /* 0x000fea0003800000 */
.L_x_1286:
[----:B------:R1:W-:Y:S01]  /*12580*/  STL [R1+0x8], R10 ;  /* 0x0000080a01007387 */ /* 0x0003e20000100800 */
[----:B------:R-:W-:Y:S01]  /*12590*/  UIADD3 UR4, UR41, -0x3, URZ ;  /* 0xfffffffd29047890 */ /* 0x000fe2000fffe03f */
[----:B------:R-:W-:-:S05]  /*125a0*/  IMAD.MOV.U32 R18, RZ, RZ, R0 ;  /* 0x000000ffff127224 */ /* 0x000fca00078e0000 */
[----:B0-----:R-:W-:-:S07]  /*125b0*/  IMAD.U32 R4, RZ, RZ, UR4 ;  /* 0x00000004ff047e24 */ /* 0x001fce000f8e00ff */
.L_x_1285:
[----:B------:R-:W-:Y:S01]  /*125c0*/  ULOP3.LUT UR4, URZ, UR41, URZ, 0x33, !UPT ;  /* 0x000000293f047292 */ /* 0x000fe2000f8e333f */
[----:B------:R-:W-:Y:S01]  /*125d0*/  VIADD R5, R5, 0xfffffffe ;  /* 0xfffffffe05057836 */ /* 0x000fe20000000000 */
[----:B------:R-:W-:Y:S04]  /*125e0*/  BSSY B0, `(.L_x_1284) ;  /* 0x00001ab000007945 */ /* 0x000fe80003800000 */
[----:B------:R-:W-:-:S13]  /*125f0*/  ISETP.NE.AND P0, PT, R5, UR4, PT ;  /* 0x0000000405007c0c */ /* 0x000fda000bf05270 */
[----:B------:R-:W-:Y:S05]  /*12600*/  @!P0 BRA `(.L_x_1305) ;  /* 0x0000001800a08947 */ /* 0x000fea0003800000 */
[----:B------:R-:W-:-:S07]  /*12610*/  IMAD.MOV.U32 R8, RZ, RZ, R16 ;  /* 0x000000ffff087224 */ /* 0x000fce00078e0010 */
.L_x_1344:
[----:B--2---:R-:W2:Y:S01]  /*12620*/  LDL R2, [R1+0x8] ;  /* 0x0000080001027983 */ /* 0x004ea20000100800 */
[----:B------:R-:W-:Y:S01]  /*12630*/  LOP3.LUT P1, RZ, R19, 0x2, RZ, 0xc0, !PT ;  /* 0x0000000213ff7812 */ /* 0x000fe2000782c0ff */
[----:B------:R-:W-:Y:S01]  /*12640*/  VIADD R0, R18, 0x1 ;  /* 0x0000000112007836 */ /* 0x000fe20000000000 */
[----:B------:R-:W-:Y:S05]  /*12650*/  YIELD ;  /* 0x0000000000007946 */ /* 0x000fea0003800000 */
[----:B------:R-:W-:Y:S01]  /*12660*/  ISETP.NE.AND P0, PT, R0, 0x2, PT ;  /* 0x000000020000780c */ /* 0x000fe20003f05270 */
[----:B------:R-:W-:Y:S03]  /*12670*/  BSSY B1, `(.L_x_1306) ;  /* 0x00000cc000017945 */ /* 0x000fe60003800000 */
[----:B------:R-:W-:-:S02]  /*12680*/  SEL R5, RZ, 0x1, P0 ;  /* 0x00000001ff057807 */ /* 0x000fc40000000000 */
[----:B------:R-:W-:Y:S02]  /*12690*/  SEL R0, R0, RZ, P0 ;  /* 0x000000ff00007207 */ /* 0x000fe40000000000 */
[----:B--2---:R-:W-:Y:S01]  /*126a0*/  LOP3.LUT R5, R2, R5, RZ, 0x3c, !PT ;  /* 0x0000000502057212 */ /* 0x004fe200078e3cff */
[----:B0-----:R-:W-:Y:S06]  /*126b0*/  @!P1 BRA `(.L_x_1307) ;  /* 0x0000000c001c9947 */ /* 0x001fec0003800000 */
[----:B------:R-:W-:Y:S01]  /*126c0*/  LOP3.LUT P1, RZ, R19, 0x1, RZ, 0xc0, !PT ;  /* 0x0000000113ff7812 */ /* 0x000fe2000782c0ff */
[----:B------:R-:W-:-:S12]  /*126d0*/  IMAD.MOV.U32 R7, RZ, RZ, R4 ;  /* 0x000000ffff077224 */ /* 0x000fd800078e0004 */
[----:B------:R-:W-:Y:S05]  /*126e0*/  @!P1 BRA `(.L_x_1308) ;  /* 0x0000000000549947 */ /* 0x000fea0003800000 */
[----:B-1----:R-:W2:Y:S01]  /*126f0*/  LDL R10, [R1+0xc] ;  /* 0x00000c00010a7983 */ /* 0x002ea20000100800 */
[----:B------:R-:W0:Y:S01]  /*12700*/  LDC R8, c[0x0][0x43c] ;  /* 0x00010f00ff087b82 */ /* 0x000e220000000800 */
[----:B------:R-:W-:Y:S02]  /*12710*/  ULDC.64 UR4, c[0x0][0x428] ;  /* 0x00010a0000047ab9 */ /* 0x000fe40000000a00 */
[----:B------:R-:W3:Y:S01]  /*12720*/  LDL R9, [R1+0x4] ;  /* 0x0000040001097983 */ /* 0x000ee20000100800 */
[----:B------:R-:W-:Y:S01]  /*12730*/  ULDC.64 UR6, c[0x0][0x208] ;  /* 0x0000820000067ab9 */ /* 0x000fe20000000a00 */
[----:B0-----:R-:W-:-:S13]  /*12740*/  ISETP.NE.AND P0, PT, R8, 0x1, PT ;  /* 0x000000010800780c */ /* 0x001fda0003f05270 */
[----:B------:R-:W0:Y:S02]  /*12750*/  @P0 LDC.64 R2, c[0x0][0x440] ;  /* 0x00011000ff020b82 */ /* 0x000e240000000a00 */
[----:B0-----:R-:W-:-:S04]  /*12760*/  @P0 IMAD.HI.U32 R7, R4, R2, RZ ;  /* 0x0000000204070227 */ /* 0x001fc800078e00ff */
[----:B------:R-:W-:Y:S01]  /*12770*/  IMAD.MOV.U32 R2, RZ, RZ, R4 ;  /* 0x000000ffff027224 */ /* 0x000fe200078e0004 */
[----:B------:R-:W-:-:S04]  /*12780*/  @P0 SHF.R.U32.HI R2, RZ, R3, R7 ;  /* 0x00000003ff020219 */ /* 0x000fc80000011607 */
[--C-:B------:R-:W-:Y:S01]  /*12790*/  SHF.R.S32.HI R3, RZ, 0x1f, R2.reuse ;  /* 0x0000001fff037819 */ /* 0x100fe20000011402 */
[----:B------:R-:W-:-:S04]  /*127a0*/  IMAD.MOV R7, RZ, RZ, -R2 ;  /* 0x000000ffff077224 */ /* 0x000fc800078e0a02 */
[----:B------:R-:W-:Y:S02]  /*127b0*/  IMAD R7, R8, R7, R4 ;  /* 0x0000000708077224 */ /* 0x000fe400078e0204 */
[----:B--2---:R-:W-:-:S04]  /*127c0*/  IMAD R8, R10, UR4, RZ ;  /* 0x000000040a087c24 */ /* 0x004fc8000f8e02ff */
[C---:B---3--:R-:W-:Y:S02]  /*127d0*/  IMAD R8, R9.reuse, UR5, R8 ;  /* 0x0000000509087c24 */ /* 0x048fe4000f8e0208 */
[----:B------:R-:W-:Y:S01]  /*127e0*/  IMAD.WIDE.U32 R2, R9, UR4, R2 ;  /* 0x0000000409027c25 */ /* 0x000fe2000f8e0002 */
[----:B------:R-:W-:-:S03]  /*127f0*/  ULDC.64 UR4, c[0x0][0x418] ;  /* 0x0001060000047ab9 */ /* 0x000fc60000000a00 */
[----:B------:R-:W-:Y:S01]  /*12800*/  IMAD.IADD R3, R8, 0x1, R3 ;  /* 0x0000000108037824 */ /* 0x000fe200078e0203 */
[----:B------:R-:W-:-:S04]  /*12810*/  LEA R8, P0, R2, UR4, 0x2 ;  /* 0x0000000402087c11 */ /* 0x000fc8000f8010ff */
[----:B------:R-:W-:-:S05]  /*12820*/  LEA.HI.X R9, R2, UR5, R3, 0x2, P0 ;  /* 0x0000000502097c11 */ /* 0x000fca00080f1403 */
[----:B------:R0:W5:Y:S04]  /*12830*/  LDG.E R8, desc[UR6][R8.64] ;  /* 0x0000000608087981 */ /* 0x000168000c1e1900 */
.L_x_1308:
[----:B------:R-:W-:Y:S01]  /*12840*/  IMAD R3, R0, 0x8, R17 ;  /* 0x0000000800037824 */ /* 0x000fe200078e0211 */
[----:B------:R-:W-:Y:S01]  /*12850*/  SHF.L.U32 R2, R5, 0x1f, RZ ;  /* 0x0000001f05027819 */ /* 0x000fe200000006ff */
[----:B------:R-:W-:Y:S03]  /*12860*/  BSSY B2, `(.L_x_1309) ;  /* 0x0000003000027945 */ /* 0x000fe60003800000 */
[----:B------:R-:W2:Y:S02]  /*12870*/  SYNCS.PHASECHK.TRANS64.TRYWAIT P0, [R3+URZ+0x30840], R2 ;  /* 0x03084002030075a7 */ /* 0x000ea4000800017f */
[----:B--2---:R-:W-:Y:S05]  /*12880*/  @!P0 BRA `(.L_x_1310) ;  /* 0x0000003400b48947 */ /* 0x004fea0003800000 */
.L_x_1400:
[----:B------:R-:W-:Y:S05]  /*12890*/  BSYNC B2 ;  /* 0x0000000000027941 */ /* 0x000fea0003800000 */
.L_x_1309:
[----:B0-----:R-:W0:Y:S01]  /*128a0*/  S2R R9, SR_TID.X ;  /* 0x0000000000097919 */ /* 0x001e220000002100 */
        /* <DEDUP_REMOVED lines=9> */
[----:B---3--:R-:W-:Y:S05]  /*12940*/  @!P0 BRA `(.L_x_1312) ;  /* 0x0000000000048947 */ /* 0x008fea0003800000 */
[----:B------:R-:W-:Y:S01]  /*12950*/  BPT.TRAP 0x1 ;  /* 0x000000040000795c */ /* 0x000fe20000300000 */
.L_x_1312:
[----:B------:R-:W-:Y:S05]  /*12960*/  BSYNC B2 ;  /* 0x0000000000027941 */ /* 0x000fea0003800000 */
.L_x_1311:
[----:B------:R-:W-:Y:S01]  /*12970*/  IMAD.MOV.U32 R11, RZ, RZ, RZ ;  /* 0x000000ffff0b7224 */ /* 0x000fe200078e00ff */
[----:B------:R-:W-:Y:S01]  /*12980*/  UIADD3 UR4, UP0, UR38, 0x370, URZ ;  /* 0x0000037026047890 */ /* 0x000fe2000ff1e03f */
[----:B------:R-:W-:Y:S01]  /*12990*/  IMAD R9, R0, 0x8000, R17 ;  /* 0x0000800000097824 */ /* 0x000fe200078e0211 */
[----:B------:R-:W-:Y:S01]  /*129a0*/  PLOP3.LUT P0, PT, PT, PT, PT, 0x80, 0x0 ;  /* 0x000000000000781c */ /* 0x000fe20003f0f070 */
[----:B--2---:R-:W-:Y:S01]  /*129b0*/  VIADD R3, R3, 0x30830 ;  /* 0x0003083003037836 */ /* 0x004fe20000000000 */
[----:B------:R-:W-:Y:S01]  /*129c0*/  R2UR UR10, R11 ;  /* 0x000000000b0a72ca */ /* 0x000fe200000e0000 */
[----:B------:R-:W-:Y:S01]  /*129d0*/  IMAD.SHL.U32 R2, R7, 0x40, RZ ;  /* 0x0000004007027824 */ /* 0x000fe200078e00ff */
[----:B------:R-:W-:Y:S01]  /*129e0*/  UIADD3.X UR5, URZ, UR39, URZ, UP0, !UPT ;  /* 0x000000273f057290 */ /* 0x000fe200087fe43f */
[----:B-1----:R-:W-:Y:S01]  /*129f0*/  VIADD R10, R9, 0x20400 ;  /* 0x00020400090a7836 */ /* 0x002fe20000000000 */
[----:B------:R-:W-:Y:S01]  /*12a00*/  UMOV UR6, 0x0 ;  /* 0x0000000000067882 */ /* 0x000fe20000000000 */
[----:B------:R-:W-:-:S10]  /*12a10*/  UMOV UR7, 0x14f00000 ;  /* 0x14f0000000077882 */ /* 0x000fd40000000000 */
.L_x_1313:
        /* <DEDUP_REMOVED lines=16> */
.L_x_1314:
        /* <DEDUP_REMOVED lines=16> */
.L_x_1315:
        /* <DEDUP_REMOVED lines=16> */
.L_x_1316:
        /* <DEDUP_REMOVED lines=16> */
.L_x_1401:
[----:B------:R-:W-:Y:S05]  /*12e20*/  BSYNC B2 ;  /* 0x0000000000027941 */ /* 0x000fea0003800000 */
.L_x_1317:
[----:B------:R-:W-:Y:S01]  /*12e30*/  BSSY B2, `(.L_x_1319) ;  /* 0x000000b000027945 */ /* 0x000fe20003800000 */
[----:B0-----:R-:W-:Y:S02]  /*12e40*/  IMAD.MOV.U32 R2, RZ, RZ, 0x0 ;  /* 0x00000000ff027424 */ /* 0x001fe400078e00ff */
[----:B------:R-:W-:Y:S01]  /*12e50*/  IMAD.MOV.U32 R3, RZ, RZ, 0x14f00000 ;  /* 0x14f00000ff037424 */ /* 0x000fe200078e00ff */
[----:B------:R-:W-:Y:S06]  /*12e60*/  @P1 BRA `(.L_x_1320) ;  /* 0x00000000001c1947 */ /* 0x000fec0003800000 */
[----:B------:R-:W0:Y:S02]  /*12e70*/  S2R R10, SR_TID.X ;  /* 0x00000000000a7919 */ /* 0x000e240000002100 */
[----:B0-----:R-:W-:Y:S01]  /*12e80*/  LOP3.LUT R15, R10, 0x1f, RZ, 0xc0, !PT ;  /* 0x0000001f0a0f7812 */ /* 0x001fe200078ec0ff */
[----:B------:R-:W-:-:S03]  /*12e90*/  IMAD.MOV.U32 R10, RZ, RZ, 0x8000 ;  /* 0x00008000ff0a7424 */ /* 0x000fc600078e00ff */
[----:B------:R-:W-:Y:S01]  /*12ea0*/  ISETP.NE.AND P0, PT, R15, RZ, PT ;  /* 0x000000ff0f00720c */ /* 0x000fe20003f05270 */
[----:B------:R0:W-:-:S12]  /*12eb0*/  SYNCS.ARRIVE.TRANS64 RZ, [R9+URZ+0x50], R10 ;  /* 0x0000500a09ff79a7 */ /* 0x0001d8000800003f */
[----:B0-----:R-:W-:Y:S05]  /*12ec0*/  @!P0 BRA `(.L_x_1320) ;  /* 0x0000000000048947 */ /* 0x001fea0003800000 */
[----:B------:R-:W-:Y:S01]  /*12ed0*/  BPT.TRAP 0x1 ;  /* 0x000000040000795c */ /* 0x000fe20000300000 */
.L_x_1320:
[----:B------:R-:W-:Y:S05]  /*12ee0*/  BSYNC B2 ;  /* 0x0000000000027941 */ /* 0x000fea0003800000 */
.L_x_1319:
[----:B------:R-:W2:Y:S01]  /*12ef0*/  LDL.LU R10, [R1] ;  /* 0x00000000010a7983 */ /* 0x000ea20000300800 */
        /* <DEDUP_REMOVED lines=9> */
[----:B--2---:R-:W-:-:S11]  /*12f90*/  IMAD.SHL.U32 R10, R10, 0x40, RZ ;  /* 0x000000400a0a7824 */ /* 0x004fd600078e00ff */
.L_x_1321:
        /* <DEDUP_REMOVED lines=15> */
.L_x_1322:
        /* <DEDUP_REMOVED lines=15> */
.L_x_1323:
        /* <DEDUP_REMOVED lines=15> */
.L_x_1324:
        /* <DEDUP_REMOVED lines=12> */
.L_x_1307:
[----:B------:R-:W-:Y:S05]  /*13330*/  BSYNC B1 ;  /* 0x0000000000017941 */ /* 0x000fea0003800000 */
.L_x_1306:
[----:B------:R-:W-:Y:S01]  /*13340*/  VIADD R18, R0, 0x1 ;  /* 0x0000000100127836 */ /* 0x000fe20000000000 */
[----:B------:R-:W-:Y:S01]  /*13350*/  LOP3.LUT P1, RZ, R19, 0x2, RZ, 0xc0, !PT ;  /* 0x0000000213ff7812 */ /* 0x000fe2000782c0ff */
[----:B------:R-:W-:Y:S01]  /*13360*/  BSSY B1, `(.L_x_1325) ;  /* 0x00000cf000017945 */ /* 0x000fe20003800000 */
[----:B0-----:R-:W-:Y:S02]  /*13370*/  VIADD R7, R4, 0xffffffff ;  /* 0xffffffff04077836 */ /* 0x001fe40000000000 */
[----:B------:R-:W-:-:S04]  /*13380*/  ISETP.NE.AND P0, PT, R18, 0x2, PT ;  /* 0x000000021200780c */ /* 0x000fc80003f05270 */
[----:B------:R-:W-:Y:S02]  /*13390*/  SEL R2, RZ, 0x1, P0 ;  /* 0x00000001ff027807 */ /* 0x000fe40000000000 */
[----:B------:R-:W-:Y:S02]  /*133a0*/  SEL R18, R18, RZ, P0 ;  /* 0x000000ff12127207 */ /* 0x000fe40000000000 */
[----:B------:R-:W-:-:S05]  /*133b0*/  LOP3.LUT R11, R5, R2, RZ, 0x3c, !PT ;  /* 0x00000002050b7212 */ /* 0x000fca00078e3cff */
[----:B------:R0:W-:Y:S01]  /*133c0*/  STL [R1+0x8], R11 ;  /* 0x0000080b01007387 */ /* 0x0001e20000100800 */
[----:B------:R-:W-:Y:S05]  /*133d0*/  @!P1 BRA `(.L_x_1326) ;  /* 0x0000000c001c9947 */ /* 0x000fea0003800000 */
[----:B------:R-:W-:Y:S01]  /*133e0*/  LOP3.LUT P1, RZ, R19, 0x1, RZ, 0xc0, !PT ;  /* 0x0000000113ff7812 */ /* 0x000fe2000782c0ff */
[----:B-1----:R-:W-:-:S12]  /*133f0*/  IMAD.MOV.U32 R10, RZ, RZ, R7 ;  /* 0x000000ffff0a7224 */ /* 0x002fd800078e0007 */
        /* <DEDUP_REMOVED lines=22> */
.L_x_1327:
[----:B------:R-:W-:Y:S01]  /*13560*/  IMAD R2, R18, 0x8, R17 ;  /* 0x0000000812027824 */ /* 0x000fe200078e0211 */
[----:B------:R-:W-:Y:S01]  /*13570*/  SHF.L.U32 R3, R11, 0x1f, RZ ;  /* 0x0000001f0b037819 */ /* 0x000fe200000006ff */
[----:B------:R-:W-:Y:S03]  /*13580*/  BSSY B2, `(.L_x_1328) ;  /* 0x0000003000027945 */ /* 0x000fe60003800000 */
[----:B------:R-:W2:Y:S02]  /*13590*/  SYNCS.PHASECHK.TRANS64.TRYWAIT P0, [R2+URZ+0x30840], R3 ;  /* 0x03084003020075a7 */ /* 0x000ea4000800017f */
[----:B--2---:R-:W-:Y:S05]  /*135a0*/  @!P0 BRA `(.L_x_1329) ;  /* 0x0000002800948947 */ /* 0x004fea0003800000 */
.L_x_1402:
[----:B------:R-:W-:Y:S05]  /*135b0*/  BSYNC B2 ;  /* 0x0000000000027941 */ /* 0x000fea0003800000 */
.L_x_1328:
        /* <DEDUP_REMOVED lines=12> */
.L_x_1331:
[----:B------:R-:W-:Y:S05]  /*13680*/  BSYNC B2 ;  /* 0x0000000000027941 */ /* 0x000fea0003800000 */
.L_x_1330:
[----:B------:R-:W-:Y:S01]  /*13690*/  IMAD.MOV.U32 R14, RZ, RZ, RZ ;  /* 0x000000ffff0e7224 */ /* 0x000fe200078e00ff */
[----:B------:R-:W-:Y:S01]  /*136a0*/  UIADD3 UR4, UP0, UR38, 0x370, URZ ;  /* 0x0000037026047890 */ /* 0x000fe2000ff1e03f */
[C---:B--2---:R-:W-:Y:S01]  /*136b0*/  IMAD R3, R18.reuse, 0x8, R6 ;  /* 0x0000000812037824 */ /* 0x044fe200078e0206 */
[----:B------:R-:W-:Y:S01]  /*136c0*/  PLOP3.LUT P0, PT, PT, PT, PT, 0x80, 0x0 ;  /* 0x000000000000781c */ /* 0x000fe20003f0f070 */
[----:B------:R-:W-:Y:S01]  /*136d0*/  IMAD R9, R18, 0x8000, R17 ;  /* 0x0000800012097824 */ /* 0x000fe200078e0211 */
[----:B------:R-:W-:Y:S01]  /*136e0*/  R2UR UR10, R14 ;  /* 0x000000000e0a72ca */ /* 0x000fe200000e0000 */
[----:B------:R-:W-:Y:S01]  /*136f0*/  VIADD R3, R3, 0x30 ;  /* 0x0000003003037836 */ /* 0x000fe20000000000 */
[----:B------:R-:W-:Y:S01]  /*13700*/  UIADD3.X UR5, URZ, UR39, URZ, UP0, !UPT ;  /* 0x000000273f057290 */ /* 0x000fe200087fe43f */
[----:B------:R-:W-:Y:S01]  /*13710*/  IMAD.SHL.U32 R2, R10, 0x40, RZ ;  /* 0x000000400a027824 */ /* 0x000fe200078e00ff */
[----:B------:R-:W-:Y:S01]  /*13720*/  UMOV UR6, 0x0 ;  /* 0x0000000000067882 */ /* 0x000fe20000000000 */
[----:B0-----:R-:W-:Y:S01]  /*13730*/  VIADD R11, R9, 0x20400 ;  /* 0x00020400090b7836 */ /* 0x001fe20000000000 */
[----:B------:R-:W-:-:S09]  /*13740*/  UMOV UR7, 0x14f00000 ;  /* 0x14f0000000077882 */ /* 0x000fd20000000000 */
.L_x_1332:
        /* <DEDUP_REMOVED lines=16> */
.L_x_1333:
        /* <DEDUP_REMOVED lines=16> */
.L_x_1334:
        /* <DEDUP_REMOVED lines=16> */
.L_x_1335:
        /* <DEDUP_REMOVED lines=15> */
.L_x_1403:
[----:B------:R-:W-:Y:S05]  /*13b40*/  BSYNC B2 ;  /* 0x0000000000027941 */ /* 0x000fea0003800000 */
.L_x_1336:
[----:B------:R-:W-:Y:S01]  /*13b50*/  BSSY B2, `(.L_x_1338) ;  /* 0x000000b000027945 */ /* 0x000fe20003800000 */
[----:B------:R-:W-:Y:S02]  /*13b60*/  IMAD.MOV.U32 R12, RZ, RZ, 0x0 ;  /* 0x00000000ff0c7424 */ /* 0x000fe400078e00ff */
[----:B------:R-:W-:Y:S01]  /*13b70*/  IMAD.MOV.U32 R13, RZ, RZ, 0x14f00000 ;  /* 0x14f00000ff0d7424 */ /* 0x000fe200078e00ff */
[----:B------:R-:W-:Y:S06]  /*13b80*/  @P1 BRA `(.L_x_1339) ;  /* 0x00000000001c1947 */ /* 0x000fec0003800000 */
[----:B------:R-:W1:Y:S02]  /*13b90*/  S2R R3, SR_TID.X ;  /* 0x0000000000037919 */ /* 0x000e640000002100 */
[----:B-1----:R-:W-:Y:S01]  /*13ba0*/  LOP3.LUT R9, R3, 0x1f, RZ, 0xc0, !PT ;  /* 0x0000001f03097812 */ /* 0x002fe200078ec0ff */
[----:B------:R-:W-:-:S03]  /*13bb0*/  IMAD.MOV.U32 R3, RZ, RZ, 0x8000 ;  /* 0x00008000ff037424 */ /* 0x000fc600078e00ff */
[----:B------:R-:W-:Y:S01]  /*13bc0*/  ISETP.NE.AND P0, PT, R9, RZ, PT ;  /* 0x000000ff0900720c */ /* 0x000fe20003f05270 */
[----:B------:R1:W-:-:S12]  /*13bd0*/  SYNCS.ARRIVE.TRANS64 RZ, [R2+URZ+0x50], R3 ;  /* 0x0000500302ff79a7 */ /* 0x0003d8000800003f */
[----:B-1----:R-:W-:Y:S05]  /*13be0*/  @!P0 BRA `(.L_x_1339) ;  /* 0x0000000000048947 */ /* 0x002fea0003800000 */
[----:B------:R-:W-:Y:S01]  /*13bf0*/  BPT.TRAP 0x1 ;  /* 0x000000040000795c */ /* 0x000fe20000300000 */
.L_x_1339:
[----:B------:R-:W-:Y:S05]  /*13c00*/  BSYNC B2 ;  /* 0x0000000000027941 */ /* 0x000fea0003800000 */
.L_x_1338:
[----:B------:R-:W2:Y:S01]  /*13c10*/  LDL.LU R3, [R1] ;  /* 0x0000000001037983 */ /* 0x000ea20000300800 */
[----:B------:R-:W-:Y:S01]  /*13c20*/  R2UR UR10, R14 ;  /* 0x000000000e0a72ca */ /* 0x000fe200000e0000 */
[----:B------:R-:W-:Y:S01]  /*13c30*/  IMAD R0, R0, 0x8000, R17 ;  /* 0x0000800000007824 */ /* 0x000fe200078e0211 */
[----:B------:R-:W-:Y:S01]  /*13c40*/  R2UR UR6, R12 ;  /* 0x000000000c0672ca */ /* 0x000fe200000e0000 */
[----:B------:R-:W-:Y:S01]  /*13c50*/  UIADD3 UR4, UP0, UR38, 0x470, URZ ;  /* 0x0000047026047890 */ /* 0x000fe2000ff1e03f */
[----:B------:R-:W-:Y:S01]  /*13c60*/  R2UR UR7, R13 ;  /* 0x000000000d0772ca */ /* 0x000fe200000e0000 */
[----:B0-----:R-:W-:Y:S01]  /*13c70*/  VIADD R2, R2, 0x50 ;  /* 0x0000005002027836 */ /* 0x001fe20000000000 */
[----:B------:R-:W-:Y:S01]  /*13c80*/  PLOP3.LUT P0, PT, PT, PT, PT, 0x80, 0x0 ;  /* 0x000000000000781c */ /* 0x000fe20003f0f070 */
[----:B------:R-:W-:Y:S01]  /*13c90*/  VIADD R5, R0, 0x400 ;  /* 0x0000040000057836 */ /* 0x000fe20000000000 */
[----:B------:R-:W-:Y:S01]  /*13ca0*/  UIADD3.X UR5, URZ, UR39, URZ, UP0, !UPT ;  /* 0x000000273f057290 */ /* 0x000fe200087fe43f */
[----:B--2---:R-:W-:-:S11]  /*13cb0*/  IMAD.SHL.U32 R3, R3, 0x40, RZ ;  /* 0x0000004003037824 */ /* 0x004fd600078e00ff */
.L_x_1340:
        /* <DEDUP_REMOVED lines=15> */
.L_x_1341:
        /* <DEDUP_REMOVED lines=15> */
.L_x_1342:
        /* <DEDUP_REMOVED lines=15> */
.L_x_1343:
        /* <DEDUP_REMOVED lines=12> */
.L_x_1326:
[----:B------:R-:W-:Y:S05]  /*14050*/  BSYNC B1 ;  /* 0x0000000000017941 */ /* 0x000fea0003800000 */
.L_x_1325:
[----:B------:R-:W-:Y:S01]  /*14060*/  ISETP.GT.AND P0, PT, R7, UR40, PT ;  /* 0x0000002807007c0c */ /* 0x000fe2000bf04270 */
[----:B------:R-:W-:-:S12]  /*14070*/  VIADD R4, R4, 0xfffffffe ;  /* 0xfffffffe04047836 */ /* 0x000fd80000000000 */
[----:B------:R-:W-:Y:S05]  /*14080*/  @P0 BRA `(.L_x_1344) ;  /* 0xffffffe400640947 */ /* 0x000fea000383ffff */
.L_x_1305:
[----:B------:R-:W-:Y:S05]  /*14090*/  BSYNC B0 ;  /* 0x0000000000007941 */ /* 0x000fea0003800000 */
.L_x_1284:
[----:B0-----:R-:W0:Y:S01]  /*140a0*/  S2R R0, SR_TID.X ;  /* 0x0000000000007919 */ /* 0x001e220000002100 */
[----:B------:R-:W-:Y:S01]  /*140b0*/  BSSY B0, `(.L_x_1345) ;  /* 0x0000012000007945 */ /* 0x000fe20003800000 */
[----:B0-----:R-:W-:-:S04]  /*140c0*/  LOP3.LUT R6, R0, 0x7f, RZ, 0xc0, !PT ;  /* 0x0000007f00067812 */ /* 0x001fc800078ec0ff */
[----:B------:R-:W-:-:S13]  /*140d0*/  ISETP.NE.AND P1, PT, R6, RZ, PT ;  /* 0x000000ff0600720c */ /* 0x000fda0003f25270 */
[----:B------:R-:W-:Y:S05]  /*140e0*/  @P1 BRA `(.L_x_1346) ;  /* 0x0000000000381947 */ /* 0x000fea0003800000 */
[----:B------:R-:W0:Y:S01]  /*140f0*/  S2R R3, SR_LANEID ;  /* 0x0000000000037919 */ /* 0x000e220000000000 */
[----:B------:R-:W-:Y:S01]  /*14100*/  VOTEU.ANY UR4, UPT, PT ;  /* 0x0000000000047886 */ /* 0x000fe200038e0100 */
[----:B------:R-:W3:Y:S01]  /*14110*/  LDC.64 R4, c[0x0][0xc80] ;  /* 0x00032000ff047b82 */ /* 0x000ee20000000a00 */
[----:B------:R-:W0:Y:S01]  /*14120*/  FLO.U32 R0, UR4 ;  /* 0x0000000400007d00 */ /* 0x000e2200080e0000 */
[----:B------:R-:W-:-:S07]  /*14130*/  ULDC.64 UR6, c[0x0][0x208] ;  /* 0x0000820000067ab9 */ /* 0x000fce0000000a00 */
[----:B------:R-:W3:Y:S01]  /*14140*/  POPC R2, UR4 ;  /* 0x0000000400027d09 */ /* 0x000ee20008000000 */
[----:B0-----:R-:W-:-:S13]  /*14150*/  ISETP.EQ.U32.AND P0, PT, R0, R3, PT ;  /* 0x000000030000720c */ /* 0x001fda0003f02070 */
[----:B---3--:R-:W3:Y:S01]  /*14160*/  @P0 ATOMG.E.ADD.STRONG.GPU PT, R5, desc[UR6][R4.64], R2 ;  /* 0x00000002040509a8 */ /* 0x008ee200081ee1c6 */
[----:B------:R-:W0:Y:S02]  /*14170*/  S2R R3, SR_LTMASK ;  /* 0x0000000000037919 */ /* 0x000e240000003900 */
[----:B0-----:R-:W-:-:S06]  /*14180*/  LOP3.LUT R3, R3, UR4, RZ, 0xc0, !PT ;  /* 0x0000000403037c12 */ /* 0x001fcc000f8ec0ff */
[----:B------:R-:W0:Y:S01]  /*14190*/  POPC R3, R3 ;  /* 0x0000000300037309 */ /* 0x000e220000000000 */
[----:B---3--:R-:W0:Y:S02]  /*141a0*/  SHFL.IDX PT, R0, R5, R0, 0x1f ;  /* 0x00001f0005007589 */ /* 0x008e2400000e0000 */
[----:B0-----:R-:W-:-:S05]  /*141b0*/  IADD3 R0, R0, UR44, R3 ;  /* 0x0000002c00007c10 */ /* 0x001fca000fffe003 */
[----:B------:R0:W-:Y:S02]  /*141c0*/  STL [R1+0x14], R0 ;  /* 0x0000140001007387 */ /* 0x0001e40000100800 */
.L_x_1346:
[----:B------:R-:W-:Y:S05]  /*141d0*/  BSYNC B0 ;  /* 0x0000000000007941 */ /* 0x000fea0003800000 */
.L_x_1345:
[----:B------:R-:W-:Y:S01]  /*141e0*/  LOP3.LUT P0, RZ, R19, 0x2, RZ, 0xc0, !PT ;  /* 0x0000000213ff7812 */ /* 0x000fe2000780c0ff */
[----:B------:R-:W-:-:S12]  /*141f0*/  BSSY B0, `(.L_x_1347) ;  /* 0x0000056000007945 */ /* 0x000fd80003800000 */
[----:B------:R-:W-:Y:S05]  /*14200*/  @!P0 BRA `(.L_x_1348) ;  /* 0x0000000400508947 */ /* 0x000fea0003800000 */
[----:B------:R-:W3:Y:S01]  /*14210*/  LDL R2, [R1+0x8] ;  /* 0x0000080001027983 */ /* 0x000ee20000100800 */
[----:B0-----:R-:W-:Y:S01]  /*14220*/  IMAD R0, R18, 0x8, R17 ;  /* 0x0000000812007824 */ /* 0x001fe200078e0211 */
[----:B------:R-:W-:Y:S01]  /*14230*/  BSSY B1, `(.L_x_1349) ;  /* 0x0000005000017945 */ /* 0x000fe20003800000 */
[----:B------:R-:W-:Y:S02]  /*14240*/  ISETP.NE.AND P2, PT, R6, RZ, PT ;  /* 0x000000ff0600720c */ /* 0x000fe40003f45270 */
[----:B---3--:R-:W-:-:S04]  /*14250*/  SHF.L.U32 R3, R2, 0x1f, RZ ;  /* 0x0000001f02037819 */ /* 0x008fc800000006ff */
[----:B------:R-:W0:Y:S02]  /*14260*/  SYNCS.PHASECHK.TRANS64.TRYWAIT P0, [R0+URZ+0x30860], R3 ;  /* 0x03086003000075a7 */ /* 0x000e24000800017f */
[----:B0-----:R-:W-:Y:S05]  /*14270*/  @!P0 BRA `(.L_x_1350) ;  /* 0x0000001c00888947 */ /* 0x001fea0003800000 */
.L_x_1404:
[----:B------:R-:W-:Y:S05]  /*14280*/  BSYNC B1 ;  /* 0x0000000000017941 */ /* 0x000fea0003800000 */
.L_x_1349:
[----:B------:R-:W-:Y:S04]  /*14290*/  BSSY B1, `(.L_x_1351) ;  /* 0x0000009000017945 */ /* 0x000fe80003800000 */
[----:B------:R-:W-:Y:S05]  /*142a0*/  @P2 BRA `(.L_x_1352) ;  /* 0x00000000001c2947 */ /* 0x000fea0003800000 */
[----:B------:R-:W3:Y:S01]  /*142b0*/  S2R R2, SR_TID.X ;  /* 0x0000000000027919 */ /* 0x000ee20000002100 */
[----:B0-----:R-:W-:-:S04]  /*142c0*/  IMAD.MOV.U32 R3, RZ, RZ, 0x8000 ;  /* 0x00008000ff037424 */ /* 0x001fc800078e00ff */
[----:B------:R4:W-:Y:S01]  /*142d0*/  SYNCS.ARRIVE.TRANS64 RZ, [R0+URZ+0x30850], R3 ;  /* 0x0308500300ff79a7 */ /* 0x0009e2000800003f */
[----:B---3--:R-:W-:-:S04]  /*142e0*/  LOP3.LUT R2, R2, 0x1f, RZ, 0xc0, !PT ;  /* 0x0000001f02027812 */ /* 0x008fc800078ec0ff */
[----:B------:R-:W-:-:S13]  /*142f0*/  ISETP.NE.AND P0, PT, R2, RZ, PT ;  /* 0x000000ff0200720c */ /* 0x000fda0003f05270 */
[----:B----4-:R-:W-:Y:S05]  /*14300*/  @!P0 BRA `(.L_x_1352) ;  /* 0x0000000000048947 */ /* 0x010fea0003800000 */
[----:B------:R-:W-:Y:S01]  /*14310*/  BPT.TRAP 0x1 ;  /* 0x000000040000795c */ /* 0x000fe20000300000 */
.L_x_1352:
[----:B------:R-:W-:Y:S05]  /*14320*/  BSYNC B1 ;  /* 0x0000000000017941 */ /* 0x000fea0003800000 */
.L_x_1351:
[----:B------:R-:W3:Y:S01]  /*14330*/  LDL.LU R2, [R1] ;  /* 0x0000000001027983 */ /* 0x000ee20000300800 */
[----:B------:R-:W-:Y:S01]  /*14340*/  UIADD3 UR4, UP0, UR38, 0x470, URZ ;  /* 0x0000047026047890 */ /* 0x000fe2000ff1e03f */
[----:B------:R-:W-:Y:S01]  /*14350*/  PLOP3.LUT P0, PT, PT, PT, PT, 0x80, 0x0 ;  /* 0x000000000000781c */ /* 0x000fe20003f0f070 */
[----:B0-----:R-:W-:Y:S01]  /*14360*/  VIADD R0, R0, 0x30850 ;  /* 0x0003085000007836 */ /* 0x001fe20000000000 */
[----:B------:R-:W-:Y:S01]  /*14370*/  UMOV UR6, 0x0 ;  /* 0x0000000000067882 */ /* 0x000fe20000000000 */
[----:B------:R-:W-:Y:S01]  /*14380*/  UIADD3.X UR5, URZ, UR39, URZ, UP0, !UPT ;  /* 0x000000273f057290 */ /* 0x000fe200087fe43f */
[----:B------:R-:W-:Y:S01]  /*14390*/  UMOV UR7, 0x14f00000 ;  /* 0x14f0000000077882 */ /* 0x000fe20000000000 */
[----:B------:R-:W-:Y:S01]  /*143a0*/  UMOV UR10, URZ ;  /* 0x0000003f000a7c82 */ /* 0x000fe20008000000 */
[----:B---3--:R-:W-:Y:S02]  /*143b0*/  IMAD.SHL.U32 R3, R2, 0x40, RZ ;  /* 0x0000004002037824 */ /* 0x008fe400078e00ff */
[----:B------:R-:W-:-:S04]  /*143c0*/  IMAD R2, R18, 0x8000, R17 ;  /* 0x0000800012027824 */ /* 0x000fc800078e0211 */
[----:B------:R-:W-:-:S07]  /*143d0*/  VIADD R4, R2, 0x400 ;  /* 0x0000040002047836 */ /* 0x000fce0000000000 */
.L_x_1353:
        /* <DEDUP_REMOVED lines=15> */
.L_x_1354:
        /* <DEDUP_REMOVED lines=15> */
.L_x_1355:
        /* <DEDUP_REMOVED lines=15> */
.L_x_1356:
        /* <DEDUP_REMOVED lines=9> */
[----:B---3--:R-:W-:Y:S05]  /*14740*/  @P0 BRA.U.ANY `(.L_x_1356) ;  /* 0xfffffffd00d80947 */ /* 0x008fea000393ffff */
.L_x_1348:
[----:B------:R-:W-:Y:S05]  /*14750*/  BSYNC B0 ;  /* 0x0000000000007941 */ /* 0x000fea0003800000 */
.L_x_1347:
[----:B------:R-:W3:Y:S01]  /*14760*/  LDL.LU R4, [R1+0x8] ;  /* 0x0000080001047983 */ /* 0x000ee20000300800 */
[----:B------:R-:W-:-:S05]  /*14770*/  VIADD R18, R18, 0x1 ;  /* 0x0000000112127836 */ /* 0x000fca0000000000 */
[----:B------:R-:W-:-:S04]  /*14780*/  ISETP.NE.AND P0, PT, R18, 0x2, PT ;  /* 0x000000021200780c */ /* 0x000fc80003f05270 */
[----:B0-----:R-:W-:Y:S02]  /*14790*/  SEL R0, RZ, 0x1, P0 ;  /* 0x00000001ff007807 */ /* 0x001fe40000000000 */
[----:B------:R-:W-:Y:S02]  /*147a0*/  SEL R18, R18, RZ, P0 ;  /* 0x000000ff12127207 */ /* 0x000fe40000000000 */
[----:B---3--:R-:W-:-:S05]  /*147b0*/  LOP3.LUT R4, R4, R0, RZ, 0x3c, !PT ;  /* 0x0000000004047212 */ /* 0x008fca00078e3cff */
[----:B------:R0:W-:Y:S02]  /*147c0*/  STL [R1+0x8], R4 ;  /* 0x0000080401007387 */ /* 0x0001e40000100800 */
.L_x_1264:
[----:B------:R-:W-:Y:S05]  /*147d0*/  BSYNC B7 ;  /* 0x0000000000077941 */ /* 0x000fea0003800000 */
.L_x_1262:
[----:B------:R4:W5:Y:S01]  /*147e0*/  LDL R2, [R1+0x14] ;  /* 0x0000140001027983 */ /* 0x0009620000100800 */
[----:B------:R-:W-:-:S13]  /*147f0*/  LOP3.LUT P0, RZ, R19, 0x4, RZ, 0xc0, !PT ;  /* 0x0000000413ff7812 */ /* 0x000fda000780c0ff */
[----:B----4-:R-:W-:Y:S05]  /*14800*/  @!P0 BRA `(.L_x_1357) ;  /* 0x0000000000288947 */ /* 0x010fea0003800000 */
[----:B------:R-:W-:Y:S05]  /*14810*/  WARPSYNC.ALL ;  /* 0x0000000000007948 */ /* 0x000fea0003800000 */
[----:B------:R-:W4:Y:S08]  /*14820*/  S2UR UR5, SR_CgaCtaId ;  /* 0x00000000000579c3 */ /* 0x000f300000008800 */
[----:B------:R-:W-:Y:S06]  /*14830*/  BAR.SYNC.DEFER_BLOCKING 0x5, 0x180 ;  /* 0x0146000000007b1d */ /* 0x000fec0000010000 */
[----:B------:R-:W-:-:S02]  /*14840*/  UMOV UR4, 0x400 ;  /* 0x0000040000047882 */ /* 0x000fc40000000000 */
[----:B----4-:R-:W-:-:S06]  /*14850*/  ULEA UR4, UR5, UR4, 0x18 ;  /* 0x0000000405047291 */ /* 0x010fcc000f8ec03f */
[----:B------:R-:W-:-:S05]  /*14860*/  IMAD.U32 R17, RZ, RZ, UR4 ;  /* 0x00000004ff117e24 */ /* 0x000fca000f8e00ff */
[----:B-----5:R-:W4:Y:S04]  /*14870*/  LDS R2, [R17+0x308d0] ;  /* 0x0308d00011027984 */ /* 0x020f280000000800 */
[----:B----4-:R4:W-:Y:S01]  /*14880*/  STL [R1+0x14], R2 ;  /* 0x0000140201007387 */ /* 0x0109e20000100800 */
[----:B------:R-:W-:Y:S06]  /*14890*/  BAR.ARV 0x4, 0x180 ;  /* 0x0106000000007b1d */ /* 0x000fec0000002000 */
[----:B------:R-:W-:Y:S05]  /*148a0*/  BRA `(.L_x_1358) ;  /* 0x00000000002c7947 */ /* 0x000fea0003800000 */
.L_x_1357:
[----:B------:R-:W-:-:S03]  /*148b0*/  UMOV UR4, 0xffffffff ;  /* 0xffffffff00047882 */ /* 0x000fc60000000000 */
[----:B------:R-:W-:Y:S05]  /*148c0*/  BRA.DIV UR4, `(.L_x_1359) ;  /* 0x0000001a04087947 */ /* 0x000fea000b800000 */
[----:B-----5:R4:W0:Y:S02]  /*148d0*/  SHFL.IDX PT, R14, R2, RZ, 0x1f ;  /* 0x00001fff020e7589 */ /* 0x02082400000e0000 */
.L_x_1407:
[----:B------:R-:W5:Y:S01]  /*148e0*/  @!P1 S2R R3, SR_CgaCtaId ;  /* 0x0000000000039919 */ /* 0x000f620000008800 */
[----:B------:R-:W-:Y:S05]  /*148f0*/  WARPSYNC.ALL ;  /* 0x0000000000007948 */ /* 0x000fea0003800000 */
[----:B------:R-:W-:Y:S01]  /*14900*/  BAR.SYNC.DEFER_BLOCKING 0x4, 0x180 ;  /* 0x0106000000007b1d */ /* 0x000fe20000010000 */
[----:B---3--:R-:W-:-:S05]  /*14910*/  @!P1 MOV R0, 0x400 ;  /* 0x0000040000009802 */ /* 0x008fca0000000f00 */
[----:B0-----:R0:W-:Y:S01]  /*14920*/  STL [R1+0x14], R14 ;  /* 0x0000140e01007387 */ /* 0x0011e20000100800 */
[----:B-----5:R-:W-:-:S05]  /*14930*/  @!P1 LEA R17, R3, R0, 0x18 ;  /* 0x0000000003119211 */ /* 0x020fca00078ec0ff */
[----:B------:R0:W-:Y:S01]  /*14940*/  @!P1 STS [R17+0x308d0], R2 ;  /* 0x0308d00211009388 */ /* 0x0001e20000000800 */
[----:B------:R-:W-:Y:S06]  /*14950*/  BAR.ARV 0x5, 0x180 ;  /* 0x0146000000007b1d */ /* 0x000fec0000002000 */
.L_x_1358:
[----:B---3--:R-:W3:Y:S01]  /*14960*/  LDL R0, [R1+0x14] ;  /* 0x0000140001007983 */ /* 0x008ee20000100800 */
[----:B------:R-:W-:Y:S02]  /*14970*/  ULDC UR4, c[0x0][0xc38] ;  /* 0x00030e0000047ab9 */ /* 0x000fe40000000800 */
[----:B---3--:R-:W-:-:S13]  /*14980*/  ISETP.GE.AND P0, PT, R0, UR4, PT ;  /* 0x0000000400007c0c */ /* 0x008fda000bf06270 */
[----:B------:R-:W-:Y:S05]  /*14990*/  @!P0 BRA `(.L_x_1360) ;  /* 0xffffffa800f88947 */ /* 0x000fea000383ffff */
.L_x_1253:
[----:B0-----:R-:W3:Y:S01]  /*149a0*/  LDL.LU R0, [R1+0x18] ;  /* 0x0000180001007983 */ /* 0x001ee20000300800 */
[----:B------:R-:W-:Y:S01]  /*149b0*/  BSSY B0, `(.L_x_1361) ;  /* 0x000000b000007945 */ /* 0x000fe20003800000 */
[----:B------:R-:W0:Y:S01]  /*149c0*/  S2R R5, SR_CgaCtaId ;  /* 0x0000000000057919 */ /* 0x000e220000008800 */
[----:B---3--:R-:W-:-:S05]  /*149d0*/  VIADD R0, R0, 0x1 ;  /* 0x0000000100007836 */ /* 0x008fca0000000000 */
[----:B----4-:R-:W-:-:S04]  /*149e0*/  LEA.HI R2, R0, R0, RZ, 0x1 ;  /* 0x0000000000027211 */ /* 0x010fc800078f08ff */
[----:B------:R-:W-:-:S05]  /*149f0*/  LOP3.LUT R3, R2, 0xfffffffe, RZ, 0xc0, !PT ;  /* 0xfffffffe02037812 */ /* 0x000fca00078ec0ff */
[----:B------:R-:W-:Y:S01]  /*14a00*/  IMAD.IADD R3, R0, 0x1, -R3 ;  /* 0x0000000100037824 */ /* 0x000fe200078e0a03 */
[----:B------:R-:W-:-:S04]  /*14a10*/  MOV R0, 0x400 ;  /* 0x0000040000007802 */ /* 0x000fc80000000f00 */
[----:B0-----:R-:W-:Y:S02]  /*14a20*/  LEA R0, R5, R0, 0x18 ;  /* 0x0000000005007211 */ /* 0x001fe400078ec0ff */
[----:B------:R-:W-:-:S04]  /*14a30*/  SHF.L.U32 R3, R3, 0x1f, RZ ;  /* 0x0000001f03037819 */ /* 0x000fc800000006ff */
[----:B------:R-:W0:Y:S02]  /*14a40*/  SYNCS.PHASECHK.TRANS64.TRYWAIT P0, [R0+URZ+0x30820], R3 ;  /* 0x03082003000075a7 */ /* 0x000e24000800017f */
[----:B0-----:R-:W-:Y:S05]  /*14a50*/  @!P0 BRA `(.L_x_1362) ;  /* 0x0000001400cc8947 */ /* 0x001fea0003800000 */
.L_x_1408:
[----:B------:R-:W-:Y:S05]  /*14a60*/  BSYNC B0 ;  /* 0x0000000000007941 */ /* 0x000fea0003800000 */
.L_x_1361:
[----:B------:R-:W-:-:S03]  /*14a70*/  UMOV UR4, 0xffffffff ;  /* 0xffffffff00047882 */ /* 0x000fc60000000000 */
[----:B------:R-:W-:Y:S05]  /*14a80*/  BRA.DIV UR4, `(.L_x_1363) ;  /* 0x0000001604d47947 */ /* 0x000fea000b800000 */
[----:B------:R-:W3:Y:S02]  /*14a90*/  S2R R2, SR_TID.X ;  /* 0x0000000000027919 */ /* 0x000ee40000002100 */
[----:B---3--:R-:W-:-:S04]  /*14aa0*/  SHF.R.U32.HI R2, RZ, 0x5, R2 ;  /* 0x00000005ff027819 */ /* 0x008fc80000011602 */
[----:B------:R-:W-:-:S05]  /*14ab0*/  LOP3.LUT R2, R2, 0x3, RZ, 0xc0, !PT ;  /* 0x0000000302027812 */ /* 0x000fca00078ec0ff */
[----:B------:R3:W4:Y:S02]  /*14ac0*/  SHFL.IDX PT, R14, R2, RZ, 0x1f ;  /* 0x00001fff020e7589 */ /* 0x00072400000e0000 */
.L_x_1411:
[----:B----4-:R-:W-:Y:S01]  /*14ad0*/  ISETP.NE.AND P0, PT, R14, RZ, PT ;  /* 0x000000ff0e00720c */ /* 0x010fe20003f05270 */
[----:B------:R-:W-:-:S12]  /*14ae0*/  BSSY B0, `(.L_x_1364) ;  /* 0x0000027000007945 */ /* 0x000fd80003800000 */
[----:B------:R-:W-:Y:S05]  /*14af0*/  @P0 BRA `(.L_x_1365) ;  /* 0x0000000000940947 */ /* 0x000fea0003800000 */
[----:B------:R-:W-:-:S03]  /*14b00*/  UMOV UR4, 0xffffffff ;  /* 0xffffffff00047882 */ /* 0x000fc60000000000 */
[----:B------:R-:W-:Y:S05]  /*14b10*/  BRA.DIV UR4, `(.L_x_1366) ;  /* 0x0000001604e47947 */ /* 0x000fea000b800000 */
[----:B------:R-:W-:-:S13]  /*14b20*/  ELECT P6, URZ, PT ;  /* 0x00000000003f782f */ /* 0x000fda00038c0000 */
.L_x_1414:
        /* <DEDUP_REMOVED lines=8> */
.L_x_1367:
[----:B------:R-:W3:Y:S01]  /*14bb0*/  LDL.LU R7, [R1+0x8] ;  /* 0x0000080001077983 */ /* 0x000ee20000300800 */
[----:B0-----:R-:W-:Y:S02]  /*14bc0*/  VIADD R3, R0, 0x30840 ;  /* 0x0003084000037836 */ /* 0x001fe40000000000 */
[C---:B------:R-:W-:Y:S02]  /*14bd0*/  VIADD R2, R18.reuse, 0x1 ;  /* 0x0000000112027836 */ /* 0x040fe40000000000 */
[----:B------:R-:W-:-:S03]  /*14be0*/  IMAD R6, R18, 0x8, R3 ;  /* 0x0000000812067824 */ /* 0x000fc600078e0203 */
[----:B------:R-:W-:-:S04]  /*14bf0*/  ISETP.NE.AND P1, PT, R2, 0x2, PT ;  /* 0x000000020200780c */ /* 0x000fc80003f25270 */
[----:B------:R-:W-:Y:S02]  /*14c00*/  SEL R4, RZ, 0x1, P1 ;  /* 0x00000001ff047807 */ /* 0x000fe40000800000 */
[C---:B---3--:R-:W-:Y:S02]  /*14c10*/  SHF.L.U32 R5, R7.reuse, 0x1f, RZ ;  /* 0x0000001f07057819 */ /* 0x048fe400000006ff */
[----:B------:R-:W-:Y:S02]  /*14c20*/  LOP3.LUT R7, R7, R4, RZ, 0x3c, !PT ;  /* 0x0000000407077212 */ /* 0x000fe400078e3cff */
[----:B------:R-:W0:Y:S01]  /*14c30*/  SYNCS.PHASECHK.TRANS64.TRYWAIT P0, [R6+URZ], R5 ;  /* 0x00000005060075a7 */ /* 0x000e22000800017f */
[----:B------:R-:W-:Y:S02]  /*14c40*/  SEL R4, R2, RZ, P1 ;  /* 0x000000ff02047207 */ /* 0x000fe40000800000 */
[----:B------:R-:W-:-:S03]  /*14c50*/  SHF.L.U32 R2, R7, 0x1f, RZ ;  /* 0x0000001f07027819 */ /* 0x000fc600000006ff */
[----:B------:R-:W-:Y:S01]  /*14c60*/  IMAD R3, R4, 0x8, R3 ;  /* 0x0000000804037824 */ /* 0x000fe200078e0203 */
[----:B0-----:R-:W-:Y:S06]  /*14c70*/  @!P0 BRA `(.L_x_1368) ;  /* 0x0000001400ac8947 */ /* 0x001fec0003800000 */
.L_x_1415:
[----:B------:R-:W3:Y:S02]  /*14c80*/  SYNCS.PHASECHK.TRANS64.TRYWAIT P0, [R3+URZ], R2 ;  /* 0x00000002030075a7 */ /* 0x000ee4000800017f */
[----:B---3--:R-:W-:Y:S05]  /*14c90*/  @!P0 BRA `(.L_x_1369) ;  /* 0x0000001400b88947 */ /* 0x008fea0003800000 */
.L_x_1416:
[----:B------:R-:W-:Y:S05]  /*14ca0*/  @!P2 BRA `(.L_x_1370) ;  /* 0x000000000004a947 */ /* 0x000fea0003800000 */
[----:B------:R-:W-:Y:S01]  /*14cb0*/  BPT.TRAP 0x1 ;  /* 0x000000040000795c */ /* 0x000fe20000300000 */
.L_x_1370:
[----:B---3--:R-:W-:-:S04]  /*14cc0*/  VIADD R3, R0, 0x30860 ;  /* 0x0003086000037836 */ /* 0x008fc80000000000 */
[----:B------:R-:W-:-:S04]  /*14cd0*/  IMAD R18, R18, 0x8, R3 ;  /* 0x0000000812127824 */ /* 0x000fc800078e0203 */
[----:B------:R-:W3:Y:S02]  /*14ce0*/  SYNCS.PHASECHK.TRANS64.TRYWAIT P0, [R18+URZ], R5 ;  /* 0x00000005120075a7 */ /* 0x000ee4000800017f */
[----:B---3--:R-:W-:Y:S05]  /*14cf0*/  @!P0 BRA `(.L_x_1371) ;  /* 0x0000001400b48947 */ /* 0x008fea0003800000 */
.L_x_1417:
[----:B------:R-:W-:-:S07]  /*14d00*/  IMAD R3, R4, 0x8, R3 ;  /* 0x0000000804037824 */ /* 0x000fce00078e0203 */
.L_x_1372:
[----:B----4-:R4:W0:Y:S02]  /*14d10*/  SYNCS.PHASECHK.TRANS64.TRYWAIT P0, [R3+URZ], R2 ;  /* 0x00000002030075a7 */ /* 0x010824000800017f */
[----:B0-----:R-:W-:Y:S05]  /*14d20*/  @!P0 NANOSLEEP.SYNCS 0x989680 ;  /* 0x009896800000895d */ /* 0x001fea0003900000 */
[----:B------:R-:W0:Y:S02]  /*14d30*/  @!P0 SYNCS.PHASECHK.TRANS64 P0, [R3+URZ], R2 ;  /* 0x00000002030085a7 */ /* 0x000e24000800007f */
[----:B0-----:R-:W-:Y:S05]  /*14d40*/  @!P0 BRA `(.L_x_1372) ;  /* 0xfffffffc00f08947 */ /* 0x001fea000383ffff */
.L_x_1365:
[----:B------:R-:W-:Y:S05]  /*14d50*/  BSYNC B0 ;  /* 0x0000000000007941 */ /* 0x000fea0003800000 */
.L_x_1364:
[----:B------:R-:W-:Y:S05]  /*14d60*/  EXIT ;  /* 0x000000000000794d */ /* 0x000fea0003800000 */
.L_x_1166:
[----:B0-----:R-:W-:-:S04]  /*14d70*/  IMAD.U32 R3, RZ, RZ, UR37 ;  /* 0x00000025ff037e24 */ /* 0x001fc8000f8e00ff */
[----:B------:R0:W1:Y:S03]  /*14d80*/  SYNCS.PHASECHK.TRANS64.TRYWAIT P1, [R3+URZ+0x30800], R0 ;  /* 0x03080000030075a7 */ /* 0x000066000802017f */
[----:B-1----:R-:W-:Y:S05]  /*14d90*/  @!P1 NANOSLEEP.SYNCS 0x989680 ;  /* 0x009896800000995d */ /* 0x002fea0003900000 */
[----:B------:R-:W1:Y:S02]  /*14da0*/  @!P1 SYNCS.PHASECHK.TRANS64 P1, [R3+URZ+0x30800], R0 ;  /* 0x03080000030095a7 */ /* 0x000e64000802007f */
[----:B-1----:R-:W-:Y:S05]  /*14db0*/  @!P1 BRA `(.L_x_1166) ;  /* 0xfffffffc00ec9947 */ /* 0x002fea000383ffff */
[----:B------:R-:W-:Y:S05]  /*14dc0*/  BRA `(.L_x_1373) ;  /* 0xfffffecc00c47947 */ /* 0x000fea000383ffff */
.L_x_1170:
[----:B-1----:R1:W2:Y:S02]  /*14dd0*/  SYNCS.PHASECHK.TRANS64.TRYWAIT P2, [R3+URZ+0x30830], R0 ;  /* 0x03083000030075a7 */ /* 0x0022a4000804017f */
[----:B--2---:R-:W-:Y:S05]  /*14de0*/  @!P2 NANOSLEEP.SYNCS 0x989680 ;  /* 0x009896800000a95d */ /* 0x004fea0003900000 */
[----:B------:R-:W2:Y:S02]  /*14df0*/  @!P2 SYNCS.PHASECHK.TRANS64 P2, [R3+URZ+0x30830], R0 ;  /* 0x030830000300a5a7 */ /* 0x000ea4000804007f */
[----:B--2---:R-:W-:Y:S05]  /*14e00*/  @!P2 BRA `(.L_x_1170) ;  /* 0xfffffffc00f0a947 */ /* 0x004fea000383ffff */
[----:B------:R-:W-:Y:S05]  /*14e10*/  BRA `(.L_x_1169) ;  /* 0xfffffecc00e87947 */ /* 0x000fea000383ffff */
.L_x_1186:
[----:B-1----:R-:W-:-:S04]  /*14e20*/  IMAD.U32 R21, RZ, RZ, UR6 ;  /* 0x00000006ff157e24 */ /* 0x002fc8000f8e00ff */
[----:B------:R1:W2:Y:S03]  /*14e30*/  SYNCS.PHASECHK.TRANS64.TRYWAIT P2, [R21+URZ+0x30830], R20 ;  /* 0x03083014150075a7 */ /* 0x0002a6000804017f */
[----:B--2---:R-:W-:Y:S05]  /*14e40*/  @!P2 NANOSLEEP.SYNCS 0x989680 ;  /* 0x009896800000a95d */ /* 0x004fea0003900000 */
[----:B------:R-:W2:Y:S02]  /*14e50*/  @!P2 SYNCS.PHASECHK.TRANS64 P2, [R21+URZ+0x30830], R20 ;  /* 0x030830141500a5a7 */ /* 0x000ea4000804007f */
[----:B--2---:R-:W-:Y:S05]  /*14e60*/  @!P2 BRA `(.L_x_1186) ;  /* 0xfffffffc00eca947 */ /* 0x004fea000383ffff */
[----:B------:R-:W-:Y:S05]  /*14e70*/  BRA `(.L_x_1185) ;  /* 0xfffffef400c07947 */ /* 0x000fea000383ffff */
.L_x_1190:
[----:B-1----:R-:W-:-:S04]  /*14e80*/  IMAD.U32 R21, RZ, RZ, UR10 ;  /* 0x0000000aff157e24 */ /* 0x002fc8000f8e00ff */
[----:B------:R1:W3:Y:S03]  /*14e90*/  SYNCS.PHASECHK.TRANS64.TRYWAIT P2, [R21+URZ+0x30850], R0 ;  /* 0x03085000150075a7 */ /* 0x0002e6000804017f */
[----:B---3--:R-:W-:Y:S05]  /*14ea0*/  @!P2 NANOSLEEP.SYNCS 0x989680 ;  /* 0x009896800000a95d */ /* 0x008fea0003900000 */
[----:B------:R-:W3:Y:S02]  /*14eb0*/  @!P2 SYNCS.PHASECHK.TRANS64 P2, [R21+URZ+0x30850], R0 ;  /* 0x030850001500a5a7 */ /* 0x000ee4000804007f */
[----:B---3--:R-:W-:Y:S05]  /*14ec0*/  @!P2 BRA `(.L_x_1190) ;  /* 0xfffffffc00eca947 */ /* 0x008fea000383ffff */
[----:B------:R-:W-:Y:S05]  /*14ed0*/  BRA `(.L_x_1189) ;  /* 0xffffff0400487947 */ /* 0x000fea000383ffff */
.L_x_1207:
[----:B-1----:R-:W-:-:S04]  /*14ee0*/  IMAD.U32 R4, RZ, RZ, UR5 ;  /* 0x00000005ff047e24 */ /* 0x002fc8000f8e00ff */
[----:B------:R1:W2:Y:S03]  /*14ef0*/  SYNCS.PHASECHK.TRANS64.TRYWAIT P2, [R4+URZ+0x30830], R3 ;  /* 0x03083003040075a7 */ /* 0x0002a6000804017f */
[----:B--2---:R-:W-:Y:S05]  /*14f00*/  @!P2 NANOSLEEP.SYNCS 0x989680 ;  /* 0x009896800000a95d */ /* 0x004fea0003900000 */
[----:B------:R-:W2:Y:S02]  /*14f10*/  @!P2 SYNCS.PHASECHK.TRANS64 P2, [R4+URZ+0x30830], R3 ;  /* 0x030830030400a5a7 */ /* 0x000ea4000804007f */
[----:B--2---:R-:W-:Y:S05]  /*14f20*/  @!P2 BRA `(.L_x_1207) ;  /* 0xfffffffc00eca947 */ /* 0x004fea000383ffff */
[----:B------:R-:W-:Y:S05]  /*14f30*/  BRA `(.L_x_1206) ;  /* 0xffffff20002c7947 */ /* 0x000fea000383ffff */
.L_x_1211:
[----:B01----:R-:W-:-:S04]  /*14f40*/  IMAD.U32 R3, RZ, RZ, UR14 ;  /* 0x0000000eff037e24 */ /* 0x003fc8000f8e00ff */
[----:B------:R0:W1:Y:S03]  /*14f50*/  SYNCS.PHASECHK.TRANS64.TRYWAIT P2, [R3+URZ+0x30850], R0 ;  /* 0x03085000030075a7 */ /* 0x000066000804017f */
[----:B-1----:R-:W-:Y:S05]  /*14f60*/  @!P2 NANOSLEEP.SYNCS 0x989680 ;  /* 0x009896800000a95d */ /* 0x002fea0003900000 */
[----:B------:R-:W1:Y:S02]  /*14f70*/  @!P2 SYNCS.PHASECHK.TRANS64 P2, [R3+URZ+0x30850], R0 ;  /* 0x030850000300a5a7 */ /* 0x000e64000804007f */
[----:B-1----:R-:W-:Y:S05]  /*14f80*/  @!P2 BRA `(.L_x_1211) ;  /* 0xfffffffc00eca947 */ /* 0x002fea000383ffff */
[----:B------:R-:W-:Y:S05]  /*14f90*/  BRA `(.L_x_1210) ;  /* 0xffffff2c00b47947 */ /* 0x000fea000383ffff */
.L_x_1217:
[----:B-1----:R-:W-:-:S04]  /*14fa0*/  IMAD.U32 R4, RZ, RZ, UR5 ;  /* 0x00000005ff047e24 */ /* 0x002fc8000f8e00ff */
[----:B------:R1:W2:Y:S03]  /*14fb0*/  SYNCS.PHASECHK.TRANS64.TRYWAIT P2, [R4+URZ+0x30830], R3 ;  /* 0x03083003040075a7 */ /* 0x0002a6000804017f */
[----:B--2---:R-:W-:Y:S05]  /*14fc0*/  @!P2 NANOSLEEP.SYNCS 0x989680 ;  /* 0x009896800000a95d */ /* 0x004fea0003900000 */
[----:B------:R-:W2:Y:S02]  /*14fd0*/  @!P2 SYNCS.PHASECHK.TRANS64 P2, [R4+URZ+0x30830], R3 ;  /* 0x030830030400a5a7 */ /* 0x000ea4000804007f */
[----:B--2---:R-:W-:Y:S05]  /*14fe0*/  @!P2 BRA `(.L_x_1217) ;  /* 0xfffffffc00eca947 */ /* 0x004fea000383ffff */
[----:B------:R-:W-:Y:S05]  /*14ff0*/  BRA `(.L_x_1216) ;  /* 0xffffff3c00347947 */ /* 0x000fea000383ffff */
.L_x_1221:
[----:B01----:R-:W-:-:S04]  /*15000*/  IMAD.U32 R3, RZ, RZ, UR14 ;  /* 0x0000000eff037e24 */ /* 0x003fc8000f8e00ff */
[----:B------:R0:W1:Y:S03]  /*15010*/  SYNCS.PHASECHK.TRANS64.TRYWAIT P2, [R3+URZ+0x30850], R0 ;  /* 0x03085000030075a7 */ /* 0x000066000804017f */
[----:B-1----:R-:W-:Y:S05]  /*15020*/  @!P2 NANOSLEEP.SYNCS 0x989680 ;  /* 0x009896800000a95d */ /* 0x002fea0003900000 */
[----:B------:R-:W1:Y:S02]  /*15030*/  @!P2 SYNCS.PHASECHK.TRANS64 P2, [R3+URZ+0x30850], R0 ;  /* 0x030850000300a5a7 */ /* 0x000e64000804007f */
[----:B-1----:R-:W-:Y:S05]  /*15040*/  @!P2 BRA `(.L_x_1221) ;  /* 0xfffffffc00eca947 */ /* 0x002fea000383ffff */
[----:B------:R-:W-:Y:S05]  /*15050*/  BRA `(.L_x_1220) ;  /* 0xffffff4800bc7947 */ /* 0x000fea000383ffff */
.L_x_1234:
[----:B-1----:R-:W-:-:S04]  /*15060*/  IMAD.U32 R7, RZ, RZ, UR7 ;  /* 0x00000007ff077e24 */ /* 0x002fc8000f8e00ff */
[----:B------:R1:W2:Y:S03]  /*15070*/  SYNCS.PHASECHK.TRANS64.TRYWAIT P0, [R7+URZ+0x30850], R0 ;  /* 0x03085000070075a7 */ /* 0x0002a6000800017f */
[----:B--2---:R-:W-:Y:S05]  /*15080*/  @!P0 NANOSLEEP.SYNCS 0x989680 ;  /* 0x009896800000895d */ /* 0x004fea0003900000 */
[----:B------:R-:W2:Y:S02]  /*15090*/  @!P0 SYNCS.PHASECHK.TRANS64 P0, [R7+URZ+0x30850], R0 ;  /* 0x03085000070085a7 */ /* 0x000ea4000800007f */
[----:B--2---:R-:W-:Y:S05]  /*150a0*/  @!P0 BRA `(.L_x_1234) ;  /* 0xfffffffc00ec8947 */ /* 0x004fea000383ffff */
[----:B------:R-:W-:Y:S05]  /*150b0*/  BRA `(.L_x_1233) ;  /* 0xffffff6800c47947 */ /* 0x000fea000383ffff */
.L_x_1270:
[----:B------:R-:W-:Y:S02]  /*150c0*/  IMAD.MOV.U32 R13, RZ, RZ, R4 ;  /* 0x000000ffff0d7224 */ /* 0x000fe400078e0004 */
[----:B------:R-:W-:Y:S02]  /*150d0*/  IMAD.MOV.U32 R12, RZ, RZ, RZ ;  /* 0x000000ffff0c7224 */ /* 0x000fe400078e00ff */
[----:B------:R-:W-:Y:S02]  /*150e0*/  IMAD.MOV.U32 R11, RZ, RZ, 0x1f ;  /* 0x0000001fff0b7424 */ /* 0x000fe400078e00ff */
[----:B------:R-:W-:-:S07]  /*150f0*/  IMAD.MOV.U32 R15, RZ, RZ, -0x1 ;  /* 0xffffffffff0f7424 */ /* 0x000fce00078e00ff */
[----:B0-----:R-:W-:Y:S05]  /*15100*/  WARPSYNC.COLLECTIVE R15, `(.L_x_1374) ;  /* 0x000000000f087348 */ /* 0x001fea0003c00000 */
[----:B------:R1:W2:Y:S02]  /*15110*/  SHFL.IDX P6, R14, R13, R12, R11 ;  /* 0x0000000c0d0e7389 */ /* 0x0002a400000c000b */
[----:B012---:R-:W-:Y:S01]  /*15120*/  ENDCOLLECTIVE ;  /* 0x000000000000791b */ /* 0x007fe20003800000 */
.L_x_1374:
[----:B------:R-:W-:Y:S05]  /*15130*/  BRA `(.L_x_1375) ;  /* 0xffffffb000bc7947 */ /* 0x000fea000383ffff */
.L_x_1272:
[----:B------:R-:W-:Y:S01]  /*15140*/  BSSY B0, `(.L_x_1376) ;  /* 0x0000006000007945 */ /* 0x000fe20003800000 */
[----:B------:R-:W-:-:S07]  /*15150*/  IMAD.MOV.U32 R15, RZ, RZ, -0x1 ;  /* 0xffffffffff0f7424 */ /* 0x000fce00078e00ff */
[----:B01----:R-:W-:Y:S05]  /*15160*/  WARPSYNC.COLLECTIVE R15, `(.L_x_1377) ;  /* 0x000000000f0c7348 */ /* 0x003fea0003c00000 */
[----:B------:R-:W-:Y:S02]  /*15170*/  ELECT P6, UR62, PT ;  /* 0x00000000003e782f */ /* 0x000fe400038c0000 */
[----:B------:R-:W-:Y:S01]  /*15180*/  MOV R14, UR62 ;  /* 0x0000003e000e7c02 */ /* 0x000fe20008000f00 */
[----:B01----:R-:W-:Y:S10]  /*15190*/  ENDCOLLECTIVE ;  /* 0x000000000000791b */ /* 0x003ff40003800000 */
.L_x_1377:
[----:B------:R-:W-:Y:S05]  /*151a0*/  BSYNC B0 ;  /* 0x0000000000007941 */ /* 0x000fea0003800000 */
.L_x_1376:
[----:B------:R-:W-:Y:S05]  /*151b0*/  BRA `(.L_x_1378) ;  /* 0xffffffb000c07947 */ /* 0x000fea000383ffff */
.L_x_1274:
[----:B--2---:R2:W3:Y:S02]  /*151c0*/  SYNCS.PHASECHK.TRANS64.TRYWAIT P0, [R0+URZ+0x30840], R2 ;  /* 0x03084002000075a7 */ /* 0x0044e4000800017f */
[----:B---3--:R-:W-:Y:S05]  /*151d0*/  @!P0 NANOSLEEP.SYNCS 0x989680 ;  /* 0x009896800000895d */ /* 0x008fea0003900000 */
[----:B------:R-:W3:Y:S02]  /*151e0*/  @!P0 SYNCS.PHASECHK.TRANS64 P0, [R0+URZ+0x30840], R2 ;  /* 0x03084002000085a7 */ /* 0x000ee4000800007f */
[----:B---3--:R-:W-:Y:S05]  /*151f0*/  @!P0 BRA `(.L_x_1274) ;  /* 0xfffffffc00f08947 */ /* 0x008fea000383ffff */
[----:B------:R-:W-:Y:S05]  /*15200*/  BRA `(.L_x_1379) ;  /* 0xffffffb4001c7947 */ /* 0x000fea000383ffff */
.L_x_1278:
[----:B------:R-:W-:Y:S02]  /*15210*/  IMAD.MOV.U32 R13, RZ, RZ, R5 ;  /* 0x000000ffff0d7224 */ /* 0x000fe400078e0005 */
[----:B------:R-:W-:Y:S02]  /*15220*/  IMAD.MOV.U32 R12, RZ, RZ, RZ ;  /* 0x000000ffff0c7224 */ /* 0x000fe400078e00ff */
[----:B------:R-:W-:Y:S02]  /*15230*/  IMAD.MOV.U32 R11, RZ, RZ, 0x181f ;  /* 0x0000181fff0b7424 */ /* 0x000fe400078e00ff */
[----:B------:R-:W-:Y:S02]  /*15240*/  IMAD.MOV.U32 R15, RZ, RZ, -0x1 ;  /* 0xffffffffff0f7424 */ /* 0x000fe400078e00ff */
[----:B------:R-:W-:-:S07]  /*15250*/  VIADD R0, R10, UR43 ;  /* 0x0000002b0a007c36 */ /* 0x000fce0008000000 */
[----:B-----5:R-:W-:Y:S05]  /*15260*/  WARPSYNC.COLLECTIVE R15, `(.L_x_1380) ;  /* 0x000000000f087348 */ /* 0x020fea0003c00000 */
[----:B------:R0:W1:Y:S02]  /*15270*/  SHFL.IDX P6, R14, R13, R12, R11 ;  /* 0x0000000c0d0e7389 */ /* 0x00006400000c000b */
[----:B01---5:R-:W-:Y:S01]  /*15280*/  ENDCOLLECTIVE ;  /* 0x000000000000791b */ /* 0x023fe20003800000 */
.L_x_1380:
[----:B------:R-:W-:Y:S02]  /*15290*/  IMAD.MOV.U32 R13, RZ, RZ, R6 ;  /* 0x000000ffff0d7224 */ /* 0x000fe400078e0006 */
[----:B------:R-:W-:-:S07]  /*152a0*/  IMAD.MOV.U32 R2, RZ, RZ, R14 ;  /* 0x000000ffff027224 */ /* 0x000fce00078e000e */
[----:B------:R-:W-:Y:S05]  /*152b0*/  WARPSYNC.COLLECTIVE R15, `(.L_x_1381) ;  /* 0x000000000f087348 */ /* 0x000fea0003c00000 */
[----:B------:R0:W1:Y:S02]  /*152c0*/  SHFL.IDX P6, R14, R13, R12, R11 ;  /* 0x0000000c0d0e7389 */ /* 0x00006400000c000b */
[----:B01----:R-:W-:Y:S01]  /*152d0*/  ENDCOLLECTIVE ;  /* 0x000000000000791b */ /* 0x003fe20003800000 */
.L_x_1381:
[----:B------:R-:W-:Y:S01]  /*152e0*/  ULDC UR4, c[0x0][0x288] ;  /* 0x0000a20000047ab9 */ /* 0x000fe20000000800 */
[----:B------:R-:W-:Y:S01]  /*152f0*/  ULDC.64 UR6, c[0x0][0x208] ;  /* 0x0000820000067ab9 */ /* 0x000fe20000000a00 */
[----:B------:R-:W-:Y:S02]  /*15300*/  IMAD R4, R7, UR4, RZ ;  /* 0x0000000407047c24 */ /* 0x000fe4000f8e02ff */
[----:B------:R-:W-:-:S03]  /*15310*/  VIADD R7, R0, 0x10 ;  /* 0x0000001000077836 */ /* 0x000fc60000000000 */
        /* <DEDUP_REMOVED lines=20> */
.L_x_1382:
[----:B------:R-:W-:Y:S02]  /*15460*/  IMAD.MOV.U32 R13, RZ, RZ, R6 ;  /* 0x000000ffff0d7224 */ /* 0x000fe400078e0006 */
[----:B------:R-:W-:-:S07]  /*15470*/  IMAD.MOV.U32 R2, RZ, RZ, R14 ;  /* 0x000000ffff027224 */ /* 0x000fce00078e000e */
[----:B------:R-:W-:Y:S05]  /*15480*/  WARPSYNC.COLLECTIVE R15, `(.L_x_1383) ;  /* 0x000000000f087348 */ /* 0x000fea0003c00000 */
[----:B------:R0:W1:Y:S02]  /*15490*/  SHFL.IDX P6, R14, R13, R12, R11 ;  /* 0x0000000c0d0e7389 */ /* 0x00006400000c000b */
[----:B01----:R-:W-:Y:S01]  /*154a0*/  ENDCOLLECTIVE ;  /* 0x000000000000791b */ /* 0x003fe20003800000 */
.L_x_1383:
        /* <DEDUP_REMOVED lines=19> */
.L_x_1384:
[----:B------:R-:W-:-:S05]  /*155e0*/  VIADD R2, R0, 0x20 ;  /* 0x0000002000027836 */ /* 0x000fca0000000000 */
[----:B------:R-:W-:Y:S01]  /*155f0*/  ISETP.GE.AND P4, PT, R2, R4, PT ;  /* 0x000000040200720c */ /* 0x000fe20003f86270 */
[----:B------:R-:W-:Y:S02]  /*15600*/  IMAD.MOV.U32 R13, RZ, RZ, R6 ;  /* 0x000000ffff0d7224 */ /* 0x000fe400078e0006 */
[----:B------:R-:W-:-:S10]  /*15610*/  IMAD.MOV.U32 R2, RZ, RZ, R14 ;  /* 0x000000ffff027224 */ /* 0x000fd400078e000e */
[----:B------:R-:W-:Y:S05]  /*15620*/  WARPSYNC.COLLECTIVE R15, `(.L_x_1385) ;  /* 0x000000000f087348 */ /* 0x000fea0003c00000 */
[----:B------:R0:W1:Y:S02]  /*15630*/  SHFL.IDX P6, R14, R13, R12, R11 ;  /* 0x0000000c0d0e7389 */ /* 0x00006400000c000b */
[----:B01----:R-:W-:Y:S01]  /*15640*/  ENDCOLLECTIVE ;  /* 0x000000000000791b */ /* 0x003fe20003800000 */
.L_x_1385:
        /* <DEDUP_REMOVED lines=19> */
.L_x_1386:
[----:B------:R-:W-:-:S05]  /*15780*/  VIADD R2, R0, 0x30 ;  /* 0x0000003000027836 */ /* 0x000fca0000000000 */
[----:B------:R-:W-:Y:S01]  /*15790*/  ISETP.GE.AND P4, PT, R2, R4, PT ;  /* 0x000000040200720c */ /* 0x000fe20003f86270 */
[----:B------:R-:W-:Y:S02]  /*157a0*/  IMAD.MOV.U32 R13, RZ, RZ, R6 ;  /* 0x000000ffff0d7224 */ /* 0x000fe400078e0006 */
[----:B------:R-:W-:-:S10]  /*157b0*/  IMAD.MOV.U32 R2, RZ, RZ, R14 ;  /* 0x000000ffff027224 */ /* 0x000fd400078e000e */
[----:B------:R-:W-:Y:S05]  /*157c0*/  WARPSYNC.COLLECTIVE R15, `(.L_x_1387) ;  /* 0x000000000f087348 */ /* 0x000fea0003c00000 */
[----:B------:R0:W1:Y:S02]  /*157d0*/  SHFL.IDX P6, R14, R13, R12, R11 ;  /* 0x0000000c0d0e7389 */ /* 0x00006400000c000b */
[----:B01----:R-:W-:Y:S01]  /*157e0*/  ENDCOLLECTIVE ;  /* 0x000000000000791b */ /* 0x003fe20003800000 */
.L_x_1387:
        /* <DEDUP_REMOVED lines=19> */
.L_x_1388:
[----:B------:R-:W-:-:S05]  /*15920*/  VIADD R2, R0, 0x40 ;  /* 0x0000004000027836 */ /* 0x000fca0000000000 */
[----:B------:R-:W-:Y:S01]  /*15930*/  ISETP.GE.AND P4, PT, R2, R4, PT ;  /* 0x000000040200720c */ /* 0x000fe20003f86270 */
[----:B------:R-:W-:Y:S02]  /*15940*/  IMAD.MOV.U32 R13, RZ, RZ, R6 ;  /* 0x000000ffff0d7224 */ /* 0x000fe400078e0006 */
[----:B------:R-:W-:-:S10]  /*15950*/  IMAD.MOV.U32 R2, RZ, RZ, R14 ;  /* 0x000000ffff027224 */ /* 0x000fd400078e000e */
[----:B------:R-:W-:Y:S05]  /*15960*/  WARPSYNC.COLLECTIVE R15, `(.L_x_1389) ;  /* 0x000000000f087348 */ /* 0x000fea0003c00000 */
[----:B------:R0:W1:Y:S02]  /*15970*/  SHFL.IDX P6, R14, R13, R12, R11 ;  /* 0x0000000c0d0e7389 */ /* 0x00006400000c000b */
[----:B01----:R-:W-:Y:S01]  /*15980*/  ENDCOLLECTIVE ;  /* 0x000000000000791b */ /* 0x003fe20003800000 */
.L_x_1389:
        /* <DEDUP_REMOVED lines=19> */
.L_x_1390:
[----:B------:R-:W-:-:S05]  /*15ac0*/  VIADD R2, R0, 0x50 ;  /* 0x0000005000027836 */ /* 0x000fca0000000000 */
[----:B------:R-:W-:Y:S01]  /*15ad0*/  ISETP.GE.AND P4, PT, R2, R4, PT ;  /* 0x000000040200720c */ /* 0x000fe20003f86270 */
[----:B------:R-:W-:Y:S02]  /*15ae0*/  IMAD.MOV.U32 R13, RZ, RZ, R6 ;  /* 0x000000ffff0d7224 */ /* 0x000fe400078e0006 */
[----:B------:R-:W-:-:S10]  /*15af0*/  IMAD.MOV.U32 R2, RZ, RZ, R14 ;  /* 0x000000ffff027224 */ /* 0x000fd400078e000e */
[----:B------:R-:W-:Y:S05]  /*15b00*/  WARPSYNC.COLLECTIVE R15, `(.L_x_1391) ;  /* 0x000000000f087348 */ /* 0x000fea0003c00000 */
[----:B------:R0:W1:Y:S02]  /*15b10*/  SHFL.IDX P6, R14, R13, R12, R11 ;  /* 0x0000000c0d0e7389 */ /* 0x00006400000c000b */
[----:B01----:R-:W-:Y:S01]  /*15b20*/  ENDCOLLECTIVE ;  /* 0x000000000000791b */ /* 0x003fe20003800000 */
.L_x_1391:
        /* <DEDUP_REMOVED lines=19> */
.L_x_1392:
[----:B------:R-:W-:-:S05]  /*15c60*/  VIADD R2, R0, 0x60 ;  /* 0x0000006000027836 */ /* 0x000fca0000000000 */
[----:B------:R-:W-:Y:S01]  /*15c70*/  ISETP.GE.AND P4, PT, R2, R4, PT ;  /* 0x000000040200720c */ /* 0x000fe20003f86270 */
[----:B------:R-:W-:Y:S02]  /*15c80*/  IMAD.MOV.U32 R13, RZ, RZ, R6 ;  /* 0x000000ffff0d7224 */ /* 0x000fe400078e0006 */
[----:B------:R-:W-:-:S10]  /*15c90*/  IMAD.MOV.U32 R2, RZ, RZ, R14 ;  /* 0x000000ffff027224 */ /* 0x000fd400078e000e */
[----:B------:R-:W-:Y:S05]  /*15ca0*/  WARPSYNC.COLLECTIVE R15, `(.L_x_1393) ;  /* 0x000000000f087348 */ /* 0x000fea0003c00000 */
[----:B------:R0:W1:Y:S02]  /*15cb0*/  SHFL.IDX P6, R14, R13, R12, R11 ;  /* 0x0000000c0d0e7389 */ /* 0x00006400000c000b */
[----:B01----:R-:W-:Y:S01]  /*15cc0*/  ENDCOLLECTIVE ;  /* 0x000000000000791b */ /* 0x003fe20003800000 */
.L_x_1393:
        /* <DEDUP_REMOVED lines=19> */
.L_x_1394:
[----:B------:R-:W-:Y:S02]  /*15e00*/  IMAD.MOV.U32 R13, RZ, RZ, R6 ;  /* 0x000000ffff0d7224 */ /* 0x000fe400078e0006 */
[----:B------:R-:W-:-:S07]  /*15e10*/  IMAD.MOV.U32 R7, RZ, RZ, R14 ;  /* 0x000000ffff077224 */ /* 0x000fce00078e000e */
[----:B------:R-:W-:Y:S05]  /*15e20*/  WARPSYNC.COLLECTIVE R15, `(.L_x_1395) ;  /* 0x000000000f087348 */ /* 0x000fea0003c00000 */
[----:B------:R0:W1:Y:S02]  /*15e30*/  SHFL.IDX P6, R14, R13, R12, R11 ;  /* 0x0000000c0d0e7389 */ /* 0x00006400000c000b */
[----:B01----:R-:W-:Y:S01]  /*15e40*/  ENDCOLLECTIVE ;  /* 0x000000000000791b */ /* 0x003fe20003800000 */
.L_x_1395:
[----:B------:R-:W-:Y:S01]  /*15e50*/  IMAD.MOV.U32 R2, RZ, RZ, R14 ;  /* 0x000000ffff027224 */ /* 0x000fe200078e000e */
[----:B------:R-:W-:Y:S06]  /*15e60*/  BRA `(.L_x_1396) ;  /* 0xffffffb400b07947 */ /* 0x000fec000383ffff */
.L_x_1283:
[----:B0-----:R0:W1:Y:S02]  /*15e70*/  SYNCS.PHASECHK.TRANS64.TRYWAIT P0, [R17+URZ+0x30820], R0 ;  /* 0x03082000110075a7 */ /* 0x001064000800017f */
[----:B-1----:R-:W-:Y:S05]  /*15e80*/  @!P0 NANOSLEEP.SYNCS 0x989680 ;  /* 0x009896800000895d */ /* 0x002fea0003900000 */
[----:B------:R-:W1:Y:S02]  /*15e90*/  @!P0 SYNCS.PHASECHK.TRANS64 P0, [R17+URZ+0x30820], R0 ;  /* 0x03082000110085a7 */ /* 0x000e64000800007f */
[----:B-1----:R-:W-:Y:S05]  /*15ea0*/  @!P0 BRA `(.L_x_1283) ;  /* 0xfffffffc00f08947 */ /* 0x002fea000383ffff */
[----:B------:R-:W-:Y:S05]  /*15eb0*/  BRA `(.L_x_1397) ;  /* 0xffffffb8002c7947 */ /* 0x000fea000383ffff */
.L_x_1290:
[----:B0-----:R0:W1:Y:S02]  /*15ec0*/  SYNCS.PHASECHK.TRANS64.TRYWAIT P0, [R3+URZ+0x30840], R2 ;  /* 0x03084002030075a7 */ /* 0x001064000800017f */
[----:B-1----:R-:W-:Y:S05]  /*15ed0*/  @!P0 NANOSLEEP.SYNCS 0x989680 ;  /* 0x009896800000895d */ /* 0x002fea0003900000 */
[----:B------:R-:W1:Y:S02]  /*15ee0*/  @!P0 SYNCS.PHASECHK.TRANS64 P0, [R3+URZ+0x30840], R2 ;  /* 0x03084002030085a7 */ /* 0x000e64000800007f */
[----:B-1----:R-:W-:Y:S05]  /*15ef0*/  @!P0 BRA `(.L_x_1290) ;  /* 0xfffffffc00f08947 */ /* 0x002fea000383ffff */
[----:B------:R-:W-:Y:S05]  /*15f00*/  BRA `(.L_x_1398) ;  /* 0xffffffb800e87947 */ /* 0x000fea000383ffff */
.L_x_1298:
[----:B0-----:R0:W1:Y:S02]  /*15f10*/  SYNCS.PHASECHK.TRANS64.TRYWAIT P0, [R3+URZ+0x60], R2 ;  /* 0x00006002030075a7 */ /* 0x001064000800017f */
[----:B-1----:R-:W-:Y:S05]  /*15f20*/  @!P0 NANOSLEEP.SYNCS 0x989680 ;  /* 0x009896800000895d */ /* 0x002fea0003900000 */
[----:B------:R-:W1:Y:S02]  /*15f30*/  @!P0 SYNCS.PHASECHK.TRANS64 P0, [R3+URZ+0x60], R2 ;  /* 0x00006002030085a7 */ /* 0x000e64000800007f */
[----:B-1----:R-:W-:Y:S05]  /*15f40*/  @!P0 BRA `(.L_x_1298) ;  /* 0xfffffffc00f08947 */ /* 0x002fea000383ffff */
[----:B------:R-:W-:Y:S05]  /*15f50*/  BRA `(.L_x_1399) ;  /* 0xffffffc000387947 */ /* 0x000fea000383ffff */
.L_x_1310:
[----:B--2---:R2:W3:Y:S02]  /*15f60*/  SYNCS.PHASECHK.TRANS64.TRYWAIT P0, [R3+URZ+0x30840], R2 ;  /* 0x03084002030075a7 */ /* 0x0044e4000800017f */
[----:B---3--:R-:W-:Y:S05]  /*15f70*/  @!P0 NANOSLEEP.SYNCS 0x989680 ;  /* 0x009896800000895d */ /* 0x008fea0003900000 */
[----:B------:R-:W3:Y:S02]  /*15f80*/  @!P0 SYNCS.PHASECHK.TRANS64 P0, [R3+URZ+0x30840], R2 ;  /* 0x03084002030085a7 */ /* 0x000ee4000800007f */
[----:B---3--:R-:W-:Y:S05]  /*15f90*/  @!P0 BRA `(.L_x_1310) ;  /* 0xfffffffc00f08947 */ /* 0x008fea000383ffff */
[----:B------:R-:W-:Y:S05]  /*15fa0*/  BRA `(.L_x_1400) ;  /* 0xffffffc800387947 */ /* 0x000fea000383ffff */
.L_x_1318:
[----:B0-----:R0:W1:Y:S02]  /*15fb0*/  SYNCS.PHASECHK.TRANS64.TRYWAIT P0, [R9+URZ+0x60], R2 ;  /* 0x00006002090075a7 */ /* 0x001064000800017f */
[----:B-1----:R-:W-:Y:S05]  /*15fc0*/  @!P0 NANOSLEEP.SYNCS 0x989680 ;  /* 0x009896800000895d */ /* 0x002fea0003900000 */
[----:B------:R-:W1:Y:S02]  /*15fd0*/  @!P0 SYNCS.PHASECHK.TRANS64 P0, [R9+URZ+0x60], R2 ;  /* 0x00006002090085a7 */ /* 0x000e64000800007f */
[----:B-1----:R-:W-:Y:S05]  /*15fe0*/  @!P0 BRA `(.L_x_1318) ;  /* 0xfffffffc00f08947 */ /* 0x002fea000383ffff */
[----:B------:R-:W-:Y:S05]  /*15ff0*/  BRA `(.L_x_1401) ;  /* 0xffffffcc00887947 */ /* 0x000fea000383ffff */
.L_x_1329:
[----:B--2---:R2:W3:Y:S02]  /*16000*/  SYNCS.PHASECHK.TRANS64.TRYWAIT P0, [R2+URZ+0x30840], R3 ;  /* 0x03084003020075a7 */ /* 0x0044e4000800017f */
[----:B---3--:R-:W-:Y:S05]  /*16010*/  @!P0 NANOSLEEP.SYNCS 0x989680 ;  /* 0x009896800000895d */ /* 0x008fea0003900000 */
[----:B------:R-:W3:Y:S02]  /*16020*/  @!P0 SYNCS.PHASECHK.TRANS64 P0, [R2+URZ+0x30840], R3 ;  /* 0x03084003020085a7 */ /* 0x000ee4000800007f */
[----:B---3--:R-:W-:Y:S05]  /*16030*/  @!P0 BRA `(.L_x_1329) ;  /* 0xfffffffc00f08947 */ /* 0x008fea000383ffff */
[----:B------:R-:W-:Y:S05]  /*16040*/  BRA `(.L_x_1402) ;  /* 0xffffffd400587947 */ /* 0x000fea000383ffff */
.L_x_1337:
[----:B0-----:R0:W1:Y:S02]  /*16050*/  SYNCS.PHASECHK.TRANS64.TRYWAIT P0, [R2+URZ+0x60], R5 ;  /* 0x00006005020075a7 */ /* 0x001064000800017f */
[----:B-1----:R-:W-:Y:S05]  /*16060*/  @!P0 NANOSLEEP.SYNCS 0x989680 ;  /* 0x009896800000895d */ /* 0x002fea0003900000 */
[----:B------:R-:W1:Y:S02]  /*16070*/  @!P0 SYNCS.PHASECHK.TRANS64 P0, [R2+URZ+0x60], R5 ;  /* 0x00006005020085a7 */ /* 0x000e64000800007f */
[----:B-1----:R-:W-:Y:S05]  /*16080*/  @!P0 BRA `(.L_x_1337) ;  /* 0xfffffffc00f08947 */ /* 0x002fea000383ffff */
[----:B------:R-:W-:Y:S05]  /*16090*/  BRA `(.L_x_1403) ;  /* 0xffffffd800a87947 */ /* 0x000fea000383ffff */
.L_x_1350:
[----:B0-----:R0:W3:Y:S02]  /*160a0*/  SYNCS.PHASECHK.TRANS64.TRYWAIT P0, [R0+URZ+0x30860], R3 ;  /* 0x03086003000075a7 */ /* 0x0010e4000800017f */
[----:B---3--:R-:W-:Y:S05]  /*160b0*/  @!P0 NANOSLEEP.SYNCS 0x989680 ;  /* 0x009896800000895d */ /* 0x008fea0003900000 */
[----:B------:R-:W3:Y:S02]  /*160c0*/  @!P0 SYNCS.PHASECHK.TRANS64 P0, [R0+URZ+0x30860], R3 ;  /* 0x03086003000085a7 */ /* 0x000ee4000800007f */
[----:B---3--:R-:W-:Y:S05]  /*160d0*/  @!P0 BRA `(.L_x_1350) ;  /* 0xfffffffc00f08947 */ /* 0x008fea000383ffff */
[----:B------:R-:W-:Y:S05]  /*160e0*/  BRA `(.L_x_1404) ;  /* 0xffffffe000647947 */ /* 0x000fea000383ffff */
.L_x_1359:
[----:B------:R-:W-:Y:S01]  /*160f0*/  BSSY B0, `(.L_x_1405) ;  /* 0x0000008000007945 */ /* 0x000fe20003800000 */
[----:B-----5:R-:W-:Y:S02]  /*16100*/  IMAD.MOV.U32 R13, RZ, RZ, R2 ;  /* 0x000000ffff0d7224 */ /* 0x020fe400078e0002 */
[----:B------:R-:W-:Y:S02]  /*16110*/  IMAD.MOV.U32 R12, RZ, RZ, RZ ;  /* 0x000000ffff0c7224 */ /* 0x000fe400078e00ff */
[----:B------:R-:W-:Y:S02]  /*16120*/  IMAD.MOV.U32 R11, RZ, RZ, 0x1f ;  /* 0x0000001fff0b7424 */ /* 0x000fe400078e00ff */
[----:B------:R-:W-:-:S07]  /*16130*/  IMAD.MOV.U32 R15, RZ, RZ, -0x1 ;  /* 0xffffffffff0f7424 */ /* 0x000fce00078e00ff */
[----:B0123--:R-:W-:Y:S05]  /*16140*/  WARPSYNC.COLLECTIVE R15, `(.L_x_1406) ;  /* 0x000000000f087348 */ /* 0x00ffea0003c00000 */
[----:B------:R4:W0:Y:S02]  /*16150*/  SHFL.IDX P6, R14, R13, R12, R11 ;  /* 0x0000000c0d0e7389 */ /* 0x00082400000c000b */
[----:B01234-:R-:W-:Y:S01]  /*16160*/  ENDCOLLECTIVE ;  /* 0x000000000000791b */ /* 0x01ffe20003800000 */
.L_x_1406:
[----:B------:R-:W-:Y:S05]  /*16170*/  BSYNC B0 ;  /* 0x0000000000007941 */ /* 0x000fea0003800000 */
.L_x_1405:
[----:B------:R-:W-:Y:S05]  /*16180*/  BRA `(.L_x_1407) ;  /* 0xffffffe400d47947 */ /* 0x000fea000383ffff */
.L_x_1362:
[----:B0-----:R0:W3:Y:S02]  /*16190*/  SYNCS.PHASECHK.TRANS64.TRYWAIT P0, [R0+URZ+0x30820], R3 ;  /* 0x03082003000075a7 */ /* 0x0010e4000800017f */
[----:B---3--:R-:W-:Y:S05]  /*161a0*/  @!P0 NANOSLEEP.SYNCS 0x989680 ;  /* 0x009896800000895d */ /* 0x008fea0003900000 */
[----:B------:R-:W3:Y:S02]  /*161b0*/  @!P0 SYNCS.PHASECHK.TRANS64 P0, [R0+URZ+0x30820], R3 ;  /* 0x03082003000085a7 */ /* 0x000ee4000800007f */
[----:B---3--:R-:W-:Y:S05]  /*161c0*/  @!P0 BRA `(.L_x_1362) ;  /* 0xfffffffc00f08947 */ /* 0x008fea000383ffff */
[----:B------:R-:W-:Y:S05]  /*161d0*/  BRA `(.L_x_1408) ;  /* 0xffffffe800207947 */ /* 0x000fea000383ffff */
.L_x_1363:
        /* <DEDUP_REMOVED lines=8> */
[----:B012---:R-:W-:Y:S05]  /*16260*/  WARPSYNC.COLLECTIVE R15, `(.L_x_1410) ;  /* 0x000000000f087348 */ /* 0x007fea0003c00000 */
[----:B------:R3:W4:Y:S02]  /*16270*/  SHFL.IDX P6, R14, R13, R12, R11 ;  /* 0x0000000c0d0e7389 */ /* 0x00072400000c000b */
[----:B01234-:R-:W-:Y:S01]  /*16280*/  ENDCOLLECTIVE ;  /* 0x000000000000791b */ /* 0x01ffe20003800000 */
.L_x_1410:
[----:B------:R-:W-:Y:S05]  /*16290*/  BSYNC B0 ;  /* 0x0000000000007941 */ /* 0x000fea0003800000 */
.L_x_1409:
[----:B------:R-:W-:Y:S05]  /*162a0*/  BRA `(.L_x_1411) ;  /* 0xffffffe800087947 */ /* 0x000fea000383ffff */
.L_x_1366:
[----:B------:R-:W-:Y:S01]  /*162b0*/  BSSY B1, `(.L_x_1412) ;  /* 0x0000006000017945 */ /* 0x000fe20003800000 */
[----:B------:R-:W-:-:S07]  /*162c0*/  IMAD.MOV.U32 R15, RZ, RZ, -0x1 ;  /* 0xffffffffff0f7424 */ /* 0x000fce00078e00ff */
[----:B0123--:R-:W-:Y:S05]  /*162d0*/  WARPSYNC.COLLECTIVE R15, `(.L_x_1413) ;  /* 0x000000000f0c7348 */ /* 0x00ffea0003c00000 */
[----:B------:R-:W-:Y:S02]  /*162e0*/  ELECT P6, UR62, PT ;  /* 0x00000000003e782f */ /* 0x000fe400038c0000 */
[----:B------:R-:W-:Y:S01]  /*162f0*/  MOV R14, UR62 ;  /* 0x0000003e000e7c02 */ /* 0x000fe20008000f00 */
[----:B0123--:R-:W-:Y:S10]  /*16300*/  ENDCOLLECTIVE ;  /* 0x000000000000791b */ /* 0x00fff40003800000 */
.L_x_1413:
[----:B------:R-:W-:Y:S05]  /*16310*/  BSYNC B1 ;  /* 0x0000000000017941 */ /* 0x000fea0003800000 */
.L_x_1412:
[----:B------:R-:W-:Y:S05]  /*16320*/  BRA `(.L_x_1414) ;  /* 0xffffffe800007947 */ /* 0x000fea000383ffff */
.L_x_1368:
[----:B0-----:R0:W3:Y:S02]  /*16330*/  SYNCS.PHASECHK.TRANS64.TRYWAIT P0, [R6+URZ], R5 ;  /* 0x00000005060075a7 */ /* 0x0010e4000800017f */
[----:B---3--:R-:W-:Y:S05]  /*16340*/  @!P0 NANOSLEEP.SYNCS 0x989680 ;  /* 0x009896800000895d */ /* 0x008fea0003900000 */
[----:B------:R-:W3:Y:S02]  /*16350*/  @!P0 SYNCS.PHASECHK.TRANS64 P0, [R6+URZ], R5 ;  /* 0x00000005060085a7 */ /* 0x000ee4000800007f */
[----:B---3--:R-:W-:Y:S05]  /*16360*/  @!P0 BRA `(.L_x_1368) ;  /* 0xfffffffc00f08947 */ /* 0x008fea000383ffff */
[----:B------:R-:W-:Y:S05]  /*16370*/  BRA `(.L_x_1415) ;  /* 0xffffffe800407947 */ /* 0x000fea000383ffff */
.L_x_1369:
[----:B---3--:R3:W4:Y:S02]  /*16380*/  SYNCS.PHASECHK.TRANS64.TRYWAIT P0, [R3+URZ], R2 ;  /* 0x00000002030075a7 */ /* 0x008724000800017f */
[----:B----4-:R-:W-:Y:S05]  /*16390*/  @!P0 NANOSLEEP.SYNCS 0x989680 ;  /* 0x009896800000895d */ /* 0x010fea0003900000 */
[----:B------:R-:W4:Y:S02]  /*163a0*/  @!P0 SYNCS.PHASECHK.TRANS64 P0, [R3+URZ], R2 ;  /* 0x00000002030085a7 */ /* 0x000f24000800007f */
[----:B----4-:R-:W-:Y:S05]  /*163b0*/  @!P0 BRA `(.L_x_1369) ;  /* 0xfffffffc00f08947 */ /* 0x010fea000383ffff */
[----:B------:R-:W-:Y:S05]  /*163c0*/  BRA `(.L_x_1416) ;  /* 0xffffffe800347947 */ /* 0x000fea000383ffff */
.L_x_1371:
[----:B---3--:R3:W4:Y:S02]  /*163d0*/  SYNCS.PHASECHK.TRANS64.TRYWAIT P0, [R18+URZ], R5 ;  /* 0x00000005120075a7 */ /* 0x008724000800017f */
[----:B----4-:R-:W-:Y:S05]  /*163e0*/  @!P0 NANOSLEEP.SYNCS 0x989680 ;  /* 0x009896800000895d */ /* 0x010fea0003900000 */
[----:B------:R-:W4:Y:S02]  /*163f0*/  @!P0 SYNCS.PHASECHK.TRANS64 P0, [R18+URZ], R5 ;  /* 0x00000005120085a7 */ /* 0x000f24000800007f */
[----:B----4-:R-:W-:Y:S05]  /*16400*/  @!P0 BRA `(.L_x_1371) ;  /* 0xfffffffc00f08947 */ /* 0x010fea000383ffff */
[----:B------:R-:W-:Y:S05]  /*16410*/  BRA `(.L_x_1417) ;  /* 0xffffffe800387947 */ /* 0x000fea000383ffff */
.L_x_1418:
        /* <DEDUP_REMOVED lines=14> */
.L_x_15297:


//--------------------- .text._ZN7cutlass13device_kernelIN5flash11enable_sm90INS1_16FlashAttnFwdSm90INS1_25CollectiveMainloopFwdSm90ILi2EN4cute5tupleIJNS5_1CILi1EEES8_S8_EEENS6_IJNS7_ILi128EEENS7_ILi64EEENS7_ILi256EEEEEELi256ENS_6half_tEfNS_4arch4Sm90ELb0ELb1ELb0ELb1ELb0ELb0ELb0ELb1ELb1ELb1ELb0ELb0EEENS1_21CollectiveEpilogueFwdINS6_IJSA_SC_SB_EEES9_SE_SG_Li256ELb1ELb1ELb0ELb0EEENS1_36VarlenDynamicPersistentTileSchedulerILi128ELi64ELi256ELi128ELb0ELb1ELb1ELb1ELb0ELb1EEEEEEEEEvNT_6ParamsE --------------------------
	.section	.text._ZN7cutlass13device_kernelIN5flash11enable_sm90INS1_16FlashAttnFwdSm90INS1_25CollectiveMainloopFwdSm90ILi2EN4cute5tupleIJNS5_1CILi1EEES8_S8_EEENS6_IJNS7_ILi128EEENS7_ILi64EEENS7_ILi256EEEEEELi256ENS_6half_tEfNS_4arch4Sm90ELb0ELb1ELb0ELb1ELb0ELb0ELb0ELb1ELb1ELb1ELb0ELb0EEENS1_21CollectiveEpilogueFwdINS6_IJSA_SC_SB_EEES9_SE_SG_Li256ELb1ELb1ELb0ELb0EEENS1_36VarlenDynamicPersistentTileSchedulerILi128ELi64ELi256ELi128ELb0ELb1ELb1ELb1ELb0ELb1EEEEEEEEEvNT_6ParamsE,"ax",@progbits
	.align	128
.text._ZN7cutlass13device_kernelIN5flash11enable_sm90INS1_16FlashAttnFwdSm90INS1_25CollectiveMainloopFwdSm90ILi2EN4cute5tupleIJNS5_1CILi1EEES8_S8_EEENS6_IJNS7_ILi128EEENS7_ILi64EEENS7_ILi256EEEEEELi256ENS_6half_tEfNS_4arch4Sm90ELb0ELb1ELb0ELb1ELb0ELb0ELb0ELb1ELb1ELb1ELb0ELb0EEENS1_21CollectiveEpilogueFwdINS6_IJSA_SC_SB_EEES9_SE_SG_Li256ELb1ELb1ELb0ELb0EEENS1_36VarlenDynamicPersistentTileSchedulerILi128ELi64ELi256ELi128ELb0ELb1ELb1ELb1ELb0ELb1EEEEEEEEEvNT_6ParamsE:
        .type           _ZN7cutlass13device_kernelIN5flash11enable_sm90INS1_16FlashAttnFwdSm90INS1_25CollectiveMainloopFwdSm90ILi2EN4cute5tupleIJNS5_1CILi1EEES8_S8_EEENS6_IJNS7_ILi128EEENS7_ILi64EEENS7_ILi256EEEEEELi256ENS_6half_tEfNS_4arch4Sm90ELb0ELb1ELb0ELb1ELb0ELb0ELb0ELb1ELb1ELb1ELb0ELb0EEENS1_21CollectiveEpilogueFwdINS6_IJSA_SC_SB_EEES9_SE_SG_Li256ELb1ELb1ELb0ELb0EEENS1_36VarlenDynamicPersistentTileSchedulerILi128ELi64ELi256ELi128ELb0ELb1ELb1ELb1ELb0ELb1EEEEEEEEEvNT_6ParamsE,@function
        .size           _ZN7cutlass13device_kernelIN5flash11enable_sm90INS1_16FlashAttnFwdSm90INS1_25CollectiveMainloopFwdSm90ILi2EN4cute5tupleIJNS5_1CILi1EEES8_S8_EEENS6_IJNS7_ILi128EEENS7_ILi64EEENS7_ILi256EEEEEELi256ENS_6half_tEfNS_4arch4Sm90ELb0ELb1ELb0ELb1ELb0ELb0ELb0ELb1ELb1ELb1ELb0ELb0EEENS1_21CollectiveEpilogueFwdINS6_IJSA_SC_SB_EEES9_SE_SG_Li256ELb1ELb1ELb0ELb0EEENS1_36VarlenDynamicPersistentTileSchedulerILi128ELi64ELi256ELi128ELb0ELb1ELb1ELb1ELb0ELb1EEEEEEEEEvNT_6ParamsE,(.L_x_15298 - _ZN7cutlass13device_kernelIN5flash11enable_sm90INS1_16FlashAttnFwdSm90INS1_25CollectiveMainloopFwdSm90ILi2EN4cute5tupleIJNS5_1CILi1EEES8_S8_EEENS6_IJNS7_ILi128EEENS7_ILi64EEENS7_ILi256EEEEEELi256ENS_6half_tEfNS_4arch4Sm90ELb0ELb1ELb0ELb1ELb0ELb0ELb0ELb1ELb1ELb1ELb0ELb0EEENS1_21CollectiveEpilogueFwdINS6_IJSA_SC_SB_EEES9_SE_SG_Li256ELb1ELb1ELb0ELb0EEENS1_36VarlenDynamicPersistentTileSchedulerILi128ELi64ELi256ELi128ELb0ELb1ELb1ELb1ELb0ELb1EEEEEEEEEvNT_6ParamsE)
        .other          _ZN7cutlass13device_kernelIN5flash11enable_sm90INS1_16FlashAttnFwdSm90INS1_25CollectiveMainloopFwdSm90ILi2EN4cute5tupleIJNS5_1CILi1EEES8_S8_EEENS6_IJNS7_ILi128EEENS7_ILi64EEENS7_ILi256EEEEEELi256ENS_6half_tEfNS_4arch4Sm90ELb0ELb1ELb0ELb1ELb0ELb0ELb0ELb1ELb1ELb1ELb0ELb0EEENS1_21CollectiveEpilogueFwdINS6_IJSA_SC_SB_EEES9_SE_SG_Li256ELb1ELb1ELb0ELb0EEENS1_36VarlenDynamicPersistentTileSchedulerILi128ELi64ELi256ELi128ELb0ELb1ELb1ELb1ELb0ELb1EEEEEEEEEvNT_6ParamsE,@"STO_CUDA_ENTRY STV_DEFAULT"
_ZN7cutlass13device_kernelIN5flash11enable_sm90INS1_16FlashAttnFwdSm90INS1_25CollectiveMainloopFwdSm90ILi2EN4cute5tupleIJNS5_1CILi1EEES8_S8_EEENS6_IJNS7_ILi128EEENS7_ILi64EEENS7_ILi256EEEEEELi256ENS_6half_tEfNS_4arch4Sm90ELb0ELb1ELb0ELb1ELb0ELb0ELb0ELb1ELb1ELb1ELb0ELb0EEENS1_21CollectiveEpilogueFwdINS6_IJSA_SC_SB_EEES9_SE_SG_Li256ELb1ELb1ELb0ELb0EEENS1_36VarlenDynamicPersistentTileSchedulerILi128ELi64ELi256ELi128ELb0ELb1ELb1ELb1ELb0ELb1EEEEEEEEEvNT_6ParamsE:
        /* <DEDUP_REMOVED lines=18> */
.L_x_1420:
[----:B------:R-:W-:Y:S05]  /*0120*/  BSYNC B0 ;  /* 0x0000000000007941 */ /* 0x000fea0003800000 */
.L_x_1419:
        /* <DEDUP_REMOVED lines=41> */
.L_x_1421:
        /* <DEDUP_REMOVED lines=22> */
.L_x_1422:
        /* <DEDUP_REMOVED lines=18> */
.L_x_1423:
        /* <DEDUP_REMOVED lines=22> */
.L_x_1424:
        /* <DEDUP_REMOVED lines=22> */
.L_x_1425:
        /* <DEDUP_REMOVED lines=8> */
.L_x_1427:
        /* <DEDUP_REMOVED lines=16> */
[----:B------:R-:W-:Y:S01]  /*0a80*/  UMOV UR38, URZ ;  /* 0x0000003f00267c82 */ /* 0x000fe20008000000 */
[----:B------:R-:W-:Y:S01]  /*0a90*/  R2UR UR5, R9 ;  /* 0x00000000090572ca */ /* 0x000fe200000e0000 */
[----:B------:R-:W0:Y:S01]  /*0aa0*/  S2R R0, SR_TID.X ;  /* 0x0000000000007919 */ /* 0x000e220000002100 */
[----:B------:R-:W-:Y:S01]  /*0ab0*/  R2UR UR7, R10 ;  /* 0x000000000a0772ca */ /* 0x000fe200000e0000 */
[----:B------:R-:W-:Y:S01]  /*0ac0*/  UMOV UR36, URZ ;  /* 0x0000003f00247c82 */ /* 0x000fe20008000000 */
[----:B0-----:R-:W-:-:S05]  /*0ad0*/  VIADD R217, R0, 0xffffff80 ;  /* 0xffffff8000d97836 */ /* 0x001fca0000000000 */
[----:B------:R-:W-:-:S04]  /*0ae0*/  SHF.R.S32.HI R0, RZ, 0x1f, R217 ;  /* 0x0000001fff007819 */ /* 0x000fc800000114d9 */
[CC--:B------:R-:W-:Y:S02]  /*0af0*/  LEA.HI R3, R0.reuse, R217.reuse, RZ, 0x4 ;  /* 0x000000d900037211 */ /* 0x0c0fe400078f20ff */
[CC--:B------:R-:W-:Y:S02]  /*0b00*/  LEA.HI R4, R0.reuse, R217.reuse, RZ, 0x5 ;  /* 0x000000d900047211 */ /* 0x0c0fe400078f28ff */
[----:B------:R-:W-:Y:S02]  /*0b10*/  SHF.R.S32.HI R6, RZ, 0x4, R3 ;  /* 0x00000004ff067819 */ /* 0x000fe40000011403 */
[----:B------:R-:W-:Y:S01]  /*0b20*/  LEA.HI R11, R0, R217, RZ, 0x2 ;  /* 0x000000d9000b7211 */ /* 0x000fe200078f10ff */
[----:B------:R-:W-:Y:S01]  /*0b30*/  IMAD.SHL.U32 R5, R4, 0x20, RZ ;  /* 0x0000002004057824 */ /* 0x000fe200078e00ff */
[C---:B------:R-:W-:Y:S02]  /*0b40*/  LOP3.LUT R4, R3.reuse, 0x3fffff0, RZ, 0xc0, !PT ;  /* 0x03fffff003047812 */ /* 0x040fe400078ec0ff */
[----:B------:R-:W-:-:S02]  /*0b50*/  LEA.HI R3, R3, R6, RZ, 0x1 ;  /* 0x0000000603037211 */ /* 0x000fc400078f08ff */
[----:B------:R-:W-:Y:S01]  /*0b60*/  LOP3.LUT R5, R5, 0xfffffc00, RZ, 0xc0, !PT ;  /* 0xfffffc0005057812 */ /* 0x000fe200078ec0ff */
[----:B------:R-:W-:Y:S01]  /*0b70*/  IMAD.IADD R4, R217, 0x1, -R4 ;  /* 0x00000001d9047824 */ /* 0x000fe200078e0a04 */
[----:B------:R-:W-:-:S03]  /*0b80*/  LOP3.LUT R3, R3, 0x1ffffffe, RZ, 0xc0, !PT ;  /* 0x1ffffffe03037812 */ /* 0x000fc600078ec0ff */
[----:B------:R-:W-:Y:S02]  /*0b90*/  IMAD R4, R4, 0x40, R5 ;  /* 0x0000004004047824 */ /* 0x000fe400078e0205 */
[----:B------:R-:W-:Y:S01]  /*0ba0*/  IMAD.IADD R3, R6, 0x1, -R3 ;  /* 0x0000000106037824 */ /* 0x000fe200078e0a03 */
[----:B------:R-:W-:-:S03]  /*0bb0*/  LOP3.LUT R6, R11, 0xfffffffc, RZ, 0xc0, !PT ;  /* 0xfffffffc0b067812 */ /* 0x000fc600078ec0ff */
[----:B------:R-:W-:Y:S02]  /*0bc0*/  IMAD R211, R3, 0x8, R4 ;  /* 0x0000000803d37824 */ /* 0x000fe400078e0204 */
[----:B------:R-:W-:Y:S01]  /*0bd0*/  IMAD.IADD R5, R217, 0x1, -R6 ;  /* 0x00000001d9057824 */ /* 0x000fe200078e0a06 */
[----:B--2---:R-:W-:Y:S02]  /*0be0*/  R2UR UR4, R2 ;  /* 0x00000000020472ca */ /* 0x004fe400000e0000 */
[CC--:B------:R-:W-:Y:S02]  /*0bf0*/  LEA.HI R2, R0.reuse, R217.reuse, RZ, 0x7 ;  /* 0x000000d900027211 */ /* 0x0c0fe400078f38ff */
[----:B------:R-:W-:Y:S02]  /*0c00*/  LEA.HI R0, R0, R217, RZ, 0x3 ;  /* 0x000000d900007211 */ /* 0x000fe400078f18ff */
[----:B------:R-:W-:Y:S02]  /*0c10*/  LOP3.LUT R208, R2, 0xffffff80, RZ, 0xc0, !PT ;  /* 0xffffff8002d07812 */ /* 0x000fe400078ec0ff */
[----:B------:R-:W-:-:S02]  /*0c20*/  SHF.R.S32.HI R209, RZ, 0x7, R2 ;  /* 0x00000007ffd17819 */ /* 0x000fc40000011402 */
[----:B------:R-:W-:Y:S01]  /*0c30*/  SHF.R.S32.HI R205, RZ, 0x3, R0 ;  /* 0x00000003ffcd7819 */ /* 0x000fe20000011400 */
[----:B------:R-:W-:Y:S01]  /*0c40*/  IMAD.IADD R208, R217, 0x1, -R208 ;  /* 0x00000001d9d07824 */ /* 0x000fe200078e0ad0 */
[----:B------:R-:W-:Y:S01]  /*0c50*/  LEA.HI R2, R2, R209, RZ, 0x1 ;  /* 0x000000d102027211 */ /* 0x000fe200078f08ff */
[----:B------:R-:W-:-:S03]  /*0c60*/  ULOP3.LUT UR8, UR4, 0x1, URZ, 0xfc, !UPT ;  /* 0x0000000104087892 */ /* 0x000fc6000f8efc3f */
[----:B------:R-:W-:Y:S01]  /*0c70*/  SHF.R.S32.HI R7, RZ, 0x1f, R208 ;  /* 0x0000001fff077819 */ /* 0x000fe200000114d0 */
[----:B------:R-:W-:Y:S01]  /*0c80*/  UMOV UR4, URZ ;  /* 0x0000003f00047c82 */ /* 0x000fe20008000000 */
[----:B------:R-:W-:Y:S01]  /*0c90*/  LOP3.LUT R6, R2, 0x3fffffe, RZ, 0xc0, !PT ;  /* 0x03fffffe02067812 */ /* 0x000fe200078ec0ff */
[----:B------:R-:W-:Y:S01]  /*0ca0*/  IMAD.U32 R212, RZ, RZ, UR8 ;  /* 0x00000008ffd47e24 */ /* 0x000fe2000f8e00ff */
[CC--:B------:R-:W-:Y:S01]  /*0cb0*/  LEA.HI R8, R7.reuse, R208.reuse, RZ, 0x2 ;  /* 0x000000d007087211 */ /* 0x0c0fe200078f10ff */
[----:B------:R-:W-:Y:S01]  /*0cc0*/  IMAD.U32 R207, RZ, RZ, UR4 ;  /* 0x00000004ffcf7e24 */ /* 0x000fe2000f8e00ff */
        /* <DEDUP_REMOVED lines=11> */
[----:B------:R-:W-:Y:S01]  /*0d80*/  IMAD.IADD R10, R9, 0x1, -R10 ;  /* 0x00000001090a7824 */ /* 0x000fe200078e0a0a */
[----:B------:R-:W-:Y:S01]  /*0d90*/  LEA.HI R9, R5, R5, RZ, 0x1 ;  /* 0x0000000505097211 */ /* 0x000fe200078f08ff */
[----:B------:R-:W-:Y:S01]  /*0da0*/  VIADD R201, R19, 0x40 ;  /* 0x0000004013c97836 */ /* 0x000fe20000000000 */
[----:B------:R-:W-:Y:S01]  /*0db0*/  SHF.R.S32.HI R216, RZ, 0x1f, R19 ;  /* 0x0000001fffd87819 */ /* 0x000fe20000011413 */
[----:B------:R-:W-:Y:S01]  /*0dc0*/  IMAD R7, R7, 0x10, R10 ;  /* 0x0000001007077824 */ /* 0x000fe200078e020a */
[----:B------:R-:W-:Y:S01]  /*0dd0*/  LOP3.LUT R10, R9, 0x1ffffffe, RZ, 0xc0, !PT ;  /* 0x1ffffffe090a7812 */ /* 0x000fe200078ec0ff */
[C---:B------:R-:W-:Y:S01]  /*0de0*/  VIADD R200, R19.reuse, 0x80 ;  /* 0x0000008013c87836 */ /* 0x040fe20000000000 */
[----:B------:R-:W-:Y:S01]  /*0df0*/  SHF.R.S32.HI R215, RZ, 0x1f, R201 ;  /* 0x0000001fffd77819 */ /* 0x000fe200000114c9 */
[----:B------:R-:W-:-:S02]  /*0e00*/  VIADD R202, R19, 0xc0 ;  /* 0x000000c013ca7836 */ /* 0x000fc40000000000 */
[----:B------:R-:W-:Y:S01]  /*0e10*/  IMAD.IADD R5, R5, 0x1, -R10 ;  /* 0x0000000105057824 */ /* 0x000fe200078e0a0a */
[----:B------:R-:W-:Y:S01]  /*0e20*/  SHF.R.S32.HI R214, RZ, 0x1f, R200 ;  /* 0x0000001fffd67819 */ /* 0x000fe200000114c8 */
[----:B------:R-:W-:Y:S01]  /*0e30*/  IMAD R210, R6, 0x40, R7 ;  /* 0x0000004006d27824 */ /* 0x000fe200078e0207 */
[----:B------:R-:W-:Y:S01]  /*0e40*/  SHF.R.S32.HI R213, RZ, 0x1f, R202 ;  /* 0x0000001fffd57819 */ /* 0x000fe200000114ca */
[----:B------:R-:W-:Y:S02]  /*0e50*/  IMAD.IADD R17, R208, 0x1, -R17 ;  /* 0x00000001d0117824 */ /* 0x000fe400078e0a11 */
[----:B------:R-:W-:-:S07]  /*0e60*/  IMAD R22, R5, 0x8, R210 ;  /* 0x0000000805167824 */ /* 0x000fce00078e02d2 */
.L_x_1527:
[----:B------:R-:W-:Y:S01]  /*0e70*/  ULDC.64 UR8, c[0x0][0xa28] ;  /* 0x00028a0000087ab9 */ /* 0x000fe20000000a00 */
[----:B------:R-:W-:Y:S01]  /*0e80*/  ULDC.64 UR12, c[0x0][0x208] ;  /* 0x00008200000c7ab9 */ /* 0x000fe20000000a00 */
[----:B------:R-:W-:Y:S01]  /*0e90*/  UISETP.NE.U32.AND UP0, UPT, UR8, URZ, UPT ;  /* 0x0000003f0800728c */ /* 0x000fe2000bf05070 */
[----:B------:R-:W-:-:S03]  /*0ea0*/  ULDC UR4, c[0x0][0x424] ;  /* 0x0001090000047ab9 */ /* 0x000fc60000000800 */
[----:B------:R-:W-:-:S03]  /*0eb0*/  UISETP.NE.AND.EX UP0, UPT, UR9, URZ, UPT, UP0 ;  /* 0x0000003f0900728c */ /* 0x000fc6000bf05300 */
[----:B------:R-:W-:Y:S02]  /*0ec0*/  ULDC.64 UR8, c[0x0][0xa18] ;  /* 0x0002860000087ab9 */ /* 0x000fe40000000a00 */
[----:B------:R-:W-:Y:S01]  /*0ed0*/  UISETP.NE.U32.AND UP1, UPT, UR8, URZ, UPT ;  /* 0x0000003f0800728c */ /* 0x000fe2000bf25070 */
[----:B------:R-:W-:-:S03]  /*0ee0*/  PLOP3.LUT P0, PT, PT, PT, UP0, 0x80, 0x0 ;  /* 0x000000000000781c */ /* 0x000fc60003f0f008 */
[----:B------:R-:W-:-:S03]  /*0ef0*/  UISETP.NE.AND.EX UP1, UPT, UR9, URZ, UPT, UP1 ;  /* 0x0000003f0900728c */ /* 0x000fc6000bf25310 */
[----:B------:R-:W-:Y:S02]  /*0f00*/  @UP0 ULDC.64 UR8, c[0x0][0xa28] ;  /* 0x00028a0000080ab9 */ /* 0x000fe40000000a00 */
[----:B------:R-:W-:Y:S01]  /*0f10*/  @UP0 UIMAD.WIDE UR8, UR6, 0x4, UR8 ;  /* 0x00000004060808a5 */ /* 0x000fe2000f8e0208 */
[----:B------:R-:W-:-:S05]  /*0f20*/  PLOP3.LUT P2, PT, PT, PT, UP1, 0x80, 0x0 ;  /* 0x000000000000781c */ /* 0x000fca0003f4f018 */
[----:B------:R-:W-:Y:S01]  /*0f30*/  @UP1 ULDC.64 UR10, c[0x0][0xa18] ;  /* 0x00028600000a1ab9 */ /* 0x000fe20000000a00 */
[----:B0-2-4-:R-:W-:Y:S02]  /*0f40*/  IMAD.U32 R2, RZ, RZ, UR8 ;  /* 0x00000008ff027e24 */ /* 0x015fe4000f8e00ff */
[----:B------:R-:W-:Y:S01]  /*0f50*/  IMAD.U32 R3, RZ, RZ, UR9 ;  /* 0x00000009ff037e24 */ /* 0x000fe2000f8e00ff */
[----:B------:R-:W-:-:S04]  /*0f60*/  @UP1 UIMAD.WIDE UR8, UR6, 0x4, UR10 ;  /* 0x00000004060818a5 */ /* 0x000fc8000f8e020a */
[----:B------:R-:W2:Y:S02]  /*0f70*/  @P0 LDG.E R2, desc[UR12][R2.64] ;  /* 0x0000000c02020981 */ /* 0x000ea4000c1e1900 */
[----:B------:R-:W-:Y:S02]  /*0f80*/  IMAD.U32 R4, RZ, RZ, UR8 ;  /* 0x00000008ff047e24 */ /* 0x000fe4000f8e00ff */
[----:B------:R-:W-:Y:S01]  /*0f90*/  IMAD.U32 R5, RZ, RZ, UR9 ;  /* 0x00000009ff057e24 */ /* 0x000fe2000f8e00ff */
[----:B------:R-:W-:-:S04]  /*0fa0*/  ULDC.64 UR8, c[0x0][0x418] ;  /* 0x0001060000087ab9 */ /* 0x000fc80000000a00 */
[----:B---3--:R-:W3:Y:S01]  /*0fb0*/  @P2 LDG.E R4, desc[UR12][R4.64] ;  /* 0x0000000c04042981 */ /* 0x008ee2000c1e1900 */
[----:B------:R-:W-:Y:S01]  /*0fc0*/  UISETP.NE.U32.AND UP0, UPT, UR8, URZ, UPT ;  /* 0x0000003f0800728c */ /* 0x000fe2000bf05070 */
[----:B------:R-:W-:Y:S01]  /*0fd0*/  IMAD.U32 R204, RZ, RZ, UR7 ;  /* 0x00000007ffcc7e24 */ /* 0x000fe2000f8e00ff */
[----:B------:R-:W-:Y:S01]  /*0fe0*/  UMOV UR60, URZ ;  /* 0x0000003f003c7c82 */ /* 0x000fe20008000000 */
[----:B------:R-:W-:Y:S01]  /*0ff0*/  ULDC UR39, c[0x0][0x288] ;  /* 0x0000a20000277ab9 */ /* 0x000fe20000000800 */
[----:B------:R-:W-:-:S03]  /*1000*/  UISETP.NE.AND.EX UP0, UPT, UR9, URZ, UPT, UP0 ;  /* 0x0000003f0900728c */ /* 0x000fc6000bf05300 */
[----:B------:R-:W-:Y:S01]  /*1010*/  ULDC.64 UR8, c[0x0][0xa20] ;  /* 0x0002880000087ab9 */ /* 0x000fe20000000a00 */
[----:B------:R-:W-:Y:S01]  /*1020*/  USEL UR4, UR4, 0x1, UP0 ;  /* 0x0000000104047887 */ /* 0x000fe20008000000 */
[----:B------:R-:W-:Y:S01]  /*1030*/  ISETP.NE.U32.AND P1, PT, RZ, UR8, PT ;  /* 0x00000008ff007c0c */ /* 0x000fe2000bf25070 */
[----:B------:R-:W-:Y:S02]  /*1040*/  ULDC UR8, c[0x0][0x2f0] ;  /* 0x0000bc0000087ab9 */ /* 0x000fe40000000800 */
[----:B------:R-:W-:Y:S01]  /*1050*/  UIMAD UR4, UR4, UR8, URZ ;  /* 0x00000008040472a4 */ /* 0x000fe2000f8e023f */
[----:B------:R-:W-:Y:S02]  /*1060*/  ISETP.NE.AND.EX P1, PT, RZ, UR9, PT, P1 ;  /* 0x00000009ff007c0c */ /* 0x000fe4000bf25310 */
[----:B--2---:R-:W-:Y:S02]  /*1070*/  @P0 R2UR UR60, R2 ;  /* 0x00000000023c02ca */ /* 0x004fe400000e0000 */
[----:B---3--:R-:W-:Y:S01]  /*1080*/  @P2 R2UR UR39, R4 ;  /* 0x00000000042722ca */ /* 0x008fe200000e0000 */
[----:B-1----:R-:W-:-:S14]  /*1090*/  @P2 BRA `(.L_x_1428) ;  /* 0x0000000000382947 */ /* 0x002fdc0003800000 */
[----:B------:R-:W-:Y:S02]  /*10a0*/  ULDC.64 UR8, c[0x0][0xa00] ;  /* 0x0002800000087ab9 */ /* 0x000fe40000000a00 */
[----:B------:R-:W-:-:S04]  /*10b0*/  ISETP.NE.U32.AND P0, PT, RZ, UR8, PT ;  /* 0x00000008ff007c0c */ /* 0x000fc8000bf05070 */
[----:B------:R-:W-:-:S13]  /*10c0*/  ISETP.NE.AND.EX P0, PT, RZ, UR9, PT, P0 ;  /* 0x00000009ff007c0c */ /* 0x000fda000bf05300 */
[----:B------:R-:W-:Y:S05]  /*10d0*/  @!P0 BRA `(.L_x_1428) ;  /* 0x0000000000288947 */ /* 0x000fea0003800000 */
[----:B------:R-:W-:Y:S01]  /*10e0*/  ULDC.64 UR8, c[0x0][0xa00] ;  /* 0x0002800000087ab9 */ /* 0x000fe20000000a00 */
[----:B------:R-:W-:Y:S01]  /*10f0*/  ULDC.64 UR10, c[0x0][0x208] ;  /* 0x00008200000a7ab9 */ /* 0x000fe20000000a00 */
        /* <DEDUP_REMOVED lines=8> */
.L_x_1428:
[----:B------:R-:W-:Y:S01]  /*1180*/  IMAD.U32 R206, RZ, RZ, UR6 ;  /* 0x00000006ffce7e24 */ /* 0x000fe2000f8e00ff */
[----:B------:R-:W-:Y:S06]  /*1190*/  @!P1 BRA `(.L_x_1429) ;  /* 0x0000000000209947 */ /* 0x000fec0003800000 */
[----:B------:R-:W-:Y:S01]  /*11a0*/  ULDC.64 UR8, c[0x0][0xa20] ;  /* 0x0002880000087ab9 */ /* 0x000fe20000000a00 */
[----:B------:R-:W-:Y:S01]  /*11b0*/  ULDC.64 UR10, c[0x0][0x208] ;  /* 0x00008200000a7ab9 */ /* 0x000fe20000000a00 */
[----:B------:R-:W-:-:S06]  /*11c0*/  UIMAD.WIDE UR6, UR6, 0x4, UR8 ;  /* 0x00000004060678a5 */ /* 0x000fcc000f8e0208 */
[----:B------:R-:W-:Y:S02]  /*11d0*/  IMAD.U32 R2, RZ, RZ, UR6 ;  /* 0x00000006ff027e24 */ /* 0x000fe4000f8e00ff */
[----:B------:R-:W-:-:S05]  /*11e0*/  IMAD.U32 R3, RZ, RZ, UR7 ;  /* 0x00000007ff037e24 */ /* 0x000fca000f8e00ff */
[----:B------:R-:W2:Y:S02]  /*11f0*/  LDG.E R2, desc[UR10][R2.64] ;  /* 0x0000000a02027981 */ /* 0x000ea4000c1e1900 */
[----:B--2---:R-:W-:Y:S01]  /*1200*/  R2UR UR4, R2 ;  /* 0x00000000020472ca */ /* 0x004fe200000e0000 */
[----:B------:R-:W-:-:S14]  /*1210*/  BRA `(.L_x_1430) ;  /* 0x0000000000387947 */ /* 0x000fdc0003800000 */
.L_x_1429:
        /* <DEDUP_REMOVED lines=14> */
.L_x_1430:
[----:B------:R-:W-:Y:S01]  /*1300*/  ULDC UR6, c[0x0][0x448] ;  /* 0x0001120000067ab9 */ /* 0x000fe20000000800 */
[----:B------:R-:W-:Y:S02]  /*1310*/  USHF.L.U32 UR61, UR5, 0x7, URZ ;  /* 0x00000007053d7899 */ /* 0x000fe4000800063f */
[----:B------:R-:W-:Y:S02]  /*1320*/  UISETP.NE.AND UP0, UPT, UR6, 0x1, UPT ;  /* 0x000000010600788c */ /* 0x000fe4000bf05270 */
[----:B------:R-:W-:Y:S02]  /*1330*/  UIADD3 UR8, UR61, 0x7f, URZ ;  /* 0x0000007f3d087890 */ /* 0x000fe4000fffe03f */
[----:B------:R-:W-:-:S03]  /*1340*/  UIADD3 UR60, -UR60, UR4, URZ ;  /* 0x000000043c3c7290 */ /* 0x000fc6000fffe13f */
[----:B------:R-:W-:Y:S01]  /*1350*/  ULDC.64 UR4, c[0x0][0x9e0] ;  /* 0x0002780000047ab9 */ /* 0x000fe20000000a00 */
[----:B------:R-:W-:Y:S02]  /*1360*/  UIADD3 UR9, UR60, 0x1, -UR39 ;  /* 0x000000013c097890 */ /* 0x000fe4000fffe827 */
[----:B------:R-:W-:Y:S01]  /*1370*/  UISETP.GE.AND UP1, UPT, UR5, 0x1, UPT ;  /* 0x000000010500788c */ /* 0x000fe2000bf26270 */
[----:B------:R-:W-:Y:S01]  /*1380*/  @UP0 ULDC UR6, c[0x0][0x44c] ;  /* 0x0001130000060ab9 */ /* 0x000fe20000000800 */
[----:B------:R-:W-:Y:S01]  /*1390*/  @UP0 ULDC UR10, c[0x0][0x450] ;  /* 0x00011400000a0ab9 */ /* 0x000fe20000000800 */
[----:B------:R-:W-:-:S03]  /*13a0*/  UIMAD.WIDE.U32 UR6, UR8, UR6, URZ ;  /* 0x00000006080672a5 */ /* 0x000fc6000f8e003f */
[----:B------:R-:W-:Y:S01]  /*13b0*/  PLOP3.LUT P1, PT, PT, PT, UP1, 0x80, 0x0 ;  /* 0x000000000000781c */ /* 0x000fe20003f2f018 */
[----:B------:R-:W-:-:S04]  /*13c0*/  @UP0 USHF.R.U32.HI UR8, URZ, UR10, UR7 ;  /* 0x0000000a3f080299 */ /* 0x000fc80008011607 */
[----:B------:R-:W-:-:S04]  /*13d0*/  UIADD3 UR8, UR9, UR8, URZ ;  /* 0x0000000809087290 */ /* 0x000fc8000fffe03f */
[----:B------:R-:W-:-:S06]  /*13e0*/  UIADD3 UR4, UR8, UR4, URZ ;  /* 0x0000000408047290 */ /* 0x000fcc000fffe03f */
        /* <DEDUP_REMOVED lines=12> */
.L_x_1432:
[----:B------:R-:W-:-:S11]  /*14b0*/  UISETP.NE.AND UP1, UPT, UR5, 0x1, UPT ;  /* 0x000000010500788c */ /* 0x000fd6000bf25270 */
[----:B------:R-:W-:Y:S02]  /*14c0*/  @UP1 ULDC.64 UR8, c[0x0][0x9e8] ;  /* 0x00027a0000081ab9 */ /* 0x000fe40000000a00 */
[----:B------:R-:W-:-:S04]  /*14d0*/  UIMAD.WIDE.U32 UR6, UR4, UR8, URZ ;  /* 0x00000008040672a5 */ /* 0x000fc8000f8e003f */
[----:B------:R-:W-:-:S12]  /*14e0*/  @UP1 USHF.R.U32.HI UR4, URZ, UR9, UR7 ;  /* 0x000000093f041299 */ /* 0x000fd80008011607 */
.L_x_1433:
[----:B------:R-:W-:-:S06]  /*14f0*/  UIMAD UR4, UR4, UR5, UR5 ;  /* 0x00000005040472a4 */ /* 0x000fcc000f8e0205 */
[----:B------:R-:W-:-:S07]  /*1500*/  VIMNMX R0, R0, UR4, PT ;  /* 0x0000000400007c48 */ /* 0x000fce000bfe0100 */
.L_x_1431:
[----:B------:R-:W-:Y:S01]  /*1510*/  UIADD3 UR4, UR60, 0x3f, URZ ;  /* 0x0000003f3c047890 */ /* 0x000fe2000fffe03f */
        /* <DEDUP_REMOVED lines=10> */
[----:B------:R-:W-:-:S02]  /*15c0*/  UIADD3 UR52, UR60, -UR39, URZ ;  /* 0x800000273c347290 */ /* 0x000fc4000fffe03f */
        /* <DEDUP_REMOVED lines=17> */
.L_x_1435:
[----:B------:R-:W-:-:S11]  /*16e0*/  UISETP.NE.AND UP0, UPT, UR5, 0x1, UPT ;  /* 0x000000010500788c */ /* 0x000fd6000bf05270 */
[----:B------:R-:W-:Y:S02]  /*16f0*/  @UP0 ULDC.64 UR10, c[0x0][0x9e8] ;  /* 0x00027a00000a0ab9 */ /* 0x000fe40000000a00 */
[----:B------:R-:W-:-:S04]  /*1700*/  UIMAD.WIDE.U32 UR6, UR4, UR10, URZ ;  /* 0x0000000a040672a5 */ /* 0x000fc8000f8e003f */
[----:B------:R-:W-:-:S12]  /*1710*/  @UP0 USHF.R.U32.HI UR4, URZ, UR11, UR7 ;  /* 0x0000000b3f040299 */ /* 0x000fd80008011607 */
.L_x_1436:
[----:B------:R-:W-:-:S04]  /*1720*/  UIMAD UR4, UR4, UR5, URZ ;  /* 0x00000005040472a4 */ /* 0x000fc8000f8e023f */
[----:B------:R-:W-:-:S04]  /*1730*/  UISETP.LT.AND UP0, UPT, UR9, UR4, UPT ;  /* 0x000000040900728c */ /* 0x000fc8000bf01270 */
[----:B------:R-:W-:-:S12]  /*1740*/  USEL UR9, UR9, UR4, !UP0 ;  /* 0x0000000409097287 */ /* 0x000fd8000c000000 */
.L_x_1434:
        /* <DEDUP_REMOVED lines=44> */
[----:B------:R-:W-:Y:S01]  /*1a10*/  IMAD.MOV.U32 R16, RZ, RZ, RZ ;  /* 0x000000ffff107224 */ /* 0x000fe200078e00ff */
[----:B------:R-:W-:Y:S01]  /*1a20*/  CS2R R80, SRZ ;  /* 0x0000000000507805 */ /* 0x000fe2000001ff00 */
[----:B------:R-:W-:Y:S01]  /*1a30*/  IMAD.MOV.U32 R18, RZ, RZ, RZ ;  /* 0x000000ffff127224 */ /* 0x000fe200078e00ff */
        /* <DEDUP_REMOVED lines=60> */
.L_x_1438:
        /* <DEDUP_REMOVED lines=11> */
.L_x_1671:
[----:B------:R-:W-:Y:S05]  /*1eb0*/  @!P0 BRA `(.L_x_1440) ;  /* 0x0000000000048947 */ /* 0x000fea0003800000 */
[----:B------:R-:W-:Y:S01]  /*1ec0*/  BPT.TRAP 0x1 ;  /* 0x000000040000795c */ /* 0x000fe20000300000 */
.L_x_1440:
[----:B------:R-:W-:Y:S02]  /*1ed0*/  IMAD.U32 R5, RZ, RZ, UR36 ;  /* 0x00000024ff057e24 */ /* 0x000fe4000f8e00ff */
[----:B0-----:R-:W-:-:S03]  /*1ee0*/  IMAD.U32 R0, RZ, RZ, UR38 ;  /* 0x00000026ff007e24 */ /* 0x001fc6000f8e00ff */
[----:B------:R-:W-:Y:S02]  /*1ef0*/  LEA R5, R5, UR37, 0x3 ;  /* 0x0000002505057c11 */ /* 0x000fe4000f8e18ff */
[----:B------:R-:W-:-:S04]  /*1f00*/  SHF.L.U32 R0, R0, 0x1f, RZ ;  /* 0x0000001f00007819 */ /* 0x000fc800000006ff */
[----:B------:R0:W1:Y:S01]  /*1f10*/  SYNCS.PHASECHK.TRANS64.TRYWAIT P2, [R5+URZ+0x30830], R0 ;  /* 0x03083000050075a7 */ /* 0x000062000804017f */
[----:B------:R-:W-:Y:S05]  /*1f20*/  @!P0 BRA `(.L_x_1441) ;  /* 0x0000000000048947 */ /* 0x000fea0003800000 */
[----:B------:R-:W-:Y:S01]  /*1f30*/  BPT.TRAP 0x1 ;  /* 0x000000040000795c */ /* 0x000fe20000300000 */
.L_x_1441:
[----:B------:R-:W2:Y:S02]  /*1f40*/  S2R R2, SR_TID.X ;  /* 0x0000000000027919 */ /* 0x000ea40000002100 */
[----:B--2---:R-:W-:Y:S01]  /*1f50*/  LOP3.LUT P1, RZ, R2, 0x7f, RZ, 0xc0, !PT ;  /* 0x0000007f02ff7812 */ /* 0x004fe2000782c0ff */
[----:B-1----:R-:W-:-:S12]  /*1f60*/  @P2 BRA `(.L_x_1442) ;  /* 0x0000000000082947 */ /* 0x002fd80003800000 */
[----:B------:R-:W1:Y:S02]  /*1f70*/  SYNCS.PHASECHK.TRANS64.TRYWAIT P2, [R5+URZ+0x30830], R0 ;  /* 0x03083000050075a7 */ /* 0x000e64000804017f */
[----:B-1----:R-:W-:Y:S05]  /*1f80*/  @!P2 BRA `(.L_x_1443) ;  /* 0x0000014c00d8a947 */ /* 0x002fea0003800000 */
.L_x_1442:
        /* <DEDUP_REMOVED lines=14> */
[----:B------:R-:W-:Y:S01]  /*2070*/  IMAD.MOV.U32 R2, RZ, RZ, R0 ;  /* 0x000000ffff027224 */ /* 0x000fe200078e0000 */
[----:B------:R-:W-:Y:S01]  /*2080*/  ULOP3.LUT UR4, UR40, 0x10000, URZ, 0xfc, !UPT ;  /* 0x0001000028047892 */ /* 0x000fe2000f8efc3f */
[----:B------:R-:W-:Y:S01]  /*2090*/  UMOV UR21, 0x40000040 ;  /* 0x4000004000157882 */ /* 0x000fe20000000000 */
[----:B------:R-:W-:-:S02]  /*20a0*/  UMOV UR23, 0x40000040 ;  /* 0x4000004000177882 */ /* 0x000fc40000000000 */
[----:B------:R-:W-:Y:S01]  /*20b0*/  IMAD.U32 R18, RZ, RZ, UR5 ;  /* 0x00000005ff127e24 */ /* 0x000fe2000f8e00ff */
[----:B------:R-:W-:Y:S02]  /*20c0*/  ULEA UR5, UR36, UR5, 0xb ;  /* 0x0000000524057291 */ /* 0x000fe4000f8e583f */
[----:B------:R-:W-:Y:S01]  /*20d0*/  UMOV UR8, UR4 ;  /* 0x0000000400087c82 */ /* 0x000fe20008000000 */
[----:B------:R-:W-:Y:S01]  /*20e0*/  UIADD3 UR6, UR4, 0x2, URZ ;  /* 0x0000000204067890 */ /* 0x000fe2000fffe03f */
[----:B------:R-:W-:Y:S01]  /*20f0*/  IMAD.U32 R14, RZ, RZ, UR8 ;  /* 0x00000008ff0e7e24 */ /* 0x000fe2000f8e00ff */
[----:B------:R-:W-:Y:S02]  /*2100*/  UIADD3 UR7, UR5, 0x2, URZ ;  /* 0x0000000205077890 */ /* 0x000fe4000fffe03f */
[----:B------:R-:W-:Y:S01]  /*2110*/  UMOV UR10, UR5 ;  /* 0x00000005000a7c82 */ /* 0x000fe20008000000 */
[----:B------:R-:W-:Y:S01]  /*2120*/  UIADD3 UR12, UR4, 0x404, URZ ;  /* 0x00000404040c7890 */ /* 0x000fe2000fffe03f */
        /* <DEDUP_REMOVED lines=9> */
[----:B------:R-:W-:-:S02]  /*21c0*/  UIADD3 UR14, UR5, 0x204, URZ ;  /* 0x00000204050e7890 */ /* 0x000fc4000fffe03f */
[----:B------:R-:W-:Y:S02]  /*21d0*/  UIADD3 UR16, UR4, 0x406, URZ ;  /* 0x0000040604107890 */ /* 0x000fe4000fffe03f */
[----:B------:R-:W-:Y:S02]  /*21e0*/  UIADD3 UR18, UR5, 0x206, URZ ;  /* 0x0000020605127890 */ /* 0x000fe4000fffe03f */
[----:B------:R-:W-:Y:S02]  /*21f0*/  UIADD3 UR20, UR4, 0x800, URZ ;  /* 0x0000080004147890 */ /* 0x000fe4000fffe03f */
[----:B------:R-:W-:Y:S02]  /*2200*/  UIADD3 UR22, UR5, 0x400, URZ ;  /* 0x0000040005167890 */ /* 0x000fe4000fffe03f */
        /* <DEDUP_REMOVED lines=78> */
[----:B------:R-:W-:Y:S01]  /*26f0*/  IMAD.MOV.U32 R3, RZ, RZ, -0x40 ;  /* 0xffffffc0ff037424 */ /* 0x000fe200078e00ff */
[C---:B------:R-:W-:Y:S02]  /*2700*/  LEA R5, R62.reuse, 0xffffffc0, 0x6 ;  /* 0xffffffc03e057811 */ /* 0x040fe400078e30ff */
[----:B------:R-:W-:Y:S01]  /*2710*/  @!P1 PRMT R0, RZ, 0x654, R0 ;  /* 0x00000654ff009816 */ /* 0x000fe20000000000 */
[----:B------:R-:W0:Y:S01]  /*2720*/  SHFL.IDX PT, R57, R2, RZ, 0x1c1f ;  /* 0x001c1fff02397589 */ /* 0x000e2200000e0000 */
[----:B------:R-:W-:-:S02]  /*2730*/  IMAD R16, R62, R3, 0x40 ;  /* 0x000000403e107424 */ /* 0x000fc400078e0203 */
[----:B------:R-:W-:Y:S02]  /*2740*/  IMAD.U32 R3, RZ, RZ, UR39 ;  /* 0x00000027ff037e24 */ /* 0x000fe4000f8e00ff */
[----:B------:R-:W-:-:S04]  /*2750*/  VIADD R4, R16, 0x1 ;  /* 0x0000000110047836 */ /* 0x000fc80000000000 */
[----:B------:R-:W-:-:S05]  /*2760*/  IMAD R4, R17, -0x2, R4 ;  /* 0xfffffffe11047824 */ /* 0x000fca00078e0204 */
[----:B------:R-:W-:-:S05]  /*2770*/  IADD3 R4, -R3, UR60, R4 ;  /* 0x0000003c03047c10 */ /* 0x000fca000fffe104 */
        /* <DEDUP_REMOVED lines=13> */
[----:B0-----:R-:W-:Y:S01]  /*2850*/  IMAD.IADD R3, R56, 0x1, R57 ;  /* 0x0000000138037824 */ /* 0x001fe200078e0239 */
        /* <DEDUP_REMOVED lines=26> */
[----:B0-----:R-:W-:-:S04]  /*2a00*/  VIADD R0, R16, UR60 ;  /* 0x0000003c10007c36 */ /* 0x001fc80008000000 */
[----:B------:R-:W-:-:S05]  /*2a10*/  IMAD R20, R17, -0x2, R0 ;  /* 0xfffffffe11147824 */ /* 0x000fca00078e0200 */
[----:B------:R-:W-:Y:S01]  /*2a20*/  VIADDMNMX R0, R57, R21, R20, PT ;  /* 0x0000001539007246 */ /* 0x000fe20003800114 */
[----:B------:R-:W-:Y:S06]  /*2a30*/  @P2 BRA `(.L_x_1444) ;  /* 0x00000000005c2947 */ /* 0x000fec0003800000 */
[----:B------:R-:W-:Y:S01]  /*2a40*/  IMAD.U32 R4, RZ, RZ, UR39 ;  /* 0x00000027ff047e24 */ /* 0x000fe2000f8e00ff */
[----:B------:R-:W-:Y:S04]  /*2a50*/  BSSY B0, `(.L_x_1445) ;  /* 0x0000011000007945 */ /* 0x000fe80003800000 */
[----:B------:R-:W-:-:S04]  /*2a60*/  IADD3 R4, -R4, UR60, R57 ;  /* 0x0000003c04047c10 */ /* 0x000fc8000fffe139 */
        /* <DEDUP_REMOVED lines=10> */
.L_x_1446:
[----:B------:R-:W-:-:S06]  /*2b10*/  UISETP.NE.AND UP2, UPT, UR7, 0x1, UPT ;  /* 0x000000010700788c */ /* 0x000fcc000bf45270 */
[----:B------:R-:W-:-:S05]  /*2b20*/  PLOP3.LUT P2, PT, PT, PT, UP2, 0x80, 0x0 ;  /* 0x000000000000781c */ /* 0x000fca0003f4f028 */
[----:B------:R-:W-:-:S08]  /*2b30*/  @UP2 ULDC.64 UR4, c[0x0][0x9e8] ;  /* 0x00027a0000042ab9 */ /* 0x000fd00000000a00 */
[----:B------:R-:W-:-:S05]  /*2b40*/  @P2 IMAD.HI.U32 R57, R4, UR4, RZ ;  /* 0x0000000404392c27 */ /* 0x000fca000f8e00ff */
[----:B------:R-:W-:-:S07]  /*2b50*/  @P2 SHF.R.U32.HI R4, RZ, UR5, R57 ;  /* 0x00000005ff042c19 */ /* 0x000fce0008011639 */
.L_x_1447:
[----:B------:R-:W-:Y:S05]  /*2b60*/  BSYNC B0 ;  /* 0x0000000000007941 */ /* 0x000fea0003800000 */
.L_x_1445:
[----:B------:R-:W-:-:S04]  /*2b70*/  IMAD R4, R4, UR7, -R5 ;  /* 0x0000000704047c24 */ /* 0x000fc8000f8e0a05 */
[----:B------:R-:W-:-:S05]  /*2b80*/  IMAD R4, R17, -0x2, R4 ;  /* 0xfffffffe11047824 */ /* 0x000fca00078e0204 */
[----:B------:R-:W-:Y:S02]  /*2b90*/  VIMNMX R3, R3, R4, !PT ;  /* 0x0000000403037248 */ /* 0x000fe40007fe0100 */
[----:B------:R-:W-:-:S07]  /*2ba0*/  VIADDMNMX R0, R4, UR7, R0, PT ;  /* 0x0000000704007c46 */ /* 0x000fce000b800100 */
.L_x_1444:
[C---:B------:R-:W-:Y:S01]  /*2bb0*/  ISETP.GE.AND P2, PT, R16.reuse, 0x2, PT ;  /* 0x000000021000780c */ /* 0x040fe20003f46270 */
[----:B------:R-:W0:Y:S01]  /*2bc0*/  SHFL.IDX PT, R73, R2, 0x1, 0x1c1f ;  /* 0x003c1f0002497f89 */ /* 0x000e2200000e0000 */
[C---:B------:R-:W-:Y:S02]  /*2bd0*/  ISETP.GE.AND P6, PT, R16.reuse, 0xa, PT ;  /* 0x0000000a1000780c */ /* 0x040fe40003fc6270 */
[----:B------:R-:W-:Y:S02]  /*2be0*/  ISETP.GT.AND P4, PT, R3, 0x1, !P2 ;  /* 0x000000010300780c */ /* 0x000fe40005784270 */
[----:B------:R-:W-:Y:S02]  /*2bf0*/  ISETP.GE.AND P3, PT, R16, 0x9, PT ;  /* 0x000000091000780c */ /* 0x000fe40003f66270 */
[----:B------:R-:W-:Y:S02]  /*2c00*/  ISETP.LT.OR P4, PT, R0, 0x2, P4 ;  /* 0x000000020000780c */ /* 0x000fe40002781670 */
[----:B------:R-:W-:-:S02]  /*2c10*/  P2R R58, PR, RZ, 0x40 ;  /* 0x00000040ff3a7803 */ /* 0x000fc40000000000 */
[----:B------:R-:W-:Y:S02]  /*2c20*/  FSEL R57, R25, -INF , !P4 ;  /* 0xff80000019397808 */ /* 0x000fe40006000000 */
[C---:B------:R-:W-:Y:S02]  /*2c30*/  ISETP.GT.AND P4, PT, R3.reuse, 0x9, !P6 ;  /* 0x000000090300780c */ /* 0x040fe40007784270 */
        /* <DEDUP_REMOVED lines=22> */
[----:B------:R-:W-:Y:S02]  /*2da0*/  ISETP.LT.OR P4, PT, R0, 0x1a, P4 ;  /* 0x0000001a0000780c */ /* 0x000fe40002781670 */
        /* <DEDUP_REMOVED lines=63> */
.L_x_1450:
[----:B------:R-:W-:-:S06]  /*31a0*/  UISETP.NE.AND UP2, UPT, UR7, 0x1, UPT ;  /* 0x000000010700788c */ /* 0x000fcc000bf45270 */
[----:B------:R-:W-:-:S05]  /*31b0*/  PLOP3.LUT P6, PT, PT, PT, UP2, 0x80, 0x0 ;  /* 0x000000000000781c */ /* 0x000fca0003fcf028 */
[----:B------:R-:W-:-:S08]  /*31c0*/  @UP2 ULDC.64 UR4, c[0x0][0x9e8] ;  /* 0x00027a0000042ab9 */ /* 0x000fd00000000a00 */
[----:B------:R-:W-:Y:S01]  /*31d0*/  @P6 IMAD.HI.U32 R20, R2, UR4, RZ ;  /* 0x0000000402146c27 */ /* 0x000fe2000f8e00ff */
[----:B------:R-:W-:-:S13]  /*31e0*/  PLOP3.LUT P6, PT, PT, PT, UP2, 0x80, 0x0 ;  /* 0x000000000000781c */ /* 0x000fda0003fcf028 */
[----:B------:R-:W-:-:S07]  /*31f0*/  @P6 SHF.R.U32.HI R2, RZ, UR5, R20 ;  /* 0x00000005ff026c19 */ /* 0x000fce0008011614 */
.L_x_1451:
[----:B------:R-:W-:Y:S05]  /*3200*/  BSYNC B0 ;  /* 0x0000000000007941 */ /* 0x000fea0003800000 */
.L_x_1449:
[----:B------:R-:W-:-:S04]  /*3210*/  IMAD R2, R2, UR7, -R5 ;  /* 0x0000000702027c24 */ /* 0x000fc8000f8e0a05 */
[----:B------:R-:W-:-:S05]  /*3220*/  IMAD R2, R17, -0x2, R2 ;  /* 0xfffffffe11027824 */ /* 0x000fca00078e0202 */
[----:B------:R-:W-:Y:S02]  /*3230*/  VIMNMX R3, R3, R2, !PT ;  /* 0x0000000203037248 */ /* 0x000fe40007fe0100 */
[----:B------:R-:W-:-:S07]  /*3240*/  VIADDMNMX R0, R2, UR7, R0, PT ;  /* 0x0000000702007c46 */ /* 0x000fce000b800100 */
.L_x_1448:
        /* <DEDUP_REMOVED lines=12> */
[----:B------:R-:W-:-:S02]  /*3310*/  FMNMX.FTZ R2, R29, R2, !PT ;  /* 0x000000021d027209 */ /* 0x000fc40007810000 */
[----:B------:R-:W-:Y:S01]  /*3320*/  ISETP.GT.AND P2, PT, R3, 0x9, !P2 ;  /* 0x000000090300780c */ /* 0x000fe20005744270 */
[----:B------:R-:W-:Y:S01]  /*3330*/  UIADD3 UR52, UR52, UR4, URZ ;  /* 0x0000000434347290 */ /* 0x000fe2000fffe03f */
[----:B------:R-:W-:Y:S02]  /*3340*/  FMNMX.FTZ R2, R61, R2, !PT ;  /* 0x000000023d027209 */ /* 0x000fe40007810000 */
[----:B------:R-:W-:Y:S01]  /*3350*/  ISETP.LT.OR P2, PT, R0, 0xa, P2 ;  /* 0x0000000a0000780c */ /* 0x000fe20001741670 */
[----:B------:R-:W-:Y:S01]  /*3360*/  UIADD3 UR6, UR52, UR6, URZ ;  /* 0x0000000634067290 */ /* 0x000fe2000fffe03f */
[----:B------:R-:W-:Y:S02]  /*3370*/  FMNMX.FTZ R2, R33, R2, !PT ;  /* 0x0000000221027209 */ /* 0x000fe40007810000 */
[----:B------:R-:W-:Y:S02]  /*3380*/  FSEL R31, R31, -INF , !P2 ;  /* 0xff8000001f1f7808 */ /* 0x000fe40005000000 */
[----:B------:R-:W-:-:S02]  /*3390*/  ISETP.NE.AND P2, PT, R28, RZ, PT ;  /* 0x000000ff1c00720c */ /* 0x000fc40003f45270 */
[----:B------:R-:W-:Y:S02]  /*33a0*/  FMNMX.FTZ R2, R63, R2, !PT ;  /* 0x000000023f027209 */ /* 0x000fe40007810000 */
[----:B------:R-:W-:Y:S02]  /*33b0*/  ISETP.GT.AND P2, PT, R3, 0x10, !P2 ;  /* 0x000000100300780c */ /* 0x000fe40005744270 */
[----:B------:R-:W-:Y:S02]  /*33c0*/  FMNMX.FTZ R2, R37, R2, !PT ;  /* 0x0000000225027209 */ /* 0x000fe40007810000 */
[----:B------:R-:W-:Y:S02]  /*33d0*/  ISETP.LT.OR P2, PT, R0, 0x11, P2 ;  /* 0x000000110000780c */ /* 0x000fe40001741670 */
[----:B------:R-:W-:Y:S02]  /*33e0*/  FMNMX.FTZ R2, R65, R2, !PT ;  /* 0x0000000241027209 */ /* 0x000fe40007810000 */
[----:B------:R-:W-:-:S02]  /*33f0*/  FSEL R34, R34, -INF , !P2 ;  /* 0xff80000022227808 */ /* 0x000fc40005000000 */
[----:B------:R-:W-:Y:S02]  /*3400*/  ISETP.NE.AND P2, PT, R32, RZ, PT ;  /* 0x000000ff2000720c */ /* 0x000fe40003f45270 */
[C---:B------:R-:W-:Y:S02]  /*3410*/  ISETP.GT.AND P3, PT, R3.reuse, 0x8, !P3 ;  /* 0x000000080300780c */ /* 0x040fe40005f64270 */
[----:B------:R-:W-:Y:S02]  /*3420*/  ISETP.GT.AND P2, PT, R3, 0x11, !P2 ;  /* 0x000000110300780c */ /* 0x000fe40005744270 */
[----:B------:R-:W-:Y:S02]  /*3430*/  FMNMX.FTZ R2, R41, R2, !PT ;  /* 0x0000000229027209 */ /* 0x000fe40007810000 */
[C---:B------:R-:W-:Y:S02]  /*3440*/  ISETP.LT.OR P2, PT, R0.reuse, 0x12, P2 ;  /* 0x000000120000780c */ /* 0x040fe40001741670 */
[----:B------:R-:W-:-:S02]  /*3450*/  ISETP.LT.OR P3, PT, R0, 0x9, P3 ;  /* 0x000000090000780c */ /* 0x000fc40001f61670 */
[----:B------:R-:W-:Y:S02]  /*3460*/  FSEL R35, R35, -INF , !P2 ;  /* 0xff80000023237808 */ /* 0x000fe40005000000 */
[----:B------:R-:W-:Y:S02]  /*3470*/  ISETP.NE.AND P2, PT, R60, RZ, PT ;  /* 0x000000ff3c00720c */ /* 0x000fe40003f45270 */
[----:B------:R-:W-:Y:S02]  /*3480*/  FMNMX.FTZ R2, R67, R2, !PT ;  /* 0x0000000243027209 */ /* 0x000fe40007810000 */
[----:B------:R-:W-:Y:S02]  /*3490*/  ISETP.GT.AND P2, PT, R3, 0x18, !P2 ;  /* 0x000000180300780c */ /* 0x000fe40005744270 */
[----:B------:R-:W-:Y:S02]  /*34a0*/  FSEL R30, R30, -INF , !P3 ;  /* 0xff8000001e1e7808 */ /* 0x000fe40005800000 */
[----:B------:R-:W-:-:S02]  /*34b0*/  ISETP.LT.OR P2, PT, R0, 0x19, P2 ;  /* 0x000000190000780c */ /* 0x000fc40001741670 */
[----:B------:R-:W-:Y:S02]  /*34c0*/  FMNMX.FTZ R2, R45, R2, !PT ;  /* 0x000000022d027209 */ /* 0x000fe40007810000 */
[----:B------:R-:W-:Y:S02]  /*34d0*/  FSEL R38, R38, -INF , !P2 ;  /* 0xff80000026267808 */ /* 0x000fe40005000000 */
[----:B------:R-:W-:Y:S02]  /*34e0*/  ISETP.NE.AND P2, PT, R36, RZ, PT ;  /* 0x000000ff2400720c */ /* 0x000fe40003f45270 */
[----:B------:R-:W-:Y:S02]  /*34f0*/  ISETP.NE.AND P3, PT, R66, RZ, PT ;  /* 0x000000ff4200720c */ /* 0x000fe40003f65270 */
[----:B------:R-:W-:Y:S02]  /*3500*/  ISETP.GT.AND P2, PT, R3, 0x19, !P2 ;  /* 0x000000190300780c */ /* 0x000fe40005744270 */
[----:B------:R-:W-:-:S02]  /*3510*/  FMNMX.FTZ R2, R69, R2, !PT ;  /* 0x0000000245027209 */ /* 0x000fc40007810000 */
[----:B------:R-:W-:Y:S02]  /*3520*/  ISETP.LT.OR P2, PT, R0, 0x1a, P2 ;  /* 0x0000001a0000780c */ /* 0x000fe40001741670 */
[----:B------:R-:W-:Y:S02]  /*3530*/  FMNMX.FTZ R2, R49, R2, !PT ;  /* 0x0000000231027209 */ /* 0x000fe40007810000 */
[----:B------:R-:W-:Y:S02]  /*3540*/  FSEL R39, R39, -INF , !P2 ;  /* 0xff80000027277808 */ /* 0x000fe40005000000 */
[----:B------:R-:W-:Y:S02]  /*3550*/  ISETP.NE.AND P2, PT, R64, RZ, PT ;  /* 0x000000ff4000720c */ /* 0x000fe40003f45270 */
[----:B------:R-:W-:Y:S02]  /*3560*/  ISETP.NE.AND P6, PT, R4, RZ, PT ;  /* 0x000000ff0400720c */ /* 0x000fe40003fc5270 */
[----:B------:R-:W-:-:S02]  /*3570*/  ISETP.GT.AND P2, PT, R3, 0x20, !P2 ;  /* 0x000000200300780c */ /* 0x000fc40005744270 */
[----:B------:R-:W-:Y:S02]  /*3580*/  FMNMX.FTZ R2, R71, R2, !PT ;  /* 0x0000000247027209 */ /* 0x000fe40007810000 */
[----:B------:R-:W-:Y:S02]  /*3590*/  ISETP.LT.OR P2, PT, R0, 0x21, P2 ;  /* 0x000000210000780c */ /* 0x000fe40001741670 */
[C---:B------:R-:W-:Y:S02]  /*35a0*/  ISETP.GT.AND P4, PT, R3.reuse, 0x31, !P4 ;  /* 0x000000310300780c */ /* 0x040fe40006784270 */
[----:B------:R-:W-:Y:S02]  /*35b0*/  FSEL R42, R42, -INF , !P2 ;  /* 0xff8000002a2a7808 */ /* 0x000fe40005000000 */
[----:B------:R-:W-:Y:S02]  /*35c0*/  ISETP.NE.AND P2, PT, R40, RZ, PT ;  /* 0x000000ff2800720c */ /* 0x000fe40003f45270 */
[----:B------:R-:W-:-:S02]  /*35d0*/  ISETP.GT.AND P5, PT, R3, 0x38, !P5 ;  /* 0x000000380300780c */ /* 0x000fc40006fa4270 */
[----:B------:R-:W-:Y:S02]  /*35e0*/  ISETP.GT.AND P2, PT, R3, 0x21, !P2 ;  /* 0x000000210300780c */ /* 0x000fe40005744270 */
[C---:B------:R-:W-:Y:S02]  /*35f0*/  ISETP.LT.OR P4, PT, R0.reuse, 0x32, P4 ;  /* 0x000000320000780c */ /* 0x040fe40002781670 */
[C---:B------:R-:W-:Y:S02]  /*3600*/  ISETP.LT.OR P2, PT, R0.reuse, 0x22, P2 ;  /* 0x000000220000780c */ /* 0x040fe40001741670 */
[----:B------:R-:W-:Y:S02]  /*3610*/  ISETP.LT.OR P5, PT, R0, 0x39, P5 ;  /* 0x000000390000780c */ /* 0x000fe40002fa1670 */
[----:B------:R-:W-:Y:S02]  /*3620*/  FSEL R43, R43, -INF , !P2 ;  /* 0xff8000002b2b7808 */ /* 0x000fe40005000000 */
[----:B------:R-:W-:-:S02]  /*3630*/  ISETP.GT.AND P2, PT, R3, 0x28, !P3 ;  /* 0x000000280300780c */ /* 0x000fc40005f44270 */
[----:B------:R-:W-:Y:S02]  /*3640*/  ISETP.NE.AND P3, PT, R68, RZ, PT ;  /* 0x000000ff4400720c */ /* 0x000fe40003f65270 */
[----:B------:R-:W-:Y:S02]  /*3650*/  ISETP.LT.OR P2, PT, R0, 0x29, P2 ;  /* 0x000000290000780c */ /* 0x000fe40001741670 */
[C---:B------:R-:W-:Y:S02]  /*3660*/  ISETP.GT.AND P3, PT, R3.reuse, 0x30, !P3 ;  /* 0x000000300300780c */ /* 0x040fe40005f64270 */
[----:B------:R-:W-:Y:S02]  /*3670*/  FSEL R46, R46, -INF , !P2 ;  /* 0xff8000002e2e7808 */ /* 0x000fe40005000000 */
[----:B------:R-:W-:Y:S02]  /*3680*/  ISETP.GT.AND P2, PT, R3, RZ, !P6 ;  /* 0x000000ff0300720c */ /* 0x000fe40007744270 */
[----:B------:R-:W-:-:S02]  /*3690*/  ISETP.NE.AND P6, PT, R16, RZ, PT ;  /* 0x000000ff1000720c */ /* 0x000fc40003fc5270 */
[----:B------:R-:W-:Y:S02]  /*36a0*/  FMNMX.FTZ R16, R53, R2, !PT ;  /* 0x0000000235107209 */ /* 0x000fe40007810000 */
[C---:B------:R-:W-:Y:S02]  /*36b0*/  ISETP.LT.OR P2, PT, R0.reuse, 0x1, P2 ;  /* 0x000000010000780c */ /* 0x040fe40001741670 */
[----:B------:R-:W-:Y:S01]  /*36c0*/  ISETP.LT.OR P3, PT, R0, 0x31, P3 ;  /* 0x000000310000780c */ /* 0x000fe20001f61670 */
[----:B------:R-:W0:Y:S01]  /*36d0*/  SHFL.BFLY PT, R5, R16, 0x2, 0x1f ;  /* 0x0c401f0010057f89 */ /* 0x000e2200000e0000 */
[----:B------:R-:W-:Y:S02]  /*36e0*/  FSEL R26, R26, -INF , !P2 ;  /* 0xff8000001a1a7808 */ /* 0x000fe40005000000 */
[----:B------:R-:W-:Y:S02]  /*36f0*/  ISETP.NE.AND P2, PT, R44, RZ, PT ;  /* 0x000000ff2c00720c */ /* 0x000fe40003f45270 */
[----:B------:R-:W-:-:S02]  /*3700*/  FSEL R50, R50, -INF , !P3 ;  /* 0xff80000032327808 */ /* 0x000fc40005800000 */
[----:B------:R-:W-:Y:S02]  /*3710*/  ISETP.GT.AND P2, PT, R3, 0x29, !P2 ;  /* 0x000000290300780c */ /* 0x000fe40005744270 */
[----:B------:R-:W-:Y:S02]  /*3720*/  FSEL R51, R51, -INF , !P4 ;  /* 0xff80000033337808 */ /* 0x000fe40006000000 */
[----:B------:R-:W-:Y:S02]  /*3730*/  ISETP.LT.OR P2, PT, R0, 0x2a, P2 ;  /* 0x0000002a0000780c */ /* 0x000fe40001741670 */
[----:B------:R-:W-:Y:S02]  /*3740*/  FSEL R54, R54, -INF , !P5 ;  /* 0xff80000036367808 */ /* 0x000fe40006800000 */
[----:B------:R-:W-:Y:S02]  /*3750*/  FSEL R47, R47, -INF , !P2 ;  /* 0xff8000002f2f7808 */ /* 0x000fe40005000000 */
[----:B0-----:R-:W-:-:S02]  /*3760*/  FMNMX.FTZ R20, R16, R5, !PT ;  /* 0x0000000510147209 */ /* 0x001fc40007810000 */
[----:B------:R-:W-:-:S03]  /*3770*/  FMNMX.FTZ R5, R26, R27, !PT ;  /* 0x0000001b1a057209 */ /* 0x000fc60007810000 */
[----:B------:R-:W0:Y:S01]  /*3780*/  SHFL.BFLY PT, R21, R20, 0x1, 0x1f ;  /* 0x0c201f0014157f89 */ /* 0x000e2200000e0000 */
[----:B------:R-:W-:-:S04]  /*3790*/  FMNMX.FTZ R2, R30, R5, !PT ;  /* 0x000000051e027209 */ /* 0x000fc80007810000 */
[----:B------:R-:W-:-:S04]  /*37a0*/  FMNMX.FTZ R5, R31, R2, !PT ;  /* 0x000000021f057209 */ /* 0x000fc80007810000 */
[----:B------:R-:W-:-:S04]  /*37b0*/  FMNMX.FTZ R2, R34, R5, !PT ;  /* 0x0000000522027209 */ /* 0x000fc80007810000 */
[----:B------:R-:W-:-:S04]  /*37c0*/  FMNMX.FTZ R5, R35, R2, !PT ;  /* 0x0000000223057209 */ /* 0x000fc80007810000 */
[----:B------:R-:W-:-:S04]  /*37d0*/  FMNMX.FTZ R2, R38, R5, !PT ;  /* 0x0000000526027209 */ /* 0x000fc80007810000 */
[----:B------:R-:W-:Y:S02]  /*37e0*/  FMNMX.FTZ R5, R39, R2, !PT ;  /* 0x0000000227057209 */ /* 0x000fe40007810000 */
[----:B0-----:R-:W-:Y:S02]  /*37f0*/  FMNMX.FTZ R4, R20, R21, !PT ;  /* 0x0000001514047209 */ /* 0x001fe40007810000 */
[----:B------:R-:W-:Y:S02]  /*3800*/  FMNMX.FTZ R2, R42, R5, !PT ;  /* 0x000000052a027209 */ /* 0x000fe40007810000 */
[C---:B------:R-:W-:Y:S01]  /*3810*/  FSETP.NEU.FTZ.AND P2, PT, R4.reuse, -INF , PT ;  /* 0xff8000000400780b */ /* 0x040fe20003f5d000 */
[----:B------:R-:W-:Y:S01]  /*3820*/  FMUL.FTZ R16, R4, UR5 ;  /* 0x0000000504107c20 */ /* 0x000fe20008410000 */
[----:B------:R-:W-:-:S04]  /*3830*/  FMNMX.FTZ R5, R43, R2, !PT ;  /* 0x000000022b057209 */ /* 0x000fc80007810000 */
        /* <DEDUP_REMOVED lines=13> */
[--C-:B------:R-:W-:Y:S01]  /*3910*/  FFMA.FTZ R25, R33, UR5, -R16.reuse ;  /* 0x0000000521197c23 */ /* 0x100fe20008010810 */
        /* <DEDUP_REMOVED lines=17> */
[----:B------:R-:W-:-:S03]  /*3a30*/  FFMA.FTZ R41, R49, UR5, -R16 ;  /* 0x0000000531297c23 */ /* 0x000fc60008010810 */
[----:B------:R-:W0:Y:S01]  /*3a40*/  MUFU.EX2 R25, R25 ;  /* 0x0000001900197308 */ /* 0x000e220000000800 */
[----:B------:R-:W-:Y:S01]  /*3a50*/  FADD.FTZ R49, R20, R5 ;  /* 0x0000000514317221 */ /* 0x000fe20000010000 */
[----:B------:R-:W1:Y:S06]  /*3a60*/  SHFL.BFLY PT, R3, R2, 0x1, 0x1f ;  /* 0x0c201f0002037f89 */ /* 0x000e6c00000e0000 */
[----:B------:R2:W-:Y:S08]  /*3a70*/  MUFU.EX2 R33, R0 ;  /* 0x0000000000217308 */ /* 0x0005f00000000800 */
[----:B------:R-:W3:Y:S01]  /*3a80*/  MUFU.EX2 R28, R28 ;  /* 0x0000001c001c7308 */ /* 0x000ee20000000800 */
[----:B0-----:R-:W-:-:S07]  /*3a90*/  F2FP.F16.F32.PACK_AB R192, R25, R24 ;  /* 0x0000001819c0723e */ /* 0x001fce00000000ff */
[----:B------:R-:W0:Y:S01]  /*3aa0*/  MUFU.EX2 R29, R29 ;  /* 0x0000001d001d7308 */ /* 0x000e220000000800 */
[----:B-1----:R-:W-:Y:S01]  /*3ab0*/  FMNMX.FTZ R3, R2, R3, !PT ;  /* 0x0000000302037209 */ /* 0x002fe20007810000 */
[--C-:B------:R-:W-:Y:S01]  /*3ac0*/  FFMA.FTZ R2, R71, UR5, -R16.reuse ;  /* 0x0000000547027c23 */ /* 0x100fe20008010810 */
[----:B------:R-:W-:Y:S02]  /*3ad0*/  FFMA.FTZ R16, R53, UR5, -R16 ;  /* 0x0000000535107c23 */ /* 0x000fe40008010810 */
[C---:B------:R-:W-:Y:S01]  /*3ae0*/  FSETP.NEU.FTZ.AND P2, PT, R3.reuse, -INF , PT ;  /* 0xff8000000300780b */ /* 0x040fe20003f5d000 */
[----:B--2---:R-:W-:Y:S02]  /*3af0*/  FMUL.FTZ R0, R3, UR5 ;  /* 0x0000000503007c20 */ /* 0x004fe40008410000 */
[----:B------:R1:W-:Y:S03]  /*3b00*/  MUFU.EX2 R45, R16 ;  /* 0x00000010002d7308 */ /* 0x0003e60000000800 */
[----:B------:R-:W-:-:S02]  /*3b10*/  FSEL R0, R0, RZ, P2 ;  /* 0x000000ff00007208 */ /* 0x000fc40001000000 */
[----:B------:R-:W-:-:S03]  /*3b20*/  PLOP3.LUT P2, PT, PT, PT, UP1, 0x40, 0x0 ;  /* 0x000000000000781c */ /* 0x000fc60003f4e818 */
[----:B------:R-:W2:Y:S01]  /*3b30*/  MUFU.EX2 R32, R32 ;  /* 0x0000002000207308 */ /* 0x000ea20000000800 */
[--C-:B------:R-:W-:Y:S01]  /*3b40*/  FFMA.FTZ R26, R26, UR5, -R0.reuse ;  /* 0x000000051a1a7c23 */ /* 0x100fe20008010800 */
[--C-:B------:R-:W-:Y:S01]  /*3b50*/  FFMA.FTZ R27, R27, UR5, -R0.reuse ;  /* 0x000000051b1b7c23 */ /* 0x100fe20008010800 */
[--C-:B------:R-:W-:Y:S01]  /*3b60*/  FFMA.FTZ R30, R30, UR5, -R0.reuse ;  /* 0x000000051e1e7c23 */ /* 0x100fe20008010800 */
[----:B-1----:R-:W-:Y:S01]  /*3b70*/  FADD.FTZ R16, R198, R49 ;  /* 0x00000031c6107221 */ /* 0x002fe20000010000 */
[--C-:B------:R-:W-:Y:S01]  /*3b80*/  FFMA.FTZ R31, R31, UR5, -R0.reuse ;  /* 0x000000051f1f7c23 */ /* 0x100fe20008010800 */
        /* <DEDUP_REMOVED lines=16> */
[----:B------:R-:W-:Y:S01]  /*3c90*/  FFMA.FTZ R54, R54, UR5, -R0 ;  /* 0x0000000536367c23 */ /* 0x000fe20008010800 */
[----:B------:R-:W-:Y:S01]  /*3ca0*/  F2FP.F16.F32.PACK_AB R198, R21, R198 ;  /* 0x000000c615c6723e */ /* 0x000fe200000000ff */
[----:B------:R-:W3:Y:S01]  /*3cb0*/  MUFU.EX2 R30, R30 ;  /* 0x0000001e001e7308 */ /* 0x000ee20000000800 */
[----:B0-----:R-:W-:Y:S01]  /*3cc0*/  FADD.FTZ R53, R29, R16 ;  /* 0x000000101d357221 */ /* 0x001fe20000010000 */
[----:B------:R-:W-:Y:S01]  /*3cd0*/  FFMA.FTZ R0, R55, UR5, -R0 ;  /* 0x0000000537007c23 */ /* 0x000fe20008010800 */
[----:B------:R-:W-:-:S02]  /*3ce0*/  F2FP.F16.F32.PACK_AB R194, R29, R28 ;  /* 0x0000001c1dc2723e */ /* 0x000fc400000000ff */
[----:B--2---:R-:W-:Y:S01]  /*3cf0*/  FADD.FTZ R44, R32, R53 ;  /* 0x00000035202c7221 */ /* 0x004fe20000010000 */
[C---:B------:R-:W-:Y:S02]  /*3d00*/  F2FP.F16.F32.PACK_AB R188, R33.reuse, R32 ;  /* 0x0000002021bc723e */ /* 0x040fe400000000ff */
[----:B------:R-:W0:Y:S01]  /*3d10*/  MUFU.EX2 R31, R31 ;  /* 0x0000001f001f7308 */ /* 0x000e220000000800 */
[----:B-1----:R-:W-:Y:S01]  /*3d20*/  FADD.FTZ R49, R26, R27 ;  /* 0x0000001b1a317221 */ /* 0x002fe20000010000 */
[----:B------:R-:W-:Y:S01]  /*3d30*/  FADD.FTZ R53, R33, R44 ;  /* 0x0000002c21357221 */ /* 0x000fe20000010000 */
[----:B------:R-:W-:-:S05]  /*3d40*/  F2FP.F16.F32.PACK_AB R197, R27, R26 ;  /* 0x0000001a1bc5723e */ /* 0x000fca00000000ff */
[----:B------:R-:W1:Y:S01]  /*3d50*/  MUFU.EX2 R34, R34 ;  /* 0x0000002200227308 */ /* 0x000e620000000800 */
[----:B---3--:R-:W-:-:S07]  /*3d60*/  FADD.FTZ R16, R30, R49 ;  /* 0x000000311e107221 */ /* 0x008fce0000010000 */
        /* <DEDUP_REMOVED lines=9> */
[----:B0-----:R-:W-:-:S07]  /*3e00*/  FADD.FTZ R44, R36, R53 ;  /* 0x00000035242c7221 */ /* 0x001fce0000010000 */
[----:B------:R-:W0:Y:S01]  /*3e10*/  MUFU.EX2 R39, R39 ;  /* 0x0000002700277308 */ /* 0x000e220000000800 */
[----:B-1----:R-:W-:-:S07]  /*3e20*/  FADD.FTZ R16, R38, R5 ;  /* 0x0000000526107221 */ /* 0x002fce0000010000 */
[----:B------:R-:W1:Y:S01]  /*3e30*/  MUFU.EX2 R40, R40 ;  /* 0x0000002800287308 */ /* 0x000e620000000800 */
[C---:B--2---:R-:W-:Y:S01]  /*3e40*/  FADD.FTZ R49, R37.reuse, R44 ;  /* 0x0000002c25317221 */ /* 0x044fe20000010000 */
[----:B------:R-:W-:-:S06]  /*3e50*/  F2FP.F16.F32.PACK_AB R190, R37, R36 ;  /* 0x0000002425be723e */ /* 0x000fcc00000000ff */
        /* <DEDUP_REMOVED lines=14> */
[----:B--2---:R-:W-:Y:S01]  /*3f40*/  FADD.FTZ R20, R2, R21 ;  /* 0x0000001502147221 */ /* 0x004fe20000010000 */
[----:B------:R-:W-:-:S03]  /*3f50*/  F2FP.F16.F32.PACK_AB R186, R45, R2 ;  /* 0x000000022dba723e */ /* 0x000fc600000000ff */
[----:B------:R-:W-:Y:S01]  /*3f60*/  FADD.FTZ R16, R45, R20 ;  /* 0x000000142d107221 */ /* 0x000fe20000010000 */
[----:B------:R-:W-:Y:S02]  /*3f70*/  VIADD R20, R62, 0xfffffffe ;  /* 0xfffffffe3e147836 */ /* 0x000fe40000000000 */
[----:B------:R-:W2:Y:S01]  /*3f80*/  MUFU.EX2 R50, R50 ;  /* 0x0000003200327308 */ /* 0x000ea20000000800 */
[----:B0-----:R-:W-:-:S07]  /*3f90*/  FADD.FTZ R2, R46, R5 ;  /* 0x000000052e027221 */ /* 0x001fce0000010000 */
[----:B------:R-:W0:Y:S01]  /*3fa0*/  MUFU.EX2 R51, R51 ;  /* 0x0000003300337308 */ /* 0x000e220000000800 */
[C---:B-1----:R-:W-:Y:S01]  /*3fb0*/  FADD.FTZ R5, R47.reuse, R2 ;  /* 0x000000022f057221 */ /* 0x042fe20000010000 */
[----:B------:R-:W-:-:S06]  /*3fc0*/  F2FP.F16.F32.PACK_AB R191, R47, R46 ;  /* 0x0000002e2fbf723e */ /* 0x000fcc00000000ff */
[----:B------:R-:W1:Y:S01]  /*3fd0*/  MUFU.EX2 R54, R54 ;  /* 0x0000003600367308 */ /* 0x000e620000000800 */
[----:B--2---:R-:W-:-:S07]  /*3fe0*/  FADD.FTZ R2, R50, R5 ;  /* 0x0000000532027221 */ /* 0x004fce0000010000 */
[----:B------:R1:W2:Y:S01]  /*3ff0*/  MUFU.EX2 R187, R0 ;  /* 0x0000000000bb7308 */ /* 0x0002a20000000800 */
[C---:B0-----:R-:W-:Y:S01]  /*4000*/  FADD.FTZ R5, R51.reuse, R2 ;  /* 0x0000000233057221 */ /* 0x041fe20000010000 */
[----:B------:R-:W-:-:S03]  /*4010*/  F2FP.F16.F32.PACK_AB R185, R51, R50 ;  /* 0x0000003233b9723e */ /* 0x000fc600000000ff */
[----:B-1----:R-:W-:-:S04]  /*4020*/  FADD.FTZ R0, R54, R5 ;  /* 0x0000000536007221 */ /* 0x002fc80000010000 */
[C---:B--2---:R-:W-:Y:S01]  /*4030*/  FADD.FTZ R5, R187.reuse, R0 ;  /* 0x00000000bb057221 */ /* 0x044fe20000010000 */
        /* <DEDUP_REMOVED lines=12> */
.L_x_1453:
[----:B------:R-:W-:-:S11]  /*4100*/  UISETP.NE.AND UP2, UPT, UR7, 0x1, UPT ;  /* 0x000000010700788c */ /* 0x000fd6000bf45270 */
[----:B------:R-:W-:Y:S02]  /*4110*/  @UP2 ULDC.64 UR10, c[0x0][0x9e8] ;  /* 0x00027a00000a2ab9 */ /* 0x000fe40000000a00 */
[----:B------:R-:W-:-:S04]  /*4120*/  UIMAD.WIDE.U32 UR14, UR4, UR10, URZ ;  /* 0x0000000a040e72a5 */ /* 0x000fc8000f8e003f */
[----:B------:R-:W-:-:S12]  /*4130*/  @UP2 USHF.R.U32.HI UR4, URZ, UR11, UR15 ;  /* 0x0000000b3f042299 */ /* 0x000fd8000801160f */
.L_x_1454:
[----:B------:R-:W-:-:S04]  /*4140*/  UIMAD UR4, UR4, UR7, UR7 ;  /* 0x00000007040472a4 */ /* 0x000fc8000f8e0207 */
[----:B------:R-:W-:-:S04]  /*4150*/  UISETP.LT.AND UP2, UPT, UR6, UR4, UPT ;  /* 0x000000040600728c */ /* 0x000fc8000bf41270 */
[----:B------:R-:W-:-:S12]  /*4160*/  USEL UR6, UR6, UR4, UP2 ;  /* 0x0000000406067287 */ /* 0x000fd80009000000 */
.L_x_1452:
        /* <DEDUP_REMOVED lines=77> */
.L_x_1472:
[----:B------:R-:W-:-:S04]  /*4640*/  UIADD3 UR4, UR36, 0x1, URZ ;  /* 0x0000000124047890 */ /* 0x000fc8000fffe03f */
[----:B------:R-:W-:-:S04]  /*4650*/  UISETP.NE.AND UP2, UPT, UR4, 0x2, UPT ;  /* 0x000000020400788c */ /* 0x000fc8000bf45270 */
[----:B------:R-:W-:Y:S02]  /*4660*/  USEL UR7, URZ, 0x1, UP2 ;  /* 0x000000013f077887 */ /* 0x000fe40009000000 */
[----:B------:R-:W-:Y:S02]  /*4670*/  USEL UR4, UR4, URZ, UP2 ;  /* 0x0000003f04047287 */ /* 0x000fe40009000000 */
[----:B------:R-:W-:Y:S01]  /*4680*/  ULOP3.LUT UR7, UR38, UR7, URZ, 0x3c, !UPT ;  /* 0x0000000726077292 */ /* 0x000fe2000f8e3c3f */
[----:B------:R-:W-:Y:S11]  /*4690*/  @!P0 BRA `(.L_x_1456) ;  /* 0x0000000000048947 */ /* 0x000ff60003800000 */
[----:B------:R-:W-:Y:S01]  /*46a0*/  BPT.TRAP 0x1 ;  /* 0x000000040000795c */ /* 0x000fe20000300000 */
.L_x_1456:
[----:B------:R-:W-:Y:S01]  /*46b0*/  ULEA UR6, UR4, UR37, 0x3 ;  /* 0x0000002504067291 */ /* 0x000fe2000f8e183f */
[----:B------:R-:W-:-:S05]  /*46c0*/  IMAD.U32 R21, RZ, RZ, UR7 ;  /* 0x00000007ff157e24 */ /* 0x000fca000f8e00ff */
[----:B------:R-:W-:-:S04]  /*46d0*/  SHF.L.U32 R21, R21, 0x1f, RZ ;  /* 0x0000001f15157819 */ /* 0x000fc800000006ff */
[----:B------:R0:W1:Y:S01]  /*46e0*/  SYNCS.PHASECHK.TRANS64.TRYWAIT P2, [UR6+0x30830], R21 ;  /* 0x03083015ff0075a7 */ /* 0x0000620008040146 */
[----:B------:R-:W-:Y:S05]  /*46f0*/  @!P0 BRA `(.L_x_1457) ;  /* 0x0000000000048947 */ /* 0x000fea0003800000 */
[----:B------:R-:W-:Y:S01]  /*4700*/  BPT.TRAP 0x1 ;  /* 0x000000040000795c */ /* 0x000fe20000300000 */
.L_x_1457:
[----:B-1----:R-:W-:Y:S05]  /*4710*/  @P2 BRA `(.L_x_1458) ;  /* 0x0000000000082947 */ /* 0x002fea0003800000 */
[----:B------:R-:W1:Y:S02]  /*4720*/  SYNCS.PHASECHK.TRANS64.TRYWAIT P2, [UR6+0x30830], R21 ;  /* 0x03083015ff0075a7 */ /* 0x000e640008040146 */
[----:B-1----:R-:W-:Y:S05]  /*4730*/  @!P2 BRA `(.L_x_1459) ;  /* 0x000001280000a947 */ /* 0x002fea0003800000 */
.L_x_1458:
[----:B------:R-:W-:Y:S01]  /*4740*/  R2UR UR5, R18 ;  /* 0x00000000120572ca */ /* 0x000fe200000e0000 */
[----:B-1----:R-:W-:Y:S01]  /*4750*/  WARPGROUP.ARRIVE ;  /* 0x00000000000079c5 */ /* 0x002fe20000000000 */
[----:B------:R-:W-:Y:S01]  /*4760*/  R2UR UR52, R14 ;  /* 0x000000000e3472ca */ /* 0x000fe200000e0000 */
[----:B------:R-:W-:Y:S01]  /*4770*/  UMOV UR55, 0x40000040 ;  /* 0x4000004000377882 */ /* 0x000fe20000000000 */
[----:B------:R-:W-:Y:S01]  /*4780*/  R2UR UR53, R15 ;  /* 0x000000000f3572ca */ /* 0x000fe200000e0000 */
[----:B------:R-:W-:Y:S01]  /*4790*/  UMOV UR11, 0x40000040 ;  /* 0x40000040000b7882 */ /* 0x000fe20000000000 */
[----:B------:R-:W-:Y:S01]  /*47a0*/  UMOV UR15, 0x40000040 ;  /* 0x40000040000f7882 */ /* 0x000fe20000000000 */
[----:B------:R-:W-:Y:S01]  /*47b0*/  UMOV UR19, 0x40000040 ;  /* 0x4000004000137882 */ /* 0x000fe20000000000 */
[----:B------:R-:W-:Y:S01]  /*47c0*/  UMOV UR23, 0x40000040 ;  /* 0x4000004000177882 */ /* 0x000fe20000000000 */
[----:B------:R-:W-:Y:S01]  /*47d0*/  UMOV UR27, 0x40000040 ;  /* 0x40000040001b7882 */ /* 0x000fe20000000000 */
[----:B------:R-:W-:Y:S01]  /*47e0*/  UMOV UR31, 0x40000040 ;  /* 0x40000040001f7882 */ /* 0x000fe20000000000 */
[----:B------:R-:W-:Y:S01]  /*47f0*/  UMOV UR35, 0x40000040 ;  /* 0x4000004000237882 */ /* 0x000fe20000000000 */
[----:B------:R-:W-:Y:S01]  /*4800*/  UMOV UR43, 0x40000040 ;  /* 0x40000040002b7882 */ /* 0x000fe20000000000 */
[----:B------:R-:W-:Y:S01]  /*4810*/  ULEA UR5, UR4, UR5, 0xb ;  /* 0x0000000504057291 */ /* 0x000fe2000f8e583f */
[-C--:B------:R-:W-:Y:S01]  /*4820*/  FMUL.FTZ R24, R24, R0.reuse ;  /* 0x0000000018187220 */ /* 0x080fe20000410000 */
[----:B------:R-:W-:Y:S01]  /*4830*/  UMOV UR47, 0x40000040 ;  /* 0x40000040002f7882 */ /* 0x000fe20000000000 */
[----:B------:R-:W-:Y:S01]  /*4840*/  UMOV UR51, 0x40000040 ;  /* 0x4000004000337882 */ /* 0x000fe20000000000 */
[----:B------:R-:W-:Y:S01]  /*4850*/  UIADD3 UR10, UR5, 0x202, URZ ;  /* 0x00000202050a7890 */ /* 0x000fe2000fffe03f */
[-C--:B------:R-:W-:Y:S01]  /*4860*/  FMUL.FTZ R25, R25, R0.reuse ;  /* 0x0000000019197220 */ /* 0x080fe20000410000 */
[----:B------:R-:W-:Y:S01]  /*4870*/  UIADD3 UR14, UR5, 0x204, URZ ;  /* 0x00000204050e7890 */ /* 0x000fe2000fffe03f */
[-C--:B------:R-:W-:Y:S01]  /*4880*/  FMUL.FTZ R28, R28, R0.reuse ;  /* 0x000000001c1c7220 */ /* 0x080fe20000410000 */
[----:B------:R-:W-:Y:S01]  /*4890*/  UMOV UR54, UR5 ;  /* 0x0000000500367c82 */ /* 0x000fe20008000000 */
[----:B------:R-:W-:Y:S01]  /*48a0*/  UIADD3 UR18, UR5, 0x206, URZ ;  /* 0x0000020605127890 */ /* 0x000fe2000fffe03f */
[----:B------:R-:W-:Y:S01]  /*48b0*/  HGMMA.64x64x16.F32 R152, gdesc[UR52], RZ, !UPT, gsb0 ;  /* 0x00e00000349879f0 */ /* 0x000fe2000c0008ff */
[----:B------:R-:W-:Y:S01]  /*48c0*/  R2UR UR52, R12 ;  /* 0x000000000c3472ca */ /* 0x000fe200000e0000 */
[----:B------:R-:W-:Y:S01]  /*48d0*/  UIADD3 UR54, UR5, 0x2, URZ ;  /* 0x0000000205367890 */ /* 0x000fe2000fffe03f */
[----:B------:R-:W-:Y:S01]  /*48e0*/  R2UR UR53, R13 ;  /* 0x000000000d3572ca */ /* 0x000fe200000e0000 */
        /* <DEDUP_REMOVED lines=197> */
.L_x_1460:
[----:B------:R-:W-:Y:S01]  /*5540*/  ULEA UR10, UR36, UR37, 0x3 ;  /* 0x00000025240a7291 */ /* 0x000fe2000f8e183f */
[----:B------:R-:W-:-:S05]  /*5550*/  IMAD.U32 R0, RZ, RZ, UR38 ;  /* 0x00000026ff007e24 */ /* 0x000fca000f8e00ff */
[----:B------:R-:W-:-:S04]  /*5560*/  SHF.L.U32 R0, R0, 0x1f, RZ ;  /* 0x0000001f00007819 */ /* 0x000fc800000006ff */
[----:B------:R1:W2:Y:S01]  /*5570*/  SYNCS.PHASECHK.TRANS64.TRYWAIT P2, [UR10+0x30850], R0 ;  /* 0x03085000ff0075a7 */ /* 0x0002a2000804014a */
[----:B------:R-:W-:Y:S05]  /*5580*/  @!P0 BRA `(.L_x_1461) ;  /* 0x0000000000048947 */ /* 0x000fea0003800000 */
[----:B------:R-:W-:Y:S01]  /*5590*/  BPT.TRAP 0x1 ;  /* 0x000000040000795c */ /* 0x000fe20000300000 */
.L_x_1461:
[----:B--2---:R-:W-:Y:S05]  /*55a0*/  @P2 BRA `(.L_x_1462) ;  /* 0x0000000000082947 */ /* 0x004fea0003800000 */
[----:B------:R-:W2:Y:S02]  /*55b0*/  SYNCS.PHASECHK.TRANS64.TRYWAIT P2, [UR10+0x30850], R0 ;  /* 0x03085000ff0075a7 */ /* 0x000ea4000804014a */
[----:B--2---:R-:W-:Y:S05]  /*55c0*/  @!P2 BRA `(.L_x_1463) ;  /* 0x000001180074a947 */ /* 0x004fea0003800000 */
.L_x_1462:
[----:B------:R-:W-:Y:S01]  /*55d0*/  UIADD3 UR5, UR37, 0x400, URZ ;  /* 0x0000040025057890 */ /* 0x000fe2000fffe03f */
[----:B------:R-:W-:Y:S01]  /*55e0*/  WARPGROUP.ARRIVE ;  /* 0x00000000000079c5 */ /* 0x000fe20000000000 */
[----:B------:R-:W-:Y:S01]  /*55f0*/  UMOV UR15, 0x40000040 ;  /* 0x40000040000f7882 */ /* 0x000fe20000000000 */
[----:B------:R-:W-:Y:S01]  /*5600*/  PLOP3.LUT P2, PT, PT, PT, UP0, 0x80, 0x0 ;  /* 0x000000000000781c */ /* 0x000fe20003f4f008 */
[----:B------:R-:W-:Y:S01]  /*5610*/  USHF.R.U32.HI UR5, URZ, 0x4, UR5 ;  /* 0x000000043f057899 */ /* 0x000fe20008011605 */
[----:B------:R-:W-:Y:S01]  /*5620*/  PLOP3.LUT P3, PT, PT, PT, UP0, 0x80, 0x0 ;  /* 0x000000000000781c */ /* 0x000fe20003f6f008 */
[----:B0-----:R-:W-:Y:S01]  /*5630*/  VIADD R21, R22, UR61 ;  /* 0x0000003d16157c36 */ /* 0x001fe20008000000 */
[----:B------:R-:W-:Y:S01]  /*5640*/  ULDC UR11, c[0x0][0x9dc] ;  /* 0x00027700000b7ab9 */ /* 0x000fe20000000800 */
[----:B------:R-:W-:Y:S01]  /*5650*/  ULOP3.LUT UR5, UR5, 0x3fff, URZ, 0xc0, !UPT ;  /* 0x00003fff05057892 */ /* 0x000fe2000f8ec03f */
[----:B-1----:R-:W-:Y:S01]  /*5660*/  IMAD.U32 R0, RZ, RZ, UR6 ;  /* 0x00000006ff007e24 */ /* 0x002fe2000f8e00ff */
[----:B------:R-:W-:Y:S01]  /*5670*/  UMOV UR18, UR11 ;  /* 0x0000000b00127c82 */ /* 0x000fe20008000000 */
[----:B------:R-:W-:Y:S01]  /*5680*/  ULDC UR11, c[0x0][0x9e0] ;  /* 0x00027800000b7ab9 */ /* 0x000fe20000000800 */
[----:B------:R-:W-:Y:S01]  /*5690*/  ULOP3.LUT UR5, UR5, 0x2000000, URZ, 0xfc, !UPT ;  /* 0x0200000005057892 */ /* 0x000fe2000f8efc3f */
[----:B------:R-:W-:-:S03]  /*56a0*/  @!P1 VIADD R0, R0, 0x30840 ;  /* 0x0003084000009836 */ /* 0x000fc60000000000 */
[----:B------:R-:W-:Y:S02]  /*56b0*/  ULEA UR5, UR36, UR5, 0xb ;  /* 0x0000000524057291 */ /* 0x000fe4000f8e583f */
[----:B------:R-:W-:-:S05]  /*56c0*/  @!P1 PRMT R0, RZ, 0x654, R0 ;  /* 0x00000654ff009816 */ /* 0x000fca0000000000 */
        /* <DEDUP_REMOVED lines=16> */
[----:B------:R-:W-:Y:S02]  /*57d0*/  @UP0 ULDC UR5, c[0x0][0x44c] ;  /* 0x0001130000050ab9 */ /* 0x000fe40000000800 */
[----:B------:R-:W-:Y:S01]  /*57e0*/  @P2 IMAD.HI.U32 R2, R21, UR5, RZ ;  /* 0x0000000515022c27 */ /* 0x000fe2000f8e00ff */
[----:B------:R-:W-:Y:S01]  /*57f0*/  @UP0 ULDC UR5, c[0x0][0x450] ;  /* 0x0001140000050ab9 */ /* 0x000fe20000000800 */
[----:B------:R-:W-:-:S03]  /*5800*/  PLOP3.LUT P2, PT, PT, PT, UP1, 0x40, 0x0 ;  /* 0x000000000000781c */ /* 0x000fc60003f4e818 */
[----:B------:R-:W-:Y:S01]  /*5810*/  @P3 SHF.R.U32.HI R21, RZ, UR5, R2 ;  /* 0x00000005ff153c19 */ /* 0x000fe20008011602 */
[----:B------:R-:W-:Y:S01]  /*5820*/  IMAD.SHL.U32 R2, R20, 0x40, RZ ;  /* 0x0000004014027824 */ /* 0x000fe200078e00ff */
[----:B------:R-:W-:Y:S01]  /*5830*/  ULOP3.LUT UR5, URZ, UR18, URZ, 0x33, !UPT ;  /* 0x000000123f057292 */ /* 0x000fe2000f8e333f */
[----:B------:R-:W-:Y:S02]  /*5840*/  WARPGROUP.DEPBAR.LE gsb0, 0x0 ;  /* 0x00008000000079c5 */ /* 0x000fe40000010000 */
[----:B------:R-:W-:Y:S01]  /*5850*/  WARPGROUP.ARRIVE ;  /* 0x00000000000079c5 */ /* 0x000fe20000000000 */
[----:B------:R-:W0:Y:S11]  /*5860*/  SHFL.IDX PT, R189, R21, RZ, 0x1c1f ;  /* 0x001c1fff15bd7589 */ /* 0x000e3600000e0000 */
[----:B------:R-:W-:Y:S03]  /*5870*/  HGMMA.64x256x16.F32 R24, R184, gdesc[UR12].tnspB, R24, gsb0 ;  /* 0x43e0000cb8187df0 */ /* 0x000fe60008000818 */
[----:B------:R-:W-:-:S02]  /*5880*/  WARPGROUP.DEPBAR.LE gsb0, 0x0 ;  /* 0x00008000000079c5 */ /* 0x000fc40000010000 */
[----:B------:R-:W-:Y:S01]  /*5890*/  IADD3 R184, -R2, 0x1, RZ ;  /* 0x0000000102b87810 */ /* 0x000fe20007ffe1ff */
[----:B------:R-:W-:Y:S01]  /*58a0*/  IMAD.U32 R185, RZ, RZ, UR39 ;  /* 0x00000027ffb97e24 */ /* 0x000fe2000f8e00ff */
[----:B------:R1:W-:Y:S03]  /*58b0*/  @!P1 SYNCS.ARRIVE.TRANS64.RED.A1T0 RZ, [R0+URZ], RZ ;  /* 0x000000ff00ff99a7 */ /* 0x0003e6000810043f */
[----:B------:R-:W-:-:S05]  /*58c0*/  IMAD R184, R17, -0x2, R184 ;  /* 0xfffffffe11b87824 */ /* 0x000fca00078e02b8 */
[----:B------:R-:W-:-:S05]  /*58d0*/  IADD3 R184, -R185, UR60, R184 ;  /* 0x0000003cb9b87c10 */ /* 0x000fca000fffe1b8 */
[C---:B------:R-:W-:Y:S02]  /*58e0*/  VIADD R188, R184.reuse, UR11 ;  /* 0x0000000bb8bc7c36 */ /* 0x040fe40008000000 */
[----:B------:R-:W-:Y:S02]  /*58f0*/  VIADD R190, R184, UR5 ;  /* 0x00000005b8be7c36 */ /* 0x000fe40008000000 */
[--C-:B0-----:R-:W-:Y:S02]  /*5900*/  IMAD.IADD R186, R188, 0x1, R189.reuse ;  /* 0x00000001bcba7824 */ /* 0x101fe400078e02bd */
[----:B------:R-:W-:Y:S01]  /*5910*/  IMAD.IADD R187, R190, 0x1, R189 ;  /* 0x00000001bebb7824 */ /* 0x000fe200078e02bd */
[----:B-1----:R-:W-:Y:S06]  /*5920*/  @P2 BRA `(.L_x_1464) ;  /* 0x00000000005c2947 */ /* 0x002fec0003800000 */
[----:B------:R-:W-:Y:S01]  /*5930*/  IMAD.U32 R0, RZ, RZ, UR39 ;  /* 0x00000027ff007e24 */ /* 0x000fe2000f8e00ff */
[----:B------:R-:W-:Y:S04]  /*5940*/  BSSY B0, `(.L_x_1465) ;  /* 0x0000011000007945 */ /* 0x000fe80003800000 */
[----:B------:R-:W-:-:S04]  /*5950*/  IADD3 R189, -R0, UR60, R189 ;  /* 0x0000003c00bd7c10 */ /* 0x000fc8000fffe1bd */
        /* <DEDUP_REMOVED lines=10> */
.L_x_1466:
[----:B------:R-:W-:-:S05]  /*5a00*/  IMAD.U32 R191, RZ, RZ, UR59 ;  /* 0x0000003bffbf7e24 */ /* 0x000fca000f8e00ff */
[----:B------:R-:W-:-:S13]  /*5a10*/  ISETP.NE.AND P2, PT, R191, 0x1, PT ;  /* 0x00000001bf00780c */ /* 0x000fda0003f45270 */
[----:B------:R-:W0:Y:S02]  /*5a20*/  @P2 LDC.64 R184, c[0x0][0x9e8] ;  /* 0x00027a00ffb82b82 */ /* 0x000e240000000a00 */
[----:B0-----:R-:W-:-:S05]  /*5a30*/  @P2 IMAD.HI.U32 R184, R189, R184, RZ ;  /* 0x000000b8bdb82227 */ /* 0x001fca00078e00ff */
[----:B------:R-:W-:-:S07]  /*5a40*/  @P2 SHF.R.U32.HI R189, RZ, R185, R184 ;  /* 0x000000b9ffbd2219 */ /* 0x000fce00000116b8 */
.L_x_1467:
[----:B------:R-:W-:Y:S05]  /*5a50*/  BSYNC B0 ;  /* 0x0000000000007941 */ /* 0x000fea0003800000 */
.L_x_1465:
[----:B------:R-:W-:-:S04]  /*5a60*/  IMAD R0, R189, R191, -R2 ;  /* 0x000000bfbd007224 */ /* 0x000fc800078e0a02 */
[----:B------:R-:W-:-:S05]  /*5a70*/  IMAD R0, R17, -0x2, R0 ;  /* 0xfffffffe11007824 */ /* 0x000fca00078e0200 */
[----:B------:R-:W-:Y:S02]  /*5a80*/  VIADDMNMX R186, R0, R191, R186, PT ;  /* 0x000000bf00ba7246 */ /* 0x000fe400038001ba */
[----:B------:R-:W-:-:S07]  /*5a90*/  VIMNMX R187, R187, R0, !PT ;  /* 0x00000000bbbb7248 */ /* 0x000fce0007fe0100 */
.L_x_1464:
        /* <DEDUP_REMOVED lines=13> */
[----:B0-----:R-:W-:Y:S01]  /*5b70*/  IMAD.IADD R184, R188, 0x1, R21 ;  /* 0x00000001bcb87824 */ /* 0x001fe200078e0215 */
        /* <DEDUP_REMOVED lines=8> */
[C---:B------:R-:W-:Y:S02]  /*5c00*/  ISETP.GT.AND P3, PT, R187.reuse, 0x19, P2 ;  /* 0x00000019bb00780c */ /* 0x040fe40001764270 */
        /* <DEDUP_REMOVED lines=25> */
[----:B------:R-:W-:Y:S01]  /*5da0*/  ISETP.LT.OR P3, PT, R186, 0x3a, P3 ;  /* 0x0000003aba00780c */ /* 0x000fe20001f61670 */
[----:B------:R-:W-:Y:S01]  /*5db0*/  IMAD.IADD R186, R190, 0x1, R21 ;  /* 0x00000001beba7824 */ /* 0x000fe200078e0215 */
[----:B------:R-:W-:-:S02]  /*5dc0*/  FSEL R177, R177, -INF , !P4 ;  /* 0xff800000b1b17808 */ /* 0x000fc40006000000 */
[----:B------:R-:W-:Y:S02]  /*5dd0*/  FSEL R180, R180, -INF , !P6 ;  /* 0xff800000b4b47808 */ /* 0x000fe40007000000 */
[----:B------:R-:W-:Y:S01]  /*5de0*/  FSEL R181, R181, -INF , !P3 ;  /* 0xff800000b5b57808 */ /* 0x000fe20005800000 */
[----:B------:R-:W-:Y:S06]  /*5df0*/  @P5 BRA `(.L_x_1468) ;  /* 0x00000000005c5947 */ /* 0x000fec0003800000 */
        /* <DEDUP_REMOVED lines=13> */
.L_x_1470:
[----:B------:R-:W-:-:S05]  /*5ed0*/  IMAD.U32 R187, RZ, RZ, UR59 ;  /* 0x0000003bffbb7e24 */ /* 0x000fca000f8e00ff */
[----:B------:R-:W-:-:S13]  /*5ee0*/  ISETP.NE.AND P3, PT, R187, 0x1, PT ;  /* 0x00000001bb00780c */ /* 0x000fda0003f65270 */
[----:B------:R-:W0:Y:S02]  /*5ef0*/  @P3 LDC.64 R152, c[0x0][0x9e8] ;  /* 0x00027a00ff983b82 */ /* 0x000e240000000a00 */
[----:B0-----:R-:W-:-:S05]  /*5f00*/  @P3 IMAD.HI.U32 R152, R21, R152, RZ ;  /* 0x0000009815983227 */ /* 0x001fca00078e00ff */
[----:B------:R-:W-:-:S07]  /*5f10*/  @P3 SHF.R.U32.HI R21, RZ, R153, R152 ;  /* 0x00000099ff153219 */ /* 0x000fce0000011698 */
.L_x_1471:
[----:B------:R-:W-:Y:S05]  /*5f20*/  BSYNC B0 ;  /* 0x0000000000007941 */ /* 0x000fea0003800000 */
.L_x_1469:
[----:B------:R-:W-:-:S04]  /*5f30*/  IMAD R2, R21, R187, -R2 ;  /* 0x000000bb15027224 */ /* 0x000fc800078e0a02 */
[----:B------:R-:W-:-:S05]  /*5f40*/  IMAD R21, R17, -0x2, R2 ;  /* 0xfffffffe11157824 */ /* 0x000fca00078e0202 */
[----:B------:R-:W-:Y:S02]  /*5f50*/  VIADDMNMX R184, R21, R187, R184, PT ;  /* 0x000000bb15b87246 */ /* 0x000fe400038001b8 */
[----:B------:R-:W-:-:S07]  /*5f60*/  VIMNMX R186, R186, R21, !PT ;  /* 0x00000015baba7248 */ /* 0x000fce0007fe0100 */
.L_x_1468:
        /* <DEDUP_REMOVED lines=53> */
[----:B------:R-:W-:-:S02]  /*62c0*/  FMNMX.FTZ R153, R155, R2, !PT ;  /* 0x000000029b997209 */ /* 0x000fc40007810000 */
[----:B------:R-:W-:Y:S02]  /*62d0*/  ISETP.GT.AND P3, PT, R186, 0x29, P2 ;  /* 0x00000029ba00780c */ /* 0x000fe40001764270 */
[----:B------:R-:W-:Y:S02]  /*62e0*/  FMNMX.FTZ R2, R158, R153, !PT ;  /* 0x000000999e027209 */ /* 0x000fe40007810000 */
[----:B------:R-:W-:Y:S02]  /*62f0*/  FSEL R171, R171, -INF , !P5 ;  /* 0xff800000abab7808 */ /* 0x000fe40006800000 */
[----:B------:R-:W-:Y:S02]  /*6300*/  FMNMX.FTZ R153, R159, R2, !PT ;  /* 0x000000029f997209 */ /* 0x000fe40007810000 */
[----:B------:R-:W-:Y:S02]  /*6310*/  ISETP.LT.OR P6, PT, R184, 0x29, P6 ;  /* 0x00000029b800780c */ /* 0x000fe400037c1670 */
[----:B------:R-:W-:-:S02]  /*6320*/  FMNMX.FTZ R2, R162, R153, !PT ;  /* 0x00000099a2027209 */ /* 0x000fc40007810000 */
[----:B------:R-:W-:Y:S02]  /*6330*/  ISETP.GT.AND P5, PT, R186, 0x30, P2 ;  /* 0x00000030ba00780c */ /* 0x000fe400017a4270 */
[----:B------:R-:W-:Y:S02]  /*6340*/  FMNMX.FTZ R153, R163, R2, !PT ;  /* 0x00000002a3997209 */ /* 0x000fe40007810000 */
[----:B------:R-:W-:Y:S02]  /*6350*/  ISETP.LT.OR P3, PT, R184, 0x2a, P3 ;  /* 0x0000002ab800780c */ /* 0x000fe40001f61670 */
[----:B------:R-:W-:Y:S02]  /*6360*/  FSEL R174, R174, -INF , !P6 ;  /* 0xff800000aeae7808 */ /* 0x000fe40007000000 */
[----:B------:R-:W-:Y:S02]  /*6370*/  ISETP.GT.AND P6, PT, R186, 0x31, P2 ;  /* 0x00000031ba00780c */ /* 0x000fe400017c4270 */
[----:B0-----:R-:W-:-:S02]  /*6380*/  FMNMX.FTZ R21, R152, R21, !PT ;  /* 0x0000001598157209 */ /* 0x001fc40007810000 */
[----:B------:R-:W-:Y:S02]  /*6390*/  FSEL R175, R175, -INF , !P3 ;  /* 0xff800000afaf7808 */ /* 0x000fe40005800000 */
[C---:B------:R-:W-:Y:S01]  /*63a0*/  FSETP.NEU.FTZ.AND P4, PT, R21.reuse, -INF , PT ;  /* 0xff8000001500780b */ /* 0x040fe20003f9d000 */
[----:B------:R-:W-:Y:S01]  /*63b0*/  FMUL.FTZ R152, R21, UR5 ;  /* 0x0000000515987c20 */ /* 0x000fe20008410000 */
[----:B------:R-:W-:Y:S02]  /*63c0*/  ISETP.LT.OR P5, PT, R184, 0x31, P5 ;  /* 0x00000031b800780c */ /* 0x000fe40002fa1670 */
[----:B------:R-:W-:Y:S02]  /*63d0*/  ISETP.GT.AND P3, PT, R186, 0x38, P2 ;  /* 0x00000038ba00780c */ /* 0x000fe40001764270 */
[----:B------:R-:W-:Y:S02]  /*63e0*/  FSEL R2, R152, RZ, P4 ;  /* 0x000000ff98027208 */ /* 0x000fe40002000000 */
[----:B------:R-:W-:-:S02]  /*63f0*/  FMNMX.FTZ R152, R166, R153, !PT ;  /* 0x00000099a6987209 */ /* 0x000fc40007810000 */
        /* <DEDUP_REMOVED lines=31> */
[----:B------:R-:W-:Y:S01]  /*65f0*/  FFMA.FTZ R181, R181, UR5, -R2 ;  /* 0x00000005b5b57c23 */ /* 0x000fe20008010802 */
[----:B------:R-:W-:Y:S01]  /*6600*/  FSEL R187, R21, RZ, P4 ;  /* 0x000000ff15bb7208 */ /* 0x000fe20002000000 */
[----:B------:R-:W-:Y:S01]  /*6610*/  MUFU.EX2 R153, R153 ;  /* 0x0000009900997308 */ /* 0x000fe20000000800 */
[----:B------:R-:W-:-:S03]  /*6620*/  FMNMX.FTZ R0, R183, R0, !PT ;  /* 0x00000000b7007209 */ /* 0x000fc60007810000 */
[----:B------:R-:W-:Y:S02]  /*6630*/  FADD.FTZ R187, -R187, R4 ;  /* 0x00000004bbbb7221 */ /* 0x000fe40000010100 */
[----:B------:R-:W0:Y:S02]  /*6640*/  SHFL.BFLY PT, R185, R0, 0x2, 0x1f ;  /* 0x0c401f0000b97f89 */ /* 0x000e2400000e0000 */
[----:B------:R-:W-:Y:S01]  /*6650*/  FMUL.FTZ R187, R187, UR5 ;  /* 0x00000005bbbb7c20 */ /* 0x000fe20008410000 */
[----:B------:R-:W-:Y:S08]  /*6660*/  MUFU.EX2 R196, R196 ;  /* 0x000000c400c47308 */ /* 0x000ff00000000800 */
[----:B------:R-:W-:Y:S08]  /*6670*/  MUFU.EX2 R198, R198 ;  /* 0x000000c600c67308 */ /* 0x000ff00000000800 */
[----:B------:R-:W-:Y:S01]  /*6680*/  MUFU.EX2 R157, R157 ;  /* 0x0000009d009d7308 */ /* 0x000fe20000000800 */
[----:B0-----:R-:W-:-:S07]  /*6690*/  FMNMX.FTZ R185, R0, R185, !PT ;  /* 0x000000b900b97209 */ /* 0x001fce0007810000 */
[----:B------:R-:W0:Y:S01]  /*66a0*/  MUFU.EX2 R0, R187 ;  /* 0x000000bb00007308 */ /* 0x000e220000000800 */
[----:B------:R-:W1:Y:S07]  /*66b0*/  SHFL.BFLY PT, R152, R185, 0x1, 0x1f ;  /* 0x0c201f00b9987f89 */ /* 0x000e6e00000e0000 */
[----:B------:R-:W2:Y:S08]  /*66c0*/  MUFU.EX2 R192, R192 ;  /* 0x000000c000c07308 */ /* 0x000eb00000000800 */
[----:B------:R-:W3:Y:S08]  /*66d0*/  MUFU.EX2 R161, R161 ;  /* 0x000000a100a17308 */ /* 0x000ef00000000800 */
[----:B------:R-:W-:Y:S01]  /*66e0*/  MUFU.EX2 R194, R194 ;  /* 0x000000c200c27308 */ /* 0x000fe20000000800 */
[----:B-1----:R-:W-:-:S04]  /*66f0*/  FMNMX.FTZ R152, R185, R152, !PT ;  /* 0x00000098b9987209 */ /* 0x002fc80007810000 */
[C---:B------:R-:W-:Y:S01]  /*6700*/  FSETP.NEU.FTZ.AND P2, PT, R152.reuse, -INF , PT ;  /* 0xff8000009800780b */ /* 0x040fe20003f5d000 */
[C---:B------:R-:W-:Y:S02]  /*6710*/  FMUL.FTZ R156, R152.reuse, UR5 ;  /* 0x00000005989c7c20 */ /* 0x040fe40008410000 */
[----:B------:R-:W-:Y:S01]  /*6720*/  MUFU.EX2 R165, R165 ;  /* 0x000000a500a57308 */ /* 0x000fe20000000800 */
[----:B------:R-:W-:Y:S02]  /*6730*/  FSEL R2, R152, RZ, P2 ;  /* 0x000000ff98027208 */ /* 0x000fe40001000000 */
[----:B------:R-:W-:Y:S02]  /*6740*/  FSEL R156, R156, RZ, P2 ;  /* 0x000000ff9c9c7208 */ /* 0x000fe40001000000 */
[----:B------:R-:W-:Y:S01]  /*6750*/  ISETP.GT.AND P2, PT, R20, UR58, PT ;  /* 0x0000003a14007c0c */ /* 0x000fe2000bf44270 */
[----:B------:R-:W-:Y:S01]  /*6760*/  FADD.FTZ R2, -R2, R3 ;  /* 0x0000000302027221 */ /* 0x000fe20000010100 */
[----:B0-----:R-:W-:Y:S01]  /*6770*/  FFMA.FTZ R3, R0, R16, R153 ;  /* 0x0000001000037223 */ /* 0x001fe20000010099 */
        /* <DEDUP_REMOVED lines=19> */
[----:B--2---:R-:W-:Y:S01]  /*68b0*/  FADD.FTZ R164, R192, R3 ;  /* 0x00000003c0a47221 */ /* 0x004fe20000010000 */
[----:B------:R-:W-:Y:S01]  /*68c0*/  FFMA.FTZ R182, R182, UR5, -R156 ;  /* 0x00000005b6b67c23 */ /* 0x000fe2000801089c */
[----:B------:R-:W-:Y:S01]  /*68d0*/  IMAD.U32 R155, RZ, RZ, UR10 ;  /* 0x0000000aff9b7e24 */ /* 0x000fe2000f8e00ff */
[----:B------:R-:W1:Y:S01]  /*68e0*/  MUFU.EX2 R4, R4 ;  /* 0x0000000400047308 */ /* 0x000e620000000800 */
[----:B------:R-:W-:Y:S01]  /*68f0*/  F2FP.F16.F32.PACK_AB R196, R196, R153 ;  /* 0x00000099c4c4723e */ /* 0x000fe200000000ff */
[----:B------:R-:W-:Y:S01]  /*6900*/  VIADD R20, R20, 0xffffffff ;  /* 0xffffffff14147836 */ /* 0x000fe20000000000 */
[----:B------:R-:W-:Y:S01]  /*6910*/  F2FP.F16.F32.PACK_AB R198, R157, R198 ;  /* 0x000000c69dc6723e */ /* 0x000fe200000000ff */
[----:B------:R-:W-:Y:S01]  /*6920*/  @!P1 VIADD R155, R155, 0x30860 ;  /* 0x000308609b9b9836 */ /* 0x000fe20000000000 */
[----:B---3--:R-:W-:-:S03]  /*6930*/  F2FP.F16.F32.PACK_AB R192, R161, R192 ;  /* 0x000000c0a1c0723e */ /* 0x008fc600000000ff */
        /* <DEDUP_REMOVED lines=15> */
[----:B------:R-:W-:-:S05]  /*6a30*/  IMAD.MOV.U32 R4, RZ, RZ, R21 ;  /* 0x000000ffff047224 */ /* 0x000fca00078e0015 */
        /* <DEDUP_REMOVED lines=31> */
[----:B---3--:R-:W-:-:S07]  /*6c30*/  FADD.FTZ R3, R191, R16 ;  /* 0x00000010bf037221 */ /* 0x008fce0000010000 */
[----:B------:R-:W3:Y:S01]  /*6c40*/  MUFU.EX2 R185, R185 ;  /* 0x000000b900b97308 */ /* 0x000ee20000000800 */
[C---:B-1----:R-:W-:Y:S01]  /*6c50*/  FADD.FTZ R5, R177.reuse, R166 ;  /* 0x000000a6b1057221 */ /* 0x042fe20000010000 */
[----:B------:R-:W-:-:S06]  /*6c60*/  F2FP.F16.F32.PACK_AB R184, R177, R184 ;  /* 0x000000b8b1b8723e */ /* 0x000fcc00000000ff */
[----:B------:R-:W1:Y:S01]  /*6c70*/  MUFU.EX2 R179, R179 ;  /* 0x000000b300b37308 */ /* 0x000e620000000800 */
[C---:B--2---:R-:W-:Y:S01]  /*6c80*/  FADD.FTZ R166, R164.reuse, R3 ;  /* 0x00000003a4a67221 */ /* 0x044fe20000010000 */
[----:B------:R-:W-:Y:S01]  /*6c90*/  F2FP.F16.F32.PACK_AB R191, R164, R191 ;  /* 0x000000bfa4bf723e */ /* 0x000fe200000000ff */
[----:B------:R-:W-:-:S05]  /*6ca0*/  IMAD.MOV.U32 R3, RZ, RZ, R152 ;  /* 0x000000ffff037224 */ /* 0x000fca00078e0098 */
[----:B------:R-:W2:Y:S01]  /*6cb0*/  MUFU.EX2 R186, R186 ;  /* 0x000000ba00ba7308 */ /* 0x000ea20000000800 */
[----:B---3--:R-:W-:-:S07]  /*6cc0*/  FADD.FTZ R166, R185, R166 ;  /* 0x000000a6b9a67221 */ /* 0x008fce0000010000 */
[----:B------:R-:W3:Y:S01]  /*6cd0*/  MUFU.EX2 R187, R182 ;  /* 0x000000b600bb7308 */ /* 0x000ee20000000800 */
[C---:B-1----:R-:W-:Y:S01]  /*6ce0*/  FADD.FTZ R166, R179.reuse, R166 ;  /* 0x000000a6b3a67221 */ /* 0x042fe20000010000 */
[----:B------:R-:W-:-:S06]  /*6cf0*/  F2FP.F16.F32.PACK_AB R185, R179, R185 ;  /* 0x000000b9b3b9723e */ /* 0x000fcc00000000ff */
[----:B------:R-:W1:Y:S01]  /*6d00*/  MUFU.EX2 R181, R181 ;  /* 0x000000b500b57308 */ /* 0x000e620000000800 */
[----:B--2---:R-:W-:-:S07]  /*6d10*/  FADD.FTZ R16, R186, R5 ;  /* 0x00000005ba107221 */ /* 0x004fce0000010000 */
[----:B------:R-:W2:Y:S01]  /*6d20*/  MUFU.EX2 R156, R156 ;  /* 0x0000009c009c7308 */ /* 0x000ea20000000800 */
[----:B---3--:R-:W-:Y:S01]  /*6d30*/  FADD.FTZ R166, R187, R166 ;  /* 0x000000a6bba67221 */ /* 0x008fe20000010000 */
[C---:B-1----:R-:W-:Y:S01]  /*6d40*/  FADD.FTZ R16, R181.reuse, R16 ;  /* 0x00000010b5107221 */ /* 0x042fe20000010000 */
[----:B------:R-:W-:Y:S02]  /*6d50*/  F2FP.F16.F32.PACK_AB R186, R181, R186 ;  /* 0x000000bab5ba723e */ /* 0x000fe400000000ff */
[C---:B--2---:R-:W-:Y:S01]  /*6d60*/  FADD.FTZ R5, R156.reuse, R166 ;  /* 0x000000a69c057221 */ /* 0x044fe20000010000 */
[----:B------:R-:W-:Y:S01]  /*6d70*/  F2FP.F16.F32.PACK_AB R187, R156, R187 ;  /* 0x000000bb9cbb723e */ /* 0x000fe200000000ff */
[----:B0-----:R-:W-:Y:S06]  /*6d80*/  @P2 BRA `(.L_x_1472) ;  /* 0xffffffd8002c2947 */ /* 0x001fec000383ffff */
[----:B------:R-:W-:Y:S01]  /*6d90*/  IMAD.MOV.U32 R3, RZ, RZ, R152 ;  /* 0x000000ffff037224 */ /* 0x000fe200078e0098 */
[----:B------:R-:W-:Y:S01]  /*6da0*/  UMOV UR36, UR4 ;  /* 0x0000000400247c82 */ /* 0x000fe20008000000 */
[----:B------:R-:W-:Y:S01]  /*6db0*/  IMAD.MOV.U32 R4, RZ, RZ, R21 ;  /* 0x000000ffff047224 */ /* 0x000fe200078e0015 */
[----:B------:R-:W-:-:S06]  /*6dc0*/  UMOV UR38, UR7 ;  /* 0x0000000700267c82 */ /* 0x000fcc0008000000 */
.L_x_1455:
[----:B------:R-:W-:Y:S01]  /*6dd0*/  ULDC UR4, c[0x0][0x448] ;  /* 0x0001120000047ab9 */ /* 0x000fe20000000800 */
[----:B------:R-:W-:Y:S02]  /*6de0*/  UIADD3 UR10, UR61, 0x7f, URZ ;  /* 0x0000007f3d0a7890 */ /* 0x000fe4000fffe03f */
[----:B------:R-:W-:Y:S02]  /*6df0*/  UISETP.NE.AND UP0, UPT, UR4, 0x1, UPT ;  /* 0x000000010400788c */ /* 0x000fe4000bf05270 */
[----:B------:R-:W-:Y:S01]  /*6e00*/  UIADD3 UR11, UR60, 0x1, -UR39 ;  /* 0x000000013c0b7890 */ /* 0x000fe2000fffe827 */
[----:B------:R-:W-:Y:S02]  /*6e10*/  ULDC UR4, c[0x0][0x9e4] ;  /* 0x0002790000047ab9 */ /* 0x000fe40000000800 */
[----:B------:R-:W-:-:S06]  /*6e20*/  UISETP.GE.AND UP1, UPT, UR4, 0x1, UPT ;  /* 0x000000010400788c */ /* 0x000fcc000bf26270 */
[----:B------:R-:W-:Y:S01]  /*6e30*/  @UP0 ULDC UR6, c[0x0][0x44c] ;  /* 0x0001130000060ab9 */ /* 0x000fe20000000800 */
[----:B------:R-:W-:Y:S01]  /*6e40*/  PLOP3.LUT P6, PT, PT, PT, UP1, 0x80, 0x0 ;  /* 0x000000000000781c */ /* 0x000fe20003fcf018 */
[----:B------:R-:W-:Y:S01]  /*6e50*/  UIMAD.WIDE.U32 UR6, UR10, UR6, URZ ;  /* 0x000000060a0672a5 */ /* 0x000fe2000f8e003f */
[----:B------:R-:W-:-:S03]  /*6e60*/  @UP0 ULDC UR14, c[0x0][0x450] ;  /* 0x00011400000e0ab9 */ /* 0x000fc60000000800 */
[----:B------:R-:W-:-:S04]  /*6e70*/  @UP0 USHF.R.U32.HI UR10, URZ, UR14, UR7 ;  /* 0x0000000e3f0a0299 */ /* 0x000fc80008011607 */
[----:B------:R-:W-:-:S04]  /*6e80*/  UIADD3 UR10, UR11, UR10, URZ ;  /* 0x0000000a0b0a7290 */ /* 0x000fc8000fffe03f */
[----:B------:R-:W-:Y:S01]  /*6e90*/  UIADD3 UR18, UR10, -UR18, URZ ;  /* 0x800000120a127290 */ /* 0x000fe2000fffe03f */
[----:B------:R-:W-:Y:S11]  /*6ea0*/  @!P6 BRA `(.L_x_1473) ;  /* 0x000000000048e947 */ /* 0x000ff60003800000 */
[----:B------:R-:W-:Y:S02]  /*6eb0*/  UMOV UR14, UR10 ;  /* 0x0000000a000e7c82 */ /* 0x000fe40008000000 */
        /* <DEDUP_REMOVED lines=10> */
.L_x_1474:
[----:B------:R-:W-:-:S11]  /*6f60*/  UISETP.NE.AND UP1, UPT, UR4, 0x1, UPT ;  /* 0x000000010400788c */ /* 0x000fd6000bf25270 */
[----:B------:R-:W-:Y:S02]  /*6f70*/  @UP1 ULDC.64 UR6, c[0x0][0x9e8] ;  /* 0x00027a0000061ab9 */ /* 0x000fe40000000a00 */
[----:B------:R-:W-:-:S04]  /*6f80*/  UIMAD.WIDE.U32 UR10, UR14, UR6, URZ ;  /* 0x000000060e0a72a5 */ /* 0x000fc8000f8e003f */
[----:B------:R-:W-:-:S12]  /*6f90*/  @UP1 USHF.R.U32.HI UR14, URZ, UR7, UR11 ;  /* 0x000000073f0e1299 */ /* 0x000fd8000801160b */
.L_x_1475:
[----:B------:R-:W-:-:S04]  /*6fa0*/  UIMAD UR4, UR14, UR4, URZ ;  /* 0x000000040e0472a4 */ /* 0x000fc8000f8e023f */
[----:B------:R-:W-:-:S04]  /*6fb0*/  UISETP.LT.AND UP1, UPT, UR18, UR4, UPT ;  /* 0x000000041200728c */ /* 0x000fc8000bf21270 */
[----:B------:R-:W-:-:S12]  /*6fc0*/  USEL UR18, UR18, UR4, !UP1 ;  /* 0x0000000412127287 */ /* 0x000fd8000c800000 */
.L_x_1473:
[----:B------:R-:W-:Y:S01]  /*6fd0*/  UIADD3 UR18, UR18, 0x3f, URZ ;  /* 0x0000003f12127890 */ /* 0x000fe2000fffe03f */
[----:B------:R-:W-:-:S03]  /*6fe0*/  R2UR UR6, R23 ;  /* 0x00000000170672ca */ /* 0x000fc600000e0000 */
[----:B------:R-:W-:-:S04]  /*6ff0*/  USHF.R.S32.HI UR4, URZ, 0x1f, UR18 ;  /* 0x0000001f3f047899 */ /* 0x000fc80008011412 */
[----:B------:R-:W-:-:S04]  /*7000*/  ULEA.HI UR4, UR4, UR18, URZ, 0x6 ;  /* 0x0000001204047291 */ /* 0x000fc8000f8f303f */
[----:B------:R-:W-:-:S04]  /*7010*/  USHF.R.S32.HI UR4, URZ, 0x6, UR4 ;  /* 0x000000063f047899 */ /* 0x000fc80008011404 */
[----:B------:R-:W-:-:S04]  /*7020*/  UISETP.LT.AND UP1, UPT, UR6, UR4, UPT ;  /* 0x000000040600728c */ /* 0x000fc8000bf21270 */
[----:B------:R-:W-:-:S06]  /*7030*/  USEL UR58, UR6, UR4, !UP1 ;  /* 0x00000004063a7287 */ /* 0x000fcc000c800000 */
[----:B------:R-:W-:-:S13]  /*7040*/  ISETP.GE.AND P2, PT, R20, UR58, PT ;  /* 0x0000003a14007c0c */ /* 0x000fda000bf46270 */
[----:B------:R-:W-:Y:S05]  /*7050*/  @!P2 BRA `(.L_x_1476) ;  /* 0x0000001c002ca947 */ /* 0x000fea0003800000 */
[----:B------:R-:W-:Y:S01]  /*7060*/  IMAD.MOV.U32 R218, RZ, RZ, R3 ;  /* 0x000000ffffda7224 */ /* 0x000fe200078e0003 */
[----:B------:R-:W-:Y:S01]  /*7070*/  UMOV UR6, UR38 ;  /* 0x0000002600067c82 */ /* 0x000fe20008000000 */
[----:B------:R-:W-:Y:S01]  /*7080*/  IMAD.MOV.U32 R21, RZ, RZ, R4 ;  /* 0x000000ffff157224 */ /* 0x000fe200078e0004 */
[----:B------:R-:W-:Y:S01]  /*7090*/  UMOV UR4, UR36 ;  /* 0x0000002400047c82 */ /* 0x000fe20008000000 */
[----:B------:R-:W-:-:S05]  /*70a0*/  ULDC UR59, c[0x0][0x988] ;  /* 0x00026200003b7ab9 */ /* 0x000fca0000000800 */
.L_x_1485:
        /* <DEDUP_REMOVED lines=8> */
.L_x_1477:
[----:B------:R-:W-:Y:S01]  /*7130*/  ULEA UR5, UR36, UR37, 0x3 ;  /* 0x0000002524057291 */ /* 0x000fe2000f8e183f */
[----:B------:R-:W-:-:S05]  /*7140*/  IMAD.U32 R3, RZ, RZ, UR38 ;  /* 0x00000026ff037e24 */ /* 0x000fca000f8e00ff */
[----:B------:R-:W-:-:S04]  /*7150*/  SHF.L.U32 R3, R3, 0x1f, RZ ;  /* 0x0000001f03037819 */ /* 0x000fc800000006ff */
[----:B------:R0:W1:Y:S01]  /*7160*/  SYNCS.PHASECHK.TRANS64.TRYWAIT P2, [UR5+0x30830], R3 ;  /* 0x03083003ff0075a7 */ /* 0x0000620008040145 */
[----:B------:R-:W-:Y:S05]  /*7170*/  @!P0 BRA `(.L_x_1478) ;  /* 0x0000000000048947 */ /* 0x000fea0003800000 */
[----:B------:R-:W-:Y:S01]  /*7180*/  BPT.TRAP 0x1 ;  /* 0x000000040000795c */ /* 0x000fe20000300000 */
.L_x_1478:
[----:B-1----:R-:W-:Y:S05]  /*7190*/  @P2 BRA `(.L_x_1479) ;  /* 0x0000000000082947 */ /* 0x002fea0003800000 */
[----:B------:R-:W1:Y:S02]  /*71a0*/  SYNCS.PHASECHK.TRANS64.TRYWAIT P2, [UR5+0x30830], R3 ;  /* 0x03083003ff0075a7 */ /* 0x000e640008040145 */
[----:B-1----:R-:W-:Y:S05]  /*71b0*/  @!P2 BRA `(.L_x_1480) ;  /* 0x000000fc0090a947 */ /* 0x002fea0003800000 */
.L_x_1479:
[----:B------:R-:W-:Y:S01]  /*71c0*/  R2UR UR5, R18 ;  /* 0x00000000120572ca */ /* 0x000fe200000e0000 */
[----:B------:R-:W-:Y:S01]  /*71d0*/  WARPGROUP.ARRIVE ;  /* 0x00000000000079c5 */ /* 0x000fe20000000000 */
        /* <DEDUP_REMOVED lines=222> */
.L_x_1481:
[----:B------:R-:W-:Y:S01]  /*7fc0*/  ULEA UR14, UR4, UR37, 0x3 ;  /* 0x00000025040e7291 */ /* 0x000fe2000f8e183f */
[----:B------:R-:W-:-:S05]  /*7fd0*/  IMAD.U32 R0, RZ, RZ, UR6 ;  /* 0x00000006ff007e24 */ /* 0x000fca000f8e00ff */
[----:B------:R-:W-:-:S04]  /*7fe0*/  SHF.L.U32 R0, R0, 0x1f, RZ ;  /* 0x0000001f00007819 */ /* 0x000fc800000006ff */
[----:B------:R2:W3:Y:S01]  /*7ff0*/  SYNCS.PHASECHK.TRANS64.TRYWAIT P2, [UR14+0x30850], R0 ;  /* 0x03085000ff0075a7 */ /* 0x0004e2000804014e */
[----:B------:R-:W-:Y:S05]  /*8000*/  @!P0 BRA `(.L_x_1482) ;  /* 0x0000000000048947 */ /* 0x000fea0003800000 */
[----:B------:R-:W-:Y:S01]  /*8010*/  BPT.TRAP 0x1 ;  /* 0x000000040000795c */ /* 0x000fe20000300000 */
.L_x_1482:
[----:B---3--:R-:W-:Y:S05]  /*8020*/  @P2 BRA `(.L_x_1483) ;  /* 0x0000000000082947 */ /* 0x008fea0003800000 */
[----:B------:R-:W3:Y:S02]  /*8030*/  SYNCS.PHASECHK.TRANS64.TRYWAIT P2, [UR14+0x30850], R0 ;  /* 0x03085000ff0075a7 */ /* 0x000ee4000804014e */
[----:B---3--:R-:W-:Y:S05]  /*8040*/  @!P2 BRA `(.L_x_1484) ;  /* 0x000000f00004a947 */ /* 0x008fea0003800000 */
.L_x_1483:
[----:B------:R-:W-:Y:S01]  /*8050*/  UIADD3 UR5, UR37, 0x400, URZ ;  /* 0x0000040025057890 */ /* 0x000fe2000fffe03f */
[----:B------:R-:W-:Y:S01]  /*8060*/  WARPGROUP.ARRIVE ;  /* 0x00000000000079c5 */ /* 0x000fe20000000000 */
[----:B------:R-:W-:Y:S01]  /*8070*/  UMOV UR11, 0x40000040 ;  /* 0x40000040000b7882 */ /* 0x000fe20000000000 */
[----:B0-2---:R-:W-:Y:S01]  /*8080*/  FMNMX.FTZ R0, R152, R21, !PT ;  /* 0x0000001598007209 */ /* 0x005fe20007810000 */
[----:B------:R-:W-:Y:S01]  /*8090*/  USHF.R.U32.HI UR5, URZ, 0x4, UR5 ;  /* 0x000000043f057899 */ /* 0x000fe20008011605 */
[C---:B------:R-:W-:Y:S01]  /*80a0*/  ISETP.GT.AND P2, PT, R20.reuse, UR58, PT ;  /* 0x0000003a14007c0c */ /* 0x040fe2000bf44270 */
        /* <DEDUP_REMOVED lines=198> */
.L_x_1476:
        /* <DEDUP_REMOVED lines=9> */
.L_x_1503:
        /* <DEDUP_REMOVED lines=8> */
.L_x_1487:
[----:B------:R-:W-:Y:S01]  /*8e20*/  ULEA UR5, UR36, UR37, 0x3 ;  /* 0x0000002524057291 */ /* 0x000fe2000f8e183f */
[----:B------:R-:W-:-:S05]  /*8e30*/  IMAD.U32 R3, RZ, RZ, UR38 ;  /* 0x00000026ff037e24 */ /* 0x000fca000f8e00ff */
[----:B------:R-:W-:-:S04]  /*8e40*/  SHF.L.U32 R3, R3, 0x1f, RZ ;  /* 0x0000001f03037819 */ /* 0x000fc800000006ff */
[----:B------:R0:W1:Y:S01]  /*8e50*/  SYNCS.PHASECHK.TRANS64.TRYWAIT P2, [UR5+0x30830], R3 ;  /* 0x03083003ff0075a7 */ /* 0x0000620008040145 */
[----:B------:R-:W-:Y:S05]  /*8e60*/  @!P0 BRA `(.L_x_1488) ;  /* 0x0000000000048947 */ /* 0x000fea0003800000 */
[----:B------:R-:W-:Y:S01]  /*8e70*/  BPT.TRAP 0x1 ;  /* 0x000000040000795c */ /* 0x000fe20000300000 */
.L_x_1488:
[----:B-1----:R-:W-:Y:S05]  /*8e80*/  @P2 BRA `(.L_x_1489) ;  /* 0x0000000000082947 */ /* 0x002fea0003800000 */
[----:B------:R-:W1:Y:S02]  /*8e90*/  SYNCS.PHASECHK.TRANS64.TRYWAIT P2, [UR5+0x30830], R3 ;  /* 0x03083003ff0075a7 */ /* 0x000e640008040145 */
[----:B-1----:R-:W-:Y:S05]  /*8ea0*/  @!P2 BRA `(.L_x_1490) ;  /* 0x000000e00084a947 */ /* 0x002fea0003800000 */
.L_x_1489:
        /* <DEDUP_REMOVED lines=224> */
.L_x_1491:
[----:B------:R-:W-:Y:S01]  /*9cb0*/  ULEA UR14, UR4, UR37, 0x3 ;  /* 0x00000025040e7291 */ /* 0x000fe2000f8e183f */
[----:B------:R-:W-:-:S05]  /*9cc0*/  IMAD.U32 R0, RZ, RZ, UR6 ;  /* 0x00000006ff007e24 */ /* 0x000fca000f8e00ff */
[----:B------:R-:W-:-:S04]  /*9cd0*/  SHF.L.U32 R0, R0, 0x1f, RZ ;  /* 0x0000001f00007819 */ /* 0x000fc800000006ff */
[----:B------:R2:W3:Y:S01]  /*9ce0*/  SYNCS.PHASECHK.TRANS64.TRYWAIT P2, [UR14+0x30850], R0 ;  /* 0x03085000ff0075a7 */ /* 0x0004e2000804014e */
[----:B------:R-:W-:Y:S05]  /*9cf0*/  @!P0 BRA `(.L_x_1492) ;  /* 0x0000000000048947 */ /* 0x000fea0003800000 */
[----:B------:R-:W-:Y:S01]  /*9d00*/  BPT.TRAP 0x1 ;  /* 0x000000040000795c */ /* 0x000fe20000300000 */
.L_x_1492:
[----:B---3--:R-:W-:Y:S05]  /*9d10*/  @P2 BRA `(.L_x_1493) ;  /* 0x0000000000082947 */ /* 0x008fea0003800000 */
[----:B------:R-:W3:Y:S02]  /*9d20*/  SYNCS.PHASECHK.TRANS64.TRYWAIT P2, [UR14+0x30850], R0 ;  /* 0x03085000ff0075a7 */ /* 0x000ee4000804014e */
[----:B---3--:R-:W-:Y:S05]  /*9d30*/  @!P2 BRA `(.L_x_1494) ;  /* 0x000000d000f8a947 */ /* 0x008fea0003800000 */
.L_x_1493:
[----:B------:R-:W-:Y:S01]  /*9d40*/  UIADD3 UR5, UR37, 0x400, URZ ;  /* 0x0000040025057890 */ /* 0x000fe2000fffe03f */
[----:B------:R-:W-:Y:S01]  /*9d50*/  WARPGROUP.ARRIVE ;  /* 0x00000000000079c5 */ /* 0x000fe20000000000 */
[----:B------:R-:W-:Y:S01]  /*9d60*/  UMOV UR11, 0x40000040 ;  /* 0x40000040000b7882 */ /* 0x000fe20000000000 */
[----:B------:R-:W-:Y:S01]  /*9d70*/  PLOP3.LUT P2, PT, PT, PT, UP0, 0x80, 0x0 ;  /* 0x000000000000781c */ /* 0x000fe20003f4f008 */
[----:B------:R-:W-:Y:S01]  /*9d80*/  USHF.R.U32.HI UR5, URZ, 0x4, UR5 ;  /* 0x000000043f057899 */ /* 0x000fe20008011605 */
[----:B-1----:R-:W-:Y:S01]  /*9d90*/  IMAD.SHL.U32 R4, R20, 0x40, RZ ;  /* 0x0000004014047824 */ /* 0x002fe200078e00ff */
[----:B------:R-:W-:Y:S01]  /*9da0*/  ULDC UR6, c[0x0][0x9e0] ;  /* 0x0002780000067ab9 */ /* 0x000fe20000000800 */
[----:B0-2---:R-:W-:Y:S01]  /*9db0*/  IMAD.U32 R0, RZ, RZ, UR7 ;  /* 0x00000007ff007e24 */ /* 0x005fe2000f8e00ff */
[----:B------:R-:W-:Y:S01]  /*9dc0*/  ULOP3.LUT UR5, UR5, 0x3fff, URZ, 0xc0, !UPT ;  /* 0x00003fff05057892 */ /* 0x000fe2000f8ec03f */
[----:B------:R-:W-:-:S03]  /*9dd0*/  IMAD.U32 R3, RZ, RZ, UR39 ;  /* 0x00000027ff037e24 */ /* 0x000fc6000f8e00ff */
[----:B------:R-:W-:Y:S01]  /*9de0*/  ULOP3.LUT UR5, UR5, 0x2000000, URZ, 0xfc, !UPT ;  /* 0x0200000005057892 */ /* 0x000fe2000f8efc3f */
[----:B------:R-:W-:-:S03]  /*9df0*/  @!P1 LEA R0, R0, UR37, 0x3 ;  /* 0x0000002500009c11 */ /* 0x000fc6000f8e18ff */
[----:B------:R-:W-:Y:S02]  /*9e00*/  ULEA UR4, UR4, UR5, 0xb ;  /* 0x0000000504047291 */ /* 0x000fe4000f8e583f */
[----:B------:R-:W-:-:S05]  /*9e10*/  @!P1 VIADD R0, R0, 0x30840 ;  /* 0x0003084000009836 */ /* 0x000fca0000000000 */
[----:B------:R-:W-:Y:S01]  /*9e20*/  UMOV UR10, UR4 ;  /* 0x00000004000a7c82 */ /* 0x000fe20008000000 */
[----:B------:R-:W-:Y:S01]  /*9e30*/  @!P1 PRMT R0, RZ, 0x654, R0 ;  /* 0x00000654ff009816 */ /* 0x000fe20000000000 */
        /* <DEDUP_REMOVED lines=22> */
[----:B------:R0:W-:Y:S03]  /*9fa0*/  @!P1 SYNCS.ARRIVE.TRANS64.RED.A1T0 RZ, [R0+URZ], RZ ;  /* 0x000000ff00ff99a7 */ /* 0x0001e6000810043f */
[----:B------:R-:W-:Y:S01]  /*9fb0*/  @P2 IMAD.HI.U32 R2, R184, UR4, RZ ;  /* 0x00000004b8022c27 */ /* 0x000fe2000f8e00ff */
[----:B------:R-:W-:-:S04]  /*9fc0*/  @UP0 ULDC UR4, c[0x0][0x450] ;  /* 0x0001140000040ab9 */ /* 0x000fc80000000800 */
[----:B------:R-:W-:Y:S01]  /*9fd0*/  @P2 SHF.R.U32.HI R184, RZ, UR4, R2 ;  /* 0x00000004ffb82c19 */ /* 0x000fe20008011602 */
[----:B------:R-:W-:Y:S01]  /*9fe0*/  ULOP3.LUT UR4, URZ, UR59, URZ, 0x33, !UPT ;  /* 0x0000003b3f047292 */ /* 0x000fe2000f8e333f */
[----:B------:R-:W-:-:S03]  /*9ff0*/  IADD3 R2, -R4, 0x1, RZ ;  /* 0x0000000104027810 */ /* 0x000fc60007ffe1ff */
[----:B------:R-:W1:Y:S02]  /*a000*/  SHFL.IDX PT, R187, R184, RZ, 0x1c1f ;  /* 0x001c1fffb8bb7589 */ /* 0x000e6400000e0000 */
[----:B------:R-:W-:-:S05]  /*a010*/  IMAD R2, R17, -0x2, R2 ;  /* 0xfffffffe11027824 */ /* 0x000fca00078e0202 */
[----:B------:R-:W-:-:S05]  /*a020*/  IADD3 R2, -R3, UR60, R2 ;  /* 0x0000003c03027c10 */ /* 0x000fca000fffe102 */
[C---:B------:R-:W-:Y:S02]  /*a030*/  VIADD R188, R2.reuse, UR6 ;  /* 0x0000000602bc7c36 */ /* 0x040fe40008000000 */
[----:B------:R-:W-:Y:S02]  /*a040*/  VIADD R189, R2, UR4 ;  /* 0x0000000402bd7c36 */ /* 0x000fe40008000000 */
[--C-:B-1----:R-:W-:Y:S02]  /*a050*/  IMAD.IADD R185, R188, 0x1, R187.reuse ;  /* 0x00000001bcb97824 */ /* 0x102fe400078e02bb */
[----:B------:R-:W-:Y:S01]  /*a060*/  IMAD.IADD R186, R189, 0x1, R187 ;  /* 0x00000001bdba7824 */ /* 0x000fe200078e02bb */
[----:B0-----:R-:W-:Y:S06]  /*a070*/  @!P6 BRA `(.L_x_1495) ;  /* 0x00000000005ce947 */ /* 0x001fec0003800000 */
        /* <DEDUP_REMOVED lines=13> */
.L_x_1497:
[----:B------:R-:W-:-:S05]  /*a150*/  IMAD.U32 R190, RZ, RZ, UR58 ;  /* 0x0000003affbe7e24 */ /* 0x000fca000f8e00ff */
[----:B------:R-:W-:-:S13]  /*a160*/  ISETP.NE.AND P2, PT, R190, 0x1, PT ;  /* 0x00000001be00780c */ /* 0x000fda0003f45270 */
[----:B------:R-:W0:Y:S02]  /*a170*/  @P2 LDC.64 R2, c[0x0][0x9e8] ;  /* 0x00027a00ff022b82 */ /* 0x000e240000000a00 */
[----:B0-----:R-:W-:-:S05]  /*a180*/  @P2 IMAD.HI.U32 R2, R187, R2, RZ ;  /* 0x00000002bb022227 */ /* 0x001fca00078e00ff */
[----:B------:R-:W-:-:S07]  /*a190*/  @P2 SHF.R.U32.HI R187, RZ, R3, R2 ;  /* 0x00000003ffbb2219 */ /* 0x000fce0000011602 */
.L_x_1498:
[----:B------:R-:W-:Y:S05]  /*a1a0*/  BSYNC B0 ;  /* 0x0000000000007941 */ /* 0x000fea0003800000 */
.L_x_1496:
[----:B------:R-:W-:-:S04]  /*a1b0*/  IMAD R0, R187, R190, -R4 ;  /* 0x000000bebb007224 */ /* 0x000fc800078e0a04 */
[----:B------:R-:W-:-:S05]  /*a1c0*/  IMAD R0, R17, -0x2, R0 ;  /* 0xfffffffe11007824 */ /* 0x000fca00078e0200 */
[----:B------:R-:W-:Y:S02]  /*a1d0*/  VIADDMNMX R185, R0, R190, R185, PT ;  /* 0x000000be00b97246 */ /* 0x000fe400038001b9 */
[----:B------:R-:W-:-:S07]  /*a1e0*/  VIMNMX R186, R186, R0, !PT ;  /* 0x00000000baba7248 */ /* 0x000fce0007fe0100 */
.L_x_1495:
[----:B------:R-:W-:-:S04]  /*a1f0*/  ISETP.GT.AND P2, PT, R20, -0x1, PT ;  /* 0xffffffff1400780c */ /* 0x000fc80003f44270 */
[C---:B------:R-:W-:Y:S02]  /*a200*/  ISETP.GT.AND P3, PT, R186.reuse, RZ, P2 ;  /* 0x000000ffba00720c */ /* 0x040fe40001764270 */
[C---:B------:R-:W-:Y:S02]  /*a210*/  ISETP.GT.AND P5, PT, R186.reuse, 0x1, P2 ;  /* 0x00000001ba00780c */ /* 0x040fe400017a4270 */
[----:B------:R-:W-:Y:S02]  /*a220*/  ISETP.LT.OR P4, PT, R185, 0x1, P3 ;  /* 0x00000001b900780c */ /* 0x000fe40001f81670 */
[----:B------:R-:W-:Y:S02]  /*a230*/  ISETP.GT.AND P3, PT, R186, 0x8, P2 ;  /* 0x00000008ba00780c */ /* 0x000fe40001764270 */
[----:B------:R-:W-:Y:S02]  /*a240*/  FSEL R152, R152, -INF , !P4 ;  /* 0xff80000098987808 */ /* 0x000fe40006000000 */
[----:B------:R-:W-:-:S02]  /*a250*/  ISETP.GT.AND P4, PT, R186, 0x9, P2 ;  /* 0x00000009ba00780c */ /* 0x000fc40001784270 */
[C---:B------:R-:W-:Y:S02]  /*a260*/  ISETP.LT.OR P5, PT, R185.reuse, 0x2, P5 ;  /* 0x00000002b900780c */ /* 0x040fe40002fa1670 */
[C---:B------:R-:W-:Y:S02]  /*a270*/  ISETP.LT.OR P3, PT, R185.reuse, 0x9, P3 ;  /* 0x00000009b900780c */ /* 0x040fe40001f61670 */
[----:B------:R-:W-:Y:S02]  /*a280*/  ISETP.LT.OR P4, PT, R185, 0xa, P4 ;  /* 0x0000000ab900780c */ /* 0x000fe40002781670 */
[----:B------:R-:W-:Y:S02]  /*a290*/  FSEL R0, R153, -INF , !P5 ;  /* 0xff80000099007808 */ /* 0x000fe40006800000 */
[----:B------:R-:W-:Y:S01]  /*a2a0*/  FSEL R156, R156, -INF , !P3 ;  /* 0xff8000009c9c7808 */ /* 0x000fe20005800000 */
[----:B------:R-:W0:Y:S01]  /*a2b0*/  SHFL.IDX PT, R153, R184, 0x1, 0x1c1f ;  /* 0x003c1f00b8997f89 */ /* 0x000e2200000e0000 */
        /* <DEDUP_REMOVED lines=9> */
[----:B------:R-:W-:Y:S02]  /*a350*/  FSEL R164, R164, -INF , !P4 ;  /* 0xff800000a4a47808 */ /* 0x000fe40006000000 */
[C---:B------:R-:W-:Y:S02]  /*a360*/  ISETP.GT.AND P5, PT, R186.reuse, 0x19, P2 ;  /* 0x00000019ba00780c */ /* 0x040fe400017a4270 */
[----:B------:R-:W-:Y:S01]  /*a370*/  ISETP.GT.AND P3, PT, R186, 0x20, P2 ;  /* 0x00000020ba00780c */ /* 0x000fe20001764270 */
[----:B0-----:R-:W-:Y:S01]  /*a380*/  IMAD.IADD R184, R188, 0x1, R153 ;  /* 0x00000001bcb87824 */ /* 0x001fe200078e0299 */
[----:B------:R-:W-:-:S02]  /*a390*/  ISETP.GT.AND P4, PT, R186, 0x21, P2 ;  /* 0x00000021ba00780c */ /* 0x000fc40001784270 */
        /* <DEDUP_REMOVED lines=16> */
[C---:B------:R-:W-:Y:S02]  /*a4a0*/  ISETP.GT.AND P3, PT, R186.reuse, 0x38, P2 ;  /* 0x00000038ba00780c */ /* 0x040fe40001764270 */
[----:B------:R-:W-:-:S02]  /*a4b0*/  ISETP.GT.AND P4, PT, R186, 0x39, P2 ;  /* 0x00000039ba00780c */ /* 0x000fc40001784270 */
[C---:B------:R-:W-:Y:S02]  /*a4c0*/  ISETP.LT.OR P5, PT, R185.reuse, 0x32, P5 ;  /* 0x00000032b900780c */ /* 0x040fe40002fa1670 */
[C---:B------:R-:W-:Y:S02]  /*a4d0*/  ISETP.LT.OR P3, PT, R185.reuse, 0x39, P3 ;  /* 0x00000039b900780c */ /* 0x040fe40001f61670 */
[----:B------:R-:W-:Y:S01]  /*a4e0*/  ISETP.LT.OR P4, PT, R185, 0x3a, P4 ;  /* 0x0000003ab900780c */ /* 0x000fe20002781670 */
[----:B------:R-:W-:Y:S01]  /*a4f0*/  IMAD.IADD R185, R189, 0x1, R153 ;  /* 0x00000001bdb97824 */ /* 0x000fe200078e0299 */
[----:B------:R-:W-:Y:S02]  /*a500*/  FSEL R177, R177, -INF , !P5 ;  /* 0xff800000b1b17808 */ /* 0x000fe40006800000 */
[----:B------:R-:W-:Y:S02]  /*a510*/  FSEL R180, R180, -INF , !P3 ;  /* 0xff800000b4b47808 */ /* 0x000fe40005800000 */
[----:B------:R-:W-:Y:S01]  /*a520*/  FSEL R181, R181, -INF , !P4 ;  /* 0xff800000b5b57808 */ /* 0x000fe20006000000 */
[----:B------:R-:W-:Y:S06]  /*a530*/  @!P6 BRA `(.L_x_1499) ;  /* 0x00000000005ce947 */ /* 0x000fec0003800000 */
        /* <DEDUP_REMOVED lines=13> */
.L_x_1501:
[----:B------:R-:W-:-:S05]  /*a610*/  IMAD.U32 R187, RZ, RZ, UR58 ;  /* 0x0000003affbb7e24 */ /* 0x000fca000f8e00ff */
[----:B------:R-:W-:-:S13]  /*a620*/  ISETP.NE.AND P3, PT, R187, 0x1, PT ;  /* 0x00000001bb00780c */ /* 0x000fda0003f65270 */
[----:B------:R-:W0:Y:S02]  /*a630*/  @P3 LDC.64 R2, c[0x0][0x9e8] ;  /* 0x00027a00ff023b82 */ /* 0x000e240000000a00 */
[----:B0-----:R-:W-:-:S05]  /*a640*/  @P3 IMAD.HI.U32 R2, R153, R2, RZ ;  /* 0x0000000299023227 */ /* 0x001fca00078e00ff */
[----:B------:R-:W-:-:S07]  /*a650*/  @P3 SHF.R.U32.HI R153, RZ, R3, R2 ;  /* 0x00000003ff993219 */ /* 0x000fce0000011602 */
.L_x_1502:
[----:B------:R-:W-:Y:S05]  /*a660*/  BSYNC B0 ;  /* 0x0000000000007941 */ /* 0x000fea0003800000 */
.L_x_1500:
[----:B------:R-:W-:-:S04]  /*a670*/  IMAD R4, R153, R187, -R4 ;  /* 0x000000bb99047224 */ /* 0x000fc800078e0a04 */
[----:B------:R-:W-:-:S05]  /*a680*/  IMAD R4, R17, -0x2, R4 ;  /* 0xfffffffe11047824 */ /* 0x000fca00078e0204 */
[----:B------:R-:W-:Y:S02]  /*a690*/  VIADDMNMX R184, R4, R187, R184, PT ;  /* 0x000000bb04b87246 */ /* 0x000fe400038001b8 */
[----:B------:R-:W-:-:S07]  /*a6a0*/  VIMNMX R185, R185, R4, !PT ;  /* 0x00000004b9b97248 */ /* 0x000fce0007fe0100 */
.L_x_1499:
        /* <DEDUP_REMOVED lines=10> */
[----:B------:R-:W-:Y:S02]  /*a750*/  ISETP.GT.AND P3, PT, R185, RZ, P2 ;  /* 0x000000ffb900720c */ /* 0x000fe40001764270 */
[----:B------:R-:W-:Y:S02]  /*a760*/  FMNMX.FTZ R2, R160, R3, !PT ;  /* 0x00000003a0027209 */ /* 0x000fe40007810000 */
[----:B------:R-:W-:Y:S02]  /*a770*/  ISETP.LT.OR P3, PT, R184, 0x1, P3 ;  /* 0x00000001b800780c */ /* 0x000fe40001f61670 */
[----:B------:R-:W-:Y:S02]  /*a780*/  FMNMX.FTZ R3, R161, R2, !PT ;  /* 0x00000002a1037209 */ /* 0x000fe40007810000 */
[----:B------:R-:W-:-:S02]  /*a790*/  ISETP.GT.AND P4, PT, R185, 0x8, P2 ;  /* 0x00000008b900780c */ /* 0x000fc40001784270 */
[----:B------:R-:W-:Y:S02]  /*a7a0*/  FMNMX.FTZ R2, R164, R3, !PT ;  /* 0x00000003a4027209 */ /* 0x000fe40007810000 */
[----:B------:R-:W-:Y:S02]  /*a7b0*/  FSEL R187, R154, -INF , !P3 ;  /* 0xff8000009abb7808 */ /* 0x000fe40005800000 */
        /* <DEDUP_REMOVED lines=18> */
[C---:B------:R-:W-:Y:S01]  /*a8e0*/  ISETP.GT.AND P3, PT, R185.reuse, 0x18, P2 ;  /* 0x00000018b900780c */ /* 0x040fe20001764270 */
[----:B------:R-:W0:Y:S01]  /*a8f0*/  SHFL.BFLY PT, R3, R2, 0x2, 0x1f ;  /* 0x0c401f0002037f89 */ /* 0x000e2200000e0000 */
[C---:B------:R-:W-:Y:S02]  /*a900*/  ISETP.LT.OR P5, PT, R184.reuse, 0x12, P5 ;  /* 0x00000012b800780c */ /* 0x040fe40002fa1670 */
[----:B------:R-:W-:Y:S02]  /*a910*/  ISETP.GT.AND P4, PT, R185, 0x19, P2 ;  /* 0x00000019b900780c */ /* 0x000fe40001784270 */
[----:B------:R-:W-:-:S02]  /*a920*/  ISETP.LT.OR P3, PT, R184, 0x19, P3 ;  /* 0x00000019b800780c */ /* 0x000fc40001f61670 */
[----:B------:R-:W-:Y:S02]  /*a930*/  FSEL R163, R163, -INF , !P5 ;  /* 0xff800000a3a37808 */ /* 0x000fe40006800000 */
[----:B------:R-:W-:Y:S02]  /*a940*/  ISETP.LT.OR P4, PT, R184, 0x1a, P4 ;  /* 0x0000001ab800780c */ /* 0x000fe40002781670 */
[C---:B------:R-:W-:Y:S02]  /*a950*/  ISETP.GT.AND P5, PT, R185.reuse, 0x20, P2 ;  /* 0x00000020b900780c */ /* 0x040fe400017a4270 */
[----:B------:R-:W-:Y:S02]  /*a960*/  FSEL R166, R166, -INF , !P3 ;  /* 0xff800000a6a67808 */ /* 0x000fe40005800000 */
[----:B------:R-:W-:Y:S02]  /*a970*/  ISETP.GT.AND P3, PT, R185, 0x21, P2 ;  /* 0x00000021b900780c */ /* 0x000fe40001764270 */
[----:B------:R-:W-:-:S02]  /*a980*/  FSEL R167, R167, -INF , !P4 ;  /* 0xff800000a7a77808 */ /* 0x000fc40006000000 */
[C---:B------:R-:W-:Y:S02]  /*a990*/  ISETP.LT.OR P5, PT, R184.reuse, 0x21, P5 ;  /* 0x00000021b800780c */ /* 0x040fe40002fa1670 */
[----:B------:R-:W-:Y:S02]  /*a9a0*/  ISETP.GT.AND P4, PT, R185, 0x28, P2 ;  /* 0x00000028b900780c */ /* 0x000fe40001784270 */
[----:B------:R-:W-:Y:S02]  /*a9b0*/  ISETP.LT.OR P3, PT, R184, 0x22, P3 ;  /* 0x00000022b800780c */ /* 0x000fe40001f61670 */
[----:B0-----:R-:W-:Y:S02]  /*a9c0*/  FMNMX.FTZ R3, R2, R3, !PT ;  /* 0x0000000302037209 */ /* 0x001fe40007810000 */
[----:B------:R-:W-:Y:S02]  /*a9d0*/  FMNMX.FTZ R2, R187, R218, !PT ;  /* 0x000000dabb027209 */ /* 0x000fe40007810000 */
[----:B------:R-:W-:Y:S01]  /*a9e0*/  FSEL R170, R170, -INF , !P5 ;  /* 0xff800000aaaa7808 */ /* 0x000fe20006800000 */
[----:B------:R-:W0:Y:S01]  /*a9f0*/  SHFL.BFLY PT, R4, R3, 0x1, 0x1f ;  /* 0x0c201f0003047f89 */ /* 0x000e2200000e0000 */
[----:B------:R-:W-:-:S02]  /*aa00*/  ISETP.LT.OR P4, PT, R184, 0x29, P4 ;  /* 0x00000029b800780c */ /* 0x000fc40002781670 */
[----:B------:R-:W-:Y:S02]  /*aa10*/  FSEL R171, R171, -INF , !P3 ;  /* 0xff800000abab7808 */ /* 0x000fe40005800000 */
[C---:B------:R-:W-:Y:S02]  /*aa20*/  ISETP.GT.AND P3, PT, R185.reuse, 0x29, P2 ;  /* 0x00000029b900780c */ /* 0x040fe40001764270 */
[----:B------:R-:W-:Y:S02]  /*aa30*/  FSEL R174, R174, -INF , !P4 ;  /* 0xff800000aeae7808 */ /* 0x000fe40006000000 */
[----:B------:R-:W-:Y:S02]  /*aa40*/  ISETP.GT.AND P4, PT, R185, 0x30, P2 ;  /* 0x00000030b900780c */ /* 0x000fe40001784270 */
[C---:B------:R-:W-:Y:S02]  /*aa50*/  ISETP.LT.OR P3, PT, R184.reuse, 0x2a, P3 ;  /* 0x0000002ab800780c */ /* 0x040fe40001f61670 */
[----:B------:R-:W-:-:S02]  /*aa60*/  ISETP.LT.OR P4, PT, R184, 0x31, P4 ;  /* 0x00000031b800780c */ /* 0x000fc40002781670 */
[----:B------:R-:W-:Y:S02]  /*aa70*/  FSEL R175, R175, -INF , !P3 ;  /* 0xff800000afaf7808 */ /* 0x000fe40005800000 */
[C---:B------:R-:W-:Y:S02]  /*aa80*/  ISETP.GT.AND P3, PT, R185.reuse, 0x31, P2 ;  /* 0x00000031b900780c */ /* 0x040fe40001764270 */
[----:B------:R-:W-:Y:S02]  /*aa90*/  FSEL R178, R178, -INF , !P4 ;  /* 0xff800000b2b27808 */ /* 0x000fe40006000000 */
[C---:B------:R-:W-:Y:S02]  /*aaa0*/  ISETP.GT.AND P4, PT, R185.reuse, 0x38, P2 ;  /* 0x00000038b900780c */ /* 0x040fe40001784270 */
[----:B------:R-:W-:Y:S02]  /*aab0*/  ISETP.GT.AND P2, PT, R185, 0x39, P2 ;  /* 0x00000039b900780c */ /* 0x000fe40001744270 */
[----:B0-----:R-:W-:-:S02]  /*aac0*/  FMNMX.FTZ R4, R3, R4, !PT ;  /* 0x0000000403047209 */ /* 0x001fc40007810000 */
[----:B------:R-:W-:Y:S02]  /*aad0*/  FMNMX.FTZ R3, R155, R2, !PT ;  /* 0x000000029b037209 */ /* 0x000fe40007810000 */
[----:B------:R-:W-:Y:S02]  /*aae0*/  FSETP.NEU.FTZ.AND P5, PT, R4, -INF , PT ;  /* 0xff8000000400780b */ /* 0x000fe40003fbd000 */
[----:B------:R-:W-:Y:S02]  /*aaf0*/  FMNMX.FTZ R2, R158, R3, !PT ;  /* 0x000000039e027209 */ /* 0x000fe40007810000 */
[C---:B------:R-:W-:Y:S02]  /*ab00*/  ISETP.LT.OR P3, PT, R184.reuse, 0x32, P3 ;  /* 0x00000032b800780c */ /* 0x040fe40001f61670 */
[----:B------:R-:W-:Y:S02]  /*ab10*/  FMNMX.FTZ R3, R159, R2, !PT ;  /* 0x000000029f037209 */ /* 0x000fe40007810000 */
[----:B------:R-:W-:-:S02]  /*ab20*/  ISETP.LT.OR P4, PT, R184, 0x39, P4 ;  /* 0x00000039b800780c */ /* 0x000fc40002781670 */
[----:B------:R-:W-:Y:S01]  /*ab30*/  FMNMX.FTZ R2, R162, R3, !PT ;  /* 0x00000003a2027209 */ /* 0x000fe20007810000 */
[----:B------:R-:W-:Y:S01]  /*ab40*/  FMUL.FTZ R3, R4, UR5 ;  /* 0x0000000504037c20 */ /* 0x000fe20008410000 */
        /* <DEDUP_REMOVED lines=28> */
[----:B------:R-:W-:Y:S01]  /*ad10*/  FFMA.FTZ R181, R181, UR5, -R3 ;  /* 0x00000005b5b57c23 */ /* 0x000fe20008010803 */
[----:B------:R-:W-:Y:S01]  /*ad20*/  FSEL R2, R4, RZ, P5 ;  /* 0x000000ff04027208 */ /* 0x000fe20002800000 */
[----:B------:R-:W-:Y:S01]  /*ad30*/  MUFU.EX2 R153, R153 ;  /* 0x0000009900997308 */ /* 0x000fe20000000800 */
[----:B------:R-:W-:-:S02]  /*ad40*/  FMNMX.FTZ R185, R179, R0, !PT ;  /* 0x00000000b3b97209 */ /* 0x000fc40007810000 */
[----:B------:R-:W-:Y:S01]  /*ad50*/  R2UR UR4, R23 ;  /* 0x00000000170472ca */ /* 0x000fe200000e0000 */
[----:B------:R-:W-:Y:S01]  /*ad60*/  FADD.FTZ R2, -R2, R21 ;  /* 0x0000001502027221 */ /* 0x000fe20000010100 */
[----:B------:R-:W-:-:S03]  /*ad70*/  FMNMX.FTZ R0, R182, R185, !PT ;  /* 0x000000b9b6007209 */ /* 0x000fc60007810000 */
[----:B------:R-:W-:Y:S01]  /*ad80*/  FMUL.FTZ R2, R2, UR5 ;  /* 0x0000000502027c20 */ /* 0x000fe20008410000 */
[----:B------:R-:W-:Y:S01]  /*ad90*/  FMNMX.FTZ R0, R183, R0, !PT ;  /* 0x00000000b7007209 */ /* 0x000fe20007810000 */
[----:B------:R-:W-:Y:S04]  /*ada0*/  MUFU.EX2 R196, R196 ;  /* 0x000000c400c47308 */ /* 0x000fe80000000800 */
[----:B------:R-:W0:Y:S04]  /*adb0*/  SHFL.BFLY PT, R185, R0, 0x2, 0x1f ;  /* 0x0c401f0000b97f89 */ /* 0x000e2800000e0000 */
        /* <DEDUP_REMOVED lines=11> */
[----:B------:R-:W-:Y:S02]  /*ae70*/  FMUL.FTZ R156, R3, UR5 ;  /* 0x00000005039c7c20 */ /* 0x000fe40008410000 */
[----:B------:R-:W0:Y:S03]  /*ae80*/  MUFU.EX2 R0, R2 ;  /* 0x0000000200007308 */ /* 0x000e260000000800 */
[----:B------:R-:W-:-:S05]  /*ae90*/  FSEL R156, R156, RZ, P2 ;  /* 0x000000ff9c9c7208 */ /* 0x000fca0001000000 */
[--C-:B------:R-:W-:Y:S01]  /*aea0*/  FFMA.FTZ R152, R155, UR5, -R156.reuse ;  /* 0x000000059b987c23 */ /* 0x100fe2000801089c */
[----:B------:R-:W-:Y:S01]  /*aeb0*/  FSEL R155, R3, RZ, P2 ;  /* 0x000000ff039b7208 */ /* 0x000fe20001000000 */
[--C-:B------:R-:W-:Y:S01]  /*aec0*/  FFMA.FTZ R197, R187, UR5, -R156.reuse ;  /* 0x00000005bbc57c23 */ /* 0x100fe2000801089c */
[--C-:B------:R-:W-:Y:S01]  /*aed0*/  FFMA.FTZ R199, R158, UR5, -R156.reuse ;  /* 0x000000059ec77c23 */ /* 0x100fe2000801089c */
[--C-:B------:R-:W-:Y:S01]  /*aee0*/  FFMA.FTZ R154, R159, UR5, -R156.reuse ;  /* 0x000000059f9a7c23 */ /* 0x100fe2000801089c */
[----:B------:R-:W-:Y:S01]  /*aef0*/  FFMA.FTZ R193, R162, UR5, -R156 ;  /* 0x00000005a2c17c23 */ /* 0x000fe2000801089c */
[----:B------:R-:W-:Y:S01]  /*af00*/  FADD.FTZ R155, -R155, R218 ;  /* 0x000000da9b9b7221 */ /* 0x000fe20000010100 */
[----:B------:R-:W-:Y:S01]  /*af10*/  MUFU.EX2 R152, R152 ;  /* 0x0000009800987308 */ /* 0x000fe20000000800 */
[--C-:B------:R-:W-:Y:S01]  /*af20*/  FFMA.FTZ R158, R163, UR5, -R156.reuse ;  /* 0x00000005a39e7c23 */ /* 0x100fe2000801089c */
[----:B0-----:R-:W-:Y:S01]  /*af30*/  FFMA.FTZ R159, R0, R16, R153 ;  /* 0x00000010009f7223 */ /* 0x001fe20000010099 */
[----:B------:R-:W-:Y:S01]  /*af40*/  FMUL.FTZ R155, R155, UR5 ;  /* 0x000000059b9b7c20 */ /* 0x000fe20008410000 */
[--C-:B------:R-:W-:Y:S01]  /*af50*/  FFMA.FTZ R195, R166, UR5, -R156.reuse ;  /* 0x00000005a6c37c23 */ /* 0x100fe2000801089c */
[--C-:B------:R-:W-:Y:S01]  /*af60*/  FFMA.FTZ R160, R167, UR5, -R156.reuse ;  /* 0x00000005a7a07c23 */ /* 0x100fe2000801089c */
[----:B------:R-:W-:Y:S01]  /*af70*/  FADD.FTZ R159, R196, R159 ;  /* 0x0000009fc49f7221 */ /* 0x000fe20000010000 */
[--C-:B------:R-:W-:Y:S01]  /*af80*/  FFMA.FTZ R189, R170, UR5, -R156.reuse ;  /* 0x00000005aabd7c23 */ /* 0x100fe2000801089c */
[----:B------:R-:W-:Y:S01]  /*af90*/  MUFU.EX2 R197, R197 ;  /* 0x000000c500c57308 */ /* 0x000fe20000000800 */
[--C-:B------:R-:W-:Y:S01]  /*afa0*/  FFMA.FTZ R162, R171, UR5, -R156.reuse ;  /* 0x00000005aba27c23 */ /* 0x100fe2000801089c */
[----:B------:R-:W-:Y:S01]  /*afb0*/  FADD.FTZ R16, R198, R159 ;  /* 0x0000009fc6107221 */ /* 0x000fe20000010000 */
[--C-:B------:R-:W-:Y:S01]  /*afc0*/  FFMA.FTZ R191, R174, UR5, -R156.reuse ;  /* 0x00000005aebf7c23 */ /* 0x100fe2000801089c */
[--C-:B------:R-:W-:Y:S01]  /*afd0*/  FFMA.FTZ R185, R178, UR5, -R156.reuse ;  /* 0x00000005b2b97c23 */ /* 0x100fe2000801089c */
[----:B------:R-:W-:Y:S01]  /*afe0*/  FFMA.FTZ R179, R179, UR5, -R156 ;  /* 0x00000005b3b37c23 */ /* 0x000fe2000801089c */
[C---:B------:R-:W-:Y:S01]  /*aff0*/  FADD.FTZ R159, R157.reuse, R16 ;  /* 0x000000109d9f7221 */ /* 0x040fe20000010000 */
[----:B------:R-:W-:Y:S01]  /*b000*/  F2FP.F16.F32.PACK_AB R196, R196, R153 ;  /* 0x00000099c4c4723e */ /* 0x000fe200000000ff */
[----:B------:R0:W1:Y:S01]  /*b010*/  MUFU.EX2 R2, R155 ;  /* 0x0000009b00027308 */ /* 0x0000620000000800 */
[----:B------:R-:W-:Y:S01]  /*b020*/  FFMA.FTZ R182, R182, UR5, -R156 ;  /* 0x00000005b6b67c23 */ /* 0x000fe2000801089c */
[----:B------:R-:W-:Y:S01]  /*b030*/  FADD.FTZ R164, R192, R159 ;  /* 0x0000009fc0a47221 */ /* 0x000fe20000010000 */
[----:B------:R-:W-:Y:S01]  /*b040*/  IMAD.U32 R159, RZ, RZ, UR14 ;  /* 0x0000000eff9f7e24 */ /* 0x000fe2000f8e00ff */
[----:B------:R-:W-:Y:S01]  /*b050*/  ISETP.GT.AND P2, PT, R20, UR4, PT ;  /* 0x0000000414007c0c */ /* 0x000fe2000bf44270 */
[----:B------:R-:W-:Y:S01]  /*b060*/  UMOV UR4, UR36 ;  /* 0x0000002400047c82 */ /* 0x000fe20008000000 */
[----:B------:R-:W-:Y:S01]  /*b070*/  F2FP.F16.F32.PACK_AB R198, R157, R198 ;  /* 0x000000c69dc6723e */ /* 0x000fe200000000ff */
[----:B------:R-:W-:Y:S01]  /*b080*/  @!P1 VIADD R159, R159, 0x30860 ;  /* 0x000308609f9f9836 */ /* 0x000fe20000000000 */
[----:B------:R-:W2:Y:S01]  /*b090*/  MUFU.EX2 R199, R199 ;  /* 0x000000c700c77308 */ /* 0x000ea20000000800 */
[----:B0-----:R-:W-:Y:S01]  /*b0a0*/  FADD.FTZ R155, R161, R164 ;  /* 0x000000a4a19b7221 */ /* 0x001fe20000010000 */
[--C-:B------:R-:W-:Y:S01]  /*b0b0*/  FFMA.FTZ R164, R175, UR5, -R156.reuse ;  /* 0x00000005afa47c23 */ /* 0x100fe2000801089c */
[----:B------:R-:W-:Y:S01]  /*b0c0*/  FFMA.FTZ R156, R183, UR5, -R156 ;  /* 0x00000005b79c7c23 */ /* 0x000fe2000801089c */
[----:B------:R-:W-:Y:S01]  /*b0d0*/  @!P1 PRMT R159, RZ, 0x654, R159 ;  /* 0x00000654ff9f9816 */ /* 0x000fe2000000009f */
[----:B------:R-:W-:Y:S01]  /*b0e0*/  FADD.FTZ R166, R194, R155 ;  /* 0x0000009bc2a67221 */ /* 0x000fe20000010000 */
[----:B------:R-:W-:Y:S01]  /*b0f0*/  F2FP.F16.F32.PACK_AB R192, R161, R192 ;  /* 0x000000c0a1c0723e */ /* 0x000fe200000000ff */
[----:B------:R-:W-:Y:S01]  /*b100*/  VIADD R20, R20, 0xffffffff ;  /* 0xffffffff14147836 */ /* 0x000fe20000000000 */
[----:B------:R-:W0:Y:S01]  /*b110*/  MUFU.EX2 R154, R154 ;  /* 0x0000009a009a7308 */ /* 0x000e220000000800 */
[----:B-1----:R-:W-:Y:S01]  /*b120*/  FFMA.FTZ R5, R2, R5, R197 ;  /* 0x0000000502057223 */ /* 0x002fe200000100c5 */
[C---:B------:R-:W-:Y:S01]  /*b130*/  FADD.FTZ R155, R165.reuse, R166 ;  /* 0x000000a6a59b7221 */ /* 0x040fe20000010000 */
[----:B------:R1:W-:Y:S01]  /*b140*/  @!P1 SYNCS.ARRIVE.TRANS64.RED.A1T0 RZ, [R159+URZ], RZ ;  /* 0x000000ff9fff99a7 */ /* 0x0003e2000810043f */
[----:B------:R-:W-:Y:S01]  /*b150*/  F2FP.F16.F32.PACK_AB R194, R165, R194 ;  /* 0x000000c2a5c2723e */ /* 0x000fe200000000ff */
[----:B------:R-:W-:Y:S01]  /*b160*/  FADD.FTZ R16, R152, R5 ;  /* 0x0000000598107221 */ /* 0x000fe20000010000 */
[----:B------:R-:W-:Y:S01]  /*b170*/  FADD.FTZ R166, R188, R155 ;  /* 0x0000009bbca67221 */ /* 0x000fe20000010000 */
[----:B------:R-:W-:Y:S01]  /*b180*/  F2FP.F16.F32.PACK_AB R197, R152, R197 ;  /* 0x000000c598c5723e */ /* 0x000fe200000000ff */
[----:B------:R-:W3:Y:S01]  /*b190*/  MUFU.EX2 R193, R193 ;  /* 0x000000c100c17308 */ /* 0x000ee20000000800 */
[----:B--2---:R-:W-:Y:S01]  /*b1a0*/  FADD.FTZ R5, R199, R16 ;  /* 0x00000010c7057221 */ /* 0x004fe20000010000 */
[----:B------:R-:W-:-:S06]  /*b1b0*/  IMAD.MOV.U32 R218, RZ, RZ, R3 ;  /* 0x000000ffffda7224 */ /* 0x000fcc00078e0003 */
[----:B------:R-:W2:Y:S01]  /*b1c0*/  MUFU.EX2 R158, R158 ;  /* 0x0000009e009e7308 */ /* 0x000ea20000000800 */
[C---:B0-----:R-:W-:Y:S01]  /*b1d0*/  FADD.FTZ R16, R154.reuse, R5 ;  /* 0x000000059a107221 */ /* 0x041fe20000010000 */
[----:B------:R-:W-:-:S06]  /*b1e0*/  F2FP.F16.F32.PACK_AB R199, R154, R199 ;  /* 0x000000c79ac7723e */ /* 0x000fcc00000000ff */
[----:B------:R-:W0:Y:S01]  /*b1f0*/  MUFU.EX2 R195, R195 ;  /* 0x000000c300c37308 */ /* 0x000e220000000800 */
[----:B---3--:R-:W-:-:S07]  /*b200*/  FADD.FTZ R5, R193, R16 ;  /* 0x00000010c1057221 */ /* 0x008fce0000010000 */
[----:B------:R-:W3:Y:S01]  /*b210*/  MUFU.EX2 R169, R169 ;  /* 0x000000a900a97308 */ /* 0x000ee20000000800 */
[C---:B--2---:R-:W-:Y:S01]  /*b220*/  FADD.FTZ R16, R158.reuse, R5 ;  /* 0x000000059e107221 */ /* 0x044fe20000010000 */
[----:B------:R-:W-:-:S06]  /*b230*/  F2FP.F16.F32.PACK_AB R193, R158, R193 ;  /* 0x000000c19ec1723e */ /* 0x000fcc00000000ff */
[----:B------:R-:W2:Y:S01]  /*b240*/  MUFU.EX2 R160, R160 ;  /* 0x000000a000a07308 */ /* 0x000ea20000000800 */
[----:B0-----:R-:W-:-:S07]  /*b250*/  FADD.FTZ R5, R195, R16 ;  /* 0x00000010c3057221 */ /* 0x001fce0000010000 */
[----:B------:R-:W0:Y:S01]  /*b260*/  MUFU.EX2 R190, R190 ;  /* 0x000000be00be7308 */ /* 0x000e220000000800 */
[C---:B---3--:R-:W-:Y:S01]  /*b270*/  FADD.FTZ R155, R169.reuse, R166 ;  /* 0x000000a6a99b7221 */ /* 0x048fe20000010000 */
[----:B------:R-:W-:-:S06]  /*b280*/  F2FP.F16.F32.PACK_AB R188, R169, R188 ;  /* 0x000000bca9bc723e */ /* 0x000fcc00000000ff */
[----:B------:R-:W3:Y:S01]  /*b290*/  MUFU.EX2 R189, R189 ;  /* 0x000000bd00bd7308 */ /* 0x000ee20000000800 */
[C---:B--2---:R-:W-:Y:S01]  /*b2a0*/  FADD.FTZ R16, R160.reuse, R5 ;  /* 0x00000005a0107221 */ /* 0x044fe20000010000 */
[----:B------:R-:W-:-:S06]  /*b2b0*/  F2FP.F16.F32.PACK_AB R195, R160, R195 ;  /* 0x000000c3a0c3723e */ /* 0x000fcc00000000ff */
[----:B------:R-:W2:Y:S01]  /*b2c0*/  MUFU.EX2 R173, R173 ;  /* 0x000000ad00ad7308 */ /* 0x000ea20000000800 */
[----:B0-----:R-:W-:-:S07]  /*b2d0*/  FADD.FTZ R166, R190, R155 ;  /* 0x0000009bbea67221 */ /* 0x001fce0000010000 */
[----:B------:R-:W0:Y:S01]  /*b2e0*/  MUFU.EX2 R162, R162 ;  /* 0x000000a200a27308 */ /* 0x000e220000000800 */
[----:B---3--:R-:W-:-:S07]  /*b2f0*/  FADD.FTZ R5, R189, R16 ;  /* 0x00000010bd057221 */ /* 0x008fce0000010000 */
[----:B------:R-:W3:Y:S01]  /*b300*/  MUFU.EX2 R184, R184 ;  /* 0x000000b800b87308 */ /* 0x000ee20000000800 */
[C---:B--2---:R-:W-:Y:S01]  /*b310*/  FADD.FTZ R153, R173.reuse, R166 ;  /* 0x000000a6ad997221 */ /* 0x044fe20000010000 */
[----:B------:R-:W-:-:S06]  /*b320*/  F2FP.F16.F32.PACK_AB R190, R173, R190 ;  /* 0x000000beadbe723e */ /* 0x000fcc00000000ff */
[----:B------:R-:W2:Y:S01]  /*b330*/  MUFU.EX2 R191, R191 ;  /* 0x000000bf00bf7308 */ /* 0x000ea20000000800 */
[C---:B0-----:R-:W-:Y:S01]  /*b340*/  FADD.FTZ R16, R162.reuse, R5 ;  /* 0x00000005a2107221 */ /* 0x041fe20000010000 */
[----:B------:R-:W-:-:S06]  /*b350*/  F2FP.F16.F32.PACK_AB R189, R162, R189 ;  /* 0x000000bda2bd723e */ /* 0x000fcc00000000ff */
[----:B------:R-:W0:Y:S01]  /*b360*/  MUFU.EX2 R177, R177 ;  /* 0x000000b100b17308 */ /* 0x000e220000000800 */
[----:B---3--:R-:W-:-:S07]  /*b370*/  FADD.FTZ R166, R184, R153 ;  /* 0x00000099b8a67221 */ /* 0x008fce0000010000 */
[----:B------:R-:W3:Y:S01]  /*b380*/  MUFU.EX2 R164, R164 ;  /* 0x000000a400a47308 */ /* 0x000ee20000000800 */
[----:B--2---:R-:W-:-:S07]  /*b390*/  FADD.FTZ R5, R191, R16 ;  /* 0x00000010bf057221 */ /* 0x004fce0000010000 */
[----:B------:R-:W2:Y:S01]  /*b3a0*/  MUFU.EX2 R185, R185 ;  /* 0x000000b900b97308 */ /* 0x000ea20000000800 */
[C---:B0-----:R-:W-:Y:S01]  /*b3b0*/  FADD.FTZ R153, R177.reuse, R166 ;  /* 0x000000a6b1997221 */ /* 0x041fe20000010000 */
[----:B------:R-:W-:-:S06]  /*b3c0*/  F2FP.F16.F32.PACK_AB R184, R177, R184 ;  /* 0x000000b8b1b8723e */ /* 0x000fcc00000000ff */
[----:B------:R-:W0:Y:S01]  /*b3d0*/  MUFU.EX2 R179, R179 ;  /* 0x000000b300b37308 */ /* 0x000e220000000800 */
[C---:B---3--:R-:W-:Y:S01]  /*b3e0*/  FADD.FTZ R166, R164.reuse, R5 ;  /* 0x00000005a4a67221 */ /* 0x048fe20000010000 */
[----:B------:R-:W-:-:S06]  /*b3f0*/  F2FP.F16.F32.PACK_AB R191, R164, R191 ;  /* 0x000000bfa4bf723e */ /* 0x000fcc00000000ff */
[----:B------:R-:W3:Y:S01]  /*b400*/  MUFU.EX2 R186, R186 ;  /* 0x000000ba00ba7308 */ /* 0x000ee20000000800 */
[----:B--2---:R-:W-:-:S07]  /*b410*/  FADD.FTZ R166, R185, R166 ;  /* 0x000000a6b9a67221 */ /* 0x004fce0000010000 */
[----:B------:R-:W2:Y:S01]  /*b420*/  MUFU.EX2 R187, R182 ;  /* 0x000000b600bb7308 */ /* 0x000ea20000000800 */
[C---:B0-----:R-:W-:Y:S01]  /*b430*/  FADD.FTZ R166, R179.reuse, R166 ;  /* 0x000000a6b3a67221 */ /* 0x041fe20000010000 */
[----:B------:R-:W-:-:S06]  /*b440*/  F2FP.F16.F32.PACK_AB R185, R179, R185 ;  /* 0x000000b9b3b9723e */ /* 0x000fcc00000000ff */
[----:B------:R-:W0:Y:S01]  /*b450*/  MUFU.EX2 R21, R181 ;  /* 0x000000b500157308 */ /* 0x000e220000000800 */
[----:B---3--:R-:W-:-:S07]  /*b460*/  FADD.FTZ R16, R186, R153 ;  /* 0x00000099ba107221 */ /* 0x008fce0000010000 */
[----:B------:R-:W3:Y:S01]  /*b470*/  MUFU.EX2 R156, R156 ;  /* 0x0000009c009c7308 */ /* 0x000ee20000000800 */
[----:B--2---:R-:W-:Y:S01]  /*b480*/  FADD.FTZ R166, R187, R166 ;  /* 0x000000a6bba67221 */ /* 0x004fe20000010000 */
[C---:B0-----:R-:W-:Y:S01]  /*b490*/  FADD.FTZ R16, R21.reuse, R16 ;  /* 0x0000001015107221 */ /* 0x041fe20000010000 */
[----:B------:R-:W-:Y:S01]  /*b4a0*/  F2FP.F16.F32.PACK_AB R186, R21, R186 ;  /* 0x000000ba15ba723e */ /* 0x000fe200000000ff */
[----:B------:R-:W-:Y:S02]  /*b4b0*/  IMAD.MOV.U32 R21, RZ, RZ, R4 ;  /* 0x000000ffff157224 */ /* 0x000fe400078e0004 */
[C---:B---3--:R-:W-:Y:S01]  /*b4c0*/  FADD.FTZ R5, R156.reuse, R166 ;  /* 0x000000a69c057221 */ /* 0x048fe20000010000 */
[----:B------:R-:W-:Y:S01]  /*b4d0*/  F2FP.F16.F32.PACK_AB R187, R156, R187 ;  /* 0x000000bb9cbb723e */ /* 0x000fe200000000ff */
[----:B-1----:R-:W-:Y:S06]  /*b4e0*/  @P2 BRA `(.L_x_1503) ;  /* 0xffffffd8002c2947 */ /* 0x002fec000383ffff */
.L_x_1486:
        /* <DEDUP_REMOVED lines=131> */
.L_x_1504:
[----:B------:R-:W-:Y:S01]  /*bd20*/  ULEA UR7, UR36, UR37, 0x3 ;  /* 0x0000002524077291 */ /* 0x000fe2000f8e183f */
[----:B------:R-:W-:-:S05]  /*bd30*/  IMAD.U32 R0, RZ, RZ, UR38 ;  /* 0x00000026ff007e24 */ /* 0x000fca000f8e00ff */
[----:B------:R-:W-:-:S04]  /*bd40*/  SHF.L.U32 R0, R0, 0x1f, RZ ;  /* 0x0000001f00007819 */ /* 0x000fc800000006ff */
[----:B------:R0:W1:Y:S01]  /*bd50*/  SYNCS.PHASECHK.TRANS64.TRYWAIT P2, [UR7+0x30850], R0 ;  /* 0x03085000ff0075a7 */ /* 0x0000620008040147 */
[----:B------:R-:W-:Y:S05]  /*bd60*/  @!P0 BRA `(.L_x_1505) ;  /* 0x0000000000048947 */ /* 0x000fea0003800000 */
[----:B------:R-:W-:Y:S01]  /*bd70*/  BPT.TRAP 0x1 ;  /* 0x000000040000795c */ /* 0x000fe20000300000 */
.L_x_1505:
[----:B-1----:R-:W-:Y:S05]  /*bd80*/  @P2 BRA `(.L_x_1506) ;  /* 0x0000000000082947 */ /* 0x002fea0003800000 */
[----:B------:R-:W1:Y:S02]  /*bd90*/  SYNCS.PHASECHK.TRANS64.TRYWAIT P0, [UR7+0x30850], R0 ;  /* 0x03085000ff0075a7 */ /* 0x000e640008000147 */
[----:B-1----:R-:W-:Y:S05]  /*bda0*/  @!P0 BRA `(.L_x_1507) ;  /* 0x000000b000f48947 */ /* 0x002fea0003800000 */
.L_x_1506:
        /* <DEDUP_REMOVED lines=197> */
.L_x_1437:
[----:B------:R-:W0:Y:S01]  /*ca00*/  S2R R4, SR_CgaCtaId ;  /* 0x0000000000047919 */ /* 0x000e220000008800 */
[----:B------:R-:W-:Y:S01]  /*ca10*/  MOV R23, 0x400 ;  /* 0x0000040000177802 */ /* 0x000fe20000000f00 */
[----:B------:R-:W-:Y:S01]  /*ca20*/  BSSY B0, `(.L_x_1508) ;  /* 0x00002ec000007945 */ /* 0x000fe20003800000 */
[----:B------:R-:W-:Y:S02]  /*ca30*/  BAR.SYNC.DEFER_BLOCKING 0x5, 0x180 ;  /* 0x0146000000007b1d */ /* 0x000fe40000010000 */
[----:B0-----:R-:W-:-:S05]  /*ca40*/  LEA R23, R4, R23, 0x18 ;  /* 0x0000001704177211 */ /* 0x001fca00078ec0ff */
[----:B------:R-:W0:Y:S02]  /*ca50*/  LDS.128 R4, [R23+0x308d0] ;  /* 0x0308d00017047984 */ /* 0x000e240000000c00 */
[----:B0-----:R-:W-:Y:S02]  /*ca60*/  R2UR UR5, R5 ;  /* 0x00000000050572ca */ /* 0x001fe400000e0000 */
[----:B------:R-:W-:Y:S02]  /*ca70*/  R2UR UR7, R6 ;  /* 0x00000000060772ca */ /* 0x000fe400000e0000 */
        /* <DEDUP_REMOVED lines=33> */
[C---:B------:R-:W-:Y:S02]  /*cc90*/  LOP3.LUT R7, R98.reuse, 0x380, RZ, 0xc0, !PT ;  /* 0x0000038062077812 */ /* 0x040fe400078ec0ff */
        /* <DEDUP_REMOVED lines=13> */
[----:B------:R-:W-:Y:S01]  /*cd70*/  LOP3.LUT R10, R171, 0x380, RZ, 0xc0, !PT ;  /* 0x00000380ab0a7812 */ /* 0x000fe200078ec0ff */
[--C-:B------:R-:W-:Y:S01]  /*cd80*/  IMAD.X R47, RZ, RZ, R99.reuse, P2 ;  /* 0x000000ffff2f7224 */ /* 0x100fe200010e0663 */
[----:B------:R-:W-:Y:S01]  /*cd90*/  SHF.R.U64 R7, R7, 0x3, RZ ;  /* 0x0000000307077819 */ /* 0x000fe200000012ff */
[----:B------:R-:W-:Y:S01]  /*cda0*/  IMAD.X R55, RZ, RZ, R99, P1 ;  /* 0x000000ffff377224 */ /* 0x000fe200008e0663 */
[----:B------:R-:W-:-:S02]  /*cdb0*/  LOP3.LUT R12, R173, 0x380, RZ, 0xc0, !PT ;  /* 0x00000380ad0c7812 */ /* 0x000fc400078ec0ff */
[----:B------:R-:W-:Y:S02]  /*cdc0*/  LOP3.LUT R14, R175, 0x380, RZ, 0xc0, !PT ;  /* 0x00000380af0e7812 */ /* 0x000fe400078ec0ff */
[----:B------:R-:W-:Y:S02]  /*cdd0*/  LOP3.LUT R20, R177, 0x380, RZ, 0xc0, !PT ;  /* 0x00000380b1147812 */ /* 0x000fe400078ec0ff */
[C---:B------:R-:W-:Y:S02]  /*cde0*/  IADD3 R187, P0, R98.reuse, 0x8020, RZ ;  /* 0x0000802062bb7810 */ /* 0x040fe40007f1e0ff */
[C---:B------:R-:W-:Y:S02]  /*cdf0*/  IADD3 R189, P4, R98.reuse, 0x8040, RZ ;  /* 0x0000804062bd7810 */ /* 0x040fe40007f9e0ff */
        /* <DEDUP_REMOVED lines=17> */
[----:B------:R-:W-:Y:S02]  /*cf10*/  SHF.R.U64 R14, R14, 0x3, RZ ;  /* 0x000000030e0e7819 */ /* 0x000fe400000012ff */
[----:B------:R-:W-:-:S02]  /*cf20*/  LOP3.LUT R46, R183, 0x380, RZ, 0xc0, !PT ;  /* 0x00000380b72e7812 */ /* 0x000fc400078ec0ff */
        /* <DEDUP_REMOVED lines=8> */
[----:B------:R-:W-:Y:S01]  /*cfb0*/  MOV R98, R98 ;  /* 0x0000006200627202 */ /* 0x000fe20000000f00 */
[----:B------:R-:W-:Y:S01]  /*cfc0*/  BAR.SYNC.DEFER_BLOCKING 0x1, 0x100 ;  /* 0x0044000000007b1d */ /* 0x000fe20000010000 */
[----:B------:R-:W-:Y:S02]  /*cfd0*/  LOP3.LUT R14, R14, R175, RZ, 0x3c, !PT ;  /* 0x000000af0e0e7212 */ /* 0x000fe400078e3cff */
[----:B------:R-:W-:Y:S02]  /*cfe0*/  SHF.R.U64 R46, R46, 0x3, RZ ;  /* 0x000000032e2e7819 */ /* 0x000fe400000012ff */
[----:B------:R-:W-:-:S02]  /*cff0*/  LOP3.LUT R78, R191, 0x380, RZ, 0xc0, !PT ;  /* 0x00000380bf4e7812 */ /* 0x000fc400078ec0ff */
[----:B------:R-:W-:Y:S02]  /*d000*/  LOP3.LUT R99, R169, 0x380, RZ, 0xc0, !PT ;  /* 0x00000380a9637812 */ /* 0x000fe400078ec0ff */
[----:B------:R-:W-:Y:S02]  /*d010*/  LOP3.LUT R20, R20, R177, RZ, 0x3c, !PT ;  /* 0x000000b114147212 */ /* 0x000fe400078e3cff */
[----:B------:R-:W-:Y:S02]  /*d020*/  SHF.R.U64 R54, R54, 0x3, RZ ;  /* 0x0000000336367819 */ /* 0x000fe400000012ff */
[----:B------:R-:W-:Y:S02]  /*d030*/  LOP3.LUT R86, R193, 0x380, RZ, 0xc0, !PT ;  /* 0x00000380c1567812 */ /* 0x000fe400078ec0ff */
[----:B------:R-:W-:Y:S02]  /*d040*/  LOP3.LUT R163, R168, 0x380, RZ, 0xc0, !PT ;  /* 0x00000380a8a37812 */ /* 0x000fe400078ec0ff */
[----:B------:R-:W-:-:S02]  /*d050*/  LOP3.LUT R30, R30, R179, RZ, 0x3c, !PT ;  /* 0x000000b31e1e7212 */ /* 0x000fc400078e3cff */
[----:B------:R-:W-:Y:S02]  /*d060*/  SHF.R.U64 R62, R62, 0x3, RZ ;  /* 0x000000033e3e7819 */ /* 0x000fe400000012ff */
[----:B------:R-:W-:Y:S02]  /*d070*/  LOP3.LUT R94, R6, 0x380, RZ, 0xc0, !PT ;  /* 0x00000380065e7812 */ /* 0x000fe400078ec0ff */
[----:B------:R-:W-:Y:S01]  /*d080*/  MOV R11, R10 ;  /* 0x0000000a000b7202 */ /* 0x000fe20000000f00 */
[----:B------:R0:W-:Y:S01]  /*d090*/  STSM.16.M88.4 [R98], R24 ;  /* 0x0000001862007844 */ /* 0x0001e20000000200 */
[----:B------:R-:W-:Y:S02]  /*d0a0*/  LOP3.LUT R38, R38, R181, RZ, 0x3c, !PT ;  /* 0x000000b526267212 */ /* 0x000fe400078e3cff */
[----:B------:R-:W-:Y:S01]  /*d0b0*/  SHF.R.U64 R70, R70, 0x3, RZ ;  /* 0x0000000346467819 */ /* 0x000fe200000012ff */
[----:B------:R-:W-:Y:S01]  /*d0c0*/  STSM.16.M88.4 [R11], R32 ;  /* 0x000000200b007844 */ /* 0x000fe20000000200 */
[----:B------:R-:W-:-:S02]  /*d0d0*/  MOV R12, R12 ;  /* 0x0000000c000c7202 */ /* 0x000fc40000000f00 */
[----:B------:R-:W-:Y:S02]  /*d0e0*/  LOP3.LUT R46, R46, R183, RZ, 0x3c, !PT ;  /* 0x000000b72e2e7212 */ /* 0x000fe400078e3cff */
[----:B------:R-:W-:Y:S01]  /*d0f0*/  SHF.R.U64 R78, R78, 0x3, RZ ;  /* 0x000000034e4e7819 */ /* 0x000fe200000012ff */
[----:B------:R1:W-:Y:S01]  /*d100*/  STSM.16.M88.4 [R12], R40 ;  /* 0x000000280c007844 */ /* 0x0003e20000000200 */
[----:B------:R-:W-:Y:S02]  /*d110*/  SHF.R.U64 R28, R99, 0x3, RZ ;  /* 0x00000003631c7819 */ /* 0x000fe400000012ff */
[----:B------:R-:W-:Y:S02]  /*d120*/  MOV R14, R14 ;  /* 0x0000000e000e7202 */ /* 0x000fe40000000f00 */
[----:B------:R-:W-:Y:S02]  /*d130*/  LOP3.LUT R54, R54, R185, RZ, 0x3c, !PT ;  /* 0x000000b936367212 */ /* 0x000fe400078e3cff */
[----:B------:R-:W-:Y:S01]  /*d140*/  SHF.R.U64 R86, R86, 0x3, RZ ;  /* 0x0000000356567819 */ /* 0x000fe200000012ff */
[----:B------:R-:W-:Y:S01]  /*d150*/  STSM.16.M88.4 [R14], R48 ;  /* 0x000000300e007844 */ /* 0x000fe20000000200 */
[----:B------:R-:W-:-:S02]  /*d160*/  SHF.R.U64 R99, R163, 0x3, RZ ;  /* 0x00000003a3637819 */ /* 0x000fc400000012ff */
[----:B------:R-:W-:Y:S02]  /*d170*/  MOV R20, R20 ;  /* 0x0000001400147202 */ /* 0x000fe40000000f00 */
[----:B------:R-:W-:Y:S02]  /*d180*/  F2FP.F16.F32.PACK_AB R59, R155, R59 ;  /* 0x0000003b9b3b723e */ /* 0x000fe400000000ff */
[----:B------:R-:W-:Y:S02]  /*d190*/  F2FP.F16.F32.PACK_AB R65, R154, R66 ;  /* 0x000000429a41723e */ /* 0x000fe400000000ff */
[----:B------:R-:W-:Y:S01]  /*d1a0*/  F2FP.F16.F32.PACK_AB R72, R73, R72 ;  /* 0x000000484948723e */ /* 0x000fe200000000ff */
[----:B------:R-:W-:Y:S01]  /*d1b0*/  STSM.16.M88.4 [R20], R56 ;  /* 0x0000003814007844 */ /* 0x000fe20000000200 */
[----:B------:R-:W-:Y:S02]  /*d1c0*/  LOP3.LUT R62, R62, R187, RZ, 0x3c, !PT ;  /* 0x000000bb3e3e7212 */ /* 0x000fe400078e3cff */
[----:B------:R-:W-:-:S02]  /*d1d0*/  SHF.R.U64 R29, R94, 0x3, RZ ;  /* 0x000000035e1d7819 */ /* 0x000fc400000012ff */
[----:B------:R-:W-:Y:S02]  /*d1e0*/  MOV R30, R30 ;  /* 0x0000001e001e7202 */ /* 0x000fe40000000f00 */
[----:B------:R-:W-:Y:S02]  /*d1f0*/  F2FP.F16.F32.PACK_AB R66, R69, R68 ;  /* 0x000000444542723e */ /* 0x000fe400000000ff */
[----:B------:R-:W-:Y:S02]  /*d200*/  F2FP.F16.F32.PACK_AB R67, R153, R67 ;  /* 0x000000439943723e */ /* 0x000fe400000000ff */
[----:B------:R-:W-:Y:S02]  /*d210*/  F2FP.F16.F32.PACK_AB R73, R152, R74 ;  /* 0x0000004a9849723e */ /* 0x000fe400000000ff */
[----:B------:R-:W-:Y:S01]  /*d220*/  F2FP.F16.F32.PACK_AB R80, R81, R80 ;  /* 0x000000505150723e */ /* 0x000fe200000000ff */
[----:B------:R-:W-:Y:S01]  /*d230*/  STSM.16.M88.4 [R30], R64 ;  /* 0x000000401e007844 */ /* 0x000fe20000000200 */
[----:B------:R-:W-:-:S02]  /*d240*/  LOP3.LUT R70, R70, R189, RZ, 0x3c, !PT ;  /* 0x000000bd46467212 */ /* 0x000fc400078e3cff */
[----:B------:R-:W-:Y:S02]  /*d250*/  MOV R38, R38 ;  /* 0x0000002600267202 */ /* 0x000fe40000000f00 */
[----:B------:R-:W-:Y:S02]  /*d260*/  F2FP.F16.F32.PACK_AB R74, R77, R76 ;  /* 0x0000004c4d4a723e */ /* 0x000fe400000000ff */
[----:B------:R-:W-:Y:S02]  /*d270*/  F2FP.F16.F32.PACK_AB R75, R18, R75 ;  /* 0x0000004b124b723e */ /* 0x000fe400000000ff */
[----:B------:R-:W-:Y:S02]  /*d280*/  F2FP.F16.F32.PACK_AB R81, R16, R82 ;  /* 0x000000521051723e */ /* 0x000fe400000000ff */
[----:B------:R-:W-:Y:S01]  /*d290*/  F2FP.F16.F32.PACK_AB R88, R89, R88 ;  /* 0x000000585958723e */ /* 0x000fe200000000ff */
[----:B------:R-:W-:Y:S01]  /*d2a0*/  STSM.16.M88.4 [R38], R72 ;  /* 0x0000004826007844 */ /* 0x000fe20000000200 */
[----:B------:R-:W-:Y:S01]  /*d2b0*/  LOP3.LUT R78, R78, R191, RZ, 0x3c, !PT ;  /* 0x000000bf4e4e7212 */ /* 0x000fe200078e3cff */
[----:B------:R-:W2:Y:S01]  /*d2c0*/  LDC R16, c[0x0][0xbe8] ;  /* 0x0002fa00ff107b82 */ /* 0x000ea20000000800 */
[----:B------:R-:W-:-:S02]  /*d2d0*/  MOV R46, R46 ;  /* 0x0000002e002e7202 */ /* 0x000fc40000000f00 */
[----:B------:R-:W-:Y:S02]  /*d2e0*/  F2FP.F16.F32.PACK_AB R82, R85, R84 ;  /* 0x000000545552723e */ /* 0x000fe400000000ff */
[----:B------:R-:W-:Y:S02]  /*d2f0*/  F2FP.F16.F32.PACK_AB R83, R3, R83 ;  /* 0x000000530353723e */ /* 0x000fe400000000ff */
[----:B------:R-:W-:Y:S02]  /*d300*/  F2FP.F16.F32.PACK_AB R89, R91, R90 ;  /* 0x0000005a5b59723e */ /* 0x000fe400000000ff */
[----:B------:R-:W-:Y:S01]  /*d310*/  LOP3.LUT R86, R86, R193, RZ, 0x3c, !PT ;  /* 0x000000c156567212 */ /* 0x000fe200078e3cff */
[----:B------:R-:W-:Y:S01]  /*d320*/  STSM.16.M88.4 [R46], R80 ;  /* 0x000000502e007844 */ /* 0x000fe20000000200 */
[----:B------:R-:W-:Y:S02]  /*d330*/  LOP3.LUT R8, R99, R168, RZ, 0x3c, !PT ;  /* 0x000000a863087212 */ /* 0x000fe400078e3cff */
[----:B------:R-:W-:-:S02]  /*d340*/  MOV R54, R54 ;  /* 0x0000003600367202 */ /* 0x000fc40000000f00 */
[----:B------:R-:W-:Y:S02]  /*d350*/  F2FP.F16.F32.PACK_AB R90, R93, R92 ;  /* 0x0000005c5d5a723e */ /* 0x000fe400000000ff */
[----:B------:R-:W-:Y:S02]  /*d360*/  F2FP.F16.F32.PACK_AB R91, R165, R164 ;  /* 0x000000a4a55b723e */ /* 0x000fe400000000ff */
[----:B------:R-:W-:Y:S02]  /*d370*/  F2FP.F16.F32.PACK_AB R96, R97, R96 ;  /* 0x000000606160723e */ /* 0x000fe400000000ff */
[----:B------:R-:W-:Y:S01]  /*d380*/  F2FP.F16.F32.PACK_AB R104, R105, R104 ;  /* 0x000000686968723e */ /* 0x000fe200000000ff */
[----:B------:R-:W-:Y:S01]  /*d390*/  STSM.16.M88.4 [R54], R88 ;  /* 0x0000005836007844 */ /* 0x000fe20000000200 */
[----:B------:R-:W-:Y:S02]  /*d3a0*/  LOP3.LUT R94, R29, R6, RZ, 0x3c, !PT ;  /* 0x000000061d5e7212 */ /* 0x000fe400078e3cff */
[----:B------:R-:W-:-:S02]  /*d3b0*/  MOV R62, R62 ;  /* 0x0000003e003e7202 */ /* 0x000fc40000000f00 */
[----:B------:R-:W-:Y:S02]  /*d3c0*/  F2FP.F16.F32.PACK_AB R97, R167, R166 ;  /* 0x000000a6a761723e */ /* 0x000fe400000000ff */
[----:B0-----:R-:W-:Y:S02]  /*d3d0*/  F2FP.F16.F32.PACK_AB R98, R101, R100 ;  /* 0x000000646562723e */ /* 0x001fe400000000ff */
        /* <DEDUP_REMOVED lines=11> */
[----:B------:R-:W-:-:S02]  /*d490*/  MOV R78, R78 ;  /* 0x0000004e004e7202 */ /* 0x000fc40000000f00 */
[----:B------:R-:W-:Y:S02]  /*d4a0*/  F2FP.F16.F32.PACK_AB R114, R117, R116 ;  /* 0x000000747572723e */ /* 0x000fe400000000ff */
[----:B------:R-:W-:Y:S02]  /*d4b0*/  F2FP.F16.F32.PACK_AB R115, R119, R118 ;  /* 0x000000767773723e */ /* 0x000fe400000000ff */
[----:B------:R-:W-:Y:S02]  /*d4c0*/  F2FP.F16.F32.PACK_AB R121, R123, R122 ;  /* 0x0000007a7b79723e */ /* 0x000fe400000000ff */
[----:B------:R-:W-:Y:S01]  /*d4d0*/  F2FP.F16.F32.PACK_AB R128, R129, R128 ;  /* 0x000000808180723e */ /* 0x000fe200000000ff */
[----:B------:R-:W-:Y:S01]  /*d4e0*/  STSM.16.M88.4 [R78], R112 ;  /* 0x000000704e007844 */ /* 0x000fe20000000200 */
[----:B------:R-:W-:Y:S02]  /*d4f0*/  MOV R86, R86 ;  /* 0x0000005600567202 */ /* 0x000fe40000000f00 */
[----:B------:R-:W-:-:S02]  /*d500*/  F2FP.F16.F32.PACK_AB R122, R125, R124 ;  /* 0x0000007c7d7a723e */ /* 0x000fc400000000ff */
[----:B------:R-:W-:Y:S02]  /*d510*/  F2FP.F16.F32.PACK_AB R123, R127, R126 ;  /* 0x0000007e7f7b723e */ /* 0x000fe400000000ff */
[----:B------:R-:W-:Y:S02]  /*d520*/  F2FP.F16.F32.PACK_AB R129, R131, R130 ;  /* 0x000000828381723e */ /* 0x000fe400000000ff */
[----:B------:R-:W-:Y:S01]  /*d530*/  F2FP.F16.F32.PACK_AB R136, R137, R136 ;  /* 0x000000888988723e */ /* 0x000fe200000000ff */
[----:B------:R-:W-:Y:S01]  /*d540*/  STSM.16.M88.4 [R86], R120 ;  /* 0x0000007856007844 */ /* 0x000fe20000000200 */
[----:B------:R-:W-:Y:S02]  /*d550*/  MOV R94, R94 ;  /* 0x0000005e005e7202 */ /* 0x000fe40000000f00 */
[----:B------:R-:W-:Y:S02]  /*d560*/  F2FP.F16.F32.PACK_AB R130, R133, R132 ;  /* 0x000000848582723e */ /* 0x000fe400000000ff */
[----:B------:R-:W-:-:S02]  /*d570*/  F2FP.F16.F32.PACK_AB R131, R135, R134 ;  /* 0x000000868783723e */ /* 0x000fc400000000ff */
[----:B------:R-:W-:Y:S02]  /*d580*/  F2FP.F16.F32.PACK_AB R137, R139, R138 ;  /* 0x0000008a8b89723e */ /* 0x000fe400000000ff */
[----:B------:R-:W-:Y:S01]  /*d590*/  F2FP.F16.F32.PACK_AB R144, R145, R144 ;  /* 0x000000909190723e */ /* 0x000fe200000000ff */
[----:B------:R-:W-:Y:S01]  /*d5a0*/  STSM.16.M88.4 [R94], R128 ;  /* 0x000000805e007844 */ /* 0x000fe20000000200 */
[----:B------:R-:W-:Y:S02]  /*d5b0*/  MOV R10, R6 ;  /* 0x00000006000a7202 */ /* 0x000fe40000000f00 */
[----:B------:R-:W-:Y:S02]  /*d5c0*/  F2FP.F16.F32.PACK_AB R138, R141, R140 ;  /* 0x0000008c8d8a723e */ /* 0x000fe400000000ff */
[----:B------:R-:W-:Y:S02]  /*d5d0*/  F2FP.F16.F32.PACK_AB R139, R143, R142 ;  /* 0x0000008e8f8b723e */ /* 0x000fe400000000ff */
[----:B------:R-:W-:-:S02]  /*d5e0*/  F2FP.F16.F32.PACK_AB R145, R147, R146 ;  /* 0x000000929391723e */ /* 0x000fc400000000ff */
[----:B------:R-:W-:Y:S01]  /*d5f0*/  MOV R8, R8 ;  /* 0x0000000800087202 */ /* 0x000fe20000000f00 */
[----:B------:R0:W-:Y:S01]  /*d600*/  STSM.16.M88.4 [R10], R136 ;  /* 0x000000880a007844 */ /* 0x0001e20000000200 */
[----:B------:R-:W-:Y:S02]  /*d610*/  F2FP.F16.F32.PACK_AB R146, R149, R148 ;  /* 0x000000949592723e */ /* 0x000fe400000000ff */
[----:B------:R-:W-:Y:S02]  /*d620*/  F2FP.F16.F32.PACK_AB R147, R151, R150 ;  /* 0x000000969793723e */ /* 0x000fe400000000ff */
[----:B------:R-:W-:Y:S02]  /*d630*/  R2UR UR4, R206 ;  /* 0x00000000ce0472ca */ /* 0x000fe400000e0000 */
[----:B------:R-:W-:Y:S01]  /*d640*/  PLOP3.LUT P0, PT, PT, PT, UP0, 0x80, 0x0 ;  /* 0x000000000000781c */ /* 0x000fe20003f0f008 */
[----:B------:R3:W-:Y:S10]  /*d650*/  STSM.16.M88.4 [R8], R144 ;  /* 0x0000009008007844 */ /* 0x0007f40000000200 */
[----:B------:R-:W-:-:S06]  /*d660*/  UIMAD.WIDE UR8, UR4, 0x4, UR8 ;  /* 0x00000004040878a5 */ /* 0x000fcc000f8e0208 */
[----:B------:R-:W-:Y:S02]  /*d670*/  IMAD.U32 R6, RZ, RZ, UR8 ;  /* 0x00000008ff067e24 */ /* 0x000fe4000f8e00ff */
[----:B------:R-:W-:Y:S01]  /*d680*/  IMAD.U32 R7, RZ, RZ, UR9 ;  /* 0x00000009ff077e24 */ /* 0x000fe2000f8e00ff */
[----:B------:R-:W-:Y:S01]  /*d690*/  BAR.SYNC.DEFER_BLOCKING 0x1, 0x100 ;  /* 0x0044000000007b1d */ /* 0x000fe20000010000 */
[----:B--2---:R-:W-:-:S05]  /*d6a0*/  ISETP.NE.AND P1, PT, R16, 0x1, PT ;  /* 0x000000011000780c */ /* 0x004fca0003f25270 */
[----:B------:R-:W-:Y:S01]  /*d6b0*/  ULDC.64 UR8, c[0x0][0xc08] ;  /* 0x0003020000087ab9 */ /* 0x000fe20000000a00 */
[----:B------:R-:W2:Y:S01]  /*d6c0*/  @P0 LDG.E R3, desc[UR12][R6.64] ;  /* 0x0000000c06030981 */ /* 0x000ea2000c1e1900 */
[----:B------:R-:W-:-:S06]  /*d6d0*/  UISETP.NE.U32.AND UP1, UPT, UR8, URZ, UPT ;  /* 0x0000003f0800728c */ /* 0x000fcc000bf25070 */
[----:B------:R-:W4:Y:S01]  /*d6e0*/  @P1 LDC R9, c[0x0][0xbec] ;  /* 0x0002fb00ff091b82 */ /* 0x000f220000000800 */
[----:B------:R-:W-:Y:S01]  /*d6f0*/  ULDC UR10, c[0x0][0xa88] ;  /* 0x0002a200000a7ab9 */ /* 0x000fe20000000800 */
[----:B------:R-:W-:-:S06]  /*d700*/  UISETP.NE.AND.EX UP1, UPT, UR9, URZ, UPT, UP1 ;  /* 0x0000003f0900728c */ /* 0x000fcc000bf25310 */
[----:B-1----:R-:W1:Y:S01]  /*d710*/  @P1 LDC R12, c[0x0][0xbf0] ;  /* 0x0002fc00ff0c1b82 */ /* 0x002e620000000800 */
[----:B------:R-:W-:-:S04]  /*d720*/  PLOP3.LUT P2, PT, PT, PT, UP1, 0x80, 0x0 ;  /* 0x000000000000781c */ /* 0x000fc80003f4f018 */
[----:B------:R-:W-:Y:S02]  /*d730*/  @UP1 ULDC.64 UR8, c[0x0][0xc08] ;  /* 0x0003020000081ab9 */ /* 0x000fe40000000a00 */
[----:B------:R-:W-:-:S03]  /*d740*/  @UP1 UIMAD.WIDE UR8, UR4, 0x4, UR8 ;  /* 0x00000004040818a5 */ /* 0x000fc6000f8e0208 */
[----:B------:R-:W-:-:S03]  /*d750*/  UMOV UR4, URZ ;  /* 0x0000003f00047c82 */ /* 0x000fc60008000000 */
[----:B0-----:R-:W-:Y:S02]  /*d760*/  IMAD.U32 R10, RZ, RZ, UR8 ;  /* 0x00000008ff0a7e24 */ /* 0x001fe4000f8e00ff */
[----:B------:R-:W-:Y:S01]  /*d770*/  IMAD.U32 R11, RZ, RZ, UR9 ;  /* 0x00000009ff0b7e24 */ /* 0x000fe2000f8e00ff */
[----:B--2---:R-:W-:Y:S01]  /*d780*/  @P0 R2UR UR4, R3 ;  /* 0x00000000030402ca */ /* 0x004fe200000e0000 */
[----:B------:R-:W-:-:S06]  /*d790*/  IMAD.U32 R3, RZ, RZ, UR10 ;  /* 0x0000000aff037e24 */ /* 0x000fcc000f8e00ff */
[----:B------:R3:W5:Y:S01]  /*d7a0*/  @P2 LDG.E R3, desc[UR12][R10.64] ;  /* 0x0000000c0a032981 */ /* 0x000762000c1e1900 */
[----:B-1--4-:R-:W-:Y:S07]  /*d7b0*/  @P2 BRA `(.L_x_1510) ;  /* 0x0000000000142947 */ /* 0x012fee0003800000 */
[----:B------:R-:W-:Y:S05]  /*d7c0*/  @!P0 BRA `(.L_x_1510) ;  /* 0x0000000000108947 */ /* 0x000fea0003800000 */
[----:B------:R-:W-:Y:S02]  /*d7d0*/  ULDC.64 UR8, c[0x0][0x208] ;  /* 0x0000820000087ab9 */ /* 0x000fe40000000a00 */
[----:B---3--:R-:W2:Y:S04]  /*d7e0*/  LDG.E R8, desc[UR8][R6.64] ;  /* 0x0000000806087981 */ /* 0x008ea8000c1e1900 */
[----:B-----5:R-:W2:Y:S02]  /*d7f0*/  LDG.E R3, desc[UR8][R6.64+0x4] ;  /* 0x0000040806037981 */ /* 0x020ea4000c1e1900 */
[----:B--2---:R-:W-:-:S07]  /*d800*/  IMAD.IADD R3, R3, 0x1, -R8 ;  /* 0x0000000103037824 */ /* 0x004fce00078e0a08 */
.L_x_1510:
[----:B------:R-:W-:Y:S01]  /*d810*/  R2UR UR19, R204 ;  /* 0x00000000cc1372ca */ /* 0x000fe200000e0000 */
[----:B------:R-:W-:Y:S01]  /*d820*/  USHF.R.S32.HI UR9, URZ, 0x1f, UR4 ;  /* 0x0000001f3f097899 */ /* 0x000fe20008011404 */
[----:B------:R-:W-:Y:S01]  /*d830*/  R2UR UR13, R206 ;  /* 0x00000000ce0d72ca */ /* 0x000fe200000e0000 */
[----:B------:R-:W-:Y:S01]  /*d840*/  ULDC.64 UR14, c[0x0][0xb90] ;  /* 0x0002e400000e7ab9 */ /* 0x000fe20000000a00 */
[----:B------:R-:W-:Y:S01]  /*d850*/  UMOV UR8, UR4 ;  /* 0x0000000400087c82 */ /* 0x000fe20008000000 */
[----:B---3--:R-:W-:Y:S01]  /*d860*/  VIADD R8, R22, UR61 ;  /* 0x0000003d16087c36 */ /* 0x008fe20008000000 */
[----:B------:R-:W0:Y:S01]  /*d870*/  @P1 LDC R77, c[0x0][0xbf0] ;  /* 0x0002fc00ff4d1b82 */ /* 0x000e220000000800 */
[----:B-----5:R-:W-:Y:S01]  /*d880*/  IMAD R81, R3, R16, RZ ;  /* 0x0000001003517224 */ /* 0x020fe200078e02ff */
[----:B------:R-:W-:Y:S01]  /*d890*/  ULDC.64 UR20, c[0x0][0x208] ;  /* 0x0000820000147ab9 */ /* 0x000fe20000000a00 */
[----:B------:R-:W-:-:S04]  /*d8a0*/  @P1 IMAD.HI.U32 R7, R8, R9, RZ ;  /* 0x0000000908071227 */ /* 0x000fc800078e00ff */
[----:B------:R-:W-:Y:S01]  /*d8b0*/  USHF.R.S32.HI UR16, URZ, 0x1f, UR19 ;  /* 0x0000001f3f107899 */ /* 0x000fe20008011413 */
[----:B------:R-:W-:Y:S01]  /*d8c0*/  IMAD.MOV.U32 R6, RZ, RZ, R8 ;  /* 0x000000ffff067224 */ /* 0x000fe200078e0008 */
[----:B------:R-:W-:Y:S01]  /*d8d0*/  UIMAD.WIDE.U32 UR10, UR19, UR14, UR8 ;  /* 0x0000000e130a72a5 */ /* 0x000fe2000f8e0008 */
[----:B------:R-:W-:Y:S01]  /*d8e0*/  @P1 SHF.R.U32.HI R6, RZ, R12, R7 ;  /* 0x0000000cff061219 */ /* 0x000fe20000011607 */
[----:B------:R-:W-:Y:S01]  /*d8f0*/  USHF.R.S32.HI UR8, URZ, 0x1f, UR13 ;  /* 0x0000001f3f087899 */ /* 0x000fe2000801140d */
[----:B------:R-:W-:Y:S01]  /*d900*/  IMAD R7, R205, 0x40, R19 ;  /* 0x00000040cd077824 */ /* 0x000fe200078e0213 */
[----:B------:R-:W-:Y:S01]  /*d910*/  UIMAD UR12, UR16, UR14, URZ ;  /* 0x0000000e100c72a4 */ /* 0x000fe2000f8e023f */
[----:B------:R-:W-:Y:S01]  /*d920*/  VIADD R18, R210, UR61 ;  /* 0x0000003dd2127c36 */ /* 0x000fe20008000000 */
[----:B------:R-:W-:Y:S01]  /*d930*/  USEL UR18, UR8, URZ, !UP0 ;  /* 0x0000003f08127287 */ /* 0x000fe2000c000000 */
[----:B------:R-:W-:Y:S01]  /*d940*/  IMAD.MOV R9, RZ, RZ, -R6 ;  /* 0x000000ffff097224 */ /* 0x000fe200078e0a06 */
[----:B------:R-:W-:Y:S01]  /*d950*/  UIMAD UR12, UR19, UR15, UR12 ;  /* 0x0000000f130c72a4 */ /* 0x000fe2000f8e020c */
[----:B------:R-:W-:Y:S01]  /*d960*/  IMAD.WIDE R4, R7, 0x2, R4 ;  /* 0x0000000207047825 */ /* 0x000fe200078e0204 */
[----:B------:R-:W-:Y:S01]  /*d970*/  USEL UR17, UR13, URZ, !UP0 ;  /* 0x0000003f0d117287 */ /* 0x000fe2000c000000 */
[----:B------:R-:W-:Y:S01]  /*d980*/  SHF.R.S32.HI R7, RZ, 0x1f, R6 ;  /* 0x0000001fff077819 */ /* 0x000fe20000011406 */
[----:B------:R-:W-:Y:S01]  /*d990*/  ULDC.64 UR14, c[0x0][0xb98] ;  /* 0x0002e600000e7ab9 */ /* 0x000fe20000000a00 */
[----:B------:R-:W-:Y:S01]  /*d9a0*/  UIADD3 UR11, UR11, UR12, URZ ;  /* 0x0000000c0b0b7290 */ /* 0x000fe2000fffe03f */
[----:B------:R-:W-:Y:S01]  /*d9b0*/  IMAD R9, R16, R9, R8 ;  /* 0x0000000910097224 */ /* 0x000fe200078e0208 */
[----:B------:R-:W-:Y:S01]  /*d9c0*/  UIMAD UR8, UR18, UR14, URZ ;  /* 0x0000000e120872a4 */ /* 0x000fe2000f8e023f */
[C---:B------:R-:W-:Y:S01]  /*d9d0*/  IADD3 R11, P5, R4.reuse, 0x1000, RZ ;  /* 0x00001000040b7810 */ /* 0x040fe20007fbe0ff */
[----:B------:R-:W-:Y:S01]  /*d9e0*/  UIMAD.WIDE.U32 UR10, UR17, UR14, UR10 ;  /* 0x0000000e110a72a5 */ /* 0x000fe2000f8e000a */
[----:B------:R-:W-:Y:S01]  /*d9f0*/  IADD3 R53, P3, R4, 0x4000, RZ ;  /* 0x0000400004357810 */ /* 0x000fe20007f7e0ff */
[----:B------:R-:W-:Y:S01]  /*da00*/  UIMAD UR8, UR17, UR15, UR8 ;  /* 0x0000000f110872a4 */ /* 0x000fe2000f8e0208 */
[----:B------:R-:W-:Y:S01]  /*da10*/  SHF.R.S32.HI R8, RZ, 0x1f, R9 ;  /* 0x0000001fff087819 */ /* 0x000fe20000011409 */
[----:B------:R-:W-:Y:S01]  /*da20*/  ULDC.64 UR12, c[0x0][0xaa0] ;  /* 0x0002a800000c7ab9 */ /* 0x000fe20000000a00 */
[----:B------:R-:W-:-:S02]  /*da30*/  LOP3.LUT R52, R53, 0x380, RZ, 0xc0, !PT ;  /* 0x0000038035347812 */ /* 0x000fc400078ec0ff */
[----:B------:R-:W-:Y:S01]  /*da40*/  IADD3 R6, P0, R6, UR10, RZ ;  /* 0x0000000a06067c10 */ /* 0x000fe2000ff1e0ff */
[----:B------:R-:W-:Y:S01]  /*da50*/  IMAD.U32 R10, RZ, RZ, UR8 ;  /* 0x00000008ff0a7e24 */ /* 0x000fe2000f8e00ff */
[----:B------:R-:W-:Y:S02]  /*da60*/  SHF.R.U64 R52, R52, 0x3, RZ ;  /* 0x0000000334347819 */ /* 0x000fe400000012ff */
[----:B------:R-:W-:Y:S02]  /*da70*/  IADD3 R29, P2, R4, 0x5000, RZ ;  /* 0x00005000041d7810 */ /* 0x000fe40007f5e0ff */
[----:B------:R-:W-:Y:S01]  /*da80*/  IADD3.X R7, R7, UR11, R10, P0, !PT ;  /* 0x0000000b07077c10 */ /* 0x000fe200087fe40a */
[----:B------:R-:W-:Y:S01]  /*da90*/  ULDC.64 UR10, c[0x0][0xb88] ;  /* 0x0002e200000a7ab9 */ /* 0x000fe20000000a00 */
[----:B------:R-:W-:Y:S01]  /*daa0*/  LOP3.LUT R52, R52, R53, RZ, 0x3c, !PT ;  /* 0x0000003534347212 */ /* 0x000fe200078e3cff */
[----:B------:R-:W-:Y:S01]  /*dab0*/  IMAD R10, R8, UR10, RZ ;  /* 0x0000000a080a7c24 */ /* 0x000fe2000f8e02ff */
[----:B------:R-:W-:Y:S01]  /*dac0*/  LOP3.LUT R8, R11, 0x380, RZ, 0xc0, !PT ;  /* 0x000003800b087812 */ /* 0x000fe200078ec0ff */
[----:B------:R-:W-:Y:S01]  /*dad0*/  IMAD.WIDE.U32 R6, R9, UR10, R6 ;  /* 0x0000000a09067c25 */ /* 0x000fe2000f8e0006 */
[----:B------:R-:W-:-:S02]  /*dae0*/  LOP3.LUT R28, R29, 0x380, RZ, 0xc0, !PT ;  /* 0x000003801d1c7812 */ /* 0x000fc400078ec0ff */
[----:B------:R-:W-:Y:S01]  /*daf0*/  SHF.R.U64 R8, R8, 0x3, RZ ;  /* 0x0000000308087819 */ /* 0x000fe200000012ff */
[----:B------:R-:W-:Y:S01]  /*db00*/  IMAD R15, R9, UR11, R10 ;  /* 0x0000000b090f7c24 */ /* 0x000fe2000f8e020a */
[----:B------:R-:W-:Y:S01]  /*db10*/  ULDC.64 UR10, c[0x0][0xb50] ;  /* 0x0002d400000a7ab9 */ /* 0x000fe20000000a00 */
[----:B------:R-:W-:Y:S01]  /*db20*/  IMAD.X R53, RZ, RZ, R5, P3 ;  /* 0x000000ffff357224 */ /* 0x000fe200018e0605 */
[----:B------:R-:W-:Y:S01]  /*db30*/  LEA R14, P0, R6, UR10, 0x2 ;  /* 0x0000000a060e7c11 */ /* 0x000fe2000f8010ff */
[----:B------:R-:W-:Y:S01]  /*db40*/  IMAD.IADD R7, R7, 0x1, R15 ;  /* 0x0000000107077824 */ /* 0x000fe200078e020f */
[----:B------:R-:W-:Y:S01]  /*db50*/  LOP3.LUT R8, R8, R11, RZ, 0x3c, !PT ;  /* 0x0000000b08087212 */ /* 0x000fe200078e3cff */
[----:B------:R-:W-:Y:S01]  /*db60*/  IMAD.X R9, RZ, RZ, R5, P5 ;  /* 0x000000ffff097224 */ /* 0x000fe200028e0605 */
[----:B------:R-:W-:Y:S01]  /*db70*/  IADD3 R41, P3, R4, 0xa000, RZ ;  /* 0x0000a00004297810 */ /* 0x000fe20007f7e0ff */
[----:B------:R-:W-:Y:S01]  /*db80*/  SHFL.IDX PT, R20, R14, RZ, 0x1c1f ;  /* 0x001c1fff0e147589 */ /* 0x000fe200000e0000 */
[----:B------:R-:W-:-:S02]  /*db90*/  LEA.HI.X R11, R6, UR11, R7, 0x2, P0 ;  /* 0x0000000b060b7c11 */ /* 0x000fc400080f1407 */
[----:B------:R-:W-:Y:S02]  /*dba0*/  SHF.R.U64 R28, R28, 0x3, RZ ;  /* 0x000000031c1c7819 */ /* 0x000fe400000012ff */
[C---:B------:R-:W-:Y:S01]  /*dbb0*/  IADD3 R13, P4, R4.reuse, 0x2000, RZ ;  /* 0x00002000040d7810 */ /* 0x040fe20007f9e0ff */
[----:B------:R-:W1:Y:S01]  /*dbc0*/  SHFL.IDX PT, R21, R11, RZ, 0x1c1f ;  /* 0x001c1fff0b157589 */ /* 0x000e6200000e0000 */
[----:B------:R-:W-:Y:S01]  /*dbd0*/  IADD3 R25, P0, R4, 0x3000, RZ ;  /* 0x0000300004197810 */ /* 0x000fe20007f1e0ff */
[----:B------:R-:W-:Y:S01]  /*dbe0*/  UIMAD UR10, UR9, UR12, URZ ;  /* 0x0000000c090a72a4 */ /* 0x000fe2000f8e023f */
[----:B------:R-:W-:Y:S01]  /*dbf0*/  LOP3.LUT R40, R41, 0x380, RZ, 0xc0, !PT ;  /* 0x0000038029287812 */ /* 0x000fe200078ec0ff */
[----:B------:R-:W-:Y:S01]  /*dc00*/  SHFL.IDX PT, R42, R14, 0x1, 0x1c1f ;  /* 0x003c1f000e2a7f89 */ /* 0x000fe200000e0000 */
[----:B------:R-:W-:Y:S01]  /*dc10*/  LOP3.LUT R24, R25, 0x380, RZ, 0xc0, !PT ;  /* 0x0000038019187812 */ /* 0x000fe200078ec0ff */
[----:B------:R-:W-:Y:S01]  /*dc20*/  VIADD R6, R18, 0x8 ;  /* 0x0000000812067836 */ /* 0x000fe20000000000 */
[----:B------:R-:W-:Y:S01]  /*dc30*/  SHF.R.U64 R40, R40, 0x3, RZ ;  /* 0x0000000328287819 */ /* 0x000fe200000012ff */
[----:B------:R-:W2:Y:S01]  /*dc40*/  SHFL.IDX PT, R43, R11, 0x1, 0x1c1f ;  /* 0x003c1f000b2b7f89 */ /* 0x000ea200000e0000 */
[----:B------:R-:W-:-:S02]  /*dc50*/  SHF.R.U64 R24, R24, 0x3, RZ ;  /* 0x0000000318187819 */ /* 0x000fc400000012ff */
[----:B------:R-:W-:Y:S01]  /*dc60*/  LOP3.LUT R40, R40, R41, RZ, 0x3c, !PT ;  /* 0x0000002928287212 */ /* 0x000fe200078e3cff */
[--C-:B------:R-:W-:Y:S01]  /*dc70*/  IMAD.X R41, RZ, RZ, R5.reuse, P3 ;  /* 0x000000ffff297224 */ /* 0x100fe200018e0605 */
[----:B------:R-:W-:Y:S01]  /*dc80*/  LOP3.LUT R24, R24, R25, RZ, 0x3c, !PT ;  /* 0x0000001918187212 */ /* 0x000fe200078e3cff */
[--C-:B------:R-:W-:Y:S01]  /*dc90*/  IMAD.X R25, RZ, RZ, R5.reuse, P0 ;  /* 0x000000ffff197224 */ /* 0x100fe200000e0605 */
[----:B------:R-:W-:Y:S02]  /*dca0*/  IADD3 R57, P0, R4, 0x9000, RZ ;  /* 0x0000900004397810 */ /* 0x000fe40007f1e0ff */
[----:B------:R-:W-:Y:S01]  /*dcb0*/  LOP3.LUT R28, R28, R29, RZ, 0x3c, !PT ;  /* 0x0000001d1c1c7212 */ /* 0x000fe200078e3cff */
[----:B------:R-:W-:Y:S01]  /*dcc0*/  IMAD.X R29, RZ, RZ, R5, P2 ;  /* 0x000000ffff1d7224 */ /* 0x000fe200010e0605 */
[----:B------:R-:W-:Y:S02]  /*dcd0*/  IADD3 R10, P3, R4, 0xf000, RZ ;  /* 0x0000f000040a7810 */ /* 0x000fe40007f7e0ff */
[----:B------:R-:W-:-:S02]  /*dce0*/  LOP3.LUT R56, R57, 0x380, RZ, 0xc0, !PT ;  /* 0x0000038039387812 */ /* 0x000fc400078ec0ff */
[C---:B------:R-:W-:Y:S02]  /*dcf0*/  IADD3 R45, P2, R4.reuse, 0xb000, RZ ;  /* 0x0000b000042d7810 */ /* 0x040fe40007f5e0ff */
[----:B------:R-:W-:Y:S02]  /*dd00*/  LOP3.LUT R12, R13, 0x380, RZ, 0xc0, !PT ;  /* 0x000003800d0c7812 */ /* 0x000fe400078ec0ff */
[C---:B------:R-:W-:Y:S02]  /*dd10*/  IADD3 R33, P6, R4.reuse, 0x6000, RZ ;  /* 0x0000600004217810 */ /* 0x040fe40007fde0ff */
[----:B------:R-:W-:Y:S01]  /*dd20*/  IADD3 R37, P5, R4, 0x7000, RZ ;  /* 0x0000700004257810 */ /* 0x000fe20007fbe0ff */
[----:B------:R-:W-:Y:S01]  /*dd30*/  UIMAD.WIDE.U32 UR8, UR4, UR12, URZ ;  /* 0x0000000c040872a5 */ /* 0x000fe2000f8e003f */
[----:B------:R-:W-:Y:S01]  /*dd40*/  LOP3.LUT R3, R10, 0x380, RZ, 0xc0, !PT ;  /* 0x000003800a037812 */ /* 0x000fe200078ec0ff */
[----:B------:R-:W-:Y:S01]  /*dd50*/  UIMAD UR10, UR4, UR13, UR10 ;  /* 0x0000000d040a72a4 */ /* 0x000fe2000f8e020a */
[----:B------:R-:W-:Y:S01]  /*dd60*/  SHF.R.U64 R56, R56, 0x3, RZ ;  /* 0x0000000338387819 */ /* 0x000fe200000012ff */
[----:B------:R-:W-:Y:S01]  /*dd70*/  IMAD.X R49, RZ, RZ, R5, P3 ;  /* 0x000000ffff317224 */ /* 0x000fe200018e0605 */
[----:B------:R-:W-:Y:S01]  /*dd80*/  LOP3.LUT R44, R45, 0x380, RZ, 0xc0, !PT ;  /* 0x000003802d2c7812 */ /* 0x000fe200078ec0ff */
[----:B------:R-:W-:Y:S01]  /*dd90*/  ULDC.64 UR12, c[0x0][0xae8] ;  /* 0x0002ba00000c7ab9 */ /* 0x000fe20000000a00 */
[----:B------:R-:W-:-:S02]  /*dda0*/  SHF.R.U64 R3, R3, 0x3, RZ ;  /* 0x0000000303037819 */ /* 0x000fc400000012ff */
[----:B------:R-:W-:Y:S01]  /*ddb0*/  LOP3.LUT R56, R56, R57, RZ, 0x3c, !PT ;  /* 0x0000003938387212 */ /* 0x000fe200078e3cff */
[--C-:B------:R-:W-:Y:S01]  /*ddc0*/  IMAD.X R57, RZ, RZ, R5.reuse, P0 ;  /* 0x000000ffff397224 */ /* 0x100fe200000e0605 */
[----:B------:R-:W-:Y:S02]  /*ddd0*/  SHF.R.U64 R44, R44, 0x3, RZ ;  /* 0x000000032c2c7819 */ /* 0x000fe400000012ff */
[----:B------:R-:W-:Y:S02]  /*dde0*/  LOP3.LUT P0, RZ, R208, 0x3, RZ, 0xc0, !PT ;  /* 0x00000003d0ff7812 */ /* 0x000fe4000780c0ff */
[----:B------:R-:W-:Y:S02]  /*ddf0*/  LOP3.LUT R48, R3, R10, RZ, 0x3c, !PT ;  /* 0x0000000a03307212 */ /* 0x000fe400078e3cff */
[----:B------:R-:W-:Y:S01]  /*de00*/  LOP3.LUT R44, R44, R45, RZ, 0x3c, !PT ;  /* 0x0000002d2c2c7212 */ /* 0x000fe200078e3cff */
[----:B------:R-:W3:Y:S01]  /*de10*/  @P1 LDC R3, c[0x0][0xbec] ;  /* 0x0002fb00ff031b82 */ /* 0x000ee20000000800 */
[----:B------:R-:W-:Y:S01]  /*de20*/  IMAD.X R45, RZ, RZ, R5, P2 ;  /* 0x000000ffff2d7224 */ /* 0x000fe200010e0605 */
[----:B------:R-:W-:-:S02]  /*de30*/  SHF.R.U64 R12, R12, 0x3, RZ ;  /* 0x000000030c0c7819 */ /* 0x000fc400000012ff */
[----:B------:R-:W-:Y:S02]  /*de40*/  ISETP.GE.OR P2, PT, R18, R81, P0 ;  /* 0x000000511200720c */ /* 0x000fe40000746670 */
[----:B------:R-:W-:Y:S01]  /*de50*/  LOP3.LUT R12, R12, R13, RZ, 0x3c, !PT ;  /* 0x0000000d0c0c7212 */ /* 0x000fe200078e3cff */
[--C-:B------:R-:W-:Y:S01]  /*de60*/  IMAD.X R13, RZ, RZ, R5.reuse, P4 ;  /* 0x000000ffff0d7224 */ /* 0x100fe200020e0605 */
[----:B------:R-:W-:Y:S02]  /*de70*/  IADD3 R65, P4, R4, 0x8000, RZ ;  /* 0x0000800004417810 */ /* 0x000fe40007f9e0ff */
[----:B------:R-:W-:Y:S02]  /*de80*/  LOP3.LUT R32, R33, 0x380, RZ, 0xc0, !PT ;  /* 0x0000038021207812 */ /* 0x000fe400078ec0ff */
[----:B------:R-:W-:Y:S02]  /*de90*/  LOP3.LUT R36, R37, 0x380, RZ, 0xc0, !PT ;  /* 0x0000038025247812 */ /* 0x000fe400078ec0ff */
[----:B------:R-:W-:Y:S01]  /*dea0*/  LOP3.LUT R64, R65, 0x380, RZ, 0xc0, !PT ;  /* 0x0000038041407812 */ /* 0x000fe200078ec0ff */
[----:B------:R-:W-:Y:S01]  /*deb0*/  UIADD3 UR9, UR9, UR10, URZ ;  /* 0x0000000a09097290 */ /* 0x000fe2000fffe03f */
[----:B------:R-:W-:Y:S01]  /*dec0*/  SHF.R.U64 R32, R32, 0x3, RZ ;  /* 0x0000000320207819 */ /* 0x000fe200000012ff */
[----:B-1----:R1:W-:Y:S01]  /*ded0*/  @!P2 ST.E desc[UR20][R20.64], R0 ;  /* 0x000000001400a985 */ /* 0x0023e2000c101914 */
[----:B------:R-:W-:Y:S01]  /*dee0*/  SHF.R.U64 R36, R36, 0x3, RZ ;  /* 0x0000000324247819 */ /* 0x000fe200000012ff */
[----:B------:R-:W-:Y:S01]  /*def0*/  UIMAD UR4, UR16, UR12, URZ ;  /* 0x0000000c100472a4 */ /* 0x000fe2000f8e023f */
[----:B------:R-:W-:Y:S01]  /*df00*/  SHF.R.U64 R64, R64, 0x3, RZ ;  /* 0x0000000340407819 */ /* 0x000fe200000012ff */
[----:B------:R-:W-:Y:S01]  /*df10*/  UIMAD.WIDE.U32 UR8, UR19, UR12, UR8 ;  /* 0x0000000c130872a5 */ /* 0x000fe2000f8e0008 */
[----:B------:R-:W-:Y:S01]  /*df20*/  LOP3.LUT R32, R32, R33, RZ, 0x3c, !PT ;  /* 0x0000002120207212 */ /* 0x000fe200078e3cff */
[--C-:B------:R-:W-:Y:S01]  /*df30*/  IMAD.X R33, RZ, RZ, R5.reuse, P6 ;  /* 0x000000ffff217224 */ /* 0x100fe200030e0605 */
[----:B------:R-:W-:Y:S01]  /*df40*/  LOP3.LUT R36, R36, R37, RZ, 0x3c, !PT ;  /* 0x0000002524247212 */ /* 0x000fe200078e3cff */
[--C-:B------:R-:W-:Y:S01]  /*df50*/  IMAD.X R37, RZ, RZ, R5.reuse, P5 ;  /* 0x000000ffff257224 */ /* 0x100fe200028e0605 */
[----:B------:R-:W-:Y:S01]  /*df60*/  LOP3.LUT R64, R64, R65, RZ, 0x3c, !PT ;  /* 0x0000004140407212 */ /* 0x000fe200078e3cff */
[----:B------:R-:W-:Y:S01]  /*df70*/  IMAD.X R65, RZ, RZ, R5, P4 ;  /* 0x000000ffff417224 */ /* 0x000fe200020e0605 */
[----:B------:R-:W-:Y:S01]  /*df80*/  ULDC.64 UR10, c[0x0][0xaf0] ;  /* 0x0002bc00000a7ab9 */ /* 0x000fe20000000a00 */
[----:B-1----:R-:W-:Y:S01]  /*df90*/  IMAD R0, R203, 0x20, R205 ;  /* 0x00000020cb007824 */ /* 0x002fe200078e02cd */
[----:B------:R-:W-:Y:S01]  /*dfa0*/  UIMAD UR4, UR19, UR13, UR4 ;  /* 0x0000000d130472a4 */ /* 0x000fe2000f8e0204 */
[----:B------:R-:W-:-:S02]  /*dfb0*/  IADD3 R73, P6, R4, 0xc000, RZ ;  /* 0x0000c00004497810 */ /* 0x000fc40007fde0ff */
[----:B------:R-:W-:Y:S01]  /*dfc0*/  VIADD R18, R0, UR61 ;  /* 0x0000003d00127c36 */ /* 0x000fe20008000000 */
[C---:B------:R-:W-:Y:S02]  /*dfd0*/  IADD3 R69, P5, R4.reuse, 0xd000, RZ ;  /* 0x0000d00004457810 */ /* 0x040fe40007fbe0ff */
[----:B------:R-:W-:Y:S01]  /*dfe0*/  IADD3 R61, P4, R4, 0xe000, RZ ;  /* 0x0000e000043d7810 */ /* 0x000fe20007f9e0ff */
[----:B---3--:R-:W-:Y:S01]  /*dff0*/  @P1 IMAD.HI.U32 R0, R18, R3, RZ ;  /* 0x0000000312001227 */ /* 0x008fe200078e00ff */
[----:B------:R-:W-:Y:S01]  /*e000*/  UIADD3 UR9, UR9, UR4, URZ ;  /* 0x0000000409097290 */ /* 0x000fe2000fffe03f */
[----:B------:R-:W-:Y:S01]  /*e010*/  LOP3.LUT R72, R73, 0x380, RZ, 0xc0, !PT ;  /* 0x0000038049487812 */ /* 0x000fe200078ec0ff */
[----:B------:R-:W-:Y:S01]  /*e020*/  UIMAD UR4, UR18, UR10, URZ ;  /* 0x0000000a120472a4 */ /* 0x000fe2000f8e023f */
[----:B------:R-:W-:Y:S02]  /*e030*/  LOP3.LUT R68, R69, 0x380, RZ, 0xc0, !PT ;  /* 0x0000038045447812 */ /* 0x000fe400078ec0ff */
[----:B------:R-:W-:-:S02]  /*e040*/  LOP3.LUT R60, R61, 0x380, RZ, 0xc0, !PT ;  /* 0x000003803d3c7812 */ /* 0x000fc400078ec0ff */
[----:B------:R-:W-:Y:S01]  /*e050*/  ISETP.GE.OR P0, PT, R6, R81, P0 ;  /* 0x000000510600720c */ /* 0x000fe20000706670 */
[----:B------:R-:W-:Y:S01]  /*e060*/  IMAD.MOV.U32 R21, RZ, RZ, R18 ;  /* 0x000000ffff157224 */ /* 0x000fe200078e0012 */
[----:B------:R-:W-:Y:S01]  /*e070*/  LOP3.LUT R7, R4, 0x380, RZ, 0xc0, !PT ;  /* 0x0000038004077812 */ /* 0x000fe200078ec0ff */
[----:B------:R-:W-:Y:S01]  /*e080*/  UIMAD UR4, UR17, UR11, UR4 ;  /* 0x0000000b110472a4 */ /* 0x000fe2000f8e0204 */
[----:B0-----:R-:W-:Y:S01]  /*e090*/  @P1 SHF.R.U32.HI R21, RZ, R77, R0 ;  /* 0x0000004dff151219 */ /* 0x001fe20000011600 */
[----:B------:R-:W-:Y:S01]  /*e0a0*/  UIMAD.WIDE.U32 UR8, UR17, UR10, UR8 ;  /* 0x0000000a110872a5 */ /* 0x000fe2000f8e0008 */
[----:B------:R-:W-:Y:S02]  /*e0b0*/  SHF.R.U64 R72, R72, 0x3, RZ ;  /* 0x0000000348487819 */ /* 0x000fe400000012ff */
[----:B------:R-:W-:Y:S02]  /*e0c0*/  SHF.R.U64 R68, R68, 0x3, RZ ;  /* 0x0000000344447819 */ /* 0x000fe400000012ff */
[----:B------:R-:W-:-:S02]  /*e0d0*/  SHF.R.U64 R60, R60, 0x3, RZ ;  /* 0x000000033c3c7819 */ /* 0x000fc400000012ff */
[----:B------:R-:W-:Y:S01]  /*e0e0*/  SHF.R.U64 R7, R7, 0x3, RZ ;  /* 0x0000000307077819 */ /* 0x000fe200000012ff */
[----:B------:R-:W-:Y:S01]  /*e0f0*/  UIADD3 UR4, UR9, UR4, URZ ;  /* 0x0000000409047290 */ /* 0x000fe2000fffe03f */
[--C-:B------:R-:W-:Y:S01]  /*e100*/  SHF.R.S32.HI R0, RZ, 0x1f, R21.reuse ;  /* 0x0000001fff007819 */ /* 0x100fe20000011415 */
[----:B------:R-:W-:Y:S01]  /*e110*/  IMAD.MOV R77, RZ, RZ, -R21 ;  /* 0x000000ffff4d7224 */ /* 0x000fe200078e0a15 */
[----:B------:R-:W-:Y:S01]  /*e120*/  LOP3.LUT R72, R72, R73, RZ, 0x3c, !PT ;  /* 0x0000004948487212 */ /* 0x000fe200078e3cff */
[--C-:B------:R-:W-:Y:S01]  /*e130*/  IMAD.X R73, RZ, RZ, R5.reuse, P6 ;  /* 0x000000ffff497224 */ /* 0x100fe200030e0605 */
[----:B------:R-:W-:Y:S01]  /*e140*/  LOP3.LUT R68, R68, R69, RZ, 0x3c, !PT ;  /* 0x0000004544447212 */ /* 0x000fe200078e3cff */
[--C-:B------:R-:W-:Y:S01]  /*e150*/  IMAD.X R69, RZ, RZ, R5.reuse, P5 ;  /* 0x000000ffff457224 */ /* 0x100fe200028e0605 */
[----:B------:R-:W-:Y:S01]  /*e160*/  LOP3.LUT R60, R60, R61, RZ, 0x3c, !PT ;  /* 0x0000003d3c3c7212 */ /* 0x000fe200078e3cff */
[----:B------:R-:W-:Y:S01]  /*e170*/  IMAD.X R61, RZ, RZ, R5, P4 ;  /* 0x000000ffff3d7224 */ /* 0x000fe200020e0605 */
[----:B------:R-:W-:Y:S01]  /*e180*/  LOP3.LUT R4, R7, R4, RZ, 0x3c, !PT ;  /* 0x0000000407047212 */ /* 0x000fe200078e3cff */
[----:B------:R-:W-:Y:S01]  /*e190*/  ULDC.64 UR10, c[0x0][0xae0] ;  /* 0x0002b800000a7ab9 */ /* 0x000fe20000000a00 */
[----:B------:R-:W-:Y:S01]  /*e1a0*/  IMAD R77, R16, R77, R18 ;  /* 0x0000004d104d7224 */ /* 0x000fe200078e0212 */
[----:B--2---:R0:W-:Y:S01]  /*e1b0*/  @!P0 ST.E desc[UR20][R42.64], R2 ;  /* 0x000000022a008985 */ /* 0x0041e2000c101914 */
[----:B------:R-:W-:-:S02]  /*e1c0*/  IMAD R0, R0, UR10, RZ ;  /* 0x0000000a00007c24 */ /* 0x000fc4000f8e02ff */
[----:B------:R-:W-:Y:S01]  /*e1d0*/  IMAD.U32 R3, RZ, RZ, UR9 ;  /* 0x00000009ff037e24 */ /* 0x000fe2000f8e00ff */
[----:B------:R-:W5:Y:S01]  /*e1e0*/  LD.E.128 R4, desc[UR20][R4.64] ;  /* 0x0000001404047980 */ /* 0x000f62000c101d00 */
[----:B------:R-:W-:Y:S02]  /*e1f0*/  IMAD.U32 R3, RZ, RZ, UR4 ;  /* 0x00000004ff037e24 */ /* 0x000fe4000f8e00ff */
[----:B------:R-:W-:Y:S01]  /*e200*/  IMAD R79, R21, UR11, R0 ;  /* 0x0000000b154f7c24 */ /* 0x000fe2000f8e0200 */
[----:B------:R-:W5:Y:S01]  /*e210*/  LD.E.128 R8, desc[UR20][R8.64] ;  /* 0x0000001408087980 */ /* 0x000f62000c101d00 */
[----:B------:R-:W-:Y:S01]  /*e220*/  SHF.R.S32.HI R0, RZ, 0x1f, R77 ;  /* 0x0000001fff007819 */ /* 0x000fe2000001144d */
[----:B0-----:R-:W-:Y:S02]  /*e230*/  IMAD.U32 R2, RZ, RZ, UR8 ;  /* 0x00000008ff027e24 */ /* 0x001fe4000f8e00ff */
[----:B------:R-:W5:Y:S01]  /*e240*/  LD.E.128 R12, desc[UR20][R12.64] ;  /* 0x000000140c0c7980 */ /* 0x000f62000c101d00 */
[----:B------:R-:W-:-:S03]  /*e250*/  ULDC.64 UR8, c[0x0][0xad8] ;  /* 0x0002b60000087ab9 */ /* 0x000fc60000000a00 */
[----:B------:R-:W5:Y:S01]  /*e260*/  LD.E.128 R24, desc[UR20][R24.64] ;  /* 0x0000001418187980 */ /* 0x000f62000c101d00 */
[----:B------:R-:W-:-:S03]  /*e270*/  IMAD.WIDE.U32 R2, R21, UR10, R2 ;  /* 0x0000000a15027c25 */ /* 0x000fc6000f8e0002 */
[----:B------:R-:W5:Y:S04]  /*e280*/  LD.E.128 R52, desc[UR20][R52.64] ;  /* 0x0000001434347980 */ /* 0x000f68000c101d00 */
        /* <DEDUP_REMOVED lines=10> */
[----:B------:R-:W5:Y:S01]  /*e330*/  LD.E.128 R48, desc[UR20][R48.64] ;  /* 0x0000001430307980 */ /* 0x000f62000c101d00 */
[----:B------:R-:W-:Y:S01]  /*e340*/  IMAD.IADD R3, R3, 0x1, R79 ;  /* 0x0000000103037824 */ /* 0x000fe200078e024f */
[----:B------:R-:W-:Y:S01]  /*e350*/  BSSY B1, `(.L_x_1511) ;  /* 0x000002c000017945 */ /* 0x000fe20003800000 */
[----:B------:R-:W-:Y:S01]  /*e360*/  IMAD R16, R0, UR8, RZ ;  /* 0x0000000800107c24 */ /* 0x000fe2000f8e02ff */
[----:B------:R-:W-:Y:S01]  /*e370*/  @!PT LDS RZ, [RZ] ;  /* 0x00000000fffff984 */ /* 0x000fe20000000800 */
[----:B------:R-:W-:Y:S01]  /*e380*/  @!PT LDS RZ, [RZ] ;  /* 0x00000000fffff984 */ /* 0x000fe20000000800 */
[----:B------:R-:W-:Y:S01]  /*e390*/  @!PT LDS RZ, [RZ] ;  /* 0x00000000fffff984 */ /* 0x000fe20000000800 */
[----:B------:R-:W-:Y:S01]  /*e3a0*/  @!PT LDS RZ, [RZ] ;  /* 0x00000000fffff984 */ /* 0x000fe20000000800 */
[----:B------:R0:W-:Y:S06]  /*e3b0*/  MEMBAR.ALL.CTA ;  /* 0x0000000000007992 */ /* 0x0001ec0000008000 */
[----:B0-----:R-:W0:Y:S01]  /*e3c0*/  FENCE.VIEW.ASYNC.S ;  /* 0x00000000000073c6 */ /* 0x001e220000000000 */
[----:B------:R-:W-:-:S02]  /*e3d0*/  VIADD R80, R205, UR61 ;  /* 0x0000003dcd507c36 */ /* 0x000fc40008000000 */
[C---:B------:R-:W-:Y:S02]  /*e3e0*/  IMAD R21, R77.reuse, UR9, R16 ;  /* 0x000000094d157c24 */ /* 0x040fe4000f8e0210 */
[----:B------:R-:W-:Y:S01]  /*e3f0*/  IMAD.WIDE.U32 R2, R77, UR8, R2 ;  /* 0x000000084d027c25 */ /* 0x000fe2000f8e0002 */
[CC--:B------:R-:W-:Y:S01]  /*e400*/  ISETP.GE.AND P2, PT, R80.reuse, R81.reuse, PT ;  /* 0x000000515000720c */ /* 0x0c0fe20003f46270 */
[----:B------:R-:W-:Y:S02]  /*e410*/  ULDC.64 UR8, c[0x0][0xa80] ;  /* 0x0002a00000087ab9 */ /* 0x000fe40000000a00 */
[----:B------:R-:W-:Y:S01]  /*e420*/  VIADD R0, R80, 0x20 ;  /* 0x0000002050007836 */ /* 0x000fe20000000000 */
[----:B------:R-:W-:Y:S01]  /*e430*/  LEA R16, P3, R2, UR8, 0x1 ;  /* 0x0000000802107c11 */ /* 0x000fe2000f8608ff */
[----:B------:R-:W-:Y:S02]  /*e440*/  IMAD.IADD R3, R3, 0x1, R21 ;  /* 0x0000000103037824 */ /* 0x000fe400078e0215 */
[----:B------:R-:W-:Y:S01]  /*e450*/  VIADD R23, R23, 0x30820 ;  /* 0x0003082017177836 */ /* 0x000fe20000000000 */
[----:B------:R-:W-:Y:S01]  /*e460*/  ISETP.GE.AND P1, PT, R0, R81, PT ;  /* 0x000000510000720c */ /* 0x000fe20003f26270 */
[----:B------:R-:W-:Y:S01]  /*e470*/  VIADD R0, R80, 0x40 ;  /* 0x0000004050007836 */ /* 0x000fe20000000000 */
[----:B------:R-:W-:Y:S01]  /*e480*/  LEA.HI.X R18, R2, UR9, R3, 0x1, P3 ;  /* 0x0000000902127c11 */ /* 0x000fe200098f0c03 */
[----:B0-----:R0:W1:Y:S01]  /*e490*/  SHFL.IDX PT, R78, R16, RZ, 0x181f ;  /* 0x00181fff104e7589 */ /* 0x00106200000e0000 */
[----:B------:R-:W-:-:S02]  /*e4a0*/  PRMT R23, RZ, 0x654, R23 ;  /* 0x00000654ff177816 */ /* 0x000fc40000000017 */
[----:B------:R-:W-:Y:S02]  /*e4b0*/  ISETP.GE.AND P0, PT, R0, R81, PT ;  /* 0x000000510000720c */ /* 0x000fe40003f06270 */
[----:B------:R0:W2:Y:S01]  /*e4c0*/  SHFL.IDX PT, R0, R18, RZ, 0x181f ;  /* 0x00181fff12007589 */ /* 0x0000a200000e0000 */
[----:B------:R0:W-:Y:S01]  /*e4d0*/  SYNCS.ARRIVE.TRANS64.RED.A1T0 RZ, [R23+URZ], RZ ;  /* 0x000000ff17ff79a7 */ /* 0x0001e2000810043f */
[----:B------:R-:W-:Y:S09]  /*e4e0*/  @P2 BRA `(.L_x_1512) ;  /* 0x0000000000482947 */ /* 0x000ff20003800000 */
        /* <DEDUP_REMOVED lines=18> */
.L_x_1512:
[----:B------:R-:W-:Y:S05]  /*e610*/  BSYNC B1 ;  /* 0x0000000000017941 */ /* 0x000fea0003800000 */
.L_x_1511:
[----:B--2---:R2:W4:Y:S01]  /*e620*/  SHFL.IDX PT, R0, R18, 0x1, 0x181f ;  /* 0x00381f0012007f89 */ /* 0x00452200000e0000 */
        /* <DEDUP_REMOVED lines=10> */
[----:B-----5:R-:W-:Y:S02]  /*e6d0*/  @!P3 LEA R4, P5, R201, R20, 0x1 ;  /* 0x00000014c904b211 */ /* 0x020fe400078a08ff */
        /* <DEDUP_REMOVED lines=10> */
.L_x_1514:
[----:B------:R-:W-:Y:S05]  /*e780*/  BSYNC B1 ;  /* 0x0000000000017941 */ /* 0x000fea0003800000 */
.L_x_1513:
[----:B----4-:R4:W0:Y:S01]  /*e790*/  SHFL.IDX PT, R0, R18, 0x2, 0x181f ;  /* 0x00581f0012007f89 */ /* 0x01082200000e0000 */
        /* <DEDUP_REMOVED lines=21> */
.L_x_1516:
[----:B------:R-:W-:Y:S05]  /*e8f0*/  BSYNC B1 ;  /* 0x0000000000017941 */ /* 0x000fea0003800000 */
.L_x_1515:
[----:B0-----:R-:W-:Y:S01]  /*e900*/  VIADD R0, R80, 0x60 ;  /* 0x0000006050007836 */ /* 0x001fe20000000000 */
[----:B--2-4-:R-:W0:Y:S04]  /*e910*/  SHFL.IDX PT, R18, R18, 0x3, 0x181f ;  /* 0x00781f0012127f89 */ /* 0x014e2800000e0000 */
[----:B------:R-:W-:Y:S01]  /*e920*/  ISETP.GE.AND P0, PT, R0, R81, PT ;  /* 0x000000510000720c */ /* 0x000fe20003f06270 */
[----:B------:R-:W2:-:S12]  /*e930*/  SHFL.IDX PT, R16, R16, 0x3, 0x181f ;  /* 0x00781f0010107f89 */ /* 0x000e9800000e0000 */
[----:B------:R-:W-:Y:S05]  /*e940*/  @P0 BRA `(.L_x_1517) ;  /* 0x0000000c00e40947 */ /* 0x000fea0003800000 */
[----:B------:R-:W-:Y:S01]  /*e950*/  ULDC UR4, c[0x0][0xac8] ;  /* 0x0002b20000047ab9 */ /* 0x000fe20000000800 */
[----:B------:R-:W-:Y:S01]  /*e960*/  ULDC.64 UR8, c[0x0][0x208] ;  /* 0x0000820000087ab9 */ /* 0x000fe20000000a00 */
[----:B------:R-:W-:Y:S02]  /*e970*/  ISETP.GE.AND P3, PT, R19, UR4, PT ;  /* 0x0000000413007c0c */ /* 0x000fe4000bf66270 */
[----:B------:R-:W-:Y:S02]  /*e980*/  ISETP.GE.AND P4, PT, R201, UR4, PT ;  /* 0x00000004c9007c0c */ /* 0x000fe4000bf86270 */
[----:B------:R-:W-:-:S09]  /*e990*/  ISETP.GE.AND P5, PT, R200, UR4, PT ;  /* 0x00000004c8007c0c */ /* 0x000fd2000bfa6270 */
[-C--:B--2---:R-:W-:Y:S02]  /*e9a0*/  @!P3 LEA R2, P0, R19, R16.reuse, 0x1 ;  /* 0x000000101302b211 */ /* 0x084fe400078008ff */
[----:B------:R-:W-:Y:S02]  /*e9b0*/  @!P4 LEA R4, P1, R201, R16, 0x1 ;  /* 0x00000010c904c211 */ /* 0x000fe400078208ff */
        /* <DEDUP_REMOVED lines=14> */
.L_x_1509:
[----:B------:R-:W-:Y:S01]  /*eaa0*/  ULDC.64 UR8, c[0x0][0xc00] ;  /* 0x0003000000087ab9 */ /* 0x000fe20000000a00 */
[----:B------:R-:W-:Y:S01]  /*eab0*/  R2UR UR4, R206 ;  /* 0x00000000ce0472ca */ /* 0x000fe200000e0000 */
[----:B------:R-:W-:Y:S01]  /*eac0*/  UISETP.NE.U32.AND UP0, UPT, UR8, URZ, UPT ;  /* 0x0000003f0800728c */ /* 0x000fe2000bf05070 */
[----:B------:R-:W0:Y:S01]  /*ead0*/  LDC R11, c[0x0][0xbe8] ;  /* 0x0002fa00ff0b7b82 */ /* 0x000e220000000800 */
[----:B------:R-:W-:Y:S01]  /*eae0*/  ULDC.64 UR12, c[0x0][0x208] ;  /* 0x00008200000c7ab9 */ /* 0x000fe20000000a00 */
[----:B------:R-:W-:Y:S01]  /*eaf0*/  R2UR UR10, R204 ;  /* 0x00000000cc0a72ca */ /* 0x000fe200000e0000 */
[----:B------:R-:W-:-:S03]  /*eb00*/  UISETP.NE.AND.EX UP0, UPT, UR9, URZ, UPT, UP0 ;  /* 0x0000003f0900728c */ /* 0x000fc6000bf05300 */
[----:B------:R-:W-:-:S03]  /*eb10*/  ULDC.64 UR8, c[0x0][0xc00] ;  /* 0x0003000000087ab9 */ /* 0x000fc60000000a00 */
[----:B------:R-:W-:Y:S02]  /*eb20*/  PLOP3.LUT P2, PT, PT, PT, UP0, 0x80, 0x0 ;  /* 0x000000000000781c */ /* 0x000fe40003f4f008 */
[----:B------:R-:W-:-:S06]  /*eb30*/  UIMAD.WIDE UR8, UR4, 0x4, UR8 ;  /* 0x00000004040878a5 */ /* 0x000fcc000f8e0208 */
[----:B------:R-:W-:Y:S02]  /*eb40*/  IMAD.U32 R2, RZ, RZ, UR8 ;  /* 0x00000008ff027e24 */ /* 0x000fe4000f8e00ff */
[----:B------:R-:W-:Y:S01]  /*eb50*/  IMAD.U32 R3, RZ, RZ, UR9 ;  /* 0x00000009ff037e24 */ /* 0x000fe2000f8e00ff */
[----:B------:R-:W-:-:S04]  /*eb60*/  ULDC.64 UR8, c[0x0][0xc08] ;  /* 0x0003020000087ab9 */ /* 0x000fc80000000a00 */
[----:B------:R-:W2:Y:S01]  /*eb70*/  @P2 LDG.E R6, desc[UR12][R2.64] ;  /* 0x0000000c02062981 */ /* 0x000ea2000c1e1900 */
[----:B0-----:R-:W-:Y:S01]  /*eb80*/  ISETP.NE.AND P0, PT, R11, 0x1, PT ;  /* 0x000000010b00780c */ /* 0x001fe20003f05270 */
[----:B------:R-:W-:-:S04]  /*eb90*/  UISETP.NE.U32.AND UP1, UPT, UR8, URZ, UPT ;  /* 0x0000003f0800728c */ /* 0x000fc8000bf25070 */
[----:B------:R-:W-:-:S06]  /*eba0*/  UISETP.NE.AND.EX UP1, UPT, UR9, URZ, UPT, UP1 ;  /* 0x0000003f0900728c */ /* 0x000fcc000bf25310 */
[----:B------:R-:W-:Y:S02]  /*ebb0*/  PLOP3.LUT P3, PT, PT, PT, UP1, 0x80, 0x0 ;  /* 0x000000000000781c */ /* 0x000fe40003f6f018 */
[----:B------:R-:W0:Y:S03]  /*ebc0*/  @P0 LDC R9, c[0x0][0xbec] ;  /* 0x0002fb00ff090b82 */ /* 0x000e260000000800 */
[----:B------:R-:W-:Y:S02]  /*ebd0*/  @UP1 ULDC.64 UR8, c[0x0][0xc08] ;  /* 0x0003020000081ab9 */ /* 0x000fe40000000a00 */
[----:B------:R-:W-:-:S03]  /*ebe0*/  @UP1 UIMAD.WIDE UR8, UR4, 0x4, UR8 ;  /* 0x00000004040818a5 */ /* 0x000fc6000f8e0208 */
[----:B------:R-:W-:Y:S02]  /*ebf0*/  ULDC UR4, c[0x0][0xa88] ;  /* 0x0002a20000047ab9 */ /* 0x000fe40000000800 */
[----:B------:R-:W-:Y:S02]  /*ec00*/  IMAD.U32 R0, RZ, RZ, UR4 ;  /* 0x00000004ff007e24 */ /* 0x000fe4000f8e00ff */
[----:B------:R-:W-:Y:S02]  /*ec10*/  IMAD.U32 R4, RZ, RZ, UR8 ;  /* 0x00000008ff047e24 */ /* 0x000fe4000f8e00ff */
[----:B------:R-:W-:Y:S01]  /*ec20*/  IMAD.U32 R5, RZ, RZ, UR9 ;  /* 0x00000009ff057e24 */ /* 0x000fe2000f8e00ff */
[----:B------:R-:W-:-:S04]  /*ec30*/  UMOV UR4, URZ ;  /* 0x0000003f00047c82 */ /* 0x000fc80008000000 */
[----:B------:R1:W5:Y:S01]  /*ec40*/  @P3 LDG.E R0, desc[UR12][R4.64] ;  /* 0x0000000c04003981 */ /* 0x000362000c1e1900 */
[----:B------:R-:W-:Y:S01]  /*ec50*/  USHF.R.S32.HI UR12, URZ, 0x1f, UR10 ;  /* 0x0000001f3f0c7899 */ /* 0x000fe2000801140a */
[----:B------:R-:W-:Y:S02]  /*ec60*/  ISETP.GE.AND P1, PT, R217, 0x80, PT ;  /* 0x00000080d900780c */ /* 0x000fe40003f26270 */
[----:B--2---:R-:W-:Y:S01]  /*ec70*/  @P2 R2UR UR4, R6 ;  /* 0x00000000060422ca */ /* 0x004fe200000e0000 */
[----:B01----:R-:W-:-:S14]  /*ec80*/  @P3 BRA `(.L_x_1518) ;  /* 0x0000000000143947 */ /* 0x003fdc0003800000 */
[----:B------:R-:W-:Y:S05]  /*ec90*/  @!P2 BRA `(.L_x_1518) ;  /* 0x000000000010a947 */ /* 0x000fea0003800000 */
[----:B------:R-:W-:Y:S02]  /*eca0*/  ULDC.64 UR8, c[0x0][0x208] ;  /* 0x0000820000087ab9 */ /* 0x000fe40000000a00 */
[----:B------:R-:W2:Y:S04]  /*ecb0*/  LDG.E R5, desc[UR8][R2.64] ;  /* 0x0000000802057981 */ /* 0x000ea8000c1e1900 */
[----:B-----5:R-:W2:Y:S02]  /*ecc0*/  LDG.E R0, desc[UR8][R2.64+0x4] ;  /* 0x0000040802007981 */ /* 0x020ea4000c1e1900 */
[----:B--2---:R-:W-:-:S07]  /*ecd0*/  IMAD.IADD R0, R0, 0x1, -R5 ;  /* 0x0000000100007824 */ /* 0x004fce00078e0a05 */
.L_x_1518:
[----:B------:R-:W-:Y:S01]  /*ece0*/  R2UR UR9, R206 ;  /* 0x00000000ce0972ca */ /* 0x000fe200000e0000 */
[----:B------:R-:W-:Y:S01]  /*ecf0*/  USHF.R.S32.HI UR11, URZ, 0x1f, UR4 ;  /* 0x0000001f3f0b7899 */ /* 0x000fe20008011404 */
[----:B------:R-:W-:Y:S11]  /*ed00*/  BSSY B1, `(.L_x_1519) ;  /* 0x0000030000017945 */ /* 0x000ff60003800000 */
[----:B------:R-:W-:-:S02]  /*ed10*/  USHF.R.S32.HI UR8, URZ, 0x1f, UR9 ;  /* 0x0000001f3f087899 */ /* 0x000fc40008011409 */
[----:B------:R-:W-:Y:S02]  /*ed20*/  USEL UR13, UR9, URZ, !UP0 ;  /* 0x0000003f090d7287 */ /* 0x000fe4000c000000 */
[----:B------:R-:W-:Y:S01]  /*ed30*/  USEL UR14, UR8, URZ, !UP0 ;  /* 0x0000003f080e7287 */ /* 0x000fe2000c000000 */
[----:B------:R-:W-:Y:S11]  /*ed40*/  @P1 BRA `(.L_x_1520) ;  /* 0x0000000000ac1947 */ /* 0x000ff60003800000 */
[----:B------:R-:W0:Y:S01]  /*ed50*/  S2R R3, SR_TID.X ;  /* 0x0000000000037919 */ /* 0x000e220000002100 */
[----:B------:R-:W1:Y:S01]  /*ed60*/  LDC R7, c[0x0][0xbe8] ;  /* 0x0002fa00ff077b82 */ /* 0x000e620000000800 */
[----:B------:R-:W-:Y:S02]  /*ed70*/  IMAD.U32 R4, RZ, RZ, UR61 ;  /* 0x0000003dff047e24 */ /* 0x000fe4000f8e00ff */
[----:B-1---5:R-:W-:-:S03]  /*ed80*/  IMAD R2, R0, R7, RZ ;  /* 0x0000000700027224 */ /* 0x022fc600078e02ff */
[----:B0-----:R-:W-:-:S04]  /*ed90*/  IADD3 R4, R4, -0x80, R3 ;  /* 0xffffff8004047810 */ /* 0x001fc80007ffe003 */
        /* <DEDUP_REMOVED lines=8> */
[----:B------:R-:W-:Y:S01]  /*ee20*/  UMOV UR9, UR11 ;  /* 0x0000000b00097c82 */ /* 0x000fe20008000000 */
[----:B------:R-:W-:-:S06]  /*ee30*/  ULDC.64 UR18, c[0x0][0x208] ;  /* 0x0000820000127ab9 */ /* 0x000fcc0000000a00 */
        /* <DEDUP_REMOVED lines=8> */
[----:B------:R-:W-:-:S03]  /*eec0*/  UIMAD UR10, UR13, UR17, UR10 ;  /* 0x000000110d0a72a4 */ /* 0x000fc6000f8e020a */
        /* <DEDUP_REMOVED lines=19> */
.L_x_1520:
[----:B------:R-:W-:Y:S05]  /*f000*/  BSYNC B1 ;  /* 0x0000000000017941 */ /* 0x000fea0003800000 */
.L_x_1519:
[----:B0-----:R-:W0:Y:S01]  /*f010*/  @P0 LDC R3, c[0x0][0xbf0] ;  /* 0x0002fc00ff030b82 */ /* 0x001e220000000800 */
[----:B------:R-:W-:Y:S01]  /*f020*/  ULDC.64 UR16, c[0x0][0xaa0] ;  /* 0x0002a80000107ab9 */ /* 0x000fe20000000a00 */
[----:B------:R-:W-:Y:S01]  /*f030*/  R2UR UR15, R204 ;  /* 0x00000000cc0f72ca */ /* 0x000fe200000e0000 */
[----:B------:R-:W-:Y:S01]  /*f040*/  UIMAD UR10, UR11, UR16, URZ ;  /* 0x000000100b0a72a4 */ /* 0x000fe2000f8e023f */
[----:B------:R-:W-:Y:S01]  /*f050*/  IMAD R2, R203, 0x20, R205 ;  /* 0x00000020cb027824 */ /* 0x000fe200078e02cd */
[----:B------:R-:W-:Y:S01]  /*f060*/  UIMAD.WIDE.U32 UR8, UR4, UR16, URZ ;  /* 0x00000010040872a5 */ /* 0x000fe2000f8e003f */
[----:B------:R-:W-:Y:S01]  /*f070*/  BSSY B1, `(.L_x_1521) ;  /* 0x0000041000017945 */ /* 0x000fe20003800000 */
[----:B------:R-:W-:Y:S01]  /*f080*/  UIMAD UR10, UR4, UR17, UR10 ;  /* 0x00000011040a72a4 */ /* 0x000fe2000f8e020a */
[----:B------:R-:W-:Y:S02]  /*f090*/  VIADD R6, R2, UR61 ;  /* 0x0000003d02067c36 */ /* 0x000fe40008000000 */
[----:B------:R-:W-:Y:S01]  /*f0a0*/  ULDC.64 UR16, c[0x0][0xae8] ;  /* 0x0002ba0000107ab9 */ /* 0x000fe20000000a00 */
[----:B------:R-:W-:Y:S01]  /*f0b0*/  UIADD3 UR9, UR9, UR10, URZ ;  /* 0x0000000a09097290 */ /* 0x000fe2000fffe03f */
[----:B------:R-:W-:Y:S01]  /*f0c0*/  @P0 IMAD.HI.U32 R2, R6, R9, RZ ;  /* 0x0000000906020227 */ /* 0x000fe200078e00ff */
[----:B------:R-:W-:-:S02]  /*f0d0*/  UIMAD UR4, UR12, UR16, URZ ;  /* 0x000000100c0472a4 */ /* 0x000fc4000f8e023f */
[----:B------:R-:W-:Y:S01]  /*f0e0*/  UIMAD.WIDE.U32 UR8, UR15, UR16, UR8 ;  /* 0x000000100f0872a5 */ /* 0x000fe2000f8e0008 */
[----:B------:R-:W-:Y:S01]  /*f0f0*/  IMAD.MOV.U32 R5, RZ, RZ, R6 ;  /* 0x000000ffff057224 */ /* 0x000fe200078e0006 */
[----:B------:R-:W-:Y:S01]  /*f100*/  UIMAD UR4, UR15, UR17, UR4 ;  /* 0x000000110f0472a4 */ /* 0x000fe2000f8e0204 */
[----:B------:R-:W-:-:S03]  /*f110*/  ULDC.64 UR10, c[0x0][0xaf0] ;  /* 0x0002bc00000a7ab9 */ /* 0x000fc60000000a00 */
[----:B------:R-:W-:Y:S02]  /*f120*/  UIADD3 UR9, UR9, UR4, URZ ;  /* 0x0000000409097290 */ /* 0x000fe4000fffe03f */
[----:B------:R-:W-:Y:S01]  /*f130*/  UIMAD UR4, UR14, UR10, URZ ;  /* 0x0000000a0e0472a4 */ /* 0x000fe2000f8e023f */
[----:B0-----:R-:W-:Y:S01]  /*f140*/  @P0 SHF.R.U32.HI R5, RZ, R3, R2 ;  /* 0x00000003ff050219 */ /* 0x001fe20000011602 */
[----:B------:R-:W-:Y:S02]  /*f150*/  UIMAD.WIDE.U32 UR8, UR13, UR10, UR8 ;  /* 0x0000000a0d0872a5 */ /* 0x000fe4000f8e0008 */
[----:B------:R-:W-:Y:S01]  /*f160*/  UIMAD UR4, UR13, UR11, UR4 ;  /* 0x0000000b0d0472a4 */ /* 0x000fe2000f8e0204 */
[--C-:B------:R-:W-:Y:S01]  /*f170*/  SHF.R.S32.HI R2, RZ, 0x1f, R5.reuse ;  /* 0x0000001fff027819 */ /* 0x100fe20000011405 */
[----:B------:R-:W-:Y:S01]  /*f180*/  IMAD.MOV R7, RZ, RZ, -R5 ;  /* 0x000000ffff077224 */ /* 0x000fe200078e0a05 */
[----:B------:R-:W-:Y:S01]  /*f190*/  ULDC.64 UR10, c[0x0][0xae0] ;  /* 0x0002b800000a7ab9 */ /* 0x000fe20000000a00 */
[----:B------:R-:W-:-:S02]  /*f1a0*/  UIADD3 UR4, UR9, UR4, URZ ;  /* 0x0000000409047290 */ /* 0x000fc4000fffe03f */
[----:B------:R-:W-:Y:S02]  /*f1b0*/  IMAD.U32 R3, RZ, RZ, UR9 ;  /* 0x00000009ff037e24 */ /* 0x000fe4000f8e00ff */
        /* <DEDUP_REMOVED lines=8> */
[----:B------:R-:W-:Y:S02]  /*f240*/  IMAD.IADD R3, R3, 0x1, R9 ;  /* 0x0000000103037824 */ /* 0x000fe400078e0209 */
[----:B------:R-:W-:Y:S02]  /*f250*/  IMAD R4, R4, UR8, RZ ;  /* 0x0000000804047c24 */ /* 0x000fe4000f8e02ff */
[----:B------:R-:W-:Y:S02]  /*f260*/  VIADD R6, R205, UR61 ;  /* 0x0000003dcd067c36 */ /* 0x000fe40008000000 */
[----:B-----5:R-:W-:Y:S02]  /*f270*/  IMAD R11, R0, R11, RZ ;  /* 0x0000000b000b7224 */ /* 0x020fe400078e02ff */
        /* <DEDUP_REMOVED lines=32> */
.L_x_1522:
[----:B------:R-:W-:Y:S05]  /*f480*/  BSYNC B1 ;  /* 0x0000000000017941 */ /* 0x000fea0003800000 */
.L_x_1521:
        /* <DEDUP_REMOVED lines=22> */
.L_x_1524:
[----:B------:R-:W-:Y:S05]  /*f5f0*/  BSYNC B1 ;  /* 0x0000000000017941 */ /* 0x000fea0003800000 */
.L_x_1523:
        /* <DEDUP_REMOVED lines=22> */
.L_x_1526:
[----:B------:R-:W-:Y:S05]  /*f760*/  BSYNC B1 ;  /* 0x0000000000017941 */ /* 0x000fea0003800000 */
.L_x_1525:
        /* <DEDUP_REMOVED lines=23> */
.L_x_1517:
[----:B------:R-:W-:Y:S05]  /*f8e0*/  BSYNC B0 ;  /* 0x0000000000007941 */ /* 0x000fea0003800000 */
.L_x_1508:
[----:B------:R-:W-:Y:S02]  /*f8f0*/  ULDC UR4, c[0x0][0xc3c] ;  /* 0x00030f0000047ab9 */ /* 0x000fe40000000800 */
[----:B------:R-:W-:-:S06]  /*f900*/  UISETP.GE.AND UP0, UPT, UR6, UR4, UPT ;  /* 0x000000040600728c */ /* 0x000fcc000bf06270 */
[----:B------:R-:W-:-:S13]  /*f910*/  PLOP3.LUT P0, PT, PT, PT, UP0, 0x80, 0x0 ;  /* 0x000000000000781c */ /* 0x000fda0003f0f008 */
[----:B------:R-:W-:Y:S05]  /*f920*/  @!P0 BRA `(.L_x_1527) ;  /* 0xffffff1400508947 */ /* 0x000fea000383ffff */
[----:B------:R-:W-:Y:S05]  /*f930*/  EXIT ;  /* 0x000000000000794d */ /* 0x000fea0003800000 */
.L_x_1426:
[----:B------:R-:W-:-:S08]  /*f940*/  NOP ;  /* 0x0000000000007918 */ /* 0x000fd00000000000 */
[----:B0-----:R-:W0:-:S00]  /*f950*/  USETMAXREG.DEALLOC.CTAPOOL 0x18 ;  /* 0x00000018000079c8 */ /* 0x001e0000080e0500 */
        /* <DEDUP_REMOVED lines=13> */
[----:B------:R-:W2:Y:S01]  /*fa30*/  LDS.128 R16, [UR4+0x308d0] ;  /* 0x0308d004ff107984 */ /* 0x000ea20008000c00 */
[----:B------:R-:W-:Y:S06]  /*fa40*/  BAR.ARV 0x4, 0x180 ;  /* 0x0106000000007b1d */ /* 0x000fec0000002000 */
[----:B------:R-:W-:Y:S05]  /*fa50*/  BRA `(.L_x_1529) ;  /* 0x0000000800947947 */ /* 0x000fea0003800000 */
.L_x_1528:
[----:B------:R-:W1:Y:S01]  /*fa60*/  S2R R0, SR_TID.X ;  /* 0x0000000000007919 */ /* 0x000e620000002100 */
[----:B------:R-:W-:Y:S01]  /*fa70*/  ULDC UR4, c[0x0][0xc3c] ;  /* 0x00030f0000047ab9 */ /* 0x000fe20000000800 */
[----:B------:R-:W-:Y:S01]  /*fa80*/  ULDC.64 UR6, c[0x0][0x208] ;  /* 0x0000820000067ab9 */ /* 0x000fe20000000a00 */
[----:B------:R-:W-:Y:S01]  /*fa90*/  ULDC UR5, c[0x0][0xc38] ;  /* 0x00030e0000057ab9 */ /* 0x000fe20000000800 */
[----:B-1----:R-:W-:-:S04]  /*faa0*/  LOP3.LUT R0, R0, 0x1f, RZ, 0xc0, !PT ;  /* 0x0000001f00007812 */ /* 0x002fc800078ec0ff */
        /* <DEDUP_REMOVED lines=38> */
.L_x_1534:
        /* <DEDUP_REMOVED lines=13> */
.L_x_1533:
[----:B------:R-:W-:Y:S05]  /*fde0*/  BSYNC B0 ;  /* 0x0000000000007941 */ /* 0x000fea0003800000 */
.L_x_1532:
        /* <DEDUP_REMOVED lines=20> */
[----:B------:R-:W-:-:S07]  /*ff30*/  IMAD.MOV.U32 R4, RZ, RZ, R10 ;  /* 0x000000ffff047224 */ /* 0x000fce00078e000a */
.L_x_1530:
[----:B------:R-:W-:Y:S01]  /*ff40*/  IMAD.IADD R7, R6, 0x1, -R7 ;  /* 0x0000000106077824 */ /* 0x000fe200078e0a07 */
[----:B------:R-:W-:-:S03]  /*ff50*/  ULDC.64 UR8, c[0x0][0x208] ;  /* 0x0000820000087ab9 */ /* 0x000fc60000000a00 */
[----:B------:R-:W-:-:S05]  /*ff60*/  IMAD R2, R4, UR5, R7 ;  /* 0x0000000504027c24 */ /* 0x000fca000f8e0207 */
[----:B------:R-:W-:Y:S02]  /*ff70*/  ISETP.GT.AND P0, PT, R2, UR6, PT ;  /* 0x0000000602007c0c */ /* 0x000fe4000bf04270 */
[----:B------:R-:W0:Y:S11]  /*ff80*/  LDC.64 R2, c[0x0][0xc90] ;  /* 0x00032400ff027b82 */ /* 0x000e360000000a00 */
[----:B------:R-:W-:-:S04]  /*ff90*/  VOTE.ANY R11, PT, !P0 ;  /* 0x00000000000b7806 */ /* 0x000fc800040e0100 */
[----:B------:R-:W1:Y:S02]  /*ffa0*/  POPC R6, R11 ;  /* 0x0000000b00067309 */ /* 0x000e640000000000 */
[----:B-1----:R-:W-:-:S04]  /*ffb0*/  VIADD R19, R6, UR4 ;  /* 0x0000000406137c36 */ /* 0x002fc80008000000 */
[----:B0-----:R-:W-:-:S05]  /*ffc0*/  IMAD.WIDE R2, R19, 0x4, R2 ;  /* 0x0000000413027825 */ /* 0x001fca00078e0202 */
[----:B------:R-:W2:Y:S01]  /*ffd0*/  LDG.E R10, desc[UR8][R2.64] ;  /* 0x00000008020a7981 */ /* 0x000ea2000c1e1900 */
[----:B------:R-:W-:-:S03]  /*ffe0*/  ISETP.NE.AND P0, PT, R11, RZ, PT ;  /* 0x000000ff0b00720c */ /* 0x000fc60003f05270 */
[----:B------:R-:W2:Y:S02]  /*fff0*/  SHFL.IDX PT, R5, R5, R6, 0x1f ;  /* 0x00001f0605057589 */ /* 0x000ea400000e0000 */
[----:B--2---:R-:W-:-:S05]  /*10000*/  IMAD R8, R5, R10, RZ ;  /* 0x0000000a05087224 */ /* 0x004fca00078e02ff */
[----:B------:R-:W-:-:S04]  /*10010*/  IABS R9, R8 ;  /* 0x0000000800097213 */ /* 0x000fc80000000000 */
[----:B------:R-:W0:Y:S08]  /*10020*/  I2F.RP R12, R9 ;  /* 0x00000009000c7306 */ /* 0x000e300000209400 */
[----:B0-----:R-:W0:Y:S02]  /*10030*/  MUFU.RCP R12, R12 ;  /* 0x0000000c000c7308 */ /* 0x001e240000001000 */
[----:B0-----:R-:W-:-:S06]  /*10040*/  VIADD R13, R12, 0xffffffe ;  /* 0x0ffffffe0c0d7836 */ /* 0x001fcc0000000000 */
[----:B------:R0:W1:Y:S01]  /*10050*/  F2I.FTZ.U32.TRUNC.NTZ R3, R13 ;  /* 0x0000000d00037305 */ /* 0x000062000021f000 */
[----:B------:R-:W-:Y:S05]  /*10060*/  @!P0 BRA `(.L_x_1535) ;  /* 0x0000000000088947 */ /* 0x000fea0003800000 */
[----:B------:R-:W-:-:S05]  /*10070*/  VIADD R11, R6, 0xffffffff ;  /* 0xffffffff060b7836 */ /* 0x000fca0000000000 */
[----:B------:R2:W3:Y:S02]  /*10080*/  SHFL.IDX PT, R16, R4, R11, 0x1f ;  /* 0x00001f0b04107589 */ /* 0x0004e400000e0000 */
.L_x_1535:
[----:B-1----:R-:W-:Y:S01]  /*10090*/  IMAD.MOV R2, RZ, RZ, -R3 ;  /* 0x000000ffff027224 */ /* 0x002fe200078e0a03 */
[----:B--2---:R-:W-:Y:S01]  /*100a0*/  IABS R4, R8 ;  /* 0x0000000800047213 */ /* 0x004fe20000000000 */
[----:B---3--:R-:W-:Y:S02]  /*100b0*/  IMAD R16, R16, UR5, R7 ;  /* 0x0000000510107c24 */ /* 0x008fe4000f8e0207 */
[----:B------:R-:W-:Y:S02]  /*100c0*/  IMAD R7, R2, R9, RZ ;  /* 0x0000000902077224 */ /* 0x000fe400078e02ff */
[----:B------:R-:W-:Y:S02]  /*100d0*/  IMAD.MOV.U32 R2, RZ, RZ, RZ ;  /* 0x000000ffff027224 */ /* 0x000fe400078e00ff */
[----:B------:R-:W-:Y:S02]  /*100e0*/  IMAD.MOV R4, RZ, RZ, -R4 ;  /* 0x000000ffff047224 */ /* 0x000fe400078e0a04 */
[----:B------:R-:W-:Y:S01]  /*100f0*/  IMAD.HI.U32 R2, R3, R7, R2 ;  /* 0x0000000703027227 */ /* 0x000fe200078e0002 */
[----:B------:R-:W-:-:S04]  /*10100*/  IADD3 R7, -R16, UR6, RZ ;  /* 0x0000000610077c10 */ /* 0x000fc8000fffe1ff */
[----:B------:R-:W-:-:S05]  /*10110*/  IABS R3, R7 ;  /* 0x0000000700037213 */ /* 0x000fca0000000000 */
[----:B------:R-:W-:-:S04]  /*10120*/  IMAD.HI.U32 R2, R2, R3, RZ ;  /* 0x0000000302027227 */ /* 0x000fc800078e00ff */
[----:B------:R-:W-:Y:S01]  /*10130*/  IMAD R4, R2, R4, R3 ;  /* 0x0000000402047224 */ /* 0x000fe200078e0203 */
[----:B------:R-:W-:-:S04]  /*10140*/  LOP3.LUT R3, R7, R8, RZ, 0x3c, !PT ;  /* 0x0000000807037212 */ /* 0x000fc800078e3cff */
[----:B------:R-:W-:Y:S02]  /*10150*/  ISETP.GT.U32.AND P1, PT, R9, R4, PT ;  /* 0x000000040900720c */ /* 0x000fe40003f24070 */
[----:B------:R-:W-:-:S11]  /*10160*/  ISETP.GE.AND P2, PT, R3, RZ, PT ;  /* 0x000000ff0300720c */ /* 0x000fd60003f46270 */
[----:B------:R-:W-:Y:S02]  /*10170*/  @!P1 IMAD.IADD R4, R4, 0x1, -R9 ;  /* 0x0000000104049824 */ /* 0x000fe400078e0a09 */
[----:B------:R-:W-:Y:S01]  /*10180*/  @!P1 VIADD R2, R2, 0x1 ;  /* 0x0000000102029836 */ /* 0x000fe20000000000 */
[----:B------:R-:W-:Y:S02]  /*10190*/  ISETP.NE.AND P1, PT, R8, RZ, PT ;  /* 0x000000ff0800720c */ /* 0x000fe40003f25270 */
[----:B------:R-:W-:-:S13]  /*101a0*/  ISETP.GE.U32.AND P0, PT, R4, R9, PT ;  /* 0x000000090400720c */ /* 0x000fda0003f06070 */
[----:B------:R-:W-:-:S04]  /*101b0*/  @P0 VIADD R2, R2, 0x1 ;  /* 0x0000000102020836 */ /* 0x000fc80000000000 */
[----:B------:R-:W-:-:S04]  /*101c0*/  IMAD.MOV.U32 R9, RZ, RZ, R2 ;  /* 0x000000ffff097224 */ /* 0x000fc800078e0002 */
[----:B------:R-:W-:Y:S01]  /*101d0*/  @!P2 IMAD.MOV R9, RZ, RZ, -R9 ;  /* 0x000000ffff09a224 */ /* 0x000fe200078e0a09 */
[----:B------:R-:W-:-:S05]  /*101e0*/  @!P1 LOP3.LUT R9, RZ, R8, RZ, 0x33, !PT ;  /* 0x00000008ff099212 */ /* 0x000fca00078e33ff */
[----:B------:R-:W-:Y:S02]  /*101f0*/  IMAD R4, R10, R9, RZ ;  /* 0x000000090a047224 */ /* 0x000fe400078e02ff */
[----:B------:R-:W-:Y:S02]  /*10200*/  IMAD.MOV R9, RZ, RZ, -R9 ;  /* 0x000000ffff097224 */ /* 0x000fe400078e0a09 */
[----:B------:R-:W-:Y:S02]  /*10210*/  IMAD.MOV R3, RZ, RZ, -R4 ;  /* 0x000000ffff037224 */ /* 0x000fe400078e0a04 */
[----:B------:R-:W-:-:S03]  /*10220*/  IMAD R7, R8, R9, R7 ;  /* 0x0000000908077224 */ /* 0x000fc600078e0207 */
[----:B------:R-:W-:Y:S01]  /*10230*/  VIADDMNMX R10, R3, UR5, R10, PT ;  /* 0x00000005030a7c46 */ /* 0x000fe2000b80010a */
[----:B------:R-:W-:Y:S01]  /*10240*/  IMAD.IADD R4, R7, 0x1, R4 ;  /* 0x0000000107047824 */ /* 0x000fe200078e0204 */
[----:B------:R-:W-:Y:S02]  /*10250*/  IABS R8, R7 ;  /* 0x0000000700087213 */ /* 0x000fe40000000000 */
[----:B------:R-:W-:-:S04]  /*10260*/  IABS R6, R10 ;  /* 0x0000000a00067213 */ /* 0x000fc80000000000 */
[----:B------:R-:W1:Y:S08]  /*10270*/  I2F.RP R11, R6 ;  /* 0x00000006000b7306 */ /* 0x000e700000209400 */
[----:B-1----:R-:W1:Y:S02]  /*10280*/  MUFU.RCP R11, R11 ;  /* 0x0000000b000b7308 */ /* 0x002e640000001000 */
[----:B-1----:R-:W-:-:S06]  /*10290*/  VIADD R2, R11, 0xffffffe ;  /* 0x0ffffffe0b027836 */ /* 0x002fcc0000000000 */
[----:B------:R1:W2:Y:S02]  /*102a0*/  F2I.FTZ.U32.TRUNC.NTZ R3, R2 ;  /* 0x0000000200037305 */ /* 0x0002a4000021f000 */
[----:B-1----:R-:W-:Y:S02]  /*102b0*/  IMAD.MOV.U32 R2, RZ, RZ, RZ ;  /* 0x000000ffff027224 */ /* 0x002fe400078e00ff */
[----:B--2---:R-:W-:-:S04]  /*102c0*/  IMAD.MOV R9, RZ, RZ, -R3 ;  /* 0x000000ffff097224 */ /* 0x004fc800078e0a03 */
[----:B------:R-:W-:-:S04]  /*102d0*/  IMAD R9, R9, R6, RZ ;  /* 0x0000000609097224 */ /* 0x000fc800078e02ff */
[----:B------:R-:W-:Y:S01]  /*102e0*/  IMAD.HI.U32 R3, R3, R9, R2 ;  /* 0x0000000903037227 */ /* 0x000fe200078e0002 */
[-C--:B------:R-:W-:Y:S02]  /*102f0*/  IABS R9, R10.reuse ;  /* 0x0000000a00097213 */ /* 0x080fe40000000000 */
[----:B------:R-:W-:-:S03]  /*10300*/  LOP3.LUT R2, R7, R10, RZ, 0x3c, !PT ;  /* 0x0000000a07027212 */ /* 0x000fc600078e3cff */
[----:B------:R-:W-:Y:S01]  /*10310*/  IMAD.MOV R9, RZ, RZ, -R9 ;  /* 0x000000ffff097224 */ /* 0x000fe200078e0a09 */
[----:B------:R-:W-:Y:S01]  /*10320*/  ISETP.GE.AND P2, PT, R2, RZ, PT ;  /* 0x000000ff0200720c */ /* 0x000fe20003f46270 */
[----:B------:R-:W-:-:S04]  /*10330*/  IMAD.HI.U32 R3, R3, R8, RZ ;  /* 0x0000000803037227 */ /* 0x000fc800078e00ff */
[----:B------:R-:W-:-:S05]  /*10340*/  IMAD R9, R3, R9, R8 ;  /* 0x0000000903097224 */ /* 0x000fca00078e0208 */
[----:B------:R-:W-:-:S13]  /*10350*/  ISETP.GT.U32.AND P1, PT, R6, R9, PT ;  /* 0x000000090600720c */ /* 0x000fda0003f24070 */
[----:B------:R-:W-:Y:S02]  /*10360*/  @!P1 IMAD.IADD R9, R9, 0x1, -R6 ;  /* 0x0000000109099824 */ /* 0x000fe400078e0a06 */
[----:B------:R-:W-:Y:S01]  /*10370*/  @!P1 VIADD R3, R3, 0x1 ;  /* 0x0000000103039836 */ /* 0x000fe20000000000 */
[----:B------:R-:W-:Y:S02]  /*10380*/  ISETP.NE.AND P1, PT, R10, RZ, PT ;  /* 0x000000ff0a00720c */ /* 0x000fe40003f25270 */
[----:B------:R-:W-:-:S13]  /*10390*/  ISETP.GE.U32.AND P0, PT, R9, R6, PT ;  /* 0x000000060900720c */ /* 0x000fda0003f06070 */
[----:B------:R-:W-:-:S04]  /*103a0*/  @P0 VIADD R3, R3, 0x1 ;  /* 0x0000000103030836 */ /* 0x000fc80000000000 */
[----:B------:R-:W-:Y:S01]  /*103b0*/  @!P2 IMAD.MOV R3, RZ, RZ, -R3 ;  /* 0x000000ffff03a224 */ /* 0x000fe200078e0a03 */
[----:B------:R-:W-:Y:S01]  /*103c0*/  @!P1 LOP3.LUT R3, RZ, R10, RZ, 0x33, !PT ;  /* 0x0000000aff039212 */ /* 0x000fe200078e33ff */
[----:B------:R-:W-:-:S03]  /*103d0*/  IMAD.MOV R10, RZ, RZ, -R10 ;  /* 0x000000ffff0a7224 */ /* 0x000fc600078e0a0a */
[----:B------:R-:W-:Y:S01]  /*103e0*/  LOP3.LUT R2, RZ, R3, RZ, 0x33, !PT ;  /* 0x00000003ff027212 */ /* 0x000fe200078e33ff */
[----:B------:R-:W-:-:S04]  /*103f0*/  IMAD R18, R3, R10, R4 ;  /* 0x0000000a03127224 */ /* 0x000fc800078e0204 */
[----:B------:R-:W-:Y:S01]  /*10400*/  IMAD.IADD R17, R5, 0x1, R2 ;  /* 0x0000000105117824 */ /* 0x000fe200078e0202 */
[----:B------:R-:W-:Y:S06]  /*10410*/  BRA `(.L_x_1536) ;  /* 0x00000000000c7947 */ /* 0x000fec0003800000 */
.L_x_1531:
[----:B------:R-:W-:Y:S02]  /*10420*/  IMAD.MOV.U32 R17, RZ, RZ, RZ ;  /* 0x000000ffff117224 */ /* 0x000fe400078e00ff */
[----:B------:R-:W-:Y:S02]  /*10430*/  IMAD.U32 R16, RZ, RZ, UR6 ;  /* 0x00000006ff107e24 */ /* 0x000fe4000f8e00ff */
[----:B------:R-:W-:-:S07]  /*10440*/  IMAD.MOV.U32 R18, RZ, RZ, RZ ;  /* 0x000000ffff127224 */ /* 0x000fce00078e00ff */
.L_x_1536:
[----:B------:R-:W-:-:S13]  /*10450*/  ISETP.NE.AND P0, PT, R0, RZ, PT ;  /* 0x000000ff0000720c */ /* 0x000fda0003f05270 */
[----:B------:R-:W1:Y:S01]  /*10460*/  @!P0 S2R R3, SR_CgaCtaId ;  /* 0x0000000000038919 */ /* 0x000e620000008800 */
[----:B------:R-:W-:-:S04]  /*10470*/  @!P0 MOV R0, 0x400 ;  /* 0x0000040000008802 */ /* 0x000fc80000000f00 */
[----:B-1----:R-:W-:-:S05]  /*10480*/  @!P0 LEA R0, R3, R0, 0x18 ;  /* 0x0000000003008211 */ /* 0x002fca00078ec0ff */
[----:B------:R1:W-:Y:S01]  /*10490*/  @!P0 STS.128 [R0+0x308d0], R16 ;  /* 0x0308d01000008388 */ /* 0x0003e20000000c00 */
[----:B------:R-:W-:Y:S06]  /*104a0*/  BAR.ARV 0x5, 0x180 ;  /* 0x0146000000007b1d */ /* 0x000fec0000002000 */
.L_x_1529:
[----:B-1----:R-:W-:Y:S01]  /*104b0*/  IMAD.MOV.U32 R0, RZ, RZ, 0x1 ;  /* 0x00000001ff007424 */ /* 0x002fe200078e00ff */
[----:B------:R1:W-:Y:S01]  /*104c0*/  STL [R1+0x4], RZ ;  /* 0x000004ff01007387 */ /* 0x0003e20000100800 */
[----:B------:R-:W-:Y:S02]  /*104d0*/  ULDC UR4, c[0x0][0xc3c] ;  /* 0x00030f0000047ab9 */ /* 0x000fe40000000800 */
[----:B--2---:R-:W-:Y:S01]  /*104e0*/  ISETP.GE.AND P0, PT, R19, UR4, PT ;  /* 0x0000000413007c0c */ /* 0x004fe2000bf06270 */
[----:B------:R1:W-:Y:S04]  /*104f0*/  STL [R1+0x10], R0 ;  /* 0x0000100001007387 */ /* 0x0003e80000100800 */
[----:B------:R1:W-:Y:S08]  /*10500*/  STL [R1+0x38], RZ ;  /* 0x000038ff01007387 */ /* 0x0003f00000100800 */
[----:B-1----:R-:W-:Y:S05]  /*10510*/  @P0 BRA `(.L_x_1537) ;  /* 0x0000006400600947 */ /* 0x002fea0003800000 */
[----:B------:R-:W1:Y:S01]  /*10520*/  S2R R5, SR_TID.X ;  /* 0x0000000000057919 */ /* 0x000e620000002100 */
[----:B------:R-:W2:Y:S01]  /*10530*/  S2UR UR5, SR_CgaCtaId ;  /* 0x00000000000579c3 */ /* 0x000ea20000008800 */
[----:B------:R-:W-:Y:S01]  /*10540*/  UMOV UR4, 0x400 ;  /* 0x0000040000047882 */ /* 0x000fe20000000000 */
[----:B------:R-:W-:Y:S01]  /*10550*/  BSSY B8, `(.L_x_1537) ;  /* 0x0000654000087945 */ /* 0x000fe20003800000 */
[----:B------:R-:W-:Y:S01]  /*10560*/  ULDC UR38, c[0x0][0xc] ;  /* 0x0000030000267ab9 */ /* 0x000fe20000000800 */
[----:B------:R-:W-:Y:S01]  /*10570*/  ULDC.64 UR36, c[0x0][0x198] ;  /* 0x0000660000247ab9 */ /* 0x000fe20000000a00 */
[----:B--2---:R-:W-:Y:S01]  /*10580*/  ULEA UR4, UR5, UR4, 0x18 ;  /* 0x0000000405047291 */ /* 0x004fe2000f8ec03f */
[C---:B-1----:R-:W-:Y:S01]  /*10590*/  IMAD.SHL.U32 R0, R5.reuse, 0x8, RZ ;  /* 0x0000000805007824 */ /* 0x042fe200078e00ff */
[----:B------:R-:W-:-:S04]  /*105a0*/  LOP3.LUT R4, R5, 0x7f, RZ, 0xc0, !PT ;  /* 0x0000007f05047812 */ /* 0x000fc800078ec0ff */
[C---:B0-----:R-:W-:Y:S02]  /*105b0*/  LOP3.LUT R2, R0.reuse, 0x1f8, RZ, 0xc0, !PT ;  /* 0x000001f800027812 */ /* 0x041fe400078ec0ff */
        /* <DEDUP_REMOVED lines=9> */
[----:B------:R-:W-:Y:S01]  /*10650*/  STL [R1], R4 ;  /* 0x0000000401007387 */ /* 0x000fe20000100800 */
        /* <DEDUP_REMOVED lines=8> */
.L_x_1658:
[----:B------:R-:W-:Y:S05]  /*106e0*/  YIELD ;  /* 0x0000000000007946 */ /* 0x000fea0003800000 */
[----:B------:R-:W-:Y:S01]  /*106f0*/  ULDC.64 UR4, c[0x0][0xa28] ;  /* 0x00028a0000047ab9 */ /* 0x000fe20000000a00 */
[----:B----4-:R-:W-:Y:S01]  /*10700*/  IMAD.MOV.U32 R0, RZ, RZ, RZ ;  /* 0x000000ffff007224 */ /* 0x010fe200078e00ff */
[----:B------:R-:W-:Y:S01]  /*10710*/  ISETP.NE.U32.AND P0, PT, RZ, UR4, PT ;  /* 0x00000004ff007c0c */ /* 0x000fe2000bf05070 */
[----:B-1----:R-:W1:Y:S01]  /*10720*/  LDC.64 R4, c[0x0][0xa00] ;  /* 0x00028000ff047b82 */ /* 0x002e620000000a00 */
[----:B------:R-:W-:Y:S01]  /*10730*/  ULDC.64 UR8, c[0x0][0x208] ;  /* 0x0000820000087ab9 */ /* 0x000fe20000000a00 */
[----:B0-2---:R-:W-:-:S02]  /*10740*/  CS2R R8, SRZ ;  /* 0x0000000000087805 */ /* 0x005fc4000001ff00 */
[----:B------:R-:W-:Y:S01]  /*10750*/  ISETP.NE.AND.EX P0, PT, RZ, UR5, PT, P0 ;  /* 0x00000005ff007c0c */ /* 0x000fe2000bf05300 */
[----:B------:R-:W-:Y:S01]  /*10760*/  ULDC.64 UR4, c[0x0][0xa18] ;  /* 0x0002860000047ab9 */ /* 0x000fe20000000a00 */
[----:B------:R-:W-:-:S11]  /*10770*/  ULDC.64 UR6, c[0x0][0xa08] ;  /* 0x0002820000067ab9 */ /* 0x000fd60000000a00 */
[----:B------:R-:W2:Y:S02]  /*10780*/  @P0 LDC.64 R2, c[0x0][0xa28] ;  /* 0x00028a00ff020b82 */ /* 0x000ea40000000a00 */
[----:B--2---:R-:W-:-:S05]  /*10790*/  @P0 IMAD.WIDE R2, R19, 0x4, R2 ;  /* 0x0000000413020825 */ /* 0x004fca00078e0202 */
[----:B------:R2:W5:Y:S01]  /*107a0*/  @P0 LDG.E R0, desc[UR8][R2.64] ;  /* 0x0000000802000981 */ /* 0x000562000c1e1900 */
[----:B------:R-:W-:Y:S01]  /*107b0*/  ISETP.NE.U32.AND P0, PT, RZ, UR4, PT ;  /* 0x00000004ff007c0c */ /* 0x000fe2000bf05070 */
[----:B-1----:R-:W-:Y:S01]  /*107c0*/  IMAD.WIDE R4, R19, 0x4, R4 ;  /* 0x0000000413047825 */ /* 0x002fe200078e0204 */
[----:B------:R-:W-:Y:S02]  /*107d0*/  ISETP.NE.U32.AND P1, PT, RZ, UR6, PT ;  /* 0x00000006ff007c0c */ /* 0x000fe4000bf25070 */
[----:B------:R-:W-:Y:S01]  /*107e0*/  ISETP.NE.AND.EX P2, PT, RZ, UR5, PT, P0 ;  /* 0x00000005ff007c0c */ /* 0x000fe2000bf45300 */
[----:B------:R-:W-:Y:S01]  /*107f0*/  ULDC.64 UR4, c[0x0][0xa00] ;  /* 0x0002800000047ab9 */ /* 0x000fe20000000a00 */
[----:B------:R-:W-:Y:S02]  /*10800*/  ISETP.NE.AND.EX P1, PT, RZ, UR7, PT, P1 ;  /* 0x00000007ff007c0c */ /* 0x000fe4000bf25310 */
[----:B------:R-:W-:Y:S01]  /*10810*/  ISETP.NE.U32.AND P0, PT, RZ, UR4, PT ;  /* 0x00000004ff007c0c */ /* 0x000fe2000bf05070 */
[----:B--2---:R-:W1:Y:S03]  /*10820*/  LDC.64 R2, c[0x0][0xa08] ;  /* 0x00028200ff027b82 */ /* 0x004e660000000a00 */
[----:B------:R-:W-:-:S05]  /*10830*/  ISETP.NE.AND.EX P0, PT, RZ, UR5, PT, P0 ;  /* 0x00000005ff007c0c */ /* 0x000fca000bf05300 */
[----:B------:R-:W2:Y:S08]  /*10840*/  @P2 LDC.64 R6, c[0x0][0xa18] ;  /* 0x00028600ff062b82 */ /* 0x000eb00000000a00 */
[----:B------:R-:W3:Y:S01]  /*10850*/  @P0 LDG.E R9, desc[UR8][R4.64] ;  /* 0x0000000804090981 */ /* 0x000ee2000c1e1900 */
[----:B------:R-:W-:Y:S01]  /*10860*/  ULDC UR4, c[0x0][0x288] ;  /* 0x0000a20000047ab9 */ /* 0x000fe20000000800 */
[----:B-1----:R-:W-:-:S05]  /*10870*/  IMAD.WIDE R2, R19, 0x4, R2 ;  /* 0x0000000413027825 */ /* 0x002fca00078e0202 */
[----:B------:R-:W5:Y:S01]  /*10880*/  @P1 LDG.E R8, desc[UR8][R2.64] ;  /* 0x0000000802081981 */ /* 0x000f62000c1e1900 */
[----:B--2---:R-:W-:-:S03]  /*10890*/  @P2 IMAD.WIDE R6, R19, 0x4, R6 ;  /* 0x0000000413062825 */ /* 0x004fc600078e0206 */
[----:B---3--:R1:W-:Y:S02]  /*108a0*/  STL [R1+0x34], R9 ;  /* 0x0000340901007387 */ /* 0x0083e40000100800 */
[----:B-1----:R-:W-:Y:S01]  /*108b0*/  IMAD.U32 R9, RZ, RZ, UR4 ;  /* 0x00000004ff097e24 */ /* 0x002fe2000f8e00ff */
[----:B------:R-:W-:-:S05]  /*108c0*/  ULDC.64 UR4, c[0x0][0x418] ;  /* 0x0001060000047ab9 */ /* 0x000fca0000000a00 */
        /* <DEDUP_REMOVED lines=12> */
[----:B------:R-:W1:Y:S04]  /*10990*/  LDG.E R7, desc[UR4][R4.64] ;  /* 0x0000000404077981 */ /* 0x000e68000c1e1900 */
[----:B------:R-:W1:Y:S02]  /*109a0*/  LDG.E R4, desc[UR4][R4.64+0x4] ;  /* 0x0000040404047981 */ /* 0x000e64000c1e1900 */
[----:B-1----:R-:W-:-:S05]  /*109b0*/  IMAD.IADD R9, R4, 0x1, -R7 ;  /* 0x0000000104097824 */ /* 0x002fca00078e0a07 */
[----:B------:R2:W-:Y:S02]  /*109c0*/  STL [R1+0x30], R9 ;  /* 0x0000300901007387 */ /* 0x0005e40000100800 */
.L_x_1538:
[----:B-----5:R-:W-:Y:S01]  /*109d0*/  IMAD.IADD R4, R8, 0x1, R0 ;  /* 0x0000000108047824 */ /* 0x020fe200078e0200 */
[----:B------:R-:W-:Y:S02]  /*109e0*/  ULDC.64 UR4, c[0x0][0xa20] ;  /* 0x0002880000047ab9 */ /* 0x000fe40000000a00 */
[----:B------:R-:W-:Y:S02]  /*109f0*/  ISETP.NE.U32.AND P0, PT, RZ, UR4, PT ;  /* 0x00000004ff007c0c */ /* 0x000fe4000bf05070 */
[----:B------:R3:W-:Y:S02]  /*10a00*/  STL [R1+0x14], R4 ;  /* 0x0000140401007387 */ /* 0x0007e40000100800 */
[----:B------:R-:W-:-:S13]  /*10a10*/  ISETP.NE.AND.EX P0, PT, RZ, UR5, PT, P0 ;  /* 0x00000005ff007c0c */ /* 0x000fda000bf05300 */
[----:B---3--:R-:W-:Y:S05]  /*10a20*/  @!P0 BRA `(.L_x_1539) ;  /* 0x0000000000148947 */ /* 0x008fea0003800000 */
[----:B------:R-:W3:Y:S01]  /*10a30*/  LDC.64 R2, c[0x0][0xa20] ;  /* 0x00028800ff027b82 */ /* 0x000ee20000000a00 */
[----:B------:R-:W-:Y:S01]  /*10a40*/  ULDC.64 UR4, c[0x0][0x208] ;  /* 0x0000820000047ab9 */ /* 0x000fe20000000a00 */
[----:B---3--:R-:W-:-:S05]  /*10a50*/  IMAD.WIDE R2, R19, 0x4, R2 ;  /* 0x0000000413027825 */ /* 0x008fca00078e0202 */
[----:B------:R3:W5:Y:S01]  /*10a60*/  LDG.E R6, desc[UR4][R2.64] ;  /* 0x0000000402067981 */ /* 0x000762000c1e1900 */
[----:B------:R-:W-:Y:S05]  /*10a70*/  BRA `(.L_x_1540) ;  /* 0x0000000000147947 */ /* 0x000fea0003800000 */
.L_x_1539:
[----:B------:R-:W-:Y:S05]  /*10a80*/  @!P1 BRA `(.L_x_1540) ;  /* 0x0000000000109947 */ /* 0x000fea0003800000 */
[----:B------:R-:W-:Y:S02]  /*10a90*/  ULDC.64 UR4, c[0x0][0x208] ;  /* 0x0000820000047ab9 */ /* 0x000fe40000000a00 */
[----:B------:R-:W3:Y:S04]  /*10aa0*/  LDG.E R6, desc[UR4][R2.64] ;  /* 0x0000000402067981 */ /* 0x000ee8000c1e1900 */
[----:B------:R-:W3:Y:S02]  /*10ab0*/  LDG.E R2, desc[UR4][R2.64+0x4] ;  /* 0x0000040402027981 */ /* 0x000ee4000c1e1900 */
[----:B---3--:R-:W-:-:S07]  /*10ac0*/  IMAD.IADD R6, R2, 0x1, -R6 ;  /* 0x0000000102067824 */ /* 0x008fce00078e0a06 */
.L_x_1540:
[----:B---3--:R-:W3:Y:S01]  /*10ad0*/  LDC R2, c[0x0][0x448] ;  /* 0x00011200ff027b82 */ /* 0x008ee20000000800 */
[----:B------:R-:W-:Y:S02]  /*10ae0*/  IMAD.SHL.U32 R8, R17, 0x80, RZ ;  /* 0x0000008011087824 */ /* 0x000fe400078e00ff */
[----:B-----5:R-:W-:Y:S02]  /*10af0*/  IMAD.IADD R0, R6, 0x1, -R0 ;  /* 0x0000000106007824 */ /* 0x020fe400078e0a00 */
[----:B------:R-:W-:Y:S01]  /*10b00*/  VIADD R4, R8, 0x7f ;  /* 0x0000007f08047836 */ /* 0x000fe20000000000 */
[----:B------:R4:W-:Y:S03]  /*10b10*/  STL [R1+0x2c], R8 ;  /* 0x00002c0801007387 */ /* 0x0009e60000100800 */
[----:B------:R-:W-:Y:S01]  /*10b20*/  IMAD.MOV.U32 R6, RZ, RZ, R4 ;  /* 0x000000ffff067224 */ /* 0x000fe200078e0004 */
[----:B---3--:R-:W-:-:S13]  /*10b30*/  ISETP.NE.AND P1, PT, R2, 0x1, PT ;  /* 0x000000010200780c */ /* 0x008fda0003f25270 */
[----:B------:R-:W3:Y:S08]  /*10b40*/  @P1 LDC R3, c[0x0][0x44c] ;  /* 0x00011300ff031b82 */ /* 0x000ef00000000800 */
[----:B------:R-:W0:Y:S01]  /*10b50*/  @P1 LDC R2, c[0x0][0x450] ;  /* 0x00011400ff021b82 */ /* 0x000e220000000800 */
[----:B---3--:R-:W-:-:S05]  /*10b60*/  @P1 IMAD.HI.U32 R3, R4, R3, RZ ;  /* 0x0000000304031227 */ /* 0x008fca00078e00ff */
[----:B0-----:R-:W-:Y:S02]  /*10b70*/  @P1 SHF.R.U32.HI R6, RZ, R2, R3 ;  /* 0x00000002ff061219 */ /* 0x001fe40000011603 */
[----:B------:R-:W-:-:S05]  /*10b80*/  IADD3 R2, R0, 0x1, -R9 ;  /* 0x0000000100027810 */ /* 0x000fca0007ffe809 */
[----:B------:R-:W-:Y:S02]  /*10b90*/  IMAD.IADD R6, R2, 0x1, R6 ;  /* 0x0000000102067824 */ /* 0x000fe400078e0206 */
[----:B------:R-:W0:Y:S02]  /*10ba0*/  LDC.64 R2, c[0x0][0x9e0] ;  /* 0x00027800ff027b82 */ /* 0x000e240000000a00 */
[----:B0-----:R-:W-:Y:S01]  /*10bb0*/  ISETP.GE.AND P2, PT, R3, 0x1, PT ;  /* 0x000000010300780c */ /* 0x001fe20003f46270 */
[----:B------:R-:W-:-:S12]  /*10bc0*/  IMAD.IADD R2, R6, 0x1, R2 ;  /* 0x0000000106027824 */ /* 0x000fd800078e0202 */
[----:B----4-:R-:W-:Y:S05]  /*10bd0*/  @!P2 BRA `(.L_x_1541) ;  /* 0x000000000048a947 */ /* 0x010fea0003800000 */
[C---:B------:R-:W-:Y:S01]  /*10be0*/  ISETP.GT.AND P0, PT, R6.reuse, RZ, PT ;  /* 0x000000ff0600720c */ /* 0x040fe20003f04270 */
[----:B------:R-:W-:Y:S01]  /*10bf0*/  BSSY B0, `(.L_x_1542) ;  /* 0x000000e000007945 */ /* 0x000fe20003800000 */
[----:B------:R-:W-:-:S11]  /*10c00*/  VIADD R7, R6, 0xffffffff ;  /* 0xffffffff06077836 */ /* 0x000fd60000000000 */
[----:B------:R-:W-:Y:S05]  /*10c10*/  @P0 BRA `(.L_x_1543) ;  /* 0x00000000001c0947 */ /* 0x000fea0003800000 */
[----:B------:R-:W-:Y:S01]  /*10c20*/  ISETP.NE.AND P0, PT, R3, 0x1, PT ;  /* 0x000000010300780c */ /* 0x000fe20003f05270 */
[----:B------:R-:W-:-:S12]  /*10c30*/  IMAD.MOV R6, RZ, RZ, -R6 ;  /* 0x000000ffff067224 */ /* 0x000fd800078e0a06 */
[----:B------:R-:W0:Y:S02]  /*10c40*/  @P0 LDC.64 R4, c[0x0][0x9e8] ;  /* 0x00027a00ff040b82 */ /* 0x000e240000000a00 */
[----:B0-----:R-:W-:-:S05]  /*10c50*/  @P0 IMAD.HI.U32 R4, R6, R4, RZ ;  /* 0x0000000406040227 */ /* 0x001fca00078e00ff */
[----:B------:R-:W-:-:S04]  /*10c60*/  @P0 SHF.R.U32.HI R6, RZ, R5, R4 ;  /* 0x00000005ff060219 */ /* 0x000fc80000011604 */
[----:B------:R-:W-:Y:S01]  /*10c70*/  LOP3.LUT R7, RZ, R6, RZ, 0x33, !PT ;  /* 0x00000006ff077212 */ /* 0x000fe200078e33ff */
[----:B------:R-:W-:Y:S06]  /*10c80*/  BRA `(.L_x_1544) ;  /* 0x0000000000107947 */ /* 0x000fec0003800000 */
.L_x_1543:
[----:B------:R-:W-:-:S13]  /*10c90*/  ISETP.NE.AND P0, PT, R3, 0x1, PT ;  /* 0x000000010300780c */ /* 0x000fda0003f05270 */
[----:B------:R-:W0:Y:S02]  /*10ca0*/  @P0 LDC.64 R4, c[0x0][0x9e8] ;  /* 0x00027a00ff040b82 */ /* 0x000e240000000a00 */
[----:B0-----:R-:W-:-:S05]  /*10cb0*/  @P0 IMAD.HI.U32 R4, R7, R4, RZ ;  /* 0x0000000407040227 */ /* 0x001fca00078e00ff */
[----:B------:R-:W-:-:S07]  /*10cc0*/  @P0 SHF.R.U32.HI R7, RZ, R5, R4 ;  /* 0x00000005ff070219 */ /* 0x000fce0000011604 */
.L_x_1544:
[----:B------:R-:W-:Y:S05]  /*10cd0*/  BSYNC B0 ;  /* 0x0000000000007941 */ /* 0x000fea0003800000 */
.L_x_1542:
[----:B------:R-:W-:-:S05]  /*10ce0*/  IMAD R7, R7, R3, R3 ;  /* 0x0000000307077224 */ /* 0x000fca00078e0203 */
[----:B------:R-:W-:-:S07]  /*10cf0*/  VIMNMX R2, R2, R7, PT ;  /* 0x0000000702027248 */ /* 0x000fce0003fe0100 */
.L_x_1541:
[----:B------:R-:W0:Y:S01]  /*10d00*/  @P1 LDC R5, c[0x0][0x44c] ;  /* 0x00011300ff051b82 */ /* 0x000e220000000800 */
[----:B------:R-:W-:Y:S01]  /*10d10*/  IMAD.MOV.U32 R6, RZ, RZ, R8 ;  /* 0x000000ffff067224 */ /* 0x000fe200078e0008 */
[----:B------:R-:W-:-:S06]  /*10d20*/  ULDC UR4, c[0x0][0x9dc] ;  /* 0x0002770000047ab9 */ /* 0x000fcc0000000800 */
[----:B------:R-:W3:Y:S01]  /*10d30*/  @P1 LDC R4, c[0x0][0x450] ;  /* 0x00011400ff041b82 */ /* 0x000ee20000000800 */
[----:B0-----:R-:W-:-:S05]  /*10d40*/  @P1 IMAD.HI.U32 R5, R8, R5, RZ ;  /* 0x0000000508051227 */ /* 0x001fca00078e00ff */
[----:B---3--:R-:W-:Y:S01]  /*10d50*/  @P1 SHF.R.U32.HI R6, RZ, R4, R5 ;  /* 0x00000004ff061219 */ /* 0x008fe20000011605 */
[----:B------:R-:W-:-:S03]  /*10d60*/  VIADD R4, R2, 0x3f ;  /* 0x0000003f02047836 */ /* 0x000fc60000000000 */
[----:B------:R-:W-:Y:S01]  /*10d70*/  IADD3 R2, R6, R0, -R9 ;  /* 0x0000000006027210 */ /* 0x000fe20007ffe809 */
[----:B------:R-:W-:Y:S01]  /*10d80*/  VIADD R0, R0, 0x3f ;  /* 0x0000003f00007836 */ /* 0x000fe20000000000 */
[----:B------:R-:W-:-:S04]  /*10d90*/  SHF.R.S32.HI R5, RZ, 0x1f, R4 ;  /* 0x0000001fff057819 */ /* 0x000fc80000011404 */
[----:B------:R-:W-:Y:S02]  /*10da0*/  LEA.HI R5, R5, R4, RZ, 0x6 ;  /* 0x0000000405057211 */ /* 0x000fe400078f30ff */
[----:B------:R-:W-:Y:S02]  /*10db0*/  SHF.R.S32.HI R4, RZ, 0x1f, R0 ;  /* 0x0000001fff047819 */ /* 0x000fe40000011400 */
[----:B------:R-:W-:Y:S02]  /*10dc0*/  SHF.R.S32.HI R5, RZ, 0x6, R5 ;  /* 0x00000006ff057819 */ /* 0x000fe40000011405 */
[----:B------:R-:W-:Y:S01]  /*10dd0*/  LEA.HI R4, R4, R0, RZ, 0x6 ;  /* 0x0000000004047211 */ /* 0x000fe200078f30ff */
[----:B------:R-:W-:-:S03]  /*10de0*/  VIADD R0, R2, -UR4 ;  /* 0x8000000402007c36 */ /* 0x000fc60008000000 */
[----:B------:R-:W-:-:S04]  /*10df0*/  SHF.R.S32.HI R4, RZ, 0x6, R4 ;  /* 0x00000006ff047819 */ /* 0x000fc80000011404 */
[----:B------:R-:W-:-:S05]  /*10e00*/  VIMNMX R7, R4, R5, PT ;  /* 0x0000000504077248 */ /* 0x000fca0003fe0100 */
[----:B------:R0:W-:Y:S01]  /*10e10*/  STL [R1+0x28], R7 ;  /* 0x0000280701007387 */ /* 0x0001e20000100800 */
[----:B------:R-:W-:Y:S05]  /*10e20*/  @!P2 BRA `(.L_x_1545) ;  /* 0x000000000044a947 */ /* 0x000fea0003800000 */
[----:B------:R-:W-:Y:S01]  /*10e30*/  ISETP.GT.AND P0, PT, R2, -0x1, PT ;  /* 0xffffffff0200780c */ /* 0x000fe20003f04270 */
[----:B------:R-:W-:-:S12]  /*10e40*/  BSSY B0, `(.L_x_1546) ;  /* 0x000000d000007945 */ /* 0x000fd80003800000 */
[----:B------:R-:W-:Y:S05]  /*10e50*/  @P0 BRA `(.L_x_1547) ;  /* 0x00000000001c0947 */ /* 0x000fea0003800000 */
[----:B------:R-:W-:Y:S02]  /*10e60*/  ISETP.NE.AND P0, PT, R3, 0x1, PT ;  /* 0x000000010300780c */ /* 0x000fe40003f05270 */
[----:B------:R-:W-:-:S11]  /*10e70*/  LOP3.LUT R2, RZ, R2, RZ, 0x33, !PT ;  /* 0x00000002ff027212 */ /* 0x000fd600078e33ff */
[----:B------:R-:W3:Y:S02]  /*10e80*/  @P0 LDC.64 R4, c[0x0][0x9e8] ;  /* 0x00027a00ff040b82 */ /* 0x000ee40000000a00 */
[----:B---3--:R-:W-:-:S05]  /*10e90*/  @P0 IMAD.HI.U32 R4, R2, R4, RZ ;  /* 0x0000000402040227 */ /* 0x008fca00078e00ff */
[----:B------:R-:W-:-:S04]  /*10ea0*/  @P0 SHF.R.U32.HI R2, RZ, R5, R4 ;  /* 0x00000005ff020219 */ /* 0x000fc80000011604 */
[----:B------:R-:W-:Y:S01]  /*10eb0*/  LOP3.LUT R2, RZ, R2, RZ, 0x33, !PT ;  /* 0x00000002ff027212 */ /* 0x000fe200078e33ff */
[----:B------:R-:W-:Y:S06]  /*10ec0*/  BRA `(.L_x_1548) ;  /* 0x0000000000107947 */ /* 0x000fec0003800000 */
.L_x_1547:
[----:B------:R-:W-:-:S13]  /*10ed0*/  ISETP.NE.AND P0, PT, R3, 0x1, PT ;  /* 0x000000010300780c */ /* 0x000fda0003f05270 */
[----:B------:R-:W3:Y:S02]  /*10ee0*/  @P0 LDC.64 R4, c[0x0][0x9e8] ;  /* 0x00027a00ff040b82 */ /* 0x000ee40000000a00 */
[----:B---3--:R-:W-:-:S05]  /*10ef0*/  @P0 IMAD.HI.U32 R4, R2, R4, RZ ;  /* 0x0000000402040227 */ /* 0x008fca00078e00ff */
[----:B------:R-:W-:-:S07]  /*10f00*/  @P0 SHF.R.U32.HI R2, RZ, R5, R4 ;  /* 0x00000005ff020219 */ /* 0x000fce0000011604 */
.L_x_1548:
[----:B------:R-:W-:Y:S05]  /*10f10*/  BSYNC B0 ;  /* 0x0000000000007941 */ /* 0x000fea0003800000 */
.L_x_1546:
[----:B------:R-:W-:-:S05]  /*10f20*/  IMAD R2, R2, R3, RZ ;  /* 0x0000000302027224 */ /* 0x000fca00078e02ff */
[----:B------:R-:W-:-:S07]  /*10f30*/  VIMNMX R0, R0, R2, !PT ;  /* 0x0000000200007248 */ /* 0x000fce0007fe0100 */
.L_x_1545:
[----:B------:R-:W-:Y:S01]  /*10f40*/  SHF.R.S32.HI R2, RZ, 0x1f, R0 ;  /* 0x0000001fff027819 */ /* 0x000fe20000011400 */
[----:B------:R-:W-:Y:S03]  /*10f50*/  BSSY B7, `(.L_x_1549) ;  /* 0x00004ea000077945 */ /* 0x000fe60003800000 */
[----:B------:R-:W-:-:S04]  /*10f60*/  LEA.HI R2, R2, R0, RZ, 0x6 ;  /* 0x0000000002027211 */ /* 0x000fc800078f30ff */
[----:B------:R-:W-:-:S04]  /*10f70*/  SHF.R.S32.HI R2, RZ, 0x6, R2 ;  /* 0x00000006ff027819 */ /* 0x000fc80000011402 */
[----:B------:R-:W-:-:S04]  /*10f80*/  VIMNMX R3, RZ, R2, !PT ;  /* 0x00000002ff037248 */ /* 0x000fc80007fe0100 */
[----:B------:R-:W-:Y:S01]  /*10f90*/  ISETP.GT.AND P0, PT, R7, R3, PT ;  /* 0x000000030700720c */ /* 0x000fe20003f04270 */
[----:B------:R3:W-:-:S12]  /*10fa0*/  STL [R1+0x24], R3 ;  /* 0x0000240301007387 */ /* 0x0007d80000100800 */
[----:B---3--:R-:W-:Y:S05]  /*10fb0*/  @P0 BRA `(.L_x_1550) ;  /* 0x0000000000480947 */ /* 0x008fea0003800000 */
[----:B------:R-:W3:Y:S02]  /*10fc0*/  S2R R3, SR_TID.X ;  /* 0x0000000000037919 */ /* 0x000ee40000002100 */
[----:B---3--:R-:W-:-:S04]  /*10fd0*/  LOP3.LUT R3, R3, 0x7f, RZ, 0xc0, !PT ;  /* 0x0000007f03037812 */ /* 0x008fc800078ec0ff */
[----:B------:R-:W-:-:S13]  /*10fe0*/  ISETP.NE.AND P0, PT, R3, RZ, PT ;  /* 0x000000ff0300720c */ /* 0x000fda0003f05270 */
[----:B------:R-:W-:Y:S05]  /*10ff0*/  @P0 BRA `(.L_x_1551) ;  /* 0x0000004c007c0947 */ /* 0x000fea0003800000 */
[----:B------:R-:W3:Y:S01]  /*11000*/  S2R R3, SR_LANEID ;  /* 0x0000000000037919 */ /* 0x000ee20000000000 */
[----:B------:R-:W-:Y:S01]  /*11010*/  VOTEU.ANY UR4, UPT, PT ;  /* 0x0000000000047886 */ /* 0x000fe200038e0100 */
[----:B------:R-:W-:Y:S01]  /*11020*/  ULDC.64 UR6, c[0x0][0x208] ;  /* 0x0000820000067ab9 */ /* 0x000fe20000000a00 */
[----:B------:R-:W3:Y:S08]  /*11030*/  FLO.U32 R0, UR4 ;  /* 0x0000000400007d00 */ /* 0x000ef000080e0000 */
[----:B------:R-:W4:Y:S01]  /*11040*/  POPC R5, UR4 ;  /* 0x0000000400057d09 */ /* 0x000f220008000000 */
[----:B---3--:R-:W-:-:S02]  /*11050*/  ISETP.EQ.U32.AND P0, PT, R0, R3, PT ;  /* 0x000000030000720c */ /* 0x008fc40003f02070 */
[----:B------:R-:W4:Y:S11]  /*11060*/  LDC.64 R2, c[0x0][0xc60] ;  /* 0x00031800ff027b82 */ /* 0x000f360000000a00 */
[----:B----4-:R-:W3:Y:S01]  /*11070*/  @P0 ATOMG.E.ADD.STRONG.GPU PT, R3, desc[UR6][R2.64], R5 ;  /* 0x00000005020309a8 */ /* 0x010ee200081ee1c6 */
[----:B------:R-:W4:Y:S02]  /*11080*/  S2R R4, SR_LTMASK ;  /* 0x0000000000047919 */ /* 0x000f240000003900 */
[----:B----4-:R-:W-:-:S04]  /*11090*/  LOP3.LUT R4, R4, UR4, RZ, 0xc0, !PT ;  /* 0x0000000404047c12 */ /* 0x010fc8000f8ec0ff */
[----:B0-----:R-:W0:Y:S01]  /*110a0*/  POPC R7, R4 ;  /* 0x0000000400077309 */ /* 0x001e220000000000 */
[----:B---3--:R-:W0:Y:S02]  /*110b0*/  SHFL.IDX PT, R0, R3, R0, 0x1f ;  /* 0x00001f0003007589 */ /* 0x008e2400000e0000 */
[----:B0-----:R-:W-:Y:S01]  /*110c0*/  IADD3 R16, R0, UR38, R7 ;  /* 0x0000002600107c10 */ /* 0x001fe2000fffe007 */
[----:B------:R-:W-:Y:S06]  /*110d0*/  BRA `(.L_x_1551) ;  /* 0x0000004c00447947 */ /* 0x000fec0003800000 */
.L_x_1550:
[----:B------:R-:W3:Y:S01]  /*110e0*/  LDL R17, [R1] ;  /* 0x0000000001117983 */ /* 0x000ee20000100800 */
        /* <DEDUP_REMOVED lines=19> */
[----:B-123--:R-:W-:Y:S05]  /*11220*/  CALL.ABS.NOINC R2 ;  /* 0x0000000002007343 */ /* 0x00efea0003c00000 */
.L_x_1553:
[----:B------:R-:W-:Y:S05]  /*11230*/  BSYNC B6 ;  /* 0x0000000000067941 */ /* 0x000fea0003800000 */
.L_x_1552:
        /* <DEDUP_REMOVED lines=12> */
[----:B0-----:R-:W-:-:S02]  /*11300*/  IMAD.U32 R7, RZ, RZ, UR9 ;  /* 0x00000009ff077e24 */ /* 0x001fc4000f8e00ff */
[----:B------:R-:W-:Y:S02]  /*11310*/  IMAD.U32 R10, RZ, RZ, UR4 ;  /* 0x00000004ff0a7e24 */ /* 0x000fe4000f8e00ff */
[----:B------:R-:W-:Y:S02]  /*11320*/  IMAD.U32 R11, RZ, RZ, UR5 ;  /* 0x00000005ff0b7e24 */ /* 0x000fe4000f8e00ff */
[----:B------:R-:W-:Y:S02]  /*11330*/  IMAD.MOV.U32 R8, RZ, RZ, 0x70 ;  /* 0x00000070ff087424 */ /* 0x000fe400078e00ff */
[----:B------:R-:W-:Y:S02]  /*11340*/  IMAD.MOV.U32 R12, RZ, RZ, 0x1 ;  /* 0x00000001ff0c7424 */ /* 0x000fe400078e00ff */
[----:B---3--:R-:W-:-:S07]  /*11350*/  IMAD.MOV.U32 R13, RZ, RZ, RZ ;  /* 0x000000ffff0d7224 */ /* 0x008fce00078e00ff */
[----:B------:R-:W-:-:S07]  /*11360*/  LEPC R20, `(.L_x_1556) ;  /* 0x000000001014794e */ /* 0x000fce0000000000 */
[----:B-12-4-:R-:W-:Y:S05]  /*11370*/  CALL.ABS.NOINC R2 ;  /* 0x0000000002007343 */ /* 0x016fea0003c00000 */
.L_x_1556:
        /* <DEDUP_REMOVED lines=15> */
.L_x_1555:
[----:B------:R-:W-:Y:S05]  /*11470*/  BSYNC B6 ;  /* 0x0000000000067941 */ /* 0x000fea0003800000 */
.L_x_1554:
[----:B------:R-:W-:Y:S01]  /*11480*/  ULDC.64 UR4, c[0x0][0x9f8] ;  /* 0x00027e0000047ab9 */ /* 0x000fe20000000a00 */
[----:B------:R-:W3:Y:S01]  /*11490*/  LDL R17, [R1+0x28] ;  /* 0x0000280001117983 */ /* 0x000ee20000100800 */
[----:B------:R-:W-:Y:S01]  /*114a0*/  ISETP.NE.U32.AND P0, PT, RZ, UR4, PT ;  /* 0x00000004ff007c0c */ /* 0x000fe2000bf05070 */
[----:B0-----:R-:W-:Y:S01]  /*114b0*/  IMAD.MOV.U32 R7, RZ, RZ, R19 ;  /* 0x000000ffff077224 */ /* 0x001fe200078e0013 */
[----:B------:R-:W-:Y:S02]  /*114c0*/  ULDC.64 UR6, c[0x0][0x208] ;  /* 0x0000820000067ab9 */ /* 0x000fe40000000a00 */
[----:B------:R-:W-:Y:S01]  /*114d0*/  ISETP.NE.AND.EX P0, PT, RZ, UR5, PT, P0 ;  /* 0x00000005ff007c0c */ /* 0x000fe2000bf05300 */
[----:B------:R-:W-:-:S12]  /*114e0*/  ULDC.64 UR4, c[0x0][0xa08] ;  /* 0x0002820000047ab9 */ /* 0x000fd80000000a00 */
[----:B------:R-:W0:Y:S02]  /*114f0*/  @P0 LDC.64 R2, c[0x0][0x9f8] ;  /* 0x00027e00ff020b82 */ /* 0x000e240000000a00 */
[----:B0-----:R-:W-:-:S05]  /*11500*/  @P0 IMAD.WIDE R2, R19, 0x4, R2 ;  /* 0x0000000413020825 */ /* 0x001fca00078e0202 */
[----:B------:R0:W4:Y:S02]  /*11510*/  @P0 LDG.E R7, desc[UR6][R2.64] ;  /* 0x0000000602070981 */ /* 0x000124000c1e1900 */
[----:B0-----:R-:W0:Y:S02]  /*11520*/  LDC.64 R2, c[0x0][0x418] ;  /* 0x00010600ff027b82 */ /* 0x001e240000000a00 */
[----:B0-----:R-:W-:Y:S01]  /*11530*/  LOP3.LUT P0, RZ, R2, UR4, RZ, 0xfc, !PT ;  /* 0x0000000402ff7c12 */ /* 0x001fe2000f80fcff */
[----:B------:R-:W-:-:S03]  /*11540*/  UMOV UR4, 0xffffffff ;  /* 0xffffffff00047882 */ /* 0x000fc60000000000 */
[----:B------:R-:W-:Y:S01]  /*11550*/  LOP3.LUT P0, RZ, R3, UR5, RZ, 0xfc, P0 ;  /* 0x0000000503ff7c12 */ /* 0x000fe2000800fcff */
[----:B---3--:R-:W-:Y:S01]  /*11560*/  VIADD R0, R17, 0xffffffff ;  /* 0xffffffff11007836 */ /* 0x008fe20000000000 */
[----:B----4-:R-:W-:Y:S01]  /*11570*/  SHF.R.S32.HI R8, RZ, 0x1f, R7 ;  /* 0x0000001fff087819 */ /* 0x010fe20000011407 */
[----:B------:R0:W-:Y:S01]  /*11580*/  STL [R1+0xc], R7 ;  /* 0x00000c0701007387 */ /* 0x0001e20000100800 */
[----:B------:R-:W-:-:S03]  /*11590*/  SEL R17, R7, RZ, !P0 ;  /* 0x000000ff07117207 */ /* 0x000fc60004000000 */
[----:B------:R0:W-:Y:S01]  /*115a0*/  STL [R1+0x1c], R8 ;  /* 0x00001c0801007387 */ /* 0x0001e20000100800 */
[----:B------:R-:W-:Y:S05]  /*115b0*/  BRA.DIV UR4, `(.L_x_1557) ;  /* 0x0000005e04087947 */ /* 0x000fea000b800000 */
[----:B------:R-:W3:Y:S02]  /*115c0*/  S2R R4, SR_TID.X ;  /* 0x0000000000047919 */ /* 0x000ee40000002100 */
[----:B---3--:R-:W-:-:S04]  /*115d0*/  SHF.R.U32.HI R4, RZ, 0x5, R4 ;  /* 0x00000005ff047819 */ /* 0x008fc80000011604 */
[----:B------:R-:W-:-:S05]  /*115e0*/  LOP3.LUT R4, R4, 0x3, RZ, 0xc0, !PT ;  /* 0x0000000304047812 */ /* 0x000fca00078ec0ff */
[----:B------:R3:W4:Y:S02]  /*115f0*/  SHFL.IDX PT, R14, R4, RZ, 0x1f ;  /* 0x00001fff040e7589 */ /* 0x00072400000e0000 */
.L_x_1674:
[----:B---3--:R-:W3:Y:S01]  /*11600*/  LDL.LU R4, [R1+0x18] ;  /* 0x0000180001047983 */ /* 0x008ee20000300800 */
[----:B------:R-:W-:Y:S02]  /*11610*/  PLOP3.LUT P1, PT, PT, PT, PT, 0x8, 0x0 ;  /* 0x000000000000781c */ /* 0x000fe40003f2e170 */
[----:B----4-:R-:W-:Y:S01]  /*11620*/  ISETP.NE.AND P0, PT, R14, RZ, PT ;  /* 0x000000ff0e00720c */ /* 0x010fe20003f05270 */
[----:B------:R4:W-:Y:S01]  /*11630*/  STL [R1+0x8], R0 ;  /* 0x0000080001007387 */ /* 0x0009e20000100800 */
[----:B---3--:R-:W-:-:S09]  /*11640*/  LOP3.LUT R4, R4, 0xfffffffe, RZ, 0xc0, !PT ;  /* 0xfffffffe04047812 */ /* 0x008fd200078ec0ff */
[----:B------:R-:W-:-:S05]  /*11650*/  @P1 LOP3.LUT R4, R4, 0x1, RZ, 0xfc, !PT ;  /* 0x0000000104041812 */ /* 0x000fca00078efcff */
[----:B------:R4:W-:Y:S01]  /*11660*/  STL [R1+0x18], R4 ;  /* 0x0000180401007387 */ /* 0x0009e20000100800 */
[----:B------:R-:W-:Y:S05]  /*11670*/  @P0 BRA `(.L_x_1558) ;  /* 0x00000004005c0947 */ /* 0x000fea0003800000 */
[----:B------:R-:W-:-:S03]  /*11680*/  UMOV UR4, 0xffffffff ;  /* 0xffffffff00047882 */ /* 0x000fc60000000000 */
[----:B------:R-:W-:Y:S05]  /*11690*/  BRA.DIV UR4, `(.L_x_1559) ;  /* 0x0000005e04047947 */ /* 0x000fea000b800000 */
[----:B------:R-:W-:-:S13]  /*116a0*/  ELECT P6, URZ, PT ;  /* 0x00000000003f782f */ /* 0x000fda00038c0000 */
.L_x_1677:
[----:B------:R-:W-:Y:S05]  /*116b0*/  @!P6 BRA `(.L_x_1558) ;  /* 0x00000004004ce947 */ /* 0x000fea0003800000 */
[----:B------:R-:W-:-:S04]  /*116c0*/  ISETP.NE.U32.AND P0, PT, R2, RZ, PT ;  /* 0x000000ff0200720c */ /* 0x000fc80003f05070 */
[----:B------:R-:W-:-:S13]  /*116d0*/  ISETP.NE.AND.EX P0, PT, R3, RZ, PT, P0 ;  /* 0x000000ff0300720c */ /* 0x000fda0003f05300 */
[----:B------:R-:W-:Y:S05]  /*116e0*/  @!P0 BRA `(.L_x_1560) ;  /* 0x0000000000548947 */ /* 0x000fea0003800000 */
[----:B------:R-:W3:Y:S01]  /*116f0*/  LDC R6, c[0x0][0x43c] ;  /* 0x00010f00ff067b82 */ /* 0x000ee20000000800 */
[----:B-12---:R-:W-:Y:S01]  /*11700*/  IMAD.MOV.U32 R9, RZ, RZ, R0 ;  /* 0x000000ffff097224 */ /* 0x006fe200078e0000 */
[----:B------:R-:W-:Y:S01]  /*11710*/  ULDC.64 UR4, c[0x0][0x428] ;  /* 0x00010a0000047ab9 */ /* 0x000fe20000000a00 */
[----:B------:R-:W-:Y:S02]  /*11720*/  ULDC.64 UR6, c[0x0][0x208] ;  /* 0x0000820000067ab9 */ /* 0x000fe40000000a00 */
[----:B----4-:R-:W-:Y:S01]  /*11730*/  IMAD.MOV.U32 R0, RZ, RZ, R9 ;  /* 0x000000ffff007224 */ /* 0x010fe200078e0009 */
[----:B---3--:R-:W-:-:S13]  /*11740*/  ISETP.NE.AND P0, PT, R6, 0x1, PT ;  /* 0x000000010600780c */ /* 0x008fda0003f05270 */
[----:B------:R-:W1:Y:S02]  /*11750*/  @P0 LDC.64 R4, c[0x0][0x440] ;  /* 0x00011000ff040b82 */ /* 0x000e640000000a00 */
[----:B-1----:R-:W-:-:S05]  /*11760*/  @P0 IMAD.HI.U32 R4, R9, R4, RZ ;  /* 0x0000000409040227 */ /* 0x002fca00078e00ff */
[----:B------:R-:W-:-:S04]  /*11770*/  @P0 SHF.R.U32.HI R0, RZ, R5, R4 ;  /* 0x00000005ff000219 */ /* 0x000fc80000011604 */
[--C-:B------:R-:W-:Y:S01]  /*11780*/  SHF.R.S32.HI R5, RZ, 0x1f, R0.reuse ;  /* 0x0000001fff057819 */ /* 0x100fe20000011400 */
[----:B------:R-:W-:-:S04]  /*11790*/  IMAD.MOV R4, RZ, RZ, -R0 ;  /* 0x000000ffff047224 */ /* 0x000fc800078e0a00 */
[----:B------:R-:W-:Y:S02]  /*117a0*/  IMAD R9, R6, R4, R9 ;  /* 0x0000000406097224 */ /* 0x000fe400078e0209 */
[----:B------:R-:W-:Y:S02]  /*117b0*/  IMAD R6, R8, UR4, RZ ;  /* 0x0000000408067c24 */ /* 0x000fe4000f8e02ff */
[----:B------:R-:W-:Y:S01]  /*117c0*/  IMAD.MOV.U32 R4, RZ, RZ, R0 ;  /* 0x000000ffff047224 */ /* 0x000fe200078e0000 */
[----:B------:R3:W-:Y:S01]  /*117d0*/  STL [R1+0x8], R9 ;  /* 0x0000080901007387 */ /* 0x0007e20000100800 */
[C---:B------:R-:W-:Y:S02]  /*117e0*/  IMAD R0, R7.reuse, UR5, R6 ;  /* 0x0000000507007c24 */ /* 0x040fe4000f8e0206 */
[----:B------:R-:W-:-:S04]  /*117f0*/  IMAD.WIDE.U32 R4, R7, UR4, R4 ;  /* 0x0000000407047c25 */ /* 0x000fc8000f8e0004 */
[----:B------:R-:W-:Y:S01]  /*11800*/  IMAD.IADD R0, R5, 0x1, R0 ;  /* 0x0000000105007824 */ /* 0x000fe200078e0200 */
[----:B------:R-:W-:-:S04]  /*11810*/  LEA R2, P0, R4, R2, 0x2 ;  /* 0x0000000204027211 */ /* 0x000fc800078010ff */
[----:B------:R-:W-:-:S05]  /*11820*/  LEA.HI.X R3, R4, R3, R0, 0x2, P0 ;  /* 0x0000000304037211 */ /* 0x000fca00000f1400 */
[----:B------:R3:W5:Y:S04]  /*11830*/  LDG.E R17, desc[UR6][R2.64] ;  /* 0x0000000602117981 */ /* 0x000768000c1e1900 */
.L_x_1560:
[----:B0-----:R-:W2:Y:S04]  /*11840*/  LDL R7, [R1] ;  /* 0x0000000001077983 */ /* 0x001ea80000100800 */
[----:B----4-:R-:W2:Y:S04]  /*11850*/  LDL R0, [R1+0x4] ;  /* 0x0000040001007983 */ /* 0x010ea80000100800 */
[----:B---3--:R-:W3:Y:S01]  /*11860*/  LDL R2, [R1+0x10] ;  /* 0x0000100001027983 */ /* 0x008ee20000100800 */
[----:B--2---:R-:W-:Y:S01]  /*11870*/  IMAD R0, R0, 0x8, R7 ;  /* 0x0000000800007824 */ /* 0x004fe200078e0207 */
[----:B---3--:R-:W-:-:S04]  /*11880*/  SHF.L.U32 R2, R2, 0x1f, RZ ;  /* 0x0000001f02027819 */ /* 0x008fc800000006ff */
[----:B------:R-:W0:Y:S02]  /*11890*/  SYNCS.PHASECHK.TRANS64.TRYWAIT P0, [R0+URZ+0x30840], R2 ;  /* 0x03084002000075a7 */ /* 0x000e24000800017f */
[----:B0-----:R-:W-:Y:S05]  /*118a0*/  @!P0 BRA `(.L_x_1561) ;  /* 0x0000005800a08947 */ /* 0x001fea0003800000 */
.L_x_1678:
[----:B------:R-:W2:Y:S02]  /*118b0*/  S2R R3, SR_TID.X ;  /* 0x0000000000037919 */ /* 0x000ea40000002100 */
[----:B--2---:R-:W-:-:S04]  /*118c0*/  LOP3.LUT R3, R3, 0x7f, RZ, 0xc0, !PT ;  /* 0x0000007f03037812 */ /* 0x004fc800078ec0ff */
[----:B------:R-:W-:-:S13]  /*118d0*/  ISETP.NE.AND P0, PT, R3, RZ, PT ;  /* 0x000000ff0300720c */ /* 0x000fda0003f05270 */
        /* <DEDUP_REMOVED lines=8> */
.L_x_1562:
[----:B0-----:R-:W2:Y:S04]  /*11960*/  LDL R2, [R1+0x14] ;  /* 0x0000140001027983 */ /* 0x001ea80000100800 */
[----:B------:R-:W3:Y:S04]  /*11970*/  LDL R4, [R1] ;  /* 0x0000000001047983 */ /* 0x000ee80000100800 */
[----:B------:R-:W3:Y:S04]  /*11980*/  LDL R3, [R1+0x4] ;  /* 0x0000040001037983 */ /* 0x000ee80000100800 */
[----:B------:R-:W4:Y:S01]  /*11990*/  LDL R5, [R1+0x8] ;  /* 0x0000080001057983 */ /* 0x000f220000100800 */
[----:B------:R-:W-:-:S02]  /*119a0*/  R2UR UR9, R0 ;  /* 0x00000000000972ca */ /* 0x000fc400000e0000 */
[----:B--2---:R-:W-:Y:S02]  /*119b0*/  R2UR UR5, R2 ;  /* 0x00000000020572ca */ /* 0x004fe400000e0000 */
[----:B------:R-:W2:Y:S01]  /*119c0*/  LDL.LU R2, [R1+0x18] ;  /* 0x0000180001027983 */ /* 0x000ea20000300800 */
[----:B---3--:R-:W-:Y:S01]  /*119d0*/  IMAD R0, R3, 0x8000, R4 ;  /* 0x0000800003007824 */ /* 0x008fe200078e0204 */
[----:B----4-:R-:W-:-:S04]  /*119e0*/  R2UR UR11, R5 ;  /* 0x00000000050b72ca */ /* 0x010fc800000e0000 */
[----:B------:R-:W-:Y:S01]  /*119f0*/  R2UR UR14, R0 ;  /* 0x00000000000e72ca */ /* 0x000fe200000e0000 */
[----:B------:R-:W-:Y:S01]  /*11a00*/  UIADD3 UR4, UP0, UR36, 0x370, URZ ;  /* 0x0000037024047890 */ /* 0x000fe2000ff1e03f */
[----:B------:R-:W-:Y:S02]  /*11a10*/  R2UR UR12, R18 ;  /* 0x00000000120c72ca */ /* 0x000fe400000e0000 */
[----:B-----5:R-:W-:Y:S01]  /*11a20*/  R2UR UR13, R17 ;  /* 0x00000000110d72ca */ /* 0x020fe200000e0000 */
[----:B------:R-:W-:Y:S01]  /*11a30*/  UIADD3 UR9, UR9, 0x30830, URZ ;  /* 0x0003083009097890 */ /* 0x000fe2000fffe03f */
[----:B------:R-:W-:-:S03]  /*11a40*/  PLOP3.LUT P0, PT, PT, PT, PT, 0x80, 0x0 ;  /* 0x000000000000781c */ /* 0x000fc60003f0f070 */
[----:B------:R-:W-:-:S04]  /*11a50*/  ULEA UR11, UR11, UR5, 0x6 ;  /* 0x000000050b0b7291 */ /* 0x000fc8000f8e303f */
[----:B------:R-:W-:Y:S02]  /*11a60*/  UIADD3 UR8, UR14, 0x20400, URZ ;  /* 0x000204000e087890 */ /* 0x000fe4000fffe03f */
[----:B------:R-:W-:Y:S02]  /*11a70*/  UIADD3.X UR5, URZ, UR37, URZ, UP0, !UPT ;  /* 0x000000253f057290 */ /* 0x000fe400087fe43f */
[----:B------:R-:W-:Y:S02]  /*11a80*/  UIADD3 UR15, UR14, 0x22400, URZ ;  /* 0x000224000e0f7890 */ /* 0x000fe4000fffe03f */
[----:B------:R-:W-:Y:S01]  /*11a90*/  UIADD3 UR17, UR14, 0x24400, URZ ;  /* 0x000244000e117890 */ /* 0x000fe2000fffe03f */
[----:B------:R-:W-:Y:S01]  /*11aa0*/  UMOV UR10, URZ ;  /* 0x0000003f000a7c82 */ /* 0x000fe20008000000 */
[----:B------:R-:W-:Y:S01]  /*11ab0*/  UMOV UR6, 0x0 ;  /* 0x0000000000067882 */ /* 0x000fe20000000000 */
[----:B------:R-:W-:Y:S01]  /*11ac0*/  UMOV UR7, 0x14f00000 ;  /* 0x14f0000000077882 */ /* 0x000fe20000000000 */
[----:B------:R-:W-:Y:S01]  /*11ad0*/  UMOV UR16, 0x40 ;  /* 0x0000004000107882 */ /* 0x000fe20000000000 */
[----:B------:R-:W-:Y:S01]  /*11ae0*/  UIADD3 UR18, UR14, 0x26400, URZ ;  /* 0x000264000e127890 */ /* 0x000fe2000fffe03f */
[----:B------:R0:W-:Y:S02]  /*11af0*/  UTMALDG.4D [UR8], [UR4], desc[UR6] ;  /* 0x00000608040075b4 */ /* 0x0001e40008019000 */
[----:B------:R-:W-:Y:S01]  /*11b00*/  UMOV UR14, 0x80 ;  /* 0x00000080000e7882 */ /* 0x000fe20000000000 */
[----:B0-----:R-:W-:Y:S01]  /*11b10*/  UMOV UR8, UR15 ;  /* 0x0000000f00087c82 */ /* 0x001fe20008000000 */
[----:B------:R-:W-:-:S02]  /*11b20*/  UMOV UR10, UR16 ;  /* 0x00000010000a7c82 */ /* 0x000fc40008000000 */
[----:B------:R0:W-:Y:S02]  /*11b30*/  UTMALDG.4D [UR8], [UR4], desc[UR6] ;  /* 0x00000608040075b4 */ /* 0x0001e40008019000 */
[----:B0-----:R-:W-:Y:S01]  /*11b40*/  UMOV UR8, UR17 ;  /* 0x0000001100087c82 */ /* 0x001fe20008000000 */
[----:B------:R-:W-:Y:S01]  /*11b50*/  UMOV UR10, UR14 ;  /* 0x0000000e000a7c82 */ /* 0x000fe20008000000 */
[----:B------:R-:W-:Y:S01]  /*11b60*/  UMOV UR14, 0xc0 ;  /* 0x000000c0000e7882 */ /* 0x000fe20000000000 */
[----:B------:R0:W-:Y:S02]  /*11b70*/  UTMALDG.4D [UR8], [UR4], desc[UR6] ;  /* 0x00000608040075b4 */ /* 0x0001e40008019000 */
[----:B0-----:R-:W-:Y:S01]  /*11b80*/  UMOV UR8, UR18 ;  /* 0x0000001200087c82 */ /* 0x001fe20008000000 */
[----:B------:R-:W-:Y:S02]  /*11b90*/  UMOV UR10, UR14 ;  /* 0x0000000e000a7c82 */ /* 0x000fe40008000000 */
[----:B------:R3:W-:Y:S01]  /*11ba0*/  UTMALDG.4D [UR8], [UR4], desc[UR6] ;  /* 0x00000608040075b4 */ /* 0x0007e20008019000 */
[----:B--2---:R-:W-:-:S04]  /*11bb0*/  LOP3.LUT R2, R2, 0xfffffffe, RZ, 0xc0, !PT ;  /* 0xfffffffe02027812 */ /* 0x004fc800078ec0ff */
[----:B------:R-:W-:-:S05]  /*11bc0*/  @P0 LOP3.LUT R2, R2, 0x1, RZ, 0xfc, !PT ;  /* 0x0000000102020812 */ /* 0x000fca00078efcff */
[----:B------:R3:W-:Y:S01]  /*11bd0*/  STL [R1+0x18], R2 ;  /* 0x0000180201007387 */ /* 0x0007e20000100800 */
[----:B------:R-:W-:Y:S01]  /*11be0*/  NOP ;  /* 0x0000000000007918 */ /* 0x000fe20000000000 */
.L_x_1558:
[----:B---3--:R-:W3:Y:S04]  /*11bf0*/  LDL R2, [R1] ;  /* 0x0000000001027983 */ /* 0x008ee80000100800 */
[----:B------:R-:W4:Y:S01]  /*11c00*/  LDL.LU R3, [R1+0x34] ;  /* 0x0000340001037983 */ /* 0x000f220000300800 */
[----:B------:R-:W-:Y:S05]  /*11c10*/  WARPSYNC.ALL ;  /* 0x0000000000007948 */ /* 0x000fea0003800000 */
[----:B------:R-:W-:Y:S01]  /*11c20*/  ULDC.64 UR4, c[0x0][0x298] ;  /* 0x0000a60000047ab9 */ /* 0x000fe20000000a00 */
[----:B------:R-:W-:Y:S01]  /*11c30*/  BSSY B6, `(.L_x_1563) ;  /* 0x000001c000067945 */ /* 0x000fe20003800000 */
[----:B------:R-:W-:Y:S01]  /*11c40*/  BAR.SYNC.DEFER_BLOCKING 0x8, 0x180 ;  /* 0x0206000000007b1d */ /* 0x000fe20000010000 */
[----:B---3--:R-:W-:Y:S01]  /*11c50*/  VIADD R2, R2, 0x10400 ;  /* 0x0001040002027836 */ /* 0x008fe20000000000 */
[----:B----4-:R-:W-:-:S04]  /*11c60*/  SHF.R.S32.HI R0, RZ, 0x1f, R3 ;  /* 0x0000001fff007819 */ /* 0x010fc80000011403 */
[----:B------:R-:W-:Y:S01]  /*11c70*/  LOP3.LUT P0, RZ, R2, 0x3ff, RZ, 0xc0, !PT ;  /* 0x000003ff02ff7812 */ /* 0x000fe2000780c0ff */
[----:B------:R-:W-:-:S04]  /*11c80*/  IMAD R0, R0, UR4, RZ ;  /* 0x0000000400007c24 */ /* 0x000fc8000f8e02ff */
[C---:B------:R-:W-:Y:S02]  /*11c90*/  IMAD R0, R3.reuse, UR5, R0 ;  /* 0x0000000503007c24 */ /* 0x040fe4000f8e0200 */
[----:B------:R-:W-:-:S04]  /*11ca0*/  IMAD.WIDE.U32 R2, R3, UR4, RZ ;  /* 0x0000000403027c25 */ /* 0x000fc8000f8e00ff */
[----:B------:R-:W-:Y:S01]  /*11cb0*/  IMAD.IADD R0, R3, 0x1, R0 ;  /* 0x0000000103007824 */ /* 0x000fe200078e0200 */
[----:B------:R3:W-:Y:S04]  /*11cc0*/  STL.64 [R1+0x40], R2 ;  /* 0x0000400201007387 */ /* 0x0007e80000100a00 */
[----:B------:R3:W-:Y:S01]  /*11cd0*/  STL [R1+0x34], R0 ;  /* 0x0000340001007387 */ /* 0x0007e20000100800 */
[----:B------:R-:W-:Y:S05]  /*11ce0*/  @!P0 BRA `(.L_x_1564) ;  /* 0x0000000000408947 */ /* 0x000fea0003800000 */
[----:B---3--:R-:W-:Y:S01]  /*11cf0*/  MOV R2, 0x0 ;  /* 0x0000000000027802 */ /* 0x008fe20000000f00 */
        /* <DEDUP_REMOVED lines=15> */
.L_x_1564:
[----:B------:R-:W-:Y:S05]  /*11df0*/  BSYNC B6 ;  /* 0x0000000000067941 */ /* 0x000fea0003800000 */
.L_x_1563:
[----:B---3--:R-:W3:Y:S01]  /*11e00*/  LDL.LU R0, [R1+0x34] ;  /* 0x0000340001007983 */ /* 0x008ee20000300800 */
[----:B0-----:R-:W0:Y:S01]  /*11e10*/  LDC R7, c[0x0][0x448] ;  /* 0x00011200ff077b82 */ /* 0x001e220000000800 */
[----:B------:R-:W-:Y:S02]  /*11e20*/  ULDC.64 UR4, c[0x0][0x2d8] ;  /* 0x0000b60000047ab9 */ /* 0x000fe40000000a00 */
[----:B------:R-:W3:Y:S04]  /*11e30*/  LDL.LU.64 R2, [R1+0x40] ;  /* 0x0000400001027983 */ /* 0x000ee80000300a00 */
[----:B-12---:R-:W2:Y:S01]  /*11e40*/  LDL R9, [R1+0x2c] ;  /* 0x00002c0001097983 */ /* 0x006ea20000100800 */
[----:B------:R-:W1:Y:S01]  /*11e50*/  S2R R5, SR_TID.X ;  /* 0x0000000000057919 */ /* 0x000e620000002100 */
[----:B------:R-:W4:Y:S01]  /*11e60*/  S2R R6, SR_TID.X ;  /* 0x0000000000067919 */ /* 0x000f220000002100 */
[----:B------:R-:W-:-:S02]  /*11e70*/  SHF.R.S32.HI R4, RZ, 0x1f, R19 ;  /* 0x0000001fff047819 */ /* 0x000fc40000011413 */
[----:B-1----:R-:W-:-:S04]  /*11e80*/  LOP3.LUT R5, R5, 0x7f, RZ, 0xc0, !PT ;  /* 0x0000007f05057812 */ /* 0x002fc800078ec0ff */
[----:B------:R-:W-:Y:S01]  /*11e90*/  SHF.R.U32.HI R5, RZ, 0x3, R5 ;  /* 0x00000003ff057819 */ /* 0x000fe20000011605 */
[----:B----4-:R-:W-:-:S05]  /*11ea0*/  IMAD.SHL.U32 R8, R6, 0x10, RZ ;  /* 0x0000001006087824 */ /* 0x010fca00078e00ff */
[----:B------:R-:W-:Y:S01]  /*11eb0*/  LOP3.LUT R8, R5, 0x70, R8, 0xf8, !PT ;  /* 0x0000007005087812 */ /* 0x000fe200078ef808 */
[----:B---3--:R-:W-:Y:S01]  /*11ec0*/  IMAD.MOV.U32 R3, RZ, RZ, R0 ;  /* 0x000000ffff037224 */ /* 0x008fe200078e0000 */
[----:B------:R-:W-:-:S05]  /*11ed0*/  SHF.R.S32.HI R0, RZ, 0x1f, R18 ;  /* 0x0000001fff007819 */ /* 0x000fca0000011412 */
[----:B------:R-:W-:Y:S02]  /*11ee0*/  IMAD R0, R0, UR4, RZ ;  /* 0x0000000400007c24 */ /* 0x000fe4000f8e02ff */
[----:B------:R-:W-:-:S04]  /*11ef0*/  IMAD.WIDE.U32 R2, R18, UR4, R2 ;  /* 0x0000000412027c25 */ /* 0x000fc8000f8e0002 */
[----:B------:R-:W-:Y:S01]  /*11f00*/  IMAD R0, R18, UR5, R0 ;  /* 0x0000000512007c24 */ /* 0x000fe2000f8e0200 */
[----:B------:R-:W-:Y:S02]  /*11f10*/  ULDC.64 UR4, c[0x0][0xa00] ;  /* 0x0002800000047ab9 */ /* 0x000fe40000000a00 */
[----:B------:R-:W-:Y:S01]  /*11f20*/  ISETP.NE.U32.AND P0, PT, RZ, UR4, PT ;  /* 0x00000004ff007c0c */ /* 0x000fe2000bf05070 */
[----:B------:R-:W-:-:S03]  /*11f30*/  IMAD.IADD R3, R3, 0x1, R0 ;  /* 0x0000000103037824 */ /* 0x000fc600078e0200 */
[----:B------:R-:W-:Y:S01]  /*11f40*/  ISETP.NE.AND.EX P0, PT, RZ, UR5, PT, P0 ;  /* 0x00000005ff007c0c */ /* 0x000fe2000bf05300 */
[----:B------:R-:W-:-:S03]  /*11f50*/  ULDC.64 UR4, c[0x0][0x2e0] ;  /* 0x0000b80000047ab9 */ /* 0x000fc60000000a00 */
[----:B------:R-:W-:Y:S02]  /*11f60*/  SEL R4, R4, RZ, !P0 ;  /* 0x000000ff04047207 */ /* 0x000fe40004000000 */
[----:B------:R-:W-:Y:S02]  /*11f70*/  SEL R0, R19, RZ, !P0 ;  /* 0x000000ff13007207 */ /* 0x000fe40004000000 */
[----:B0-----:R-:W-:-:S13]  /*11f80*/  ISETP.NE.AND P0, PT, R7, 0x1, PT ;  /* 0x000000010700780c */ /* 0x001fda0003f05270 */
[----:B------:R-:W0:Y:S08]  /*11f90*/  @P0 LDC R5, c[0x0][0x44c] ;  /* 0x00011300ff050b82 */ /* 0x000e300000000800 */
[----:B------:R-:W1:Y:S01]  /*11fa0*/  @P0 LDC R6, c[0x0][0x450] ;  /* 0x00011400ff060b82 */ /* 0x000e620000000800 */
[----:B------:R-:W-:Y:S02]  /*11fb0*/  IMAD R4, R4, UR4, RZ ;  /* 0x0000000404047c24 */ /* 0x000fe4000f8e02ff */
[----:B------:R-:W-:-:S04]  /*11fc0*/  IMAD.WIDE.U32 R2, R0, UR4, R2 ;  /* 0x0000000400027c25 */ /* 0x000fc8000f8e0002 */
[----:B------:R-:W-:Y:S01]  /*11fd0*/  IMAD R4, R0, UR5, R4 ;  /* 0x0000000500047c24 */ /* 0x000fe2000f8e0204 */
[----:B------:R-:W-:Y:S01]  /*11fe0*/  ULDC.64 UR4, c[0x0][0x2d0] ;  /* 0x0000b40000047ab9 */ /* 0x000fe20000000a00 */
[----:B--2---:R-:W-:Y:S02]  /*11ff0*/  IMAD.IADD R0, R8, 0x1, R9 ;  /* 0x0000000108007824 */ /* 0x004fe400078e0209 */
[----:B------:R-:W2:Y:S01]  /*12000*/  S2R R8, SR_TID.X ;  /* 0x0000000000087919 */ /* 0x000ea20000002100 */
[----:B------:R-:W-:Y:S02]  /*12010*/  IMAD.IADD R3, R3, 0x1, R4 ;  /* 0x0000000103037824 */ /* 0x000fe400078e0204 */
[----:B0-----:R-:W-:-:S04]  /*12020*/  @P0 IMAD.HI.U32 R5, R0, R5, RZ ;  /* 0x0000000500050227 */ /* 0x001fc800078e00ff */
[----:B------:R-:W-:Y:S01]  /*12030*/  IMAD.MOV.U32 R4, RZ, RZ, R0 ;  /* 0x000000ffff047224 */ /* 0x000fe200078e0000 */
[----:B-1----:R-:W-:-:S05]  /*12040*/  @P0 SHF.R.U32.HI R4, RZ, R6, R5 ;  /* 0x00000006ff040219 */ /* 0x002fca0000011605 */
[----:B------:R-:W-:-:S04]  /*12050*/  IMAD.MOV R5, RZ, RZ, -R4 ;  /* 0x000000ffff057224 */ /* 0x000fc800078e0a04 */
[----:B------:R-:W-:Y:S01]  /*12060*/  IMAD R0, R7, R5, R0 ;  /* 0x0000000507007224 */ /* 0x000fe200078e0200 */
[----:B------:R-:W-:Y:S01]  /*12070*/  SHF.R.S32.HI R5, RZ, 0x1f, R4 ;  /* 0x0000001fff057819 */ /* 0x000fe20000011404 */
[----:B------:R-:W-:-:S04]  /*12080*/  IMAD.WIDE.U32 R2, R4, UR4, R2 ;  /* 0x0000000404027c25 */ /* 0x000fc8000f8e0002 */
[----:B------:R-:W-:-:S04]  /*12090*/  IMAD R5, R5, UR4, RZ ;  /* 0x0000000405057c24 */ /* 0x000fc8000f8e02ff */
[----:B------:R-:W-:Y:S01]  /*120a0*/  IMAD R4, R4, UR5, R5 ;  /* 0x0000000504047c24 */ /* 0x000fe2000f8e0205 */
[----:B------:R-:W-:-:S03]  /*120b0*/  ULDC.64 UR4, c[0x0][0x2c8] ;  /* 0x0000b20000047ab9 */ /* 0x000fc60000000a00 */
[----:B------:R-:W-:Y:S01]  /*120c0*/  IMAD.IADD R3, R3, 0x1, R4 ;  /* 0x0000000103037824 */ /* 0x000fe200078e0204 */
[----:B------:R-:W-:Y:S01]  /*120d0*/  SHF.R.S32.HI R4, RZ, 0x1f, R0 ;  /* 0x0000001fff047819 */ /* 0x000fe20000011400 */
[----:B--2---:R-:W-:-:S04]  /*120e0*/  IMAD.SHL.U32 R8, R8, 0x8, RZ ;  /* 0x0000000808087824 */ /* 0x004fc800078e00ff */
[----:B------:R-:W-:Y:S01]  /*120f0*/  IMAD R4, R4, UR4, RZ ;  /* 0x0000000404047c24 */ /* 0x000fe2000f8e02ff */
[----:B------:R-:W-:Y:S01]  /*12100*/  LOP3.LUT R8, R8, 0x38, RZ, 0xc0, !PT ;  /* 0x0000003808087812 */ /* 0x000fe200078ec0ff */
[----:B------:R-:W-:-:S04]  /*12110*/  IMAD.WIDE.U32 R2, R0, UR4, R2 ;  /* 0x0000000400027c25 */ /* 0x000fc8000f8e0002 */
[----:B------:R-:W-:Y:S01]  /*12120*/  IMAD R4, R0, UR5, R4 ;  /* 0x0000000500047c24 */ /* 0x000fe2000f8e0204 */
[C---:B------:R-:W-:Y:S01]  /*12130*/  LOP3.LUT R12, R8.reuse, 0x40, RZ, 0xfc, !PT ;  /* 0x00000040080c7812 */ /* 0x040fe200078efcff */
[----:B------:R-:W-:Y:S01]  /*12140*/  ULDC.64 UR4, c[0x0][0x280] ;  /* 0x0000a00000047ab9 */ /* 0x000fe20000000a00 */
[C---:B------:R-:W-:Y:S01]  /*12150*/  LOP3.LUT R11, R8.reuse, 0x80, RZ, 0xfc, !PT ;  /* 0x00000080080b7812 */ /* 0x040fe200078efcff */
[----:B------:R-:W-:Y:S01]  /*12160*/  IMAD.IADD R3, R3, 0x1, R4 ;  /* 0x0000000103037824 */ /* 0x000fe200078e0204 */
[----:B------:R-:W-:Y:S02]  /*12170*/  LOP3.LUT R8, R8, 0xc0, RZ, 0xfc, !PT ;  /* 0x000000c008087812 */ /* 0x000fe400078efcff */
[----:B------:R-:W-:Y:S01]  /*12180*/  LEA R4, P0, R2, UR4, 0x1 ;  /* 0x0000000402047c11 */ /* 0x000fe2000f8008ff */
[----:B------:R-:W-:Y:S02]  /*12190*/  ULDC UR4, c[0x0][0x2b8] ;  /* 0x0000ae0000047ab9 */ /* 0x000fe40000000800 */
[----:B------:R-:W-:-:S02]  /*121a0*/  ISETP.GE.AND P3, PT, R8, UR4, PT ;  /* 0x0000000408007c0c */ /* 0x000fc4000bf66270 */
[----:B------:R0:W5:Y:S01]  /*121b0*/  LDL R8, [R1+0x20] ;  /* 0x0000200001087983 */ /* 0x0001620000100800 */
[----:B------:R-:W1:Y:S01]  /*121c0*/  S2R R5, SR_TID.X ;  /* 0x0000000000057919 */ /* 0x000e620000002100 */
[----:B------:R-:W-:Y:S02]  /*121d0*/  LEA.HI.X R3, R2, UR5, R3, 0x1, P0 ;  /* 0x0000000502037c11 */ /* 0x000fe400080f0c03 */
[----:B------:R-:W-:Y:S02]  /*121e0*/  ISETP.GE.AND P1, PT, R12, UR4, PT ;  /* 0x000000040c007c0c */ /* 0x000fe4000bf26270 */
[----:B------:R-:W-:Y:S01]  /*121f0*/  ISETP.GE.AND P2, PT, R11, UR4, PT ;  /* 0x000000040b007c0c */ /* 0x000fe2000bf46270 */
[----:B-1----:R-:W-:-:S05]  /*12200*/  IMAD.SHL.U32 R10, R5, 0x8, RZ ;  /* 0x00000008050a7824 */ /* 0x002fca00078e00ff */
[----:B------:R-:W-:-:S04]  /*12210*/  LOP3.LUT R10, R10, 0x38, RZ, 0xc0, !PT ;  /* 0x000000380a0a7812 */ /* 0x000fc800078ec0ff */
[----:B------:R-:W-:Y:S01]  /*12220*/  ISETP.GE.AND P0, PT, R10, UR4, PT ;  /* 0x000000040a007c0c */ /* 0x000fe2000bf06270 */
[----:B------:R-:W-:-:S03]  /*12230*/  UMOV UR4, 0xffffffff ;  /* 0xffffffff00047882 */ /* 0x000fc60000000000 */
[----:B0-----:R-:W-:Y:S09]  /*12240*/  BRA.DIV UR4, `(.L_x_1565) ;  /* 0x00000052044c7947 */ /* 0x001ff2000b800000 */
[----:B------:R-:W0:Y:S02]  /*12250*/  S2R R6, SR_TID.X ;  /* 0x0000000000067919 */ /* 0x000e240000002100 */
[----:B0-----:R-:W-:Y:S02]  /*12260*/  LOP3.LUT R9, R6, 0x7f, RZ, 0xc0, !PT ;  /* 0x0000007f06097812 */ /* 0x001fe400078ec0ff */
[----:B------:R-:W2:Y:S04]  /*12270*/  LDL.LU R6, [R1+0x30] ;  /* 0x0000300001067983 */ /* 0x000ea80000300800 */
[----:B------:R-:W3:Y:S01]  /*12280*/  LDL.LU R11, [R1+0x2c] ;  /* 0x00002c00010b7983 */ /* 0x000ee20000300800 */
[----:B------:R-:W-:Y:S01]  /*12290*/  SHF.R.U32.HI R9, RZ, 0x3, R9 ;  /* 0x00000003ff097819 */ /* 0x000fe20000011609 */
[----:B------:R-:W-:Y:S01]  /*122a0*/  ULDC.64 UR4, c[0x0][0x208] ;  /* 0x0000820000047ab9 */ /* 0x000fe20000000a00 */
[----:B--2---:R-:W-:-:S02]  /*122b0*/  IMAD R2, R6, R7, RZ ;  /* 0x0000000706027224 */ /* 0x004fc400078e02ff */
[----:B------:R-:W0:Y:S01]  /*122c0*/  SHFL.IDX PT, R7, R4, RZ, 0x181f ;  /* 0x00181fff04077589 */ /* 0x000e2200000e0000 */
[----:B---3--:R-:W-:-:S03]  /*122d0*/  IMAD.IADD R0, R9, 0x1, R11 ;  /* 0x0000000109007824 */ /* 0x008fc600078e020b */
[----:B------:R-:W1:Y:S01]  /*122e0*/  SHFL.IDX PT, R6, R3, RZ, 0x181f ;  /* 0x00181fff03067589 */ /* 0x000e6200000e0000 */
[C---:B------:R-:W-:Y:S01]  /*122f0*/  VIADD R5, R0.reuse, 0x10 ;  /* 0x0000001000057836 */ /* 0x040fe20000000000 */
[----:B------:R-:W-:-:S13]  /*12300*/  ISETP.GE.AND P5, PT, R0, R2, PT ;  /* 0x000000020000720c */ /* 0x000fda0003fa6270 */
[----:B0-----:R-:W-:-:S05]  /*12310*/  @!P5 LEA R7, P4, R10, R7, 0x1 ;  /* 0x000000070a07d211 */ /* 0x001fca00078808ff */
[----:B-1----:R-:W-:-:S05]  /*12320*/  @!P5 IMAD.X R6, RZ, RZ, R6, P4 ;  /* 0x000000ffff06d224 */ /* 0x002fca00020e0606 */
[----:B------:R-:W-:-:S04]  /*12330*/  @!P5 LOP3.LUT R7, R7, R6, RZ, 0x3c, !PT ;  /* 0x000000060707d212 */ /* 0x000fc800078e3cff */
[----:B------:R-:W-:-:S04]  /*12340*/  @!P5 LOP3.LUT R6, R7, R6, RZ, 0x3c, !PT ;  /* 0x000000060706d212 */ /* 0x000fc800078e3cff */
[----:B------:R-:W-:-:S05]  /*12350*/  @!P5 LOP3.LUT R7, R7, R6, RZ, 0x3c, !PT ;  /* 0x000000060707d212 */ /* 0x000fca00078e3cff */
[----:B------:R-:W-:Y:S01]  /*12360*/  @!PT LDS RZ, [RZ] ;  /* 0x00000000fffff984 */ /* 0x000fe20000000800 */
[----:B-----5:R-:W-:Y:S04]  /*12370*/  @!P5 LDGSTS.E.BYPASS.LTC128B.128 [R8+0x10400], desc[UR4][R6.64], !P0 ;  /* 0x104000000608dfae */ /* 0x020fe8000c101d44 */
[----:B------:R-:W-:Y:S04]  /*12380*/  @!P5 LDGSTS.E.BYPASS.LTC128B.128 [R8+0x14400], desc[UR4][R6.64+0x80], !P1 ;  /* 0x144000800608dfae */ /* 0x000fe8000c901d44 */
[----:B------:R-:W-:Y:S04]  /*12390*/  @!P5 LDGSTS.E.BYPASS.LTC128B.128 [R8+0x18400], desc[UR4][R6.64+0x100], !P2 ;  /* 0x184001000608dfae */ /* 0x000fe8000d101d44 */
[----:B------:R0:W-:Y:S01]  /*123a0*/  @!P5 LDGSTS.E.BYPASS.LTC128B.128 [R8+0x1c400], desc[UR4][R6.64+0x180], !P3 ;  /* 0x1c4001800608dfae */ /* 0x0001e2000d901d44 */
[----:B------:R-:W-:Y:S01]  /*123b0*/  ISETP.GE.AND P5, PT, R5, R2, PT ;  /* 0x000000020500720c */ /* 0x000fe20003fa6270 */
[----:B------:R-:W-:-:S02]  /*123c0*/  VIADD R5, R0, 0x20 ;  /* 0x0000002000057836 */ /* 0x000fc40000000000 */
        /* <DEDUP_REMOVED lines=67> */
[----:B------:R-:W-:Y:S02]  /*12800*/  @!P5 IMAD.X R6, RZ, RZ, R5, P4 ;  /* 0x000000ffff06d224 */ /* 0x000fe400020e0605 */
[----:B------:R0:W1:Y:S03]  /*12810*/  SHFL.IDX PT, R5, R3, 0x7, 0x181f ;  /* 0x00f81f0003057f89 */ /* 0x00006600000e0000 */
[-C--:B------:R-:W-:Y:S01]  /*12820*/  @!P5 LOP3.LUT R7, R7, R6.reuse, RZ, 0x3c, !PT ;  /* 0x000000060707d212 */ /* 0x080fe200078e3cff */
[----:B------:R0:W2:Y:S03]  /*12830*/  SHFL.IDX PT, R3, R4, 0x7, 0x181f ;  /* 0x00f81f0004037f89 */ /* 0x0000a600000e0000 */
[----:B------:R-:W-:-:S04]  /*12840*/  @!P5 LOP3.LUT R6, R7, R6, RZ, 0x3c, !PT ;  /* 0x000000060706d212 */ /* 0x000fc800078e3cff */
[----:B------:R-:W-:-:S05]  /*12850*/  @!P5 LOP3.LUT R7, R7, R6, RZ, 0x3c, !PT ;  /* 0x000000060707d212 */ /* 0x000fca00078e3cff */
[----:B------:R0:W-:Y:S04]  /*12860*/  @!P5 LDGSTS.E.BYPASS.LTC128B.128 [R8+0x13400], desc[UR4][R6.64], !P0 ;  /* 0x134000000608dfae */ /* 0x0001e8000c101d44 */
[----:B------:R0:W-:Y:S04]  /*12870*/  @!P5 LDGSTS.E.BYPASS.LTC128B.128 [R8+0x17400], desc[UR4][R6.64+0x80], !P1 ;  /* 0x174000800608dfae */ /* 0x0001e8000c901d44 */
[----:B------:R0:W-:Y:S04]  /*12880*/  @!P5 LDGSTS.E.BYPASS.LTC128B.128 [R8+0x1b400], desc[UR4][R6.64+0x100], !P2 ;  /* 0x1b4001000608dfae */ /* 0x0001e8000d101d44 */
[----:B-12---:R0:W-:Y:S02]  /*12890*/  @!P5 LDGSTS.E.BYPASS.LTC128B.128 [R8+0x1f400], desc[UR4][R6.64+0x180], !P3 ;  /* 0x1f4001800608dfae */ /* 0x0061e4000d901d44 */
.L_x_1695:
[----:B------:R-:W-:Y:S01]  /*128a0*/  VIADD R0, R0, 0x70 ;  /* 0x0000007000007836 */ /* 0x000fe20000000000 */
[----:B------:R-:W-:Y:S04]  /*128b0*/  BSSY B0, `(.L_x_1566) ;  /* 0x000000d000007945 */ /* 0x000fe80003800000 */
[----:B------:R-:W-:-:S13]  /*128c0*/  ISETP.GE.AND P4, PT, R0, R2, PT ;  /* 0x000000020000720c */ /* 0x000fda0003f86270 */
[----:B------:R-:W-:Y:S05]  /*128d0*/  @P4 BRA `(.L_x_1567) ;  /* 0x0000000000284947 */ /* 0x000fea0003800000 */
[----:B------:R-:W-:Y:S01]  /*128e0*/  LEA R2, P4, R10, R3, 0x1 ;  /* 0x000000030a027211 */ /* 0x000fe200078808ff */
[----:B------:R-:W-:-:S04]  /*128f0*/  ULDC.64 UR4, c[0x0][0x208] ;  /* 0x0000820000047ab9 */ /* 0x000fc80000000a00 */
[----:B0-----:R-:W-:-:S05]  /*12900*/  IMAD.X R3, RZ, RZ, R5, P4 ;  /* 0x000000ffff037224 */ /* 0x001fca00020e0605 */
[----:B------:R-:W-:Y:S01]  /*12910*/  @!PT LDS RZ, [RZ] ;  /* 0x00000000fffff984 */ /* 0x000fe20000000800 */
[----:B------:R-:W-:Y:S01]  /*12920*/  @!PT LDS RZ, [RZ] ;  /* 0x00000000fffff984 */ /* 0x000fe20000000800 */
[----:B------:R-:W-:Y:S01]  /*12930*/  @!PT LDS RZ, [RZ] ;  /* 0x00000000fffff984 */ /* 0x000fe20000000800 */
[----:B------:R1:W-:Y:S04]  /*12940*/  LDGSTS.E.BYPASS.LTC128B.128 [R8+0x13c00], desc[UR4][R2.64], !P0 ;  /* 0x13c0000002087fae */ /* 0x0003e8000c101d44 */
[----:B------:R1:W-:Y:S04]  /*12950*/  LDGSTS.E.BYPASS.LTC128B.128 [R8+0x17c00], desc[UR4][R2.64+0x80], !P1 ;  /* 0x17c0008002087fae */ /* 0x0003e8000c901d44 */
[----:B------:R1:W-:Y:S04]  /*12960*/  LDGSTS.E.BYPASS.LTC128B.128 [R8+0x1bc00], desc[UR4][R2.64+0x100], !P2 ;  /* 0x1bc0010002087fae */ /* 0x0003e8000d101d44 */
[----:B------:R1:W-:Y:S02]  /*12970*/  LDGSTS.E.BYPASS.LTC128B.128 [R8+0x1fc00], desc[UR4][R2.64+0x180], !P3 ;  /* 0x1fc0018002087fae */ /* 0x0003e4000d901d44 */
.L_x_1567:
[----:B------:R-:W-:Y:S05]  /*12980*/  BSYNC B0 ;  /* 0x0000000000007941 */ /* 0x000fea0003800000 */
.L_x_1566:
[----:B01----:R-:W2:Y:S01]  /*12990*/  LDL R8, [R1] ;  /* 0x0000000001087983 */ /* 0x003ea20000100800 */
[----:B------:R-:W-:Y:S01]  /*129a0*/  PLOP3.LUT P0, PT, PT, PT, PT, 0x80, 0x0 ;  /* 0x000000000000781c */ /* 0x000fe20003f0f070 */
[----:B------:R-:W-:Y:S01]  /*129b0*/  NOP ;  /* 0x0000000000007918 */ /* 0x000fe20000000000 */
[----:B--2---:R-:W-:-:S11]  /*129c0*/  VIADD R10, R8, 0x30800 ;  /* 0x00030800080a7836 */ /* 0x004fd60000000000 */
.L_x_1568:
[----:B------:R-:W2:Y:S01]  /*129d0*/  LDL R2, [R1] ;  /* 0x0000000001027983 */ /* 0x000ea20000100800 */
        /* <DEDUP_REMOVED lines=18> */
.L_x_1696:
[----:B------:R-:W-:Y:S05]  /*12b00*/  BSYNC B0 ;  /* 0x0000000000007941 */ /* 0x000fea0003800000 */
.L_x_1569:
[----:B------:R-:W2:Y:S04]  /*12b10*/  LDL R3, [R1+0x28] ;  /* 0x0000280001037983 */ /* 0x000ea80000100800 */
[----:B0-----:R-:W3:Y:S01]  /*12b20*/  LDL R2, [R1+0x24] ;  /* 0x0000240001027983 */ /* 0x001ee20000100800 */
[----:B------:R-:W-:Y:S01]  /*12b30*/  BSSY B0, `(.L_x_1571) ;  /* 0x00002b1000007945 */ /* 0x000fe20003800000 */
[----:B--2---:R-:W-:-:S05]  /*12b40*/  VIADD R0, R3, 0xfffffffe ;  /* 0xfffffffe03007836 */ /* 0x004fca0000000000 */
[----:B---3--:R-:W-:-:S13]  /*12b50*/  ISETP.GE.AND P0, PT, R0, R2, PT ;  /* 0x000000020000720c */ /* 0x008fda0003f06270 */
[----:B------:R-:W-:Y:S05]  /*12b60*/  @!P0 BRA `(.L_x_1572) ;  /* 0x0000002800b48947 */ /* 0x000fea0003800000 */
[----:B------:R-:W-:Y:S01]  /*12b70*/  LOP3.LUT R8, RZ, R2, RZ, 0x33, !PT ;  /* 0x00000002ff087212 */ /* 0x000fe200078e33ff */
[----:B------:R-:W-:Y:S01]  /*12b80*/  IMAD.MOV R2, RZ, RZ, -R3 ;  /* 0x000000ffff027224 */ /* 0x000fe200078e0a03 */
[----:B------:R-:W-:Y:S04]  /*12b90*/  BSSY B2, `(.L_x_1573) ;  /* 0x00000e9000027945 */ /* 0x000fe80003800000 */
[----:B------:R-:W-:-:S05]  /*12ba0*/  VIADDMNMX R8, R2, 0x1, R8, !PT ;  /* 0x0000000102087846 */ /* 0x000fca0007800108 */
[----:B------:R-:W-:-:S05]  /*12bb0*/  IMAD.IADD R2, R3, 0x1, R8 ;  /* 0x0000000103027824 */ /* 0x000fca00078e0208 */
[----:B------:R-:W-:-:S04]  /*12bc0*/  LOP3.LUT R2, R2, 0x1, RZ, 0xc0, !PT ;  /* 0x0000000102027812 */ /* 0x000fc800078ec0ff */
[----:B------:R-:W-:-:S13]  /*12bd0*/  ISETP.NE.U32.AND P0, PT, R2, 0x1, PT ;  /* 0x000000010200780c */ /* 0x000fda0003f05070 */
[----:B------:R-:W-:Y:S05]  /*12be0*/  @P0 BRA `(.L_x_1574) ;  /* 0x0000000c008c0947 */ /* 0x000fea0003800000 */
[----:B------:R-:W2:Y:S04]  /*12bf0*/  LDL R5, [R1+0x18] ;  /* 0x0000180001057983 */ /* 0x000ea80000100800 */
[----:B------:R-:W3:Y:S04]  /*12c00*/  LDL R4, [R1+0x4] ;  /* 0x0000040001047983 */ /* 0x000ee80000100800 */
[----:B------:R-:W4:Y:S01]  /*12c10*/  LDL R3, [R1+0x10] ;  /* 0x0000100001037983 */ /* 0x000f220000100800 */
[----:B------:R-:W-:Y:S01]  /*12c20*/  BSSY B1, `(.L_x_1575) ;  /* 0x00000db000017945 */ /* 0x000fe20003800000 */
[----:B--2---:R-:W-:Y:S01]  /*12c30*/  LOP3.LUT P1, RZ, R5, 0x1, RZ, 0xc0, !PT ;  /* 0x0000000105ff7812 */ /* 0x004fe2000782c0ff */
[----:B---3--:R-:W-:-:S05]  /*12c40*/  VIADD R7, R4, 0x1 ;  /* 0x0000000104077836 */ /* 0x008fca0000000000 */
[----:B------:R-:W-:-:S04]  /*12c50*/  ISETP.NE.AND P0, PT, R7, 0x2, PT ;  /* 0x000000020700780c */ /* 0x000fc80003f05270 */
[----:B------:R-:W-:Y:S02]  /*12c60*/  SEL R9, RZ, 0x1, P0 ;  /* 0x00000001ff097807 */ /* 0x000fe40000000000 */
        /* <DEDUP_REMOVED lines=28> */
.L_x_1577:
[----:B------:R-:W2:Y:S01]  /*12e30*/  LDL R2, [R1] ;  /* 0x0000000001027983 */ /* 0x000ea20000100800 */
[----:B------:R-:W-:Y:S01]  /*12e40*/  BSSY B3, `(.L_x_1578) ;  /* 0x0000005000037945 */ /* 0x000fe20003800000 */
[----:B--2---:R-:W-:Y:S01]  /*12e50*/  IMAD R3, R7, 0x8, R2 ;  /* 0x0000000807037824 */ /* 0x004fe200078e0202 */
[----:B------:R-:W-:-:S04]  /*12e60*/  SHF.L.U32 R2, R9, 0x1f, RZ ;  /* 0x0000001f09027819 */ /* 0x000fc800000006ff */
[----:B------:R-:W1:Y:S02]  /*12e70*/  SYNCS.PHASECHK.TRANS64.TRYWAIT P0, [R3+URZ+0x30840], R2 ;  /* 0x03084002030075a7 */ /* 0x000e64000800017f */
[----:B-1----:R-:W-:Y:S05]  /*12e80*/  @!P0 BRA `(.L_x_1579) ;  /* 0x0000005000748947 */ /* 0x002fea0003800000 */
.L_x_1697:
[----:B------:R-:W-:Y:S05]  /*12e90*/  BSYNC B3 ;  /* 0x0000000000037941 */ /* 0x000fea0003800000 */
.L_x_1578:
        /* <DEDUP_REMOVED lines=12> */
.L_x_1581:
[----:B------:R-:W-:Y:S05]  /*12f60*/  BSYNC B3 ;  /* 0x0000000000037941 */ /* 0x000fea0003800000 */
.L_x_1580:
[----:B------:R-:W2:Y:S04]  /*12f70*/  LDL R5, [R1] ;  /* 0x0000000001057983 */ /* 0x000ea80000100800 */
        /* <DEDUP_REMOVED lines=12> */
.L_x_1582:
        /* <DEDUP_REMOVED lines=16> */
.L_x_1583:
        /* <DEDUP_REMOVED lines=16> */
.L_x_1584:
        /* <DEDUP_REMOVED lines=16> */
.L_x_1585:
        /* <DEDUP_REMOVED lines=17> */
.L_x_1698:
[----:B------:R-:W-:Y:S05]  /*13450*/  BSYNC B3 ;  /* 0x0000000000037941 */ /* 0x000fea0003800000 */
.L_x_1586:
[----:B------:R-:W-:Y:S01]  /*13460*/  BSSY B3, `(.L_x_1588) ;  /* 0x000000e000037945 */ /* 0x000fe20003800000 */
[----:B------:R-:W-:Y:S02]  /*13470*/  IMAD.MOV.U32 R12, RZ, RZ, 0x0 ;  /* 0x00000000ff0c7424 */ /* 0x000fe400078e00ff */
[----:B------:R-:W-:Y:S01]  /*13480*/  IMAD.MOV.U32 R13, RZ, RZ, 0x14f00000 ;  /* 0x14f00000ff0d7424 */ /* 0x000fe200078e00ff */
[----:B------:R-:W-:Y:S06]  /*13490*/  @P1 BRA `(.L_x_1589) ;  /* 0x0000000000281947 */ /* 0x000fec0003800000 */
[----:B0-----:R-:W2:Y:S04]  /*134a0*/  LDL R3, [R1] ;  /* 0x0000000001037983 */ /* 0x001ea80000100800 */
        /* <DEDUP_REMOVED lines=9> */
.L_x_1589:
[----:B------:R-:W-:Y:S05]  /*13540*/  BSYNC B3 ;  /* 0x0000000000037941 */ /* 0x000fea0003800000 */
.L_x_1588:
[----:B01----:R-:W2:Y:S01]  /*13550*/  LDL.LU R2, [R1+0x4] ;  /* 0x0000040001027983 */ /* 0x003ea20000300800 */
[----:B------:R-:W-:-:S03]  /*13560*/  R2UR UR10, R11 ;  /* 0x000000000b0a72ca */ /* 0x000fc600000e0000 */
[----:B------:R-:W3:Y:S04]  /*13570*/  LDL R6, [R1+0x14] ;  /* 0x0000140001067983 */ /* 0x000ee80000100800 */
[----:B------:R-:W3:Y:S04]  /*13580*/  LDL.LU R5, [R1+0x8] ;  /* 0x0000080001057983 */ /* 0x000ee80000300800 */
[----:B------:R-:W2:Y:S01]  /*13590*/  LDL R11, [R1] ;  /* 0x00000000010b7983 */ /* 0x000ea20000100800 */
        /* <DEDUP_REMOVED lines=10> */
.L_x_1590:
        /* <DEDUP_REMOVED lines=15> */
.L_x_1591:
        /* <DEDUP_REMOVED lines=15> */
.L_x_1592:
        /* <DEDUP_REMOVED lines=15> */
.L_x_1593:
        /* <DEDUP_REMOVED lines=12> */
.L_x_1576:
[----:B------:R-:W-:Y:S05]  /*139d0*/  BSYNC B1 ;  /* 0x0000000000017941 */ /* 0x000fea0003800000 */
.L_x_1575:
[----:B0-----:R-:W2:Y:S04]  /*139e0*/  LDL R0, [R1+0x28] ;  /* 0x0000280001007983 */ /* 0x001ea80000100800 */
[----:B------:R0:W-:Y:S04]  /*139f0*/  STL [R1+0x4], R7 ;  /* 0x0000040701007387 */ /* 0x0001e80000100800 */
[----:B------:R0:W-:Y:S02]  /*13a00*/  STL [R1+0x10], R9 ;  /* 0x0000100901007387 */ /* 0x0001e40000100800 */
[----:B0-2---:R-:W-:-:S07]  /*13a10*/  VIADD R0, R0, 0xfffffffd ;  /* 0xfffffffd00007836 */ /* 0x005fce0000000000 */
.L_x_1574:
[----:B------:R-:W-:Y:S05]  /*13a20*/  BSYNC B2 ;  /* 0x0000000000027941 */ /* 0x000fea0003800000 */
.L_x_1573:
[----:B------:R-:W2:Y:S01]  /*13a30*/  LDL.LU R2, [R1+0x28] ;  /* 0x0000280001027983 */ /* 0x000ea20000300800 */
[----:B------:R-:W-:Y:S01]  /*13a40*/  VIADD R8, R8, 0xfffffffe ;  /* 0xfffffffe08087836 */ /* 0x000fe20000000000 */
[----:B--2---:R-:W-:-:S04]  /*13a50*/  LOP3.LUT R2, RZ, R2, RZ, 0x33, !PT ;  /* 0x00000002ff027212 */ /* 0x004fc800078e33ff */
[----:B------:R-:W-:-:S13]  /*13a60*/  ISETP.NE.AND P0, PT, R8, R2, PT ;  /* 0x000000020800720c */ /* 0x000fda0003f05270 */
[----:B------:R-:W-:Y:S05]  /*13a70*/  @!P0 BRA `(.L_x_1572) ;  /* 0x0000001800f08947 */ /* 0x000fea0003800000 */
[----:B------:R-:W-:-:S07]  /*13a80*/  IMAD.MOV.U32 R9, RZ, RZ, R17 ;  /* 0x000000ffff097224 */ /* 0x000fce00078e0011 */
.L_x_1632:
[----:B--2---:R-:W2:Y:S04]  /*13a90*/  LDL R4, [R1+0x18] ;  /* 0x0000180001047983 */ /* 0x004ea80000100800 */
[----:B------:R-:W3:Y:S04]  /*13aa0*/  LDL R3, [R1+0x4] ;  /* 0x0000040001037983 */ /* 0x000ee80000100800 */
[----:B------:R-:W4:Y:S01]  /*13ab0*/  LDL R2, [R1+0x10] ;  /* 0x0000100001027983 */ /* 0x000f220000100800 */
[----:B------:R-:W-:Y:S05]  /*13ac0*/  YIELD ;  /* 0x0000000000007946 */ /* 0x000fea0003800000 */
[----:B------:R-:W-:Y:S01]  /*13ad0*/  BSSY B1, `(.L_x_1594) ;  /* 0x00000d7000017945 */ /* 0x000fe20003800000 */
[----:B--2---:R-:W-:Y:S01]  /*13ae0*/  LOP3.LUT P1, RZ, R4, 0x1, RZ, 0xc0, !PT ;  /* 0x0000000104ff7812 */ /* 0x004fe2000782c0ff */
[----:B---3--:R-:W-:-:S05]  /*13af0*/  VIADD R4, R3, 0x1 ;  /* 0x0000000103047836 */ /* 0x008fca0000000000 */
[----:B------:R-:W-:-:S04]  /*13b00*/  ISETP.NE.AND P0, PT, R4, 0x2, PT ;  /* 0x000000020400780c */ /* 0x000fc80003f05270 */
[----:B------:R-:W-:Y:S02]  /*13b10*/  SEL R5, RZ, 0x1, P0 ;  /* 0x00000001ff057807 */ /* 0x000fe40000000000 */
[----:B------:R-:W-:Y:S02]  /*13b20*/  SEL R4, R4, RZ, P0 ;  /* 0x000000ff04047207 */ /* 0x000fe40000000000 */
[----:B----4-:R-:W-:Y:S01]  /*13b30*/  LOP3.LUT R5, R2, R5, RZ, 0x3c, !PT ;  /* 0x0000000502057212 */ /* 0x010fe200078e3cff */
[----:B01----:R-:W-:Y:S06]  /*13b40*/  @!P1 BRA `(.L_x_1595) ;  /* 0x0000000c003c9947 */ /* 0x003fec0003800000 */
        /* <DEDUP_REMOVED lines=25> */
.L_x_1596:
[----:B------:R-:W2:Y:S01]  /*13ce0*/  LDL R2, [R1] ;  /* 0x0000000001027983 */ /* 0x000ea20000100800 */
[----:B------:R-:W-:Y:S01]  /*13cf0*/  BSSY B2, `(.L_x_1597) ;  /* 0x0000005000027945 */ /* 0x000fe20003800000 */
[----:B--2---:R-:W-:Y:S01]  /*13d00*/  IMAD R3, R4, 0x8, R2 ;  /* 0x0000000804037824 */ /* 0x004fe200078e0202 */
[----:B------:R-:W-:-:S04]  /*13d10*/  SHF.L.U32 R2, R5, 0x1f, RZ ;  /* 0x0000001f05027819 */ /* 0x000fc800000006ff */
[----:B------:R-:W1:Y:S02]  /*13d20*/  SYNCS.PHASECHK.TRANS64.TRYWAIT P0, [R3+URZ+0x30840], R2 ;  /* 0x03084002030075a7 */ /* 0x000e64000800017f */
[----:B-1----:R-:W-:Y:S05]  /*13d30*/  @!P0 BRA `(.L_x_1598) ;  /* 0x0000004000f08947 */ /* 0x002fea0003800000 */
.L_x_1699:
[----:B------:R-:W-:Y:S05]  /*13d40*/  BSYNC B2 ;  /* 0x0000000000027941 */ /* 0x000fea0003800000 */
.L_x_1597:
        /* <DEDUP_REMOVED lines=12> */
.L_x_1600:
[----:B------:R-:W-:Y:S05]  /*13e10*/  BSYNC B2 ;  /* 0x0000000000027941 */ /* 0x000fea0003800000 */
.L_x_1599:
        /* <DEDUP_REMOVED lines=13> */
.L_x_1601:
        /* <DEDUP_REMOVED lines=16> */
.L_x_1602:
        /* <DEDUP_REMOVED lines=16> */
.L_x_1603:
        /* <DEDUP_REMOVED lines=16> */
.L_x_1604:
        /* <DEDUP_REMOVED lines=17> */
.L_x_1700:
[----:B------:R-:W-:Y:S05]  /*14300*/  BSYNC B2 ;  /* 0x0000000000027941 */ /* 0x000fea0003800000 */
.L_x_1605:
        /* <DEDUP_REMOVED lines=11> */
.L_x_1608:
[----:B------:R-:W-:Y:S05]  /*143c0*/  BSYNC B2 ;  /* 0x0000000000027941 */ /* 0x000fea0003800000 */
.L_x_1607:
[----:B0-----:R-:W2:Y:S01]  /*143d0*/  LDL.LU R3, [R1+0x4] ;  /* 0x0000040001037983 */ /* 0x001ea20000300800 */
[----:B------:R-:W-:-:S03]  /*143e0*/  R2UR UR10, R11 ;  /* 0x000000000b0a72ca */ /* 0x000fc600000e0000 */
[----:B------:R-:W3:Y:S04]  /*143f0*/  LDL R7, [R1+0x14] ;  /* 0x0000140001077983 */ /* 0x000ee80000100800 */
[----:B------:R-:W3:Y:S04]  /*14400*/  LDL.LU R6, [R1+0x8] ;  /* 0x0000080001067983 */ /* 0x000ee80000300800 */
[----:B------:R-:W2:Y:S01]  /*14410*/  LDL R11, [R1] ;  /* 0x00000000010b7983 */ /* 0x000ea20000100800 */
        /* <DEDUP_REMOVED lines=9> */
.L_x_1609:
        /* <DEDUP_REMOVED lines=15> */
.L_x_1610:
        /* <DEDUP_REMOVED lines=15> */
.L_x_1611:
        /* <DEDUP_REMOVED lines=15> */
.L_x_1612:
        /* <DEDUP_REMOVED lines=12> */
.L_x_1595:
[----:B------:R-:W-:Y:S05]  /*14840*/  BSYNC B1 ;  /* 0x0000000000017941 */ /* 0x000fea0003800000 */
.L_x_1594:
[----:B------:R-:W2:Y:S01]  /*14850*/  LDL R2, [R1+0x18] ;  /* 0x0000180001027983 */ /* 0x000ea20000100800 */
[----:B------:R-:W-:Y:S01]  /*14860*/  VIADD R3, R4, 0x1 ;  /* 0x0000000104037836 */ /* 0x000fe20000000000 */
[----:B------:R-:W-:Y:S01]  /*14870*/  BSSY B1, `(.L_x_1613) ;  /* 0x00000d8000017945 */ /* 0x000fe20003800000 */
[----:B------:R-:W-:-:S03]  /*14880*/  VIADD R6, R0, 0xffffffff ;  /* 0xffffffff00067836 */ /* 0x000fc60000000000 */
        /* <DEDUP_REMOVED lines=9> */
[----:B------:R-:W-:Y:S01]  /*14920*/  IMAD.MOV.U32 R7, RZ, RZ, R6 ;  /* 0x000000ffff077224 */ /* 0x000fe200078e0006 */
[----:B------:R-:W-:-:S04]  /*14930*/  ISETP.NE.U32.AND P0, PT, RZ, UR4, PT ;  /* 0x00000004ff007c0c */ /* 0x000fc8000bf05070 */
[----:B------:R-:W-:-:S13]  /*14940*/  ISETP.NE.AND.EX P0, PT, RZ, UR5, PT, P0 ;  /* 0x00000005ff007c0c */ /* 0x000fda000bf05300 */
[----:B------:R-:W-:Y:S05]  /*14950*/  @!P0 BRA `(.L_x_1615) ;  /* 0x0000000000508947 */ /* 0x000fea0003800000 */
[----:B------:R-:W2:Y:S01]  /*14960*/  LDL R14, [R1+0x1c] ;  /* 0x00001c00010e7983 */ /* 0x000ea20000100800 */
[----:B0-----:R-:W0:Y:S01]  /*14970*/  LDC R8, c[0x0][0x43c] ;  /* 0x00010f00ff087b82 */ /* 0x001e220000000800 */
        /* <DEDUP_REMOVED lines=16> */
[----:B------:R-:W-:-:S06]  /*14a80*/  LEA.HI.X R9, R2, UR5, R3, 0x2, P0 ;  /* 0x0000000502097c11 */ /* 0x000fcc00080f1403 */
[----:B------:R2:W5:Y:S03]  /*14a90*/  LDG.E R9, desc[UR8][R8.64] ;  /* 0x0000000808097981 */ /* 0x000566000c1e1900 */
.L_x_1615:
[----:B------:R-:W3:Y:S01]  /*14aa0*/  LDL R2, [R1] ;  /* 0x0000000001027983 */ /* 0x000ee20000100800 */
[----:B------:R-:W-:Y:S01]  /*14ab0*/  SHF.L.U32 R3, R11, 0x1f, RZ ;  /* 0x0000001f0b037819 */ /* 0x000fe200000006ff */
[----:B------:R-:W-:Y:S01]  /*14ac0*/  BSSY B2, `(.L_x_1616) ;  /* 0x0000004000027945 */ /* 0x000fe20003800000 */
[----:B---3--:R-:W-:-:S04]  /*14ad0*/  IMAD R2, R12, 0x8, R2 ;  /* 0x000000080c027824 */ /* 0x008fc800078e0202 */
[----:B------:R-:W3:Y:S02]  /*14ae0*/  SYNCS.PHASECHK.TRANS64.TRYWAIT P0, [R2+URZ+0x30840], R3 ;  /* 0x03084003020075a7 */ /* 0x000ee4000800017f */
[----:B---3--:R-:W-:Y:S05]  /*14af0*/  @!P0 BRA `(.L_x_1617) ;  /* 0x0000003400a88947 */ /* 0x008fea0003800000 */
.L_x_1701:
[----:B------:R-:W-:Y:S05]  /*14b00*/  BSYNC B2 ;  /* 0x0000000000027941 */ /* 0x000fea0003800000 */
.L_x_1616:
[----:B0-2---:R-:W0:Y:S01]  /*14b10*/  S2R R8, SR_TID.X ;  /* 0x0000000000087919 */ /* 0x005e220000002100 */
        /* <DEDUP_REMOVED lines=9> */
[----:B--2---:R-:W-:Y:S05]  /*14bb0*/  @!P0 BRA `(.L_x_1619) ;  /* 0x0000000000048947 */ /* 0x004fea0003800000 */
[----:B------:R-:W-:Y:S01]  /*14bc0*/  BPT.TRAP 0x1 ;  /* 0x000000040000795c */ /* 0x000fe20000300000 */
.L_x_1619:
[----:B------:R-:W-:Y:S05]  /*14bd0*/  BSYNC B2 ;  /* 0x0000000000027941 */ /* 0x000fea0003800000 */
.L_x_1618:
[----:B------:R-:W2:Y:S04]  /*14be0*/  LDL R8, [R1+0x4] ;  /* 0x0000040001087983 */ /* 0x000ea80000100800 */
[----:B-1----:R-:W4:Y:S04]  /*14bf0*/  LDL R11, [R1] ;  /* 0x00000000010b7983 */ /* 0x002f280000100800 */
        /* <DEDUP_REMOVED lines=8> */
[C---:B--2---:R-:W-:Y:S02]  /*14c80*/  IMAD R3, R8.reuse, 0x8, R10 ;  /* 0x0000000808037824 */ /* 0x044fe400078e020a */
[----:B----4-:R-:W-:Y:S02]  /*14c90*/  IMAD R8, R8, 0x8000, R11 ;  /* 0x0000800008087824 */ /* 0x010fe400078e020b */
[----:B------:R-:W-:-:S02]  /*14ca0*/  VIADD R3, R3, 0x30 ;  /* 0x0000003003037836 */ /* 0x000fc40000000000 */
[----:B---3--:R-:W-:Y:S02]  /*14cb0*/  IMAD R2, R7, 0x40, R2 ;  /* 0x0000004007027824 */ /* 0x008fe400078e0202 */
[----:B------:R-:W-:-:S07]  /*14cc0*/  VIADD R11, R8, 0x20400 ;  /* 0x00020400080b7836 */ /* 0x000fce0000000000 */
.L_x_1620:
        /* <DEDUP_REMOVED lines=16> */
.L_x_1621:
        /* <DEDUP_REMOVED lines=16> */
.L_x_1622:
        /* <DEDUP_REMOVED lines=16> */
.L_x_1623:
        /* <DEDUP_REMOVED lines=15> */
.L_x_1702:
[----:B------:R-:W-:Y:S05]  /*150c0*/  BSYNC B2 ;  /* 0x0000000000027941 */ /* 0x000fea0003800000 */
.L_x_1624:
        /* <DEDUP_REMOVED lines=11> */
.L_x_1627:
[----:B------:R-:W-:Y:S05]  /*15180*/  BSYNC B2 ;  /* 0x0000000000027941 */ /* 0x000fea0003800000 */
.L_x_1626:
[----:B------:R-:W2:Y:S04]  /*15190*/  LDL R8, [R1] ;  /* 0x0000000001087983 */ /* 0x000ea80000100800 */
[----:B0-----:R-:W3:Y:S04]  /*151a0*/  LDL R5, [R1+0x14] ;  /* 0x0000140001057983 */ /* 0x001ee80000100800 */
        /* <DEDUP_REMOVED lines=11> */
.L_x_1628:
        /* <DEDUP_REMOVED lines=15> */
.L_x_1629:
        /* <DEDUP_REMOVED lines=15> */
.L_x_1630:
        /* <DEDUP_REMOVED lines=15> */
.L_x_1631:
        /* <DEDUP_REMOVED lines=12> */
.L_x_1614:
[----:B------:R-:W-:Y:S05]  /*155f0*/  BSYNC B1 ;  /* 0x0000000000017941 */ /* 0x000fea0003800000 */
.L_x_1613:
[----:B------:R-:W3:Y:S01]  /*15600*/  LDL R2, [R1+0x24] ;  /* 0x0000240001027983 */ /* 0x000ee20000100800 */
[----:B------:R-:W-:Y:S01]  /*15610*/  VIADD R0, R0, 0xfffffffe ;  /* 0xfffffffe00007836 */ /* 0x000fe20000000000 */
[----:B---3--:R-:W-:-:S13]  /*15620*/  ISETP.GT.AND P0, PT, R6, R2, PT ;  /* 0x000000020600720c */ /* 0x008fda0003f04270 */
[----:B------:R-:W-:Y:S05]  /*15630*/  @P0 BRA `(.L_x_1632) ;  /* 0xffffffe400140947 */ /* 0x000fea000383ffff */
.L_x_1572:
[----:B------:R-:W-:Y:S05]  /*15640*/  BSYNC B0 ;  /* 0x0000000000007941 */ /* 0x000fea0003800000 */
.L_x_1571:
[----:B------:R-:W3:Y:S01]  /*15650*/  S2R R2, SR_TID.X ;  /* 0x0000000000027919 */ /* 0x000ee20000002100 */
[----:B------:R-:W-:Y:S01]  /*15660*/  BSSY B0, `(.L_x_1633) ;  /* 0x0000011000007945 */ /* 0x000fe20003800000 */
[----:B---3--:R-:W-:-:S04]  /*15670*/  LOP3.LUT R3, R2, 0x7f, RZ, 0xc0, !PT ;  /* 0x0000007f02037812 */ /* 0x008fc800078ec0ff */
[----:B------:R-:W-:-:S13]  /*15680*/  ISETP.NE.AND P0, PT, R3, RZ, PT ;  /* 0x000000ff0300720c */ /* 0x000fda0003f05270 */
[----:B------:R-:W-:Y:S05]  /*15690*/  @P0 BRA `(.L_x_1634) ;  /* 0x0000000000340947 */ /* 0x000fea0003800000 */
[----:B------:R-:W3:Y:S01]  /*156a0*/  S2R R2, SR_LANEID ;  /* 0x0000000000027919 */ /* 0x000ee20000000000 */
[----:B------:R-:W-:Y:S01]  /*156b0*/  VOTEU.ANY UR4, UPT, PT ;  /* 0x0000000000047886 */ /* 0x000fe200038e0100 */
[----:B------:R-:W4:Y:S01]  /*156c0*/  LDC.64 R4, c[0x0][0xc60] ;  /* 0x00031800ff047b82 */ /* 0x000f220000000a00 */
[----:B------:R-:W3:Y:S01]  /*156d0*/  FLO.U32 R0, UR4 ;  /* 0x0000000400007d00 */ /* 0x000ee200080e0000 */
[----:B------:R-:W-:Y:S01]  /*156e0*/  ULDC.64 UR6, c[0x0][0x208] ;  /* 0x0000820000067ab9 */ /* 0x000fe20000000a00 */
[----:B---3--:R-:W-:-:S06]  /*156f0*/  ISETP.EQ.U32.AND P0, PT, R0, R2, PT ;  /* 0x000000020000720c */ /* 0x008fcc0003f02070 */
[----:B------:R-:W4:Y:S07]  /*15700*/  POPC R2, UR4 ;  /* 0x0000000400027d09 */ /* 0x000f2e0008000000 */
[----:B----4-:R-:W3:Y:S04]  /*15710*/  @P0 ATOMG.E.ADD.STRONG.GPU PT, R2, desc[UR6][R4.64], R2 ;  /* 0x00000002040209a8 */ /* 0x010ee800081ee1c6 */
[----:B---3--:R3:W4:Y:S02]  /*15720*/  SHFL.IDX PT, R2, R2, R0, 0x1f ;  /* 0x00001f0002027589 */ /* 0x00872400000e0000 */
[----:B---3--:R-:W3:Y:S02]  /*15730*/  S2R R0, SR_LTMASK ;  /* 0x0000000000007919 */ /* 0x008ee40000003900 */
[----:B---3--:R-:W-:-:S06]  /*15740*/  LOP3.LUT R0, R0, UR4, RZ, 0xc0, !PT ;  /* 0x0000000400007c12 */ /* 0x008fcc000f8ec0ff */
[----:B------:R-:W4:Y:S02]  /*15750*/  POPC R0, R0 ;  /* 0x0000000000007309 */ /* 0x000f240000000000 */
[----:B----4-:R-:W-:-:S07]  /*15760*/  IADD3 R16, R2, UR38, R0 ;  /* 0x0000002602107c10 */ /* 0x010fce000fffe000 */
.L_x_1634:
[----:B------:R-:W-:Y:S05]  /*15770*/  BSYNC B0 ;  /* 0x0000000000007941 */ /* 0x000fea0003800000 */
.L_x_1633:
[----:B------:R-:W3:Y:S01]  /*15780*/  LDL R0, [R1+0x18] ;  /* 0x0000180001007983 */ /* 0x000ee20000100800 */
[----:B------:R-:W-:Y:S01]  /*15790*/  BSSY B0, `(.L_x_1635) ;  /* 0x000005c000007945 */ /* 0x000fe20003800000 */
[----:B---3--:R-:W-:-:S13]  /*157a0*/  LOP3.LUT P0, RZ, R0, 0x1, RZ, 0xc0, !PT ;  /* 0x0000000100ff7812 */ /* 0x008fda000780c0ff */
[----:B------:R-:W-:Y:S05]  /*157b0*/  @!P0 BRA `(.L_x_1636) ;  /* 0x0000000400648947 */ /* 0x000fea0003800000 */
[----:B------:R-:W3:Y:S04]  /*157c0*/  LDL R4, [R1] ;  /* 0x0000000001047983 */ /* 0x000ee80000100800 */
[----:B------:R-:W3:Y:S04]  /*157d0*/  LDL R0, [R1+0x4] ;  /* 0x0000040001007983 */ /* 0x000ee80000100800 */
[----:B------:R-:W4:Y:S01]  /*157e0*/  LDL R2, [R1+0x10] ;  /* 0x0000100001027983 */ /* 0x000f220000100800 */
[----:B------:R-:W-:Y:S01]  /*157f0*/  BSSY B1, `(.L_x_1637) ;  /* 0x0000006000017945 */ /* 0x000fe20003800000 */
[----:B------:R-:W-:Y:S01]  /*15800*/  ISETP.NE.AND P1, PT, R3, RZ, PT ;  /* 0x000000ff0300720c */ /* 0x000fe20003f25270 */
[----:B---3--:R-:W-:Y:S01]  /*15810*/  IMAD R0, R0, 0x8, R4 ;  /* 0x0000000800007824 */ /* 0x008fe200078e0204 */
[----:B----4-:R-:W-:-:S04]  /*15820*/  SHF.L.U32 R2, R2, 0x1f, RZ ;  /* 0x0000001f02027819 */ /* 0x010fc800000006ff */
[----:B------:R-:W3:Y:S02]  /*15830*/  SYNCS.PHASECHK.TRANS64.TRYWAIT P0, [R0+URZ+0x30860], R2 ;  /* 0x03086002000075a7 */ /* 0x000ee4000800017f */
[----:B---3--:R-:W-:Y:S05]  /*15840*/  @!P0 BRA `(.L_x_1638) ;  /* 0x00000028007c8947 */ /* 0x008fea0003800000 */
.L_x_1703:
[----:B------:R-:W-:Y:S05]  /*15850*/  BSYNC B1 ;  /* 0x0000000000017941 */ /* 0x000fea0003800000 */
.L_x_1637:
[----:B------:R-:W-:Y:S04]  /*15860*/  BSSY B1, `(.L_x_1639) ;  /* 0x0000009000017945 */ /* 0x000fe80003800000 */
        /* <DEDUP_REMOVED lines=8> */
.L_x_1640:
[----:B------:R-:W-:Y:S05]  /*158f0*/  BSYNC B1 ;  /* 0x0000000000017941 */ /* 0x000fea0003800000 */
.L_x_1639:
[----:B------:R-:W4:Y:S04]  /*15900*/  LDL.LU R5, [R1+0x14] ;  /* 0x0000140001057983 */ /* 0x000f280000300800 */
[----:B------:R-:W4:Y:S04]  /*15910*/  LDL.LU R3, [R1+0x8] ;  /* 0x0000080001037983 */ /* 0x000f280000300800 */
[----:B------:R-:W5:Y:S04]  /*15920*/  LDL R4, [R1] ;  /* 0x0000000001047983 */ /* 0x000f680000100800 */
[----:B---3--:R-:W5:Y:S01]  /*15930*/  LDL R2, [R1+0x4] ;  /* 0x0000040001027983 */ /* 0x008f620000100800 */
        /* <DEDUP_REMOVED lines=8> */
[----:B-----5:R-:W-:-:S04]  /*159c0*/  IMAD R2, R2, 0x8000, R4 ;  /* 0x0000800002027824 */ /* 0x020fc800078e0204 */
[----:B------:R-:W-:-:S07]  /*159d0*/  VIADD R4, R2, 0x400 ;  /* 0x0000040002047836 */ /* 0x000fce0000000000 */
.L_x_1641:
        /* <DEDUP_REMOVED lines=10> */
[----:B------:R-:W-:Y:S01]  /*15a80*/  PLOP3.LUT P0, PT, PT, PT, PT, 0x80, 0x0 ;  /* 0x000000000000781c */ /* 0x000fe20003f0f070 */
[----:B------:R-:W-:Y:S01]  /*15a90*/  VIADD R4, R2, 0x2400 ;  /* 0x0000240002047836 */ /* 0x000fe20000000000 */
[----:B------:R-:W-:Y:S01]  /*15aa0*/  UMOV UR6, 0x0 ;  /* 0x0000000000067882 */ /* 0x000fe20000000000 */
[----:B------:R-:W-:Y:S01]  /*15ab0*/  UMOV UR7, 0x14f00000 ;  /* 0x14f0000000077882 */ /* 0x000fe20000000000 */
[----:B------:R-:W-:-:S09]  /*15ac0*/  UMOV UR10, 0x40 ;  /* 0x00000040000a7882 */ /* 0x000fd20000000000 */
.L_x_1642:
        /* <DEDUP_REMOVED lines=15> */
.L_x_1643:
        /* <DEDUP_REMOVED lines=15> */
.L_x_1644:
        /* <DEDUP_REMOVED lines=10> */
.L_x_1636:
[----:B------:R-:W-:Y:S05]  /*15d50*/  BSYNC B0 ;  /* 0x0000000000007941 */ /* 0x000fea0003800000 */
.L_x_1635:
[----:B------:R-:W3:Y:S04]  /*15d60*/  LDL.LU R5, [R1+0x4] ;  /* 0x0000040001057983 */ /* 0x000ee80000300800 */
[----:B------:R-:W4:Y:S01]  /*15d70*/  LDL.LU R4, [R1+0x10] ;  /* 0x0000100001047983 */ /* 0x000f220000300800 */
[----:B---3--:R-:W-:-:S05]  /*15d80*/  VIADD R0, R5, 0x1 ;  /* 0x0000000105007836 */ /* 0x008fca0000000000 */
[----:B------:R-:W-:-:S04]  /*15d90*/  ISETP.NE.AND P0, PT, R0, 0x2, PT ;  /* 0x000000020000780c */ /* 0x000fc80003f05270 */
[----:B------:R-:W-:Y:S02]  /*15da0*/  SEL R2, RZ, 0x1, P0 ;  /* 0x00000001ff027807 */ /* 0x000fe40000000000 */
[----:B------:R-:W-:Y:S02]  /*15db0*/  SEL R0, R0, RZ, P0 ;  /* 0x000000ff00007207 */ /* 0x000fe40000000000 */
[----:B----4-:R-:W-:-:S03]  /*15dc0*/  LOP3.LUT R4, R4, R2, RZ, 0x3c, !PT ;  /* 0x0000000204047212 */ /* 0x010fc600078e3cff */
[----:B------:R3:W-:Y:S04]  /*15dd0*/  STL [R1+0x4], R0 ;  /* 0x0000040001007387 */ /* 0x0007e80000100800 */
[----:B------:R3:W-:Y:S02]  /*15de0*/  STL [R1+0x10], R4 ;  /* 0x0000100401007387 */ /* 0x0007e40000100800 */
.L_x_1551:
[----:B------:R-:W-:Y:S05]  /*15df0*/  BSYNC B7 ;  /* 0x0000000000077941 */ /* 0x000fea0003800000 */
.L_x_1549:
[----:B---3--:R-:W3:Y:S02]  /*15e00*/  LDL R0, [R1+0x18] ;  /* 0x0000180001007983 */ /* 0x008ee40000100800 */
[----:B---3--:R-:W-:-:S13]  /*15e10*/  LOP3.LUT P0, RZ, R0, 0x2, RZ, 0xc0, !PT ;  /* 0x0000000200ff7812 */ /* 0x008fda000780c0ff */
[----:B------:R-:W-:Y:S05]  /*15e20*/  @!P0 BRA `(.L_x_1645) ;  /* 0x0000000000288947 */ /* 0x000fea0003800000 */
[----:B------:R-:W-:Y:S05]  /*15e30*/  WARPSYNC.ALL ;  /* 0x0000000000007948 */ /* 0x000fea0003800000 */
[----:B------:R-:W3:Y:S08]  /*15e40*/  S2UR UR5, SR_CgaCtaId ;  /* 0x00000000000579c3 */ /* 0x000ef00000008800 */
[----:B------:R-:W-:Y:S06]  /*15e50*/  BAR.SYNC.DEFER_BLOCKING 0x5, 0x180 ;  /* 0x0146000000007b1d */ /* 0x000fec0000010000 */
[----:B------:R-:W-:-:S02]  /*15e60*/  UMOV UR4, 0x400 ;  /* 0x0000040000047882 */ /* 0x000fc40000000000 */
[----:B---3--:R-:W-:-:S06]  /*15e70*/  ULEA UR4, UR5, UR4, 0x18 ;  /* 0x0000000405047291 */ /* 0x008fcc000f8ec03f */
[----:B------:R-:W-:-:S05]  /*15e80*/  IMAD.U32 R0, RZ, RZ, UR4 ;  /* 0x00000004ff007e24 */ /* 0x000fca000f8e00ff */
[----:B------:R4:W3:Y:S04]  /*15e90*/  LDS.128 R16, [R0+0x308d0] ;  /* 0x0308d00000107984 */ /* 0x0008e80000000c00 */
[----:B------:R4:W-:Y:S01]  /*15ea0*/  STL [R1], R0 ;  /* 0x0000000001007387 */ /* 0x0009e20000100800 */
[----:B------:R-:W-:Y:S06]  /*15eb0*/  BAR.ARV 0x4, 0x180 ;  /* 0x0106000000007b1d */ /* 0x000fec0000002000 */
[----:B------:R-:W-:Y:S05]  /*15ec0*/  BRA `(.L_x_1646) ;  /* 0x0000000800e47947 */ /* 0x000fea0003800000 */
.L_x_1645:
[----:B------:R-:W3:Y:S01]  /*15ed0*/  S2R R0, SR_TID.X ;  /* 0x0000000000007919 */ /* 0x000ee20000002100 */
[----:B------:R-:W-:Y:S01]  /*15ee0*/  UMOV UR4, 0xffffffff ;  /* 0xffffffff00047882 */ /* 0x000fe20000000000 */
[----:B---3--:R-:W-:-:S04]  /*15ef0*/  LOP3.LUT R6, R0, 0x1f, RZ, 0xc0, !PT ;  /* 0x0000001f00067812 */ /* 0x008fc800078ec0ff */
[----:B------:R-:W-:Y:S01]  /*15f00*/  ISETP.NE.AND P0, PT, R6, 0x1f, PT ;  /* 0x0000001f0600780c */ /* 0x000fe20003f05270 */
[----:B------:R-:W-:-:S12]  /*15f10*/  BRA.DIV UR4, `(.L_x_1647) ;  /* 0x0000002204dc7947 */ /* 0x000fd8000b800000 */
[----:B------:R-:W-:Y:S01]  /*15f20*/  IMAD.IADD R5, R19, 0x1, R6 ;  /* 0x0000000113057824 */ /* 0x000fe200078e0206 */
[----:B------:R-:W-:Y:S01]  /*15f30*/  ULDC UR4, c[0x0][0xc3c] ;  /* 0x00030f0000047ab9 */ /* 0x000fe20000000800 */
[----:B------:R-:W-:-:S03]  /*15f40*/  ULDC.64 UR6, c[0x0][0x208] ;  /* 0x0000820000067ab9 */ /* 0x000fc60000000a00 */
[----:B------:R-:W-:-:S13]  /*15f50*/  ISETP.GE.OR P1, PT, R5, UR4, !P0 ;  /* 0x0000000405007c0c */ /* 0x000fda000c726670 */
[----:B------:R-:W3:Y:S02]  /*15f60*/  @!P1 LDC.64 R2, c[0x0][0xc80] ;  /* 0x00032000ff029b82 */ /* 0x000ee40000000a00 */
[----:B---3--:R-:W-:-:S06]  /*15f70*/  @!P1 IMAD.WIDE R2, R5, 0x4, R2 ;  /* 0x0000000405029825 */ /* 0x008fcc00078e0202 */
[----:B------:R3:W4:Y:S01]  /*15f80*/  @!P1 LDG.E R3, desc[UR6][R2.64] ;  /* 0x0000000602039981 */ /* 0x000722000c1e1900 */
[C---:B------:R-:W-:Y:S02]  /*15f90*/  ISETP.GE.U32.AND P2, PT, R6.reuse, 0x2, PT ;  /* 0x000000020600780c */ /* 0x040fe40003f46070 */
[C---:B------:R-:W-:Y:S01]  /*15fa0*/  ISETP.GE.U32.AND P3, PT, R6.reuse, 0x4, PT ;  /* 0x000000040600780c */ /* 0x040fe20003f66070 */
[----:B------:R-:W-:Y:S01]  /*15fb0*/  SHFL.IDX PT, R0, R16, RZ, 0x1f ;  /* 0x00001fff10007589 */ /* 0x000fe200000e0000 */
[C---:B------:R-:W-:Y:S02]  /*15fc0*/  ISETP.GE.U32.AND P4, PT, R6.reuse, 0x8, PT ;  /* 0x000000080600780c */ /* 0x040fe40003f86070 */
[C---:B------:R-:W-:Y:S01]  /*15fd0*/  ISETP.GE.U32.AND P5, PT, R6.reuse, 0x10, PT ;  /* 0x000000100600780c */ /* 0x040fe20003fa6070 */
[----:B---3--:R-:W-:Y:S02]  /*15fe0*/  IMAD.MOV.U32 R2, RZ, RZ, RZ ;  /* 0x000000ffff027224 */ /* 0x008fe400078e00ff */
[----:B----4-:R-:W-:Y:S01]  /*15ff0*/  @!P1 IMAD.MOV.U32 R2, RZ, RZ, R3 ;  /* 0x000000ffff029224 */ /* 0x010fe200078e0003 */
[----:B------:R-:W-:-:S04]  /*16000*/  ISETP.NE.AND P1, PT, R6, RZ, PT ;  /* 0x000000ff0600720c */ /* 0x000fc80003f25270 */
[----:B------:R-:W3:Y:S02]  /*16010*/  SHFL.UP PT, R3, R2, 0x1, RZ ;  /* 0x0420000002037989 */ /* 0x000ee400000e00ff */
[----:B---3--:R-:W-:-:S05]  /*16020*/  SEL R5, R3, RZ, P1 ;  /* 0x000000ff03057207 */ /* 0x008fca0000800000 */
[----:B------:R-:W-:Y:S02]  /*16030*/  IMAD.IADD R3, R2, 0x1, R5 ;  /* 0x0000000102037824 */ /* 0x000fe400078e0205 */
[----:B------:R-:W-:Y:S04]  /*16040*/  SHFL.IDX PT, R5, R16, 0x1, 0x1f ;  /* 0x00201f0010057f89 */ /* 0x000fe800000e0000 */
[----:B------:R-:W3:Y:S02]  /*16050*/  SHFL.UP PT, R4, R3, 0x2, RZ ;  /* 0x0440000003047989 */ /* 0x000ee400000e00ff */
[----:B---3--:R-:W-:-:S05]  /*16060*/  SEL R4, R4, RZ, P2 ;  /* 0x000000ff04047207 */ /* 0x008fca0001000000 */
[----:B------:R-:W-:-:S05]  /*16070*/  IMAD.IADD R3, R3, 0x1, R4 ;  /* 0x0000000103037824 */ /* 0x000fca00078e0204 */
        /* <DEDUP_REMOVED lines=9> */
[----:B------:R3:W4:Y:S02]  /*16110*/  SHFL.IDX PT, R16, R3, 0x1f, 0x1f ;  /* 0x03e01f0003107f89 */ /* 0x00072400000e0000 */
.L_x_1713:
[----:B------:R-:W-:Y:S02]  /*16120*/  ULDC UR4, c[0x0][0xc38] ;  /* 0x00030e0000047ab9 */ /* 0x000fe40000000800 */
[----:B------:R-:W-:-:S04]  /*16130*/  IMAD.U32 R4, RZ, RZ, UR4 ;  /* 0x00000004ff047e24 */ /* 0x000fc8000f8e00ff */
[----:B----4-:R-:W-:-:S04]  /*16140*/  IMAD R16, R16, R4, RZ ;  /* 0x0000000410107224 */ /* 0x010fc800078e02ff */
[----:B------:R-:W-:-:S05]  /*16150*/  IMAD.IADD R5, R5, 0x1, R16 ;  /* 0x0000000105057824 */ /* 0x000fca00078e0210 */
[----:B------:R-:W-:-:S13]  /*16160*/  ISETP.GT.AND P6, PT, R5, R0, PT ;  /* 0x000000000500720c */ /* 0x000fda0003fc4270 */
[----:B------:R-:W-:Y:S05]  /*16170*/  @P6 BRA `(.L_x_1648) ;  /* 0x0000000000a06947 */ /* 0x000fea0003800000 */
.L_x_1653:
[----:B---3--:R-:W3:Y:S01]  /*16180*/  LDC R3, c[0x0][0xc3c] ;  /* 0x00030f00ff037b82 */ /* 0x008ee20000000800 */
[----:B------:R-:W-:-:S05]  /*16190*/  VIADD R19, R19, 0x1f ;  /* 0x0000001f13137836 */ /* 0x000fca0000000000 */
[----:B---3--:R-:W-:-:S13]  /*161a0*/  ISETP.GE.AND P6, PT, R19, R3, PT ;  /* 0x000000031300720c */ /* 0x008fda0003fc6270 */
[----:B------:R-:W-:Y:S05]  /*161b0*/  @P6 BRA `(.L_x_1649) ;  /* 0x0000000400dc6947 */ /* 0x000fea0003800000 */
[----:B------:R-:W3:Y:S01]  /*161c0*/  S2R R2, SR_TID.X ;  /* 0x0000000000027919 */ /* 0x000ee20000002100 */
[----:B------:R-:W-:Y:S01]  /*161d0*/  BSSY B0, `(.L_x_1650) ;  /* 0x000000a000007945 */ /* 0x000fe20003800000 */
[----:B---3--:R-:W-:-:S05]  /*161e0*/  LOP3.LUT R2, R2, 0x1f, RZ, 0xc0, !PT ;  /* 0x0000001f02027812 */ /* 0x008fca00078ec0ff */
[----:B------:R-:W-:Y:S02]  /*161f0*/  IMAD.IADD R4, R19, 0x1, R2 ;  /* 0x0000000113047824 */ /* 0x000fe400078e0202 */
[----:B------:R-:W-:-:S03]  /*16200*/  IMAD.MOV.U32 R2, RZ, RZ, RZ ;  /* 0x000000ffff027224 */ /* 0x000fc600078e00ff */
[----:B------:R-:W-:-:S13]  /*16210*/  ISETP.GE.OR P6, PT, R4, R3, !P0 ;  /* 0x000000030400720c */ /* 0x000fda00047c6670 */
[----:B------:R-:W-:Y:S05]  /*16220*/  @P6 BRA `(.L_x_1651) ;  /* 0x0000000000106947 */ /* 0x000fea0003800000 */
[----:B------:R-:W3:Y:S01]  /*16230*/  LDC.64 R2, c[0x0][0xc80] ;  /* 0x00032000ff027b82 */ /* 0x000ee20000000a00 */
[----:B------:R-:W-:Y:S01]  /*16240*/  ULDC.64 UR4, c[0x0][0x208] ;  /* 0x0000820000047ab9 */ /* 0x000fe20000000a00 */
[----:B---3--:R-:W-:-:S06]  /*16250*/  IMAD.WIDE R2, R4, 0x4, R2 ;  /* 0x0000000404027825 */ /* 0x008fcc00078e0202 */
[----:B------:R3:W5:Y:S02]  /*16260*/  LDG.E R2, desc[UR4][R2.64] ;  /* 0x0000000402027981 */ /* 0x000764000c1e1900 */
.L_x_1651:
[----:B------:R-:W-:Y:S05]  /*16270*/  BSYNC B0 ;  /* 0x0000000000007941 */ /* 0x000fea0003800000 */
.L_x_1650:
[----:B------:R-:W-:-:S03]  /*16280*/  UMOV UR4, 0xffffffff ;  /* 0xffffffff00047882 */ /* 0x000fc60000000000 */
[----:B------:R-:W-:Y:S05]  /*16290*/  BRA.DIV UR4, `(.L_x_1652) ;  /* 0x00000026043c7947 */ /* 0x000fea000b800000 */
[----:B-----5:R-:W3:Y:S02]  /*162a0*/  SHFL.UP PT, R14, R2, 0x1, RZ ;  /* 0x04200000020e7989 */ /* 0x020ee400000e00ff */
        /* <DEDUP_REMOVED lines=15> */
.L_x_1721:
[----:B------:R-:W-:Y:S02]  /*163a0*/  ULDC UR4, c[0x0][0xc38] ;  /* 0x00030e0000047ab9 */ /* 0x000fe40000000800 */
[----:B------:R-:W-:-:S04]  /*163b0*/  IMAD.U32 R4, RZ, RZ, UR4 ;  /* 0x00000004ff047e24 */ /* 0x000fc8000f8e00ff */
[----:B----4-:R-:W-:-:S04]  /*163c0*/  IMAD R16, R16, R4, RZ ;  /* 0x0000000410107224 */ /* 0x010fc800078e02ff */
[----:B------:R-:W-:-:S05]  /*163d0*/  IMAD.IADD R5, R16, 0x1, R5 ;  /* 0x0000000110057824 */ /* 0x000fca00078e0205 */
[----:B------:R-:W-:-:S13]  /*163e0*/  ISETP.GT.AND P6, PT, R5, R0, PT ;  /* 0x000000000500720c */ /* 0x000fda0003fc4270 */
[----:B------:R-:W-:Y:S05]  /*163f0*/  @!P6 BRA `(.L_x_1653) ;  /* 0xfffffffc0060e947 */ /* 0x000fea000383ffff */
.L_x_1648:
[----:B------:R-:W-:Y:S01]  /*16400*/  IMAD.IADD R16, R5, 0x1, -R16 ;  /* 0x0000000105107824 */ /* 0x000fe200078e0a10 */
[----:B------:R-:W-:-:S03]  /*16410*/  UMOV UR4, 0xffffffff ;  /* 0xffffffff00047882 */ /* 0x000fc60000000000 */
[----:B------:R-:W-:-:S05]  /*16420*/  IMAD R5, R3, R4, R16 ;  /* 0x0000000403057224 */ /* 0x000fca00078e0210 */
[----:B------:R-:W-:Y:S01]  /*16430*/  ISETP.GT.AND P6, PT, R5, R0, PT ;  /* 0x000000000500720c */ /* 0x000fe20003fc4270 */
[----:B------:R-:W-:-:S12]  /*16440*/  BRA.DIV UR4, `(.L_x_1654) ;  /* 0x0000002604a47947 */ /* 0x000fd8000b800000 */
[----:B------:R-:W-:-:S04]  /*16450*/  VOTE.ANY R5, PT, !P6 ;  /* 0x0000000000057806 */ /* 0x000fc800070e0100 */
[----:B------:R-:W4:Y:S02]  /*16460*/  POPC R6, R5 ;  /* 0x0000000500067309 */ /* 0x000f240000000000 */
[----:B----4-:R4:W0:Y:S02]  /*16470*/  SHFL.IDX PT, R17, R2, R6, 0x1f ;  /* 0x00001f0602117589 */ /* 0x01082400000e0000 */
.L_x_1725:
[----:B------:R-:W-:Y:S01]  /*16480*/  ISETP.NE.AND P0, PT, R5, RZ, PT ;  /* 0x000000ff0500720c */ /* 0x000fe20003f05270 */
[----:B------:R-:W-:-:S12]  /*16490*/  IMAD.MOV.U32 R5, RZ, RZ, RZ ;  /* 0x000000ffff057224 */ /* 0x000fd800078e00ff */
[----:B------:R-:W-:Y:S05]  /*164a0*/  @!P0 BRA `(.L_x_1655) ;  /* 0x0000000000148947 */ /* 0x000fea0003800000 */
[----:B------:R-:W-:Y:S01]  /*164b0*/  UMOV UR4, 0xffffffff ;  /* 0xffffffff00047882 */ /* 0x000fe20000000000 */
[----:B-1----:R-:W-:Y:S02]  /*164c0*/  VIADD R12, R6, 0xffffffff ;  /* 0xffffffff060c7836 */ /* 0x002fe40000000000 */
[----:B------:R-:W-:Y:S05]  /*164d0*/  BRA.DIV UR4, `(.L_x_1656) ;  /* 0x0000002604c87947 */ /* 0x000fea000b800000 */
[----:B---3--:R1:W3:Y:S02]  /*164e0*/  SHFL.IDX PT, R3, R3, R12, 0x1f ;  /* 0x00001f0c03037589 */ /* 0x0082e400000e0000 */
.L_x_1728:
[----:B---3--:R-:W-:-:S07]  /*164f0*/  IMAD.MOV.U32 R5, RZ, RZ, R3 ;  /* 0x000000ffff057224 */ /* 0x008fce00078e0003 */
.L_x_1655:
[----:B---34-:R-:W3:Y:S01]  /*16500*/  LDC.64 R2, c[0x0][0xc90] ;  /* 0x00032400ff027b82 */ /* 0x018ee20000000a00 */
[----:B------:R-:W-:Y:S01]  /*16510*/  IMAD.IADD R19, R6, 0x1, R19 ;  /* 0x0000000106137824 */ /* 0x000fe200078e0213 */
[----:B------:R-:W-:-:S03]  /*16520*/  ULDC.64 UR4, c[0x0][0x208] ;  /* 0x0000820000047ab9 */ /* 0x000fc60000000a00 */
[----:B---3--:R-:W-:-:S05]  /*16530*/  IMAD.WIDE R2, R19, 0x4, R2 ;  /* 0x0000000413027825 */ /* 0x008fca00078e0202 */
[----:B0-2---:R-:W2:Y:S01]  /*16540*/  LDG.E R7, desc[UR4][R2.64] ;  /* 0x0000000402077981 */ /* 0x005ea2000c1e1900 */
[----:B------:R-:W-:-:S04]  /*16550*/  IMAD R16, R5, R4, R16 ;  /* 0x0000000405107224 */ /* 0x000fc800078e0210 */
[----:B------:R-:W-:Y:S02]  /*16560*/  IMAD.IADD R0, R0, 0x1, -R16 ;  /* 0x0000000100007824 */ /* 0x000fe400078e0a10 */
[----:B--2---:R-:W-:-:S05]  /*16570*/  IMAD R6, R17, R7, RZ ;  /* 0x0000000711067224 */ /* 0x004fca00078e02ff */
[----:B------:R-:W-:-:S04]  /*16580*/  IABS R8, R6 ;  /* 0x0000000600087213 */ /* 0x000fc80000000000 */
[----:B------:R-:W0:Y:S08]  /*16590*/  I2F.RP R2, R8 ;  /* 0x0000000800027306 */ /* 0x000e300000209400 */
[----:B0-----:R-:W0:Y:S02]  /*165a0*/  MUFU.RCP R2, R2 ;  /* 0x0000000200027308 */ /* 0x001e240000001000 */
[----:B0-----:R-:W-:-:S06]  /*165b0*/  VIADD R2, R2, 0xffffffe ;  /* 0x0ffffffe02027836 */ /* 0x001fcc0000000000 */
[----:B------:R-:W0:Y:S02]  /*165c0*/  F2I.FTZ.U32.TRUNC.NTZ R3, R2 ;  /* 0x0000000200037305 */ /* 0x000e24000021f000 */
[----:B0-----:R-:W-:-:S04]  /*165d0*/  IMAD.MOV R2, RZ, RZ, -R3 ;  /* 0x000000ffff027224 */ /* 0x001fc800078e0a03 */
[----:B------:R-:W-:Y:S02]  /*165e0*/  IMAD R5, R2, R8, RZ ;  /* 0x0000000802057224 */ /* 0x000fe400078e02ff */
[----:B------:R-:W-:-:S04]  /*165f0*/  IMAD.MOV.U32 R2, RZ, RZ, RZ ;  /* 0x000000ffff027224 */ /* 0x000fc800078e00ff */
[----:B------:R-:W-:Y:S01]  /*16600*/  IMAD.HI.U32 R2, R3, R5, R2 ;  /* 0x0000000503027227 */ /* 0x000fe200078e0002 */
[----:B------:R-:W-:Y:S02]  /*16610*/  IABS R3, R0 ;  /* 0x0000000000037213 */ /* 0x000fe40000000000 */
[----:B------:R-:W-:-:S03]  /*16620*/  IABS R5, R6 ;  /* 0x0000000600057213 */ /* 0x000fc60000000000 */
[----:B------:R-:W-:-:S04]  /*16630*/  IMAD.HI.U32 R2, R2, R3, RZ ;  /* 0x0000000302027227 */ /* 0x000fc800078e00ff */
[----:B------:R-:W-:-:S04]  /*16640*/  IMAD.MOV R5, RZ, RZ, -R5 ;  /* 0x000000ffff057224 */ /* 0x000fc800078e0a05 */
        /* <DEDUP_REMOVED lines=11> */
[----:B------:R-:W-:Y:S02]  /*16700*/  IMAD R5, R7, R2, RZ ;  /* 0x0000000207057224 */ /* 0x000fe400078e02ff */
[----:B------:R-:W-:Y:S02]  /*16710*/  IMAD.MOV R2, RZ, RZ, -R2 ;  /* 0x000000ffff027224 */ /* 0x000fe400078e0a02 */
[----:B------:R-:W-:Y:S02]  /*16720*/  IMAD.MOV R3, RZ, RZ, -R5 ;  /* 0x000000ffff037224 */ /* 0x000fe400078e0a05 */
[----:B------:R-:W-:-:S03]  /*16730*/  IMAD R0, R6, R2, R0 ;  /* 0x0000000206007224 */ /* 0x000fc600078e0200 */
[----:B------:R-:W-:-:S04]  /*16740*/  VIADDMNMX R4, R3, R4, R7, PT ;  /* 0x0000000403047246 */ /* 0x000fc80003800107 */
        /* <DEDUP_REMOVED lines=19> */
[C---:B------:R-:W-:Y:S01]  /*16880*/  LOP3.LUT R3, R0.reuse, R4, RZ, 0x3c, !PT ;  /* 0x0000000400037212 */ /* 0x040fe200078e3cff */
[----:B------:R-:W-:-:S03]  /*16890*/  IMAD.IADD R0, R0, 0x1, R5 ;  /* 0x0000000100007824 */ /* 0x000fc600078e0205 */
[----:B------:R-:W-:-:S07]  /*168a0*/  ISETP.GE.AND P2, PT, R3, RZ, PT ;  /* 0x000000ff0300720c */ /* 0x000fce0003f46270 */
[----:B------:R-:W-:-:S06]  /*168b0*/  @P0 VIADD R2, R2, 0x1 ;  /* 0x0000000102020836 */ /* 0x000fcc0000000000 */
[----:B------:R-:W-:Y:S01]  /*168c0*/  @!P2 IMAD.MOV R2, RZ, RZ, -R2 ;  /* 0x000000ffff02a224 */ /* 0x000fe200078e0a02 */
[----:B------:R-:W-:Y:S01]  /*168d0*/  @!P1 LOP3.LUT R2, RZ, R4, RZ, 0x33, !PT ;  /* 0x00000004ff029212 */ /* 0x000fe200078e33ff */
[----:B------:R-:W-:-:S04]  /*168e0*/  IMAD.MOV R4, RZ, RZ, -R4 ;  /* 0x000000ffff047224 */ /* 0x000fc800078e0a04 */
[----:B------:R-:W-:Y:S01]  /*168f0*/  IMAD R18, R2, R4, R0 ;  /* 0x0000000402127224 */ /* 0x000fe200078e0200 */
[----:B------:R-:W-:-:S05]  /*16900*/  LOP3.LUT R2, RZ, R2, RZ, 0x33, !PT ;  /* 0x00000002ff027212 */ /* 0x000fca00078e33ff */
[----:B------:R-:W-:Y:S01]  /*16910*/  IMAD.IADD R17, R17, 0x1, R2 ;  /* 0x0000000111117824 */ /* 0x000fe200078e0202 */
[----:B------:R-:W-:Y:S06]  /*16920*/  BRA `(.L_x_1657) ;  /* 0x00000000001c7947 */ /* 0x000fec0003800000 */
.L_x_1649:
[----:B------:R-:W-:Y:S01]  /*16930*/  UMOV UR4, URZ ;  /* 0x0000003f00047c82 */ /* 0x000fe20008000000 */
[----:B------:R-:W-:Y:S01]  /*16940*/  UMOV UR5, URZ ;  /* 0x0000003f00057c82 */ /* 0x000fe20008000000 */
[----:B------:R-:W-:Y:S01]  /*16950*/  ULDC UR6, c[0x0][0xc3c] ;  /* 0x00030f0000067ab9 */ /* 0x000fe20000000800 */
[----:B------:R-:W-:Y:S02]  /*16960*/  IMAD.MOV.U32 R16, RZ, RZ, R0 ;  /* 0x000000ffff107224 */ /* 0x000fe400078e0000 */
[----:B------:R-:W-:Y:S02]  /*16970*/  IMAD.U32 R17, RZ, RZ, UR4 ;  /* 0x00000004ff117e24 */ /* 0x000fe4000f8e00ff */
[----:B------:R-:W-:Y:S02]  /*16980*/  IMAD.U32 R18, RZ, RZ, UR5 ;  /* 0x00000005ff127e24 */ /* 0x000fe4000f8e00ff */
[----:B------:R-:W-:-:S07]  /*16990*/  IMAD.U32 R19, RZ, RZ, UR6 ;  /* 0x00000006ff137e24 */ /* 0x000fce000f8e00ff */
.L_x_1657:
[----:B------:R3:W4:Y:S01]  /*169a0*/  LDL R3, [R1] ;  /* 0x0000000001037983 */ /* 0x0007220000100800 */
[----:B------:R-:W5:Y:S01]  /*169b0*/  S2R R0, SR_TID.X ;  /* 0x0000000000007919 */ /* 0x000f620000002100 */
[----:B------:R-:W-:Y:S05]  /*169c0*/  WARPSYNC.ALL ;  /* 0x0000000000007948 */ /* 0x000fea0003800000 */
[----:B-----5:R-:W-:Y:S01]  /*169d0*/  LOP3.LUT R0, R0, 0x1f, RZ, 0xc0, !PT ;  /* 0x0000001f00007812 */ /* 0x020fe200078ec0ff */
[----:B------:R-:W-:Y:S03]  /*169e0*/  BAR.SYNC.DEFER_BLOCKING 0x4, 0x180 ;  /* 0x0106000000007b1d */ /* 0x000fe60000010000 */
[----:B------:R-:W-:-:S13]  /*169f0*/  ISETP.NE.AND P0, PT, R0, RZ, PT ;  /* 0x000000ff0000720c */ /* 0x000fda0003f05270 */
[----:B------:R-:W4:Y:S01]  /*16a00*/  @!P0 S2R R0, SR_CgaCtaId ;  /* 0x0000000000008919 */ /* 0x000f220000008800 */
[----:B------:R-:W-:-:S04]  /*16a10*/  @!P0 MOV R2, 0x400 ;  /* 0x0000040000028802 */ /* 0x000fc80000000f00 */
[----:B----4-:R-:W-:-:S05]  /*16a20*/  @!P0 LEA R3, R0, R2, 0x18 ;  /* 0x0000000200038211 */ /* 0x010fca00078ec0ff */
[----:B------:R3:W-:Y:S04]  /*16a30*/  @!P0 STS.128 [R3+0x308d0], R16 ;  /* 0x0308d01003008388 */ /* 0x0007e80000000c00 */
[----:B------:R3:W-:Y:S01]  /*16a40*/  @!P0 STL [R1], R3 ;  /* 0x0000000301008387 */ /* 0x0007e20000100800 */
[----:B------:R-:W-:Y:S06]  /*16a50*/  BAR.ARV 0x5, 0x180 ;  /* 0x0146000000007b1d */ /* 0x000fec0000002000 */
.L_x_1646:
[----:B------:R-:W-:Y:S02]  /*16a60*/  ULDC UR4, c[0x0][0xc3c] ;  /* 0x00030f0000047ab9 */ /* 0x000fe40000000800 */
[----:B---3--:R-:W-:-:S13]  /*16a70*/  ISETP.GE.AND P0, PT, R19, UR4, PT ;  /* 0x0000000413007c0c */ /* 0x008fda000bf06270 */
[----:B------:R-:W-:Y:S05]  /*16a80*/  @!P0 BRA `(.L_x_1658) ;  /* 0xffffff9c00148947 */ /* 0x000fea000383ffff */
[----:B------:R-:W-:Y:S05]  /*16a90*/  BSYNC B8 ;  /* 0x0000000000087941 */ /* 0x000fea0003800000 */
.L_x_1537:
[----:B----4-:R-:W3:Y:S01]  /*16aa0*/  LDL.LU R0, [R1+0x38] ;  /* 0x0000380001007983 */ /* 0x010ee20000300800 */
[----:B------:R-:W-:Y:S01]  /*16ab0*/  BSSY B0, `(.L_x_1659) ;  /* 0x000000b000007945 */ /* 0x000fe20003800000 */
[----:B------:R-:W4:Y:S01]  /*16ac0*/  S2R R5, SR_CgaCtaId ;  /* 0x0000000000057919 */ /* 0x000f220000008800 */
[----:B---3--:R-:W-:-:S05]  /*16ad0*/  VIADD R0, R0, 0x1 ;  /* 0x0000000100007836 */ /* 0x008fca0000000000 */
[----:B0-----:R-:W-:-:S04]  /*16ae0*/  LEA.HI R2, R0, R0, RZ, 0x1 ;  /* 0x0000000000027211 */ /* 0x001fc800078f08ff */
[----:B------:R-:W-:-:S05]  /*16af0*/  LOP3.LUT R3, R2, 0xfffffffe, RZ, 0xc0, !PT ;  /* 0xfffffffe02037812 */ /* 0x000fca00078ec0ff */
[----:B------:R-:W-:Y:S01]  /*16b00*/  IMAD.IADD R3, R0, 0x1, -R3 ;  /* 0x0000000100037824 */ /* 0x000fe200078e0a03 */
[----:B------:R-:W-:-:S04]  /*16b10*/  MOV R0, 0x400 ;  /* 0x0000040000007802 */ /* 0x000fc80000000f00 */
[----:B----4-:R-:W-:Y:S02]  /*16b20*/  LEA R0, R5, R0, 0x18 ;  /* 0x0000000005007211 */ /* 0x010fe400078ec0ff */
[----:B------:R-:W-:-:S04]  /*16b30*/  SHF.L.U32 R3, R3, 0x1f, RZ ;  /* 0x0000001f03037819 */ /* 0x000fc800000006ff */
[----:B------:R-:W0:Y:S02]  /*16b40*/  SYNCS.PHASECHK.TRANS64.TRYWAIT P0, [R0+URZ+0x30820], R3 ;  /* 0x03082003000075a7 */ /* 0x000e24000800017f */
[----:B0-----:R-:W-:Y:S05]  /*16b50*/  @!P0 BRA `(.L_x_1660) ;  /* 0x0000002000508947 */ /* 0x001fea0003800000 */
.L_x_1729:
[----:B------:R-:W-:Y:S05]  /*16b60*/  BSYNC B0 ;  /* 0x0000000000007941 */ /* 0x000fea0003800000 */
.L_x_1659:
[----:B------:R-:W-:-:S03]  /*16b70*/  UMOV UR4, 0xffffffff ;  /* 0xffffffff00047882 */ /* 0x000fc60000000000 */
[----:B------:R-:W-:Y:S05]  /*16b80*/  BRA.DIV UR4, `(.L_x_1661) ;  /* 0x0000002204587947 */ /* 0x000fea000b800000 */
[----:B------:R-:W3:Y:S02]  /*16b90*/  S2R R2, SR_TID.X ;  /* 0x0000000000027919 */ /* 0x000ee40000002100 */
[----:B---3--:R-:W-:-:S04]  /*16ba0*/  SHF.R.U32.HI R2, RZ, 0x5, R2 ;  /* 0x00000005ff027819 */ /* 0x008fc80000011602 */
[----:B------:R-:W-:-:S05]  /*16bb0*/  LOP3.LUT R2, R2, 0x3, RZ, 0xc0, !PT ;  /* 0x0000000302027812 */ /* 0x000fca00078ec0ff */
[----:B------:R3:W4:Y:S02]  /*16bc0*/  SHFL.IDX PT, R14, R2, RZ, 0x1f ;  /* 0x00001fff020e7589 */ /* 0x00072400000e0000 */
.L_x_1732:
[----:B----4-:R-:W-:Y:S01]  /*16bd0*/  ISETP.NE.AND P0, PT, R14, RZ, PT ;  /* 0x000000ff0e00720c */ /* 0x010fe20003f05270 */
[----:B------:R-:W-:-:S12]  /*16be0*/  BSSY B0, `(.L_x_1662) ;  /* 0x0000029000007945 */ /* 0x000fd80003800000 */
[----:B------:R-:W-:Y:S05]  /*16bf0*/  @P0 BRA `(.L_x_1663) ;  /* 0x00000000009c0947 */ /* 0x000fea0003800000 */
[----:B------:R-:W-:-:S03]  /*16c00*/  UMOV UR4, 0xffffffff ;  /* 0xffffffff00047882 */ /* 0x000fc60000000000 */
[----:B------:R-:W-:Y:S05]  /*16c10*/  BRA.DIV UR4, `(.L_x_1664) ;  /* 0x0000002204687947 */ /* 0x000fea000b800000 */
[----:B------:R-:W-:-:S13]  /*16c20*/  ELECT P6, URZ, PT ;  /* 0x00000000003f782f */ /* 0x000fda00038c0000 */
.L_x_1735:
        /* <DEDUP_REMOVED lines=8> */
.L_x_1665:
[----:B0-----:R-:W3:Y:S04]  /*16cb0*/  LDL R3, [R1+0x4] ;  /* 0x0000040001037983 */ /* 0x001ee80000100800 */
[----:B--2---:R-:W2:Y:S01]  /*16cc0*/  LDL.LU R7, [R1+0x10] ;  /* 0x0000100001077983 */ /* 0x004ea20000300800 */
[----:B------:R-:W-:-:S04]  /*16cd0*/  VIADD R2, R0, 0x30840 ;  /* 0x0003084000027836 */ /* 0x000fc80000000000 */
[C---:B---3--:R-:W-:Y:S02]  /*16ce0*/  IMAD R6, R3.reuse, 0x8, R2 ;  /* 0x0000000803067824 */ /* 0x048fe400078e0202 */
[----:B------:R-:W-:Y:S01]  /*16cf0*/  VIADD R3, R3, 0x1 ;  /* 0x0000000103037836 */ /* 0x000fe20000000000 */
[----:B--2---:R-:W-:-:S04]  /*16d00*/  SHF.L.U32 R5, R7, 0x1f, RZ ;  /* 0x0000001f07057819 */ /* 0x004fc800000006ff */
[C---:B------:R-:W-:Y:S01]  /*16d10*/  ISETP.NE.AND P1, PT, R3.reuse, 0x2, PT ;  /* 0x000000020300780c */ /* 0x040fe20003f25270 */
[----:B------:R-:W0:Y:S03]  /*16d20*/  SYNCS.PHASECHK.TRANS64.TRYWAIT P0, [R6+URZ], R5 ;  /* 0x00000005060075a7 */ /* 0x000e26000800017f */
[----:B------:R-:W-:Y:S02]  /*16d30*/  SEL R4, RZ, 0x1, P1 ;  /* 0x00000001ff047807 */ /* 0x000fe40000800000 */
[----:B------:R-:W-:Y:S02]  /*16d40*/  SEL R3, R3, RZ, P1 ;  /* 0x000000ff03037207 */ /* 0x000fe40000800000 */
[----:B------:R-:W-:-:S03]  /*16d50*/  LOP3.LUT R4, R7, R4, RZ, 0x3c, !PT ;  /* 0x0000000407047212 */ /* 0x000fc600078e3cff */
[----:B------:R-:W-:Y:S01]  /*16d60*/  IMAD R7, R3, 0x8, R2 ;  /* 0x0000000803077824 */ /* 0x000fe200078e0202 */
[----:B------:R-:W-:Y:S01]  /*16d70*/  SHF.L.U32 R2, R4, 0x1f, RZ ;  /* 0x0000001f04027819 */ /* 0x000fe200000006ff */
[----:B0-----:R-:W-:Y:S06]  /*16d80*/  @!P0 BRA `(.L_x_1666) ;  /* 0x00000020002c8947 */ /* 0x001fec0003800000 */
.L_x_1736:
[----:B------:R-:W2:Y:S02]  /*16d90*/  SYNCS.PHASECHK.TRANS64.TRYWAIT P0, [R7+URZ], R2 ;  /* 0x00000002070075a7 */ /* 0x000ea4000800017f */
[----:B--2---:R-:W-:Y:S05]  /*16da0*/  @!P0 BRA `(.L_x_1667) ;  /* 0x0000002000388947 */ /* 0x004fea0003800000 */
.L_x_1737:
[----:B------:R-:W-:Y:S05]  /*16db0*/  @!P2 BRA `(.L_x_1668) ;  /* 0x000000000004a947 */ /* 0x000fea0003800000 */
[----:B------:R-:W-:Y:S01]  /*16dc0*/  BPT.TRAP 0x1 ;  /* 0x000000040000795c */ /* 0x000fe20000300000 */
.L_x_1668:
[----:B------:R-:W3:Y:S01]  /*16dd0*/  LDL.LU R4, [R1+0x4] ;  /* 0x0000040001047983 */ /* 0x000ee20000300800 */
[----:B------:R-:W-:-:S04]  /*16de0*/  VIADD R0, R0, 0x30860 ;  /* 0x0003086000007836 */ /* 0x000fc80000000000 */
[----:B---3--:R-:W-:-:S04]  /*16df0*/  IMAD R4, R4, 0x8, R0 ;  /* 0x0000000804047824 */ /* 0x008fc800078e0200 */
[----:B------:R-:W3:Y:S02]  /*16e00*/  SYNCS.PHASECHK.TRANS64.TRYWAIT P0, [R4+URZ], R5 ;  /* 0x00000005040075a7 */ /* 0x000ee4000800017f */
[----:B---3--:R-:W-:Y:S05]  /*16e10*/  @!P0 BRA `(.L_x_1669) ;  /* 0x0000002000308947 */ /* 0x008fea0003800000 */
.L_x_1738:
[----:B------:R-:W-:-:S07]  /*16e20*/  IMAD R3, R3, 0x8, R0 ;  /* 0x0000000803037824 */ /* 0x000fce00078e0200 */
.L_x_1670:
[----:B----4-:R4:W0:Y:S02]  /*16e30*/  SYNCS.PHASECHK.TRANS64.TRYWAIT P0, [R3+URZ], R2 ;  /* 0x00000002030075a7 */ /* 0x010824000800017f */
[----:B0-----:R-:W-:Y:S05]  /*16e40*/  @!P0 NANOSLEEP.SYNCS 0x989680 ;  /* 0x009896800000895d */ /* 0x001fea0003900000 */
[----:B------:R-:W0:Y:S02]  /*16e50*/  @!P0 SYNCS.PHASECHK.TRANS64 P0, [R3+URZ], R2 ;  /* 0x00000002030085a7 */ /* 0x000e24000800007f */
[----:B0-----:R-:W-:Y:S05]  /*16e60*/  @!P0 BRA `(.L_x_1670) ;  /* 0xfffffffc00f08947 */ /* 0x001fea000383ffff */
.L_x_1663:
[----:B------:R-:W-:Y:S05]  /*16e70*/  BSYNC B0 ;  /* 0x0000000000007941 */ /* 0x000fea0003800000 */
.L_x_1662:
[----:B------:R-:W-:Y:S05]  /*16e80*/  EXIT ;  /* 0x000000000000794d */ /* 0x000fea0003800000 */
.L_x_1439:
[----:B0-----:R-:W-:-:S04]  /*16e90*/  IMAD.U32 R3, RZ, RZ, UR37 ;  /* 0x00000025ff037e24 */ /* 0x001fc8000f8e00ff */
[----:B------:R0:W1:Y:S03]  /*16ea0*/  SYNCS.PHASECHK.TRANS64.TRYWAIT P1, [R3+URZ+0x30800], R0 ;  /* 0x03080000030075a7 */ /* 0x000066000802017f */
[----:B-1----:R-:W-:Y:S05]  /*16eb0*/  @!P1 NANOSLEEP.SYNCS 0x989680 ;  /* 0x009896800000995d */ /* 0x002fea0003900000 */
[----:B------:R-:W1:Y:S02]  /*16ec0*/  @!P1 SYNCS.PHASECHK.TRANS64 P1, [R3+URZ+0x30800], R0 ;  /* 0x03080000030095a7 */ /* 0x000e64000802007f */
[----:B-1----:R-:W-:Y:S05]  /*16ed0*/  @!P1 BRA `(.L_x_1439) ;  /* 0xfffffffc00ec9947 */ /* 0x002fea000383ffff */
[----:B------:R-:W-:Y:S05]  /*16ee0*/  BRA `(.L_x_1671) ;  /* 0xfffffeac00f07947 */ /* 0x000fea000383ffff */
.L_x_1443:
[----:B-1----:R1:W2:Y:S02]  /*16ef0*/  SYNCS.PHASECHK.TRANS64.TRYWAIT P2, [R5+URZ+0x30830], R0 ;  /* 0x03083000050075a7 */ /* 0x0022a4000804017f */
[----:B--2---:R-:W-:Y:S05]  /*16f00*/  @!P2 NANOSLEEP.SYNCS 0x989680 ;  /* 0x009896800000a95d */ /* 0x004fea0003900000 */
[----:B------:R-:W2:Y:S02]  /*16f10*/  @!P2 SYNCS.PHASECHK.TRANS64 P2, [R5+URZ+0x30830], R0 ;  /* 0x030830000500a5a7 */ /* 0x000ea4000804007f */
[----:B--2---:R-:W-:Y:S05]  /*16f20*/  @!P2 BRA `(.L_x_1443) ;  /* 0xfffffffc00f0a947 */ /* 0x004fea000383ffff */
[----:B------:R-:W-:Y:S05]  /*16f30*/  BRA `(.L_x_1442) ;  /* 0xfffffeb000147947 */ /* 0x000fea000383ffff */
.L_x_1459:
[----:B-1----:R-:W-:-:S04]  /*16f40*/  IMAD.U32 R152, RZ, RZ, UR6 ;  /* 0x00000006ff987e24 */ /* 0x002fc8000f8e00ff */
[----:B------:R1:W2:Y:S03]  /*16f50*/  SYNCS.PHASECHK.TRANS64.TRYWAIT P2, [R152+URZ+0x30830], R21 ;  /* 0x03083015980075a7 */ /* 0x0002a6000804017f */
[----:B--2---:R-:W-:Y:S05]  /*16f60*/  @!P2 NANOSLEEP.SYNCS 0x989680 ;  /* 0x009896800000a95d */ /* 0x004fea0003900000 */
[----:B------:R-:W2:Y:S02]  /*16f70*/  @!P2 SYNCS.PHASECHK.TRANS64 P2, [R152+URZ+0x30830], R21 ;  /* 0x030830159800a5a7 */ /* 0x000ea4000804007f */
[----:B--2---:R-:W-:Y:S05]  /*16f80*/  @!P2 BRA `(.L_x_1459) ;  /* 0xfffffffc00eca947 */ /* 0x004fea000383ffff */
[----:B------:R-:W-:Y:S05]  /*16f90*/  BRA `(.L_x_1458) ;  /* 0xfffffed400e87947 */ /* 0x000fea000383ffff */
.L_x_1463:
[----:B0-----:R-:W-:-:S04]  /*16fa0*/  IMAD.U32 R21, RZ, RZ, UR10 ;  /* 0x0000000aff157e24 */ /* 0x001fc8000f8e00ff */
[----:B------:R0:W2:Y:S03]  /*16fb0*/  SYNCS.PHASECHK.TRANS64.TRYWAIT P2, [R21+URZ+0x30850], R0 ;  /* 0x03085000150075a7 */ /* 0x0000a6000804017f */
[----:B--2---:R-:W-:Y:S05]  /*16fc0*/  @!P2 NANOSLEEP.SYNCS 0x989680 ;  /* 0x009896800000a95d */ /* 0x004fea0003900000 */
[----:B------:R-:W2:Y:S02]  /*16fd0*/  @!P2 SYNCS.PHASECHK.TRANS64 P2, [R21+URZ+0x30850], R0 ;  /* 0x030850001500a5a7 */ /* 0x000ea4000804007f */
[----:B--2---:R-:W-:Y:S05]  /*16fe0*/  @!P2 BRA `(.L_x_1463) ;  /* 0xfffffffc00eca947 */ /* 0x004fea000383ffff */
[----:B------:R-:W-:Y:S05]  /*16ff0*/  BRA `(.L_x_1462) ;  /* 0xfffffee400747947 */ /* 0x000fea000383ffff */
.L_x_1480:
[----:B-1----:R-:W-:-:S04]  /*17000*/  IMAD.U32 R4, RZ, RZ, UR5 ;  /* 0x00000005ff047e24 */ /* 0x002fc8000f8e00ff */
[----:B------:R1:W2:Y:S03]  /*17010*/  SYNCS.PHASECHK.TRANS64.TRYWAIT P2, [R4+URZ+0x30830], R3 ;  /* 0x03083003040075a7 */ /* 0x0002a6000804017f */
[----:B--2---:R-:W-:Y:S05]  /*17020*/  @!P2 NANOSLEEP.SYNCS 0x989680 ;  /* 0x009896800000a95d */ /* 0x004fea0003900000 */
[----:B------:R-:W2:Y:S02]  /*17030*/  @!P2 SYNCS.PHASECHK.TRANS64 P2, [R4+URZ+0x30830], R3 ;  /* 0x030830030400a5a7 */ /* 0x000ea4000804007f */
[----:B--2---:R-:W-:Y:S05]  /*17040*/  @!P2 BRA `(.L_x_1480) ;  /* 0xfffffffc00eca947 */ /* 0x004fea000383ffff */
[----:B------:R-:W-:Y:S05]  /*17050*/  BRA `(.L_x_1479) ;  /* 0xffffff0000587947 */ /* 0x000fea000383ffff */
.L_x_1484:
[----:B01----:R-:W-:-:S04]  /*17060*/  IMAD.U32 R3, RZ, RZ, UR14 ;  /* 0x0000000eff037e24 */ /* 0x003fc8000f8e00ff */
[----:B------:R0:W1:Y:S03]  /*17070*/  SYNCS.PHASECHK.TRANS64.TRYWAIT P2, [R3+URZ+0x30850], R0 ;  /* 0x03085000030075a7 */ /* 0x000066000804017f */
[----:B-1----:R-:W-:Y:S05]  /*17080*/  @!P2 NANOSLEEP.SYNCS 0x989680 ;  /* 0x009896800000a95d */ /* 0x002fea0003900000 */
[----:B------:R-:W1:Y:S02]  /*17090*/  @!P2 SYNCS.PHASECHK.TRANS64 P2, [R3+URZ+0x30850], R0 ;  /* 0x030850000300a5a7 */ /* 0x000e64000804007f */
[----:B-1----:R-:W-:Y:S05]  /*170a0*/  @!P2 BRA `(.L_x_1484) ;  /* 0xfffffffc00eca947 */ /* 0x002fea000383ffff */
[----:B------:R-:W-:Y:S05]  /*170b0*/  BRA `(.L_x_1483) ;  /* 0xffffff0c00e47947 */ /* 0x000fea000383ffff */
.L_x_1490:
[----:B-1----:R-:W-:-:S04]  /*170c0*/  IMAD.U32 R4, RZ, RZ, UR5 ;  /* 0x00000005ff047e24 */ /* 0x002fc8000f8e00ff */
[----:B------:R1:W2:Y:S03]  /*170d0*/  SYNCS.PHASECHK.TRANS64.TRYWAIT P2, [R4+URZ+0x30830], R3 ;  /* 0x03083003040075a7 */ /* 0x0002a6000804017f */
[----:B--2---:R-:W-:Y:S05]  /*170e0*/  @!P2 NANOSLEEP.SYNCS 0x989680 ;  /* 0x009896800000a95d */ /* 0x004fea0003900000 */
[----:B------:R-:W2:Y:S02]  /*170f0*/  @!P2 SYNCS.PHASECHK.TRANS64 P2, [R4+URZ+0x30830], R3 ;  /* 0x030830030400a5a7 */ /* 0x000ea4000804007f */
[----:B--2---:R-:W-:Y:S05]  /*17100*/  @!P2 BRA `(.L_x_1490) ;  /* 0xfffffffc00eca947 */ /* 0x004fea000383ffff */
[----:B------:R-:W-:Y:S05]  /*17110*/  BRA `(.L_x_1489) ;  /* 0xffffff1c00647947 */ /* 0x000fea000383ffff */
.L_x_1494:
[----:B01----:R-:W-:-:S04]  /*17120*/  IMAD.U32 R3, RZ, RZ, UR14 ;  /* 0x0000000eff037e24 */ /* 0x003fc8000f8e00ff */
[----:B------:R0:W1:Y:S03]  /*17130*/  SYNCS.PHASECHK.TRANS64.TRYWAIT P2, [R3+URZ+0x30850], R0 ;  /* 0x03085000030075a7 */ /* 0x000066000804017f */
[----:B-1----:R-:W-:Y:S05]  /*17140*/  @!P2 NANOSLEEP.SYNCS 0x989680 ;  /* 0x009896800000a95d */ /* 0x002fea0003900000 */
[----:B------:R-:W1:Y:S02]  /*17150*/  @!P2 SYNCS.PHASECHK.TRANS64 P2, [R3+URZ+0x30850], R0 ;  /* 0x030850000300a5a7 */ /* 0x000e64000804007f */
[----:B-1----:R-:W-:Y:S05]  /*17160*/  @!P2 BRA `(.L_x_1494) ;  /* 0xfffffffc00eca947 */ /* 0x002fea000383ffff */
[----:B------:R-:W-:Y:S05]  /*17170*/  BRA `(.L_x_1493) ;  /* 0xffffff2800f07947 */ /* 0x000fea000383ffff */
.L_x_1507:
[----:B-1----:R-:W-:-:S04]  /*17180*/  IMAD.U32 R7, RZ, RZ, UR7 ;  /* 0x00000007ff077e24 */ /* 0x002fc8000f8e00ff */
[----:B------:R1:W2:Y:S03]  /*17190*/  SYNCS.PHASECHK.TRANS64.TRYWAIT P0, [R7+URZ+0x30850], R0 ;  /* 0x03085000070075a7 */ /* 0x0002a6000800017f */
[----:B--2---:R-:W-:Y:S05]  /*171a0*/  @!P0 NANOSLEEP.SYNCS 0x989680 ;  /* 0x009896800000895d */ /* 0x004fea0003900000 */
[----:B------:R-:W2:Y:S02]  /*171b0*/  @!P0 SYNCS.PHASECHK.TRANS64 P0, [R7+URZ+0x30850], R0 ;  /* 0x03085000070085a7 */ /* 0x000ea4000800007f */
[----:B--2---:R-:W-:Y:S05]  /*171c0*/  @!P0 BRA `(.L_x_1507) ;  /* 0xfffffffc00ec8947 */ /* 0x004fea000383ffff */
[----:B------:R-:W-:Y:S05]  /*171d0*/  BRA `(.L_x_1506) ;  /* 0xffffff4800f47947 */ /* 0x000fea000383ffff */
.L_x_1557:
        /* <DEDUP_REMOVED lines=11> */
.L_x_1673:
[----:B------:R-:W-:Y:S05]  /*17290*/  BSYNC B0 ;  /* 0x0000000000007941 */ /* 0x000fea0003800000 */
.L_x_1672:
[----:B------:R-:W-:Y:S05]  /*172a0*/  BRA `(.L_x_1674) ;  /* 0xffffffa000d47947 */ /* 0x000fea000383ffff */
.L_x_1559:
[----:B------:R-:W-:Y:S01]  /*172b0*/  BSSY B0, `(.L_x_1675) ;  /* 0x0000006000007945 */ /* 0x000fe20003800000 */
[----:B------:R-:W-:-:S07]  /*172c0*/  IMAD.MOV.U32 R15, RZ, RZ, -0x1 ;  /* 0xffffffffff0f7424 */ /* 0x000fce00078e00ff */
[----:B012-4-:R-:W-:Y:S05]  /*172d0*/  WARPSYNC.COLLECTIVE R15, `(.L_x_1676) ;  /* 0x000000000f0c7348 */ /* 0x017fea0003c00000 */
[----:B------:R-:W-:Y:S02]  /*172e0*/  ELECT P6, UR62, PT ;  /* 0x00000000003e782f */ /* 0x000fe400038c0000 */
[----:B------:R-:W-:Y:S01]  /*172f0*/  MOV R14, UR62 ;  /* 0x0000003e000e7c02 */ /* 0x000fe20008000f00 */
[----:B012-4-:R-:W-:Y:S10]  /*17300*/  ENDCOLLECTIVE ;  /* 0x000000000000791b */ /* 0x017ff40003800000 */
.L_x_1676:
[----:B------:R-:W-:Y:S05]  /*17310*/  BSYNC B0 ;  /* 0x0000000000007941 */ /* 0x000fea0003800000 */
.L_x_1675:
[----:B------:R-:W-:Y:S05]  /*17320*/  BRA `(.L_x_1677) ;  /* 0xffffffa000e07947 */ /* 0x000fea000383ffff */
.L_x_1561:
[----:B0-----:R0:W2:Y:S02]  /*17330*/  SYNCS.PHASECHK.TRANS64.TRYWAIT P0, [R0+URZ+0x30840], R2 ;  /* 0x03084002000075a7 */ /* 0x0010a4000800017f */
[----:B--2---:R-:W-:Y:S05]  /*17340*/  @!P0 NANOSLEEP.SYNCS 0x989680 ;  /* 0x009896800000895d */ /* 0x004fea0003900000 */
[----:B------:R-:W2:Y:S02]  /*17350*/  @!P0 SYNCS.PHASECHK.TRANS64 P0, [R0+URZ+0x30840], R2 ;  /* 0x03084002000085a7 */ /* 0x000ea4000800007f */
[----:B--2---:R-:W-:Y:S05]  /*17360*/  @!P0 BRA `(.L_x_1561) ;  /* 0xfffffffc00f08947 */ /* 0x004fea000383ffff */
[----:B------:R-:W-:Y:S05]  /*17370*/  BRA `(.L_x_1678) ;  /* 0xffffffa4004c7947 */ /* 0x000fea000383ffff */
.L_x_1565:
[----:B------:R-:W2:Y:S01]  /*17380*/  LDL.LU R11, [R1+0x30] ;  /* 0x00003000010b7983 */ /* 0x000ea20000300800 */
[----:B------:R-:W-:Y:S01]  /*17390*/  IMAD.MOV.U32 R13, RZ, RZ, R3 ;  /* 0x000000ffff0d7224 */ /* 0x000fe200078e0003 */
[----:B------:R-:W-:Y:S01]  /*173a0*/  LOP3.LUT R5, R5, 0x7f, RZ, 0xc0, !PT ;  /* 0x0000007f05057812 */ /* 0x000fe200078ec0ff */
[----:B------:R-:W-:Y:S02]  /*173b0*/  IMAD.MOV.U32 R12, RZ, RZ, RZ ;  /* 0x000000ffff0c7224 */ /* 0x000fe400078e00ff */
[----:B------:R-:W-:Y:S01]  /*173c0*/  IMAD.MOV.U32 R15, RZ, RZ, -0x1 ;  /* 0xffffffffff0f7424 */ /* 0x000fe200078e00ff */
[----:B------:R-:W-:-:S05]  /*173d0*/  SHF.R.U32.HI R0, RZ, 0x3, R5 ;  /* 0x00000003ff007819 */ /* 0x000fca0000011605 */
[----:B------:R-:W-:-:S04]  /*173e0*/  IMAD.IADD R0, R0, 0x1, R9 ;  /* 0x0000000100007824 */ /* 0x000fc800078e0209 */
[C---:B------:R-:W-:Y:S02]  /*173f0*/  VIADD R5, R0.reuse, 0x10 ;  /* 0x0000001000057836 */ /* 0x040fe40000000000 */
[----:B------:R-:W-:Y:S02]  /*17400*/  VIADD R9, R0, 0x60 ;  /* 0x0000006000097836 */ /* 0x000fe40000000000 */
[----:B--2---:R-:W-:Y:S02]  /*17410*/  IMAD R2, R11, R7, RZ ;  /* 0x000000070b027224 */ /* 0x004fe400078e02ff */
[----:B------:R-:W-:-:S03]  /*17420*/  IMAD.MOV.U32 R11, RZ, RZ, 0x181f ;  /* 0x0000181fff0b7424 */ /* 0x000fc600078e00ff */
[----:B------:R-:W-:-:S13]  /*17430*/  ISETP.GE.AND P5, PT, R0, R2, PT ;  /* 0x000000020000720c */ /* 0x000fda0003fa6270 */
[----:B-----5:R-:W-:Y:S05]  /*17440*/  WARPSYNC.COLLECTIVE R15, `(.L_x_1679) ;  /* 0x000000000f087348 */ /* 0x020fea0003c00000 */
[----:B------:R0:W1:Y:S02]  /*17450*/  SHFL.IDX P6, R14, R13, R12, R11 ;  /* 0x0000000c0d0e7389 */ /* 0x00006400000c000b */
[----:B01---5:R-:W-:Y:S01]  /*17460*/  ENDCOLLECTIVE ;  /* 0x000000000000791b */ /* 0x023fe20003800000 */
.L_x_1679:
[----:B------:R-:W-:Y:S02]  /*17470*/  IMAD.MOV.U32 R13, RZ, RZ, R4 ;  /* 0x000000ffff0d7224 */ /* 0x000fe400078e0004 */
[----:B------:R-:W-:-:S07]  /*17480*/  IMAD.MOV.U32 R6, RZ, RZ, R14 ;  /* 0x000000ffff067224 */ /* 0x000fce00078e000e */
[----:B------:R-:W-:Y:S05]  /*17490*/  WARPSYNC.COLLECTIVE R15, `(.L_x_1680) ;  /* 0x000000000f087348 */ /* 0x000fea0003c00000 */
[----:B------:R0:W1:Y:S02]  /*174a0*/  SHFL.IDX P6, R14, R13, R12, R11 ;  /* 0x0000000c0d0e7389 */ /* 0x00006400000c000b */
[----:B01----:R-:W-:Y:S01]  /*174b0*/  ENDCOLLECTIVE ;  /* 0x000000000000791b */ /* 0x003fe20003800000 */
.L_x_1680:
        /* <DEDUP_REMOVED lines=21> */
.L_x_1681:
[----:B------:R-:W-:Y:S02]  /*17610*/  IMAD.MOV.U32 R13, RZ, RZ, R4 ;  /* 0x000000ffff0d7224 */ /* 0x000fe400078e0004 */
[----:B------:R-:W-:-:S07]  /*17620*/  IMAD.MOV.U32 R6, RZ, RZ, R14 ;  /* 0x000000ffff067224 */ /* 0x000fce00078e000e */
[----:B------:R-:W-:Y:S05]  /*17630*/  WARPSYNC.COLLECTIVE R15, `(.L_x_1682) ;  /* 0x000000000f087348 */ /* 0x000fea0003c00000 */
[----:B------:R0:W1:Y:S02]  /*17640*/  SHFL.IDX P6, R14, R13, R12, R11 ;  /* 0x0000000c0d0e7389 */ /* 0x00006400000c000b */
[----:B01----:R-:W-:Y:S01]  /*17650*/  ENDCOLLECTIVE ;  /* 0x000000000000791b */ /* 0x003fe20003800000 */
.L_x_1682:
        /* <DEDUP_REMOVED lines=21> */
.L_x_1683:
[----:B------:R-:W-:Y:S02]  /*177b0*/  IMAD.MOV.U32 R13, RZ, RZ, R4 ;  /* 0x000000ffff0d7224 */ /* 0x000fe400078e0004 */
[----:B------:R-:W-:-:S07]  /*177c0*/  IMAD.MOV.U32 R6, RZ, RZ, R14 ;  /* 0x000000ffff067224 */ /* 0x000fce00078e000e */
[----:B------:R-:W-:Y:S05]  /*177d0*/  WARPSYNC.COLLECTIVE R15, `(.L_x_1684) ;  /* 0x000000000f087348 */ /* 0x000fea0003c00000 */
[----:B------:R0:W1:Y:S02]  /*177e0*/  SHFL.IDX P6, R14, R13, R12, R11 ;  /* 0x0000000c0d0e7389 */ /* 0x00006400000c000b */
[----:B01----:R-:W-:Y:S01]  /*177f0*/  ENDCOLLECTIVE ;  /* 0x000000000000791b */ /* 0x003fe20003800000 */
.L_x_1684:
        /* <DEDUP_REMOVED lines=21> */
.L_x_1685:
[----:B------:R-:W-:Y:S02]  /*17950*/  IMAD.MOV.U32 R13, RZ, RZ, R4 ;  /* 0x000000ffff0d7224 */ /* 0x000fe400078e0004 */
[----:B------:R-:W-:-:S07]  /*17960*/  IMAD.MOV.U32 R6, RZ, RZ, R14 ;  /* 0x000000ffff067224 */ /* 0x000fce00078e000e */
[----:B------:R-:W-:Y:S05]  /*17970*/  WARPSYNC.COLLECTIVE R15, `(.L_x_1686) ;  /* 0x000000000f087348 */ /* 0x000fea0003c00000 */
[----:B------:R0:W1:Y:S02]  /*17980*/  SHFL.IDX P6, R14, R13, R12, R11 ;  /* 0x0000000c0d0e7389 */ /* 0x00006400000c000b */
[----:B01----:R-:W-:Y:S01]  /*17990*/  ENDCOLLECTIVE ;  /* 0x000000000000791b */ /* 0x003fe20003800000 */
.L_x_1686:
        /* <DEDUP_REMOVED lines=21> */
.L_x_1687:
[----:B------:R-:W-:Y:S02]  /*17af0*/  IMAD.MOV.U32 R13, RZ, RZ, R4 ;  /* 0x000000ffff0d7224 */ /* 0x000fe400078e0004 */
[----:B------:R-:W-:-:S07]  /*17b00*/  IMAD.MOV.U32 R6, RZ, RZ, R14 ;  /* 0x000000ffff067224 */ /* 0x000fce00078e000e */
[----:B------:R-:W-:Y:S05]  /*17b10*/  WARPSYNC.COLLECTIVE R15, `(.L_x_1688) ;  /* 0x000000000f087348 */ /* 0x000fea0003c00000 */
[----:B------:R0:W1:Y:S02]  /*17b20*/  SHFL.IDX P6, R14, R13, R12, R11 ;  /* 0x0000000c0d0e7389 */ /* 0x00006400000c000b */
[----:B01----:R-:W-:Y:S01]  /*17b30*/  ENDCOLLECTIVE ;  /* 0x000000000000791b */ /* 0x003fe20003800000 */
.L_x_1688:
        /* <DEDUP_REMOVED lines=20> */
.L_x_1689:
[----:B------:R-:W-:Y:S02]  /*17c80*/  IMAD.MOV.U32 R13, RZ, RZ, R4 ;  /* 0x000000ffff0d7224 */ /* 0x000fe400078e0004 */
[----:B------:R-:W-:-:S07]  /*17c90*/  IMAD.MOV.U32 R6, RZ, RZ, R14 ;  /* 0x000000ffff067224 */ /* 0x000fce00078e000e */
[----:B------:R-:W-:Y:S05]  /*17ca0*/  WARPSYNC.COLLECTIVE R15, `(.L_x_1690) ;  /* 0x000000000f087348 */ /* 0x000fea0003c00000 */
[----:B------:R0:W1:Y:S02]  /*17cb0*/  SHFL.IDX P6, R14, R13, R12, R11 ;  /* 0x0000000c0d0e7389 */ /* 0x00006400000c000b */
[----:B01----:R-:W-:Y:S01]  /*17cc0*/  ENDCOLLECTIVE ;  /* 0x000000000000791b */ /* 0x003fe20003800000 */
.L_x_1690:
        /* <DEDUP_REMOVED lines=20> */
.L_x_1691:
[----:B------:R-:W-:Y:S02]  /*17e10*/  IMAD.MOV.U32 R13, RZ, RZ, R4 ;  /* 0x000000ffff0d7224 */ /* 0x000fe400078e0004 */
[----:B------:R-:W-:-:S07]  /*17e20*/  IMAD.MOV.U32 R5, RZ, RZ, R14 ;  /* 0x000000ffff057224 */ /* 0x000fce00078e000e */
[----:B------:R-:W-:Y:S05]  /*17e30*/  WARPSYNC.COLLECTIVE R15, `(.L_x_1692) ;  /* 0x000000000f087348 */ /* 0x000fea0003c00000 */
[----:B------:R0:W1:Y:S02]  /*17e40*/  SHFL.IDX P6, R14, R13, R12, R11 ;  /* 0x0000000c0d0e7389 */ /* 0x00006400000c000b */
[----:B01----:R-:W-:Y:S01]  /*17e50*/  ENDCOLLECTIVE ;  /* 0x000000000000791b */ /* 0x003fe20003800000 */
.L_x_1692:
        /* <DEDUP_REMOVED lines=19> */
.L_x_1693:
[----:B------:R-:W-:Y:S02]  /*17f90*/  IMAD.MOV.U32 R13, RZ, RZ, R4 ;  /* 0x000000ffff0d7224 */ /* 0x000fe400078e0004 */
[----:B------:R-:W-:-:S07]  /*17fa0*/  IMAD.MOV.U32 R5, RZ, RZ, R14 ;  /* 0x000000ffff057224 */ /* 0x000fce00078e000e */
[----:B------:R-:W-:Y:S05]  /*17fb0*/  WARPSYNC.COLLECTIVE R15, `(.L_x_1694) ;  /* 0x000000000f087348 */ /* 0x000fea0003c00000 */
[----:B------:R0:W1:Y:S02]  /*17fc0*/  SHFL.IDX P6, R14, R13, R12, R11 ;  /* 0x0000000c0d0e7389 */ /* 0x00006400000c000b */
[----:B01----:R-:W-:Y:S01]  /*17fd0*/  ENDCOLLECTIVE ;  /* 0x000000000000791b */ /* 0x003fe20003800000 */
.L_x_1694:
[----:B------:R-:W-:Y:S01]  /*17fe0*/  IMAD.MOV.U32 R3, RZ, RZ, R14 ;  /* 0x000000ffff037224 */ /* 0x000fe200078e000e */
[----:B------:R-:W-:Y:S06]  /*17ff0*/  BRA `(.L_x_1695) ;  /* 0xffffffa800287947 */ /* 0x000fec000383ffff */
.L_x_1570:
[----:B0-----:R-:W2:Y:S02]  /*18000*/  LDL R2, [R1] ;  /* 0x0000000001027983 */ /* 0x001ea40000100800 */
[----:B--2---:R0:W1:Y:S02]  /*18010*/  SYNCS.PHASECHK.TRANS64.TRYWAIT P0, [R2+URZ+0x30820], R0 ;  /* 0x03082000020075a7 */ /* 0x004064000800017f */
[----:B-1----:R-:W-:Y:S05]  /*18020*/  @!P0 NANOSLEEP.SYNCS 0x989680 ;  /* 0x009896800000895d */ /* 0x002fea0003900000 */
[----:B------:R-:W1:Y:S02]  /*18030*/  @!P0 SYNCS.PHASECHK.TRANS64 P0, [R2+URZ+0x30820], R0 ;  /* 0x03082000020085a7 */ /* 0x000e64000800007f */
[----:B-1----:R-:W-:Y:S05]  /*18040*/  @!P0 BRA `(.L_x_1570) ;  /* 0xfffffffc00ec8947 */ /* 0x002fea000383ffff */
[----:B------:R-:W-:Y:S05]  /*18050*/  BRA `(.L_x_1696) ;  /* 0xffffffa800a87947 */ /* 0x000fea000383ffff */
.L_x_1579:
[----:B-1----:R1:W2:Y:S02]  /*18060*/  SYNCS.PHASECHK.TRANS64.TRYWAIT P0, [R3+URZ+0x30840], R2 ;  /* 0x03084002030075a7 */ /* 0x0022a4000800017f */
[----:B--2---:R-:W-:Y:S05]  /*18070*/  @!P0 NANOSLEEP.SYNCS 0x989680 ;  /* 0x009896800000895d */ /* 0x004fea0003900000 */
[----:B------:R-:W2:Y:S02]  /*18080*/  @!P0 SYNCS.PHASECHK.TRANS64 P0, [R3+URZ+0x30840], R2 ;  /* 0x03084002030085a7 */ /* 0x000ea4000800007f */
[----:B--2---:R-:W-:Y:S05]  /*18090*/  @!P0 BRA `(.L_x_1579) ;  /* 0xfffffffc00f08947 */ /* 0x004fea000383ffff */
[----:B------:R-:W-:Y:S05]  /*180a0*/  BRA `(.L_x_1697) ;  /* 0xffffffac00787947 */ /* 0x000fea000383ffff */
.L_x_1587:
[----:B0-----:R0:W1:Y:S02]  /*180b0*/  SYNCS.PHASECHK.TRANS64.TRYWAIT P0, [R3+URZ+0x60], R2 ;  /* 0x00006002030075a7 */ /* 0x001064000800017f */
[----:B-1----:R-:W-:Y:S05]  /*180c0*/  @!P0 NANOSLEEP.SYNCS 0x989680 ;  /* 0x009896800000895d */ /* 0x002fea0003900000 */
[----:B------:R-:W1:Y:S02]  /*180d0*/  @!P0 SYNCS.PHASECHK.TRANS64 P0, [R3+URZ+0x60], R2 ;  /* 0x00006002030085a7 */ /* 0x000e64000800007f */
[----:B-1----:R-:W-:Y:S05]  /*180e0*/  @!P0 BRA `(.L_x_1587) ;  /* 0xfffffffc00f08947 */ /* 0x002fea000383ffff */
[----:B------:R-:W-:Y:S05]  /*180f0*/  BRA `(.L_x_1698) ;  /* 0xffffffb000d47947 */ /* 0x000fea000383ffff */
.L_x_1598:
[----:B-1----:R1:W2:Y:S02]  /*18100*/  SYNCS.PHASECHK.TRANS64.TRYWAIT P0, [R3+URZ+0x30840], R2 ;  /* 0x03084002030075a7 */ /* 0x0022a4000800017f */
[----:B--2---:R-:W-:Y:S05]  /*18110*/  @!P0 NANOSLEEP.SYNCS 0x989680 ;  /* 0x009896800000895d */ /* 0x004fea0003900000 */
[----:B------:R-:W2:Y:S02]  /*18120*/  @!P0 SYNCS.PHASECHK.TRANS64 P0, [R3+URZ+0x30840], R2 ;  /* 0x03084002030085a7 */ /* 0x000ea4000800007f */
[----:B--2---:R-:W-:Y:S05]  /*18130*/  @!P0 BRA `(.L_x_1598) ;  /* 0xfffffffc00f08947 */ /* 0x004fea000383ffff */
[----:B------:R-:W-:Y:S05]  /*18140*/  BRA `(.L_x_1699) ;  /* 0xffffffb800fc7947 */ /* 0x000fea000383ffff */
.L_x_1606:
[----:B0-----:R0:W1:Y:S02]  /*18150*/  SYNCS.PHASECHK.TRANS64.TRYWAIT P0, [R2+URZ+0x60], R3 ;  /* 0x00006003020075a7 */ /* 0x001064000800017f */
[----:B-1----:R-:W-:Y:S05]  /*18160*/  @!P0 NANOSLEEP.SYNCS 0x989680 ;  /* 0x009896800000895d */ /* 0x002fea0003900000 */
[----:B------:R-:W1:Y:S02]  /*18170*/  @!P0 SYNCS.PHASECHK.TRANS64 P0, [R2+URZ+0x60], R3 ;  /* 0x00006003020085a7 */ /* 0x000e64000800007f */
[----:B-1----:R-:W-:Y:S05]  /*18180*/  @!P0 BRA `(.L_x_1606) ;  /* 0xfffffffc00f08947 */ /* 0x002fea000383ffff */
[----:B------:R-:W-:Y:S05]  /*18190*/  BRA `(.L_x_1700) ;  /* 0xffffffc000587947 */ /* 0x000fea000383ffff */
.L_x_1617:
[----:B---3--:R3:W4:Y:S02]  /*181a0*/  SYNCS.PHASECHK.TRANS64.TRYWAIT P0, [R2+URZ+0x30840], R3 ;  /* 0x03084003020075a7 */ /* 0x008724000800017f */
[----:B----4-:R-:W-:Y:S05]  /*181b0*/  @!P0 NANOSLEEP.SYNCS 0x989680 ;  /* 0x009896800000895d */ /* 0x010fea0003900000 */
[----:B------:R-:W4:Y:S02]  /*181c0*/  @!P0 SYNCS.PHASECHK.TRANS64 P0, [R2+URZ+0x30840], R3 ;  /* 0x03084003020085a7 */ /* 0x000f24000800007f */
[----:B----4-:R-:W-:Y:S05]  /*181d0*/  @!P0 BRA `(.L_x_1617) ;  /* 0xfffffffc00f08947 */ /* 0x010fea000383ffff */
[----:B------:R-:W-:Y:S05]  /*181e0*/  BRA `(.L_x_1701) ;  /* 0xffffffc800447947 */ /* 0x000fea000383ffff */
.L_x_1625:
[----:B0-----:R0:W1:Y:S02]  /*181f0*/  SYNCS.PHASECHK.TRANS64.TRYWAIT P0, [R2+URZ+0x60], R5 ;  /* 0x00006005020075a7 */ /* 0x001064000800017f */
[----:B-1----:R-:W-:Y:S05]  /*18200*/  @!P0 NANOSLEEP.SYNCS 0x989680 ;  /* 0x009896800000895d */ /* 0x002fea0003900000 */
[----:B------:R-:W1:Y:S02]  /*18210*/  @!P0 SYNCS.PHASECHK.TRANS64 P0, [R2+URZ+0x60], R5 ;  /* 0x00006005020085a7 */ /* 0x000e64000800007f */
[----:B-1----:R-:W-:Y:S05]  /*18220*/  @!P0 BRA `(.L_x_1625) ;  /* 0xfffffffc00f08947 */ /* 0x002fea000383ffff */
[----:B------:R-:W-:Y:S05]  /*18230*/  BRA `(.L_x_1702) ;  /* 0xffffffcc00a07947 */ /* 0x000fea000383ffff */
.L_x_1638:
[----:B---3--:R3:W4:Y:S02]  /*18240*/  SYNCS.PHASECHK.TRANS64.TRYWAIT P0, [R0+URZ+0x30860], R2 ;  /* 0x03086002000075a7 */ /* 0x008724000800017f */
[----:B----4-:R-:W-:Y:S05]  /*18250*/  @!P0 NANOSLEEP.SYNCS 0x989680 ;  /* 0x009896800000895d */ /* 0x010fea0003900000 */
[----:B------:R-:W4:Y:S02]  /*18260*/  @!P0 SYNCS.PHASECHK.TRANS64 P0, [R0+URZ+0x30860], R2 ;  /* 0x03086002000085a7 */ /* 0x000f24000800007f */
[----:B----4-:R-:W-:Y:S05]  /*18270*/  @!P0 BRA `(.L_x_1638) ;  /* 0xfffffffc00f08947 */ /* 0x010fea000383ffff */
[----:B------:R-:W-:Y:S05]  /*18280*/  BRA `(.L_x_1703) ;  /* 0xffffffd400707947 */ /* 0x000fea000383ffff */
.L_x_1647:
[----:B------:R-:W-:Y:S01]  /*18290*/  BSSY B0, `(.L_x_1704) ;  /* 0x0000008000007945 */ /* 0x000fe20003800000 */
[----:B------:R-:W-:Y:S02]  /*182a0*/  IMAD.MOV.U32 R13, RZ, RZ, R16 ;  /* 0x000000ffff0d7224 */ /* 0x000fe400078e0010 */
[----:B-1----:R-:W-:Y:S02]  /*182b0*/  IMAD.MOV.U32 R12, RZ, RZ, RZ ;  /* 0x000000ffff0c7224 */ /* 0x002fe400078e00ff */
[----:B------:R-:W-:Y:S02]  /*182c0*/  IMAD.MOV.U32 R11, RZ, RZ, 0x1f ;  /* 0x0000001fff0b7424 */ /* 0x000fe400078e00ff */
[----:B------:R-:W-:-:S07]  /*182d0*/  IMAD.MOV.U32 R15, RZ, RZ, -0x1 ;  /* 0xffffffffff0f7424 */ /* 0x000fce00078e00ff */
[----:B0-2---:R-:W-:Y:S05]  /*182e0*/  WARPSYNC.COLLECTIVE R15, `(.L_x_1705) ;  /* 0x000000000f087348 */ /* 0x005fea0003c00000 */
[----:B------:R1:W3:Y:S02]  /*182f0*/  SHFL.IDX P6, R14, R13, R12, R11 ;  /* 0x0000000c0d0e7389 */ /* 0x0002e400000c000b */
[----:B0123--:R-:W-:Y:S01]  /*18300*/  ENDCOLLECTIVE ;  /* 0x000000000000791b */ /* 0x00ffe20003800000 */
.L_x_1705:
[----:B------:R-:W-:Y:S05]  /*18310*/  BSYNC B0 ;  /* 0x0000000000007941 */ /* 0x000fea0003800000 */
.L_x_1704:
        /* <DEDUP_REMOVED lines=9> */
.L_x_1706:
        /* <DEDUP_REMOVED lines=19> */
.L_x_1707:
        /* <DEDUP_REMOVED lines=8> */
.L_x_1708:
        /* <DEDUP_REMOVED lines=8> */
.L_x_1709:
        /* <DEDUP_REMOVED lines=8> */
.L_x_1710:
        /* <DEDUP_REMOVED lines=8> */
.L_x_1711:
        /* <DEDUP_REMOVED lines=9> */
.L_x_1712:
[----:B------:R-:W-:Y:S01]  /*18770*/  IMAD.MOV.U32 R16, RZ, RZ, R14 ;  /* 0x000000ffff107224 */ /* 0x000fe200078e000e */
[----:B------:R-:W-:Y:S06]  /*18780*/  BRA `(.L_x_1713) ;  /* 0xffffffd800647947 */ /* 0x000fec000383ffff */
.L_x_1652:
[----:B------:R-:W-:Y:S01]  /*18790*/  BSSY B0, `(.L_x_1714) ;  /* 0x0000008000007945 */ /* 0x000fe20003800000 */
[----:B-----5:R-:W-:Y:S02]  /*187a0*/  IMAD.MOV.U32 R13, RZ, RZ, R2 ;  /* 0x000000ffff0d7224 */ /* 0x020fe400078e0002 */
[----:B-1----:R-:W-:Y:S02]  /*187b0*/  IMAD.MOV.U32 R12, RZ, RZ, 0x1 ;  /* 0x00000001ff0c7424 */ /* 0x002fe400078e00ff */
[----:B------:R-:W-:Y:S02]  /*187c0*/  IMAD.MOV.U32 R11, RZ, RZ, RZ ;  /* 0x000000ffff0b7224 */ /* 0x000fe400078e00ff */
[----:B------:R-:W-:-:S07]  /*187d0*/  IMAD.MOV.U32 R15, RZ, RZ, -0x1 ;  /* 0xffffffffff0f7424 */ /* 0x000fce00078e00ff */
[----:B0-23--:R-:W-:Y:S05]  /*187e0*/  WARPSYNC.COLLECTIVE R15, `(.L_x_1715) ;  /* 0x000000000f087348 */ /* 0x00dfea0003c00000 */
[----:B------:R1:W4:Y:S02]  /*187f0*/  SHFL.UP P6, R14, R13, R12, R11 ;  /* 0x0400000c0d0e7389 */ /* 0x00032400000c000b */
[----:B01234-:R-:W-:Y:S01]  /*18800*/  ENDCOLLECTIVE ;  /* 0x000000000000791b */ /* 0x01ffe20003800000 */
.L_x_1715:
[----:B------:R-:W-:Y:S05]  /*18810*/  BSYNC B0 ;  /* 0x0000000000007941 */ /* 0x000fea0003800000 */
.L_x_1714:
[----:B------:R-:W-:Y:S01]  /*18820*/  SEL R3, R14, RZ, P1 ;  /* 0x000000ff0e037207 */ /* 0x000fe20000800000 */
[----:B------:R-:W-:Y:S02]  /*18830*/  IMAD.MOV.U32 R12, RZ, RZ, 0x2 ;  /* 0x00000002ff0c7424 */ /* 0x000fe400078e00ff */
[----:B------:R-:W-:Y:S02]  /*18840*/  IMAD.MOV.U32 R11, RZ, RZ, RZ ;  /* 0x000000ffff0b7224 */ /* 0x000fe400078e00ff */
[----:B------:R-:W-:Y:S02]  /*18850*/  IMAD.IADD R3, R2, 0x1, R3 ;  /* 0x0000000102037824 */ /* 0x000fe400078e0203 */
[----:B------:R-:W-:Y:S02]  /*18860*/  IMAD.MOV.U32 R15, RZ, RZ, -0x1 ;  /* 0xffffffffff0f7424 */ /* 0x000fe400078e00ff */
[----:B------:R-:W-:-:S07]  /*18870*/  IMAD.MOV.U32 R13, RZ, RZ, R3 ;  /* 0x000000ffff0d7224 */ /* 0x000fce00078e0003 */
[----:B------:R-:W-:Y:S05]  /*18880*/  WARPSYNC.COLLECTIVE R15, `(.L_x_1716) ;  /* 0x000000000f087348 */ /* 0x000fea0003c00000 */
[----:B------:R0:W1:Y:S02]  /*18890*/  SHFL.UP P6, R14, R13, R12, R11 ;  /* 0x0400000c0d0e7389 */ /* 0x00006400000c000b */
[----:B01----:R-:W-:Y:S01]  /*188a0*/  ENDCOLLECTIVE ;  /* 0x000000000000791b */ /* 0x003fe20003800000 */
.L_x_1716:
        /* <DEDUP_REMOVED lines=8> */
.L_x_1717:
        /* <DEDUP_REMOVED lines=8> */
.L_x_1718:
        /* <DEDUP_REMOVED lines=8> */
.L_x_1719:
        /* <DEDUP_REMOVED lines=9> */
.L_x_1720:
[----:B------:R-:W-:Y:S01]  /*18ac0*/  IMAD.MOV.U32 R16, RZ, RZ, R14 ;  /* 0x000000ffff107224 */ /* 0x000fe200078e000e */
[----:B------:R-:W-:Y:S06]  /*18ad0*/  BRA `(.L_x_1721) ;  /* 0xffffffd800307947 */ /* 0x000fec000383ffff */
.L_x_1654:
[----:B------:R-:W-:Y:S01]  /*18ae0*/  BSSY B0, `(.L_x_1722) ;  /* 0x0000006000007945 */ /* 0x000fe20003800000 */
[----:B------:R-:W-:Y:S01]  /*18af0*/  PLOP3.LUT P6, PT, P6, PT, PT, 0x8, 0x0 ;  /* 0x000000000000781c */ /* 0x000fe200037ce170 */
[----:B------:R-:W-:-:S12]  /*18b00*/  IMAD.MOV.U32 R15, RZ, RZ, -0x1 ;  /* 0xffffffffff0f7424 */ /* 0x000fd800078e00ff */
[----:B0123--:R-:W-:Y:S05]  /*18b10*/  WARPSYNC.COLLECTIVE R15, `(.L_x_1723) ;  /* 0x000000000f087348 */ /* 0x00ffea0003c00000 */
[----:B------:R-:W-:Y:S01]  /*18b20*/  VOTE.ANY R14, PT, P6 ;  /* 0x00000000000e7806 */ /* 0x000fe200030e0100 */
[----:B0123--:R-:W-:Y:S06]  /*18b30*/  ENDCOLLECTIVE ;  /* 0x000000000000791b */ /* 0x00ffec0003800000 */
.L_x_1723:
[----:B------:R-:W-:Y:S05]  /*18b40*/  BSYNC B0 ;  /* 0x0000000000007941 */ /* 0x000fea0003800000 */
.L_x_1722:
        /* <DEDUP_REMOVED lines=9> */
.L_x_1724:
[----:B------:R-:W-:Y:S01]  /*18be0*/  IMAD.MOV.U32 R17, RZ, RZ, R14 ;  /* 0x000000ffff117224 */ /* 0x000fe200078e000e */
[----:B------:R-:W-:Y:S06]  /*18bf0*/  BRA `(.L_x_1725) ;  /* 0xffffffd800207947 */ /* 0x000fec000383ffff */
.L_x_1656:
[----:B------:R-:W-:Y:S01]  /*18c00*/  BSSY B0, `(.L_x_1726) ;  /* 0x0000007000007945 */ /* 0x000fe20003800000 */
[----:B------:R-:W-:Y:S02]  /*18c10*/  IMAD.MOV.U32 R13, RZ, RZ, R3 ;  /* 0x000000ffff0d7224 */ /* 0x000fe400078e0003 */
[----:B------:R-:W-:Y:S02]  /*18c20*/  IMAD.MOV.U32 R11, RZ, RZ, 0x1f ;  /* 0x0000001fff0b7424 */ /* 0x000fe400078e00ff */
[----:B------:R-:W-:-:S07]  /*18c30*/  IMAD.MOV.U32 R15, RZ, RZ, -0x1 ;  /* 0xffffffffff0f7424 */ /* 0x000fce00078e00ff */
[----:B0-234-:R-:W-:Y:S05]  /*18c40*/  WARPSYNC.COLLECTIVE R15, `(.L_x_1727) ;  /* 0x000000000f087348 */ /* 0x01dfea0003c00000 */
[----:B------:R1:W0:Y:S02]  /*18c50*/  SHFL.IDX P6, R14, R13, R12, R11 ;  /* 0x0000000c0d0e7389 */ /* 0x00022400000c000b */
[----:B01234-:R-:W-:Y:S01]  /*18c60*/  ENDCOLLECTIVE ;  /* 0x000000000000791b */ /* 0x01ffe20003800000 */
.L_x_1727:
[----:B------:R-:W-:Y:S05]  /*18c70*/  BSYNC B0 ;  /* 0x0000000000007941 */ /* 0x000fea0003800000 */
.L_x_1726:
[----:B------:R-:W-:Y:S01]  /*18c80*/  IMAD.MOV.U32 R3, RZ, RZ, R14 ;  /* 0x000000ffff037224 */ /* 0x000fe200078e000e */
[----:B------:R-:W-:Y:S06]  /*18c90*/  BRA `(.L_x_1728) ;  /* 0xffffffd800147947 */ /* 0x000fec000383ffff */
.L_x_1660:
[----:B0-----:R0:W3:Y:S02]  /*18ca0*/  SYNCS.PHASECHK.TRANS64.TRYWAIT P0, [R0+URZ+0x30820], R3 ;  /* 0x03082003000075a7 */ /* 0x0010e4000800017f */
[----:B---3--:R-:W-:Y:S05]  /*18cb0*/  @!P0 NANOSLEEP.SYNCS 0x989680 ;  /* 0x009896800000895d */ /* 0x008fea0003900000 */
[----:B------:R-:W3:Y:S02]  /*18cc0*/  @!P0 SYNCS.PHASECHK.TRANS64 P0, [R0+URZ+0x30820], R3 ;  /* 0x03082003000085a7 */ /* 0x000ee4000800007f */
[----:B---3--:R-:W-:Y:S05]  /*18cd0*/  @!P0 BRA `(.L_x_1660) ;  /* 0xfffffffc00f08947 */ /* 0x008fea000383ffff */
[----:B------:R-:W-:Y:S05]  /*18ce0*/  BRA `(.L_x_1729) ;  /* 0xffffffdc009c7947 */ /* 0x000fea000383ffff */
.L_x_1661:
[----:B------:R-:W3:Y:S01]  /*18cf0*/  S2R R2, SR_TID.X ;  /* 0x0000000000027919 */ /* 0x000ee20000002100 */
[----:B------:R-:W-:Y:S01]  /*18d00*/  BSSY B0, `(.L_x_1730) ;  /* 0x000000a000007945 */ /* 0x000fe20003800000 */
[----:B-1----:R-:W-:Y:S02]  /*18d10*/  IMAD.MOV.U32 R12, RZ, RZ, RZ ;  /* 0x000000ffff0c7224 */ /* 0x002fe400078e00ff */
[----:B------:R-:W-:Y:S02]  /*18d20*/  IMAD.MOV.U32 R11, RZ, RZ, 0x1f ;  /* 0x0000001fff0b7424 */ /* 0x000fe400078e00ff */
[----:B------:R-:W-:Y:S01]  /*18d30*/  IMAD.MOV.U32 R15, RZ, RZ, -0x1 ;  /* 0xffffffffff0f7424 */ /* 0x000fe200078e00ff */
[----:B---3--:R-:W-:-:S04]  /*18d40*/  SHF.R.U32.HI R2, RZ, 0x5, R2 ;  /* 0x00000005ff027819 */ /* 0x008fc80000011602 */
[----:B------:R-:W-:-:S05]  /*18d50*/  LOP3.LUT R2, R2, 0x3, RZ, 0xc0, !PT ;  /* 0x0000000302027812 */ /* 0x000fca00078ec0ff */
[----:B------:R-:W-:-:S07]  /*18d60*/  IMAD.MOV.U32 R13, RZ, RZ, R2 ;  /* 0x000000ffff0d7224 */ /* 0x000fce00078e0002 */
[----:B0-2---:R-:W-:Y:S05]  /*18d70*/  WARPSYNC.COLLECTIVE R15, `(.L_x_1731) ;  /* 0x000000000f087348 */ /* 0x005fea0003c00000 */
[----:B------:R1:W3:Y:S02]  /*18d80*/  SHFL.IDX P6, R14, R13, R12, R11 ;  /* 0x0000000c0d0e7389 */ /* 0x0002e400000c000b */
[----:B0123--:R-:W-:Y:S01]  /*18d90*/  ENDCOLLECTIVE ;  /* 0x000000000000791b */ /* 0x00ffe20003800000 */
.L_x_1731:
[----:B------:R-:W-:Y:S05]  /*18da0*/  BSYNC B0 ;  /* 0x0000000000007941 */ /* 0x000fea0003800000 */
.L_x_1730:
[----:B------:R-:W-:Y:S05]  /*18db0*/  BRA `(.L_x_1732) ;  /* 0xffffffdc00847947 */ /* 0x000fea000383ffff */
.L_x_1664:
[----:B------:R-:W-:Y:S01]  /*18dc0*/  BSSY B1, `(.L_x_1733) ;  /* 0x0000006000017945 */ /* 0x000fe20003800000 */
[----:B------:R-:W-:-:S07]  /*18dd0*/  IMAD.MOV.U32 R15, RZ, RZ, -0x1 ;  /* 0xffffffffff0f7424 */ /* 0x000fce00078e00ff */
[----:B0123--:R-:W-:Y:S05]  /*18de0*/  WARPSYNC.COLLECTIVE R15, `(.L_x_1734) ;  /* 0x000000000f0c7348 */ /* 0x00ffea0003c00000 */
[----:B------:R-:W-:Y:S02]  /*18df0*/  ELECT P6, UR62, PT ;  /* 0x00000000003e782f */ /* 0x000fe400038c0000 */
[----:B------:R-:W-:Y:S01]  /*18e00*/  MOV R14, UR62 ;  /* 0x0000003e000e7c02 */ /* 0x000fe20008000f00 */
[----:B0123--:R-:W-:Y:S10]  /*18e10*/  ENDCOLLECTIVE ;  /* 0x000000000000791b */ /* 0x00fff40003800000 */
.L_x_1734:
[----:B------:R-:W-:Y:S05]  /*18e20*/  BSYNC B1 ;  /* 0x0000000000017941 */ /* 0x000fea0003800000 */
.L_x_1733:
[----:B------:R-:W-:Y:S05]  /*18e30*/  BRA `(.L_x_1735) ;  /* 0xffffffdc007c7947 */ /* 0x000fea000383ffff */
.L_x_1666:
[----:B0-----:R0:W2:Y:S02]  /*18e40*/  SYNCS.PHASECHK.TRANS64.TRYWAIT P0, [R6+URZ], R5 ;  /* 0x00000005060075a7 */ /* 0x0010a4000800017f */
[----:B--2---:R-:W-:Y:S05]  /*18e50*/  @!P0 NANOSLEEP.SYNCS 0x989680 ;  /* 0x009896800000895d */ /* 0x004fea0003900000 */
[----:B------:R-:W2:Y:S02]  /*18e60*/  @!P0 SYNCS.PHASECHK.TRANS64 P0, [R6+URZ], R5 ;  /* 0x00000005060085a7 */ /* 0x000ea4000800007f */
[----:B--2---:R-:W-:Y:S05]  /*18e70*/  @!P0 BRA `(.L_x_1666) ;  /* 0xfffffffc00f08947 */ /* 0x004fea000383ffff */
[----:B------:R-:W-:Y:S05]  /*18e80*/  BRA `(.L_x_1736) ;  /* 0xffffffdc00c07947 */ /* 0x000fea000383ffff */
.L_x_1667:
[----:B--2---:R2:W3:Y:S02]  /*18e90*/  SYNCS.PHASECHK.TRANS64.TRYWAIT P0, [R7+URZ], R2 ;  /* 0x00000002070075a7 */ /* 0x0044e4000800017f */
[----:B---3--:R-:W-:Y:S05]  /*18ea0*/  @!P0 NANOSLEEP.SYNCS 0x989680 ;  /* 0x009896800000895d */ /* 0x008fea0003900000 */
[----:B------:R-:W3:Y:S02]  /*18eb0*/  @!P0 SYNCS.PHASECHK.TRANS64 P0, [R7+URZ], R2 ;  /* 0x00000002070085a7 */ /* 0x000ee4000800007f */
[----:B---3--:R-:W-:Y:S05]  /*18ec0*/  @!P0 BRA `(.L_x_1667) ;  /* 0xfffffffc00f08947 */ /* 0x008fea000383ffff */
[----:B------:R-:W-:Y:S05]  /*18ed0*/  BRA `(.L_x_1737) ;  /* 0xffffffdc00b47947 */ /* 0x000fea000383ffff */
.L_x_1669:
[----:B---3--:R3:W4:Y:S02]  /*18ee0*/  SYNCS.PHASECHK.TRANS64.TRYWAIT P0, [R4+URZ], R5 ;  /* 0x00000005040075a7 */ /* 0x008724000800017f */
[----:B----4-:R-:W-:Y:S05]  /*18ef0*/  @!P0 NANOSLEEP.SYNCS 0x989680 ;  /* 0x009896800000895d */ /* 0x010fea0003900000 */
[----:B------:R-:W4:Y:S02]  /*18f00*/  @!P0 SYNCS.PHASECHK.TRANS64 P0, [R4+URZ], R5 ;  /* 0x00000005040085a7 */ /* 0x000f24000800007f */
[----:B----4-:R-:W-:Y:S05]  /*18f10*/  @!P0 BRA `(.L_x_1669) ;  /* 0xfffffffc00f08947 */ /* 0x010fea000383ffff */
[----:B------:R-:W-:Y:S05]  /*18f20*/  BRA `(.L_x_1738) ;  /* 0xffffffdc00bc7947 */ /* 0x000fea000383ffff */
.L_x_1739:
        /* <DEDUP_REMOVED lines=13> */
.L_x_15298:


//--------------------- .text._ZN7cutlass13device_kernelIN5flash11enable_sm90INS1_16FlashAttnFwdSm90INS1_25CollectiveMainloopFwdSm90ILi2EN4cute5tupleIJNS5_1CILi1EEES8_S8_EEENS6_IJNS7_ILi128EEENS7_ILi64EEENS7_ILi256EEEEEELi256ENS_6half_tEfNS_4arch4Sm90ELb0ELb1ELb0ELb1ELb0ELb1ELb0ELb1ELb1ELb1ELb0ELb0EEENS1_21CollectiveEpilogueFwdINS6_IJSA_SC_SB_EEES9_SE_SG_Li256ELb1ELb1ELb0ELb0EEENS1_36VarlenDynamicPersistentTileSchedulerILi128ELi64ELi256ELi128ELb0ELb1ELb1ELb1ELb0ELb1EEEEEEEEEvNT_6ParamsE --------------------------
	.section	.text._ZN7cutlass13device_kernelIN5flash11enable_sm90INS1_16FlashAttnFwdSm90INS1_25CollectiveMainloopFwdSm90ILi2EN4cute5tupleIJNS5_1CILi1EEES8_S8_EEENS6_IJNS7_ILi128EEENS7_ILi64EEENS7_ILi256EEEEEELi256ENS_6half_tEfNS_4arch4Sm90ELb0ELb1ELb0ELb1ELb0ELb1ELb0ELb1ELb1ELb1ELb0ELb0EEENS1_21CollectiveEpilogueFwdINS6_IJSA_SC_SB_EEES9_SE_SG_Li256ELb1ELb1ELb0ELb0EEENS1_36VarlenDynamicPersistentTileSchedulerILi128ELi64ELi256ELi128ELb0ELb1ELb1ELb1ELb0ELb1EEEEEEEEEvNT_6ParamsE,"ax",@progbits
	.align	128
.text._ZN7cutlass13device_kernelIN5flash11enable_sm90INS1_16FlashAttnFwdSm90INS1_25CollectiveMainloopFwdSm90ILi2EN4cute5tupleIJNS5_1CILi1EEES8_S8_EEENS6_IJNS7_ILi128EEENS7_ILi64EEENS7_ILi256EEEEEELi256ENS_6half_tEfNS_4arch4Sm90ELb0ELb1ELb0ELb1ELb0ELb1ELb0ELb1ELb1ELb1ELb0ELb0EEENS1_21CollectiveEpilogueFwdINS6_IJSA_SC_SB_EEES9_SE_SG_Li256ELb1ELb1ELb0ELb0EEENS1_36VarlenDynamicPersistentTileSchedulerILi128ELi64ELi256ELi128ELb0ELb1ELb1ELb1ELb0ELb1EEEEEEEEEvNT_6ParamsE:
        .type           _ZN7cutlass13device_kernelIN5flash11enable_sm90INS1_16FlashAttnFwdSm90INS1_25CollectiveMainloopFwdSm90ILi2EN4cute5tupleIJNS5_1CILi1EEES8_S8_EEENS6_IJNS7_ILi128EEENS7_ILi64EEENS7_ILi256EEEEEELi256ENS_6half_tEfNS_4arch4Sm90ELb0ELb1ELb0ELb1ELb0ELb1ELb0ELb1ELb1ELb1ELb0ELb0EEENS1_21CollectiveEpilogueFwdINS6_IJSA_SC_SB_EEES9_SE_SG_Li256ELb1ELb1ELb0ELb0EEENS1_36VarlenDynamicPersistentTileSchedulerILi128ELi64ELi256ELi128ELb0ELb1ELb1ELb1ELb0ELb1EEEEEEEEEvNT_6ParamsE,@function
        .size           _ZN7cutlass13device_kernelIN5flash11enable_sm90INS1_16FlashAttnFwdSm90INS1_25CollectiveMainloopFwdSm90ILi2EN4cute5tupleIJNS5_1CILi1EEES8_S8_EEENS6_IJNS7_ILi128EEENS7_ILi64EEENS7_ILi256EEEEEELi256ENS_6half_tEfNS_4arch4Sm90ELb0ELb1ELb0ELb1ELb0ELb1ELb0ELb1ELb1ELb1ELb0ELb0EEENS1_21CollectiveEpilogueFwdINS6_IJSA_SC_SB_EEES9_SE_SG_Li256ELb1ELb1ELb0ELb0EEENS1_36VarlenDynamicPersistentTileSchedulerILi128ELi64ELi256ELi128ELb0ELb1ELb1ELb1ELb0ELb1EEEEEEEEEvNT_6ParamsE,(.L_x_15299 - _ZN7cutlass13device_kernelIN5flash11enable_sm90INS1_16FlashAttnFwdSm90INS1_25CollectiveMainloopFwdSm90ILi2EN4cute5tupleIJNS5_1CILi1EEES8_S8_EEENS6_IJNS7_ILi128EEENS7_ILi64EEENS7_ILi256EEEEEELi256ENS_6half_tEfNS_4arch4Sm90ELb0ELb1ELb0ELb1ELb0ELb1ELb0ELb1ELb1ELb1ELb0ELb0EEENS1_21CollectiveEpilogueFwdINS6_IJSA_SC_SB_EEES9_SE_SG_Li256ELb1ELb1ELb0ELb0EEENS1_36VarlenDynamicPersistentTileSchedulerILi128ELi64ELi256ELi128ELb0ELb1ELb1ELb1ELb0ELb1EEEEEEEEEvNT_6ParamsE)
        .other          _ZN7cutlass13device_kernelIN5flash11enable_sm90INS1_16FlashAttnFwdSm90INS1_25CollectiveMainloopFwdSm90ILi2EN4cute5tupleIJNS5_1CILi1EEES8_S8_EEENS6_IJNS7_ILi128EEENS7_ILi64EEENS7_ILi256EEEEEELi256ENS_6half_tEfNS_4arch4Sm90ELb0ELb1ELb0ELb1ELb0ELb1ELb0ELb1ELb1ELb1ELb0ELb0EEENS1_21CollectiveEpilogueFwdINS6_IJSA_SC_SB_EEES9_SE_SG_Li256ELb1ELb1ELb0ELb0EEENS1_36VarlenDynamicPersistentTileSchedulerILi128ELi64ELi256ELi128ELb0ELb1ELb1ELb1ELb0ELb1EEEEEEEEEvNT_6ParamsE,@"STO_CUDA_ENTRY STV_DEFAULT"
_ZN7cutlass13device_kernelIN5flash11enable_sm90INS1_16FlashAttnFwdSm90INS1_25CollectiveMainloopFwdSm90ILi2EN4cute5tupleIJNS5_1CILi1EEES8_S8_EEENS6_IJNS7_ILi128EEENS7_ILi64EEENS7_ILi256EEEEEELi256ENS_6half_tEfNS_4arch4Sm90ELb0ELb1ELb0ELb1ELb0ELb1ELb0ELb1ELb1ELb1ELb0ELb0EEENS1_21CollectiveEpilogueFwdINS6_IJSA_SC_SB_EEES9_SE_SG_Li256ELb1ELb1ELb0ELb0EEENS1_36VarlenDynamicPersistentTileSchedulerILi128ELi64ELi256ELi128ELb0ELb1ELb1ELb1ELb0ELb1EEEEEEEEEvNT_6ParamsE:
[----:B------:R-:W0:Y:S02]  /*0000*/  LDC R1, c[0x0][0x28] ;  /* 0x00000a00ff017b82 */ /* 0x000e240000000800 */
[----:B0-----:R-:W-:Y:S01]  /*0010*/  VIADD R1, R1, 0xffffff38 ;  /* 0xffffff3801017836 */ /* 0x001fe20000000000 */
[----:B------:R-:W0:Y:S01]  /*0020*/  S2R R4, SR_TID.X ;  /* 0x0000000000047919 */ /* 0x000e220000002100 */
[----:B------:R-:W-:Y:S01]  /*0030*/  ELECT P0, URZ, PT ;  /* 0x00000000003f782f */ /* 0x000fe20003800000 */
[----:B------:R-:W-:Y:S01]  /*0040*/  BSSY B0, `(.L_x_1740) ;  /* 0x0000013000007945 */ /* 0x000fe20003800000 */
[----:B0-----:R-:W-:-:S05]  /*0050*/  SHF.R.U32.HI R0, RZ, 0x5, R4 ;  /* 0x00000005ff007819 */ /* 0x001fca0000011604 */
[----:B------:R-:W0:Y:S02]  /*0060*/  SHFL.IDX PT, R2, R0, RZ, 0x1f ;  /* 0x00001fff00027589 */ /* 0x000e2400000e0000 */
[----:B0-----:R-:W-:-:S13]  /*0070*/  ISETP.EQ.AND P0, PT, R2, RZ, P0 ;  /* 0x000000ff0200720c */ /* 0x001fda0000702270 */
        /* <DEDUP_REMOVED lines=15> */
.L_x_1741:
[----:B------:R-:W-:Y:S05]  /*0170*/  BSYNC B0 ;  /* 0x0000000000007941 */ /* 0x000fea0003800000 */
.L_x_1740:
[----:B------:R-:W-:Y:S01]  /*0180*/  VOTEU.ANY UP0, P0 ;  /* 0x00000000003f7886 */ /* 0x000fe20000000100 */
[----:B------:R-:W0:Y:S01]  /*0190*/  SHFL.IDX PT, R2, R0, RZ, 0x1f ;  /* 0x00001fff00027589 */ /* 0x000e2200000e0000 */
[----:B------:R-:W-:Y:S01]  /*01a0*/  UMOV UR4, 0x80 ;  /* 0x0000008000047882 */ /* 0x000fe20000000000 */
[----:B------:R-:W-:Y:S01]  /*01b0*/  UMOV UR7, 0x100 ;  /* 0x0000010000077882 */ /* 0x000fe20000000000 */
[----:B------:R-:W-:Y:S01]  /*01c0*/  VOTEU.ANY UP1, P0 ;  /* 0x00000000003f7886 */ /* 0x000fe20000020100 */
[----:B------:R-:W1:Y:S01]  /*01d0*/  @UP0 S2UR UR8, SR_CgaCtaId ;  /* 0x00000000000809c3 */ /* 0x000e620000008800 */
[----:B------:R-:W-:Y:S01]  /*01e0*/  @UP0 UMOV UR6, 0x400 ;  /* 0x0000040000060882 */ /* 0x000fe20000000000 */
[----:B------:R-:W-:-:S04]  /*01f0*/  @UP0 UIADD3 UR4, -UR4, 0x100000, URZ ;  /* 0x0010000004040890 */ /* 0x000fc8000fffe13f */
[----:B------:R-:W-:Y:S02]  /*0200*/  @UP0 USHF.L.U32 UR5, UR4, 0xb, URZ ;  /* 0x0000000b04050899 */ /* 0x000fe4000800063f */
[----:B------:R-:W-:Y:S01]  /*0210*/  @UP0 USHF.L.U32 UR4, UR4, 0x1, URZ ;  /* 0x0000000104040899 */ /* 0x000fe2000800063f */
[----:B0-----:R-:W-:Y:S02]  /*0220*/  ISETP.NE.AND P1, PT, R2, RZ, PT ;  /* 0x000000ff0200720c */ /* 0x001fe40003f25270 */
[----:B------:R-:W-:Y:S01]  /*0230*/  SHF.R.U32.HI R2, RZ, 0x7, R4 ;  /* 0x00000007ff027819 */ /* 0x000fe20000011604 */
[----:B-1----:R-:W-:Y:S02]  /*0240*/  @UP0 ULEA UR8, UR8, UR6, 0x18 ;  /* 0x0000000608080291 */ /* 0x002fe4000f8ec03f */
[----:B------:R-:W-:-:S04]  /*0250*/  @UP0 UIADD3 UR6, -UR7, 0x100000, URZ ;  /* 0x0010000007060890 */ /* 0x000fc8000fffe13f */
[----:B------:R-:W-:Y:S02]  /*0260*/  @UP0 USHF.L.U32 UR7, UR6, 0xb, URZ ;  /* 0x0000000b06070899 */ /* 0x000fe4000800063f */
[----:B------:R-:W-:Y:S01]  /*0270*/  @UP0 USHF.L.U32 UR6, UR6, 0x1, URZ ;  /* 0x0000000106060899 */ /* 0x000fe2000800063f */
[----:B------:R-:W-:Y:S01]  /*0280*/  VOTEU.ANY UP0, P0 ;  /* 0x00000000003f7886 */ /* 0x000fe20000000100 */
[----:B------:R-:W0:Y:S04]  /*0290*/  SHFL.IDX PT, R2, R2, RZ, 0x1f ;  /* 0x00001fff02027589 */ /* 0x000e2800000e0000 */
[----:B------:R-:W1:Y:S02]  /*02a0*/  FENCE.VIEW.ASYNC.S ;  /* 0x00000000000073c6 */ /* 0x000e640000000000 */
[----:B-1----:R1:W2:Y:S04]  /*02b0*/  @UP0 SYNCS.EXCH.64 URZ, [UR8+0x30800], UR4 ;  /* 0x03080004083f05b2 */ /* 0x0022a80008000100 */
[----:B------:R1:W3:Y:S01]  /*02c0*/  @UP1 SYNCS.EXCH.64 URZ, [UR8+0x30820], UR6 ;  /* 0x03082006083f15b2 */ /* 0x0002e20008000100 */
[----:B------:R-:W-:Y:S05]  /*02d0*/  @P1 BRA `(.L_x_1742) ;  /* 0x0000000000481947 */ /* 0x000fea0003800000 */
[----:B-1----:R-:W1:Y:S01]  /*02e0*/  S2UR UR5, SR_CgaCtaId ;  /* 0x00000000000579c3 */ /* 0x002e620000008800 */
[----:B------:R-:W-:Y:S01]  /*02f0*/  UMOV UR4, 0x400 ;  /* 0x0000040000047882 */ /* 0x000fe20000000000 */
[----:B------:R-:W-:Y:S01]  /*0300*/  UMOV UR6, 0x1 ;  /* 0x0000000100067882 */ /* 0x000fe20000000000 */
[----:B------:R-:W-:Y:S01]  /*0310*/  UMOV UR7, 0x2 ;  /* 0x0000000200077882 */ /* 0x000fe20000000000 */
[----:B------:R-:W-:Y:S01]  /*0320*/  ELECT P0, URZ, PT ;  /* 0x00000000003f782f */ /* 0x000fe20003800000 */
[----:B-1----:R-:W-:Y:S02]  /*0330*/  ULEA UR8, UR5, UR4, 0x18 ;  /* 0x0000000405087291 */ /* 0x002fe4000f8ec03f */
[----:B------:R-:W-:-:S04]  /*0340*/  UIADD3 UR4, -UR6, 0x100000, URZ ;  /* 0x0010000006047890 */ /* 0x000fc8000fffe13f */
[----:B------:R-:W-:Y:S02]  /*0350*/  USHF.L.U32 UR5, UR4, 0xb, URZ ;  /* 0x0000000b04057899 */ /* 0x000fe4000800063f */
[----:B------:R-:W-:Y:S02]  /*0360*/  USHF.L.U32 UR4, UR4, 0x1, URZ ;  /* 0x0000000104047899 */ /* 0x000fe4000800063f */
[----:B------:R-:W-:-:S04]  /*0370*/  UIADD3 UR6, -UR7, 0x100000, URZ ;  /* 0x0010000007067890 */ /* 0x000fc8000fffe13f */
[----:B------:R-:W-:Y:S02]  /*0380*/  USHF.L.U32 UR7, UR6, 0xb, URZ ;  /* 0x0000000b06077899 */ /* 0x000fe4000800063f */
[----:B------:R-:W-:Y:S01]  /*0390*/  USHF.L.U32 UR6, UR6, 0x1, URZ ;  /* 0x0000000106067899 */ /* 0x000fe2000800063f */
[----:B------:R-:W1:Y:S03]  /*03a0*/  FENCE.VIEW.ASYNC.S ;  /* 0x00000000000073c6 */ /* 0x000e660000000000 */
[----:B-1----:R4:W1:Y:S08]  /*03b0*/  SYNCS.EXCH.64 URZ, [UR8+0x30830], UR4 ;  /* 0x03083004083f75b2 */ /* 0x0028700008000100 */
[----:B------:R4:W0:Y:S01]  /*03c0*/  SYNCS.EXCH.64 URZ, [UR8+0x30840], UR6 ;  /* 0x03084006083f75b2 */ /* 0x0008220008000100 */
[----:B------:R4:W0:Y:S01]  /*03d0*/  SYNCS.EXCH.64 URZ, [UR8+0x30838], UR4 ;  /* 0x03083804083f75b2 */ /* 0x0008220008000100 */
[----:B------:R4:W0:Y:S02]  /*03e0*/  SYNCS.EXCH.64 URZ, [UR8+0x30848], UR6 ;  /* 0x03084806083f75b2 */ /* 0x0008240008000100 */
[----:B----4-:R-:W-:Y:S01]  /*03f0*/  NOP ;  /* 0x0000000000007918 */ /* 0x010fe20000000000 */
.L_x_1742:
[----:B------:R-:W4:Y:S01]  /*0400*/  SHFL.IDX PT, R3, R0, RZ, 0x1f ;  /* 0x00001fff00037589 */ /* 0x000f2200000e0000 */
[----:B------:R-:W-:Y:S01]  /*0410*/  NOP ;  /* 0x0000000000007918 */ /* 0x000fe20000000000 */
[----:B----4-:R-:W-:-:S13]  /*0420*/  ISETP.NE.AND P0, PT, R3, RZ, PT ;  /* 0x000000ff0300720c */ /* 0x010fda0003f05270 */
        /* <DEDUP_REMOVED lines=19> */
.L_x_1743:
[----:B------:R-:W4:Y:S01]  /*0560*/  SHFL.IDX PT, R3, R0, RZ, 0x1f ;  /* 0x00001fff00037589 */ /* 0x000f2200000e0000 */
[----:B------:R-:W-:Y:S01]  /*0570*/  NOP ;  /* 0x0000000000007918 */ /* 0x000fe20000000000 */
[----:B----4-:R-:W-:-:S13]  /*0580*/  ISETP.NE.AND P0, PT, R3, RZ, PT ;  /* 0x000000ff0300720c */ /* 0x010fda0003f05270 */
[----:B------:R-:W-:Y:S05]  /*0590*/  @P0 BRA `(.L_x_1744) ;  /* 0x0000000000380947 */ /* 0x000fea0003800000 */
[----:B-1----:R-:W1:Y:S01]  /*05a0*/  S2UR UR5, SR_CgaCtaId ;  /* 0x00000000000579c3 */ /* 0x002e620000008800 */
[----:B------:R-:W-:Y:S01]  /*05b0*/  UMOV UR4, 0x400 ;  /* 0x0000040000047882 */ /* 0x000fe20000000000 */
[----:B------:R-:W-:Y:S01]  /*05c0*/  UMOV UR7, 0x1 ;  /* 0x0000000100077882 */ /* 0x000fe20000000000 */
[----:B------:R-:W-:Y:S01]  /*05d0*/  ELECT P0, URZ, PT ;  /* 0x00000000003f782f */ /* 0x000fe20003800000 */
[----:B-1----:R-:W-:Y:S02]  /*05e0*/  ULEA UR6, UR5, UR4, 0x18 ;  /* 0x0000000405067291 */ /* 0x002fe4000f8ec03f */
[----:B------:R-:W-:-:S04]  /*05f0*/  UIADD3 UR4, -UR7, 0x100000, URZ ;  /* 0x0010000007047890 */ /* 0x000fc8000fffe13f */
[----:B------:R-:W-:Y:S02]  /*0600*/  USHF.L.U32 UR5, UR4, 0xb, URZ ;  /* 0x0000000b04057899 */ /* 0x000fe4000800063f */
[----:B------:R-:W-:Y:S01]  /*0610*/  USHF.L.U32 UR4, UR4, 0x1, URZ ;  /* 0x0000000104047899 */ /* 0x000fe2000800063f */
[----:B------:R-:W1:Y:S11]  /*0620*/  FENCE.VIEW.ASYNC.S ;  /* 0x00000000000073c6 */ /* 0x000e760000000000 */
[----:B-1----:R4:W1:Y:S01]  /*0630*/  SYNCS.EXCH.64 URZ, [UR6+0x30870], UR4 ;  /* 0x03087004063f75b2 */ /* 0x0028620008000100 */
[----:B------:R4:W0:Y:S01]  /*0640*/  SYNCS.EXCH.64 URZ, [UR6+0x30880], UR4 ;  /* 0x03088004063f75b2 */ /* 0x0008220008000100 */
[----:B------:R4:W0:Y:S01]  /*0650*/  SYNCS.EXCH.64 URZ, [UR6+0x30878], UR4 ;  /* 0x03087804063f75b2 */ /* 0x0008220008000100 */
[----:B------:R4:W0:Y:S02]  /*0660*/  SYNCS.EXCH.64 URZ, [UR6+0x30888], UR4 ;  /* 0x03088804063f75b2 */ /* 0x0008240008000100 */
[----:B----4-:R-:W-:Y:S01]  /*0670*/  NOP ;  /* 0x0000000000007918 */ /* 0x010fe20000000000 */
.L_x_1744:
        /* <DEDUP_REMOVED lines=22> */
.L_x_1745:
        /* <DEDUP_REMOVED lines=22> */
.L_x_1746:
[----:B0-----:R-:W-:Y:S01]  /*0940*/  ISETP.NE.AND P0, PT, R2, RZ, PT ;  /* 0x000000ff0200720c */ /* 0x001fe20003f05270 */
[----:B------:R-:W-:Y:S01]  /*0950*/  IMAD.MOV.U32 R2, RZ, RZ, 0x1 ;  /* 0x00000001ff027424 */ /* 0x000fe200078e00ff */
[----:B------:R-:W-:Y:S01]  /*0960*/  NOP ;  /* 0x0000000000007918 */ /* 0x000fe20000000000 */
[----:B------:R-:W-:Y:S01]  /*0970*/  ULDC.64 UR60, c[0x0][0x208] ;  /* 0x00008200003c7ab9 */ /* 0x000fe20000000a00 */
[----:B------:R-:W-:Y:S02]  /*0980*/  BSSY B9, `(.L_x_1747) ;  /* 0x000298b000097945 */ /* 0x000fe40003800000 */
[----:B------:R-:W-:-:S05]  /*0990*/  SEL R2, R2, 0x2, !P0 ;  /* 0x0000000202027807 */ /* 0x000fca0004000000 */
[----:B------:R0:W-:Y:S01]  /*09a0*/  STL [R1+0x50], R2 ;  /* 0x0000500201007387 */ /* 0x0001e20000100800 */
[----:B-123--:R-:W-:Y:S06]  /*09b0*/  BAR.SYNC.DEFER_BLOCKING 0x0 ;  /* 0x0000000000007b1d */ /* 0x00efec0000010000 */
[----:B------:R-:W-:Y:S05]  /*09c0*/  @!P0 BRA `(.L_x_1748) ;  /* 0x0000020400108947 */ /* 0x000fea0003800000 */
.L_x_1749:
        /* <DEDUP_REMOVED lines=8> */
[----:B-1----:R-:W-:-:S06]  /*0a50*/  ULEA UR4, UR5, UR4, 0x18 ;  /* 0x0000000405047291 */ /* 0x002fcc000f8ec03f */
[----:B------:R-:W-:Y:S01]  /*0a60*/  IMAD.U32 R16, RZ, RZ, UR4 ;  /* 0x00000004ff107e24 */ /* 0x000fe2000f8e00ff */
[----:B------:R-:W-:-:S04]  /*0a70*/  ULDC UR4, c[0x0][0xc3c] ;  /* 0x00030f0000047ab9 */ /* 0x000fc80000000800 */
[----:B------:R-:W1:Y:S01]  /*0a80*/  LDS.128 R60, [R16+0x308d0] ;  /* 0x0308d000103c7984 */ /* 0x000e620000000c00 */
[----:B------:R-:W-:Y:S06]  /*0a90*/  BAR.ARV 0x4, 0x180 ;  /* 0x0106000000007b1d */ /* 0x000fec0000002000 */
[----:B-1----:R-:W-:-:S13]  /*0aa0*/  ISETP.GE.AND P0, PT, R63, UR4, PT ;  /* 0x000000043f007c0c */ /* 0x002fda000bf06270 */
[----:B------:R-:W-:Y:S05]  /*0ab0*/  @P0 BRA `(.L_x_1750) ;  /* 0x0000029400dc0947 */ /* 0x000fea0003800000 */
[----:B------:R-:W-:-:S05]  /*0ac0*/  VIADD R4, R4, 0xffffff80 ;  /* 0xffffff8004047836 */ /* 0x000fca0000000000 */
[----:B------:R-:W-:-:S04]  /*0ad0*/  SHF.R.S32.HI R3, RZ, 0x1f, R4 ;  /* 0x0000001fff037819 */ /* 0x000fc80000011404 */
[CC--:B------:R-:W-:Y:S02]  /*0ae0*/  LEA.HI R0, R3.reuse, R4.reuse, RZ, 0x7 ;  /* 0x0000000403007211 */ /* 0x0c0fe400078f38ff */
[CC--:B------:R-:W-:Y:S02]  /*0af0*/  LEA.HI R5, R3.reuse, R4.reuse, RZ, 0x5 ;  /* 0x0000000403057211 */ /* 0x0c0fe400078f28ff */
[----:B------:R-:W-:Y:S02]  /*0b00*/  LOP3.LUT R7, R0, 0xffffff80, RZ, 0xc0, !PT ;  /* 0xffffff8000077812 */ /* 0x000fe400078ec0ff */
[-C--:B0-----:R-:W-:Y:S01]  /*0b10*/  LEA.HI R2, R3, R4.reuse, RZ, 0x4 ;  /* 0x0000000403027211 */ /* 0x081fe200078f20ff */
[----:B------:R-:W-:Y:S01]  /*0b20*/  IMAD.SHL.U32 R6, R5, 0x20, RZ ;  /* 0x0000002005067824 */ /* 0x000fe200078e00ff */
[----:B------:R-:W-:Y:S01]  /*0b30*/  LEA.HI R218, R3, R4, RZ, 0x3 ;  /* 0x0000000403da7211 */ /* 0x000fe200078f18ff */
[----:B------:R-:W-:Y:S01]  /*0b40*/  IMAD.IADD R20, R4, 0x1, -R7 ;  /* 0x0000000104147824 */ /* 0x000fe200078e0a07 */
[----:B------:R-:W-:-:S02]  /*0b50*/  SHF.R.S32.HI R5, RZ, 0x4, R2 ;  /* 0x00000004ff057819 */ /* 0x000fc40000011402 */
[CC--:B------:R-:W-:Y:S02]  /*0b60*/  LEA.HI R7, R3.reuse, R4.reuse, RZ, 0x2 ;  /* 0x0000000403077211 */ /* 0x0c0fe400078f10ff */
[----:B------:R-:W-:Y:S01]  /*0b70*/  SHF.R.S32.HI R9, RZ, 0x1f, R20 ;  /* 0x0000001fff097819 */ /* 0x000fe20000011414 */
[----:B------:R-:W-:Y:S01]  /*0b80*/  STL [R1+0x88], R20 ;  /* 0x0000881401007387 */ /* 0x000fe20000100800 */
[----:B------:R-:W-:Y:S02]  /*0b90*/  LEA.HI R8, R3, R4, RZ, 0x6 ;  /* 0x0000000403087211 */ /* 0x000fe400078f30ff */
[----:B------:R-:W-:Y:S02]  /*0ba0*/  LEA.HI R10, R9, R20, RZ, 0x2 ;  /* 0x00000014090a7211 */ /* 0x000fe400078f10ff */
[----:B------:R-:W-:Y:S01]  /*0bb0*/  SHF.R.S32.HI R14, RZ, 0x7, R0 ;  /* 0x00000007ff0e7819 */ /* 0x000fe20000011400 */
[----:B------:R-:W-:Y:S01]  /*0bc0*/  IMAD.SHL.U32 R8, R8, 0x8, RZ ;  /* 0x0000000808087824 */ /* 0x000fe200078e00ff */
[----:B------:R-:W-:-:S02]  /*0bd0*/  SHF.R.S32.HI R11, RZ, 0x2, R10 ;  /* 0x00000002ff0b7819 */ /* 0x000fc4000001140a */
[----:B------:R-:W-:Y:S02]  /*0be0*/  SHF.R.S32.HI R12, RZ, 0x1f, R10 ;  /* 0x0000001fff0c7819 */ /* 0x000fe4000001140a */
[----:B------:R-:W-:Y:S02]  /*0bf0*/  LOP3.LUT R3, R2, 0x3fffff0, RZ, 0xc0, !PT ;  /* 0x03fffff002037812 */ /* 0x000fe400078ec0ff */
[----:B------:R-:W-:Y:S02]  /*0c00*/  LEA.HI R12, R12, R11, RZ, 0x3 ;  /* 0x0000000b0c0c7211 */ /* 0x000fe400078f18ff */
[----:B------:R-:W-:Y:S02]  /*0c10*/  LEA.HI R2, R2, R5, RZ, 0x1 ;  /* 0x0000000502027211 */ /* 0x000fe400078f08ff */
[----:B------:R-:W-:Y:S02]  /*0c20*/  LOP3.LUT R12, R12, 0xfffffff8, RZ, 0xc0, !PT ;  /* 0xfffffff80c0c7812 */ /* 0x000fe400078ec0ff */
[----:B------:R-:W-:-:S02]  /*0c30*/  LEA.HI R9, R9, R20, RZ, 0x5 ;  /* 0x0000001409097211 */ /* 0x000fc400078f28ff */
[----:B------:R-:W-:Y:S01]  /*0c40*/  LEA.HI R0, R0, R14, RZ, 0x1 ;  /* 0x0000000e00007211 */ /* 0x000fe200078f08ff */
[----:B------:R-:W-:Y:S01]  /*0c50*/  IMAD.IADD R12, R11, 0x1, -R12 ;  /* 0x000000010b0c7824 */ /* 0x000fe200078e0a0c */
[----:B------:R-:W-:Y:S02]  /*0c60*/  LOP3.LUT R13, R7, 0xfffffffc, RZ, 0xc0, !PT ;  /* 0xfffffffc070d7812 */ /* 0x000fe400078ec0ff */
[----:B------:R-:W-:Y:S02]  /*0c70*/  LOP3.LUT R7, R218, 0xfffffff8, RZ, 0xc0, !PT ;  /* 0xfffffff8da077812 */ /* 0x000fe400078ec0ff */
[----:B------:R-:W-:Y:S01]  /*0c80*/  LOP3.LUT R6, R6, 0xfffffc00, RZ, 0xc0, !PT ;  /* 0xfffffc0006067812 */ /* 0x000fe200078ec0ff */
[C---:B------:R-:W-:Y:S01]  /*0c90*/  IMAD.IADD R13, R4.reuse, 0x1, -R13 ;  /* 0x00000001040d7824 */ /* 0x040fe200078e0a0d */
[C---:B------:R-:W-:Y:S01]  /*0ca0*/  IADD3 R3, R4.reuse, -R3, RZ ;  /* 0x8000000304037210 */ /* 0x040fe20007ffe0ff */
[----:B------:R-:W-:Y:S01]  /*0cb0*/  IMAD.IADD R18, R4, 0x1, -R7 ;  /* 0x0000000104127824 */ /* 0x000fe200078e0a07 */
[----:B------:R-:W-:-:S02]  /*0cc0*/  LOP3.LUT R2, R2, 0x1ffffffe, RZ, 0xc0, !PT ;  /* 0x1ffffffe02027812 */ /* 0x000fc400078ec0ff */
[----:B------:R-:W-:Y:S01]  /*0cd0*/  SHF.R.S32.HI R9, RZ, 0x5, R9 ;  /* 0x00000005ff097819 */ /* 0x000fe20000011409 */
[----:B------:R-:W-:Y:S01]  /*0ce0*/  IMAD R3, R3, 0x40, R6 ;  /* 0x0000004003037824 */ /* 0x000fe200078e0206 */
[----:B------:R-:W-:Y:S01]  /*0cf0*/  LOP3.LUT R0, R0, 0x3fffffe, RZ, 0xc0, !PT ;  /* 0x03fffffe00007812 */ /* 0x000fe200078ec0ff */
[----:B------:R-:W-:Y:S01]  /*0d00*/  IMAD.IADD R2, R5, 0x1, -R2 ;  /* 0x0000000105027824 */ /* 0x000fe200078e0a02 */
[----:B------:R-:W-:Y:S01]  /*0d10*/  SHF.R.S32.HI R218, RZ, 0x3, R218 ;  /* 0x00000003ffda7819 */ /* 0x000fe200000114da */
[----:B------:R-:W-:Y:S01]  /*0d20*/  IMAD R9, R9, 0x10, R12 ;  /* 0x0000001009097824 */ /* 0x000fe200078e020c */
[----:B------:R-:W-:Y:S01]  /*0d30*/  STL [R1+0x54], R18 ;  /* 0x0000541201007387 */ /* 0x000fe20000100800 */
[----:B------:R-:W-:Y:S01]  /*0d40*/  IMAD.IADD R0, R14, 0x1, -R0 ;  /* 0x000000010e007824 */ /* 0x000fe200078e0a00 */
[----:B------:R-:W-:Y:S01]  /*0d50*/  LEA R2, R2, R3, 0x3 ;  /* 0x0000000302027211 */ /* 0x000fe200078e18ff */
[----:B------:R-:W-:Y:S01]  /*0d60*/  VIADD R17, R218, 0x40 ;  /* 0x00000040da117836 */ /* 0x000fe20000000000 */
[----:B------:R0:W-:Y:S01]  /*0d70*/  STL [R1+0xa8], R14 ;  /* 0x0000a80e01007387 */ /* 0x0001e20000100800 */
[----:B------:R-:W-:Y:S01]  /*0d80*/  IMAD R12, R0, 0x40, R9 ;  /* 0x00000040000c7824 */ /* 0x000fe200078e0209 */
[----:B------:R-:W-:Y:S01]  /*0d90*/  SHF.L.U32 R11, R218, 0x6, RZ ;  /* 0x00000006da0b7819 */ /* 0x000fe200000006ff */
[----:B------:R-:W-:Y:S01]  /*0da0*/  IMAD.SHL.U32 R200, R18, 0x4, RZ ;  /* 0x0000000412c87824 */ /* 0x000fe200078e00ff */
[----:B------:R-:W-:Y:S01]  /*0db0*/  SHF.R.S32.HI R6, RZ, 0x1f, R17 ;  /* 0x0000001fff067819 */ /* 0x000fe20000011411 */
[----:B------:R1:W-:Y:S01]  /*0dc0*/  STL [R1+0xb0], R2 ;  /* 0x0000b00201007387 */ /* 0x0003e20000100800 */
[----:B------:R-:W-:Y:S01]  /*0dd0*/  SHF.L.U32 R5, R17, 0x6, RZ ;  /* 0x0000000611057819 */ /* 0x000fe200000006ff */
[----:B------:R-:W-:Y:S01]  /*0de0*/  VIADD R21, R218, 0x20 ;  /* 0x00000020da157836 */ /* 0x000fe20000000000 */
[----:B------:R-:W-:Y:S01]  /*0df0*/  LEA.HI R6, R6, R17, RZ, 0x3 ;  /* 0x0000001106067211 */ /* 0x000fe200078f18ff */
[----:B------:R-:W-:Y:S01]  /*0e00*/  STL [R1+0xac], R12 ;  /* 0x0000ac0c01007387 */ /* 0x000fe20000100800 */
[----:B0-----:R-:W-:Y:S01]  /*0e10*/  LOP3.LUT R14, R8, 0xfffffe00, RZ, 0xc0, !PT ;  /* 0xfffffe00080e7812 */ /* 0x001fe200078ec0ff */
[----:B------:R-:W-:Y:S01]  /*0e20*/  VIADD R235, R200, 0x40 ;  /* 0x00000040c8eb7836 */ /* 0x000fe20000000000 */
[----:B------:R-:W-:Y:S01]  /*0e30*/  LEA.HI R4, R13, R13, RZ, 0x1 ;  /* 0x0000000d0d047211 */ /* 0x000fe200078f08ff */
[----:B------:R-:W-:Y:S01]  /*0e40*/  VIADD R15, R218, 0x60 ;  /* 0x00000060da0f7836 */ /* 0x000fe20000000000 */
[----:B------:R-:W-:Y:S01]  /*0e50*/  LOP3.LUT R3, R11, 0x1c0, RZ, 0xc0, !PT ;  /* 0x000001c00b037812 */ /* 0x000fe200078ec0ff */
[----:B------:R0:W-:Y:S01]  /*0e60*/  STL [R1+0x3c], R14 ;  /* 0x00003c0e01007387 */ /* 0x0001e20000100800 */
[----:B-1----:R-:W-:Y:S01]  /*0e70*/  SHF.R.S32.HI R2, RZ, 0x1f, R21 ;  /* 0x0000001fff027819 */ /* 0x002fe20000011415 */
[----:B------:R-:W-:Y:S01]  /*0e80*/  IMAD.IADD R226, R200, 0x1, R235 ;  /* 0x00000001c8e27824 */ /* 0x000fe200078e02eb */
[----:B------:R-:W-:Y:S01]  /*0e90*/  SHF.R.S32.HI R8, RZ, 0x1f, R15 ;  /* 0x0000001fff087819 */ /* 0x000fe2000001140f */
[----:B------:R-:W2:Y:S01]  /*0ea0*/  LDL.LU R17, [R1+0x50] ;  /* 0x0000500001117983 */ /* 0x000ea20000300800 */
[----:B------:R-:W-:Y:S01]  /*0eb0*/  IMAD.SHL.U32 R0, R21, 0x40, RZ ;  /* 0x0000004015007824 */ /* 0x000fe200078e00ff */
[----:B------:R-:W-:Y:S01]  /*0ec0*/  LEA.HI R2, R2, R21, RZ, 0x3 ;  /* 0x0000001502027211 */ /* 0x000fe200078f18ff */
[----:B------:R-:W-:Y:S01]  /*0ed0*/  IMAD.SHL.U32 R7, R15, 0x40, RZ ;  /* 0x000000400f077824 */ /* 0x000fe200078e00ff */
[----:B------:R-:W-:-:S02]  /*0ee0*/  LOP3.LUT R30, R5, 0x1c0, RZ, 0xc0, !PT ;  /* 0x000001c0051e7812 */ /* 0x000fc400078ec0ff */
[----:B------:R-:W-:Y:S01]  /*0ef0*/  SHF.R.S32.HI R5, RZ, 0x1f, R226 ;  /* 0x0000001fff057819 */ /* 0x000fe200000114e2 */
[----:B------:R-:W-:Y:S01]  /*0f00*/  IMAD.SHL.U32 R2, R2, 0x40, RZ ;  /* 0x0000004002027824 */ /* 0x000fe200078e00ff */
[----:B------:R-:W-:Y:S02]  /*0f10*/  LEA.HI R8, R8, R15, RZ, 0x3 ;  /* 0x0000000f08087211 */ /* 0x000fe400078f18ff */
[----:B------:R-:W-:Y:S02]  /*0f20*/  LOP3.LUT R31, R0, 0x1c0, RZ, 0xc0, !PT ;  /* 0x000001c0001f7812 */ /* 0x000fe400078ec0ff */
[CC--:B------:R-:W-:Y:S02]  /*0f30*/  LEA.HI R0, R5.reuse, R226.reuse, RZ, 0x6 ;  /* 0x000000e205007211 */ /* 0x0c0fe400078f30ff */
[----:B------:R-:W-:Y:S02]  /*0f40*/  SHF.L.U32 R8, R8, 0x6, RZ ;  /* 0x0000000608087819 */ /* 0x000fe400000006ff */
[----:B------:R-:W-:-:S02]  /*0f50*/  LEA.HI R5, R5, R226, RZ, 0x3 ;  /* 0x000000e205057211 */ /* 0x000fc400078f18ff */
[----:B------:R-:W-:Y:S02]  /*0f60*/  LOP3.LUT R29, R7, 0x1c0, RZ, 0xc0, !PT ;  /* 0x000001c0071d7812 */ /* 0x000fe400078ec0ff */
[----:B------:R-:W-:Y:S01]  /*0f70*/  LOP3.LUT R27, R2, 0xfffffe00, RZ, 0xc0, !PT ;  /* 0xfffffe00021b7812 */ /* 0x000fe200078ec0ff */
[----:B------:R-:W-:Y:S01]  /*0f80*/  IMAD.SHL.U32 R2, R0, 0x80, RZ ;  /* 0x0000008000027824 */ /* 0x000fe200078e00ff */
[----:B------:R-:W-:Y:S01]  /*0f90*/  LOP3.LUT R23, R8, 0xfffffe00, RZ, 0xc0, !PT ;  /* 0xfffffe0008177812 */ /* 0x000fe200078ec0ff */
[----:B------:R-:W-:Y:S01]  /*0fa0*/  IMAD.SHL.U32 R6, R6, 0x40, RZ ;  /* 0x0000004006067824 */ /* 0x000fe200078e00ff */
[----:B------:R-:W-:Y:S02]  /*0fb0*/  LOP3.LUT R0, R5, 0x38, RZ, 0xc0, !PT ;  /* 0x0000003805007812 */ /* 0x000fe400078ec0ff */
[----:B------:R-:W-:Y:S02]  /*0fc0*/  SHF.R.U32.HI R24, RZ, 0x3, R29 ;  /* 0x00000003ff187819 */ /* 0x000fe4000001161d */
[----:B------:R-:W-:Y:S01]  /*0fd0*/  LOP3.LUT R8, R29, 0x38, R5, 0xf8, !PT ;  /* 0x000000381d087812 */ /* 0x000fe200078ef805 */
[----:B------:R-:W-:Y:S01]  /*0fe0*/  IMAD.SHL.U32 R18, R18, 0x8, RZ ;  /* 0x0000000812127824 */ /* 0x000fe200078e00ff */
[----:B------:R-:W-:-:S02]  /*0ff0*/  SHF.R.U32.HI R26, RZ, 0x3, R30 ;  /* 0x00000003ff1a7819 */ /* 0x000fc4000001161e */
[----:B------:R-:W-:Y:S02]  /*1000*/  LOP3.LUT R7, R30, 0x38, R5, 0xf8, !PT ;  /* 0x000000381e077812 */ /* 0x000fe400078ef805 */
[----:B------:R-:W-:Y:S02]  /*1010*/  SHF.R.U32.HI R32, RZ, 0x3, R3 ;  /* 0x00000003ff207819 */ /* 0x000fe40000011603 */
[----:B------:R-:W-:Y:S02]  /*1020*/  LOP3.LUT R0, R0, 0x1c0, R11, 0xf8, !PT ;  /* 0x000001c000007812 */ /* 0x000fe400078ef80b */
[----:B------:R-:W-:Y:S02]  /*1030*/  LOP3.LUT R4, R4, 0x1ffffffe, RZ, 0xc0, !PT ;  /* 0x1ffffffe04047812 */ /* 0x000fe400078ec0ff */
[----:B------:R-:W-:Y:S02]  /*1040*/  LOP3.LUT R2, R2, 0xffffe000, RZ, 0xc0, !PT ;  /* 0xffffe00002027812 */ /* 0x000fe400078ec0ff */
[----:B------:R-:W-:Y:S01]  /*1050*/  LOP3.LUT R15, R8, R24, RZ, 0x3c, !PT ;  /* 0x00000018080f7212 */ /* 0x000fe200078e3cff */
[----:B------:R-:W-:Y:S01]  /*1060*/  IMAD.IADD R4, R13, 0x1, -R4 ;  /* 0x000000010d047824 */ /* 0x000fe200078e0a04 */
[----:B------:R-:W-:-:S02]  /*1070*/  LOP3.LUT R25, R6, 0xfffffe00, RZ, 0xc0, !PT ;  /* 0xfffffe0006197812 */ /* 0x000fc400078ec0ff */
[----:B------:R-:W-:Y:S02]  /*1080*/  SHF.R.U32.HI R28, RZ, 0x3, R31 ;  /* 0x00000003ff1c7819 */ /* 0x000fe4000001161f */
[----:B------:R-:W-:Y:S02]  /*1090*/  LOP3.LUT R6, R31, 0x38, R5, 0xf8, !PT ;  /* 0x000000381f067812 */ /* 0x000fe400078ef805 */
[----:B------:R-:W-:Y:S02]  /*10a0*/  LOP3.LUT R11, R7, R26, RZ, 0x3c, !PT ;  /* 0x0000001a070b7212 */ /* 0x000fe400078e3cff */
[----:B------:R-:W-:Y:S02]  /*10b0*/  LOP3.LUT R7, R0, R32, RZ, 0x3c, !PT ;  /* 0x0000002000077212 */ /* 0x000fe400078e3cff */
[----:B------:R-:W-:Y:S01]  /*10c0*/  IADD3 R21, R15, R2, R23 ;  /* 0x000000020f157210 */ /* 0x000fe20007ffe017 */
[----:B------:R-:W-:Y:S01]  /*10d0*/  VIADD R15, R18, 0x80 ;  /* 0x00000080120f7836 */ /* 0x000fe20000000000 */
[----:B------:R-:W-:Y:S01]  /*10e0*/  LOP3.LUT R3, R3, 0x38, R18, 0xf8, !PT ;  /* 0x0000003803037812 */ /* 0x000fe200078ef812 */
[----:B------:R-:W-:Y:S01]  /*10f0*/  STL [R1+0x38], R27 ;  /* 0x0000381b01007387 */ /* 0x000fe20000100800 */
[----:B------:R-:W-:-:S02]  /*1100*/  LOP3.LUT R9, R6, R28, RZ, 0x3c, !PT ;  /* 0x0000001c06097212 */ /* 0x000fc400078e3cff */
[-C--:B------:R-:W-:Y:S01]  /*1110*/  IADD3 R13, R11, R2.reuse, R25 ;  /* 0x000000020b0d7210 */ /* 0x080fe20007ffe019 */
[----:B------:R-:W-:Y:S01]  /*1120*/  STL [R1+0x84], R25 ;  /* 0x0000841901007387 */ /* 0x000fe20000100800 */
[----:B------:R-:W-:Y:S01]  /*1130*/  IADD3 R7, R7, R2, R14 ;  /* 0x0000000207077210 */ /* 0x000fe20007ffe00e */
[----:B------:R-:W-:Y:S01]  /*1140*/  VIADD R11, R18, 0xc0 ;  /* 0x000000c0120b7836 */ /* 0x000fe20000000000 */
[----:B------:R-:W-:Y:S01]  /*1150*/  LOP3.LUT R229, R10, 0x7ffffffc, RZ, 0xc0, !PT ;  /* 0x7ffffffc0ae57812 */ /* 0x000fe200078ec0ff */
[----:B------:R-:W-:Y:S01]  /*1160*/  STL [R1+0x80], R23 ;  /* 0x0000801701007387 */ /* 0x000fe20000100800 */
[----:B------:R-:W-:Y:S01]  /*1170*/  VIADD R237, R200, 0x60 ;  /* 0x00000060c8ed7836 */ /* 0x000fe20000000000 */
[----:B0-----:R-:W-:Y:S02]  /*1180*/  LOP3.LUT R14, R14, R3, R32, 0xf6, !PT ;  /* 0x000000030e0e7212 */ /* 0x001fe400078ef620 */
[----:B------:R-:W-:Y:S01]  /*1190*/  STL [R1+0x64], RZ ;  /* 0x000064ff01007387 */ /* 0x000fe20000100800 */
[----:B------:R-:W-:-:S02]  /*11a0*/  SHF.R.S32.HI R10, RZ, 0x1f, R235 ;  /* 0x0000001fff0a7819 */ /* 0x000fc400000114eb */
[----:B------:R-:W-:Y:S01]  /*11b0*/  IADD3 R9, R9, R2, R27 ;  /* 0x0000000209097210 */ /* 0x000fe20007ffe01b */
[----:B------:R-:W-:Y:S01]  /*11c0*/  STL [R1], RZ ;  /* 0x000000ff01007387 */ /* 0x000fe20000100800 */
[----:B------:R-:W-:Y:S02]  /*11d0*/  SHF.R.S32.HI R3, RZ, 0x1f, R15 ;  /* 0x0000001fff037819 */ /* 0x000fe4000001140f */
[----:B------:R-:W-:Y:S01]  /*11e0*/  SHF.R.S32.HI R2, RZ, 0x1f, R218 ;  /* 0x0000001fff027819 */ /* 0x000fe200000114da */
[----:B------:R0:W-:Y:S01]  /*11f0*/  STL [R1+0x24], R15 ;  /* 0x0000240f01007387 */ /* 0x0001e20000100800 */
[--C-:B------:R-:W-:Y:S02]  /*1200*/  LOP3.LUT R2, R31, 0x38, R18.reuse, 0xf8, !PT ;  /* 0x000000381f027812 */ /* 0x100fe400078ef812 */
[--C-:B------:R-:W-:Y:S01]  /*1210*/  LOP3.LUT R6, R30, 0x38, R18.reuse, 0xf8, !PT ;  /* 0x000000381e067812 */ /* 0x100fe200078ef812 */
[----:B------:R-:W-:Y:S01]  /*1220*/  STL [R1+0x28], R11 ;  /* 0x0000280b01007387 */ /* 0x000fe20000100800 */
[----:B------:R-:W-:Y:S01]  /*1230*/  VIADD R0, R16, 0x10400 ;  /* 0x0001040010007836 */ /* 0x000fe20000000000 */
[----:B------:R-:W-:-:S02]  /*1240*/  LOP3.LUT R8, R29, 0x38, R18, 0xf8, !PT ;  /* 0x000000381d087812 */ /* 0x000fc400078ef812 */
[----:B------:R-:W-:Y:S01]  /*1250*/  STL [R1+0x50], R14 ;  /* 0x0000500e01007387 */ /* 0x000fe20000100800 */
[----:B0-----:R-:W-:-:S03]  /*1260*/  SHF.R.S32.HI R15, RZ, 0x1f, R237 ;  /* 0x0000001fff0f7819 */ /* 0x001fc600000114ed */
[----:B------:R0:W-:Y:S04]  /*1270*/  STL [R1+0x78], R10 ;  /* 0x0000780a01007387 */ /* 0x0001e80000100800 */
[----:B------:R1:W-:Y:S01]  /*1280*/  STL [R1+0x70], R3 ;  /* 0x0000700301007387 */ /* 0x0003e20000100800 */
[----:B0-----:R-:W-:Y:S02]  /*1290*/  SHF.R.S32.HI R10, RZ, 0x1f, R11 ;  /* 0x0000001fff0a7819 */ /* 0x001fe4000001140b */
[----:B------:R-:W-:Y:S02]  /*12a0*/  LOP3.LUT R11, R25, R6, R26, 0xf6, !PT ;  /* 0x00000006190b7212 */ /* 0x000fe400078ef61a */
[----:B-1----:R-:W-:Y:S01]  /*12b0*/  LOP3.LUT R3, R27, R2, R28, 0xf6, !PT ;  /* 0x000000021b037212 */ /* 0x002fe200078ef61c */
[----:B------:R0:W-:Y:S02]  /*12c0*/  STL [R1+0x74], R15 ;  /* 0x0000740f01007387 */ /* 0x0001e40000100800 */
[----:B------:R-:W-:Y:S01]  /*12d0*/  IMAD R6, R11, 0x2, R0 ;  /* 0x000000020b067824 */ /* 0x000fe200078e0200 */
[----:B------:R-:W-:Y:S01]  /*12e0*/  LEA R2, R3, R0, 0x1 ;  /* 0x0000000003027211 */ /* 0x000fe200078e08ff */
[----:B------:R-:W-:Y:S01]  /*12f0*/  STL [R1+0x6c], R10 ;  /* 0x00006c0a01007387 */ /* 0x000fe20000100800 */
[----:B0-----:R-:W-:-:S03]  /*1300*/  LOP3.LUT R15, R23, R8, R24, 0xf6, !PT ;  /* 0x00000008170f7212 */ /* 0x001fc600078ef618 */
[----:B------:R0:W-:Y:S01]  /*1310*/  STL [R1+0xa0], R2 ;  /* 0x0000a00201007387 */ /* 0x0001e20000100800 */
[--C-:B------:R-:W-:Y:S02]  /*1320*/  IMAD R8, R9, 0x2, R0.reuse ;  /* 0x0000000209087824 */ /* 0x100fe400078e0200 */
[----:B------:R-:W-:Y:S01]  /*1330*/  IMAD R3, R15, 0x2, R0 ;  /* 0x000000020f037824 */ /* 0x000fe200078e0200 */
[----:B------:R1:W-:Y:S01]  /*1340*/  STL [R1+0x98], R6 ;  /* 0x0000980601007387 */ /* 0x0003e20000100800 */
[----:B0-----:R-:W-:-:S03]  /*1350*/  LOP3.LUT R2, R5, 0xfffffff8, RZ, 0xc0, !PT ;  /* 0xfffffff805027812 */ /* 0x001fc600078ec0ff */
[----:B------:R0:W-:Y:S01]  /*1360*/  STL [R1+0x90], R3 ;  /* 0x0000900301007387 */ /* 0x0001e20000100800 */
[----:B-1----:R-:W-:-:S03]  /*1370*/  IMAD R6, R13, 0x2, R0 ;  /* 0x000000020d067824 */ /* 0x002fc600078e0200 */
[----:B------:R-:W-:Y:S04]  /*1380*/  STL [R1+0x9c], R8 ;  /* 0x00009c0801007387 */ /* 0x000fe80000100800 */
[----:B------:R-:W-:Y:S01]  /*1390*/  STL [R1+0x68], R2 ;  /* 0x0000680201007387 */ /* 0x000fe20000100800 */
[----:B0-----:R-:W-:-:S03]  /*13a0*/  IMAD R3, R21, 0x2, R0 ;  /* 0x0000000215037824 */ /* 0x001fc600078e0200 */
[----:B------:R0:W-:Y:S04]  /*13b0*/  STL [R1+0x94], R6 ;  /* 0x0000940601007387 */ /* 0x0001e80000100800 */
[----:B------:R1:W-:Y:S01]  /*13c0*/  STL [R1+0x8c], R3 ;  /* 0x00008c0301007387 */ /* 0x0003e20000100800 */
[----:B0-----:R-:W-:Y:S01]  /*13d0*/  LEA R6, R7, R0, 0x1 ;  /* 0x0000000007067211 */ /* 0x001fe200078e08ff */
[----:B------:R-:W-:Y:S01]  /*13e0*/  IMAD R0, R14, 0x2, R0 ;  /* 0x000000020e007824 */ /* 0x000fe200078e0200 */
[----:B------:R-:W-:Y:S02]  /*13f0*/  SHF.R.S32.HI R2, RZ, 0x1f, R2 ;  /* 0x0000001fff027819 */ /* 0x000fe40000011402 */
[----:B-1----:R-:W-:Y:S01]  /*1400*/  SHF.R.S32.HI R3, RZ, 0x3, R5 ;  /* 0x00000003ff037819 */ /* 0x002fe20000011405 */
[----:B------:R-:W-:Y:S04]  /*1410*/  STL [R1+0xa4], R6 ;  /* 0x0000a40601007387 */ /* 0x000fe80000100800 */
[----:B------:R0:W-:Y:S04]  /*1420*/  STL [R1+0x44], R0 ;  /* 0x0000440001007387 */ /* 0x0001e80000100800 */
[----:B------:R1:W-:Y:S01]  /*1430*/  STL [R1+0x58], R3 ;  /* 0x0000580301007387 */ /* 0x0003e20000100800 */
[----:B0-----:R-:W-:-:S05]  /*1440*/  IMAD R0, R4, 0x8, R12 ;  /* 0x0000000804007824 */ /* 0x001fca00078e020c */
[----:B------:R1:W-:Y:S04]  /*1450*/  STL [R1+0x48], R0 ;  /* 0x0000480001007387 */ /* 0x0003e80000100800 */
[----:B------:R1:W-:Y:S01]  /*1460*/  STL [R1+0x7c], R2 ;  /* 0x00007c0201007387 */ /* 0x0003e20000100800 */
[----:B------:R-:W-:Y:S01]  /*1470*/  IMAD.MOV.U32 R219, RZ, RZ, RZ ;  /* 0x000000ffffdb7224 */ /* 0x000fe200078e00ff */
[----:B------:R-:W-:Y:S01]  /*1480*/  MOV R22, RZ ;  /* 0x000000ff00167202 */ /* 0x000fe20000000f00 */
[----:B------:R-:W-:Y:S01]  /*1490*/  VIADD R234, R200, 0x20 ;  /* 0x00000020c8ea7836 */ /* 0x000fe20000000000 */
[----:B------:R-:W-:Y:S01]  /*14a0*/  SHF.R.S32.HI R19, RZ, 0x1f, R18 ;  /* 0x0000001fff137819 */ /* 0x000fe20000011412 */
[----:B------:R-:W-:Y:S01]  /*14b0*/  IMAD.IADD R229, R20, 0x1, -R229 ;  /* 0x0000000114e57824 */ /* 0x000fe200078e0ae5 */
[----:B--2---:R-:W-:Y:S01]  /*14c0*/  LOP3.LUT R233, R17, 0x1, RZ, 0xfc, !PT ;  /* 0x0000000111e97812 */ /* 0x004fe200078efcff */
[----:B-1----:R-:W-:-:S07]  /*14d0*/  IMAD.MOV.U32 R17, RZ, RZ, RZ ;  /* 0x000000ffff117224 */ /* 0x002fce00078e00ff */
.L_x_2039:
[----:B------:R-:W-:Y:S01]  /*14e0*/  ULDC.64 UR4, c[0x0][0xa28] ;  /* 0x00028a0000047ab9 */ /* 0x000fe20000000a00 */
[----:B0-23--:R-:W0:Y:S01]  /*14f0*/  LDC.64 R4, c[0x0][0xa08] ;  /* 0x00028200ff047b82 */ /* 0x00de220000000a00 */
[----:B------:R-:W-:Y:S01]  /*1500*/  ISETP.NE.U32.AND P0, PT, RZ, UR4, PT ;  /* 0x00000004ff007c0c */ /* 0x000fe2000bf05070 */
[----:B------:R-:W-:Y:S01]  /*1510*/  IMAD.MOV.U32 R0, RZ, RZ, RZ ;  /* 0x000000ffff007224 */ /* 0x000fe200078e00ff */
[----:B------:R-:W-:Y:S01]  /*1520*/  ULDC.64 UR6, c[0x0][0xa20] ;  /* 0x0002880000067ab9 */ /* 0x000fe20000000a00 */
[----:B------:R-:W-:Y:S01]  /*1530*/  IMAD.MOV.U32 R26, RZ, RZ, RZ ;  /* 0x000000ffff1a7224 */ /* 0x000fe200078e00ff */
[----:B------:R-:W-:Y:S01]  /*1540*/  ISETP.NE.AND.EX P0, PT, RZ, UR5, PT, P0 ;  /* 0x00000005ff007c0c */ /* 0x000fe2000bf05300 */
[----:B------:R-:W-:Y:S02]  /*1550*/  ULDC.64 UR4, c[0x0][0xa18] ;  /* 0x0002860000047ab9 */ /* 0x000fe40000000a00 */
[----:B------:R-:W-:-:S04]  /*1560*/  ISETP.NE.U32.AND P1, PT, RZ, UR4, PT ;  /* 0x00000004ff007c0c */ /* 0x000fc8000bf25070 */
[----:B------:R-:W-:Y:S01]  /*1570*/  ISETP.NE.AND.EX P1, PT, RZ, UR5, PT, P1 ;  /* 0x00000005ff007c0c */ /* 0x000fe2000bf25310 */
[----:B------:R-:W-:Y:S02]  /*1580*/  ULDC.64 UR4, c[0x0][0xa08] ;  /* 0x0002820000047ab9 */ /* 0x000fe40000000a00 */
[----:B------:R-:W-:-:S03]  /*1590*/  ISETP.NE.U32.AND P3, PT, RZ, UR4, PT ;  /* 0x00000004ff007c0c */ /* 0x000fc6000bf65070 */
[----:B----4-:R-:W1:Y:S01]  /*15a0*/  @P0 LDC.64 R2, c[0x0][0xa28] ;  /* 0x00028a00ff020b82 */ /* 0x010e620000000a00 */
[----:B------:R-:W-:Y:S01]  /*15b0*/  ISETP.NE.AND.EX P3, PT, RZ, UR5, PT, P3 ;  /* 0x00000005ff007c0c */ /* 0x000fe2000bf65330 */
[----:B0-----:R-:W-:-:S06]  /*15c0*/  IMAD.WIDE R8, R63, 0x4, R4 ;  /* 0x000000043f087825 */ /* 0x001fcc00078e0204 */
[----:B------:R-:W0:Y:S01]  /*15d0*/  @P1 LDC.64 R6, c[0x0][0xa18] ;  /* 0x00028600ff061b82 */ /* 0x000e220000000a00 */
[----:B------:R-:W-:Y:S02]  /*15e0*/  ULDC UR4, c[0x0][0x288] ;  /* 0x0000a20000047ab9 */ /* 0x000fe40000000800 */
[----:B------:R-:W-:Y:S01]  /*15f0*/  IMAD.U32 R220, RZ, RZ, UR4 ;  /* 0x00000004ffdc7e24 */ /* 0x000fe2000f8e00ff */
[----:B------:R2:W-:Y:S01]  /*1600*/  STL [R1+0x5c], R62 ;  /* 0x00005c3e01007387 */ /* 0x0005e20000100800 */
[----:B------:R-:W-:-:S03]  /*1610*/  ULDC.64 UR4, c[0x0][0x418] ;  /* 0x0001060000047ab9 */ /* 0x000fc60000000a00 */
[----:B-----5:R2:W5:Y:S01]  /*1620*/  @P3 LDG.E R26, desc[UR60][R8.64] ;  /* 0x0000003c081a3981 */ /* 0x020562000c1e1900 */
[----:B-1----:R-:W-:-:S05]  /*1630*/  @P0 IMAD.WIDE R2, R63, 0x4, R2 ;  /* 0x000000043f020825 */ /* 0x002fca00078e0202 */
[----:B------:R2:W5:Y:S01]  /*1640*/  @P0 LDG.E R0, desc[UR60][R2.64] ;  /* 0x0000003c02000981 */ /* 0x000562000c1e1900 */
[----:B0-----:R-:W-:-:S05]  /*1650*/  @P1 IMAD.WIDE R4, R63, 0x4, R6 ;  /* 0x000000043f041825 */ /* 0x001fca00078e0206 */
[----:B------:R2:W5:Y:S04]  /*1660*/  @P1 LDG.E R220, desc[UR60][R4.64] ;  /* 0x0000003c04dc1981 */ /* 0x000568000c1e1900 */
[----:B------:R2:W-:Y:S01]  /*1670*/  STL [R1+0x60], R63 ;  /* 0x0000603f01007387 */ /* 0x0005e20000100800 */
[----:B------:R-:W-:-:S03]  /*1680*/  UISETP.NE.U32.AND UP0, UPT, UR4, URZ, UPT ;  /* 0x0000003f0400728c */ /* 0x000fc6000bf05070 */
[----:B------:R-:W-:Y:S01]  /*1690*/  ULDC UR4, c[0x0][0x424] ;  /* 0x0001090000047ab9 */ /* 0x000fe20000000800 */
[----:B------:R-:W-:Y:S01]  /*16a0*/  UISETP.NE.AND.EX UP0, UPT, UR5, URZ, UPT, UP0 ;  /* 0x0000003f0500728c */ /* 0x000fe2000bf05300 */
[----:B------:R-:W-:Y:S02]  /*16b0*/  ISETP.NE.U32.AND P2, PT, RZ, UR6, PT ;  /* 0x00000006ff007c0c */ /* 0x000fe4000bf45070 */
[----:B------:R-:W-:Y:S01]  /*16c0*/  ULDC UR5, c[0x0][0x2f0] ;  /* 0x0000bc0000057ab9 */ /* 0x000fe20000000800 */
[----:B------:R-:W-:Y:S01]  /*16d0*/  USEL UR4, UR4, 0x1, UP0 ;  /* 0x0000000104047887 */ /* 0x000fe20008000000 */
[----:B------:R-:W-:-:S03]  /*16e0*/  ISETP.NE.AND.EX P2, PT, RZ, UR7, PT, P2 ;  /* 0x00000007ff007c0c */ /* 0x000fc6000bf45320 */
[----:B------:R-:W-:-:S03]  /*16f0*/  UIMAD UR4, UR4, UR5, URZ ;  /* 0x00000005040472a4 */ /* 0x000fc6000f8e023f */
[----:B------:R-:W-:Y:S01]  /*1700*/  ULDC UR5, c[0x0][0x348] ;  /* 0x0000d20000057ab9 */ /* 0x000fe20000000800 */
[----:B--2---:R-:W-:Y:S08]  /*1710*/  @P1 BRA `(.L_x_1751) ;  /* 0x0000000000241947 */ /* 0x004ff00003800000 */
[----:B------:R-:W-:Y:S02]  /*1720*/  ULDC.64 UR6, c[0x0][0xa00] ;  /* 0x0002800000067ab9 */ /* 0x000fe40000000a00 */
[----:B------:R-:W-:-:S04]  /*1730*/  ISETP.NE.U32.AND P0, PT, RZ, UR6, PT ;  /* 0x00000006ff007c0c */ /* 0x000fc8000bf05070 */
[----:B------:R-:W-:-:S13]  /*1740*/  ISETP.NE.AND.EX P0, PT, RZ, UR7, PT, P0 ;  /* 0x00000007ff007c0c */ /* 0x000fda000bf05300 */
[----:B------:R-:W-:Y:S05]  /*1750*/  @!P0 BRA `(.L_x_1751) ;  /* 0x0000000000148947 */ /* 0x000fea0003800000 */
[----:B------:R-:W0:Y:S02]  /*1760*/  LDC.64 R2, c[0x0][0xa00] ;  /* 0x00028000ff027b82 */ /* 0x000e240000000a00 */
[----:B0-----:R-:W-:-:S05]  /*1770*/  IMAD.WIDE R2, R63, 0x4, R2 ;  /* 0x000000043f027825 */ /* 0x001fca00078e0202 */
[----:B-----5:R-:W2:Y:S04]  /*1780*/  LDG.E R220, desc[UR60][R2.64] ;  /* 0x0000003c02dc7981 */ /* 0x020ea8000c1e1900 */
[----:B------:R-:W2:Y:S02]  /*1790*/  LDG.E R5, desc[UR60][R2.64+0x4] ;  /* 0x0000043c02057981 */ /* 0x000ea4000c1e1900 */
[----:B--2---:R-:W-:-:S07]  /*17a0*/  IADD3 R220, -R220, R5, RZ ;  /* 0x00000005dcdc7210 */ /* 0x004fce0007ffe1ff */
.L_x_1751:
[----:B------:R-:W-:Y:S02]  /*17b0*/  IMAD.U32 R2, RZ, RZ, UR5 ;  /* 0x00000005ff027e24 */ /* 0x000fe4000f8e00ff */
[----:B------:R-:W-:Y:S01]  /*17c0*/  IMAD.U32 R27, RZ, RZ, UR4 ;  /* 0x00000004ff1b7e24 */ /* 0x000fe2000f8e00ff */
[----:B------:R-:W-:Y:S06]  /*17d0*/  @!P2 BRA `(.L_x_1752) ;  /* 0x000000000010a947 */ /* 0x000fec0003800000 */
[----:B------:R-:W0:Y:S02]  /*17e0*/  LDC.64 R4, c[0x0][0xa20] ;  /* 0x00028800ff047b82 */ /* 0x000e240000000a00 */
[----:B0-----:R-:W-:-:S05]  /*17f0*/  IMAD.WIDE R4, R63, 0x4, R4 ;  /* 0x000000043f047825 */ /* 0x001fca00078e0204 */
[----:B------:R0:W5:Y:S01]  /*1800*/  LDG.E R27, desc[UR60][R4.64] ;  /* 0x0000003c041b7981 */ /* 0x000162000c1e1900 */
[----:B------:R-:W-:Y:S05]  /*1810*/  BRA `(.L_x_1753) ;  /* 0x0000000000107947 */ /* 0x000fea0003800000 */
.L_x_1752:
[----:B------:R-:W-:Y:S05]  /*1820*/  @!P3 BRA `(.L_x_1753) ;  /* 0x00000000000cb947 */ /* 0x000fea0003800000 */
[----:B------:R-:W2:Y:S04]  /*1830*/  LDG.E R4, desc[UR60][R8.64] ;  /* 0x0000003c08047981 */ /* 0x000ea8000c1e1900 */
[----:B------:R-:W2:Y:S02]  /*1840*/  LDG.E R27, desc[UR60][R8.64+0x4] ;  /* 0x0000043c081b7981 */ /* 0x000ea4000c1e1900 */
[----:B--2---:R-:W-:-:S07]  /*1850*/  IMAD.IADD R27, R27, 0x1, -R4 ;  /* 0x000000011b1b7824 */ /* 0x004fce00078e0a04 */
.L_x_1753:
[----:B------:R-:W-:Y:S01]  /*1860*/  ULDC.64 UR4, c[0x0][0xa10] ;  /* 0x0002840000047ab9 */ /* 0x000fe20000000a00 */
[----:B------:R-:W1:Y:S01]  /*1870*/  LDC R9, c[0x0][0x448] ;  /* 0x00011200ff097b82 */ /* 0x000e620000000800 */
[----:B------:R-:W-:-:S04]  /*1880*/  ISETP.NE.U32.AND P0, PT, RZ, UR4, PT ;  /* 0x00000004ff007c0c */ /* 0x000fc8000bf05070 */
[----:B------:R-:W-:Y:S01]  /*1890*/  ISETP.NE.AND.EX P0, PT, RZ, UR5, PT, P0 ;  /* 0x00000005ff007c0c */ /* 0x000fe2000bf05300 */
[----:B------:R-:W-:Y:S02]  /*18a0*/  ULDC.64 UR4, c[0x0][0xa30] ;  /* 0x00028c0000047ab9 */ /* 0x000fe40000000a00 */
[----:B------:R-:W-:Y:S01]  /*18b0*/  ISETP.NE.U32.AND P1, PT, RZ, UR4, PT ;  /* 0x00000004ff007c0c */ /* 0x000fe2000bf25070 */
[----:B-----5:R-:W-:Y:S01]  /*18c0*/  IMAD.MOV.U32 R23, RZ, RZ, R27 ;  /* 0x000000ffff177224 */ /* 0x020fe200078e001b */
[----:B------:R-:W2:Y:S02]  /*18d0*/  LDC.64 R12, c[0x0][0x9e0] ;  /* 0x00027800ff0c7b82 */ /* 0x000ea40000000a00 */
[----:B------:R-:W-:-:S06]  /*18e0*/  ISETP.NE.AND.EX P1, PT, RZ, UR5, PT, P1 ;  /* 0x00000005ff007c0c */ /* 0x000fcc000bf25310 */
[----:B0-----:R-:W0:Y:S08]  /*18f0*/  @P0 LDC.64 R4, c[0x0][0xa10] ;  /* 0x00028400ff040b82 */ /* 0x001e300000000a00 */
[----:B------:R-:W3:Y:S01]  /*1900*/  @P1 LDC.64 R6, c[0x0][0xa30] ;  /* 0x00028c00ff061b82 */ /* 0x000ee20000000a00 */
[----:B0-----:R-:W-:-:S05]  /*1910*/  @P0 IMAD.WIDE R4, R63, 0x4, R4 ;  /* 0x000000043f040825 */ /* 0x001fca00078e0204 */
[----:B------:R-:W4:Y:S04]  /*1920*/  @P0 LDG.E R3, desc[UR60][R4.64] ;  /* 0x0000003c04030981 */ /* 0x000f28000c1e1900 */
[----:B------:R0:W4:Y:S01]  /*1930*/  @P0 LDG.E R8, desc[UR60][R4.64+0x4] ;  /* 0x0000043c04080981 */ /* 0x000122000c1e1900 */
[----:B---3--:R-:W-:-:S05]  /*1940*/  @P1 IMAD.WIDE R6, R63, 0x4, R6 ;  /* 0x000000043f061825 */ /* 0x008fca00078e0206 */
[----:B------:R3:W5:Y:S01]  /*1950*/  @P1 LDG.E R23, desc[UR60][R6.64] ;  /* 0x0000003c06171981 */ /* 0x000762000c1e1900 */
[----:B-1----:R-:W-:Y:S01]  /*1960*/  ISETP.NE.AND P1, PT, R9, 0x1, PT ;  /* 0x000000010900780c */ /* 0x002fe20003f25270 */
[----:B------:R-:W-:Y:S01]  /*1970*/  IMAD.SHL.U32 R14, R61, 0x80, RZ ;  /* 0x000000803d0e7824 */ /* 0x000fe200078e00ff */
[----:B--2---:R-:W-:Y:S01]  /*1980*/  ISETP.GE.AND P2, PT, R13, 0x1, PT ;  /* 0x000000010d00780c */ /* 0x004fe20003f46270 */
[----:B------:R-:W-:Y:S02]  /*1990*/  IMAD.IADD R11, R27, 0x1, -R0 ;  /* 0x000000011b0b7824 */ /* 0x000fe400078e0a00 */
[----:B------:R-:W-:Y:S01]  /*19a0*/  VIADD R0, R14, 0x7f ;  /* 0x0000007f0e007836 */ /* 0x000fe20000000000 */
[----:B------:R1:W-:Y:S03]  /*19b0*/  STL [R1+0x2c], R14 ;  /* 0x00002c0e01007387 */ /* 0x0003e60000100800 */
[----:B0-----:R-:W-:-:S04]  /*19c0*/  IMAD.MOV.U32 R4, RZ, RZ, R0 ;  /* 0x000000ffff047224 */ /* 0x001fc800078e0000 */
[----:B------:R-:W0:Y:S08]  /*19d0*/  @P1 LDC R9, c[0x0][0x44c] ;  /* 0x00011300ff091b82 */ /* 0x000e300000000800 */
[----:B------:R-:W2:Y:S01]  /*19e0*/  @P1 LDC R10, c[0x0][0x450] ;  /* 0x00011400ff0a1b82 */ /* 0x000ea20000000800 */
[----:B----4-:R-:W-:Y:S01]  /*19f0*/  @P0 IADD3 R2, -R3, R8, RZ ;  /* 0x0000000803020210 */ /* 0x010fe20007ffe1ff */
[----:B0-----:R-:W-:-:S04]  /*1a00*/  @P1 IMAD.HI.U32 R3, R0, R9, RZ ;  /* 0x0000000900031227 */ /* 0x001fc800078e00ff */
[----:B------:R-:W-:Y:S01]  /*1a10*/  IMAD.IADD R221, R11, 0x1, R2 ;  /* 0x000000010bdd7824 */ /* 0x000fe200078e0202 */
[----:B--2---:R-:W-:-:S03]  /*1a20*/  @P1 SHF.R.U32.HI R4, RZ, R10, R3 ;  /* 0x0000000aff041219 */ /* 0x004fc60000011603 */
[C---:B------:R-:W-:Y:S01]  /*1a30*/  VIADD R0, R221.reuse, 0x3f ;  /* 0x0000003fdd007836 */ /* 0x040fe20000000000 */
[----:B------:R-:W-:-:S04]  /*1a40*/  IADD3 R5, R221, 0x1, -R220 ;  /* 0x00000001dd057810 */ /* 0x000fc80007ffe8dc */
[----:B------:R-:W-:Y:S02]  /*1a50*/  SHF.R.S32.HI R3, RZ, 0x1f, R0 ;  /* 0x0000001fff037819 */ /* 0x000fe40000011400 */
[----:B---3--:R-:W-:Y:S02]  /*1a60*/  IADD3 R7, R5, R4, RZ ;  /* 0x0000000405077210 */ /* 0x008fe40007ffe0ff */
[----:B------:R-:W-:-:S03]  /*1a70*/  LEA.HI R3, R3, R0, RZ, 0x6 ;  /* 0x0000000003037211 */ /* 0x000fc600078f30ff */
[----:B------:R-:W-:Y:S01]  /*1a80*/  IMAD.IADD R0, R7, 0x1, R12 ;  /* 0x0000000107007824 */ /* 0x000fe200078e020c */
[----:B------:R-:W-:Y:S01]  /*1a90*/  SHF.R.S32.HI R103, RZ, 0x6, R3 ;  /* 0x00000006ff677819 */ /* 0x000fe20000011403 */
[----:B-1----:R-:W-:Y:S06]  /*1aa0*/  @!P2 BRA `(.L_x_1754) ;  /* 0x000000000048a947 */ /* 0x002fec0003800000 */
        /* <DEDUP_REMOVED lines=11> */
.L_x_1756:
[----:B------:R-:W-:-:S13]  /*1b60*/  ISETP.NE.AND P0, PT, R13, 0x1, PT ;  /* 0x000000010d00780c */ /* 0x000fda0003f05270 */
[----:B------:R-:W0:Y:S02]  /*1b70*/  @P0 LDC.64 R4, c[0x0][0x9e8] ;  /* 0x00027a00ff040b82 */ /* 0x000e240000000a00 */
[----:B0-----:R-:W-:-:S05]  /*1b80*/  @P0 IMAD.HI.U32 R4, R3, R4, RZ ;  /* 0x0000000403040227 */ /* 0x001fca00078e00ff */
[----:B------:R-:W-:-:S07]  /*1b90*/  @P0 SHF.R.U32.HI R3, RZ, R5, R4 ;  /* 0x00000005ff030219 */ /* 0x000fce0000011604 */
.L_x_1757:
[----:B------:R-:W-:Y:S05]  /*1ba0*/  BSYNC B0 ;  /* 0x0000000000007941 */ /* 0x000fea0003800000 */
.L_x_1755:
[----:B------:R-:W-:-:S05]  /*1bb0*/  IMAD R3, R3, R13, R13 ;  /* 0x0000000d03037224 */ /* 0x000fca00078e020d */
[----:B------:R-:W-:-:S07]  /*1bc0*/  VIMNMX R0, R0, R3, PT ;  /* 0x0000000300007248 */ /* 0x000fce0003fe0100 */
.L_x_1754:
[----:B------:R-:W0:Y:S01]  /*1bd0*/  @P1 LDC R4, c[0x0][0x44c] ;  /* 0x00011300ff041b82 */ /* 0x000e220000000800 */
[----:B------:R-:W-:Y:S01]  /*1be0*/  IMAD.MOV.U32 R3, RZ, RZ, R14 ;  /* 0x000000ffff037224 */ /* 0x000fe200078e000e */
[----:B------:R-:W-:Y:S01]  /*1bf0*/  ULDC UR4, c[0x0][0x9dc] ;  /* 0x0002770000047ab9 */ /* 0x000fe20000000800 */
[----:B------:R-:W-:-:S05]  /*1c00*/  IMAD.IADD R106, R221, 0x1, -R220 ;  /* 0x00000001dd6a7824 */ /* 0x000fca00078e0adc */
[----:B------:R-:W1:Y:S01]  /*1c10*/  @P1 LDC R5, c[0x0][0x450] ;  /* 0x00011400ff051b82 */ /* 0x000e620000000800 */
[----:B0-----:R-:W-:-:S05]  /*1c20*/  @P1 IMAD.HI.U32 R4, R14, R4, RZ ;  /* 0x000000040e041227 */ /* 0x001fca00078e00ff */
[----:B-1----:R-:W-:-:S04]  /*1c30*/  @P1 SHF.R.U32.HI R3, RZ, R5, R4 ;  /* 0x00000005ff031219 */ /* 0x002fc80000011604 */
[----:B------:R-:W-:-:S05]  /*1c40*/  IADD3 R3, R106, R3, RZ ;  /* 0x000000036a037210 */ /* 0x000fca0007ffe0ff */
[----:B------:R-:W-:Y:S01]  /*1c50*/  VIADD R4, R3, -UR4 ;  /* 0x8000000403047c36 */ /* 0x000fe20008000000 */
[----:B------:R-:W-:Y:S06]  /*1c60*/  @!P2 BRA `(.L_x_1758) ;  /* 0x000000000044a947 */ /* 0x000fec0003800000 */
[----:B------:R-:W-:Y:S01]  /*1c70*/  ISETP.GT.AND P0, PT, R3, -0x1, PT ;  /* 0xffffffff0300780c */ /* 0x000fe20003f04270 */
[----:B------:R-:W-:-:S12]  /*1c80*/  BSSY B0, `(.L_x_1759) ;  /* 0x000000d000007945 */ /* 0x000fd80003800000 */
        /* <DEDUP_REMOVED lines=8> */
.L_x_1760:
[----:B------:R-:W-:-:S13]  /*1d10*/  ISETP.NE.AND P0, PT, R13, 0x1, PT ;  /* 0x000000010d00780c */ /* 0x000fda0003f05270 */
[----:B------:R-:W0:Y:S02]  /*1d20*/  @P0 LDC.64 R6, c[0x0][0x9e8] ;  /* 0x00027a00ff060b82 */ /* 0x000e240000000a00 */
[----:B0-----:R-:W-:-:S05]  /*1d30*/  @P0 IMAD.HI.U32 R6, R3, R6, RZ ;  /* 0x0000000603060227 */ /* 0x001fca00078e00ff */
[----:B------:R-:W-:-:S07]  /*1d40*/  @P0 SHF.R.U32.HI R3, RZ, R7, R6 ;  /* 0x00000007ff030219 */ /* 0x000fce0000011606 */
.L_x_1761:
[----:B------:R-:W-:Y:S05]  /*1d50*/  BSYNC B0 ;  /* 0x0000000000007941 */ /* 0x000fea0003800000 */
.L_x_1759:
[----:B------:R-:W-:-:S05]  /*1d60*/  IMAD R3, R3, R13, RZ ;  /* 0x0000000d03037224 */ /* 0x000fca00078e02ff */
[----:B------:R-:W-:-:S07]  /*1d70*/  VIMNMX R4, R4, R3, !PT ;  /* 0x0000000304047248 */ /* 0x000fce0007fe0100 */
.L_x_1758:
[----:B------:R-:W-:Y:S01]  /*1d80*/  VIADD R0, R0, 0x3f ;  /* 0x0000003f00007836 */ /* 0x000fe20000000000 */
[----:B------:R-:W-:-:S04]  /*1d90*/  SHF.R.S32.HI R5, RZ, 0x1f, R4 ;  /* 0x0000001fff057819 */ /* 0x000fc80000011404 */
[----:B------:R-:W-:Y:S02]  /*1da0*/  SHF.R.S32.HI R3, RZ, 0x1f, R0 ;  /* 0x0000001fff037819 */ /* 0x000fe40000011400 */
[----:B------:R-:W-:Y:S02]  /*1db0*/  LEA.HI R5, R5, R4, RZ, 0x6 ;  /* 0x0000000405057211 */ /* 0x000fe400078f30ff */
[----:B------:R-:W-:Y:S02]  /*1dc0*/  LEA.HI R3, R3, R0, RZ, 0x6 ;  /* 0x0000000003037211 */ /* 0x000fe400078f30ff */
[----:B------:R-:W-:Y:S02]  /*1dd0*/  SHF.R.S32.HI R5, RZ, 0x6, R5 ;  /* 0x00000006ff057819 */ /* 0x000fe40000011405 */
[----:B------:R-:W-:Y:S02]  /*1de0*/  SHF.R.S32.HI R0, RZ, 0x6, R3 ;  /* 0x00000006ff007819 */ /* 0x000fe40000011403 */
[----:B------:R-:W-:-:S02]  /*1df0*/  VIMNMX R5, RZ, R5, !PT ;  /* 0x00000005ff057248 */ /* 0x000fc40007fe0100 */
[----:B------:R-:W-:-:S03]  /*1e00*/  VIMNMX R0, R103, R0, PT ;  /* 0x0000000067007248 */ /* 0x000fc60003fe0100 */
[--C-:B------:R-:W-:Y:S02]  /*1e10*/  IMAD R5, R5, 0x40, -R11.reuse ;  /* 0x0000004005057824 */ /* 0x100fe400078e0a0b */
[----:B------:R-:W-:-:S03]  /*1e20*/  IMAD R3, R0, 0x40, -R11 ;  /* 0x0000004000037824 */ /* 0x000fc600078e0a0b */
[----:B------:R-:W-:Y:S02]  /*1e30*/  VIMNMX R5, RZ, R5, !PT ;  /* 0x00000005ff057248 */ /* 0x000fe40007fe0100 */
[----:B------:R-:W-:Y:S02]  /*1e40*/  VIMNMX R0, R3, R2, PT ;  /* 0x0000000203007248 */ /* 0x000fe40003fe0100 */
[----:B------:R-:W-:Y:S02]  /*1e50*/  SHF.R.U32.HI R24, RZ, 0x6, R5 ;  /* 0x00000006ff187819 */ /* 0x000fe40000011605 */
[----:B------:R-:W-:Y:S02]  /*1e60*/  ISETP.GT.AND P0, PT, R0, R5, PT ;  /* 0x000000050000720c */ /* 0x000fe40003f04270 */
[----:B------:R-:W-:-:S11]  /*1e70*/  MOV R25, R24 ;  /* 0x0000001800197202 */ /* 0x000fd60000000f00 */
[----:B------:R-:W-:-:S05]  /*1e80*/  @P0 VIADD R0, R0, 0x3f ;  /* 0x0000003f00000836 */ /* 0x000fca0000000000 */
[----:B------:R-:W-:-:S04]  /*1e90*/  @P0 SHF.R.S32.HI R3, RZ, 0x1f, R0 ;  /* 0x0000001fff030819 */ /* 0x000fc80000011400 */
[----:B------:R-:W-:-:S04]  /*1ea0*/  @P0 LEA.HI R3, R3, R0, RZ, 0x6 ;  /* 0x0000000003030211 */ /* 0x000fc800078f30ff */
[----:B------:R-:W-:Y:S02]  /*1eb0*/  @P0 SHF.R.S32.HI R25, RZ, 0x6, R3 ;  /* 0x00000006ff190819 */ /* 0x000fe40000011403 */
[----:B------:R-:W-:Y:S02]  /*1ec0*/  PLOP3.LUT P0, PT, PT, PT, PT, 0x80, 0x0 ;  /* 0x000000000000781c */ /* 0x000fe40003f0f070 */
[----:B------:R-:W-:-:S13]  /*1ed0*/  ISETP.GT.AND P1, PT, R25, R24, PT ;  /* 0x000000181900720c */ /* 0x000fda0003f24270 */
[----:B------:R-:W-:Y:S05]  /*1ee0*/  @!P1 BRA `(.L_x_1762) ;  /* 0x0000006400349947 */ /* 0x000fea0003800000 */
        /* <DEDUP_REMOVED lines=11> */
[----:B------:R-:W-:Y:S01]  /*1fa0*/  MOV R10, UR6 ;  /* 0x00000006000a7c02 */ /* 0x000fe20008000f00 */
[----:B------:R-:W-:Y:S02]  /*1fb0*/  IMAD.U32 R6, RZ, RZ, UR4 ;  /* 0x00000004ff067e24 */ /* 0x000fe4000f8e00ff */
[----:B------:R-:W-:-:S02]  /*1fc0*/  IMAD.U32 R7, RZ, RZ, UR5 ;  /* 0x00000005ff077e24 */ /* 0x000fc4000f8e00ff */
[----:B------:R-:W-:Y:S02]  /*1fd0*/  IMAD.U32 R11, RZ, RZ, UR7 ;  /* 0x00000007ff0b7e24 */ /* 0x000fe4000f8e00ff */
[----:B------:R-:W-:Y:S02]  /*1fe0*/  IMAD.MOV.U32 R8, RZ, RZ, 0x70 ;  /* 0x00000070ff087424 */ /* 0x000fe400078e00ff */
[----:B------:R-:W-:Y:S02]  /*1ff0*/  IMAD.MOV.U32 R12, RZ, RZ, 0x1 ;  /* 0x00000001ff0c7424 */ /* 0x000fe400078e00ff */
[----:B0-----:R-:W-:-:S07]  /*2000*/  IMAD.MOV.U32 R13, RZ, RZ, RZ ;  /* 0x000000ffff0d7224 */ /* 0x001fce00078e00ff */
[----:B------:R-:W-:-:S07]  /*2010*/  LEPC R20, `(.L_x_1764) ;  /* 0x000000001014794e */ /* 0x000fce0000000000 */
[----:B-1---5:R-:W-:Y:S05]  /*2020*/  CALL.ABS.NOINC R14 ;  /* 0x000000000e007343 */ /* 0x022fea0003c00000 */
.L_x_1764:
[----:B------:R-:W-:Y:S05]  /*2030*/  BSYNC B6 ;  /* 0x0000000000067941 */ /* 0x000fea0003800000 */
.L_x_1763:
[----:B------:R-:W-:Y:S01]  /*2040*/  VIADD R0, R16, 0x400 ;  /* 0x0000040010007836 */ /* 0x000fe20000000000 */
[----:B------:R-:W-:Y:S04]  /*2050*/  BSSY B6, `(.L_x_1765) ;  /* 0x0000013000067945 */ /* 0x000fe80003800000 */
[----:B------:R-:W-:-:S13]  /*2060*/  LOP3.LUT P0, RZ, R0, 0x3ff, RZ, 0xc0, !PT ;  /* 0x000003ff00ff7812 */ /* 0x000fda000780c0ff */
[----:B------:R-:W-:Y:S05]  /*2070*/  @!P0 BRA `(.L_x_1766) ;  /* 0x0000000000408947 */ /* 0x000fea0003800000 */
[----:B------:R-:W-:Y:S01]  /*2080*/  MOV R0, 0x0 ;  /* 0x0000000000007802 */ /* 0x000fe20000000f00 */
[----:B------:R-:W-:Y:S01]  /*2090*/  ULDC.64 UR4, c[0x4][0x1b8] ;  /* 0x01006e0000047ab9 */ /* 0x000fe20000000a00 */
[----:B------:R-:W-:Y:S01]  /*20a0*/  ULDC.64 UR6, c[0x4][0x150] ;  /* 0x0100540000067ab9 */ /* 0x000fe20000000a00 */
[----:B------:R-:W-:Y:S01]  /*20b0*/  MOV R4, UR4 ;  /* 0x0000000400047c02 */ /* 0x000fe20008000f00 */
[----:B------:R0:W1:Y:S01]  /*20c0*/  LDC.64 R14, c[0x4][R0] ;  /* 0x01000000000e7b82 */ /* 0x0000620000000a00 */
[----:B------:R-:W-:Y:S01]  /*20d0*/  IMAD.U32 R5, RZ, RZ, UR5 ;  /* 0x00000005ff057e24 */ /* 0x000fe2000f8e00ff */
[----:B------:R-:W-:Y:S01]  /*20e0*/  ULDC.64 UR4, c[0x4][0x1c0] ;  /* 0x0100700000047ab9 */ /* 0x000fe20000000a00 */
[----:B------:R-:W-:Y:S01]  /*20f0*/  IMAD.U32 R10, RZ, RZ, UR6 ;  /* 0x00000006ff0a7e24 */ /* 0x000fe2000f8e00ff */
[----:B------:R-:W-:Y:S01]  /*2100*/  MOV R8, 0x70 ;  /* 0x0000007000087802 */ /* 0x000fe20000000f00 */
[----:B------:R-:W-:Y:S02]  /*2110*/  IMAD.U32 R6, RZ, RZ, UR4 ;  /* 0x00000004ff067e24 */ /* 0x000fe4000f8e00ff */
[----:B------:R-:W-:-:S02]  /*2120*/  IMAD.U32 R7, RZ, RZ, UR5 ;  /* 0x00000005ff077e24 */ /* 0x000fc4000f8e00ff */
[----:B------:R-:W-:Y:S02]  /*2130*/  IMAD.U32 R11, RZ, RZ, UR7 ;  /* 0x00000007ff0b7e24 */ /* 0x000fe4000f8e00ff */
[----:B------:R-:W-:Y:S02]  /*2140*/  IMAD.MOV.U32 R12, RZ, RZ, 0x1 ;  /* 0x00000001ff0c7424 */ /* 0x000fe400078e00ff */
[----:B0-----:R-:W-:-:S07]  /*2150*/  IMAD.MOV.U32 R13, RZ, RZ, RZ ;  /* 0x000000ffff0d7224 */ /* 0x001fce00078e00ff */
[----:B------:R-:W-:-:S07]  /*2160*/  LEPC R20, `(.L_x_1766) ;  /* 0x000000001014794e */ /* 0x000fce0000000000 */
[----:B-1---5:R-:W-:Y:S05]  /*2170*/  CALL.ABS.NOINC R14 ;  /* 0x000000000e007343 */ /* 0x022fea0003c00000 */
.L_x_1766:
[----:B------:R-:W-:Y:S05]  /*2180*/  BSYNC B6 ;  /* 0x0000000000067941 */ /* 0x000fea0003800000 */
.L_x_1765:
[----:B------:R-:W-:Y:S01]  /*2190*/  ULDC.64 UR4, c[0x0][0x9f8] ;  /* 0x00027e0000047ab9 */ /* 0x000fe20000000a00 */
[----:B------:R-:W2:Y:S01]  /*21a0*/  LDL R30, [R1+0x24] ;  /* 0x00002400011e7983 */ /* 0x000ea20000100800 */
[----:B------:R-:W-:Y:S01]  /*21b0*/  ISETP.NE.U32.AND P0, PT, RZ, UR4, PT ;  /* 0x00000004ff007c0c */ /* 0x000fe2000bf05070 */
[----:B------:R-:W0:Y:S01]  /*21c0*/  LDC.64 R12, c[0x0][0x300] ;  /* 0x0000c000ff0c7b82 */ /* 0x000e220000000a00 */
[----:B------:R-:W-:Y:S01]  /*21d0*/  IMAD.IADD R77, R26, 0x1, R27 ;  /* 0x000000011a4d7824 */ /* 0x000fe200078e021b */
[----:B------:R-:W-:Y:S01]  /*21e0*/  ULDC UR6, c[0x0][0x2f4] ;  /* 0x0000bd0000067ab9 */ /* 0x000fe20000000800 */
[----:B------:R-:W-:Y:S01]  /*21f0*/  ISETP.NE.AND.EX P0, PT, RZ, UR5, PT, P0 ;  /* 0x00000005ff007c0c */ /* 0x000fe2000bf05300 */
[----:B------:R-:W-:Y:S01]  /*2200*/  ULDC.64 UR4, c[0x0][0x330] ;  /* 0x0000cc0000047ab9 */ /* 0x000fe20000000a00 */
[----:B------:R-:W-:Y:S01]  /*2210*/  ULDC.64 UR8, c[0x0][0xa08] ;  /* 0x0002820000087ab9 */ /* 0x000fe20000000a00 */
[----:B------:R-:W3:Y:S02]  /*2220*/  LDL R26, [R1+0x38] ;  /* 0x00003800011a7983 */ /* 0x000ee40000100800 */
[----:B------:R-:W1:Y:S02]  /*2230*/  LDC.64 R20, c[0x0][0x408] ;  /* 0x00010200ff147b82 */ /* 0x000e640000000a00 */
[----:B------:R-:W4:Y:S06]  /*2240*/  LDL R14, [R1+0x3c] ;  /* 0x00003c00010e7983 */ /* 0x000f2c0000100800 */
[----:B------:R-:W0:Y:S08]  /*2250*/  @P0 LDC.64 R4, c[0x0][0x9f8] ;  /* 0x00027e00ff040b82 */ /* 0x000e300000000a00 */
[----:B------:R-:W1:Y:S08]  /*2260*/  LDC R39, c[0x0][0x3f4] ;  /* 0x0000fd00ff277b82 */ /* 0x000e700000000800 */
[----:B------:R-:W1:Y:S01]  /*2270*/  LDC.64 R28, c[0x0][0x3f8] ;  /* 0x0000fe00ff1c7b82 */ /* 0x000e620000000a00 */
[----:B0-----:R-:W-:-:S05]  /*2280*/  @P0 IMAD.WIDE R4, R63, 0x4, R4 ;  /* 0x000000043f040825 */ /* 0x001fca00078e0204 */
[----:B------:R0:W2:Y:S01]  /*2290*/  @P0 LDG.E R63, desc[UR60][R4.64] ;  /* 0x0000003c043f0981 */ /* 0x0000a2000c1e1900 */
[----:B------:R-:W-:Y:S01]  /*22a0*/  SHF.R.S32.HI R33, RZ, 0x1f, R77 ;  /* 0x0000001fff217819 */ /* 0x000fe2000001144d */
[-C--:B------:R-:W-:Y:S01]  /*22b0*/  IMAD.WIDE.U32 R6, R77, R12.reuse, RZ ;  /* 0x0000000c4d067225 */ /* 0x080fe200078e00ff */
[----:B------:R-:W-:Y:S02]  /*22c0*/  ISETP.GE.AND P2, PT, R226, UR6, PT ;  /* 0x00000006e2007c0c */ /* 0x000fe4000bf46270 */
[----:B------:R-:W-:Y:S01]  /*22d0*/  ISETP.NE.U32.AND P0, PT, RZ, UR8, PT ;  /* 0x00000008ff007c0c */ /* 0x000fe2000bf05070 */
[----:B------:R-:W-:Y:S01]  /*22e0*/  IMAD R0, R33, R12, RZ ;  /* 0x0000000c21007224 */ /* 0x000fe200078e02ff */
[----:B------:R-:W-:Y:S01]  /*22f0*/  ISETP.GE.AND P1, PT, R18, UR6, PT ;  /* 0x0000000612007c0c */ /* 0x000fe2000bf26270 */
[----:B------:R-:W-:Y:S01]  /*2300*/  IMAD.WIDE.U32 R8, R62, UR4, R18 ;  /* 0x000000043e087c25 */ /* 0x000fe2000f8e0012 */
[----:B------:R-:W-:Y:S02]  /*2310*/  ISETP.NE.AND.EX P0, PT, RZ, UR9, PT, P0 ;  /* 0x00000009ff007c0c */ /* 0x000fe4000bf05300 */
[----:B------:R-:W-:Y:S01]  /*2320*/  SHF.R.S32.HI R32, RZ, 0x1f, R218 ;  /* 0x0000001fff207819 */ /* 0x000fe200000114da */
[----:B------:R-:W-:Y:S01]  /*2330*/  IMAD R3, R77, R13, R0 ;  /* 0x0000000d4d037224 */ /* 0x000fe200078e0200 */
[----:B------:R-:W-:-:S02]  /*2340*/  SHF.R.S32.HI R0, RZ, 0x1f, R62 ;  /* 0x0000001fff007819 */ /* 0x000fc4000001143e */
[----:B------:R-:W-:Y:S01]  /*2350*/  SHF.R.S32.HI R201, RZ, 0x1f, R200 ;  /* 0x0000001fffc97819 */ /* 0x000fe200000114c8 */
[----:B------:R-:W-:Y:S02]  /*2360*/  IMAD.IADD R7, R7, 0x1, R3 ;  /* 0x0000000107077824 */ /* 0x000fe400078e0203 */
[----:B------:R-:W-:-:S04]  /*2370*/  IMAD R3, R0, UR4, RZ ;  /* 0x0000000400037c24 */ /* 0x000fc8000f8e02ff */
[----:B------:R-:W-:Y:S01]  /*2380*/  IMAD R15, R62, UR5, R3 ;  /* 0x000000053e0f7c24 */ /* 0x000fe2000f8e0203 */
[----:B------:R-:W-:Y:S02]  /*2390*/  ULDC.64 UR4, c[0x0][0x308] ;  /* 0x0000c20000047ab9 */ /* 0x000fe40000000a00 */
[----:B------:R-:W-:Y:S01]  /*23a0*/  IMAD R3, R0, UR4, RZ ;  /* 0x0000000400037c24 */ /* 0x000fe2000f8e02ff */
[----:B------:R-:W-:Y:S01]  /*23b0*/  SEL R0, RZ, 0x1, P1 ;  /* 0x00000001ff007807 */ /* 0x000fe20000800000 */
[----:B0-----:R-:W-:-:S04]  /*23c0*/  IMAD.WIDE.U32 R4, R62, UR4, R6 ;  /* 0x000000043e047c25 */ /* 0x001fc8000f8e0006 */
[----:B------:R-:W-:Y:S01]  /*23d0*/  IMAD R11, R62, UR5, R3 ;  /* 0x000000053e0b7c24 */ /* 0x000fe2000f8e0203 */
[----:B------:R-:W-:Y:S01]  /*23e0*/  SEL R3, RZ, 0xffffffff, P2 ;  /* 0xffffffffff037807 */ /* 0x000fe20001000000 */
[----:B------:R-:W-:Y:S01]  /*23f0*/  ULDC.64 UR4, c[0x0][0x310] ;  /* 0x0000c40000047ab9 */ /* 0x000fe20000000a00 */
[----:B------:R-:W-:Y:S02]  /*2400*/  IMAD.IADD R9, R9, 0x1, R15 ;  /* 0x0000000109097824 */ /* 0x000fe400078e020f */
[----:B------:R-:W-:Y:S01]  /*2410*/  SHF.L.U32 R7, R3, 0x1, RZ ;  /* 0x0000000103077819 */ /* 0x000fe200000006ff */
[----:B------:R-:W-:-:S03]  /*2420*/  IMAD.IADD R5, R5, 0x1, R11 ;  /* 0x0000000105057824 */ /* 0x000fc600078e020b */
[----:B------:R-:W-:Y:S01]  /*2430*/  LOP3.LUT R6, R7, 0x2, R0, 0xe2, !PT ;  /* 0x0000000207067812 */ /* 0x000fe200078ee200 */
[----:B------:R-:W-:Y:S01]  /*2440*/  IMAD R10, R32, R12, RZ ;  /* 0x0000000c200a7224 */ /* 0x000fe200078e02ff */
[----:B--2---:R-:W-:Y:S02]  /*2450*/  SHF.R.S32.HI R3, RZ, 0x1f, R63 ;  /* 0x0000001fff037819 */ /* 0x004fe4000001143f */
[----:B------:R-:W-:Y:S02]  /*2460*/  SEL R63, R63, RZ, !P0 ;  /* 0x000000ff3f3f7207 */ /* 0x000fe40004000000 */
[----:B------:R-:W-:Y:S02]  /*2470*/  SEL R3, R3, RZ, !P0 ;  /* 0x000000ff03037207 */ /* 0x000fe40004000000 */
[----:B------:R-:W-:Y:S01]  /*2480*/  ISETP.GE.AND P0, PT, R30, UR6, PT ;  /* 0x000000061e007c0c */ /* 0x000fe2000bf06270 */
[----:B------:R-:W-:Y:S01]  /*2490*/  IMAD.WIDE.U32 R88, R63, UR4, R4 ;  /* 0x000000043f587c25 */ /* 0x000fe2000f8e0004 */
[----:B------:R-:W2:Y:S03]  /*24a0*/  LDL R30, [R1+0x28] ;  /* 0x00002800011e7983 */ /* 0x000ea60000100800 */
[----:B------:R-:W-:-:S02]  /*24b0*/  IMAD R0, R3, UR4, RZ ;  /* 0x0000000403007c24 */ /* 0x000fc4000f8e02ff */
[----:B------:R-:W-:-:S04]  /*24c0*/  IMAD.WIDE.U32 R4, R218, R12, R18 ;  /* 0x0000000cda047225 */ /* 0x000fc800078e0012 */
[----:B------:R-:W-:Y:S01]  /*24d0*/  IMAD R15, R63, UR5, R0 ;  /* 0x000000053f0f7c24 */ /* 0x000fe2000f8e0200 */
[----:B------:R-:W-:Y:S01]  /*24e0*/  ULDC.64 UR4, c[0x0][0x338] ;  /* 0x0000ce0000047ab9 */ /* 0x000fe20000000a00 */
[----:B-1----:R-:W-:Y:S01]  /*24f0*/  IMAD R0, R32, R20, RZ ;  /* 0x0000001420007224 */ /* 0x002fe200078e02ff */
[----:B------:R-:W-:Y:S01]  /*2500*/  SEL R7, RZ, 0x4, P0 ;  /* 0x00000004ff077807 */ /* 0x000fe20000000000 */
[C---:B------:R-:W-:Y:S02]  /*2510*/  IMAD R27, R218.reuse, R13, R10 ;  /* 0x0000000dda1b7224 */ /* 0x040fe400078e020a */
[----:B------:R-:W-:Y:S02]  /*2520*/  IMAD R11, R218, R21, R0 ;  /* 0x00000015da0b7224 */ /* 0x000fe400078e0200 */
[----:B------:R-:W-:Y:S01]  /*2530*/  IMAD R10, R3, UR4, RZ ;  /* 0x00000004030a7c24 */ /* 0x000fe2000f8e02ff */
[----:B------:R-:W-:Y:S01]  /*2540*/  IADD3 R3, P0, R88, R4, RZ ;  /* 0x0000000458037210 */ /* 0x000fe20007f1e0ff */
[----:B------:R-:W-:Y:S01]  /*2550*/  IMAD.IADD R0, R89, 0x1, R15 ;  /* 0x0000000159007824 */ /* 0x000fe200078e020f */
[----:B------:R-:W-:-:S02]  /*2560*/  ISETP.GE.AND P2, PT, R226, R39, PT ;  /* 0x00000027e200720c */ /* 0x000fc40003f46270 */
[----:B------:R-:W-:Y:S02]  /*2570*/  ISETP.GE.AND P3, PT, R18, R39, PT ;  /* 0x000000271200720c */ /* 0x000fe40003f66270 */
[----:B------:R-:W-:Y:S01]  /*2580*/  IADD3.X R4, R0, R5, R27, P0, !PT ;  /* 0x0000000500047210 */ /* 0x000fe200007fe41b */
[----:B------:R-:W-:Y:S01]  /*2590*/  IMAD R5, R32, R28, RZ ;  /* 0x0000001c20057224 */ /* 0x000fe200078e02ff */
[----:B------:R-:W-:Y:S01]  /*25a0*/  LOP3.LUT R31, R6, R7, RZ, 0xfc, !PT ;  /* 0x00000007061f7212 */ /* 0x000fe200078efcff */
[----:B------:R-:W-:Y:S01]  /*25b0*/  IMAD.WIDE.U32 R86, R63, UR4, R8 ;  /* 0x000000043f567c25 */ /* 0x000fe2000f8e0008 */
[----:B------:R-:W-:-:S03]  /*25c0*/  SEL R7, R39, RZ, P2 ;  /* 0x000000ff27077207 */ /* 0x000fc60001000000 */
[----:B------:R-:W-:Y:S01]  /*25d0*/  IMAD R9, R218, R29, R5 ;  /* 0x0000001dda097224 */ /* 0x000fe200078e0205 */
[----:B------:R-:W-:Y:S01]  /*25e0*/  SEL R5, R39, RZ, P3 ;  /* 0x000000ff27057207 */ /* 0x000fe20001800000 */
[----:B------:R-:W-:Y:S02]  /*25f0*/  IMAD.IADD R7, R226, 0x1, R7 ;  /* 0x00000001e2077824 */ /* 0x000fe400078e0207 */
[----:B------:R-:W-:Y:S01]  /*2600*/  VIADD R34, R218, 0x20 ;  /* 0x00000020da227836 */ /* 0x000fe20000000000 */
[----:B------:R-:W-:Y:S02]  /*2610*/  IADD3 R5, R18, R5, RZ ;  /* 0x0000000512057210 */ /* 0x000fe40007ffe0ff */
[----:B------:R-:W-:Y:S01]  /*2620*/  SHF.R.S32.HI R8, RZ, 0x1f, R7 ;  /* 0x0000001fff087819 */ /* 0x000fe20000011407 */
[----:B------:R-:W-:Y:S01]  /*2630*/  IMAD.SHL.U32 R34, R34, 0x40, RZ ;  /* 0x0000004022227824 */ /* 0x000fe200078e00ff */
[----:B------:R-:W-:Y:S01]  /*2640*/  SHF.R.S32.HI R6, RZ, 0x1f, R5 ;  /* 0x0000001fff067819 */ /* 0x000fe20000011405 */
[----:B------:R-:W-:Y:S01]  /*2650*/  IMAD.WIDE.U32 R80, R218, R28, R200 ;  /* 0x0000001cda507225 */ /* 0x000fe200078e00c8 */
[----:B------:R-:W-:-:S03]  /*2660*/  LEA.HI R92, R8, R7, RZ, 0x3 ;  /* 0x00000007085c7211 */ /* 0x000fc600078f18ff */
[----:B------:R-:W-:Y:S01]  /*2670*/  IMAD.WIDE.U32 R78, R218, R28, R18 ;  /* 0x0000001cda4e7225 */ /* 0x000fe200078e0012 */
[----:B------:R-:W-:Y:S02]  /*2680*/  LEA.HI R90, R6, R5, RZ, 0x3 ;  /* 0x00000005065a7211 */ /* 0x000fe400078f18ff */
[----:B------:R-:W-:Y:S01]  /*2690*/  LOP3.LUT R34, R34, 0x1c0, RZ, 0xc0, !PT ;  /* 0x000001c022227812 */ /* 0x000fe200078ec0ff */
[----:B------:R-:W-:Y:S02]  /*26a0*/  VIADD R35, R218, 0x20 ;  /* 0x00000020da237836 */ /* 0x000fe40000000000 */
[----:B------:R-:W-:Y:S02]  /*26b0*/  IMAD.IADD R81, R81, 0x1, R9 ;  /* 0x0000000151517824 */ /* 0x000fe400078e0209 */
[----:B------:R-:W-:Y:S01]  /*26c0*/  IMAD.IADD R79, R9, 0x1, R79 ;  /* 0x00000001094f7824 */ /* 0x000fe200078e024f */
[----:B------:R-:W-:Y:S01]  /*26d0*/  LEA.HI R9, R8, R7, RZ, 0x6 ;  /* 0x0000000708097211 */ /* 0x000fe200078f30ff */
[----:B------:R-:W-:Y:S01]  /*26e0*/  IMAD R63, R63, UR5, R10 ;  /* 0x000000053f3f7c24 */ /* 0x000fe2000f8e020a */
[----:B------:R-:W-:Y:S01]  /*26f0*/  LEA.HI R5, R6, R5, RZ, 0x6 ;  /* 0x0000000506057211 */ /* 0x000fe200078f30ff */
[----:B------:R-:W-:Y:S01]  /*2700*/  IMAD.SHL.U32 R35, R35, 0x40, RZ ;  /* 0x0000004023237824 */ /* 0x000fe200078e00ff */
[----:B------:R-:W-:-:S02]  /*2710*/  LOP3.LUT R8, R34, 0x38, R90, 0xf8, !PT ;  /* 0x0000003822087812 */ /* 0x000fc400078ef85a */
[----:B------:R-:W-:Y:S01]  /*2720*/  LOP3.LUT R10, R34, 0x38, R92, 0xf8, !PT ;  /* 0x00000038220a7812 */ /* 0x000fe200078ef85c */
[----:B------:R-:W-:Y:S01]  /*2730*/  IMAD.SHL.U32 R34, R218, 0x40, RZ ;  /* 0x00000040da227824 */ /* 0x000fe200078e00ff */
[----:B------:R-:W0:Y:S01]  /*2740*/  S2R R104, SR_TID.X ;  /* 0x0000000000687919 */ /* 0x000e220000002100 */
[----:B------:R-:W-:Y:S01]  /*2750*/  LOP3.LUT R35, R35, 0x1c0, RZ, 0xc0, !PT ;  /* 0x000001c023237812 */ /* 0x000fe200078ec0ff */
[----:B------:R-:W-:Y:S01]  /*2760*/  IMAD.SHL.U32 R6, R5, 0x40, RZ ;  /* 0x0000004005067824 */ /* 0x000fe200078e00ff */
[----:B------:R-:W-:Y:S01]  /*2770*/  LOP3.LUT R5, R90, 0x38, RZ, 0xc0, !PT ;  /* 0x000000385a057812 */ /* 0x000fe200078ec0ff */
[----:B------:R-:W-:Y:S01]  /*2780*/  IMAD.SHL.U32 R36, R218, 0x40, RZ ;  /* 0x00000040da247824 */ /* 0x000fe200078e00ff */
[----:B------:R-:W-:Y:S01]  /*2790*/  LOP3.LUT R34, R34, 0x1c0, RZ, 0xc0, !PT ;  /* 0x000001c022227812 */ /* 0x000fe200078ec0ff */
[----:B------:R-:W-:Y:S01]  /*27a0*/  IMAD.WIDE.U32 R84, R218, R20, R200 ;  /* 0x00000014da547225 */ /* 0x000fe200078e00c8 */
[----:B------:R-:W-:-:S03]  /*27b0*/  SHF.R.U32.HI R35, RZ, 0x3, R35 ;  /* 0x00000003ff237819 */ /* 0x000fc60000011623 */
[----:B------:R-:W-:Y:S01]  /*27c0*/  IMAD.WIDE.U32 R82, R218, R20, R18 ;  /* 0x00000014da527225 */ /* 0x000fe200078e0012 */
[----:B------:R-:W-:Y:S02]  /*27d0*/  LOP3.LUT R7, R92, 0x38, RZ, 0xc0, !PT ;  /* 0x000000385c077812 */ /* 0x000fe400078ec0ff */
[----:B------:R-:W-:Y:S01]  /*27e0*/  LOP3.LUT R5, R5, 0x1c0, R36, 0xf8, !PT ;  /* 0x000001c005057812 */ /* 0x000fe200078ef824 */
[----:B------:R-:W-:Y:S01]  /*27f0*/  IMAD.IADD R85, R85, 0x1, R11 ;  /* 0x0000000155557824 */ /* 0x000fe200078e020b */
[----:B------:R-:W-:Y:S01]  /*2800*/  SHF.R.U32.HI R34, RZ, 0x3, R34 ;  /* 0x00000003ff227819 */ /* 0x000fe20000011622 */
[----:B------:R-:W-:Y:S01]  /*2810*/  IMAD.IADD R83, R11, 0x1, R83 ;  /* 0x000000010b537824 */ /* 0x000fe200078e0253 */
[----:B------:R-:W-:Y:S02]  /*2820*/  SHF.L.U32 R9, R9, 0x6, RZ ;  /* 0x0000000609097819 */ /* 0x000fe400000006ff */
[----:B------:R-:W-:Y:S02]  /*2830*/  LOP3.LUT R11, R8, R35, RZ, 0x3c, !PT ;  /* 0x00000023080b7212 */ /* 0x000fe400078e3cff */
[----:B------:R-:W-:-:S02]  /*2840*/  LOP3.LUT R6, R6, 0xfffff000, RZ, 0xc0, !PT ;  /* 0xfffff00006067812 */ /* 0x000fc400078ec0ff */
[----:B------:R-:W-:Y:S02]  /*2850*/  LOP3.LUT R8, R7, 0x1c0, R36, 0xf8, !PT ;  /* 0x000001c007087812 */ /* 0x000fe400078ef824 */
[----:B------:R-:W-:Y:S02]  /*2860*/  LOP3.LUT R7, R5, R34, RZ, 0x3c, !PT ;  /* 0x0000002205077212 */ /* 0x000fe400078e3cff */
[----:B------:R-:W-:Y:S02]  /*2870*/  LOP3.LUT R9, R9, 0xfffff000, RZ, 0xc0, !PT ;  /* 0xfffff00009097812 */ /* 0x000fe400078ec0ff */
[----:B------:R-:W-:Y:S02]  /*2880*/  LOP3.LUT R10, R10, R35, RZ, 0x3c, !PT ;  /* 0x000000230a0a7212 */ /* 0x000fe400078e3cff */
[----:B-----5:R-:W-:Y:S02]  /*2890*/  SHF.R.S32.HI R27, RZ, 0x1f, R23 ;  /* 0x0000001fff1b7819 */ /* 0x020fe40000011417 */
[----:B---3--:R-:W-:-:S02]  /*28a0*/  IADD3 R5, R11, R6, R26 ;  /* 0x000000060b057210 */ /* 0x008fc40007ffe01a */
[----:B----4-:R-:W-:Y:S02]  /*28b0*/  IADD3 R6, R7, R6, R14 ;  /* 0x0000000607067210 */ /* 0x010fe40007ffe00e */
[----:B------:R-:W-:Y:S01]  /*28c0*/  IADD3 R7, R10, R9, R26 ;  /* 0x000000090a077210 */ /* 0x000fe20007ffe01a */
[----:B------:R-:W-:Y:S01]  /*28d0*/  IMAD R26, R27, R28, RZ ;  /* 0x0000001c1b1a7224 */ /* 0x000fe200078e02ff */
[----:B------:R-:W-:Y:S02]  /*28e0*/  LOP3.LUT R8, R8, R34, RZ, 0x3c, !PT ;  /* 0x0000002208087212 */ /* 0x000fe400078e3cff */
[----:B------:R-:W-:Y:S01]  /*28f0*/  IADD3 R76, P1, R218, R77, RZ ;  /* 0x0000004dda4c7210 */ /* 0x000fe20007f3e0ff */
[C---:B------:R-:W-:Y:S01]  /*2900*/  IMAD R35, R23.reuse, R29, R26 ;  /* 0x0000001d17237224 */ /* 0x040fe200078e021a */
[----:B------:R-:W-:Y:S01]  /*2910*/  IADD3 R8, R8, R9, R14 ;  /* 0x0000000908087210 */ /* 0x000fe20007ffe00e */
[----:B------:R-:W-:-:S04]  /*2920*/  IMAD.WIDE.U32 R80, R23, R28, R80 ;  /* 0x0000001c17507225 */ /* 0x000fc800078e0050 */
[----:B------:R-:W-:Y:S01]  /*2930*/  IMAD.WIDE.U32 R78, R23, R28, R78 ;  /* 0x0000001c174e7225 */ /* 0x000fe200078e004e */
[----:B------:R-:W-:-:S03]  /*2940*/  SHF.R.S32.HI R91, RZ, 0x3, R92 ;  /* 0x00000003ff5b7819 */ /* 0x000fc6000001145c */
[-C--:B------:R-:W-:Y:S02]  /*2950*/  IMAD R14, R27, R20.reuse, RZ ;  /* 0x000000141b0e7224 */ /* 0x080fe400078e02ff */
[----:B------:R-:W-:Y:S02]  /*2960*/  IMAD.X R77, R32, 0x1, R33, P1 ;  /* 0x00000001204d7824 */ /* 0x000fe400008e0621 */
[----:B------:R-:W-:Y:S02]  /*2970*/  IMAD.IADD R33, R81, 0x1, R35 ;  /* 0x0000000151217824 */ /* 0x000fe400078e0223 */
[----:B------:R-:W-:Y:S01]  /*2980*/  IMAD.IADD R34, R35, 0x1, R79 ;  /* 0x0000000123227824 */ /* 0x000fe200078e024f */
[----:B------:R-:W-:Y:S01]  /*2990*/  SHF.R.S32.HI R35, RZ, 0x3, R90 ;  /* 0x00000003ff237819 */ /* 0x000fe2000001145a */
[C---:B------:R-:W-:Y:S01]  /*29a0*/  IMAD R37, R23.reuse, R21, R14 ;  /* 0x0000001517257224 */ /* 0x040fe200078e020e */
[----:B------:R-:W-:Y:S01]  /*29b0*/  LOP3.LUT R90, R90, 0xfffffff8, RZ, 0xc0, !PT ;  /* 0xfffffff85a5a7812 */ /* 0x000fe200078ec0ff */
[----:B------:R-:W-:Y:S01]  /*29c0*/  IMAD.WIDE.U32 R84, R23, R20, R84 ;  /* 0x0000001417547225 */ /* 0x000fe200078e0054 */
[----:B------:R-:W-:-:S02]  /*29d0*/  LOP3.LUT R92, R92, 0xfffffff8, RZ, 0xc0, !PT ;  /* 0xfffffff85c5c7812 */ /* 0x000fc400078ec0ff */
[C---:B------:R-:W-:Y:S01]  /*29e0*/  SHF.L.U64.HI R9, R12.reuse, 0x6, R13 ;  /* 0x000000060c097819 */ /* 0x040fe2000001020d */
[----:B------:R-:W-:Y:S01]  /*29f0*/  IMAD.WIDE.U32 R82, R23, R20, R82 ;  /* 0x0000001417527225 */ /* 0x000fe200078e0052 */
[----:B------:R-:W-:Y:S02]  /*2a00*/  SHF.L.U64.HI R10, R12, 0x5, R13 ;  /* 0x000000050c0a7819 */ /* 0x000fe4000001020d */
[--C-:B------:R-:W-:Y:S01]  /*2a10*/  SHF.L.U64.HI R13, R20, 0x6, R21.reuse ;  /* 0x00000006140d7819 */ /* 0x100fe20000010215 */
[----:B------:R-:W-:Y:S01]  /*2a20*/  IMAD.SHL.U32 R11, R12, 0x40, RZ ;  /* 0x000000400c0b7824 */ /* 0x000fe200078e00ff */
[C---:B------:R-:W-:Y:S01]  /*2a30*/  SHF.L.U64.HI R14, R20.reuse, 0x5, R21 ;  /* 0x00000005140e7819 */ /* 0x040fe20000010215 */
[----:B------:R-:W-:Y:S01]  /*2a40*/  IMAD.SHL.U32 R15, R20, 0x40, RZ ;  /* 0x00000040140f7824 */ /* 0x000fe200078e00ff */
[C-C-:B------:R-:W-:Y:S01]  /*2a50*/  SHF.L.U64.HI R21, R28.reuse, 0x6, R29.reuse ;  /* 0x000000061c157819 */ /* 0x140fe2000001021d */
[C---:B------:R-:W-:Y:S01]  /*2a60*/  IMAD.SHL.U32 R27, R28.reuse, 0x40, RZ ;  /* 0x000000401c1b7824 */ /* 0x040fe200078e00ff */
[----:B------:R-:W-:Y:S01]  /*2a70*/  SHF.L.U64.HI R26, R28, 0x5, R29 ;  /* 0x000000051c1a7819 */ /* 0x000fe2000001021d */
[----:B------:R-:W-:Y:S01]  /*2a80*/  IMAD.SHL.U32 R20, R20, 0x20, RZ ;  /* 0x0000002014147824 */ /* 0x000fe200078e00ff */
[----:B------:R-:W-:Y:S01]  /*2a90*/  SHF.L.U32 R12, R12, 0x5, RZ ;  /* 0x000000050c0c7819 */ /* 0x000fe200000006ff */
[----:B------:R-:W-:Y:S01]  /*2aa0*/  IMAD.SHL.U32 R28, R28, 0x20, RZ ;  /* 0x000000201c1c7824 */ /* 0x000fe200078e00ff */
[----:B0-----:R-:W-:Y:S01]  /*2ab0*/  LEA.HI R104, R104, 0x8, RZ, 0x19 ;  /* 0x0000000868687811 */ /* 0x001fe200078fc8ff */
[----:B------:R-:W-:Y:S01]  /*2ac0*/  IMAD.IADD R32, R37, 0x1, R83 ;  /* 0x0000000125207824 */ /* 0x000fe200078e0253 */
[----:B------:R-:W-:-:S02]  /*2ad0*/  SHF.L.U32 R29, R39, 0x1, RZ ;  /* 0x00000001271d7819 */ /* 0x000fc400000006ff */
[----:B------:R-:W-:Y:S02]  /*2ae0*/  SHF.R.S32.HI R96, RZ, 0x1f, R90 ;  /* 0x0000001fff607819 */ /* 0x000fe4000001145a */
[----:B------:R-:W-:Y:S02]  /*2af0*/  SHF.R.S32.HI R97, RZ, 0x1f, R92 ;  /* 0x0000001fff617819 */ /* 0x000fe4000001145c */
[----:B------:R-:W-:Y:S02]  /*2b00*/  IADD3 R98, R87, R63, RZ ;  /* 0x0000003f57627210 */ /* 0x000fe40007ffe0ff */
[----:B--2---:R-:W-:Y:S01]  /*2b10*/  ISETP.GE.AND P0, PT, R30, UR6, PT ;  /* 0x000000061e007c0c */ /* 0x004fe2000bf06270 */
[----:B------:R-:W-:-:S05]  /*2b20*/  VIADD R30, R218, 0x20 ;  /* 0x00000020da1e7836 */ /* 0x000fca0000000000 */
[----:B------:R-:W-:Y:S02]  /*2b30*/  SHF.R.S32.HI R102, RZ, 0x1f, R30 ;  /* 0x0000001fff667819 */ /* 0x000fe4000001141e */
[----:B------:R-:W-:-:S04]  /*2b40*/  SEL R30, RZ, 0x8, P0 ;  /* 0x00000008ff1e7807 */ /* 0x000fc80000000000 */
[C---:B------:R-:W-:Y:S02]  /*2b50*/  LOP3.LUT R95, R31.reuse, R30, RZ, 0xfc, !PT ;  /* 0x0000001e1f5f7212 */ /* 0x040fe400078efcff */
[----:B------:R-:W-:Y:S01]  /*2b60*/  LOP3.LUT R30, R31, 0x1, RZ, 0xc0, !PT ;  /* 0x000000011f1e7812 */ /* 0x000fe200078ec0ff */
[----:B------:R-:W-:Y:S01]  /*2b70*/  IMAD.IADD R31, R85, 0x1, R37 ;  /* 0x00000001551f7824 */ /* 0x000fe200078e0225 */
[C---:B------:R-:W-:Y:S02]  /*2b80*/  LOP3.LUT R93, R95.reuse, 0x2, RZ, 0xc0, !PT ;  /* 0x000000025f5d7812 */ /* 0x040fe400078ec0ff */
[C---:B------:R-:W-:Y:S02]  /*2b90*/  LOP3.LUT R94, R95.reuse, 0x4, RZ, 0xc0, !PT ;  /* 0x000000045f5e7812 */ /* 0x040fe400078ec0ff */
[----:B------:R-:W-:-:S07]  /*2ba0*/  LOP3.LUT R95, R95, 0x8, RZ, 0xc0, !PT ;  /* 0x000000085f5f7812 */ /* 0x000fce00078ec0ff */
.L_x_1842:
[----:B-1--4-:R-:W2:Y:S01]  /*2bb0*/  LDL R41, [R1+0x50] ;  /* 0x0000500001297983 */ /* 0x012ea20000100800 */
[----:B0-----:R-:W0:Y:S01]  /*2bc0*/  LDC R120, c[0x0][0x3f4] ;  /* 0x0000fd00ff787b82 */ /* 0x001e220000000800 */
[----:B------:R-:W-:Y:S01]  /*2bd0*/  VIADD R40, R25, 0xffffffff ;  /* 0xffffffff19287836 */ /* 0x000fe20000000000 */
[----:B------:R-:W-:Y:S05]  /*2be0*/  YIELD ;  /* 0x0000000000007946 */ /* 0x000fea0003800000 */
[----:B------:R-:W-:Y:S01]  /*2bf0*/  SHF.R.S32.HI R39, RZ, 0x1f, R40 ;  /* 0x0000001fff277819 */ /* 0x000fe20000011428 */
[----:B------:R-:W1:Y:S01]  /*2c00*/  LDC.64 R108, c[0x0][0x2e8] ;  /* 0x0000ba00ff6c7b82 */ /* 0x000e620000000a00 */
[-C--:B------:R-:W-:Y:S01]  /*2c10*/  IMAD R36, R9, R40.reuse, RZ ;  /* 0x0000002809247224 */ /* 0x080fe200078e02ff */
[----:B------:R-:W-:Y:S01]  /*2c20*/  BSSY B0, `(.L_x_1767) ;  /* 0x0000513000007945 */ /* 0x000fe20003800000 */
[----:B------:R-:W-:-:S04]  /*2c30*/  IMAD.WIDE.U32 R112, R11, R40, RZ ;  /* 0x000000280b707225 */ /* 0x000fc800078e00ff */
[----:B------:R-:W-:Y:S01]  /*2c40*/  IMAD R73, R39, R11, R36 ;  /* 0x0000000b27497224 */ /* 0x000fe200078e0224 */
[CC--:B------:R-:W-:Y:S02]  /*2c50*/  IADD3 R37, P0, R3.reuse, R112.reuse, RZ ;  /* 0x0000007003257210 */ /* 0x0c0fe40007f1e0ff */
[----:B------:R-:W-:Y:S01]  /*2c60*/  IADD3 R25, P4, P5, R3, R112, R12 ;  /* 0x0000007003197210 */ /* 0x000fe20007d9e00c */
[----:B------:R-:W-:-:S04]  /*2c70*/  IMAD.IADD R73, R113, 0x1, R73 ;  /* 0x0000000171497824 */ /* 0x000fc800078e0249 */
[----:B------:R-:W-:Y:S01]  /*2c80*/  IMAD.X R38, R73, 0x1, R4, P0 ;  /* 0x0000000149267824 */ /* 0x000fe200000e0604 */
[----:B0-----:R-:W-:Y:S02]  /*2c90*/  ISETP.GE.AND P0, PT, R120, 0x1, PT ;  /* 0x000000017800780c */ /* 0x001fe40003f06270 */
[----:B------:R-:W-:Y:S02]  /*2ca0*/  IADD3.X R36, R4, R73, R10, P4, P5 ;  /* 0x0000004904247210 */ /* 0x000fe400027ea40a */
[-C--:B-1----:R-:W-:Y:S02]  /*2cb0*/  LEA R50, P1, R37, R108.reuse, 0x1 ;  /* 0x0000006c25327211 */ /* 0x082fe400078208ff */
[----:B------:R-:W-:Y:S02]  /*2cc0*/  LEA R48, P6, R25, R108, 0x1 ;  /* 0x0000006c19307211 */ /* 0x000fe400078c08ff */
[----:B------:R-:W-:Y:S02]  /*2cd0*/  LEA.HI.X R51, R37, R109, R38, 0x1, P1 ;  /* 0x0000006d25337211 */ /* 0x000fe400008f0c26 */
[----:B------:R-:W-:-:S02]  /*2ce0*/  ISETP.GT.AND P1, PT, R40, R24, PT ;  /* 0x000000182800720c */ /* 0x000fc40003f24270 */
[----:B------:R-:W-:Y:S02]  /*2cf0*/  LEA.HI.X R49, R25, R109, R36, 0x1, P6 ;  /* 0x0000006d19317211 */ /* 0x000fe400030f0c24 */
[----:B------:R-:W-:Y:S02]  /*2d00*/  P2R R100, PR, RZ, 0x2 ;  /* 0x00000002ff647803 */ /* 0x000fe40000000000 */
[----:B------:R-:W-:Y:S01]  /*2d10*/  MOV R25, R40 ;  /* 0x0000002800197202 */ /* 0x000fe20000000f00 */
[----:B--2---:R-:W-:-:S04]  /*2d20*/  IMAD R101, R17, 0x4000, R41 ;  /* 0x0000400011657824 */ /* 0x004fc800078e0229 */
[----:B------:R-:W-:Y:S01]  /*2d30*/  IMAD R101, R101, 0x2, R16 ;  /* 0x0000000265657824 */ /* 0x000fe200078e0210 */
[----:B------:R-:W-:Y:S06]  /*2d40*/  @!P0 BRA `(.L_x_1768) ;  /* 0x0000004c00548947 */ /* 0x000fec0003800000 */
[----:B------:R-:W-:Y:S01]  /*2d50*/  ULDC.U8 UR4, c[0x0][0x410] ;  /* 0x0001040000047ab9 */ /* 0x000fe20000000000 */
[-C--:B------:R-:W-:Y:S01]  /*2d60*/  IMAD R36, R21, R40.reuse, RZ ;  /* 0x0000002815247224 */ /* 0x080fe200078e02ff */
[----:B------:R-:W-:Y:S01]  /*2d70*/  ISETP.NE.AND P0, PT, RZ, UR4, PT ;  /* 0x00000004ff007c0c */ /* 0x000fe2000bf05270 */
[-C--:B------:R-:W-:Y:S02]  /*2d80*/  IMAD R38, R13, R40.reuse, RZ ;  /* 0x000000280d267224 */ /* 0x080fe400078e02ff */
        /* <DEDUP_REMOVED lines=25> */
[----:B------:R-:W-:Y:S01]  /*2f20*/  ISETP.GE.AND P5, PT, R200, R120, PT ;  /* 0x00000078c800720c */ /* 0x000fe20003fa6270 */
[----:B------:R-:W-:Y:S01]  /*2f30*/  IMAD.X R38, R99, 0x1, R33, P1 ;  /* 0x0000000163267824 */ /* 0x000fe200008e0621 */
[----:B------:R-:W-:Y:S01]  /*2f40*/  LEA R36, P1, R37, UR4, 0x1 ;  /* 0x0000000425247c11 */ /* 0x000fe2000f8208ff */
[----:B------:R-:W-:Y:S01]  /*2f50*/  IMAD.X R42, R107, 0x1, R31, P4 ;  /* 0x000000016b2a7824 */ /* 0x000fe200020e061f */
[----:B------:R-:W-:-:S02]  /*2f60*/  CS2R R110, SRZ ;  /* 0x00000000006e7805 */ /* 0x000fc4000001ff00 */
[-C--:B------:R-:W-:Y:S02]  /*2f70*/  ISETP.GE.AND P4, PT, R234, R120.reuse, PT ;  /* 0x00000078ea00720c */ /* 0x080fe40003f86270 */
[----:B------:R-:W-:Y:S01]  /*2f80*/  LEA.HI.X R37, R37, UR5, R38, 0x1, P1 ;  /* 0x0000000525257c11 */ /* 0x000fe200088f0c26 */
[----:B------:R-:W-:Y:S02]  /*2f90*/  ULDC.64 UR4, c[0x0][0x400] ;  /* 0x0001000000047ab9 */ /* 0x000fe40000000a00 */
[C---:B------:R-:W-:Y:S02]  /*2fa0*/  LEA R38, P1, R39.reuse, UR4, 0x1 ;  /* 0x0000000427267c11 */ /* 0x040fe4000f8208ff */
[----:B------:R0:W5:Y:S02]  /*2fb0*/  @!P5 LDG.E.64 R108, desc[UR60][R36.64] ;  /* 0x0000003c246cd981 */ /* 0x000164000c1e1b00 */
[----:B------:R-:W-:Y:S02]  /*2fc0*/  LEA.HI.X R39, R39, UR5, R42, 0x1, P1 ;  /* 0x0000000527277c11 */ /* 0x000fe400088f0c2a */
[----:B------:R-:W-:-:S03]  /*2fd0*/  ISETP.GE.AND P1, PT, R235, R120, PT ;  /* 0x00000078eb00720c */ /* 0x000fc60003f26270 */
[----:B------:R0:W5:Y:S01]  /*2fe0*/  @!P5 LDG.E.64 R110, desc[UR60][R38.64] ;  /* 0x0000003c266ed981 */ /* 0x000162000c1e1b00 */
[----:B------:R-:W-:Y:S02]  /*2ff0*/  ISETP.GE.AND P5, PT, R237, R120, PT ;  /* 0x00000078ed00720c */ /* 0x000fe40003fa6270 */
[----:B------:R-:W-:Y:S02]  /*3000*/  CS2R R72, SRZ ;  /* 0x0000000000487805 */ /* 0x000fe4000001ff00 */
[----:B------:R-:W-:Y:S02]  /*3010*/  CS2R R64, SRZ ;  /* 0x0000000000407805 */ /* 0x000fe4000001ff00 */
[----:B------:R-:W-:Y:S02]  /*3020*/  CS2R R60, SRZ ;  /* 0x00000000003c7805 */ /* 0x000fe4000001ff00 */
[----:B------:R-:W-:Y:S02]  /*3030*/  CS2R R74, SRZ ;  /* 0x00000000004a7805 */ /* 0x000fe4000001ff00 */
[----:B------:R-:W-:-:S02]  /*3040*/  CS2R R66, SRZ ;  /* 0x0000000000427805 */ /* 0x000fc4000001ff00 */
[----:B------:R-:W-:Y:S01]  /*3050*/  CS2R R62, SRZ ;  /* 0x00000000003e7805 */ /* 0x000fe2000001ff00 */
[----:B------:R0:W5:Y:S04]  /*3060*/  @!P4 LDG.E.64 R72, desc[UR60][R36.64+0x40] ;  /* 0x0000403c2448c981 */ /* 0x000168000c1e1b00 */
[----:B------:R0:W5:Y:S04]  /*3070*/  @!P1 LDG.E.64 R64, desc[UR60][R36.64+0x80] ;  /* 0x0000803c24409981 */ /* 0x000168000c1e1b00 */
[----:B------:R0:W5:Y:S04]  /*3080*/  @!P5 LDG.E.64 R60, desc[UR60][R36.64+0xc0] ;  /* 0x0000c03c243cd981 */ /* 0x000168000c1e1b00 */
[----:B------:R0:W5:Y:S04]  /*3090*/  @!P4 LDG.E.64 R74, desc[UR60][R38.64+0x40] ;  /* 0x0000403c264ac981 */ /* 0x000168000c1e1b00 */
[----:B------:R0:W5:Y:S04]  /*30a0*/  @!P1 LDG.E.64 R66, desc[UR60][R38.64+0x80] ;  /* 0x0000803c26429981 */ /* 0x000168000c1e1b00 */
[----:B------:R0:W5:Y:S02]  /*30b0*/  @!P5 LDG.E.64 R62, desc[UR60][R38.64+0xc0] ;  /* 0x0000c03c263ed981 */ /* 0x000164000c1e1b00 */
.L_x_1771:
[----:B------:R-:W-:Y:S05]  /*30c0*/  BSYNC B1 ;  /* 0x0000000000017941 */ /* 0x000fea0003800000 */
.L_x_1770:
        /* <DEDUP_REMOVED lines=9> */
[----:B-----5:R-:W-:Y:S01]  /*3160*/  MOV R112, R60 ;  /* 0x0000003c00707202 */ /* 0x020fe20000000f00 */
[----:B------:R-:W-:Y:S01]  /*3170*/  IMAD.MOV.U32 R113, RZ, RZ, R61 ;  /* 0x000000ffff717224 */ /* 0x000fe200078e003d */
[----:B------:R-:W-:-:S03]  /*3180*/  CS2R R58, SRZ ;  /* 0x00000000003a7805 */ /* 0x000fc6000001ff00 */
[----:B------:R-:W-:Y:S05]  /*3190*/  @P4 BRA `(.L_x_1773) ;  /* 0x0000000000784947 */ /* 0x000fea0003800000 */
        /* <DEDUP_REMOVED lines=30> */
.L_x_1773:
[----:B------:R-:W-:Y:S05]  /*3380*/  BSYNC B1 ;  /* 0x0000000000017941 */ /* 0x000fea0003800000 */
.L_x_1772:
[----:B0-----:R-:W-:Y:S01]  /*3390*/  IMAD.MOV.U32 R36, RZ, RZ, R64 ;  /* 0x000000ffff247224 */ /* 0x001fe200078e0040 */
[----:B------:R-:W-:Y:S01]  /*33a0*/  MOV R38, R108 ;  /* 0x0000006c00267202 */ /* 0x000fe20000000f00 */
[----:B------:R-:W-:Y:S01]  /*33b0*/  IMAD.MOV.U32 R37, RZ, RZ, R65 ;  /* 0x000000ffff257224 */ /* 0x000fe200078e0041 */
[----:B------:R-:W-:Y:S01]  /*33c0*/  ISETP.NE.AND P1, PT, R233, 0x3, PT ;  /* 0x00000003e900780c */ /* 0x000fe20003f25270 */
        /* <DEDUP_REMOVED lines=14> */
[----:B------:R-:W-:-:S02]  /*34b0*/  IMAD.MOV.U32 R38, RZ, RZ, R110 ;  /* 0x000000ffff267224 */ /* 0x000fc400078e006e */
[----:B------:R-:W-:Y:S01]  /*34c0*/  IMAD.MOV.U32 R39, RZ, RZ, R111 ;  /* 0x000000ffff277224 */ /* 0x000fe200078e006f */
[----:B------:R-:W-:Y:S01]  /*34d0*/  PRMT R117, R36, 0x5410, R37 ;  /* 0x0000541024757816 */ /* 0x000fe20000000025 */
[----:B------:R-:W-:Y:S01]  /*34e0*/  IMAD.MOV.U32 R37, RZ, RZ, R75 ;  /* 0x000000ffff257224 */ /* 0x000fe200078e004b */
[----:B------:R-:W-:Y:S02]  /*34f0*/  MOV R36, R74 ;  /* 0x0000004a00247202 */ /* 0x000fe40000000f00 */
[----:B------:R-:W-:Y:S01]  /*3500*/  PRMT R131, R38, 0x5410, R39 ;  /* 0x0000541026837816 */ /* 0x000fe20000000027 */
[----:B-----5:R-:W-:Y:S01]  /*3510*/  IMAD.MOV.U32 R39, RZ, RZ, R45 ;  /* 0x000000ffff277224 */ /* 0x020fe200078e002d */
[----:B------:R-:W-:Y:S01]  /*3520*/  PRMT R130, R36, 0x5410, R37 ;  /* 0x0000541024827816 */ /* 0x000fe20000000025 */
[----:B------:R-:W-:Y:S01]  /*3530*/  IMAD.MOV.U32 R36, RZ, RZ, R40 ;  /* 0x000000ffff247224 */ /* 0x000fe200078e0028 */
[----:B------:R-:W-:Y:S01]  /*3540*/  MOV R38, R44 ;  /* 0x0000002c00267202 */ /* 0x000fe20000000f00 */
[----:B------:R-:W-:-:S03]  /*3550*/  IMAD.MOV.U32 R37, RZ, RZ, R41 ;  /* 0x000000ffff257224 */ /* 0x000fc600078e0029 */
[----:B------:R-:W-:Y:S01]  /*3560*/  PRMT R70, R38, 0x5410, R39 ;  /* 0x0000541026467816 */ /* 0x000fe20000000027 */
[----:B------:R-:W-:Y:S01]  /*3570*/  IMAD.MOV.U32 R38, RZ, RZ, R56 ;  /* 0x000000ffff267224 */ /* 0x000fe200078e0038 */
[----:B------:R-:W-:Y:S01]  /*3580*/  PRMT R68, R36, 0x5410, R37 ;  /* 0x0000541024447816 */ /* 0x000fe20000000025 */
[----:B------:R-:W-:Y:S02]  /*3590*/  IMAD.MOV.U32 R36, RZ, RZ, R52 ;  /* 0x000000ffff247224 */ /* 0x000fe400078e0034 */
[----:B------:R-:W-:Y:S02]  /*35a0*/  IMAD.MOV.U32 R37, RZ, RZ, R53 ;  /* 0x000000ffff257224 */ /* 0x000fe400078e0035 */
[----:B------:R-:W-:-:S03]  /*35b0*/  IMAD.MOV.U32 R39, RZ, RZ, R57 ;  /* 0x000000ffff277224 */ /* 0x000fc600078e0039 */
[----:B------:R-:W-:Y:S01]  /*35c0*/  PRMT R112, R36, 0x5410, R37 ;  /* 0x0000541024707816 */ /* 0x000fe20000000025 */
[----:B------:R-:W-:Y:S01]  /*35d0*/  IMAD.MOV.U32 R37, RZ, RZ, R43 ;  /* 0x000000ffff257224 */ /* 0x000fe200078e002b */
[----:B------:R-:W-:Y:S01]  /*35e0*/  PRMT R114, R38, 0x5410, R39 ;  /* 0x0000541026727816 */ /* 0x000fe20000000027 */
[----:B------:R-:W-:Y:S01]  /*35f0*/  IMAD.MOV.U32 R38, RZ, RZ, R46 ;  /* 0x000000ffff267224 */ /* 0x000fe200078e002e */
[----:B------:R-:W-:Y:S01]  /*3600*/  MOV R36, R42 ;  /* 0x0000002a00247202 */ /* 0x000fe20000000f00 */
[----:B------:R-:W-:-:S03]  /*3610*/  IMAD.MOV.U32 R39, RZ, RZ, R47 ;  /* 0x000000ffff277224 */ /* 0x000fc600078e002f */
[----:B------:R-:W-:Y:S01]  /*3620*/  PRMT R69, R36, 0x5410, R37 ;  /* 0x0000541024457816 */ /* 0x000fe20000000025 */
[----:B------:R-:W-:Y:S01]  /*3630*/  IMAD.MOV.U32 R36, RZ, RZ, R54 ;  /* 0x000000ffff247224 */ /* 0x000fe200078e0036 */
[----:B------:R-:W-:Y:S01]  /*3640*/  PRMT R71, R38, 0x5410, R39 ;  /* 0x0000541026477816 */ /* 0x000fe20000000027 */
[----:B------:R-:W-:Y:S01]  /*3650*/  IMAD.MOV.U32 R37, RZ, RZ, R55 ;  /* 0x000000ffff257224 */ /* 0x000fe200078e0037 */
[----:B------:R-:W-:Y:S01]  /*3660*/  MOV R38, R58 ;  /* 0x0000003a00267202 */ /* 0x000fe20000000f00 */
[----:B------:R-:W-:-:S03]  /*3670*/  IMAD.MOV.U32 R39, RZ, RZ, R59 ;  /* 0x000000ffff277224 */ /* 0x000fc600078e003b */
[----:B------:R-:W-:Y:S02]  /*3680*/  PRMT R113, R36, 0x5410, R37 ;  /* 0x0000541024717816 */ /* 0x000fe40000000025 */
[----:B------:R-:W-:Y:S01]  /*3690*/  PRMT R115, R38, 0x5410, R39 ;  /* 0x0000541026737816 */ /* 0x000fe20000000027 */
[----:B------:R-:W-:Y:S06]  /*36a0*/  @!P1 BRA `(.L_x_1774) ;  /* 0x0000000000049947 */ /* 0x000fec0003800000 */
[----:B------:R-:W-:Y:S01]  /*36b0*/  BPT.TRAP 0x1 ;  /* 0x000000040000795c */ /* 0x000fe20000300000 */
.L_x_1774:
[----:B------:R-:W2:Y:S01]  /*36c0*/  LDL R36, [R1] ;  /* 0x0000000001247983 */ /* 0x000ea20000100800 */
[----:B------:R-:W-:Y:S01]  /*36d0*/  IMAD R99, R17, 0x8, R16 ;  /* 0x0000000811637824 */ /* 0x000fe200078e0210 */
[----:B------:R-:W-:Y:S01]  /*36e0*/  BSSY B1, `(.L_x_1775) ;  /* 0x0000004000017945 */ /* 0x000fe20003800000 */
[----:B--2---:R-:W-:-:S04]  /*36f0*/  SHF.L.U32 R107, R36, 0x1f, RZ ;  /* 0x0000001f246b7819 */ /* 0x004fc800000006ff */
[----:B------:R-:W0:Y:S02]  /*3700*/  SYNCS.PHASECHK.TRANS64.TRYWAIT P5, [R99+URZ+0x30890], R107 ;  /* 0x0308906b630075a7 */ /* 0x000e2400080a017f */
[----:B0-----:R-:W-:Y:S05]  /*3710*/  @!P5 BRA `(.L_x_1776) ;  /* 0x0000026800ccd947 */ /* 0x001fea0003800000 */
.L_x_2237:
[----:B------:R-:W-:Y:S05]  /*3720*/  BSYNC B1 ;  /* 0x0000000000017941 */ /* 0x000fea0003800000 */
.L_x_1775:
        /* <DEDUP_REMOVED lines=25> */
[----:B------:R-:W-:Y:S01]  /*38c0*/  FFMA.FTZ R126, R37, R110, -R126 ;  /* 0x0000006e257e7223 */ /* 0x000fe2000001087e */
[----:B------:R-:W-:Y:S01]  /*38d0*/  FMUL.FTZ R124, R39, R124 ;  /* 0x0000007c277c7220 */ /* 0x000fe20000410000 */
[----:B------:R-:W-:Y:S01]  /*38e0*/  FFMA.FTZ R125, R38, R110, R111 ;  /* 0x0000006e267d7223 */ /* 0x000fe2000001006f */
[----:B------:R-:W-:-:S02]  /*38f0*/  HADD2.F32 R110, -RZ, R131.H0_H0 ;  /* 0x20000083ff6e7230 */ /* 0x000fc40000004100 */
[-C--:B------:R-:W-:Y:S01]  /*3900*/  FFMA.FTZ R128, R39, R122.reuse, -R128 ;  /* 0x0000007a27807223 */ /* 0x080fe20000010880 */
[----:B------:R-:W-:Y:S02]  /*3910*/  HADD2.F32 R111, -RZ, R131.H1_H1 ;  /* 0x30000083ff6f7230 */ /* 0x000fe40000004100 */
[----:B------:R-:W-:Y:S01]  /*3920*/  FFMA.FTZ R129, R109, R122, R124 ;  /* 0x0000007a6d817223 */ /* 0x000fe2000001007c */
[----:B------:R-:W-:Y:S02]  /*3930*/  HADD2.F32 R37, -RZ, R36.H1_H1 ;  /* 0x30000024ff257230 */ /* 0x000fe40000004100 */
[----:B------:R-:W-:Y:S02]  /*3940*/  HADD2.F32 R38, -RZ, R108.H1_H1 ;  /* 0x3000006cff267230 */ /* 0x000fe40000004100 */
[----:B------:R-:W-:Y:S02]  /*3950*/  HADD2.F32 R36, -RZ, R36.H0_H0 ;  /* 0x20000024ff247230 */ /* 0x000fe40000004100 */
[----:B------:R-:W-:Y:S01]  /*3960*/  FMUL.FTZ R123, R37, R110 ;  /* 0x0000006e257b7220 */ /* 0x000fe20000410000 */
[----:B------:R-:W-:-:S02]  /*3970*/  HADD2.F32 R108, -RZ, R108.H0_H0 ;  /* 0x2000006cff6c7230 */ /* 0x000fc40000004100 */
[--C-:B------:R-:W-:Y:S02]  /*3980*/  HADD2.F32 R39, -RZ, R127.reuse.H0_H0 ;  /* 0x2000007fff277230 */ /* 0x100fe40000004100 */
[----:B------:R-:W-:Y:S01]  /*3990*/  FMUL.FTZ R110, R36, R110 ;  /* 0x0000006e246e7220 */ /* 0x000fe20000410000 */
[----:B------:R-:W-:Y:S02]  /*39a0*/  HADD2.F32 R109, -RZ, R127.H1_H1 ;  /* 0x3000007fff6d7230 */ /* 0x000fe40000004100 */
[-C--:B------:R-:W-:Y:S01]  /*39b0*/  FMUL.FTZ R127, R38, R111.reuse ;  /* 0x0000006f267f7220 */ /* 0x080fe20000410000 */
        /* <DEDUP_REMOVED lines=9> */
.L_x_1782:
[----:B------:R-:W-:Y:S05]  /*3a50*/  BSYNC B3 ;  /* 0x0000000000037941 */ /* 0x000fea0003800000 */
.L_x_1781:
[----:B--2---:R1:W-:Y:S02]  /*3a60*/  STG.E.128 desc[UR60][R50.64], R36 ;  /* 0x0000002432007986 */ /* 0x0043e4000c101d3c */
.L_x_1780:
[----:B------:R-:W-:Y:S05]  /*3a70*/  BSYNC B2 ;  /* 0x0000000000027941 */ /* 0x000fea0003800000 */
.L_x_1779:
[----:B------:R-:W-:Y:S01]  /*3a80*/  ISETP.NE.AND P0, PT, R93, RZ, PT ;  /* 0x000000ff5d00720c */ /* 0x000fe20003f05270 */
[----:B------:R-:W-:-:S12]  /*3a90*/  BSSY B2, `(.L_x_1783) ;  /* 0x0000031000027945 */ /* 0x000fd80003800000 */
[----:B------:R-:W-:Y:S05]  /*3aa0*/  @!P0 BRA `(.L_x_1784) ;  /* 0x0000000000bc8947 */ /* 0x000fea0003800000 */
[----:B-1----:R1:W2:Y:S01]  /*3ab0*/  LDS.128 R36, [R101+0x22400] ;  /* 0x0224000065247984 */ /* 0x0022a20000000c00 */
        /* <DEDUP_REMOVED lines=14> */
[-C--:B------:R-:W-:Y:S01]  /*3ba0*/  FMUL.FTZ R122, R38, R75.reuse ;  /* 0x0000004b267a7220 */ /* 0x080fe20000410000 */
[----:B------:R-:W-:Y:S02]  /*3bb0*/  HADD2.F32 R39, -RZ, R39.H0_H0 ;  /* 0x20000027ff277230 */ /* 0x000fe40000004100 */
[----:B------:R-:W-:Y:S01]  /*3bc0*/  FMUL.FTZ R75, R37, R75 ;  /* 0x0000004b254b7220 */ /* 0x000fe20000410000 */
[----:B------:R-:W-:Y:S02]  /*3bd0*/  HADD2.F32 R108, -RZ, R108.H0_H0 ;  /* 0x2000006cff6c7230 */ /* 0x000fe40000004100 */
[----:B------:R-:W-:Y:S01]  /*3be0*/  FMUL.FTZ R124, R73, R110 ;  /* 0x0000006e497c7220 */ /* 0x000fe20000410000 */
[----:B------:R-:W-:Y:S01]  /*3bf0*/  FFMA.FTZ R122, R37, R74, -R122 ;  /* 0x0000004a257a7223 */ /* 0x000fe2000001087a */
[----:B------:R-:W-:Y:S01]  /*3c00*/  FMUL.FTZ R110, R39, R110 ;  /* 0x0000006e276e7220 */ /* 0x000fe20000410000 */
[----:B------:R-:W-:-:S02]  /*3c10*/  HADD2.F32 R37, -RZ, R36.H1_H1 ;  /* 0x30000024ff257230 */ /* 0x000fc40000004100 */
[----:B------:R-:W-:Y:S01]  /*3c20*/  FFMA.FTZ R111, R38, R74, R75 ;  /* 0x0000004a266f7223 */ /* 0x000fe2000001004b */
[----:B------:R-:W-:Y:S02]  /*3c30*/  HADD2.F32 R36, -RZ, R36.H0_H0 ;  /* 0x20000024ff247230 */ /* 0x000fe40000004100 */
[-C--:B------:R-:W-:Y:S01]  /*3c40*/  FFMA.FTZ R123, R73, R108.reuse, R110 ;  /* 0x0000006c497b7223 */ /* 0x080fe2000001006e */
[--C-:B------:R-:W-:Y:S02]  /*3c50*/  HADD2.F32 R73, -RZ, R130.reuse.H0_H0 ;  /* 0x20000082ff497230 */ /* 0x100fe40000004100 */
[----:B------:R-:W-:Y:S01]  /*3c60*/  FFMA.FTZ R124, R39, R108, -R124 ;  /* 0x0000006c277c7223 */ /* 0x000fe2000001087c */
[----:B------:R-:W-:Y:S02]  /*3c70*/  HADD2.F32 R75, -RZ, R130.H1_H1 ;  /* 0x30000082ff4b7230 */ /* 0x000fe40000004100 */
[--C-:B------:R-:W-:Y:S02]  /*3c80*/  HADD2.F32 R38, -RZ, R72.reuse.H1_H1 ;  /* 0x30000048ff267230 */ /* 0x100fe40000004100 */
[----:B------:R-:W-:Y:S01]  /*3c90*/  FMUL.FTZ R109, R37, R73 ;  /* 0x00000049256d7220 */ /* 0x000fe20000410000 */
[----:B------:R-:W-:-:S02]  /*3ca0*/  HADD2.F32 R72, -RZ, R72.H0_H0 ;  /* 0x20000048ff487230 */ /* 0x000fc40000004100 */
[----:B------:R-:W-:Y:S01]  /*3cb0*/  FMUL.FTZ R74, R36, R73 ;  /* 0x00000049244a7220 */ /* 0x000fe20000410000 */
[--C-:B------:R-:W-:Y:S02]  /*3cc0*/  HADD2.F32 R39, -RZ, R121.reuse.H1_H1 ;  /* 0x30000079ff277230 */ /* 0x100fe40000004100 */
[-C--:B------:R-:W-:Y:S01]  /*3cd0*/  FMUL.FTZ R73, R38, R75.reuse ;  /* 0x0000004b26497220 */ /* 0x080fe20000410000 */
[----:B------:R-:W-:Y:S02]  /*3ce0*/  HADD2.F32 R121, -RZ, R121.H0_H0 ;  /* 0x20000079ff797230 */ /* 0x000fe40000004100 */
        /* <DEDUP_REMOVED lines=9> */
.L_x_1786:
[----:B------:R-:W-:Y:S05]  /*3d80*/  BSYNC B3 ;  /* 0x0000000000037941 */ /* 0x000fea0003800000 */
.L_x_1785:
[----:B--2---:R2:W-:Y:S02]  /*3d90*/  STG.E.128 desc[UR60][R50.64+0x80], R36 ;  /* 0x0000802432007986 */ /* 0x0045e4000c101d3c */
.L_x_1784:
[----:B------:R-:W-:Y:S05]  /*3da0*/  BSYNC B2 ;  /* 0x0000000000027941 */ /* 0x000fea0003800000 */
.L_x_1783:
[----:B------:R-:W-:Y:S01]  /*3db0*/  ISETP.NE.AND P0, PT, R94, RZ, PT ;  /* 0x000000ff5e00720c */ /* 0x000fe20003f05270 */
[----:B------:R-:W-:-:S12]  /*3dc0*/  BSSY B2, `(.L_x_1787) ;  /* 0x0000031000027945 */ /* 0x000fd80003800000 */
[----:B------:R-:W-:Y:S05]  /*3dd0*/  @!P0 BRA `(.L_x_1788) ;  /* 0x0000000000bc8947 */ /* 0x000fea0003800000 */
[----:B-12---:R1:W2:Y:S01]  /*3de0*/  LDS.128 R36, [R101+0x24400] ;  /* 0x0244000065247984 */ /* 0x0062a20000000c00 */
        /* <DEDUP_REMOVED lines=20> */
[C---:B------:R-:W-:Y:S01]  /*3f30*/  FMUL.FTZ R74, R39.reuse, R74 ;  /* 0x0000004a274a7220 */ /* 0x040fe20000410000 */
[----:B------:R-:W-:Y:S01]  /*3f40*/  FFMA.FTZ R75, R38, R66, R67 ;  /* 0x00000042264b7223 */ /* 0x000fe20000010043 */
[----:B------:R-:W-:Y:S01]  /*3f50*/  FFMA.FTZ R110, R39, R72, -R110 ;  /* 0x00000048276e7223 */ /* 0x000fe2000001086e */
[----:B------:R-:W-:-:S02]  /*3f60*/  HADD2.F32 R39, -RZ, R119.H1_H1 ;  /* 0x30000077ff277230 */ /* 0x000fc40000004100 */
[----:B------:R-:W-:Y:S01]  /*3f70*/  FFMA.FTZ R111, R65, R72, R74 ;  /* 0x00000048416f7223 */ /* 0x000fe2000001004a */
[----:B------:R-:W-:Y:S02]  /*3f80*/  HADD2.F32 R67, -RZ, R118.H1_H1 ;  /* 0x30000076ff437230 */ /* 0x000fe40000004100 */
[----:B------:R-:W-:Y:S02]  /*3f90*/  HADD2.F32 R37, -RZ, R36.H1_H1 ;  /* 0x30000024ff257230 */ /* 0x000fe40000004100 */
[----:B------:R-:W-:Y:S02]  /*3fa0*/  HADD2.F32 R38, -RZ, R64.H1_H1 ;  /* 0x30000040ff267230 */ /* 0x000fe40000004100 */
[----:B------:R-:W-:Y:S02]  /*3fb0*/  HADD2.F32 R119, -RZ, R119.H0_H0 ;  /* 0x20000077ff777230 */ /* 0x000fe40000004100 */
[----:B------:R-:W-:Y:S02]  /*3fc0*/  HADD2.F32 R36, -RZ, R36.H0_H0 ;  /* 0x20000024ff247230 */ /* 0x000fe40000004100 */
[----:B------:R-:W-:Y:S01]  /*3fd0*/  FMUL.FTZ R109, R38, R67 ;  /* 0x00000043266d7220 */ /* 0x000fe20000410000 */
[----:B------:R-:W-:-:S02]  /*3fe0*/  HADD2.F32 R64, -RZ, R64.H0_H0 ;  /* 0x20000040ff407230 */ /* 0x000fc40000004100 */
[CC--:B------:R-:W-:Y:S01]  /*3ff0*/  FMUL.FTZ R73, R37.reuse, R119.reuse ;  /* 0x0000007725497220 */ /* 0x0c0fe20000410000 */
[----:B------:R-:W-:Y:S02]  /*4000*/  HADD2.F32 R65, -RZ, R118.H0_H0 ;  /* 0x20000076ff417230 */ /* 0x000fe40000004100 */
[----:B------:R-:W-:Y:S01]  /*4010*/  FMUL.FTZ R66, R36, R119 ;  /* 0x0000007724427220 */ /* 0x000fe20000410000 */
[----:B------:R-:W-:Y:S01]  /*4020*/  FMUL.FTZ R67, R64, R67 ;  /* 0x0000004340437220 */ /* 0x000fe20000410000 */
[-C--:B------:R-:W-:Y:S02]  /*4030*/  FFMA.FTZ R73, R36, R39.reuse, -R73 ;  /* 0x0000002724497223 */ /* 0x080fe40000010849 */
[----:B------:R-:W-:Y:S01]  /*4040*/  FFMA.FTZ R66, R37, R39, R66 ;  /* 0x0000002725427223 */ /* 0x000fe20000010042 */
[-C--:B------:R-:W-:Y:S01]  /*4050*/  FFMA.FTZ R109, R64, R65.reuse, -R109 ;  /* 0x00000041406d7223 */ /* 0x080fe2000001086d */
[----:B------:R-:W-:Y:S01]  /*4060*/  FFMA.FTZ R38, R38, R65, R67 ;  /* 0x0000004126267223 */ /* 0x000fe20000010043 */
[----:B------:R-:W-:-:S02]  /*4070*/  F2FP.F16.F32.PACK_AB R37, R75, R108 ;  /* 0x0000006c4b25723e */ /* 0x000fc400000000ff */
[----:B------:R-:W-:Y:S02]  /*4080*/  F2FP.F16.F32.PACK_AB R39, R111, R110 ;  /* 0x0000006e6f27723e */ /* 0x000fe400000000ff */
[----:B------:R-:W-:Y:S02]  /*4090*/  F2FP.F16.F32.PACK_AB R36, R66, R73 ;  /* 0x000000494224723e */ /* 0x000fe400000000ff */
[----:B------:R-:W-:-:S07]  /*40a0*/  F2FP.F16.F32.PACK_AB R38, R38, R109 ;  /* 0x0000006d2626723e */ /* 0x000fce00000000ff */
.L_x_1790:
[----:B------:R-:W-:Y:S05]  /*40b0*/  BSYNC B3 ;  /* 0x0000000000037941 */ /* 0x000fea0003800000 */
.L_x_1789:
[----:B--2---:R3:W-:Y:S02]  /*40c0*/  STG.E.128 desc[UR60][R50.64+0x100], R36 ;  /* 0x0001002432007986 */ /* 0x0047e4000c101d3c */
.L_x_1788:
[----:B------:R-:W-:Y:S05]  /*40d0*/  BSYNC B2 ;  /* 0x0000000000027941 */ /* 0x000fea0003800000 */
.L_x_1787:
[----:B------:R-:W-:-:S13]  /*40e0*/  ISETP.NE.AND P0, PT, R95, RZ, PT ;  /* 0x000000ff5f00720c */ /* 0x000fda0003f05270 */
[----:B------:R-:W-:Y:S05]  /*40f0*/  @!P0 BRA `(.L_x_1778) ;  /* 0x0000000000bc8947 */ /* 0x000fea0003800000 */
[----:B-123--:R1:W2:Y:S01]  /*4100*/  LDS.128 R36, [R101+0x26400] ;  /* 0x0264000065247984 */ /* 0x00e2a20000000c00 */
[----:B------:R-:W-:Y:S01]  /*4110*/  ISETP.GE.AND P0, PT, R237, R120, PT ;  /* 0x00000078ed00720c */ /* 0x000fe20003f06270 */
[----:B------:R-:W-:-:S12]  /*4120*/  BSSY B2, `(.L_x_1791) ;  /* 0x000002b000027945 */ /* 0x000fd80003800000 */
[----:B-1----:R-:W-:Y:S05]  /*4130*/  @P0 BRA `(.L_x_1792) ;  /* 0x0000000000a40947 */ /* 0x002fea0003800000 */
[--C-:B------:R-:W-:Y:S02]  /*4140*/  SHF.R.U64 R65, R60, 0x10, R61.reuse ;  /* 0x000000103c417819 */ /* 0x100fe4000000123d */
[----:B------:R-:W-:Y:S02]  /*4150*/  SHF.R.U32.HI R64, RZ, 0x10, R61 ;  /* 0x00000010ff407819 */ /* 0x000fe4000001163d */
[--C-:B------:R-:W-:Y:S01]  /*4160*/  SHF.R.U64 R61, R62, 0x10, R63.reuse ;  /* 0x000000103e3d7819 */ /* 0x100fe2000000123f */
[----:B------:R-:W-:Y:S01]  /*4170*/  HADD2.F32 R62, -RZ, R65.H0_H0 ;  /* 0x20000041ff3e7230 */ /* 0x000fe20000004100 */
[----:B------:R-:W-:Y:S01]  /*4180*/  SHF.R.U32.HI R66, RZ, 0x10, R63 ;  /* 0x00000010ff427819 */ /* 0x000fe2000001163f */
[----:B------:R-:W-:Y:S01]  /*4190*/  HADD2.F32 R64, -RZ, R64.H0_H0 ;  /* 0x20000040ff407230 */ /* 0x000fe20000004100 */
[----:B--2---:R-:W-:Y:S01]  /*41a0*/  MOV R60, R38 ;  /* 0x00000026003c7202 */ /* 0x004fe20000000f00 */
[----:B------:R-:W-:Y:S02]  /*41b0*/  HADD2.F32 R63, -RZ, R61.H0_H0 ;  /* 0x2000003dff3f7230 */ /* 0x000fe40000004100 */
[----:B------:R-:W-:-:S02]  /*41c0*/  HADD2.F32 R38, -RZ, R37.H1_H1 ;  /* 0x30000025ff267230 */ /* 0x000fc40000004100 */
[----:B------:R-:W-:Y:S02]  /*41d0*/  HADD2.F32 R37, -RZ, R37.H0_H0 ;  /* 0x20000025ff257230 */ /* 0x000fe40000004100 */
[----:B------:R-:W-:Y:S02]  /*41e0*/  HADD2.F32 R66, -RZ, R66.H0_H0 ;  /* 0x20000042ff427230 */ /* 0x000fe40000004100 */
[-C--:B------:R-:W-:Y:S01]  /*41f0*/  FMUL.FTZ R72, R38, R63.reuse ;  /* 0x0000003f26487220 */ /* 0x080fe20000410000 */
[--C-:B------:R-:W-:Y:S02]  /*4200*/  HADD2.F32 R61, -RZ, R39.reuse.H1_H1 ;  /* 0x30000027ff3d7230 */ /* 0x100fe40000004100 */
[C---:B------:R-:W-:Y:S01]  /*4210*/  FMUL.FTZ R63, R37.reuse, R63 ;  /* 0x0000003f253f7220 */ /* 0x040fe20000410000 */
[----:B------:R-:W-:Y:S02]  /*4220*/  HADD2.F32 R39, -RZ, R39.H0_H0 ;  /* 0x20000027ff277230 */ /* 0x000fe40000004100 */
[----:B------:R-:W-:Y:S01]  /*4230*/  FFMA.FTZ R72, R37, R62, -R72 ;  /* 0x0000003e25487223 */ /* 0x000fe20000010848 */
[----:B------:R-:W-:-:S02]  /*4240*/  HADD2.F32 R37, -RZ, R36.H1_H1 ;  /* 0x30000024ff257230 */ /* 0x000fc40000004100 */
[----:B------:R-:W-:Y:S01]  /*4250*/  FFMA.FTZ R65, R38, R62, R63 ;  /* 0x0000003e26417223 */ /* 0x000fe2000001003f */
[-C--:B------:R-:W-:Y:S01]  /*4260*/  FMUL.FTZ R74, R61, R66.reuse ;  /* 0x000000423d4a7220 */ /* 0x080fe20000410000 */
[--C-:B------:R-:W-:Y:S02]  /*4270*/  HADD2.F32 R62, -RZ, R117.reuse.H0_H0 ;  /* 0x20000075ff3e7230 */ /* 0x100fe40000004100 */
[C---:B------:R-:W-:Y:S01]  /*4280*/  FMUL.FTZ R66, R39.reuse, R66 ;  /* 0x0000004227427220 */ /* 0x040fe20000410000 */
[----:B------:R-:W-:Y:S02]  /*4290*/  HADD2.F32 R117, -RZ, R117.H1_H1 ;  /* 0x30000075ff757230 */ /* 0x000fe40000004100 */
[-C--:B------:R-:W-:Y:S01]  /*42a0*/  FFMA.FTZ R74, R39, R64.reuse, -R74 ;  /* 0x00000040274a7223 */ /* 0x080fe2000001084a */
[----:B------:R-:W-:Y:S02]  /*42b0*/  HADD2.F32 R38, -RZ, R60.H1_H1 ;  /* 0x3000003cff267230 */ /* 0x000fe40000004100 */
[----:B------:R-:W-:Y:S01]  /*42c0*/  FFMA.FTZ R73, R61, R64, R66 ;  /* 0x000000403d497223 */ /* 0x000fe20000010042 */
[----:B------:R-:W-:-:S02]  /*42d0*/  HADD2.F32 R36, -RZ, R36.H0_H0 ;  /* 0x20000024ff247230 */ /* 0x000fc40000004100 */
[CC--:B------:R-:W-:Y:S01]  /*42e0*/  FMUL.FTZ R63, R37.reuse, R62.reuse ;  /* 0x0000003e253f7220 */ /* 0x0c0fe20000410000 */
[----:B------:R-:W-:Y:S02]  /*42f0*/  HADD2.F32 R60, -RZ, R60.H0_H0 ;  /* 0x2000003cff3c7230 */ /* 0x000fe40000004100 */
        /* <DEDUP_REMOVED lines=13> */
.L_x_1792:
[----:B------:R-:W-:Y:S05]  /*43d0*/  BSYNC B2 ;  /* 0x0000000000027941 */ /* 0x000fea0003800000 */
.L_x_1791:
[----:B--2---:R4:W-:Y:S02]  /*43e0*/  STG.E.128 desc[UR60][R50.64+0x180], R36 ;  /* 0x0001802432007986 */ /* 0x0049e4000c101d3c */
.L_x_1778:
[----:B------:R-:W-:Y:S05]  /*43f0*/  BSYNC B1 ;  /* 0x0000000000017941 */ /* 0x000fea0003800000 */
.L_x_1777:
        /* <DEDUP_REMOVED lines=49> */
.L_x_1797:
[----:B------:R-:W-:Y:S05]  /*4710*/  BSYNC B2 ;  /* 0x0000000000027941 */ /* 0x000fea0003800000 */
.L_x_1796:
[----:B--2---:R1:W-:Y:S02]  /*4720*/  STG.E.128 desc[UR60][R48.64], R36 ;  /* 0x0000002430007986 */ /* 0x0043e4000c101d3c */
.L_x_1795:
[----:B------:R-:W-:Y:S05]  /*4730*/  BSYNC B1 ;  /* 0x0000000000017941 */ /* 0x000fea0003800000 */
.L_x_1794:
        /* <DEDUP_REMOVED lines=48> */
.L_x_1801:
[----:B------:R-:W-:Y:S05]  /*4a40*/  BSYNC B2 ;  /* 0x0000000000027941 */ /* 0x000fea0003800000 */
.L_x_1800:
[----:B--2---:R1:W-:Y:S02]  /*4a50*/  STG.E.128 desc[UR60][R48.64+0x80], R36 ;  /* 0x0000802430007986 */ /* 0x0043e4000c101d3c */
.L_x_1799:
[----:B------:R-:W-:Y:S05]  /*4a60*/  BSYNC B1 ;  /* 0x0000000000017941 */ /* 0x000fea0003800000 */
.L_x_1798:
        /* <DEDUP_REMOVED lines=48> */
.L_x_1805:
[----:B------:R-:W-:Y:S05]  /*4d70*/  BSYNC B2 ;  /* 0x0000000000027941 */ /* 0x000fea0003800000 */
.L_x_1804:
[----:B--2---:R1:W-:Y:S02]  /*4d80*/  STG.E.128 desc[UR60][R48.64+0x100], R36 ;  /* 0x0001002430007986 */ /* 0x0043e4000c101d3c */
.L_x_1803:
[----:B------:R-:W-:Y:S05]  /*4d90*/  BSYNC B1 ;  /* 0x0000000000017941 */ /* 0x000fea0003800000 */
.L_x_1802:
        /* <DEDUP_REMOVED lines=47> */
.L_x_1807:
[----:B------:R-:W-:Y:S05]  /*5090*/  BSYNC B1 ;  /* 0x0000000000017941 */ /* 0x000fea0003800000 */
.L_x_1806:
[----:B--2---:R1:W-:Y:S01]  /*50a0*/  STG.E.128 desc[UR60][R48.64+0x180], R36 ;  /* 0x0001802430007986 */ /* 0x0043e2000c101d3c */
[----:B------:R-:W-:Y:S05]  /*50b0*/  BRA `(.L_x_1793) ;  /* 0x0000002c00247947 */ /* 0x000fea0003800000 */
.L_x_1769:
        /* <DEDUP_REMOVED lines=18> */
[----:B------:R-:W-:Y:S02]  /*51e0*/  IADD3.X R37, R107, R32, RZ, P5, !PT ;  /* 0x000000206b257210 */ /* 0x000fe40002ffe4ff */
[----:B------:R-:W-:Y:S02]  /*51f0*/  CS2R R42, SRZ ;  /* 0x00000000002a7805 */ /* 0x000fe4000001ff00 */
[----:B------:R-:W-:-:S02]  /*5200*/  ISETP.GE.AND P5, PT, R226, R120, PT ;  /* 0x00000078e200720c */ /* 0x000fc40003fa6270 */
[----:B------:R-:W-:Y:S02]  /*5210*/  CS2R R40, SRZ ;  /* 0x0000000000287805 */ /* 0x000fe4000001ff00 */
[----:B------:R-:W-:Y:S02]  /*5220*/  LEA.HI.X R53, R38, UR5, R39, 0x1, P1 ;  /* 0x0000000526357c11 */ /* 0x000fe400088f0c27 */
[----:B------:R-:W-:Y:S02]  /*5230*/  CS2R R38, SRZ ;  /* 0x0000000000267805 */ /* 0x000fe4000001ff00 */
[----:B------:R-:W-:Y:S02]  /*5240*/  ISETP.GE.AND P1, PT, R18, R120, PT ;  /* 0x000000781200720c */ /* 0x000fe40003f26270 */
[----:B------:R-:W-:Y:S02]  /*5250*/  CS2R R50, SRZ ;  /* 0x0000000000327805 */ /* 0x000fe4000001ff00 */
[----:B------:R-:W-:-:S02]  /*5260*/  LEA R56, P0, R36, UR6, 0x1 ;  /* 0x0000000624387c11 */ /* 0x000fc4000f8008ff */
[----:B------:R-:W-:Y:S02]  /*5270*/  CS2R R48, SRZ ;  /* 0x0000000000307805 */ /* 0x000fe4000001ff00 */
[----:B------:R-:W-:Y:S02]  /*5280*/  CS2R R46, SRZ ;  /* 0x00000000002e7805 */ /* 0x000fe4000001ff00 */
[----:B------:R-:W-:Y:S02]  /*5290*/  CS2R R44, SRZ ;  /* 0x00000000002c7805 */ /* 0x000fe4000001ff00 */
[----:B------:R-:W-:Y:S02]  /*52a0*/  LEA.HI.X R57, R36, UR7, R37, 0x1, P0 ;  /* 0x0000000724397c11 */ /* 0x000fe400080f0c25 */
[----:B------:R-:W-:-:S03]  /*52b0*/  CS2R R36, SRZ ;  /* 0x0000000000247805 */ /* 0x000fc6000001ff00 */
[----:B------:R0:W5:Y:S04]  /*52c0*/  @!P5 LDG.E.128 R44, desc[UR60][R56.64+0x80] ;  /* 0x0000803c382cd981 */ /* 0x000168000c1e1d00 */
[----:B------:R0:W5:Y:S04]  /*52d0*/  @!P1 LDG.E.128 R40, desc[UR60][R52.64] ;  /* 0x0000003c34289981 */ /* 0x000168000c1e1d00 */
[----:B------:R0:W5:Y:S04]  /*52e0*/  @!P5 LDG.E.128 R36, desc[UR60][R52.64+0x80] ;  /* 0x0000803c3424d981 */ /* 0x000168000c1e1d00 */
[----:B------:R0:W5:Y:S02]  /*52f0*/  @!P1 LDG.E.128 R48, desc[UR60][R56.64] ;  /* 0x0000003c38309981 */ /* 0x000164000c1e1d00 */
.L_x_1809:
[----:B------:R-:W-:Y:S05]  /*5300*/  BSYNC B1 ;  /* 0x0000000000017941 */ /* 0x000fea0003800000 */
.L_x_1808:
        /* <DEDUP_REMOVED lines=8> */
[----:B------:R-:W-:Y:S01]  /*5390*/  CS2R R66, SRZ ;  /* 0x0000000000427805 */ /* 0x000fe2000001ff00 */
[----:B-----5:R-:W-:Y:S01]  /*53a0*/  IMAD.MOV.U32 R72, RZ, RZ, R38 ;  /* 0x000000ffff487224 */ /* 0x020fe200078e0026 */
[----:B------:R-:W-:Y:S01]  /*53b0*/  CS2R R64, SRZ ;  /* 0x0000000000407805 */ /* 0x000fe2000001ff00 */
[----:B------:R-:W-:-:S04]  /*53c0*/  IMAD.MOV.U32 R74, RZ, RZ, R39 ;  /* 0x000000ffff4a7224 */ /* 0x000fc800078e0027 */
        /* <DEDUP_REMOVED lines=13> */
[----:B------:R-:W-:Y:S02]  /*54a0*/  LEA R68, P5, R71, UR4, 0x1 ;  /* 0x0000000447447c11 */ /* 0x000fe4000f8a08ff */
        /* <DEDUP_REMOVED lines=11> */
.L_x_1811:
[----:B------:R-:W-:Y:S05]  /*5560*/  BSYNC B1 ;  /* 0x0000000000017941 */ /* 0x000fea0003800000 */
.L_x_1810:
[----:B0-----:R-:W-:Y:S01]  /*5570*/  IMAD.MOV.U32 R69, RZ, RZ, R37 ;  /* 0x000000ffff457224 */ /* 0x001fe200078e0025 */
        /* <DEDUP_REMOVED lines=26> */
[----:B-----5:R-:W-:Y:S01]  /*5720*/  IMAD.MOV.U32 R69, RZ, RZ, R55 ;  /* 0x000000ffff457224 */ /* 0x020fe200078e0037 */
[----:B------:R-:W-:Y:S01]  /*5730*/  PRMT R141, R141, 0x5410, R70 ;  /* 0x000054108d8d7816 */ /* 0x000fe20000000046 */
[----:B------:R-:W-:Y:S01]  /*5740*/  IMAD.MOV.U32 R70, RZ, RZ, R52 ;  /* 0x000000ffff467224 */ /* 0x000fe200078e0034 */
[----:B------:R-:W-:Y:S01]  /*5750*/  PRMT R139, R68, 0x7610, R139 ;  /* 0x00007610448b7816 */ /* 0x000fe2000000008b */
[----:B------:R-:W-:Y:S01]  /*5760*/  IMAD.MOV.U32 R71, RZ, RZ, R53 ;  /* 0x000000ffff477224 */ /* 0x000fe200078e0035 */
[----:B------:R-:W-:-:S04]  /*5770*/  MOV R68, R54 ;  /* 0x0000003600447202 */ /* 0x000fc80000000f00 */
        /* <DEDUP_REMOVED lines=11> */
[----:B------:R-:W-:Y:S01]  /*5830*/  IMAD.MOV.U32 R71, RZ, RZ, R61 ;  /* 0x000000ffff477224 */ /* 0x000fe200078e003d */
[----:B------:R-:W-:Y:S01]  /*5840*/  PRMT R126, R68, 0x5410, R69 ;  /* 0x00005410447e7816 */ /* 0x000fe20000000045 */
[----:B------:R-:W-:Y:S01]  /*5850*/  IMAD.MOV.U32 R69, RZ, RZ, R67 ;  /* 0x000000ffff457224 */ /* 0x000fe200078e0043 */
[----:B------:R-:W-:-:S02]  /*5860*/  MOV R68, R66 ;  /* 0x0000004200447202 */ /* 0x000fc40000000f00 */
[----:B------:R-:W-:Y:S01]  /*5870*/  PRMT R127, R70, 0x5410, R71 ;  /* 0x00005410467f7816 */ /* 0x000fe20000000047 */
[----:B------:R-:W-:Y:S01]  /*5880*/  IMAD.MOV.U32 R70, RZ, RZ, R64 ;  /* 0x000000ffff467224 */ /* 0x000fe200078e0040 */
[----:B------:R-:W-:Y:S01]  /*5890*/  PRMT R130, R68, 0x5410, R69 ;  /* 0x0000541044827816 */ /* 0x000fe20000000045 */
[----:B------:R-:W-:-:S05]  /*58a0*/  IMAD.MOV.U32 R71, RZ, RZ, R65 ;  /* 0x000000ffff477224 */ /* 0x000fca00078e0041 */
[----:B------:R-:W-:Y:S01]  /*58b0*/  PRMT R131, R70, 0x5410, R71 ;  /* 0x0000541046837816 */ /* 0x000fe20000000047 */
[----:B------:R-:W-:Y:S06]  /*58c0*/  @!P1 BRA `(.L_x_1812) ;  /* 0x0000000000049947 */ /* 0x000fec0003800000 */
[----:B------:R-:W-:Y:S01]  /*58d0*/  BPT.TRAP 0x1 ;  /* 0x000000040000795c */ /* 0x000fe20000300000 */
.L_x_1812:
[----:B------:R-:W2:Y:S01]  /*58e0*/  LDL R68, [R1] ;  /* 0x0000000001447983 */ /* 0x000ea20000100800 */
[----:B------:R-:W-:Y:S01]  /*58f0*/  IMAD R99, R17, 0x8, R16 ;  /* 0x0000000811637824 */ /* 0x000fe200078e0210 */
[----:B------:R-:W0:Y:S01]  /*5900*/  LDC R122, c[0x0][0x2f4] ;  /* 0x0000bd00ff7a7b82 */ /* 0x000e220000000800 */
[----:B------:R-:W-:Y:S07]  /*5910*/  BSSY B1, `(.L_x_1813) ;  /* 0x0000005000017945 */ /* 0x000fee0003800000 */
[----:B------:R-:W1:Y:S01]  /*5920*/  LDC.64 R110, c[0x0][0x300] ;  /* 0x0000c000ff6e7b82 */ /* 0x000e620000000a00 */
[----:B--2---:R-:W-:-:S04]  /*5930*/  SHF.L.U32 R107, R68, 0x1f, RZ ;  /* 0x0000001f446b7819 */ /* 0x004fc800000006ff */
[----:B------:R-:W2:Y:S02]  /*5940*/  SYNCS.PHASECHK.TRANS64.TRYWAIT P5, [R99+URZ+0x30890], R107 ;  /* 0x0308906b630075a7 */ /* 0x000ea400080a017f */
[----:B012---:R-:W-:Y:S05]  /*5950*/  @!P5 BRA `(.L_x_1814) ;  /* 0x000002480050d947 */ /* 0x007fea0003800000 */
.L_x_2238:
[----:B------:R-:W-:Y:S05]  /*5960*/  BSYNC B1 ;  /* 0x0000000000017941 */ /* 0x000fea0003800000 */
.L_x_1813:
[----:B------:R-:W-:Y:S01]  /*5970*/  BSSY B1, `(.L_x_1815) ;  /* 0x0000104000017945 */ /* 0x000fe20003800000 */
[----:B------:R-:W-:Y:S01]  /*5980*/  IMAD.IADD R124, R122, 0x1, -R29 ;  /* 0x000000017a7c7824 */ /* 0x000fe200078e0a1d */
[----:B------:R-:W-:Y:S02]  /*5990*/  MOV R113, R73 ;  /* 0x0000004900717202 */ /* 0x000fe40000000f00 */
[----:B------:R-:W-:Y:S05]  /*59a0*/  @P4 BRA `(.L_x_1816) ;  /* 0x0000001000004947 */ /* 0x000fea0003800000 */
[----:B------:R-:W-:Y:S01]  /*59b0*/  ISETP.NE.AND P4, PT, R30, RZ, PT ;  /* 0x000000ff1e00720c */ /* 0x000fe20003f85270 */
[-C--:B------:R-:W-:Y:S01]  /*59c0*/  IMAD.WIDE.U32 R114, R218, R110.reuse, R112 ;  /* 0x0000006eda727225 */ /* 0x080fe200078e0070 */
[----:B------:R-:W-:Y:S01]  /*59d0*/  SHF.R.S32.HI R68, RZ, 0x1f, R218 ;  /* 0x0000001fff447819 */ /* 0x000fe200000114da */
[----:B------:R-:W-:Y:S04]  /*59e0*/  BSSY B2, `(.L_x_1817) ;  /* 0x000007f000027945 */ /* 0x000fe80003800000 */
[----:B------:R-:W-:-:S04]  /*59f0*/  IMAD R68, R68, R110, RZ ;  /* 0x0000006e44447224 */ /* 0x000fc800078e02ff */
[----:B------:R-:W-:-:S04]  /*5a00*/  IMAD R121, R218, R111, R68 ;  /* 0x0000006fda797224 */ /* 0x000fc800078e0244 */
[----:B------:R-:W-:Y:S01]  /*5a10*/  IMAD.IADD R121, R121, 0x1, R115 ;  /* 0x0000000179797824 */ /* 0x000fe200078e0273 */
[----:B------:R-:W-:Y:S06]  /*5a20*/  @!P4 BRA `(.L_x_1818) ;  /* 0x0000000400e8c947 */ /* 0x000fec0003800000 */
[----:B------:R-:W2:Y:S01]  /*5a30*/  LDL R75, [R1+0x3c] ;  /* 0x00003c00014b7983 */ /* 0x000ea20000100800 */
[----:B------:R-:W-:Y:S01]  /*5a40*/  SEL R68, R29, R124, !P3 ;  /* 0x0000007c1d447207 */ /* 0x000fe20005800000 */
[----:B------:R-:W-:Y:S01]  /*5a50*/  IMAD.SHL.U32 R116, R218, 0x40, RZ ;  /* 0x00000040da747824 */ /* 0x000fe200078e00ff */
[----:B------:R-:W-:Y:S01]  /*5a60*/  IADD3 R72, P4, P5, R88, R114, R90 ;  /* 0x0000007258487210 */ /* 0x000fe20007d9e05a */
[----:B------:R-:W-:Y:S01]  /*5a70*/  IMAD.SHL.U32 R117, R218, 0x40, RZ ;  /* 0x00000040da757824 */ /* 0x000fe200078e00ff */
[----:B------:R-:W-:Y:S01]  /*5a80*/  SHF.R.S32.HI R69, RZ, 0x1f, R68 ;  /* 0x0000001fff457819 */ /* 0x000fe20000011444 */
[----:B------:R-:W-:Y:S01]  /*5a90*/  BSSY B3, `(.L_x_1819) ;  /* 0x0000071000037945 */ /* 0x000fe20003800000 */
[----:B------:R-:W-:Y:S02]  /*5aa0*/  IADD3.X R74, R0, R121, R96, P4, P5 ;  /* 0x00000079004a7210 */ /* 0x000fe400027ea460 */
[----:B------:R-:W-:Y:S02]  /*5ab0*/  LEA.HI R68, R69, R68, RZ, 0x4 ;  /* 0x0000004445447211 */ /* 0x000fe400078f20ff */
[----:B------:R-:W-:-:S02]  /*5ac0*/  LOP3.LUT R116, R116, 0x1c0, RZ, 0xc0, !PT ;  /* 0x000001c074747812 */ /* 0x000fc400078ec0ff */
[----:B------:R-:W-:Y:S02]  /*5ad0*/  LEA.HI.SX32 R68, R68, R35, 0x1c ;  /* 0x0000002344447211 */ /* 0x000fe400078fe2ff */
[----:B------:R-:W-:Y:S02]  /*5ae0*/  SHF.R.U32.HI R116, RZ, 0x3, R116 ;  /* 0x00000003ff747819 */ /* 0x000fe40000011674 */
[----:B------:R-:W-:Y:S01]  /*5af0*/  SHF.R.S32.HI R71, RZ, 0x1f, R68 ;  /* 0x0000001fff477819 */ /* 0x000fe20000011444 */
[----:B------:R-:W-:-:S03]  /*5b00*/  IMAD.SHL.U32 R69, R68, 0x8, RZ ;  /* 0x0000000844457824 */ /* 0x000fc600078e00ff */
[----:B------:R-:W-:Y:S02]  /*5b10*/  LEA.HI R71, R71, R68, RZ, 0x3 ;  /* 0x0000004447477211 */ /* 0x000fe400078f18ff */
[----:B------:R-:W-:-:S03]  /*5b20*/  ISETP.GE.AND P4, PT, R69, R122, PT ;  /* 0x0000007a4500720c */ /* 0x000fc60003f86270 */
[----:B------:R-:W-:-:S05]  /*5b30*/  IMAD.SHL.U32 R71, R71, 0x200, RZ ;  /* 0x0000020047477824 */ /* 0x000fca00078e00ff */
[----:B------:R-:W-:-:S05]  /*5b40*/  LOP3.LUT R71, R71, 0x7ffff000, RZ, 0xc0, !PT ;  /* 0x7ffff00047477812 */ /* 0x000fca00078ec0ff */
[--C-:B------:R-:W-:Y:S02]  /*5b50*/  @!P4 SHF.R.S32.HI R70, RZ, 0x1f, R69.reuse ;  /* 0x0000001fff46c819 */ /* 0x100fe40000011445 */
[----:B------:R-:W-:Y:S02]  /*5b60*/  @!P4 IADD3 R73, P5, P6, R88, R114, R69 ;  /* 0x000000725849c210 */ /* 0x000fe40007ebe045 */
[----:B------:R-:W-:Y:S02]  /*5b70*/  LOP3.LUT R69, R69, 0x38, RZ, 0xc0, !PT ;  /* 0x0000003845457812 */ /* 0x000fe400078ec0ff */
[----:B------:R-:W-:Y:S02]  /*5b80*/  @!P4 IADD3.X R70, R0, R121, R70, P5, P6 ;  /* 0x000000790046c210 */ /* 0x000fe40002fec446 */
[----:B------:R-:W-:-:S04]  /*5b90*/  LOP3.LUT R69, R69, 0x1c0, R117, 0xf8, !PT ;  /* 0x000001c045457812 */ /* 0x000fc800078ef875 */
[----:B------:R-:W-:Y:S02]  /*5ba0*/  LOP3.LUT R68, R69, R116, RZ, 0x3c, !PT ;  /* 0x0000007445447212 */ /* 0x000fe400078e3cff */
[C---:B------:R-:W-:Y:S02]  /*5bb0*/  LEA R116, P5, R72.reuse, R108, 0x1 ;  /* 0x0000006c48747211 */ /* 0x040fe400078a08ff */
[----:B------:R-:W-:Y:S02]  /*5bc0*/  LEA R69, R17, R6, 0xe ;  /* 0x0000000611457211 */ /* 0x000fe400078e70ff */
[----:B------:R-:W-:Y:S02]  /*5bd0*/  LEA.HI.X R117, R72, R109, R74, 0x1, P5 ;  /* 0x0000006d48757211 */ /* 0x000fe400028f0c4a */
[----:B------:R-:W-:Y:S01]  /*5be0*/  @!P4 LEA R118, P5, R73, R108, 0x1 ;  /* 0x0000006c4976c211 */ /* 0x000fe200078a08ff */
[----:B------:R-:W-:-:S03]  /*5bf0*/  IMAD R69, R69, 0x2, R16 ;  /* 0x0000000245457824 */ /* 0x000fc600078e0210 */
[----:B------:R-:W-:Y:S02]  /*5c00*/  @!P4 LEA.HI.X R119, R73, R109, R70, 0x1, P5 ;  /* 0x0000006d4977c211 */ /* 0x000fe400028f0c46 */
[----:B------:R-:W-:Y:S02]  /*5c10*/  ISETP.GE.AND P5, PT, R18, R120, PT ;  /* 0x000000781200720c */ /* 0x000fe40003fa6270 */
[----:B--2---:R-:W-:-:S05]  /*5c20*/  IADD3 R68, R68, R71, R75 ;  /* 0x0000004744447210 */ /* 0x004fca0007ffe04b */
[----:B------:R-:W-:-:S04]  /*5c30*/  IMAD R71, R17, 0x4000, R68 ;  /* 0x0000400011477824 */ /* 0x000fc800078e0244 */
[----:B------:R-:W-:Y:S02]  /*5c40*/  IMAD R72, R71, 0x2, R16 ;  /* 0x0000000247487824 */ /* 0x000fe400078e0210 */
[----:B------:R-:W1:Y:S04]  /*5c50*/  LDS.128 R68, [R69+0x20400] ;  /* 0x0204000045447984 */ /* 0x000e680000000c00 */
[----:B------:R-:W2:Y:S01]  /*5c60*/  LDS.128 R72, [R72+0x20400] ;  /* 0x0204000048487984 */ /* 0x000ea20000000c00 */
[----:B------:R-:W-:Y:S05]  /*5c70*/  @P5 BRA `(.L_x_1820) ;  /* 0x0000000400485947 */ /* 0x000fea0003800000 */
[----:B------:R-:W-:Y:S01]  /*5c80*/  SHF.R.U32.HI R142, RZ, 0x10, R49 ;  /* 0x00000010ff8e7819 */ /* 0x000fe20000011631 */
[----:B------:R-:W-:Y:S01]  /*5c90*/  HADD2.F32 R140, -RZ, R140.H0_H0 ;  /* 0x2000008cff8c7230 */ /* 0x000fe20000004100 */
[--C-:B------:R-:W-:Y:S01]  /*5ca0*/  SHF.R.U64 R40, R40, 0x10, R41.reuse ;  /* 0x0000001028287819 */ /* 0x100fe20000001229 */
[----:B------:R-:W-:Y:S01]  /*5cb0*/  HADD2.F32 R136, -RZ, R136.H0_H0 ;  /* 0x20000088ff887230 */ /* 0x000fe20000004100 */
[----:B------:R-:W-:Y:S01]  /*5cc0*/  SHF.R.U32.HI R143, RZ, 0x10, R41 ;  /* 0x00000010ff8f7819 */ /* 0x000fe20000011629 */
[----:B------:R-:W-:Y:S01]  /*5cd0*/  HADD2.F32 R142, -RZ, R142.H0_H0 ;  /* 0x2000008eff8e7230 */ /* 0x000fe20000004100 */
[----:B------:R-:W-:Y:S01]  /*5ce0*/  SHF.R.U64 R48, R48, 0x10, R49 ;  /* 0x0000001030307819 */ /* 0x000fe20000001231 */
[--C-:B--2---:R-:W-:Y:S01]  /*5cf0*/  HADD2.F32 R49, -RZ, R73.reuse.H0_H0 ;  /* 0x20000049ff317230 */ /* 0x104fe20000004100 */
[--C-:B------:R-:W-:Y:S01]  /*5d00*/  SHF.R.U64 R41, R42, 0x10, R43.reuse ;  /* 0x000000102a297819 */ /* 0x100fe2000000122b */
[----:B------:R-:W-:Y:S01]  /*5d10*/  HADD2.F32 R73, -RZ, R73.H1_H1 ;  /* 0x30000049ff497230 */ /* 0x000fe20000004100 */
[----:B------:R-:W-:Y:S01]  /*5d20*/  SHF.R.U32.HI R137, RZ, 0x10, R43 ;  /* 0x00000010ff897819 */ /* 0x000fe2000001162b */
[--C-:B-1----:R-:W-:Y:S01]  /*5d30*/  HADD2.F32 R43, -RZ, R69.reuse.H0_H0 ;  /* 0x20000045ff2b7230 */ /* 0x102fe20000004100 */
[----:B------:R-:W-:Y:S01]  /*5d40*/  SHF.R.U64 R42, R50, 0x10, R51 ;  /* 0x00000010322a7819 */ /* 0x000fe20000001233 */
[----:B------:R-:W-:-:S02]  /*5d50*/  HADD2.F32 R50, -RZ, R69.H1_H1 ;  /* 0x30000045ff327230 */ /* 0x000fc40000004100 */
[-C--:B------:R-:W-:Y:S01]  /*5d60*/  FMUL.FTZ R144, R49, R140.reuse ;  /* 0x0000008c31907220 */ /* 0x080fe20000410000 */
[----:B------:R-:W-:Y:S02]  /*5d70*/  HADD2.F32 R69, -RZ, R143.H0_H0 ;  /* 0x2000008fff457230 */ /* 0x000fe40000004100 */
[----:B------:R-:W-:Y:S01]  /*5d80*/  FMUL.FTZ R140, R43, R140 ;  /* 0x0000008c2b8c7220 */ /* 0x000fe20000410000 */
[-C--:B------:R-:W-:Y:S01]  /*5d90*/  FMUL.FTZ R143, R73, R142.reuse ;  /* 0x0000008e498f7220 */ /* 0x080fe20000410000 */
[C---:B------:R-:W-:Y:S01]  /*5da0*/  FMUL.FTZ R142, R50.reuse, R142 ;  /* 0x0000008e328e7220 */ /* 0x040fe20000410000 */
[----:B------:R-:W-:Y:S01]  /*5db0*/  SHF.R.U32.HI R51, RZ, 0x10, R51 ;  /* 0x00000010ff337819 */ /* 0x000fe20000011633 */
[-C--:B------:R-:W-:Y:S01]  /*5dc0*/  FFMA.FTZ R43, R43, R136.reuse, -R144 ;  /* 0x000000882b2b7223 */ /* 0x080fe20000010890 */
[----:B------:R-:W-:Y:S01]  /*5dd0*/  FFMA.FTZ R49, R49, R136, R140 ;  /* 0x0000008831317223 */ /* 0x000fe2000001008c */
[-C--:B------:R-:W-:Y:S01]  /*5de0*/  FFMA.FTZ R136, R73, R69.reuse, R142 ;  /* 0x0000004549887223 */ /* 0x080fe2000001008e */
[----:B------:R-:W-:Y:S01]  /*5df0*/  FFMA.FTZ R50, R50, R69, -R143 ;  /* 0x0000004532327223 */ /* 0x000fe2000001088f */
[----:B------:R-:W-:-:S02]  /*5e00*/  HADD2.F32 R142, -RZ, R145.H0_H0 ;  /* 0x20000091ff8e7230 */ /* 0x000fc40000004100 */
[----:B------:R-:W-:Y:S02]  /*5e10*/  HADD2.F32 R73, -RZ, R75.H0_H0 ;  /* 0x2000004bff497230 */ /* 0x000fe40000004100 */
[----:B------:R-:W-:Y:S01]  /*5e20*/  HADD2.F32 R69, -RZ, R71.H0_H0 ;  /* 0x20000047ff457230 */ /* 0x000fe20000004100 */
[----:B------:R-:W-:Y:S01]  /*5e30*/  F2FP.F16.F32.PACK_AB R43, R50, R43 ;  /* 0x0000002b322b723e */ /* 0x000fe200000000ff */
[----:B------:R-:W-:Y:S02]  /*5e40*/  HADD2.F32 R75, -RZ, R75.H1_H1 ;  /* 0x3000004bff4b7230 */ /* 0x000fe40000004100 */
[-C--:B------:R-:W-:Y:S01]  /*5e50*/  FMUL.FTZ R146, R73, R142.reuse ;  /* 0x0000008e49927220 */ /* 0x080fe20000410000 */
[----:B------:R-:W-:Y:S02]  /*5e60*/  HADD2.F32 R144, -RZ, R51.H0_H0 ;  /* 0x20000033ff907230 */ /* 0x000fe40000004100 */
[----:B------:R-:W-:Y:S01]  /*5e70*/  FMUL.FTZ R142, R69, R142 ;  /* 0x0000008e458e7220 */ /* 0x000fe20000410000 */
[----:B------:R-:W-:-:S02]  /*5e80*/  HADD2.F32 R138, -RZ, R138.H0_H0 ;  /* 0x2000008aff8a7230 */ /* 0x000fc40000004100 */
[----:B------:R-:W-:Y:S02]  /*5e90*/  HADD2.F32 R71, -RZ, R71.H1_H1 ;  /* 0x30000047ff477230 */ /* 0x000fe40000004100 */
[----:B------:R-:W-:Y:S01]  /*5ea0*/  FMUL.FTZ R148, R75, R144 ;  /* 0x000000904b947220 */ /* 0x000fe20000410000 */
[----:B------:R-:W-:Y:S02]  /*5eb0*/  HADD2.F32 R140, -RZ, R137.H0_H0 ;  /* 0x20000089ff8c7230 */ /* 0x000fe40000004100 */
[-C--:B------:R-:W-:Y:S01]  /*5ec0*/  FFMA.FTZ R51, R69, R138.reuse, -R146 ;  /* 0x0000008a45337223 */ /* 0x080fe20000010892 */
[----:B------:R-:W-:Y:S01]  /*5ed0*/  FFMA.FTZ R69, R73, R138, R142 ;  /* 0x0000008a49457223 */ /* 0x000fe2000001008e */
[C---:B------:R-:W-:Y:S01]  /*5ee0*/  FMUL.FTZ R144, R71.reuse, R144 ;  /* 0x0000009047907220 */ /* 0x040fe20000410000 */
[--C-:B------:R-:W-:Y:S02]  /*5ef0*/  HADD2.F32 R73, -RZ, R141.reuse.H0_H0 ;  /* 0x2000008dff497230 */ /* 0x100fe40000004100 */
[----:B------:R-:W-:Y:S01]  /*5f00*/  FFMA.FTZ R138, R71, R140, -R148 ;  /* 0x0000008c478a7223 */ /* 0x000fe20000010894 */
[----:B------:R-:W-:-:S02]  /*5f10*/  HADD2.F32 R141, -RZ, R141.H1_H1 ;  /* 0x3000008dff8d7230 */ /* 0x000fc40000004100 */
[----:B------:R-:W-:Y:S01]  /*5f20*/  FFMA.FTZ R140, R75, R140, R144 ;  /* 0x0000008c4b8c7223 */ /* 0x000fe20000010090 */
[----:B------:R-:W-:Y:S02]  /*5f30*/  HADD2.F32 R137, -RZ, R48.H0_H0 ;  /* 0x20000030ff897230 */ /* 0x000fe40000004100 */
[----:B------:R-:W-:Y:S02]  /*5f40*/  HADD2.F32 R71, -RZ, R72.H0_H0 ;  /* 0x20000048ff477230 */ /* 0x000fe40000004100 */
[----:B------:R-:W-:Y:S01]  /*5f50*/  HADD2.F32 R48, -RZ, R68.H0_H0 ;  /* 0x20000044ff307230 */ /* 0x000fe20000004100 */
[----:B------:R-:W-:Y:S01]  /*5f60*/  F2FP.F16.F32.PACK_AB R140, R140, R69 ;  /* 0x000000458c8c723e */ /* 0x000fe200000000ff */
[----:B------:R-:W-:Y:S02]  /*5f70*/  HADD2.F32 R75, -RZ, R40.H0_H0 ;  /* 0x20000028ff4b7230 */ /* 0x000fe40000004100 */
[----:B------:R-:W-:Y:S01]  /*5f80*/  FMUL.FTZ R143, R71, R141 ;  /* 0x0000008d478f7220 */ /* 0x000fe20000410000 */
[----:B------:R-:W-:-:S02]  /*5f90*/  HADD2.F32 R72, -RZ, R72.H1_H1 ;  /* 0x30000048ff487230 */ /* 0x000fc40000004100 */
[C---:B------:R-:W-:Y:S01]  /*5fa0*/  FMUL.FTZ R40, R48.reuse, R141 ;  /* 0x0000008d30287220 */ /* 0x040fe20000410000 */
[----:B------:R-:W-:Y:S02]  /*5fb0*/  HADD2.F32 R68, -RZ, R68.H1_H1 ;  /* 0x30000044ff447230 */ /* 0x000fe40000004100 */
[-C--:B------:R-:W-:Y:S01]  /*5fc0*/  FFMA.FTZ R143, R48, R73.reuse, -R143 ;  /* 0x00000049308f7223 */ /* 0x080fe2000001088f */
[----:B------:R-:W-:Y:S02]  /*5fd0*/  HADD2.F32 R41, -RZ, R41.H0_H0 ;  /* 0x20000029ff297230 */ /* 0x000fe40000004100 */
[----:B------:R-:W-:Y:S01]  /*5fe0*/  FFMA.FTZ R48, R71, R73, R40 ;  /* 0x0000004947307223 */ /* 0x000fe20000010028 */
[----:B------:R-:W-:Y:S02]  /*5ff0*/  HADD2.F32 R73, -RZ, R42.H0_H0 ;  /* 0x2000002aff497230 */ /* 0x000fe40000004100 */
[----:B------:R-:W-:Y:S01]  /*6000*/  FMUL.FTZ R141, R72, R137 ;  /* 0x00000089488d7220 */ /* 0x000fe20000410000 */
[----:B------:R-:W-:-:S02]  /*6010*/  HADD2.F32 R71, -RZ, R139.H1_H1 ;  /* 0x3000008bff477230 */ /* 0x000fc40000004100 */
[C---:B------:R-:W-:Y:S01]  /*6020*/  FMUL.FTZ R137, R68.reuse, R137 ;  /* 0x0000008944897220 */ /* 0x040fe20000410000 */
[----:B------:R-:W-:Y:S02]  /*6030*/  HADD2.F32 R42, -RZ, R74.H0_H0 ;  /* 0x2000004aff2a7230 */ /* 0x000fe40000004100 */
[-C--:B------:R-:W-:Y:S01]  /*6040*/  FFMA.FTZ R68, R68, R75.reuse, -R141 ;  /* 0x0000004b44447223 */ /* 0x080fe2000001088d */
[----:B------:R-:W-:Y:S02]  /*6050*/  HADD2.F32 R139, -RZ, R139.H0_H0 ;  /* 0x2000008bff8b7230 */ /* 0x000fe40000004100 */
[----:B------:R-:W-:Y:S01]  /*6060*/  FFMA.FTZ R137, R72, R75, R137 ;  /* 0x0000004b48897223 */ /* 0x000fe20000010089 */
[----:B------:R-:W-:Y:S02]  /*6070*/  HADD2.F32 R40, -RZ, R70.H0_H0 ;  /* 0x20000046ff287230 */ /* 0x000fe40000004100 */
[----:B------:R-:W-:Y:S02]  /*6080*/  HADD2.F32 R74, -RZ, R74.H1_H1 ;  /* 0x3000004aff4a7230 */ /* 0x000fe40000004100 */
[----:B------:R-:W-:Y:S01]  /*6090*/  FMUL.FTZ R75, R42, R139 ;  /* 0x0000008b2a4b7220 */ /* 0x000fe20000410000 */
[----:B------:R-:W-:-:S02]  /*60a0*/  HADD2.F32 R70, -RZ, R70.H1_H1 ;  /* 0x30000046ff467230 */ /* 0x000fc40000004100 */
[----:B------:R-:W-:Y:S01]  /*60b0*/  FMUL.FTZ R139, R40, R139 ;  /* 0x0000008b288b7220 */ /* 0x000fe20000410000 */
[----:B------:R-:W-:Y:S01]  /*60c0*/  F2FP.F16.F32.PACK_AB R68, R68, R143 ;  /* 0x0000008f4444723e */ /* 0x000fe200000000ff */
[----:B------:R-:W-:Y:S01]  /*60d0*/  FMUL.FTZ R141, R74, R73 ;  /* 0x000000494a8d7220 */ /* 0x000fe20000410000 */
[----:B------:R-:W-:Y:S01]  /*60e0*/  FFMA.FTZ R75, R40, R71, -R75 ;  /* 0x00000047284b7223 */ /* 0x000fe2000001084b */
[----:B------:R-:W-:Y:S01]  /*60f0*/  FMUL.FTZ R73, R70, R73 ;  /* 0x0000004946497220 */ /* 0x000fe20000410000 */
[----:B------:R-:W-:Y:S01]  /*6100*/  FFMA.FTZ R139, R42, R71, R139 ;  /* 0x000000472a8b7223 */ /* 0x000fe2000001008b */
[----:B------:R-:W-:Y:S01]  /*6110*/  FFMA.FTZ R70, R70, R41, -R141 ;  /* 0x0000002946467223 */ /* 0x000fe2000001088d */
[----:B------:R-:W-:Y:S01]  /*6120*/  F2FP.F16.F32.PACK_AB R71, R138, R51 ;  /* 0x000000338a47723e */ /* 0x000fe200000000ff */
[----:B------:R-:W-:Y:S01]  /*6130*/  FFMA.FTZ R74, R74, R41, R73 ;  /* 0x000000294a4a7223 */ /* 0x000fe20000010049 */
[----:B------:R-:W-:Y:S01]  /*6140*/  F2FP.F16.F32.PACK_AB R73, R136, R49 ;  /* 0x000000318849723e */ /* 0x000fe200000000ff */
[----:B------:R-:W-:Y:S01]  /*6150*/  IMAD.MOV.U32 R69, RZ, RZ, R43 ;  /* 0x000000ffff457224 */ /* 0x000fe200078e002b */
[----:B------:R-:W-:Y:S01]  /*6160*/  F2FP.F16.F32.PACK_AB R70, R70, R75 ;  /* 0x0000004b4646723e */ /* 0x000fe200000000ff */
[----:B------:R-:W-:Y:S01]  /*6170*/  IMAD.MOV.U32 R75, RZ, RZ, R140 ;  /* 0x000000ffff4b7224 */ /* 0x000fe200078e008c */
[----:B------:R-:W-:-:S02]  /*6180*/  F2FP.F16.F32.PACK_AB R72, R137, R48 ;  /* 0x000000308948723e */ /* 0x000fc400000000ff */
[----:B------:R-:W-:-:S07]  /*6190*/  F2FP.F16.F32.PACK_AB R74, R74, R139 ;  /* 0x0000008b4a4a723e */ /* 0x000fce00000000ff */
.L_x_1820:
[----:B------:R-:W-:Y:S05]  /*61a0*/  BSYNC B3 ;  /* 0x0000000000037941 */ /* 0x000fea0003800000 */
.L_x_1819:
[----:B-1----:R1:W-:Y:S04]  /*61b0*/  STG.E.128 desc[UR60][R116.64], R68 ;  /* 0x0000004474007986 */ /* 0x0023e8000c101d3c */
[----:B--2---:R1:W-:Y:S02]  /*61c0*/  @!P4 STG.E.128 desc[UR60][R118.64], R72 ;  /* 0x000000487600c986 */ /* 0x0043e4000c101d3c */
.L_x_1818:
[----:B------:R-:W-:Y:S05]  /*61d0*/  BSYNC B2 ;  /* 0x0000000000027941 */ /* 0x000fea0003800000 */
.L_x_1817:
[----:B------:R-:W-:-:S13]  /*61e0*/  ISETP.NE.AND P4, PT, R93, RZ, PT ;  /* 0x000000ff5d00720c */ /* 0x000fda0003f85270 */
[----:B------:R-:W-:Y:S05]  /*61f0*/  @!P4 BRA `(.L_x_1816) ;  /* 0x0000000400ecc947 */ /* 0x000fea0003800000 */
[----:B------:R-:W2:Y:S01]  /*6200*/  LDL R50, [R1+0x3c] ;  /* 0x00003c0001327983 */ /* 0x000ea20000100800 */
[----:B------:R-:W-:Y:S01]  /*6210*/  SEL R40, R29, R124, !P2 ;  /* 0x0000007c1d287207 */ /* 0x000fe20005000000 */
[----:B------:R-:W-:Y:S01]  /*6220*/  IMAD.SHL.U32 R51, R218, 0x40, RZ ;  /* 0x00000040da337824 */ /* 0x000fe200078e00ff */
[----:B------:R-:W-:Y:S01]  /*6230*/  IADD3 R48, P4, P5, R88, R114, R92 ;  /* 0x0000007258307210 */ /* 0x000fe20007d9e05c */
[----:B-1----:R-:W-:Y:S01]  /*6240*/  IMAD.SHL.U32 R68, R218, 0x40, RZ ;  /* 0x00000040da447824 */ /* 0x002fe200078e00ff */
[----:B------:R-:W-:Y:S01]  /*6250*/  SHF.R.S32.HI R41, RZ, 0x1f, R40 ;  /* 0x0000001fff297819 */ /* 0x000fe20000011428 */
[----:B------:R-:W-:Y:S01]  /*6260*/  BSSY B2, `(.L_x_1821) ;  /* 0x0000072000027945 */ /* 0x000fe20003800000 */
[----:B------:R-:W-:Y:S02]  /*6270*/  IADD3.X R49, R0, R121, R97, P4, P5 ;  /* 0x0000007900317210 */ /* 0x000fe400027ea461 */
[----:B------:R-:W-:Y:S02]  /*6280*/  LEA.HI R40, R41, R40, RZ, 0x4 ;  /* 0x0000002829287211 */ /* 0x000fe400078f20ff */
[----:B------:R-:W-:-:S02]  /*6290*/  LOP3.LUT R51, R51, 0x1c0, RZ, 0xc0, !PT ;  /* 0x000001c033337812 */ /* 0x000fc400078ec0ff */
[----:B------:R-:W-:Y:S02]  /*62a0*/  LEA.HI.SX32 R40, R40, R91, 0x1c ;  /* 0x0000005b28287211 */ /* 0x000fe400078fe2ff */
[----:B------:R-:W-:Y:S02]  /*62b0*/  SHF.R.U32.HI R51, RZ, 0x3, R51 ;  /* 0x00000003ff337819 */ /* 0x000fe40000011633 */
[----:B------:R-:W-:Y:S02]  /*62c0*/  SHF.L.U32 R41, R40, 0x3, RZ ;  /* 0x0000000328297819 */ /* 0x000fe400000006ff */
[----:B------:R-:W-:Y:S02]  /*62d0*/  SHF.R.S32.HI R43, RZ, 0x1f, R40 ;  /* 0x0000001fff2b7819 */ /* 0x000fe40000011428 */
[----:B------:R-:W-:Y:S02]  /*62e0*/  ISETP.GE.AND P4, PT, R41, R122, PT ;  /* 0x0000007a2900720c */ /* 0x000fe40003f86270 */
[----:B------:R-:W-:-:S05]  /*62f0*/  LEA.HI R43, R43, R40, RZ, 0x3 ;  /* 0x000000282b2b7211 */ /* 0x000fca00078f18ff */
[----:B------:R-:W-:-:S05]  /*6300*/  IMAD.SHL.U32 R43, R43, 0x200, RZ ;  /* 0x000002002b2b7824 */ /* 0x000fca00078e00ff */
[----:B------:R-:W-:Y:S02]  /*6310*/  LOP3.LUT R43, R43, 0x7ffff000, RZ, 0xc0, !PT ;  /* 0x7ffff0002b2b7812 */ /* 0x000fe400078ec0ff */
[--C-:B------:R-:W-:Y:S02]  /*6320*/  @!P4 SHF.R.S32.HI R42, RZ, 0x1f, R41.reuse ;  /* 0x0000001fff2ac819 */ /* 0x100fe40000011429 */
[----:B------:R-:W-:Y:S02]  /*6330*/  @!P4 IADD3 R114, P5, P6, R88, R114, R41 ;  /* 0x000000725872c210 */ /* 0x000fe40007ebe029 */
[----:B------:R-:W-:Y:S02]  /*6340*/  LOP3.LUT R41, R41, 0x38, RZ, 0xc0, !PT ;  /* 0x0000003829297812 */ /* 0x000fe400078ec0ff */
[----:B------:R-:W-:Y:S02]  /*6350*/  @!P4 IADD3.X R42, R0, R121, R42, P5, P6 ;  /* 0x00000079002ac210 */ /* 0x000fe40002fec42a */
[----:B------:R-:W-:-:S02]  /*6360*/  LOP3.LUT R41, R41, 0x1c0, R68, 0xf8, !PT ;  /* 0x000001c029297812 */ /* 0x000fc400078ef844 */
[CC--:B------:R-:W-:Y:S02]  /*6370*/  LEA R68, P5, R48.reuse, R108.reuse, 0x1 ;  /* 0x0000006c30447211 */ /* 0x0c0fe400078a08ff */
[----:B------:R-:W-:Y:S01]  /*6380*/  LOP3.LUT R40, R41, R51, RZ, 0x3c, !PT ;  /* 0x0000003329287212 */ /* 0x000fe200078e3cff */
[----:B------:R-:W-:Y:S01]  /*6390*/  IMAD R41, R17, 0x4000, R8 ;  /* 0x0000400011297824 */ /* 0x000fe200078e0208 */
[-C--:B------:R-:W-:Y:S02]  /*63a0*/  LEA.HI.X R69, R48, R109.reuse, R49, 0x1, P5 ;  /* 0x0000006d30457211 */ /* 0x080fe400028f0c31 */
[C---:B------:R-:W-:Y:S02]  /*63b0*/  @!P4 LEA R70, P5, R114.reuse, R108, 0x1 ;  /* 0x0000006c7246c211 */ /* 0x040fe400078a08ff */
[----:B------:R-:W-:Y:S02]  /*63c0*/  LEA R41, R41, R16, 0x1 ;  /* 0x0000001029297211 */ /* 0x000fe400078e08ff */
[----:B------:R-:W-:-:S02]  /*63d0*/  @!P4 LEA.HI.X R71, R114, R109, R42, 0x1, P5 ;  /* 0x0000006d7247c211 */ /* 0x000fc400028f0c2a */
[----:B------:R-:W-:Y:S02]  /*63e0*/  ISETP.GE.AND P5, PT, R226, R120, PT ;  /* 0x00000078e200720c */ /* 0x000fe40003fa6270 */
[----:B--2---:R-:W-:-:S05]  /*63f0*/  IADD3 R40, R40, R43, R50 ;  /* 0x0000002b28287210 */ /* 0x004fca0007ffe032 */
[----:B------:R-:W-:-:S04]  /*6400*/  IMAD R43, R17, 0x4000, R40 ;  /* 0x00004000112b7824 */ /* 0x000fc800078e0228 */
[----:B------:R-:W-:Y:S02]  /*6410*/  IMAD R48, R43, 0x2, R16 ;  /* 0x000000022b307824 */ /* 0x000fe400078e0210 */
[----:B------:R-:W1:Y:S04]  /*6420*/  LDS.128 R40, [R41+0x20400] ;  /* 0x0204000029287984 */ /* 0x000e680000000c00 */
[----:B------:R-:W2:Y:S01]  /*6430*/  LDS.128 R48, [R48+0x20400] ;  /* 0x0204000030307984 */ /* 0x000ea20000000c00 */
[----:B------:R-:W-:Y:S05]  /*6440*/  @P5 BRA `(.L_x_1822) ;  /* 0x00000004004c5947 */ /* 0x000fea0003800000 */
[----:B------:R-:W-:Y:S02]  /*6450*/  SHF.R.U32.HI R73, RZ, 0x10, R45 ;  /* 0x00000010ff497819 */ /* 0x000fe4000001162d */
[--C-:B------:R-:W-:Y:S02]  /*6460*/  SHF.R.U64 R72, R36, 0x10, R37.reuse ;  /* 0x0000001024487819 */ /* 0x100fe40000001225 */
[----:B------:R-:W-:Y:S02]  /*6470*/  SHF.R.U32.HI R74, RZ, 0x10, R37 ;  /* 0x00000010ff4a7819 */ /* 0x000fe40000011625 */
[----:B------:R-:W-:Y:S01]  /*6480*/  SHF.R.U64 R44, R44, 0x10, R45 ;  /* 0x000000102c2c7819 */ /* 0x000fe2000000122d */
[----:B-1----:R-:W-:Y:S01]  /*6490*/  IMAD.MOV.U32 R45, RZ, RZ, R40 ;  /* 0x000000ffff2d7224 */ /* 0x002fe200078e0028 */
[--C-:B------:R-:W-:Y:S01]  /*64a0*/  SHF.R.U64 R36, R38, 0x10, R39.reuse ;  /* 0x0000001026247819 */ /* 0x100fe20000001227 */
[--C-:B--2---:R-:W-:Y:S01]  /*64b0*/  HADD2.F32 R40, -RZ, R49.reuse.H1_H1 ;  /* 0x30000031ff287230 */ /* 0x104fe20000004100 */
[----:B------:R-:W-:Y:S01]  /*64c0*/  SHF.R.U32.HI R115, RZ, 0x10, R39 ;  /* 0x00000010ff737819 */ /* 0x000fe20000011627 */
[----:B------:R-:W-:Y:S01]  /*64d0*/  HADD2.F32 R39, -RZ, R49.H0_H0 ;  /* 0x20000031ff277230 */ /* 0x000fe20000004100 */
[--C-:B------:R-:W-:Y:S01]  /*64e0*/  SHF.R.U64 R37, R46, 0x10, R47.reuse ;  /* 0x000000102e257819 */ /* 0x100fe2000000122f */
[--C-:B------:R-:W-:Y:S01]  /*64f0*/  HADD2.F32 R46, -RZ, R135.reuse.H0_H0 ;  /* 0x20000087ff2e7230 */ /* 0x100fe20000004100 */
[----:B------:R-:W-:Y:S01]  /*6500*/  SHF.R.U32.HI R75, RZ, 0x10, R47 ;  /* 0x00000010ff4b7819 */ /* 0x000fe2000001162f */
[----:B------:R-:W-:-:S02]  /*6510*/  HADD2.F32 R135, -RZ, R135.H1_H1 ;  /* 0x30000087ff877230 */ /* 0x000fc40000004100 */
[----:B------:R-:W-:Y:S02]  /*6520*/  HADD2.F32 R38, -RZ, R41.H0_H0 ;  /* 0x20000029ff267230 */ /* 0x000fe40000004100 */
[----:B------:R-:W-:Y:S02]  /*6530*/  HADD2.F32 R49, -RZ, R73.H0_H0 ;  /* 0x20000049ff317230 */ /* 0x000fe40000004100 */
[-C--:B------:R-:W-:Y:S01]  /*6540*/  FMUL.FTZ R73, R39, R135.reuse ;  /* 0x0000008727497220 */ /* 0x080fe20000410000 */
[----:B------:R-:W-:Y:S02]  /*6550*/  HADD2.F32 R41, -RZ, R41.H1_H1 ;  /* 0x30000029ff297230 */ /* 0x000fe40000004100 */
[----:B------:R-:W-:Y:S02]  /*6560*/  HADD2.F32 R47, -RZ, R74.H0_H0 ;  /* 0x2000004aff2f7230 */ /* 0x000fe40000004100 */
[----:B------:R-:W-:Y:S01]  /*6570*/  FMUL.FTZ R74, R38, R135 ;  /* 0x00000087264a7220 */ /* 0x000fe20000410000 */
[-C--:B------:R-:W-:Y:S01]  /*6580*/  FMUL.FTZ R114, R40, R49.reuse ;  /* 0x0000003128727220 */ /* 0x080fe20000410000 */
[----:B------:R-:W-:Y:S01]  /*6590*/  FMUL.FTZ R49, R41, R49 ;  /* 0x0000003129317220 */ /* 0x000fe20000410000 */
[-C--:B------:R-:W-:Y:S01]  /*65a0*/  FFMA.FTZ R38, R38, R46.reuse, -R73 ;  /* 0x0000002e26267223 */ /* 0x080fe20000010849 */
[----:B------:R-:W-:Y:S01]  /*65b0*/  FFMA.FTZ R39, R39, R46, R74 ;  /* 0x0000002e27277223 */ /* 0x000fe2000001004a */
[-C--:B------:R-:W-:Y:S01]  /*65c0*/  FFMA.FTZ R41, R41, R47.reuse, -R114 ;  /* 0x0000002f29297223 */ /* 0x080fe20000010872 */
[----:B------:R-:W-:Y:S01]  /*65d0*/  FFMA.FTZ R40, R40, R47, R49 ;  /* 0x0000002f28287223 */ /* 0x000fe20000010031 */
[----:B------:R-:W-:-:S02]  /*65e0*/  HADD2.F32 R73, -RZ, R134.H0_H0 ;  /* 0x20000086ff497230 */ /* 0x000fc40000004100 */
[----:B------:R-:W-:Y:S01]  /*65f0*/  HADD2.F32 R46, -RZ, R43.H0_H0 ;  /* 0x2000002bff2e7230 */ /* 0x000fe20000004100 */
[----:B------:R-:W-:Y:S01]  /*6600*/  F2FP.F16.F32.PACK_AB R41, R41, R38 ;  /* 0x000000262929723e */ /* 0x000fe200000000ff */
[--C-:B------:R-:W-:Y:S01]  /*6610*/  HADD2.F32 R47, -RZ, R51.reuse.H0_H0 ;  /* 0x20000033ff2f7230 */ /* 0x100fe20000004100 */
[----:B------:R-:W-:Y:S01]  /*6620*/  F2FP.F16.F32.PACK_AB R39, R40, R39 ;  /* 0x000000272827723e */ /* 0x000fe200000000ff */
[----:B------:R-:W-:Y:S02]  /*6630*/  HADD2.F32 R51, -RZ, R51.H1_H1 ;  /* 0x30000033ff337230 */ /* 0x000fe40000004100 */
[-C--:B------:R-:W-:Y:S01]  /*6640*/  FMUL.FTZ R116, R46, R73.reuse ;  /* 0x000000492e747220 */ /* 0x080fe20000410000 */
[----:B------:R-:W-:Y:S02]  /*6650*/  HADD2.F32 R114, -RZ, R75.H0_H0 ;  /* 0x2000004bff727230 */ /* 0x000fe40000004100 */
[----:B------:R-:W-:Y:S01]  /*6660*/  FMUL.FTZ R75, R47, R73 ;  /* 0x000000492f4b7220 */ /* 0x000fe20000410000 */
[----:B------:R-:W-:-:S02]  /*6670*/  HADD2.F32 R49, -RZ, R132.H1_H1 ;  /* 0x30000084ff317230 */ /* 0x000fc40000004100 */
[----:B------:R-:W-:Y:S02]  /*6680*/  HADD2.F32 R43, -RZ, R43.H1_H1 ;  /* 0x3000002bff2b7230 */ /* 0x000fe40000004100 */
[-C--:B------:R-:W-:Y:S01]  /*6690*/  FMUL.FTZ R118, R51, R114.reuse ;  /* 0x0000007233767220 */ /* 0x080fe20000410000 */
[----:B------:R-:W-:Y:S02]  /*66a0*/  HADD2.F32 R74, -RZ, R115.H0_H0 ;  /* 0x20000073ff4a7230 */ /* 0x000fe40000004100 */
[----:B------:R-:W-:Y:S01]  /*66b0*/  FFMA.FTZ R116, R47, R49, R116 ;  /* 0x000000312f747223 */ /* 0x000fe20000010074 */
[----:B------:R-:W-:Y:S02]  /*66c0*/  HADD2.F32 R47, -RZ, R44.H0_H0 ;  /* 0x2000002cff2f7230 */ /* 0x000fe40000004100 */
[C---:B------:R-:W-:Y:S01]  /*66d0*/  FMUL.FTZ R114, R43.reuse, R114 ;  /* 0x000000722b727220 */ /* 0x040fe20000410000 */
[----:B------:R-:W-:Y:S02]  /*66e0*/  HADD2.F32 R44, -RZ, R48.H0_H0 ;  /* 0x20000030ff2c7230 */ /* 0x000fe40000004100 */
[----:B------:R-:W-:Y:S01]  /*66f0*/  FFMA.FTZ R118, R43, R74, -R118 ;  /* 0x0000004a2b767223 */ /* 0x000fe20000010876 */
[----:B------:R-:W-:-:S02]  /*6700*/  HADD2.F32 R43, -RZ, R45.H0_H0 ;  /* 0x2000002dff2b7230 */ /* 0x000fc40000004100 */
[----:B------:R-:W-:Y:S01]  /*6710*/  FFMA.FTZ R75, R46, R49, -R75 ;  /* 0x000000312e4b7223 */ /* 0x000fe2000001084b */
[----:B------:R-:W-:Y:S02]  /*6720*/  HADD2.F32 R48, -RZ, R48.H1_H1 ;  /* 0x30000030ff307230 */ /* 0x000fe40000004100 */
[----:B------:R-:W-:Y:S01]  /*6730*/  FFMA.FTZ R115, R51, R74, R114 ;  /* 0x0000004a33737223 */ /* 0x000fe20000010072 */
[----:B------:R-:W-:Y:S02]  /*6740*/  HADD2.F32 R134, -RZ, R134.H1_H1 ;  /* 0x30000086ff867230 */ /* 0x000fe40000004100 */
[----:B------:R-:W-:Y:S02]  /*6750*/  HADD2.F32 R45, -RZ, R45.H1_H1 ;  /* 0x3000002dff2d7230 */ /* 0x000fe40000004100 */
[----:B------:R-:W-:Y:S01]  /*6760*/  FMUL.FTZ R114, R48, R47 ;  /* 0x0000002f30727220 */ /* 0x000fe20000410000 */
[----:B------:R-:W-:Y:S02]  /*6770*/  HADD2.F32 R46, -RZ, R133.H0_H0 ;  /* 0x20000085ff2e7230 */ /* 0x000fe40000004100 */
[----:B------:R-:W-:Y:S01]  /*6780*/  FMUL.FTZ R74, R44, R134 ;  /* 0x000000862c4a7220 */ /* 0x000fe20000410000 */
[----:B------:R-:W-:-:S02]  /*6790*/  HADD2.F32 R72, -RZ, R72.H0_H0 ;  /* 0x20000048ff487230 */ /* 0x000fc40000004100 */
[----:B------:R-:W-:Y:S01]  /*67a0*/  FMUL.FTZ R47, R45, R47 ;  /* 0x0000002f2d2f7220 */ /* 0x000fe20000410000 */
[C---:B------:R-:W-:Y:S01]  /*67b0*/  FMUL.FTZ R49, R43.reuse, R134 ;  /* 0x000000862b317220 */ /* 0x040fe20000410000 */
[----:B------:R-:W-:Y:S01]  /*67c0*/  FFMA.FTZ R74, R43, R46, -R74 ;  /* 0x0000002e2b4a7223 */ /* 0x000fe2000001084a */
[----:B------:R-:W-:Y:S02]  /*67d0*/  HADD2.F32 R43, -RZ, R50.H0_H0 ;  /* 0x20000032ff2b7230 */ /* 0x000fe40000004100 */
[----:B------:R-:W-:Y:S01]  /*67e0*/  FFMA.FTZ R48, R48, R72, R47 ;  /* 0x0000004830307223 */ /* 0x000fe2000001002f */
[----:B------:R-:W-:Y:S01]  /*67f0*/  FFMA.FTZ R49, R44, R46, R49 ;  /* 0x0000002e2c317223 */ /* 0x000fe20000010031 */
[----:B------:R-:W-:Y:S02]  /*6800*/  HADD2.F32 R47, -RZ, R37.H0_H0 ;  /* 0x20000025ff2f7230 */ /* 0x000fe40000004100 */
[----:B------:R-:W-:Y:S01]  /*6810*/  FFMA.FTZ R51, R45, R72, -R114 ;  /* 0x000000482d337223 */ /* 0x000fe20000010872 */
[----:B------:R-:W-:Y:S01]  /*6820*/  HADD2.F32 R44, -RZ, R133.H1_H1 ;  /* 0x30000085ff2c7230 */ /* 0x000fe20000004100 */
[----:B------:R-:W-:Y:S01]  /*6830*/  F2FP.F16.F32.PACK_AB R115, R115, R116 ;  /* 0x000000747373723e */ /* 0x000fe200000000ff */
[----:B------:R-:W-:Y:S01]  /*6840*/  HADD2.F32 R37, -RZ, R42.H0_H0 ;  /* 0x2000002aff257230 */ /* 0x000fe20000004100 */
[----:B------:R-:W-:Y:S01]  /*6850*/  F2FP.F16.F32.PACK_AB R48, R48, R49 ;  /* 0x000000313030723e */ /* 0x000fe200000000ff */
[----:B------:R-:W-:Y:S01]  /*6860*/  HADD2.F32 R50, -RZ, R50.H1_H1 ;  /* 0x30000032ff327230 */ /* 0x000fe20000004100 */
[----:B------:R-:W-:Y:S01]  /*6870*/  F2FP.F16.F32.PACK_AB R40, R51, R74 ;  /* 0x0000004a3328723e */ /* 0x000fe200000000ff */
[----:B------:R-:W-:-:S02]  /*6880*/  HADD2.F32 R42, -RZ, R42.H1_H1 ;  /* 0x3000002aff2a7230 */ /* 0x000fc40000004100 */
[----:B------:R-:W-:Y:S02]  /*6890*/  HADD2.F32 R45, -RZ, R36.H0_H0 ;  /* 0x20000024ff2d7230 */ /* 0x000fe40000004100 */
[-C--:B------:R-:W-:Y:S01]  /*68a0*/  FMUL.FTZ R36, R43, R44.reuse ;  /* 0x0000002c2b247220 */ /* 0x080fe20000410000 */
[----:B------:R-:W-:Y:S02]  /*68b0*/  HADD2.F32 R132, -RZ, R132.H0_H0 ;  /* 0x20000084ff847230 */ /* 0x000fe40000004100 */
[-C--:B------:R-:W-:Y:S01]  /*68c0*/  FMUL.FTZ R73, R50, R47.reuse ;  /* 0x0000002f32497220 */ /* 0x080fe20000410000 */
[C---:B------:R-:W-:Y:S01]  /*68d0*/  FMUL.FTZ R44, R37.reuse, R44 ;  /* 0x0000002c252c7220 */ /* 0x040fe20000410000 */
[C---:B------:R-:W-:Y:S01]  /*68e0*/  FMUL.FTZ R47, R42.reuse, R47 ;  /* 0x0000002f2a2f7220 */ /* 0x040fe20000410000 */
[----:B------:R-:W-:Y:S02]  /*68f0*/  IMAD.MOV.U32 R49, RZ, RZ, R39 ;  /* 0x000000ffff317224 */ /* 0x000fe400078e0027 */
[-C--:B------:R-:W-:Y:S01]  /*6900*/  FFMA.FTZ R36, R37, R132.reuse, -R36 ;  /* 0x0000008425247223 */ /* 0x080fe20000010824 */
[----:B------:R-:W-:Y:S01]  /*6910*/  FFMA.FTZ R44, R43, R132, R44 ;  /* 0x000000842b2c7223 */ /* 0x000fe2000001002c */
[-C--:B------:R-:W-:Y:S01]  /*6920*/  FFMA.FTZ R73, R42, R45.reuse, -R73 ;  /* 0x0000002d2a497223 */ /* 0x080fe20000010849 */
[----:B------:R-:W-:Y:S01]  /*6930*/  FFMA.FTZ R47, R50, R45, R47 ;  /* 0x0000002d322f7223 */ /* 0x000fe2000001002f */
[----:B------:R-:W-:Y:S01]  /*6940*/  F2FP.F16.F32.PACK_AB R43, R118, R75 ;  /* 0x0000004b762b723e */ /* 0x000fe200000000ff */
[----:B------:R-:W-:-:S02]  /*6950*/  IMAD.MOV.U32 R51, RZ, RZ, R115 ;  /* 0x000000ffff337224 */ /* 0x000fc400078e0073 */
[----:B------:R-:W-:Y:S02]  /*6960*/  F2FP.F16.F32.PACK_AB R42, R73, R36 ;  /* 0x00000024492a723e */ /* 0x000fe400000000ff */
[----:B------:R-:W-:-:S07]  /*6970*/  F2FP.F16.F32.PACK_AB R50, R47, R44 ;  /* 0x0000002c2f32723e */ /* 0x000fce00000000ff */
.L_x_1822:
[----:B------:R-:W-:Y:S05]  /*6980*/  BSYNC B2 ;  /* 0x0000000000027941 */ /* 0x000fea0003800000 */
.L_x_1821:
[----:B-1----:R3:W-:Y:S04]  /*6990*/  STG.E.128 desc[UR60][R68.64], R40 ;  /* 0x0000002844007986 */ /* 0x0027e8000c101d3c */
[----:B--2---:R3:W-:Y:S02]  /*69a0*/  @!P4 STG.E.128 desc[UR60][R70.64], R48 ;  /* 0x000000304600c986 */ /* 0x0047e4000c101d3c */
.L_x_1816:
[----:B------:R-:W-:Y:S05]  /*69b0*/  BSYNC B1 ;  /* 0x0000000000017941 */ /* 0x000fea0003800000 */
.L_x_1815:
[----:B------:R-:W-:Y:S02]  /*69c0*/  VIADD R37, R218, 0x20 ;  /* 0x00000020da257836 */ /* 0x000fe40000000000 */
[-C--:B------:R-:W-:Y:S02]  /*69d0*/  IMAD R36, R102, R110.reuse, RZ ;  /* 0x0000006e66247224 */ /* 0x080fe400078e02ff */
[----:B------:R-:W-:-:S04]  /*69e0*/  IMAD.WIDE.U32 R112, R37, R110, R112 ;  /* 0x0000006e25707225 */ /* 0x000fc800078e0070 */
[----:B---3--:R-:W-:Y:S01]  /*69f0*/  IMAD R49, R37, R111, R36 ;  /* 0x0000006f25317224 */ /* 0x008fe200078e0224 */
[----:B------:R-:W-:Y:S06]  /*6a00*/  @P0 BRA `(.L_x_1793) ;  /* 0x0000001000d00947 */ /* 0x000fec0003800000 */
[----:B------:R-:W-:Y:S01]  /*6a10*/  ISETP.NE.AND P0, PT, R30, RZ, PT ;  /* 0x000000ff1e00720c */ /* 0x000fe20003f05270 */
[----:B------:R-:W-:Y:S01]  /*6a20*/  BSSY B1, `(.L_x_1823) ;  /* 0x0000083000017945 */ /* 0x000fe20003800000 */
[----:B------:R-:W-:-:S11]  /*6a30*/  IADD3 R49, R113, R49, RZ ;  /* 0x0000003171317210 */ /* 0x000fd60007ffe0ff */
[----:B------:R-:W-:Y:S05]  /*6a40*/  @!P0 BRA `(.L_x_1824) ;  /* 0x0000000800008947 */ /* 0x000fea0003800000 */
[----:B------:R-:W2:Y:S01]  /*6a50*/  LDL R40, [R1+0x38] ;  /* 0x0000380001287983 */ /* 0x000ea20000100800 */
[----:B------:R-:W-:Y:S01]  /*6a60*/  SEL R36, R29, R124, !P3 ;  /* 0x0000007c1d247207 */ /* 0x000fe20005800000 */
[C---:B------:R-:W-:Y:S01]  /*6a70*/  VIADD R39, R218.reuse, 0x20 ;  /* 0x00000020da277836 */ /* 0x040fe20000000000 */
[----:B------:R-:W-:Y:S01]  /*6a80*/  BSSY B2, `(.L_x_1825) ;  /* 0x000007a000027945 */ /* 0x000fe20003800000 */
[----:B------:R-:W-:Y:S01]  /*6a90*/  VIADD R41, R218, 0x20 ;  /* 0x00000020da297836 */ /* 0x000fe20000000000 */
[----:B------:R-:W-:Y:S01]  /*6aa0*/  SHF.R.S32.HI R37, RZ, 0x1f, R36 ;  /* 0x0000001fff257819 */ /* 0x000fe20000011424 */
[----:B------:R-:W-:Y:S02]  /*6ab0*/  IMAD.SHL.U32 R39, R39, 0x40, RZ ;  /* 0x0000004027277824 */ /* 0x000fe400078e00ff */
[----:B------:R-:W-:Y:S01]  /*6ac0*/  IMAD.SHL.U32 R41, R41, 0x40, RZ ;  /* 0x0000004029297824 */ /* 0x000fe200078e00ff */
[----:B------:R-:W-:Y:S02]  /*6ad0*/  LEA.HI R36, R37, R36, RZ, 0x4 ;  /* 0x0000002425247211 */ /* 0x000fe400078f20ff */
[----:B------:R-:W-:-:S02]  /*6ae0*/  LOP3.LUT R39, R39, 0x1c0, RZ, 0xc0, !PT ;  /* 0x000001c027277812 */ /* 0x000fc400078ec0ff */
[----:B------:R-:W-:Y:S02]  /*6af0*/  LEA.HI.SX32 R36, R36, R35, 0x1c ;  /* 0x0000002324247211 */ /* 0x000fe400078fe2ff */
[----:B------:R-:W-:Y:S02]  /*6b00*/  LOP3.LUT R41, R41, 0x1c0, RZ, 0xc0, !PT ;  /* 0x000001c029297812 */ /* 0x000fe400078ec0ff */
[----:B------:R-:W-:Y:S01]  /*6b10*/  SHF.R.S32.HI R37, RZ, 0x1f, R36 ;  /* 0x0000001fff257819 */ /* 0x000fe20000011424 */
[----:B------:R-:W-:Y:S01]  /*6b20*/  IMAD.SHL.U32 R47, R36, 0x8, RZ ;  /* 0x00000008242f7824 */ /* 0x000fe200078e00ff */
[----:B------:R-:W-:Y:S02]  /*6b30*/  SHF.R.U32.HI R41, RZ, 0x3, R41 ;  /* 0x00000003ff297819 */ /* 0x000fe40000011629 */
[----:B------:R-:W-:Y:S02]  /*6b40*/  LEA.HI R38, R37, R36, RZ, 0x3 ;  /* 0x0000002425267211 */ /* 0x000fe400078f18ff */
[----:B------:R-:W-:-:S02]  /*6b50*/  LOP3.LUT R36, R39, 0x38, R47, 0xf8, !PT ;  /* 0x0000003827247812 */ /* 0x000fc400078ef82f */
[----:B------:R-:W-:Y:S02]  /*6b60*/  SHF.L.U32 R39, R38, 0x9, RZ ;  /* 0x0000000926277819 */ /* 0x000fe400000006ff */
[----:B------:R-:W-:Y:S02]  /*6b70*/  IADD3 R37, P4, P5, R88, R112, R90 ;  /* 0x0000007058257210 */ /* 0x000fe40007d9e05a */
[----:B------:R-:W-:Y:S02]  /*6b80*/  LOP3.LUT R36, R36, R41, RZ, 0x3c, !PT ;  /* 0x0000002924247212 */ /* 0x000fe400078e3cff */
[----:B------:R-:W-:Y:S02]  /*6b90*/  LOP3.LUT R39, R39, 0x7ffff000, RZ, 0xc0, !PT ;  /* 0x7ffff00027277812 */ /* 0x000fe400078ec0ff */
[----:B------:R-:W-:Y:S02]  /*6ba0*/  IADD3.X R38, R0, R49, R96, P4, P5 ;  /* 0x0000003100267210 */ /* 0x000fe400027ea460 */
[----:B------:R-:W-:-:S02]  /*6bb0*/  LEA R44, P4, R37, R108, 0x1 ;  /* 0x0000006c252c7211 */ /* 0x000fc400078808ff */
[----:B------:R-:W-:Y:S02]  /*6bc0*/  ISETP.GE.AND P0, PT, R47, R122, PT ;  /* 0x0000007a2f00720c */ /* 0x000fe40003f06270 */
[----:B------:R-:W-:Y:S01]  /*6bd0*/  LEA.HI.X R45, R37, R109, R38, 0x1, P4 ;  /* 0x0000006d252d7211 */ /* 0x000fe200020f0c26 */
[----:B------:R-:W-:-:S04]  /*6be0*/  IMAD R37, R17, 0x4000, R5 ;  /* 0x0000400011257824 */ /* 0x000fc800078e0205 */
[----:B------:R-:W-:-:S06]  /*6bf0*/  IMAD R37, R37, 0x2, R16 ;  /* 0x0000000225257824 */ /* 0x000fcc00078e0210 */
[--C-:B------:R-:W-:Y:S02]  /*6c00*/  @!P0 SHF.R.S32.HI R48, RZ, 0x1f, R47.reuse ;  /* 0x0000001fff308819 */ /* 0x100fe4000001142f */
[----:B------:R-:W-:-:S04]  /*6c10*/  @!P0 IADD3 R47, P4, P5, R88, R112, R47 ;  /* 0x00000070582f8210 */ /* 0x000fc80007d9e02f */
[----:B------:R-:W-:Y:S02]  /*6c20*/  @!P0 IADD3.X R48, R0, R49, R48, P4, P5 ;  /* 0x0000003100308210 */ /* 0x000fe400027ea430 */
[----:B------:R-:W-:Y:S02]  /*6c30*/  ISETP.GE.AND P5, PT, R18, R120, PT ;  /* 0x000000781200720c */ /* 0x000fe40003fa6270 */
[----:B------:R-:W-:-:S04]  /*6c40*/  @!P0 LEA R46, P4, R47, R108, 0x1 ;  /* 0x0000006c2f2e8211 */ /* 0x000fc800078808ff */
[----:B------:R-:W-:Y:S02]  /*6c50*/  @!P0 LEA.HI.X R47, R47, R109, R48, 0x1, P4 ;  /* 0x0000006d2f2f8211 */ /* 0x000fe400020f0c30 */
[----:B--2---:R-:W-:-:S05]  /*6c60*/  IADD3 R36, R36, R39, R40 ;  /* 0x0000002724247210 */ /* 0x004fca0007ffe028 */
[----:B------:R-:W-:-:S04]  /*6c70*/  IMAD R39, R17, 0x4000, R36 ;  /* 0x0000400011277824 */ /* 0x000fc800078e0224 */
[----:B------:R-:W-:Y:S02]  /*6c80*/  IMAD R40, R39, 0x2, R16 ;  /* 0x0000000227287824 */ /* 0x000fe400078e0210 */
[----:B------:R-:W2:Y:S04]  /*6c90*/  LDS.128 R36, [R37+0x20400] ;  /* 0x0204000025247984 */ /* 0x000ea80000000c00 */
[----:B------:R-:W3:Y:S01]  /*6ca0*/  LDS.128 R40, [R40+0x20400] ;  /* 0x0204000028287984 */ /* 0x000ee20000000c00 */
[----:B------:R-:W-:Y:S05]  /*6cb0*/  @P5 BRA `(.L_x_1826) ;  /* 0x0000000400585947 */ /* 0x000fea0003800000 */
[--C-:B-1----:R-:W-:Y:S01]  /*6cc0*/  SHF.R.U64 R70, R64, 0x10, R65.reuse ;  /* 0x0000001040467819 */ /* 0x102fe20000001241 */
[----:B---3--:R-:W-:Y:S01]  /*6cd0*/  IMAD.MOV.U32 R50, RZ, RZ, R40 ;  /* 0x000000ffff327224 */ /* 0x008fe200078e0028 */
[----:B------:R-:W-:Y:S01]  /*6ce0*/  SHF.R.U32.HI R64, RZ, 0x10, R65 ;  /* 0x00000010ff407819 */ /* 0x000fe20000011641 */
[----:B------:R-:W-:Y:S01]  /*6cf0*/  IMAD.MOV.U32 R51, RZ, RZ, R42 ;  /* 0x000000ffff337224 */ /* 0x000fe200078e002a */
[----:B------:R-:W-:Y:S01]  /*6d00*/  SHF.R.U64 R71, R56, 0x10, R57 ;  /* 0x0000001038477819 */ /* 0x000fe20000001239 */
[--C-:B------:R-:W-:Y:S01]  /*6d10*/  HADD2.F32 R42, -RZ, R41.reuse.H0_H0 ;  /* 0x20000029ff2a7230 */ /* 0x100fe20000004100 */
[----:B------:R-:W-:Y:S01]  /*6d20*/  SHF.R.U64 R48, R58, 0x10, R59 ;  /* 0x000000103a307819 */ /* 0x000fe2000000123b */
[----:B------:R-:W-:Y:S01]  /*6d30*/  HADD2.F32 R41, -RZ, R41.H1_H1 ;  /* 0x30000029ff297230 */ /* 0x000fe20000004100 */
[----:B--2---:R-:W-:Y:S01]  /*6d40*/  MOV R40, R38 ;  /* 0x0000002600287202 */ /* 0x004fe20000000f00 */
[--C-:B------:R-:W-:Y:S01]  /*6d50*/  HADD2.F32 R38, -RZ, R37.reuse.H0_H0 ;  /* 0x20000025ff267230 */ /* 0x100fe20000004100 */
[----:B------:R-:W-:Y:S01]  /*6d60*/  SHF.R.U32.HI R56, RZ, 0x10, R57 ;  /* 0x00000010ff387819 */ /* 0x000fe20000011639 */
[----:B------:R-:W-:Y:S01]  /*6d70*/  HADD2.F32 R58, -RZ, R64.H0_H0 ;  /* 0x20000040ff3a7230 */ /* 0x000fe20000004100 */
[----:B------:R-:W-:Y:S01]  /*6d80*/  SHF.R.U32.HI R68, RZ, 0x10, R59 ;  /* 0x00000010ff447819 */ /* 0x000fe2000001163b */
[----:B------:R-:W-:Y:S01]  /*6d90*/  HADD2.F32 R37, -RZ, R37.H1_H1 ;  /* 0x30000025ff257230 */ /* 0x000fe20000004100 */
[----:B------:R-:W-:Y:S01]  /*6da0*/  SHF.R.U64 R69, R66, 0x10, R67 ;  /* 0x0000001042457819 */ /* 0x000fe20000001243 */
[----:B------:R-:W-:-:S02]  /*6db0*/  HADD2.F32 R59, -RZ, R131.H1_H1 ;  /* 0x30000083ff3b7230 */ /* 0x000fc40000004100 */
[-C--:B------:R-:W-:Y:S01]  /*6dc0*/  FMUL.FTZ R64, R41, R58.reuse ;  /* 0x0000003a29407220 */ /* 0x080fe20000410000 */
[----:B------:R-:W-:Y:S02]  /*6dd0*/  HADD2.F32 R56, -RZ, R56.H0_H0 ;  /* 0x20000038ff387230 */ /* 0x000fe40000004100 */
[C---:B------:R-:W-:Y:S01]  /*6de0*/  FMUL.FTZ R58, R37.reuse, R58 ;  /* 0x0000003a253a7220 */ /* 0x040fe20000410000 */
[----:B------:R-:W-:Y:S02]  /*6df0*/  HADD2.F32 R57, -RZ, R129.H1_H1 ;  /* 0x30000081ff397230 */ /* 0x000fe40000004100 */
[-C--:B------:R-:W-:Y:S01]  /*6e00*/  FMUL.FTZ R65, R42, R59.reuse ;  /* 0x0000003b2a417220 */ /* 0x080fe20000410000 */
[----:B------:R-:W-:Y:S01]  /*6e10*/  SHF.R.U32.HI R67, RZ, 0x10, R67 ;  /* 0x00000010ff437819 */ /* 0x000fe20000011643 */
[-C--:B------:R-:W-:Y:S01]  /*6e20*/  FFMA.FTZ R64, R37, R56.reuse, -R64 ;  /* 0x0000003825407223 */ /* 0x080fe20000010840 */
[----:B------:R-:W-:Y:S01]  /*6e30*/  FFMA.FTZ R66, R41, R56, R58 ;  /* 0x0000003829427223 */ /* 0x000fe2000001003a */
[C---:B------:R-:W-:Y:S01]  /*6e40*/  FMUL.FTZ R59, R38.reuse, R59 ;  /* 0x0000003b263b7220 */ /* 0x040fe20000410000 */
[----:B------:R-:W-:Y:S01]  /*6e50*/  FFMA.FTZ R65, R38, R57, -R65 ;  /* 0x0000003926417223 */ /* 0x000fe20000010841 */
[----:B------:R-:W-:-:S02]  /*6e60*/  HADD2.F32 R56, -RZ, R130.H1_H1 ;  /* 0x30000082ff387230 */ /* 0x000fc40000004100 */
[----:B------:R-:W-:Y:S02]  /*6e70*/  HADD2.F32 R37, -RZ, R39.H0_H0 ;  /* 0x20000027ff257230 */ /* 0x000fe40000004100 */
[----:B------:R-:W-:Y:S01]  /*6e80*/  FFMA.FTZ R59, R42, R57, R59 ;  /* 0x000000392a3b7223 */ /* 0x000fe2000001003b */
[--C-:B------:R-:W-:Y:S02]  /*6e90*/  HADD2.F32 R38, -RZ, R43.reuse.H0_H0 ;  /* 0x2000002bff267230 */ /* 0x100fe40000004100 */
[----:B------:R-:W-:Y:S02]  /*6ea0*/  HADD2.F32 R41, -RZ, R128.H1_H1 ;  /* 0x30000080ff297230 */ /* 0x000fe40000004100 */
[----:B------:R-:W-:Y:S01]  /*6eb0*/  FMUL.FTZ R57, R37, R56 ;  /* 0x0000003825397220 */ /* 0x000fe20000410000 */
[----:B------:R-:W-:Y:S02]  /*6ec0*/  HADD2.F32 R43, -RZ, R43.H1_H1 ;  /* 0x3000002bff2b7230 */ /* 0x000fe40000004100 */
[----:B------:R-:W-:-:S02]  /*6ed0*/  HADD2.F32 R58, -RZ, R67.H0_H0 ;  /* 0x20000043ff3a7230 */ /* 0x000fc40000004100 */
[CC--:B------:R-:W-:Y:S01]  /*6ee0*/  FFMA.FTZ R57, R38.reuse, R41.reuse, R57 ;  /* 0x0000002926397223 */ /* 0x0c0fe20000010039 */
[----:B------:R-:W-:Y:S02]  /*6ef0*/  HADD2.F32 R39, -RZ, R39.H1_H1 ;  /* 0x30000027ff277230 */ /* 0x000fe40000004100 */
[----:B------:R-:W-:Y:S02]  /*6f00*/  HADD2.F32 R42, -RZ, R68.H0_H0 ;  /* 0x20000044ff2a7230 */ /* 0x000fe40000004100 */
[----:B------:R-:W-:Y:S01]  /*6f10*/  FMUL.FTZ R68, R38, R56 ;  /* 0x0000003826447220 */ /* 0x000fe20000410000 */
[-C--:B------:R-:W-:Y:S01]  /*6f20*/  FMUL.FTZ R56, R43, R58.reuse ;  /* 0x0000003a2b387220 */ /* 0x080fe20000410000 */
[----:B------:R-:W-:Y:S01]  /*6f30*/  FMUL.FTZ R58, R39, R58 ;  /* 0x0000003a273a7220 */ /* 0x000fe20000410000 */
[----:B------:R-:W-:Y:S02]  /*6f40*/  HADD2.F32 R131, -RZ, R131.H0_H0 ;  /* 0x20000083ff837230 */ /* 0x000fe40000004100 */
[----:B------:R-:W-:Y:S01]  /*6f50*/  FFMA.FTZ R68, R37, R41, -R68 ;  /* 0x0000002925447223 */ /* 0x000fe20000010844 */
[----:B------:R-:W-:-:S02]  /*6f60*/  HADD2.F32 R38, -RZ, R50.H0_H0 ;  /* 0x20000032ff267230 */ /* 0x000fc40000004100 */
[-C--:B------:R-:W-:Y:S01]  /*6f70*/  FFMA.FTZ R67, R39, R42.reuse, -R56 ;  /* 0x0000002a27437223 */ /* 0x080fe20000010838 */
[----:B------:R-:W-:Y:S02]  /*6f80*/  HADD2.F32 R41, -RZ, R70.H0_H0 ;  /* 0x20000046ff297230 */ /* 0x000fe40000004100 */
[----:B------:R-:W-:Y:S01]  /*6f90*/  FFMA.FTZ R58, R43, R42, R58 ;  /* 0x0000002a2b3a7223 */ /* 0x000fe2000001003a */
[----:B------:R-:W-:Y:S02]  /*6fa0*/  HADD2.F32 R37, -RZ, R36.H0_H0 ;  /* 0x20000024ff257230 */ /* 0x000fe40000004100 */
[-C--:B------:R-:W-:Y:S01]  /*6fb0*/  FMUL.FTZ R42, R38, R131.reuse ;  /* 0x00000083262a7220 */ /* 0x080fe20000410000 */
[----:B------:R-:W-:Y:S01]  /*6fc0*/  HADD2.F32 R50, -RZ, R50.H1_H1 ;  /* 0x30000032ff327230 */ /* 0x000fe20000004100 */
[----:B------:R-:W-:Y:S01]  /*6fd0*/  F2FP.F16.F32.PACK_AB R67, R67, R68 ;  /* 0x000000444343723e */ /* 0x000fe200000000ff */
[----:B------:R-:W-:Y:S02]  /*6fe0*/  HADD2.F32 R129, -RZ, R129.H0_H0 ;  /* 0x20000081ff817230 */ /* 0x000fe40000004100 */
[----:B------:R-:W-:Y:S01]  /*6ff0*/  FMUL.FTZ R131, R37, R131 ;  /* 0x0000008325837220 */ /* 0x000fe20000410000 */
[----:B------:R-:W-:-:S02]  /*7000*/  HADD2.F32 R36, -RZ, R36.H1_H1 ;  /* 0x30000024ff247230 */ /* 0x000fc40000004100 */
[----:B------:R-:W-:Y:S01]  /*7010*/  FMUL.FTZ R43, R50, R41 ;  /* 0x00000029322b7220 */ /* 0x000fe20000410000 */
        /* <DEDUP_REMOVED lines=8> */
[----:B------:R-:W-:Y:S01]  /*70a0*/  HADD2.F32 R38, -RZ, R69.H0_H0 ;  /* 0x20000045ff267230 */ /* 0x000fe20000004100 */
[----:B------:R-:W-:Y:S01]  /*70b0*/  F2FP.F16.F32.PACK_AB R57, R58, R57 ;  /* 0x000000393a39723e */ /* 0x000fe200000000ff */
[----:B------:R-:W-:-:S02]  /*70c0*/  HADD2.F32 R36, -RZ, R40.H0_H0 ;  /* 0x20000028ff247230 */ /* 0x000fc40000004100 */
[-C--:B------:R-:W-:Y:S01]  /*70d0*/  FMUL.FTZ R39, R37, R130.reuse ;  /* 0x0000008225277220 */ /* 0x080fe20000410000 */
[----:B------:R-:W-:Y:S01]  /*70e0*/  HADD2.F32 R51, -RZ, R51.H1_H1 ;  /* 0x30000033ff337230 */ /* 0x000fe20000004100 */
[----:B------:R-:W-:Y:S01]  /*70f0*/  F2FP.F16.F32.PACK_AB R50, R50, R131 ;  /* 0x000000833232723e */ /* 0x000fe200000000ff */
[----:B------:R-:W-:Y:S02]  /*7100*/  HADD2.F32 R40, -RZ, R40.H1_H1 ;  /* 0x30000028ff287230 */ /* 0x000fe40000004100 */
[----:B------:R-:W-:Y:S01]  /*7110*/  FMUL.FTZ R130, R36, R130 ;  /* 0x0000008224827220 */ /* 0x000fe20000410000 */
[----:B------:R-:W-:Y:S02]  /*7120*/  HADD2.F32 R128, -RZ, R128.H0_H0 ;  /* 0x20000080ff807230 */ /* 0x000fe40000004100 */
[-C--:B------:R-:W-:Y:S01]  /*7130*/  FMUL.FTZ R41, R51, R38.reuse ;  /* 0x0000002633297220 */ /* 0x080fe20000410000 */
[----:B------:R-:W-:Y:S02]  /*7140*/  HADD2.F32 R48, -RZ, R48.H0_H0 ;  /* 0x20000030ff307230 */ /* 0x000fe40000004100 */
[----:B------:R-:W-:Y:S01]  /*7150*/  FMUL.FTZ R38, R40, R38 ;  /* 0x0000002628267220 */ /* 0x000fe20000410000 */
[-C--:B------:R-:W-:Y:S01]  /*7160*/  FFMA.FTZ R39, R36, R128.reuse, -R39 ;  /* 0x0000008024277223 */ /* 0x080fe20000010827 */
[----:B------:R-:W-:Y:S01]  /*7170*/  FFMA.FTZ R130, R37, R128, R130 ;  /* 0x0000008025827223 */ /* 0x000fe20000010082 */
[-C--:B------:R-:W-:Y:S01]  /*7180*/  FFMA.FTZ R40, R40, R48.reuse, -R41 ;  /* 0x0000003028287223 */ /* 0x080fe20000010829 */
[----:B------:R-:W-:Y:S01]  /*7190*/  FFMA.FTZ R51, R51, R48, R38 ;  /* 0x0000003033337223 */ /* 0x000fe20000010026 */
[----:B------:R-:W-:Y:S01]  /*71a0*/  F2FP.F16.F32.PACK_AB R36, R43, R42 ;  /* 0x0000002a2b24723e */ /* 0x000fe200000000ff */
[----:B------:R-:W-:Y:S01]  /*71b0*/  IMAD.MOV.U32 R43, RZ, RZ, R57 ;  /* 0x000000ffff2b7224 */ /* 0x000fe200078e0039 */
[----:B------:R-:W-:-:S02]  /*71c0*/  F2FP.F16.F32.PACK_AB R37, R64, R65 ;  /* 0x000000414025723e */ /* 0x000fc400000000ff */
[----:B------:R-:W-:Y:S01]  /*71d0*/  F2FP.F16.F32.PACK_AB R38, R40, R39 ;  /* 0x000000272826723e */ /* 0x000fe200000000ff */
[----:B------:R-:W-:Y:S01]  /*71e0*/  IMAD.MOV.U32 R40, RZ, RZ, R50 ;  /* 0x000000ffff287224 */ /* 0x000fe200078e0032 */
[----:B------:R-:W-:Y:S01]  /*71f0*/  F2FP.F16.F32.PACK_AB R41, R66, R59 ;  /* 0x0000003b4229723e */ /* 0x000fe200000000ff */
[----:B------:R-:W-:Y:S01]  /*7200*/  IMAD.MOV.U32 R39, RZ, RZ, R67 ;  /* 0x000000ffff277224 */ /* 0x000fe200078e0043 */
[----:B------:R-:W-:-:S07]  /*7210*/  F2FP.F16.F32.PACK_AB R42, R51, R130 ;  /* 0x00000082332a723e */ /* 0x000fce00000000ff */
.L_x_1826:
[----:B------:R-:W-:Y:S05]  /*7220*/  BSYNC B2 ;  /* 0x0000000000027941 */ /* 0x000fea0003800000 */
.L_x_1825:
[----:B--2---:R2:W-:Y:S04]  /*7230*/  STG.E.128 desc[UR60][R44.64], R36 ;  /* 0x000000242c007986 */ /* 0x0045e8000c101d3c */
[----:B---3--:R2:W-:Y:S02]  /*7240*/  @!P0 STG.E.128 desc[UR60][R46.64], R40 ;  /* 0x000000282e008986 */ /* 0x0085e4000c101d3c */
.L_x_1824:
[----:B------:R-:W-:Y:S05]  /*7250*/  BSYNC B1 ;  /* 0x0000000000017941 */ /* 0x000fea0003800000 */
.L_x_1823:
[----:B------:R-:W-:-:S13]  /*7260*/  ISETP.NE.AND P0, PT, R93, RZ, PT ;  /* 0x000000ff5d00720c */ /* 0x000fda0003f05270 */
[----:B------:R-:W-:Y:S05]  /*7270*/  @!P0 BRA `(.L_x_1793) ;  /* 0x0000000800b48947 */ /* 0x000fea0003800000 */
[----:B--2---:R-:W2:Y:S01]  /*7280*/  LDL R38, [R1+0x38] ;  /* 0x0000380001267983 */ /* 0x004ea20000100800 */
[----:B------:R-:W-:Y:S01]  /*7290*/  SEL R124, R29, R124, !P2 ;  /* 0x0000007c1d7c7207 */ /* 0x000fe20005000000 */
[C---:B------:R-:W-:Y:S01]  /*72a0*/  VIADD R36, R218.reuse, 0x20 ;  /* 0x00000020da247836 */ /* 0x040fe20000000000 */
[----:B------:R-:W-:Y:S01]  /*72b0*/  IADD3 R39, R218, 0x20, RZ ;  /* 0x00000020da277810 */ /* 0x000fe20007ffe0ff */
[----:B------:R-:W-:Y:S01]  /*72c0*/  BSSY B1, `(.L_x_1827) ;  /* 0x0000073000017945 */ /* 0x000fe20003800000 */
[----:B------:R-:W-:Y:S01]  /*72d0*/  SHF.R.S32.HI R37, RZ, 0x1f, R124 ;  /* 0x0000001fff257819 */ /* 0x000fe2000001147c */
[----:B------:R-:W-:Y:S01]  /*72e0*/  IMAD.SHL.U32 R36, R36, 0x40, RZ ;  /* 0x0000004024247824 */ /* 0x000fe200078e00ff */
[----:B------:R-:W-:Y:S01]  /*72f0*/  IADD3 R45, P0, P4, R88, R112, R92 ;  /* 0x00000070582d7210 */ /* 0x000fe20007c1e05c */
        /* <DEDUP_REMOVED lines=10> */
[----:B------:R-:W-:Y:S01]  /*73a0*/  IADD3.X R46, R0, R49, R97, P0, P4 ;  /* 0x00000031002e7210 */ /* 0x000fe200007e8461 */
[----:B------:R-:W-:Y:S01]  /*73b0*/  IMAD.SHL.U32 R37, R37, 0x200, RZ ;  /* 0x0000020025257824 */ /* 0x000fe200078e00ff */
[----:B------:R-:W-:Y:S02]  /*73c0*/  LOP3.LUT R36, R36, R39, RZ, 0x3c, !PT ;  /* 0x0000002724247212 */ /* 0x000fe400078e3cff */
[----:B------:R-:W-:Y:S02]  /*73d0*/  ISETP.GE.AND P4, PT, R226, R120, PT ;  /* 0x00000078e200720c */ /* 0x000fe40003f86270 */
[----:B------:R-:W-:Y:S02]  /*73e0*/  LOP3.LUT R37, R37, 0x7ffff000, RZ, 0xc0, !PT ;  /* 0x7ffff00025257812 */ /* 0x000fe400078ec0ff */
[----:B------:R-:W-:-:S04]  /*73f0*/  LEA R44, P0, R45, R108, 0x1 ;  /* 0x0000006c2d2c7211 */ /* 0x000fc800078008ff */
[----:B------:R-:W-:Y:S02]  /*7400*/  LEA.HI.X R45, R45, R109, R46, 0x1, P0 ;  /* 0x0000006d2d2d7211 */ /* 0x000fe400000f0c2e */
[----:B--2---:R-:W-:Y:S01]  /*7410*/  IADD3 R36, R36, R37, R38 ;  /* 0x0000002524247210 */ /* 0x004fe20007ffe026 */
[----:B------:R-:W-:-:S03]  /*7420*/  IMAD R37, R17, 0x4000, R7 ;  /* 0x0000400011257824 */ /* 0x000fc600078e0207 */
[----:B------:R-:W-:Y:S01]  /*7430*/  LEA R39, R17, R36, 0xe ;  /* 0x0000002411277211 */ /* 0x000fe200078e70ff */
[----:B------:R-:W-:-:S04]  /*7440*/  IMAD R37, R37, 0x2, R16 ;  /* 0x0000000225257824 */ /* 0x000fc800078e0210 */
[----:B------:R-:W-:Y:S02]  /*7450*/  IMAD R40, R39, 0x2, R16 ;  /* 0x0000000227287824 */ /* 0x000fe400078e0210 */
[----:B------:R-:W2:Y:S04]  /*7460*/  LDS.128 R36, [R37+0x20400] ;  /* 0x0204000025247984 */ /* 0x000ea80000000c00 */
[----:B------:R-:W3:Y:S01]  /*7470*/  LDS.128 R40, [R40+0x20400] ;  /* 0x0204000028287984 */ /* 0x000ee20000000c00 */
[----:B------:R-:W-:Y:S05]  /*7480*/  @P4 BRA `(.L_x_1828) ;  /* 0x0000000400584947 */ /* 0x000fea0003800000 */
[----:B------:R-:W-:Y:S01]  /*7490*/  SHF.R.U64 R66, R52, 0x10, R53 ;  /* 0x0000001034427819 */ /* 0x000fe20000001235 */
[----:B---3--:R-:W-:Y:S01]  /*74a0*/  IMAD.MOV.U32 R46, RZ, RZ, R40 ;  /* 0x000000ffff2e7224 */ /* 0x008fe200078e0028 */
[----:B------:R-:W-:Y:S01]  /*74b0*/  SHF.R.U32.HI R52, RZ, 0x10, R61 ;  /* 0x00000010ff347819 */ /* 0x000fe2000001163d */
[----:B------:R-:W-:Y:S01]  /*74c0*/  IMAD.MOV.U32 R48, RZ, RZ, R42 ;  /* 0x000000ffff307224 */ /* 0x000fe200078e002a */
[----:B------:R-:W-:Y:S01]  /*74d0*/  SHF.R.U32.HI R50, RZ, 0x10, R53 ;  /* 0x00000010ff327819 */ /* 0x000fe20000011635 */
[----:B--2---:R-:W-:Y:S01]  /*74e0*/  IMAD.MOV.U32 R40, RZ, RZ, R38 ;  /* 0x000000ffff287224 */ /* 0x004fe200078e0026 */
[--C-:B------:R-:W-:Y:S01]  /*74f0*/  SHF.R.U64 R65, R54, 0x10, R55.reuse ;  /* 0x0000001036417819 */ /* 0x100fe20000001237 */
[--C-:B------:R-:W-:Y:S01]  /*7500*/  HADD2.F32 R42, -RZ, R41.reuse.H0_H0 ;  /* 0x20000029ff2a7230 */ /* 0x100fe20000004100 */
[----:B------:R-:W-:Y:S01]  /*7510*/  SHF.R.U32.HI R58, RZ, 0x10, R55 ;  /* 0x00000010ff3a7819 */ /* 0x000fe20000011637 */
[----:B------:R-:W-:Y:S01]  /*7520*/  HADD2.F32 R41, -RZ, R41.H1_H1 ;  /* 0x30000029ff297230 */ /* 0x000fe20000004100 */
[--C-:B------:R-:W-:Y:S01]  /*7530*/  SHF.R.U64 R57, R62, 0x10, R63.reuse ;  /* 0x000000103e397819 */ /* 0x100fe2000000123f */
[--C-:B------:R-:W-:Y:S01]  /*7540*/  HADD2.F32 R38, -RZ, R37.reuse.H0_H0 ;  /* 0x20000025ff267230 */ /* 0x100fe20000004100 */
[----:B------:R-:W-:Y:S01]  /*7550*/  SHF.R.U32.HI R62, RZ, 0x10, R63 ;  /* 0x00000010ff3e7819 */ /* 0x000fe2000001163f */
[----:B------:R-:W-:Y:S01]  /*7560*/  HADD2.F32 R52, -RZ, R52.H0_H0 ;  /* 0x20000034ff347230 */ /* 0x000fe20000004100 */
[----:B------:R-:W-:Y:S01]  /*7570*/  SHF.R.U64 R64, R60, 0x10, R61 ;  /* 0x000000103c407819 */ /* 0x000fe2000000123d */
[----:B------:R-:W-:-:S02]  /*7580*/  HADD2.F32 R37, -RZ, R37.H1_H1 ;  /* 0x30000025ff257230 */ /* 0x000fc40000004100 */
[----:B------:R-:W-:Y:S02]  /*7590*/  HADD2.F32 R53, -RZ, R127.H1_H1 ;  /* 0x3000007fff357230 */ /* 0x000fe40000004100 */
[-C--:B------:R-:W-:Y:S01]  /*75a0*/  FMUL.FTZ R54, R41, R52.reuse ;  /* 0x0000003429367220 */ /* 0x080fe20000410000 */
[----:B------:R-:W-:Y:S02]  /*75b0*/  HADD2.F32 R50, -RZ, R50.H0_H0 ;  /* 0x20000032ff327230 */ /* 0x000fe40000004100 */
[C---:B------:R-:W-:Y:S01]  /*75c0*/  FMUL.FTZ R52, R37.reuse, R52 ;  /* 0x0000003425347220 */ /* 0x040fe20000410000 */
[----:B------:R-:W-:Y:S02]  /*75d0*/  HADD2.F32 R51, -RZ, R125.H1_H1 ;  /* 0x3000007dff337230 */ /* 0x000fe40000004100 */
[-C--:B------:R-:W-:Y:S01]  /*75e0*/  FMUL.FTZ R55, R42, R53.reuse ;  /* 0x000000352a377220 */ /* 0x080fe20000410000 */
[C---:B------:R-:W-:Y:S01]  /*75f0*/  FMUL.FTZ R53, R38.reuse, R53 ;  /* 0x0000003526357220 */ /* 0x040fe20000410000 */
[-C--:B------:R-:W-:Y:S01]  /*7600*/  FFMA.FTZ R54, R37, R50.reuse, -R54 ;  /* 0x0000003225367223 */ /* 0x080fe20000010836 */
[----:B------:R-:W-:Y:S01]  /*7610*/  FFMA.FTZ R56, R41, R50, R52 ;  /* 0x0000003229387223 */ /* 0x000fe20000010034 */
[----:B------:R-:W-:Y:S01]  /*7620*/  FFMA.FTZ R55, R38, R51, -R55 ;  /* 0x0000003326377223 */ /* 0x000fe20000010837 */
[----:B------:R-:W-:-:S02]  /*7630*/  HADD2.F32 R50, -RZ, R126.H1_H1 ;  /* 0x3000007eff327230 */ /* 0x000fc40000004100 */
[----:B------:R-:W-:Y:S01]  /*7640*/  FFMA.FTZ R53, R42, R51, R53 ;  /* 0x000000332a357223 */ /* 0x000fe20000010035 */
[----:B------:R-:W-:Y:S02]  /*7650*/  HADD2.F32 R37, -RZ, R39.H0_H0 ;  /* 0x20000027ff257230 */ /* 0x000fe40000004100 */
[----:B------:R-:W-:Y:S02]  /*7660*/  HADD2.F32 R38, -RZ, R43.H0_H0 ;  /* 0x2000002bff267230 */ /* 0x000fe40000004100 */
[----:B------:R-:W-:Y:S02]  /*7670*/  HADD2.F32 R41, -RZ, R123.H1_H1 ;  /* 0x3000007bff297230 */ /* 0x000fe40000004100 */
[----:B------:R-:W-:Y:S01]  /*7680*/  FMUL.FTZ R51, R37, R50 ;  /* 0x0000003225337220 */ /* 0x000fe20000410000 */
[----:B------:R-:W-:Y:S01]  /*7690*/  HADD2.F32 R43, -RZ, R43.H1_H1 ;  /* 0x3000002bff2b7230 */ /* 0x000fe20000004100 */
[----:B------:R-:W-:Y:S01]  /*76a0*/  F2FP.F16.F32.PACK_AB R53, R56, R53 ;  /* 0x000000353835723e */ /* 0x000fe200000000ff */
[----:B------:R-:W-:-:S02]  /*76b0*/  HADD2.F32 R52, -RZ, R62.H0_H0 ;  /* 0x2000003eff347230 */ /* 0x000fc40000004100 */
[----:B------:R-:W-:Y:S02]  /*76c0*/  HADD2.F32 R42, -RZ, R58.H0_H0 ;  /* 0x2000003aff2a7230 */ /* 0x000fe40000004100 */
[C---:B------:R-:W-:Y:S01]  /*76d0*/  FMUL.FTZ R58, R38.reuse, R50 ;  /* 0x00000032263a7220 */ /* 0x040fe20000410000 */
[----:B------:R-:W-:Y:S02]  /*76e0*/  HADD2.F32 R39, -RZ, R39.H1_H1 ;  /* 0x30000027ff277230 */ /* 0x000fe40000004100 */
[-C--:B------:R-:W-:Y:S01]  /*76f0*/  FFMA.FTZ R50, R38, R41.reuse, R51 ;  /* 0x0000002926327223 */ /* 0x080fe20000010033 */
[-C--:B------:R-:W-:Y:S01]  /*7700*/  FMUL.FTZ R60, R43, R52.reuse ;  /* 0x000000342b3c7220 */ /* 0x080fe20000410000 */
[----:B------:R-:W-:Y:S01]  /*7710*/  FFMA.FTZ R58, R37, R41, -R58 ;  /* 0x00000029253a7223 */ /* 0x000fe2000001083a */
[----:B------:R-:W-:Y:S02]  /*7720*/  HADD2.F32 R38, -RZ, R46.H0_H0 ;  /* 0x2000002eff267230 */ /* 0x000fe40000004100 */
[----:B------:R-:W-:Y:S01]  /*7730*/  FMUL.FTZ R52, R39, R52 ;  /* 0x0000003427347220 */ /* 0x000fe20000410000 */
[----:B------:R-:W-:-:S02]  /*7740*/  HADD2.F32 R127, -RZ, R127.H0_H0 ;  /* 0x2000007fff7f7230 */ /* 0x000fc40000004100 */
[-C--:B------:R-:W-:Y:S01]  /*7750*/  FFMA.FTZ R59, R39, R42.reuse, -R60 ;  /* 0x0000002a273b7223 */ /* 0x080fe2000001083c */
[----:B------:R-:W-:Y:S02]  /*7760*/  HADD2.F32 R41, -RZ, R64.H0_H0 ;  /* 0x20000040ff297230 */ /* 0x000fe40000004100 */
[----:B------:R-:W-:Y:S01]  /*7770*/  FFMA.FTZ R61, R43, R42, R52 ;  /* 0x0000002a2b3d7223 */ /* 0x000fe20000010034 */
[----:B------:R-:W-:Y:S02]  /*7780*/  HADD2.F32 R37, -RZ, R36.H0_H0 ;  /* 0x20000024ff257230 */ /* 0x000fe40000004100 */
[-C--:B------:R-:W-:Y:S01]  /*7790*/  FMUL.FTZ R42, R38, R127.reuse ;  /* 0x0000007f262a7220 */ /* 0x080fe20000410000 */
[----:B------:R-:W-:Y:S02]  /*77a0*/  HADD2.F32 R46, -RZ, R46.H1_H1 ;  /* 0x3000002eff2e7230 */ /* 0x000fe40000004100 */
[----:B------:R-:W-:Y:S02]  /*77b0*/  HADD2.F32 R36, -RZ, R36.H1_H1 ;  /* 0x30000024ff247230 */ /* 0x000fe40000004100 */
[----:B------:R-:W-:Y:S01]  /*77c0*/  FMUL.FTZ R127, R37, R127 ;  /* 0x0000007f257f7220 */ /* 0x000fe20000410000 */
[----:B------:R-:W-:-:S02]  /*77d0*/  HADD2.F32 R125, -RZ, R125.H0_H0 ;  /* 0x2000007dff7d7230 */ /* 0x000fc40000004100 */
[-C--:B------:R-:W-:Y:S01]  /*77e0*/  FMUL.FTZ R43, R46, R41.reuse ;  /* 0x000000292e2b7220 */ /* 0x080fe20000410000 */
[----:B------:R-:W-:Y:S02]  /*77f0*/  HADD2.F32 R39, -RZ, R66.H0_H0 ;  /* 0x20000042ff277230 */ /* 0x000fe40000004100 */
[C---:B------:R-:W-:Y:S01]  /*7800*/  FMUL.FTZ R41, R36.reuse, R41 ;  /* 0x0000002924297220 */ /* 0x040fe20000410000 */
[----:B------:R-:W-:Y:S02]  /*7810*/  HADD2.F32 R126, -RZ, R126.H0_H0 ;  /* 0x2000007eff7e7230 */ /* 0x000fe40000004100 */
[----:B------:R-:W-:Y:S01]  /*7820*/  FFMA.FTZ R42, R37, R125, -R42 ;  /* 0x0000007d252a7223 */ /* 0x000fe2000001082a */
[----:B------:R-:W-:Y:S02]  /*7830*/  HADD2.F32 R37, -RZ, R48.H0_H0 ;  /* 0x20000030ff257230 */ /* 0x000fe40000004100 */
[-C--:B------:R-:W-:Y:S01]  /*7840*/  FFMA.FTZ R43, R36, R39.reuse, -R43 ;  /* 0x00000027242b7223 */ /* 0x080fe2000001082b */
[----:B------:R-:W-:Y:S01]  /*7850*/  FFMA.FTZ R46, R46, R39, R41 ;  /* 0x000000272e2e7223 */ /* 0x000fe20000010029 */
[----:B------:R-:W-:-:S02]  /*7860*/  HADD2.F32 R41, -RZ, R57.H0_H0 ;  /* 0x20000039ff297230 */ /* 0x000fc40000004100 */
[----:B------:R-:W-:Y:S01]  /*7870*/  FFMA.FTZ R127, R38, R125, R127 ;  /* 0x0000007d267f7223 */ /* 0x000fe2000001007f */
[----:B------:R-:W-:Y:S02]  /*7880*/  HADD2.F32 R36, -RZ, R40.H0_H0 ;  /* 0x20000028ff247230 */ /* 0x000fe40000004100 */
[----:B------:R-:W-:Y:S01]  /*7890*/  FMUL.FTZ R51, R37, R126 ;  /* 0x0000007e25337220 */ /* 0x000fe20000410000 */
[----:B------:R-:W-:Y:S01]  /*78a0*/  HADD2.F32 R48, -RZ, R48.H1_H1 ;  /* 0x30000030ff307230 */ /* 0x000fe20000004100 */
[----:B------:R-:W-:Y:S01]  /*78b0*/  F2FP.F16.F32.PACK_AB R50, R61, R50 ;  /* 0x000000323d32723e */ /* 0x000fe200000000ff */
[----:B------:R-:W-:Y:S02]  /*78c0*/  HADD2.F32 R40, -RZ, R40.H1_H1 ;  /* 0x30000028ff287230 */ /* 0x000fe40000004100 */
[----:B------:R-:W-:Y:S01]  /*78d0*/  FMUL.FTZ R126, R36, R126 ;  /* 0x0000007e247e7220 */ /* 0x000fe20000410000 */
[----:B------:R-:W-:Y:S02]  /*78e0*/  HADD2.F32 R123, -RZ, R123.H0_H0 ;  /* 0x2000007bff7b7230 */ /* 0x000fe40000004100 */
        /* <DEDUP_REMOVED lines=10> */
[----:B------:R-:W-:Y:S02]  /*7990*/  F2FP.F16.F32.PACK_AB R37, R54, R55 ;  /* 0x000000373625723e */ /* 0x000fe400000000ff */
[----:B------:R-:W-:-:S02]  /*79a0*/  F2FP.F16.F32.PACK_AB R38, R40, R51 ;  /* 0x000000332826723e */ /* 0x000fc400000000ff */
[----:B------:R-:W-:Y:S01]  /*79b0*/  F2FP.F16.F32.PACK_AB R42, R41, R126 ;  /* 0x0000007e292a723e */ /* 0x000fe200000000ff */
[----:B------:R-:W-:Y:S01]  /*79c0*/  IMAD.MOV.U32 R41, RZ, RZ, R53 ;  /* 0x000000ffff297224 */ /* 0x000fe200078e0035 */
[----:B------:R-:W-:Y:S02]  /*79d0*/  F2FP.F16.F32.PACK_AB R39, R59, R58 ;  /* 0x0000003a3b27723e */ /* 0x000fe400000000ff */
[----:B------:R-:W-:-:S07]  /*79e0*/  MOV R40, R52 ;  /* 0x0000003400287202 */ /* 0x000fce0000000f00 */
.L_x_1828:
[----:B------:R-:W-:Y:S05]  /*79f0*/  BSYNC B1 ;  /* 0x0000000000017941 */ /* 0x000fea0003800000 */
.L_x_1827:
[----:B--2---:R2:W-:Y:S01]  /*7a00*/  STG.E.128 desc[UR60][R44.64], R36 ;  /* 0x000000242c007986 */ /* 0x0045e2000c101d3c */
[----:B------:R-:W-:-:S13]  /*7a10*/  ISETP.GE.AND P0, PT, R47, R122, PT ;  /* 0x0000007a2f00720c */ /* 0x000fda0003f06270 */
[----:B------:R-:W-:Y:S05]  /*7a20*/  @P0 BRA `(.L_x_1793) ;  /* 0x0000000000c80947 */ /* 0x000fea0003800000 */
[--C-:B------:R-:W-:Y:S02]  /*7a30*/  IADD3 R112, P0, P4, R88, R112, R47.reuse ;  /* 0x0000007058707210 */ /* 0x100fe40007c1e02f */
[----:B------:R-:W-:-:S04]  /*7a40*/  SHF.R.S32.HI R47, RZ, 0x1f, R47 ;  /* 0x0000001fff2f7819 */ /* 0x000fc8000001142f */
[----:B------:R-:W-:Y:S02]  /*7a50*/  IADD3.X R49, R0, R49, R47, P0, P4 ;  /* 0x0000003100317210 */ /* 0x000fe400007e842f */
[----:B------:R-:W-:-:S04]  /*7a60*/  LEA R108, P0, R112, R108, 0x1 ;  /* 0x0000006c706c7211 */ /* 0x000fc800078008ff */
[----:B------:R-:W-:-:S05]  /*7a70*/  LEA.HI.X R109, R112, R109, R49, 0x1, P0 ;  /* 0x0000006d706d7211 */ /* 0x000fca00000f0c31 */
[----:B---3--:R3:W-:Y:S01]  /*7a80*/  STG.E.128 desc[UR60][R108.64], R40 ;  /* 0x000000286c007986 */ /* 0x0087e2000c101d3c */
[----:B------:R-:W-:Y:S05]  /*7a90*/  BRA `(.L_x_1793) ;  /* 0x0000000000ac7947 */ /* 0x000fea0003800000 */
.L_x_1768:
[----:B------:R-:W-:-:S13]  /*7aa0*/  ISETP.NE.AND P1, PT, R233, 0x3, PT ;  /* 0x00000003e900780c */ /* 0x000fda0003f25270 */
[----:B------:R-:W-:Y:S05]  /*7ab0*/  @!P1 BRA `(.L_x_1829) ;  /* 0x0000000000049947 */ /* 0x000fea0003800000 */
[----:B------:R-:W-:Y:S01]  /*7ac0*/  BPT.TRAP 0x1 ;  /* 0x000000040000795c */ /* 0x000fe20000300000 */
.L_x_1829:
[----:B------:R-:W2:Y:S01]  /*7ad0*/  LDL R36, [R1] ;  /* 0x0000000001247983 */ /* 0x000ea20000100800 */
[----:B------:R-:W-:Y:S01]  /*7ae0*/  IMAD R99, R17, 0x8, R16 ;  /* 0x0000000811637824 */ /* 0x000fe200078e0210 */
[----:B------:R-:W-:Y:S01]  /*7af0*/  BSSY B1, `(.L_x_1830) ;  /* 0x0000007000017945 */ /* 0x000fe20003800000 */
[----:B------:R-:W-:-:S05]  /*7b00*/  IMAD R105, R25, -0x40, R2 ;  /* 0xffffffc019697824 */ /* 0x000fca00078e0202 */
[----:B------:R-:W-:-:S04]  /*7b10*/  VIMNMX R105, R105, 0x40, PT ;  /* 0x0000004069697848 */ /* 0x000fc80003fe0100 */
[----:B------:R-:W-:Y:S02]  /*7b20*/  ISETP.GE.AND P4, PT, R218, R105, PT ;  /* 0x00000069da00720c */ /* 0x000fe40003f86270 */
[----:B--2---:R-:W-:-:S04]  /*7b30*/  SHF.L.U32 R107, R36, 0x1f, RZ ;  /* 0x0000001f246b7819 */ /* 0x004fc800000006ff */
[----:B------:R-:W0:Y:S02]  /*7b40*/  SYNCS.PHASECHK.TRANS64.TRYWAIT P0, [R99+URZ+0x30890], R107 ;  /* 0x0308906b630075a7 */ /* 0x000e24000800017f */
[----:B0-----:R-:W-:Y:S05]  /*7b50*/  @!P0 BRA `(.L_x_1831) ;  /* 0x0000022400e48947 */ /* 0x001fea0003800000 */
.L_x_2239:
[----:B------:R-:W-:Y:S05]  /*7b60*/  BSYNC B1 ;  /* 0x0000000000017941 */ /* 0x000fea0003800000 */
.L_x_1830:
[----:B------:R-:W-:Y:S04]  /*7b70*/  BSSY B1, `(.L_x_1832) ;  /* 0x000000e000017945 */ /* 0x000fe80003800000 */
[----:B------:R-:W-:Y:S05]  /*7b80*/  @P4 BRA `(.L_x_1833) ;  /* 0x0000000000304947 */ /* 0x000fea0003800000 */
[----:B------:R-:W-:Y:S02]  /*7b90*/  ISETP.NE.AND P5, PT, R30, RZ, PT ;  /* 0x000000ff1e00720c */ /* 0x000fe40003fa5270 */
[----:B------:R-:W-:Y:S02]  /*7ba0*/  ISETP.NE.AND P4, PT, R93, RZ, PT ;  /* 0x000000ff5d00720c */ /* 0x000fe40003f85270 */
[----:B------:R-:W-:-:S09]  /*7bb0*/  ISETP.NE.AND P0, PT, R94, RZ, PT ;  /* 0x000000ff5e00720c */ /* 0x000fd20003f05270 */
[----:B------:R-:W1:Y:S04]  /*7bc0*/  @P5 LDS.128 R36, [R101+0x20400] ;  /* 0x0204000065245984 */ /* 0x000e680000000c00 */
[----:B------:R-:W2:Y:S04]  /*7bd0*/  @P0 LDS.128 R40, [R101+0x24400] ;  /* 0x0244000065280984 */ /* 0x000ea80000000c00 */
[----:B-1----:R-:W-:Y:S01]  /*7be0*/  @P5 STG.E.128 desc[UR60][R50.64], R36 ;  /* 0x0000002432005986 */ /* 0x002fe2000c101d3c */
[----:B------:R-:W-:-:S03]  /*7bf0*/  ISETP.NE.AND P5, PT, R95, RZ, PT ;  /* 0x000000ff5f00720c */ /* 0x000fc60003fa5270 */
[----:B------:R-:W1:Y:S04]  /*7c00*/  @P4 LDS.128 R36, [R101+0x22400] ;  /* 0x0224000065244984 */ /* 0x000e680000000c00 */
[----:B--2---:R-:W-:Y:S06]  /*7c10*/  @P0 STG.E.128 desc[UR60][R50.64+0x100], R40 ;  /* 0x0001002832000986 */ /* 0x004fec000c101d3c */
[----:B------:R-:W2:Y:S04]  /*7c20*/  @P5 LDS.128 R44, [R101+0x26400] ;  /* 0x02640000652c5984 */ /* 0x000ea80000000c00 */
[----:B-1----:R1:W-:Y:S04]  /*7c30*/  @P4 STG.E.128 desc[UR60][R50.64+0x80], R36 ;  /* 0x0000802432004986 */ /* 0x0023e8000c101d3c */
[----:B--2---:R1:W-:Y:S02]  /*7c40*/  @P5 STG.E.128 desc[UR60][R50.64+0x180], R44 ;  /* 0x0001802c32005986 */ /* 0x0043e4000c101d3c */
.L_x_1833:
[----:B------:R-:W-:Y:S05]  /*7c50*/  BSYNC B1 ;  /* 0x0000000000017941 */ /* 0x000fea0003800000 */
.L_x_1832:
[----:B-1----:R-:W-:-:S05]  /*7c60*/  VIADD R36, R218, 0x20 ;  /* 0x00000020da247836 */ /* 0x002fca0000000000 */
[----:B------:R-:W-:-:S13]  /*7c70*/  ISETP.GE.AND P0, PT, R36, R105, PT ;  /* 0x000000692400720c */ /* 0x000fda0003f06270 */
        /* <DEDUP_REMOVED lines=13> */
.L_x_1793:
[----:B------:R-:W-:Y:S05]  /*7d50*/  BSYNC B0 ;  /* 0x0000000000007941 */ /* 0x000fea0003800000 */
.L_x_1767:
[----:B-1234-:R-:W1:Y:S01]  /*7d60*/  S2R R36, SR_TID.X ;  /* 0x0000000000247919 */ /* 0x01ee620000002100 */
[----:B------:R-:W-:Y:S01]  /*7d70*/  @!PT LDS RZ, [RZ] ;  /* 0x00000000fffff984 */ /* 0x000fe20000000800 */
[----:B------:R-:W-:Y:S01]  /*7d80*/  @!PT LDS RZ, [RZ] ;  /* 0x00000000fffff984 */ /* 0x000fe20000000800 */
[----:B------:R-:W-:Y:S01]  /*7d90*/  @!PT LDS RZ, [RZ] ;  /* 0x00000000fffff984 */ /* 0x000fe20000000800 */
[----:B------:R-:W-:Y:S01]  /*7da0*/  @!PT LDS RZ, [RZ] ;  /* 0x00000000fffff984 */ /* 0x000fe20000000800 */
[----:B------:R2:W-:Y:S06]  /*7db0*/  MEMBAR.ALL.CTA ;  /* 0x0000000000007992 */ /* 0x0005ec0000008000 */
[----:B--2---:R-:W2:Y:S01]  /*7dc0*/  FENCE.VIEW.ASYNC.S ;  /* 0x00000000000073c6 */ /* 0x004ea20000000000 */
[----:B------:R-:W-:Y:S05]  /*7dd0*/  WARPSYNC.ALL ;  /* 0x0000000000007948 */ /* 0x000fea0003800000 */
[----:B------:R-:W-:Y:S01]  /*7de0*/  BSSY B0, `(.L_x_1834) ;  /* 0x0000009000007945 */ /* 0x000fe20003800000 */
[----:B-1----:R-:W-:Y:S01]  /*7df0*/  LOP3.LUT R36, R36, 0x7f, RZ, 0xc0, !PT ;  /* 0x0000007f24247812 */ /* 0x002fe200078ec0ff */
[----:B--2---:R1:W-:Y:S03]  /*7e00*/  BAR.SYNC.DEFER_BLOCKING R104, 0x80 ;  /* 0x000200680000751d */ /* 0x0043e60000010000 */
[----:B------:R-:W-:-:S13]  /*7e10*/  ISETP.NE.AND P0, PT, R36, RZ, PT ;  /* 0x000000ff2400720c */ /* 0x000fda0003f05270 */
[----:B------:R-:W-:-:S05]  /*7e20*/  @!P0 VIADD R36, R99, 0x308a0 ;  /* 0x000308a063248836 */ /* 0x000fca0000000000 */
[----:B------:R-:W-:-:S04]  /*7e30*/  @!P0 PRMT R36, RZ, 0x654, R36 ;  /* 0x00000654ff248816 */ /* 0x000fc80000000024 */
[----:B------:R1:W-:Y:S01]  /*7e40*/  @!P0 SYNCS.ARRIVE.TRANS64.RED.A1T0 RZ, [R36+URZ], RZ ;  /* 0x000000ff24ff89a7 */ /* 0x0003e2000810043f */
[----:B------:R-:W-:Y:S05]  /*7e50*/  @!P1 BRA `(.L_x_1835) ;  /* 0x0000000000049947 */ /* 0x000fea0003800000 */
[----:B------:R-:W-:Y:S01]  /*7e60*/  BPT.TRAP 0x1 ;  /* 0x000000040000795c */ /* 0x000fe20000300000 */
.L_x_1835:
[----:B------:R-:W-:Y:S05]  /*7e70*/  BSYNC B0 ;  /* 0x0000000000007941 */ /* 0x000fea0003800000 */
.L_x_1834:
[----:B------:R-:W2:Y:S01]  /*7e80*/  SYNCS.PHASECHK.TRANS64.TRYWAIT P1, [R99+URZ+0x308b0], R107 ;  /* 0x0308b06b630075a7 */ /* 0x000ea2000802017f */
[----:B------:R-:W-:Y:S01]  /*7e90*/  ULDC.64 UR38, c[0x0][0x328] ;  /* 0x0000ca0000267ab9 */ /* 0x000fe20000000a00 */
[----:B------:R-:W-:Y:S01]  /*7ea0*/  ULDC.64 UR36, c[0x0][0x318] ;  /* 0x0000c60000247ab9 */ /* 0x000fe20000000a00 */
[----:B------:R-:W-:Y:S01]  /*7eb0*/  BSSY B0, `(.L_x_1836) ;  /* 0x0000004000007945 */ /* 0x000fe20003800000 */
[----:B------:R-:W-:Y:S01]  /*7ec0*/  ISETP.GE.AND P4, PT, R218, R105, PT ;  /* 0x00000069da00720c */ /* 0x000fe20003f86270 */
[----:B------:R-:W-:Y:S02]  /*7ed0*/  IMAD.WIDE R48, R25, 0x40, R76 ;  /* 0x0000004019307825 */ /* 0x000fe400078e024c */
[----:B--2---:R-:W-:Y:S10]  /*7ee0*/  @!P1 BRA `(.L_x_1837) ;  /* 0x0000022400149947 */ /* 0x004ff40003800000 */
.L_x_2240:
[----:B------:R-:W-:Y:S05]  /*7ef0*/  BSYNC B0 ;  /* 0x0000000000007941 */ /* 0x000fea0003800000 */
.L_x_1836:
[----:B------:R-:W-:Y:S04]  /*7f00*/  BSSY B0, `(.L_x_1838) ;  /* 0x0000019000007945 */ /* 0x000fe80003800000 */
[----:B------:R-:W-:Y:S05]  /*7f10*/  @P4 BRA `(.L_x_1839) ;  /* 0x00000000005c4947 */ /* 0x000fea0003800000 */
[----:B------:R-:W3:Y:S01]  /*7f20*/  LDL R44, [R1+0x24] ;  /* 0x00002400012c7983 */ /* 0x000ee20000100800 */
[----:B------:R-:W-:-:S03]  /*7f30*/  ULDC UR4, c[0x0][0x2f4] ;  /* 0x0000bd0000047ab9 */ /* 0x000fc60000000800 */
[----:B------:R-:W4:Y:S01]  /*7f40*/  LDL R42, [R1+0x28] ;  /* 0x00002800012a7983 */ /* 0x000f220000100800 */
[----:B------:R-:W-:Y:S01]  /*7f50*/  ISETP.GE.AND P5, PT, R18, UR4, PT ;  /* 0x0000000412007c0c */ /* 0x000fe2000bfa6270 */
[----:B------:R-:W-:Y:S01]  /*7f60*/  IMAD R43, R49, UR38, RZ ;  /* 0x00000026312b7c24 */ /* 0x000fe2000f8e02ff */
[----:B------:R-:W-:Y:S01]  /*7f70*/  MOV R40, R86 ;  /* 0x0000005600287202 */ /* 0x000fe20000000f00 */
[----:B------:R-:W-:Y:S01]  /*7f80*/  IMAD.MOV.U32 R41, RZ, RZ, R98 ;  /* 0x000000ffff297224 */ /* 0x000fe200078e0062 */
[----:B------:R-:W-:Y:S01]  /*7f90*/  ISETP.GE.AND P4, PT, R226, UR4, PT ;  /* 0x00000004e2007c0c */ /* 0x000fe2000bf86270 */
[C---:B------:R-:W-:Y:S02]  /*7fa0*/  IMAD R43, R48.reuse, UR39, R43 ;  /* 0x00000027302b7c24 */ /* 0x040fe4000f8e022b */
[----:B------:R-:W-:-:S04]  /*7fb0*/  IMAD.WIDE.U32 R40, R48, UR38, R40 ;  /* 0x0000002630287c25 */ /* 0x000fc8000f8e0028 */
[----:B------:R-:W-:Y:S01]  /*7fc0*/  IMAD.IADD R41, R41, 0x1, R43 ;  /* 0x0000000129297824 */ /* 0x000fe200078e022b */
[C---:B------:R-:W-:Y:S01]  /*7fd0*/  LEA R50, P1, R40.reuse, UR36, 0x1 ;  /* 0x0000002428327c11 */ /* 0x040fe2000f8208ff */
[----:B-1----:R-:W1:Y:S03]  /*7fe0*/  @!P5 LDS.128 R36, [R101+0x400] ;  /* 0x000400006524d984 */ /* 0x002e660000000c00 */
[----:B------:R-:W-:-:S05]  /*7ff0*/  LEA.HI.X R51, R40, UR37, R41, 0x1, P1 ;  /* 0x0000002528337c11 */ /* 0x000fca00088f0c29 */
[----:B-1----:R-:W-:Y:S04]  /*8000*/  @!P5 STG.E.128 desc[UR60][R50.64], R36 ;  /* 0x000000243200d986 */ /* 0x002fe8000c101d3c */
[----:B------:R-:W1:Y:S04]  /*8010*/  @!P4 LDS.128 R36, [R101+0x2400] ;  /* 0x002400006524c984 */ /* 0x000e680000000c00 */
[----:B-1----:R-:W-:Y:S01]  /*8020*/  @!P4 STG.E.128 desc[UR60][R50.64+0x80], R36 ;  /* 0x000080243200c986 */ /* 0x002fe2000c101d3c */
[----:B---3--:R-:W-:Y:S02]  /*8030*/  ISETP.GE.AND P1, PT, R44, UR4, PT ;  /* 0x000000042c007c0c */ /* 0x008fe4000bf26270 */
[----:B----4-:R-:W-:-:S11]  /*8040*/  ISETP.GE.AND P5, PT, R42, UR4, PT ;  /* 0x000000042a007c0c */ /* 0x010fd6000bfa6270 */
[----:B------:R-:W1:Y:S04]  /*8050*/  @!P1 LDS.128 R40, [R101+0x4400] ;  /* 0x0044000065289984 */ /* 0x000e680000000c00 */
[----:B------:R-:W3:Y:S04]  /*8060*/  @!P5 LDS.128 R44, [R101+0x6400] ;  /* 0x00640000652cd984 */ /* 0x000ee80000000c00 */
[----:B-1----:R4:W-:Y:S04]  /*8070*/  @!P1 STG.E.128 desc[UR60][R50.64+0x100], R40 ;  /* 0x0001002832009986 */ /* 0x0029e8000c101d3c */
[----:B---3--:R4:W-:Y:S02]  /*8080*/  @!P5 STG.E.128 desc[UR60][R50.64+0x180], R44 ;  /* 0x0001802c3200d986 */ /* 0x0089e4000c101d3c */
.L_x_1839:
[----:B------:R-:W-:Y:S05]  /*8090*/  BSYNC B0 ;  /* 0x0000000000007941 */ /* 0x000fea0003800000 */
.L_x_1838:
[----:B-1----:R-:W-:Y:S01]  /*80a0*/  VIADD R36, R218, 0x20 ;  /* 0x00000020da247836 */ /* 0x002fe20000000000 */
[----:B------:R-:W-:Y:S04]  /*80b0*/  BSSY B0, `(.L_x_1840) ;  /* 0x000001c000007945 */ /* 0x000fe80003800000 */
[----:B------:R-:W-:-:S13]  /*80c0*/  ISETP.GE.AND P1, PT, R36, R105, PT ;  /* 0x000000692400720c */ /* 0x000fda0003f26270 */
[----:B------:R-:W-:Y:S05]  /*80d0*/  @P1 BRA `(.L_x_1841) ;  /* 0x0000000000641947 */ /* 0x000fea0003800000 */
[----:B----4-:R-:W3:Y:S01]  /*80e0*/  LDL R44, [R1+0x24] ;  /* 0x00002400012c7983 */ /* 0x010ee20000100800 */
[----:B------:R-:W-:-:S03]  /*80f0*/  ULDC UR4, c[0x0][0x2f4] ;  /* 0x0000bd0000047ab9 */ /* 0x000fc60000000800 */
[----:B------:R-:W4:Y:S01]  /*8100*/  LDL R42, [R1+0x28] ;  /* 0x00002800012a7983 */ /* 0x000f220000100800 */
[----:B------:R-:W-:Y:S01]  /*8110*/  ISETP.GE.AND P1, PT, R18, UR4, PT ;  /* 0x0000000412007c0c */ /* 0x000fe2000bf26270 */
[----:B------:R-:W-:Y:S01]  /*8120*/  IMAD.MOV.U32 R40, RZ, RZ, R86 ;  /* 0x000000ffff287224 */ /* 0x000fe200078e0056 */
[----:B------:R-:W-:Y:S02]  /*8130*/  IADD3 R43, P4, R48, 0x20, RZ ;  /* 0x00000020302b7810 */ /* 0x000fe40007f9e0ff */
[----:B------:R-:W-:Y:S02]  /*8140*/  MOV R41, R98 ;  /* 0x0000006200297202 */ /* 0x000fe40000000f00 */
[----:B------:R-:W-:Y:S01]  /*8150*/  ISETP.GE.AND P5, PT, R226, UR4, PT ;  /* 0x00000004e2007c0c */ /* 0x000fe2000bfa6270 */
[----:B------:R-:W-:Y:S02]  /*8160*/  IMAD.X R48, RZ, RZ, R49, P4 ;  /* 0x000000ffff307224 */ /* 0x000fe400020e0631 */
[----:B------:R-:W-:-:S04]  /*8170*/  IMAD.WIDE.U32 R40, R43, UR38, R40 ;  /* 0x000000262b287c25 */ /* 0x000fc8000f8e0028 */
[----:B------:R-:W1:Y:S01]  /*8180*/  @!P1 LDS.128 R36, [R101+0x1400] ;  /* 0x0014000065249984 */ /* 0x000e620000000c00 */
[----:B------:R-:W-:-:S04]  /*8190*/  IMAD R48, R48, UR38, RZ ;  /* 0x0000002630307c24 */ /* 0x000fc8000f8e02ff */
[----:B------:R-:W-:Y:S01]  /*81a0*/  IMAD R43, R43, UR39, R48 ;  /* 0x000000272b2b7c24 */ /* 0x000fe2000f8e0230 */
[----:B------:R-:W-:-:S03]  /*81b0*/  LEA R48, P4, R40, UR36, 0x1 ;  /* 0x0000002428307c11 */ /* 0x000fc6000f8808ff */
[----:B------:R-:W-:-:S05]  /*81c0*/  IMAD.IADD R41, R41, 0x1, R43 ;  /* 0x0000000129297824 */ /* 0x000fca00078e022b */
        /* <DEDUP_REMOVED lines=10> */
.L_x_1841:
[----:B------:R-:W-:Y:S05]  /*8270*/  BSYNC B0 ;  /* 0x0000000000007941 */ /* 0x000fea0003800000 */
.L_x_1840:
[----:B------:R-:W3:Y:S01]  /*8280*/  LDL.LU R37, [R1] ;  /* 0x0000000001257983 */ /* 0x000ee20000300800 */
[----:B------:R-:W-:Y:S01]  /*8290*/  VIADD R17, R17, 0x1 ;  /* 0x0000000111117836 */ /* 0x000fe20000000000 */
[----:B------:R-:W-:Y:S01]  /*82a0*/  ISETP.NE.AND P4, PT, R100, RZ, PT ;  /* 0x000000ff6400720c */ /* 0x000fe20003f85270 */
[----:B0-2---:R-:W-:Y:S01]  /*82b0*/  @!P0 VIADD R99, R99, 0x308c0 ;  /* 0x000308c063638836 */ /* 0x005fe20000000000 */
[----:B------:R-:W-:Y:S01]  /*82c0*/  @!PT LDS RZ, [RZ] ;  /* 0x00000000fffff984 */ /* 0x000fe20000000800 */
[----:B------:R-:W-:Y:S01]  /*82d0*/  @!PT LDS RZ, [RZ] ;  /* 0x00000000fffff984 */ /* 0x000fe20000000800 */
[----:B------:R-:W-:Y:S01]  /*82e0*/  @!PT LDS RZ, [RZ] ;  /* 0x00000000fffff984 */ /* 0x000fe20000000800 */
[----:B------:R-:W-:Y:S01]  /*82f0*/  @!PT LDS RZ, [RZ] ;  /* 0x00000000fffff984 */ /* 0x000fe20000000800 */
[----:B------:R0:W-:Y:S06]  /*8300*/  MEMBAR.ALL.CTA ;  /* 0x0000000000007992 */ /* 0x0001ec0000008000 */
[----:B0-----:R-:W0:Y:S02]  /*8310*/  FENCE.VIEW.ASYNC.S ;  /* 0x00000000000073c6 */ /* 0x001e240000000000 */
[----:B0-----:R0:W-:Y:S01]  /*8320*/  BAR.SYNC.DEFER_BLOCKING R104, 0x80 ;  /* 0x000200680000751d */ /* 0x0011e20000010000 */
[----:B------:R-:W-:-:S02]  /*8330*/  ISETP.NE.AND P1, PT, R17, 0x2, PT ;  /* 0x000000021100780c */ /* 0x000fc40003f25270 */
[----:B------:R-:W-:Y:S02]  /*8340*/  @!P0 PRMT R99, RZ, 0x654, R99 ;  /* 0x00000654ff638816 */ /* 0x000fe40000000063 */
[----:B------:R-:W-:Y:S02]  /*8350*/  SEL R36, RZ, 0x1, P1 ;  /* 0x00000001ff247807 */ /* 0x000fe40000800000 */
[----:B------:R-:W-:Y:S01]  /*8360*/  SEL R17, R17, RZ, P1 ;  /* 0x000000ff11117207 */ /* 0x000fe20000800000 */
[----:B------:R0:W-:Y:S01]  /*8370*/  @!P0 SYNCS.ARRIVE.TRANS64.RED.A1T0 RZ, [R99+URZ], RZ ;  /* 0x000000ff63ff89a7 */ /* 0x0001e2000810043f */
[----:B------:R-:W-:Y:S02]  /*8380*/  PLOP3.LUT P0, PT, PT, PT, PT, 0x8, 0x0 ;  /* 0x000000000000781c */ /* 0x000fe40003f0e170 */
[----:B---3--:R-:W-:-:S05]  /*8390*/  LOP3.LUT R37, R37, R36, RZ, 0x3c, !PT ;  /* 0x0000002425257212 */ /* 0x008fca00078e3cff */
[----:B------:R0:W-:Y:S01]  /*83a0*/  STL [R1], R37 ;  /* 0x0000002501007387 */ /* 0x0001e20000100800 */
[----:B------:R-:W-:Y:S05]  /*83b0*/  @P4 BRA `(.L_x_1842) ;  /* 0xffffffa400fc4947 */ /* 0x000fea000383ffff */
.L_x_1762:
[----:B------:R-:W2:Y:S01]  /*83c0*/  LDL R36, [R1+0x2c] ;  /* 0x00002c0001247983 */ /* 0x000ea20000100800 */
[----:B------:R-:W3:Y:S01]  /*83d0*/  LDC R0, c[0x0][0x448] ;  /* 0x00011200ff007b82 */ /* 0x000ee20000000800 */
[----:B------:R-:W-:Y:S01]  /*83e0*/  IADD3 R5, R221, 0x1, -R220 ;  /* 0x00000001dd057810 */ /* 0x000fe20007ffe8dc */
[----:B------:R-:W-:Y:S06]  /*83f0*/  BSSY B0, `(.L_x_1843) ;  /* 0x000000d000007945 */ /* 0x000fec0003800000 */
[----:B------:R-:W1:Y:S01]  /*8400*/  LDC.64 R6, c[0x0][0x9e0] ;  /* 0x00027800ff067b82 */ /* 0x000e620000000a00 */
[----:B---3--:R-:W-:-:S02]  /*8410*/  ISETP.NE.AND P1, PT, R0, 0x1, PT ;  /* 0x000000010000780c */ /* 0x008fc40003f25270 */
[----:B-1----:R-:W-:-:S11]  /*8420*/  ISETP.GE.AND P2, PT, R7, 0x1, PT ;  /* 0x000000010700780c */ /* 0x002fd60003f46270 */
[----:B------:R-:W1:Y:S08]  /*8430*/  @P1 LDC R3, c[0x0][0x44c] ;  /* 0x00011300ff031b82 */ /* 0x000e700000000800 */
[----:B------:R-:W3:Y:S01]  /*8440*/  @P1 LDC R2, c[0x0][0x450] ;  /* 0x00011400ff021b82 */ /* 0x000ee20000000800 */
[----:B--2---:R-:W-:-:S04]  /*8450*/  VIADD R0, R36, 0x7f ;  /* 0x0000007f24007836 */ /* 0x004fc80000000000 */
[----:B-1----:R-:W-:-:S05]  /*8460*/  @P1 IMAD.HI.U32 R3, R0, R3, RZ ;  /* 0x0000000300031227 */ /* 0x002fca00078e00ff */
[----:B---3--:R-:W-:-:S05]  /*8470*/  @P1 SHF.R.U32.HI R0, RZ, R2, R3 ;  /* 0x00000002ff001219 */ /* 0x008fca0000011603 */
[----:B------:R-:W-:Y:S01]  /*8480*/  IMAD.IADD R3, R5, 0x1, R0 ;  /* 0x0000000105037824 */ /* 0x000fe200078e0200 */
[----:B------:R-:W-:Y:S06]  /*8490*/  @P0 BRA `(.L_x_1844) ;  /* 0x0000000000080947 */ /* 0x000fec0003800000 */
[----:B------:R-:W1:Y:S02]  /*84a0*/  FENCE.VIEW.ASYNC.G ;  /* 0x00000000000073c6 */ /* 0x000e640000000100 */
[----:B-1----:R-:W-:Y:S06]  /*84b0*/  BAR.ARV 0xc, 0x180 ;  /* 0x0306000000007b1d */ /* 0x002fec0000002000 */
.L_x_1844:
[----:B------:R-:W-:Y:S05]  /*84c0*/  BSYNC B0 ;  /* 0x0000000000007941 */ /* 0x000fea0003800000 */
.L_x_1843:
[----:B------:R-:W-:Y:S01]  /*84d0*/  IADD3 R0, R3, R6, RZ ;  /* 0x0000000603007210 */ /* 0x000fe20007ffe0ff */
[----:B------:R-:W-:Y:S06]  /*84e0*/  @!P2 BRA `(.L_x_1845) ;  /* 0x000000000048a947 */ /* 0x000fec0003800000 */
[C---:B------:R-:W-:Y:S01]  /*84f0*/  ISETP.GT.AND P0, PT, R3.reuse, RZ, PT ;  /* 0x000000ff0300720c */ /* 0x040fe20003f04270 */
[----:B------:R-:W-:Y:S01]  /*8500*/  BSSY B0, `(.L_x_1846) ;  /* 0x000000e000007945 */ /* 0x000fe20003800000 */
[----:B------:R-:W-:-:S11]  /*8510*/  VIADD R2, R3, 0xffffffff ;  /* 0xffffffff03027836 */ /* 0x000fd60000000000 */
[----:B------:R-:W-:Y:S05]  /*8520*/  @P0 BRA `(.L_x_1847) ;  /* 0x00000000001c0947 */ /* 0x000fea0003800000 */
[----:B------:R-:W-:Y:S01]  /*8530*/  ISETP.NE.AND P0, PT, R7, 0x1, PT ;  /* 0x000000010700780c */ /* 0x000fe20003f05270 */
[----:B------:R-:W-:-:S12]  /*8540*/  IMAD.MOV R3, RZ, RZ, -R3 ;  /* 0x000000ffff037224 */ /* 0x000fd800078e0a03 */
[----:B------:R-:W1:Y:S02]  /*8550*/  @P0 LDC.64 R4, c[0x0][0x9e8] ;  /* 0x00027a00ff040b82 */ /* 0x000e640000000a00 */
[----:B-1----:R-:W-:-:S05]  /*8560*/  @P0 IMAD.HI.U32 R2, R3, R4, RZ ;  /* 0x0000000403020227 */ /* 0x002fca00078e00ff */
[----:B------:R-:W-:-:S04]  /*8570*/  @P0 SHF.R.U32.HI R3, RZ, R5, R2 ;  /* 0x00000005ff030219 */ /* 0x000fc80000011602 */
[----:B------:R-:W-:Y:S01]  /*8580*/  LOP3.LUT R2, RZ, R3, RZ, 0x33, !PT ;  /* 0x00000003ff027212 */ /* 0x000fe200078e33ff */
[----:B------:R-:W-:Y:S06]  /*8590*/  BRA `(.L_x_1848) ;  /* 0x0000000000107947 */ /* 0x000fec0003800000 */
.L_x_1847:
[----:B------:R-:W-:-:S13]  /*85a0*/  ISETP.NE.AND P0, PT, R7, 0x1, PT ;  /* 0x000000010700780c */ /* 0x000fda0003f05270 */
[----:B------:R-:W1:Y:S02]  /*85b0*/  @P0 LDC.64 R4, c[0x0][0x9e8] ;  /* 0x00027a00ff040b82 */ /* 0x000e640000000a00 */
[----:B-1----:R-:W-:-:S05]  /*85c0*/  @P0 IMAD.HI.U32 R4, R2, R4, RZ ;  /* 0x0000000402040227 */ /* 0x002fca00078e00ff */
[----:B------:R-:W-:-:S07]  /*85d0*/  @P0 SHF.R.U32.HI R2, RZ, R5, R4 ;  /* 0x00000005ff020219 */ /* 0x000fce0000011604 */
.L_x_1848:
[----:B------:R-:W-:Y:S05]  /*85e0*/  BSYNC B0 ;  /* 0x0000000000007941 */ /* 0x000fea0003800000 */
.L_x_1846:
[----:B------:R-:W-:-:S05]  /*85f0*/  IMAD R3, R2, R7, R7 ;  /* 0x0000000702037224 */ /* 0x000fca00078e0207 */
[----:B------:R-:W-:-:S07]  /*8600*/  VIMNMX R0, R0, R3, PT ;  /* 0x0000000300007248 */ /* 0x000fce0003fe0100 */
.L_x_1845:
[----:B------:R-:W1:Y:S01]  /*8610*/  @P1 LDC R2, c[0x0][0x44c] ;  /* 0x00011300ff021b82 */ /* 0x000e620000000800 */
[----:B------:R-:W-:Y:S01]  /*8620*/  VIADD R0, R0, 0x3f ;  /* 0x0000003f00007836 */ /* 0x000fe20000000000 */
[----:B------:R-:W-:Y:S01]  /*8630*/  ULDC UR4, c[0x0][0x9dc] ;  /* 0x0002770000047ab9 */ /* 0x000fe20000000800 */
[----:B------:R-:W-:-:S03]  /*8640*/  IMAD.MOV.U32 R5, RZ, RZ, R36 ;  /* 0x000000ffff057224 */ /* 0x000fc600078e0024 */
[----:B------:R-:W-:Y:S02]  /*8650*/  SHF.R.S32.HI R3, RZ, 0x1f, R0 ;  /* 0x0000001fff037819 */ /* 0x000fe40000011400 */
[----:B------:R-:W2:Y:S02]  /*8660*/  @P1 LDC R9, c[0x0][0x450] ;  /* 0x00011400ff091b82 */ /* 0x000ea40000000800 */
[----:B------:R-:W-:-:S04]  /*8670*/  LEA.HI R3, R3, R0, RZ, 0x6 ;  /* 0x0000000003037211 */ /* 0x000fc800078f30ff */
[----:B------:R-:W-:-:S04]  /*8680*/  SHF.R.S32.HI R0, RZ, 0x6, R3 ;  /* 0x00000006ff007819 */ /* 0x000fc80000011403 */
[----:B------:R-:W-:Y:S01]  /*8690*/  VIMNMX R103, R103, R0, PT ;  /* 0x0000000067677248 */ /* 0x000fe20003fe0100 */
[----:B-1----:R-:W-:-:S05]  /*86a0*/  @P1 IMAD.HI.U32 R2, R36, R2, RZ ;  /* 0x0000000224021227 */ /* 0x002fca00078e00ff */
[----:B--2---:R-:W-:-:S05]  /*86b0*/  @P1 SHF.R.U32.HI R5, RZ, R9, R2 ;  /* 0x00000009ff051219 */ /* 0x004fca0000011602 */
[----:B------:R-:W-:-:S05]  /*86c0*/  IMAD.IADD R2, R106, 0x1, R5 ;  /* 0x000000016a027824 */ /* 0x000fca00078e0205 */
[----:B------:R-:W-:Y:S01]  /*86d0*/  IADD3 R0, R2, -UR4, RZ ;  /* 0x8000000402007c10 */ /* 0x000fe2000fffe0ff */
[----:B------:R-:W-:Y:S06]  /*86e0*/  @!P2 BRA `(.L_x_1849) ;  /* 0x000000000044a947 */ /* 0x000fec0003800000 */
[----:B------:R-:W-:Y:S01]  /*86f0*/  ISETP.GT.AND P0, PT, R2, -0x1, PT ;  /* 0xffffffff0200780c */ /* 0x000fe20003f04270 */
[----:B------:R-:W-:-:S12]  /*8700*/  BSSY B0, `(.L_x_1850) ;  /* 0x000000d000007945 */ /* 0x000fd80003800000 */
[----:B------:R-:W-:Y:S05]  /*8710*/  @P0 BRA `(.L_x_1851) ;  /* 0x00000000001c0947 */ /* 0x000fea0003800000 */
[----:B------:R-:W-:Y:S02]  /*8720*/  ISETP.NE.AND P0, PT, R7, 0x1, PT ;  /* 0x000000010700780c */ /* 0x000fe40003f05270 */
[----:B------:R-:W-:-:S11]  /*8730*/  LOP3.LUT R3, RZ, R2, RZ, 0x33, !PT ;  /* 0x00000002ff037212 */ /* 0x000fd600078e33ff */
[----:B------:R-:W1:Y:S02]  /*8740*/  @P0 LDC.64 R4, c[0x0][0x9e8] ;  /* 0x00027a00ff040b82 */ /* 0x000e640000000a00 */
[----:B-1----:R-:W-:-:S05]  /*8750*/  @P0 IMAD.HI.U32 R2, R3, R4, RZ ;  /* 0x0000000403020227 */ /* 0x002fca00078e00ff */
[----:B------:R-:W-:-:S04]  /*8760*/  @P0 SHF.R.U32.HI R3, RZ, R5, R2 ;  /* 0x00000005ff030219 */ /* 0x000fc80000011602 */
[----:B------:R-:W-:Y:S01]  /*8770*/  LOP3.LUT R2, RZ, R3, RZ, 0x33, !PT ;  /* 0x00000003ff027212 */ /* 0x000fe200078e33ff */
[----:B------:R-:W-:Y:S06]  /*8780*/  BRA `(.L_x_1852) ;  /* 0x0000000000107947 */ /* 0x000fec0003800000 */
.L_x_1851:
[----:B------:R-:W-:-:S13]  /*8790*/  ISETP.NE.AND P0, PT, R7, 0x1, PT ;  /* 0x000000010700780c */ /* 0x000fda0003f05270 */
[----:B------:R-:W1:Y:S02]  /*87a0*/  @P0 LDC.64 R4, c[0x0][0x9e8] ;  /* 0x00027a00ff040b82 */ /* 0x000e640000000a00 */
[----:B-1----:R-:W-:-:S05]  /*87b0*/  @P0 IMAD.HI.U32 R4, R2, R4, RZ ;  /* 0x0000000402040227 */ /* 0x002fca00078e00ff */
[----:B------:R-:W-:-:S07]  /*87c0*/  @P0 SHF.R.U32.HI R2, RZ, R5, R4 ;  /* 0x00000005ff020219 */ /* 0x000fce0000011604 */
.L_x_1852:
[----:B------:R-:W-:Y:S05]  /*87d0*/  BSYNC B0 ;  /* 0x0000000000007941 */ /* 0x000fea0003800000 */
.L_x_1850:
[----:B------:R-:W-:-:S05]  /*87e0*/  IMAD R3, R2, R7, RZ ;  /* 0x0000000702037224 */ /* 0x000fca00078e02ff */
[----:B------:R-:W-:-:S07]  /*87f0*/  VIMNMX R0, R0, R3, !PT ;  /* 0x0000000300007248 */ /* 0x000fce0007fe0100 */
.L_x_1849:
[----:B------:R-:W-:Y:S02]  /*8800*/  SHF.R.S32.HI R3, RZ, 0x1f, R0 ;  /* 0x0000001fff037819 */ /* 0x000fe40000011400 */
[----:B------:R-:W-:Y:S02]  /*8810*/  CS2R R150, SRZ ;  /* 0x0000000000967805 */ /* 0x000fe4000001ff00 */
[----:B------:R-:W-:Y:S02]  /*8820*/  PLOP3.LUT P0, PT, PT, PT, PT, 0x80, 0x0 ;  /* 0x000000000000781c */ /* 0x000fe40003f0f070 */
[----:B------:R-:W-:Y:S02]  /*8830*/  CS2R R148, SRZ ;  /* 0x0000000000947805 */ /* 0x000fe4000001ff00 */
[----:B------:R-:W-:Y:S01]  /*8840*/  LEA.HI R6, R3, R0, RZ, 0x6 ;  /* 0x0000000003067211 */ /* 0x000fe200078f30ff */
[----:B------:R-:W-:Y:S01]  /*8850*/  IMAD.MOV.U32 R0, RZ, RZ, RZ ;  /* 0x000000ffff007224 */ /* 0x000fe200078e00ff */
[----:B------:R-:W-:-:S02]  /*8860*/  CS2R R146, SRZ ;  /* 0x0000000000927805 */ /* 0x000fc4000001ff00 */
[----:B------:R-:W-:Y:S02]  /*8870*/  CS2R R144, SRZ ;  /* 0x0000000000907805 */ /* 0x000fe4000001ff00 */
[----:B------:R-:W-:Y:S02]  /*8880*/  SHF.R.S32.HI R6, RZ, 0x6, R6 ;  /* 0x00000006ff067819 */ /* 0x000fe40000011406 */
[----:B------:R-:W-:Y:S02]  /*8890*/  CS2R R142, SRZ ;  /* 0x00000000008e7805 */ /* 0x000fe4000001ff00 */
[----:B------:R-:W-:Y:S02]  /*88a0*/  CS2R R140, SRZ ;  /* 0x00000000008c7805 */ /* 0x000fe4000001ff00 */
[----:B------:R-:W-:Y:S02]  /*88b0*/  CS2R R138, SRZ ;  /* 0x00000000008a7805 */ /* 0x000fe4000001ff00 */
[----:B------:R-:W-:-:S02]  /*88c0*/  VIMNMX R14, RZ, R6, !PT ;  /* 0x00000006ff0e7248 */ /* 0x000fc40007fe0100 */
[----:B------:R-:W-:Y:S02]  /*88d0*/  CS2R R136, SRZ ;  /* 0x0000000000887805 */ /* 0x000fe4000001ff00 */
[----:B------:R-:W-:Y:S02]  /*88e0*/  CS2R R124, SRZ ;  /* 0x00000000007c7805 */ /* 0x000fe4000001ff00 */
[----:B------:R-:W-:Y:S02]  /*88f0*/  CS2R R120, SRZ ;  /* 0x0000000000787805 */ /* 0x000fe4000001ff00 */
[----:B------:R-:W-:Y:S01]  /*8900*/  ISETP.GT.AND P1, PT, R103, R14, PT ;  /* 0x0000000e6700720c */ /* 0x000fe20003f24270 */
[----:B------:R1:W-:Y:S01]  /*8910*/  STL [R1+0x4c], R14 ;  /* 0x00004c0e01007387 */ /* 0x0003e20000100800 */
[----:B------:R-:W-:Y:S02]  /*8920*/  CS2R R132, SRZ ;  /* 0x0000000000847805 */ /* 0x000fe4000001ff00 */
[----:B------:R-:W-:-:S02]  /*8930*/  CS2R R116, SRZ ;  /* 0x0000000000747805 */ /* 0x000fc4000001ff00 */
[----:B------:R-:W-:Y:S02]  /*8940*/  CS2R R112, SRZ ;  /* 0x0000000000707805 */ /* 0x000fe4000001ff00 */
[----:B------:R-:W-:Y:S01]  /*8950*/  CS2R R128, SRZ ;  /* 0x0000000000807805 */ /* 0x000fe2000001ff00 */
[----:B------:R-:W-:Y:S01]  /*8960*/  IMAD.MOV.U32 R170, RZ, RZ, RZ ;  /* 0x000000ffffaa7224 */ /* 0x000fe200078e00ff */
[----:B------:R-:W-:Y:S02]  /*8970*/  CS2R R108, SRZ ;  /* 0x00000000006c7805 */ /* 0x000fe4000001ff00 */
[----:B0-----:R-:W-:Y:S02]  /*8980*/  CS2R R104, SRZ ;  /* 0x0000000000687805 */ /* 0x001fe4000001ff00 */
        /* <DEDUP_REMOVED lines=18> */
[----:B----4-:R-:W-:Y:S02]  /*8ab0*/  CS2R R46, SRZ ;  /* 0x00000000002e7805 */ /* 0x010fe4000001ff00 */
        /* <DEDUP_REMOVED lines=28> */
[----:B------:R-:W-:Y:S02]  /*8c80*/  CS2R R28, SRZ ;  /* 0x00000000001c7805 */ /* 0x000fe4000001ff00 */
[----:B------:R-:W-:Y:S01]  /*8c90*/  CS2R R24, SRZ ;  /* 0x0000000000187805 */ /* 0x000fe2000001ff00 */
[----:B-1----:R-:W-:Y:S06]  /*8ca0*/  @!P1 BRA `(.L_x_1853) ;  /* 0x0000015000e49947 */ /* 0x002fec0003800000 */
[----:B------:R-:W2:Y:S01]  /*8cb0*/  LDL R14, [R1+0xa8] ;  /* 0x0000a800010e7983 */ /* 0x000ea20000100800 */
[----:B------:R-:W-:Y:S03]  /*8cc0*/  BSSY B6, `(.L_x_1854) ;  /* 0x000001c000067945 */ /* 0x000fe60003800000 */
[----:B--2---:R-:W0:Y:S02]  /*8cd0*/  SHFL.IDX PT, R0, R14, RZ, 0x1f ;  /* 0x00001fff0e007589 */ /* 0x004e2400000e0000 */
[----:B0-----:R-:W-:-:S04]  /*8ce0*/  LEA.HI R2, R0, R0, RZ, 0x1 ;  /* 0x0000000000027211 */ /* 0x001fc800078f08ff */
[----:B------:R-:W-:Y:S01]  /*8cf0*/  LOP3.LUT R3, R2, 0x1e, RZ, 0xc0, !PT ;  /* 0x0000001e02037812 */ /* 0x000fe200078ec0ff */
[----:B------:R-:W-:-:S03]  /*8d00*/  VIADD R2, R16, 0x10400 ;  /* 0x0001040010027836 */ /* 0x000fc60000000000 */
[----:B------:R-:W-:Y:S02]  /*8d10*/  IADD3 R3, R0, -R3, RZ ;  /* 0x8000000300037210 */ /* 0x000fe40007ffe0ff */
[----:B------:R-:W-:-:S03]  /*8d20*/  LOP3.LUT P0, RZ, R2, 0x3ff, RZ, 0xc0, !PT ;  /* 0x000003ff02ff7812 */ /* 0x000fc6000780c0ff */
[----:B------:R-:W-:Y:S01]  /*8d30*/  IMAD R3, R3, 0x2000, R2 ;  /* 0x0000200003037824 */ /* 0x000fe200078e0202 */
[----:B------:R-:W-:-:S04]  /*8d40*/  P2R R24, PR, RZ, 0x1 ;  /* 0x00000001ff187803 */ /* 0x000fc80000000000 */
[----:B------:R-:W-:-:S04]  /*8d50*/  SHF.R.U32.HI R2, RZ, 0x4, R3 ;  /* 0x00000004ff027819 */ /* 0x000fc80000011603 */
[----:B------:R-:W-:Y:S01]  /*8d60*/  LOP3.LUT R2, R2, 0x3fff, RZ, 0xc0, !PT ;  /* 0x00003fff02027812 */ /* 0x000fe200078ec0ff */
[----:B------:R-:W-:Y:S06]  /*8d70*/  @!P0 BRA `(.L_x_1855) ;  /* 0x0000000000408947 */ /* 0x000fec0003800000 */
        /* <DEDUP_REMOVED lines=16> */
.L_x_1855:
[----:B------:R-:W-:Y:S05]  /*8e80*/  BSYNC B6 ;  /* 0x0000000000067941 */ /* 0x000fea0003800000 */
.L_x_1854:
[----:B------:R-:W-:Y:S02]  /*8e90*/  ULDC UR4, c[0x0][0x3f4] ;  /* 0x0000fd0000047ab9 */ /* 0x000fe40000000800 */
[----:B------:R-:W-:-:S13]  /*8ea0*/  ISETP.LT.AND P0, PT, RZ, UR4, PT ;  /* 0x00000004ff007c0c */ /* 0x000fda000bf01270 */
[----:B------:R-:W-:Y:S05]  /*8eb0*/  @P0 BRA `(.L_x_1856) ;  /* 0x0000000000400947 */ /* 0x000fea0003800000 */
[----:B------:R-:W2:Y:S02]  /*8ec0*/  LDL R20, [R1+0x64] ;  /* 0x0000640001147983 */ /* 0x000ea40000100800 */
[----:B--2---:R-:W-:-:S04]  /*8ed0*/  LEA.HI R0, R20, R20, RZ, 0x1 ;  /* 0x0000001414007211 */ /* 0x004fc800078f08ff */
[----:B------:R-:W-:-:S05]  /*8ee0*/  LOP3.LUT R0, R0, 0xfffffffe, RZ, 0xc0, !PT ;  /* 0xfffffffe00007812 */ /* 0x000fca00078ec0ff */
[----:B------:R-:W-:-:S05]  /*8ef0*/  IMAD.IADD R0, R20, 0x1, -R0 ;  /* 0x0000000114007824 */ /* 0x000fca00078e0a00 */
[----:B------:R-:W-:-:S04]  /*8f00*/  SHF.L.U32 R3, R0, 0x1f, RZ ;  /* 0x0000001f00037819 */ /* 0x000fc800000006ff */
[----:B------:R0:W1:Y:S03]  /*8f10*/  SYNCS.PHASECHK.TRANS64.TRYWAIT P0, [R16+URZ+0x30800], R3 ;  /* 0x03080003100075a7 */ /* 0x000066000800017f */
[----:B-1----:R-:W-:Y:S05]  /*8f20*/  @!P0 NANOSLEEP.SYNCS 0x989680 ;  /* 0x009896800000895d */ /* 0x002fea0003900000 */
[----:B------:R-:W1:Y:S01]  /*8f30*/  @!P0 SYNCS.PHASECHK.TRANS64 P0, [R16+URZ+0x30800], R3 ;  /* 0x03080003100085a7 */ /* 0x000e62000800007f */
[----:B------:R-:W-:Y:S04]  /*8f40*/  BSSY B0, `(.L_x_1857) ;  /* 0x0000006000007945 */ /* 0x000fe80003800000 */
[----:B-1----:R-:W-:Y:S05]  /*8f50*/  @P0 BRA `(.L_x_1858) ;  /* 0x0000000000100947 */ /* 0x002fea0003800000 */
.L_x_1859:
[----:B-1----:R1:W2:Y:S02]  /*8f60*/  SYNCS.PHASECHK.TRANS64.TRYWAIT P0, [R16+URZ+0x30800], R3 ;  /* 0x03080003100075a7 */ /* 0x0022a4000800017f */
[----:B--2---:R-:W-:Y:S05]  /*8f70*/  @!P0 NANOSLEEP.SYNCS 0x989680 ;  /* 0x009896800000895d */ /* 0x004fea0003900000 */
[----:B------:R-:W2:Y:S02]  /*8f80*/  @!P0 SYNCS.PHASECHK.TRANS64 P0, [R16+URZ+0x30800], R3 ;  /* 0x03080003100085a7 */ /* 0x000ea4000800007f */
[----:B--2---:R-:W-:Y:S05]  /*8f90*/  @!P0 BRA `(.L_x_1859) ;  /* 0xfffffffc00f08947 */ /* 0x004fea000383ffff */
.L_x_1858:
[----:B------:R-:W-:Y:S05]  /*8fa0*/  BSYNC B0 ;  /* 0x0000000000007941 */ /* 0x000fea0003800000 */
.L_x_1857:
[----:B------:R-:W-:Y:S05]  /*8fb0*/  BRA `(.L_x_1860) ;  /* 0x0000009000fc7947 */ /* 0x000fea0003800000 */
.L_x_1856:
[----:B------:R-:W-:Y:S01]  /*8fc0*/  ISETP.NE.AND P0, PT, R24, RZ, PT ;  /* 0x000000ff1800720c */ /* 0x000fe20003f05270 */
[----:B------:R-:W-:Y:S01]  /*8fd0*/  ULDC.64 UR4, c[0x0][0x3f8] ;  /* 0x0000fe0000047ab9 */ /* 0x000fe20000000a00 */
[----:B-----5:R-:W-:Y:S01]  /*8fe0*/  SHF.R.S32.HI R0, RZ, 0x1f, R23 ;  /* 0x0000001fff007819 */ /* 0x020fe20000011417 */
[----:B------:R-:W-:Y:S01]  /*8ff0*/  ULDC.64 UR6, c[0x0][0x408] ;  /* 0x0001020000067ab9 */ /* 0x000fe20000000a00 */
[----:B------:R-:W-:Y:S01]  /*9000*/  IMAD.WIDE.U32 R24, R23, UR4, RZ ;  /* 0x0000000417187c25 */ /* 0x000fe2000f8e00ff */
[----:B------:R-:W-:Y:S03]  /*9010*/  BSSY B6, `(.L_x_1861) ;  /* 0x0000019000067945 */ /* 0x000fe60003800000 */
[C---:B------:R-:W-:Y:S02]  /*9020*/  IMAD R4, R0.reuse, UR4, RZ ;  /* 0x0000000400047c24 */ /* 0x040fe4000f8e02ff */
[----:B------:R-:W-:-:S02]  /*9030*/  IMAD R0, R0, UR6, RZ ;  /* 0x0000000600007c24 */ /* 0x000fc4000f8e02ff */
[C---:B------:R-:W-:Y:S02]  /*9040*/  IMAD R3, R23.reuse, UR5, R4 ;  /* 0x0000000517037c24 */ /* 0x040fe4000f8e0204 */
[C---:B------:R-:W-:Y:S02]  /*9050*/  IMAD R29, R23.reuse, UR7, R0 ;  /* 0x00000007171d7c24 */ /* 0x040fe4000f8e0200 */
[----:B------:R-:W-:Y:S01]  /*9060*/  IMAD.WIDE.U32 R26, R23, UR6, RZ ;  /* 0x00000006171a7c25 */ /* 0x000fe2000f8e00ff */
[----:B------:R-:W-:-:S03]  /*9070*/  IADD3 R23, R3, R25, RZ ;  /* 0x0000001903177210 */ /* 0x000fc60007ffe0ff */
[----:B------:R-:W-:Y:S01]  /*9080*/  IMAD.IADD R29, R29, 0x1, R27 ;  /* 0x000000011d1d7824 */ /* 0x000fe200078e021b */
        /* <DEDUP_REMOVED lines=17> */
.L_x_1862:
[----:B------:R-:W-:Y:S05]  /*91a0*/  BSYNC B6 ;  /* 0x0000000000067941 */ /* 0x000fea0003800000 */
.L_x_1861:
[----:B------:R-:W2:Y:S01]  /*91b0*/  LDL R114, [R1+0x2c] ;  /* 0x00002c0001727983 */ /* 0x000ea20000100800 */
[----:B------:R-:W-:-:S03]  /*91c0*/  ULDC.U8 UR4, c[0x0][0x410] ;  /* 0x0001040000047ab9 */ /* 0x000fc60000000000 */
[----:B------:R-:W3:Y:S01]  /*91d0*/  LDL R20, [R1+0x54] ;  /* 0x0000540001147983 */ /* 0x000ee20000100800 */
[----:B------:R-:W-:Y:S01]  /*91e0*/  ISETP.NE.AND P0, PT, RZ, UR4, PT ;  /* 0x00000004ff007c0c */ /* 0x000fe2000bf05270 */
[----:B------:R-:W-:Y:S01]  /*91f0*/  BSSY B0, `(.L_x_1863) ;  /* 0x0000913000007945 */ /* 0x000fe20003800000 */
[----:B--2---:R-:W-:-:S05]  /*9200*/  IMAD.IADD R10, R218, 0x1, R114 ;  /* 0x00000001da0a7824 */ /* 0x004fca00078e0272 */
[----:B---3--:R-:W-:-:S06]  /*9210*/  LEA R3, R20, R10, 0x5 ;  /* 0x0000000a14037211 */ /* 0x008fcc00078e28ff */
[----:B------:R-:W-:Y:S05]  /*9220*/  @!P0 BRA `(.L_x_1864) ;  /* 0x0000004400e48947 */ /* 0x000fea0003800000 */
[----:B------:R-:W0:Y:S01]  /*9230*/  LDC R93, c[0x0][0x448] ;  /* 0x00011200ff5d7b82 */ /* 0x000e220000000800 */
[----:B------:R-:W-:Y:S01]  /*9240*/  ULDC.64 UR4, c[0x0][0x3f8] ;  /* 0x0000fe0000047ab9 */ /* 0x000fe20000000a00 */
[----:B------:R-:W-:Y:S01]  /*9250*/  ULDC.64 UR6, c[0x0][0x408] ;  /* 0x0001020000067ab9 */ /* 0x000fe20000000a00 */
[----:B------:R-:W-:Y:S01]  /*9260*/  IMAD.MOV.U32 R6, RZ, RZ, R24 ;  /* 0x000000ffff067224 */ /* 0x000fe200078e0018 */
[----:B------:R-:W-:Y:S01]  /*9270*/  SHF.R.S32.HI R79, RZ, 0x1f, R234 ;  /* 0x0000001fff4f7819 */ /* 0x000fe200000114ea */
[----:B------:R-:W-:Y:S02]  /*9280*/  IMAD.MOV.U32 R7, RZ, RZ, R23 ;  /* 0x000000ffff077224 */ /* 0x000fe400078e0017 */
[----:B------:R-:W-:Y:S01]  /*9290*/  IMAD.MOV.U32 R4, RZ, RZ, R26 ;  /* 0x000000ffff047224 */ /* 0x000fe200078e001a */
[----:B0-----:R-:W-:-:S13]  /*92a0*/  ISETP.NE.AND P0, PT, R93, 0x1, PT ;  /* 0x000000015d00780c */ /* 0x001fda0003f05270 */
[----:B------:R-:W0:Y:S08]  /*92b0*/  @P0 LDC R0, c[0x0][0x44c] ;  /* 0x00011300ff000b82 */ /* 0x000e300000000800 */
[----:B------:R-:W1:Y:S01]  /*92c0*/  @P0 LDC R5, c[0x0][0x450] ;  /* 0x00011400ff050b82 */ /* 0x000e620000000800 */
[----:B0-----:R-:W-:-:S05]  /*92d0*/  @P0 IMAD.HI.U32 R0, R3, R0, RZ ;  /* 0x0000000003000227 */ /* 0x001fca00078e00ff */
[----:B-1----:R-:W-:Y:S01]  /*92e0*/  @P0 SHF.R.U32.HI R3, RZ, R5, R0 ;  /* 0x00000005ff030219 */ /* 0x002fe20000011600 */
[----:B------:R-:W-:-:S03]  /*92f0*/  IMAD.MOV.U32 R5, RZ, RZ, R29 ;  /* 0x000000ffff057224 */ /* 0x000fc600078e001d */
[----:B------:R-:W-:Y:S01]  /*9300*/  SHF.R.S32.HI R0, RZ, 0x1f, R3 ;  /* 0x0000001fff007819 */ /* 0x000fe20000011403 */
[----:B------:R-:W-:-:S04]  /*9310*/  IMAD.WIDE.U32 R6, R3, UR4, R6 ;  /* 0x0000000403067c25 */ /* 0x000fc8000f8e0006 */
[C---:B------:R-:W-:Y:S02]  /*9320*/  IMAD R8, R0.reuse, UR4, RZ ;  /* 0x0000000400087c24 */ /* 0x040fe4000f8e02ff */
[----:B------:R-:W-:Y:S02]  /*9330*/  IMAD R0, R0, UR6, RZ ;  /* 0x0000000600007c24 */ /* 0x000fe4000f8e02ff */
[C---:B------:R-:W-:Y:S01]  /*9340*/  IMAD R9, R3.reuse, UR5, R8 ;  /* 0x0000000503097c24 */ /* 0x040fe2000f8e0208 */
[----:B------:R-:W-:Y:S01]  /*9350*/  ULDC.64 UR4, c[0x0][0x3e8] ;  /* 0x0000fa0000047ab9 */ /* 0x000fe20000000a00 */
[----:B------:R-:W-:-:S04]  /*9360*/  IMAD.WIDE.U32 R4, R3, UR6, R4 ;  /* 0x0000000603047c25 */ /* 0x000fc8000f8e0004 */
[----:B------:R-:W-:Y:S01]  /*9370*/  IMAD R11, R3, UR7, R0 ;  /* 0x00000007030b7c24 */ /* 0x000fe2000f8e0200 */
[----:B------:R-:W-:Y:S01]  /*9380*/  ULDC.64 UR6, c[0x0][0x400] ;  /* 0x0001000000067ab9 */ /* 0x000fe20000000a00 */
[----:B------:R-:W-:Y:S01]  /*9390*/  IMAD.IADD R9, R7, 0x1, R9 ;  /* 0x0000000107097824 */ /* 0x000fe200078e0209 */
[----:B------:R-:W-:Y:S01]  /*93a0*/  LEA R3, P0, R6, UR4, 0x1 ;  /* 0x0000000406037c11 */ /* 0x000fe2000f8008ff */
[----:B------:R-:W-:Y:S01]  /*93b0*/  UMOV UR4, 0xffffffff ;  /* 0xffffffff00047882 */ /* 0x000fe20000000000 */
[----:B------:R-:W-:Y:S02]  /*93c0*/  LEA R0, P1, R4, UR6, 0x1 ;  /* 0x0000000604007c11 */ /* 0x000fe4000f8208ff */
[----:B------:R-:W-:Y:S02]  /*93d0*/  IADD3 R7, R5, R11, RZ ;  /* 0x0000000b05077210 */ /* 0x000fe40007ffe0ff */
[----:B------:R-:W-:Y:S02]  /*93e0*/  LEA.HI.X R6, R6, UR5, R9, 0x1, P0 ;  /* 0x0000000506067c11 */ /* 0x000fe400080f0c09 */
[----:B------:R-:W-:Y:S01]  /*93f0*/  LEA.HI.X R7, R4, UR7, R7, 0x1, P1 ;  /* 0x0000000704077c11 */ /* 0x000fe200088f0c07 */
[----:B------:R-:W-:Y:S06]  /*9400*/  BRA.DIV UR4, `(.L_x_1865) ;  /* 0x0000020e04e07947 */ /* 0x000fec000b800000 */
[----:B------:R0:W1:Y:S04]  /*9410*/  SHFL.IDX PT, R5, R6, RZ, 0x181f ;  /* 0x00181fff06057589 */ /* 0x00006800000e0000 */
[----:B------:R0:W2:Y:S04]  /*9420*/  SHFL.IDX PT, R4, R3, RZ, 0x181f ;  /* 0x00181fff03047589 */ /* 0x0000a800000e0000 */
[----:B------:R0:W3:Y:S04]  /*9430*/  SHFL.IDX PT, R9, R7, RZ, 0x181f ;  /* 0x00181fff07097589 */ /* 0x0000e800000e0000 */
[----:B------:R0:W4:Y:S02]  /*9440*/  SHFL.IDX PT, R14, R0, RZ, 0x181f ;  /* 0x00181fff000e7589 */ /* 0x00012400000e0000 */
.L_x_2246:
[----:B------:R-:W-:Y:S01]  /*9450*/  IMAD R93, R220, R93, RZ ;  /* 0x0000005ddc5d7224 */ /* 0x000fe200078e02ff */
        /* <DEDUP_REMOVED lines=9> */
[----:B------:R-:W-:-:S03]  /*94f0*/  CS2R R74, SRZ ;  /* 0x00000000004a7805 */ /* 0x000fc6000001ff00 */
[----:B------:R-:W-:Y:S05]  /*9500*/  @P0 BRA `(.L_x_1867) ;  /* 0x0000000000b00947 */ /* 0x000fea0003800000 */
[----:B------:R-:W3:Y:S01]  /*9510*/  LDL R8, [R1+0x78] ;  /* 0x0000780001087983 */ /* 0x000ee20000100800 */
[----:B------:R-:W-:-:S03]  /*9520*/  ULDC UR4, c[0x0][0x3f4] ;  /* 0x0000fd0000047ab9 */ /* 0x000fc60000000800 */
[----:B------:R-:W3:Y:S01]  /*9530*/  LDL R11, [R1+0x74] ;  /* 0x00007400010b7983 */ /* 0x000ee20000100800 */
[----:B------:R-:W-:Y:S02]  /*9540*/  ISETP.GE.AND P2, PT, R234, UR4, PT ;  /* 0x00000004ea007c0c */ /* 0x000fe4000bf46270 */
[----:B------:R-:W-:Y:S02]  /*9550*/  CS2R R76, SRZ ;  /* 0x00000000004c7805 */ /* 0x000fe4000001ff00 */
[----:B------:R-:W-:Y:S02]  /*9560*/  ISETP.GE.AND P1, PT, R235, UR4, PT ;  /* 0x00000004eb007c0c */ /* 0x000fe4000bf26270 */
[----:B------:R-:W-:Y:S02]  /*9570*/  CS2R R74, SRZ ;  /* 0x00000000004a7805 */ /* 0x000fe4000001ff00 */
[----:B------:R-:W-:Y:S02]  /*9580*/  ISETP.GE.AND P0, PT, R237, UR4, PT ;  /* 0x00000004ed007c0c */ /* 0x000fe4000bf06270 */
[----:B------:R-:W-:-:S03]  /*9590*/  ISETP.GE.AND P3, PT, R200, UR4, PT ;  /* 0x00000004c8007c0c */ /* 0x000fc6000bf66270 */
[C---:B------:R-:W-:Y:S01]  /*95a0*/  @!P2 IMAD.SHL.U32 R27, R234.reuse, 0x2, RZ ;  /* 0x00000002ea1ba824 */ /* 0x040fe200078e00ff */
[----:B------:R-:W-:-:S03]  /*95b0*/  @!P2 SHF.L.U64.HI R34, R234, 0x1, R79 ;  /* 0x00000001ea22a819 */ /* 0x000fc6000001024f */
[----:B------:R-:W-:-:S04]  /*95c0*/  @!P1 IMAD.SHL.U32 R31, R235, 0x2, RZ ;  /* 0x00000002eb1f9824 */ /* 0x000fc800078e00ff */
[----:B------:R-:W-:Y:S01]  /*95d0*/  @!P0 IMAD.SHL.U32 R15, R237, 0x2, RZ ;  /* 0x00000002ed0f8824 */ /* 0x000fe200078e00ff */
[----:B--2---:R-:W-:Y:S01]  /*95e0*/  @!P2 IADD3 R24, P4, R4, R27, RZ ;  /* 0x0000001b0418a210 */ /* 0x004fe20007f9e0ff */
[----:B-1----:R-:W-:Y:S01]  /*95f0*/  @!P3 IMAD.WIDE R12, R200, 0x2, R4 ;  /* 0x00000002c80cb825 */ /* 0x002fe200078e0204 */
[----:B------:R-:W-:Y:S02]  /*9600*/  @!P1 IADD3 R28, P5, R4, R31, RZ ;  /* 0x0000001f041c9210 */ /* 0x000fe40007fbe0ff */
[C---:B----4-:R-:W-:Y:S01]  /*9610*/  @!P2 IADD3 R26, P6, R14.reuse, R27, RZ ;  /* 0x0000001b0e1aa210 */ /* 0x050fe20007fde0ff */
[----:B------:R-:W-:Y:S01]  /*9620*/  @!P2 IMAD.X R25, R5, 0x1, R34, P4 ;  /* 0x000000010519a824 */ /* 0x000fe200020e0622 */
[----:B------:R-:W-:Y:S02]  /*9630*/  @!P1 IADD3 R30, P4, R14, R31, RZ ;  /* 0x0000001f0e1e9210 */ /* 0x000fe40007f9e0ff */
[----:B------:R-:W-:Y:S02]  /*9640*/  CS2R R72, SRZ ;  /* 0x0000000000487805 */ /* 0x000fe4000001ff00 */
[----:B---3--:R-:W-:-:S02]  /*9650*/  @!P2 IADD3.X R27, R9, R34, RZ, P6, !PT ;  /* 0x00000022091ba210 */ /* 0x008fc400037fe4ff */
[----:B------:R-:W-:Y:S02]  /*9660*/  CS2R R70, SRZ ;  /* 0x0000000000467805 */ /* 0x000fe4000001ff00 */
[----:B------:R-:W-:Y:S02]  /*9670*/  @!P0 IADD3 R4, P6, R4, R15, RZ ;  /* 0x0000000f04048210 */ /* 0x000fe40007fde0ff */
[----:B------:R-:W-:Y:S02]  /*9680*/  CS2R R68, SRZ ;  /* 0x0000000000447805 */ /* 0x000fe4000001ff00 */
[----:B------:R-:W-:Y:S02]  /*9690*/  CS2R R66, SRZ ;  /* 0x0000000000427805 */ /* 0x000fe4000001ff00 */
[----:B------:R-:W-:Y:S02]  /*96a0*/  CS2R R60, SRZ ;  /* 0x00000000003c7805 */ /* 0x000fe4000001ff00 */
[----:B------:R-:W-:Y:S01]  /*96b0*/  CS2R R58, SRZ ;  /* 0x00000000003a7805 */ /* 0x000fe2000001ff00 */
[----:B------:R1:W5:Y:S04]  /*96c0*/  @!P3 LD.E.64 R76, desc[UR60][R12.64] ;  /* 0x0000003c0c4cb980 */ /* 0x000368000c101b00 */
[----:B------:R1:W5:Y:S04]  /*96d0*/  @!P2 LD.E.64 R72, desc[UR60][R24.64] ;  /* 0x0000003c1848a980 */ /* 0x000368000c101b00 */
[----:B------:R1:W5:Y:S01]  /*96e0*/  @!P2 LD.E.64 R70, desc[UR60][R26.64] ;  /* 0x0000003c1a46a980 */ /* 0x000362000c101b00 */
[----:B------:R-:W-:Y:S01]  /*96f0*/  @!P1 SHF.L.U64.HI R32, R235, 0x1, R8 ;  /* 0x00000001eb209819 */ /* 0x000fe20000010208 */
[----:B------:R-:W-:-:S04]  /*9700*/  @!P3 IMAD.MOV.U32 R8, RZ, RZ, R14 ;  /* 0x000000ffff08b224 */ /* 0x000fc800078e000e */
[----:B------:R-:W-:Y:S01]  /*9710*/  @!P3 IMAD.WIDE R20, R200, 0x2, R8 ;  /* 0x00000002c814b825 */ /* 0x000fe200078e0208 */
[----:B------:R-:W-:-:S03]  /*9720*/  @!P0 SHF.L.U64.HI R8, R237, 0x1, R11 ;  /* 0x00000001ed088819 */ /* 0x000fc6000001020b */
[--C-:B------:R-:W-:Y:S01]  /*9730*/  @!P1 IMAD.X R29, R5, 0x1, R32.reuse, P5 ;  /* 0x00000001051d9824 */ /* 0x100fe200028e0620 */
[----:B------:R-:W-:Y:S01]  /*9740*/  @!P0 IADD3 R14, P5, R14, R15, RZ ;  /* 0x0000000f0e0e8210 */ /* 0x000fe20007fbe0ff */
[----:B------:R-:W-:Y:S01]  /*9750*/  @!P1 IMAD.X R31, R9, 0x1, R32, P4 ;  /* 0x00000001091f9824 */ /* 0x000fe200020e0620 */
[----:B------:R1:W5:Y:S01]  /*9760*/  @!P3 LD.E.64 R74, desc[UR60][R20.64] ;  /* 0x0000003c144ab980 */ /* 0x000362000c101b00 */
[--C-:B------:R-:W-:Y:S02]  /*9770*/  @!P0 IMAD.X R5, R5, 0x1, R8.reuse, P6 ;  /* 0x0000000105058824 */ /* 0x100fe400030e0608 */
[----:B------:R-:W-:Y:S01]  /*9780*/  @!P0 IMAD.X R15, R9, 0x1, R8, P5 ;  /* 0x00000001090f8824 */ /* 0x000fe200028e0608 */
[----:B------:R1:W5:Y:S04]  /*9790*/  @!P1 LD.E.64 R68, desc[UR60][R28.64] ;  /* 0x0000003c1c449980 */ /* 0x000368000c101b00 */
[----:B------:R1:W5:Y:S04]  /*97a0*/  @!P1 LD.E.64 R66, desc[UR60][R30.64] ;  /* 0x0000003c1e429980 */ /* 0x000368000c101b00 */
[----:B------:R1:W5:Y:S04]  /*97b0*/  @!P0 LD.E.64 R60, desc[UR60][R4.64] ;  /* 0x0000003c043c8980 */ /* 0x000368000c101b00 */
[----:B------:R1:W5:Y:S02]  /*97c0*/  @!P0 LD.E.64 R58, desc[UR60][R14.64] ;  /* 0x0000003c0e3a8980 */ /* 0x000364000c101b00 */
.L_x_1867:
[----:B------:R-:W-:Y:S05]  /*97d0*/  BSYNC B1 ;  /* 0x0000000000017941 */ /* 0x000fea0003800000 */
.L_x_1866:
[----:B-12--5:R-:W-:Y:S01]  /*97e0*/  IMAD.MOV.U32 R4, RZ, RZ, R60 ;  /* 0x000000ffff047224 */ /* 0x026fe200078e003c */
[----:B------:R-:W-:Y:S01]  /*97f0*/  MOV R5, R61 ;  /* 0x0000003d00057202 */ /* 0x000fe20000000f00 */
[----:B------:R-:W-:Y:S01]  /*9800*/  IMAD.MOV.U32 R8, RZ, RZ, R68 ;  /* 0x000000ffff087224 */ /* 0x000fe200078e0044 */
[----:B------:R-:W-:Y:S01]  /*9810*/  UMOV UR4, 0xffffffff ;  /* 0xffffffff00047882 */ /* 0x000fe20000000000 */
[----:B---3--:R-:W-:Y:S01]  /*9820*/  IMAD.MOV.U32 R9, RZ, RZ, R69 ;  /* 0x000000ffff097224 */ /* 0x008fe200078e0045 */
[----:B------:R-:W-:Y:S01]  /*9830*/  PRMT R104, R4, 0x5410, R5 ;  /* 0x0000541004687816 */ /* 0x000fe20000000005 */
[----:B------:R-:W-:Y:S01]  /*9840*/  IMAD.MOV.U32 R4, RZ, RZ, R72 ;  /* 0x000000ffff047224 */ /* 0x000fe200078e0048 */
[----:B------:R-:W-:Y:S01]  /*9850*/  CS2R R46, SRZ ;  /* 0x00000000002e7805 */ /* 0x000fe2000001ff00 */
[----:B------:R-:W-:Y:S01]  /*9860*/  IMAD.MOV.U32 R5, RZ, RZ, R73 ;  /* 0x000000ffff057224 */ /* 0x000fe200078e0049 */
        /* <DEDUP_REMOVED lines=16> */
[----:B------:R-:W-:-:S03]  /*9970*/  IMAD.MOV.U32 R9, RZ, RZ, R75 ;  /* 0x000000ffff097224 */ /* 0x000fc600078e004b */
[----:B------:R-:W-:Y:S02]  /*9980*/  PRMT R112, R8, 0x7610, R112 ;  /* 0x0000761008707816 */ /* 0x000fe40000000070 */
[----:B------:R-:W-:Y:S01]  /*9990*/  PRMT R111, R111, 0x5410, R9 ;  /* 0x000054106f6f7816 */ /* 0x000fe20000000009 */
[----:B------:R-:W-:Y:S06]  /*99a0*/  BRA.DIV UR4, `(.L_x_1868) ;  /* 0x0000020a04e87947 */ /* 0x000fec000b800000 */
[----:B------:R1:W2:Y:S04]  /*99b0*/  SHFL.IDX PT, R5, R6, 0x1, 0x181f ;  /* 0x00381f0006057f89 */ /* 0x0002a800000e0000 */
[----:B------:R1:W3:Y:S04]  /*99c0*/  SHFL.IDX PT, R4, R3, 0x1, 0x181f ;  /* 0x00381f0003047f89 */ /* 0x0002e800000e0000 */
[----:B------:R1:W0:Y:S04]  /*99d0*/  SHFL.IDX PT, R9, R7, 0x1, 0x181f ;  /* 0x00381f0007097f89 */ /* 0x00022800000e0000 */
[----:B----4-:R1:W4:Y:S02]  /*99e0*/  SHFL.IDX PT, R14, R0, 0x1, 0x181f ;  /* 0x00381f00000e7f89 */ /* 0x01032400000e0000 */
.L_x_2252:
[----:B------:R-:W-:Y:S01]  /*99f0*/  VIADD R8, R10, 0x20 ;  /* 0x000000200a087836 */ /* 0x000fe20000000000 */
        /* <DEDUP_REMOVED lines=8> */
[----:B------:R-:W-:-:S05]  /*9a80*/  CS2R R64, SRZ ;  /* 0x0000000000407805 */ /* 0x000fca000001ff00 */
[----:B------:R-:W-:Y:S05]  /*9a90*/  @P0 BRA `(.L_x_1870) ;  /* 0x0000000000b00947 */ /* 0x000fea0003800000 */
[----:B------:R-:W2:Y:S01]  /*9aa0*/  LDL R12, [R1+0x78] ;  /* 0x00007800010c7983 */ /* 0x000ea20000100800 */
[----:B------:R-:W-:-:S03]  /*9ab0*/  ULDC UR4, c[0x0][0x3f4] ;  /* 0x0000fd0000047ab9 */ /* 0x000fc60000000800 */
[----:B------:R-:W2:Y:S01]  /*9ac0*/  LDL R11, [R1+0x74] ;  /* 0x00007400010b7983 */ /* 0x000ea20000100800 */
        /* <DEDUP_REMOVED lines=9> */
[----:B----4-:R-:W-:Y:S01]  /*9b60*/  @!P3 IMAD.MOV.U32 R8, RZ, RZ, R14 ;  /* 0x000000ffff08b224 */ /* 0x010fe200078e000e */
[----:B---3--:R-:W-:Y:S01]  /*9b70*/  @!P2 IADD3 R26, P4, R4, R25, RZ ;  /* 0x00000019041aa210 */ /* 0x008fe20007f9e0ff */
[----:B--2---:R-:W-:Y:S01]  /*9b80*/  @!P3 IMAD.WIDE R28, R200, 0x2, R4 ;  /* 0x00000002c81cb825 */ /* 0x004fe200078e0204 */
[----:B------:R-:W-:Y:S02]  /*9b90*/  @!P1 IADD3 R20, P5, R4, R13, RZ ;  /* 0x0000000d04149210 */ /* 0x000fe40007fbe0ff */
[----:B------:R-:W-:Y:S01]  /*9ba0*/  @!P2 IADD3 R24, P6, R14, R25, RZ ;  /* 0x000000190e18a210 */ /* 0x000fe20007fde0ff */
[----:B------:R-:W-:Y:S01]  /*9bb0*/  @!P2 IMAD.X R27, R5, 0x1, R32, P4 ;  /* 0x00000001051ba824 */ /* 0x000fe200020e0620 */
[----:B------:R-:W-:Y:S01]  /*9bc0*/  @!P0 SHF.L.U32 R15, R237, 0x1, RZ ;  /* 0x00000001ed0f8819 */ /* 0x000fe200000006ff */
[----:B0-----:R-:W-:Y:S01]  /*9bd0*/  @!P3 IMAD.WIDE R30, R200, 0x2, R8 ;  /* 0x00000002c81eb825 */ /* 0x001fe200078e0208 */
[----:B------:R-:W-:Y:S02]  /*9be0*/  CS2R R54, SRZ ;  /* 0x0000000000367805 */ /* 0x000fe4000001ff00 */
[----:B------:R-:W-:-:S02]  /*9bf0*/  CS2R R56, SRZ ;  /* 0x0000000000387805 */ /* 0x000fc4000001ff00 */
[----:B------:R-:W-:Y:S01]  /*9c00*/  CS2R R50, SRZ ;  /* 0x0000000000327805 */ /* 0x000fe2000001ff00 */
[----:B------:R-:W-:Y:S01]  /*9c10*/  @!P2 IMAD.X R25, R9, 0x1, R32, P6 ;  /* 0x000000010919a824 */ /* 0x000fe200030e0620 */
[----:B------:R-:W-:Y:S02]  /*9c20*/  @!P0 IADD3 R4, P6, R4, R15, RZ ;  /* 0x0000000f04048210 */ /* 0x000fe40007fde0ff */
[----:B------:R-:W-:Y:S02]  /*9c30*/  CS2R R52, SRZ ;  /* 0x0000000000347805 */ /* 0x000fe4000001ff00 */
[----:B------:R-:W-:Y:S02]  /*9c40*/  CS2R R46, SRZ ;  /* 0x00000000002e7805 */ /* 0x000fe4000001ff00 */
[----:B------:R-:W-:Y:S01]  /*9c50*/  CS2R R48, SRZ ;  /* 0x0000000000307805 */ /* 0x000fe2000001ff00 */
[----:B------:R0:W5:Y:S04]  /*9c60*/  @!P3 LD.E.64 R62, desc[UR60][R28.64] ;  /* 0x0000003c1c3eb980 */ /* 0x000168000c101b00 */
[----:B------:R0:W5:Y:S04]  /*9c70*/  @!P3 LD.E.64 R64, desc[UR60][R30.64] ;  /* 0x0000003c1e40b980 */ /* 0x000168000c101b00 */
[----:B------:R0:W5:Y:S04]  /*9c80*/  @!P2 LD.E.64 R54, desc[UR60][R26.64] ;  /* 0x0000003c1a36a980 */ /* 0x000168000c101b00 */
[----:B------:R0:W5:Y:S01]  /*9c90*/  @!P2 LD.E.64 R56, desc[UR60][R24.64] ;  /* 0x0000003c1838a980 */ /* 0x000162000c101b00 */
[----:B------:R-:W-:-:S02]  /*9ca0*/  @!P1 SHF.L.U64.HI R34, R235, 0x1, R12 ;  /* 0x00000001eb229819 */ /* 0x000fc4000001020c */
[C---:B------:R-:W-:Y:S02]  /*9cb0*/  @!P1 IADD3 R12, P4, R14.reuse, R13, RZ ;  /* 0x0000000d0e0c9210 */ /* 0x040fe40007f9e0ff */
[----:B------:R-:W-:Y:S01]  /*9cc0*/  @!P0 SHF.L.U64.HI R8, R237, 0x1, R11 ;  /* 0x00000001ed088819 */ /* 0x000fe2000001020b */
[--C-:B------:R-:W-:Y:S01]  /*9cd0*/  @!P1 IMAD.X R21, R5, 0x1, R34.reuse, P5 ;  /* 0x0000000105159824 */ /* 0x100fe200028e0622 */
[----:B------:R-:W-:Y:S01]  /*9ce0*/  @!P0 IADD3 R14, P5, R14, R15, RZ ;  /* 0x0000000f0e0e8210 */ /* 0x000fe20007fbe0ff */
[----:B------:R-:W-:Y:S01]  /*9cf0*/  @!P1 IMAD.X R13, R9, 0x1, R34, P4 ;  /* 0x00000001090d9824 */ /* 0x000fe200020e0622 */
[----:B------:R-:W-:Y:S02]  /*9d00*/  @!P0 IADD3.X R5, R5, R8, RZ, P6, !PT ;  /* 0x0000000805058210 */ /* 0x000fe400037fe4ff */
[----:B------:R0:W5:Y:S01]  /*9d10*/  @!P1 LD.E.64 R50, desc[UR60][R20.64] ;  /* 0x0000003c14329980 */ /* 0x000162000c101b00 */
[----:B------:R-:W-:-:S03]  /*9d20*/  @!P0 IMAD.X R15, R9, 0x1, R8, P5 ;  /* 0x00000001090f8824 */ /* 0x000fc600028e0608 */
[----:B------:R0:W5:Y:S04]  /*9d30*/  @!P1 LD.E.64 R52, desc[UR60][R12.64] ;  /* 0x0000003c0c349980 */ /* 0x000168000c101b00 */
[----:B------:R0:W5:Y:S04]  /*9d40*/  @!P0 LD.E.64 R46, desc[UR60][R4.64] ;  /* 0x0000003c042e8980 */ /* 0x000168000c101b00 */
[----:B------:R0:W5:Y:S02]  /*9d50*/  @!P0 LD.E.64 R48, desc[UR60][R14.64] ;  /* 0x0000003c0e308980 */ /* 0x000164000c101b00 */
.L_x_1870:
[----:B------:R-:W-:Y:S05]  /*9d60*/  BSYNC B1 ;  /* 0x0000000000017941 */ /* 0x000fea0003800000 */
.L_x_1869:
[----:B0--3-5:R-:W-:Y:S01]  /*9d70*/  IMAD.MOV.U32 R4, RZ, RZ, R46 ;  /* 0x000000ffff047224 */ /* 0x029fe200078e002e */
[----:B------:R-:W-:Y:S01]  /*9d80*/  UMOV UR4, 0xffffffff ;  /* 0xffffffff00047882 */ /* 0x000fe20000000000 */
[----:B--2---:R-:W-:Y:S02]  /*9d90*/  IMAD.MOV.U32 R5, RZ, RZ, R47 ;  /* 0x000000ffff057224 */ /* 0x004fe400078e002f */
[----:B------:R-:W-:Y:S02]  /*9da0*/  IMAD.MOV.U32 R8, RZ, RZ, R50 ;  /* 0x000000ffff087224 */ /* 0x000fe400078e0032 */
[----:B------:R-:W-:Y:S01]  /*9db0*/  IMAD.MOV.U32 R9, RZ, RZ, R51 ;  /* 0x000000ffff097224 */ /* 0x000fe200078e0033 */
[----:B------:R-:W-:Y:S01]  /*9dc0*/  PRMT R91, R5, 0x5410, R4 ;  /* 0x00005410055b7816 */ /* 0x000fe20000000004 */
[----:B------:R-:W-:Y:S01]  /*9dd0*/  IMAD.MOV.U32 R5, RZ, RZ, R55 ;  /* 0x000000ffff057224 */ /* 0x000fe200078e0037 */
[----:B------:R-:W-:Y:S02]  /*9de0*/  MOV R4, R54 ;  /* 0x0000003600047202 */ /* 0x000fe40000000f00 */
[----:B------:R-:W-:Y:S01]  /*9df0*/  PRMT R92, R8, 0x5410, R9 ;  /* 0x00005410085c7816 */ /* 0x000fe20000000009 */
[----:B------:R-:W-:Y:S01]  /*9e00*/  IMAD.MOV.U32 R8, RZ, RZ, R62 ;  /* 0x000000ffff087224 */ /* 0x000fe200078e003e */
[----:B------:R-:W-:Y:S01]  /*9e10*/  PRMT R97, R4, 0x5410, R5 ;  /* 0x0000541004617816 */ /* 0x000fe20000000005 */
[----:B------:R-:W-:-:S02]  /*9e20*/  IMAD.MOV.U32 R9, RZ, RZ, R63 ;  /* 0x000000ffff097224 */ /* 0x000fc400078e003f */
        /* <DEDUP_REMOVED lines=11> */
[----:B------:R-:W-:-:S04]  /*9ee0*/  PRMT R98, R4, 0x5410, R5 ;  /* 0x0000541004627816 */ /* 0x000fc80000000005 */
[----:B------:R-:W-:Y:S01]  /*9ef0*/  PRMT R102, R8, 0x5410, R9 ;  /* 0x0000541008667816 */ /* 0x000fe20000000009 */
[----:B------:R-:W-:Y:S06]  /*9f00*/  BRA.DIV UR4, `(.L_x_1871) ;  /* 0x0000020a04007947 */ /* 0x000fec000b800000 */
[----:B------:R0:W2:Y:S04]  /*9f10*/  SHFL.IDX PT, R5, R6, 0x2, 0x181f ;  /* 0x00581f0006057f89 */ /* 0x0000a800000e0000 */
[----:B------:R0:W3:Y:S04]  /*9f20*/  SHFL.IDX PT, R4, R3, 0x2, 0x181f ;  /* 0x00581f0003047f89 */ /* 0x0000e800000e0000 */
[----:B------:R0:W0:Y:S04]  /*9f30*/  SHFL.IDX PT, R9, R7, 0x2, 0x181f ;  /* 0x00581f0007097f89 */ /* 0x00002800000e0000 */
[----:B----4-:R4:W0:Y:S02]  /*9f40*/  SHFL.IDX PT, R14, R0, 0x2, 0x181f ;  /* 0x00581f00000e7f89 */ /* 0x01082400000e0000 */
.L_x_2258:
[----:B------:R-:W-:Y:S01]  /*9f50*/  IADD3 R8, R10, 0x40, RZ ;  /* 0x000000400a087810 */ /* 0x000fe20007ffe0ff */
[----:B------:R-:W-:Y:S01]  /*9f60*/  BSSY B1, `(.L_x_1872) ;  /* 0x0000037000017945 */ /* 0x000fe20003800000 */
[----:B------:R-:W-:Y:S02]  /*9f70*/  CS2R R28, SRZ ;  /* 0x00000000001c7805 */ /* 0x000fe4000001ff00 */
[----:B------:R-:W-:Y:S02]  /*9f80*/  CS2R R34, SRZ ;  /* 0x0000000000227805 */ /* 0x000fe4000001ff00 */
[----:B------:R-:W-:Y:S02]  /*9f90*/  ISETP.GE.AND P0, PT, R8, R93, PT ;  /* 0x0000005d0800720c */ /* 0x000fe40003f06270 */
[----:B------:R-:W-:Y:S02]  /*9fa0*/  CS2R R38, SRZ ;  /* 0x0000000000267805 */ /* 0x000fe4000001ff00 */
[----:B------:R-:W-:-:S02]  /*9fb0*/  CS2R R42, SRZ ;  /* 0x00000000002a7805 */ /* 0x000fc4000001ff00 */
[----:B------:R-:W-:Y:S02]  /*9fc0*/  CS2R R26, SRZ ;  /* 0x00000000001a7805 */ /* 0x000fe4000001ff00 */
[----:B------:R-:W-:Y:S02]  /*9fd0*/  CS2R R36, SRZ ;  /* 0x0000000000247805 */ /* 0x000fe4000001ff00 */
[----:B------:R-:W-:Y:S02]  /*9fe0*/  CS2R R40, SRZ ;  /* 0x0000000000287805 */ /* 0x000fe4000001ff00 */
[----:B------:R-:W-:Y:S01]  /*9ff0*/  CS2R R44, SRZ ;  /* 0x00000000002c7805 */ /* 0x000fe2000001ff00 */
[----:B------:R-:W-:Y:S06]  /*a000*/  @P0 BRA `(.L_x_1873) ;  /* 0x0000000000b00947 */ /* 0x000fec0003800000 */
[----:B------:R-:W4:Y:S01]  /*a010*/  LDL R12, [R1+0x78] ;  /* 0x00007800010c7983 */ /* 0x000f220000100800 */
[----:B------:R-:W-:-:S03]  /*a020*/  ULDC UR4, c[0x0][0x3f4] ;  /* 0x0000fd0000047ab9 */ /* 0x000fc60000000800 */
[----:B------:R-:W4:Y:S01]  /*a030*/  LDL R11, [R1+0x74] ;  /* 0x00007400010b7983 */ /* 0x000f220000100800 */
        /* <DEDUP_REMOVED lines=9> */
[----:B0-----:R-:W-:Y:S01]  /*a0d0*/  @!P3 IMAD.MOV.U32 R8, RZ, RZ, R14 ;  /* 0x000000ffff08b224 */ /* 0x001fe200078e000e */
[C---:B---3--:R-:W-:Y:S01]  /*a0e0*/  @!P2 IADD3 R30, P4, R4.reuse, R25, RZ ;  /* 0x00000019041ea210 */ /* 0x048fe20007f9e0ff */
[----:B------:R-:W-:Y:S01]  /*a0f0*/  @!P0 IMAD.SHL.U32 R15, R237, 0x2, RZ ;  /* 0x00000002ed0f8824 */ /* 0x000fe200078e00ff */
[----:B------:R-:W-:Y:S01]  /*a100*/  @!P1 IADD3 R20, P5, R4, R13, RZ ;  /* 0x0000000d04149210 */ /* 0x000fe20007fbe0ff */
[----:B--2---:R-:W-:Y:S01]  /*a110*/  @!P3 IMAD.WIDE R26, R200, 0x2, R4 ;  /* 0x00000002c81ab825 */ /* 0x004fe200078e0204 */
[----:B------:R-:W-:-:S03]  /*a120*/  @!P2 IADD3 R24, P6, R14, R25, RZ ;  /* 0x000000190e18a210 */ /* 0x000fc60007fde0ff */
[----:B------:R-:W-:Y:S01]  /*a130*/  @!P2 IMAD.X R31, R5, 0x1, R32, P4 ;  /* 0x00000001051fa824 */ /* 0x000fe200020e0620 */
[----:B------:R-:W-:Y:S01]  /*a140*/  @!P2 IADD3.X R25, R9, R32, RZ, P6, !PT ;  /* 0x000000200919a210 */ /* 0x000fe200037fe4ff */
[----:B------:R-:W-:Y:S01]  /*a150*/  @!P3 IMAD.WIDE R28, R200, 0x2, R8 ;  /* 0x00000002c81cb825 */ /* 0x000fe200078e0208 */
[----:B------:R-:W-:Y:S01]  /*a160*/  @!P0 IADD3 R4, P6, R4, R15, RZ ;  /* 0x0000000f04048210 */ /* 0x000fe20007fde0ff */
[----:B------:R0:W5:Y:S01]  /*a170*/  @!P3 LD.E.64 R42, desc[UR60][R26.64] ;  /* 0x0000003c1a2ab980 */ /* 0x000162000c101b00 */
[----:B------:R-:W-:Y:S02]  /*a180*/  CS2R R38, SRZ ;  /* 0x0000000000267805 */ /* 0x000fe4000001ff00 */
[----:B------:R-:W-:Y:S02]  /*a190*/  CS2R R40, SRZ ;  /* 0x0000000000287805 */ /* 0x000fe4000001ff00 */
[----:B------:R-:W-:Y:S01]  /*a1a0*/  CS2R R36, SRZ ;  /* 0x0000000000247805 */ /* 0x000fe2000001ff00 */
[----:B------:R2:W5:Y:S04]  /*a1b0*/  @!P3 LD.E.64 R44, desc[UR60][R28.64] ;  /* 0x0000003c1c2cb980 */ /* 0x000568000c101b00 */
[----:B------:R3:W5:Y:S01]  /*a1c0*/  @!P2 LD.E.64 R38, desc[UR60][R30.64] ;  /* 0x0000003c1e26a980 */ /* 0x000762000c101b00 */
[----:B0-----:R-:W-:-:S03]  /*a1d0*/  CS2R R26, SRZ ;  /* 0x00000000001a7805 */ /* 0x001fc6000001ff00 */
[----:B------:R3:W5:Y:S01]  /*a1e0*/  @!P2 LD.E.64 R40, desc[UR60][R24.64] ;  /* 0x0000003c1828a980 */ /* 0x000762000c101b00 */
[----:B--2---:R-:W-:Y:S02]  /*a1f0*/  CS2R R28, SRZ ;  /* 0x00000000001c7805 */ /* 0x004fe4000001ff00 */
[----:B----4-:R-:W-:Y:S02]  /*a200*/  @!P1 SHF.L.U64.HI R34, R235, 0x1, R12 ;  /* 0x00000001eb229819 */ /* 0x010fe4000001020c */
[C---:B------:R-:W-:Y:S02]  /*a210*/  @!P1 IADD3 R12, P4, R14.reuse, R13, RZ ;  /* 0x0000000d0e0c9210 */ /* 0x040fe40007f9e0ff */
[----:B------:R-:W-:Y:S01]  /*a220*/  @!P0 SHF.L.U64.HI R8, R237, 0x1, R11 ;  /* 0x00000001ed088819 */ /* 0x000fe2000001020b */
[--C-:B------:R-:W-:Y:S01]  /*a230*/  @!P1 IMAD.X R21, R5, 0x1, R34.reuse, P5 ;  /* 0x0000000105159824 */ /* 0x100fe200028e0622 */
[----:B------:R-:W-:Y:S01]  /*a240*/  @!P0 IADD3 R14, P5, R14, R15, RZ ;  /* 0x0000000f0e0e8210 */ /* 0x000fe20007fbe0ff */
[----:B------:R-:W-:Y:S01]  /*a250*/  @!P1 IMAD.X R13, R9, 0x1, R34, P4 ;  /* 0x00000001090d9824 */ /* 0x000fe200020e0622 */
[----:B------:R-:W-:Y:S01]  /*a260*/  CS2R R34, SRZ ;  /* 0x0000000000227805 */ /* 0x000fe2000001ff00 */
[----:B------:R-:W-:-:S02]  /*a270*/  @!P0 IMAD.X R5, R5, 0x1, R8, P6 ;  /* 0x0000000105058824 */ /* 0x000fc400030e0608 */
[----:B------:R-:W-:Y:S01]  /*a280*/  @!P0 IMAD.X R15, R9, 0x1, R8, P5 ;  /* 0x00000001090f8824 */ /* 0x000fe200028e0608 */
[----:B------:R3:W5:Y:S04]  /*a290*/  @!P1 LD.E.64 R36, desc[UR60][R12.64] ;  /* 0x0000003c0c249980 */ /* 0x000768000c101b00 */
[----:B------:R3:W5:Y:S04]  /*a2a0*/  @!P1 LD.E.64 R34, desc[UR60][R20.64] ;  /* 0x0000003c14229980 */ /* 0x000768000c101b00 */
[----:B------:R3:W5:Y:S04]  /*a2b0*/  @!P0 LD.E.64 R28, desc[UR60][R4.64] ;  /* 0x0000003c041c8980 */ /* 0x000768000c101b00 */
[----:B------:R3:W5:Y:S02]  /*a2c0*/  @!P0 LD.E.64 R26, desc[UR60][R14.64] ;  /* 0x0000003c0e1a8980 */ /* 0x000764000c101b00 */
.L_x_1873:
[----:B------:R-:W-:Y:S05]  /*a2d0*/  BSYNC B1 ;  /* 0x0000000000017941 */ /* 0x000fea0003800000 */
.L_x_1872:
[----:B---3-5:R-:W-:Y:S01]  /*a2e0*/  IMAD.MOV.U32 R4, RZ, RZ, R28 ;  /* 0x000000ffff047224 */ /* 0x028fe200078e001c */
[----:B--2---:R-:W-:Y:S01]  /*a2f0*/  MOV R5, R29 ;  /* 0x0000001d00057202 */ /* 0x004fe20000000f00 */
[----:B------:R-:W-:Y:S01]  /*a300*/  IMAD.MOV.U32 R8, RZ, RZ, R34 ;  /* 0x000000ffff087224 */ /* 0x000fe200078e0022 */
[----:B------:R-:W-:Y:S01]  /*a310*/  UMOV UR4, 0xffffffff ;  /* 0xffffffff00047882 */ /* 0x000fe20000000000 */
[----:B0-----:R-:W-:Y:S01]  /*a320*/  IMAD.MOV.U32 R9, RZ, RZ, R35 ;  /* 0x000000ffff097224 */ /* 0x001fe200078e0023 */
        /* <DEDUP_REMOVED lines=19> */
[----:B------:R-:W-:-:S04]  /*a460*/  CS2R R4, SRZ ;  /* 0x0000000000047805 */ /* 0x000fc8000001ff00 */
[----:B------:R-:W-:Y:S01]  /*a470*/  PRMT R100, R8, 0x5410, R9 ;  /* 0x0000541008647816 */ /* 0x000fe20000000009 */
[----:B------:R-:W-:Y:S06]  /*a480*/  BRA.DIV UR4, `(.L_x_1874) ;  /* 0x0000020604107947 */ /* 0x000fec000b800000 */
[----:B------:R0:W2:Y:S04]  /*a490*/  SHFL.IDX PT, R9, R6, 0x3, 0x181f ;  /* 0x00781f0006097f89 */ /* 0x0000a800000e0000 */
[----:B------:R0:W3:Y:S04]  /*a4a0*/  SHFL.IDX PT, R8, R3, 0x3, 0x181f ;  /* 0x00781f0003087f89 */ /* 0x0000e800000e0000 */
[----:B------:R0:W0:Y:S04]  /*a4b0*/  SHFL.IDX PT, R23, R7, 0x3, 0x181f ;  /* 0x00781f0007177f89 */ /* 0x00002800000e0000 */
[----:B-1--4-:R-:W1:Y:S02]  /*a4c0*/  SHFL.IDX PT, R0, R0, 0x3, 0x181f ;  /* 0x00781f0000007f89 */ /* 0x012e6400000e0000 */
.L_x_2264:
[----:B0-----:R-:W4:Y:S01]  /*a4d0*/  LDL R6, [R1+0x64] ;  /* 0x0000640001067983 */ /* 0x001f220000100800 */
        /* <DEDUP_REMOVED lines=9> */
[----:B----4-:R-:W-:-:S04]  /*a570*/  LEA.HI R3, R6, R6, RZ, 0x1 ;  /* 0x0000000606037211 */ /* 0x010fc800078f08ff */
[----:B------:R-:W-:-:S05]  /*a580*/  LOP3.LUT R3, R3, 0xfffffffe, RZ, 0xc0, !PT ;  /* 0xfffffffe03037812 */ /* 0x000fca00078ec0ff */
[----:B------:R-:W-:Y:S01]  /*a590*/  IMAD.IADD R3, R6, 0x1, -R3 ;  /* 0x0000000106037824 */ /* 0x000fe200078e0a03 */
[----:B------:R-:W-:-:S04]  /*a5a0*/  CS2R R6, SRZ ;  /* 0x0000000000067805 */ /* 0x000fc8000001ff00 */
[----:B------:R-:W-:Y:S01]  /*a5b0*/  SHF.L.U32 R113, R3, 0x1f, RZ ;  /* 0x0000001f03717819 */ /* 0x000fe200000006ff */
        /* <DEDUP_REMOVED lines=11> */
[----:B------:R-:W-:-:S07]  /*a670*/  @!P2 SHF.L.U64.HI R12, R234, 0x1, R79 ;  /* 0x00000001ea0ca819 */ /* 0x000fce000001024f */
[----:B------:R-:W-:Y:S01]  /*a680*/  @!P0 IMAD.SHL.U32 R85, R237, 0x2, RZ ;  /* 0x00000002ed558824 */ /* 0x000fe200078e00ff */
[-C--:B---3--:R-:W-:Y:S01]  /*a690*/  @!P2 IADD3 R82, P4, R8, R81.reuse, RZ ;  /* 0x000000510852a210 */ /* 0x088fe20007f9e0ff */
[----:B-1----:R-:W-:Y:S01]  /*a6a0*/  @!P3 IMAD.MOV.U32 R6, RZ, RZ, R0 ;  /* 0x000000ffff06b224 */ /* 0x002fe200078e0000 */
[----:B------:R-:W-:Y:S01]  /*a6b0*/  @!P2 IADD3 R80, P6, R0, R81, RZ ;  /* 0x000000510050a210 */ /* 0x000fe20007fde0ff */
[----:B------:R-:W-:Y:S02]  /*a6c0*/  @!P3 IMAD.MOV.U32 R7, RZ, RZ, R23 ;  /* 0x000000ffff07b224 */ /* 0x000fe400078e0017 */
[----:B--2---:R-:W-:Y:S02]  /*a6d0*/  @!P2 IMAD.X R83, R9, 0x1, R12, P4 ;  /* 0x000000010953a824 */ /* 0x004fe400020e060c */
[----:B------:R-:W-:-:S04]  /*a6e0*/  @!P3 IMAD.WIDE R4, R200, 0x2, R8 ;  /* 0x00000002c804b825 */ /* 0x000fc800078e0208 */
[----:B------:R-:W-:Y:S01]  /*a6f0*/  @!P3 IMAD.WIDE R6, R200, 0x2, R6 ;  /* 0x00000002c806b825 */ /* 0x000fe200078e0206 */
[----:B------:R0:W5:Y:S03]  /*a700*/  @!P3 LD.E.64 R30, desc[UR60][R4.64] ;  /* 0x0000003c041eb980 */ /* 0x000166000c101b00 */
[----:B------:R-:W-:Y:S01]  /*a710*/  @!P2 IMAD.X R81, R23, 0x1, R12, P6 ;  /* 0x000000011751a824 */ /* 0x000fe200030e060c */
[----:B------:R1:W5:Y:S01]  /*a720*/  @!P3 LD.E.64 R32, desc[UR60][R6.64] ;  /* 0x0000003c0620b980 */ /* 0x000362000c101b00 */
[----:B------:R-:W-:Y:S02]  /*a730*/  CS2R R20, SRZ ;  /* 0x0000000000147805 */ /* 0x000fe4000001ff00 */
[----:B------:R-:W-:Y:S02]  /*a740*/  CS2R R24, SRZ ;  /* 0x0000000000187805 */ /* 0x000fe4000001ff00 */
[----:B------:R-:W-:-:S02]  /*a750*/  CS2R R12, SRZ ;  /* 0x00000000000c7805 */ /* 0x000fc4000001ff00 */
[----:B0-----:R-:W-:Y:S01]  /*a760*/  CS2R R4, SRZ ;  /* 0x0000000000047805 */ /* 0x001fe2000001ff00 */
[----:B------:R0:W5:Y:S01]  /*a770*/  @!P2 LD.E.64 R20, desc[UR60][R82.64] ;  /* 0x0000003c5214a980 */ /* 0x000162000c101b00 */
[----:B-1----:R-:W-:-:S03]  /*a780*/  CS2R R6, SRZ ;  /* 0x0000000000067805 */ /* 0x002fc6000001ff00 */
[----:B------:R0:W5:Y:S01]  /*a790*/  @!P2 LD.E.64 R24, desc[UR60][R80.64] ;  /* 0x0000003c5018a980 */ /* 0x000162000c101b00 */
[C---:B----4-:R-:W-:Y:S02]  /*a7a0*/  @!P1 SHF.L.U64.HI R14, R235.reuse, 0x1, R11 ;  /* 0x00000001eb0e9819 */ /* 0x050fe4000001020b */
[----:B------:R-:W-:-:S04]  /*a7b0*/  @!P1 SHF.L.U32 R11, R235, 0x1, RZ ;  /* 0x00000001eb0b9819 */ /* 0x000fc800000006ff */
[-C--:B------:R-:W-:Y:S02]  /*a7c0*/  @!P1 IADD3 R78, P5, R8, R11.reuse, RZ ;  /* 0x0000000b084e9210 */ /* 0x080fe40007fbe0ff */
[C---:B------:R-:W-:Y:S02]  /*a7d0*/  @!P1 IADD3 R10, P4, R0.reuse, R11, RZ ;  /* 0x0000000b000a9210 */ /* 0x040fe40007f9e0ff */
[----:B------:R-:W-:Y:S02]  /*a7e0*/  @!P1 IADD3.X R79, R9, R14, RZ, P5, !PT ;  /* 0x0000000e094f9210 */ /* 0x000fe40002ffe4ff */
[-C--:B------:R-:W-:Y:S02]  /*a7f0*/  @!P0 IADD3 R84, P5, R0, R85.reuse, RZ ;  /* 0x0000005500548210 */ /* 0x080fe40007fbe0ff */
[----:B------:R-:W-:Y:S01]  /*a800*/  @!P0 IADD3 R8, P6, R8, R85, RZ ;  /* 0x0000005508088210 */ /* 0x000fe20007fde0ff */
[----:B------:R-:W-:Y:S01]  /*a810*/  @!P1 IMAD.X R11, R23, 0x1, R14, P4 ;  /* 0x00000001170b9824 */ /* 0x000fe200020e060e */
[----:B------:R-:W-:-:S02]  /*a820*/  @!P0 SHF.L.U64.HI R0, R237, 0x1, R115 ;  /* 0x00000001ed008819 */ /* 0x000fc40000010273 */
[----:B------:R-:W-:Y:S01]  /*a830*/  CS2R R14, SRZ ;  /* 0x00000000000e7805 */ /* 0x000fe2000001ff00 */
[----:B------:R0:W5:Y:S02]  /*a840*/  @!P1 LD.E.64 R12, desc[UR60][R78.64] ;  /* 0x0000003c4e0c9980 */ /* 0x000164000c101b00 */
[--C-:B------:R-:W-:Y:S02]  /*a850*/  @!P0 IMAD.X R9, R9, 0x1, R0.reuse, P6 ;  /* 0x0000000109098824 */ /* 0x100fe400030e0600 */
[----:B------:R-:W-:Y:S01]  /*a860*/  @!P0 IMAD.X R85, R23, 0x1, R0, P5 ;  /* 0x0000000117558824 */ /* 0x000fe200028e0600 */
[----:B------:R0:W5:Y:S04]  /*a870*/  @!P1 LD.E.64 R14, desc[UR60][R10.64] ;  /* 0x0000003c0a0e9980 */ /* 0x000168000c101b00 */
[----:B------:R0:W5:Y:S04]  /*a880*/  @!P0 LD.E.64 R4, desc[UR60][R8.64] ;  /* 0x0000003c08048980 */ /* 0x000168000c101b00 */
[----:B------:R0:W5:Y:S02]  /*a890*/  @!P0 LD.E.64 R6, desc[UR60][R84.64] ;  /* 0x0000003c54068980 */ /* 0x000164000c101b00 */
.L_x_1876:
[----:B------:R-:W-:Y:S05]  /*a8a0*/  BSYNC B1 ;  /* 0x0000000000017941 */ /* 0x000fea0003800000 */
.L_x_1875:
[----:B------:R-:W4:Y:S01]  /*a8b0*/  SYNCS.PHASECHK.TRANS64.TRYWAIT P0, [R16+URZ+0x30800], R113 ;  /* 0x03080071100075a7 */ /* 0x000f22000800017f */
[----:B0--3-5:R-:W-:Y:S01]  /*a8c0*/  MOV R8, R12 ;  /* 0x0000000c00087202 */ /* 0x029fe20000000f00 */
[----:B--2---:R-:W-:Y:S01]  /*a8d0*/  IMAD.MOV.U32 R9, RZ, RZ, R21 ;  /* 0x000000ffff097224 */ /* 0x004fe200078e0015 */
[----:B------:R-:W-:Y:S01]  /*a8e0*/  BSSY B1, `(.L_x_1877) ;  /* 0x000001b000017945 */ /* 0x000fe20003800000 */
[----:B------:R-:W-:Y:S01]  /*a8f0*/  IMAD.MOV.U32 R10, RZ, RZ, R30 ;  /* 0x000000ffff0a7224 */ /* 0x000fe200078e001e */
[----:B------:R-:W-:Y:S01]  /*a900*/  PRMT R78, R78, 0x5410, R8 ;  /* 0x000054104e4e7816 */ /* 0x000fe20000000008 */
[----:B------:R-:W-:Y:S02]  /*a910*/  IMAD.MOV.U32 R8, RZ, RZ, R20 ;  /* 0x000000ffff087224 */ /* 0x000fe400078e0014 */
[----:B-1----:R-:W-:Y:S01]  /*a920*/  IMAD.MOV.U32 R0, RZ, RZ, R4 ;  /* 0x000000ffff007224 */ /* 0x002fe200078e0004 */
[----:B------:R-:W-:Y:S01]  /*a930*/  PRMT R82, R10, 0x7610, R82 ;  /* 0x000076100a527816 */ /* 0x000fe20000000052 */
[----:B------:R-:W-:Y:S01]  /*a940*/  IMAD.MOV.U32 R3, RZ, RZ, R5 ;  /* 0x000000ffff037224 */ /* 0x000fe200078e0005 */
[----:B------:R-:W-:Y:S01]  /*a950*/  PRMT R80, R8, 0x5410, R9 ;  /* 0x0000541008507816 */ /* 0x000fe20000000009 */
[----:B------:R-:W-:Y:S01]  /*a960*/  IMAD.MOV.U32 R8, RZ, RZ, R31 ;  /* 0x000000ffff087224 */ /* 0x000fe200078e001f */
        /* <DEDUP_REMOVED lines=10> */
[----:B------:R-:W-:Y:S01]  /*aa10*/  VIADDMNMX R3, R93, -R114, 0x80, PT ;  /* 0x000000805d037446 */ /* 0x000fe20003800972 */
[----:B------:R-:W-:Y:S01]  /*aa20*/  IMAD.MOV.U32 R11, RZ, RZ, R25 ;  /* 0x000000ffff0b7224 */ /* 0x000fe200078e0019 */
[----:B------:R-:W-:Y:S01]  /*aa30*/  PRMT R79, R9, 0x5410, R8 ;  /* 0x00005410094f7816 */ /* 0x000fe20000000008 */
[----:B------:R-:W-:Y:S01]  /*aa40*/  IMAD.MOV.U32 R9, RZ, RZ, R33 ;  /* 0x000000ffff097224 */ /* 0x000fe200078e0021 */
[----:B------:R-:W-:-:S02]  /*aa50*/  ISETP.GE.AND P1, PT, R218, R3, PT ;  /* 0x00000003da00720c */ /* 0x000fc40003f26270 */
[----:B------:R-:W-:Y:S02]  /*aa60*/  PRMT R81, R10, 0x5410, R11 ;  /* 0x000054100a517816 */ /* 0x000fe4000000000b */
[----:B------:R-:W-:Y:S01]  /*aa70*/  MOV R8, R32 ;  /* 0x0000002000087202 */ /* 0x000fe20000000f00 */
[----:B----4-:R-:W-:Y:S08]  /*aa80*/  @!P0 BRA `(.L_x_1878) ;  /* 0x0000020000048947 */ /* 0x010ff00003800000 */
.L_x_2265:
[----:B------:R-:W-:Y:S05]  /*aa90*/  BSYNC B1 ;  /* 0x0000000000017941 */ /* 0x000fea0003800000 */
.L_x_1877:
[----:B------:R-:W-:Y:S01]  /*aaa0*/  BSSY B1, `(.L_x_1879) ;  /* 0x00000bb000017945 */ /* 0x000fe20003800000 */
[----:B------:R-:W-:-:S03]  /*aab0*/  PRMT R83, R8, 0x5410, R9 ;  /* 0x0000541008537816 */ /* 0x000fc60000000009 */
[----:B------:R-:W-:Y:S05]  /*aac0*/  @P1 BRA `(.L_x_1880) ;  /* 0x0000000800e01947 */ /* 0x000fea0003800000 */
[----:B------:R1:W5:Y:S01]  /*aad0*/  LDL R119, [R1+0x44] ;  /* 0x0000440001777983 */ /* 0x0003620000100800 */
[----:B------:R-:W2:Y:S01]  /*aae0*/  LDC R8, c[0x0][0x3f4] ;  /* 0x0000fd00ff087b82 */ /* 0x000ea20000000800 */
[----:B------:R-:W-:Y:S01]  /*aaf0*/  BSSY B2, `(.L_x_1881) ;  /* 0x0000030000027945 */ /* 0x000fe20003800000 */
[-C--:B--2---:R-:W-:Y:S02]  /*ab00*/  ISETP.GE.AND P0, PT, R200, R8.reuse, PT ;  /* 0x00000008c800720c */ /* 0x084fe40003f06270 */
[-C--:B------:R-:W-:Y:S02]  /*ab10*/  ISETP.GE.AND P1, PT, R234, R8.reuse, PT ;  /* 0x00000008ea00720c */ /* 0x080fe40003f26270 */
[-C--:B------:R-:W-:Y:S02]  /*ab20*/  ISETP.GE.AND P2, PT, R235, R8.reuse, PT ;  /* 0x00000008eb00720c */ /* 0x080fe40003f46270 */
[----:B------:R-:W-:-:S07]  /*ab30*/  ISETP.GE.AND P3, PT, R237, R8, PT ;  /* 0x00000008ed00720c */ /* 0x000fce0003f66270 */
[----:B-1----:R-:W-:Y:S06]  /*ab40*/  @P0 BRA `(.L_x_1882) ;  /* 0x0000000000a80947 */ /* 0x002fec0003800000 */
[----:B-----5:R-:W1:Y:S01]  /*ab50*/  LDS.128 R8, [R119] ;  /* 0x0000000077087984 */ /* 0x020e620000000c00 */
[----:B------:R-:W-:Y:S01]  /*ab60*/  SHF.R.U32.HI R85, RZ, 0x10, R77 ;  /* 0x00000010ff557819 */ /* 0x000fe2000001164d */
[--C-:B------:R-:W-:Y:S01]  /*ab70*/  HADD2.F32 R84, -RZ, R112.reuse.H1_H1 ;  /* 0x30000070ff547230 */ /* 0x100fe20000004100 */
[----:B------:R-:W-:Y:S01]  /*ab80*/  SHF.R.U32.HI R93, RZ, 0x10, R75 ;  /* 0x00000010ff5d7819 */ /* 0x000fe2000001164b */
[----:B------:R-:W-:Y:S01]  /*ab90*/  HADD2.F32 R112, -RZ, R112.H0_H0 ;  /* 0x20000070ff707230 */ /* 0x000fe20000004100 */
[----:B------:R-:W-:Y:S01]  /*aba0*/  SHF.R.U64 R117, R76, 0x10, R77 ;  /* 0x000000104c757819 */ /* 0x000fe2000000124d */
[----:B------:R-:W-:Y:S01]  /*abb0*/  HADD2.F32 R85, -RZ, R85.H0_H0 ;  /* 0x20000055ff557230 */ /* 0x000fe20000004100 */
[----:B------:R-:W-:Y:S01]  /*abc0*/  SHF.R.U64 R115, R74, 0x10, R75 ;  /* 0x000000104a737819 */ /* 0x000fe2000000124b */
[----:B------:R-:W-:Y:S02]  /*abd0*/  HADD2.F32 R93, -RZ, R93.H0_H0 ;  /* 0x2000005dff5d7230 */ /* 0x000fe40000004100 */
[----:B-1----:R-:W-:-:S02]  /*abe0*/  HADD2.F32 R77, -RZ, R11.H1_H1 ;  /* 0x3000000bff4d7230 */ /* 0x002fc40000004100 */
[----:B------:R-:W-:Y:S02]  /*abf0*/  HADD2.F32 R76, -RZ, R11.H0_H0 ;  /* 0x2000000bff4c7230 */ /* 0x000fe40000004100 */
[--C-:B------:R-:W-:Y:S02]  /*ac00*/  HADD2.F32 R11, -RZ, R8.reuse.H0_H0 ;  /* 0x20000008ff0b7230 */ /* 0x100fe40000004100 */
[C---:B------:R-:W-:Y:S01]  /*ac10*/  FMUL.FTZ R116, R77.reuse, R85 ;  /* 0x000000554d747220 */ /* 0x040fe20000410000 */
[----:B------:R-:W-:Y:S02]  /*ac20*/  HADD2.F32 R8, -RZ, R8.H1_H1 ;  /* 0x30000008ff087230 */ /* 0x000fe40000004100 */
[-C--:B0-----:R-:W-:Y:S01]  /*ac30*/  FMUL.FTZ R113, R77, R93.reuse ;  /* 0x0000005d4d717220 */ /* 0x081fe20000410000 */
[--C-:B------:R-:W-:Y:S02]  /*ac40*/  HADD2.F32 R74, -RZ, R10.reuse.H0_H0 ;  /* 0x2000000aff4a7230 */ /* 0x100fe40000004100 */
[----:B------:R-:W-:Y:S01]  /*ac50*/  FFMA.FTZ R118, R76, R93, R116 ;  /* 0x0000005d4c767223 */ /* 0x000fe20000010074 */
[----:B------:R-:W-:-:S02]  /*ac60*/  HADD2.F32 R75, -RZ, R10.H1_H1 ;  /* 0x3000000aff4b7230 */ /* 0x000fc40000004100 */
[----:B------:R-:W-:Y:S01]  /*ac70*/  FMUL.FTZ R114, R8, R112 ;  /* 0x0000007008727220 */ /* 0x000fe20000410000 */
[----:B------:R-:W-:Y:S02]  /*ac80*/  HADD2.F32 R77, -RZ, R111.H1_H1 ;  /* 0x3000006fff4d7230 */ /* 0x000fe40000004100 */
[----:B------:R-:W-:Y:S01]  /*ac90*/  FFMA.FTZ R113, R76, R85, -R113 ;  /* 0x000000554c717223 */ /* 0x000fe20000010871 */
[----:B------:R-:W-:Y:S02]  /*aca0*/  HADD2.F32 R10, -RZ, R9.H0_H0 ;  /* 0x20000009ff0a7230 */ /* 0x000fe40000004100 */
[-C--:B------:R-:W-:Y:S01]  /*acb0*/  FMUL.FTZ R116, R8, R84.reuse ;  /* 0x0000005408747220 */ /* 0x080fe20000410000 */
[----:B------:R-:W-:Y:S02]  /*acc0*/  HADD2.F32 R111, -RZ, R111.H0_H0 ;  /* 0x2000006fff6f7230 */ /* 0x000fe40000004100 */
[----:B------:R-:W-:Y:S01]  /*acd0*/  FFMA.FTZ R114, R11, R84, -R114 ;  /* 0x000000540b727223 */ /* 0x000fe20000010872 */
[----:B------:R-:W-:-:S02]  /*ace0*/  HADD2.F32 R9, -RZ, R9.H1_H1 ;  /* 0x30000009ff097230 */ /* 0x000fc40000004100 */
[----:B------:R-:W-:Y:S01]  /*acf0*/  FFMA.FTZ R85, R11, R112, R116 ;  /* 0x000000700b557223 */ /* 0x000fe20000010074 */
[----:B------:R-:W-:Y:S02]  /*ad00*/  HADD2.F32 R76, -RZ, R115.H0_H0 ;  /* 0x20000073ff4c7230 */ /* 0x000fe40000004100 */
[C---:B------:R-:W-:Y:S01]  /*ad10*/  FMUL.FTZ R93, R75.reuse, R77 ;  /* 0x0000004d4b5d7220 */ /* 0x040fe20000410000 */
[----:B------:R-:W-:Y:S02]  /*ad20*/  HADD2.F32 R8, -RZ, R117.H0_H0 ;  /* 0x20000075ff087230 */ /* 0x000fe40000004100 */
[-C--:B------:R-:W-:Y:S01]  /*ad30*/  FMUL.FTZ R84, R75, R111.reuse ;  /* 0x0000006f4b547220 */ /* 0x080fe20000410000 */
[C---:B------:R-:W-:Y:S01]  /*ad40*/  FMUL.FTZ R11, R9.reuse, R76 ;  /* 0x0000004c090b7220 */ /* 0x040fe20000410000 */
[C---:B------:R-:W-:Y:S01]  /*ad50*/  FFMA.FTZ R93, R74.reuse, R111, -R93 ;  /* 0x0000006f4a5d7223 */ /* 0x040fe2000001085d */
[-C--:B------:R-:W-:Y:S01]  /*ad60*/  FMUL.FTZ R75, R9, R8.reuse ;  /* 0x00000008094b7220 */ /* 0x080fe20000410000 */
[----:B------:R-:W-:Y:S01]  /*ad70*/  FFMA.FTZ R84, R74, R77, R84 ;  /* 0x0000004d4a547223 */ /* 0x000fe20000010054 */
[----:B------:R-:W-:Y:S01]  /*ad80*/  FFMA.FTZ R9, R10, R8, -R11 ;  /* 0x000000080a097223 */ /* 0x000fe2000001080b */
[----:B------:R-:W-:Y:S01]  /*ad90*/  F2FP.F16.F32.PACK_AB R11, R118, R113 ;  /* 0x00000071760b723e */ /* 0x000fe200000000ff */
[----:B------:R-:W-:Y:S01]  /*ada0*/  FFMA.FTZ R76, R10, R76, R75 ;  /* 0x0000004c0a4c7223 */ /* 0x000fe2000001004b */
[----:B------:R-:W-:-:S02]  /*adb0*/  F2FP.F16.F32.PACK_AB R8, R85, R114 ;  /* 0x000000725508723e */ /* 0x000fc400000000ff */
[----:B------:R-:W-:Y:S02]  /*adc0*/  F2FP.F16.F32.PACK_AB R10, R84, R93 ;  /* 0x0000005d540a723e */ /* 0x000fe400000000ff */
[----:B------:R-:W-:-:S05]  /*add0*/  F2FP.F16.F32.PACK_AB R9, R76, R9 ;  /* 0x000000094c09723e */ /* 0x000fca00000000ff */
[----:B------:R1:W-:Y:S02]  /*ade0*/  STS.128 [R119], R8 ;  /* 0x0000000877007388 */ /* 0x0003e40000000c00 */
.L_x_1882:
[----:B------:R-:W-:Y:S05]  /*adf0*/  BSYNC B2 ;  /* 0x0000000000027941 */ /* 0x000fea0003800000 */
.L_x_1881:
[----:B------:R-:W-:Y:S04]  /*ae00*/  BSSY B2, `(.L_x_1883) ;  /* 0x000002c000027945 */ /* 0x000fe80003800000 */
[----:B------:R-:W-:Y:S05]  /*ae10*/  @P1 BRA `(.L_x_1884) ;  /* 0x0000000000a81947 */ /* 0x000fea0003800000 */
[----:B-1---5:R-:W1:Y:S01]  /*ae20*/  LDS.128 R8, [R119+0x4000] ;  /* 0x0040000077087984 */ /* 0x022e620000000c00 */
[----:B------:R-:W-:Y:S01]  /*ae30*/  SHF.R.U32.HI R75, RZ, 0x10, R73 ;  /* 0x00000010ff4b7819 */ /* 0x000fe20000011649 */
[----:B------:R-:W-:Y:S01]  /*ae40*/  HADD2.F32 R74, -RZ, R109.H0_H0 ;  /* 0x2000006dff4a7230 */ /* 0x000fe20000004100 */
[----:B------:R-:W-:Y:S01]  /*ae50*/  SHF.R.U32.HI R77, RZ, 0x10, R71 ;  /* 0x00000010ff4d7819 */ /* 0x000fe20000011647 */
[--C-:B------:R-:W-:Y:S01]  /*ae60*/  HADD2.F32 R76, -RZ, R110.reuse.H0_H0 ;  /* 0x2000006eff4c7230 */ /* 0x100fe20000004100 */
[----:B------:R-:W-:Y:S01]  /*ae70*/  SHF.R.U64 R111, R72, 0x10, R73 ;  /* 0x00000010486f7819 */ /* 0x000fe20000001249 */
[----:B------:R-:W-:Y:S01]  /*ae80*/  HADD2.F32 R75, -RZ, R75.H0_H0 ;  /* 0x2000004bff4b7230 */ /* 0x000fe20000004100 */
[----:B------:R-:W-:Y:S01]  /*ae90*/  SHF.R.U64 R93, R70, 0x10, R71 ;  /* 0x00000010465d7819 */ /* 0x000fe20000001247 */
[----:B------:R-:W-:Y:S02]  /*aea0*/  HADD2.F32 R77, -RZ, R77.H0_H0 ;  /* 0x2000004dff4d7230 */ /* 0x000fe40000004100 */
[----:B------:R-:W-:-:S02]  /*aeb0*/  HADD2.F32 R110, -RZ, R110.H1_H1 ;  /* 0x3000006eff6e7230 */ /* 0x000fc40000004100 */
[----:B------:R-:W-:Y:S02]  /*aec0*/  HADD2.F32 R109, -RZ, R109.H1_H1 ;  /* 0x3000006dff6d7230 */ /* 0x000fe40000004100 */
[--C-:B-1----:R-:W-:Y:S02]  /*aed0*/  HADD2.F32 R73, -RZ, R11.reuse.H1_H1 ;  /* 0x3000000bff497230 */ /* 0x102fe40000004100 */
[----:B------:R-:W-:Y:S02]  /*aee0*/  HADD2.F32 R72, -RZ, R11.H0_H0 ;  /* 0x2000000bff487230 */ /* 0x000fe40000004100 */
[--C-:B------:R-:W-:Y:S02]  /*aef0*/  HADD2.F32 R11, -RZ, R8.reuse.H0_H0 ;  /* 0x20000008ff0b7230 */ /* 0x100fe40000004100 */
[C---:B------:R-:W-:Y:S01]  /*af00*/  FMUL.FTZ R112, R73.reuse, R75 ;  /* 0x0000004b49707220 */ /* 0x040fe20000410000 */
[----:B------:R-:W-:Y:S02]  /*af10*/  HADD2.F32 R8, -RZ, R8.H1_H1 ;  /* 0x30000008ff087230 */ /* 0x000fe40000004100 */
[----:B------:R-:W-:Y:S01]  /*af20*/  FMUL.FTZ R85, R73, R77 ;  /* 0x0000004d49557220 */ /* 0x000fe20000410000 */
[----:B------:R-:W-:-:S02]  /*af30*/  HADD2.F32 R70, -RZ, R10.H0_H0 ;  /* 0x2000000aff467230 */ /* 0x000fc40000004100 */
[----:B------:R-:W-:Y:S01]  /*af40*/  FFMA.FTZ R114, R72, R77, R112 ;  /* 0x0000004d48727223 */ /* 0x000fe20000010070 */
[----:B------:R-:W-:Y:S02]  /*af50*/  HADD2.F32 R71, -RZ, R10.H1_H1 ;  /* 0x3000000aff477230 */ /* 0x000fe40000004100 */
[----:B------:R-:W-:Y:S01]  /*af60*/  FMUL.FTZ R84, R8, R76 ;  /* 0x0000004c08547220 */ /* 0x000fe20000410000 */
[--C-:B------:R-:W-:Y:S02]  /*af70*/  HADD2.F32 R10, -RZ, R9.reuse.H0_H0 ;  /* 0x20000009ff0a7230 */ /* 0x100fe40000004100 */
[----:B------:R-:W-:Y:S01]  /*af80*/  FFMA.FTZ R85, R72, R75, -R85 ;  /* 0x0000004b48557223 */ /* 0x000fe20000010855 */
[-C--:B------:R-:W-:Y:S01]  /*af90*/  FMUL.FTZ R112, R8, R74.reuse ;  /* 0x0000004a08707220 */ /* 0x080fe20000410000 */
[----:B------:R-:W-:Y:S02]  /*afa0*/  HADD2.F32 R9, -RZ, R9.H1_H1 ;  /* 0x30000009ff097230 */ /* 0x000fe40000004100 */
[----:B------:R-:W-:Y:S01]  /*afb0*/  FFMA.FTZ R84, R11, R74, -R84 ;  /* 0x0000004a0b547223 */ /* 0x000fe20000010854 */
[----:B------:R-:W-:-:S02]  /*afc0*/  HADD2.F32 R72, -RZ, R93.H0_H0 ;  /* 0x2000005dff487230 */ /* 0x000fc40000004100 */
[----:B------:R-:W-:Y:S01]  /*afd0*/  FFMA.FTZ R73, R11, R76, R112 ;  /* 0x0000004c0b497223 */ /* 0x000fe20000010070 */
[----:B------:R-:W-:Y:S02]  /*afe0*/  HADD2.F32 R8, -RZ, R111.H0_H0 ;  /* 0x2000006fff087230 */ /* 0x000fe40000004100 */
[C---:B------:R-:W-:Y:S01]  /*aff0*/  FMUL.FTZ R75, R71.reuse, R110 ;  /* 0x0000006e474b7220 */ /* 0x040fe20000410000 */
[-C--:B------:R-:W-:Y:S01]  /*b000*/  FMUL.FTZ R77, R71, R109.reuse ;  /* 0x0000006d474d7220 */ /* 0x080fe20000410000 */
[C---:B------:R-:W-:Y:S01]  /*b010*/  FMUL.FTZ R11, R9.reuse, R72 ;  /* 0x00000048090b7220 */ /* 0x040fe20000410000 */
[----:B------:R-:W-:Y:S01]  /*b020*/  FMUL.FTZ R71, R9, R8 ;  /* 0x0000000809477220 */ /* 0x000fe20000410000 */
[C---:B------:R-:W-:Y:S01]  /*b030*/  FFMA.FTZ R75, R70.reuse, R109, -R75 ;  /* 0x0000006d464b7223 */ /* 0x040fe2000001084b */
[----:B------:R-:W-:Y:S01]  /*b040*/  FFMA.FTZ R70, R70, R110, R77 ;  /* 0x0000006e46467223 */ /* 0x000fe2000001004d */
[C---:B------:R-:W-:Y:S01]  /*b050*/  FFMA.FTZ R9, R10.reuse, R8, -R11 ;  /* 0x000000080a097223 */ /* 0x040fe2000001080b */
[----:B------:R-:W-:Y:S01]  /*b060*/  FFMA.FTZ R72, R10, R72, R71 ;  /* 0x000000480a487223 */ /* 0x000fe20000010047 */
[----:B------:R-:W-:-:S02]  /*b070*/  F2FP.F16.F32.PACK_AB R11, R114, R85 ;  /* 0x00000055720b723e */ /* 0x000fc400000000ff */
[----:B------:R-:W-:Y:S02]  /*b080*/  F2FP.F16.F32.PACK_AB R10, R70, R75 ;  /* 0x0000004b460a723e */ /* 0x000fe400000000ff */
[----:B------:R-:W-:Y:S02]  /*b090*/  F2FP.F16.F32.PACK_AB R8, R73, R84 ;  /* 0x000000544908723e */ /* 0x000fe400000000ff */
[----:B------:R-:W-:-:S05]  /*b0a0*/  F2FP.F16.F32.PACK_AB R9, R72, R9 ;  /* 0x000000094809723e */ /* 0x000fca00000000ff */
[----:B------:R2:W-:Y:S02]  /*b0b0*/  STS.128 [R119+0x4000], R8 ;  /* 0x0040000877007388 */ /* 0x0005e40000000c00 */
.L_x_1884:
[----:B------:R-:W-:Y:S05]  /*b0c0*/  BSYNC B2 ;  /* 0x0000000000027941 */ /* 0x000fea0003800000 */
.L_x_1883:
[----:B------:R-:W-:Y:S04]  /*b0d0*/  BSSY B2, `(.L_x_1885) ;  /* 0x000002c000027945 */ /* 0x000fe80003800000 */
[----:B------:R-:W-:Y:S05]  /*b0e0*/  @P2 BRA `(.L_x_1886) ;  /* 0x0000000000a82947 */ /* 0x000fea0003800000 */
[----:B-12--5:R-:W1:Y:S01]  /*b0f0*/  LDS.128 R8, [R119+0x8000] ;  /* 0x0080000077087984 */ /* 0x026e620000000c00 */
        /* <DEDUP_REMOVED lines=41> */
.L_x_1886:
[----:B------:R-:W-:Y:S05]  /*b390*/  BSYNC B2 ;  /* 0x0000000000027941 */ /* 0x000fea0003800000 */
.L_x_1885:
[----:B------:R-:W-:Y:S05]  /*b3a0*/  @P3 BRA `(.L_x_1880) ;  /* 0x0000000000a83947 */ /* 0x000fea0003800000 */
[----:B-123-5:R-:W1:Y:S01]  /*b3b0*/  LDS.128 R8, [R119+0xc000] ;  /* 0x00c0000077087984 */ /* 0x02ee620000000c00 */
[----:B------:R-:W-:Y:S01]  /*b3c0*/  SHF.R.U32.HI R67, RZ, 0x10, R61 ;  /* 0x00000010ff437819 */ /* 0x000fe2000001163d */
[----:B------:R-:W-:Y:S01]  /*b3d0*/  HADD2.F32 R66, -RZ, R104.H0_H0 ;  /* 0x20000068ff427230 */ /* 0x000fe20000004100 */
[----:B------:R-:W-:Y:S01]  /*b3e0*/  SHF.R.U32.HI R69, RZ, 0x10, R59 ;  /* 0x00000010ff457819 */ /* 0x000fe2000001163b */
[----:B------:R-:W-:Y:S01]  /*b3f0*/  HADD2.F32 R68, -RZ, R105.H0_H0 ;  /* 0x20000069ff447230 */ /* 0x000fe20000004100 */
        /* <DEDUP_REMOVED lines=24> */
[CC--:B------:R-:W-:Y:S01]  /*b580*/  FMUL.FTZ R67, R59.reuse, R105.reuse ;  /* 0x000000693b437220 */ /* 0x0c0fe20000410000 */
[----:B------:R-:W-:Y:S01]  /*b590*/  FMUL.FTZ R66, R59, R104 ;  /* 0x000000683b427220 */ /* 0x000fe20000410000 */
        /* <DEDUP_REMOVED lines=11> */
.L_x_1880:
[----:B------:R-:W-:Y:S05]  /*b650*/  BSYNC B1 ;  /* 0x0000000000017941 */ /* 0x000fea0003800000 */
.L_x_1879:
[----:B-1234-:R-:W-:Y:S01]  /*b660*/  VIADD R8, R218, 0x20 ;  /* 0x00000020da087836 */ /* 0x01efe20000000000 */
[----:B------:R-:W-:Y:S04]  /*b670*/  BSSY B1, `(.L_x_1887) ;  /* 0x00000bb000017945 */ /* 0x000fe80003800000 */
[----:B------:R-:W-:-:S13]  /*b680*/  ISETP.GE.AND P0, PT, R8, R3, PT ;  /* 0x000000030800720c */ /* 0x000fda0003f06270 */
        /* <DEDUP_REMOVED lines=9> */
[----:B-----5:R-:W1:Y:S01]  /*b720*/  LDS.128 R8, [R72+0x1000] ;  /* 0x0010000048087984 */ /* 0x020e620000000c00 */
[--C-:B------:R-:W-:Y:S01]  /*b730*/  SHF.R.U64 R71, R62, 0x10, R63.reuse ;  /* 0x000000103e477819 */ /* 0x100fe2000000123f */
[--C-:B------:R-:W-:Y:S01]  /*b740*/  HADD2.F32 R62, -RZ, R101.reuse.H0_H0 ;  /* 0x20000065ff3e7230 */ /* 0x100fe20000004100 */
[----:B------:R-:W-:Y:S01]  /*b750*/  SHF.R.U32.HI R63, RZ, 0x10, R63 ;  /* 0x00000010ff3f7819 */ /* 0x000fe2000001163f */
[----:B------:R-:W-:Y:S01]  /*b760*/  HADD2.F32 R101, -RZ, R101.H1_H1 ;  /* 0x30000065ff657230 */ /* 0x000fe20000004100 */
[--C-:B------:R-:W-:Y:S01]  /*b770*/  SHF.R.U64 R69, R64, 0x10, R65.reuse ;  /* 0x0000001040457819 */ /* 0x100fe20000001241 */
[--C-:B------:R-:W-:Y:S01]  /*b780*/  HADD2.F32 R64, -RZ, R102.reuse.H0_H0 ;  /* 0x20000066ff407230 */ /* 0x100fe20000004100 */
[----:B------:R-:W-:Y:S01]  /*b790*/  SHF.R.U32.HI R65, RZ, 0x10, R65 ;  /* 0x00000010ff417819 */ /* 0x000fe20000011641 */
[----:B------:R-:W-:Y:S02]  /*b7a0*/  HADD2.F32 R63, -RZ, R63.H0_H0 ;  /* 0x2000003fff3f7230 */ /* 0x000fe40000004100 */
[----:B------:R-:W-:-:S02]  /*b7b0*/  HADD2.F32 R102, -RZ, R102.H1_H1 ;  /* 0x30000066ff667230 */ /* 0x000fc40000004100 */
[----:B------:R-:W-:Y:S02]  /*b7c0*/  HADD2.F32 R65, -RZ, R65.H0_H0 ;  /* 0x20000041ff417230 */ /* 0x000fe40000004100 */
        /* <DEDUP_REMOVED lines=31> */
.L_x_1890:
[----:B------:R-:W-:Y:S05]  /*b9c0*/  BSYNC B2 ;  /* 0x0000000000027941 */ /* 0x000fea0003800000 */
.L_x_1889:
[----:B------:R-:W-:Y:S04]  /*b9d0*/  BSSY B2, `(.L_x_1891) ;  /* 0x000002c000027945 */ /* 0x000fe80003800000 */
[----:B------:R-:W-:Y:S05]  /*b9e0*/  @P1 BRA `(.L_x_1892) ;  /* 0x0000000000a81947 */ /* 0x000fea0003800000 */
[----:B-1---5:R-:W1:Y:S01]  /*b9f0*/  LDS.128 R8, [R72+0x5000] ;  /* 0x0050000048087984 */ /* 0x022e620000000c00 */
[----:B------:R-:W-:Y:S01]  /*ba00*/  SHF.R.U32.HI R59, RZ, 0x10, R55 ;  /* 0x00000010ff3b7819 */ /* 0x000fe20000011637 */
[----:B------:R-:W-:Y:S01]  /*ba10*/  HADD2.F32 R58, -RZ, R97.H0_H0 ;  /* 0x20000061ff3a7230 */ /* 0x000fe20000004100 */
[--C-:B------:R-:W-:Y:S01]  /*ba20*/  SHF.R.U32.HI R61, RZ, 0x10, R57.reuse ;  /* 0x00000010ff3d7819 */ /* 0x100fe20000011639 */
        /* <DEDUP_REMOVED lines=38> */
.L_x_1892:
[----:B------:R-:W-:Y:S05]  /*bc90*/  BSYNC B2 ;  /* 0x0000000000027941 */ /* 0x000fea0003800000 */
.L_x_1891:
[----:B------:R-:W-:Y:S04]  /*bca0*/  BSSY B2, `(.L_x_1893) ;  /* 0x000002c000027945 */ /* 0x000fe80003800000 */
[----:B------:R-:W-:Y:S05]  /*bcb0*/  @P2 BRA `(.L_x_1894) ;  /* 0x0000000000a82947 */ /* 0x000fea0003800000 */
[----:B-12--5:R-:W1:Y:S01]  /*bcc0*/  LDS.128 R8, [R72+0x9000] ;  /* 0x0090000048087984 */ /* 0x026e620000000c00 */
        /* <DEDUP_REMOVED lines=41> */
.L_x_1894:
[----:B------:R-:W-:Y:S05]  /*bf60*/  BSYNC B2 ;  /* 0x0000000000027941 */ /* 0x000fea0003800000 */
.L_x_1893:
[----:B------:R-:W-:Y:S05]  /*bf70*/  @P3 BRA `(.L_x_1888) ;  /* 0x0000000000a83947 */ /* 0x000fea0003800000 */
[----:B-123-5:R-:W1:Y:S01]  /*bf80*/  LDS.128 R8, [R72+0xd000] ;  /* 0x00d0000048087984 */ /* 0x02ee620000000c00 */
[----:B------:R-:W-:Y:S01]  /*bf90*/  SHF.R.U32.HI R51, RZ, 0x10, R47 ;  /* 0x00000010ff337819 */ /* 0x000fe2000001162f */
[----:B------:R-:W-:Y:S01]  /*bfa0*/  HADD2.F32 R50, -RZ, R91.H1_H1 ;  /* 0x3000005bff327230 */ /* 0x000fe20000004100 */
[--C-:B------:R-:W-:Y:S01]  /*bfb0*/  SHF.R.U32.HI R53, RZ, 0x10, R49.reuse ;  /* 0x00000010ff357819 */ /* 0x100fe20000011631 */
[--C-:B------:R-:W-:Y:S01]  /*bfc0*/  HADD2.F32 R52, -RZ, R90.reuse.H1_H1 ;  /* 0x3000005aff347230 */ /* 0x100fe20000004100 */
[----:B------:R-:W-:Y:S01]  /*bfd0*/  SHF.R.U64 R57, R48, 0x10, R49 ;  /* 0x0000001030397819 */ /* 0x000fe20000001231 */
[----:B------:R-:W-:Y:S01]  /*bfe0*/  HADD2.F32 R51, -RZ, R51.H0_H0 ;  /* 0x20000033ff337230 */ /* 0x000fe20000004100 */
[----:B------:R-:W-:Y:S01]  /*bff0*/  SHF.R.U64 R59, R46, 0x10, R47 ;  /* 0x000000102e3b7819 */ /* 0x000fe2000000122f */
[----:B------:R-:W-:Y:S02]  /*c000*/  HADD2.F32 R53, -RZ, R53.H0_H0 ;  /* 0x20000035ff357230 */ /* 0x000fe40000004100 */
[----:B------:R-:W-:-:S02]  /*c010*/  HADD2.F32 R90, -RZ, R90.H0_H0 ;  /* 0x2000005aff5a7230 */ /* 0x000fc40000004100 */
        /* <DEDUP_REMOVED lines=32> */
.L_x_1888:
[----:B------:R-:W-:Y:S05]  /*c220*/  BSYNC B1 ;  /* 0x0000000000017941 */ /* 0x000fea0003800000 */
.L_x_1887:
        /* <DEDUP_REMOVED lines=54> */
.L_x_1898:
[----:B------:R-:W-:Y:S05]  /*c590*/  BSYNC B2 ;  /* 0x0000000000027941 */ /* 0x000fea0003800000 */
.L_x_1897:
        /* <DEDUP_REMOVED lines=44> */
.L_x_1900:
[----:B------:R-:W-:Y:S05]  /*c860*/  BSYNC B2 ;  /* 0x0000000000027941 */ /* 0x000fea0003800000 */
.L_x_1899:
[----:B------:R-:W-:Y:S04]  /*c870*/  BSSY B2, `(.L_x_1901) ;  /* 0x000002c000027945 */ /* 0x000fe80003800000 */
[----:B------:R-:W-:Y:S05]  /*c880*/  @P2 BRA `(.L_x_1902) ;  /* 0x0000000000a82947 */ /* 0x000fea0003800000 */
[----:B-12--5:R-:W1:Y:S01]  /*c890*/  LDS.128 R8, [R56+0xa000] ;  /* 0x00a0000038087984 */ /* 0x026e620000000c00 */
        /* <DEDUP_REMOVED lines=41> */
.L_x_1902:
[----:B------:R-:W-:Y:S05]  /*cb30*/  BSYNC B2 ;  /* 0x0000000000027941 */ /* 0x000fea0003800000 */
.L_x_1901:
        /* <DEDUP_REMOVED lines=43> */
.L_x_1896:
[----:B------:R-:W-:Y:S05]  /*cdf0*/  BSYNC B1 ;  /* 0x0000000000017941 */ /* 0x000fea0003800000 */
.L_x_1895:
[----:B-1234-:R-:W-:-:S05]  /*ce00*/  VIADD R8, R218, 0x60 ;  /* 0x00000060da087836 */ /* 0x01efca0000000000 */
        /* <DEDUP_REMOVED lines=11> */
[----:B------:R-:W-:Y:S01]  /*cec0*/  SHF.R.U64 R35, R32, 0x10, R33 ;  /* 0x0000001020237819 */ /* 0x000fe20000001221 */
[--C-:B------:R-:W-:Y:S01]  /*ced0*/  HADD2.F32 R29, -RZ, R82.reuse.H0_H0 ;  /* 0x20000052ff1d7230 */ /* 0x100fe20000004100 */
[----:B------:R-:W-:Y:S01]  /*cee0*/  SHF.R.U64 R36, R30, 0x10, R31 ;  /* 0x000000101e247819 */ /* 0x000fe2000000121f */
[----:B------:R-:W-:Y:S01]  /*cef0*/  HADD2.F32 R82, -RZ, R82.H1_H1 ;  /* 0x30000052ff527230 */ /* 0x000fe20000004100 */
[----:B------:R-:W-:Y:S02]  /*cf00*/  SHF.R.U32.HI R32, RZ, 0x10, R33 ;  /* 0x00000010ff207819 */ /* 0x000fe40000011621 */
[----:B------:R-:W-:Y:S01]  /*cf10*/  SHF.R.U32.HI R30, RZ, 0x10, R31 ;  /* 0x00000010ff1e7819 */ /* 0x000fe2000001161f */
[----:B------:R-:W-:Y:S02]  /*cf20*/  HADD2.F32 R31, -RZ, R83.H0_H0 ;  /* 0x20000053ff1f7230 */ /* 0x000fe40000004100 */
[----:B------:R-:W-:-:S02]  /*cf30*/  HADD2.F32 R32, -RZ, R32.H0_H0 ;  /* 0x20000020ff207230 */ /* 0x000fc40000004100 */
[----:B------:R-:W-:Y:S02]  /*cf40*/  HADD2.F32 R30, -RZ, R30.H0_H0 ;  /* 0x2000001eff1e7230 */ /* 0x000fe40000004100 */
[----:B------:R-:W-:Y:S02]  /*cf50*/  HADD2.F32 R83, -RZ, R83.H1_H1 ;  /* 0x30000053ff537230 */ /* 0x000fe40000004100 */
[--C-:B-1----:R-:W-:Y:S02]  /*cf60*/  HADD2.F32 R28, -RZ, R11.reuse.H1_H1 ;  /* 0x3000000bff1c7230 */ /* 0x102fe40000004100 */
[--C-:B------:R-:W-:Y:S02]  /*cf70*/  HADD2.F32 R3, -RZ, R8.reuse.H0_H0 ;  /* 0x20000008ff037230 */ /* 0x100fe40000004100 */
[----:B------:R-:W-:Y:S02]  /*cf80*/  HADD2.F32 R27, -RZ, R11.H0_H0 ;  /* 0x2000000bff1b7230 */ /* 0x000fe40000004100 */
[----:B------:R-:W-:Y:S01]  /*cf90*/  FMUL.FTZ R34, R28, R32 ;  /* 0x000000201c227220 */ /* 0x000fe20000410000 */
[----:B------:R-:W-:-:S02]  /*cfa0*/  HADD2.F32 R8, -RZ, R8.H1_H1 ;  /* 0x30000008ff087230 */ /* 0x000fc40000004100 */
[-C--:B------:R-:W-:Y:S01]  /*cfb0*/  FMUL.FTZ R33, R28, R30.reuse ;  /* 0x0000001e1c217220 */ /* 0x080fe20000410000 */
[--C-:B------:R-:W-:Y:S02]  /*cfc0*/  HADD2.F32 R11, -RZ, R10.reuse.H0_H0 ;  /* 0x2000000aff0b7230 */ /* 0x100fe40000004100 */
[C---:B------:R-:W-:Y:S01]  /*cfd0*/  FFMA.FTZ R34, R27.reuse, R30, -R34 ;  /* 0x0000001e1b227223 */ /* 0x040fe20000010822 */
[----:B------:R-:W-:Y:S02]  /*cfe0*/  HADD2.F32 R26, -RZ, R10.H1_H1 ;  /* 0x3000000aff1a7230 */ /* 0x000fe40000004100 */
[C---:B------:R-:W-:Y:S01]  /*cff0*/  FMUL.FTZ R28, R8.reuse, R31 ;  /* 0x0000001f081c7220 */ /* 0x040fe20000410000 */
[--C-:B------:R-:W-:Y:S02]  /*d000*/  HADD2.F32 R10, -RZ, R9.reuse.H0_H0 ;  /* 0x20000009ff0a7230 */ /* 0x100fe40000004100 */
[----:B------:R-:W-:Y:S01]  /*d010*/  FFMA.FTZ R33, R27, R32, R33 ;  /* 0x000000201b217223 */ /* 0x000fe20000010021 */
[----:B------:R-:W-:Y:S01]  /*d020*/  FMUL.FTZ R30, R8, R29 ;  /* 0x0000001d081e7220 */ /* 0x000fe20000410000 */
[----:B------:R-:W-:-:S02]  /*d030*/  HADD2.F32 R9, -RZ, R9.H1_H1 ;  /* 0x30000009ff097230 */ /* 0x000fc40000004100 */
[C---:B------:R-:W-:Y:S01]  /*d040*/  FFMA.FTZ R28, R3.reuse, R29, -R28 ;  /* 0x0000001d031c7223 */ /* 0x040fe2000001081c */
[----:B------:R-:W-:Y:S02]  /*d050*/  HADD2.F32 R27, -RZ, R35.H0_H0 ;  /* 0x20000023ff1b7230 */ /* 0x000fe40000004100 */
        /* <DEDUP_REMOVED lines=15> */
.L_x_1905:
[----:B------:R-:W-:Y:S05]  /*d150*/  BSYNC B1 ;  /* 0x0000000000017941 */ /* 0x000fea0003800000 */
.L_x_1904:
[----:B------:R-:W-:Y:S04]  /*d160*/  BSSY B1, `(.L_x_1906) ;  /* 0x000002c000017945 */ /* 0x000fe80003800000 */
[----:B------:R-:W-:Y:S05]  /*d170*/  @P1 BRA `(.L_x_1907) ;  /* 0x0000000000a81947 */ /* 0x000fea0003800000 */
[----:B-1---5:R-:W1:Y:S01]  /*d180*/  LDS.128 R8, [R37+0x7000] ;  /* 0x0070000025087984 */ /* 0x022e620000000c00 */
[----:B------:R-:W-:Y:S01]  /*d190*/  SHF.R.U32.HI R28, RZ, 0x10, R25 ;  /* 0x00000010ff1c7819 */ /* 0x000fe20000011619 */
[--C-:B------:R-:W-:Y:S01]  /*d1a0*/  HADD2.F32 R27, -RZ, R81.reuse.H0_H0 ;  /* 0x20000051ff1b7230 */ /* 0x100fe20000004100 */
[----:B------:R-:W-:Y:S01]  /*d1b0*/  SHF.R.U32.HI R26, RZ, 0x10, R21 ;  /* 0x00000010ff1a7819 */ /* 0x000fe20000011615 */
[----:B------:R-:W-:Y:S01]  /*d1c0*/  HADD2.F32 R81, -RZ, R81.H1_H1 ;  /* 0x30000051ff517230 */ /* 0x000fe20000004100 */
[----:B------:R-:W-:Y:S01]  /*d1d0*/  SHF.R.U64 R31, R24, 0x10, R25 ;  /* 0x00000010181f7819 */ /* 0x000fe20000001219 */
[----:B------:R-:W-:Y:S01]  /*d1e0*/  HADD2.F32 R28, -RZ, R28.H0_H0 ;  /* 0x2000001cff1c7230 */ /* 0x000fe20000004100 */
[----:B------:R-:W-:Y:S01]  /*d1f0*/  SHF.R.U64 R32, R20, 0x10, R21 ;  /* 0x0000001014207819 */ /* 0x000fe20000001215 */
[----:B------:R-:W-:Y:S02]  /*d200*/  HADD2.F32 R26, -RZ, R26.H0_H0 ;  /* 0x2000001aff1a7230 */ /* 0x000fe40000004100 */
[----:B------:R-:W-:-:S02]  /*d210*/  HADD2.F32 R25, -RZ, R80.H0_H0 ;  /* 0x20000050ff197230 */ /* 0x000fc40000004100 */
[----:B------:R-:W-:Y:S02]  /*d220*/  HADD2.F32 R80, -RZ, R80.H1_H1 ;  /* 0x30000050ff507230 */ /* 0x000fe40000004100 */
[--C-:B-1----:R-:W-:Y:S02]  /*d230*/  HADD2.F32 R24, -RZ, R11.reuse.H1_H1 ;  /* 0x3000000bff187230 */ /* 0x102fe40000004100 */
[--C-:B------:R-:W-:Y:S02]  /*d240*/  HADD2.F32 R3, -RZ, R8.reuse.H0_H0 ;  /* 0x20000008ff037230 */ /* 0x100fe40000004100 */
[----:B------:R-:W-:Y:S02]  /*d250*/  HADD2.F32 R21, -RZ, R11.H0_H0 ;  /* 0x2000000bff157230 */ /* 0x000fe40000004100 */
[C---:B------:R-:W-:Y:S01]  /*d260*/  FMUL.FTZ R30, R24.reuse, R28 ;  /* 0x0000001c181e7220 */ /* 0x040fe20000410000 */
[----:B------:R-:W-:Y:S02]  /*d270*/  HADD2.F32 R8, -RZ, R8.H1_H1 ;  /* 0x30000008ff087230 */ /* 0x000fe40000004100 */
[----:B------:R-:W-:Y:S01]  /*d280*/  FMUL.FTZ R29, R24, R26 ;  /* 0x0000001a181d7220 */ /* 0x000fe20000410000 */
[----:B------:R-:W-:-:S02]  /*d290*/  HADD2.F32 R11, -RZ, R10.H0_H0 ;  /* 0x2000000aff0b7230 */ /* 0x000fc40000004100 */
[C---:B------:R-:W-:Y:S01]  /*d2a0*/  FFMA.FTZ R30, R21.reuse, R26, -R30 ;  /* 0x0000001a151e7223 */ /* 0x040fe2000001081e */
[----:B------:R-:W-:Y:S02]  /*d2b0*/  HADD2.F32 R20, -RZ, R10.H1_H1 ;  /* 0x3000000aff147230 */ /* 0x000fe40000004100 */
[C---:B------:R-:W-:Y:S01]  /*d2c0*/  FMUL.FTZ R24, R8.reuse, R27 ;  /* 0x0000001b08187220 */ /* 0x040fe20000410000 */
[--C-:B------:R-:W-:Y:S02]  /*d2d0*/  HADD2.F32 R10, -RZ, R9.reuse.H0_H0 ;  /* 0x20000009ff0a7230 */ /* 0x100fe40000004100 */
[----:B------:R-:W-:Y:S01]  /*d2e0*/  FFMA.FTZ R29, R21, R28, R29 ;  /* 0x0000001c151d7223 */ /* 0x000fe2000001001d */
        /* <DEDUP_REMOVED lines=19> */
.L_x_1907:
[----:B------:R-:W-:Y:S05]  /*d420*/  BSYNC B1 ;  /* 0x0000000000017941 */ /* 0x000fea0003800000 */
.L_x_1906:
[----:B------:R-:W-:Y:S04]  /*d430*/  BSSY B1, `(.L_x_1908) ;  /* 0x000002c000017945 */ /* 0x000fe80003800000 */
[----:B------:R-:W-:Y:S05]  /*d440*/  @P2 BRA `(.L_x_1909) ;  /* 0x0000000000a82947 */ /* 0x000fea0003800000 */
[----:B-12--5:R-:W1:Y:S01]  /*d450*/  LDS.128 R8, [R37+0xb000] ;  /* 0x00b0000025087984 */ /* 0x026e620000000c00 */
        /* <DEDUP_REMOVED lines=8> */
[----:B------:R-:W-:-:S02]  /*d4e0*/  HADD2.F32 R15, -RZ, R78.H1_H1 ;  /* 0x3000004eff0f7230 */ /* 0x000fc40000004100 */
[----:B------:R-:W-:Y:S02]  /*d4f0*/  HADD2.F32 R78, -RZ, R78.H0_H0 ;  /* 0x2000004eff4e7230 */ /* 0x000fe40000004100 */
        /* <DEDUP_REMOVED lines=31> */
.L_x_1909:
[----:B------:R-:W-:Y:S05]  /*d6f0*/  BSYNC B1 ;  /* 0x0000000000017941 */ /* 0x000fea0003800000 */
.L_x_1908:
[----:B------:R-:W-:Y:S05]  /*d700*/  @P3 BRA `(.L_x_1903) ;  /* 0x0000004c00043947 */ /* 0x000fea0003800000 */
[----:B-123-5:R-:W1:Y:S01]  /*d710*/  LDS.128 R8, [R37+0xf000] ;  /* 0x00f0000025087984 */ /* 0x02ee620000000c00 */
        /* <DEDUP_REMOVED lines=9> */
[--C-:B-1----:R-:W-:Y:S02]  /*d7b0*/  HADD2.F32 R6, -RZ, R11.reuse.H0_H0 ;  /* 0x2000000bff067230 */ /* 0x102fe40000004100 */
[----:B------:R-:W-:Y:S02]  /*d7c0*/  HADD2.F32 R11, -RZ, R11.H1_H1 ;  /* 0x3000000bff0b7230 */ /* 0x000fe40000004100 */
[--C-:B------:R-:W-:Y:S02]  /*d7d0*/  HADD2.F32 R3, -RZ, R8.reuse.H0_H0 ;  /* 0x20000008ff037230 */ /* 0x100fe40000004100 */
[----:B------:R-:W-:Y:S02]  /*d7e0*/  HADD2.F32 R8, -RZ, R8.H1_H1 ;  /* 0x30000008ff087230 */ /* 0x000fe40000004100 */
[C---:B------:R-:W-:Y:S01]  /*d7f0*/  FMUL.FTZ R15, R11.reuse, R14 ;  /* 0x0000000e0b0f7220 */ /* 0x040fe20000410000 */
[----:B------:R-:W-:Y:S01]  /*d800*/  FMUL.FTZ R11, R11, R12 ;  /* 0x0000000c0b0b7220 */ /* 0x000fe20000410000 */
[----:B------:R-:W-:-:S02]  /*d810*/  HADD2.F32 R5, -RZ, R10.H0_H0 ;  /* 0x2000000aff057230 */ /* 0x000fc40000004100 */
[----:B------:R-:W-:Y:S01]  /*d820*/  FMUL.FTZ R20, R8, R13 ;  /* 0x0000000d08147220 */ /* 0x000fe20000410000 */
[----:B------:R-:W-:Y:S02]  /*d830*/  HADD2.F32 R10, -RZ, R10.H1_H1 ;  /* 0x3000000aff0a7230 */ /* 0x000fe40000004100 */
[C---:B------:R-:W-:Y:S01]  /*d840*/  FFMA.FTZ R15, R6.reuse, R12, -R15 ;  /* 0x0000000c060f7223 */ /* 0x040fe2000001080f */
[----:B------:R-:W-:Y:S01]  /*d850*/  FFMA.FTZ R14, R6, R14, R11 ;  /* 0x0000000e060e7223 */ /* 0x000fe2000001000b */
[--C-:B------:R-:W-:Y:S02]  /*d860*/  HADD2.F32 R4, -RZ, R9.reuse.H0_H0 ;  /* 0x20000009ff047230 */ /* 0x100fe40000004100 */
[-C--:B------:R-:W-:Y:S01]  /*d870*/  FMUL.FTZ R8, R8, R7.reuse ;  /* 0x0000000708087220 */ /* 0x080fe20000410000 */
[----:B------:R-:W-:Y:S01]  /*d880*/  FFMA.FTZ R20, R3, R7, -R20 ;  /* 0x0000000703147223 */ /* 0x000fe20000010814 */
[----:B------:R-:W-:Y:S02]  /*d890*/  HADD2.F32 R6, -RZ, R0.H1_H1 ;  /* 0x30000000ff067230 */ /* 0x000fe40000004100 */
[----:B------:R-:W-:Y:S01]  /*d8a0*/  FMUL.FTZ R12, R10, R23 ;  /* 0x000000170a0c7220 */ /* 0x000fe20000410000 */
[----:B------:R-:W-:-:S02]  /*d8b0*/  HADD2.F32 R9, -RZ, R9.H1_H1 ;  /* 0x30000009ff097230 */ /* 0x000fc40000004100 */
[----:B------:R-:W-:Y:S01]  /*d8c0*/  FFMA.FTZ R3, R3, R13, R8 ;  /* 0x0000000d03037223 */ /* 0x000fe20000010008 */
[----:B------:R-:W-:Y:S02]  /*d8d0*/  HADD2.F32 R7, -RZ, R21.H0_H0 ;  /* 0x20000015ff077230 */ /* 0x000fe40000004100 */
[-C--:B------:R-:W-:Y:S01]  /*d8e0*/  FMUL.FTZ R10, R10, R6.reuse ;  /* 0x000000060a0a7220 */ /* 0x080fe20000410000 */
[----:B------:R-:W-:Y:S02]  /*d8f0*/  HADD2.F32 R0, -RZ, R24.H0_H0 ;  /* 0x20000018ff007230 */ /* 0x000fe40000004100 */
[----:B------:R-:W-:Y:S01]  /*d900*/  FFMA.FTZ R6, R5, R6, -R12 ;  /* 0x0000000605067223 */ /* 0x000fe2000001080c */
[----:B------:R-:W-:Y:S01]  /*d910*/  FMUL.FTZ R11, R9, R7 ;  /* 0x00000007090b7220 */ /* 0x000fe20000410000 */
[----:B------:R-:W-:Y:S01]  /*d920*/  FFMA.FTZ R23, R5, R23, R10 ;  /* 0x0000001705177223 */ /* 0x000fe2000001000a */
[-C--:B------:R-:W-:Y:S02]  /*d930*/  FMUL.FTZ R8, R9, R0.reuse ;  /* 0x0000000009087220 */ /* 0x080fe40000410000 */
[----:B------:R-:W-:-:S02]  /*d940*/  FFMA.FTZ R5, R4, R0, -R11 ;  /* 0x0000000004057223 */ /* 0x000fc4000001080b */
[----:B------:R-:W-:Y:S01]  /*d950*/  FFMA.FTZ R8, R4, R7, R8 ;  /* 0x0000000704087223 */ /* 0x000fe20000010008 */
[----:B------:R-:W-:Y:S02]  /*d960*/  F2FP.F16.F32.PACK_AB R7, R14, R15 ;  /* 0x0000000f0e07723e */ /* 0x000fe400000000ff */
[----:B------:R-:W-:Y:S02]  /*d970*/  F2FP.F16.F32.PACK_AB R6, R23, R6 ;  /* 0x000000061706723e */ /* 0x000fe400000000ff */
[----:B------:R-:W-:Y:S02]  /*d980*/  F2FP.F16.F32.PACK_AB R4, R3, R20 ;  /* 0x000000140304723e */ /* 0x000fe400000000ff */
[----:B------:R-:W-:-:S05]  /*d990*/  F2FP.F16.F32.PACK_AB R5, R8, R5 ;  /* 0x000000050805723e */ /* 0x000fca00000000ff */
[----:B------:R4:W-:Y:S01]  /*d9a0*/  STS.128 [R37+0xf000], R4 ;  /* 0x00f0000425007388 */ /* 0x0009e20000000c00 */
[----:B------:R-:W-:Y:S05]  /*d9b0*/  BRA `(.L_x_1903) ;  /* 0x0000004800587947 */ /* 0x000fea0003800000 */
.L_x_1864:
[----:B------:R-:W0:Y:S01]  /*d9c0*/  LDC R83, c[0x0][0x448] ;  /* 0x00011200ff537b82 */ /* 0x000e220000000800 */
[----:B------:R-:W-:Y:S01]  /*d9d0*/  ULDC.64 UR4, c[0x0][0x3f8] ;  /* 0x0000fe0000047ab9 */ /* 0x000fe20000000a00 */
[----:B------:R-:W-:Y:S01]  /*d9e0*/  ULDC.64 UR6, c[0x0][0x408] ;  /* 0x0001020000067ab9 */ /* 0x000fe20000000a00 */
[----:B------:R-:W-:Y:S01]  /*d9f0*/  MOV R27, R29 ;  /* 0x0000001d001b7202 */ /* 0x000fe20000000f00 */
[----:B------:R-:W-:Y:S01]  /*da00*/  IMAD.MOV.U32 R25, RZ, RZ, R23 ;  /* 0x000000ffff197224 */ /* 0x000fe200078e0017 */
[----:B0-----:R-:W-:-:S13]  /*da10*/  ISETP.NE.AND P0, PT, R83, 0x1, PT ;  /* 0x000000015300780c */ /* 0x001fda0003f05270 */
[----:B------:R-:W0:Y:S08]  /*da20*/  @P0 LDC R0, c[0x0][0x44c] ;  /* 0x00011300ff000b82 */ /* 0x000e300000000800 */
[----:B------:R-:W1:Y:S01]  /*da30*/  @P0 LDC R5, c[0x0][0x450] ;  /* 0x00011400ff050b82 */ /* 0x000e620000000800 */
[----:B0-----:R-:W-:-:S05]  /*da40*/  @P0 IMAD.HI.U32 R0, R3, R0, RZ ;  /* 0x0000000003000227 */ /* 0x001fca00078e00ff */
[----:B-1----:R-:W-:-:S04]  /*da50*/  @P0 SHF.R.U32.HI R3, RZ, R5, R0 ;  /* 0x00000005ff030219 */ /* 0x002fc80000011600 */
        /* <DEDUP_REMOVED lines=11> */
[----:B------:R-:W-:Y:S01]  /*db10*/  IMAD.IADD R7, R27, 0x1, R7 ;  /* 0x000000011b077824 */ /* 0x000fe200078e0207 */
[----:B------:R-:W-:Y:S01]  /*db20*/  LEA R0, P1, R26, UR6, 0x1 ;  /* 0x000000061a007c11 */ /* 0x000fe2000f8208ff */
[----:B------:R-:W-:Y:S01]  /*db30*/  UMOV UR4, 0xffffffff ;  /* 0xffffffff00047882 */ /* 0x000fe20000000000 */
[----:B------:R-:W-:Y:S02]  /*db40*/  LEA.HI.X R6, R24, UR5, R5, 0x1, P0 ;  /* 0x0000000518067c11 */ /* 0x000fe400080f0c05 */
[----:B------:R-:W-:Y:S01]  /*db50*/  LEA.HI.X R7, R26, UR7, R7, 0x1, P1 ;  /* 0x000000071a077c11 */ /* 0x000fe200088f0c07 */
[----:B------:R-:W-:Y:S08]  /*db60*/  BRA.DIV UR4, `(.L_x_1910) ;  /* 0x000001ce04e07947 */ /* 0x000ff0000b800000 */
[----:B------:R0:W1:Y:S04]  /*db70*/  SHFL.IDX PT, R5, R6, RZ, 0x181f ;  /* 0x00181fff06057589 */ /* 0x00006800000e0000 */
[----:B------:R0:W2:Y:S04]  /*db80*/  SHFL.IDX PT, R4, R3, RZ, 0x181f ;  /* 0x00181fff03047589 */ /* 0x0000a800000e0000 */
[----:B------:R0:W3:Y:S04]  /*db90*/  SHFL.IDX PT, R9, R7, RZ, 0x181f ;  /* 0x00181fff07097589 */ /* 0x0000e800000e0000 */
[----:B------:R0:W4:Y:S02]  /*dba0*/  SHFL.IDX PT, R14, R0, RZ, 0x181f ;  /* 0x00181fff000e7589 */ /* 0x00012400000e0000 */
.L_x_2271:
        /* <DEDUP_REMOVED lines=13> */
[----:B------:R-:W-:Y:S01]  /*dc80*/  ULDC UR4, c[0x0][0x3f4] ;  /* 0x0000fd0000047ab9 */ /* 0x000fe20000000800 */
[----:B--2---:R-:W-:Y:S01]  /*dc90*/  IMAD.MOV.U32 R12, RZ, RZ, R4 ;  /* 0x000000ffff0c7224 */ /* 0x004fe200078e0004 */
[----:B------:R-:W-:Y:S01]  /*dca0*/  ISETP.GE.AND P2, PT, R18, UR4, PT ;  /* 0x0000000412007c0c */ /* 0x000fe2000bf46270 */
[----:B-1----:R-:W-:Y:S01]  /*dcb0*/  IMAD.MOV.U32 R13, RZ, RZ, R5 ;  /* 0x000000ffff0d7224 */ /* 0x002fe200078e0005 */
[----:B------:R-:W-:Y:S02]  /*dcc0*/  ISETP.GE.AND P3, PT, R226, UR4, PT ;  /* 0x00000004e2007c0c */ /* 0x000fe4000bf66270 */
[----:B------:R-:W-:Y:S02]  /*dcd0*/  CS2R R56, SRZ ;  /* 0x0000000000387805 */ /* 0x000fe4000001ff00 */
[----:B------:R-:W-:-:S07]  /*dce0*/  CS2R R58, SRZ ;  /* 0x00000000003a7805 */ /* 0x000fce000001ff00 */
[C---:B------:R-:W-:Y:S01]  /*dcf0*/  @!P2 IMAD.SHL.U32 R15, R18.reuse, 0x2, RZ ;  /* 0x00000002120fa824 */ /* 0x040fe200078e00ff */
[----:B------:R-:W-:-:S04]  /*dd00*/  @!P2 SHF.L.U64.HI R20, R18, 0x1, R19 ;  /* 0x000000011214a819 */ /* 0x000fc80000010213 */
[----:B------:R-:W-:Y:S02]  /*dd10*/  @!P2 IADD3 R4, P0, R4, R15, RZ ;  /* 0x0000000f0404a210 */ /* 0x000fe40007f1e0ff */
[----:B------:R-:W-:Y:S02]  /*dd20*/  CS2R R68, SRZ ;  /* 0x0000000000447805 */ /* 0x000fe4000001ff00 */
[----:B------:R-:W-:Y:S02]  /*dd30*/  CS2R R70, SRZ ;  /* 0x0000000000467805 */ /* 0x000fe4000001ff00 */
[----:B------:R-:W-:Y:S02]  /*dd40*/  CS2R R60, SRZ ;  /* 0x00000000003c7805 */ /* 0x000fe4000001ff00 */
[----:B------:R-:W-:Y:S02]  /*dd50*/  CS2R R62, SRZ ;  /* 0x00000000003e7805 */ /* 0x000fe4000001ff00 */
[----:B------:R-:W-:-:S02]  /*dd60*/  CS2R R66, SRZ ;  /* 0x0000000000427805 */ /* 0x000fc4000001ff00 */
[----:B------:R-:W-:Y:S01]  /*dd70*/  CS2R R64, SRZ ;  /* 0x0000000000407805 */ /* 0x000fe2000001ff00 */
[----:B------:R-:W-:-:S05]  /*dd80*/  @!P2 IMAD.X R5, R5, 0x1, R20, P0 ;  /* 0x000000010505a824 */ /* 0x000fca00000e0614 */
[----:B------:R1:W5:Y:S01]  /*dd90*/  @!P2 LD.E.128 R60, desc[UR60][R4.64] ;  /* 0x0000003c043ca980 */ /* 0x000362000c101d00 */
[----:B---3--:R-:W-:Y:S02]  /*dda0*/  @!P3 SHF.L.U32 R11, R8, 0x3, RZ ;  /* 0x00000003080bb819 */ /* 0x008fe400000006ff */
[----:B----4-:R-:W-:Y:S01]  /*ddb0*/  @!P2 IADD3 R8, P1, R14, R15, RZ ;  /* 0x0000000f0e08a210 */ /* 0x010fe20007f3e0ff */
[----:B------:R-:W-:Y:S02]  /*ddc0*/  IMAD.MOV.U32 R15, RZ, RZ, R9 ;  /* 0x000000ffff0f7224 */ /* 0x000fe400078e0009 */
[----:B------:R-:W-:-:S04]  /*ddd0*/  @!P3 IMAD.WIDE R12, R11, 0x2, R12 ;  /* 0x000000020b0cb825 */ /* 0x000fc800078e020c */
[----:B------:R-:W-:Y:S01]  /*dde0*/  @!P3 IMAD.WIDE R14, R11, 0x2, R14 ;  /* 0x000000020b0eb825 */ /* 0x000fe200078e020e */
[----:B------:R1:W5:Y:S03]  /*ddf0*/  @!P3 LD.E.128 R56, desc[UR60][R12.64] ;  /* 0x0000003c0c38b980 */ /* 0x000366000c101d00 */
[----:B------:R-:W-:Y:S01]  /*de00*/  @!P2 IMAD.X R9, R9, 0x1, R20, P1 ;  /* 0x000000010909a824 */ /* 0x000fe200008e0614 */
[----:B------:R1:W5:Y:S04]  /*de10*/  @!P3 LD.E.128 R68, desc[UR60][R14.64] ;  /* 0x0000003c0e44b980 */ /* 0x000368000c101d00 */
[----:B------:R1:W5:Y:S02]  /*de20*/  @!P2 LD.E.128 R64, desc[UR60][R8.64] ;  /* 0x0000003c0840a980 */ /* 0x000364000c101d00 */
.L_x_1912:
[----:B------:R-:W-:Y:S05]  /*de30*/  BSYNC B1 ;  /* 0x0000000000017941 */ /* 0x000fea0003800000 */
.L_x_1911:
[----:B-1---5:R-:W-:Y:S01]  /*de40*/  IMAD.MOV.U32 R5, RZ, RZ, R69 ;  /* 0x000000ffff057224 */ /* 0x022fe200078e0045 */
[----:B------:R-:W-:Y:S01]  /*de50*/  MOV R8, R66 ;  /* 0x0000004200087202 */ /* 0x000fe20000000f00 */
[----:B---3--:R-:W-:Y:S01]  /*de60*/  IMAD.MOV.U32 R9, RZ, RZ, R67 ;  /* 0x000000ffff097224 */ /* 0x008fe200078e0043 */
[----:B------:R-:W-:Y:S01]  /*de70*/  UMOV UR4, 0xffffffff ;  /* 0xffffffff00047882 */ /* 0x000fe20000000000 */
[----:B--2---:R-:W-:Y:S01]  /*de80*/  IMAD.MOV.U32 R4, RZ, RZ, R68 ;  /* 0x000000ffff047224 */ /* 0x004fe200078e0044 */
        /* <DEDUP_REMOVED lines=12> */
[----:B------:R-:W-:-:S02]  /*df50*/  PRMT R113, R113, 0x5410, R4 ;  /* 0x0000541071717816 */ /* 0x000fc40000000004 */
[----:B------:R-:W-:Y:S02]  /*df60*/  CS2R R52, SRZ ;  /* 0x0000000000347805 */ /* 0x000fe4000001ff00 */
        /* <DEDUP_REMOVED lines=11> */
[----:B------:R-:W-:Y:S02]  /*e020*/  PRMT R108, R4, 0x5410, R9 ;  /* 0x00005410046c7816 */ /* 0x000fe40000000009 */
[----:B------:R-:W-:Y:S02]  /*e030*/  PRMT R109, R109, 0x5410, R5 ;  /* 0x000054106d6d7816 */ /* 0x000fe40000000005 */
[----:B------:R-:W-:Y:S01]  /*e040*/  PRMT R107, R107, 0x5410, R8 ;  /* 0x000054106b6b7816 */ /* 0x000fe20000000008 */
[----:B------:R-:W-:Y:S06]  /*e050*/  BRA.DIV UR4, `(.L_x_1913) ;  /* 0x000001ce04147947 */ /* 0x000fec000b800000 */
[----:B------:R1:W2:Y:S04]  /*e060*/  SHFL.IDX PT, R5, R6, 0x1, 0x181f ;  /* 0x00381f0006057f89 */ /* 0x0002a800000e0000 */
[----:B------:R1:W3:Y:S04]  /*e070*/  SHFL.IDX PT, R4, R3, 0x1, 0x181f ;  /* 0x00381f0003047f89 */ /* 0x0002e800000e0000 */
[----:B------:R1:W0:Y:S04]  /*e080*/  SHFL.IDX PT, R9, R7, 0x1, 0x181f ;  /* 0x00381f0007097f89 */ /* 0x00022800000e0000 */
[----:B----4-:R1:W4:Y:S02]  /*e090*/  SHFL.IDX PT, R14, R0, 0x1, 0x181f ;  /* 0x00381f00000e7f89 */ /* 0x01032400000e0000 */
.L_x_2277:
        /* <DEDUP_REMOVED lines=11> */
[----:B------:R-:W4:Y:S01]  /*e150*/  LDL R15, [R1+0x58] ;  /* 0x00005800010f7983 */ /* 0x000f220000100800 */
[----:B------:R-:W-:Y:S01]  /*e160*/  ULDC UR4, c[0x0][0x3f4] ;  /* 0x0000fd0000047ab9 */ /* 0x000fe20000000800 */
[----:B---3--:R-:W-:Y:S01]  /*e170*/  IMAD.MOV.U32 R12, RZ, RZ, R4 ;  /* 0x000000ffff0c7224 */ /* 0x008fe200078e0004 */
[----:B------:R-:W-:Y:S01]  /*e180*/  ISETP.GE.AND P2, PT, R18, UR4, PT ;  /* 0x0000000412007c0c */ /* 0x000fe2000bf46270 */
[----:B--2---:R-:W-:Y:S01]  /*e190*/  IMAD.MOV.U32 R13, RZ, RZ, R5 ;  /* 0x000000ffff0d7224 */ /* 0x004fe200078e0005 */
[----:B------:R-:W-:Y:S02]  /*e1a0*/  ISETP.GE.AND P3, PT, R226, UR4, PT ;  /* 0x00000004e2007c0c */ /* 0x000fe4000bf66270 */
[----:B------:R-:W-:Y:S02]  /*e1b0*/  CS2R R40, SRZ ;  /* 0x0000000000287805 */ /* 0x000fe4000001ff00 */
[----:B------:R-:W-:-:S07]  /*e1c0*/  CS2R R42, SRZ ;  /* 0x00000000002a7805 */ /* 0x000fce000001ff00 */
[C---:B------:R-:W-:Y:S01]  /*e1d0*/  @!P2 IMAD.SHL.U32 R11, R18.reuse, 0x2, RZ ;  /* 0x00000002120ba824 */ /* 0x040fe200078e00ff */
[----:B------:R-:W-:-:S04]  /*e1e0*/  @!P2 SHF.L.U64.HI R20, R18, 0x1, R19 ;  /* 0x000000011214a819 */ /* 0x000fc80000010213 */
[-C--:B------:R-:W-:Y:S02]  /*e1f0*/  @!P2 IADD3 R4, P0, R4, R11.reuse, RZ ;  /* 0x0000000b0404a210 */ /* 0x080fe40007f1e0ff */
[----:B----4-:R-:W-:Y:S02]  /*e200*/  @!P2 IADD3 R8, P1, R14, R11, RZ ;  /* 0x0000000b0e08a210 */ /* 0x010fe40007f3e0ff */
[----:B------:R-:W-:Y:S02]  /*e210*/  CS2R R48, SRZ ;  /* 0x0000000000307805 */ /* 0x000fe4000001ff00 */
[----:B------:R-:W-:Y:S02]  /*e220*/  CS2R R50, SRZ ;  /* 0x0000000000327805 */ /* 0x000fe4000001ff00 */
[----:B------:R-:W-:Y:S02]  /*e230*/  CS2R R44, SRZ ;  /* 0x00000000002c7805 */ /* 0x000fe4000001ff00 */
[----:B------:R-:W-:-:S02]  /*e240*/  CS2R R46, SRZ ;  /* 0x00000000002e7805 */ /* 0x000fc4000001ff00 */
[----:B------:R-:W-:Y:S02]  /*e250*/  CS2R R52, SRZ ;  /* 0x0000000000347805 */ /* 0x000fe4000001ff00 */
[----:B------:R-:W-:Y:S01]  /*e260*/  CS2R R54, SRZ ;  /* 0x0000000000367805 */ /* 0x000fe2000001ff00 */
[----:B------:R-:W-:-:S05]  /*e270*/  @!P2 IMAD.X R5, R5, 0x1, R20, P0 ;  /* 0x000000010505a824 */ /* 0x000fca00000e0614 */
[----:B------:R2:W5:Y:S01]  /*e280*/  @!P2 LD.E.128 R44, desc[UR60][R4.64] ;  /* 0x0000003c042ca980 */ /* 0x000562000c101d00 */
[----:B------:R-:W-:Y:S01]  /*e290*/  @!P3 SHF.L.U32 R21, R15, 0x3, RZ ;  /* 0x000000030f15b819 */ /* 0x000fe200000006ff */
[----:B0-----:R-:W-:Y:S02]  /*e2a0*/  IMAD.MOV.U32 R15, RZ, RZ, R9 ;  /* 0x000000ffff0f7224 */ /* 0x001fe400078e0009 */
[----:B------:R-:W-:Y:S02]  /*e2b0*/  @!P2 IMAD.X R9, R9, 0x1, R20, P1 ;  /* 0x000000010909a824 */ /* 0x000fe400008e0614 */
[----:B------:R-:W-:-:S03]  /*e2c0*/  @!P3 IMAD.WIDE R12, R21, 0x2, R12 ;  /* 0x00000002150cb825 */ /* 0x000fc600078e020c */
[----:B------:R2:W5:Y:S01]  /*e2d0*/  @!P2 LD.E.128 R52, desc[UR60][R8.64] ;  /* 0x0000003c0834a980 */ /* 0x000562000c101d00 */
[----:B------:R-:W-:-:S03]  /*e2e0*/  @!P3 IMAD.WIDE R14, R21, 0x2, R14 ;  /* 0x00000002150eb825 */ /* 0x000fc600078e020e */
[----:B------:R2:W5:Y:S04]  /*e2f0*/  @!P3 LD.E.128 R40, desc[UR60][R12.64] ;  /* 0x0000003c0c28b980 */ /* 0x000568000c101d00 */
[----:B------:R2:W5:Y:S02]  /*e300*/  @!P3 LD.E.128 R48, desc[UR60][R14.64] ;  /* 0x0000003c0e30b980 */ /* 0x000564000c101d00 */
.L_x_1915:
[----:B------:R-:W-:Y:S05]  /*e310*/  BSYNC B1 ;  /* 0x0000000000017941 */ /* 0x000fea0003800000 */
.L_x_1914:
[----:B--23-5:R-:W-:Y:S01]  /*e320*/  IMAD.MOV.U32 R4, RZ, RZ, R52 ;  /* 0x000000ffff047224 */ /* 0x02cfe200078e0034 */
[----:B------:R-:W-:Y:S01]  /*e330*/  MOV R8, R54 ;  /* 0x0000003600087202 */ /* 0x000fe20000000f00 */
[----:B------:R-:W-:Y:S01]  /*e340*/  IMAD.MOV.U32 R5, RZ, RZ, R53 ;  /* 0x000000ffff057224 */ /* 0x000fe200078e0035 */
[----:B------:R-:W-:Y:S01]  /*e350*/  UMOV UR4, 0xffffffff ;  /* 0xffffffff00047882 */ /* 0x000fe20000000000 */
[----:B0-----:R-:W-:-:S03]  /*e360*/  IMAD.MOV.U32 R9, RZ, RZ, R55 ;  /* 0x000000ffff097224 */ /* 0x001fc600078e0037 */
        /* <DEDUP_REMOVED lines=18> */
[----:B------:R-:W-:Y:S02]  /*e490*/  PRMT R94, R4, 0x5410, R5 ;  /* 0x00005410045e7816 */ /* 0x000fe40000000005 */
[----:B------:R-:W-:Y:S01]  /*e4a0*/  PRMT R95, R8, 0x5410, R9 ;  /* 0x00005410085f7816 */ /* 0x000fe20000000009 */
[----:B------:R-:W-:Y:S06]  /*e4b0*/  BRA.DIV UR4, `(.L_x_1916) ;  /* 0x000001ca046c7947 */ /* 0x000fec000b800000 */
[----:B------:R0:W2:Y:S04]  /*e4c0*/  SHFL.IDX PT, R5, R6, 0x2, 0x181f ;  /* 0x00581f0006057f89 */ /* 0x0000a800000e0000 */
[----:B------:R0:W3:Y:S04]  /*e4d0*/  SHFL.IDX PT, R4, R3, 0x2, 0x181f ;  /* 0x00581f0003047f89 */ /* 0x0000e800000e0000 */
[----:B------:R0:W0:Y:S04]  /*e4e0*/  SHFL.IDX PT, R9, R7, 0x2, 0x181f ;  /* 0x00581f0007097f89 */ /* 0x00002800000e0000 */
[----:B----4-:R4:W0:Y:S02]  /*e4f0*/  SHFL.IDX PT, R14, R0, 0x2, 0x181f ;  /* 0x00581f00000e7f89 */ /* 0x01082400000e0000 */
.L_x_2283:
        /* <DEDUP_REMOVED lines=23> */
[----:B0-----:R-:W-:Y:S02]  /*e670*/  @!P2 IADD3 R8, P1, R14, R11, RZ ;  /* 0x0000000b0e08a210 */ /* 0x001fe40007f3e0ff */
[----:B------:R-:W-:Y:S02]  /*e680*/  CS2R R32, SRZ ;  /* 0x0000000000207805 */ /* 0x000fe4000001ff00 */
[----:B------:R-:W-:Y:S01]  /*e690*/  CS2R R34, SRZ ;  /* 0x0000000000227805 */ /* 0x000fe2000001ff00 */
[----:B------:R-:W-:Y:S01]  /*e6a0*/  @!P2 IMAD.X R5, R5, 0x1, R28, P0 ;  /* 0x000000010505a824 */ /* 0x000fe200000e061c */
[----:B------:R-:W-:Y:S02]  /*e6b0*/  CS2R R30, SRZ ;  /* 0x00000000001e7805 */ /* 0x000fe4000001ff00 */
[----:B------:R-:W-:-:S02]  /*e6c0*/  CS2R R36, SRZ ;  /* 0x0000000000247805 */ /* 0x000fc4000001ff00 */
[----:B------:R-:W-:Y:S02]  /*e6d0*/  CS2R R38, SRZ ;  /* 0x0000000000267805 */ /* 0x000fe4000001ff00 */
[----:B----4-:R-:W-:Y:S01]  /*e6e0*/  @!P3 SHF.L.U32 R23, R15, 0x3, RZ ;  /* 0x000000030f17b819 */ /* 0x010fe200000006ff */
[----:B------:R-:W-:Y:S02]  /*e6f0*/  IMAD.MOV.U32 R15, RZ, RZ, R9 ;  /* 0x000000ffff0f7224 */ /* 0x000fe400078e0009 */
[----:B------:R-:W-:Y:S01]  /*e700*/  @!P2 IMAD.X R9, R9, 0x1, R28, P1 ;  /* 0x000000010909a824 */ /* 0x000fe200008e061c */
[----:B------:R-:W-:Y:S01]  /*e710*/  CS2R R28, SRZ ;  /* 0x00000000001c7805 */ /* 0x000fe2000001ff00 */
[----:B------:R-:W-:-:S03]  /*e720*/  @!P3 IMAD.WIDE R20, R23, 0x2, R12 ;  /* 0x000000021714b825 */ /* 0x000fc600078e020c */
[----:B------:R0:W5:Y:S01]  /*e730*/  @!P2 LD.E.128 R36, desc[UR60][R8.64] ;  /* 0x0000003c0824a980 */ /* 0x000162000c101d00 */
[----:B------:R-:W-:-:S03]  /*e740*/  @!P3 IMAD.WIDE R12, R23, 0x2, R14 ;  /* 0x00000002170cb825 */ /* 0x000fc600078e020e */
[----:B------:R0:W5:Y:S04]  /*e750*/  @!P3 LD.E.128 R24, desc[UR60][R20.64] ;  /* 0x0000003c1418b980 */ /* 0x000168000c101d00 */
[----:B------:R0:W5:Y:S04]  /*e760*/  @!P3 LD.E.128 R32, desc[UR60][R12.64] ;  /* 0x0000003c0c20b980 */ /* 0x000168000c101d00 */
[----:B------:R0:W5:Y:S02]  /*e770*/  @!P2 LD.E.128 R28, desc[UR60][R4.64] ;  /* 0x0000003c041ca980 */ /* 0x000164000c101d00 */
.L_x_1918:
[----:B------:R-:W-:Y:S05]  /*e780*/  BSYNC B1 ;  /* 0x0000000000017941 */ /* 0x000fea0003800000 */
.L_x_1917:
[----:B0--3-5:R-:W-:Y:S01]  /*e790*/  IMAD.MOV.U32 R4, RZ, RZ, R36 ;  /* 0x000000ffff047224 */ /* 0x029fe200078e0024 */
[----:B------:R-:W-:Y:S01]  /*e7a0*/  MOV R8, R38 ;  /* 0x0000002600087202 */ /* 0x000fe20000000f00 */
[----:B--2---:R-:W-:Y:S01]  /*e7b0*/  IMAD.MOV.U32 R5, RZ, RZ, R37 ;  /* 0x000000ffff057224 */ /* 0x004fe200078e0025 */
[----:B------:R-:W-:Y:S01]  /*e7c0*/  UMOV UR4, 0xffffffff ;  /* 0xffffffff00047882 */ /* 0x000fe20000000000 */
        /* <DEDUP_REMOVED lines=20> */
[----:B------:R-:W-:Y:S02]  /*e910*/  CS2R R4, SRZ ;  /* 0x0000000000047805 */ /* 0x000fe4000001ff00 */
[----:B------:R-:W-:Y:S01]  /*e920*/  PRMT R87, R8, 0x5410, R9 ;  /* 0x0000541008577816 */ /* 0x000fe20000000009 */
[----:B------:R-:W-:Y:S06]  /*e930*/  BRA.DIV UR4, `(.L_x_1919) ;  /* 0x000001c604bc7947 */ /* 0x000fec000b800000 */
[----:B------:R0:W2:Y:S04]  /*e940*/  SHFL.IDX PT, R21, R6, 0x3, 0x181f ;  /* 0x00781f0006157f89 */ /* 0x0000a800000e0000 */
[----:B------:R0:W3:Y:S04]  /*e950*/  SHFL.IDX PT, R20, R3, 0x3, 0x181f ;  /* 0x00781f0003147f89 */ /* 0x0000e800000e0000 */
[----:B------:R0:W0:Y:S04]  /*e960*/  SHFL.IDX PT, R23, R7, 0x3, 0x181f ;  /* 0x00781f0007177f89 */ /* 0x00002800000e0000 */
[----:B-1--4-:R-:W1:Y:S02]  /*e970*/  SHFL.IDX PT, R0, R0, 0x3, 0x181f ;  /* 0x00781f0000007f89 */ /* 0x012e6400000e0000 */
.L_x_2289:
[----:B------:R-:W4:Y:S01]  /*e980*/  LDL R12, [R1+0x64] ;  /* 0x00006400010c7983 */ /* 0x000f220000100800 */
[----:B------:R-:W-:Y:S01]  /*e990*/  VIADD R10, R10, 0x60 ;  /* 0x000000600a0a7836 */ /* 0x000fe20000000000 */
[----:B------:R-:W-:Y:S01]  /*e9a0*/  BSSY B1, `(.L_x_1920) ;  /* 0x000002b000017945 */ /* 0x000fe20003800000 */
[----:B0-----:R-:W-:Y:S02]  /*e9b0*/  CS2R R6, SRZ ;  /* 0x0000000000067805 */ /* 0x001fe4000001ff00 */
        /* <DEDUP_REMOVED lines=20> */
[C---:B------:R-:W-:Y:S02]  /*eb00*/  @!P2 SHF.L.U32 R77, R18.reuse, 0x1, RZ ;  /* 0x00000001124da819 */ /* 0x040fe400000006ff */
[----:B------:R-:W-:Y:S02]  /*eb10*/  @!P2 SHF.L.U64.HI R6, R18, 0x1, R19 ;  /* 0x000000011206a819 */ /* 0x000fe40000010213 */
[----:B------:R-:W-:Y:S02]  /*eb20*/  @!P2 IADD3 R20, P0, R20, R77, RZ ;  /* 0x0000004d1414a210 */ /* 0x000fe40007f1e0ff */
[----:B------:R-:W-:Y:S02]  /*eb30*/  CS2R R8, SRZ ;  /* 0x0000000000087805 */ /* 0x000fe4000001ff00 */
[----:B------:R-:W-:Y:S02]  /*eb40*/  CS2R R10, SRZ ;  /* 0x00000000000a7805 */ /* 0x000fe4000001ff00 */
[----:B------:R-:W-:-:S02]  /*eb50*/  CS2R R12, SRZ ;  /* 0x00000000000c7805 */ /* 0x000fc4000001ff00 */
[----:B------:R-:W-:Y:S01]  /*eb60*/  CS2R R14, SRZ ;  /* 0x00000000000e7805 */ /* 0x000fe2000001ff00 */
[----:B------:R-:W-:-:S05]  /*eb70*/  @!P2 IMAD.X R21, R21, 0x1, R6, P0 ;  /* 0x000000011515a824 */ /* 0x000fca00000e0606 */
[----:B------:R0:W5:Y:S01]  /*eb80*/  @!P2 LD.E.128 R12, desc[UR60][R20.64] ;  /* 0x0000003c140ca980 */ /* 0x000162000c101d00 */
[----:B----4-:R-:W-:Y:S01]  /*eb90*/  @!P3 IMAD.SHL.U32 R79, R76, 0x8, RZ ;  /* 0x000000084c4fb824 */ /* 0x010fe200078e00ff */
[----:B-1----:R-:W-:-:S03]  /*eba0*/  @!P2 IADD3 R76, P1, R0, R77, RZ ;  /* 0x0000004d004ca210 */ /* 0x002fc60007f3e0ff */
[----:B------:R-:W-:-:S04]  /*ebb0*/  @!P3 IMAD.WIDE R80, R79, 0x2, R4 ;  /* 0x000000024f50b825 */ /* 0x000fc800078e0204 */
[----:B------:R-:W-:Y:S01]  /*ebc0*/  IMAD.MOV.U32 R4, RZ, RZ, R0 ;  /* 0x000000ffff047224 */ /* 0x000fe200078e0000 */
[----:B------:R0:W5:Y:S01]  /*ebd0*/  @!P3 LD.E.128 R72, desc[UR60][R80.64] ;  /* 0x0000003c5048b980 */ /* 0x000162000c101d00 */
[----:B------:R-:W-:Y:S02]  /*ebe0*/  IMAD.MOV.U32 R5, RZ, RZ, R23 ;  /* 0x000000ffff057224 */ /* 0x000fe400078e0017 */
[----:B------:R-:W-:Y:S01]  /*ebf0*/  @!P2 IMAD.X R77, R23, 0x1, R6, P1 ;  /* 0x00000001174da824 */ /* 0x000fe200008e0606 */
[----:B------:R-:W-:Y:S01]  /*ec00*/  CS2R R6, SRZ ;  /* 0x0000000000067805 */ /* 0x000fe2000001ff00 */
[----:B------:R-:W-:Y:S01]  /*ec10*/  @!P3 IMAD.WIDE R78, R79, 0x2, R4 ;  /* 0x000000024f4eb825 */ /* 0x000fe200078e0204 */
[----:B------:R-:W-:-:S04]  /*ec20*/  CS2R R4, SRZ ;  /* 0x0000000000047805 */ /* 0x000fc8000001ff00 */
[----:B------:R0:W5:Y:S04]  /*ec30*/  @!P3 LD.E.128 R8, desc[UR60][R78.64] ;  /* 0x0000003c4e08b980 */ /* 0x000168000c101d00 */
[----:B------:R0:W5:Y:S02]  /*ec40*/  @!P2 LD.E.128 R4, desc[UR60][R76.64] ;  /* 0x0000003c4c04a980 */ /* 0x000164000c101d00 */
.L_x_1921:
[----:B------:R-:W-:Y:S05]  /*ec50*/  BSYNC B1 ;  /* 0x0000000000017941 */ /* 0x000fea0003800000 */
.L_x_1920:
[----:B0-----:R-:W4:Y:S01]  /*ec60*/  LDL R77, [R1+0x2c] ;  /* 0x00002c00014d7983 */ /* 0x001f220000100800 */
[----:B------:R-:W0:Y:S01]  /*ec70*/  SYNCS.PHASECHK.TRANS64.TRYWAIT P0, [R16+URZ+0x30800], R111 ;  /* 0x0308006f100075a7 */ /* 0x000e22000800017f */
[----:B-----5:R-:W-:Y:S01]  /*ec80*/  IMAD.MOV.U32 R3, RZ, RZ, R5 ;  /* 0x000000ffff037224 */ /* 0x020fe200078e0005 */
[----:B-1----:R-:W-:Y:S01]  /*ec90*/  MOV R0, R4 ;  /* 0x0000000400007202 */ /* 0x002fe20000000f00 */
[----:B---3--:R-:W-:Y:S01]  /*eca0*/  IMAD.MOV.U32 R20, RZ, RZ, R6 ;  /* 0x000000ffff147224 */ /* 0x008fe200078e0006 */
[----:B--2---:R-:W-:Y:S01]  /*ecb0*/  MOV R21, R10 ;  /* 0x0000000a00157202 */ /* 0x004fe20000000f00 */
[----:B------:R-:W-:Y:S01]  /*ecc0*/  IMAD.MOV.U32 R23, RZ, RZ, R12 ;  /* 0x000000ffff177224 */ /* 0x000fe200078e000c */
[----:B------:R-:W-:Y:S01]  /*ecd0*/  PRMT R88, R0, 0x5410, R3 ;  /* 0x0000541000587816 */ /* 0x000fe20000000003 */
[----:B------:R-:W-:Y:S01]  /*ece0*/  IMAD.MOV.U32 R0, RZ, RZ, R7 ;  /* 0x000000ffff007224 */ /* 0x000fe200078e0007 */
[----:B------:R-:W-:Y:S01]  /*ecf0*/  PRMT R89, R20, 0x7610, R89 ;  /* 0x0000761014597816 */ /* 0x000fe20000000059 */
[----:B------:R-:W-:Y:S01]  /*ed00*/  IMAD.MOV.U32 R3, RZ, RZ, R8 ;  /* 0x000000ffff037224 */ /* 0x000fe200078e0008 */
[----:B------:R-:W-:Y:S01]  /*ed10*/  BSSY B1, `(.L_x_1922) ;  /* 0x0000014000017945 */ /* 0x000fe20003800000 */
[----:B------:R-:W-:Y:S01]  /*ed20*/  IMAD.MOV.U32 R20, RZ, RZ, R9 ;  /* 0x000000ffff147224 */ /* 0x000fe200078e0009 */
[----:B------:R-:W-:Y:S01]  /*ed30*/  PRMT R89, R89, 0x5410, R0 ;  /* 0x0000541059597816 */ /* 0x000fe20000000000 */
[----:B------:R-:W-:-:S03]  /*ed40*/  IMAD.MOV.U32 R76, RZ, RZ, R13 ;  /* 0x000000ffff4c7224 */ /* 0x000fc600078e000d */
[--C-:B------:R-:W-:Y:S02]  /*ed50*/  PRMT R0, R3, 0x5410, R20.reuse ;  /* 0x0000541003007816 */ /* 0x100fe40000000014 */
[----:B------:R-:W-:Y:S01]  /*ed60*/  PRMT R20, R21, 0x7610, R20 ;  /* 0x0000761015147816 */ /* 0x000fe20000000014 */
[----:B------:R-:W-:Y:S01]  /*ed70*/  IMAD.MOV.U32 R21, RZ, RZ, R11 ;  /* 0x000000ffff157224 */ /* 0x000fe200078e000b */
[----:B------:R-:W-:Y:S01]  /*ed80*/  PRMT R90, R23, 0x5410, R76 ;  /* 0x00005410175a7816 */ /* 0x000fe2000000004c */
[----:B------:R-:W-:Y:S01]  /*ed90*/  IMAD.MOV.U32 R23, RZ, RZ, R15 ;  /* 0x000000ffff177224 */ /* 0x000fe200078e000f */
[----:B------:R-:W-:Y:S02]  /*eda0*/  MOV R76, R72 ;  /* 0x00000048004c7202 */ /* 0x000fe40000000f00 */
[----:B------:R-:W-:Y:S01]  /*edb0*/  PRMT R20, R20, 0x5410, R21 ;  /* 0x0000541014147816 */ /* 0x000fe20000000015 */
[----:B------:R-:W-:-:S05]  /*edc0*/  IMAD.MOV.U32 R21, RZ, RZ, R14 ;  /* 0x000000ffff157224 */ /* 0x000fca00078e000e */
[----:B------:R-:W-:Y:S01]  /*edd0*/  PRMT R91, R21, 0x5410, R23 ;  /* 0x00005410155b7816 */ /* 0x000fe20000000017 */
[----:B------:R-:W-:Y:S01]  /*ede0*/  IMAD.MOV.U32 R23, RZ, RZ, R74 ;  /* 0x000000ffff177224 */ /* 0x000fe200078e004a */
[----:B----4-:R-:W-:Y:S01]  /*edf0*/  VIADDMNMX R3, R83, -R77, 0x80, PT ;  /* 0x0000008053037446 */ /* 0x010fe2000380094d */
[----:B------:R-:W-:-:S03]  /*ee00*/  IMAD.MOV.U32 R77, RZ, RZ, R73 ;  /* 0x000000ffff4d7224 */ /* 0x000fc600078e0049 */
[----:B------:R-:W-:Y:S02]  /*ee10*/  ISETP.GE.AND P1, PT, R218, R3, PT ;  /* 0x00000003da00720c */ /* 0x000fe40003f26270 */
[----:B------:R-:W-:Y:S01]  /*ee20*/  PRMT R21, R76, 0x5410, R77 ;  /* 0x000054104c157816 */ /* 0x000fe2000000004d */
[----:B------:R-:W-:Y:S01]  /*ee30*/  IMAD.MOV.U32 R76, RZ, RZ, R75 ;  /* 0x000000ffff4c7224 */ /* 0x000fe200078e004b */
[----:B0-----:R-:W-:Y:S09]  /*ee40*/  @!P0 BRA `(.L_x_1923) ;  /* 0x000001c000ec8947 */ /* 0x001ff20003800000 */
.L_x_2290:
[----:B------:R-:W-:Y:S05]  /*ee50*/  BSYNC B1 ;  /* 0x0000000000017941 */ /* 0x000fea0003800000 */
.L_x_1922:
[----:B------:R-:W-:Y:S01]  /*ee60*/  BSSY B1, `(.L_x_1924) ;  /* 0x00000d1000017945 */ /* 0x000fe20003800000 */
[----:B------:R-:W-:-:S03]  /*ee70*/  PRMT R23, R23, 0x5410, R76 ;  /* 0x0000541017177816 */ /* 0x000fc6000000004c */
[----:B------:R-:W-:Y:S05]  /*ee80*/  @P1 BRA `(.L_x_1925) ;  /* 0x0000000c00381947 */ /* 0x000fea0003800000 */
[----:B------:R1:W5:Y:S01]  /*ee90*/  LDL R129, [R1+0x3c] ;  /* 0x00003c0001817983 */ /* 0x0003620000100800 */
[----:B0-----:R-:W0:Y:S01]  /*eea0*/  LDC R111, c[0x0][0x3f4] ;  /* 0x0000fd00ff6f7b82 */ /* 0x001e220000000800 */
[C---:B------:R-:W-:Y:S01]  /*eeb0*/  IMAD.SHL.U32 R130, R218.reuse, 0x40, RZ ;  /* 0x00000040da827824 */ /* 0x040fe200078e00ff */
[----:B------:R-:W-:Y:S01]  /*eec0*/  BSSY B2, `(.L_x_1926) ;  /* 0x0000068000027945 */ /* 0x000fe20003800000 */
[----:B------:R-:W-:-:S03]  /*eed0*/  IMAD.SHL.U32 R131, R218, 0x40, RZ ;  /* 0x00000040da837824 */ /* 0x000fc600078e00ff */
[----:B------:R-:W-:-:S04]  /*eee0*/  LOP3.LUT R130, R130, 0x1c0, RZ, 0xc0, !PT ;  /* 0x000001c082827812 */ /* 0x000fc800078ec0ff */
[----:B------:R-:W-:Y:S02]  /*eef0*/  SHF.R.U32.HI R130, RZ, 0x3, R130 ;  /* 0x00000003ff827819 */ /* 0x000fe40000011682 */
[-C--:B0-----:R-:W-:Y:S02]  /*ef00*/  ISETP.GE.AND P0, PT, R18, R111.reuse, PT ;  /* 0x0000006f1200720c */ /* 0x081fe40003f06270 */
[----:B------:R-:W-:-:S11]  /*ef10*/  ISETP.GE.AND P1, PT, R226, R111, PT ;  /* 0x0000006fe200720c */ /* 0x000fd60003f26270 */
[----:B-1----:R-:W-:Y:S05]  /*ef20*/  @P0 BRA `(.L_x_1927) ;  /* 0x0000000400840947 */ /* 0x002fea0003800000 */
[----:B------:R-:W2:Y:S04]  /*ef30*/  LDL R77, [R1+0x54] ;  /* 0x00005400014d7983 */ /* 0x000ea80000100800 */
[----:B------:R-:W3:Y:S01]  /*ef40*/  LDL R132, [R1+0x44] ;  /* 0x0000440001847983 */ /* 0x000ee20000100800 */
[--C-:B------:R-:W-:Y:S01]  /*ef50*/  HADD2.F32 R126, -RZ, R116.reuse.H0_H0 ;  /* 0x20000074ff7e7230 */ /* 0x100fe20000004100 */
[----:B------:R-:W-:Y:S01]  /*ef60*/  SHF.R.U32.HI R125, RZ, 0x10, R65 ;  /* 0x00000010ff7d7819 */ /* 0x000fe20000011641 */
[----:B------:R-:W-:Y:S01]  /*ef70*/  HADD2.F32 R122, -RZ, R116.H1_H1 ;  /* 0x30000074ff7a7230 */ /* 0x000fe20000004100 */
[--C-:B------:R-:W-:Y:S02]  /*ef80*/  SHF.R.U32.HI R123, RZ, 0x10, R61.reuse ;  /* 0x00000010ff7b7819 */ /* 0x100fe4000001163d */
[----:B------:R-:W-:Y:S01]  /*ef90*/  SHF.R.U64 R60, R60, 0x10, R61 ;  /* 0x000000103c3c7819 */ /* 0x000fe2000000123d */
[----:B------:R-:W-:Y:S01]  /*efa0*/  HADD2.F32 R125, -RZ, R125.H0_H0 ;  /* 0x2000007dff7d7230 */ /* 0x000fe20000004100 */
[----:B------:R-:W-:Y:S01]  /*efb0*/  SHF.R.U64 R61, R64, 0x10, R65 ;  /* 0x00000010403d7819 */ /* 0x000fe20000001241 */
[----:B------:R-:W-:Y:S01]  /*efc0*/  HADD2.F32 R123, -RZ, R123.H0_H0 ;  /* 0x2000007bff7b7230 */ /* 0x000fe20000004100 */
[----:B------:R-:W-:-:S02]  /*efd0*/  SHF.R.U64 R62, R62, 0x10, R63 ;  /* 0x000000103e3e7819 */ /* 0x000fc4000000123f */
[----:B------:R-:W-:Y:S02]  /*efe0*/  SHF.R.U32.HI R64, RZ, 0x10, R63 ;  /* 0x00000010ff407819 */ /* 0x000fe4000001163f */
[--C-:B------:R-:W-:Y:S02]  /*eff0*/  SHF.R.U64 R63, R66, 0x10, R67.reuse ;  /* 0x00000010423f7819 */ /* 0x100fe40000001243 */
[----:B------:R-:W-:Y:S01]  /*f000*/  SHF.R.U32.HI R66, RZ, 0x10, R67 ;  /* 0x00000010ff427819 */ /* 0x000fe20000011643 */
[----:B------:R-:W-:-:S04]  /*f010*/  HADD2.F32 R64, -RZ, R64.H0_H0 ;  /* 0x20000040ff407230 */ /* 0x000fc80000004100 */
[----:B------:R-:W-:Y:S01]  /*f020*/  HADD2.F32 R66, -RZ, R66.H0_H0 ;  /* 0x20000042ff427230 */ /* 0x000fe20000004100 */
[----:B--2---:R-:W-:-:S04]  /*f030*/  LEA.HI R76, R111, R77, RZ, 0x1d ;  /* 0x0000004d6f4c7211 */ /* 0x004fc800078fe8ff */
[----:B------:R-:W-:Y:S02]  /*f040*/  SHF.R.S32.HI R79, RZ, 0x1f, R76 ;  /* 0x0000001fff4f7819 */ /* 0x000fe4000001144c */
[----:B------:R-:W-:Y:S02]  /*f050*/  SHF.L.U32 R77, R76, 0x3, RZ ;  /* 0x000000034c4d7819 */ /* 0x000fe400000006ff */
[----:B------:R-:W-:Y:S02]  /*f060*/  LEA.HI R79, R79, R76, RZ, 0x3 ;  /* 0x0000004c4f4f7211 */ /* 0x000fe400078f18ff */
[----:B------:R-:W-:-:S03]  /*f070*/  LOP3.LUT R77, R77, 0x38, RZ, 0xc0, !PT ;  /* 0x000000384d4d7812 */ /* 0x000fc600078ec0ff */
[----:B------:R-:W-:Y:S01]  /*f080*/  IMAD.SHL.U32 R79, R79, 0x400, RZ ;  /* 0x000004004f4f7824 */ /* 0x000fe200078e00ff */
[----:B------:R-:W-:-:S04]  /*f090*/  LOP3.LUT R77, R77, 0x1c0, R131, 0xf8, !PT ;  /* 0x000001c04d4d7812 */ /* 0x000fc800078ef883 */
[----:B------:R-:W-:Y:S02]  /*f0a0*/  LOP3.LUT R81, R77, R130, RZ, 0x3c, !PT ;  /* 0x000000824d517212 */ /* 0x000fe400078e3cff */
[----:B------:R-:W-:Y:S02]  /*f0b0*/  LOP3.LUT R80, R79, 0x7fffe000, RZ, 0xc0, !PT ;  /* 0x7fffe0004f507812 */ /* 0x000fe400078ec0ff */
[----:B---3--:R-:W0:Y:S02]  /*f0c0*/  LDS.128 R76, [R132] ;  /* 0x00000000844c7984 */ /* 0x008e240000000c00 */
[----:B-----5:R-:W-:-:S05]  /*f0d0*/  IADD3 R81, R81, R80, R129 ;  /* 0x0000005051517210 */ /* 0x020fca0007ffe081 */
[----:B------:R-:W-:-:S05]  /*f0e0*/  IMAD R114, R81, 0x2, R16 ;  /* 0x0000000251727824 */ /* 0x000fca00078e0210 */
[----:B------:R-:W1:Y:S01]  /*f0f0*/  LDS.128 R80, [R114+0x10400] ;  /* 0x0104000072507984 */ /* 0x000e620000000c00 */
[--C-:B0-----:R-:W-:Y:S02]  /*f100*/  HADD2.F32 R117, -RZ, R77.reuse.H0_H0 ;  /* 0x2000004dff757230 */ /* 0x101fe40000004100 */
[----:B------:R-:W-:Y:S02]  /*f110*/  HADD2.F32 R120, -RZ, R77.H1_H1 ;  /* 0x3000004dff787230 */ /* 0x000fe40000004100 */
[----:B------:R-:W-:Y:S02]  /*f120*/  HADD2.F32 R115, -RZ, R76.H0_H0 ;  /* 0x2000004cff737230 */ /* 0x000fe40000004100 */
[----:B------:R-:W-:Y:S02]  /*f130*/  HADD2.F32 R65, -RZ, R78.H0_H0 ;  /* 0x2000004eff417230 */ /* 0x000fe40000004100 */
[--C-:B------:R-:W-:Y:S02]  /*f140*/  HADD2.F32 R67, -RZ, R79.reuse.H0_H0 ;  /* 0x2000004fff437230 */ /* 0x100fe40000004100 */
[----:B------:R-:W-:-:S02]  /*f150*/  HADD2.F32 R79, -RZ, R79.H1_H1 ;  /* 0x3000004fff4f7230 */ /* 0x000fc40000004100 */
[--C-:B-1----:R-:W-:Y:S02]  /*f160*/  HADD2.F32 R77, -RZ, R81.reuse.H0_H0 ;  /* 0x20000051ff4d7230 */ /* 0x102fe40000004100 */
[----:B------:R-:W-:Y:S02]  /*f170*/  HADD2.F32 R118, -RZ, R81.H1_H1 ;  /* 0x30000051ff767230 */ /* 0x000fe40000004100 */
[----:B------:R-:W-:Y:S02]  /*f180*/  HADD2.F32 R119, -RZ, R80.H0_H0 ;  /* 0x20000050ff777230 */ /* 0x000fe40000004100 */
[C---:B------:R-:W-:Y:S01]  /*f190*/  FMUL.FTZ R124, R77.reuse, R126 ;  /* 0x0000007e4d7c7220 */ /* 0x040fe20000410000 */
[-C--:B------:R-:W-:Y:S01]  /*f1a0*/  FMUL.FTZ R128, R77, R122.reuse ;  /* 0x0000007a4d807220 */ /* 0x080fe20000410000 */
[----:B------:R-:W-:Y:S01]  /*f1b0*/  FMUL.FTZ R127, R118, R125 ;  /* 0x0000007d767f7220 */ /* 0x000fe20000410000 */
[----:B------:R-:W-:Y:S02]  /*f1c0*/  HADD2.F32 R121, -RZ, R82.H0_H0 ;  /* 0x20000052ff797230 */ /* 0x000fe40000004100 */
[----:B------:R-:W-:Y:S01]  /*f1d0*/  FFMA.FTZ R77, R117, R122, -R124 ;  /* 0x0000007a754d7223 */ /* 0x000fe2000001087c */
[----:B------:R-:W-:-:S02]  /*f1e0*/  HADD2.F32 R124, -RZ, R113.H1_H1 ;  /* 0x30000071ff7c7230 */ /* 0x000fc40000004100 */
[----:B------:R-:W-:Y:S01]  /*f1f0*/  FFMA.FTZ R81, R117, R126, R128 ;  /* 0x0000007e75517223 */ /* 0x000fe20000010080 */
[----:B------:R-:W-:Y:S02]  /*f200*/  HADD2.F32 R122, -RZ, R113.H0_H0 ;  /* 0x20000071ff7a7230 */ /* 0x000fe40000004100 */
[-C--:B------:R-:W-:Y:S01]  /*f210*/  FMUL.FTZ R113, R118, R123.reuse ;  /* 0x0000007b76717220 */ /* 0x080fe20000410000 */
[--C-:B------:R-:W-:Y:S02]  /*f220*/  HADD2.F32 R126, -RZ, R112.reuse.H1_H1 ;  /* 0x30000070ff7e7230 */ /* 0x100fe40000004100 */
[C---:B------:R-:W-:Y:S01]  /*f230*/  FMUL.FTZ R128, R119.reuse, R124 ;  /* 0x0000007c77807220 */ /* 0x040fe20000410000 */
[C---:B------:R-:W-:Y:S01]  /*f240*/  FFMA.FTZ R118, R120.reuse, R123, -R127 ;  /* 0x0000007b78767223 */ /* 0x040fe2000001087f */
[----:B------:R-:W-:Y:S01]  /*f250*/  FFMA.FTZ R120, R120, R125, R113 ;  /* 0x0000007d78787223 */ /* 0x000fe20000010071 */
[-C--:B------:R-:W-:Y:S01]  /*f260*/  FMUL.FTZ R119, R119, R122.reuse ;  /* 0x0000007a77777220 */ /* 0x080fe20000410000 */
[----:B------:R-:W-:Y:S01]  /*f270*/  FFMA.FTZ R113, R115, R122, -R128 ;  /* 0x0000007a73717223 */ /* 0x000fe20000010880 */
[----:B------:R-:W-:-:S02]  /*f280*/  HADD2.F32 R112, -RZ, R112.H0_H0 ;  /* 0x20000070ff707230 */ /* 0x000fc40000004100 */
[----:B------:R-:W-:Y:S01]  /*f290*/  FMUL.FTZ R122, R121, R126 ;  /* 0x0000007e797a7220 */ /* 0x000fe20000410000 */
[--C-:B------:R-:W-:Y:S02]  /*f2a0*/  HADD2.F32 R117, -RZ, R110.reuse.H0_H0 ;  /* 0x2000006eff757230 */ /* 0x100fe40000004100 */
[----:B------:R-:W-:Y:S01]  /*f2b0*/  FFMA.FTZ R115, R115, R124, R119 ;  /* 0x0000007c73737223 */ /* 0x000fe20000010077 */
[--C-:B------:R-:W-:Y:S02]  /*f2c0*/  HADD2.F32 R116, -RZ, R83.reuse.H0_H0 ;  /* 0x20000053ff747230 */ /* 0x100fe40000004100 */
[-C--:B------:R-:W-:Y:S01]  /*f2d0*/  FMUL.FTZ R124, R121, R112.reuse ;  /* 0x00000070797c7220 */ /* 0x080fe20000410000 */
[----:B------:R-:W-:Y:S02]  /*f2e0*/  HADD2.F32 R110, -RZ, R110.H1_H1 ;  /* 0x3000006eff6e7230 */ /* 0x000fe40000004100 */
[----:B------:R-:W-:Y:S01]  /*f2f0*/  FFMA.FTZ R122, R65, R112, -R122 ;  /* 0x00000070417a7223 */ /* 0x000fe2000001087a */
[----:B------:R-:W-:-:S02]  /*f300*/  HADD2.F32 R83, -RZ, R83.H1_H1 ;  /* 0x30000053ff537230 */ /* 0x000fc40000004100 */
[CC--:B------:R-:W-:Y:S01]  /*f310*/  FMUL.FTZ R119, R116.reuse, R117.reuse ;  /* 0x0000007574777220 */ /* 0x0c0fe20000410000 */
[----:B------:R-:W-:Y:S01]  /*f320*/  FFMA.FTZ R124, R65, R126, R124 ;  /* 0x0000007e417c7223 */ /* 0x000fe2000001007c */
[-C--:B------:R-:W-:Y:S01]  /*f330*/  FMUL.FTZ R112, R116, R110.reuse ;  /* 0x0000006e74707220 */ /* 0x080fe20000410000 */
[----:B------:R-:W-:Y:S02]  /*f340*/  HADD2.F32 R80, -RZ, R80.H1_H1 ;  /* 0x30000050ff507230 */ /* 0x000fe40000004100 */
[C---:B------:R-:W-:Y:S01]  /*f350*/  FFMA.FTZ R119, R67.reuse, R110, R119 ;  /* 0x0000006e43777223 */ /* 0x040fe20000010077 */
[----:B------:R-:W-:Y:S02]  /*f360*/  HADD2.F32 R82, -RZ, R82.H1_H1 ;  /* 0x30000052ff527230 */ /* 0x000fe40000004100 */
[----:B------:R-:W-:Y:S01]  /*f370*/  FFMA.FTZ R112, R67, R117, -R112 ;  /* 0x0000007543707223 */ /* 0x000fe20000010870 */
[C---:B------:R-:W-:Y:S01]  /*f380*/  FMUL.FTZ R116, R83.reuse, R66 ;  /* 0x0000004253747220 */ /* 0x040fe20000410000 */
[----:B------:R-:W-:Y:S01]  /*f390*/  FMUL.FTZ R110, R83, R64 ;  /* 0x00000040536e7220 */ /* 0x000fe20000410000 */
[----:B------:R-:W-:-:S02]  /*f3a0*/  HADD2.F32 R65, -RZ, R61.H0_H0 ;  /* 0x2000003dff417230 */ /* 0x000fc40000004100 */
[----:B------:R-:W-:Y:S02]  /*f3b0*/  HADD2.F32 R67, -RZ, R63.H0_H0 ;  /* 0x2000003fff437230 */ /* 0x000fe40000004100 */
[C---:B------:R-:W-:Y:S01]  /*f3c0*/  FFMA.FTZ R117, R79.reuse, R64, -R116 ;  /* 0x000000404f757223 */ /* 0x040fe20000010874 */
[----:B------:R-:W-:Y:S02]  /*f3d0*/  HADD2.F32 R61, -RZ, R60.H0_H0 ;  /* 0x2000003cff3d7230 */ /* 0x000fe40000004100 */
[----:B------:R-:W-:Y:S01]  /*f3e0*/  FFMA.FTZ R110, R79, R66, R110 ;  /* 0x000000424f6e7223 */ /* 0x000fe2000001006e */
[----:B------:R-:W-:Y:S02]  /*f3f0*/  HADD2.F32 R63, -RZ, R62.H0_H0 ;  /* 0x2000003eff3f7230 */ /* 0x000fe40000004100 */
[----:B------:R-:W-:Y:S01]  /*f400*/  FMUL.FTZ R79, R80, R65 ;  /* 0x00000041504f7220 */ /* 0x000fe20000410000 */
[----:B------:R-:W-:Y:S02]  /*f410*/  HADD2.F32 R76, -RZ, R76.H1_H1 ;  /* 0x3000004cff4c7230 */ /* 0x000fe40000004100 */
[----:B------:R-:W-:Y:S01]  /*f420*/  FMUL.FTZ R83, R82, R67 ;  /* 0x0000004352537220 */ /* 0x000fe20000410000 */
[----:B------:R-:W-:-:S02]  /*f430*/  HADD2.F32 R78, -RZ, R78.H1_H1 ;  /* 0x3000004eff4e7230 */ /* 0x000fc40000004100 */
[----:B------:R-:W-:Y:S01]  /*f440*/  FMUL.FTZ R80, R80, R61 ;  /* 0x0000003d50507220 */ /* 0x000fe20000410000 */
[----:B------:R-:W-:Y:S01]  /*f450*/  FMUL.FTZ R82, R82, R63 ;  /* 0x0000003f52527220 */ /* 0x000fe20000410000 */
[----:B------:R-:W-:Y:S01]  /*f460*/  FFMA.FTZ R60, R76, R61, -R79 ;  /* 0x0000003d4c3c7223 */ /* 0x000fe2000001084f */
[----:B------:R-:W-:Y:S01]  /*f470*/  F2FP.F16.F32.PACK_AB R61, R118, R77 ;  /* 0x0000004d763d723e */ /* 0x000fe200000000ff */
[----:B------:R-:W-:Y:S01]  /*f480*/  FFMA.FTZ R83, R78, R63, -R83 ;  /* 0x0000003f4e537223 */ /* 0x000fe20000010853 */
[----:B------:R-:W-:Y:S01]  /*f490*/  FFMA.FTZ R64, R76, R65, R80 ;  /* 0x000000414c407223 */ /* 0x000fe20000010050 */
[----:B------:R-:W-:Y:S01]  /*f4a0*/  FFMA.FTZ R79, R78, R67, R82 ;  /* 0x000000434e4f7223 */ /* 0x000fe20000010052 */
[----:B------:R-:W-:Y:S02]  /*f4b0*/  F2FP.F16.F32.PACK_AB R63, R117, R112 ;  /* 0x00000070753f723e */ /* 0x000fe400000000ff */
[----:B------:R-:W-:Y:S02]  /*f4c0*/  F2FP.F16.F32.PACK_AB R60, R60, R113 ;  /* 0x000000713c3c723e */ /* 0x000fe400000000ff */
[----:B------:R-:W-:-:S02]  /*f4d0*/  F2FP.F16.F32.PACK_AB R62, R83, R122 ;  /* 0x0000007a533e723e */ /* 0x000fc400000000ff */
[----:B------:R-:W-:Y:S02]  /*f4e0*/  F2FP.F16.F32.PACK_AB R67, R110, R119 ;  /* 0x000000776e43723e */ /* 0x000fe400000000ff */
[----:B------:R-:W-:Y:S01]  /*f4f0*/  F2FP.F16.F32.PACK_AB R65, R120, R81 ;  /* 0x000000517841723e */ /* 0x000fe200000000ff */
[----:B------:R0:W-:Y:S01]  /*f500*/  STS.128 [R132], R60 ;  /* 0x0000003c84007388 */ /* 0x0001e20000000c00 */
[----:B------:R-:W-:Y:S02]  /*f510*/  F2FP.F16.F32.PACK_AB R64, R64, R115 ;  /* 0x000000734040723e */ /* 0x000fe400000000ff */
[----:B------:R-:W-:-:S05]  /*f520*/  F2FP.F16.F32.PACK_AB R66, R79, R124 ;  /* 0x0000007c4f42723e */ /* 0x000fca00000000ff */
[----:B------:R0:W-:Y:S02]  /*f530*/  STS.128 [R114+0x10400], R64 ;  /* 0x0104004072007388 */ /* 0x0001e40000000c00 */
.L_x_1927:
[----:B------:R-:W-:Y:S05]  /*f540*/  BSYNC B2 ;  /* 0x0000000000027941 */ /* 0x000fea0003800000 */
.L_x_1926:
[----:B------:R-:W-:Y:S05]  /*f550*/  @P1 BRA `(.L_x_1925) ;  /* 0x0000000400841947 */ /* 0x000fea0003800000 */
[----:B0-----:R-:W2:Y:S04]  /*f560*/  LDL R60, [R1+0x58] ;  /* 0x00005800013c7983 */ /* 0x001ea80000100800 */
[----:B------:R-:W3:Y:S01]  /*f570*/  LDL R115, [R1+0xa4] ;  /* 0x0000a40001737983 */ /* 0x000ee20000100800 */
[--C-:B------:R-:W-:Y:S01]  /*f580*/  SHF.R.U64 R56, R56, 0x10, R57.reuse ;  /* 0x0000001038387819 */ /* 0x100fe20000001239 */
[--C-:B------:R-:W-:Y:S01]  /*f590*/  HADD2.F32 R112, -RZ, R109.reuse.H0_H0 ;  /* 0x2000006dff707230 */ /* 0x100fe20000004100 */
[----:B------:R-:W-:Y:S01]  /*f5a0*/  SHF.R.U32.HI R81, RZ, 0x10, R57 ;  /* 0x00000010ff517819 */ /* 0x000fe20000011639 */
[----:B------:R-:W-:Y:S01]  /*f5b0*/  HADD2.F32 R82, -RZ, R109.H1_H1 ;  /* 0x3000006dff527230 */ /* 0x000fe20000004100 */
[----:B------:R-:W-:Y:S02]  /*f5c0*/  SHF.R.U64 R57, R58, 0x10, R59 ;  /* 0x000000103a397819 */ /* 0x000fe4000000123b */
[--C-:B------:R-:W-:Y:S01]  /*f5d0*/  SHF.R.U64 R68, R68, 0x10, R69.reuse ;  /* 0x0000001044447819 */ /* 0x100fe20000001245 */
[----:B------:R-:W-:Y:S01]  /*f5e0*/  HADD2.F32 R81, -RZ, R81.H0_H0 ;  /* 0x20000051ff517230 */ /* 0x000fe20000004100 */
[----:B------:R-:W-:Y:S01]  /*f5f0*/  SHF.R.U32.HI R83, RZ, 0x10, R69 ;  /* 0x00000010ff537819 */ /* 0x000fe20000011645 */
[----:B------:R-:W-:Y:S01]  /*f600*/  HADD2.F32 R57, -RZ, R57.H0_H0 ;  /* 0x20000039ff397230 */ /* 0x000fe20000004100 */
[----:B------:R-:W-:-:S02]  /*f610*/  SHF.R.U64 R58, R70, 0x10, R71 ;  /* 0x00000010463a7819 */ /* 0x000fc40000001247 */
[----:B------:R-:W-:Y:S01]  /*f620*/  SHF.R.U32.HI R113, RZ, 0x10, R59 ;  /* 0x00000010ff717819 */ /* 0x000fe2000001163b */
[----:B------:R-:W-:Y:S01]  /*f630*/  HADD2.F32 R83, -RZ, R83.H0_H0 ;  /* 0x20000053ff537230 */ /* 0x000fe20000004100 */
[----:B--2---:R-:W-:-:S04]  /*f640*/  LEA.HI R111, R111, R60, RZ, 0x1d ;  /* 0x0000003c6f6f7211 */ /* 0x004fc800078fe8ff */
[----:B------:R-:W-:Y:S01]  /*f650*/  SHF.R.S32.HI R62, RZ, 0x1f, R111 ;  /* 0x0000001fff3e7819 */ /* 0x000fe2000001146f */
[----:B------:R-:W-:-:S03]  /*f660*/  IMAD.SHL.U32 R60, R111, 0x8, RZ ;  /* 0x000000086f3c7824 */ /* 0x000fc600078e00ff */
[----:B------:R-:W-:Y:S02]  /*f670*/  LEA.HI R62, R62, R111, RZ, 0x3 ;  /* 0x0000006f3e3e7211 */ /* 0x000fe400078f18ff */
[----:B------:R-:W-:Y:S02]  /*f680*/  LOP3.LUT R60, R60, 0x38, RZ, 0xc0, !PT ;  /* 0x000000383c3c7812 */ /* 0x000fe400078ec0ff */
[----:B------:R-:W-:Y:S01]  /*f690*/  SHF.R.U32.HI R111, RZ, 0x10, R71 ;  /* 0x00000010ff6f7819 */ /* 0x000fe20000011647 */
        /* <DEDUP_REMOVED lines=22> */
[----:B------:R-:W-:-:S02]  /*f800*/  HADD2.F32 R110, -RZ, R105.H0_H0 ;  /* 0x20000069ff6e7230 */ /* 0x000fc40000004100 */
[----:B------:R-:W-:Y:S01]  /*f810*/  FFMA.FTZ R114, R69, R112, R114 ;  /* 0x0000007045727223 */ /* 0x000fe20000010072 */
[-C--:B------:R-:W-:Y:S01]  /*f820*/  FMUL.FTZ R69, R78, R81.reuse ;  /* 0x000000514e457220 */ /* 0x080fe20000410000 */
[----:B------:R-:W-:Y:S02]  /*f830*/  HADD2.F32 R82, -RZ, R108.H0_H0 ;  /* 0x2000006cff527230 */ /* 0x000fe40000004100 */
[C---:B------:R-:W-:Y:S01]  /*f840*/  FFMA.FTZ R116, R70.reuse, R81, -R109 ;  /* 0x0000005146747223 */ /* 0x040fe2000001086d */
[C---:B------:R-:W-:Y:S01]  /*f850*/  FMUL.FTZ R112, R65.reuse, R110 ;  /* 0x0000006e41707220 */ /* 0x040fe20000410000 */
[----:B------:R-:W-:Y:S02]  /*f860*/  HADD2.F32 R78, -RZ, R105.H1_H1 ;  /* 0x30000069ff4e7230 */ /* 0x000fe40000004100 */
[----:B------:R-:W-:Y:S01]  /*f870*/  FFMA.FTZ R83, R70, R83, R69 ;  /* 0x0000005346537223 */ /* 0x000fe20000010045 */
[----:B------:R-:W-:Y:S02]  /*f880*/  HADD2.F32 R70, -RZ, R107.H1_H1 ;  /* 0x3000006bff467230 */ /* 0x000fe40000004100 */
[-C--:B------:R-:W-:Y:S01]  /*f890*/  FMUL.FTZ R65, R65, R82.reuse ;  /* 0x0000005241417220 */ /* 0x080fe20000410000 */
[----:B------:R-:W-:Y:S01]  /*f8a0*/  FFMA.FTZ R112, R59, R82, -R112 ;  /* 0x000000523b707223 */ /* 0x000fe20000010870 */
[----:B------:R-:W-:-:S02]  /*f8b0*/  HADD2.F32 R80, -RZ, R67.H0_H0 ;  /* 0x20000043ff507230 */ /* 0x000fc40000004100 */
[C---:B------:R-:W-:Y:S01]  /*f8c0*/  FMUL.FTZ R82, R79.reuse, R78 ;  /* 0x0000004e4f527220 */ /* 0x040fe20000410000 */
[----:B------:R-:W-:Y:S02]  /*f8d0*/  HADD2.F32 R107, -RZ, R107.H0_H0 ;  /* 0x2000006bff6b7230 */ /* 0x000fe40000004100 */
[-C--:B------:R-:W-:Y:S01]  /*f8e0*/  FMUL.FTZ R118, R79, R70.reuse ;  /* 0x000000464f767220 */ /* 0x080fe20000410000 */
[----:B------:R-:W-:Y:S02]  /*f8f0*/  HADD2.F32 R108, -RZ, R108.H1_H1 ;  /* 0x3000006cff6c7230 */ /* 0x000fe40000004100 */
[----:B------:R-:W-:Y:S01]  /*f900*/  FFMA.FTZ R79, R71, R70, -R82 ;  /* 0x00000046474f7223 */ /* 0x000fe20000010852 */
[----:B------:R-:W-:Y:S02]  /*f910*/  HADD2.F32 R67, -RZ, R67.H1_H1 ;  /* 0x30000043ff437230 */ /* 0x000fe40000004100 */
[----:B------:R-:W-:Y:S01]  /*f920*/  FMUL.FTZ R120, R80, R107 ;  /* 0x0000006b50787220 */ /* 0x000fe20000410000 */
[----:B------:R-:W-:-:S02]  /*f930*/  HADD2.F32 R82, -RZ, R111.H0_H0 ;  /* 0x2000006fff527230 */ /* 0x000fc40000004100 */
[----:B------:R-:W-:Y:S01]  /*f940*/  FMUL.FTZ R80, R80, R108 ;  /* 0x0000006c50507220 */ /* 0x000fe20000410000 */
[----:B------:R-:W-:Y:S02]  /*f950*/  HADD2.F32 R70, -RZ, R113.H0_H0 ;  /* 0x20000071ff467230 */ /* 0x000fe40000004100 */
[----:B------:R-:W-:Y:S01]  /*f960*/  FFMA.FTZ R118, R71, R78, R118 ;  /* 0x0000004e47767223 */ /* 0x000fe20000010076 */
[----:B------:R-:W-:Y:S01]  /*f970*/  FFMA.FTZ R120, R77, R108, -R120 ;  /* 0x0000006c4d787223 */ /* 0x000fe20000010878 */
[----:B------:R-:W-:Y:S01]  /*f980*/  FFMA.FTZ R110, R59, R110, R65 ;  /* 0x0000006e3b6e7223 */ /* 0x000fe20000010041 */
[C---:B------:R-:W-:Y:S01]  /*f990*/  FMUL.FTZ R78, R67.reuse, R82 ;  /* 0x00000052434e7220 */ /* 0x040fe20000410000 */
[----:B------:R-:W-:Y:S01]  /*f9a0*/  FMUL.FTZ R108, R67, R70 ;  /* 0x00000046436c7220 */ /* 0x000fe20000410000 */
[----:B------:R-:W-:Y:S02]  /*f9b0*/  HADD2.F32 R64, -RZ, R64.H1_H1 ;  /* 0x30000040ff407230 */ /* 0x000fe40000004100 */
[----:B------:R-:W-:Y:S01]  /*f9c0*/  FFMA.FTZ R80, R77, R107, R80 ;  /* 0x0000006b4d507223 */ /* 0x000fe20000010050 */
[----:B------:R-:W-:-:S02]  /*f9d0*/  HADD2.F32 R66, -RZ, R66.H1_H1 ;  /* 0x30000042ff427230 */ /* 0x000fc40000004100 */
[C---:B------:R-:W-:Y:S01]  /*f9e0*/  FFMA.FTZ R77, R63.reuse, R70, -R78 ;  /* 0x000000463f4d7223 */ /* 0x040fe2000001084e */
[----:B------:R-:W-:Y:S02]  /*f9f0*/  HADD2.F32 R65, -RZ, R68.H0_H0 ;  /* 0x20000044ff417230 */ /* 0x000fe40000004100 */
[----:B------:R-:W-:Y:S01]  /*fa00*/  FFMA.FTZ R81, R63, R82, R108 ;  /* 0x000000523f517223 */ /* 0x000fe2000001006c */
[----:B------:R-:W-:Y:S02]  /*fa10*/  HADD2.F32 R67, -RZ, R58.H0_H0 ;  /* 0x2000003aff437230 */ /* 0x000fe40000004100 */
        /* <DEDUP_REMOVED lines=21> */
.L_x_1925:
[----:B------:R-:W-:Y:S05]  /*fb70*/  BSYNC B1 ;  /* 0x0000000000017941 */ /* 0x000fea0003800000 */
.L_x_1924:
[----:B-1----:R-:W-:Y:S01]  /*fb80*/  IADD3 R56, R218, 0x20, RZ ;  /* 0x00000020da387810 */ /* 0x002fe20007ffe0ff */
[----:B------:R-:W-:Y:S03]  /*fb90*/  BSSY B1, `(.L_x_1928) ;  /* 0x00000d2000017945 */ /* 0x000fe60003800000 */
[----:B------:R-:W-:-:S13]  /*fba0*/  ISETP.GE.AND P0, PT, R56, R3, PT ;  /* 0x000000033800720c */ /* 0x000fda0003f06270 */
[----:B------:R-:W-:Y:S05]  /*fbb0*/  @P0 BRA `(.L_x_1929) ;  /* 0x0000000c003c0947 */ /* 0x000fea0003800000 */
[----:B------:R1:W5:Y:S01]  /*fbc0*/  LDL R108, [R1+0x38] ;  /* 0x00003800016c7983 */ /* 0x0003620000100800 */
[----:B0-----:R-:W0:Y:S01]  /*fbd0*/  LDC R65, c[0x0][0x3f4] ;  /* 0x0000fd00ff417b82 */ /* 0x001e220000000800 */
[C---:B------:R-:W-:Y:S01]  /*fbe0*/  VIADD R109, R218.reuse, 0x20 ;  /* 0x00000020da6d7836 */ /* 0x040fe20000000000 */
[----:B------:R-:W-:Y:S01]  /*fbf0*/  BSSY B2, `(.L_x_1930) ;  /* 0x000006a000027945 */ /* 0x000fe20003800000 */
[----:B------:R-:W-:Y:S02]  /*fc00*/  VIADD R110, R218, 0x20 ;  /* 0x00000020da6e7836 */ /* 0x000fe40000000000 */
[----:B------:R-:W-:Y:S02]  /*fc10*/  IMAD.SHL.U32 R109, R109, 0x40, RZ ;  /* 0x000000406d6d7824 */ /* 0x000fe400078e00ff */
[----:B------:R-:W-:-:S03]  /*fc20*/  IMAD.SHL.U32 R110, R110, 0x40, RZ ;  /* 0x000000406e6e7824 */ /* 0x000fc600078e00ff */
[----:B------:R-:W-:Y:S02]  /*fc30*/  LOP3.LUT R109, R109, 0x1c0, RZ, 0xc0, !PT ;  /* 0x000001c06d6d7812 */ /* 0x000fe400078ec0ff */
[----:B------:R-:W-:Y:S02]  /*fc40*/  LOP3.LUT R110, R110, 0x1c0, RZ, 0xc0, !PT ;  /* 0x000001c06e6e7812 */ /* 0x000fe400078ec0ff */
[----:B------:R-:W-:Y:S02]  /*fc50*/  SHF.R.U32.HI R109, RZ, 0x3, R109 ;  /* 0x00000003ff6d7819 */ /* 0x000fe4000001166d */
[-C--:B0-----:R-:W-:Y:S02]  /*fc60*/  ISETP.GE.AND P0, PT, R18, R65.reuse, PT ;  /* 0x000000411200720c */ /* 0x081fe40003f06270 */
[----:B------:R-:W-:-:S11]  /*fc70*/  ISETP.GE.AND P1, PT, R226, R65, PT ;  /* 0x00000041e200720c */ /* 0x000fd60003f26270 */
[----:B-1----:R-:W-:Y:S05]  /*fc80*/  @P0 BRA `(.L_x_1931) ;  /* 0x0000000400800947 */ /* 0x002fea0003800000 */
[----:B------:R-:W2:Y:S04]  /*fc90*/  LDL R56, [R1+0x54] ;  /* 0x0000540001387983 */ /* 0x000ea80000100800 */
[----:B------:R-:W3:Y:S01]  /*fca0*/  LDL R111, [R1+0xa0] ;  /* 0x0000a000016f7983 */ /* 0x000ee20000100800 */
[--C-:B------:R-:W-:Y:S01]  /*fcb0*/  SHF.R.U64 R82, R52, 0x10, R53.reuse ;  /* 0x0000001034527819 */ /* 0x100fe20000001235 */
[----:B------:R-:W-:Y:S01]  /*fcc0*/  HADD2.F32 R68, -RZ, R100.H1_H1 ;  /* 0x30000064ff447230 */ /* 0x000fe20000004100 */
[----:B------:R-:W-:Y:S01]  /*fcd0*/  SHF.R.U32.HI R70, RZ, 0x10, R53 ;  /* 0x00000010ff467819 */ /* 0x000fe20000011635 */
[----:B------:R-:W-:Y:S01]  /*fce0*/  HADD2.F32 R66, -RZ, R102.H1_H1 ;  /* 0x30000066ff427230 */ /* 0x000fe20000004100 */
[--C-:B------:R-:W-:Y:S02]  /*fcf0*/  SHF.R.U64 R107, R44, 0x10, R45.reuse ;  /* 0x000000102c6b7819 */ /* 0x100fe4000000122d */
[----:B------:R-:W-:Y:S01]  /*fd00*/  SHF.R.U32.HI R67, RZ, 0x10, R45 ;  /* 0x00000010ff437819 */ /* 0x000fe2000001162d */
[----:B------:R-:W-:Y:S01]  /*fd10*/  HADD2.F32 R70, -RZ, R70.H0_H0 ;  /* 0x20000046ff467230 */ /* 0x000fe20000004100 */
[----:B------:R-:W-:-:S02]  /*fd20*/  SHF.R.U64 R81, R54, 0x10, R55 ;  /* 0x0000001036517819 */ /* 0x000fc40000001237 */
[----:B------:R-:W-:Y:S02]  /*fd30*/  SHF.R.U32.HI R79, RZ, 0x10, R55 ;  /* 0x00000010ff4f7819 */ /* 0x000fe40000011637 */
[--C-:B------:R-:W-:Y:S02]  /*fd40*/  SHF.R.U32.HI R83, RZ, 0x10, R47.reuse ;  /* 0x00000010ff537819 */ /* 0x100fe4000001162f */
[----:B------:R-:W-:Y:S02]  /*fd50*/  SHF.R.U64 R105, R46, 0x10, R47 ;  /* 0x000000102e697819 */ /* 0x000fe4000000122f */
[----:B--2---:R-:W-:-:S04]  /*fd60*/  LEA.HI R56, R65, R56, RZ, 0x1d ;  /* 0x0000003841387211 */ /* 0x004fc800078fe8ff */
[----:B------:R-:W-:Y:S01]  /*fd70*/  SHF.R.S32.HI R59, RZ, 0x1f, R56 ;  /* 0x0000001fff3b7819 */ /* 0x000fe20000011438 */
[----:B------:R-:W-:-:S03]  /*fd80*/  IMAD.SHL.U32 R57, R56, 0x8, RZ ;  /* 0x0000000838397824 */ /* 0x000fc600078e00ff */
[----:B------:R-:W-:Y:S02]  /*fd90*/  LEA.HI R59, R59, R56, RZ, 0x3 ;  /* 0x000000383b3b7211 */ /* 0x000fe400078f18ff */
[----:B------:R-:W-:Y:S02]  /*fda0*/  LOP3.LUT R56, R110, 0x38, R57, 0xf8, !PT ;  /* 0x000000386e387812 */ /* 0x000fe400078ef839 */
[----:B------:R-:W-:Y:S02]  /*fdb0*/  SHF.L.U32 R59, R59, 0xa, RZ ;  /* 0x0000000a3b3b7819 */ /* 0x000fe400000006ff */
        /* <DEDUP_REMOVED lines=16> */
[----:B------:R-:W-:Y:S01]  /*fec0*/  FMUL.FTZ R78, R53, R66 ;  /* 0x00000042354e7220 */ /* 0x000fe20000410000 */
[----:B------:R-:W-:Y:S02]  /*fed0*/  HADD2.F32 R53, -RZ, R100.H0_H0 ;  /* 0x20000064ff357230 */ /* 0x000fe40000004100 */
[----:B------:R-:W-:Y:S01]  /*fee0*/  FMUL.FTZ R80, R61, R70 ;  /* 0x000000463d507220 */ /* 0x000fe20000410000 */
[----:B------:R-:W-:Y:S01]  /*fef0*/  FFMA.FTZ R76, R45, R66, -R76 ;  /* 0x000000422d4c7223 */ /* 0x000fe2000001084c */
[----:B------:R-:W-:-:S02]  /*ff00*/  HADD2.F32 R66, -RZ, R67.H0_H0 ;  /* 0x20000043ff427230 */ /* 0x000fc40000004100 */
[----:B------:R-:W-:Y:S01]  /*ff10*/  FFMA.FTZ R78, R45, R68, R78 ;  /* 0x000000442d4e7223 */ /* 0x000fe2000001004e */
[----:B------:R-:W-:Y:S02]  /*ff20*/  HADD2.F32 R45, -RZ, R102.H0_H0 ;  /* 0x20000066ff2d7230 */ /* 0x000fe40000004100 */
[C---:B------:R-:W-:Y:S01]  /*ff30*/  FMUL.FTZ R67, R52.reuse, R53 ;  /* 0x0000003534437220 */ /* 0x040fe20000410000 */
[----:B------:R-:W-:Y:S02]  /*ff40*/  HADD2.F32 R54, -RZ, R62.H0_H0 ;  /* 0x2000003eff367230 */ /* 0x000fe40000004100 */
[-C--:B------:R-:W-:Y:S01]  /*ff50*/  FMUL.FTZ R68, R61, R66.reuse ;  /* 0x000000423d447220 */ /* 0x080fe20000410000 */
[C---:B------:R-:W-:Y:S01]  /*ff60*/  FFMA.FTZ R69, R57.reuse, R66, -R80 ;  /* 0x0000004239457223 */ /* 0x040fe20000010850 */
[-C--:B------:R-:W-:Y:S01]  /*ff70*/  FMUL.FTZ R52, R52, R45.reuse ;  /* 0x0000002d34347220 */ /* 0x080fe20000410000 */
[----:B------:R-:W-:Y:S01]  /*ff80*/  FFMA.FTZ R67, R44, R45, -R67 ;  /* 0x0000002d2c437223 */ /* 0x000fe20000010843 */
[----:B------:R-:W-:Y:S01]  /*ff90*/  FFMA.FTZ R71, R57, R70, R68 ;  /* 0x0000004639477223 */ /* 0x000fe20000010044 */
[----:B------:R-:W-:-:S02]  /*ffa0*/  HADD2.F32 R55, -RZ, R63.H0_H0 ;  /* 0x2000003fff377230 */ /* 0x000fc40000004100 */
[----:B------:R-:W-:Y:S01]  /*ffb0*/  FFMA.FTZ R57, R44, R53, R52 ;  /* 0x000000352c397223 */ /* 0x000fe20000010034 */
[--C-:B------:R-:W-:Y:S02]  /*ffc0*/  HADD2.F32 R61, -RZ, R101.reuse.H0_H0 ;  /* 0x20000065ff3d7230 */ /* 0x100fe40000004100 */
[--C-:B------:R-:W-:Y:S02]  /*ffd0*/  HADD2.F32 R45, -RZ, R104.reuse.H0_H0 ;  /* 0x20000068ff2d7230 */ /* 0x100fe40000004100 */
[----:B------:R-:W-:Y:S02]  /*ffe0*/  HADD2.F32 R52, -RZ, R101.H1_H1 ;  /* 0x30000065ff347230 */ /* 0x000fe40000004100 */
[C---:B------:R-:W-:Y:S01]  /*fff0*/  FMUL.FTZ R53, R54.reuse, R61 ;  /* 0x0000003d36357220 */ /* 0x040fe20000410000 */
[----:B------:R-:W-:Y:S02]  /*10000*/  HADD2.F32 R104, -RZ, R104.H1_H1 ;  /* 0x30000068ff687230 */ /* 0x000fe40000004100 */
[----:B------:R-:W-:Y:S01]  /*10010*/  FMUL.FTZ R77, R54, R45 ;  /* 0x0000002d364d7220 */ /* 0x000fe20000410000 */
[----:B------:R-:W-:-:S02]  /*10020*/  HADD2.F32 R63, -RZ, R63.H1_H1 ;  /* 0x3000003fff3f7230 */ /* 0x000fc40000004100 */
[C---:B------:R-:W-:Y:S01]  /*10030*/  FMUL.FTZ R68, R55.reuse, R52 ;  /* 0x0000003437447220 */ /* 0x040fe20000410000 */
[----:B------:R-:W-:Y:S02]  /*10040*/  HADD2.F32 R54, -RZ, R79.H0_H0 ;  /* 0x2000004fff367230 */ /* 0x000fe40000004100 */
[----:B------:R-:W-:Y:S01]  /*10050*/  FMUL.FTZ R55, R55, R104 ;  /* 0x0000006837377220 */ /* 0x000fe20000410000 */
[----:B------:R-:W-:Y:S02]  /*10060*/  HADD2.F32 R44, -RZ, R83.H0_H0 ;  /* 0x20000053ff2c7230 */ /* 0x000fe40000004100 */
[C---:B------:R-:W-:Y:S01]  /*10070*/  FFMA.FTZ R66, R46.reuse, R45, -R53 ;  /* 0x0000002d2e427223 */ /* 0x040fe20000010835 */
[----:B------:R-:W-:Y:S01]  /*10080*/  FFMA.FTZ R77, R46, R61, R77 ;  /* 0x0000003d2e4d7223 */ /* 0x000fe2000001004d */
[----:B------:R-:W-:Y:S01]  /*10090*/  FFMA.FTZ R46, R47, R52, R55 ;  /* 0x000000342f2e7223 */ /* 0x000fe20000010037 */
[----:B------:R-:W-:Y:S02]  /*100a0*/  HADD2.F32 R60, -RZ, R60.H1_H1 ;  /* 0x3000003cff3c7230 */ /* 0x000fe40000004100 */
[----:B------:R-:W-:Y:S01]  /*100b0*/  FMUL.FTZ R70, R63, R54 ;  /* 0x000000363f467220 */ /* 0x000fe20000410000 */
[----:B------:R-:W-:-:S02]  /*100c0*/  HADD2.F32 R62, -RZ, R62.H1_H1 ;  /* 0x3000003eff3e7230 */ /* 0x000fc40000004100 */
[----:B------:R-:W-:Y:S01]  /*100d0*/  FFMA.FTZ R68, R47, R104, -R68 ;  /* 0x000000682f447223 */ /* 0x000fe20000010844 */
[-C--:B------:R-:W-:Y:S01]  /*100e0*/  FMUL.FTZ R52, R63, R44.reuse ;  /* 0x0000002c3f347220 */ /* 0x080fe20000410000 */
[----:B------:R-:W-:Y:S02]  /*100f0*/  HADD2.F32 R53, -RZ, R82.H0_H0 ;  /* 0x20000052ff357230 */ /* 0x000fe40000004100 */
[C---:B------:R-:W-:Y:S01]  /*10100*/  FFMA.FTZ R63, R59.reuse, R44, -R70 ;  /* 0x0000002c3b3f7223 */ /* 0x040fe20000010846 */
[----:B------:R-:W-:Y:S02]  /*10110*/  HADD2.F32 R55, -RZ, R81.H0_H0 ;  /* 0x20000051ff377230 */ /* 0x000fe40000004100 */
[----:B------:R-:W-:Y:S01]  /*10120*/  FFMA.FTZ R79, R59, R54, R52 ;  /* 0x000000363b4f7223 */ /* 0x000fe20000010034 */
[----:B------:R-:W-:Y:S02]  /*10130*/  HADD2.F32 R45, -RZ, R107.H0_H0 ;  /* 0x2000006bff2d7230 */ /* 0x000fe40000004100 */
[----:B------:R-:W-:Y:S01]  /*10140*/  FMUL.FTZ R59, R60, R53 ;  /* 0x000000353c3b7220 */ /* 0x000fe20000410000 */
[----:B------:R-:W-:-:S02]  /*10150*/  HADD2.F32 R47, -RZ, R105.H0_H0 ;  /* 0x20000069ff2f7230 */ /* 0x000fc40000004100 */
[----:B------:R-:W-:Y:S01]  /*10160*/  FMUL.FTZ R61, R62, R55 ;  /* 0x000000373e3d7220 */ /* 0x000fe20000410000 */
[----:B------:R-:W-:Y:S02]  /*10170*/  HADD2.F32 R56, -RZ, R56.H1_H1 ;  /* 0x30000038ff387230 */ /* 0x000fe40000004100 */
[----:B------:R-:W-:Y:S01]  /*10180*/  FMUL.FTZ R60, R60, R45 ;  /* 0x0000002d3c3c7220 */ /* 0x000fe20000410000 */
[----:B------:R-:W-:Y:S02]  /*10190*/  HADD2.F32 R58, -RZ, R58.H1_H1 ;  /* 0x3000003aff3a7230 */ /* 0x000fe40000004100 */
        /* <DEDUP_REMOVED lines=8> */
[----:B------:R-:W-:Y:S02]  /*10220*/  F2FP.F16.F32.PACK_AB R44, R44, R67 ;  /* 0x000000432c2c723e */ /* 0x000fe400000000ff */
[----:B------:R-:W-:Y:S02]  /*10230*/  F2FP.F16.F32.PACK_AB R46, R61, R66 ;  /* 0x000000423d2e723e */ /* 0x000fe400000000ff */
[----:B------:R-:W-:Y:S02]  /*10240*/  F2FP.F16.F32.PACK_AB R53, R71, R78 ;  /* 0x0000004e4735723e */ /* 0x000fe400000000ff */
[----:B------:R-:W-:Y:S01]  /*10250*/  F2FP.F16.F32.PACK_AB R52, R52, R57 ;  /* 0x000000393434723e */ /* 0x000fe200000000ff */
[----:B------:R0:W-:Y:S01]  /*10260*/  STS.128 [R111], R44 ;  /* 0x0000002c6f007388 */ /* 0x0001e20000000c00 */
[----:B------:R-:W-:-:S05]  /*10270*/  F2FP.F16.F32.PACK_AB R54, R54, R77 ;  /* 0x0000004d3636723e */ /* 0x000fca00000000ff */
[----:B------:R0:W-:Y:S02]  /*10280*/  STS.128 [R64+0x10400], R52 ;  /* 0x0104003440007388 */ /* 0x0001e40000000c00 */
.L_x_1931:
[----:B------:R-:W-:Y:S05]  /*10290*/  BSYNC B2 ;  /* 0x0000000000027941 */ /* 0x000fea0003800000 */
.L_x_1930:
[----:B------:R-:W-:Y:S05]  /*102a0*/  @P1 BRA `(.L_x_1929) ;  /* 0x0000000400801947 */ /* 0x000fea0003800000 */
[----:B0-----:R-:W2:Y:S04]  /*102b0*/  LDL R44, [R1+0x58] ;  /* 0x00005800012c7983 */ /* 0x001ea80000100800 */
        /* <DEDUP_REMOVED lines=9> */
[--C-:B------:R-:W-:Y:S02]  /*10350*/  SHF.R.U32.HI R70, RZ, 0x10, R43.reuse ;  /* 0x00000010ff467819 */ /* 0x100fe4000001162b */
[----:B------:R-:W-:Y:S02]  /*10360*/  SHF.R.U64 R71, R42, 0x10, R43 ;  /* 0x000000102a477819 */ /* 0x000fe4000000122b */
[----:B--2---:R-:W-:-:S04]  /*10370*/  LEA.HI R65, R65, R44, RZ, 0x1d ;  /* 0x0000002c41417211 */ /* 0x004fc800078fe8ff */
[----:B------:R-:W-:Y:S01]  /*10380*/  SHF.R.S32.HI R46, RZ, 0x1f, R65 ;  /* 0x0000001fff2e7819 */ /* 0x000fe20000011441 */
[----:B------:R-:W-:-:S03]  /*10390*/  IMAD.SHL.U32 R44, R65, 0x8, RZ ;  /* 0x00000008412c7824 */ /* 0x000fc600078e00ff */
[----:B------:R-:W-:Y:S02]  /*103a0*/  LEA.HI R46, R46, R65, RZ, 0x3 ;  /* 0x000000412e2e7211 */ /* 0x000fe400078f18ff */
[----:B------:R-:W-:Y:S02]  /*103b0*/  LOP3.LUT R44, R110, 0x38, R44, 0xf8, !PT ;  /* 0x000000386e2c7812 */ /* 0x000fe400078ef82c */
[----:B------:R-:W-:Y:S01]  /*103c0*/  SHF.R.U32.HI R65, RZ, 0x10, R51 ;  /* 0x00000010ff417819 */ /* 0x000fe20000011633 */
[----:B------:R-:W-:Y:S01]  /*103d0*/  IMAD.SHL.U32 R46, R46, 0x400, RZ ;  /* 0x000004002e2e7824 */ /* 0x000fe200078e00ff */
[----:B------:R-:W-:-:S04]  /*103e0*/  LOP3.LUT R52, R44, R109, RZ, 0x3c, !PT ;  /* 0x0000006d2c347212 */ /* 0x000fc800078e3cff */
[----:B------:R-:W-:Y:S02]  /*103f0*/  LOP3.LUT R53, R46, 0x7fffe000, RZ, 0xc0, !PT ;  /* 0x7fffe0002e357812 */ /* 0x000fe400078ec0ff */
[----:B---3--:R-:W0:Y:S02]  /*10400*/  LDS.128 R44, [R77] ;  /* 0x000000004d2c7984 */ /* 0x008e240000000c00 */
[----:B-----5:R-:W-:-:S05]  /*10410*/  IADD3 R53, R52, R53, R108 ;  /* 0x0000003534357210 */ /* 0x020fca0007ffe06c */
[----:B------:R-:W-:-:S05]  /*10420*/  IMAD R56, R53, 0x2, R16 ;  /* 0x0000000235387824 */ /* 0x000fca00078e0210 */
[----:B------:R-:W1:Y:S01]  /*10430*/  LDS.128 R52, [R56+0x10400] ;  /* 0x0104000038347984 */ /* 0x000e620000000c00 */
[--C-:B0-----:R-:W-:Y:S02]  /*10440*/  HADD2.F32 R41, -RZ, R45.reuse.H0_H0 ;  /* 0x2000002dff297230 */ /* 0x101fe40000004100 */
[----:B------:R-:W-:Y:S02]  /*10450*/  HADD2.F32 R40, -RZ, R44.H0_H0 ;  /* 0x2000002cff287230 */ /* 0x000fe40000004100 */
[----:B------:R-:W-:Y:S02]  /*10460*/  HADD2.F32 R45, -RZ, R45.H1_H1 ;  /* 0x3000002dff2d7230 */ /* 0x000fe40000004100 */
[----:B------:R-:W-:Y:S02]  /*10470*/  HADD2.F32 R42, -RZ, R46.H0_H0 ;  /* 0x2000002eff2a7230 */ /* 0x000fe40000004100 */
[--C-:B------:R-:W-:Y:S02]  /*10480*/  HADD2.F32 R43, -RZ, R47.reuse.H0_H0 ;  /* 0x2000002fff2b7230 */ /* 0x100fe40000004100 */
[----:B------:R-:W-:-:S02]  /*10490*/  HADD2.F32 R47, -RZ, R47.H1_H1 ;  /* 0x3000002fff2f7230 */ /* 0x000fc40000004100 */
[--C-:B-1----:R-:W-:Y:S02]  /*104a0*/  HADD2.F32 R49, -RZ, R53.reuse.H0_H0 ;  /* 0x20000035ff317230 */ /* 0x102fe40000004100 */
[----:B------:R-:W-:Y:S02]  /*104b0*/  HADD2.F32 R48, -RZ, R52.H0_H0 ;  /* 0x20000034ff307230 */ /* 0x000fe40000004100 */
[----:B------:R-:W-:Y:S02]  /*104c0*/  HADD2.F32 R53, -RZ, R53.H1_H1 ;  /* 0x30000035ff357230 */ /* 0x000fe40000004100 */
[C---:B------:R-:W-:Y:S01]  /*104d0*/  FMUL.FTZ R64, R49.reuse, R60 ;  /* 0x0000003c31407220 */ /* 0x040fe20000410000 */
[-C--:B------:R-:W-:Y:S01]  /*104e0*/  FMUL.FTZ R66, R49, R58.reuse ;  /* 0x0000003a31427220 */ /* 0x080fe20000410000 */
[----:B------:R-:W-:Y:S02]  /*104f0*/  HADD2.F32 R49, -RZ, R92.H0_H0 ;  /* 0x2000005cff317230 */ /* 0x000fe40000004100 */
[C---:B------:R-:W-:Y:S01]  /*10500*/  FFMA.FTZ R64, R41.reuse, R58, -R64 ;  /* 0x0000003a29407223 */ /* 0x040fe20000010840 */
[----:B------:R-:W-:Y:S01]  /*10510*/  FFMA.FTZ R66, R41, R60, R66 ;  /* 0x0000003c29427223 */ /* 0x000fe20000010042 */
[----:B------:R-:W-:-:S02]  /*10520*/  HADD2.F32 R41, -RZ, R94.H0_H0 ;  /* 0x2000005eff297230 */ /* 0x000fc40000004100 */
[C---:B------:R-:W-:Y:S01]  /*10530*/  FMUL.FTZ R68, R53.reuse, R62 ;  /* 0x0000003e35447220 */ /* 0x040fe20000410000 */
[----:B------:R-:W-:Y:S02]  /*10540*/  HADD2.F32 R58, -RZ, R57.H0_H0 ;  /* 0x20000039ff3a7230 */ /* 0x000fe40000004100 */
[C---:B------:R-:W-:Y:S01]  /*10550*/  FMUL.FTZ R57, R48.reuse, R49 ;  /* 0x0000003130397220 */ /* 0x040fe20000410000 */
[----:B------:R-:W-:Y:S02]  /*10560*/  HADD2.F32 R50, -RZ, R54.H0_H0 ;  /* 0x20000036ff327230 */ /* 0x000fe40000004100 */
[-C--:B------:R-:W-:Y:S01]  /*10570*/  FMUL.FTZ R48, R48, R41.reuse ;  /* 0x0000002930307220 */ /* 0x080fe20000410000 */
[----:B------:R-:W-:Y:S02]  /*10580*/  HADD2.F32 R51, -RZ, R55.H0_H0 ;  /* 0x20000037ff337230 */ /* 0x000fe40000004100 */
[-C--:B------:R-:W-:Y:S01]  /*10590*/  FMUL.FTZ R60, R53, R58.reuse ;  /* 0x0000003a353c7220 */ /* 0x080fe20000410000 */
[----:B------:R-:W-:Y:S01]  /*105a0*/  FFMA.FTZ R57, R40, R41, -R57 ;  /* 0x0000002928397223 */ /* 0x000fe20000010839 */
[----:B------:R-:W-:Y:S01]  /*105b0*/  FFMA.FTZ R61, R45, R58, -R68 ;  /* 0x0000003a2d3d7223 */ /* 0x000fe20000010844 */
[----:B------:R-:W-:-:S02]  /*105c0*/  HADD2.F32 R53, -RZ, R93.H0_H0 ;  /* 0x2000005dff357230 */ /* 0x000fc40000004100 */
[----:B------:R-:W-:Y:S01]  /*105d0*/  FFMA.FTZ R59, R40, R49, R48 ;  /* 0x00000031283b7223 */ /* 0x000fe20000010030 */
[----:B------:R-:W-:Y:S02]  /*105e0*/  HADD2.F32 R41, -RZ, R95.H0_H0 ;  /* 0x2000005fff297230 */ /* 0x000fe40000004100 */
[----:B------:R-:W-:Y:S01]  /*105f0*/  FFMA.FTZ R63, R45, R62, R60 ;  /* 0x0000003e2d3f7223 */ /* 0x000fe2000001003c */
[----:B------:R-:W-:Y:S02]  /*10600*/  HADD2.F32 R58, -RZ, R93.H1_H1 ;  /* 0x3000005dff3a7230 */ /* 0x000fe40000004100 */
[C---:B------:R-:W-:Y:S01]  /*10610*/  FMUL.FTZ R45, R50.reuse, R53 ;  /* 0x00000035322d7220 */ /* 0x040fe20000410000 */
[----:B------:R-:W-:Y:S02]  /*10620*/  HADD2.F32 R40, -RZ, R95.H1_H1 ;  /* 0x3000005fff287230 */ /* 0x000fe40000004100 */
[----:B------:R-:W-:Y:S01]  /*10630*/  FMUL.FTZ R49, R50, R41 ;  /* 0x0000002932317220 */ /* 0x000fe20000410000 */
[----:B------:R-:W-:-:S02]  /*10640*/  HADD2.F32 R55, -RZ, R55.H1_H1 ;  /* 0x30000037ff377230 */ /* 0x000fc40000004100 */
[C---:B------:R-:W-:Y:S01]  /*10650*/  FMUL.FTZ R62, R51.reuse, R58 ;  /* 0x0000003a333e7220 */ /* 0x040fe20000410000 */
[----:B------:R-:W-:Y:S02]  /*10660*/  HADD2.F32 R50, -RZ, R65.H0_H0 ;  /* 0x20000041ff327230 */ /* 0x000fe40000004100 */
[-C--:B------:R-:W-:Y:S01]  /*10670*/  FMUL.FTZ R51, R51, R40.reuse ;  /* 0x0000002833337220 */ /* 0x080fe20000410000 */
[----:B------:R-:W-:Y:S02]  /*10680*/  HADD2.F32 R48, -RZ, R70.H0_H0 ;  /* 0x20000046ff307230 */ /* 0x000fe40000004100 */
[C---:B------:R-:W-:Y:S01]  /*10690*/  FFMA.FTZ R60, R42.reuse, R41, -R45 ;  /* 0x000000292a3c7223 */ /* 0x040fe2000001082d */
[----:B------:R-:W-:Y:S01]  /*106a0*/  FFMA.FTZ R53, R42, R53, R49 ;  /* 0x000000352a357223 */ /* 0x000fe20000010031 */
[----:B------:R-:W-:Y:S01]  /*106b0*/  FFMA.FTZ R62, R43, R40, -R62 ;  /* 0x000000282b3e7223 */ /* 0x000fe2000001083e */
[----:B------:R-:W-:Y:S02]  /*106c0*/  HADD2.F32 R52, -RZ, R52.H1_H1 ;  /* 0x30000034ff347230 */ /* 0x000fe40000004100 */
[----:B------:R-:W-:Y:S01]  /*106d0*/  FMUL.FTZ R42, R55, R50 ;  /* 0x00000032372a7220 */ /* 0x000fe20000410000 */
[----:B------:R-:W-:-:S02]  /*106e0*/  HADD2.F32 R54, -RZ, R54.H1_H1 ;  /* 0x30000036ff367230 */ /* 0x000fc40000004100 */
[----:B------:R-:W-:Y:S01]  /*106f0*/  FFMA.FTZ R58, R43, R58, R51 ;  /* 0x0000003a2b3a7223 */ /* 0x000fe20000010033 */
        /* <DEDUP_REMOVED lines=27> */
.L_x_1929:
[----:B------:R-:W-:Y:S05]  /*108b0*/  BSYNC B1 ;  /* 0x0000000000017941 */ /* 0x000fea0003800000 */
.L_x_1928:
[----:B-1----:R-:W-:Y:S01]  /*108c0*/  VIADD R40, R218, 0x40 ;  /* 0x00000040da287836 */ /* 0x002fe20000000000 */
[----:B------:R-:W-:Y:S04]  /*108d0*/  BSSY B1, `(.L_x_1932) ;  /* 0x00000d2000017945 */ /* 0x000fe80003800000 */
[----:B------:R-:W-:-:S13]  /*108e0*/  ISETP.GE.AND P0, PT, R40, R3, PT ;  /* 0x000000032800720c */ /* 0x000fda0003f06270 */
[----:B------:R-:W-:Y:S05]  /*108f0*/  @P0 BRA `(.L_x_1933) ;  /* 0x0000000c003c0947 */ /* 0x000fea0003800000 */
[----:B0-----:R0:W5:Y:S01]  /*10900*/  LDL R66, [R1+0x84] ;  /* 0x0000840001427983 */ /* 0x0011620000100800 */
[----:B------:R-:W1:Y:S01]  /*10910*/  LDC R65, c[0x0][0x3f4] ;  /* 0x0000fd00ff417b82 */ /* 0x000e620000000800 */
[C---:B------:R-:W-:Y:S01]  /*10920*/  IADD3 R67, R218.reuse, 0x40, RZ ;  /* 0x00000040da437810 */ /* 0x040fe20007ffe0ff */
[----:B------:R-:W-:Y:S01]  /*10930*/  VIADD R68, R218, 0x40 ;  /* 0x00000040da447836 */ /* 0x000fe20000000000 */
[----:B------:R-:W-:Y:S03]  /*10940*/  BSSY B2, `(.L_x_1934) ;  /* 0x0000069000027945 */ /* 0x000fe60003800000 */
[----:B------:R-:W-:Y:S02]  /*10950*/  IMAD.SHL.U32 R67, R67, 0x40, RZ ;  /* 0x0000004043437824 */ /* 0x000fe400078e00ff */
[----:B------:R-:W-:-:S03]  /*10960*/  IMAD.SHL.U32 R68, R68, 0x40, RZ ;  /* 0x0000004044447824 */ /* 0x000fc600078e00ff */
[----:B------:R-:W-:Y:S02]  /*10970*/  LOP3.LUT R67, R67, 0x1c0, RZ, 0xc0, !PT ;  /* 0x000001c043437812 */ /* 0x000fe400078ec0ff */
[----:B------:R-:W-:Y:S02]  /*10980*/  LOP3.LUT R68, R68, 0x1c0, RZ, 0xc0, !PT ;  /* 0x000001c044447812 */ /* 0x000fe400078ec0ff */
[----:B------:R-:W-:Y:S02]  /*10990*/  SHF.R.U32.HI R67, RZ, 0x3, R67 ;  /* 0x00000003ff437819 */ /* 0x000fe40000011643 */
[-C--:B-1----:R-:W-:Y:S02]  /*109a0*/  ISETP.GE.AND P0, PT, R18, R65.reuse, PT ;  /* 0x000000411200720c */ /* 0x082fe40003f06270 */
[----:B------:R-:W-:-:S11]  /*109b0*/  ISETP.GE.AND P1, PT, R226, R65, PT ;  /* 0x00000041e200720c */ /* 0x000fd60003f26270 */
[----:B0-----:R-:W-:Y:S05]  /*109c0*/  @P0 BRA `(.L_x_1935) ;  /* 0x0000000400800947 */ /* 0x001fea0003800000 */
        /* <DEDUP_REMOVED lines=17> */
[----:B------:R-:W-:-:S03]  /*10ae0*/  LOP3.LUT R40, R68, 0x38, R41, 0xf8, !PT ;  /* 0x0000003844287812 */ /* 0x000fc600078ef829 */
[----:B------:R-:W-:Y:S01]  /*10af0*/  IMAD.SHL.U32 R43, R43, 0x400, RZ ;  /* 0x000004002b2b7824 */ /* 0x000fe200078e00ff */
[----:B------:R-:W-:-:S04]  /*10b00*/  LOP3.LUT R44, R40, R67, RZ, 0x3c, !PT ;  /* 0x00000043282c7212 */ /* 0x000fc800078e3cff */
[----:B------:R-:W-:Y:S02]  /*10b10*/  LOP3.LUT R45, R43, 0x7fffe000, RZ, 0xc0, !PT ;  /* 0x7fffe0002b2d7812 */ /* 0x000fe400078ec0ff */
[----:B---3--:R-:W0:Y:S02]  /*10b20*/  LDS.128 R40, [R69] ;  /* 0x0000000045287984 */ /* 0x008e240000000c00 */
[----:B-----5:R-:W-:-:S04]  /*10b30*/  IADD3 R45, R44, R45, R66 ;  /* 0x0000002d2c2d7210 */ /* 0x020fc80007ffe042 */
[----:B------:R-:W-:-:S05]  /*10b40*/  LEA R48, R45, R16, 0x1 ;  /* 0x000000102d307211 */ /* 0x000fca00078e08ff */
        /* <DEDUP_REMOVED lines=27> */
[----:B------:R-:W-:Y:S02]  /*10d00*/  HADD2.F32 R45, -RZ, R97.H0_H0 ;  /* 0x20000061ff2d7230 */ /* 0x000fe40000004100 */
[----:B------:R-:W-:Y:S02]  /*10d10*/  HADD2.F32 R29, -RZ, R99.H0_H0 ;  /* 0x20000063ff1d7230 */ /* 0x000fe40000004100 */
        /* <DEDUP_REMOVED lines=11> */
[C---:B------:R-:W-:Y:S01]  /*10dd0*/  FFMA.FTZ R54, R31.reuse, R28, -R54 ;  /* 0x0000001c1f367223 */ /* 0x040fe20000010836 */
[----:B------:R-:W-:Y:S01]  /*10de0*/  FFMA.FTZ R50, R31, R50, R39 ;  /* 0x000000321f327223 */ /* 0x000fe20000010027 */
[----:B------:R-:W-:-:S02]  /*10df0*/  HADD2.F32 R44, -RZ, R44.H1_H1 ;  /* 0x3000002cff2c7230 */ /* 0x000fc40000004100 */
[C---:B------:R-:W-:Y:S01]  /*10e00*/  FMUL.FTZ R30, R47.reuse, R38 ;  /* 0x000000262f1e7220 */ /* 0x040fe20000410000 */
[----:B------:R-:W-:Y:S02]  /*10e10*/  HADD2.F32 R46, -RZ, R46.H1_H1 ;  /* 0x3000002eff2e7230 */ /* 0x000fe40000004100 */
[-C--:B------:R-:W-:Y:S01]  /*10e20*/  FMUL.FTZ R28, R47, R36.reuse ;  /* 0x000000242f1c7220 */ /* 0x080fe20000410000 */
[----:B------:R-:W-:Y:S02]  /*10e30*/  HADD2.F32 R37, -RZ, R61.H0_H0 ;  /* 0x2000003dff257230 */ /* 0x000fe40000004100 */
[C---:B------:R-:W-:Y:S01]  /*10e40*/  FFMA.FTZ R47, R43.reuse, R36, -R30 ;  /* 0x000000242b2f7223 */ /* 0x040fe2000001081e */
[----:B------:R-:W-:Y:S02]  /*10e50*/  HADD2.F32 R39, -RZ, R59.H0_H0 ;  /* 0x2000003bff277230 */ /* 0x000fe40000004100 */
[----:B------:R-:W-:Y:S01]  /*10e60*/  FFMA.FTZ R57, R43, R38, R28 ;  /* 0x000000262b397223 */ /* 0x000fe2000001001c */
[----:B------:R-:W-:-:S02]  /*10e70*/  HADD2.F32 R29, -RZ, R64.H0_H0 ;  /* 0x20000040ff1d7230 */ /* 0x000fc40000004100 */
[----:B------:R-:W-:Y:S01]  /*10e80*/  FMUL.FTZ R43, R44, R37 ;  /* 0x000000252c2b7220 */ /* 0x000fe20000410000 */
[----:B------:R-:W-:Y:S02]  /*10e90*/  HADD2.F32 R31, -RZ, R63.H0_H0 ;  /* 0x2000003fff1f7230 */ /* 0x000fe40000004100 */
        /* <DEDUP_REMOVED lines=19> */
.L_x_1935:
[----:B------:R-:W-:Y:S05]  /*10fd0*/  BSYNC B2 ;  /* 0x0000000000027941 */ /* 0x000fea0003800000 */
.L_x_1934:
        /* <DEDUP_REMOVED lines=97> */
.L_x_1933:
[----:B------:R-:W-:Y:S05]  /*115f0*/  BSYNC B1 ;  /* 0x0000000000017941 */ /* 0x000fea0003800000 */
.L_x_1932:
[----:B-1----:R-:W-:-:S05]  /*11600*/  VIADD R24, R218, 0x60 ;  /* 0x00000060da187836 */ /* 0x002fca0000000000 */
[----:B------:R-:W-:-:S13]  /*11610*/  ISETP.GE.AND P0, PT, R24, R3, PT ;  /* 0x000000031800720c */ /* 0x000fda0003f06270 */
[----:B------:R-:W-:Y:S05]  /*11620*/  @P0 BRA `(.L_x_1903) ;  /* 0x0000000c003c0947 */ /* 0x000fea0003800000 */
[----:B0-----:R0:W5:Y:S01]  /*11630*/  LDL R48, [R1+0x80] ;  /* 0x0000800001307983 */ /* 0x0011620000100800 */
[----:B------:R-:W1:Y:S01]  /*11640*/  LDC R49, c[0x0][0x3f4] ;  /* 0x0000fd00ff317b82 */ /* 0x000e620000000800 */
[C---:B------:R-:W-:Y:S01]  /*11650*/  VIADD R50, R218.reuse, 0x60 ;  /* 0x00000060da327836 */ /* 0x040fe20000000000 */
[----:B------:R-:W-:Y:S01]  /*11660*/  BSSY B1, `(.L_x_1936) ;  /* 0x000006a000017945 */ /* 0x000fe20003800000 */
[----:B------:R-:W-:-:S03]  /*11670*/  VIADD R51, R218, 0x60 ;  /* 0x00000060da337836 */ /* 0x000fc60000000000 */
[----:B------:R-:W-:Y:S01]  /*11680*/  SHF.L.U32 R50, R50, 0x6, RZ ;  /* 0x0000000632327819 */ /* 0x000fe200000006ff */
        /* <DEDUP_REMOVED lines=14> */
[----:B------:R-:W-:-:S02]  /*11770*/  SHF.R.U32.HI R36, RZ, 0x10, R5 ;  /* 0x00000010ff247819 */ /* 0x000fc40000011605 */
[--C-:B------:R-:W-:Y:S02]  /*11780*/  SHF.R.U64 R46, R14, 0x10, R15.reuse ;  /* 0x000000100e2e7819 */ /* 0x100fe4000000120f */
[----:B------:R-:W-:Y:S01]  /*11790*/  SHF.R.U32.HI R45, RZ, 0x10, R15 ;  /* 0x00000010ff2d7819 */ /* 0x000fe2000001160f */
[----:B------:R-:W-:Y:S01]  /*117a0*/  HADD2.F32 R36, -RZ, R36.H0_H0 ;  /* 0x20000024ff247230 */ /* 0x000fe20000004100 */
        /* <DEDUP_REMOVED lines=85> */
.L_x_1937:
[----:B------:R-:W-:Y:S05]  /*11d00*/  BSYNC B1 ;  /* 0x0000000000017941 */ /* 0x000fea0003800000 */
.L_x_1936:
[----:B------:R-:W-:Y:S05]  /*11d10*/  @P1 BRA `(.L_x_1903) ;  /* 0x0000000400801947 */ /* 0x000fea0003800000 */
[----:B0-----:R-:W2:Y:S04]  /*11d20*/  LDL R3, [R1+0x58] ;  /* 0x0000580001037983 */ /* 0x001ea80000100800 */
[----:B------:R-:W3:Y:S01]  /*11d30*/  LDL R41, [R1+0x8c] ;  /* 0x00008c0001297983 */ /* 0x000ee20000100800 */
[--C-:B------:R-:W-:Y:S01]  /*11d40*/  SHF.R.U64 R40, R72, 0x10, R73.reuse ;  /* 0x0000001048287819 */ /* 0x100fe20000001249 */
[--C-:B------:R-:W-:Y:S01]  /*11d50*/  HADD2.F32 R29, -RZ, R21.reuse.H1_H1 ;  /* 0x30000015ff1d7230 */ /* 0x100fe20000004100 */
[----:B------:R-:W-:Y:S01]  /*11d60*/  SHF.R.U32.HI R72, RZ, 0x10, R73 ;  /* 0x00000010ff487819 */ /* 0x000fe20000011649 */
[--C-:B------:R-:W-:Y:S01]  /*11d70*/  HADD2.F32 R31, -RZ, R0.reuse.H1_H1 ;  /* 0x30000000ff1f7230 */ /* 0x100fe20000004100 */
[--C-:B------:R-:W-:Y:S01]  /*11d80*/  SHF.R.U32.HI R30, RZ, 0x10, R9.reuse ;  /* 0x00000010ff1e7819 */ /* 0x100fe20000011609 */
[----:B------:R-:W-:Y:S01]  /*11d90*/  HADD2.F32 R28, -RZ, R0.H0_H0 ;  /* 0x20000000ff1c7230 */ /* 0x000fe20000004100 */
[----:B------:R-:W-:Y:S01]  /*11da0*/  SHF.R.U64 R38, R8, 0x10, R9 ;  /* 0x0000001008267819 */ /* 0x000fe20000001209 */
[----:B------:R-:W-:Y:S01]  /*11db0*/  HADD2.F32 R0, -RZ, R21.H0_H0 ;  /* 0x20000015ff007230 */ /* 0x000fe20000004100 */
[--C-:B------:R-:W-:Y:S01]  /*11dc0*/  SHF.R.U64 R39, R74, 0x10, R75.reuse ;  /* 0x000000104a277819 */ /* 0x100fe2000000124b */
[----:B------:R-:W-:Y:S01]  /*11dd0*/  HADD2.F32 R30, -RZ, R30.H0_H0 ;  /* 0x2000001eff1e7230 */ /* 0x000fe20000004100 */
[----:B------:R-:W-:Y:S01]  /*11de0*/  SHF.R.U32.HI R74, RZ, 0x10, R75 ;  /* 0x00000010ff4a7819 */ /* 0x000fe2000001164b */
[--C-:B------:R-:W-:Y:S01]  /*11df0*/  HADD2.F32 R21, -RZ, R20.reuse.H0_H0 ;  /* 0x20000014ff157230 */ /* 0x100fe20000004100 */
[--C-:B------:R-:W-:Y:S01]  /*11e00*/  SHF.R.U32.HI R36, RZ, 0x10, R11.reuse ;  /* 0x00000010ff247819 */ /* 0x100fe2000001160b */
[----:B------:R-:W-:Y:S01]  /*11e10*/  HADD2.F32 R20, -RZ, R20.H1_H1 ;  /* 0x30000014ff147230 */ /* 0x000fe20000004100 */
[----:B------:R-:W-:-:S02]  /*11e20*/  SHF.R.U64 R37, R10, 0x10, R11 ;  /* 0x000000100a257819 */ /* 0x000fc4000000120b */
[----:B--2---:R-:W-:-:S04]  /*11e30*/  LEA.HI R49, R49, R3, RZ, 0x1d ;  /* 0x0000000331317211 */ /* 0x004fc800078fe8ff */
[----:B------:R-:W-:Y:S02]  /*11e40*/  SHF.R.S32.HI R4, RZ, 0x1f, R49 ;  /* 0x0000001fff047819 */ /* 0x000fe40000011431 */
[----:B------:R-:W-:Y:S02]  /*11e50*/  SHF.L.U32 R3, R49, 0x3, RZ ;  /* 0x0000000331037819 */ /* 0x000fe400000006ff */
        /* <DEDUP_REMOVED lines=12> */
[--C-:B------:R-:W-:Y:S02]  /*11f20*/  HADD2.F32 R11, -RZ, R7.reuse.H0_H0 ;  /* 0x20000007ff0b7230 */ /* 0x100fe40000004100 */
[----:B------:R-:W-:Y:S02]  /*11f30*/  HADD2.F32 R10, -RZ, R6.H0_H0 ;  /* 0x20000006ff0a7230 */ /* 0x000fe40000004100 */
        /* <DEDUP_REMOVED lines=10> */
[----:B------:R-:W-:Y:S01]  /*11fe0*/  FMUL.FTZ R8, R13, R28 ;  /* 0x0000001c0d087220 */ /* 0x000fe20000410000 */
[-C--:B------:R-:W-:Y:S01]  /*11ff0*/  FMUL.FTZ R34, R25, R24.reuse ;  /* 0x0000001819227220 */ /* 0x080fe20000410000 */
[----:B------:R-:W-:Y:S01]  /*12000*/  FFMA.FTZ R32, R9, R24, -R32 ;  /* 0x0000001809207223 */ /* 0x000fe20000010820 */
[----:B------:R-:W-:-:S02]  /*12010*/  HADD2.F32 R26, -RZ, R14.H0_H0 ;  /* 0x2000000eff1a7230 */ /* 0x000fc40000004100 */
[----:B------:R-:W-:Y:S01]  /*12020*/  FMUL.FTZ R13, R13, R0 ;  /* 0x000000000d0d7220 */ /* 0x000fe20000410000 */
[----:B------:R-:W-:Y:S01]  /*12030*/  FFMA.FTZ R34, R9, R30, R34 ;  /* 0x0000001e09227223 */ /* 0x000fe20000010022 */
[----:B------:R-:W-:Y:S02]  /*12040*/  HADD2.F32 R9, -RZ, R23.H0_H0 ;  /* 0x20000017ff097230 */ /* 0x000fe40000004100 */
[C---:B------:R-:W-:Y:S01]  /*12050*/  FFMA.FTZ R25, R5.reuse, R0, -R8 ;  /* 0x0000000005197223 */ /* 0x040fe20000010808 */
[----:B------:R-:W-:Y:S02]  /*12060*/  HADD2.F32 R27, -RZ, R15.H0_H0 ;  /* 0x2000000fff1b7230 */ /* 0x000fe40000004100 */
[----:B------:R-:W-:Y:S01]  /*12070*/  FFMA.FTZ R28, R5, R28, R13 ;  /* 0x0000001c051c7223 */ /* 0x000fe2000001000d */
[----:B------:R-:W-:Y:S02]  /*12080*/  HADD2.F32 R0, -RZ, R23.H1_H1 ;  /* 0x30000017ff007230 */ /* 0x000fe40000004100 */
[C---:B------:R-:W-:Y:S01]  /*12090*/  FMUL.FTZ R5, R26.reuse, R21 ;  /* 0x000000151a057220 */ /* 0x040fe20000410000 */
[----:B------:R-:W-:Y:S01]  /*120a0*/  FMUL.FTZ R13, R26, R9 ;  /* 0x000000091a0d7220 */ /* 0x000fe20000410000 */
[----:B------:R-:W-:Y:S01]  /*120b0*/  FMUL.FTZ R26, R27, R20 ;  /* 0x000000141b1a7220 */ /* 0x000fe20000410000 */
[----:B------:R-:W-:-:S02]  /*120c0*/  HADD2.F32 R15, -RZ, R15.H1_H1 ;  /* 0x3000000fff0f7230 */ /* 0x000fc40000004100 */
[-C--:B------:R-:W-:Y:S01]  /*120d0*/  FMUL.FTZ R27, R27, R0.reuse ;  /* 0x000000001b1b7220 */ /* 0x080fe20000410000 */
[----:B------:R-:W-:Y:S02]  /*120e0*/  HADD2.F32 R24, -RZ, R36.H0_H0 ;  /* 0x20000024ff187230 */ /* 0x000fe40000004100 */
[C---:B------:R-:W-:Y:S01]  /*120f0*/  FFMA.FTZ R26, R11.reuse, R0, -R26 ;  /* 0x000000000b1a7223 */ /* 0x040fe2000001081a */
[----:B------:R-:W-:Y:S02]  /*12100*/  HADD2.F32 R8, -RZ, R74.H0_H0 ;  /* 0x2000004aff087230 */ /* 0x000fe40000004100 */
[----:B------:R-:W-:Y:S01]  /*12110*/  FFMA.FTZ R27, R11, R20, R27 ;  /* 0x000000140b1b7223 */ /* 0x000fe2000001001b */
[----:B------:R-:W-:Y:S02]  /*12120*/  HADD2.F32 R12, -RZ, R12.H1_H1 ;  /* 0x3000000cff0c7230 */ /* 0x000fe40000004100 */
[----:B------:R-:W-:Y:S01]  /*12130*/  FFMA.FTZ R23, R10, R9, -R5 ;  /* 0x000000090a177223 */ /* 0x000fe20000010805 */
[C---:B------:R-:W-:Y:S01]  /*12140*/  FMUL.FTZ R30, R15.reuse, R24 ;  /* 0x000000180f1e7220 */ /* 0x040fe20000410000 */
[----:B------:R-:W-:Y:S01]  /*12150*/  FMUL.FTZ R0, R15, R8 ;  /* 0x000000080f007220 */ /* 0x000fe20000410000 */
[----:B------:R-:W-:-:S02]  /*12160*/  HADD2.F32 R11, -RZ, R38.H0_H0 ;  /* 0x20000026ff0b7230 */ /* 0x000fc40000004100 */
[----:B------:R-:W-:Y:S01]  /*12170*/  FFMA.FTZ R10, R10, R21, R13 ;  /* 0x000000150a0a7223 */ /* 0x000fe2000001000d */
[----:B------:R-:W-:Y:S02]  /*12180*/  HADD2.F32 R5, -RZ, R40.H0_H0 ;  /* 0x20000028ff057230 */ /* 0x000fe40000004100 */
[C---:B------:R-:W-:Y:S01]  /*12190*/  FFMA.FTZ R29, R7.reuse, R8, -R30 ;  /* 0x00000008071d7223 */ /* 0x040fe2000001081e */
[----:B------:R-:W-:Y:S02]  /*121a0*/  HADD2.F32 R14, -RZ, R14.H1_H1 ;  /* 0x3000000eff0e7230 */ /* 0x000fe40000004100 */
[----:B------:R-:W-:Y:S01]  /*121b0*/  FFMA.FTZ R24, R7, R24, R0 ;  /* 0x0000001807187223 */ /* 0x000fe20000010000 */
[----:B------:R-:W-:Y:S02]  /*121c0*/  HADD2.F32 R13, -RZ, R37.H0_H0 ;  /* 0x20000025ff0d7230 */ /* 0x000fe40000004100 */
[----:B------:R-:W-:Y:S01]  /*121d0*/  FMUL.FTZ R7, R12, R11 ;  /* 0x0000000b0c077220 */ /* 0x000fe20000410000 */
[----:B------:R-:W-:-:S02]  /*121e0*/  HADD2.F32 R9, -RZ, R39.H0_H0 ;  /* 0x20000027ff097230 */ /* 0x000fc40000004100 */
[----:B------:R-:W-:Y:S01]  /*121f0*/  FMUL.FTZ R12, R12, R5 ;  /* 0x000000050c0c7220 */ /* 0x000fe20000410000 */
[----:B------:R-:W-:Y:S02]  /*12200*/  HADD2.F32 R4, -RZ, R4.H1_H1 ;  /* 0x30000004ff047230 */ /* 0x000fe40000004100 */
[C---:B------:R-:W-:Y:S01]  /*12210*/  FMUL.FTZ R21, R14.reuse, R13 ;  /* 0x0000000d0e157220 */ /* 0x040fe20000410000 */
[----:B------:R-:W-:Y:S02]  /*12220*/  HADD2.F32 R6, -RZ, R6.H1_H1 ;  /* 0x30000006ff067230 */ /* 0x000fe40000004100 */
[----:B------:R-:W-:Y:S01]  /*12230*/  FMUL.FTZ R14, R14, R9 ;  /* 0x000000090e0e7220 */ /* 0x000fe20000410000 */
[C---:B------:R-:W-:Y:S01]  /*12240*/  FFMA.FTZ R15, R4.reuse, R11, R12 ;  /* 0x0000000b040f7223 */ /* 0x040fe2000001000c */
[----:B------:R-:W-:Y:S01]  /*12250*/  FFMA.FTZ R0, R4, R5, -R7 ;  /* 0x0000000504007223 */ /* 0x000fe20000010807 */
        /* <DEDUP_REMOVED lines=12> */
.L_x_1903:
[----:B------:R-:W-:Y:S05]  /*12320*/  BSYNC B0 ;  /* 0x0000000000007941 */ /* 0x000fea0003800000 */
.L_x_1863:
        /* <DEDUP_REMOVED lines=8> */
.L_x_1860:
[----:B------:R-:W-:-:S13]  /*123b0*/  ISETP.NE.AND P0, PT, R233, 0x3, PT ;  /* 0x00000003e900780c */ /* 0x000fda0003f05270 */
[----:B------:R-:W-:Y:S05]  /*123c0*/  @!P0 BRA `(.L_x_1938) ;  /* 0x0000000000048947 */ /* 0x000fea0003800000 */
[----:B------:R-:W-:Y:S01]  /*123d0*/  BPT.TRAP 0x1 ;  /* 0x000000040000795c */ /* 0x000fe20000300000 */
.L_x_1938:
[----:B-1--4-:R-:W-:Y:S01]  /*123e0*/  IMAD R5, R22, 0x8, R16 ;  /* 0x0000000816057824 */ /* 0x012fe200078e0210 */
[----:B------:R-:W-:-:S04]  /*123f0*/  SHF.L.U32 R0, R219, 0x1f, RZ ;  /* 0x0000001fdb007819 */ /* 0x000fc800000006ff */
[----:B------:R1:W4:Y:S01]  /*12400*/  SYNCS.PHASECHK.TRANS64.TRYWAIT P2, [R5+URZ+0x30830], R0 ;  /* 0x03083000050075a7 */ /* 0x000322000804017f */
[----:B------:R-:W-:Y:S05]  /*12410*/  @!P0 BRA `(.L_x_1939) ;  /* 0x0000000000048947 */ /* 0x000fea0003800000 */
[----:B------:R-:W-:Y:S01]  /*12420*/  BPT.TRAP 0x1 ;  /* 0x000000040000795c */ /* 0x000fe20000300000 */
.L_x_1939:
[----:B0-----:R-:W0:Y:S02]  /*12430*/  S2R R3, SR_TID.X ;  /* 0x0000000000037919 */ /* 0x001e240000002100 */
[----:B0-----:R-:W-:-:S04]  /*12440*/  LOP3.LUT R3, R3, 0x7f, RZ, 0xc0, !PT ;  /* 0x0000007f03037812 */ /* 0x001fc800078ec0ff */
[----:B------:R-:W-:Y:S01]  /*12450*/  ISETP.NE.AND P1, PT, R3, RZ, PT ;  /* 0x000000ff0300720c */ /* 0x000fe20003f25270 */
[----:B----4-:R-:W-:-:S12]  /*12460*/  @P2 BRA `(.L_x_1940) ;  /* 0x0000000000082947 */ /* 0x010fd80003800000 */
[----:B------:R-:W0:Y:S02]  /*12470*/  SYNCS.PHASECHK.TRANS64.TRYWAIT P2, [R5+URZ+0x30830], R0 ;  /* 0x03083000050075a7 */ /* 0x000e24000804017f */
[----:B0-----:R-:W-:Y:S05]  /*12480*/  @!P2 BRA `(.L_x_1941) ;  /* 0x0000018c0070a947 */ /* 0x001fea0003800000 */
.L_x_1940:
[----:B------:R-:W-:Y:S05]  /*12490*/  WARPSYNC.ALL ;  /* 0x0000000000007948 */ /* 0x000fea0003800000 */
[----:B01----:R-:W-:Y:S01]  /*124a0*/  VIADD R0, R16, 0x20400 ;  /* 0x0002040010007836 */ /* 0x003fe20000000000 */
[----:B------:R-:W-:Y:S01]  /*124b0*/  LOP3.LUT R6, R2, 0x10000, RZ, 0xfc, !PT ;  /* 0x0001000002067812 */ /* 0x000fe200078efcff */
[----:B------:R-:W-:Y:S01]  /*124c0*/  IMAD.MOV.U32 R3, RZ, RZ, 0x40000040 ;  /* 0x40000040ff037424 */ /* 0x000fe200078e00ff */
[----:B------:R-:W-:Y:S01]  /*124d0*/  MOV R7, 0x40000040 ;  /* 0x4000004000077802 */ /* 0x000fe20000000f00 */
[----:B--23-5:R-:W-:Y:S01]  /*124e0*/  WARPGROUP.ARRIVE ;  /* 0x00000000000079c5 */ /* 0x02cfe20000000000 */
[----:B------:R-:W-:Y:S01]  /*124f0*/  SHF.R.U32.HI R0, RZ, 0x4, R0 ;  /* 0x00000004ff007819 */ /* 0x000fe20000011600 */
[----:B------:R-:W-:-:S02]  /*12500*/  IMAD.MOV.U32 R225, RZ, RZ, 0x40000040 ;  /* 0x40000040ffe17424 */ /* 0x000fc400078e00ff */
[----:B------:R-:W-:Y:S01]  /*12510*/  IMAD.MOV.U32 R9, RZ, RZ, 0x40000040 ;  /* 0x40000040ff097424 */ /* 0x000fe200078e00ff */
[----:B------:R-:W-:Y:S01]  /*12520*/  LOP3.LUT R0, R0, 0x3fff, RZ, 0xc0, !PT ;  /* 0x00003fff00007812 */ /* 0x000fe200078ec0ff */
[----:B------:R-:W-:Y:S01]  /*12530*/  IMAD.MOV.U32 R223, RZ, RZ, 0x40000040 ;  /* 0x40000040ffdf7424 */ /* 0x000fe200078e00ff */
[----:B------:R-:W-:Y:S01]  /*12540*/  MOV R217, 0x40000040 ;  /* 0x4000004000d97802 */ /* 0x000fe20000000f00 */
[----:B------:R-:W-:Y:S01]  /*12550*/  IMAD.MOV.U32 R215, RZ, RZ, 0x40000040 ;  /* 0x40000040ffd77424 */ /* 0x000fe200078e00ff */
[----:B------:R-:W-:Y:S01]  /*12560*/  LOP3.LUT R4, R0, 0x10000, RZ, 0xfc, !PT ;  /* 0x0001000000047812 */ /* 0x000fe200078efcff */
[----:B------:R-:W-:Y:S01]  /*12570*/  IMAD.MOV.U32 R213, RZ, RZ, 0x40000040 ;  /* 0x40000040ffd57424 */ /* 0x000fe200078e00ff */
[C---:B------:R-:W-:Y:S01]  /*12580*/  R2UR UR4, R6.reuse ;  /* 0x00000000060472ca */ /* 0x040fe200000e0000 */
[----:B------:R-:W-:Y:S01]  /*12590*/  VIADD R224, R6, 0x2 ;  /* 0x0000000206e07836 */ /* 0x000fe20000000000 */
[----:B------:R-:W-:Y:S01]  /*125a0*/  R2UR UR5, R7 ;  /* 0x00000000070572ca */ /* 0x000fe200000e0000 */
[----:B------:R-:W-:Y:S01]  /*125b0*/  IMAD R2, R22, 0x800, R4 ;  /* 0x0000080016027824 */ /* 0x000fe200078e0204 */
[----:B------:R-:W-:Y:S01]  /*125c0*/  R2UR UR7, R3 ;  /* 0x00000000030772ca */ /* 0x000fe200000e0000 */
[C---:B------:R-:W-:Y:S01]  /*125d0*/  VIADD R216, R6.reuse, 0x6 ;  /* 0x0000000606d87836 */ /* 0x040fe20000000000 */
[C---:B------:R-:W-:Y:S01]  /*125e0*/  IADD3 R222, R6.reuse, 0x4, RZ ;  /* 0x0000000406de7810 */ /* 0x040fe20007ffe0ff */
[----:B------:R-:W-:Y:S01]  /*125f0*/  VIADD R214, R6, 0x400 ;  /* 0x0000040006d67836 */ /* 0x000fe20000000000 */
[----:B------:R-:W-:Y:S01]  /*12600*/  R2UR UR6, R2 ;  /* 0x00000000020672ca */ /* 0x000fe200000e0000 */
[C---:B------:R-:W-:Y:S01]  /*12610*/  VIADD R210, R6.reuse, 0x404 ;  /* 0x0000040406d27836 */ /* 0x040fe20000000000 */
[----:B------:R-:W-:-:S02]  /*12620*/  IADD3 R212, R6, 0x402, RZ ;  /* 0x0000040206d47810 */ /* 0x000fc40007ffe0ff */
[----:B------:R-:W-:Y:S01]  /*12630*/  MOV R211, 0x40000040 ;  /* 0x4000004000d37802 */ /* 0x000fe20000000f00 */
[C---:B------:R-:W-:Y:S02]  /*12640*/  VIADD R208, R6.reuse, 0x406 ;  /* 0x0000040606d07836 */ /* 0x040fe40000000000 */
[----:B------:R-:W-:Y:S01]  /*12650*/  IMAD.MOV.U32 R209, RZ, RZ, 0x40000040 ;  /* 0x40000040ffd17424 */ /* 0x000fe200078e00ff */
[C---:B------:R-:W-:Y:S01]  /*12660*/  IADD3 R206, R6.reuse, 0x800, RZ ;  /* 0x0000080006ce7810 */ /* 0x040fe20007ffe0ff */
[----:B------:R-:W-:Y:S01]  /*12670*/  IMAD.MOV.U32 R207, RZ, RZ, 0x40000040 ;  /* 0x40000040ffcf7424 */ /* 0x000fe200078e00ff */
[----:B------:R-:W-:Y:S01]  /*12680*/  MOV R205, 0x40000040 ;  /* 0x4000004000cd7802 */ /* 0x000fe20000000f00 */
[----:B------:R-:W-:Y:S02]  /*12690*/  VIADD R204, R6, 0x802 ;  /* 0x0000080206cc7836 */ /* 0x000fe40000000000 */
[----:B------:R-:W-:Y:S01]  /*126a0*/  IMAD.MOV.U32 R203, RZ, RZ, 0x40000040 ;  /* 0x40000040ffcb7424 */ /* 0x000fe200078e00ff */
[----:B------:R-:W-:Y:S01]  /*126b0*/  HGMMA.64x64x16.F32 R24, gdesc[UR4], RZ, !UPT, gsb0 ;  /* 0x00e00000041879f0 */ /* 0x000fe2000c0008ff */
[----:B------:R-:W-:Y:S01]  /*126c0*/  VIADD R8, R2, 0x2 ;  /* 0x0000000202087836 */ /* 0x000fe20000000000 */
[----:B------:R-:W-:Y:S01]  /*126d0*/  R2UR UR4, R224 ;  /* 0x00000000e00472ca */ /* 0x000fe200000e0000 */
[----:B------:R-:W-:Y:S01]  /*126e0*/  VIADD R202, R6, 0x804 ;  /* 0x0000080406ca7836 */ /* 0x000fe20000000000 */
[----:B------:R-:W-:Y:S01]  /*126f0*/  R2UR UR5, R225 ;  /* 0x00000000e10572ca */ /* 0x000fe200000e0000 */
[----:B------:R-:W-:Y:S01]  /*12700*/  IMAD.MOV.U32 R21, RZ, RZ, 0x40000040 ;  /* 0x40000040ff157424 */ /* 0x000fe200078e00ff */
[----:B------:R-:W-:Y:S01]  /*12710*/  R2UR UR6, R8 ;  /* 0x00000000080672ca */ /* 0x000fe200000e0000 */
[C---:B------:R-:W-:Y:S01]  /*12720*/  VIADD R14, R6.reuse, 0xc00 ;  /* 0x00000c00060e7836 */ /* 0x040fe20000000000 */
[----:B------:R-:W-:Y:S01]  /*12730*/  R2UR UR7, R9 ;  /* 0x00000000090772ca */ /* 0x000fe200000e0000 */
[----:B------:R0:W-:Y:S01]  /*12740*/  STL [R1+0x20], R4 ;  /* 0x0000200401007387 */ /* 0x0001e20000100800 */
[----:B------:R-:W-:-:S02]  /*12750*/  IADD3 R20, R6, 0x806, RZ ;  /* 0x0000080606147810 */ /* 0x000fc40007ffe0ff */
[----:B------:R-:W-:Y:S01]  /*12760*/  MOV R15, 0x40000040 ;  /* 0x40000040000f7802 */ /* 0x000fe20000000f00 */
[C---:B------:R-:W-:Y:S01]  /*12770*/  VIADD R12, R6.reuse, 0xc02 ;  /* 0x00000c02060c7836 */ /* 0x040fe20000000000 */
[----:B------:R-:W2:Y:S01]  /*12780*/  LDL R79, [R1+0x2c] ;  /* 0x00002c00014f7983 */ /* 0x000ea20000100800 */
[----:B------:R-:W-:Y:S01]  /*12790*/  IMAD.MOV.U32 R13, RZ, RZ, 0x40000040 ;  /* 0x40000040ff0d7424 */ /* 0x000fe200078e00ff */
[----:B------:R-:W-:Y:S01]  /*127a0*/  IADD3 R10, R6, 0xc04, RZ ;  /* 0x00000c04060a7810 */ /* 0x000fe20007ffe0ff */
[----:B------:R-:W-:Y:S01]  /*127b0*/  IMAD.MOV.U32 R11, RZ, RZ, 0x40000040 ;  /* 0x40000040ff0b7424 */ /* 0x000fe200078e00ff */
[----:B------:R-:W1:Y:S08]  /*127c0*/  LDC R0, c[0x0][0x448] ;  /* 0x00011200ff007b82 */ /* 0x000e700000000800 */
[----:B------:R-:W3:Y:S01]  /*127d0*/  LDC.64 R56, c[0x0][0x9e0] ;  /* 0x00027800ff387b82 */ /* 0x000ee20000000a00 */
[----:B------:R-:W-:-:S02]  /*127e0*/  WARPGROUP.DEPBAR.LE gsb0, 0x0 ;  /* 0x00008000000079c5 */ /* 0x000fc40000010000 */
[----:B------:R-:W-:Y:S01]  /*127f0*/  WARPGROUP.ARRIVE ;  /* 0x00000000000079c5 */ /* 0x000fe20000000000 */
[----:B------:R-:W-:Y:S01]  /*12800*/  VIADD R8, R2, 0x4 ;  /* 0x0000000402087836 */ /* 0x000fe20000000000 */
[----:B0-----:R-:W2:Y:S04]  /*12810*/  LDL R4, [R1+0x48] ;  /* 0x0000480001047983 */ /* 0x001ea80000100800 */
[----:B------:R-:W-:Y:S01]  /*12820*/  HGMMA.64x64x16.F32 R24, gdesc[UR4], R24, gsb0 ;  /* 0x00e00000041879f0 */ /* 0x000fe20008000818 */
[----:B------:R-:W-:Y:S01]  /*12830*/  IMAD.MOV.U32 R9, RZ, RZ, 0x40000040 ;  /* 0x40000040ff097424 */ /* 0x000fe200078e00ff */
[----:B------:R-:W-:Y:S02]  /*12840*/  R2UR UR4, R222 ;  /* 0x00000000de0472ca */ /* 0x000fe400000e0000 */
[----:B------:R-:W-:-:S02]  /*12850*/  R2UR UR5, R223 ;  /* 0x00000000df0572ca */ /* 0x000fc400000e0000 */
[----:B------:R-:W-:Y:S02]  /*12860*/  R2UR UR6, R8 ;  /* 0x00000000080672ca */ /* 0x000fe400000e0000 */
[----:B------:R-:W-:Y:S01]  /*12870*/  R2UR UR7, R9 ;  /* 0x00000000090772ca */ /* 0x000fe200000e0000 */
[----:B------:R-:W-:Y:S02]  /*12880*/  WARPGROUP.DEPBAR.LE gsb0, 0x0 ;  /* 0x00008000000079c5 */ /* 0x000fe40000010000 */
[----:B------:R-:W-:-:S10]  /*12890*/  WARPGROUP.ARRIVE ;  /* 0x00000000000079c5 */ /* 0x000fd40000000000 */
[----:B------:R-:W-:Y:S01]  /*128a0*/  HGMMA.64x64x16.F32 R24, gdesc[UR4], R24, gsb0 ;  /* 0x00e00000041879f0 */ /* 0x000fe20008000818 */
[----:B------:R-:W-:Y:S02]  /*128b0*/  VIADD R8, R2, 0x6 ;  /* 0x0000000602087836 */ /* 0x000fe40000000000 */
[----:B------:R-:W-:Y:S01]  /*128c0*/  IMAD.MOV.U32 R9, RZ, RZ, 0x40000040 ;  /* 0x40000040ff097424 */ /* 0x000fe200078e00ff */
[----:B------:R-:W-:Y:S02]  /*128d0*/  R2UR UR4, R216 ;  /* 0x00000000d80472ca */ /* 0x000fe400000e0000 */
[----:B------:R-:W-:Y:S02]  /*128e0*/  R2UR UR5, R217 ;  /* 0x00000000d90572ca */ /* 0x000fe400000e0000 */
[----:B------:R-:W-:Y:S02]  /*128f0*/  R2UR UR6, R8 ;  /* 0x00000000080672ca */ /* 0x000fe400000e0000 */
[----:B------:R-:W-:Y:S01]  /*12900*/  R2UR UR7, R9 ;  /* 0x00000000090772ca */ /* 0x000fe200000e0000 */
[----:B------:R-:W-:-:S02]  /*12910*/  WARPGROUP.DEPBAR.LE gsb0, 0x0 ;  /* 0x00008000000079c5 */ /* 0x000fc40000010000 */
        /* <DEDUP_REMOVED lines=101> */
[----:B------:R-:W-:Y:S01]  /*12f70*/  VIADD R2, R2, 0x606 ;  /* 0x0000060602027836 */ /* 0x000fe20000000000 */
[----:B------:R-:W-:Y:S01]  /*12f80*/  MOV R3, 0x40000040 ;  /* 0x4000004000037802 */ /* 0x000fe20000000f00 */
[----:B------:R-:W-:Y:S02]  /*12f90*/  VIADD R8, R6, 0xc06 ;  /* 0x00000c0606087836 */ /* 0x000fe40000000000 */
[----:B------:R-:W-:Y:S01]  /*12fa0*/  IMAD.MOV.U32 R9, RZ, RZ, 0x40000040 ;  /* 0x40000040ff097424 */ /* 0x000fe200078e00ff */
[----:B------:R-:W-:Y:S02]  /*12fb0*/  R2UR UR6, R2 ;  /* 0x00000000020672ca */ /* 0x000fe400000e0000 */
[----:B------:R-:W-:Y:S02]  /*12fc0*/  R2UR UR7, R3 ;  /* 0x00000000030772ca */ /* 0x000fe400000e0000 */
[----:B------:R-:W-:-:S02]  /*12fd0*/  R2UR UR4, R8 ;  /* 0x00000000080472ca */ /* 0x000fc400000e0000 */
[----:B------:R-:W-:Y:S02]  /*12fe0*/  R2UR UR5, R9 ;  /* 0x00000000090572ca */ /* 0x000fe400000e0000 */
[----:B-1----:R-:W-:-:S13]  /*12ff0*/  ISETP.NE.AND P2, PT, R0, 0x1, PT ;  /* 0x000000010000780c */ /* 0x002fda0003f45270 */
[----:B------:R-:W0:Y:S08]  /*13000*/  @P2 LDC R3, c[0x0][0x44c] ;  /* 0x00011300ff032b82 */ /* 0x000e300000000800 */
[----:B------:R-:W1:Y:S01]  /*13010*/  @P2 LDC R23, c[0x0][0x450] ;  /* 0x00011400ff172b82 */ /* 0x000e620000000800 */
[----:B------:R-:W-:Y:S02]  /*13020*/  WARPGROUP.DEPBAR.LE gsb0, 0x0 ;  /* 0x00008000000079c5 */ /* 0x000fe40000010000 */
[----:B------:R-:W-:-:S06]  /*13030*/  WARPGROUP.ARRIVE ;  /* 0x00000000000079c5 */ /* 0x000fcc0000000000 */
[----:B------:R-:W-:Y:S01]  /*13040*/  HGMMA.64x64x16.F32 R24, gdesc[UR4], R24, gsb0 ;  /* 0x00e00000041879f0 */ /* 0x000fe20008000818 */
[----:B--2---:R-:W-:Y:S01]  /*13050*/  IMAD.IADD R0, R4, 0x1, R79 ;  /* 0x0000000104007824 */ /* 0x004fe200078e024f */
[----:B------:R-:W-:-:S03]  /*13060*/  ULDC UR4, c[0x0][0x9dc] ;  /* 0x0002770000047ab9 */ /* 0x000fc60000000800 */
[----:B0-----:R-:W-:-:S04]  /*13070*/  @P2 IMAD.HI.U32 R2, R0, R3, RZ ;  /* 0x0000000300022227 */ /* 0x001fc800078e00ff */
[----:B------:R-:W-:Y:S01]  /*13080*/  IMAD.MOV.U32 R3, RZ, RZ, R0 ;  /* 0x000000ffff037224 */ /* 0x000fe200078e0000 */
[----:B-1----:R-:W-:Y:S01]  /*13090*/  @P2 SHF.R.U32.HI R3, RZ, R23, R2 ;  /* 0x00000017ff032219 */ /* 0x002fe20000011602 */
[----:B------:R-:W-:-:S04]  /*130a0*/  IMAD.MOV.U32 R2, RZ, RZ, -0x40 ;  /* 0xffffffc0ff027424 */ /* 0x000fc800078e00ff */
[----:B------:R-:W-:Y:S01]  /*130b0*/  IMAD R66, R103, R2, 0x40 ;  /* 0x0000004067427424 */ /* 0x000fe200078e0202 */
[----:B------:R-:W0:Y:S01]  /*130c0*/  SHFL.IDX PT, R58, R3, RZ, 0x1c1f ;  /* 0x001c1fff033a7589 */ /* 0x000e2200000e0000 */
[----:B------:R-:W-:-:S03]  /*130d0*/  @!P1 VIADD R0, R5, 0x30840 ;  /* 0x0003084005009836 */ /* 0x000fc60000000000 */
[----:B------:R-:W-:Y:S01]  /*130e0*/  IADD3 R2, R66, 0x1, RZ ;  /* 0x0000000142027810 */ /* 0x000fe20007ffe0ff */
[----:B------:R-:W-:Y:S01]  /*130f0*/  IMAD.U32 R232, RZ, RZ, UR4 ;  /* 0x00000004ffe87e24 */ /* 0x000fe2000f8e00ff */
[----:B---3--:R-:W-:Y:S02]  /*13100*/  ISETP.GE.AND P3, PT, R57, 0x1, PT ;  /* 0x000000013900780c */ /* 0x008fe40003f66270 */
[----:B------:R-:W-:Y:S01]  /*13110*/  @!P1 PRMT R0, RZ, 0x654, R0 ;  /* 0x00000654ff009816 */ /* 0x000fe20000000000 */
[----:B------:R-:W-:Y:S01]  /*13120*/  IMAD R2, R229, -0x2, R2 ;  /* 0xfffffffee5027824 */ /* 0x000fe200078e0202 */
[----:B------:R-:W-:-:S04]  /*13130*/  LOP3.LUT R4, RZ, R232, RZ, 0x33, !PT ;  /* 0x000000e8ff047212 */ /* 0x000fc800078e33ff */
[----:B------:R-:W-:-:S05]  /*13140*/  IADD3 R5, -R220, R2, R221 ;  /* 0x00000002dc057210 */ /* 0x000fca0007ffe1dd */
[C---:B------:R-:W-:Y:S02]  /*13150*/  IMAD.IADD R61, R5.reuse, 0x1, R56 ;  /* 0x00000001053d7824 */ /* 0x040fe400078e0238 */
[----:B------:R-:W-:Y:S01]  /*13160*/  IMAD.IADD R63, R5, 0x1, R4 ;  /* 0x00000001053f7824 */ /* 0x000fe200078e0204 */
[----:B------:R-:W-:-:S03]  /*13170*/  LEA R59, R103, 0xffffffc0, 0x6 ;  /* 0xffffffc0673b7811 */ /* 0x000fc600078e30ff */
[----:B0-----:R-:W-:Y:S01]  /*13180*/  IMAD.IADD R5, R63, 0x1, R58 ;  /* 0x000000013f057824 */ /* 0x001fe200078e023a */
[----:B------:R-:W-:Y:S02]  /*13190*/  WARPGROUP.DEPBAR.LE gsb0, 0x0 ;  /* 0x00008000000079c5 */ /* 0x000fe40000010000 */
[----:B------:R0:W-:Y:S02]  /*131a0*/  @!P1 SYNCS.ARRIVE.TRANS64.RED.A1T0 RZ, [R0+URZ], RZ ;  /* 0x000000ff00ff99a7 */ /* 0x0001e4000810043f */
[----:B0-----:R-:W-:-:S04]  /*131b0*/  IMAD.IADD R0, R221, 0x1, R66 ;  /* 0x00000001dd007824 */ /* 0x001fc800078e0242 */
[----:B------:R-:W-:-:S05]  /*131c0*/  IMAD R76, R229, -0x2, R0 ;  /* 0xfffffffee54c7824 */ /* 0x000fca00078e0200 */
[----:B------:R-:W-:Y:S01]  /*131d0*/  VIADDMNMX R0, R58, R61, R76, PT ;  /* 0x0000003d3a007246 */ /* 0x000fe2000380014c */
[----:B------:R-:W-:Y:S06]  /*131e0*/  @!P3 BRA `(.L_x_1942) ;  /* 0x000000000050b947 */ /* 0x000fec0003800000 */
[----:B------:R-:W-:Y:S01]  /*131f0*/  IADD3 R2, -R220, R221, R58 ;  /* 0x000000dddc027210 */ /* 0x000fe20007ffe13a */
[----:B------:R-:W-:Y:S03]  /*13200*/  BSSY B0, `(.L_x_1943) ;  /* 0x000000e000007945 */ /* 0x000fe60003800000 */
        /* <DEDUP_REMOVED lines=9> */
.L_x_1944:
[----:B------:R-:W-:-:S13]  /*132a0*/  ISETP.NE.AND P4, PT, R57, 0x1, PT ;  /* 0x000000013900780c */ /* 0x000fda0003f85270 */
[----:B------:R-:W0:Y:S02]  /*132b0*/  @P4 LDC.64 R64, c[0x0][0x9e8] ;  /* 0x00027a00ff404b82 */ /* 0x000e240000000a00 */
[----:B0-----:R-:W-:-:S05]  /*132c0*/  @P4 IMAD.HI.U32 R4, R2, R64, RZ ;  /* 0x0000004002044227 */ /* 0x001fca00078e00ff */
[----:B------:R-:W-:-:S07]  /*132d0*/  @P4 SHF.R.U32.HI R2, RZ, R65, R4 ;  /* 0x00000041ff024219 */ /* 0x000fce0000011604 */
.L_x_1945:
[----:B------:R-:W-:Y:S05]  /*132e0*/  BSYNC B0 ;  /* 0x0000000000007941 */ /* 0x000fea0003800000 */
.L_x_1943:
[----:B------:R-:W-:-:S04]  /*132f0*/  IMAD R2, R2, R57, -R59 ;  /* 0x0000003902027224 */ /* 0x000fc800078e0a3b */
[----:B------:R-:W-:-:S05]  /*13300*/  IMAD R2, R229, -0x2, R2 ;  /* 0xfffffffee5027824 */ /* 0x000fca00078e0202 */
[----:B------:R-:W-:Y:S02]  /*13310*/  VIMNMX R5, R5, R2, !PT ;  /* 0x0000000205057248 */ /* 0x000fe40007fe0100 */
[----:B------:R-:W-:-:S07]  /*13320*/  VIADDMNMX R0, R2, R57, R0, PT ;  /* 0x0000003902007246 */ /* 0x000fce0003800100 */
.L_x_1942:
[C---:B------:R-:W-:Y:S02]  /*13330*/  ISETP.GE.AND P4, PT, R66.reuse, 0x2, PT ;  /* 0x000000024200780c */ /* 0x040fe40003f86270 */
[----:B------:R-:W-:Y:S02]  /*13340*/  ISETP.GE.AND P6, PT, R66, 0x9, PT ;  /* 0x000000094200780c */ /* 0x000fe40003fc6270 */
[----:B------:R-:W-:Y:S02]  /*13350*/  ISETP.GT.AND P5, PT, R5, 0x1, !P4 ;  /* 0x000000010500780c */ /* 0x000fe400067a4270 */
[----:B------:R-:W-:Y:S02]  /*13360*/  P2R R65, PR, RZ, 0x40 ;  /* 0x00000040ff417803 */ /* 0x000fe40000000000 */
[----:B------:R-:W-:-:S04]  /*13370*/  ISETP.LT.OR P5, PT, R0, 0x2, P5 ;  /* 0x000000020000780c */ /* 0x000fc80002fa1670 */
[----:B------:R-:W-:Y:S02]  /*13380*/  FSEL R82, R25, -INF , !P5 ;  /* 0xff80000019527808 */ /* 0x000fe40006800000 */
[----:B------:R-:W-:Y:S02]  /*13390*/  ISETP.GT.AND P5, PT, R5, 0x8, !P6 ;  /* 0x000000080500780c */ /* 0x000fe400077a4270 */
[----:B------:R-:W-:Y:S02]  /*133a0*/  ISETP.GE.AND P6, PT, R66, 0xa, PT ;  /* 0x0000000a4200780c */ /* 0x000fe40003fc6270 */
[----:B------:R-:W-:Y:S02]  /*133b0*/  ISETP.LT.OR P5, PT, R0, 0x9, P5 ;  /* 0x000000090000780c */ /* 0x000fe40002fa1670 */
[----:B------:R-:W-:Y:S02]  /*133c0*/  P2R R67, PR, RZ, 0x40 ;  /* 0x00000040ff437803 */ /* 0x000fe40000000000 */
[----:B------:R-:W-:-:S02]  /*133d0*/  FSEL R74, R28, -INF , !P5 ;  /* 0xff8000001c4a7808 */ /* 0x000fc40006800000 */
[----:B------:R-:W-:Y:S02]  /*133e0*/  ISETP.GT.AND P5, PT, R5, 0x9, !P6 ;  /* 0x000000090500780c */ /* 0x000fe400077a4270 */
[----:B------:R-:W-:Y:S02]  /*133f0*/  ISETP.GE.AND P6, PT, R66, 0x11, PT ;  /* 0x000000114200780c */ /* 0x000fe40003fc6270 */
[----:B------:R-:W-:-:S04]  /*13400*/  ISETP.LT.OR P5, PT, R0, 0xa, P5 ;  /* 0x0000000a0000780c */ /* 0x000fc80002fa1670 */
        /* <DEDUP_REMOVED lines=61> */
[----:B------:R-:W-:-:S04]  /*137e0*/  ISETP.GT.AND P6, PT, R5, 0x39, !P6 ;  /* 0x000000390500780c */ /* 0x000fc800077c4270 */
[----:B------:R-:W-:Y:S02]  /*137f0*/  ISETP.LT.OR P6, PT, R0, 0x3a, P6 ;  /* 0x0000003a0000780c */ /* 0x000fe400037c1670 */
[----:B------:R-:W0:Y:S02]  /*13800*/  SHFL.IDX PT, R0, R3, 0x1, 0x1c1f ;  /* 0x003c1f0003007f89 */ /* 0x000e2400000e0000 */
[----:B------:R-:W-:Y:S02]  /*13810*/  FSEL R24, R53, -INF , !P6 ;  /* 0xff80000035187808 */ /* 0x000fe40007000000 */
[----:B0-----:R-:W-:Y:S02]  /*13820*/  VIADDMNMX R76, R0, R61, R76, PT ;  /* 0x0000003d004c7246 */ /* 0x001fe4000380014c */
[----:B------:R-:W-:Y:S01]  /*13830*/  IADD3 R23, R63, R0, RZ ;  /* 0x000000003f177210 */ /* 0x000fe20007ffe0ff */
        /* <DEDUP_REMOVED lines=12> */
.L_x_1948:
[----:B------:R-:W-:-:S13]  /*13900*/  ISETP.NE.AND P6, PT, R57, 0x1, PT ;  /* 0x000000013900780c */ /* 0x000fda0003fc5270 */
[----:B------:R-:W0:Y:S02]  /*13910*/  @P6 LDC.64 R32, c[0x0][0x9e8] ;  /* 0x00027a00ff206b82 */ /* 0x000e240000000a00 */
[----:B0-----:R-:W-:-:S05]  /*13920*/  @P6 IMAD.HI.U32 R32, R0, R32, RZ ;  /* 0x0000002000206227 */ /* 0x001fca00078e00ff */
[----:B------:R-:W-:-:S07]  /*13930*/  @P6 SHF.R.U32.HI R0, RZ, R33, R32 ;  /* 0x00000021ff006219 */ /* 0x000fce0000011620 */
.L_x_1949:
[----:B------:R-:W-:Y:S05]  /*13940*/  BSYNC B0 ;  /* 0x0000000000007941 */ /* 0x000fea0003800000 */
.L_x_1947:
[----:B------:R-:W-:-:S04]  /*13950*/  IMAD R0, R0, R57, -R59 ;  /* 0x0000003900007224 */ /* 0x000fc800078e0a3b */
[----:B------:R-:W-:-:S05]  /*13960*/  IMAD R0, R229, -0x2, R0 ;  /* 0xfffffffee5007824 */ /* 0x000fca00078e0200 */
[----:B------:R-:W-:Y:S02]  /*13970*/  VIMNMX R23, R23, R0, !PT ;  /* 0x0000000017177248 */ /* 0x000fe40007fe0100 */
[----:B------:R-:W-:-:S07]  /*13980*/  VIADDMNMX R76, R0, R57, R76, PT ;  /* 0x00000039004c7246 */ /* 0x000fce000380014c */
.L_x_1946:
[----:B------:R-:W-:Y:S01]  /*13990*/  ISETP.GT.AND P4, PT, R23, 0x1, !P4 ;  /* 0x000000011700780c */ /* 0x000fe20006784270 */
[----:B------:R-:W-:Y:S01]  /*139a0*/  ULDC UR4, c[0x0][0x988] ;  /* 0x0002620000047ab9 */ /* 0x000fe20000000800 */
[----:B------:R-:W-:Y:S02]  /*139b0*/  ISETP.NE.AND P6, PT, R65, RZ, PT ;  /* 0x000000ff4100720c */ /* 0x000fe40003fc5270 */
[----:B------:R-:W-:Y:S02]  /*139c0*/  ISETP.LT.OR P4, PT, R76, 0x2, P4 ;  /* 0x000000024c00780c */ /* 0x000fe40002781670 */
[----:B------:R-:W-:Y:S02]  /*139d0*/  FMNMX.FTZ R3, R80, R82, !PT ;  /* 0x0000005250037209 */ /* 0x000fe40007810000 */
[----:B------:R-:W-:Y:S02]  /*139e0*/  FSEL R32, R27, -INF , !P4 ;  /* 0xff8000001b207808 */ /* 0x000fe40006000000 */
        /* <DEDUP_REMOVED lines=20> */
[----:B------:R-:W-:Y:S02]  /*13b30*/  FMNMX.FTZ R3, R44, R3, !PT ;  /* 0x000000032c037209 */ /* 0x000fe40007810000 */
[----:B------:R-:W-:Y:S02]  /*13b40*/  ISETP.GT.AND P4, PT, R23, 0x11, !P4 ;  /* 0x000000111700780c */ /* 0x000fe40006784270 */
[----:B------:R-:W-:Y:S02]  /*13b50*/  FMNMX.FTZ R3, R4, R3, !PT ;  /* 0x0000000304037209 */ /* 0x000fe40007810000 */
[----:B------:R-:W-:Y:S02]  /*13b60*/  ISETP.LT.OR P4, PT, R76, 0x12, P4 ;  /* 0x000000124c00780c */ /* 0x000fe40002781670 */
[----:B------:R-:W-:-:S02]  /*13b70*/  FMNMX.FTZ R3, R48, R3, !PT ;  /* 0x0000000330037209 */ /* 0x000fc40007810000 */
[----:B------:R-:W-:Y:S02]  /*13b80*/  FSEL R70, R35, -INF , !P4 ;  /* 0xff80000023467808 */ /* 0x000fe40006000000 */
[----:B------:R-:W-:Y:S02]  /*13b90*/  ISETP.NE.AND P4, PT, R71, RZ, PT ;  /* 0x000000ff4700720c */ /* 0x000fe40003f85270 */
[----:B------:R-:W-:Y:S02]  /*13ba0*/  FMNMX.FTZ R3, R2, R3, !PT ;  /* 0x0000000302037209 */ /* 0x000fe40007810000 */
[----:B------:R-:W-:Y:S02]  /*13bb0*/  ISETP.GT.AND P4, PT, R23, 0x18, !P4 ;  /* 0x000000181700780c */ /* 0x000fe40006784270 */
[----:B------:R-:W-:Y:S02]  /*13bc0*/  FMNMX.FTZ R3, R52, R3, !PT ;  /* 0x0000000334037209 */ /* 0x000fe40007810000 */
[----:B------:R-:W-:-:S02]  /*13bd0*/  ISETP.LT.OR P4, PT, R76, 0x19, P4 ;  /* 0x000000194c00780c */ /* 0x000fc40002781670 */
[----:B------:R-:W-:Y:S01]  /*13be0*/  FMNMX.FTZ R27, R24, R3, !PT ;  /* 0x00000003181b7209 */ /* 0x000fe20007810000 */
[----:B------:R-:W-:Y:S01]  /*13bf0*/  IMAD.U32 R3, RZ, RZ, UR4 ;  /* 0x00000004ff037e24 */ /* 0x000fe2000f8e00ff */
[----:B------:R-:W-:Y:S02]  /*13c00*/  FSEL R38, R38, -INF , !P4 ;  /* 0xff80000026267808 */ /* 0x000fe40006000000 */
[----:B------:R-:W-:Y:S01]  /*13c10*/  ISETP.NE.AND P4, PT, R72, RZ, PT ;  /* 0x000000ff4800720c */ /* 0x000fe20003f85270 */
[----:B------:R-:W0:Y:S01]  /*13c20*/  SHFL.BFLY PT, R78, R27, 0x2, 0x1f ;  /* 0x0c401f001b4e7f89 */ /* 0x000e2200000e0000 */
[----:B------:R-:W-:Y:S02]  /*13c30*/  ISETP.NE.AND P6, PT, R25, RZ, PT ;  /* 0x000000ff1900720c */ /* 0x000fe40003fc5270 */
[C---:B------:R-:W-:Y:S02]  /*13c40*/  ISETP.GT.AND P4, PT, R23.reuse, 0x19, !P4 ;  /* 0x000000191700780c */ /* 0x040fe40006784270 */
[----:B------:R-:W-:-:S02]  /*13c50*/  ISETP.GT.AND P5, PT, R23, 0x38, !P5 ;  /* 0x000000381700780c */ /* 0x000fc40006fa4270 */
[C---:B------:R-:W-:Y:S02]  /*13c60*/  ISETP.LT.OR P4, PT, R76.reuse, 0x1a, P4 ;  /* 0x0000001a4c00780c */ /* 0x040fe40002781670 */
[----:B------:R-:W-:Y:S02]  /*13c70*/  ISETP.LT.OR P5, PT, R76, 0x39, P5 ;  /* 0x000000394c00780c */ /* 0x000fe40002fa1670 */
[----:B------:R-:W-:Y:S02]  /*13c80*/  FSEL R72, R39, -INF , !P4 ;  /* 0xff80000027487808 */ /* 0x000fe40006000000 */
[----:B------:R-:W-:Y:S02]  /*13c90*/  ISETP.NE.AND P4, PT, R37, RZ, PT ;  /* 0x000000ff2500720c */ /* 0x000fe40003f85270 */
[----:B------:R-:W-:Y:S02]  /*13ca0*/  FSEL R54, R54, -INF , !P5 ;  /* 0xff80000036367808 */ /* 0x000fe40006800000 */
[----:B------:R-:W-:-:S04]  /*13cb0*/  ISETP.GT.AND P4, PT, R23, 0x20, !P4 ;  /* 0x000000201700780c */ /* 0x000fc80006784270 */
[----:B------:R-:W-:Y:S02]  /*13cc0*/  ISETP.LT.OR P4, PT, R76, 0x21, P4 ;  /* 0x000000214c00780c */ /* 0x000fe40002781670 */
[----:B0-----:R-:W-:Y:S02]  /*13cd0*/  FMNMX.FTZ R78, R27, R78, !PT ;  /* 0x0000004e1b4e7209 */ /* 0x001fe40007810000 */
[----:B------:R-:W-:Y:S02]  /*13ce0*/  FSEL R42, R42, -INF , !P4 ;  /* 0xff8000002a2a7808 */ /* 0x000fe40006000000 */
[----:B------:R-:W-:Y:S01]  /*13cf0*/  ISETP.NE.AND P4, PT, R73, RZ, PT ;  /* 0x000000ff4900720c */ /* 0x000fe20003f85270 */
[----:B------:R-:W0:Y:S03]  /*13d00*/  SHFL.BFLY PT, R5, R78, 0x1, 0x1f ;  /* 0x0c201f004e057f89 */ /* 0x000e2600000e0000 */
[----:B------:R-:W-:-:S04]  /*13d10*/  ISETP.GT.AND P4, PT, R23, 0x21, !P4 ;  /* 0x000000211700780c */ /* 0x000fc80006784270 */
[----:B------:R-:W-:-:S04]  /*13d20*/  ISETP.LT.OR P4, PT, R76, 0x22, P4 ;  /* 0x000000224c00780c */ /* 0x000fc80002781670 */
[----:B------:R-:W-:Y:S02]  /*13d30*/  FSEL R30, R43, -INF , !P4 ;  /* 0xff8000002b1e7808 */ /* 0x000fe40006000000 */
[----:B------:R-:W-:-:S04]  /*13d40*/  ISETP.NE.AND P4, PT, R41, RZ, PT ;  /* 0x000000ff2900720c */ /* 0x000fc80003f85270 */
[----:B------:R-:W-:-:S04]  /*13d50*/  ISETP.GT.AND P4, PT, R23, 0x28, !P4 ;  /* 0x000000281700780c */ /* 0x000fc80006784270 */
[----:B------:R-:W-:Y:S02]  /*13d60*/  ISETP.LT.OR P4, PT, R76, 0x29, P4 ;  /* 0x000000294c00780c */ /* 0x000fe40002781670 */
[----:B0-----:R-:W-:Y:S02]  /*13d70*/  FMNMX.FTZ R5, R78, R5, !PT ;  /* 0x000000054e057209 */ /* 0x001fe40007810000 */
[----:B------:R-:W-:Y:S02]  /*13d80*/  FSEL R46, R46, -INF , !P4 ;  /* 0xff8000002e2e7808 */ /* 0x000fe40006000000 */
[----:B------:R-:W-:Y:S01]  /*13d90*/  ISETP.NE.AND P4, PT, R75, RZ, PT ;  /* 0x000000ff4b00720c */ /* 0x000fe20003f85270 */
[----:B------:R-:W-:-:S03]  /*13da0*/  FMUL.FTZ R25, R5, R3 ;  /* 0x0000000305197220 */ /* 0x000fc60000410000 */
[----:B------:R-:W-:-:S04]  /*13db0*/  ISETP.GT.AND P4, PT, R23, 0x29, !P4 ;  /* 0x000000291700780c */ /* 0x000fc80006784270 */
[----:B------:R-:W-:-:S04]  /*13dc0*/  ISETP.LT.OR P4, PT, R76, 0x2a, P4 ;  /* 0x0000002a4c00780c */ /* 0x000fc80002781670 */
[----:B------:R-:W-:Y:S02]  /*13dd0*/  FSEL R0, R47, -INF , !P4 ;  /* 0xff8000002f007808 */ /* 0x000fe40006000000 */
[----:B------:R-:W-:Y:S01]  /*13de0*/  ISETP.NE.AND P4, PT, R45, RZ, PT ;  /* 0x000000ff2d00720c */ /* 0x000fe20003f85270 */
[----:B------:R-:W0:Y:S01]  /*13df0*/  @P2 LDC R47, c[0x0][0x450] ;  /* 0x00011400ff2f2b82 */ /* 0x000e220000000800 */
[----:B------:R-:W-:Y:S02]  /*13e00*/  IMAD.MOV.U32 R45, RZ, RZ, R79 ;  /* 0x000000ffff2d7224 */ /* 0x000fe400078e004f */
[----:B------:R-:W-:-:S04]  /*13e10*/  ISETP.GT.AND P4, PT, R23, 0x30, !P4 ;  /* 0x000000301700780c */ /* 0x000fc80006784270 */
[----:B------:R-:W-:-:S04]  /*13e20*/  ISETP.LT.OR P4, PT, R76, 0x31, P4 ;  /* 0x000000314c00780c */ /* 0x000fc80002781670 */
[----:B------:R-:W-:Y:S02]  /*13e30*/  FSEL R50, R50, -INF , !P4 ;  /* 0xff80000032327808 */ /* 0x000fe40006000000 */
[----:B------:R-:W-:Y:S02]  /*13e40*/  ISETP.GT.AND P4, PT, R23, RZ, !P6 ;  /* 0x000000ff1700720c */ /* 0x000fe40007784270 */
[----:B------:R-:W-:Y:S02]  /*13e50*/  ISETP.NE.AND P6, PT, R49, RZ, PT ;  /* 0x000000ff3100720c */ /* 0x000fe40003fc5270 */
[----:B------:R-:W-:Y:S02]  /*13e60*/  ISETP.LT.OR P4, PT, R76, 0x1, P4 ;  /* 0x000000014c00780c */ /* 0x000fe40002781670 */
[----:B------:R-:W-:Y:S02]  /*13e70*/  ISETP.GT.AND P6, PT, R23, 0x39, !P6 ;  /* 0x000000391700780c */ /* 0x000fe400077c4270 */
[----:B------:R-:W-:-:S02]  /*13e80*/  FSEL R26, R26, -INF , !P4 ;  /* 0xff8000001a1a7808 */ /* 0x000fc40006000000 */
[----:B------:R-:W-:Y:S02]  /*13e90*/  FSETP.NEU.FTZ.AND P4, PT, R5, -INF , PT ;  /* 0xff8000000500780b */ /* 0x000fe40003f9d000 */
[----:B------:R-:W-:Y:S02]  /*13ea0*/  ISETP.LT.OR P6, PT, R76, 0x3a, P6 ;  /* 0x0000003a4c00780c */ /* 0x000fe400037c1670 */
[----:B------:R-:W-:Y:S02]  /*13eb0*/  FSEL R29, R25, RZ, P4 ;  /* 0x000000ff191d7208 */ /* 0x000fe40002000000 */
[----:B------:R-:W-:Y:S02]  /*13ec0*/  FMNMX.FTZ R25, R26, R32, !PT ;  /* 0x000000201a197209 */ /* 0x000fe40007810000 */
[----:B------:R-:W-:Y:S01]  /*13ed0*/  ISETP.NE.AND P4, PT, R77, RZ, PT ;  /* 0x000000ff4d00720c */ /* 0x000fe20003f85270 */
[--C-:B------:R-:W-:Y:S01]  /*13ee0*/  FFMA.FTZ R31, R64, R3, -R29.reuse ;  /* 0x00000003401f7223 */ /* 0x100fe2000001081d */
[----:B------:R-:W-:Y:S01]  /*13ef0*/  FMNMX.FTZ R25, R66, R25, !PT ;  /* 0x0000001942197209 */ /* 0x000fe20007810000 */
[-CC-:B------:R-:W-:Y:S01]  /*13f00*/  FFMA.FTZ R37, R4, R3.reuse, -R29.reuse ;  /* 0x0000000304257223 */ /* 0x180fe2000001081d */
[----:B------:R-:W-:Y:S01]  /*13f10*/  ISETP.GT.AND P4, PT, R23, 0x31, !P4 ;  /* 0x000000311700780c */ /* 0x000fe20006784270 */
[--C-:B------:R-:W-:Y:S01]  /*13f20*/  FFMA.FTZ R23, R82, R3, -R29.reuse ;  /* 0x0000000352177223 */ /* 0x100fe2000001081d */
[----:B------:R-:W-:Y:S01]  /*13f30*/  FMNMX.FTZ R25, R68, R25, !PT ;  /* 0x0000001944197209 */ /* 0x000fe20007810000 */
[--C-:B------:R-:W-:Y:S01]  /*13f40*/  FFMA.FTZ R27, R80, R3, -R29.reuse ;  /* 0x00000003501b7223 */ /* 0x100fe2000001081d */
[----:B------:R-:W-:Y:S01]  /*13f50*/  ISETP.LT.OR P4, PT, R76, 0x32, P4 ;  /* 0x000000324c00780c */ /* 0x000fe20002781670 */
[----:B------:R-:W-:Y:S01]  /*13f60*/  MUFU.EX2 R196, R23 ;  /* 0x0000001700c47308 */ /* 0x000fe20000000800 */
[----:B------:R-:W-:Y:S01]  /*13f70*/  FMNMX.FTZ R25, R34, R25, !PT ;  /* 0x0000001922197209 */ /* 0x000fe20007810000 */
[-CC-:B------:R-:W-:Y:S01]  /*13f80*/  FFMA.FTZ R74, R74, R3.reuse, -R29.reuse ;  /* 0x000000034a4a7223 */ /* 0x180fe2000001081d */
[----:B------:R-:W-:Y:S01]  /*13f90*/  FSEL R78, R51, -INF , !P4 ;  /* 0xff800000334e7808 */ /* 0x000fe20006000000 */
[--C-:B------:R-:W-:Y:S01]  /*13fa0*/  FFMA.FTZ R62, R62, R3, -R29.reuse ;  /* 0x000000033e3e7223 */ /* 0x100fe2000001081d */
[----:B------:R-:W-:Y:S01]  /*13fb0*/  FMNMX.FTZ R25, R70, R25, !PT ;  /* 0x0000001946197209 */ /* 0x000fe20007810000 */
[-CC-:B------:R-:W-:Y:S01]  /*13fc0*/  FFMA.FTZ R60, R60, R3.reuse, -R29.reuse ;  /* 0x000000033c3c7223 */ /* 0x180fe2000001081d */
[----:B------:R-:W-:Y:S01]  /*13fd0*/  FSEL R76, R55, -INF , !P6 ;  /* 0xff800000374c7808 */ /* 0x000fe20007000000 */
[--C-:B------:R-:W-:Y:S01]  /*13fe0*/  FFMA.FTZ R58, R58, R3, -R29.reuse ;  /* 0x000000033a3a7223 */ /* 0x100fe2000001081d */
[----:B------:R-:W-:Y:S01]  /*13ff0*/  FMNMX.FTZ R25, R38, R25, !PT ;  /* 0x0000001926197209 */ /* 0x000fe20007810000 */
[-CC-:B------:R-:W-:Y:S01]  /*14000*/  FFMA.FTZ R36, R36, R3.reuse, -R29.reuse ;  /* 0x0000000324247223 */ /* 0x180fe2000001081d */
[-CC-:B------:R-:W-:Y:S01]  /*14010*/  FFMA.FTZ R40, R40, R3.reuse, -R29.reuse ;  /* 0x0000000328287223 */ /* 0x180fe2000001081d */
[--C-:B------:R-:W-:Y:S01]  /*14020*/  FFMA.FTZ R28, R28, R3, -R29.reuse ;  /* 0x000000031c1c7223 */ /* 0x100fe2000001081d */
[----:B------:R-:W-:Y:S01]  /*14030*/  FMNMX.FTZ R25, R72, R25, !PT ;  /* 0x0000001948197209 */ /* 0x000fe20007810000 */
[-CC-:B------:R-:W-:Y:S01]  /*14040*/  FFMA.FTZ R44, R44, R3.reuse, -R29.reuse ;  /* 0x000000032c2c7223 */ /* 0x180fe2000001081d */
[-CC-:B------:R-:W-:Y:S01]  /*14050*/  FFMA.FTZ R48, R48, R3.reuse, -R29.reuse ;  /* 0x0000000330307223 */ /* 0x180fe2000001081d */
[--C-:B------:R-:W-:Y:S01]  /*14060*/  FFMA.FTZ R2, R2, R3, -R29.reuse ;  /* 0x0000000302027223 */ /* 0x100fe2000001081d */
[----:B------:R-:W-:Y:S01]  /*14070*/  FMNMX.FTZ R25, R42, R25, !PT ;  /* 0x000000192a197209 */ /* 0x000fe20007810000 */
[-CC-:B------:R-:W-:Y:S01]  /*14080*/  FFMA.FTZ R52, R52, R3.reuse, -R29.reuse ;  /* 0x0000000334347223 */ /* 0x180fe2000001081d */
[----:B------:R-:W-:Y:S01]  /*14090*/  FFMA.FTZ R24, R24, R3, -R29 ;  /* 0x0000000318187223 */ /* 0x000fe2000001081d */
[----:B------:R-:W1:Y:S01]  /*140a0*/  MUFU.EX2 R27, R27 ;  /* 0x0000001b001b7308 */ /* 0x000e620000000800 */
[----:B------:R-:W-:-:S04]  /*140b0*/  FMNMX.FTZ R25, R30, R25, !PT ;  /* 0x000000191e197209 */ /* 0x000fc80007810000 */
[----:B------:R-:W-:-:S03]  /*140c0*/  FMNMX.FTZ R25, R46, R25, !PT ;  /* 0x000000192e197209 */ /* 0x000fc60007810000 */
[----:B------:R-:W-:Y:S01]  /*140d0*/  MUFU.EX2 R74, R74 ;  /* 0x0000004a004a7308 */ /* 0x000fe20000000800 */
[----:B------:R-:W-:-:S04]  /*140e0*/  FMNMX.FTZ R25, R0, R25, !PT ;  /* 0x0000001900197209 */ /* 0x000fc80007810000 */
[----:B------:R-:W-:-:S03]  /*140f0*/  FMNMX.FTZ R25, R50, R25, !PT ;  /* 0x0000001932197209 */ /* 0x000fc60007810000 */
[----:B------:R-:W2:Y:S01]  /*14100*/  MUFU.EX2 R31, R31 ;  /* 0x0000001f001f7308 */ /* 0x000ea20000000800 */
[----:B------:R-:W-:Y:S01]  /*14110*/  FMNMX.FTZ R25, R78, R25, !PT ;  /* 0x000000194e197209 */ /* 0x000fe20007810000 */
[----:B-1----:R-:W-:Y:S01]  /*14120*/  FADD.FTZ R41, R27, R196 ;  /* 0x000000c41b297221 */ /* 0x002fe20000010000 */
[----:B------:R-:W-:Y:S02]  /*14130*/  F2FP.F16.F32.PACK_AB R196, R196, R27 ;  /* 0x0000001bc4c4723e */ /* 0x000fe400000000ff */
[----:B------:R-:W-:-:S03]  /*14140*/  FMNMX.FTZ R25, R54, R25, !PT ;  /* 0x0000001936197209 */ /* 0x000fc60007810000 */
[----:B------:R-:W-:Y:S01]  /*14150*/  MUFU.EX2 R62, R62 ;  /* 0x0000003e003e7308 */ /* 0x000fe20000000800 */
[----:B------:R-:W-:-:S05]  /*14160*/  FMNMX.FTZ R25, R76, R25, !PT ;  /* 0x000000194c197209 */ /* 0x000fca0007810000 */
[----:B------:R-:W1:Y:S02]  /*14170*/  SHFL.BFLY PT, R64, R25, 0x2, 0x1f ;  /* 0x0c401f0019407f89 */ /* 0x000e6400000e0000 */
[----:B------:R-:W3:Y:S01]  /*14180*/  MUFU.EX2 R33, R60 ;  /* 0x0000003c00217308 */ /* 0x000ee20000000800 */
[----:B--2---:R-:W-:-:S07]  /*14190*/  F2FP.F16.F32.PACK_AB R198, R31, R74 ;  /* 0x0000004a1fc6723e */ /* 0x004fce00000000ff */
[----:B------:R-:W-:Y:S08]  /*141a0*/  MUFU.EX2 R58, R58 ;  /* 0x0000003a003a7308 */ /* 0x000ff00000000800 */
[----:B------:R2:W-:Y:S01]  /*141b0*/  MUFU.EX2 R39, R2 ;  /* 0x0000000200277308 */ /* 0x0005e20000000800 */
[----:B---3--:R-:W-:Y:S02]  /*141c0*/  F2FP.F16.F32.PACK_AB R192, R33, R62 ;  /* 0x0000003e21c0723e */ /* 0x008fe400000000ff */
[----:B-1----:R-:W-:-:S05]  /*141d0*/  FMNMX.FTZ R64, R25, R64, !PT ;  /* 0x0000004019407209 */ /* 0x002fca0007810000 */
[----:B------:R-:W1:Y:S01]  /*141e0*/  MUFU.EX2 R35, R36 ;  /* 0x0000002400237308 */ /* 0x000e620000000800 */
[----:B--2---:R-:W-:Y:S01]  /*141f0*/  FADD.FTZ R2, R74, R41 ;  /* 0x000000294a027221 */ /* 0x004fe20000010000 */
[----:B------:R-:W2:Y:S03]  /*14200*/  SHFL.BFLY PT, R23, R64, 0x1, 0x1f ;  /* 0x0c201f0040177f89 */ /* 0x000ea600000e0000 */
[----:B------:R-:W-:-:S03]  /*14210*/  FADD.FTZ R43, R31, R2 ;  /* 0x000000021f2b7221 */ /* 0x000fc60000010000 */
[----:B------:R-:W-:Y:S08]  /*14220*/  MUFU.EX2 R40, R40 ;  /* 0x0000002800287308 */ /* 0x000ff00000000800 */
[----:B------:R3:W4:Y:S01]  /*14230*/  MUFU.EX2 R25, R28 ;  /* 0x0000001c00197308 */ /* 0x0007220000000800 */
[----:B-1----:R-:W-:-:S07]  /*14240*/  F2FP.F16.F32.PACK_AB R194, R35, R58 ;  /* 0x0000003a23c2723e */ /* 0x002fce00000000ff */
[----:B------:R-:W-:Y:S01]  /*14250*/  MUFU.EX2 R44, R44 ;  /* 0x0000002c002c7308 */ /* 0x000fe20000000800 */
[----:B---3--:R-:W1:Y:S01]  /*14260*/  @P2 LDC R28, c[0x0][0x44c] ;  /* 0x00011300ff1c2b82 */ /* 0x008e620000000800 */
[----:B--2---:R-:W-:-:S04]  /*14270*/  FMNMX.FTZ R4, R64, R23, !PT ;  /* 0x0000001740047209 */ /* 0x004fc80007810000 */
[C---:B------:R-:W-:Y:S01]  /*14280*/  FSETP.NEU.FTZ.AND P4, PT, R4.reuse, -INF , PT ;  /* 0xff8000000400780b */ /* 0x040fe20003f9d000 */
[----:B------:R-:W-:Y:S01]  /*14290*/  FMUL.FTZ R23, R4, R3 ;  /* 0x0000000304177220 */ /* 0x000fe20000410000 */
[----:B------:R-:W2:Y:S01]  /*142a0*/  MUFU.EX2 R37, R37 ;  /* 0x0000002500257308 */ /* 0x000ea20000000800 */
[----:B----4-:R-:W-:-:S03]  /*142b0*/  F2FP.F16.F32.PACK_AB R188, R25, R40 ;  /* 0x0000002819bc723e */ /* 0x010fc600000000ff */
[----:B------:R-:W-:-:S04]  /*142c0*/  FSEL R29, R23, RZ, P4 ;  /* 0x000000ff171d7208 */ /* 0x000fc80002000000 */
[----:B------:R3:W-:Y:S01]  /*142d0*/  MUFU.EX2 R23, R24 ;  /* 0x0000001800177308 */ /* 0x0007e20000000800 */
[-CC-:B------:R-:W-:Y:S01]  /*142e0*/  FFMA.FTZ R26, R26, R3.reuse, -R29.reuse ;  /* 0x000000031a1a7223 */ /* 0x180fe2000001081d */
[-CC-:B------:R-:W-:Y:S01]  /*142f0*/  FFMA.FTZ R32, R32, R3.reuse, -R29.reuse ;  /* 0x0000000320207223 */ /* 0x180fe2000001081d */
[-CC-:B------:R-:W-:Y:S01]  /*14300*/  FFMA.FTZ R66, R66, R3.reuse, -R29.reuse ;  /* 0x0000000342427223 */ /* 0x180fe2000001081d */
[-CC-:B------:R-:W-:Y:S01]  /*14310*/  FFMA.FTZ R68, R68, R3.reuse, -R29.reuse ;  /* 0x0000000344447223 */ /* 0x180fe2000001081d */
[-CC-:B------:R-:W-:Y:S01]  /*14320*/  FFMA.FTZ R34, R34, R3.reuse, -R29.reuse ;  /* 0x0000000322227223 */ /* 0x180fe2000001081d */
[-CC-:B------:R-:W-:Y:S01]  /*14330*/  FFMA.FTZ R70, R70, R3.reuse, -R29.reuse ;  /* 0x0000000346467223 */ /* 0x180fe2000001081d */
[-CC-:B------:R-:W-:Y:S01]  /*14340*/  FFMA.FTZ R38, R38, R3.reuse, -R29.reuse ;  /* 0x0000000326267223 */ /* 0x180fe2000001081d */
[----:B------:R-:W-:Y:S01]  /*14350*/  MUFU.EX2 R26, R26 ;  /* 0x0000001a001a7308 */ /* 0x000fe20000000800 */
[-C--:B------:R-:W-:Y:S01]  /*14360*/  FFMA.FTZ R72, R72, R3.reuse, -R29 ;  /* 0x0000000348487223 */ /* 0x080fe2000001081d */
[----:B---3--:R-:W-:Y:S01]  /*14370*/  FADD.FTZ R24, R62, R43 ;  /* 0x0000002b3e187221 */ /* 0x008fe20000010000 */
[-CC-:B------:R-:W-:Y:S01]  /*14380*/  FFMA.FTZ R42, R42, R3.reuse, -R29.reuse ;  /* 0x000000032a2a7223 */ /* 0x180fe2000001081d */
[-CC-:B------:R-:W-:Y:S01]  /*14390*/  FFMA.FTZ R30, R30, R3.reuse, -R29.reuse ;  /* 0x000000031e1e7223 */ /* 0x180fe2000001081d */
[-CC-:B------:R-:W-:Y:S01]  /*143a0*/  FFMA.FTZ R46, R46, R3.reuse, -R29.reuse ;  /* 0x000000032e2e7223 */ /* 0x180fe2000001081d */
[----:B------:R-:W-:Y:S01]  /*143b0*/  FADD.FTZ R43, R33, R24 ;  /* 0x00000018212b7221 */ /* 0x000fe20000010000 */
[-CC-:B------:R-:W-:Y:S01]  /*143c0*/  FFMA.FTZ R0, R0, R3.reuse, -R29.reuse ;  /* 0x0000000300007223 */ /* 0x180fe2000001081d */
[----:B------:R-:W3:Y:S01]  /*143d0*/  MUFU.EX2 R197, R32 ;  /* 0x0000002000c57308 */ /* 0x000ee20000000800 */
[-C--:B------:R-:W-:Y:S01]  /*143e0*/  FFMA.FTZ R50, R50, R3.reuse, -R29 ;  /* 0x0000000332327223 */ /* 0x080fe2000001081d */
[----:B------:R-:W-:Y:S01]  /*143f0*/  FADD.FTZ R24, R58, R43 ;  /* 0x0000002b3a187221 */ /* 0x000fe20000010000 */
[-CC-:B------:R-:W-:Y:S01]  /*14400*/  FFMA.FTZ R78, R78, R3.reuse, -R29.reuse ;  /* 0x000000034e4e7223 */ /* 0x180fe2000001081d */
[-CC-:B------:R-:W-:Y:S01]  /*14410*/  FFMA.FTZ R54, R54, R3.reuse, -R29.reuse ;  /* 0x0000000336367223 */ /* 0x180fe2000001081d */
[----:B------:R-:W-:Y:S01]  /*14420*/  FFMA.FTZ R29, R76, R3, -R29 ;  /* 0x000000034c1d7223 */ /* 0x000fe2000001081d */
[----:B------:R-:W-:Y:S01]  /*14430*/  FADD.FTZ R43, R35, R24 ;  /* 0x00000018232b7221 */ /* 0x000fe20000010000 */
[----:B-1----:R-:W-:Y:S01]  /*14440*/  @P2 IMAD.HI.U32 R28, R79, R28, RZ ;  /* 0x0000001c4f1c2227 */ /* 0x002fe200078e00ff */
[----:B------:R-:W1:Y:S01]  /*14450*/  MUFU.EX2 R66, R66 ;  /* 0x0000004200427308 */ /* 0x000e620000000800 */
[----:B--2---:R-:W-:-:S03]  /*14460*/  F2FP.F16.F32.PACK_AB R190, R37, R44 ;  /* 0x0000002c25be723e */ /* 0x004fc600000000ff */
[----:B0-----:R-:W-:-:S04]  /*14470*/  @P2 SHF.R.U32.HI R45, RZ, R47, R28 ;  /* 0x0000002fff2d2219 */ /* 0x001fc8000001161c */
[----:B------:R-:W0:Y:S01]  /*14480*/  MUFU.EX2 R199, R68 ;  /* 0x0000004400c77308 */ /* 0x000e220000000800 */
[----:B---3--:R-:W-:Y:S01]  /*14490*/  FADD.FTZ R41, R26, R197 ;  /* 0x000000c51a297221 */ /* 0x008fe20000010000 */
[----:B------:R-:W-:-:S06]  /*144a0*/  F2FP.F16.F32.PACK_AB R197, R197, R26 ;  /* 0x0000001ac5c5723e */ /* 0x000fcc00000000ff */
[----:B------:R-:W2:Y:S01]  /*144b0*/  MUFU.EX2 R34, R34 ;  /* 0x0000002200227308 */ /* 0x000ea20000000800 */
[----:B-1----:R-:W-:-:S07]  /*144c0*/  FADD.FTZ R2, R66, R41 ;  /* 0x0000002942027221 */ /* 0x002fce0000010000 */
[----:B------:R-:W1:Y:S01]  /*144d0*/  MUFU.EX2 R193, R70 ;  /* 0x0000004600c17308 */ /* 0x000e620000000800 */
[C---:B0-----:R-:W-:Y:S01]  /*144e0*/  FADD.FTZ R41, R199.reuse, R2 ;  /* 0x00000002c7297221 */ /* 0x041fe20000010000 */
[----:B------:R-:W-:-:S06]  /*144f0*/  F2FP.F16.F32.PACK_AB R199, R199, R66 ;  /* 0x00000042c7c7723e */ /* 0x000fcc00000000ff */
[----:B------:R-:W-:Y:S01]  /*14500*/  MUFU.EX2 R38, R38 ;  /* 0x0000002600267308 */ /* 0x000fe20000000800 */
[----:B--2---:R-:W-:-:S07]  /*14510*/  FADD.FTZ R2, R34, R41 ;  /* 0x0000002922027221 */ /* 0x004fce0000010000 */
[----:B------:R-:W-:Y:S01]  /*14520*/  MUFU.EX2 R195, R72 ;  /* 0x0000004800c37308 */ /* 0x000fe20000000800 */
[C---:B-1----:R-:W-:Y:S01]  /*14530*/  FADD.FTZ R41, R193.reuse, R2 ;  /* 0x00000002c1297221 */ /* 0x042fe20000010000 */
[----:B------:R-:W-:Y:S01]  /*14540*/  FADD.FTZ R2, R40, R43 ;  /* 0x0000002b28027221 */ /* 0x000fe20000010000 */
[----:B------:R-:W-:-:S03]  /*14550*/  F2FP.F16.F32.PACK_AB R193, R193, R34 ;  /* 0x00000022c1c1723e */ /* 0x000fc600000000ff */
[----:B------:R-:W-:Y:S02]  /*14560*/  FADD.FTZ R43, R25, R2 ;  /* 0x00000002192b7221 */ /* 0x000fe40000010000 */
[----:B------:R-:W-:Y:S02]  /*14570*/  MUFU.EX2 R42, R42 ;  /* 0x0000002a002a7308 */ /* 0x000fe40000000800 */
[----:B------:R-:W-:Y:S01]  /*14580*/  FADD.FTZ R2, R44, R43 ;  /* 0x0000002b2c027221 */ /* 0x000fe20000010000 */
[----:B------:R-:W-:-:S04]  /*14590*/  IMAD.IADD R43, R106, 0x1, R45 ;  /* 0x000000016a2b7824 */ /* 0x000fc800078e022d */
[----:B------:R-:W-:Y:S01]  /*145a0*/  IMAD.IADD R56, R43, 0x1, R56 ;  /* 0x000000012b387824 */ /* 0x000fe200078e0238 */
[----:B------:R-:W-:Y:S08]  /*145b0*/  MUFU.EX2 R189, R30 ;  /* 0x0000001e00bd7308 */ /* 0x000ff00000000800 */
[----:B------:R-:W0:Y:S08]  /*145c0*/  MUFU.EX2 R48, R48 ;  /* 0x0000003000307308 */ /* 0x000e300000000800 */
[----:B------:R-:W1:Y:S08]  /*145d0*/  MUFU.EX2 R46, R46 ;  /* 0x0000002e002e7308 */ /* 0x000e700000000800 */
[----:B------:R2:W-:Y:S01]  /*145e0*/  MUFU.EX2 R191, R0 ;  /* 0x0000000000bf7308 */ /* 0x0005e20000000800 */
[----:B0-----:R-:W-:-:S07]  /*145f0*/  F2FP.F16.F32.PACK_AB R184, R39, R48 ;  /* 0x0000003027b8723e */ /* 0x001fce00000000ff */
[----:B------:R-:W0:Y:S01]  /*14600*/  MUFU.EX2 R52, R52 ;  /* 0x0000003400347308 */ /* 0x000e220000000800 */
[----:B--2---:R-:W-:-:S04]  /*14610*/  FADD.FTZ R0, R38, R41 ;  /* 0x0000002926007221 */ /* 0x004fc80000010000 */
[C---:B------:R-:W-:Y:S01]  /*14620*/  FADD.FTZ R41, R195.reuse, R0 ;  /* 0x00000000c3297221 */ /* 0x040fe20000010000 */
[----:B------:R-:W-:Y:S02]  /*14630*/  F2FP.F16.F32.PACK_AB R195, R195, R38 ;  /* 0x00000026c3c3723e */ /* 0x000fe400000000ff */
[----:B------:R-:W2:Y:S01]  /*14640*/  MUFU.EX2 R50, R50 ;  /* 0x0000003200327308 */ /* 0x000ea20000000800 */
[----:B------:R-:W-:Y:S01]  /*14650*/  FADD.FTZ R0, R42, R41 ;  /* 0x000000292a007221 */ /* 0x000fe20000010000 */
[----:B------:R-:W-:-:S03]  /*14660*/  FADD.FTZ R41, R37, R2 ;  /* 0x0000000225297221 */ /* 0x000fc60000010000 */
[C---:B------:R-:W-:Y:S01]  /*14670*/  FADD.FTZ R27, R189.reuse, R0 ;  /* 0x00000000bd1b7221 */ /* 0x040fe20000010000 */
[----:B------:R-:W-:Y:S01]  /*14680*/  FADD.FTZ R2, R48, R41 ;  /* 0x0000002930027221 */ /* 0x000fe20000010000 */
[----:B------:R-:W-:Y:S01]  /*14690*/  F2FP.F16.F32.PACK_AB R189, R189, R42 ;  /* 0x0000002abdbd723e */ /* 0x000fe200000000ff */
[----:B------:R-:W3:Y:S01]  /*146a0*/  MUFU.EX2 R185, R78 ;  /* 0x0000004e00b97308 */ /* 0x000ee20000000800 */
[----:B-1----:R-:W-:Y:S01]  /*146b0*/  FADD.FTZ R0, R46, R27 ;  /* 0x0000001b2e007221 */ /* 0x002fe20000010000 */
[----:B------:R-:W-:Y:S01]  /*146c0*/  FADD.FTZ R27, R39, R2 ;  /* 0x00000002271b7221 */ /* 0x000fe20000010000 */
[----:B0-----:R-:W-:Y:S02]  /*146d0*/  F2FP.F16.F32.PACK_AB R186, R23, R52 ;  /* 0x0000003417ba723e */ /* 0x001fe400000000ff */
[C---:B------:R-:W-:Y:S01]  /*146e0*/  FADD.FTZ R25, R191.reuse, R0 ;  /* 0x00000000bf197221 */ /* 0x040fe20000010000 */
[----:B------:R-:W-:Y:S01]  /*146f0*/  FADD.FTZ R228, R52, R27 ;  /* 0x0000001b34e47221 */ /* 0x000fe20000010000 */
[----:B------:R-:W-:Y:S01]  /*14700*/  F2FP.F16.F32.PACK_AB R191, R191, R46 ;  /* 0x0000002ebfbf723e */ /* 0x000fe200000000ff */
[----:B------:R-:W0:Y:S01]  /*14710*/  MUFU.EX2 R54, R54 ;  /* 0x0000003600367308 */ /* 0x000e220000000800 */
[----:B--2---:R-:W-:Y:S01]  /*14720*/  FADD.FTZ R0, R50, R25 ;  /* 0x0000001932007221 */ /* 0x004fe20000010000 */
[----:B------:R-:W-:-:S06]  /*14730*/  FADD.FTZ R228, R23, R228 ;  /* 0x000000e417e47221 */ /* 0x000fcc0000010000 */
[----:B------:R-:W1:Y:S01]  /*14740*/  MUFU.EX2 R29, R29 ;  /* 0x0000001d001d7308 */ /* 0x000e620000000800 */
[C---:B---3--:R-:W-:Y:S01]  /*14750*/  FADD.FTZ R23, R185.reuse, R0 ;  /* 0x00000000b9177221 */ /* 0x048fe20000010000 */
[----:B------:R-:W-:-:S03]  /*14760*/  F2FP.F16.F32.PACK_AB R185, R185, R50 ;  /* 0x00000032b9b9723e */ /* 0x000fc600000000ff */
[----:B0-----:R-:W-:Y:S01]  /*14770*/  FADD.FTZ R0, R54, R23 ;  /* 0x0000001736007221 */ /* 0x001fe20000010000 */
[----:B------:R-:W-:-:S03]  /*14780*/  VIADD R23, R103, 0xfffffffe ;  /* 0xfffffffe67177836 */ /* 0x000fc60000000000 */
[C---:B-1----:R-:W-:Y:S01]  /*14790*/  FADD.FTZ R227, R29.reuse, R0 ;  /* 0x000000001de37221 */ /* 0x042fe20000010000 */
[----:B------:R-:W-:Y:S01]  /*147a0*/  F2FP.F16.F32.PACK_AB R187, R29, R54 ;  /* 0x000000361dbb723e */ /* 0x000fe200000000ff */
[----:B------:R-:W-:Y:S06]  /*147b0*/  @!P3 BRA `(.L_x_1950) ;  /* 0x000000000048b947 */ /* 0x000fec0003800000 */
[C---:B------:R-:W-:Y:S01]  /*147c0*/  ISETP.GT.AND P4, PT, R43.reuse, RZ, PT ;  /* 0x000000ff2b00720c */ /* 0x040fe20003f84270 */
[----:B------:R-:W-:Y:S01]  /*147d0*/  BSSY B0, `(.L_x_1951) ;  /* 0x000000e000007945 */ /* 0x000fe20003800000 */
[----:B------:R-:W-:-:S11]  /*147e0*/  IADD3 R0, R43, -0x1, RZ ;  /* 0xffffffff2b007810 */ /* 0x000fd60007ffe0ff */
        /* <DEDUP_REMOVED lines=8> */
.L_x_1952:
[----:B------:R-:W-:-:S13]  /*14870*/  ISETP.NE.AND P4, PT, R57, 0x1, PT ;  /* 0x000000013900780c */ /* 0x000fda0003f85270 */
[----:B------:R-:W0:Y:S02]  /*14880*/  @P4 LDC.64 R24, c[0x0][0x9e8] ;  /* 0x00027a00ff184b82 */ /* 0x000e240000000a00 */
[----:B0-----:R-:W-:-:S05]  /*14890*/  @P4 IMAD.HI.U32 R2, R0, R24, RZ ;  /* 0x0000001800024227 */ /* 0x001fca00078e00ff */
[----:B------:R-:W-:-:S07]  /*148a0*/  @P4 SHF.R.U32.HI R0, RZ, R25, R2 ;  /* 0x00000019ff004219 */ /* 0x000fce0000011602 */
.L_x_1953:
[----:B------:R-:W-:Y:S05]  /*148b0*/  BSYNC B0 ;  /* 0x0000000000007941 */ /* 0x000fea0003800000 */
.L_x_1951:
[----:B------:R-:W-:-:S05]  /*148c0*/  IMAD R57, R0, R57, R57 ;  /* 0x0000003900397224 */ /* 0x000fca00078e0239 */
[----:B------:R-:W-:-:S07]  /*148d0*/  VIMNMX R56, R56, R57, PT ;  /* 0x0000003938387248 */ /* 0x000fce0003fe0100 */
.L_x_1950:
[----:B------:R-:W2:Y:S01]  /*148e0*/  LDL R24, [R1+0x4c] ;  /* 0x00004c0001187983 */ /* 0x000ea20000100800 */
[----:B------:R-:W-:Y:S01]  /*148f0*/  SHF.R.S32.HI R25, RZ, 0x1f, R56 ;  /* 0x0000001fff197819 */ /* 0x000fe20000011438 */
[----:B------:R-:W-:Y:S01]  /*14900*/  BSSY B0, `(.L_x_1954) ;  /* 0x0000313000007945 */ /* 0x000fe20003800000 */
[----:B------:R-:W-:Y:S01]  /*14910*/  IMAD.MOV.U32 R2, RZ, RZ, 0x3f800000 ;  /* 0x3f800000ff027424 */ /* 0x000fe200078e00ff */
[----:B------:R-:W-:Y:S02]  /*14920*/  CS2R R150, SRZ ;  /* 0x0000000000967805 */ /* 0x000fe4000001ff00 */
[----:B------:R-:W-:Y:S01]  /*14930*/  LEA.HI R25, R25, R56, RZ, 0x6 ;  /* 0x0000003819197211 */ /* 0x000fe200078f30ff */
[----:B------:R-:W-:Y:S01]  /*14940*/  IMAD.MOV.U32 R0, RZ, RZ, 0x3f800000 ;  /* 0x3f800000ff007424 */ /* 0x000fe200078e00ff */
[----:B------:R-:W-:Y:S02]  /*14950*/  CS2R R148, SRZ ;  /* 0x0000000000947805 */ /* 0x000fe4000001ff00 */
[----:B------:R-:W-:-:S02]  /*14960*/  CS2R R146, SRZ ;  /* 0x0000000000927805 */ /* 0x000fc4000001ff00 */
[----:B------:R-:W-:Y:S02]  /*14970*/  SHF.R.S32.HI R25, RZ, 0x6, R25 ;  /* 0x00000006ff197819 */ /* 0x000fe40000011419 */
        /* <DEDUP_REMOVED lines=60> */
[----:B--2---:R-:W-:-:S04]  /*14d40*/  VIMNMX R24, R24, R25, !PT ;  /* 0x0000001918187248 */ /* 0x004fc80007fe0100 */
[----:B------:R-:W-:Y:S01]  /*14d50*/  ISETP.GE.AND P4, PT, R23, R24, PT ;  /* 0x000000181700720c */ /* 0x000fe20003f86270 */
[----:B------:R0:W-:Y:S02]  /*14d60*/  STL [R1+0x1c], R24 ;  /* 0x00001c1801007387 */ /* 0x0001e40000100800 */
[----:B0-----:R-:W-:-:S10]  /*14d70*/  CS2R R24, SRZ ;  /* 0x0000000000187805 */ /* 0x001fd4000001ff00 */
[----:B------:R-:W-:Y:S05]  /*14d80*/  @!P4 BRA `(.L_x_1955) ;  /* 0x0000002c0028c947 */ /* 0x000fea0003800000 */
[----:B------:R-:W-:Y:S01]  /*14d90*/  BSSY B1, `(.L_x_1956) ;  /* 0x00002c5000017945 */ /* 0x000fe20003800000 */
[----:B------:R-:W-:Y:S02]  /*14da0*/  IMAD.MOV.U32 R2, RZ, RZ, 0x3f800000 ;  /* 0x3f800000ff027424 */ /* 0x000fe400078e00ff */
[----:B------:R-:W-:-:S07]  /*14db0*/  IMAD.MOV.U32 R151, RZ, RZ, RZ ;  /* 0x000000ffff977224 */ /* 0x000fce00078e00ff */
.L_x_1975:
[----:B------:R-:W-:-:S04]  /*14dc0*/  IADD3 R231, R22, 0x1, RZ ;  /* 0x0000000116e77810 */ /* 0x000fc80007ffe0ff */
[----:B------:R-:W-:-:S04]  /*14dd0*/  ISETP.NE.AND P4, PT, R231, 0x2, PT ;  /* 0x00000002e700780c */ /* 0x000fc80003f85270 */
[----:B------:R-:W-:Y:S02]  /*14de0*/  SEL R230, RZ, 0x1, P4 ;  /* 0x00000001ffe67807 */ /* 0x000fe40002000000 */
[----:B------:R-:W-:Y:S02]  /*14df0*/  SEL R231, R231, RZ, P4 ;  /* 0x000000ffe7e77207 */ /* 0x000fe40002000000 */
[----:B------:R-:W-:Y:S01]  /*14e00*/  LOP3.LUT R230, R219, R230, RZ, 0x3c, !PT ;  /* 0x000000e6dbe67212 */ /* 0x000fe200078e3cff */
[----:B------:R-:W-:Y:S06]  /*14e10*/  @!P0 BRA `(.L_x_1957) ;  /* 0x0000000000048947 */ /* 0x000fec0003800000 */
[----:B------:R-:W-:Y:S01]  /*14e20*/  BPT.TRAP 0x1 ;  /* 0x000000040000795c */ /* 0x000fe20000300000 */
.L_x_1957:
[----:B------:R-:W-:Y:S01]  /*14e30*/  IMAD R232, R231, 0x8, R16 ;  /* 0x00000008e7e87824 */ /* 0x000fe200078e0210 */
[----:B------:R-:W-:-:S04]  /*14e40*/  SHF.L.U32 R153, R230, 0x1f, RZ ;  /* 0x0000001fe6997819 */ /* 0x000fc800000006ff */
[----:B------:R0:W1:Y:S01]  /*14e50*/  SYNCS.PHASECHK.TRANS64.TRYWAIT P4, [R232+URZ+0x30830], R153 ;  /* 0x03083099e80075a7 */ /* 0x000062000808017f */
[----:B------:R-:W-:Y:S05]  /*14e60*/  @!P0 BRA `(.L_x_1958) ;  /* 0x0000000000048947 */ /* 0x000fea0003800000 */
[----:B------:R-:W-:Y:S01]  /*14e70*/  BPT.TRAP 0x1 ;  /* 0x000000040000795c */ /* 0x000fe20000300000 */
.L_x_1958:
[----:B------:R-:W2:Y:S01]  /*14e80*/  LDL R3, [R1+0x20] ;  /* 0x0000200001037983 */ /* 0x000ea20000100800 */
[----:B------:R-:W-:Y:S01]  /*14e90*/  BSSY B2, `(.L_x_1959) ;  /* 0x0000007000027945 */ /* 0x000fe20003800000 */
[----:B--2---:R-:W-:-:S04]  /*14ea0*/  IMAD R152, R231, 0x800, R3 ;  /* 0x00000800e7987824 */ /* 0x004fc800078e0203 */
[C---:B------:R-:W-:Y:S02]  /*14eb0*/  VIADD R154, R152.reuse, 0x2 ;  /* 0x00000002989a7836 */ /* 0x040fe40000000000 */
[----:B------:R-:W-:Y:S01]  /*14ec0*/  VIADD R3, R152, 0x4 ;  /* 0x0000000498037836 */ /* 0x000fe20000000000 */
[----:B-1----:R-:W-:Y:S06]  /*14ed0*/  @P4 BRA `(.L_x_1960) ;  /* 0x0000000000084947 */ /* 0x002fec0003800000 */
[----:B------:R-:W1:Y:S02]  /*14ee0*/  SYNCS.PHASECHK.TRANS64.TRYWAIT P4, [R232+URZ+0x30830], R153 ;  /* 0x03083099e80075a7 */ /* 0x000e64000808017f */
[----:B-1----:R-:W-:Y:S05]  /*14ef0*/  @!P4 BRA `(.L_x_1961) ;  /* 0x0000016000e8c947 */ /* 0x002fea0003800000 */
.L_x_1960:
[----:B------:R-:W-:Y:S05]  /*14f00*/  BSYNC B2 ;  /* 0x0000000000027941 */ /* 0x000fea0003800000 */
.L_x_1959:
[----:B------:R-:W-:Y:S01]  /*14f10*/  R2UR UR4, R154 ;  /* 0x000000009a0472ca */ /* 0x000fe200000e0000 */
[----:B------:R-:W-:Y:S01]  /*14f20*/  IMAD.MOV.U32 R154, RZ, RZ, R3 ;  /* 0x000000ffff9a7224 */ /* 0x000fe200078e0003 */
[----:B------:R-:W-:Y:S01]  /*14f30*/  STL [R1+0xc0], R17 ;  /* 0x0000c01101007387 */ /* 0x000fe20000100800 */
[----:B------:R-:W-:Y:S01]  /*14f40*/  IMAD.MOV.U32 R155, RZ, RZ, 0x40000040 ;  /* 0x40000040ff9b7424 */ /* 0x000fe200078e00ff */
[C---:B------:R-:W-:Y:S01]  /*14f50*/  IADD3 R156, R152.reuse, 0x6, RZ ;  /* 0x00000006989c7810 */ /* 0x040fe20007ffe0ff */
[----:B01----:R-:W-:Y:S01]  /*14f60*/  IMAD.MOV.U32 R153, RZ, RZ, 0x40000040 ;  /* 0x40000040ff997424 */ /* 0x003fe200078e00ff */
[----:B------:R0:W-:Y:S01]  /*14f70*/  STL [R1+0xbc], R16 ;  /* 0x0000bc1001007387 */ /* 0x0001e20000100800 */
[----:B------:R-:W-:Y:S01]  /*14f80*/  IADD3 R158, R152, 0x204, RZ ;  /* 0x00000204989e7810 */ /* 0x000fe20007ffe0ff */
[----:B------:R-:W-:Y:S01]  /*14f90*/  IMAD.MOV.U32 R157, RZ, RZ, 0x40000040 ;  /* 0x40000040ff9d7424 */ /* 0x000fe200078e00ff */
[----:B------:R-:W-:Y:S01]  /*14fa0*/  R2UR UR5, R155 ;  /* 0x000000009b0572ca */ /* 0x000fe200000e0000 */
[----:B------:R-:W-:Y:S01]  /*14fb0*/  STL [R1+0xb8], R5 ;  /* 0x0000b80501007387 */ /* 0x000fe20000100800 */
[----:B------:R-:W-:Y:S01]  /*14fc0*/  R2UR UR58, R156 ;  /* 0x000000009c3a72ca */ /* 0x000fe200000e0000 */
[----:B------:R-:W-:Y:S01]  /*14fd0*/  VIADD R156, R152, 0x202 ;  /* 0x00000202989c7836 */ /* 0x000fe20000000000 */
[----:B------:R-:W-:Y:S01]  /*14fe0*/  R2UR UR14, R158 ;  /* 0x000000009e0e72ca */ /* 0x000fe200000e0000 */
[----:B------:R1:W-:Y:S01]  /*14ff0*/  STL [R1+0xb4], R4 ;  /* 0x0000b40401007387 */ /* 0x0003e20000100800 */
[----:B------:R-:W-:Y:S01]  /*15000*/  VIADD R158, R152, 0x400 ;  /* 0x00000400989e7836 */ /* 0x000fe20000000000 */
[----:B0-----:R-:W-:Y:S01]  /*15010*/  MOV R16, UR38 ;  /* 0x0000002600107c02 */ /* 0x001fe20008000f00 */
[----:B------:R-:W-:Y:S01]  /*15020*/  IMAD.MOV.U32 R159, RZ, RZ, 0x40000040 ;  /* 0x40000040ff9f7424 */ /* 0x000fe200078e00ff */
[----:B------:R-:W-:Y:S01]  /*15030*/  R2UR UR38, R154 ;  /* 0x000000009a2672ca */ /* 0x000fe200000e0000 */
[----:B------:R-:W-:Y:S01]  /*15040*/  VIADD R154, R152, 0x200 ;  /* 0x00000200989a7836 */ /* 0x000fe20000000000 */
[----:B------:R-:W-:Y:S01]  /*15050*/  R2UR UR10, R156 ;  /* 0x000000009c0a72ca */ /* 0x000fe200000e0000 */
[----:B------:R-:W-:Y:S01]  /*15060*/  VIADD R156, R152, 0x402 ;  /* 0x00000402989c7836 */ /* 0x000fe20000000000 */
[----:B------:R-:W-:Y:S01]  /*15070*/  R2UR UR22, R158 ;  /* 0x000000009e1672ca */ /* 0x000fe200000e0000 */
[-C--:B------:R-:W-:Y:S01]  /*15080*/  FMUL.FTZ R24, R24, R0.reuse ;  /* 0x0000000018187220 */ /* 0x080fe20000410000 */
[----:B-1----:R-:W-:Y:S01]  /*15090*/  MOV R4, UR39 ;  /* 0x0000002700047c02 */ /* 0x002fe20008000f00 */
[-C--:B------:R-:W-:Y:S01]  /*150a0*/  FMUL.FTZ R25, R25, R0.reuse ;  /* 0x0000000019197220 */ /* 0x080fe20000410000 */
[----:B------:R-:W-:Y:S01]  /*150b0*/  R2UR UR6, R154 ;  /* 0x000000009a0672ca */ /* 0x000fe200000e0000 */
[C---:B------:R-:W-:Y:S01]  /*150c0*/  VIADD R154, R152.reuse, 0x206 ;  /* 0x00000206989a7836 */ /* 0x040fe20000000000 */
[----:B------:R-:W-:Y:S01]  /*150d0*/  R2UR UR39, R155 ;  /* 0x000000009b2772ca */ /* 0x000fe200000e0000 */
[----:B------:R0:W-:Y:S01]  /*150e0*/  STL [R1+0x18], R4 ;  /* 0x0000180401007387 */ /* 0x0001e20000100800 */
[----:B------:R-:W-:Y:S01]  /*150f0*/  IADD3 R158, R152, 0x406, RZ ;  /* 0x00000406989e7810 */ /* 0x000fe20007ffe0ff */
[-C--:B------:R-:W-:Y:S01]  /*15100*/  FMUL.FTZ R28, R28, R0.reuse ;  /* 0x000000001c1c7220 */ /* 0x080fe20000410000 */
[----:B------:R-:W-:Y:S01]  /*15110*/  R2UR UR18, R154 ;  /* 0x000000009a1272ca */ /* 0x000fe200000e0000 */
[----:B------:R-:W-:Y:S01]  /*15120*/  VIADD R154, R152, 0x404 ;  /* 0x00000404989a7836 */ /* 0x000fe20000000000 */
[----:B------:R-:W-:Y:S01]  /*15130*/  MOV R3, UR38 ;  /* 0x0000002600037c02 */ /* 0x000fe20008000f00 */
[----:B------:R-:W-:Y:S01]  /*15140*/  UMOV UR38, UR4 ;  /* 0x0000000400267c82 */ /* 0x000fe20008000000 */
[----:B------:R-:W-:Y:S01]  /*15150*/  MOV R5, UR37 ;  /* 0x0000002500057c02 */ /* 0x000fe20008000f00 */
[-C--:B------:R-:W-:Y:S01]  /*15160*/  FMUL.FTZ R29, R29, R0.reuse ;  /* 0x000000001d1d7220 */ /* 0x080fe20000410000 */
[----:B------:R-:W-:Y:S01]  /*15170*/  R2UR UR30, R154 ;  /* 0x000000009a1e72ca */ /* 0x000fe200000e0000 */
[----:B------:R-:W-:Y:S01]  /*15180*/  VIADD R154, R152, 0x600 ;  /* 0x00000600989a7836 */ /* 0x000fe20000000000 */
[----:B0-----:R-:W-:Y:S01]  /*15190*/  MOV R4, UR36 ;  /* 0x0000002400047c02 */ /* 0x001fe20008000f00 */
[-C--:B------:R-:W-:Y:S01]  /*151a0*/  FMUL.FTZ R32, R32, R0.reuse ;  /* 0x0000000020207220 */ /* 0x080fe20000410000 */
[----:B------:R-:W-:Y:S01]  /*151b0*/  MOV R236, UR39 ;  /* 0x0000002700ec7c02 */ /* 0x000fe20008000f00 */
[----:B------:R-:W-:Y:S01]  /*151c0*/  UMOV UR39, UR5 ;  /* 0x0000000500277c82 */ /* 0x000fe20008000000 */
[----:B------:R-:W-:Y:S01]  /*151d0*/  MOV R17, UR38 ;  /* 0x0000002600117c02 */ /* 0x000fe20008000f00 */
[-C--:B------:R-:W-:Y:S01]  /*151e0*/  FMUL.FTZ R33, R33, R0.reuse ;  /* 0x0000000021217220 */ /* 0x080fe20000410000 */
[----:B------:R-:W-:Y:S01]  /*151f0*/  MOV R160, UR39 ;  /* 0x0000002700a07c02 */ /* 0x000fe20008000f00 */
[-C--:B------:R-:W-:Y:S01]  /*15200*/  FMUL.FTZ R36, R36, R0.reuse ;  /* 0x0000000024247220 */ /* 0x080fe20000410000 */
[----:B------:R-:W-:Y:S01]  /*15210*/  R2UR UR26, R156 ;  /* 0x000000009c1a72ca */ /* 0x000fe200000e0000 */
[----:B------:R-:W-:Y:S01]  /*15220*/  VIADD R156, R152, 0x604 ;  /* 0x00000604989c7836 */ /* 0x000fe20000000000 */
[----:B------:R-:W-:Y:S01]  /*15230*/  R2UR UR34, R158 ;  /* 0x000000009e2272ca */ /* 0x000fe200000e0000 */
[----:B------:R-:W-:Y:S01]  /*15240*/  VIADD R158, R152, 0x602 ;  /* 0x00000602989e7836 */ /* 0x000fe20000000000 */
[----:B------:R-:W-:Y:S01]  /*15250*/  R2UR UR42, R154 ;  /* 0x000000009a2a72ca */ /* 0x000fe200000e0000 */
[C---:B------:R-:W-:Y:S01]  /*15260*/  VIADD R154, R152.reuse, 0x606 ;  /* 0x00000606989a7836 */ /* 0x040fe20000000000 */
[----:B------:R-:W-:Y:S01]  /*15270*/  R2UR UR38, R152 ;  /* 0x00000000982672ca */ /* 0x000fe200000e0000 */
[-C--:B------:R-:W-:Y:S01]  /*15280*/  FMUL.FTZ R37, R37, R0.reuse ;  /* 0x0000000025257220 */ /* 0x080fe20000410000 */
[----:B------:R-:W-:Y:S01]  /*15290*/  R2UR UR39, R153 ;  /* 0x00000000992772ca */ /* 0x000fe200000e0000 */
[-C--:B------:R-:W-:Y:S01]  /*152a0*/  FMUL.FTZ R40, R40, R0.reuse ;  /* 0x0000000028287220 */ /* 0x080fe20000410000 */
[----:B------:R-:W-:Y:S01]  /*152b0*/  R2UR UR36, R6 ;  /* 0x00000000062472ca */ /* 0x000fe200000e0000 */
[----:B------:R-:W-:Y:S01]  /*152c0*/  FMUL.FTZ R41, R41, R0 ;  /* 0x0000000029297220 */ /* 0x000fe20000410000 */
[----:B------:R-:W-:Y:S01]  /*152d0*/  R2UR UR37, R7 ;  /* 0x00000000072572ca */ /* 0x000fe200000e0000 */
        /* <DEDUP_REMOVED lines=64> */
[----:B------:R-:W-:Y:S01]  /*156e0*/  R2UR UR59, R157 ;  /* 0x000000009d3b72ca */ /* 0x000fe200000e0000 */
[----:B------:R-:W-:Y:S01]  /*156f0*/  IMAD.MOV.U32 R2, RZ, RZ, R160 ;  /* 0x000000ffff027224 */ /* 0x000fe200078e00a0 */
[----:B------:R-:W-:Y:S01]  /*15700*/  R2UR UR7, R155 ;  /* 0x000000009b0772ca */ /* 0x000fe200000e0000 */
[-C--:B------:R-:W-:Y:S01]  /*15710*/  FMUL.FTZ R44, R44, R0.reuse ;  /* 0x000000002c2c7220 */ /* 0x080fe20000410000 */
        /* <DEDUP_REMOVED lines=28> */
[----:B------:R-:W-:Y:S01]  /*158e0*/  WARPGROUP.ARRIVE ;  /* 0x00000000000079c5 */ /* 0x000fe20000000000 */
[-C--:B------:R-:W-:Y:S01]  /*158f0*/  FMUL.FTZ R73, R73, R0.reuse ;  /* 0x0000000049497220 */ /* 0x080fe20000410000 */
[-C--:B------:R-:W-:Y:S01]  /*15900*/  FMUL.FTZ R76, R76, R0.reuse ;  /* 0x000000004c4c7220 */ /* 0x080fe20000410000 */
[-C--:B------:R-:W-:Y:S01]  /*15910*/  FMUL.FTZ R77, R77, R0.reuse ;  /* 0x000000004d4d7220 */ /* 0x080fe20000410000 */
[-C--:B------:R-:W-:Y:S01]  /*15920*/  FMUL.FTZ R80, R80, R0.reuse ;  /* 0x0000000050507220 */ /* 0x080fe20000410000 */
[-C--:B------:R-:W-:Y:S01]  /*15930*/  FMUL.FTZ R81, R81, R0.reuse ;  /* 0x0000000051517220 */ /* 0x080fe20000410000 */
[----:B------:R-:W-:Y:S01]  /*15940*/  HGMMA.64x64x16.F32 R152, gdesc[UR36], RZ, !UPT, gsb0 ;  /* 0x00e00000249879f0 */ /* 0x000fe2000c0008ff */
        /* <DEDUP_REMOVED lines=39> */
[----:B------:R-:W2:Y:S01]  /*15bc0*/  LDL.LU R0, [R1+0x18] ;  /* 0x0000180001007983 */ /* 0x000ea20000300800 */
[----:B------:R-:W-:-:S02]  /*15bd0*/  R2UR UR57, R217 ;  /* 0x00000000d93972ca */ /* 0x000fc400000e0000 */
[----:B------:R-:W-:Y:S01]  /*15be0*/  R2UR UR4, R214 ;  /* 0x00000000d60472ca */ /* 0x000fe200000e0000 */
[----:B------:R0:W5:Y:S01]  /*15bf0*/  LDL.LU R17, [R1+0xc0] ;  /* 0x0000c00001117983 */ /* 0x0001620000300800 */
[----:B------:R-:W-:Y:S02]  /*15c00*/  WARPGROUP.DEPBAR.LE gsb0, 0x0 ;  /* 0x00008000000079c5 */ /* 0x000fe40000010000 */
[----:B------:R-:W-:-:S06]  /*15c10*/  WARPGROUP.ARRIVE ;  /* 0x00000000000079c5 */ /* 0x000fcc0000000000 */
[----:B------:R-:W-:Y:S01]  /*15c20*/  HGMMA.64x64x16.F32 R152, gdesc[UR36], R152, gsb0 ;  /* 0x00e00000249879f0 */ /* 0x000fe20008000898 */
[----:B------:R-:W-:Y:S02]  /*15c30*/  R2UR UR39, R236 ;  /* 0x00000000ec2772ca */ /* 0x000fe400000e0000 */
[----:B------:R-:W-:Y:S02]  /*15c40*/  R2UR UR38, R3 ;  /* 0x00000000032672ca */ /* 0x000fe400000e0000 */
[----:B------:R-:W-:Y:S02]  /*15c50*/  R2UR UR36, R222 ;  /* 0x00000000de2472ca */ /* 0x000fe400000e0000 */
[----:B------:R-:W-:Y:S01]  /*15c60*/  R2UR UR37, R223 ;  /* 0x00000000df2572ca */ /* 0x000fe200000e0000 */
[----:B------:R-:W-:Y:S02]  /*15c70*/  WARPGROUP.DEPBAR.LE gsb0, 0x0 ;  /* 0x00008000000079c5 */ /* 0x000fe40000010000 */
[----:B------:R-:W-:-:S10]  /*15c80*/  WARPGROUP.ARRIVE ;  /* 0x00000000000079c5 */ /* 0x000fd40000000000 */
[----:B------:R-:W-:Y:S03]  /*15c90*/  HGMMA.64x64x16.F32 R152, gdesc[UR36], R152, gsb0 ;  /* 0x00e00000249879f0 */ /* 0x000fe60008000898 */
[----:B------:R-:W-:Y:S02]  /*15ca0*/  WARPGROUP.DEPBAR.LE gsb0, 0x0 ;  /* 0x00008000000079c5 */ /* 0x000fe40000010000 */
[----:B------:R-:W-:-:S06]  /*15cb0*/  WARPGROUP.ARRIVE ;  /* 0x00000000000079c5 */ /* 0x000fcc0000000000 */
[----:B------:R-:W-:Y:S01]  /*15cc0*/  HGMMA.64x64x16.F32 R152, gdesc[UR56], R152, gsb0 ;  /* 0x00e00000389879f0 */ /* 0x000fe20008000898 */
[----:B------:R-:W-:Y:S02]  /*15cd0*/  R2UR UR5, R215 ;  /* 0x00000000d70572ca */ /* 0x000fe400000e0000 */
[----:B------:R-:W-:Y:S02]  /*15ce0*/  WARPGROUP.DEPBAR.LE gsb0, 0x0 ;  /* 0x00008000000079c5 */ /* 0x000fe40000010000 */
[----:B------:R-:W-:-:S09]  /*15cf0*/  WARPGROUP.ARRIVE ;  /* 0x00000000000079c5 */ /* 0x000fd20000000000 */
[----:B------:R-:W-:Y:S01]  /*15d00*/  HGMMA.64x64x16.F32 R152, gdesc[UR4], R152, gsb0 ;  /* 0x00e00000049879f0 */ /* 0x000fe20008000898 */
[----:B------:R-:W-:Y:S02]  /*15d10*/  R2UR UR8, R212 ;  /* 0x00000000d40872ca */ /* 0x000fe400000e0000 */
[----:B------:R-:W-:Y:S01]  /*15d20*/  R2UR UR9, R213 ;  /* 0x00000000d50972ca */ /* 0x000fe200000e0000 */
[----:B------:R-:W-:Y:S02]  /*15d30*/  WARPGROUP.DEPBAR.LE gsb0, 0x0 ;  /* 0x00008000000079c5 */ /* 0x000fe40000010000 */
[----:B------:R-:W-:-:S10]  /*15d40*/  WARPGROUP.ARRIVE ;  /* 0x00000000000079c5 */ /* 0x000fd40000000000 */
        /* <DEDUP_REMOVED lines=32> */
[----:B------:R-:W-:Y:S02]  /*15f50*/  R2UR UR41, R15 ;  /* 0x000000000f2972ca */ /* 0x000fe400000e0000 */
[----:B------:R-:W-:Y:S02]  /*15f60*/  R2UR UR38, R16 ;  /* 0x00000000102672ca */ /* 0x000fe400000e0000 */
[----:B------:R0:W5:Y:S01]  /*15f70*/  LDL.LU R16, [R1+0xbc] ;  /* 0x0000bc0001107983 */ /* 0x0001620000300800 */
[----:B------:R-:W-:Y:S02]  /*15f80*/  R2UR UR37, R5 ;  /* 0x00000000052572ca */ /* 0x000fe400000e0000 */
[----:B------:R-:W-:Y:S01]  /*15f90*/  R2UR UR36, R4 ;  /* 0x00000000042472ca */ /* 0x000fe200000e0000 */
[----:B------:R0:W5:Y:S04]  /*15fa0*/  LDL.LU R5, [R1+0xb8] ;  /* 0x0000b80001057983 */ /* 0x0001680000300800 */
[----:B------:R0:W5:Y:S01]  /*15fb0*/  LDL.LU R4, [R1+0xb4] ;  /* 0x0000b40001047983 */ /* 0x0001620000300800 */
[----:B------:R-:W-:-:S02]  /*15fc0*/  WARPGROUP.DEPBAR.LE gsb0, 0x0 ;  /* 0x00008000000079c5 */ /* 0x000fc40000010000 */
[----:B------:R-:W-:-:S06]  /*15fd0*/  WARPGROUP.ARRIVE ;  /* 0x00000000000079c5 */ /* 0x000fcc0000000000 */
        /* <DEDUP_REMOVED lines=16> */
[----:B--2---:R-:W-:Y:S02]  /*160e0*/  R2UR UR39, R0 ;  /* 0x00000000002772ca */ /* 0x004fe400000e0000 */
[----:B------:R-:W-:Y:S02]  /*160f0*/  WARPGROUP.DEPBAR.LE gsb0, 0x0 ;  /* 0x00008000000079c5 */ /* 0x000fe40000010000 */
[----:B0-----:R-:W-:Y:S11]  /*16100*/  @!P0 BRA `(.L_x_1962) ;  /* 0x0000000000048947 */ /* 0x001ff60003800000 */
[----:B------:R-:W-:Y:S01]  /*16110*/  BPT.TRAP 0x1 ;  /* 0x000000040000795c */ /* 0x000fe20000300000 */
.L_x_1962:
[----:B------:R-:W-:Y:S02]  /*16120*/  SHF.L.U32 R2, R219, 0x1f, RZ ;  /* 0x0000001fdb027819 */ /* 0x000fe400000006ff */
[----:B-----5:R-:W-:-:S04]  /*16130*/  LEA R0, R22, R16, 0x3 ;  /* 0x0000001016007211 */ /* 0x020fc800078e18ff */
[----:B------:R0:W1:Y:S01]  /*16140*/  SYNCS.PHASECHK.TRANS64.TRYWAIT P4, [R0+URZ+0x30850], R2 ;  /* 0x03085002000075a7 */ /* 0x000062000808017f */
[----:B------:R-:W-:Y:S05]  /*16150*/  @!P0 BRA `(.L_x_1963) ;  /* 0x0000000000048947 */ /* 0x000fea0003800000 */
[----:B------:R-:W-:Y:S01]  /*16160*/  BPT.TRAP 0x1 ;  /* 0x000000040000795c */ /* 0x000fe20000300000 */
.L_x_1963:
[----:B------:R-:W-:Y:S04]  /*16170*/  BSSY B2, `(.L_x_1964) ;  /* 0x0000004000027945 */ /* 0x000fe80003800000 */
[----:B-1----:R-:W-:Y:S05]  /*16180*/  @P4 BRA `(.L_x_1965) ;  /* 0x0000000000084947 */ /* 0x002fea0003800000 */
[----:B------:R-:W1:Y:S02]  /*16190*/  SYNCS.PHASECHK.TRANS64.TRYWAIT P4, [R0+URZ+0x30850], R2 ;  /* 0x03085002000075a7 */ /* 0x000e64000808017f */
[----:B-1----:R-:W-:Y:S05]  /*161a0*/  @!P4 BRA `(.L_x_1966) ;  /* 0x000001500050c947 */ /* 0x002fea0003800000 */
.L_x_1965:
[----:B------:R-:W-:Y:S05]  /*161b0*/  BSYNC B2 ;  /* 0x0000000000027941 */ /* 0x000fea0003800000 */
.L_x_1964:
[----:B01----:R-:W-:Y:S01]  /*161c0*/  VIADD R2, R16, 0x400 ;  /* 0x0000040010027836 */ /* 0x003fe20000000000 */
[----:B------:R-:W2:Y:S01]  /*161d0*/  LDL R219, [R1+0x48] ;  /* 0x0000480001db7983 */ /* 0x000ea20000100800 */
[----:B------:R-:W-:Y:S01]  /*161e0*/  IMAD.MOV.U32 R3, RZ, RZ, 0x40000040 ;  /* 0x40000040ff037424 */ /* 0x000fe200078e00ff */
[----:B------:R-:W-:Y:S01]  /*161f0*/  WARPGROUP.ARRIVE ;  /* 0x00000000000079c5 */ /* 0x000fe20000000000 */
[----:B------:R-:W-:Y:S01]  /*16200*/  @!P1 VIADD R232, R232, 0x30840 ;  /* 0x00030840e8e89836 */ /* 0x000fe20000000000 */
[----:B------:R-:W-:Y:S01]  /*16210*/  SHF.R.U32.HI R2, RZ, 0x4, R2 ;  /* 0x00000004ff027819 */ /* 0x000fe20000011602 */
[----:B------:R-:W-:-:S03]  /*16220*/  ULDC UR4, c[0x0][0x9dc] ;  /* 0x0002770000047ab9 */ /* 0x000fc60000000800 */
[----:B------:R-:W-:-:S04]  /*16230*/  LOP3.LUT R2, R2, 0x3fff, RZ, 0xc0, !PT ;  /* 0x00003fff02027812 */ /* 0x000fc800078ec0ff */
[----:B------:R-:W-:-:S05]  /*16240*/  LOP3.LUT R2, R2, 0x2000000, RZ, 0xfc, !PT ;  /* 0x0200000002027812 */ /* 0x000fca00078efcff */
[----:B------:R-:W-:Y:S01]  /*16250*/  IMAD R2, R22, 0x800, R2 ;  /* 0x0000080016027824 */ /* 0x000fe200078e0202 */
[----:B------:R-:W-:Y:S01]  /*16260*/  R2UR UR7, R3 ;  /* 0x00000000030772ca */ /* 0x000fe200000e0000 */
[----:B------:R-:W2:Y:S01]  /*16270*/  LDL R22, [R1+0x2c] ;  /* 0x00002c0001167983 */ /* 0x000ea20000100800 */
[----:B------:R-:W-:Y:S01]  /*16280*/  IMAD.MOV.U32 R3, RZ, RZ, 0x40000040 ;  /* 0x40000040ff037424 */ /* 0x000fe200078e00ff */
[----:B------:R-:W-:Y:S02]  /*16290*/  @!P1 PRMT R232, RZ, 0x654, R232 ;  /* 0x00000654ffe89816 */ /* 0x000fe400000000e8 */
[----:B------:R-:W-:-:S13]  /*162a0*/  R2UR UR6, R2 ;  /* 0x00000000020672ca */ /* 0x000fda00000e0000 */
[----:B------:R-:W-:Y:S03]  /*162b0*/  HGMMA.64x256x16.F32 R24, R196, gdesc[UR4].tnspB, R24, gsb0 ;  /* 0x43e00004c4187df0 */ /* 0x000fe60008000818 */
[----:B------:R-:W-:Y:S02]  /*162c0*/  WARPGROUP.DEPBAR.LE gsb0, 0x0 ;  /* 0x00008000000079c5 */ /* 0x000fe40000010000 */
[----:B------:R-:W-:Y:S01]  /*162d0*/  VIADD R196, R2, 0x80 ;  /* 0x0000008002c47836 */ /* 0x000fe20000000000 */
[----:B------:R-:W-:Y:S01]  /*162e0*/  WARPGROUP.ARRIVE ;  /* 0x00000000000079c5 */ /* 0x000fe20000000000 */
[----:B------:R-:W-:-:S03]  /*162f0*/  IMAD.MOV.U32 R197, RZ, RZ, 0x40000040 ;  /* 0x40000040ffc57424 */ /* 0x000fc600078e00ff */
[----:B------:R-:W-:Y:S02]  /*16300*/  R2UR UR6, R196 ;  /* 0x00000000c40672ca */ /* 0x000fe400000e0000 */
[----:B------:R-:W-:-:S15]  /*16310*/  R2UR UR7, R197 ;  /* 0x00000000c50772ca */ /* 0x000fde00000e0000 */
[----:B------:R-:W-:-:S01]  /*16320*/  NOP ;  /* 0x0000000000007918 */ /* 0x000fc20000000000 */
[----:B------:R-:W-:Y:S03]  /*16330*/  HGMMA.64x256x16.F32 R24, R192, gdesc[UR4].tnspB, R24, gsb0 ;  /* 0x43e00004c0187df0 */ /* 0x000fe60008000818 */
[----:B------:R-:W-:Y:S02]  /*16340*/  WARPGROUP.DEPBAR.LE gsb0, 0x0 ;  /* 0x00008000000079c5 */ /* 0x000fe40000010000 */
[----:B------:R-:W-:Y:S01]  /*16350*/  IMAD.MOV.U32 R193, RZ, RZ, 0x40000040 ;  /* 0x40000040ffc17424 */ /* 0x000fe200078e00ff */
[C---:B------:R-:W-:Y:S01]  /*16360*/  IADD3 R192, R2.reuse, 0x100, RZ ;  /* 0x0000010002c07810 */ /* 0x040fe20007ffe0ff */
[----:B------:R-:W-:Y:S01]  /*16370*/  WARPGROUP.ARRIVE ;  /* 0x00000000000079c5 */ /* 0x000fe20000000000 */
[----:B------:R-:W-:Y:S02]  /*16380*/  VIADD R2, R2, 0x180 ;  /* 0x0000018002027836 */ /* 0x000fe40000000000 */
[----:B------:R-:W-:-:S02]  /*16390*/  R2UR UR6, R192 ;  /* 0x00000000c00672ca */ /* 0x000fc400000e0000 */
[----:B------:R-:W-:-:S15]  /*163a0*/  R2UR UR7, R193 ;  /* 0x00000000c10772ca */ /* 0x000fde00000e0000 */
[----:B------:R-:W-:-:S01]  /*163b0*/  NOP ;  /* 0x0000000000007918 */ /* 0x000fc20000000000 */
[----:B------:R-:W-:Y:S01]  /*163c0*/  HGMMA.64x256x16.F32 R24, R188, gdesc[UR4].tnspB, R24, gsb0 ;  /* 0x43e00004bc187df0 */ /* 0x000fe20008000818 */
[----:B------:R-:W-:Y:S02]  /*163d0*/  R2UR UR6, R2 ;  /* 0x00000000020672ca */ /* 0x000fe400000e0000 */
[----:B------:R-:W-:Y:S01]  /*163e0*/  R2UR UR7, R3 ;  /* 0x00000000030772ca */ /* 0x000fe200000e0000 */
[----:B------:R-:W0:Y:S08]  /*163f0*/  @P2 LDC R2, c[0x0][0x450] ;  /* 0x00011400ff022b82 */ /* 0x000e300000000800 */
[----:B------:R-:W1:Y:S01]  /*16400*/  @P2 LDC R3, c[0x0][0x44c] ;  /* 0x00011300ff032b82 */ /* 0x000e620000000800 */
[----:B------:R-:W-:-:S02]  /*16410*/  WARPGROUP.DEPBAR.LE gsb0, 0x0 ;  /* 0x00008000000079c5 */ /* 0x000fc40000010000 */
[----:B------:R-:W-:-:S13]  /*16420*/  WARPGROUP.ARRIVE ;  /* 0x00000000000079c5 */ /* 0x000fda0000000000 */
[----:B------:R-:W-:Y:S03]  /*16430*/  HGMMA.64x256x16.F32 R24, R184, gdesc[UR4].tnspB, R24, gsb0 ;  /* 0x43e00004b8187df0 */ /* 0x000fe60008000818 */
[----:B------:R-:W-:Y:S02]  /*16440*/  WARPGROUP.DEPBAR.LE gsb0, 0x0 ;  /* 0x00008000000079c5 */ /* 0x000fe40000010000 */
[----:B--2---:R-:W-:Y:S01]  /*16450*/  IMAD.IADD R184, R219, 0x1, R22 ;  /* 0x00000001dbb87824 */ /* 0x004fe200078e0216 */
[----:B------:R-:W-:Y:S01]  /*16460*/  SHF.L.U32 R22, R23, 0x6, RZ ;  /* 0x0000000617167819 */ /* 0x000fe200000006ff */
[----:B------:R2:W-:Y:S02]  /*16470*/  @!P1 SYNCS.ARRIVE.TRANS64.RED.A1T0 RZ, [R232+URZ], RZ ;  /* 0x000000ffe8ff99a7 */ /* 0x0005e4000810043f */
[----:B-1----:R-:W-:Y:S01]  /*16480*/  @P2 IMAD.HI.U32 R3, R184, R3, RZ ;  /* 0x00000003b8032227 */ /* 0x002fe200078e00ff */
[----:B------:R-:W-:-:S04]  /*16490*/  IADD3 R187, -R22, 0x1, RZ ;  /* 0x0000000116bb7810 */ /* 0x000fc80007ffe1ff */
[----:B0-----:R-:W-:Y:S01]  /*164a0*/  @P2 SHF.R.U32.HI R184, RZ, R2, R3 ;  /* 0x00000002ffb82219 */ /* 0x001fe20000011603 */
[----:B------:R-:W-:Y:S02]  /*164b0*/  IMAD R187, R229, -0x2, R187 ;  /* 0xfffffffee5bb7824 */ /* 0x000fe400078e02bb */
[----:B--2---:R-:W-:Y:S01]  /*164c0*/  IMAD.U32 R232, RZ, RZ, UR4 ;  /* 0x00000004ffe87e24 */ /* 0x004fe2000f8e00ff */
[----:B------:R-:W-:Y:S01]  /*164d0*/  ULDC UR4, c[0x0][0x9e0] ;  /* 0x0002780000047ab9 */ /* 0x000fe20000000800 */
[----:B------:R-:W0:Y:S01]  /*164e0*/  SHFL.IDX PT, R189, R184, RZ, 0x1c1f ;  /* 0x001c1fffb8bd7589 */ /* 0x000e2200000e0000 */
[----:B------:R-:W-:Y:S02]  /*164f0*/  IADD3 R187, -R220, R187, R221 ;  /* 0x000000bbdcbb7210 */ /* 0x000fe40007ffe1dd */
[----:B------:R-:W-:-:S05]  /*16500*/  LOP3.LUT R188, RZ, R232, RZ, 0x33, !PT ;  /* 0x000000e8ffbc7212 */ /* 0x000fca00078e33ff */
[----:B------:R-:W-:Y:S02]  /*16510*/  IMAD.IADD R188, R188, 0x1, R187 ;  /* 0x00000001bcbc7824 */ /* 0x000fe400078e02bb */
[----:B------:R-:W-:-:S04]  /*16520*/  VIADD R187, R187, UR4 ;  /* 0x00000004bbbb7c36 */ /* 0x000fc80008000000 */
[--C-:B0-----:R-:W-:Y:S02]  /*16530*/  IMAD.IADD R186, R187, 0x1, R189.reuse ;  /* 0x00000001bbba7824 */ /* 0x101fe400078e02bd */
[----:B------:R-:W-:Y:S01]  /*16540*/  IMAD.IADD R185, R188, 0x1, R189 ;  /* 0x00000001bcb97824 */ /* 0x000fe200078e02bd */
[----:B------:R-:W-:Y:S06]  /*16550*/  @!P3 BRA `(.L_x_1967) ;  /* 0x000000000060b947 */ /* 0x000fec0003800000 */
[----:B------:R-:W-:Y:S01]  /*16560*/  IADD3 R189, -R220, R221, R189 ;  /* 0x000000dddcbd7210 */ /* 0x000fe20007ffe1bd */
[----:B------:R-:W-:Y:S03]  /*16570*/  BSSY B2, `(.L_x_1968) ;  /* 0x0000012000027945 */ /* 0x000fe60003800000 */
[----:B------:R-:W-:-:S13]  /*16580*/  ISETP.GT.AND P4, PT, R189, -0x1, PT ;  /* 0xffffffffbd00780c */ /* 0x000fda0003f84270 */
[----:B------:R-:W-:Y:S05]  /*16590*/  @P4 BRA `(.L_x_1969) ;  /* 0x0000000000244947 */ /* 0x000fea0003800000 */
[----:B------:R-:W-:Y:S01]  /*165a0*/  ULDC UR4, c[0x0][0x9e4] ;  /* 0x0002790000047ab9 */ /* 0x000fe20000000800 */
[----:B------:R-:W-:Y:S02]  /*165b0*/  LOP3.LUT R189, RZ, R189, RZ, 0x33, !PT ;  /* 0x000000bdffbd7212 */ /* 0x000fe400078e33ff */
[----:B------:R-:W-:-:S04]  /*165c0*/  MOV R190, UR4 ;  /* 0x0000000400be7c02 */ /* 0x000fc80008000f00 */
[----:B------:R-:W-:-:S13]  /*165d0*/  ISETP.NE.AND P4, PT, R190, 0x1, PT ;  /* 0x00000001be00780c */ /* 0x000fda0003f85270 */
[----:B------:R-:W0:Y:S02]  /*165e0*/  @P4 LDC.64 R2, c[0x0][0x9e8] ;  /* 0x00027a00ff024b82 */ /* 0x000e240000000a00 */
[----:B0-----:R-:W-:-:S05]  /*165f0*/  @P4 IMAD.HI.U32 R2, R189, R2, RZ ;  /* 0x00000002bd024227 */ /* 0x001fca00078e00ff */
[----:B------:R-:W-:-:S04]  /*16600*/  @P4 SHF.R.U32.HI R189, RZ, R3, R2 ;  /* 0x00000003ffbd4219 */ /* 0x000fc80000011602 */
[----:B------:R-:W-:Y:S01]  /*16610*/  LOP3.LUT R189, RZ, R189, RZ, 0x33, !PT ;  /* 0x000000bdffbd7212 */ /* 0x000fe200078e33ff */
[----:B------:R-:W-:Y:S06]  /*16620*/  BRA `(.L_x_1970) ;  /* 0x0000000000187947 */ /* 0x000fec0003800000 */
.L_x_1969:
[----:B------:R-:W-:Y:S02]  /*16630*/  ULDC UR4, c[0x0][0x9e4] ;  /* 0x0002790000047ab9 */ /* 0x000fe40000000800 */
[----:B------:R-:W-:-:S05]  /*16640*/  IMAD.U32 R190, RZ, RZ, UR4 ;  /* 0x00000004ffbe7e24 */ /* 0x000fca000f8e00ff */
[----:B------:R-:W-:-:S13]  /*16650*/  ISETP.NE.AND P4, PT, R190, 0x1, PT ;  /* 0x00000001be00780c */ /* 0x000fda0003f85270 */
[----:B------:R-:W0:Y:S02]  /*16660*/  @P4 LDC.64 R2, c[0x0][0x9e8] ;  /* 0x00027a00ff024b82 */ /* 0x000e240000000a00 */
[----:B0-----:R-:W-:-:S05]  /*16670*/  @P4 IMAD.HI.U32 R2, R189, R2, RZ ;  /* 0x00000002bd024227 */ /* 0x001fca00078e00ff */
[----:B------:R-:W-:-:S07]  /*16680*/  @P4 SHF.R.U32.HI R189, RZ, R3, R2 ;  /* 0x00000003ffbd4219 */ /* 0x000fce0000011602 */
.L_x_1970:
[----:B------:R-:W-:Y:S05]  /*16690*/  BSYNC B2 ;  /* 0x0000000000027941 */ /* 0x000fea0003800000 */
.L_x_1968:
[----:B------:R-:W-:-:S04]  /*166a0*/  IMAD R189, R189, R190, -R22 ;  /* 0x000000bebdbd7224 */ /* 0x000fc800078e0a16 */
[----:B------:R-:W-:-:S05]  /*166b0*/  IMAD R189, R229, -0x2, R189 ;  /* 0xfffffffee5bd7824 */ /* 0x000fca00078e02bd */
[----:B------:R-:W-:Y:S02]  /*166c0*/  VIMNMX R185, R185, R189, !PT ;  /* 0x000000bdb9b97248 */ /* 0x000fe40007fe0100 */
[----:B------:R-:W-:-:S07]  /*166d0*/  VIADDMNMX R186, R189, R190, R186, PT ;  /* 0x000000bebdba7246 */ /* 0x000fce00038001ba */
.L_x_1967:
        /* <DEDUP_REMOVED lines=53> */
[----:B------:R-:W-:Y:S01]  /*16a30*/  IADD3 R184, -R220, R221, R184 ;  /* 0x000000dddcb87210 */ /* 0x000fe20007ffe1b8 */
[----:B------:R-:W-:Y:S03]  /*16a40*/  BSSY B2, `(.L_x_1972) ;  /* 0x0000012000027945 */ /* 0x000fe60003800000 */
[----:B------:R-:W-:-:S13]  /*16a50*/  ISETP.GT.AND P5, PT, R184, -0x1, PT ;  /* 0xffffffffb800780c */ /* 0x000fda0003fa4270 */
[----:B------:R-:W-:Y:S05]  /*16a60*/  @P5 BRA `(.L_x_1973) ;  /* 0x0000000000245947 */ /* 0x000fea0003800000 */
[----:B------:R-:W-:Y:S01]  /*16a70*/  ULDC UR4, c[0x0][0x9e4] ;  /* 0x0002790000047ab9 */ /* 0x000fe20000000800 */
[----:B------:R-:W-:Y:S01]  /*16a80*/  LOP3.LUT R184, RZ, R184, RZ, 0x33, !PT ;  /* 0x000000b8ffb87212 */ /* 0x000fe200078e33ff */
[----:B------:R-:W-:-:S05]  /*16a90*/  IMAD.U32 R165, RZ, RZ, UR4 ;  /* 0x00000004ffa57e24 */ /* 0x000fca000f8e00ff */
[----:B------:R-:W-:-:S13]  /*16aa0*/  ISETP.NE.AND P5, PT, R165, 0x1, PT ;  /* 0x00000001a500780c */ /* 0x000fda0003fa5270 */
[----:B------:R-:W0:Y:S02]  /*16ab0*/  @P5 LDC.64 R2, c[0x0][0x9e8] ;  /* 0x00027a00ff025b82 */ /* 0x000e240000000a00 */
[----:B0-----:R-:W-:-:S05]  /*16ac0*/  @P5 IMAD.HI.U32 R2, R184, R2, RZ ;  /* 0x00000002b8025227 */ /* 0x001fca00078e00ff */
[----:B------:R-:W-:-:S04]  /*16ad0*/  @P5 SHF.R.U32.HI R184, RZ, R3, R2 ;  /* 0x00000003ffb85219 */ /* 0x000fc80000011602 */
[----:B------:R-:W-:Y:S01]  /*16ae0*/  LOP3.LUT R184, RZ, R184, RZ, 0x33, !PT ;  /* 0x000000b8ffb87212 */ /* 0x000fe200078e33ff */
[----:B------:R-:W-:Y:S06]  /*16af0*/  BRA `(.L_x_1974) ;  /* 0x0000000000187947 */ /* 0x000fec0003800000 */
.L_x_1973:
[----:B------:R-:W-:Y:S02]  /*16b00*/  ULDC UR4, c[0x0][0x9e4] ;  /* 0x0002790000047ab9 */ /* 0x000fe40000000800 */
[----:B------:R-:W-:-:S05]  /*16b10*/  IMAD.U32 R165, RZ, RZ, UR4 ;  /* 0x00000004ffa57e24 */ /* 0x000fca000f8e00ff */
[----:B------:R-:W-:-:S13]  /*16b20*/  ISETP.NE.AND P5, PT, R165, 0x1, PT ;  /* 0x00000001a500780c */ /* 0x000fda0003fa5270 */
[----:B------:R-:W0:Y:S02]  /*16b30*/  @P5 LDC.64 R2, c[0x0][0x9e8] ;  /* 0x00027a00ff025b82 */ /* 0x000e240000000a00 */
[----:B0-----:R-:W-:-:S05]  /*16b40*/  @P5 IMAD.HI.U32 R2, R184, R2, RZ ;  /* 0x00000002b8025227 */ /* 0x001fca00078e00ff */
[----:B------:R-:W-:-:S07]  /*16b50*/  @P5 SHF.R.U32.HI R184, RZ, R3, R2 ;  /* 0x00000003ffb85219 */ /* 0x000fce0000011602 */
.L_x_1974:
[----:B------:R-:W-:Y:S05]  /*16b60*/  BSYNC B2 ;  /* 0x0000000000027941 */ /* 0x000fea0003800000 */
.L_x_1972:
[----:B------:R-:W-:-:S04]  /*16b70*/  IMAD R22, R184, R165, -R22 ;  /* 0x000000a5b8167224 */ /* 0x000fc800078e0a16 */
[----:B------:R-:W-:-:S05]  /*16b80*/  IMAD R22, R229, -0x2, R22 ;  /* 0xfffffffee5167824 */ /* 0x000fca00078e0216 */
[----:B------:R-:W-:Y:S02]  /*16b90*/  VIMNMX R188, R188, R22, !PT ;  /* 0x00000016bcbc7248 */ /* 0x000fe40007fe0100 */
[----:B------:R-:W-:-:S07]  /*16ba0*/  VIADDMNMX R187, R22, R165, R187, PT ;  /* 0x000000a516bb7246 */ /* 0x000fce00038001bb */
.L_x_1971:
[----:B------:R-:W-:Y:S01]  /*16bb0*/  @!P1 IADD3 R0, R0, 0x30860, RZ ;  /* 0x0003086000009810 */ /* 0x000fe20007ffe0ff */
[----:B------:R-:W2:Y:S01]  /*16bc0*/  LDL R219, [R1+0x1c] ;  /* 0x00001c0001db7983 */ /* 0x000ea20000100800 */
[----:B------:R-:W-:Y:S02]  /*16bd0*/  ULDC UR4, c[0x0][0x988] ;  /* 0x0002620000047ab9 */ /* 0x000fe40000000800 */
[----:B------:R-:W-:Y:S01]  /*16be0*/  @!P1 PRMT R0, RZ, 0x654, R0 ;  /* 0x00000654ff009816 */ /* 0x000fe20000000000 */
[----:B------:R-:W-:-:S03]  /*16bf0*/  IMAD.U32 R3, RZ, RZ, UR4 ;  /* 0x00000004ff037e24 */ /* 0x000fc6000f8e00ff */
[----:B------:R0:W-:Y:S02]  /*16c00*/  @!P1 SYNCS.ARRIVE.TRANS64.RED.A1T0 RZ, [R0+URZ], RZ ;  /* 0x000000ff00ff99a7 */ /* 0x0001e4000810043f */
[----:B0-----:R-:W-:-:S04]  /*16c10*/  FMNMX.FTZ R0, R152, R5, !PT ;  /* 0x0000000598007209 */ /* 0x001fc80007810000 */
        /* <DEDUP_REMOVED lines=18> */
[----:B0-----:R-:W-:-:S04]  /*16d40*/  FMNMX.FTZ R165, R2, R165, !PT ;  /* 0x000000a502a57209 */ /* 0x001fc80007810000 */
[C---:B------:R-:W-:Y:S01]  /*16d50*/  FSETP.NEU.FTZ.AND P5, PT, R165.reuse, -INF , PT ;  /* 0xff800000a500780b */ /* 0x040fe20003fbd000 */
[----:B------:R-:W-:-:S03]  /*16d60*/  FMUL.FTZ R0, R165, R3 ;  /* 0x00000003a5007220 */ /* 0x000fc60000410000 */
[----:B------:R-:W-:Y:S02]  /*16d70*/  FSEL R2, R165, RZ, P5 ;  /* 0x000000ffa5027208 */ /* 0x000fe40002800000 */
[----:B------:R-:W-:Y:S02]  /*16d80*/  FSEL R0, R0, RZ, P5 ;  /* 0x000000ff00007208 */ /* 0x000fe40002800000 */
[----:B------:R-:W-:Y:S01]  /*16d90*/  ISETP.GT.AND P5, PT, R188, 0x1, P4 ;  /* 0x00000001bc00780c */ /* 0x000fe200027a4270 */
[----:B------:R-:W-:Y:S02]  /*16da0*/  FADD.FTZ R2, -R2, R5 ;  /* 0x0000000502027221 */ /* 0x000fe40000010100 */
[-CC-:B------:R-:W-:Y:S01]  /*16db0*/  FFMA.FTZ R152, R152, R3.reuse, -R0.reuse ;  /* 0x0000000398987223 */ /* 0x180fe20000010800 */
[----:B------:R-:W-:Y:S01]  /*16dc0*/  ISETP.LT.OR P6, PT, R187, 0x2, P5 ;  /* 0x00000002bb00780c */ /* 0x000fe20002fc1670 */
[-CC-:B------:R-:W-:Y:S01]  /*16dd0*/  FFMA.FTZ R153, R153, R3.reuse, -R0.reuse ;  /* 0x0000000399997223 */ /* 0x180fe20000010800 */
[----:B------:R-:W-:Y:S01]  /*16de0*/  ISETP.GT.AND P5, PT, R188, 0x8, P4 ;  /* 0x00000008bc00780c */ /* 0x000fe200027a4270 */
[-C--:B------:R-:W-:Y:S01]  /*16df0*/  FMUL.FTZ R2, R2, R3.reuse ;  /* 0x0000000302027220 */ /* 0x080fe20000410000 */
[----:B------:R-:W-:Y:S01]  /*16e00*/  FSEL R155, R155, -INF , !P6 ;  /* 0xff8000009b9b7808 */ /* 0x000fe20007000000 */
[-CC-:B------:R-:W-:Y:S01]  /*16e10*/  FFMA.FTZ R156, R156, R3.reuse, -R0.reuse ;  /* 0x000000039c9c7223 */ /* 0x180fe20000010800 */
[----:B------:R-:W-:Y:S01]  /*16e20*/  ISETP.GT.AND P6, PT, R188, 0x9, P4 ;  /* 0x00000009bc00780c */ /* 0x000fe200027c4270 */
[-CC-:B------:R-:W-:Y:S01]  /*16e30*/  FFMA.FTZ R157, R157, R3.reuse, -R0.reuse ;  /* 0x000000039d9d7223 */ /* 0x180fe20000010800 */
[C---:B------:R-:W-:Y:S01]  /*16e40*/  ISETP.LT.OR P5, PT, R187.reuse, 0x9, P5 ;  /* 0x00000009bb00780c */ /* 0x040fe20002fa1670 */
[-CC-:B------:R-:W-:Y:S01]  /*16e50*/  FFMA.FTZ R160, R160, R3.reuse, -R0.reuse ;  /* 0x00000003a0a07223 */ /* 0x180fe20000010800 */
[----:B------:R-:W-:Y:S01]  /*16e60*/  ISETP.LT.OR P6, PT, R187, 0xa, P6 ;  /* 0x0000000abb00780c */ /* 0x000fe200037c1670 */
[-CC-:B------:R-:W-:Y:S01]  /*16e70*/  FFMA.FTZ R161, R161, R3.reuse, -R0.reuse ;  /* 0x00000003a1a17223 */ /* 0x180fe20000010800 */
[----:B------:R-:W-:Y:S01]  /*16e80*/  FSEL R158, R158, -INF , !P5 ;  /* 0xff8000009e9e7808 */ /* 0x000fe20006800000 */
[-CC-:B------:R-:W-:Y:S01]  /*16e90*/  FFMA.FTZ R164, R164, R3.reuse, -R0.reuse ;  /* 0x00000003a4a47223 */ /* 0x180fe20000010800 */
[----:B------:R-:W-:Y:S01]  /*16ea0*/  FSEL R159, R159, -INF , !P6 ;  /* 0xff8000009f9f7808 */ /* 0x000fe20007000000 */
[-CC-:B------:R-:W-:Y:S01]  /*16eb0*/  FFMA.FTZ R189, R189, R3.reuse, -R0.reuse ;  /* 0x00000003bdbd7223 */ /* 0x180fe20000010800 */
[----:B------:R-:W-:Y:S01]  /*16ec0*/  ISETP.GT.AND P6, PT, R188, 0x11, P4 ;  /* 0x00000011bc00780c */ /* 0x000fe200027c4270 */
        /* <DEDUP_REMOVED lines=9> */
[----:B------:R-:W-:Y:S01]  /*16f60*/  ISETP.GT.AND P6, PT, R188, 0x19, P4 ;  /* 0x00000019bc00780c */ /* 0x000fe200027c4270 */
[-CC-:B------:R-:W-:Y:S01]  /*16f70*/  FFMA.FTZ R177, R177, R3.reuse, -R0.reuse ;  /* 0x00000003b1b17223 */ /* 0x180fe20000010800 */
[----:B------:R-:W-:Y:S01]  /*16f80*/  FSEL R162, R162, -INF , !P5 ;  /* 0xff800000a2a27808 */ /* 0x000fe20006800000 */
[-CC-:B------:R-:W-:Y:S01]  /*16f90*/  FFMA.FTZ R180, R180, R3.reuse, -R0.reuse ;  /* 0x00000003b4b47223 */ /* 0x180fe20000010800 */
[----:B------:R-:W-:Y:S01]  /*16fa0*/  ISETP.LT.OR P6, PT, R187, 0x1a, P6 ;  /* 0x0000001abb00780c */ /* 0x000fe200037c1670 */
[----:B------:R-:W-:Y:S01]  /*16fb0*/  FFMA.FTZ R181, R181, R3, -R0 ;  /* 0x00000003b5b57223 */ /* 0x000fe20000010800 */
[----:B------:R-:W-:Y:S01]  /*16fc0*/  ISETP.GT.AND P5, PT, R188, 0x18, P4 ;  /* 0x00000018bc00780c */ /* 0x000fe200027a4270 */
[----:B------:R-:W-:Y:S01]  /*16fd0*/  MUFU.EX2 R152, R152 ;  /* 0x0000009800987308 */ /* 0x000fe20000000800 */
[----:B------:R-:W-:-:S02]  /*16fe0*/  FSEL R167, R167, -INF , !P6 ;  /* 0xff800000a7a77808 */ /* 0x000fc40007000000 */
[----:B------:R-:W-:Y:S02]  /*16ff0*/  ISETP.GT.AND P6, PT, R188, 0x21, P4 ;  /* 0x00000021bc00780c */ /* 0x000fe400027c4270 */
[C---:B------:R-:W-:Y:S02]  /*17000*/  ISETP.LT.OR P5, PT, R187.reuse, 0x19, P5 ;  /* 0x00000019bb00780c */ /* 0x040fe40002fa1670 */
[----:B------:R-:W-:Y:S01]  /*17010*/  ISETP.LT.OR P6, PT, R187, 0x22, P6 ;  /* 0x00000022bb00780c */ /* 0x000fe200037c1670 */
[----:B------:R-:W0:Y:S01]  /*17020*/  MUFU.EX2 R0, R2 ;  /* 0x0000000200007308 */ /* 0x000e220000000800 */
[----:B------:R-:W-:Y:S02]  /*17030*/  FSEL R166, R166, -INF , !P5 ;  /* 0xff800000a6a67808 */ /* 0x000fe40006800000 */
[----:B------:R-:W-:Y:S02]  /*17040*/  FSEL R171, R171, -INF , !P6 ;  /* 0xff800000abab7808 */ /* 0x000fe40007000000 */
[----:B------:R-:W-:-:S02]  /*17050*/  ISETP.GT.AND P6, PT, R188, 0x29, P4 ;  /* 0x00000029bc00780c */ /* 0x000fc400027c4270 */
[C---:B------:R-:W-:Y:S01]  /*17060*/  ISETP.GT.AND P5, PT, R188.reuse, 0x20, P4 ;  /* 0x00000020bc00780c */ /* 0x040fe200027a4270 */
[----:B------:R-:W1:Y:S01]  /*17070*/  MUFU.EX2 R153, R153 ;  /* 0x0000009900997308 */ /* 0x000e620000000800 */
[C---:B------:R-:W-:Y:S02]  /*17080*/  ISETP.LT.OR P6, PT, R187.reuse, 0x2a, P6 ;  /* 0x0000002abb00780c */ /* 0x040fe400037c1670 */
[----:B------:R-:W-:Y:S02]  /*17090*/  ISETP.LT.OR P5, PT, R187, 0x21, P5 ;  /* 0x00000021bb00780c */ /* 0x000fe40002fa1670 */
[----:B------:R-:W-:Y:S02]  /*170a0*/  FSEL R175, R175, -INF , !P6 ;  /* 0xff800000afaf7808 */ /* 0x000fe40007000000 */
[----:B------:R-:W-:Y:S01]  /*170b0*/  ISETP.GT.AND P6, PT, R188, RZ, P4 ;  /* 0x000000ffbc00720c */ /* 0x000fe200027c4270 */
[----:B------:R-:W3:Y:S01]  /*170c0*/  MUFU.EX2 R156, R156 ;  /* 0x0000009c009c7308 */ /* 0x000ee20000000800 */
[----:B------:R-:W-:Y:S01]  /*170d0*/  FSEL R170, R170, -INF , !P5 ;  /* 0xff800000aaaa7808 */ /* 0x000fe20006800000 */
[----:B0-----:R-:W-:Y:S01]  /*170e0*/  FFMA.FTZ R2, R0, R228, R152 ;  /* 0x000000e400027223 */ /* 0x001fe20000010098 */
[----:B------:R-:W-:-:S02]  /*170f0*/  ISETP.LT.OR P6, PT, R187, 0x1, P6 ;  /* 0x00000001bb00780c */ /* 0x000fc400037c1670 */
[----:B------:R-:W-:Y:S02]  /*17100*/  ISETP.GT.AND P5, PT, R188, 0x28, P4 ;  /* 0x00000028bc00780c */ /* 0x000fe400027a4270 */
[----:B------:R-:W-:Y:S01]  /*17110*/  FSEL R154, R154, -INF , !P6 ;  /* 0xff8000009a9a7808 */ /* 0x000fe20007000000 */
[----:B------:R-:W0:Y:S01]  /*17120*/  MUFU.EX2 R157, R157 ;  /* 0x0000009d009d7308 */ /* 0x000e220000000800 */
[----:B------:R-:W-:Y:S01]  /*17130*/  ISETP.LT.OR P5, PT, R187, 0x29, P5 ;  /* 0x00000029bb00780c */ /* 0x000fe20002fa1670 */
[----:B-1----:R-:W-:Y:S01]  /*17140*/  FADD.FTZ R2, R153, R2 ;  /* 0x0000000299027221 */ /* 0x002fe20000010000 */
[----:B------:R-:W-:Y:S02]  /*17150*/  FMNMX.FTZ R5, R154, R4, !PT ;  /* 0x000000049a057209 */ /* 0x000fe40007810000 */
[----:B------:R-:W-:Y:S02]  /*17160*/  FSEL R174, R174, -INF , !P5 ;  /* 0xff800000aeae7808 */ /* 0x000fe40006800000 */
[----:B------:R-:W-:Y:S01]  /*17170*/  FMNMX.FTZ R5, R155, R5, !PT ;  /* 0x000000059b057209 */ /* 0x000fe20007810000 */
[----:B------:R-:W1:Y:S01]  /*17180*/  MUFU.EX2 R160, R160 ;  /* 0x000000a000a07308 */ /* 0x000e620000000800 */
[----:B------:R-:W-:Y:S01]  /*17190*/  ISETP.GT.AND P5, PT, R188, 0x30, P4 ;  /* 0x00000030bc00780c */ /* 0x000fe200027a4270 */
[----:B---3--:R-:W-:Y:S01]  /*171a0*/  FADD.FTZ R2, R156, R2 ;  /* 0x000000029c027221 */ /* 0x008fe20000010000 */
[----:B------:R-:W-:-:S02]  /*171b0*/  FMNMX.FTZ R5, R158, R5, !PT ;  /* 0x000000059e057209 */ /* 0x000fc40007810000 */
[----:B------:R-:W-:Y:S02]  /*171c0*/  ISETP.LT.OR P5, PT, R187, 0x31, P5 ;  /* 0x00000031bb00780c */ /* 0x000fe40002fa1670 */
[----:B------:R-:W-:Y:S01]  /*171d0*/  FMNMX.FTZ R5, R159, R5, !PT ;  /* 0x000000059f057209 */ /* 0x000fe20007810000 */
[----:B------:R-:W3:Y:S01]  /*171e0*/  MUFU.EX2 R161, R161 ;  /* 0x000000a100a17308 */ /* 0x000ee20000000800 */
[----:B------:R-:W-:Y:S01]  /*171f0*/  FSEL R178, R178, -INF , !P5 ;  /* 0xff800000b2b27808 */ /* 0x000fe20006800000 */
[----:B0-----:R-:W-:Y:S01]  /*17200*/  FADD.FTZ R2, R157, R2 ;  /* 0x000000029d027221 */ /* 0x001fe20000010000 */
[----:B------:R-:W-:Y:S02]  /*17210*/  FMNMX.FTZ R5, R162, R5, !PT ;  /* 0x00000005a2057209 */ /* 0x000fe40007810000 */
[C---:B------:R-:W-:Y:S02]  /*17220*/  ISETP.GT.AND P5, PT, R188.reuse, 0x31, P4 ;  /* 0x00000031bc00780c */ /* 0x040fe400027a4270 */
[----:B------:R-:W-:Y:S01]  /*17230*/  FMNMX.FTZ R5, R163, R5, !PT ;  /* 0x00000005a3057209 */ /* 0x000fe20007810000 */
[----:B------:R-:W-:Y:S01]  /*17240*/  MUFU.EX2 R164, R164 ;  /* 0x000000a400a47308 */ /* 0x000fe20000000800 */
[----:B------:R-:W-:Y:S01]  /*17250*/  ISETP.GT.AND P6, PT, R188, 0x38, P4 ;  /* 0x00000038bc00780c */ /* 0x000fe200027c4270 */
[----:B-1----:R-:W-:Y:S01]  /*17260*/  FADD.FTZ R2, R160, R2 ;  /* 0x00000002a0027221 */ /* 0x002fe20000010000 */
[----:B------:R-:W-:-:S02]  /*17270*/  FMNMX.FTZ R5, R166, R5, !PT ;  /* 0x00000005a6057209 */ /* 0x000fc40007810000 */
[----:B------:R-:W-:Y:S02]  /*17280*/  ISETP.LT.OR P5, PT, R187, 0x32, P5 ;  /* 0x00000032bb00780c */ /* 0x000fe40002fa1670 */
[----:B------:R-:W-:Y:S01]  /*17290*/  FMNMX.FTZ R5, R167, R5, !PT ;  /* 0x00000005a7057209 */ /* 0x000fe20007810000 */
[----:B------:R-:W0:Y:S01]  /*172a0*/  MUFU.EX2 R189, R189 ;  /* 0x000000bd00bd7308 */ /* 0x000e220000000800 */
[----:B------:R-:W-:Y:S01]  /*172b0*/  ISETP.GT.AND P4, PT, R188, 0x39, P4 ;  /* 0x00000039bc00780c */ /* 0x000fe20002784270 */
[----:B---3--:R-:W-:Y:S01]  /*172c0*/  FADD.FTZ R2, R161, R2 ;  /* 0x00000002a1027221 */ /* 0x008fe20000010000 */
[----:B------:R-:W-:Y:S02]  /*172d0*/  FMNMX.FTZ R5, R170, R5, !PT ;  /* 0x00000005aa057209 */ /* 0x000fe40007810000 */
[----:B------:R-:W-:Y:S02]  /*172e0*/  ISETP.LT.OR P6, PT, R187, 0x39, P6 ;  /* 0x00000039bb00780c */ /* 0x000fe400037c1670 */
[----:B------:R-:W-:Y:S01]  /*172f0*/  FMNMX.FTZ R5, R171, R5, !PT ;  /* 0x00000005ab057209 */ /* 0x000fe20007810000 */
[----:B------:R-:W-:Y:S01]  /*17300*/  MUFU.EX2 R168, R168 ;  /* 0x000000a800a87308 */ /* 0x000fe20000000800 */
[----:B------:R-:W-:-:S02]  /*17310*/  FSEL R179, R179, -INF , !P5 ;  /* 0xff800000b3b37808 */ /* 0x000fc40006800000 */
[----:B------:R-:W-:Y:S02]  /*17320*/  FMNMX.FTZ R5, R174, R5, !PT ;  /* 0x00000005ae057209 */ /* 0x000fe40007810000 */
[----:B------:R-:W-:Y:S02]  /*17330*/  ISETP.LT.OR P4, PT, R187, 0x3a, P4 ;  /* 0x0000003abb00780c */ /* 0x000fe40002781670 */
[----:B------:R-:W-:Y:S01]  /*17340*/  FMNMX.FTZ R5, R175, R5, !PT ;  /* 0x00000005af057209 */ /* 0x000fe20007810000 */
[----:B------:R-:W1:Y:S01]  /*17350*/  MUFU.EX2 R169, R169 ;  /* 0x000000a900a97308 */ /* 0x000e620000000800 */
[----:B------:R-:W-:Y:S02]  /*17360*/  FSEL R182, R182, -INF , !P6 ;  /* 0xff800000b6b67808 */ /* 0x000fe40007000000 */
[----:B------:R-:W-:Y:S02]  /*17370*/  FMNMX.FTZ R5, R178, R5, !PT ;  /* 0x00000005b2057209 */ /* 0x000fe40007810000 */
[----:B------:R-:W-:-:S02]  /*17380*/  FSEL R183, R183, -INF , !P4 ;  /* 0xff800000b7b77808 */ /* 0x000fc40006000000 */
[----:B------:R-:W-:Y:S01]  /*17390*/  FMNMX.FTZ R5, R179, R5, !PT ;  /* 0x00000005b3057209 */ /* 0x000fe20007810000 */
[----:B------:R-:W-:Y:S01]  /*173a0*/  MUFU.EX2 R172, R172 ;  /* 0x000000ac00ac7308 */ /* 0x000fe20000000800 */
[----:B------:R-:W-:Y:S02]  /*173b0*/  F2FP.F16.F32.PACK_AB R196, R153, R152 ;  /* 0x0000009899c4723e */ /* 0x000fe400000000ff */
[----:B------:R-:W-:Y:S02]  /*173c0*/  FMNMX.FTZ R5, R182, R5, !PT ;  /* 0x00000005b6057209 */ /* 0x000fe40007810000 */
[----:B0-----:R-:W-:Y:S02]  /*173d0*/  F2FP.F16.F32.PACK_AB R194, R189, R164 ;  /* 0x000000a4bdc2723e */ /* 0x001fe400000000ff */
[----:B------:R-:W-:Y:S01]  /*173e0*/  FMNMX.FTZ R5, R183, R5, !PT ;  /* 0x00000005b7057209 */ /* 0x000fe20007810000 */
[----:B------:R-:W0:Y:S01]  /*173f0*/  MUFU.EX2 R173, R173 ;  /* 0x000000ad00ad7308 */ /* 0x000e220000000800 */
[----:B------:R-:W-:-:S02]  /*17400*/  F2FP.F16.F32.PACK_AB R198, R157, R156 ;  /* 0x0000009c9dc6723e */ /* 0x000fc400000000ff */
[----:B------:R-:W-:Y:S01]  /*17410*/  F2FP.F16.F32.PACK_AB R192, R161, R160 ;  /* 0x000000a0a1c0723e */ /* 0x000fe200000000ff */
[----:B------:R-:W3:Y:S01]  /*17420*/  SHFL.BFLY PT, R22, R5, 0x2, 0x1f ;  /* 0x0c401f0005167f89 */ /* 0x000ee200000e0000 */
[----:B-1----:R-:W-:-:S03]  /*17430*/  F2FP.F16.F32.PACK_AB R188, R169, R168 ;  /* 0x000000a8a9bc723e */ /* 0x002fc600000000ff */
[----:B------:R-:W-:Y:S08]  /*17440*/  MUFU.EX2 R176, R176 ;  /* 0x000000b000b07308 */ /* 0x000ff00000000800 */
[----:B------:R-:W1:Y:S01]  /*17450*/  MUFU.EX2 R177, R177 ;  /* 0x000000b100b17308 */ /* 0x000e620000000800 */
[----:B0-----:R-:W-:-:S07]  /*17460*/  F2FP.F16.F32.PACK_AB R190, R173, R172 ;  /* 0x000000acadbe723e */ /* 0x001fce00000000ff */
[----:B------:R-:W-:Y:S01]  /*17470*/  MUFU.EX2 R180, R180 ;  /* 0x000000b400b47308 */ /* 0x000fe20000000800 */
[----:B---3--:R-:W-:-:S07]  /*17480*/  FMNMX.FTZ R5, R5, R22, !PT ;  /* 0x0000001605057209 */ /* 0x008fce0007810000 */
[----:B------:R-:W0:Y:S01]  /*17490*/  MUFU.EX2 R181, R181 ;  /* 0x000000b500b57308 */ /* 0x000e220000000800 */
[----:B------:R-:W3:Y:S01]  /*174a0*/  SHFL.BFLY PT, R152, R5, 0x1, 0x1f ;  /* 0x0c201f0005987f89 */ /* 0x000ee200000e0000 */
[----:B-1----:R-:W-:Y:S02]  /*174b0*/  F2FP.F16.F32.PACK_AB R184, R177, R176 ;  /* 0x000000b0b1b8723e */ /* 0x002fe400000000ff */
[----:B0-----:R-:W-:Y:S02]  /*174c0*/  F2FP.F16.F32.PACK_AB R186, R181, R180 ;  /* 0x000000b4b5ba723e */ /* 0x001fe400000000ff */
[----:B---3--:R-:W-:-:S04]  /*174d0*/  FMNMX.FTZ R152, R5, R152, !PT ;  /* 0x0000009805987209 */ /* 0x008fc80007810000 */
[C---:B------:R-:W-:Y:S01]  /*174e0*/  FSETP.NEU.FTZ.AND P4, PT, R152.reuse, -INF , PT ;  /* 0xff8000009800780b */ /* 0x040fe20003f9d000 */
[----:B------:R-:W-:-:S03]  /*174f0*/  FMUL.FTZ R5, R152, R3 ;  /* 0x0000000398057220 */ /* 0x000fc60000410000 */
[----:B------:R-:W-:Y:S02]  /*17500*/  FSEL R22, R152, RZ, P4 ;  /* 0x000000ff98167208 */ /* 0x000fe40002000000 */
[----:B------:R-:W-:Y:S02]  /*17510*/  FSEL R5, R5, RZ, P4 ;  /* 0x000000ff05057208 */ /* 0x000fe40002000000 */
[----:B--2---:R-:W-:Y:S01]  /*17520*/  ISETP.GT.AND P4, PT, R23, R219, PT ;  /* 0x000000db1700720c */ /* 0x004fe20003f84270 */
[----:B------:R-:W-:Y:S01]  /*17530*/  FADD.FTZ R22, -R22, R4 ;  /* 0x0000000416167221 */ /* 0x000fe20000010100 */
[----:B------:R-:W-:Y:S01]  /*17540*/  FADD.FTZ R4, R164, R2 ;  /* 0x00000002a4047221 */ /* 0x000fe20000010000 */
[-CC-:B------:R-:W-:Y:S01]  /*17550*/  FFMA.FTZ R154, R154, R3.reuse, -R5.reuse ;  /* 0x000000039a9a7223 */ /* 0x180fe20000010805 */
[-CC-:B------:R-:W-:Y:S01]  /*17560*/  FFMA.FTZ R155, R155, R3.reuse, -R5.reuse ;  /* 0x000000039b9b7223 */ /* 0x180fe20000010805 */
[-C--:B------:R-:W-:Y:S01]  /*17570*/  FMUL.FTZ R22, R22, R3.reuse ;  /* 0x0000000316167220 */ /* 0x080fe20000410000 */
[-CC-:B------:R-:W-:Y:S01]  /*17580*/  FFMA.FTZ R158, R158, R3.reuse, -R5.reuse ;  /* 0x000000039e9e7223 */ /* 0x180fe20000010805 */
[-CC-:B------:R-:W-:Y:S01]  /*17590*/  FFMA.FTZ R159, R159, R3.reuse, -R5.reuse ;  /* 0x000000039f9f7223 */ /* 0x180fe20000010805 */
[-CC-:B------:R-:W-:Y:S01]  /*175a0*/  FFMA.FTZ R162, R162, R3.reuse, -R5.reuse ;  /* 0x00000003a2a27223 */ /* 0x180fe20000010805 */
[----:B------:R-:W-:Y:S01]  /*175b0*/  MUFU.EX2 R154, R154 ;  /* 0x0000009a009a7308 */ /* 0x000fe20000000800 */
[-CC-:B------:R-:W-:Y:S01]  /*175c0*/  FFMA.FTZ R163, R163, R3.reuse, -R5.reuse ;  /* 0x00000003a3a37223 */ /* 0x180fe20000010805 */
[-CC-:B------:R-:W-:Y:S01]  /*175d0*/  FFMA.FTZ R166, R166, R3.reuse, -R5.reuse ;  /* 0x00000003a6a67223 */ /* 0x180fe20000010805 */
[-CC-:B------:R-:W-:Y:S01]  /*175e0*/  FFMA.FTZ R167, R167, R3.reuse, -R5.reuse ;  /* 0x00000003a7a77223 */ /* 0x180fe20000010805 */
[-CC-:B------:R-:W-:Y:S01]  /*175f0*/  FFMA.FTZ R170, R170, R3.reuse, -R5.reuse ;  /* 0x00000003aaaa7223 */ /* 0x180fe20000010805 */
[-CC-:B------:R-:W-:Y:S01]  /*17600*/  FFMA.FTZ R171, R171, R3.reuse, -R5.reuse ;  /* 0x00000003abab7223 */ /* 0x180fe20000010805 */
[-CC-:B------:R-:W-:Y:S01]  /*17610*/  FFMA.FTZ R174, R174, R3.reuse, -R5.reuse ;  /* 0x00000003aeae7223 */ /* 0x180fe20000010805 */
[-CC-:B------:R-:W-:Y:S01]  /*17620*/  FFMA.FTZ R175, R175, R3.reuse, -R5.reuse ;  /* 0x00000003afaf7223 */ /* 0x180fe20000010805 */
[----:B------:R0:W1:Y:S01]  /*17630*/  MUFU.EX2 R2, R22 ;  /* 0x0000001600027308 */ /* 0x0000620000000800 */
[-CC-:B------:R-:W-:Y:S01]  /*17640*/  FFMA.FTZ R178, R178, R3.reuse, -R5.reuse ;  /* 0x00000003b2b27223 */ /* 0x180fe20000010805 */
[----:B------:R-:W-:Y:S01]  /*17650*/  FADD.FTZ R4, R189, R4 ;  /* 0x00000004bd047221 */ /* 0x000fe20000010000 */
[-CC-:B------:R-:W-:Y:S01]  /*17660*/  FFMA.FTZ R179, R179, R3.reuse, -R5.reuse ;  /* 0x00000003b3b37223 */ /* 0x180fe20000010805 */
[-CC-:B------:R-:W-:Y:S01]  /*17670*/  FFMA.FTZ R182, R182, R3.reuse, -R5.reuse ;  /* 0x00000003b6b67223 */ /* 0x180fe20000010805 */
[----:B------:R-:W-:Y:S01]  /*17680*/  FFMA.FTZ R5, R183, R3, -R5 ;  /* 0x00000003b7057223 */ /* 0x000fe20000010805 */
[----:B------:R-:W-:Y:S01]  /*17690*/  FADD.FTZ R4, R168, R4 ;  /* 0x00000004a8047221 */ /* 0x000fe20000010000 */
[----:B------:R-:W-:Y:S01]  /*176a0*/  VIADD R23, R23, 0xffffffff ;  /* 0xffffffff17177836 */ /* 0x000fe20000000000 */
[----:B------:R-:W2:Y:S01]  /*176b0*/  MUFU.EX2 R155, R155 ;  /* 0x0000009b009b7308 */ /* 0x000ea20000000800 */
[----:B------:R-:W-:-:S02]  /*176c0*/  IMAD.MOV.U32 R219, RZ, RZ, R230 ;  /* 0x000000ffffdb7224 */ /* 0x000fc400078e00e6 */
[----:B------:R-:W-:Y:S01]  /*176d0*/  FADD.FTZ R4, R169, R4 ;  /* 0x00000004a9047221 */ /* 0x000fe20000010000 */
[----:B0-----:R-:W-:-:S03]  /*176e0*/  IMAD.MOV.U32 R22, RZ, RZ, R231 ;  /* 0x000000ffff167224 */ /* 0x001fc600078e00e7 */
[----:B------:R-:W-:Y:S01]  /*176f0*/  FADD.FTZ R4, R172, R4 ;  /* 0x00000004ac047221 */ /* 0x000fe20000010000 */
[----:B------:R-:W0:Y:S01]  /*17700*/  MUFU.EX2 R158, R158 ;  /* 0x0000009e009e7308 */ /* 0x000e220000000800 */
[----:B-1----:R-:W-:Y:S02]  /*17710*/  FFMA.FTZ R227, R2, R227, R154 ;  /* 0x000000e302e37223 */ /* 0x002fe4000001009a */
[----:B------:R-:W-:-:S04]  /*17720*/  FADD.FTZ R4, R173, R4 ;  /* 0x00000004ad047221 */ /* 0x000fc80000010000 */
[----:B------:R-:W-:Y:S01]  /*17730*/  FADD.FTZ R4, R176, R4 ;  /* 0x00000004b0047221 */ /* 0x000fe20000010000 */
[----:B------:R-:W1:Y:S01]  /*17740*/  MUFU.EX2 R159, R159 ;  /* 0x0000009f009f7308 */ /* 0x000e620000000800 */
[----:B--2---:R-:W-:Y:S02]  /*17750*/  FADD.FTZ R227, R155, R227 ;  /* 0x000000e39be37221 */ /* 0x004fe40000010000 */
[----:B------:R-:W-:Y:S01]  /*17760*/  FADD.FTZ R4, R177, R4 ;  /* 0x00000004b1047221 */ /* 0x000fe20000010000 */
[----:B------:R-:W-:-:S03]  /*17770*/  F2FP.F16.F32.PACK_AB R197, R155, R154 ;  /* 0x0000009a9bc5723e */ /* 0x000fc600000000ff */
[----:B------:R-:W-:Y:S01]  /*17780*/  FADD.FTZ R4, R180, R4 ;  /* 0x00000004b4047221 */ /* 0x000fe20000010000 */
[----:B------:R-:W2:Y:S01]  /*17790*/  MUFU.EX2 R162, R162 ;  /* 0x000000a200a27308 */ /* 0x000ea20000000800 */
[----:B0-----:R-:W-:Y:S02]  /*177a0*/  FADD.FTZ R227, R158, R227 ;  /* 0x000000e39ee37221 */ /* 0x001fe40000010000 */
[----:B------:R-:W-:Y:S01]  /*177b0*/  FADD.FTZ R228, R181, R4 ;  /* 0x00000004b5e47221 */ /* 0x000fe20000010000 */
[----:B------:R-:W-:-:S04]  /*177c0*/  MOV R4, R152 ;  /* 0x0000009800047202 */ /* 0x000fc80000000f00 */
[----:B------:R-:W0:Y:S01]  /*177d0*/  MUFU.EX2 R163, R163 ;  /* 0x000000a300a37308 */ /* 0x000e220000000800 */
[C---:B-1----:R-:W-:Y:S01]  /*177e0*/  FADD.FTZ R227, R159.reuse, R227 ;  /* 0x000000e39fe37221 */ /* 0x042fe20000010000 */
[----:B------:R-:W-:-:S06]  /*177f0*/  F2FP.F16.F32.PACK_AB R199, R159, R158 ;  /* 0x0000009e9fc7723e */ /* 0x000fcc00000000ff */
        /* <DEDUP_REMOVED lines=24> */
[----:B------:R-:W-:-:S03]  /*17980*/  F2FP.F16.F32.PACK_AB R185, R179, R178 ;  /* 0x000000b2b3b9723e */ /* 0x000fc600000000ff */
[----:B0-----:R-:W-:-:S04]  /*17990*/  FADD.FTZ R227, R182, R227 ;  /* 0x000000e3b6e37221 */ /* 0x001fc80000010000 */
[C---:B-1----:R-:W-:Y:S01]  /*179a0*/  FADD.FTZ R227, R5.reuse, R227 ;  /* 0x000000e305e37221 */ /* 0x042fe20000010000 */
[----:B------:R-:W-:Y:S01]  /*179b0*/  F2FP.F16.F32.PACK_AB R187, R5, R182 ;  /* 0x000000b605bb723e */ /* 0x000fe200000000ff */
[----:B------:R-:W-:Y:S01]  /*179c0*/  IMAD.MOV.U32 R5, RZ, RZ, R165 ;  /* 0x000000ffff057224 */ /* 0x000fe200078e00a5 */
[----:B------:R-:W-:Y:S06]  /*179d0*/  @P4 BRA `(.L_x_1975) ;  /* 0xffffffd000f84947 */ /* 0x000fec000383ffff */
[----:B------:R-:W-:Y:S05]  /*179e0*/  BSYNC B1 ;  /* 0x0000000000017941 */ /* 0x000fea0003800000 */
.L_x_1956:
[----:B------:R-:W-:Y:S02]  /*179f0*/  IMAD.MOV.U32 R4, RZ, RZ, R152 ;  /* 0x000000ffff047224 */ /* 0x000fe400078e0098 */
[----:B------:R-:W-:Y:S02]  /*17a00*/  IMAD.MOV.U32 R5, RZ, RZ, R165 ;  /* 0x000000ffff057224 */ /* 0x000fe400078e00a5 */
[----:B------:R-:W-:Y:S02]  /*17a10*/  IMAD.MOV.U32 R22, RZ, RZ, R231 ;  /* 0x000000ffff167224 */ /* 0x000fe400078e00e7 */
[----:B------:R-:W-:-:S07]  /*17a20*/  IMAD.MOV.U32 R219, RZ, RZ, R230 ;  /* 0x000000ffffdb7224 */ /* 0x000fce00078e00e6 */
.L_x_1955:
[----:B------:R-:W-:Y:S05]  /*17a30*/  BSYNC B0 ;  /* 0x0000000000007941 */ /* 0x000fea0003800000 */
.L_x_1954:
[----:B------:R-:W2:Y:S01]  /*17a40*/  LDL R153, [R1+0x2c] ;  /* 0x00002c0001997983 */ /* 0x000ea20000100800 */
[----:B------:R-:W0:Y:S08]  /*17a50*/  LDC R152, c[0x0][0x448] ;  /* 0x00011200ff987b82 */ /* 0x000e300000000800 */
[----:B------:R-:W1:Y:S01]  /*17a60*/  LDC R155, c[0x0][0x9e4] ;  /* 0x00027900ff9b7b82 */ /* 0x000e620000000800 */
[----:B0-----:R-:W-:-:S02]  /*17a70*/  ISETP.NE.AND P5, PT, R152, 0x1, PT ;  /* 0x000000019800780c */ /* 0x001fc40003fa5270 */
[----:B-1----:R-:W-:-:S11]  /*17a80*/  ISETP.GE.AND P6, PT, R155, 0x1, PT ;  /* 0x000000019b00780c */ /* 0x002fd60003fc6270 */
[----:B------:R-:W0:Y:S08]  /*17a90*/  @P5 LDC R154, c[0x0][0x44c] ;  /* 0x00011300ff9a5b82 */ /* 0x000e300000000800 */
[----:B------:R-:W1:Y:S01]  /*17aa0*/  @P5 LDC R152, c[0x0][0x450] ;  /* 0x00011400ff985b82 */ /* 0x000e620000000800 */
[----:B--2---:R-:W-:-:S04]  /*17ab0*/  VIADD R153, R153, 0x7f ;  /* 0x0000007f99997836 */ /* 0x004fc80000000000 */
[----:B0-----:R-:W-:-:S05]  /*17ac0*/  @P5 IMAD.HI.U32 R154, R153, R154, RZ ;  /* 0x0000009a999a5227 */ /* 0x001fca00078e00ff */
[----:B-1----:R-:W-:Y:S02]  /*17ad0*/  @P5 SHF.R.U32.HI R153, RZ, R152, R154 ;  /* 0x00000098ff995219 */ /* 0x002fe4000001169a */
[----:B------:R-:W-:-:S04]  /*17ae0*/  IADD3 R152, R221, 0x1, -R220 ;  /* 0x00000001dd987810 */ /* 0x000fc80007ffe8dc */
[----:B------:R-:W-:-:S05]  /*17af0*/  IADD3 R153, R152, R153, RZ ;  /* 0x0000009998997210 */ /* 0x000fca0007ffe0ff */
[----:B------:R-:W-:Y:S01]  /*17b00*/  IMAD.IADD R232, R153, 0x1, -R232 ;  /* 0x0000000199e87824 */ /* 0x000fe200078e0ae8 */
[----:B------:R-:W-:Y:S06]  /*17b10*/  @!P6 BRA `(.L_x_1976) ;  /* 0x000000000048e947 */ /* 0x000fec0003800000 */
[----:B------:R-:W-:Y:S01]  /*17b20*/  IMAD.MOV.U32 R154, RZ, RZ, R153 ;  /* 0x000000ffff9a7224 */ /* 0x000fe200078e0099 */
[----:B------:R-:W-:Y:S04]  /*17b30*/  BSSY B0, `(.L_x_1977) ;  /* 0x000000e000007945 */ /* 0x000fe80003800000 */
        /* <DEDUP_REMOVED lines=9> */
.L_x_1978:
[----:B------:R-:W-:-:S13]  /*17bd0*/  ISETP.NE.AND P2, PT, R155, 0x1, PT ;  /* 0x000000019b00780c */ /* 0x000fda0003f45270 */
[----:B------:R-:W0:Y:S02]  /*17be0*/  @P2 LDC.64 R152, c[0x0][0x9e8] ;  /* 0x00027a00ff982b82 */ /* 0x000e240000000a00 */
[----:B0-----:R-:W-:-:S05]  /*17bf0*/  @P2 IMAD.HI.U32 R152, R154, R152, RZ ;  /* 0x000000989a982227 */ /* 0x001fca00078e00ff */
[----:B------:R-:W-:-:S07]  /*17c00*/  @P2 SHF.R.U32.HI R154, RZ, R153, R152 ;  /* 0x00000099ff9a2219 */ /* 0x000fce0000011698 */
.L_x_1979:
[----:B------:R-:W-:Y:S05]  /*17c10*/  BSYNC B0 ;  /* 0x0000000000007941 */ /* 0x000fea0003800000 */
.L_x_1977:
[----:B------:R-:W-:-:S05]  /*17c20*/  IMAD R154, R154, R155, RZ ;  /* 0x0000009b9a9a7224 */ /* 0x000fca00078e02ff */
[----:B------:R-:W-:-:S07]  /*17c30*/  VIMNMX R232, R232, R154, !PT ;  /* 0x0000009ae8e87248 */ /* 0x000fce0007fe0100 */
.L_x_1976:
[----:B------:R-:W2:Y:S01]  /*17c40*/  LDL R153, [R1+0x4c] ;  /* 0x00004c0001997983 */ /* 0x000ea20000100800 */
[----:B------:R-:W-:Y:S01]  /*17c50*/  VIADD R232, R232, 0x3f ;  /* 0x0000003fe8e87836 */ /* 0x000fe20000000000 */
[----:B------:R-:W-:Y:S04]  /*17c60*/  BSSY B0, `(.L_x_1980) ;  /* 0x0000222000007945 */ /* 0x000fe80003800000 */
[----:B------:R-:W-:-:S04]  /*17c70*/  SHF.R.S32.HI R152, RZ, 0x1f, R232 ;  /* 0x0000001fff987819 */ /* 0x000fc800000114e8 */
[----:B------:R-:W-:-:S04]  /*17c80*/  LEA.HI R152, R152, R232, RZ, 0x6 ;  /* 0x000000e898987211 */ /* 0x000fc800078f30ff */
[----:B------:R-:W-:-:S04]  /*17c90*/  SHF.R.S32.HI R152, RZ, 0x6, R152 ;  /* 0x00000006ff987819 */ /* 0x000fc80000011498 */
[----:B--2---:R-:W-:-:S04]  /*17ca0*/  VIMNMX R153, R153, R152, !PT ;  /* 0x0000009899997248 */ /* 0x004fc80007fe0100 */
[----:B------:R-:W-:Y:S01]  /*17cb0*/  ISETP.GE.AND P2, PT, R23, R153, PT ;  /* 0x000000991700720c */ /* 0x000fe20003f46270 */
[----:B------:R0:W-:-:S12]  /*17cc0*/  STL [R1+0x34], R153 ;  /* 0x0000349901007387 */ /* 0x0001d80000100800 */
[----:B0-----:R-:W-:Y:S05]  /*17cd0*/  @!P2 BRA `(.L_x_1981) ;  /* 0x000000200068a947 */ /* 0x001fea0003800000 */
[----:B------:R-:W-:Y:S01]  /*17ce0*/  BSSY B1, `(.L_x_1982) ;  /* 0x0000218000017945 */ /* 0x000fe20003800000 */
[----:B------:R-:W-:Y:S01]  /*17cf0*/  MOV R232, R23 ;  /* 0x0000001700e87202 */ /* 0x000fe20000000f00 */
[----:B------:R-:W-:Y:S02]  /*17d00*/  IMAD.MOV.U32 R231, RZ, RZ, R4 ;  /* 0x000000ffffe77224 */ /* 0x000fe400078e0004 */
[----:B------:R-:W-:Y:S02]  /*17d10*/  IMAD.MOV.U32 R230, RZ, RZ, R5 ;  /* 0x000000ffffe67224 */ /* 0x000fe400078e0005 */
[----:B------:R-:W-:Y:S02]  /*17d20*/  IMAD.MOV.U32 R23, RZ, RZ, R219 ;  /* 0x000000ffff177224 */ /* 0x000fe400078e00db */
[----:B------:R-:W-:-:S07]  /*17d30*/  IMAD.MOV.U32 R236, RZ, RZ, R22 ;  /* 0x000000ffffec7224 */ /* 0x000fce00078e0016 */
.L_x_1993:
[----:B------:R-:W-:-:S05]  /*17d40*/  VIADD R22, R236, 0x1 ;  /* 0x00000001ec167836 */ /* 0x000fca0000000000 */
[----:B------:R-:W-:-:S04]  /*17d50*/  ISETP.NE.AND P2, PT, R22, 0x2, PT ;  /* 0x000000021600780c */ /* 0x000fc80003f45270 */
[----:B------:R-:W-:Y:S02]  /*17d60*/  SEL R219, RZ, 0x1, P2 ;  /* 0x00000001ffdb7807 */ /* 0x000fe40001000000 */
[----:B------:R-:W-:Y:S02]  /*17d70*/  SEL R22, R22, RZ, P2 ;  /* 0x000000ff16167207 */ /* 0x000fe40001000000 */
[----:B------:R-:W-:Y:S01]  /*17d80*/  LOP3.LUT R219, R23, R219, RZ, 0x3c, !PT ;  /* 0x000000db17db7212 */ /* 0x000fe200078e3cff */
[----:B------:R-:W-:Y:S06]  /*17d90*/  @!P0 BRA `(.L_x_1983) ;  /* 0x0000000000048947 */ /* 0x000fec0003800000 */
[----:B------:R-:W-:Y:S01]  /*17da0*/  BPT.TRAP 0x1 ;  /* 0x000000040000795c */ /* 0x000fe20000300000 */
.L_x_1983:
[----:B------:R-:W-:Y:S01]  /*17db0*/  IMAD R5, R22, 0x8, R16 ;  /* 0x0000000816057824 */ /* 0x000fe200078e0210 */
[----:B------:R-:W-:-:S04]  /*17dc0*/  SHF.L.U32 R153, R219, 0x1f, RZ ;  /* 0x0000001fdb997819 */ /* 0x000fc800000006ff */
[----:B------:R0:W1:Y:S01]  /*17dd0*/  SYNCS.PHASECHK.TRANS64.TRYWAIT P2, [R5+URZ+0x30830], R153 ;  /* 0x03083099050075a7 */ /* 0x000062000804017f */
[----:B------:R-:W-:Y:S05]  /*17de0*/  @!P0 BRA `(.L_x_1984) ;  /* 0x0000000000048947 */ /* 0x000fea0003800000 */
[----:B------:R-:W-:Y:S01]  /*17df0*/  BPT.TRAP 0x1 ;  /* 0x000000040000795c */ /* 0x000fe20000300000 */
.L_x_1984:
[----:B------:R-:W2:Y:S01]  /*17e00*/  LDL R3, [R1+0x20] ;  /* 0x0000200001037983 */ /* 0x000ea20000100800 */
[----:B------:R-:W-:Y:S01]  /*17e10*/  BSSY B2, `(.L_x_1985) ;  /* 0x0000007000027945 */ /* 0x000fe20003800000 */
[----:B--2---:R-:W-:-:S04]  /*17e20*/  IMAD R4, R22, 0x800, R3 ;  /* 0x0000080016047824 */ /* 0x004fc800078e0203 */
[C---:B------:R-:W-:Y:S01]  /*17e30*/  VIADD R3, R4.reuse, 0x4 ;  /* 0x0000000404037836 */ /* 0x040fe20000000000 */
[----:B------:R-:W-:Y:S01]  /*17e40*/  IADD3 R152, R4, 0x2, RZ ;  /* 0x0000000204987810 */ /* 0x000fe20007ffe0ff */
[----:B-1----:R-:W-:Y:S06]  /*17e50*/  @P2 BRA `(.L_x_1986) ;  /* 0x0000000000082947 */ /* 0x002fec0003800000 */
[----:B------:R-:W1:Y:S02]  /*17e60*/  SYNCS.PHASECHK.TRANS64.TRYWAIT P2, [R5+URZ+0x30830], R153 ;  /* 0x03083099050075a7 */ /* 0x000e64000804017f */
[----:B-1----:R-:W-:Y:S05]  /*17e70*/  @!P2 BRA `(.L_x_1987) ;  /* 0x000001340030a947 */ /* 0x002fea0003800000 */
.L_x_1986:
[----:B------:R-:W-:Y:S05]  /*17e80*/  BSYNC B2 ;  /* 0x0000000000027941 */ /* 0x000fea0003800000 */
.L_x_1985:
[----:B------:R-:W-:Y:S01]  /*17e90*/  R2UR UR4, R152 ;  /* 0x00000000980472ca */ /* 0x000fe200000e0000 */
[----:B------:R-:W-:Y:S01]  /*17ea0*/  IMAD.MOV.U32 R152, RZ, RZ, R3 ;  /* 0x000000ffff987224 */ /* 0x000fe200078e0003 */
[----:B------:R2:W-:Y:S01]  /*17eb0*/  STL [R1+0xbc], R18 ;  /* 0x0000bc1201007387 */ /* 0x0005e20000100800 */
[----:B01----:R-:W-:Y:S01]  /*17ec0*/  IMAD.MOV.U32 R153, RZ, RZ, 0x40000040 ;  /* 0x40000040ff997424 */ /* 0x003fe200078e00ff */
[----:B------:R-:W-:Y:S01]  /*17ed0*/  MOV R161, UR39 ;  /* 0x0000002700a17c02 */ /* 0x000fe20008000f00 */
[C---:B------:R-:W-:Y:S01]  /*17ee0*/  VIADD R154, R4.reuse, 0x6 ;  /* 0x00000006049a7836 */ /* 0x040fe20000000000 */
[----:B------:R0:W-:Y:S01]  /*17ef0*/  STL [R1+0xb8], R17 ;  /* 0x0000b81101007387 */ /* 0x0001e20000100800 */
[----:B------:R-:W-:Y:S01]  /*17f00*/  VIADD R156, R4, 0x204 ;  /* 0x00000204049c7836 */ /* 0x000fe20000000000 */
[C---:B------:R-:W-:Y:S01]  /*17f10*/  R2UR UR39, R153.reuse ;  /* 0x00000000992772ca */ /* 0x040fe200000e0000 */
[----:B------:R-:W-:Y:S01]  /*17f20*/  IMAD.MOV.U32 R5, RZ, RZ, 0x40000040 ;  /* 0x40000040ff057424 */ /* 0x000fe200078e00ff */
[----:B------:R-:W-:Y:S01]  /*17f30*/  R2UR UR5, R153 ;  /* 0x00000000990572ca */ /* 0x000fe200000e0000 */
[----:B------:R1:W-:Y:S01]  /*17f40*/  STL [R1+0xb4], R16 ;  /* 0x0000b41001007387 */ /* 0x0003e20000100800 */
[----:B--2---:R-:W-:Y:S01]  /*17f50*/  MOV R18, UR38 ;  /* 0x0000002600127c02 */ /* 0x004fe20008000f00 */
[----:B------:R-:W-:Y:S01]  /*17f60*/  IMAD.MOV.U32 R155, RZ, RZ, 0x40000040 ;  /* 0x40000040ff9b7424 */ /* 0x000fe200078e00ff */
[----:B------:R-:W-:Y:S01]  /*17f70*/  R2UR UR38, R152 ;  /* 0x00000000982672ca */ /* 0x000fe200000e0000 */
[----:B------:R-:W-:Y:S01]  /*17f80*/  IMAD.MOV.U32 R157, RZ, RZ, 0x40000040 ;  /* 0x40000040ff9d7424 */ /* 0x000fe200078e00ff */
[----:B------:R-:W-:Y:S01]  /*17f90*/  IADD3 R152, R4, 0x200, RZ ;  /* 0x0000020004987810 */ /* 0x000fe20007ffe0ff */
[-C--:B------:R-:W-:Y:S01]  /*17fa0*/  FMUL.FTZ R24, R24, R0.reuse ;  /* 0x0000000018187220 */ /* 0x080fe20000410000 */
[----:B------:R-:W-:Y:S01]  /*17fb0*/  R2UR UR58, R154 ;  /* 0x000000009a3a72ca */ /* 0x000fe200000e0000 */
[----:B------:R-:W-:Y:S01]  /*17fc0*/  VIADD R154, R4, 0x202 ;  /* 0x00000202049a7836 */ /* 0x000fe20000000000 */
[----:B------:R-:W-:Y:S01]  /*17fd0*/  R2UR UR6, R152 ;  /* 0x00000000980672ca */ /* 0x000fe200000e0000 */
[----:B------:R-:W-:Y:S01]  /*17fe0*/  VIADD R152, R4, 0x206 ;  /* 0x0000020604987836 */ /* 0x000fe20000000000 */
[----:B------:R-:W-:Y:S01]  /*17ff0*/  R2UR UR14, R156 ;  /* 0x000000009c0e72ca */ /* 0x000fe200000e0000 */
[-C--:B------:R-:W-:Y:S01]  /*18000*/  FMUL.FTZ R25, R25, R0.reuse ;  /* 0x0000000019197220 */ /* 0x080fe20000410000 */
[----:B------:R-:W-:Y:S01]  /*18010*/  IADD3 R156, R4, 0x400, RZ ;  /* 0x00000400049c7810 */ /* 0x000fe20007ffe0ff */
[-C--:B------:R-:W-:Y:S01]  /*18020*/  FMUL.FTZ R28, R28, R0.reuse ;  /* 0x000000001c1c7220 */ /* 0x080fe20000410000 */
[----:B------:R-:W-:Y:S01]  /*18030*/  R2UR UR18, R152 ;  /* 0x00000000981272ca */ /* 0x000fe200000e0000 */
[----:B------:R-:W-:Y:S01]  /*18040*/  VIADD R152, R4, 0x404 ;  /* 0x0000040404987836 */ /* 0x000fe20000000000 */
[----:B------:R-:W-:Y:S01]  /*18050*/  R2UR UR10, R154 ;  /* 0x000000009a0a72ca */ /* 0x000fe200000e0000 */
[----:B------:R-:W-:Y:S01]  /*18060*/  VIADD R154, R4, 0x402 ;  /* 0x00000402049a7836 */ /* 0x000fe20000000000 */
[----:B------:R-:W-:Y:S01]  /*18070*/  R2UR UR22, R156 ;  /* 0x000000009c1672ca */ /* 0x000fe200000e0000 */
[----:B------:R-:W-:Y:S01]  /*18080*/  VIADD R156, R4, 0x406 ;  /* 0x00000406049c7836 */ /* 0x000fe20000000000 */
[----:B------:R-:W-:Y:S01]  /*18090*/  R2UR UR30, R152 ;  /* 0x00000000981e72ca */ /* 0x000fe200000e0000 */
[----:B------:R-:W-:Y:S01]  /*180a0*/  VIADD R152, R4, 0x600 ;  /* 0x0000060004987836 */ /* 0x000fe20000000000 */
[----:B------:R-:W-:Y:S01]  /*180b0*/  MOV R159, UR39 ;  /* 0x00000027009f7c02 */ /* 0x000fe20008000f00 */
[----:B------:R-:W-:Y:S01]  /*180c0*/  UMOV UR39, UR5 ;  /* 0x0000000500277c82 */ /* 0x000fe20008000000 */
[----:B------:R-:W-:Y:S01]  /*180d0*/  MOV R3, UR38 ;  /* 0x0000002600037c02 */ /* 0x000fe20008000f00 */
[----:B------:R-:W-:Y:S01]  /*180e0*/  UMOV UR38, UR4 ;  /* 0x0000000400267c82 */ /* 0x000fe20008000000 */
[----:B0-----:R-:W-:Y:S01]  /*180f0*/  MOV R17, UR37 ;  /* 0x0000002500117c02 */ /* 0x001fe20008000f00 */
[-C--:B------:R-:W-:Y:S01]  /*18100*/  FMUL.FTZ R29, R29, R0.reuse ;  /* 0x000000001d1d7220 */ /* 0x080fe20000410000 */
[----:B-1----:R-:W-:Y:S01]  /*18110*/  MOV R16, UR36 ;  /* 0x0000002400107c02 */ /* 0x002fe20008000f00 */
[-C--:B------:R-:W-:Y:S01]  /*18120*/  FMUL.FTZ R32, R32, R0.reuse ;  /* 0x0000000020207220 */ /* 0x080fe20000410000 */
[----:B------:R-:W-:Y:S01]  /*18130*/  MOV R158, UR39 ;  /* 0x00000027009e7c02 */ /* 0x000fe20008000f00 */
[-C--:B------:R-:W-:Y:S01]  /*18140*/  FMUL.FTZ R33, R33, R0.reuse ;  /* 0x0000000021217220 */ /* 0x080fe20000410000 */
[----:B------:R-:W-:Y:S01]  /*18150*/  MOV R160, UR38 ;  /* 0x0000002600a07c02 */ /* 0x000fe20008000f00 */
[-C--:B------:R-:W-:Y:S01]  /*18160*/  FMUL.FTZ R36, R36, R0.reuse ;  /* 0x0000000024247220 */ /* 0x080fe20000410000 */
[----:B------:R-:W-:Y:S01]  /*18170*/  R2UR UR26, R154 ;  /* 0x000000009a1a72ca */ /* 0x000fe200000e0000 */
[-C--:B------:R-:W-:Y:S01]  /*18180*/  FMUL.FTZ R37, R37, R0.reuse ;  /* 0x0000000025257220 */ /* 0x080fe20000410000 */
        /* <DEDUP_REMOVED lines=12> */
[----:B------:R-:W-:Y:S01]  /*18250*/  IADD3 R154, R4, 0x604, RZ ;  /* 0x00000604049a7810 */ /* 0x000fe20007ffe0ff */
        /* <DEDUP_REMOVED lines=119> */
[----:B------:R-:W-:Y:S01]  /*189d0*/  IMAD.MOV.U32 R4, RZ, RZ, R160 ;  /* 0x000000ffff047224 */ /* 0x000fe200078e00a0 */
[----:B------:R-:W-:Y:S01]  /*189e0*/  R2UR UR11, R155 ;  /* 0x000000009b0b72ca */ /* 0x000fe200000e0000 */
[----:B------:R-:W-:Y:S01]  /*189f0*/  IMAD.MOV.U32 R5, RZ, RZ, R159 ;  /* 0x000000ffff057224 */ /* 0x000fe200078e009f */
[----:B------:R-:W-:Y:S01]  /*18a00*/  R2UR UR15, R157 ;  /* 0x000000009d0f72ca */ /* 0x000fe200000e0000 */
[----:B------:R-:W-:Y:S01]  /*18a10*/  IMAD.MOV.U32 R2, RZ, RZ, R158 ;  /* 0x000000ffff027224 */ /* 0x000fe200078e009e */
[----:B------:R-:W-:-:S02]  /*18a20*/  R2UR UR19, R153 ;  /* 0x00000000991372ca */ /* 0x000fc400000e0000 */
[----:B------:R-:W-:Y:S02]  /*18a30*/  R2UR UR23, R157 ;  /* 0x000000009d1772ca */ /* 0x000fe400000e0000 */
[----:B------:R-:W-:Y:S02]  /*18a40*/  R2UR UR27, R155 ;  /* 0x000000009b1b72ca */ /* 0x000fe400000e0000 */
[----:B------:R-:W-:Y:S02]  /*18a50*/  R2UR UR31, R153 ;  /* 0x00000000991f72ca */ /* 0x000fe400000e0000 */
[----:B------:R-:W-:Y:S02]  /*18a60*/  R2UR UR35, R157 ;  /* 0x000000009d2372ca */ /* 0x000fe400000e0000 */
[----:B------:R-:W-:Y:S02]  /*18a70*/  R2UR UR43, R153 ;  /* 0x00000000992b72ca */ /* 0x000fe400000e0000 */
[----:B------:R-:W-:-:S02]  /*18a80*/  R2UR UR46, R156 ;  /* 0x000000009c2e72ca */ /* 0x000fc400000e0000 */
[----:B------:R-:W-:Y:S02]  /*18a90*/  R2UR UR47, R157 ;  /* 0x000000009d2f72ca */ /* 0x000fe400000e0000 */
[----:B------:R-:W-:Y:S02]  /*18aa0*/  R2UR UR50, R154 ;  /* 0x000000009a3272ca */ /* 0x000fe400000e0000 */
[----:B------:R-:W-:Y:S02]  /*18ab0*/  R2UR UR51, R155 ;  /* 0x000000009b3372ca */ /* 0x000fe400000e0000 */
[----:B------:R-:W-:Y:S02]  /*18ac0*/  R2UR UR54, R152 ;  /* 0x00000000983672ca */ /* 0x000fe400000e0000 */
[----:B------:R-:W-:Y:S02]  /*18ad0*/  R2UR UR55, R153 ;  /* 0x00000000993772ca */ /* 0x000fe400000e0000 */
[----:B------:R-:W-:-:S06]  /*18ae0*/  WARPGROUP.ARRIVE ;  /* 0x00000000000079c5 */ /* 0x000fcc0000000000 */
[----:B------:R-:W-:Y:S01]  /*18af0*/  HGMMA.64x64x16.F32 R152, gdesc[UR36], RZ, !UPT, gsb0 ;  /* 0x00e00000249879f0 */ /* 0x000fe2000c0008ff */
[----:B------:R-:W-:Y:S02]  /*18b00*/  R2UR UR39, R2 ;  /* 0x00000000022772ca */ /* 0x000fe400000e0000 */
[----:B------:R-:W-:Y:S02]  /*18b10*/  R2UR UR38, R4 ;  /* 0x00000000042672ca */ /* 0x000fe400000e0000 */
        /* <DEDUP_REMOVED lines=33> */
[----:B------:R0:W5:Y:S01]  /*18d30*/  LDL.LU R18, [R1+0xbc] ;  /* 0x0000bc0001127983 */ /* 0x0001620000300800 */
[----:B------:R-:W-:Y:S02]  /*18d40*/  R2UR UR37, R17 ;  /* 0x00000000112572ca */ /* 0x000fe400000e0000 */
[----:B------:R-:W-:Y:S01]  /*18d50*/  R2UR UR36, R16 ;  /* 0x00000000102472ca */ /* 0x000fe200000e0000 */
[----:B------:R0:W5:Y:S01]  /*18d60*/  LDL.LU R17, [R1+0xb8] ;  /* 0x0000b80001117983 */ /* 0x0001620000300800 */
[----:B------:R-:W-:-:S02]  /*18d70*/  R2UR UR44, R12 ;  /* 0x000000000c2c72ca */ /* 0x000fc400000e0000 */
[----:B------:R-:W-:Y:S01]  /*18d80*/  R2UR UR45, R13 ;  /* 0x000000000d2d72ca */ /* 0x000fe200000e0000 */
[----:B------:R0:W5:Y:S01]  /*18d90*/  LDL.LU R16, [R1+0xb4] ;  /* 0x0000b40001107983 */ /* 0x0001620000300800 */
[----:B------:R-:W-:Y:S02]  /*18da0*/  R2UR UR48, R10 ;  /* 0x000000000a3072ca */ /* 0x000fe400000e0000 */
[----:B------:R-:W-:Y:S02]  /*18db0*/  R2UR UR49, R11 ;  /* 0x000000000b3172ca */ /* 0x000fe400000e0000 */
[----:B------:R-:W-:Y:S02]  /*18dc0*/  R2UR UR52, R8 ;  /* 0x00000000083472ca */ /* 0x000fe400000e0000 */
[----:B------:R-:W-:Y:S02]  /*18dd0*/  R2UR UR53, R9 ;  /* 0x00000000093572ca */ /* 0x000fe400000e0000 */
[----:B------:R-:W-:Y:S01]  /*18de0*/  R2UR UR39, R0 ;  /* 0x00000000002772ca */ /* 0x000fe200000e0000 */
[----:B------:R-:W-:-:S02]  /*18df0*/  WARPGROUP.DEPBAR.LE gsb0, 0x0 ;  /* 0x00008000000079c5 */ /* 0x000fc40000010000 */
        /* <DEDUP_REMOVED lines=39> */
[----:B0-----:R-:W-:Y:S05]  /*19070*/  @!P0 BRA `(.L_x_1988) ;  /* 0x0000000000048947 */ /* 0x001fea0003800000 */
[----:B------:R-:W-:Y:S01]  /*19080*/  BPT.TRAP 0x1 ;  /* 0x000000040000795c */ /* 0x000fe20000300000 */
.L_x_1988:
[----:B------:R-:W-:Y:S02]  /*19090*/  SHF.L.U32 R0, R23, 0x1f, RZ ;  /* 0x0000001f17007819 */ /* 0x000fe400000006ff */
[----:B-----5:R-:W-:-:S04]  /*190a0*/  LEA R23, R236, R16, 0x3 ;  /* 0x00000010ec177211 */ /* 0x020fc800078e18ff */
[----:B------:R0:W1:Y:S01]  /*190b0*/  SYNCS.PHASECHK.TRANS64.TRYWAIT P2, [R23+URZ+0x30850], R0 ;  /* 0x03085000170075a7 */ /* 0x000062000804017f */
[----:B------:R-:W-:Y:S05]  /*190c0*/  @!P0 BRA `(.L_x_1989) ;  /* 0x0000000000048947 */ /* 0x000fea0003800000 */
[----:B------:R-:W-:Y:S01]  /*190d0*/  BPT.TRAP 0x1 ;  /* 0x000000040000795c */ /* 0x000fe20000300000 */
.L_x_1989:
[----:B------:R-:W-:Y:S04]  /*190e0*/  BSSY B2, `(.L_x_1990) ;  /* 0x0000004000027945 */ /* 0x000fe80003800000 */
[----:B-1----:R-:W-:Y:S05]  /*190f0*/  @P2 BRA `(.L_x_1991) ;  /* 0x0000000000082947 */ /* 0x002fea0003800000 */
[----:B------:R-:W1:Y:S02]  /*19100*/  SYNCS.PHASECHK.TRANS64.TRYWAIT P2, [R23+URZ+0x30850], R0 ;  /* 0x03085000170075a7 */ /* 0x000e64000804017f */
[----:B-1----:R-:W-:Y:S05]  /*19110*/  @!P2 BRA `(.L_x_1992) ;  /* 0x00000120009ca947 */ /* 0x002fea0003800000 */
.L_x_1991:
[----:B------:R-:W-:Y:S05]  /*19120*/  BSYNC B2 ;  /* 0x0000000000027941 */ /* 0x000fea0003800000 */
.L_x_1990:
[----:B01----:R-:W-:Y:S01]  /*19130*/  VIADD R0, R16, 0x400 ;  /* 0x0000040010007836 */ /* 0x003fe20000000000 */
[----:B------:R-:W-:Y:S01]  /*19140*/  WARPGROUP.ARRIVE ;  /* 0x00000000000079c5 */ /* 0x000fe20000000000 */
[----:B------:R-:W-:Y:S01]  /*19150*/  IMAD.MOV.U32 R3, RZ, RZ, 0x40000040 ;  /* 0x40000040ff037424 */ /* 0x000fe200078e00ff */
[----:B------:R-:W-:Y:S01]  /*19160*/  ULDC UR4, c[0x0][0x988] ;  /* 0x0002620000047ab9 */ /* 0x000fe20000000800 */
[----:B------:R-:W-:Y:S01]  /*19170*/  IMAD.MOV.U32 R5, RZ, RZ, 0x40000040 ;  /* 0x40000040ff057424 */ /* 0x000fe200078e00ff */
[----:B------:R-:W-:Y:S02]  /*19180*/  SHF.R.U32.HI R0, RZ, 0x4, R0 ;  /* 0x00000004ff007819 */ /* 0x000fe40000011600 */
[----:B------:R-:W-:Y:S01]  /*19190*/  R2UR UR7, R3 ;  /* 0x00000000030772ca */ /* 0x000fe200000e0000 */
[----:B------:R-:W-:Y:S01]  /*191a0*/  IMAD.MOV.U32 R3, RZ, RZ, 0x40000040 ;  /* 0x40000040ff037424 */ /* 0x000fe200078e00ff */
[----:B------:R-:W-:-:S04]  /*191b0*/  LOP3.LUT R0, R0, 0x3fff, RZ, 0xc0, !PT ;  /* 0x00003fff00007812 */ /* 0x000fc800078ec0ff */
[----:B------:R-:W-:-:S05]  /*191c0*/  LOP3.LUT R0, R0, 0x2000000, RZ, 0xfc, !PT ;  /* 0x0200000000007812 */ /* 0x000fca00078efcff */
[----:B------:R-:W-:Y:S01]  /*191d0*/  IMAD R2, R236, 0x800, R0 ;  /* 0x00000800ec027824 */ /* 0x000fe200078e0200 */
[----:B------:R-:W-:-:S03]  /*191e0*/  FMNMX.FTZ R0, R152, R230, !PT ;  /* 0x000000e698007209 */ /* 0x000fc60007810000 */
[C---:B------:R-:W-:Y:S01]  /*191f0*/  VIADD R4, R2.reuse, 0x80 ;  /* 0x0000008002047836 */ /* 0x040fe20000000000 */
[----:B------:R-:W-:Y:S02]  /*19200*/  R2UR UR6, R2 ;  /* 0x00000000020672ca */ /* 0x000fe400000e0000 */
[----:B------:R-:W-:-:S04]  /*19210*/  FMNMX.FTZ R0, R153, R0, !PT ;  /* 0x0000000099007209 */ /* 0x000fc80007810000 */
[----:B------:R-:W-:-:S04]  /*19220*/  FMNMX.FTZ R0, R156, R0, !PT ;  /* 0x000000009c007209 */ /* 0x000fc80007810000 */
[----:B------:R-:W-:-:S03]  /*19230*/  FMNMX.FTZ R0, R157, R0, !PT ;  /* 0x000000009d007209 */ /* 0x000fc60007810000 */
[----:B------:R-:W-:Y:S01]  /*19240*/  HGMMA.64x256x16.F32 R24, R196, gdesc[UR4].tnspB, R24, gsb0 ;  /* 0x43e00004c4187df0 */ /* 0x000fe20008000818 */
[----:B------:R-:W-:Y:S02]  /*19250*/  R2UR UR6, R4 ;  /* 0x00000000040672ca */ /* 0x000fe400000e0000 */
[----:B------:R-:W-:Y:S01]  /*19260*/  R2UR UR7, R5 ;  /* 0x00000000050772ca */ /* 0x000fe200000e0000 */
[----:B------:R-:W-:Y:S01]  /*19270*/  IMAD.MOV.U32 R5, RZ, RZ, 0x40000040 ;  /* 0x40000040ff057424 */ /* 0x000fe200078e00ff */
[C---:B------:R-:W-:Y:S01]  /*19280*/  IADD3 R4, R2.reuse, 0x100, RZ ;  /* 0x0000010002047810 */ /* 0x040fe20007ffe0ff */
[----:B------:R-:W-:Y:S01]  /*19290*/  VIADD R2, R2, 0x180 ;  /* 0x0000018002027836 */ /* 0x000fe20000000000 */
        /* <DEDUP_REMOVED lines=17> */
[----:B------:R-:W0:Y:S01]  /*193b0*/  SHFL.BFLY PT, R4, R0, 0x2, 0x1f ;  /* 0x0c401f0000047f89 */ /* 0x000e2200000e0000 */
[----:B------:R-:W-:Y:S02]  /*193c0*/  WARPGROUP.DEPBAR.LE gsb0, 0x0 ;  /* 0x00008000000079c5 */ /* 0x000fe40000010000 */
[----:B------:R-:W-:-:S15]  /*193d0*/  WARPGROUP.ARRIVE ;  /* 0x00000000000079c5 */ /* 0x000fde0000000000 */
[----:B------:R-:W-:-:S06]  /*193e0*/  NOP ;  /* 0x0000000000007918 */ /* 0x000fcc0000000000 */
[----:B------:R-:W-:Y:S01]  /*193f0*/  HGMMA.64x256x16.F32 R24, R188, gdesc[UR4].tnspB, R24, gsb0 ;  /* 0x43e00004bc187df0 */ /* 0x000fe20008000818 */
[----:B------:R-:W-:Y:S02]  /*19400*/  R2UR UR6, R2 ;  /* 0x00000000020672ca */ /* 0x000fe400000e0000 */
[----:B------:R-:W-:Y:S01]  /*19410*/  R2UR UR7, R3 ;  /* 0x00000000030772ca */ /* 0x000fe200000e0000 */
[----:B------:R-:W-:Y:S02]  /*19420*/  WARPGROUP.DEPBAR.LE gsb0, 0x0 ;  /* 0x00008000000079c5 */ /* 0x000fe40000010000 */
[----:B------:R-:W-:-:S15]  /*19430*/  WARPGROUP.ARRIVE ;  /* 0x00000000000079c5 */ /* 0x000fde0000000000 */
[----:B------:R-:W-:-:S07]  /*19440*/  NOP ;  /* 0x0000000000007918 */ /* 0x000fce0000000000 */
[----:B------:R-:W-:Y:S01]  /*19450*/  HGMMA.64x256x16.F32 R24, R184, gdesc[UR4].tnspB, R24, gsb0 ;  /* 0x43e00004b8187df0 */ /* 0x000fe20008000818 */
[----:B0-----:R-:W-:Y:S02]  /*19460*/  FMNMX.FTZ R4, R0, R4, !PT ;  /* 0x0000000400047209 */ /* 0x001fe40007810000 */
        /* <DEDUP_REMOVED lines=9> */
[----:B------:R-:W-:-:S04]  /*19500*/  FMNMX.FTZ R4, R167, R0, !PT ;  /* 0x00000000a7047209 */ /* 0x000fc80007810000 */
[----:B------:R-:W-:-:S04]  /*19510*/  FMNMX.FTZ R4, R170, R4, !PT ;  /* 0x00000004aa047209 */ /* 0x000fc80007810000 */
[----:B------:R-:W-:-:S04]  /*19520*/  FMNMX.FTZ R4, R171, R4, !PT ;  /* 0x00000004ab047209 */ /* 0x000fc80007810000 */
[----:B------:R-:W-:-:S04]  /*19530*/  FMNMX.FTZ R4, R174, R4, !PT ;  /* 0x00000004ae047209 */ /* 0x000fc80007810000 */
[----:B------:R-:W-:Y:S01]  /*19540*/  FMNMX.FTZ R4, R175, R4, !PT ;  /* 0x00000004af047209 */ /* 0x000fe20007810000 */
[----:B------:R-:W-:-:S03]  /*19550*/  FADD.FTZ R2, -R5, R230 ;  /* 0x000000e605027221 */ /* 0x000fc60000010100 */
[----:B------:R-:W-:Y:S01]  /*19560*/  FMNMX.FTZ R4, R178, R4, !PT ;  /* 0x00000004b2047209 */ /* 0x000fe20007810000 */
[----:B------:R-:W-:-:S03]  /*19570*/  IMAD.U32 R3, RZ, RZ, UR4 ;  /* 0x00000004ff037e24 */ /* 0x000fc6000f8e00ff */
[----:B------:R-:W-:Y:S01]  /*19580*/  FMNMX.FTZ R4, R179, R4, !PT ;  /* 0x00000004b3047209 */ /* 0x000fe20007810000 */
[----:B------:R-:W-:-:S03]  /*19590*/  FMUL.FTZ R2, R2, R3 ;  /* 0x0000000302027220 */ /* 0x000fc60000410000 */
[----:B------:R-:W-:Y:S01]  /*195a0*/  FMNMX.FTZ R4, R182, R4, !PT ;  /* 0x00000004b6047209 */ /* 0x000fe20007810000 */
[----:B------:R0:W-:Y:S03]  /*195b0*/  MUFU.EX2 R0, R2 ;  /* 0x0000000200007308 */ /* 0x0001e60000000800 */
[----:B------:R-:W-:Y:S01]  /*195c0*/  FMNMX.FTZ R4, R183, R4, !PT ;  /* 0x00000004b7047209 */ /* 0x000fe20007810000 */
[-C--:B0-----:R-:W-:Y:S01]  /*195d0*/  FMUL.FTZ R2, R5, R3.reuse ;  /* 0x0000000305027220 */ /* 0x081fe20000410000 */
[----:B------:R-:W-:Y:S02]  /*195e0*/  WARPGROUP.DEPBAR.LE gsb0, 0x0 ;  /* 0x00008000000079c5 */ /* 0x000fe40000010000 */
[----:B------:R-:W2:Y:S01]  /*195f0*/  LDL R187, [R1+0x34] ;  /* 0x0000340001bb7983 */ /* 0x000ea20000100800 */
[-CC-:B------:R-:W-:Y:S01]  /*19600*/  FFMA.FTZ R185, R157, R3.reuse, -R2.reuse ;  /* 0x000000039db97223 */ /* 0x180fe20000010802 */
[-CC-:B------:R-:W-:Y:S01]  /*19610*/  FFMA.FTZ R194, R164, R3.reuse, -R2.reuse ;  /* 0x00000003a4c27223 */ /* 0x180fe20000010802 */
[-CC-:B------:R-:W-:Y:S01]  /*19620*/  FFMA.FTZ R196, R152, R3.reuse, -R2.reuse ;  /* 0x0000000398c47223 */ /* 0x180fe20000010802 */
[----:B------:R-:W0:Y:S01]  /*19630*/  SHFL.BFLY PT, R157, R4, 0x2, 0x1f ;  /* 0x0c401f00049d7f89 */ /* 0x000e2200000e0000 */
        /* <DEDUP_REMOVED lines=11> */
[----:B------:R-:W1:Y:S01]  /*196f0*/  MUFU.EX2 R196, R196 ;  /* 0x000000c400c47308 */ /* 0x000e620000000800 */
[----:B------:R-:W-:Y:S01]  /*19700*/  @!P1 VIADD R23, R23, 0x30860 ;  /* 0x0003086017179836 */ /* 0x000fe20000000000 */
[----:B------:R-:W-:Y:S01]  /*19710*/  MOV R230, R5 ;  /* 0x0000000500e67202 */ /* 0x000fe20000000f00 */
[----:B------:R-:W-:-:S05]  /*19720*/  IMAD.MOV.U32 R236, RZ, RZ, R22 ;  /* 0x000000ffffec7224 */ /* 0x000fca00078e0016 */
[----:B------:R-:W3:Y:S01]  /*19730*/  MUFU.EX2 R152, R152 ;  /* 0x0000009800987308 */ /* 0x000ee20000000800 */
[----:B0-----:R-:W-:Y:S01]  /*19740*/  FMNMX.FTZ R4, R4, R157, !PT ;  /* 0x0000009d04047209 */ /* 0x001fe20007810000 */
[----:B------:R-:W-:-:S06]  /*19750*/  FFMA.FTZ R157, R169, R3, -R2 ;  /* 0x00000003a99d7223 */ /* 0x000fcc0000010802 */
[----:B------:R-:W0:Y:S01]  /*19760*/  MUFU.EX2 R198, R198 ;  /* 0x000000c600c67308 */ /* 0x000e220000000800 */
[----:B------:R-:W4:Y:S07]  /*19770*/  SHFL.BFLY PT, R164, R4, 0x1, 0x1f ;  /* 0x0c201f0004a47f89 */ /* 0x000f2e00000e0000 */
[----:B------:R-:W5:Y:S08]  /*19780*/  MUFU.EX2 R185, R185 ;  /* 0x000000b900b97308 */ /* 0x000f700000000800 */
[----:B------:R-:W5:Y:S08]  /*19790*/  MUFU.EX2 R192, R192 ;  /* 0x000000c000c07308 */ /* 0x000f700000000800 */
[----:B------:R-:W5:Y:S01]  /*197a0*/  MUFU.EX2 R153, R153 ;  /* 0x0000009900997308 */ /* 0x000f620000000800 */
[----:B----4-:R-:W-:Y:S01]  /*197b0*/  FMNMX.FTZ R4, R4, R164, !PT ;  /* 0x000000a404047209 */ /* 0x010fe20007810000 */
[----:B------:R-:W-:-:S04]  /*197c0*/  FFMA.FTZ R164, R181, R3, -R2 ;  /* 0x00000003b5a47223 */ /* 0x000fc80000010802 */
[C---:B------:R-:W-:Y:S01]  /*197d0*/  FADD.FTZ R2, -R4.reuse, R231 ;  /* 0x000000e704027221 */ /* 0x040fe20000010100 */
[-C--:B------:R-:W-:Y:S01]  /*197e0*/  FMUL.FTZ R165, R4, R3.reuse ;  /* 0x0000000304a57220 */ /* 0x080fe20000410000 */
[----:B------:R-:W-:Y:S01]  /*197f0*/  MUFU.EX2 R194, R194 ;  /* 0x000000c200c27308 */ /* 0x000fe20000000800 */
[----:B------:R-:W-:Y:S02]  /*19800*/  IMAD.MOV.U32 R231, RZ, RZ, R4 ;  /* 0x000000ffffe77224 */ /* 0x000fe400078e0004 */
[-C--:B------:R-:W-:Y:S01]  /*19810*/  FMUL.FTZ R2, R2, R3.reuse ;  /* 0x0000000302027220 */ /* 0x080fe20000410000 */
[-CC-:B------:R-:W-:Y:S01]  /*19820*/  FFMA.FTZ R197, R154, R3.reuse, -R165.reuse ;  /* 0x000000039ac57223 */ /* 0x180fe200000108a5 */
[-CC-:B------:R-:W-:Y:S01]  /*19830*/  FFMA.FTZ R154, R155, R3.reuse, -R165.reuse ;  /* 0x000000039b9a7223 */ /* 0x180fe200000108a5 */
[-CC-:B------:R-:W-:Y:S01]  /*19840*/  FFMA.FTZ R199, R158, R3.reuse, -R165.reuse ;  /* 0x000000039ec77223 */ /* 0x180fe200000108a5 */
[-CC-:B------:R-:W-:Y:S01]  /*19850*/  FFMA.FTZ R155, R159, R3.reuse, -R165.reuse ;  /* 0x000000039f9b7223 */ /* 0x180fe200000108a5 */
[----:B------:R-:W-:Y:S01]  /*19860*/  FFMA.FTZ R193, R162, R3, -R165 ;  /* 0x00000003a2c17223 */ /* 0x000fe200000108a5 */
[----:B------:R-:W-:Y:S01]  /*19870*/  MUFU.EX2 R2, R2 ;  /* 0x0000000200027308 */ /* 0x000fe20000000800 */
[----:B------:R-:W-:-:S02]  /*19880*/  @!P1 IMAD R158, R22, 0x8, R16 ;  /* 0x00000008169e9824 */ /* 0x000fc400078e0210 */
[-CC-:B------:R-:W-:Y:S01]  /*19890*/  FFMA.FTZ R163, R163, R3.reuse, -R165.reuse ;  /* 0x00000003a3a37223 */ /* 0x180fe200000108a5 */
[----:B-1----:R-:W-:Y:S01]  /*198a0*/  FFMA.FTZ R162, R0, R228, R196 ;  /* 0x000000e400a27223 */ /* 0x002fe200000100c4 */
[-CC-:B------:R-:W-:Y:S01]  /*198b0*/  FFMA.FTZ R195, R166, R3.reuse, -R165.reuse ;  /* 0x00000003a6c37223 */ /* 0x180fe200000108a5 */
[-CC-:B------:R-:W-:Y:S01]  /*198c0*/  FFMA.FTZ R167, R167, R3.reuse, -R165.reuse ;  /* 0x00000003a7a77223 */ /* 0x180fe200000108a5 */
[----:B------:R-:W-:Y:S01]  /*198d0*/  @!P1 IADD3 R159, R158, 0x30840, RZ ;  /* 0x000308409e9f9810 */ /* 0x000fe20007ffe0ff */
[----:B---3--:R-:W-:Y:S01]  /*198e0*/  FADD.FTZ R162, R152, R162 ;  /* 0x000000a298a27221 */ /* 0x008fe20000010000 */
[----:B------:R-:W1:Y:S01]  /*198f0*/  MUFU.EX2 R197, R197 ;  /* 0x000000c500c57308 */ /* 0x000e620000000800 */
[-C--:B------:R-:W-:Y:S01]  /*19900*/  FFMA.FTZ R189, R170, R3.reuse, -R165 ;  /* 0x00000003aabd7223 */ /* 0x080fe200000108a5 */
[----:B------:R-:W-:Y:S01]  /*19910*/  @!P1 PRMT R159, RZ, 0x654, R159 ;  /* 0x00000654ff9f9816 */ /* 0x000fe2000000009f */
[----:B0-----:R-:W-:Y:S01]  /*19920*/  FADD.FTZ R162, R198, R162 ;  /* 0x000000a2c6a27221 */ /* 0x001fe20000010000 */
[----:B------:R-:W-:Y:S01]  /*19930*/  F2FP.F16.F32.PACK_AB R196, R152, R196 ;  /* 0x000000c498c4723e */ /* 0x000fe200000000ff */
[-CC-:B------:R-:W-:Y:S01]  /*19940*/  FFMA.FTZ R174, R174, R3.reuse, -R165.reuse ;  /* 0x00000003aeae7223 */ /* 0x180fe200000108a5 */
[----:B------:R0:W-:Y:S01]  /*19950*/  @!P1 SYNCS.ARRIVE.TRANS64.RED.A1T0 RZ, [R159+URZ], RZ ;  /* 0x000000ff9fff99a7 */ /* 0x0001e2000810043f */
[----:B-----5:R-:W-:Y:S01]  /*19960*/  FADD.FTZ R162, R185, R162 ;  /* 0x000000a2b9a27221 */ /* 0x020fe20000010000 */
[----:B------:R-:W3:Y:S01]  /*19970*/  MUFU.EX2 R154, R154 ;  /* 0x0000009a009a7308 */ /* 0x000ee20000000800 */
[-CC-:B------:R-:W-:Y:S01]  /*19980*/  FFMA.FTZ R175, R175, R3.reuse, -R165.reuse ;  /* 0x00000003afaf7223 */ /* 0x180fe200000108a5 */
[-CC-:B------:R-:W-:Y:S01]  /*19990*/  FFMA.FTZ R178, R178, R3.reuse, -R165.reuse ;  /* 0x00000003b2b27223 */ /* 0x180fe200000108a5 */
[----:B------:R-:W-:Y:S01]  /*199a0*/  FADD.FTZ R152, R192, R162 ;  /* 0x000000a2c0987221 */ /* 0x000fe20000010000 */
[-CC-:B------:R-:W-:Y:S01]  /*199b0*/  FFMA.FTZ R179, R179, R3.reuse, -R165.reuse ;  /* 0x00000003b3b37223 */ /* 0x180fe200000108a5 */
[----:B------:R-:W-:Y:S01]  /*199c0*/  FFMA.FTZ R182, R182, R3, -R165 ;  /* 0x00000003b6b67223 */ /* 0x000fe200000108a5 */
[----:B0-----:R-:W-:Y:S01]  /*199d0*/  @!P1 PRMT R159, RZ, 0x654, R23 ;  /* 0x00000654ff9f9816 */ /* 0x001fe20000000017 */
[----:B------:R-:W-:Y:S01]  /*199e0*/  FADD.FTZ R152, R153, R152 ;  /* 0x0000009899987221 */ /* 0x000fe20000010000 */
[----:B------:R-:W0:Y:S01]  /*199f0*/  MUFU.EX2 R199, R199 ;  /* 0x000000c700c77308 */ /* 0x000e220000000800 */
[----:B-1----:R-:W-:Y:S01]  /*19a00*/  FFMA.FTZ R227, R2, R227, R197 ;  /* 0x000000e302e37223 */ /* 0x002fe200000100c5 */
[----:B------:R1:W-:Y:S01]  /*19a10*/  @!P1 SYNCS.ARRIVE.TRANS64.RED.A1T0 RZ, [R159+URZ], RZ ;  /* 0x000000ff9fff99a7 */ /* 0x0003e2000810043f */
[----:B------:R-:W-:Y:S01]  /*19a20*/  FADD.FTZ R152, R194, R152 ;  /* 0x00000098c2987221 */ /* 0x000fe20000010000 */
[----:B------:R-:W-:-:S02]  /*19a30*/  F2FP.F16.F32.PACK_AB R198, R185, R198 ;  /* 0x000000c6b9c6723e */ /* 0x000fc400000000ff */
[----:B------:R-:W-:Y:S02]  /*19a40*/  F2FP.F16.F32.PACK_AB R192, R153, R192 ;  /* 0x000000c099c0723e */ /* 0x000fe400000000ff */
[----:B------:R-:W4:Y:S01]  /*19a50*/  MUFU.EX2 R155, R155 ;  /* 0x0000009b009b7308 */ /* 0x000f220000000800 */
[C---:B---3--:R-:W-:Y:S01]  /*19a60*/  FADD.FTZ R227, R154.reuse, R227 ;  /* 0x000000e39ae37221 */ /* 0x048fe20000010000 */
[-CC-:B-1----:R-:W-:Y:S01]  /*19a70*/  FFMA.FTZ R159, R171, R3.reuse, -R165.reuse ;  /* 0x00000003ab9f7223 */ /* 0x182fe200000108a5 */
[----:B------:R-:W-:Y:S01]  /*19a80*/  FFMA.FTZ R165, R183, R3, -R165 ;  /* 0x00000003b7a57223 */ /* 0x000fe200000108a5 */
[----:B------:R-:W-:-:S04]  /*19a90*/  F2FP.F16.F32.PACK_AB R197, R154, R197 ;  /* 0x000000c59ac5723e */ /* 0x000fc800000000ff */
[----:B------:R-:W1:Y:S01]  /*19aa0*/  MUFU.EX2 R193, R193 ;  /* 0x000000c100c17308 */ /* 0x000e620000000800 */
[----:B0-----:R-:W-:-:S07]  /*19ab0*/  FADD.FTZ R227, R199, R227 ;  /* 0x000000e3c7e37221 */ /* 0x001fce0000010000 */
[----:B------:R-:W0:Y:S01]  /*19ac0*/  MUFU.EX2 R158, R163 ;  /* 0x000000a3009e7308 */ /* 0x000e220000000800 */
[C---:B----4-:R-:W-:Y:S01]  /*19ad0*/  FADD.FTZ R227, R155.reuse, R227 ;  /* 0x000000e39be37221 */ /* 0x050fe20000010000 */
[----:B------:R-:W-:-:S06]  /*19ae0*/  F2FP.F16.F32.PACK_AB R199, R155, R199 ;  /* 0x000000c79bc7723e */ /* 0x000fcc00000000ff */
[----:B------:R-:W3:Y:S01]  /*19af0*/  MUFU.EX2 R195, R195 ;  /* 0x000000c300c37308 */ /* 0x000ee20000000800 */
[----:B-1----:R-:W-:-:S07]  /*19b00*/  FADD.FTZ R162, R193, R227 ;  /* 0x000000e3c1a27221 */ /* 0x002fce0000010000 */
[----:B------:R-:W1:Y:S01]  /*19b10*/  MUFU.EX2 R156, R156 ;  /* 0x0000009c009c7308 */ /* 0x000e620000000800 */
[C---:B0-----:R-:W-:Y:S01]  /*19b20*/  FADD.FTZ R162, R158.reuse, R162 ;  /* 0x000000a29ea27221 */ /* 0x041fe20000010000 */
[----:B------:R-:W-:-:S06]  /*19b30*/  F2FP.F16.F32.PACK_AB R193, R158, R193 ;  /* 0x000000c19ec1723e */ /* 0x000fcc00000000ff */
[----:B------:R-:W0:Y:S01]  /*19b40*/  MUFU.EX2 R23, R167 ;  /* 0x000000a700177308 */ /* 0x000e220000000800 */
[----:B---3--:R-:W-:-:S07]  /*19b50*/  FADD.FTZ R162, R195, R162 ;  /* 0x000000a2c3a27221 */ /* 0x008fce0000010000 */
[----:B------:R-:W3:Y:S01]  /*19b60*/  MUFU.EX2 R188, R188 ;  /* 0x000000bc00bc7308 */ /* 0x000ee20000000800 */
[C---:B-1----:R-:W-:Y:S01]  /*19b70*/  FADD.FTZ R152, R156.reuse, R152 ;  /* 0x000000989c987221 */ /* 0x042fe20000010000 */
[----:B------:R-:W-:-:S06]  /*19b80*/  F2FP.F16.F32.PACK_AB R194, R156, R194 ;  /* 0x000000c29cc2723e */ /* 0x000fcc00000000ff */
[----:B------:R-:W1:Y:S01]  /*19b90*/  MUFU.EX2 R189, R189 ;  /* 0x000000bd00bd7308 */ /* 0x000e620000000800 */
[C---:B0-----:R-:W-:Y:S01]  /*19ba0*/  FADD.FTZ R162, R23.reuse, R162 ;  /* 0x000000a217a27221 */ /* 0x041fe20000010000 */
[----:B------:R-:W-:Y:S01]  /*19bb0*/  F2FP.F16.F32.PACK_AB R195, R23, R195 ;  /* 0x000000c317c3723e */ /* 0x000fe200000000ff */
[----:B------:R-:W-:-:S05]  /*19bc0*/  IMAD.MOV.U32 R23, RZ, RZ, R219 ;  /* 0x000000ffff177224 */ /* 0x000fca00078e00db */
[----:B------:R-:W0:Y:S01]  /*19bd0*/  MUFU.EX2 R157, R157 ;  /* 0x0000009d009d7308 */ /* 0x000e220000000800 */
[----:B---3--:R-:W-:-:S07]  /*19be0*/  FADD.FTZ R152, R188, R152 ;  /* 0x00000098bc987221 */ /* 0x008fce0000010000 */
[----:B------:R-:W3:Y:S01]  /*19bf0*/  MUFU.EX2 R159, R159 ;  /* 0x0000009f009f7308 */ /* 0x000ee20000000800 */
[----:B-1----:R-:W-:-:S07]  /*19c00*/  FADD.FTZ R162, R189, R162 ;  /* 0x000000a2bda27221 */ /* 0x002fce0000010000 */
[----:B------:R-:W1:Y:S01]  /*19c10*/  MUFU.EX2 R190, R190 ;  /* 0x000000be00be7308 */ /* 0x000e620000000800 */
[C---:B0-----:R-:W-:Y:S01]  /*19c20*/  FADD.FTZ R152, R157.reuse, R152 ;  /* 0x000000989d987221 */ /* 0x041fe20000010000 */
[----:B------:R-:W-:-:S06]  /*19c30*/  F2FP.F16.F32.PACK_AB R188, R157, R188 ;  /* 0x000000bc9dbc723e */ /* 0x000fcc00000000ff */
[----:B------:R-:W0:Y:S01]  /*19c40*/  MUFU.EX2 R174, R174 ;  /* 0x000000ae00ae7308 */ /* 0x000e220000000800 */
[C---:B---3--:R-:W-:Y:S01]  /*19c50*/  FADD.FTZ R162, R159.reuse, R162 ;  /* 0x000000a29fa27221 */ /* 0x048fe20000010000 */
[----:B------:R-:W-:-:S06]  /*19c60*/  F2FP.F16.F32.PACK_AB R189, R159, R189 ;  /* 0x000000bd9fbd723e */ /* 0x000fcc00000000ff */
[----:B------:R-:W3:Y:S01]  /*19c70*/  MUFU.EX2 R160, R160 ;  /* 0x000000a000a07308 */ /* 0x000ee20000000800 */
[----:B-1----:R-:W-:-:S07]  /*19c80*/  FADD.FTZ R152, R190, R152 ;  /* 0x00000098be987221 */ /* 0x002fce0000010000 */
[----:B------:R-:W1:Y:S01]  /*19c90*/  MUFU.EX2 R175, R175 ;  /* 0x000000af00af7308 */ /* 0x000e620000000800 */
[----:B0-----:R-:W-:-:S07]  /*19ca0*/  FADD.FTZ R162, R174, R162 ;  /* 0x000000a2aea27221 */ /* 0x001fce0000010000 */
[----:B------:R-:W0:Y:S01]  /*19cb0*/  MUFU.EX2 R184, R184 ;  /* 0x000000b800b87308 */ /* 0x000e220000000800 */
[C---:B---3--:R-:W-:Y:S01]  /*19cc0*/  FADD.FTZ R152, R160.reuse, R152 ;  /* 0x00000098a0987221 */ /* 0x048fe20000010000 */
[----:B------:R-:W-:-:S06]  /*19cd0*/  F2FP.F16.F32.PACK_AB R190, R160, R190 ;  /* 0x000000bea0be723e */ /* 0x000fcc00000000ff */
[----:B------:R-:W3:Y:S01]  /*19ce0*/  MUFU.EX2 R178, R178 ;  /* 0x000000b200b27308 */ /* 0x000ee20000000800 */
[C---:B-1----:R-:W-:Y:S01]  /*19cf0*/  FADD.FTZ R162, R175.reuse, R162 ;  /* 0x000000a2afa27221 */ /* 0x042fe20000010000 */
[----:B------:R-:W-:-:S06]  /*19d00*/  F2FP.F16.F32.PACK_AB R191, R175, R174 ;  /* 0x000000aeafbf723e */ /* 0x000fcc00000000ff */
[----:B------:R-:W1:Y:S01]  /*19d10*/  MUFU.EX2 R161, R161 ;  /* 0x000000a100a17308 */ /* 0x000e620000000800 */
[----:B0-----:R-:W-:-:S07]  /*19d20*/  FADD.FTZ R152, R184, R152 ;  /* 0x00000098b8987221 */ /* 0x001fce0000010000 */
[----:B------:R-:W0:Y:S01]  /*19d30*/  MUFU.EX2 R179, R179 ;  /* 0x000000b300b37308 */ /* 0x000e220000000800 */
[----:B---3--:R-:W-:-:S07]  /*19d40*/  FADD.FTZ R162, R178, R162 ;  /* 0x000000a2b2a27221 */ /* 0x008fce0000010000 */
[----:B------:R-:W3:Y:S01]  /*19d50*/  MUFU.EX2 R186, R186 ;  /* 0x000000ba00ba7308 */ /* 0x000ee20000000800 */
[C---:B-1----:R-:W-:Y:S01]  /*19d60*/  FADD.FTZ R152, R161.reuse, R152 ;  /* 0x00000098a1987221 */ /* 0x042fe20000010000 */
[----:B------:R-:W-:-:S06]  /*19d70*/  F2FP.F16.F32.PACK_AB R184, R161, R184 ;  /* 0x000000b8a1b8723e */ /* 0x000fcc00000000ff */
[----:B------:R-:W1:Y:S01]  /*19d80*/  MUFU.EX2 R182, R182 ;  /* 0x000000b600b67308 */ /* 0x000e620000000800 */
[C---:B0-----:R-:W-:Y:S01]  /*19d90*/  FADD.FTZ R162, R179.reuse, R162 ;  /* 0x000000a2b3a27221 */ /* 0x041fe20000010000 */
[----:B------:R-:W-:-:S06]  /*19da0*/  F2FP.F16.F32.PACK_AB R185, R179, R178 ;  /* 0x000000b2b3b9723e */ /* 0x000fcc00000000ff */
[----:B------:R-:W0:Y:S01]  /*19db0*/  MUFU.EX2 R164, R164 ;  /* 0x000000a400a47308 */ /* 0x000e220000000800 */
[----:B---3--:R-:W-:-:S07]  /*19dc0*/  FADD.FTZ R152, R186, R152 ;  /* 0x00000098ba987221 */ /* 0x008fce0000010000 */
[----:B------:R-:W3:Y:S01]  /*19dd0*/  MUFU.EX2 R165, R165 ;  /* 0x000000a500a57308 */ /* 0x000ee20000000800 */
[----:B-1----:R-:W-:Y:S01]  /*19de0*/  FADD.FTZ R162, R182, R162 ;  /* 0x000000a2b6a27221 */ /* 0x002fe20000010000 */
[C---:B0-----:R-:W-:Y:S01]  /*19df0*/  FADD.FTZ R228, R164.reuse, R152 ;  /* 0x00000098a4e47221 */ /* 0x041fe20000010000 */
[----:B------:R-:W-:Y:S02]  /*19e00*/  F2FP.F16.F32.PACK_AB R186, R164, R186 ;  /* 0x000000baa4ba723e */ /* 0x000fe400000000ff */
[C---:B---3--:R-:W-:Y:S01]  /*19e10*/  FADD.FTZ R227, R165.reuse, R162 ;  /* 0x000000a2a5e37221 */ /* 0x048fe20000010000 */
[C---:B--2---:R-:W-:Y:S01]  /*19e20*/  ISETP.GT.AND P2, PT, R232.reuse, R187, PT ;  /* 0x000000bbe800720c */ /* 0x044fe20003f44270 */
[----:B------:R-:W-:Y:S01]  /*19e30*/  VIADD R232, R232, 0xffffffff ;  /* 0xffffffffe8e87836 */ /* 0x000fe20000000000 */
[----:B------:R-:W-:-:S11]  /*19e40*/  F2FP.F16.F32.PACK_AB R187, R165, R182 ;  /* 0x000000b6a5bb723e */ /* 0x000fd600000000ff */
[----:B------:R-:W-:Y:S05]  /*19e50*/  @P2 BRA `(.L_x_1993) ;  /* 0xffffffdc00b82947 */ /* 0x000fea000383ffff */
[----:B------:R-:W-:Y:S05]  /*19e60*/  BSYNC B1 ;  /* 0x0000000000017941 */ /* 0x000fea0003800000 */
.L_x_1982:
[----:B------:R-:W-:-:S07]  /*19e70*/  IMAD.MOV.U32 R23, RZ, RZ, R232 ;  /* 0x000000ffff177224 */ /* 0x000fce00078e00e8 */
.L_x_1981:
[----:B------:R-:W-:Y:S05]  /*19e80*/  BSYNC B0 ;  /* 0x0000000000007941 */ /* 0x000fea0003800000 */
.L_x_1980:
[----:B------:R-:W2:Y:S01]  /*19e90*/  LDL R152, [R1+0x4c] ;  /* 0x00004c0001987983 */ /* 0x000ea20000100800 */
[----:B------:R-:W-:Y:S01]  /*19ea0*/  BSSY B0, `(.L_x_1994) ;  /* 0x00002c7000007945 */ /* 0x000fe20003800000 */
[----:B--2---:R-:W-:-:S13]  /*19eb0*/  ISETP.GE.AND P2, PT, R23, R152, PT ;  /* 0x000000981700720c */ /* 0x004fda0003f46270 */
[----:B------:R-:W-:Y:S05]  /*19ec0*/  @!P2 BRA `(.L_x_1995) ;  /* 0x0000002c0010a947 */ /* 0x000fea0003800000 */
[----:B------:R-:W-:Y:S02]  /*19ed0*/  IMAD.MOV.U32 R230, RZ, RZ, R4 ;  /* 0x000000ffffe67224 */ /* 0x000fe400078e0004 */
[----:B------:R-:W-:Y:S02]  /*19ee0*/  IMAD.MOV.U32 R231, RZ, RZ, R5 ;  /* 0x000000ffffe77224 */ /* 0x000fe400078e0005 */
[----:B------:R-:W-:Y:S02]  /*19ef0*/  IMAD.MOV.U32 R236, RZ, RZ, R219 ;  /* 0x000000ffffec7224 */ /* 0x000fe400078e00db */
[----:B------:R-:W-:-:S07]  /*19f00*/  IMAD.MOV.U32 R232, RZ, RZ, R22 ;  /* 0x000000ffffe87224 */ /* 0x000fce00078e0016 */
.L_x_2014:
[----:B------:R-:W-:-:S04]  /*19f10*/  IADD3 R22, R232, 0x1, RZ ;  /* 0x00000001e8167810 */ /* 0x000fc80007ffe0ff */
[----:B------:R-:W-:-:S04]  /*19f20*/  ISETP.NE.AND P2, PT, R22, 0x2, PT ;  /* 0x000000021600780c */ /* 0x000fc80003f45270 */
[----:B------:R-:W-:Y:S02]  /*19f30*/  SEL R219, RZ, 0x1, P2 ;  /* 0x00000001ffdb7807 */ /* 0x000fe40001000000 */
[----:B------:R-:W-:Y:S02]  /*19f40*/  SEL R22, R22, RZ, P2 ;  /* 0x000000ff16167207 */ /* 0x000fe40001000000 */
[----:B------:R-:W-:Y:S01]  /*19f50*/  LOP3.LUT R219, R236, R219, RZ, 0x3c, !PT ;  /* 0x000000dbecdb7212 */ /* 0x000fe200078e3cff */
[----:B------:R-:W-:Y:S06]  /*19f60*/  @!P0 BRA `(.L_x_1996) ;  /* 0x0000000000048947 */ /* 0x000fec0003800000 */
[----:B------:R-:W-:Y:S01]  /*19f70*/  BPT.TRAP 0x1 ;  /* 0x000000040000795c */ /* 0x000fe20000300000 */
.L_x_1996:
[----:B------:R-:W-:Y:S01]  /*19f80*/  IMAD R5, R22, 0x8, R16 ;  /* 0x0000000816057824 */ /* 0x000fe200078e0210 */
[----:B------:R-:W-:-:S04]  /*19f90*/  SHF.L.U32 R153, R219, 0x1f, RZ ;  /* 0x0000001fdb997819 */ /* 0x000fc800000006ff */
[----:B------:R0:W1:Y:S01]  /*19fa0*/  SYNCS.PHASECHK.TRANS64.TRYWAIT P2, [R5+URZ+0x30830], R153 ;  /* 0x03083099050075a7 */ /* 0x000062000804017f */
[----:B------:R-:W-:Y:S05]  /*19fb0*/  @!P0 BRA `(.L_x_1997) ;  /* 0x0000000000048947 */ /* 0x000fea0003800000 */
[----:B------:R-:W-:Y:S01]  /*19fc0*/  BPT.TRAP 0x1 ;  /* 0x000000040000795c */ /* 0x000fe20000300000 */
.L_x_1997:
        /* <DEDUP_REMOVED lines=8> */
.L_x_1999:
[----:B------:R-:W-:Y:S05]  /*1a050*/  BSYNC B1 ;  /* 0x0000000000017941 */ /* 0x000fea0003800000 */
.L_x_1998:
[----:B------:R-:W-:Y:S01]  /*1a060*/  R2UR UR4, R152 ;  /* 0x00000000980472ca */ /* 0x000fe200000e0000 */
[----:B------:R-:W-:Y:S01]  /*1a070*/  IMAD.MOV.U32 R152, RZ, RZ, R3 ;  /* 0x000000ffff987224 */ /* 0x000fe200078e0003 */
[----:B------:R2:W-:Y:S01]  /*1a080*/  STL [R1+0xbc], R18 ;  /* 0x0000bc1201007387 */ /* 0x0005e20000100800 */
[----:B01----:R-:W-:Y:S01]  /*1a090*/  IMAD.MOV.U32 R153, RZ, RZ, 0x40000040 ;  /* 0x40000040ff997424 */ /* 0x003fe200078e00ff */
[----:B------:R-:W-:Y:S01]  /*1a0a0*/  MOV R161, UR39 ;  /* 0x0000002700a17c02 */ /* 0x000fe20008000f00 */
[----:B------:R-:W-:Y:S01]  /*1a0b0*/  IMAD.MOV.U32 R5, RZ, RZ, 0x40000040 ;  /* 0x40000040ff057424 */ /* 0x000fe200078e00ff */
[----:B------:R-:W-:Y:S01]  /*1a0c0*/  IADD3 R154, R4, 0x6, RZ ;  /* 0x00000006049a7810 */ /* 0x000fe20007ffe0ff */
[----:B------:R0:W-:Y:S01]  /*1a0d0*/  STL [R1+0xb8], R17 ;  /* 0x0000b81101007387 */ /* 0x0001e20000100800 */
[C---:B------:R-:W-:Y:S01]  /*1a0e0*/  R2UR UR39, R153.reuse ;  /* 0x00000000992772ca */ /* 0x040fe200000e0000 */
[----:B------:R-:W-:Y:S01]  /*1a0f0*/  IMAD.MOV.U32 R155, RZ, RZ, 0x40000040 ;  /* 0x40000040ff9b7424 */ /* 0x000fe200078e00ff */
[----:B------:R-:W-:Y:S01]  /*1a100*/  R2UR UR5, R153 ;  /* 0x00000000990572ca */ /* 0x000fe200000e0000 */
[----:B------:R1:W-:Y:S01]  /*1a110*/  STL [R1+0xb4], R16 ;  /* 0x0000b41001007387 */ /* 0x0003e20000100800 */
[----:B--2---:R-:W-:Y:S01]  /*1a120*/  MOV R18, UR38 ;  /* 0x0000002600127c02 */ /* 0x004fe20008000f00 */
[----:B------:R-:W-:Y:S01]  /*1a130*/  IMAD.MOV.U32 R157, RZ, RZ, 0x40000040 ;  /* 0x40000040ff9d7424 */ /* 0x000fe200078e00ff */
[----:B------:R-:W-:Y:S01]  /*1a140*/  R2UR UR38, R152 ;  /* 0x00000000982672ca */ /* 0x000fe200000e0000 */
[C---:B------:R-:W-:Y:S01]  /*1a150*/  VIADD R152, R4.reuse, 0x200 ;  /* 0x0000020004987836 */ /* 0x040fe20000000000 */
        /* <DEDUP_REMOVED lines=13> */
[-C--:B------:R-:W-:Y:S01]  /*1a230*/  FMUL.FTZ R25, R25, R0.reuse ;  /* 0x0000000019197220 */ /* 0x080fe20000410000 */
[----:B------:R-:W-:Y:S01]  /*1a240*/  MOV R159, UR39 ;  /* 0x00000027009f7c02 */ /* 0x000fe20008000f00 */
[----:B------:R-:W-:Y:S01]  /*1a250*/  UMOV UR39, UR5 ;  /* 0x0000000500277c82 */ /* 0x000fe20008000000 */
[----:B------:R-:W-:Y:S01]  /*1a260*/  R2UR UR30, R152 ;  /* 0x00000000981e72ca */ /* 0x000fe200000e0000 */
[C---:B------:R-:W-:Y:S01]  /*1a270*/  VIADD R152, R4.reuse, 0x600 ;  /* 0x0000060004987836 */ /* 0x040fe20000000000 */
[----:B------:R-:W-:Y:S01]  /*1a280*/  MOV R3, UR38 ;  /* 0x0000002600037c02 */ /* 0x000fe20008000f00 */
[----:B------:R-:W-:Y:S01]  /*1a290*/  UMOV UR38, UR4 ;  /* 0x0000000400267c82 */ /* 0x000fe20008000000 */
[----:B------:R-:W-:Y:S01]  /*1a2a0*/  IADD3 R156, R4, 0x406, RZ ;  /* 0x00000406049c7810 */ /* 0x000fe20007ffe0ff */
[-C--:B------:R-:W-:Y:S01]  /*1a2b0*/  FMUL.FTZ R28, R28, R0.reuse ;  /* 0x000000001c1c7220 */ /* 0x080fe20000410000 */
        /* <DEDUP_REMOVED lines=158> */
[----:B------:R-:W-:Y:S02]  /*1aca0*/  MOV R4, R160 ;  /* 0x000000a000047202 */ /* 0x000fe40000000f00 */
        /* <DEDUP_REMOVED lines=91> */
.L_x_2001:
[----:B------:R-:W-:Y:S01]  /*1b260*/  SHF.L.U32 R2, R236, 0x1f, RZ ;  /* 0x0000001fec027819 */ /* 0x000fe200000006ff */
[----:B-----5:R-:W-:-:S04]  /*1b270*/  IMAD R0, R232, 0x8, R16 ;  /* 0x00000008e8007824 */ /* 0x020fc800078e0210 */
[----:B------:R0:W1:Y:S01]  /*1b280*/  SYNCS.PHASECHK.TRANS64.TRYWAIT P2, [R0+URZ+0x30850], R2 ;  /* 0x03085002000075a7 */ /* 0x000062000804017f */
[----:B------:R-:W-:Y:S05]  /*1b290*/  @!P0 BRA `(.L_x_2002) ;  /* 0x0000000000048947 */ /* 0x000fea0003800000 */
[----:B------:R-:W-:Y:S01]  /*1b2a0*/  BPT.TRAP 0x1 ;  /* 0x000000040000795c */ /* 0x000fe20000300000 */
.L_x_2002:
[----:B------:R-:W-:Y:S04]  /*1b2b0*/  BSSY B1, `(.L_x_2003) ;  /* 0x0000004000017945 */ /* 0x000fe80003800000 */
[----:B-1----:R-:W-:Y:S05]  /*1b2c0*/  @P2 BRA `(.L_x_2004) ;  /* 0x0000000000082947 */ /* 0x002fea0003800000 */
[----:B------:R-:W1:Y:S02]  /*1b2d0*/  SYNCS.PHASECHK.TRANS64.TRYWAIT P2, [R0+URZ+0x30850], R2 ;  /* 0x03085002000075a7 */ /* 0x000e64000804017f */
[----:B-1----:R-:W-:Y:S05]  /*1b2e0*/  @!P2 BRA `(.L_x_2005) ;  /* 0x000001000050a947 */ /* 0x002fea0003800000 */
.L_x_2004:
[----:B------:R-:W-:Y:S05]  /*1b2f0*/  BSYNC B1 ;  /* 0x0000000000017941 */ /* 0x000fea0003800000 */
.L_x_2003:
[----:B01----:R-:W-:Y:S01]  /*1b300*/  VIADD R2, R16, 0x400 ;  /* 0x0000040010027836 */ /* 0x003fe20000000000 */
[----:B------:R-:W-:Y:S01]  /*1b310*/  MOV R3, 0x40000040 ;  /* 0x4000004000037802 */ /* 0x000fe20000000f00 */
[----:B------:R-:W-:Y:S01]  /*1b320*/  WARPGROUP.ARRIVE ;  /* 0x00000000000079c5 */ /* 0x000fe20000000000 */
[----:B------:R-:W-:Y:S01]  /*1b330*/  IMAD.MOV.U32 R5, RZ, RZ, 0x40000040 ;  /* 0x40000040ff057424 */ /* 0x000fe200078e00ff */
[----:B------:R-:W-:Y:S01]  /*1b340*/  ULDC UR4, c[0x0][0x9dc] ;  /* 0x0002770000047ab9 */ /* 0x000fe20000000800 */
[----:B------:R-:W-:Y:S01]  /*1b350*/  SHF.R.U32.HI R2, RZ, 0x4, R2 ;  /* 0x00000004ff027819 */ /* 0x000fe20000011602 */
[----:B------:R-:W-:-:S03]  /*1b360*/  ULDC UR5, c[0x0][0x9e0] ;  /* 0x0002780000057ab9 */ /* 0x000fc60000000800 */
[----:B------:R-:W-:-:S04]  /*1b370*/  LOP3.LUT R2, R2, 0x3fff, RZ, 0xc0, !PT ;  /* 0x00003fff02027812 */ /* 0x000fc800078ec0ff */
[----:B------:R-:W-:-:S05]  /*1b380*/  LOP3.LUT R2, R2, 0x2000000, RZ, 0xfc, !PT ;  /* 0x0200000002027812 */ /* 0x000fca00078efcff */
[----:B------:R-:W-:Y:S01]  /*1b390*/  IMAD R2, R232, 0x800, R2 ;  /* 0x00000800e8027824 */ /* 0x000fe200078e0202 */
[----:B------:R-:W-:Y:S01]  /*1b3a0*/  R2UR UR7, R3 ;  /* 0x00000000030772ca */ /* 0x000fe200000e0000 */
[----:B------:R-:W2:Y:S03]  /*1b3b0*/  LDL R232, [R1+0x48] ;  /* 0x0000480001e87983 */ /* 0x000ea60000100800 */
[----:B------:R-:W-:-:S13]  /*1b3c0*/  R2UR UR6, R2 ;  /* 0x00000000020672ca */ /* 0x000fda00000e0000 */
[----:B------:R-:W-:Y:S01]  /*1b3d0*/  HGMMA.64x256x16.F32 R24, R196, gdesc[UR4].tnspB, R24, gsb0 ;  /* 0x43e00004c4187df0 */ /* 0x000fe20008000818 */
[----:B------:R-:W-:Y:S01]  /*1b3e0*/  VIADD R4, R2, 0x80 ;  /* 0x0000008002047836 */ /* 0x000fe20000000000 */
[----:B------:R-:W-:-:S04]  /*1b3f0*/  R2UR UR7, R5 ;  /* 0x00000000050772ca */ /* 0x000fc800000e0000 */
[----:B------:R-:W-:Y:S01]  /*1b400*/  R2UR UR6, R4 ;  /* 0x00000000040672ca */ /* 0x000fe200000e0000 */
[C---:B------:R-:W-:Y:S02]  /*1b410*/  VIADD R4, R2.reuse, 0x100 ;  /* 0x0000010002047836 */ /* 0x040fe40000000000 */
[----:B------:R-:W-:Y:S01]  /*1b420*/  IMAD.MOV.U32 R5, RZ, RZ, 0x40000040 ;  /* 0x40000040ff057424 */ /* 0x000fe200078e00ff */
[----:B------:R-:W-:Y:S02]  /*1b430*/  WARPGROUP.DEPBAR.LE gsb0, 0x0 ;  /* 0x00008000000079c5 */ /* 0x000fe40000010000 */
[----:B------:R-:W-:Y:S01]  /*1b440*/  WARPGROUP.ARRIVE ;  /* 0x00000000000079c5 */ /* 0x000fe20000000000 */
[----:B------:R-:W2:Y:S01]  /*1b450*/  LDL R199, [R1+0x2c] ;  /* 0x00002c0001c77983 */ /* 0x000ea20000100800 */
[----:B------:R-:W-:Y:S01]  /*1b460*/  VIADD R2, R2, 0x180 ;  /* 0x0000018002027836 */ /* 0x000fe20000000000 */
[----:B------:R-:W-:Y:S01]  /*1b470*/  MOV R3, 0x40000040 ;  /* 0x4000004000037802 */ /* 0x000fe20000000f00 */
[----:B------:R-:W-:-:S12]  /*1b480*/  ULOP3.LUT UR4, URZ, UR4, URZ, 0x33, !UPT ;  /* 0x000000043f047292 */ /* 0x000fd8000f8e333f */
[----:B------:R-:W-:Y:S01]  /*1b490*/  HGMMA.64x256x16.F32 R24, R192, gdesc[UR4].tnspB, R24, gsb0 ;  /* 0x43e00004c0187df0 */ /* 0x000fe20008000818 */
[----:B------:R-:W-:Y:S01]  /*1b4a0*/  R2UR UR6, R4 ;  /* 0x00000000040672ca */ /* 0x000fe200000e0000 */
[----:B------:R-:W-:Y:S01]  /*1b4b0*/  IMAD.SHL.U32 R4, R23, 0x40, RZ ;  /* 0x0000004017047824 */ /* 0x000fe200078e00ff */
[----:B------:R-:W-:Y:S01]  /*1b4c0*/  R2UR UR7, R5 ;  /* 0x00000000050772ca */ /* 0x000fe200000e0000 */
[----:B------:R-:W-:Y:S02]  /*1b4d0*/  WARPGROUP.DEPBAR.LE gsb0, 0x0 ;  /* 0x00008000000079c5 */ /* 0x000fe40000010000 */
[----:B------:R-:W-:-:S15]  /*1b4e0*/  WARPGROUP.ARRIVE ;  /* 0x00000000000079c5 */ /* 0x000fde0000000000 */
[----:B------:R-:W-:-:S07]  /*1b4f0*/  NOP ;  /* 0x0000000000007918 */ /* 0x000fce0000000000 */
[----:B------:R-:W-:Y:S01]  /*1b500*/  HGMMA.64x256x16.F32 R24, R188, gdesc[UR4].tnspB, R24, gsb0 ;  /* 0x43e00004bc187df0 */ /* 0x000fe20008000818 */
[----:B------:R-:W-:Y:S02]  /*1b510*/  R2UR UR6, R2 ;  /* 0x00000000020672ca */ /* 0x000fe400000e0000 */
[----:B------:R-:W-:Y:S01]  /*1b520*/  R2UR UR7, R3 ;  /* 0x00000000030772ca */ /* 0x000fe200000e0000 */
[----:B------:R-:W0:Y:S08]  /*1b530*/  @P5 LDC R2, c[0x0][0x450] ;  /* 0x00011400ff025b82 */ /* 0x000e300000000800 */
[----:B------:R-:W1:Y:S01]  /*1b540*/  @P5 LDC R3, c[0x0][0x44c] ;  /* 0x00011300ff035b82 */ /* 0x000e620000000800 */
[----:B--2---:R-:W-:-:S04]  /*1b550*/  IMAD.IADD R5, R232, 0x1, R199 ;  /* 0x00000001e8057824 */ /* 0x004fc800078e02c7 */
[----:B-1----:R-:W-:-:S05]  /*1b560*/  @P5 IMAD.HI.U32 R3, R5, R3, RZ ;  /* 0x0000000305035227 */ /* 0x002fca00078e00ff */
[----:B0-----:R-:W-:Y:S01]  /*1b570*/  @P5 SHF.R.U32.HI R5, RZ, R2, R3 ;  /* 0x00000002ff055219 */ /* 0x001fe20000011603 */
[----:B------:R-:W-:-:S04]  /*1b580*/  @!P1 IMAD R2, R22, 0x8, R16 ;  /* 0x0000000816029824 */ /* 0x000fc800078e0210 */
[----:B------:R-:W-:-:S05]  /*1b590*/  @!P1 VIADD R2, R2, 0x30840 ;  /* 0x0003084002029836 */ /* 0x000fca0000000000 */
[----:B------:R-:W-:Y:S01]  /*1b5a0*/  @!P1 PRMT R2, RZ, 0x654, R2 ;  /* 0x00000654ff029816 */ /* 0x000fe20000000002 */
[----:B------:R-:W-:Y:S02]  /*1b5b0*/  WARPGROUP.DEPBAR.LE gsb0, 0x0 ;  /* 0x00008000000079c5 */ /* 0x000fe40000010000 */
[----:B------:R-:W-:Y:S01]  /*1b5c0*/  WARPGROUP.ARRIVE ;  /* 0x00000000000079c5 */ /* 0x000fe20000000000 */
[----:B------:R-:W0:Y:S05]  /*1b5d0*/  SHFL.IDX PT, R188, R5, RZ, 0x1c1f ;  /* 0x001c1fff05bc7589 */ /* 0x000e2a00000e0000 */
[----:B------:R-:W-:Y:S03]  /*1b5e0*/  HGMMA.64x256x16.F32 R24, R184, gdesc[UR4].tnspB, R24, gsb0 ;  /* 0x43e00004b8187df0 */ /* 0x000fe60008000818 */
[----:B------:R-:W-:-:S02]  /*1b5f0*/  WARPGROUP.DEPBAR.LE gsb0, 0x0 ;  /* 0x00008000000079c5 */ /* 0x000fc40000010000 */
[----:B------:R1:W-:Y:S02]  /*1b600*/  @!P1 SYNCS.ARRIVE.TRANS64.RED.A1T0 RZ, [R2+URZ], RZ ;  /* 0x000000ff02ff99a7 */ /* 0x0003e4000810043f */
[----:B-1----:R-:W-:-:S05]  /*1b610*/  IADD3 R2, -R4, 0x1, RZ ;  /* 0x0000000104027810 */ /* 0x002fca0007ffe1ff */
[----:B------:R-:W-:-:S05]  /*1b620*/  IMAD R2, R229, -0x2, R2 ;  /* 0xfffffffee5027824 */ /* 0x000fca00078e0202 */
[----:B------:R-:W-:-:S05]  /*1b630*/  IADD3 R186, -R220, R2, R221 ;  /* 0x00000002dcba7210 */ /* 0x000fca0007ffe1dd */
[C---:B------:R-:W-:Y:S01]  /*1b640*/  VIADD R187, R186.reuse, UR5 ;  /* 0x00000005babb7c36 */ /* 0x040fe20008000000 */
[----:B------:R-:W-:-:S03]  /*1b650*/  IADD3 R186, R186, UR4, RZ ;  /* 0x00000004baba7c10 */ /* 0x000fc6000fffe0ff */
        /* <DEDUP_REMOVED lines=16> */
.L_x_2008:
[----:B------:R-:W-:Y:S02]  /*1b760*/  ULDC UR4, c[0x0][0x9e4] ;  /* 0x0002790000047ab9 */ /* 0x000fe40000000800 */
[----:B------:R-:W-:-:S05]  /*1b770*/  IMAD.U32 R189, RZ, RZ, UR4 ;  /* 0x00000004ffbd7e24 */ /* 0x000fca000f8e00ff */
[----:B------:R-:W-:-:S13]  /*1b780*/  ISETP.NE.AND P2, PT, R189, 0x1, PT ;  /* 0x00000001bd00780c */ /* 0x000fda0003f45270 */
[----:B------:R-:W0:Y:S02]  /*1b790*/  @P2 LDC.64 R2, c[0x0][0x9e8] ;  /* 0x00027a00ff022b82 */ /* 0x000e240000000a00 */
[----:B0-----:R-:W-:-:S05]  /*1b7a0*/  @P2 IMAD.HI.U32 R2, R188, R2, RZ ;  /* 0x00000002bc022227 */ /* 0x001fca00078e00ff */
[----:B------:R-:W-:-:S07]  /*1b7b0*/  @P2 SHF.R.U32.HI R188, RZ, R3, R2 ;  /* 0x00000003ffbc2219 */ /* 0x000fce0000011602 */
.L_x_2009:
[----:B------:R-:W-:Y:S05]  /*1b7c0*/  BSYNC B1 ;  /* 0x0000000000017941 */ /* 0x000fea0003800000 */
.L_x_2007:
[----:B------:R-:W-:-:S04]  /*1b7d0*/  IMAD R188, R188, R189, -R4 ;  /* 0x000000bdbcbc7224 */ /* 0x000fc800078e0a04 */
[----:B------:R-:W-:-:S05]  /*1b7e0*/  IMAD R188, R229, -0x2, R188 ;  /* 0xfffffffee5bc7824 */ /* 0x000fca00078e02bc */
[----:B------:R-:W-:Y:S02]  /*1b7f0*/  VIMNMX R184, R184, R188, !PT ;  /* 0x000000bcb8b87248 */ /* 0x000fe40007fe0100 */
[----:B------:R-:W-:-:S07]  /*1b800*/  VIADDMNMX R185, R188, R189, R185, PT ;  /* 0x000000bdbcb97246 */ /* 0x000fce00038001b9 */
.L_x_2006:
        /* <DEDUP_REMOVED lines=13> */
[----:B0-----:R-:W-:Y:S01]  /*1b8e0*/  IMAD.IADD R187, R187, 0x1, R5 ;  /* 0x00000001bbbb7824 */ /* 0x001fe200078e0205 */
        /* <DEDUP_REMOVED lines=35> */
[----:B------:R-:W-:Y:S02]  /*1bb20*/  IADD3 R186, R186, R5, RZ ;  /* 0x00000005baba7210 */ /* 0x000fe40007ffe0ff */
[----:B------:R-:W-:Y:S02]  /*1bb30*/  FSEL R180, R180, -INF , !P4 ;  /* 0xff800000b4b47808 */ /* 0x000fe40006000000 */
[----:B------:R-:W-:Y:S01]  /*1bb40*/  FSEL R181, R181, -INF , !P3 ;  /* 0xff800000b5b57808 */ /* 0x000fe20005800000 */
        /* <DEDUP_REMOVED lines=14> */
.L_x_2012:
[----:B------:R-:W-:Y:S02]  /*1bc30*/  ULDC UR4, c[0x0][0x9e4] ;  /* 0x0002790000047ab9 */ /* 0x000fe40000000800 */
[----:B------:R-:W-:-:S05]  /*1bc40*/  IMAD.U32 R184, RZ, RZ, UR4 ;  /* 0x00000004ffb87e24 */ /* 0x000fca000f8e00ff */
[----:B------:R-:W-:-:S13]  /*1bc50*/  ISETP.NE.AND P3, PT, R184, 0x1, PT ;  /* 0x00000001b800780c */ /* 0x000fda0003f65270 */
[----:B------:R-:W0:Y:S02]  /*1bc60*/  @P3 LDC.64 R2, c[0x0][0x9e8] ;  /* 0x00027a00ff023b82 */ /* 0x000e240000000a00 */
[----:B0-----:R-:W-:-:S05]  /*1bc70*/  @P3 IMAD.HI.U32 R2, R5, R2, RZ ;  /* 0x0000000205023227 */ /* 0x001fca00078e00ff */
[----:B------:R-:W-:-:S07]  /*1bc80*/  @P3 SHF.R.U32.HI R5, RZ, R3, R2 ;  /* 0x00000003ff053219 */ /* 0x000fce0000011602 */
.L_x_2013:
[----:B------:R-:W-:Y:S05]  /*1bc90*/  BSYNC B1 ;  /* 0x0000000000017941 */ /* 0x000fea0003800000 */
.L_x_2011:
[----:B------:R-:W-:-:S04]  /*1bca0*/  IMAD R4, R5, R184, -R4 ;  /* 0x000000b805047224 */ /* 0x000fc800078e0a04 */
[----:B------:R-:W-:-:S05]  /*1bcb0*/  IMAD R4, R229, -0x2, R4 ;  /* 0xfffffffee5047824 */ /* 0x000fca00078e0204 */
[----:B------:R-:W-:Y:S02]  /*1bcc0*/  VIMNMX R186, R186, R4, !PT ;  /* 0x00000004baba7248 */ /* 0x000fe40007fe0100 */
[----:B------:R-:W-:-:S07]  /*1bcd0*/  VIADDMNMX R187, R4, R184, R187, PT ;  /* 0x000000b804bb7246 */ /* 0x000fce00038001bb */
.L_x_2010:
[----:B------:R-:W-:Y:S01]  /*1bce0*/  @!P1 VIADD R0, R0, 0x30860 ;  /* 0x0003086000009836 */ /* 0x000fe20000000000 */
[----:B------:R-:W2:Y:S01]  /*1bcf0*/  LDL R232, [R1+0x4c] ;  /* 0x00004c0001e87983 */ /* 0x000ea20000100800 */
[----:B------:R-:W-:Y:S01]  /*1bd00*/  ULDC UR4, c[0x0][0x988] ;  /* 0x0002620000047ab9 */ /* 0x000fe20000000800 */
[----:B------:R-:W-:Y:S01]  /*1bd10*/  MOV R236, R219 ;  /* 0x000000db00ec7202 */ /* 0x000fe20000000f00 */
[----:B------:R-:W-:Y:S01]  /*1bd20*/  IMAD.U32 R3, RZ, RZ, UR4 ;  /* 0x00000004ff037e24 */ /* 0x000fe2000f8e00ff */
[----:B------:R-:W-:-:S04]  /*1bd30*/  @!P1 PRMT R0, RZ, 0x654, R0 ;  /* 0x00000654ff009816 */ /* 0x000fc80000000000 */
        /* <DEDUP_REMOVED lines=26> */
[----:B------:R-:W-:Y:S01]  /*1bee0*/  FADD.FTZ R2, -R2, R231 ;  /* 0x000000e702027221 */ /* 0x000fe20000010100 */
[----:B------:R-:W-:Y:S02]  /*1bef0*/  IMAD.MOV.U32 R231, RZ, RZ, R5 ;  /* 0x000000ffffe77224 */ /* 0x000fe400078e0005 */
        /* <DEDUP_REMOVED lines=73> */
[----:B------:R-:W0:Y:S01]  /*1c390*/  MUFU.EX2 R164, R164 ;  /* 0x000000a400a47308 */ /* 0x000e220000000800 */
[----:B------:R-:W-:Y:S01]  /*1c3a0*/  ISETP.GT.AND P4, PT, R186, 0x38, P2 ;  /* 0x00000038ba00780c */ /* 0x000fe20001784270 */
[----:B-1----:R-:W-:Y:S01]  /*1c3b0*/  FADD.FTZ R2, R160, R2 ;  /* 0x00000002a0027221 */ /* 0x002fe20000010000 */
[----:B------:R-:W-:-:S02]  /*1c3c0*/  FMNMX.FTZ R4, R166, R4, !PT ;  /* 0x00000004a6047209 */ /* 0x000fc40007810000 */
[----:B------:R-:W-:Y:S02]  /*1c3d0*/  ISETP.LT.OR P3, PT, R187, 0x32, P3 ;  /* 0x00000032bb00780c */ /* 0x000fe40001f61670 */
[----:B------:R-:W-:Y:S01]  /*1c3e0*/  FMNMX.FTZ R4, R167, R4, !PT ;  /* 0x00000004a7047209 */ /* 0x000fe20007810000 */
[----:B------:R-:W1:Y:S01]  /*1c3f0*/  MUFU.EX2 R165, R165 ;  /* 0x000000a500a57308 */ /* 0x000e620000000800 */
[----:B------:R-:W-:Y:S01]  /*1c400*/  ISETP.GT.AND P2, PT, R186, 0x39, P2 ;  /* 0x00000039ba00780c */ /* 0x000fe20001744270 */
[----:B---3--:R-:W-:Y:S01]  /*1c410*/  FADD.FTZ R2, R161, R2 ;  /* 0x00000002a1027221 */ /* 0x008fe20000010000 */
[----:B------:R-:W-:Y:S02]  /*1c420*/  FMNMX.FTZ R4, R170, R4, !PT ;  /* 0x00000004aa047209 */ /* 0x000fe40007810000 */
[----:B------:R-:W-:Y:S02]  /*1c430*/  ISETP.LT.OR P4, PT, R187, 0x39, P4 ;  /* 0x00000039bb00780c */ /* 0x000fe40002781670 */
[----:B------:R-:W-:Y:S01]  /*1c440*/  FMNMX.FTZ R4, R171, R4, !PT ;  /* 0x00000004ab047209 */ /* 0x000fe20007810000 */
[----:B------:R-:W3:Y:S01]  /*1c450*/  MUFU.EX2 R168, R168 ;  /* 0x000000a800a87308 */ /* 0x000ee20000000800 */
[----:B------:R-:W-:Y:S01]  /*1c460*/  FSEL R179, R179, -INF , !P3 ;  /* 0xff800000b3b37808 */ /* 0x000fe20005800000 */
[----:B0-----:R-:W-:Y:S01]  /*1c470*/  FADD.FTZ R2, R164, R2 ;  /* 0x00000002a4027221 */ /* 0x001fe20000010000 */
[----:B------:R-:W-:-:S02]  /*1c480*/  FMNMX.FTZ R4, R174, R4, !PT ;  /* 0x00000004ae047209 */ /* 0x000fc40007810000 */
[----:B------:R-:W-:Y:S02]  /*1c490*/  ISETP.LT.OR P2, PT, R187, 0x3a, P2 ;  /* 0x0000003abb00780c */ /* 0x000fe40001741670 */
[----:B------:R-:W-:Y:S01]  /*1c4a0*/  FMNMX.FTZ R4, R175, R4, !PT ;  /* 0x00000004af047209 */ /* 0x000fe20007810000 */
[----:B------:R-:W0:Y:S01]  /*1c4b0*/  MUFU.EX2 R169, R169 ;  /* 0x000000a900a97308 */ /* 0x000e220000000800 */
[----:B------:R-:W-:Y:S01]  /*1c4c0*/  FSEL R182, R182, -INF , !P4 ;  /* 0xff800000b6b67808 */ /* 0x000fe20006000000 */
[----:B-1----:R-:W-:Y:S01]  /*1c4d0*/  FADD.FTZ R2, R165, R2 ;  /* 0x00000002a5027221 */ /* 0x002fe20000010000 */
[----:B------:R-:W-:Y:S02]  /*1c4e0*/  FMNMX.FTZ R4, R178, R4, !PT ;  /* 0x00000004b2047209 */ /* 0x000fe40007810000 */
[----:B------:R-:W-:Y:S02]  /*1c4f0*/  FSEL R183, R183, -INF , !P2 ;  /* 0xff800000b7b77808 */ /* 0x000fe40005000000 */
[----:B------:R-:W-:Y:S01]  /*1c500*/  FMNMX.FTZ R4, R179, R4, !PT ;  /* 0x00000004b3047209 */ /* 0x000fe20007810000 */
[----:B------:R-:W1:Y:S01]  /*1c510*/  MUFU.EX2 R172, R172 ;  /* 0x000000ac00ac7308 */ /* 0x000e620000000800 */
[----:B------:R-:W-:-:S02]  /*1c520*/  F2FP.F16.F32.PACK_AB R196, R153, R152 ;  /* 0x0000009899c4723e */ /* 0x000fc400000000ff */
[----:B------:R-:W-:Y:S02]  /*1c530*/  FMNMX.FTZ R4, R182, R4, !PT ;  /* 0x00000004b6047209 */ /* 0x000fe40007810000 */
[----:B------:R-:W-:Y:S01]  /*1c540*/  F2FP.F16.F32.PACK_AB R198, R157, R156 ;  /* 0x0000009c9dc6723e */ /* 0x000fe200000000ff */
[----:B---3--:R-:W-:Y:S01]  /*1c550*/  FADD.FTZ R156, R168, R2 ;  /* 0x00000002a89c7221 */ /* 0x008fe20000010000 */
[----:B------:R-:W-:Y:S01]  /*1c560*/  FMNMX.FTZ R152, R183, R4, !PT ;  /* 0x00000004b7987209 */ /* 0x000fe20007810000 */
[----:B------:R-:W3:Y:S01]  /*1c570*/  MUFU.EX2 R173, R173 ;  /* 0x000000ad00ad7308 */ /* 0x000ee20000000800 */
[----:B------:R-:W-:Y:S01]  /*1c580*/  F2FP.F16.F32.PACK_AB R192, R161, R160 ;  /* 0x000000a0a1c0723e */ /* 0x000fe200000000ff */
[----:B0-----:R-:W-:Y:S01]  /*1c590*/  FADD.FTZ R156, R169, R156 ;  /* 0x0000009ca99c7221 */ /* 0x001fe20000010000 */
[----:B------:R-:W-:Y:S01]  /*1c5a0*/  F2FP.F16.F32.PACK_AB R194, R165, R164 ;  /* 0x000000a4a5c2723e */ /* 0x000fe200000000ff */
[----:B------:R-:W0:Y:S01]  /*1c5b0*/  SHFL.BFLY PT, R4, R152, 0x2, 0x1f ;  /* 0x0c401f0098047f89 */ /* 0x000e2200000e0000 */
[----:B------:R-:W-:-:S03]  /*1c5c0*/  F2FP.F16.F32.PACK_AB R188, R169, R168 ;  /* 0x000000a8a9bc723e */ /* 0x000fc600000000ff */
[----:B------:R-:W-:Y:S01]  /*1c5d0*/  MUFU.EX2 R176, R176 ;  /* 0x000000b000b07308 */ /* 0x000fe20000000800 */
[----:B-1----:R-:W-:-:S07]  /*1c5e0*/  FADD.FTZ R156, R172, R156 ;  /* 0x0000009cac9c7221 */ /* 0x002fce0000010000 */
[----:B------:R-:W1:Y:S01]  /*1c5f0*/  MUFU.EX2 R177, R177 ;  /* 0x000000b100b17308 */ /* 0x000e620000000800 */
[C---:B---3--:R-:W-:Y:S01]  /*1c600*/  FADD.FTZ R156, R173.reuse, R156 ;  /* 0x0000009cad9c7221 */ /* 0x048fe20000010000 */
[----:B------:R-:W-:-:S06]  /*1c610*/  F2FP.F16.F32.PACK_AB R190, R173, R172 ;  /* 0x000000acadbe723e */ /* 0x000fcc00000000ff */
[----:B------:R-:W-:Y:S01]  /*1c620*/  MUFU.EX2 R180, R180 ;  /* 0x000000b400b47308 */ /* 0x000fe20000000800 */
[----:B0-----:R-:W-:-:S07]  /*1c630*/  FMNMX.FTZ R152, R152, R4, !PT ;  /* 0x0000000498987209 */ /* 0x001fce0007810000 */
        /* <DEDUP_REMOVED lines=11> */
[----:B------:R-:W-:Y:S02]  /*1c6f0*/  VIADD R23, R23, 0xffffffff ;  /* 0xffffffff17177836 */ /* 0x000fe40000000000 */
        /* <DEDUP_REMOVED lines=16> */
[-CC-:B------:R-:W-:Y:S01]  /*1c800*/  FFMA.FTZ R179, R179, R3.reuse, -R152.reuse ;  /* 0x00000003b3b37223 */ /* 0x180fe20000010898 */
[-CC-:B------:R-:W-:Y:S01]  /*1c810*/  FFMA.FTZ R182, R182, R3.reuse, -R152.reuse ;  /* 0x00000003b6b67223 */ /* 0x180fe20000010898 */
[----:B------:R-:W-:Y:S01]  /*1c820*/  FFMA.FTZ R152, R183, R3, -R152 ;  /* 0x00000003b7987223 */ /* 0x000fe20000010898 */
[----:B------:R-:W-:-:S02]  /*1c830*/  IMAD.MOV.U32 R232, RZ, RZ, R22 ;  /* 0x000000ffffe87224 */ /* 0x000fc400078e0016 */
[----:B------:R-:W-:Y:S01]  /*1c840*/  IMAD.MOV.U32 R230, RZ, RZ, R4 ;  /* 0x000000ffffe67224 */ /* 0x000fe200078e0004 */
[----:B------:R-:W2:Y:S01]  /*1c850*/  MUFU.EX2 R155, R155 ;  /* 0x0000009b009b7308 */ /* 0x000ea20000000800 */
[----:B0-----:R-:W-:-:S04]  /*1c860*/  FADD.FTZ R153, R176, R156 ;  /* 0x0000009cb0997221 */ /* 0x001fc80000010000 */
[----:B------:R-:W-:-:S03]  /*1c870*/  FADD.FTZ R153, R177, R153 ;  /* 0x00000099b1997221 */ /* 0x000fc60000010000 */
[----:B------:R-:W0:Y:S01]  /*1c880*/  MUFU.EX2 R158, R158 ;  /* 0x0000009e009e7308 */ /* 0x000e220000000800 */
[----:B-1----:R-:W-:Y:S01]  /*1c890*/  FFMA.FTZ R227, R2, R227, R154 ;  /* 0x000000e302e37223 */ /* 0x002fe2000001009a */
[----:B------:R-:W-:-:S04]  /*1c8a0*/  FADD.FTZ R153, R180, R153 ;  /* 0x00000099b4997221 */ /* 0x000fc80000010000 */
[----:B------:R-:W-:Y:S02]  /*1c8b0*/  FADD.FTZ R228, R181, R153 ;  /* 0x00000099b5e47221 */ /* 0x000fe40000010000 */
        /* <DEDUP_REMOVED lines=36> */
[----:B------:R-:W-:Y:S06]  /*1cb00*/  @P2 BRA `(.L_x_2014) ;  /* 0xffffffd400002947 */ /* 0x000fec000383ffff */
.L_x_1995:
[----:B------:R-:W-:Y:S05]  /*1cb10*/  BSYNC B0 ;  /* 0x0000000000007941 */ /* 0x000fea0003800000 */
.L_x_1994:
        /* <DEDUP_REMOVED lines=131> */
.L_x_2015:
[----:B------:R-:W-:Y:S01]  /*1d350*/  IMAD R0, R22, 0x8, R16 ;  /* 0x0000000816007824 */ /* 0x000fe200078e0210 */
[----:B------:R-:W-:-:S04]  /*1d360*/  SHF.L.U32 R7, R219, 0x1f, RZ ;  /* 0x0000001fdb077819 */ /* 0x000fc800000006ff */
[----:B------:R0:W1:Y:S01]  /*1d370*/  SYNCS.PHASECHK.TRANS64.TRYWAIT P2, [R0+URZ+0x30850], R7 ;  /* 0x03085007000075a7 */ /* 0x000062000804017f */
[----:B------:R-:W-:Y:S05]  /*1d380*/  @!P0 BRA `(.L_x_2016) ;  /* 0x0000000000048947 */ /* 0x000fea0003800000 */
[----:B------:R-:W-:Y:S01]  /*1d390*/  BPT.TRAP 0x1 ;  /* 0x000000040000795c */ /* 0x000fe20000300000 */
.L_x_2016:
[----:B------:R-:W-:Y:S01]  /*1d3a0*/  VIADD R16, R16, 0x400 ;  /* 0x0000040010107836 */ /* 0x000fe20000000000 */
[----:B------:R-:W-:Y:S04]  /*1d3b0*/  BSSY B0, `(.L_x_2017) ;  /* 0x0000008000007945 */ /* 0x000fe80003800000 */
[----:B------:R-:W-:-:S04]  /*1d3c0*/  SHF.R.U32.HI R16, RZ, 0x4, R16 ;  /* 0x00000004ff107819 */ /* 0x000fc80000011610 */
[----:B------:R-:W-:-:S04]  /*1d3d0*/  LOP3.LUT R16, R16, 0x3fff, RZ, 0xc0, !PT ;  /* 0x00003fff10107812 */ /* 0x000fc800078ec0ff */
[----:B------:R-:W-:-:S04]  /*1d3e0*/  LOP3.LUT R9, R16, 0x2000000, RZ, 0xfc, !PT ;  /* 0x0200000010097812 */ /* 0x000fc800078efcff */
[----:B------:R-:W-:Y:S01]  /*1d3f0*/  LEA R2, R22, R9, 0xb ;  /* 0x0000000916027211 */ /* 0x000fe200078e58ff */
[----:B-1----:R-:W-:Y:S06]  /*1d400*/  @P2 BRA `(.L_x_2018) ;  /* 0x0000000000082947 */ /* 0x002fec0003800000 */
[----:B------:R-:W1:Y:S02]  /*1d410*/  SYNCS.PHASECHK.TRANS64.TRYWAIT P0, [R0+URZ+0x30850], R7 ;  /* 0x03085007000075a7 */ /* 0x000e64000800017f */
[----:B-1----:R-:W-:Y:S05]  /*1d420*/  @!P0 BRA `(.L_x_2019) ;  /* 0x000000e000148947 */ /* 0x002fea0003800000 */
.L_x_2018:
[----:B------:R-:W-:Y:S05]  /*1d430*/  BSYNC B0 ;  /* 0x0000000000007941 */ /* 0x000fea0003800000 */
.L_x_2017:
[----:B------:R-:W-:Y:S01]  /*1d440*/  IMAD.MOV.U32 R6, RZ, RZ, R2 ;  /* 0x000000ffff067224 */ /* 0x000fe200078e0002 */
[----:B------:R-:W2:Y:S01]  /*1d450*/  LDL.LU R15, [R1+0x64] ;  /* 0x00006400010f7983 */ /* 0x000ea20000300800 */
[----:B01----:R-:W-:Y:S01]  /*1d460*/  IMAD.MOV.U32 R7, RZ, RZ, 0x40000040 ;  /* 0x40000040ff077424 */ /* 0x003fe200078e00ff */
[----:B------:R-:W-:Y:S01]  /*1d470*/  WARPGROUP.ARRIVE ;  /* 0x00000000000079c5 */ /* 0x000fe20000000000 */
[----:B------:R-:W-:Y:S01]  /*1d480*/  VIADD R22, R22, 0x1 ;  /* 0x0000000116167836 */ /* 0x000fe20000000000 */
[----:B------:R-:W-:Y:S01]  /*1d490*/  R2UR UR6, R6 ;  /* 0x00000000060672ca */ /* 0x000fe200000e0000 */
[----:B------:R-:W-:Y:S01]  /*1d4a0*/  VIADD R6, R2, 0x80 ;  /* 0x0000008002067836 */ /* 0x000fe20000000000 */
[----:B------:R-:W-:Y:S01]  /*1d4b0*/  R2UR UR7, R7 ;  /* 0x00000000070772ca */ /* 0x000fe200000e0000 */
[----:B------:R-:W-:Y:S01]  /*1d4c0*/  IMAD.MOV.U32 R7, RZ, RZ, 0x40000040 ;  /* 0x40000040ff077424 */ /* 0x000fe200078e00ff */
[----:B------:R-:W-:Y:S01]  /*1d4d0*/  ISETP.NE.AND P2, PT, R22, 0x2, PT ;  /* 0x000000021600780c */ /* 0x000fe20003f45270 */
[----:B------:R-:W-:-:S02]  /*1d4e0*/  @!P1 VIADD R11, R0, 0x30860 ;  /* 0x00030860000b9836 */ /* 0x000fc40000000000 */
[----:B------:R-:W-:Y:S01]  /*1d4f0*/  IMAD.MOV.U32 R0, RZ, RZ, -0x800000 ;  /* 0xff800000ff007424 */ /* 0x000fe200078e00ff */
[----:B------:R-:W-:Y:S02]  /*1d500*/  SEL R22, R22, RZ, P2 ;  /* 0x000000ff16167207 */ /* 0x000fe40001000000 */
[----:B------:R-:W-:-:S05]  /*1d510*/  @!P1 PRMT R11, RZ, 0x654, R11 ;  /* 0x00000654ff0b9816 */ /* 0x000fca000000000b */
        /* <DEDUP_REMOVED lines=12> */
[----:B------:R-:W-:Y:S02]  /*1d5e0*/  IMAD.MOV.U32 R7, RZ, RZ, 0x40000040 ;  /* 0x40000040ff077424 */ /* 0x000fe400078e00ff */
[----:B--2---:R-:W-:-:S05]  /*1d5f0*/  VIADD R15, R15, 0x1 ;  /* 0x000000010f0f7836 */ /* 0x004fca0000000000 */
[----:B------:R-:W-:Y:S01]  /*1d600*/  STL [R1+0x64], R15 ;  /* 0x0000640f01007387 */ /* 0x000fe20000100800 */
[----:B------:R-:W-:Y:S02]  /*1d610*/  WARPGROUP.DEPBAR.LE gsb0, 0x0 ;  /* 0x00008000000079c5 */ /* 0x000fe40000010000 */
[----:B------:R-:W-:-:S14]  /*1d620*/  WARPGROUP.ARRIVE ;  /* 0x00000000000079c5 */ /* 0x000fdc0000000000 */
[----:B------:R-:W-:Y:S01]  /*1d630*/  HGMMA.64x256x16.F32 R24, R188, gdesc[UR4].tnspB, R24, gsb0 ;  /* 0x43e00004bc187df0 */ /* 0x000fe20008000818 */
[----:B------:R-:W-:Y:S02]  /*1d640*/  R2UR UR6, R6 ;  /* 0x00000000060672ca */ /* 0x000fe400000e0000 */
[----:B------:R-:W-:Y:S01]  /*1d650*/  R2UR UR7, R7 ;  /* 0x00000000070772ca */ /* 0x000fe200000e0000 */
[----:B------:R-:W0:Y:S04]  /*1d660*/  SHFL.BFLY PT, R6, R227, 0x2, 0x1f ;  /* 0x0c401f00e3067f89 */ /* 0x000e2800000e0000 */
[----:B------:R-:W1:Y:S01]  /*1d670*/  SHFL.BFLY PT, R7, R228, 0x2, 0x1f ;  /* 0x0c401f00e4077f89 */ /* 0x000e6200000e0000 */
[----:B0-----:R-:W-:Y:S01]  /*1d680*/  FADD.FTZ R6, R6, R227 ;  /* 0x000000e306067221 */ /* 0x001fe20000010000 */
[----:B-1----:R-:W-:-:S04]  /*1d690*/  FADD.FTZ R2, R7, R228 ;  /* 0x000000e407027221 */ /* 0x002fc80000010000 */
[----:B------:R-:W0:Y:S04]  /*1d6a0*/  SHFL.BFLY PT, R9, R6, 0x1, 0x1f ;  /* 0x0c201f0006097f89 */ /* 0x000e2800000e0000 */
[----:B------:R-:W1:Y:S01]  /*1d6b0*/  SHFL.BFLY PT, R7, R2, 0x1, 0x1f ;  /* 0x0c201f0002077f89 */ /* 0x000e6200000e0000 */
[----:B0-----:R-:W-:Y:S01]  /*1d6c0*/  FADD.FTZ R13, R6, R9 ;  /* 0x00000009060d7221 */ /* 0x001fe20000010000 */
[----:B-1----:R-:W-:-:S04]  /*1d6d0*/  FADD.FTZ R12, R2, R7 ;  /* 0x00000007020c7221 */ /* 0x002fc80000010000 */
[----:B------:R-:W-:Y:S02]  /*1d6e0*/  FSETP.NE.FTZ.AND P3, PT, R13, RZ, PT ;  /* 0x000000ff0d00720b */ /* 0x000fe40003f75000 */
[----:B------:R-:W-:Y:S02]  /*1d6f0*/  CS2R R6, SRZ ;  /* 0x0000000000067805 */ /* 0x000fe4000001ff00 */
[----:B------:R-:W-:Y:S02]  /*1d700*/  SEL R2, RZ, 0x1, P2 ;  /* 0x00000001ff027807 */ /* 0x000fe40001000000 */
[----:B------:R-:W-:Y:S02]  /*1d710*/  FSETP.NE.FTZ.AND P0, PT, R12, RZ, PT ;  /* 0x000000ff0c00720b */ /* 0x000fe40003f15000 */
[----:B------:R-:W-:Y:S02]  /*1d720*/  LOP3.LUT R219, R219, R2, RZ, 0x3c, !PT ;  /* 0x00000002dbdb7212 */ /* 0x000fe400078e3cff */
[----:B------:R-:W-:-:S03]  /*1d730*/  MOV R2, 0xff800000 ;  /* 0xff80000000027802 */ /* 0x000fc60000000f00 */
[----:B------:R-:W0:Y:S01]  /*1d740*/  @P3 MUFU.LG2 R10, R13 ;  /* 0x0000000d000a3308 */ /* 0x000e220000000c00 */
[----:B------:R-:W-:-:S05]  /*1d750*/  @P3 FMUL.FTZ R14, R3, 0.69314718246459960938 ;  /* 0x3f317218030e3820 */ /* 0x000fca0000410000 */
[----:B------:R-:W-:Y:S02]  /*1d760*/  @P0 FMUL.FTZ R8, R3, 0.69314718246459960938 ;  /* 0x3f31721803080820 */ /* 0x000fe40000410000 */
[----:B------:R-:W1:Y:S08]  /*1d770*/  @P0 MUFU.LG2 R9, R12 ;  /* 0x0000000c00090308 */ /* 0x000e700000000c00 */
[----:B------:R-:W2:Y:S01]  /*1d780*/  @P0 MUFU.RCP R7, R12 ;  /* 0x0000000c00070308 */ /* 0x000ea20000001000 */
[----:B0-----:R-:W-:-:S04]  /*1d790*/  @P3 FMUL.FTZ R3, R10, 0.69314718246459960938 ;  /* 0x3f3172180a033820 */ /* 0x001fc80000410000 */
[----:B------:R-:W-:-:S03]  /*1d7a0*/  @P3 FFMA.FTZ R2, R14, R4, R3 ;  /* 0x000000040e023223 */ /* 0x000fc60000010003 */
[----:B------:R-:W0:Y:S01]  /*1d7b0*/  @P3 MUFU.RCP R6, R13 ;  /* 0x0000000d00063308 */ /* 0x000e220000001000 */
[----:B-1----:R-:W-:-:S04]  /*1d7c0*/  @P0 FMUL.FTZ R9, R9, 0.69314718246459960938 ;  /* 0x3f31721809090820 */ /* 0x002fc80000410000 */
[----:B------:R-:W-:Y:S01]  /*1d7d0*/  @P0 FFMA.FTZ R0, R8, R5, R9 ;  /* 0x0000000508000223 */ /* 0x000fe20000010009 */
[----:B------:R-:W-:Y:S01]  /*1d7e0*/  PLOP3.LUT P0, PT, PT, PT, PT, 0x8, 0x0 ;  /* 0x000000000000781c */ /* 0x000fe20003f0e170 */
[----:B------:R-:W-:Y:S02]  /*1d7f0*/  WARPGROUP.DEPBAR.LE gsb0, 0x0 ;  /* 0x00008000000079c5 */ /* 0x000fe40000010000 */
[----:B------:R-:W-:-:S06]  /*1d800*/  WARPGROUP.ARRIVE ;  /* 0x00000000000079c5 */ /* 0x000fcc0000000000 */
        /* <DEDUP_REMOVED lines=67> */
[-C--:B0-----:R-:W-:Y:S01]  /*1dc40*/  FMUL.FTZ R12, R35, R6.reuse ;  /* 0x00000006230c7220 */ /* 0x081fe20000410000 */
        /* <DEDUP_REMOVED lines=63> */
.L_x_1853:
        /* <DEDUP_REMOVED lines=9> */
[----:B------:R-:W2:Y:S01]  /*1e0d0*/  LDL R6, [R1+0xb0] ;  /* 0x0000b00001067983 */ /* 0x000ea20000100800 */
[----:B------:R-:W-:-:S03]  /*1e0e0*/  ULDC.64 UR4, c[0x0][0xc00] ;  /* 0x0003000000047ab9 */ /* 0x000fc60000000a00 */
[----:B------:R-:W3:Y:S01]  /*1e0f0*/  LDL R171, [R1+0x60] ;  /* 0x0000600001ab7983 */ /* 0x000ee20000100800 */
[----:B------:R-:W4:Y:S01]  /*1e100*/  S2R R15, SR_SWINHI ;  /* 0x00000000000f7919 */ /* 0x000f220000002f00 */
[----:B------:R-:W-:Y:S02]  /*1e110*/  MOV R20, R16 ;  /* 0x0000001000147202 */ /* 0x000fe40000000f00 */
[----:B----4-:R-:W-:Y:S02]  /*1e120*/  MOV R21, R15 ;  /* 0x0000000f00157202 */ /* 0x010fe40000000f00 */
        /* <DEDUP_REMOVED lines=18> */
[----:B------:R-:W4:Y:S01]  /*1e250*/  LDC R3, c[0x0][0xbe8] ;  /* 0x0002fa00ff037b82 */ /* 0x000f220000000800 */
        /* <DEDUP_REMOVED lines=15> */
[----:B------:R-:W-:Y:S01]  /*1e350*/  F2FP.F16.F32.PACK_AB R147, R151, R150 ;  /* 0x000000969793723e */ /* 0x000fe200000000ff */
        /* <DEDUP_REMOVED lines=9> */
[C---:B------:R-:W-:Y:S02]  /*1e3f0*/  IADD3 R115, P3, R126.reuse, 0x4000, RZ ;  /* 0x000040007e737810 */ /* 0x040fe40007f7e0ff */
[C---:B------:R-:W-:Y:S02]  /*1e400*/  IADD3 R123, P1, R126.reuse, 0x20, RZ ;  /* 0x000000207e7b7810 */ /* 0x040fe40007f3e0ff */
[----:B------:R-:W-:Y:S02]  /*1e410*/  IADD3 R99, P0, R126, 0x8020, RZ ;  /* 0x000080207e637810 */ /* 0x000fe40007f1e0ff */
[----:B------:R-:W-:Y:S01]  /*1e420*/  LOP3.LUT R118, R118, R119, RZ, 0x3c, !PT ;  /* 0x0000007776767212 */ /* 0x000fe200078e3cff */
[----:B------:R-:W-:Y:S01]  /*1e430*/  IMAD.X R119, RZ, RZ, R127, P4 ;  /* 0x000000ffff777224 */ /* 0x000fe200020e067f */
[----:B------:R-:W-:-:S02]  /*1e440*/  LOP3.LUT R114, R115, 0x380, RZ, 0xc0, !PT ;  /* 0x0000038073727812 */ /* 0x000fc400078ec0ff */
[----:B------:R-:W-:Y:S02]  /*1e450*/  LOP3.LUT R122, R123, 0x380, RZ, 0xc0, !PT ;  /* 0x000003807b7a7812 */ /* 0x000fe400078ec0ff */
[C---:B-----5:R-:W-:Y:S02]  /*1e460*/  IADD3 R23, P4, R126.reuse, 0x8040, RZ ;  /* 0x000080407e177810 */ /* 0x060fe40007f9e0ff */
[----:B------:R-:W-:Y:S02]  /*1e470*/  LOP3.LUT R98, R99, 0x380, RZ, 0xc0, !PT ;  /* 0x0000038063627812 */ /* 0x000fe400078ec0ff */
[----:B------:R-:W-:Y:S02]  /*1e480*/  LOP3.LUT R27, R126, 0x380, RZ, 0xc0, !PT ;  /* 0x000003807e1b7812 */ /* 0x000fe400078ec0ff */
[----:B------:R-:W-:Y:S02]  /*1e490*/  SHF.R.U64 R114, R114, 0x3, RZ ;  /* 0x0000000372727819 */ /* 0x000fe400000012ff */
[----:B------:R-:W-:-:S02]  /*1e4a0*/  SHF.R.U64 R122, R122, 0x3, RZ ;  /* 0x000000037a7a7819 */ /* 0x000fc400000012ff */
[----:B------:R-:W-:Y:S02]  /*1e4b0*/  LOP3.LUT R30, R23, 0x380, RZ, 0xc0, !PT ;  /* 0x00000380171e7812 */ /* 0x000fe400078ec0ff */
[----:B------:R-:W-:Y:S02]  /*1e4c0*/  SHF.R.U64 R98, R98, 0x3, RZ ;  /* 0x0000000362627819 */ /* 0x000fe400000012ff */
[----:B------:R-:W-:Y:S02]  /*1e4d0*/  SHF.R.U64 R27, R27, 0x3, RZ ;  /* 0x000000031b1b7819 */ /* 0x000fe400000012ff */
[----:B------:R-:W-:Y:S01]  /*1e4e0*/  LOP3.LUT R114, R114, R115, RZ, 0x3c, !PT ;  /* 0x0000007372727212 */ /* 0x000fe200078e3cff */
[--C-:B------:R-:W-:Y:S01]  /*1e4f0*/  IMAD.X R115, RZ, RZ, R127.reuse, P3 ;  /* 0x000000ffff737224 */ /* 0x100fe200018e067f */
[----:B------:R-:W-:Y:S02]  /*1e500*/  IADD3 R107, P2, R126, 0x4060, RZ ;  /* 0x000040607e6b7810 */ /* 0x000fe40007f5e0ff */
[----:B------:R-:W-:Y:S01]  /*1e510*/  LOP3.LUT R122, R122, R123, RZ, 0x3c, !PT ;  /* 0x0000007b7a7a7212 */ /* 0x000fe200078e3cff */
[----:B------:R-:W-:Y:S01]  /*1e520*/  IMAD.X R123, RZ, RZ, R127, P1 ;  /* 0x000000ffff7b7224 */ /* 0x000fe200008e067f */
[----:B------:R-:W-:-:S02]  /*1e530*/  SHF.R.U64 R30, R30, 0x3, RZ ;  /* 0x000000031e1e7819 */ /* 0x000fc400000012ff */
[----:B------:R-:W-:Y:S02]  /*1e540*/  LOP3.LUT R98, R98, R99, RZ, 0x3c, !PT ;  /* 0x0000006362627212 */ /* 0x000fe400078e3cff */
[C---:B------:R-:W-:Y:S02]  /*1e550*/  IADD3 R95, P6, R126.reuse, 0x4020, RZ ;  /* 0x000040207e5f7810 */ /* 0x040fe40007fde0ff */
[C---:B------:R-:W-:Y:S02]  /*1e560*/  IADD3 R111, P5, R126.reuse, 0x4040, RZ ;  /* 0x000040407e6f7810 */ /* 0x040fe40007fbe0ff */
[C---:B------:R-:W-:Y:S02]  /*1e570*/  IADD3 R99, P3, R126.reuse, 0x8060, RZ ;  /* 0x000080607e637810 */ /* 0x040fe40007f7e0ff */
[----:B------:R-:W-:Y:S02]  /*1e580*/  IADD3 R103, P1, R126, 0x8000, RZ ;  /* 0x000080007e677810 */ /* 0x000fe40007f3e0ff */
[----:B------:R-:W-:-:S02]  /*1e590*/  LOP3.LUT R26, R27, R126, RZ, 0x3c, !PT ;  /* 0x0000007e1b1a7212 */ /* 0x000fc400078e3cff */
[----:B------:R-:W-:Y:S02]  /*1e5a0*/  LOP3.LUT R106, R107, 0x380, RZ, 0xc0, !PT ;  /* 0x000003806b6a7812 */ /* 0x000fe400078ec0ff */
[----:B------:R-:W-:Y:S02]  /*1e5b0*/  MOV R27, R127 ;  /* 0x0000007f001b7202 */ /* 0x000fe40000000f00 */
[----:B------:R-:W-:Y:S02]  /*1e5c0*/  LOP3.LUT R30, R30, R23, RZ, 0x3c, !PT ;  /* 0x000000171e1e7212 */ /* 0x000fe400078e3cff */
[----:B------:R-:W-:Y:S02]  /*1e5d0*/  LOP3.LUT R94, R95, 0x380, RZ, 0xc0, !PT ;  /* 0x000003805f5e7812 */ /* 0x000fe400078ec0ff */
[----:B------:R-:W-:Y:S02]  /*1e5e0*/  LOP3.LUT R110, R111, 0x380, RZ, 0xc0, !PT ;  /* 0x000003806f6e7812 */ /* 0x000fe400078ec0ff */
[----:B------:R-:W-:-:S02]  /*1e5f0*/  LOP3.LUT R23, R99, 0x380, RZ, 0xc0, !PT ;  /* 0x0000038063177812 */ /* 0x000fc400078ec0ff */
[----:B------:R-:W-:Y:S02]  /*1e600*/  LOP3.LUT R102, R103, 0x380, RZ, 0xc0, !PT ;  /* 0x0000038067667812 */ /* 0x000fe400078ec0ff */
[----:B------:R-:W-:Y:S02]  /*1e610*/  SHF.R.U64 R106, R106, 0x3, RZ ;  /* 0x000000036a6a7819 */ /* 0x000fe400000012ff */
[----:B------:R-:W-:Y:S02]  /*1e620*/  MOV R6, R26 ;  /* 0x0000001a00067202 */ /* 0x000fe40000000f00 */
[----:B------:R-:W-:Y:S02]  /*1e630*/  F2FP.F16.F32.PACK_AB R26, R29, R28 ;  /* 0x0000001c1d1a723e */ /* 0x000fe400000000ff */
[----:B------:R-:W-:Y:S02]  /*1e640*/  SHF.R.U64 R94, R94, 0x3, RZ ;  /* 0x000000035e5e7819 */ /* 0x000fe400000012ff */
[----:B------:R-:W-:-:S02]  /*1e650*/  SHF.R.U64 R110, R110, 0x3, RZ ;  /* 0x000000036e6e7819 */ /* 0x000fc400000012ff */
[----:B------:R-:W-:Y:S02]  /*1e660*/  SHF.R.U64 R28, R23, 0x3, RZ ;  /* 0x00000003171c7819 */ /* 0x000fe400000012ff */
[----:B------:R-:W-:Y:S02]  /*1e670*/  SHF.R.U64 R102, R102, 0x3, RZ ;  /* 0x0000000366667819 */ /* 0x000fe400000012ff */
[----:B------:R-:W-:Y:S01]  /*1e680*/  LOP3.LUT R106, R106, R107, RZ, 0x3c, !PT ;  /* 0x0000006b6a6a7212 */ /* 0x000fe200078e3cff */
[--C-:B------:R-:W-:Y:S01]  /*1e690*/  IMAD.X R107, RZ, RZ, R127.reuse, P2 ;  /* 0x000000ffff6b7224 */ /* 0x100fe200010e067f */
[----:B------:R-:W-:Y:S01]  /*1e6a0*/  LOP3.LUT R94, R94, R95, RZ, 0x3c, !PT ;  /* 0x0000005f5e5e7212 */ /* 0x000fe200078e3cff */
[--C-:B------:R-:W-:Y:S01]  /*1e6b0*/  IMAD.X R95, RZ, RZ, R127.reuse, P6 ;  /* 0x000000ffff5f7224 */ /* 0x100fe200030e067f */
[----:B------:R-:W-:Y:S01]  /*1e6c0*/  LOP3.LUT R110, R110, R111, RZ, 0x3c, !PT ;  /* 0x0000006f6e6e7212 */ /* 0x000fe200078e3cff */
[----:B------:R-:W-:Y:S01]  /*1e6d0*/  IMAD.X R111, RZ, RZ, R127, P5 ;  /* 0x000000ffff6f7224 */ /* 0x000fe200028e067f */
[----:B------:R-:W-:-:S02]  /*1e6e0*/  LOP3.LUT R28, R28, R99, RZ, 0x3c, !PT ;  /* 0x000000631c1c7212 */ /* 0x000fc400078e3cff */
[----:B------:R-:W-:Y:S02]  /*1e6f0*/  IADD3 R23, P2, R126, 0xc040, RZ ;  /* 0x0000c0407e177810 */ /* 0x000fe40007f5e0ff */
[----:B------:R-:W-:Y:S01]  /*1e700*/  LOP3.LUT R102, R102, R103, RZ, 0x3c, !PT ;  /* 0x0000006766667212 */ /* 0x000fe200078e3cff */
[----:B------:R-:W-:Y:S01]  /*1e710*/  IMAD.X R103, RZ, RZ, R127, P1 ;  /* 0x000000ffff677224 */ /* 0x000fe200008e067f */
[----:B------:R-:W-:Y:S02]  /*1e720*/  IADD3.X R99, RZ, R127, RZ, P0, !PT ;  /* 0x0000007fff637210 */ /* 0x000fe400007fe4ff */
[C---:B------:R-:W-:Y:S02]  /*1e730*/  IADD3 R131, P6, R126.reuse, 0xc000, RZ ;  /* 0x0000c0007e837810 */ /* 0x040fe40007fde0ff */
[----:B------:R-:W-:Y:S02]  /*1e740*/  IADD3 R135, P5, R126, 0xc020, RZ ;  /* 0x0000c0207e877810 */ /* 0x000fe40007fbe0ff */
[----:B------:R-:W-:Y:S01]  /*1e750*/  F2FP.F16.F32.PACK_AB R27, R31, R13 ;  /* 0x0000000d1f1b723e */ /* 0x000fe200000000ff */
[----:B------:R-:W-:Y:S01]  /*1e760*/  BAR.SYNC.DEFER_BLOCKING 0x1, 0x100 ;  /* 0x0044000000007b1d */ /* 0x000fe20000010000 */
[----:B------:R-:W-:-:S02]  /*1e770*/  ISETP.NE.U32.AND P0, PT, RZ, UR4, PT ;  /* 0x00000004ff007c0c */ /* 0x000fc4000bf05070 */
[----:B------:R-:W-:Y:S02]  /*1e780*/  IADD3 R126, P1, R126, 0xc060, RZ ;  /* 0x0000c0607e7e7810 */ /* 0x000fe40007f3e0ff */
[----:B------:R-:W-:Y:S02]  /*1e790*/  LOP3.LUT R13, R23, 0x380, RZ, 0xc0, !PT ;  /* 0x00000380170d7812 */ /* 0x000fe400078ec0ff */
[----:B------:R-:W-:Y:S01]  /*1e7a0*/  ISETP.NE.AND.EX P0, PT, RZ, UR5, PT, P0 ;  /* 0x00000005ff007c0c */ /* 0x000fe2000bf05300 */
[----:B------:R-:W-:Y:S01]  /*1e7b0*/  ULDC.64 UR4, c[0x0][0xc08] ;  /* 0x0003020000047ab9 */ /* 0x000fe20000000a00 */
[----:B-1----:R-:W-:Y:S02]  /*1e7c0*/  LOP3.LUT R60, R126, 0x380, RZ, 0xc0, !PT ;  /* 0x000003807e3c7812 */ /* 0x002fe400078ec0ff */
[----:B------:R-:W-:Y:S02]  /*1e7d0*/  LOP3.LUT R130, R131, 0x380, RZ, 0xc0, !PT ;  /* 0x0000038083827812 */ /* 0x000fe400078ec0ff */
[----:B------:R-:W-:-:S02]  /*1e7e0*/  LOP3.LUT R134, R135, 0x380, RZ, 0xc0, !PT ;  /* 0x0000038087867812 */ /* 0x000fc400078ec0ff */
[----:B------:R-:W-:Y:S02]  /*1e7f0*/  MOV R122, R122 ;  /* 0x0000007a007a7202 */ /* 0x000fe40000000f00 */
[----:B------:R-:W-:Y:S01]  /*1e800*/  MOV R14, R14 ;  /* 0x0000000e000e7202 */ /* 0x000fe20000000f00 */
[--C-:B------:R-:W-:Y:S01]  /*1e810*/  IMAD.X R31, RZ, RZ, R127.reuse, P4 ;  /* 0x000000ffff1f7224 */ /* 0x100fe200020e067f */
[----:B------:R-:W-:Y:S01]  /*1e820*/  SHF.R.U64 R130, R130, 0x3, RZ ;  /* 0x0000000382827819 */ /* 0x000fe200000012ff */
[----:B------:R1:W-:Y:S01]  /*1e830*/  STSM.16.M88.4 [R6], R24 ;  /* 0x0000001806007844 */ /* 0x0003e20000000200 */
[----:B------:R-:W-:Y:S01]  /*1e840*/  IMAD.X R29, RZ, RZ, R127, P3 ;  /* 0x000000ffff1d7224 */ /* 0x000fe200018e067f */
[----:B------:R-:W-:Y:S02]  /*1e850*/  MOV R118, R118 ;  /* 0x0000007600767202 */ /* 0x000fe40000000f00 */
[----:B------:R-:W-:Y:S01]  /*1e860*/  SHF.R.U64 R134, R134, 0x3, RZ ;  /* 0x0000000386867819 */ /* 0x000fe200000012ff */
[----:B------:R-:W-:Y:S01]  /*1e870*/  STSM.16.M88.4 [R122], R32 ;  /* 0x000000207a007844 */ /* 0x000fe20000000200 */
[----:B------:R-:W-:-:S02]  /*1e880*/  MOV R114, R114 ;  /* 0x0000007200727202 */ /* 0x000fc40000000f00 */
[----:B------:R-:W-:Y:S01]  /*1e890*/  MOV R95, R94 ;  /* 0x0000005e005f7202 */ /* 0x000fe20000000f00 */
[----:B------:R2:W-:Y:S01]  /*1e8a0*/  STSM.16.M88.4 [R14], R40 ;  /* 0x000000280e007844 */ /* 0x0005e20000000200 */
[----:B-1----:R-:W-:Y:S01]  /*1e8b0*/  SHF.R.U64 R6, R13, 0x3, RZ ;  /* 0x000000030d067819 */ /* 0x002fe200000012ff */
[----:B------:R-:W-:Y:S01]  /*1e8c0*/  IMAD.X R25, RZ, RZ, R127, P2 ;  /* 0x000000ffff197224 */ /* 0x000fe200010e067f */
[----:B------:R-:W-:Y:S02]  /*1e8d0*/  ISETP.NE.U32.AND P2, PT, RZ, UR4, PT ;  /* 0x00000004ff007c0c */ /* 0x000fe4000bf45070 */
[----:B------:R-:W-:Y:S02]  /*1e8e0*/  SHF.R.U64 R13, R60, 0x3, RZ ;  /* 0x000000033c0d7819 */ /* 0x000fe400000012ff */
[----:B------:R-:W-:Y:S02]  /*1e8f0*/  LOP3.LUT R24, R6, R23, RZ, 0x3c, !PT ;  /* 0x0000001706187212 */ /* 0x000fe400078e3cff */
[----:B------:R-:W-:-:S02]  /*1e900*/  ISETP.NE.AND.EX P2, PT, RZ, UR5, PT, P2 ;  /* 0x00000005ff007c0c */ /* 0x000fc4000bf45320 */
[----:B------:R-:W-:Y:S02]  /*1e910*/  F2FP.F16.F32.PACK_AB R6, R69, R155 ;  /* 0x0000009b4506723e */ /* 0x000fe400000000ff */
[----:B------:R-:W-:Y:S02]  /*1e920*/  LOP3.LUT R126, R13, R126, RZ, 0x3c, !PT ;  /* 0x0000007e0d7e7212 */ /* 0x000fe400078e3cff */
[----:B------:R-:W-:Y:S01]  /*1e930*/  MOV R110, R110 ;  /* 0x0000006e006e7202 */ /* 0x000fe20000000f00 */
[----:B------:R-:W-:Y:S01]  /*1e940*/  STSM.16.M88.4 [R118], R48 ;  /* 0x0000003076007844 */ /* 0x000fe20000000200 */
[----:B------:R-:W-:Y:S01]  /*1e950*/  LOP3.LUT R130, R130, R131, RZ, 0x3c, !PT ;  /* 0x0000008382827212 */ /* 0x000fe200078e3cff */
[----:B------:R-:W-:Y:S01]  /*1e960*/  IMAD.X R131, RZ, RZ, R127, P6 ;  /* 0x000000ffff837224 */ /* 0x000fe200030e067f */
[----:B------:R-:W-:Y:S02]  /*1e970*/  MOV R106, R106 ;  /* 0x0000006a006a7202 */ /* 0x000fe40000000f00 */
[----:B------:R-:W-:-:S02]  /*1e980*/  MOV R23, R24 ;  /* 0x0000001800177202 */ /* 0x000fc40000000f00 */
[----:B------:R-:W-:Y:S02]  /*1e990*/  F2FP.F16.F32.PACK_AB R13, R83, R82 ;  /* 0x00000052530d723e */ /* 0x000fe400000000ff */
[----:B--2---:R-:W-:Y:S02]  /*1e9a0*/  F2FP.F16.F32.PACK_AB R14, R85, R159 ;  /* 0x0000009f550e723e */ /* 0x004fe400000000ff */
[----:B------:R-:W-:Y:S01]  /*1e9b0*/  F2FP.F16.F32.PACK_AB R15, R87, R86 ;  /* 0x00000056570f723e */ /* 0x000fe200000000ff */
[----:B------:R-:W-:Y:S01]  /*1e9c0*/  STSM.16.M88.4 [R114], R56 ;  /* 0x0000003872007844 */ /* 0x000fe20000000200 */
[----:B------:R-:W-:Y:S01]  /*1e9d0*/  LOP3.LUT R134, R134, R135, RZ, 0x3c, !PT ;  /* 0x0000008786867212 */ /* 0x000fe200078e3cff */
[----:B------:R-:W-:Y:S01]  /*1e9e0*/  IMAD.X R135, RZ, RZ, R127, P5 ;  /* 0x000000ffff877224 */ /* 0x000fe200028e067f */
[----:B------:R-:W-:Y:S02]  /*1e9f0*/  MOV R102, R102 ;  /* 0x0000006600667202 */ /* 0x000fe40000000f00 */
[----:B------:R-:W-:-:S02]  /*1ea00*/  MOV R60, R30 ;  /* 0x0000001e003c7202 */ /* 0x000fc40000000f00 */
        /* <DEDUP_REMOVED lines=10> */
[----:B------:R-:W-:Y:S01]  /*1eab0*/  F2FP.F16.F32.PACK_AB R31, R68, R67 ;  /* 0x00000043441f723e */ /* 0x000fe200000000ff */
[----:B------:R2:W-:Y:S01]  /*1eac0*/  STSM.16.M88.4 [R110], R8 ;  /* 0x000000086e007844 */ /* 0x0005e20000000200 */
[----:B------:R-:W-:Y:S02]  /*1ead0*/  F2FP.F16.F32.PACK_AB R32, R105, R164 ;  /* 0x000000a46920723e */ /* 0x000fe400000000ff */
[----:B------:R-:W-:-:S02]  /*1eae0*/  F2FP.F16.F32.PACK_AB R33, R72, R71 ;  /* 0x000000474821723e */ /* 0x000fc400000000ff */
[----:B------:R-:W-:Y:S02]  /*1eaf0*/  F2FP.F16.F32.PACK_AB R34, R109, R165 ;  /* 0x000000a56d22723e */ /* 0x000fe400000000ff */
[----:B------:R-:W-:Y:S01]  /*1eb00*/  F2FP.F16.F32.PACK_AB R35, R76, R75 ;  /* 0x0000004b4c23723e */ /* 0x000fe200000000ff */
[----:B------:R0:W-:Y:S01]  /*1eb10*/  STSM.16.M88.4 [R106], R12 ;  /* 0x0000000c6a007844 */ /* 0x0001e20000000200 */
[----:B-1----:R-:W-:Y:S02]  /*1eb20*/  F2FP.F16.F32.PACK_AB R4, R113, R166 ;  /* 0x000000a67104723e */ /* 0x002fe400000000ff */
[----:B------:R-:W-:Y:S02]  /*1eb30*/  F2FP.F16.F32.PACK_AB R5, R84, R80 ;  /* 0x000000505405723e */ /* 0x000fe400000000ff */
[----:B------:R-:W-:Y:S02]  /*1eb40*/  F2FP.F16.F32.PACK_AB R6, R117, R167 ;  /* 0x000000a77506723e */ /* 0x000fe400000000ff */
[----:B------:R-:W-:Y:S01]  /*1eb50*/  F2FP.F16.F32.PACK_AB R7, R92, R88 ;  /* 0x000000585c07723e */ /* 0x000fe200000000ff */
[----:B------:R1:W-:Y:S01]  /*1eb60*/  STSM.16.M88.4 [R102], R24 ;  /* 0x0000001866007844 */ /* 0x0003e20000000200 */
[----:B------:R-:W-:-:S02]  /*1eb70*/  IADD3.X R127, RZ, R127, RZ, P1, !PT ;  /* 0x0000007fff7f7210 */ /* 0x000fc40000ffe4ff */
[----:B------:R-:W-:Y:S01]  /*1eb80*/  MOV R130, R130 ;  /* 0x0000008200827202 */ /* 0x000fe20000000f00 */
[----:B------:R-:W-:Y:S01]  /*1eb90*/  STSM.16.M88.4 [R98], R28 ;  /* 0x0000001c62007844 */ /* 0x000fe20000000200 */
[----:B--2---:R-:W-:Y:S02]  /*1eba0*/  F2FP.F16.F32.PACK_AB R8, R121, R168 ;  /* 0x000000a87908723e */ /* 0x004fe400000000ff */
[----:B------:R-:W-:Y:S02]  /*1ebb0*/  F2FP.F16.F32.PACK_AB R9, R100, R96 ;  /* 0x000000606409723e */ /* 0x000fe400000000ff */
[----:B------:R-:W-:Y:S02]  /*1ebc0*/  F2FP.F16.F32.PACK_AB R10, R125, R169 ;  /* 0x000000a97d0a723e */ /* 0x000fe400000000ff */
[----:B------:R-:W-:Y:S01]  /*1ebd0*/  F2FP.F16.F32.PACK_AB R11, R108, R104 ;  /* 0x000000686c0b723e */ /* 0x000fe200000000ff */
[----:B------:R-:W-:Y:S01]  /*1ebe0*/  STSM.16.M88.4 [R60], R32 ;  /* 0x000000203c007844 */ /* 0x000fe20000000200 */
[----:B------:R-:W-:-:S02]  /*1ebf0*/  MOV R134, R134 ;  /* 0x0000008600867202 */ /* 0x000fc40000000f00 */
[----:B0-----:R-:W-:Y:S02]  /*1ec00*/  F2FP.F16.F32.PACK_AB R12, R129, R170 ;  /* 0x000000aa810c723e */ /* 0x001fe400000000ff */
[----:B------:R-:W-:Y:S02]  /*1ec10*/  F2FP.F16.F32.PACK_AB R13, R116, R112 ;  /* 0x00000070740d723e */ /* 0x000fe400000000ff */
[----:B------:R-:W-:Y:S02]  /*1ec20*/  F2FP.F16.F32.PACK_AB R14, R133, R132 ;  /* 0x00000084850e723e */ /* 0x000fe400000000ff */
[----:B------:R-:W-:Y:S01]  /*1ec30*/  F2FP.F16.F32.PACK_AB R15, R124, R120 ;  /* 0x000000787c0f723e */ /* 0x000fe200000000ff */
[----:B------:R0:W-:Y:S01]  /*1ec40*/  STSM.16.M88.4 [R94], R4 ;  /* 0x000000045e007844 */ /* 0x0001e20000000200 */
[----:B------:R-:W-:Y:S01]  /*1ec50*/  MOV R126, R126 ;  /* 0x0000007e007e7202 */ /* 0x000fe20000000f00 */
[----:B-1----:R-:W3:Y:S02]  /*1ec60*/  LDC.64 R24, c[0x0][0xc00] ;  /* 0x00030000ff187b82 */ /* 0x002ee40000000a00 */
[----:B------:R1:W-:Y:S04]  /*1ec70*/  STSM.16.M88.4 [R130], R8 ;  /* 0x0000000882007844 */ /* 0x0003e80000000200 */
[----:B------:R2:W-:Y:S04]  /*1ec80*/  STSM.16.M88.4 [R134], R12 ;  /* 0x0000000c86007844 */ /* 0x0005e80000000200 */
[----:B------:R2:W-:Y:S01]  /*1ec90*/  STSM.16.M88.4 [R23], R136 ;  /* 0x0000008817007844 */ /* 0x0005e20000000200 */
[----:B0-----:R-:W0:Y:S03]  /*1eca0*/  @P2 LDC.64 R4, c[0x0][0xc08] ;  /* 0x00030200ff042b82 */ /* 0x001e260000000a00 */
[----:B------:R2:W-:Y:S01]  /*1ecb0*/  STSM.16.M88.4 [R126], R144 ;  /* 0x000000907e007844 */ /* 0x0005e20000000200 */
[----:B------:R-:W-:Y:S01]  /*1ecc0*/  ULDC UR4, c[0x0][0xa88] ;  /* 0x0002a20000047ab9 */ /* 0x000fe20000000800 */
[----:B------:R-:W-:-:S02]  /*1ecd0*/  IMAD.MOV.U32 R80, RZ, RZ, RZ ;  /* 0x000000ffff507224 */ /* 0x000fc400078e00ff */
[----:B------:R-:W-:Y:S02]  /*1ece0*/  IMAD.U32 R6, RZ, RZ, UR4 ;  /* 0x00000004ff067e24 */ /* 0x000fe4000f8e00ff */
[C---:B---3--:R-:W-:Y:S01]  /*1ecf0*/  IMAD.WIDE R24, R171.reuse, 0x4, R24 ;  /* 0x00000004ab187825 */ /* 0x048fe200078e0218 */
[----:B------:R-:W-:Y:S03]  /*1ed00*/  BAR.SYNC.DEFER_BLOCKING 0x1, 0x100 ;  /* 0x0044000000007b1d */ /* 0x000fe60000010000 */
[----:B0-----:R-:W-:-:S03]  /*1ed10*/  @P2 IMAD.WIDE R4, R171, 0x4, R4 ;  /* 0x00000004ab042825 */ /* 0x001fc600078e0204 */
[----:B------:R2:W5:Y:S04]  /*1ed20*/  @P0 LDG.E R80, desc[UR60][R24.64] ;  /* 0x0000003c18500981 */ /* 0x000568000c1e1900 */
[----:B------:R2:W5:Y:S01]  /*1ed30*/  @P2 LDG.E R6, desc[UR60][R4.64] ;  /* 0x0000003c04062981 */ /* 0x000562000c1e1900 */
[----:B----4-:R-:W-:-:S13]  /*1ed40*/  ISETP.NE.AND P1, PT, R3, 0x1, PT ;  /* 0x000000010300780c */ /* 0x010fda0003f25270 */
[----:B-1----:R-:W0:Y:S08]  /*1ed50*/  @P1 LDC R8, c[0x0][0xbec] ;  /* 0x0002fb00ff081b82 */ /* 0x002e300000000800 */
[----:B------:R-:W1:Y:S01]  /*1ed60*/  @P1 LDC R9, c[0x0][0xbf0] ;  /* 0x0002fc00ff091b82 */ /* 0x000e620000000800 */
[----:B--2---:R-:W-:Y:S05]  /*1ed70*/  @P2 BRA `(.L_x_2022) ;  /* 0x0000000000102947 */ /* 0x004fea0003800000 */
[----:B------:R-:W-:Y:S05]  /*1ed80*/  @!P0 BRA `(.L_x_2022) ;  /* 0x00000000000c8947 */ /* 0x000fea0003800000 */
[----:B------:R-:W2:Y:S04]  /*1ed90*/  LDG.E R5, desc[UR60][R24.64] ;  /* 0x0000003c18057981 */ /* 0x000ea8000c1e1900 */
[----:B-----5:R-:W2:Y:S02]  /*1eda0*/  LDG.E R6, desc[UR60][R24.64+0x4] ;  /* 0x0000043c18067981 */ /* 0x020ea4000c1e1900 */
[----:B--2---:R-:W-:-:S07]  /*1edb0*/  IMAD.IADD R6, R6, 0x1, -R5 ;  /* 0x0000000106067824 */ /* 0x004fce00078e0a05 */
.L_x_2022:
[----:B------:R-:W2:Y:S01]  /*1edc0*/  LDL R4, [R1+0x48] ;  /* 0x0000480001047983 */ /* 0x000ea20000100800 */
[----:B------:R-:W-:-:S03]  /*1edd0*/  ULDC.64 UR4, c[0x0][0xb90] ;  /* 0x0002e40000047ab9 */ /* 0x000fc60000000a00 */
[----:B------:R-:W3:Y:S01]  /*1ede0*/  LDL R88, [R1+0x54] ;  /* 0x0000540001587983 */ /* 0x000ee20000100800 */
[----:B-----5:R-:W-:Y:S02]  /*1edf0*/  SHF.R.S32.HI R81, RZ, 0x1f, R80 ;  /* 0x0000001fff517819 */ /* 0x020fe40000011450 */
[----:B------:R-:W-:Y:S01]  /*1ee00*/  SHF.L.U32 R10, R218, 0x6, RZ ;  /* 0x00000006da0a7819 */ /* 0x000fe200000006ff */
[----:B------:R-:W4:Y:S01]  /*1ee10*/  LDL.LU R86, [R1+0x5c] ;  /* 0x00005c0001567983 */ /* 0x000f220000300800 */
[----:B------:R-:W-:Y:S02]  /*1ee20*/  SHF.R.S32.HI R23, RZ, 0x1f, R171 ;  /* 0x0000001fff177819 */ /* 0x000fe400000114ab */
[----:B------:R-:W-:Y:S01]  /*1ee30*/  SEL R60, R171, RZ, !P0 ;  /* 0x000000ffab3c7207 */ /* 0x000fe20004000000 */
[----:B------:R-:W2:Y:S01]  /*1ee40*/  LDL.LU R84, [R1+0x2c] ;  /* 0x00002c0001547983 */ /* 0x000ea20000300800 */
[----:B------:R-:W-:Y:S01]  /*1ee50*/  SEL R23, R23, RZ, !P0 ;  /* 0x000000ff17177207 */ /* 0x000fe20004000000 */
[----:B------:R-:W-:Y:S01]  /*1ee60*/  IMAD R83, R6, R3, RZ ;  /* 0x0000000306537224 */ /* 0x000fe200078e02ff */
[----:B------:R-:W3:Y:S01]  /*1ee70*/  @P1 LDC R85, c[0x0][0xbec] ;  /* 0x0002fb00ff551b82 */ /* 0x000ee20000000800 */
[----:B------:R-:W3:Y:S04]  /*1ee80*/  LDL R14, [R1+0xac] ;  /* 0x0000ac00010e7983 */ /* 0x000ee80000100800 */
[----:B------:R-:W3:Y:S03]  /*1ee90*/  LDL R26, [R1+0x88] ;  /* 0x00008800011a7983 */ /* 0x000ee60000100800 */
[----:B------:R-:W3:Y:S01]  /*1eea0*/  @P1 LDC R87, c[0x0][0xbf0] ;  /* 0x0002fc00ff571b82 */ /* 0x000ee20000000800 */
[----:B------:R-:W5:Y:S04]  /*1eeb0*/  LDL R89, [R1+0x24] ;  /* 0x0000240001597983 */ /* 0x000f680000100800 */
[----:B------:R-:W5:Y:S04]  /*1eec0*/  LDL R92, [R1+0x7c] ;  /* 0x00007c00015c7983 */ /* 0x000f680000100800 */
[----:B------:R-:W5:Y:S04]  /*1eed0*/  LDL R91, [R1+0x68] ;  /* 0x00006800015b7983 */ /* 0x000f680000100800 */
[----:B------:R-:W5:Y:S01]  /*1eee0*/  LDL R90, [R1+0x70] ;  /* 0x00007000015a7983 */ /* 0x000f620000100800 */
[----:B----4-:R-:W-:Y:S01]  /*1eef0*/  SHF.R.S32.HI R82, RZ, 0x1f, R86 ;  /* 0x0000001fff527819 */ /* 0x010fe20000011456 */
[----:B--2---:R-:W-:-:S04]  /*1ef00*/  IMAD.IADD R13, R4, 0x1, R84 ;  /* 0x00000001040d7824 */ /* 0x004fc800078e0254 */
[----:B------:R-:W-:Y:S02]  /*1ef10*/  IMAD R4, R82, UR4, RZ ;  /* 0x0000000452047c24 */ /* 0x000fe4000f8e02ff */
[----:B0-----:R-:W-:-:S04]  /*1ef20*/  @P1 IMAD.HI.U32 R8, R13, R8, RZ ;  /* 0x000000080d081227 */ /* 0x001fc800078e00ff */
[----:B------:R-:W-:Y:S01]  /*1ef30*/  IMAD.MOV.U32 R7, RZ, RZ, R13 ;  /* 0x000000ffff077224 */ /* 0x000fe200078e000d */
[----:B-1----:R-:W-:Y:S01]  /*1ef40*/  @P1 SHF.R.U32.HI R7, RZ, R9, R8 ;  /* 0x00000009ff071219 */ /* 0x002fe20000011608 */
[C---:B------:R-:W-:Y:S02]  /*1ef50*/  IMAD R11, R86.reuse, UR5, R4 ;  /* 0x00000005560b7c24 */ /* 0x040fe4000f8e0204 */
[----:B------:R-:W-:Y:S01]  /*1ef60*/  IMAD.WIDE.U32 R4, R86, UR4, R80 ;  /* 0x0000000456047c25 */ /* 0x000fe2000f8e0050 */
[----:B------:R-:W-:-:S03]  /*1ef70*/  ULDC.64 UR4, c[0x0][0xb98] ;  /* 0x0002e60000047ab9 */ /* 0x000fc60000000a00 */
[----:B---3--:R-:W-:Y:S02]  /*1ef80*/  IMAD R9, R88, 0x8, R10 ;  /* 0x0000000858097824 */ /* 0x008fe400078e020a */
[----:B------:R-:W-:Y:S02]  /*1ef90*/  IMAD.IADD R5, R5, 0x1, R11 ;  /* 0x0000000105057824 */ /* 0x000fe400078e020b */
[----:B------:R-:W-:Y:S02]  /*1efa0*/  IMAD.MOV R8, RZ, RZ, -R7 ;  /* 0x000000ffff087224 */ /* 0x000fe400078e0a07 */
[----:B------:R-:W-:Y:S02]  /*1efb0*/  IMAD R11, R23, UR4, RZ ;  /* 0x00000004170b7c24 */ /* 0x000fe4000f8e02ff */
[----:B------:R-:W-:-:S04]  /*1efc0*/  IMAD.WIDE.U32 R4, R60, UR4, R4 ;  /* 0x000000043c047c25 */ /* 0x000fc8000f8e0004 */
[----:B------:R-:W-:-:S04]  /*1efd0*/  IMAD.WIDE R20, R9, 0x2, R20 ;  /* 0x0000000209147825 */ /* 0x000fc800078e0214 */
        /* <DEDUP_REMOVED lines=11> */
[----:B------:R-:W-:Y:S01]  /*1f090*/  LEA R10, P0, R4, UR4, 0x2 ;  /* 0x00000004040a7c11 */ /* 0x000fe2000f8010ff */
[----:B------:R-:W-:-:S05]  /*1f0a0*/  IMAD.IADD R5, R5, 0x1, R7 ;  /* 0x0000000105057824 */ /* 0x000fca00078e0207 */
[----:B------:R-:W-:Y:S02]  /*1f0b0*/  LEA.HI.X R11, R4, UR5, R5, 0x2, P0 ;  /* 0x00000005040b7c11 */ /* 0x000fe400080f1405 */
[C---:B------:R-:W-:Y:S02]  /*1f0c0*/  IADD3 R33, P2, R20.reuse, 0x5000, RZ ;  /* 0x0000500014217810 */ /* 0x040fe40007f5e0ff */
[C---:B------:R-:W-:Y:S02]  /*1f0d0*/  IADD3 R29, P3, R20.reuse, 0x4000, RZ ;  /* 0x00004000141d7810 */ /* 0x040fe40007f7e0ff */
[C---:B------:R-:W-:Y:S02]  /*1f0e0*/  IADD3 R13, P4, R20.reuse, 0x2000, RZ ;  /* 0x00002000140d7810 */ /* 0x040fe40007f9e0ff */
[C---:B------:R-:W-:Y:S01]  /*1f0f0*/  IADD3 R15, P5, R20.reuse, 0x1000, RZ ;  /* 0x00001000140f7810 */ /* 0x040fe20007fbe0ff */
[----:B------:R-:W-:Y:S01]  /*1f100*/  SHFL.IDX PT, R50, R10, RZ, 0x1c1f ;  /* 0x001c1fff0a327589 */ /* 0x000fe200000e0000 */
[----:B------:R-:W-:Y:S01]  /*1f110*/  IADD3 R25, P0, R20, 0x3000, RZ ;  /* 0x0000300014197810 */ /* 0x000fe20007f1e0ff */
[----:B------:R-:W-:Y:S01]  /*1f120*/  IMAD.IADD R14, R14, 0x1, R84 ;  /* 0x000000010e0e7824 */ /* 0x000fe200078e0254 */
[----:B------:R-:W-:Y:S01]  /*1f130*/  IADD3 R37, P6, R20, 0x6000, RZ ;  /* 0x0000600014257810 */ /* 0x000fe20007fde0ff */
[----:B------:R-:W-:Y:S01]  /*1f140*/  SHFL.IDX PT, R54, R10, 0x1, 0x1c1f ;  /* 0x003c1f000a367f89 */ /* 0x000fe200000e0000 */
[----:B------:R-:W-:Y:S01]  /*1f150*/  LOP3.LUT R24, R25, 0x380, RZ, 0xc0, !PT ;  /* 0x0000038019187812 */ /* 0x000fe200078ec0ff */
[----:B------:R-:W-:Y:S01]  /*1f160*/  ULDC.64 UR4, c[0x0][0xaa0] ;  /* 0x0002a80000047ab9 */ /* 0x000fe20000000a00 */
[----:B------:R-:W-:-:S02]  /*1f170*/  LOP3.LUT R32, R33, 0x380, RZ, 0xc0, !PT ;  /* 0x0000038021207812 */ /* 0x000fc400078ec0ff */
[----:B------:R-:W-:Y:S02]  /*1f180*/  SHF.R.U64 R24, R24, 0x3, RZ ;  /* 0x0000000318187819 */ /* 0x000fe400000012ff */
[----:B------:R-:W-:Y:S02]  /*1f190*/  LOP3.LUT R28, R29, 0x380, RZ, 0xc0, !PT ;  /* 0x000003801d1c7812 */ /* 0x000fe400078ec0ff */
[----:B------:R-:W-:Y:S02]  /*1f1a0*/  LOP3.LUT R12, R13, 0x380, RZ, 0xc0, !PT ;  /* 0x000003800d0c7812 */ /* 0x000fe400078ec0ff */
[----:B------:R-:W-:Y:S02]  /*1f1b0*/  SHF.R.U64 R32, R32, 0x3, RZ ;  /* 0x0000000320207819 */ /* 0x000fe400000012ff */
[----:B------:R-:W-:Y:S01]  /*1f1c0*/  LOP3.LUT R24, R24, R25, RZ, 0x3c, !PT ;  /* 0x0000001918187212 */ /* 0x000fe200078e3cff */
[----:B------:R-:W-:Y:S01]  /*1f1d0*/  IMAD.X R25, RZ, RZ, R21, P0 ;  /* 0x000000ffff197224 */ /* 0x000fe200000e0615 */
[----:B------:R-:W-:-:S02]  /*1f1e0*/  SHF.R.U64 R28, R28, 0x3, RZ ;  /* 0x000000031c1c7819 */ /* 0x000fc400000012ff */
[----:B------:R-:W-:Y:S02]  /*1f1f0*/  SHF.R.U64 R12, R12, 0x3, RZ ;  /* 0x000000030c0c7819 */ /* 0x000fe400000012ff */
[----:B------:R-:W-:Y:S02]  /*1f200*/  IADD3 R49, P0, R20, 0x9000, RZ ;  /* 0x0000900014317810 */ /* 0x000fe40007f1e0ff */
[----:B------:R-:W-:Y:S01]  /*1f210*/  LOP3.LUT R32, R32, R33, RZ, 0x3c, !PT ;  /* 0x0000002120207212 */ /* 0x000fe200078e3cff */
[--C-:B------:R-:W-:Y:S01]  /*1f220*/  IMAD.X R33, RZ, RZ, R21.reuse, P2 ;  /* 0x000000ffff217224 */ /* 0x100fe200010e0615 */
[----:B------:R-:W-:Y:S01]  /*1f230*/  LOP3.LUT R28, R28, R29, RZ, 0x3c, !PT ;  /* 0x0000001d1c1c7212 */ /* 0x000fe200078e3cff */
[--C-:B------:R-:W-:Y:S01]  /*1f240*/  IMAD.X R29, RZ, RZ, R21.reuse, P3 ;  /* 0x000000ffff1d7224 */ /* 0x100fe200018e0615 */
[----:B------:R-:W-:Y:S01]  /*1f250*/  LOP3.LUT R12, R12, R13, RZ, 0x3c, !PT ;  /* 0x0000000d0c0c7212 */ /* 0x000fe200078e3cff */
[----:B------:R-:W-:Y:S01]  /*1f260*/  IMAD.X R9, RZ, RZ, R21, P5 ;  /* 0x000000ffff097224 */ /* 0x000fe200028e0615 */
[----:B------:R-:W-:-:S02]  /*1f270*/  LOP3.LUT R48, R49, 0x380, RZ, 0xc0, !PT ;  /* 0x0000038031307812 */ /* 0x000fc400078ec0ff */
[C---:B------:R-:W-:Y:S02]  /*1f280*/  IADD3 R57, P2, R20.reuse, 0xb000, RZ ;  /* 0x0000b00014397810 */ /* 0x040fe40007f5e0ff */
[----:B------:R-:W-:Y:S02]  /*1f290*/  IADD3.X R13, RZ, R21, RZ, P4, !PT ;  /* 0x00000015ff0d7210 */ /* 0x000fe400027fe4ff */
[C---:B------:R-:W-:Y:S01]  /*1f2a0*/  IADD3 R53, P3, R20.reuse, 0xa000, RZ ;  /* 0x0000a00014357810 */ /* 0x040fe20007f7e0ff */
[----:B------:R-:W0:Y:S01]  /*1f2b0*/  SHFL.IDX PT, R51, R11, RZ, 0x1c1f ;  /* 0x001c1fff0b337589 */ /* 0x000e2200000e0000 */
[C---:B------:R-:W-:Y:S02]  /*1f2c0*/  IADD3 R41, P5, R20.reuse, 0x7000, RZ ;  /* 0x0000700014297810 */ /* 0x040fe40007fbe0ff */
[----:B------:R-:W-:Y:S01]  /*1f2d0*/  IADD3 R45, P4, R20, 0x8000, RZ ;  /* 0x00008000142d7810 */ /* 0x000fe20007f9e0ff */
[----:B------:R-:W1:Y:S01]  /*1f2e0*/  SHFL.IDX PT, R55, R11, 0x1, 0x1c1f ;  /* 0x003c1f000b377f89 */ /* 0x000e6200000e0000 */
[----:B------:R-:W-:-:S02]  /*1f2f0*/  SHF.R.U64 R48, R48, 0x3, RZ ;  /* 0x0000000330307819 */ /* 0x000fc400000012ff */
[----:B------:R-:W-:Y:S02]  /*1f300*/  LOP3.LUT R56, R57, 0x380, RZ, 0xc0, !PT ;  /* 0x0000038039387812 */ /* 0x000fe400078ec0ff */
[----:B------:R-:W-:Y:S02]  /*1f310*/  LOP3.LUT R52, R53, 0x380, RZ, 0xc0, !PT ;  /* 0x0000038035347812 */ /* 0x000fe400078ec0ff */
[----:B------:R-:W-:Y:S02]  /*1f320*/  LOP3.LUT R36, R37, 0x380, RZ, 0xc0, !PT ;  /* 0x0000038025247812 */ /* 0x000fe400078ec0ff */
[----:B------:R-:W-:Y:S02]  /*1f330*/  LOP3.LUT R40, R41, 0x380, RZ, 0xc0, !PT ;  /* 0x0000038029287812 */ /* 0x000fe400078ec0ff */
[----:B------:R-:W-:Y:S02]  /*1f340*/  LOP3.LUT R44, R45, 0x380, RZ, 0xc0, !PT ;  /* 0x000003802d2c7812 */ /* 0x000fe400078ec0ff */
[----:B------:R-:W-:Y:S01]  /*1f350*/  LOP3.LUT R48, R48, R49, RZ, 0x3c, !PT ;  /* 0x0000003130307212 */ /* 0x000fe200078e3cff */
[----:B------:R-:W-:Y:S01]  /*1f360*/  IMAD.X R49, RZ, RZ, R21, P0 ;  /* 0x000000ffff317224 */ /* 0x000fe200000e0615 */
[----:B------:R-:W-:Y:S01]  /*1f370*/  SHF.R.U64 R56, R56, 0x3, RZ ;  /* 0x0000000338387819 */ /* 0x000fe200000012ff */
[----:B------:R-:W-:Y:S01]  /*1f380*/  VIADD R4, R14, 0x8 ;  /* 0x000000080e047836 */ /* 0x000fe20000000000 */
[----:B------:R-:W-:-:S02]  /*1f390*/  SHF.R.U64 R52, R52, 0x3, RZ ;  /* 0x0000000334347819 */ /* 0x000fc400000012ff */
[----:B------:R-:W-:Y:S02]  /*1f3a0*/  SHF.R.U64 R36, R36, 0x3, RZ ;  /* 0x0000000324247819 */ /* 0x000fe400000012ff */
[----:B------:R-:W-:Y:S02]  /*1f3b0*/  SHF.R.U64 R40, R40, 0x3, RZ ;  /* 0x0000000328287819 */ /* 0x000fe400000012ff */
[----:B------:R-:W-:Y:S02]  /*1f3c0*/  SHF.R.U64 R44, R44, 0x3, RZ ;  /* 0x000000032c2c7819 */ /* 0x000fe400000012ff */
[----:B------:R-:W-:Y:S02]  /*1f3d0*/  LOP3.LUT P0, RZ, R26, 0x3, RZ, 0xc0, !PT ;  /* 0x000000031aff7812 */ /* 0x000fe4000780c0ff */
[----:B------:R-:W-:Y:S01]  /*1f3e0*/  LOP3.LUT R56, R56, R57, RZ, 0x3c, !PT ;  /* 0x0000003938387212 */ /* 0x000fe200078e3cff */
[--C-:B------:R-:W-:Y:S01]  /*1f3f0*/  IMAD.X R57, RZ, RZ, R21.reuse, P2 ;  /* 0x000000ffff397224 */ /* 0x100fe200010e0615 */
[----:B------:R-:W-:Y:S01]  /*1f400*/  LOP3.LUT R52, R52, R53, RZ, 0x3c, !PT ;  /* 0x0000003534347212 */ /* 0x000fe200078e3cff */
[--C-:B------:R-:W-:Y:S01]  /*1f410*/  IMAD.X R53, RZ, RZ, R21.reuse, P3 ;  /* 0x000000ffff357224 */ /* 0x100fe200018e0615 */
[----:B------:R-:W-:Y:S01]  /*1f420*/  LOP3.LUT R36, R36, R37, RZ, 0x3c, !PT ;  /* 0x0000002524247212 */ /* 0x000fe200078e3cff */
[--C-:B------:R-:W-:Y:S01]  /*1f430*/  IMAD.X R37, RZ, RZ, R21.reuse, P6 ;  /* 0x000000ffff257224 */ /* 0x100fe200030e0615 */
[----:B------:R-:W-:Y:S01]  /*1f440*/  LOP3.LUT R40, R40, R41, RZ, 0x3c, !PT ;  /* 0x0000002928287212 */ /* 0x000fe200078e3cff */
[----:B------:R-:W-:Y:S01]  /*1f450*/  IMAD.X R41, RZ, RZ, R21, P5 ;  /* 0x000000ffff297224 */ /* 0x000fe200028e0615 */
[----:B------:R-:W-:-:S02]  /*1f460*/  LOP3.LUT R44, R44, R45, RZ, 0x3c, !PT ;  /* 0x0000002d2c2c7212 */ /* 0x000fc400078e3cff */
[----:B------:R-:W-:Y:S02]  /*1f470*/  ISETP.GE.OR P2, PT, R14, R83, P0 ;  /* 0x000000530e00720c */ /* 0x000fe40000746670 */
[----:B------:R-:W-:Y:S02]  /*1f480*/  IADD3.X R45, RZ, R21, RZ, P4, !PT ;  /* 0x00000015ff2d7210 */ /* 0x000fe400027fe4ff */
[----:B------:R-:W-:Y:S02]  /*1f490*/  IADD3 R5, P3, R20, 0xf000, RZ ;  /* 0x0000f00014057810 */ /* 0x000fe40007f7e0ff */
[----:B------:R-:W-:Y:S02]  /*1f4a0*/  ISETP.GE.OR P0, PT, R4, R83, P0 ;  /* 0x000000530400720c */ /* 0x000fe40000706670 */
[C---:B------:R-:W-:Y:S02]  /*1f4b0*/  IADD3 R65, P6, R20.reuse, 0xc000, RZ ;  /* 0x0000c00014417810 */ /* 0x040fe40007fde0ff */
[----:B------:R-:W-:-:S02]  /*1f4c0*/  IADD3 R69, P5, R20, 0xd000, RZ ;  /* 0x0000d00014457810 */ /* 0x000fc40007fbe0ff */
[C---:B------:R-:W-:Y:S02]  /*1f4d0*/  IADD3 R73, P4, R20.reuse, 0xe000, RZ ;  /* 0x0000e00014497810 */ /* 0x040fe40007f9e0ff */
[----:B------:R-:W-:Y:S02]  /*1f4e0*/  LOP3.LUT R7, R20, 0x380, RZ, 0xc0, !PT ;  /* 0x0000038014077812 */ /* 0x000fe400078ec0ff */
[----:B------:R-:W-:Y:S02]  /*1f4f0*/  LOP3.LUT R4, R5, 0x380, RZ, 0xc0, !PT ;  /* 0x0000038005047812 */ /* 0x000fe400078ec0ff */
[----:B------:R-:W-:Y:S02]  /*1f500*/  LOP3.LUT R64, R65, 0x380, RZ, 0xc0, !PT ;  /* 0x0000038041407812 */ /* 0x000fe400078ec0ff */
[----:B------:R-:W-:Y:S02]  /*1f510*/  LOP3.LUT R68, R69, 0x380, RZ, 0xc0, !PT ;  /* 0x0000038045447812 */ /* 0x000fe400078ec0ff */
[----:B------:R-:W-:-:S02]  /*1f520*/  LOP3.LUT R72, R73, 0x380, RZ, 0xc0, !PT ;  /* 0x0000038049487812 */ /* 0x000fc400078ec0ff */
[----:B------:R-:W-:Y:S02]  /*1f530*/  SHF.R.U64 R7, R7, 0x3, RZ ;  /* 0x0000000307077819 */ /* 0x000fe400000012ff */
[----:B------:R-:W-:Y:S02]  /*1f540*/  SHF.R.U64 R4, R4, 0x3, RZ ;  /* 0x0000000304047819 */ /* 0x000fe400000012ff */
[----:B------:R-:W-:Y:S02]  /*1f550*/  SHF.R.U64 R64, R64, 0x3, RZ ;  /* 0x0000000340407819 */ /* 0x000fe400000012ff */
[----:B------:R-:W-:Y:S02]  /*1f560*/  SHF.R.U64 R68, R68, 0x3, RZ ;  /* 0x0000000344447819 */ /* 0x000fe400000012ff */
[----:B------:R-:W-:Y:S02]  /*1f570*/  SHF.R.U64 R72, R72, 0x3, RZ ;  /* 0x0000000348487819 */ /* 0x000fe400000012ff */
[----:B------:R-:W-:Y:S01]  /*1f580*/  LOP3.LUT R20, R7, R20, RZ, 0x3c, !PT ;  /* 0x0000001407147212 */ /* 0x000fe200078e3cff */
[----:B0-----:R0:W-:Y:S01]  /*1f590*/  @!P2 ST.E desc[UR60][R50.64], R0 ;  /* 0x000000003200a985 */ /* 0x0011e2000c10193c */
[----:B------:R-:W-:Y:S01]  /*1f5a0*/  LOP3.LUT R64, R64, R65, RZ, 0x3c, !PT ;  /* 0x0000004140407212 */ /* 0x000fe200078e3cff */
[--C-:B------:R-:W-:Y:S01]  /*1f5b0*/  IMAD.X R77, RZ, RZ, R21.reuse, P3 ;  /* 0x000000ffff4d7224 */ /* 0x100fe200018e0615 */
[----:B------:R-:W-:Y:S01]  /*1f5c0*/  LOP3.LUT R68, R68, R69, RZ, 0x3c, !PT ;  /* 0x0000004544447212 */ /* 0x000fe200078e3cff */
[----:B-1----:R1:W-:Y:S01]  /*1f5d0*/  @!P0 ST.E desc[UR60][R54.64], R2 ;  /* 0x0000000236008985 */ /* 0x0023e2000c10193c */
[----:B------:R-:W-:Y:S01]  /*1f5e0*/  LOP3.LUT R72, R72, R73, RZ, 0x3c, !PT ;  /* 0x0000004948487212 */ /* 0x000fe200078e3cff */
[--C-:B------:R-:W-:Y:S01]  /*1f5f0*/  IMAD.X R69, RZ, RZ, R21.reuse, P5 ;  /* 0x000000ffff457224 */ /* 0x100fe200028e0615 */
[----:B------:R-:W-:Y:S01]  /*1f600*/  LOP3.LUT R76, R4, R5, RZ, 0x3c, !PT ;  /* 0x00000005044c7212 */ /* 0x000fe200078e3cff */
[----:B------:R-:W-:Y:S01]  /*1f610*/  IMAD.X R73, RZ, RZ, R21, P4 ;  /* 0x000000ffff497224 */ /* 0x000fe200020e0615 */
[----:B------:R-:W-:Y:S01]  /*1f620*/  IADD3.X R65, RZ, R21, RZ, P6, !PT ;  /* 0x00000015ff417210 */ /* 0x000fe200037fe4ff */
[----:B------:R2:W5:Y:S01]  /*1f630*/  LD.E.128 R4, desc[UR60][R20.64] ;  /* 0x0000003c14047980 */ /* 0x000562000c101d00 */
[----:B0-----:R-:W-:-:S03]  /*1f640*/  IMAD R0, R88, 0x20, R218 ;  /* 0x0000002058007824 */ /* 0x001fc600078e02da */
[----:B------:R0:W5:Y:S01]  /*1f650*/  LDL R88, [R1+0x6c] ;  /* 0x00006c0001587983 */ /* 0x0001620000100800 */
[----:B------:R-:W-:-:S03]  /*1f660*/  LOP3.LUT R8, R15, 0x380, RZ, 0xc0, !PT ;  /* 0x000003800f087812 */ /* 0x000fc600078ec0ff */
[----:B------:R-:W5:Y:S01]  /*1f670*/  LD.E.128 R24, desc[UR60][R24.64] ;  /* 0x0000003c18187980 */ /* 0x000f62000c101d00 */
[----:B--2---:R-:W-:-:S03]  /*1f680*/  IMAD R21, R81, UR4, RZ ;  /* 0x0000000451157c24 */ /* 0x004fc6000f8e02ff */
[----:B------:R-:W5:Y:S01]  /*1f690*/  LD.E.128 R28, desc[UR60][R28.64] ;  /* 0x0000003c1c1c7980 */ /* 0x000f62000c101d00 */
[C---:B------:R-:W-:Y:S02]  /*1f6a0*/  IMAD R81, R80.reuse, UR5, R21 ;  /* 0x0000000550517c24 */ /* 0x040fe4000f8e0215 */
[----:B------:R-:W-:Y:S01]  /*1f6b0*/  IMAD.WIDE.U32 R20, R80, UR4, RZ ;  /* 0x0000000450147c25 */ /* 0x000fe2000f8e00ff */
[----:B------:R-:W-:Y:S01]  /*1f6c0*/  ULDC.64 UR4, c[0x0][0xae8] ;  /* 0x0002ba0000047ab9 */ /* 0x000fe20000000a00 */
[----:B------:R-:W5:Y:S02]  /*1f6d0*/  LD.E.128 R32, desc[UR60][R32.64] ;  /* 0x0000003c20207980 */ /* 0x000f64000c101d00 */
[----:B------:R-:W-:Y:S02]  /*1f6e0*/  IMAD.IADD R21, R21, 0x1, R81 ;  /* 0x0000000115157824 */ /* 0x000fe400078e0251 */
[----:B------:R-:W-:Y:S01]  /*1f6f0*/  IMAD R82, R82, UR4, RZ ;  /* 0x0000000452527c24 */ /* 0x000fe2000f8e02ff */
[----:B------:R-:W5:Y:S01]  /*1f700*/  LD.E.128 R36, desc[UR60][R36.64] ;  /* 0x0000003c24247980 */ /* 0x000f62000c101d00 */
[----:B------:R-:W-:-:S03]  /*1f710*/  IMAD.WIDE.U32 R20, R86, UR4, R20 ;  /* 0x0000000456147c25 */ /* 0x000fc6000f8e0014 */
[----:B------:R-:W5:Y:S01]  /*1f720*/  LD.E.128 R40, desc[UR60][R40.64] ;  /* 0x0000003c28287980 */ /* 0x000f62000c101d00 */
[----:B------:R-:W-:Y:S01]  /*1f730*/  IMAD R81, R86, UR5, R82 ;  /* 0x0000000556517c24 */ /* 0x000fe2000f8e0252 */
[----:B------:R-:W-:Y:S01]  /*1f740*/  IADD3 R80, R84, R0, RZ ;  /* 0x0000000054507210 */ /* 0x000fe20007ffe0ff */
[----:B------:R-:W-:Y:S01]  /*1f750*/  ULDC.64 UR4, c[0x0][0xaf0] ;  /* 0x0002bc0000047ab9 */ /* 0x000fe20000000a00 */
[----:B------:R0:W5:Y:S03]  /*1f760*/  LDL R86, [R1+0x28] ;  /* 0x0000280001567983 */ /* 0x0001660000100800 */
[----:B------:R-:W-:Y:S01]  /*1f770*/  @P1 IMAD.HI.U32 R0, R80, R85, RZ ;  /* 0x0000005550001227 */ /* 0x000fe200078e00ff */
[----:B------:R-:W5:Y:S03]  /*1f780*/  LD.E.128 R44, desc[UR60][R44.64] ;  /* 0x0000003c2c2c7980 */ /* 0x000f66000c101d00 */
[----:B------:R-:W-:Y:S01]  /*1f790*/  IMAD.IADD R21, R21, 0x1, R81 ;  /* 0x0000000115157824 */ /* 0x000fe200078e0251 */
[----:B------:R-:W5:Y:S01]  /*1f7a0*/  LD.E.128 R48, desc[UR60][R48.64] ;  /* 0x0000003c30307980 */ /* 0x000f62000c101d00 */
[----:B------:R-:W-:Y:S01]  /*1f7b0*/  IMAD.MOV.U32 R81, RZ, RZ, R80 ;  /* 0x000000ffff517224 */ /* 0x000fe200078e0050 */
[----:B------:R-:W-:Y:S01]  /*1f7c0*/  @P1 SHF.R.U32.HI R81, RZ, R87, R0 ;  /* 0x00000057ff511219 */ /* 0x000fe20000011600 */
[----:B------:R-:W-:Y:S01]  /*1f7d0*/  IMAD R23, R23, UR4, RZ ;  /* 0x0000000417177c24 */ /* 0x000fe2000f8e02ff */
[----:B------:R-:W-:Y:S01]  /*1f7e0*/  SHF.R.U64 R8, R8, 0x3, RZ ;  /* 0x0000000308087819 */ /* 0x000fe200000012ff */
[C---:B------:R-:W-:Y:S01]  /*1f7f0*/  IMAD.WIDE.U32 R20, R60.reuse, UR4, R20 ;  /* 0x000000043c147c25 */ /* 0x040fe2000f8e0014 */
[----:B------:R-:W-:Y:S01]  /*1f800*/  SHF.R.S32.HI R0, RZ, 0x1f, R81 ;  /* 0x0000001fff007819 */ /* 0x000fe20000011451 */
[----:B-1----:R-:W5:Y:S02]  /*1f810*/  LD.E.128 R52, desc[UR60][R52.64] ;  /* 0x0000003c34347980 */ /* 0x002f64000c101d00 */
[----:B------:R-:W-:Y:S01]  /*1f820*/  IMAD R23, R60, UR5, R23 ;  /* 0x000000053c177c24 */ /* 0x000fe2000f8e0217 */
[----:B------:R-:W-:Y:S01]  /*1f830*/  LOP3.LUT R8, R8, R15, RZ, 0x3c, !PT ;  /* 0x0000000f08087212 */ /* 0x000fe200078e3cff */
[----:B------:R-:W-:Y:S01]  /*1f840*/  IMAD.MOV R2, RZ, RZ, -R81 ;  /* 0x000000ffff027224 */ /* 0x000fe200078e0a51 */
[----:B------:R-:W-:Y:S01]  /*1f850*/  ULDC.64 UR4, c[0x0][0xae0] ;  /* 0x0002b80000047ab9 */ /* 0x000fe20000000a00 */
[----:B------:R-:W-:Y:S01]  /*1f860*/  IMAD.IADD R21, R21, 0x1, R23 ;  /* 0x0000000115157824 */ /* 0x000fe200078e0217 */
[----:B------:R-:W5:Y:S01]  /*1f870*/  LD.E.128 R12, desc[UR60][R12.64] ;  /* 0x0000003c0c0c7980 */ /* 0x000f62000c101d00 */
[----:B------:R-:W-:-:S02]  /*1f880*/  IMAD R0, R0, UR4, RZ ;  /* 0x0000000400007c24 */ /* 0x000fc4000f8e02ff */
[----:B------:R-:W-:Y:S01]  /*1f890*/  IMAD R23, R3, R2, R80 ;  /* 0x0000000203177224 */ /* 0x000fe200078e0250 */
[----:B------:R-:W5:Y:S01]  /*1f8a0*/  LD.E.128 R8, desc[UR60][R8.64] ;  /* 0x0000003c08087980 */ /* 0x000f62000c101d00 */
[C---:B------:R-:W-:Y:S02]  /*1f8b0*/  IMAD R85, R81.reuse, UR5, R0 ;  /* 0x0000000551557c24 */ /* 0x040fe4000f8e0200 */
[----:B------:R-:W-:Y:S01]  /*1f8c0*/  IMAD.WIDE.U32 R2, R81, UR4, R20 ;  /* 0x0000000451027c25 */ /* 0x000fe2000f8e0014 */
[----:B------:R-:W5:Y:S01]  /*1f8d0*/  LD.E.128 R56, desc[UR60][R56.64] ;  /* 0x0000003c38387980 */ /* 0x000f62000c101d00 */
[----:B------:R-:W-:Y:S01]  /*1f8e0*/  SHF.R.S32.HI R0, RZ, 0x1f, R23 ;  /* 0x0000001fff007819 */ /* 0x000fe20000011417 */
[----:B------:R-:W-:Y:S02]  /*1f8f0*/  ULDC.64 UR4, c[0x0][0xad8] ;  /* 0x0002b60000047ab9 */ /* 0x000fe40000000a00 */
[----:B------:R-:W5:Y:S04]  /*1f900*/  LD.E.128 R64, desc[UR60][R64.64] ;  /* 0x0000003c40407980 */ /* 0x000f68000c101d00 */
[----:B------:R-:W5:Y:S04]  /*1f910*/  LD.E.128 R68, desc[UR60][R68.64] ;  /* 0x0000003c44447980 */ /* 0x000f68000c101d00 */
[----:B------:R-:W5:Y:S04]  /*1f920*/  LD.E.128 R72, desc[UR60][R72.64] ;  /* 0x0000003c48487980 */ /* 0x000f68000c101d00 */
[----:B------:R-:W5:Y:S01]  /*1f930*/  LD.E.128 R76, desc[UR60][R76.64] ;  /* 0x0000003c4c4c7980 */ /* 0x000f62000c101d00 */
[----:B------:R-:W-:Y:S01]  /*1f940*/  @!PT LDS RZ, [RZ] ;  /* 0x00000000fffff984 */ /* 0x000fe20000000800 */
[----:B------:R-:W-:Y:S01]  /*1f950*/  @!PT LDS RZ, [RZ] ;  /* 0x00000000fffff984 */ /* 0x000fe20000000800 */
[----:B------:R-:W-:Y:S01]  /*1f960*/  @!PT LDS RZ, [RZ] ;  /* 0x00000000fffff984 */ /* 0x000fe20000000800 */
[----:B------:R-:W-:Y:S01]  /*1f970*/  @!PT LDS RZ, [RZ] ;  /* 0x00000000fffff984 */ /* 0x000fe20000000800 */
[----:B------:R1:W-:Y:S06]  /*1f980*/  MEMBAR.ALL.CTA ;  /* 0x0000000000007992 */ /* 0x0003ec0000008000 */
[----:B-1----:R-:W1:Y:S01]  /*1f990*/  FENCE.VIEW.ASYNC.S ;  /* 0x00000000000073c6 */ /* 0x002e620000000000 */
[----:B------:R-:W-:Y:S01]  /*1f9a0*/  IMAD.IADD R82, R218, 0x1, R84 ;  /* 0x00000001da527824 */ /* 0x000fe200078e0254 */
[----:B------:R-:W-:Y:S01]  /*1f9b0*/  IADD3 R3, R3, R85, RZ ;  /* 0x0000005503037210 */ /* 0x000fe20007ffe0ff */
[----:B------:R-:W-:-:S02]  /*1f9c0*/  IMAD R20, R0, UR4, RZ ;  /* 0x0000000400147c24 */ /* 0x000fc4000f8e02ff */
[C---:B------:R-:W-:Y:S02]  /*1f9d0*/  VIADD R0, R82.reuse, 0x20 ;  /* 0x0000002052007836 */ /* 0x040fe40000000000 */
[C---:B------:R-:W-:Y:S02]  /*1f9e0*/  IMAD R21, R23.reuse, UR5, R20 ;  /* 0x0000000517157c24 */ /* 0x040fe4000f8e0214 */
[----:B------:R-:W-:Y:S01]  /*1f9f0*/  IMAD.WIDE.U32 R2, R23, UR4, R2 ;  /* 0x0000000417027c25 */ /* 0x000fe2000f8e0002 */
[-C--:B------:R-:W-:Y:S01]  /*1fa00*/  ISETP.GE.AND P2, PT, R82, R83.reuse, PT ;  /* 0x000000535200720c */ /* 0x080fe20003f46270 */
[----:B------:R-:W-:Y:S01]  /*1fa10*/  ULDC.64 UR4, c[0x0][0xa80] ;  /* 0x0002a00000047ab9 */ /* 0x000fe20000000a00 */
[----:B------:R-:W-:Y:S01]  /*1fa20*/  ISETP.GE.AND P1, PT, R0, R83, PT ;  /* 0x000000530000720c */ /* 0x000fe20003f26270 */
[----:B------:R-:W-:Y:S01]  /*1fa30*/  IMAD.IADD R3, R3, 0x1, R21 ;  /* 0x0000000103037824 */ /* 0x000fe200078e0215 */
[----:B------:R-:W-:Y:S01]  /*1fa40*/  LEA R23, P3, R2, UR4, 0x1 ;  /* 0x0000000402177c11 */ /* 0x000fe2000f8608ff */
[----:B------:R-:W-:-:S03]  /*1fa50*/  VIADD R0, R16, 0x30820 ;  /* 0x0003082010007836 */ /* 0x000fc60000000000 */
[----:B------:R-:W-:Y:S02]  /*1fa60*/  LEA.HI.X R60, R2, UR5, R3, 0x1, P3 ;  /* 0x00000005023c7c11 */ /* 0x000fe400098f0c03 */
[----:B------:R-:W-:Y:S01]  /*1fa70*/  PRMT R0, RZ, 0x654, R0 ;  /* 0x00000654ff007816 */ /* 0x000fe20000000000 */
[----:B------:R-:W-:Y:S01]  /*1fa80*/  VIADD R20, R82, 0x40 ;  /* 0x0000004052147836 */ /* 0x000fe20000000000 */
[----:B-1----:R0:W1:Y:S01]  /*1fa90*/  SHFL.IDX PT, R87, R23, RZ, 0x181f ;  /* 0x00181fff17577589 */ /* 0x00206200000e0000 */
[----:B------:R-:W-:Y:S01]  /*1faa0*/  BSSY B1, `(.L_x_2023) ;  /* 0x0000016000017945 */ /* 0x000fe20003800000 */
[----:B------:R0:W-:Y:S02]  /*1fab0*/  SYNCS.ARRIVE.TRANS64.RED.A1T0 RZ, [R0+URZ], RZ ;  /* 0x000000ff00ff79a7 */ /* 0x0001e4000810043f */
[----:B------:R0:W2:Y:S01]  /*1fac0*/  SHFL.IDX PT, R85, R60, RZ, 0x181f ;  /* 0x00181fff3c557589 */ /* 0x0000a200000e0000 */
[----:B------:R-:W-:Y:S01]  /*1fad0*/  ISETP.GE.AND P0, PT, R20, R83, PT ;  /* 0x000000531400720c */ /* 0x000fe20003f06270 */
[----:B------:R-:W-:-:S12]  /*1fae0*/  @P2 BRA `(.L_x_2024) ;  /* 0x0000000000442947 */ /* 0x000fd80003800000 */
[----:B------:R-:W-:Y:S02]  /*1faf0*/  ULDC UR4, c[0x0][0xac8] ;  /* 0x0002b20000047ab9 */ /* 0x000fe40000000800 */
[----:B------:R-:W-:Y:S02]  /*1fb00*/  ISETP.GE.AND P5, PT, R18, UR4, PT ;  /* 0x0000000412007c0c */ /* 0x000fe4000bfa6270 */
[----:B------:R-:W-:Y:S02]  /*1fb10*/  ISETP.GE.AND P4, PT, R226, UR4, PT ;  /* 0x00000004e2007c0c */ /* 0x000fe4000bf86270 */
[----:B-----5:R-:W-:Y:S02]  /*1fb20*/  ISETP.GE.AND P3, PT, R89, UR4, PT ;  /* 0x0000000459007c0c */ /* 0x020fe4000bf66270 */
[----:B------:R-:W-:-:S07]  /*1fb30*/  ISETP.GE.AND P2, PT, R86, UR4, PT ;  /* 0x0000000456007c0c */ /* 0x000fce000bf46270 */
[----:B-1----:R-:W-:-:S04]  /*1fb40*/  @!P5 LEA R2, P6, R18, R87, 0x1 ;  /* 0x000000571202d211 */ /* 0x002fc800078c08ff */
[----:B--2---:R-:W-:Y:S02]  /*1fb50*/  @!P5 LEA.HI.X R3, R18, R85, R19, 0x1, P6 ;  /* 0x000000551203d211 */ /* 0x004fe400030f0c13 */
[----:B------:R-:W-:-:S03]  /*1fb60*/  @!P4 LEA R20, P6, R91, R87, 0x1 ;  /* 0x000000575b14c211 */ /* 0x000fc600078c08ff */
[----:B------:R3:W-:Y:S01]  /*1fb70*/  @!P5 ST.E.128 desc[UR60][R2.64], R4 ;  /* 0x000000040200d985 */ /* 0x0007e2000c101d3c */
        /* <DEDUP_REMOVED lines=8> */
.L_x_2024:
[----:B------:R-:W-:Y:S05]  /*1fc00*/  BSYNC B1 ;  /* 0x0000000000017941 */ /* 0x000fea0003800000 */
.L_x_2023:
[----:B---3--:R3:W4:Y:S01]  /*1fc10*/  SHFL.IDX PT, R21, R60, 0x1, 0x181f ;  /* 0x00381f003c157f89 */ /* 0x00872200000e0000 */
[----:B------:R-:W-:Y:S03]  /*1fc20*/  BSSY B1, `(.L_x_2025) ;  /* 0x0000014000017945 */ /* 0x000fe60003800000 */
[----:B-----5:R3:W0:Y:S01]  /*1fc30*/  SHFL.IDX PT, R7, R23, 0x1, 0x181f ;  /* 0x00381f0017077f89 */ /* 0x02062200000e0000 */
[----:B------:R-:W-:Y:S05]  /*1fc40*/  @P1 BRA `(.L_x_2026) ;  /* 0x0000000000441947 */ /* 0x000fea0003800000 */
[----:B------:R-:W-:Y:S02]  /*1fc50*/  ULDC UR4, c[0x0][0xac8] ;  /* 0x0002b20000047ab9 */ /* 0x000fe40000000800 */
[----:B------:R-:W-:Y:S02]  /*1fc60*/  ISETP.GE.AND P4, PT, R18, UR4, PT ;  /* 0x0000000412007c0c */ /* 0x000fe4000bf86270 */
[----:B------:R-:W-:Y:S02]  /*1fc70*/  ISETP.GE.AND P3, PT, R226, UR4, PT ;  /* 0x00000004e2007c0c */ /* 0x000fe4000bf66270 */
[----:B------:R-:W-:Y:S02]  /*1fc80*/  ISETP.GE.AND P2, PT, R89, UR4, PT ;  /* 0x0000000459007c0c */ /* 0x000fe4000bf46270 */
[----:B------:R-:W-:-:S07]  /*1fc90*/  ISETP.GE.AND P1, PT, R86, UR4, PT ;  /* 0x0000000456007c0c */ /* 0x000fce000bf26270 */
[CC--:B0-----:R-:W-:Y:S02]  /*1fca0*/  @!P4 LEA R2, P6, R18.reuse, R7.reuse, 0x1 ;  /* 0x000000071202c211 */ /* 0x0c1fe400078c08ff */
[----:B------:R-:W-:Y:S02]  /*1fcb0*/  @!P3 LEA R4, P5, R91, R7, 0x1 ;  /* 0x000000075b04b211 */ /* 0x000fe400078a08ff */
        /* <DEDUP_REMOVED lines=10> */
.L_x_2026:
[----:B------:R-:W-:Y:S05]  /*1fd60*/  BSYNC B1 ;  /* 0x0000000000017941 */ /* 0x000fea0003800000 */
.L_x_2025:
[----:B0-----:R0:W0:Y:S01]  /*1fd70*/  SHFL.IDX PT, R9, R60, 0x2, 0x181f ;  /* 0x00581f003c097f89 */ /* 0x00102200000e0000 */
[----:B------:R-:W-:Y:S03]  /*1fd80*/  BSSY B1, `(.L_x_2027) ;  /* 0x0000014000017945 */ /* 0x000fe60003800000 */
[----:B------:R0:W0:Y:S01]  /*1fd90*/  SHFL.IDX PT, R5, R23, 0x2, 0x181f ;  /* 0x00581f0017057f89 */ /* 0x00002200000e0000 */
[----:B------:R-:W-:Y:S05]  /*1fda0*/  @P0 BRA `(.L_x_2028) ;  /* 0x0000000000440947 */ /* 0x000fea0003800000 */
[----:B------:R-:W-:Y:S02]  /*1fdb0*/  ULDC UR4, c[0x0][0xac8] ;  /* 0x0002b20000047ab9 */ /* 0x000fe40000000800 */
[----:B------:R-:W-:Y:S02]  /*1fdc0*/  ISETP.GE.AND P3, PT, R18, UR4, PT ;  /* 0x0000000412007c0c */ /* 0x000fe4000bf66270 */
[----:B------:R-:W-:Y:S02]  /*1fdd0*/  ISETP.GE.AND P2, PT, R226, UR4, PT ;  /* 0x00000004e2007c0c */ /* 0x000fe4000bf46270 */
[----:B------:R-:W-:Y:S02]  /*1fde0*/  ISETP.GE.AND P1, PT, R89, UR4, PT ;  /* 0x0000000459007c0c */ /* 0x000fe4000bf26270 */
[----:B------:R-:W-:-:S07]  /*1fdf0*/  ISETP.GE.AND P0, PT, R86, UR4, PT ;  /* 0x0000000456007c0c */ /* 0x000fce000bf06270 */
[CC--:B0-----:R-:W-:Y:S02]  /*1fe00*/  @!P3 LEA R2, P6, R18.reuse, R5.reuse, 0x1 ;  /* 0x000000051202b211 */ /* 0x0c1fe400078c08ff */
[-C--:B------:R-:W-:Y:S02]  /*1fe10*/  @!P2 LEA R4, P5, R91, R5.reuse, 0x1 ;  /* 0x000000055b04a211 */ /* 0x080fe400078a08ff */
[----:B------:R-:W-:Y:S02]  /*1fe20*/  @!P1 LEA R6, P4, R89, R5, 0x1 ;  /* 0x0000000559069211 */ /* 0x000fe400078808ff */
[----:B------:R-:W-:Y:S02]  /*1fe30*/  @!P3 LEA.HI.X R3, R18, R9, R19, 0x1, P6 ;  /* 0x000000091203b211 */ /* 0x000fe400030f0c13 */
        /* <DEDUP_REMOVED lines=8> */
.L_x_2028:
[----:B------:R-:W-:Y:S05]  /*1fec0*/  BSYNC B1 ;  /* 0x0000000000017941 */ /* 0x000fea0003800000 */
.L_x_2027:
[----:B------:R-:W-:Y:S01]  /*1fed0*/  VIADD R0, R82, 0x60 ;  /* 0x0000006052007836 */ /* 0x000fe20000000000 */
[----:B0-----:R0:W0:Y:S04]  /*1fee0*/  SHFL.IDX PT, R9, R60, 0x3, 0x181f ;  /* 0x00781f003c097f89 */ /* 0x00102800000e0000 */
[----:B------:R-:W-:Y:S01]  /*1fef0*/  ISETP.GE.AND P0, PT, R0, R83, PT ;  /* 0x000000530000720c */ /* 0x000fe20003f06270 */
[----:B---3--:R-:W3:-:S12]  /*1ff00*/  SHFL.IDX PT, R23, R23, 0x3, 0x181f ;  /* 0x00781f0017177f89 */ /* 0x008ed800000e0000 */
[----:B------:R-:W-:Y:S05]  /*1ff10*/  @P0 BRA `(.L_x_2029) ;  /* 0x0000000c00a80947 */ /* 0x000fea0003800000 */
[----:B------:R-:W-:Y:S02]  /*1ff20*/  ULDC UR4, c[0x0][0xac8] ;  /* 0x0002b20000047ab9 */ /* 0x000fe40000000800 */
[----:B------:R-:W-:Y:S02]  /*1ff30*/  ISETP.GE.AND P3, PT, R18, UR4, PT ;  /* 0x0000000412007c0c */ /* 0x000fe4000bf66270 */
[----:B------:R-:W-:Y:S02]  /*1ff40*/  ISETP.GE.AND P4, PT, R226, UR4, PT ;  /* 0x00000004e2007c0c */ /* 0x000fe4000bf86270 */
[----:B------:R-:W-:-:S09]  /*1ff50*/  ISETP.GE.AND P5, PT, R89, UR4, PT ;  /* 0x0000000459007c0c */ /* 0x000fd2000bfa6270 */
[CC--:B---3--:R-:W-:Y:S02]  /*1ff60*/  @!P3 LEA R2, P0, R18.reuse, R23.reuse, 0x1 ;  /* 0x000000171202b211 */ /* 0x0c8fe400078008ff */
[-C--:B------:R-:W-:Y:S02]  /*1ff70*/  @!P4 LEA R4, P1, R91, R23.reuse, 0x1 ;  /* 0x000000175b04c211 */ /* 0x080fe400078208ff */
[----:B------:R-:W-:Y:S02]  /*1ff80*/  @!P5 LEA R6, P2, R89, R23, 0x1 ;  /* 0x000000175906d211 */ /* 0x000fe400078408ff */
[-C--:B0-----:R-:W-:Y:S02]  /*1ff90*/  @!P3 LEA.HI.X R3, R18, R9.reuse, R19, 0x1, P0 ;  /* 0x000000091203b211 */ /* 0x081fe400000f0c13 */
[-C--:B------:R-:W-:Y:S02]  /*1ffa0*/  @!P4 LEA.HI.X R5, R91, R9.reuse, R92, 0x1, P1 ;  /* 0x000000095b05c211 */ /* 0x080fe400008f0c5c */
[----:B------:R-:W-:Y:S01]  /*1ffb0*/  @!P5 LEA.HI.X R7, R89, R9, R90, 0x1, P2 ;  /* 0x000000095907d211 */ /* 0x000fe200010f0c5a */
[----:B------:R0:W-:Y:S01]  /*1ffc0*/  @!P3 ST.E.128 desc[UR60][R2.64], R24 ;  /* 0x000000180200b985 */ /* 0x0001e2000c101d3c */
[----:B------:R-:W-:-:S03]  /*1ffd0*/  ISETP.GE.AND P0, PT, R86, UR4, PT ;  /* 0x0000000456007c0c */ /* 0x000fc6000bf06270 */
[----:B------:R0:W-:Y:S04]  /*1ffe0*/  @!P4 ST.E.128 desc[UR60][R4.64], R40 ;  /* 0x000000280400c985 */ /* 0x0001e8000c101d3c */
[----:B------:R0:W-:Y:S06]  /*1fff0*/  @!P5 ST.E.128 desc[UR60][R6.64], R56 ;  /* 0x000000380600d985 */ /* 0x0001ec000c101d3c */
[----:B------:R-:W-:Y:S05]  /*20000*/  @P0 BRA `(.L_x_2029) ;  /* 0x0000000c006c0947 */ /* 0x000fea0003800000 */
[----:B0-----:R-:W-:-:S04]  /*20010*/  LEA R2, P0, R86, R23, 0x1 ;  /* 0x0000001756027211 */ /* 0x001fc800078008ff */
[----:B------:R-:W-:-:S05]  /*20020*/  LEA.HI.X R3, R86, R9, R88, 0x1, P0 ;  /* 0x0000000956037211 */ /* 0x000fca00000f0c58 */
[----:B------:R0:W-:Y:S01]  /*20030*/  ST.E.128 desc[UR60][R2.64], R76 ;  /* 0x0000004c02007985 */ /* 0x0001e2000c101d3c */
[----:B------:R-:W-:Y:S05]  /*20040*/  BRA `(.L_x_2029) ;  /* 0x0000000c005c7947 */ /* 0x000fea0003800000 */
.L_x_2021:
[----:B------:R-:W2:Y:S01]  /*20050*/  LDL R9, [R1+0x60] ;  /* 0x0000600001097983 */ /* 0x000ea20000100800 */
[----:B------:R-:W-:Y:S01]  /*20060*/  ULDC.64 UR4, c[0x0][0xc00] ;  /* 0x0003000000047ab9 */ /* 0x000fe20000000a00 */
[----:B------:R-:W2:Y:S01]  /*20070*/  LDC.64 R2, c[0x0][0xc00] ;  /* 0x00030000ff027b82 */ /* 0x000ea20000000a00 */
[----:B------:R-:W-:Y:S02]  /*20080*/  ISETP.NE.U32.AND P0, PT, RZ, UR4, PT ;  /* 0x00000004ff007c0c */ /* 0x000fe4000bf05070 */
[----:B------:R-:W-:Y:S02]  /*20090*/  MOV R6, RZ ;  /* 0x000000ff00067202 */ /* 0x000fe40000000f00 */
[----:B------:R-:W-:Y:S01]  /*200a0*/  ISETP.NE.AND.EX P0, PT, RZ, UR5, PT, P0 ;  /* 0x00000005ff007c0c */ /* 0x000fe2000bf05300 */
[----:B------:R-:W-:Y:S02]  /*200b0*/  ULDC.64 UR4, c[0x0][0xc08] ;  /* 0x0003020000047ab9 */ /* 0x000fe40000000a00 */
[----:B------:R-:W-:Y:S01]  /*200c0*/  ISETP.NE.U32.AND P1, PT, RZ, UR4, PT ;  /* 0x00000004ff007c0c */ /* 0x000fe2000bf25070 */
[----:B-----5:R-:W3:Y:S03]  /*200d0*/  LDC R23, c[0x0][0xbe8] ;  /* 0x0002fa00ff177b82 */ /* 0x020ee60000000800 */
[----:B------:R-:W-:-:S13]  /*200e0*/  ISETP.NE.AND.EX P1, PT, RZ, UR5, PT, P1 ;  /* 0x00000005ff007c0c */ /* 0x000fda000bf25310 */
[----:B------:R-:W4:Y:S01]  /*200f0*/  @P1 LDC.64 R4, c[0x0][0xc08] ;  /* 0x00030200ff041b82 */ /* 0x000f220000000a00 */
[----:B------:R-:W-:Y:S02]  /*20100*/  ULDC UR4, c[0x0][0xa88] ;  /* 0x0002a20000047ab9 */ /* 0x000fe40000000800 */
[----:B------:R-:W-:Y:S01]  /*20110*/  IMAD.U32 R0, RZ, RZ, UR4 ;  /* 0x00000004ff007e24 */ /* 0x000fe2000f8e00ff */
[----:B------:R-:W0:Y:S01]  /*20120*/  S2R R8, SR_TID.X ;  /* 0x0000000000087919 */ /* 0x000e220000002100 */
[----:B--2---:R-:W-:-:S04]  /*20130*/  IMAD.WIDE R2, R9, 0x4, R2 ;  /* 0x0000000409027825 */ /* 0x004fc800078e0202 */
[----:B----4-:R-:W-:Y:S01]  /*20140*/  @P1 IMAD.WIDE R4, R9, 0x4, R4 ;  /* 0x0000000409041825 */ /* 0x010fe200078e0204 */
[----:B------:R2:W5:Y:S04]  /*20150*/  @P0 LDG.E R6, desc[UR60][R2.64] ;  /* 0x0000003c02060981 */ /* 0x000568000c1e1900 */
[----:B------:R2:W5:Y:S01]  /*20160*/  @P1 LDG.E R0, desc[UR60][R4.64] ;  /* 0x0000003c04001981 */ /* 0x000562000c1e1900 */
[----:B---3--:R-:W-:Y:S01]  /*20170*/  ISETP.NE.AND P2, PT, R23, 0x1, PT ;  /* 0x000000011700780c */ /* 0x008fe20003f45270 */
[----:B0-----:R-:W-:-:S05]  /*20180*/  VIADD R7, R8, 0xffffff80 ;  /* 0xffffff8008077836 */ /* 0x001fca0000000000 */
[----:B------:R-:W-:Y:S02]  /*20190*/  ISETP.GE.AND P3, PT, R7, 0x80, PT ;  /* 0x000000800700780c */ /* 0x000fe40003f66270 */
[----:B------:R-:W-:-:S05]  /*201a0*/  SHF.R.S32.HI R7, RZ, 0x1f, R9 ;  /* 0x0000001fff077819 */ /* 0x000fca0000011409 */
[----:B------:R-:W0:Y:S08]  /*201b0*/  @P2 LDC R14, c[0x0][0xbec] ;  /* 0x0002fb00ff0e2b82 */ /* 0x000e300000000800 */
[----:B------:R-:W3:Y:S01]  /*201c0*/  @P2 LDC R25, c[0x0][0xbf0] ;  /* 0x0002fc00ff192b82 */ /* 0x000ee20000000800 */
[----:B--2---:R-:W-:Y:S05]  /*201d0*/  @P1 BRA `(.L_x_2030) ;  /* 0x0000000000101947 */ /* 0x004fea0003800000 */
[----:B------:R-:W-:Y:S05]  /*201e0*/  @!P0 BRA `(.L_x_2030) ;  /* 0x00000000000c8947 */ /* 0x000fea0003800000 */
[----:B------:R-:W2:Y:S04]  /*201f0*/  LDG.E R5, desc[UR60][R2.64] ;  /* 0x0000003c02057981 */ /* 0x000ea8000c1e1900 */
[----:B-----5:R-:W2:Y:S02]  /*20200*/  LDG.E R0, desc[UR60][R2.64+0x4] ;  /* 0x0000043c02007981 */ /* 0x020ea4000c1e1900 */
[----:B--2---:R-:W-:-:S07]  /*20210*/  IMAD.IADD R0, R0, 0x1, -R5 ;  /* 0x0000000100007824 */ /* 0x004fce00078e0a05 */
.L_x_2030:
[----:B------:R-:W2:Y:S04]  /*20220*/  LDL R24, [R1+0x5c] ;  /* 0x00005c0001187983 */ /* 0x000ea80000100800 */
[----:B------:R4:W5:Y:S01]  /*20230*/  LDL R26, [R1+0x2c] ;  /* 0x00002c00011a7983 */ /* 0x0009620000100800 */
[----:B------:R-:W-:Y:S01]  /*20240*/  BSSY B1, `(.L_x_2031) ;  /* 0x000002c000017945 */ /* 0x000fe20003800000 */
[----:B------:R-:W-:Y:S02]  /*20250*/  SEL R13, R9, RZ, !P0 ;  /* 0x000000ff090d7207 */ /* 0x000fe40004000000 */
[----:B------:R-:W-:Y:S02]  /*20260*/  SEL R12, R7, RZ, !P0 ;  /* 0x000000ff070c7207 */ /* 0x000fe40004000000 */
[----:B-----5:R-:W-:-:S02]  /*20270*/  SHF.R.S32.HI R11, RZ, 0x1f, R6 ;  /* 0x0000001fff0b7819 */ /* 0x020fc40000011406 */
[----:B--2---:R-:W-:Y:S01]  /*20280*/  SHF.R.S32.HI R10, RZ, 0x1f, R24 ;  /* 0x0000001fff0a7819 */ /* 0x004fe20000011418 */
[----:B----4-:R-:W-:Y:S06]  /*20290*/  @P3 BRA `(.L_x_2032) ;  /* 0x0000000000983947 */ /* 0x010fec0003800000 */
[----:B------:R-:W2:Y:S01]  /*202a0*/  LDC R9, c[0x0][0xbe8] ;  /* 0x0002fa00ff097b82 */ /* 0x000ea20000000800 */
[----:B------:R-:W-:Y:S01]  /*202b0*/  IADD3 R8, R26, -0x80, R8 ;  /* 0xffffff801a087810 */ /* 0x000fe20007ffe008 */
[----:B--2---:R-:W-:-:S05]  /*202c0*/  IMAD R2, R0, R9, RZ ;  /* 0x0000000900027224 */ /* 0x004fca00078e02ff */
[----:B------:R-:W-:-:S13]  /*202d0*/  ISETP.GE.AND P0, PT, R8, R2, PT ;  /* 0x000000020800720c */ /* 0x000fda0003f06270 */
[----:B------:R-:W-:Y:S05]  /*202e0*/  @P0 BRA `(.L_x_2032) ;  /* 0x0000000000840947 */ /* 0x000fea0003800000 */
[----:B------:R-:W-:Y:S01]  /*202f0*/  ISETP.NE.AND P0, PT, R9, 0x1, PT ;  /* 0x000000010900780c */ /* 0x000fe20003f05270 */
[----:B------:R-:W-:Y:S01]  /*20300*/  ULDC.64 UR4, c[0x0][0xb90] ;  /* 0x0002e40000047ab9 */ /* 0x000fe20000000a00 */
[----:B------:R-:W-:Y:S01]  /*20310*/  MOV R3, R11 ;  /* 0x0000000b00037202 */ /* 0x000fe20000000f00 */
[----:B------:R-:W-:Y:S02]  /*20320*/  IMAD R7, R10, UR4, RZ ;  /* 0x000000040a077c24 */ /* 0x000fe4000f8e02ff */
[----:B------:R-:W-:Y:S02]  /*20330*/  IMAD.MOV.U32 R2, RZ, RZ, R6 ;  /* 0x000000ffff027224 */ /* 0x000fe400078e0006 */
[----:B------:R-:W-:Y:S02]  /*20340*/  IMAD.MOV.U32 R5, RZ, RZ, R8 ;  /* 0x000000ffff057224 */ /* 0x000fe400078e0008 */
[----:B------:R-:W-:-:S04]  /*20350*/  IMAD.WIDE.U32 R2, R24, UR4, R2 ;  /* 0x0000000418027c25 */ /* 0x000fc8000f8e0002 */
[----:B------:R-:W2:Y:S01]  /*20360*/  @P0 LDC R15, c[0x0][0xbec] ;  /* 0x0002fb00ff0f0b82 */ /* 0x000ea20000000800 */
[----:B------:R-:W-:Y:S01]  /*20370*/  IMAD R7, R24, UR5, R7 ;  /* 0x0000000518077c24 */ /* 0x000fe2000f8e0207 */
[----:B------:R-:W-:-:S03]  /*20380*/  ULDC.64 UR4, c[0x0][0xb98] ;  /* 0x0002e60000047ab9 */ /* 0x000fc60000000a00 */
[----:B------:R-:W-:-:S03]  /*20390*/  IMAD.IADD R3, R3, 0x1, R7 ;  /* 0x0000000103037824 */ /* 0x000fc600078e0207 */
[----:B------:R-:W4:Y:S01]  /*203a0*/  @P0 LDC R21, c[0x0][0xbf0] ;  /* 0x0002fc00ff150b82 */ /* 0x000f220000000800 */
[----:B------:R-:W-:-:S04]  /*203b0*/  IMAD.WIDE.U32 R2, R13, UR4, R2 ;  /* 0x000000040d027c25 */ /* 0x000fc8000f8e0002 */
[----:B--2---:R-:W-:-:S05]  /*203c0*/  @P0 IMAD.HI.U32 R4, R8, R15, RZ ;  /* 0x0000000f08040227 */ /* 0x004fca00078e00ff */
[----:B----4-:R-:W-:Y:S01]  /*203d0*/  @P0 SHF.R.U32.HI R5, RZ, R21, R4 ;  /* 0x00000015ff050219 */ /* 0x010fe20000011604 */
[----:B------:R-:W-:-:S03]  /*203e0*/  IMAD R4, R12, UR4, RZ ;  /* 0x000000040c047c24 */ /* 0x000fc6000f8e02ff */
[----:B------:R-:W-:Y:S01]  /*203f0*/  IADD3 R2, P0, R5, R2, RZ ;  /* 0x0000000205027210 */ /* 0x000fe20007f1e0ff */
[----:B------:R-:W-:-:S04]  /*20400*/  IMAD.MOV R7, RZ, RZ, -R5 ;  /* 0x000000ffff077224 */ /* 0x000fc800078e0a05 */
[----:B------:R-:W-:Y:S01]  /*20410*/  IMAD R7, R9, R7, R8 ;  /* 0x0000000709077224 */ /* 0x000fe200078e0208 */
[----:B------:R-:W-:Y:S01]  /*20420*/  SHF.R.S32.HI R9, RZ, 0x1f, R5 ;  /* 0x0000001fff097819 */ /* 0x000fe20000011405 */
[----:B------:R-:W-:Y:S01]  /*20430*/  IMAD R8, R13, UR5, R4 ;  /* 0x000000050d087c24 */ /* 0x000fe2000f8e0204 */
[----:B------:R-:W-:Y:S02]  /*20440*/  ULDC.64 UR4, c[0x0][0xb88] ;  /* 0x0002e20000047ab9 */ /* 0x000fe40000000a00 */
        /* <DEDUP_REMOVED lines=8> */
[----:B------:R-:W-:Y:S01]  /*204d0*/  LEA.HI.X R5, R2, UR5, R3, 0x2, P0 ;  /* 0x0000000502057c11 */ /* 0x000fe200080f1403 */
[----:B------:R-:W-:-:S05]  /*204e0*/  IMAD.MOV.U32 R3, RZ, RZ, -0x800000 ;  /* 0xff800000ff037424 */ /* 0x000fca00078e00ff */
[----:B------:R2:W-:Y:S02]  /*204f0*/  STG.E desc[UR60][R4.64], R3 ;  /* 0x0000000304007986 */ /* 0x0005e4000c10193c */
.L_x_2032:
[----:B------:R-:W-:Y:S05]  /*20500*/  BSYNC B1 ;  /* 0x0000000000017941 */ /* 0x000fea0003800000 */
.L_x_2031:
[----:B--2---:R-:W2:Y:S01]  /*20510*/  LDL R4, [R1+0x54] ;  /* 0x0000540001047983 */ /* 0x004ea20000100800 */
[----:B------:R-:W-:-:S03]  /*20520*/  ULDC.64 UR4, c[0x0][0xaa0] ;  /* 0x0002a80000047ab9 */ /* 0x000fc60000000a00 */
[----:B------:R-:W4:Y:S04]  /*20530*/  LDL R8, [R1+0x70] ;  /* 0x0000700001087983 */ /* 0x000f280000100800 */
[----:B------:R0:W5:Y:S04]  /*20540*/  LDL R15, [R1+0x28] ;  /* 0x00002800010f7983 */ /* 0x0001680000100800 */
[----:B------:R0:W5:Y:S04]  /*20550*/  LDL R20, [R1+0x6c] ;  /* 0x00006c0001147983 */ /* 0x0001680000100800 */
[----:B------:R0:W5:Y:S01]  /*20560*/  LDL R21, [R1+0x24] ;  /* 0x0000240001157983 */ /* 0x0001620000100800 */
[----:B------:R-:W-:-:S04]  /*20570*/  IMAD R3, R11, UR4, RZ ;  /* 0x000000040b037c24 */ /* 0x000fc8000f8e02ff */
[C---:B------:R-:W-:Y:S02]  /*20580*/  IMAD R5, R6.reuse, UR5, R3 ;  /* 0x0000000506057c24 */ /* 0x040fe4000f8e0203 */
[----:B------:R-:W-:Y:S01]  /*20590*/  IMAD.WIDE.U32 R2, R6, UR4, RZ ;  /* 0x0000000406027c25 */ /* 0x000fe2000f8e00ff */
[----:B------:R-:W-:-:S03]  /*205a0*/  ULDC.64 UR4, c[0x0][0xae8] ;  /* 0x0002ba0000047ab9 */ /* 0x000fc60000000a00 */
[----:B------:R-:W-:Y:S01]  /*205b0*/  IMAD R6, R10, UR4, RZ ;  /* 0x000000040a067c24 */ /* 0x000fe2000f8e02ff */
[----:B------:R-:W-:-:S03]  /*205c0*/  IADD3 R3, R3, R5, RZ ;  /* 0x0000000503037210 */ /* 0x000fc60007ffe0ff */
[C---:B------:R-:W-:Y:S02]  /*205d0*/  IMAD R7, R24.reuse, UR5, R6 ;  /* 0x0000000518077c24 */ /* 0x040fe4000f8e0206 */
[----:B------:R-:W-:Y:S01]  /*205e0*/  IMAD.WIDE.U32 R2, R24, UR4, R2 ;  /* 0x0000000418027c25 */ /* 0x000fe2000f8e0002 */
[----:B------:R-:W-:-:S03]  /*205f0*/  ULDC.64 UR4, c[0x0][0xaf0] ;  /* 0x0002bc0000047ab9 */ /* 0x000fc60000000a00 */
[----:B--2---:R-:W-:-:S04]  /*20600*/  IMAD R4, R4, 0x20, R218 ;  /* 0x0000002004047824 */ /* 0x004fc800078e02da */
[----:B------:R-:W-:-:S04]  /*20610*/  IMAD.IADD R9, R26, 0x1, R4 ;  /* 0x000000011a097824 */ /* 0x000fc800078e0204 */
[----:B0-----:R-:W-:Y:S02]  /*20620*/  @P2 IMAD.HI.U32 R4, R9, R14, RZ ;  /* 0x0000000e09042227 */ /* 0x001fe400078e00ff */
[----:B------:R0:W5:Y:S02]  /*20630*/  LDL R14, [R1+0x58] ;  /* 0x00005800010e7983 */ /* 0x0001640000100800 */
[----:B------:R-:W-:Y:S01]  /*20640*/  IMAD.MOV.U32 R5, RZ, RZ, R9 ;  /* 0x000000ffff057224 */ /* 0x000fe200078e0009 */
[----:B---3--:R-:W-:Y:S01]  /*20650*/  @P2 SHF.R.U32.HI R5, RZ, R25, R4 ;  /* 0x00000019ff052219 */ /* 0x008fe20000011604 */
[----:B------:R-:W-:Y:S02]  /*20660*/  IMAD R6, R12, UR4, RZ ;  /* 0x000000040c067c24 */ /* 0x000fe4000f8e02ff */
[----:B------:R-:W-:Y:S01]  /*20670*/  IMAD.IADD R3, R3, 0x1, R7 ;  /* 0x0000000103037824 */ /* 0x000fe200078e0207 */
[----:B------:R-:W-:Y:S01]  /*20680*/  SHF.R.S32.HI R4, RZ, 0x1f, R5 ;  /* 0x0000001fff047819 */ /* 0x000fe20000011405 */
[----:B------:R-:W-:-:S02]  /*20690*/  IMAD R7, R13, UR5, R6 ;  /* 0x000000050d077c24 */ /* 0x000fc4000f8e0206 */
[----:B------:R-:W-:Y:S01]  /*206a0*/  IMAD.WIDE.U32 R2, R13, UR4, R2 ;  /* 0x000000040d027c25 */ /* 0x000fe2000f8e0002 */
[----:B------:R-:W-:-:S03]  /*206b0*/  ULDC.64 UR4, c[0x0][0xae0] ;  /* 0x0002b80000047ab9 */ /* 0x000fc60000000a00 */
[----:B------:R-:W-:Y:S01]  /*206c0*/  IMAD.MOV R6, RZ, RZ, -R5 ;  /* 0x000000ffff067224 */ /* 0x000fe200078e0a05 */
[----:B------:R-:W-:Y:S01]  /*206d0*/  IADD3 R3, R3, R7, RZ ;  /* 0x0000000703037210 */ /* 0x000fe20007ffe0ff */
[----:B------:R-:W-:Y:S02]  /*206e0*/  IMAD R4, R4, UR4, RZ ;  /* 0x0000000404047c24 */ /* 0x000fe4000f8e02ff */
[----:B------:R-:W-:Y:S02]  /*206f0*/  IMAD R7, R23, R6, R9 ;  /* 0x0000000617077224 */ /* 0x000fe400078e0209 */
[C---:B------:R-:W-:Y:S02]  /*20700*/  IMAD R9, R5.reuse, UR5, R4 ;  /* 0x0000000505097c24 */ /* 0x040fe4000f8e0204 */
[----:B------:R-:W-:Y:S01]  /*20710*/  IMAD.WIDE.U32 R2, R5, UR4, R2 ;  /* 0x0000000405027c25 */ /* 0x000fe2000f8e0002 */
[----:B------:R-:W-:Y:S01]  /*20720*/  SHF.R.S32.HI R4, RZ, 0x1f, R7 ;  /* 0x0000001fff047819 */ /* 0x000fe20000011407 */
[----:B------:R-:W-:-:S02]  /*20730*/  ULDC.64 UR4, c[0x0][0xad8] ;  /* 0x0002b60000047ab9 */ /* 0x000fc40000000a00 */
[----:B------:R-:W-:Y:S02]  /*20740*/  IMAD.IADD R3, R3, 0x1, R9 ;  /* 0x0000000103037824 */ /* 0x000fe400078e0209 */
[----:B------:R-:W-:Y:S02]  /*20750*/  IMAD R4, R4, UR4, RZ ;  /* 0x0000000404047c24 */ /* 0x000fe4000f8e02ff */
[----:B------:R-:W-:Y:S02]  /*20760*/  IMAD.IADD R6, R218, 0x1, R26 ;  /* 0x00000001da067824 */ /* 0x000fe400078e021a */
        /* <DEDUP_REMOVED lines=9> */
[-C--:B------:R-:W-:Y:S01]  /*20800*/  ISETP.GE.AND P1, PT, R0, R23.reuse, PT ;  /* 0x000000170000720c */ /* 0x080fe20003f26270 */
[----:B------:R-:W-:Y:S01]  /*20810*/  VIADD R0, R6, 0x40 ;  /* 0x0000004006007836 */ /* 0x000fe20000000000 */
[----:B------:R0:W2:Y:S01]  /*20820*/  SHFL.IDX PT, R2, R4, RZ, 0x181f ;  /* 0x00181fff04027589 */ /* 0x0000a200000e0000 */
[----:B------:R-:W-:Y:S03]  /*20830*/  BSSY B1, `(.L_x_2033) ;  /* 0x0000016000017945 */ /* 0x000fe60003800000 */
[----:B------:R0:W3:Y:S01]  /*20840*/  SHFL.IDX PT, R3, R5, RZ, 0x181f ;  /* 0x00181fff05037589 */ /* 0x0000e200000e0000 */
[----:B----4-:R-:W-:Y:S01]  /*20850*/  IMAD.MOV.U32 R24, RZ, RZ, R8 ;  /* 0x000000ffff187224 */ /* 0x010fe200078e0008 */
[----:B------:R-:W-:Y:S01]  /*20860*/  ISETP.GE.AND P0, PT, R0, R23, PT ;  /* 0x000000170000720c */ /* 0x000fe20003f06270 */
[----:B------:R-:W-:-:S12]  /*20870*/  @P2 BRA `(.L_x_2034) ;  /* 0x0000000000442947 */ /* 0x000fd80003800000 */
[----:B------:R-:W-:Y:S02]  /*20880*/  ULDC UR4, c[0x0][0xac8] ;  /* 0x0002b20000047ab9 */ /* 0x000fe40000000800 */
[----:B------:R-:W-:Y:S02]  /*20890*/  ISETP.GE.AND P5, PT, R18, UR4, PT ;  /* 0x0000000412007c0c */ /* 0x000fe4000bfa6270 */
[----:B-----5:R-:W-:Y:S02]  /*208a0*/  ISETP.GE.AND P3, PT, R21, UR4, PT ;  /* 0x0000000415007c0c */ /* 0x020fe4000bf66270 */
[----:B------:R-:W-:Y:S02]  /*208b0*/  ISETP.GE.AND P4, PT, R226, UR4, PT ;  /* 0x00000004e2007c0c */ /* 0x000fe4000bf86270 */
[----:B------:R-:W-:-:S07]  /*208c0*/  ISETP.GE.AND P2, PT, R15, UR4, PT ;  /* 0x000000040f007c0c */ /* 0x000fce000bf46270 */
[----:B--2---:R-:W-:-:S04]  /*208d0*/  @!P5 LEA R8, P6, R18, R2, 0x1 ;  /* 0x000000021208d211 */ /* 0x004fc800078c08ff */
[-C--:B---3--:R-:W-:Y:S02]  /*208e0*/  @!P5 LEA.HI.X R9, R18, R3.reuse, R19, 0x1, P6 ;  /* 0x000000031209d211 */ /* 0x088fe400030f0c13 */
[CC--:B------:R-:W-:Y:S02]  /*208f0*/  @!P3 LEA R10, P6, R21.reuse, R2.reuse, 0x1 ;  /* 0x00000002150ab211 */ /* 0x0c0fe400078c08ff */
[----:B------:R-:W-:Y:S01]  /*20900*/  @!P4 SHF.L.U32 R7, R14, 0x3, RZ ;  /* 0x000000030e07c819 */ /* 0x000fe200000006ff */
        /* <DEDUP_REMOVED lines=8> */
.L_x_2034:
[----:B------:R-:W-:Y:S05]  /*20990*/  BSYNC B1 ;  /* 0x0000000000017941 */ /* 0x000fea0003800000 */
.L_x_2033:
[----:B---34-:R3:W4:Y:S01]  /*209a0*/  SHFL.IDX PT, R3, R5, 0x1, 0x181f ;  /* 0x00381f0005037f89 */ /* 0x01872200000e0000 */
[----:B------:R-:W-:Y:S03]  /*209b0*/  BSSY B1, `(.L_x_2035) ;  /* 0x0000014000017945 */ /* 0x000fe60003800000 */
[----:B--2---:R3:W2:Y:S01]  /*209c0*/  SHFL.IDX PT, R2, R4, 0x1, 0x181f ;  /* 0x00381f0004027f89 */ /* 0x0046a200000e0000 */
[----:B------:R-:W-:Y:S05]  /*209d0*/  @P1 BRA `(.L_x_2036) ;  /* 0x0000000000441947 */ /* 0x000fea0003800000 */
[----:B------:R-:W-:Y:S02]  /*209e0*/  ULDC UR4, c[0x0][0xac8] ;  /* 0x0002b20000047ab9 */ /* 0x000fe40000000800 */
[----:B------:R-:W-:Y:S02]  /*209f0*/  ISETP.GE.AND P4, PT, R18, UR4, PT ;  /* 0x0000000412007c0c */ /* 0x000fe4000bf86270 */
[----:B-----5:R-:W-:Y:S02]  /*20a00*/  ISETP.GE.AND P2, PT, R21, UR4, PT ;  /* 0x0000000415007c0c */ /* 0x020fe4000bf46270 */
[----:B------:R-:W-:Y:S02]  /*20a10*/  ISETP.GE.AND P1, PT, R15, UR4, PT ;  /* 0x000000040f007c0c */ /* 0x000fe4000bf26270 */
[----:B------:R-:W-:-:S07]  /*20a20*/  ISETP.GE.AND P3, PT, R226, UR4, PT ;  /* 0x00000004e2007c0c */ /* 0x000fce000bf66270 */
[CC--:B--2---:R-:W-:Y:S02]  /*20a30*/  @!P4 LEA R8, P6, R18.reuse, R2.reuse, 0x1 ;  /* 0x000000021208c211 */ /* 0x0c4fe400078c08ff */
[-C--:B------:R-:W-:Y:S02]  /*20a40*/  @!P2 LEA R10, P5, R21, R2.reuse, 0x1 ;  /* 0x00000002150aa211 */ /* 0x080fe400078a08ff */
[-C--:B----4-:R-:W-:Y:S02]  /*20a50*/  @!P4 LEA.HI.X R9, R18, R3.reuse, R19, 0x1, P6 ;  /* 0x000000031209c211 */ /* 0x090fe400030f0c13 */
[----:B------:R-:W-:Y:S01]  /*20a60*/  @!P1 LEA R12, P6, R15, R2, 0x1 ;  /* 0x000000020f0c9211 */ /* 0x000fe200078c08ff */
[----:B------:R-:W-:Y:S01]  /*20a70*/  @!P3 IMAD.SHL.U32 R7, R14, 0x8, RZ ;  /* 0x000000080e07b824 */ /* 0x000fe200078e00ff */
[-C--:B------:R-:W-:Y:S01]  /*20a80*/  @!P2 LEA.HI.X R11, R21, R3.reuse, R24, 0x1, P5 ;  /* 0x00000003150ba211 */ /* 0x080fe200028f0c18 */
[----:B------:R2:W-:Y:S01]  /*20a90*/  @!P4 ST.E.128 desc[UR60][R8.64], RZ ;  /* 0x000000ff0800c985 */ /* 0x0005e2000c101d3c */
[----:B------:R-:W-:Y:S01]  /*20aa0*/  @!P1 LEA.HI.X R13, R15, R3, R20, 0x1, P6 ;  /* 0x000000030f0d9211 */ /* 0x000fe200030f0c14 */
[----:B------:R-:W-:-:S05]  /*20ab0*/  @!P3 IMAD.WIDE R2, R7, 0x2, R2 ;  /* 0x000000020702b825 */ /* 0x000fca00078e0202 */
[----:B------:R2:W-:Y:S04]  /*20ac0*/  @!P3 ST.E.128 desc[UR60][R2.64], RZ ;  /* 0x000000ff0200b985 */ /* 0x0005e8000c101d3c */
[----:B------:R2:W-:Y:S04]  /*20ad0*/  @!P2 ST.E.128 desc[UR60][R10.64], RZ ;  /* 0x000000ff0a00a985 */ /* 0x0005e8000c101d3c */
[----:B------:R2:W-:Y:S02]  /*20ae0*/  @!P1 ST.E.128 desc[UR60][R12.64], RZ ;  /* 0x000000ff0c009985 */ /* 0x0005e4000c101d3c */
.L_x_2036:
[----:B------:R-:W-:Y:S05]  /*20af0*/  BSYNC B1 ;  /* 0x0000000000017941 */ /* 0x000fea0003800000 */
.L_x_2035:
[----:B--2-4-:R2:W4:Y:S01]  /*20b00*/  SHFL.IDX PT, R3, R5, 0x2, 0x181f ;  /* 0x00581f0005037f89 */ /* 0x01452200000e0000 */
[----:B------:R-:W-:Y:S03]  /*20b10*/  BSSY B1, `(.L_x_2037) ;  /* 0x0000014000017945 */ /* 0x000fe60003800000 */
[----:B------:R2:W0:Y:S01]  /*20b20*/  SHFL.IDX PT, R2, R4, 0x2, 0x181f ;  /* 0x00581f0004027f89 */ /* 0x00042200000e0000 */
[----:B------:R-:W-:Y:S05]  /*20b30*/  @P0 BRA `(.L_x_2038) ;  /* 0x0000000000440947 */ /* 0x000fea0003800000 */
[----:B------:R-:W-:Y:S02]  /*20b40*/  ULDC UR4, c[0x0][0xac8] ;  /* 0x0002b20000047ab9 */ /* 0x000fe40000000800 */
[----:B------:R-:W-:Y:S02]  /*20b50*/  ISETP.GE.AND P3, PT, R18, UR4, PT ;  /* 0x0000000412007c0c */ /* 0x000fe4000bf66270 */
[----:B-----5:R-:W-:Y:S02]  /*20b60*/  ISETP.GE.AND P5, PT, R21, UR4, PT ;  /* 0x0000000415007c0c */ /* 0x020fe4000bfa6270 */
[----:B------:R-:W-:Y:S02]  /*20b70*/  ISETP.GE.AND P6, PT, R15, UR4, PT ;  /* 0x000000040f007c0c */ /* 0x000fe4000bfc6270 */
[----:B------:R-:W-:-:S07]  /*20b80*/  ISETP.GE.AND P4, PT, R226, UR4, PT ;  /* 0x00000004e2007c0c */ /* 0x000fce000bf86270 */
[-C--:B0-----:R-:W-:Y:S02]  /*20b90*/  @!P3 LEA R8, P0, R18, R2.reuse, 0x1 ;  /* 0x000000021208b211 */ /* 0x081fe400078008ff */
[-C--:B------:R-:W-:Y:S02]  /*20ba0*/  @!P5 LEA R10, P1, R21, R2.reuse, 0x1 ;  /* 0x00000002150ad211 */ /* 0x080fe400078208ff */
[----:B------:R-:W-:Y:S02]  /*20bb0*/  @!P6 LEA R12, P2, R15, R2, 0x1 ;  /* 0x000000020f0ce211 */ /* 0x000fe400078408ff */
        /* <DEDUP_REMOVED lines=9> */
.L_x_2038:
[----:B------:R-:W-:Y:S05]  /*20c50*/  BSYNC B1 ;  /* 0x0000000000017941 */ /* 0x000fea0003800000 */
.L_x_2037:
[----:B------:R-:W-:Y:S01]  /*20c60*/  VIADD R0, R6, 0x60 ;  /* 0x0000006006007836 */ /* 0x000fe20000000000 */
[----:B0---4-:R0:W4:Y:S04]  /*20c70*/  SHFL.IDX PT, R3, R5, 0x3, 0x181f ;  /* 0x00781f0005037f89 */ /* 0x01112800000e0000 */
[----:B------:R-:W-:Y:S01]  /*20c80*/  ISETP.GE.AND P0, PT, R0, R23, PT ;  /* 0x000000170000720c */ /* 0x000fe20003f06270 */
[----:B------:R0:W0:-:S12]  /*20c90*/  SHFL.IDX PT, R2, R4, 0x3, 0x181f ;  /* 0x00781f0004027f89 */ /* 0x00001800000e0000 */
        /* <DEDUP_REMOVED lines=9> */
[----:B--23--:R-:W-:Y:S01]  /*20d30*/  @!P4 IMAD.SHL.U32 R5, R14, 0x8, RZ ;  /* 0x000000080e05c824 */ /* 0x00cfe200078e00ff */
        /* <DEDUP_REMOVED lines=8> */
.L_x_2029:
[----:B------:R-:W-:Y:S05]  /*20dc0*/  BSYNC B0 ;  /* 0x0000000000007941 */ /* 0x000fea0003800000 */
.L_x_2020:
[----:B------:R-:W-:Y:S02]  /*20dd0*/  ULDC UR4, c[0x0][0xc3c] ;  /* 0x00030f0000047ab9 */ /* 0x000fe40000000800 */
[----:B-1----:R-:W-:-:S13]  /*20de0*/  ISETP.GE.AND P0, PT, R63, UR4, PT ;  /* 0x000000043f007c0c */ /* 0x002fda000bf06270 */
[----:B------:R-:W-:Y:S05]  /*20df0*/  @!P0 BRA `(.L_x_2039) ;  /* 0xfffffe0400b88947 */ /* 0x000fea000383ffff */
[----:B------:R-:W-:Y:S05]  /*20e00*/  BRA `(.L_x_1750) ;  /* 0x0000009400087947 */ /* 0x000fea0003800000 */
.L_x_1748:
        /* <DEDUP_REMOVED lines=18> */
.L_x_2040:
[----:B------:R-:W-:Y:S01]  /*20f30*/  LOP3.LUT R0, R4, 0x1f, RZ, 0xc0, !PT ;  /* 0x0000001f04007812 */ /* 0x000fe200078ec0ff */
[----:B------:R-:W-:Y:S01]  /*20f40*/  ULDC UR4, c[0x0][0xc3c] ;  /* 0x00030f0000047ab9 */ /* 0x000fe20000000800 */
[----:B------:R-:W1:Y:S01]  /*20f50*/  S2UR UR6, SR_CTAID.X ;  /* 0x00000000000679c3 */ /* 0x000e620000002500 */
[----:B------:R-:W-:Y:S01]  /*20f60*/  ULDC UR5, c[0x0][0xc38] ;  /* 0x00030e0000057ab9 */ /* 0x000fe20000000800 */
[----:B------:R-:W-:-:S04]  /*20f70*/  ISETP.NE.AND P0, PT, R0, 0x1f, PT ;  /* 0x0000001f0000780c */ /* 0x000fc80003f05270 */
[----:B------:R-:W-:-:S13]  /*20f80*/  ISETP.GE.OR P1, PT, R0, UR4, !P0 ;  /* 0x0000000400007c0c */ /* 0x000fda000c726670 */
[----:B0-----:R-:W0:Y:S02]  /*20f90*/  @!P1 LDC.64 R2, c[0x0][0xc80] ;  /* 0x00032000ff029b82 */ /* 0x001e240000000a00 */
[----:B0-----:R-:W-:-:S05]  /*20fa0*/  @!P1 IMAD.WIDE.U32 R2, R0, 0x4, R2 ;  /* 0x0000000400029825 */ /* 0x001fca00078e0002 */
[----:B------:R-:W2:Y:S01]  /*20fb0*/  @!P1 LDG.E R6, desc[UR60][R2.64] ;  /* 0x0000003c02069981 */ /* 0x000ea2000c1e1900 */
[C---:B------:R-:W-:Y:S01]  /*20fc0*/  ISETP.NE.AND P1, PT, R0.reuse, RZ, PT ;  /* 0x000000ff0000720c */ /* 0x040fe20003f25270 */
[----:B------:R-:W-:Y:S01]  /*20fd0*/  UMOV UR4, URZ ;  /* 0x0000003f00047c82 */ /* 0x000fe20008000000 */
[C---:B------:R-:W-:Y:S01]  /*20fe0*/  ISETP.GE.U32.AND P2, PT, R0.reuse, 0x2, PT ;  /* 0x000000020000780c */ /* 0x040fe20003f46070 */
[----:B------:R-:W-:Y:S01]  /*20ff0*/  IMAD.MOV.U32 R16, RZ, RZ, RZ ;  /* 0x000000ffff107224 */ /* 0x000fe200078e00ff */
[C---:B------:R-:W-:Y:S02]  /*21000*/  ISETP.GE.U32.AND P3, PT, R0.reuse, 0x4, PT ;  /* 0x000000040000780c */ /* 0x040fe40003f66070 */
[C---:B------:R-:W-:Y:S02]  /*21010*/  ISETP.GE.U32.AND P4, PT, R0.reuse, 0x8, PT ;  /* 0x000000080000780c */ /* 0x040fe40003f86070 */
[----:B------:R-:W-:Y:S01]  /*21020*/  ISETP.GE.U32.AND P5, PT, R0, 0x10, PT ;  /* 0x000000100000780c */ /* 0x000fe20003fa6070 */
[----:B--2---:R-:W0:Y:S02]  /*21030*/  SHFL.UP PT, R5, R6, 0x1, RZ ;  /* 0x0420000006057989 */ /* 0x004e2400000e00ff */
        /* <DEDUP_REMOVED lines=16> */
[----:B-1----:R-:W-:Y:S02]  /*21140*/  ISETP.GT.AND P6, PT, R7, UR6, PT ;  /* 0x0000000607007c0c */ /* 0x002fe4000bfc4270 */
[----:B------:R-:W-:-:S11]  /*21150*/  MOV R8, R7 ;  /* 0x0000000700087202 */ /* 0x000fd60000000f00 */
[----:B------:R-:W-:Y:S05]  /*21160*/  @P6 BRA `(.L_x_2042) ;  /* 0x00000000009c6947 */ /* 0x000fea0003800000 */
[----:B------:R-:W0:Y:S01]  /*21170*/  LDC R5, c[0x0][0xc3c] ;  /* 0x00030f00ff057b82 */ /* 0x000e220000000800 */
[----:B------:R-:W-:Y:S01]  /*21180*/  IMAD.MOV.U32 R7, RZ, RZ, R8 ;  /* 0x000000ffff077224 */ /* 0x000fe200078e0008 */
[----:B------:R-:W-:Y:S01]  /*21190*/  UMOV UR4, URZ ;  /* 0x0000003f00047c82 */ /* 0x000fe20008000000 */
[----:B------:R-:W-:Y:S01]  /*211a0*/  ULDC UR7, c[0x0][0xc3c] ;  /* 0x00030f0000077ab9 */ /* 0x000fe20000000800 */
[----:B------:R-:W-:-:S05]  /*211b0*/  ULDC UR5, c[0x0][0xc38] ;  /* 0x00030e0000057ab9 */ /* 0x000fca0000000800 */
.L_x_2046:
        /* <DEDUP_REMOVED lines=9> */
[----:B------:R-:W0:Y:S02]  /*21250*/  LDC.64 R2, c[0x0][0xc80] ;  /* 0x00032000ff027b82 */ /* 0x000e240000000a00 */
[----:B0-----:R-:W-:-:S05]  /*21260*/  IMAD.WIDE R2, R8, 0x4, R2 ;  /* 0x0000000408027825 */ /* 0x001fca00078e0202 */
[----:B------:R0:W5:Y:S02]  /*21270*/  LDG.E R6, desc[UR60][R2.64] ;  /* 0x0000003c02067981 */ /* 0x000164000c1e1900 */
.L_x_2045:
[----:B------:R-:W-:Y:S05]  /*21280*/  BSYNC B0 ;  /* 0x0000000000007941 */ /* 0x000fea0003800000 */
.L_x_2044:
[----:B0----5:R-:W0:Y:S02]  /*21290*/  SHFL.UP PT, R2, R6, 0x1, RZ ;  /* 0x0420000006027989 */ /* 0x021e2400000e00ff */
        /* <DEDUP_REMOVED lines=20> */
.L_x_2042:
[----:B------:R-:W-:-:S05]  /*213e0*/  IADD3 R8, -R8, R7, RZ ;  /* 0x0000000708087210 */ /* 0x000fca0007ffe1ff */
        /* <DEDUP_REMOVED lines=17> */
[----:B------:R-:W-:-:S06]  /*21500*/  VIADD R16, R7, 0xffffffff ;  /* 0xffffffff07107836 */ /* 0x000fcc0000000000 */
[----:B------:R2:W3:Y:S02]  /*21510*/  SHFL.IDX PT, R16, R5, R16, 0x1f ;  /* 0x00001f1005107589 */ /* 0x0004e400000e0000 */
.L_x_2047:
[----:B-12---:R-:W-:Y:S01]  /*21520*/  IMAD.MOV R5, RZ, RZ, -R3 ;  /* 0x000000ffff057224 */ /* 0x006fe200078e0a03 */
[----:B------:R-:W-:Y:S01]  /*21530*/  IABS R7, R9 ;  /* 0x0000000900077213 */ /* 0x000fe20000000000 */
[----:B---3--:R-:W-:Y:S02]  /*21540*/  IMAD R16, R16, UR5, R8 ;  /* 0x0000000510107c24 */ /* 0x008fe4000f8e0208 */
[----:B------:R-:W-:Y:S01]  /*21550*/  IMAD R5, R5, R10, RZ ;  /* 0x0000000a05057224 */ /* 0x000fe200078e02ff */
[----:B------:R-:W-:Y:S01]  /*21560*/  IADD3 R7, RZ, -R7, RZ ;  /* 0x80000007ff077210 */ /* 0x000fe20007ffe0ff */
[----:B------:R-:W-:-:S04]  /*21570*/  IMAD.MOV.U32 R2, RZ, RZ, RZ ;  /* 0x000000ffff027224 */ /* 0x000fc800078e00ff */
[----:B------:R-:W-:Y:S01]  /*21580*/  IMAD.HI.U32 R3, R3, R5, R2 ;  /* 0x0000000503037227 */ /* 0x000fe200078e0002 */
[----:B------:R-:W-:-:S04]  /*21590*/  IADD3 R2, -R16, UR6, RZ ;  /* 0x0000000610027c10 */ /* 0x000fc8000fffe1ff */
[----:B------:R-:W-:-:S05]  /*215a0*/  IABS R5, R2 ;  /* 0x0000000200057213 */ /* 0x000fca0000000000 */
        /* <DEDUP_REMOVED lines=16> */
[----:B------:R-:W-:Y:S01]  /*216b0*/  VIADDMNMX R11, R10, UR5, R11, PT ;  /* 0x000000050a0b7c46 */ /* 0x000fe2000b80010b */
[----:B------:R-:W-:-:S03]  /*216c0*/  IMAD.IADD R5, R8, 0x1, R5 ;  /* 0x0000000108057824 */ /* 0x000fc600078e0205 */
[----:B------:R-:W-:-:S04]  /*216d0*/  IABS R7, R11 ;  /* 0x0000000b00077213 */ /* 0x000fc80000000000 */
[----:B------:R-:W1:Y:S08]  /*216e0*/  I2F.RP R10, R7 ;  /* 0x00000007000a7306 */ /* 0x000e700000209400 */
[----:B-1----:R-:W1:Y:S02]  /*216f0*/  MUFU.RCP R10, R10 ;  /* 0x0000000a000a7308 */ /* 0x002e640000001000 */
[----:B-1----:R-:W-:-:S02]  /*21700*/  IADD3 R3, R10, 0xffffffe, RZ ;  /* 0x0ffffffe0a037810 */ /* 0x002fc40007ffe0ff */
[----:B------:R-:W-:-:S04]  /*21710*/  IABS R10, R11 ;  /* 0x0000000b000a7213 */ /* 0x000fc80000000000 */
[----:B------:R-:W1:Y:S01]  /*21720*/  F2I.FTZ.U32.TRUNC.NTZ R3, R3 ;  /* 0x0000000300037305 */ /* 0x000e62000021f000 */
[----:B------:R-:W-:Y:S02]  /*21730*/  IMAD.MOV R10, RZ, RZ, -R10 ;  /* 0x000000ffff0a7224 */ /* 0x000fe400078e0a0a */
[----:B-1----:R-:W-:-:S04]  /*21740*/  IMAD.MOV R2, RZ, RZ, -R3 ;  /* 0x000000ffff027224 */ /* 0x002fc800078e0a03 */
[----:B------:R-:W-:Y:S02]  /*21750*/  IMAD R9, R2, R7, RZ ;  /* 0x0000000702097224 */ /* 0x000fe400078e02ff */
[----:B------:R-:W-:-:S04]  /*21760*/  IMAD.MOV.U32 R2, RZ, RZ, RZ ;  /* 0x000000ffff027224 */ /* 0x000fc800078e00ff */
[----:B------:R-:W-:Y:S01]  /*21770*/  IMAD.HI.U32 R2, R3, R9, R2 ;  /* 0x0000000903027227 */ /* 0x000fe200078e0002 */
[----:B------:R-:W-:Y:S02]  /*21780*/  IABS R9, R8 ;  /* 0x0000000800097213 */ /* 0x000fe40000000000 */
[----:B------:R-:W-:-:S03]  /*21790*/  LOP3.LUT R3, R8, R11, RZ, 0x3c, !PT ;  /* 0x0000000b08037212 */ /* 0x000fc600078e3cff */
[----:B------:R-:W-:Y:S01]  /*217a0*/  IMAD.HI.U32 R2, R2, R9, RZ ;  /* 0x0000000902027227 */ /* 0x000fe200078e00ff */
[----:B------:R-:W-:-:S03]  /*217b0*/  ISETP.GE.AND P2, PT, R3, RZ, PT ;  /* 0x000000ff0300720c */ /* 0x000fc60003f46270 */
[----:B------:R-:W-:-:S05]  /*217c0*/  IMAD R10, R2, R10, R9 ;  /* 0x0000000a020a7224 */ /* 0x000fca00078e0209 */
[----:B------:R-:W-:-:S13]  /*217d0*/  ISETP.GT.U32.AND P1, PT, R7, R10, PT ;  /* 0x0000000a0700720c */ /* 0x000fda0003f24070 */
[----:B------:R-:W-:Y:S01]  /*217e0*/  @!P1 IMAD.IADD R10, R10, 0x1, -R7 ;  /* 0x000000010a0a9824 */ /* 0x000fe200078e0a07 */
[----:B------:R-:W-:Y:S02]  /*217f0*/  @!P1 IADD3 R2, R2, 0x1, RZ ;  /* 0x0000000102029810 */ /* 0x000fe40007ffe0ff */
        /* <DEDUP_REMOVED lines=10> */
.L_x_2043:
[----:B------:R-:W-:Y:S01]  /*218a0*/  MOV R17, RZ ;  /* 0x000000ff00117202 */ /* 0x000fe20000000f00 */
[----:B------:R-:W-:Y:S02]  /*218b0*/  IMAD.U32 R16, RZ, RZ, UR6 ;  /* 0x00000006ff107e24 */ /* 0x000fe4000f8e00ff */
[----:B------:R-:W-:-:S07]  /*218c0*/  IMAD.MOV.U32 R18, RZ, RZ, RZ ;  /* 0x000000ffff127224 */ /* 0x000fce00078e00ff */
.L_x_2048:
[----:B------:R-:W-:-:S13]  /*218d0*/  ISETP.NE.AND P0, PT, R0, RZ, PT ;  /* 0x000000ff0000720c */ /* 0x000fda0003f05270 */
[----:B------:R-:W1:Y:S01]  /*218e0*/  @!P0 S2R R3, SR_CgaCtaId ;  /* 0x0000000000038919 */ /* 0x000e620000008800 */
[----:B------:R-:W-:-:S04]  /*218f0*/  @!P0 MOV R0, 0x400 ;  /* 0x0000040000008802 */ /* 0x000fc80000000f00 */
[----:B-1----:R-:W-:-:S05]  /*21900*/  @!P0 LEA R0, R3, R0, 0x18 ;  /* 0x0000000003008211 */ /* 0x002fca00078ec0ff */
[----:B------:R1:W-:Y:S01]  /*21910*/  @!P0 STS.128 [R0+0x308d0], R16 ;  /* 0x0308d01000008388 */ /* 0x0003e20000000c00 */
[----:B------:R-:W-:Y:S06]  /*21920*/  BAR.ARV 0x5, 0x180 ;  /* 0x0146000000007b1d */ /* 0x000fec0000002000 */
.L_x_2041:
[----:B-1----:R-:W-:Y:S01]  /*21930*/  IMAD.MOV.U32 R0, RZ, RZ, 0x1 ;  /* 0x00000001ff007424 */ /* 0x002fe200078e00ff */
[----:B------:R1:W-:Y:S01]  /*21940*/  STL [R1+0x8], RZ ;  /* 0x000008ff01007387 */ /* 0x0003e20000100800 */
[----:B------:R-:W-:Y:S02]  /*21950*/  ULDC UR4, c[0x0][0xc3c] ;  /* 0x00030f0000047ab9 */ /* 0x000fe40000000800 */
[----:B--2---:R-:W-:Y:S01]  /*21960*/  ISETP.GE.AND P0, PT, R19, UR4, PT ;  /* 0x0000000413007c0c */ /* 0x004fe2000bf06270 */
[----:B------:R1:W-:Y:S04]  /*21970*/  STL [R1+0x14], R0 ;  /* 0x0000140001007387 */ /* 0x0003e80000100800 */
[----:B------:R1:W-:Y:S08]  /*21980*/  STL [R1+0x54], RZ ;  /* 0x000054ff01007387 */ /* 0x0003f00000100800 */
[----:B-1----:R-:W-:Y:S05]  /*21990*/  @P0 BRA `(.L_x_2049) ;  /* 0x00000084003c0947 */ /* 0x002fea0003800000 */
[----:B------:R-:W2:Y:S04]  /*219a0*/  LDL.LU R6, [R1+0x4] ;  /* 0x0000040001067983 */ /* 0x000ea80000300800 */
[----:B------:R-:W3:Y:S01]  /*219b0*/  LDL R5, [R1+0x50] ;  /* 0x0000500001057983 */ /* 0x000ee20000100800 */
[C---:B------:R-:W-:Y:S01]  /*219c0*/  IMAD.SHL.U32 R0, R4.reuse, 0x8, RZ ;  /* 0x0000000804007824 */ /* 0x040fe200078e00ff */
[----:B------:R-:W-:Y:S01]  /*219d0*/  LOP3.LUT R8, R4, 0x7f, RZ, 0xc0, !PT ;  /* 0x0000007f04087812 */ /* 0x000fe200078ec0ff */
[----:B------:R-:W1:Y:S01]  /*219e0*/  S2UR UR5, SR_CgaCtaId ;  /* 0x00000000000579c3 */ /* 0x000e620000008800 */
[----:B------:R-:W-:Y:S01]  /*219f0*/  UMOV UR4, 0x400 ;  /* 0x0000040000047882 */ /* 0x000fe20000000000 */
[----:B------:R-:W-:Y:S01]  /*21a00*/  BSSY B8, `(.L_x_2049) ;  /* 0x0000848000087945 */ /* 0x000fe20003800000 */
[----:B------:R-:W-:Y:S01]  /*21a10*/  LOP3.LUT R3, R0, 0x1f8, RZ, 0xc0, !PT ;  /* 0x000001f800037812 */ /* 0x000fe200078ec0ff */
[C---:B0-----:R-:W-:Y:S01]  /*21a20*/  IMAD.SHL.U32 R2, R8.reuse, 0x8, RZ ;  /* 0x0000000808027824 */ /* 0x041fe200078e00ff */
[----:B------:R-:W-:Y:S01]  /*21a30*/  ISETP.NE.AND P1, PT, R8, RZ, PT ;  /* 0x000000ff0800720c */ /* 0x000fe20003f25270 */
[----:B------:R-:W-:Y:S01]  /*21a40*/  ULDC.64 UR38, c[0x0][0x198] ;  /* 0x0000660000267ab9 */ /* 0x000fe20000000a00 */
[----:B------:R-:W-:Y:S01]  /*21a50*/  LOP3.LUT R3, R3, 0x38, R4, 0x78, !PT ;  /* 0x0000003803037812 */ /* 0x000fe200078e7804 */
[----:B------:R-:W-:Y:S01]  /*21a60*/  ULDC UR36, c[0x0][0xc] ;  /* 0x0000030000247ab9 */ /* 0x000fe20000000800 */
[----:B------:R-:W-:-:S02]  /*21a70*/  SHF.R.U32.HI R7, RZ, 0x3, R8 ;  /* 0x00000003ff077819 */ /* 0x000fc40000011608 */
[----:B------:R-:W-:Y:S02]  /*21a80*/  LOP3.LUT R2, R3, 0x200, R2, 0xf8, !PT ;  /* 0x0000020003027812 */ /* 0x000fe400078ef802 */
[C---:B------:R-:W-:Y:S02]  /*21a90*/  LOP3.LUT P0, R3, R4.reuse, 0x1f, RZ, 0xc0, !PT ;  /* 0x0000001f04037812 */ /* 0x040fe4000780c0ff */
[----:B------:R-:W-:Y:S02]  /*21aa0*/  SHF.L.U32 R4, R4, 0x4, RZ ;  /* 0x0000000404047819 */ /* 0x000fe400000006ff */
[----:B------:R-:W-:Y:S01]  /*21ab0*/  LOP3.LUT R0, R0, 0x38, RZ, 0xc0, !PT ;  /* 0x0000003800007812 */ /* 0x000fe200078ec0ff */
[----:B------:R0:W-:Y:S01]  /*21ac0*/  STL [R1+0x2c], R3 ;  /* 0x00002c0301007387 */ /* 0x0001e20000100800 */
[----:B------:R-:W-:Y:S01]  /*21ad0*/  LOP3.LUT R4, R7, 0x70, R4, 0xf8, !PT ;  /* 0x0000007007047812 */ /* 0x000fe200078ef804 */
[----:B------:R-:W-:Y:S01]  /*21ae0*/  IMAD.MOV.U32 R4, RZ, RZ, 0x1 ;  /* 0x00000001ff047424 */ /* 0x000fe200078e00ff */
[----:B-1----:R-:W-:-:S06]  /*21af0*/  ULEA UR4, UR5, UR4, 0x18 ;  /* 0x0000000405047291 */ /* 0x002fcc000f8ec03f */
[----:B0-----:R-:W-:-:S04]  /*21b00*/  IMAD.U32 R3, RZ, RZ, UR4 ;  /* 0x00000004ff037e24 */ /* 0x001fc8000f8e00ff */
[----:B------:R-:W-:Y:S01]  /*21b10*/  IMAD R2, R2, 0x2, R3 ;  /* 0x0000000202027824 */ /* 0x000fe200078e0203 */
[----:B------:R-:W-:Y:S04]  /*21b20*/  STL [R1], R3 ;  /* 0x0000000301007387 */ /* 0x000fe80000100800 */
[----:B------:R0:W-:Y:S02]  /*21b30*/  STL [R1+0x28], R2 ;  /* 0x0000280201007387 */ /* 0x0001e40000100800 */
[----:B0-----:R-:W-:Y:S01]  /*21b40*/  IMAD.MOV.U32 R2, RZ, RZ, 0x1 ;  /* 0x00000001ff027424 */ /* 0x001fe200078e00ff */
[----:B--2---:R-:W-:-:S04]  /*21b50*/  LOP3.LUT R6, R6, 0xfffffffd, RZ, 0xc0, !PT ;  /* 0xfffffffd06067812 */ /* 0x004fc800078ec0ff */
[----:B------:R-:W-:Y:S02]  /*21b60*/  @P1 LOP3.LUT R6, R6, 0x2, RZ, 0xfc, !PT ;  /* 0x0000000206061812 */ /* 0x000fe400078efcff */
[----:B---3--:R-:W-:Y:S02]  /*21b70*/  LOP3.LUT R3, R5, 0x2, RZ, 0xfc, !PT ;  /* 0x0000000205037812 */ /* 0x008fe400078efcff */
[----:B------:R-:W-:-:S03]  /*21b80*/  LOP3.LUT R6, R6, 0xfffffffe, RZ, 0xc0, !PT ;  /* 0xfffffffe06067812 */ /* 0x000fc600078ec0ff */
[----:B------:R0:W-:Y:S01]  /*21b90*/  STL [R1+0x40], R3 ;  /* 0x0000400301007387 */ /* 0x0001e20000100800 */
[----:B------:R-:W-:Y:S02]  /*21ba0*/  @P0 LOP3.LUT R6, R6, 0x1, RZ, 0xfc, !PT ;  /* 0x0000000106060812 */ /* 0x000fe400078efcff */
[----:B------:R-:W-:Y:S02]  /*21bb0*/  ISETP.NE.OR P0, PT, R8, RZ, !P0 ;  /* 0x000000ff0800720c */ /* 0x000fe40004705670 */
[----:B------:R-:W-:Y:S02]  /*21bc0*/  LOP3.LUT R6, R6, 0xfffffff7, RZ, 0xc0, !PT ;  /* 0xfffffff706067812 */ /* 0x000fe400078ec0ff */
[----:B0-----:R-:W-:-:S09]  /*21bd0*/  LOP3.LUT R3, R0, 0x40, RZ, 0xfc, !PT ;  /* 0x0000004000037812 */ /* 0x001fd200078efcff */
[----:B------:R-:W-:-:S05]  /*21be0*/  @P0 LOP3.LUT R6, R6, 0x8, RZ, 0xfc, !PT ;  /* 0x0000000806060812 */ /* 0x000fca00078efcff */
[----:B------:R-:W-:Y:S04]  /*21bf0*/  STL [R1+0x4], R6 ;  /* 0x0000040601007387 */ /* 0x000fe80000100800 */
[----:B------:R-:W-:Y:S04]  /*21c00*/  STL [R1+0x54], RZ ;  /* 0x000054ff01007387 */ /* 0x000fe80000100800 */
[----:B------:R0:W-:Y:S04]  /*21c10*/  STL [R1+0x20], R2 ;  /* 0x0000200201007387 */ /* 0x0001e80000100800 */
[----:B------:R1:W-:Y:S04]  /*21c20*/  STL [R1+0x1c], RZ ;  /* 0x00001cff01007387 */ /* 0x0003e80000100800 */
[----:B------:R1:W-:Y:S01]  /*21c30*/  STL [R1+0x8], RZ ;  /* 0x000008ff01007387 */ /* 0x0003e20000100800 */
[----:B0-----:R-:W-:-:S03]  /*21c40*/  LOP3.LUT R2, R0, 0x80, RZ, 0xfc, !PT ;  /* 0x0000008000027812 */ /* 0x001fc600078efcff */
[----:B------:R1:W-:Y:S01]  /*21c50*/  STL [R1+0x14], R4 ;  /* 0x0000140401007387 */ /* 0x0003e20000100800 */
[----:B------:R-:W-:-:S07]  /*21c60*/  LOP3.LUT R0, R0, 0xc0, RZ, 0xfc, !PT ;  /* 0x000000c000007812 */ /* 0x000fce00078efcff */
.L_x_2226:
[----:B0-----:R-:W0:Y:S01]  /*21c70*/  LDC.64 R12, c[0x0][0xa00] ;  /* 0x00028000ff0c7b82 */ /* 0x001e220000000a00 */
[----:B------:R-:W-:Y:S05]  /*21c80*/  YIELD ;  /* 0x0000000000007946 */ /* 0x000fea0003800000 */
[----:B------:R-:W-:Y:S01]  /*21c90*/  ULDC.64 UR4, c[0x0][0xa28] ;  /* 0x00028a0000047ab9 */ /* 0x000fe20000000a00 */
[----:B------:R-:W-:Y:S02]  /*21ca0*/  CS2R R6, SRZ ;  /* 0x0000000000067805 */ /* 0x000fe4000001ff00 */
[----:B------:R-:W-:Y:S01]  /*21cb0*/  ISETP.NE.U32.AND P0, PT, RZ, UR4, PT ;  /* 0x00000004ff007c0c */ /* 0x000fe2000bf05070 */
[----:B------:R-:W-:Y:S01]  /*21cc0*/  ULDC.64 UR8, c[0x0][0xa18] ;  /* 0x0002860000087ab9 */ /* 0x000fe20000000a00 */
[----:B------:R-:W-:Y:S01]  /*21cd0*/  IMAD.MOV.U32 R0, RZ, RZ, RZ ;  /* 0x000000ffff007224 */ /* 0x000fe200078e00ff */
[----:B-1----:R-:W1:Y:S01]  /*21ce0*/  LDC.64 R4, c[0x0][0xa08] ;  /* 0x00028200ff047b82 */ /* 0x002e620000000a00 */
[----:B------:R-:W-:Y:S01]  /*21cf0*/  ISETP.NE.AND.EX P0, PT, RZ, UR5, PT, P0 ;  /* 0x00000005ff007c0c */ /* 0x000fe2000bf05300 */
[----:B------:R-:W-:Y:S01]  /*21d00*/  ULDC.64 UR4, c[0x0][0xa00] ;  /* 0x0002800000047ab9 */ /* 0x000fe20000000a00 */
[----:B------:R-:W-:Y:S01]  /*21d10*/  ULDC.64 UR6, c[0x0][0xa08] ;  /* 0x0002820000067ab9 */ /* 0x000fe20000000a00 */
[----:B------:R-:W-:-:S04]  /*21d20*/  ISETP.NE.U32.AND P1, PT, RZ, UR4, PT ;  /* 0x00000004ff007c0c */ /* 0x000fc8000bf25070 */
[----:B------:R-:W-:Y:S01]  /*21d30*/  ISETP.NE.AND.EX P1, PT, RZ, UR5, PT, P1 ;  /* 0x00000005ff007c0c */ /* 0x000fe2000bf25310 */
[----:B------:R-:W-:Y:S01]  /*21d40*/  ULDC.64 UR4, c[0x0][0xa10] ;  /* 0x0002840000047ab9 */ /* 0x000fe20000000a00 */
[----:B0-----:R-:W-:-:S04]  /*21d50*/  IMAD.WIDE R12, R19, 0x4, R12 ;  /* 0x00000004130c7825 */ /* 0x001fc800078e020c */
[----:B---3--:R-:W0:Y:S07]  /*21d60*/  @P0 LDC.64 R2, c[0x0][0xa28] ;  /* 0x00028a00ff020b82 */ /* 0x008e2e0000000a00 */
[----:B------:R-:W2:Y:S01]  /*21d70*/  @P1 LDG.E R6, desc[UR60][R12.64] ;  /* 0x0000003c0c061981 */ /* 0x000ea2000c1e1900 */
[----:B------:R-:W-:-:S04]  /*21d80*/  ISETP.NE.U32.AND P3, PT, RZ, UR8, PT ;  /* 0x00000008ff007c0c */ /* 0x000fc8000bf65070 */
[----:B------:R-:W-:Y:S01]  /*21d90*/  ISETP.NE.AND.EX P3, PT, RZ, UR9, PT, P3 ;  /* 0x00000009ff007c0c */ /* 0x000fe2000bf65330 */
[----:B0-----:R-:W-:-:S12]  /*21da0*/  @P0 IMAD.WIDE R2, R19, 0x4, R2 ;  /* 0x0000000413020825 */ /* 0x001fd800078e0202 */
[----:B-----5:R-:W0:Y:S01]  /*21db0*/  @P3 LDC.64 R8, c[0x0][0xa18] ;  /* 0x00028600ff083b82 */ /* 0x020e220000000a00 */
[----:B------:R3:W5:Y:S01]  /*21dc0*/  @P0 LDG.E R0, desc[UR60][R2.64] ;  /* 0x0000003c02000981 */ /* 0x000762000c1e1900 */
[----:B------:R-:W-:Y:S01]  /*21dd0*/  ISETP.NE.U32.AND P2, PT, RZ, UR6, PT ;  /* 0x00000006ff007c0c */ /* 0x000fe2000bf45070 */
[----:B-1----:R-:W-:Y:S01]  /*21de0*/  IMAD.WIDE R4, R19, 0x4, R4 ;  /* 0x0000000413047825 */ /* 0x002fe200078e0204 */
[----:B------:R-:W-:Y:S02]  /*21df0*/  ISETP.NE.U32.AND P0, PT, RZ, UR4, PT ;  /* 0x00000004ff007c0c */ /* 0x000fe4000bf05070 */
[----:B------:R-:W-:Y:S02]  /*21e00*/  MOV R10, RZ ;  /* 0x000000ff000a7202 */ /* 0x000fe40000000f00 */
[----:B---3--:R-:W1:Y:S01]  /*21e10*/  LDC.64 R2, c[0x0][0xa10] ;  /* 0x00028400ff027b82 */ /* 0x008e620000000a00 */
[----:B------:R-:W-:Y:S01]  /*21e20*/  ULDC UR4, c[0x0][0x288] ;  /* 0x0000a20000047ab9 */ /* 0x000fe20000000800 */
[----:B------:R-:W-:-:S02]  /*21e30*/  ISETP.NE.AND.EX P2, PT, RZ, UR7, PT, P2 ;  /* 0x00000007ff007c0c */ /* 0x000fc4000bf45320 */
[----:B------:R-:W-:Y:S01]  /*21e40*/  ISETP.NE.AND.EX P0, PT, RZ, UR5, PT, P0 ;  /* 0x00000005ff007c0c */ /* 0x000fe2000bf05300 */
[----:B0-----:R-:W-:-:S10]  /*21e50*/  @P3 IMAD.WIDE R8, R19, 0x4, R8 ;  /* 0x0000000413083825 */ /* 0x001fd400078e0208 */
[----:B------:R-:W5:Y:S01]  /*21e60*/  @P2 LDG.E R7, desc[UR60][R4.64] ;  /* 0x0000003c04072981 */ /* 0x000f62000c1e1900 */
[----:B-1----:R-:W-:-:S05]  /*21e70*/  IMAD.WIDE R2, R19, 0x4, R2 ;  /* 0x0000000413027825 */ /* 0x002fca00078e0202 */
        /* <DEDUP_REMOVED lines=13> */
[----:B--2---:R0:W-:Y:S01]  /*21f50*/  STL [R1+0x3c], R6 ;  /* 0x00003c0601007387 */ /* 0x0041e20000100800 */
[----:B------:R-:W-:Y:S02]  /*21f60*/  IMAD.MOV.U32 R11, RZ, RZ, R6 ;  /* 0x000000ffff0b7224 */ /* 0x000fe400078e0006 */
[----:B0-----:R-:W-:Y:S01]  /*21f70*/  IMAD.U32 R6, RZ, RZ, UR4 ;  /* 0x00000004ff067e24 */ /* 0x001fe2000f8e00ff */
[----:B------:R-:W-:Y:S06]  /*21f80*/  @P3 BRA `(.L_x_2050) ;  /* 0x0000000000143947 */ /* 0x000fec0003800000 */
[----:B------:R-:W-:Y:S05]  /*21f90*/  @!P1 BRA `(.L_x_2050) ;  /* 0x0000000000109947 */ /* 0x000fea0003800000 */
[----:B------:R-:W2:Y:S04]  /*21fa0*/  LDG.E R8, desc[UR60][R12.64] ;  /* 0x0000003c0c087981 */ /* 0x000ea8000c1e1900 */
[----:B------:R-:W2:Y:S02]  /*21fb0*/  LDG.E R12, desc[UR60][R12.64+0x4] ;  /* 0x0000043c0c0c7981 */ /* 0x000ea4000c1e1900 */
[----:B--2---:R-:W-:-:S05]  /*21fc0*/  IMAD.IADD R11, R12, 0x1, -R8 ;  /* 0x000000010c0b7824 */ /* 0x004fca00078e0a08 */
[----:B------:R0:W-:Y:S02]  /*21fd0*/  STL [R1+0x3c], R11 ;  /* 0x00003c0b01007387 */ /* 0x0001e40000100800 */
.L_x_2050:
[----:B-----5:R-:W-:Y:S01]  /*21fe0*/  IADD3 R7, R7, R0, RZ ;  /* 0x0000000007077210 */ /* 0x020fe20007ffe0ff */
[----:B------:R-:W-:Y:S02]  /*21ff0*/  ULDC.64 UR4, c[0x0][0xa20] ;  /* 0x0002880000047ab9 */ /* 0x000fe40000000a00 */
[----:B------:R-:W-:Y:S02]  /*22000*/  ISETP.NE.U32.AND P1, PT, RZ, UR4, PT ;  /* 0x00000004ff007c0c */ /* 0x000fe4000bf25070 */
[----:B------:R1:W-:Y:S02]  /*22010*/  STL [R1+0x18], R7 ;  /* 0x0000180701007387 */ /* 0x0003e40000100800 */
[----:B------:R-:W-:-:S13]  /*22020*/  ISETP.NE.AND.EX P1, PT, RZ, UR5, PT, P1 ;  /* 0x00000005ff007c0c */ /* 0x000fda000bf25310 */
[----:B-1----:R-:W-:Y:S05]  /*22030*/  @!P1 BRA `(.L_x_2051) ;  /* 0x0000000000109947 */ /* 0x002fea0003800000 */
[----:B------:R-:W1:Y:S02]  /*22040*/  LDC.64 R6, c[0x0][0xa20] ;  /* 0x00028800ff067b82 */ /* 0x000e640000000a00 */
[----:B-1----:R-:W-:-:S06]  /*22050*/  IMAD.WIDE R6, R19, 0x4, R6 ;  /* 0x0000000413067825 */ /* 0x002fcc00078e0206 */
[----:B------:R1:W5:Y:S01]  /*22060*/  LDG.E R6, desc[UR60][R6.64] ;  /* 0x0000003c06067981 */ /* 0x000362000c1e1900 */
[----:B------:R-:W-:Y:S05]  /*22070*/  BRA `(.L_x_2052) ;  /* 0x0000000000107947 */ /* 0x000fea0003800000 */
.L_x_2051:
[----:B------:R-:W-:Y:S05]  /*22080*/  @!P2 BRA `(.L_x_2052) ;  /* 0x00000000000ca947 */ /* 0x000fea0003800000 */
[----:B------:R-:W2:Y:S04]  /*22090*/  LDG.E R6, desc[UR60][R4.64] ;  /* 0x0000003c04067981 */ /* 0x000ea8000c1e1900 */
[----:B------:R-:W2:Y:S02]  /*220a0*/  LDG.E R4, desc[UR60][R4.64+0x4] ;  /* 0x0000043c04047981 */ /* 0x000ea4000c1e1900 */
[----:B--2---:R-:W-:-:S07]  /*220b0*/  IMAD.IADD R6, R4, 0x1, -R6 ;  /* 0x0000000104067824 */ /* 0x004fce00078e0a06 */
.L_x_2052:
[----:B------:R-:W2:Y:S04]  /*220c0*/  @P0 LDG.E R4, desc[UR60][R2.64] ;  /* 0x0000003c02040981 */ /* 0x000ea8000c1e1900 */
[----:B------:R3:W2:Y:S01]  /*220d0*/  @P0 LDG.E R2, desc[UR60][R2.64+0x4] ;  /* 0x0000043c02020981 */ /* 0x0006a2000c1e1900 */
[----:B------:R-:W-:Y:S02]  /*220e0*/  IMAD.SHL.U32 R12, R17, 0x80, RZ ;  /* 0x00000080110c7824 */ /* 0x000fe400078e00ff */
[----:B-----5:R-:W-:Y:S02]  /*220f0*/  IMAD.IADD R8, R6, 0x1, -R0 ;  /* 0x0000000106087824 */ /* 0x020fe400078e0a00 */
[----:B------:R-:W-:Y:S01]  /*22100*/  VIADD R6, R12, 0x7f ;  /* 0x0000007f0c067836 */ /* 0x000fe20000000000 */
[----:B------:R4:W-:Y:S01]  /*22110*/  STL [R1+0x34], R12 ;  /* 0x0000340c01007387 */ /* 0x0009e20000100800 */
[----:B---3--:R-:W3:Y:S02]  /*22120*/  LDC R3, c[0x0][0x448] ;  /* 0x00011200ff037b82 */ /* 0x008ee40000000800 */
[----:B---3--:R-:W-:-:S13]  /*22130*/  ISETP.NE.AND P1, PT, R3, 0x1, PT ;  /* 0x000000010300780c */ /* 0x008fda0003f25270 */
[----:B------:R-:W3:Y:S08]  /*22140*/  @P1 LDC R3, c[0x0][0x44c] ;  /* 0x00011300ff031b82 */ /* 0x000ef00000000800 */
[----:B------:R-:W0:Y:S01]  /*22150*/  @P1 LDC R5, c[0x0][0x450] ;  /* 0x00011400ff051b82 */ /* 0x000e220000000800 */
[----:B---3--:R-:W-:-:S05]  /*22160*/  @P1 IMAD.HI.U32 R0, R6, R3, RZ ;  /* 0x0000000306001227 */ /* 0x008fca00078e00ff */
[----:B0-----:R-:W-:Y:S01]  /*22170*/  @P1 SHF.R.U32.HI R6, RZ, R5, R0 ;  /* 0x00000005ff061219 */ /* 0x001fe20000011600 */
[----:B--2---:R-:W-:-:S05]  /*22180*/  @P0 IMAD.IADD R9, R2, 0x1, -R4 ;  /* 0x0000000102090824 */ /* 0x004fca00078e0a04 */
[----:B------:R-:W-:-:S04]  /*22190*/  IADD3 R0, R8, R9, RZ ;  /* 0x0000000908007210 */ /* 0x000fc80007ffe0ff */
[C---:B------:R-:W-:Y:S01]  /*221a0*/  IADD3 R17, R0.reuse, 0x1, -R11 ;  /* 0x0000000100117810 */ /* 0x040fe20007ffe80b */
[----:B------:R-:W-:-:S04]  /*221b0*/  VIADD R2, R0, 0x3f ;  /* 0x0000003f00027836 */ /* 0x000fc80000000000 */
[----:B------:R-:W-:Y:S01]  /*221c0*/  IMAD.IADD R6, R17, 0x1, R6 ;  /* 0x0000000111067824 */ /* 0x000fe200078e0206 */
[----:B------:R-:W-:-:S04]  /*221d0*/  SHF.R.S32.HI R3, RZ, 0x1f, R2 ;  /* 0x0000001fff037819 */ /* 0x000fc80000011402 */
[----:B------:R-:W-:Y:S02]  /*221e0*/  LEA.HI R21, R3, R2, RZ, 0x6 ;  /* 0x0000000203157211 */ /* 0x000fe400078f30ff */
[----:B------:R-:W0:Y:S02]  /*221f0*/  LDC.64 R2, c[0x0][0x9e0] ;  /* 0x00027800ff027b82 */ /* 0x000e240000000a00 */
[----:B------:R-:W-:Y:S02]  /*22200*/  SHF.R.S32.HI R21, RZ, 0x6, R21 ;  /* 0x00000006ff157819 */ /* 0x000fe40000011415 */
[----:B0-----:R-:W-:Y:S01]  /*22210*/  ISETP.GE.AND P2, PT, R3, 0x1, PT ;  /* 0x000000010300780c */ /* 0x001fe20003f46270 */
[----:B-1----:R-:W-:-:S12]  /*22220*/  IMAD.IADD R7, R6, 0x1, R2 ;  /* 0x0000000106077824 */ /* 0x002fd800078e0202 */
        /* <DEDUP_REMOVED lines=12> */
.L_x_2055:
[----:B------:R-:W-:-:S13]  /*222f0*/  ISETP.NE.AND P3, PT, R3, 0x1, PT ;  /* 0x000000010300780c */ /* 0x000fda0003f65270 */
[----:B------:R-:W0:Y:S02]  /*22300*/  @P3 LDC.64 R4, c[0x0][0x9e8] ;  /* 0x00027a00ff043b82 */ /* 0x000e240000000a00 */
[----:B0-----:R-:W-:-:S05]  /*22310*/  @P3 IMAD.HI.U32 R4, R2, R4, RZ ;  /* 0x0000000402043227 */ /* 0x001fca00078e00ff */
[----:B------:R-:W-:-:S07]  /*22320*/  @P3 SHF.R.U32.HI R2, RZ, R5, R4 ;  /* 0x00000005ff023219 */ /* 0x000fce0000011604 */
.L_x_2056:
[----:B------:R-:W-:Y:S05]  /*22330*/  BSYNC B0 ;  /* 0x0000000000007941 */ /* 0x000fea0003800000 */
.L_x_2054:
[----:B------:R-:W-:-:S05]  /*22340*/  IMAD R2, R2, R3, R3 ;  /* 0x0000000302027224 */ /* 0x000fca00078e0203 */
[----:B------:R-:W-:-:S07]  /*22350*/  VIMNMX R7, R7, R2, PT ;  /* 0x0000000207077248 */ /* 0x000fce0003fe0100 */
.L_x_2053:
[----:B------:R-:W0:Y:S01]  /*22360*/  @P1 LDC R4, c[0x0][0x44c] ;  /* 0x00011300ff041b82 */ /* 0x000e220000000800 */
[----:B------:R-:W-:Y:S01]  /*22370*/  MOV R2, R12 ;  /* 0x0000000c00027202 */ /* 0x000fe20000000f00 */
[----:B------:R-:W-:Y:S01]  /*22380*/  IMAD.IADD R20, R0, 0x1, -R11 ;  /* 0x0000000100147824 */ /* 0x000fe200078e0a0b */
[----:B------:R-:W-:-:S05]  /*22390*/  ULDC UR4, c[0x0][0x9dc] ;  /* 0x0002770000047ab9 */ /* 0x000fca0000000800 */
[----:B------:R-:W1:Y:S01]  /*223a0*/  @P1 LDC R5, c[0x0][0x450] ;  /* 0x00011400ff051b82 */ /* 0x000e620000000800 */
[----:B0-----:R-:W-:-:S05]  /*223b0*/  @P1 IMAD.HI.U32 R4, R12, R4, RZ ;  /* 0x000000040c041227 */ /* 0x001fca00078e00ff */
[----:B-1----:R-:W-:-:S05]  /*223c0*/  @P1 SHF.R.U32.HI R2, RZ, R5, R4 ;  /* 0x00000005ff021219 */ /* 0x002fca0000011604 */
[----:B------:R-:W-:-:S04]  /*223d0*/  IMAD.IADD R2, R20, 0x1, R2 ;  /* 0x0000000114027824 */ /* 0x000fc800078e0202 */
        /* <DEDUP_REMOVED lines=12> */
.L_x_2059:
[----:B------:R-:W-:-:S13]  /*224a0*/  ISETP.NE.AND P1, PT, R3, 0x1, PT ;  /* 0x000000010300780c */ /* 0x000fda0003f25270 */
[----:B------:R-:W0:Y:S02]  /*224b0*/  @P1 LDC.64 R4, c[0x0][0x9e8] ;  /* 0x00027a00ff041b82 */ /* 0x000e240000000a00 */
[----:B0-----:R-:W-:-:S05]  /*224c0*/  @P1 IMAD.HI.U32 R4, R2, R4, RZ ;  /* 0x0000000402041227 */ /* 0x001fca00078e00ff */
[----:B------:R-:W-:-:S07]  /*224d0*/  @P1 SHF.R.U32.HI R2, RZ, R5, R4 ;  /* 0x00000005ff021219 */ /* 0x000fce0000011604 */
.L_x_2060:
[----:B------:R-:W-:Y:S05]  /*224e0*/  BSYNC B0 ;  /* 0x0000000000007941 */ /* 0x000fea0003800000 */
.L_x_2058:
[----:B------:R-:W-:-:S05]  /*224f0*/  IMAD R2, R2, R3, RZ ;  /* 0x0000000302027224 */ /* 0x000fca00078e02ff */
[----:B------:R-:W-:-:S07]  /*22500*/  VIMNMX R0, R0, R2, !PT ;  /* 0x0000000200007248 */ /* 0x000fce0007fe0100 */
.L_x_2057:
[----:B------:R-:W-:Y:S01]  /*22510*/  VIADD R7, R7, 0x3f ;  /* 0x0000003f07077836 */ /* 0x000fe20000000000 */
[----:B------:R-:W-:Y:S01]  /*22520*/  BSSY B0, `(.L_x_2061) ;  /* 0x00001a8000007945 */ /* 0x000fe20003800000 */
[----:B------:R-:W-:-:S03]  /*22530*/  PLOP3.LUT P5, PT, PT, PT, PT, 0x80, 0x0 ;  /* 0x000000000000781c */ /* 0x000fc60003faf070 */
[----:B------:R-:W-:-:S04]  /*22540*/  SHF.R.S32.HI R2, RZ, 0x1f, R7 ;  /* 0x0000001fff027819 */ /* 0x000fc80000011407 */
[----:B------:R-:W-:Y:S02]  /*22550*/  LEA.HI R3, R2, R7, RZ, 0x6 ;  /* 0x0000000702037211 */ /* 0x000fe400078f30ff */
[----:B------:R-:W-:Y:S02]  /*22560*/  SHF.R.S32.HI R2, RZ, 0x1f, R0 ;  /* 0x0000001fff027819 */ /* 0x000fe40000011400 */
[----:B------:R-:W-:Y:S02]  /*22570*/  SHF.R.S32.HI R3, RZ, 0x6, R3 ;  /* 0x00000006ff037819 */ /* 0x000fe40000011403 */
[----:B------:R-:W-:-:S04]  /*22580*/  LEA.HI R0, R2, R0, RZ, 0x6 ;  /* 0x0000000002007211 */ /* 0x000fc800078f30ff */
[----:B------:R-:W-:-:S04]  /*22590*/  SHF.R.S32.HI R0, RZ, 0x6, R0 ;  /* 0x00000006ff007819 */ /* 0x000fc80000011400 */
[----:B------:R-:W-:Y:S02]  /*225a0*/  VIMNMX R2, RZ, R0, !PT ;  /* 0x00000000ff027248 */ /* 0x000fe40007fe0100 */
[----:B------:R-:W-:-:S03]  /*225b0*/  VIMNMX R0, R21, R3, PT ;  /* 0x0000000315007248 */ /* 0x000fc60003fe0100 */
[----:B------:R-:W-:Y:S01]  /*225c0*/  IMAD R2, R2, 0x40, -R8 ;  /* 0x0000004002027824 */ /* 0x000fe200078e0a08 */
[----:B------:R-:W-:-:S04]  /*225d0*/  LEA R0, R0, -R8, 0x6 ;  /* 0x8000000800007211 */ /* 0x000fc800078e30ff */
[----:B------:R-:W-:Y:S02]  /*225e0*/  VIMNMX R0, R0, R9, PT ;  /* 0x0000000900007248 */ /* 0x000fe40003fe0100 */
[----:B------:R-:W-:-:S04]  /*225f0*/  VIMNMX R2, RZ, R2, !PT ;  /* 0x00000002ff027248 */ /* 0x000fc80007fe0100 */
[----:B------:R-:W-:Y:S02]  /*22600*/  ISETP.GT.AND P1, PT, R0, R2, PT ;  /* 0x000000020000720c */ /* 0x000fe40003f24270 */
[----:B------:R-:W-:-:S11]  /*22610*/  SHF.R.U32.HI R2, RZ, 0x6, R2 ;  /* 0x00000006ff027819 */ /* 0x000fd60000011602 */
[----:B------:R-:W-:-:S05]  /*22620*/  @P1 VIADD R0, R0, 0x3f ;  /* 0x0000003f00001836 */ /* 0x000fca0000000000 */
[----:B------:R-:W-:-:S04]  /*22630*/  @P1 SHF.R.S32.HI R3, RZ, 0x1f, R0 ;  /* 0x0000001fff031819 */ /* 0x000fc80000011400 */
[----:B------:R-:W-:Y:S01]  /*22640*/  @P1 LEA.HI R0, R3, R0, RZ, 0x6 ;  /* 0x0000000003001211 */ /* 0x000fe200078f30ff */
[----:B------:R-:W-:-:S03]  /*22650*/  IMAD.MOV.U32 R3, RZ, RZ, R2 ;  /* 0x000000ffff037224 */ /* 0x000fc600078e0002 */
[----:B------:R-:W-:-:S04]  /*22660*/  @P1 SHF.R.S32.HI R3, RZ, 0x6, R0 ;  /* 0x00000006ff031819 */ /* 0x000fc80000011400 */
        /* <DEDUP_REMOVED lines=9> */
.L_x_2293:
[----:B-1----:R-:W-:Y:S02]  /*22700*/  ISETP.NE.AND P0, PT, R14, RZ, PT ;  /* 0x000000ff0e00720c */ /* 0x002fe40003f05270 */
[----:B------:R-:W-:-:S11]  /*22710*/  PLOP3.LUT P2, PT, PT, PT, PT, 0x8, 0x0 ;  /* 0x000000000000781c */ /* 0x000fd60003f4e170 */
[----:B------:R-:W-:Y:S05]  /*22720*/  @P0 BRA `(.L_x_2064) ;  /* 0x00000000000c0947 */ /* 0x000fea0003800000 */
[----:B------:R-:W-:-:S03]  /*22730*/  UMOV UR4, 0xffffffff ;  /* 0xffffffff00047882 */ /* 0x000fc60000000000 */
[----:B------:R-:W-:Y:S05]  /*22740*/  BRA.DIV UR4, `(.L_x_2065) ;  /* 0x0000008e04947947 */ /* 0x000fea000b800000 */
[----:B------:R-:W-:-:S13]  /*22750*/  ELECT P2, URZ, PT ;  /* 0x00000000003f782f */ /* 0x000fda0003840000 */
.L_x_2064:
[----:B0-----:R-:W2:Y:S04]  /*22760*/  LDL R4, [R1+0x54] ;  /* 0x0000540001047983 */ /* 0x001ea80000100800 */
[----:B------:R-:W3:Y:S01]  /*22770*/  LDL R6, [R1] ;  /* 0x0000000001067983 */ /* 0x000ee20000100800 */
[----:B------:R-:W-:Y:S01]  /*22780*/  BSSY B1, `(.L_x_2066) ;  /* 0x0000008000017945 */ /* 0x000fe20003800000 */
[----:B--2---:R-:W-:-:S05]  /*22790*/  VIADD R4, R4, 0x1 ;  /* 0x0000000104047836 */ /* 0x004fca0000000000 */
[----:B------:R-:W-:-:S04]  /*227a0*/  LEA.HI R5, R4, R4, RZ, 0x1 ;  /* 0x0000000404057211 */ /* 0x000fc800078f08ff */
[----:B------:R-:W-:-:S05]  /*227b0*/  LOP3.LUT R5, R5, 0xfffffffe, RZ, 0xc0, !PT ;  /* 0xfffffffe05057812 */ /* 0x000fca00078ec0ff */
[----:B------:R-:W-:-:S05]  /*227c0*/  IMAD.IADD R4, R4, 0x1, -R5 ;  /* 0x0000000104047824 */ /* 0x000fca00078e0a05 */
[----:B------:R-:W-:-:S04]  /*227d0*/  SHF.L.U32 R4, R4, 0x1f, RZ ;  /* 0x0000001f04047819 */ /* 0x000fc800000006ff */
[----:B---3--:R-:W0:Y:S02]  /*227e0*/  SYNCS.PHASECHK.TRANS64.TRYWAIT P0, [R6+URZ+0x30820], R4 ;  /* 0x03082004060075a7 */ /* 0x008e24000800017f */
[----:B0-----:R-:W-:Y:S05]  /*227f0*/  @!P0 BRA `(.L_x_2067) ;  /* 0x0000008c008c8947 */ /* 0x001fea0003800000 */
.L_x_2296:
[----:B------:R-:W-:Y:S05]  /*22800*/  BSYNC B1 ;  /* 0x0000000000017941 */ /* 0x000fea0003800000 */
.L_x_2066:
[----:B------:R-:W-:Y:S04]  /*22810*/  BSSY B1, `(.L_x_2068) ;  /* 0x00000b0000017945 */ /* 0x000fe80003800000 */
[----:B------:R-:W-:Y:S05]  /*22820*/  @!P2 BRA `(.L_x_2069) ;  /* 0x0000000800b8a947 */ /* 0x000fea0003800000 */
[----:B------:R-:W2:Y:S04]  /*22830*/  LDL R8, [R1] ;  /* 0x0000000001087983 */ /* 0x000ea80000100800 */
        /* <DEDUP_REMOVED lines=10> */
.L_x_2297:
[----:B------:R-:W-:Y:S05]  /*228e0*/  BSYNC B2 ;  /* 0x0000000000027941 */ /* 0x000fea0003800000 */
.L_x_2070:
        /* <DEDUP_REMOVED lines=8> */
.L_x_2073:
[----:B------:R-:W-:Y:S05]  /*22970*/  BSYNC B2 ;  /* 0x0000000000027941 */ /* 0x000fea0003800000 */
.L_x_2072:
[----:B------:R-:W2:Y:S04]  /*22980*/  LDL R7, [R1] ;  /* 0x0000000001077983 */ /* 0x000ea80000100800 */
        /* <DEDUP_REMOVED lines=10> */
[----:B--2---:R-:W-:-:S02]  /*22a30*/  IMAD R8, R4, 0x8000, R7 ;  /* 0x0000800004087824 */ /* 0x004fc400078e0207 */
[----:B------:R-:W-:Y:S01]  /*22a40*/  IMAD.SHL.U32 R11, R4, 0x4000, RZ ;  /* 0x00004000040b7824 */ /* 0x000fe200078e00ff */
[----:B------:R-:W-:Y:S01]  /*22a50*/  IADD3 R4, R6, 0x30890, RZ ;  /* 0x0003089006047810 */ /* 0x000fe20007ffe0ff */
[----:B------:R-:W-:-:S07]  /*22a60*/  VIADD R7, R8, 0x20400 ;  /* 0x0002040008077836 */ /* 0x000fce0000000000 */
.L_x_2074:
        /* <DEDUP_REMOVED lines=16> */
.L_x_2075:
        /* <DEDUP_REMOVED lines=16> */
.L_x_2076:
        /* <DEDUP_REMOVED lines=16> */
.L_x_2077:
        /* <DEDUP_REMOVED lines=13> */
.L_x_2298:
[----:B------:R-:W-:Y:S05]  /*22e40*/  BSYNC B2 ;  /* 0x0000000000027941 */ /* 0x000fea0003800000 */
.L_x_2078:
[----:B------:R-:W-:Y:S01]  /*22e50*/  BSSY B2, `(.L_x_2080) ;  /* 0x000000a000027945 */ /* 0x000fe20003800000 */
[----:B------:R-:W-:Y:S02]  /*22e60*/  IMAD.MOV.U32 R8, RZ, RZ, 0x0 ;  /* 0x00000000ff087424 */ /* 0x000fe400078e00ff */
[----:B01----:R-:W-:Y:S01]  /*22e70*/  IMAD.MOV.U32 R9, RZ, RZ, 0x12f00000 ;  /* 0x12f00000ff097424 */ /* 0x003fe200078e00ff */
[----:B------:R-:W-:Y:S06]  /*22e80*/  @P4 BRA `(.L_x_2081) ;  /* 0x0000000000184947 */ /* 0x000fec0003800000 */
[----:B------:R-:W2:Y:S02]  /*22e90*/  LDL R4, [R1+0x4] ;  /* 0x0000040001047983 */ /* 0x000ea40000100800 */
[----:B--2---:R-:W-:Y:S01]  /*22ea0*/  LOP3.LUT P0, RZ, R4, 0x1, RZ, 0xc0, !PT ;  /* 0x0000000104ff7812 */ /* 0x004fe2000780c0ff */
[----:B------:R-:W-:-:S04]  /*22eb0*/  IMAD.MOV.U32 R4, RZ, RZ, 0x8000 ;  /* 0x00008000ff047424 */ /* 0x000fc800078e00ff */
[----:B------:R0:W-:Y:S08]  /*22ec0*/  SYNCS.ARRIVE.TRANS64 RZ, [R6+URZ+0x308b0], R4 ;  /* 0x0308b00406ff79a7 */ /* 0x0001f0000800003f */
[----:B------:R-:W-:Y:S05]  /*22ed0*/  @!P0 BRA `(.L_x_2081) ;  /* 0x0000000000048947 */ /* 0x000fea0003800000 */
[----:B------:R-:W-:Y:S01]  /*22ee0*/  BPT.TRAP 0x1 ;  /* 0x000000040000795c */ /* 0x000fe20000300000 */
.L_x_2081:
[----:B------:R-:W-:Y:S05]  /*22ef0*/  BSYNC B2 ;  /* 0x0000000000027941 */ /* 0x000fea0003800000 */
.L_x_2080:
[----:B0-----:R-:W2:Y:S01]  /*22f00*/  LDL R4, [R1] ;  /* 0x0000000001047983 */ /* 0x001ea20000100800 */
[----:B------:R-:W-:Y:S01]  /*22f10*/  R2UR UR10, R12 ;  /* 0x000000000c0a72ca */ /* 0x000fe200000e0000 */
[----:B------:R-:W-:Y:S01]  /*22f20*/  UIADD3 UR4, UP0, UR38, 0x670, URZ ;  /* 0x0000067026047890 */ /* 0x000fe2000ff1e03f */
[----:B------:R-:W-:Y:S02]  /*22f30*/  R2UR UR6, R8 ;  /* 0x00000000080672ca */ /* 0x000fe400000e0000 */
[----:B------:R-:W-:Y:S01]  /*22f40*/  R2UR UR7, R9 ;  /* 0x00000000090772ca */ /* 0x000fe200000e0000 */
[----:B------:R-:W-:Y:S01]  /*22f50*/  UIADD3.X UR5, URZ, UR39, URZ, UP0, !UPT ;  /* 0x000000273f057290 */ /* 0x000fe200087fe43f */
[----:B------:R-:W-:Y:S02]  /*22f60*/  PLOP3.LUT P0, PT, PT, PT, PT, 0x80, 0x0 ;  /* 0x000000000000781c */ /* 0x000fe40003f0f070 */
[----:B------:R-:W-:Y:S01]  /*22f70*/  IADD3 R6, R6, 0x308b0, RZ ;  /* 0x000308b006067810 */ /* 0x000fe20007ffe0ff */
[----:B--2---:R-:W-:-:S04]  /*22f80*/  IMAD R4, R11, 0x2, R4 ;  /* 0x000000020b047824 */ /* 0x004fc800078e0204 */
[----:B------:R-:W-:-:S07]  /*22f90*/  VIADD R7, R4, 0x400 ;  /* 0x0000040004077836 */ /* 0x000fce0000000000 */
.L_x_2082:
        /* <DEDUP_REMOVED lines=15> */
.L_x_2083:
        /* <DEDUP_REMOVED lines=15> */
.L_x_2084:
        /* <DEDUP_REMOVED lines=15> */
.L_x_2085:
        /* <DEDUP_REMOVED lines=10> */
.L_x_2069:
[----:B------:R-:W-:Y:S05]  /*23310*/  BSYNC B1 ;  /* 0x0000000000017941 */ /* 0x000fea0003800000 */
.L_x_2068:
[----:B------:R-:W0:Y:S04]  /*23320*/  LDL.LU R8, [R1+0x1c] ;  /* 0x00001c0001087983 */ /* 0x000e280000300800 */
[----:B------:R-:W2:Y:S01]  /*23330*/  LDL.LU R7, [R1+0x20] ;  /* 0x0000200001077983 */ /* 0x000ea20000300800 */
[----:B------:R-:W-:Y:S01]  /*23340*/  PLOP3.LUT P5, PT, PT, PT, PT, 0x8, 0x0 ;  /* 0x000000000000781c */ /* 0x000fe20003fae170 */
[----:B0-----:R-:W-:Y:S01]  /*23350*/  VIADD R4, R8, 0x1 ;  /* 0x0000000108047836 */ /* 0x001fe20000000000 */
[----:B------:R-:W-:-:S04]  /*23360*/  IADD3 R8, R3, -0x2, RZ ;  /* 0xfffffffe03087810 */ /* 0x000fc80007ffe0ff */
[----:B------:R-:W-:-:S04]  /*23370*/  ISETP.NE.AND P0, PT, R4, 0x2, PT ;  /* 0x000000020400780c */ /* 0x000fc80003f05270 */
[----:B------:R-:W-:Y:S02]  /*23380*/  SEL R5, RZ, 0x1, P0 ;  /* 0x00000001ff057807 */ /* 0x000fe40000000000 */
[----:B------:R-:W-:Y:S02]  /*23390*/  SEL R3, R4, RZ, P0 ;  /* 0x000000ff04037207 */ /* 0x000fe40000000000 */
[----:B--2---:R-:W-:Y:S02]  /*233a0*/  LOP3.LUT R7, R7, R5, RZ, 0x3c, !PT ;  /* 0x0000000507077212 */ /* 0x004fe400078e3cff */
[----:B------:R-:W-:-:S03]  /*233b0*/  ISETP.GE.AND P0, PT, R8, R2, PT ;  /* 0x000000020800720c */ /* 0x000fc60003f06270 */
[----:B------:R0:W-:Y:S04]  /*233c0*/  STL [R1+0x20], R7 ;  /* 0x0000200701007387 */ /* 0x0001e80000100800 */
[----:B------:R0:W-:Y:S06]  /*233d0*/  STL [R1+0x1c], R3 ;  /* 0x00001c0301007387 */ /* 0x0001ec0000100800 */
[----:B------:R-:W-:Y:S05]  /*233e0*/  @!P0 BRA `(.L_x_2062) ;  /* 0x0000000800ec8947 */ /* 0x000fea0003800000 */
.L_x_2104:
[----:B------:R-:W-:Y:S05]  /*233f0*/  YIELD ;  /* 0x0000000000007946 */ /* 0x000fea0003800000 */
[----:B------:R-:W-:Y:S04]  /*23400*/  BSSY B1, `(.L_x_2086) ;  /* 0x00000ad000017945 */ /* 0x000fe80003800000 */
[----:B-1----:R-:W-:Y:S05]  /*23410*/  @!P2 BRA `(.L_x_2087) ;  /* 0x0000000800aca947 */ /* 0x002fea0003800000 */
        /* <DEDUP_REMOVED lines=11> */
.L_x_2299:
[----:B------:R-:W-:Y:S05]  /*234d0*/  BSYNC B2 ;  /* 0x0000000000027941 */ /* 0x000fea0003800000 */
.L_x_2088:
        /* <DEDUP_REMOVED lines=8> */
.L_x_2091:
[----:B------:R-:W-:Y:S05]  /*23560*/  BSYNC B2 ;  /* 0x0000000000027941 */ /* 0x000fea0003800000 */
.L_x_2090:
[----:B------:R-:W2:Y:S04]  /*23570*/  LDL R4, [R1] ;  /* 0x0000000001047983 */ /* 0x000ea80000100800 */
        /* <DEDUP_REMOVED lines=12> */
.L_x_2092:
        /* <DEDUP_REMOVED lines=13> */
[----:B------:R-:W-:Y:S02]  /*23710*/  UMOV UR7, 0x12f00000 ;  /* 0x12f0000000077882 */ /* 0x000fe40000000000 */
[----:B------:R-:W-:Y:S01]  /*23720*/  R2UR UR10, R9 ;  /* 0x00000000090a72ca */ /* 0x000fe200000e0000 */
[----:B------:R-:W-:-:S14]  /*23730*/  VIADD R9, R5, 0x22400 ;  /* 0x0002240005097836 */ /* 0x000fdc0000000000 */
.L_x_2093:
        /* <DEDUP_REMOVED lines=16> */
.L_x_2094:
        /* <DEDUP_REMOVED lines=16> */
.L_x_2095:
        /* <DEDUP_REMOVED lines=13> */
.L_x_2300:
[----:B------:R-:W-:Y:S05]  /*23a10*/  BSYNC B2 ;  /* 0x0000000000027941 */ /* 0x000fea0003800000 */
.L_x_2096:
[----:B------:R-:W-:Y:S01]  /*23a20*/  BSSY B2, `(.L_x_2098) ;  /* 0x000000a000027945 */ /* 0x000fe20003800000 */
[----:B------:R-:W-:Y:S02]  /*23a30*/  IMAD.MOV.U32 R12, RZ, RZ, 0x0 ;  /* 0x00000000ff0c7424 */ /* 0x000fe400078e00ff */
[----:B------:R-:W-:Y:S01]  /*23a40*/  IMAD.MOV.U32 R13, RZ, RZ, 0x12f00000 ;  /* 0x12f00000ff0d7424 */ /* 0x000fe200078e00ff */
[----:B------:R-:W-:Y:S06]  /*23a50*/  @P1 BRA `(.L_x_2099) ;  /* 0x0000000000181947 */ /* 0x000fec0003800000 */
[----:B------:R-:W2:Y:S02]  /*23a60*/  LDL R3, [R1+0x4] ;  /* 0x0000040001037983 */ /* 0x000ea40000100800 */
[----:B--2---:R-:W-:Y:S01]  /*23a70*/  LOP3.LUT P0, RZ, R3, 0x1, RZ, 0xc0, !PT ;  /* 0x0000000103ff7812 */ /* 0x004fe2000780c0ff */
[----:B------:R-:W-:-:S04]  /*23a80*/  IMAD.MOV.U32 R3, RZ, RZ, 0x8000 ;  /* 0x00008000ff037424 */ /* 0x000fc800078e00ff */
[----:B------:R2:W-:Y:S08]  /*23a90*/  SYNCS.ARRIVE.TRANS64 RZ, [R7+URZ+0x308b0], R3 ;  /* 0x0308b00307ff79a7 */ /* 0x0005f0000800003f */
[----:B------:R-:W-:Y:S05]  /*23aa0*/  @!P0 BRA `(.L_x_2099) ;  /* 0x0000000000048947 */ /* 0x000fea0003800000 */
[----:B------:R-:W-:Y:S01]  /*23ab0*/  BPT.TRAP 0x1 ;  /* 0x000000040000795c */ /* 0x000fe20000300000 */
.L_x_2099:
[----:B------:R-:W-:Y:S05]  /*23ac0*/  BSYNC B2 ;  /* 0x0000000000027941 */ /* 0x000fea0003800000 */
.L_x_2098:
        /* <DEDUP_REMOVED lines=8> */
.L_x_2100:
        /* <DEDUP_REMOVED lines=11> */
[----:B------:R-:W-:Y:S01]  /*23c00*/  R2UR UR6, R12 ;  /* 0x000000000c0672ca */ /* 0x000fe200000e0000 */
[----:B------:R-:W-:Y:S01]  /*23c10*/  VIADD R3, R5, 0x2400 ;  /* 0x0000240005037836 */ /* 0x000fe20000000000 */
[----:B------:R-:W-:Y:S02]  /*23c20*/  R2UR UR7, R13 ;  /* 0x000000000d0772ca */ /* 0x000fe400000e0000 */
[----:B------:R-:W-:Y:S02]  /*23c30*/  R2UR UR10, R6 ;  /* 0x00000000060a72ca */ /* 0x000fe400000e0000 */
[----:B------:R-:W-:-:S13]  /*23c40*/  PLOP3.LUT P0, PT, PT, PT, PT, 0x80, 0x0 ;  /* 0x000000000000781c */ /* 0x000fda0003f0f070 */
.L_x_2101:
        /* <DEDUP_REMOVED lines=15> */
.L_x_2102:
        /* <DEDUP_REMOVED lines=15> */
.L_x_2103:
        /* <DEDUP_REMOVED lines=10> */
.L_x_2087:
[----:B------:R-:W-:Y:S05]  /*23ed0*/  BSYNC B1 ;  /* 0x0000000000017941 */ /* 0x000fea0003800000 */
.L_x_2086:
[----:B0-----:R-:W2:Y:S04]  /*23ee0*/  LDL.LU R3, [R1+0x1c] ;  /* 0x00001c0001037983 */ /* 0x001ea80000300800 */
[----:B------:R-:W3:Y:S01]  /*23ef0*/  LDL.LU R6, [R1+0x20] ;  /* 0x0000200001067983 */ /* 0x000ee20000300800 */
[----:B--2---:R-:W-:-:S05]  /*23f00*/  VIADD R3, R3, 0x1 ;  /* 0x0000000103037836 */ /* 0x004fca0000000000 */
[----:B------:R-:W-:-:S04]  /*23f10*/  ISETP.NE.AND P0, PT, R3, 0x2, PT ;  /* 0x000000020300780c */ /* 0x000fc80003f05270 */
[----:B------:R-:W-:Y:S02]  /*23f20*/  SEL R4, RZ, 0x1, P0 ;  /* 0x00000001ff047807 */ /* 0x000fe40000000000 */
[----:B------:R-:W-:Y:S02]  /*23f30*/  SEL R3, R3, RZ, P0 ;  /* 0x000000ff03037207 */ /* 0x000fe40000000000 */
[----:B---3--:R-:W-:Y:S02]  /*23f40*/  LOP3.LUT R6, R6, R4, RZ, 0x3c, !PT ;  /* 0x0000000406067212 */ /* 0x008fe400078e3cff */
[C---:B------:R-:W-:Y:S02]  /*23f50*/  ISETP.GT.AND P0, PT, R8.reuse, R2, PT ;  /* 0x000000020800720c */ /* 0x040fe40003f04270 */
[----:B------:R-:W-:Y:S01]  /*23f60*/  IADD3 R8, R8, -0x1, RZ ;  /* 0xffffffff08087810 */ /* 0x000fe20007ffe0ff */
[----:B------:R1:W-:Y:S04]  /*23f70*/  STL [R1+0x20], R6 ;  /* 0x0000200601007387 */ /* 0x0003e80000100800 */
[----:B------:R1:W-:Y:S06]  /*23f80*/  STL [R1+0x1c], R3 ;  /* 0x00001c0301007387 */ /* 0x0003ec0000100800 */
[----:B------:R-:W-:Y:S05]  /*23f90*/  @P0 BRA `(.L_x_2104) ;  /* 0xfffffff400140947 */ /* 0x000fea000383ffff */
.L_x_2062:
[----:B------:R-:W-:Y:S05]  /*23fa0*/  BSYNC B0 ;  /* 0x0000000000007941 */ /* 0x000fea0003800000 */
.L_x_2061:
[----:B0-----:R-:W2:Y:S01]  /*23fb0*/  LDL R7, [R1+0x34] ;  /* 0x0000340001077983 */ /* 0x001ea20000100800 */
[----:B------:R-:W0:Y:S01]  /*23fc0*/  LDC R0, c[0x0][0x448] ;  /* 0x00011200ff007b82 */ /* 0x000e220000000800 */
[----:B------:R-:W-:Y:S07]  /*23fd0*/  @!P5 WARPSYNC.ALL ;  /* 0x000000000000d948 */ /* 0x000fee0003800000 */
[----:B------:R-:W-:Y:S01]  /*23fe0*/  @!P5 BAR.SYNC.DEFER_BLOCKING 0xc, 0x180 ;  /* 0x030600000000db1d */ /* 0x000fe20000010000 */
[----:B0-----:R-:W-:-:S13]  /*23ff0*/  ISETP.NE.AND P0, PT, R0, 0x1, PT ;  /* 0x000000010000780c */ /* 0x001fda0003f05270 */
[----:B------:R-:W0:Y:S08]  /*24000*/  @P0 LDC R2, c[0x0][0x44c] ;  /* 0x00011300ff020b82 */ /* 0x000e300000000800 */
[----:B-1----:R-:W1:Y:S01]  /*24010*/  @P0 LDC R3, c[0x0][0x450] ;  /* 0x00011400ff030b82 */ /* 0x002e620000000800 */
[----:B--2---:R-:W-:-:S04]  /*24020*/  VIADD R0, R7, 0x7f ;  /* 0x0000007f07007836 */ /* 0x004fc80000000000 */
[----:B0-----:R-:W-:-:S05]  /*24030*/  @P0 IMAD.HI.U32 R2, R0, R2, RZ ;  /* 0x0000000200020227 */ /* 0x001fca00078e00ff */
[----:B-1----:R-:W-:Y:S02]  /*24040*/  @P0 SHF.R.U32.HI R0, RZ, R3, R2 ;  /* 0x00000003ff000219 */ /* 0x002fe40000011602 */
[----:B------:R-:W0:Y:S03]  /*24050*/  LDC.64 R2, c[0x0][0x9e0] ;  /* 0x00027800ff027b82 */ /* 0x000e260000000a00 */
[----:B------:R-:W-:Y:S01]  /*24060*/  IMAD.IADD R0, R17, 0x1, R0 ;  /* 0x0000000111007824 */ /* 0x000fe200078e0200 */
[----:B0-----:R-:W-:-:S03]  /*24070*/  ISETP.GE.AND P1, PT, R3, 0x1, PT ;  /* 0x000000010300780c */ /* 0x001fc60003f26270 */
[----:B------:R-:W-:-:S10]  /*24080*/  IMAD.IADD R2, R0, 0x1, R2 ;  /* 0x0000000100027824 */ /* 0x000fd400078e0202 */
[----:B------:R-:W-:Y:S05]  /*24090*/  @!P1 BRA `(.L_x_2105) ;  /* 0x0000000000489947 */ /* 0x000fea0003800000 */
        /* <DEDUP_REMOVED lines=11> */
.L_x_2107:
[----:B------:R-:W-:-:S13]  /*24150*/  ISETP.NE.AND P2, PT, R3, 0x1, PT ;  /* 0x000000010300780c */ /* 0x000fda0003f45270 */
[----:B------:R-:W0:Y:S02]  /*24160*/  @P2 LDC.64 R4, c[0x0][0x9e8] ;  /* 0x00027a00ff042b82 */ /* 0x000e240000000a00 */
[----:B0-----:R-:W-:-:S05]  /*24170*/  @P2 IMAD.HI.U32 R4, R6, R4, RZ ;  /* 0x0000000406042227 */ /* 0x001fca00078e00ff */
[----:B------:R-:W-:-:S07]  /*24180*/  @P2 SHF.R.U32.HI R6, RZ, R5, R4 ;  /* 0x00000005ff062219 */ /* 0x000fce0000011604 */
.L_x_2108:
[----:B------:R-:W-:Y:S05]  /*24190*/  BSYNC B0 ;  /* 0x0000000000007941 */ /* 0x000fea0003800000 */
.L_x_2106:
[----:B------:R-:W-:-:S05]  /*241a0*/  IMAD R6, R6, R3, R3 ;  /* 0x0000000306067224 */ /* 0x000fca00078e0203 */
[----:B------:R-:W-:-:S07]  /*241b0*/  VIMNMX R2, R2, R6, PT ;  /* 0x0000000602027248 */ /* 0x000fce0003fe0100 */
.L_x_2105:
[----:B------:R-:W-:Y:S01]  /*241c0*/  IADD3 R2, R2, 0x3f, RZ ;  /* 0x0000003f02027810 */ /* 0x000fe20007ffe0ff */
[----:B------:R-:W0:Y:S01]  /*241d0*/  @P0 LDC R4, c[0x0][0x450] ;  /* 0x00011400ff040b82 */ /* 0x000e220000000800 */
[----:B------:R-:W-:Y:S02]  /*241e0*/  ULDC UR4, c[0x0][0x9dc] ;  /* 0x0002770000047ab9 */ /* 0x000fe40000000800 */
[----:B------:R-:W-:-:S04]  /*241f0*/  SHF.R.S32.HI R0, RZ, 0x1f, R2 ;  /* 0x0000001fff007819 */ /* 0x000fc80000011402 */
[----:B------:R-:W-:Y:S02]  /*24200*/  LEA.HI R0, R0, R2, RZ, 0x6 ;  /* 0x0000000200007211 */ /* 0x000fe400078f30ff */
[----:B------:R-:W1:Y:S02]  /*24210*/  @P0 LDC R2, c[0x0][0x44c] ;  /* 0x00011300ff020b82 */ /* 0x000e640000000800 */
[----:B------:R-:W-:-:S04]  /*24220*/  SHF.R.S32.HI R0, RZ, 0x6, R0 ;  /* 0x00000006ff007819 */ /* 0x000fc80000011400 */
[----:B------:R-:W-:Y:S01]  /*24230*/  VIMNMX R6, R21, R0, PT ;  /* 0x0000000015067248 */ /* 0x000fe20003fe0100 */
[----:B------:R-:W-:-:S04]  /*24240*/  IMAD.MOV.U32 R0, RZ, RZ, R7 ;  /* 0x000000ffff007224 */ /* 0x000fc800078e0007 */
[----:B------:R2:W-:Y:S01]  /*24250*/  STL [R1+0x38], R6 ;  /* 0x0000380601007387 */ /* 0x0005e20000100800 */
[----:B-1----:R-:W-:-:S05]  /*24260*/  @P0 IMAD.HI.U32 R2, R7, R2, RZ ;  /* 0x0000000207020227 */ /* 0x002fca00078e00ff */
[----:B0-----:R-:W-:-:S05]  /*24270*/  @P0 SHF.R.U32.HI R0, RZ, R4, R2 ;  /* 0x00000004ff000219 */ /* 0x001fca0000011602 */
[----:B------:R-:W-:-:S04]  /*24280*/  IMAD.IADD R2, R20, 0x1, R0 ;  /* 0x0000000114027824 */ /* 0x000fc800078e0200 */
[----:B------:R-:W-:Y:S01]  /*24290*/  VIADD R0, R2, -UR4 ;  /* 0x8000000402007c36 */ /* 0x000fe20008000000 */
[----:B--2---:R-:W-:Y:S06]  /*242a0*/  @!P1 BRA `(.L_x_2109) ;  /* 0x0000000000449947 */ /* 0x004fec0003800000 */
        /* <DEDUP_REMOVED lines=10> */
.L_x_2111:
[----:B------:R-:W-:-:S13]  /*24350*/  ISETP.NE.AND P0, PT, R3, 0x1, PT ;  /* 0x000000010300780c */ /* 0x000fda0003f05270 */
[----:B------:R-:W0:Y:S02]  /*24360*/  @P0 LDC.64 R4, c[0x0][0x9e8] ;  /* 0x00027a00ff040b82 */ /* 0x000e240000000a00 */
[----:B0-----:R-:W-:-:S05]  /*24370*/  @P0 IMAD.HI.U32 R4, R2, R4, RZ ;  /* 0x0000000402040227 */ /* 0x001fca00078e00ff */
[----:B------:R-:W-:-:S07]  /*24380*/  @P0 SHF.R.U32.HI R2, RZ, R5, R4 ;  /* 0x00000005ff020219 */ /* 0x000fce0000011604 */
.L_x_2112:
[----:B------:R-:W-:Y:S05]  /*24390*/  BSYNC B0 ;  /* 0x0000000000007941 */ /* 0x000fea0003800000 */
.L_x_2110:
[----:B------:R-:W-:-:S05]  /*243a0*/  IMAD R2, R2, R3, RZ ;  /* 0x0000000302027224 */ /* 0x000fca00078e02ff */
[----:B------:R-:W-:-:S07]  /*243b0*/  VIMNMX R0, R0, R2, !PT ;  /* 0x0000000200007248 */ /* 0x000fce0007fe0100 */
.L_x_2109:
[----:B------:R-:W-:Y:S01]  /*243c0*/  SHF.R.S32.HI R2, RZ, 0x1f, R0 ;  /* 0x0000001fff027819 */ /* 0x000fe20000011400 */
[----:B------:R-:W-:Y:S03]  /*243d0*/  BSSY B7, `(.L_x_2113) ;  /* 0x00004e4000077945 */ /* 0x000fe60003800000 */
[----:B------:R-:W-:-:S04]  /*243e0*/  LEA.HI R2, R2, R0, RZ, 0x6 ;  /* 0x0000000002027211 */ /* 0x000fc800078f30ff */
[----:B------:R-:W-:-:S04]  /*243f0*/  SHF.R.S32.HI R2, RZ, 0x6, R2 ;  /* 0x00000006ff027819 */ /* 0x000fc80000011402 */
[----:B------:R-:W-:-:S04]  /*24400*/  VIMNMX R3, RZ, R2, !PT ;  /* 0x00000002ff037248 */ /* 0x000fc80007fe0100 */
[----:B------:R-:W-:Y:S01]  /*24410*/  ISETP.GT.AND P0, PT, R6, R3, PT ;  /* 0x000000030600720c */ /* 0x000fe20003f04270 */
[----:B------:R0:W-:-:S12]  /*24420*/  STL [R1+0x30], R3 ;  /* 0x0000300301007387 */ /* 0x0001d80000100800 */
[----:B0-----:R-:W-:Y:S05]  /*24430*/  @P0 BRA `(.L_x_2114) ;  /* 0x0000000000440947 */ /* 0x001fea0003800000 */
[----:B------:R-:W0:Y:S02]  /*24440*/  S2R R3, SR_TID.X ;  /* 0x0000000000037919 */ /* 0x000e240000002100 */
[----:B0-----:R-:W-:-:S04]  /*24450*/  LOP3.LUT R3, R3, 0x7f, RZ, 0xc0, !PT ;  /* 0x0000007f03037812 */ /* 0x001fc800078ec0ff */
[----:B------:R-:W-:-:S13]  /*24460*/  ISETP.NE.AND P1, PT, R3, RZ, PT ;  /* 0x000000ff0300720c */ /* 0x000fda0003f25270 */
[----:B------:R-:W-:Y:S05]  /*24470*/  @P1 BRA `(.L_x_2115) ;  /* 0x0000004c00641947 */ /* 0x000fea0003800000 */
[----:B------:R-:W0:Y:S01]  /*24480*/  S2R R2, SR_LANEID ;  /* 0x0000000000027919 */ /* 0x000e220000000000 */
[----:B------:R-:W-:Y:S01]  /*24490*/  VOTEU.ANY UR4, UPT, PT ;  /* 0x0000000000047886 */ /* 0x000fe200038e0100 */
[----:B------:R-:W1:Y:S01]  /*244a0*/  LDC.64 R4, c[0x0][0xc60] ;  /* 0x00031800ff047b82 */ /* 0x000e620000000a00 */
[----:B------:R-:W0:Y:S02]  /*244b0*/  FLO.U32 R0, UR4 ;  /* 0x0000000400007d00 */ /* 0x000e2400080e0000 */
[----:B0-----:R-:W-:-:S06]  /*244c0*/  ISETP.EQ.U32.AND P0, PT, R0, R2, PT ;  /* 0x000000020000720c */ /* 0x001fcc0003f02070 */
[----:B------:R-:W1:Y:S07]  /*244d0*/  POPC R2, UR4 ;  /* 0x0000000400027d09 */ /* 0x000e6e0008000000 */
[----:B-1----:R-:W2:Y:S04]  /*244e0*/  @P0 ATOMG.E.ADD.STRONG.GPU PT, R2, desc[UR60][R4.64], R2 ;  /* 0x00000002040209a8 */ /* 0x002ea800081ee1fc */
[----:B--2---:R0:W1:Y:S02]  /*244f0*/  SHFL.IDX PT, R2, R2, R0, 0x1f ;  /* 0x00001f0002027589 */ /* 0x00406400000e0000 */
[----:B0-----:R-:W0:Y:S02]  /*24500*/  S2R R0, SR_LTMASK ;  /* 0x0000000000007919 */ /* 0x001e240000003900 */
[----:B0-----:R-:W-:-:S06]  /*24510*/  LOP3.LUT R0, R0, UR4, RZ, 0xc0, !PT ;  /* 0x0000000400007c12 */ /* 0x001fcc000f8ec0ff */
[----:B------:R-:W1:Y:S02]  /*24520*/  POPC R0, R0 ;  /* 0x0000000000007309 */ /* 0x000e640000000000 */
[----:B-1----:R-:W-:Y:S01]  /*24530*/  IADD3 R16, R2, UR36, R0 ;  /* 0x0000002402107c10 */ /* 0x002fe2000fffe000 */
[----:B------:R-:W-:Y:S06]  /*24540*/  BRA `(.L_x_2115) ;  /* 0x0000004c00307947 */ /* 0x000fec0003800000 */
.L_x_2114:
[----:B------:R-:W2:Y:S01]  /*24550*/  LDL R17, [R1] ;  /* 0x0000000001117983 */ /* 0x000ea20000100800 */
        /* <DEDUP_REMOVED lines=12> */
[----:B------:R-:W-:Y:S01]  /*24620*/  MOV R12, 0x1 ;  /* 0x00000001000c7802 */ /* 0x000fe20000000f00 */
[----:B------:R-:W-:Y:S02]  /*24630*/  IMAD.U32 R7, RZ, RZ, UR9 ;  /* 0x00000009ff077e24 */ /* 0x000fe4000f8e00ff */
[----:B------:R-:W-:-:S02]  /*24640*/  IMAD.U32 R10, RZ, RZ, UR4 ;  /* 0x00000004ff0a7e24 */ /* 0x000fc4000f8e00ff */
[----:B------:R-:W-:Y:S02]  /*24650*/  IMAD.U32 R11, RZ, RZ, UR5 ;  /* 0x00000005ff0b7e24 */ /* 0x000fe4000f8e00ff */
[----:B------:R-:W-:Y:S02]  /*24660*/  IMAD.MOV.U32 R8, RZ, RZ, 0x70 ;  /* 0x00000070ff087424 */ /* 0x000fe400078e00ff */
[----:B------:R-:W-:-:S07]  /*24670*/  IMAD.MOV.U32 R13, RZ, RZ, RZ ;  /* 0x000000ffff0d7224 */ /* 0x000fce00078e00ff */
[----:B------:R-:W-:-:S07]  /*24680*/  LEPC R20, `(.L_x_2117) ;  /* 0x000000001014794e */ /* 0x000fce0000000000 */
[----:B0-----:R-:W-:Y:S05]  /*24690*/  CALL.ABS.NOINC R2 ;  /* 0x0000000002007343 */ /* 0x001fea0003c00000 */
.L_x_2117:
[----:B------:R-:W-:Y:S05]  /*246a0*/  BSYNC B6 ;  /* 0x0000000000067941 */ /* 0x000fea0003800000 */
.L_x_2116:
        /* <DEDUP_REMOVED lines=9> */
[----:B------:R-:W-:Y:S01]  /*24740*/  IMAD.U32 R4, RZ, RZ, UR6 ;  /* 0x00000006ff047e24 */ /* 0x000fe2000f8e00ff */
[----:B------:R-:W-:Y:S01]  /*24750*/  MOV R7, UR9 ;  /* 0x0000000900077c02 */ /* 0x000fe20008000f00 */
        /* <DEDUP_REMOVED lines=9> */
.L_x_2120:
[----:B------:R0:W1:Y:S01]  /*247f0*/  LDC.64 R2, c[0x4][R17] ;  /* 0x0100000011027b82 */ /* 0x0000620000000a00 */
[----:B------:R-:W-:Y:S01]  /*24800*/  ULDC.64 UR4, c[0x4][0x1b8] ;  /* 0x01006e0000047ab9 */ /* 0x000fe20000000a00 */
[----:B------:R-:W-:Y:S01]  /*24810*/  ULDC.64 UR6, c[0x4][0x1c0] ;  /* 0x0100700000067ab9 */ /* 0x000fe20000000a00 */
[----:B------:R-:W-:Y:S01]  /*24820*/  ULDC.64 UR8, c[0x4][0x150] ;  /* 0x0100540000087ab9 */ /* 0x000fe20000000a00 */
[----:B------:R-:W-:Y:S01]  /*24830*/  MOV R4, UR4 ;  /* 0x0000000400047c02 */ /* 0x000fe20008000f00 */
[----:B------:R-:W-:Y:S01]  /*24840*/  IMAD.U32 R5, RZ, RZ, UR5 ;  /* 0x00000005ff057e24 */ /* 0x000fe2000f8e00ff */
[----:B------:R-:W-:Y:S01]  /*24850*/  MOV R8, 0x70 ;  /* 0x0000007000087802 */ /* 0x000fe20000000f00 */
[----:B------:R-:W-:Y:S02]  /*24860*/  IMAD.U32 R6, RZ, RZ, UR6 ;  /* 0x00000006ff067e24 */ /* 0x000fe4000f8e00ff */
[----:B------:R-:W-:Y:S02]  /*24870*/  IMAD.U32 R7, RZ, RZ, UR7 ;  /* 0x00000007ff077e24 */ /* 0x000fe4000f8e00ff */
[----:B------:R-:W-:-:S02]  /*24880*/  IMAD.U32 R10, RZ, RZ, UR8 ;  /* 0x00000008ff0a7e24 */ /* 0x000fc4000f8e00ff */
[----:B------:R-:W-:Y:S02]  /*24890*/  IMAD.U32 R11, RZ, RZ, UR9 ;  /* 0x00000009ff0b7e24 */ /* 0x000fe4000f8e00ff */
[----:B------:R-:W-:Y:S02]  /*248a0*/  IMAD.MOV.U32 R12, RZ, RZ, 0x1 ;  /* 0x00000001ff0c7424 */ /* 0x000fe400078e00ff */
[----:B0-----:R-:W-:-:S07]  /*248b0*/  IMAD.MOV.U32 R13, RZ, RZ, RZ ;  /* 0x000000ffff0d7224 */ /* 0x001fce00078e00ff */
[----:B------:R-:W-:-:S07]  /*248c0*/  LEPC R20, `(.L_x_2119) ;  /* 0x000000001014794e */ /* 0x000fce0000000000 */
[----:B-1----:R-:W-:Y:S05]  /*248d0*/  CALL.ABS.NOINC R2 ;  /* 0x0000000002007343 */ /* 0x002fea0003c00000 */
.L_x_2119:
[----:B------:R-:W-:Y:S05]  /*248e0*/  BSYNC B6 ;  /* 0x0000000000067941 */ /* 0x000fea0003800000 */
.L_x_2118:
[----:B------:R-:W-:Y:S01]  /*248f0*/  ULDC.64 UR4, c[0x0][0x9f8] ;  /* 0x00027e0000047ab9 */ /* 0x000fe20000000a00 */
[----:B------:R-:W2:Y:S01]  /*24900*/  LDL R17, [R1+0x38] ;  /* 0x0000380001117983 */ /* 0x000ea20000100800 */
[----:B------:R-:W-:Y:S01]  /*24910*/  ISETP.NE.U32.AND P0, PT, RZ, UR4, PT ;  /* 0x00000004ff007c0c */ /* 0x000fe2000bf05070 */
[----:B------:R-:W-:-:S03]  /*24920*/  IMAD.MOV.U32 R7, RZ, RZ, R19 ;  /* 0x000000ffff077224 */ /* 0x000fc600078e0013 */
[----:B------:R-:W-:Y:S01]  /*24930*/  ISETP.NE.AND.EX P0, PT, RZ, UR5, PT, P0 ;  /* 0x00000005ff007c0c */ /* 0x000fe2000bf05300 */
[----:B------:R-:W-:-:S12]  /*24940*/  ULDC.64 UR4, c[0x0][0xa08] ;  /* 0x0002820000047ab9 */ /* 0x000fd80000000a00 */
[----:B------:R-:W0:Y:S02]  /*24950*/  @P0 LDC.64 R2, c[0x0][0x9f8] ;  /* 0x00027e00ff020b82 */ /* 0x000e240000000a00 */
[----:B0-----:R-:W-:-:S05]  /*24960*/  @P0 IMAD.WIDE R2, R19, 0x4, R2 ;  /* 0x0000000413020825 */ /* 0x001fca00078e0202 */
[----:B------:R0:W3:Y:S02]  /*24970*/  @P0 LDG.E R7, desc[UR60][R2.64] ;  /* 0x0000003c02070981 */ /* 0x0000e4000c1e1900 */
[----:B0-----:R-:W0:Y:S02]  /*24980*/  LDC.64 R2, c[0x0][0x418] ;  /* 0x00010600ff027b82 */ /* 0x001e240000000a00 */
[----:B0-----:R-:W-:Y:S01]  /*24990*/  LOP3.LUT P0, RZ, R2, UR4, RZ, 0xfc, !PT ;  /* 0x0000000402ff7c12 */ /* 0x001fe2000f80fcff */
[----:B------:R-:W-:-:S03]  /*249a0*/  UMOV UR4, 0xffffffff ;  /* 0xffffffff00047882 */ /* 0x000fc60000000000 */
[----:B------:R-:W-:Y:S01]  /*249b0*/  LOP3.LUT P0, RZ, R3, UR5, RZ, 0xfc, P0 ;  /* 0x0000000503ff7c12 */ /* 0x000fe2000800fcff */
[----:B--2---:R-:W-:Y:S01]  /*249c0*/  VIADD R0, R17, 0xffffffff ;  /* 0xffffffff11007836 */ /* 0x004fe20000000000 */
[----:B---3--:R-:W-:Y:S01]  /*249d0*/  SHF.R.S32.HI R8, RZ, 0x1f, R7 ;  /* 0x0000001fff087819 */ /* 0x008fe20000011407 */
[----:B------:R0:W-:Y:S01]  /*249e0*/  STL [R1+0x10], R7 ;  /* 0x0000100701007387 */ /* 0x0001e20000100800 */
[----:B------:R-:W-:-:S03]  /*249f0*/  SEL R17, R7, RZ, !P0 ;  /* 0x000000ff07117207 */ /* 0x000fc60004000000 */
[----:B------:R0:W-:Y:S01]  /*24a00*/  STL [R1+0x24], R8 ;  /* 0x0000240801007387 */ /* 0x0001e20000100800 */
[----:B------:R-:W-:Y:S05]  /*24a10*/  BRA.DIV UR4, `(.L_x_2121) ;  /* 0x0000006e046c7947 */ /* 0x000fea000b800000 */
[----:B------:R-:W1:Y:S02]  /*24a20*/  S2R R4, SR_TID.X ;  /* 0x0000000000047919 */ /* 0x000e640000002100 */
[----:B-1----:R-:W-:-:S04]  /*24a30*/  SHF.R.U32.HI R4, RZ, 0x5, R4 ;  /* 0x00000005ff047819 */ /* 0x002fc80000011604 */
[----:B------:R-:W-:-:S05]  /*24a40*/  LOP3.LUT R4, R4, 0x3, RZ, 0xc0, !PT ;  /* 0x0000000304047812 */ /* 0x000fca00078ec0ff */
[----:B------:R1:W2:Y:S02]  /*24a50*/  SHFL.IDX PT, R14, R4, RZ, 0x1f ;  /* 0x00001fff040e7589 */ /* 0x0002a400000e0000 */
.L_x_2303:
[----:B-1----:R-:W3:Y:S01]  /*24a60*/  LDL.LU R4, [R1+0x4] ;  /* 0x0000040001047983 */ /* 0x002ee20000300800 */
[----:B------:R-:W-:Y:S02]  /*24a70*/  PLOP3.LUT P1, PT, PT, PT, PT, 0x8, 0x0 ;  /* 0x000000000000781c */ /* 0x000fe40003f2e170 */
[----:B--2---:R-:W-:Y:S01]  /*24a80*/  ISETP.NE.AND P0, PT, R14, RZ, PT ;  /* 0x000000ff0e00720c */ /* 0x004fe20003f05270 */
        /* <DEDUP_REMOVED lines=8> */
.L_x_2306:
[----:B------:R-:W-:Y:S05]  /*24b10*/  @!P6 BRA `(.L_x_2122) ;  /* 0x000000040040e947 */ /* 0x000fea0003800000 */
[----:B------:R-:W-:-:S04]  /*24b20*/  ISETP.NE.U32.AND P0, PT, R2, RZ, PT ;  /* 0x000000ff0200720c */ /* 0x000fc80003f05070 */
[----:B------:R-:W-:-:S13]  /*24b30*/  ISETP.NE.AND.EX P0, PT, R3, RZ, PT, P0 ;  /* 0x000000ff0300720c */ /* 0x000fda0003f05300 */
[----:B------:R-:W-:Y:S05]  /*24b40*/  @!P0 BRA `(.L_x_2124) ;  /* 0x0000000000508947 */ /* 0x000fea0003800000 */
[----:B------:R-:W2:Y:S01]  /*24b50*/  LDC R6, c[0x0][0x43c] ;  /* 0x00010f00ff067b82 */ /* 0x000ea20000000800 */
[----:B------:R-:W-:Y:S01]  /*24b60*/  IMAD.MOV.U32 R9, RZ, RZ, R0 ;  /* 0x000000ffff097224 */ /* 0x000fe200078e0000 */
[----:B------:R-:W-:-:S04]  /*24b70*/  ULDC.64 UR4, c[0x0][0x428] ;  /* 0x00010a0000047ab9 */ /* 0x000fc80000000a00 */
[----:B-1----:R-:W-:Y:S02]  /*24b80*/  MOV R0, R9 ;  /* 0x0000000900007202 */ /* 0x002fe40000000f00 */
[----:B--2---:R-:W-:-:S13]  /*24b90*/  ISETP.NE.AND P0, PT, R6, 0x1, PT ;  /* 0x000000010600780c */ /* 0x004fda0003f05270 */
        /* <DEDUP_REMOVED lines=15> */
.L_x_2124:
[----:B0-----:R-:W3:Y:S04]  /*24c90*/  LDL R7, [R1] ;  /* 0x0000000001077983 */ /* 0x001ee80000100800 */
[----:B-1----:R-:W3:Y:S04]  /*24ca0*/  LDL R0, [R1+0x8] ;  /* 0x0000080001007983 */ /* 0x002ee80000100800 */
[----:B--2---:R-:W2:Y:S01]  /*24cb0*/  LDL R2, [R1+0x14] ;  /* 0x0000140001027983 */ /* 0x004ea20000100800 */
[----:B---3--:R-:W-:Y:S01]  /*24cc0*/  IMAD R0, R0, 0x8, R7 ;  /* 0x0000000800007824 */ /* 0x008fe200078e0207 */
[----:B--2---:R-:W-:-:S04]  /*24cd0*/  SHF.L.U32 R2, R2, 0x1f, RZ ;  /* 0x0000001f02027819 */ /* 0x004fc800000006ff */
[----:B------:R-:W0:Y:S02]  /*24ce0*/  SYNCS.PHASECHK.TRANS64.TRYWAIT P0, [R0+URZ+0x30840], R2 ;  /* 0x03084002000075a7 */ /* 0x000e24000800017f */
[----:B0-----:R-:W-:Y:S05]  /*24cf0*/  @!P0 BRA `(.L_x_2125) ;  /* 0x0000006c00088947 */ /* 0x001fea0003800000 */
.L_x_2307:
        /* <DEDUP_REMOVED lines=10> */
.L_x_2126:
[----:B------:R-:W2:Y:S04]  /*24da0*/  LDL R5, [R1] ;  /* 0x0000000001057983 */ /* 0x000ea80000100800 */
[----:B------:R-:W2:Y:S04]  /*24db0*/  LDL R4, [R1+0x8] ;  /* 0x0000080001047983 */ /* 0x000ea80000100800 */
[----:B------:R-:W3:Y:S04]  /*24dc0*/  LDL R6, [R1+0xc] ;  /* 0x00000c0001067983 */ /* 0x000ee80000100800 */
[----:B01----:R-:W4:Y:S01]  /*24dd0*/  LDL R2, [R1+0x18] ;  /* 0x0000180001027983 */ /* 0x003f220000100800 */
[----:B------:R-:W-:Y:S01]  /*24de0*/  R2UR UR9, R0 ;  /* 0x00000000000972ca */ /* 0x000fe200000e0000 */
[----:B------:R-:W-:Y:S01]  /*24df0*/  UIADD3 UR4, UP0, UR38, 0x370, URZ ;  /* 0x0000037026047890 */ /* 0x000fe2000ff1e03f */
[----:B------:R-:W-:-:S02]  /*24e00*/  R2UR UR12, R18 ;  /* 0x00000000120c72ca */ /* 0x000fc400000e0000 */
[----:B-----5:R-:W-:Y:S02]  /*24e10*/  R2UR UR13, R17 ;  /* 0x00000000110d72ca */ /* 0x020fe400000e0000 */
[----:B------:R-:W-:-:S07]  /*24e20*/  PLOP3.LUT P0, PT, PT, PT, PT, 0x80, 0x0 ;  /* 0x000000000000781c */ /* 0x000fce0003f0f070 */
[----:B------:R-:W-:Y:S01]  /*24e30*/  UIADD3 UR9, UR9, 0x30830, URZ ;  /* 0x0003083009097890 */ /* 0x000fe2000fffe03f */
[----:B------:R-:W-:Y:S01]  /*24e40*/  UMOV UR10, URZ ;  /* 0x0000003f000a7c82 */ /* 0x000fe20008000000 */
[----:B------:R-:W-:Y:S01]  /*24e50*/  UMOV UR6, 0x0 ;  /* 0x0000000000067882 */ /* 0x000fe20000000000 */
[----:B------:R-:W-:Y:S01]  /*24e60*/  UMOV UR7, 0x14f00000 ;  /* 0x14f0000000077882 */ /* 0x000fe20000000000 */
[----:B------:R-:W-:Y:S01]  /*24e70*/  UMOV UR17, 0x40 ;  /* 0x0000004000117882 */ /* 0x000fe20000000000 */
[----:B------:R-:W-:-:S04]  /*24e80*/  LOP3.LUT R3, R3, 0xfffffffb, RZ, 0xc0, !PT ;  /* 0xfffffffb03037812 */ /* 0x000fc800078ec0ff */
[----:B------:R-:W-:-:S05]  /*24e90*/  @P0 LOP3.LUT R3, R3, 0x4, RZ, 0xfc, !PT ;  /* 0x0000000403030812 */ /* 0x000fca00078efcff */
[----:B------:R0:W-:Y:S01]  /*24ea0*/  STL [R1+0x4], R3 ;  /* 0x0000040301007387 */ /* 0x0001e20000100800 */
[----:B--2---:R-:W-:Y:S02]  /*24eb0*/  LEA R0, R4, R5, 0xf ;  /* 0x0000000504007211 */ /* 0x004fe400078e78ff */
[----:B---3--:R-:W-:Y:S02]  /*24ec0*/  R2UR UR11, R6 ;  /* 0x00000000060b72ca */ /* 0x008fe400000e0000 */
[----:B------:R-:W-:Y:S02]  /*24ed0*/  R2UR UR14, R0 ;  /* 0x00000000000e72ca */ /* 0x000fe400000e0000 */
[----:B----4-:R-:W-:-:S11]  /*24ee0*/  R2UR UR5, R2 ;  /* 0x00000000020572ca */ /* 0x010fd600000e0000 */
[----:B------:R-:W-:Y:S02]  /*24ef0*/  UIADD3 UR8, UR14, 0x20400, URZ ;  /* 0x000204000e087890 */ /* 0x000fe4000fffe03f */
[----:B------:R-:W-:Y:S02]  /*24f00*/  ULEA UR11, UR11, UR5, 0x6 ;  /* 0x000000050b0b7291 */ /* 0x000fe4000f8e303f */
[----:B------:R-:W-:Y:S02]  /*24f10*/  UIADD3.X UR5, URZ, UR39, URZ, UP0, !UPT ;  /* 0x000000273f057290 */ /* 0x000fe400087fe43f */
[----:B------:R-:W-:Y:S02]  /*24f20*/  UIADD3 UR15, UR14, 0x22400, URZ ;  /* 0x000224000e0f7890 */ /* 0x000fe4000fffe03f */
[----:B------:R-:W-:Y:S02]  /*24f30*/  UIADD3 UR16, UR14, 0x24400, URZ ;  /* 0x000244000e107890 */ /* 0x000fe4000fffe03f */
[----:B------:R-:W-:-:S03]  /*24f40*/  UIADD3 UR14, UR14, 0x26400, URZ ;  /* 0x000264000e0e7890 */ /* 0x000fc6000fffe03f */
[----:B------:R1:W-:Y:S02]  /*24f50*/  UTMALDG.4D [UR8], [UR4], desc[UR6] ;  /* 0x00000608040075b4 */ /* 0x0003e40008019000 */
[----:B-1----:R-:W-:Y:S01]  /*24f60*/  UMOV UR8, UR15 ;  /* 0x0000000f00087c82 */ /* 0x002fe20008000000 */
[----:B------:R-:W-:Y:S01]  /*24f70*/  UMOV UR10, UR17 ;  /* 0x00000011000a7c82 */ /* 0x000fe20008000000 */
[----:B------:R-:W-:Y:S01]  /*24f80*/  UMOV UR15, 0x80 ;  /* 0x00000080000f7882 */ /* 0x000fe20000000000 */
        /* <DEDUP_REMOVED lines=8> */
[----:B0-----:R-:W-:Y:S01]  /*25010*/  NOP ;  /* 0x0000000000007918 */ /* 0x001fe20000000000 */
.L_x_2122:
[----:B-1----:R-:W2:Y:S04]  /*25020*/  LDL R4, [R1] ;  /* 0x0000000001047983 */ /* 0x002ea80000100800 */
[----:B------:R-:W3:Y:S01]  /*25030*/  LDL.LU R3, [R1+0x44] ;  /* 0x0000440001037983 */ /* 0x000ee20000300800 */
[----:B------:R-:W-:Y:S05]  /*25040*/  WARPSYNC.ALL ;  /* 0x0000000000007948 */ /* 0x000fea0003800000 */
[----:B------:R-:W-:Y:S01]  /*25050*/  ULDC.64 UR4, c[0x0][0x298] ;  /* 0x0000a60000047ab9 */ /* 0x000fe20000000a00 */
[----:B------:R-:W-:Y:S01]  /*25060*/  BSSY B6, `(.L_x_2127) ;  /* 0x000001c000067945 */ /* 0x000fe20003800000 */
[----:B------:R-:W-:Y:S01]  /*25070*/  BAR.SYNC.DEFER_BLOCKING 0x8, 0x180 ;  /* 0x0206000000007b1d */ /* 0x000fe20000010000 */
[----:B---3--:R-:W-:-:S05]  /*25080*/  SHF.R.S32.HI R0, RZ, 0x1f, R3 ;  /* 0x0000001fff007819 */ /* 0x008fca0000011403 */
[----:B------:R-:W-:Y:S02]  /*25090*/  IMAD R2, R0, UR4, RZ ;  /* 0x0000000400027c24 */ /* 0x000fe4000f8e02ff */
[----:B--2---:R-:W-:Y:S02]  /*250a0*/  VIADD R0, R4, 0x10400 ;  /* 0x0001040004007836 */ /* 0x004fe40000000000 */
[C---:B------:R-:W-:Y:S02]  /*250b0*/  IMAD R2, R3.reuse, UR5, R2 ;  /* 0x0000000503027c24 */ /* 0x040fe4000f8e0202 */
[----:B------:R-:W-:Y:S01]  /*250c0*/  IMAD.WIDE.U32 R4, R3, UR4, RZ ;  /* 0x0000000403047c25 */ /* 0x000fe2000f8e00ff */
[----:B------:R-:W-:-:S03]  /*250d0*/  LOP3.LUT P0, RZ, R0, 0x3ff, RZ, 0xc0, !PT ;  /* 0x000003ff00ff7812 */ /* 0x000fc6000780c0ff */
[----:B------:R-:W-:Y:S01]  /*250e0*/  IMAD.IADD R0, R5, 0x1, R2 ;  /* 0x0000000105007824 */ /* 0x000fe200078e0202 */
[----:B------:R1:W-:Y:S04]  /*250f0*/  STL.64 [R1+0x48], R4 ;  /* 0x0000480401007387 */ /* 0x0003e80000100a00 */
[----:B------:R1:W-:Y:S05]  /*25100*/  STL [R1+0x44], R0 ;  /* 0x0000440001007387 */ /* 0x0003ea0000100800 */
[----:B------:R-:W-:Y:S05]  /*25110*/  @!P0 BRA `(.L_x_2128) ;  /* 0x0000000000408947 */ /* 0x000fea0003800000 */
[----:B------:R-:W-:Y:S01]  /*25120*/  MOV R2, 0x0 ;  /* 0x0000000000027802 */ /* 0x000fe20000000f00 */
[----:B------:R-:W-:Y:S01]  /*25130*/  ULDC.64 UR4, c[0x4][0x1b8] ;  /* 0x01006e0000047ab9 */ /* 0x000fe20000000a00 */
[----:B------:R-:W-:Y:S01]  /*25140*/  ULDC.64 UR6, c[0x4][0x1c0] ;  /* 0x0100700000067ab9 */ /* 0x000fe20000000a00 */
[----:B------:R-:W-:Y:S01]  /*25150*/  ULDC.64 UR8, c[0x4][0x130] ;  /* 0x01004c0000087ab9 */ /* 0x000fe20000000a00 */
[----:B-1----:R-:W-:Y:S01]  /*25160*/  IMAD.U32 R4, RZ, RZ, UR4 ;  /* 0x00000004ff047e24 */ /* 0x002fe2000f8e00ff */
[----:B0-----:R-:W-:Y:S01]  /*25170*/  MOV R7, UR7 ;  /* 0x0000000700077c02 */ /* 0x001fe20008000f00 */
[----:B------:R-:W0:Y:S01]  /*25180*/  LDC.64 R2, c[0x4][R2] ;  /* 0x0100000002027b82 */ /* 0x000e220000000a00 */
[----:B------:R-:W-:Y:S02]  /*25190*/  IMAD.U32 R5, RZ, RZ, UR5 ;  /* 0x00000005ff057e24 */ /* 0x000fe4000f8e00ff */
[----:B------:R-:W-:Y:S02]  /*251a0*/  IMAD.U32 R6, RZ, RZ, UR6 ;  /* 0x00000006ff067e24 */ /* 0x000fe4000f8e00ff */
[----:B------:R-:W-:-:S02]  /*251b0*/  IMAD.U32 R10, RZ, RZ, UR8 ;  /* 0x00000008ff0a7e24 */ /* 0x000fc4000f8e00ff */
[----:B------:R-:W-:Y:S02]  /*251c0*/  IMAD.U32 R11, RZ, RZ, UR9 ;  /* 0x00000009ff0b7e24 */ /* 0x000fe4000f8e00ff */
[----:B------:R-:W-:Y:S02]  /*251d0*/  IMAD.MOV.U32 R8, RZ, RZ, 0x70 ;  /* 0x00000070ff087424 */ /* 0x000fe400078e00ff */
[----:B------:R-:W-:Y:S02]  /*251e0*/  IMAD.MOV.U32 R12, RZ, RZ, 0x1 ;  /* 0x00000001ff0c7424 */ /* 0x000fe400078e00ff */
[----:B------:R-:W-:-:S07]  /*251f0*/  IMAD.MOV.U32 R13, RZ, RZ, RZ ;  /* 0x000000ffff0d7224 */ /* 0x000fce00078e00ff */
[----:B------:R-:W-:-:S07]  /*25200*/  LEPC R20, `(.L_x_2128) ;  /* 0x000000001014794e */ /* 0x000fce0000000000 */
[----:B0-----:R-:W-:Y:S05]  /*25210*/  CALL.ABS.NOINC R2 ;  /* 0x0000000002007343 */ /* 0x001fea0003c00000 */
.L_x_2128:
[----:B------:R-:W-:Y:S05]  /*25220*/  BSYNC B6 ;  /* 0x0000000000067941 */ /* 0x000fea0003800000 */
.L_x_2127:
[----:B-1----:R-:W2:Y:S01]  /*25230*/  LDL.LU R0, [R1+0x44] ;  /* 0x0000440001007983 */ /* 0x002ea20000300800 */
[----:B0-----:R-:W0:Y:S01]  /*25240*/  LDC R7, c[0x0][0x448] ;  /* 0x00011200ff077b82 */ /* 0x001e220000000800 */
[----:B------:R-:W-:Y:S02]  /*25250*/  ULDC.64 UR4, c[0x0][0x2d8] ;  /* 0x0000b60000047ab9 */ /* 0x000fe40000000a00 */
[----:B------:R-:W2:Y:S04]  /*25260*/  LDL.LU.64 R2, [R1+0x48] ;  /* 0x0000480001027983 */ /* 0x000ea80000300a00 */
[----:B------:R-:W3:Y:S01]  /*25270*/  LDL R11, [R1+0x34] ;  /* 0x00003400010b7983 */ /* 0x000ee20000100800 */
[----:B------:R-:W1:Y:S01]  /*25280*/  S2R R5, SR_TID.X ;  /* 0x0000000000057919 */ /* 0x000e620000002100 */
[----:B------:R-:W4:Y:S01]  /*25290*/  S2R R8, SR_TID.X ;  /* 0x0000000000087919 */ /* 0x000f220000002100 */
[----:B-1----:R-:W-:-:S04]  /*252a0*/  LOP3.LUT R5, R5, 0x7f, RZ, 0xc0, !PT ;  /* 0x0000007f05057812 */ /* 0x002fc800078ec0ff */
[----:B------:R-:W-:Y:S01]  /*252b0*/  SHF.R.U32.HI R5, RZ, 0x3, R5 ;  /* 0x00000003ff057819 */ /* 0x000fe20000011605 */
[----:B----4-:R-:W-:-:S05]  /*252c0*/  IMAD.SHL.U32 R8, R8, 0x10, RZ ;  /* 0x0000001008087824 */ /* 0x010fca00078e00ff */
[----:B------:R-:W-:Y:S01]  /*252d0*/  LOP3.LUT R8, R5, 0x70, R8, 0xf8, !PT ;  /* 0x0000007005087812 */ /* 0x000fe200078ef808 */
[----:B------:R-:W1:Y:S01]  /*252e0*/  S2R R9, SR_TID.X ;  /* 0x0000000000097919 */ /* 0x000e620000002100 */
[----:B------:R-:W4:Y:S01]  /*252f0*/  S2R R10, SR_TID.X ;  /* 0x00000000000a7919 */ /* 0x000f220000002100 */
[----:B-1----:R-:W-:-:S05]  /*25300*/  IMAD.SHL.U32 R9, R9, 0x8, RZ ;  /* 0x0000000809097824 */ /* 0x002fca00078e00ff */
[----:B------:R-:W-:-:S04]  /*25310*/  LOP3.LUT R9, R9, 0x38, RZ, 0xc0, !PT ;  /* 0x0000003809097812 */ /* 0x000fc800078ec0ff */
[C---:B------:R-:W-:Y:S02]  /*25320*/  LOP3.LUT R13, R9.reuse, 0x40, RZ, 0xfc, !PT ;  /* 0x00000040090d7812 */ /* 0x040fe400078efcff */
[C---:B------:R-:W-:Y:S02]  /*25330*/  LOP3.LUT R12, R9.reuse, 0x80, RZ, 0xfc, !PT ;  /* 0x00000080090c7812 */ /* 0x040fe400078efcff */
[----:B------:R-:W-:Y:S02]  /*25340*/  LOP3.LUT R9, R9, 0xc0, RZ, 0xfc, !PT ;  /* 0x000000c009097812 */ /* 0x000fe400078efcff */
[----:B----4-:R-:W-:-:S04]  /*25350*/  LOP3.LUT R10, R10, 0x7f, RZ, 0xc0, !PT ;  /* 0x0000007f0a0a7812 */ /* 0x010fc800078ec0ff */
[----:B------:R-:W-:Y:S02]  /*25360*/  SHF.R.U32.HI R10, RZ, 0x3, R10 ;  /* 0x00000003ff0a7819 */ /* 0x000fe4000001160a */
[----:B--2---:R-:W-:Y:S02]  /*25370*/  MOV R3, R0 ;  /* 0x0000000000037202 */ /* 0x004fe40000000f00 */
[----:B------:R-:W-:-:S05]  /*25380*/  SHF.R.S32.HI R0, RZ, 0x1f, R18 ;  /* 0x0000001fff007819 */ /* 0x000fca0000011412 */
[----:B------:R-:W-:Y:S02]  /*25390*/  IMAD R0, R0, UR4, RZ ;  /* 0x0000000400007c24 */ /* 0x000fe4000f8e02ff */
[----:B------:R-:W-:-:S04]  /*253a0*/  IMAD.WIDE.U32 R2, R18, UR4, R2 ;  /* 0x0000000412027c25 */ /* 0x000fc8000f8e0002 */
[----:B------:R-:W-:Y:S01]  /*253b0*/  IMAD R0, R18, UR5, R0 ;  /* 0x0000000512007c24 */ /* 0x000fe2000f8e0200 */
[----:B------:R-:W-:Y:S02]  /*253c0*/  ULDC.64 UR4, c[0x0][0xa00] ;  /* 0x0002800000047ab9 */ /* 0x000fe40000000a00 */
[----:B------:R-:W-:Y:S01]  /*253d0*/  ISETP.NE.U32.AND P0, PT, RZ, UR4, PT ;  /* 0x00000004ff007c0c */ /* 0x000fe2000bf05070 */
[----:B------:R-:W-:Y:S01]  /*253e0*/  IMAD.IADD R3, R3, 0x1, R0 ;  /* 0x0000000103037824 */ /* 0x000fe200078e0200 */
[----:B------:R-:W-:Y:S02]  /*253f0*/  SHF.R.S32.HI R0, RZ, 0x1f, R19 ;  /* 0x0000001fff007819 */ /* 0x000fe40000011413 */
        /* <DEDUP_REMOVED lines=11> */
[----:B---3--:R-:W-:Y:S02]  /*254b0*/  IMAD.IADD R4, R8, 0x1, R11 ;  /* 0x0000000108047824 */ /* 0x008fe400078e020b */
[----:B------:R-:W-:Y:S02]  /*254c0*/  IMAD.IADD R3, R3, 0x1, R0 ;  /* 0x0000000103037824 */ /* 0x000fe400078e0200 */
[----:B0-----:R-:W-:-:S04]  /*254d0*/  @P0 IMAD.HI.U32 R5, R4, R5, RZ ;  /* 0x0000000504050227 */ /* 0x001fc800078e00ff */
[----:B------:R-:W-:Y:S01]  /*254e0*/  IMAD.MOV.U32 R0, RZ, RZ, R4 ;  /* 0x000000ffff007224 */ /* 0x000fe200078e0004 */
[----:B-1----:R-:W-:Y:S01]  /*254f0*/  @P0 SHF.R.U32.HI R0, RZ, R6, R5 ;  /* 0x00000006ff000219 */ /* 0x002fe20000011605 */
[----:B------:R-:W0:Y:S03]  /*25500*/  S2R R8, SR_TID.X ;  /* 0x0000000000087919 */ /* 0x000e260000002100 */
[----:B------:R-:W-:-:S05]  /*25510*/  IADD3 R5, -R0, RZ, RZ ;  /* 0x000000ff00057210 */ /* 0x000fca0007ffe1ff */
[----:B------:R-:W-:Y:S01]  /*25520*/  IMAD R4, R7, R5, R4 ;  /* 0x0000000507047224 */ /* 0x000fe200078e0204 */
[----:B------:R-:W-:Y:S01]  /*25530*/  SHF.R.S32.HI R5, RZ, 0x1f, R0 ;  /* 0x0000001fff057819 */ /* 0x000fe20000011400 */
[----:B------:R-:W-:-:S04]  /*25540*/  IMAD.WIDE.U32 R2, R0, UR4, R2 ;  /* 0x0000000400027c25 */ /* 0x000fc8000f8e0002 */
[----:B------:R-:W-:-:S04]  /*25550*/  IMAD R5, R5, UR4, RZ ;  /* 0x0000000405057c24 */ /* 0x000fc8000f8e02ff */
[----:B------:R-:W-:Y:S01]  /*25560*/  IMAD R0, R0, UR5, R5 ;  /* 0x0000000500007c24 */ /* 0x000fe2000f8e0205 */
[----:B------:R-:W-:-:S03]  /*25570*/  ULDC.64 UR4, c[0x0][0x2c8] ;  /* 0x0000b20000047ab9 */ /* 0x000fc60000000a00 */
[----:B------:R-:W-:Y:S01]  /*25580*/  IMAD.IADD R3, R3, 0x1, R0 ;  /* 0x0000000103037824 */ /* 0x000fe200078e0200 */
[----:B------:R-:W-:-:S05]  /*25590*/  SHF.R.S32.HI R0, RZ, 0x1f, R4 ;  /* 0x0000001fff007819 */ /* 0x000fca0000011404 */
[----:B------:R-:W-:Y:S02]  /*255a0*/  IMAD R0, R0, UR4, RZ ;  /* 0x0000000400007c24 */ /* 0x000fe4000f8e02ff */
[----:B------:R-:W-:-:S04]  /*255b0*/  IMAD.WIDE.U32 R2, R4, UR4, R2 ;  /* 0x0000000404027c25 */ /* 0x000fc8000f8e0002 */
[----:B------:R-:W-:Y:S01]  /*255c0*/  IMAD R4, R4, UR5, R0 ;  /* 0x0000000504047c24 */ /* 0x000fe2000f8e0200 */
[----:B------:R-:W-:Y:S01]  /*255d0*/  ULDC.64 UR4, c[0x0][0x280] ;  /* 0x0000a00000047ab9 */ /* 0x000fe20000000a00 */
[----:B0-----:R-:W-:Y:S02]  /*255e0*/  IMAD.SHL.U32 R8, R8, 0x8, RZ ;  /* 0x0000000808087824 */ /* 0x001fe400078e00ff */
[----:B------:R-:W-:Y:S01]  /*255f0*/  IMAD.IADD R3, R3, 0x1, R4 ;  /* 0x0000000103037824 */ /* 0x000fe200078e0204 */
[----:B------:R-:W-:Y:S01]  /*25600*/  LEA R4, P0, R2, UR4, 0x1 ;  /* 0x0000000402047c11 */ /* 0x000fe2000f8008ff */
[----:B------:R-:W-:Y:S01]  /*25610*/  ULDC UR4, c[0x0][0x2b8] ;  /* 0x0000ae0000047ab9 */ /* 0x000fe20000000800 */
[----:B------:R-:W-:Y:S02]  /*25620*/  LOP3.LUT R8, R8, 0x38, RZ, 0xc0, !PT ;  /* 0x0000003808087812 */ /* 0x000fe400078ec0ff */
[----:B------:R-:W-:Y:S01]  /*25630*/  LEA.HI.X R3, R2, UR5, R3, 0x1, P0 ;  /* 0x0000000502037c11 */ /* 0x000fe200080f0c03 */
[----:B------:R-:W-:Y:S01]  /*25640*/  UMOV UR5, 0xffffffff ;  /* 0xffffffff00057882 */ /* 0x000fe20000000000 */
[----:B------:R-:W-:-:S02]  /*25650*/  ISETP.GE.AND P4, PT, R8, UR4, PT ;  /* 0x0000000408007c0c */ /* 0x000fc4000bf86270 */
[----:B------:R-:W-:Y:S02]  /*25660*/  ISETP.GE.AND P3, PT, R13, UR4, PT ;  /* 0x000000040d007c0c */ /* 0x000fe4000bf66270 */
[----:B------:R-:W-:Y:S02]  /*25670*/  ISETP.GE.AND P0, PT, R12, UR4, PT ;  /* 0x000000040c007c0c */ /* 0x000fe4000bf06270 */
[----:B------:R-:W-:Y:S01]  /*25680*/  ISETP.GE.AND P1, PT, R9, UR4, PT ;  /* 0x0000000409007c0c */ /* 0x000fe2000bf26270 */
[----:B------:R-:W-:-:S12]  /*25690*/  BRA.DIV UR5, `(.L_x_2129) ;  /* 0x0000006205b47947 */ /* 0x000fd8000b800000 */
[----:B------:R-:W2:Y:S04]  /*256a0*/  LDL.LU R6, [R1+0x3c] ;  /* 0x00003c0001067983 */ /* 0x000ea80000300800 */
[----:B------:R-:W3:Y:S04]  /*256b0*/  LDL.LU R11, [R1+0x34] ;  /* 0x00003400010b7983 */ /* 0x000ee80000300800 */
[----:B------:R-:W4:Y:S04]  /*256c0*/  LDL R9, [R1+0x28] ;  /* 0x0000280001097983 */ /* 0x000f280000100800 */
[----:B------:R-:W-:Y:S01]  /*256d0*/  SHFL.IDX PT, R5, R4, 0x1, 0x181f ;  /* 0x00381f0004057f89 */ /* 0x000fe200000e0000 */
[----:B--2---:R-:W-:-:S03]  /*256e0*/  IMAD R2, R6, R7, RZ ;  /* 0x0000000706027224 */ /* 0x004fc600078e02ff */
[----:B------:R-:W0:Y:S01]  /*256f0*/  SHFL.IDX PT, R7, R4, RZ, 0x181f ;  /* 0x00181fff04077589 */ /* 0x000e2200000e0000 */
[----:B---3--:R-:W-:-:S03]  /*25700*/  IMAD.IADD R0, R10, 0x1, R11 ;  /* 0x000000010a007824 */ /* 0x008fc600078e020b */
[----:B------:R-:W1:Y:S02]  /*25710*/  SHFL.IDX PT, R6, R3, RZ, 0x181f ;  /* 0x00181fff03067589 */ /* 0x000e6400000e0000 */
[----:B------:R-:W-:-:S13]  /*25720*/  ISETP.GE.AND P2, PT, R0, R2, PT ;  /* 0x000000020000720c */ /* 0x000fda0003f46270 */
[----:B0-----:R-:W-:-:S04]  /*25730*/  @!P2 LEA R7, P5, R8, R7, 0x1 ;  /* 0x000000070807a211 */ /* 0x001fc800078a08ff */
[----:B-1----:R-:W-:-:S04]  /*25740*/  @!P2 IADD3.X R6, RZ, R6, RZ, P5, !PT ;  /* 0x00000006ff06a210 */ /* 0x002fc80002ffe4ff */
[----:B------:R-:W-:-:S04]  /*25750*/  @!P2 LOP3.LUT R7, R7, R6, RZ, 0x3c, !PT ;  /* 0x000000060707a212 */ /* 0x000fc800078e3cff */
[----:B------:R-:W-:-:S04]  /*25760*/  @!P2 LOP3.LUT R6, R7, R6, RZ, 0x3c, !PT ;  /* 0x000000060706a212 */ /* 0x000fc800078e3cff */
[----:B------:R-:W-:-:S05]  /*25770*/  @!P2 LOP3.LUT R7, R7, R6, RZ, 0x3c, !PT ;  /* 0x000000060707a212 */ /* 0x000fca00078e3cff */
[----:B----4-:R-:W-:Y:S04]  /*25780*/  @!P2 LDGSTS.E.BYPASS.LTC128B.128 [R9+0x10400], desc[UR60][R6.64], !P4 ;  /* 0x104000000609afae */ /* 0x010fe8000e101d7c */
[----:B------:R-:W-:Y:S04]  /*25790*/  @!P2 LDGSTS.E.BYPASS.LTC128B.128 [R9+0x14400], desc[UR60][R6.64+0x80], !P3 ;  /* 0x144000800609afae */ /* 0x000fe8000d901d7c */
[----:B------:R-:W-:Y:S04]  /*257a0*/  @!P2 LDGSTS.E.BYPASS.LTC128B.128 [R9+0x18400], desc[UR60][R6.64+0x100], !P0 ;  /* 0x184001000609afae */ /* 0x000fe8000c101d7c */
[----:B------:R0:W-:Y:S04]  /*257b0*/  @!P2 LDGSTS.E.BYPASS.LTC128B.128 [R9+0x1c400], desc[UR60][R6.64+0x180], !P1 ;  /* 0x1c4001800609afae */ /* 0x0001e8000c901d7c */
[----:B0-----:R-:W0:Y:S01]  /*257c0*/  SHFL.IDX PT, R7, R3, 0x1, 0x181f ;  /* 0x00381f0003077f89 */ /* 0x001e2200000e0000 */
[----:B------:R-:W-:-:S05]  /*257d0*/  VIADD R6, R0, 0x10 ;  /* 0x0000001000067836 */ /* 0x000fca0000000000 */
[----:B------:R-:W-:-:S13]  /*257e0*/  ISETP.GE.AND P2, PT, R6, R2, PT ;  /* 0x000000020600720c */ /* 0x000fda0003f46270 */
[----:B------:R-:W-:-:S05]  /*257f0*/  @!P2 LEA R5, P5, R8, R5, 0x1 ;  /* 0x000000050805a211 */ /* 0x000fca00078a08ff */
[----:B0-----:R-:W-:-:S04]  /*25800*/  @!P2 IMAD.X R6, RZ, RZ, R7, P5 ;  /* 0x000000ffff06a224 */ /* 0x001fc800028e0607 */
        /* <DEDUP_REMOVED lines=62> */
[----:B------:R1:W2:Y:S04]  /*25bf0*/  SHFL.IDX PT, R5, R3, 0x7, 0x181f ;  /* 0x00f81f0003057f89 */ /* 0x0002a800000e0000 */
[----:B------:R1:W-:Y:S04]  /*25c00*/  @!P2 LDGSTS.E.BYPASS.LTC128B.128 [R9+0x13400], desc[UR60][R6.64], !P4 ;  /* 0x134000000609afae */ /* 0x0003e8000e101d7c */
[----:B------:R1:W-:Y:S04]  /*25c10*/  @!P2 LDGSTS.E.BYPASS.LTC128B.128 [R9+0x17400], desc[UR60][R6.64+0x80], !P3 ;  /* 0x174000800609afae */ /* 0x0003e8000d901d7c */
[----:B------:R1:W-:Y:S04]  /*25c20*/  @!P2 LDGSTS.E.BYPASS.LTC128B.128 [R9+0x1b400], desc[UR60][R6.64+0x100], !P0 ;  /* 0x1b4001000609afae */ /* 0x0003e8000c101d7c */
[----:B------:R1:W-:Y:S04]  /*25c30*/  @!P2 LDGSTS.E.BYPASS.LTC128B.128 [R9+0x1f400], desc[UR60][R6.64+0x180], !P1 ;  /* 0x1f4001800609afae */ /* 0x0003e8000c901d7c */
[----:B------:R1:W3:Y:S02]  /*25c40*/  SHFL.IDX PT, R3, R4, 0x7, 0x181f ;  /* 0x00f81f0004037f89 */ /* 0x0002e400000e0000 */
.L_x_2324:
[----:B------:R-:W-:Y:S01]  /*25c50*/  VIADD R0, R0, 0x70 ;  /* 0x0000007000007836 */ /* 0x000fe20000000000 */
[----:B------:R-:W-:Y:S04]  /*25c60*/  BSSY B0, `(.L_x_2130) ;  /* 0x000000d000007945 */ /* 0x000fe80003800000 */
[----:B------:R-:W-:-:S13]  /*25c70*/  ISETP.GE.AND P2, PT, R0, R2, PT ;  /* 0x000000020000720c */ /* 0x000fda0003f46270 */
[----:B------:R-:W-:Y:S05]  /*25c80*/  @P2 BRA `(.L_x_2131) ;  /* 0x0000000000282947 */ /* 0x000fea0003800000 */
[----:B-1----:R-:W4:Y:S01]  /*25c90*/  LDL R4, [R1+0x28] ;  /* 0x0000280001047983 */ /* 0x002f220000100800 */
[----:B---3--:R-:W-:-:S05]  /*25ca0*/  LEA R2, P2, R8, R3, 0x1 ;  /* 0x0000000308027211 */ /* 0x008fca00078408ff */
[----:B--2---:R-:W-:-:S05]  /*25cb0*/  IMAD.X R3, RZ, RZ, R5, P2 ;  /* 0x000000ffff037224 */ /* 0x004fca00010e0605 */
[----:B------:R-:W-:Y:S01]  /*25cc0*/  @!PT LDS RZ, [RZ] ;  /* 0x00000000fffff984 */ /* 0x000fe20000000800 */
[----:B------:R-:W-:Y:S01]  /*25cd0*/  @!PT LDS RZ, [RZ] ;  /* 0x00000000fffff984 */ /* 0x000fe20000000800 */
[----:B------:R-:W-:Y:S01]  /*25ce0*/  @!PT LDS RZ, [RZ] ;  /* 0x00000000fffff984 */ /* 0x000fe20000000800 */
[----:B----4-:R4:W-:Y:S04]  /*25cf0*/  LDGSTS.E.BYPASS.LTC128B.128 [R4+0x13c00], desc[UR60][R2.64], !P4 ;  /* 0x13c0000002047fae */ /* 0x0109e8000e101d7c */
[----:B------:R4:W-:Y:S04]  /*25d00*/  LDGSTS.E.BYPASS.LTC128B.128 [R4+0x17c00], desc[UR60][R2.64+0x80], !P3 ;  /* 0x17c0008002047fae */ /* 0x0009e8000d901d7c */
[----:B------:R4:W-:Y:S04]  /*25d10*/  LDGSTS.E.BYPASS.LTC128B.128 [R4+0x1bc00], desc[UR60][R2.64+0x100], !P0 ;  /* 0x1bc0010002047fae */ /* 0x0009e8000c101d7c */
[----:B------:R4:W-:Y:S02]  /*25d20*/  LDGSTS.E.BYPASS.LTC128B.128 [R4+0x1fc00], desc[UR60][R2.64+0x180], !P1 ;  /* 0x1fc0018002047fae */ /* 0x0009e4000c901d7c */
.L_x_2131:
[----:B------:R-:W-:Y:S05]  /*25d30*/  BSYNC B0 ;  /* 0x0000000000007941 */ /* 0x000fea0003800000 */
.L_x_2130:
[----:B------:R0:W5:Y:S01]  /*25d40*/  LDL R8, [R1] ;  /* 0x0000000001087983 */ /* 0x0001620000100800 */
[----:B------:R-:W-:Y:S01]  /*25d50*/  PLOP3.LUT P0, PT, PT, PT, PT, 0x80, 0x0 ;  /* 0x000000000000781c */ /* 0x000fe20003f0f070 */
[----:B------:R-:W-:-:S12]  /*25d60*/  NOP ;  /* 0x0000000000007918 */ /* 0x000fd80000000000 */
.L_x_2132:
[----:B----4-:R-:W4:Y:S01]  /*25d70*/  LDL R2, [R1] ;  /* 0x0000000001027983 */ /* 0x010f220000100800 */
[----:B------:R-:W-:Y:S02]  /*25d80*/  PLOP3.LUT P1, PT, P1, P0, PT, 0xa2, 0x0 ;  /* 0x000000000000781c */ /* 0x000fe40000f21472 */
[----:B----4-:R-:W-:-:S08]  /*25d90*/  @P0 R2UR P1, UR4, R2 ;  /* 0x00000000020402ca */ /* 0x010fd00000020000 */
[----:B------:R-:W-:-:S05]  /*25da0*/  @P0 PLOP3.LUT P0, PT, P1, PT, PT, 0x80, 0x0 ;  /* 0x000000000000081c */ /* 0x000fca0000f0f070 */
[----:B------:R-:W-:Y:S01]  /*25db0*/  @!P1 SYNCS.ARRIVE.TRANS64.RED.A0T1 RZ, [UR4+0x30800], RZ ;  /* 0x030800ffffff99a7 */ /* 0x000fe20008200404 */
[----:B------:R-:W-:Y:S07]  /*25dc0*/  @!P1 ARRIVES.LDGSTSBAR.64.TRANSCNT [UR4+0x30800] ;  /* 0x03080000ff0099b0 */ /* 0x000fee0008000a84 */
[----:B------:R-:W-:Y:S05]  /*25dd0*/  @P0 BRA.U.ANY `(.L_x_2132) ;  /* 0xfffffffd00e40947 */ /* 0x000fea000393ffff */
[----:B-1-3--:R-:W3:Y:S02]  /*25de0*/  LDL.LU R3, [R1+0x54] ;  /* 0x0000540001037983 */ /* 0x00aee40000300800 */
[----:B---3--:R-:W-:-:S05]  /*25df0*/  VIADD R3, R3, 0x1 ;  /* 0x0000000103037836 */ /* 0x008fca0000000000 */
        /* <DEDUP_REMOVED lines=8> */
[----:B------:R-:W3:Y:S03]  /*25e80*/  SYNCS.PHASECHK.TRANS64.TRYWAIT P0, [R2+URZ+0x30820], R0 ;  /* 0x03082000020075a7 */ /* 0x000ee6000800017f */
[----:B-1-3--:R-:W-:Y:S05]  /*25e90*/  @!P0 BRA `(.L_x_2134) ;  /* 0x0000006400ac8947 */ /* 0x00afea0003800000 */
.L_x_2325:
[----:B------:R-:W-:Y:S05]  /*25ea0*/  BSYNC B0 ;  /* 0x0000000000007941 */ /* 0x000fea0003800000 */
.L_x_2133:
[----:B------:R-:W3:Y:S04]  /*25eb0*/  LDL R3, [R1+0x38] ;  /* 0x0000380001037983 */ /* 0x000ee80000100800 */
[----:B-1----:R-:W4:Y:S01]  /*25ec0*/  LDL R2, [R1+0x30] ;  /* 0x0000300001027983 */ /* 0x002f220000100800 */
[----:B------:R-:W-:Y:S01]  /*25ed0*/  BSSY B0, `(.L_x_2135) ;  /* 0x00002b5000007945 */ /* 0x000fe20003800000 */
[----:B---3--:R-:W-:-:S05]  /*25ee0*/  VIADD R0, R3, 0xfffffffe ;  /* 0xfffffffe03007836 */ /* 0x008fca0000000000 */
[----:B----4-:R-:W-:-:S13]  /*25ef0*/  ISETP.GE.AND P0, PT, R0, R2, PT ;  /* 0x000000020000720c */ /* 0x010fda0003f06270 */
[----:B------:R-:W-:Y:S05]  /*25f00*/  @!P0 BRA `(.L_x_2136) ;  /* 0x0000002800c48947 */ /* 0x000fea0003800000 */
[----:B------:R-:W-:Y:S01]  /*25f10*/  LOP3.LUT R2, RZ, R2, RZ, 0x33, !PT ;  /* 0x00000002ff027212 */ /* 0x000fe200078e33ff */
[----:B------:R-:W-:Y:S01]  /*25f20*/  BSSY B2, `(.L_x_2137) ;  /* 0x00000e9000027945 */ /* 0x000fe20003800000 */
[----:B-----5:R-:W-:-:S04]  /*25f30*/  IADD3 R8, -R3, RZ, RZ ;  /* 0x000000ff03087210 */ /* 0x020fc80007ffe1ff */
[----:B------:R-:W-:-:S05]  /*25f40*/  VIADDMNMX R8, R8, 0x1, R2, !PT ;  /* 0x0000000108087846 */ /* 0x000fca0007800102 */
[----:B------:R-:W-:-:S05]  /*25f50*/  IMAD.IADD R2, R3, 0x1, R8 ;  /* 0x0000000103027824 */ /* 0x000fca00078e0208 */
[----:B------:R-:W-:-:S04]  /*25f60*/  LOP3.LUT R2, R2, 0x1, RZ, 0xc0, !PT ;  /* 0x0000000102027812 */ /* 0x000fc800078ec0ff */
[----:B------:R-:W-:-:S13]  /*25f70*/  ISETP.NE.U32.AND P0, PT, R2, 0x1, PT ;  /* 0x000000010200780c */ /* 0x000fda0003f05070 */
[----:B------:R-:W-:Y:S05]  /*25f80*/  @P0 BRA `(.L_x_2138) ;  /* 0x0000000c00880947 */ /* 0x000fea0003800000 */
[----:B--2---:R-:W2:Y:S04]  /*25f90*/  LDL R5, [R1+0x4] ;  /* 0x0000040001057983 */ /* 0x004ea80000100800 */
[----:B------:R-:W0:Y:S04]  /*25fa0*/  LDL R4, [R1+0x8] ;  /* 0x0000080001047983 */ /* 0x000e280000100800 */
[----:B------:R-:W3:Y:S01]  /*25fb0*/  LDL R3, [R1+0x14] ;  /* 0x0000140001037983 */ /* 0x000ee20000100800 */
[----:B------:R-:W-:Y:S01]  /*25fc0*/  BSSY B1, `(.L_x_2139) ;  /* 0x00000da000017945 */ /* 0x000fe20003800000 */
[----:B--2---:R-:W-:Y:S01]  /*25fd0*/  LOP3.LUT P1, RZ, R5, 0x4, RZ, 0xc0, !PT ;  /* 0x0000000405ff7812 */ /* 0x004fe2000782c0ff */
[----:B0-----:R-:W-:-:S05]  /*25fe0*/  VIADD R7, R4, 0x1 ;  /* 0x0000000104077836 */ /* 0x001fca0000000000 */
[----:B------:R-:W-:-:S04]  /*25ff0*/  ISETP.NE.AND P0, PT, R7, 0x2, PT ;  /* 0x000000020700780c */ /* 0x000fc80003f05270 */
[----:B------:R-:W-:Y:S02]  /*26000*/  SEL R9, RZ, 0x1, P0 ;  /* 0x00000001ff097807 */ /* 0x000fe40000000000 */
[----:B------:R-:W-:Y:S02]  /*26010*/  SEL R7, R7, RZ, P0 ;  /* 0x000000ff07077207 */ /* 0x000fe40000000000 */
[----:B---3--:R-:W-:Y:S01]  /*26020*/  LOP3.LUT R9, R3, R9, RZ, 0x3c, !PT ;  /* 0x0000000903097212 */ /* 0x008fe200078e3cff */
        /* <DEDUP_REMOVED lines=20> */
[----:B------:R-:W-:-:S05]  /*26170*/  IMAD.WIDE.U32 R2, R6, UR6, R2 ;  /* 0x0000000606027c25 */ /* 0x000fca000f8e0002 */
[----:B------:R-:W-:Y:S02]  /*26180*/  IADD3 R3, R4, R3, RZ ;  /* 0x0000000304037210 */ /* 0x000fe40007ffe0ff */
[----:B------:R-:W-:-:S04]  /*26190*/  LEA R4, P0, R2, UR4, 0x2 ;  /* 0x0000000402047c11 */ /* 0x000fc8000f8010ff */
[----:B------:R-:W-:-:S05]  /*261a0*/  LEA.HI.X R5, R2, UR5, R3, 0x2, P0 ;  /* 0x0000000502057c11 */ /* 0x000fca00080f1403 */
[----:B------:R0:W5:Y:S04]  /*261b0*/  LDG.E R4, desc[UR60][R4.64] ;  /* 0x0000003c04047981 */ /* 0x000168000c1e1900 */
.L_x_2141:
[----:B------:R-:W2:Y:S01]  /*261c0*/  LDL R2, [R1] ;  /* 0x0000000001027983 */ /* 0x000ea20000100800 */
[----:B------:R-:W-:Y:S01]  /*261d0*/  BSSY B3, `(.L_x_2142) ;  /* 0x0000005000037945 */ /* 0x000fe20003800000 */
[----:B--2---:R-:W-:Y:S01]  /*261e0*/  IMAD R3, R7, 0x8, R2 ;  /* 0x0000000807037824 */ /* 0x004fe200078e0202 */
[----:B------:R-:W-:-:S04]  /*261f0*/  SHF.L.U32 R2, R9, 0x1f, RZ ;  /* 0x0000001f09027819 */ /* 0x000fc800000006ff */
[----:B------:R-:W1:Y:S02]  /*26200*/  SYNCS.PHASECHK.TRANS64.TRYWAIT P0, [R3+URZ+0x30840], R2 ;  /* 0x03084002030075a7 */ /* 0x000e64000800017f */
[----:B-1----:R-:W-:Y:S05]  /*26210*/  @!P0 BRA `(.L_x_2143) ;  /* 0x0000006000e48947 */ /* 0x002fea0003800000 */
.L_x_2326:
[----:B------:R-:W-:Y:S05]  /*26220*/  BSYNC B3 ;  /* 0x0000000000037941 */ /* 0x000fea0003800000 */
.L_x_2142:
[----:B0-----:R-:W0:Y:S01]  /*26230*/  S2R R5, SR_TID.X ;  /* 0x0000000000057919 */ /* 0x001e220000002100 */
[----:B------:R-:W-:Y:S01]  /*26240*/  BSSY B3, `(.L_x_2144) ;  /* 0x000000a000037945 */ /* 0x000fe20003800000 */
[----:B0-----:R-:W-:-:S04]  /*26250*/  LOP3.LUT R5, R5, 0x7f, RZ, 0xc0, !PT ;  /* 0x0000007f05057812 */ /* 0x001fc800078ec0ff */
[----:B------:R-:W-:-:S13]  /*26260*/  ISETP.NE.AND P0, PT, R5, RZ, PT ;  /* 0x000000ff0500720c */ /* 0x000fda0003f05270 */
[----:B------:R-:W-:Y:S05]  /*26270*/  @P0 BRA `(.L_x_2145) ;  /* 0x0000000000180947 */ /* 0x000fea0003800000 */
[----:B------:R-:W2:Y:S01]  /*26280*/  LDL R5, [R1+0x4] ;  /* 0x0000040001057983 */ /* 0x000ea20000100800 */
[----:B-1----:R-:W-:-:S04]  /*26290*/  IMAD.MOV.U32 R2, RZ, RZ, 0x8000 ;  /* 0x00008000ff027424 */ /* 0x002fc800078e00ff */
[----:B------:R0:W-:Y:S01]  /*262a0*/  SYNCS.ARRIVE.TRANS64 RZ, [R3+URZ+0x30830], R2 ;  /* 0x0308300203ff79a7 */ /* 0x0001e2000800003f */
[----:B--2---:R-:W-:-:S13]  /*262b0*/  LOP3.LUT P1, RZ, R5, 0x1, RZ, 0xc0, !PT ;  /* 0x0000000105ff7812 */ /* 0x004fda000782c0ff */
[----:B0-----:R-:W-:Y:S05]  /*262c0*/  @!P1 BRA `(.L_x_2145) ;  /* 0x0000000000049947 */ /* 0x001fea0003800000 */
[----:B------:R-:W-:Y:S01]  /*262d0*/  BPT.TRAP 0x1 ;  /* 0x000000040000795c */ /* 0x000fe20000300000 */
.L_x_2145:
[----:B------:R-:W-:Y:S05]  /*262e0*/  BSYNC B3 ;  /* 0x0000000000037941 */ /* 0x000fea0003800000 */
.L_x_2144:
        /* <DEDUP_REMOVED lines=10> */
[----:B--2---:R-:W-:Y:S01]  /*26390*/  IMAD R6, R7, 0x8000, R5 ;  /* 0x0000800007067824 */ /* 0x004fe200078e0205 */
[----:B---3--:R-:W-:-:S03]  /*263a0*/  LEA R2, R0, R2, 0x6 ;  /* 0x0000000200027211 */ /* 0x008fc600078e30ff */
[----:B------:R-:W-:-:S08]  /*263b0*/  VIADD R5, R6, 0x20400 ;  /* 0x0002040006057836 */ /* 0x000fd00000000000 */
.L_x_2146:
        /* <DEDUP_REMOVED lines=16> */
.L_x_2147:
        /* <DEDUP_REMOVED lines=16> */
.L_x_2148:
        /* <DEDUP_REMOVED lines=16> */
.L_x_2149:
        /* <DEDUP_REMOVED lines=11> */
[----:B------:R-:W3:Y:S04]  /*26770*/  LDL R14, [R1] ;  /* 0x00000000010e7983 */ /* 0x000ee80000100800 */
[----:B------:R-:W3:Y:S01]  /*26780*/  LDL R6, [R1+0x8] ;  /* 0x0000080001067983 */ /* 0x000ee20000100800 */
[----:B------:R-:W-:Y:S01]  /*26790*/  BSSY B3, `(.L_x_2150) ;  /* 0x0000005000037945 */ /* 0x000fe20003800000 */
[----:B--2---:R-:W-:Y:S01]  /*267a0*/  SHF.L.U32 R3, R15, 0x1f, RZ ;  /* 0x0000001f0f037819 */ /* 0x004fe200000006ff */
[----:B---3--:R-:W-:-:S04]  /*267b0*/  IMAD R2, R6, 0x8, R14 ;  /* 0x0000000806027824 */ /* 0x008fc800078e020e */
[----:B------:R-:W0:Y:S02]  /*267c0*/  SYNCS.PHASECHK.TRANS64.TRYWAIT P0, [R2+URZ+0x30860], R3 ;  /* 0x03086003020075a7 */ /* 0x000e24000800017f */
[----:B0-----:R-:W-:Y:S05]  /*267d0*/  @!P0 BRA `(.L_x_2151) ;  /* 0x0000005c00888947 */ /* 0x001fea0003800000 */
.L_x_2327:
[----:B------:R-:W-:Y:S05]  /*267e0*/  BSYNC B3 ;  /* 0x0000000000037941 */ /* 0x000fea0003800000 */
.L_x_2150:
[----:B------:R-:W2:Y:S01]  /*267f0*/  LDL R5, [R1+0x40] ;  /* 0x0000400001057983 */ /* 0x000ea20000100800 */
[----:B------:R-:W1:Y:S02]  /*26800*/  S2R R6, SR_TID.X ;  /* 0x0000000000067919 */ /* 0x000e640000002100 */
[----:B-1----:R-:W-:-:S04]  /*26810*/  LOP3.LUT R6, R6, 0x7f, RZ, 0xc0, !PT ;  /* 0x0000007f06067812 */ /* 0x002fc800078ec0ff */
[----:B------:R-:W-:-:S13]  /*26820*/  ISETP.NE.AND P0, PT, R6, RZ, PT ;  /* 0x000000ff0600720c */ /* 0x000fda0003f05270 */
[----:B0-----:R-:W-:-:S04]  /*26830*/  @!P0 IMAD.MOV.U32 R3, RZ, RZ, 0x8000 ;  /* 0x00008000ff038424 */ /* 0x001fc800078e00ff */
[----:B------:R2:W-:Y:S02]  /*26840*/  @!P0 SYNCS.ARRIVE.TRANS64 RZ, [R2+URZ+0x30850], R3 ;  /* 0x0308500302ff89a7 */ /* 0x0005e4000800003f */
[----:B--2---:R-:W-:-:S04]  /*26850*/  PRMT R3, R5, 0x9910, RZ ;  /* 0x0000991005037816 */ /* 0x004fc800000000ff */
[----:B------:R-:W-:-:S13]  /*26860*/  ISETP.NE.AND P0, PT, R3, 0x2, PT ;  /* 0x000000020300780c */ /* 0x000fda0003f05270 */
[----:B------:R-:W-:Y:S05]  /*26870*/  @P0 BRA `(.L_x_2152) ;  /* 0x0000000000040947 */ /* 0x000fea0003800000 */
[----:B------:R-:W-:Y:S01]  /*26880*/  BPT.TRAP 0x1 ;  /* 0x000000040000795c */ /* 0x000fe20000300000 */
.L_x_2152:
[----:B------:R-:W2:Y:S01]  /*26890*/  LDL R3, [R1+0x4] ;  /* 0x0000040001037983 */ /* 0x000ea20000100800 */
[----:B------:R-:W-:Y:S01]  /*268a0*/  BSSY B3, `(.L_x_2153) ;  /* 0x0000004000037945 */ /* 0x000fe20003800000 */
[----:B--2---:R-:W-:-:S13]  /*268b0*/  LOP3.LUT P0, RZ, R3, 0x8, RZ, 0xc0, !PT ;  /* 0x0000000803ff7812 */ /* 0x004fda000780c0ff */
[----:B------:R-:W-:Y:S05]  /*268c0*/  @P0 BRA `(.L_x_2154) ;  /* 0x0000000000040947 */ /* 0x000fea0003800000 */
[----:B------:R-:W-:Y:S01]  /*268d0*/  BPT.TRAP 0x1 ;  /* 0x000000040000795c */ /* 0x000fe20000300000 */
.L_x_2154:
[----:B------:R-:W-:Y:S05]  /*268e0*/  BSYNC B3 ;  /* 0x0000000000037941 */ /* 0x000fea0003800000 */
.L_x_2153:
[----:B------:R-:W2:Y:S04]  /*268f0*/  LDL R14, [R1] ;  /* 0x00000000010e7983 */ /* 0x000ea80000100800 */
[----:B------:R-:W2:Y:S04]  /*26900*/  LDL.LU R3, [R1+0x8] ;  /* 0x0000080001037983 */ /* 0x000ea80000300800 */
[----:B------:R-:W3:Y:S04]  /*26910*/  LDL R6, [R1+0x18] ;  /* 0x0000180001067983 */ /* 0x000ee80000100800 */
[----:B------:R-:W3:Y:S01]  /*26920*/  LDL.LU R5, [R1+0xc] ;  /* 0x00000c0001057983 */ /* 0x000ee20000300800 */
[----:B------:R-:W-:Y:S01]  /*26930*/  R2UR UR10, R10 ;  /* 0x000000000a0a72ca */ /* 0x000fe200000e0000 */
[----:B------:R-:W-:Y:S01]  /*26940*/  UIADD3 UR4, UP0, UR38, 0x470, URZ ;  /* 0x0000047026047890 */ /* 0x000fe2000ff1e03f */
[----:B------:R-:W-:Y:S01]  /*26950*/  PLOP3.LUT P0, PT, PT, PT, PT, 0x80, 0x0 ;  /* 0x000000000000781c */ /* 0x000fe20003f0f070 */
[----:B------:R-:W-:Y:S01]  /*26960*/  UMOV UR6, 0x0 ;  /* 0x0000000000067882 */ /* 0x000fe20000000000 */
[----:B------:R-:W-:Y:S01]  /*26970*/  IADD3 R2, R2, 0x30850, RZ ;  /* 0x0003085002027810 */ /* 0x000fe20007ffe0ff */
[----:B------:R-:W-:Y:S01]  /*26980*/  UIADD3.X UR5, URZ, UR39, URZ, UP0, !UPT ;  /* 0x000000273f057290 */ /* 0x000fe200087fe43f */
[----:B------:R-:W-:Y:S01]  /*26990*/  UMOV UR7, 0x14f00000 ;  /* 0x14f0000000077882 */ /* 0x000fe20000000000 */
[----:B--2---:R-:W-:-:S02]  /*269a0*/  IMAD R3, R3, 0x8000, R14 ;  /* 0x0000800003037824 */ /* 0x004fc400078e020e */
[----:B---3--:R-:W-:Y:S02]  /*269b0*/  IMAD R5, R5, 0x40, R6 ;  /* 0x0000004005057824 */ /* 0x008fe400078e0206 */
[----:B------:R-:W-:-:S07]  /*269c0*/  VIADD R6, R3, 0x400 ;  /* 0x0000040003067836 */ /* 0x000fce0000000000 */
.L_x_2155:
        /* <DEDUP_REMOVED lines=12> */
[----:B------:R-:W-:Y:S01]  /*26a90*/  PLOP3.LUT P0, PT, PT, PT, PT, 0x80, 0x0 ;  /* 0x000000000000781c */ /* 0x000fe20003f0f070 */
[----:B------:R-:W-:Y:S01]  /*26aa0*/  UMOV UR6, 0x0 ;  /* 0x0000000000067882 */ /* 0x000fe20000000000 */
[----:B------:R-:W-:-:S11]  /*26ab0*/  UMOV UR7, 0x14f00000 ;  /* 0x14f0000000077882 */ /* 0x000fd60000000000 */
.L_x_2156:
        /* <DEDUP_REMOVED lines=15> */
.L_x_2157:
        /* <DEDUP_REMOVED lines=15> */
.L_x_2158:
        /* <DEDUP_REMOVED lines=12> */
.L_x_2140:
[----:B------:R-:W-:Y:S05]  /*26d60*/  BSYNC B1 ;  /* 0x0000000000017941 */ /* 0x000fea0003800000 */
.L_x_2139:
[----:B0-----:R-:W2:Y:S04]  /*26d70*/  LDL R0, [R1+0x38] ;  /* 0x0000380001007983 */ /* 0x001ea80000100800 */
[----:B------:R1:W-:Y:S04]  /*26d80*/  STL [R1+0x8], R7 ;  /* 0x0000080701007387 */ /* 0x0003e80000100800 */
[----:B------:R1:W-:Y:S02]  /*26d90*/  STL [R1+0x14], R9 ;  /* 0x0000140901007387 */ /* 0x0003e40000100800 */
[----:B-12---:R-:W-:-:S07]  /*26da0*/  IADD3 R0, R0, -0x3, RZ ;  /* 0xfffffffd00007810 */ /* 0x006fce0007ffe0ff */
.L_x_2138:
[----:B------:R-:W-:Y:S05]  /*26db0*/  BSYNC B2 ;  /* 0x0000000000027941 */ /* 0x000fea0003800000 */
.L_x_2137:
[----:B------:R-:W3:Y:S01]  /*26dc0*/  LDL.LU R2, [R1+0x38] ;  /* 0x0000380001027983 */ /* 0x000ee20000300800 */
[----:B------:R-:W-:Y:S01]  /*26dd0*/  VIADD R8, R8, 0xfffffffe ;  /* 0xfffffffe08087836 */ /* 0x000fe20000000000 */
[----:B---3--:R-:W-:-:S04]  /*26de0*/  LOP3.LUT R2, RZ, R2, RZ, 0x33, !PT ;  /* 0x00000002ff027212 */ /* 0x008fc800078e33ff */
[----:B------:R-:W-:-:S13]  /*26df0*/  ISETP.NE.AND P0, PT, R8, R2, PT ;  /* 0x000000020800720c */ /* 0x000fda0003f05270 */
[----:B------:R-:W-:Y:S05]  /*26e00*/  @!P0 BRA `(.L_x_2136) ;  /* 0x0000001c00048947 */ /* 0x000fea0003800000 */
[----:B0-----:R-:W-:-:S07]  /*26e10*/  IMAD.MOV.U32 R9, RZ, RZ, R17 ;  /* 0x000000ffff097224 */ /* 0x001fce00078e0011 */
.L_x_2199:
[----:B------:R-:W3:Y:S04]  /*26e20*/  LDL R4, [R1+0x4] ;  /* 0x0000040001047983 */ /* 0x000ee80000100800 */
[----:B------:R-:W4:Y:S04]  /*26e30*/  LDL R3, [R1+0x8] ;  /* 0x0000080001037983 */ /* 0x000f280000100800 */
[----:B------:R-:W5:Y:S01]  /*26e40*/  LDL R2, [R1+0x14] ;  /* 0x0000140001027983 */ /* 0x000f620000100800 */
[----:B------:R-:W-:Y:S05]  /*26e50*/  YIELD ;  /* 0x0000000000007946 */ /* 0x000fea0003800000 */
[----:B------:R-:W-:Y:S01]  /*26e60*/  BSSY B1, `(.L_x_2159) ;  /* 0x00000da000017945 */ /* 0x000fe20003800000 */
[----:B---3--:R-:W-:Y:S01]  /*26e70*/  LOP3.LUT P1, RZ, R4, 0x4, RZ, 0xc0, !PT ;  /* 0x0000000404ff7812 */ /* 0x008fe2000782c0ff */
[----:B----4-:R-:W-:-:S05]  /*26e80*/  VIADD R4, R3, 0x1 ;  /* 0x0000000103047836 */ /* 0x010fca0000000000 */
[----:B------:R-:W-:-:S04]  /*26e90*/  ISETP.NE.AND P0, PT, R4, 0x2, PT ;  /* 0x000000020400780c */ /* 0x000fc80003f05270 */
[----:B--2---:R-:W-:Y:S02]  /*26ea0*/  SEL R5, RZ, 0x1, P0 ;  /* 0x00000001ff057807 */ /* 0x004fe40000000000 */
[----:B------:R-:W-:Y:S02]  /*26eb0*/  SEL R4, R4, RZ, P0 ;  /* 0x000000ff04047207 */ /* 0x000fe40000000000 */
[----:B-----5:R-:W-:Y:S01]  /*26ec0*/  LOP3.LUT R5, R2, R5, RZ, 0x3c, !PT ;  /* 0x0000000502057212 */ /* 0x020fe200078e3cff */
        /* <DEDUP_REMOVED lines=14> */
[----:B------:R-:W-:-:S04]  /*26fb0*/  @P0 SHF.R.U32.HI R2, RZ, R3, R6 ;  /* 0x00000003ff020219 */ /* 0x000fc80000011606 */
[----:B------:R-:W-:Y:S02]  /*26fc0*/  IADD3 R6, -R2, RZ, RZ ;  /* 0x000000ff02067210 */ /* 0x000fe40007ffe1ff */
[----:B------:R-:W-:-:S03]  /*26fd0*/  SHF.R.S32.HI R3, RZ, 0x1f, R2 ;  /* 0x0000001fff037819 */ /* 0x000fc60000011402 */
        /* <DEDUP_REMOVED lines=8> */
.L_x_2161:
[----:B------:R-:W2:Y:S01]  /*27060*/  LDL R2, [R1] ;  /* 0x0000000001027983 */ /* 0x000ea20000100800 */
[----:B------:R-:W-:Y:S01]  /*27070*/  BSSY B2, `(.L_x_2162) ;  /* 0x0000005000027945 */ /* 0x000fe20003800000 */
[----:B--2---:R-:W-:Y:S01]  /*27080*/  IMAD R3, R4, 0x8, R2 ;  /* 0x0000000804037824 */ /* 0x004fe200078e0202 */
[----:B------:R-:W-:-:S04]  /*27090*/  SHF.L.U32 R2, R5, 0x1f, RZ ;  /* 0x0000001f05027819 */ /* 0x000fc800000006ff */
[----:B------:R-:W1:Y:S02]  /*270a0*/  SYNCS.PHASECHK.TRANS64.TRYWAIT P0, [R3+URZ+0x30840], R2 ;  /* 0x03084002030075a7 */ /* 0x000e64000800017f */
[----:B-1----:R-:W-:Y:S05]  /*270b0*/  @!P0 BRA `(.L_x_2163) ;  /* 0x0000005400648947 */ /* 0x002fea0003800000 */
.L_x_2328:
[----:B------:R-:W-:Y:S05]  /*270c0*/  BSYNC B2 ;  /* 0x0000000000027941 */ /* 0x000fea0003800000 */
.L_x_2162:
[----:B------:R-:W2:Y:S01]  /*270d0*/  S2R R7, SR_TID.X ;  /* 0x0000000000077919 */ /* 0x000ea20000002100 */
[----:B------:R-:W-:Y:S01]  /*270e0*/  BSSY B2, `(.L_x_2164) ;  /* 0x000000a000027945 */ /* 0x000fe20003800000 */
[----:B--2---:R-:W-:-:S04]  /*270f0*/  LOP3.LUT R7, R7, 0x7f, RZ, 0xc0, !PT ;  /* 0x0000007f07077812 */ /* 0x004fc800078ec0ff */
[----:B------:R-:W-:-:S13]  /*27100*/  ISETP.NE.AND P0, PT, R7, RZ, PT ;  /* 0x000000ff0700720c */ /* 0x000fda0003f05270 */
[----:B------:R-:W-:Y:S05]  /*27110*/  @P0 BRA `(.L_x_2165) ;  /* 0x0000000000180947 */ /* 0x000fea0003800000 */
[----:B------:R-:W2:Y:S01]  /*27120*/  LDL R7, [R1+0x4] ;  /* 0x0000040001077983 */ /* 0x000ea20000100800 */
[----:B-1----:R-:W-:-:S04]  /*27130*/  IMAD.MOV.U32 R2, RZ, RZ, 0x8000 ;  /* 0x00008000ff027424 */ /* 0x002fc800078e00ff */
[----:B------:R3:W-:Y:S01]  /*27140*/  SYNCS.ARRIVE.TRANS64 RZ, [R3+URZ+0x30830], R2 ;  /* 0x0308300203ff79a7 */ /* 0x0007e2000800003f */
[----:B--2---:R-:W-:-:S13]  /*27150*/  LOP3.LUT P1, RZ, R7, 0x1, RZ, 0xc0, !PT ;  /* 0x0000000107ff7812 */ /* 0x004fda000782c0ff */
[----:B---3--:R-:W-:Y:S05]  /*27160*/  @!P1 BRA `(.L_x_2165) ;  /* 0x0000000000049947 */ /* 0x008fea0003800000 */
[----:B------:R-:W-:Y:S01]  /*27170*/  BPT.TRAP 0x1 ;  /* 0x000000040000795c */ /* 0x000fe20000300000 */
.L_x_2165:
[----:B------:R-:W-:Y:S05]  /*27180*/  BSYNC B2 ;  /* 0x0000000000027941 */ /* 0x000fea0003800000 */
.L_x_2164:
[----:B------:R-:W2:Y:S04]  /*27190*/  LDL R7, [R1] ;  /* 0x0000000001077983 */ /* 0x000ea80000100800 */
[----:B-1----:R-:W3:Y:S01]  /*271a0*/  LDL R2, [R1+0x18] ;  /* 0x0000180001027983 */ /* 0x002ee20000100800 */
        /* <DEDUP_REMOVED lines=8> */
[----:B--2---:R-:W-:-:S02]  /*27230*/  IMAD R7, R4, 0x8000, R7 ;  /* 0x0000800004077824 */ /* 0x004fc400078e0207 */
[----:B---3--:R-:W-:Y:S02]  /*27240*/  IMAD R2, R6, 0x40, R2 ;  /* 0x0000004006027824 */ /* 0x008fe400078e0202 */
[----:B0-----:R-:W-:-:S09]  /*27250*/  VIADD R8, R7, 0x20400 ;  /* 0x0002040007087836 */ /* 0x001fd20000000000 */
.L_x_2166:
        /* <DEDUP_REMOVED lines=16> */
.L_x_2167:
        /* <DEDUP_REMOVED lines=16> */
.L_x_2168:
        /* <DEDUP_REMOVED lines=16> */
.L_x_2169:
        /* <DEDUP_REMOVED lines=18> */
.L_x_2329:
[----:B------:R-:W-:Y:S05]  /*27680*/  BSYNC B2 ;  /* 0x0000000000027941 */ /* 0x000fea0003800000 */
.L_x_2170:
        /* <DEDUP_REMOVED lines=10> */
.L_x_2172:
[----:B------:R-:W2:Y:S01]  /*27730*/  LDL R3, [R1+0x4] ;  /* 0x0000040001037983 */ /* 0x000ea20000100800 */
[----:B------:R-:W-:Y:S01]  /*27740*/  BSSY B2, `(.L_x_2173) ;  /* 0x0000004000027945 */ /* 0x000fe20003800000 */
[----:B--2---:R-:W-:-:S13]  /*27750*/  LOP3.LUT P0, RZ, R3, 0x8, RZ, 0xc0, !PT ;  /* 0x0000000803ff7812 */ /* 0x004fda000780c0ff */
[----:B------:R-:W-:Y:S05]  /*27760*/  @P0 BRA `(.L_x_2174) ;  /* 0x0000000000040947 */ /* 0x000fea0003800000 */
[----:B------:R-:W-:Y:S01]  /*27770*/  BPT.TRAP 0x1 ;  /* 0x000000040000795c */ /* 0x000fe20000300000 */
.L_x_2174:
[----:B------:R-:W-:Y:S05]  /*27780*/  BSYNC B2 ;  /* 0x0000000000027941 */ /* 0x000fea0003800000 */
.L_x_2173:
[----:B------:R-:W2:Y:S04]  /*27790*/  LDL R14, [R1] ;  /* 0x00000000010e7983 */ /* 0x000ea80000100800 */
        /* <DEDUP_REMOVED lines=10> */
[----:B--2---:R-:W-:Y:S01]  /*27840*/  IMAD R3, R3, 0x8000, R14 ;  /* 0x0000800003037824 */ /* 0x004fe200078e020e */
[----:B---3--:R-:W-:-:S03]  /*27850*/  LEA R7, R7, R8, 0x6 ;  /* 0x0000000807077211 */ /* 0x008fc600078e30ff */
[----:B------:R-:W-:-:S07]  /*27860*/  VIADD R8, R3, 0x400 ;  /* 0x0000040003087836 */ /* 0x000fce0000000000 */
.L_x_2175:
        /* <DEDUP_REMOVED lines=15> */
.L_x_2176:
        /* <DEDUP_REMOVED lines=15> */
.L_x_2177:
        /* <DEDUP_REMOVED lines=15> */
.L_x_2178:
        /* <DEDUP_REMOVED lines=11> */
[----:B------:R-:W-:-:S07]  /*27bf0*/  MOV R17, R9 ;  /* 0x0000000900117202 */ /* 0x000fce0000000f00 */
.L_x_2160:
[----:B------:R-:W-:Y:S05]  /*27c00*/  BSYNC B1 ;  /* 0x0000000000017941 */ /* 0x000fea0003800000 */
.L_x_2159:
[----:B------:R-:W2:Y:S01]  /*27c10*/  LDL R2, [R1+0x4] ;  /* 0x0000040001027983 */ /* 0x000ea20000100800 */
[----:B------:R-:W-:Y:S01]  /*27c20*/  VIADD R3, R4, 0x1 ;  /* 0x0000000104037836 */ /* 0x000fe20000000000 */
[----:B------:R-:W-:Y:S01]  /*27c30*/  BSSY B1, `(.L_x_2179) ;  /* 0x00000da000017945 */ /* 0x000fe20003800000 */
[----:B0-----:R-:W-:-:S03]  /*27c40*/  VIADD R6, R0, 0xffffffff ;  /* 0xffffffff00067836 */ /* 0x001fc60000000000 */
        /* <DEDUP_REMOVED lines=14> */
[----:B------:R-:W1:Y:S01]  /*27d30*/  LDC R8, c[0x0][0x43c] ;  /* 0x00010f00ff087b82 */ /* 0x000e620000000800 */
[----:B------:R-:W-:Y:S02]  /*27d40*/  ULDC.64 UR6, c[0x0][0x428] ;  /* 0x00010a0000067ab9 */ /* 0x000fe40000000a00 */
[----:B------:R-:W3:Y:S01]  /*27d50*/  LDL R12, [R1+0x10] ;  /* 0x00001000010c7983 */ /* 0x000ee20000100800 */
        /* <DEDUP_REMOVED lines=12> */
[----:B------:R-:W-:-:S04]  /*27e20*/  LEA R8, P0, R2, UR4, 0x2 ;  /* 0x0000000402087c11 */ /* 0x000fc8000f8010ff */
[----:B------:R-:W-:-:S06]  /*27e30*/  LEA.HI.X R9, R2, UR5, R3, 0x2, P0 ;  /* 0x0000000502097c11 */ /* 0x000fcc00080f1403 */
[----:B------:R1:W5:Y:S03]  /*27e40*/  LDG.E R9, desc[UR60][R8.64] ;  /* 0x0000003c08097981 */ /* 0x000366000c1e1900 */
.L_x_2181:
[----:B------:R-:W2:Y:S01]  /*27e50*/  LDL R2, [R1] ;  /* 0x0000000001027983 */ /* 0x000ea20000100800 */
[----:B------:R-:W-:Y:S01]  /*27e60*/  BSSY B2, `(.L_x_2182) ;  /* 0x0000005000027945 */ /* 0x000fe20003800000 */
[----:B--2---:R-:W-:Y:S01]  /*27e70*/  IMAD R3, R11, 0x8, R2 ;  /* 0x000000080b037824 */ /* 0x004fe200078e0202 */
[----:B------:R-:W-:-:S04]  /*27e80*/  SHF.L.U32 R2, R10, 0x1f, RZ ;  /* 0x0000001f0a027819 */ /* 0x000fc800000006ff */
[----:B------:R-:W2:Y:S02]  /*27e90*/  SYNCS.PHASECHK.TRANS64.TRYWAIT P0, [R3+URZ+0x30840], R2 ;  /* 0x03084002030075a7 */ /* 0x000ea4000800017f */
[----:B--2---:R-:W-:Y:S05]  /*27ea0*/  @!P0 BRA `(.L_x_2183) ;  /* 0x0000004800108947 */ /* 0x004fea0003800000 */
.L_x_2330:
[----:B------:R-:W-:Y:S05]  /*27eb0*/  BSYNC B2 ;  /* 0x0000000000027941 */ /* 0x000fea0003800000 */
.L_x_2182:
[----:B-1----:R-:W1:Y:S01]  /*27ec0*/  S2R R8, SR_TID.X ;  /* 0x0000000000087919 */ /* 0x002e620000002100 */
[----:B------:R-:W-:Y:S01]  /*27ed0*/  BSSY B2, `(.L_x_2184) ;  /* 0x000000a000027945 */ /* 0x000fe20003800000 */
[----:B-1----:R-:W-:-:S04]  /*27ee0*/  LOP3.LUT R8, R8, 0x7f, RZ, 0xc0, !PT ;  /* 0x0000007f08087812 */ /* 0x002fc800078ec0ff */
[----:B------:R-:W-:-:S13]  /*27ef0*/  ISETP.NE.AND P0, PT, R8, RZ, PT ;  /* 0x000000ff0800720c */ /* 0x000fda0003f05270 */
[----:B------:R-:W-:Y:S05]  /*27f00*/  @P0 BRA `(.L_x_2185) ;  /* 0x0000000000180947 */ /* 0x000fea0003800000 */
[----:B------:R-:W3:Y:S01]  /*27f10*/  LDL R8, [R1+0x4] ;  /* 0x0000040001087983 */ /* 0x000ee20000100800 */
[----:B--2---:R-:W-:-:S04]  /*27f20*/  IMAD.MOV.U32 R2, RZ, RZ, 0x8000 ;  /* 0x00008000ff027424 */ /* 0x004fc800078e00ff */
[----:B------:R1:W-:Y:S01]  /*27f30*/  SYNCS.ARRIVE.TRANS64 RZ, [R3+URZ+0x30830], R2 ;  /* 0x0308300203ff79a7 */ /* 0x0003e2000800003f */
[----:B---3--:R-:W-:-:S13]  /*27f40*/  LOP3.LUT P1, RZ, R8, 0x1, RZ, 0xc0, !PT ;  /* 0x0000000108ff7812 */ /* 0x008fda000782c0ff */
[----:B-1----:R-:W-:Y:S05]  /*27f50*/  @!P1 BRA `(.L_x_2185) ;  /* 0x0000000000049947 */ /* 0x002fea0003800000 */
[----:B------:R-:W-:Y:S01]  /*27f60*/  BPT.TRAP 0x1 ;  /* 0x000000040000795c */ /* 0x000fe20000300000 */
.L_x_2185:
[----:B------:R-:W-:Y:S05]  /*27f70*/  BSYNC B2 ;  /* 0x0000000000027941 */ /* 0x000fea0003800000 */
.L_x_2184:
[----:B0-----:R-:W3:Y:S04]  /*27f80*/  LDL R10, [R1] ;  /* 0x00000000010a7983 */ /* 0x001ee80000100800 */
        /* <DEDUP_REMOVED lines=10> */
[----:B---3--:R-:W-:Y:S01]  /*28030*/  IMAD R8, R8, 0x8000, R10 ;  /* 0x0000800008087824 */ /* 0x008fe200078e020a */
[----:B--2---:R-:W-:-:S03]  /*28040*/  LEA R2, R7, R2, 0x6 ;  /* 0x0000000207027211 */ /* 0x004fc600078e30ff */
[----:B------:R-:W-:-:S08]  /*28050*/  VIADD R10, R8, 0x20400 ;  /* 0x00020400080a7836 */ /* 0x000fd00000000000 */
.L_x_2186:
        /* <DEDUP_REMOVED lines=16> */
.L_x_2187:
        /* <DEDUP_REMOVED lines=16> */
.L_x_2188:
        /* <DEDUP_REMOVED lines=16> */
.L_x_2189:
        /* <DEDUP_REMOVED lines=10> */
[----:B------:R-:W2:Y:S01]  /*28400*/  LDL R14, [R1] ;  /* 0x00000000010e7983 */ /* 0x000ea20000100800 */
[----:B------:R-:W-:Y:S01]  /*28410*/  SHF.L.U32 R5, R5, 0x1f, RZ ;  /* 0x0000001f05057819 */ /* 0x000fe200000006ff */
[----:B------:R-:W-:Y:S01]  /*28420*/  BSSY B2, `(.L_x_2190) ;  /* 0x0000004000027945 */ /* 0x000fe20003800000 */
[----:B--2---:R-:W-:-:S04]  /*28430*/  IMAD R2, R4, 0x8, R14 ;  /* 0x0000000804027824 */ /* 0x004fc800078e020e */
[----:B------:R-:W0:Y:S02]  /*28440*/  SYNCS.PHASECHK.TRANS64.TRYWAIT P0, [R2+URZ+0x30860], R5 ;  /* 0x03086005020075a7 */ /* 0x000e24000800017f */
[----:B0-----:R-:W-:Y:S05]  /*28450*/  @!P0 BRA `(.L_x_2191) ;  /* 0x0000004000b88947 */ /* 0x001fea0003800000 */
.L_x_2331:
[----:B------:R-:W-:Y:S05]  /*28460*/  BSYNC B2 ;  /* 0x0000000000027941 */ /* 0x000fea0003800000 */
.L_x_2190:
[----:B------:R-:W2:Y:S01]  /*28470*/  LDL R8, [R1+0x40] ;  /* 0x0000400001087983 */ /* 0x000ea20000100800 */
[----:B------:R-:W1:Y:S02]  /*28480*/  S2R R3, SR_TID.X ;  /* 0x0000000000037919 */ /* 0x000e640000002100 */
[----:B-1----:R-:W-:-:S04]  /*28490*/  LOP3.LUT R3, R3, 0x7f, RZ, 0xc0, !PT ;  /* 0x0000007f03037812 */ /* 0x002fc800078ec0ff */
[----:B------:R-:W-:-:S13]  /*284a0*/  ISETP.NE.AND P0, PT, R3, RZ, PT ;  /* 0x000000ff0300720c */ /* 0x000fda0003f05270 */
[----:B------:R-:W-:-:S04]  /*284b0*/  @!P0 IMAD.MOV.U32 R3, RZ, RZ, 0x8000 ;  /* 0x00008000ff038424 */ /* 0x000fc800078e00ff */
[----:B------:R2:W-:Y:S02]  /*284c0*/  @!P0 SYNCS.ARRIVE.TRANS64 RZ, [R2+URZ+0x30850], R3 ;  /* 0x0308500302ff89a7 */ /* 0x0005e4000800003f */
[----:B--2---:R-:W-:-:S04]  /*284d0*/  PRMT R3, R8, 0x9910, RZ ;  /* 0x0000991008037816 */ /* 0x004fc800000000ff */
[----:B------:R-:W-:-:S13]  /*284e0*/  ISETP.NE.AND P0, PT, R3, 0x2, PT ;  /* 0x000000020300780c */ /* 0x000fda0003f05270 */
[----:B------:R-:W-:Y:S05]  /*284f0*/  @P0 BRA `(.L_x_2192) ;  /* 0x0000000000040947 */ /* 0x000fea0003800000 */
[----:B------:R-:W-:Y:S01]  /*28500*/  BPT.TRAP 0x1 ;  /* 0x000000040000795c */ /* 0x000fe20000300000 */
.L_x_2192:
[----:B------:R-:W2:Y:S01]  /*28510*/  LDL R3, [R1+0x4] ;  /* 0x0000040001037983 */ /* 0x000ea20000100800 */
[----:B------:R-:W-:Y:S01]  /*28520*/  BSSY B2, `(.L_x_2193) ;  /* 0x0000004000027945 */ /* 0x000fe20003800000 */
[----:B--2---:R-:W-:-:S13]  /*28530*/  LOP3.LUT P0, RZ, R3, 0x8, RZ, 0xc0, !PT ;  /* 0x0000000803ff7812 */ /* 0x004fda000780c0ff */
[----:B------:R-:W-:Y:S05]  /*28540*/  @P0 BRA `(.L_x_2194) ;  /* 0x0000000000040947 */ /* 0x000fea0003800000 */
[----:B------:R-:W-:Y:S01]  /*28550*/  BPT.TRAP 0x1 ;  /* 0x000000040000795c */ /* 0x000fe20000300000 */
.L_x_2194:
[----:B------:R-:W-:Y:S05]  /*28560*/  BSYNC B2 ;  /* 0x0000000000027941 */ /* 0x000fea0003800000 */
.L_x_2193:
[----:B------:R-:W2:Y:S04]  /*28570*/  LDL R8, [R1] ;  /* 0x0000000001087983 */ /* 0x000ea80000100800 */
[----:B0-----:R-:W3:Y:S04]  /*28580*/  LDL R5, [R1+0x18] ;  /* 0x0000180001057983 */ /* 0x001ee80000100800 */
        /* <DEDUP_REMOVED lines=11> */
.L_x_2195:
        /* <DEDUP_REMOVED lines=15> */
.L_x_2196:
        /* <DEDUP_REMOVED lines=15> */
.L_x_2197:
        /* <DEDUP_REMOVED lines=15> */
.L_x_2198:
        /* <DEDUP_REMOVED lines=12> */
.L_x_2180:
[----:B------:R-:W-:Y:S05]  /*289d0*/  BSYNC B1 ;  /* 0x0000000000017941 */ /* 0x000fea0003800000 */
.L_x_2179:
[----:B------:R-:W2:Y:S01]  /*289e0*/  LDL R2, [R1+0x30] ;  /* 0x0000300001027983 */ /* 0x000ea20000100800 */
[----:B------:R-:W-:Y:S02]  /*289f0*/  IADD3 R0, R0, -0x2, RZ ;  /* 0xfffffffe00007810 */ /* 0x000fe40007ffe0ff */
[----:B--2---:R-:W-:-:S13]  /*28a00*/  ISETP.GT.AND P0, PT, R6, R2, PT ;  /* 0x000000020600720c */ /* 0x004fda0003f04270 */
[----:B------:R-:W-:Y:S05]  /*28a10*/  @P0 BRA `(.L_x_2199) ;  /* 0xffffffe400000947 */ /* 0x000fea000383ffff */
.L_x_2136:
[----:B------:R-:W-:Y:S05]  /*28a20*/  BSYNC B0 ;  /* 0x0000000000007941 */ /* 0x000fea0003800000 */
.L_x_2135:
[----:B------:R-:W3:Y:S01]  /*28a30*/  S2R R2, SR_TID.X ;  /* 0x0000000000027919 */ /* 0x000ee20000002100 */
[----:B------:R-:W-:Y:S01]  /*28a40*/  BSSY B0, `(.L_x_2200) ;  /* 0x0000010000007945 */ /* 0x000fe20003800000 */
[----:B---3--:R-:W-:-:S04]  /*28a50*/  LOP3.LUT R2, R2, 0x7f, RZ, 0xc0, !PT ;  /* 0x0000007f02027812 */ /* 0x008fc800078ec0ff */
[----:B------:R-:W-:-:S13]  /*28a60*/  ISETP.NE.AND P0, PT, R2, RZ, PT ;  /* 0x000000ff0200720c */ /* 0x000fda0003f05270 */
[----:B------:R-:W-:Y:S05]  /*28a70*/  @P0 BRA `(.L_x_2201) ;  /* 0x0000000000300947 */ /* 0x000fea0003800000 */
[----:B------:R-:W3:Y:S01]  /*28a80*/  S2R R2, SR_LANEID ;  /* 0x0000000000027919 */ /* 0x000ee20000000000 */
[----:B------:R-:W-:Y:S01]  /*28a90*/  VOTEU.ANY UR4, UPT, PT ;  /* 0x0000000000047886 */ /* 0x000fe200038e0100 */
[----:B--2---:R-:W2:Y:S01]  /*28aa0*/  LDC.64 R4, c[0x0][0xc60] ;  /* 0x00031800ff047b82 */ /* 0x004ea20000000a00 */
[----:B------:R-:W3:Y:S02]  /*28ab0*/  FLO.U32 R0, UR4 ;  /* 0x0000000400007d00 */ /* 0x000ee400080e0000 */
[----:B---3--:R-:W-:-:S06]  /*28ac0*/  ISETP.EQ.U32.AND P0, PT, R0, R2, PT ;  /* 0x000000020000720c */ /* 0x008fcc0003f02070 */
[----:B------:R-:W2:Y:S07]  /*28ad0*/  POPC R2, UR4 ;  /* 0x0000000400027d09 */ /* 0x000eae0008000000 */
[----:B--2---:R-:W2:Y:S04]  /*28ae0*/  @P0 ATOMG.E.ADD.STRONG.GPU PT, R2, desc[UR60][R4.64], R2 ;  /* 0x00000002040209a8 */ /* 0x004ea800081ee1fc */
[----:B--2---:R2:W3:Y:S02]  /*28af0*/  SHFL.IDX PT, R2, R2, R0, 0x1f ;  /* 0x00001f0002027589 */ /* 0x0044e400000e0000 */
[----:B--2---:R-:W2:Y:S02]  /*28b00*/  S2R R0, SR_LTMASK ;  /* 0x0000000000007919 */ /* 0x004ea40000003900 */
[----:B--2---:R-:W-:-:S06]  /*28b10*/  LOP3.LUT R0, R0, UR4, RZ, 0xc0, !PT ;  /* 0x0000000400007c12 */ /* 0x004fcc000f8ec0ff */
[----:B------:R-:W3:Y:S02]  /*28b20*/  POPC R0, R0 ;  /* 0x0000000000007309 */ /* 0x000ee40000000000 */
[----:B---3--:R-:W-:-:S07]  /*28b30*/  IADD3 R16, R2, UR36, R0 ;  /* 0x0000002402107c10 */ /* 0x008fce000fffe000 */
.L_x_2201:
[----:B------:R-:W-:Y:S05]  /*28b40*/  BSYNC B0 ;  /* 0x0000000000007941 */ /* 0x000fea0003800000 */
.L_x_2200:
        /* <DEDUP_REMOVED lines=8> */
[----:B---3--:R-:W-:Y:S01]  /*28bd0*/  IMAD R0, R0, 0x8, R3 ;  /* 0x0000000800007824 */ /* 0x008fe200078e0203 */
[----:B----4-:R-:W-:-:S04]  /*28be0*/  SHF.L.U32 R2, R2, 0x1f, RZ ;  /* 0x0000001f02027819 */ /* 0x010fc800000006ff */
[----:B------:R-:W3:Y:S02]  /*28bf0*/  SYNCS.PHASECHK.TRANS64.TRYWAIT P0, [R0+URZ+0x30860], R2 ;  /* 0x03086002000075a7 */ /* 0x000ee4000800017f */
[----:B---3--:R-:W-:Y:S05]  /*28c00*/  @!P0 BRA `(.L_x_2205) ;  /* 0x0000003800e08947 */ /* 0x008fea0003800000 */
.L_x_2332:
[----:B------:R-:W-:Y:S05]  /*28c10*/  BSYNC B1 ;  /* 0x0000000000017941 */ /* 0x000fea0003800000 */
.L_x_2204:
[----:B------:R-:W4:Y:S01]  /*28c20*/  LDL R3, [R1+0x40] ;  /* 0x0000400001037983 */ /* 0x000f220000100800 */
[----:B------:R-:W0:Y:S02]  /*28c30*/  S2R R4, SR_TID.X ;  /* 0x0000000000047919 */ /* 0x000e240000002100 */
[----:B0-----:R-:W-:-:S04]  /*28c40*/  LOP3.LUT R4, R4, 0x7f, RZ, 0xc0, !PT ;  /* 0x0000007f04047812 */ /* 0x001fc800078ec0ff */
[----:B------:R-:W-:-:S13]  /*28c50*/  ISETP.NE.AND P0, PT, R4, RZ, PT ;  /* 0x000000ff0400720c */ /* 0x000fda0003f05270 */
[----:B---3--:R-:W-:-:S04]  /*28c60*/  @!P0 IMAD.MOV.U32 R2, RZ, RZ, 0x8000 ;  /* 0x00008000ff028424 */ /* 0x008fc800078e00ff */
[----:B------:R4:W-:Y:S02]  /*28c70*/  @!P0 SYNCS.ARRIVE.TRANS64 RZ, [R0+URZ+0x30850], R2 ;  /* 0x0308500200ff89a7 */ /* 0x0009e4000800003f */
[----:B----4-:R-:W-:-:S04]  /*28c80*/  PRMT R2, R3, 0x9910, RZ ;  /* 0x0000991003027816 */ /* 0x010fc800000000ff */
[----:B------:R-:W-:-:S13]  /*28c90*/  ISETP.NE.AND P0, PT, R2, 0x2, PT ;  /* 0x000000020200780c */ /* 0x000fda0003f05270 */
[----:B------:R-:W-:Y:S05]  /*28ca0*/  @P0 BRA `(.L_x_2206) ;  /* 0x0000000000040947 */ /* 0x000fea0003800000 */
[----:B------:R-:W-:Y:S01]  /*28cb0*/  BPT.TRAP 0x1 ;  /* 0x000000040000795c */ /* 0x000fe20000300000 */
.L_x_2206:
[----:B------:R-:W3:Y:S01]  /*28cc0*/  LDL R2, [R1+0x4] ;  /* 0x0000040001027983 */ /* 0x000ee20000100800 */
[----:B------:R-:W-:Y:S01]  /*28cd0*/  BSSY B1, `(.L_x_2207) ;  /* 0x0000004000017945 */ /* 0x000fe20003800000 */
[----:B---3--:R-:W-:-:S13]  /*28ce0*/  LOP3.LUT P0, RZ, R2, 0x8, RZ, 0xc0, !PT ;  /* 0x0000000802ff7812 */ /* 0x008fda000780c0ff */
[----:B------:R-:W-:Y:S05]  /*28cf0*/  @P0 BRA `(.L_x_2208) ;  /* 0x0000000000040947 */ /* 0x000fea0003800000 */
[----:B------:R-:W-:Y:S01]  /*28d00*/  BPT.TRAP 0x1 ;  /* 0x000000040000795c */ /* 0x000fe20000300000 */
.L_x_2208:
[----:B------:R-:W-:Y:S05]  /*28d10*/  BSYNC B1 ;  /* 0x0000000000017941 */ /* 0x000fea0003800000 */
.L_x_2207:
[----:B--2---:R-:W2:Y:S04]  /*28d20*/  LDL.LU R5, [R1+0x18] ;  /* 0x0000180001057983 */ /* 0x004ea80000300800 */
[----:B------:R-:W2:Y:S04]  /*28d30*/  LDL.LU R3, [R1+0xc] ;  /* 0x00000c0001037983 */ /* 0x000ea80000300800 */
[----:B------:R-:W3:Y:S04]  /*28d40*/  LDL R4, [R1] ;  /* 0x0000000001047983 */ /* 0x000ee80000100800 */
[----:B------:R-:W3:Y:S01]  /*28d50*/  LDL R2, [R1+0x8] ;  /* 0x0000080001027983 */ /* 0x000ee20000100800 */
[----:B------:R-:W-:Y:S01]  /*28d60*/  UIADD3 UR4, UP0, UR38, 0x470, URZ ;  /* 0x0000047026047890 */ /* 0x000fe2000ff1e03f */
[----:B------:R-:W-:Y:S01]  /*28d70*/  PLOP3.LUT P0, PT, PT, PT, PT, 0x80, 0x0 ;  /* 0x000000000000781c */ /* 0x000fe20003f0f070 */
[----:B------:R-:W-:Y:S01]  /*28d80*/  VIADD R0, R0, 0x30850 ;  /* 0x0003085000007836 */ /* 0x000fe20000000000 */
[----:B------:R-:W-:Y:S01]  /*28d90*/  UMOV UR6, 0x0 ;  /* 0x0000000000067882 */ /* 0x000fe20000000000 */
[----:B------:R-:W-:Y:S01]  /*28da0*/  UIADD3.X UR5, URZ, UR39, URZ, UP0, !UPT ;  /* 0x000000273f057290 */ /* 0x000fe200087fe43f */
[----:B------:R-:W-:Y:S01]  /*28db0*/  UMOV UR7, 0x14f00000 ;  /* 0x14f0000000077882 */ /* 0x000fe20000000000 */
[----:B------:R-:W-:Y:S01]  /*28dc0*/  UMOV UR10, URZ ;  /* 0x0000003f000a7c82 */ /* 0x000fe20008000000 */
[----:B--2---:R-:W-:-:S02]  /*28dd0*/  IMAD R3, R3, 0x40, R5 ;  /* 0x0000004003037824 */ /* 0x004fc400078e0205 */
[----:B---3--:R-:W-:-:S05]  /*28de0*/  IMAD R2, R2, 0x8000, R4 ;  /* 0x0000800002027824 */ /* 0x008fca00078e0204 */
[----:B------:R-:W-:-:S07]  /*28df0*/  IADD3 R4, R2, 0x400, RZ ;  /* 0x0000040002047810 */ /* 0x000fce0007ffe0ff */
.L_x_2209:
        /* <DEDUP_REMOVED lines=15> */
.L_x_2210:
        /* <DEDUP_REMOVED lines=15> */
.L_x_2211:
        /* <DEDUP_REMOVED lines=15> */
.L_x_2212:
        /* <DEDUP_REMOVED lines=10> */
.L_x_2203:
[----:B------:R-:W-:Y:S05]  /*29170*/  BSYNC B0 ;  /* 0x0000000000007941 */ /* 0x000fea0003800000 */
.L_x_2202:
[----:B--2---:R-:W2:Y:S04]  /*29180*/  LDL.LU R5, [R1+0x8] ;  /* 0x0000080001057983 */ /* 0x004ea80000300800 */
        /* <DEDUP_REMOVED lines=8> */
.L_x_2115:
[----:B------:R-:W-:Y:S05]  /*29210*/  BSYNC B7 ;  /* 0x0000000000077941 */ /* 0x000fea0003800000 */
.L_x_2113:
[----:B01----:R-:W3:Y:S02]  /*29220*/  LDL R7, [R1+0x4] ;  /* 0x0000040001077983 */ /* 0x003ee40000100800 */
[----:B---3--:R-:W-:-:S13]  /*29230*/  LOP3.LUT P0, RZ, R7, 0x10, RZ, 0xc0, !PT ;  /* 0x0000001007ff7812 */ /* 0x008fda000780c0ff */
[----:B------:R-:W-:Y:S05]  /*29240*/  @!P0 BRA `(.L_x_2213) ;  /* 0x0000000000288947 */ /* 0x000fea0003800000 */
[----:B------:R-:W-:Y:S05]  /*29250*/  WARPSYNC.ALL ;  /* 0x0000000000007948 */ /* 0x000fea0003800000 */
[----:B------:R-:W0:Y:S08]  /*29260*/  S2UR UR5, SR_CgaCtaId ;  /* 0x00000000000579c3 */ /* 0x000e300000008800 */
[----:B------:R-:W-:Y:S06]  /*29270*/  BAR.SYNC.DEFER_BLOCKING 0x5, 0x180 ;  /* 0x0146000000007b1d */ /* 0x000fec0000010000 */
[----:B------:R-:W-:-:S02]  /*29280*/  UMOV UR4, 0x400 ;  /* 0x0000040000047882 */ /* 0x000fc40000000000 */
[----:B0-----:R-:W-:-:S06]  /*29290*/  ULEA UR4, UR5, UR4, 0x18 ;  /* 0x0000000405047291 */ /* 0x001fcc000f8ec03f */
[----:B--2---:R-:W-:-:S05]  /*292a0*/  IMAD.U32 R0, RZ, RZ, UR4 ;  /* 0x00000004ff007e24 */ /* 0x004fca000f8e00ff */
[----:B------:R0:W1:Y:S04]  /*292b0*/  LDS.128 R16, [R0+0x308d0] ;  /* 0x0308d00000107984 */ /* 0x0000680000000c00 */
[----:B------:R0:W-:Y:S01]  /*292c0*/  STL [R1], R0 ;  /* 0x0000000001007387 */ /* 0x0001e20000100800 */
[----:B------:R-:W-:Y:S06]  /*292d0*/  BAR.ARV 0x4, 0x180 ;  /* 0x0106000000007b1d */ /* 0x000fec0000002000 */
[----:B------:R-:W-:Y:S05]  /*292e0*/  BRA `(.L_x_2214) ;  /* 0x0000000800d87947 */ /* 0x000fea0003800000 */
.L_x_2213:
[----:B------:R-:W3:Y:S01]  /*292f0*/  LDL R6, [R1+0x2c] ;  /* 0x00002c0001067983 */ /* 0x000ee20000100800 */
[----:B------:R-:W-:Y:S01]  /*29300*/  UMOV UR4, 0xffffffff ;  /* 0xffffffff00047882 */ /* 0x000fe20000000000 */
[----:B---3--:R-:W-:Y:S02]  /*29310*/  ISETP.NE.AND P5, PT, R6, 0x1f, PT ;  /* 0x0000001f0600780c */ /* 0x008fe40003fa5270 */
[----:B------:R-:W-:Y:S11]  /*29320*/  BRA.DIV UR4, `(.L_x_2215) ;  /* 0x00000036042c7947 */ /* 0x000ff6000b800000 */
[----:B--2---:R-:W-:Y:S01]  /*29330*/  IADD3 R0, R19, R6, RZ ;  /* 0x0000000613007210 */ /* 0x004fe20007ffe0ff */
[----:B------:R-:W-:Y:S01]  /*29340*/  ULDC UR4, c[0x0][0xc3c] ;  /* 0x00030f0000047ab9 */ /* 0x000fe20000000800 */
[----:B------:R-:W-:Y:S02]  /*29350*/  LOP3.LUT P4, RZ, R7, 0x1, RZ, 0xc0, !PT ;  /* 0x0000000107ff7812 */ /* 0x000fe4000788c0ff */
[----:B------:R-:W-:-:S13]  /*29360*/  ISETP.GE.OR P0, PT, R0, UR4, !P5 ;  /* 0x0000000400007c0c */ /* 0x000fda000ef06670 */
[----:B------:R-:W0:Y:S02]  /*29370*/  @!P0 LDC.64 R2, c[0x0][0xc80] ;  /* 0x00032000ff028b82 */ /* 0x000e240000000a00 */
[----:B0-----:R-:W-:-:S06]  /*29380*/  @!P0 IMAD.WIDE R2, R0, 0x4, R2 ;  /* 0x0000000400028825 */ /* 0x001fcc00078e0202 */
[----:B------:R0:W2:Y:S01]  /*29390*/  @!P0 LDG.E R3, desc[UR60][R2.64] ;  /* 0x0000003c02038981 */ /* 0x0000a2000c1e1900 */
[C---:B------:R-:W-:Y:S02]  /*293a0*/  ISETP.GE.U32.AND P1, PT, R6.reuse, 0x4, PT ;  /* 0x000000040600780c */ /* 0x040fe40003f26070 */
[C---:B------:R-:W-:Y:S01]  /*293b0*/  ISETP.GE.U32.AND P2, PT, R6.reuse, 0x8, PT ;  /* 0x000000080600780c */ /* 0x040fe20003f46070 */
[----:B------:R-:W-:Y:S01]  /*293c0*/  SHFL.IDX PT, R0, R16, RZ, 0x1f ;  /* 0x00001fff10007589 */ /* 0x000fe200000e0000 */
[----:B------:R-:W-:-:S03]  /*293d0*/  ISETP.GE.U32.AND P3, PT, R6, 0x10, PT ;  /* 0x000000100600780c */ /* 0x000fc60003f66070 */
[----:B------:R-:W-:Y:S01]  /*293e0*/  SHFL.IDX PT, R5, R16, 0x1, 0x1f ;  /* 0x00201f0010057f89 */ /* 0x000fe200000e0000 */
[----:B0-----:R-:W-:Y:S02]  /*293f0*/  IMAD.MOV.U32 R2, RZ, RZ, RZ ;  /* 0x000000ffff027224 */ /* 0x001fe400078e00ff */
[----:B--2---:R-:W-:Y:S01]  /*29400*/  @!P0 IMAD.MOV.U32 R2, RZ, RZ, R3 ;  /* 0x000000ffff028224 */ /* 0x004fe200078e0003 */
[----:B------:R-:W-:-:S04]  /*29410*/  ISETP.GE.U32.AND P0, PT, R6, 0x2, PT ;  /* 0x000000020600780c */ /* 0x000fc80003f06070 */
        /* <DEDUP_REMOVED lines=15> */
[----:B------:R0:W1:Y:S02]  /*29510*/  SHFL.IDX PT, R16, R3, 0x1f, 0x1f ;  /* 0x03e01f0003107f89 */ /* 0x00006400000e0000 */
.L_x_2342:
[----:B------:R-:W-:Y:S02]  /*29520*/  ULDC UR4, c[0x0][0xc38] ;  /* 0x00030e0000047ab9 */ /* 0x000fe40000000800 */
[----:B------:R-:W-:-:S04]  /*29530*/  IMAD.U32 R4, RZ, RZ, UR4 ;  /* 0x00000004ff047e24 */ /* 0x000fc8000f8e00ff */
[----:B-1----:R-:W-:-:S04]  /*29540*/  IMAD R16, R16, R4, RZ ;  /* 0x0000000410107224 */ /* 0x002fc800078e02ff */
[----:B------:R-:W-:-:S05]  /*29550*/  IMAD.IADD R5, R5, 0x1, R16 ;  /* 0x0000000105057824 */ /* 0x000fca00078e0210 */
[----:B------:R-:W-:-:S13]  /*29560*/  ISETP.GT.AND P4, PT, R5, R0, PT ;  /* 0x000000000500720c */ /* 0x000fda0003f84270 */
[----:B------:R-:W-:Y:S05]  /*29570*/  @P4 BRA `(.L_x_2216) ;  /* 0x0000000000a04947 */ /* 0x000fea0003800000 */
.L_x_2221:
[----:B------:R-:W1:Y:S01]  /*29580*/  LDC R2, c[0x0][0xc3c] ;  /* 0x00030f00ff027b82 */ /* 0x000e620000000800 */
[----:B------:R-:W-:-:S05]  /*29590*/  VIADD R19, R19, 0x1f ;  /* 0x0000001f13137836 */ /* 0x000fca0000000000 */
[----:B-1----:R-:W-:-:S13]  /*295a0*/  ISETP.GE.AND P4, PT, R19, R2, PT ;  /* 0x000000021300720c */ /* 0x002fda0003f86270 */
[----:B------:R-:W-:Y:S05]  /*295b0*/  @P4 BRA `(.L_x_2217) ;  /* 0x0000000400dc4947 */ /* 0x000fea0003800000 */
[----:B0-----:R-:W2:Y:S01]  /*295c0*/  LDL R3, [R1+0x2c] ;  /* 0x00002c0001037983 */ /* 0x001ea20000100800 */
[----:B------:R-:W-:Y:S01]  /*295d0*/  BSSY B0, `(.L_x_2218) ;  /* 0x0000008000007945 */ /* 0x000fe20003800000 */
[----:B--2---:R-:W-:-:S05]  /*295e0*/  IMAD.IADD R4, R19, 0x1, R3 ;  /* 0x0000000113047824 */ /* 0x004fca00078e0203 */
[----:B------:R-:W-:Y:S02]  /*295f0*/  ISETP.GE.OR P4, PT, R4, R2, !P5 ;  /* 0x000000020400720c */ /* 0x000fe40006f86670 */
[----:B------:R-:W-:-:S11]  /*29600*/  MOV R2, RZ ;  /* 0x000000ff00027202 */ /* 0x000fd60000000f00 */
[----:B------:R-:W-:Y:S05]  /*29610*/  @P4 BRA `(.L_x_2219) ;  /* 0x00000000000c4947 */ /* 0x000fea0003800000 */
[----:B------:R-:W0:Y:S02]  /*29620*/  LDC.64 R2, c[0x0][0xc80] ;  /* 0x00032000ff027b82 */ /* 0x000e240000000a00 */
[----:B0-----:R-:W-:-:S06]  /*29630*/  IMAD.WIDE R2, R4, 0x4, R2 ;  /* 0x0000000404027825 */ /* 0x001fcc00078e0202 */
[----:B------:R0:W5:Y:S02]  /*29640*/  LDG.E R2, desc[UR60][R2.64] ;  /* 0x0000003c02027981 */ /* 0x000164000c1e1900 */
.L_x_2219:
[----:B------:R-:W-:Y:S05]  /*29650*/  BSYNC B0 ;  /* 0x0000000000007941 */ /* 0x000fea0003800000 */
.L_x_2218:
[----:B------:R-:W-:-:S03]  /*29660*/  UMOV UR4, 0xffffffff ;  /* 0xffffffff00047882 */ /* 0x000fc60000000000 */
[----:B------:R-:W-:Y:S05]  /*29670*/  BRA.DIV UR4, `(.L_x_2220) ;  /* 0x0000003604947947 */ /* 0x000fea000b800000 */
[----:B------:R-:W2:Y:S04]  /*29680*/  LDL R4, [R1+0x4] ;  /* 0x0000040001047983 */ /* 0x000ea80000100800 */
[----:B0----5:R-:W0:Y:S01]  /*29690*/  SHFL.UP PT, R3, R2, 0x1, RZ ;  /* 0x0420000002037989 */ /* 0x021e2200000e00ff */
[----:B--2---:R-:W-:-:S04]  /*296a0*/  LOP3.LUT P4, RZ, R4, 0x1, RZ, 0xc0, !PT ;  /* 0x0000000104ff7812 */ /* 0x004fc8000788c0ff */
        /* <DEDUP_REMOVED lines=14> */
[----:B------:R0:W1:Y:S02]  /*29790*/  SHFL.IDX PT, R16, R3, 0x1f, 0x1f ;  /* 0x03e01f0003107f89 */ /* 0x00006400000e0000 */
.L_x_2350:
[----:B------:R-:W-:Y:S02]  /*297a0*/  ULDC UR4, c[0x0][0xc38] ;  /* 0x00030e0000047ab9 */ /* 0x000fe40000000800 */
[----:B------:R-:W-:-:S05]  /*297b0*/  MOV R4, UR4 ;  /* 0x0000000400047c02 */ /* 0x000fca0008000f00 */
[----:B-1----:R-:W-:-:S04]  /*297c0*/  IMAD R16, R16, R4, RZ ;  /* 0x0000000410107224 */ /* 0x002fc800078e02ff */
[----:B------:R-:W-:-:S05]  /*297d0*/  IMAD.IADD R5, R16, 0x1, R5 ;  /* 0x0000000110057824 */ /* 0x000fca00078e0205 */
[----:B------:R-:W-:-:S13]  /*297e0*/  ISETP.GT.AND P4, PT, R5, R0, PT ;  /* 0x000000000500720c */ /* 0x000fda0003f84270 */
[----:B------:R-:W-:Y:S05]  /*297f0*/  @!P4 BRA `(.L_x_2221) ;  /* 0xfffffffc0060c947 */ /* 0x000fea000383ffff */
.L_x_2216:
[----:B------:R-:W-:Y:S01]  /*29800*/  IMAD.IADD R16, R5, 0x1, -R16 ;  /* 0x0000000105107824 */ /* 0x000fe200078e0a10 */
[----:B------:R-:W-:-:S03]  /*29810*/  UMOV UR4, 0xffffffff ;  /* 0xffffffff00047882 */ /* 0x000fc60000000000 */
[----:B------:R-:W-:-:S05]  /*29820*/  IMAD R5, R3, R4, R16 ;  /* 0x0000000403057224 */ /* 0x000fca00078e0210 */
[----:B------:R-:W-:Y:S01]  /*29830*/  ISETP.GT.AND P6, PT, R5, R0, PT ;  /* 0x000000000500720c */ /* 0x000fe20003fc4270 */
[----:B------:R-:W-:-:S12]  /*29840*/  BRA.DIV UR4, `(.L_x_2222) ;  /* 0x0000003a04007947 */ /* 0x000fd8000b800000 */
[----:B------:R-:W-:-:S04]  /*29850*/  VOTE.ANY R5, PT, !P6 ;  /* 0x0000000000057806 */ /* 0x000fc800070e0100 */
[----:B------:R-:W1:Y:S02]  /*29860*/  POPC R6, R5 ;  /* 0x0000000500067309 */ /* 0x000e640000000000 */
[----:B-1----:R1:W2:Y:S02]  /*29870*/  SHFL.IDX PT, R17, R2, R6, 0x1f ;  /* 0x00001f0602117589 */ /* 0x0022a400000e0000 */
.L_x_2354:
[----:B------:R-:W-:Y:S01]  /*29880*/  ISETP.NE.AND P0, PT, R5, RZ, PT ;  /* 0x000000ff0500720c */ /* 0x000fe20003f05270 */
[----:B------:R-:W-:-:S12]  /*29890*/  IMAD.MOV.U32 R7, RZ, RZ, RZ ;  /* 0x000000ffff077224 */ /* 0x000fd800078e00ff */
[----:B------:R-:W-:Y:S05]  /*298a0*/  @!P0 BRA `(.L_x_2223) ;  /* 0x0000000000148947 */ /* 0x000fea0003800000 */
[----:B------:R-:W-:Y:S01]  /*298b0*/  UMOV UR4, 0xffffffff ;  /* 0xffffffff00047882 */ /* 0x000fe20000000000 */
[----:B------:R-:W-:Y:S02]  /*298c0*/  VIADD R12, R6, 0xffffffff ;  /* 0xffffffff060c7836 */ /* 0x000fe40000000000 */
[----:B------:R-:W-:Y:S05]  /*298d0*/  BRA.DIV UR4, `(.L_x_2224) ;  /* 0x0000003a04247947 */ /* 0x000fea000b800000 */
[----:B0-----:R0:W3:Y:S02]  /*298e0*/  SHFL.IDX PT, R3, R3, R12, 0x1f ;  /* 0x00001f0c03037589 */ /* 0x0010e400000e0000 */
.L_x_2357:
[----:B---3--:R-:W-:-:S07]  /*298f0*/  IMAD.MOV.U32 R7, RZ, RZ, R3 ;  /* 0x000000ffff077224 */ /* 0x008fce00078e0003 */
.L_x_2223:
[----:B01----:R-:W0:Y:S01]  /*29900*/  LDC.64 R2, c[0x0][0xc90] ;  /* 0x00032400ff027b82 */ /* 0x003e220000000a00 */
[----:B------:R-:W-:-:S05]  /*29910*/  IADD3 R19, R6, R19, RZ ;  /* 0x0000001306137210 */ /* 0x000fca0007ffe0ff */
[----:B0-----:R-:W-:-:S05]  /*29920*/  IMAD.WIDE R2, R19, 0x4, R2 ;  /* 0x0000000413027825 */ /* 0x001fca00078e0202 */
[----:B------:R-:W2:Y:S01]  /*29930*/  LDG.E R6, desc[UR60][R2.64] ;  /* 0x0000003c02067981 */ /* 0x000ea2000c1e1900 */
[----:B------:R-:W-:-:S04]  /*29940*/  IMAD R16, R7, R4, R16 ;  /* 0x0000000407107224 */ /* 0x000fc800078e0210 */
[----:B------:R-:W-:Y:S02]  /*29950*/  IMAD.IADD R0, R0, 0x1, -R16 ;  /* 0x0000000100007824 */ /* 0x000fe400078e0a10 */
[----:B--2---:R-:W-:-:S05]  /*29960*/  IMAD R5, R17, R6, RZ ;  /* 0x0000000611057224 */ /* 0x004fca00078e02ff */
[----:B-----5:R-:W-:-:S04]  /*29970*/  IABS R8, R5 ;  /* 0x0000000500087213 */ /* 0x020fc80000000000 */
        /* <DEDUP_REMOVED lines=14> */
[-C--:B------:R-:W-:Y:S01]  /*29a60*/  @!P2 IADD3 R2, R2, -R8.reuse, RZ ;  /* 0x800000080202a210 */ /* 0x080fe20007ffe0ff */
[----:B------:R-:W-:Y:S01]  /*29a70*/  @!P2 VIADD R9, R9, 0x1 ;  /* 0x000000010909a836 */ /* 0x000fe20000000000 */
[----:B------:R-:W-:Y:S02]  /*29a80*/  ISETP.NE.AND P2, PT, R5, RZ, PT ;  /* 0x000000ff0500720c */ /* 0x000fe40003f45270 */
[----:B------:R-:W-:Y:S02]  /*29a90*/  ISETP.GE.U32.AND P0, PT, R2, R8, PT ;  /* 0x000000080200720c */ /* 0x000fe40003f06070 */
[----:B------:R-:W-:-:S04]  /*29aa0*/  LOP3.LUT R2, R0, R5, RZ, 0x3c, !PT ;  /* 0x0000000500027212 */ /* 0x000fc800078e3cff */
[----:B------:R-:W-:-:S07]  /*29ab0*/  ISETP.GE.AND P1, PT, R2, RZ, PT ;  /* 0x000000ff0200720c */ /* 0x000fce0003f26270 */
        /* <DEDUP_REMOVED lines=24> */
[----:B------:R-:W-:Y:S01]  /*29c40*/  @!P2 IMAD.IADD R3, R3, 0x1, -R6 ;  /* 0x000000010303a824 */ /* 0x000fe200078e0a06 */
[----:B------:R-:W-:Y:S02]  /*29c50*/  @!P2 IADD3 R2, R2, 0x1, RZ ;  /* 0x000000010202a810 */ /* 0x000fe40007ffe0ff */
        /* <DEDUP_REMOVED lines=13> */
.L_x_2217:
[----:B------:R-:W-:Y:S01]  /*29d30*/  UMOV UR4, URZ ;  /* 0x0000003f00047c82 */ /* 0x000fe20008000000 */
[----:B------:R-:W-:Y:S01]  /*29d40*/  UMOV UR5, URZ ;  /* 0x0000003f00057c82 */ /* 0x000fe20008000000 */
[----:B------:R-:W-:Y:S01]  /*29d50*/  ULDC UR6, c[0x0][0xc3c] ;  /* 0x00030f0000067ab9 */ /* 0x000fe20000000800 */
[----:B------:R-:W-:Y:S01]  /*29d60*/  MOV R16, R0 ;  /* 0x0000000000107202 */ /* 0x000fe20000000f00 */
[----:B------:R-:W-:Y:S02]  /*29d70*/  IMAD.U32 R17, RZ, RZ, UR4 ;  /* 0x00000004ff117e24 */ /* 0x000fe4000f8e00ff */
[----:B------:R-:W-:Y:S02]  /*29d80*/  IMAD.U32 R18, RZ, RZ, UR5 ;  /* 0x00000005ff127e24 */ /* 0x000fe4000f8e00ff */
[----:B------:R-:W-:-:S07]  /*29d90*/  IMAD.U32 R19, RZ, RZ, UR6 ;  /* 0x00000006ff137e24 */ /* 0x000fce000f8e00ff */
.L_x_2225:
[----:B------:R-:W2:Y:S04]  /*29da0*/  LDL R0, [R1+0x2c] ;  /* 0x00002c0001007983 */ /* 0x000ea80000100800 */
[----:B0-----:R3:W4:Y:S01]  /*29db0*/  LDL R3, [R1] ;  /* 0x0000000001037983 */ /* 0x0017220000100800 */
[----:B------:R-:W-:Y:S05]  /*29dc0*/  WARPSYNC.ALL ;  /* 0x0000000000007948 */ /* 0x000fea0003800000 */
[----:B------:R-:W-:Y:S01]  /*29dd0*/  BAR.SYNC.DEFER_BLOCKING 0x4, 0x180 ;  /* 0x0106000000007b1d */ /* 0x000fe20000010000 */
[----:B--2---:R-:W-:-:S13]  /*29de0*/  ISETP.NE.AND P0, PT, R0, RZ, PT ;  /* 0x000000ff0000720c */ /* 0x004fda0003f05270 */
[----:B------:R-:W4:Y:S01]  /*29df0*/  @!P0 S2R R0, SR_CgaCtaId ;  /* 0x0000000000008919 */ /* 0x000f220000008800 */
[----:B------:R-:W-:-:S04]  /*29e00*/  @!P0 MOV R2, 0x400 ;  /* 0x0000040000028802 */ /* 0x000fc80000000f00 */
[----:B----4-:R-:W-:-:S05]  /*29e10*/  @!P0 LEA R3, R0, R2, 0x18 ;  /* 0x0000000200038211 */ /* 0x010fca00078ec0ff */
[----:B------:R3:W-:Y:S04]  /*29e20*/  @!P0 STS.128 [R3+0x308d0], R16 ;  /* 0x0308d01003008388 */ /* 0x0007e80000000c00 */
[----:B------:R3:W-:Y:S01]  /*29e30*/  @!P0 STL [R1], R3 ;  /* 0x0000000301008387 */ /* 0x0007e20000100800 */
[----:B------:R-:W-:Y:S06]  /*29e40*/  BAR.ARV 0x5, 0x180 ;  /* 0x0146000000007b1d */ /* 0x000fec0000002000 */
.L_x_2214:
[----:B------:R-:W-:Y:S02]  /*29e50*/  ULDC UR4, c[0x0][0xc3c] ;  /* 0x00030f0000047ab9 */ /* 0x000fe40000000800 */
[----:B-1----:R-:W-:-:S13]  /*29e60*/  ISETP.GE.AND P0, PT, R19, UR4, PT ;  /* 0x0000000413007c0c */ /* 0x002fda000bf06270 */
[----:B------:R-:W-:Y:S05]  /*29e70*/  @!P0 BRA `(.L_x_2226) ;  /* 0xffffff7c007c8947 */ /* 0x000fea000383ffff */
[----:B------:R-:W-:Y:S05]  /*29e80*/  BSYNC B8 ;  /* 0x0000000000087941 */ /* 0x000fea0003800000 */
.L_x_2049:
[----:B0-----:R-:W2:Y:S01]  /*29e90*/  LDL.LU R0, [R1+0x54] ;  /* 0x0000540001007983 */ /* 0x001ea20000300800 */
[----:B------:R-:W-:Y:S01]  /*29ea0*/  BSSY B0, `(.L_x_2227) ;  /* 0x000000b000007945 */ /* 0x000fe20003800000 */
[----:B------:R-:W0:Y:S01]  /*29eb0*/  S2R R5, SR_CgaCtaId ;  /* 0x0000000000057919 */ /* 0x000e220000008800 */
[----:B--2---:R-:W-:-:S05]  /*29ec0*/  VIADD R0, R0, 0x1 ;  /* 0x0000000100007836 */ /* 0x004fca0000000000 */
[----:B------:R-:W-:-:S04]  /*29ed0*/  LEA.HI R2, R0, R0, RZ, 0x1 ;  /* 0x0000000000027211 */ /* 0x000fc800078f08ff */
[----:B---3--:R-:W-:-:S05]  /*29ee0*/  LOP3.LUT R3, R2, 0xfffffffe, RZ, 0xc0, !PT ;  /* 0xfffffffe02037812 */ /* 0x008fca00078ec0ff */
[----:B------:R-:W-:Y:S01]  /*29ef0*/  IMAD.IADD R3, R0, 0x1, -R3 ;  /* 0x0000000100037824 */ /* 0x000fe200078e0a03 */
[----:B------:R-:W-:-:S04]  /*29f00*/  MOV R0, 0x400 ;  /* 0x0000040000007802 */ /* 0x000fc80000000f00 */
[----:B0-----:R-:W-:Y:S02]  /*29f10*/  LEA R0, R5, R0, 0x18 ;  /* 0x0000000005007211 */ /* 0x001fe400078ec0ff */
[----:B------:R-:W-:-:S04]  /*29f20*/  SHF.L.U32 R3, R3, 0x1f, RZ ;  /* 0x0000001f03037819 */ /* 0x000fc800000006ff */
[----:B------:R-:W0:Y:S02]  /*29f30*/  SYNCS.PHASECHK.TRANS64.TRYWAIT P0, [R0+URZ+0x30820], R3 ;  /* 0x03082003000075a7 */ /* 0x000e24000800017f */
[----:B0-----:R-:W-:Y:S05]  /*29f40*/  @!P0 BRA `(.L_x_2228) ;  /* 0x0000003000b08947 */ /* 0x001fea0003800000 */
.L_x_2358:
[----:B------:R-:W-:Y:S05]  /*29f50*/  BSYNC B0 ;  /* 0x0000000000007941 */ /* 0x000fea0003800000 */
.L_x_2227:
[----:B------:R-:W-:-:S03]  /*29f60*/  UMOV UR4, 0xffffffff ;  /* 0xffffffff00047882 */ /* 0x000fc60000000000 */
[----:B------:R-:W-:Y:S05]  /*29f70*/  BRA.DIV UR4, `(.L_x_2229) ;  /* 0x0000003204b87947 */ /* 0x000fea000b800000 */
[----:B------:R-:W1:Y:S02]  /*29f80*/  S2R R2, SR_TID.X ;  /* 0x0000000000027919 */ /* 0x000e640000002100 */
[----:B-1----:R-:W-:-:S04]  /*29f90*/  SHF.R.U32.HI R2, RZ, 0x5, R2 ;  /* 0x00000005ff027819 */ /* 0x002fc80000011602 */
[----:B------:R-:W-:-:S05]  /*29fa0*/  LOP3.LUT R2, R2, 0x3, RZ, 0xc0, !PT ;  /* 0x0000000302027812 */ /* 0x000fca00078ec0ff */
[----:B------:R1:W2:Y:S02]  /*29fb0*/  SHFL.IDX PT, R14, R2, RZ, 0x1f ;  /* 0x00001fff020e7589 */ /* 0x0002a400000e0000 */
.L_x_2361:
[----:B--2---:R-:W-:-:S13]  /*29fc0*/  ISETP.NE.AND P0, PT, R14, RZ, PT ;  /* 0x000000ff0e00720c */ /* 0x004fda0003f05270 */
[----:B------:R-:W-:Y:S05]  /*29fd0*/  @P0 BRA `(.L_x_1750) ;  /* 0x0000000000940947 */ /* 0x000fea0003800000 */
[----:B------:R-:W-:-:S03]  /*29fe0*/  UMOV UR4, 0xffffffff ;  /* 0xffffffff00047882 */ /* 0x000fc60000000000 */
[----:B------:R-:W-:Y:S05]  /*29ff0*/  BRA.DIV UR4, `(.L_x_2230) ;  /* 0x0000003204cc7947 */ /* 0x000fea000b800000 */
[----:B------:R-:W-:-:S13]  /*2a000*/  ELECT P6, URZ, PT ;  /* 0x00000000003f782f */ /* 0x000fda00038c0000 */
.L_x_2364:
[----:B------:R-:W-:Y:S05]  /*2a010*/  @!P6 BRA `(.L_x_1750) ;  /* 0x000000000084e947 */ /* 0x000fea0003800000 */
[----:B-1----:R-:W2:Y:S02]  /*2a020*/  LDL.LU R2, [R1+0x50] ;  /* 0x0000500001027983 */ /* 0x002ea40000300800 */
[----:B--2---:R-:W-:-:S04]  /*2a030*/  LOP3.LUT R2, R2, 0x2, RZ, 0xfc, !PT ;  /* 0x0000000202027812 */ /* 0x004fc800078efcff */
[----:B------:R-:W-:-:S13]  /*2a040*/  ISETP.NE.AND P2, PT, R2, 0x3, PT ;  /* 0x000000030200780c */ /* 0x000fda0003f45270 */
[----:B------:R-:W-:Y:S05]  /*2a050*/  @!P2 BRA `(.L_x_2231) ;  /* 0x000000000004a947 */ /* 0x000fea0003800000 */
[----:B------:R-:W-:Y:S01]  /*2a060*/  BPT.TRAP 0x1 ;  /* 0x000000040000795c */ /* 0x000fe20000300000 */
.L_x_2231:
[----:B0-----:R-:W2:Y:S04]  /*2a070*/  LDL R3, [R1+0x8] ;  /* 0x0000080001037983 */ /* 0x001ea80000100800 */
[----:B------:R-:W3:Y:S01]  /*2a080*/  LDL.LU R7, [R1+0x14] ;  /* 0x0000140001077983 */ /* 0x000ee20000300800 */
[----:B------:R-:W-:-:S05]  /*2a090*/  IADD3 R2, R0, 0x30840, RZ ;  /* 0x0003084000027810 */ /* 0x000fca0007ffe0ff */
[C---:B--2---:R-:W-:Y:S02]  /*2a0a0*/  IMAD R6, R3.reuse, 0x8, R2 ;  /* 0x0000000803067824 */ /* 0x044fe400078e0202 */
[----:B------:R-:W-:Y:S01]  /*2a0b0*/  VIADD R3, R3, 0x1 ;  /* 0x0000000103037836 */ /* 0x000fe20000000000 */
[----:B---3--:R-:W-:-:S04]  /*2a0c0*/  SHF.L.U32 R5, R7, 0x1f, RZ ;  /* 0x0000001f07057819 */ /* 0x008fc800000006ff */
        /* <DEDUP_REMOVED lines=8> */
.L_x_2365:
[----:B------:R-:W1:Y:S02]  /*2a150*/  SYNCS.PHASECHK.TRANS64.TRYWAIT P0, [R7+URZ], R2 ;  /* 0x00000002070075a7 */ /* 0x000e64000800017f */
[----:B-1----:R-:W-:Y:S05]  /*2a160*/  @!P0 BRA `(.L_x_2233) ;  /* 0x0000003000a48947 */ /* 0x002fea0003800000 */
.L_x_2366:
[----:B------:R-:W-:Y:S05]  /*2a170*/  @!P2 BRA `(.L_x_2234) ;  /* 0x000000000004a947 */ /* 0x000fea0003800000 */
[----:B------:R-:W-:Y:S01]  /*2a180*/  BPT.TRAP 0x1 ;  /* 0x000000040000795c */ /* 0x000fe20000300000 */
.L_x_2234:
[----:B------:R-:W2:Y:S01]  /*2a190*/  LDL.LU R4, [R1+0x8] ;  /* 0x0000080001047983 */ /* 0x000ea20000300800 */
[----:B------:R-:W-:-:S04]  /*2a1a0*/  VIADD R0, R0, 0x30860 ;  /* 0x0003086000007836 */ /* 0x000fc80000000000 */
[----:B--2---:R-:W-:-:S04]  /*2a1b0*/  IMAD R4, R4, 0x8, R0 ;  /* 0x0000000804047824 */ /* 0x004fc800078e0200 */
[----:B------:R-:W2:Y:S02]  /*2a1c0*/  SYNCS.PHASECHK.TRANS64.TRYWAIT P0, [R4+URZ], R5 ;  /* 0x00000005040075a7 */ /* 0x000ea4000800017f */
[----:B--2---:R-:W-:Y:S05]  /*2a1d0*/  @!P0 BRA `(.L_x_2235) ;  /* 0x00000030009c8947 */ /* 0x004fea0003800000 */
.L_x_2367:
[----:B------:R-:W-:-:S07]  /*2a1e0*/  LEA R3, R3, R0, 0x3 ;  /* 0x0000000003037211 */ /* 0x000fce00078e18ff */
.L_x_2236:
[----:B---3--:R3:W4:Y:S02]  /*2a1f0*/  SYNCS.PHASECHK.TRANS64.TRYWAIT P0, [R3+URZ], R2 ;  /* 0x00000002030075a7 */ /* 0x008724000800017f */
[----:B----4-:R-:W-:Y:S05]  /*2a200*/  @!P0 NANOSLEEP.SYNCS 0x989680 ;  /* 0x009896800000895d */ /* 0x010fea0003900000 */
[----:B------:R-:W4:Y:S02]  /*2a210*/  @!P0 SYNCS.PHASECHK.TRANS64 P0, [R3+URZ], R2 ;  /* 0x00000002030085a7 */ /* 0x000f24000800007f */
[----:B----4-:R-:W-:Y:S05]  /*2a220*/  @!P0 BRA `(.L_x_2236) ;  /* 0xfffffffc00f08947 */ /* 0x010fea000383ffff */
.L_x_1750:
[----:B------:R-:W-:Y:S05]  /*2a230*/  BSYNC B9 ;  /* 0x0000000000097941 */ /* 0x000fea0003800000 */
.L_x_1747:
[----:B------:R-:W-:Y:S05]  /*2a240*/  EXIT ;  /* 0x000000000000794d */ /* 0x000fea0003800000 */
.L_x_1776:
[----:B0-----:R0:W1:Y:S02]  /*2a250*/  SYNCS.PHASECHK.TRANS64.TRYWAIT P5, [R99+URZ+0x30890], R107 ;  /* 0x0308906b630075a7 */ /* 0x00106400080a017f */
[----:B-1----:R-:W-:Y:S05]  /*2a260*/  @!P5 NANOSLEEP.SYNCS 0x989680 ;  /* 0x009896800000d95d */ /* 0x002fea0003900000 */
[----:B------:R-:W1:Y:S02]  /*2a270*/  @!P5 SYNCS.PHASECHK.TRANS64 P5, [R99+URZ+0x30890], R107 ;  /* 0x0308906b6300d5a7 */ /* 0x000e6400080a007f */
[----:B-1----:R-:W-:Y:S05]  /*2a280*/  @!P5 BRA `(.L_x_1776) ;  /* 0xfffffffc00f0d947 */ /* 0x002fea000383ffff */
[----:B------:R-:W-:Y:S05]  /*2a290*/  BRA `(.L_x_2237) ;  /* 0xfffffd9400207947 */ /* 0x000fea000383ffff */
.L_x_1814:
[----:B0-----:R0:W1:Y:S02]  /*2a2a0*/  SYNCS.PHASECHK.TRANS64.TRYWAIT P5, [R99+URZ+0x30890], R107 ;  /* 0x0308906b630075a7 */ /* 0x00106400080a017f */
[----:B-1----:R-:W-:Y:S05]  /*2a2b0*/  @!P5 NANOSLEEP.SYNCS 0x989680 ;  /* 0x009896800000d95d */ /* 0x002fea0003900000 */
[----:B------:R-:W1:Y:S02]  /*2a2c0*/  @!P5 SYNCS.PHASECHK.TRANS64 P5, [R99+URZ+0x30890], R107 ;  /* 0x0308906b6300d5a7 */ /* 0x000e6400080a007f */
[----:B-1----:R-:W-:Y:S05]  /*2a2d0*/  @!P5 BRA `(.L_x_1814) ;  /* 0xfffffffc00f0d947 */ /* 0x002fea000383ffff */
[----:B------:R-:W-:Y:S05]  /*2a2e0*/  BRA `(.L_x_2238) ;  /* 0xfffffdb4009c7947 */ /* 0x000fea000383ffff */
.L_x_1831:
[----:B0-----:R0:W1:Y:S02]  /*2a2f0*/  SYNCS.PHASECHK.TRANS64.TRYWAIT P0, [R99+URZ+0x30890], R107 ;  /* 0x0308906b630075a7 */ /* 0x001064000800017f */
[----:B-1----:R-:W-:Y:S05]  /*2a300*/  @!P0 NANOSLEEP.SYNCS 0x989680 ;  /* 0x009896800000895d */ /* 0x002fea0003900000 */
[----:B------:R-:W1:Y:S02]  /*2a310*/  @!P0 SYNCS.PHASECHK.TRANS64 P0, [R99+URZ+0x30890], R107 ;  /* 0x0308906b630085a7 */ /* 0x000e64000800007f */
[----:B-1----:R-:W-:Y:S05]  /*2a320*/  @!P0 BRA `(.L_x_1831) ;  /* 0xfffffffc00f08947 */ /* 0x002fea000383ffff */
[----:B------:R-:W-:Y:S05]  /*2a330*/  BRA `(.L_x_2239) ;  /* 0xfffffdd800087947 */ /* 0x000fea000383ffff */
.L_x_1837:
[----:B--2---:R2:W3:Y:S02]  /*2a340*/  SYNCS.PHASECHK.TRANS64.TRYWAIT P1, [R99+URZ+0x308b0], R107 ;  /* 0x0308b06b630075a7 */ /* 0x0044e4000802017f */
[----:B---3--:R-:W-:Y:S05]  /*2a350*/  @!P1 NANOSLEEP.SYNCS 0x989680 ;  /* 0x009896800000995d */ /* 0x008fea0003900000 */
[----:B------:R-:W3:Y:S02]  /*2a360*/  @!P1 SYNCS.PHASECHK.TRANS64 P1, [R99+URZ+0x308b0], R107 ;  /* 0x0308b06b630095a7 */ /* 0x000ee4000802007f */
[----:B---3--:R-:W-:Y:S05]  /*2a370*/  @!P1 BRA `(.L_x_1837) ;  /* 0xfffffffc00f09947 */ /* 0x008fea000383ffff */
[----:B------:R-:W-:Y:S05]  /*2a380*/  BRA `(.L_x_2240) ;  /* 0xfffffdd800d87947 */ /* 0x000fea000383ffff */
.L_x_1865:
[----:B------:R-:W-:Y:S01]  /*2a390*/  BSSY B1, `(.L_x_2241) ;  /* 0x0000008000017945 */ /* 0x000fe20003800000 */
[----:B------:R-:W-:Y:S02]  /*2a3a0*/  IMAD.MOV.U32 R13, RZ, RZ, R6 ;  /* 0x000000ffff0d7224 */ /* 0x000fe400078e0006 */
[----:B------:R-:W-:Y:S02]  /*2a3b0*/  IMAD.MOV.U32 R12, RZ, RZ, RZ ;  /* 0x000000ffff0c7224 */ /* 0x000fe400078e00ff */
[----:B------:R-:W-:Y:S02]  /*2a3c0*/  IMAD.MOV.U32 R11, RZ, RZ, 0x181f ;  /* 0x0000181fff0b7424 */ /* 0x000fe400078e00ff */
[----:B------:R-:W-:-:S07]  /*2a3d0*/  IMAD.MOV.U32 R15, RZ, RZ, -0x1 ;  /* 0xffffffffff0f7424 */ /* 0x000fce00078e00ff */
[----:B------:R-:W-:Y:S05]  /*2a3e0*/  WARPSYNC.COLLECTIVE R15, `(.L_x_2242) ;  /* 0x000000000f087348 */ /* 0x000fea0003c00000 */
[----:B------:R0:W1:Y:S02]  /*2a3f0*/  SHFL.IDX P6, R14, R13, R12, R11 ;  /* 0x0000000c0d0e7389 */ /* 0x00006400000c000b */
[----:B01----:R-:W-:Y:S01]  /*2a400*/  ENDCOLLECTIVE ;  /* 0x000000000000791b */ /* 0x003fe20003800000 */
.L_x_2242:
[----:B------:R-:W-:Y:S05]  /*2a410*/  BSYNC B1 ;  /* 0x0000000000017941 */ /* 0x000fea0003800000 */
.L_x_2241:
[----:B------:R-:W-:Y:S01]  /*2a420*/  MOV R13, R3 ;  /* 0x00000003000d7202 */ /* 0x000fe20000000f00 */
[----:B------:R-:W-:Y:S02]  /*2a430*/  IMAD.MOV.U32 R12, RZ, RZ, RZ ;  /* 0x000000ffff0c7224 */ /* 0x000fe400078e00ff */
[----:B------:R-:W-:Y:S02]  /*2a440*/  IMAD.MOV.U32 R11, RZ, RZ, 0x181f ;  /* 0x0000181fff0b7424 */ /* 0x000fe400078e00ff */
[----:B------:R-:W-:Y:S02]  /*2a450*/  IMAD.MOV.U32 R15, RZ, RZ, -0x1 ;  /* 0xffffffffff0f7424 */ /* 0x000fe400078e00ff */
[----:B------:R-:W-:-:S07]  /*2a460*/  IMAD.MOV.U32 R5, RZ, RZ, R14 ;  /* 0x000000ffff057224 */ /* 0x000fce00078e000e */
[----:B------:R-:W-:Y:S05]  /*2a470*/  WARPSYNC.COLLECTIVE R15, `(.L_x_2243) ;  /* 0x000000000f087348 */ /* 0x000fea0003c00000 */
[----:B------:R0:W1:Y:S02]  /*2a480*/  SHFL.IDX P6, R14, R13, R12, R11 ;  /* 0x0000000c0d0e7389 */ /* 0x00006400000c000b */
[----:B01----:R-:W-:Y:S01]  /*2a490*/  ENDCOLLECTIVE ;  /* 0x000000000000791b */ /* 0x003fe20003800000 */
.L_x_2243:
[----:B------:R-:W-:Y:S02]  /*2a4a0*/  IMAD.MOV.U32 R13, RZ, RZ, R7 ;  /* 0x000000ffff0d7224 */ /* 0x000fe400078e0007 */
[----:B------:R-:W-:-:S07]  /*2a4b0*/  IMAD.MOV.U32 R4, RZ, RZ, R14 ;  /* 0x000000ffff047224 */ /* 0x000fce00078e000e */
[----:B------:R-:W-:Y:S05]  /*2a4c0*/  WARPSYNC.COLLECTIVE R15, `(.L_x_2244) ;  /* 0x000000000f087348 */ /* 0x000fea0003c00000 */
[----:B------:R0:W1:Y:S02]  /*2a4d0*/  SHFL.IDX P6, R14, R13, R12, R11 ;  /* 0x0000000c0d0e7389 */ /* 0x00006400000c000b */
[----:B01----:R-:W-:Y:S01]  /*2a4e0*/  ENDCOLLECTIVE ;  /* 0x000000000000791b */ /* 0x003fe20003800000 */
.L_x_2244:
[----:B------:R-:W-:Y:S01]  /*2a4f0*/  IMAD.MOV.U32 R13, RZ, RZ, R0 ;  /* 0x000000ffff0d7224 */ /* 0x000fe200078e0000 */
[----:B------:R-:W-:-:S07]  /*2a500*/  MOV R9, R14 ;  /* 0x0000000e00097202 */ /* 0x000fce0000000f00 */
[----:B------:R-:W-:Y:S05]  /*2a510*/  WARPSYNC.COLLECTIVE R15, `(.L_x_2245) ;  /* 0x000000000f087348 */ /* 0x000fea0003c00000 */
[----:B------:R0:W1:Y:S02]  /*2a520*/  SHFL.IDX P6, R14, R13, R12, R11 ;  /* 0x0000000c0d0e7389 */ /* 0x00006400000c000b */
[----:B01----:R-:W-:Y:S01]  /*2a530*/  ENDCOLLECTIVE ;  /* 0x000000000000791b */ /* 0x003fe20003800000 */
.L_x_2245:
[----:B------:R-:W-:Y:S05]  /*2a540*/  BRA `(.L_x_2246) ;  /* 0xfffffdec00c07947 */ /* 0x000fea000383ffff */
.L_x_1868:
[----:B------:R-:W-:Y:S01]  /*2a550*/  BSSY B1, `(.L_x_2247) ;  /* 0x0000008000017945 */ /* 0x000fe20003800000 */
[----:B------:R-:W-:Y:S02]  /*2a560*/  IMAD.MOV.U32 R13, RZ, RZ, R6 ;  /* 0x000000ffff0d7224 */ /* 0x000fe400078e0006 */
[----:B------:R-:W-:Y:S02]  /*2a570*/  IMAD.MOV.U32 R12, RZ, RZ, 0x1 ;  /* 0x00000001ff0c7424 */ /* 0x000fe400078e00ff */
[----:B------:R-:W-:Y:S02]  /*2a580*/  IMAD.MOV.U32 R11, RZ, RZ, 0x181f ;  /* 0x0000181fff0b7424 */ /* 0x000fe400078e00ff */
[----:B------:R-:W-:-:S07]  /*2a590*/  IMAD.MOV.U32 R15, RZ, RZ, -0x1 ;  /* 0xffffffffff0f7424 */ /* 0x000fce00078e00ff */
[----:B0---4-:R-:W-:Y:S05]  /*2a5a0*/  WARPSYNC.COLLECTIVE R15, `(.L_x_2248) ;  /* 0x000000000f087348 */ /* 0x011fea0003c00000 */
[----:B----4-:R1:W2:Y:S02]  /*2a5b0*/  SHFL.IDX P6, R14, R13, R12, R11 ;  /* 0x0000000c0d0e7389 */ /* 0x0102a400000c000b */
[----:B012---:R-:W-:Y:S01]  /*2a5c0*/  ENDCOLLECTIVE ;  /* 0x000000000000791b */ /* 0x007fe20003800000 */
.L_x_2248:
[----:B------:R-:W-:Y:S05]  /*2a5d0*/  BSYNC B1 ;  /* 0x0000000000017941 */ /* 0x000fea0003800000 */
.L_x_2247:
[----:B------:R-:W-:Y:S01]  /*2a5e0*/  IMAD.MOV.U32 R13, RZ, RZ, R3 ;  /* 0x000000ffff0d7224 */ /* 0x000fe200078e0003 */
[----:B------:R-:W-:Y:S01]  /*2a5f0*/  MOV R5, R14 ;  /* 0x0000000e00057202 */ /* 0x000fe20000000f00 */
[----:B------:R-:W-:Y:S02]  /*2a600*/  IMAD.MOV.U32 R12, RZ, RZ, 0x1 ;  /* 0x00000001ff0c7424 */ /* 0x000fe400078e00ff */
[----:B------:R-:W-:Y:S02]  /*2a610*/  IMAD.MOV.U32 R11, RZ, RZ, 0x181f ;  /* 0x0000181fff0b7424 */ /* 0x000fe400078e00ff */
[----:B------:R-:W-:-:S07]  /*2a620*/  IMAD.MOV.U32 R15, RZ, RZ, -0x1 ;  /* 0xffffffffff0f7424 */ /* 0x000fce00078e00ff */
[----:B------:R-:W-:Y:S05]  /*2a630*/  WARPSYNC.COLLECTIVE R15, `(.L_x_2249) ;  /* 0x000000000f087348 */ /* 0x000fea0003c00000 */
[----:B------:R0:W1:Y:S02]  /*2a640*/  SHFL.IDX P6, R14, R13, R12, R11 ;  /* 0x0000000c0d0e7389 */ /* 0x00006400000c000b */
[----:B01----:R-:W-:Y:S01]  /*2a650*/  ENDCOLLECTIVE ;  /* 0x000000000000791b */ /* 0x003fe20003800000 */
.L_x_2249:
[----:B------:R-:W-:Y:S01]  /*2a660*/  MOV R13, R7 ;  /* 0x00000007000d7202 */ /* 0x000fe20000000f00 */
[----:B------:R-:W-:-:S07]  /*2a670*/  IMAD.MOV.U32 R4, RZ, RZ, R14 ;  /* 0x000000ffff047224 */ /* 0x000fce00078e000e */
[----:B------:R-:W-:Y:S05]  /*2a680*/  WARPSYNC.COLLECTIVE R15, `(.L_x_2250) ;  /* 0x000000000f087348 */ /* 0x000fea0003c00000 */
[----:B------:R0:W1:Y:S02]  /*2a690*/  SHFL.IDX P6, R14, R13, R12, R11 ;  /* 0x0000000c0d0e7389 */ /* 0x00006400000c000b */
[----:B01----:R-:W-:Y:S01]  /*2a6a0*/  ENDCOLLECTIVE ;  /* 0x000000000000791b */ /* 0x003fe20003800000 */
.L_x_2250:
[----:B------:R-:W-:Y:S02]  /*2a6b0*/  IMAD.MOV.U32 R13, RZ, RZ, R0 ;  /* 0x000000ffff0d7224 */ /* 0x000fe400078e0000 */
[----:B------:R-:W-:-:S07]  /*2a6c0*/  IMAD.MOV.U32 R9, RZ, RZ, R14 ;  /* 0x000000ffff097224 */ /* 0x000fce00078e000e */
[----:B------:R-:W-:Y:S05]  /*2a6d0*/  WARPSYNC.COLLECTIVE R15, `(.L_x_2251) ;  /* 0x000000000f087348 */ /* 0x000fea0003c00000 */
[----:B------:R0:W1:Y:S02]  /*2a6e0*/  SHFL.IDX P6, R14, R13, R12, R11 ;  /* 0x0000000c0d0e7389 */ /* 0x00006400000c000b */
[----:B01----:R-:W-:Y:S01]  /*2a6f0*/  ENDCOLLECTIVE ;  /* 0x000000000000791b */ /* 0x003fe20003800000 */
.L_x_2251:
[----:B------:R-:W-:Y:S05]  /*2a700*/  BRA `(.L_x_2252) ;  /* 0xfffffdf000b87947 */ /* 0x000fea000383ffff */
.L_x_1871:
[----:B------:R-:W-:Y:S01]  /*2a710*/  BSSY B1, `(.L_x_2253) ;  /* 0x0000008000017945 */ /* 0x000fe20003800000 */
[----:B------:R-:W-:Y:S01]  /*2a720*/  IMAD.MOV.U32 R13, RZ, RZ, R6 ;  /* 0x000000ffff0d7224 */ /* 0x000fe200078e0006 */
[----:B------:R-:W-:Y:S01]  /*2a730*/  MOV R15, 0xffffffff ;  /* 0xffffffff000f7802 */ /* 0x000fe20000000f00 */
[----:B------:R-:W-:Y:S02]  /*2a740*/  IMAD.MOV.U32 R12, RZ, RZ, 0x2 ;  /* 0x00000002ff0c7424 */ /* 0x000fe400078e00ff */
[----:B------:R-:W-:-:S07]  /*2a750*/  IMAD.MOV.U32 R11, RZ, RZ, 0x181f ;  /* 0x0000181fff0b7424 */ /* 0x000fce00078e00ff */
[----:B-1--4-:R-:W-:Y:S05]  /*2a760*/  WARPSYNC.COLLECTIVE R15, `(.L_x_2254) ;  /* 0x000000000f087348 */ /* 0x012fea0003c00000 */
[----:B----4-:R0:W2:Y:S02]  /*2a770*/  SHFL.IDX P6, R14, R13, R12, R11 ;  /* 0x0000000c0d0e7389 */ /* 0x0100a400000c000b */
[----:B012---:R-:W-:Y:S01]  /*2a780*/  ENDCOLLECTIVE ;  /* 0x000000000000791b */ /* 0x007fe20003800000 */
.L_x_2254:
[----:B------:R-:W-:Y:S05]  /*2a790*/  BSYNC B1 ;  /* 0x0000000000017941 */ /* 0x000fea0003800000 */
.L_x_2253:
[----:B------:R-:W-:Y:S02]  /*2a7a0*/  IMAD.MOV.U32 R13, RZ, RZ, R3 ;  /* 0x000000ffff0d7224 */ /* 0x000fe400078e0003 */
[----:B------:R-:W-:Y:S02]  /*2a7b0*/  IMAD.MOV.U32 R12, RZ, RZ, 0x2 ;  /* 0x00000002ff0c7424 */ /* 0x000fe400078e00ff */
[----:B------:R-:W-:Y:S02]  /*2a7c0*/  IMAD.MOV.U32 R11, RZ, RZ, 0x181f ;  /* 0x0000181fff0b7424 */ /* 0x000fe400078e00ff */
[----:B------:R-:W-:Y:S02]  /*2a7d0*/  IMAD.MOV.U32 R15, RZ, RZ, -0x1 ;  /* 0xffffffffff0f7424 */ /* 0x000fe400078e00ff */
[----:B------:R-:W-:-:S07]  /*2a7e0*/  IMAD.MOV.U32 R5, RZ, RZ, R14 ;  /* 0x000000ffff057224 */ /* 0x000fce00078e000e */
[----:B------:R-:W-:Y:S05]  /*2a7f0*/  WARPSYNC.COLLECTIVE R15, `(.L_x_2255) ;  /* 0x000000000f087348 */ /* 0x000fea0003c00000 */
[----:B------:R0:W1:Y:S02]  /*2a800*/  SHFL.IDX P6, R14, R13, R12, R11 ;  /* 0x0000000c0d0e7389 */ /* 0x00006400000c000b */
[----:B01----:R-:W-:Y:S01]  /*2a810*/  ENDCOLLECTIVE ;  /* 0x000000000000791b */ /* 0x003fe20003800000 */
.L_x_2255:
[----:B------:R-:W-:Y:S01]  /*2a820*/  IMAD.MOV.U32 R13, RZ, RZ, R7 ;  /* 0x000000ffff0d7224 */ /* 0x000fe200078e0007 */
[----:B------:R-:W-:-:S07]  /*2a830*/  MOV R4, R14 ;  /* 0x0000000e00047202 */ /* 0x000fce0000000f00 */
[----:B------:R-:W-:Y:S05]  /*2a840*/  WARPSYNC.COLLECTIVE R15, `(.L_x_2256) ;  /* 0x000000000f087348 */ /* 0x000fea0003c00000 */
[----:B------:R0:W1:Y:S02]  /*2a850*/  SHFL.IDX P6, R14, R13, R12, R11 ;  /* 0x0000000c0d0e7389 */ /* 0x00006400000c000b */
[----:B01----:R-:W-:Y:S01]  /*2a860*/  ENDCOLLECTIVE ;  /* 0x000000000000791b */ /* 0x003fe20003800000 */
.L_x_2256:
[----:B------:R-:W-:Y:S02]  /*2a870*/  IMAD.MOV.U32 R13, RZ, RZ, R0 ;  /* 0x000000ffff0d7224 */ /* 0x000fe400078e0000 */
[----:B------:R-:W-:-:S07]  /*2a880*/  IMAD.MOV.U32 R9, RZ, RZ, R14 ;  /* 0x000000ffff097224 */ /* 0x000fce00078e000e */
[----:B------:R-:W-:Y:S05]  /*2a890*/  WARPSYNC.COLLECTIVE R15, `(.L_x_2257) ;  /* 0x000000000f087348 */ /* 0x000fea0003c00000 */
[----:B------:R0:W1:Y:S02]  /*2a8a0*/  SHFL.IDX P6, R14, R13, R12, R11 ;  /* 0x0000000c0d0e7389 */ /* 0x00006400000c000b */
[----:B01----:R-:W-:Y:S01]  /*2a8b0*/  ENDCOLLECTIVE ;  /* 0x000000000000791b */ /* 0x003fe20003800000 */
.L_x_2257:
[----:B------:R-:W-:Y:S05]  /*2a8c0*/  BRA `(.L_x_2258) ;  /* 0xfffffdf400a07947 */ /* 0x000fea000383ffff */
.L_x_1874:
[----:B------:R-:W-:Y:S01]  /*2a8d0*/  BSSY B1, `(.L_x_2259) ;  /* 0x0000008000017945 */ /* 0x000fe20003800000 */
[----:B------:R-:W-:Y:S01]  /*2a8e0*/  IMAD.MOV.U32 R13, RZ, RZ, R6 ;  /* 0x000000ffff0d7224 */ /* 0x000fe200078e0006 */
[----:B------:R-:W-:Y:S01]  /*2a8f0*/  MOV R11, 0x181f ;  /* 0x0000181f000b7802 */ /* 0x000fe20000000f00 */
[----:B------:R-:W-:Y:S02]  /*2a900*/  IMAD.MOV.U32 R12, RZ, RZ, 0x3 ;  /* 0x00000003ff0c7424 */ /* 0x000fe400078e00ff */
[----:B------:R-:W-:-:S07]  /*2a910*/  IMAD.MOV.U32 R15, RZ, RZ, -0x1 ;  /* 0xffffffffff0f7424 */ /* 0x000fce00078e00ff */
[----:B-1--4-:R-:W-:Y:S05]  /*2a920*/  WARPSYNC.COLLECTIVE R15, `(.L_x_2260) ;  /* 0x000000000f087348 */ /* 0x012fea0003c00000 */
[----:B------:R0:W2:Y:S02]  /*2a930*/  SHFL.IDX P6, R14, R13, R12, R11 ;  /* 0x0000000c0d0e7389 */ /* 0x0000a400000c000b */
[----:B012-4-:R-:W-:Y:S01]  /*2a940*/  ENDCOLLECTIVE ;  /* 0x000000000000791b */ /* 0x017fe20003800000 */
.L_x_2260:
[----:B------:R-:W-:Y:S05]  /*2a950*/  BSYNC B1 ;  /* 0x0000000000017941 */ /* 0x000fea0003800000 */
.L_x_2259:
[----:B------:R-:W-:Y:S01]  /*2a960*/  IMAD.MOV.U32 R13, RZ, RZ, R3 ;  /* 0x000000ffff0d7224 */ /* 0x000fe200078e0003 */
[----:B------:R-:W-:Y:S01]  /*2a970*/  MOV R15, 0xffffffff ;  /* 0xffffffff000f7802 */ /* 0x000fe20000000f00 */
[----:B------:R-:W-:Y:S02]  /*2a980*/  IMAD.MOV.U32 R12, RZ, RZ, 0x3 ;  /* 0x00000003ff0c7424 */ /* 0x000fe400078e00ff */
[----:B------:R-:W-:Y:S02]  /*2a990*/  IMAD.MOV.U32 R11, RZ, RZ, 0x181f ;  /* 0x0000181fff0b7424 */ /* 0x000fe400078e00ff */
[----:B------:R-:W-:-:S07]  /*2a9a0*/  IMAD.MOV.U32 R9, RZ, RZ, R14 ;  /* 0x000000ffff097224 */ /* 0x000fce00078e000e */
[----:B------:R-:W-:Y:S05]  /*2a9b0*/  WARPSYNC.COLLECTIVE R15, `(.L_x_2261) ;  /* 0x000000000f087348 */ /* 0x000fea0003c00000 */
[----:B------:R0:W1:Y:S02]  /*2a9c0*/  SHFL.IDX P6, R14, R13, R12, R11 ;  /* 0x0000000c0d0e7389 */ /* 0x00006400000c000b */
[----:B01----:R-:W-:Y:S01]  /*2a9d0*/  ENDCOLLECTIVE ;  /* 0x000000000000791b */ /* 0x003fe20003800000 */
.L_x_2261:
[----:B------:R-:W-:Y:S02]  /*2a9e0*/  IMAD.MOV.U32 R13, RZ, RZ, R7 ;  /* 0x000000ffff0d7224 */ /* 0x000fe400078e0007 */
[----:B------:R-:W-:-:S07]  /*2a9f0*/  IMAD.MOV.U32 R8, RZ, RZ, R14 ;  /* 0x000000ffff087224 */ /* 0x000fce00078e000e */
[----:B------:R-:W-:Y:S05]  /*2aa00*/  WARPSYNC.COLLECTIVE R15, `(.L_x_2262) ;  /* 0x000000000f087348 */ /* 0x000fea0003c00000 */
[----:B------:R0:W1:Y:S02]  /*2aa10*/  SHFL.IDX P6, R14, R13, R12, R11 ;  /* 0x0000000c0d0e7389 */ /* 0x00006400000c000b */
[----:B01----:R-:W-:Y:S01]  /*2aa20*/  ENDCOLLECTIVE ;  /* 0x000000000000791b */ /* 0x003fe20003800000 */
.L_x_2262:
[----:B------:R-:W-:Y:S02]  /*2aa30*/  IMAD.MOV.U32 R13, RZ, RZ, R0 ;  /* 0x000000ffff0d7224 */ /* 0x000fe400078e0000 */
[----:B------:R-:W-:-:S07]  /*2aa40*/  IMAD.MOV.U32 R23, RZ, RZ, R14 ;  /* 0x000000ffff177224 */ /* 0x000fce00078e000e */
[----:B------:R-:W-:Y:S05]  /*2aa50*/  WARPSYNC.COLLECTIVE R15, `(.L_x_2263) ;  /* 0x000000000f087348 */ /* 0x000fea0003c00000 */
[----:B------:R0:W1:Y:S02]  /*2aa60*/  SHFL.IDX P6, R14, R13, R12, R11 ;  /* 0x0000000c0d0e7389 */ /* 0x00006400000c000b */
[----:B01----:R-:W-:Y:S01]  /*2aa70*/  ENDCOLLECTIVE ;  /* 0x000000000000791b */ /* 0x003fe20003800000 */
.L_x_2263:
[----:B------:R-:W-:Y:S01]  /*2aa80*/  IMAD.MOV.U32 R0, RZ, RZ, R14 ;  /* 0x000000ffff007224 */ /* 0x000fe200078e000e */
[----:B------:R-:W-:Y:S06]  /*2aa90*/  BRA `(.L_x_2264) ;  /* 0xfffffdf8008c7947 */ /* 0x000fec000383ffff */
.L_x_1878:
[----:B0-----:R0:W1:Y:S02]  /*2aaa0*/  SYNCS.PHASECHK.TRANS64.TRYWAIT P0, [R16+URZ+0x30800], R113 ;  /* 0x03080071100075a7 */ /* 0x001064000800017f */
[----:B-1----:R-:W-:Y:S05]  /*2aab0*/  @!P0 NANOSLEEP.SYNCS 0x989680 ;  /* 0x009896800000895d */ /* 0x002fea0003900000 */
[----:B------:R-:W1:Y:S02]  /*2aac0*/  @!P0 SYNCS.PHASECHK.TRANS64 P0, [R16+URZ+0x30800], R113 ;  /* 0x03080071100085a7 */ /* 0x000e64000800007f */
[----:B-1----:R-:W-:Y:S05]  /*2aad0*/  @!P0 BRA `(.L_x_1878) ;  /* 0xfffffffc00f08947 */ /* 0x002fea000383ffff */
[----:B------:R-:W-:Y:S05]  /*2aae0*/  BRA `(.L_x_2265) ;  /* 0xfffffdfc00e87947 */ /* 0x000fea000383ffff */
.L_x_1910:
[----:B------:R-:W-:Y:S01]  /*2aaf0*/  BSSY B1, `(.L_x_2266) ;  /* 0x0000008000017945 */ /* 0x000fe20003800000 */
[----:B------:R-:W-:Y:S01]  /*2ab00*/  MOV R13, R6 ;  /* 0x00000006000d7202 */ /* 0x000fe20000000f00 */
[----:B------:R-:W-:Y:S02]  /*2ab10*/  IMAD.MOV.U32 R12, RZ, RZ, RZ ;  /* 0x000000ffff0c7224 */ /* 0x000fe400078e00ff */
[----:B------:R-:W-:Y:S02]  /*2ab20*/  IMAD.MOV.U32 R11, RZ, RZ, 0x181f ;  /* 0x0000181fff0b7424 */ /* 0x000fe400078e00ff */
[----:B------:R-:W-:-:S07]  /*2ab30*/  IMAD.MOV.U32 R15, RZ, RZ, -0x1 ;  /* 0xffffffffff0f7424 */ /* 0x000fce00078e00ff */
[----:B------:R-:W-:Y:S05]  /*2ab40*/  WARPSYNC.COLLECTIVE R15, `(.L_x_2267) ;  /* 0x000000000f087348 */ /* 0x000fea0003c00000 */
[----:B------:R0:W1:Y:S02]  /*2ab50*/  SHFL.IDX P6, R14, R13, R12, R11 ;  /* 0x0000000c0d0e7389 */ /* 0x00006400000c000b */
[----:B01----:R-:W-:Y:S01]  /*2ab60*/  ENDCOLLECTIVE ;  /* 0x000000000000791b */ /* 0x003fe20003800000 */
.L_x_2267:
[----:B------:R-:W-:Y:S05]  /*2ab70*/  BSYNC B1 ;  /* 0x0000000000017941 */ /* 0x000fea0003800000 */
.L_x_2266:
        /* <DEDUP_REMOVED lines=8> */
.L_x_2268:
[----:B------:R-:W-:Y:S02]  /*2ac00*/  IMAD.MOV.U32 R13, RZ, RZ, R7 ;  /* 0x000000ffff0d7224 */ /* 0x000fe400078e0007 */
[----:B------:R-:W-:-:S07]  /*2ac10*/  IMAD.MOV.U32 R4, RZ, RZ, R14 ;  /* 0x000000ffff047224 */ /* 0x000fce00078e000e */
[----:B------:R-:W-:Y:S05]  /*2ac20*/  WARPSYNC.COLLECTIVE R15, `(.L_x_2269) ;  /* 0x000000000f087348 */ /* 0x000fea0003c00000 */
[----:B------:R0:W1:Y:S02]  /*2ac30*/  SHFL.IDX P6, R14, R13, R12, R11 ;  /* 0x0000000c0d0e7389 */ /* 0x00006400000c000b */
[----:B01----:R-:W-:Y:S01]  /*2ac40*/  ENDCOLLECTIVE ;  /* 0x000000000000791b */ /* 0x003fe20003800000 */
.L_x_2269:
[----:B------:R-:W-:Y:S01]  /*2ac50*/  MOV R13, R0 ;  /* 0x00000000000d7202 */ /* 0x000fe20000000f00 */
[----:B------:R-:W-:-:S07]  /*2ac60*/  IMAD.MOV.U32 R9, RZ, RZ, R14 ;  /* 0x000000ffff097224 */ /* 0x000fce00078e000e */
[----:B------:R-:W-:Y:S05]  /*2ac70*/  WARPSYNC.COLLECTIVE R15, `(.L_x_2270) ;  /* 0x000000000f087348 */ /* 0x000fea0003c00000 */
[----:B------:R0:W1:Y:S02]  /*2ac80*/  SHFL.IDX P6, R14, R13, R12, R11 ;  /* 0x0000000c0d0e7389 */ /* 0x00006400000c000b */
[----:B01----:R-:W-:Y:S01]  /*2ac90*/  ENDCOLLECTIVE ;  /* 0x000000000000791b */ /* 0x003fe20003800000 */
.L_x_2270:
[----:B------:R-:W-:Y:S05]  /*2aca0*/  BRA `(.L_x_2271) ;  /* 0xfffffe2c00c07947 */ /* 0x000fea000383ffff */
.L_x_1913:
        /* <DEDUP_REMOVED lines=8> */
.L_x_2273:
[----:B------:R-:W-:Y:S05]  /*2ad30*/  BSYNC B1 ;  /* 0x0000000000017941 */ /* 0x000fea0003800000 */
.L_x_2272:
[----:B------:R-:W-:Y:S01]  /*2ad40*/  MOV R13, R3 ;  /* 0x00000003000d7202 */ /* 0x000fe20000000f00 */
[----:B------:R-:W-:Y:S02]  /*2ad50*/  IMAD.MOV.U32 R12, RZ, RZ, 0x1 ;  /* 0x00000001ff0c7424 */ /* 0x000fe400078e00ff */
[----:B------:R-:W-:Y:S02]  /*2ad60*/  IMAD.MOV.U32 R11, RZ, RZ, 0x181f ;  /* 0x0000181fff0b7424 */ /* 0x000fe400078e00ff */
[----:B------:R-:W-:Y:S02]  /*2ad70*/  IMAD.MOV.U32 R15, RZ, RZ, -0x1 ;  /* 0xffffffffff0f7424 */ /* 0x000fe400078e00ff */
[----:B------:R-:W-:-:S07]  /*2ad80*/  IMAD.MOV.U32 R5, RZ, RZ, R14 ;  /* 0x000000ffff057224 */ /* 0x000fce00078e000e */
[----:B------:R-:W-:Y:S05]  /*2ad90*/  WARPSYNC.COLLECTIVE R15, `(.L_x_2274) ;  /* 0x000000000f087348 */ /* 0x000fea0003c00000 */
[----:B------:R0:W1:Y:S02]  /*2ada0*/  SHFL.IDX P6, R14, R13, R12, R11 ;  /* 0x0000000c0d0e7389 */ /* 0x00006400000c000b */
[----:B01----:R-:W-:Y:S01]  /*2adb0*/  ENDCOLLECTIVE ;  /* 0x000000000000791b */ /* 0x003fe20003800000 */
.L_x_2274:
[----:B------:R-:W-:Y:S02]  /*2adc0*/  IMAD.MOV.U32 R13, RZ, RZ, R7 ;  /* 0x000000ffff0d7224 */ /* 0x000fe400078e0007 */
[----:B------:R-:W-:-:S07]  /*2add0*/  IMAD.MOV.U32 R4, RZ, RZ, R14 ;  /* 0x000000ffff047224 */ /* 0x000fce00078e000e */
[----:B------:R-:W-:Y:S05]  /*2ade0*/  WARPSYNC.COLLECTIVE R15, `(.L_x_2275) ;  /* 0x000000000f087348 */ /* 0x000fea0003c00000 */
[----:B------:R0:W1:Y:S02]  /*2adf0*/  SHFL.IDX P6, R14, R13, R12, R11 ;  /* 0x0000000c0d0e7389 */ /* 0x00006400000c000b */
[----:B01----:R-:W-:Y:S01]  /*2ae00*/  ENDCOLLECTIVE ;  /* 0x000000000000791b */ /* 0x003fe20003800000 */
.L_x_2275:
[----:B------:R-:W-:Y:S01]  /*2ae10*/  IMAD.MOV.U32 R13, RZ, RZ, R0 ;  /* 0x000000ffff0d7224 */ /* 0x000fe200078e0000 */
[----:B------:R-:W-:-:S07]  /*2ae20*/  MOV R9, R14 ;  /* 0x0000000e00097202 */ /* 0x000fce0000000f00 */
[----:B------:R-:W-:Y:S05]  /*2ae30*/  WARPSYNC.COLLECTIVE R15, `(.L_x_2276) ;  /* 0x000000000f087348 */ /* 0x000fea0003c00000 */
[----:B------:R0:W1:Y:S02]  /*2ae40*/  SHFL.IDX P6, R14, R13, R12, R11 ;  /* 0x0000000c0d0e7389 */ /* 0x00006400000c000b */
[----:B01----:R-:W-:Y:S01]  /*2ae50*/  ENDCOLLECTIVE ;  /* 0x000000000000791b */ /* 0x003fe20003800000 */
.L_x_2276:
[----:B------:R-:W-:Y:S05]  /*2ae60*/  BRA `(.L_x_2277) ;  /* 0xfffffe30008c7947 */ /* 0x000fea000383ffff */
.L_x_1916:
[----:B------:R-:W-:Y:S01]  /*2ae70*/  BSSY B1, `(.L_x_2278) ;  /* 0x0000008000017945 */ /* 0x000fe20003800000 */
[----:B------:R-:W-:Y:S02]  /*2ae80*/  IMAD.MOV.U32 R13, RZ, RZ, R6 ;  /* 0x000000ffff0d7224 */ /* 0x000fe400078e0006 */
[----:B------:R-:W-:Y:S02]  /*2ae90*/  IMAD.MOV.U32 R12, RZ, RZ, 0x2 ;  /* 0x00000002ff0c7424 */ /* 0x000fe400078e00ff */
[----:B------:R-:W-:Y:S02]  /*2aea0*/  IMAD.MOV.U32 R11, RZ, RZ, 0x181f ;  /* 0x0000181fff0b7424 */ /* 0x000fe400078e00ff */
[----:B------:R-:W-:-:S07]  /*2aeb0*/  IMAD.MOV.U32 R15, RZ, RZ, -0x1 ;  /* 0xffffffffff0f7424 */ /* 0x000fce00078e00ff */
[----:B-1--4-:R-:W-:Y:S05]  /*2aec0*/  WARPSYNC.COLLECTIVE R15, `(.L_x_2279) ;  /* 0x000000000f087348 */ /* 0x012fea0003c00000 */
[----:B----4-:R0:W2:Y:S02]  /*2aed0*/  SHFL.IDX P6, R14, R13, R12, R11 ;  /* 0x0000000c0d0e7389 */ /* 0x0100a400000c000b */
[----:B012---:R-:W-:Y:S01]  /*2aee0*/  ENDCOLLECTIVE ;  /* 0x000000000000791b */ /* 0x007fe20003800000 */
.L_x_2279:
[----:B------:R-:W-:Y:S05]  /*2aef0*/  BSYNC B1 ;  /* 0x0000000000017941 */ /* 0x000fea0003800000 */
.L_x_2278:
        /* <DEDUP_REMOVED lines=8> */
.L_x_2280:
[----:B------:R-:W-:Y:S01]  /*2af80*/  MOV R13, R7 ;  /* 0x00000007000d7202 */ /* 0x000fe20000000f00 */
[----:B------:R-:W-:-:S07]  /*2af90*/  IMAD.MOV.U32 R4, RZ, RZ, R14 ;  /* 0x000000ffff047224 */ /* 0x000fce00078e000e */
[----:B------:R-:W-:Y:S05]  /*2afa0*/  WARPSYNC.COLLECTIVE R15, `(.L_x_2281) ;  /* 0x000000000f087348 */ /* 0x000fea0003c00000 */
[----:B------:R0:W1:Y:S02]  /*2afb0*/  SHFL.IDX P6, R14, R13, R12, R11 ;  /* 0x0000000c0d0e7389 */ /* 0x00006400000c000b */
[----:B01----:R-:W-:Y:S01]  /*2afc0*/  ENDCOLLECTIVE ;  /* 0x000000000000791b */ /* 0x003fe20003800000 */
.L_x_2281:
[----:B------:R-:W-:Y:S02]  /*2afd0*/  IMAD.MOV.U32 R13, RZ, RZ, R0 ;  /* 0x000000ffff0d7224 */ /* 0x000fe400078e0000 */
[----:B------:R-:W-:-:S07]  /*2afe0*/  IMAD.MOV.U32 R9, RZ, RZ, R14 ;  /* 0x000000ffff097224 */ /* 0x000fce00078e000e */
[----:B------:R-:W-:Y:S05]  /*2aff0*/  WARPSYNC.COLLECTIVE R15, `(.L_x_2282) ;  /* 0x000000000f087348 */ /* 0x000fea0003c00000 */
[----:B------:R0:W1:Y:S02]  /*2b000*/  SHFL.IDX P6, R14, R13, R12, R11 ;  /* 0x0000000c0d0e7389 */ /* 0x00006400000c000b */
[----:B01----:R-:W-:Y:S01]  /*2b010*/  ENDCOLLECTIVE ;  /* 0x000000000000791b */ /* 0x003fe20003800000 */
.L_x_2282:
[----:B------:R-:W-:Y:S05]  /*2b020*/  BRA `(.L_x_2283) ;  /* 0xfffffe3400347947 */ /* 0x000fea000383ffff */
.L_x_1919:
[----:B------:R-:W-:Y:S01]  /*2b030*/  BSSY B1, `(.L_x_2284) ;  /* 0x0000008000017945 */ /* 0x000fe20003800000 */
[----:B------:R-:W-:Y:S01]  /*2b040*/  IMAD.MOV.U32 R13, RZ, RZ, R6 ;  /* 0x000000ffff0d7224 */ /* 0x000fe200078e0006 */
[----:B------:R-:W-:Y:S01]  /*2b050*/  MOV R15, 0xffffffff ;  /* 0xffffffff000f7802 */ /* 0x000fe20000000f00 */
[----:B------:R-:W-:Y:S02]  /*2b060*/  IMAD.MOV.U32 R12, RZ, RZ, 0x3 ;  /* 0x00000003ff0c7424 */ /* 0x000fe400078e00ff */
[----:B------:R-:W-:-:S07]  /*2b070*/  IMAD.MOV.U32 R11, RZ, RZ, 0x181f ;  /* 0x0000181fff0b7424 */ /* 0x000fce00078e00ff */
[----:B-1--4-:R-:W-:Y:S05]  /*2b080*/  WARPSYNC.COLLECTIVE R15, `(.L_x_2285) ;  /* 0x000000000f087348 */ /* 0x012fea0003c00000 */
[----:B------:R0:W2:Y:S02]  /*2b090*/  SHFL.IDX P6, R14, R13, R12, R11 ;  /* 0x0000000c0d0e7389 */ /* 0x0000a400000c000b */
[----:B012-4-:R-:W-:Y:S01]  /*2b0a0*/  ENDCOLLECTIVE ;  /* 0x000000000000791b */ /* 0x017fe20003800000 */
.L_x_2285:
[----:B------:R-:W-:Y:S05]  /*2b0b0*/  BSYNC B1 ;  /* 0x0000000000017941 */ /* 0x000fea0003800000 */
.L_x_2284:
        /* <DEDUP_REMOVED lines=8> */
.L_x_2286:
[----:B------:R-:W-:Y:S01]  /*2b140*/  IMAD.MOV.U32 R13, RZ, RZ, R7 ;  /* 0x000000ffff0d7224 */ /* 0x000fe200078e0007 */
[----:B------:R-:W-:-:S07]  /*2b150*/  MOV R20, R14 ;  /* 0x0000000e00147202 */ /* 0x000fce0000000f00 */
[----:B------:R-:W-:Y:S05]  /*2b160*/  WARPSYNC.COLLECTIVE R15, `(.L_x_2287) ;  /* 0x000000000f087348 */ /* 0x000fea0003c00000 */
[----:B------:R0:W1:Y:S02]  /*2b170*/  SHFL.IDX P6, R14, R13, R12, R11 ;  /* 0x0000000c0d0e7389 */ /* 0x00006400000c000b */
[----:B01----:R-:W-:Y:S01]  /*2b180*/  ENDCOLLECTIVE ;  /* 0x000000000000791b */ /* 0x003fe20003800000 */
.L_x_2287:
[----:B------:R-:W-:Y:S02]  /*2b190*/  IMAD.MOV.U32 R13, RZ, RZ, R0 ;  /* 0x000000ffff0d7224 */ /* 0x000fe400078e0000 */
[----:B------:R-:W-:-:S07]  /*2b1a0*/  IMAD.MOV.U32 R23, RZ, RZ, R14 ;  /* 0x000000ffff177224 */ /* 0x000fce00078e000e */
[----:B------:R-:W-:Y:S05]  /*2b1b0*/  WARPSYNC.COLLECTIVE R15, `(.L_x_2288) ;  /* 0x000000000f087348 */ /* 0x000fea0003c00000 */
[----:B------:R0:W1:Y:S02]  /*2b1c0*/  SHFL.IDX P6, R14, R13, R12, R11 ;  /* 0x0000000c0d0e7389 */ /* 0x00006400000c000b */
[----:B01----:R-:W-:Y:S01]  /*2b1d0*/  ENDCOLLECTIVE ;  /* 0x000000000000791b */ /* 0x003fe20003800000 */
.L_x_2288:
[----:B------:R-:W-:Y:S01]  /*2b1e0*/  IMAD.MOV.U32 R0, RZ, RZ, R14 ;  /* 0x000000ffff007224 */ /* 0x000fe200078e000e */
[----:B------:R-:W-:Y:S06]  /*2b1f0*/  BRA `(.L_x_2289) ;  /* 0xfffffe3400e07947 */ /* 0x000fec000383ffff */
.L_x_1923:
[----:B0-----:R0:W1:Y:S02]  /*2b200*/  SYNCS.PHASECHK.TRANS64.TRYWAIT P0, [R16+URZ+0x30800], R111 ;  /* 0x0308006f100075a7 */ /* 0x001064000800017f */
[----:B-1----:R-:W-:Y:S05]  /*2b210*/  @!P0 NANOSLEEP.SYNCS 0x989680 ;  /* 0x009896800000895d */ /* 0x002fea0003900000 */
[----:B------:R-:W1:Y:S02]  /*2b220*/  @!P0 SYNCS.PHASECHK.TRANS64 P0, [R16+URZ+0x30800], R111 ;  /* 0x0308006f100085a7 */ /* 0x000e64000800007f */
[----:B-1----:R-:W-:Y:S05]  /*2b230*/  @!P0 BRA `(.L_x_1923) ;  /* 0xfffffffc00f08947 */ /* 0x002fea000383ffff */
[----:B------:R-:W-:Y:S05]  /*2b240*/  BRA `(.L_x_2290) ;  /* 0xfffffe3c00007947 */ /* 0x000fea000383ffff */
.L_x_1941:
[----:B0-----:R0:W4:Y:S02]  /*2b250*/  SYNCS.PHASECHK.TRANS64.TRYWAIT P2, [R5+URZ+0x30830], R0 ;  /* 0x03083000050075a7 */ /* 0x001124000804017f */
[----:B----4-:R-:W-:Y:S05]  /*2b260*/  @!P2 NANOSLEEP.SYNCS 0x989680 ;  /* 0x009896800000a95d */ /* 0x010fea0003900000 */
[----:B------:R-:W4:Y:S02]  /*2b270*/  @!P2 SYNCS.PHASECHK.TRANS64 P2, [R5+URZ+0x30830], R0 ;  /* 0x030830000500a5a7 */ /* 0x000f24000804007f */
[----:B----4-:R-:W-:Y:S05]  /*2b280*/  @!P2 BRA `(.L_x_1941) ;  /* 0xfffffffc00f0a947 */ /* 0x010fea000383ffff */
[----:B------:R-:W-:Y:S05]  /*2b290*/  BRA `(.L_x_1940) ;  /* 0xfffffe70007c7947 */ /* 0x000fea000383ffff */
.L_x_1961:
[----:B-1----:R1:W2:Y:S02]  /*2b2a0*/  SYNCS.PHASECHK.TRANS64.TRYWAIT P4, [R232+URZ+0x30830], R153 ;  /* 0x03083099e80075a7 */ /* 0x0022a4000808017f */
[----:B--2---:R-:W-:Y:S05]  /*2b2b0*/  @!P4 NANOSLEEP.SYNCS 0x989680 ;  /* 0x009896800000c95d */ /* 0x004fea0003900000 */
[----:B------:R-:W2:Y:S02]  /*2b2c0*/  @!P4 SYNCS.PHASECHK.TRANS64 P4, [R232+URZ+0x30830], R153 ;  /* 0x03083099e800c5a7 */ /* 0x000ea4000808007f */
[----:B--2---:R-:W-:Y:S05]  /*2b2d0*/  @!P4 BRA `(.L_x_1961) ;  /* 0xfffffffc00f0c947 */ /* 0x004fea000383ffff */
[----:B------:R-:W-:Y:S05]  /*2b2e0*/  BRA `(.L_x_1960) ;  /* 0xfffffe9c00047947 */ /* 0x000fea000383ffff */
.L_x_1966:
[----:B-1----:R1:W2:Y:S02]  /*2b2f0*/  SYNCS.PHASECHK.TRANS64.TRYWAIT P4, [R0+URZ+0x30850], R2 ;  /* 0x03085002000075a7 */ /* 0x0022a4000808017f */
[----:B--2---:R-:W-:Y:S05]  /*2b300*/  @!P4 NANOSLEEP.SYNCS 0x989680 ;  /* 0x009896800000c95d */ /* 0x004fea0003900000 */
[----:B------:R-:W2:Y:S02]  /*2b310*/  @!P4 SYNCS.PHASECHK.TRANS64 P4, [R0+URZ+0x30850], R2 ;  /* 0x030850020000c5a7 */ /* 0x000ea4000808007f */
[----:B--2---:R-:W-:Y:S05]  /*2b320*/  @!P4 BRA `(.L_x_1966) ;  /* 0xfffffffc00f0c947 */ /* 0x004fea000383ffff */
[----:B------:R-:W-:Y:S05]  /*2b330*/  BRA `(.L_x_1965) ;  /* 0xfffffeac009c7947 */ /* 0x000fea000383ffff */
.L_x_1987:
[----:B-1----:R1:W2:Y:S02]  /*2b340*/  SYNCS.PHASECHK.TRANS64.TRYWAIT P2, [R5+URZ+0x30830], R153 ;  /* 0x03083099050075a7 */ /* 0x0022a4000804017f */
[----:B--2---:R-:W-:Y:S05]  /*2b350*/  @!P2 NANOSLEEP.SYNCS 0x989680 ;  /* 0x009896800000a95d */ /* 0x004fea0003900000 */
[----:B------:R-:W2:Y:S02]  /*2b360*/  @!P2 SYNCS.PHASECHK.TRANS64 P2, [R5+URZ+0x30830], R153 ;  /* 0x030830990500a5a7 */ /* 0x000ea4000804007f */
[----:B--2---:R-:W-:Y:S05]  /*2b370*/  @!P2 BRA `(.L_x_1987) ;  /* 0xfffffffc00f0a947 */ /* 0x004fea000383ffff */
[----:B------:R-:W-:Y:S05]  /*2b380*/  BRA `(.L_x_1986) ;  /* 0xfffffec800bc7947 */ /* 0x000fea000383ffff */
.L_x_1992:
[----:B-1----:R1:W2:Y:S02]  /*2b390*/  SYNCS.PHASECHK.TRANS64.TRYWAIT P2, [R23+URZ+0x30850], R0 ;  /* 0x03085000170075a7 */ /* 0x0022a4000804017f */
[----:B--2---:R-:W-:Y:S05]  /*2b3a0*/  @!P2 NANOSLEEP.SYNCS 0x989680 ;  /* 0x009896800000a95d */ /* 0x004fea0003900000 */
[----:B------:R-:W2:Y:S02]  /*2b3b0*/  @!P2 SYNCS.PHASECHK.TRANS64 P2, [R23+URZ+0x30850], R0 ;  /* 0x030850001700a5a7 */ /* 0x000ea4000804007f */
[----:B--2---:R-:W-:Y:S05]  /*2b3c0*/  @!P2 BRA `(.L_x_1992) ;  /* 0xfffffffc00f0a947 */ /* 0x004fea000383ffff */
[----:B------:R-:W-:Y:S05]  /*2b3d0*/  BRA `(.L_x_1991) ;  /* 0xfffffedc00507947 */ /* 0x000fea000383ffff */
.L_x_2000:
[----:B-1----:R1:W2:Y:S02]  /*2b3e0*/  SYNCS.PHASECHK.TRANS64.TRYWAIT P2, [R5+URZ+0x30830], R153 ;  /* 0x03083099050075a7 */ /* 0x0022a4000804017f */
[----:B--2---:R-:W-:Y:S05]  /*2b3f0*/  @!P2 NANOSLEEP.SYNCS 0x989680 ;  /* 0x009896800000a95d */ /* 0x004fea0003900000 */
[----:B------:R-:W2:Y:S02]  /*2b400*/  @!P2 SYNCS.PHASECHK.TRANS64 P2, [R5+URZ+0x30830], R153 ;  /* 0x030830990500a5a7 */ /* 0x000ea4000804007f */
[----:B--2---:R-:W-:Y:S05]  /*2b410*/  @!P2 BRA `(.L_x_2000) ;  /* 0xfffffffc00f0a947 */ /* 0x004fea000383ffff */
[----:B------:R-:W-:Y:S05]  /*2b420*/  BRA `(.L_x_1999) ;  /* 0xfffffeec00087947 */ /* 0x000fea000383ffff */
.L_x_2005:
[----:B-1----:R1:W2:Y:S02]  /*2b430*/  SYNCS.PHASECHK.TRANS64.TRYWAIT P2, [R0+URZ+0x30850], R2 ;  /* 0x03085002000075a7 */ /* 0x0022a4000804017f */
[----:B--2---:R-:W-:Y:S05]  /*2b440*/  @!P2 NANOSLEEP.SYNCS 0x989680 ;  /* 0x009896800000a95d */ /* 0x004fea0003900000 */
[----:B------:R-:W2:Y:S02]  /*2b450*/  @!P2 SYNCS.PHASECHK.TRANS64 P2, [R0+URZ+0x30850], R2 ;  /* 0x030850020000a5a7 */ /* 0x000ea4000804007f */
[----:B--2---:R-:W-:Y:S05]  /*2b460*/  @!P2 BRA `(.L_x_2005) ;  /* 0xfffffffc00f0a947 */ /* 0x004fea000383ffff */
[----:B------:R-:W-:Y:S05]  /*2b470*/  BRA `(.L_x_2004) ;  /* 0xfffffefc009c7947 */ /* 0x000fea000383ffff */
.L_x_2019:
[----:B-1----:R1:W2:Y:S02]  /*2b480*/  SYNCS.PHASECHK.TRANS64.TRYWAIT P0, [R0+URZ+0x30850], R7 ;  /* 0x03085007000075a7 */ /* 0x0022a4000800017f */
[----:B--2---:R-:W-:Y:S05]  /*2b490*/  @!P0 NANOSLEEP.SYNCS 0x989680 ;  /* 0x009896800000895d */ /* 0x004fea0003900000 */
[----:B------:R-:W2:Y:S02]  /*2b4a0*/  @!P0 SYNCS.PHASECHK.TRANS64 P0, [R0+URZ+0x30850], R7 ;  /* 0x03085007000085a7 */ /* 0x000ea4000800007f */
[----:B--2---:R-:W-:Y:S05]  /*2b4b0*/  @!P0 BRA `(.L_x_2019) ;  /* 0xfffffffc00f08947 */ /* 0x004fea000383ffff */
[----:B------:R-:W-:Y:S05]  /*2b4c0*/  BRA `(.L_x_2018) ;  /* 0xffffff1c00d87947 */ /* 0x000fea000383ffff */
.L_x_2063:
        /* <DEDUP_REMOVED lines=11> */
.L_x_2292:
[----:B------:R-:W-:Y:S05]  /*2b580*/  BSYNC B1 ;  /* 0x0000000000017941 */ /* 0x000fea0003800000 */
.L_x_2291:
[----:B------:R-:W-:Y:S05]  /*2b590*/  BRA `(.L_x_2293) ;  /* 0xffffff7000587947 */ /* 0x000fea000383ffff */
.L_x_2065:
[----:B------:R-:W-:Y:S01]  /*2b5a0*/  BSSY B1, `(.L_x_2294) ;  /* 0x0000006000017945 */ /* 0x000fe20003800000 */
[----:B------:R-:W-:-:S07]  /*2b5b0*/  IMAD.MOV.U32 R15, RZ, RZ, -0x1 ;  /* 0xffffffffff0f7424 */ /* 0x000fce00078e00ff */
[----:B0-----:R-:W-:Y:S05]  /*2b5c0*/  WARPSYNC.COLLECTIVE R15, `(.L_x_2295) ;  /* 0x000000000f0c7348 */ /* 0x001fea0003c00000 */
[----:B------:R-:W-:Y:S02]  /*2b5d0*/  ELECT P6, UR62, PT ;  /* 0x00000000003e782f */ /* 0x000fe400038c0000 */
[----:B------:R-:W-:Y:S01]  /*2b5e0*/  MOV R14, UR62 ;  /* 0x0000003e000e7c02 */ /* 0x000fe20008000f00 */
[----:B0-----:R-:W-:Y:S10]  /*2b5f0*/  ENDCOLLECTIVE ;  /* 0x000000000000791b */ /* 0x001ff40003800000 */
.L_x_2295:
[----:B------:R-:W-:Y:S05]  /*2b600*/  BSYNC B1 ;  /* 0x0000000000017941 */ /* 0x000fea0003800000 */
.L_x_2294:
[----:B------:R-:W-:Y:S01]  /*2b610*/  PLOP3.LUT P2, PT, P6, PT, PT, 0x80, 0x0 ;  /* 0x000000000000781c */ /* 0x000fe2000374f070 */
[----:B------:R-:W-:-:S12]  /*2b620*/  BRA `(.L_x_2064) ;  /* 0xffffff70004c7947 */ /* 0x000fd8000383ffff */
.L_x_2067:
[----:B0-----:R-:W2:Y:S02]  /*2b630*/  LDL R5, [R1] ;  /* 0x0000000001057983 */ /* 0x001ea40000100800 */
[----:B--2---:R0:W1:Y:S02]  /*2b640*/  SYNCS.PHASECHK.TRANS64.TRYWAIT P0, [R5+URZ+0x30820], R4 ;  /* 0x03082004050075a7 */ /* 0x004064000800017f */
[----:B-1----:R-:W-:Y:S05]  /*2b650*/  @!P0 NANOSLEEP.SYNCS 0x989680 ;  /* 0x009896800000895d */ /* 0x002fea0003900000 */
[----:B------:R-:W1:Y:S02]  /*2b660*/  @!P0 SYNCS.PHASECHK.TRANS64 P0, [R5+URZ+0x30820], R4 ;  /* 0x03082004050085a7 */ /* 0x000e64000800007f */
[----:B-1----:R-:W-:Y:S05]  /*2b670*/  @!P0 BRA `(.L_x_2067) ;  /* 0xfffffffc00ec8947 */ /* 0x002fea000383ffff */
[----:B------:R-:W-:Y:S05]  /*2b680*/  BRA `(.L_x_2296) ;  /* 0xffffff70005c7947 */ /* 0x000fea000383ffff */
.L_x_2071:
[----:B0-----:R0:W1:Y:S02]  /*2b690*/  SYNCS.PHASECHK.TRANS64.TRYWAIT P0, [R6+URZ+0x308a0], R9 ;  /* 0x0308a009060075a7 */ /* 0x001064000800017f */
[----:B-1----:R-:W-:Y:S05]  /*2b6a0*/  @!P0 NANOSLEEP.SYNCS 0x989680 ;  /* 0x009896800000895d */ /* 0x002fea0003900000 */
[----:B------:R-:W1:Y:S02]  /*2b6b0*/  @!P0 SYNCS.PHASECHK.TRANS64 P0, [R6+URZ+0x308a0], R9 ;  /* 0x0308a009060085a7 */ /* 0x000e64000800007f */
[----:B-1----:R-:W-:Y:S05]  /*2b6c0*/  @!P0 BRA `(.L_x_2071) ;  /* 0xfffffffc00f08947 */ /* 0x002fea000383ffff */
[----:B------:R-:W-:Y:S05]  /*2b6d0*/  BRA `(.L_x_2297) ;  /* 0xffffff7000807947 */ /* 0x000fea000383ffff */
.L_x_2079:
[----:B-1----:R1:W2:Y:S02]  /*2b6e0*/  SYNCS.PHASECHK.TRANS64.TRYWAIT P0, [R6+URZ+0x308c0], R9 ;  /* 0x0308c009060075a7 */ /* 0x0022a4000800017f */
[----:B--2---:R-:W-:Y:S05]  /*2b6f0*/  @!P0 NANOSLEEP.SYNCS 0x989680 ;  /* 0x009896800000895d */ /* 0x004fea0003900000 */
[----:B------:R-:W2:Y:S02]  /*2b700*/  @!P0 SYNCS.PHASECHK.TRANS64 P0, [R6+URZ+0x308c0], R9 ;  /* 0x0308c009060085a7 */ /* 0x000ea4000800007f */
[----:B--2---:R-:W-:Y:S05]  /*2b710*/  @!P0 BRA `(.L_x_2079) ;  /* 0xfffffffc00f08947 */ /* 0x004fea000383ffff */
[----:B------:R-:W-:Y:S05]  /*2b720*/  BRA `(.L_x_2298) ;  /* 0xffffff7400c47947 */ /* 0x000fea000383ffff */
.L_x_2089:
[----:B0-----:R0:W1:Y:S02]  /*2b730*/  SYNCS.PHASECHK.TRANS64.TRYWAIT P0, [R7+URZ+0x308a0], R6 ;  /* 0x0308a006070075a7 */ /* 0x001064000800017f */
[----:B-1----:R-:W-:Y:S05]  /*2b740*/  @!P0 NANOSLEEP.SYNCS 0x989680 ;  /* 0x009896800000895d */ /* 0x002fea0003900000 */
[----:B------:R-:W1:Y:S02]  /*2b750*/  @!P0 SYNCS.PHASECHK.TRANS64 P0, [R7+URZ+0x308a0], R6 ;  /* 0x0308a006070085a7 */ /* 0x000e64000800007f */
[----:B-1----:R-:W-:Y:S05]  /*2b760*/  @!P0 BRA `(.L_x_2089) ;  /* 0xfffffffc00f08947 */ /* 0x002fea000383ffff */
[----:B------:R-:W-:Y:S05]  /*2b770*/  BRA `(.L_x_2299) ;  /* 0xffffff7c00547947 */ /* 0x000fea000383ffff */
.L_x_2097:
[----:B-1----:R1:W2:Y:S02]  /*2b780*/  SYNCS.PHASECHK.TRANS64.TRYWAIT P0, [R7+URZ+0x308c0], R6 ;  /* 0x0308c006070075a7 */ /* 0x0022a4000800017f */
[----:B--2---:R-:W-:Y:S05]  /*2b790*/  @!P0 NANOSLEEP.SYNCS 0x989680 ;  /* 0x009896800000895d */ /* 0x004fea0003900000 */
[----:B------:R-:W2:Y:S02]  /*2b7a0*/  @!P0 SYNCS.PHASECHK.TRANS64 P0, [R7+URZ+0x308c0], R6 ;  /* 0x0308c006070085a7 */ /* 0x000ea4000800007f */
[----:B--2---:R-:W-:Y:S05]  /*2b7b0*/  @!P0 BRA `(.L_x_2097) ;  /* 0xfffffffc00f08947 */ /* 0x004fea000383ffff */
[----:B------:R-:W-:Y:S05]  /*2b7c0*/  BRA `(.L_x_2300) ;  /* 0xffffff8000907947 */ /* 0x000fea000383ffff */
.L_x_2121:
[----:B------:R-:W1:Y:S01]  /*2b7d0*/  S2R R4, SR_TID.X ;  /* 0x0000000000047919 */ /* 0x000e620000002100 */
[----:B------:R-:W-:Y:S01]  /*2b7e0*/  BSSY B0, `(.L_x_2301) ;  /* 0x000000a000007945 */ /* 0x000fe20003800000 */
[----:B------:R-:W-:Y:S01]  /*2b7f0*/  IMAD.MOV.U32 R12, RZ, RZ, RZ ;  /* 0x000000ffff0c7224 */ /* 0x000fe200078e00ff */
[----:B------:R-:W-:Y:S01]  /*2b800*/  MOV R11, 0x1f ;  /* 0x0000001f000b7802 */ /* 0x000fe20000000f00 */
[----:B------:R-:W-:Y:S01]  /*2b810*/  IMAD.MOV.U32 R15, RZ, RZ, -0x1 ;  /* 0xffffffffff0f7424 */ /* 0x000fe200078e00ff */
[----:B-1----:R-:W-:-:S04]  /*2b820*/  SHF.R.U32.HI R4, RZ, 0x5, R4 ;  /* 0x00000005ff047819 */ /* 0x002fc80000011604 */
[----:B------:R-:W-:-:S05]  /*2b830*/  LOP3.LUT R4, R4, 0x3, RZ, 0xc0, !PT ;  /* 0x0000000304047812 */ /* 0x000fca00078ec0ff */
[----:B------:R-:W-:-:S07]  /*2b840*/  IMAD.MOV.U32 R13, RZ, RZ, R4 ;  /* 0x000000ffff0d7224 */ /* 0x000fce00078e0004 */
[----:B0-----:R-:W-:Y:S05]  /*2b850*/  WARPSYNC.COLLECTIVE R15, `(.L_x_2302) ;  /* 0x000000000f087348 */ /* 0x001fea0003c00000 */
[----:B------:R1:W2:Y:S02]  /*2b860*/  SHFL.IDX P6, R14, R13, R12, R11 ;  /* 0x0000000c0d0e7389 */ /* 0x0002a400000c000b */
[----:B012---:R-:W-:Y:S01]  /*2b870*/  ENDCOLLECTIVE ;  /* 0x000000000000791b */ /* 0x007fe20003800000 */
.L_x_2302:
[----:B------:R-:W-:Y:S05]  /*2b880*/  BSYNC B0 ;  /* 0x0000000000007941 */ /* 0x000fea0003800000 */
.L_x_2301:
[----:B------:R-:W-:Y:S05]  /*2b890*/  BRA `(.L_x_2303) ;  /* 0xffffff9000707947 */ /* 0x000fea000383ffff */
.L_x_2123:
[----:B------:R-:W-:Y:S01]  /*2b8a0*/  BSSY B0, `(.L_x_2304) ;  /* 0x0000006000007945 */ /* 0x000fe20003800000 */
[----:B------:R-:W-:-:S07]  /*2b8b0*/  IMAD.MOV.U32 R15, RZ, RZ, -0x1 ;  /* 0xffffffffff0f7424 */ /* 0x000fce00078e00ff */
[----:B01----:R-:W-:Y:S05]  /*2b8c0*/  WARPSYNC.COLLECTIVE R15, `(.L_x_2305) ;  /* 0x000000000f0c7348 */ /* 0x003fea0003c00000 */
[----:B------:R-:W-:Y:S02]  /*2b8d0*/  ELECT P6, UR62, PT ;  /* 0x00000000003e782f */ /* 0x000fe400038c0000 */
[----:B------:R-:W-:Y:S01]  /*2b8e0*/  MOV R14, UR62 ;  /* 0x0000003e000e7c02 */ /* 0x000fe20008000f00 */
[----:B01----:R-:W-:Y:S10]  /*2b8f0*/  ENDCOLLECTIVE ;  /* 0x000000000000791b */ /* 0x003ff40003800000 */
.L_x_2305:
[----:B------:R-:W-:Y:S05]  /*2b900*/  BSYNC B0 ;  /* 0x0000000000007941 */ /* 0x000fea0003800000 */
.L_x_2304:
[----:B------:R-:W-:Y:S05]  /*2b910*/  BRA `(.L_x_2306) ;  /* 0xffffff90007c7947 */ /* 0x000fea000383ffff */
.L_x_2125:
[----:B0-----:R0:W1:Y:S02]  /*2b920*/  SYNCS.PHASECHK.TRANS64.TRYWAIT P0, [R0+URZ+0x30840], R2 ;  /* 0x03084002000075a7 */ /* 0x001064000800017f */
[----:B-1----:R-:W-:Y:S05]  /*2b930*/  @!P0 NANOSLEEP.SYNCS 0x989680 ;  /* 0x009896800000895d */ /* 0x002fea0003900000 */
[----:B------:R-:W1:Y:S02]  /*2b940*/  @!P0 SYNCS.PHASECHK.TRANS64 P0, [R0+URZ+0x30840], R2 ;  /* 0x03084002000085a7 */ /* 0x000e64000800007f */
[----:B-1----:R-:W-:Y:S05]  /*2b950*/  @!P0 BRA `(.L_x_2125) ;  /* 0xfffffffc00f08947 */ /* 0x002fea000383ffff */
[----:B------:R-:W-:Y:S05]  /*2b960*/  BRA `(.L_x_2307) ;  /* 0xffffff9000e47947 */ /* 0x000fea000383ffff */
.L_x_2129:
[----:B------:R0:W5:Y:S01]  /*2b970*/  LDL.LU R9, [R1+0x3c] ;  /* 0x00003c0001097983 */ /* 0x0001620000300800 */
[----:B------:R-:W-:Y:S01]  /*2b980*/  IMAD.MOV.U32 R5, RZ, RZ, R11 ;  /* 0x000000ffff057224 */ /* 0x000fe200078e000b */
[----:B------:R-:W-:Y:S01]  /*2b990*/  MOV R11, 0x181f ;  /* 0x0000181f000b7802 */ /* 0x000fe20000000f00 */
[----:B------:R-:W-:Y:S02]  /*2b9a0*/  IMAD.MOV.U32 R13, RZ, RZ, R3 ;  /* 0x000000ffff0d7224 */ /* 0x000fe400078e0003 */
[----:B------:R-:W-:Y:S02]  /*2b9b0*/  IMAD.MOV.U32 R12, RZ, RZ, RZ ;  /* 0x000000ffff0c7224 */ /* 0x000fe400078e00ff */
[----:B------:R-:W-:-:S07]  /*2b9c0*/  IMAD.MOV.U32 R15, RZ, RZ, -0x1 ;  /* 0xffffffffff0f7424 */ /* 0x000fce00078e00ff */
[----:B0----5:R-:W-:Y:S05]  /*2b9d0*/  WARPSYNC.COLLECTIVE R15, `(.L_x_2308) ;  /* 0x000000000f087348 */ /* 0x021fea0003c00000 */
[----:B------:R1:W2:Y:S02]  /*2b9e0*/  SHFL.IDX P6, R14, R13, R12, R11 ;  /* 0x0000000c0d0e7389 */ /* 0x0002a400000c000b */
[----:B012--5:R-:W-:Y:S01]  /*2b9f0*/  ENDCOLLECTIVE ;  /* 0x000000000000791b */ /* 0x027fe20003800000 */
.L_x_2308:
[----:B------:R-:W-:Y:S02]  /*2ba00*/  IMAD.MOV.U32 R13, RZ, RZ, R4 ;  /* 0x000000ffff0d7224 */ /* 0x000fe400078e0004 */
[----:B------:R-:W-:-:S07]  /*2ba10*/  IMAD.MOV.U32 R6, RZ, RZ, R14 ;  /* 0x000000ffff067224 */ /* 0x000fce00078e000e */
[----:B------:R-:W-:Y:S05]  /*2ba20*/  WARPSYNC.COLLECTIVE R15, `(.L_x_2309) ;  /* 0x000000000f087348 */ /* 0x000fea0003c00000 */
[----:B------:R0:W1:Y:S02]  /*2ba30*/  SHFL.IDX P6, R14, R13, R12, R11 ;  /* 0x0000000c0d0e7389 */ /* 0x00006400000c000b */
[----:B01----:R-:W-:Y:S01]  /*2ba40*/  ENDCOLLECTIVE ;  /* 0x000000000000791b */ /* 0x003fe20003800000 */
.L_x_2309:
[----:B------:R-:W-:Y:S02]  /*2ba50*/  IMAD R2, R9, R7, RZ ;  /* 0x0000000709027224 */ /* 0x000fe400078e02ff */
[----:B------:R0:W5:Y:S01]  /*2ba60*/  LDL R9, [R1+0x28] ;  /* 0x0000280001097983 */ /* 0x0001620000100800 */
[----:B------:R-:W-:Y:S02]  /*2ba70*/  IMAD.IADD R0, R10, 0x1, R5 ;  /* 0x000000010a007824 */ /* 0x000fe400078e0205 */
[----:B------:R-:W-:Y:S02]  /*2ba80*/  IMAD.MOV.U32 R7, RZ, RZ, R14 ;  /* 0x000000ffff077224 */ /* 0x000fe400078e000e */
[----:B------:R-:W-:Y:S01]  /*2ba90*/  IMAD.MOV.U32 R13, RZ, RZ, R3 ;  /* 0x000000ffff0d7224 */ /* 0x000fe200078e0003 */
[C---:B------:R-:W-:Y:S01]  /*2baa0*/  ISETP.GE.AND P2, PT, R0.reuse, R2, PT ;  /* 0x000000020000720c */ /* 0x040fe20003f46270 */
[----:B------:R-:W-:Y:S02]  /*2bab0*/  IMAD.MOV.U32 R12, RZ, RZ, 0x1 ;  /* 0x00000001ff0c7424 */ /* 0x000fe400078e00ff */
[----:B0-----:R-:W-:-:S10]  /*2bac0*/  VIADD R5, R0, 0x10 ;  /* 0x0000001000057836 */ /* 0x001fd40000000000 */
[----:B-----5:R-:W-:Y:S05]  /*2bad0*/  WARPSYNC.COLLECTIVE R15, `(.L_x_2310) ;  /* 0x000000000f087348 */ /* 0x020fea0003c00000 */
[----:B------:R0:W1:Y:S02]  /*2bae0*/  SHFL.IDX P6, R14, R13, R12, R11 ;  /* 0x0000000c0d0e7389 */ /* 0x00006400000c000b */
[----:B01---5:R-:W-:Y:S01]  /*2baf0*/  ENDCOLLECTIVE ;  /* 0x000000000000791b */ /* 0x023fe20003800000 */
.L_x_2310:
[----:B------:R-:W-:-:S04]  /*2bb00*/  @!P2 LEA R7, P5, R8, R7, 0x1 ;  /* 0x000000070807a211 */ /* 0x000fc800078a08ff */
[----:B------:R-:W-:Y:S01]  /*2bb10*/  @!P2 IADD3.X R6, RZ, R6, RZ, P5, !PT ;  /* 0x00000006ff06a210 */ /* 0x000fe20002ffe4ff */
[----:B------:R-:W-:-:S03]  /*2bb20*/  IMAD.MOV.U32 R13, RZ, RZ, R4 ;  /* 0x000000ffff0d7224 */ /* 0x000fc600078e0004 */
[----:B------:R-:W-:-:S04]  /*2bb30*/  @!P2 LOP3.LUT R7, R7, R6, RZ, 0x3c, !PT ;  /* 0x000000060707a212 */ /* 0x000fc800078e3cff */
[----:B------:R-:W-:-:S04]  /*2bb40*/  @!P2 LOP3.LUT R6, R7, R6, RZ, 0x3c, !PT ;  /* 0x000000060706a212 */ /* 0x000fc800078e3cff */
[----:B------:R-:W-:-:S05]  /*2bb50*/  @!P2 LOP3.LUT R7, R7, R6, RZ, 0x3c, !PT ;  /* 0x000000060707a212 */ /* 0x000fca00078e3cff */
[----:B------:R-:W-:Y:S01]  /*2bb60*/  @!PT LDS RZ, [RZ] ;  /* 0x00000000fffff984 */ /* 0x000fe20000000800 */
[----:B------:R-:W-:Y:S01]  /*2bb70*/  @!PT LDS RZ, [RZ] ;  /* 0x00000000fffff984 */ /* 0x000fe20000000800 */
[----:B------:R-:W-:Y:S01]  /*2bb80*/  @!PT LDS RZ, [RZ] ;  /* 0x00000000fffff984 */ /* 0x000fe20000000800 */
[----:B------:R-:W-:Y:S04]  /*2bb90*/  @!P2 LDGSTS.E.BYPASS.LTC128B.128 [R9+0x10400], desc[UR60][R6.64], !P4 ;  /* 0x104000000609afae */ /* 0x000fe8000e101d7c */
[----:B------:R-:W-:Y:S04]  /*2bba0*/  @!P2 LDGSTS.E.BYPASS.LTC128B.128 [R9+0x14400], desc[UR60][R6.64+0x80], !P3 ;  /* 0x144000800609afae */ /* 0x000fe8000d901d7c */
[----:B------:R-:W-:Y:S04]  /*2bbb0*/  @!P2 LDGSTS.E.BYPASS.LTC128B.128 [R9+0x18400], desc[UR60][R6.64+0x100], !P0 ;  /* 0x184001000609afae */ /* 0x000fe8000c101d7c */
[----:B------:R0:W-:Y:S01]  /*2bbc0*/  @!P2 LDGSTS.E.BYPASS.LTC128B.128 [R9+0x1c400], desc[UR60][R6.64+0x180], !P1 ;  /* 0x1c4001800609afae */ /* 0x0001e2000c901d7c */
[----:B------:R-:W-:Y:S01]  /*2bbd0*/  ISETP.GE.AND P2, PT, R5, R2, PT ;  /* 0x000000020500720c */ /* 0x000fe20003f46270 */
[----:B0-----:R-:W-:-:S12]  /*2bbe0*/  IMAD.MOV.U32 R7, RZ, RZ, R14 ;  /* 0x000000ffff077224 */ /* 0x001fd800078e000e */
[----:B------:R-:W-:Y:S05]  /*2bbf0*/  WARPSYNC.COLLECTIVE R15, `(.L_x_2311) ;  /* 0x000000000f087348 */ /* 0x000fea0003c00000 */
[----:B------:R0:W1:Y:S02]  /*2bc00*/  SHFL.IDX P6, R14, R13, R12, R11 ;  /* 0x0000000c0d0e7389 */ /* 0x00006400000c000b */
[----:B01----:R-:W-:Y:S01]  /*2bc10*/  ENDCOLLECTIVE ;  /* 0x000000000000791b */ /* 0x003fe20003800000 */
.L_x_2311:
[----:B------:R-:W-:Y:S01]  /*2bc20*/  IMAD.MOV.U32 R13, RZ, RZ, R3 ;  /* 0x000000ffff0d7224 */ /* 0x000fe200078e0003 */
[----:B------:R-:W-:Y:S02]  /*2bc30*/  MOV R12, 0x2 ;  /* 0x00000002000c7802 */ /* 0x000fe40000000f00 */
[----:B------:R-:W-:-:S07]  /*2bc40*/  MOV R5, R14 ;  /* 0x0000000e00057202 */ /* 0x000fce0000000f00 */
[----:B------:R-:W-:Y:S05]  /*2bc50*/  WARPSYNC.COLLECTIVE R15, `(.L_x_2312) ;  /* 0x000000000f087348 */ /* 0x000fea0003c00000 */
[----:B------:R0:W1:Y:S02]  /*2bc60*/  SHFL.IDX P6, R14, R13, R12, R11 ;  /* 0x0000000c0d0e7389 */ /* 0x00006400000c000b */
[----:B01----:R-:W-:Y:S01]  /*2bc70*/  ENDCOLLECTIVE ;  /* 0x000000000000791b */ /* 0x003fe20003800000 */
.L_x_2312:
[----:B------:R-:W-:-:S05]  /*2bc80*/  @!P2 LEA R5, P5, R8, R5, 0x1 ;  /* 0x000000050805a211 */ /* 0x000fca00078a08ff */
[----:B------:R-:W-:-:S04]  /*2bc90*/  @!P2 IMAD.X R6, RZ, RZ, R7, P5 ;  /* 0x000000ffff06a224 */ /* 0x000fc800028e0607 */
[----:B------:R-:W-:Y:S02]  /*2bca0*/  @!P2 IMAD.MOV.U32 R7, RZ, RZ, R6 ;  /* 0x000000ffff07a224 */ /* 0x000fe400078e0006 */
[----:B------:R-:W-:Y:S02]  /*2bcb0*/  @!P2 IMAD.MOV.U32 R6, RZ, RZ, R5 ;  /* 0x000000ffff06a224 */ /* 0x000fe400078e0005 */
[----:B------:R-:W-:Y:S02]  /*2bcc0*/  IMAD.MOV.U32 R13, RZ, RZ, R4 ;  /* 0x000000ffff0d7224 */ /* 0x000fe400078e0004 */
[----:B------:R-:W-:Y:S01]  /*2bcd0*/  VIADD R5, R0, 0x20 ;  /* 0x0000002000057836 */ /* 0x000fe20000000000 */
        /* <DEDUP_REMOVED lines=12> */
.L_x_2313:
[----:B------:R-:W-:Y:S02]  /*2bda0*/  IMAD.MOV.U32 R13, RZ, RZ, R3 ;  /* 0x000000ffff0d7224 */ /* 0x000fe400078e0003 */
[----:B------:R-:W-:Y:S02]  /*2bdb0*/  IMAD.MOV.U32 R12, RZ, RZ, 0x3 ;  /* 0x00000003ff0c7424 */ /* 0x000fe400078e00ff */
[----:B------:R-:W-:-:S07]  /*2bdc0*/  IMAD.MOV.U32 R5, RZ, RZ, R14 ;  /* 0x000000ffff057224 */ /* 0x000fce00078e000e */
[----:B------:R-:W-:Y:S05]  /*2bdd0*/  WARPSYNC.COLLECTIVE R15, `(.L_x_2314) ;  /* 0x000000000f087348 */ /* 0x000fea0003c00000 */
[----:B------:R0:W1:Y:S02]  /*2bde0*/  SHFL.IDX P6, R14, R13, R12, R11 ;  /* 0x0000000c0d0e7389 */ /* 0x00006400000c000b */
[----:B01----:R-:W-:Y:S01]  /*2bdf0*/  ENDCOLLECTIVE ;  /* 0x000000000000791b */ /* 0x003fe20003800000 */
.L_x_2314:
[----:B------:R-:W-:-:S05]  /*2be00*/  @!P2 LEA R5, P5, R8, R5, 0x1 ;  /* 0x000000050805a211 */ /* 0x000fca00078a08ff */
[----:B------:R-:W-:-:S04]  /*2be10*/  @!P2 IMAD.X R6, RZ, RZ, R7, P5 ;  /* 0x000000ffff06a224 */ /* 0x000fc800028e0607 */
[----:B------:R-:W-:Y:S01]  /*2be20*/  @!P2 IMAD.MOV.U32 R7, RZ, RZ, R6 ;  /* 0x000000ffff07a224 */ /* 0x000fe200078e0006 */
[----:B------:R-:W-:Y:S01]  /*2be30*/  @!P2 MOV R6, R5 ;  /* 0x000000050006a202 */ /* 0x000fe20000000f00 */
[----:B------:R-:W-:Y:S02]  /*2be40*/  IMAD.MOV.U32 R13, RZ, RZ, R4 ;  /* 0x000000ffff0d7224 */ /* 0x000fe400078e0004 */
[----:B------:R-:W-:Y:S02]  /*2be50*/  VIADD R5, R0, 0x30 ;  /* 0x0000003000057836 */ /* 0x000fe40000000000 */
        /* <DEDUP_REMOVED lines=12> */
.L_x_2315:
[----:B------:R-:W-:Y:S01]  /*2bf20*/  IMAD.MOV.U32 R13, RZ, RZ, R3 ;  /* 0x000000ffff0d7224 */ /* 0x000fe200078e0003 */
[----:B------:R-:W-:Y:S02]  /*2bf30*/  MOV R12, 0x4 ;  /* 0x00000004000c7802 */ /* 0x000fe40000000f00 */
[----:B------:R-:W-:-:S07]  /*2bf40*/  MOV R5, R14 ;  /* 0x0000000e00057202 */ /* 0x000fce0000000f00 */
[----:B------:R-:W-:Y:S05]  /*2bf50*/  WARPSYNC.COLLECTIVE R15, `(.L_x_2316) ;  /* 0x000000000f087348 */ /* 0x000fea0003c00000 */
[----:B------:R0:W1:Y:S02]  /*2bf60*/  SHFL.IDX P6, R14, R13, R12, R11 ;  /* 0x0000000c0d0e7389 */ /* 0x00006400000c000b */
[----:B01----:R-:W-:Y:S01]  /*2bf70*/  ENDCOLLECTIVE ;  /* 0x000000000000791b */ /* 0x003fe20003800000 */
.L_x_2316:
        /* <DEDUP_REMOVED lines=18> */
.L_x_2317:
[----:B------:R-:W-:Y:S02]  /*2c0a0*/  IMAD.MOV.U32 R13, RZ, RZ, R3 ;  /* 0x000000ffff0d7224 */ /* 0x000fe400078e0003 */
[----:B------:R-:W-:Y:S02]  /*2c0b0*/  IMAD.MOV.U32 R12, RZ, RZ, 0x5 ;  /* 0x00000005ff0c7424 */ /* 0x000fe400078e00ff */
[----:B------:R-:W-:-:S07]  /*2c0c0*/  IMAD.MOV.U32 R5, RZ, RZ, R14 ;  /* 0x000000ffff057224 */ /* 0x000fce00078e000e */
[----:B------:R-:W-:Y:S05]  /*2c0d0*/  WARPSYNC.COLLECTIVE R15, `(.L_x_2318) ;  /* 0x000000000f087348 */ /* 0x000fea0003c00000 */
[----:B------:R0:W1:Y:S02]  /*2c0e0*/  SHFL.IDX P6, R14, R13, R12, R11 ;  /* 0x0000000c0d0e7389 */ /* 0x00006400000c000b */
[----:B01----:R-:W-:Y:S01]  /*2c0f0*/  ENDCOLLECTIVE ;  /* 0x000000000000791b */ /* 0x003fe20003800000 */
.L_x_2318:
        /* <DEDUP_REMOVED lines=18> */
.L_x_2319:
[----:B------:R-:W-:Y:S01]  /*2c220*/  IMAD.MOV.U32 R13, RZ, RZ, R3 ;  /* 0x000000ffff0d7224 */ /* 0x000fe200078e0003 */
[----:B------:R-:W-:Y:S02]  /*2c230*/  MOV R12, 0x6 ;  /* 0x00000006000c7802 */ /* 0x000fe40000000f00 */
[----:B------:R-:W-:-:S07]  /*2c240*/  MOV R5, R14 ;  /* 0x0000000e00057202 */ /* 0x000fce0000000f00 */
[----:B------:R-:W-:Y:S05]  /*2c250*/  WARPSYNC.COLLECTIVE R15, `(.L_x_2320) ;  /* 0x000000000f087348 */ /* 0x000fea0003c00000 */
[----:B------:R0:W1:Y:S02]  /*2c260*/  SHFL.IDX P6, R14, R13, R12, R11 ;  /* 0x0000000c0d0e7389 */ /* 0x00006400000c000b */
[----:B01----:R-:W-:Y:S01]  /*2c270*/  ENDCOLLECTIVE ;  /* 0x000000000000791b */ /* 0x003fe20003800000 */
.L_x_2320:
        /* <DEDUP_REMOVED lines=18> */
.L_x_2321:
[----:B------:R-:W-:Y:S02]  /*2c3a0*/  IMAD.MOV.U32 R13, RZ, RZ, R3 ;  /* 0x000000ffff0d7224 */ /* 0x000fe400078e0003 */
[----:B------:R-:W-:Y:S02]  /*2c3b0*/  IMAD.MOV.U32 R12, RZ, RZ, 0x7 ;  /* 0x00000007ff0c7424 */ /* 0x000fe400078e00ff */
[----:B------:R-:W-:-:S07]  /*2c3c0*/  IMAD.MOV.U32 R5, RZ, RZ, R14 ;  /* 0x000000ffff057224 */ /* 0x000fce00078e000e */
[----:B------:R-:W-:Y:S05]  /*2c3d0*/  WARPSYNC.COLLECTIVE R15, `(.L_x_2322) ;  /* 0x000000000f087348 */ /* 0x000fea0003c00000 */
[----:B------:R0:W1:Y:S02]  /*2c3e0*/  SHFL.IDX P6, R14, R13, R12, R11 ;  /* 0x0000000c0d0e7389 */ /* 0x00006400000c000b */
[----:B01----:R-:W-:Y:S01]  /*2c3f0*/  ENDCOLLECTIVE ;  /* 0x000000000000791b */ /* 0x003fe20003800000 */
.L_x_2322:
[----:B------:R-:W-:-:S05]  /*2c400*/  @!P2 LEA R5, P5, R8, R5, 0x1 ;  /* 0x000000050805a211 */ /* 0x000fca00078a08ff */
[----:B------:R-:W-:-:S04]  /*2c410*/  @!P2 IMAD.X R6, RZ, RZ, R7, P5 ;  /* 0x000000ffff06a224 */ /* 0x000fc800028e0607 */
[----:B------:R-:W-:Y:S01]  /*2c420*/  @!P2 IMAD.MOV.U32 R7, RZ, RZ, R6 ;  /* 0x000000ffff07a224 */ /* 0x000fe200078e0006 */
[----:B------:R-:W-:Y:S01]  /*2c430*/  @!P2 MOV R6, R5 ;  /* 0x000000050006a202 */ /* 0x000fe20000000f00 */
[----:B------:R-:W-:-:S04]  /*2c440*/  IMAD.MOV.U32 R13, RZ, RZ, R4 ;  /* 0x000000ffff0d7224 */ /* 0x000fc800078e0004 */
[----:B------:R-:W-:Y:S01]  /*2c450*/  @!PT LDS RZ, [RZ] ;  /* 0x00000000fffff984 */ /* 0x000fe20000000800 */
[----:B------:R-:W-:Y:S01]  /*2c460*/  @!PT LDS RZ, [RZ] ;  /* 0x00000000fffff984 */ /* 0x000fe20000000800 */
[----:B------:R-:W-:Y:S01]  /*2c470*/  @!PT LDS RZ, [RZ] ;  /* 0x00000000fffff984 */ /* 0x000fe20000000800 */
[----:B------:R0:W-:Y:S04]  /*2c480*/  @!P2 LDGSTS.E.BYPASS.LTC128B.128 [R9+0x13400], desc[UR60][R6.64], !P4 ;  /* 0x134000000609afae */ /* 0x0001e8000e101d7c */
[----:B------:R0:W-:Y:S01]  /*2c490*/  @!P2 LDGSTS.E.BYPASS.LTC128B.128 [R9+0x17400], desc[UR60][R6.64+0x80], !P3 ;  /* 0x174000800609afae */ /* 0x0001e2000d901d7c */
[----:B------:R-:W-:-:S07]  /*2c4a0*/  IMAD.MOV.U32 R5, RZ, RZ, R14 ;  /* 0x000000ffff057224 */ /* 0x000fce00078e000e */
[----:B0-----:R-:W-:Y:S05]  /*2c4b0*/  WARPSYNC.COLLECTIVE R15, `(.L_x_2323) ;  /* 0x000000000f087348 */ /* 0x001fea0003c00000 */
[----:B------:R1:W2:Y:S02]  /*2c4c0*/  SHFL.IDX P6, R14, R13, R12, R11 ;  /* 0x0000000c0d0e7389 */ /* 0x0002a400000c000b */
[----:B012---:R-:W-:Y:S01]  /*2c4d0*/  ENDCOLLECTIVE ;  /* 0x000000000000791b */ /* 0x007fe20003800000 */
.L_x_2323:
[----:B------:R-:W-:Y:S01]  /*2c4e0*/  @!PT LDS RZ, [RZ] ;  /* 0x00000000fffff984 */ /* 0x000fe20000000800 */
[----:B------:R-:W-:Y:S01]  /*2c4f0*/  @!PT LDS RZ, [RZ] ;  /* 0x00000000fffff984 */ /* 0x000fe20000000800 */
[----:B------:R-:W-:Y:S01]  /*2c500*/  @!PT LDS RZ, [RZ] ;  /* 0x00000000fffff984 */ /* 0x000fe20000000800 */
[----:B------:R0:W-:Y:S04]  /*2c510*/  @!P2 LDGSTS.E.BYPASS.LTC128B.128 [R9+0x1b400], desc[UR60][R6.64+0x100], !P0 ;  /* 0x1b4001000609afae */ /* 0x0001e8000c101d7c */
[----:B------:R0:W-:Y:S01]  /*2c520*/  @!P2 LDGSTS.E.BYPASS.LTC128B.128 [R9+0x1f400], desc[UR60][R6.64+0x180], !P1 ;  /* 0x1f4001800609afae */ /* 0x0001e2000c901d7c */
[----:B------:R-:W-:Y:S01]  /*2c530*/  IMAD.MOV.U32 R3, RZ, RZ, R14 ;  /* 0x000000ffff037224 */ /* 0x000fe200078e000e */
[----:B------:R-:W-:Y:S06]  /*2c540*/  BRA `(.L_x_2324) ;  /* 0xffffff9400c07947 */ /* 0x000fec000383ffff */
.L_x_2134:
[----:B-1----:R-:W3:Y:S02]  /*2c550*/  LDL R2, [R1] ;  /* 0x0000000001027983 */ /* 0x002ee40000100800 */
[----:B---3--:R1:W3:Y:S02]  /*2c560*/  SYNCS.PHASECHK.TRANS64.TRYWAIT P0, [R2+URZ+0x30820], R0 ;  /* 0x03082000020075a7 */ /* 0x0082e4000800017f */
[----:B---3--:R-:W-:Y:S05]  /*2c570*/  @!P0 NANOSLEEP.SYNCS 0x989680 ;  /* 0x009896800000895d */ /* 0x008fea0003900000 */
[----:B------:R-:W3:Y:S02]  /*2c580*/  @!P0 SYNCS.PHASECHK.TRANS64 P0, [R2+URZ+0x30820], R0 ;  /* 0x03082000020085a7 */ /* 0x000ee4000800007f */
[----:B---3--:R-:W-:Y:S05]  /*2c590*/  @!P0 BRA `(.L_x_2134) ;  /* 0xfffffffc00ec8947 */ /* 0x008fea000383ffff */
[----:B------:R-:W-:Y:S05]  /*2c5a0*/  BRA `(.L_x_2325) ;  /* 0xffffff98003c7947 */ /* 0x000fea000383ffff */
.L_x_2143:
[----:B-1----:R1:W2:Y:S02]  /*2c5b0*/  SYNCS.PHASECHK.TRANS64.TRYWAIT P0, [R3+URZ+0x30840], R2 ;  /* 0x03084002030075a7 */ /* 0x0022a4000800017f */
[----:B--2---:R-:W-:Y:S05]  /*2c5c0*/  @!P0 NANOSLEEP.SYNCS 0x989680 ;  /* 0x009896800000895d */ /* 0x004fea0003900000 */
[----:B------:R-:W2:Y:S02]  /*2c5d0*/  @!P0 SYNCS.PHASECHK.TRANS64 P0, [R3+URZ+0x30840], R2 ;  /* 0x03084002030085a7 */ /* 0x000ea4000800007f */
[----:B--2---:R-:W-:Y:S05]  /*2c5e0*/  @!P0 BRA `(.L_x_2143) ;  /* 0xfffffffc00f08947 */ /* 0x004fea000383ffff */
[----:B------:R-:W-:Y:S05]  /*2c5f0*/  BRA `(.L_x_2326) ;  /* 0xffffff9c00087947 */ /* 0x000fea000383ffff */
.L_x_2151:
[----:B0-----:R0:W1:Y:S02]  /*2c600*/  SYNCS.PHASECHK.TRANS64.TRYWAIT P0, [R2+URZ+0x30860], R3 ;  /* 0x03086003020075a7 */ /* 0x001064000800017f */
[----:B-1----:R-:W-:Y:S05]  /*2c610*/  @!P0 NANOSLEEP.SYNCS 0x989680 ;  /* 0x009896800000895d */ /* 0x002fea0003900000 */
[----:B------:R-:W1:Y:S02]  /*2c620*/  @!P0 SYNCS.PHASECHK.TRANS64 P0, [R2+URZ+0x30860], R3 ;  /* 0x03086003020085a7 */ /* 0x000e64000800007f */
[----:B-1----:R-:W-:Y:S05]  /*2c630*/  @!P0 BRA `(.L_x_2151) ;  /* 0xfffffffc00f08947 */ /* 0x002fea000383ffff */
[----:B------:R-:W-:Y:S05]  /*2c640*/  BRA `(.L_x_2327) ;  /* 0xffffffa000647947 */ /* 0x000fea000383ffff */
.L_x_2163:
[----:B-1----:R1:W2:Y:S02]  /*2c650*/  SYNCS.PHASECHK.TRANS64.TRYWAIT P0, [R3+URZ+0x30840], R2 ;  /* 0x03084002030075a7 */ /* 0x0022a4000800017f */
[----:B--2---:R-:W-:Y:S05]  /*2c660*/  @!P0 NANOSLEEP.SYNCS 0x989680 ;  /* 0x009896800000895d */ /* 0x004fea0003900000 */
[----:B------:R-:W2:Y:S02]  /*2c670*/  @!P0 SYNCS.PHASECHK.TRANS64 P0, [R3+URZ+0x30840], R2 ;  /* 0x03084002030085a7 */ /* 0x000ea4000800007f */
[----:B--2---:R-:W-:Y:S05]  /*2c680*/  @!P0 BRA `(.L_x_2163) ;  /* 0xfffffffc00f08947 */ /* 0x004fea000383ffff */
[----:B------:R-:W-:Y:S05]  /*2c690*/  BRA `(.L_x_2328) ;  /* 0xffffffa800887947 */ /* 0x000fea000383ffff */
.L_x_2171:
[----:B0-----:R0:W1:Y:S02]  /*2c6a0*/  SYNCS.PHASECHK.TRANS64.TRYWAIT P0, [R2+URZ+0x30860], R3 ;  /* 0x03086003020075a7 */ /* 0x001064000800017f */
[----:B-1----:R-:W-:Y:S05]  /*2c6b0*/  @!P0 NANOSLEEP.SYNCS 0x989680 ;  /* 0x009896800000895d */ /* 0x002fea0003900000 */
[----:B------:R-:W1:Y:S02]  /*2c6c0*/  @!P0 SYNCS.PHASECHK.TRANS64 P0, [R2+URZ+0x30860], R3 ;  /* 0x03086003020085a7 */ /* 0x000e64000800007f */
[----:B-1----:R-:W-:Y:S05]  /*2c6d0*/  @!P0 BRA `(.L_x_2171) ;  /* 0xfffffffc00f08947 */ /* 0x002fea000383ffff */
[----:B------:R-:W-:Y:S05]  /*2c6e0*/  BRA `(.L_x_2329) ;  /* 0xffffffac00e47947 */ /* 0x000fea000383ffff */
.L_x_2183:
[----:B--2---:R2:W3:Y:S02]  /*2c6f0*/  SYNCS.PHASECHK.TRANS64.TRYWAIT P0, [R3+URZ+0x30840], R2 ;  /* 0x03084002030075a7 */ /* 0x0044e4000800017f */
[----:B---3--:R-:W-:Y:S05]  /*2c700*/  @!P0 NANOSLEEP.SYNCS 0x989680 ;  /* 0x009896800000895d */ /* 0x008fea0003900000 */
[----:B------:R-:W3:Y:S02]  /*2c710*/  @!P0 SYNCS.PHASECHK.TRANS64 P0, [R3+URZ+0x30840], R2 ;  /* 0x03084002030085a7 */ /* 0x000ee4000800007f */
[----:B---3--:R-:W-:Y:S05]  /*2c720*/  @!P0 BRA `(.L_x_2183) ;  /* 0xfffffffc00f08947 */ /* 0x008fea000383ffff */
[----:B------:R-:W-:Y:S05]  /*2c730*/  BRA `(.L_x_2330) ;  /* 0xffffffb400dc7947 */ /* 0x000fea000383ffff */
.L_x_2191:
[----:B0-----:R0:W1:Y:S02]  /*2c740*/  SYNCS.PHASECHK.TRANS64.TRYWAIT P0, [R2+URZ+0x30860], R5 ;  /* 0x03086005020075a7 */ /* 0x001064000800017f */
[----:B-1----:R-:W-:Y:S05]  /*2c750*/  @!P0 NANOSLEEP.SYNCS 0x989680 ;  /* 0x009896800000895d */ /* 0x002fea0003900000 */
[----:B------:R-:W1:Y:S02]  /*2c760*/  @!P0 SYNCS.PHASECHK.TRANS64 P0, [R2+URZ+0x30860], R5 ;  /* 0x03086005020085a7 */ /* 0x000e64000800007f */
[----:B-1----:R-:W-:Y:S05]  /*2c770*/  @!P0 BRA `(.L_x_2191) ;  /* 0xfffffffc00f08947 */ /* 0x002fea000383ffff */
[----:B------:R-:W-:Y:S05]  /*2c780*/  BRA `(.L_x_2331) ;  /* 0xffffffbc00347947 */ /* 0x000fea000383ffff */
.L_x_2205:
[----:B---3--:R3:W4:Y:S02]  /*2c790*/  SYNCS.PHASECHK.TRANS64.TRYWAIT P0, [R0+URZ+0x30860], R2 ;  /* 0x03086002000075a7 */ /* 0x008724000800017f */
[----:B----4-:R-:W-:Y:S05]  /*2c7a0*/  @!P0 NANOSLEEP.SYNCS 0x989680 ;  /* 0x009896800000895d */ /* 0x010fea0003900000 */
[----:B------:R-:W4:Y:S02]  /*2c7b0*/  @!P0 SYNCS.PHASECHK.TRANS64 P0, [R0+URZ+0x30860], R2 ;  /* 0x03086002000085a7 */ /* 0x000f24000800007f */
[----:B----4-:R-:W-:Y:S05]  /*2c7c0*/  @!P0 BRA `(.L_x_2205) ;  /* 0xfffffffc00f08947 */ /* 0x010fea000383ffff */
[----:B------:R-:W-:Y:S05]  /*2c7d0*/  BRA `(.L_x_2332) ;  /* 0xffffffc4000c7947 */ /* 0x000fea000383ffff */
.L_x_2215:
[----:B------:R-:W-:Y:S01]  /*2c7e0*/  BSSY B0, `(.L_x_2333) ;  /* 0x0000008000007945 */ /* 0x000fe20003800000 */
[----:B------:R-:W-:Y:S01]  /*2c7f0*/  MOV R13, R16 ;  /* 0x00000010000d7202 */ /* 0x000fe20000000f00 */
[----:B------:R-:W-:Y:S02]  /*2c800*/  IMAD.MOV.U32 R12, RZ, RZ, RZ ;  /* 0x000000ffff0c7224 */ /* 0x000fe400078e00ff */
[----:B------:R-:W-:Y:S02]  /*2c810*/  IMAD.MOV.U32 R11, RZ, RZ, 0x1f ;  /* 0x0000001fff0b7424 */ /* 0x000fe400078e00ff */
[----:B------:R-:W-:-:S07]  /*2c820*/  IMAD.MOV.U32 R15, RZ, RZ, -0x1 ;  /* 0xffffffffff0f7424 */ /* 0x000fce00078e00ff */
[----:B--2--5:R-:W-:Y:S05]  /*2c830*/  WARPSYNC.COLLECTIVE R15, `(.L_x_2334) ;  /* 0x000000000f087348 */ /* 0x024fea0003c00000 */
[----:B------:R0:W1:Y:S02]  /*2c840*/  SHFL.IDX P6, R14, R13, R12, R11 ;  /* 0x0000000c0d0e7389 */ /* 0x00006400000c000b */
[----:B012--5:R-:W-:Y:S01]  /*2c850*/  ENDCOLLECTIVE ;  /* 0x000000000000791b */ /* 0x027fe20003800000 */
.L_x_2334:
[----:B------:R-:W-:Y:S05]  /*2c860*/  BSYNC B0 ;  /* 0x0000000000007941 */ /* 0x000fea0003800000 */
.L_x_2333:
[----:B------:R-:W-:Y:S01]  /*2c870*/  IMAD.MOV.U32 R13, RZ, RZ, R16 ;  /* 0x000000ffff0d7224 */ /* 0x000fe200078e0010 */
[----:B------:R-:W-:Y:S01]  /*2c880*/  MOV R12, 0x1 ;  /* 0x00000001000c7802 */ /* 0x000fe20000000f00 */
[----:B------:R-:W-:Y:S01]  /*2c890*/  IMAD.MOV.U32 R11, RZ, RZ, 0x1f ;  /* 0x0000001fff0b7424 */ /* 0x000fe200078e00ff */
[----:B------:R-:W-:Y:S01]  /*2c8a0*/  LOP3.LUT P1, RZ, R7, 0x1, RZ, 0xc0, !PT ;  /* 0x0000000107ff7812 */ /* 0x000fe2000782c0ff */
[----:B------:R-:W-:Y:S02]  /*2c8b0*/  IMAD.MOV.U32 R15, RZ, RZ, -0x1 ;  /* 0xffffffffff0f7424 */ /* 0x000fe400078e00ff */
[----:B------:R-:W-:Y:S02]  /*2c8c0*/  IMAD.IADD R4, R19, 0x1, R6 ;  /* 0x0000000113047824 */ /* 0x000fe400078e0206 */
[----:B------:R-:W-:-:S08]  /*2c8d0*/  IMAD.MOV.U32 R0, RZ, RZ, R14 ;  /* 0x000000ffff007224 */ /* 0x000fd000078e000e */
[----:B------:R-:W-:Y:S05]  /*2c8e0*/  WARPSYNC.COLLECTIVE R15, `(.L_x_2335) ;  /* 0x000000000f087348 */ /* 0x000fea0003c00000 */
[----:B------:R0:W1:Y:S02]  /*2c8f0*/  SHFL.IDX P6, R14, R13, R12, R11 ;  /* 0x0000000c0d0e7389 */ /* 0x00006400000c000b */
[----:B01----:R-:W-:Y:S01]  /*2c900*/  ENDCOLLECTIVE ;  /* 0x000000000000791b */ /* 0x003fe20003800000 */
.L_x_2335:
[----:B------:R-:W-:Y:S02]  /*2c910*/  ULDC UR4, c[0x0][0xc3c] ;  /* 0x00030f0000047ab9 */ /* 0x000fe40000000800 */
        /* <DEDUP_REMOVED lines=8> */
[----:B0-----:R-:W-:Y:S01]  /*2c9a0*/  IMAD.MOV.U32 R2, RZ, RZ, RZ ;  /* 0x000000ffff027224 */ /* 0x001fe200078e00ff */
[----:B--2---:R-:W-:Y:S02]  /*2c9b0*/  @!P0 MOV R2, R3 ;  /* 0x0000000300028202 */ /* 0x004fe40000000f00 */
[----:B------:R-:W-:-:S03]  /*2c9c0*/  ISETP.GE.U32.AND P0, PT, R6, 0x2, PT ;  /* 0x000000020600780c */ /* 0x000fc60003f06070 */
[----:B------:R-:W-:-:S10]  /*2c9d0*/  IMAD.MOV.U32 R13, RZ, RZ, R2 ;  /* 0x000000ffff0d7224 */ /* 0x000fd400078e0002 */
[----:B------:R-:W-:Y:S05]  /*2c9e0*/  WARPSYNC.COLLECTIVE R15, `(.L_x_2336) ;  /* 0x000000000f087348 */ /* 0x000fea0003c00000 */
[----:B------:R0:W1:Y:S02]  /*2c9f0*/  SHFL.UP P6, R14, R13, R12, R11 ;  /* 0x0400000c0d0e7389 */ /* 0x00006400000c000b */
[----:B01----:R-:W-:Y:S01]  /*2ca00*/  ENDCOLLECTIVE ;  /* 0x000000000000791b */ /* 0x003fe20003800000 */
.L_x_2336:
[----:B------:R-:W-:Y:S01]  /*2ca10*/  MOV R12, 0x2 ;  /* 0x00000002000c7802 */ /* 0x000fe20000000f00 */
[----:B------:R-:W-:-:S05]  /*2ca20*/  IMAD.MOV.U32 R3, RZ, RZ, R14 ;  /* 0x000000ffff037224 */ /* 0x000fca00078e000e */
[----:B------:R-:W-:Y:S02]  /*2ca30*/  SEL R3, R3, RZ, P1 ;  /* 0x000000ff03037207 */ /* 0x000fe40000800000 */
[----:B------:R-:W-:-:S03]  /*2ca40*/  ISETP.GE.U32.AND P1, PT, R6, 0x4, PT ;  /* 0x000000040600780c */ /* 0x000fc60003f26070 */
[----:B------:R-:W-:-:S04]  /*2ca50*/  IMAD.IADD R3, R2, 0x1, R3 ;  /* 0x0000000102037824 */ /* 0x000fc800078e0203 */
[----:B------:R-:W-:-:S07]  /*2ca60*/  IMAD.MOV.U32 R13, RZ, RZ, R3 ;  /* 0x000000ffff0d7224 */ /* 0x000fce00078e0003 */
[----:B------:R-:W-:Y:S05]  /*2ca70*/  WARPSYNC.COLLECTIVE R15, `(.L_x_2337) ;  /* 0x000000000f087348 */ /* 0x000fea0003c00000 */
[----:B------:R0:W1:Y:S02]  /*2ca80*/  SHFL.UP P6, R14, R13, R12, R11 ;  /* 0x0400000c0d0e7389 */ /* 0x00006400000c000b */
[----:B01----:R-:W-:Y:S01]  /*2ca90*/  ENDCOLLECTIVE ;  /* 0x000000000000791b */ /* 0x003fe20003800000 */
.L_x_2337:
        /* <DEDUP_REMOVED lines=8> */
.L_x_2338:
        /* <DEDUP_REMOVED lines=8> */
.L_x_2339:
[----:B------:R-:W-:Y:S01]  /*2cba0*/  MOV R12, 0x10 ;  /* 0x00000010000c7802 */ /* 0x000fe20000000f00 */
[----:B------:R-:W-:-:S05]  /*2cbb0*/  IMAD.MOV.U32 R4, RZ, RZ, R14 ;  /* 0x000000ffff047224 */ /* 0x000fca00078e000e */
[----:B------:R-:W-:-:S05]  /*2cbc0*/  SEL R4, R4, RZ, P2 ;  /* 0x000000ff04047207 */ /* 0x000fca0001000000 */
[----:B------:R-:W-:-:S04]  /*2cbd0*/  IMAD.IADD R3, R3, 0x1, R4 ;  /* 0x0000000103037824 */ /* 0x000fc800078e0204 */
[----:B------:R-:W-:-:S07]  /*2cbe0*/  IMAD.MOV.U32 R13, RZ, RZ, R3 ;  /* 0x000000ffff0d7224 */ /* 0x000fce00078e0003 */
[----:B------:R-:W-:Y:S05]  /*2cbf0*/  WARPSYNC.COLLECTIVE R15, `(.L_x_2340) ;  /* 0x000000000f087348 */ /* 0x000fea0003c00000 */
[----:B------:R0:W1:Y:S02]  /*2cc00*/  SHFL.UP P6, R14, R13, R12, R11 ;  /* 0x0400000c0d0e7389 */ /* 0x00006400000c000b */
[----:B01----:R-:W-:Y:S01]  /*2cc10*/  ENDCOLLECTIVE ;  /* 0x000000000000791b */ /* 0x003fe20003800000 */
.L_x_2340:
        /* <DEDUP_REMOVED lines=9> */
.L_x_2341:
[----:B------:R-:W-:Y:S01]  /*2ccb0*/  MOV R16, R14 ;  /* 0x0000000e00107202 */ /* 0x000fe20000000f00 */
[----:B------:R-:W-:Y:S06]  /*2ccc0*/  BRA `(.L_x_2342) ;  /* 0xffffffc800147947 */ /* 0x000fec000383ffff */
.L_x_2220:
[----:B------:R-:W-:Y:S01]  /*2ccd0*/  BSSY B0, `(.L_x_2343) ;  /* 0x0000008000007945 */ /* 0x000fe20003800000 */
[----:B-----5:R-:W-:Y:S02]  /*2cce0*/  IMAD.MOV.U32 R13, RZ, RZ, R2 ;  /* 0x000000ffff0d7224 */ /* 0x020fe400078e0002 */
[----:B------:R-:W-:Y:S02]  /*2ccf0*/  IMAD.MOV.U32 R12, RZ, RZ, 0x1 ;  /* 0x00000001ff0c7424 */ /* 0x000fe400078e00ff */
[----:B------:R-:W-:Y:S02]  /*2cd00*/  IMAD.MOV.U32 R11, RZ, RZ, RZ ;  /* 0x000000ffff0b7224 */ /* 0x000fe400078e00ff */
[----:B------:R-:W-:-:S07]  /*2cd10*/  IMAD.MOV.U32 R15, RZ, RZ, -0x1 ;  /* 0xffffffffff0f7424 */ /* 0x000fce00078e00ff */
[----:B0-----:R-:W-:Y:S05]  /*2cd20*/  WARPSYNC.COLLECTIVE R15, `(.L_x_2344) ;  /* 0x000000000f087348 */ /* 0x001fea0003c00000 */
[----:B------:R1:W2:Y:S02]  /*2cd30*/  SHFL.UP P6, R14, R13, R12, R11 ;  /* 0x0400000c0d0e7389 */ /* 0x0002a400000c000b */
[----:B012---:R-:W-:Y:S01]  /*2cd40*/  ENDCOLLECTIVE ;  /* 0x000000000000791b */ /* 0x007fe20003800000 */
.L_x_2344:
[----:B------:R-:W-:Y:S05]  /*2cd50*/  BSYNC B0 ;  /* 0x0000000000007941 */ /* 0x000fea0003800000 */
.L_x_2343:
[----:B------:R-:W2:Y:S01]  /*2cd60*/  LDL R3, [R1+0x4] ;  /* 0x0000040001037983 */ /* 0x000ea20000100800 */
[----:B------:R-:W-:Y:S02]  /*2cd70*/  IMAD.MOV.U32 R12, RZ, RZ, 0x2 ;  /* 0x00000002ff0c7424 */ /* 0x000fe400078e00ff */
[----:B------:R-:W-:Y:S02]  /*2cd80*/  IMAD.MOV.U32 R11, RZ, RZ, RZ ;  /* 0x000000ffff0b7224 */ /* 0x000fe400078e00ff */
[----:B------:R-:W-:Y:S01]  /*2cd90*/  IMAD.MOV.U32 R15, RZ, RZ, -0x1 ;  /* 0xffffffffff0f7424 */ /* 0x000fe200078e00ff */
[----:B--2---:R-:W-:Y:S01]  /*2cda0*/  LOP3.LUT P4, RZ, R3, 0x1, RZ, 0xc0, !PT ;  /* 0x0000000103ff7812 */ /* 0x004fe2000788c0ff */
[----:B------:R-:W-:-:S05]  /*2cdb0*/  IMAD.MOV.U32 R3, RZ, RZ, R14 ;  /* 0x000000ffff037224 */ /* 0x000fca00078e000e */
[----:B------:R-:W-:-:S04]  /*2cdc0*/  SEL R3, R3, RZ, P4 ;  /* 0x000000ff03037207 */ /* 0x000fc80002000000 */
[----:B------:R-:W-:-:S05]  /*2cdd0*/  IADD3 R3, R2, R3, RZ ;  /* 0x0000000302037210 */ /* 0x000fca0007ffe0ff */
[----:B------:R-:W-:-:S07]  /*2cde0*/  IMAD.MOV.U32 R13, RZ, RZ, R3 ;  /* 0x000000ffff0d7224 */ /* 0x000fce00078e0003 */
[----:B------:R-:W-:Y:S05]  /*2cdf0*/  WARPSYNC.COLLECTIVE R15, `(.L_x_2345) ;  /* 0x000000000f087348 */ /* 0x000fea0003c00000 */
[----:B------:R0:W1:Y:S02]  /*2ce00*/  SHFL.UP P6, R14, R13, R12, R11 ;  /* 0x0400000c0d0e7389 */ /* 0x00006400000c000b */
[----:B01----:R-:W-:Y:S01]  /*2ce10*/  ENDCOLLECTIVE ;  /* 0x000000000000791b */ /* 0x003fe20003800000 */
.L_x_2345:
        /* <DEDUP_REMOVED lines=8> */
.L_x_2346:
        /* <DEDUP_REMOVED lines=8> */
.L_x_2347:
        /* <DEDUP_REMOVED lines=8> */
.L_x_2348:
[----:B------:R-:W-:Y:S02]  /*2cfa0*/  IMAD.MOV.U32 R12, RZ, RZ, 0x1f ;  /* 0x0000001fff0c7424 */ /* 0x000fe400078e00ff */
[----:B------:R-:W-:Y:S02]  /*2cfb0*/  IMAD.MOV.U32 R11, RZ, RZ, 0x1f ;  /* 0x0000001fff0b7424 */ /* 0x000fe400078e00ff */
[----:B------:R-:W-:-:S05]  /*2cfc0*/  IMAD.MOV.U32 R4, RZ, RZ, R14 ;  /* 0x000000ffff047224 */ /* 0x000fca00078e000e */
[----:B------:R-:W-:-:S04]  /*2cfd0*/  SEL R4, R4, RZ, P3 ;  /* 0x000000ff04047207 */ /* 0x000fc80001800000 */
[----:B------:R-:W-:-:S05]  /*2cfe0*/  IADD3 R3, R3, R4, RZ ;  /* 0x0000000403037210 */ /* 0x000fca0007ffe0ff */
[----:B------:R-:W-:-:S07]  /*2cff0*/  IMAD.MOV.U32 R13, RZ, RZ, R3 ;  /* 0x000000ffff0d7224 */ /* 0x000fce00078e0003 */
[----:B------:R-:W-:Y:S05]  /*2d000*/  WARPSYNC.COLLECTIVE R15, `(.L_x_2349) ;  /* 0x000000000f087348 */ /* 0x000fea0003c00000 */
[----:B------:R0:W1:Y:S02]  /*2d010*/  SHFL.IDX P6, R14, R13, R12, R11 ;  /* 0x0000000c0d0e7389 */ /* 0x00006400000c000b */
[----:B01----:R-:W-:Y:S01]  /*2d020*/  ENDCOLLECTIVE ;  /* 0x000000000000791b */ /* 0x003fe20003800000 */
.L_x_2349:
[----:B------:R-:W-:Y:S01]  /*2d030*/  IMAD.MOV.U32 R16, RZ, RZ, R14 ;  /* 0x000000ffff107224 */ /* 0x000fe200078e000e */
[----:B------:R-:W-:Y:S06]  /*2d040*/  BRA `(.L_x_2350) ;  /* 0xffffffc400d47947 */ /* 0x000fec000383ffff */
.L_x_2222:
[----:B------:R-:W-:Y:S01]  /*2d050*/  BSSY B0, `(.L_x_2351) ;  /* 0x0000006000007945 */ /* 0x000fe20003800000 */
[----:B------:R-:W-:Y:S01]  /*2d060*/  PLOP3.LUT P6, PT, P6, PT, PT, 0x8, 0x0 ;  /* 0x000000000000781c */ /* 0x000fe200037ce170 */
[----:B------:R-:W-:-:S12]  /*2d070*/  IMAD.MOV.U32 R15, RZ, RZ, -0x1 ;  /* 0xffffffffff0f7424 */ /* 0x000fd800078e00ff */
[----:B0----5:R-:W-:Y:S05]  /*2d080*/  WARPSYNC.COLLECTIVE R15, `(.L_x_2352) ;  /* 0x000000000f087348 */ /* 0x021fea0003c00000 */
[----:B------:R-:W-:Y:S01]  /*2d090*/  VOTE.ANY R14, PT, P6 ;  /* 0x00000000000e7806 */ /* 0x000fe200030e0100 */
[----:B0----5:R-:W-:Y:S06]  /*2d0a0*/  ENDCOLLECTIVE ;  /* 0x000000000000791b */ /* 0x021fec0003800000 */
.L_x_2352:
[----:B------:R-:W-:Y:S05]  /*2d0b0*/  BSYNC B0 ;  /* 0x0000000000007941 */ /* 0x000fea0003800000 */
.L_x_2351:
[----:B------:R-:W-:Y:S01]  /*2d0c0*/  MOV R5, R14 ;  /* 0x0000000e00057202 */ /* 0x000fe20000000f00 */
[----:B------:R-:W-:Y:S02]  /*2d0d0*/  IMAD.MOV.U32 R13, RZ, RZ, R2 ;  /* 0x000000ffff0d7224 */ /* 0x000fe400078e0002 */
[----:B------:R-:W-:Y:S01]  /*2d0e0*/  IMAD.MOV.U32 R11, RZ, RZ, 0x1f ;  /* 0x0000001fff0b7424 */ /* 0x000fe200078e00ff */
[----:B------:R-:W0:Y:S01]  /*2d0f0*/  POPC R6, R5 ;  /* 0x0000000500067309 */ /* 0x000e220000000000 */
[----:B------:R-:W-:Y:S02]  /*2d100*/  IMAD.MOV.U32 R15, RZ, RZ, -0x1 ;  /* 0xffffffffff0f7424 */ /* 0x000fe400078e00ff */
[----:B0-----:R-:W-:-:S07]  /*2d110*/  IMAD.MOV.U32 R12, RZ, RZ, R6 ;  /* 0x000000ffff0c7224 */ /* 0x001fce00078e0006 */
[----:B------:R-:W-:Y:S05]  /*2d120*/  WARPSYNC.COLLECTIVE R15, `(.L_x_2353) ;  /* 0x000000000f087348 */ /* 0x000fea0003c00000 */
[----:B------:R0:W1:Y:S02]  /*2d130*/  SHFL.IDX P6, R14, R13, R12, R11 ;  /* 0x0000000c0d0e7389 */ /* 0x00006400000c000b */
[----:B01----:R-:W-:Y:S01]  /*2d140*/  ENDCOLLECTIVE ;  /* 0x000000000000791b */ /* 0x003fe20003800000 */
.L_x_2353:
[----:B------:R-:W-:Y:S01]  /*2d150*/  IMAD.MOV.U32 R17, RZ, RZ, R14 ;  /* 0x000000ffff117224 */ /* 0x000fe200078e000e */
[----:B------:R-:W-:Y:S06]  /*2d160*/  BRA `(.L_x_2354) ;  /* 0xffffffc400c47947 */ /* 0x000fec000383ffff */
.L_x_2224:
[----:B------:R-:W-:Y:S01]  /*2d170*/  BSSY B0, `(.L_x_2355) ;  /* 0x0000007000007945 */ /* 0x000fe20003800000 */
[----:B------:R-:W-:Y:S01]  /*2d180*/  MOV R13, R3 ;  /* 0x00000003000d7202 */ /* 0x000fe20000000f00 */
[----:B------:R-:W-:Y:S02]  /*2d190*/  IMAD.MOV.U32 R11, RZ, RZ, 0x1f ;  /* 0x0000001fff0b7424 */ /* 0x000fe400078e00ff */
[----:B------:R-:W-:-:S07]  /*2d1a0*/  IMAD.MOV.U32 R15, RZ, RZ, -0x1 ;  /* 0xffffffffff0f7424 */ /* 0x000fce00078e00ff */
[----:B012--5:R-:W-:Y:S05]  /*2d1b0*/  WARPSYNC.COLLECTIVE R15, `(.L_x_2356) ;  /* 0x000000000f087348 */ /* 0x027fea0003c00000 */
[----:B------:R3:W4:Y:S02]  /*2d1c0*/  SHFL.IDX P6, R14, R13, R12, R11 ;  /* 0x0000000c0d0e7389 */ /* 0x00072400000c000b */
[----:B012345:R-:W-:Y:S01]  /*2d1d0*/  ENDCOLLECTIVE ;  /* 0x000000000000791b */ /* 0x03ffe20003800000 */
.L_x_2356:
[----:B------:R-:W-:Y:S05]  /*2d1e0*/  BSYNC B0 ;  /* 0x0000000000007941 */ /* 0x000fea0003800000 */
.L_x_2355:
[----:B------:R-:W-:Y:S01]  /*2d1f0*/  IMAD.MOV.U32 R3, RZ, RZ, R14 ;  /* 0x000000ffff037224 */ /* 0x000fe200078e000e */
[----:B------:R-:W-:Y:S06]  /*2d200*/  BRA `(.L_x_2357) ;  /* 0xffffffc400b87947 */ /* 0x000fec000383ffff */
.L_x_2228:
[----:B0-----:R0:W1:Y:S02]  /*2d210*/  SYNCS.PHASECHK.TRANS64.TRYWAIT P0, [R0+URZ+0x30820], R3 ;  /* 0x03082003000075a7 */ /* 0x001064000800017f */
[----:B-1----:R-:W-:Y:S05]  /*2d220*/  @!P0 NANOSLEEP.SYNCS 0x989680 ;  /* 0x009896800000895d */ /* 0x002fea0003900000 */
[----:B------:R-:W1:Y:S02]  /*2d230*/  @!P0 SYNCS.PHASECHK.TRANS64 P0, [R0+URZ+0x30820], R3 ;  /* 0x03082003000085a7 */ /* 0x000e64000800007f */
[----:B-1----:R-:W-:Y:S05]  /*2d240*/  @!P0 BRA `(.L_x_2228) ;  /* 0xfffffffc00f08947 */ /* 0x002fea000383ffff */
[----:B------:R-:W-:Y:S05]  /*2d250*/  BRA `(.L_x_2358) ;  /* 0xffffffcc003c7947 */ /* 0x000fea000383ffff */
.L_x_2229:
[----:B------:R-:W1:Y:S01]  /*2d260*/  S2R R2, SR_TID.X ;  /* 0x0000000000027919 */ /* 0x000e620000002100 */
[----:B------:R-:W-:Y:S01]  /*2d270*/  BSSY B0, `(.L_x_2359) ;  /* 0x000000a000007945 */ /* 0x000fe20003800000 */
[----:B------:R-:W-:Y:S01]  /*2d280*/  MOV R12, RZ ;  /* 0x000000ff000c7202 */ /* 0x000fe20000000f00 */
[----:B------:R-:W-:Y:S02]  /*2d290*/  IMAD.MOV.U32 R11, RZ, RZ, 0x1f ;  /* 0x0000001fff0b7424 */ /* 0x000fe400078e00ff */
[----:B------:R-:W-:Y:S01]  /*2d2a0*/  IMAD.MOV.U32 R15, RZ, RZ, -0x1 ;  /* 0xffffffffff0f7424 */ /* 0x000fe200078e00ff */
[----:B-1----:R-:W-:-:S04]  /*2d2b0*/  SHF.R.U32.HI R2, RZ, 0x5, R2 ;  /* 0x00000005ff027819 */ /* 0x002fc80000011602 */
[----:B------:R-:W-:-:S05]  /*2d2c0*/  LOP3.LUT R2, R2, 0x3, RZ, 0xc0, !PT ;  /* 0x0000000302027812 */ /* 0x000fca00078ec0ff */
[----:B------:R-:W-:-:S07]  /*2d2d0*/  IMAD.MOV.U32 R13, RZ, RZ, R2 ;  /* 0x000000ffff0d7224 */ /* 0x000fce00078e0002 */
[----:B0----5:R-:W-:Y:S05]  /*2d2e0*/  WARPSYNC.COLLECTIVE R15, `(.L_x_2360) ;  /* 0x000000000f087348 */ /* 0x021fea0003c00000 */
[----:B------:R1:W2:Y:S02]  /*2d2f0*/  SHFL.IDX P6, R14, R13, R12, R11 ;  /* 0x0000000c0d0e7389 */ /* 0x0002a400000c000b */
[----:B012--5:R-:W-:Y:S01]  /*2d300*/  ENDCOLLECTIVE ;  /* 0x000000000000791b */ /* 0x027fe20003800000 */
.L_x_2360:
[----:B------:R-:W-:Y:S05]  /*2d310*/  BSYNC B0 ;  /* 0x0000000000007941 */ /* 0x000fea0003800000 */
.L_x_2359:
[----:B------:R-:W-:Y:S05]  /*2d320*/  BRA `(.L_x_2361) ;  /* 0xffffffcc00247947 */ /* 0x000fea000383ffff */
.L_x_2230:
[----:B------:R-:W-:Y:S01]  /*2d330*/  BSSY B0, `(.L_x_2362) ;  /* 0x0000006000007945 */ /* 0x000fe20003800000 */
[----:B------:R-:W-:-:S07]  /*2d340*/  IMAD.MOV.U32 R15, RZ, RZ, -0x1 ;  /* 0xffffffffff0f7424 */ /* 0x000fce00078e00ff */
[----:B01---5:R-:W-:Y:S05]  /*2d350*/  WARPSYNC.COLLECTIVE R15, `(.L_x_2363) ;  /* 0x000000000f0c7348 */ /* 0x023fea0003c00000 */
[----:B------:R-:W-:Y:S02]  /*2d360*/  ELECT P6, UR62, PT ;  /* 0x00000000003e782f */ /* 0x000fe400038c0000 */
[----:B------:R-:W-:Y:S01]  /*2d370*/  MOV R14, UR62 ;  /* 0x0000003e000e7c02 */ /* 0x000fe20008000f00 */
[----:B01---5:R-:W-:Y:S10]  /*2d380*/  ENDCOLLECTIVE ;  /* 0x000000000000791b */ /* 0x023ff40003800000 */
.L_x_2363:
[----:B------:R-:W-:Y:S05]  /*2d390*/  BSYNC B0 ;  /* 0x0000000000007941 */ /* 0x000fea0003800000 */
.L_x_2362:
[----:B------:R-:W-:Y:S05]  /*2d3a0*/  BRA `(.L_x_2364) ;  /* 0xffffffcc00187947 */ /* 0x000fea000383ffff */
.L_x_2232:
[----:B0-----:R0:W1:Y:S02]  /*2d3b0*/  SYNCS.PHASECHK.TRANS64.TRYWAIT P0, [R6+URZ], R5 ;  /* 0x00000005060075a7 */ /* 0x001064000800017f */
[----:B-1----:R-:W-:Y:S05]  /*2d3c0*/  @!P0 NANOSLEEP.SYNCS 0x989680 ;  /* 0x009896800000895d */ /* 0x002fea0003900000 */
[----:B------:R-:W1:Y:S02]  /*2d3d0*/  @!P0 SYNCS.PHASECHK.TRANS64 P0, [R6+URZ], R5 ;  /* 0x00000005060085a7 */ /* 0x000e64000800007f */
[----:B-1----:R-:W-:Y:S05]  /*2d3e0*/  @!P0 BRA `(.L_x_2232) ;  /* 0xfffffffc00f08947 */ /* 0x002fea000383ffff */
[----:B------:R-:W-:Y:S05]  /*2d3f0*/  BRA `(.L_x_2365) ;  /* 0xffffffcc00547947 */ /* 0x000fea000383ffff */
.L_x_2233:
[----:B-1----:R1:W2:Y:S02]  /*2d400*/  SYNCS.PHASECHK.TRANS64.TRYWAIT P0, [R7+URZ], R2 ;  /* 0x00000002070075a7 */ /* 0x0022a4000800017f */
[----:B--2---:R-:W-:Y:S05]  /*2d410*/  @!P0 NANOSLEEP.SYNCS 0x989680 ;  /* 0x009896800000895d */ /* 0x004fea0003900000 */
[----:B------:R-:W2:Y:S02]  /*2d420*/  @!P0 SYNCS.PHASECHK.TRANS64 P0, [R7+URZ], R2 ;  /* 0x00000002070085a7 */ /* 0x000ea4000800007f */
[----:B--2---:R-:W-:Y:S05]  /*2d430*/  @!P0 BRA `(.L_x_2233) ;  /* 0xfffffffc00f08947 */ /* 0x004fea000383ffff */
[----:B------:R-:W-:Y:S05]  /*2d440*/  BRA `(.L_x_2366) ;  /* 0xffffffcc00487947 */ /* 0x000fea000383ffff */
.L_x_2235:
[----:B--2---:R2:W3:Y:S02]  /*2d450*/  SYNCS.PHASECHK.TRANS64.TRYWAIT P0, [R4+URZ], R5 ;  /* 0x00000005040075a7 */ /* 0x0044e4000800017f */
[----:B---3--:R-:W-:Y:S05]  /*2d460*/  @!P0 NANOSLEEP.SYNCS 0x989680 ;  /* 0x009896800000895d */ /* 0x008fea0003900000 */
[----:B------:R-:W3:Y:S02]  /*2d470*/  @!P0 SYNCS.PHASECHK.TRANS64 P0, [R4+URZ], R5 ;  /* 0x00000005040085a7 */ /* 0x000ee4000800007f */
[----:B---3--:R-:W-:Y:S05]  /*2d480*/  @!P0 BRA `(.L_x_2235) ;  /* 0xfffffffc00f08947 */ /* 0x008fea000383ffff */
[----:B------:R-:W-:Y:S05]  /*2d490*/  BRA `(.L_x_2367) ;  /* 0xffffffcc00507947 */ /* 0x000fea000383ffff */
.L_x_2368:
        /* <DEDUP_REMOVED lines=14> */
.L_x_15299:


//--------------------- .text._ZN7cutlass13device_kernelIN5flash11enable_sm90INS1_16FlashAttnFwdSm90INS1_25CollectiveMainloopFwdSm90ILi2EN4cute5tupleIJNS5_1CILi1EEES8_S8_EEENS6_IJNS7_ILi128EEENS7_ILi80EEENS7_ILi256EEEEEELi256ENS_6half_tEfNS_4arch4Sm90ELb1ELb0ELb0ELb0ELb0ELb0ELb0ELb1ELb1ELb1ELb0ELb0EEENS1_21CollectiveEpilogueFwdINS6_IJSA_SC_SB_EEES9_SE_SG_Li256ELb0ELb1ELb0ELb0EEENS1_30DynamicPersistentTileSchedulerILi256ELi128ELb0ELb1ELb1EEEEEEEEEvNT_6ParamsE --------------------------
	.section	.text._ZN7cutlass13device_kernelIN5flash11enable_sm90INS1_16FlashAttnFwdSm90INS1_25CollectiveMainloopFwdSm90ILi2EN4cute5tupleIJNS5_1CILi1EEES8_S8_EEENS6_IJNS7_ILi128EEENS7_ILi80EEENS7_ILi256EEEEEELi256ENS_6half_tEfNS_4arch4Sm90ELb1ELb0ELb0ELb0ELb0ELb0ELb0ELb1ELb1ELb1ELb0ELb0EEENS1_21CollectiveEpilogueFwdINS6_IJSA_SC_SB_EEES9_SE_SG_Li256ELb0ELb1ELb0ELb0EEENS1_30DynamicPersistentTileSchedulerILi256ELi128ELb0ELb1ELb1EEEEEEEEEvNT_6ParamsE,"ax",@progbits
	.align	128
.text._ZN7cutlass13device_kernelIN5flash11enable_sm90INS1_16FlashAttnFwdSm90INS1_25CollectiveMainloopFwdSm90ILi2EN4cute5tupleIJNS5_1CILi1EEES8_S8_EEENS6_IJNS7_ILi128EEENS7_ILi80EEENS7_ILi256EEEEEELi256ENS_6half_tEfNS_4arch4Sm90ELb1ELb0ELb0ELb0ELb0ELb0ELb0ELb1ELb1ELb1ELb0ELb0EEENS1_21CollectiveEpilogueFwdINS6_IJSA_SC_SB_EEES9_SE_SG_Li256ELb0ELb1ELb0ELb0EEENS1_30DynamicPersistentTileSchedulerILi256ELi128ELb0ELb1ELb1EEEEEEEEEvNT_6ParamsE:
        .type           _ZN7cutlass13device_kernelIN5flash11enable_sm90INS1_16FlashAttnFwdSm90INS1_25CollectiveMainloopFwdSm90ILi2EN4cute5tupleIJNS5_1CILi1EEES8_S8_EEENS6_IJNS7_ILi128EEENS7_ILi80EEENS7_ILi256EEEEEELi256ENS_6half_tEfNS_4arch4Sm90ELb1ELb0ELb0ELb0ELb0ELb0ELb0ELb1ELb1ELb1ELb0ELb0EEENS1_21CollectiveEpilogueFwdINS6_IJSA_SC_SB_EEES9_SE_SG_Li256ELb0ELb1ELb0ELb0EEENS1_30DynamicPersistentTileSchedulerILi256ELi128ELb0ELb1ELb1EEEEEEEEEvNT_6ParamsE,@function
        .size           _ZN7cutlass13device_kernelIN5flash11enable_sm90INS1_16FlashAttnFwdSm90INS1_25CollectiveMainloopFwdSm90ILi2EN4cute5tupleIJNS5_1CILi1EEES8_S8_EEENS6_IJNS7_ILi128EEENS7_ILi80EEENS7_ILi256EEEEEELi256ENS_6half_tEfNS_4arch4Sm90ELb1ELb0ELb0ELb0ELb0ELb0ELb0ELb1ELb1ELb1ELb0ELb0EEENS1_21CollectiveEpilogueFwdINS6_IJSA_SC_SB_EEES9_SE_SG_Li256ELb0ELb1ELb0ELb0EEENS1_30DynamicPersistentTileSchedulerILi256ELi128ELb0ELb1ELb1EEEEEEEEEvNT_6ParamsE,(.L_x_15300 - _ZN7cutlass13device_kernelIN5flash11enable_sm90INS1_16FlashAttnFwdSm90INS1_25CollectiveMainloopFwdSm90ILi2EN4cute5tupleIJNS5_1CILi1EEES8_S8_EEENS6_IJNS7_ILi128EEENS7_ILi80EEENS7_ILi256EEEEEELi256ENS_6half_tEfNS_4arch4Sm90ELb1ELb0ELb0ELb0ELb0ELb0ELb0ELb1ELb1ELb1ELb0ELb0EEENS1_21CollectiveEpilogueFwdINS6_IJSA_SC_SB_EEES9_SE_SG_Li256ELb0ELb1ELb0ELb0EEENS1_30DynamicPersistentTileSchedulerILi256ELi128ELb0ELb1ELb1EEEEEEEEEvNT_6ParamsE)
        .other          _ZN7cutlass13device_kernelIN5flash11enable_sm90INS1_16FlashAttnFwdSm90INS1_25CollectiveMainloopFwdSm90ILi2EN4cute5tupleIJNS5_1CILi1EEES8_S8_EEENS6_IJNS7_ILi128EEENS7_ILi80EEENS7_ILi256EEEEEELi256ENS_6half_tEfNS_4arch4Sm90ELb1ELb0ELb0ELb0ELb0ELb0ELb0ELb1ELb1ELb1ELb0ELb0EEENS1_21CollectiveEpilogueFwdINS6_IJSA_SC_SB_EEES9_SE_SG_Li256ELb0ELb1ELb0ELb0EEENS1_30DynamicPersistentTileSchedulerILi256ELi128ELb0ELb1ELb1EEEEEEEEEvNT_6ParamsE,@"STO_CUDA_ENTRY STV_DEFAULT"
_ZN7cutlass13device_kernelIN5flash11enable_sm90INS1_16FlashAttnFwdSm90INS1_25CollectiveMainloopFwdSm90ILi2EN4cute5tupleIJNS5_1CILi1EEES8_S8_EEENS6_IJNS7_ILi128EEENS7_ILi80EEENS7_ILi256EEEEEELi256ENS_6half_tEfNS_4arch4Sm90ELb1ELb0ELb0ELb0ELb0ELb0ELb0ELb1ELb1ELb1ELb0ELb0EEENS1_21CollectiveEpilogueFwdINS6_IJSA_SC_SB_EEES9_SE_SG_Li256ELb0ELb1ELb0ELb0EEENS1_30DynamicPersistentTileSchedulerILi256ELi128ELb0ELb1ELb1EEEEEEEEEvNT_6ParamsE:
        /* <DEDUP_REMOVED lines=18> */
.L_x_2370:
[----:B------:R-:W-:Y:S05]  /*0120*/  BSYNC B0 ;  /* 0x0000000000007941 */ /* 0x000fea0003800000 */
.L_x_2369:
        /* <DEDUP_REMOVED lines=41> */
.L_x_2371:
        /* <DEDUP_REMOVED lines=22> */
.L_x_2372:
        /* <DEDUP_REMOVED lines=18> */
.L_x_2373:
        /* <DEDUP_REMOVED lines=22> */
.L_x_2374:
        /* <DEDUP_REMOVED lines=22> */
.L_x_2375:
        /* <DEDUP_REMOVED lines=8> */
.L_x_2377:
        /* <DEDUP_REMOVED lines=12> */
[----:B0-----:R-:W0:Y:S02]  /*0a40*/  S2R R2, SR_TID.X ;  /* 0x0000000000027919 */ /* 0x001e240000002100 */
[----:B0-----:R-:W-:Y:S01]  /*0a50*/  VIADD R230, R2, 0xffffff80 ;  /* 0xffffff8002e67836 */ /* 0x001fe20000000000 */
[----:B--2---:R-:W-:-:S04]  /*0a60*/  R2UR UR5, R3 ;  /* 0x00000000030572ca */ /* 0x004fc800000e0000 */
[----:B------:R-:W-:-:S04]  /*0a70*/  SHF.R.S32.HI R3, RZ, 0x1f, R230 ;  /* 0x0000001fff037819 */ /* 0x000fc800000114e6 */
[CC--:B------:R-:W-:Y:S02]  /*0a80*/  LEA.HI R5, R3.reuse, R230.reuse, RZ, 0x7 ;  /* 0x000000e603057211 */ /* 0x0c0fe400078f38ff */
[-C--:B------:R-:W-:Y:S02]  /*0a90*/  LEA.HI R0, R3, R230.reuse, RZ, 0x4 ;  /* 0x000000e603007211 */ /* 0x080fe400078f20ff */
[----:B------:R-:W-:Y:S02]  /*0aa0*/  LOP3.LUT R221, R5, 0xffffff80, RZ, 0xc0, !PT ;  /* 0xffffff8005dd7812 */ /* 0x000fe400078ec0ff */
[----:B------:R-:W-:Y:S01]  /*0ab0*/  SHF.R.S32.HI R9, RZ, 0x4, R0 ;  /* 0x00000004ff097819 */ /* 0x000fe20000011400 */
[----:B------:R-:W-:Y:S01]  /*0ac0*/  ULOP3.LUT UR6, UR5, 0x1, URZ, 0xfc, !UPT ;  /* 0x0000000105067892 */ /* 0x000fe2000f8efc3f */
[CC--:B------:R-:W-:Y:S01]  /*0ad0*/  LEA.HI R2, R3.reuse, R230.reuse, RZ, 0x5 ;  /* 0x000000e603027211 */ /* 0x0c0fe200078f28ff */
[----:B------:R-:W-:Y:S01]  /*0ae0*/  IMAD.IADD R221, R230, 0x1, -R221 ;  /* 0x00000001e6dd7824 */ /* 0x000fe200078e0add */
[C---:B------:R-:W-:Y:S01]  /*0af0*/  LOP3.LUT R7, R0.reuse, 0x3fffff0, RZ, 0xc0, !PT ;  /* 0x03fffff000077812 */ /* 0x040fe200078ec0ff */
[----:B------:R-:W-:Y:S01]  /*0b00*/  UMOV UR5, URZ ;  /* 0x0000003f00057c82 */ /* 0x000fe20008000000 */
[----:B------:R-:W-:Y:S01]  /*0b10*/  LEA.HI R0, R0, R9, RZ, 0x1 ;  /* 0x0000000900007211 */ /* 0x000fe200078f08ff */
[----:B------:R-:W-:Y:S01]  /*0b20*/  IMAD.SHL.U32 R2, R2, 0x20, RZ ;  /* 0x0000002002027824 */ /* 0x000fe200078e00ff */
[----:B------:R-:W-:Y:S01]  /*0b30*/  SHF.R.S32.HI R4, RZ, 0x1f, R221 ;  /* 0x0000001fff047819 */ /* 0x000fe200000114dd */
[----:B------:R-:W-:Y:S01]  /*0b40*/  IMAD.IADD R7, R230, 0x1, -R7 ;  /* 0x00000001e6077824 */ /* 0x000fe200078e0a07 */
[----:B------:R-:W-:Y:S01]  /*0b50*/  LOP3.LUT R0, R0, 0x1ffffffe, RZ, 0xc0, !PT ;  /* 0x1ffffffe00007812 */ /* 0x000fe200078ec0ff */
[----:B------:R-:W-:Y:S01]  /*0b60*/  IMAD.U32 R225, RZ, RZ, UR6 ;  /* 0x00000006ffe17e24 */ /* 0x000fe2000f8e00ff */
[----:B------:R-:W-:Y:S01]  /*0b70*/  LEA.HI R6, R4, R221, RZ, 0x2 ;  /* 0x000000dd04067211 */ /* 0x000fe200078f10ff */
[----:B------:R-:W-:Y:S01]  /*0b80*/  IMAD.U32 R220, RZ, RZ, UR5 ;  /* 0x00000005ffdc7e24 */ /* 0x000fe2000f8e00ff */
[----:B------:R-:W-:Y:S01]  /*0b90*/  LEA.HI R10, R3, R230, RZ, 0x2 ;  /* 0x000000e6030a7211 */ /* 0x000fe200078f10ff */
[----:B------:R-:W-:Y:S01]  /*0ba0*/  IMAD.IADD R0, R9, 0x1, -R0 ;  /* 0x0000000109007824 */ /* 0x000fe200078e0a00 */
[--C-:B------:R-:W-:Y:S01]  /*0bb0*/  SHF.R.S32.HI R8, RZ, 0x2, R6.reuse ;  /* 0x00000002ff087819 */ /* 0x100fe20000011406 */
[----:B------:R-:W-:Y:S01]  /*0bc0*/  IMAD.U32 R16, RZ, RZ, UR5 ;  /* 0x00000005ff107e24 */ /* 0x000fe2000f8e00ff */
[----:B------:R-:W-:-:S02]  /*0bd0*/  SHF.R.S32.HI R11, RZ, 0x1f, R6 ;  /* 0x0000001fff0b7819 */ /* 0x000fc40000011406 */
[----:B------:R-:W-:Y:S02]  /*0be0*/  SHF.R.S32.HI R222, RZ, 0x7, R5 ;  /* 0x00000007ffde7819 */ /* 0x000fe40000011405 */
[----:B------:R-:W-:Y:S02]  /*0bf0*/  LOP3.LUT R2, R2, 0xfffffc00, RZ, 0xc0, !PT ;  /* 0xfffffc0002027812 */ /* 0x000fe400078ec0ff */
[----:B------:R-:W-:Y:S02]  /*0c00*/  LOP3.LUT R9, R10, 0xfffffffc, RZ, 0xc0, !PT ;  /* 0xfffffffc0a097812 */ /* 0x000fe400078ec0ff */
[----:B------:R-:W-:Y:S01]  /*0c10*/  LEA.HI R11, R11, R8, RZ, 0x3 ;  /* 0x000000080b0b7211 */ /* 0x000fe200078f18ff */
[----:B------:R-:W-:Y:S01]  /*0c20*/  IMAD R7, R7, 0x40, R2 ;  /* 0x0000004007077824 */ /* 0x000fe200078e0202 */
[----:B------:R-:W-:Y:S01]  /*0c30*/  LEA.HI R5, R5, R222, RZ, 0x1 ;  /* 0x000000de05057211 */ /* 0x000fe200078f08ff */
[----:B------:R-:W-:Y:S01]  /*0c40*/  IMAD.IADD R2, R230, 0x1, -R9 ;  /* 0x00000001e6027824 */ /* 0x000fe200078e0a09 */
[----:B------:R-:W-:Y:S01]  /*0c50*/  LEA.HI R3, R3, R230, RZ, 0x3 ;  /* 0x000000e603037211 */ /* 0x000fe200078f18ff */
[----:B------:R-:W-:Y:S01]  /*0c60*/  IMAD R224, R0, 0x8, R7 ;  /* 0x0000000800e07824 */ /* 0x000fe200078e0207 */
[----:B------:R-:W-:-:S02]  /*0c70*/  LOP3.LUT R11, R11, 0xfffffff8, RZ, 0xc0, !PT ;  /* 0xfffffff80b0b7812 */ /* 0x000fc400078ec0ff */
[----:B------:R-:W-:Y:S02]  /*0c80*/  LEA.HI R4, R4, R221, RZ, 0x5 ;  /* 0x000000dd04047211 */ /* 0x000fe400078f28ff */
[----:B------:R-:W-:Y:S01]  /*0c90*/  LOP3.LUT R9, R5, 0x3fffffe, RZ, 0xc0, !PT ;  /* 0x03fffffe05097812 */ /* 0x000fe200078ec0ff */
[----:B------:R-:W-:Y:S01]  /*0ca0*/  IMAD.IADD R11, R8, 0x1, -R11 ;  /* 0x00000001080b7824 */ /* 0x000fe200078e0a0b */
[----:B------:R-:W-:Y:S02]  /*0cb0*/  LOP3.LUT R5, R3, 0xfffffff8, RZ, 0xc0, !PT ;  /* 0xfffffff803057812 */ /* 0x000fe400078ec0ff */
[----:B------:R-:W-:Y:S01]  /*0cc0*/  SHF.R.S32.HI R4, RZ, 0x5, R4 ;  /* 0x00000005ff047819 */ /* 0x000fe20000011404 */
[----:B------:R-:W-:Y:S01]  /*0cd0*/  IMAD.IADD R9, R222, 0x1, -R9 ;  /* 0x00000001de097824 */ /* 0x000fe200078e0a09 */
[----:B------:R-:W-:Y:S01]  /*0ce0*/  LEA.HI R8, R2, R2, RZ, 0x1 ;  /* 0x0000000202087211 */ /* 0x000fe200078f08ff */
[----:B------:R-:W-:Y:S01]  /*0cf0*/  IMAD.IADD R216, R230, 0x1, -R5 ;  /* 0x00000001e6d87824 */ /* 0x000fe200078e0a05 */
[----:B------:R-:W-:Y:S01]  /*0d00*/  LOP3.LUT R6, R6, 0x7ffffffc, RZ, 0xc0, !PT ;  /* 0x7ffffffc06067812 */ /* 0x000fe200078ec0ff */
[----:B------:R-:W-:Y:S01]  /*0d10*/  IMAD R4, R4, 0x10, R11 ;  /* 0x0000001004047824 */ /* 0x000fe200078e020b */
[----:B------:R-:W-:Y:S01]  /*0d20*/  LOP3.LUT R11, R8, 0x1ffffffe, RZ, 0xc0, !PT ;  /* 0x1ffffffe080b7812 */ /* 0x000fe200078ec0ff */
[----:B------:R-:W-:Y:S01]  /*0d30*/  IMAD.SHL.U32 R18, R216, 0x8, RZ ;  /* 0x00000008d8127824 */ /* 0x000fe200078e00ff */
[----:B------:R-:W-:Y:S01]  /*0d40*/  SHF.R.S32.HI R219, RZ, 0x3, R3 ;  /* 0x00000003ffdb7819 */ /* 0x000fe20000011403 */
[----:B------:R-:W-:-:S02]  /*0d50*/  IMAD R223, R9, 0x40, R4 ;  /* 0x0000004009df7824 */ /* 0x000fc400078e0204 */
[C---:B------:R-:W-:Y:S01]  /*0d60*/  VIADD R214, R18.reuse, 0x40 ;  /* 0x0000004012d67836 */ /* 0x040fe20000000000 */
[----:B------:R-:W-:Y:S01]  /*0d70*/  SHF.R.S32.HI R229, RZ, 0x1f, R18 ;  /* 0x0000001fffe57819 */ /* 0x000fe20000011412 */
[C---:B------:R-:W-:Y:S02]  /*0d80*/  VIADD R213, R18.reuse, 0x80 ;  /* 0x0000008012d57836 */ /* 0x040fe40000000000 */
[----:B------:R-:W-:Y:S01]  /*0d90*/  VIADD R215, R18, 0xc0 ;  /* 0x000000c012d77836 */ /* 0x000fe20000000000 */
[----:B------:R-:W-:Y:S01]  /*0da0*/  SHF.R.S32.HI R228, RZ, 0x1f, R214 ;  /* 0x0000001fffe47819 */ /* 0x000fe200000114d6 */
[----:B------:R-:W-:Y:S01]  /*0db0*/  IMAD.IADD R212, R2, 0x1, -R11 ;  /* 0x0000000102d47824 */ /* 0x000fe200078e0a0b */
[----:B------:R-:W-:Y:S01]  /*0dc0*/  SHF.R.S32.HI R227, RZ, 0x1f, R213 ;  /* 0x0000001fffe37819 */ /* 0x000fe200000114d5 */
[----:B------:R-:W-:Y:S01]  /*0dd0*/  IMAD.IADD R23, R221, 0x1, -R6 ;  /* 0x00000001dd177824 */ /* 0x000fe200078e0a06 */
[----:B------:R-:W-:Y:S01]  /*0de0*/  SHF.R.S32.HI R226, RZ, 0x1f, R215 ;  /* 0x0000001fffe27819 */ /* 0x000fe200000114d7 */
[----:B------:R-:W-:-:S07]  /*0df0*/  IMAD R212, R212, 0x8, R223 ;  /* 0x00000008d4d47824 */ /* 0x000fce00078e02df */
.L_x_2428:
        /* <DEDUP_REMOVED lines=21> */
.L_x_2378:
[----:B------:R-:W-:Y:S01]  /*0f50*/  ULDC UR8, c[0x0][0xc54] ;  /* 0x0003150000087ab9 */ /* 0x000fe20000000800 */
[----:B------:R-:W-:Y:S01]  /*0f60*/  UMOV UR4, UR9 ;  /* 0x0000000900047c82 */ /* 0x000fe20008000000 */
[----:B------:R-:W-:-:S11]  /*0f70*/  UISETP.NE.AND UP0, UPT, UR8, 0x1, UPT ;  /* 0x000000010800788c */ /* 0x000fd6000bf05270 */
[----:B------:R-:W-:Y:S02]  /*0f80*/  @UP0 ULDC.64 UR10, c[0x0][0xc58] ;  /* 0x00031600000a0ab9 */ /* 0x000fe40000000a00 */
[----:B------:R-:W-:-:S04]  /*0f90*/  UIMAD.WIDE.U32 UR6, UR9, UR10, URZ ;  /* 0x0000000a090672a5 */ /* 0x000fc8000f8e003f */
[----:B------:R-:W-:-:S04]  /*0fa0*/  @UP0 USHF.R.U32.HI UR4, URZ, UR11, UR7 ;  /* 0x0000000b3f040299 */ /* 0x000fc80008011607 */
[----:B------:R-:W-:-:S12]  /*0fb0*/  UIMAD UR6, UR4, UR8, URZ ;  /* 0x00000008040672a4 */ /* 0x000fd8000f8e023f */
.L_x_2379:
[----:B------:R-:W-:Y:S01]  /*0fc0*/  ULDC.64 UR10, c[0x0][0x418] ;  /* 0x00010600000a7ab9 */ /* 0x000fe20000000a00 */
[----:B------:R-:W-:Y:S01]  /*0fd0*/  ULOP3.LUT UR4, URZ, UR4, URZ, 0x33, !UPT ;  /* 0x000000043f047292 */ /* 0x000fe2000f8e333f */
[----:B------:R-:W-:Y:S01]  /*0fe0*/  PLOP3.LUT P0, PT, PT, PT, PT, 0x80, 0x0 ;  /* 0x000000000000781c */ /* 0x000fe20003f0f070 */
[----:B------:R-:W-:Y:S01]  /*0ff0*/  UISETP.NE.U32.AND UP0, UPT, UR10, URZ, UPT ;  /* 0x0000003f0a00728c */ /* 0x000fe2000bf05070 */
[----:B------:R-:W-:Y:S01]  /*1000*/  CS2R R2, SRZ ;  /* 0x0000000000027805 */ /* 0x000fe2000001ff00 */
[----:B------:R-:W-:Y:S01]  /*1010*/  UIADD3 UR10, UR9, -UR6, URZ ;  /* 0x80000006090a7290 */ /* 0x000fe2000fffe03f */
[----:B------:R-:W-:Y:S01]  /*1020*/  IMAD.MOV.U32 R0, RZ, RZ, RZ ;  /* 0x000000ffff007224 */ /* 0x000fe200078e00ff */
[----:B------:R-:W-:Y:S01]  /*1030*/  ULDC UR7, c[0x0][0x448] ;  /* 0x0001120000077ab9 */ /* 0x000fe20000000800 */
[----:B------:R-:W-:Y:S01]  /*1040*/  ULDC UR6, c[0x0][0xc3c] ;  /* 0x00030f0000067ab9 */ /* 0x000fe20000000800 */
[----:B------:R-:W-:Y:S01]  /*1050*/  UISETP.NE.AND UP2, UPT, UR7, 0x1, UPT ;  /* 0x000000010700788c */ /* 0x000fe2000bf45270 */
[----:B------:R-:W-:Y:S01]  /*1060*/  CS2R R176, SRZ ;  /* 0x0000000000b07805 */ /* 0x000fe2000001ff00 */
[----:B------:R-:W-:Y:S01]  /*1070*/  UIADD3 UR4, UR4, UR6, URZ ;  /* 0x0000000604047290 */ /* 0x000fe2000fffe03f */
[----:B------:R-:W-:Y:S01]  /*1080*/  CS2R R174, SRZ ;  /* 0x0000000000ae7805 */ /* 0x000fe2000001ff00 */
[----:B------:R-:W-:Y:S01]  /*1090*/  UISETP.NE.AND.EX UP0, UPT, UR11, URZ, UPT, UP0 ;  /* 0x0000003f0b00728c */ /* 0x000fe2000bf05300 */
[----:B------:R-:W-:Y:S01]  /*10a0*/  CS2R R148, SRZ ;  /* 0x0000000000947805 */ /* 0x000fe2000001ff00 */
[----:B------:R-:W-:Y:S01]  /*10b0*/  USHF.L.U32 UR14, UR4, 0x7, URZ ;  /* 0x00000007040e7899 */ /* 0x000fe2000800063f */
[----:B------:R-:W-:Y:S01]  /*10c0*/  CS2R R172, SRZ ;  /* 0x0000000000ac7805 */ /* 0x000fe2000001ff00 */
[----:B------:R-:W-:Y:S01]  /*10d0*/  ULDC UR9, c[0x0][0x424] ;  /* 0x0001090000097ab9 */ /* 0x000fe20000000800 */
[----:B------:R-:W-:Y:S01]  /*10e0*/  ULDC UR8, c[0x0][0x288] ;  /* 0x0000a20000087ab9 */ /* 0x000fe20000000800 */
[----:B------:R-:W-:Y:S01]  /*10f0*/  UIADD3 UR4, UR14, 0x7f, URZ ;  /* 0x0000007f0e047890 */ /* 0x000fe2000fffe03f */
[----:B------:R-:W-:Y:S01]  /*1100*/  CS2R R144, SRZ ;  /* 0x0000000000907805 */ /* 0x000fe2000001ff00 */
[----:B------:R-:W-:Y:S01]  /*1110*/  @UP2 ULDC UR6, c[0x0][0x44c] ;  /* 0x0001130000062ab9 */ /* 0x000fe20000000800 */
[----:B------:R-:W-:Y:S01]  /*1120*/  IMAD.U32 R22, RZ, RZ, UR14 ;  /* 0x0000000eff167e24 */ /* 0x000fe2000f8e00ff */
[----:B------:R-:W-:Y:S01]  /*1130*/  UIADD3 UR8, -UR8, 0x50, URZ ;  /* 0x0000005008087890 */ /* 0x000fe2000fffe13f */
[----:B------:R-:W-:Y:S01]  /*1140*/  CS2R R120, SRZ ;  /* 0x0000000000787805 */ /* 0x000fe2000001ff00 */
[----:B------:R-:W-:Y:S01]  /*1150*/  UIMAD.WIDE.U32 UR6, UR4, UR6, URZ ;  /* 0x00000006040672a5 */ /* 0x000fe2000f8e003f */
[----:B------:R-:W-:Y:S01]  /*1160*/  CS2R R140, SRZ ;  /* 0x00000000008c7805 */ /* 0x000fe2000001ff00 */
[----:B------:R-:W-:Y:S01]  /*1170*/  USEL UR14, UR9, 0x1, UP0 ;  /* 0x00000001090e7887 */ /* 0x000fe20008000000 */
[----:B------:R-:W-:Y:S01]  /*1180*/  CS2R R116, SRZ ;  /* 0x0000000000747805 */ /* 0x000fe2000001ff00 */
[----:B------:R-:W-:Y:S01]  /*1190*/  ULDC UR12, c[0x0][0x2f0] ;  /* 0x0000bc00000c7ab9 */ /* 0x000fe20000000800 */
[----:B------:R-:W-:Y:S01]  /*11a0*/  @UP2 ULDC UR9, c[0x0][0x450] ;  /* 0x0001140000092ab9 */ /* 0x000fe20000000800 */
[----:B------:R-:W-:Y:S01]  /*11b0*/  UIMAD UR8, UR14, UR12, UR8 ;  /* 0x0000000c0e0872a4 */ /* 0x000fe2000f8e0208 */
[----:B------:R-:W-:Y:S01]  /*11c0*/  CS2R R112, SRZ ;  /* 0x0000000000707805 */ /* 0x000fe2000001ff00 */
[----:B------:R-:W-:Y:S01]  /*11d0*/  @UP2 USHF.R.U32.HI UR4, URZ, UR9, UR7 ;  /* 0x000000093f042299 */ /* 0x000fe20008011607 */
[----:B------:R-:W-:Y:S01]  /*11e0*/  IMAD.U32 R19, RZ, RZ, UR14 ;  /* 0x0000000eff137e24 */ /* 0x000fe2000f8e00ff */
[----:B------:R-:W-:Y:S01]  /*11f0*/  UIMAD UR6, UR14, UR12, 0x4f ;  /* 0x0000004f0e0674a4 */ /* 0x000fe2000f8e020c */
[----:B------:R-:W-:Y:S01]  /*1200*/  CS2R R136, SRZ ;  /* 0x0000000000887805 */ /* 0x000fe2000001ff00 */
[----:B------:R-:W-:Y:S01]  /*1210*/  UIADD3 UR8, UR8, UR4, URZ ;  /* 0x0000000408087290 */ /* 0x000fe2000fffe03f */
[----:B------:R-:W-:Y:S01]  /*1220*/  CS2R R108, SRZ ;  /* 0x00000000006c7805 */ /* 0x000fe2000001ff00 */
[----:B------:R-:W-:Y:S01]  /*1230*/  UIMAD.WIDE UR6, UR6, 0x66666667, URZ ;  /* 0x66666667060678a5 */ /* 0x000fe2000f8e023f */
[----:B------:R-:W-:Y:S01]  /*1240*/  CS2R R104, SRZ ;  /* 0x0000000000687805 */ /* 0x000fe2000001ff00 */
[----:B------:R-:W-:Y:S01]  /*1250*/  UIMAD.WIDE UR8, UR8, 0x66666667, URZ ;  /* 0x66666667080878a5 */ /* 0x000fe2000f8e023f */
[----:B------:R-:W-:Y:S01]  /*1260*/  CS2R R132, SRZ ;  /* 0x0000000000847805 */ /* 0x000fe2000001ff00 */
[----:B------:R-:W-:Y:S01]  /*1270*/  ULDC UR13, c[0x0][0xc54] ;  /* 0x00031500000d7ab9 */ /* 0x000fe20000000800 */
[----:B------:R-:W-:Y:S01]  /*1280*/  USHF.R.U32.HI UR4, URZ, 0x1f, UR7 ;  /* 0x0000001f3f047899 */ /* 0x000fe20008011607 */
[----:B------:R-:W-:Y:S01]  /*1290*/  CS2R R100, SRZ ;  /* 0x0000000000647805 */ /* 0x000fe2000001ff00 */
[----:B------:R-:W-:Y:S01]  /*12a0*/  UIMAD UR12, UR5, UR13, UR10 ;  /* 0x0000000d050c72a4 */ /* 0x000fe2000f8e020a */
[----:B------:R-:W-:Y:S01]  /*12b0*/  CS2R R96, SRZ ;  /* 0x0000000000607805 */ /* 0x000fe2000001ff00 */
[----:B------:R-:W-:Y:S01]  /*12c0*/  USHF.R.U32.HI UR5, URZ, 0x1f, UR9 ;  /* 0x0000001f3f057899 */ /* 0x000fe20008011609 */
[----:B------:R-:W-:Y:S01]  /*12d0*/  CS2R R128, SRZ ;  /* 0x0000000000807805 */ /* 0x000fe2000001ff00 */
[----:B------:R-:W-:Y:S01]  /*12e0*/  ULDC UR11, c[0x0][0xc48] ;  /* 0x00031200000b7ab9 */ /* 0x000fe20000000800 */
[----:B------:R-:W-:Y:S01]  /*12f0*/  ULEA.HI.SX32 UR7, UR7, UR4, 0x1b ;  /* 0x0000000407077291 */ /* 0x000fe2000f8fda3f */
[----:B------:R-:W-:Y:S01]  /*1300*/  CS2R R92, SRZ ;  /* 0x00000000005c7805 */ /* 0x000fe2000001ff00 */
[----:B------:R-:W-:Y:S01]  /*1310*/  UISETP.NE.AND UP1, UPT, UR11, 0x1, UPT ;  /* 0x000000010b00788c */ /* 0x000fe2000bf25270 */
[----:B------:R-:W-:Y:S01]  /*1320*/  CS2R R88, SRZ ;  /* 0x0000000000587805 */ /* 0x000fe2000001ff00 */
[----:B------:R-:W-:Y:S01]  /*1330*/  ULEA.HI.SX32 UR9, UR9, UR5, 0x1b ;  /* 0x0000000509097291 */ /* 0x000fe2000f8fda3f */
[----:B------:R-:W-:Y:S01]  /*1340*/  CS2R R124, SRZ ;  /* 0x00000000007c7805 */ /* 0x000fe2000001ff00 */
[----:B------:R-:W-:Y:S01]  /*1350*/  UMOV UR14, UR12 ;  /* 0x0000000c000e7c82 */ /* 0x000fe20008000000 */
[----:B------:R-:W-:Y:S01]  /*1360*/  CS2R R84, SRZ ;  /* 0x0000000000547805 */ /* 0x000fe2000001ff00 */
[----:B------:R-:W-:Y:S01]  /*1370*/  UISETP.LT.AND UP0, UPT, UR7, UR9, UPT ;  /* 0x000000090700728c */ /* 0x000fe2000bf01270 */
[----:B------:R-:W-:Y:S01]  /*1380*/  CS2R R80, SRZ ;  /* 0x0000000000507805 */ /* 0x000fe2000001ff00 */
[----:B------:R-:W-:Y:S01]  /*1390*/  IMAD.MOV.U32 R198, RZ, RZ, RZ ;  /* 0x000000ffffc67224 */ /* 0x000fe200078e00ff */
[----:B------:R-:W-:Y:S01]  /*13a0*/  CS2R R76, SRZ ;  /* 0x00000000004c7805 */ /* 0x000fe2000001ff00 */
[----:B------:R-:W-:Y:S01]  /*13b0*/  USEL UR61, UR7, UR9, UP0 ;  /* 0x00000009073d7287 */ /* 0x000fe20008000000 */
[----:B------:R-:W-:Y:S01]  /*13c0*/  CS2R R72, SRZ ;  /* 0x0000000000487805 */ /* 0x000fe2000001ff00 */
[----:B------:R-:W-:Y:S01]  /*13d0*/  @UP1 ULDC UR10, c[0x0][0xc4c] ;  /* 0x00031300000a1ab9 */ /* 0x000fe20000000800 */
[----:B------:R-:W-:Y:S01]  /*13e0*/  @UP1 ULDC UR6, c[0x0][0xc50] ;  /* 0x0003140000061ab9 */ /* 0x000fe20000000800 */
[----:B------:R-:W-:Y:S01]  /*13f0*/  UIMAD.WIDE.U32 UR4, UR12, UR10, URZ ;  /* 0x0000000a0c0472a5 */ /* 0x000fe2000f8e003f */
[----:B------:R-:W-:Y:S01]  /*1400*/  CS2R R196, SRZ ;  /* 0x0000000000c47805 */ /* 0x000fe2000001ff00 */
[----:B------:R-:W-:Y:S01]  /*1410*/  UISETP.GE.AND UP0, UPT, UR61, 0x1, UPT ;  /* 0x000000013d00788c */ /* 0x000fe2000bf06270 */
[----:B------:R-:W-:Y:S01]  /*1420*/  CS2R R68, SRZ ;  /* 0x0000000000447805 */ /* 0x000fe2000001ff00 */
[----:B------:R-:W-:Y:S01]  /*1430*/  @UP1 USHF.R.U32.HI UR14, URZ, UR6, UR5 ;  /* 0x000000063f0e1299 */ /* 0x000fe20008011605 */
[----:B------:R-:W-:-:S02]  /*1440*/  CS2R R64, SRZ ;  /* 0x0000000000407805 */ /* 0x000fc4000001ff00 */
[----:B------:R-:W-:Y:S02]  /*1450*/  CS2R R60, SRZ ;  /* 0x00000000003c7805 */ /* 0x000fe4000001ff00 */
[----:B------:R-:W-:Y:S02]  /*1460*/  CS2R R56, SRZ ;  /* 0x0000000000387805 */ /* 0x000fe4000001ff00 */
[----:B------:R-:W-:Y:S01]  /*1470*/  PLOP3.LUT P1, PT, PT, PT, UP0, 0x80, 0x0 ;  /* 0x000000000000781c */ /* 0x000fe20003f2f008 */
[----:B------:R-:W-:Y:S02]  /*1480*/  UIADD3 UR4, -UR14, URZ, URZ ;  /* 0x0000003f0e047290 */ /* 0x000fe4000fffe13f */
[----:B------:R-:W-:Y:S01]  /*1490*/  IMAD.U32 R218, RZ, RZ, UR14 ;  /* 0x0000000effda7e24 */ /* 0x000fe2000f8e00ff */
[----:B------:R-:W-:Y:S02]  /*14a0*/  CS2R R194, SRZ ;  /* 0x0000000000c27805 */ /* 0x000fe4000001ff00 */
[----:B------:R-:W-:Y:S01]  /*14b0*/  CS2R R52, SRZ ;  /* 0x0000000000347805 */ /* 0x000fe2000001ff00 */
[----:B------:R-:W-:Y:S01]  /*14c0*/  UIMAD UR4, UR11, UR4, UR12 ;  /* 0x000000040b0472a4 */ /* 0x000fe2000f8e020c */
        /* <DEDUP_REMOVED lines=30> */
[----:B------:R-:W-:Y:S01]  /*16b0*/  CS2R R26, SRZ ;  /* 0x00000000001a7805 */ /* 0x000fe2000001ff00 */
[----:B------:R-:W-:Y:S01]  /*16c0*/  IMAD.MOV.U32 R30, RZ, RZ, RZ ;  /* 0x000000ffff1e7224 */ /* 0x000fe200078e00ff */
[----:B------:R-:W-:Y:S01]  /*16d0*/  CS2R R28, SRZ ;  /* 0x00000000001c7805 */ /* 0x000fe2000001ff00 */
[----:B------:R-:W-:Y:S01]  /*16e0*/  IMAD.MOV.U32 R17, RZ, RZ, RZ ;  /* 0x000000ffff117224 */ /* 0x000fe200078e00ff */
[----:B------:R-:W-:Y:S01]  /*16f0*/  CS2R R24, SRZ ;  /* 0x0000000000187805 */ /* 0x000fe2000001ff00 */
[----:B------:R-:W-:Y:S06]  /*1700*/  @!P1 BRA `(.L_x_2380) ;  /* 0x000000cc003c9947 */ /* 0x000fec0003800000 */
[----:B------:R-:W0:Y:S01]  /*1710*/  SHFL.IDX PT, R0, R222, RZ, 0x1f ;  /* 0x00001fffde007589 */ /* 0x000e2200000e0000 */
[----:B------:R-:W1:Y:S01]  /*1720*/  S2UR UR7, SR_CgaCtaId ;  /* 0x00000000000779c3 */ /* 0x000e620000008800 */
[----:B------:R-:W-:Y:S01]  /*1730*/  UMOV UR6, 0x400 ;  /* 0x0000040000067882 */ /* 0x000fe20000000000 */
[----:B0-----:R-:W-:Y:S01]  /*1740*/  R2UR UR4, R0 ;  /* 0x00000000000472ca */ /* 0x001fe200000e0000 */
[----:B-1----:R-:W-:-:S04]  /*1750*/  ULEA UR8, UR7, UR6, 0x18 ;  /* 0x0000000607087291 */ /* 0x002fc8000f8ec03f */
[----:B------:R-:W-:Y:S02]  /*1760*/  UIADD3 UR6, UR8, 0x14400, URZ ;  /* 0x0001440008067890 */ /* 0x000fe4000fffe03f */
[----:B------:R-:W-:Y:S02]  /*1770*/  IMAD.U32 R17, RZ, RZ, UR8 ;  /* 0x00000008ff117e24 */ /* 0x000fe4000f8e00ff */
        /* <DEDUP_REMOVED lines=25> */
.L_x_2381:
[----:B------:R-:W-:Y:S02]  /*1910*/  R2UR UR7, R220 ;  /* 0x00000000dc0772ca */ /* 0x000fe400000e0000 */
[----:B------:R-:W-:Y:S02]  /*1920*/  R2UR UR6, R17 ;  /* 0x00000000110672ca */ /* 0x000fe400000e0000 */
[----:B------:R-:W-:-:S09]  /*1930*/  R2UR UR5, R225 ;  /* 0x00000000e10572ca */ /* 0x000fd200000e0000 */
[----:B------:R-:W-:-:S04]  /*1940*/  ULEA.HI UR4, UR7, UR7, URZ, 0x1 ;  /* 0x0000000707047291 */ /* 0x000fc8000f8f083f */
[----:B------:R-:W-:Y:S01]  /*1950*/  ULOP3.LUT UR4, UR4, 0xfffffffe, URZ, 0xc0, !UPT ;  /* 0xfffffffe04047892 */ /* 0x000fe2000f8ec03f */
[----:B------:R-:W-:-:S03]  /*1960*/  IMAD.U32 R2, RZ, RZ, UR5 ;  /* 0x00000005ff027e24 */ /* 0x000fc6000f8e00ff */
[----:B------:R-:W-:Y:S02]  /*1970*/  UIADD3 UR4, UR7, -UR4, URZ ;  /* 0x8000000407047290 */ /* 0x000fe4000fffe03f */
[----:B------:R-:W-:-:S04]  /*1980*/  ISETP.NE.AND P0, PT, R2, 0x3, PT ;  /* 0x000000030200780c */ /* 0x000fc80003f05270 */
[----:B------:R-:W-:-:S05]  /*1990*/  IMAD.U32 R0, RZ, RZ, UR4 ;  /* 0x00000004ff007e24 */ /* 0x000fca000f8e00ff */
[----:B------:R-:W-:-:S04]  /*19a0*/  SHF.L.U32 R0, R0, 0x1f, RZ ;  /* 0x0000001f00007819 */ /* 0x000fc800000006ff */
[----:B------:R-:W0:Y:S02]  /*19b0*/  SYNCS.PHASECHK.TRANS64.TRYWAIT P1, [UR6+0x38800], R0 ;  /* 0x03880000ff0075a7 */ /* 0x000e240008020146 */
[----:B0-----:R-:W-:Y:S05]  /*19c0*/  @!P1 BRA `(.L_x_2382) ;  /* 0x0000014800c49947 */ /* 0x001fea0003800000 */
.L_x_2543:
[----:B------:R-:W-:Y:S05]  /*19d0*/  @!P0 BRA `(.L_x_2383) ;  /* 0x0000000000048947 */ /* 0x000fea0003800000 */
[----:B------:R-:W-:Y:S01]  /*19e0*/  BPT.TRAP 0x1 ;  /* 0x000000040000795c */ /* 0x000fe20000300000 */
.L_x_2383:
[----:B------:R-:W-:Y:S01]  /*19f0*/  R2UR UR5, R16 ;  /* 0x00000000100572ca */ /* 0x000fe200000e0000 */
[----:B0-----:R-:W-:Y:S01]  /*1a00*/  IMAD.U32 R0, RZ, RZ, UR60 ;  /* 0x0000003cff007e24 */ /* 0x001fe2000f8e00ff */
[----:B------:R-:W-:-:S11]  /*1a10*/  R2UR UR4, R17 ;  /* 0x00000000110472ca */ /* 0x000fd600000e0000 */
[----:B------:R-:W-:Y:S02]  /*1a20*/  IMAD.U32 R3, RZ, RZ, UR5 ;  /* 0x00000005ff037e24 */ /* 0x000fe4000f8e00ff */
[----:B------:R-:W-:-:S03]  /*1a30*/  LEA R0, R0, UR4, 0x3 ;  /* 0x0000000400007c11 */ /* 0x000fc6000f8e18ff */
[----:B------:R-:W-:-:S04]  /*1a40*/  SHF.L.U32 R3, R3, 0x1f, RZ ;  /* 0x0000001f03037819 */ /* 0x000fc800000006ff */
[----:B------:R0:W1:Y:S01]  /*1a50*/  SYNCS.PHASECHK.TRANS64.TRYWAIT P2, [R0+URZ+0x38830], R3 ;  /* 0x03883003000075a7 */ /* 0x000062000804017f */
[----:B------:R-:W-:Y:S05]  /*1a60*/  @!P0 BRA `(.L_x_2384) ;  /* 0x0000000000048947 */ /* 0x000fea0003800000 */
[----:B------:R-:W-:Y:S01]  /*1a70*/  BPT.TRAP 0x1 ;  /* 0x000000040000795c */ /* 0x000fe20000300000 */
.L_x_2384:
[----:B------:R-:W2:Y:S02]  /*1a80*/  S2R R2, SR_TID.X ;  /* 0x0000000000027919 */ /* 0x000ea40000002100 */
[----:B--2---:R-:W-:Y:S01]  /*1a90*/  LOP3.LUT P1, RZ, R2, 0x7f, RZ, 0xc0, !PT ;  /* 0x0000007f02ff7812 */ /* 0x004fe2000782c0ff */
[----:B-1----:R-:W-:-:S12]  /*1aa0*/  @P2 BRA `(.L_x_2385) ;  /* 0x0000000000082947 */ /* 0x002fd80003800000 */
[----:B------:R-:W1:Y:S02]  /*1ab0*/  SYNCS.PHASECHK.TRANS64.TRYWAIT P2, [R0+URZ+0x38830], R3 ;  /* 0x03883003000075a7 */ /* 0x000e64000804017f */
[----:B-1----:R-:W-:Y:S05]  /*1ac0*/  @!P2 BRA `(.L_x_2386) ;  /* 0x0000014800a0a947 */ /* 0x002fea0003800000 */
.L_x_2385:
[----:B------:R-:W-:Y:S05]  /*1ad0*/  WARPSYNC.ALL ;  /* 0x0000000000007948 */ /* 0x000fea0003800000 */
[----:B------:R-:W-:Y:S01]  /*1ae0*/  R2UR UR4, R17 ;  /* 0x00000000110472ca */ /* 0x000fe200000e0000 */
[----:B------:R-:W-:Y:S01]  /*1af0*/  ULOP3.LUT UR5, UR36, 0x10000, URZ, 0xfc, !UPT ;  /* 0x0001000024057892 */ /* 0x000fe2000f8efc3f */
[----:B------:R-:W-:Y:S01]  /*1b00*/  WARPGROUP.ARRIVE ;  /* 0x00000000000079c5 */ /* 0x000fe20000000000 */
[----:B------:R-:W-:Y:S01]  /*1b10*/  UMOV UR9, 0x40000040 ;  /* 0x4000004000097882 */ /* 0x000fe20000000000 */
[----:B------:R-:W-:Y:S01]  /*1b20*/  UMOV UR11, 0x40000040 ;  /* 0x40000040000b7882 */ /* 0x000fe20000000000 */
[----:B------:R-:W-:Y:S01]  /*1b30*/  UMOV UR15, UR9 ;  /* 0x00000009000f7c82 */ /* 0x000fe20008000000 */
[----:B------:R-:W-:Y:S01]  /*1b40*/  IMAD.U32 R13, RZ, RZ, UR9 ;  /* 0x00000009ff0d7e24 */ /* 0x000fe2000f8e00ff */
[----:B------:R-:W-:Y:S01]  /*1b50*/  UIADD3 UR7, UR5, 0x2, URZ ;  /* 0x0000000205077890 */ /* 0x000fe2000fffe03f */
[----:B01----:R-:W-:Y:S01]  /*1b60*/  @!P1 VIADD R0, R0, 0x38840 ;  /* 0x0003884000009836 */ /* 0x003fe20000000000 */
[----:B------:R-:W-:Y:S01]  /*1b70*/  UMOV UR8, UR5 ;  /* 0x0000000500087c82 */ /* 0x000fe20008000000 */
[----:B------:R-:W-:Y:S01]  /*1b80*/  UMOV UR17, 0x40000040 ;  /* 0x4000004000117882 */ /* 0x000fe20000000000 */
[----:B------:R-:W-:Y:S01]  /*1b90*/  UMOV UR14, UR8 ;  /* 0x00000008000e7c82 */ /* 0x000fe20008000000 */
[----:B------:R-:W-:Y:S01]  /*1ba0*/  IMAD.U32 R12, RZ, RZ, UR8 ;  /* 0x00000008ff0c7e24 */ /* 0x000fe2000f8e00ff */
[----:B------:R-:W-:Y:S01]  /*1bb0*/  UIADD3 UR4, UR4, 0x24400, URZ ;  /* 0x0002440004047890 */ /* 0x000fe2000fffe03f */
[----:B------:R-:W-:Y:S01]  /*1bc0*/  IMAD.U32 R11, RZ, RZ, UR17 ;  /* 0x00000011ff0b7e24 */ /* 0x000fe2000f8e00ff */
[----:B------:R-:W-:Y:S01]  /*1bd0*/  UMOV UR16, UR7 ;  /* 0x0000000700107c82 */ /* 0x000fe20008000000 */
[----:B------:R-:W-:Y:S01]  /*1be0*/  UMOV UR19, 0x40000040 ;  /* 0x4000004000137882 */ /* 0x000fe20000000000 */
[----:B------:R-:W-:Y:S01]  /*1bf0*/  USHF.R.U32.HI UR4, URZ, 0x4, UR4 ;  /* 0x000000043f047899 */ /* 0x000fe20008011604 */
[----:B------:R-:W-:Y:S01]  /*1c00*/  IMAD.U32 R10, RZ, RZ, UR16 ;  /* 0x00000010ff0a7e24 */ /* 0x000fe2000f8e00ff */
[----:B------:R-:W-:Y:S01]  /*1c10*/  UIADD3 UR7, UR5, 0x4, URZ ;  /* 0x0000000405077890 */ /* 0x000fe2000fffe03f */
[----:B------:R-:W-:Y:S01]  /*1c20*/  @!P1 PRMT R0, RZ, 0x654, R0 ;  /* 0x00000654ff009816 */ /* 0x000fe20000000000 */
[----:B------:R-:W-:Y:S01]  /*1c30*/  ULOP3.LUT UR4, UR4, 0x3fff, URZ, 0xc0, !UPT ;  /* 0x00003fff04047892 */ /* 0x000fe2000f8ec03f */
[----:B------:R-:W-:Y:S01]  /*1c40*/  CS2R R150, SRZ ;  /* 0x0000000000967805 */ /* 0x000fe2000001ff00 */
[----:B------:R-:W-:Y:S01]  /*1c50*/  UMOV UR13, 0x40000040 ;  /* 0x40000040000d7882 */ /* 0x000fe20000000000 */
[----:B------:R-:W-:Y:S01]  /*1c60*/  UIADD3 UR20, UR5, 0x404, URZ ;  /* 0x0000040405147890 */ /* 0x000fe2000fffe03f */
[----:B------:R-:W-:Y:S01]  /*1c70*/  CS2R R148, SRZ ;  /* 0x0000000000947805 */ /* 0x000fe2000001ff00 */
[----:B------:R-:W-:Y:S01]  /*1c80*/  ULOP3.LUT UR6, UR4, 0x10000, URZ, 0xfc, !UPT ;  /* 0x0001000004067892 */ /* 0x000fe2000f8efc3f */
[----:B------:R-:W-:Y:S01]  /*1c90*/  CS2R R146, SRZ ;  /* 0x0000000000927805 */ /* 0x000fe2000001ff00 */
[----:B------:R-:W-:Y:S01]  /*1ca0*/  UMOV UR21, 0x40000040 ;  /* 0x4000004000157882 */ /* 0x000fe20000000000 */
[----:B------:R-:W-:Y:S01]  /*1cb0*/  UMOV UR23, 0x40000040 ;  /* 0x4000004000177882 */ /* 0x000fe20000000000 */
[----:B------:R-:W-:Y:S01]  /*1cc0*/  UIMAD UR4, UR60, 0xa00, UR6 ;  /* 0x00000a003c0478a4 */ /* 0x000fe2000f8e0206 */
[----:B------:R-:W-:Y:S01]  /*1cd0*/  CS2R R144, SRZ ;  /* 0x0000000000907805 */ /* 0x000fe2000001ff00 */
[----:B------:R-:W-:Y:S01]  /*1ce0*/  IMAD.U32 R15, RZ, RZ, UR6 ;  /* 0x00000006ff0f7e24 */ /* 0x000fe2000f8e00ff */
[----:B------:R-:W-:Y:S01]  /*1cf0*/  UIADD3 UR24, UR5, 0x406, URZ ;  /* 0x0000040605187890 */ /* 0x000fe2000fffe03f */
[----:B------:R-:W-:Y:S01]  /*1d00*/  CS2R R142, SRZ ;  /* 0x00000000008e7805 */ /* 0x000fe2000001ff00 */
[----:B------:R-:W-:Y:S01]  /*1d10*/  UIADD3 UR6, UR4, 0x200, URZ ;  /* 0x0000020004067890 */ /* 0x000fe2000fffe03f */
[----:B------:R-:W-:Y:S01]  /*1d20*/  CS2R R140, SRZ ;  /* 0x00000000008c7805 */ /* 0x000fe2000001ff00 */
[----:B------:R-:W-:Y:S01]  /*1d30*/  UMOV UR10, UR4 ;  /* 0x00000004000a7c82 */ /* 0x000fe20008000000 */
[----:B------:R-:W-:Y:S01]  /*1d40*/  UIADD3 UR12, UR4, 0x2, URZ ;  /* 0x00000002040c7890 */ /* 0x000fe2000fffe03f */
[----:B------:R-:W-:Y:S01]  /*1d50*/  HGMMA.64x16x16.F32 R56, gdesc[UR8], RZ, !UPT, gsb0 ;  /* 0x00200000083879f0 */ /* 0x000fe2000c0008ff */
[----:B------:R-:W-:Y:S01]  /*1d60*/  UIADD3 UR10, UR4, 0x80, URZ ;  /* 0x00000080040a7890 */ /* 0x000fe2000fffe03f */
[----:B------:R-:W-:Y:S01]  /*1d70*/  CS2R R138, SRZ ;  /* 0x00000000008a7805 */ /* 0x000fe2000001ff00 */
[----:B------:R-:W-:Y:S01]  /*1d80*/  UMOV UR8, UR14 ;  /* 0x0000000e00087c82 */ /* 0x000fe20008000000 */
[----:B------:R-:W-:Y:S01]  /*1d90*/  UMOV UR9, UR15 ;  /* 0x0000000f00097c82 */ /* 0x000fe20008000000 */
[----:B------:R-:W-:Y:S01]  /*1da0*/  UMOV UR11, 0x40000040 ;  /* 0x40000040000b7882 */ /* 0x000fe20000000000 */
[----:B------:R-:W-:Y:S01]  /*1db0*/  UMOV UR18, UR12 ;  /* 0x0000000c00127c82 */ /* 0x000fe20008000000 */
[----:B------:R-:W-:Y:S01]  /*1dc0*/  UIADD3 UR12, UR4, 0x4, URZ ;  /* 0x00000004040c7890 */ /* 0x000fe2000fffe03f */
[----:B------:R-:W-:Y:S01]  /*1dd0*/  CS2R R136, SRZ ;  /* 0x0000000000887805 */ /* 0x000fe2000001ff00 */
[----:B------:R-:W-:Y:S01]  /*1de0*/  UIADD3 UR22, UR4, 0x284, URZ ;  /* 0x0000028404167890 */ /* 0x000fe2000fffe03f */
[----:B------:R-:W-:Y:S01]  /*1df0*/  CS2R R134, SRZ ;  /* 0x0000000000867805 */ /* 0x000fe2000001ff00 */
[----:B------:R-:W-:Y:S01]  /*1e00*/  UIADD3 UR26, UR4, 0x286, URZ ;  /* 0x00000286041a7890 */ /* 0x000fe2000fffe03f */
[----:B------:R-:W-:Y:S01]  /*1e10*/  CS2R R132, SRZ ;  /* 0x0000000000847805 */ /* 0x000fe2000001ff00 */
[----:B------:R-:W-:Y:S01]  /*1e20*/  UMOV UR25, 0x40000040 ;  /* 0x4000004000197882 */ /* 0x000fe20000000000 */
[----:B------:R-:W-:Y:S01]  /*1e30*/  UMOV UR27, 0x40000040 ;  /* 0x40000040001b7882 */ /* 0x000fe20000000000 */
        /* <DEDUP_REMOVED lines=37> */
[----:B------:R-:W-:-:S02]  /*2090*/  WARPGROUP.DEPBAR.LE gsb0, 0x0 ;  /* 0x00008000000079c5 */ /* 0x000fc40000010000 */
[----:B------:R-:W-:Y:S01]  /*20a0*/  WARPGROUP.ARRIVE ;  /* 0x00000000000079c5 */ /* 0x000fe20000000000 */
[----:B------:R-:W-:Y:S01]  /*20b0*/  UIADD3 UR54, UR4, 0x784, URZ ;  /* 0x0000078404367890 */ /* 0x000fe2000fffe03f */
[----:B------:R-:W-:Y:S01]  /*20c0*/  CS2R R106, SRZ ;  /* 0x00000000006a7805 */ /* 0x000fe2000001ff00 */
[----:B------:R-:W-:Y:S01]  /*20d0*/  UMOV UR53, 0x40000040 ;  /* 0x4000004000357882 */ /* 0x000fe20000000000 */
[----:B------:R-:W-:Y:S01]  /*20e0*/  UMOV UR55, 0x40000040 ;  /* 0x4000004000377882 */ /* 0x000fe20000000000 */
[----:B------:R-:W-:Y:S01]  /*20f0*/  UMOV UR57, 0x40000040 ;  /* 0x4000004000397882 */ /* 0x000fe20000000000 */
[----:B------:R-:W-:Y:S01]  /*2100*/  HGMMA.64x16x16.F32 R48, gdesc[UR8], RZ, !UPT, gsb0 ;  /* 0x00200000083079f0 */ /* 0x000fe2000c0008ff */
[----:B------:R-:W-:Y:S01]  /*2110*/  UIADD3 UR10, UR4, 0x100, URZ ;  /* 0x00000100040a7890 */ /* 0x000fe2000fffe03f */
[----:B------:R-:W-:Y:S01]  /*2120*/  IMAD.U32 R7, RZ, RZ, UR57 ;  /* 0x00000039ff077e24 */ /* 0x000fe2000f8e00ff */
[----:B------:R-:W-:Y:S01]  /*2130*/  UMOV UR8, UR14 ;  /* 0x0000000e00087c82 */ /* 0x000fe20008000000 */
[----:B------:R-:W-:Y:S01]  /*2140*/  UMOV UR9, UR15 ;  /* 0x0000000f00097c82 */ /* 0x000fe20008000000 */
[----:B------:R-:W-:Y:S01]  /*2150*/  UMOV UR11, 0x40000040 ;  /* 0x40000040000b7882 */ /* 0x000fe20000000000 */
[----:B------:R-:W-:Y:S01]  /*2160*/  UMOV UR59, 0x40000040 ;  /* 0x40000040003b7882 */ /* 0x000fe20000000000 */
        /* <DEDUP_REMOVED lines=153> */
[----:B------:R-:W-:Y:S01]  /*2b00*/  ULDC UR10, c[0x0][0x2f0] ;  /* 0x0000bc00000a7ab9 */ /* 0x000fe20000000800 */
[----:B------:R-:W-:Y:S01]  /*2b10*/  ULDC UR11, c[0x0][0x288] ;  /* 0x0000a200000b7ab9 */ /* 0x000fe20000000800 */
[----:B------:R-:W-:Y:S01]  /*2b20*/  IMAD.U32 R20, RZ, RZ, UR10 ;  /* 0x0000000aff147e24 */ /* 0x000fe2000f8e00ff */
        /* <DEDUP_REMOVED lines=24> */
[----:B------:R-:W-:Y:S01]  /*2cb0*/  R2UR UR15, R19 ;  /* 0x00000000130f72ca */ /* 0x000fe200000e0000 */
[----:B------:R-:W-:-:S06]  /*2cc0*/  UIADD3 UR14, UR61, -0x2, URZ ;  /* 0xfffffffe3d0e7890 */ /* 0x000fcc000fffe03f */
        /* <DEDUP_REMOVED lines=26> */
[----:B------:R-:W-:Y:S01]  /*2e70*/  VIADD R2, R212, UR19 ;  /* 0x00000013d4027c36 */ /* 0x000fe20008000000 */
        /* <DEDUP_REMOVED lines=189> */
[----:B------:R-:W-:Y:S02]  /*3a50*/  ULDC UR6, c[0x0][0x448] ;  /* 0x0001120000067ab9 */ /* 0x000fe40000000800 */
[----:B------:R-:W-:Y:S02]  /*3a60*/  UISETP.NE.AND UP0, UPT, UR6, 0x1, UPT ;  /* 0x000000010600788c */ /* 0x000fe4000bf05270 */
[----:B------:R-:W-:Y:S02]  /*3a70*/  UIADD3 UR6, UR5, 0xc06, URZ ;  /* 0x00000c0605067890 */ /* 0x000fe4000fffe03f */
[----:B------:R-:W-:Y:S02]  /*3a80*/  UIADD3 UR5, UR4, 0x984, URZ ;  /* 0x0000098404057890 */ /* 0x000fe4000fffe03f */
[----:B------:R-:W-:-:S03]  /*3a90*/  PLOP3.LUT P2, PT, PT, PT, UP0, 0x80, 0x0 ;  /* 0x000000000000781c */ /* 0x000fc60003f4f008 */
[----:B------:R-:W-:Y:S01]  /*3aa0*/  UMOV UR56, UR6 ;  /* 0x0000000600387c82 */ /* 0x000fe20008000000 */
[----:B------:R-:W-:Y:S01]  /*3ab0*/  UIMAD UR6, UR61, -0x50, URZ ;  /* 0xffffffb03d0678a4 */ /* 0x000fe2000f8e023f */
        /* <DEDUP_REMOVED lines=25> */
[----:B------:R-:W-:Y:S02]  /*3c50*/  @UP0 ULDC UR5, c[0x0][0x44c] ;  /* 0x0001130000050ab9 */ /* 0x000fe40000000800 */
[----:B------:R-:W-:Y:S01]  /*3c60*/  @P2 IMAD.HI.U32 R3, R2, UR5, RZ ;  /* 0x0000000502032c27 */ /* 0x000fe2000f8e00ff */
[----:B------:R-:W-:-:S04]  /*3c70*/  @UP0 ULDC UR5, c[0x0][0x450] ;  /* 0x0001140000050ab9 */ /* 0x000fc80000000800 */
[----:B------:R-:W-:Y:S01]  /*3c80*/  @P2 SHF.R.U32.HI R2, RZ, UR5, R3 ;  /* 0x00000005ff022c19 */ /* 0x000fe20008011603 */
[----:B------:R-:W-:Y:S02]  /*3c90*/  UIMAD UR5, UR15, UR10, UR6 ;  /* 0x0000000a0f0572a4 */ /* 0x000fe4000f8e0206 */
[----:B------:R-:W-:Y:S02]  /*3ca0*/  UIADD3 UR6, UR6, 0x51, URZ ;  /* 0x0000005106067890 */ /* 0x000fe4000fffe03f */
[----:B------:R-:W0:Y:S01]  /*3cb0*/  SHFL.IDX PT, R5, R2, 0x1, 0x1c1f ;  /* 0x003c1f0002057f89 */ /* 0x000e2200000e0000 */
[----:B------:R-:W-:Y:S02]  /*3cc0*/  UIADD3 UR5, UR5, 0x50, URZ ;  /* 0x0000005005057890 */ /* 0x000fe4000fffe03f */
[----:B------:R-:W-:Y:S01]  /*3cd0*/  UIMAD UR10, UR15, UR10, -UR11 ;  /* 0x0000000a0f0a72a4 */ /* 0x000fe2000f8e0a0b */
[----:B------:R-:W-:Y:S01]  /*3ce0*/  IMAD.U32 R4, RZ, RZ, UR6 ;  /* 0x00000006ff047e24 */ /* 0x000fe2000f8e00ff */
[----:B------:R-:W-:Y:S01]  /*3cf0*/  UIADD3 UR6, UR4, 0x986, URZ ;  /* 0x0000098604067890 */ /* 0x000fe2000fffe03f */
[----:B------:R-:W1:Y:S01]  /*3d00*/  SHFL.IDX PT, R2, R2, RZ, 0x1c1f ;  /* 0x001c1fff02027589 */ /* 0x000e6200000e0000 */
[----:B------:R-:W-:Y:S01]  /*3d10*/  IMAD.U32 R14, RZ, RZ, UR5 ;  /* 0x00000005ff0e7e24 */ /* 0x000fe2000f8e00ff */
[----:B------:R-:W-:Y:S01]  /*3d20*/  UMOV UR5, UR23 ;  /* 0x0000001700057c82 */ /* 0x000fe20008000000 */
[----:B------:R-:W-:-:S04]  /*3d30*/  IMAD R3, R23, -0x2, R4 ;  /* 0xfffffffe17037824 */ /* 0x000fc800078e0204 */
[----:B------:R-:W-:Y:S02]  /*3d40*/  IMAD R4, R20, UR15, R3 ;  /* 0x0000000f14047c24 */ /* 0x000fe4000f8e0203 */
[----:B------:R-:W-:-:S03]  /*3d50*/  IMAD R3, R23, -0x2, R14 ;  /* 0xfffffffe17037824 */ /* 0x000fc600078e020e */
[----:B0-----:R-:W-:Y:S01]  /*3d60*/  IADD3 R14, R5, -UR11, R4 ;  /* 0x8000000b050e7c10 */ /* 0x001fe2000fffe004 */
[----:B------:R-:W-:Y:S01]  /*3d70*/  VIADD R4, R4, -UR11 ;  /* 0x8000000b04047c36 */ /* 0x000fe20008000000 */
[----:B------:R-:W-:Y:S02]  /*3d80*/  @UP0 ULDC UR11, c[0x0][0x450] ;  /* 0x00011400000b0ab9 */ /* 0x000fe40000000800 */
[----:B------:R-:W-:Y:S02]  /*3d90*/  VIMNMX R14, R3, R14, PT ;  /* 0x0000000e030e7248 */ /* 0x000fe40003fe0100 */
[----:B-1----:R-:W-:Y:S02]  /*3da0*/  VIADDMNMX R3, R2, R4, R3, PT ;  /* 0x0000000402037246 */ /* 0x002fe40003800103 */
[C---:B------:R-:W-:Y:S02]  /*3db0*/  ISETP.GT.AND P3, PT, R14.reuse, RZ, PT ;  /* 0x000000ff0e00720c */ /* 0x040fe40003f64270 */
[----:B------:R-:W-:-:S02]  /*3dc0*/  ISETP.GT.AND P4, PT, R14, 0x1, PT ;  /* 0x000000010e00780c */ /* 0x000fc40003f84270 */
[----:B------:R-:W-:Y:S01]  /*3dd0*/  ISETP.GT.AND P5, PT, R14, 0x8, PT ;  /* 0x000000080e00780c */ /* 0x000fe20003fa4270 */
        /* <DEDUP_REMOVED lines=14> */
[----:B------:R-:W-:Y:S01]  /*3ec0*/  ISETP.GT.AND P3, PT, R14, 0x9, PT ;  /* 0x000000090e00780c */ /* 0x000fe20003f64270 */
[----:B------:R-:W-:Y:S01]  /*3ed0*/  HGMMA.64x16x16.F32 R48, gdesc[UR56], R48, gsb0 ;  /* 0x00200000383079f0 */ /* 0x000fe20008000830 */
[----:B------:R-:W-:Y:S01]  /*3ee0*/  UIADD3 UR58, UR4, 0x886, URZ ;  /* 0x00000886043a7890 */ /* 0x000fe2000fffe03f */
[----:B------:R-:W-:Y:S01]  /*3ef0*/  FSEL R62, R62, -INF , P5 ;  /* 0xff8000003e3e7808 */ /* 0x000fe20002800000 */
[----:B------:R-:W-:Y:S01]  /*3f00*/  UMOV UR56, UR22 ;  /* 0x0000001600387c82 */ /* 0x000fe20008000000 */
[----:B------:R-:W-:Y:S01]  /*3f10*/  UMOV UR57, UR23 ;  /* 0x0000001700397c82 */ /* 0x000fe20008000000 */
[----:B------:R-:W-:Y:S01]  /*3f20*/  UMOV UR59, 0x40000040 ;  /* 0x40000040003b7882 */ /* 0x000fe20000000000 */
[----:B------:R-:W-:Y:S02]  /*3f30*/  FMNMX.FTZ R5, R58, R59, !PT ;  /* 0x0000003b3a057209 */ /* 0x000fe40007810000 */
[----:B------:R-:W-:Y:S02]  /*3f40*/  ISETP.GT.AND P4, PT, R14, 0x10, PT ;  /* 0x000000100e00780c */ /* 0x000fe40003f84270 */
[----:B------:R-:W-:-:S02]  /*3f50*/  FSEL R63, R63, -INF , P3 ;  /* 0xff8000003f3f7808 */ /* 0x000fc40001800000 */
[----:B------:R-:W-:Y:S02]  /*3f60*/  FMNMX.FTZ R20, R62, R5, !PT ;  /* 0x000000053e147209 */ /* 0x000fe40007810000 */
[----:B------:R-:W-:Y:S02]  /*3f70*/  ISETP.GT.AND P3, PT, R14, 0x11, PT ;  /* 0x000000110e00780c */ /* 0x000fe40003f64270 */
[----:B------:R-:W-:Y:S02]  /*3f80*/  FMNMX.FTZ R5, R63, R20, !PT ;  /* 0x000000143f057209 */ /* 0x000fe40007810000 */
[----:B------:R-:W-:-:S04]  /*3f90*/  ISETP.GT.AND P5, PT, R3, 0x8, PT ;  /* 0x000000080300780c */ /* 0x000fc80003fa4270 */
[----:B------:R-:W-:Y:S02]  /*3fa0*/  FSEL R60, R60, -INF , P5 ;  /* 0xff8000003c3c7808 */ /* 0x000fe40002800000 */
[----:B------:R-:W-:Y:S01]  /*3fb0*/  ISETP.GT.AND P5, PT, R3, 0x18, PT ;  /* 0x000000180300780c */ /* 0x000fe20003fa4270 */
[----:B------:R-:W-:Y:S02]  /*3fc0*/  WARPGROUP.DEPBAR.LE gsb0, 0x0 ;  /* 0x00008000000079c5 */ /* 0x000fe40000010000 */
[----:B------:R-:W-:Y:S01]  /*3fd0*/  WARPGROUP.ARRIVE ;  /* 0x00000000000079c5 */ /* 0x000fe20000000000 */
[----:B------:R-:W-:Y:S02]  /*3fe0*/  FSEL R50, R50, -INF , P4 ;  /* 0xff80000032327808 */ /* 0x000fe40002000000 */
[----:B------:R-:W-:Y:S02]  /*3ff0*/  ISETP.GT.AND P4, PT, R14, 0x18, PT ;  /* 0x000000180e00780c */ /* 0x000fe40003f84270 */
[----:B------:R-:W-:Y:S01]  /*4000*/  FSEL R51, R51, -INF , P3 ;  /* 0xff80000033337808 */ /* 0x000fe20001800000 */
[----:B------:R-:W-:Y:S01]  /*4010*/  HGMMA.64x16x16.F32 R40, gdesc[UR56], R40, gsb0 ;  /* 0x00200000382879f0 */ /* 0x000fe20008000828 */
[----:B------:R-:W-:Y:S01]  /*4020*/  UIADD3 UR58, UR4, 0x906, URZ ;  /* 0x00000906043a7890 */ /* 0x000fe2000fffe03f */
[----:B------:R-:W-:Y:S01]  /*4030*/  FMNMX.FTZ R20, R50, R5, !PT ;  /* 0x0000000532147209 */ /* 0x000fe20007810000 */
[----:B------:R-:W-:Y:S01]  /*4040*/  UMOV UR56, UR22 ;  /* 0x0000001600387c82 */ /* 0x000fe20008000000 */
[----:B------:R-:W-:Y:S01]  /*4050*/  UMOV UR57, UR23 ;  /* 0x0000001700397c82 */ /* 0x000fe20008000000 */
[----:B------:R-:W-:Y:S01]  /*4060*/  UMOV UR59, 0x40000040 ;  /* 0x40000040003b7882 */ /* 0x000fe20000000000 */
[----:B------:R-:W-:Y:S01]  /*4070*/  UMOV UR4, UR22 ;  /* 0x0000001600047c82 */ /* 0x000fe20008000000 */
[----:B------:R-:W-:-:S02]  /*4080*/  ISETP.GT.AND P3, PT, R14, 0x19, PT ;  /* 0x000000190e00780c */ /* 0x000fc40003f64270 */
[----:B------:R-:W-:Y:S02]  /*4090*/  FSEL R54, R54, -INF , P4 ;  /* 0xff80000036367808 */ /* 0x000fe40002000000 */
[----:B------:R-:W-:Y:S02]  /*40a0*/  FMNMX.FTZ R5, R51, R20, !PT ;  /* 0x0000001433057209 */ /* 0x000fe40007810000 */
[----:B------:R-:W-:Y:S02]  /*40b0*/  ISETP.GT.AND P4, PT, R14, 0x20, PT ;  /* 0x000000200e00780c */ /* 0x000fe40003f84270 */
[----:B------:R-:W-:Y:S02]  /*40c0*/  FSEL R55, R55, -INF , P3 ;  /* 0xff80000037377808 */ /* 0x000fe40001800000 */
[----:B------:R-:W-:Y:S02]  /*40d0*/  FMNMX.FTZ R20, R54, R5, !PT ;  /* 0x0000000536147209 */ /* 0x000fe40007810000 */
[----:B------:R-:W-:-:S02]  /*40e0*/  ISETP.GT.AND P3, PT, R14, 0x21, PT ;  /* 0x000000210e00780c */ /* 0x000fc40003f64270 */
[----:B------:R-:W-:Y:S02]  /*40f0*/  FMNMX.FTZ R5, R55, R20, !PT ;  /* 0x0000001437057209 */ /* 0x000fe40007810000 */
[----:B------:R-:W-:Y:S01]  /*4100*/  FSEL R52, R52, -INF , P5 ;  /* 0xff80000034347808 */ /* 0x000fe20002800000 */
[----:B------:R-:W-:Y:S02]  /*4110*/  WARPGROUP.DEPBAR.LE gsb0, 0x0 ;  /* 0x00008000000079c5 */ /* 0x000fe40000010000 */
[----:B------:R-:W-:Y:S01]  /*4120*/  WARPGROUP.ARRIVE ;  /* 0x00000000000079c5 */ /* 0x000fe20000000000 */
[----:B------:R-:W-:Y:S02]  /*4130*/  FSEL R42, R42, -INF , P4 ;  /* 0xff8000002a2a7808 */ /* 0x000fe40002000000 */
[----:B------:R-:W-:Y:S02]  /*4140*/  ISETP.GT.AND P4, PT, R14, 0x28, PT ;  /* 0x000000280e00780c */ /* 0x000fe40003f84270 */
[----:B------:R-:W-:Y:S01]  /*4150*/  FSEL R43, R43, -INF , P3 ;  /* 0xff8000002b2b7808 */ /* 0x000fe20001800000 */
[----:B------:R-:W-:Y:S01]  /*4160*/  HGMMA.64x16x16.F32 R32, gdesc[UR56], R32, gsb0 ;  /* 0x00200000382079f0 */ /* 0x000fe20008000820 */
[----:B------:R-:W-:-:S02]  /*4170*/  FMNMX.FTZ R20, R42, R5, !PT ;  /* 0x000000052a147209 */ /* 0x000fc40007810000 */
[----:B------:R-:W-:Y:S02]  /*4180*/  ISETP.GT.AND P3, PT, R14, 0x29, PT ;  /* 0x000000290e00780c */ /* 0x000fe40003f64270 */
[----:B------:R-:W-:Y:S02]  /*4190*/  FSEL R46, R46, -INF , P4 ;  /* 0xff8000002e2e7808 */ /* 0x000fe40002000000 */
[----:B------:R-:W-:Y:S02]  /*41a0*/  FMNMX.FTZ R5, R43, R20, !PT ;  /* 0x000000142b057209 */ /* 0x000fe40007810000 */
[----:B------:R-:W-:Y:S02]  /*41b0*/  ISETP.GT.AND P4, PT, R14, 0x30, PT ;  /* 0x000000300e00780c */ /* 0x000fe40003f84270 */
[----:B------:R-:W-:Y:S02]  /*41c0*/  FSEL R47, R47, -INF , P3 ;  /* 0xff8000002f2f7808 */ /* 0x000fe40001800000 */
[----:B------:R-:W-:-:S02]  /*41d0*/  FMNMX.FTZ R20, R46, R5, !PT ;  /* 0x000000052e147209 */ /* 0x000fc40007810000 */
[----:B------:R-:W-:Y:S02]  /*41e0*/  ISETP.GT.AND P3, PT, R14, 0x31, PT ;  /* 0x000000310e00780c */ /* 0x000fe40003f64270 */
[----:B------:R-:W-:Y:S01]  /*41f0*/  FMNMX.FTZ R5, R47, R20, !PT ;  /* 0x000000142f057209 */ /* 0x000fe20007810000 */
[----:B------:R-:W-:Y:S02]  /*4200*/  WARPGROUP.DEPBAR.LE gsb0, 0x0 ;  /* 0x00008000000079c5 */ /* 0x000fe40000010000 */
[----:B------:R-:W-:Y:S01]  /*4210*/  WARPGROUP.ARRIVE ;  /* 0x00000000000079c5 */ /* 0x000fe20000000000 */
[----:B------:R-:W-:Y:S02]  /*4220*/  FSEL R34, R34, -INF , P4 ;  /* 0xff80000022227808 */ /* 0x000fe40002000000 */
[----:B------:R-:W-:Y:S02]  /*4230*/  ISETP.GT.AND P4, PT, R14, 0x38, PT ;  /* 0x000000380e00780c */ /* 0x000fe40003f84270 */
[----:B------:R-:W-:Y:S01]  /*4240*/  FSEL R35, R35, -INF , P3 ;  /* 0xff80000023237808 */ /* 0x000fe20001800000 */
[----:B------:R-:W-:Y:S01]  /*4250*/  HGMMA.64x16x16.F32 R24, gdesc[UR4], R24, gsb0 ;  /* 0x00200000041879f0 */ /* 0x000fe20008000818 */
[----:B------:R-:W-:Y:S01]  /*4260*/  FMNMX.FTZ R20, R34, R5, !PT ;  /* 0x0000000522147209 */ /* 0x000fe20007810000 */
[----:B------:R-:W-:Y:S01]  /*4270*/  ULDC UR5, c[0x0][0x988] ;  /* 0x0002620000057ab9 */ /* 0x000fe20000000800 */
[----:B------:R-:W-:Y:S01]  /*4280*/  ISETP.GT.AND P3, PT, R14, 0x39, PT ;  /* 0x000000390e00780c */ /* 0x000fe20003f64270 */
[----:B------:R-:W-:Y:S01]  /*4290*/  @UP0 ULDC UR6, c[0x0][0x44c] ;  /* 0x0001130000060ab9 */ /* 0x000fe20000000800 */
[----:B------:R-:W-:Y:S01]  /*42a0*/  FSEL R38, R38, -INF , P4 ;  /* 0xff80000026267808 */ /* 0x000fe20002000000 */
[----:B------:R-:W-:Y:S01]  /*42b0*/  UIMAD.WIDE.U32 UR6, UR19, UR6, URZ ;  /* 0x00000006130672a5 */ /* 0x000fe2000f8e003f */
[----:B------:R-:W-:Y:S01]  /*42c0*/  FMNMX.FTZ R5, R35, R20, !PT ;  /* 0x0000001423057209 */ /* 0x000fe20007810000 */
[----:B------:R-:W-:Y:S01]  /*42d0*/  UMOV UR4, UR19 ;  /* 0x0000001300047c82 */ /* 0x000fe20008000000 */
[----:B------:R-:W-:Y:S01]  /*42e0*/  ISETP.GT.AND P4, PT, R14, 0x40, PT ;  /* 0x000000400e00780c */ /* 0x000fe20003f84270 */
[----:B------:R-:W-:Y:S01]  /*42f0*/  @UP0 USHF.R.U32.HI UR4, URZ, UR11, UR7 ;  /* 0x0000000b3f040299 */ /* 0x000fe20008011607 */
[----:B------:R-:W-:-:S02]  /*4300*/  FSEL R39, R39, -INF , P3 ;  /* 0xff80000027277808 */ /* 0x000fc40001800000 */
[----:B------:R-:W-:Y:S01]  /*4310*/  FMNMX.FTZ R20, R38, R5, !PT ;  /* 0x0000000526147209 */ /* 0x000fe20007810000 */
[----:B------:R-:W-:Y:S01]  /*4320*/  UIADD3 UR6, UR10, UR4, URZ ;  /* 0x000000040a067290 */ /* 0x000fe2000fffe03f */
[----:B------:R-:W-:Y:S02]  /*4330*/  ISETP.GT.AND P3, PT, R14, 0x41, PT ;  /* 0x000000410e00780c */ /* 0x000fe40003f64270 */
[----:B------:R-:W-:Y:S01]  /*4340*/  FMNMX.FTZ R5, R39, R20, !PT ;  /* 0x0000001427057209 */ /* 0x000fe20007810000 */
[----:B------:R-:W-:-:S04]  /*4350*/  UIMAD.WIDE UR6, UR6, 0x66666667, URZ ;  /* 0x66666667060678a5 */ /* 0x000fc8000f8e023f */
[----:B------:R-:W-:-:S04]  /*4360*/  USHF.R.U32.HI UR4, URZ, 0x1f, UR7 ;  /* 0x0000001f3f047899 */ /* 0x000fc80008011607 */
[----:B------:R-:W-:-:S04]  /*4370*/  ULEA.HI.SX32 UR4, UR7, UR4, 0x1b ;  /* 0x0000000407047291 */ /* 0x000fc8000f8fda3f */
[----:B------:R-:W-:-:S04]  /*4380*/  UISETP.LT.AND UP1, UPT, URZ, UR4, UPT ;  /* 0x000000043f00728c */ /* 0x000fc8000bf21270 */
[----:B------:R-:W-:-:S04]  /*4390*/  USEL UR15, URZ, UR4, !UP1 ;  /* 0x000000043f0f7287 */ /* 0x000fc8000c800000 */
[----:B------:R-:W-:Y:S02]  /*43a0*/  UISETP.GE.AND UP1, UPT, UR14, UR15, UPT ;  /* 0x0000000f0e00728c */ /* 0x000fe4000bf26270 */
[----:B------:R-:W-:Y:S01]  /*43b0*/  IMAD.U32 R231, RZ, RZ, UR15 ;  /* 0x0000000fffe77e24 */ /* 0x000fe2000f8e00ff */
[----:B------:R-:W-:Y:S02]  /*43c0*/  WARPGROUP.DEPBAR.LE gsb0, 0x0 ;  /* 0x00008000000079c5 */ /* 0x000fe40000010000 */
[----:B------:R-:W-:Y:S01]  /*43d0*/  FSEL R26, R26, -INF , P4 ;  /* 0xff8000001a1a7808 */ /* 0x000fe20002000000 */
[----:B------:R0:W-:Y:S01]  /*43e0*/  @!P1 SYNCS.ARRIVE.TRANS64.RED.A1T0 RZ, [R0+URZ], RZ ;  /* 0x000000ff00ff99a7 */ /* 0x0001e2000810043f */
[----:B------:R-:W-:Y:S02]  /*43f0*/  ISETP.GT.AND P4, PT, R14, 0x48, PT ;  /* 0x000000480e00780c */ /* 0x000fe40003f84270 */
[----:B------:R-:W-:Y:S02]  /*4400*/  FSEL R27, R27, -INF , P3 ;  /* 0xff8000001b1b7808 */ /* 0x000fe40001800000 */
[----:B------:R-:W-:-:S02]  /*4410*/  FMNMX.FTZ R20, R26, R5, !PT ;  /* 0x000000051a147209 */ /* 0x000fc40007810000 */
[----:B------:R-:W-:Y:S02]  /*4420*/  ISETP.GT.AND P3, PT, R14, 0x49, PT ;  /* 0x000000490e00780c */ /* 0x000fe40003f64270 */
[----:B------:R-:W-:Y:S02]  /*4430*/  FSEL R30, R30, -INF , P4 ;  /* 0xff8000001e1e7808 */ /* 0x000fe40002000000 */
[----:B------:R-:W-:Y:S02]  /*4440*/  FMNMX.FTZ R5, R27, R20, !PT ;  /* 0x000000141b057209 */ /* 0x000fe40007810000 */
[----:B------:R-:W-:Y:S02]  /*4450*/  FSEL R31, R31, -INF , P3 ;  /* 0xff8000001f1f7808 */ /* 0x000fe40001800000 */
[----:B------:R-:W-:Y:S02]  /*4460*/  FMNMX.FTZ R14, R30, R5, !PT ;  /* 0x000000051e0e7209 */ /* 0x000fe40007810000 */
[----:B------:R-:W-:-:S02]  /*4470*/  ISETP.GT.AND P3, PT, R3, RZ, PT ;  /* 0x000000ff0300720c */ /* 0x000fc40003f64270 */
[----:B------:R-:W-:Y:S02]  /*4480*/  FMNMX.FTZ R14, R31, R14, !PT ;  /* 0x0000000e1f0e7209 */ /* 0x000fe40007810000 */
[----:B------:R-:W-:Y:S02]  /*4490*/  ISETP.GT.AND P4, PT, R3, 0x1, PT ;  /* 0x000000010300780c */ /* 0x000fe40003f84270 */
[----:B------:R-:W-:Y:S01]  /*44a0*/  FSEL R56, R56, -INF , P3 ;  /* 0xff80000038387808 */ /* 0x000fe20001800000 */
[----:B------:R-:W1:Y:S01]  /*44b0*/  SHFL.BFLY PT, R5, R14, 0x2, 0x1f ;  /* 0x0c401f000e057f89 */ /* 0x000e6200000e0000 */
[----:B------:R-:W-:Y:S02]  /*44c0*/  FSEL R57, R57, -INF , P4 ;  /* 0xff80000039397808 */ /* 0x000fe40002000000 */
[C---:B------:R-:W-:Y:S02]  /*44d0*/  ISETP.GT.AND P3, PT, R3.reuse, 0x9, PT ;  /* 0x000000090300780c */ /* 0x040fe40003f64270 */
[----:B------:R-:W-:-:S02]  /*44e0*/  ISETP.GT.AND P4, PT, R3, 0x11, PT ;  /* 0x000000110300780c */ /* 0x000fc40003f84270 */
[----:B------:R-:W-:Y:S02]  /*44f0*/  FSEL R61, R61, -INF , P3 ;  /* 0xff8000003d3d7808 */ /* 0x000fe40001800000 */
[----:B------:R-:W-:Y:S02]  /*4500*/  ISETP.GT.AND P3, PT, R3, 0x10, PT ;  /* 0x000000100300780c */ /* 0x000fe40003f64270 */
[----:B------:R-:W-:Y:S02]  /*4510*/  FSEL R49, R49, -INF , P4 ;  /* 0xff80000031317808 */ /* 0x000fe40002000000 */
[----:B------:R-:W-:Y:S02]  /*4520*/  FSEL R48, R48, -INF , P3 ;  /* 0xff80000030307808 */ /* 0x000fe40001800000 */
[C---:B------:R-:W-:Y:S02]  /*4530*/  ISETP.GT.AND P3, PT, R3.reuse, 0x19, PT ;  /* 0x000000190300780c */ /* 0x040fe40003f64270 */
[----:B------:R-:W-:-:S02]  /*4540*/  ISETP.GT.AND P4, PT, R3, 0x20, PT ;  /* 0x000000200300780c */ /* 0x000fc40003f84270 */
[----:B------:R-:W-:Y:S02]  /*4550*/  FSEL R53, R53, -INF , P3 ;  /* 0xff80000035357808 */ /* 0x000fe40001800000 */
[C---:B------:R-:W-:Y:S02]  /*4560*/  ISETP.GT.AND P3, PT, R3.reuse, 0x21, PT ;  /* 0x000000210300780c */ /* 0x040fe40003f64270 */
[----:B------:R-:W-:Y:S02]  /*4570*/  FSEL R40, R40, -INF , P4 ;  /* 0xff80000028287808 */ /* 0x000fe40002000000 */
[----:B-1----:R-:W-:Y:S02]  /*4580*/  FMNMX.FTZ R20, R14, R5, !PT ;  /* 0x000000050e147209 */ /* 0x002fe40007810000 */
[----:B------:R-:W-:Y:S02]  /*4590*/  FMNMX.FTZ R5, R56, R57, !PT ;  /* 0x0000003938057209 */ /* 0x000fe40007810000 */
[----:B------:R-:W-:Y:S01]  /*45a0*/  ISETP.GT.AND P4, PT, R3, 0x28, PT ;  /* 0x000000280300780c */ /* 0x000fe20003f84270 */
[----:B------:R-:W1:Y:S01]  /*45b0*/  SHFL.BFLY PT, R21, R20, 0x1, 0x1f ;  /* 0x0c201f0014157f89 */ /* 0x000e6200000e0000 */
[----:B------:R-:W-:-:S02]  /*45c0*/  FMNMX.FTZ R2, R60, R5, !PT ;  /* 0x000000053c027209 */ /* 0x000fc40007810000 */
[----:B------:R-:W-:Y:S02]  /*45d0*/  FSEL R41, R41, -INF , P3 ;  /* 0xff80000029297808 */ /* 0x000fe40001800000 */
[----:B------:R-:W-:Y:S02]  /*45e0*/  FMNMX.FTZ R5, R61, R2, !PT ;  /* 0x000000023d057209 */ /* 0x000fe40007810000 */
[----:B------:R-:W-:Y:S02]  /*45f0*/  ISETP.GT.AND P3, PT, R3, 0x29, PT ;  /* 0x000000290300780c */ /* 0x000fe40003f64270 */
[----:B------:R-:W-:Y:S02]  /*4600*/  FMNMX.FTZ R2, R48, R5, !PT ;  /* 0x0000000530027209 */ /* 0x000fe40007810000 */
[----:B------:R-:W-:Y:S02]  /*4610*/  FSEL R44, R44, -INF , P4 ;  /* 0xff8000002c2c7808 */ /* 0x000fe40002000000 */
[----:B------:R-:W-:-:S02]  /*4620*/  FMNMX.FTZ R5, R49, R2, !PT ;  /* 0x0000000231057209 */ /* 0x000fc40007810000 */
[----:B------:R-:W-:Y:S02]  /*4630*/  FSEL R45, R45, -INF , P3 ;  /* 0xff8000002d2d7808 */ /* 0x000fe40001800000 */
[----:B------:R-:W-:Y:S02]  /*4640*/  FMNMX.FTZ R2, R52, R5, !PT ;  /* 0x0000000534027209 */ /* 0x000fe40007810000 */
[----:B------:R-:W-:Y:S02]  /*4650*/  ISETP.GT.AND P3, PT, R3, 0x30, PT ;  /* 0x000000300300780c */ /* 0x000fe40003f64270 */
[----:B------:R-:W-:Y:S02]  /*4660*/  FMNMX.FTZ R5, R53, R2, !PT ;  /* 0x0000000235057209 */ /* 0x000fe40007810000 */
[----:B------:R-:W-:Y:S02]  /*4670*/  ISETP.GT.AND P4, PT, R3, 0x31, PT ;  /* 0x000000310300780c */ /* 0x000fe40003f84270 */
[----:B------:R-:W-:-:S02]  /*4680*/  FMNMX.FTZ R2, R40, R5, !PT ;  /* 0x0000000528027209 */ /* 0x000fc40007810000 */
[----:B------:R-:W-:Y:S02]  /*4690*/  FSEL R32, R32, -INF , P3 ;  /* 0xff80000020207808 */ /* 0x000fe40001800000 */
[----:B------:R-:W-:Y:S02]  /*46a0*/  FMNMX.FTZ R5, R41, R2, !PT ;  /* 0x0000000229057209 */ /* 0x000fe40007810000 */
[----:B------:R-:W-:Y:S02]  /*46b0*/  ISETP.GT.AND P3, PT, R3, 0x38, PT ;  /* 0x000000380300780c */ /* 0x000fe40003f64270 */
[----:B------:R-:W-:Y:S02]  /*46c0*/  FMNMX.FTZ R2, R44, R5, !PT ;  /* 0x000000052c027209 */ /* 0x000fe40007810000 */
[----:B------:R-:W-:Y:S02]  /*46d0*/  FSEL R33, R33, -INF , P4 ;  /* 0xff80000021217808 */ /* 0x000fe40002000000 */
[----:B------:R-:W-:-:S02]  /*46e0*/  FMNMX.FTZ R5, R45, R2, !PT ;  /* 0x000000022d057209 */ /* 0x000fc40007810000 */
[----:B------:R-:W-:Y:S02]  /*46f0*/  ISETP.GT.AND P4, PT, R3, 0x39, PT ;  /* 0x000000390300780c */ /* 0x000fe40003f84270 */
[----:B------:R-:W-:Y:S02]  /*4700*/  FMNMX.FTZ R2, R32, R5, !PT ;  /* 0x0000000520027209 */ /* 0x000fe40007810000 */
[----:B------:R-:W-:Y:S02]  /*4710*/  FSEL R36, R36, -INF , P3 ;  /* 0xff80000024247808 */ /* 0x000fe40001800000 */
[----:B------:R-:W-:Y:S02]  /*4720*/  FMNMX.FTZ R5, R33, R2, !PT ;  /* 0x0000000221057209 */ /* 0x000fe40007810000 */
[----:B------:R-:W-:Y:S02]  /*4730*/  FSEL R37, R37, -INF , P4 ;  /* 0xff80000025257808 */ /* 0x000fe40002000000 */
[----:B------:R-:W-:-:S02]  /*4740*/  ISETP.GT.AND P3, PT, R3, 0x40, PT ;  /* 0x000000400300780c */ /* 0x000fc40003f64270 */
[----:B------:R-:W-:Y:S02]  /*4750*/  FMNMX.FTZ R2, R36, R5, !PT ;  /* 0x0000000524027209 */ /* 0x000fe40007810000 */
[----:B------:R-:W-:Y:S02]  /*4760*/  ISETP.GT.AND P4, PT, R3, 0x41, PT ;  /* 0x000000410300780c */ /* 0x000fe40003f84270 */
[----:B------:R-:W-:Y:S02]  /*4770*/  FSEL R24, R24, -INF , P3 ;  /* 0xff80000018187808 */ /* 0x000fe40001800000 */
[----:B------:R-:W-:Y:S02]  /*4780*/  FMNMX.FTZ R5, R37, R2, !PT ;  /* 0x0000000225057209 */ /* 0x000fe40007810000 */
[----:B------:R-:W-:Y:S02]  /*4790*/  ISETP.GT.AND P3, PT, R3, 0x48, PT ;  /* 0x000000480300780c */ /* 0x000fe40003f64270 */
[----:B------:R-:W-:-:S02]  /*47a0*/  FSEL R25, R25, -INF , P4 ;  /* 0xff80000019197808 */ /* 0x000fc40002000000 */
[----:B------:R-:W-:Y:S02]  /*47b0*/  FMNMX.FTZ R2, R24, R5, !PT ;  /* 0x0000000518027209 */ /* 0x000fe40007810000 */
[----:B------:R-:W-:Y:S02]  /*47c0*/  ISETP.GT.AND P4, PT, R3, 0x49, PT ;  /* 0x000000490300780c */ /* 0x000fe40003f84270 */
[----:B------:R-:W-:Y:S02]  /*47d0*/  FSEL R28, R28, -INF , P3 ;  /* 0xff8000001c1c7808 */ /* 0x000fe40001800000 */
[----:B------:R-:W-:Y:S02]  /*47e0*/  FMNMX.FTZ R3, R25, R2, !PT ;  /* 0x0000000219037209 */ /* 0x000fe40007810000 */
[----:B------:R-:W-:Y:S02]  /*47f0*/  FSEL R29, R29, -INF , P4 ;  /* 0xff8000001d1d7808 */ /* 0x000fe40002000000 */
[----:B------:R-:W-:-:S02]  /*4800*/  FMNMX.FTZ R2, R28, R3, !PT ;  /* 0x000000031c027209 */ /* 0x000fc40007810000 */
[----:B-1----:R-:W-:Y:S02]  /*4810*/  FMNMX.FTZ R4, R20, R21, !PT ;  /* 0x0000001514047209 */ /* 0x002fe40007810000 */
[----:B------:R-:W-:Y:S02]  /*4820*/  FMNMX.FTZ R2, R29, R2, !PT ;  /* 0x000000021d027209 */ /* 0x000fe40007810000 */
[C---:B------:R-:W-:Y:S01]  /*4830*/  FSETP.NEU.FTZ.AND P6, PT, R4.reuse, -INF , PT ;  /* 0xff8000000400780b */ /* 0x040fe20003fdd000 */
[----:B------:R-:W-:Y:S02]  /*4840*/  FMUL.FTZ R14, R4, UR5 ;  /* 0x00000005040e7c20 */ /* 0x000fe40008410000 */
[----:B------:R-:W1:Y:S03]  /*4850*/  SHFL.BFLY PT, R3, R2, 0x2, 0x1f ;  /* 0x0c401f0002037f89 */ /* 0x000e6600000e0000 */
[----:B------:R-:W-:-:S05]  /*4860*/  FSEL R14, R14, RZ, P6 ;  /* 0x000000ff0e0e7208 */ /* 0x000fca0003000000 */
        /* <DEDUP_REMOVED lines=14> */
[----:B------:R-:W2:Y:S01]  /*4950*/  MUFU.EX2 R59, R59 ;  /* 0x0000003b003b7308 */ /* 0x000ea20000000800 */
[--C-:B------:R-:W-:Y:S01]  /*4960*/  FFMA.FTZ R35, R35, UR5, -R14.reuse ;  /* 0x0000000523237c23 */ /* 0x100fe2000801080e */
[----:B-1----:R-:W-:Y:S01]  /*4970*/  FMNMX.FTZ R5, R2, R3, !PT ;  /* 0x0000000302057209 */ /* 0x002fe20007810000 */
[--C-:B------:R-:W-:Y:S01]  /*4980*/  FFMA.FTZ R38, R38, UR5, -R14.reuse ;  /* 0x0000000526267c23 */ /* 0x100fe2000801080e */
[--C-:B------:R-:W-:Y:S01]  /*4990*/  FFMA.FTZ R39, R39, UR5, -R14.reuse ;  /* 0x0000000527277c23 */ /* 0x100fe2000801080e */
[--C-:B------:R-:W-:Y:S01]  /*49a0*/  FFMA.FTZ R26, R26, UR5, -R14.reuse ;  /* 0x000000051a1a7c23 */ /* 0x100fe2000801080e */
[--C-:B------:R-:W-:Y:S01]  /*49b0*/  FFMA.FTZ R27, R27, UR5, -R14.reuse ;  /* 0x000000051b1b7c23 */ /* 0x100fe2000801080e */
[----:B------:R-:W1:Y:S01]  /*49c0*/  SHFL.BFLY PT, R2, R5, 0x1, 0x1f ;  /* 0x0c201f0005027f89 */ /* 0x000e6200000e0000 */
[----:B------:R-:W-:Y:S01]  /*49d0*/  MUFU.EX2 R62, R62 ;  /* 0x0000003e003e7308 */ /* 0x000fe20000000800 */
[--C-:B------:R-:W-:Y:S01]  /*49e0*/  FFMA.FTZ R30, R30, UR5, -R14.reuse ;  /* 0x000000051e1e7c23 */ /* 0x100fe2000801080e */
[----:B------:R-:W-:-:S06]  /*49f0*/  FFMA.FTZ R14, R31, UR5, -R14 ;  /* 0x000000051f0e7c23 */ /* 0x000fcc000801080e */
[----:B------:R-:W3:Y:S01]  /*4a00*/  MUFU.EX2 R63, R63 ;  /* 0x0000003f003f7308 */ /* 0x000ee20000000800 */
[----:B--2---:R-:W-:-:S07]  /*4a10*/  F2FP.F16.F32.PACK_AB R209, R59, R58 ;  /* 0x0000003a3bd1723e */ /* 0x004fce00000000ff */
[----:B------:R-:W2:Y:S01]  /*4a20*/  MUFU.EX2 R50, R50 ;  /* 0x0000003200327308 */ /* 0x000ea20000000800 */
[----:B-1----:R-:W-:-:S07]  /*4a30*/  FMNMX.FTZ R3, R5, R2, !PT ;  /* 0x0000000205037209 */ /* 0x002fce0007810000 */
[----:B------:R-:W1:Y:S01]  /*4a40*/  MUFU.EX2 R51, R51 ;  /* 0x0000003300337308 */ /* 0x000e620000000800 */
[----:B------:R-:W-:Y:S01]  /*4a50*/  FADD.FTZ R5, R58, R59 ;  /* 0x0000003b3a057221 */ /* 0x000fe20000010000 */
[----:B---3--:R-:W-:Y:S02]  /*4a60*/  F2FP.F16.F32.PACK_AB R211, R63, R62 ;  /* 0x0000003e3fd3723e */ /* 0x008fe400000000ff */
[----:B------:R-:W-:Y:S01]  /*4a70*/  CS2R R58, SRZ ;  /* 0x00000000003a7805 */ /* 0x000fe2000001ff00 */
[C---:B------:R-:W-:Y:S01]  /*4a80*/  FMUL.FTZ R2, R3.reuse, UR5 ;  /* 0x0000000503027c20 */ /* 0x040fe20008410000 */
[----:B------:R-:W-:Y:S02]  /*4a90*/  FSETP.NEU.FTZ.AND P3, PT, R3, -INF , PT ;  /* 0xff8000000300780b */ /* 0x000fe40003f7d000 */
[----:B------:R-:W3:Y:S02]  /*4aa0*/  MUFU.EX2 R54, R54 ;  /* 0x0000003600367308 */ /* 0x000ee40000000800 */
[----:B------:R-:W-:-:S02]  /*4ab0*/  FSEL R2, R2, RZ, P3 ;  /* 0x000000ff02027208 */ /* 0x000fc40001800000 */
[----:B------:R-:W-:-:S03]  /*4ac0*/  PLOP3.LUT P3, PT, PT, PT, UP1, 0x80, 0x0 ;  /* 0x000000000000781c */ /* 0x000fc60003f6f018 */
[--C-:B------:R-:W-:Y:S01]  /*4ad0*/  FFMA.FTZ R56, R56, UR5, -R2.reuse ;  /* 0x0000000538387c23 */ /* 0x100fe20008010802 */
        /* <DEDUP_REMOVED lines=12> */
[----:B----4-:R-:W-:Y:S01]  /*4ba0*/  FADD.FTZ R14, R62, R5 ;  /* 0x000000053e0e7221 */ /* 0x010fe20000010000 */
[--C-:B------:R-:W-:Y:S01]  /*4bb0*/  FFMA.FTZ R45, R45, UR5, -R2.reuse ;  /* 0x000000052d2d7c23 */ /* 0x100fe20008010802 */
[--C-:B------:R-:W-:Y:S01]  /*4bc0*/  FFMA.FTZ R32, R32, UR5, -R2.reuse ;  /* 0x0000000520207c23 */ /* 0x100fe20008010802 */
[----:B------:R-:W-:Y:S01]  /*4bd0*/  FFMA.FTZ R33, R33, UR5, -R2 ;  /* 0x0000000521217c23 */ /* 0x000fe20008010802 */
[----:B------:R-:W-:Y:S01]  /*4be0*/  FADD.FTZ R5, R63, R14 ;  /* 0x0000000e3f057221 */ /* 0x000fe20000010000 */
[--C-:B------:R-:W-:Y:S01]  /*4bf0*/  FFMA.FTZ R36, R36, UR5, -R2.reuse ;  /* 0x0000000524247c23 */ /* 0x100fe20008010802 */
[--C-:B------:R-:W-:Y:S01]  /*4c00*/  FFMA.FTZ R37, R37, UR5, -R2.reuse ;  /* 0x0000000525257c23 */ /* 0x100fe20008010802 */
[----:B------:R-:W4:Y:S01]  /*4c10*/  MUFU.EX2 R57, R57 ;  /* 0x0000003900397308 */ /* 0x000f220000000800 */
[----:B--2---:R-:W-:Y:S01]  /*4c20*/  FADD.FTZ R14, R50, R5 ;  /* 0x00000005320e7221 */ /* 0x004fe20000010000 */
[--C-:B------:R-:W-:Y:S01]  /*4c30*/  FFMA.FTZ R24, R24, UR5, -R2.reuse ;  /* 0x0000000518187c23 */ /* 0x100fe20008010802 */
[--C-:B------:R-:W-:Y:S01]  /*4c40*/  FFMA.FTZ R25, R25, UR5, -R2.reuse ;  /* 0x0000000519197c23 */ /* 0x100fe20008010802 */
[----:B------:R-:W-:Y:S01]  /*4c50*/  FFMA.FTZ R28, R28, UR5, -R2 ;  /* 0x000000051c1c7c23 */ /* 0x000fe20008010802 */
[----:B-1----:R-:W-:Y:S01]  /*4c60*/  FADD.FTZ R21, R51, R14 ;  /* 0x0000000e33157221 */ /* 0x002fe20000010000 */
[----:B------:R-:W-:Y:S01]  /*4c70*/  FFMA.FTZ R2, R29, UR5, -R2 ;  /* 0x000000051d027c23 */ /* 0x000fe20008010802 */
[----:B------:R-:W-:Y:S01]  /*4c80*/  F2FP.F16.F32.PACK_AB R205, R51, R50 ;  /* 0x0000003233cd723e */ /* 0x000fe200000000ff */
[----:B------:R-:W1:Y:S01]  /*4c90*/  MUFU.EX2 R60, R60 ;  /* 0x0000003c003c7308 */ /* 0x000e620000000800 */
[----:B---3--:R-:W-:Y:S01]  /*4ca0*/  FADD.FTZ R20, R54, R21 ;  /* 0x0000001536147221 */ /* 0x008fe20000010000 */
[----:B------:R-:W-:-:S02]  /*4cb0*/  CS2R R62, SRZ ;  /* 0x00000000003e7805 */ /* 0x000fc4000001ff00 */
[----:B------:R-:W-:-:S04]  /*4cc0*/  CS2R R50, SRZ ;  /* 0x0000000000327805 */ /* 0x000fc8000001ff00 */
[----:B------:R-:W2:Y:S01]  /*4cd0*/  MUFU.EX2 R55, R55 ;  /* 0x0000003700377308 */ /* 0x000ea20000000800 */
[----:B----4-:R-:W-:Y:S01]  /*4ce0*/  FADD.FTZ R5, R56, R57 ;  /* 0x0000003938057221 */ /* 0x010fe20000010000 */
[----:B------:R-:W-:Y:S02]  /*4cf0*/  F2FP.F16.F32.PACK_AB R208, R57, R56 ;  /* 0x0000003839d0723e */ /* 0x000fe400000000ff */
[----:B------:R-:W-:-:S04]  /*4d00*/  CS2R R56, SRZ ;  /* 0x0000000000387805 */ /* 0x000fc8000001ff00 */
[----:B------:R-:W3:Y:S01]  /*4d10*/  MUFU.EX2 R61, R61 ;  /* 0x0000003d003d7308 */ /* 0x000ee20000000800 */
[----:B-1----:R-:W-:-:S07]  /*4d20*/  FADD.FTZ R14, R60, R5 ;  /* 0x000000053c0e7221 */ /* 0x002fce0000010000 */
[----:B------:R-:W1:Y:S01]  /*4d30*/  MUFU.EX2 R42, R42 ;  /* 0x0000002a002a7308 */ /* 0x000e620000000800 */
[C---:B--2---:R-:W-:Y:S01]  /*4d40*/  FADD.FTZ R21, R55.reuse, R20 ;  /* 0x0000001437157221 */ /* 0x044fe20000010000 */
[----:B------:R-:W-:Y:S02]  /*4d50*/  F2FP.F16.F32.PACK_AB R207, R55, R54 ;  /* 0x0000003637cf723e */ /* 0x000fe400000000ff */
[----:B------:R-:W-:-:S04]  /*4d60*/  CS2R R54, SRZ ;  /* 0x0000000000367805 */ /* 0x000fc8000001ff00 */
[----:B------:R-:W2:Y:S01]  /*4d70*/  MUFU.EX2 R48, R48 ;  /* 0x0000003000307308 */ /* 0x000ea20000000800 */
[C---:B---3--:R-:W-:Y:S01]  /*4d80*/  FADD.FTZ R5, R61.reuse, R14 ;  /* 0x0000000e3d057221 */ /* 0x048fe20000010000 */
[----:B------:R-:W-:Y:S02]  /*4d90*/  F2FP.F16.F32.PACK_AB R210, R61, R60 ;  /* 0x0000003c3dd2723e */ /* 0x000fe400000000ff */
[----:B------:R-:W-:-:S04]  /*4da0*/  CS2R R60, SRZ ;  /* 0x00000000003c7805 */ /* 0x000fc8000001ff00 */
[----:B------:R-:W3:Y:S01]  /*4db0*/  MUFU.EX2 R43, R43 ;  /* 0x0000002b002b7308 */ /* 0x000ee20000000800 */
[----:B-1----:R-:W-:-:S07]  /*4dc0*/  FADD.FTZ R20, R42, R21 ;  /* 0x000000152a147221 */ /* 0x002fce0000010000 */
[----:B------:R-:W1:Y:S01]  /*4dd0*/  MUFU.EX2 R49, R49 ;  /* 0x0000003100317308 */ /* 0x000e620000000800 */
[----:B--2---:R-:W-:-:S07]  /*4de0*/  FADD.FTZ R14, R48, R5 ;  /* 0x00000005300e7221 */ /* 0x004fce0000010000 */
[----:B------:R-:W0:Y:S01]  /*4df0*/  MUFU.EX2 R46, R46 ;  /* 0x0000002e002e7308 */ /* 0x000e220000000800 */
[C---:B---3--:R-:W-:Y:S01]  /*4e00*/  FADD.FTZ R21, R43.reuse, R20 ;  /* 0x000000142b157221 */ /* 0x048fe20000010000 */
[----:B------:R-:W-:Y:S02]  /*4e10*/  F2FP.F16.F32.PACK_AB R201, R43, R42 ;  /* 0x0000002a2bc9723e */ /* 0x000fe400000000ff */
[----:B------:R-:W-:-:S04]  /*4e20*/  CS2R R42, SRZ ;  /* 0x00000000002a7805 */ /* 0x000fc8000001ff00 */
[----:B------:R-:W2:Y:S01]  /*4e30*/  MUFU.EX2 R52, R52 ;  /* 0x0000003400347308 */ /* 0x000ea20000000800 */
[C---:B-1----:R-:W-:Y:S01]  /*4e40*/  FADD.FTZ R5, R49.reuse, R14 ;  /* 0x0000000e31057221 */ /* 0x042fe20000010000 */
[----:B------:R-:W-:Y:S02]  /*4e50*/  F2FP.F16.F32.PACK_AB R204, R49, R48 ;  /* 0x0000003031cc723e */ /* 0x000fe400000000ff */
[----:B------:R-:W-:-:S04]  /*4e60*/  CS2R R48, SRZ ;  /* 0x0000000000307805 */ /* 0x000fc8000001ff00 */
[----:B------:R-:W1:Y:S01]  /*4e70*/  MUFU.EX2 R47, R47 ;  /* 0x0000002f002f7308 */ /* 0x000e620000000800 */
[----:B0-----:R-:W-:-:S07]  /*4e80*/  FADD.FTZ R0, R46, R21 ;  /* 0x000000152e007221 */ /* 0x001fce0000010000 */
[----:B------:R-:W0:Y:S01]  /*4e90*/  MUFU.EX2 R53, R53 ;  /* 0x0000003500357308 */ /* 0x000e220000000800 */
[----:B--2---:R-:W-:-:S07]  /*4ea0*/  FADD.FTZ R14, R52, R5 ;  /* 0x00000005340e7221 */ /* 0x004fce0000010000 */
[----:B------:R-:W2:Y:S01]  /*4eb0*/  MUFU.EX2 R34, R34 ;  /* 0x0000002200227308 */ /* 0x000ea20000000800 */
[C---:B-1----:R-:W-:Y:S01]  /*4ec0*/  FADD.FTZ R21, R47.reuse, R0 ;  /* 0x000000002f157221 */ /* 0x042fe20000010000 */
[----:B------:R-:W-:Y:S02]  /*4ed0*/  F2FP.F16.F32.PACK_AB R203, R47, R46 ;  /* 0x0000002e2fcb723e */ /* 0x000fe400000000ff */
[----:B------:R-:W-:-:S04]  /*4ee0*/  CS2R R46, SRZ ;  /* 0x00000000002e7805 */ /* 0x000fc8000001ff00 */
[----:B------:R-:W1:Y:S01]  /*4ef0*/  MUFU.EX2 R40, R40 ;  /* 0x0000002800287308 */ /* 0x000e620000000800 */
[C---:B0-----:R-:W-:Y:S01]  /*4f00*/  FADD.FTZ R5, R53.reuse, R14 ;  /* 0x0000000e35057221 */ /* 0x041fe20000010000 */
[----:B------:R-:W-:Y:S02]  /*4f10*/  F2FP.F16.F32.PACK_AB R206, R53, R52 ;  /* 0x0000003435ce723e */ /* 0x000fe400000000ff */
[----:B------:R-:W-:-:S04]  /*4f20*/  CS2R R52, SRZ ;  /* 0x0000000000347805 */ /* 0x000fc8000001ff00 */
[----:B------:R-:W0:Y:S01]  /*4f30*/  MUFU.EX2 R35, R35 ;  /* 0x0000002300237308 */ /* 0x000e220000000800 */
[----:B--2---:R-:W-:-:S07]  /*4f40*/  FADD.FTZ R14, R34, R21 ;  /* 0x00000015220e7221 */ /* 0x004fce0000010000 */
[----:B------:R-:W2:Y:S01]  /*4f50*/  MUFU.EX2 R41, R41 ;  /* 0x0000002900297308 */ /* 0x000ea20000000800 */
[----:B-1----:R-:W-:-:S07]  /*4f60*/  FADD.FTZ R0, R40, R5 ;  /* 0x0000000528007221 */ /* 0x002fce0000010000 */
[----:B------:R-:W1:Y:S01]  /*4f70*/  MUFU.EX2 R38, R38 ;  /* 0x0000002600267308 */ /* 0x000e620000000800 */
[C---:B0-----:R-:W-:Y:S01]  /*4f80*/  FADD.FTZ R21, R35.reuse, R14 ;  /* 0x0000000e23157221 */ /* 0x041fe20000010000 */
[----:B------:R-:W-:Y:S02]  /*4f90*/  F2FP.F16.F32.PACK_AB R197, R35, R34 ;  /* 0x0000002223c5723e */ /* 0x000fe400000000ff */
[----:B------:R-:W-:-:S04]  /*4fa0*/  CS2R R34, SRZ ;  /* 0x0000000000227805 */ /* 0x000fc8000001ff00 */
[----:B------:R-:W0:Y:S01]  /*4fb0*/  MUFU.EX2 R44, R44 ;  /* 0x0000002c002c7308 */ /* 0x000e220000000800 */
[C---:B--2---:R-:W-:Y:S01]  /*4fc0*/  FADD.FTZ R5, R41.reuse, R0 ;  /* 0x0000000029057221 */ /* 0x044fe20000010000 */
[----:B------:R-:W-:Y:S02]  /*4fd0*/  F2FP.F16.F32.PACK_AB R200, R41, R40 ;  /* 0x0000002829c8723e */ /* 0x000fe400000000ff */
[----:B------:R-:W-:-:S04]  /*4fe0*/  CS2R R40, SRZ ;  /* 0x0000000000287805 */ /* 0x000fc8000001ff00 */
[----:B------:R-:W2:Y:S01]  /*4ff0*/  MUFU.EX2 R39, R39 ;  /* 0x0000002700277308 */ /* 0x000ea20000000800 */
[----:B-1----:R-:W-:-:S07]  /*5000*/  FADD.FTZ R14, R38, R21 ;  /* 0x00000015260e7221 */ /* 0x002fce0000010000 */
[----:B------:R-:W1:Y:S01]  /*5010*/  MUFU.EX2 R45, R45 ;  /* 0x0000002d002d7308 */ /* 0x000e620000000800 */
[----:B0-----:R-:W-:-:S07]  /*5020*/  FADD.FTZ R0, R44, R5 ;  /* 0x000000052c007221 */ /* 0x001fce0000010000 */
[----:B------:R-:W0:Y:S01]  /*5030*/  MUFU.EX2 R26, R26 ;  /* 0x0000001a001a7308 */ /* 0x000e220000000800 */
[C---:B--2---:R-:W-:Y:S01]  /*5040*/  FADD.FTZ R21, R39.reuse, R14 ;  /* 0x0000000e27157221 */ /* 0x044fe20000010000 */
        /* <DEDUP_REMOVED lines=12> */
[----:B------:R-:W-:-:S06]  /*5110*/  F2FP.F16.F32.PACK_AB R193, R27, R26 ;  /* 0x0000001a1bc1723e */ /* 0x000fcc00000000ff */
[----:B------:R-:W1:Y:S01]  /*5120*/  MUFU.EX2 R30, R30 ;  /* 0x0000001e001e7308 */ /* 0x000e620000000800 */
[C---:B0-----:R-:W-:Y:S01]  /*5130*/  FADD.FTZ R5, R33.reuse, R0 ;  /* 0x0000000021057221 */ /* 0x041fe20000010000 */
[----:B------:R-:W-:Y:S02]  /*5140*/  F2FP.F16.F32.PACK_AB R196, R33, R32 ;  /* 0x0000002021c4723e */ /* 0x000fe400000000ff */
[----:B------:R-:W-:-:S04]  /*5150*/  CS2R R32, SRZ ;  /* 0x0000000000207805 */ /* 0x000fc8000001ff00 */
[----:B------:R-:W0:Y:S01]  /*5160*/  MUFU.EX2 R37, R37 ;  /* 0x0000002500257308 */ /* 0x000e220000000800 */
[----:B--2---:R-:W-:-:S07]  /*5170*/  FADD.FTZ R0, R36, R5 ;  /* 0x0000000524007221 */ /* 0x004fce0000010000 */
[----:B------:R-:W2:Y:S01]  /*5180*/  MUFU.EX2 R24, R24 ;  /* 0x0000001800187308 */ /* 0x000ea20000000800 */
[----:B-1----:R-:W-:-:S04]  /*5190*/  FADD.FTZ R14, R30, R21 ;  /* 0x000000151e0e7221 */ /* 0x002fc80000010000 */
[C---:B------:R-:W-:Y:S01]  /*51a0*/  FADD.FTZ R5, R195.reuse, R14 ;  /* 0x0000000ec3057221 */ /* 0x040fe20000010000 */
[----:B------:R-:W-:Y:S02]  /*51b0*/  F2FP.F16.F32.PACK_AB R195, R195, R30 ;  /* 0x0000001ec3c3723e */ /* 0x000fe400000000ff */
[----:B------:R-:W-:Y:S01]  /*51c0*/  CS2R R30, SRZ ;  /* 0x00000000001e7805 */ /* 0x000fe2000001ff00 */
[----:B------:R-:W1:Y:S01]  /*51d0*/  MUFU.EX2 R25, R25 ;  /* 0x0000001900197308 */ /* 0x000e620000000800 */
[C---:B0-----:R-:W-:Y:S01]  /*51e0*/  FADD.FTZ R29, R37.reuse, R0 ;  /* 0x00000000251d7221 */ /* 0x041fe20000010000 */
[----:B------:R-:W-:Y:S02]  /*51f0*/  F2FP.F16.F32.PACK_AB R198, R37, R36 ;  /* 0x0000002425c6723e */ /* 0x000fe400000000ff */
[----:B------:R-:W-:-:S04]  /*5200*/  CS2R R36, SRZ ;  /* 0x0000000000247805 */ /* 0x000fc8000001ff00 */
[----:B------:R-:W0:Y:S01]  /*5210*/  MUFU.EX2 R28, R28 ;  /* 0x0000001c001c7308 */ /* 0x000e220000000800 */
[----:B--2---:R-:W-:-:S07]  /*5220*/  FADD.FTZ R0, R24, R29 ;  /* 0x0000001d18007221 */ /* 0x004fce0000010000 */
[----:B------:R2:W3:Y:S01]  /*5230*/  MUFU.EX2 R21, R2 ;  /* 0x0000000200157308 */ /* 0x0004e20000000800 */
[C---:B-1----:R-:W-:Y:S01]  /*5240*/  FADD.FTZ R27, R25.reuse, R0 ;  /* 0x00000000191b7221 */ /* 0x042fe20000010000 */
[----:B------:R-:W-:Y:S01]  /*5250*/  F2FP.F16.F32.PACK_AB R192, R25, R24 ;  /* 0x0000001819c0723e */ /* 0x000fe200000000ff */
[----:B------:R-:W-:Y:S01]  /*5260*/  IMAD.MOV.U32 R0, RZ, RZ, 0x3f800000 ;  /* 0x3f800000ff007424 */ /* 0x000fe200078e00ff */
[----:B------:R-:W-:Y:S01]  /*5270*/  CS2R R24, SRZ ;  /* 0x0000000000187805 */ /* 0x000fe2000001ff00 */
[----:B0-----:R-:W-:Y:S01]  /*5280*/  FADD.FTZ R14, R28, R27 ;  /* 0x0000001b1c0e7221 */ /* 0x001fe20000010000 */
[----:B--2---:R-:W-:Y:S01]  /*5290*/  IMAD.MOV.U32 R2, RZ, RZ, 0x3f800000 ;  /* 0x3f800000ff027424 */ /* 0x004fe200078e00ff */
[----:B------:R-:W-:Y:S02]  /*52a0*/  CS2R R26, SRZ ;  /* 0x00000000001a7805 */ /* 0x000fe4000001ff00 */
[C---:B---3--:R-:W-:Y:S01]  /*52b0*/  F2FP.F16.F32.PACK_AB R194, R21.reuse, R28 ;  /* 0x0000001c15c2723e */ /* 0x048fe200000000ff */
[----:B------:R-:W-:Y:S01]  /*52c0*/  FADD.FTZ R14, R21, R14 ;  /* 0x0000000e150e7221 */ /* 0x000fe20000010000 */
[----:B------:R-:W-:Y:S01]  /*52d0*/  CS2R R28, SRZ ;  /* 0x00000000001c7805 */ /* 0x000fe2000001ff00 */
[----:B------:R-:W-:Y:S06]  /*52e0*/  @!P3 BRA `(.L_x_2387) ;  /* 0x000000400044b947 */ /* 0x000fec0003800000 */
[----:B------:R-:W-:Y:S01]  /*52f0*/  R2UR UR5, R232 ;  /* 0x00000000e80572ca */ /* 0x000fe200000e0000 */
[----:B------:R-:W-:Y:S01]  /*5300*/  IMAD.MOV.U32 R21, RZ, RZ, R4 ;  /* 0x000000ffff157224 */ /* 0x000fe200078e0004 */
[----:B------:R-:W-:Y:S01]  /*5310*/  R2UR UR4, R16 ;  /* 0x00000000100472ca */ /* 0x000fe200000e0000 */
[----:B------:R-:W-:Y:S01]  /*5320*/  IMAD.MOV.U32 R20, RZ, RZ, R3 ;  /* 0x000000ffff147224 */ /* 0x000fe200078e0003 */
[----:B------:R-:W-:Y:S01]  /*5330*/  UMOV UR61, UR60 ;  /* 0x0000003c003d7c82 */ /* 0x000fe20008000000 */
[----:B------:R-:W-:Y:S02]  /*5340*/  IMAD.MOV.U32 R2, RZ, RZ, 0x3f800000 ;  /* 0x3f800000ff027424 */ /* 0x000fe400078e00ff */
[----:B------:R-:W-:-:S06]  /*5350*/  IMAD.MOV.U32 R151, RZ, RZ, RZ ;  /* 0x000000ffff977224 */ /* 0x000fcc00078e00ff */
[----:B------:R-:W-:Y:S02]  /*5360*/  IMAD.U32 R233, RZ, RZ, UR5 ;  /* 0x00000005ffe97e24 */ /* 0x000fe4000f8e00ff */
[----:B------:R-:W-:-:S07]  /*5370*/  IMAD.U32 R234, RZ, RZ, UR4 ;  /* 0x00000004ffea7e24 */ /* 0x000fce000f8e00ff */
.L_x_2396:
        /* <DEDUP_REMOVED lines=9> */
.L_x_2388:
[----:B------:R-:W-:Y:S02]  /*5410*/  R2UR UR4, R17 ;  /* 0x00000000110472ca */ /* 0x000fe400000e0000 */
[----:B------:R-:W-:-:S11]  /*5420*/  R2UR UR5, R16 ;  /* 0x00000000100572ca */ /* 0x000fd600000e0000 */
[----:B------:R-:W-:Y:S02]  /*5430*/  ULEA UR4, UR60, UR4, 0x3 ;  /* 0x000000043c047291 */ /* 0x000fe4000f8e183f */
[----:B------:R-:W-:-:S04]  /*5440*/  IMAD.U32 R3, RZ, RZ, UR5 ;  /* 0x00000005ff037e24 */ /* 0x000fc8000f8e00ff */
[----:B------:R-:W-:Y:S01]  /*5450*/  IMAD.U32 R232, RZ, RZ, UR4 ;  /* 0x00000004ffe87e24 */ /* 0x000fe2000f8e00ff */
[----:B------:R-:W-:-:S04]  /*5460*/  SHF.L.U32 R3, R3, 0x1f, RZ ;  /* 0x0000001f03037819 */ /* 0x000fc800000006ff */
[----:B------:R0:W1:Y:S01]  /*5470*/  SYNCS.PHASECHK.TRANS64.TRYWAIT P3, [UR4+0x38830], R3 ;  /* 0x03883003ff0075a7 */ /* 0x0000620008060144 */
[----:B------:R-:W-:Y:S05]  /*5480*/  @!P0 BRA `(.L_x_2389) ;  /* 0x0000000000048947 */ /* 0x000fea0003800000 */
[----:B------:R-:W-:Y:S01]  /*5490*/  BPT.TRAP 0x1 ;  /* 0x000000040000795c */ /* 0x000fe20000300000 */
.L_x_2389:
[----:B-1----:R-:W-:Y:S05]  /*54a0*/  @P3 BRA `(.L_x_2390) ;  /* 0x00000000000c3947 */ /* 0x002fea0003800000 */
[----:B------:R-:W-:-:S13]  /*54b0*/  R2UR UR4, R232 ;  /* 0x00000000e80472ca */ /* 0x000fda00000e0000 */
[----:B------:R-:W1:Y:S02]  /*54c0*/  SYNCS.PHASECHK.TRANS64.TRYWAIT P3, [UR4+0x38830], R3 ;  /* 0x03883003ff0075a7 */ /* 0x000e640008060144 */
[----:B-1----:R-:W-:Y:S05]  /*54d0*/  @!P3 BRA `(.L_x_2391) ;  /* 0x000001100030b947 */ /* 0x002fea0003800000 */
.L_x_2390:
        /* <DEDUP_REMOVED lines=643> */
.L_x_2392:
        /* <DEDUP_REMOVED lines=8> */
.L_x_2393:
[----:B---3--:R-:W-:Y:S05]  /*7d90*/  @P3 BRA `(.L_x_2394) ;  /* 0x0000000000083947 */ /* 0x008fea0003800000 */
[----:B------:R-:W3:Y:S02]  /*7da0*/  SYNCS.PHASECHK.TRANS64.TRYWAIT P3, [UR4+0x38850], R0 ;  /* 0x03885000ff0075a7 */ /* 0x000ee40008060144 */
[----:B---3--:R-:W-:Y:S05]  /*7db0*/  @!P3 BRA `(.L_x_2395) ;  /* 0x000000e80014b947 */ /* 0x008fea0003800000 */
.L_x_2394:
[----:B------:R-:W-:Y:S01]  /*7dc0*/  R2UR UR5, R17 ;  /* 0x00000000110572ca */ /* 0x000fe200000e0000 */
[----:B------:R-:W-:Y:S01]  /*7dd0*/  WARPGROUP.ARRIVE ;  /* 0x00000000000079c5 */ /* 0x000fe20000000000 */
[----:B------:R-:W-:Y:S01]  /*7de0*/  UMOV UR7, 0x40000040 ;  /* 0x4000004000077882 */ /* 0x000fe20000000000 */
[----:B------:R-:W-:Y:S02]  /*7df0*/  R2UR UR14, R22 ;  /* 0x00000000160e72ca */ /* 0x000fe400000e0000 */
[----:B------:R-:W-:Y:S02]  /*7e00*/  R2UR UR11, R233 ;  /* 0x00000000e90b72ca */ /* 0x000fe400000e0000 */
[----:B------:R-:W-:-:S06]  /*7e10*/  R2UR UR15, R19 ;  /* 0x00000000130f72ca */ /* 0x000fcc00000e0000 */
[----:B------:R-:W-:-:S03]  /*7e20*/  UIADD3 UR5, UR5, 0x400, URZ ;  /* 0x0000040005057890 */ /* 0x000fc6000fffe03f */
[----:B01----:R-:W-:Y:S01]  /*7e30*/  VIADD R3, R212, UR14 ;  /* 0x0000000ed4037c36 */ /* 0x003fe20008000000 */
[----:B------:R-:W-:Y:S01]  /*7e40*/  USHF.R.U32.HI UR5, URZ, 0x4, UR5 ;  /* 0x000000043f057899 */ /* 0x000fe20008011605 */
[----:B------:R-:W-:-:S03]  /*7e50*/  ULDC UR14, c[0x0][0x288] ;  /* 0x0000a200000e7ab9 */ /* 0x000fc60000000800 */
[----:B------:R-:W-:-:S04]  /*7e60*/  ULOP3.LUT UR5, UR5, 0x3fff, URZ, 0xc0, !UPT ;  /* 0x00003fff05057892 */ /* 0x000fc8000f8ec03f */
[----:B------:R-:W-:-:S04]  /*7e70*/  ULOP3.LUT UR5, UR5, 0x2800000, URZ, 0xfc, !UPT ;  /* 0x0280000005057892 */ /* 0x000fc8000f8efc3f */
[----:B------:R-:W-:-:S03]  /*7e80*/  UIMAD UR10, UR61, 0xa00, UR5 ;  /* 0x00000a003d0a78a4 */ /* 0x000fc6000f8e0205 */
[----:B------:R-:W-:Y:S01]  /*7e90*/  @UP0 ULDC UR5, c[0x0][0x44c] ;  /* 0x0001130000050ab9 */ /* 0x000fe20000000800 */
[----:B------:R-:W-:Y:S01]  /*7ea0*/  UMOV UR61, UR60 ;  /* 0x0000003c003d7c82 */ /* 0x000fe20008000000 */
[----:B--2---:R-:W-:Y:S01]  /*7eb0*/  @P2 IMAD.HI.U32 R0, R3, UR5, RZ ;  /* 0x0000000503002c27 */ /* 0x004fe2000f8e00ff */
[----:B------:R-:W-:Y:S01]  /*7ec0*/  @UP0 ULDC UR5, c[0x0][0x450] ;  /* 0x0001140000050ab9 */ /* 0x000fe20000000800 */
[----:B------:R-:W-:Y:S02]  /*7ed0*/  UMOV UR6, UR10 ;  /* 0x0000000a00067c82 */ /* 0x000fe40008000000 */
[----:B------:R-:W-:Y:S01]  /*7ee0*/  HGMMA.64x256x16.F32 R24, R208, gdesc[UR4].tnspB, R24, gsb0 ;  /* 0x43e00004d0187df0 */ /* 0x000fe20008000818 */
[----:B------:R-:W-:Y:S01]  /*7ef0*/  UIADD3 UR6, UR10, 0x80, URZ ;  /* 0x000000800a067890 */ /* 0x000fe2000fffe03f */
[----:B------:R-:W-:Y:S01]  /*7f00*/  @P2 SHF.R.U32.HI R3, RZ, UR5, R0 ;  /* 0x00000005ff032c19 */ /* 0x000fe20008011600 */
[----:B------:R-:W-:Y:S01]  /*7f10*/  UMOV UR7, 0x40000040 ;  /* 0x4000004000077882 */ /* 0x000fe20000000000 */
[----:B------:R-:W-:Y:S01]  /*7f20*/  UMOV UR5, 0x1 ;  /* 0x0000000100057882 */ /* 0x000fe20000000000 */
[----:B------:R-:W-:Y:S01]  /*7f30*/  IMAD.MOV.U32 R0, RZ, RZ, -0x2 ;  /* 0xfffffffeff007424 */ /* 0x000fe200078e00ff */
[----:B------:R-:W-:-:S06]  /*7f40*/  UIMAD UR5, UR11, -0x50, UR5 ;  /* 0xffffffb00b0578a4 */ /* 0x000fcc000f8e0205 */
[----:B------:R-:W-:Y:S01]  /*7f50*/  IMAD R0, R23, R0, UR5 ;  /* 0x0000000517007e24 */ /* 0x000fe2000f8e0200 */
[----:B------:R-:W-:Y:S01]  /*7f60*/  ULDC UR5, c[0x0][0x988] ;  /* 0x0002620000057ab9 */ /* 0x000fe20000000800 */
[----:B------:R-:W-:Y:S02]  /*7f70*/  WARPGROUP.DEPBAR.LE gsb0, 0x0 ;  /* 0x00008000000079c5 */ /* 0x000fe40000010000 */
[----:B------:R-:W-:-:S12]  /*7f80*/  WARPGROUP.ARRIVE ;  /* 0x00000000000079c5 */ /* 0x000fd80000000000 */
        /* <DEDUP_REMOVED lines=11> */
[----:B------:R-:W0:Y:S01]  /*8040*/  LDC R203, c[0x0][0x2f0] ;  /* 0x0000bc00ffcb7b82 */ /* 0x000e220000000800 */
[----:B------:R-:W1:-:S15]  /*8050*/  SHFL.IDX PT, R201, R3, 0x1, 0x1c1f ;  /* 0x003c1f0003c97f89 */ /* 0x000e5e00000e0000 */
[----:B------:R-:W-:-:S06]  /*8060*/  NOP ;  /* 0x0000000000007918 */ /* 0x000fcc0000000000 */
[----:B------:R-:W-:Y:S01]  /*8070*/  HGMMA.64x256x16.F32 R24, R196, gdesc[UR4].tnspB, R24, gsb0 ;  /* 0x43e00004c4187df0 */ /* 0x000fe20008000818 */
[----:B------:R-:W2:Y:S01]  /*8080*/  SHFL.IDX PT, R3, R3, RZ, 0x1c1f ;  /* 0x001c1fff03037589 */ /* 0x000ea200000e0000 */
[----:B------:R-:W-:Y:S01]  /*8090*/  UIADD3 UR6, UR10, 0x200, URZ ;  /* 0x000002000a067890 */ /* 0x000fe2000fffe03f */
[----:B------:R-:W-:Y:S01]  /*80a0*/  UMOV UR7, 0x40000040 ;  /* 0x4000004000077882 */ /* 0x000fe20000000000 */
[----:B0-----:R-:W-:-:S05]  /*80b0*/  IMAD R0, R203, UR15, R0 ;  /* 0x0000000fcb007c24 */ /* 0x001fca000f8e0200 */
[--C-:B-1----:R-:W-:Y:S02]  /*80c0*/  IADD3 R2, R201, -UR14, R0.reuse ;  /* 0x8000000ec9027c10 */ /* 0x102fe4000fffe000 */
[----:B--2---:R-:W-:Y:S02]  /*80d0*/  IADD3 R0, R3, -UR14, R0 ;  /* 0x8000000e03007c10 */ /* 0x004fe4000fffe000 */
[C---:B------:R-:W-:Y:S02]  /*80e0*/  ISETP.GT.AND P3, PT, R2.reuse, RZ, PT ;  /* 0x000000ff0200720c */ /* 0x040fe40003f64270 */
[----:B------:R-:W-:Y:S02]  /*80f0*/  ISETP.GT.AND P4, PT, R2, 0x1, PT ;  /* 0x000000010200780c */ /* 0x000fe40003f84270 */
[----:B------:R-:W-:Y:S02]  /*8100*/  FSEL R186, R186, -INF , P3 ;  /* 0xff800000baba7808 */ /* 0x000fe40001800000 */
[----:B------:R-:W-:-:S02]  /*8110*/  ISETP.GT.AND P3, PT, R2, 0x8, PT ;  /* 0x000000080200780c */ /* 0x000fc40003f64270 */
[----:B------:R-:W-:Y:S02]  /*8120*/  FSEL R187, R187, -INF , P4 ;  /* 0xff800000bbbb7808 */ /* 0x000fe40002000000 */
[----:B------:R-:W-:Y:S02]  /*8130*/  FMNMX.FTZ R4, R186, R21, !PT ;  /* 0x00000015ba047209 */ /* 0x000fe40007810000 */
[----:B------:R-:W-:Y:S02]  /*8140*/  ISETP.GT.AND P4, PT, R2, 0x9, PT ;  /* 0x000000090200780c */ /* 0x000fe40003f84270 */
[----:B------:R-:W-:Y:S02]  /*8150*/  FSEL R190, R190, -INF , P3 ;  /* 0xff800000bebe7808 */ /* 0x000fe40001800000 */
[----:B------:R-:W-:Y:S02]  /*8160*/  FMNMX.FTZ R201, R187, R4, !PT ;  /* 0x00000004bbc97209 */ /* 0x000fe40007810000 */
        /* <DEDUP_REMOVED lines=48> */
[----:B------:R-:W-:-:S02]  /*8470*/  FSEL R159, R159, -INF , P4 ;  /* 0xff8000009f9f7808 */ /* 0x000fc40002000000 */
[----:B------:R-:W-:Y:S02]  /*8480*/  FMNMX.FTZ R2, R158, R201, !PT ;  /* 0x000000c99e027209 */ /* 0x000fe40007810000 */
[C---:B------:R-:W-:Y:S02]  /*8490*/  ISETP.GT.AND P3, PT, R0.reuse, RZ, PT ;  /* 0x000000ff0000720c */ /* 0x040fe40003f64270 */
[----:B------:R-:W-:Y:S02]  /*84a0*/  FMNMX.FTZ R2, R159, R2, !PT ;  /* 0x000000029f027209 */ /* 0x000fe40007810000 */
[C---:B------:R-:W-:Y:S02]  /*84b0*/  ISETP.GT.AND P4, PT, R0.reuse, 0x1, PT ;  /* 0x000000010000780c */ /* 0x040fe40003f84270 */
[----:B------:R-:W-:Y:S01]  /*84c0*/  ISETP.GT.AND P5, PT, R0, 0x8, PT ;  /* 0x000000080000780c */ /* 0x000fe20003fa4270 */
[----:B------:R-:W0:Y:S01]  /*84d0*/  SHFL.BFLY PT, R201, R2, 0x2, 0x1f ;  /* 0x0c401f0002c97f89 */ /* 0x000e2200000e0000 */
[----:B------:R-:W-:-:S02]  /*84e0*/  FSEL R185, R185, -INF , P4 ;  /* 0xff800000b9b97808 */ /* 0x000fc40002000000 */
[----:B------:R-:W-:Y:S02]  /*84f0*/  FSEL R188, R188, -INF , P5 ;  /* 0xff800000bcbc7808 */ /* 0x000fe40002800000 */
[C---:B------:R-:W-:Y:S02]  /*8500*/  ISETP.GT.AND P4, PT, R0.reuse, 0x11, PT ;  /* 0x000000110000780c */ /* 0x040fe40003f84270 */
[C---:B------:R-:W-:Y:S02]  /*8510*/  ISETP.GT.AND P5, PT, R0.reuse, 0x19, PT ;  /* 0x000000190000780c */ /* 0x040fe40003fa4270 */
[----:B------:R-:W-:Y:S02]  /*8520*/  FSEL R177, R177, -INF , P4 ;  /* 0xff800000b1b17808 */ /* 0x000fe40002000000 */
[----:B------:R-:W-:Y:S02]  /*8530*/  FSEL R181, R181, -INF , P5 ;  /* 0xff800000b5b57808 */ /* 0x000fe40002800000 */
[----:B------:R-:W-:-:S02]  /*8540*/  ISETP.GT.AND P4, PT, R0, 0x20, PT ;  /* 0x000000200000780c */ /* 0x000fc40003f84270 */
[----:B------:R-:W-:Y:S02]  /*8550*/  ISETP.GT.AND P5, PT, R0, 0x21, PT ;  /* 0x000000210000780c */ /* 0x000fe40003fa4270 */
[----:B------:R-:W-:Y:S02]  /*8560*/  R2UR UR14, R232 ;  /* 0x00000000e80e72ca */ /* 0x000fe400000e0000 */
[----:B------:R-:W-:Y:S02]  /*8570*/  FSEL R169, R169, -INF , P5 ;  /* 0xff800000a9a97808 */ /* 0x000fe40002800000 */
[----:B------:R-:W-:Y:S02]  /*8580*/  ISETP.GT.AND P5, PT, R0, 0x29, PT ;  /* 0x000000290000780c */ /* 0x000fe40003fa4270 */
[----:B0-----:R-:W-:Y:S02]  /*8590*/  FMNMX.FTZ R4, R2, R201, !PT ;  /* 0x000000c902047209 */ /* 0x001fe40007810000 */
[----:B------:R-:W-:-:S02]  /*85a0*/  FSEL R201, R184, -INF , P3 ;  /* 0xff800000b8c97808 */ /* 0x000fc40001800000 */
[C---:B------:R-:W-:Y:S01]  /*85b0*/  ISETP.GT.AND P3, PT, R0.reuse, 0x9, PT ;  /* 0x000000090000780c */ /* 0x040fe20003f64270 */
[----:B------:R-:W0:Y:S01]  /*85c0*/  SHFL.BFLY PT, R203, R4, 0x1, 0x1f ;  /* 0x0c201f0004cb7f89 */ /* 0x000e2200000e0000 */
[----:B------:R-:W-:Y:S02]  /*85d0*/  FMNMX.FTZ R2, R201, R20, !PT ;  /* 0x00000014c9027209 */ /* 0x000fe40007810000 */
[----:B------:R-:W-:Y:S02]  /*85e0*/  FSEL R189, R189, -INF , P3 ;  /* 0xff800000bdbd7808 */ /* 0x000fe40001800000 */
        /* <DEDUP_REMOVED lines=11> */
[----:B0-----:R-:W-:Y:S02]  /*86a0*/  FMNMX.FTZ R4, R4, R203, !PT ;  /* 0x000000cb04047209 */ /* 0x001fe40007810000 */
[----:B------:R-:W-:Y:S02]  /*86b0*/  FMNMX.FTZ R3, R181, R184, !PT ;  /* 0x000000b8b5037209 */ /* 0x000fe40007810000 */
[----:B------:R-:W-:Y:S01]  /*86c0*/  ISETP.GT.AND P3, PT, R0, 0x28, PT ;  /* 0x000000280000780c */ /* 0x000fe20003f64270 */
[----:B------:R-:W-:Y:S01]  /*86d0*/  FMUL.FTZ R168, R4, UR5 ;  /* 0x0000000504a87c20 */ /* 0x000fe20008410000 */
[----:B------:R-:W-:-:S02]  /*86e0*/  FMNMX.FTZ R184, R2, R3, !PT ;  /* 0x0000000302b87209 */ /* 0x000fc40007810000 */
[----:B------:R-:W-:Y:S02]  /*86f0*/  FSEL R172, R172, -INF , P3 ;  /* 0xff800000acac7808 */ /* 0x000fe40001800000 */
[----:B------:R-:W-:Y:S02]  /*8700*/  FMNMX.FTZ R3, R169, R184, !PT ;  /* 0x000000b8a9037209 */ /* 0x000fe40007810000 */
[----:B------:R-:W-:Y:S02]  /*8710*/  FSETP.NEU.FTZ.AND P4, PT, R4, -INF , PT ;  /* 0xff8000000400780b */ /* 0x000fe40003f9d000 */
[----:B------:R-:W-:Y:S02]  /*8720*/  FSEL R173, R173, -INF , P5 ;  /* 0xff800000adad7808 */ /* 0x000fe40002800000 */
[----:B------:R-:W-:Y:S02]  /*8730*/  ISETP.GT.AND P3, PT, R0, 0x30, PT ;  /* 0x000000300000780c */ /* 0x000fe40003f64270 */
[----:B------:R-:W-:-:S02]  /*8740*/  FMNMX.FTZ R184, R172, R3, !PT ;  /* 0x00000003acb87209 */ /* 0x000fc40007810000 */
[----:B------:R-:W-:Y:S02]  /*8750*/  FSEL R168, R168, RZ, P4 ;  /* 0x000000ffa8a87208 */ /* 0x000fe40002000000 */
[----:B------:R-:W-:Y:S02]  /*8760*/  ISETP.GT.AND P5, PT, R0, 0x31, PT ;  /* 0x000000310000780c */ /* 0x000fe40003fa4270 */
[----:B------:R-:W-:Y:S01]  /*8770*/  FSEL R160, R160, -INF , P3 ;  /* 0xff800000a0a07808 */ /* 0x000fe20001800000 */
[--C-:B------:R-:W-:Y:S01]  /*8780*/  FFMA.FTZ R209, R186, UR5, -R168.reuse ;  /* 0x00000005bad17c23 */ /* 0x100fe200080108a8 */
[----:B------:R-:W-:Y:S01]  /*8790*/  FMNMX.FTZ R3, R173, R184, !PT ;  /* 0x000000b8ad037209 */ /* 0x000fe20007810000 */
[--C-:B------:R-:W-:Y:S01]  /*87a0*/  FFMA.FTZ R184, R187, UR5, -R168.reuse ;  /* 0x00000005bbb87c23 */ /* 0x100fe200080108a8 */
[----:B------:R-:W-:Y:S01]  /*87b0*/  ISETP.GT.AND P3, PT, R0, 0x38, PT ;  /* 0x000000380000780c */ /* 0x000fe20003f64270 */
[--C-:B------:R-:W-:Y:S01]  /*87c0*/  FFMA.FTZ R211, R190, UR5, -R168.reuse ;  /* 0x00000005bed37c23 */ /* 0x100fe200080108a8 */
[----:B------:R-:W-:Y:S01]  /*87d0*/  FSEL R161, R161, -INF , P5 ;  /* 0xff800000a1a17808 */ /* 0x000fe20002800000 */
[--C-:B------:R-:W-:Y:S01]  /*87e0*/  FFMA.FTZ R190, R191, UR5, -R168.reuse ;  /* 0x00000005bfbe7c23 */ /* 0x100fe200080108a8 */
[----:B------:R-:W-:Y:S01]  /*87f0*/  FMNMX.FTZ R186, R160, R3, !PT ;  /* 0x00000003a0ba7209 */ /* 0x000fe20007810000 */
[--C-:B------:R-:W-:Y:S01]  /*8800*/  FFMA.FTZ R203, R174, UR5, -R168.reuse ;  /* 0x00000005aecb7c23 */ /* 0x100fe200080108a8 */
[----:B------:R-:W-:Y:S01]  /*8810*/  ISETP.GT.AND P5, PT, R0, 0x39, PT ;  /* 0x000000390000780c */ /* 0x000fe20003fa4270 */
[----:B------:R-:W-:Y:S01]  /*8820*/  MUFU.EX2 R209, R209 ;  /* 0x000000d100d17308 */ /* 0x000fe20000000800 */
[----:B------:R-:W-:Y:S01]  /*8830*/  FSEL R164, R164, -INF , P3 ;  /* 0xff800000a4a47808 */ /* 0x000fe20001800000 */
[--C-:B------:R-:W-:Y:S01]  /*8840*/  FFMA.FTZ R205, R178, UR5, -R168.reuse ;  /* 0x00000005b2cd7c23 */ /* 0x100fe200080108a8 */
[----:B------:R-:W-:Y:S01]  /*8850*/  FMNMX.FTZ R3, R161, R186, !PT ;  /* 0x000000baa1037209 */ /* 0x000fe20007810000 */
[--C-:B------:R-:W-:Y:S01]  /*8860*/  FFMA.FTZ R207, R182, UR5, -R168.reuse ;  /* 0x00000005b6cf7c23 */ /* 0x100fe200080108a8 */
[----:B------:R-:W-:Y:S01]  /*8870*/  FSEL R165, R165, -INF , P5 ;  /* 0xff800000a5a57808 */ /* 0x000fe20002800000 */
[--C-:B------:R-:W-:Y:S01]  /*8880*/  FFMA.FTZ R178, R183, UR5, -R168.reuse ;  /* 0x00000005b7b27c23 */ /* 0x100fe200080108a8 */
[----:B------:R-:W-:Y:S01]  /*8890*/  ISETP.GT.AND P3, PT, R0, 0x40, PT ;  /* 0x000000400000780c */ /* 0x000fe20003f64270 */
[----:B------:R-:W-:Y:S01]  /*88a0*/  MUFU.EX2 R184, R184 ;  /* 0x000000b800b87308 */ /* 0x000fe20000000800 */
[----:B------:R-:W-:Y:S01]  /*88b0*/  FMNMX.FTZ R186, R164, R3, !PT ;  /* 0x00000003a4ba7209 */ /* 0x000fe20007810000 */
[--C-:B------:R-:W-:Y:S01]  /*88c0*/  FFMA.FTZ R154, R154, UR5, -R168.reuse ;  /* 0x000000059a9a7c23 */ /* 0x100fe200080108a8 */
[----:B------:R-:W-:Y:S01]  /*88d0*/  ISETP.GT.AND P5, PT, R0, 0x41, PT ;  /* 0x000000410000780c */ /* 0x000fe20003fa4270 */
[--C-:B------:R-:W-:Y:S01]  /*88e0*/  FFMA.FTZ R155, R155, UR5, -R168.reuse ;  /* 0x000000059b9b7c23 */ /* 0x100fe200080108a8 */
[----:B------:R-:W-:Y:S01]  /*88f0*/  FSEL R152, R152, -INF , P3 ;  /* 0xff80000098987808 */ /* 0x000fe20001800000 */
[--C-:B------:R-:W-:Y:S01]  /*8900*/  FFMA.FTZ R158, R158, UR5, -R168.reuse ;  /* 0x000000059e9e7c23 */ /* 0x100fe200080108a8 */
[----:B------:R-:W-:Y:S01]  /*8910*/  FMNMX.FTZ R3, R165, R186, !PT ;  /* 0x000000baa5037209 */ /* 0x000fe20007810000 */
[----:B------:R-:W-:Y:S01]  /*8920*/  MUFU.EX2 R211, R211 ;  /* 0x000000d300d37308 */ /* 0x000fe20000000800 */
[----:B------:R-:W-:Y:S01]  /*8930*/  ISETP.GT.AND P3, PT, R0, 0x48, PT ;  /* 0x000000480000780c */ /* 0x000fe20003f64270 */
[----:B------:R-:W-:Y:S01]  /*8940*/  FFMA.FTZ R159, R159, UR5, -R168 ;  /* 0x000000059f9f7c23 */ /* 0x000fe200080108a8 */
[----:B------:R-:W-:-:S02]  /*8950*/  FSEL R153, R153, -INF , P5 ;  /* 0xff80000099997808 */ /* 0x000fc40002800000 */
[----:B------:R-:W-:Y:S02]  /*8960*/  FMNMX.FTZ R186, R152, R3, !PT ;  /* 0x0000000398ba7209 */ /* 0x000fe40007810000 */
[----:B------:R-:W-:Y:S01]  /*8970*/  ISETP.GT.AND P5, PT, R0, 0x49, PT ;  /* 0x000000490000780c */ /* 0x000fe20003fa4270 */
[----:B------:R-:W-:Y:S01]  /*8980*/  MUFU.EX2 R190, R190 ;  /* 0x000000be00be7308 */ /* 0x000fe20000000800 */
[----:B------:R-:W-:Y:S01]  /*8990*/  FSEL R187, R156, -INF , P3 ;  /* 0xff8000009cbb7808 */ /* 0x000fe20001800000 */
[----:B------:R-:W-:Y:S02]  /*89a0*/  WARPGROUP.DEPBAR.LE gsb0, 0x0 ;  /* 0x00008000000079c5 */ /* 0x000fe40000010000 */
[----:B------:R-:W-:Y:S01]  /*89b0*/  WARPGROUP.ARRIVE ;  /* 0x00000000000079c5 */ /* 0x000fe20000000000 */
[----:B------:R-:W-:Y:S01]  /*89c0*/  FMNMX.FTZ R186, R153, R186, !PT ;  /* 0x000000ba99ba7209 */ /* 0x000fe20007810000 */
[--C-:B------:R-:W-:Y:S01]  /*89d0*/  FFMA.FTZ R197, R162, UR5, -R168.reuse ;  /* 0x00000005a2c57c23 */ /* 0x100fe200080108a8 */
[----:B------:R-:W-:Y:S01]  /*89e0*/  FSEL R191, R157, -INF , P5 ;  /* 0xff8000009dbf7808 */ /* 0x000fe20002800000 */
[--C-:B------:R-:W-:Y:S01]  /*89f0*/  FFMA.FTZ R157, R171, UR5, -R168.reuse ;  /* 0x00000005ab9d7c23 */ /* 0x100fe200080108a8 */
[----:B------:R-:W-:Y:S01]  /*8a00*/  FMNMX.FTZ R186, R187, R186, !PT ;  /* 0x000000babbba7209 */ /* 0x000fe20007810000 */
[----:B------:R-:W-:Y:S01]  /*8a10*/  HGMMA.64x256x16.F32 R24, R192, gdesc[UR4].tnspB, R24, gsb0 ;  /* 0x43e00004c0187df0 */ /* 0x000fe20008000818 */
[--C-:B------:R-:W-:Y:S01]  /*8a20*/  FFMA.FTZ R162, R163, UR5, -R168.reuse ;  /* 0x00000005a3a27c23 */ /* 0x100fe200080108a8 */
[--C-:B------:R-:W-:Y:S01]  /*8a30*/  FFMA.FTZ R199, R166, UR5, -R168.reuse ;  /* 0x00000005a6c77c23 */ /* 0x100fe200080108a8 */
[----:B------:R-:W-:Y:S01]  /*8a40*/  FMNMX.FTZ R0, R191, R186, !PT ;  /* 0x000000babf007209 */ /* 0x000fe20007810000 */
[--C-:B------:R-:W-:Y:S01]  /*8a50*/  FFMA.FTZ R166, R167, UR5, -R168.reuse ;  /* 0x00000005a7a67c23 */ /* 0x100fe200080108a8 */
[--C-:B------:R-:W-:Y:S01]  /*8a60*/  FFMA.FTZ R156, R170, UR5, -R168.reuse ;  /* 0x00000005aa9c7c23 */ /* 0x100fe200080108a8 */
[--C-:B------:R-:W-:Y:S01]  /*8a70*/  FFMA.FTZ R170, R175, UR5, -R168.reuse ;  /* 0x00000005afaa7c23 */ /* 0x100fe200080108a8 */
[----:B------:R-:W-:Y:S01]  /*8a80*/  FFMA.FTZ R186, R179, UR5, -R168 ;  /* 0x00000005b3ba7c23 */ /* 0x000fe200080108a8 */
[----:B------:R-:W0:Y:S01]  /*8a90*/  SHFL.BFLY PT, R3, R0, 0x2, 0x1f ;  /* 0x0c401f0000037f89 */ /* 0x000e2200000e0000 */
[----:B------:R-:W-:Y:S01]  /*8aa0*/  MUFU.EX2 R205, R205 ;  /* 0x000000cd00cd7308 */ /* 0x000fe20000000800 */
[----:B------:R-:W-:-:S07]  /*8ab0*/  R2UR UR6, R231 ;  /* 0x00000000e70672ca */ /* 0x000fce00000e0000 */
[----:B------:R-:W-:Y:S06]  /*8ac0*/  MUFU.EX2 R186, R186 ;  /* 0x000000ba00ba7308 */ /* 0x000fec0000000800 */
[----:B------:R-:W-:Y:S01]  /*8ad0*/  UISETP.GT.AND UP1, UPT, UR11, UR6, UPT ;  /* 0x000000060b00728c */ /* 0x000fe2000bf24270 */
[----:B------:R-:W-:Y:S01]  /*8ae0*/  R2UR UR6, R16 ;  /* 0x00000000100672ca */ /* 0x000fe200000e0000 */
[----:B------:R-:W-:Y:S01]  /*8af0*/  MUFU.EX2 R207, R207 ;  /* 0x000000cf00cf7308 */ /* 0x000fe20000000800 */
[----:B0-----:R-:W-:-:S07]  /*8b00*/  FMNMX.FTZ R171, R0, R3, !PT ;  /* 0x0000000300ab7209 */ /* 0x001fce0007810000 */
[----:B------:R-:W-:Y:S01]  /*8b10*/  MUFU.EX2 R178, R178 ;  /* 0x000000b200b27308 */ /* 0x000fe20000000800 */
[----:B------:R-:W0:Y:S03]  /*8b20*/  SHFL.BFLY PT, R0, R171, 0x1, 0x1f ;  /* 0x0c201f00ab007f89 */ /* 0x000e2600000e0000 */
[----:B------:R-:W-:-:S04]  /*8b30*/  IMAD.U32 R234, RZ, RZ, UR6 ;  /* 0x00000006ffea7e24 */ /* 0x000fc8000f8e00ff */
[----:B------:R-:W-:Y:S08]  /*8b40*/  MUFU.EX2 R156, R156 ;  /* 0x0000009c009c7308 */ /* 0x000ff00000000800 */
[----:B------:R-:W-:Y:S08]  /*8b50*/  MUFU.EX2 R157, R157 ;  /* 0x0000009d009d7308 */ /* 0x000ff00000000800 */
[----:B------:R-:W-:Y:S01]  /*8b60*/  MUFU.EX2 R203, R203 ;  /* 0x000000cb00cb7308 */ /* 0x000fe20000000800 */
[----:B0-----:R-:W-:-:S02]  /*8b70*/  FMNMX.FTZ R3, R171, R0, !PT ;  /* 0x00000000ab037209 */ /* 0x001fc40007810000 */
[----:B------:R-:W-:Y:S02]  /*8b80*/  FSEL R0, R4, RZ, P4 ;  /* 0x000000ff04007208 */ /* 0x000fe40002000000 */
[C---:B------:R-:W-:Y:S01]  /*8b90*/  FSETP.NEU.FTZ.AND P3, PT, R3.reuse, -INF , PT ;  /* 0xff8000000300780b */ /* 0x040fe20003f7d000 */
[C---:B------:R-:W-:Y:S02]  /*8ba0*/  FMUL.FTZ R174, R3.reuse, UR5 ;  /* 0x0000000503ae7c20 */ /* 0x040fe40008410000 */
[----:B------:R-:W-:Y:S01]  /*8bb0*/  MUFU.EX2 R170, R170 ;  /* 0x000000aa00aa7308 */ /* 0x000fe20000000800 */
[----:B------:R-:W-:Y:S01]  /*8bc0*/  FADD.FTZ R0, -R0, R21 ;  /* 0x0000001500007221 */ /* 0x000fe20000010100 */
[----:B------:R-:W-:Y:S02]  /*8bd0*/  FSEL R21, R3, RZ, P3 ;  /* 0x000000ff03157208 */ /* 0x000fe40001800000 */
[----:B------:R-:W-:Y:S02]  /*8be0*/  FSEL R174, R174, RZ, P3 ;  /* 0x000000ffaeae7208 */ /* 0x000fe40001800000 */
[----:B------:R-:W-:Y:S01]  /*8bf0*/  PLOP3.LUT P3, PT, PT, PT, UP1, 0x80, 0x0 ;  /* 0x000000000000781c */ /* 0x000fe20003f6f018 */
[----:B------:R-:W-:Y:S01]  /*8c00*/  FADD.FTZ R21, -R21, R20 ;  /* 0x0000001415157221 */ /* 0x000fe20000010100 */
[----:B------:R-:W-:-:S02]  /*8c10*/  IMAD.U32 R20, RZ, RZ, UR14 ;  /* 0x0000000eff147e24 */ /* 0x000fc4000f8e00ff */
[--C-:B------:R-:W-:Y:S01]  /*8c20*/  FFMA.FTZ R200, R2, UR5, -R174.reuse ;  /* 0x0000000502c87c23 */ /* 0x100fe200080108ae */
[----:B------:R-:W-:Y:S01]  /*8c30*/  FMUL.FTZ R2, R0, UR5 ;  /* 0x0000000500027c20 */ /* 0x000fe20008410000 */
[--C-:B------:R-:W-:Y:S01]  /*8c40*/  FFMA.FTZ R163, R201, UR5, -R174.reuse ;  /* 0x00000005c9a37c23 */ /* 0x100fe200080108ae */
[----:B------:R-:W-:Y:S01]  /*8c50*/  FMUL.FTZ R0, R21, UR5 ;  /* 0x0000000515007c20 */ /* 0x000fe20008410000 */
[--C-:B------:R-:W-:Y:S01]  /*8c60*/  FFMA.FTZ R208, R185, UR5, -R174.reuse ;  /* 0x00000005b9d07c23 */ /* 0x100fe200080108ae */
[--C-:B------:R-:W-:Y:S01]  /*8c70*/  FFMA.FTZ R210, R188, UR5, -R174.reuse ;  /* 0x00000005bcd27c23 */ /* 0x100fe200080108ae */
[--C-:B------:R-:W-:Y:S01]  /*8c80*/  FFMA.FTZ R167, R189, UR5, -R174.reuse ;  /* 0x00000005bda77c23 */ /* 0x100fe200080108ae */
[----:B------:R-:W0:Y:S01]  /*8c90*/  MUFU.EX2 R2, R2 ;  /* 0x0000000200027308 */ /* 0x000e220000000800 */
[--C-:B------:R-:W-:Y:S01]  /*8ca0*/  FFMA.FTZ R204, R176, UR5, -R174.reuse ;  /* 0x00000005b0cc7c23 */ /* 0x100fe200080108ae */
[----:B------:R-:W-:Y:S01]  /*8cb0*/  FFMA.FTZ R175, R177, UR5, -R174 ;  /* 0x00000005b1af7c23 */ /* 0x000fe200080108ae */
[----:B------:R-:W-:-:S02]  /*8cc0*/  @!P1 VIADD R20, R20, 0x38840 ;  /* 0x0003884014149836 */ /* 0x000fc40000000000 */
[--C-:B------:R-:W-:Y:S01]  /*8cd0*/  FFMA.FTZ R21, R173, UR5, -R174.reuse ;  /* 0x00000005ad157c23 */ /* 0x100fe200080108ae */
[--C-:B------:R-:W-:Y:S01]  /*8ce0*/  FFMA.FTZ R206, R180, UR5, -R174.reuse ;  /* 0x00000005b4ce7c23 */ /* 0x100fe200080108ae */
[----:B------:R-:W-:Y:S01]  /*8cf0*/  FFMA.FTZ R202, R172, UR5, -R174 ;  /* 0x00000005acca7c23 */ /* 0x000fe200080108ae */
[----:B------:R-:W-:Y:S01]  /*8d00*/  IMAD.U32 R172, RZ, RZ, UR4 ;  /* 0x00000004ffac7e24 */ /* 0x000fe2000f8e00ff */
[----:B------:R-:W-:Y:S01]  /*8d10*/  MUFU.EX2 R163, R163 ;  /* 0x000000a300a37308 */ /* 0x000fe20000000800 */
[----:B------:R-:W-:Y:S01]  /*8d20*/  @!P1 PRMT R20, RZ, 0x654, R20 ;  /* 0x00000654ff149816 */ /* 0x000fe20000000014 */
[--C-:B------:R-:W-:Y:S01]  /*8d30*/  FFMA.FTZ R171, R181, UR5, -R174.reuse ;  /* 0x00000005b5ab7c23 */ /* 0x100fe200080108ae */
[--C-:B------:R-:W-:Y:S01]  /*8d40*/  FFMA.FTZ R196, R160, UR5, -R174.reuse ;  /* 0x00000005a0c47c23 */ /* 0x100fe200080108ae */
[----:B------:R-:W-:Y:S02]  /*8d50*/  @!P1 VIADD R160, R172, 0x38860 ;  /* 0x00038860aca09836 */ /* 0x000fe40000000000 */
[--C-:B------:R-:W-:Y:S01]  /*8d60*/  FFMA.FTZ R161, R161, UR5, -R174.reuse ;  /* 0x00000005a1a17c23 */ /* 0x100fe200080108ae */
[--C-:B------:R-:W-:Y:S01]  /*8d70*/  FFMA.FTZ R169, R169, UR5, -R174.reuse ;  /* 0x00000005a9a97c23 */ /* 0x100fe200080108ae */
[----:B------:R-:W-:Y:S01]  /*8d80*/  FFMA.FTZ R198, R164, UR5, -R174 ;  /* 0x00000005a4c67c23 */ /* 0x000fe200080108ae */
[----:B------:R-:W1:Y:S01]  /*8d90*/  MUFU.EX2 R0, R0 ;  /* 0x0000000000007308 */ /* 0x000e620000000800 */
[----:B0-----:R-:W-:Y:S01]  /*8da0*/  FFMA.FTZ R177, R2, R5, R209 ;  /* 0x0000000502b17223 */ /* 0x001fe200000100d1 */
[----:B------:R-:W-:Y:S01]  /*8db0*/  @!P1 PRMT R160, RZ, 0x654, R160 ;  /* 0x00000654ffa09816 */ /* 0x000fe200000000a0 */
[--C-:B------:R-:W-:Y:S01]  /*8dc0*/  FFMA.FTZ R165, R165, UR5, -R174.reuse ;  /* 0x00000005a5a57c23 */ /* 0x100fe200080108ae */
[----:B------:R-:W-:Y:S01]  /*8dd0*/  F2FP.F16.F32.PACK_AB R201, R157, R156 ;  /* 0x0000009c9dc9723e */ /* 0x000fe200000000ff */
[----:B------:R-:W-:Y:S01]  /*8de0*/  FFMA.FTZ R187, R187, UR5, -R174 ;  /* 0x00000005bbbb7c23 */ /* 0x000fe200080108ae */
[----:B------:R-:W-:Y:S01]  /*8df0*/  UIADD3 UR4, UR11, -0x1, URZ ;  /* 0xffffffff0b047890 */ /* 0x000fe2000fffe03f */
[----:B------:R-:W-:Y:S01]  /*8e00*/  F2FP.F16.F32.PACK_AB R209, R184, R209 ;  /* 0x000000d1b8d1723e */ /* 0x000fe200000000ff */
[----:B------:R-:W0:Y:S04]  /*8e10*/  MUFU.EX2 R208, R208 ;  /* 0x000000d000d07308 */ /* 0x000e280000000800 */
[----:B------:R-:W-:-:S04]  /*8e20*/  IMAD.U32 R233, RZ, RZ, UR4 ;  /* 0x00000004ffe97e24 */ /* 0x000fc8000f8e00ff */
[----:B------:R-:W-:Y:S01]  /*8e30*/  MUFU.EX2 R210, R210 ;  /* 0x000000d200d27308 */ /* 0x000fe20000000800 */
[----:B-1----:R-:W-:Y:S01]  /*8e40*/  FFMA.FTZ R173, R0, R14, R163 ;  /* 0x0000000e00ad7223 */ /* 0x002fe200000100a3 */
[----:B------:R-:W-:-:S06]  /*8e50*/  FADD.FTZ R14, R184, R177 ;  /* 0x000000b1b80e7221 */ /* 0x000fcc0000010000 */
[----:B------:R-:W-:Y:S01]  /*8e60*/  MUFU.EX2 R167, R167 ;  /* 0x000000a700a77308 */ /* 0x000fe20000000800 */
[C---:B0-----:R-:W-:Y:S01]  /*8e70*/  FADD.FTZ R173, R208.reuse, R173 ;  /* 0x000000add0ad7221 */ /* 0x041fe20000010000 */
[----:B------:R-:W-:-:S06]  /*8e80*/  F2FP.F16.F32.PACK_AB R208, R208, R163 ;  /* 0x000000a3d0d0723e */ /* 0x000fcc00000000ff */
        /* <DEDUP_REMOVED lines=16> */
[----:B------:R-:W0:Y:S08]  /*8f90*/  MUFU.EX2 R155, R155 ;  /* 0x0000009b009b7308 */ /* 0x000e300000000800 */
[----:B------:R-:W-:Y:S01]  /*8fa0*/  MUFU.EX2 R158, R158 ;  /* 0x0000009e009e7308 */ /* 0x000fe20000000800 */
[----:B------:R-:W-:-:S02]  /*8fb0*/  WARPGROUP.DEPBAR.LE gsb0, 0x0 ;  /* 0x00008000000079c5 */ /* 0x000fc40000010000 */
[----:B------:R1:W-:Y:S01]  /*8fc0*/  @!P1 SYNCS.ARRIVE.TRANS64.RED.A1T0 RZ, [R20+URZ], RZ ;  /* 0x000000ff14ff99a7 */ /* 0x0003e2000810043f */
[----:B------:R-:W-:-:S04]  /*8fd0*/  FFMA.FTZ R192, R152, UR5, -R174 ;  /* 0x0000000598c07c23 */ /* 0x000fc800080108ae */
[----:B------:R-:W-:Y:S01]  /*8fe0*/  MUFU.EX2 R194, R187 ;  /* 0x000000bb00c27308 */ /* 0x000fe20000000800 */
[----:B0-----:R-:W-:Y:S01]  /*8ff0*/  F2FP.F16.F32.PACK_AB R193, R155, R154 ;  /* 0x0000009a9bc1723e */ /* 0x001fe200000000ff */
[----:B-1----:R-:W-:Y:S01]  /*9000*/  FADD.FTZ R20, R210, R173 ;  /* 0x000000add2147221 */ /* 0x002fe20000010000 */
[----:B------:R-:W-:Y:S01]  /*9010*/  FADD.FTZ R173, R211, R14 ;  /* 0x0000000ed3ad7221 */ /* 0x000fe20000010000 */
[----:B------:R0:W-:Y:S01]  /*9020*/  @!P1 SYNCS.ARRIVE.TRANS64.RED.A1T0 RZ, [R160+URZ], RZ ;  /* 0x000000ffa0ff99a7 */ /* 0x0001e2000810043f */
[----:B------:R-:W-:Y:S01]  /*9030*/  FFMA.FTZ R14, R153, UR5, -R174 ;  /* 0x00000005990e7c23 */ /* 0x000fe200080108ae */
[----:B------:R-:W-:Y:S01]  /*9040*/  FADD.FTZ R177, R167, R20 ;  /* 0x00000014a7b17221 */ /* 0x000fe20000010000 */
[C---:B------:R-:W-:Y:S01]  /*9050*/  FADD.FTZ R20, R190.reuse, R173 ;  /* 0x000000adbe147221 */ /* 0x040fe20000010000 */
[----:B------:R-:W1:Y:S01]  /*9060*/  MUFU.EX2 R153, R165 ;  /* 0x000000a500997308 */ /* 0x000e620000000800 */
[----:B------:R-:W-:Y:S01]  /*9070*/  FFMA.FTZ R174, R191, UR5, -R174 ;  /* 0x00000005bfae7c23 */ /* 0x000fe200080108ae */
[----:B------:R-:W-:Y:S01]  /*9080*/  F2FP.F16.F32.PACK_AB R211, R190, R211 ;  /* 0x000000d3bed3723e */ /* 0x000fe200000000ff */
[----:B------:R-:W-:Y:S01]  /*9090*/  FADD.FTZ R161, R205, R20 ;  /* 0x00000014cda17221 */ /* 0x000fe20000010000 */
[----:B0-----:R-:W-:Y:S01]  /*90a0*/  FADD.FTZ R160, R204, R177 ;  /* 0x000000b1cca07221 */ /* 0x001fe20000010000 */
[----:B------:R-:W-:-:S02]  /*90b0*/  F2FP.F16.F32.PACK_AB R210, R167, R210 ;  /* 0x000000d2a7d2723e */ /* 0x000fc400000000ff */
[----:B------:R-:W-:Y:S01]  /*90c0*/  FADD.FTZ R20, R186, R161 ;  /* 0x000000a1ba147221 */ /* 0x000fe20000010000 */
[C---:B------:R-:W-:Y:S01]  /*90d0*/  FADD.FTZ R173, R175.reuse, R160 ;  /* 0x000000a0afad7221 */ /* 0x040fe20000010000 */
[----:B------:R-:W0:Y:S01]  /*90e0*/  MUFU.EX2 R192, R192 ;  /* 0x000000c000c07308 */ /* 0x000e220000000800 */
[----:B------:R-:W-:Y:S01]  /*90f0*/  F2FP.F16.F32.PACK_AB R204, R175, R204 ;  /* 0x000000ccafcc723e */ /* 0x000fe200000000ff */
[----:B------:R-:W-:Y:S01]  /*9100*/  FADD.FTZ R161, R207, R20 ;  /* 0x00000014cfa17221 */ /* 0x000fe20000010000 */
[----:B------:R-:W-:Y:S01]  /*9110*/  FADD.FTZ R152, R206, R173 ;  /* 0x000000adce987221 */ /* 0x000fe20000010000 */
[----:B------:R-:W-:Y:S02]  /*9120*/  F2FP.F16.F32.PACK_AB R205, R186, R205 ;  /* 0x000000cdbacd723e */ /* 0x000fe400000000ff */
[----:B------:R-:W-:Y:S01]  /*9130*/  FADD.FTZ R161, R178, R161 ;  /* 0x000000a1b2a17221 */ /* 0x000fe20000010000 */
[C---:B------:R-:W-:Y:S01]  /*9140*/  FADD.FTZ R173, R171.reuse, R152 ;  /* 0x00000098abad7221 */ /* 0x040fe20000010000 */
[----:B------:R2:W3:Y:S01]  /*9150*/  MUFU.EX2 R160, R14 ;  /* 0x0000000e00a07308 */ /* 0x0004e20000000800 */
[----:B------:R-:W-:Y:S01]  /*9160*/  F2FP.F16.F32.PACK_AB R206, R171, R206 ;  /* 0x000000ceabce723e */ /* 0x000fe200000000ff */
[----:B------:R-:W-:Y:S01]  /*9170*/  FADD.FTZ R152, R156, R161 ;  /* 0x000000a19c987221 */ /* 0x000fe20000010000 */
[----:B------:R-:W-:Y:S01]  /*9180*/  FADD.FTZ R20, R200, R173 ;  /* 0x000000adc8147221 */ /* 0x000fe20000010000 */
[----:B------:R-:W-:-:S02]  /*9190*/  F2FP.F16.F32.PACK_AB R207, R178, R207 ;  /* 0x000000cfb2cf723e */ /* 0x000fc400000000ff */
[----:B------:R-:W-:Y:S01]  /*91a0*/  FADD.FTZ R152, R157, R152 ;  /* 0x000000989d987221 */ /* 0x000fe20000010000 */
[C---:B------:R-:W-:Y:S01]  /*91b0*/  FADD.FTZ R161, R169.reuse, R20 ;  /* 0x00000014a9a17221 */ /* 0x040fe20000010000 */
[----:B------:R-:W-:Y:S01]  /*91c0*/  MUFU.EX2 R174, R174 ;  /* 0x000000ae00ae7308 */ /* 0x000fe20000000800 */
[----:B------:R-:W-:Y:S02]  /*91d0*/  F2FP.F16.F32.PACK_AB R200, R169, R200 ;  /* 0x000000c8a9c8723e */ /* 0x000fe400000000ff */
[----:B------:R-:W-:Y:S01]  /*91e0*/  FADD.FTZ R20, R202, R161 ;  /* 0x000000a1ca147221 */ /* 0x000fe20000010000 */
[----:B------:R-:W-:Y:S01]  /*91f0*/  FADD.FTZ R161, R203, R152 ;  /* 0x00000098cba17221 */ /* 0x000fe20000010000 */
[C---:B------:R-:W-:Y:S02]  /*9200*/  F2FP.F16.F32.PACK_AB R202, R21.reuse, R202 ;  /* 0x000000ca15ca723e */ /* 0x040fe400000000ff */
[----:B------:R-:W-:Y:S01]  /*9210*/  FADD.FTZ R163, R21, R20 ;  /* 0x0000001415a37221 */ /* 0x000fe20000010000 */
[C---:B------:R-:W-:Y:S01]  /*9220*/  FADD.FTZ R20, R170.reuse, R161 ;  /* 0x000000a1aa147221 */ /* 0x040fe20000010000 */
[----:B------:R-:W4:Y:S01]  /*9230*/  MUFU.EX2 R159, R159 ;  /* 0x0000009f009f7308 */ /* 0x000f220000000800 */
[----:B------:R-:W-:Y:S01]  /*9240*/  F2FP.F16.F32.PACK_AB R203, R170, R203 ;  /* 0x000000cbaacb723e */ /* 0x000fe200000000ff */
[----:B------:R-:W-:Y:S01]  /*9250*/  FADD.FTZ R152, R196, R163 ;  /* 0x000000a3c4987221 */ /* 0x000fe20000010000 */
[----:B------:R-:W-:Y:S01]  /*9260*/  FADD.FTZ R157, R197, R20 ;  /* 0x00000014c59d7221 */ /* 0x000fe20000010000 */
[----:B------:R-:W-:-:S02]  /*9270*/  F2FP.F16.F32.PACK_AB R196, R5, R196 ;  /* 0x000000c405c4723e */ /* 0x000fc400000000ff */
[----:B------:R-:W-:Y:S01]  /*9280*/  FADD.FTZ R161, R5, R152 ;  /* 0x0000009805a17221 */ /* 0x000fe20000010000 */
[C---:B--2---:R-:W-:Y:S01]  /*9290*/  FADD.FTZ R14, R162.reuse, R157 ;  /* 0x0000009da20e7221 */ /* 0x044fe20000010000 */
[----:B------:R-:W-:Y:S02]  /*92a0*/  F2FP.F16.F32.PACK_AB R197, R162, R197 ;  /* 0x000000c5a2c5723e */ /* 0x000fe400000000ff */
[----:B------:R-:W-:Y:S01]  /*92b0*/  FADD.FTZ R20, R198, R161 ;  /* 0x000000a1c6147221 */ /* 0x000fe20000010000 */
[----:B------:R-:W-:Y:S01]  /*92c0*/  FADD.FTZ R5, R199, R14 ;  /* 0x0000000ec7057221 */ /* 0x000fe20000010000 */
[C---:B-1----:R-:W-:Y:S02]  /*92d0*/  F2FP.F16.F32.PACK_AB R198, R153.reuse, R198 ;  /* 0x000000c699c6723e */ /* 0x042fe400000000ff */
[----:B------:R-:W-:Y:S01]  /*92e0*/  FADD.FTZ R21, R153, R20 ;  /* 0x0000001499157221 */ /* 0x000fe20000010000 */
[C---:B------:R-:W-:Y:S01]  /*92f0*/  FADD.FTZ R5, R166.reuse, R5 ;  /* 0x00000005a6057221 */ /* 0x040fe20000010000 */
[----:B------:R-:W-:Y:S01]  /*9300*/  F2FP.F16.F32.PACK_AB R199, R166, R199 ;  /* 0x000000c7a6c7723e */ /* 0x000fe200000000ff */
[----:B------:R-:W-:-:S02]  /*9310*/  IMAD.MOV.U32 R20, RZ, RZ, R3 ;  /* 0x000000ffff147224 */ /* 0x000fc400078e0003 */
[----:B0-----:R-:W-:Y:S01]  /*9320*/  FADD.FTZ R21, R192, R21 ;  /* 0x00000015c0157221 */ /* 0x001fe20000010000 */
[----:B------:R-:W-:Y:S01]  /*9330*/  FADD.FTZ R14, R154, R5 ;  /* 0x000000059a0e7221 */ /* 0x000fe20000010000 */
[C---:B---3--:R-:W-:Y:S02]  /*9340*/  F2FP.F16.F32.PACK_AB R192, R160.reuse, R192 ;  /* 0x000000c0a0c0723e */ /* 0x048fe400000000ff */
[----:B------:R-:W-:Y:S01]  /*9350*/  FADD.FTZ R21, R160, R21 ;  /* 0x00000015a0157221 */ /* 0x000fe20000010000 */
[----:B------:R-:W-:Y:S01]  /*9360*/  FADD.FTZ R5, R155, R14 ;  /* 0x0000000e9b057221 */ /* 0x000fe20000010000 */
[----:B----4-:R-:W-:Y:S02]  /*9370*/  F2FP.F16.F32.PACK_AB R195, R159, R158 ;  /* 0x0000009e9fc3723e */ /* 0x010fe400000000ff */
[----:B------:R-:W-:Y:S01]  /*9380*/  FADD.FTZ R21, R194, R21 ;  /* 0x00000015c2157221 */ /* 0x000fe20000010000 */
[----:B------:R-:W-:Y:S01]  /*9390*/  FADD.FTZ R5, R158, R5 ;  /* 0x000000059e057221 */ /* 0x000fe20000010000 */
[----:B------:R-:W-:-:S02]  /*93a0*/  F2FP.F16.F32.PACK_AB R194, R174, R194 ;  /* 0x000000c2aec2723e */ /* 0x000fc400000000ff */
[----:B------:R-:W-:Y:S01]  /*93b0*/  FADD.FTZ R14, R174, R21 ;  /* 0x00000015ae0e7221 */ /* 0x000fe20000010000 */
[----:B------:R-:W-:Y:S01]  /*93c0*/  FADD.FTZ R5, R159, R5 ;  /* 0x000000059f057221 */ /* 0x000fe20000010000 */
[----:B------:R-:W-:Y:S01]  /*93d0*/  IMAD.MOV.U32 R21, RZ, RZ, R4 ;  /* 0x000000ffff157224 */ /* 0x000fe200078e0004 */
[----:B------:R-:W-:Y:S06]  /*93e0*/  @P3 BRA `(.L_x_2396) ;  /* 0xffffffbc00e43947 */ /* 0x000fec000383ffff */
[----:B------:R-:W-:-:S07]  /*93f0*/  IMAD.U32 R232, RZ, RZ, UR4 ;  /* 0x00000004ffe87e24 */ /* 0x000fce000f8e00ff */
.L_x_2387:
[----:B------:R-:W-:-:S13]  /*9400*/  R2UR UR4, R232 ;  /* 0x00000000e80472ca */ /* 0x000fda00000e0000 */
[----:B------:R-:W-:-:S13]  /*9410*/  ISETP.LE.AND P2, PT, RZ, UR4, PT ;  /* 0x00000004ff007c0c */ /* 0x000fda000bf43270 */
[----:B------:R-:W-:Y:S05]  /*9420*/  @!P2 BRA `(.L_x_2397) ;  /* 0x000000380084a947 */ /* 0x000fea0003800000 */
[----:B------:R-:W-:Y:S01]  /*9430*/  R2UR UR4, R16 ;  /* 0x00000000100472ca */ /* 0x000fe200000e0000 */
[----:B------:R-:W-:Y:S01]  /*9440*/  IMAD.MOV.U32 R19, RZ, RZ, R4 ;  /* 0x000000ffff137224 */ /* 0x000fe200078e0004 */
[----:B------:R-:W-:Y:S01]  /*9450*/  UMOV UR61, UR60 ;  /* 0x0000003c003d7c82 */ /* 0x000fe20008000000 */
[----:B------:R-:W-:-:S10]  /*9460*/  IMAD.MOV.U32 R20, RZ, RZ, R3 ;  /* 0x000000ffff147224 */ /* 0x000fd400078e0003 */
[----:B------:R-:W-:-:S07]  /*9470*/  IMAD.U32 R21, RZ, RZ, UR4 ;  /* 0x00000004ff157e24 */ /* 0x000fce000f8e00ff */
.L_x_2406:
        /* <DEDUP_REMOVED lines=9> */
.L_x_2398:
[----:B------:R-:W-:Y:S02]  /*9510*/  R2UR UR4, R17 ;  /* 0x00000000110472ca */ /* 0x000fe400000e0000 */
[----:B------:R-:W-:-:S11]  /*9520*/  R2UR UR5, R16 ;  /* 0x00000000100572ca */ /* 0x000fd600000e0000 */
[----:B------:R-:W-:Y:S02]  /*9530*/  ULEA UR4, UR60, UR4, 0x3 ;  /* 0x000000043c047291 */ /* 0x000fe4000f8e183f */
[----:B------:R-:W-:-:S05]  /*9540*/  IMAD.U32 R3, RZ, RZ, UR5 ;  /* 0x00000005ff037e24 */ /* 0x000fca000f8e00ff */
[----:B------:R-:W-:-:S04]  /*9550*/  SHF.L.U32 R3, R3, 0x1f, RZ ;  /* 0x0000001f03037819 */ /* 0x000fc800000006ff */
[----:B------:R0:W1:Y:S01]  /*9560*/  SYNCS.PHASECHK.TRANS64.TRYWAIT P2, [UR4+0x38830], R3 ;  /* 0x03883003ff0075a7 */ /* 0x0000620008040144 */
[----:B------:R-:W-:Y:S05]  /*9570*/  @!P0 BRA `(.L_x_2399) ;  /* 0x0000000000048947 */ /* 0x000fea0003800000 */
[----:B------:R-:W-:Y:S01]  /*9580*/  BPT.TRAP 0x1 ;  /* 0x000000040000795c */ /* 0x000fe20000300000 */
.L_x_2399:
[----:B-1----:R-:W-:Y:S05]  /*9590*/  @P2 BRA `(.L_x_2400) ;  /* 0x0000000000082947 */ /* 0x002fea0003800000 */
[----:B------:R-:W1:Y:S02]  /*95a0*/  SYNCS.PHASECHK.TRANS64.TRYWAIT P2, [UR4+0x38830], R3 ;  /* 0x03883003ff0075a7 */ /* 0x000e640008040144 */
[----:B-1----:R-:W-:Y:S05]  /*95b0*/  @!P2 BRA `(.L_x_2401) ;  /* 0x000000d0002ca947 */ /* 0x002fea0003800000 */
.L_x_2400:
        /* <DEDUP_REMOVED lines=643> */
.L_x_2402:
        /* <DEDUP_REMOVED lines=8> */
.L_x_2403:
[----:B---3--:R-:W-:Y:S05]  /*be70*/  @P2 BRA `(.L_x_2404) ;  /* 0x0000000000082947 */ /* 0x008fea0003800000 */
[----:B------:R-:W3:Y:S02]  /*be80*/  SYNCS.PHASECHK.TRANS64.TRYWAIT P2, [UR4+0x38850], R0 ;  /* 0x03885000ff0075a7 */ /* 0x000ee40008040144 */
[----:B---3--:R-:W-:Y:S05]  /*be90*/  @!P2 BRA `(.L_x_2405) ;  /* 0x000000a8000ca947 */ /* 0x008fea0003800000 */
.L_x_2404:
[----:B------:R-:W-:Y:S01]  /*bea0*/  R2UR UR11, R17 ;  /* 0x00000000110b72ca */ /* 0x000fe200000e0000 */
[----:B------:R-:W-:Y:S01]  /*beb0*/  WARPGROUP.ARRIVE ;  /* 0x00000000000079c5 */ /* 0x000fe20000000000 */
[----:B------:R-:W-:Y:S01]  /*bec0*/  UMOV UR7, 0x40000040 ;  /* 0x4000004000077882 */ /* 0x000fe20000000000 */
[----:B0-2---:R-:W-:Y:S01]  /*bed0*/  FMNMX.FTZ R0, R184, R20, !PT ;  /* 0x00000014b8007209 */ /* 0x005fe20007810000 */
[----:B------:R-:W-:-:S03]  /*bee0*/  ULDC UR14, c[0x0][0x988] ;  /* 0x00026200000e7ab9 */ /* 0x000fc60000000800 */
        /* <DEDUP_REMOVED lines=12> */
[----:B------:R-:W-:Y:S01]  /*bfb0*/  UMOV UR5, UR14 ;  /* 0x0000000e00057c82 */ /* 0x000fe20008000000 */
[----:B------:R-:W-:-:S02]  /*bfc0*/  UMOV UR61, UR60 ;  /* 0x0000003c003d7c82 */ /* 0x000fc40008000000 */
        /* <DEDUP_REMOVED lines=18> */
[----:B------:R-:W-:Y:S01]  /*c0f0*/  FMNMX.FTZ R21, R187, R0, !PT ;  /* 0x00000000bb157209 */ /* 0x000fe20007810000 */
        /* <DEDUP_REMOVED lines=18> */
[----:B------:R-:W-:Y:S01]  /*c220*/  UMOV UR7, 0x40000040 ;  /* 0x4000004000077882 */ /* 0x000fe20000000000 */
[----:B0-----:R-:W-:-:S05]  /*c230*/  FMNMX.FTZ R3, R200, R3, !PT ;  /* 0x00000003c8037209 */ /* 0x001fca0007810000 */
[C---:B------:R-:W-:Y:S01]  /*c240*/  FADD.FTZ R4, -R3.reuse, R20 ;  /* 0x0000001403047221 */ /* 0x040fe20000010100 */
[----:B------:R-:W-:-:S03]  /*c250*/  FMUL.FTZ R2, R3, UR5 ;  /* 0x0000000503027c20 */ /* 0x000fc60008410000 */
[----:B------:R-:W-:Y:S01]  /*c260*/  FMUL.FTZ R0, R4, UR5 ;  /* 0x0000000504007c20 */ /* 0x000fe20008410000 */
        /* <DEDUP_REMOVED lines=18> */
[----:B------:R-:W-:Y:S01]  /*c390*/  FFMA.FTZ R157, R157, UR5, -R2 ;  /* 0x000000059d9d7c23 */ /* 0x000fe20008010802 */
[----:B------:R-:W-:Y:S01]  /*c3a0*/  MUFU.EX2 R0, R0 ;  /* 0x0000000000007308 */ /* 0x000fe20000000800 */
[----:B------:R-:W-:-:S04]  /*c3b0*/  IMAD.U32 R165, RZ, RZ, UR4 ;  /* 0x00000004ffa57e24 */ /* 0x000fc8000f8e00ff */
[----:B------:R-:W-:-:S03]  /*c3c0*/  @!P1 VIADD R165, R165, 0x38860 ;  /* 0x00038860a5a59836 */ /* 0x000fc60000000000 */
[----:B------:R-:W-:Y:S02]  /*c3d0*/  MUFU.EX2 R21, R184 ;  /* 0x000000b800157308 */ /* 0x000fe40000000800 */
[----:B------:R-:W-:-:S06]  /*c3e0*/  @!P1 PRMT R165, RZ, 0x654, R165 ;  /* 0x00000654ffa59816 */ /* 0x000fcc00000000a5 */
        /* <DEDUP_REMOVED lines=16> */
[----:B------:R-:W-:Y:S02]  /*c4f0*/  FFMA.FTZ R198, R164, UR5, -R2 ;  /* 0x00000005a4c67c23 */ /* 0x000fe40008010802 */
[----:B------:R-:W-:Y:S01]  /*c500*/  FMNMX.FTZ R4, R182, R197, !PT ;  /* 0x000000c5b6047209 */ /* 0x000fe20007810000 */
[----:B------:R-:W-:Y:S01]  /*c510*/  HGMMA.64x256x16.F32 R24, R192, gdesc[UR4].tnspB, R24, gsb0 ;  /* 0x43e00004c0187df0 */ /* 0x000fe20008000818 */
[----:B------:R-:W-:Y:S01]  /*c520*/  R2UR UR6, R232 ;  /* 0x00000000e80672ca */ /* 0x000fe200000e0000 */
[----:B------:R-:W-:Y:S01]  /*c530*/  MUFU.EX2 R196, R196 ;  /* 0x000000c400c47308 */ /* 0x000fe20000000800 */
[----:B------:R-:W-:-:S04]  /*c540*/  FMNMX.FTZ R185, R183, R4, !PT ;  /* 0x00000004b7b97209 */ /* 0x000fc80007810000 */
[----:B------:R-:W-:-:S03]  /*c550*/  FMNMX.FTZ R4, R170, R185, !PT ;  /* 0x000000b9aa047209 */ /* 0x000fc60007810000 */
[----:B------:R-:W-:Y:S01]  /*c560*/  MUFU.EX2 R198, R198 ;  /* 0x000000c600c67308 */ /* 0x000fe20000000800 */
[----:B------:R-:W-:-:S03]  /*c570*/  FMNMX.FTZ R185, R171, R4, !PT ;  /* 0x00000004abb97209 */ /* 0x000fc60007810000 */
[----:B------:R-:W-:Y:S01]  /*c580*/  UIADD3 UR4, UR6, -0x1, URZ ;  /* 0xffffffff06047890 */ /* 0x000fe2000fffe03f */
[----:B------:R-:W-:Y:S02]  /*c590*/  FMNMX.FTZ R4, R174, R185, !PT ;  /* 0x000000b9ae047209 */ /* 0x000fe40007810000 */
[----:B------:R-:W-:Y:S02]  /*c5a0*/  ISETP.LT.AND P2, PT, RZ, UR6, PT ;  /* 0x00000006ff007c0c */ /* 0x000fe4000bf41270 */
[----:B------:R-:W-:Y:S01]  /*c5b0*/  FMNMX.FTZ R185, R175, R4, !PT ;  /* 0x00000004afb97209 */ /* 0x000fe20007810000 */
[----:B------:R-:W-:Y:S01]  /*c5c0*/  IMAD.U32 R232, RZ, RZ, UR4 ;  /* 0x00000004ffe87e24 */ /* 0x000fe2000f8e00ff */
[----:B------:R-:W-:Y:S02]  /*c5d0*/  R2UR UR6, R16 ;  /* 0x00000000100672ca */ /* 0x000fe400000e0000 */
[----:B------:R-:W-:-:S04]  /*c5e0*/  FMNMX.FTZ R4, R162, R185, !PT ;  /* 0x000000b9a2047209 */ /* 0x000fc80007810000 */
[----:B------:R-:W-:-:S04]  /*c5f0*/  FMNMX.FTZ R185, R163, R4, !PT ;  /* 0x00000004a3b97209 */ /* 0x000fc80007810000 */
[----:B------:R-:W-:-:S04]  /*c600*/  FMNMX.FTZ R4, R166, R185, !PT ;  /* 0x000000b9a6047209 */ /* 0x000fc80007810000 */
[----:B------:R-:W-:-:S04]  /*c610*/  FMNMX.FTZ R185, R167, R4, !PT ;  /* 0x00000004a7b97209 */ /* 0x000fc80007810000 */
[----:B------:R-:W-:-:S04]  /*c620*/  FMNMX.FTZ R4, R154, R185, !PT ;  /* 0x000000b99a047209 */ /* 0x000fc80007810000 */
[----:B------:R-:W-:-:S04]  /*c630*/  FMNMX.FTZ R185, R155, R4, !PT ;  /* 0x000000049bb97209 */ /* 0x000fc80007810000 */
[----:B------:R-:W-:Y:S02]  /*c640*/  FMNMX.FTZ R4, R158, R185, !PT ;  /* 0x000000b99e047209 */ /* 0x000fe40007810000 */
[----:B------:R0:W-:Y:S02]  /*c650*/  MUFU.EX2 R185, R20 ;  /* 0x0000001400b97308 */ /* 0x0001e40000000800 */
[----:B------:R-:W-:-:S05]  /*c660*/  FMNMX.FTZ R4, R159, R4, !PT ;  /* 0x000000049f047209 */ /* 0x000fca0007810000 */
[----:B------:R-:W1:Y:S01]  /*c670*/  SHFL.BFLY PT, R181, R4, 0x2, 0x1f ;  /* 0x0c401f0004b57f89 */ /* 0x000e6200000e0000 */
[--C-:B0-----:R-:W-:Y:S01]  /*c680*/  FFMA.FTZ R20, R152, UR5, -R2.reuse ;  /* 0x0000000598147c23 */ /* 0x101fe20008010802 */
[----:B------:R-:W-:-:S05]  /*c690*/  FFMA.FTZ R152, R156, UR5, -R2 ;  /* 0x000000059c987c23 */ /* 0x000fca0008010802 */
[----:B------:R-:W-:Y:S08]  /*c6a0*/  MUFU.EX2 R20, R20 ;  /* 0x0000001400147308 */ /* 0x000ff00000000800 */
[----:B------:R-:W-:Y:S01]  /*c6b0*/  MUFU.EX2 R152, R152 ;  /* 0x0000009800987308 */ /* 0x000fe20000000800 */
[----:B-1----:R-:W-:-:S07]  /*c6c0*/  FMNMX.FTZ R160, R4, R181, !PT ;  /* 0x000000b504a07209 */ /* 0x002fce0007810000 */
[----:B------:R-:W-:Y:S01]  /*c6d0*/  MUFU.EX2 R181, R168 ;  /* 0x000000a800b57308 */ /* 0x000fe20000000800 */
        /* <DEDUP_REMOVED lines=16> */
[--C-:B------:R-:W-:Y:S01]  /*c7e0*/  FFMA.FTZ R172, R183, UR5, -R156.reuse ;  /* 0x00000005b7ac7c23 */ /* 0x100fe2000801089c */
[----:B------:R-:W-:Y:S01]  /*c7f0*/  @!P1 LEA R157, R157, UR11, 0x3 ;  /* 0x0000000b9d9d9c11 */ /* 0x000fe2000f8e18ff */
[--C-:B------:R-:W-:Y:S01]  /*c800*/  FFMA.FTZ R201, R170, UR5, -R156.reuse ;  /* 0x00000005aac97c23 */ /* 0x100fe2000801089c */
[----:B------:R-:W0:Y:S01]  /*c810*/  MUFU.EX2 R209, R209 ;  /* 0x000000d100d17308 */ /* 0x000e220000000800 */
[--C-:B------:R-:W-:Y:S01]  /*c820*/  FFMA.FTZ R170, R171, UR5, -R156.reuse ;  /* 0x00000005abaa7c23 */ /* 0x100fe2000801089c */
[--C-:B------:R-:W-:Y:S01]  /*c830*/  FFMA.FTZ R199, R166, UR5, -R156.reuse ;  /* 0x00000005a6c77c23 */ /* 0x100fe2000801089c */
[----:B------:R-:W-:Y:S02]  /*c840*/  @!P1 VIADD R157, R157, 0x38840 ;  /* 0x000388409d9d9836 */ /* 0x000fe40000000000 */
[--C-:B------:R-:W-:Y:S01]  /*c850*/  FFMA.FTZ R203, R174, UR5, -R156.reuse ;  /* 0x00000005aecb7c23 */ /* 0x100fe2000801089c */
[--C-:B------:R-:W-:Y:S01]  /*c860*/  FFMA.FTZ R174, R175, UR5, -R156.reuse ;  /* 0x00000005afae7c23 */ /* 0x100fe2000801089c */
[--C-:B------:R-:W-:Y:S01]  /*c870*/  FFMA.FTZ R167, R167, UR5, -R156.reuse ;  /* 0x00000005a7a77c23 */ /* 0x100fe2000801089c */
[--C-:B------:R-:W-:Y:S01]  /*c880*/  FFMA.FTZ R155, R155, UR5, -R156.reuse ;  /* 0x000000059b9b7c23 */ /* 0x100fe2000801089c */
[----:B------:R-:W1:Y:S01]  /*c890*/  MUFU.EX2 R160, R160 ;  /* 0x000000a000a07308 */ /* 0x000e620000000800 */
[----:B------:R-:W-:Y:S01]  /*c8a0*/  @!P1 PRMT R157, RZ, 0x654, R157 ;  /* 0x00000654ff9d9816 */ /* 0x000fe2000000009d */
[----:B------:R-:W-:-:S06]  /*c8b0*/  FFMA.FTZ R158, R158, UR5, -R156 ;  /* 0x000000059e9e7c23 */ /* 0x000fcc000801089c */
[----:B------:R-:W2:Y:S01]  /*c8c0*/  MUFU.EX2 R211, R211 ;  /* 0x000000d300d37308 */ /* 0x000ea20000000800 */
[----:B0-----:R-:W-:-:S07]  /*c8d0*/  FFMA.FTZ R5, R2, R5, R209 ;  /* 0x0000000502057223 */ /* 0x001fce00000100d1 */
        /* <DEDUP_REMOVED lines=11> */
[----:B--2---:R-:W-:-:S07]  /*c990*/  F2FP.F16.F32.PACK_AB R205, R168, R205 ;  /* 0x000000cda8cd723e */ /* 0x004fce00000000ff */
[----:B------:R-:W2:Y:S08]  /*c9a0*/  MUFU.EX2 R201, R201 ;  /* 0x000000c900c97308 */ /* 0x000eb00000000800 */
[----:B------:R-:W3:Y:S08]  /*c9b0*/  MUFU.EX2 R170, R170 ;  /* 0x000000aa00aa7308 */ /* 0x000ef00000000800 */
[----:B------:R-:W4:Y:S08]  /*c9c0*/  MUFU.EX2 R203, R203 ;  /* 0x000000cb00cb7308 */ /* 0x000f300000000800 */
[----:B------:R-:W5:Y:S08]  /*c9d0*/  MUFU.EX2 R174, R174 ;  /* 0x000000ae00ae7308 */ /* 0x000f700000000800 */
[----:B------:R-:W5:Y:S08]  /*c9e0*/  MUFU.EX2 R197, R197 ;  /* 0x000000c500c57308 */ /* 0x000f700000000800 */
[----:B------:R-:W-:Y:S08]  /*c9f0*/  MUFU.EX2 R199, R199 ;  /* 0x000000c700c77308 */ /* 0x000ff00000000800 */
[----:B------:R-:W-:Y:S01]  /*ca00*/  MUFU.EX2 R155, R155 ;  /* 0x0000009b009b7308 */ /* 0x000fe20000000800 */
[----:B------:R-:W-:-:S02]  /*ca10*/  WARPGROUP.DEPBAR.LE gsb0, 0x0 ;  /* 0x00008000000079c5 */ /* 0x000fc40000010000 */
[----:B------:R1:W-:Y:S01]  /*ca20*/  @!P1 SYNCS.ARRIVE.TRANS64.RED.A1T0 RZ, [R157+URZ], RZ ;  /* 0x000000ff9dff99a7 */ /* 0x0003e2000810043f */
[----:B------:R-:W-:Y:S01]  /*ca30*/  FFMA.FTZ R193, R154, UR5, -R156 ;  /* 0x000000059ac17c23 */ /* 0x000fe2000801089c */
[----:B------:R-:W-:-:S03]  /*ca40*/  FADD.FTZ R154, R168, R5 ;  /* 0x00000005a89a7221 */ /* 0x000fc60000010000 */
[----:B------:R-:W-:Y:S01]  /*ca50*/  MUFU.EX2 R195, R158 ;  /* 0x0000009e00c37308 */ /* 0x000fe20000000800 */
[----:B------:R-:W-:Y:S01]  /*ca60*/  F2FP.F16.F32.PACK_AB R192, R153, R20 ;  /* 0x0000001499c0723e */ /* 0x000fe200000000ff */
[----:B0-----:R-:W-:Y:S01]  /*ca70*/  FADD.FTZ R5, R207, R154 ;  /* 0x0000009acf057221 */ /* 0x001fe20000010000 */
[----:B------:R-:W-:Y:S01]  /*ca80*/  F2FP.F16.F32.PACK_AB R194, R19, R152 ;  /* 0x0000009813c2723e */ /* 0x000fe200000000ff */
[----:B-1----:R-:W-:Y:S01]  /*ca90*/  FFMA.FTZ R157, R0, R14, R21 ;  /* 0x0000000e009d7223 */ /* 0x002fe20000010015 */
[--C-:B------:R-:W-:Y:S01]  /*caa0*/  FFMA.FTZ R14, R163, UR5, -R156.reuse ;  /* 0x00000005a30e7c23 */ /* 0x100fe2000801089c */
[----:B------:R-:W-:Y:S02]  /*cab0*/  FFMA.FTZ R156, R159, UR5, -R156 ;  /* 0x000000059f9c7c23 */ /* 0x000fe4000801089c */
[----:B------:R-:W-:Y:S01]  /*cac0*/  MUFU.EX2 R154, R167 ;  /* 0x000000a7009a7308 */ /* 0x000fe20000000800 */
[C---:B------:R-:W-:Y:S01]  /*cad0*/  FADD.FTZ R157, R208.reuse, R157 ;  /* 0x0000009dd09d7221 */ /* 0x040fe20000010000 */
[----:B------:R-:W-:Y:S01]  /*cae0*/  F2FP.F16.F32.PACK_AB R208, R208, R21 ;  /* 0x00000015d0d0723e */ /* 0x000fe200000000ff */
[----:B------:R0:W-:Y:S01]  /*caf0*/  @!P1 SYNCS.ARRIVE.TRANS64.RED.A1T0 RZ, [R165+URZ], RZ ;  /* 0x000000ffa5ff99a7 */ /* 0x0001e2000810043f */
[----:B------:R-:W-:Y:S01]  /*cb00*/  F2FP.F16.F32.PACK_AB R207, R172, R207 ;  /* 0x000000cfaccf723e */ /* 0x000fe200000000ff */
[----:B------:R-:W-:Y:S01]  /*cb10*/  FADD.FTZ R176, R210, R157 ;  /* 0x0000009dd2b07221 */ /* 0x000fe20000010000 */
[----:B------:R-:W-:-:S02]  /*cb20*/  F2FP.F16.F32.PACK_AB R210, R189, R210 ;  /* 0x000000d2bdd2723e */ /* 0x000fc400000000ff */
[----:B------:R-:W1:Y:S01]  /*cb30*/  MUFU.EX2 R14, R14 ;  /* 0x0000000e000e7308 */ /* 0x000e620000000800 */
[----:B------:R-:W-:-:S04]  /*cb40*/  FADD.FTZ R157, R189, R176 ;  /* 0x000000b0bd9d7221 */ /* 0x000fc80000010000 */
[----:B------:R-:W-:Y:S01]  /*cb50*/  FADD.FTZ R166, R204, R157 ;  /* 0x0000009dcca67221 */ /* 0x000fe20000010000 */
[C---:B------:R-:W-:Y:S02]  /*cb60*/  F2FP.F16.F32.PACK_AB R204, R177.reuse, R204 ;  /* 0x000000ccb1cc723e */ /* 0x040fe400000000ff */
[----:B------:R-:W0:Y:S01]  /*cb70*/  MUFU.EX2 R193, R193 ;  /* 0x000000c100c17308 */ /* 0x000e220000000800 */
[----:B------:R-:W-:-:S04]  /*cb80*/  FADD.FTZ R157, R177, R166 ;  /* 0x000000a6b19d7221 */ /* 0x000fc80000010000 */
[----:B------:R-:W-:Y:S01]  /*cb90*/  FADD.FTZ R162, R206, R157 ;  /* 0x0000009dcea27221 */ /* 0x000fe20000010000 */
[C---:B------:R-:W-:Y:S02]  /*cba0*/  F2FP.F16.F32.PACK_AB R206, R185.reuse, R206 ;  /* 0x000000ceb9ce723e */ /* 0x040fe400000000ff */
[----:B------:R-:W0:Y:S01]  /*cbb0*/  MUFU.EX2 R156, R156 ;  /* 0x0000009c009c7308 */ /* 0x000e220000000800 */
[----:B------:R-:W-:Y:S01]  /*cbc0*/  FADD.FTZ R21, R185, R162 ;  /* 0x000000a2b9157221 */ /* 0x000fe20000010000 */
[----:B------:R-:W-:-:S03]  /*cbd0*/  FADD.FTZ R162, R172, R5 ;  /* 0x00000005aca27221 */ /* 0x000fc60000010000 */
[----:B------:R-:W-:Y:S01]  /*cbe0*/  FADD.FTZ R166, R200, R21 ;  /* 0x00000015c8a67221 */ /* 0x000fe20000010000 */
[----:B--2---:R-:W-:Y:S01]  /*cbf0*/  FADD.FTZ R5, R201, R162 ;  /* 0x000000a2c9057221 */ /* 0x004fe20000010000 */
[C---:B------:R-:W-:Y:S02]  /*cc00*/  F2FP.F16.F32.PACK_AB R200, R169.reuse, R200 ;  /* 0x000000c8a9c8723e */ /* 0x040fe400000000ff */
[----:B------:R-:W-:Y:S01]  /*cc10*/  FADD.FTZ R21, R169, R166 ;  /* 0x000000a6a9157221 */ /* 0x000fe20000010000 */
[C---:B---3--:R-:W-:Y:S01]  /*cc20*/  FADD.FTZ R160, R170.reuse, R5 ;  /* 0x00000005aaa07221 */ /* 0x048fe20000010000 */
[----:B------:R-:W-:Y:S02]  /*cc30*/  F2FP.F16.F32.PACK_AB R201, R170, R201 ;  /* 0x000000c9aac9723e */ /* 0x000fe400000000ff */
[----:B------:R-:W-:Y:S01]  /*cc40*/  FADD.FTZ R162, R202, R21 ;  /* 0x00000015caa27221 */ /* 0x000fe20000010000 */
[----:B----4-:R-:W-:Y:S01]  /*cc50*/  FADD.FTZ R5, R203, R160 ;  /* 0x000000a0cb057221 */ /* 0x010fe20000010000 */
[----:B------:R-:W-:-:S02]  /*cc60*/  F2FP.F16.F32.PACK_AB R202, R173, R202 ;  /* 0x000000caadca723e */ /* 0x000fc400000000ff */
[----:B------:R-:W-:Y:S01]  /*cc70*/  FADD.FTZ R21, R173, R162 ;  /* 0x000000a2ad157221 */ /* 0x000fe20000010000 */
[C---:B-----5:R-:W-:Y:S01]  /*cc80*/  FADD.FTZ R160, R174.reuse, R5 ;  /* 0x00000005aea07221 */ /* 0x060fe20000010000 */
[----:B------:R-:W-:Y:S02]  /*cc90*/  F2FP.F16.F32.PACK_AB R203, R174, R203 ;  /* 0x000000cbaecb723e */ /* 0x000fe400000000ff */
[----:B------:R-:W-:Y:S01]  /*cca0*/  FADD.FTZ R162, R196, R21 ;  /* 0x00000015c4a27221 */ /* 0x000fe20000010000 */
[----:B------:R-:W-:Y:S01]  /*ccb0*/  FADD.FTZ R5, R197, R160 ;  /* 0x000000a0c5057221 */ /* 0x000fe20000010000 */
[C---:B-1----:R-:W-:Y:S02]  /*ccc0*/  F2FP.F16.F32.PACK_AB R197, R14.reuse, R197 ;  /* 0x000000c50ec5723e */ /* 0x042fe400000000ff */
[C---:B------:R-:W-:Y:S01]  /*ccd0*/  FADD.FTZ R21, R181.reuse, R162 ;  /* 0x000000a2b5157221 */ /* 0x040fe20000010000 */
[----:B------:R-:W-:Y:S01]  /*cce0*/  FADD.FTZ R160, R14, R5 ;  /* 0x000000050ea07221 */ /* 0x000fe20000010000 */
[----:B------:R-:W-:-:S02]  /*ccf0*/  F2FP.F16.F32.PACK_AB R196, R181, R196 ;  /* 0x000000c4b5c4723e */ /* 0x000fc400000000ff */
[----:B------:R-:W-:Y:S01]  /*cd00*/  FADD.FTZ R162, R198, R21 ;  /* 0x00000015c6a27221 */ /* 0x000fe20000010000 */
[----:B------:R-:W-:Y:S01]  /*cd10*/  FADD.FTZ R5, R199, R160 ;  /* 0x000000a0c7057221 */ /* 0x000fe20000010000 */
[C---:B------:R-:W-:Y:S02]  /*cd20*/  F2FP.F16.F32.PACK_AB R198, R161.reuse, R198 ;  /* 0x000000c6a1c6723e */ /* 0x040fe400000000ff */
[----:B------:R-:W-:Y:S01]  /*cd30*/  FADD.FTZ R21, R161, R162 ;  /* 0x000000a2a1157221 */ /* 0x000fe20000010000 */
[C---:B------:R-:W-:Y:S01]  /*cd40*/  FADD.FTZ R160, R154.reuse, R5 ;  /* 0x000000059aa07221 */ /* 0x040fe20000010000 */
[----:B------:R-:W-:Y:S02]  /*cd50*/  F2FP.F16.F32.PACK_AB R199, R154, R199 ;  /* 0x000000c79ac7723e */ /* 0x000fe400000000ff */
[----:B------:R-:W-:Y:S01]  /*cd60*/  FADD.FTZ R14, R20, R21 ;  /* 0x00000015140e7221 */ /* 0x000fe20000010000 */
[----:B0-----:R-:W-:Y:S01]  /*cd70*/  FADD.FTZ R160, R193, R160 ;  /* 0x000000a0c1a07221 */ /* 0x001fe20000010000 */
[----:B------:R-:W-:Y:S01]  /*cd80*/  IMAD.U32 R21, RZ, RZ, UR6 ;  /* 0x00000006ff157e24 */ /* 0x000fe2000f8e00ff */
[----:B------:R-:W-:Y:S01]  /*cd90*/  F2FP.F16.F32.PACK_AB R193, R155, R193 ;  /* 0x000000c19bc1723e */ /* 0x000fe200000000ff */
[----:B------:R-:W-:Y:S01]  /*cda0*/  FADD.FTZ R5, R153, R14 ;  /* 0x0000000e99057221 */ /* 0x000fe20000010000 */
[----:B------:R-:W-:Y:S01]  /*cdb0*/  FADD.FTZ R160, R155, R160 ;  /* 0x000000a09ba07221 */ /* 0x000fe20000010000 */
[----:B------:R-:W-:-:S02]  /*cdc0*/  IMAD.MOV.U32 R20, RZ, RZ, R3 ;  /* 0x000000ffff147224 */ /* 0x000fc400078e0003 */
[----:B------:R-:W-:Y:S01]  /*cdd0*/  FADD.FTZ R14, R152, R5 ;  /* 0x00000005980e7221 */ /* 0x000fe20000010000 */
[----:B------:R-:W-:Y:S01]  /*cde0*/  FADD.FTZ R160, R195, R160 ;  /* 0x000000a0c3a07221 */ /* 0x000fe20000010000 */
[C---:B------:R-:W-:Y:S02]  /*cdf0*/  F2FP.F16.F32.PACK_AB R195, R156.reuse, R195 ;  /* 0x000000c39cc3723e */ /* 0x040fe400000000ff */
[----:B------:R-:W-:Y:S01]  /*ce00*/  FADD.FTZ R14, R19, R14 ;  /* 0x0000000e130e7221 */ /* 0x000fe20000010000 */
[----:B------:R-:W-:Y:S01]  /*ce10*/  FADD.FTZ R5, R156, R160 ;  /* 0x000000a09c057221 */ /* 0x000fe20000010000 */
[----:B------:R-:W-:Y:S01]  /*ce20*/  IMAD.MOV.U32 R19, RZ, RZ, R4 ;  /* 0x000000ffff137224 */ /* 0x000fe200078e0004 */
[----:B------:R-:W-:Y:S06]  /*ce30*/  @P2 BRA `(.L_x_2406) ;  /* 0xffffffc400902947 */ /* 0x000fec000383ffff */
.L_x_2397:
        /* <DEDUP_REMOVED lines=131> */
.L_x_2407:
        /* <DEDUP_REMOVED lines=8> */
.L_x_2408:
[----:B-1----:R-:W-:Y:S05]  /*d6f0*/  @P2 BRA `(.L_x_2409) ;  /* 0x0000000000082947 */ /* 0x002fea0003800000 */
[----:B------:R-:W1:Y:S02]  /*d700*/  SYNCS.PHASECHK.TRANS64.TRYWAIT P0, [UR7+0x38850], R0 ;  /* 0x03885000ff0075a7 */ /* 0x000e640008000147 */
[----:B-1----:R-:W-:Y:S05]  /*d710*/  @!P0 BRA `(.L_x_2410) ;  /* 0x0000009000048947 */ /* 0x002fea0003800000 */
.L_x_2409:
[----:B------:R-:W-:Y:S01]  /*d720*/  R2UR UR4, R17 ;  /* 0x00000000110472ca */ /* 0x000fe200000e0000 */
[----:B------:R-:W-:Y:S01]  /*d730*/  WARPGROUP.ARRIVE ;  /* 0x00000000000079c5 */ /* 0x000fe20000000000 */
[----:B------:R-:W-:Y:S01]  /*d740*/  UMOV UR11, 0x40000040 ;  /* 0x40000040000b7882 */ /* 0x000fe20000000000 */
[----:B01----:R-:W0:Y:S01]  /*d750*/  SHFL.BFLY PT, R0, R5, 0x2, 0x1f ;  /* 0x0c401f0005007f89 */ /* 0x003e2200000e0000 */
[----:B------:R-:W-:Y:S01]  /*d760*/  IMAD.U32 R13, RZ, RZ, UR7 ;  /* 0x00000007ff0d7e24 */ /* 0x000fe2000f8e00ff */
[----:B------:R-:W-:Y:S01]  /*d770*/  R2UR UR9, R220 ;  /* 0x00000000dc0972ca */ /* 0x000fe200000e0000 */
[----:B------:R-:W-:Y:S01]  /*d780*/  IMAD.MOV.U32 R6, RZ, RZ, RZ ;  /* 0x000000ffff067224 */ /* 0x000fe200078e00ff */
[----:B------:R-:W1:Y:S01]  /*d790*/  SHFL.BFLY PT, R7, R14, 0x2, 0x1f ;  /* 0x0c401f000e077f89 */ /* 0x000e6200000e0000 */
[----:B------:R-:W-:Y:S01]  /*d7a0*/  R2UR UR8, R16 ;  /* 0x00000000100872ca */ /* 0x000fe200000e0000 */
[----:B------:R-:W-:-:S04]  /*d7b0*/  IMAD.U32 R8, RZ, RZ, UR5 ;  /* 0x00000005ff087e24 */ /* 0x000fc8000f8e00ff */
[----:B------:R-:W-:-:S04]  /*d7c0*/  UIADD3 UR4, UR4, 0x400, URZ ;  /* 0x0000040004047890 */ /* 0x000fc8000fffe03f */
[----:B------:R-:W-:Y:S02]  /*d7d0*/  USHF.R.U32.HI UR4, URZ, 0x4, UR4 ;  /* 0x000000043f047899 */ /* 0x000fe40008011604 */
[----:B------:R-:W-:Y:S02]  /*d7e0*/  UIADD3 UR9, UR9, 0x1, URZ ;  /* 0x0000000109097890 */ /* 0x000fe4000fffe03f */
[----:B------:R-:W-:-:S04]  /*d7f0*/  ULOP3.LUT UR4, UR4, 0x3fff, URZ, 0xc0, !UPT ;  /* 0x00003fff04047892 */ /* 0x000fc8000f8ec03f */
[----:B------:R-:W-:Y:S01]  /*d800*/  ULOP3.LUT UR4, UR4, 0x2800000, URZ, 0xfc, !UPT ;  /* 0x0280000004047892 */ /* 0x000fe2000f8efc3f */
[----:B------:R-:W-:Y:S02]  /*d810*/  IMAD.U32 R220, RZ, RZ, UR9 ;  /* 0x00000009ffdc7e24 */ /* 0x000fe4000f8e00ff */
[----:B0-----:R-:W-:Y:S01]  /*d820*/  FADD.FTZ R2, R0, R5 ;  /* 0x0000000500027221 */ /* 0x001fe20000010000 */
[----:B------:R-:W-:Y:S01]  /*d830*/  IMAD.MOV.U32 R5, RZ, RZ, RZ ;  /* 0x000000ffff057224 */ /* 0x000fe200078e00ff */
[----:B------:R-:W-:Y:S01]  /*d840*/  UIMAD UR4, UR60, 0xa00, UR4 ;  /* 0x00000a003c0478a4 */ /* 0x000fe2000f8e0204 */
[----:B-1----:R-:W-:Y:S02]  /*d850*/  FADD.FTZ R7, R7, R14 ;  /* 0x0000000e07077221 */ /* 0x002fe40000010000 */
[----:B------:R-:W0:Y:S01]  /*d860*/  SHFL.BFLY PT, R9, R2, 0x1, 0x1f ;  /* 0x0c201f0002097f89 */ /* 0x000e2200000e0000 */
[----:B------:R-:W-:Y:S01]  /*d870*/  UIADD3 UR6, UR4, 0x80, URZ ;  /* 0x0000008004067890 */ /* 0x000fe2000fffe03f */
[----:B------:R-:W-:Y:S01]  /*d880*/  IMAD.U32 R14, RZ, RZ, UR5 ;  /* 0x00000005ff0e7e24 */ /* 0x000fe2000f8e00ff */
[----:B------:R-:W-:Y:S01]  /*d890*/  UIADD3 UR60, UR60, 0x1, URZ ;  /* 0x000000013c3c7890 */ /* 0x000fe2000fffe03f */
[----:B------:R-:W1:Y:S01]  /*d8a0*/  SHFL.BFLY PT, R0, R7, 0x1, 0x1f ;  /* 0x0c201f0007007f89 */ /* 0x000e6200000e0000 */
[----:B------:R-:W-:-:S02]  /*d8b0*/  UMOV UR10, UR4 ;  /* 0x00000004000a7c82 */ /* 0x000fc40008000000 */
[----:B------:R-:W-:Y:S01]  /*d8c0*/  HGMMA.64x256x16.F32 R24, R208, gdesc[UR8].tnspB, R24, gsb0 ;  /* 0x43e00008d0187df0 */ /* 0x000fe20008000818 */
[----:B------:R-:W-:Y:S01]  /*d8d0*/  UMOV UR10, UR6 ;  /* 0x00000006000a7c82 */ /* 0x000fe20008000000 */
[----:B------:R-:W-:Y:S01]  /*d8e0*/  UMOV UR11, 0x40000040 ;  /* 0x40000040000b7882 */ /* 0x000fe20000000000 */
[----:B------:R-:W-:Y:S02]  /*d8f0*/  UIADD3 UR6, UR4, 0x100, URZ ;  /* 0x0000010004067890 */ /* 0x000fe4000fffe03f */
[----:B------:R-:W-:-:S04]  /*d900*/  UISETP.NE.AND UP0, UPT, UR60, 0x2, UPT ;  /* 0x000000023c00788c */ /* 0x000fc8000bf05270 */
[----:B------:R-:W-:Y:S01]  /*d910*/  USEL UR60, UR60, URZ, UP0 ;  /* 0x0000003f3c3c7287 */ /* 0x000fe20008000000 */
[----:B0-----:R-:W-:Y:S01]  /*d920*/  FADD.FTZ R12, R2, R9 ;  /* 0x00000009020c7221 */ /* 0x001fe20000010000 */
[----:B------:R-:W-:Y:S02]  /*d930*/  IMAD.MOV.U32 R2, RZ, RZ, -0x800000 ;  /* 0xff800000ff027424 */ /* 0x000fe400078e00ff */
[----:B-1----:R-:W-:Y:S02]  /*d940*/  FADD.FTZ R11, R7, R0 ;  /* 0x00000000070b7221 */ /* 0x002fe40000010000 */
[----:B------:R-:W-:Y:S01]  /*d950*/  FSETP.NE.FTZ.AND P2, PT, R12, RZ, PT ;  /* 0x000000ff0c00720b */ /* 0x000fe20003f55000 */
[----:B------:R-:W-:Y:S02]  /*d960*/  IMAD.MOV.U32 R0, RZ, RZ, -0x800000 ;  /* 0xff800000ff007424 */ /* 0x000fe400078e00ff */
[----:B------:R-:W-:-:S10]  /*d970*/  FSETP.NE.FTZ.AND P0, PT, R11, RZ, PT ;  /* 0x000000ff0b00720b */ /* 0x000fd40003f15000 */
[----:B------:R-:W0:Y:S01]  /*d980*/  @P2 MUFU.LG2 R10, R12 ;  /* 0x0000000c000a2308 */ /* 0x000e220000000c00 */
[----:B------:R-:W-:Y:S02]  /*d990*/  @P2 FMUL.FTZ R14, R14, 0.69314718246459960938 ;  /* 0x3f3172180e0e2820 */ /* 0x000fe40000410000 */
[----:B------:R-:W-:-:S05]  /*d9a0*/  @P0 FMUL.FTZ R8, R8, 0.69314718246459960938 ;  /* 0x3f31721808080820 */ /* 0x000fca0000410000 */
[----:B------:R-:W1:Y:S08]  /*d9b0*/  @P0 MUFU.LG2 R9, R11 ;  /* 0x0000000b00090308 */ /* 0x000e700000000c00 */
[----:B------:R-:W2:Y:S01]  /*d9c0*/  @P0 MUFU.RCP R6, R11 ;  /* 0x0000000b00060308 */ /* 0x000ea20000001000 */
[----:B0-----:R-:W-:Y:S01]  /*d9d0*/  @P2 FMUL.FTZ R7, R10, 0.69314718246459960938 ;  /* 0x3f3172180a072820 */ /* 0x001fe20000410000 */
[----:B------:R-:W-:-:S03]  /*d9e0*/  @!P1 VIADD R10, R13, 0x38860 ;  /* 0x000388600d0a9836 */ /* 0x000fc60000000000 */
[----:B------:R-:W-:Y:S02]  /*d9f0*/  @P2 FFMA.FTZ R2, R14, R4, R7 ;  /* 0x000000040e022223 */ /* 0x000fe40000010007 */
[----:B------:R-:W-:Y:S01]  /*da00*/  @!P1 PRMT R10, RZ, 0x654, R10 ;  /* 0x00000654ff0a9816 */ /* 0x000fe2000000000a */
[----:B------:R-:W0:Y:S01]  /*da10*/  @P2 MUFU.RCP R5, R12 ;  /* 0x0000000c00052308 */ /* 0x000e220000001000 */
        /* <DEDUP_REMOVED lines=8> */
[----:B------:R-:W-:Y:S02]  /*daa0*/  UIADD3 UR6, UR4, 0x180, URZ ;  /* 0x0000018004067890 */ /* 0x000fe4000fffe03f */
[----:B------:R-:W-:Y:S01]  /*dab0*/  UIADD3 UR4, UR4, 0x200, URZ ;  /* 0x0000020004047890 */ /* 0x000fe2000fffe03f */
[----:B------:R-:W-:Y:S02]  /*dac0*/  WARPGROUP.DEPBAR.LE gsb0, 0x0 ;  /* 0x00008000000079c5 */ /* 0x000fe40000010000 */
[----:B------:R-:W-:-:S15]  /*dad0*/  WARPGROUP.ARRIVE ;  /* 0x00000000000079c5 */ /* 0x000fde0000000000 */
[----:B------:R-:W-:-:S05]  /*dae0*/  NOP ;  /* 0x0000000000007918 */ /* 0x000fca0000000000 */
        /* <DEDUP_REMOVED lines=10> */
[----:B------:R-:W-:-:S06]  /*db90*/  ULOP3.LUT UR8, UR8, UR4, URZ, 0x3c, !UPT ;  /* 0x0000000408087292 */ /* 0x000fcc000f8e3c3f */
[----:B------:R-:W-:Y:S01]  /*dba0*/  IMAD.U32 R16, RZ, RZ, UR8 ;  /* 0x00000008ff107e24 */ /* 0x000fe2000f8e00ff */
[----:B------:R-:W-:Y:S02]  /*dbb0*/  WARPGROUP.DEPBAR.LE gsb0, 0x0 ;  /* 0x00008000000079c5 */ /* 0x000fe40000010000 */
[----:B------:R-:W-:-:S12]  /*dbc0*/  WARPGROUP.ARRIVE ;  /* 0x00000000000079c5 */ /* 0x000fd80000000000 */
        /* <DEDUP_REMOVED lines=130> */
[----:B-1----:R-:W-:-:S07]  /*e3f0*/  FMUL.FTZ R177, R151, R5 ;  /* 0x0000000597b17220 */ /* 0x002fce0000410000 */
.L_x_2380:
        /* <DEDUP_REMOVED lines=10> */
[----:B------:R-:W-:Y:S01]  /*e4a0*/  IMAD R5, R219, 0x40, R18 ;  /* 0x00000040db057824 */ /* 0x000fe200078e0212 */
[----:B------:R-:W-:Y:S01]  /*e4b0*/  R2UR UR13, R22 ;  /* 0x00000000160d72ca */ /* 0x000fe200000e0000 */
[----:B------:R-:W-:Y:S01]  /*e4c0*/  ULDC.64 UR8, c[0x0][0xb90] ;  /* 0x0002e40000087ab9 */ /* 0x000fe20000000a00 */
[----:B------:R-:W-:Y:S01]  /*e4d0*/  F2FP.F16.F32.PACK_AB R24, R25, R24 ;  /* 0x000000181918723e */ /* 0x000fe200000000ff */
[----:B------:R-:W-:Y:S01]  /*e4e0*/  ULDC.64 UR16, c[0x0][0x208] ;  /* 0x0000820000107ab9 */ /* 0x000fe20000000a00 */
[----:B------:R-:W-:Y:S02]  /*e4f0*/  F2FP.F16.F32.PACK_AB R25, R17, R26 ;  /* 0x0000001a1119723e */ /* 0x000fe400000000ff */
[----:B------:R-:W-:Y:S02]  /*e500*/  F2FP.F16.F32.PACK_AB R26, R29, R28 ;  /* 0x0000001c1d1a723e */ /* 0x000fe400000000ff */
[----:B------:R-:W-:-:S02]  /*e510*/  F2FP.F16.F32.PACK_AB R27, R27, R30 ;  /* 0x0000001e1b1b723e */ /* 0x000fc400000000ff */
[----:B------:R-:W-:Y:S02]  /*e520*/  R2UR UR11, R217 ;  /* 0x00000000d90b72ca */ /* 0x000fe400000e0000 */
[----:B------:R-:W-:Y:S02]  /*e530*/  R2UR UR14, R218 ;  /* 0x00000000da0e72ca */ /* 0x000fe400000e0000 */
[----:B------:R-:W-:Y:S02]  /*e540*/  F2FP.F16.F32.PACK_AB R32, R33, R32 ;  /* 0x000000202120723e */ /* 0x000fe400000000ff */
[----:B------:R-:W-:Y:S02]  /*e550*/  F2FP.F16.F32.PACK_AB R33, R35, R34 ;  /* 0x000000222321723e */ /* 0x000fe400000000ff */
[----:B------:R-:W-:Y:S01]  /*e560*/  F2FP.F16.F32.PACK_AB R34, R37, R176 ;  /* 0x000000b02522723e */ /* 0x000fe200000000ff */
[----:B------:R-:W-:Y:S01]  /*e570*/  VIADD R37, R212, UR13 ;  /* 0x0000000dd4257c36 */ /* 0x000fe20008000000 */
[----:B------:R-:W-:-:S02]  /*e580*/  F2FP.F16.F32.PACK_AB R35, R39, R38 ;  /* 0x000000262723723e */ /* 0x000fc400000000ff */
[----:B------:R-:W-:Y:S01]  /*e590*/  F2FP.F16.F32.PACK_AB R173, R174, R173 ;  /* 0x000000adaead723e */ /* 0x000fe200000000ff */
[----:B------:R-:W-:Y:S01]  /*e5a0*/  USHF.R.S32.HI UR10, URZ, 0x1f, UR11 ;  /* 0x0000001f3f0a7899 */ /* 0x000fe2000801140b */
[----:B------:R-:W-:Y:S01]  /*e5b0*/  F2FP.F16.F32.PACK_AB R174, R149, R148 ;  /* 0x0000009495ae723e */ /* 0x000fe200000000ff */
[----:B------:R-:W-:Y:S01]  /*e5c0*/  UIMAD.WIDE.U32 UR6, UR11, UR8, URZ ;  /* 0x000000080b0672a5 */ /* 0x000fe2000f8e003f */
[----:B------:R-:W-:Y:S01]  /*e5d0*/  F2FP.F16.F32.PACK_AB R175, R177, R175 ;  /* 0x000000afb1af723e */ /* 0x000fe200000000ff */
[----:B------:R-:W-:Y:S02]  /*e5e0*/  UIMAD UR5, UR10, UR8, URZ ;  /* 0x000000080a0572a4 */ /* 0x000fe4000f8e023f */
[----:B------:R-:W-:Y:S01]  /*e5f0*/  USHF.R.S32.HI UR12, URZ, 0x1f, UR14 ;  /* 0x0000001f3f0c7899 */ /* 0x000fe2000801140e */
[----:B------:R-:W-:Y:S02]  /*e600*/  MOV R168, R199 ;  /* 0x000000c700a87202 */ /* 0x000fe40000000f00 */
[----:B0-----:R-:W-:Y:S01]  /*e610*/  MOV R169, R4 ;  /* 0x0000000400a97202 */ /* 0x001fe20000000f00 */
[----:B------:R-:W-:-:S03]  /*e620*/  UIMAD UR5, UR11, UR9, UR5 ;  /* 0x000000090b0572a4 */ /* 0x000fc6000f8e0205 */
[----:B------:R-:W-:Y:S01]  /*e630*/  ULDC.64 UR8, c[0x0][0xb98] ;  /* 0x0002e60000087ab9 */ /* 0x000fe20000000a00 */
[--C-:B------:R-:W-:Y:S01]  /*e640*/  IMAD.WIDE R20, R224, 0x2, R168.reuse ;  /* 0x00000002e0147825 */ /* 0x100fe200078e02a8 */
[----:B------:R-:W-:Y:S02]  /*e650*/  UIADD3 UR7, UR7, UR5, URZ ;  /* 0x0000000507077290 */ /* 0x000fe4000fffe03f */
[----:B------:R-:W-:Y:S01]  /*e660*/  UIMAD UR5, UR12, UR8, URZ ;  /* 0x000000080c0572a4 */ /* 0x000fe2000f8e023f */
[----:B------:R-:W-:Y:S01]  /*e670*/  IMAD.WIDE R168, R5, 0x2, R168 ;  /* 0x0000000205a87825 */ /* 0x000fe200078e02a8 */
[C---:B------:R-:W-:Y:S01]  /*e680*/  IADD3 R119, P6, R20.reuse, 0xc000, RZ ;  /* 0x0000c00014777810 */ /* 0x040fe20007fde0ff */
[----:B------:R-:W-:Y:S01]  /*e690*/  UIMAD.WIDE.U32 UR6, UR14, UR8, UR6 ;  /* 0x000000080e0672a5 */ /* 0x000fe2000f8e0006 */
[C---:B------:R-:W-:Y:S01]  /*e6a0*/  IADD3 R7, P3, R20.reuse, 0xc060, RZ ;  /* 0x0000c06014077810 */ /* 0x040fe20007f7e0ff */
[----:B------:R-:W-:Y:S01]  /*e6b0*/  UIMAD UR5, UR14, UR9, UR5 ;  /* 0x000000090e0572a4 */ /* 0x000fe2000f8e0205 */
[C---:B------:R-:W-:Y:S01]  /*e6c0*/  IADD3 R111, P2, R20.reuse, 0x8040, RZ ;  /* 0x00008040146f7810 */ /* 0x040fe20007f5e0ff */
[--C-:B------:R-:W-:Y:S01]  /*e6d0*/  IMAD.X R11, RZ, RZ, R21.reuse, P6 ;  /* 0x000000ffff0b7224 */ /* 0x100fe200030e0615 */
[----:B------:R-:W-:Y:S01]  /*e6e0*/  LOP3.LUT R171, R20, 0x380, RZ, 0xc0, !PT ;  /* 0x0000038014ab7812 */ /* 0x000fe200078ec0ff */
[--C-:B------:R-:W-:Y:S01]  /*e6f0*/  IMAD.X R5, RZ, RZ, R21.reuse, P3 ;  /* 0x000000ffff057224 */ /* 0x100fe200018e0615 */
[----:B------:R-:W-:Y:S01]  /*e700*/  LOP3.LUT R10, R119, 0x380, RZ, 0xc0, !PT ;  /* 0x00000380770a7812 */ /* 0x000fe200078ec0ff */
[----:B------:R-:W-:Y:S01]  /*e710*/  IMAD.X R153, RZ, RZ, R21, P2 ;  /* 0x000000ffff997224 */ /* 0x000fe200010e0615 */
[----:B------:R-:W-:Y:S01]  /*e720*/  LOP3.LUT R4, R7, 0x380, RZ, 0xc0, !PT ;  /* 0x0000038007047812 */ /* 0x000fe200078ec0ff */
[----:B------:R-:W-:Y:S01]  /*e730*/  ULDC.64 UR8, c[0x0][0xae8] ;  /* 0x0002ba0000087ab9 */ /* 0x000fe20000000a00 */
[----:B------:R-:W-:-:S02]  /*e740*/  SHF.R.U64 R171, R171, 0x3, RZ ;  /* 0x00000003abab7819 */ /* 0x000fc400000012ff */
[----:B------:R-:W-:Y:S02]  /*e750*/  IADD3 R12, P2, R20, 0x4000, RZ ;  /* 0x00004000140c7810 */ /* 0x000fe40007f5e0ff */
[----:B------:R-:W-:Y:S02]  /*e760*/  SHF.R.U64 R10, R10, 0x3, RZ ;  /* 0x000000030a0a7819 */ /* 0x000fe400000012ff */
[----:B------:R-:W-:Y:S01]  /*e770*/  SHF.R.U64 R4, R4, 0x3, RZ ;  /* 0x0000000304047819 */ /* 0x000fe200000012ff */
[----:B------:R-:W-:Y:S01]  /*e780*/  IMAD.X R13, RZ, RZ, R21, P2 ;  /* 0x000000ffff0d7224 */ /* 0x000fe200010e0615 */
[C---:B------:R-:W-:Y:S02]  /*e790*/  IADD3 R127, P4, R20.reuse, 0xc040, RZ ;  /* 0x0000c040147f7810 */ /* 0x040fe40007f9e0ff */
[C---:B------:R-:W-:Y:S02]  /*e7a0*/  IADD3 R123, P5, R20.reuse, 0xc020, RZ ;  /* 0x0000c020147b7810 */ /* 0x040fe40007fbe0ff */
[----:B------:R-:W-:-:S02]  /*e7b0*/  IADD3 R115, P0, R20, 0x8060, RZ ;  /* 0x0000806014737810 */ /* 0x000fc40007f1e0ff */
[C---:B------:R-:W-:Y:S01]  /*e7c0*/  IADD3 R31, P1, R20.reuse, 0x20, RZ ;  /* 0x00000020141f7810 */ /* 0x040fe20007f3e0ff */
[--C-:B------:R-:W-:Y:S01]  /*e7d0*/  IMAD.X R9, RZ, RZ, R21.reuse, P5 ;  /* 0x000000ffff097224 */ /* 0x100fe200028e0615 */
[----:B------:R-:W-:Y:S01]  /*e7e0*/  IADD3 R107, P3, R20, 0x8020, RZ ;  /* 0x00008020146b7810 */ /* 0x000fe20007f7e0ff */
[--C-:B------:R-:W-:Y:S01]  /*e7f0*/  IMAD.X R15, RZ, RZ, R21.reuse, P0 ;  /* 0x000000ffff0f7224 */ /* 0x100fe200000e0615 */
[----:B------:R-:W-:Y:S01]  /*e800*/  LOP3.LUT R170, R171, R20, RZ, 0x3c, !PT ;  /* 0x00000014abaa7212 */ /* 0x000fe200078e3cff */
[--C-:B------:R-:W-:Y:S01]  /*e810*/  IMAD.MOV.U32 R171, RZ, RZ, R21.reuse ;  /* 0x000000ffffab7224 */ /* 0x100fe200078e0015 */
[----:B------:R-:W-:Y:S01]  /*e820*/  LOP3.LUT R10, R10, R119, RZ, 0x3c, !PT ;  /* 0x000000770a0a7212 */ /* 0x000fe200078e3cff */
[--C-:B------:R-:W-:Y:S01]  /*e830*/  IMAD.X R151, RZ, RZ, R21.reuse, P1 ;  /* 0x000000ffff977224 */ /* 0x100fe200008e0615 */
[----:B------:R-:W-:Y:S01]  /*e840*/  LOP3.LUT R4, R4, R7, RZ, 0x3c, !PT ;  /* 0x0000000704047212 */ /* 0x000fe200078e3cff */
[--C-:B------:R-:W-:Y:S01]  /*e850*/  IMAD.X R7, RZ, RZ, R21.reuse, P4 ;  /* 0x000000ffff077224 */ /* 0x100fe200020e0615 */
[----:B------:R-:W-:Y:S01]  /*e860*/  IADD3 R119, P2, R168, 0x7000, RZ ;  /* 0x00007000a8777810 */ /* 0x000fe20007f5e0ff */
        /* <DEDUP_REMOVED lines=11> */
[----:B------:R-:W-:Y:S01]  /*e920*/  MOV R171, R170 ;  /* 0x000000aa00ab7202 */ /* 0x000fe20000000f00 */
[--C-:B------:R-:W-:Y:S01]  /*e930*/  IMAD.X R165, RZ, RZ, R21.reuse, P1 ;  /* 0x000000ffffa57224 */ /* 0x100fe200008e0615 */
[----:B------:R-:W-:Y:S01]  /*e940*/  LOP3.LUT R118, R119, 0x380, RZ, 0xc0, !PT ;  /* 0x0000038077767812 */ /* 0x000fe200078ec0ff */
[----:B------:R-:W0:Y:S01]  /*e950*/  LDC R170, c[0x0][0xbe8] ;  /* 0x0002fa00ffaa7b82 */ /* 0x000e220000000800 */
[----:B------:R-:W-:Y:S01]  /*e960*/  IMAD.X R167, RZ, RZ, R21, P3 ;  /* 0x000000ffffa77224 */ /* 0x000fe200018e0615 */
[----:B------:R-:W-:-:S06]  /*e970*/  LOP3.LUT R21, R102, 0x380, RZ, 0xc0, !PT ;  /* 0x0000038066157812 */ /* 0x000fcc00078ec0ff */
[----:B------:R-:W-:Y:S01]  /*e980*/  BAR.SYNC.DEFER_BLOCKING 0x1, 0x100 ;  /* 0x0044000000007b1d */ /* 0x000fe20000010000 */
[----:B------:R-:W-:Y:S02]  /*e990*/  SHF.R.U64 R118, R118, 0x3, RZ ;  /* 0x0000000376767819 */ /* 0x000fe400000012ff */
[----:B------:R-:W-:Y:S02]  /*e9a0*/  LOP3.LUT R20, R31, 0x380, RZ, 0xc0, !PT ;  /* 0x000003801f147812 */ /* 0x000fe400078ec0ff */
[----:B------:R-:W-:Y:S02]  /*e9b0*/  SHF.R.U64 R21, R21, 0x3, RZ ;  /* 0x0000000315157819 */ /* 0x000fe400000012ff */
[----:B------:R-:W-:Y:S01]  /*e9c0*/  LOP3.LUT R118, R118, R119, RZ, 0x3c, !PT ;  /* 0x0000007776767212 */ /* 0x000fe200078e3cff */
[----:B------:R-:W-:Y:S01]  /*e9d0*/  IMAD.X R119, RZ, RZ, R169, P2 ;  /* 0x000000ffff777224 */ /* 0x000fe200010e06a9 */
[----:B------:R-:W-:Y:S02]  /*e9e0*/  IADD3 R147, P2, R168, 0xe000, RZ ;  /* 0x0000e000a8937810 */ /* 0x000fe40007f5e0ff */
[----:B------:R-:W-:-:S02]  /*e9f0*/  SHF.R.U64 R20, R20, 0x3, RZ ;  /* 0x0000000314147819 */ /* 0x000fc400000012ff */
[----:B------:R-:W-:Y:S02]  /*ea00*/  LOP3.LUT R156, R21, R102, RZ, 0x3c, !PT ;  /* 0x00000066159c7212 */ /* 0x000fe400078e3cff */
[----:B------:R-:W-:Y:S02]  /*ea10*/  LOP3.LUT R21, R22, 0x380, RZ, 0xc0, !PT ;  /* 0x0000038016157812 */ /* 0x000fe400078ec0ff */
[----:B------:R-:W-:Y:S02]  /*ea20*/  LOP3.LUT R146, R147, 0x380, RZ, 0xc0, !PT ;  /* 0x0000038093927812 */ /* 0x000fe400078ec0ff */
[----:B------:R-:W-:Y:S02]  /*ea30*/  LOP3.LUT R150, R20, R31, RZ, 0x3c, !PT ;  /* 0x0000001f14967212 */ /* 0x000fe400078e3cff */
[----:B------:R-:W-:Y:S02]  /*ea40*/  LOP3.LUT R20, R99, 0x380, RZ, 0xc0, !PT ;  /* 0x0000038063147812 */ /* 0x000fe400078ec0ff */
[----:B------:R-:W-:Y:S01]  /*ea50*/  SHF.R.U64 R21, R21, 0x3, RZ ;  /* 0x0000000315157819 */ /* 0x000fe200000012ff */
[----:B------:R1:W-:Y:S01]  /*ea60*/  STSM.16.M88.4 [R171], R24 ;  /* 0x00000018ab007844 */ /* 0x0003e20000000200 */
[----:B------:R-:W-:-:S02]  /*ea70*/  SHF.R.U64 R146, R146, 0x3, RZ ;  /* 0x0000000392927819 */ /* 0x000fc400000012ff */
[----:B------:R-:W-:Y:S02]  /*ea80*/  SHF.R.U64 R20, R20, 0x3, RZ ;  /* 0x0000000314147819 */ /* 0x000fe400000012ff */
[----:B------:R-:W-:Y:S02]  /*ea90*/  LOP3.LUT R164, R21, R22, RZ, 0x3c, !PT ;  /* 0x0000001615a47212 */ /* 0x000fe400078e3cff */
[----:B------:R-:W-:Y:S02]  /*eaa0*/  IADD3 R21, P3, R168, 0x1000, RZ ;  /* 0x00001000a8157810 */ /* 0x000fe40007f7e0ff */
[----:B------:R-:W-:Y:S01]  /*eab0*/  LOP3.LUT R146, R146, R147, RZ, 0x3c, !PT ;  /* 0x0000009392927212 */ /* 0x000fe200078e3cff */
[----:B------:R-:W-:Y:S01]  /*eac0*/  IMAD.X R147, RZ, RZ, R169, P2 ;  /* 0x000000ffff937224 */ /* 0x000fe200010e06a9 */
[----:B0-----:R-:W-:Y:S02]  /*ead0*/  ISETP.NE.AND P2, PT, R170, 0x1, PT ;  /* 0x00000001aa00780c */ /* 0x001fe40003f45270 */
[----:B------:R-:W-:-:S02]  /*eae0*/  LOP3.LUT R160, R20, R99, RZ, 0x3c, !PT ;  /* 0x0000006314a07212 */ /* 0x000fc400078e3cff */
[----:B------:R-:W-:Y:S02]  /*eaf0*/  LOP3.LUT R20, R21, 0x380, RZ, 0xc0, !PT ;  /* 0x0000038015147812 */ /* 0x000fe400078ec0ff */
[----:B------:R-:W-:Y:S02]  /*eb00*/  LOP3.LUT R8, R123, 0x380, RZ, 0xc0, !PT ;  /* 0x000003807b087812 */ /* 0x000fe400078ec0ff */
[----:B------:R-:W-:Y:S02]  /*eb10*/  LOP3.LUT R14, R115, 0x380, RZ, 0xc0, !PT ;  /* 0x00000380730e7812 */ /* 0x000fe400078ec0ff */
[----:B------:R-:W-:Y:S02]  /*eb20*/  LOP3.LUT R110, R111, 0x380, RZ, 0xc0, !PT ;  /* 0x000003806f6e7812 */ /* 0x000fe400078ec0ff */
[----:B------:R-:W-:Y:S01]  /*eb30*/  LOP3.LUT R106, R107, 0x380, RZ, 0xc0, !PT ;  /* 0x000003806b6a7812 */ /* 0x000fe200078ec0ff */
[----:B-1----:R-:W0:Y:S01]  /*eb40*/  @P2 LDC R24, c[0x0][0xbec] ;  /* 0x0002fb00ff182b82 */ /* 0x002e220000000800 */
[----:B------:R-:W-:-:S02]  /*eb50*/  LOP3.LUT R102, R103, 0x380, RZ, 0xc0, !PT ;  /* 0x0000038067667812 */ /* 0x000fc400078ec0ff */
[----:B------:R-:W-:Y:S02]  /*eb60*/  SHF.R.U64 R20, R20, 0x3, RZ ;  /* 0x0000000314147819 */ /* 0x000fe400000012ff */
[----:B------:R-:W-:Y:S02]  /*eb70*/  SHF.R.U64 R8, R8, 0x3, RZ ;  /* 0x0000000308087819 */ /* 0x000fe400000012ff */
[----:B------:R-:W-:Y:S01]  /*eb80*/  SHF.R.U64 R14, R14, 0x3, RZ ;  /* 0x000000030e0e7819 */ /* 0x000fe200000012ff */
[----:B------:R-:W1:Y:S01]  /*eb90*/  @P2 LDC R27, c[0x0][0xbf0] ;  /* 0x0002fc00ff1b2b82 */ /* 0x000e620000000800 */
[----:B------:R-:W-:Y:S02]  /*eba0*/  SHF.R.U64 R110, R110, 0x3, RZ ;  /* 0x000000036e6e7819 */ /* 0x000fe400000012ff */
[----:B------:R-:W-:Y:S02]  /*ebb0*/  SHF.R.U64 R106, R106, 0x3, RZ ;  /* 0x000000036a6a7819 */ /* 0x000fe400000012ff */
[----:B------:R-:W-:-:S02]  /*ebc0*/  LOP3.LUT R31, R98, 0x380, RZ, 0xc0, !PT ;  /* 0x00000380621f7812 */ /* 0x000fc400078ec0ff */
[----:B------:R-:W-:Y:S02]  /*ebd0*/  SHF.R.U64 R102, R102, 0x3, RZ ;  /* 0x0000000366667819 */ /* 0x000fe400000012ff */
[----:B------:R-:W-:Y:S01]  /*ebe0*/  LOP3.LUT R20, R20, R21, RZ, 0x3c, !PT ;  /* 0x0000001514147212 */ /* 0x000fe200078e3cff */
[----:B------:R-:W-:Y:S01]  /*ebf0*/  IMAD.X R21, RZ, RZ, R169, P3 ;  /* 0x000000ffff157224 */ /* 0x000fe200018e06a9 */
[----:B------:R-:W-:Y:S02]  /*ec00*/  LOP3.LUT R8, R8, R123, RZ, 0x3c, !PT ;  /* 0x0000007b08087212 */ /* 0x000fe400078e3cff */
[----:B------:R-:W-:Y:S02]  /*ec10*/  LOP3.LUT R14, R14, R115, RZ, 0x3c, !PT ;  /* 0x000000730e0e7212 */ /* 0x000fe400078e3cff */
[----:B------:R-:W-:Y:S01]  /*ec20*/  LOP3.LUT R152, R110, R111, RZ, 0x3c, !PT ;  /* 0x0000006f6e987212 */ /* 0x000fe200078e3cff */
[----:B0-----:R-:W-:Y:S01]  /*ec30*/  @P2 IMAD.HI.U32 R24, R37, R24, RZ ;  /* 0x0000001825182227 */ /* 0x001fe200078e00ff */
[----:B------:R-:W-:-:S02]  /*ec40*/  LOP3.LUT R154, R106, R107, RZ, 0x3c, !PT ;  /* 0x0000006b6a9a7212 */ /* 0x000fc400078e3cff */
[----:B------:R-:W-:Y:S02]  /*ec50*/  SHF.R.U64 R31, R31, 0x3, RZ ;  /* 0x000000031f1f7819 */ /* 0x000fe400000012ff */
[----:B------:R-:W-:Y:S02]  /*ec60*/  LOP3.LUT R158, R102, R103, RZ, 0x3c, !PT ;  /* 0x00000067669e7212 */ /* 0x000fe400078e3cff */
[C---:B------:R-:W-:Y:S02]  /*ec70*/  IADD3 R123, P3, R168.reuse, 0x8000, RZ ;  /* 0x00008000a87b7810 */ /* 0x040fe40007f7e0ff */
[C---:B------:R-:W-:Y:S02]  /*ec80*/  IADD3 R99, P4, R168.reuse, 0x2000, RZ ;  /* 0x00002000a8637810 */ /* 0x040fe40007f9e0ff */
[C---:B------:R-:W-:Y:S02]  /*ec90*/  IADD3 R103, P5, R168.reuse, 0x3000, RZ ;  /* 0x00003000a8677810 */ /* 0x040fe40007fbe0ff */
[----:B------:R-:W-:-:S02]  /*eca0*/  IADD3 R107, P6, R168, 0x4000, RZ ;  /* 0x00004000a86b7810 */ /* 0x000fc40007fde0ff */
[C---:B------:R-:W-:Y:S02]  /*ecb0*/  IADD3 R111, P0, R168.reuse, 0x5000, RZ ;  /* 0x00005000a86f7810 */ /* 0x040fe40007f1e0ff */
[----:B------:R-:W-:Y:S02]  /*ecc0*/  IADD3 R115, P1, R168, 0x6000, RZ ;  /* 0x00006000a8737810 */ /* 0x000fe40007f3e0ff */
[----:B------:R-:W-:Y:S02]  /*ecd0*/  LOP3.LUT R162, R31, R98, RZ, 0x3c, !PT ;  /* 0x000000621fa27212 */ /* 0x000fe400078e3cff */
[----:B------:R-:W-:Y:S02]  /*ece0*/  LOP3.LUT R122, R123, 0x380, RZ, 0xc0, !PT ;  /* 0x000003807b7a7812 */ /* 0x000fe400078ec0ff */
[----:B------:R-:W-:Y:S02]  /*ecf0*/  LOP3.LUT R22, R19, 0x380, RZ, 0xc0, !PT ;  /* 0x0000038013167812 */ /* 0x000fe400078ec0ff */
[----:B------:R-:W-:-:S02]  /*ed00*/  LOP3.LUT R98, R99, 0x380, RZ, 0xc0, !PT ;  /* 0x0000038063627812 */ /* 0x000fc400078ec0ff */
[----:B------:R-:W-:Y:S02]  /*ed10*/  LOP3.LUT R102, R103, 0x380, RZ, 0xc0, !PT ;  /* 0x0000038067667812 */ /* 0x000fe400078ec0ff */
[----:B------:R-:W-:Y:S02]  /*ed20*/  LOP3.LUT R106, R107, 0x380, RZ, 0xc0, !PT ;  /* 0x000003806b6a7812 */ /* 0x000fe400078ec0ff */
[----:B------:R-:W-:Y:S02]  /*ed30*/  LOP3.LUT R110, R111, 0x380, RZ, 0xc0, !PT ;  /* 0x000003806f6e7812 */ /* 0x000fe400078ec0ff */
[----:B------:R-:W-:Y:S02]  /*ed40*/  LOP3.LUT R114, R115, 0x380, RZ, 0xc0, !PT ;  /* 0x0000038073727812 */ /* 0x000fe400078ec0ff */
[----:B------:R-:W-:Y:S02]  /*ed50*/  LOP3.LUT R6, R127, 0x380, RZ, 0xc0, !PT ;  /* 0x000003807f067812 */ /* 0x000fe400078ec0ff */
[----:B------:R-:W-:-:S02]  /*ed60*/  SHF.R.U64 R122, R122, 0x3, RZ ;  /* 0x000000037a7a7819 */ /* 0x000fc400000012ff */
[----:B------:R-:W-:Y:S02]  /*ed70*/  SHF.R.U64 R22, R22, 0x3, RZ ;  /* 0x0000000316167819 */ /* 0x000fe400000012ff */
[----:B------:R-:W-:Y:S02]  /*ed80*/  SHF.R.U64 R98, R98, 0x3, RZ ;  /* 0x0000000362627819 */ /* 0x000fe400000012ff */
[----:B------:R-:W-:Y:S02]  /*ed90*/  SHF.R.U64 R102, R102, 0x3, RZ ;  /* 0x0000000366667819 */ /* 0x000fe400000012ff */
[----:B------:R-:W-:Y:S02]  /*eda0*/  SHF.R.U64 R106, R106, 0x3, RZ ;  /* 0x000000036a6a7819 */ /* 0x000fe400000012ff */
[----:B------:R-:W-:Y:S02]  /*edb0*/  SHF.R.U64 R110, R110, 0x3, RZ ;  /* 0x000000036e6e7819 */ /* 0x000fe400000012ff */
[----:B------:R-:W-:-:S02]  /*edc0*/  SHF.R.U64 R114, R114, 0x3, RZ ;  /* 0x0000000372727819 */ /* 0x000fc400000012ff */
[----:B------:R-:W-:Y:S02]  /*edd0*/  SHF.R.U64 R6, R6, 0x3, RZ ;  /* 0x0000000306067819 */ /* 0x000fe400000012ff */
[----:B------:R-:W-:Y:S01]  /*ede0*/  LOP3.LUT R122, R122, R123, RZ, 0x3c, !PT ;  /* 0x0000007b7a7a7212 */ /* 0x000fe200078e3cff */
[--C-:B------:R-:W-:Y:S01]  /*edf0*/  IMAD.X R123, RZ, RZ, R169.reuse, P3 ;  /* 0x000000ffff7b7224 */ /* 0x100fe200018e06a9 */
[----:B------:R-:W-:Y:S02]  /*ee00*/  LOP3.LUT R166, R22, R19, RZ, 0x3c, !PT ;  /* 0x0000001316a67212 */ /* 0x000fe400078e3cff */
[----:B------:R-:W-:Y:S01]  /*ee10*/  LOP3.LUT R98, R98, R99, RZ, 0x3c, !PT ;  /* 0x0000006362627212 */ /* 0x000fe200078e3cff */
[--C-:B------:R-:W-:Y:S01]  /*ee20*/  IMAD.X R99, RZ, RZ, R169.reuse, P4 ;  /* 0x000000ffff637224 */ /* 0x100fe200020e06a9 */
        /* <DEDUP_REMOVED lines=9> */
[C---:B------:R-:W-:Y:S02]  /*eec0*/  IADD3 R22, P3, R168.reuse, 0xf000, RZ ;  /* 0x0000f000a8167810 */ /* 0x040fe40007f7e0ff */
[C---:B------:R-:W-:Y:S02]  /*eed0*/  IADD3 R127, P4, R168.reuse, 0x9000, RZ ;  /* 0x00009000a87f7810 */ /* 0x040fe40007f9e0ff */
[C---:B------:R-:W-:Y:S02]  /*eee0*/  IADD3 R131, P5, R168.reuse, 0xa000, RZ ;  /* 0x0000a000a8837810 */ /* 0x040fe40007fbe0ff */
[C---:B------:R-:W-:Y:S02]  /*eef0*/  IADD3 R135, P6, R168.reuse, 0xb000, RZ ;  /* 0x0000b000a8877810 */ /* 0x040fe40007fde0ff */
[C---:B------:R-:W-:Y:S02]  /*ef00*/  IADD3 R139, P0, R168.reuse, 0xc000, RZ ;  /* 0x0000c000a88b7810 */ /* 0x040fe40007f1e0ff */
[----:B------:R-:W-:-:S02]  /*ef10*/  IADD3 R143, P1, R168, 0xd000, RZ ;  /* 0x0000d000a88f7810 */ /* 0x000fc40007f3e0ff */
[----:B------:R-:W-:Y:S02]  /*ef20*/  LOP3.LUT R31, R12, 0x380, RZ, 0xc0, !PT ;  /* 0x000003800c1f7812 */ /* 0x000fe400078ec0ff */
[----:B------:R-:W-:Y:S02]  /*ef30*/  LOP3.LUT R17, R22, 0x380, RZ, 0xc0, !PT ;  /* 0x0000038016117812 */ /* 0x000fe400078ec0ff */
[----:B------:R-:W-:Y:S02]  /*ef40*/  LOP3.LUT R126, R127, 0x380, RZ, 0xc0, !PT ;  /* 0x000003807f7e7812 */ /* 0x000fe400078ec0ff */
[----:B------:R-:W-:Y:S02]  /*ef50*/  LOP3.LUT R130, R131, 0x380, RZ, 0xc0, !PT ;  /* 0x0000038083827812 */ /* 0x000fe400078ec0ff */
[----:B------:R-:W-:Y:S02]  /*ef60*/  LOP3.LUT R134, R135, 0x380, RZ, 0xc0, !PT ;  /* 0x0000038087867812 */ /* 0x000fe400078ec0ff */
[----:B------:R-:W-:-:S02]  /*ef70*/  LOP3.LUT R138, R139, 0x380, RZ, 0xc0, !PT ;  /* 0x000003808b8a7812 */ /* 0x000fc400078ec0ff */
[----:B------:R-:W-:Y:S02]  /*ef80*/  LOP3.LUT R142, R143, 0x380, RZ, 0xc0, !PT ;  /* 0x000003808f8e7812 */ /* 0x000fe400078ec0ff */
[----:B------:R-:W-:Y:S02]  /*ef90*/  LOP3.LUT R29, R168, 0x380, RZ, 0xc0, !PT ;  /* 0x00000380a81d7812 */ /* 0x000fe400078ec0ff */
[----:B------:R-:W-:Y:S02]  /*efa0*/  SHF.R.U64 R31, R31, 0x3, RZ ;  /* 0x000000031f1f7819 */ /* 0x000fe400000012ff */
[----:B------:R-:W-:Y:S02]  /*efb0*/  SHF.R.U64 R17, R17, 0x3, RZ ;  /* 0x0000000311117819 */ /* 0x000fe400000012ff */
[----:B------:R-:W-:Y:S02]  /*efc0*/  SHF.R.U64 R126, R126, 0x3, RZ ;  /* 0x000000037e7e7819 */ /* 0x000fe400000012ff */
[----:B------:R-:W-:-:S02]  /*efd0*/  SHF.R.U64 R130, R130, 0x3, RZ ;  /* 0x0000000382827819 */ /* 0x000fc400000012ff */
[----:B------:R-:W-:Y:S02]  /*efe0*/  SHF.R.U64 R134, R134, 0x3, RZ ;  /* 0x0000000386867819 */ /* 0x000fe400000012ff */
[----:B------:R-:W-:Y:S02]  /*eff0*/  SHF.R.U64 R138, R138, 0x3, RZ ;  /* 0x000000038a8a7819 */ /* 0x000fe400000012ff */
[----:B------:R-:W-:Y:S02]  /*f000*/  SHF.R.U64 R142, R142, 0x3, RZ ;  /* 0x000000038e8e7819 */ /* 0x000fe400000012ff */
[----:B------:R-:W-:Y:S02]  /*f010*/  SHF.R.U64 R29, R29, 0x3, RZ ;  /* 0x000000031d1d7819 */ /* 0x000fe400000012ff */
[----:B------:R-:W-:Y:S02]  /*f020*/  MOV R150, R150 ;  /* 0x0000009600967202 */ /* 0x000fe40000000f00 */
[----:B------:R-:W-:Y:S01]  /*f030*/  LOP3.LUT R12, R31, R12, RZ, 0x3c, !PT ;  /* 0x0000000c1f0c7212 */ /* 0x000fe200078e3cff */
[--C-:B------:R-:W-:Y:S01]  /*f040*/  IMAD.X R31, RZ, RZ, R169.reuse, P3 ;  /* 0x000000ffff1f7224 */ /* 0x100fe200018e06a9 */
[----:B------:R-:W-:Y:S01]  /*f050*/  LOP3.LUT R30, R17, R22, RZ, 0x3c, !PT ;  /* 0x00000016111e7212 */ /* 0x000fe200078e3cff */
[----:B------:R0:W-:Y:S01]  /*f060*/  STSM.16.M88.4 [R150], R32 ;  /* 0x0000002096007844 */ /* 0x0001e20000000200 */
        /* <DEDUP_REMOVED lines=13> */
[----:B------:R-:W-:Y:S01]  /*f140*/  MOV R17, R6 ;  /* 0x0000000600117202 */ /* 0x000fe20000000f00 */
[----:B0-----:R-:W-:Y:S01]  /*f150*/  IMAD.MOV.U32 R32, RZ, RZ, R37 ;  /* 0x000000ffff207224 */ /* 0x001fe200078e0025 */
[----:B------:R-:W-:Y:S02]  /*f160*/  MOV R22, R8 ;  /* 0x0000000800167202 */ /* 0x000fe40000000f00 */
[----:B------:R-:W-:Y:S02]  /*f170*/  MOV R168, R10 ;  /* 0x0000000a00a87202 */ /* 0x000fe40000000f00 */
[----:B------:R-:W-:Y:S02]  /*f180*/  MOV R160, R160 ;  /* 0x000000a000a07202 */ /* 0x000fe40000000f00 */
[----:B------:R-:W-:Y:S02]  /*f190*/  F2FP.F16.F32.PACK_AB R4, R41, R178 ;  /* 0x000000b22904723e */ /* 0x000fe400000000ff */
[----:B------:R-:W-:-:S02]  /*f1a0*/  F2FP.F16.F32.PACK_AB R5, R43, R42 ;  /* 0x0000002a2b05723e */ /* 0x000fc400000000ff */
[----:B------:R-:W-:Y:S02]  /*f1b0*/  F2FP.F16.F32.PACK_AB R6, R45, R179 ;  /* 0x000000b32d06723e */ /* 0x000fe400000000ff */
[----:B------:R-:W-:Y:S02]  /*f1c0*/  F2FP.F16.F32.PACK_AB R7, R47, R46 ;  /* 0x0000002e2f07723e */ /* 0x000fe400000000ff */
[----:B------:R-:W-:Y:S02]  /*f1d0*/  MOV R169, R14 ;  /* 0x0000000e00a97202 */ /* 0x000fe40000000f00 */
[----:B------:R-:W-:Y:S01]  /*f1e0*/  MOV R166, R166 ;  /* 0x000000a600a67202 */ /* 0x000fe20000000f00 */
[----:B------:R0:W-:Y:S01]  /*f1f0*/  STSM.16.M88.4 [R160], R4 ;  /* 0x00000004a0007844 */ /* 0x0001e20000000200 */
[----:B------:R-:W-:Y:S02]  /*f200*/  F2FP.F16.F32.PACK_AB R8, R49, R180 ;  /* 0x000000b43108723e */ /* 0x000fe400000000ff */
[----:B------:R-:W-:-:S02]  /*f210*/  F2FP.F16.F32.PACK_AB R9, R51, R50 ;  /* 0x000000323309723e */ /* 0x000fc400000000ff */
[----:B------:R-:W-:Y:S02]  /*f220*/  F2FP.F16.F32.PACK_AB R10, R53, R181 ;  /* 0x000000b5350a723e */ /* 0x000fe400000000ff */
[----:B------:R-:W-:Y:S02]  /*f230*/  F2FP.F16.F32.PACK_AB R11, R55, R54 ;  /* 0x00000036370b723e */ /* 0x000fe400000000ff */
[----:B------:R-:W-:Y:S02]  /*f240*/  MOV R25, R12 ;  /* 0x0000000c00197202 */ /* 0x000fe40000000f00 */
[----:B------:R-:W-:Y:S01]  /*f250*/  F2FP.F16.F32.PACK_AB R12, R57, R182 ;  /* 0x000000b6390c723e */ /* 0x000fe200000000ff */
[----:B------:R2:W-:Y:S01]  /*f260*/  STSM.16.M88.4 [R166], R8 ;  /* 0x00000008a6007844 */ /* 0x0005e20000000200 */
[----:B------:R-:W-:Y:S02]  /*f270*/  F2FP.F16.F32.PACK_AB R13, R59, R58 ;  /* 0x0000003a3b0d723e */ /* 0x000fe400000000ff */
[----:B------:R-:W-:-:S02]  /*f280*/  F2FP.F16.F32.PACK_AB R14, R61, R183 ;  /* 0x000000b73d0e723e */ /* 0x000fc400000000ff */
[----:B------:R-:W-:Y:S02]  /*f290*/  F2FP.F16.F32.PACK_AB R15, R63, R62 ;  /* 0x0000003e3f0f723e */ /* 0x000fe400000000ff */
[----:B-1----:R-:W-:Y:S02]  /*f2a0*/  @P2 SHF.R.U32.HI R32, RZ, R27, R24 ;  /* 0x0000001bff202219 */ /* 0x002fe40000011618 */
[----:B------:R-:W-:Y:S01]  /*f2b0*/  MOV R164, R164 ;  /* 0x000000a400a47202 */ /* 0x000fe20000000f00 */
[----:B------:R1:W-:Y:S01]  /*f2c0*/  STSM.16.M88.4 [R25], R12 ;  /* 0x0000000c19007844 */ /* 0x0003e20000000200 */
[----:B0-----:R-:W-:Y:S01]  /*f2d0*/  F2FP.F16.F32.PACK_AB R4, R65, R184 ;  /* 0x000000b84104723e */ /* 0x001fe200000000ff */
[----:B------:R-:W-:Y:S01]  /*f2e0*/  IMAD.MOV R33, RZ, RZ, -R32 ;  /* 0x000000ffff217224 */ /* 0x000fe200078e0a20 */
[----:B------:R-:W-:Y:S02]  /*f2f0*/  F2FP.F16.F32.PACK_AB R5, R67, R66 ;  /* 0x000000424305723e */ /* 0x000fe400000000ff */
[----:B------:R-:W-:Y:S01]  /*f300*/  F2FP.F16.F32.PACK_AB R6, R69, R185 ;  /* 0x000000b94506723e */ /* 0x000fe200000000ff */
[----:B------:R-:W-:Y:S01]  /*f310*/  IMAD R33, R170, R33, R37 ;  /* 0x00000021aa217224 */ /* 0x000fe200078e0225 */
[----:B------:R-:W-:-:S02]  /*f320*/  F2FP.F16.F32.PACK_AB R7, R71, R70 ;  /* 0x000000464707723e */ /* 0x000fc400000000ff */
[----:B------:R-:W-:Y:S02]  /*f330*/  MOV R162, R162 ;  /* 0x000000a200a27202 */ /* 0x000fe40000000f00 */
[----:B--2---:R-:W-:Y:S01]  /*f340*/  F2FP.F16.F32.PACK_AB R8, R73, R186 ;  /* 0x000000ba4908723e */ /* 0x004fe200000000ff */
[----:B------:R0:W-:Y:S01]  /*f350*/  STSM.16.M88.4 [R164], R4 ;  /* 0x00000004a4007844 */ /* 0x0001e20000000200 */
[----:B------:R-:W-:Y:S02]  /*f360*/  F2FP.F16.F32.PACK_AB R9, R75, R74 ;  /* 0x0000004a4b09723e */ /* 0x000fe400000000ff */
[----:B------:R-:W-:Y:S02]  /*f370*/  F2FP.F16.F32.PACK_AB R10, R77, R187 ;  /* 0x000000bb4d0a723e */ /* 0x000fe400000000ff */
[----:B------:R-:W-:Y:S02]  /*f380*/  F2FP.F16.F32.PACK_AB R11, R79, R78 ;  /* 0x0000004e4f0b723e */ /* 0x000fe400000000ff */
[----:B------:R-:W-:-:S02]  /*f390*/  MOV R158, R158 ;  /* 0x0000009e009e7202 */ /* 0x000fc40000000f00 */
[----:B-1----:R-:W-:Y:S01]  /*f3a0*/  F2FP.F16.F32.PACK_AB R12, R81, R188 ;  /* 0x000000bc510c723e */ /* 0x002fe200000000ff */
[----:B------:R1:W-:Y:S01]  /*f3b0*/  STSM.16.M88.4 [R162], R8 ;  /* 0x00000008a2007844 */ /* 0x0003e20000000200 */
[----:B------:R-:W-:Y:S02]  /*f3c0*/  F2FP.F16.F32.PACK_AB R13, R83, R82 ;  /* 0x00000052530d723e */ /* 0x000fe400000000ff */
[----:B------:R-:W-:Y:S02]  /*f3d0*/  F2FP.F16.F32.PACK_AB R14, R85, R189 ;  /* 0x000000bd550e723e */ /* 0x000fe400000000ff */
[----:B------:R-:W-:Y:S02]  /*f3e0*/  F2FP.F16.F32.PACK_AB R15, R87, R86 ;  /* 0x00000056570f723e */ /* 0x000fe400000000ff */
[----:B0-----:R-:W-:Y:S02]  /*f3f0*/  F2FP.F16.F32.PACK_AB R5, R36, R3 ;  /* 0x000000032405723e */ /* 0x001fe400000000ff */
[----:B------:R-:W-:Y:S01]  /*f400*/  SHF.R.S32.HI R3, RZ, 0x1f, R33 ;  /* 0x0000001fff037819 */ /* 0x000fe20000011421 */
[----:B------:R0:W-:Y:S01]  /*f410*/  STSM.16.M88.4 [R158], R12 ;  /* 0x0000000c9e007844 */ /* 0x0001e20000000200 */
[----:B------:R-:W-:-:S02]  /*f420*/  MOV R156, R156 ;  /* 0x0000009c009c7202 */ /* 0x000fc40000000f00 */
[----:B------:R-:W-:Y:S02]  /*f430*/  F2FP.F16.F32.PACK_AB R24, R89, R190 ;  /* 0x000000be5918723e */ /* 0x000fe400000000ff */
[----:B------:R-:W-:Y:S01]  /*f440*/  F2FP.F16.F32.PACK_AB R25, R91, R90 ;  /* 0x0000005a5b19723e */ /* 0x000fe200000000ff */
[----:B-1----:R-:W-:Y:S01]  /*f450*/  IMAD.U32 R9, RZ, RZ, UR5 ;  /* 0x00000005ff097e24 */ /* 0x002fe2000f8e00ff */
[----:B------:R-:W-:Y:S01]  /*f460*/  SHF.R.S32.HI R8, RZ, 0x1f, R32 ;  /* 0x0000001fff087819 */ /* 0x000fe20000011420 */
[----:B------:R-:W-:Y:S01]  /*f470*/  ULDC UR5, c[0x0][0xa88] ;  /* 0x0002a20000057ab9 */ /* 0x000fe20000000800 */
[----:B------:R-:W-:Y:S02]  /*f480*/  F2FP.F16.F32.PACK_AB R26, R93, R191 ;  /* 0x000000bf5d1a723e */ /* 0x000fe400000000ff */
[----:B------:R-:W-:Y:S02]  /*f490*/  F2FP.F16.F32.PACK_AB R27, R95, R94 ;  /* 0x0000005e5f1b723e */ /* 0x000fe400000000ff */
[----:B------:R-:W-:-:S02]  /*f4a0*/  MOV R154, R154 ;  /* 0x0000009a009a7202 */ /* 0x000fc40000000f00 */
[----:B------:R-:W-:Y:S01]  /*f4b0*/  F2FP.F16.F32.PACK_AB R4, R97, R192 ;  /* 0x000000c06104723e */ /* 0x000fe200000000ff */
[----:B------:R1:W-:Y:S01]  /*f4c0*/  STSM.16.M88.4 [R156], R24 ;  /* 0x000000189c007844 */ /* 0x0003e20000000200 */
[----:B0-----:R-:W-:Y:S01]  /*f4d0*/  IADD3 R12, P0, R32, UR6, RZ ;  /* 0x00000006200c7c10 */ /* 0x001fe2000ff1e0ff */
[----:B------:R-:W-:Y:S01]  /*f4e0*/  VIADD R14, R223, UR13 ;  /* 0x0000000ddf0e7c36 */ /* 0x000fe20008000000 */
[----:B------:R-:W-:Y:S02]  /*f4f0*/  F2FP.F16.F32.PACK_AB R6, R101, R193 ;  /* 0x000000c16506723e */ /* 0x000fe400000000ff */
[----:B------:R-:W-:Y:S01]  /*f500*/  IADD3.X R13, R8, UR7, R9, P0, !PT ;  /* 0x00000007080d7c10 */ /* 0x000fe200087fe409 */
[----:B------:R-:W-:Y:S01]  /*f510*/  ULDC.64 UR6, c[0x0][0xb88] ;  /* 0x0002e20000067ab9 */ /* 0x000fe20000000a00 */
[----:B------:R-:W-:Y:S01]  /*f520*/  F2FP.F16.F32.PACK_AB R7, R44, R40 ;  /* 0x000000282c07723e */ /* 0x000fe200000000ff */
[----:B------:R-:W-:Y:S01]  /*f530*/  IMAD R8, R3, UR6, RZ ;  /* 0x0000000603087c24 */ /* 0x000fe2000f8e02ff */
[----:B------:R-:W-:Y:S01]  /*f540*/  LOP3.LUT P0, RZ, R221, 0x3, RZ, 0xc0, !PT ;  /* 0x00000003ddff7812 */ /* 0x000fe2000780c0ff */
[C---:B------:R-:W-:Y:S01]  /*f550*/  IMAD.WIDE.U32 R12, R33.reuse, UR6, R12 ;  /* 0x00000006210c7c25 */ /* 0x040fe2000f8e000c */
[----:B------:R-:W-:Y:S01]  /*f560*/  MOV R152, R152 ;  /* 0x0000009800987202 */ /* 0x000fe20000000f00 */
[----:B------:R0:W-:Y:S01]  /*f570*/  STSM.16.M88.4 [R154], R4 ;  /* 0x000000049a007844 */ /* 0x0001e20000000200 */
[----:B------:R-:W-:Y:S01]  /*f580*/  F2FP.F16.F32.PACK_AB R9, R52, R48 ;  /* 0x000000303409723e */ /* 0x000fe200000000ff */
[----:B------:R-:W-:Y:S01]  /*f590*/  IMAD R33, R33, UR7, R8 ;  /* 0x0000000721217c24 */ /* 0x000fe2000f8e0208 */
[----:B------:R-:W-:Y:S01]  /*f5a0*/  ULDC.64 UR6, c[0x0][0xb50] ;  /* 0x0002d40000067ab9 */ /* 0x000fe20000000a00 */
[----:B------:R-:W-:Y:S01]  /*f5b0*/  IMAD R3, R170, UR5, RZ ;  /* 0x00000005aa037c24 */ /* 0x000fe2000f8e02ff */
[----:B-1----:R-:W-:-:S02]  /*f5c0*/  LEA R26, P3, R12, UR6, 0x2 ;  /* 0x000000060c1a7c11 */ /* 0x002fc4000f8610ff */
[----:B------:R-:W-:Y:S02]  /*f5d0*/  F2FP.F16.F32.PACK_AB R8, R105, R194 ;  /* 0x000000c26908723e */ /* 0x000fe400000000ff */
[----:B------:R-:W-:Y:S01]  /*f5e0*/  F2FP.F16.F32.PACK_AB R10, R109, R195 ;  /* 0x000000c36d0a723e */ /* 0x000fe200000000ff */
[----:B------:R-:W-:Y:S01]  /*f5f0*/  SHFL.IDX PT, R40, R26, RZ, 0x1c1f ;  /* 0x001c1fff1a287589 */ /* 0x000fe200000e0000 */
[----:B------:R-:W-:Y:S02]  /*f600*/  F2FP.F16.F32.PACK_AB R11, R60, R56 ;  /* 0x000000383c0b723e */ /* 0x000fe400000000ff */
[----:B------:R-:W-:Y:S01]  /*f610*/  ISETP.GE.OR P1, PT, R14, R3, P0 ;  /* 0x000000030e00720c */ /* 0x000fe20000726670 */
[----:B------:R-:W-:Y:S01]  /*f620*/  SHFL.IDX PT, R42, R26, 0x1, 0x1c1f ;  /* 0x003c1f001a2a7f89 */ /* 0x000fe200000e0000 */
[----:B------:R-:W-:Y:S01]  /*f630*/  F2FP.F16.F32.PACK_AB R15, R108, R104 ;  /* 0x000000686c0f723e */ /* 0x000fe200000000ff */
[----:B0-----:R-:W-:Y:S01]  /*f640*/  IMAD.IADD R5, R13, 0x1, R33 ;  /* 0x000000010d057824 */ /* 0x001fe200078e0221 */
[----:B------:R-:W-:Y:S01]  /*f650*/  F2FP.F16.F32.PACK_AB R6, R117, R197 ;  /* 0x000000c57506723e */ /* 0x000fe200000000ff */
[----:B------:R-:W-:Y:S01]  /*f660*/  VIADD R4, R14, 0x8 ;  /* 0x000000080e047836 */ /* 0x000fe20000000000 */
[----:B------:R0:W-:Y:S01]  /*f670*/  STSM.16.M88.4 [R152], R8 ;  /* 0x0000000898007844 */ /* 0x0001e20000000200 */
[----:B------:R-:W-:-:S02]  /*f680*/  F2FP.F16.F32.PACK_AB R7, R76, R72 ;  /* 0x000000484c07723e */ /* 0x000fc400000000ff */
[----:B------:R-:W-:Y:S02]  /*f690*/  LEA.HI.X R27, R12, UR7, R5, 0x2, P3 ;  /* 0x000000070c1b7c11 */ /* 0x000fe400098f1405 */
[----:B------:R-:W-:Y:S02]  /*f6a0*/  ISETP.GE.OR P0, PT, R4, R3, P0 ;  /* 0x000000030400720c */ /* 0x000fe40000706670 */
[----:B------:R-:W-:Y:S01]  /*f6b0*/  F2FP.F16.F32.PACK_AB R4, R113, R196 ;  /* 0x000000c47104723e */ /* 0x000fe200000000ff */
[----:B------:R-:W1:Y:S01]  /*f6c0*/  SHFL.IDX PT, R41, R27, RZ, 0x1c1f ;  /* 0x001c1fff1b297589 */ /* 0x000e6200000e0000 */
[----:B------:R-:W-:Y:S02]  /*f6d0*/  F2FP.F16.F32.PACK_AB R5, R68, R64 ;  /* 0x000000404405723e */ /* 0x000fe400000000ff */
[----:B------:R-:W-:Y:S01]  /*f6e0*/  F2FP.F16.F32.PACK_AB R12, R129, R128 ;  /* 0x00000080810c723e */ /* 0x000fe200000000ff */
[----:B------:R2:W3:Y:S01]  /*f6f0*/  SHFL.IDX PT, R43, R27, 0x1, 0x1c1f ;  /* 0x003c1f001b2b7f89 */ /* 0x0004e200000e0000 */
[----:B------:R-:W-:-:S02]  /*f700*/  F2FP.F16.F32.PACK_AB R13, R100, R96 ;  /* 0x00000060640d723e */ /* 0x000fc400000000ff */
[----:B------:R-:W-:Y:S01]  /*f710*/  F2FP.F16.F32.PACK_AB R14, R133, R132 ;  /* 0x00000084850e723e */ /* 0x000fe200000000ff */
[----:B------:R4:W-:Y:S01]  /*f720*/  STSM.16.M88.4 [R169], R4 ;  /* 0x00000004a9007844 */ /* 0x0009e20000000200 */
[----:B0-----:R-:W-:Y:S02]  /*f730*/  F2FP.F16.F32.PACK_AB R8, R121, R198 ;  /* 0x000000c67908723e */ /* 0x001fe400000000ff */
[----:B------:R-:W-:Y:S02]  /*f740*/  F2FP.F16.F32.PACK_AB R9, R84, R80 ;  /* 0x000000505409723e */ /* 0x000fe400000000ff */
[----:B------:R-:W-:Y:S02]  /*f750*/  F2FP.F16.F32.PACK_AB R10, R125, R124 ;  /* 0x0000007c7d0a723e */ /* 0x000fe400000000ff */
[----:B------:R-:W-:Y:S02]  /*f760*/  F2FP.F16.F32.PACK_AB R11, R92, R88 ;  /* 0x000000585c0b723e */ /* 0x000fe400000000ff */
[----:B------:R-:W-:-:S02]  /*f770*/  F2FP.F16.F32.PACK_AB R24, R137, R136 ;  /* 0x000000888918723e */ /* 0x000fc400000000ff */
[----:B------:R-:W-:Y:S01]  /*f780*/  F2FP.F16.F32.PACK_AB R25, R116, R112 ;  /* 0x000000707419723e */ /* 0x000fe200000000ff */
[----:B------:R0:W-:Y:S01]  /*f790*/  STSM.16.M88.4 [R168], R8 ;  /* 0x00000008a8007844 */ /* 0x0001e20000000200 */
[----:B------:R-:W-:Y:S02]  /*f7a0*/  F2FP.F16.F32.PACK_AB R26, R141, R140 ;  /* 0x0000008c8d1a723e */ /* 0x000fe400000000ff */
[----:B--2---:R-:W-:Y:S01]  /*f7b0*/  F2FP.F16.F32.PACK_AB R27, R172, R120 ;  /* 0x00000078ac1b723e */ /* 0x004fe200000000ff */
[----:B------:R-:W-:Y:S01]  /*f7c0*/  STSM.16.M88.4 [R22], R12 ;  /* 0x0000000c16007844 */ /* 0x000fe20000000200 */
[----:B------:R-:W-:Y:S01]  /*f7d0*/  F2FP.F16.F32.PACK_AB R172, R145, R144 ;  /* 0x0000009091ac723e */ /* 0x000fe200000000ff */
[----:B----4-:R-:W2:Y:S02]  /*f7e0*/  @P2 LDC R5, c[0x0][0xbec] ;  /* 0x0002fb00ff052b82 */ /* 0x010ea40000000800 */
[----:B------:R-:W-:Y:S04]  /*f7f0*/  STSM.16.M88.4 [R17], R24 ;  /* 0x0000001811007844 */ /* 0x000fe80000000200 */
[----:B------:R-:W-:Y:S02]  /*f800*/  STSM.16.M88.4 [R19], R172 ;  /* 0x000000ac13007844 */ /* 0x000fe40000000200 */
[----:B------:R-:W-:Y:S08]  /*f810*/  BAR.SYNC.DEFER_BLOCKING 0x1, 0x100 ;  /* 0x0044000000007b1d */ /* 0x000ff00000010000 */
[----:B0-----:R-:W0:Y:S01]  /*f820*/  @P2 LDC R9, c[0x0][0xbf0] ;  /* 0x0002fc00ff092b82 */ /* 0x001e220000000800 */
[----:B------:R-:W-:-:S02]  /*f830*/  UIMAD UR5, UR10, UR8, URZ ;  /* 0x000000080a0572a4 */ /* 0x000fc4000f8e023f */
[----:B------:R-:W-:Y:S02]  /*f840*/  UIMAD.WIDE.U32 UR6, UR11, UR8, URZ ;  /* 0x000000080b0672a5 */ /* 0x000fe4000f8e003f */
[----:B------:R-:W-:-:S03]  /*f850*/  UIMAD UR5, UR11, UR9, UR5 ;  /* 0x000000090b0572a4 */ /* 0x000fc6000f8e0205 */
[----:B------:R-:W-:Y:S01]  /*f860*/  ULDC.64 UR10, c[0x0][0xaf0] ;  /* 0x0002bc00000a7ab9 */ /* 0x000fe20000000a00 */
[----:B-1----:R1:W-:Y:S04]  /*f870*/  @!P1 ST.E desc[UR16][R40.64], R0 ;  /* 0x0000000028009985 */ /* 0x0023e8000c101910 */
[----:B---3--:R3:W-:Y:S01]  /*f880*/  @!P0 ST.E desc[UR16][R42.64], R2 ;  /* 0x000000022a008985 */ /* 0x0087e2000c101910 */
[----:B------:R-:W-:Y:S02]  /*f890*/  UIMAD UR8, UR12, UR10, URZ ;  /* 0x0000000a0c0872a4 */ /* 0x000fe4000f8e023f */
[----:B------:R-:W-:Y:S01]  /*f8a0*/  UIADD3 UR7, UR7, UR5, URZ ;  /* 0x0000000507077290 */ /* 0x000fe2000fffe03f */
[----:B------:R4:W5:Y:S01]  /*f8b0*/  LD.E.128 R32, desc[UR16][R28.64] ;  /* 0x000000101c207980 */ /* 0x000962000c101d00 */
[----:B-1----:R-:W-:-:S03]  /*f8c0*/  IMAD R0, R216, 0x20, R219 ;  /* 0x00000020d8007824 */ /* 0x002fc600078e02db */
[----:B------:R4:W5:Y:S01]  /*f8d0*/  LD.E.128 R36, desc[UR16][R20.64] ;  /* 0x0000001014247980 */ /* 0x000962000c101d00 */
[----:B---3--:R-:W-:Y:S01]  /*f8e0*/  VIADD R2, R0, UR13 ;  /* 0x0000000d00027c36 */ /* 0x008fe20008000000 */
[----:B------:R-:W-:Y:S02]  /*f8f0*/  UIMAD UR5, UR14, UR11, UR8 ;  /* 0x0000000b0e0572a4 */ /* 0x000fe4000f8e0208 */
[----:B------:R-:W5:Y:S01]  /*f900*/  LD.E.128 R96, desc[UR16][R98.64] ;  /* 0x0000001062607980 */ /* 0x000f62000c101d00 */
[----:B--2---:R-:W-:Y:S01]  /*f910*/  @P2 IMAD.HI.U32 R0, R2, R5, RZ ;  /* 0x0000000502002227 */ /* 0x004fe200078e00ff */
[----:B------:R-:W-:Y:S02]  /*f920*/  UIMAD.WIDE.U32 UR6, UR14, UR10, UR6 ;  /* 0x0000000a0e0672a5 */ /* 0x000fe4000f8e0006 */
[----:B------:R-:W5:Y:S01]  /*f930*/  LD.E.128 R100, desc[UR16][R102.64] ;  /* 0x0000001066647980 */ /* 0x000f62000c101d00 */
[----:B------:R-:W-:Y:S01]  /*f940*/  ULDC.64 UR8, c[0x0][0xae0] ;  /* 0x0002b80000087ab9 */ /* 0x000fe20000000a00 */
[----:B------:R-:W-:Y:S01]  /*f950*/  IMAD.MOV.U32 R7, RZ, RZ, R2 ;  /* 0x000000ffff077224 */ /* 0x000fe200078e0002 */
[----:B0-----:R-:W-:Y:S01]  /*f960*/  @P2 SHF.R.U32.HI R7, RZ, R9, R0 ;  /* 0x00000009ff072219 */ /* 0x001fe20000011600 */
[----:B------:R-:W-:Y:S01]  /*f970*/  UIADD3 UR5, UR7, UR5, URZ ;  /* 0x0000000507057290 */ /* 0x000fe2000fffe03f */
[----:B------:R-:W5:Y:S02]  /*f980*/  LD.E.128 R104, desc[UR16][R106.64] ;  /* 0x000000106a687980 */ /* 0x000f64000c101d00 */
[--C-:B------:R-:W-:Y:S01]  /*f990*/  SHF.R.S32.HI R0, RZ, 0x1f, R7.reuse ;  /* 0x0000001fff007819 */ /* 0x100fe20000011407 */
[----:B------:R-:W-:Y:S01]  /*f9a0*/  IMAD.MOV R9, RZ, RZ, -R7 ;  /* 0x000000ffff097224 */ /* 0x000fe200078e0a07 */
[----:B------:R-:W5:Y:S01]  /*f9b0*/  LD.E.128 R108, desc[UR16][R110.64] ;  /* 0x000000106e6c7980 */ /* 0x000f62000c101d00 */
[----:B------:R-:W-:-:S02]  /*f9c0*/  IMAD.U32 R5, RZ, RZ, UR7 ;  /* 0x00000007ff057e24 */ /* 0x000fc4000f8e00ff */
        /* <DEDUP_REMOVED lines=39> */
[----:B0-----:R4:W0:Y:S01]  /*fc40*/  SHFL.IDX PT, R10, R2, RZ, 0x181f ;  /* 0x00181fff020a7589 */ /* 0x00182200000e0000 */
[----:B------:R-:W-:-:S02]  /*fc50*/  PRMT R199, RZ, 0x654, R199 ;  /* 0x00000654ffc77816 */ /* 0x000fc400000000c7 */
[----:B------:R-:W-:Y:S02]  /*fc60*/  ISETP.GE.AND P0, PT, R0, R3, PT ;  /* 0x000000030000720c */ /* 0x000fe40003f06270 */
[----:B------:R4:W1:Y:S01]  /*fc70*/  SHFL.IDX PT, R0, R12, RZ, 0x181f ;  /* 0x00181fff0c007589 */ /* 0x00086200000e0000 */
        /* <DEDUP_REMOVED lines=20> */
.L_x_2414:
[----:B------:R-:W-:Y:S05]  /*fdc0*/  BSYNC B1 ;  /* 0x0000000000017941 */ /* 0x000fea0003800000 */
.L_x_2413:
[----:B-1----:R1:W3:Y:S01]  /*fdd0*/  SHFL.IDX PT, R0, R12, 0x1, 0x181f ;  /* 0x00381f000c007f89 */ /* 0x0022e200000e0000 */
[----:B------:R-:W-:Y:S03]  /*fde0*/  BSSY B1, `(.L_x_2415) ;  /* 0x0000015000017945 */ /* 0x000fe60003800000 */
[----:B0-2---:R1:W0:Y:S01]  /*fdf0*/  SHFL.IDX PT, R10, R2, 0x1, 0x181f ;  /* 0x00381f00020a7f89 */ /* 0x00522200000e0000 */
        /* <DEDUP_REMOVED lines=8> */
[----:B------:R-:W-:Y:S02]  /*fe80*/  @!P3 LEA R6, P5, R214, R10, 0x1 ;  /* 0x0000000ad606b211 */ /* 0x000fe400078a08ff */
[----:B---3--:R-:W-:Y:S02]  /*fe90*/  @!P4 LEA.HI.X R5, R18, R0, R229, 0x1, P6 ;  /* 0x000000001205c211 */ /* 0x008fe400030f0ce5 */
[----:B------:R-:W-:Y:S02]  /*fea0*/  @!P2 LEA R8, P6, R213, R10, 0x1 ;  /* 0x0000000ad508a211 */ /* 0x000fe400078c08ff */
[----:B------:R-:W-:Y:S01]  /*feb0*/  @!P3 LEA.HI.X R7, R214, R0, R228, 0x1, P5 ;  /* 0x00000000d607b211 */ /* 0x000fe200028f0ce4 */
[----:B-----5:R2:W-:Y:S01]  /*fec0*/  @!P4 ST.E.128 desc[UR6][R4.64], R36 ;  /* 0x000000240400c985 */ /* 0x0205e2000c101d06 */
[----:B------:R-:W-:-:S02]  /*fed0*/  @!P1 LEA R10, P5, R215, R10, 0x1 ;  /* 0x0000000ad70a9211 */ /* 0x000fc400078a08ff */
[-C--:B------:R-:W-:Y:S01]  /*fee0*/  @!P2 LEA.HI.X R9, R213, R0.reuse, R227, 0x1, P6 ;  /* 0x00000000d509a211 */ /* 0x080fe200030f0ce3 */
[----:B------:R2:W-:Y:S01]  /*fef0*/  @!P3 ST.E.128 desc[UR6][R6.64], R108 ;  /* 0x0000006c0600b985 */ /* 0x0005e2000c101d06 */
[----:B------:R-:W-:-:S03]  /*ff00*/  @!P1 LEA.HI.X R11, R215, R0, R226, 0x1, P5 ;  /* 0x00000000d70b9211 */ /* 0x000fc600028f0ce2 */
[----:B------:R2:W-:Y:S04]  /*ff10*/  @!P2 ST.E.128 desc[UR6][R8.64], R124 ;  /* 0x0000007c0800a985 */ /* 0x0005e8000c101d06 */
[----:B------:R2:W-:Y:S02]  /*ff20*/  @!P1 ST.E.128 desc[UR6][R10.64], R140 ;  /* 0x0000008c0a009985 */ /* 0x0005e4000c101d06 */
.L_x_2416:
[----:B------:R-:W-:Y:S05]  /*ff30*/  BSYNC B1 ;  /* 0x0000000000017941 */ /* 0x000fea0003800000 */
.L_x_2415:
[----:B---3--:R3:W1:Y:S01]  /*ff40*/  SHFL.IDX PT, R0, R12, 0x2, 0x181f ;  /* 0x00581f000c007f89 */ /* 0x00866200000e0000 */
        /* <DEDUP_REMOVED lines=12> */
[----:B-1----:R-:W-:Y:S02]  /*10010*/  @!P3 LEA.HI.X R5, R18, R0, R229, 0x1, P6 ;  /* 0x000000001205b211 */ /* 0x002fe400030f0ce5 */
[----:B------:R-:W-:Y:S02]  /*10020*/  @!P0 LEA R10, P6, R215, R10, 0x1 ;  /* 0x0000000ad70a8211 */ /* 0x000fe400078c08ff */
[-C--:B------:R-:W-:Y:S01]  /*10030*/  @!P2 LEA.HI.X R7, R214, R0.reuse, R228, 0x1, P5 ;  /* 0x00000000d607a211 */ /* 0x080fe200028f0ce4 */
[----:B-----5:R2:W-:Y:S01]  /*10040*/  @!P3 ST.E.128 desc[UR6][R4.64], R96 ;  /* 0x000000600400b985 */ /* 0x0205e2000c101d06 */
[----:B------:R-:W-:-:S02]  /*10050*/  @!P1 LEA.HI.X R9, R213, R0, R227, 0x1, P4 ;  /* 0x00000000d5099211 */ /* 0x000fc400020f0ce3 */
[----:B------:R-:W-:Y:S01]  /*10060*/  @!P0 LEA.HI.X R11, R215, R0, R226, 0x1, P6 ;  /* 0x00000000d70b8211 */ /* 0x000fe200030f0ce2 */
[----:B------:R2:W-:Y:S04]  /*10070*/  @!P2 ST.E.128 desc[UR6][R6.64], R112 ;  /* 0x000000700600a985 */ /* 0x0005e8000c101d06 */
[----:B------:R2:W-:Y:S04]  /*10080*/  @!P1 ST.E.128 desc[UR6][R8.64], R128 ;  /* 0x0000008008009985 */ /* 0x0005e8000c101d06 */
[----:B------:R2:W-:Y:S02]  /*10090*/  @!P0 ST.E.128 desc[UR6][R10.64], R144 ;  /* 0x000000900a008985 */ /* 0x0005e4000c101d06 */
.L_x_2418:
[----:B------:R-:W-:Y:S05]  /*100a0*/  BSYNC B1 ;  /* 0x0000000000017941 */ /* 0x000fea0003800000 */
.L_x_2417:
[----:B-1----:R-:W-:Y:S01]  /*100b0*/  VIADD R0, R14, 0x60 ;  /* 0x000000600e007836 */ /* 0x002fe20000000000 */
[----:B---34-:R-:W3:Y:S04]  /*100c0*/  SHFL.IDX PT, R12, R12, 0x3, 0x181f ;  /* 0x00781f000c0c7f89 */ /* 0x018ee800000e0000 */
[----:B------:R-:W-:Y:S01]  /*100d0*/  ISETP.GE.AND P0, PT, R0, R3, PT ;  /* 0x000000030000720c */ /* 0x000fe20003f06270 */
[----:B--2---:R4:W1:-:S12]  /*100e0*/  SHFL.IDX PT, R8, R2, 0x3, 0x181f ;  /* 0x00781f0002087f89 */ /* 0x00485800000e0000 */
[----:B----4-:R-:W-:Y:S05]  /*100f0*/  @P0 BRA `(.L_x_2419) ;  /* 0x0000000c005c0947 */ /* 0x010fea0003800000 */
[----:B------:R-:W-:Y:S01]  /*10100*/  ULDC UR5, c[0x0][0xac8] ;  /* 0x0002b20000057ab9 */ /* 0x000fe20000000800 */
[----:B------:R-:W-:Y:S01]  /*10110*/  ULDC.64 UR6, c[0x0][0x208] ;  /* 0x0000820000067ab9 */ /* 0x000fe20000000a00 */
[----:B------:R-:W-:Y:S02]  /*10120*/  ISETP.GE.AND P3, PT, R18, UR5, PT ;  /* 0x0000000512007c0c */ /* 0x000fe4000bf66270 */
[----:B------:R-:W-:Y:S02]  /*10130*/  ISETP.GE.AND P4, PT, R214, UR5, PT ;  /* 0x00000005d6007c0c */ /* 0x000fe4000bf86270 */
[----:B------:R-:W-:-:S09]  /*10140*/  ISETP.GE.AND P5, PT, R213, UR5, PT ;  /* 0x00000005d5007c0c */ /* 0x000fd2000bfa6270 */
[-C--:B-1----:R-:W-:Y:S02]  /*10150*/  @!P3 LEA R2, P0, R18, R8.reuse, 0x1 ;  /* 0x000000081202b211 */ /* 0x082fe400078008ff */
[----:B------:R-:W-:Y:S02]  /*10160*/  @!P4 LEA R4, P1, R214, R8, 0x1 ;  /* 0x00000008d604c211 */ /* 0x000fe400078208ff */
[----:B---3--:R-:W-:Y:S02]  /*10170*/  @!P3 LEA.HI.X R3, R18, R12, R229, 0x1, P0 ;  /* 0x0000000c1203b211 */ /* 0x008fe400000f0ce5 */
[----:B------:R-:W-:Y:S02]  /*10180*/  ISETP.GE.AND P0, PT, R215, UR5, PT ;  /* 0x00000005d7007c0c */ /* 0x000fe4000bf06270 */
[----:B------:R-:W-:Y:S01]  /*10190*/  @!P5 LEA R6, P2, R213, R8, 0x1 ;  /* 0x00000008d506d211 */ /* 0x000fe200078408ff */
[----:B-----5:R4:W-:Y:S01]  /*101a0*/  @!P3 ST.E.128 desc[UR6][R2.64], R100 ;  /* 0x000000640200b985 */ /* 0x0209e2000c101d06 */
        /* <DEDUP_REMOVED lines=10> */
.L_x_2412:
        /* <DEDUP_REMOVED lines=14> */
[----:B------:R-:W-:-:S13]  /*10330*/  R2UR UR5, R22 ;  /* 0x00000000160572ca */ /* 0x000fda00000e0000 */
        /* <DEDUP_REMOVED lines=41> */
.L_x_2421:
[----:B------:R-:W-:Y:S05]  /*105d0*/  BSYNC B1 ;  /* 0x0000000000017941 */ /* 0x000fea0003800000 */
.L_x_2420:
[----:B------:R-:W-:Y:S01]  /*105e0*/  R2UR UR12, R22 ;  /* 0x00000000160c72ca */ /* 0x000fe200000e0000 */
[----:B------:R-:W-:Y:S01]  /*105f0*/  ULDC.64 UR10, c[0x0][0xae8] ;  /* 0x0002ba00000a7ab9 */ /* 0x000fe20000000a00 */
[----:B------:R-:W-:Y:S01]  /*10600*/  R2UR UR14, R217 ;  /* 0x00000000d90e72ca */ /* 0x000fe200000e0000 */
[----:B------:R-:W-:Y:S01]  /*10610*/  UIMAD UR5, UR8, UR10, URZ ;  /* 0x0000000a080572a4 */ /* 0x000fe2000f8e023f */
[----:B------:R-:W-:Y:S01]  /*10620*/  R2UR UR13, R218 ;  /* 0x00000000da0d72ca */ /* 0x000fe200000e0000 */
[----:B------:R-:W-:Y:S08]  /*10630*/  BSSY B1, `(.L_x_2422) ;  /* 0x000003e000017945 */ /* 0x000ff00003800000 */
[----:B------:R-:W-:-:S02]  /*10640*/  VIADD R6, R6, UR12 ;  /* 0x0000000c06067c36 */ /* 0x000fc40008000000 */
[----:B------:R-:W-:Y:S02]  /*10650*/  UIMAD.WIDE.U32 UR6, UR14, UR10, URZ ;  /* 0x0000000a0e0672a5 */ /* 0x000fe4000f8e003f */
[----:B------:R-:W-:Y:S01]  /*10660*/  UIMAD UR5, UR14, UR11, UR5 ;  /* 0x0000000b0e0572a4 */ /* 0x000fe2000f8e0205 */
[----:B0-----:R-:W-:Y:S02]  /*10670*/  @P1 IMAD.HI.U32 R0, R6, R9, RZ ;  /* 0x0000000906001227 */ /* 0x001fe400078e00ff */
[----:B------:R-:W-:Y:S01]  /*10680*/  ULDC.64 UR10, c[0x0][0xaf0] ;  /* 0x0002bc00000a7ab9 */ /* 0x000fe20000000a00 */
[----:B------:R-:W-:Y:S01]  /*10690*/  UIADD3 UR7, UR7, UR5, URZ ;  /* 0x0000000507077290 */ /* 0x000fe2000fffe03f */
[----:B--2---:R-:W-:Y:S01]  /*106a0*/  IMAD.MOV.U32 R5, RZ, RZ, R6 ;  /* 0x000000ffff057224 */ /* 0x004fe200078e0006 */
[----:B------:R-:W-:Y:S01]  /*106b0*/  UIMAD UR5, UR9, UR10, URZ ;  /* 0x0000000a090572a4 */ /* 0x000fe2000f8e023f */
[----:B-1----:R-:W-:Y:S01]  /*106c0*/  @P1 SHF.R.U32.HI R5, RZ, R11, R0 ;  /* 0x0000000bff051219 */ /* 0x002fe20000011600 */
[----:B------:R-:W-:-:S02]  /*106d0*/  UIMAD.WIDE.U32 UR6, UR13, UR10, UR6 ;  /* 0x0000000a0d0672a5 */ /* 0x000fc4000f8e0006 */
[----:B------:R-:W-:Y:S01]  /*106e0*/  UIMAD UR5, UR13, UR11, UR5 ;  /* 0x0000000b0d0572a4 */ /* 0x000fe2000f8e0205 */
[--C-:B------:R-:W-:Y:S01]  /*106f0*/  SHF.R.S32.HI R0, RZ, 0x1f, R5.reuse ;  /* 0x0000001fff007819 */ /* 0x100fe20000011405 */
[----:B------:R-:W-:Y:S01]  /*10700*/  IMAD.MOV R7, RZ, RZ, -R5 ;  /* 0x000000ffff077224 */ /* 0x000fe200078e0a05 */
[----:B------:R-:W-:Y:S01]  /*10710*/  ULDC.64 UR8, c[0x0][0xae0] ;  /* 0x0002b80000087ab9 */ /* 0x000fe20000000a00 */
[----:B------:R-:W-:Y:S02]  /*10720*/  UIADD3 UR5, UR7, UR5, URZ ;  /* 0x0000000507057290 */ /* 0x000fe4000fffe03f */
[----:B------:R-:W-:Y:S02]  /*10730*/  IMAD.U32 R3, RZ, RZ, UR7 ;  /* 0x00000007ff037e24 */ /* 0x000fe4000f8e00ff */
[----:B------:R-:W-:Y:S02]  /*10740*/  IMAD R0, R0, UR8, RZ ;  /* 0x0000000800007c24 */ /* 0x000fe4000f8e02ff */
[----:B------:R-:W-:-:S02]  /*10750*/  IMAD R7, R8, R7, R6 ;  /* 0x0000000708077224 */ /* 0x000fc400078e0206 */
        /* <DEDUP_REMOVED lines=9> */
[----:B------:R-:W-:Y:S02]  /*107f0*/  VIADD R6, R219, UR12 ;  /* 0x0000000cdb067c36 */ /* 0x000fe40008000000 */
        /* <DEDUP_REMOVED lines=33> */
.L_x_2423:
[----:B------:R-:W-:Y:S05]  /*10a10*/  BSYNC B1 ;  /* 0x0000000000017941 */ /* 0x000fea0003800000 */
.L_x_2422:
        /* <DEDUP_REMOVED lines=22> */
.L_x_2425:
[----:B------:R-:W-:Y:S05]  /*10b80*/  BSYNC B1 ;  /* 0x0000000000017941 */ /* 0x000fea0003800000 */
.L_x_2424:
        /* <DEDUP_REMOVED lines=22> */
.L_x_2427:
[----:B------:R-:W-:Y:S05]  /*10cf0*/  BSYNC B1 ;  /* 0x0000000000017941 */ /* 0x000fea0003800000 */
.L_x_2426:
        /* <DEDUP_REMOVED lines=23> */
.L_x_2419:
[----:B------:R-:W-:Y:S05]  /*10e70*/  BSYNC B0 ;  /* 0x0000000000007941 */ /* 0x000fea0003800000 */
.L_x_2411:
[----:B------:R-:W-:Y:S02]  /*10e80*/  ULDC UR5, c[0x0][0xc38] ;  /* 0x00030e0000057ab9 */ /* 0x000fe40000000800 */
[----:B------:R-:W-:-:S06]  /*10e90*/  UISETP.GE.AND UP0, UPT, UR4, UR5, UPT ;  /* 0x000000050400728c */ /* 0x000fcc000bf06270 */
[----:B------:R-:W-:-:S13]  /*10ea0*/  PLOP3.LUT P0, PT, PT, PT, UP0, 0x80, 0x0 ;  /* 0x000000000000781c */ /* 0x000fda0003f0f008 */
[----:B------:R-:W-:Y:S05]  /*10eb0*/  @!P0 BRA `(.L_x_2428) ;  /* 0xfffffefc00d08947 */ /* 0x000fea000383ffff */
[----:B------:R-:W-:Y:S05]  /*10ec0*/  EXIT ;  /* 0x000000000000794d */ /* 0x000fea0003800000 */
.L_x_2376:
[----:B------:R-:W-:-:S08]  /*10ed0*/  NOP ;  /* 0x0000000000007918 */ /* 0x000fd00000000000 */
[----:B0-----:R-:W0:-:S00]  /*10ee0*/  USETMAXREG.DEALLOC.CTAPOOL 0x18 ;  /* 0x00000018000079c8 */ /* 0x001e0000080e0500 */
[----:B0-----:R-:W-:-:S06]  /*10ef0*/  LOP3.LUT R0, R0, 0x3, RZ, 0xc0, !PT ;  /* 0x0000000300007812 */ /* 0x001fcc00078ec0ff */
[----:B------:R-:W0:Y:S01]  /*10f00*/  S2UR UR6, SR_CTAID.X ;  /* 0x00000000000679c3 */ /* 0x000e220000002500 */
[----:B------:R-:W-:Y:S01]  /*10f10*/  IMAD.MOV.U32 R18, RZ, RZ, RZ ;  /* 0x000000ffff127224 */ /* 0x000fe200078e00ff */
[----:B------:R-:W1:Y:S02]  /*10f20*/  SHFL.IDX PT, R0, R0, RZ, 0x1f ;  /* 0x00001fff00007589 */ /* 0x000e6400000e0000 */
[----:B-1----:R-:W-:-:S04]  /*10f30*/  ISETP.NE.AND P0, PT, R0, RZ, PT ;  /* 0x000000ff0000720c */ /* 0x002fc80003f05270 */
[----:B------:R-:W0:Y:S01]  /*10f40*/  LDC R0, c[0x0][0xc38] ;  /* 0x00030e00ff007b82 */ /* 0x000e220000000800 */
[----:B------:R-:W-:-:S05]  /*10f50*/  P2R R2, PR, RZ, 0x1 ;  /* 0x00000001ff027803 */ /* 0x000fca0000000000 */
[----:B------:R1:W-:Y:S03]  /*10f60*/  STL [R1+0x20], R2 ;  /* 0x0000200201007387 */ /* 0x0003e60000100800 */
[----:B------:R-:W-:Y:S06]  /*10f70*/  @P0 BAR.ARV 0x4, 0x180 ;  /* 0x0106000000000b1d */ /* 0x000fec0000002000 */
[----:B------:R1:W-:Y:S01]  /*10f80*/  STL [R1+0x1c], RZ ;  /* 0x00001cff01007387 */ /* 0x0003e20000100800 */
[----:B0-----:R-:W-:Y:S01]  /*10f90*/  ISETP.LE.AND P0, PT, R0, UR6, PT ;  /* 0x0000000600007c0c */ /* 0x001fe2000bf03270 */
[----:B------:R-:W-:-:S05]  /*10fa0*/  IMAD.MOV.U32 R0, RZ, RZ, 0x1 ;  /* 0x00000001ff007424 */ /* 0x000fca00078e00ff */
[----:B------:R1:W-:Y:S07]  /*10fb0*/  STL [R1+0x4], R0 ;  /* 0x0000040001007387 */ /* 0x0003ee0000100800 */
[----:B------:R-:W-:Y:S05]  /*10fc0*/  @P0 BRA `(.L_x_2429) ;  /* 0x0000005000500947 */ /* 0x000fea0003800000 */
[----:B------:R-:W0:Y:S01]  /*10fd0*/  S2R R6, SR_TID.X ;  /* 0x0000000000067919 */ /* 0x000e220000002100 */
[----:B------:R-:W2:Y:S01]  /*10fe0*/  S2UR UR5, SR_CgaCtaId ;  /* 0x00000000000579c3 */ /* 0x000ea20000008800 */
[----:B------:R-:W-:Y:S01]  /*10ff0*/  UMOV UR4, 0x400 ;  /* 0x0000040000047882 */ /* 0x000fe20000000000 */
[----:B------:R-:W-:Y:S01]  /*11000*/  IMAD.MOV.U32 R18, RZ, RZ, RZ ;  /* 0x000000ffff127224 */ /* 0x000fe200078e00ff */
[----:B------:R-:W-:Y:S01]  /*11010*/  ULDC UR43, c[0x0][0xc] ;  /* 0x00000300002b7ab9 */ /* 0x000fe20000000800 */
[----:B------:R-:W-:Y:S01]  /*11020*/  ULDC.64 UR38, c[0x0][0x198] ;  /* 0x0000660000267ab9 */ /* 0x000fe20000000a00 */
[----:B--2---:R-:W-:-:S06]  /*11030*/  ULEA UR4, UR5, UR4, 0x18 ;  /* 0x0000000405047291 */ /* 0x004fcc000f8ec03f */
[----:B------:R-:W-:Y:S01]  /*11040*/  IMAD.U32 R17, RZ, RZ, UR4 ;  /* 0x00000004ff117e24 */ /* 0x000fe2000f8e00ff */
[C---:B0-----:R-:W-:Y:S01]  /*11050*/  LOP3.LUT R5, R6.reuse, 0x7f, RZ, 0xc0, !PT ;  /* 0x0000007f06057812 */ /* 0x041fe200078ec0ff */
[----:B-1----:R-:W-:-:S05]  /*11060*/  IMAD.SHL.U32 R0, R6, 0x8, RZ ;  /* 0x0000000806007824 */ /* 0x002fca00078e00ff */
        /* <DEDUP_REMOVED lines=13> */
[----:B------:R1:W-:Y:S04]  /*11140*/  STL [R1+0x4], R2 ;  /* 0x0000040201007387 */ /* 0x0003e80000100800 */
[----:B------:R2:W-:Y:S01]  /*11150*/  STL [R1+0x1c], RZ ;  /* 0x00001cff01007387 */ /* 0x0005e20000100800 */
[----:B0-----:R-:W-:-:S02]  /*11160*/  LOP3.LUT R3, R0, 0x40, RZ, 0xfc, !PT ;  /* 0x0000004000037812 */ /* 0x001fc400078efcff */
[C---:B-1----:R-:W-:Y:S02]  /*11170*/  LOP3.LUT R2, R0.reuse, 0x80, RZ, 0xfc, !PT ;  /* 0x0000008000027812 */ /* 0x042fe400078efcff */
[----:B--2---:R-:W-:-:S07]  /*11180*/  LOP3.LUT R0, R0, 0xc0, RZ, 0xfc, !PT ;  /* 0x000000c000007812 */ /* 0x004fce00078efcff */
.L_x_2530:
        /* <DEDUP_REMOVED lines=14> */
[----:B01-3--:R-:W-:Y:S05]  /*11270*/  @!P0 BRA `(.L_x_2430) ;  /* 0x0000000000208947 */ /* 0x00bfea0003800000 */
        /* <DEDUP_REMOVED lines=8> */
.L_x_2430:
[----:B------:R-:W-:Y:S01]  /*11300*/  ULDC UR9, c[0x0][0xc54] ;  /* 0x0003150000097ab9 */ /* 0x000fe20000000800 */
[----:B------:R-:W-:Y:S01]  /*11310*/  UMOV UR5, UR8 ;  /* 0x0000000800057c82 */ /* 0x000fe20008000000 */
[----:B------:R-:W-:-:S11]  /*11320*/  UISETP.NE.AND UP0, UPT, UR9, 0x1, UPT ;  /* 0x000000010900788c */ /* 0x000fd6000bf05270 */
[----:B------:R-:W-:Y:S02]  /*11330*/  @UP0 ULDC.64 UR10, c[0x0][0xc58] ;  /* 0x00031600000a0ab9 */ /* 0x000fe40000000a00 */
[----:B------:R-:W-:-:S04]  /*11340*/  UIMAD.WIDE.U32 UR6, UR8, UR10, URZ ;  /* 0x0000000a080672a5 */ /* 0x000fc8000f8e003f */
[----:B------:R-:W-:-:S04]  /*11350*/  @UP0 USHF.R.U32.HI UR5, URZ, UR11, UR7 ;  /* 0x0000000b3f050299 */ /* 0x000fc80008011607 */
[----:B------:R-:W-:-:S12]  /*11360*/  UIMAD UR6, UR5, UR9, URZ ;  /* 0x00000009050672a4 */ /* 0x000fd8000f8e023f */
.L_x_2431:
[----:B------:R-:W-:Y:S01]  /*11370*/  ULOP3.LUT UR42, URZ, UR5, URZ, 0x33, !UPT ;  /* 0x000000053f2a7292 */ /* 0x000fe2000f8e333f */
[----:B------:R-:W-:Y:S01]  /*11380*/  BSSY B7, `(.L_x_2432) ;  /* 0x00004bb000077945 */ /* 0x000fe20003800000 */
[----:B------:R-:W-:Y:S01]  /*11390*/  ULDC UR7, c[0x0][0x448] ;  /* 0x0001120000077ab9 */ /* 0x000fe20000000800 */
[----:B------:R-:W-:Y:S01]  /*113a0*/  ULDC UR5, c[0x0][0xc3c] ;  /* 0x00030f0000057ab9 */ /* 0x000fe20000000800 */
[----:B------:R-:W-:Y:S02]  /*113b0*/  UISETP.NE.AND UP1, UPT, UR7, 0x1, UPT ;  /* 0x000000010700788c */ /* 0x000fe4000bf25270 */
[----:B------:R-:W-:Y:S01]  /*113c0*/  UIADD3 UR42, UR42, UR5, URZ ;  /* 0x000000052a2a7290 */ /* 0x000fe2000fffe03f */
[----:B------:R-:W-:Y:S01]  /*113d0*/  ULDC.64 UR10, c[0x0][0x418] ;  /* 0x00010600000a7ab9 */ /* 0x000fe20000000a00 */
[----:B------:R-:W-:Y:S02]  /*113e0*/  UIADD3 UR5, UR8, -UR6, URZ ;  /* 0x8000000608057290 */ /* 0x000fe4000fffe03f */
[----:B------:R-:W-:-:S02]  /*113f0*/  UISETP.NE.U32.AND UP0, UPT, UR10, URZ, UPT ;  /* 0x0000003f0a00728c */ /* 0x000fc4000bf05070 */
[----:B------:R-:W-:Y:S02]  /*11400*/  USHF.L.U32 UR8, UR42, 0x7, URZ ;  /* 0x000000072a087899 */ /* 0x000fe4000800063f */
[----:B------:R-:W-:Y:S01]  /*11410*/  UISETP.NE.AND.EX UP0, UPT, UR11, URZ, UPT, UP0 ;  /* 0x0000003f0b00728c */ /* 0x000fe2000bf05300 */
[----:B------:R-:W-:Y:S01]  /*11420*/  ULDC UR7, c[0x0][0x288] ;  /* 0x0000a20000077ab9 */ /* 0x000fe20000000800 */
[----:B------:R-:W-:Y:S01]  /*11430*/  UIADD3 UR8, UR8, 0x7f, URZ ;  /* 0x0000007f08087890 */ /* 0x000fe2000fffe03f */
[----:B------:R-:W-:Y:S01]  /*11440*/  ULDC UR6, c[0x0][0x424] ;  /* 0x0001090000067ab9 */ /* 0x000fe20000000800 */
[----:B------:R-:W-:Y:S02]  /*11450*/  UIADD3 UR13, -UR7, 0x50, URZ ;  /* 0x00000050070d7890 */ /* 0x000fe4000fffe13f */
[----:B------:R-:W-:Y:S01]  /*11460*/  USEL UR9, UR6, 0x1, UP0 ;  /* 0x0000000106097887 */ /* 0x000fe20008000000 */
[----:B------:R-:W-:Y:S01]  /*11470*/  @UP1 ULDC UR7, c[0x0][0x44c] ;  /* 0x0001130000071ab9 */ /* 0x000fe20000000800 */
[----:B------:R-:W-:Y:S01]  /*11480*/  ULDC UR12, c[0x0][0x2f0] ;  /* 0x0000bc00000c7ab9 */ /* 0x000fe20000000800 */
[----:B------:R-:W-:Y:S01]  /*11490*/  UIMAD.WIDE.U32 UR6, UR8, UR7, URZ ;  /* 0x00000007080672a5 */ /* 0x000fe2000f8e003f */
[----:B------:R-:W-:Y:S01]  /*114a0*/  @UP1 ULDC UR14, c[0x0][0x450] ;  /* 0x00011400000e1ab9 */ /* 0x000fe20000000800 */
[----:B------:R-:W-:-:S02]  /*114b0*/  UIMAD UR13, UR9, UR12, UR13 ;  /* 0x0000000c090d72a4 */ /* 0x000fc4000f8e020d */
[----:B------:R-:W-:Y:S02]  /*114c0*/  @UP1 USHF.R.U32.HI UR8, URZ, UR14, UR7 ;  /* 0x0000000e3f081299 */ /* 0x000fe40008011607 */
[----:B------:R-:W-:Y:S02]  /*114d0*/  UIMAD UR6, UR9, UR12, 0x4f ;  /* 0x0000004f090674a4 */ /* 0x000fe4000f8e020c */
[----:B------:R-:W-:Y:S02]  /*114e0*/  UIADD3 UR8, UR13, UR8, URZ ;  /* 0x000000080d087290 */ /* 0x000fe4000fffe03f */
[----:B------:R-:W-:Y:S02]  /*114f0*/  UIMAD.WIDE UR6, UR6, 0x66666667, URZ ;  /* 0x66666667060678a5 */ /* 0x000fe4000f8e023f */
[----:B------:R-:W-:Y:S02]  /*11500*/  UIMAD.WIDE UR8, UR8, 0x66666667, URZ ;  /* 0x66666667080878a5 */ /* 0x000fe4000f8e023f */
[----:B------:R-:W-:-:S02]  /*11510*/  USHF.R.U32.HI UR12, URZ, 0x1f, UR7 ;  /* 0x0000001f3f0c7899 */ /* 0x000fc40008011607 */
[----:B------:R-:W-:Y:S01]  /*11520*/  USHF.R.U32.HI UR6, URZ, 0x1f, UR9 ;  /* 0x0000001f3f067899 */ /* 0x000fe20008011609 */
[----:B------:R-:W-:Y:S01]  /*11530*/  ULDC UR11, c[0x0][0xc48] ;  /* 0x00031200000b7ab9 */ /* 0x000fe20000000800 */
[----:B------:R-:W-:Y:S02]  /*11540*/  ULEA.HI.SX32 UR12, UR7, UR12, 0x1b ;  /* 0x0000000c070c7291 */ /* 0x000fe4000f8fda3f */
[----:B------:R-:W-:Y:S02]  /*11550*/  ULEA.HI.SX32 UR6, UR9, UR6, 0x1b ;  /* 0x0000000609067291 */ /* 0x000fe4000f8fda3f */
[----:B------:R-:W-:Y:S02]  /*11560*/  UISETP.NE.AND UP0, UPT, UR11, 0x1, UPT ;  /* 0x000000010b00788c */ /* 0x000fe4000bf05270 */
[----:B------:R-:W-:Y:S01]  /*11570*/  UISETP.LT.AND UP1, UPT, UR12, UR6, UPT ;  /* 0x000000060c00728c */ /* 0x000fe2000bf21270 */
[----:B------:R-:W-:-:S03]  /*11580*/  ULDC UR10, c[0x0][0xc54] ;  /* 0x00031500000a7ab9 */ /* 0x000fc60000000800 */
[----:B------:R-:W-:Y:S02]  /*11590*/  USEL UR41, UR12, UR6, UP1 ;  /* 0x000000060c297287 */ /* 0x000fe40008800000 */
[----:B------:R-:W-:-:S03]  /*115a0*/  UIMAD UR10, UR4, UR10, UR5 ;  /* 0x0000000a040a72a4 */ /* 0x000fc6000f8e0205 */
[----:B------:R-:W-:Y:S01]  /*115b0*/  @UP0 ULDC UR4, c[0x0][0xc4c] ;  /* 0x0003130000040ab9 */ /* 0x000fe20000000800 */
[----:B------:R-:W-:Y:S01]  /*115c0*/  ISETP.LT.AND P0, PT, RZ, UR41, PT ;  /* 0x00000029ff007c0c */ /* 0x000fe2000bf01270 */
[----:B------:R-:W-:Y:S01]  /*115d0*/  UIMAD.WIDE.U32 UR4, UR10, UR4, URZ ;  /* 0x000000040a0472a5 */ /* 0x000fe2000f8e003f */
[----:B------:R-:W-:Y:S01]  /*115e0*/  @UP0 ULDC UR7, c[0x0][0xc50] ;  /* 0x0003140000070ab9 */ /* 0x000fe20000000800 */
[----:B------:R-:W-:Y:S02]  /*115f0*/  UMOV UR40, UR10 ;  /* 0x0000000a00287c82 */ /* 0x000fe40008000000 */
[----:B------:R-:W-:-:S04]  /*11600*/  @UP0 USHF.R.U32.HI UR40, URZ, UR7, UR5 ;  /* 0x000000073f280299 */ /* 0x000fc80008011605 */
[----:B------:R-:W-:-:S04]  /*11610*/  UIADD3 UR36, -UR40, URZ, URZ ;  /* 0x0000003f28247290 */ /* 0x000fc8000fffe13f */
[----:B------:R-:W-:Y:S01]  /*11620*/  UIMAD UR36, UR11, UR36, UR10 ;  /* 0x000000240b2472a4 */ /* 0x000fe2000f8e020a */
[----:B------:R-:W-:Y:S11]  /*11630*/  @P0 BRA `(.L_x_2433) ;  /* 0x00000000004c0947 */ /* 0x000ff60003800000 */
        /* <DEDUP_REMOVED lines=19> */
.L_x_2433:
        /* <DEDUP_REMOVED lines=20> */
.L_x_2436:
[----:B------:R-:W-:Y:S05]  /*118b0*/  BSYNC B6 ;  /* 0x0000000000067941 */ /* 0x000fea0003800000 */
.L_x_2435:
        /* <DEDUP_REMOVED lines=20> */
.L_x_2439:
        /* <DEDUP_REMOVED lines=15> */
.L_x_2438:
[----:B------:R-:W-:Y:S05]  /*11af0*/  BSYNC B6 ;  /* 0x0000000000067941 */ /* 0x000fea0003800000 */
.L_x_2437:
        /* <DEDUP_REMOVED lines=13> */
[----:B------:R-:W1:Y:S03]  /*11bd0*/  S2R R0, SR_TID.X ;  /* 0x0000000000007919 */ /* 0x000e660000002100 */
[----:B------:R-:W-:Y:S01]  /*11be0*/  VIADD R19, R19, 0xffffffff ;  /* 0xffffffff13137836 */ /* 0x000fe20000000000 */
[----:B0-----:R-:W0:Y:S02]  /*11bf0*/  LDC.64 R2, c[0x0][0x418] ;  /* 0x00010600ff027b82 */ /* 0x001e240000000a00 */
[----:B0-----:R-:W-:Y:S02]  /*11c00*/  ISETP.NE.U32.AND P0, PT, R2, RZ, PT ;  /* 0x000000ff0200720c */ /* 0x001fe40003f05070 */
[----:B-1----:R-:W-:-:S02]  /*11c10*/  SHF.R.U32.HI R0, RZ, 0x5, R0 ;  /* 0x00000005ff007819 */ /* 0x002fc40000011600 */
[----:B------:R-:W-:Y:S02]  /*11c20*/  ISETP.NE.AND.EX P1, PT, R3, RZ, PT, P0 ;  /* 0x000000ff0300720c */ /* 0x000fe40003f25300 */
[----:B------:R-:W-:Y:S02]  /*11c30*/  LOP3.LUT R0, R0, 0x3, RZ, 0xc0, !PT ;  /* 0x0000000300007812 */ /* 0x000fe400078ec0ff */
[----:B------:R-:W-:Y:S02]  /*11c40*/  P2R R4, PR, RZ, 0x2 ;  /* 0x00000002ff047803 */ /* 0x000fe40000000000 */
[----:B--2---:R-:W-:Y:S01]  /*11c50*/  SHF.R.S32.HI R8, RZ, 0x1f, R7 ;  /* 0x0000001fff087819 */ /* 0x004fe20000011407 */
[----:B------:R0:W-:Y:S01]  /*11c60*/  STL [R1], R7 ;  /* 0x0000000701007387 */ /* 0x0001e20000100800 */
[----:B------:R-:W-:-:S03]  /*11c70*/  SEL R16, R7, RZ, !P1 ;  /* 0x000000ff07107207 */ /* 0x000fc60004800000 */
[----:B------:R0:W-:Y:S04]  /*11c80*/  STL [R1+0x10], R4 ;  /* 0x0000100401007387 */ /* 0x0001e80000100800 */
[----:B------:R0:W-:Y:S01]  /*11c90*/  STL [R1+0x8], R8 ;  /* 0x0000080801007387 */ /* 0x0001e20000100800 */
[----:B------:R-:W-:Y:S05]  /*11ca0*/  BRA.DIV UR4, `(.L_x_2440) ;  /* 0x0000004a04b87947 */ /* 0x000fea000b800000 */
[----:B------:R1:W2:Y:S02]  /*11cb0*/  SHFL.IDX PT, R14, R0, RZ, 0x1f ;  /* 0x00001fff000e7589 */ /* 0x0002a400000e0000 */
.L_x_2545:
        /* <DEDUP_REMOVED lines=8> */
.L_x_2548:
[----:B------:R-:W-:Y:S05]  /*11d40*/  @!P6 BRA `(.L_x_2441) ;  /* 0x00000004002ce947 */ /* 0x000fea0003800000 */
[----:B------:R-:W-:Y:S01]  /*11d50*/  IMAD.MOV.U32 R16, RZ, RZ, R7 ;  /* 0x000000ffff107224 */ /* 0x000fe200078e0007 */
[----:B------:R-:W-:Y:S06]  /*11d60*/  @!P1 BRA `(.L_x_2443) ;  /* 0x0000000000489947 */ /* 0x000fec0003800000 */
[----:B------:R-:W2:Y:S01]  /*11d70*/  LDC R6, c[0x0][0x43c] ;  /* 0x00010f00ff067b82 */ /* 0x000ea20000000800 */
[----:B------:R-:W-:Y:S01]  /*11d80*/  ULDC.64 UR4, c[0x0][0x428] ;  /* 0x00010a0000047ab9 */ /* 0x000fe20000000a00 */
[----:B------:R-:W-:Y:S01]  /*11d90*/  ULDC.64 UR6, c[0x0][0x208] ;  /* 0x0000820000067ab9 */ /* 0x000fe20000000a00 */
[----:B--2---:R-:W-:-:S13]  /*11da0*/  ISETP.NE.AND P0, PT, R6, 0x1, PT ;  /* 0x000000010600780c */ /* 0x004fda0003f05270 */
[----:B0-----:R-:W1:Y:S02]  /*11db0*/  @P0 LDC.64 R4, c[0x0][0x440] ;  /* 0x00011000ff040b82 */ /* 0x001e640000000a00 */
[----:B-1----:R-:W-:-:S04]  /*11dc0*/  @P0 IMAD.HI.U32 R0, R19, R4, RZ ;  /* 0x0000000413000227 */ /* 0x002fc800078e00ff */
[----:B------:R-:W-:Y:S01]  /*11dd0*/  IMAD.MOV.U32 R4, RZ, RZ, R19 ;  /* 0x000000ffff047224 */ /* 0x000fe200078e0013 */
[----:B------:R-:W-:-:S04]  /*11de0*/  @P0 SHF.R.U32.HI R4, RZ, R5, R0 ;  /* 0x00000005ff040219 */ /* 0x000fc80000011600 */
[--C-:B------:R-:W-:Y:S01]  /*11df0*/  SHF.R.S32.HI R5, RZ, 0x1f, R4.reuse ;  /* 0x0000001fff057819 */ /* 0x100fe20000011404 */
[----:B------:R-:W-:-:S04]  /*11e00*/  IMAD.MOV R0, RZ, RZ, -R4 ;  /* 0x000000ffff007224 */ /* 0x000fc800078e0a04 */
[----:B------:R-:W-:Y:S02]  /*11e10*/  IMAD R19, R6, R0, R19 ;  /* 0x0000000006137224 */ /* 0x000fe400078e0213 */
[----:B------:R-:W-:Y:S02]  /*11e20*/  IMAD R0, R8, UR4, RZ ;  /* 0x0000000408007c24 */ /* 0x000fe4000f8e02ff */
[----:B------:R-:W-:-:S04]  /*11e30*/  IMAD.WIDE.U32 R4, R7, UR4, R4 ;  /* 0x0000000407047c25 */ /* 0x000fc8000f8e0004 */
[----:B------:R-:W-:Y:S01]  /*11e40*/  IMAD R0, R7, UR5, R0 ;  /* 0x0000000507007c24 */ /* 0x000fe2000f8e0200 */
[----:B------:R-:W-:-:S03]  /*11e50*/  LEA R2, P0, R4, R2, 0x2 ;  /* 0x0000000204027211 */ /* 0x000fc600078010ff */
[----:B------:R-:W-:-:S05]  /*11e60*/  IMAD.IADD R0, R5, 0x1, R0 ;  /* 0x0000000105007824 */ /* 0x000fca00078e0200 */
[----:B------:R-:W-:-:S05]  /*11e70*/  LEA.HI.X R3, R4, R3, R0, 0x2, P0 ;  /* 0x0000000304037211 */ /* 0x000fca00000f1400 */
[----:B------:R2:W5:Y:S02]  /*11e80*/  LDG.E R16, desc[UR6][R2.64] ;  /* 0x0000000602107981 */ /* 0x000564000c1e1900 */
.L_x_2443:
[----:B--2---:R-:W2:Y:S01]  /*11e90*/  LDL R2, [R1+0x4] ;  /* 0x0000040001027983 */ /* 0x004ea20000100800 */
[----:B-1----:R-:W-:Y:S01]  /*11ea0*/  IMAD R0, R18, 0x8, R17 ;  /* 0x0000000812007824 */ /* 0x002fe200078e0211 */
[----:B--2---:R-:W-:-:S04]  /*11eb0*/  SHF.L.U32 R2, R2, 0x1f, RZ ;  /* 0x0000001f02027819 */ /* 0x004fc800000006ff */
[----:B------:R-:W1:Y:S02]  /*11ec0*/  SYNCS.PHASECHK.TRANS64.TRYWAIT P0, [R0+URZ+0x38840], R2 ;  /* 0x03884002000075a7 */ /* 0x000e64000800017f */
[----:B-1----:R-:W-:Y:S05]  /*11ed0*/  @!P0 BRA `(.L_x_2444) ;  /* 0x00000048006c8947 */ /* 0x002fea0003800000 */
.L_x_2549:
[----:B------:R-:W2:Y:S02]  /*11ee0*/  S2R R3, SR_TID.X ;  /* 0x0000000000037919 */ /* 0x000ea40000002100 */
[----:B--2---:R-:W-:-:S04]  /*11ef0*/  LOP3.LUT R3, R3, 0x7f, RZ, 0xc0, !PT ;  /* 0x0000007f03037812 */ /* 0x004fc800078ec0ff */
[----:B------:R-:W-:-:S13]  /*11f00*/  ISETP.NE.AND P0, PT, R3, RZ, PT ;  /* 0x000000ff0300720c */ /* 0x000fda0003f05270 */
[----:B------:R-:W-:Y:S05]  /*11f10*/  @P0 BRA `(.L_x_2445) ;  /* 0x00000000001c0947 */ /* 0x000fea0003800000 */
[----:B------:R-:W2:Y:S01]  /*11f20*/  S2R R3, SR_TID.X ;  /* 0x0000000000037919 */ /* 0x000ea20000002100 */
[----:B-1----:R-:W-:-:S04]  /*11f30*/  IMAD.MOV.U32 R2, RZ, RZ, 0xa000 ;  /* 0x0000a000ff027424 */ /* 0x002fc800078e00ff */
[----:B------:R3:W-:Y:S01]  /*11f40*/  SYNCS.ARRIVE.TRANS64 RZ, [R0+URZ+0x38830], R2 ;  /* 0x0388300200ff79a7 */ /* 0x0007e2000800003f */
[----:B--2---:R-:W-:-:S04]  /*11f50*/  LOP3.LUT R3, R3, 0x1f, RZ, 0xc0, !PT ;  /* 0x0000001f03037812 */ /* 0x004fc800078ec0ff */
[----:B------:R-:W-:-:S13]  /*11f60*/  ISETP.NE.AND P0, PT, R3, RZ, PT ;  /* 0x000000ff0300720c */ /* 0x000fda0003f05270 */
[----:B---3--:R-:W-:Y:S05]  /*11f70*/  @!P0 BRA `(.L_x_2445) ;  /* 0x0000000000048947 */ /* 0x008fea0003800000 */
[----:B------:R-:W-:Y:S01]  /*11f80*/  BPT.TRAP 0x1 ;  /* 0x000000040000795c */ /* 0x000fe20000300000 */
.L_x_2445:
[----:B------:R-:W-:Y:S01]  /*11f90*/  R2UR UR33, R0 ;  /* 0x00000000002172ca */ /* 0x000fe200000e0000 */
[----:B-1----:R-:W-:Y:S01]  /*11fa0*/  IMAD R0, R18, 0xa000, R17 ;  /* 0x0000a00012007824 */ /* 0x002fe200078e0211 */
[----:B------:R-:W-:Y:S01]  /*11fb0*/  R2UR UR35, R19 ;  /* 0x00000000132372ca */ /* 0x000fe200000e0000 */
[----:B------:R-:W-:Y:S01]  /*11fc0*/  UIADD3 UR4, UP0, UR38, 0x370, URZ ;  /* 0x0000037026047890 */ /* 0x000fe2000ff1e03f */
[----:B-----5:R-:W-:Y:S01]  /*11fd0*/  R2UR UR37, R16 ;  /* 0x00000000102572ca */ /* 0x020fe200000e0000 */
[----:B------:R-:W-:Y:S01]  /*11fe0*/  UMOV UR6, 0x0 ;  /* 0x0000000000067882 */ /* 0x000fe20000000000 */
[----:B------:R-:W-:Y:S01]  /*11ff0*/  R2UR UR8, R0 ;  /* 0x00000000000872ca */ /* 0x000fe200000e0000 */
[----:B------:R-:W-:Y:S01]  /*12000*/  UIADD3.X UR5, URZ, UR39, URZ, UP0, !UPT ;  /* 0x000000273f057290 */ /* 0x000fe200087fe43f */
[----:B------:R-:W-:Y:S01]  /*12010*/  PLOP3.LUT P0, PT, PT, PT, PT, 0x80, 0x0 ;  /* 0x000000000000781c */ /* 0x000fe20003f0f070 */
[----:B------:R-:W-:Y:S01]  /*12020*/  UMOV UR7, 0x14f00000 ;  /* 0x14f0000000077882 */ /* 0x000fe20000000000 */
[----:B------:R-:W-:Y:S01]  /*12030*/  UMOV UR34, URZ ;  /* 0x0000003f00227c82 */ /* 0x000fe20008000000 */
[----:B------:R-:W-:Y:S01]  /*12040*/  UMOV UR26, 0x40 ;  /* 0x00000040001a7882 */ /* 0x000fe20000000000 */
[----:B------:R-:W-:Y:S01]  /*12050*/  P2R R0, PR, RZ, 0x1 ;  /* 0x00000001ff007803 */ /* 0x000fe20000000000 */
[----:B------:R-:W-:-:S02]  /*12060*/  UIADD3 UR33, UR33, 0x38830, URZ ;  /* 0x0003883021217890 */ /* 0x000fc4000fffe03f */
[----:B------:R-:W-:Y:S01]  /*12070*/  UIMAD UR35, UR35, 0x50, URZ ;  /* 0x00000050232378a4 */ /* 0x000fe2000f8e023f */
[----:B------:R-:W-:Y:S01]  /*12080*/  UMOV UR28, UR36 ;  /* 0x00000024001c7c82 */ /* 0x000fe20008000000 */
[----:B------:R-:W-:Y:S02]  /*12090*/  UMOV UR29, UR37 ;  /* 0x00000025001d7c82 */ /* 0x000fe40008000000 */
[----:B------:R-:W-:Y:S01]  /*120a0*/  UIADD3 UR32, UR8, 0x24400, URZ ;  /* 0x0002440008207890 */ /* 0x000fe2000fffe03f */
[----:B------:R2:W-:Y:S01]  /*120b0*/  STL [R1+0xc], R0 ;  /* 0x00000c0001007387 */ /* 0x0005e20000100800 */
[----:B------:R-:W-:Y:S02]  /*120c0*/  UIADD3 UR24, UR8, 0x26c00, URZ ;  /* 0x00026c0008187890 */ /* 0x000fe4000fffe03f */
[----:B------:R-:W-:Y:S02]  /*120d0*/  UIADD3 UR16, UR8, 0x29400, URZ ;  /* 0x0002940008107890 */ /* 0x000fe4000fffe03f */
[----:B------:R-:W-:Y:S01]  /*120e0*/  UIADD3 UR8, UR8, 0x2bc00, URZ ;  /* 0x0002bc0008087890 */ /* 0x000fe2000fffe03f */
[----:B------:R-:W-:Y:S01]  /*120f0*/  UMOV UR25, UR33 ;  /* 0x0000002100197c82 */ /* 0x000fe20008000000 */
[----:B------:R-:W-:Y:S01]  /*12100*/  UMOV UR27, UR35 ;  /* 0x00000023001b7c82 */ /* 0x000fe20008000000 */
[----:B------:R-:W-:Y:S01]  /*12110*/  UMOV UR18, 0x80 ;  /* 0x0000008000127882 */ /* 0x000fe20000000000 */
[----:B------:R-:W-:Y:S01]  /*12120*/  UMOV UR20, UR36 ;  /* 0x0000002400147c82 */ /* 0x000fe20008000000 */
[----:B------:R2:W-:Y:S01]  /*12130*/  UTMALDG.4D [UR32], [UR4], desc[UR6] ;  /* 0x00000620040075b4 */ /* 0x0005e20008019000 */
[----:B------:R-:W-:Y:S01]  /*12140*/  UMOV UR21, UR37 ;  /* 0x0000002500157c82 */ /* 0x000fe20008000000 */
[----:B------:R-:W-:Y:S01]  /*12150*/  UMOV UR17, UR33 ;  /* 0x0000002100117c82 */ /* 0x000fe20008000000 */
[----:B------:R-:W-:Y:S01]  /*12160*/  UMOV UR19, UR35 ;  /* 0x0000002300137c82 */ /* 0x000fe20008000000 */
[----:B------:R-:W-:Y:S01]  /*12170*/  UMOV UR10, 0xc0 ;  /* 0x000000c0000a7882 */ /* 0x000fe20000000000 */
[----:B------:R-:W-:Y:S01]  /*12180*/  UMOV UR12, UR36 ;  /* 0x00000024000c7c82 */ /* 0x000fe20008000000 */
[----:B------:R-:W-:Y:S01]  /*12190*/  UMOV UR13, UR37 ;  /* 0x00000025000d7c82 */ /* 0x000fe20008000000 */
[----:B------:R-:W-:Y:S01]  /*121a0*/  UMOV UR9, UR33 ;  /* 0x0000002100097c82 */ /* 0x000fe20008000000 */
[----:B------:R2:W-:Y:S01]  /*121b0*/  UTMALDG.4D [UR24], [UR4], desc[UR6] ;  /* 0x00000618040075b4 */ /* 0x0005e20008019000 */
[----:B------:R-:W-:Y:S01]  /*121c0*/  UMOV UR11, UR35 ;  /* 0x00000023000b7c82 */ /* 0x000fe20008000000 */
[----:B------:R2:W-:Y:S01]  /*121d0*/  UTMALDG.4D [UR16], [UR4], desc[UR6] ;  /* 0x00000610040075b4 */ /* 0x0005e20008019000 */
[----:B------:R2:W-:Y:S02]  /*121e0*/  UTMALDG.4D [UR8], [UR4], desc[UR6] ;  /* 0x00000608040075b4 */ /* 0x0005e40008019000 */
[----:B--2---:R-:W-:Y:S01]  /*121f0*/  NOP ;  /* 0x0000000000007918 */ /* 0x004fe20000000000 */
.L_x_2441:
[----:B-1----:R-:W-:Y:S01]  /*12200*/  VIADD R0, R17, 0x14400 ;  /* 0x0001440011007836 */ /* 0x002fe20000000000 */
        /* <DEDUP_REMOVED lines=21> */
.L_x_2447:
[----:B------:R-:W-:Y:S05]  /*12360*/  BSYNC B6 ;  /* 0x0000000000067941 */ /* 0x000fea0003800000 */
.L_x_2446:
[----:B0-----:R-:W0:Y:S01]  /*12370*/  LDC R7, c[0x0][0x448] ;  /* 0x00011200ff077b82 */ /* 0x001e220000000800 */
[----:B------:R-:W1:Y:S01]  /*12380*/  S2R R0, SR_TID.X ;  /* 0x0000000000007919 */ /* 0x000e620000002100 */
[----:B------:R-:W-:Y:S01]  /*12390*/  USHF.R.S32.HI UR4, URZ, 0x1f, UR36 ;  /* 0x0000001f3f047899 */ /* 0x000fe20008011424 */
[----:B------:R-:W-:Y:S01]  /*123a0*/  ULDC.64 UR8, c[0x0][0x2d8] ;  /* 0x0000b60000087ab9 */ /* 0x000fe20000000a00 */
[----:B------:R-:W2:Y:S02]  /*123b0*/  S2R R2, SR_TID.X ;  /* 0x0000000000027919 */ /* 0x000ea40000002100 */
[----:B------:R-:W-:Y:S02]  /*123c0*/  UIMAD UR6, UR4, UR8, URZ ;  /* 0x00000008040672a4 */ /* 0x000fe4000f8e023f */
[----:B------:R-:W-:Y:S01]  /*123d0*/  UIMAD.WIDE.U32 UR4, UR36, UR8, URZ ;  /* 0x00000008240472a5 */ /* 0x000fe2000f8e003f */
[----:B------:R-:W3:Y:S01]  /*123e0*/  S2R R10, SR_TID.X ;  /* 0x00000000000a7919 */ /* 0x000ee20000002100 */
[----:B------:R-:W-:-:S02]  /*123f0*/  UIMAD UR6, UR36, UR9, UR6 ;  /* 0x00000009240672a4 */ /* 0x000fc4000f8e0206 */
[----:B------:R-:W-:Y:S01]  /*12400*/  USHF.R.S32.HI UR7, URZ, 0x1f, UR40 ;  /* 0x0000001f3f077899 */ /* 0x000fe20008011428 */
[----:B------:R-:W4:Y:S01]  /*12410*/  S2R R8, SR_TID.X ;  /* 0x0000000000087919 */ /* 0x000f220000002100 */
[----:B------:R-:W-:Y:S01]  /*12420*/  UIADD3 UR5, UR5, UR6, URZ ;  /* 0x0000000605057290 */ /* 0x000fe2000fffe03f */
[----:B------:R-:W-:-:S03]  /*12430*/  ULDC.64 UR8, c[0x0][0x2e0] ;  /* 0x0000b80000087ab9 */ /* 0x000fc60000000a00 */
[----:B------:R-:W-:Y:S02]  /*12440*/  UIMAD.WIDE.U32 UR4, UR40, UR8, UR4 ;  /* 0x00000008280472a5 */ /* 0x000fe4000f8e0004 */
[----:B------:R-:W-:Y:S01]  /*12450*/  UIMAD UR6, UR7, UR8, URZ ;  /* 0x00000008070672a4 */ /* 0x000fe2000f8e023f */
[----:B0-----:R-:W-:-:S03]  /*12460*/  ISETP.NE.AND P0, PT, R7, 0x1, PT ;  /* 0x000000010700780c */ /* 0x001fc60003f05270 */
[----:B------:R-:W-:Y:S01]  /*12470*/  UIMAD UR6, UR40, UR9, UR6 ;  /* 0x00000009280672a4 */ /* 0x000fe2000f8e0206 */
[----:B------:R-:W-:-:S03]  /*12480*/  IMAD.U32 R5, RZ, RZ, UR5 ;  /* 0x00000005ff057e24 */ /* 0x000fc6000f8e00ff */
[----:B------:R-:W-:Y:S01]  /*12490*/  UIADD3 UR6, UR5, UR6, URZ ;  /* 0x0000000605067290 */ /* 0x000fe2000fffe03f */
[----:B-1----:R-:W-:-:S05]  /*124a0*/  IMAD.SHL.U32 R4, R0, 0x10, RZ ;  /* 0x0000001000047824 */ /* 0x002fca00078e00ff */
[----:B------:R-:W0:Y:S01]  /*124b0*/  @P0 LDC R3, c[0x0][0x44c] ;  /* 0x00011300ff030b82 */ /* 0x000e220000000800 */
[----:B--2---:R-:W-:Y:S01]  /*124c0*/  LOP3.LUT R2, R2, 0x7f, RZ, 0xc0, !PT ;  /* 0x0000007f02027812 */ /* 0x004fe200078ec0ff */
[----:B---3--:R-:W-:-:S03]  /*124d0*/  IMAD.SHL.U32 R10, R10, 0x8, RZ ;  /* 0x000000080a0a7824 */ /* 0x008fc600078e00ff */
[----:B------:R-:W-:-:S03]  /*124e0*/  SHF.R.U32.HI R2, RZ, 0x3, R2 ;  /* 0x00000003ff027819 */ /* 0x000fc60000011602 */
[----:B------:R-:W1:Y:S01]  /*124f0*/  @P0 LDC R0, c[0x0][0x450] ;  /* 0x00011400ff000b82 */ /* 0x000e620000000800 */
[----:B------:R-:W-:Y:S01]  /*12500*/  LOP3.LUT R4, R2, 0x70, R4, 0xf8, !PT ;  /* 0x0000007002047812 */ /* 0x000fe200078ef804 */
[----:B------:R-:W-:Y:S01]  /*12510*/  IMAD.U32 R2, RZ, RZ, UR42 ;  /* 0x0000002aff027e24 */ /* 0x000fe2000f8e00ff */
[----:B------:R-:W-:Y:S01]  /*12520*/  LOP3.LUT R10, R10, 0x38, RZ, 0xc0, !PT ;  /* 0x000000380a0a7812 */ /* 0x000fe200078ec0ff */
[----:B----4-:R-:W-:Y:S02]  /*12530*/  IMAD.SHL.U32 R9, R8, 0x8, RZ ;  /* 0x0000000808097824 */ /* 0x010fe400078e00ff */
[----:B------:R-:W-:Y:S01]  /*12540*/  IMAD R2, R2, 0x80, R4 ;  /* 0x0000008002027824 */ /* 0x000fe200078e0204 */
[C---:B------:R-:W-:Y:S01]  /*12550*/  LOP3.LUT R12, R10.reuse, 0x40, RZ, 0xfc, !PT ;  /* 0x000000400a0c7812 */ /* 0x040fe200078efcff */
[----:B------:R-:W-:Y:S01]  /*12560*/  IMAD.U32 R4, RZ, RZ, UR4 ;  /* 0x00000004ff047e24 */ /* 0x000fe2000f8e00ff */
[----:B------:R-:W-:Y:S01]  /*12570*/  ULDC.64 UR4, c[0x0][0x2d0] ;  /* 0x0000b40000047ab9 */ /* 0x000fe20000000a00 */
[----:B------:R-:W-:Y:S01]  /*12580*/  IMAD.MOV.U32 R6, RZ, RZ, R2 ;  /* 0x000000ffff067224 */ /* 0x000fe200078e0002 */
[----:B------:R-:W-:-:S02]  /*12590*/  LOP3.LUT R11, R10, 0x80, RZ, 0xfc, !PT ;  /* 0x000000800a0b7812 */ /* 0x000fc400078efcff */
        /* <DEDUP_REMOVED lines=23> */
[----:B------:R-:W-:Y:S02]  /*12710*/  LOP3.LUT R10, R8, 0x7f, RZ, 0xc0, !PT ;  /* 0x0000007f080a7812 */ /* 0x000fe400078ec0ff */
[----:B------:R0:W5:Y:S01]  /*12720*/  LDL R8, [R1+0x14] ;  /* 0x0000140001087983 */ /* 0x0001620000100800 */
[----:B------:R-:W-:Y:S02]  /*12730*/  LEA.HI.X R3, R2, UR5, R3, 0x1, P0 ;  /* 0x0000000502037c11 */ /* 0x000fe400080f0c03 */
[----:B------:R-:W-:-:S02]  /*12740*/  ISETP.GE.AND P0, PT, R9, UR4, PT ;  /* 0x0000000409007c0c */ /* 0x000fc4000bf06270 */
[----:B------:R-:W-:Y:S02]  /*12750*/  ISETP.GE.AND P1, PT, R12, UR4, PT ;  /* 0x000000040c007c0c */ /* 0x000fe4000bf26270 */
[----:B------:R-:W-:Y:S01]  /*12760*/  ISETP.GE.AND P2, PT, R11, UR4, PT ;  /* 0x000000040b007c0c */ /* 0x000fe2000bf46270 */
[----:B------:R-:W-:Y:S01]  /*12770*/  UMOV UR4, 0xffffffff ;  /* 0xffffffff00047882 */ /* 0x000fe20000000000 */
[----:B------:R-:W-:Y:S02]  /*12780*/  SHF.R.U32.HI R10, RZ, 0x3, R10 ;  /* 0x00000003ff0a7819 */ /* 0x000fe4000001160a */
[----:B0-----:R-:W-:Y:S09]  /*12790*/  BRA.DIV UR4, `(.L_x_2448) ;  /* 0x0000004204507947 */ /* 0x001ff2000b800000 */
[----:B------:R-:W0:Y:S01]  /*127a0*/  SHFL.IDX PT, R6, R4, RZ, 0x181f ;  /* 0x00181fff04067589 */ /* 0x000e2200000e0000 */
[----:B------:R-:W-:Y:S01]  /*127b0*/  IMAD.U32 R0, RZ, RZ, UR42 ;  /* 0x0000002aff007e24 */ /* 0x000fe2000f8e00ff */
[----:B------:R-:W-:Y:S01]  /*127c0*/  ULDC UR4, c[0x0][0x288] ;  /* 0x0000a20000047ab9 */ /* 0x000fe20000000800 */
[----:B------:R-:W-:Y:S01]  /*127d0*/  ULDC.64 UR6, c[0x0][0x208] ;  /* 0x0000820000067ab9 */ /* 0x000fe20000000a00 */
[----:B------:R-:W1:Y:S01]  /*127e0*/  SHFL.IDX PT, R5, R3, RZ, 0x181f ;  /* 0x00181fff03057589 */ /* 0x000e6200000e0000 */
[----:B------:R-:W-:Y:S02]  /*127f0*/  IMAD R2, R7, UR4, RZ ;  /* 0x0000000407027c24 */ /* 0x000fe4000f8e02ff */
[----:B------:R-:W-:-:S05]  /*12800*/  IMAD R0, R0, 0x80, R10 ;  /* 0x0000008000007824 */ /* 0x000fca00078e020a */
[----:B------:R-:W-:-:S13]  /*12810*/  ISETP.GE.AND P4, PT, R0, R2, PT ;  /* 0x000000020000720c */ /* 0x000fda0003f86270 */
[----:B0-----:R-:W-:-:S05]  /*12820*/  @!P4 LEA R6, P5, R9, R6, 0x1 ;  /* 0x000000060906c211 */ /* 0x001fca00078a08ff */
[----:B-1----:R-:W-:-:S04]  /*12830*/  @!P4 IMAD.X R5, RZ, RZ, R5, P5 ;  /* 0x000000ffff05c224 */ /* 0x002fc800028e0605 */
[----:B------:R-:W-:Y:S02]  /*12840*/  @!P4 IMAD.MOV.U32 R7, RZ, RZ, R5 ;  /* 0x000000ffff07c224 */ /* 0x000fe400078e0005 */
[----:B------:R-:W-:-:S03]  /*12850*/  VIADD R5, R0, 0x10 ;  /* 0x0000001000057836 */ /* 0x000fc60000000000 */
        /* <DEDUP_REMOVED lines=72> */
.L_x_2566:
        /* <DEDUP_REMOVED lines=14> */
.L_x_2450:
[----:B------:R-:W-:Y:S05]  /*12dc0*/  BSYNC B0 ;  /* 0x0000000000007941 */ /* 0x000fea0003800000 */
.L_x_2449:
[----:B------:R-:W-:Y:S01]  /*12dd0*/  NOP ;  /* 0x0000000000007918 */ /* 0x000fe20000000000 */
[----:B------:R-:W-:Y:S01]  /*12de0*/  PLOP3.LUT P0, PT, PT, PT, PT, 0x80, 0x0 ;  /* 0x000000000000781c */ /* 0x000fe20003f0f070 */
[----:B0-----:R-:W-:-:S12]  /*12df0*/  VIADD R6, R17, 0x38800 ;  /* 0x0003880011067836 */ /* 0x001fd80000000000 */
.L_x_2451:
[----:B------:R-:W-:Y:S02]  /*12e00*/  PLOP3.LUT P1, PT, P1, P0, PT, 0xa2, 0x0 ;  /* 0x000000000000781c */ /* 0x000fe40000f21472 */
[----:B------:R-:W-:-:S08]  /*12e10*/  @P0 R2UR P1, UR4, R17 ;  /* 0x00000000110402ca */ /* 0x000fd00000020000 */
[----:B------:R-:W-:-:S05]  /*12e20*/  @P0 PLOP3.LUT P0, PT, P1, PT, PT, 0x80, 0x0 ;  /* 0x000000000000081c */ /* 0x000fca0000f0f070 */
[----:B------:R-:W-:Y:S01]  /*12e30*/  @!P1 SYNCS.ARRIVE.TRANS64.RED.A0T1 RZ, [UR4+0x38800], RZ ;  /* 0x038800ffffff99a7 */ /* 0x000fe20008200404 */
[----:B------:R-:W-:Y:S07]  /*12e40*/  @!P1 ARRIVES.LDGSTSBAR.64.TRANSCNT [UR4+0x38800] ;  /* 0x03880000ff0099b0 */ /* 0x000fee0008000a84 */
[----:B------:R-:W-:Y:S05]  /*12e50*/  @P0 BRA.U.ANY `(.L_x_2451) ;  /* 0xfffffffd00e80947 */ /* 0x000fea000393ffff */
[----:B---3--:R-:W3:Y:S02]  /*12e60*/  LDL.LU R2, [R1+0x1c] ;  /* 0x00001c0001027983 */ /* 0x008ee40000300800 */
        /* <DEDUP_REMOVED lines=10> */
[----:B0--3--:R-:W-:Y:S05]  /*12f10*/  @!P0 BRA `(.L_x_2453) ;  /* 0x0000004400548947 */ /* 0x009fea0003800000 */
.L_x_2567:
[----:B------:R-:W-:Y:S05]  /*12f20*/  BSYNC B0 ;  /* 0x0000000000007941 */ /* 0x000fea0003800000 */
.L_x_2452:
[----:B------:R-:W-:-:S06]  /*12f30*/  UISETP.GE.AND UP0, UPT, UR41, 0x2, UPT ;  /* 0x000000022900788c */ /* 0x000fcc000bf06270 */
[----:B------:R-:W-:-:S13]  /*12f40*/  PLOP3.LUT P0, PT, PT, PT, UP0, 0x80, 0x0 ;  /* 0x000000000000781c */ /* 0x000fda0003f0f008 */
[----:B------:R-:W-:Y:S05]  /*12f50*/  @!P0 BRA `(.L_x_2454) ;  /* 0x0000002800288947 */ /* 0x000fea0003800000 */
[----:B------:R-:W-:Y:S02]  /*12f60*/  ULOP3.LUT UR4, UR41, 0x1, URZ, 0xc0, !UPT ;  /* 0x0000000129047892 */ /* 0x000fe4000f8ec03f */
[----:B------:R-:W-:Y:S02]  /*12f70*/  IMAD.U32 R7, RZ, RZ, UR41 ;  /* 0x00000029ff077e24 */ /* 0x000fe4000f8e00ff */
[----:B------:R-:W-:Y:S02]  /*12f80*/  UISETP.NE.U32.AND UP0, UPT, UR4, 0x1, UPT ;  /* 0x000000010400788c */ /* 0x000fe4000bf05070 */
[----:B------:R-:W-:-:S04]  /*12f90*/  VIADD R7, R7, 0xfffffffe ;  /* 0xfffffffe07077836 */ /* 0x000fc80000000000 */
[----:B0-----:R-:W-:Y:S01]  /*12fa0*/  IMAD.MOV.U32 R0, RZ, RZ, R7 ;  /* 0x000000ffff007224 */ /* 0x001fe200078e0007 */
[----:B------:R-:W-:-:S13]  /*12fb0*/  PLOP3.LUT P0, PT, PT, PT, UP0, 0x80, 0x0 ;  /* 0x000000000000781c */ /* 0x000fda0003f0f008 */
[----:B------:R-:W-:Y:S05]  /*12fc0*/  @!P0 BRA `(.L_x_2455) ;  /* 0x0000000c00588947 */ /* 0x000fea0003800000 */
[----:B--2---:R-:W2:Y:S04]  /*12fd0*/  LDL R3, [R1+0xc] ;  /* 0x00000c0001037983 */ /* 0x004ea80000100800 */
[----:B------:R-:W3:Y:S01]  /*12fe0*/  LDL R2, [R1+0x4] ;  /* 0x0000040001027983 */ /* 0x000ee20000100800 */
        /* <DEDUP_REMOVED lines=9> */
[----:B------:R-:W-:Y:S02]  /*13080*/  IMAD.MOV.U32 R4, RZ, RZ, R16 ;  /* 0x000000ffff047224 */ /* 0x000fe400078e0010 */
[----:B------:R-:W-:Y:S01]  /*13090*/  IMAD.MOV.U32 R8, RZ, RZ, R7 ;  /* 0x000000ffff087224 */ /* 0x000fe200078e0007 */
[----:B--2---:R-:W-:-:S13]  /*130a0*/  ISETP.NE.AND P1, PT, R2, RZ, PT ;  /* 0x000000ff0200720c */ /* 0x004fda0003f25270 */
[----:B------:R-:W-:Y:S05]  /*130b0*/  @!P1 BRA `(.L_x_2458) ;  /* 0x0000000000549947 */ /* 0x000fea0003800000 */
[----:B------:R-:W2:Y:S01]  /*130c0*/  LDL R10, [R1+0x8] ;  /* 0x00000800010a7983 */ /* 0x000ea20000100800 */
[----:B-1----:R-:W0:Y:S03]  /*130d0*/  LDC R5, c[0x0][0x43c] ;  /* 0x00010f00ff057b82 */ /* 0x002e260000000800 */
[----:B------:R-:W3:Y:S01]  /*130e0*/  LDL R11, [R1] ;  /* 0x00000000010b7983 */ /* 0x000ee20000100800 */
[----:B------:R-:W-:Y:S01]  /*130f0*/  IMAD.MOV.U32 R4, RZ, RZ, R7 ;  /* 0x000000ffff047224 */ /* 0x000fe200078e0007 */
[----:B------:R-:W-:Y:S01]  /*13100*/  ULDC.64 UR4, c[0x0][0x428] ;  /* 0x00010a0000047ab9 */ /* 0x000fe20000000a00 */
[----:B------:R-:W-:Y:S01]  /*13110*/  ULDC.64 UR6, c[0x0][0x208] ;  /* 0x0000820000067ab9 */ /* 0x000fe20000000a00 */
[----:B0-----:R-:W-:-:S13]  /*13120*/  ISETP.NE.AND P0, PT, R5, 0x1, PT ;  /* 0x000000010500780c */ /* 0x001fda0003f05270 */
[----:B------:R-:W0:Y:S02]  /*13130*/  @P0 LDC.64 R2, c[0x0][0x440] ;  /* 0x00011000ff020b82 */ /* 0x000e240000000a00 */
[----:B0-----:R-:W-:-:S05]  /*13140*/  @P0 IMAD.HI.U32 R2, R7, R2, RZ ;  /* 0x0000000207020227 */ /* 0x001fca00078e00ff */
[----:B------:R-:W-:Y:S02]  /*13150*/  @P0 SHF.R.U32.HI R4, RZ, R3, R2 ;  /* 0x00000003ff040219 */ /* 0x000fe40000011602 */
[----:B------:R-:W0:Y:S03]  /*13160*/  LDC.64 R2, c[0x0][0x418] ;  /* 0x00010600ff027b82 */ /* 0x000e260000000a00 */
[----:B------:R-:W-:-:S04]  /*13170*/  IMAD.MOV R8, RZ, RZ, -R4 ;  /* 0x000000ffff087224 */ /* 0x000fc800078e0a04 */
[----:B------:R-:W-:Y:S01]  /*13180*/  IMAD R8, R5, R8, R7 ;  /* 0x0000000805087224 */ /* 0x000fe200078e0207 */
[----:B------:R-:W-:Y:S01]  /*13190*/  SHF.R.S32.HI R5, RZ, 0x1f, R4 ;  /* 0x0000001fff057819 */ /* 0x000fe20000011404 */
[----:B--2---:R-:W-:-:S04]  /*131a0*/  IMAD R10, R10, UR4, RZ ;  /* 0x000000040a0a7c24 */ /* 0x004fc8000f8e02ff */
[C---:B---3--:R-:W-:Y:S02]  /*131b0*/  IMAD R10, R11.reuse, UR5, R10 ;  /* 0x000000050b0a7c24 */ /* 0x048fe4000f8e020a */
[----:B------:R-:W-:-:S04]  /*131c0*/  IMAD.WIDE.U32 R4, R11, UR4, R4 ;  /* 0x000000040b047c25 */ /* 0x000fc8000f8e0004 */
[----:B------:R-:W-:Y:S01]  /*131d0*/  IMAD.IADD R5, R10, 0x1, R5 ;  /* 0x000000010a057824 */ /* 0x000fe200078e0205 */
[----:B0-----:R-:W-:-:S04]  /*131e0*/  LEA R2, P0, R4, R2, 0x2 ;  /* 0x0000000204027211 */ /* 0x001fc800078010ff */
[----:B------:R-:W-:-:S05]  /*131f0*/  LEA.HI.X R3, R4, R3, R5, 0x2, P0 ;  /* 0x0000000304037211 */ /* 0x000fca00000f1405 */
[----:B------:R0:W5:Y:S04]  /*13200*/  LDG.E R4, desc[UR6][R2.64] ;  /* 0x0000000602047981 */ /* 0x000168000c1e1900 */
.L_x_2458:
[----:B0-----:R-:W-:Y:S01]  /*13210*/  IMAD R2, R0, 0x8, R17 ;  /* 0x0000000800027824 */ /* 0x001fe200078e0211 */
[----:B------:R-:W-:Y:S01]  /*13220*/  SHF.L.U32 R3, R9, 0x1f, RZ ;  /* 0x0000001f09037819 */ /* 0x000fe200000006ff */
[----:B------:R-:W-:Y:S03]  /*13230*/  BSSY B1, `(.L_x_2459) ;  /* 0x0000003000017945 */ /* 0x000fe60003800000 */
[----:B------:R-:W0:Y:S02]  /*13240*/  SYNCS.PHASECHK.TRANS64.TRYWAIT P0, [R2+URZ+0x38840], R3 ;  /* 0x03884003020075a7 */ /* 0x000e24000800017f */
[----:B0-----:R-:W-:Y:S05]  /*13250*/  @!P0 BRA `(.L_x_2460) ;  /* 0x0000004000988947 */ /* 0x001fea0003800000 */
.L_x_2568:
[----:B------:R-:W-:Y:S05]  /*13260*/  BSYNC B1 ;  /* 0x0000000000017941 */ /* 0x000fea0003800000 */
.L_x_2459:
[----:B-1----:R-:W1:Y:S01]  /*13270*/  S2R R5, SR_TID.X ;  /* 0x0000000000057919 */ /* 0x002e620000002100 */
        /* <DEDUP_REMOVED lines=11> */
.L_x_2462:
[----:B------:R-:W-:Y:S05]  /*13330*/  BSYNC B1 ;  /* 0x0000000000017941 */ /* 0x000fea0003800000 */
.L_x_2461:
[----:B------:R-:W-:Y:S01]  /*13340*/  IMAD.MOV.U32 R10, RZ, RZ, RZ ;  /* 0x000000ffff0a7224 */ /* 0x000fe200078e00ff */
[----:B------:R-:W-:Y:S01]  /*13350*/  R2UR UR11, R8 ;  /* 0x00000000080b72ca */ /* 0x000fe200000e0000 */
[----:B0-----:R-:W-:Y:S01]  /*13360*/  IMAD R3, R0, 0xa000, R17 ;  /* 0x0000a00000037824 */ /* 0x001fe200078e0211 */
[----:B------:R-:W-:Y:S01]  /*13370*/  UIADD3 UR4, UP0, UR38, 0x370, URZ ;  /* 0x0000037026047890 */ /* 0x000fe2000ff1e03f */
[----:B------:R-:W-:Y:S01]  /*13380*/  PLOP3.LUT P0, PT, PT, PT, PT, 0x80, 0x0 ;  /* 0x000000000000781c */ /* 0x000fe20003f0f070 */
[----:B------:R-:W-:Y:S01]  /*13390*/  VIADD R2, R2, 0x38830 ;  /* 0x0003883002027836 */ /* 0x000fe20000000000 */
[----:B------:R-:W-:Y:S01]  /*133a0*/  R2UR UR10, R10 ;  /* 0x000000000a0a72ca */ /* 0x000fe200000e0000 */
[----:B------:R-:W-:Y:S01]  /*133b0*/  VIADD R5, R3, 0x24400 ;  /* 0x0002440003057836 */ /* 0x000fe20000000000 */
[----:B------:R-:W-:Y:S01]  /*133c0*/  UIADD3.X UR5, URZ, UR39, URZ, UP0, !UPT ;  /* 0x000000273f057290 */ /* 0x000fe200087fe43f */
[----:B------:R-:W-:Y:S01]  /*133d0*/  UMOV UR6, 0x0 ;  /* 0x0000000000067882 */ /* 0x000fe20000000000 */
[----:B------:R-:W-:-:S04]  /*133e0*/  UMOV UR7, 0x14f00000 ;  /* 0x14f0000000077882 */ /* 0x000fc80000000000 */
[----:B------:R-:W-:-:S12]  /*133f0*/  UIMAD UR11, UR11, 0x50, URZ ;  /* 0x000000500b0b78a4 */ /* 0x000fd8000f8e023f */
.L_x_2463:
[----:B------:R-:W-:-:S13]  /*13400*/  @P0 ELECT P2, URZ, PT ;  /* 0x00000000003f082f */ /* 0x000fda0003840000 */
[----:B-----5:R-:W-:Y:S01]  /*13410*/  @P2 R2UR UR13, R4 ;  /* 0x00000000040d22ca */ /* 0x020fe200000e0000 */
[----:B------:R-:W-:Y:S01]  /*13420*/  UMOV UR12, UR36 ;  /* 0x00000024000c7c82 */ /* 0x000fe20008000000 */
        /* <DEDUP_REMOVED lines=12> */
.L_x_2464:
[----:B------:R-:W-:-:S13]  /*134f0*/  @P0 ELECT P2, URZ, PT ;  /* 0x00000000003f082f */ /* 0x000fda0003840000 */
[----:B------:R-:W-:Y:S01]  /*13500*/  @P2 R2UR UR13, R4 ;  /* 0x00000000040d22ca */ /* 0x000fe200000e0000 */
        /* <DEDUP_REMOVED lines=13> */
.L_x_2465:
        /* <DEDUP_REMOVED lines=15> */
.L_x_2466:
        /* <DEDUP_REMOVED lines=15> */
.L_x_2569:
[----:B------:R-:W-:Y:S05]  /*137c0*/  BSYNC B1 ;  /* 0x0000000000017941 */ /* 0x000fea0003800000 */
.L_x_2467:
        /* <DEDUP_REMOVED lines=12> */
.L_x_2470:
[----:B------:R-:W-:Y:S05]  /*13890*/  BSYNC B1 ;  /* 0x0000000000017941 */ /* 0x000fea0003800000 */
.L_x_2469:
[----:B------:R-:W-:Y:S01]  /*138a0*/  R2UR UR6, R12 ;  /* 0x000000000c0672ca */ /* 0x000fe200000e0000 */
[C-C-:B0-----:R-:W-:Y:S01]  /*138b0*/  IMAD R2, R18.reuse, 0x8, R17.reuse ;  /* 0x0000000812027824 */ /* 0x141fe200078e0211 */
[----:B------:R-:W-:Y:S01]  /*138c0*/  R2UR UR7, R13 ;  /* 0x000000000d0772ca */ /* 0x000fe200000e0000 */
[----:B------:R-:W-:Y:S01]  /*138d0*/  IMAD R3, R18, 0xa000, R17 ;  /* 0x0000a00012037824 */ /* 0x000fe200078e0211 */
[----:B------:R-:W-:Y:S01]  /*138e0*/  R2UR UR10, R10 ;  /* 0x000000000a0a72ca */ /* 0x000fe200000e0000 */
[----:B------:R-:W-:Y:S01]  /*138f0*/  UIADD3 UR4, UP0, UR38, 0x470, URZ ;  /* 0x0000047026047890 */ /* 0x000fe2000ff1e03f */
[----:B------:R-:W-:Y:S01]  /*13900*/  PLOP3.LUT P0, PT, PT, PT, PT, 0x80, 0x0 ;  /* 0x000000000000781c */ /* 0x000fe20003f0f070 */
[----:B------:R-:W-:Y:S02]  /*13910*/  IMAD R5, R19, 0x50, RZ ;  /* 0x0000005013057824 */ /* 0x000fe400078e02ff */
[----:B------:R-:W-:Y:S01]  /*13920*/  VIADD R2, R2, 0x38850 ;  /* 0x0003885002027836 */ /* 0x000fe20000000000 */
[----:B------:R-:W-:Y:S01]  /*13930*/  UIADD3.X UR5, URZ, UR39, URZ, UP0, !UPT ;  /* 0x000000273f057290 */ /* 0x000fe200087fe43f */
[----:B------:R-:W-:-:S11]  /*13940*/  VIADD R10, R3, 0x400 ;  /* 0x00000400030a7836 */ /* 0x000fd60000000000 */
.L_x_2471:
        /* <DEDUP_REMOVED lines=15> */
.L_x_2472:
        /* <DEDUP_REMOVED lines=15> */
.L_x_2473:
        /* <DEDUP_REMOVED lines=15> */
.L_x_2474:
        /* <DEDUP_REMOVED lines=10> */
[----:B------:R-:W-:Y:S02]  /*13cc0*/  IMAD.MOV.U32 R16, RZ, RZ, R4 ;  /* 0x000000ffff107224 */ /* 0x000fe400078e0004 */
[----:B------:R-:W-:-:S07]  /*13cd0*/  IMAD.MOV.U32 R19, RZ, RZ, R8 ;  /* 0x000000ffff137224 */ /* 0x000fce00078e0008 */
.L_x_2457:
[----:B------:R-:W-:Y:S05]  /*13ce0*/  BSYNC B0 ;  /* 0x0000000000007941 */ /* 0x000fea0003800000 */
.L_x_2456:
[----:B------:R0:W-:Y:S01]  /*13cf0*/  STL [R1+0x4], R9 ;  /* 0x0000040901007387 */ /* 0x0001e20000100800 */
[----:B------:R-:W-:Y:S01]  /*13d00*/  UIADD3 UR4, UR41, -0x3, URZ ;  /* 0xfffffffd29047890 */ /* 0x000fe2000fffe03f */
[----:B------:R-:W-:-:S05]  /*13d10*/  IMAD.MOV.U32 R18, RZ, RZ, R0 ;  /* 0x000000ffff127224 */ /* 0x000fca00078e0000 */
[----:B------:R-:W-:-:S07]  /*13d20*/  IMAD.U32 R0, RZ, RZ, UR4 ;  /* 0x00000004ff007e24 */ /* 0x000fce000f8e00ff */
.L_x_2455:
[----:B------:R-:W-:Y:S01]  /*13d30*/  ISETP.NE.AND P0, PT, R7, RZ, PT ;  /* 0x000000ff0700720c */ /* 0x000fe20003f05270 */
[----:B------:R-:W-:-:S12]  /*13d40*/  BSSY B0, `(.L_x_2454) ;  /* 0x00001ab000007945 */ /* 0x000fd80003800000 */
[----:B------:R-:W-:Y:S05]  /*13d50*/  @!P0 BRA `(.L_x_2475) ;  /* 0x0000001800a48947 */ /* 0x000fea0003800000 */
[----:B------:R-:W-:-:S07]  /*13d60*/  IMAD.MOV.U32 R8, RZ, RZ, R16 ;  /* 0x000000ffff087224 */ /* 0x000fce00078e0010 */
.L_x_2514:
[----:B--2---:R-:W2:Y:S04]  /*13d70*/  LDL R3, [R1+0xc] ;  /* 0x00000c0001037983 */ /* 0x004ea80000100800 */
[----:B------:R-:W3:Y:S01]  /*13d80*/  LDL R2, [R1+0x4] ;  /* 0x0000040001027983 */ /* 0x000ee20000100800 */
[----:B------:R-:W-:Y:S01]  /*13d90*/  VIADD R4, R18, 0x1 ;  /* 0x0000000112047836 */ /* 0x000fe20000000000 */
[----:B------:R-:W-:Y:S05]  /*13da0*/  YIELD ;  /* 0x0000000000007946 */ /* 0x000fea0003800000 */
[----:B------:R-:W-:Y:S01]  /*13db0*/  ISETP.NE.AND P0, PT, R4, 0x2, PT ;  /* 0x000000020400780c */ /* 0x000fe20003f05270 */
[----:B------:R-:W-:Y:S03]  /*13dc0*/  BSSY B1, `(.L_x_2476) ;  /* 0x00000cd000017945 */ /* 0x000fe60003800000 */
[----:B-1----:R-:W-:-:S02]  /*13dd0*/  SEL R5, RZ, 0x1, P0 ;  /* 0x00000001ff057807 */ /* 0x002fc40000000000 */
        /* <DEDUP_REMOVED lines=9> */
[----:B------:R-:W1:Y:S01]  /*13e70*/  LDC R8, c[0x0][0x43c] ;  /* 0x00010f00ff087b82 */ /* 0x000e620000000800 */
[----:B------:R-:W-:Y:S02]  /*13e80*/  ULDC.64 UR4, c[0x0][0x428] ;  /* 0x00010a0000047ab9 */ /* 0x000fe40000000a00 */
[----:B0-----:R-:W3:Y:S01]  /*13e90*/  LDL R9, [R1] ;  /* 0x0000000001097983 */ /* 0x001ee20000100800 */
[----:B------:R-:W-:Y:S01]  /*13ea0*/  ULDC.64 UR6, c[0x0][0x208] ;  /* 0x0000820000067ab9 */ /* 0x000fe20000000a00 */
[----:B-1----:R-:W-:-:S13]  /*13eb0*/  ISETP.NE.AND P0, PT, R8, 0x1, PT ;  /* 0x000000010800780c */ /* 0x002fda0003f05270 */
        /* <DEDUP_REMOVED lines=15> */
.L_x_2478:
[----:B------:R-:W-:Y:S01]  /*13fb0*/  IMAD R3, R4, 0x8, R17 ;  /* 0x0000000804037824 */ /* 0x000fe200078e0211 */
[----:B------:R-:W-:Y:S01]  /*13fc0*/  SHF.L.U32 R2, R5, 0x1f, RZ ;  /* 0x0000001f05027819 */ /* 0x000fe200000006ff */
[----:B------:R-:W-:Y:S03]  /*13fd0*/  BSSY B2, `(.L_x_2479) ;  /* 0x0000003000027945 */ /* 0x000fe60003800000 */
[----:B------:R-:W2:Y:S02]  /*13fe0*/  SYNCS.PHASECHK.TRANS64.TRYWAIT P0, [R3+URZ+0x38840], R2 ;  /* 0x03884002030075a7 */ /* 0x000ea4000800017f */
[----:B--2---:R-:W-:Y:S05]  /*13ff0*/  @!P0 BRA `(.L_x_2480) ;  /* 0x0000003400588947 */ /* 0x004fea0003800000 */
.L_x_2570:
[----:B------:R-:W-:Y:S05]  /*14000*/  BSYNC B2 ;  /* 0x0000000000027941 */ /* 0x000fea0003800000 */
.L_x_2479:
        /* <DEDUP_REMOVED lines=12> */
.L_x_2482:
[----:B------:R-:W-:Y:S05]  /*140d0*/  BSYNC B2 ;  /* 0x0000000000027941 */ /* 0x000fea0003800000 */
.L_x_2481:
        /* <DEDUP_REMOVED lines=11> */
.L_x_2483:
        /* <DEDUP_REMOVED lines=16> */
.L_x_2484:
        /* <DEDUP_REMOVED lines=16> */
.L_x_2485:
        /* <DEDUP_REMOVED lines=16> */
.L_x_2486:
        /* <DEDUP_REMOVED lines=16> */
.L_x_2571:
[----:B------:R-:W-:Y:S05]  /*14590*/  BSYNC B2 ;  /* 0x0000000000027941 */ /* 0x000fea0003800000 */
.L_x_2487:
        /* <DEDUP_REMOVED lines=11> */
.L_x_2490:
[----:B------:R-:W-:Y:S05]  /*14650*/  BSYNC B2 ;  /* 0x0000000000027941 */ /* 0x000fea0003800000 */
.L_x_2489:
[----:B------:R-:W-:Y:S01]  /*14660*/  R2UR UR10, R12 ;  /* 0x000000000c0a72ca */ /* 0x000fe200000e0000 */
[----:B------:R-:W-:Y:S01]  /*14670*/  IMAD R18, R18, 0xa000, R17 ;  /* 0x0000a00012127824 */ /* 0x000fe200078e0211 */
[----:B------:R-:W-:Y:S01]  /*14680*/  R2UR UR6, R10 ;  /* 0x000000000a0672ca */ /* 0x000fe200000e0000 */
[----:B------:R-:W-:Y:S01]  /*14690*/  UIADD3 UR4, UP0, UR38, 0x470, URZ ;  /* 0x0000047026047890 */ /* 0x000fe2000ff1e03f */
[----:B------:R-:W-:Y:S01]  /*146a0*/  R2UR UR7, R11 ;  /* 0x000000000b0772ca */ /* 0x000fe200000e0000 */
[----:B0-----:R-:W-:Y:S01]  /*146b0*/  IMAD R3, R19, 0x50, RZ ;  /* 0x0000005013037824 */ /* 0x001fe200078e02ff */
[----:B------:R-:W-:Y:S01]  /*146c0*/  PLOP3.LUT P0, PT, PT, PT, PT, 0x80, 0x0 ;  /* 0x000000000000781c */ /* 0x000fe20003f0f070 */
[----:B------:R-:W-:Y:S01]  /*146d0*/  VIADD R2, R2, 0x50 ;  /* 0x0000005002027836 */ /* 0x000fe20000000000 */
[----:B------:R-:W-:Y:S01]  /*146e0*/  UIADD3.X UR5, URZ, UR39, URZ, UP0, !UPT ;  /* 0x000000273f057290 */ /* 0x000fe200087fe43f */
[----:B------:R-:W-:-:S11]  /*146f0*/  VIADD R9, R18, 0x400 ;  /* 0x0000040012097836 */ /* 0x000fd60000000000 */
.L_x_2491:
        /* <DEDUP_REMOVED lines=15> */
.L_x_2492:
        /* <DEDUP_REMOVED lines=15> */
.L_x_2493:
        /* <DEDUP_REMOVED lines=15> */
.L_x_2494:
        /* <DEDUP_REMOVED lines=12> */
.L_x_2477:
[----:B------:R-:W-:Y:S05]  /*14a90*/  BSYNC B1 ;  /* 0x0000000000017941 */ /* 0x000fea0003800000 */
.L_x_2476:
        /* <DEDUP_REMOVED lines=8> */
[----:B------:R1:W-:Y:S02]  /*14b20*/  STL [R1+0x4], R10 ;  /* 0x0000040a01007387 */ /* 0x0003e40000100800 */
[----:B------:R-:W-:Y:S05]  /*14b30*/  @!P1 BRA `(.L_x_2496) ;  /* 0x0000000c001c9947 */ /* 0x000fea0003800000 */
[----:B------:R-:W2:Y:S01]  /*14b40*/  LDL R3, [R1+0x10] ;  /* 0x0000100001037983 */ /* 0x000ea20000100800 */
[----:B------:R-:W-:Y:S01]  /*14b50*/  VIADD R7, R0, 0xffffffff ;  /* 0xffffffff00077836 */ /* 0x000fe20000000000 */
[----:B--2---:R-:W-:-:S13]  /*14b60*/  ISETP.NE.AND P1, PT, R3, RZ, PT ;  /* 0x000000ff0300720c */ /* 0x004fda0003f25270 */
[----:B------:R-:W-:Y:S05]  /*14b70*/  @!P1 BRA `(.L_x_2497) ;  /* 0x0000000000549947 */ /* 0x000fea0003800000 */
[----:B------:R-:W2:Y:S01]  /*14b80*/  LDL R12, [R1+0x8] ;  /* 0x00000800010c7983 */ /* 0x000ea20000100800 */
[----:B0-----:R-:W0:Y:S01]  /*14b90*/  LDC R9, c[0x0][0x43c] ;  /* 0x00010f00ff097b82 */ /* 0x001e220000000800 */
[----:B------:R-:W-:Y:S02]  /*14ba0*/  ULDC.64 UR4, c[0x0][0x428] ;  /* 0x00010a0000047ab9 */ /* 0x000fe40000000a00 */
[----:B------:R-:W3:Y:S01]  /*14bb0*/  LDL R11, [R1] ;  /* 0x00000000010b7983 */ /* 0x000ee20000100800 */
        /* <DEDUP_REMOVED lines=17> */
.L_x_2497:
[----:B------:R-:W-:Y:S01]  /*14cd0*/  IMAD R2, R18, 0x8, R17 ;  /* 0x0000000812027824 */ /* 0x000fe200078e0211 */
[----:B------:R-:W-:Y:S01]  /*14ce0*/  SHF.L.U32 R3, R10, 0x1f, RZ ;  /* 0x0000001f0a037819 */ /* 0x000fe200000006ff */
[----:B------:R-:W-:Y:S03]  /*14cf0*/  BSSY B2, `(.L_x_2498) ;  /* 0x0000003000027945 */ /* 0x000fe60003800000 */
[----:B------:R-:W3:Y:S02]  /*14d00*/  SYNCS.PHASECHK.TRANS64.TRYWAIT P0, [R2+URZ+0x38840], R3 ;  /* 0x03884003020075a7 */ /* 0x000ee4000800017f */
[----:B---3--:R-:W-:Y:S05]  /*14d10*/  @!P0 BRA `(.L_x_2499) ;  /* 0x0000002800388947 */ /* 0x008fea0003800000 */
.L_x_2572:
[----:B------:R-:W-:Y:S05]  /*14d20*/  BSYNC B2 ;  /* 0x0000000000027941 */ /* 0x000fea0003800000 */
.L_x_2498:
        /* <DEDUP_REMOVED lines=12> */
.L_x_2501:
[----:B------:R-:W-:Y:S05]  /*14df0*/  BSYNC B2 ;  /* 0x0000000000027941 */ /* 0x000fea0003800000 */
.L_x_2500:
        /* <DEDUP_REMOVED lines=10> */
[----:B-1----:R-:W-:Y:S01]  /*14ea0*/  VIADD R10, R9, 0x24400 ;  /* 0x00024400090a7836 */ /* 0x002fe20000000000 */
[----:B------:R-:W-:-:S09]  /*14eb0*/  UMOV UR7, 0x14f00000 ;  /* 0x14f0000000077882 */ /* 0x000fd20000000000 */
.L_x_2502:
        /* <DEDUP_REMOVED lines=16> */
.L_x_2503:
        /* <DEDUP_REMOVED lines=16> */
.L_x_2504:
        /* <DEDUP_REMOVED lines=16> */
.L_x_2505:
        /* <DEDUP_REMOVED lines=15> */
.L_x_2573:
[----:B------:R-:W-:Y:S05]  /*152b0*/  BSYNC B2 ;  /* 0x0000000000027941 */ /* 0x000fea0003800000 */
.L_x_2506:
        /* <DEDUP_REMOVED lines=11> */
.L_x_2509:
[----:B------:R-:W-:Y:S05]  /*15370*/  BSYNC B2 ;  /* 0x0000000000027941 */ /* 0x000fea0003800000 */
.L_x_2508:
[----:B------:R-:W-:Y:S01]  /*15380*/  R2UR UR10, R12 ;  /* 0x000000000c0a72ca */ /* 0x000fe200000e0000 */
[----:B------:R-:W-:Y:S01]  /*15390*/  IMAD R4, R4, 0xa000, R17 ;  /* 0x0000a00004047824 */ /* 0x000fe200078e0211 */
[----:B------:R-:W-:Y:S01]  /*153a0*/  R2UR UR6, R10 ;  /* 0x000000000a0672ca */ /* 0x000fe200000e0000 */
[----:B------:R-:W-:Y:S01]  /*153b0*/  UIADD3 UR4, UP0, UR38, 0x470, URZ ;  /* 0x0000047026047890 */ /* 0x000fe2000ff1e03f */
[----:B------:R-:W-:Y:S01]  /*153c0*/  R2UR UR7, R11 ;  /* 0x000000000b0772ca */ /* 0x000fe200000e0000 */
[----:B------:R-:W-:Y:S01]  /*153d0*/  IMAD R3, R19, 0x50, RZ ;  /* 0x0000005013037824 */ /* 0x000fe200078e02ff */
[----:B------:R-:W-:Y:S01]  /*153e0*/  PLOP3.LUT P0, PT, PT, PT, PT, 0x80, 0x0 ;  /* 0x000000000000781c */ /* 0x000fe20003f0f070 */
[----:B0-----:R-:W-:Y:S01]  /*153f0*/  VIADD R2, R2, 0x50 ;  /* 0x0000005002027836 */ /* 0x001fe20000000000 */
[----:B------:R-:W-:Y:S01]  /*15400*/  UIADD3.X UR5, URZ, UR39, URZ, UP0, !UPT ;  /* 0x000000273f057290 */ /* 0x000fe200087fe43f */
[----:B------:R-:W-:-:S11]  /*15410*/  VIADD R5, R4, 0x400 ;  /* 0x0000040004057836 */ /* 0x000fd60000000000 */
.L_x_2510:
        /* <DEDUP_REMOVED lines=15> */
.L_x_2511:
        /* <DEDUP_REMOVED lines=15> */
.L_x_2512:
        /* <DEDUP_REMOVED lines=15> */
.L_x_2513:
        /* <DEDUP_REMOVED lines=12> */
.L_x_2496:
[----:B------:R-:W-:Y:S05]  /*157b0*/  BSYNC B1 ;  /* 0x0000000000017941 */ /* 0x000fea0003800000 */
.L_x_2495:
[C---:B------:R-:W-:Y:S01]  /*157c0*/  ISETP.GT.AND P0, PT, R0.reuse, 0x1, PT ;  /* 0x000000010000780c */ /* 0x040fe20003f04270 */
[----:B------:R-:W-:-:S12]  /*157d0*/  VIADD R0, R0, 0xfffffffe ;  /* 0xfffffffe00007836 */ /* 0x000fd80000000000 */
[----:B------:R-:W-:Y:S05]  /*157e0*/  @P0 BRA `(.L_x_2514) ;  /* 0xffffffe400600947 */ /* 0x000fea000383ffff */
.L_x_2475:
[----:B------:R-:W-:Y:S05]  /*157f0*/  BSYNC B0 ;  /* 0x0000000000007941 */ /* 0x000fea0003800000 */
.L_x_2454:
[----:B0-----:R-:W0:Y:S01]  /*15800*/  S2R R0, SR_TID.X ;  /* 0x0000000000007919 */ /* 0x001e220000002100 */
[----:B------:R-:W-:Y:S01]  /*15810*/  BSSY B0, `(.L_x_2515) ;  /* 0x0000012000007945 */ /* 0x000fe20003800000 */
[----:B0-----:R-:W-:-:S04]  /*15820*/  LOP3.LUT R6, R0, 0x7f, RZ, 0xc0, !PT ;  /* 0x0000007f00067812 */ /* 0x001fc800078ec0ff */
[----:B------:R-:W-:-:S13]  /*15830*/  ISETP.NE.AND P1, PT, R6, RZ, PT ;  /* 0x000000ff0600720c */ /* 0x000fda0003f25270 */
[----:B------:R-:W-:Y:S05]  /*15840*/  @P1 BRA `(.L_x_2516) ;  /* 0x0000000000381947 */ /* 0x000fea0003800000 */
[----:B--2---:R-:W0:Y:S01]  /*15850*/  S2R R3, SR_LANEID ;  /* 0x0000000000037919 */ /* 0x004e220000000000 */
[----:B------:R-:W-:Y:S01]  /*15860*/  VOTEU.ANY UR4, UPT, PT ;  /* 0x0000000000047886 */ /* 0x000fe200038e0100 */
[----:B-1----:R-:W1:Y:S01]  /*15870*/  LDC.64 R4, c[0x0][0xc80] ;  /* 0x00032000ff047b82 */ /* 0x002e620000000a00 */
        /* <DEDUP_REMOVED lines=9> */
[----:B0-----:R-:W-:-:S05]  /*15910*/  IADD3 R0, R0, UR43, R3 ;  /* 0x0000002b00007c10 */ /* 0x001fca000fffe003 */
[----:B------:R0:W-:Y:S02]  /*15920*/  STL [R1+0x18], R0 ;  /* 0x0000180001007387 */ /* 0x0001e40000100800 */
.L_x_2516:
[----:B------:R-:W-:Y:S05]  /*15930*/  BSYNC B0 ;  /* 0x0000000000007941 */ /* 0x000fea0003800000 */
.L_x_2515:
[----:B0-----:R-:W3:Y:S01]  /*15940*/  LDL.LU R0, [R1+0xc] ;  /* 0x00000c0001007983 */ /* 0x001ee20000300800 */
[----:B------:R-:W-:Y:S01]  /*15950*/  BSSY B0, `(.L_x_2517) ;  /* 0x0000056000007945 */ /* 0x000fe20003800000 */
[----:B---3--:R-:W-:-:S13]  /*15960*/  ISETP.NE.AND P0, PT, R0, RZ, PT ;  /* 0x000000ff0000720c */ /* 0x008fda0003f05270 */
[----:B------:R-:W-:Y:S05]  /*15970*/  @!P0 BRA `(.L_x_2518) ;  /* 0x00000004004c8947 */ /* 0x000fea0003800000 */
[----:B------:R-:W2:Y:S01]  /*15980*/  LDL R0, [R1+0x4] ;  /* 0x0000040001007983 */ /* 0x000ea20000100800 */
[----:B------:R-:W-:Y:S01]  /*15990*/  IMAD R2, R18, 0x8, R17 ;  /* 0x0000000812027824 */ /* 0x000fe200078e0211 */
[----:B------:R-:W-:Y:S01]  /*159a0*/  BSSY B1, `(.L_x_2519) ;  /* 0x0000005000017945 */ /* 0x000fe20003800000 */
[----:B------:R-:W-:Y:S02]  /*159b0*/  ISETP.NE.AND P2, PT, R6, RZ, PT ;  /* 0x000000ff0600720c */ /* 0x000fe40003f45270 */
[----:B--2---:R-:W-:-:S04]  /*159c0*/  SHF.L.U32 R3, R0, 0x1f, RZ ;  /* 0x0000001f00037819 */ /* 0x004fc800000006ff */
[----:B------:R-:W0:Y:S02]  /*159d0*/  SYNCS.PHASECHK.TRANS64.TRYWAIT P0, [R2+URZ+0x38860], R3 ;  /* 0x03886003020075a7 */ /* 0x000e24000800017f */
[----:B0-----:R-:W-:Y:S05]  /*159e0*/  @!P0 BRA `(.L_x_2520) ;  /* 0x0000001c002c8947 */ /* 0x001fea0003800000 */
.L_x_2574:
[----:B------:R-:W-:Y:S05]  /*159f0*/  BSYNC B1 ;  /* 0x0000000000017941 */ /* 0x000fea0003800000 */
.L_x_2519:
        /* <DEDUP_REMOVED lines=9> */
.L_x_2522:
[----:B------:R-:W-:Y:S05]  /*15a90*/  BSYNC B1 ;  /* 0x0000000000017941 */ /* 0x000fea0003800000 */
.L_x_2521:
[----:B------:R-:W-:Y:S01]  /*15aa0*/  IMAD R0, R18, 0xa000, R17 ;  /* 0x0000a00012007824 */ /* 0x000fe200078e0211 */
[----:B------:R-:W-:Y:S01]  /*15ab0*/  UIADD3 UR4, UP0, UR38, 0x470, URZ ;  /* 0x0000047026047890 */ /* 0x000fe2000ff1e03f */
[----:B------:R-:W-:Y:S01]  /*15ac0*/  PLOP3.LUT P0, PT, PT, PT, PT, 0x80, 0x0 ;  /* 0x000000000000781c */ /* 0x000fe20003f0f070 */
[----:B------:R-:W-:Y:S01]  /*15ad0*/  IMAD R19, R19, 0x50, RZ ;  /* 0x0000005013137824 */ /* 0x000fe200078e02ff */
[----:B------:R-:W-:Y:S01]  /*15ae0*/  UMOV UR6, 0x0 ;  /* 0x0000000000067882 */ /* 0x000fe20000000000 */
[----:B0-----:R-:W-:Y:S01]  /*15af0*/  VIADD R2, R2, 0x38850 ;  /* 0x0003885002027836 */ /* 0x001fe20000000000 */
[----:B------:R-:W-:Y:S01]  /*15b00*/  UIADD3.X UR5, URZ, UR39, URZ, UP0, !UPT ;  /* 0x000000273f057290 */ /* 0x000fe200087fe43f */
[----:B------:R-:W-:Y:S01]  /*15b10*/  VIADD R3, R0, 0x400 ;  /* 0x0000040000037836 */ /* 0x000fe20000000000 */
[----:B------:R-:W-:Y:S01]  /*15b20*/  UMOV UR7, 0x14f00000 ;  /* 0x14f0000000077882 */ /* 0x000fe20000000000 */
[----:B------:R-:W-:-:S09]  /*15b30*/  UMOV UR10, URZ ;  /* 0x0000003f000a7c82 */ /* 0x000fd20008000000 */
.L_x_2523:
        /* <DEDUP_REMOVED lines=15> */
.L_x_2524:
        /* <DEDUP_REMOVED lines=15> */
.L_x_2525:
        /* <DEDUP_REMOVED lines=15> */
.L_x_2526:
        /* <DEDUP_REMOVED lines=10> */
.L_x_2518:
[----:B------:R-:W-:Y:S05]  /*15eb0*/  BSYNC B0 ;  /* 0x0000000000007941 */ /* 0x000fea0003800000 */
.L_x_2517:
[----:B--2---:R-:W2:Y:S01]  /*15ec0*/  LDL.LU R3, [R1+0x4] ;  /* 0x0000040001037983 */ /* 0x004ea20000300800 */
[----:B------:R-:W-:-:S05]  /*15ed0*/  VIADD R18, R18, 0x1 ;  /* 0x0000000112127836 */ /* 0x000fca0000000000 */
[----:B------:R-:W-:-:S04]  /*15ee0*/  ISETP.NE.AND P0, PT, R18, 0x2, PT ;  /* 0x000000021200780c */ /* 0x000fc80003f05270 */
[----:B------:R-:W-:Y:S02]  /*15ef0*/  SEL R0, RZ, 0x1, P0 ;  /* 0x00000001ff007807 */ /* 0x000fe40000000000 */
[----:B------:R-:W-:Y:S02]  /*15f00*/  SEL R18, R18, RZ, P0 ;  /* 0x000000ff12127207 */ /* 0x000fe40000000000 */
[----:B--2---:R-:W-:-:S05]  /*15f10*/  LOP3.LUT R3, R3, R0, RZ, 0x3c, !PT ;  /* 0x0000000003037212 */ /* 0x004fca00078e3cff */
[----:B------:R2:W-:Y:S02]  /*15f20*/  STL [R1+0x4], R3 ;  /* 0x0000040301007387 */ /* 0x0005e40000100800 */
.L_x_2434:
[----:B------:R-:W-:Y:S05]  /*15f30*/  BSYNC B7 ;  /* 0x0000000000077941 */ /* 0x000fea0003800000 */
.L_x_2432:
[----:B0-----:R-:W3:Y:S04]  /*15f40*/  LDL R0, [R1+0x20] ;  /* 0x0000200001007983 */ /* 0x001ee80000100800 */
[----:B------:R0:W5:Y:S01]  /*15f50*/  LDL R2, [R1+0x18] ;  /* 0x0000180001027983 */ /* 0x0001620000100800 */
[----:B---3--:R-:W-:-:S13]  /*15f60*/  ISETP.NE.AND P0, PT, R0, RZ, PT ;  /* 0x000000ff0000720c */ /* 0x008fda0003f05270 */
[----:B0-----:R-:W-:Y:S05]  /*15f70*/  @!P0 BRA `(.L_x_2527) ;  /* 0x0000000000288947 */ /* 0x001fea0003800000 */
[----:B------:R-:W-:Y:S05]  /*15f80*/  WARPSYNC.ALL ;  /* 0x0000000000007948 */ /* 0x000fea0003800000 */
[----:B------:R-:W0:Y:S08]  /*15f90*/  S2UR UR5, SR_CgaCtaId ;  /* 0x00000000000579c3 */ /* 0x000e300000008800 */
[----:B------:R-:W-:Y:S06]  /*15fa0*/  BAR.SYNC.DEFER_BLOCKING 0x5, 0x180 ;  /* 0x0146000000007b1d */ /* 0x000fec0000010000 */
[----:B------:R-:W-:-:S02]  /*15fb0*/  UMOV UR4, 0x400 ;  /* 0x0000040000047882 */ /* 0x000fc40000000000 */
[----:B0-----:R-:W-:-:S06]  /*15fc0*/  ULEA UR4, UR5, UR4, 0x18 ;  /* 0x0000000405047291 */ /* 0x001fcc000f8ec03f */
[----:B------:R-:W-:-:S05]  /*15fd0*/  IMAD.U32 R17, RZ, RZ, UR4 ;  /* 0x00000004ff117e24 */ /* 0x000fca000f8e00ff */
[----:B-----5:R-:W0:Y:S04]  /*15fe0*/  LDS R2, [R17+0x388d0] ;  /* 0x0388d00011027984 */ /* 0x020e280000000800 */
[----:B0-----:R0:W-:Y:S01]  /*15ff0*/  STL [R1+0x18], R2 ;  /* 0x0000180201007387 */ /* 0x0011e20000100800 */
[----:B------:R-:W-:Y:S06]  /*16000*/  BAR.ARV 0x4, 0x180 ;  /* 0x0106000000007b1d */ /* 0x000fec0000002000 */
[----:B------:R-:W-:Y:S05]  /*16010*/  BRA `(.L_x_2528) ;  /* 0x00000000002c7947 */ /* 0x000fea0003800000 */
.L_x_2527:
[----:B------:R-:W-:-:S03]  /*16020*/  UMOV UR4, 0xffffffff ;  /* 0xffffffff00047882 */ /* 0x000fc60000000000 */
[----:B------:R-:W-:Y:S05]  /*16030*/  BRA.DIV UR4, `(.L_x_2529) ;  /* 0x0000001604ac7947 */ /* 0x000fea000b800000 */
[----:B-----5:R0:W3:Y:S02]  /*16040*/  SHFL.IDX PT, R14, R2, RZ, 0x1f ;  /* 0x00001fff020e7589 */ /* 0x0200e400000e0000 */
.L_x_2577:
[----:B--2---:R-:W2:Y:S01]  /*16050*/  @!P1 S2R R3, SR_CgaCtaId ;  /* 0x0000000000039919 */ /* 0x004ea20000008800 */
[----:B------:R-:W-:Y:S05]  /*16060*/  WARPSYNC.ALL ;  /* 0x0000000000007948 */ /* 0x000fea0003800000 */
[----:B------:R-:W-:Y:S01]  /*16070*/  BAR.SYNC.DEFER_BLOCKING 0x4, 0x180 ;  /* 0x0106000000007b1d */ /* 0x000fe20000010000 */
[----:B------:R-:W-:-:S05]  /*16080*/  @!P1 MOV R0, 0x400 ;  /* 0x0000040000009802 */ /* 0x000fca0000000f00 */
[----:B---3--:R3:W-:Y:S01]  /*16090*/  STL [R1+0x18], R14 ;  /* 0x0000180e01007387 */ /* 0x0087e20000100800 */
[----:B--2---:R-:W-:-:S05]  /*160a0*/  @!P1 LEA R17, R3, R0, 0x18 ;  /* 0x0000000003119211 */ /* 0x004fca00078ec0ff */
[----:B------:R3:W-:Y:S01]  /*160b0*/  @!P1 STS [R17+0x388d0], R2 ;  /* 0x0388d00211009388 */ /* 0x0007e20000000800 */
[----:B------:R-:W-:Y:S06]  /*160c0*/  BAR.ARV 0x5, 0x180 ;  /* 0x0146000000007b1d */ /* 0x000fec0000002000 */
.L_x_2528:
[----:B------:R-:W4:Y:S01]  /*160d0*/  LDL R0, [R1+0x18] ;  /* 0x0000180001007983 */ /* 0x000f220000100800 */
[----:B------:R-:W-:Y:S02]  /*160e0*/  ULDC UR4, c[0x0][0xc38] ;  /* 0x00030e0000047ab9 */ /* 0x000fe40000000800 */
[----:B----4-:R-:W-:-:S13]  /*160f0*/  ISETP.GE.AND P0, PT, R0, UR4, PT ;  /* 0x0000000400007c0c */ /* 0x010fda000bf06270 */
[----:B------:R-:W-:Y:S05]  /*16100*/  @!P0 BRA `(.L_x_2530) ;  /* 0xffffffb000208947 */ /* 0x000fea000383ffff */
.L_x_2429:
[----:B-1----:R-:W4:Y:S01]  /*16110*/  LDL.LU R0, [R1+0x1c] ;  /* 0x00001c0001007983 */ /* 0x002f220000300800 */
[----:B------:R-:W-:Y:S01]  /*16120*/  BSSY B0, `(.L_x_2531) ;  /* 0x000000b000007945 */ /* 0x000fe20003800000 */
[----:B------:R-:W1:Y:S01]  /*16130*/  S2R R5, SR_CgaCtaId ;  /* 0x0000000000057919 */ /* 0x000e620000008800 */
[----:B----4-:R-:W-:-:S05]  /*16140*/  VIADD R0, R0, 0x1 ;  /* 0x0000000100007836 */ /* 0x010fca0000000000 */
[----:B0--3--:R-:W-:-:S04]  /*16150*/  LEA.HI R2, R0, R0, RZ, 0x1 ;  /* 0x0000000000027211 */ /* 0x009fc800078f08ff */
[----:B--2---:R-:W-:-:S05]  /*16160*/  LOP3.LUT R3, R2, 0xfffffffe, RZ, 0xc0, !PT ;  /* 0xfffffffe02037812 */ /* 0x004fca00078ec0ff */
[----:B------:R-:W-:Y:S01]  /*16170*/  IMAD.IADD R3, R0, 0x1, -R3 ;  /* 0x0000000100037824 */ /* 0x000fe200078e0a03 */
[----:B------:R-:W-:-:S04]  /*16180*/  MOV R0, 0x400 ;  /* 0x0000040000007802 */ /* 0x000fc80000000f00 */
[----:B-1----:R-:W-:Y:S02]  /*16190*/  LEA R0, R5, R0, 0x18 ;  /* 0x0000000005007211 */ /* 0x002fe400078ec0ff */
[----:B------:R-:W-:-:S04]  /*161a0*/  SHF.L.U32 R3, R3, 0x1f, RZ ;  /* 0x0000001f03037819 */ /* 0x000fc800000006ff */
[----:B------:R-:W0:Y:S02]  /*161b0*/  SYNCS.PHASECHK.TRANS64.TRYWAIT P0, [R0+URZ+0x38820], R3 ;  /* 0x03882003000075a7 */ /* 0x000e24000800017f */
[----:B0-----:R-:W-:Y:S05]  /*161c0*/  @!P0 BRA `(.L_x_2532) ;  /* 0x0000001400708947 */ /* 0x001fea0003800000 */
.L_x_2578:
[----:B------:R-:W-:Y:S05]  /*161d0*/  BSYNC B0 ;  /* 0x0000000000007941 */ /* 0x000fea0003800000 */
.L_x_2531:
[----:B------:R-:W-:-:S03]  /*161e0*/  UMOV UR4, 0xffffffff ;  /* 0xffffffff00047882 */ /* 0x000fc60000000000 */
[----:B------:R-:W-:Y:S05]  /*161f0*/  BRA.DIV UR4, `(.L_x_2533) ;  /* 0x0000001604787947 */ /* 0x000fea000b800000 */
[----:B------:R-:W1:Y:S02]  /*16200*/  S2R R2, SR_TID.X ;  /* 0x0000000000027919 */ /* 0x000e640000002100 */
[----:B-1----:R-:W-:-:S04]  /*16210*/  SHF.R.U32.HI R2, RZ, 0x5, R2 ;  /* 0x00000005ff027819 */ /* 0x002fc80000011602 */
[----:B------:R-:W-:-:S05]  /*16220*/  LOP3.LUT R2, R2, 0x3, RZ, 0xc0, !PT ;  /* 0x0000000302027812 */ /* 0x000fca00078ec0ff */
[----:B------:R1:W2:Y:S02]  /*16230*/  SHFL.IDX PT, R14, R2, RZ, 0x1f ;  /* 0x00001fff020e7589 */ /* 0x0002a400000e0000 */
.L_x_2581:
[----:B--2---:R-:W-:Y:S01]  /*16240*/  ISETP.NE.AND P0, PT, R14, RZ, PT ;  /* 0x000000ff0e00720c */ /* 0x004fe20003f05270 */
[----:B------:R-:W-:-:S12]  /*16250*/  BSSY B0, `(.L_x_2534) ;  /* 0x0000027000007945 */ /* 0x000fd80003800000 */
[----:B------:R-:W-:Y:S05]  /*16260*/  @P0 BRA `(.L_x_2535) ;  /* 0x0000000000940947 */ /* 0x000fea0003800000 */
[----:B------:R-:W-:-:S03]  /*16270*/  UMOV UR4, 0xffffffff ;  /* 0xffffffff00047882 */ /* 0x000fc60000000000 */
[----:B------:R-:W-:Y:S05]  /*16280*/  BRA.DIV UR4, `(.L_x_2536) ;  /* 0x0000001604887947 */ /* 0x000fea000b800000 */
[----:B------:R-:W-:-:S13]  /*16290*/  ELECT P6, URZ, PT ;  /* 0x00000000003f782f */ /* 0x000fda00038c0000 */
.L_x_2584:
        /* <DEDUP_REMOVED lines=8> */
.L_x_2537:
[----:B------:R-:W2:Y:S01]  /*16320*/  LDL.LU R7, [R1+0x4] ;  /* 0x0000040001077983 */ /* 0x000ea20000300800 */
        /* <DEDUP_REMOVED lines=12> */
.L_x_2585:
[----:B------:R-:W1:Y:S02]  /*163f0*/  SYNCS.PHASECHK.TRANS64.TRYWAIT P0, [R3+URZ], R2 ;  /* 0x00000002030075a7 */ /* 0x000e64000800017f */
[----:B-1----:R-:W-:Y:S05]  /*16400*/  @!P0 BRA `(.L_x_2539) ;  /* 0x00000014005c8947 */ /* 0x002fea0003800000 */
.L_x_2586:
[----:B------:R-:W-:Y:S05]  /*16410*/  @!P2 BRA `(.L_x_2540) ;  /* 0x000000000004a947 */ /* 0x000fea0003800000 */
[----:B------:R-:W-:Y:S01]  /*16420*/  BPT.TRAP 0x1 ;  /* 0x000000040000795c */ /* 0x000fe20000300000 */
.L_x_2540:
[----:B-1----:R-:W-:-:S04]  /*16430*/  VIADD R3, R0, 0x38860 ;  /* 0x0003886000037836 */ /* 0x002fc80000000000 */
[----:B------:R-:W-:-:S04]  /*16440*/  IMAD R18, R18, 0x8, R3 ;  /* 0x0000000812127824 */ /* 0x000fc800078e0203 */
[----:B------:R-:W1:Y:S02]  /*16450*/  SYNCS.PHASECHK.TRANS64.TRYWAIT P0, [R18+URZ], R5 ;  /* 0x00000005120075a7 */ /* 0x000e64000800017f */
[----:B-1----:R-:W-:Y:S05]  /*16460*/  @!P0 BRA `(.L_x_2541) ;  /* 0x0000001400588947 */ /* 0x002fea0003800000 */
.L_x_2587:
[----:B------:R-:W-:-:S07]  /*16470*/  IMAD R3, R4, 0x8, R3 ;  /* 0x0000000804037824 */ /* 0x000fce00078e0203 */
.L_x_2542:
[----:B--2---:R2:W3:Y:S02]  /*16480*/  SYNCS.PHASECHK.TRANS64.TRYWAIT P0, [R3+URZ], R2 ;  /* 0x00000002030075a7 */ /* 0x0044e4000800017f */
[----:B---3--:R-:W-:Y:S05]  /*16490*/  @!P0 NANOSLEEP.SYNCS 0x989680 ;  /* 0x009896800000895d */ /* 0x008fea0003900000 */
[----:B------:R-:W3:Y:S02]  /*164a0*/  @!P0 SYNCS.PHASECHK.TRANS64 P0, [R3+URZ], R2 ;  /* 0x00000002030085a7 */ /* 0x000ee4000800007f */
[----:B---3--:R-:W-:Y:S05]  /*164b0*/  @!P0 BRA `(.L_x_2542) ;  /* 0xfffffffc00f08947 */ /* 0x008fea000383ffff */
.L_x_2535:
[----:B------:R-:W-:Y:S05]  /*164c0*/  BSYNC B0 ;  /* 0x0000000000007941 */ /* 0x000fea0003800000 */
.L_x_2534:
[----:B------:R-:W-:Y:S05]  /*164d0*/  EXIT ;  /* 0x000000000000794d */ /* 0x000fea0003800000 */
.L_x_2382:
[----:B------:R-:W-:-:S13]  /*164e0*/  R2UR UR4, R17 ;  /* 0x00000000110472ca */ /* 0x000fda00000e0000 */
[----:B0-----:R-:W-:-:S04]  /*164f0*/  IMAD.U32 R3, RZ, RZ, UR4 ;  /* 0x00000004ff037e24 */ /* 0x001fc8000f8e00ff */
[----:B------:R0:W1:Y:S03]  /*16500*/  SYNCS.PHASECHK.TRANS64.TRYWAIT P1, [R3+URZ+0x38800], R0 ;  /* 0x03880000030075a7 */ /* 0x000066000802017f */
[----:B-1----:R-:W-:Y:S05]  /*16510*/  @!P1 NANOSLEEP.SYNCS 0x989680 ;  /* 0x009896800000995d */ /* 0x002fea0003900000 */
[----:B------:R-:W1:Y:S02]  /*16520*/  @!P1 SYNCS.PHASECHK.TRANS64 P1, [R3+URZ+0x38800], R0 ;  /* 0x03880000030095a7 */ /* 0x000e64000802007f */
[----:B-1----:R-:W-:Y:S05]  /*16530*/  @!P1 BRA `(.L_x_2382) ;  /* 0xfffffffc00e89947 */ /* 0x002fea000383ffff */
[----:B------:R-:W-:Y:S05]  /*16540*/  BRA `(.L_x_2543) ;  /* 0xfffffeb400207947 */ /* 0x000fea000383ffff */
.L_x_2386:
[----:B-1----:R1:W2:Y:S02]  /*16550*/  SYNCS.PHASECHK.TRANS64.TRYWAIT P2, [R0+URZ+0x38830], R3 ;  /* 0x03883003000075a7 */ /* 0x0022a4000804017f */
[----:B--2---:R-:W-:Y:S05]  /*16560*/  @!P2 NANOSLEEP.SYNCS 0x989680 ;  /* 0x009896800000a95d */ /* 0x004fea0003900000 */
[----:B------:R-:W2:Y:S02]  /*16570*/  @!P2 SYNCS.PHASECHK.TRANS64 P2, [R0+URZ+0x38830], R3 ;  /* 0x038830030000a5a7 */ /* 0x000ea4000804007f */
[----:B--2---:R-:W-:Y:S05]  /*16580*/  @!P2 BRA `(.L_x_2386) ;  /* 0xfffffffc00f0a947 */ /* 0x004fea000383ffff */
[----:B------:R-:W-:Y:S05]  /*16590*/  BRA `(.L_x_2385) ;  /* 0xfffffeb4004c7947 */ /* 0x000fea000383ffff */
.L_x_2391:
[----:B------:R-:W-:-:S13]  /*165a0*/  R2UR UR4, R232 ;  /* 0x00000000e80472ca */ /* 0x000fda00000e0000 */
[----:B-1----:R-:W-:-:S04]  /*165b0*/  IMAD.U32 R4, RZ, RZ, UR4 ;  /* 0x00000004ff047e24 */ /* 0x002fc8000f8e00ff */
[----:B------:R1:W2:Y:S03]  /*165c0*/  SYNCS.PHASECHK.TRANS64.TRYWAIT P3, [R4+URZ+0x38830], R3 ;  /* 0x03883003040075a7 */ /* 0x0002a6000806017f */
[----:B--2---:R-:W-:Y:S05]  /*165d0*/  @!P3 NANOSLEEP.SYNCS 0x989680 ;  /* 0x009896800000b95d */ /* 0x004fea0003900000 */
[----:B------:R-:W2:Y:S02]  /*165e0*/  @!P3 SYNCS.PHASECHK.TRANS64 P3, [R4+URZ+0x38830], R3 ;  /* 0x038830030400b5a7 */ /* 0x000ea4000806007f */
[----:B--2---:R-:W-:Y:S05]  /*165f0*/  @!P3 BRA `(.L_x_2391) ;  /* 0xfffffffc00e8b947 */ /* 0x004fea000383ffff */
[----:B------:R-:W-:Y:S05]  /*16600*/  BRA `(.L_x_2390) ;  /* 0xfffffeec00b47947 */ /* 0x000fea000383ffff */
.L_x_2395:
[----:B01----:R-:W-:-:S04]  /*16610*/  IMAD.U32 R3, RZ, RZ, UR4 ;  /* 0x00000004ff037e24 */ /* 0x003fc8000f8e00ff */
[----:B------:R0:W1:Y:S03]  /*16620*/  SYNCS.PHASECHK.TRANS64.TRYWAIT P3, [R3+URZ+0x38850], R0 ;  /* 0x03885000030075a7 */ /* 0x000066000806017f */
[----:B-1----:R-:W-:Y:S05]  /*16630*/  @!P3 NANOSLEEP.SYNCS 0x989680 ;  /* 0x009896800000b95d */ /* 0x002fea0003900000 */
[----:B------:R-:W1:Y:S02]  /*16640*/  @!P3 SYNCS.PHASECHK.TRANS64 P3, [R3+URZ+0x38850], R0 ;  /* 0x038850000300b5a7 */ /* 0x000e64000806007f */
[----:B-1----:R-:W-:Y:S05]  /*16650*/  @!P3 BRA `(.L_x_2395) ;  /* 0xfffffffc00ecb947 */ /* 0x002fea000383ffff */
[----:B------:R-:W-:Y:S05]  /*16660*/  BRA `(.L_x_2394) ;  /* 0xffffff1400d47947 */ /* 0x000fea000383ffff */
.L_x_2401:
[----:B-1----:R-:W-:-:S04]  /*16670*/  IMAD.U32 R4, RZ, RZ, UR4 ;  /* 0x00000004ff047e24 */ /* 0x002fc8000f8e00ff */
[----:B------:R1:W2:Y:S03]  /*16680*/  SYNCS.PHASECHK.TRANS64.TRYWAIT P2, [R4+URZ+0x38830], R3 ;  /* 0x03883003040075a7 */ /* 0x0002a6000804017f */
[----:B--2---:R-:W-:Y:S05]  /*16690*/  @!P2 NANOSLEEP.SYNCS 0x989680 ;  /* 0x009896800000a95d */ /* 0x004fea0003900000 */
[----:B------:R-:W2:Y:S02]  /*166a0*/  @!P2 SYNCS.PHASECHK.TRANS64 P2, [R4+URZ+0x38830], R3 ;  /* 0x038830030400a5a7 */ /* 0x000ea4000804007f */
[----:B--2---:R-:W-:Y:S05]  /*166b0*/  @!P2 BRA `(.L_x_2401) ;  /* 0xfffffffc00eca947 */ /* 0x004fea000383ffff */
[----:B------:R-:W-:Y:S05]  /*166c0*/  BRA `(.L_x_2400) ;  /* 0xffffff2c00bc7947 */ /* 0x000fea000383ffff */
.L_x_2405:
[----:B01----:R-:W-:-:S04]  /*166d0*/  IMAD.U32 R3, RZ, RZ, UR4 ;  /* 0x00000004ff037e24 */ /* 0x003fc8000f8e00ff */
[----:B------:R0:W1:Y:S03]  /*166e0*/  SYNCS.PHASECHK.TRANS64.TRYWAIT P2, [R3+URZ+0x38850], R0 ;  /* 0x03885000030075a7 */ /* 0x000066000804017f */
[----:B-1----:R-:W-:Y:S05]  /*166f0*/  @!P2 NANOSLEEP.SYNCS 0x989680 ;  /* 0x009896800000a95d */ /* 0x002fea0003900000 */
[----:B------:R-:W1:Y:S02]  /*16700*/  @!P2 SYNCS.PHASECHK.TRANS64 P2, [R3+URZ+0x38850], R0 ;  /* 0x038850000300a5a7 */ /* 0x000e64000804007f */
[----:B-1----:R-:W-:Y:S05]  /*16710*/  @!P2 BRA `(.L_x_2405) ;  /* 0xfffffffc00eca947 */ /* 0x002fea000383ffff */
[----:B------:R-:W-:Y:S05]  /*16720*/  BRA `(.L_x_2404) ;  /* 0xffffff5400dc7947 */ /* 0x000fea000383ffff */
.L_x_2410:
[----:B-1----:R-:W-:-:S04]  /*16730*/  IMAD.U32 R7, RZ, RZ, UR7 ;  /* 0x00000007ff077e24 */ /* 0x002fc8000f8e00ff */
[----:B------:R1:W2:Y:S03]  /*16740*/  SYNCS.PHASECHK.TRANS64.TRYWAIT P0, [R7+URZ+0x38850], R0 ;  /* 0x03885000070075a7 */ /* 0x0002a6000800017f */
[----:B--2---:R-:W-:Y:S05]  /*16750*/  @!P0 NANOSLEEP.SYNCS 0x989680 ;  /* 0x009896800000895d */ /* 0x004fea0003900000 */
[----:B------:R-:W2:Y:S02]  /*16760*/  @!P0 SYNCS.PHASECHK.TRANS64 P0, [R7+URZ+0x38850], R0 ;  /* 0x03885000070085a7 */ /* 0x000ea4000800007f */
[----:B--2---:R-:W-:Y:S05]  /*16770*/  @!P0 BRA `(.L_x_2410) ;  /* 0xfffffffc00ec8947 */ /* 0x004fea000383ffff */
[----:B------:R-:W-:Y:S05]  /*16780*/  BRA `(.L_x_2409) ;  /* 0xffffff6c00e47947 */ /* 0x000fea000383ffff */
.L_x_2440:
[----:B------:R-:W-:Y:S02]  /*16790*/  IMAD.MOV.U32 R13, RZ, RZ, R0 ;  /* 0x000000ffff0d7224 */ /* 0x000fe400078e0000 */
[----:B------:R-:W-:Y:S02]  /*167a0*/  IMAD.MOV.U32 R12, RZ, RZ, RZ ;  /* 0x000000ffff0c7224 */ /* 0x000fe400078e00ff */
[----:B------:R-:W-:Y:S02]  /*167b0*/  IMAD.MOV.U32 R11, RZ, RZ, 0x1f ;  /* 0x0000001fff0b7424 */ /* 0x000fe400078e00ff */
[----:B------:R-:W-:-:S07]  /*167c0*/  IMAD.MOV.U32 R15, RZ, RZ, -0x1 ;  /* 0xffffffffff0f7424 */ /* 0x000fce00078e00ff */
[----:B0-----:R-:W-:Y:S05]  /*167d0*/  WARPSYNC.COLLECTIVE R15, `(.L_x_2544) ;  /* 0x000000000f087348 */ /* 0x001fea0003c00000 */
[----:B------:R1:W2:Y:S02]  /*167e0*/  SHFL.IDX P6, R14, R13, R12, R11 ;  /* 0x0000000c0d0e7389 */ /* 0x0002a400000c000b */
[----:B012---:R-:W-:Y:S01]  /*167f0*/  ENDCOLLECTIVE ;  /* 0x000000000000791b */ /* 0x007fe20003800000 */
.L_x_2544:
[----:B------:R-:W-:Y:S05]  /*16800*/  BRA `(.L_x_2545) ;  /* 0xffffffb4002c7947 */ /* 0x000fea000383ffff */
.L_x_2442:
[----:B------:R-:W-:Y:S01]  /*16810*/  BSSY B0, `(.L_x_2546) ;  /* 0x0000006000007945 */ /* 0x000fe20003800000 */
[----:B------:R-:W-:-:S07]  /*16820*/  IMAD.MOV.U32 R15, RZ, RZ, -0x1 ;  /* 0xffffffffff0f7424 */ /* 0x000fce00078e00ff */
[----:B01----:R-:W-:Y:S05]  /*16830*/  WARPSYNC.COLLECTIVE R15, `(.L_x_2547) ;  /* 0x000000000f0c7348 */ /* 0x003fea0003c00000 */
[----:B------:R-:W-:Y:S02]  /*16840*/  ELECT P6, UR62, PT ;  /* 0x00000000003e782f */ /* 0x000fe400038c0000 */
[----:B------:R-:W-:Y:S01]  /*16850*/  MOV R14, UR62 ;  /* 0x0000003e000e7c02 */ /* 0x000fe20008000f00 */
[----:B01----:R-:W-:Y:S10]  /*16860*/  ENDCOLLECTIVE ;  /* 0x000000000000791b */ /* 0x003ff40003800000 */
.L_x_2547:
[----:B------:R-:W-:Y:S05]  /*16870*/  BSYNC B0 ;  /* 0x0000000000007941 */ /* 0x000fea0003800000 */
.L_x_2546:
[----:B------:R-:W-:Y:S05]  /*16880*/  BRA `(.L_x_2548) ;  /* 0xffffffb4002c7947 */ /* 0x000fea000383ffff */
.L_x_2444:
[----:B-1----:R1:W2:Y:S02]  /*16890*/  SYNCS.PHASECHK.TRANS64.TRYWAIT P0, [R0+URZ+0x38840], R2 ;  /* 0x03884002000075a7 */ /* 0x0022a4000800017f */
[----:B--2---:R-:W-:Y:S05]  /*168a0*/  @!P0 NANOSLEEP.SYNCS 0x989680 ;  /* 0x009896800000895d */ /* 0x004fea0003900000 */
[----:B------:R-:W2:Y:S02]  /*168b0*/  @!P0 SYNCS.PHASECHK.TRANS64 P0, [R0+URZ+0x38840], R2 ;  /* 0x03884002000085a7 */ /* 0x000ea4000800007f */
[----:B--2---:R-:W-:Y:S05]  /*168c0*/  @!P0 BRA `(.L_x_2444) ;  /* 0xfffffffc00f08947 */ /* 0x004fea000383ffff */
[----:B------:R-:W-:Y:S05]  /*168d0*/  BRA `(.L_x_2549) ;  /* 0xffffffb400807947 */ /* 0x000fea000383ffff */
.L_x_2448:
[----:B------:R-:W-:Y:S02]  /*168e0*/  IMAD.MOV.U32 R13, RZ, RZ, R3 ;  /* 0x000000ffff0d7224 */ /* 0x000fe400078e0003 */
[----:B------:R-:W-:Y:S02]  /*168f0*/  IMAD.MOV.U32 R12, RZ, RZ, RZ ;  /* 0x000000ffff0c7224 */ /* 0x000fe400078e00ff */
[----:B------:R-:W-:Y:S02]  /*16900*/  IMAD.MOV.U32 R11, RZ, RZ, 0x181f ;  /* 0x0000181fff0b7424 */ /* 0x000fe400078e00ff */
[----:B------:R-:W-:Y:S02]  /*16910*/  IMAD.MOV.U32 R15, RZ, RZ, -0x1 ;  /* 0xffffffffff0f7424 */ /* 0x000fe400078e00ff */
[----:B------:R-:W-:-:S07]  /*16920*/  IMAD.U32 R0, RZ, RZ, UR42 ;  /* 0x0000002aff007e24 */ /* 0x000fce000f8e00ff */
[----:B-----5:R-:W-:Y:S05]  /*16930*/  WARPSYNC.COLLECTIVE R15, `(.L_x_2550) ;  /* 0x000000000f087348 */ /* 0x020fea0003c00000 */
[----:B------:R0:W1:Y:S02]  /*16940*/  SHFL.IDX P6, R14, R13, R12, R11 ;  /* 0x0000000c0d0e7389 */ /* 0x00006400000c000b */
[----:B01---5:R-:W-:Y:S01]  /*16950*/  ENDCOLLECTIVE ;  /* 0x000000000000791b */ /* 0x023fe20003800000 */
.L_x_2550:
[----:B------:R-:W-:Y:S02]  /*16960*/  IMAD R0, R0, 0x80, R10 ;  /* 0x0000008000007824 */ /* 0x000fe400078e020a */
[----:B------:R-:W-:Y:S02]  /*16970*/  IMAD.MOV.U32 R13, RZ, RZ, R4 ;  /* 0x000000ffff0d7224 */ /* 0x000fe400078e0004 */
[----:B------:R-:W-:-:S07]  /*16980*/  IMAD.MOV.U32 R5, RZ, RZ, R14 ;  /* 0x000000ffff057224 */ /* 0x000fce00078e000e */
[----:B------:R-:W-:Y:S05]  /*16990*/  WARPSYNC.COLLECTIVE R15, `(.L_x_2551) ;  /* 0x000000000f087348 */ /* 0x000fea0003c00000 */
[----:B------:R0:W1:Y:S02]  /*169a0*/  SHFL.IDX P6, R14, R13, R12, R11 ;  /* 0x0000000c0d0e7389 */ /* 0x00006400000c000b */
[----:B01----:R-:W-:Y:S01]  /*169b0*/  ENDCOLLECTIVE ;  /* 0x000000000000791b */ /* 0x003fe20003800000 */
.L_x_2551:
[----:B------:R-:W-:Y:S01]  /*169c0*/  ULDC UR4, c[0x0][0x288] ;  /* 0x0000a20000047ab9 */ /* 0x000fe20000000800 */
[----:B------:R-:W-:Y:S01]  /*169d0*/  ULDC.64 UR6, c[0x0][0x208] ;  /* 0x0000820000067ab9 */ /* 0x000fe20000000a00 */
[----:B------:R-:W-:-:S05]  /*169e0*/  IMAD R2, R7, UR4, RZ ;  /* 0x0000000407027c24 */ /* 0x000fca000f8e02ff */
[----:B------:R-:W-:Y:S01]  /*169f0*/  ISETP.GE.AND P4, PT, R0, R2, PT ;  /* 0x000000020000720c */ /* 0x000fe20003f86270 */
[----:B------:R-:W-:Y:S02]  /*16a00*/  IMAD.MOV.U32 R13, RZ, RZ, R3 ;  /* 0x000000ffff0d7224 */ /* 0x000fe400078e0003 */
[----:B------:R-:W-:Y:S02]  /*16a10*/  IMAD.MOV.U32 R12, RZ, RZ, 0x1 ;  /* 0x00000001ff0c7424 */ /* 0x000fe400078e00ff */
[----:B------:R-:W-:-:S08]  /*16a20*/  IMAD.MOV.U32 R6, RZ, RZ, R14 ;  /* 0x000000ffff067224 */ /* 0x000fd000078e000e */
        /* <DEDUP_REMOVED lines=15> */
.L_x_2552:
[----:B------:R-:W-:Y:S02]  /*16b20*/  IMAD.MOV.U32 R13, RZ, RZ, R4 ;  /* 0x000000ffff0d7224 */ /* 0x000fe400078e0004 */
[----:B------:R-:W-:-:S07]  /*16b30*/  IMAD.MOV.U32 R5, RZ, RZ, R14 ;  /* 0x000000ffff057224 */ /* 0x000fce00078e000e */
[----:B------:R-:W-:Y:S05]  /*16b40*/  WARPSYNC.COLLECTIVE R15, `(.L_x_2553) ;  /* 0x000000000f087348 */ /* 0x000fea0003c00000 */
[----:B------:R0:W1:Y:S02]  /*16b50*/  SHFL.IDX P6, R14, R13, R12, R11 ;  /* 0x0000000c0d0e7389 */ /* 0x00006400000c000b */
[----:B01----:R-:W-:Y:S01]  /*16b60*/  ENDCOLLECTIVE ;  /* 0x000000000000791b */ /* 0x003fe20003800000 */
.L_x_2553:
        /* <DEDUP_REMOVED lines=19> */
.L_x_2554:
[----:B------:R-:W-:Y:S02]  /*16ca0*/  IMAD.MOV.U32 R13, RZ, RZ, R4 ;  /* 0x000000ffff0d7224 */ /* 0x000fe400078e0004 */
[----:B------:R-:W-:-:S07]  /*16cb0*/  IMAD.MOV.U32 R5, RZ, RZ, R14 ;  /* 0x000000ffff057224 */ /* 0x000fce00078e000e */
[----:B------:R-:W-:Y:S05]  /*16cc0*/  WARPSYNC.COLLECTIVE R15, `(.L_x_2555) ;  /* 0x000000000f087348 */ /* 0x000fea0003c00000 */
[----:B------:R0:W1:Y:S02]  /*16cd0*/  SHFL.IDX P6, R14, R13, R12, R11 ;  /* 0x0000000c0d0e7389 */ /* 0x00006400000c000b */
[----:B01----:R-:W-:Y:S01]  /*16ce0*/  ENDCOLLECTIVE ;  /* 0x000000000000791b */ /* 0x003fe20003800000 */
.L_x_2555:
        /* <DEDUP_REMOVED lines=19> */
.L_x_2556:
[----:B------:R-:W-:Y:S02]  /*16e20*/  IMAD.MOV.U32 R13, RZ, RZ, R4 ;  /* 0x000000ffff0d7224 */ /* 0x000fe400078e0004 */
[----:B------:R-:W-:-:S07]  /*16e30*/  IMAD.MOV.U32 R5, RZ, RZ, R14 ;  /* 0x000000ffff057224 */ /* 0x000fce00078e000e */
[----:B------:R-:W-:Y:S05]  /*16e40*/  WARPSYNC.COLLECTIVE R15, `(.L_x_2557) ;  /* 0x000000000f087348 */ /* 0x000fea0003c00000 */
[----:B------:R0:W1:Y:S02]  /*16e50*/  SHFL.IDX P6, R14, R13, R12, R11 ;  /* 0x0000000c0d0e7389 */ /* 0x00006400000c000b */
[----:B01----:R-:W-:Y:S01]  /*16e60*/  ENDCOLLECTIVE ;  /* 0x000000000000791b */ /* 0x003fe20003800000 */
.L_x_2557:
        /* <DEDUP_REMOVED lines=19> */
.L_x_2558:
[----:B------:R-:W-:Y:S02]  /*16fa0*/  IMAD.MOV.U32 R13, RZ, RZ, R4 ;  /* 0x000000ffff0d7224 */ /* 0x000fe400078e0004 */
[----:B------:R-:W-:-:S07]  /*16fb0*/  IMAD.MOV.U32 R5, RZ, RZ, R14 ;  /* 0x000000ffff057224 */ /* 0x000fce00078e000e */
[----:B------:R-:W-:Y:S05]  /*16fc0*/  WARPSYNC.COLLECTIVE R15, `(.L_x_2559) ;  /* 0x000000000f087348 */ /* 0x000fea0003c00000 */
[----:B------:R0:W1:Y:S02]  /*16fd0*/  SHFL.IDX P6, R14, R13, R12, R11 ;  /* 0x0000000c0d0e7389 */ /* 0x00006400000c000b */
[----:B01----:R-:W-:Y:S01]  /*16fe0*/  ENDCOLLECTIVE ;  /* 0x000000000000791b */ /* 0x003fe20003800000 */
.L_x_2559:
        /* <DEDUP_REMOVED lines=19> */
.L_x_2560:
[----:B------:R-:W-:Y:S02]  /*17120*/  IMAD.MOV.U32 R13, RZ, RZ, R4 ;  /* 0x000000ffff0d7224 */ /* 0x000fe400078e0004 */
[----:B------:R-:W-:-:S07]  /*17130*/  IMAD.MOV.U32 R5, RZ, RZ, R14 ;  /* 0x000000ffff057224 */ /* 0x000fce00078e000e */
[----:B------:R-:W-:Y:S05]  /*17140*/  WARPSYNC.COLLECTIVE R15, `(.L_x_2561) ;  /* 0x000000000f087348 */ /* 0x000fea0003c00000 */
[----:B------:R0:W1:Y:S02]  /*17150*/  SHFL.IDX P6, R14, R13, R12, R11 ;  /* 0x0000000c0d0e7389 */ /* 0x00006400000c000b */
[----:B01----:R-:W-:Y:S01]  /*17160*/  ENDCOLLECTIVE ;  /* 0x000000000000791b */ /* 0x003fe20003800000 */
.L_x_2561:
        /* <DEDUP_REMOVED lines=19> */
.L_x_2562:
[----:B------:R-:W-:Y:S02]  /*172a0*/  IMAD.MOV.U32 R13, RZ, RZ, R4 ;  /* 0x000000ffff0d7224 */ /* 0x000fe400078e0004 */
[----:B------:R-:W-:-:S07]  /*172b0*/  IMAD.MOV.U32 R5, RZ, RZ, R14 ;  /* 0x000000ffff057224 */ /* 0x000fce00078e000e */
[----:B------:R-:W-:Y:S05]  /*172c0*/  WARPSYNC.COLLECTIVE R15, `(.L_x_2563) ;  /* 0x000000000f087348 */ /* 0x000fea0003c00000 */
[----:B------:R0:W1:Y:S02]  /*172d0*/  SHFL.IDX P6, R14, R13, R12, R11 ;  /* 0x0000000c0d0e7389 */ /* 0x00006400000c000b */
[----:B01----:R-:W-:Y:S01]  /*172e0*/  ENDCOLLECTIVE ;  /* 0x000000000000791b */ /* 0x003fe20003800000 */
.L_x_2563:
        /* <DEDUP_REMOVED lines=17> */
.L_x_2564:
[----:B------:R-:W-:Y:S02]  /*17400*/  IMAD.MOV.U32 R13, RZ, RZ, R4 ;  /* 0x000000ffff0d7224 */ /* 0x000fe400078e0004 */
[----:B------:R-:W-:-:S07]  /*17410*/  IMAD.MOV.U32 R5, RZ, RZ, R14 ;  /* 0x000000ffff057224 */ /* 0x000fce00078e000e */
[----:B------:R-:W-:Y:S05]  /*17420*/  WARPSYNC.COLLECTIVE R15, `(.L_x_2565) ;  /* 0x000000000f087348 */ /* 0x000fea0003c00000 */
[----:B------:R0:W1:Y:S02]  /*17430*/  SHFL.IDX P6, R14, R13, R12, R11 ;  /* 0x0000000c0d0e7389 */ /* 0x00006400000c000b */
[----:B01----:R-:W-:Y:S01]  /*17440*/  ENDCOLLECTIVE ;  /* 0x000000000000791b */ /* 0x003fe20003800000 */
.L_x_2565:
[----:B------:R-:W-:Y:S01]  /*17450*/  IMAD.MOV.U32 R3, RZ, RZ, R14 ;  /* 0x000000ffff037224 */ /* 0x000fe200078e000e */
[----:B------:R-:W-:Y:S06]  /*17460*/  BRA `(.L_x_2566) ;  /* 0xffffffb8001c7947 */ /* 0x000fec000383ffff */
.L_x_2453:
[----:B0-----:R0:W3:Y:S02]  /*17470*/  SYNCS.PHASECHK.TRANS64.TRYWAIT P0, [R17+URZ+0x38820], R0 ;  /* 0x03882000110075a7 */ /* 0x0010e4000800017f */
[----:B---3--:R-:W-:Y:S05]  /*17480*/  @!P0 NANOSLEEP.SYNCS 0x989680 ;  /* 0x009896800000895d */ /* 0x008fea0003900000 */
[----:B------:R-:W3:Y:S02]  /*17490*/  @!P0 SYNCS.PHASECHK.TRANS64 P0, [R17+URZ+0x38820], R0 ;  /* 0x03882000110085a7 */ /* 0x000ee4000800007f */
[----:B---3--:R-:W-:Y:S05]  /*174a0*/  @!P0 BRA `(.L_x_2453) ;  /* 0xfffffffc00f08947 */ /* 0x008fea000383ffff */
[----:B------:R-:W-:Y:S05]  /*174b0*/  BRA `(.L_x_2567) ;  /* 0xffffffb800987947 */ /* 0x000fea000383ffff */
.L_x_2460:
[----:B0-----:R0:W2:Y:S02]  /*174c0*/  SYNCS.PHASECHK.TRANS64.TRYWAIT P0, [R2+URZ+0x38840], R3 ;  /* 0x03884003020075a7 */ /* 0x0010a4000800017f */
[----:B--2---:R-:W-:Y:S05]  /*174d0*/  @!P0 NANOSLEEP.SYNCS 0x989680 ;  /* 0x009896800000895d */ /* 0x004fea0003900000 */
[----:B------:R-:W2:Y:S02]  /*174e0*/  @!P0 SYNCS.PHASECHK.TRANS64 P0, [R2+URZ+0x38840], R3 ;  /* 0x03884003020085a7 */ /* 0x000ea4000800007f */
[----:B--2---:R-:W-:Y:S05]  /*174f0*/  @!P0 BRA `(.L_x_2460) ;  /* 0xfffffffc00f08947 */ /* 0x004fea000383ffff */
[----:B------:R-:W-:Y:S05]  /*17500*/  BRA `(.L_x_2568) ;  /* 0xffffffbc00547947 */ /* 0x000fea000383ffff */
.L_x_2468:
[----:B0-----:R0:W1:Y:S02]  /*17510*/  SYNCS.PHASECHK.TRANS64.TRYWAIT P0, [R3+URZ+0x60], R2 ;  /* 0x00006002030075a7 */ /* 0x001064000800017f */
[----:B-1----:R-:W-:Y:S05]  /*17520*/  @!P0 NANOSLEEP.SYNCS 0x989680 ;  /* 0x009896800000895d */ /* 0x002fea0003900000 */
[----:B------:R-:W1:Y:S02]  /*17530*/  @!P0 SYNCS.PHASECHK.TRANS64 P0, [R3+URZ+0x60], R2 ;  /* 0x00006002030085a7 */ /* 0x000e64000800007f */
[----:B-1----:R-:W-:Y:S05]  /*17540*/  @!P0 BRA `(.L_x_2468) ;  /* 0xfffffffc00f08947 */ /* 0x002fea000383ffff */
[----:B------:R-:W-:Y:S05]  /*17550*/  BRA `(.L_x_2569) ;  /* 0xffffffc000987947 */ /* 0x000fea000383ffff */
.L_x_2480:
[----:B--2---:R2:W3:Y:S02]  /*17560*/  SYNCS.PHASECHK.TRANS64.TRYWAIT P0, [R3+URZ+0x38840], R2 ;  /* 0x03884002030075a7 */ /* 0x0044e4000800017f */
[----:B---3--:R-:W-:Y:S05]  /*17570*/  @!P0 NANOSLEEP.SYNCS 0x989680 ;  /* 0x009896800000895d */ /* 0x008fea0003900000 */
[----:B------:R-:W3:Y:S02]  /*17580*/  @!P0 SYNCS.PHASECHK.TRANS64 P0, [R3+URZ+0x38840], R2 ;  /* 0x03884002030085a7 */ /* 0x000ee4000800007f */
[----:B---3--:R-:W-:Y:S05]  /*17590*/  @!P0 BRA `(.L_x_2480) ;  /* 0xfffffffc00f08947 */ /* 0x008fea000383ffff */
[----:B------:R-:W-:Y:S05]  /*175a0*/  BRA `(.L_x_2570) ;  /* 0xffffffc800947947 */ /* 0x000fea000383ffff */
.L_x_2488:
[----:B0-----:R0:W1:Y:S02]  /*175b0*/  SYNCS.PHASECHK.TRANS64.TRYWAIT P0, [R2+URZ+0x60], R3 ;  /* 0x00006003020075a7 */ /* 0x001064000800017f */
[----:B-1----:R-:W-:Y:S05]  /*175c0*/  @!P0 NANOSLEEP.SYNCS 0x989680 ;  /* 0x009896800000895d */ /* 0x002fea0003900000 */
[----:B------:R-:W1:Y:S02]  /*175d0*/  @!P0 SYNCS.PHASECHK.TRANS64 P0, [R2+URZ+0x60], R3 ;  /* 0x00006003020085a7 */ /* 0x000e64000800007f */
[----:B-1----:R-:W-:Y:S05]  /*175e0*/  @!P0 BRA `(.L_x_2488) ;  /* 0xfffffffc00f08947 */ /* 0x002fea000383ffff */
[----:B------:R-:W-:Y:S05]  /*175f0*/  BRA `(.L_x_2571) ;  /* 0xffffffcc00e47947 */ /* 0x000fea000383ffff */
.L_x_2499:
[----:B---3--:R3:W4:Y:S02]  /*17600*/  SYNCS.PHASECHK.TRANS64.TRYWAIT P0, [R2+URZ+0x38840], R3 ;  /* 0x03884003020075a7 */ /* 0x008724000800017f */
[----:B----4-:R-:W-:Y:S05]  /*17610*/  @!P0 NANOSLEEP.SYNCS 0x989680 ;  /* 0x009896800000895d */ /* 0x010fea0003900000 */
[----:B------:R-:W4:Y:S02]  /*17620*/  @!P0 SYNCS.PHASECHK.TRANS64 P0, [R2+URZ+0x38840], R3 ;  /* 0x03884003020085a7 */ /* 0x000f24000800007f */
[----:B----4-:R-:W-:Y:S05]  /*17630*/  @!P0 BRA `(.L_x_2499) ;  /* 0xfffffffc00f08947 */ /* 0x010fea000383ffff */
[----:B------:R-:W-:Y:S05]  /*17640*/  BRA `(.L_x_2572) ;  /* 0xffffffd400b47947 */ /* 0x000fea000383ffff */
.L_x_2507:
[----:B0-----:R0:W1:Y:S02]  /*17650*/  SYNCS.PHASECHK.TRANS64.TRYWAIT P0, [R2+URZ+0x60], R5 ;  /* 0x00006005020075a7 */ /* 0x001064000800017f */
[----:B-1----:R-:W-:Y:S05]  /*17660*/  @!P0 NANOSLEEP.SYNCS 0x989680 ;  /* 0x009896800000895d */ /* 0x002fea0003900000 */
[----:B------:R-:W1:Y:S02]  /*17670*/  @!P0 SYNCS.PHASECHK.TRANS64 P0, [R2+URZ+0x60], R5 ;  /* 0x00006005020085a7 */ /* 0x000e64000800007f */
[----:B-1----:R-:W-:Y:S05]  /*17680*/  @!P0 BRA `(.L_x_2507) ;  /* 0xfffffffc00f08947 */ /* 0x002fea000383ffff */
[----:B------:R-:W-:Y:S05]  /*17690*/  BRA `(.L_x_2573) ;  /* 0xffffffdc00047947 */ /* 0x000fea000383ffff */
.L_x_2520:
[----:B0-----:R0:W2:Y:S02]  /*176a0*/  SYNCS.PHASECHK.TRANS64.TRYWAIT P0, [R2+URZ+0x38860], R3 ;  /* 0x03886003020075a7 */ /* 0x0010a4000800017f */
[----:B--2---:R-:W-:Y:S05]  /*176b0*/  @!P0 NANOSLEEP.SYNCS 0x989680 ;  /* 0x009896800000895d */ /* 0x004fea0003900000 */
[----:B------:R-:W2:Y:S02]  /*176c0*/  @!P0 SYNCS.PHASECHK.TRANS64 P0, [R2+URZ+0x38860], R3 ;  /* 0x03886003020085a7 */ /* 0x000ea4000800007f */
[----:B--2---:R-:W-:Y:S05]  /*176d0*/  @!P0 BRA `(.L_x_2520) ;  /* 0xfffffffc00f08947 */ /* 0x004fea000383ffff */
[----:B------:R-:W-:Y:S05]  /*176e0*/  BRA `(.L_x_2574) ;  /* 0xffffffe000c07947 */ /* 0x000fea000383ffff */
.L_x_2529:
[----:B------:R-:W-:Y:S01]  /*176f0*/  BSSY B0, `(.L_x_2575) ;  /* 0x0000008000007945 */ /* 0x000fe20003800000 */
[----:B-----5:R-:W-:Y:S02]  /*17700*/  IMAD.MOV.U32 R13, RZ, RZ, R2 ;  /* 0x000000ffff0d7224 */ /* 0x020fe400078e0002 */
[----:B------:R-:W-:Y:S02]  /*17710*/  IMAD.MOV.U32 R12, RZ, RZ, RZ ;  /* 0x000000ffff0c7224 */ /* 0x000fe400078e00ff */
[----:B------:R-:W-:Y:S02]  /*17720*/  IMAD.MOV.U32 R11, RZ, RZ, 0x1f ;  /* 0x0000001fff0b7424 */ /* 0x000fe400078e00ff */
[----:B------:R-:W-:-:S07]  /*17730*/  IMAD.MOV.U32 R15, RZ, RZ, -0x1 ;  /* 0xffffffffff0f7424 */ /* 0x000fce00078e00ff */
[----:B-12---:R-:W-:Y:S05]  /*17740*/  WARPSYNC.COLLECTIVE R15, `(.L_x_2576) ;  /* 0x000000000f087348 */ /* 0x006fea0003c00000 */
[----:B------:R0:W3:Y:S02]  /*17750*/  SHFL.IDX P6, R14, R13, R12, R11 ;  /* 0x0000000c0d0e7389 */ /* 0x0000e400000c000b */
[----:B0123--:R-:W-:Y:S01]  /*17760*/  ENDCOLLECTIVE ;  /* 0x000000000000791b */ /* 0x00ffe20003800000 */
.L_x_2576:
[----:B------:R-:W-:Y:S05]  /*17770*/  BSYNC B0 ;  /* 0x0000000000007941 */ /* 0x000fea0003800000 */
.L_x_2575:
[----:B------:R-:W-:Y:S05]  /*17780*/  BRA `(.L_x_2577) ;  /* 0xffffffe800307947 */ /* 0x000fea000383ffff */
.L_x_2532:
[----:B0-----:R0:W1:Y:S02]  /*17790*/  SYNCS.PHASECHK.TRANS64.TRYWAIT P0, [R0+URZ+0x38820], R3 ;  /* 0x03882003000075a7 */ /* 0x001064000800017f */
[----:B-1----:R-:W-:Y:S05]  /*177a0*/  @!P0 NANOSLEEP.SYNCS 0x989680 ;  /* 0x009896800000895d */ /* 0x002fea0003900000 */
[----:B------:R-:W1:Y:S02]  /*177b0*/  @!P0 SYNCS.PHASECHK.TRANS64 P0, [R0+URZ+0x38820], R3 ;  /* 0x03882003000085a7 */ /* 0x000e64000800007f */
[----:B-1----:R-:W-:Y:S05]  /*177c0*/  @!P0 BRA `(.L_x_2532) ;  /* 0xfffffffc00f08947 */ /* 0x002fea000383ffff */
[----:B------:R-:W-:Y:S05]  /*177d0*/  BRA `(.L_x_2578) ;  /* 0xffffffe8007c7947 */ /* 0x000fea000383ffff */
.L_x_2533:
        /* <DEDUP_REMOVED lines=11> */
.L_x_2580:
[----:B------:R-:W-:Y:S05]  /*17890*/  BSYNC B0 ;  /* 0x0000000000007941 */ /* 0x000fea0003800000 */
.L_x_2579:
[----:B------:R-:W-:Y:S05]  /*178a0*/  BRA `(.L_x_2581) ;  /* 0xffffffe800647947 */ /* 0x000fea000383ffff */
.L_x_2536:
[----:B------:R-:W-:Y:S01]  /*178b0*/  BSSY B1, `(.L_x_2582) ;  /* 0x0000006000017945 */ /* 0x000fe20003800000 */
[----:B------:R-:W-:-:S07]  /*178c0*/  IMAD.MOV.U32 R15, RZ, RZ, -0x1 ;  /* 0xffffffffff0f7424 */ /* 0x000fce00078e00ff */
[----:B01----:R-:W-:Y:S05]  /*178d0*/  WARPSYNC.COLLECTIVE R15, `(.L_x_2583) ;  /* 0x000000000f0c7348 */ /* 0x003fea0003c00000 */
[----:B------:R-:W-:Y:S02]  /*178e0*/  ELECT P6, UR62, PT ;  /* 0x00000000003e782f */ /* 0x000fe400038c0000 */
[----:B------:R-:W-:Y:S01]  /*178f0*/  MOV R14, UR62 ;  /* 0x0000003e000e7c02 */ /* 0x000fe20008000f00 */
[----:B01----:R-:W-:Y:S10]  /*17900*/  ENDCOLLECTIVE ;  /* 0x000000000000791b */ /* 0x003ff40003800000 */
.L_x_2583:
[----:B------:R-:W-:Y:S05]  /*17910*/  BSYNC B1 ;  /* 0x0000000000017941 */ /* 0x000fea0003800000 */
.L_x_2582:
[----:B------:R-:W-:Y:S05]  /*17920*/  BRA `(.L_x_2584) ;  /* 0xffffffe8005c7947 */ /* 0x000fea000383ffff */
.L_x_2538:
[----:B0-----:R0:W1:Y:S02]  /*17930*/  SYNCS.PHASECHK.TRANS64.TRYWAIT P0, [R6+URZ], R5 ;  /* 0x00000005060075a7 */ /* 0x001064000800017f */
[----:B-1----:R-:W-:Y:S05]  /*17940*/  @!P0 NANOSLEEP.SYNCS 0x989680 ;  /* 0x009896800000895d */ /* 0x002fea0003900000 */
[----:B------:R-:W1:Y:S02]  /*17950*/  @!P0 SYNCS.PHASECHK.TRANS64 P0, [R6+URZ], R5 ;  /* 0x00000005060085a7 */ /* 0x000e64000800007f */
[----:B-1----:R-:W-:Y:S05]  /*17960*/  @!P0 BRA `(.L_x_2538) ;  /* 0xfffffffc00f08947 */ /* 0x002fea000383ffff */
[----:B------:R-:W-:Y:S05]  /*17970*/  BRA `(.L_x_2585) ;  /* 0xffffffe8009c7947 */ /* 0x000fea000383ffff */
.L_x_2539:
[----:B-1----:R1:W2:Y:S02]  /*17980*/  SYNCS.PHASECHK.TRANS64.TRYWAIT P0, [R3+URZ], R2 ;  /* 0x00000002030075a7 */ /* 0x0022a4000800017f */
[----:B--2---:R-:W-:Y:S05]  /*17990*/  @!P0 NANOSLEEP.SYNCS 0x989680 ;  /* 0x009896800000895d */ /* 0x004fea0003900000 */
[----:B------:R-:W2:Y:S02]  /*179a0*/  @!P0 SYNCS.PHASECHK.TRANS64 P0, [R3+URZ], R2 ;  /* 0x00000002030085a7 */ /* 0x000ea4000800007f */
[----:B--2---:R-:W-:Y:S05]  /*179b0*/  @!P0 BRA `(.L_x_2539) ;  /* 0xfffffffc00f08947 */ /* 0x004fea000383ffff */
[----:B------:R-:W-:Y:S05]  /*179c0*/  BRA `(.L_x_2586) ;  /* 0xffffffe800907947 */ /* 0x000fea000383ffff */
.L_x_2541:
[----:B-1----:R1:W2:Y:S02]  /*179d0*/  SYNCS.PHASECHK.TRANS64.TRYWAIT P0, [R18+URZ], R5 ;  /* 0x00000005120075a7 */ /* 0x0022a4000800017f */
[----:B--2---:R-:W-:Y:S05]  /*179e0*/  @!P0 NANOSLEEP.SYNCS 0x989680 ;  /* 0x009896800000895d */ /* 0x004fea0003900000 */
[----:B------:R-:W2:Y:S02]  /*179f0*/  @!P0 SYNCS.PHASECHK.TRANS64 P0, [R18+URZ], R5 ;  /* 0x00000005120085a7 */ /* 0x000ea4000800007f */
[----:B--2---:R-:W-:Y:S05]  /*17a00*/  @!P0 BRA `(.L_x_2541) ;  /* 0xfffffffc00f08947 */ /* 0x004fea000383ffff */
[----:B------:R-:W-:Y:S05]  /*17a10*/  BRA `(.L_x_2587) ;  /* 0xffffffe800947947 */ /* 0x000fea000383ffff */
.L_x_2588:
        /* <DEDUP_REMOVED lines=14> */
.L_x_15300:


//--------------------- .text._ZN7cutlass13device_kernelIN5flash11enable_sm90INS1_16FlashAttnFwdSm90INS1_25CollectiveMainloopFwdSm90ILi2EN4cute5tupleIJNS5_1CILi1EEES8_S8_EEENS6_IJNS7_ILi128EEENS7_ILi80EEENS7_ILi256EEEEEELi256ENS_6half_tEfNS_4arch4Sm90ELb1ELb0ELb0ELb1ELb0ELb0ELb0ELb1ELb1ELb1ELb0ELb0EEENS1_21CollectiveEpilogueFwdINS6_IJSA_SC_SB_EEES9_SE_SG_Li256ELb1ELb1ELb0ELb0EEENS1_36VarlenDynamicPersistentTileSchedulerILi128ELi80ELi256ELi128ELb0ELb1ELb1ELb1ELb1ELb1EEEEEEEEEvNT_6ParamsE --------------------------
	.section	.text._ZN7cutlass13device_kernelIN5flash11enable_sm90INS1_16FlashAttnFwdSm90INS1_25CollectiveMainloopFwdSm90ILi2EN4cute5tupleIJNS5_1CILi1EEES8_S8_EEENS6_IJNS7_ILi128EEENS7_ILi80EEENS7_ILi256EEEEEELi256ENS_6half_tEfNS_4arch4Sm90ELb1ELb0ELb0ELb1ELb0ELb0ELb0ELb1ELb1ELb1ELb0ELb0EEENS1_21CollectiveEpilogueFwdINS6_IJSA_SC_SB_EEES9_SE_SG_Li256ELb1ELb1ELb0ELb0EEENS1_36VarlenDynamicPersistentTileSchedulerILi128ELi80ELi256ELi128ELb0ELb1ELb1ELb1ELb1ELb1EEEEEEEEEvNT_6ParamsE,"ax",@progbits
	.align	128
.text._ZN7cutlass13device_kernelIN5flash11enable_sm90INS1_16FlashAttnFwdSm90INS1_25CollectiveMainloopFwdSm90ILi2EN4cute5tupleIJNS5_1CILi1EEES8_S8_EEENS6_IJNS7_ILi128EEENS7_ILi80EEENS7_ILi256EEEEEELi256ENS_6half_tEfNS_4arch4Sm90ELb1ELb0ELb0ELb1ELb0ELb0ELb0ELb1ELb1ELb1ELb0ELb0EEENS1_21CollectiveEpilogueFwdINS6_IJSA_SC_SB_EEES9_SE_SG_Li256ELb1ELb1ELb0ELb0EEENS1_36VarlenDynamicPersistentTileSchedulerILi128ELi80ELi256ELi128ELb0ELb1ELb1ELb1ELb1ELb1EEEEEEEEEvNT_6ParamsE:
        .type           _ZN7cutlass13device_kernelIN5flash11enable_sm90INS1_16FlashAttnFwdSm90INS1_25CollectiveMainloopFwdSm90ILi2EN4cute5tupleIJNS5_1CILi1EEES8_S8_EEENS6_IJNS7_ILi128EEENS7_ILi80EEENS7_ILi256EEEEEELi256ENS_6half_tEfNS_4arch4Sm90ELb1ELb0ELb0ELb1ELb0ELb0ELb0ELb1ELb1ELb1ELb0ELb0EEENS1_21CollectiveEpilogueFwdINS6_IJSA_SC_SB_EEES9_SE_SG_Li256ELb1ELb1ELb0ELb0EEENS1_36VarlenDynamicPersistentTileSchedulerILi128ELi80ELi256ELi128ELb0ELb1ELb1ELb1ELb1ELb1EEEEEEEEEvNT_6ParamsE,@function
        .size           _ZN7cutlass13device_kernelIN5flash11enable_sm90INS1_16FlashAttnFwdSm90INS1_25CollectiveMainloopFwdSm90ILi2EN4cute5tupleIJNS5_1CILi1EEES8_S8_EEENS6_IJNS7_ILi128EEENS7_ILi80EEENS7_ILi256EEEEEELi256ENS_6half_tEfNS_4arch4Sm90ELb1ELb0ELb0ELb1ELb0ELb0ELb0ELb1ELb1ELb1ELb0ELb0EEENS1_21CollectiveEpilogueFwdINS6_IJSA_SC_SB_EEES9_SE_SG_Li256ELb1ELb1ELb0ELb0EEENS1_36VarlenDynamicPersistentTileSchedulerILi128ELi80ELi256ELi128ELb0ELb1ELb1ELb1ELb1ELb1EEEEEEEEEvNT_6ParamsE,(.L_x_15301 - _ZN7cutlass13device_kernelIN5flash11enable_sm90INS1_16FlashAttnFwdSm90INS1_25CollectiveMainloopFwdSm90ILi2EN4cute5tupleIJNS5_1CILi1EEES8_S8_EEENS6_IJNS7_ILi128EEENS7_ILi80EEENS7_ILi256EEEEEELi256ENS_6half_tEfNS_4arch4Sm90ELb1ELb0ELb0ELb1ELb0ELb0ELb0ELb1ELb1ELb1ELb0ELb0EEENS1_21CollectiveEpilogueFwdINS6_IJSA_SC_SB_EEES9_SE_SG_Li256ELb1ELb1ELb0ELb0EEENS1_36VarlenDynamicPersistentTileSchedulerILi128ELi80ELi256ELi128ELb0ELb1ELb1ELb1ELb1ELb1EEEEEEEEEvNT_6ParamsE)
        .other          _ZN7cutlass13device_kernelIN5flash11enable_sm90INS1_16FlashAttnFwdSm90INS1_25CollectiveMainloopFwdSm90ILi2EN4cute5tupleIJNS5_1CILi1EEES8_S8_EEENS6_IJNS7_ILi128EEENS7_ILi80EEENS7_ILi256EEEEEELi256ENS_6half_tEfNS_4arch4Sm90ELb1ELb0ELb0ELb1ELb0ELb0ELb0ELb1ELb1ELb1ELb0ELb0EEENS1_21CollectiveEpilogueFwdINS6_IJSA_SC_SB_EEES9_SE_SG_Li256ELb1ELb1ELb0ELb0EEENS1_36VarlenDynamicPersistentTileSchedulerILi128ELi80ELi256ELi128ELb0ELb1ELb1ELb1ELb1ELb1EEEEEEEEEvNT_6ParamsE,@"STO_CUDA_ENTRY STV_DEFAULT"
_ZN7cutlass13device_kernelIN5flash11enable_sm90INS1_16FlashAttnFwdSm90INS1_25CollectiveMainloopFwdSm90ILi2EN4cute5tupleIJNS5_1CILi1EEES8_S8_EEENS6_IJNS7_ILi128EEENS7_ILi80EEENS7_ILi256EEEEEELi256ENS_6half_tEfNS_4arch4Sm90ELb1ELb0ELb0ELb1ELb0ELb0ELb0ELb1ELb1ELb1ELb0ELb0EEENS1_21CollectiveEpilogueFwdINS6_IJSA_SC_SB_EEES9_SE_SG_Li256ELb1ELb1ELb0ELb0EEENS1_36VarlenDynamicPersistentTileSchedulerILi128ELi80ELi256ELi128ELb0ELb1ELb1ELb1ELb1ELb1EEEEEEEEEvNT_6ParamsE:
        /* <DEDUP_REMOVED lines=18> */
.L_x_2590:
[----:B------:R-:W-:Y:S05]  /*0120*/  BSYNC B0 ;  /* 0x0000000000007941 */ /* 0x000fea0003800000 */
.L_x_2589:
        /* <DEDUP_REMOVED lines=41> */
.L_x_2591:
        /* <DEDUP_REMOVED lines=22> */
.L_x_2592:
        /* <DEDUP_REMOVED lines=18> */
.L_x_2593:
        /* <DEDUP_REMOVED lines=22> */
.L_x_2594:
        /* <DEDUP_REMOVED lines=22> */
.L_x_2595:
        /* <DEDUP_REMOVED lines=8> */
.L_x_2597:
        /* <DEDUP_REMOVED lines=18> */
[----:B------:R-:W0:Y:S02]  /*0aa0*/  S2R R0, SR_TID.X ;  /* 0x0000000000007919 */ /* 0x000e240000002100 */
[----:B0-----:R-:W-:-:S05]  /*0ab0*/  VIADD R232, R0, 0xffffff80 ;  /* 0xffffff8000e87836 */ /* 0x001fca0000000000 */
[----:B------:R-:W-:-:S04]  /*0ac0*/  SHF.R.S32.HI R3, RZ, 0x1f, R232 ;  /* 0x0000001fff037819 */ /* 0x000fc800000114e8 */
[CC--:B------:R-:W-:Y:S02]  /*0ad0*/  LEA.HI R5, R3.reuse, R232.reuse, RZ, 0x7 ;  /* 0x000000e803057211 */ /* 0x0c0fe400078f38ff */
[----:B------:R-:W-:Y:S02]  /*0ae0*/  LEA.HI R0, R3, R232, RZ, 0x4 ;  /* 0x000000e803007211 */ /* 0x000fe400078f20ff */
[----:B------:R-:W-:Y:S02]  /*0af0*/  LOP3.LUT R223, R5, 0xffffff80, RZ, 0xc0, !PT ;  /* 0xffffff8005df7812 */ /* 0x000fe400078ec0ff */
[----:B------:R-:W-:Y:S02]  /*0b00*/  SHF.R.S32.HI R9, RZ, 0x4, R0 ;  /* 0x00000004ff097819 */ /* 0x000fe40000011400 */
[----:B------:R-:W-:Y:S01]  /*0b10*/  LOP3.LUT R7, R0, 0x3fffff0, RZ, 0xc0, !PT ;  /* 0x03fffff000077812 */ /* 0x000fe200078ec0ff */
[----:B------:R-:W-:Y:S01]  /*0b20*/  IMAD.IADD R223, R232, 0x1, -R223 ;  /* 0x00000001e8df7824 */ /* 0x000fe200078e0adf */
[----:B------:R-:W-:-:S02]  /*0b30*/  LEA.HI R0, R0, R9, RZ, 0x1 ;  /* 0x0000000900007211 */ /* 0x000fc400078f08ff */
[----:B------:R-:W-:Y:S01]  /*0b40*/  LEA.HI R10, R3, R232, RZ, 0x2 ;  /* 0x000000e8030a7211 */ /* 0x000fe200078f10ff */
[----:B------:R-:W-:Y:S01]  /*0b50*/  IMAD.IADD R7, R232, 0x1, -R7 ;  /* 0x00000001e8077824 */ /* 0x000fe200078e0a07 */
[----:B------:R-:W-:Y:S02]  /*0b60*/  SHF.R.S32.HI R4, RZ, 0x1f, R223 ;  /* 0x0000001fff047819 */ /* 0x000fe400000114df */
[----:B------:R-:W-:Y:S02]  /*0b70*/  LOP3.LUT R0, R0, 0x1ffffffe, RZ, 0xc0, !PT ;  /* 0x1ffffffe00007812 */ /* 0x000fe400078ec0ff */
[----:B------:R-:W-:Y:S02]  /*0b80*/  LEA.HI R6, R4, R223, RZ, 0x2 ;  /* 0x000000df04067211 */ /* 0x000fe400078f10ff */
[----:B------:R-:W-:Y:S01]  /*0b90*/  SHF.R.S32.HI R224, RZ, 0x7, R5 ;  /* 0x00000007ffe07819 */ /* 0x000fe20000011405 */
[----:B------:R-:W-:Y:S01]  /*0ba0*/  IMAD.IADD R0, R9, 0x1, -R0 ;  /* 0x0000000109007824 */ /* 0x000fe200078e0a00 */
[----:B------:R-:W-:-:S02]  /*0bb0*/  SHF.R.S32.HI R8, RZ, 0x2, R6 ;  /* 0x00000002ff087819 */ /* 0x000fc40000011406 */
[----:B------:R-:W-:Y:S02]  /*0bc0*/  SHF.R.S32.HI R11, RZ, 0x1f, R6 ;  /* 0x0000001fff0b7819 */ /* 0x000fe40000011406 */
[----:B------:R-:W-:Y:S02]  /*0bd0*/  LOP3.LUT R9, R10, 0xfffffffc, RZ, 0xc0, !PT ;  /* 0xfffffffc0a097812 */ /* 0x000fe400078ec0ff */
[----:B------:R-:W-:Y:S02]  /*0be0*/  LEA.HI R11, R11, R8, RZ, 0x3 ;  /* 0x000000080b0b7211 */ /* 0x000fe400078f18ff */
[----:B------:R-:W-:Y:S01]  /*0bf0*/  LEA.HI R4, R4, R223, RZ, 0x5 ;  /* 0x000000df04047211 */ /* 0x000fe200078f28ff */
[----:B------:R-:W-:Y:S01]  /*0c00*/  IMAD.IADD R9, R232, 0x1, -R9 ;  /* 0x00000001e8097824 */ /* 0x000fe200078e0a09 */
[----:B------:R-:W-:Y:S02]  /*0c10*/  LOP3.LUT R11, R11, 0xfffffff8, RZ, 0xc0, !PT ;  /* 0xfffffff80b0b7812 */ /* 0x000fe400078ec0ff */
[----:B------:R-:W-:-:S02]  /*0c20*/  LEA.HI R5, R5, R224, RZ, 0x1 ;  /* 0x000000e005057211 */ /* 0x000fc400078f08ff */
[----:B------:R-:W-:Y:S01]  /*0c30*/  SHF.R.S32.HI R4, RZ, 0x5, R4 ;  /* 0x00000005ff047819 */ /* 0x000fe20000011404 */
[----:B------:R-:W-:Y:S01]  /*0c40*/  IMAD.IADD R11, R8, 0x1, -R11 ;  /* 0x00000001080b7824 */ /* 0x000fe200078e0a0b */
[----:B------:R-:W-:Y:S02]  /*0c50*/  LOP3.LUT R5, R5, 0x3fffffe, RZ, 0xc0, !PT ;  /* 0x03fffffe05057812 */ /* 0x000fe400078ec0ff */
[----:B------:R-:W-:Y:S01]  /*0c60*/  LOP3.LUT R212, R6, 0x7ffffffc, RZ, 0xc0, !PT ;  /* 0x7ffffffc06d47812 */ /* 0x000fe200078ec0ff */
[----:B------:R-:W-:Y:S02]  /*0c70*/  IMAD R4, R4, 0x10, R11 ;  /* 0x0000001004047824 */ /* 0x000fe400078e020b */
[----:B------:R-:W-:Y:S02]  /*0c80*/  IMAD.IADD R5, R224, 0x1, -R5 ;  /* 0x00000001e0057824 */ /* 0x000fe400078e0a05 */
[----:B------:R-:W-:Y:S02]  /*0c90*/  IMAD.IADD R212, R223, 0x1, -R212 ;  /* 0x00000001dfd47824 */ /* 0x000fe400078e0ad4 */
[----:B------:R-:W-:Y:S01]  /*0ca0*/  IMAD R225, R5, 0x40, R4 ;  /* 0x0000004005e17824 */ /* 0x000fe200078e0204 */
[----:B--2---:R-:W-:-:S02]  /*0cb0*/  R2UR UR4, R2 ;  /* 0x00000000020472ca */ /* 0x004fc400000e0000 */
[CC--:B------:R-:W-:Y:S02]  /*0cc0*/  LEA.HI R2, R3.reuse, R232.reuse, RZ, 0x5 ;  /* 0x000000e803027211 */ /* 0x0c0fe400078f28ff */
[----:B------:R-:W-:-:S03]  /*0cd0*/  LEA.HI R3, R3, R232, RZ, 0x3 ;  /* 0x000000e803037211 */ /* 0x000fc600078f18ff */
[----:B------:R-:W-:Y:S01]  /*0ce0*/  IMAD.SHL.U32 R2, R2, 0x20, RZ ;  /* 0x0000002002027824 */ /* 0x000fe200078e00ff */
[----:B------:R-:W-:Y:S02]  /*0cf0*/  LOP3.LUT R217, R3, 0xfffffff8, RZ, 0xc0, !PT ;  /* 0xfffffff803d97812 */ /* 0x000fe400078ec0ff */
[----:B------:R-:W-:Y:S02]  /*0d00*/  SHF.R.S32.HI R221, RZ, 0x3, R3 ;  /* 0x00000003ffdd7819 */ /* 0x000fe40000011403 */
[----:B------:R-:W-:Y:S01]  /*0d10*/  LOP3.LUT R2, R2, 0xfffffc00, RZ, 0xc0, !PT ;  /* 0xfffffc0002027812 */ /* 0x000fe200078ec0ff */
[----:B------:R-:W-:Y:S01]  /*0d20*/  IMAD.IADD R217, R232, 0x1, -R217 ;  /* 0x00000001e8d97824 */ /* 0x000fe200078e0ad9 */
[----:B------:R-:W-:-:S03]  /*0d30*/  ULOP3.LUT UR7, UR4, 0x1, URZ, 0xfc, !UPT ;  /* 0x0000000104077892 */ /* 0x000fc6000f8efc3f */
[----:B------:R-:W-:Y:S01]  /*0d40*/  IMAD R7, R7, 0x40, R2 ;  /* 0x0000004007077824 */ /* 0x000fe200078e0202 */
[----:B------:R-:W-:Y:S01]  /*0d50*/  LEA.HI R2, R9, R9, RZ, 0x1 ;  /* 0x0000000909027211 */ /* 0x000fe200078f08ff */
[----:B------:R-:W-:Y:S01]  /*0d60*/  IMAD.SHL.U32 R18, R217, 0x8, RZ ;  /* 0x00000008d9127824 */ /* 0x000fe200078e00ff */
[----:B------:R-:W-:Y:S01]  /*0d70*/  UMOV UR4, URZ ;  /* 0x0000003f00047c82 */ /* 0x000fe20008000000 */
[----:B------:R-:W-:Y:S01]  /*0d80*/  IMAD R226, R0, 0x8, R7 ;  /* 0x0000000800e27824 */ /* 0x000fe200078e0207 */
[----:B------:R-:W-:Y:S01]  /*0d90*/  LOP3.LUT R2, R2, 0x1ffffffe, RZ, 0xc0, !PT ;  /* 0x1ffffffe02027812 */ /* 0x000fe200078ec0ff */
[C---:B------:R-:W-:Y:S01]  /*0da0*/  VIADD R215, R18.reuse, 0x40 ;  /* 0x0000004012d77836 */ /* 0x040fe20000000000 */
[----:B------:R-:W-:Y:S01]  /*0db0*/  SHF.R.S32.HI R231, RZ, 0x1f, R18 ;  /* 0x0000001fffe77819 */ /* 0x000fe20000011412 */
[C---:B------:R-:W-:Y:S02]  /*0dc0*/  VIADD R214, R18.reuse, 0x80 ;  /* 0x0000008012d67836 */ /* 0x040fe40000000000 */
[----:B------:R-:W-:Y:S01]  /*0dd0*/  VIADD R216, R18, 0xc0 ;  /* 0x000000c012d87836 */ /* 0x000fe20000000000 */
[----:B------:R-:W-:Y:S01]  /*0de0*/  SHF.R.S32.HI R230, RZ, 0x1f, R215 ;  /* 0x0000001fffe67819 */ /* 0x000fe200000114d7 */
[----:B------:R-:W-:Y:S01]  /*0df0*/  IMAD.IADD R2, R9, 0x1, -R2 ;  /* 0x0000000109027824 */ /* 0x000fe200078e0a02 */
[----:B------:R-:W-:Y:S01]  /*0e00*/  SHF.R.S32.HI R229, RZ, 0x1f, R214 ;  /* 0x0000001fffe57819 */ /* 0x000fe200000114d6 */
[----:B------:R-:W-:Y:S01]  /*0e10*/  IMAD.MOV.U32 R7, RZ, RZ, R15 ;  /* 0x000000ffff077224 */ /* 0x000fe200078e000f */
[----:B------:R-:W-:Y:S01]  /*0e20*/  SHF.R.S32.HI R228, RZ, 0x1f, R216 ;  /* 0x0000001fffe47819 */ /* 0x000fe200000114d8 */
[----:B------:R-:W-:-:S02]  /*0e30*/  IMAD.U32 R227, RZ, RZ, UR7 ;  /* 0x00000007ffe37e24 */ /* 0x000fc4000f8e00ff */
[----:B------:R-:W-:Y:S02]  /*0e40*/  IMAD.U32 R222, RZ, RZ, UR4 ;  /* 0x00000004ffde7e24 */ /* 0x000fe4000f8e00ff */
[----:B------:R-:W-:Y:S02]  /*0e50*/  IMAD R213, R2, 0x8, R225 ;  /* 0x0000000802d57824 */ /* 0x000fe400078e02e1 */
[----:B------:R-:W-:-:S07]  /*0e60*/  IMAD.U32 R16, RZ, RZ, UR4 ;  /* 0x00000004ff107e24 */ /* 0x000fce000f8e00ff */
.L_x_2651:
[----:B012-4-:R-:W0:Y:S01]  /*0e70*/  LDC.64 R2, c[0x0][0xc88] ;  /* 0x00032200ff027b82 */ /* 0x017e220000000a00 */
        /* <DEDUP_REMOVED lines=14> */
[----:B------:R-:W-:-:S04]  /*0f60*/  @UP0 ULEA UR8, UP2, UR4, UR8, 0x2 ;  /* 0x0000000804080291 */ /* 0x000fc8000f84103f */
[----:B------:R-:W-:Y:S02]  /*0f70*/  @UP0 ULEA.HI.X UR9, UR4, UR9, UR7, 0x2, UP2 ;  /* 0x0000000904090291 */ /* 0x000fe400090f1407 */
[----:B------:R-:W-:Y:S01]  /*0f80*/  IMAD.U32 R220, RZ, RZ, UR7 ;  /* 0x00000007ffdc7e24 */ /* 0x000fe2000f8e00ff */
[----:B------:R-:W-:Y:S01]  /*0f90*/  @UP1 ULEA UR10, UP0, UR4, UR10, 0x2 ;  /* 0x0000000a040a1291 */ /* 0x000fe2000f80103f */
[----:B------:R-:W-:-:S03]  /*0fa0*/  IMAD.U32 R2, RZ, RZ, UR8 ;  /* 0x00000008ff027e24 */ /* 0x000fc6000f8e00ff */
[----:B------:R-:W-:Y:S01]  /*0fb0*/  @UP1 ULEA.HI.X UR11, UR4, UR11, UR7, 0x2, UP0 ;  /* 0x0000000b040b1291 */ /* 0x000fe200080f1407 */
[----:B------:R-:W-:Y:S01]  /*0fc0*/  IMAD.U32 R3, RZ, RZ, UR9 ;  /* 0x00000009ff037e24 */ /* 0x000fe2000f8e00ff */
[----:B------:R-:W-:Y:S01]  /*0fd0*/  ULDC.64 UR8, c[0x0][0x418] ;  /* 0x0001060000087ab9 */ /* 0x000fe20000000a00 */
[----:B------:R-:W-:Y:S01]  /*0fe0*/  IMAD.U32 R4, RZ, RZ, UR10 ;  /* 0x0000000aff047e24 */ /* 0x000fe2000f8e00ff */
[----:B------:R-:W-:Y:S02]  /*0ff0*/  ULDC UR7, c[0x0][0x424] ;  /* 0x0001090000077ab9 */ /* 0x000fe40000000800 */
[----:B------:R-:W-:Y:S01]  /*1000*/  IMAD.U32 R5, RZ, RZ, UR11 ;  /* 0x0000000bff057e24 */ /* 0x000fe2000f8e00ff */
[----:B------:R-:W2:Y:S01]  /*1010*/  @P0 LDG.E R2, desc[UR12][R2.64] ;  /* 0x0000000c02020981 */ /* 0x000ea2000c1e1900 */
[----:B------:R-:W-:Y:S01]  /*1020*/  UISETP.NE.U32.AND UP0, UPT, UR8, URZ, UPT ;  /* 0x0000003f0800728c */ /* 0x000fe2000bf05070 */
[----:B------:R-:W-:Y:S02]  /*1030*/  ULDC.64 UR10, c[0x0][0xa20] ;  /* 0x00028800000a7ab9 */ /* 0x000fe40000000a00 */
[----:B---3--:R-:W3:Y:S01]  /*1040*/  @P2 LDG.E R4, desc[UR12][R4.64] ;  /* 0x0000000c04042981 */ /* 0x008ee2000c1e1900 */
[----:B------:R-:W-:Y:S01]  /*1050*/  ULDC UR12, c[0x0][0x288] ;  /* 0x0000a200000c7ab9 */ /* 0x000fe20000000800 */
[----:B------:R-:W-:Y:S01]  /*1060*/  UISETP.NE.AND.EX UP0, UPT, UR9, URZ, UPT, UP0 ;  /* 0x0000003f0900728c */ /* 0x000fe2000bf05300 */
[----:B------:R-:W-:Y:S01]  /*1070*/  ISETP.NE.U32.AND P1, PT, RZ, UR10, PT ;  /* 0x0000000aff007c0c */ /* 0x000fe2000bf25070 */
[----:B------:R-:W-:Y:S01]  /*1080*/  ULDC UR8, c[0x0][0x2f0] ;  /* 0x0000bc0000087ab9 */ /* 0x000fe20000000800 */
[----:B------:R-:W-:Y:S01]  /*1090*/  UMOV UR4, URZ ;  /* 0x0000003f00047c82 */ /* 0x000fe20008000000 */
[----:B------:R-:W-:Y:S01]  /*10a0*/  USEL UR7, UR7, 0x1, UP0 ;  /* 0x0000000107077887 */ /* 0x000fe20008000000 */
[----:B------:R-:W-:Y:S01]  /*10b0*/  ISETP.NE.AND.EX P1, PT, RZ, UR11, PT, P1 ;  /* 0x0000000bff007c0c */ /* 0x000fe2000bf25310 */
[----:B------:R-:W-:-:S02]  /*10c0*/  IMAD.U32 R219, RZ, RZ, UR6 ;  /* 0x00000006ffdb7e24 */ /* 0x000fc4000f8e00ff */
[----:B------:R-:W-:Y:S01]  /*10d0*/  UIMAD UR8, UR7, UR8, URZ ;  /* 0x00000008070872a4 */ /* 0x000fe2000f8e023f */
[----:B--2---:R-:W-:Y:S02]  /*10e0*/  @P0 R2UR UR4, R2 ;  /* 0x00000000020402ca */ /* 0x004fe400000e0000 */
[----:B---3--:R-:W-:-:S13]  /*10f0*/  @P2 R2UR UR12, R4 ;  /* 0x00000000040c22ca */ /* 0x008fda00000e0000 */
[----:B------:R-:W-:Y:S01]  /*1100*/  IMAD.U32 R19, RZ, RZ, UR12 ;  /* 0x0000000cff137e24 */ /* 0x000fe2000f8e00ff */
[----:B------:R-:W-:Y:S06]  /*1110*/  @P2 BRA `(.L_x_2598) ;  /* 0x0000000000402947 */ /* 0x000fec0003800000 */
        /* <DEDUP_REMOVED lines=14> */
[----:B------:R-:W-:-:S06]  /*1200*/  UIADD3 UR6, -UR6, UR7, URZ ;  /* 0x0000000706067290 */ /* 0x000fcc000fffe13f */
[----:B------:R-:W-:-:S07]  /*1210*/  IMAD.U32 R19, RZ, RZ, UR6 ;  /* 0x00000006ff137e24 */ /* 0x000fce000f8e00ff */
.L_x_2598:
[----:B------:R-:W-:Y:S05]  /*1220*/  @!P1 BRA `(.L_x_2599) ;  /* 0x0000000000289947 */ /* 0x000fea0003800000 */
[----:B------:R-:W-:Y:S01]  /*1230*/  R2UR UR7, R218 ;  /* 0x00000000da0772ca */ /* 0x000fe200000e0000 */
[----:B------:R-:W-:Y:S01]  /*1240*/  ULDC.64 UR8, c[0x0][0x208] ;  /* 0x0000820000087ab9 */ /* 0x000fe20000000a00 */
[----:B------:R-:W-:-:S11]  /*1250*/  R2UR UR12, R220 ;  /* 0x00000000dc0c72ca */ /* 0x000fd600000e0000 */
[----:B------:R-:W-:-:S04]  /*1260*/  ULEA UR6, UP0, UR7, UR10, 0x2 ;  /* 0x0000000a07067291 */ /* 0x000fc8000f80103f */
[----:B------:R-:W-:Y:S02]  /*1270*/  ULEA.HI.X UR7, UR7, UR11, UR12, 0x2, UP0 ;  /* 0x0000000b07077291 */ /* 0x000fe400080f140c */
[----:B------:R-:W-:-:S04]  /*1280*/  IMAD.U32 R2, RZ, RZ, UR6 ;  /* 0x00000006ff027e24 */ /* 0x000fc8000f8e00ff */
[----:B------:R-:W-:-:S05]  /*1290*/  IMAD.U32 R3, RZ, RZ, UR7 ;  /* 0x00000007ff037e24 */ /* 0x000fca000f8e00ff */
[----:B------:R-:W2:Y:S02]  /*12a0*/  LDG.E R2, desc[UR8][R2.64] ;  /* 0x0000000802027981 */ /* 0x000ea4000c1e1900 */
[----:B--2---:R-:W-:Y:S01]  /*12b0*/  R2UR UR8, R2 ;  /* 0x00000000020872ca */ /* 0x004fe200000e0000 */
[----:B------:R-:W-:-:S14]  /*12c0*/  BRA `(.L_x_2600) ;  /* 0x00000000003c7947 */ /* 0x000fdc0003800000 */
.L_x_2599:
        /* <DEDUP_REMOVED lines=15> */
.L_x_2600:
[----:B------:R-:W-:Y:S01]  /*13c0*/  UIADD3 UR9, -UR4, UR8, URZ ;  /* 0x0000000804097290 */ /* 0x000fe2000fffe13f */
[----:B------:R-:W-:Y:S01]  /*13d0*/  R2UR UR7, R19 ;  /* 0x00000000130772ca */ /* 0x000fe200000e0000 */
[----:B------:R-:W-:Y:S01]  /*13e0*/  USHF.L.U32 UR5, UR5, 0x7, URZ ;  /* 0x0000000705057899 */ /* 0x000fe2000800063f */
[----:B------:R-:W-:Y:S01]  /*13f0*/  PLOP3.LUT P0, PT, PT, PT, PT, 0x80, 0x0 ;  /* 0x000000000000781c */ /* 0x000fe20003f0f070 */
[----:B------:R-:W-:Y:S01]  /*1400*/  ULDC UR4, c[0x0][0x448] ;  /* 0x0001120000047ab9 */ /* 0x000fe20000000800 */
[----:B------:R-:W-:Y:S01]  /*1410*/  CS2R R2, SRZ ;  /* 0x0000000000027805 */ /* 0x000fe2000001ff00 */
[----:B------:R-:W-:Y:S01]  /*1420*/  UISETP.NE.AND UP0, UPT, UR4, 0x1, UPT ;  /* 0x000000010400788c */ /* 0x000fe2000bf05270 */
[----:B------:R-:W-:Y:S01]  /*1430*/  IMAD.U32 R22, RZ, RZ, UR9 ;  /* 0x00000009ff167e24 */ /* 0x000fe2000f8e00ff */
[----:B------:R-:W-:Y:S02]  /*1440*/  UIADD3 UR6, UR5, 0x7f, URZ ;  /* 0x0000007f05067890 */ /* 0x000fe4000fffe03f */
[----:B------:R-:W-:Y:S01]  /*1450*/  IMAD.U32 R23, RZ, RZ, UR5 ;  /* 0x00000005ff177e24 */ /* 0x000fe2000f8e00ff */
[----:B------:R-:W-:Y:S01]  /*1460*/  CS2R R150, SRZ ;  /* 0x0000000000967805 */ /* 0x000fe2000001ff00 */
[----:B------:R-:W-:Y:S01]  /*1470*/  IMAD.MOV.U32 R0, RZ, RZ, RZ ;  /* 0x000000ffff007224 */ /* 0x000fe200078e00ff */
[----:B------:R-:W-:-:S02]  /*1480*/  CS2R R148, SRZ ;  /* 0x0000000000947805 */ /* 0x000fc4000001ff00 */
[----:B------:R-:W-:Y:S01]  /*1490*/  CS2R R146, SRZ ;  /* 0x0000000000927805 */ /* 0x000fe2000001ff00 */
[----:B------:R-:W-:Y:S01]  /*14a0*/  UIADD3 UR7, UR9, 0x50, -UR7 ;  /* 0x0000005009077890 */ /* 0x000fe2000fffe807 */
[----:B------:R-:W-:Y:S02]  /*14b0*/  CS2R R144, SRZ ;  /* 0x0000000000907805 */ /* 0x000fe4000001ff00 */
[----:B------:R-:W-:Y:S01]  /*14c0*/  CS2R R142, SRZ ;  /* 0x00000000008e7805 */ /* 0x000fe2000001ff00 */
[----:B------:R-:W-:Y:S01]  /*14d0*/  @UP0 ULDC UR4, c[0x0][0x44c] ;  /* 0x0001130000040ab9 */ /* 0x000fe20000000800 */
[----:B------:R-:W-:Y:S01]  /*14e0*/  @UP0 ULDC UR8, c[0x0][0x450] ;  /* 0x0001140000080ab9 */ /* 0x000fe20000000800 */
[----:B------:R-:W-:Y:S01]  /*14f0*/  UIMAD.WIDE.U32 UR4, UR6, UR4, URZ ;  /* 0x00000004060472a5 */ /* 0x000fe2000f8e003f */
[----:B------:R-:W-:Y:S01]  /*1500*/  CS2R R140, SRZ ;  /* 0x00000000008c7805 */ /* 0x000fe2000001ff00 */
[----:B------:R-:W-:Y:S01]  /*1510*/  UIADD3 UR4, UR9, 0x4f, URZ ;  /* 0x0000004f09047890 */ /* 0x000fe2000fffe03f */
[----:B------:R-:W-:Y:S01]  /*1520*/  CS2R R138, SRZ ;  /* 0x00000000008a7805 */ /* 0x000fe2000001ff00 */
[----:B------:R-:W-:Y:S01]  /*1530*/  @UP0 USHF.R.U32.HI UR6, URZ, UR8, UR5 ;  /* 0x000000083f060299 */ /* 0x000fe20008011605 */
[----:B------:R-:W-:Y:S01]  /*1540*/  CS2R R136, SRZ ;  /* 0x0000000000887805 */ /* 0x000fe2000001ff00 */
[----:B------:R-:W-:Y:S01]  /*1550*/  UIMAD.WIDE UR4, UR4, 0x66666667, URZ ;  /* 0x66666667040478a5 */ /* 0x000fe2000f8e023f */
[----:B------:R-:W-:Y:S01]  /*1560*/  CS2R R134, SRZ ;  /* 0x0000000000867805 */ /* 0x000fe2000001ff00 */
[----:B------:R-:W-:Y:S01]  /*1570*/  UIADD3 UR6, UR7, UR6, URZ ;  /* 0x0000000607067290 */ /* 0x000fe2000fffe03f */
[----:B------:R-:W-:Y:S01]  /*1580*/  CS2R R132, SRZ ;  /* 0x0000000000847805 */ /* 0x000fe2000001ff00 */
[----:B------:R-:W-:Y:S01]  /*1590*/  USHF.R.U32.HI UR4, URZ, 0x1f, UR5 ;  /* 0x0000001f3f047899 */ /* 0x000fe20008011605 */
[----:B------:R-:W-:Y:S01]  /*15a0*/  CS2R R130, SRZ ;  /* 0x0000000000827805 */ /* 0x000fe2000001ff00 */
[----:B------:R-:W-:Y:S01]  /*15b0*/  UIMAD.WIDE UR6, UR6, 0x66666667, URZ ;  /* 0x66666667060678a5 */ /* 0x000fe2000f8e023f */
[----:B------:R-:W-:Y:S01]  /*15c0*/  CS2R R128, SRZ ;  /* 0x0000000000807805 */ /* 0x000fe2000001ff00 */
[----:B------:R-:W-:Y:S01]  /*15d0*/  ULEA.HI.SX32 UR4, UR5, UR4, 0x1b ;  /* 0x0000000405047291 */ /* 0x000fe2000f8fda3f */
[----:B------:R-:W-:Y:S01]  /*15e0*/  CS2R R126, SRZ ;  /* 0x00000000007e7805 */ /* 0x000fe2000001ff00 */
[----:B------:R-:W-:Y:S01]  /*15f0*/  USHF.R.U32.HI UR6, URZ, 0x1f, UR7 ;  /* 0x0000001f3f067899 */ /* 0x000fe20008011607 */
[----:B------:R-:W-:-:S02]  /*1600*/  CS2R R124, SRZ ;  /* 0x00000000007c7805 */ /* 0x000fc4000001ff00 */
[----:B------:R-:W-:Y:S02]  /*1610*/  CS2R R122, SRZ ;  /* 0x00000000007a7805 */ /* 0x000fe4000001ff00 */
[----:B------:R-:W-:Y:S01]  /*1620*/  CS2R R120, SRZ ;  /* 0x0000000000787805 */ /* 0x000fe2000001ff00 */
[----:B------:R-:W-:Y:S01]  /*1630*/  ULEA.HI.SX32 UR6, UR7, UR6, 0x1b ;  /* 0x0000000607067291 */ /* 0x000fe2000f8fda3f */
[----:B------:R-:W-:Y:S02]  /*1640*/  CS2R R118, SRZ ;  /* 0x0000000000767805 */ /* 0x000fe4000001ff00 */
[----:B------:R-:W-:Y:S02]  /*1650*/  CS2R R116, SRZ ;  /* 0x0000000000747805 */ /* 0x000fe4000001ff00 */
[----:B------:R-:W-:Y:S01]  /*1660*/  CS2R R114, SRZ ;  /* 0x0000000000727805 */ /* 0x000fe2000001ff00 */
[----:B------:R-:W-:Y:S01]  /*1670*/  UISETP.LT.AND UP0, UPT, UR4, UR6, UPT ;  /* 0x000000060400728c */ /* 0x000fe2000bf01270 */
[----:B------:R-:W-:-:S02]  /*1680*/  CS2R R112, SRZ ;  /* 0x0000000000707805 */ /* 0x000fc4000001ff00 */
[----:B------:R-:W-:Y:S02]  /*1690*/  CS2R R110, SRZ ;  /* 0x00000000006e7805 */ /* 0x000fe4000001ff00 */
[----:B------:R-:W-:Y:S01]  /*16a0*/  CS2R R108, SRZ ;  /* 0x00000000006c7805 */ /* 0x000fe2000001ff00 */
[----:B------:R-:W-:Y:S01]  /*16b0*/  USEL UR61, UR4, UR6, UP0 ;  /* 0x00000006043d7287 */ /* 0x000fe20008000000 */
[----:B------:R-:W-:Y:S02]  /*16c0*/  CS2R R106, SRZ ;  /* 0x00000000006a7805 */ /* 0x000fe4000001ff00 */
[----:B------:R-:W-:Y:S02]  /*16d0*/  CS2R R104, SRZ ;  /* 0x0000000000687805 */ /* 0x000fe4000001ff00 */
[----:B------:R-:W-:Y:S01]  /*16e0*/  CS2R R168, SRZ ;  /* 0x0000000000a87805 */ /* 0x000fe2000001ff00 */
[----:B------:R-:W-:Y:S01]  /*16f0*/  UISETP.GE.AND UP0, UPT, UR61, 0x1, UPT ;  /* 0x000000013d00788c */ /* 0x000fe2000bf06270 */
[----:B------:R-:W-:-:S02]  /*1700*/  CS2R R100, SRZ ;  /* 0x0000000000647805 */ /* 0x000fc4000001ff00 */
[----:B------:R-:W-:Y:S02]  /*1710*/  CS2R R166, SRZ ;  /* 0x0000000000a67805 */ /* 0x000fe4000001ff00 */
[----:B------:R-:W-:Y:S02]  /*1720*/  CS2R R96, SRZ ;  /* 0x0000000000607805 */ /* 0x000fe4000001ff00 */
[----:B------:R-:W-:Y:S02]  /*1730*/  CS2R R164, SRZ ;  /* 0x0000000000a47805 */ /* 0x000fe4000001ff00 */
[----:B------:R-:W-:Y:S02]  /*1740*/  CS2R R92, SRZ ;  /* 0x00000000005c7805 */ /* 0x000fe4000001ff00 */
[----:B------:R-:W-:Y:S02]  /*1750*/  PLOP3.LUT P1, PT, PT, PT, UP0, 0x80, 0x0 ;  /* 0x000000000000781c */ /* 0x000fe40003f2f008 */
        /* <DEDUP_REMOVED lines=68> */
.L_x_2602:
        /* <DEDUP_REMOVED lines=12> */
.L_x_2787:
[----:B------:R-:W-:Y:S05]  /*1c60*/  @!P0 BRA `(.L_x_2604) ;  /* 0x0000000000048947 */ /* 0x000fea0003800000 */
[----:B------:R-:W-:Y:S01]  /*1c70*/  BPT.TRAP 0x1 ;  /* 0x000000040000795c */ /* 0x000fe20000300000 */
.L_x_2604:
        /* <DEDUP_REMOVED lines=9> */
.L_x_2605:
[----:B------:R-:W2:Y:S02]  /*1d10*/  S2R R2, SR_TID.X ;  /* 0x0000000000027919 */ /* 0x000ea40000002100 */
[----:B--2---:R-:W-:Y:S01]  /*1d20*/  LOP3.LUT P1, RZ, R2, 0x7f, RZ, 0xc0, !PT ;  /* 0x0000007f02ff7812 */ /* 0x004fe2000782c0ff */
[----:B-1----:R-:W-:-:S12]  /*1d30*/  @P2 BRA `(.L_x_2606) ;  /* 0x0000000000082947 */ /* 0x002fd80003800000 */
[----:B------:R-:W1:Y:S02]  /*1d40*/  SYNCS.PHASECHK.TRANS64.TRYWAIT P2, [R0+URZ+0x38830], R3 ;  /* 0x03883003000075a7 */ /* 0x000e64000804017f */
[----:B-1----:R-:W-:Y:S05]  /*1d50*/  @!P2 BRA `(.L_x_2607) ;  /* 0x000001680024a947 */ /* 0x002fea0003800000 */
.L_x_2606:
        /* <DEDUP_REMOVED lines=232> */
[----:B------:R-:W-:Y:S02]  /*2be0*/  UIADD3 UR5, UR5, 0xc06, URZ ;  /* 0x00000c0605057890 */ /* 0x000fe4000fffe03f */
[----:B------:R-:W-:-:S05]  /*2bf0*/  UIADD3 UR7, UR4, 0x786, URZ ;  /* 0x0000078604077890 */ /* 0x000fca000fffe03f */
[----:B------:R-:W-:Y:S02]  /*2c00*/  UMOV UR56, UR5 ;  /* 0x0000000500387c82 */ /* 0x000fe40008000000 */
[----:B------:R-:W-:Y:S01]  /*2c10*/  UMOV UR58, UR7 ;  /* 0x00000007003a7c82 */ /* 0x000fe20008000000 */
[----:B------:R-:W-:Y:S01]  /*2c20*/  IMAD.U32 R6, RZ, RZ, UR56 ;  /* 0x00000038ff067e24 */ /* 0x000fe2000f8e00ff */
        /* <DEDUP_REMOVED lines=27> */
[----:B------:R-:W-:-:S06]  /*2de0*/  IMAD.U32 R233, RZ, RZ, UR11 ;  /* 0x0000000bffe97e24 */ /* 0x000fcc000f8e00ff */
        /* <DEDUP_REMOVED lines=26> */
[----:B------:R-:W-:Y:S01]  /*2f90*/  R2UR UR14, R19 ;  /* 0x00000000130e72ca */ /* 0x000fe200000e0000 */
        /* <DEDUP_REMOVED lines=216> */
[----:B------:R-:W-:-:S04]  /*3d20*/  UIADD3 UR6, UR4, 0x984, URZ ;  /* 0x0000098404067890 */ /* 0x000fc8000fffe03f */
[----:B------:R-:W-:-:S05]  /*3d30*/  PLOP3.LUT P2, PT, PT, PT, UP0, 0x80, 0x0 ;  /* 0x000000000000781c */ /* 0x000fca0003f4f008 */
[----:B------:R-:W-:-:S08]  /*3d40*/  @UP0 ULDC UR5, c[0x0][0x44c] ;  /* 0x0001130000050ab9 */ /* 0x000fd00000000800 */
[----:B------:R-:W-:Y:S01]  /*3d50*/  @P2 IMAD.HI.U32 R3, R2, UR5, RZ ;  /* 0x0000000502032c27 */ /* 0x000fe2000f8e00ff */
[----:B------:R-:W-:-:S04]  /*3d60*/  @UP0 ULDC UR5, c[0x0][0x450] ;  /* 0x0001140000050ab9 */ /* 0x000fc80000000800 */
[----:B------:R-:W-:Y:S01]  /*3d70*/  @P2 SHF.R.U32.HI R2, RZ, UR5, R3 ;  /* 0x00000005ff022c19 */ /* 0x000fe20008011603 */
[----:B------:R-:W-:-:S04]  /*3d80*/  UIMAD UR5, UR61, -0x50, UR15 ;  /* 0xffffffb03d0578a4 */ /* 0x000fc8000f8e020f */
[----:B------:R-:W0:Y:S01]  /*3d90*/  SHFL.IDX PT, R5, R2, 0x1, 0x1c1f ;  /* 0x003c1f0002057f89 */ /* 0x000e2200000e0000 */
[----:B------:R-:W-:-:S03]  /*3da0*/  UIADD3 UR5, UR5, 0x50, URZ ;  /* 0x0000005005057890 */ /* 0x000fc6000fffe03f */
[----:B------:R-:W1:Y:S03]  /*3db0*/  SHFL.IDX PT, R2, R2, RZ, 0x1c1f ;  /* 0x001c1fff02027589 */ /* 0x000e6600000e0000 */
[----:B------:R-:W-:Y:S01]  /*3dc0*/  IMAD.U32 R3, RZ, RZ, UR5 ;  /* 0x00000005ff037e24 */ /* 0x000fe2000f8e00ff */
[----:B------:R-:W-:-:S03]  /*3dd0*/  UMOV UR5, UR19 ;  /* 0x0000001300057c82 */ /* 0x000fc60008000000 */
[----:B------:R-:W-:Y:S01]  /*3de0*/  IMAD R3, R212, -0x2, R3 ;  /* 0xfffffffed4037824 */ /* 0x000fe200078e0203 */
        /* <DEDUP_REMOVED lines=23> */
[----:B------:R-:W-:Y:S02]  /*3f60*/  UMOV UR6, 0xffffffb0 ;  /* 0xffffffb000067882 */ /* 0x000fe40000000000 */
[----:B------:R-:W-:-:S06]  /*3f70*/  UIMAD UR6, UR61, UR6, 0x51 ;  /* 0x000000513d0674a4 */ /* 0x000fcc000f8e0206 */
[----:B------:R-:W-:Y:S01]  /*3f80*/  IMAD.U32 R21, RZ, RZ, UR6 ;  /* 0x00000006ff157e24 */ /* 0x000fe2000f8e00ff */
[----:B------:R-:W-:-:S03]  /*3f90*/  UIADD3 UR6, UR4, 0x986, URZ ;  /* 0x0000098604067890 */ /* 0x000fc6000fffe03f */
[----:B------:R-:W-:Y:S02]  /*3fa0*/  IMAD R4, R212, -0x2, R21 ;  /* 0xfffffffed4047824 */ /* 0x000fe400078e0215 */
[----:B------:R-:W-:-:S05]  /*3fb0*/  IMAD.U32 R21, RZ, RZ, UR14 ;  /* 0x0000000eff157e24 */ /* 0x000fca000f8e00ff */
[----:B------:R-:W-:-:S04]  /*3fc0*/  IADD3 R4, -R21, UR15, R4 ;  /* 0x0000000f15047c10 */ /* 0x000fc8000fffe104 */
[-CC-:B0-----:R-:W-:Y:S02]  /*3fd0*/  VIADDMNMX R5, R5, R4.reuse, R3.reuse, PT ;  /* 0x0000000405057246 */ /* 0x181fe40003800103 */
[----:B-1----:R-:W-:Y:S02]  /*3fe0*/  VIADDMNMX R3, R2, R4, R3, PT ;  /* 0x0000000402037246 */ /* 0x002fe40003800103 */
[C---:B------:R-:W-:Y:S02]  /*3ff0*/  ISETP.GT.AND P3, PT, R5.reuse, RZ, PT ;  /* 0x000000ff0500720c */ /* 0x040fe40003f64270 */
[C---:B------:R-:W-:Y:S02]  /*4000*/  ISETP.GT.AND P4, PT, R5.reuse, 0x1, PT ;  /* 0x000000010500780c */ /* 0x040fe40003f84270 */
        /* <DEDUP_REMOVED lines=15> */
[C---:B------:R-:W-:Y:S01]  /*4100*/  ISETP.GT.AND P3, PT, R5.reuse, 0x9, PT ;  /* 0x000000090500780c */ /* 0x040fe20003f64270 */
        /* <DEDUP_REMOVED lines=66> */
[----:B------:R-:W-:Y:S01]  /*4530*/  @UP0 ULDC UR10, c[0x0][0x450] ;  /* 0x00011400000a0ab9 */ /* 0x000fe20000000800 */
[----:B------:R-:W-:Y:S01]  /*4540*/  FSEL R39, R39, -INF , P3 ;  /* 0xff80000027277808 */ /* 0x000fe20001800000 */
[----:B------:R-:W-:Y:S01]  /*4550*/  @UP0 USHF.R.U32.HI UR4, URZ, UR10, UR7 ;  /* 0x0000000a3f040299 */ /* 0x000fe20008011607 */
[----:B------:R-:W-:-:S02]  /*4560*/  FMNMX.FTZ R14, R38, R21, !PT ;  /* 0x00000015260e7209 */ /* 0x000fc40007810000 */
[----:B------:R-:W-:Y:S01]  /*4570*/  ISETP.GT.AND P3, PT, R5, 0x41, PT ;  /* 0x000000410500780c */ /* 0x000fe20003f64270 */
[----:B------:R-:W-:Y:S01]  /*4580*/  UIADD3 UR6, UR4, UR15, -UR14 ;  /* 0x0000000f04067290 */ /* 0x000fe2000fffe80e */
[----:B------:R-:W-:-:S03]  /*4590*/  FMNMX.FTZ R21, R39, R14, !PT ;  /* 0x0000000e27157209 */ /* 0x000fc60007810000 */
        /* <DEDUP_REMOVED lines=259> */
.L_x_2617:
        /* <DEDUP_REMOVED lines=9> */
.L_x_2609:
        /* <DEDUP_REMOVED lines=9> */
.L_x_2610:
[----:B-1----:R-:W-:Y:S05]  /*56f0*/  @P3 BRA `(.L_x_2611) ;  /* 0x00000000000c3947 */ /* 0x002fea0003800000 */
[----:B------:R-:W-:-:S13]  /*5700*/  R2UR UR4, R3 ;  /* 0x00000000030472ca */ /* 0x000fda00000e0000 */
[----:B------:R-:W1:Y:S02]  /*5710*/  SYNCS.PHASECHK.TRANS64.TRYWAIT P3, [UR4+0x38830], R4 ;  /* 0x03883004ff0075a7 */ /* 0x000e640008060144 */
[----:B-1----:R-:W-:Y:S05]  /*5720*/  @!P3 BRA `(.L_x_2612) ;  /* 0x0000012c00c4b947 */ /* 0x002fea0003800000 */
.L_x_2611:
        /* <DEDUP_REMOVED lines=23> */
[----:B------:R-:W-:Y:S01]  /*58a0*/  UIADD3 UR58, UR4, 0x80, URZ ;  /* 0x00000080043a7890 */ /* 0x000fe2000fffe03f */
[-C--:B------:R-:W-:Y:S01]  /*58b0*/  FMUL.FTZ R28, R28, R0.reuse ;  /* 0x000000001c1c7220 */ /* 0x080fe20000410000 */
        /* <DEDUP_REMOVED lines=57> */
[----:B------:R-:W-:Y:S01]  /*5c50*/  UIADD3 UR58, UR4, 0x100, URZ ;  /* 0x00000100043a7890 */ /* 0x000fe2000fffe03f */
[-C--:B------:R-:W-:Y:S01]  /*5c60*/  FMUL.FTZ R105, R105, R0.reuse ;  /* 0x0000000069697220 */ /* 0x080fe20000410000 */
[----:B------:R-:W-:Y:S01]  /*5c70*/  UMOV UR56, UR14 ;  /* 0x0000000e00387c82 */ /* 0x000fe20008000000 */
[----:B------:R-:W-:Y:S01]  /*5c80*/  UMOV UR57, UR15 ;  /* 0x0000000f00397c82 */ /* 0x000fe20008000000 */
        /* <DEDUP_REMOVED lines=97> */
[----:B------:R-:W-:Y:S01]  /*62a0*/  UIADD3 UR58, UR4, 0x200, URZ ;  /* 0x00000200043a7890 */ /* 0x000fe2000fffe03f */
[----:B------:R-:W-:Y:S01]  /*62b0*/  UMOV UR56, UR14 ;  /* 0x0000000e00387c82 */ /* 0x000fe20008000000 */
[----:B------:R-:W-:Y:S01]  /*62c0*/  UMOV UR57, UR15 ;  /* 0x0000000f00397c82 */ /* 0x000fe20008000000 */
[----:B------:R-:W-:Y:S01]  /*62d0*/  UMOV UR59, 0x40000040 ;  /* 0x40000040003b7882 */ /* 0x000fe20000000000 */
        /* <DEDUP_REMOVED lines=104> */
[----:B------:R-:W-:Y:S02]  /*6960*/  UIADD3 UR10, UR4, 0x986, URZ ;  /* 0x00000986040a7890 */ /* 0x000fe4000fffe03f */
        /* <DEDUP_REMOVED lines=23> */
[----:B------:R-:W-:Y:S02]  /*6ae0*/  R2UR UR14, R6 ;  /* 0x00000000060e72ca */ /* 0x000fe400000e0000 */
[----:B------:R-:W-:-:S11]  /*6af0*/  R2UR UR15, R7 ;  /* 0x00000000070f72ca */ /* 0x000fd600000e0000 */
[----:B------:R-:W-:Y:S02]  /*6b00*/  UMOV UR56, UR14 ;  /* 0x0000000e00387c82 */ /* 0x000fe40008000000 */
        /* <DEDUP_REMOVED lines=263> */
.L_x_2613:
        /* <DEDUP_REMOVED lines=8> */
.L_x_2614:
[----:B--2---:R-:W-:Y:S05]  /*7c00*/  @P3 BRA `(.L_x_2615) ;  /* 0x0000000000083947 */ /* 0x004fea0003800000 */
[----:B------:R-:W2:Y:S02]  /*7c10*/  SYNCS.PHASECHK.TRANS64.TRYWAIT P3, [UR4+0x38850], R0 ;  /* 0x03885000ff0075a7 */ /* 0x000ea40008060144 */
[----:B--2---:R-:W-:Y:S05]  /*7c20*/  @!P3 BRA `(.L_x_2616) ;  /* 0x0000010800a0b947 */ /* 0x004fea0003800000 */
.L_x_2615:
[----:B------:R-:W-:Y:S01]  /*7c30*/  R2UR UR5, R17 ;  /* 0x00000000110572ca */ /* 0x000fe200000e0000 */
[----:B------:R-:W-:Y:S01]  /*7c40*/  WARPGROUP.ARRIVE ;  /* 0x00000000000079c5 */ /* 0x000fe20000000000 */
[----:B------:R-:W-:Y:S01]  /*7c50*/  UMOV UR7, 0x40000040 ;  /* 0x4000004000077882 */ /* 0x000fe20000000000 */
[----:B------:R-:W-:Y:S02]  /*7c60*/  R2UR UR18, R23 ;  /* 0x00000000171272ca */ /* 0x000fe400000e0000 */
[----:B------:R-:W-:Y:S02]  /*7c70*/  R2UR UR11, R234 ;  /* 0x00000000ea0b72ca */ /* 0x000fe400000e0000 */
[----:B------:R-:W-:Y:S02]  /*7c80*/  R2UR UR15, R19 ;  /* 0x00000000130f72ca */ /* 0x000fe400000e0000 */
[----:B------:R-:W-:-:S04]  /*7c90*/  R2UR UR14, R22 ;  /* 0x00000000160e72ca */ /* 0x000fc800000e0000 */
[----:B------:R-:W-:-:S03]  /*7ca0*/  UIADD3 UR5, UR5, 0x400, URZ ;  /* 0x0000040005057890 */ /* 0x000fc6000fffe03f */
[----:B-12---:R-:W-:Y:S01]  /*7cb0*/  VIADD R0, R213, UR18 ;  /* 0x00000012d5007c36 */ /* 0x006fe20008000000 */
[----:B------:R-:W-:-:S04]  /*7cc0*/  USHF.R.U32.HI UR5, URZ, 0x4, UR5 ;  /* 0x000000043f057899 */ /* 0x000fc80008011605 */
[----:B------:R-:W-:-:S04]  /*7cd0*/  ULOP3.LUT UR5, UR5, 0x3fff, URZ, 0xc0, !UPT ;  /* 0x00003fff05057892 */ /* 0x000fc8000f8ec03f */
[----:B------:R-:W-:-:S04]  /*7ce0*/  ULOP3.LUT UR5, UR5, 0x2800000, URZ, 0xfc, !UPT ;  /* 0x0280000005057892 */ /* 0x000fc8000f8efc3f */
[----:B------:R-:W-:-:S03]  /*7cf0*/  UIMAD UR10, UR61, 0xa00, UR5 ;  /* 0x00000a003d0a78a4 */ /* 0x000fc6000f8e0205 */
[----:B------:R-:W-:Y:S01]  /*7d00*/  @UP0 ULDC UR5, c[0x0][0x44c] ;  /* 0x0001130000050ab9 */ /* 0x000fe20000000800 */
[----:B------:R-:W-:Y:S01]  /*7d10*/  UMOV UR61, UR60 ;  /* 0x0000003c003d7c82 */ /* 0x000fe20008000000 */
[----:B------:R-:W-:Y:S01]  /*7d20*/  @P2 IMAD.HI.U32 R2, R0, UR5, RZ ;  /* 0x0000000500022c27 */ /* 0x000fe2000f8e00ff */
[----:B------:R-:W-:Y:S01]  /*7d30*/  @UP0 ULDC UR5, c[0x0][0x450] ;  /* 0x0001140000050ab9 */ /* 0x000fe20000000800 */
[----:B------:R-:W-:Y:S02]  /*7d40*/  UMOV UR6, UR10 ;  /* 0x0000000a00067c82 */ /* 0x000fe40008000000 */
[----:B------:R-:W-:Y:S01]  /*7d50*/  HGMMA.64x256x16.F32 R24, R208, gdesc[UR4].tnspB, R24, gsb0 ;  /* 0x43e00004d0187df0 */ /* 0x000fe20008000818 */
[----:B------:R-:W-:Y:S01]  /*7d60*/  UIADD3 UR6, UR10, 0x80, URZ ;  /* 0x000000800a067890 */ /* 0x000fe2000fffe03f */
[----:B------:R-:W-:Y:S01]  /*7d70*/  @P2 SHF.R.U32.HI R0, RZ, UR5, R2 ;  /* 0x00000005ff002c19 */ /* 0x000fe20008011602 */
[----:B------:R-:W-:Y:S01]  /*7d80*/  UMOV UR7, 0x40000040 ;  /* 0x4000004000077882 */ /* 0x000fe20000000000 */
[----:B------:R-:W-:-:S02]  /*7d90*/  UMOV UR5, 0x1 ;  /* 0x0000000100057882 */ /* 0x000fc40000000000 */
[----:B------:R-:W-:Y:S01]  /*7da0*/  UIMAD UR5, UR11, -0x50, UR5 ;  /* 0xffffffb00b0578a4 */ /* 0x000fe2000f8e0205 */
[----:B------:R-:W-:Y:S02]  /*7db0*/  WARPGROUP.DEPBAR.LE gsb0, 0x0 ;  /* 0x00008000000079c5 */ /* 0x000fe40000010000 */
[----:B------:R-:W-:-:S15]  /*7dc0*/  WARPGROUP.ARRIVE ;  /* 0x00000000000079c5 */ /* 0x000fde0000000000 */
[----:B------:R-:W-:-:S04]  /*7dd0*/  NOP ;  /* 0x0000000000007918 */ /* 0x000fc80000000000 */
        /* <DEDUP_REMOVED lines=11> */
[----:B------:R-:W1:Y:S01]  /*7e90*/  SHFL.IDX PT, R201, R0, 0x1, 0x1c1f ;  /* 0x003c1f0000c97f89 */ /* 0x000e6200000e0000 */
[----:B------:R-:W-:-:S15]  /*7ea0*/  IMAD.MOV.U32 R203, RZ, RZ, -0x2 ;  /* 0xfffffffeffcb7424 */ /* 0x000fde00078e00ff */
[----:B------:R-:W-:-:S06]  /*7eb0*/  NOP ;  /* 0x0000000000007918 */ /* 0x000fcc0000000000 */
[----:B------:R-:W-:Y:S01]  /*7ec0*/  HGMMA.64x256x16.F32 R24, R196, gdesc[UR4].tnspB, R24, gsb0 ;  /* 0x43e00004c4187df0 */ /* 0x000fe20008000818 */
[----:B0-----:R-:W-:Y:S01]  /*7ed0*/  IMAD R4, R212, R203, UR5 ;  /* 0x00000005d4047e24 */ /* 0x001fe2000f8e02cb */
[----:B------:R-:W-:Y:S01]  /*7ee0*/  UIADD3 UR6, UR10, 0x200, URZ ;  /* 0x000002000a067890 */ /* 0x000fe2000fffe03f */
[----:B------:R-:W-:Y:S01]  /*7ef0*/  IMAD.U32 R203, RZ, RZ, UR15 ;  /* 0x0000000fffcb7e24 */ /* 0x000fe2000f8e00ff */
[----:B------:R-:W-:Y:S01]  /*7f00*/  UMOV UR7, 0x40000040 ;  /* 0x4000004000077882 */ /* 0x000fe20000000000 */
[----:B------:R-:W-:-:S03]  /*7f10*/  ULDC UR5, c[0x0][0x988] ;  /* 0x0002620000057ab9 */ /* 0x000fc60000000800 */
[----:B------:R-:W-:Y:S02]  /*7f20*/  IADD3 R4, -R203, UR14, R4 ;  /* 0x0000000ecb047c10 */ /* 0x000fe4000fffe104 */
[----:B------:R-:W-:-:S03]  /*7f30*/  R2UR UR14, R3 ;  /* 0x00000000030e72ca */ /* 0x000fc600000e0000 */
[----:B-1----:R-:W-:-:S05]  /*7f40*/  IMAD.IADD R2, R4, 0x1, R201 ;  /* 0x0000000104027824 */ /* 0x002fca00078e02c9 */
[C---:B------:R-:W-:Y:S02]  /*7f50*/  ISETP.GT.AND P3, PT, R2.reuse, RZ, PT ;  /* 0x000000ff0200720c */ /* 0x040fe40003f64270 */
[----:B------:R-:W-:Y:S02]  /*7f60*/  ISETP.GT.AND P4, PT, R2, 0x1, PT ;  /* 0x000000010200780c */ /* 0x000fe40003f84270 */
[----:B------:R-:W-:Y:S02]  /*7f70*/  FSEL R186, R186, -INF , P3 ;  /* 0xff800000baba7808 */ /* 0x000fe40001800000 */
[----:B------:R-:W-:Y:S02]  /*7f80*/  ISETP.GT.AND P3, PT, R2, 0x8, PT ;  /* 0x000000080200780c */ /* 0x000fe40003f64270 */
[----:B------:R-:W-:Y:S02]  /*7f90*/  FSEL R187, R187, -INF , P4 ;  /* 0xff800000bbbb7808 */ /* 0x000fe40002000000 */
        /* <DEDUP_REMOVED lines=48> */
[----:B------:R-:W-:-:S02]  /*82a0*/  ISETP.GT.AND P3, PT, R2, 0x48, PT ;  /* 0x000000480200780c */ /* 0x000fc40003f64270 */
[----:B------:R-:W-:Y:S02]  /*82b0*/  FMNMX.FTZ R201, R155, R200, !PT ;  /* 0x000000c89bc97209 */ /* 0x000fe40007810000 */
[----:B------:R-:W-:Y:S02]  /*82c0*/  FSEL R158, R158, -INF , P3 ;  /* 0xff8000009e9e7808 */ /* 0x000fe40001800000 */
[----:B------:R-:W-:Y:S02]  /*82d0*/  ISETP.GT.AND P4, PT, R2, 0x49, PT ;  /* 0x000000490200780c */ /* 0x000fe40003f84270 */
[----:B------:R-:W-:Y:S02]  /*82e0*/  FMNMX.FTZ R2, R158, R201, !PT ;  /* 0x000000c99e027209 */ /* 0x000fe40007810000 */
[----:B------:R-:W0:Y:S01]  /*82f0*/  SHFL.IDX PT, R201, R0, RZ, 0x1c1f ;  /* 0x001c1fff00c97589 */ /* 0x000e2200000e0000 */
[----:B------:R-:W-:-:S04]  /*8300*/  FSEL R159, R159, -INF , P4 ;  /* 0xff8000009f9f7808 */ /* 0x000fc80002000000 */
[----:B------:R-:W-:-:S05]  /*8310*/  FMNMX.FTZ R200, R159, R2, !PT ;  /* 0x000000029fc87209 */ /* 0x000fca0007810000 */
[----:B------:R-:W1:Y:S01]  /*8320*/  SHFL.BFLY PT, R203, R200, 0x2, 0x1f ;  /* 0x0c401f00c8cb7f89 */ /* 0x000e6200000e0000 */
[----:B0-----:R-:W-:-:S05]  /*8330*/  IMAD.IADD R2, R4, 0x1, R201 ;  /* 0x0000000104027824 */ /* 0x001fca00078e02c9 */
[C---:B------:R-:W-:Y:S02]  /*8340*/  ISETP.GT.AND P3, PT, R2.reuse, RZ, PT ;  /* 0x000000ff0200720c */ /* 0x040fe40003f64270 */
[----:B------:R-:W-:Y:S02]  /*8350*/  ISETP.GT.AND P4, PT, R2, 0x1, PT ;  /* 0x000000010200780c */ /* 0x000fe40003f84270 */
[----:B------:R-:W-:Y:S02]  /*8360*/  FSEL R201, R184, -INF , P3 ;  /* 0xff800000b8c97808 */ /* 0x000fe40001800000 */
[----:B------:R-:W-:Y:S02]  /*8370*/  ISETP.GT.AND P5, PT, R2, 0x8, PT ;  /* 0x000000080200780c */ /* 0x000fe40003fa4270 */
[----:B------:R-:W-:Y:S02]  /*8380*/  FSEL R185, R185, -INF , P4 ;  /* 0xff800000b9b97808 */ /* 0x000fe40002000000 */
[----:B------:R-:W-:-:S02]  /*8390*/  FMNMX.FTZ R0, R201, R20, !PT ;  /* 0x00000014c9007209 */ /* 0x000fc40007810000 */
[----:B-1----:R-:W-:Y:S02]  /*83a0*/  FMNMX.FTZ R203, R200, R203, !PT ;  /* 0x000000cbc8cb7209 */ /* 0x002fe40007810000 */
[----:B------:R-:W-:Y:S02]  /*83b0*/  ISETP.GT.AND P3, PT, R2, 0x9, PT ;  /* 0x000000090200780c */ /* 0x000fe40003f64270 */
[----:B------:R-:W-:Y:S01]  /*83c0*/  FSEL R188, R188, -INF , P5 ;  /* 0xff800000bcbc7808 */ /* 0x000fe20002800000 */
[----:B------:R-:W0:Y:S01]  /*83d0*/  SHFL.BFLY PT, R4, R203, 0x1, 0x1f ;  /* 0x0c201f00cb047f89 */ /* 0x000e2200000e0000 */
[----:B------:R-:W-:Y:S02]  /*83e0*/  FSEL R189, R189, -INF , P3 ;  /* 0xff800000bdbd7808 */ /* 0x000fe40001800000 */
[C---:B------:R-:W-:Y:S02]  /*83f0*/  ISETP.GT.AND P3, PT, R2.reuse, 0x10, PT ;  /* 0x000000100200780c */ /* 0x040fe40003f64270 */
[----:B------:R-:W-:-:S02]  /*8400*/  ISETP.GT.AND P4, PT, R2, 0x11, PT ;  /* 0x000000110200780c */ /* 0x000fc40003f84270 */
[----:B------:R-:W-:Y:S02]  /*8410*/  FSEL R176, R176, -INF , P3 ;  /* 0xff800000b0b07808 */ /* 0x000fe40001800000 */
[C---:B------:R-:W-:Y:S02]  /*8420*/  ISETP.GT.AND P3, PT, R2.reuse, 0x18, PT ;  /* 0x000000180200780c */ /* 0x040fe40003f64270 */
[----:B------:R-:W-:Y:S02]  /*8430*/  FSEL R177, R177, -INF , P4 ;  /* 0xff800000b1b17808 */ /* 0x000fe40002000000 */
[----:B------:R-:W-:Y:S02]  /*8440*/  ISETP.GT.AND P5, PT, R2, 0x19, PT ;  /* 0x000000190200780c */ /* 0x000fe40003fa4270 */
[----:B------:R-:W-:Y:S02]  /*8450*/  FSEL R180, R180, -INF , P3 ;  /* 0xff800000b4b47808 */ /* 0x000fe40001800000 */
[----:B------:R-:W-:-:S02]  /*8460*/  FSEL R181, R181, -INF , P5 ;  /* 0xff800000b5b57808 */ /* 0x000fc40002800000 */
[C---:B------:R-:W-:Y:S02]  /*8470*/  ISETP.GT.AND P4, PT, R2.reuse, 0x20, PT ;  /* 0x000000200200780c */ /* 0x040fe40003f84270 */
[C---:B------:R-:W-:Y:S02]  /*8480*/  ISETP.GT.AND P5, PT, R2.reuse, 0x21, PT ;  /* 0x000000210200780c */ /* 0x040fe40003fa4270 */
[C---:B------:R-:W-:Y:S02]  /*8490*/  ISETP.GT.AND P3, PT, R2.reuse, 0x28, PT ;  /* 0x000000280200780c */ /* 0x040fe40003f64270 */
[----:B0-----:R-:W-:Y:S02]  /*84a0*/  FMNMX.FTZ R4, R203, R4, !PT ;  /* 0x00000004cb047209 */ /* 0x001fe40007810000 */
[----:B------:R-:W-:Y:S02]  /*84b0*/  FSEL R169, R169, -INF , P5 ;  /* 0xff800000a9a97808 */ /* 0x000fe40002800000 */
[----:B------:R-:W-:-:S02]  /*84c0*/  ISETP.GT.AND P5, PT, R2, 0x29, PT ;  /* 0x000000290200780c */ /* 0x000fc40003fa4270 */
[----:B------:R-:W-:Y:S02]  /*84d0*/  FSEL R172, R172, -INF , P3 ;  /* 0xff800000acac7808 */ /* 0x000fe40001800000 */
[----:B------:R-:W-:Y:S02]  /*84e0*/  FSEL R173, R173, -INF , P5 ;  /* 0xff800000adad7808 */ /* 0x000fe40002800000 */
[C---:B------:R-:W-:Y:S02]  /*84f0*/  ISETP.GT.AND P3, PT, R2.reuse, 0x30, PT ;  /* 0x000000300200780c */ /* 0x040fe40003f64270 */
[----:B------:R-:W-:Y:S02]  /*8500*/  ISETP.GT.AND P5, PT, R2, 0x31, PT ;  /* 0x000000310200780c */ /* 0x000fe40003fa4270 */
[----:B------:R-:W-:Y:S02]  /*8510*/  FSEL R160, R160, -INF , P3 ;  /* 0xff800000a0a07808 */ /* 0x000fe40001800000 */
        /* <DEDUP_REMOVED lines=10> */
[----:B------:R-:W-:Y:S01]  /*85c0*/  ISETP.GT.AND P5, PT, R2, 0x49, PT ;  /* 0x000000490200780c */ /* 0x000fe20003fa4270 */
[----:B------:R-:W-:Y:S02]  /*85d0*/  WARPGROUP.DEPBAR.LE gsb0, 0x0 ;  /* 0x00008000000079c5 */ /* 0x000fe40000010000 */
[----:B------:R-:W-:Y:S01]  /*85e0*/  FMNMX.FTZ R197, R185, R0, !PT ;  /* 0x00000000b9c57209 */ /* 0x000fe20007810000 */
[----:B------:R-:W-:-:S03]  /*85f0*/  WARPGROUP.ARRIVE ;  /* 0x00000000000079c5 */ /* 0x000fc60000000000 */
[----:B------:R-:W-:-:S03]  /*8600*/  FMNMX.FTZ R0, R188, R197, !PT ;  /* 0x000000c5bc007209 */ /* 0x000fc60007810000 */
[----:B------:R-:W-:Y:S01]  /*8610*/  HGMMA.64x256x16.F32 R24, R192, gdesc[UR4].tnspB, R24, gsb0 ;  /* 0x43e00004c0187df0 */ /* 0x000fe20008000818 */
[----:B------:R-:W-:Y:S02]  /*8620*/  FMNMX.FTZ R197, R189, R0, !PT ;  /* 0x00000000bdc57209 */ /* 0x000fe40007810000 */
[----:B------:R-:W-:Y:S02]  /*8630*/  R2UR UR6, R235 ;  /* 0x00000000eb0672ca */ /* 0x000fe400000e0000 */
[----:B------:R-:W-:-:S04]  /*8640*/  FMNMX.FTZ R0, R176, R197, !PT ;  /* 0x000000c5b0007209 */ /* 0x000fc80007810000 */
[----:B------:R-:W-:Y:S02]  /*8650*/  FMNMX.FTZ R197, R177, R0, !PT ;  /* 0x00000000b1c57209 */ /* 0x000fe40007810000 */
[----:B------:R-:W-:Y:S01]  /*8660*/  FSEL R0, R168, -INF , P4 ;  /* 0xff800000a8007808 */ /* 0x000fe20002000000 */
[----:B------:R-:W-:Y:S01]  /*8670*/  FMUL.FTZ R168, R4, UR5 ;  /* 0x0000000504a87c20 */ /* 0x000fe20008410000 */
[----:B------:R-:W-:Y:S02]  /*8680*/  FMNMX.FTZ R184, R180, R197, !PT ;  /* 0x000000c5b4b87209 */ /* 0x000fe40007810000 */
[----:B------:R-:W-:Y:S01]  /*8690*/  FSETP.NEU.FTZ.AND P4, PT, R4, -INF , PT ;  /* 0xff8000000400780b */ /* 0x000fe20003f9d000 */
[----:B------:R-:W-:Y:S01]  /*86a0*/  UISETP.GT.AND UP1, UPT, UR11, UR6, UPT ;  /* 0x000000060b00728c */ /* 0x000fe2000bf24270 */
[----:B------:R-:W-:Y:S02]  /*86b0*/  FMNMX.FTZ R3, R181, R184, !PT ;  /* 0x000000b8b5037209 */ /* 0x000fe40007810000 */
[----:B------:R-:W-:-:S02]  /*86c0*/  FSEL R168, R168, RZ, P4 ;  /* 0x000000ffa8a87208 */ /* 0x000fc40002000000 */
[----:B------:R-:W-:Y:S02]  /*86d0*/  FMNMX.FTZ R184, R0, R3, !PT ;  /* 0x0000000300b87209 */ /* 0x000fe40007810000 */
[----:B------:R-:W-:Y:S01]  /*86e0*/  R2UR UR6, R16 ;  /* 0x00000000100672ca */ /* 0x000fe200000e0000 */
[--C-:B------:R-:W-:Y:S01]  /*86f0*/  FFMA.FTZ R209, R186, UR5, -R168.reuse ;  /* 0x00000005bad17c23 */ /* 0x100fe200080108a8 */
[----:B------:R-:W-:Y:S01]  /*8700*/  FMNMX.FTZ R3, R169, R184, !PT ;  /* 0x000000b8a9037209 */ /* 0x000fe20007810000 */
[--C-:B------:R-:W-:Y:S01]  /*8710*/  FFMA.FTZ R211, R190, UR5, -R168.reuse ;  /* 0x00000005bed37c23 */ /* 0x100fe200080108a8 */
[--C-:B------:R-:W-:Y:S01]  /*8720*/  FFMA.FTZ R203, R174, UR5, -R168.reuse ;  /* 0x00000005aecb7c23 */ /* 0x100fe200080108a8 */
[--C-:B------:R-:W-:Y:S01]  /*8730*/  FFMA.FTZ R197, R162, UR5, -R168.reuse ;  /* 0x00000005a2c57c23 */ /* 0x100fe200080108a8 */
[----:B------:R-:W-:Y:S01]  /*8740*/  FMNMX.FTZ R184, R172, R3, !PT ;  /* 0x00000003acb87209 */ /* 0x000fe20007810000 */
[--C-:B------:R-:W-:Y:S01]  /*8750*/  FFMA.FTZ R162, R163, UR5, -R168.reuse ;  /* 0x00000005a3a27c23 */ /* 0x100fe200080108a8 */
[----:B------:R-:W-:Y:S01]  /*8760*/  MUFU.EX2 R209, R209 ;  /* 0x000000d100d17308 */ /* 0x000fe20000000800 */
[--C-:B------:R-:W-:Y:S01]  /*8770*/  FFMA.FTZ R205, R178, UR5, -R168.reuse ;  /* 0x00000005b2cd7c23 */ /* 0x100fe200080108a8 */
[----:B------:R-:W-:Y:S01]  /*8780*/  FMNMX.FTZ R3, R173, R184, !PT ;  /* 0x000000b8ad037209 */ /* 0x000fe20007810000 */
[--C-:B------:R-:W-:Y:S01]  /*8790*/  FFMA.FTZ R184, R187, UR5, -R168.reuse ;  /* 0x00000005bbb87c23 */ /* 0x100fe200080108a8 */
[----:B------:R-:W-:Y:S01]  /*87a0*/  FSEL R187, R156, -INF , P3 ;  /* 0xff8000009cbb7808 */ /* 0x000fe20001800000 */
[--C-:B------:R-:W-:Y:S01]  /*87b0*/  FFMA.FTZ R156, R170, UR5, -R168.reuse ;  /* 0x00000005aa9c7c23 */ /* 0x100fe200080108a8 */
[----:B------:R-:W-:Y:S01]  /*87c0*/  FMNMX.FTZ R186, R160, R3, !PT ;  /* 0x00000003a0ba7209 */ /* 0x000fe20007810000 */
[--C-:B------:R-:W-:Y:S01]  /*87d0*/  FFMA.FTZ R170, R175, UR5, -R168.reuse ;  /* 0x00000005afaa7c23 */ /* 0x100fe200080108a8 */
[----:B------:R-:W-:Y:S01]  /*87e0*/  MUFU.EX2 R211, R211 ;  /* 0x000000d300d37308 */ /* 0x000fe20000000800 */
        /* <DEDUP_REMOVED lines=14> */
[----:B------:R-:W-:Y:S01]  /*88d0*/  FFMA.FTZ R159, R159, UR5, -R168 ;  /* 0x000000059f9f7c23 */ /* 0x000fe200080108a8 */
[----:B------:R-:W-:Y:S01]  /*88e0*/  MUFU.EX2 R205, R205 ;  /* 0x000000cd00cd7308 */ /* 0x000fe20000000800 */
[----:B------:R-:W-:Y:S01]  /*88f0*/  IMAD.U32 R233, RZ, RZ, UR6 ;  /* 0x00000006ffe97e24 */ /* 0x000fe2000f8e00ff */
[----:B------:R-:W-:-:S02]  /*8900*/  FMNMX.FTZ R2, R153, R190, !PT ;  /* 0x000000be99027209 */ /* 0x000fc40007810000 */
[----:B------:R-:W-:Y:S01]  /*8910*/  FSEL R190, R157, -INF , P5 ;  /* 0xff8000009dbe7808 */ /* 0x000fe20002800000 */
[----:B------:R-:W-:Y:S01]  /*8920*/  FFMA.FTZ R157, R171, UR5, -R168 ;  /* 0x00000005ab9d7c23 */ /* 0x000fe200080108a8 */
        /* <DEDUP_REMOVED lines=10> */
[----:B------:R-:W1:Y:S08]  /*89d0*/  MUFU.EX2 R157, R157 ;  /* 0x0000009d009d7308 */ /* 0x000e700000000800 */
[----:B------:R-:W-:Y:S08]  /*89e0*/  MUFU.EX2 R203, R203 ;  /* 0x000000cb00cb7308 */ /* 0x000ff00000000800 */
[----:B------:R-:W-:Y:S01]  /*89f0*/  MUFU.EX2 R170, R170 ;  /* 0x000000aa00aa7308 */ /* 0x000fe20000000800 */
[----:B0-----:R-:W-:-:S04]  /*8a00*/  FMNMX.FTZ R3, R2, R3, !PT ;  /* 0x0000000302037209 */ /* 0x001fc80007810000 */
[C---:B------:R-:W-:Y:S01]  /*8a10*/  FSETP.NEU.FTZ.AND P3, PT, R3.reuse, -INF , PT ;  /* 0xff8000000300780b */ /* 0x040fe20003f7d000 */
[----:B------:R-:W-:Y:S02]  /*8a20*/  FMUL.FTZ R174, R3, UR5 ;  /* 0x0000000503ae7c20 */ /* 0x000fe40008410000 */
[----:B------:R-:W-:Y:S03]  /*8a30*/  MUFU.EX2 R197, R197 ;  /* 0x000000c500c57308 */ /* 0x000fe60000000800 */
[----:B------:R-:W-:-:S05]  /*8a40*/  FSEL R174, R174, RZ, P3 ;  /* 0x000000ffaeae7208 */ /* 0x000fca0001800000 */
[----:B------:R-:W-:Y:S01]  /*8a50*/  MUFU.EX2 R162, R162 ;  /* 0x000000a200a27308 */ /* 0x000fe20000000800 */
[--C-:B------:R-:W-:Y:S01]  /*8a60*/  FFMA.FTZ R200, R0, UR5, -R174.reuse ;  /* 0x0000000500c87c23 */ /* 0x100fe200080108ae */
[----:B------:R-:W-:Y:S01]  /*8a70*/  FSEL R0, R4, RZ, P4 ;  /* 0x000000ff04007208 */ /* 0x000fe20002000000 */
[--C-:B------:R-:W-:Y:S01]  /*8a80*/  FFMA.FTZ R163, R201, UR5, -R174.reuse ;  /* 0x00000005c9a37c23 */ /* 0x100fe200080108ae */
[--C-:B------:R-:W-:Y:S01]  /*8a90*/  FFMA.FTZ R208, R185, UR5, -R174.reuse ;  /* 0x00000005b9d07c23 */ /* 0x100fe200080108ae */
[--C-:B------:R-:W-:Y:S01]  /*8aa0*/  FFMA.FTZ R210, R188, UR5, -R174.reuse ;  /* 0x00000005bcd27c23 */ /* 0x100fe200080108ae */
[--C-:B------:R-:W-:Y:S01]  /*8ab0*/  FFMA.FTZ R171, R189, UR5, -R174.reuse ;  /* 0x00000005bdab7c23 */ /* 0x100fe200080108ae */
[----:B------:R-:W-:Y:S01]  /*8ac0*/  FADD.FTZ R0, -R0, R21 ;  /* 0x0000001500007221 */ /* 0x000fe20000010100 */
[----:B------:R-:W-:Y:S01]  /*8ad0*/  FSEL R21, R3, RZ, P3 ;  /* 0x000000ff03157208 */ /* 0x000fe20001800000 */
[----:B------:R-:W-:Y:S01]  /*8ae0*/  MUFU.EX2 R163, R163 ;  /* 0x000000a300a37308 */ /* 0x000fe20000000800 */
[--C-:B------:R-:W-:Y:S01]  /*8af0*/  FFMA.FTZ R204, R176, UR5, -R174.reuse ;  /* 0x00000005b0cc7c23 */ /* 0x100fe200080108ae */
[----:B------:R-:W-:Y:S01]  /*8b00*/  FMUL.FTZ R2, R0, UR5 ;  /* 0x0000000500027c20 */ /* 0x000fe20008410000 */
[----:B------:R-:W-:Y:S01]  /*8b10*/  FFMA.FTZ R175, R177, UR5, -R174 ;  /* 0x00000005b1af7c23 */ /* 0x000fe200080108ae */
[----:B------:R-:W-:Y:S01]  /*8b20*/  FADD.FTZ R21, -R21, R20 ;  /* 0x0000001415157221 */ /* 0x000fe20000010100 */
[----:B------:R-:W-:-:S02]  /*8b30*/  IMAD.U32 R20, RZ, RZ, UR14 ;  /* 0x0000000eff147e24 */ /* 0x000fc4000f8e00ff */
[--C-:B------:R-:W-:Y:S01]  /*8b40*/  FFMA.FTZ R206, R180, UR5, -R174.reuse ;  /* 0x00000005b4ce7c23 */ /* 0x100fe200080108ae */
[--C-:B------:R-:W-:Y:S01]  /*8b50*/  FFMA.FTZ R167, R181, UR5, -R174.reuse ;  /* 0x00000005b5a77c23 */ /* 0x100fe200080108ae */
[----:B------:R-:W-:Y:S01]  /*8b60*/  FMUL.FTZ R0, R21, UR5 ;  /* 0x0000000515007c20 */ /* 0x000fe20008410000 */
[----:B------:R-:W0:Y:S01]  /*8b70*/  MUFU.EX2 R2, R2 ;  /* 0x0000000200027308 */ /* 0x000e220000000800 */
[----:B------:R-:W-:Y:S02]  /*8b80*/  @!P1 VIADD R20, R20, 0x38840 ;  /* 0x0003884014149836 */ /* 0x000fe40000000000 */
[--C-:B------:R-:W-:Y:S01]  /*8b90*/  FFMA.FTZ R21, R173, UR5, -R174.reuse ;  /* 0x00000005ad157c23 */ /* 0x100fe200080108ae */
[--C-:B------:R-:W-:Y:S01]  /*8ba0*/  FFMA.FTZ R169, R169, UR5, -R174.reuse ;  /* 0x00000005a9a97c23 */ /* 0x100fe200080108ae */
[--C-:B------:R-:W-:Y:S01]  /*8bb0*/  FFMA.FTZ R202, R172, UR5, -R174.reuse ;  /* 0x00000005acca7c23 */ /* 0x100fe200080108ae */
[----:B------:R-:W-:Y:S01]  /*8bc0*/  FFMA.FTZ R196, R160, UR5, -R174 ;  /* 0x00000005a0c47c23 */ /* 0x000fe200080108ae */
[----:B------:R-:W-:Y:S01]  /*8bd0*/  @!P1 PRMT R20, RZ, 0x654, R20 ;  /* 0x00000654ff149816 */ /* 0x000fe20000000014 */
[--C-:B------:R-:W-:Y:S01]  /*8be0*/  FFMA.FTZ R161, R161, UR5, -R174.reuse ;  /* 0x00000005a1a17c23 */ /* 0x100fe200080108ae */
[----:B------:R-:W2:Y:S01]  /*8bf0*/  MUFU.EX2 R0, R0 ;  /* 0x0000000000007308 */ /* 0x000ea20000000800 */
[--C-:B------:R-:W-:Y:S01]  /*8c00*/  FFMA.FTZ R198, R164, UR5, -R174.reuse ;  /* 0x00000005a4c67c23 */ /* 0x100fe200080108ae */
[--C-:B------:R-:W-:Y:S01]  /*8c10*/  FFMA.FTZ R165, R165, UR5, -R174.reuse ;  /* 0x00000005a5a57c23 */ /* 0x100fe200080108ae */
[----:B-1----:R-:W-:Y:S01]  /*8c20*/  F2FP.F16.F32.PACK_AB R201, R157, R156 ;  /* 0x0000009c9dc9723e */ /* 0x002fe200000000ff */
[----:B------:R-:W-:Y:S01]  /*8c30*/  FFMA.FTZ R187, R187, UR5, -R174 ;  /* 0x00000005bbbb7c23 */ /* 0x000fe200080108ae */
[----:B------:R-:W-:Y:S01]  /*8c40*/  IMAD.U32 R172, RZ, RZ, UR4 ;  /* 0x00000004ffac7e24 */ /* 0x000fe2000f8e00ff */
[----:B------:R-:W-:Y:S01]  /*8c50*/  PLOP3.LUT P3, PT, PT, PT, UP1, 0x80, 0x0 ;  /* 0x000000000000781c */ /* 0x000fe20003f6f018 */
[----:B------:R-:W-:Y:S01]  /*8c60*/  UIADD3 UR4, UR11, -0x1, URZ ;  /* 0xffffffff0b047890 */ /* 0x000fe2000fffe03f */
[----:B------:R-:W1:Y:S01]  /*8c70*/  MUFU.EX2 R208, R208 ;  /* 0x000000d000d07308 */ /* 0x000e620000000800 */
[----:B0-----:R-:W-:Y:S01]  /*8c80*/  FFMA.FTZ R177, R2, R5, R209 ;  /* 0x0000000502b17223 */ /* 0x001fe200000100d1 */
[----:B------:R-:W-:Y:S01]  /*8c90*/  @!P1 VIADD R160, R172, 0x38860 ;  /* 0x00038860aca09836 */ /* 0x000fe20000000000 */
[----:B------:R-:W-:-:S02]  /*8ca0*/  F2FP.F16.F32.PACK_AB R209, R184, R209 ;  /* 0x000000d1b8d1723e */ /* 0x000fc400000000ff */
[----:B------:R-:W-:Y:S02]  /*8cb0*/  IMAD.U32 R234, RZ, RZ, UR4 ;  /* 0x00000004ffea7e24 */ /* 0x000fe4000f8e00ff */
[----:B------:R-:W-:Y:S01]  /*8cc0*/  @!P1 PRMT R160, RZ, 0x654, R160 ;  /* 0x00000654ffa09816 */ /* 0x000fe200000000a0 */
[----:B------:R-:W0:Y:S01]  /*8cd0*/  MUFU.EX2 R210, R210 ;  /* 0x000000d200d27308 */ /* 0x000e220000000800 */
[----:B--2---:R-:W-:Y:S01]  /*8ce0*/  FFMA.FTZ R173, R0, R14, R163 ;  /* 0x0000000e00ad7223 */ /* 0x004fe200000100a3 */
[----:B------:R-:W-:-:S06]  /*8cf0*/  FADD.FTZ R14, R184, R177 ;  /* 0x000000b1b80e7221 */ /* 0x000fcc0000010000 */
[----:B------:R-:W2:Y:S01]  /*8d00*/  MUFU.EX2 R171, R171 ;  /* 0x000000ab00ab7308 */ /* 0x000ea20000000800 */
[C---:B-1----:R-:W-:Y:S01]  /*8d10*/  FADD.FTZ R173, R208.reuse, R173 ;  /* 0x000000add0ad7221 */ /* 0x042fe20000010000 */
[----:B------:R-:W-:-:S06]  /*8d20*/  F2FP.F16.F32.PACK_AB R208, R208, R163 ;  /* 0x000000a3d0d0723e */ /* 0x000fcc00000000ff */
[----:B------:R-:W1:Y:S08]  /*8d30*/  MUFU.EX2 R204, R204 ;  /* 0x000000cc00cc7308 */ /* 0x000e700000000800 */
[----:B------:R-:W3:Y:S08]  /*8d40*/  MUFU.EX2 R175, R175 ;  /* 0x000000af00af7308 */ /* 0x000ef00000000800 */
[----:B------:R-:W4:Y:S08]  /*8d50*/  MUFU.EX2 R206, R206 ;  /* 0x000000ce00ce7308 */ /* 0x000f300000000800 */
[----:B------:R-:W5:Y:S08]  /*8d60*/  MUFU.EX2 R167, R167 ;  /* 0x000000a700a77308 */ /* 0x000f700000000800 */
[----:B------:R-:W5:Y:S08]  /*8d70*/  MUFU.EX2 R200, R200 ;  /* 0x000000c800c87308 */ /* 0x000f700000000800 */
[----:B------:R-:W5:Y:S08]  /*8d80*/  MUFU.EX2 R169, R169 ;  /* 0x000000a900a97308 */ /* 0x000f700000000800 */
[----:B------:R-:W5:Y:S08]  /*8d90*/  MUFU.EX2 R202, R202 ;  /* 0x000000ca00ca7308 */ /* 0x000f700000000800 */
[----:B------:R-:W5:Y:S08]  /*8da0*/  MUFU.EX2 R21, R21 ;  /* 0x0000001500157308 */ /* 0x000f700000000800 */
[----:B------:R-:W5:Y:S08]  /*8db0*/  MUFU.EX2 R196, R196 ;  /* 0x000000c400c47308 */ /* 0x000f700000000800 */
[----:B------:R0:W5:Y:S01]  /*8dc0*/  MUFU.EX2 R5, R161 ;  /* 0x000000a100057308 */ /* 0x0001620000000800 */
[----:B------:R-:W-:-:S02]  /*8dd0*/  WARPGROUP.DEPBAR.LE gsb0, 0x0 ;  /* 0x00008000000079c5 */ /* 0x000fc40000010000 */
[----:B------:R2:W-:Y:S01]  /*8de0*/  @!P1 SYNCS.ARRIVE.TRANS64.RED.A1T0 RZ, [R20+URZ], RZ ;  /* 0x000000ff14ff99a7 */ /* 0x0005e2000810043f */
[----:B------:R-:W-:-:S04]  /*8df0*/  FFMA.FTZ R192, R152, UR5, -R174 ;  /* 0x0000000598c07c23 */ /* 0x000fc800080108ae */
[----:B------:R-:W-:Y:S01]  /*8e00*/  MUFU.EX2 R199, R199 ;  /* 0x000000c700c77308 */ /* 0x000fe20000000800 */
[--C-:B0-----:R-:W-:Y:S01]  /*8e10*/  FFMA.FTZ R161, R153, UR5, -R174.reuse ;  /* 0x0000000599a17c23 */ /* 0x101fe200080108ae */
[----:B------:R-:W-:Y:S01]  /*8e20*/  FFMA.FTZ R174, R190, UR5, -R174 ;  /* 0x00000005beae7c23 */ /* 0x000fe200080108ae */
[----:B--2---:R-:W-:Y:S01]  /*8e30*/  FADD.FTZ R20, R210, R173 ;  /* 0x000000add2147221 */ /* 0x004fe20000010000 */
[----:B------:R-:W-:Y:S01]  /*8e40*/  FADD.FTZ R173, R211, R14 ;  /* 0x0000000ed3ad7221 */ /* 0x000fe20000010000 */
[----:B------:R0:W-:Y:S03]  /*8e50*/  @!P1 SYNCS.ARRIVE.TRANS64.RED.A1T0 RZ, [R160+URZ], RZ ;  /* 0x000000ffa0ff99a7 */ /* 0x0001e6000810043f */
[----:B------:R-:W2:Y:S01]  /*8e60*/  MUFU.EX2 R198, R198 ;  /* 0x000000c600c67308 */ /* 0x000ea20000000800 */
[----:B------:R-:W-:Y:S01]  /*8e70*/  FADD.FTZ R177, R171, R20 ;  /* 0x00000014abb17221 */ /* 0x000fe20000010000 */
[C---:B------:R-:W-:Y:S01]  /*8e80*/  FADD.FTZ R14, R186.reuse, R173 ;  /* 0x000000adba0e7221 */ /* 0x040fe20000010000 */
[----:B------:R-:W-:-:S02]  /*8e90*/  F2FP.F16.F32.PACK_AB R211, R186, R211 ;  /* 0x000000d3bad3723e */ /* 0x000fc400000000ff */
[----:B-1----:R-:W-:Y:S01]  /*8ea0*/  FADD.FTZ R20, R204, R177 ;  /* 0x000000b1cc147221 */ /* 0x002fe20000010000 */
[----:B------:R-:W-:Y:S01]  /*8eb0*/  FADD.FTZ R173, R205, R14 ;  /* 0x0000000ecdad7221 */ /* 0x000fe20000010000 */
[----:B------:R-:W-:Y:S01]  /*8ec0*/  F2FP.F16.F32.PACK_AB R210, R171, R210 ;  /* 0x000000d2abd2723e */ /* 0x000fe200000000ff */
[----:B------:R1:W0:Y:S01]  /*8ed0*/  MUFU.EX2 R153, R165 ;  /* 0x000000a500997308 */ /* 0x0002220000000800 */
[C---:B---3--:R-:W-:Y:S01]  /*8ee0*/  FADD.FTZ R177, R175.reuse, R20 ;  /* 0x00000014afb17221 */ /* 0x048fe20000010000 */
[----:B------:R-:W-:Y:S01]  /*8ef0*/  FADD.FTZ R14, R178, R173 ;  /* 0x000000adb20e7221 */ /* 0x000fe20000010000 */
[----:B------:R-:W-:Y:S02]  /*8f00*/  F2FP.F16.F32.PACK_AB R204, R175, R204 ;  /* 0x000000ccafcc723e */ /* 0x000fe400000000ff */
[----:B----4-:R-:W-:Y:S01]  /*8f10*/  FADD.FTZ R20, R206, R177 ;  /* 0x000000b1ce147221 */ /* 0x010fe20000010000 */
[----:B------:R-:W-:Y:S01]  /*8f20*/  FADD.FTZ R173, R207, R14 ;  /* 0x0000000ecfad7221 */ /* 0x000fe20000010000 */
[----:B------:R-:W-:Y:S01]  /*8f30*/  F2FP.F16.F32.PACK_AB R205, R178, R205 ;  /* 0x000000cdb2cd723e */ /* 0x000fe200000000ff */
[----:B------:R-:W3:Y:S01]  /*8f40*/  MUFU.EX2 R166, R166 ;  /* 0x000000a600a67308 */ /* 0x000ee20000000800 */
[C---:B-----5:R-:W-:Y:S01]  /*8f50*/  FADD.FTZ R177, R167.reuse, R20 ;  /* 0x00000014a7b17221 */ /* 0x060fe20000010000 */
[----:B------:R-:W-:Y:S01]  /*8f60*/  FADD.FTZ R173, R182, R173 ;  /* 0x000000adb6ad7221 */ /* 0x000fe20000010000 */
[----:B------:R-:W-:-:S02]  /*8f70*/  F2FP.F16.F32.PACK_AB R206, R167, R206 ;  /* 0x000000cea7ce723e */ /* 0x000fc400000000ff */
[----:B------:R-:W-:Y:S01]  /*8f80*/  FADD.FTZ R14, R200, R177 ;  /* 0x000000b1c80e7221 */ /* 0x000fe20000010000 */
[----:B------:R-:W-:Y:S01]  /*8f90*/  FADD.FTZ R20, R156, R173 ;  /* 0x000000ad9c147221 */ /* 0x000fe20000010000 */
[----:B------:R-:W-:Y:S01]  /*8fa0*/  F2FP.F16.F32.PACK_AB R207, R182, R207 ;  /* 0x000000cfb6cf723e */ /* 0x000fe200000000ff */
[----:B------:R-:W-:Y:S01]  /*8fb0*/  MUFU.EX2 R154, R154 ;  /* 0x0000009a009a7308 */ /* 0x000fe20000000800 */
[----:B------:R-:W-:Y:S01]  /*8fc0*/  FADD.FTZ R163, R169, R14 ;  /* 0x0000000ea9a37221 */ /* 0x000fe20000010000 */
[----:B------:R-:W-:Y:S01]  /*8fd0*/  FADD.FTZ R20, R157, R20 ;  /* 0x000000149d147221 */ /* 0x000fe20000010000 */
[----:B------:R-:W-:Y:S02]  /*8fe0*/  F2FP.F16.F32.PACK_AB R200, R169, R200 ;  /* 0x000000c8a9c8723e */ /* 0x000fe400000000ff */
[----:B------:R-:W-:Y:S01]  /*8ff0*/  FADD.FTZ R14, R202, R163 ;  /* 0x000000a3ca0e7221 */ /* 0x000fe20000010000 */
[----:B------:R-:W-:Y:S01]  /*9000*/  FADD.FTZ R163, R203, R20 ;  /* 0x00000014cba37221 */ /* 0x000fe20000010000 */
[C---:B------:R-:W-:Y:S01]  /*9010*/  F2FP.F16.F32.PACK_AB R202, R21.reuse, R202 ;  /* 0x000000ca15ca723e */ /* 0x040fe200000000ff */
[----:B------:R-:W4:Y:S01]  /*9020*/  MUFU.EX2 R192, R192 ;  /* 0x000000c000c07308 */ /* 0x000f220000000800 */
[----:B-1----:R-:W-:Y:S01]  /*9030*/  FADD.FTZ R165, R21, R14 ;  /* 0x0000000e15a57221 */ /* 0x002fe20000010000 */
[C---:B------:R-:W-:Y:S01]  /*9040*/  FADD.FTZ R14, R170.reuse, R163 ;  /* 0x000000a3aa0e7221 */ /* 0x040fe20000010000 */
[----:B------:R-:W-:-:S02]  /*9050*/  F2FP.F16.F32.PACK_AB R203, R170, R203 ;  /* 0x000000cbaacb723e */ /* 0x000fc400000000ff */
[----:B------:R-:W-:Y:S01]  /*9060*/  FADD.FTZ R20, R196, R165 ;  /* 0x000000a5c4147221 */ /* 0x000fe20000010000 */
[----:B------:R-:W-:Y:S01]  /*9070*/  FADD.FTZ R157, R197, R14 ;  /* 0x0000000ec59d7221 */ /* 0x000fe20000010000 */
[C---:B------:R-:W-:Y:S01]  /*9080*/  F2FP.F16.F32.PACK_AB R196, R5.reuse, R196 ;  /* 0x000000c405c4723e */ /* 0x040fe200000000ff */
[----:B------:R-:W1:Y:S01]  /*9090*/  MUFU.EX2 R155, R155 ;  /* 0x0000009b009b7308 */ /* 0x000e620000000800 */
[----:B------:R-:W-:Y:S01]  /*90a0*/  FADD.FTZ R163, R5, R20 ;  /* 0x0000001405a37221 */ /* 0x000fe20000010000 */
[C---:B------:R-:W-:Y:S01]  /*90b0*/  FADD.FTZ R14, R162.reuse, R157 ;  /* 0x0000009da20e7221 */ /* 0x040fe20000010000 */
[----:B------:R-:W-:Y:S02]  /*90c0*/  F2FP.F16.F32.PACK_AB R197, R162, R197 ;  /* 0x000000c5a2c5723e */ /* 0x000fe400000000ff */
[----:B--2---:R-:W-:Y:S01]  /*90d0*/  FADD.FTZ R20, R198, R163 ;  /* 0x000000a3c6147221 */ /* 0x004fe20000010000 */
[----:B------:R-:W-:Y:S01]  /*90e0*/  FADD.FTZ R5, R199, R14 ;  /* 0x0000000ec7057221 */ /* 0x000fe20000010000 */
[C---:B0-----:R-:W-:Y:S01]  /*90f0*/  F2FP.F16.F32.PACK_AB R198, R153.reuse, R198 ;  /* 0x000000c699c6723e */ /* 0x041fe200000000ff */
[----:B------:R-:W0:Y:S01]  /*9100*/  MUFU.EX2 R161, R161 ;  /* 0x000000a100a17308 */ /* 0x000e220000000800 */
[----:B------:R-:W-:Y:S01]  /*9110*/  FADD.FTZ R21, R153, R20 ;  /* 0x0000001499157221 */ /* 0x000fe20000010000 */
[C---:B---3--:R-:W-:Y:S01]  /*9120*/  FADD.FTZ R5, R166.reuse, R5 ;  /* 0x00000005a6057221 */ /* 0x048fe20000010000 */
[----:B------:R-:W-:-:S02]  /*9130*/  F2FP.F16.F32.PACK_AB R199, R166, R199 ;  /* 0x000000c7a6c7723e */ /* 0x000fc400000000ff */
[----:B----4-:R-:W-:Y:S01]  /*9140*/  FADD.FTZ R14, R192, R21 ;  /* 0x00000015c00e7221 */ /* 0x010fe20000010000 */
[----:B------:R-:W-:Y:S01]  /*9150*/  FADD.FTZ R20, R154, R5 ;  /* 0x000000059a147221 */ /* 0x000fe20000010000 */
[----:B------:R-:W-:Y:S01]  /*9160*/  IMAD.MOV.U32 R21, RZ, RZ, R4 ;  /* 0x000000ffff157224 */ /* 0x000fe200078e0004 */
[----:B------:R-:W2:Y:S01]  /*9170*/  MUFU.EX2 R158, R158 ;  /* 0x0000009e009e7308 */ /* 0x000ea20000000800 */
[C---:B-1----:R-:W-:Y:S01]  /*9180*/  F2FP.F16.F32.PACK_AB R193, R155.reuse, R154 ;  /* 0x0000009a9bc1723e */ /* 0x042fe200000000ff */
[----:B------:R-:W-:Y:S01]  /*9190*/  FADD.FTZ R5, R155, R20 ;  /* 0x000000149b057221 */ /* 0x000fe20000010000 */
[----:B------:R-:W-:-:S05]  /*91a0*/  IMAD.MOV.U32 R20, RZ, RZ, R3 ;  /* 0x000000ffff147224 */ /* 0x000fca00078e0003 */
[----:B------:R-:W1:Y:S01]  /*91b0*/  MUFU.EX2 R187, R187 ;  /* 0x000000bb00bb7308 */ /* 0x000e620000000800 */
[C---:B0-----:R-:W-:Y:S01]  /*91c0*/  FADD.FTZ R14, R161.reuse, R14 ;  /* 0x0000000ea10e7221 */ /* 0x041fe20000010000 */
[----:B------:R-:W-:-:S06]  /*91d0*/  F2FP.F16.F32.PACK_AB R192, R161, R192 ;  /* 0x000000c0a1c0723e */ /* 0x000fcc00000000ff */
[----:B------:R-:W0:Y:S01]  /*91e0*/  MUFU.EX2 R174, R174 ;  /* 0x000000ae00ae7308 */ /* 0x000e220000000800 */
[----:B--2---:R-:W-:-:S07]  /*91f0*/  FADD.FTZ R5, R158, R5 ;  /* 0x000000059e057221 */ /* 0x004fce0000010000 */
[----:B------:R-:W2:Y:S01]  /*9200*/  MUFU.EX2 R159, R159 ;  /* 0x0000009f009f7308 */ /* 0x000ea20000000800 */
[----:B-1----:R-:W-:-:S04]  /*9210*/  FADD.FTZ R14, R187, R14 ;  /* 0x0000000ebb0e7221 */ /* 0x002fc80000010000 */
[C---:B0-----:R-:W-:Y:S01]  /*9220*/  FADD.FTZ R14, R174.reuse, R14 ;  /* 0x0000000eae0e7221 */ /* 0x041fe20000010000 */
[----:B------:R-:W-:Y:S01]  /*9230*/  F2FP.F16.F32.PACK_AB R194, R174, R187 ;  /* 0x000000bbaec2723e */ /* 0x000fe200000000ff */
[C---:B--2---:R-:W-:Y:S01]  /*9240*/  FADD.FTZ R5, R159.reuse, R5 ;  /* 0x000000059f057221 */ /* 0x044fe20000010000 */
[----:B------:R-:W-:Y:S01]  /*9250*/  F2FP.F16.F32.PACK_AB R195, R159, R158 ;  /* 0x0000009e9fc3723e */ /* 0x000fe200000000ff */
[----:B------:R-:W-:Y:S06]  /*9260*/  @P3 BRA `(.L_x_2617) ;  /* 0xffffffc000d83947 */ /* 0x000fec000383ffff */
[----:B------:R-:W-:-:S07]  /*9270*/  IMAD.U32 R233, RZ, RZ, UR4 ;  /* 0x00000004ffe97e24 */ /* 0x000fce000f8e00ff */
.L_x_2608:
        /* <DEDUP_REMOVED lines=8> */
.L_x_2627:
        /* <DEDUP_REMOVED lines=9> */
.L_x_2619:
        /* <DEDUP_REMOVED lines=8> */
.L_x_2620:
[----:B-1----:R-:W-:Y:S05]  /*9410*/  @P2 BRA `(.L_x_2621) ;  /* 0x0000000000082947 */ /* 0x002fea0003800000 */
[----:B------:R-:W1:Y:S02]  /*9420*/  SYNCS.PHASECHK.TRANS64.TRYWAIT P2, [UR4+0x38830], R3 ;  /* 0x03883003ff0075a7 */ /* 0x000e640008040144 */
[----:B-1----:R-:W-:Y:S05]  /*9430*/  @!P2 BRA `(.L_x_2622) ;  /* 0x000000f000b4a947 */ /* 0x002fea0003800000 */
.L_x_2621:
        /* <DEDUP_REMOVED lines=644> */
.L_x_2623:
        /* <DEDUP_REMOVED lines=8> */
.L_x_2624:
[----:B---3--:R-:W-:Y:S05]  /*bd00*/  @P2 BRA `(.L_x_2625) ;  /* 0x0000000000082947 */ /* 0x008fea0003800000 */
[----:B------:R-:W3:Y:S02]  /*bd10*/  SYNCS.PHASECHK.TRANS64.TRYWAIT P2, [UR4+0x38850], R0 ;  /* 0x03885000ff0075a7 */ /* 0x000ee40008040144 */
[----:B---3--:R-:W-:Y:S05]  /*bd20*/  @!P2 BRA `(.L_x_2626) ;  /* 0x000000c80090a947 */ /* 0x008fea0003800000 */
.L_x_2625:
        /* <DEDUP_REMOVED lines=37> */
[----:B------:R-:W-:Y:S02]  /*bf80*/  FMNMX.FTZ R21, R187, R0, !PT ;  /* 0x00000000bb157209 */ /* 0x000fe40007810000 */
[----:B0-----:R-:W-:-:S05]  /*bf90*/  FMNMX.FTZ R22, R2, R3, !PT ;  /* 0x0000000302167209 */ /* 0x001fca0007810000 */
[----:B------:R-:W0:Y:S02]  /*bfa0*/  SHFL.BFLY PT, R3, R22, 0x1, 0x1f ;  /* 0x0c201f0016037f89 */ /* 0x000e2400000e0000 */
        /* <DEDUP_REMOVED lines=31> */
[--C-:B------:R-:W-:Y:S01]  /*c1a0*/  FFMA.FTZ R208, R185, UR5, -R2.reuse ;  /* 0x00000005b9d07c23 */ /* 0x100fe20008010802 */
[----:B------:R-:W-:-:S04]  /*c1b0*/  FFMA.FTZ R210, R188, UR5, -R2 ;  /* 0x00000005bcd27c23 */ /* 0x000fc80008010802 */
[----:B------:R-:W-:Y:S01]  /*c1c0*/  HGMMA.64x256x16.F32 R24, R204, gdesc[UR4].tnspB, R24, gsb0 ;  /* 0x43e00004cc187df0 */ /* 0x000fe20008000818 */
[----:B------:R-:W-:Y:S01]  /*c1d0*/  UIADD3 UR6, UR10, 0x100, URZ ;  /* 0x000001000a067890 */ /* 0x000fe2000fffe03f */
[----:B------:R-:W-:Y:S01]  /*c1e0*/  MUFU.EX2 R208, R208 ;  /* 0x000000d000d07308 */ /* 0x000fe20000000800 */
[----:B------:R-:W-:-:S07]  /*c1f0*/  UMOV UR7, 0x40000040 ;  /* 0x4000004000077882 */ /* 0x000fce0000000000 */
[----:B------:R-:W-:Y:S01]  /*c200*/  MUFU.EX2 R210, R210 ;  /* 0x000000d200d27308 */ /* 0x000fe20000000800 */
[----:B------:R-:W-:Y:S02]  /*c210*/  WARPGROUP.DEPBAR.LE gsb0, 0x0 ;  /* 0x00008000000079c5 */ /* 0x000fe40000010000 */
[----:B------:R-:W-:Y:S01]  /*c220*/  WARPGROUP.ARRIVE ;  /* 0x00000000000079c5 */ /* 0x000fe20000000000 */
[--C-:B------:R-:W-:Y:S01]  /*c230*/  FFMA.FTZ R204, R176, UR5, -R2.reuse ;  /* 0x00000005b0cc7c23 */ /* 0x100fe20008010802 */
[----:B------:R-:W-:-:S13]  /*c240*/  FFMA.FTZ R206, R180, UR5, -R2 ;  /* 0x00000005b4ce7c23 */ /* 0x000fda0008010802 */
        /* <DEDUP_REMOVED lines=16> */
[----:B------:R-:W-:Y:S01]  /*c350*/  FMNMX.FTZ R197, R179, R4, !PT ;  /* 0x00000004b3c57209 */ /* 0x000fe20007810000 */
[--C-:B------:R-:W-:Y:S01]  /*c360*/  FFMA.FTZ R196, R160, UR5, -R2.reuse ;  /* 0x00000005a0c47c23 */ /* 0x100fe20008010802 */
[----:B------:R-:W-:Y:S02]  /*c370*/  FFMA.FTZ R198, R164, UR5, -R2 ;  /* 0x00000005a4c67c23 */ /* 0x000fe40008010802 */
[----:B------:R-:W-:-:S10]  /*c380*/  FMNMX.FTZ R4, R182, R197, !PT ;  /* 0x000000c5b6047209 */ /* 0x000fd40007810000 */
        /* <DEDUP_REMOVED lines=23> */
[----:B0-----:R-:W-:-:S06]  /*c500*/  FFMA.FTZ R20, R152, UR5, -R2 ;  /* 0x0000000598147c23 */ /* 0x001fcc0008010802 */
[----:B------:R-:W-:Y:S01]  /*c510*/  MUFU.EX2 R20, R20 ;  /* 0x0000001400147308 */ /* 0x000fe20000000800 */
[----:B-1----:R-:W-:-:S07]  /*c520*/  FMNMX.FTZ R160, R4, R181, !PT ;  /* 0x000000b504a07209 */ /* 0x002fce0007810000 */
[----:B------:R-:W-:Y:S01]  /*c530*/  MUFU.EX2 R181, R22 ;  /* 0x0000001600b57308 */ /* 0x000fe20000000800 */
[----:B------:R-:W0:Y:S07]  /*c540*/  SHFL.BFLY PT, R197, R160, 0x1, 0x1f ;  /* 0x0c201f00a0c57f89 */ /* 0x000e2e00000e0000 */
[----:B------:R1:W-:Y:S01]  /*c550*/  MUFU.EX2 R22, R156 ;  /* 0x0000009c00167308 */ /* 0x0003e20000000800 */
[----:B0-----:R-:W-:-:S05]  /*c560*/  FMNMX.FTZ R4, R160, R197, !PT ;  /* 0x000000c5a0047209 */ /* 0x001fca0007810000 */
[C---:B------:R-:W-:Y:S01]  /*c570*/  FADD.FTZ R2, -R4.reuse, R19 ;  /* 0x0000001304027221 */ /* 0x040fe20000010100 */
[----:B------:R-:W-:Y:S01]  /*c580*/  FMUL.FTZ R152, R4, UR5 ;  /* 0x0000000504987c20 */ /* 0x000fe20008410000 */
[----:B------:R0:W-:Y:S02]  /*c590*/  MUFU.EX2 R19, R157 ;  /* 0x0000009d00137308 */ /* 0x0001e40000000800 */
[----:B------:R-:W-:Y:S01]  /*c5a0*/  FMUL.FTZ R2, R2, UR5 ;  /* 0x0000000502027c20 */ /* 0x000fe20008410000 */
[--C-:B------:R-:W-:Y:S01]  /*c5b0*/  FFMA.FTZ R209, R186, UR5, -R152.reuse ;  /* 0x00000005bad17c23 */ /* 0x100fe20008010898 */
[--C-:B-1----:R-:W-:Y:S01]  /*c5c0*/  FFMA.FTZ R156, R187, UR5, -R152.reuse ;  /* 0x00000005bb9c7c23 */ /* 0x102fe20008010898 */
        /* <DEDUP_REMOVED lines=110> */
.L_x_2618:
        /* <DEDUP_REMOVED lines=131> */
.L_x_2628:
        /* <DEDUP_REMOVED lines=8> */
.L_x_2629:
[----:B-1----:R-:W-:Y:S05]  /*d560*/  @P2 BRA `(.L_x_2630) ;  /* 0x0000000000082947 */ /* 0x002fea0003800000 */
[----:B------:R-:W1:Y:S02]  /*d570*/  SYNCS.PHASECHK.TRANS64.TRYWAIT P0, [UR7+0x38850], R0 ;  /* 0x03885000ff0075a7 */ /* 0x000e640008000147 */
[----:B-1----:R-:W-:Y:S05]  /*d580*/  @!P0 BRA `(.L_x_2631) ;  /* 0x000000b000908947 */ /* 0x002fea0003800000 */
.L_x_2630:
[----:B------:R-:W-:Y:S01]  /*d590*/  R2UR UR4, R17 ;  /* 0x00000000110472ca */ /* 0x000fe200000e0000 */
[----:B------:R-:W-:Y:S01]  /*d5a0*/  WARPGROUP.ARRIVE ;  /* 0x00000000000079c5 */ /* 0x000fe20000000000 */
[----:B------:R-:W-:Y:S01]  /*d5b0*/  UMOV UR11, 0x40000040 ;  /* 0x40000040000b7882 */ /* 0x000fe20000000000 */
[----:B01----:R-:W0:Y:S01]  /*d5c0*/  SHFL.BFLY PT, R0, R5, 0x2, 0x1f ;  /* 0x0c401f0005007f89 */ /* 0x003e2200000e0000 */
[----:B------:R-:W-:Y:S01]  /*d5d0*/  IMAD.MOV.U32 R6, RZ, RZ, RZ ;  /* 0x000000ffff067224 */ /* 0x000fe200078e00ff */
[----:B------:R-:W-:Y:S01]  /*d5e0*/  R2UR UR9, R222 ;  /* 0x00000000de0972ca */ /* 0x000fe200000e0000 */
[----:B------:R-:W-:Y:S01]  /*d5f0*/  IMAD.U32 R13, RZ, RZ, UR7 ;  /* 0x00000007ff0d7e24 */ /* 0x000fe2000f8e00ff */
        /* <DEDUP_REMOVED lines=78> */
[-C--:B-1----:R-:W-:Y:S01]  /*dae0*/  FMUL.FTZ R10, R27, R5.reuse ;  /* 0x000000051b0a7220 */ /* 0x082fe20000410000 */
        /* <DEDUP_REMOVED lines=120> */
.L_x_2601:
        /* <DEDUP_REMOVED lines=94> */
[----:B------:R-:W-:Y:S02]  /*e850*/  LOP3.LUT R30, R30, R177, RZ, 0x3c, !PT ;  /* 0x000000b11e1e7212 */ /* 0x000fe400078e3cff */
[----:B------:R-:W-:Y:S02]  /*e860*/  SHF.R.U64 R62, R62, 0x3, RZ ;  /* 0x000000033e3e7819 */ /* 0x000fe400000012ff */
[----:B------:R-:W-:Y:S02]  /*e870*/  LOP3.LUT R94, R193, 0x380, RZ, 0xc0, !PT ;  /* 0x00000380c15e7812 */ /* 0x000fe400078ec0ff */
[----:B------:R-:W-:Y:S01]  /*e880*/  MOV R102, R102 ;  /* 0x0000006600667202 */ /* 0x000fe20000000f00 */
[----:B------:R-:W-:Y:S01]  /*e890*/  BAR.SYNC.DEFER_BLOCKING 0x1, 0x100 ;  /* 0x0044000000007b1d */ /* 0x000fe20000010000 */
[----:B------:R-:W-:-:S02]  /*e8a0*/  SHF.R.U64 R29, R10, 0x3, RZ ;  /* 0x000000030a1d7819 */ /* 0x000fc400000012ff */
[----:B------:R-:W-:Y:S02]  /*e8b0*/  LOP3.LUT R38, R38, R179, RZ, 0x3c, !PT ;  /* 0x000000b326267212 */ /* 0x000fe400078e3cff */
[----:B------:R-:W-:Y:S02]  /*e8c0*/  SHF.R.U64 R70, R70, 0x3, RZ ;  /* 0x0000000346467819 */ /* 0x000fe400000012ff */
[----:B------:R-:W-:Y:S02]  /*e8d0*/  MOV R13, R12 ;  /* 0x0000000c000d7202 */ /* 0x000fe40000000f00 */
[----:B------:R-:W-:Y:S02]  /*e8e0*/  LOP3.LUT R46, R46, R181, RZ, 0x3c, !PT ;  /* 0x000000b52e2e7212 */ /* 0x000fe400078e3cff */
[----:B------:R-:W-:Y:S02]  /*e8f0*/  SHF.R.U64 R78, R78, 0x3, RZ ;  /* 0x000000034e4e7819 */ /* 0x000fe400000012ff */
[----:B------:R-:W-:-:S02]  /*e900*/  LOP3.LUT R103, R170, 0x380, RZ, 0xc0, !PT ;  /* 0x00000380aa677812 */ /* 0x000fc400078ec0ff */
[----:B------:R-:W-:Y:S02]  /*e910*/  MOV R14, R14 ;  /* 0x0000000e000e7202 */ /* 0x000fe40000000f00 */
[----:B------:R-:W-:Y:S02]  /*e920*/  LOP3.LUT R54, R54, R183, RZ, 0x3c, !PT ;  /* 0x000000b736367212 */ /* 0x000fe400078e3cff */
[----:B------:R-:W-:Y:S02]  /*e930*/  SHF.R.U64 R86, R86, 0x3, RZ ;  /* 0x0000000356567819 */ /* 0x000fe400000012ff */
[----:B------:R-:W-:Y:S02]  /*e940*/  LOP3.LUT R171, R22, 0x380, RZ, 0xc0, !PT ;  /* 0x0000038016ab7812 */ /* 0x000fe400078ec0ff */
[----:B------:R-:W-:Y:S01]  /*e950*/  MOV R20, R20 ;  /* 0x0000001400147202 */ /* 0x000fe20000000f00 */
[----:B------:R-:W-:Y:S01]  /*e960*/  STSM.16.M88.4 [R102], R24 ;  /* 0x0000001866007844 */ /* 0x000fe20000000200 */
[----:B------:R-:W-:-:S02]  /*e970*/  LOP3.LUT R62, R62, R185, RZ, 0x3c, !PT ;  /* 0x000000b93e3e7212 */ /* 0x000fc400078e3cff */
[----:B------:R-:W-:Y:S01]  /*e980*/  SHF.R.U64 R94, R94, 0x3, RZ ;  /* 0x000000035e5e7819 */ /* 0x000fe200000012ff */
[----:B------:R0:W-:Y:S01]  /*e990*/  STSM.16.M88.4 [R13], R32 ;  /* 0x000000200d007844 */ /* 0x0001e20000000200 */
[----:B------:R-:W-:Y:S02]  /*e9a0*/  LOP3.LUT R98, R29, R6, RZ, 0x3c, !PT ;  /* 0x000000061d627212 */ /* 0x000fe400078e3cff */
[----:B------:R-:W-:Y:S01]  /*e9b0*/  MOV R30, R30 ;  /* 0x0000001e001e7202 */ /* 0x000fe20000000f00 */
[----:B------:R1:W-:Y:S01]  /*e9c0*/  STSM.16.M88.4 [R14], R40 ;  /* 0x000000280e007844 */ /* 0x0003e20000000200 */
[----:B------:R-:W-:Y:S02]  /*e9d0*/  F2FP.F16.F32.PACK_AB R59, R156, R59 ;  /* 0x0000003b9c3b723e */ /* 0x000fe400000000ff */
[----:B------:R-:W-:Y:S01]  /*e9e0*/  F2FP.F16.F32.PACK_AB R65, R155, R66 ;  /* 0x000000429b41723e */ /* 0x000fe200000000ff */
[----:B------:R2:W-:Y:S01]  /*e9f0*/  STSM.16.M88.4 [R20], R48 ;  /* 0x0000003014007844 */ /* 0x0005e20000000200 */
[----:B------:R-:W-:-:S02]  /*ea00*/  F2FP.F16.F32.PACK_AB R72, R73, R72 ;  /* 0x000000484948723e */ /* 0x000fc400000000ff */
[----:B------:R-:W-:Y:S01]  /*ea10*/  LOP3.LUT R70, R70, R187, RZ, 0x3c, !PT ;  /* 0x000000bb46467212 */ /* 0x000fe200078e3cff */
[----:B------:R2:W-:Y:S01]  /*ea20*/  STSM.16.M88.4 [R30], R56 ;  /* 0x000000381e007844 */ /* 0x0005e20000000200 */
[----:B------:R-:W-:Y:S02]  /*ea30*/  MOV R38, R38 ;  /* 0x0000002600267202 */ /* 0x000fe40000000f00 */
[----:B------:R-:W-:Y:S02]  /*ea40*/  F2FP.F16.F32.PACK_AB R66, R69, R68 ;  /* 0x000000444542723e */ /* 0x000fe400000000ff */
[----:B------:R-:W-:Y:S02]  /*ea50*/  F2FP.F16.F32.PACK_AB R67, R154, R67 ;  /* 0x000000439a43723e */ /* 0x000fe400000000ff */
[----:B------:R-:W-:Y:S02]  /*ea60*/  F2FP.F16.F32.PACK_AB R73, R153, R74 ;  /* 0x0000004a9949723e */ /* 0x000fe400000000ff */
[----:B------:R-:W-:Y:S01]  /*ea70*/  F2FP.F16.F32.PACK_AB R80, R81, R80 ;  /* 0x000000505150723e */ /* 0x000fe200000000ff */
[----:B------:R2:W-:Y:S01]  /*ea80*/  STSM.16.M88.4 [R38], R64 ;  /* 0x0000004026007844 */ /* 0x0005e20000000200 */
[----:B------:R-:W-:-:S02]  /*ea90*/  LOP3.LUT R78, R78, R189, RZ, 0x3c, !PT ;  /* 0x000000bd4e4e7212 */ /* 0x000fc400078e3cff */
[----:B------:R-:W-:Y:S02]  /*eaa0*/  SHF.R.U64 R103, R103, 0x3, RZ ;  /* 0x0000000367677819 */ /* 0x000fe400000012ff */
[----:B------:R-:W-:Y:S02]  /*eab0*/  MOV R46, R46 ;  /* 0x0000002e002e7202 */ /* 0x000fe40000000f00 */
[----:B------:R-:W-:Y:S02]  /*eac0*/  F2FP.F16.F32.PACK_AB R74, R77, R76 ;  /* 0x0000004c4d4a723e */ /* 0x000fe400000000ff */
[----:B------:R-:W-:Y:S01]  /*ead0*/  F2FP.F16.F32.PACK_AB R75, R152, R75 ;  /* 0x0000004b984b723e */ /* 0x000fe200000000ff */
[----:B------:R-:W3:Y:S01]  /*eae0*/  LDC R76, c[0x0][0xbe8] ;  /* 0x0002fa00ff4c7b82 */ /* 0x000ee20000000800 */
[----:B------:R-:W-:Y:S02]  /*eaf0*/  F2FP.F16.F32.PACK_AB R81, R17, R82 ;  /* 0x000000521151723e */ /* 0x000fe400000000ff */
[----:B------:R-:W-:Y:S01]  /*eb00*/  F2FP.F16.F32.PACK_AB R88, R89, R88 ;  /* 0x000000585958723e */ /* 0x000fe200000000ff */
[----:B------:R2:W-:Y:S01]  /*eb10*/  STSM.16.M88.4 [R46], R72 ;  /* 0x000000482e007844 */ /* 0x0005e20000000200 */
[----:B------:R-:W-:-:S02]  /*eb20*/  LOP3.LUT R86, R86, R191, RZ, 0x3c, !PT ;  /* 0x000000bf56567212 */ /* 0x000fc400078e3cff */
[----:B------:R-:W-:Y:S02]  /*eb30*/  SHF.R.U64 R171, R171, 0x3, RZ ;  /* 0x00000003abab7819 */ /* 0x000fe400000012ff */
[----:B------:R-:W-:Y:S02]  /*eb40*/  MOV R54, R54 ;  /* 0x0000003600367202 */ /* 0x000fe40000000f00 */
[----:B------:R-:W-:Y:S02]  /*eb50*/  F2FP.F16.F32.PACK_AB R82, R85, R84 ;  /* 0x000000545552723e */ /* 0x000fe400000000ff */
[----:B------:R-:W-:Y:S02]  /*eb60*/  F2FP.F16.F32.PACK_AB R83, R3, R83 ;  /* 0x000000530353723e */ /* 0x000fe400000000ff */
[----:B------:R-:W-:Y:S02]  /*eb70*/  F2FP.F16.F32.PACK_AB R89, R91, R90 ;  /* 0x0000005a5b59723e */ /* 0x000fe400000000ff */
[----:B------:R-:W-:Y:S01]  /*eb80*/  LOP3.LUT R94, R94, R193, RZ, 0x3c, !PT ;  /* 0x000000c15e5e7212 */ /* 0x000fe200078e3cff */
[----:B------:R2:W-:Y:S01]  /*eb90*/  STSM.16.M88.4 [R54], R80 ;  /* 0x0000005036007844 */ /* 0x0005e20000000200 */
        /* <DEDUP_REMOVED lines=11> */
[----:B------:R-:W-:Y:S02]  /*ec50*/  F2FP.F16.F32.PACK_AB R105, R107, R106 ;  /* 0x0000006a6b69723e */ /* 0x000fe400000000ff */
[----:B------:R-:W-:Y:S01]  /*ec60*/  F2FP.F16.F32.PACK_AB R112, R113, R112 ;  /* 0x000000707170723e */ /* 0x000fe200000000ff */
[----:B------:R2:W-:Y:S01]  /*ec70*/  STSM.16.M88.4 [R70], R96 ;  /* 0x0000006046007844 */ /* 0x0005e20000000200 */
[----:B------:R-:W-:-:S02]  /*ec80*/  LOP3.LUT R8, R103, R170, RZ, 0x3c, !PT ;  /* 0x000000aa67087212 */ /* 0x000fc400078e3cff */
[----:B------:R-:W-:Y:S02]  /*ec90*/  MOV R78, R78 ;  /* 0x0000004e004e7202 */ /* 0x000fe40000000f00 */
        /* <DEDUP_REMOVED lines=33> */
[----:B------:R2:W-:Y:S01]  /*eeb0*/  STSM.16.M88.4 [R10], R144 ;  /* 0x000000900a007844 */ /* 0x0005e20000000200 */
[----:B------:R-:W-:-:S09]  /*eec0*/  R2UR UR7, R220 ;  /* 0x00000000dc0772ca */ /* 0x000fd200000e0000 */
[----:B------:R-:W-:-:S06]  /*eed0*/  UIMAD.WIDE UR8, UR4, 0x4, UR8 ;  /* 0x00000004040878a5 */ /* 0x000fcc000f8e0208 */
[----:B------:R-:W-:Y:S02]  /*eee0*/  IMAD.U32 R8, RZ, RZ, UR8 ;  /* 0x00000008ff087e24 */ /* 0x000fe4000f8e00ff */
[----:B------:R-:W-:Y:S01]  /*eef0*/  IMAD.U32 R9, RZ, RZ, UR9 ;  /* 0x00000009ff097e24 */ /* 0x000fe2000f8e00ff */
[----:B------:R-:W-:Y:S01]  /*ef00*/  BAR.SYNC.DEFER_BLOCKING 0x1, 0x100 ;  /* 0x0044000000007b1d */ /* 0x000fe20000010000 */
[----:B---3--:R-:W-:-:S05]  /*ef10*/  ISETP.NE.AND P1, PT, R76, 0x1, PT ;  /* 0x000000014c00780c */ /* 0x008fca0003f25270 */
[----:B------:R-:W-:Y:S01]  /*ef20*/  ULDC.64 UR8, c[0x0][0xc08] ;  /* 0x0003020000087ab9 */ /* 0x000fe20000000a00 */
[----:B------:R-:W3:Y:S01]  /*ef30*/  @P0 LDG.E R3, desc[UR10][R8.64] ;  /* 0x0000000a08030981 */ /* 0x000ee2000c1e1900 */
[----:B------:R-:W-:-:S06]  /*ef40*/  UISETP.NE.U32.AND UP1, UPT, UR8, URZ, UPT ;  /* 0x0000003f0800728c */ /* 0x000fcc000bf25070 */
[----:B------:R-:W4:Y:S01]  /*ef50*/  @P1 LDC R11, c[0x0][0xbec] ;  /* 0x0002fb00ff0b1b82 */ /* 0x000f220000000800 */
[----:B------:R-:W-:-:S07]  /*ef60*/  UISETP.NE.AND.EX UP1, UPT, UR9, URZ, UPT, UP1 ;  /* 0x0000003f0900728c */ /* 0x000fce000bf25310 */
[----:B0-----:R-:W0:Y:S01]  /*ef70*/  @P1 LDC R13, c[0x0][0xbf0] ;  /* 0x0002fc00ff0d1b82 */ /* 0x001e220000000800 */
[----:B------:R-:W-:-:S03]  /*ef80*/  PLOP3.LUT P2, PT, PT, PT, UP1, 0x80, 0x0 ;  /* 0x000000000000781c */ /* 0x000fc60003f4f018 */
[----:B------:R-:W-:-:S04]  /*ef90*/  @UP1 ULEA UR8, UP2, UR4, UR8, 0x2 ;  /* 0x0000000804081291 */ /* 0x000fc8000f84103f */
[----:B------:R-:W-:Y:S02]  /*efa0*/  @UP1 ULEA.HI.X UR9, UR4, UR9, UR7, 0x2, UP2 ;  /* 0x0000000904091291 */ /* 0x000fe400090f1407 */
[----:B-1----:R-:W-:Y:S01]  /*efb0*/  IMAD.U32 R14, RZ, RZ, UR8 ;  /* 0x00000008ff0e7e24 */ /* 0x002fe2000f8e00ff */
[----:B------:R-:W-:Y:S01]  /*efc0*/  ULDC UR7, c[0x0][0xa88] ;  /* 0x0002a20000077ab9 */ /* 0x000fe20000000800 */
[----:B------:R-:W-:Y:S02]  /*efd0*/  UMOV UR4, URZ ;  /* 0x0000003f00047c82 */ /* 0x000fe40008000000 */
[----:B------:R-:W-:Y:S01]  /*efe0*/  IMAD.U32 R15, RZ, RZ, UR9 ;  /* 0x00000009ff0f7e24 */ /* 0x000fe2000f8e00ff */
[----:B---3--:R-:W-:Y:S01]  /*eff0*/  @P0 R2UR UR4, R3 ;  /* 0x00000000030402ca */ /* 0x008fe200000e0000 */
[----:B------:R-:W-:-:S06]  /*f000*/  IMAD.U32 R3, RZ, RZ, UR7 ;  /* 0x00000007ff037e24 */ /* 0x000fcc000f8e00ff */
[----:B------:R2:W5:Y:S01]  /*f010*/  @P2 LDG.E R3, desc[UR10][R14.64] ;  /* 0x0000000a0e032981 */ /* 0x000562000c1e1900 */
[----:B0---4-:R-:W-:Y:S07]  /*f020*/  @P2 BRA `(.L_x_2634) ;  /* 0x0000000000142947 */ /* 0x011fee0003800000 */
[----:B------:R-:W-:Y:S05]  /*f030*/  @!P0 BRA `(.L_x_2634) ;  /* 0x0000000000108947 */ /* 0x000fea0003800000 */
[----:B------:R-:W-:Y:S02]  /*f040*/  ULDC.64 UR8, c[0x0][0x208] ;  /* 0x0000820000087ab9 */ /* 0x000fe40000000a00 */
[----:B--2---:R-:W2:Y:S04]  /*f050*/  LDG.E R6, desc[UR8][R8.64] ;  /* 0x0000000808067981 */ /* 0x004ea8000c1e1900 */
[----:B-----5:R-:W2:Y:S02]  /*f060*/  LDG.E R3, desc[UR8][R8.64+0x4] ;  /* 0x0000040808037981 */ /* 0x020ea4000c1e1900 */
[----:B--2---:R-:W-:-:S07]  /*f070*/  IMAD.IADD R3, R3, 0x1, -R6 ;  /* 0x0000000103037824 */ /* 0x004fce00078e0a06 */
.L_x_2634:
[----:B------:R-:W-:Y:S01]  /*f080*/  R2UR UR18, R219 ;  /* 0x00000000db1272ca */ /* 0x000fe200000e0000 */
[----:B------:R-:W-:Y:S01]  /*f090*/  ULDC.64 UR12, c[0x0][0xb90] ;  /* 0x0002e400000c7ab9 */ /* 0x000fe20000000a00 */
[----:B------:R-:W-:Y:S01]  /*f0a0*/  R2UR UR17, R23 ;  /* 0x00000000171172ca */ /* 0x000fe200000e0000 */
[----:B------:R-:W-:Y:S01]  /*f0b0*/  USHF.R.S32.HI UR11, URZ, 0x1f, UR4 ;  /* 0x0000001f3f0b7899 */ /* 0x000fe20008011404 */
[----:B------:R-:W-:Y:S01]  /*f0c0*/  R2UR UR16, R220 ;  /* 0x00000000dc1072ca */ /* 0x000fe200000e0000 */
[----:B------:R-:W-:Y:S01]  /*f0d0*/  UMOV UR10, UR4 ;  /* 0x00000004000a7c82 */ /* 0x000fe20008000000 */
[----:B------:R-:W-:Y:S01]  /*f0e0*/  R2UR UR15, R218 ;  /* 0x00000000da0f72ca */ /* 0x000fe200000e0000 */
[----:B------:R-:W-:Y:S01]  /*f0f0*/  IMAD R9, R221, 0x40, R18 ;  /* 0x00000040dd097824 */ /* 0x000fe200078e0212 */
[----:B------:R-:W0:Y:S01]  /*f100*/  @P1 LDC R17, c[0x0][0xbf0] ;  /* 0x0002fc00ff111b82 */ /* 0x000e220000000800 */
[----:B--2--5:R-:W-:Y:S01]  /*f110*/  IMAD R81, R3, R76, RZ ;  /* 0x0000004c03517224 */ /* 0x024fe200078e02ff */
[----:B------:R-:W-:Y:S01]  /*f120*/  ULDC.64 UR20, c[0x0][0x208] ;  /* 0x0000820000147ab9 */ /* 0x000fe20000000a00 */
[----:B------:R-:W-:-:S02]  /*f130*/  IMAD.WIDE R4, R9, 0x2, R4 ;  /* 0x0000000209047825 */ /* 0x000fc400078e0204 */
[----:B------:R-:W-:Y:S02]  /*f140*/  USHF.R.S32.HI UR14, URZ, 0x1f, UR18 ;  /* 0x0000001f3f0e7899 */ /* 0x000fe40008011412 */
[----:B------:R-:W-:Y:S01]  /*f150*/  VIADD R10, R213, UR17 ;  /* 0x00000011d50a7c36 */ /* 0x000fe20008000000 */
[----:B------:R-:W-:Y:S01]  /*f160*/  UIMAD.WIDE.U32 UR8, UR18, UR12, UR10 ;  /* 0x0000000c120872a5 */ /* 0x000fe2000f8e000a */
[----:B------:R-:W-:Y:S01]  /*f170*/  IADD3 R29, P3, R4, 0x4000, RZ ;  /* 0x00004000041d7810 */ /* 0x000fe20007f7e0ff */
[----:B------:R-:W-:Y:S01]  /*f180*/  UIMAD UR7, UR14, UR12, URZ ;  /* 0x0000000c0e0772a4 */ /* 0x000fe2000f8e023f */
[----:B------:R-:W-:Y:S01]  /*f190*/  @P1 IMAD.HI.U32 R6, R10, R11, RZ ;  /* 0x0000000b0a061227 */ /* 0x000fe200078e00ff */
[----:B------:R-:W-:Y:S01]  /*f1a0*/  USEL UR16, UR16, URZ, !UP0 ;  /* 0x0000003f10107287 */ /* 0x000fe2000c000000 */
[----:B------:R-:W-:Y:S01]  /*f1b0*/  LOP3.LUT R28, R29, 0x380, RZ, 0xc0, !PT ;  /* 0x000003801d1c7812 */ /* 0x000fe200078ec0ff */
[----:B------:R-:W-:Y:S01]  /*f1c0*/  UIMAD UR7, UR18, UR13, UR7 ;  /* 0x0000000d120772a4 */ /* 0x000fe2000f8e0207 */
[----:B------:R-:W-:Y:S01]  /*f1d0*/  IMAD.MOV.U32 R8, RZ, RZ, R10 ;  /* 0x000000ffff087224 */ /* 0x000fe200078e000a */
[----:B------:R-:W-:Y:S01]  /*f1e0*/  @P1 SHF.R.U32.HI R8, RZ, R13, R6 ;  /* 0x0000000dff081219 */ /* 0x000fe20000011606 */
[----:B------:R-:W-:Y:S01]  /*f1f0*/  ULDC.64 UR12, c[0x0][0xb98] ;  /* 0x0002e600000c7ab9 */ /* 0x000fe20000000a00 */
[----:B------:R-:W-:Y:S01]  /*f200*/  UIADD3 UR9, UR9, UR7, URZ ;  /* 0x0000000709097290 */ /* 0x000fe2000fffe03f */
[----:B------:R-:W-:Y:S01]  /*f210*/  SHF.R.U64 R28, R28, 0x3, RZ ;  /* 0x000000031c1c7819 */ /* 0x000fe200000012ff */
[----:B------:R-:W-:Y:S01]  /*f220*/  USEL UR15, UR15, URZ, !UP0 ;  /* 0x0000003f0f0f7287 */ /* 0x000fe2000c000000 */
[--C-:B------:R-:W-:Y:S01]  /*f230*/  IMAD.MOV R11, RZ, RZ, -R8.reuse ;  /* 0x000000ffff0b7224 */ /* 0x100fe200078e0a08 */
[----:B------:R-:W-:Y:S01]  /*f240*/  UIMAD UR7, UR16, UR12, URZ ;  /* 0x0000000c100772a4 */ /* 0x000fe2000f8e023f */
[----:B------:R-:W-:Y:S01]  /*f250*/  SHF.R.S32.HI R9, RZ, 0x1f, R8 ;  /* 0x0000001fff097819 */ /* 0x000fe20000011408 */
[----:B------:R-:W-:Y:S01]  /*f260*/  UIMAD.WIDE.U32 UR8, UR15, UR12, UR8 ;  /* 0x0000000c0f0872a5 */ /* 0x000fe2000f8e0008 */
[----:B------:R-:W-:Y:S01]  /*f270*/  IMAD R11, R76, R11, R10 ;  /* 0x0000000b4c0b7224 */ /* 0x000fe200078e020a */
[----:B------:R-:W-:Y:S01]  /*f280*/  UIMAD UR7, UR15, UR13, UR7 ;  /* 0x0000000d0f0772a4 */ /* 0x000fe2000f8e0207 */
[----:B------:R-:W-:Y:S01]  /*f290*/  LOP3.LUT R28, R28, R29, RZ, 0x3c, !PT ;  /* 0x0000001d1c1c7212 */ /* 0x000fe200078e3cff */
[----:B------:R-:W-:Y:S01]  /*f2a0*/  IMAD.X R29, RZ, RZ, R5, P3 ;  /* 0x000000ffff1d7224 */ /* 0x000fe200018e0605 */
[----:B------:R-:W-:Y:S01]  /*f2b0*/  IADD3 R45, P3, R4, 0xa000, RZ ;  /* 0x0000a000042d7810 */ /* 0x000fe20007f7e0ff */
[----:B------:R-:W-:Y:S01]  /*f2c0*/  VIADD R14, R225, UR17 ;  /* 0x00000011e10e7c36 */ /* 0x000fe20008000000 */
[----:B------:R-:W-:Y:S01]  /*f2d0*/  IADD3 R8, P0, R8, UR8, RZ ;  /* 0x0000000808087c10 */ /* 0x000fe2000ff1e0ff */
[----:B------:R-:W-:Y:S01]  /*f2e0*/  IMAD.U32 R10, RZ, RZ, UR7 ;  /* 0x00000007ff0a7e24 */ /* 0x000fe2000f8e00ff */
[----:B------:R-:W-:Y:S01]  /*f2f0*/  SHF.R.S32.HI R6, RZ, 0x1f, R11 ;  /* 0x0000001fff067819 */ /* 0x000fe2000001140b */
[----:B------:R-:W-:Y:S01]  /*f300*/  ULDC.64 UR12, c[0x0][0xaa0] ;  /* 0x0002a800000c7ab9 */ /* 0x000fe20000000a00 */
[----:B------:R-:W-:-:S02]  /*f310*/  IADD3 R33, P2, R4, 0x5000, RZ ;  /* 0x0000500004217810 */ /* 0x000fc40007f5e0ff */
[----:B------:R-:W-:Y:S01]  /*f320*/  IADD3.X R9, R9, UR9, R10, P0, !PT ;  /* 0x0000000909097c10 */ /* 0x000fe200087fe40a */
[----:B------:R-:W-:Y:S01]  /*f330*/  ULDC.64 UR8, c[0x0][0xb88] ;  /* 0x0002e20000087ab9 */ /* 0x000fe20000000a00 */
[----:B------:R-:W-:Y:S01]  /*f340*/  LOP3.LUT R44, R45, 0x380, RZ, 0xc0, !PT ;  /* 0x000003802d2c7812 */ /* 0x000fe200078ec0ff */
[----:B------:R-:W-:Y:S01]  /*f350*/  IMAD R6, R6, UR8, RZ ;  /* 0x0000000806067c24 */ /* 0x000fe2000f8e02ff */
[----:B------:R-:W-:Y:S01]  /*f360*/  LOP3.LUT R32, R33, 0x380, RZ, 0xc0, !PT ;  /* 0x0000038021207812 */ /* 0x000fe200078ec0ff */
[C---:B------:R-:W-:Y:S01]  /*f370*/  IMAD.WIDE.U32 R8, R11.reuse, UR8, R8 ;  /* 0x000000080b087c25 */ /* 0x040fe2000f8e0008 */
[----:B------:R-:W-:Y:S02]  /*f380*/  SHF.R.U64 R44, R44, 0x3, RZ ;  /* 0x000000032c2c7819 */ /* 0x000fe400000012ff */
[----:B------:R-:W-:Y:S01]  /*f390*/  SHF.R.U64 R32, R32, 0x3, RZ ;  /* 0x0000000320207819 */ /* 0x000fe200000012ff */
[----:B------:R-:W-:Y:S01]  /*f3a0*/  IMAD R15, R11, UR9, R6 ;  /* 0x000000090b0f7c24 */ /* 0x000fe2000f8e0206 */
[----:B------:R-:W-:Y:S01]  /*f3b0*/  ULDC.64 UR8, c[0x0][0xb50] ;  /* 0x0002d40000087ab9 */ /* 0x000fe20000000a00 */
[----:B------:R-:W-:Y:S01]  /*f3c0*/  LOP3.LUT R44, R44, R45, RZ, 0x3c, !PT ;  /* 0x0000002d2c2c7212 */ /* 0x000fe200078e3cff */
[----:B------:R-:W-:Y:S01]  /*f3d0*/  IMAD.X R45, RZ, RZ, R5, P3 ;  /* 0x000000ffff2d7224 */ /* 0x000fe200018e0605 */
[----:B------:R-:W-:Y:S01]  /*f3e0*/  LEA R10, P0, R8, UR8, 0x2 ;  /* 0x00000008080a7c11 */ /* 0x000fe2000f8010ff */
[----:B------:R-:W-:Y:S01]  /*f3f0*/  IMAD.IADD R9, R9, 0x1, R15 ;  /* 0x0000000109097824 */ /* 0x000fe200078e020f */
[----:B------:R-:W-:Y:S01]  /*f400*/  IADD3 R13, P5, R4, 0x1000, RZ ;  /* 0x00001000040d7810 */ /* 0x000fe20007fbe0ff */
[----:B------:R-:W-:Y:S01]  /*f410*/  VIADD R6, R14, 0x8 ;  /* 0x000000080e067836 */ /* 0x000fe20000000000 */
[----:B------:R-:W-:Y:S01]  /*f420*/  IADD3 R21, P4, R4, 0x2000, RZ ;  /* 0x0000200004157810 */ /* 0x000fe20007f9e0ff */
[----:B------:R-:W-:Y:S01]  /*f430*/  SHFL.IDX PT, R46, R10, RZ, 0x1c1f ;  /* 0x001c1fff0a2e7589 */ /* 0x000fe200000e0000 */
[----:B------:R-:W-:-:S02]  /*f440*/  LEA.HI.X R11, R8, UR9, R9, 0x2, P0 ;  /* 0x00000009080b7c11 */ /* 0x000fc400080f1409 */
[----:B------:R-:W-:Y:S01]  /*f450*/  IADD3 R25, P0, R4, 0x3000, RZ ;  /* 0x0000300004197810 */ /* 0x000fe20007f1e0ff */
[----:B------:R-:W-:Y:S01]  /*f460*/  SHFL.IDX PT, R50, R10, 0x1, 0x1c1f ;  /* 0x003c1f000a327f89 */ /* 0x000fe200000e0000 */
[----:B------:R-:W-:Y:S01]  /*f470*/  LOP3.LUT R32, R32, R33, RZ, 0x3c, !PT ;  /* 0x0000002120207212 */ /* 0x000fe200078e3cff */
[----:B------:R-:W-:Y:S01]  /*f480*/  IMAD.X R33, RZ, RZ, R5, P2 ;  /* 0x000000ffff217224 */ /* 0x000fe200010e0605 */
[----:B------:R-:W-:Y:S01]  /*f490*/  LOP3.LUT R24, R25, 0x380, RZ, 0xc0, !PT ;  /* 0x0000038019187812 */ /* 0x000fe200078ec0ff */
[----:B------:R-:W1:Y:S01]  /*f4a0*/  SHFL.IDX PT, R47, R11, RZ, 0x1c1f ;  /* 0x001c1fff0b2f7589 */ /* 0x000e6200000e0000 */
[----:B------:R-:W-:Y:S02]  /*f4b0*/  IADD3 R8, P3, R4, 0xf000, RZ ;  /* 0x0000f00004087810 */ /* 0x000fe40007f7e0ff */
[----:B------:R-:W-:Y:S01]  /*f4c0*/  SHF.R.U64 R24, R24, 0x3, RZ ;  /* 0x0000000318187819 */ /* 0x000fe200000012ff */
[----:B------:R-:W2:Y:S01]  /*f4d0*/  SHFL.IDX PT, R51, R11, 0x1, 0x1c1f ;  /* 0x003c1f000b337f89 */ /* 0x000ea200000e0000 */
[----:B------:R-:W-:-:S02]  /*f4e0*/  IADD3 R49, P2, R4, 0xb000, RZ ;  /* 0x0000b00004317810 */ /* 0x000fc40007f5e0ff */
[----:B------:R-:W-:Y:S02]  /*f4f0*/  LOP3.LUT R12, R13, 0x380, RZ, 0xc0, !PT ;  /* 0x000003800d0c7812 */ /* 0x000fe400078ec0ff */
[----:B------:R-:W-:Y:S02]  /*f500*/  LOP3.LUT R20, R21, 0x380, RZ, 0xc0, !PT ;  /* 0x0000038015147812 */ /* 0x000fe400078ec0ff */
[----:B------:R-:W-:Y:S01]  /*f510*/  IADD3 R37, P6, R4, 0x6000, RZ ;  /* 0x0000600004257810 */ /* 0x000fe20007fde0ff */
[----:B------:R-:W-:Y:S01]  /*f520*/  UIMAD UR7, UR11, UR12, URZ ;  /* 0x0000000c0b0772a4 */ /* 0x000fe2000f8e023f */
[----:B------:R-:W-:Y:S01]  /*f530*/  LOP3.LUT R24, R24, R25, RZ, 0x3c, !PT ;  /* 0x0000001918187212 */ /* 0x000fe200078e3cff */
[--C-:B------:R-:W-:Y:S01]  /*f540*/  IMAD.X R25, RZ, RZ, R5.reuse, P0 ;  /* 0x000000ffff197224 */ /* 0x100fe200000e0605 */
[----:B------:R-:W-:Y:S01]  /*f550*/  IADD3 R57, P0, R4, 0x9000, RZ ;  /* 0x0000900004397810 */ /* 0x000fe20007f1e0ff */
[----:B------:R-:W-:Y:S01]  /*f560*/  UIMAD.WIDE.U32 UR8, UR4, UR12, URZ ;  /* 0x0000000c040872a5 */ /* 0x000fe2000f8e003f */
[----:B------:R-:W-:Y:S01]  /*f570*/  LOP3.LUT R3, R8, 0x380, RZ, 0xc0, !PT ;  /* 0x0000038008037812 */ /* 0x000fe200078ec0ff */
[----:B------:R-:W-:Y:S01]  /*f580*/  ULDC.64 UR10, c[0x0][0xae8] ;  /* 0x0002ba00000a7ab9 */ /* 0x000fe20000000a00 */
[----:B------:R-:W-:Y:S01]  /*f590*/  LOP3.LUT R56, R57, 0x380, RZ, 0xc0, !PT ;  /* 0x0000038039387812 */ /* 0x000fe200078ec0ff */
[----:B------:R-:W-:Y:S01]  /*f5a0*/  IMAD.X R53, RZ, RZ, R5, P3 ;  /* 0x000000ffff357224 */ /* 0x000fe200018e0605 */
[----:B------:R-:W-:-:S02]  /*f5b0*/  LOP3.LUT R48, R49, 0x380, RZ, 0xc0, !PT ;  /* 0x0000038031307812 */ /* 0x000fc400078ec0ff */
[----:B------:R-:W-:Y:S02]  /*f5c0*/  SHF.R.U64 R56, R56, 0x3, RZ ;  /* 0x0000000338387819 */ /* 0x000fe400000012ff */
[----:B------:R-:W-:Y:S02]  /*f5d0*/  SHF.R.U64 R12, R12, 0x3, RZ ;  /* 0x000000030c0c7819 */ /* 0x000fe400000012ff */
[----:B------:R-:W-:Y:S02]  /*f5e0*/  SHF.R.U64 R20, R20, 0x3, RZ ;  /* 0x0000000314147819 */ /* 0x000fe400000012ff */
[----:B------:R-:W-:Y:S02]  /*f5f0*/  SHF.R.U64 R3, R3, 0x3, RZ ;  /* 0x0000000303037819 */ /* 0x000fe400000012ff */
[----:B------:R-:W-:Y:S01]  /*f600*/  LOP3.LUT R56, R56, R57, RZ, 0x3c, !PT ;  /* 0x0000003938387212 */ /* 0x000fe200078e3cff */
[----:B------:R-:W-:Y:S01]  /*f610*/  IMAD.X R57, RZ, RZ, R5, P0 ;  /* 0x000000ffff397224 */ /* 0x000fe200000e0605 */
[----:B------:R-:W-:-:S02]  /*f620*/  SHF.R.U64 R48, R48, 0x3, RZ ;  /* 0x0000000330307819 */ /* 0x000fc400000012ff */
[----:B------:R-:W-:Y:S01]  /*f630*/  LOP3.LUT R12, R12, R13, RZ, 0x3c, !PT ;  /* 0x0000000d0c0c7212 */ /* 0x000fe200078e3cff */
[--C-:B------:R-:W-:Y:S01]  /*f640*/  IMAD.X R13, RZ, RZ, R5.reuse, P5 ;  /* 0x000000ffff0d7224 */ /* 0x100fe200028e0605 */
[----:B------:R-:W-:Y:S01]  /*f650*/  LOP3.LUT R20, R20, R21, RZ, 0x3c, !PT ;  /* 0x0000001514147212 */ /* 0x000fe200078e3cff */
[----:B------:R-:W-:Y:S01]  /*f660*/  IMAD.X R21, RZ, RZ, R5, P4 ;  /* 0x000000ffff157224 */ /* 0x000fe200020e0605 */
[----:B------:R-:W-:Y:S02]  /*f670*/  LOP3.LUT P0, RZ, R223, 0x3, RZ, 0xc0, !PT ;  /* 0x00000003dfff7812 */ /* 0x000fe4000780c0ff */
[C---:B------:R-:W-:Y:S02]  /*f680*/  IADD3 R41, P5, R4.reuse, 0x7000, RZ ;  /* 0x0000700004297810 */ /* 0x040fe40007fbe0ff */
[----:B------:R-:W-:Y:S02]  /*f690*/  IADD3 R65, P4, R4, 0x8000, RZ ;  /* 0x0000800004417810 */ /* 0x000fe40007f9e0ff */
[----:B------:R-:W-:-:S02]  /*f6a0*/  LOP3.LUT R52, R3, R8, RZ, 0x3c, !PT ;  /* 0x0000000803347212 */ /* 0x000fc400078e3cff */
[----:B------:R-:W-:Y:S01]  /*f6b0*/  LOP3.LUT R48, R48, R49, RZ, 0x3c, !PT ;  /* 0x0000003130307212 */ /* 0x000fe200078e3cff */
[----:B------:R-:W3:Y:S01]  /*f6c0*/  @P1 LDC R3, c[0x0][0xbec] ;  /* 0x0002fb00ff031b82 */ /* 0x000ee20000000800 */
[----:B------:R-:W-:Y:S01]  /*f6d0*/  IMAD.X R49, RZ, RZ, R5, P2 ;  /* 0x000000ffff317224 */ /* 0x000fe200010e0605 */
[-C--:B------:R-:W-:Y:S02]  /*f6e0*/  ISETP.GE.OR P2, PT, R14, R81.reuse, P0 ;  /* 0x000000510e00720c */ /* 0x080fe40000746670 */
[----:B------:R-:W-:Y:S02]  /*f6f0*/  LOP3.LUT R36, R37, 0x380, RZ, 0xc0, !PT ;  /* 0x0000038025247812 */ /* 0x000fe400078ec0ff */
[----:B------:R-:W-:Y:S02]  /*f700*/  LOP3.LUT R40, R41, 0x380, RZ, 0xc0, !PT ;  /* 0x0000038029287812 */ /* 0x000fe400078ec0ff */
[----:B------:R-:W-:Y:S02]  /*f710*/  LOP3.LUT R64, R65, 0x380, RZ, 0xc0, !PT ;  /* 0x0000038041407812 */ /* 0x000fe400078ec0ff */
[----:B------:R-:W-:-:S02]  /*f720*/  ISETP.GE.OR P0, PT, R6, R81, P0 ;  /* 0x000000510600720c */ /* 0x000fc40000706670 */
[----:B------:R-:W-:Y:S02]  /*f730*/  LOP3.LUT R9, R4, 0x380, RZ, 0xc0, !PT ;  /* 0x0000038004097812 */ /* 0x000fe400078ec0ff */
[----:B------:R-:W-:Y:S01]  /*f740*/  SHF.R.U64 R36, R36, 0x3, RZ ;  /* 0x0000000324247819 */ /* 0x000fe200000012ff */
[----:B------:R-:W-:Y:S01]  /*f750*/  UIMAD UR7, UR4, UR13, UR7 ;  /* 0x0000000d040772a4 */ /* 0x000fe2000f8e0207 */
[----:B------:R-:W-:Y:S01]  /*f760*/  SHF.R.U64 R40, R40, 0x3, RZ ;  /* 0x0000000328287819 */ /* 0x000fe200000012ff */
[----:B-1----:R1:W-:Y:S01]  /*f770*/  @!P2 ST.E desc[UR20][R46.64], R0 ;  /* 0x000000002e00a985 */ /* 0x0023e2000c101914 */
        /* <DEDUP_REMOVED lines=8> */
[C---:B------:R-:W-:Y:S01]  /*f800*/  IADD3 R73, P6, R4.reuse, 0xc000, RZ ;  /* 0x0000c00004497810 */ /* 0x040fe20007fde0ff */
[----:B-1----:R-:W-:Y:S01]  /*f810*/  IMAD R0, R217, 0x20, R221 ;  /* 0x00000020d9007824 */ /* 0x002fe200078e02dd */
[C---:B------:R-:W-:Y:S01]  /*f820*/  IADD3 R69, P5, R4.reuse, 0xd000, RZ ;  /* 0x0000d00004457810 */ /* 0x040fe20007fbe0ff */
[----:B------:R-:W-:Y:S01]  /*f830*/  UIADD3 UR9, UR9, UR7, URZ ;  /* 0x0000000709097290 */ /* 0x000fe2000fffe03f */
[----:B------:R-:W-:Y:S01]  /*f840*/  IADD3 R61, P4, R4, 0xe000, RZ ;  /* 0x0000e000043d7810 */ /* 0x000fe20007f9e0ff */
[----:B------:R-:W-:Y:S01]  /*f850*/  UIMAD UR4, UR14, UR10, URZ ;  /* 0x0000000a0e0472a4 */ /* 0x000fe2000f8e023f */
[----:B------:R-:W-:Y:S01]  /*f860*/  LOP3.LUT R4, R9, R4, RZ, 0x3c, !PT ;  /* 0x0000000409047212 */ /* 0x000fe200078e3cff */
[----:B--2---:R1:W-:Y:S01]  /*f870*/  @!P0 ST.E desc[UR20][R50.64], R2 ;  /* 0x0000000232008985 */ /* 0x0043e2000c101914 */
[----:B------:R-:W-:-:S02]  /*f880*/  LOP3.LUT R72, R73, 0x380, RZ, 0xc0, !PT ;  /* 0x0000038049487812 */ /* 0x000fc400078ec0ff */
[----:B------:R-:W-:Y:S01]  /*f890*/  LOP3.LUT R68, R69, 0x380, RZ, 0xc0, !PT ;  /* 0x0000038045447812 */ /* 0x000fe200078ec0ff */
[----:B------:R2:W5:Y:S01]  /*f8a0*/  LD.E.128 R8, desc[UR20][R4.64] ;  /* 0x0000001404087980 */ /* 0x000562000c101d00 */
[----:B------:R-:W-:Y:S01]  /*f8b0*/  LOP3.LUT R60, R61, 0x380, RZ, 0xc0, !PT ;  /* 0x000003803d3c7812 */ /* 0x000fe200078ec0ff */
[----:B------:R-:W-:Y:S01]  /*f8c0*/  UIMAD UR4, UR18, UR11, UR4 ;  /* 0x0000000b120472a4 */ /* 0x000fe2000f8e0204 */
[----:B------:R-:W-:Y:S01]  /*f8d0*/  SHF.R.U64 R72, R72, 0x3, RZ ;  /* 0x0000000348487819 */ /* 0x000fe200000012ff */
[----:B------:R-:W-:Y:S01]  /*f8e0*/  UIMAD.WIDE.U32 UR8, UR18, UR10, UR8 ;  /* 0x0000000a120872a5 */ /* 0x000fe2000f8e0008 */
[----:B------:R-:W-:Y:S01]  /*f8f0*/  SHF.R.U64 R68, R68, 0x3, RZ ;  /* 0x0000000344447819 */ /* 0x000fe200000012ff */
[----:B------:R-:W5:Y:S01]  /*f900*/  LD.E.128 R12, desc[UR20][R12.64] ;  /* 0x000000140c0c7980 */ /* 0x000f62000c101d00 */
[----:B------:R-:W-:Y:S01]  /*f910*/  SHF.R.U64 R60, R60, 0x3, RZ ;  /* 0x000000033c3c7819 */ /* 0x000fe200000012ff */
[----:B------:R-:W-:Y:S01]  /*f920*/  ULDC.64 UR10, c[0x0][0xaf0] ;  /* 0x0002bc00000a7ab9 */ /* 0x000fe20000000a00 */
[----:B--2---:R-:W-:Y:S01]  /*f930*/  VIADD R4, R0, UR17 ;  /* 0x0000001100047c36 */ /* 0x004fe20008000000 */
[----:B------:R-:W-:Y:S01]  /*f940*/  UIADD3 UR9, UR9, UR4, URZ ;  /* 0x0000000409097290 */ /* 0x000fe2000fffe03f */
[----:B------:R-:W-:Y:S01]  /*f950*/  LOP3.LUT R72, R72, R73, RZ, 0x3c, !PT ;  /* 0x0000004948487212 */ /* 0x000fe200078e3cff */
[----:B------:R-:W5:Y:S01]  /*f960*/  LD.E.128 R20, desc[UR20][R20.64] ;  /* 0x0000001414147980 */ /* 0x000f62000c101d00 */
[----:B---3--:R-:W-:Y:S01]  /*f970*/  @P1 IMAD.HI.U32 R0, R4, R3, RZ ;  /* 0x0000000304001227 */ /* 0x008fe200078e00ff */
[----:B------:R-:W-:Y:S01]  /*f980*/  LOP3.LUT R68, R68, R69, RZ, 0x3c, !PT ;  /* 0x0000004544447212 */ /* 0x000fe200078e3cff */
[----:B------:R-:W-:Y:S01]  /*f990*/  UIMAD UR4, UR16, UR10, URZ ;  /* 0x0000000a100472a4 */ /* 0x000fe2000f8e023f */
[----:B------:R-:W-:Y:S01]  /*f9a0*/  LOP3.LUT R60, R60, R61, RZ, 0x3c, !PT ;  /* 0x0000003d3c3c7212 */ /* 0x000fe200078e3cff */
[--C-:B------:R-:W-:Y:S01]  /*f9b0*/  IMAD.X R73, RZ, RZ, R5.reuse, P6 ;  /* 0x000000ffff497224 */ /* 0x100fe200030e0605 */
[----:B------:R-:W5:Y:S01]  /*f9c0*/  LD.E.128 R24, desc[UR20][R24.64] ;  /* 0x0000001418187980 */ /* 0x000f62000c101d00 */
[----:B------:R-:W-:-:S02]  /*f9d0*/  IMAD.X R69, RZ, RZ, R5, P5 ;  /* 0x000000ffff457224 */ /* 0x000fc400028e0605 */
[----:B------:R-:W-:Y:S01]  /*f9e0*/  IMAD.X R61, RZ, RZ, R5, P4 ;  /* 0x000000ffff3d7224 */ /* 0x000fe200020e0605 */
[----:B------:R-:W5:Y:S01]  /*f9f0*/  LD.E.128 R28, desc[UR20][R28.64] ;  /* 0x000000141c1c7980 */ /* 0x000f62000c101d00 */
[----:B------:R-:W-:Y:S01]  /*fa00*/  IMAD.MOV.U32 R5, RZ, RZ, R4 ;  /* 0x000000ffff057224 */ /* 0x000fe200078e0004 */
[----:B0-----:R-:W-:Y:S01]  /*fa10*/  @P1 SHF.R.U32.HI R5, RZ, R17, R0 ;  /* 0x00000011ff051219 */ /* 0x001fe20000011600 */
[----:B------:R-:W-:Y:S01]  /*fa20*/  UIMAD UR4, UR15, UR11, UR4 ;  /* 0x0000000b0f0472a4 */ /* 0x000fe2000f8e0204 */
[----:B------:R-:W5:Y:S01]  /*fa30*/  LD.E.128 R32, desc[UR20][R32.64] ;  /* 0x0000001420207980 */ /* 0x000f62000c101d00 */
[----:B------:R-:W-:Y:S01]  /*fa40*/  UIMAD.WIDE.U32 UR8, UR15, UR10, UR8 ;  /* 0x0000000a0f0872a5 */ /* 0x000fe2000f8e0008 */
[--C-:B------:R-:W-:Y:S01]  /*fa50*/  SHF.R.S32.HI R0, RZ, 0x1f, R5.reuse ;  /* 0x0000001fff007819 */ /* 0x100fe20000011405 */
[----:B------:R-:W-:Y:S01]  /*fa60*/  IMAD.MOV R17, RZ, RZ, -R5 ;  /* 0x000000ffff117224 */ /* 0x000fe200078e0a05 */
[----:B------:R-:W-:Y:S01]  /*fa70*/  ULDC.64 UR10, c[0x0][0xae0] ;  /* 0x0002b800000a7ab9 */ /* 0x000fe20000000a00 */
[----:B------:R-:W-:Y:S01]  /*fa80*/  UIADD3 UR4, UR9, UR4, URZ ;  /* 0x0000000409047290 */ /* 0x000fe2000fffe03f */
[----:B------:R-:W5:Y:S01]  /*fa90*/  LD.E.128 R36, desc[UR20][R36.64] ;  /* 0x0000001424247980 */ /* 0x000f62000c101d00 */
[----:B------:R-:W-:-:S02]  /*faa0*/  IMAD R0, R0, UR10, RZ ;  /* 0x0000000a00007c24 */ /* 0x000fc4000f8e02ff */
[----:B------:R-:W-:Y:S01]  /*fab0*/  IMAD R17, R76, R17, R4 ;  /* 0x000000114c117224 */ /* 0x000fe200078e0204 */
[----:B------:R-:W5:Y:S01]  /*fac0*/  LD.E.128 R40, desc[UR20][R40.64] ;  /* 0x0000001428287980 */ /* 0x000f62000c101d00 */
[----:B------:R-:W-:Y:S02]  /*fad0*/  IMAD.U32 R3, RZ, RZ, UR9 ;  /* 0x00000009ff037e24 */ /* 0x000fe4000f8e00ff */
[----:B-1----:R-:W-:Y:S01]  /*fae0*/  IMAD.U32 R2, RZ, RZ, UR8 ;  /* 0x00000008ff027e24 */ /* 0x002fe2000f8e00ff */
[----:B------:R-:W5:Y:S01]  /*faf0*/  LD.E.128 R64, desc[UR20][R64.64] ;  /* 0x0000001440407980 */ /* 0x000f62000c101d00 */
[----:B------:R-:W-:Y:S01]  /*fb00*/  IMAD.U32 R3, RZ, RZ, UR4 ;  /* 0x00000004ff037e24 */ /* 0x000fe2000f8e00ff */
[----:B------:R-:W-:Y:S02]  /*fb10*/  ULDC.64 UR8, c[0x0][0xad8] ;  /* 0x0002b60000087ab9 */ /* 0x000fe40000000a00 */
[----:B------:R-:W5:Y:S01]  /*fb20*/  LD.E.128 R56, desc[UR20][R56.64] ;  /* 0x0000001438387980 */ /* 0x000f62000c101d00 */
[----:B------:R-:W-:-:S03]  /*fb30*/  IMAD R77, R5, UR11, R0 ;  /* 0x0000000b054d7c24 */ /* 0x000fc6000f8e0200 */
[----:B------:R-:W5:Y:S01]  /*fb40*/  LD.E.128 R44, desc[UR20][R44.64] ;  /* 0x000000142c2c7980 */ /* 0x000f62000c101d00 */
[----:B------:R-:W-:-:S03]  /*fb50*/  SHF.R.S32.HI R0, RZ, 0x1f, R17 ;  /* 0x0000001fff007819 */ /* 0x000fc60000011411 */
[----:B------:R-:W5:Y:S04]  /*fb60*/  LD.E.128 R48, desc[UR20][R48.64] ;  /* 0x0000001430307980 */ /* 0x000f68000c101d00 */
[----:B------:R-:W5:Y:S04]  /*fb70*/  LD.E.128 R72, desc[UR20][R72.64] ;  /* 0x0000001448487980 */ /* 0x000f68000c101d00 */
[----:B------:R-:W5:Y:S04]  /*fb80*/  LD.E.128 R68, desc[UR20][R68.64] ;  /* 0x0000001444447980 */ /* 0x000f68000c101d00 */
[----:B------:R-:W5:Y:S04]  /*fb90*/  LD.E.128 R60, desc[UR20][R60.64] ;  /* 0x000000143c3c7980 */ /* 0x000f68000c101d00 */
[----:B------:R-:W5:Y:S01]  /*fba0*/  LD.E.128 R52, desc[UR20][R52.64] ;  /* 0x0000001434347980 */ /* 0x000f62000c101d00 */
[----:B------:R-:W-:Y:S01]  /*fbb0*/  IMAD.WIDE.U32 R2, R5, UR10, R2 ;  /* 0x0000000a05027c25 */ /* 0x000fe2000f8e0002 */
[----:B------:R-:W-:Y:S01]  /*fbc0*/  @!PT LDS RZ, [RZ] ;  /* 0x00000000fffff984 */ /* 0x000fe20000000800 */
[----:B------:R-:W-:Y:S01]  /*fbd0*/  @!PT LDS RZ, [RZ] ;  /* 0x00000000fffff984 */ /* 0x000fe20000000800 */
[----:B------:R-:W-:Y:S01]  /*fbe0*/  @!PT LDS RZ, [RZ] ;  /* 0x00000000fffff984 */ /* 0x000fe20000000800 */
[----:B------:R-:W-:Y:S01]  /*fbf0*/  @!PT LDS RZ, [RZ] ;  /* 0x00000000fffff984 */ /* 0x000fe20000000800 */
[----:B------:R0:W-:Y:S06]  /*fc00*/  MEMBAR.ALL.CTA ;  /* 0x0000000000007992 */ /* 0x0001ec0000008000 */
[----:B0-----:R-:W0:Y:S01]  /*fc10*/  FENCE.VIEW.ASYNC.S ;  /* 0x00000000000073c6 */ /* 0x001e220000000000 */
[----:B------:R-:W-:-:S02]  /*fc20*/  IMAD.IADD R3, R3, 0x1, R77 ;  /* 0x0000000103037824 */ /* 0x000fc400078e024d */
[----:B------:R-:W-:Y:S02]  /*fc30*/  IMAD R4, R0, UR8, RZ ;  /* 0x0000000800047c24 */ /* 0x000fe4000f8e02ff */
[----:B------:R-:W-:Y:S02]  /*fc40*/  VIADD R80, R221, UR17 ;  /* 0x00000011dd507c36 */ /* 0x000fe40008000000 */
[C---:B------:R-:W-:Y:S02]  /*fc50*/  IMAD R5, R17.reuse, UR9, R4 ;  /* 0x0000000911057c24 */ /* 0x040fe4000f8e0204 */
[----:B------:R-:W-:Y:S01]  /*fc60*/  IMAD.WIDE.U32 R2, R17, UR8, R2 ;  /* 0x0000000811027c25 */ /* 0x000fe2000f8e0002 */
[----:B------:R-:W-:Y:S01]  /*fc70*/  ISETP.GE.AND P2, PT, R80, R81, PT ;  /* 0x000000515000720c */ /* 0x000fe20003f46270 */
[----:B------:R-:W-:Y:S02]  /*fc80*/  ULDC.64 UR8, c[0x0][0xa80] ;  /* 0x0002a00000087ab9 */ /* 0x000fe40000000a00 */
[----:B------:R-:W-:Y:S01]  /*fc90*/  VIADD R19, R19, 0x38820 ;  /* 0x0003882013137836 */ /* 0x000fe20000000000 */
[----:B------:R-:W-:Y:S01]  /*fca0*/  LEA R6, P3, R2, UR8, 0x1 ;  /* 0x0000000802067c11 */ /* 0x000fe2000f8608ff */
[----:B------:R-:W-:-:S02]  /*fcb0*/  IMAD.IADD R3, R3, 0x1, R5 ;  /* 0x0000000103037824 */ /* 0x000fc400078e0205 */
[----:B------:R-:W-:Y:S01]  /*fcc0*/  VIADD R0, R80, 0x20 ;  /* 0x0000002050007836 */ /* 0x000fe20000000000 */
[----:B------:R-:W-:Y:S02]  /*fcd0*/  PRMT R19, RZ, 0x654, R19 ;  /* 0x00000654ff137816 */ /* 0x000fe40000000013 */
[----:B------:R-:W-:Y:S02]  /*fce0*/  LEA.HI.X R17, R2, UR9, R3, 0x1, P3 ;  /* 0x0000000902117c11 */ /* 0x000fe400098f0c03 */
[-C--:B------:R-:W-:Y:S01]  /*fcf0*/  ISETP.GE.AND P1, PT, R0, R81.reuse, PT ;  /* 0x000000510000720c */ /* 0x080fe20003f26270 */
[----:B------:R-:W-:Y:S01]  /*fd00*/  VIADD R0, R80, 0x40 ;  /* 0x0000004050007836 */ /* 0x000fe20000000000 */
[----:B0-----:R0:W-:Y:S01]  /*fd10*/  SYNCS.ARRIVE.TRANS64.RED.A1T0 RZ, [R19+URZ], RZ ;  /* 0x000000ff13ff79a7 */ /* 0x0011e2000810043f */
[----:B------:R1:W2:Y:S01]  /*fd20*/  SHFL.IDX PT, R79, R6, RZ, 0x181f ;  /* 0x00181fff064f7589 */ /* 0x0002a200000e0000 */
[----:B------:R-:W-:Y:S02]  /*fd30*/  BSSY B1, `(.L_x_2635) ;  /* 0x0000016000017945 */ /* 0x000fe40003800000 */
        /* <DEDUP_REMOVED lines=21> */
.L_x_2636:
[----:B------:R-:W-:Y:S05]  /*fe90*/  BSYNC B1 ;  /* 0x0000000000017941 */ /* 0x000fea0003800000 */
.L_x_2635:
        /* <DEDUP_REMOVED lines=22> */
.L_x_2638:
[----:B------:R-:W-:Y:S05]  /*10000*/  BSYNC B1 ;  /* 0x0000000000017941 */ /* 0x000fea0003800000 */
.L_x_2637:
        /* <DEDUP_REMOVED lines=22> */
.L_x_2640:
[----:B------:R-:W-:Y:S05]  /*10170*/  BSYNC B1 ;  /* 0x0000000000017941 */ /* 0x000fea0003800000 */
.L_x_2639:
[----:B------:R-:W-:Y:S01]  /*10180*/  VIADD R0, R80, 0x60 ;  /* 0x0000006050007836 */ /* 0x000fe20000000000 */
[----:B01-3--:R-:W3:Y:S04]  /*10190*/  SHFL.IDX PT, R17, R17, 0x3, 0x181f ;  /* 0x00781f0011117f89 */ /* 0x00bee800000e0000 */
[----:B------:R-:W-:Y:S01]  /*101a0*/  ISETP.GE.AND P0, PT, R0, R81, PT ;  /* 0x000000510000720c */ /* 0x000fe20003f06270 */
[----:B----4-:R4:W0:-:S12]  /*101b0*/  SHFL.IDX PT, R11, R6, 0x3, 0x181f ;  /* 0x00781f00060b7f89 */ /* 0x01081800000e0000 */
[----:B----4-:R-:W-:Y:S05]  /*101c0*/  @P0 BRA `(.L_x_2641) ;  /* 0x0000000c00f80947 */ /* 0x010fea0003800000 */
[----:B------:R-:W-:Y:S01]  /*101d0*/  ULDC UR4, c[0x0][0xac8] ;  /* 0x0002b20000047ab9 */ /* 0x000fe20000000800 */
[----:B------:R-:W-:Y:S01]  /*101e0*/  ULDC.64 UR8, c[0x0][0x208] ;  /* 0x0000820000087ab9 */ /* 0x000fe20000000a00 */
[----:B------:R-:W-:Y:S02]  /*101f0*/  ISETP.GE.AND P3, PT, R18, UR4, PT ;  /* 0x0000000412007c0c */ /* 0x000fe4000bf66270 */
[----:B------:R-:W-:Y:S02]  /*10200*/  ISETP.GE.AND P4, PT, R215, UR4, PT ;  /* 0x00000004d7007c0c */ /* 0x000fe4000bf86270 */
[----:B------:R-:W-:-:S09]  /*10210*/  ISETP.GE.AND P5, PT, R214, UR4, PT ;  /* 0x00000004d6007c0c */ /* 0x000fd2000bfa6270 */
[CC--:B0-----:R-:W-:Y:S02]  /*10220*/  @!P3 LEA R2, P0, R18.reuse, R11.reuse, 0x1 ;  /* 0x0000000b1202b211 */ /* 0x0c1fe400078008ff */
[C---:B------:R-:W-:Y:S02]  /*10230*/  @!P4 LEA R4, P1, R215.reuse, R11, 0x1 ;  /* 0x0000000bd704c211 */ /* 0x040fe400078208ff */
        /* <DEDUP_REMOVED lines=14> */
.L_x_2633:
        /* <DEDUP_REMOVED lines=40> */
.L_x_2642:
        /* <DEDUP_REMOVED lines=50> */
.L_x_2644:
[----:B------:R-:W-:Y:S05]  /*108c0*/  BSYNC B1 ;  /* 0x0000000000017941 */ /* 0x000fea0003800000 */
.L_x_2643:
[----:B0-----:R-:W0:Y:S01]  /*108d0*/  @P0 LDC R3, c[0x0][0xbf0] ;  /* 0x0002fc00ff030b82 */ /* 0x001e220000000800 */
[----:B------:R-:W-:Y:S01]  /*108e0*/  R2UR UR16, R23 ;  /* 0x00000000171072ca */ /* 0x000fe200000e0000 */
        /* <DEDUP_REMOVED lines=8> */
[----:B------:R-:W-:Y:S02]  /*10970*/  UIADD3 UR9, UR9, UR7, URZ ;  /* 0x0000000709097290 */ /* 0x000fe4000fffe03f */
[----:B------:R-:W-:Y:S01]  /*10980*/  UIMAD UR4, UR11, UR14, URZ ;  /* 0x0000000e0b0472a4 */ /* 0x000fe2000f8e023f */
[----:B------:R-:W-:Y:S01]  /*10990*/  VIADD R6, R2, UR16 ;  /* 0x0000001002067c36 */ /* 0x000fe20008000000 */
[----:B------:R-:W-:Y:S02]  /*109a0*/  UIMAD.WIDE.U32 UR8, UR17, UR14, UR8 ;  /* 0x0000000e110872a5 */ /* 0x000fe4000f8e0008 */
[----:B------:R-:W-:Y:S01]  /*109b0*/  UIMAD UR4, UR17, UR15, UR4 ;  /* 0x0000000f110472a4 */ /* 0x000fe2000f8e0204 */
[----:B------:R-:W-:Y:S01]  /*109c0*/  @P0 IMAD.HI.U32 R2, R6, R11, RZ ;  /* 0x0000000b06020227 */ /* 0x000fe200078e00ff */
[----:B------:R-:W-:Y:S02]  /*109d0*/  ULDC.64 UR10, c[0x0][0xaf0] ;  /* 0x0002bc00000a7ab9 */ /* 0x000fe40000000a00 */
[----:B------:R-:W-:Y:S01]  /*109e0*/  UIADD3 UR9, UR9, UR4, URZ ;  /* 0x0000000409097290 */ /* 0x000fe2000fffe03f */
[----:B------:R-:W-:Y:S01]  /*109f0*/  IMAD.MOV.U32 R5, RZ, RZ, R6 ;  /* 0x000000ffff057224 */ /* 0x000fe200078e0006 */
[----:B------:R-:W-:Y:S01]  /*10a00*/  UIMAD UR4, UR13, UR10, URZ ;  /* 0x0000000a0d0472a4 */ /* 0x000fe2000f8e023f */
[----:B0-----:R-:W-:Y:S01]  /*10a10*/  @P0 SHF.R.U32.HI R5, RZ, R3, R2 ;  /* 0x00000003ff050219 */ /* 0x001fe20000011602 */
        /* <DEDUP_REMOVED lines=51> */
.L_x_2646:
[----:B------:R-:W-:Y:S05]  /*10d50*/  BSYNC B1 ;  /* 0x0000000000017941 */ /* 0x000fea0003800000 */
.L_x_2645:
        /* <DEDUP_REMOVED lines=22> */
.L_x_2648:
[----:B------:R-:W-:Y:S05]  /*10ec0*/  BSYNC B1 ;  /* 0x0000000000017941 */ /* 0x000fea0003800000 */
.L_x_2647:
        /* <DEDUP_REMOVED lines=22> */
.L_x_2650:
[----:B------:R-:W-:Y:S05]  /*11030*/  BSYNC B1 ;  /* 0x0000000000017941 */ /* 0x000fea0003800000 */
.L_x_2649:
        /* <DEDUP_REMOVED lines=23> */
.L_x_2641:
[----:B------:R-:W-:Y:S05]  /*111b0*/  BSYNC B0 ;  /* 0x0000000000007941 */ /* 0x000fea0003800000 */
.L_x_2632:
[----:B------:R-:W-:Y:S02]  /*111c0*/  ULDC UR4, c[0x0][0xc3c] ;  /* 0x00030f0000047ab9 */ /* 0x000fe40000000800 */
[----:B------:R-:W-:-:S13]  /*111d0*/  ISETP.GE.AND P0, PT, R7, UR4, PT ;  /* 0x0000000407007c0c */ /* 0x000fda000bf06270 */
[----:B------:R-:W-:Y:S05]  /*111e0*/  @!P0 BRA `(.L_x_2651) ;  /* 0xfffffefc00208947 */ /* 0x000fea000383ffff */
[----:B------:R-:W-:Y:S05]  /*111f0*/  EXIT ;  /* 0x000000000000794d */ /* 0x000fea0003800000 */
.L_x_2596:
[----:B------:R-:W-:-:S08]  /*11200*/  NOP ;  /* 0x0000000000007918 */ /* 0x000fd00000000000 */
[----:B0-----:R-:W0:-:S00]  /*11210*/  USETMAXREG.DEALLOC.CTAPOOL 0x18 ;  /* 0x00000018000079c8 */ /* 0x001e0000080e0500 */
[----:B0-----:R-:W-:Y:S01]  /*11220*/  LOP3.LUT R0, R0, 0x3, RZ, 0xc0, !PT ;  /* 0x0000000300007812 */ /* 0x001fe200078ec0ff */
[----:B------:R-:W-:-:S05]  /*11230*/  IMAD.MOV.U32 R5, RZ, RZ, RZ ;  /* 0x000000ffff057224 */ /* 0x000fca00078e00ff */
[----:B------:R-:W0:Y:S02]  /*11240*/  SHFL.IDX PT, R0, R0, RZ, 0x1f ;  /* 0x00001fff00007589 */ /* 0x000e2400000e0000 */
[----:B0-----:R-:W-:-:S04]  /*11250*/  ISETP.NE.AND P0, PT, R0, RZ, PT ;  /* 0x000000ff0000720c */ /* 0x001fc80003f05270 */
        /* <DEDUP_REMOVED lines=10> */
.L_x_2652:
        /* <DEDUP_REMOVED lines=43> */
.L_x_2658:
        /* <DEDUP_REMOVED lines=13> */
.L_x_2657:
[----:B------:R-:W-:Y:S05]  /*11680*/  BSYNC B0 ;  /* 0x0000000000007941 */ /* 0x000fea0003800000 */
.L_x_2656:
        /* <DEDUP_REMOVED lines=21> */
.L_x_2654:
        /* <DEDUP_REMOVED lines=21> */
.L_x_2659:
        /* <DEDUP_REMOVED lines=57> */
.L_x_2655:
[----:B------:R-:W-:Y:S02]  /*11cc0*/  IMAD.MOV.U32 R17, RZ, RZ, RZ ;  /* 0x000000ffff117224 */ /* 0x000fe400078e00ff */
[----:B------:R-:W-:Y:S02]  /*11cd0*/  IMAD.U32 R16, RZ, RZ, UR6 ;  /* 0x00000006ff107e24 */ /* 0x000fe4000f8e00ff */
[----:B------:R-:W-:-:S07]  /*11ce0*/  IMAD.MOV.U32 R18, RZ, RZ, RZ ;  /* 0x000000ffff127224 */ /* 0x000fce00078e00ff */
.L_x_2660:
[----:B------:R-:W-:-:S13]  /*11cf0*/  ISETP.NE.AND P0, PT, R0, RZ, PT ;  /* 0x000000ff0000720c */ /* 0x000fda0003f05270 */
[----:B------:R-:W1:Y:S01]  /*11d00*/  @!P0 S2R R3, SR_CgaCtaId ;  /* 0x0000000000038919 */ /* 0x000e620000008800 */
[----:B------:R-:W-:-:S04]  /*11d10*/  @!P0 MOV R0, 0x400 ;  /* 0x0000040000008802 */ /* 0x000fc80000000f00 */
[----:B-1----:R-:W-:-:S05]  /*11d20*/  @!P0 LEA R0, R3, R0, 0x18 ;  /* 0x0000000003008211 */ /* 0x002fca00078ec0ff */
[----:B------:R2:W-:Y:S01]  /*11d30*/  @!P0 STS.128 [R0+0x388d0], R16 ;  /* 0x0388d01000008388 */ /* 0x0005e20000000c00 */
[----:B------:R-:W-:Y:S06]  /*11d40*/  BAR.ARV 0x5, 0x180 ;  /* 0x0146000000007b1d */ /* 0x000fec0000002000 */
.L_x_2653:
[----:B0-2---:R-:W-:Y:S01]  /*11d50*/  IMAD.MOV.U32 R0, RZ, RZ, 0x1 ;  /* 0x00000001ff007424 */ /* 0x005fe200078e00ff */
        /* <DEDUP_REMOVED lines=34> */
.L_x_2774:
[----:B-1----:R-:W1:Y:S01]  /*11f80*/  LDC.64 R2, c[0x0][0xc88] ;  /* 0x00032200ff027b82 */ /* 0x002e620000000a00 */
[----:B------:R-:W-:Y:S01]  /*11f90*/  ULDC.64 UR4, c[0x0][0x208] ;  /* 0x0000820000047ab9 */ /* 0x000fe20000000a00 */
[----:B-1----:R-:W-:-:S05]  /*11fa0*/  IMAD.WIDE R2, R19, 0x4, R2 ;  /* 0x0000000413027825 */ /* 0x002fca00078e0202 */
[----:B--2---:R-:W2:Y:S01]  /*11fb0*/  LDG.E R12, desc[UR4][R2.64] ;  /* 0x00000004020c7981 */ /* 0x004ea2000c1e1900 */
[----:B------:R-:W-:Y:S05]  /*11fc0*/  YIELD ;  /* 0x0000000000007946 */ /* 0x000fea0003800000 */
[----:B------:R-:W-:Y:S01]  /*11fd0*/  ULDC.64 UR4, c[0x0][0xa28] ;  /* 0x00028a0000047ab9 */ /* 0x000fe20000000a00 */
[----:B----4-:R-:W-:Y:S01]  /*11fe0*/  IMAD.MOV.U32 R0, RZ, RZ, RZ ;  /* 0x000000ffff007224 */ /* 0x010fe200078e00ff */
        /* <DEDUP_REMOVED lines=17> */
[----:B---3--:R-:W-:Y:S01]  /*12100*/  IMAD.MOV.U32 R8, RZ, RZ, RZ ;  /* 0x000000ffff087224 */ /* 0x008fe200078e00ff */
        /* <DEDUP_REMOVED lines=34> */
.L_x_2662:
[----:B------:R-:W-:Y:S01]  /*12330*/  IMAD.MOV.U32 R2, RZ, RZ, R12 ;  /* 0x000000ffff027224 */ /* 0x000fe200078e000c */
[----:B------:R-:W-:Y:S01]  /*12340*/  ULDC.64 UR4, c[0x0][0xa20] ;  /* 0x0002880000047ab9 */ /* 0x000fe20000000a00 */
[----:B-----5:R-:W-:Y:S01]  /*12350*/  IMAD.IADD R3, R8, 0x1, R0 ;  /* 0x0000000108037824 */ /* 0x020fe200078e0200 */
[----:B------:R-:W-:Y:S02]  /*12360*/  ISETP.NE.U32.AND P1, PT, RZ, UR4, PT ;  /* 0x00000004ff007c0c */ /* 0x000fe4000bf25070 */
[----:B------:R3:W-:Y:S02]  /*12370*/  STL [R1+0x10], R2 ;  /* 0x0000100201007387 */ /* 0x0007e40000100800 */
[----:B------:R-:W-:Y:S02]  /*12380*/  ISETP.NE.AND.EX P1, PT, RZ, UR5, PT, P1 ;  /* 0x00000005ff007c0c */ /* 0x000fe4000bf25310 */
[----:B------:R3:W-:Y:S11]  /*12390*/  STL [R1+0x18], R3 ;  /* 0x0000180301007387 */ /* 0x0007f60000100800 */
[----:B---3--:R-:W-:Y:S05]  /*123a0*/  @!P1 BRA `(.L_x_2663) ;  /* 0x0000000000149947 */ /* 0x008fea0003800000 */
[----:B------:R-:W-:Y:S01]  /*123b0*/  IADD3 R6, P0, R11, UR4, RZ ;  /* 0x000000040b067c10 */ /* 0x000fe2000ff1e0ff */
[----:B------:R-:W-:-:S03]  /*123c0*/  ULDC.64 UR6, c[0x0][0x208] ;  /* 0x0000820000067ab9 */ /* 0x000fc60000000a00 */
[----:B------:R-:W-:-:S05]  /*123d0*/  IADD3.X R7, R10, UR5, RZ, P0, !PT ;  /* 0x000000050a077c10 */ /* 0x000fca00087fe4ff */
[----:B------:R3:W5:Y:S01]  /*123e0*/  LDG.E R6, desc[UR6][R6.64] ;  /* 0x0000000606067981 */ /* 0x000762000c1e1900 */
[----:B------:R-:W-:Y:S05]  /*123f0*/  BRA `(.L_x_2664) ;  /* 0x0000000000147947 */ /* 0x000fea0003800000 */
.L_x_2663:
[----:B------:R-:W-:Y:S05]  /*12400*/  @!P0 BRA `(.L_x_2664) ;  /* 0x0000000000108947 */ /* 0x000fea0003800000 */
[----:B------:R-:W-:Y:S02]  /*12410*/  ULDC.64 UR4, c[0x0][0x208] ;  /* 0x0000820000047ab9 */ /* 0x000fe40000000a00 */
[----:B------:R-:W3:Y:S04]  /*12420*/  LDG.E R6, desc[UR4][R4.64] ;  /* 0x0000000404067981 */ /* 0x000ee8000c1e1900 */
[----:B------:R-:W3:Y:S02]  /*12430*/  LDG.E R4, desc[UR4][R4.64+0x4] ;  /* 0x0000040404047981 */ /* 0x000ee4000c1e1900 */
[----:B---3--:R-:W-:-:S07]  /*12440*/  IMAD.IADD R6, R4, 0x1, -R6 ;  /* 0x0000000104067824 */ /* 0x008fce00078e0a06 */
.L_x_2664:
[----:B-----5:R-:W-:Y:S01]  /*12450*/  IMAD.IADD R6, R6, 0x1, -R0 ;  /* 0x0000000106067824 */ /* 0x020fe200078e0a00 */
[----:B------:R-:W-:Y:S01]  /*12460*/  BSSY B7, `(.L_x_2665) ;  /* 0x0000508000077945 */ /* 0x000fe20003800000 */
[----:B------:R-:W4:Y:S02]  /*12470*/  LDC R0, c[0x0][0x448] ;  /* 0x00011200ff007b82 */ /* 0x000f240000000800 */
[----:B----4-:R-:W-:Y:S01]  /*12480*/  ISETP.NE.AND P0, PT, R0, 0x1, PT ;  /* 0x000000010000780c */ /* 0x010fe20003f05270 */
[----:B------:R-:W-:-:S04]  /*12490*/  IMAD.SHL.U32 R0, R17, 0x80, RZ ;  /* 0x0000008011007824 */ /* 0x000fc800078e00ff */
[----:B------:R-:W-:-:S08]  /*124a0*/  VIADD R0, R0, 0x7f ;  /* 0x0000007f00007836 */ /* 0x000fd00000000000 */
[----:B------:R-:W4:Y:S08]  /*124b0*/  @P0 LDC R2, c[0x0][0x44c] ;  /* 0x00011300ff020b82 */ /* 0x000f300000000800 */
[----:B------:R-:W0:Y:S01]  /*124c0*/  @P0 LDC R3, c[0x0][0x450] ;  /* 0x00011400ff030b82 */ /* 0x000e220000000800 */
[----:B----4-:R-:W-:-:S05]  /*124d0*/  @P0 IMAD.HI.U32 R2, R0, R2, RZ ;  /* 0x0000000200020227 */ /* 0x010fca00078e00ff */
[----:B0-----:R-:W-:Y:S01]  /*124e0*/  @P0 SHF.R.U32.HI R0, RZ, R3, R2 ;  /* 0x00000003ff000219 */ /* 0x001fe20000011602 */
[C---:B------:R-:W-:Y:S01]  /*124f0*/  VIADD R2, R6.reuse, 0x4f ;  /* 0x0000004f06027836 */ /* 0x040fe20000000000 */
[----:B------:R-:W-:-:S03]  /*12500*/  IADD3 R6, R6, 0x50, -R9 ;  /* 0x0000005006067810 */ /* 0x000fc60007ffe809 */
[----:B------:R-:W-:-:S04]  /*12510*/  IMAD.HI R2, R2, 0x66666667, RZ ;  /* 0x6666666702027827 */ /* 0x000fc800078e02ff */
[----:B------:R-:W-:Y:S01]  /*12520*/  IMAD.IADD R0, R6, 0x1, R0 ;  /* 0x0000000106007824 */ /* 0x000fe200078e0200 */
[----:B------:R-:W-:-:S03]  /*12530*/  SHF.R.U32.HI R3, RZ, 0x1f, R2 ;  /* 0x0000001fff037819 */ /* 0x000fc60000011602 */
[----:B------:R-:W-:Y:S01]  /*12540*/  IMAD.HI R0, R0, 0x66666667, RZ ;  /* 0x6666666700007827 */ /* 0x000fe200078e02ff */
[----:B------:R-:W-:-:S04]  /*12550*/  LEA.HI.SX32 R3, R2, R3, 0x1b ;  /* 0x0000000302037211 */ /* 0x000fc800078fdaff */
[----:B------:R-:W-:-:S04]  /*12560*/  SHF.R.U32.HI R2, RZ, 0x1f, R0 ;  /* 0x0000001fff027819 */ /* 0x000fc80000011600 */
[----:B------:R-:W-:-:S04]  /*12570*/  LEA.HI.SX32 R2, R0, R2, 0x1b ;  /* 0x0000000200027211 */ /* 0x000fc800078fdaff */
[----:B------:R-:W-:-:S04]  /*12580*/  VIMNMX R4, R3, R2, PT ;  /* 0x0000000203047248 */ /* 0x000fc80003fe0100 */
[----:B------:R-:W-:Y:S01]  /*12590*/  ISETP.GT.AND P0, PT, R4, RZ, PT ;  /* 0x000000ff0400720c */ /* 0x000fe20003f04270 */
        /* <DEDUP_REMOVED lines=8> */
[----:B------:R-:W-:Y:S01]  /*12620*/  ULDC.64 UR6, c[0x0][0x208] ;  /* 0x0000820000067ab9 */ /* 0x000fe20000000a00 */
[----:B------:R-:W0:Y:S08]  /*12630*/  FLO.U32 R0, UR4 ;  /* 0x0000000400007d00 */ /* 0x000e3000080e0000 */
[----:B------:R-:W4:Y:S01]  /*12640*/  POPC R5, UR4 ;  /* 0x0000000400057d09 */ /* 0x000f220008000000 */
[----:B0-----:R-:W-:-:S02]  /*12650*/  ISETP.EQ.U32.AND P0, PT, R0, R3, PT ;  /* 0x000000030000720c */ /* 0x001fc40003f02070 */
[----:B------:R-:W4:Y:S11]  /*12660*/  LDC.64 R2, c[0x0][0xc60] ;  /* 0x00031800ff027b82 */ /* 0x000f360000000a00 */
[----:B----4-:R-:W4:Y:S01]  /*12670*/  @P0 ATOMG.E.ADD.STRONG.GPU PT, R3, desc[UR6][R2.64], R5 ;  /* 0x00000005020309a8 */ /* 0x010f2200081ee1c6 */
[----:B------:R-:W0:Y:S02]  /*12680*/  S2R R4, SR_LTMASK ;  /* 0x0000000000047919 */ /* 0x000e240000003900 */
[----:B0-----:R-:W-:-:S04]  /*12690*/  LOP3.LUT R4, R4, UR4, RZ, 0xc0, !PT ;  /* 0x0000000404047c12 */ /* 0x001fc8000f8ec0ff */
[----:B---3--:R-:W0:Y:S01]  /*126a0*/  POPC R7, R4 ;  /* 0x0000000400077309 */ /* 0x008e220000000000 */
[----:B----4-:R-:W0:Y:S02]  /*126b0*/  SHFL.IDX PT, R0, R3, R0, 0x1f ;  /* 0x00001f0003007589 */ /* 0x010e2400000e0000 */
[----:B0-----:R-:W-:Y:S01]  /*126c0*/  IADD3 R16, R0, UR38, R7 ;  /* 0x0000002600107c10 */ /* 0x001fe2000fffe007 */
[----:B------:R-:W-:Y:S06]  /*126d0*/  BRA `(.L_x_2667) ;  /* 0x0000004c00807947 */ /* 0x000fec0003800000 */
.L_x_2666:
[----:B------:R-:W4:Y:S01]  /*126e0*/  LDL R0, [R1+0x4] ;  /* 0x0000040001007983 */ /* 0x000f220000100800 */
[----:B------:R-:W-:Y:S01]  /*126f0*/  BSSY B6, `(.L_x_2668) ;  /* 0x0000014000067945 */ /* 0x000fe20003800000 */
[----:B----4-:R-:W-:-:S05]  /*12700*/  VIADD R0, R0, 0x24400 ;  /* 0x0002440000007836 */ /* 0x010fca0000000000 */
        /* <DEDUP_REMOVED lines=10> */
[----:B---3--:R-:W-:-:S02]  /*127b0*/  IMAD.U32 R7, RZ, RZ, UR9 ;  /* 0x00000009ff077e24 */ /* 0x008fc4000f8e00ff */
[----:B------:R-:W-:Y:S02]  /*127c0*/  IMAD.U32 R10, RZ, RZ, UR4 ;  /* 0x00000004ff0a7e24 */ /* 0x000fe4000f8e00ff */
[----:B------:R-:W-:Y:S02]  /*127d0*/  IMAD.U32 R11, RZ, RZ, UR5 ;  /* 0x00000005ff0b7e24 */ /* 0x000fe4000f8e00ff */
[----:B------:R-:W-:Y:S02]  /*127e0*/  IMAD.MOV.U32 R8, RZ, RZ, 0x70 ;  /* 0x00000070ff087424 */ /* 0x000fe400078e00ff */
[----:B------:R-:W-:Y:S02]  /*127f0*/  IMAD.MOV.U32 R12, RZ, RZ, 0x1 ;  /* 0x00000001ff0c7424 */ /* 0x000fe400078e00ff */
[----:B------:R-:W-:-:S07]  /*12800*/  IMAD.MOV.U32 R13, RZ, RZ, RZ ;  /* 0x000000ffff0d7224 */ /* 0x000fce00078e00ff */
[----:B------:R-:W-:-:S07]  /*12810*/  LEPC R20, `(.L_x_2669) ;  /* 0x000000001014794e */ /* 0x000fce0000000000 */
[----:B012---:R-:W-:Y:S05]  /*12820*/  CALL.ABS.NOINC R2 ;  /* 0x0000000002007343 */ /* 0x007fea0003c00000 */
.L_x_2669:
[----:B------:R-:W-:Y:S05]  /*12830*/  BSYNC B6 ;  /* 0x0000000000067941 */ /* 0x000fea0003800000 */
.L_x_2668:
        /* <DEDUP_REMOVED lines=13> */
[----:B---3--:R-:W-:-:S02]  /*12910*/  IMAD.U32 R7, RZ, RZ, UR9 ;  /* 0x00000009ff077e24 */ /* 0x008fc4000f8e00ff */
[----:B------:R-:W-:Y:S02]  /*12920*/  IMAD.U32 R10, RZ, RZ, UR4 ;  /* 0x00000004ff0a7e24 */ /* 0x000fe4000f8e00ff */
[----:B------:R-:W-:Y:S02]  /*12930*/  IMAD.U32 R11, RZ, RZ, UR5 ;  /* 0x00000005ff0b7e24 */ /* 0x000fe4000f8e00ff */
[----:B------:R-:W-:Y:S02]  /*12940*/  IMAD.MOV.U32 R8, RZ, RZ, 0x70 ;  /* 0x00000070ff087424 */ /* 0x000fe400078e00ff */
[----:B------:R-:W-:Y:S02]  /*12950*/  IMAD.MOV.U32 R12, RZ, RZ, 0x1 ;  /* 0x00000001ff0c7424 */ /* 0x000fe400078e00ff */
[----:B0-----:R-:W-:-:S07]  /*12960*/  IMAD.MOV.U32 R13, RZ, RZ, RZ ;  /* 0x000000ffff0d7224 */ /* 0x001fce00078e00ff */
[----:B------:R-:W-:-:S07]  /*12970*/  LEPC R20, `(.L_x_2672) ;  /* 0x000000001014794e */ /* 0x000fce0000000000 */
[----:B-12-4-:R-:W-:Y:S05]  /*12980*/  CALL.ABS.NOINC R2 ;  /* 0x0000000002007343 */ /* 0x016fea0003c00000 */
.L_x_2672:
        /* <DEDUP_REMOVED lines=16> */
.L_x_2671:
[----:B------:R-:W-:Y:S05]  /*12a90*/  BSYNC B6 ;  /* 0x0000000000067941 */ /* 0x000fea0003800000 */
.L_x_2670:
[----:B------:R-:W4:Y:S01]  /*12aa0*/  LDL.LU R2, [R1] ;  /* 0x0000000001027983 */ /* 0x000f220000300800 */
[----:B------:R-:W-:-:S03]  /*12ab0*/  ULDC.64 UR4, c[0x0][0x9f8] ;  /* 0x00027e0000047ab9 */ /* 0x000fc60000000a00 */
[----:B------:R-:W5:Y:S04]  /*12ac0*/  LDL.LU R4, [R1+0xc] ;  /* 0x00000c0001047983 */ /* 0x000f680000300800 */
[----:B---3--:R-:W3:Y:S01]  /*12ad0*/  LDL R7, [R1+0x10] ;  /* 0x0000100001077983 */ /* 0x008ee20000100800 */
[----:B------:R-:W-:Y:S01]  /*12ae0*/  ISETP.NE.U32.AND P0, PT, RZ, UR4, PT ;  /* 0x00000004ff007c0c */ /* 0x000fe2000bf05070 */
[----:B------:R-:W-:Y:S02]  /*12af0*/  ULDC.64 UR6, c[0x0][0x208] ;  /* 0x0000820000067ab9 */ /* 0x000fe40000000a00 */
[----:B------:R-:W2:Y:S01]  /*12b00*/  LDL R0, [R1+0x2c] ;  /* 0x00002c0001007983 */ /* 0x000ea20000100800 */
[----:B------:R-:W-:-:S13]  /*12b10*/  ISETP.NE.AND.EX P0, PT, RZ, UR5, PT, P0 ;  /* 0x00000005ff007c0c */ /* 0x000fda000bf05300 */
[----:B----4-:R-:W-:-:S04]  /*12b20*/  @P0 IADD3 R2, P1, R2, UR4, RZ ;  /* 0x0000000402020c10 */ /* 0x010fc8000ff3e0ff */
[----:B-----5:R-:W-:Y:S01]  /*12b30*/  @P0 IADD3.X R3, R4, UR5, RZ, P1, !PT ;  /* 0x0000000504030c10 */ /* 0x020fe20008ffe4ff */
[----:B------:R-:W-:-:S04]  /*12b40*/  ULDC.64 UR4, c[0x0][0xa08] ;  /* 0x0002820000047ab9 */ /* 0x000fc80000000a00 */
[----:B---3--:R0:W3:Y:S02]  /*12b50*/  @P0 LDG.E R7, desc[UR6][R2.64] ;  /* 0x0000000602070981 */ /* 0x0080e4000c1e1900 */
[----:B0-----:R-:W0:Y:S01]  /*12b60*/  LDC.64 R2, c[0x0][0x418] ;  /* 0x00010600ff027b82 */ /* 0x001e220000000a00 */
[----:B--2---:R-:W-:Y:S01]  /*12b70*/  VIADD R4, R0, 0xffffffff ;  /* 0xffffffff00047836 */ /* 0x004fe20000000000 */
[----:B---3--:R-:W-:Y:S01]  /*12b80*/  SHF.R.S32.HI R8, RZ, 0x1f, R7 ;  /* 0x0000001fff087819 */ /* 0x008fe20000011407 */
[----:B------:R2:W-:Y:S04]  /*12b90*/  @P0 STL [R1+0x10], R7 ;  /* 0x0000100701000387 */ /* 0x0005e80000100800 */
[----:B------:R2:W-:Y:S01]  /*12ba0*/  STL [R1+0x1c], R8 ;  /* 0x00001c0801007387 */ /* 0x0005e20000100800 */
[----:B0-----:R-:W-:Y:S01]  /*12bb0*/  LOP3.LUT P0, RZ, R2, UR4, RZ, 0xfc, !PT ;  /* 0x0000000402ff7c12 */ /* 0x001fe2000f80fcff */
[----:B------:R-:W-:-:S03]  /*12bc0*/  UMOV UR4, 0xffffffff ;  /* 0xffffffff00047882 */ /* 0x000fc60000000000 */
[----:B------:R-:W-:-:S04]  /*12bd0*/  LOP3.LUT P0, RZ, R3, UR5, RZ, 0xfc, P0 ;  /* 0x0000000503ff7c12 */ /* 0x000fc8000800fcff */
[----:B------:R-:W-:Y:S01]  /*12be0*/  SEL R0, R7, RZ, !P0 ;  /* 0x000000ff07007207 */ /* 0x000fe20004000000 */
[----:B--2---:R-:W-:Y:S08]  /*12bf0*/  BRA.DIV UR4, `(.L_x_2673) ;  /* 0x0000005e040c7947 */ /* 0x004ff0000b800000 */
[----:B------:R-:W0:Y:S02]  /*12c00*/  S2R R5, SR_TID.X ;  /* 0x0000000000057919 */ /* 0x000e240000002100 */
[----:B0-----:R-:W-:-:S04]  /*12c10*/  SHF.R.U32.HI R5, RZ, 0x5, R5 ;  /* 0x00000005ff057819 */ /* 0x001fc80000011605 */
[----:B------:R-:W-:-:S05]  /*12c20*/  LOP3.LUT R5, R5, 0x3, RZ, 0xc0, !PT ;  /* 0x0000000305057812 */ /* 0x000fca00078ec0ff */
[----:B------:R0:W2:Y:S02]  /*12c30*/  SHFL.IDX PT, R14, R5, RZ, 0x1f ;  /* 0x00001fff050e7589 */ /* 0x0000a400000e0000 */
.L_x_2790:
[----:B------:R-:W-:Y:S01]  /*12c40*/  PLOP3.LUT P1, PT, PT, PT, PT, 0x8, 0x0 ;  /* 0x000000000000781c */ /* 0x000fe20003f2e170 */
[----:B------:R3:W-:Y:S01]  /*12c50*/  STL [R1], R0 ;  /* 0x0000000001007387 */ /* 0x0007e20000100800 */
[----:B--2---:R-:W-:-:S03]  /*12c60*/  ISETP.NE.AND P0, PT, R14, RZ, PT ;  /* 0x000000ff0e00720c */ /* 0x004fc60003f05270 */
[----:B------:R2:W-:Y:S01]  /*12c70*/  STL [R1+0xc], R4 ;  /* 0x00000c0401007387 */ /* 0x0005e20000100800 */
[----:B---3--:R-:W-:-:S05]  /*12c80*/  P2R R0, PR, RZ, 0x2 ;  /* 0x00000002ff007803 */ /* 0x008fca0000000000 */
[----:B------:R2:W-:Y:S04]  /*12c90*/  STL [R1+0x20], R0 ;  /* 0x0000200001007387 */ /* 0x0005e80000100800 */
[----:B------:R-:W-:Y:S05]  /*12ca0*/  @P0 BRA `(.L_x_2674) ;  /* 0x00000004005c0947 */ /* 0x000fea0003800000 */
[----:B------:R-:W-:-:S03]  /*12cb0*/  UMOV UR4, 0xffffffff ;  /* 0xffffffff00047882 */ /* 0x000fc60000000000 */
[----:B------:R-:W-:Y:S05]  /*12cc0*/  BRA.DIV UR4, `(.L_x_2675) ;  /* 0x0000005e040c7947 */ /* 0x000fea000b800000 */
[----:B------:R-:W-:-:S13]  /*12cd0*/  ELECT P6, URZ, PT ;  /* 0x00000000003f782f */ /* 0x000fda00038c0000 */
.L_x_2793:
[----:B------:R-:W-:Y:S05]  /*12ce0*/  @!P6 BRA `(.L_x_2674) ;  /* 0x00000004004ce947 */ /* 0x000fea0003800000 */
[----:B------:R-:W-:-:S04]  /*12cf0*/  ISETP.NE.U32.AND P0, PT, R2, RZ, PT ;  /* 0x000000ff0200720c */ /* 0x000fc80003f05070 */
[----:B------:R-:W-:-:S13]  /*12d00*/  ISETP.NE.AND.EX P0, PT, R3, RZ, PT, P0 ;  /* 0x000000ff0300720c */ /* 0x000fda0003f05300 */
[----:B------:R-:W-:Y:S05]  /*12d10*/  @!P0 BRA `(.L_x_2676) ;  /* 0x0000000000588947 */ /* 0x000fea0003800000 */
[----:B------:R-:W3:Y:S01]  /*12d20*/  LDC R6, c[0x0][0x43c] ;  /* 0x00010f00ff067b82 */ /* 0x000ee20000000800 */
[----:B-1----:R-:W-:Y:S01]  /*12d30*/  IMAD.MOV.U32 R9, RZ, RZ, R4 ;  /* 0x000000ffff097224 */ /* 0x002fe200078e0004 */
[----:B------:R-:W-:Y:S01]  /*12d40*/  ULDC.64 UR4, c[0x0][0x428] ;  /* 0x00010a0000047ab9 */ /* 0x000fe20000000a00 */
[----:B------:R-:W-:Y:S02]  /*12d50*/  ULDC.64 UR6, c[0x0][0x208] ;  /* 0x0000820000067ab9 */ /* 0x000fe40000000a00 */
[----:B--2---:R-:W-:Y:S01]  /*12d60*/  IMAD.MOV.U32 R0, RZ, RZ, R9 ;  /* 0x000000ffff007224 */ /* 0x004fe200078e0009 */
[----:B---3--:R-:W-:-:S13]  /*12d70*/  ISETP.NE.AND P0, PT, R6, 0x1, PT ;  /* 0x000000010600780c */ /* 0x008fda0003f05270 */
[----:B0-----:R-:W0:Y:S02]  /*12d80*/  @P0 LDC.64 R4, c[0x0][0x440] ;  /* 0x00011000ff040b82 */ /* 0x001e240000000a00 */
[----:B0-----:R-:W-:-:S05]  /*12d90*/  @P0 IMAD.HI.U32 R4, R9, R4, RZ ;  /* 0x0000000409040227 */ /* 0x001fca00078e00ff */
        /* <DEDUP_REMOVED lines=12> */
[----:B------:R-:W2:Y:S04]  /*12e60*/  LDG.E R0, desc[UR6][R2.64] ;  /* 0x0000000602007981 */ /* 0x000ea8000c1e1900 */
[----:B--2---:R3:W-:Y:S02]  /*12e70*/  STL [R1], R0 ;  /* 0x0000000001007387 */ /* 0x0047e40000100800 */
.L_x_2676:
[----:B------:R-:W4:Y:S04]  /*12e80*/  LDL R7, [R1+0x4] ;  /* 0x0000040001077983 */ /* 0x000f280000100800 */
[----:B--23--:R-:W4:Y:S04]  /*12e90*/  LDL R0, [R1+0x8] ;  /* 0x0000080001007983 */ /* 0x00cf280000100800 */
[----:B------:R-:W2:Y:S01]  /*12ea0*/  LDL R2, [R1+0x14] ;  /* 0x0000140001027983 */ /* 0x000ea20000100800 */
[----:B----4-:R-:W-:Y:S01]  /*12eb0*/  IMAD R0, R0, 0x8, R7 ;  /* 0x0000000800007824 */ /* 0x010fe200078e0207 */
[----:B--2---:R-:W-:-:S04]  /*12ec0*/  SHF.L.U32 R2, R2, 0x1f, RZ ;  /* 0x0000001f02027819 */ /* 0x004fc800000006ff */
[----:B------:R-:W2:Y:S02]  /*12ed0*/  SYNCS.PHASECHK.TRANS64.TRYWAIT P0, [R0+URZ+0x38840], R2 ;  /* 0x03884002000075a7 */ /* 0x000ea4000800017f */
[----:B--2---:R-:W-:Y:S05]  /*12ee0*/  @!P0 BRA `(.L_x_2677) ;  /* 0x0000005800a48947 */ /* 0x004fea0003800000 */
.L_x_2794:
        /* <DEDUP_REMOVED lines=11> */
.L_x_2678:
[----:B------:R-:W3:Y:S04]  /*12fa0*/  LDL R6, [R1+0x4] ;  /* 0x0000040001067983 */ /* 0x000ee80000100800 */
[----:B0-----:R-:W3:Y:S04]  /*12fb0*/  LDL R5, [R1+0x8] ;  /* 0x0000080001057983 */ /* 0x001ee80000100800 */
[----:B------:R-:W4:Y:S04]  /*12fc0*/  LDL R4, [R1+0xc] ;  /* 0x00000c0001047983 */ /* 0x000f280000100800 */
[----:B------:R-:W5:Y:S04]  /*12fd0*/  LDL R3, [R1+0x18] ;  /* 0x0000180001037983 */ /* 0x000f680000100800 */
[----:B--2---:R-:W2:Y:S01]  /*12fe0*/  LDL R2, [R1] ;  /* 0x0000000001027983 */ /* 0x004ea20000100800 */
        /* <DEDUP_REMOVED lines=9> */
[----:B---3--:R-:W-:Y:S01]  /*13080*/  IMAD R0, R5, 0xa000, R6 ;  /* 0x0000a00005007824 */ /* 0x008fe200078e0206 */
[----:B----4-:R-:W-:-:S04]  /*13090*/  R2UR UR11, R4 ;  /* 0x00000000040b72ca */ /* 0x010fc800000e0000 */
[----:B------:R-:W-:Y:S02]  /*130a0*/  R2UR UR14, R0 ;  /* 0x00000000000e72ca */ /* 0x000fe400000e0000 */
[----:B-----5:R-:W-:Y:S02]  /*130b0*/  R2UR UR5, R3 ;  /* 0x00000000030572ca */ /* 0x020fe400000e0000 */
[----:B------:R-:W-:Y:S02]  /*130c0*/  P2R R0, PR, RZ, 0x1 ;  /* 0x00000001ff007803 */ /* 0x000fe40000000000 */
[----:B--2---:R-:W-:-:S03]  /*130d0*/  R2UR UR13, R2 ;  /* 0x00000000020d72ca */ /* 0x004fc600000e0000 */
        /* <DEDUP_REMOVED lines=9> */
[----:B0-----:R-:W-:Y:S01]  /*13170*/  UMOV UR8, UR15 ;  /* 0x0000000f00087c82 */ /* 0x001fe20008000000 */
[----:B------:R-:W-:Y:S02]  /*13180*/  UMOV UR10, UR16 ;  /* 0x00000010000a7c82 */ /* 0x000fe40008000000 */
        /* <DEDUP_REMOVED lines=8> */
[----:B---3--:R-:W-:Y:S01]  /*13210*/  NOP ;  /* 0x0000000000007918 */ /* 0x008fe20000000000 */
.L_x_2674:
[----:B------:R-:W3:Y:S04]  /*13220*/  LDL R2, [R1+0x4] ;  /* 0x0000040001027983 */ /* 0x000ee80000100800 */
[----:B------:R-:W4:Y:S04]  /*13230*/  LDL.LU R3, [R1+0x30] ;  /* 0x0000300001037983 */ /* 0x000f280000300800 */
[----:B0-----:R-:W5:Y:S04]  /*13240*/  LDL.LU R5, [R1+0x28] ;  /* 0x0000280001057983 */ /* 0x001f680000300800 */
        /* <DEDUP_REMOVED lines=8> */
[----:B---3--:R-:W-:Y:S01]  /*132d0*/  VIADD R2, R2, 0x14400 ;  /* 0x0001440002027836 */ /* 0x008fe20000000000 */
[----:B----4-:R-:W-:-:S04]  /*132e0*/  SHF.R.S32.HI R0, RZ, 0x1f, R3 ;  /* 0x0000001fff007819 */ /* 0x010fc80000011403 */
        /* <DEDUP_REMOVED lines=14> */
[----:B--2---:R-:W-:Y:S01]  /*133d0*/  MOV R2, 0x0 ;  /* 0x0000000000027802 */ /* 0x004fe20000000f00 */
        /* <DEDUP_REMOVED lines=15> */
.L_x_2680:
[----:B------:R-:W-:Y:S05]  /*134d0*/  BSYNC B6 ;  /* 0x0000000000067941 */ /* 0x000fea0003800000 */
.L_x_2679:
[----:B--2---:R-:W2:Y:S01]  /*134e0*/  LDL.LU R5, [R1+0x30] ;  /* 0x0000300001057983 */ /* 0x004ea20000300800 */
[----:B------:R-:W-:Y:S01]  /*134f0*/  ULDC.64 UR4, c[0x0][0x2d8] ;  /* 0x0000b60000047ab9 */ /* 0x000fe20000000a00 */
[----:B------:R-:W0:Y:S01]  /*13500*/  LDC R7, c[0x0][0x448] ;  /* 0x00011200ff077b82 */ /* 0x000e220000000800 */
[----:B------:R-:W-:Y:S01]  /*13510*/  ULDC.64 UR6, c[0x0][0x280] ;  /* 0x0000a00000067ab9 */ /* 0x000fe20000000a00 */
[----:B------:R-:W2:Y:S04]  /*13520*/  LDL.LU.64 R2, [R1+0x40] ;  /* 0x0000400001027983 */ /* 0x000ea80000300a00 */
[----:B------:R-:W3:Y:S04]  /*13530*/  LDL.LU R0, [R1+0x38] ;  /* 0x0000380001007983 */ /* 0x000ee80000300800 */
[----:B------:R-:W4:Y:S04]  /*13540*/  LDL.LU R6, [R1+0x4c] ;  /* 0x00004c0001067983 */ /* 0x000f280000300800 */
[----:B------:R-:W4:Y:S01]  /*13550*/  LDL.LU R4, [R1+0x28] ;  /* 0x0000280001047983 */ /* 0x000f220000300800 */
[----:B------:R-:W1:Y:S01]  /*13560*/  S2R R8, SR_TID.X ;  /* 0x0000000000087919 */ /* 0x000e620000002100 */
[----:B------:R-:W1:Y:S01]  /*13570*/  S2R R10, SR_TID.X ;  /* 0x00000000000a7919 */ /* 0x000e620000002100 */
[----:B0-----:R-:W-:Y:S01]  /*13580*/  ISETP.NE.AND P0, PT, R7, 0x1, PT ;  /* 0x000000010700780c */ /* 0x001fe20003f05270 */
[----:B-1----:R-:W-:-:S02]  /*13590*/  IMAD.SHL.U32 R8, R8, 0x8, RZ ;  /* 0x0000000808087824 */ /* 0x002fc400078e00ff */
[----:B------:R-:W-:-:S03]  /*135a0*/  IMAD.SHL.U32 R9, R10, 0x8, RZ ;  /* 0x000000080a097824 */ /* 0x000fc600078e00ff */
[----:B------:R-:W-:-:S04]  /*135b0*/  LOP3.LUT R8, R8, 0x38, RZ, 0xc0, !PT ;  /* 0x0000003808087812 */ /* 0x000fc800078ec0ff */
[C---:B------:R-:W-:Y:S02]  /*135c0*/  LOP3.LUT R12, R8.reuse, 0x40, RZ, 0xfc, !PT ;  /* 0x00000040080c7812 */ /* 0x040fe400078efcff */
[C---:B------:R-:W-:Y:S02]  /*135d0*/  LOP3.LUT R11, R8.reuse, 0x80, RZ, 0xfc, !PT ;  /* 0x00000080080b7812 */ /* 0x040fe400078efcff */
[----:B------:R-:W-:Y:S02]  /*135e0*/  LOP3.LUT R8, R8, 0xc0, RZ, 0xfc, !PT ;  /* 0x000000c008087812 */ /* 0x000fe400078efcff */
[----:B------:R-:W-:Y:S01]  /*135f0*/  LOP3.LUT R9, R9, 0x38, RZ, 0xc0, !PT ;  /* 0x0000003809097812 */ /* 0x000fe200078ec0ff */
[----:B--2---:R-:W-:Y:S02]  /*13600*/  IMAD.MOV.U32 R3, RZ, RZ, R5 ;  /* 0x000000ffff037224 */ /* 0x004fe400078e0005 */
[----:B------:R-:W0:Y:S01]  /*13610*/  S2R R5, SR_TID.X ;  /* 0x0000000000057919 */ /* 0x000e220000002100 */
[----:B---3--:R-:W-:-:S02]  /*13620*/  IMAD R0, R0, UR4, RZ ;  /* 0x0000000400007c24 */ /* 0x008fc4000f8e02ff */
[----:B------:R-:W-:-:S04]  /*13630*/  IMAD.WIDE.U32 R2, R18, UR4, R2 ;  /* 0x0000000412027c25 */ /* 0x000fc8000f8e0002 */
[----:B------:R-:W-:Y:S01]  /*13640*/  IMAD R0, R18, UR5, R0 ;  /* 0x0000000512007c24 */ /* 0x000fe2000f8e0200 */
[----:B------:R-:W-:-:S03]  /*13650*/  ULDC.64 UR4, c[0x0][0x2e0] ;  /* 0x0000b80000047ab9 */ /* 0x000fc60000000a00 */
[----:B------:R-:W-:Y:S02]  /*13660*/  IMAD.IADD R3, R3, 0x1, R0 ;  /* 0x0000000103037824 */ /* 0x000fe400078e0200 */
[----:B----4-:R-:W-:Y:S02]  /*13670*/  IMAD R0, R6, UR4, RZ ;  /* 0x0000000406007c24 */ /* 0x010fe4000f8e02ff */
[C---:B------:R-:W-:Y:S01]  /*13680*/  IMAD.WIDE.U32 R2, R4.reuse, UR4, R2 ;  /* 0x0000000404027c25 */ /* 0x040fe2000f8e0002 */
[----:B------:R-:W1:Y:S03]  /*13690*/  @P0 LDC R6, c[0x0][0x450] ;  /* 0x00011400ff060b82 */ /* 0x000e660000000800 */
[----:B------:R-:W-:Y:S01]  /*136a0*/  IMAD R0, R4, UR5, R0 ;  /* 0x0000000504007c24 */ /* 0x000fe2000f8e0200 */
[----:B------:R-:W-:Y:S01]  /*136b0*/  ULDC.64 UR4, c[0x0][0x2d0] ;  /* 0x0000b40000047ab9 */ /* 0x000fe20000000a00 */
[----:B------:R-:W2:Y:S02]  /*136c0*/  S2R R4, SR_TID.X ;  /* 0x0000000000047919 */ /* 0x000ea40000002100 */
[----:B------:R-:W-:Y:S01]  /*136d0*/  IMAD.IADD R3, R3, 0x1, R0 ;  /* 0x0000000103037824 */ /* 0x000fe200078e0200 */
[----:B0-----:R-:W-:-:S04]  /*136e0*/  LOP3.LUT R5, R5, 0x7f, RZ, 0xc0, !PT ;  /* 0x0000007f05057812 */ /* 0x001fc800078ec0ff */
[----:B------:R-:W-:Y:S01]  /*136f0*/  SHF.R.U32.HI R5, RZ, 0x3, R5 ;  /* 0x00000003ff057819 */ /* 0x000fe20000011605 */
[----:B--2---:R-:W-:-:S05]  /*13700*/  IMAD.SHL.U32 R4, R4, 0x10, RZ ;  /* 0x0000001004047824 */ /* 0x004fca00078e00ff */
[----:B------:R-:W-:Y:S02]  /*13710*/  LOP3.LUT R4, R5, 0x70, R4, 0xf8, !PT ;  /* 0x0000007005047812 */ /* 0x000fe400078ef804 */
[----:B------:R-:W0:Y:S03]  /*13720*/  @P0 LDC R5, c[0x0][0x44c] ;  /* 0x00011300ff050b82 */ /* 0x000e260000000800 */
[----:B------:R-:W-:-:S04]  /*13730*/  IMAD R0, R17, 0x80, R4 ;  /* 0x0000008011007824 */ /* 0x000fc800078e0204 */
        /* <DEDUP_REMOVED lines=11> */
[----:B------:R-:W-:-:S05]  /*137f0*/  SHF.R.S32.HI R4, RZ, 0x1f, R0 ;  /* 0x0000001fff047819 */ /* 0x000fca0000011400 */
[----:B------:R-:W-:Y:S02]  /*13800*/  IMAD R6, R4, UR4, RZ ;  /* 0x0000000404067c24 */ /* 0x000fe4000f8e02ff */
[----:B------:R-:W-:Y:S01]  /*13810*/  IMAD.WIDE.U32 R4, R0, UR4, R2 ;  /* 0x0000000400047c25 */ /* 0x000fe2000f8e0002 */
[----:B------:R-:W-:Y:S02]  /*13820*/  ULDC UR4, c[0x0][0x2b8] ;  /* 0x0000ae0000047ab9 */ /* 0x000fe40000000800 */
[----:B------:R-:W-:Y:S01]  /*13830*/  ISETP.GE.AND P3, PT, R8, UR4, PT ;  /* 0x0000000408007c0c */ /* 0x000fe2000bf66270 */
[----:B------:R-:W-:Y:S01]  /*13840*/  IMAD R0, R0, UR5, R6 ;  /* 0x0000000500007c24 */ /* 0x000fe2000f8e0206 */
[----:B------:R0:W5:Y:S01]  /*13850*/  LDL R8, [R1+0x24] ;  /* 0x0000240001087983 */ /* 0x0001620000100800 */
[----:B------:R-:W-:Y:S02]  /*13860*/  LEA R3, P4, R4, UR6, 0x1 ;  /* 0x0000000604037c11 */ /* 0x000fe4000f8808ff */
[----:B------:R-:W-:Y:S01]  /*13870*/  IMAD.IADD R0, R5, 0x1, R0 ;  /* 0x0000000105007824 */ /* 0x000fe200078e0200 */
[----:B------:R-:W-:-:S02]  /*13880*/  ISETP.GE.AND P0, PT, R9, UR4, PT ;  /* 0x0000000409007c0c */ /* 0x000fc4000bf06270 */
[----:B------:R-:W-:Y:S02]  /*13890*/  ISETP.GE.AND P1, PT, R12, UR4, PT ;  /* 0x000000040c007c0c */ /* 0x000fe4000bf26270 */
[----:B------:R-:W-:Y:S01]  /*138a0*/  ISETP.GE.AND P2, PT, R11, UR4, PT ;  /* 0x000000040b007c0c */ /* 0x000fe2000bf46270 */
[----:B------:R-:W-:Y:S01]  /*138b0*/  UMOV UR4, 0xffffffff ;  /* 0xffffffff00047882 */ /* 0x000fe20000000000 */
[----:B------:R-:W-:Y:S02]  /*138c0*/  LOP3.LUT R10, R10, 0x7f, RZ, 0xc0, !PT ;  /* 0x0000007f0a0a7812 */ /* 0x000fe400078ec0ff */
[----:B------:R-:W-:Y:S02]  /*138d0*/  LEA.HI.X R0, R4, UR7, R0, 0x1, P4 ;  /* 0x0000000704007c11 */ /* 0x000fe4000a0f0c00 */
[----:B------:R-:W-:Y:S01]  /*138e0*/  SHF.R.U32.HI R10, RZ, 0x3, R10 ;  /* 0x00000003ff0a7819 */ /* 0x000fe2000001160a */
[----:B0-----:R-:W-:Y:S06]  /*138f0*/  BRA.DIV UR4, `(.L_x_2681) ;  /* 0x0000005204347947 */ /* 0x001fec000b800000 */
[----:B------:R-:W2:Y:S01]  /*13900*/  LDL.LU R4, [R1+0x34] ;  /* 0x0000340001047983 */ /* 0x000ea20000300800 */
[----:B------:R-:W-:Y:S01]  /*13910*/  IMAD R17, R17, 0x80, R10 ;  /* 0x0000008011117824 */ /* 0x000fe200078e020a */
[----:B------:R-:W-:Y:S02]  /*13920*/  ULDC.64 UR4, c[0x0][0x208] ;  /* 0x0000820000047ab9 */ /* 0x000fe40000000a00 */
[----:B------:R-:W0:Y:S04]  /*13930*/  SHFL.IDX PT, R5, R3, RZ, 0x181f ;  /* 0x00181fff03057589 */ /* 0x000e2800000e0000 */
[----:B------:R-:W-:Y:S01]  /*13940*/  SHFL.IDX PT, R6, R0, 0x6, 0x181f ;  /* 0x00d81f0000067f89 */ /* 0x000fe200000e0000 */
[----:B--2---:R-:W-:-:S03]  /*13950*/  IMAD R2, R4, R7, RZ ;  /* 0x0000000704027224 */ /* 0x004fc600078e02ff */
[----:B------:R-:W1:Y:S02]  /*13960*/  SHFL.IDX PT, R4, R0, RZ, 0x181f ;  /* 0x00181fff00047589 */ /* 0x000e6400000e0000 */
        /* <DEDUP_REMOVED lines=75> */
[----:B0-----:R-:W0:Y:S01]  /*13e20*/  SHFL.IDX PT, R5, R3, 0x6, 0x181f ;  /* 0x00d81f0003057f89 */ /* 0x001e2200000e0000 */
[----:B------:R-:W-:-:S03]  /*13e30*/  VIADD R4, R17, 0x60 ;  /* 0x0000006011047836 */ /* 0x000fc60000000000 */
[----:B------:R-:W1:Y:S02]  /*13e40*/  SHFL.IDX PT, R3, R3, 0x7, 0x181f ;  /* 0x00f81f0003037f89 */ /* 0x000e6400000e0000 */
[----:B------:R-:W-:-:S13]  /*13e50*/  ISETP.GE.AND P5, PT, R4, R2, PT ;  /* 0x000000020400720c */ /* 0x000fda0003fa6270 */
[----:B0-----:R-:W-:-:S05]  /*13e60*/  @!P5 LEA R5, P4, R9, R5, 0x1 ;  /* 0x000000050905d211 */ /* 0x001fca00078808ff */
[----:B------:R-:W-:Y:S02]  /*13e70*/  @!P5 IMAD.X R4, RZ, RZ, R6, P4 ;  /* 0x000000ffff04d224 */ /* 0x000fe400020e0606 */
[----:B------:R0:W2:Y:S03]  /*13e80*/  SHFL.IDX PT, R6, R0, 0x7, 0x181f ;  /* 0x00f81f0000067f89 */ /* 0x0000a600000e0000 */
[----:B------:R-:W-:-:S04]  /*13e90*/  @!P5 LOP3.LUT R5, R5, R4, RZ, 0x3c, !PT ;  /* 0x000000040505d212 */ /* 0x000fc800078e3cff */
[----:B------:R-:W-:-:S04]  /*13ea0*/  @!P5 LOP3.LUT R4, R5, R4, RZ, 0x3c, !PT ;  /* 0x000000040504d212 */ /* 0x000fc800078e3cff */
[----:B------:R-:W-:-:S05]  /*13eb0*/  @!P5 LOP3.LUT R5, R5, R4, RZ, 0x3c, !PT ;  /* 0x000000040505d212 */ /* 0x000fca00078e3cff */
[----:B------:R0:W-:Y:S04]  /*13ec0*/  @!P5 LDGSTS.E.BYPASS.LTC128B.128 [R8+0x17400], desc[UR4][R4.64], !P0 ;  /* 0x174000000408dfae */ /* 0x0001e8000c101d44 */
[----:B------:R0:W-:Y:S04]  /*13ed0*/  @!P5 LDGSTS.E.BYPASS.LTC128B.128 [R8+0x1b400], desc[UR4][R4.64+0x80], !P1 ;  /* 0x1b4000800408dfae */ /* 0x0001e8000c901d44 */
[----:B------:R0:W-:Y:S04]  /*13ee0*/  @!P5 LDGSTS.E.BYPASS.LTC128B.128 [R8+0x1f400], desc[UR4][R4.64+0x100], !P2 ;  /* 0x1f4001000408dfae */ /* 0x0001e8000d101d44 */
[----:B-12---:R0:W-:Y:S02]  /*13ef0*/  @!P5 LDGSTS.E.BYPASS.LTC128B.128 [R8+0x23400], desc[UR4][R4.64+0x180], !P3 ;  /* 0x234001800408dfae */ /* 0x0061e4000d901d44 */
.L_x_2811:
[----:B------:R-:W-:Y:S01]  /*13f00*/  VIADD R17, R17, 0x70 ;  /* 0x0000007011117836 */ /* 0x000fe20000000000 */
[----:B------:R-:W-:Y:S04]  /*13f10*/  BSSY B0, `(.L_x_2682) ;  /* 0x000000d000007945 */ /* 0x000fe80003800000 */
[----:B------:R-:W-:-:S13]  /*13f20*/  ISETP.GE.AND P4, PT, R17, R2, PT ;  /* 0x000000021100720c */ /* 0x000fda0003f86270 */
[----:B------:R-:W-:Y:S05]  /*13f30*/  @P4 BRA `(.L_x_2683) ;  /* 0x0000000000284947 */ /* 0x000fea0003800000 */
[----:B------:R-:W-:Y:S01]  /*13f40*/  LEA R2, P4, R9, R3, 0x1 ;  /* 0x0000000309027211 */ /* 0x000fe200078808ff */
        /* <DEDUP_REMOVED lines=9> */
.L_x_2683:
[----:B------:R-:W-:Y:S05]  /*13fe0*/  BSYNC B0 ;  /* 0x0000000000007941 */ /* 0x000fea0003800000 */
.L_x_2682:
[----:B01----:R-:W2:Y:S01]  /*13ff0*/  LDL R8, [R1+0x4] ;  /* 0x0000040001087983 */ /* 0x003ea20000100800 */
[----:B------:R-:W-:Y:S01]  /*14000*/  PLOP3.LUT P0, PT, PT, PT, PT, 0x80, 0x0 ;  /* 0x000000000000781c */ /* 0x000fe20003f0f070 */
[----:B------:R-:W-:Y:S01]  /*14010*/  NOP ;  /* 0x0000000000007918 */ /* 0x000fe20000000000 */
[----:B--2---:R-:W-:-:S11]  /*14020*/  VIADD R6, R8, 0x38800 ;  /* 0x0003880008067836 */ /* 0x004fd60000000000 */
.L_x_2684:
        /* <DEDUP_REMOVED lines=19> */
.L_x_2812:
[----:B------:R-:W-:Y:S05]  /*14160*/  BSYNC B0 ;  /* 0x0000000000007941 */ /* 0x000fea0003800000 */
.L_x_2685:
[----:B0-----:R-:W2:Y:S01]  /*14170*/  LDL R2, [R1+0x2c] ;  /* 0x00002c0001027983 */ /* 0x001ea20000100800 */
[----:B------:R-:W-:Y:S01]  /*14180*/  BSSY B0, `(.L_x_2687) ;  /* 0x00002b7000007945 */ /* 0x000fe20003800000 */
[----:B--2---:R-:W-:-:S13]  /*14190*/  ISETP.GE.AND P0, PT, R2, 0x2, PT ;  /* 0x000000020200780c */ /* 0x004fda0003f06270 */
[----:B------:R-:W-:Y:S05]  /*141a0*/  @!P0 BRA `(.L_x_2688) ;  /* 0x0000002800d08947 */ /* 0x000fea0003800000 */
[C---:B------:R-:W-:Y:S01]  /*141b0*/  LOP3.LUT R0, R2.reuse, 0x1, RZ, 0xc0, !PT ;  /* 0x0000000102007812 */ /* 0x040fe200078ec0ff */
[----:B------:R-:W-:Y:S01]  /*141c0*/  VIADD R4, R2, 0xfffffffe ;  /* 0xfffffffe02047836 */ /* 0x000fe20000000000 */
[----:B------:R-:W-:Y:S02]  /*141d0*/  BSSY B2, `(.L_x_2689) ;  /* 0x00000ed000027945 */ /* 0x000fe40003800000 */
[----:B------:R-:W-:Y:S01]  /*141e0*/  ISETP.NE.U32.AND P0, PT, R0, 0x1, PT ;  /* 0x000000010000780c */ /* 0x000fe20003f05070 */
[----:B------:R-:W-:-:S12]  /*141f0*/  IMAD.MOV.U32 R0, RZ, RZ, R4 ;  /* 0x000000ffff007224 */ /* 0x000fd800078e0004 */
[----:B------:R-:W-:Y:S05]  /*14200*/  @!P0 BRA `(.L_x_2690) ;  /* 0x0000000c00a48947 */ /* 0x000fea0003800000 */
        /* <DEDUP_REMOVED lines=11> */
[----:B------:R0:W5:Y:S01]  /*142c0*/  LDL R5, [R1] ;  /* 0x0000000001057983 */ /* 0x0001620000100800 */
[----:B------:R-:W-:Y:S02]  /*142d0*/  ULDC.64 UR4, c[0x0][0x418] ;  /* 0x0001060000047ab9 */ /* 0x000fe40000000a00 */
[----:B------:R-:W-:-:S04]  /*142e0*/  ISETP.NE.U32.AND P0, PT, RZ, UR4, PT ;  /* 0x00000004ff007c0c */ /* 0x000fc8000bf05070 */
[----:B------:R-:W-:Y:S01]  /*142f0*/  ISETP.NE.AND.EX P0, PT, RZ, UR5, PT, P0 ;  /* 0x00000005ff007c0c */ /* 0x000fe2000bf05300 */
[----:B------:R-:W-:-:S12]  /*14300*/  IMAD.MOV.U32 R8, RZ, RZ, R4 ;  /* 0x000000ffff087224 */ /* 0x000fd800078e0004 */
[----:B0-----:R-:W-:Y:S05]  /*14310*/  @!P0 BRA `(.L_x_2693) ;  /* 0x0000000000548947 */ /* 0x001fea0003800000 */
[----:B------:R-:W2:Y:S01]  /*14320*/  LDL R10, [R1+0x1c] ;  /* 0x00001c00010a7983 */ /* 0x000ea20000100800 */
[----:B-----5:R-:W0:Y:S03]  /*14330*/  LDC R5, c[0x0][0x43c] ;  /* 0x00010f00ff057b82 */ /* 0x020e260000000800 */
[----:B------:R-:W3:Y:S01]  /*14340*/  LDL R7, [R1+0x10] ;  /* 0x0000100001077983 */ /* 0x000ee20000100800 */
[----:B------:R-:W-:Y:S01]  /*14350*/  IMAD.MOV.U32 R0, RZ, RZ, R4 ;  /* 0x000000ffff007224 */ /* 0x000fe200078e0004 */
[----:B------:R-:W-:Y:S01]  /*14360*/  ULDC.64 UR6, c[0x0][0x428] ;  /* 0x00010a0000067ab9 */ /* 0x000fe20000000a00 */
[----:B------:R-:W-:Y:S01]  /*14370*/  ULDC.64 UR8, c[0x0][0x208] ;  /* 0x0000820000087ab9 */ /* 0x000fe20000000a00 */
[----:B0-----:R-:W-:-:S13]  /*14380*/  ISETP.NE.AND P0, PT, R5, 0x1, PT ;  /* 0x000000010500780c */ /* 0x001fda0003f05270 */
[----:B------:R-:W0:Y:S02]  /*14390*/  @P0 LDC.64 R2, c[0x0][0x440] ;  /* 0x00011000ff020b82 */ /* 0x000e240000000a00 */
[----:B0-----:R-:W-:-:S05]  /*143a0*/  @P0 IMAD.HI.U32 R2, R4, R2, RZ ;  /* 0x0000000204020227 */ /* 0x001fca00078e00ff */
[----:B------:R-:W-:-:S04]  /*143b0*/  @P0 SHF.R.U32.HI R0, RZ, R3, R2 ;  /* 0x00000003ff000219 */ /* 0x000fc80000011602 */
[--C-:B------:R-:W-:Y:S01]  /*143c0*/  SHF.R.S32.HI R3, RZ, 0x1f, R0.reuse ;  /* 0x0000001fff037819 */ /* 0x100fe20000011400 */
[----:B------:R-:W-:-:S04]  /*143d0*/  IMAD.MOV R8, RZ, RZ, -R0 ;  /* 0x000000ffff087224 */ /* 0x000fc800078e0a00 */
[----:B------:R-:W-:Y:S02]  /*143e0*/  IMAD R8, R5, R8, R4 ;  /* 0x0000000805087224 */ /* 0x000fe400078e0204 */
[----:B--2---:R-:W-:-:S04]  /*143f0*/  IMAD R2, R10, UR6, RZ ;  /* 0x000000060a027c24 */ /* 0x004fc8000f8e02ff */
[----:B---3--:R-:W-:Y:S02]  /*14400*/  IMAD R5, R7, UR7, R2 ;  /* 0x0000000707057c24 */ /* 0x008fe4000f8e0202 */
[----:B------:R-:W-:-:S04]  /*14410*/  IMAD.MOV.U32 R2, RZ, RZ, R0 ;  /* 0x000000ffff027224 */ /* 0x000fc800078e0000 */
[----:B------:R-:W-:-:S04]  /*14420*/  IMAD.WIDE.U32 R2, R7, UR6, R2 ;  /* 0x0000000607027c25 */ /* 0x000fc8000f8e0002 */
[----:B------:R-:W-:Y:S01]  /*14430*/  IMAD.IADD R0, R5, 0x1, R3 ;  /* 0x0000000105007824 */ /* 0x000fe200078e0203 */
[----:B------:R-:W-:-:S04]  /*14440*/  LEA R10, P0, R2, UR4, 0x2 ;  /* 0x00000004020a7c11 */ /* 0x000fc8000f8010ff */
[----:B------:R-:W-:-:S05]  /*14450*/  LEA.HI.X R11, R2, UR5, R0, 0x2, P0 ;  /* 0x00000005020b7c11 */ /* 0x000fca00080f1400 */
[----:B------:R0:W5:Y:S04]  /*14460*/  LDG.E R5, desc[UR8][R10.64] ;  /* 0x000000080a057981 */ /* 0x000168000c1e1900 */
.L_x_2693:
[----:B------:R-:W2:Y:S01]  /*14470*/  LDL R0, [R1+0x4] ;  /* 0x0000040001007983 */ /* 0x000ea20000100800 */
[----:B------:R-:W-:Y:S01]  /*14480*/  BSSY B3, `(.L_x_2694) ;  /* 0x0000005000037945 */ /* 0x000fe20003800000 */
[----:B--2---:R-:W-:Y:S01]  /*14490*/  IMAD R2, R9, 0x8, R0 ;  /* 0x0000000809027824 */ /* 0x004fe200078e0200 */
[----:B------:R-:W-:-:S04]  /*144a0*/  SHF.L.U32 R0, R12, 0x1f, RZ ;  /* 0x0000001f0c007819 */ /* 0x000fc800000006ff */
[----:B------:R-:W1:Y:S02]  /*144b0*/  SYNCS.PHASECHK.TRANS64.TRYWAIT P0, [R2+URZ+0x38840], R0 ;  /* 0x03884000020075a7 */ /* 0x000e64000800017f */
[----:B-1----:R-:W-:Y:S05]  /*144c0*/  @!P0 BRA `(.L_x_2695) ;  /* 0x0000005000708947 */ /* 0x002fea0003800000 */
.L_x_2813:
[----:B------:R-:W-:Y:S05]  /*144d0*/  BSYNC B3 ;  /* 0x0000000000037941 */ /* 0x000fea0003800000 */
.L_x_2694:
[----:B------:R-:W2:Y:S01]  /*144e0*/  S2R R3, SR_TID.X ;  /* 0x0000000000037919 */ /* 0x000ea20000002100 */
[----:B------:R-:W-:Y:S01]  /*144f0*/  BSSY B3, `(.L_x_2696) ;  /* 0x000000b000037945 */ /* 0x000fe20003800000 */
        /* <DEDUP_REMOVED lines=10> */
.L_x_2697:
[----:B------:R-:W-:Y:S05]  /*145a0*/  BSYNC B3 ;  /* 0x0000000000037941 */ /* 0x000fea0003800000 */
.L_x_2696:
        /* <DEDUP_REMOVED lines=13> */
.L_x_2698:
        /* <DEDUP_REMOVED lines=16> */
.L_x_2699:
        /* <DEDUP_REMOVED lines=16> */
.L_x_2700:
        /* <DEDUP_REMOVED lines=16> */
.L_x_2701:
        /* <DEDUP_REMOVED lines=10> */
[----:B0-----:R-:W2:Y:S04]  /*14a20*/  LDL.LU R10, [R1+0x14] ;  /* 0x00001400010a7983 */ /* 0x001ea80000300800 */
[----:B------:R-:W3:Y:S01]  /*14a30*/  LDL R7, [R1+0x8] ;  /* 0x0000080001077983 */ /* 0x000ee20000100800 */
[----:B------:R-:W-:Y:S01]  /*14a40*/  BSSY B3, `(.L_x_2702) ;  /* 0x0000005000037945 */ /* 0x000fe20003800000 */
[----:B--2---:R-:W-:Y:S01]  /*14a50*/  SHF.L.U32 R0, R10, 0x1f, RZ ;  /* 0x0000001f0a007819 */ /* 0x004fe200000006ff */
[----:B---3--:R-:W-:-:S04]  /*14a60*/  IMAD R2, R7, 0x8, R6 ;  /* 0x0000000807027824 */ /* 0x008fc800078e0206 */
[----:B------:R-:W0:Y:S02]  /*14a70*/  SYNCS.PHASECHK.TRANS64.TRYWAIT P0, [R2+URZ+0x60], R0 ;  /* 0x00006000020075a7 */ /* 0x000e24000800017f */
[----:B0-----:R-:W-:Y:S05]  /*14a80*/  @!P0 BRA `(.L_x_2703) ;  /* 0x0000004c00148947 */ /* 0x001fea0003800000 */
.L_x_2814:
[----:B------:R-:W-:Y:S05]  /*14a90*/  BSYNC B3 ;  /* 0x0000000000037941 */ /* 0x000fea0003800000 */
.L_x_2702:
        /* <DEDUP_REMOVED lines=14> */
.L_x_2705:
[----:B------:R-:W-:Y:S05]  /*14b80*/  BSYNC B3 ;  /* 0x0000000000037941 */ /* 0x000fea0003800000 */
.L_x_2704:
        /* <DEDUP_REMOVED lines=15> */
.L_x_2706:
        /* <DEDUP_REMOVED lines=16> */
.L_x_2707:
        /* <DEDUP_REMOVED lines=16> */
.L_x_2708:
        /* <DEDUP_REMOVED lines=16> */
.L_x_2709:
        /* <DEDUP_REMOVED lines=13> */
.L_x_2692:
[----:B------:R-:W-:Y:S05]  /*15050*/  BSYNC B1 ;  /* 0x0000000000017941 */ /* 0x000fea0003800000 */
.L_x_2691:
[----:B------:R-:W2:Y:S04]  /*15060*/  LDL.LU R0, [R1+0x2c] ;  /* 0x00002c0001007983 */ /* 0x000ea80000300800 */
[----:B------:R1:W-:Y:S04]  /*15070*/  STL [R1+0x8], R9 ;  /* 0x0000080901007387 */ /* 0x0003e80000100800 */
[----:B------:R1:W-:Y:S02]  /*15080*/  STL [R1+0x14], R12 ;  /* 0x0000140c01007387 */ /* 0x0003e40000100800 */
[----:B-12---:R-:W-:-:S07]  /*15090*/  VIADD R0, R0, 0xfffffffd ;  /* 0xfffffffd00007836 */ /* 0x006fce0000000000 */
.L_x_2690:
[----:B------:R-:W-:Y:S05]  /*150a0*/  BSYNC B2 ;  /* 0x0000000000027941 */ /* 0x000fea0003800000 */
.L_x_2689:
[----:B------:R-:W-:-:S13]  /*150b0*/  ISETP.NE.AND P0, PT, R4, RZ, PT ;  /* 0x000000ff0400720c */ /* 0x000fda0003f05270 */
[----:B------:R-:W-:Y:S05]  /*150c0*/  @!P0 BRA `(.L_x_2688) ;  /* 0x0000001c00088947 */ /* 0x000fea0003800000 */
[----:B0-----:R0:W5:Y:S02]  /*150d0*/  LDL R8, [R1] ;  /* 0x0000000001087983 */ /* 0x0011640000100800 */
.L_x_2748:
        /* <DEDUP_REMOVED lines=8> */
[----:B------:R-:W-:Y:S02]  /*15160*/  SEL R5, RZ, 0x1, P0 ;  /* 0x00000001ff057807 */ /* 0x000fe40000000000 */
[----:B------:R-:W-:Y:S02]  /*15170*/  SEL R4, R4, RZ, P0 ;  /* 0x000000ff04047207 */ /* 0x000fe40000000000 */
[----:B----4-:R-:W-:Y:S01]  /*15180*/  LOP3.LUT R5, R2, R5, RZ, 0x3c, !PT ;  /* 0x0000000502057212 */ /* 0x010fe200078e3cff */
[----:B-1----:R-:W-:Y:S06]  /*15190*/  @!P1 BRA `(.L_x_2711) ;  /* 0x0000000c004c9947 */ /* 0x002fec0003800000 */
        /* <DEDUP_REMOVED lines=25> */
.L_x_2712:
[----:B------:R-:W2:Y:S01]  /*15330*/  LDL R2, [R1+0x4] ;  /* 0x0000040001027983 */ /* 0x000ea20000100800 */
[----:B------:R-:W-:Y:S01]  /*15340*/  BSSY B2, `(.L_x_2713) ;  /* 0x0000005000027945 */ /* 0x000fe20003800000 */
[----:B--2---:R-:W-:Y:S01]  /*15350*/  IMAD R3, R4, 0x8, R2 ;  /* 0x0000000804037824 */ /* 0x004fe200078e0202 */
[----:B------:R-:W-:-:S04]  /*15360*/  SHF.L.U32 R2, R5, 0x1f, RZ ;  /* 0x0000001f05027819 */ /* 0x000fc800000006ff */
[----:B------:R-:W2:Y:S02]  /*15370*/  SYNCS.PHASECHK.TRANS64.TRYWAIT P0, [R3+URZ+0x38840], R2 ;  /* 0x03884002030075a7 */ /* 0x000ea4000800017f */
[----:B--2---:R-:W-:Y:S05]  /*15380*/  @!P0 BRA `(.L_x_2714) ;  /* 0x0000004000e88947 */ /* 0x004fea0003800000 */
.L_x_2815:
[----:B------:R-:W-:Y:S05]  /*15390*/  BSYNC B2 ;  /* 0x0000000000027941 */ /* 0x000fea0003800000 */
.L_x_2713:
        /* <DEDUP_REMOVED lines=12> */
.L_x_2716:
[----:B------:R-:W-:Y:S05]  /*15460*/  BSYNC B2 ;  /* 0x0000000000027941 */ /* 0x000fea0003800000 */
.L_x_2715:
        /* <DEDUP_REMOVED lines=13> */
.L_x_2717:
        /* <DEDUP_REMOVED lines=16> */
.L_x_2718:
        /* <DEDUP_REMOVED lines=16> */
.L_x_2719:
        /* <DEDUP_REMOVED lines=16> */
.L_x_2720:
        /* <DEDUP_REMOVED lines=17> */
.L_x_2816:
[----:B------:R-:W-:Y:S05]  /*15950*/  BSYNC B2 ;  /* 0x0000000000027941 */ /* 0x000fea0003800000 */
.L_x_2721:
        /* <DEDUP_REMOVED lines=11> */
.L_x_2724:
[----:B------:R-:W-:Y:S05]  /*15a10*/  BSYNC B2 ;  /* 0x0000000000027941 */ /* 0x000fea0003800000 */
.L_x_2723:
        /* <DEDUP_REMOVED lines=14> */
.L_x_2725:
        /* <DEDUP_REMOVED lines=16> */
.L_x_2726:
        /* <DEDUP_REMOVED lines=16> */
.L_x_2727:
        /* <DEDUP_REMOVED lines=16> */
.L_x_2728:
        /* <DEDUP_REMOVED lines=13> */
.L_x_2711:
[----:B------:R-:W-:Y:S05]  /*15ed0*/  BSYNC B1 ;  /* 0x0000000000017941 */ /* 0x000fea0003800000 */
.L_x_2710:
        /* <DEDUP_REMOVED lines=36> */
.L_x_2731:
[----:B------:R-:W3:Y:S01]  /*16120*/  LDL R2, [R1+0x4] ;  /* 0x0000040001027983 */ /* 0x000ee20000100800 */
[----:B------:R-:W-:Y:S01]  /*16130*/  SHF.L.U32 R3, R10, 0x1f, RZ ;  /* 0x0000001f0a037819 */ /* 0x000fe200000006ff */
[----:B------:R-:W-:Y:S01]  /*16140*/  BSSY B2, `(.L_x_2732) ;  /* 0x0000004000027945 */ /* 0x000fe20003800000 */
[----:B---3--:R-:W-:-:S04]  /*16150*/  IMAD R2, R11, 0x8, R2 ;  /* 0x000000080b027824 */ /* 0x008fc800078e0202 */
[----:B------:R-:W3:Y:S02]  /*16160*/  SYNCS.PHASECHK.TRANS64.TRYWAIT P0, [R2+URZ+0x38840], R3 ;  /* 0x03884003020075a7 */ /* 0x000ee4000800017f */
[----:B---3--:R-:W-:Y:S05]  /*16170*/  @!P0 BRA `(.L_x_2733) ;  /* 0x0000003400948947 */ /* 0x008fea0003800000 */
.L_x_2817:
[----:B------:R-:W-:Y:S05]  /*16180*/  BSYNC B2 ;  /* 0x0000000000027941 */ /* 0x000fea0003800000 */
.L_x_2732:
        /* <DEDUP_REMOVED lines=12> */
.L_x_2735:
[----:B------:R-:W-:Y:S05]  /*16250*/  BSYNC B2 ;  /* 0x0000000000027941 */ /* 0x000fea0003800000 */
.L_x_2734:
        /* <DEDUP_REMOVED lines=15> */
.L_x_2736:
        /* <DEDUP_REMOVED lines=16> */
.L_x_2737:
        /* <DEDUP_REMOVED lines=16> */
.L_x_2738:
        /* <DEDUP_REMOVED lines=16> */
.L_x_2739:
        /* <DEDUP_REMOVED lines=15> */
.L_x_2818:
[----:B------:R-:W-:Y:S05]  /*16740*/  BSYNC B2 ;  /* 0x0000000000027941 */ /* 0x000fea0003800000 */
.L_x_2740:
        /* <DEDUP_REMOVED lines=11> */
.L_x_2743:
[----:B------:R-:W-:Y:S05]  /*16800*/  BSYNC B2 ;  /* 0x0000000000027941 */ /* 0x000fea0003800000 */
.L_x_2742:
        /* <DEDUP_REMOVED lines=13> */
.L_x_2744:
        /* <DEDUP_REMOVED lines=16> */
.L_x_2745:
        /* <DEDUP_REMOVED lines=16> */
.L_x_2746:
        /* <DEDUP_REMOVED lines=16> */
.L_x_2747:
        /* <DEDUP_REMOVED lines=13> */
.L_x_2730:
[----:B------:R-:W-:Y:S05]  /*16cb0*/  BSYNC B1 ;  /* 0x0000000000017941 */ /* 0x000fea0003800000 */
.L_x_2729:
[C---:B------:R-:W-:Y:S01]  /*16cc0*/  ISETP.GT.AND P0, PT, R0.reuse, 0x1, PT ;  /* 0x000000010000780c */ /* 0x040fe20003f04270 */
[----:B------:R-:W-:-:S12]  /*16cd0*/  VIADD R0, R0, 0xfffffffe ;  /* 0xfffffffe00007836 */ /* 0x000fd80000000000 */
[----:B------:R-:W-:Y:S05]  /*16ce0*/  @P0 BRA `(.L_x_2748) ;  /* 0xffffffe000fc0947 */ /* 0x000fea000383ffff */
.L_x_2688:
[----:B------:R-:W-:Y:S05]  /*16cf0*/  BSYNC B0 ;  /* 0x0000000000007941 */ /* 0x000fea0003800000 */
.L_x_2687:
[----:B------:R-:W4:Y:S01]  /*16d00*/  S2R R2, SR_TID.X ;  /* 0x0000000000027919 */ /* 0x000f220000002100 */
[----:B------:R-:W-:Y:S01]  /*16d10*/  BSSY B0, `(.L_x_2749) ;  /* 0x0000011000007945 */ /* 0x000fe20003800000 */
[----:B----4-:R-:W-:-:S04]  /*16d20*/  LOP3.LUT R3, R2, 0x7f, RZ, 0xc0, !PT ;  /* 0x0000007f02037812 */ /* 0x010fc800078ec0ff */
[----:B------:R-:W-:-:S13]  /*16d30*/  ISETP.NE.AND P0, PT, R3, RZ, PT ;  /* 0x000000ff0300720c */ /* 0x000fda0003f05270 */
[----:B------:R-:W-:Y:S05]  /*16d40*/  @P0 BRA `(.L_x_2750) ;  /* 0x0000000000340947 */ /* 0x000fea0003800000 */
[----:B------:R-:W4:Y:S01]  /*16d50*/  S2R R2, SR_LANEID ;  /* 0x0000000000027919 */ /* 0x000f220000000000 */
[----:B------:R-:W-:Y:S01]  /*16d60*/  VOTEU.ANY UR4, UPT, PT ;  /* 0x0000000000047886 */ /* 0x000fe200038e0100 */
[----:B0-----:R-:W0:Y:S01]  /*16d70*/  LDC.64 R4, c[0x0][0xc60] ;  /* 0x00031800ff047b82 */ /* 0x001e220000000a00 */
[----:B------:R-:W4:Y:S01]  /*16d80*/  FLO.U32 R0, UR4 ;  /* 0x0000000400007d00 */ /* 0x000f2200080e0000 */
[----:B------:R-:W-:Y:S01]  /*16d90*/  ULDC.64 UR6, c[0x0][0x208] ;  /* 0x0000820000067ab9 */ /* 0x000fe20000000a00 */
[----:B----4-:R-:W-:-:S06]  /*16da0*/  ISETP.EQ.U32.AND P0, PT, R0, R2, PT ;  /* 0x000000020000720c */ /* 0x010fcc0003f02070 */
[----:B------:R-:W0:Y:S07]  /*16db0*/  POPC R2, UR4 ;  /* 0x0000000400027d09 */ /* 0x000e2e0008000000 */
[----:B0-----:R-:W4:Y:S04]  /*16dc0*/  @P0 ATOMG.E.ADD.STRONG.GPU PT, R2, desc[UR6][R4.64], R2 ;  /* 0x00000002040209a8 */ /* 0x001f2800081ee1c6 */
[----:B----4-:R0:W4:Y:S02]  /*16dd0*/  SHFL.IDX PT, R2, R2, R0, 0x1f ;  /* 0x00001f0002027589 */ /* 0x01012400000e0000 */
[----:B0-----:R-:W0:Y:S02]  /*16de0*/  S2R R0, SR_LTMASK ;  /* 0x0000000000007919 */ /* 0x001e240000003900 */
[----:B0-----:R-:W-:-:S06]  /*16df0*/  LOP3.LUT R0, R0, UR4, RZ, 0xc0, !PT ;  /* 0x0000000400007c12 */ /* 0x001fcc000f8ec0ff */
[----:B------:R-:W4:Y:S02]  /*16e00*/  POPC R0, R0 ;  /* 0x0000000000007309 */ /* 0x000f240000000000 */
[----:B----4-:R-:W-:-:S07]  /*16e10*/  IADD3 R16, R2, UR38, R0 ;  /* 0x0000002602107c10 */ /* 0x010fce000fffe000 */
.L_x_2750:
[----:B------:R-:W-:Y:S05]  /*16e20*/  BSYNC B0 ;  /* 0x0000000000007941 */ /* 0x000fea0003800000 */
.L_x_2749:
        /* <DEDUP_REMOVED lines=13> */
.L_x_2819:
[----:B------:R-:W-:Y:S05]  /*16f00*/  BSYNC B1 ;  /* 0x0000000000017941 */ /* 0x000fea0003800000 */
.L_x_2753:
        /* <DEDUP_REMOVED lines=9> */
.L_x_2756:
[----:B------:R-:W-:Y:S05]  /*16fa0*/  BSYNC B1 ;  /* 0x0000000000017941 */ /* 0x000fea0003800000 */
.L_x_2755:
[----:B0-----:R-:W4:Y:S04]  /*16fb0*/  LDL.LU R5, [R1+0x18] ;  /* 0x0000180001057983 */ /* 0x001f280000300800 */
[----:B------:R-:W4:Y:S04]  /*16fc0*/  LDL.LU R3, [R1+0xc] ;  /* 0x00000c0001037983 */ /* 0x000f280000300800 */
[----:B------:R-:W3:Y:S04]  /*16fd0*/  LDL R4, [R1+0x4] ;  /* 0x0000040001047983 */ /* 0x000ee80000100800 */
[----:B--2---:R-:W3:Y:S01]  /*16fe0*/  LDL R2, [R1+0x8] ;  /* 0x0000080001027983 */ /* 0x004ee20000100800 */
        /* <DEDUP_REMOVED lines=8> */
[----:B---3--:R-:W-:-:S04]  /*17070*/  IMAD R2, R2, 0xa000, R4 ;  /* 0x0000a00002027824 */ /* 0x008fc800078e0204 */
[----:B------:R-:W-:-:S07]  /*17080*/  VIADD R4, R2, 0x400 ;  /* 0x0000040002047836 */ /* 0x000fce0000000000 */
.L_x_2757:
        /* <DEDUP_REMOVED lines=16> */
.L_x_2758:
        /* <DEDUP_REMOVED lines=16> */
.L_x_2759:
        /* <DEDUP_REMOVED lines=16> */
.L_x_2760:
        /* <DEDUP_REMOVED lines=11> */
.L_x_2752:
[----:B------:R-:W-:Y:S05]  /*17440*/  BSYNC B0 ;  /* 0x0000000000007941 */ /* 0x000fea0003800000 */
.L_x_2751:
[----:B0-----:R-:W4:Y:S04]  /*17450*/  LDL.LU R5, [R1+0x8] ;  /* 0x0000080001057983 */ /* 0x001f280000300800 */
        /* <DEDUP_REMOVED lines=8> */
.L_x_2667:
[----:B------:R-:W-:Y:S05]  /*174e0*/  BSYNC B7 ;  /* 0x0000000000077941 */ /* 0x000fea0003800000 */
.L_x_2665:
[----:B0-----:R-:W4:Y:S02]  /*174f0*/  LDL R0, [R1+0x50] ;  /* 0x0000500001007983 */ /* 0x001f240000100800 */
[----:B----4-:R-:W-:-:S13]  /*17500*/  ISETP.NE.AND P0, PT, R0, RZ, PT ;  /* 0x000000ff0000720c */ /* 0x010fda0003f05270 */
[----:B------:R-:W-:Y:S05]  /*17510*/  @!P0 BRA `(.L_x_2761) ;  /* 0x0000000000288947 */ /* 0x000fea0003800000 */
[----:B------:R-:W-:Y:S05]  /*17520*/  WARPSYNC.ALL ;  /* 0x0000000000007948 */ /* 0x000fea0003800000 */
[----:B------:R-:W0:Y:S08]  /*17530*/  S2UR UR5, SR_CgaCtaId ;  /* 0x00000000000579c3 */ /* 0x000e300000008800 */
[----:B------:R-:W-:Y:S06]  /*17540*/  BAR.SYNC.DEFER_BLOCKING 0x5, 0x180 ;  /* 0x0146000000007b1d */ /* 0x000fec0000010000 */
[----:B------:R-:W-:-:S02]  /*17550*/  UMOV UR4, 0x400 ;  /* 0x0000040000047882 */ /* 0x000fc40000000000 */
[----:B0-----:R-:W-:-:S06]  /*17560*/  ULEA UR4, UR5, UR4, 0x18 ;  /* 0x0000000405047291 */ /* 0x001fcc000f8ec03f */
[----:B------:R-:W-:-:S05]  /*17570*/  IMAD.U32 R0, RZ, RZ, UR4 ;  /* 0x00000004ff007e24 */ /* 0x000fca000f8e00ff */
[----:B------:R4:W0:Y:S04]  /*17580*/  LDS.128 R16, [R0+0x388d0] ;  /* 0x0388d00000107984 */ /* 0x0008280000000c00 */
[----:B------:R4:W-:Y:S01]  /*17590*/  STL [R1+0x4], R0 ;  /* 0x0000040001007387 */ /* 0x0009e20000100800 */
[----:B------:R-:W-:Y:S06]  /*175a0*/  BAR.ARV 0x4, 0x180 ;  /* 0x0106000000007b1d */ /* 0x000fec0000002000 */
[----:B------:R-:W-:Y:S05]  /*175b0*/  BRA `(.L_x_2762) ;  /* 0x0000000800e47947 */ /* 0x000fea0003800000 */
.L_x_2761:
[----:B------:R-:W0:Y:S01]  /*175c0*/  S2R R0, SR_TID.X ;  /* 0x0000000000007919 */ /* 0x000e220000002100 */
[----:B------:R-:W-:Y:S01]  /*175d0*/  UMOV UR4, 0xffffffff ;  /* 0xffffffff00047882 */ /* 0x000fe20000000000 */
[----:B0-----:R-:W-:-:S04]  /*175e0*/  LOP3.LUT R6, R0, 0x1f, RZ, 0xc0, !PT ;  /* 0x0000001f00067812 */ /* 0x001fc800078ec0ff */
[----:B------:R-:W-:Y:S01]  /*175f0*/  ISETP.NE.AND P0, PT, R6, 0x1f, PT ;  /* 0x0000001f0600780c */ /* 0x000fe20003f05270 */
[----:B------:R-:W-:-:S12]  /*17600*/  BRA.DIV UR4, `(.L_x_2763) ;  /* 0x0000002204ac7947 */ /* 0x000fd8000b800000 */
[----:B------:R-:W-:Y:S01]  /*17610*/  IMAD.IADD R5, R19, 0x1, R6 ;  /* 0x0000000113057824 */ /* 0x000fe200078e0206 */
[----:B------:R-:W-:Y:S01]  /*17620*/  ULDC UR4, c[0x0][0xc3c] ;  /* 0x00030f0000047ab9 */ /* 0x000fe20000000800 */
[----:B------:R-:W-:-:S03]  /*17630*/  ULDC.64 UR6, c[0x0][0x208] ;  /* 0x0000820000067ab9 */ /* 0x000fc60000000a00 */
[----:B------:R-:W-:-:S13]  /*17640*/  ISETP.GE.OR P1, PT, R5, UR4, !P0 ;  /* 0x0000000405007c0c */ /* 0x000fda000c726670 */
[----:B------:R-:W0:Y:S02]  /*17650*/  @!P1 LDC.64 R2, c[0x0][0xc80] ;  /* 0x00032000ff029b82 */ /* 0x000e240000000a00 */
[----:B0-----:R-:W-:-:S06]  /*17660*/  @!P1 IMAD.WIDE R2, R5, 0x4, R2 ;  /* 0x0000000405029825 */ /* 0x001fcc00078e0202 */
[----:B------:R0:W4:Y:S01]  /*17670*/  @!P1 LDG.E R3, desc[UR6][R2.64] ;  /* 0x0000000602039981 */ /* 0x000122000c1e1900 */
[C---:B------:R-:W-:Y:S02]  /*17680*/  ISETP.GE.U32.AND P2, PT, R6.reuse, 0x2, PT ;  /* 0x000000020600780c */ /* 0x040fe40003f46070 */
[C---:B------:R-:W-:Y:S01]  /*17690*/  ISETP.GE.U32.AND P3, PT, R6.reuse, 0x4, PT ;  /* 0x000000040600780c */ /* 0x040fe20003f66070 */
[----:B------:R-:W-:Y:S01]  /*176a0*/  SHFL.IDX PT, R0, R16, RZ, 0x1f ;  /* 0x00001fff10007589 */ /* 0x000fe200000e0000 */
[C---:B------:R-:W-:Y:S02]  /*176b0*/  ISETP.GE.U32.AND P4, PT, R6.reuse, 0x8, PT ;  /* 0x000000080600780c */ /* 0x040fe40003f86070 */
[C---:B------:R-:W-:Y:S01]  /*176c0*/  ISETP.GE.U32.AND P5, PT, R6.reuse, 0x10, PT ;  /* 0x000000100600780c */ /* 0x040fe20003fa6070 */
[----:B0-----:R-:W-:Y:S02]  /*176d0*/  IMAD.MOV.U32 R2, RZ, RZ, RZ ;  /* 0x000000ffff027224 */ /* 0x001fe400078e00ff */
[----:B----4-:R-:W-:Y:S01]  /*176e0*/  @!P1 IMAD.MOV.U32 R2, RZ, RZ, R3 ;  /* 0x000000ffff029224 */ /* 0x010fe200078e0003 */
[----:B------:R-:W-:-:S04]  /*176f0*/  ISETP.NE.AND P1, PT, R6, RZ, PT ;  /* 0x000000ff0600720c */ /* 0x000fc80003f25270 */
[----:B------:R-:W0:Y:S02]  /*17700*/  SHFL.UP PT, R3, R2, 0x1, RZ ;  /* 0x0420000002037989 */ /* 0x000e2400000e00ff */
[----:B0-----:R-:W-:-:S05]  /*17710*/  SEL R5, R3, RZ, P1 ;  /* 0x000000ff03057207 */ /* 0x001fca0000800000 */
[----:B------:R-:W-:Y:S02]  /*17720*/  IMAD.IADD R3, R2, 0x1, R5 ;  /* 0x0000000102037824 */ /* 0x000fe400078e0205 */
[----:B------:R-:W-:Y:S04]  /*17730*/  SHFL.IDX PT, R5, R16, 0x1, 0x1f ;  /* 0x00201f0010057f89 */ /* 0x000fe800000e0000 */
        /* <DEDUP_REMOVED lines=12> */
[----:B------:R0:W4:Y:S02]  /*17800*/  SHFL.IDX PT, R16, R3, 0x1f, 0x1f ;  /* 0x03e01f0003107f89 */ /* 0x00012400000e0000 */
.L_x_2829:
[----:B------:R-:W-:Y:S02]  /*17810*/  ULDC UR4, c[0x0][0xc38] ;  /* 0x00030e0000047ab9 */ /* 0x000fe40000000800 */
[----:B------:R-:W-:-:S04]  /*17820*/  IMAD.U32 R4, RZ, RZ, UR4 ;  /* 0x00000004ff047e24 */ /* 0x000fc8000f8e00ff */
[----:B----4-:R-:W-:-:S04]  /*17830*/  IMAD R16, R16, R4, RZ ;  /* 0x0000000410107224 */ /* 0x010fc800078e02ff */
[----:B------:R-:W-:-:S05]  /*17840*/  IMAD.IADD R5, R5, 0x1, R16 ;  /* 0x0000000105057824 */ /* 0x000fca00078e0210 */
[----:B------:R-:W-:-:S13]  /*17850*/  ISETP.GT.AND P6, PT, R5, R0, PT ;  /* 0x000000000500720c */ /* 0x000fda0003fc4270 */
[----:B------:R-:W-:Y:S05]  /*17860*/  @P6 BRA `(.L_x_2764) ;  /* 0x0000000000a06947 */ /* 0x000fea0003800000 */
.L_x_2769:
[----:B0-----:R-:W0:Y:S01]  /*17870*/  LDC R3, c[0x0][0xc3c] ;  /* 0x00030f00ff037b82 */ /* 0x001e220000000800 */
[----:B------:R-:W-:-:S05]  /*17880*/  VIADD R19, R19, 0x1f ;  /* 0x0000001f13137836 */ /* 0x000fca0000000000 */
[----:B0-----:R-:W-:-:S13]  /*17890*/  ISETP.GE.AND P6, PT, R19, R3, PT ;  /* 0x000000031300720c */ /* 0x001fda0003fc6270 */
[----:B------:R-:W-:Y:S05]  /*178a0*/  @P6 BRA `(.L_x_2765) ;  /* 0x0000000400dc6947 */ /* 0x000fea0003800000 */
[----:B------:R-:W0:Y:S01]  /*178b0*/  S2R R2, SR_TID.X ;  /* 0x0000000000027919 */ /* 0x000e220000002100 */
[----:B------:R-:W-:Y:S01]  /*178c0*/  BSSY B0, `(.L_x_2766) ;  /* 0x000000a000007945 */ /* 0x000fe20003800000 */
[----:B0-----:R-:W-:-:S05]  /*178d0*/  LOP3.LUT R2, R2, 0x1f, RZ, 0xc0, !PT ;  /* 0x0000001f02027812 */ /* 0x001fca00078ec0ff */
[----:B------:R-:W-:Y:S02]  /*178e0*/  IMAD.IADD R4, R19, 0x1, R2 ;  /* 0x0000000113047824 */ /* 0x000fe400078e0202 */
[----:B------:R-:W-:-:S03]  /*178f0*/  IMAD.MOV.U32 R2, RZ, RZ, RZ ;  /* 0x000000ffff027224 */ /* 0x000fc600078e00ff */
[----:B------:R-:W-:-:S13]  /*17900*/  ISETP.GE.OR P6, PT, R4, R3, !P0 ;  /* 0x000000030400720c */ /* 0x000fda00047c6670 */
[----:B------:R-:W-:Y:S05]  /*17910*/  @P6 BRA `(.L_x_2767) ;  /* 0x0000000000106947 */ /* 0x000fea0003800000 */
[----:B------:R-:W0:Y:S01]  /*17920*/  LDC.64 R2, c[0x0][0xc80] ;  /* 0x00032000ff027b82 */ /* 0x000e220000000a00 */
[----:B------:R-:W-:Y:S01]  /*17930*/  ULDC.64 UR4, c[0x0][0x208] ;  /* 0x0000820000047ab9 */ /* 0x000fe20000000a00 */
[----:B0-----:R-:W-:-:S06]  /*17940*/  IMAD.WIDE R2, R4, 0x4, R2 ;  /* 0x0000000404027825 */ /* 0x001fcc00078e0202 */
[----:B------:R0:W5:Y:S02]  /*17950*/  LDG.E R2, desc[UR4][R2.64] ;  /* 0x0000000402027981 */ /* 0x000164000c1e1900 */
.L_x_2767:
[----:B------:R-:W-:Y:S05]  /*17960*/  BSYNC B0 ;  /* 0x0000000000007941 */ /* 0x000fea0003800000 */
.L_x_2766:
[----:B------:R-:W-:-:S03]  /*17970*/  UMOV UR4, 0xffffffff ;  /* 0xffffffff00047882 */ /* 0x000fc60000000000 */
[----:B------:R-:W-:Y:S05]  /*17980*/  BRA.DIV UR4, `(.L_x_2768) ;  /* 0x00000026040c7947 */ /* 0x000fea000b800000 */
[----:B-----5:R-:W0:Y:S02]  /*17990*/  SHFL.UP PT, R14, R2, 0x1, RZ ;  /* 0x04200000020e7989 */ /* 0x020e2400000e00ff */
        /* <DEDUP_REMOVED lines=15> */
.L_x_2837:
[----:B------:R-:W-:Y:S02]  /*17a90*/  ULDC UR4, c[0x0][0xc38] ;  /* 0x00030e0000047ab9 */ /* 0x000fe40000000800 */
[----:B------:R-:W-:-:S04]  /*17aa0*/  IMAD.U32 R4, RZ, RZ, UR4 ;  /* 0x00000004ff047e24 */ /* 0x000fc8000f8e00ff */
[----:B----4-:R-:W-:-:S04]  /*17ab0*/  IMAD R16, R16, R4, RZ ;  /* 0x0000000410107224 */ /* 0x010fc800078e02ff */
[----:B------:R-:W-:-:S05]  /*17ac0*/  IMAD.IADD R5, R16, 0x1, R5 ;  /* 0x0000000110057824 */ /* 0x000fca00078e0205 */
[----:B------:R-:W-:-:S13]  /*17ad0*/  ISETP.GT.AND P6, PT, R5, R0, PT ;  /* 0x000000000500720c */ /* 0x000fda0003fc4270 */
[----:B------:R-:W-:Y:S05]  /*17ae0*/  @!P6 BRA `(.L_x_2769) ;  /* 0xfffffffc0060e947 */ /* 0x000fea000383ffff */
.L_x_2764:
        /* <DEDUP_REMOVED lines=8> */
.L_x_2841:
[----:B------:R-:W-:Y:S01]  /*17b70*/  ISETP.NE.AND P0, PT, R5, RZ, PT ;  /* 0x000000ff0500720c */ /* 0x000fe20003f05270 */
[----:B------:R-:W-:-:S12]  /*17b80*/  IMAD.MOV.U32 R5, RZ, RZ, RZ ;  /* 0x000000ffff057224 */ /* 0x000fd800078e00ff */
[----:B------:R-:W-:Y:S05]  /*17b90*/  @!P0 BRA `(.L_x_2771) ;  /* 0x0000000000148947 */ /* 0x000fea0003800000 */
[----:B------:R-:W-:Y:S01]  /*17ba0*/  UMOV UR4, 0xffffffff ;  /* 0xffffffff00047882 */ /* 0x000fe20000000000 */
[----:B------:R-:W-:Y:S02]  /*17bb0*/  VIADD R12, R6, 0xffffffff ;  /* 0xffffffff060c7836 */ /* 0x000fe40000000000 */
[----:B------:R-:W-:Y:S05]  /*17bc0*/  BRA.DIV UR4, `(.L_x_2772) ;  /* 0x0000002604987947 */ /* 0x000fea000b800000 */
[----:B0-----:R0:W0:Y:S02]  /*17bd0*/  SHFL.IDX PT, R3, R3, R12, 0x1f ;  /* 0x00001f0c03037589 */ /* 0x00102400000e0000 */
.L_x_2844:
[----:B0-----:R-:W-:-:S07]  /*17be0*/  IMAD.MOV.U32 R5, RZ, RZ, R3 ;  /* 0x000000ffff057224 */ /* 0x001fce00078e0003 */
.L_x_2771:
[----:B0---4-:R-:W0:Y:S01]  /*17bf0*/  LDC.64 R2, c[0x0][0xc90] ;  /* 0x00032400ff027b82 */ /* 0x011e220000000a00 */
[----:B------:R-:W-:Y:S01]  /*17c00*/  IMAD.IADD R19, R6, 0x1, R19 ;  /* 0x0000000106137824 */ /* 0x000fe200078e0213 */
[----:B------:R-:W-:-:S03]  /*17c10*/  ULDC.64 UR4, c[0x0][0x208] ;  /* 0x0000820000047ab9 */ /* 0x000fc60000000a00 */
[----:B0-----:R-:W-:-:S05]  /*17c20*/  IMAD.WIDE R2, R19, 0x4, R2 ;  /* 0x0000000413027825 */ /* 0x001fca00078e0202 */
[----:B-1-3--:R-:W3:Y:S01]  /*17c30*/  LDG.E R7, desc[UR4][R2.64] ;  /* 0x0000000402077981 */ /* 0x00aee2000c1e1900 */
[----:B------:R-:W-:-:S04]  /*17c40*/  IMAD R16, R5, R4, R16 ;  /* 0x0000000405107224 */ /* 0x000fc800078e0210 */
[----:B------:R-:W-:Y:S02]  /*17c50*/  IMAD.IADD R0, R0, 0x1, -R16 ;  /* 0x0000000100007824 */ /* 0x000fe400078e0a10 */
[----:B---3--:R-:W-:-:S05]  /*17c60*/  IMAD R6, R17, R7, RZ ;  /* 0x0000000711067224 */ /* 0x008fca00078e02ff */
        /* <DEDUP_REMOVED lines=59> */
.L_x_2765:
[----:B------:R-:W-:Y:S01]  /*18020*/  UMOV UR4, URZ ;  /* 0x0000003f00047c82 */ /* 0x000fe20008000000 */
[----:B------:R-:W-:Y:S01]  /*18030*/  UMOV UR5, URZ ;  /* 0x0000003f00057c82 */ /* 0x000fe20008000000 */
[----:B------:R-:W-:Y:S01]  /*18040*/  ULDC UR6, c[0x0][0xc3c] ;  /* 0x00030f0000067ab9 */ /* 0x000fe20000000800 */
[----:B------:R-:W-:Y:S02]  /*18050*/  IMAD.MOV.U32 R16, RZ, RZ, R0 ;  /* 0x000000ffff107224 */ /* 0x000fe400078e0000 */
[----:B------:R-:W-:Y:S02]  /*18060*/  IMAD.U32 R17, RZ, RZ, UR4 ;  /* 0x00000004ff117e24 */ /* 0x000fe4000f8e00ff */
[----:B------:R-:W-:Y:S02]  /*18070*/  IMAD.U32 R18, RZ, RZ, UR5 ;  /* 0x00000005ff127e24 */ /* 0x000fe4000f8e00ff */
[----:B------:R-:W-:-:S07]  /*18080*/  IMAD.U32 R19, RZ, RZ, UR6 ;  /* 0x00000006ff137e24 */ /* 0x000fce000f8e00ff */
.L_x_2773:
[----:B------:R0:W4:Y:S01]  /*18090*/  LDL R3, [R1+0x4] ;  /* 0x0000040001037983 */ /* 0x0001220000100800 */
[----:B------:R-:W1:Y:S01]  /*180a0*/  S2R R0, SR_TID.X ;  /* 0x0000000000007919 */ /* 0x000e620000002100 */
[----:B------:R-:W-:Y:S05]  /*180b0*/  WARPSYNC.ALL ;  /* 0x0000000000007948 */ /* 0x000fea0003800000 */
[----:B-1----:R-:W-:Y:S01]  /*180c0*/  LOP3.LUT R0, R0, 0x1f, RZ, 0xc0, !PT ;  /* 0x0000001f00007812 */ /* 0x002fe200078ec0ff */
[----:B------:R-:W-:Y:S03]  /*180d0*/  BAR.SYNC.DEFER_BLOCKING 0x4, 0x180 ;  /* 0x0106000000007b1d */ /* 0x000fe60000010000 */
[----:B------:R-:W-:-:S13]  /*180e0*/  ISETP.NE.AND P0, PT, R0, RZ, PT ;  /* 0x000000ff0000720c */ /* 0x000fda0003f05270 */
[----:B------:R-:W4:Y:S01]  /*180f0*/  @!P0 S2R R0, SR_CgaCtaId ;  /* 0x0000000000008919 */ /* 0x000f220000008800 */
[----:B------:R-:W-:-:S04]  /*18100*/  @!P0 MOV R2, 0x400 ;  /* 0x0000040000028802 */ /* 0x000fc80000000f00 */
[----:B----4-:R-:W-:-:S05]  /*18110*/  @!P0 LEA R3, R0, R2, 0x18 ;  /* 0x0000000200038211 */ /* 0x010fca00078ec0ff */
[----:B------:R0:W-:Y:S04]  /*18120*/  @!P0 STS.128 [R3+0x388d0], R16 ;  /* 0x0388d01003008388 */ /* 0x0001e80000000c00 */
[----:B------:R0:W-:Y:S01]  /*18130*/  @!P0 STL [R1+0x4], R3 ;  /* 0x0000040301008387 */ /* 0x0001e20000100800 */
[----:B------:R-:W-:Y:S06]  /*18140*/  BAR.ARV 0x5, 0x180 ;  /* 0x0146000000007b1d */ /* 0x000fec0000002000 */
.L_x_2762:
[----:B------:R-:W-:Y:S02]  /*18150*/  ULDC UR4, c[0x0][0xc3c] ;  /* 0x00030f0000047ab9 */ /* 0x000fe40000000800 */
[----:B0-----:R-:W-:-:S13]  /*18160*/  ISETP.GE.AND P0, PT, R19, UR4, PT ;  /* 0x0000000413007c0c */ /* 0x001fda000bf06270 */
[----:B------:R-:W-:Y:S05]  /*18170*/  @!P0 BRA `(.L_x_2774) ;  /* 0xffffff9c00808947 */ /* 0x000fea000383ffff */
[----:B------:R-:W-:Y:S05]  /*18180*/  BSYNC B8 ;  /* 0x0000000000087941 */ /* 0x000fea0003800000 */
.L_x_2661:
[----:B----4-:R-:W4:Y:S01]  /*18190*/  LDL.LU R0, [R1+0x48] ;  /* 0x0000480001007983 */ /* 0x010f220000300800 */
[----:B------:R-:W-:Y:S01]  /*181a0*/  BSSY B0, `(.L_x_2775) ;  /* 0x000000b000007945 */ /* 0x000fe20003800000 */
[----:B------:R-:W0:Y:S01]  /*181b0*/  S2R R5, SR_CgaCtaId ;  /* 0x0000000000057919 */ /* 0x000e220000008800 */
[----:B----4-:R-:W-:-:S05]  /*181c0*/  VIADD R0, R0, 0x1 ;  /* 0x0000000100007836 */ /* 0x010fca0000000000 */
[----:B------:R-:W-:-:S04]  /*181d0*/  LEA.HI R2, R0, R0, RZ, 0x1 ;  /* 0x0000000000027211 */ /* 0x000fc800078f08ff */
[----:B------:R-:W-:-:S05]  /*181e0*/  LOP3.LUT R3, R2, 0xfffffffe, RZ, 0xc0, !PT ;  /* 0xfffffffe02037812 */ /* 0x000fca00078ec0ff */
[----:B------:R-:W-:Y:S01]  /*181f0*/  IMAD.IADD R3, R0, 0x1, -R3 ;  /* 0x0000000100037824 */ /* 0x000fe200078e0a03 */
[----:B------:R-:W-:-:S04]  /*18200*/  MOV R0, 0x400 ;  /* 0x0000040000007802 */ /* 0x000fc80000000f00 */
[----:B0-----:R-:W-:Y:S02]  /*18210*/  LEA R0, R5, R0, 0x18 ;  /* 0x0000000005007211 */ /* 0x001fe400078ec0ff */
[----:B------:R-:W-:-:S04]  /*18220*/  SHF.L.U32 R3, R3, 0x1f, RZ ;  /* 0x0000001f03037819 */ /* 0x000fc800000006ff */
[----:B------:R-:W0:Y:S02]  /*18230*/  SYNCS.PHASECHK.TRANS64.TRYWAIT P0, [R0+URZ+0x38820], R3 ;  /* 0x03882003000075a7 */ /* 0x000e24000800017f */
[----:B0-----:R-:W-:Y:S05]  /*18240*/  @!P0 BRA `(.L_x_2776) ;  /* 0x0000002000208947 */ /* 0x001fea0003800000 */
.L_x_2845:
[----:B------:R-:W-:Y:S05]  /*18250*/  BSYNC B0 ;  /* 0x0000000000007941 */ /* 0x000fea0003800000 */
.L_x_2775:
[----:B------:R-:W-:-:S03]  /*18260*/  UMOV UR4, 0xffffffff ;  /* 0xffffffff00047882 */ /* 0x000fc60000000000 */
[----:B------:R-:W-:Y:S05]  /*18270*/  BRA.DIV UR4, `(.L_x_2777) ;  /* 0x0000002204287947 */ /* 0x000fea000b800000 */
[----:B------:R-:W4:Y:S02]  /*18280*/  S2R R2, SR_TID.X ;  /* 0x0000000000027919 */ /* 0x000f240000002100 */
[----:B----4-:R-:W-:-:S04]  /*18290*/  SHF.R.U32.HI R2, RZ, 0x5, R2 ;  /* 0x00000005ff027819 */ /* 0x010fc80000011602 */
[----:B------:R-:W-:-:S05]  /*182a0*/  LOP3.LUT R2, R2, 0x3, RZ, 0xc0, !PT ;  /* 0x0000000302027812 */ /* 0x000fca00078ec0ff */
[----:B------:R4:W0:Y:S02]  /*182b0*/  SHFL.IDX PT, R14, R2, RZ, 0x1f ;  /* 0x00001fff020e7589 */ /* 0x00082400000e0000 */
.L_x_2848:
[----:B0-----:R-:W-:Y:S01]  /*182c0*/  ISETP.NE.AND P0, PT, R14, RZ, PT ;  /* 0x000000ff0e00720c */ /* 0x001fe20003f05270 */
[----:B------:R-:W-:-:S12]  /*182d0*/  BSSY B0, `(.L_x_2778) ;  /* 0x0000029000007945 */ /* 0x000fd80003800000 */
[----:B------:R-:W-:Y:S05]  /*182e0*/  @P0 BRA `(.L_x_2779) ;  /* 0x00000000009c0947 */ /* 0x000fea0003800000 */
[----:B------:R-:W-:-:S03]  /*182f0*/  UMOV UR4, 0xffffffff ;  /* 0xffffffff00047882 */ /* 0x000fc60000000000 */
[----:B------:R-:W-:Y:S05]  /*18300*/  BRA.DIV UR4, `(.L_x_2780) ;  /* 0x0000002204387947 */ /* 0x000fea000b800000 */
[----:B------:R-:W-:-:S13]  /*18310*/  ELECT P6, URZ, PT ;  /* 0x00000000003f782f */ /* 0x000fda00038c0000 */
.L_x_2851:
[----:B------:R-:W-:Y:S05]  /*18320*/  @!P6 BRA `(.L_x_2779) ;  /* 0x00000000008ce947 */ /* 0x000fea0003800000 */
[----:B----4-:R-:W4:Y:S02]  /*18330*/  LDL R2, [R1+0x54] ;  /* 0x0000540001027983 */ /* 0x010f240000100800 */
[----:B----4-:R-:W-:-:S13]  /*18340*/  R2UR UR4, R2 ;  /* 0x00000000020472ca */ /* 0x010fda00000e0000 */
[----:B------:R-:W-:-:S06]  /*18350*/  ULOP3.LUT UR4, UR4, 0x2, URZ, 0xfc, !UPT ;  /* 0x0000000204047892 */ /* 0x000fcc000f8efc3f */
[----:B------:R-:W-:-:S05]  /*18360*/  IMAD.U32 R2, RZ, RZ, UR4 ;  /* 0x00000004ff027e24 */ /* 0x000fca000f8e00ff */
[----:B------:R-:W-:-:S13]  /*18370*/  ISETP.NE.AND P2, PT, R2, 0x3, PT ;  /* 0x000000030200780c */ /* 0x000fda0003f45270 */
[----:B------:R-:W-:Y:S05]  /*18380*/  @!P2 BRA `(.L_x_2781) ;  /* 0x000000000004a947 */ /* 0x000fea0003800000 */
[----:B------:R-:W-:Y:S01]  /*18390*/  BPT.TRAP 0x1 ;  /* 0x000000040000795c */ /* 0x000fe20000300000 */
.L_x_2781:
[----:B------:R-:W4:Y:S04]  /*183a0*/  LDL R3, [R1+0x8] ;  /* 0x0000080001037983 */ /* 0x000f280000100800 */
[----:B-1-3--:R-:W3:Y:S01]  /*183b0*/  LDL.LU R7, [R1+0x14] ;  /* 0x0000140001077983 */ /* 0x00aee20000300800 */
[----:B------:R-:W-:-:S04]  /*183c0*/  VIADD R2, R0, 0x38840 ;  /* 0x0003884000027836 */ /* 0x000fc80000000000 */
[C---:B----4-:R-:W-:Y:S02]  /*183d0*/  IMAD R6, R3.reuse, 0x8, R2 ;  /* 0x0000000803067824 */ /* 0x050fe400078e0202 */
        /* <DEDUP_REMOVED lines=10> */
.L_x_2852:
[----:B------:R-:W1:Y:S02]  /*18480*/  SYNCS.PHASECHK.TRANS64.TRYWAIT P0, [R7+URZ], R2 ;  /* 0x00000002070075a7 */ /* 0x000e64000800017f */
[----:B-1----:R-:W-:Y:S05]  /*18490*/  @!P0 BRA `(.L_x_2783) ;  /* 0x0000002000088947 */ /* 0x002fea0003800000 */
.L_x_2853:
[----:B------:R-:W-:Y:S05]  /*184a0*/  @!P2 BRA `(.L_x_2784) ;  /* 0x000000000004a947 */ /* 0x000fea0003800000 */
[----:B------:R-:W-:Y:S01]  /*184b0*/  BPT.TRAP 0x1 ;  /* 0x000000040000795c */ /* 0x000fe20000300000 */
.L_x_2784:
[----:B------:R-:W3:Y:S01]  /*184c0*/  LDL.LU R4, [R1+0x8] ;  /* 0x0000080001047983 */ /* 0x000ee20000300800 */
[----:B------:R-:W-:-:S04]  /*184d0*/  VIADD R0, R0, 0x38860 ;  /* 0x0003886000007836 */ /* 0x000fc80000000000 */
[----:B---3--:R-:W-:-:S04]  /*184e0*/  IMAD R4, R4, 0x8, R0 ;  /* 0x0000000804047824 */ /* 0x008fc800078e0200 */
[----:B------:R-:W3:Y:S02]  /*184f0*/  SYNCS.PHASECHK.TRANS64.TRYWAIT P0, [R4+URZ], R5 ;  /* 0x00000005040075a7 */ /* 0x000ee4000800017f */
[----:B---3--:R-:W-:Y:S05]  /*18500*/  @!P0 BRA `(.L_x_2785) ;  /* 0x0000002000008947 */ /* 0x008fea0003800000 */
.L_x_2854:
[----:B------:R-:W-:-:S07]  /*18510*/  IMAD R3, R3, 0x8, R0 ;  /* 0x0000000803037824 */ /* 0x000fce00078e0200 */
.L_x_2786:
[----:B----4-:R4:W0:Y:S02]  /*18520*/  SYNCS.PHASECHK.TRANS64.TRYWAIT P0, [R3+URZ], R2 ;  /* 0x00000002030075a7 */ /* 0x010824000800017f */
[----:B0-----:R-:W-:Y:S05]  /*18530*/  @!P0 NANOSLEEP.SYNCS 0x989680 ;  /* 0x009896800000895d */ /* 0x001fea0003900000 */
[----:B------:R-:W0:Y:S02]  /*18540*/  @!P0 SYNCS.PHASECHK.TRANS64 P0, [R3+URZ], R2 ;  /* 0x00000002030085a7 */ /* 0x000e24000800007f */
[----:B0-----:R-:W-:Y:S05]  /*18550*/  @!P0 BRA `(.L_x_2786) ;  /* 0xfffffffc00f08947 */ /* 0x001fea000383ffff */
.L_x_2779:
[----:B------:R-:W-:Y:S05]  /*18560*/  BSYNC B0 ;  /* 0x0000000000007941 */ /* 0x000fea0003800000 */
.L_x_2778:
[----:B------:R-:W-:Y:S05]  /*18570*/  EXIT ;  /* 0x000000000000794d */ /* 0x000fea0003800000 */
.L_x_2603:
[----:B------:R-:W-:-:S13]  /*18580*/  R2UR UR4, R17 ;  /* 0x00000000110472ca */ /* 0x000fda00000e0000 */
[----:B0-----:R-:W-:-:S04]  /*18590*/  IMAD.U32 R3, RZ, RZ, UR4 ;  /* 0x00000004ff037e24 */ /* 0x001fc8000f8e00ff */
[----:B------:R0:W1:Y:S03]  /*185a0*/  SYNCS.PHASECHK.TRANS64.TRYWAIT P1, [R3+URZ+0x38800], R0 ;  /* 0x03880000030075a7 */ /* 0x000066000802017f */
[----:B-1----:R-:W-:Y:S05]  /*185b0*/  @!P1 NANOSLEEP.SYNCS 0x989680 ;  /* 0x009896800000995d */ /* 0x002fea0003900000 */
[----:B------:R-:W1:Y:S02]  /*185c0*/  @!P1 SYNCS.PHASECHK.TRANS64 P1, [R3+URZ+0x38800], R0 ;  /* 0x03880000030095a7 */ /* 0x000e64000802007f */
[----:B-1----:R-:W-:Y:S05]  /*185d0*/  @!P1 BRA `(.L_x_2603) ;  /* 0xfffffffc00e89947 */ /* 0x002fea000383ffff */
[----:B------:R-:W-:Y:S05]  /*185e0*/  BRA `(.L_x_2787) ;  /* 0xfffffe94009c7947 */ /* 0x000fea000383ffff */
.L_x_2607:
[----:B-1----:R1:W2:Y:S02]  /*185f0*/  SYNCS.PHASECHK.TRANS64.TRYWAIT P2, [R0+URZ+0x38830], R3 ;  /* 0x03883003000075a7 */ /* 0x0022a4000804017f */
[----:B--2---:R-:W-:Y:S05]  /*18600*/  @!P2 NANOSLEEP.SYNCS 0x989680 ;  /* 0x009896800000a95d */ /* 0x004fea0003900000 */
[----:B------:R-:W2:Y:S02]  /*18610*/  @!P2 SYNCS.PHASECHK.TRANS64 P2, [R0+URZ+0x38830], R3 ;  /* 0x038830030000a5a7 */ /* 0x000ea4000804007f */
[----:B--2---:R-:W-:Y:S05]  /*18620*/  @!P2 BRA `(.L_x_2607) ;  /* 0xfffffffc00f0a947 */ /* 0x004fea000383ffff */
[----:B------:R-:W-:Y:S05]  /*18630*/  BRA `(.L_x_2606) ;  /* 0xfffffe9400c87947 */ /* 0x000fea000383ffff */
.L_x_2612:
[----:B------:R-:W-:-:S13]  /*18640*/  R2UR UR4, R3 ;  /* 0x00000000030472ca */ /* 0x000fda00000e0000 */
[----:B-1----:R-:W-:-:S04]  /*18650*/  IMAD.U32 R153, RZ, RZ, UR4 ;  /* 0x00000004ff997e24 */ /* 0x002fc8000f8e00ff */
[----:B------:R1:W2:Y:S03]  /*18660*/  SYNCS.PHASECHK.TRANS64.TRYWAIT P3, [R153+URZ+0x38830], R4 ;  /* 0x03883004990075a7 */ /* 0x0002a6000806017f */
[----:B--2---:R-:W-:Y:S05]  /*18670*/  @!P3 NANOSLEEP.SYNCS 0x989680 ;  /* 0x009896800000b95d */ /* 0x004fea0003900000 */
[----:B------:R-:W2:Y:S02]  /*18680*/  @!P3 SYNCS.PHASECHK.TRANS64 P3, [R153+URZ+0x38830], R4 ;  /* 0x038830049900b5a7 */ /* 0x000ea4000806007f */
[----:B--2---:R-:W-:Y:S05]  /*18690*/  @!P3 BRA `(.L_x_2612) ;  /* 0xfffffffc00e8b947 */ /* 0x004fea000383ffff */
[----:B------:R-:W-:Y:S05]  /*186a0*/  BRA `(.L_x_2611) ;  /* 0xfffffed000207947 */ /* 0x000fea000383ffff */
.L_x_2616:
[----:B--2---:R-:W-:-:S04]  /*186b0*/  IMAD.U32 R233, RZ, RZ, UR4 ;  /* 0x00000004ffe97e24 */ /* 0x004fc8000f8e00ff */
[----:B------:R2:W3:Y:S03]  /*186c0*/  SYNCS.PHASECHK.TRANS64.TRYWAIT P3, [R233+URZ+0x38850], R0 ;  /* 0x03885000e90075a7 */ /* 0x0004e6000806017f */
[----:B---3--:R-:W-:Y:S05]  /*186d0*/  @!P3 NANOSLEEP.SYNCS 0x989680 ;  /* 0x009896800000b95d */ /* 0x008fea0003900000 */
[----:B------:R-:W3:Y:S02]  /*186e0*/  @!P3 SYNCS.PHASECHK.TRANS64 P3, [R233+URZ+0x38850], R0 ;  /* 0x03885000e900b5a7 */ /* 0x000ee4000806007f */
[----:B---3--:R-:W-:Y:S05]  /*186f0*/  @!P3 BRA `(.L_x_2616) ;  /* 0xfffffffc00ecb947 */ /* 0x008fea000383ffff */
[----:B------:R-:W-:Y:S05]  /*18700*/  BRA `(.L_x_2615) ;  /* 0xfffffef400487947 */ /* 0x000fea000383ffff */
.L_x_2622:
[----:B-1----:R-:W-:-:S04]  /*18710*/  IMAD.U32 R4, RZ, RZ, UR4 ;  /* 0x00000004ff047e24 */ /* 0x002fc8000f8e00ff */
[----:B------:R1:W2:Y:S03]  /*18720*/  SYNCS.PHASECHK.TRANS64.TRYWAIT P2, [R4+URZ+0x38830], R3 ;  /* 0x03883003040075a7 */ /* 0x0002a6000804017f */
[----:B--2---:R-:W-:Y:S05]  /*18730*/  @!P2 NANOSLEEP.SYNCS 0x989680 ;  /* 0x009896800000a95d */ /* 0x004fea0003900000 */
[----:B------:R-:W2:Y:S02]  /*18740*/  @!P2 SYNCS.PHASECHK.TRANS64 P2, [R4+URZ+0x38830], R3 ;  /* 0x038830030400a5a7 */ /* 0x000ea4000804007f */
[----:B--2---:R-:W-:Y:S05]  /*18750*/  @!P2 BRA `(.L_x_2622) ;  /* 0xfffffffc00eca947 */ /* 0x004fea000383ffff */
[----:B------:R-:W-:Y:S05]  /*18760*/  BRA `(.L_x_2621) ;  /* 0xffffff0c00347947 */ /* 0x000fea000383ffff */
.L_x_2626:
[----:B01----:R-:W-:-:S04]  /*18770*/  IMAD.U32 R3, RZ, RZ, UR4 ;  /* 0x00000004ff037e24 */ /* 0x003fc8000f8e00ff */
[----:B------:R0:W1:Y:S03]  /*18780*/  SYNCS.PHASECHK.TRANS64.TRYWAIT P2, [R3+URZ+0x38850], R0 ;  /* 0x03885000030075a7 */ /* 0x000066000804017f */
[----:B-1----:R-:W-:Y:S05]  /*18790*/  @!P2 NANOSLEEP.SYNCS 0x989680 ;  /* 0x009896800000a95d */ /* 0x002fea0003900000 */
[----:B------:R-:W1:Y:S02]  /*187a0*/  @!P2 SYNCS.PHASECHK.TRANS64 P2, [R3+URZ+0x38850], R0 ;  /* 0x038850000300a5a7 */ /* 0x000e64000804007f */
[----:B-1----:R-:W-:Y:S05]  /*187b0*/  @!P2 BRA `(.L_x_2626) ;  /* 0xfffffffc00eca947 */ /* 0x002fea000383ffff */
[----:B------:R-:W-:Y:S05]  /*187c0*/  BRA `(.L_x_2625) ;  /* 0xffffff3400587947 */ /* 0x000fea000383ffff */
.L_x_2631:
[----:B-1----:R-:W-:-:S04]  /*187d0*/  IMAD.U32 R7, RZ, RZ, UR7 ;  /* 0x00000007ff077e24 */ /* 0x002fc8000f8e00ff */
[----:B------:R1:W2:Y:S03]  /*187e0*/  SYNCS.PHASECHK.TRANS64.TRYWAIT P0, [R7+URZ+0x38850], R0 ;  /* 0x03885000070075a7 */ /* 0x0002a6000800017f */
[----:B--2---:R-:W-:Y:S05]  /*187f0*/  @!P0 NANOSLEEP.SYNCS 0x989680 ;  /* 0x009896800000895d */ /* 0x004fea0003900000 */
[----:B------:R-:W2:Y:S02]  /*18800*/  @!P0 SYNCS.PHASECHK.TRANS64 P0, [R7+URZ+0x38850], R0 ;  /* 0x03885000070085a7 */ /* 0x000ea4000800007f */
[----:B--2---:R-:W-:Y:S05]  /*18810*/  @!P0 BRA `(.L_x_2631) ;  /* 0xfffffffc00ec8947 */ /* 0x004fea000383ffff */
[----:B------:R-:W-:Y:S05]  /*18820*/  BRA `(.L_x_2630) ;  /* 0xffffff4c00587947 */ /* 0x000fea000383ffff */
.L_x_2673:
        /* <DEDUP_REMOVED lines=11> */
.L_x_2789:
[----:B------:R-:W-:Y:S05]  /*188e0*/  BSYNC B0 ;  /* 0x0000000000007941 */ /* 0x000fea0003800000 */
.L_x_2788:
[----:B------:R-:W-:Y:S05]  /*188f0*/  BRA `(.L_x_2790) ;  /* 0xffffffa000d07947 */ /* 0x000fea000383ffff */
.L_x_2675:
[----:B------:R-:W-:Y:S01]  /*18900*/  BSSY B0, `(.L_x_2791) ;  /* 0x0000006000007945 */ /* 0x000fe20003800000 */
[----:B------:R-:W-:-:S07]  /*18910*/  IMAD.MOV.U32 R15, RZ, RZ, -0x1 ;  /* 0xffffffffff0f7424 */ /* 0x000fce00078e00ff */
[----:B012---:R-:W-:Y:S05]  /*18920*/  WARPSYNC.COLLECTIVE R15, `(.L_x_2792) ;  /* 0x000000000f0c7348 */ /* 0x007fea0003c00000 */
[----:B------:R-:W-:Y:S02]  /*18930*/  ELECT P6, UR62, PT ;  /* 0x00000000003e782f */ /* 0x000fe400038c0000 */
[----:B------:R-:W-:Y:S01]  /*18940*/  MOV R14, UR62 ;  /* 0x0000003e000e7c02 */ /* 0x000fe20008000f00 */
[----:B012---:R-:W-:Y:S10]  /*18950*/  ENDCOLLECTIVE ;  /* 0x000000000000791b */ /* 0x007ff40003800000 */
.L_x_2792:
[----:B------:R-:W-:Y:S05]  /*18960*/  BSYNC B0 ;  /* 0x0000000000007941 */ /* 0x000fea0003800000 */
.L_x_2791:
[----:B------:R-:W-:Y:S05]  /*18970*/  BRA `(.L_x_2793) ;  /* 0xffffffa000d87947 */ /* 0x000fea000383ffff */
.L_x_2677:
[----:B--2---:R2:W3:Y:S02]  /*18980*/  SYNCS.PHASECHK.TRANS64.TRYWAIT P0, [R0+URZ+0x38840], R2 ;  /* 0x03884002000075a7 */ /* 0x0044e4000800017f */
[----:B---3--:R-:W-:Y:S05]  /*18990*/  @!P0 NANOSLEEP.SYNCS 0x989680 ;  /* 0x009896800000895d */ /* 0x008fea0003900000 */
[----:B------:R-:W3:Y:S02]  /*189a0*/  @!P0 SYNCS.PHASECHK.TRANS64 P0, [R0+URZ+0x38840], R2 ;  /* 0x03884002000085a7 */ /* 0x000ee4000800007f */
[----:B---3--:R-:W-:Y:S05]  /*189b0*/  @!P0 BRA `(.L_x_2677) ;  /* 0xfffffffc00f08947 */ /* 0x008fea000383ffff */
[----:B------:R-:W-:Y:S05]  /*189c0*/  BRA `(.L_x_2794) ;  /* 0xffffffa400487947 */ /* 0x000fea000383ffff */
.L_x_2681:
[----:B------:R-:W2:Y:S01]  /*189d0*/  LDL.LU R11, [R1+0x34] ;  /* 0x00003400010b7983 */ /* 0x000ea20000300800 */
[----:B------:R-:W-:Y:S02]  /*189e0*/  IMAD.MOV.U32 R13, RZ, RZ, R0 ;  /* 0x000000ffff0d7224 */ /* 0x000fe400078e0000 */
[----:B------:R-:W-:Y:S02]  /*189f0*/  IMAD.MOV.U32 R12, RZ, RZ, RZ ;  /* 0x000000ffff0c7224 */ /* 0x000fe400078e00ff */
[----:B------:R-:W-:Y:S02]  /*18a00*/  IMAD.MOV.U32 R15, RZ, RZ, -0x1 ;  /* 0xffffffffff0f7424 */ /* 0x000fe400078e00ff */
[----:B------:R-:W-:Y:S02]  /*18a10*/  IMAD R17, R17, 0x80, R10 ;  /* 0x0000008011117824 */ /* 0x000fe400078e020a */
[----:B--2---:R-:W-:Y:S02]  /*18a20*/  IMAD R2, R11, R7, RZ ;  /* 0x000000070b027224 */ /* 0x004fe400078e02ff */
[----:B------:R-:W-:-:S02]  /*18a30*/  IMAD.MOV.U32 R11, RZ, RZ, 0x181f ;  /* 0x0000181fff0b7424 */ /* 0x000fc400078e00ff */
[C---:B------:R-:W-:Y:S01]  /*18a40*/  VIADD R7, R17.reuse, 0x60 ;  /* 0x0000006011077836 */ /* 0x040fe20000000000 */
[----:B------:R-:W-:-:S13]  /*18a50*/  ISETP.GE.AND P5, PT, R17, R2, PT ;  /* 0x000000021100720c */ /* 0x000fda0003fa6270 */
[----:B-----5:R-:W-:Y:S05]  /*18a60*/  WARPSYNC.COLLECTIVE R15, `(.L_x_2795) ;  /* 0x000000000f087348 */ /* 0x020fea0003c00000 */
[----:B------:R0:W1:Y:S02]  /*18a70*/  SHFL.IDX P6, R14, R13, R12, R11 ;  /* 0x0000000c0d0e7389 */ /* 0x00006400000c000b */
[----:B01---5:R-:W-:Y:S01]  /*18a80*/  ENDCOLLECTIVE ;  /* 0x000000000000791b */ /* 0x023fe20003800000 */
.L_x_2795:
[----:B------:R-:W-:Y:S02]  /*18a90*/  IMAD.MOV.U32 R13, RZ, RZ, R3 ;  /* 0x000000ffff0d7224 */ /* 0x000fe400078e0003 */
[----:B------:R-:W-:-:S07]  /*18aa0*/  IMAD.MOV.U32 R4, RZ, RZ, R14 ;  /* 0x000000ffff047224 */ /* 0x000fce00078e000e */
[----:B------:R-:W-:Y:S05]  /*18ab0*/  WARPSYNC.COLLECTIVE R15, `(.L_x_2796) ;  /* 0x000000000f087348 */ /* 0x000fea0003c00000 */
[----:B------:R0:W1:Y:S02]  /*18ac0*/  SHFL.IDX P6, R14, R13, R12, R11 ;  /* 0x0000000c0d0e7389 */ /* 0x00006400000c000b */
[----:B01----:R-:W-:Y:S01]  /*18ad0*/  ENDCOLLECTIVE ;  /* 0x000000000000791b */ /* 0x003fe20003800000 */
.L_x_2796:
        /* <DEDUP_REMOVED lines=19> */
.L_x_2797:
[----:B------:R-:W-:-:S05]  /*18c10*/  VIADD R4, R17, 0x10 ;  /* 0x0000001011047836 */ /* 0x000fca0000000000 */
[----:B------:R-:W-:Y:S01]  /*18c20*/  ISETP.GE.AND P5, PT, R4, R2, PT ;  /* 0x000000020400720c */ /* 0x000fe20003fa6270 */
[----:B------:R-:W-:Y:S02]  /*18c30*/  IMAD.MOV.U32 R13, RZ, RZ, R3 ;  /* 0x000000ffff0d7224 */ /* 0x000fe400078e0003 */
[----:B------:R-:W-:-:S10]  /*18c40*/  IMAD.MOV.U32 R4, RZ, RZ, R14 ;  /* 0x000000ffff047224 */ /* 0x000fd400078e000e */
[----:B------:R-:W-:Y:S05]  /*18c50*/  WARPSYNC.COLLECTIVE R15, `(.L_x_2798) ;  /* 0x000000000f087348 */ /* 0x000fea0003c00000 */
[----:B------:R0:W1:Y:S02]  /*18c60*/  SHFL.IDX P6, R14, R13, R12, R11 ;  /* 0x0000000c0d0e7389 */ /* 0x00006400000c000b */
[----:B01----:R-:W-:Y:S01]  /*18c70*/  ENDCOLLECTIVE ;  /* 0x000000000000791b */ /* 0x003fe20003800000 */
.L_x_2798:
        /* <DEDUP_REMOVED lines=19> */
.L_x_2799:
[----:B------:R-:W-:-:S05]  /*18db0*/  VIADD R4, R17, 0x20 ;  /* 0x0000002011047836 */ /* 0x000fca0000000000 */
[----:B------:R-:W-:Y:S01]  /*18dc0*/  ISETP.GE.AND P5, PT, R4, R2, PT ;  /* 0x000000020400720c */ /* 0x000fe20003fa6270 */
[----:B------:R-:W-:Y:S02]  /*18dd0*/  IMAD.MOV.U32 R13, RZ, RZ, R3 ;  /* 0x000000ffff0d7224 */ /* 0x000fe400078e0003 */
[----:B------:R-:W-:-:S10]  /*18de0*/  IMAD.MOV.U32 R4, RZ, RZ, R14 ;  /* 0x000000ffff047224 */ /* 0x000fd400078e000e */
[----:B------:R-:W-:Y:S05]  /*18df0*/  WARPSYNC.COLLECTIVE R15, `(.L_x_2800) ;  /* 0x000000000f087348 */ /* 0x000fea0003c00000 */
[----:B------:R0:W1:Y:S02]  /*18e00*/  SHFL.IDX P6, R14, R13, R12, R11 ;  /* 0x0000000c0d0e7389 */ /* 0x00006400000c000b */
[----:B01----:R-:W-:Y:S01]  /*18e10*/  ENDCOLLECTIVE ;  /* 0x000000000000791b */ /* 0x003fe20003800000 */
.L_x_2800:
        /* <DEDUP_REMOVED lines=19> */
.L_x_2801:
[----:B------:R-:W-:-:S05]  /*18f50*/  VIADD R4, R17, 0x30 ;  /* 0x0000003011047836 */ /* 0x000fca0000000000 */
[----:B------:R-:W-:Y:S01]  /*18f60*/  ISETP.GE.AND P5, PT, R4, R2, PT ;  /* 0x000000020400720c */ /* 0x000fe20003fa6270 */
[----:B------:R-:W-:Y:S02]  /*18f70*/  IMAD.MOV.U32 R13, RZ, RZ, R3 ;  /* 0x000000ffff0d7224 */ /* 0x000fe400078e0003 */
[----:B------:R-:W-:-:S10]  /*18f80*/  IMAD.MOV.U32 R4, RZ, RZ, R14 ;  /* 0x000000ffff047224 */ /* 0x000fd400078e000e */
[----:B------:R-:W-:Y:S05]  /*18f90*/  WARPSYNC.COLLECTIVE R15, `(.L_x_2802) ;  /* 0x000000000f087348 */ /* 0x000fea0003c00000 */
[----:B------:R0:W1:Y:S02]  /*18fa0*/  SHFL.IDX P6, R14, R13, R12, R11 ;  /* 0x0000000c0d0e7389 */ /* 0x00006400000c000b */
[----:B01----:R-:W-:Y:S01]  /*18fb0*/  ENDCOLLECTIVE ;  /* 0x000000000000791b */ /* 0x003fe20003800000 */
.L_x_2802:
        /* <DEDUP_REMOVED lines=19> */
.L_x_2803:
[----:B------:R-:W-:-:S05]  /*190f0*/  VIADD R4, R17, 0x40 ;  /* 0x0000004011047836 */ /* 0x000fca0000000000 */
[----:B------:R-:W-:Y:S01]  /*19100*/  ISETP.GE.AND P5, PT, R4, R2, PT ;  /* 0x000000020400720c */ /* 0x000fe20003fa6270 */
[----:B------:R-:W-:Y:S02]  /*19110*/  IMAD.MOV.U32 R13, RZ, RZ, R3 ;  /* 0x000000ffff0d7224 */ /* 0x000fe400078e0003 */
[----:B------:R-:W-:-:S10]  /*19120*/  IMAD.MOV.U32 R4, RZ, RZ, R14 ;  /* 0x000000ffff047224 */ /* 0x000fd400078e000e */
[----:B------:R-:W-:Y:S05]  /*19130*/  WARPSYNC.COLLECTIVE R15, `(.L_x_2804) ;  /* 0x000000000f087348 */ /* 0x000fea0003c00000 */
[----:B------:R0:W1:Y:S02]  /*19140*/  SHFL.IDX P6, R14, R13, R12, R11 ;  /* 0x0000000c0d0e7389 */ /* 0x00006400000c000b */
[----:B01----:R-:W-:Y:S01]  /*19150*/  ENDCOLLECTIVE ;  /* 0x000000000000791b */ /* 0x003fe20003800000 */
.L_x_2804:
        /* <DEDUP_REMOVED lines=19> */
.L_x_2805:
[----:B------:R-:W-:-:S05]  /*19290*/  VIADD R4, R17, 0x50 ;  /* 0x0000005011047836 */ /* 0x000fca0000000000 */
[----:B------:R-:W-:Y:S01]  /*192a0*/  ISETP.GE.AND P5, PT, R4, R2, PT ;  /* 0x000000020400720c */ /* 0x000fe20003fa6270 */
[----:B------:R-:W-:Y:S02]  /*192b0*/  IMAD.MOV.U32 R13, RZ, RZ, R3 ;  /* 0x000000ffff0d7224 */ /* 0x000fe400078e0003 */
[----:B------:R-:W-:-:S10]  /*192c0*/  IMAD.MOV.U32 R4, RZ, RZ, R14 ;  /* 0x000000ffff047224 */ /* 0x000fd400078e000e */
[----:B------:R-:W-:Y:S05]  /*192d0*/  WARPSYNC.COLLECTIVE R15, `(.L_x_2806) ;  /* 0x000000000f087348 */ /* 0x000fea0003c00000 */
[----:B------:R0:W1:Y:S02]  /*192e0*/  SHFL.IDX P6, R14, R13, R12, R11 ;  /* 0x0000000c0d0e7389 */ /* 0x00006400000c000b */
[----:B01----:R-:W-:Y:S01]  /*192f0*/  ENDCOLLECTIVE ;  /* 0x000000000000791b */ /* 0x003fe20003800000 */
.L_x_2806:
        /* <DEDUP_REMOVED lines=20> */
.L_x_2807:
[----:B------:R-:W-:Y:S02]  /*19440*/  IMAD.MOV.U32 R13, RZ, RZ, R3 ;  /* 0x000000ffff0d7224 */ /* 0x000fe400078e0003 */
[----:B------:R-:W-:-:S07]  /*19450*/  IMAD.MOV.U32 R6, RZ, RZ, R14 ;  /* 0x000000ffff067224 */ /* 0x000fce00078e000e */
[----:B------:R-:W-:Y:S05]  /*19460*/  WARPSYNC.COLLECTIVE R15, `(.L_x_2808) ;  /* 0x000000000f087348 */ /* 0x000fea0003c00000 */
[----:B------:R0:W1:Y:S02]  /*19470*/  SHFL.IDX P6, R14, R13, R12, R11 ;  /* 0x0000000c0d0e7389 */ /* 0x00006400000c000b */
[----:B01----:R-:W-:Y:S01]  /*19480*/  ENDCOLLECTIVE ;  /* 0x000000000000791b */ /* 0x003fe20003800000 */
.L_x_2808:
        /* <DEDUP_REMOVED lines=19> */
.L_x_2809:
[----:B------:R-:W-:Y:S02]  /*195c0*/  IMAD.MOV.U32 R13, RZ, RZ, R3 ;  /* 0x000000ffff0d7224 */ /* 0x000fe400078e0003 */
[----:B------:R-:W-:-:S07]  /*195d0*/  IMAD.MOV.U32 R6, RZ, RZ, R14 ;  /* 0x000000ffff067224 */ /* 0x000fce00078e000e */
[----:B------:R-:W-:Y:S05]  /*195e0*/  WARPSYNC.COLLECTIVE R15, `(.L_x_2810) ;  /* 0x000000000f087348 */ /* 0x000fea0003c00000 */
[----:B------:R0:W1:Y:S02]  /*195f0*/  SHFL.IDX P6, R14, R13, R12, R11 ;  /* 0x0000000c0d0e7389 */ /* 0x00006400000c000b */
[----:B01----:R-:W-:Y:S01]  /*19600*/  ENDCOLLECTIVE ;  /* 0x000000000000791b */ /* 0x003fe20003800000 */
.L_x_2810:
[----:B------:R-:W-:Y:S01]  /*19610*/  IMAD.MOV.U32 R3, RZ, RZ, R14 ;  /* 0x000000ffff037224 */ /* 0x000fe200078e000e */
[----:B------:R-:W-:Y:S06]  /*19620*/  BRA `(.L_x_2811) ;  /* 0xffffffa800347947 */ /* 0x000fec000383ffff */
.L_x_2686:
[----:B0-----:R-:W2:Y:S02]  /*19630*/  LDL R2, [R1+0x4] ;  /* 0x0000040001027983 */ /* 0x001ea40000100800 */
[----:B--2---:R0:W1:Y:S02]  /*19640*/  SYNCS.PHASECHK.TRANS64.TRYWAIT P0, [R2+URZ+0x38820], R0 ;  /* 0x03882000020075a7 */ /* 0x004064000800017f */
[----:B-1----:R-:W-:Y:S05]  /*19650*/  @!P0 NANOSLEEP.SYNCS 0x989680 ;  /* 0x009896800000895d */ /* 0x002fea0003900000 */
[----:B------:R-:W1:Y:S02]  /*19660*/  @!P0 SYNCS.PHASECHK.TRANS64 P0, [R2+URZ+0x38820], R0 ;  /* 0x03882000020085a7 */ /* 0x000e64000800007f */
[----:B-1----:R-:W-:Y:S05]  /*19670*/  @!P0 BRA `(.L_x_2686) ;  /* 0xfffffffc00ec8947 */ /* 0x002fea000383ffff */
[----:B------:R-:W-:Y:S05]  /*19680*/  BRA `(.L_x_2812) ;  /* 0xffffffa800b47947 */ /* 0x000fea000383ffff */
.L_x_2695:
[----:B-1----:R1:W2:Y:S02]  /*19690*/  SYNCS.PHASECHK.TRANS64.TRYWAIT P0, [R2+URZ+0x38840], R0 ;  /* 0x03884000020075a7 */ /* 0x0022a4000800017f */
[----:B--2---:R-:W-:Y:S05]  /*196a0*/  @!P0 NANOSLEEP.SYNCS 0x989680 ;  /* 0x009896800000895d */ /* 0x004fea0003900000 */
[----:B------:R-:W2:Y:S02]  /*196b0*/  @!P0 SYNCS.PHASECHK.TRANS64 P0, [R2+URZ+0x38840], R0 ;  /* 0x03884000020085a7 */ /* 0x000ea4000800007f */
[----:B--2---:R-:W-:Y:S05]  /*196c0*/  @!P0 BRA `(.L_x_2695) ;  /* 0xfffffffc00f08947 */ /* 0x004fea000383ffff */
[----:B------:R-:W-:Y:S05]  /*196d0*/  BRA `(.L_x_2813) ;  /* 0xffffffac007c7947 */ /* 0x000fea000383ffff */
.L_x_2703:
[----:B0-----:R0:W1:Y:S02]  /*196e0*/  SYNCS.PHASECHK.TRANS64.TRYWAIT P0, [R2+URZ+0x60], R0 ;  /* 0x00006000020075a7 */ /* 0x001064000800017f */
[----:B-1----:R-:W-:Y:S05]  /*196f0*/  @!P0 NANOSLEEP.SYNCS 0x989680 ;  /* 0x009896800000895d */ /* 0x002fea0003900000 */
[----:B------:R-:W1:Y:S02]  /*19700*/  @!P0 SYNCS.PHASECHK.TRANS64 P0, [R2+URZ+0x60], R0 ;  /* 0x00006000020085a7 */ /* 0x000e64000800007f */
[----:B-1----:R-:W-:Y:S05]  /*19710*/  @!P0 BRA `(.L_x_2703) ;  /* 0xfffffffc00f08947 */ /* 0x002fea000383ffff */
[----:B------:R-:W-:Y:S05]  /*19720*/  BRA `(.L_x_2814) ;  /* 0xffffffb000d87947 */ /* 0x000fea000383ffff */
.L_x_2714:
[----:B--2---:R2:W3:Y:S02]  /*19730*/  SYNCS.PHASECHK.TRANS64.TRYWAIT P0, [R3+URZ+0x38840], R2 ;  /* 0x03884002030075a7 */ /* 0x0044e4000800017f */
[----:B---3--:R-:W-:Y:S05]  /*19740*/  @!P0 NANOSLEEP.SYNCS 0x989680 ;  /* 0x009896800000895d */ /* 0x008fea0003900000 */
[----:B------:R-:W3:Y:S02]  /*19750*/  @!P0 SYNCS.PHASECHK.TRANS64 P0, [R3+URZ+0x38840], R2 ;  /* 0x03884002030085a7 */ /* 0x000ee4000800007f */
[----:B---3--:R-:W-:Y:S05]  /*19760*/  @!P0 BRA `(.L_x_2714) ;  /* 0xfffffffc00f08947 */ /* 0x008fea000383ffff */
[----:B------:R-:W-:Y:S05]  /*19770*/  BRA `(.L_x_2815) ;  /* 0xffffffbc00047947 */ /* 0x000fea000383ffff */
.L_x_2722:
[----:B-1----:R1:W2:Y:S02]  /*19780*/  SYNCS.PHASECHK.TRANS64.TRYWAIT P0, [R2+URZ+0x60], R3 ;  /* 0x00006003020075a7 */ /* 0x0022a4000800017f */
[----:B--2---:R-:W-:Y:S05]  /*19790*/  @!P0 NANOSLEEP.SYNCS 0x989680 ;  /* 0x009896800000895d */ /* 0x004fea0003900000 */
[----:B------:R-:W2:Y:S02]  /*197a0*/  @!P0 SYNCS.PHASECHK.TRANS64 P0, [R2+URZ+0x60], R3 ;  /* 0x00006003020085a7 */ /* 0x000ea4000800007f */
[----:B--2---:R-:W-:Y:S05]  /*197b0*/  @!P0 BRA `(.L_x_2722) ;  /* 0xfffffffc00f08947 */ /* 0x004fea000383ffff */
[----:B------:R-:W-:Y:S05]  /*197c0*/  BRA `(.L_x_2816) ;  /* 0xffffffc000607947 */ /* 0x000fea000383ffff */
.L_x_2733:
[----:B---3--:R3:W4:Y:S02]  /*197d0*/  SYNCS.PHASECHK.TRANS64.TRYWAIT P0, [R2+URZ+0x38840], R3 ;  /* 0x03884003020075a7 */ /* 0x008724000800017f */
[----:B----4-:R-:W-:Y:S05]  /*197e0*/  @!P0 NANOSLEEP.SYNCS 0x989680 ;  /* 0x009896800000895d */ /* 0x010fea0003900000 */
[----:B------:R-:W4:Y:S02]  /*197f0*/  @!P0 SYNCS.PHASECHK.TRANS64 P0, [R2+URZ+0x38840], R3 ;  /* 0x03884003020085a7 */ /* 0x000f24000800007f */
[----:B----4-:R-:W-:Y:S05]  /*19800*/  @!P0 BRA `(.L_x_2733) ;  /* 0xfffffffc00f08947 */ /* 0x010fea000383ffff */
[----:B------:R-:W-:Y:S05]  /*19810*/  BRA `(.L_x_2817) ;  /* 0xffffffc800587947 */ /* 0x000fea000383ffff */
.L_x_2741:
[----:B-1----:R1:W2:Y:S02]  /*19820*/  SYNCS.PHASECHK.TRANS64.TRYWAIT P0, [R2+URZ+0x60], R5 ;  /* 0x00006005020075a7 */ /* 0x0022a4000800017f */
[----:B--2---:R-:W-:Y:S05]  /*19830*/  @!P0 NANOSLEEP.SYNCS 0x989680 ;  /* 0x009896800000895d */ /* 0x004fea0003900000 */
[----:B------:R-:W2:Y:S02]  /*19840*/  @!P0 SYNCS.PHASECHK.TRANS64 P0, [R2+URZ+0x60], R5 ;  /* 0x00006005020085a7 */ /* 0x000ea4000800007f */
[----:B--2---:R-:W-:Y:S05]  /*19850*/  @!P0 BRA `(.L_x_2741) ;  /* 0xfffffffc00f08947 */ /* 0x004fea000383ffff */
[----:B------:R-:W-:Y:S05]  /*19860*/  BRA `(.L_x_2818) ;  /* 0xffffffcc00b47947 */ /* 0x000fea000383ffff */
.L_x_2754:
[----:B--2---:R2:W4:Y:S02]  /*19870*/  SYNCS.PHASECHK.TRANS64.TRYWAIT P0, [R0+URZ+0x38860], R2 ;  /* 0x03886002000075a7 */ /* 0x004524000800017f */
[----:B----4-:R-:W-:Y:S05]  /*19880*/  @!P0 NANOSLEEP.SYNCS 0x989680 ;  /* 0x009896800000895d */ /* 0x010fea0003900000 */
[----:B------:R-:W4:Y:S02]  /*19890*/  @!P0 SYNCS.PHASECHK.TRANS64 P0, [R0+URZ+0x38860], R2 ;  /* 0x03886002000085a7 */ /* 0x000f24000800007f */
[----:B----4-:R-:W-:Y:S05]  /*198a0*/  @!P0 BRA `(.L_x_2754) ;  /* 0xfffffffc00f08947 */ /* 0x010fea000383ffff */
[----:B------:R-:W-:Y:S05]  /*198b0*/  BRA `(.L_x_2819) ;  /* 0xffffffd400907947 */ /* 0x000fea000383ffff */
.L_x_2763:
[----:B------:R-:W-:Y:S01]  /*198c0*/  BSSY B0, `(.L_x_2820) ;  /* 0x0000008000007945 */ /* 0x000fe20003800000 */
[----:B------:R-:W-:Y:S02]  /*198d0*/  IMAD.MOV.U32 R13, RZ, RZ, R16 ;  /* 0x000000ffff0d7224 */ /* 0x000fe400078e0010 */
[----:B------:R-:W-:Y:S02]  /*198e0*/  IMAD.MOV.U32 R12, RZ, RZ, RZ ;  /* 0x000000ffff0c7224 */ /* 0x000fe400078e00ff */
[----:B------:R-:W-:Y:S02]  /*198f0*/  IMAD.MOV.U32 R11, RZ, RZ, 0x1f ;  /* 0x0000001fff0b7424 */ /* 0x000fe400078e00ff */
[----:B------:R-:W-:-:S07]  /*19900*/  IMAD.MOV.U32 R15, RZ, RZ, -0x1 ;  /* 0xffffffffff0f7424 */ /* 0x000fce00078e00ff */
[----:B-123-5:R-:W-:Y:S05]  /*19910*/  WARPSYNC.COLLECTIVE R15, `(.L_x_2821) ;  /* 0x000000000f087348 */ /* 0x02efea0003c00000 */
[----:B------:R0:W4:Y:S02]  /*19920*/  SHFL.IDX P6, R14, R13, R12, R11 ;  /* 0x0000000c0d0e7389 */ /* 0x00012400000c000b */
[----:B012345:R-:W-:Y:S01]  /*19930*/  ENDCOLLECTIVE ;  /* 0x000000000000791b */ /* 0x03ffe20003800000 */
.L_x_2821:
[----:B------:R-:W-:Y:S05]  /*19940*/  BSYNC B0 ;  /* 0x0000000000007941 */ /* 0x000fea0003800000 */
.L_x_2820:
        /* <DEDUP_REMOVED lines=9> */
.L_x_2822:
        /* <DEDUP_REMOVED lines=19> */
.L_x_2823:
        /* <DEDUP_REMOVED lines=8> */
.L_x_2824:
        /* <DEDUP_REMOVED lines=8> */
.L_x_2825:
        /* <DEDUP_REMOVED lines=8> */
.L_x_2826:
        /* <DEDUP_REMOVED lines=8> */
.L_x_2827:
        /* <DEDUP_REMOVED lines=9> */
.L_x_2828:
[----:B------:R-:W-:Y:S01]  /*19da0*/  IMAD.MOV.U32 R16, RZ, RZ, R14 ;  /* 0x000000ffff107224 */ /* 0x000fe200078e000e */
[----:B------:R-:W-:Y:S06]  /*19db0*/  BRA `(.L_x_2829) ;  /* 0xffffffd800947947 */ /* 0x000fec000383ffff */
.L_x_2768:
[----:B------:R-:W-:Y:S01]  /*19dc0*/  BSSY B0, `(.L_x_2830) ;  /* 0x0000008000007945 */ /* 0x000fe20003800000 */
[----:B-----5:R-:W-:Y:S02]  /*19dd0*/  IMAD.MOV.U32 R13, RZ, RZ, R2 ;  /* 0x000000ffff0d7224 */ /* 0x020fe400078e0002 */
[----:B------:R-:W-:Y:S02]  /*19de0*/  IMAD.MOV.U32 R12, RZ, RZ, 0x1 ;  /* 0x00000001ff0c7424 */ /* 0x000fe400078e00ff */
[----:B------:R-:W-:Y:S02]  /*19df0*/  IMAD.MOV.U32 R11, RZ, RZ, RZ ;  /* 0x000000ffff0b7224 */ /* 0x000fe400078e00ff */
[----:B------:R-:W-:-:S07]  /*19e00*/  IMAD.MOV.U32 R15, RZ, RZ, -0x1 ;  /* 0xffffffffff0f7424 */ /* 0x000fce00078e00ff */
[----:B0123--:R-:W-:Y:S05]  /*19e10*/  WARPSYNC.COLLECTIVE R15, `(.L_x_2831) ;  /* 0x000000000f087348 */ /* 0x00ffea0003c00000 */
[----:B------:R4:W0:Y:S02]  /*19e20*/  SHFL.UP P6, R14, R13, R12, R11 ;  /* 0x0400000c0d0e7389 */ /* 0x00082400000c000b */
[----:B01234-:R-:W-:Y:S01]  /*19e30*/  ENDCOLLECTIVE ;  /* 0x000000000000791b */ /* 0x01ffe20003800000 */
.L_x_2831:
[----:B------:R-:W-:Y:S05]  /*19e40*/  BSYNC B0 ;  /* 0x0000000000007941 */ /* 0x000fea0003800000 */
.L_x_2830:
        /* <DEDUP_REMOVED lines=9> */
.L_x_2832:
        /* <DEDUP_REMOVED lines=8> */
.L_x_2833:
        /* <DEDUP_REMOVED lines=8> */
.L_x_2834:
        /* <DEDUP_REMOVED lines=8> */
.L_x_2835:
        /* <DEDUP_REMOVED lines=9> */
.L_x_2836:
[----:B------:R-:W-:Y:S01]  /*1a0f0*/  IMAD.MOV.U32 R16, RZ, RZ, R14 ;  /* 0x000000ffff107224 */ /* 0x000fe200078e000e */
[----:B------:R-:W-:Y:S06]  /*1a100*/  BRA `(.L_x_2837) ;  /* 0xffffffd800607947 */ /* 0x000fec000383ffff */
.L_x_2770:
[----:B------:R-:W-:Y:S01]  /*1a110*/  BSSY B0, `(.L_x_2838) ;  /* 0x0000006000007945 */ /* 0x000fe20003800000 */
[----:B------:R-:W-:Y:S01]  /*1a120*/  PLOP3.LUT P6, PT, P6, PT, PT, 0x8, 0x0 ;  /* 0x000000000000781c */ /* 0x000fe200037ce170 */
[----:B------:R-:W-:-:S12]  /*1a130*/  IMAD.MOV.U32 R15, RZ, RZ, -0x1 ;  /* 0xffffffffff0f7424 */ /* 0x000fd800078e00ff */
[----:B0123-5:R-:W-:Y:S05]  /*1a140*/  WARPSYNC.COLLECTIVE R15, `(.L_x_2839) ;  /* 0x000000000f087348 */ /* 0x02ffea0003c00000 */
[----:B------:R-:W-:Y:S01]  /*1a150*/  VOTE.ANY R14, PT, P6 ;  /* 0x00000000000e7806 */ /* 0x000fe200030e0100 */
[----:B0123-5:R-:W-:Y:S06]  /*1a160*/  ENDCOLLECTIVE ;  /* 0x000000000000791b */ /* 0x02ffec0003800000 */
.L_x_2839:
[----:B------:R-:W-:Y:S05]  /*1a170*/  BSYNC B0 ;  /* 0x0000000000007941 */ /* 0x000fea0003800000 */
.L_x_2838:
        /* <DEDUP_REMOVED lines=9> */
.L_x_2840:
[----:B------:R-:W-:Y:S01]  /*1a210*/  IMAD.MOV.U32 R17, RZ, RZ, R14 ;  /* 0x000000ffff117224 */ /* 0x000fe200078e000e */
[----:B------:R-:W-:Y:S06]  /*1a220*/  BRA `(.L_x_2841) ;  /* 0xffffffd800507947 */ /* 0x000fec000383ffff */
.L_x_2772:
[----:B------:R-:W-:Y:S01]  /*1a230*/  BSSY B0, `(.L_x_2842) ;  /* 0x0000007000007945 */ /* 0x000fe20003800000 */
[----:B------:R-:W-:Y:S02]  /*1a240*/  IMAD.MOV.U32 R13, RZ, RZ, R3 ;  /* 0x000000ffff0d7224 */ /* 0x000fe400078e0003 */
[----:B------:R-:W-:Y:S02]  /*1a250*/  IMAD.MOV.U32 R11, RZ, RZ, 0x1f ;  /* 0x0000001fff0b7424 */ /* 0x000fe400078e00ff */
[----:B------:R-:W-:-:S07]  /*1a260*/  IMAD.MOV.U32 R15, RZ, RZ, -0x1 ;  /* 0xffffffffff0f7424 */ /* 0x000fce00078e00ff */
[----:B012345:R-:W-:Y:S05]  /*1a270*/  WARPSYNC.COLLECTIVE R15, `(.L_x_2843) ;  /* 0x000000000f087348 */ /* 0x03ffea0003c00000 */
[----:B------:R0:W0:Y:S02]  /*1a280*/  SHFL.IDX P6, R14, R13, R12, R11 ;  /* 0x0000000c0d0e7389 */ /* 0x00002400000c000b */
[----:B012345:R-:W-:Y:S01]  /*1a290*/  ENDCOLLECTIVE ;  /* 0x000000000000791b */ /* 0x03ffe20003800000 */
.L_x_2843:
[----:B------:R-:W-:Y:S05]  /*1a2a0*/  BSYNC B0 ;  /* 0x0000000000007941 */ /* 0x000fea0003800000 */
.L_x_2842:
[----:B------:R-:W-:Y:S01]  /*1a2b0*/  IMAD.MOV.U32 R3, RZ, RZ, R14 ;  /* 0x000000ffff037224 */ /* 0x000fe200078e000e */
[----:B------:R-:W-:Y:S06]  /*1a2c0*/  BRA `(.L_x_2844) ;  /* 0xffffffd800447947 */ /* 0x000fec000383ffff */
.L_x_2776:
[----:B0-----:R0:W4:Y:S02]  /*1a2d0*/  SYNCS.PHASECHK.TRANS64.TRYWAIT P0, [R0+URZ+0x38820], R3 ;  /* 0x03882003000075a7 */ /* 0x001124000800017f */
[----:B----4-:R-:W-:Y:S05]  /*1a2e0*/  @!P0 NANOSLEEP.SYNCS 0x989680 ;  /* 0x009896800000895d */ /* 0x010fea0003900000 */
[----:B------:R-:W4:Y:S02]  /*1a2f0*/  @!P0 SYNCS.PHASECHK.TRANS64 P0, [R0+URZ+0x38820], R3 ;  /* 0x03882003000085a7 */ /* 0x000f24000800007f */
[----:B----4-:R-:W-:Y:S05]  /*1a300*/  @!P0 BRA `(.L_x_2776) ;  /* 0xfffffffc00f08947 */ /* 0x010fea000383ffff */
[----:B------:R-:W-:Y:S05]  /*1a310*/  BRA `(.L_x_2845) ;  /* 0xffffffdc00cc7947 */ /* 0x000fea000383ffff */
.L_x_2777:
[----:B------:R-:W4:Y:S01]  /*1a320*/  S2R R2, SR_TID.X ;  /* 0x0000000000027919 */ /* 0x000f220000002100 */
[----:B------:R-:W-:Y:S01]  /*1a330*/  BSSY B0, `(.L_x_2846) ;  /* 0x000000a000007945 */ /* 0x000fe20003800000 */
[----:B------:R-:W-:Y:S02]  /*1a340*/  IMAD.MOV.U32 R12, RZ, RZ, RZ ;  /* 0x000000ffff0c7224 */ /* 0x000fe400078e00ff */
[----:B------:R-:W-:Y:S02]  /*1a350*/  IMAD.MOV.U32 R11, RZ, RZ, 0x1f ;  /* 0x0000001fff0b7424 */ /* 0x000fe400078e00ff */
[----:B------:R-:W-:Y:S01]  /*1a360*/  IMAD.MOV.U32 R15, RZ, RZ, -0x1 ;  /* 0xffffffffff0f7424 */ /* 0x000fe200078e00ff */
[----:B----4-:R-:W-:-:S04]  /*1a370*/  SHF.R.U32.HI R2, RZ, 0x5, R2 ;  /* 0x00000005ff027819 */ /* 0x010fc80000011602 */
[----:B------:R-:W-:-:S05]  /*1a380*/  LOP3.LUT R2, R2, 0x3, RZ, 0xc0, !PT ;  /* 0x0000000302027812 */ /* 0x000fca00078ec0ff */
[----:B------:R-:W-:-:S07]  /*1a390*/  IMAD.MOV.U32 R13, RZ, RZ, R2 ;  /* 0x000000ffff0d7224 */ /* 0x000fce00078e0002 */
[----:B0123-5:R-:W-:Y:S05]  /*1a3a0*/  WARPSYNC.COLLECTIVE R15, `(.L_x_2847) ;  /* 0x000000000f087348 */ /* 0x02ffea0003c00000 */
[----:B------:R4:W0:Y:S02]  /*1a3b0*/  SHFL.IDX P6, R14, R13, R12, R11 ;  /* 0x0000000c0d0e7389 */ /* 0x00082400000c000b */
[----:B012345:R-:W-:Y:S01]  /*1a3c0*/  ENDCOLLECTIVE ;  /* 0x000000000000791b */ /* 0x03ffe20003800000 */
.L_x_2847:
[----:B------:R-:W-:Y:S05]  /*1a3d0*/  BSYNC B0 ;  /* 0x0000000000007941 */ /* 0x000fea0003800000 */
.L_x_2846:
[----:B------:R-:W-:Y:S05]  /*1a3e0*/  BRA `(.L_x_2848) ;  /* 0xffffffdc00b47947 */ /* 0x000fea000383ffff */
.L_x_2780:
[----:B------:R-:W-:Y:S01]  /*1a3f0*/  BSSY B1, `(.L_x_2849) ;  /* 0x0000006000017945 */ /* 0x000fe20003800000 */
[----:B------:R-:W-:-:S07]  /*1a400*/  IMAD.MOV.U32 R15, RZ, RZ, -0x1 ;  /* 0xffffffffff0f7424 */ /* 0x000fce00078e00ff */
[----:B-12345:R-:W-:Y:S05]  /*1a410*/  WARPSYNC.COLLECTIVE R15, `(.L_x_2850) ;  /* 0x000000000f0c7348 */ /* 0x03efea0003c00000 */
[----:B------:R-:W-:Y:S02]  /*1a420*/  ELECT P6, UR62, PT ;  /* 0x00000000003e782f */ /* 0x000fe400038c0000 */
[----:B------:R-:W-:Y:S01]  /*1a430*/  MOV R14, UR62 ;  /* 0x0000003e000e7c02 */ /* 0x000fe20008000f00 */
[----:B-12345:R-:W-:Y:S10]  /*1a440*/  ENDCOLLECTIVE ;  /* 0x000000000000791b */ /* 0x03eff40003800000 */
.L_x_2850:
[----:B------:R-:W-:Y:S05]  /*1a450*/  BSYNC B1 ;  /* 0x0000000000017941 */ /* 0x000fea0003800000 */
.L_x_2849:
[----:B------:R-:W-:Y:S05]  /*1a460*/  BRA `(.L_x_2851) ;  /* 0xffffffdc00ac7947 */ /* 0x000fea000383ffff */
.L_x_2782:
[----:B0-----:R0:W1:Y:S02]  /*1a470*/  SYNCS.PHASECHK.TRANS64.TRYWAIT P0, [R6+URZ], R5 ;  /* 0x00000005060075a7 */ /* 0x001064000800017f */
[----:B-1----:R-:W-:Y:S05]  /*1a480*/  @!P0 NANOSLEEP.SYNCS 0x989680 ;  /* 0x009896800000895d */ /* 0x002fea0003900000 */
[----:B------:R-:W1:Y:S02]  /*1a490*/  @!P0 SYNCS.PHASECHK.TRANS64 P0, [R6+URZ], R5 ;  /* 0x00000005060085a7 */ /* 0x000e64000800007f */
[----:B-1----:R-:W-:Y:S05]  /*1a4a0*/  @!P0 BRA `(.L_x_2782) ;  /* 0xfffffffc00f08947 */ /* 0x002fea000383ffff */
[----:B------:R-:W-:Y:S05]  /*1a4b0*/  BRA `(.L_x_2852) ;  /* 0xffffffdc00f07947 */ /* 0x000fea000383ffff */
.L_x_2783:
[----:B-1----:R1:W3:Y:S02]  /*1a4c0*/  SYNCS.PHASECHK.TRANS64.TRYWAIT P0, [R7+URZ], R2 ;  /* 0x00000002070075a7 */ /* 0x0022e4000800017f */
[----:B---3--:R-:W-:Y:S05]  /*1a4d0*/  @!P0 NANOSLEEP.SYNCS 0x989680 ;  /* 0x009896800000895d */ /* 0x008fea0003900000 */
[----:B------:R-:W3:Y:S02]  /*1a4e0*/  @!P0 SYNCS.PHASECHK.TRANS64 P0, [R7+URZ], R2 ;  /* 0x00000002070085a7 */ /* 0x000ee4000800007f */
[----:B---3--:R-:W-:Y:S05]  /*1a4f0*/  @!P0 BRA `(.L_x_2783) ;  /* 0xfffffffc00f08947 */ /* 0x008fea000383ffff */
[----:B------:R-:W-:Y:S05]  /*1a500*/  BRA `(.L_x_2853) ;  /* 0xffffffdc00e47947 */ /* 0x000fea000383ffff */
.L_x_2785:
[----:B---3--:R3:W4:Y:S02]  /*1a510*/  SYNCS.PHASECHK.TRANS64.TRYWAIT P0, [R4+URZ], R5 ;  /* 0x00000005040075a7 */ /* 0x008724000800017f */
[----:B----4-:R-:W-:Y:S05]  /*1a520*/  @!P0 NANOSLEEP.SYNCS 0x989680 ;  /* 0x009896800000895d */ /* 0x010fea0003900000 */
[----:B------:R-:W4:Y:S02]  /*1a530*/  @!P0 SYNCS.PHASECHK.TRANS64 P0, [R4+URZ], R5 ;  /* 0x00000005040085a7 */ /* 0x000f24000800007f */
[----:B----4-:R-:W-:Y:S05]  /*1a540*/  @!P0 BRA `(.L_x_2785) ;  /* 0xfffffffc00f08947 */ /* 0x010fea000383ffff */
[----:B------:R-:W-:Y:S05]  /*1a550*/  BRA `(.L_x_2854) ;  /* 0xffffffdc00ec7947 */ /* 0x000fea000383ffff */
.L_x_2855:
        /* <DEDUP_REMOVED lines=10> */
.L_x_15301:


//--------------------- .text._ZN7cutlass13device_kernelIN5flash11enable_sm90INS1_16FlashAttnFwdSm90INS1_25CollectiveMainloopFwdSm90ILi2EN4cute5tupleIJNS5_1CILi1EEES8_S8_EEENS6_IJNS7_ILi128EEENS7_ILi80EEENS7_ILi256EEEEEELi256ENS_6half_tEfNS_4arch4Sm90ELb1ELb0ELb0ELb1ELb0ELb1ELb0ELb1ELb1ELb1ELb0ELb0EEENS1_21CollectiveEpilogueFwdINS6_IJSA_SC_SB_EEES9_SE_SG_Li256ELb1ELb1ELb0ELb0EEENS1_36VarlenDynamicPersistentTileSchedulerILi128ELi80ELi256ELi128ELb0ELb1ELb1ELb1ELb1ELb1EEEEEEEEEvNT_6ParamsE --------------------------
	.section	.text._ZN7cutlass13device_kernelIN5flash11enable_sm90INS1_16FlashAttnFwdSm90INS1_25CollectiveMainloopFwdSm90ILi2EN4cute5tupleIJNS5_1CILi1EEES8_S8_EEENS6_IJNS7_ILi128EEENS7_ILi80EEENS7_ILi256EEEEEELi256ENS_6half_tEfNS_4arch4Sm90ELb1ELb0ELb0ELb1ELb0ELb1ELb0ELb1ELb1ELb1ELb0ELb0EEENS1_21CollectiveEpilogueFwdINS6_IJSA_SC_SB_EEES9_SE_SG_Li256ELb1ELb1ELb0ELb0EEENS1_36VarlenDynamicPersistentTileSchedulerILi128ELi80ELi256ELi128ELb0ELb1ELb1ELb1ELb1ELb1EEEEEEEEEvNT_6ParamsE,"ax",@progbits
	.align	128
.text._ZN7cutlass13device_kernelIN5flash11enable_sm90INS1_16FlashAttnFwdSm90INS1_25CollectiveMainloopFwdSm90ILi2EN4cute5tupleIJNS5_1CILi1EEES8_S8_EEENS6_IJNS7_ILi128EEENS7_ILi80EEENS7_ILi256EEEEEELi256ENS_6half_tEfNS_4arch4Sm90ELb1ELb0ELb0ELb1ELb0ELb1ELb0ELb1ELb1ELb1ELb0ELb0EEENS1_21CollectiveEpilogueFwdINS6_IJSA_SC_SB_EEES9_SE_SG_Li256ELb1ELb1ELb0ELb0EEENS1_36VarlenDynamicPersistentTileSchedulerILi128ELi80ELi256ELi128ELb0ELb1ELb1ELb1ELb1ELb1EEEEEEEEEvNT_6ParamsE:
        .type           _ZN7cutlass13device_kernelIN5flash11enable_sm90INS1_16FlashAttnFwdSm90INS1_25CollectiveMainloopFwdSm90ILi2EN4cute5tupleIJNS5_1CILi1EEES8_S8_EEENS6_IJNS7_ILi128EEENS7_ILi80EEENS7_ILi256EEEEEELi256ENS_6half_tEfNS_4arch4Sm90ELb1ELb0ELb0ELb1ELb0ELb1ELb0ELb1ELb1ELb1ELb0ELb0EEENS1_21CollectiveEpilogueFwdINS6_IJSA_SC_SB_EEES9_SE_SG_Li256ELb1ELb1ELb0ELb0EEENS1_36VarlenDynamicPersistentTileSchedulerILi128ELi80ELi256ELi128ELb0ELb1ELb1ELb1ELb1ELb1EEEEEEEEEvNT_6ParamsE,@function
        .size           _ZN7cutlass13device_kernelIN5flash11enable_sm90INS1_16FlashAttnFwdSm90INS1_25CollectiveMainloopFwdSm90ILi2EN4cute5tupleIJNS5_1CILi1EEES8_S8_EEENS6_IJNS7_ILi128EEENS7_ILi80EEENS7_ILi256EEEEEELi256ENS_6half_tEfNS_4arch4Sm90ELb1ELb0ELb0ELb1ELb0ELb1ELb0ELb1ELb1ELb1ELb0ELb0EEENS1_21CollectiveEpilogueFwdINS6_IJSA_SC_SB_EEES9_SE_SG_Li256ELb1ELb1ELb0ELb0EEENS1_36VarlenDynamicPersistentTileSchedulerILi128ELi80ELi256ELi128ELb0ELb1ELb1ELb1ELb1ELb1EEEEEEEEEvNT_6ParamsE,(.L_x_15302 - _ZN7cutlass13device_kernelIN5flash11enable_sm90INS1_16FlashAttnFwdSm90INS1_25CollectiveMainloopFwdSm90ILi2EN4cute5tupleIJNS5_1CILi1EEES8_S8_EEENS6_IJNS7_ILi128EEENS7_ILi80EEENS7_ILi256EEEEEELi256ENS_6half_tEfNS_4arch4Sm90ELb1ELb0ELb0ELb1ELb0ELb1ELb0ELb1ELb1ELb1ELb0ELb0EEENS1_21CollectiveEpilogueFwdINS6_IJSA_SC_SB_EEES9_SE_SG_Li256ELb1ELb1ELb0ELb0EEENS1_36VarlenDynamicPersistentTileSchedulerILi128ELi80ELi256ELi128ELb0ELb1ELb1ELb1ELb1ELb1EEEEEEEEEvNT_6ParamsE)
        .other          _ZN7cutlass13device_kernelIN5flash11enable_sm90INS1_16FlashAttnFwdSm90INS1_25CollectiveMainloopFwdSm90ILi2EN4cute5tupleIJNS5_1CILi1EEES8_S8_EEENS6_IJNS7_ILi128EEENS7_ILi80EEENS7_ILi256EEEEEELi256ENS_6half_tEfNS_4arch4Sm90ELb1ELb0ELb0ELb1ELb0ELb1ELb0ELb1ELb1ELb1ELb0ELb0EEENS1_21CollectiveEpilogueFwdINS6_IJSA_SC_SB_EEES9_SE_SG_Li256ELb1ELb1ELb0ELb0EEENS1_36VarlenDynamicPersistentTileSchedulerILi128ELi80ELi256ELi128ELb0ELb1ELb1ELb1ELb1ELb1EEEEEEEEEvNT_6ParamsE,@"STO_CUDA_ENTRY STV_DEFAULT"
_ZN7cutlass13device_kernelIN5flash11enable_sm90INS1_16FlashAttnFwdSm90INS1_25CollectiveMainloopFwdSm90ILi2EN4cute5tupleIJNS5_1CILi1EEES8_S8_EEENS6_IJNS7_ILi128EEENS7_ILi80EEENS7_ILi256EEEEEELi256ENS_6half_tEfNS_4arch4Sm90ELb1ELb0ELb0ELb1ELb0ELb1ELb0ELb1ELb1ELb1ELb0ELb0EEENS1_21CollectiveEpilogueFwdINS6_IJSA_SC_SB_EEES9_SE_SG_Li256ELb1ELb1ELb0ELb0EEENS1_36VarlenDynamicPersistentTileSchedulerILi128ELi80ELi256ELi128ELb0ELb1ELb1ELb1ELb1ELb1EEEEEEEEEvNT_6ParamsE:
        /* <DEDUP_REMOVED lines=24> */
.L_x_2857:
[----:B------:R-:W-:Y:S05]  /*0180*/  BSYNC B0 ;  /* 0x0000000000007941 */ /* 0x000fea0003800000 */
.L_x_2856:
        /* <DEDUP_REMOVED lines=41> */
.L_x_2858:
        /* <DEDUP_REMOVED lines=22> */
.L_x_2859:
        /* <DEDUP_REMOVED lines=18> */
.L_x_2860:
        /* <DEDUP_REMOVED lines=22> */
.L_x_2861:
        /* <DEDUP_REMOVED lines=22> */
.L_x_2862:
[----:B0-----:R-:W-:Y:S01]  /*0960*/  UMOV UR4, 0x1 ;  /* 0x0000000100047882 */ /* 0x001fe20000000000 */
[----:B------:R-:W-:Y:S01]  /*0970*/  PLOP3.LUT P0, PT, PT, PT, UP0, 0x80, 0x0 ;  /* 0x000000000000781c */ /* 0x000fe20003f0f008 */
[----:B------:R-:W-:Y:S01]  /*0980*/  USEL UR4, UR4, 0x2, !UP0 ;  /* 0x0000000204047887 */ /* 0x000fe2000c000000 */
[----:B------:R-:W-:Y:S01]  /*0990*/  NOP ;  /* 0x0000000000007918 */ /* 0x000fe20000000000 */
[----:B------:R-:W-:Y:S04]  /*09a0*/  BSSY B9, `(.L_x_2863) ;  /* 0x0002f33000097945 */ /* 0x000fe80003800000 */
[----:B------:R-:W-:-:S05]  /*09b0*/  IMAD.U32 R2, RZ, RZ, UR4 ;  /* 0x00000004ff027e24 */ /* 0x000fca000f8e00ff */
[----:B------:R0:W-:Y:S01]  /*09c0*/  STL [R1+0x98], R2 ;  /* 0x0000980201007387 */ /* 0x0001e20000100800 */
[----:B-12-4-:R-:W-:Y:S06]  /*09d0*/  BAR.SYNC.DEFER_BLOCKING 0x0 ;  /* 0x0000000000007b1d */ /* 0x016fec0000010000 */
[----:B------:R-:W-:Y:S05]  /*09e0*/  @!P0 BRA `(.L_x_2864) ;  /* 0x0000026000708947 */ /* 0x000fea0003800000 */
.L_x_2865:
        /* <DEDUP_REMOVED lines=15> */
[----:B------:R-:W2:Y:S01]  /*0ae0*/  LDL R0, [R1+0x98] ;  /* 0x0000980001007983 */ /* 0x000ea20000100800 */
[----:B------:R-:W-:Y:S01]  /*0af0*/  VIADD R4, R4, 0xffffff80 ;  /* 0xffffff8004047836 */ /* 0x000fe20000000000 */
[----:B------:R-:W-:Y:S02]  /*0b00*/  R2UR UR4, R16 ;  /* 0x00000000100472ca */ /* 0x000fe400000e0000 */
[----:B------:R-:W-:Y:S01]  /*0b10*/  CS2R R218, SRZ ;  /* 0x0000000000da7805 */ /* 0x000fe2000001ff00 */
[----:B------:R-:W-:Y:S01]  /*0b20*/  IMAD.MOV.U32 R217, RZ, RZ, RZ ;  /* 0x000000ffffd97224 */ /* 0x000fe200078e00ff */
[----:B------:R-:W-:-:S04]  /*0b30*/  SHF.R.S32.HI R3, RZ, 0x1f, R4 ;  /* 0x0000001fff037819 */ /* 0x000fc80000011404 */
[CC--:B------:R-:W-:Y:S02]  /*0b40*/  LEA.HI R8, R3.reuse, R4.reuse, RZ, 0x2 ;  /* 0x0000000403087211 */ /* 0x0c0fe400078f10ff */
[CC--:B------:R-:W-:Y:S02]  /*0b50*/  LEA.HI R5, R3.reuse, R4.reuse, RZ, 0x5 ;  /* 0x0000000403057211 */ /* 0x0c0fe400078f28ff */
[----:B------:R-:W-:Y:S01]  /*0b60*/  LOP3.LUT R11, R8, 0xfffffffc, RZ, 0xc0, !PT ;  /* 0xfffffffc080b7812 */ /* 0x000fe200078ec0ff */
[----:B------:R-:W-:Y:S01]  /*0b70*/  UIADD3 UR4, UR4, 0x14400, URZ ;  /* 0x0001440004047890 */ /* 0x000fe2000fffe03f */
[-C--:B0-----:R-:W-:Y:S01]  /*0b80*/  LEA.HI R2, R3, R4.reuse, RZ, 0x4 ;  /* 0x0000000403027211 */ /* 0x081fe200078f20ff */
[----:B------:R-:W-:Y:S01]  /*0b90*/  IMAD.SHL.U32 R6, R5, 0x20, RZ ;  /* 0x0000002005067824 */ /* 0x000fe200078e00ff */
[----:B------:R-:W-:Y:S01]  /*0ba0*/  LEA.HI R212, R3, R4, RZ, 0x3 ;  /* 0x0000000403d47211 */ /* 0x000fe200078f18ff */
[----:B------:R-:W-:Y:S01]  /*0bb0*/  IMAD.IADD R11, R4, 0x1, -R11 ;  /* 0x00000001040b7824 */ /* 0x000fe200078e0a0b */
[----:B------:R-:W-:-:S02]  /*0bc0*/  SHF.R.S32.HI R5, RZ, 0x4, R2 ;  /* 0x00000004ff057819 */ /* 0x000fc40000011402 */
[----:B------:R-:W-:Y:S02]  /*0bd0*/  LEA.HI R12, R3, R4, RZ, 0x6 ;  /* 0x00000004030c7211 */ /* 0x000fe400078f30ff */
[----:B------:R-:W-:Y:S02]  /*0be0*/  LOP3.LUT R237, R212, 0xfffffff8, RZ, 0xc0, !PT ;  /* 0xfffffff8d4ed7812 */ /* 0x000fe400078ec0ff */
[----:B------:R-:W-:Y:S01]  /*0bf0*/  SHF.R.S32.HI R212, RZ, 0x3, R212 ;  /* 0x00000003ffd47819 */ /* 0x000fe200000114d4 */
[----:B------:R-:W-:Y:S01]  /*0c00*/  IMAD.SHL.U32 R12, R12, 0x8, RZ ;  /* 0x000000080c0c7824 */ /* 0x000fe200078e00ff */
[----:B------:R-:W-:Y:S01]  /*0c10*/  LOP3.LUT R6, R6, 0xfffffc00, RZ, 0xc0, !PT ;  /* 0xfffffc0006067812 */ /* 0x000fe200078ec0ff */
[----:B------:R-:W-:Y:S01]  /*0c20*/  IMAD.IADD R237, R4, 0x1, -R237 ;  /* 0x0000000104ed7824 */ /* 0x000fe200078e0aed */
[C---:B------:R-:W-:Y:S01]  /*0c30*/  IADD3 R15, R212.reuse, 0x20, RZ ;  /* 0x00000020d40f7810 */ /* 0x040fe20007ffe0ff */
[----:B------:R-:W-:Y:S01]  /*0c40*/  IMAD.SHL.U32 R20, R212, 0x40, RZ ;  /* 0x00000040d4147824 */ /* 0x000fe200078e00ff */
[----:B------:R-:W-:Y:S01]  /*0c50*/  LOP3.LUT R228, R12, 0xfffffe00, RZ, 0xc0, !PT ;  /* 0xfffffe000ce47812 */ /* 0x000fe200078ec0ff */
[----:B------:R-:W-:-:S02]  /*0c60*/  IMAD.SHL.U32 R22, R237, 0x4, RZ ;  /* 0x00000004ed167824 */ /* 0x000fc400078e00ff */
[----:B------:R-:W-:Y:S02]  /*0c70*/  IMAD.SHL.U32 R224, R15, 0x40, RZ ;  /* 0x000000400fe07824 */ /* 0x000fe400078e00ff */
[C---:B------:R-:W-:Y:S02]  /*0c80*/  VIADD R214, R22.reuse, 0x40 ;  /* 0x0000004016d67836 */ /* 0x040fe40000000000 */
[----:B------:R-:W-:Y:S01]  /*0c90*/  VIADD R215, R22, 0x20 ;  /* 0x0000002016d77836 */ /* 0x000fe20000000000 */
[----:B------:R-:W-:Y:S01]  /*0ca0*/  LOP3.LUT R224, R224, 0x1c0, RZ, 0xc0, !PT ;  /* 0x000001c0e0e07812 */ /* 0x000fe200078ec0ff */
[C---:B------:R-:W-:Y:S02]  /*0cb0*/  IMAD.IADD R213, R22.reuse, 0x1, R214 ;  /* 0x0000000116d57824 */ /* 0x040fe400078e02d6 */
[----:B------:R-:W-:Y:S01]  /*0cc0*/  VIADD R216, R22, 0x60 ;  /* 0x0000006016d87836 */ /* 0x000fe20000000000 */
[----:B------:R-:W-:Y:S02]  /*0cd0*/  SHF.R.U32.HI R18, RZ, 0x3, R224 ;  /* 0x00000003ff127819 */ /* 0x000fe400000116e0 */
[----:B--2---:R-:W-:-:S02]  /*0ce0*/  R2UR UR5, R0 ;  /* 0x00000000000572ca */ /* 0x004fc400000e0000 */
[----:B------:R-:W-:Y:S02]  /*0cf0*/  LEA.HI R0, R3, R4, RZ, 0x7 ;  /* 0x0000000403007211 */ /* 0x000fe400078f38ff */
[----:B------:R-:W-:Y:S02]  /*0d00*/  LOP3.LUT R3, R2, 0x3fffff0, RZ, 0xc0, !PT ;  /* 0x03fffff002037812 */ /* 0x000fe400078ec0ff */
[----:B------:R-:W-:Y:S02]  /*0d10*/  LOP3.LUT R7, R0, 0xffffff80, RZ, 0xc0, !PT ;  /* 0xffffff8000077812 */ /* 0x000fe400078ec0ff */
[----:B------:R-:W-:Y:S01]  /*0d20*/  SHF.R.S32.HI R13, RZ, 0x7, R0 ;  /* 0x00000007ff0d7819 */ /* 0x000fe20000011400 */
[C---:B------:R-:W-:Y:S01]  /*0d30*/  IMAD.IADD R3, R4.reuse, 0x1, -R3 ;  /* 0x0000000104037824 */ /* 0x040fe200078e0a03 */
[----:B------:R-:W-:Y:S02]  /*0d40*/  IADD3 R14, R4, -R7, RZ ;  /* 0x80000007040e7210 */ /* 0x000fe40007ffe0ff */
[----:B------:R-:W-:Y:S01]  /*0d50*/  LEA.HI R0, R0, R13, RZ, 0x1 ;  /* 0x0000000d00007211 */ /* 0x000fe200078f08ff */
[----:B------:R-:W-:Y:S01]  /*0d60*/  ULOP3.LUT UR5, UR5, 0x1, URZ, 0xfc, !UPT ;  /* 0x0000000105057892 */ /* 0x000fe2000f8efc3f */
[----:B------:R-:W-:Y:S01]  /*0d70*/  SHF.R.S32.HI R7, RZ, 0x1f, R14 ;  /* 0x0000001fff077819 */ /* 0x000fe2000001140e */
[----:B------:R-:W-:Y:S01]  /*0d80*/  STL [R1+0x74], R14 ;  /* 0x0000740e01007387 */ /* 0x000fe20000100800 */
[----:B------:R-:W-:-:S02]  /*0d90*/  LEA.HI R2, R2, R5, RZ, 0x1 ;  /* 0x0000000502027211 */ /* 0x000fc400078f08ff */
[CC--:B------:R-:W-:Y:S01]  /*0da0*/  LEA.HI R8, R7.reuse, R14.reuse, RZ, 0x2 ;  /* 0x0000000e07087211 */ /* 0x0c0fe200078f10ff */
[----:B------:R0:W-:Y:S01]  /*0db0*/  STL [R1+0x8c], R13 ;  /* 0x00008c0d01007387 */ /* 0x0001e20000100800 */
[----:B------:R-:W-:Y:S02]  /*0dc0*/  LEA.HI R7, R7, R14, RZ, 0x5 ;  /* 0x0000000e07077211 */ /* 0x000fe400078f28ff */
[--C-:B------:R-:W-:Y:S02]  /*0dd0*/  SHF.R.S32.HI R9, RZ, 0x2, R8.reuse ;  /* 0x00000002ff097819 */ /* 0x100fe40000011408 */
[----:B------:R-:W-:Y:S02]  /*0de0*/  SHF.R.S32.HI R10, RZ, 0x1f, R8 ;  /* 0x0000001fff0a7819 */ /* 0x000fe40000011408 */
[----:B------:R-:W-:Y:S02]  /*0df0*/  SHF.R.S32.HI R7, RZ, 0x5, R7 ;  /* 0x00000005ff077819 */ /* 0x000fe40000011407 */
[----:B------:R-:W-:-:S02]  /*0e00*/  LEA.HI R10, R10, R9, RZ, 0x3 ;  /* 0x000000090a0a7211 */ /* 0x000fc400078f18ff */
[----:B------:R-:W-:Y:S02]  /*0e10*/  LOP3.LUT R0, R0, 0x3fffffe, RZ, 0xc0, !PT ;  /* 0x03fffffe00007812 */ /* 0x000fe400078ec0ff */
[----:B------:R-:W-:Y:S02]  /*0e20*/  LOP3.LUT R10, R10, 0xfffffff8, RZ, 0xc0, !PT ;  /* 0xfffffff80a0a7812 */ /* 0x000fe400078ec0ff */
[----:B------:R-:W-:Y:S02]  /*0e30*/  LOP3.LUT R2, R2, 0x1ffffffe, RZ, 0xc0, !PT ;  /* 0x1ffffffe02027812 */ /* 0x000fe400078ec0ff */
[----:B------:R-:W-:Y:S01]  /*0e40*/  IADD3 R0, R13, -R0, RZ ;  /* 0x800000000d007210 */ /* 0x000fe20007ffe0ff */
[----:B------:R-:W-:Y:S01]  /*0e50*/  IMAD.IADD R10, R9, 0x1, -R10 ;  /* 0x00000001090a7824 */ /* 0x000fe200078e0a0a */
[----:B------:R-:W-:Y:S01]  /*0e60*/  LEA R3, R3, R6, 0x6 ;  /* 0x0000000603037211 */ /* 0x000fe200078e30ff */
[----:B------:R-:W-:Y:S01]  /*0e70*/  VIADD R9, R212, 0x60 ;  /* 0x00000060d4097836 */ /* 0x000fe20000000000 */
[----:B------:R-:W-:Y:S01]  /*0e80*/  LEA.HI R4, R11, R11, RZ, 0x1 ;  /* 0x0000000b0b047211 */ /* 0x000fe200078f08ff */
[----:B------:R-:W-:Y:S01]  /*0e90*/  IMAD R7, R7, 0x10, R10 ;  /* 0x0000001007077824 */ /* 0x000fe200078e020a */
[----:B------:R-:W-:Y:S01]  /*0ea0*/  LOP3.LUT R234, R8, 0x7ffffffc, RZ, 0xc0, !PT ;  /* 0x7ffffffc08ea7812 */ /* 0x000fe200078ec0ff */
[----:B------:R-:W-:Y:S01]  /*0eb0*/  IMAD.IADD R2, R5, 0x1, -R2 ;  /* 0x0000000105027824 */ /* 0x000fe200078e0a02 */
[----:B------:R-:W-:Y:S01]  /*0ec0*/  SHF.R.S32.HI R6, RZ, 0x1f, R9 ;  /* 0x0000001fff067819 */ /* 0x000fe20000011409 */
[----:B0-----:R-:W-:Y:S01]  /*0ed0*/  IMAD R13, R0, 0x40, R7 ;  /* 0x00000040000d7824 */ /* 0x001fe200078e0207 */
[----:B------:R-:W-:Y:S01]  /*0ee0*/  SHF.R.S32.HI R0, RZ, 0x1f, R15 ;  /* 0x0000001fff007819 */ /* 0x000fe2000001140f */
[----:B------:R-:W-:Y:S01]  /*0ef0*/  IMAD R2, R2, 0x8, R3 ;  /* 0x0000000802027824 */ /* 0x000fe200078e0203 */
[----:B------:R-:W-:Y:S01]  /*0f00*/  LEA.HI R6, R6, R9, RZ, 0x3 ;  /* 0x0000000906067211 */ /* 0x000fe200078f18ff */
[----:B------:R-:W-:Y:S01]  /*0f10*/  VIADD R10, R212, 0x40 ;  /* 0x00000040d40a7836 */ /* 0x000fe20000000000 */
[----:B------:R-:W-:Y:S01]  /*0f20*/  LEA.HI R0, R0, R15, RZ, 0x3 ;  /* 0x0000000f00007211 */ /* 0x000fe200078f18ff */
[----:B------:R-:W-:Y:S01]  /*0f30*/  IMAD.SHL.U32 R5, R9, 0x40, RZ ;  /* 0x0000004009057824 */ /* 0x000fe200078e00ff */
[----:B------:R0:W-:Y:S01]  /*0f40*/  STL [R1+0x94], R2 ;  /* 0x0000940201007387 */ /* 0x0001e20000100800 */
[----:B------:R-:W-:Y:S01]  /*0f50*/  LOP3.LUT R4, R4, 0x1ffffffe, RZ, 0xc0, !PT ;  /* 0x1ffffffe04047812 */ /* 0x000fe200078ec0ff */
[----:B------:R-:W-:Y:S01]  /*0f60*/  IMAD.IADD R234, R14, 0x1, -R234 ;  /* 0x000000010eea7824 */ /* 0x000fe200078e0aea */
[----:B------:R-:W-:Y:S01]  /*0f70*/  SHF.L.U32 R223, R10, 0x6, RZ ;  /* 0x000000060adf7819 */ /* 0x000fe200000006ff */
[----:B------:R-:W-:Y:S01]  /*0f80*/  IMAD.SHL.U32 R0, R0, 0x40, RZ ;  /* 0x0000004000007824 */ /* 0x000fe200078e00ff */
[----:B------:R-:W-:Y:S01]  /*0f90*/  LOP3.LUT R15, R5, 0x1c0, RZ, 0xc0, !PT ;  /* 0x000001c0050f7812 */ /* 0x000fe200078ec0ff */
[----:B------:R-:W-:Y:S01]  /*0fa0*/  IMAD.SHL.U32 R5, R6, 0x40, RZ ;  /* 0x0000004006057824 */ /* 0x000fe200078e00ff */
[----:B------:R-:W-:Y:S01]  /*0fb0*/  SHF.R.S32.HI R6, RZ, 0x1f, R213 ;  /* 0x0000001fff067819 */ /* 0x000fe200000114d5 */
[----:B------:R-:W-:Y:S01]  /*0fc0*/  IMAD.IADD R4, R11, 0x1, -R4 ;  /* 0x000000010b047824 */ /* 0x000fe200078e0a04 */
[----:B------:R-:W-:Y:S01]  /*0fd0*/  LOP3.LUT R227, R0, 0xfffffe00, RZ, 0xc0, !PT ;  /* 0xfffffe0000e37812 */ /* 0x000fe200078ec0ff */
[----:B------:R-:W-:Y:S01]  /*0fe0*/  STL [R1+0x90], R13 ;  /* 0x0000900d01007387 */ /* 0x000fe20000100800 */
[----:B0-----:R-:W-:Y:S01]  /*0ff0*/  SHF.R.S32.HI R2, RZ, 0x1f, R10 ;  /* 0x0000001fff027819 */ /* 0x001fe2000001140a */
[----:B------:R-:W-:Y:S01]  /*1000*/  IMAD R235, R4, 0x8, R13 ;  /* 0x0000000804eb7824 */ /* 0x000fe200078e020d */
[----:B------:R-:W-:-:S02]  /*1010*/  LEA.HI R0, R6, R213, RZ, 0x6 ;  /* 0x000000d506007211 */ /* 0x000fc400078f30ff */
[----:B------:R-:W-:Y:S02]  /*1020*/  LEA.HI R2, R2, R10, RZ, 0x3 ;  /* 0x0000000a02027211 */ /* 0x000fe400078f18ff */
[----:B------:R-:W-:Y:S02]  /*1030*/  LEA.HI R6, R6, R213, RZ, 0x3 ;  /* 0x000000d506067211 */ /* 0x000fe400078f18ff */
[----:B------:R-:W-:Y:S02]  /*1040*/  SHF.L.U32 R2, R2, 0x6, RZ ;  /* 0x0000000602027819 */ /* 0x000fe400000006ff */
[----:B------:R-:W-:Y:S02]  /*1050*/  LOP3.LUT R3, R20, 0x1c0, RZ, 0xc0, !PT ;  /* 0x000001c014037812 */ /* 0x000fe400078ec0ff */
[----:B------:R-:W-:Y:S01]  /*1060*/  LOP3.LUT R226, R2, 0xfffffe00, RZ, 0xc0, !PT ;  /* 0xfffffe0002e27812 */ /* 0x000fe200078ec0ff */
[----:B------:R-:W-:Y:S01]  /*1070*/  IMAD.SHL.U32 R2, R0, 0x80, RZ ;  /* 0x0000008000027824 */ /* 0x000fe200078e00ff */
[----:B------:R-:W-:-:S02]  /*1080*/  LOP3.LUT R223, R223, 0x1c0, RZ, 0xc0, !PT ;  /* 0x000001c0dfdf7812 */ /* 0x000fc400078ec0ff */
[----:B------:R-:W-:Y:S02]  /*1090*/  LOP3.LUT R0, R6, 0x38, RZ, 0xc0, !PT ;  /* 0x0000003806007812 */ /* 0x000fe400078ec0ff */
[----:B------:R-:W-:Y:S02]  /*10a0*/  SHF.R.U32.HI R229, RZ, 0x3, R3 ;  /* 0x00000003ffe57819 */ /* 0x000fe40000011603 */
[----:B------:R-:W-:Y:S02]  /*10b0*/  SHF.R.U32.HI R17, RZ, 0x3, R223 ;  /* 0x00000003ff117819 */ /* 0x000fe400000116df */
[----:B------:R-:W-:Y:S02]  /*10c0*/  SHF.R.U32.HI R12, RZ, 0x3, R15 ;  /* 0x00000003ff0c7819 */ /* 0x000fe4000001160f */
[--C-:B------:R-:W-:Y:S02]  /*10d0*/  LOP3.LUT R7, R224, 0x38, R6.reuse, 0xf8, !PT ;  /* 0x00000038e0077812 */ /* 0x100fe400078ef806 */
[----:B------:R-:W-:-:S02]  /*10e0*/  LOP3.LUT R9, R223, 0x38, R6, 0xf8, !PT ;  /* 0x00000038df097812 */ /* 0x000fc400078ef806 */
[----:B------:R-:W-:Y:S02]  /*10f0*/  LOP3.LUT R10, R15, 0x38, R6, 0xf8, !PT ;  /* 0x000000380f0a7812 */ /* 0x000fe400078ef806 */
[----:B------:R-:W-:Y:S02]  /*1100*/  LOP3.LUT R0, R0, 0x1c0, R20, 0xf8, !PT ;  /* 0x000001c000007812 */ /* 0x000fe400078ef814 */
[----:B------:R-:W-:Y:S02]  /*1110*/  LOP3.LUT R11, R5, 0xfffffe00, RZ, 0xc0, !PT ;  /* 0xfffffe00050b7812 */ /* 0x000fe400078ec0ff */
[----:B------:R-:W-:Y:S02]  /*1120*/  LOP3.LUT R5, R2, 0xffffe000, RZ, 0xc0, !PT ;  /* 0xffffe00002057812 */ /* 0x000fe400078ec0ff */
[----:B------:R-:W-:Y:S01]  /*1130*/  LOP3.LUT R2, R7, R18, RZ, 0x3c, !PT ;  /* 0x0000001207027212 */ /* 0x000fe200078e3cff */
[----:B------:R-:W-:Y:S01]  /*1140*/  STL [R1+0x70], R11 ;  /* 0x0000700b01007387 */ /* 0x000fe20000100800 */
[----:B------:R-:W-:Y:S01]  /*1150*/  LOP3.LUT R9, R9, R17, RZ, 0x3c, !PT ;  /* 0x0000001109097212 */ /* 0x000fe200078e3cff */
[----:B------:R-:W-:Y:S01]  /*1160*/  IMAD.MOV.U32 R17, RZ, RZ, RZ ;  /* 0x000000ffff117224 */ /* 0x000fe200078e00ff */
[----:B------:R-:W-:Y:S01]  /*1170*/  LOP3.LUT R10, R10, R12, RZ, 0x3c, !PT ;  /* 0x0000000c0a0a7212 */ /* 0x000fe200078e3cff */
[----:B------:R-:W-:Y:S01]  /*1180*/  STL [R1+0x68], RZ ;  /* 0x000068ff01007387 */ /* 0x000fe20000100800 */
[----:B------:R-:W-:-:S02]  /*1190*/  LOP3.LUT R0, R0, R229, RZ, 0x3c, !PT ;  /* 0x000000e500007212 */ /* 0x000fc400078e3cff */
[----:B------:R-:W-:Y:S02]  /*11a0*/  SHF.L.U32 R18, R237, 0x3, RZ ;  /* 0x00000003ed127819 */ /* 0x000fe400000006ff */
[-C--:B------:R-:W-:Y:S02]  /*11b0*/  IADD3 R2, R2, R5.reuse, R227 ;  /* 0x0000000502027210 */ /* 0x080fe40007ffe0e3 */
[-C--:B------:R-:W-:Y:S01]  /*11c0*/  IADD3 R9, R9, R5.reuse, R226 ;  /* 0x0000000509097210 */ /* 0x080fe20007ffe0e2 */
[----:B------:R-:W-:Y:S01]  /*11d0*/  VIADD R221, R18, 0xc0 ;  /* 0x000000c012dd7836 */ /* 0x000fe20000000000 */
[-C--:B------:R-:W-:Y:S02]  /*11e0*/  IADD3 R10, R10, R5.reuse, R11 ;  /* 0x000000050a0a7210 */ /* 0x080fe40007ffe00b */
[----:B------:R-:W-:Y:S01]  /*11f0*/  IADD3 R0, R0, R5, R228 ;  /* 0x0000000500007210 */ /* 0x000fe20007ffe0e4 */
[----:B------:R-:W-:Y:S01]  /*1200*/  IMAD.U32 R5, RZ, RZ, UR5 ;  /* 0x00000005ff057e24 */ /* 0x000fe2000f8e00ff */
[----:B------:R-:W-:Y:S01]  /*1210*/  LOP3.LUT R233, R3, 0x38, R18, 0xf8, !PT ;  /* 0x0000003803e97812 */ /* 0x000fe200078ef812 */
[----:B------:R-:W-:Y:S01]  /*1220*/  IMAD.U32 R3, RZ, RZ, UR4 ;  /* 0x00000004ff037e24 */ /* 0x000fe2000f8e00ff */
[----:B------:R-:W-:-:S02]  /*1230*/  LEA R4, R2, UR4, 0x1 ;  /* 0x0000000402047c11 */ /* 0x000fc4000f8e08ff */
[----:B------:R0:W-:Y:S01]  /*1240*/  STL [R1+0x5c], R5 ;  /* 0x00005c0501007387 */ /* 0x0001e20000100800 */
[----:B------:R-:W-:Y:S02]  /*1250*/  LEA R0, R0, UR4, 0x1 ;  /* 0x0000000400007c11 */ /* 0x000fe4000f8e08ff */
[----:B------:R-:W-:Y:S01]  /*1260*/  LEA R2, R10, UR4, 0x1 ;  /* 0x000000040a027c11 */ /* 0x000fe2000f8e08ff */
[----:B------:R1:W-:Y:S01]  /*1270*/  STL [R1+0x6c], R3 ;  /* 0x00006c0301007387 */ /* 0x0003e20000100800 */
[----:B------:R-:W-:Y:S02]  /*1280*/  SHF.R.S32.HI R19, RZ, 0x1f, R18 ;  /* 0x0000001fff137819 */ /* 0x000fe40000011412 */
[----:B------:R-:W-:Y:S02]  /*1290*/  IADD3 R220, R18, 0x80, RZ ;  /* 0x0000008012dc7810 */ /* 0x000fe40007ffe0ff */
[----:B------:R-:W-:Y:S02]  /*12a0*/  LOP3.LUT R233, R228, R233, R229, 0xf6, !PT ;  /* 0x000000e9e4e97212 */ /* 0x000fe400078ef6e5 */
[----:B0-----:R-:W-:-:S02]  /*12b0*/  SHF.R.S32.HI R5, RZ, 0x1f, R212 ;  /* 0x0000001fff057819 */ /* 0x001fc400000114d4 */
[----:B------:R-:W-:Y:S02]  /*12c0*/  SHF.R.S32.HI R5, RZ, 0x3, R6 ;  /* 0x00000003ff057819 */ /* 0x000fe40000011406 */
[----:B-1----:R-:W-:-:S03]  /*12d0*/  LOP3.LUT R3, R15, 0x38, R18, 0xf8, !PT ;  /* 0x000000380f037812 */ /* 0x002fc600078ef812 */
[----:B------:R-:W-:Y:S01]  /*12e0*/  STL [R1+0x60], R5 ;  /* 0x0000600501007387 */ /* 0x000fe20000100800 */
[----:B------:R-:W-:-:S04]  /*12f0*/  LOP3.LUT R3, R11, R3, R12, 0xf6, !PT ;  /* 0x000000030b037212 */ /* 0x000fc800078ef60c */
[----:B------:R-:W-:-:S05]  /*1300*/  LEA R3, R3, UR4, 0x1 ;  /* 0x0000000403037c11 */ /* 0x000fca000f8e08ff */
[----:B------:R0:W-:Y:S04]  /*1310*/  STL [R1+0x7c], R3 ;  /* 0x00007c0301007387 */ /* 0x0001e80000100800 */
[----:B------:R1:W-:Y:S01]  /*1320*/  STL [R1+0x84], R4 ;  /* 0x0000840401007387 */ /* 0x0003e20000100800 */
[----:B0-----:R-:W-:-:S05]  /*1330*/  LEA R3, R9, UR4, 0x1 ;  /* 0x0000000409037c11 */ /* 0x001fca000f8e08ff */
[----:B------:R1:W-:Y:S04]  /*1340*/  STL [R1+0x80], R3 ;  /* 0x0000800301007387 */ /* 0x0003e80000100800 */
[----:B------:R1:W-:Y:S04]  /*1350*/  STL [R1+0x88], R0 ;  /* 0x0000880001007387 */ /* 0x0003e80000100800 */
[----:B------:R1:W-:Y:S02]  /*1360*/  STL [R1+0x78], R2 ;  /* 0x0000780201007387 */ /* 0x0003e40000100800 */
.L_x_3122:
[----:B01-34-:R-:W0:Y:S01]  /*1370*/  LDC.64 R2, c[0x0][0xc88] ;  /* 0x00032200ff027b82 */ /* 0x01be220000000a00 */
[----:B------:R-:W-:Y:S01]  /*1380*/  ULDC.64 UR10, c[0x0][0x208] ;  /* 0x00008200000a7ab9 */ /* 0x000fe20000000a00 */
[----:B------:R-:W-:Y:S01]  /*1390*/  ULDC.64 UR4, c[0x0][0xa28] ;  /* 0x00028a0000047ab9 */ /* 0x000fe20000000a00 */
[----:B------:R-:W-:Y:S01]  /*13a0*/  ULDC.64 UR8, c[0x0][0xa18] ;  /* 0x0002860000087ab9 */ /* 0x000fe20000000a00 */
[----:B------:R-:W-:Y:S01]  /*13b0*/  ULDC.64 UR6, c[0x0][0xa08] ;  /* 0x0002820000067ab9 */ /* 0x000fe20000000a00 */
[----:B0-----:R-:W-:-:S05]  /*13c0*/  IMAD.WIDE R2, R51, 0x4, R2 ;  /* 0x0000000433027825 */ /* 0x001fca00078e0202 */
[----:B--2---:R-:W2:Y:S01]  /*13d0*/  LDG.E R236, desc[UR10][R2.64] ;  /* 0x0000000a02ec7981 */ /* 0x004ea2000c1e1900 */
[----:B------:R-:W-:Y:S01]  /*13e0*/  ISETP.NE.U32.AND P2, PT, RZ, UR4, PT ;  /* 0x00000004ff007c0c */ /* 0x000fe2000bf45070 */
[----:B------:R-:W-:Y:S01]  /*13f0*/  IMAD.MOV.U32 R26, RZ, RZ, RZ ;  /* 0x000000ffff1a7224 */ /* 0x000fe200078e00ff */
[----:B------:R-:W-:Y:S02]  /*1400*/  ISETP.NE.U32.AND P1, PT, RZ, UR8, PT ;  /* 0x00000008ff007c0c */ /* 0x000fe4000bf25070 */
[----:B------:R-:W-:Y:S02]  /*1410*/  ISETP.NE.AND.EX P2, PT, RZ, UR5, PT, P2 ;  /* 0x00000005ff007c0c */ /* 0x000fe4000bf45320 */
[----:B------:R-:W-:Y:S01]  /*1420*/  ISETP.NE.AND.EX P1, PT, RZ, UR9, PT, P1 ;  /* 0x00000009ff007c0c */ /* 0x000fe2000bf25310 */
[----:B------:R0:W-:Y:S01]  /*1430*/  STL [R1+0x64], R50 ;  /* 0x0000643201007387 */ /* 0x0001e20000100800 */
[----:B------:R-:W-:Y:S02]  /*1440*/  ISETP.NE.U32.AND P0, PT, RZ, UR6, PT ;  /* 0x00000006ff007c0c */ /* 0x000fe4000bf05070 */
[----:B------:R-:W-:-:S02]  /*1450*/  MOV R0, RZ ;  /* 0x000000ff00007202 */ /* 0x000fc40000000f00 */
[----:B------:R-:W-:Y:S02]  /*1460*/  ISETP.NE.AND.EX P0, PT, RZ, UR7, PT, P0 ;  /* 0x00000007ff007c0c */ /* 0x000fe4000bf05300 */
[----:B--2---:R-:W-:Y:S01]  /*1470*/  SHF.R.S32.HI R5, RZ, 0x1f, R236 ;  /* 0x0000001fff057819 */ /* 0x004fe200000114ec */
[C---:B------:R-:W-:Y:S02]  /*1480*/  IMAD.SHL.U32 R28, R236.reuse, 0x4, RZ ;  /* 0x00000004ec1c7824 */ /* 0x040fe400078e00ff */
[C---:B------:R-:W-:Y:S01]  /*1490*/  @P2 LEA R2, P3, R236.reuse, UR4, 0x2 ;  /* 0x00000004ec022c11 */ /* 0x040fe2000f8610ff */
[----:B------:R-:W-:Y:S01]  /*14a0*/  ULDC UR4, c[0x0][0x288] ;  /* 0x0000a20000047ab9 */ /* 0x000fe20000000800 */
[C-C-:B------:R-:W-:Y:S01]  /*14b0*/  SHF.L.U64.HI R29, R236.reuse, 0x2, R5.reuse ;  /* 0x00000002ec1d7819 */ /* 0x140fe20000010205 */
[----:B------:R-:W-:Y:S01]  /*14c0*/  IMAD.U32 R231, RZ, RZ, UR4 ;  /* 0x00000004ffe77e24 */ /* 0x000fe2000f8e00ff */
[----:B------:R-:W-:Y:S01]  /*14d0*/  @P2 LEA.HI.X R3, R236, UR5, R5, 0x2, P3 ;  /* 0x00000005ec032c11 */ /* 0x000fe200098f1405 */
[----:B------:R-:W-:Y:S01]  /*14e0*/  ULDC.64 UR4, c[0x0][0x418] ;  /* 0x0001060000047ab9 */ /* 0x000fe20000000a00 */
[----:B------:R-:W-:Y:S01]  /*14f0*/  IADD3 R6, P4, R28, UR6, RZ ;  /* 0x000000061c067c10 */ /* 0x000fe2000ff9e0ff */
[----:B------:R-:W-:-:S02]  /*1500*/  UISETP.NE.U32.AND UP0, UPT, UR4, URZ, UPT ;  /* 0x0000003f0400728c */ /* 0x000fc4000bf05070 */
[----:B-----5:R0:W5:Y:S01]  /*1510*/  @P2 LDG.E R0, desc[UR10][R2.64] ;  /* 0x0000000a02002981 */ /* 0x020162000c1e1900 */
[----:B------:R-:W-:Y:S01]  /*1520*/  @P1 IADD3 R4, P2, R28, UR8, RZ ;  /* 0x000000081c041c10 */ /* 0x000fe2000ff5e0ff */
[----:B------:R-:W-:Y:S01]  /*1530*/  UISETP.NE.AND.EX UP0, UPT, UR5, URZ, UPT, UP0 ;  /* 0x0000003f0500728c */ /* 0x000fe2000bf05300 */
[C---:B------:R-:W-:Y:S01]  /*1540*/  IADD3.X R7, R29.reuse, UR7, RZ, P4, !PT ;  /* 0x000000071d077c10 */ /* 0x040fe2000a7fe4ff */
[----:B------:R-:W-:Y:S01]  /*1550*/  ULDC UR4, c[0x0][0x424] ;  /* 0x0001090000047ab9 */ /* 0x000fe20000000800 */
        /* <DEDUP_REMOVED lines=21> */
[----:B--2---:R-:W-:-:S07]  /*16b0*/  IMAD.IADD R231, R4, 0x1, -R231 ;  /* 0x0000000104e77824 */ /* 0x004fce00078e0ae7 */
.L_x_2867:
[----:B0-----:R-:W-:Y:S01]  /*16c0*/  MOV R2, UR5 ;  /* 0x0000000500027c02 */ /* 0x001fe20008000f00 */
[----:B------:R-:W-:Y:S01]  /*16d0*/  IMAD.U32 R27, RZ, RZ, UR4 ;  /* 0x00000004ff1b7e24 */ /* 0x000fe2000f8e00ff */
[----:B------:R-:W-:Y:S06]  /*16e0*/  @!P2 BRA `(.L_x_2868) ;  /* 0x000000000014a947 */ /* 0x000fec0003800000 */
[----:B------:R-:W-:Y:S01]  /*16f0*/  IADD3 R4, P0, R28, UR6, RZ ;  /* 0x000000061c047c10 */ /* 0x000fe2000ff1e0ff */
[----:B------:R-:W-:-:S03]  /*1700*/  ULDC.64 UR4, c[0x0][0x208] ;  /* 0x0000820000047ab9 */ /* 0x000fc60000000a00 */
[----:B------:R-:W-:-:S05]  /*1710*/  IADD3.X R5, R29, UR7, RZ, P0, !PT ;  /* 0x000000071d057c10 */ /* 0x000fca00087fe4ff */
[----:B------:R0:W5:Y:S01]  /*1720*/  LDG.E R27, desc[UR4][R4.64] ;  /* 0x00000004041b7981 */ /* 0x000162000c1e1900 */
[----:B------:R-:W-:Y:S05]  /*1730*/  BRA `(.L_x_2869) ;  /* 0x0000000000147947 */ /* 0x000fea0003800000 */
.L_x_2868:
[----:B------:R-:W-:Y:S05]  /*1740*/  @!P0 BRA `(.L_x_2869) ;  /* 0x0000000000108947 */ /* 0x000fea0003800000 */
[----:B------:R-:W-:Y:S02]  /*1750*/  ULDC.64 UR4, c[0x0][0x208] ;  /* 0x0000820000047ab9 */ /* 0x000fe40000000a00 */
[----:B------:R-:W2:Y:S04]  /*1760*/  LDG.E R4, desc[UR4][R6.64] ;  /* 0x0000000406047981 */ /* 0x000ea8000c1e1900 */
[----:B------:R-:W2:Y:S02]  /*1770*/  LDG.E R27, desc[UR4][R6.64+0x4] ;  /* 0x00000404061b7981 */ /* 0x000ea4000c1e1900 */
[----:B--2---:R-:W-:-:S07]  /*1780*/  IMAD.IADD R27, R27, 0x1, -R4 ;  /* 0x000000011b1b7824 */ /* 0x004fce00078e0a04 */
.L_x_2869:
[----:B------:R-:W-:Y:S01]  /*1790*/  ULDC.64 UR4, c[0x0][0xa10] ;  /* 0x0002840000047ab9 */ /* 0x000fe20000000a00 */
[----:B------:R-:W-:Y:S01]  /*17a0*/  ULDC.64 UR6, c[0x0][0x208] ;  /* 0x0000820000067ab9 */ /* 0x000fe20000000a00 */
[----:B------:R-:W-:Y:S01]  /*17b0*/  ISETP.NE.U32.AND P0, PT, RZ, UR4, PT ;  /* 0x00000004ff007c0c */ /* 0x000fe2000bf05070 */
[----:B------:R-:W1:Y:S03]  /*17c0*/  LDC R9, c[0x0][0x448] ;  /* 0x00011200ff097b82 */ /* 0x000e660000000800 */
[----:B------:R-:W-:Y:S01]  /*17d0*/  ISETP.NE.AND.EX P0, PT, RZ, UR5, PT, P0 ;  /* 0x00000005ff007c0c */ /* 0x000fe2000bf05300 */
[----:B------:R-:W-:-:S12]  /*17e0*/  ULDC.64 UR4, c[0x0][0xa30] ;  /* 0x00028c0000047ab9 */ /* 0x000fd80000000a00 */
[----:B0-----:R-:W0:Y:S02]  /*17f0*/  @P0 LDC.64 R4, c[0x0][0xa10] ;  /* 0x00028400ff040b82 */ /* 0x001e240000000a00 */
[----:B0-----:R-:W-:-:S05]  /*1800*/  @P0 IMAD.WIDE R4, R25, 0x4, R4 ;  /* 0x0000000419040825 */ /* 0x001fca00078e0204 */
[----:B------:R-:W2:Y:S04]  /*1810*/  @P0 LDG.E R3, desc[UR6][R4.64] ;  /* 0x0000000604030981 */ /* 0x000ea8000c1e1900 */
[----:B------:R0:W2:Y:S01]  /*1820*/  @P0 LDG.E R8, desc[UR6][R4.64+0x4] ;  /* 0x0000040604080981 */ /* 0x0000a2000c1e1900 */
[----:B------:R-:W-:Y:S01]  /*1830*/  ISETP.NE.U32.AND P1, PT, RZ, UR4, PT ;  /* 0x00000004ff007c0c */ /* 0x000fe2000bf25070 */
[----:B-----5:R-:W-:-:S03]  /*1840*/  IMAD.MOV.U32 R143, RZ, RZ, R27 ;  /* 0x000000ffff8f7224 */ /* 0x020fc600078e001b */
[----:B------:R-:W-:-:S13]  /*1850*/  ISETP.NE.AND.EX P1, PT, RZ, UR5, PT, P1 ;  /* 0x00000005ff007c0c */ /* 0x000fda000bf25310 */
[----:B------:R-:W-:-:S04]  /*1860*/  @P1 IADD3 R6, P2, R28, UR4, RZ ;  /* 0x000000041c061c10 */ /* 0x000fc8000ff5e0ff */
[----:B------:R-:W-:-:S05]  /*1870*/  @P1 IADD3.X R7, R29, UR5, RZ, P2, !PT ;  /* 0x000000051d071c10 */ /* 0x000fca00097fe4ff */
[----:B------:R3:W5:Y:S01]  /*1880*/  @P1 LDG.E R143, desc[UR6][R6.64] ;  /* 0x00000006068f1981 */ /* 0x000762000c1e1900 */
[----:B-1----:R-:W-:Y:S01]  /*1890*/  ISETP.NE.AND P1, PT, R9, 0x1, PT ;  /* 0x000000010900780c */ /* 0x002fe20003f25270 */
[----:B------:R-:W-:Y:S01]  /*18a0*/  IMAD.SHL.U32 R230, R49, 0x80, RZ ;  /* 0x0000008031e67824 */ /* 0x000fe200078e00ff */
[----:B------:R-:W-:Y:S01]  /*18b0*/  PLOP3.LUT P2, PT, PT, PT, PT, 0x80, 0x0 ;  /* 0x000000000000781c */ /* 0x000fe20003f4f070 */
[----:B------:R-:W-:-:S03]  /*18c0*/  IMAD.IADD R11, R27, 0x1, -R0 ;  /* 0x000000011b0b7824 */ /* 0x000fc600078e0a00 */
[----:B0-----:R-:W-:-:S07]  /*18d0*/  IADD3 R4, R230, 0x7f, RZ ;  /* 0x0000007fe6047810 */ /* 0x001fce0007ffe0ff */
[----:B------:R-:W0:Y:S08]  /*18e0*/  @P1 LDC R9, c[0x0][0x44c] ;  /* 0x00011300ff091b82 */ /* 0x000e300000000800 */
[----:B------:R-:W1:Y:S01]  /*18f0*/  @P1 LDC R5, c[0x0][0x450] ;  /* 0x00011400ff051b82 */ /* 0x000e620000000800 */
[----:B0-----:R-:W-:-:S05]  /*1900*/  @P1 IMAD.HI.U32 R0, R4, R9, RZ ;  /* 0x0000000904001227 */ /* 0x001fca00078e00ff */
[----:B-1----:R-:W-:Y:S01]  /*1910*/  @P1 SHF.R.U32.HI R4, RZ, R5, R0 ;  /* 0x00000005ff041219 */ /* 0x002fe20000011600 */
[----:B--2---:R-:W-:-:S04]  /*1920*/  @P0 IMAD.IADD R2, R8, 0x1, -R3 ;  /* 0x0000000108020824 */ /* 0x004fc800078e0a03 */
[----:B------:R-:W-:-:S04]  /*1930*/  IMAD.IADD R232, R11, 0x1, R2 ;  /* 0x000000010be87824 */ /* 0x000fc800078e0202 */
[C---:B------:R-:W-:Y:S01]  /*1940*/  VIADD R0, R232.reuse, 0x4f ;  /* 0x0000004fe8007836 */ /* 0x040fe20000000000 */
[----:B------:R-:W-:-:S03]  /*1950*/  IADD3 R148, R232, 0x50, -R231 ;  /* 0x00000050e8947810 */ /* 0x000fc60007ffe8e7 */
[----:B------:R-:W-:Y:S01]  /*1960*/  IMAD.HI R0, R0, 0x66666667, RZ ;  /* 0x6666666700007827 */ /* 0x000fe200078e02ff */
[----:B------:R-:W-:-:S04]  /*1970*/  IADD3 R4, R148, R4, RZ ;  /* 0x0000000494047210 */ /* 0x000fc80007ffe0ff */
[----:B------:R-:W-:Y:S01]  /*1980*/  SHF.R.U32.HI R149, RZ, 0x1f, R0 ;  /* 0x0000001fff957819 */ /* 0x000fe20000011600 */
[----:B------:R-:W-:-:S03]  /*1990*/  IMAD.HI R4, R4, 0x66666667, RZ ;  /* 0x6666666704047827 */ /* 0x000fc600078e02ff */
[----:B------:R-:W-:Y:S01]  /*19a0*/  LEA.HI.SX32 R149, R0, R149, 0x1b ;  /* 0x0000009500957211 */ /* 0x000fe200078fdaff */
[----:B------:R-:W-:Y:S01]  /*19b0*/  IMAD.MOV R0, RZ, RZ, -R11 ;  /* 0x000000ffff007224 */ /* 0x000fe200078e0a0b */
[----:B------:R-:W-:-:S04]  /*19c0*/  SHF.R.U32.HI R3, RZ, 0x1f, R4 ;  /* 0x0000001fff037819 */ /* 0x000fc80000011604 */
[----:B------:R-:W-:-:S04]  /*19d0*/  LEA.HI.SX32 R4, R4, R3, 0x1b ;  /* 0x0000000304047211 */ /* 0x000fc800078fdaff */
[----:B------:R-:W-:-:S05]  /*19e0*/  VIMNMX R4, R149, R4, PT ;  /* 0x0000000495047248 */ /* 0x000fca0003fe0100 */
[----:B------:R-:W-:Y:S01]  /*19f0*/  IMAD R3, R4, 0x50, -R11 ;  /* 0x0000005004037824 */ /* 0x000fe200078e0a0b */
[----:B------:R-:W-:-:S04]  /*1a00*/  VIMNMX R4, RZ, R0, !PT ;  /* 0x00000000ff047248 */ /* 0x000fc80007fe0100 */
        /* <DEDUP_REMOVED lines=10> */
[----:B---3--:R-:W-:Y:S05]  /*1ab0*/  @!P0 BRA `(.L_x_2870) ;  /* 0x00000090003c8947 */ /* 0x008fea0003800000 */
        /* <DEDUP_REMOVED lines=20> */
.L_x_2872:
[----:B------:R-:W-:Y:S05]  /*1c00*/  BSYNC B6 ;  /* 0x0000000000067941 */ /* 0x000fea0003800000 */
.L_x_2871:
        /* <DEDUP_REMOVED lines=20> */
.L_x_2874:
[----:B------:R-:W-:Y:S05]  /*1d50*/  BSYNC B6 ;  /* 0x0000000000067941 */ /* 0x000fea0003800000 */
.L_x_2873:
[----:B------:R-:W-:Y:S01]  /*1d60*/  ULDC.64 UR4, c[0x0][0x9f8] ;  /* 0x00027e0000047ab9 */ /* 0x000fe20000000a00 */
[----:B------:R-:W-:Y:S01]  /*1d70*/  ULDC.64 UR6, c[0x0][0x208] ;  /* 0x0000820000067ab9 */ /* 0x000fe20000000a00 */
[----:B------:R-:W-:Y:S01]  /*1d80*/  ISETP.NE.U32.AND P0, PT, RZ, UR4, PT ;  /* 0x00000004ff007c0c */ /* 0x000fe2000bf05070 */
[----:B------:R-:W0:Y:S01]  /*1d90*/  LDC.64 R98, c[0x0][0x300] ;  /* 0x0000c000ff627b82 */ /* 0x000e220000000a00 */
[----:B------:R-:W-:Y:S01]  /*1da0*/  IMAD.IADD R113, R26, 0x1, R27 ;  /* 0x000000011a717824 */ /* 0x000fe200078e021b */
[----:B------:R-:W-:Y:S01]  /*1db0*/  SHF.R.S32.HI R9, RZ, 0x1f, R50 ;  /* 0x0000001fff097819 */ /* 0x000fe20000011432 */
[----:B------:R-:W-:Y:S01]  /*1dc0*/  ULDC.64 UR8, c[0x0][0xa08] ;  /* 0x0002820000087ab9 */ /* 0x000fe20000000a00 */
[----:B------:R-:W-:-:S04]  /*1dd0*/  ISETP.NE.AND.EX P0, PT, RZ, UR5, PT, P0 ;  /* 0x00000005ff007c0c */ /* 0x000fc8000bf05300 */
[----:B------:R-:W1:Y:S08]  /*1de0*/  LDC R118, c[0x0][0x3f4] ;  /* 0x0000fd00ff767b82 */ /* 0x000e700000000800 */
[----:B------:R-:W2:Y:S01]  /*1df0*/  LDC.64 R104, c[0x0][0x408] ;  /* 0x00010200ff687b82 */ /* 0x000ea20000000a00 */
[----:B------:R-:W-:-:S04]  /*1e00*/  @P0 IADD3 R4, P1, R28, UR4, RZ ;  /* 0x000000041c040c10 */ /* 0x000fc8000ff3e0ff */
[----:B------:R-:W-:Y:S01]  /*1e10*/  @P0 IADD3.X R5, R29, UR5, RZ, P1, !PT ;  /* 0x000000051d050c10 */ /* 0x000fe20008ffe4ff */
[----:B------:R-:W-:Y:S02]  /*1e20*/  ULDC.64 UR4, c[0x0][0x330] ;  /* 0x0000cc0000047ab9 */ /* 0x000fe40000000a00 */
[----:B------:R-:W3:Y:S02]  /*1e30*/  LDC.64 R110, c[0x0][0x3f8] ;  /* 0x0000fe00ff6e7b82 */ /* 0x000ee40000000a00 */
[----:B------:R4:W3:Y:S01]  /*1e40*/  @P0 LDG.E R25, desc[UR6][R4.64] ;  /* 0x0000000604190981 */ /* 0x0008e2000c1e1900 */
[----:B------:R-:W-:Y:S01]  /*1e50*/  SHF.R.S32.HI R3, RZ, 0x1f, R113 ;  /* 0x0000001fff037819 */ /* 0x000fe20000011471 */
[----:B------:R-:W-:Y:S01]  /*1e60*/  ULDC UR6, c[0x0][0x2f4] ;  /* 0x0000bd0000067ab9 */ /* 0x000fe20000000800 */
[----:B------:R-:W-:Y:S01]  /*1e70*/  IMAD R11, R9, UR4, RZ ;  /* 0x00000004090b7c24 */ /* 0x000fe2000f8e02ff */
[----:B------:R-:W-:Y:S01]  /*1e80*/  ISETP.GE.AND P1, PT, R213, UR6, PT ;  /* 0x00000006d5007c0c */ /* 0x000fe2000bf26270 */
[----:B------:R-:W-:Y:S01]  /*1e90*/  IMAD.WIDE.U32 R6, R50, UR4, R18 ;  /* 0x0000000432067c25 */ /* 0x000fe2000f8e0012 */
[----:B------:R-:W-:Y:S01]  /*1ea0*/  ISETP.GE.AND P0, PT, R18, UR6, PT ;  /* 0x0000000612007c0c */ /* 0x000fe2000bf06270 */
[----:B------:R-:W1:Y:S01]  /*1eb0*/  S2R R150, SR_TID.X ;  /* 0x0000000000967919 */ /* 0x000e620000002100 */
[----:B------:R-:W-:Y:S01]  /*1ec0*/  SEL R8, RZ, 0xffffffff, P1 ;  /* 0xffffffffff087807 */ /* 0x000fe20000800000 */
[-C--:B0-----:R-:W-:Y:S01]  /*1ed0*/  IMAD R0, R3, R98.reuse, RZ ;  /* 0x0000006203007224 */ /* 0x081fe200078e02ff */
[----:B------:R-:W-:Y:S01]  /*1ee0*/  ISETP.GE.AND P1, PT, R220, UR6, PT ;  /* 0x00000006dc007c0c */ /* 0x000fe2000bf26270 */
[----:B------:R-:W-:Y:S01]  /*1ef0*/  IMAD R13, R50, UR5, R11 ;  /* 0x00000005320d7c24 */ /* 0x000fe2000f8e020b */
[----:B------:R-:W-:Y:S01]  /*1f00*/  ULDC.64 UR4, c[0x0][0x308] ;  /* 0x0000c20000047ab9 */ /* 0x000fe20000000a00 */
[C---:B------:R-:W-:Y:S01]  /*1f10*/  IMAD R11, R113.reuse, R99, R0 ;  /* 0x00000063710b7224 */ /* 0x040fe200078e0200 */
[----:B------:R-:W-:Y:S01]  /*1f20*/  SEL R0, RZ, 0x1, P0 ;  /* 0x00000001ff007807 */ /* 0x000fe20000000000 */
[----:B----4-:R-:W-:Y:S01]  /*1f30*/  IMAD.WIDE.U32 R4, R113, R98, RZ ;  /* 0x0000006271047225 */ /* 0x010fe200078e00ff */
[----:B------:R-:W-:-:S02]  /*1f40*/  ISETP.NE.U32.AND P0, PT, RZ, UR8, PT ;  /* 0x00000008ff007c0c */ /* 0x000fc4000bf05070 */
[----:B------:R-:W-:Y:S01]  /*1f50*/  IADD3 R7, R7, R13, RZ ;  /* 0x0000000d07077210 */ /* 0x000fe20007ffe0ff */
[----:B------:R-:W-:Y:S01]  /*1f60*/  IMAD.SHL.U32 R13, R8, 0x2, RZ ;  /* 0x00000002080d7824 */ /* 0x000fe200078e00ff */
[----:B------:R-:W-:Y:S01]  /*1f70*/  ISETP.NE.AND.EX P0, PT, RZ, UR9, PT, P0 ;  /* 0x00000009ff007c0c */ /* 0x000fe2000bf05300 */
[----:B------:R-:W-:Y:S01]  /*1f80*/  IMAD R9, R9, UR4, RZ ;  /* 0x0000000409097c24 */ /* 0x000fe2000f8e02ff */
[----:B------:R-:W-:Y:S01]  /*1f90*/  ULDC.64 UR8, c[0x0][0x338] ;  /* 0x0000ce0000087ab9 */ /* 0x000fe20000000a00 */
[----:B------:R-:W-:Y:S01]  /*1fa0*/  IMAD.IADD R5, R5, 0x1, R11 ;  /* 0x0000000105057824 */ /* 0x000fe200078e020b */
[----:B------:R-:W-:Y:S01]  /*1fb0*/  LOP3.LUT R0, R13, 0x2, R0, 0xe2, !PT ;  /* 0x000000020d007812 */ /* 0x000fe200078ee200 */
[C---:B------:R-:W-:Y:S01]  /*1fc0*/  IMAD R11, R50.reuse, UR5, R9 ;  /* 0x00000005320b7c24 */ /* 0x040fe2000f8e0209 */
[----:B------:R-:W-:Y:S01]  /*1fd0*/  SEL R9, RZ, 0x4, P1 ;  /* 0x00000004ff097807 */ /* 0x000fe20000800000 */
[----:B------:R-:W-:Y:S01]  /*1fe0*/  IMAD.WIDE.U32 R4, R50, UR4, R4 ;  /* 0x0000000432047c25 */ /* 0x000fe2000f8e0004 */
[----:B------:R-:W-:Y:S01]  /*1ff0*/  ULDC.64 UR4, c[0x0][0x310] ;  /* 0x0000c40000047ab9 */ /* 0x000fe20000000a00 */
[----:B------:R-:W-:-:S02]  /*2000*/  SHF.R.S32.HI R20, RZ, 0x1f, R212 ;  /* 0x0000001fff147819 */ /* 0x000fc400000114d4 */
[----:B------:R-:W-:Y:S01]  /*2010*/  LOP3.LUT R9, R0, R9, RZ, 0xfc, !PT ;  /* 0x0000000900097212 */ /* 0x000fe200078efcff */
[----:B------:R-:W-:Y:S01]  /*2020*/  IMAD.IADD R5, R5, 0x1, R11 ;  /* 0x0000000105057824 */ /* 0x000fe200078e020b */
[----:B------:R-:W-:Y:S01]  /*2030*/  SHF.R.S32.HI R23, RZ, 0x1f, R22 ;  /* 0x0000001fff177819 */ /* 0x000fe20000011416 */
[CC--:B--2---:R-:W-:Y:S01]  /*2040*/  IMAD.WIDE.U32 R102, R212.reuse, R104.reuse, R18 ;  /* 0x00000068d4667225 */ /* 0x0c4fe200078e0012 */
[----:B------:R-:W-:Y:S02]  /*2050*/  SHF.R.U32.HI R30, RZ, 0x3, R224 ;  /* 0x00000003ff1e7819 */ /* 0x000fe400000116e0 */
[----:B------:R-:W-:Y:S01]  /*2060*/  SHF.R.U32.HI R21, RZ, 0x3, R223 ;  /* 0x00000003ff157819 */ /* 0x000fe200000116df */
[----:B------:R-:W-:Y:S01]  /*2070*/  IMAD.WIDE.U32 R100, R212, R104, R22 ;  /* 0x00000068d4647225 */ /* 0x000fe200078e0016 */
[----:B------:R-:W-:Y:S02]  /*2080*/  ISETP.GE.AND P2, PT, R221, UR6, PT ;  /* 0x00000006dd007c0c */ /* 0x000fe4000bf46270 */
[----:B------:R-:W-:Y:S01]  /*2090*/  SHF.L.U64.HI R34, R104, 0x5, R105 ;  /* 0x0000000568227819 */ /* 0x000fe20000010269 */
[----:B---3--:R-:W-:Y:S01]  /*20a0*/  IMAD.WIDE.U32 R106, R212, R110, R22 ;  /* 0x0000006ed46a7225 */ /* 0x008fe200078e0016 */
[----:B------:R-:W-:-:S02]  /*20b0*/  SHF.L.U64.HI R33, R104, 0x6, R105 ;  /* 0x0000000668217819 */ /* 0x000fc40000010269 */
[----:B------:R-:W-:Y:S01]  /*20c0*/  SHF.L.U32 R32, R104, 0x5, RZ ;  /* 0x0000000568207819 */ /* 0x000fe200000006ff */
[C---:B------:R-:W-:Y:S01]  /*20d0*/  IMAD.WIDE.U32 R108, R212.reuse, R110, R18 ;  /* 0x0000006ed46c7225 */ /* 0x040fe200078e0012 */
[----:B------:R-:W-:Y:S02]  /*20e0*/  IADD3 R112, P3, R212, R113, RZ ;  /* 0x00000071d4707210 */ /* 0x000fe40007f7e0ff */
[--C-:B------:R-:W-:Y:S01]  /*20f0*/  SHF.L.U64.HI R123, R98, 0x5, R99.reuse ;  /* 0x00000005627b7819 */ /* 0x100fe20000010263 */
[----:B------:R-:W-:Y:S01]  /*2100*/  IMAD.SHL.U32 R31, R212, 0x40, RZ ;  /* 0x00000040d41f7824 */ /* 0x000fe200078e00ff */
[----:B------:R-:W-:Y:S01]  /*2110*/  SHF.L.U64.HI R129, R98, 0x6, R99 ;  /* 0x0000000662817819 */ /* 0x000fe20000010263 */
[----:B------:R-:W-:Y:S01]  /*2120*/  VIADD R14, R212, 0x20 ;  /* 0x00000020d40e7836 */ /* 0x000fe20000000000 */
[----:B------:R-:W-:Y:S01]  /*2130*/  SHF.L.U64.HI R29, R110, 0x6, R111 ;  /* 0x000000066e1d7819 */ /* 0x000fe2000001026f */
[----:B------:R-:W-:Y:S01]  /*2140*/  IMAD.SHL.U32 R128, R98, 0x20, RZ ;  /* 0x0000002062807824 */ /* 0x000fe200078e00ff */
[----:B------:R-:W-:Y:S01]  /*2150*/  IADD3 R12, R212, 0x40, RZ ;  /* 0x00000040d40c7810 */ /* 0x000fe20007ffe0ff */
[----:B------:R-:W-:Y:S01]  /*2160*/  IMAD.SHL.U32 R130, R98, 0x40, RZ ;  /* 0x0000004062827824 */ /* 0x000fe200078e00ff */
[----:B------:R-:W-:Y:S01]  /*2170*/  SHF.R.S32.HI R147, RZ, 0x1f, R14 ;  /* 0x0000001fff937819 */ /* 0x000fe2000001140e */
[----:B------:R-:W-:Y:S01]  /*2180*/  IMAD R121, R111, 0x50, RZ ;  /* 0x000000506f797824 */ /* 0x000fe200078e02ff */
[----:B------:R-:W-:Y:S01]  /*2190*/  SHF.R.S32.HI R145, RZ, 0x1f, R12 ;  /* 0x0000001fff917819 */ /* 0x000fe2000001140c */
[C---:B------:R-:W-:Y:S01]  /*21a0*/  IMAD.SHL.U32 R28, R110.reuse, 0x20, RZ ;  /* 0x000000206e1c7824 */ /* 0x040fe200078e00ff */
[----:B------:R-:W-:Y:S01]  /*21b0*/  LOP3.LUT R26, R9, 0x1, RZ, 0xc0, !PT ;  /* 0x00000001091a7812 */ /* 0x000fe200078ec0ff */
[----:B------:R-:W-:Y:S01]  /*21c0*/  IMAD.SHL.U32 R27, R110, 0x40, RZ ;  /* 0x000000406e1b7824 */ /* 0x000fe200078e00ff */
[----:B-1----:R-:W-:Y:S01]  /*21d0*/  LEA.HI R150, R150, 0x8, RZ, 0x19 ;  /* 0x0000000896967811 */ /* 0x002fe200078fc8ff */
[----:B------:R-:W-:Y:S01]  /*21e0*/  IMAD.X R113, R20, 0x1, R3, P3 ;  /* 0x0000000114717824 */ /* 0x000fe200018e0603 */
[----:B------:R-:W-:-:S02]  /*21f0*/  SHF.R.S32.HI R8, RZ, 0x1f, R25 ;  /* 0x0000001fff087819 */ /* 0x000fc40000011419 */
        /* <DEDUP_REMOVED lines=24> */
[----:B------:R-:W-:Y:S02]  /*2380*/  IMAD R7, R212, R111, R0 ;  /* 0x0000006fd4077224 */ /* 0x000fe400078e0200 */
[----:B-----5:R-:W-:Y:S01]  /*2390*/  IMAD.WIDE.U32 R100, R143, R104, R100 ;  /* 0x000000688f647225 */ /* 0x020fe200078e0064 */
[----:B------:R-:W-:-:S02]  /*23a0*/  SHF.R.S32.HI R0, RZ, 0x1f, R5 ;  /* 0x0000001fff007819 */ /* 0x000fc40000011405 */
[----:B------:R-:W-:Y:S01]  /*23b0*/  IADD3 R4, R213, R4, RZ ;  /* 0x00000004d5047210 */ /* 0x000fe20007ffe0ff */
[----:B------:R-:W-:Y:S01]  /*23c0*/  IMAD.IADD R107, R107, 0x1, R7 ;  /* 0x000000016b6b7824 */ /* 0x000fe200078e0207 */
[CC--:B------:R-:W-:Y:S01]  /*23d0*/  LEA.HI R13, R0.reuse, R5.reuse, RZ, 0x3 ;  /* 0x00000005000d7211 */ /* 0x0c0fe200078f18ff */
[----:B------:R-:W-:Y:S01]  /*23e0*/  IMAD.IADD R109, R7, 0x1, R109 ;  /* 0x00000001076d7824 */ /* 0x000fe200078e026d */
[----:B------:R-:W-:Y:S01]  /*23f0*/  LEA.HI R0, R0, R5, RZ, 0x6 ;  /* 0x0000000500007211 */ /* 0x000fe200078f30ff */
[C---:B------:R-:W-:Y:S01]  /*2400*/  IMAD.WIDE.U32 R102, R143.reuse, R104, R102 ;  /* 0x000000688f667225 */ /* 0x040fe200078e0066 */
[----:B------:R-:W-:Y:S02]  /*2410*/  SHF.R.S32.HI R7, RZ, 0x1f, R4 ;  /* 0x0000001fff077819 */ /* 0x000fe40000011404 */
[----:B------:R-:W-:Y:S01]  /*2420*/  SHF.R.S32.HI R5, RZ, 0x6, R0 ;  /* 0x00000006ff057819 */ /* 0x000fe20000011400 */
[----:B------:R-:W-:Y:S01]  /*2430*/  IMAD.WIDE.U32 R106, R143, R110, R106 ;  /* 0x0000006e8f6a7225 */ /* 0x000fe200078e006a */
[----:B------:R-:W-:-:S02]  /*2440*/  LOP3.LUT R0, R224, 0x38, R13, 0xf8, !PT ;  /* 0x00000038e0007812 */ /* 0x000fc400078ef80d */
[----:B------:R-:W-:Y:S01]  /*2450*/  LOP3.LUT R6, R223, 0x38, R13, 0xf8, !PT ;  /* 0x00000038df067812 */ /* 0x000fe200078ef80d */
[C---:B------:R-:W-:Y:S01]  /*2460*/  IMAD R134, R5.reuse, 0x1400, R227 ;  /* 0x0000140005867824 */ /* 0x040fe200078e02e3 */
[----:B------:R-:W-:Y:S01]  /*2470*/  LOP3.LUT R11, R0, R30, RZ, 0x3c, !PT ;  /* 0x0000001e000b7212 */ /* 0x000fe200078e3cff */
[----:B------:R-:W-:Y:S01]  /*2480*/  IMAD R132, R5, 0x1400, R226 ;  /* 0x0000140005847824 */ /* 0x000fe200078e02e2 */
[-C--:B------:R-:W-:Y:S01]  /*2490*/  LEA.HI R0, R7, R4.reuse, RZ, 0x6 ;  /* 0x0000000407007211 */ /* 0x080fe200078f30ff */
[----:B------:R-:W-:Y:S01]  /*24a0*/  IMAD R142, R5, 0x1400, R228 ;  /* 0x00001400058e7824 */ /* 0x000fe200078e02e4 */
[----:B------:R-:W-:Y:S01]  /*24b0*/  LEA.HI R4, R7, R4, RZ, 0x3 ;  /* 0x0000000407047211 */ /* 0x000fe200078f18ff */
[----:B------:R-:W-:Y:S01]  /*24c0*/  IMAD.IADD R134, R134, 0x1, R11 ;  /* 0x0000000186867824 */ /* 0x000fe200078e020b */
[----:B------:R-:W-:Y:S01]  /*24d0*/  SHF.R.S32.HI R7, RZ, 0x6, R0 ;  /* 0x00000006ff077819 */ /* 0x000fe20000011400 */
[----:B------:R-:W-:Y:S01]  /*24e0*/  IMAD R11, R105, 0x50, RZ ;  /* 0x00000050690b7824 */ /* 0x000fe200078e02ff */
[----:B------:R-:W-:Y:S01]  /*24f0*/  LOP3.LUT R0, R13, 0x38, RZ, 0xc0, !PT ;  /* 0x000000380d007812 */ /* 0x000fe200078ec0ff */
[----:B------:R-:W-:Y:S01]  /*2500*/  IMAD.WIDE.U32 R108, R143, R110, R108 ;  /* 0x0000006e8f6c7225 */ /* 0x000fe200078e006c */
[----:B------:R-:W-:-:S02]  /*2510*/  LOP3.LUT R10, R223, 0x38, R4, 0xf8, !PT ;  /* 0x00000038df0a7812 */ /* 0x000fc400078ef804 */
[----:B------:R-:W-:Y:S01]  /*2520*/  LOP3.LUT R0, R0, 0x1c0, R31, 0xf8, !PT ;  /* 0x000001c000007812 */ /* 0x000fe200078ef81f */
[C---:B------:R-:W-:Y:S01]  /*2530*/  IMAD R135, R7.reuse, 0x1400, R228 ;  /* 0x0000140007877824 */ /* 0x040fe200078e02e4 */
[----:B------:R-:W-:Y:S01]  /*2540*/  LOP3.LUT R15, R6, R21, RZ, 0x3c, !PT ;  /* 0x00000015060f7212 */ /* 0x000fe200078e3cff */
[C---:B------:R-:W-:Y:S01]  /*2550*/  IMAD R133, R7.reuse, 0x1400, R227 ;  /* 0x0000140007857824 */ /* 0x040fe200078e02e3 */
[----:B------:R-:W-:Y:S01]  /*2560*/  LOP3.LUT R5, R0, R229, RZ, 0x3c, !PT ;  /* 0x000000e500057212 */ /* 0x000fe200078e3cff */
[----:B------:R-:W-:Y:S01]  /*2570*/  IMAD R131, R7, 0x1400, R226 ;  /* 0x0000140007837824 */ /* 0x000fe200078e02e2 */
[----:B------:R-:W-:Y:S01]  /*2580*/  LOP3.LUT R6, R4, 0x38, RZ, 0xc0, !PT ;  /* 0x0000003804067812 */ /* 0x000fe200078ec0ff */
[----:B------:R-:W-:Y:S01]  /*2590*/  IMAD.IADD R132, R132, 0x1, R15 ;  /* 0x0000000184847824 */ /* 0x000fe200078e020f */
[----:B------:R-:W-:Y:S01]  /*25a0*/  LOP3.LUT R10, R10, R21, RZ, 0x3c, !PT ;  /* 0x000000150a0a7212 */ /* 0x000fe200078e3cff */
[----:B------:R-:W-:Y:S01]  /*25b0*/  IMAD.IADD R142, R142, 0x1, R5 ;  /* 0x000000018e8e7824 */ /* 0x000fe200078e0205 */
[----:B------:R-:W-:Y:S01]  /*25c0*/  SHF.R.S32.HI R5, RZ, 0x1f, R143 ;  /* 0x0000001fff057819 */ /* 0x000fe2000001148f */
[----:B------:R-:W-:Y:S01]  /*25d0*/  IMAD R7, R99, 0x50, RZ ;  /* 0x0000005063077824 */ /* 0x000fe200078e02ff */
[----:B------:R-:W-:Y:S01]  /*25e0*/  LOP3.LUT R8, R224, 0x38, R4, 0xf8, !PT ;  /* 0x00000038e0087812 */ /* 0x000fe200078ef804 */
[----:B------:R-:W-:Y:S01]  /*25f0*/  IMAD.WIDE.U32 R98, R98, 0x50, RZ ;  /* 0x0000005062627825 */ /* 0x000fe200078e00ff */
[----:B------:R-:W-:-:S02]  /*2600*/  LOP3.LUT R6, R6, 0x1c0, R31, 0xf8, !PT ;  /* 0x000001c006067812 */ /* 0x000fc400078ef81f */
[----:B------:R-:W-:Y:S01]  /*2610*/  LOP3.LUT R8, R8, R30, RZ, 0x3c, !PT ;  /* 0x0000001e08087212 */ /* 0x000fe200078e3cff */
[----:B------:R-:W-:Y:S01]  /*2620*/  IMAD R0, R5, R104, RZ ;  /* 0x0000006805007224 */ /* 0x000fe200078e02ff */
[----:B------:R-:W-:Y:S01]  /*2630*/  LOP3.LUT R6, R6, R229, RZ, 0x3c, !PT ;  /* 0x000000e506067212 */ /* 0x000fe200078e3cff */
[----:B------:R-:W-:Y:S01]  /*2640*/  IMAD.SHL.U32 R31, R104, 0x40, RZ ;  /* 0x00000040681f7824 */ /* 0x000fe200078e00ff */
[----:B------:R-:W-:Y:S01]  /*2650*/  SHF.L.U64.HI R30, R110, 0x5, R111 ;  /* 0x000000056e1e7819 */ /* 0x000fe2000001026f */
[----:B------:R-:W-:Y:S01]  /*2660*/  IMAD R21, R143, R105, R0 ;  /* 0x000000698f157224 */ /* 0x000fe200078e0200 */
[----:B------:R-:W-:Y:S01]  /*2670*/  SHF.R.S32.HI R14, RZ, 0x3, R13 ;  /* 0x00000003ff0e7819 */ /* 0x000fe2000001140d */
[----:B------:R-:W-:Y:S01]  /*2680*/  IMAD R0, R5, R110, RZ ;  /* 0x0000006e05007224 */ /* 0x000fe200078e02ff */
[----:B------:R-:W-:Y:S01]  /*2690*/  LOP3.LUT R13, R13, 0xfffffff8, RZ, 0xc0, !PT ;  /* 0xfffffff80d0d7812 */ /* 0x000fe200078ec0ff */
[----:B------:R-:W-:Y:S01]  /*26a0*/  IMAD.WIDE.U32 R104, R104, 0x50, RZ ;  /* 0x0000005068687825 */ /* 0x000fe200078e00ff */
[----:B------:R-:W-:-:S02]  /*26b0*/  IADD3 R131, R131, R10, RZ ;  /* 0x0000000a83837210 */ /* 0x000fc40007ffe0ff */
[----:B------:R-:W-:Y:S01]  /*26c0*/  SHF.R.S32.HI R12, RZ, 0x3, R4 ;  /* 0x00000003ff0c7819 */ /* 0x000fe20000011404 */
[----:B------:R-:W-:Y:S01]  /*26d0*/  IMAD R15, R143, R111, R0 ;  /* 0x0000006f8f0f7224 */ /* 0x000fe200078e0200 */
[----:B------:R-:W-:Y:S01]  /*26e0*/  SEL R0, RZ, 0x8, P2 ;  /* 0x00000008ff007807 */ /* 0x000fe20001000000 */
[----:B------:R-:W-:Y:S01]  /*26f0*/  IMAD.WIDE.U32 R110, R110, 0x50, RZ ;  /* 0x000000506e6e7825 */ /* 0x000fe200078e00ff */
[----:B------:R-:W-:Y:S02]  /*2700*/  IADD3 R5, R95, R37, RZ ;  /* 0x000000255f057210 */ /* 0x000fe40007ffe0ff */
[----:B------:R-:W-:Y:S01]  /*2710*/  LOP3.LUT R0, R9, R0, RZ, 0xfc, !PT ;  /* 0x0000000009007212 */ /* 0x000fe200078efcff */
[----:B------:R-:W-:Y:S01]  /*2720*/  IMAD.IADD R122, R105, 0x1, R11 ;  /* 0x00000001697a7824 */ /* 0x000fe200078e020b */
[----:B------:R-:W-:Y:S01]  /*2730*/  LOP3.LUT R11, R4, 0xfffffff8, RZ, 0xc0, !PT ;  /* 0xfffffff8040b7812 */ /* 0x000fe200078ec0ff */
[----:B------:R-:W-:Y:S01]  /*2740*/  IMAD.IADD R133, R133, 0x1, R8 ;  /* 0x0000000185857824 */ /* 0x000fe200078e0208 */
[----:B------:R-:W-:Y:S01]  /*2750*/  IADD3 R121, R111, R121, RZ ;  /* 0x000000796f797210 */ /* 0x000fe20007ffe0ff */
[----:B------:R-:W-:Y:S01]  /*2760*/  IMAD.IADD R135, R135, 0x1, R6 ;  /* 0x0000000187877824 */ /* 0x000fe200078e0206 */
[C---:B------:R-:W-:Y:S01]  /*2770*/  LOP3.LUT R10, R0.reuse, 0x2, RZ, 0xc0, !PT ;  /* 0x00000002000a7812 */ /* 0x040fe200078ec0ff */
[----:B------:R-:W-:Y:S01]  /*2780*/  IMAD.IADD R120, R99, 0x1, R7 ;  /* 0x0000000163787824 */ /* 0x000fe200078e0207 */
[C---:B------:R-:W-:Y:S01]  /*2790*/  LOP3.LUT R9, R0.reuse, 0x4, RZ, 0xc0, !PT ;  /* 0x0000000400097812 */ /* 0x040fe200078ec0ff */
[----:B------:R-:W-:Y:S01]  /*27a0*/  IMAD.IADD R25, R101, 0x1, R21 ;  /* 0x0000000165197824 */ /* 0x000fe200078e0215 */
[----:B------:R-:W-:Y:S01]  /*27b0*/  LOP3.LUT R8, R0, 0x8, RZ, 0xc0, !PT ;  /* 0x0000000800087812 */ /* 0x000fe200078ec0ff */
[----:B------:R-:W-:Y:S01]  /*27c0*/  IMAD.IADD R20, R107, 0x1, R15 ;  /* 0x000000016b147824 */ /* 0x000fe200078e020f */
[----:B------:R-:W-:Y:S01]  /*27d0*/  SHF.R.S32.HI R7, RZ, 0x1f, R13 ;  /* 0x0000001fff077819 */ /* 0x000fe2000001140d */
[----:B------:R-:W-:Y:S01]  /*27e0*/  IMAD.SHL.U32 R118, R118, 0x2, RZ ;  /* 0x0000000276767824 */ /* 0x000fe200078e00ff */
[----:B------:R-:W-:Y:S01]  /*27f0*/  SHF.R.S32.HI R6, RZ, 0x1f, R11 ;  /* 0x0000001fff067819 */ /* 0x000fe2000001140b */
[----:B------:R-:W-:-:S02]  /*2800*/  IMAD.IADD R21, R21, 0x1, R103 ;  /* 0x0000000115157824 */ /* 0x000fc400078e0267 */
[----:B------:R-:W-:-:S07]  /*2810*/  IMAD.IADD R15, R15, 0x1, R109 ;  /* 0x000000010f0f7824 */ /* 0x000fce00078e026d */
.L_x_2982:
[----:B---3--:R-:W2:Y:S01]  /*2820*/  LDL.LU R39, [R1+0xc] ;  /* 0x00000c0001277983 */ /* 0x008ea20000300800 */
        /* <DEDUP_REMOVED lines=24> */
[----:B------:R-:W-:Y:S01]  /*29b0*/  IMAD R4, R3, 0x2, R16 ;  /* 0x0000000203047824 */ /* 0x000fe200078e0210 */
[----:B------:R-:W-:Y:S02]  /*29c0*/  LEA.HI.X R57, R36, R117, R37, 0x1, P6 ;  /* 0x0000007524397211 */ /* 0x000fe400030f0c25 */
[----:B------:R-:W-:Y:S02]  /*29d0*/  MOV R24, R41 ;  /* 0x0000002900187202 */ /* 0x000fe40000000f00 */
        /* <DEDUP_REMOVED lines=33> */
[-C--:B------:R-:W-:Y:S01]  /*2bf0*/  ISETP.GE.AND P5, PT, R22, R115.reuse, PT ;  /* 0x000000731600720c */ /* 0x080fe20003fa6270 */
[----:B------:R-:W-:Y:S01]  /*2c00*/  IMAD.X R38, R0, 0x1, R20, P2 ;  /* 0x0000000100267824 */ /* 0x000fe200010e0614 */
[C---:B------:R-:W-:Y:S01]  /*2c10*/  LEA R36, P2, R37.reuse, UR4, 0x1 ;  /* 0x0000000425247c11 */ /* 0x040fe2000f8408ff */
[----:B------:R-:W-:Y:S01]  /*2c20*/  IMAD.X R40, R114, 0x1, R25, P4 ;  /* 0x0000000172287824 */ /* 0x000fe200020e0619 */
[----:B------:R-:W-:Y:S01]  /*2c30*/  CS2R R126, SRZ ;  /* 0x00000000007e7805 */ /* 0x000fe2000001ff00 */
[----:B------:R-:W-:Y:S01]  /*2c40*/  ULDC.64 UR6, c[0x0][0x208] ;  /* 0x0000820000067ab9 */ /* 0x000fe20000000a00 */
[----:B------:R-:W-:Y:S01]  /*2c50*/  LEA.HI.X R37, R37, UR5, R38, 0x1, P2 ;  /* 0x0000000525257c11 */ /* 0x000fe200090f0c26 */
[----:B------:R-:W-:Y:S01]  /*2c60*/  ULDC.64 UR4, c[0x0][0x400] ;  /* 0x0001000000047ab9 */ /* 0x000fe20000000a00 */
[----:B------:R-:W-:-:S02]  /*2c70*/  ISETP.GE.AND P4, PT, R215, R115, PT ;  /* 0x00000073d700720c */ /* 0x000fc40003f86270 */
[----:B------:R-:W-:-:S03]  /*2c80*/  LEA R38, P2, R39, UR4, 0x1 ;  /* 0x0000000427267c11 */ /* 0x000fc6000f8408ff */
[----:B------:R0:W5:Y:S01]  /*2c90*/  @!P5 LDG.E.64 R124, desc[UR6][R36.64] ;  /* 0x00000006247cd981 */ /* 0x000162000c1e1b00 */
        /* <DEDUP_REMOVED lines=16> */
.L_x_2879:
[----:B------:R-:W-:Y:S05]  /*2da0*/  BSYNC B1 ;  /* 0x0000000000017941 */ /* 0x000fea0003800000 */
.L_x_2878:
[----:B0----5:R-:W-:Y:S01]  /*2db0*/  IMAD.MOV.U32 R37, RZ, RZ, R79 ;  /* 0x000000ffff257224 */ /* 0x021fe200078e004f */
[----:B------:R-:W-:Y:S01]  /*2dc0*/  MOV R36, R78 ;  /* 0x0000004e00247202 */ /* 0x000fe20000000f00 */
[----:B------:R-:W-:Y:S01]  /*2dd0*/  IMAD.MOV.U32 R38, RZ, RZ, R82 ;  /* 0x000000ffff267224 */ /* 0x000fe200078e0052 */
[----:B------:R-:W-:Y:S01]  /*2de0*/  IADD3 R39, R212, 0x20, RZ ;  /* 0x00000020d4277810 */ /* 0x000fe20007ffe0ff */
[----:B------:R-:W-:Y:S01]  /*2df0*/  BSSY B1, `(.L_x_2880) ;  /* 0x0000040000017945 */ /* 0x000fe20003800000 */
[----:B------:R-:W-:Y:S01]  /*2e00*/  PRMT R161, R37, 0x5410, R36 ;  /* 0x0000541025a17816 */ /* 0x000fe20000000024 */
[----:B------:R-:W-:Y:S01]  /*2e10*/  IMAD.MOV.U32 R36, RZ, RZ, R83 ;  /* 0x000000ffff247224 */ /* 0x000fe200078e0053 */
[----:B------:R-:W-:Y:S01]  /*2e20*/  ISETP.GE.AND P4, PT, R39, R3, PT ;  /* 0x000000032700720c */ /* 0x000fe20003f86270 */
[----:B------:R-:W-:Y:S01]  /*2e30*/  IMAD.MOV.U32 R37, RZ, RZ, R90 ;  /* 0x000000ffff257224 */ /* 0x000fe200078e005a */
[----:B------:R-:W-:Y:S02]  /*2e40*/  CS2R R66, SRZ ;  /* 0x0000000000427805 */ /* 0x000fe4000001ff00 */
        /* <DEDUP_REMOVED lines=9> */
[----:B------:R-:W-:Y:S01]  /*2ee0*/  PRMT R151, R38, 0x7610, R151 ;  /* 0x0000761026977816 */ /* 0x000fe20000000097 */
[----:B------:R-:W-:Y:S01]  /*2ef0*/  IMAD.MOV.U32 R36, RZ, RZ, R80 ;  /* 0x000000ffff247224 */ /* 0x000fe200078e0050 */
[----:B------:R-:W-:-:S02]  /*2f00*/  MOV R38, R88 ;  /* 0x0000005800267202 */ /* 0x000fc40000000f00 */
[----:B------:R-:W-:Y:S02]  /*2f10*/  CS2R R72, SRZ ;  /* 0x0000000000487805 */ /* 0x000fe4000001ff00 */
[----:B------:R-:W-:Y:S01]  /*2f20*/  PRMT R153, R37, 0x7610, R153 ;  /* 0x0000761025997816 */ /* 0x000fe20000000099 */
[----:B------:R-:W-:Y:S01]  /*2f30*/  IMAD.MOV.U32 R37, RZ, RZ, R81 ;  /* 0x000000ffff257224 */ /* 0x000fe200078e0051 */
[----:B------:R-:W-:-:S04]  /*2f40*/  CS2R R76, SRZ ;  /* 0x00000000004c7805 */ /* 0x000fc8000001ff00 */
[----:B------:R-:W-:Y:S01]  /*2f50*/  PRMT R162, R36, 0x5410, R37 ;  /* 0x0000541024a27816 */ /* 0x000fe20000000025 */
[----:B------:R-:W-:Y:S02]  /*2f60*/  IMAD.MOV.U32 R36, RZ, RZ, R89 ;  /* 0x000000ffff247224 */ /* 0x000fe400078e0059 */
[----:B------:R-:W-:-:S03]  /*2f70*/  IMAD.MOV.U32 R37, RZ, RZ, R116 ;  /* 0x000000ffff257224 */ /* 0x000fc600078e0074 */
[----:B------:R-:W-:Y:S01]  /*2f80*/  PRMT R165, R38, 0x5410, R36 ;  /* 0x0000541026a57816 */ /* 0x000fe20000000024 */
[----:B------:R-:W-:Y:S02]  /*2f90*/  IMAD.MOV.U32 R36, RZ, RZ, R117 ;  /* 0x000000ffff247224 */ /* 0x000fe400078e0075 */
[----:B------:R-:W-:-:S03]  /*2fa0*/  IMAD.MOV.U32 R38, RZ, RZ, R126 ;  /* 0x000000ffff267224 */ /* 0x000fc600078e007e */
[----:B------:R-:W-:Y:S01]  /*2fb0*/  PRMT R166, R37, 0x5410, R36 ;  /* 0x0000541025a67816 */ /* 0x000fe20000000024 */
[----:B------:R-:W-:Y:S01]  /*2fc0*/  IMAD.MOV.U32 R37, RZ, RZ, R127 ;  /* 0x000000ffff257224 */ /* 0x000fe200078e007f */
[----:B------:R-:W-:-:S04]  /*2fd0*/  PRMT R151, R151, 0x5410, R38 ;  /* 0x0000541097977816 */ /* 0x000fc80000000026 */
        /* <DEDUP_REMOVED lines=33> */
.L_x_2881:
[----:B------:R-:W-:Y:S05]  /*31f0*/  BSYNC B1 ;  /* 0x0000000000017941 */ /* 0x000fea0003800000 */
.L_x_2880:
        /* <DEDUP_REMOVED lines=44> */
.L_x_2883:
[----:B------:R-:W-:Y:S05]  /*34c0*/  BSYNC B1 ;  /* 0x0000000000017941 */ /* 0x000fea0003800000 */
.L_x_2882:
[----:B------:R-:W2:Y:S01]  /*34d0*/  LDL R0, [R1+0x5c] ;  /* 0x00005c0001007983 */ /* 0x000ea20000100800 */
[----:B0-----:R-:W-:Y:S01]  /*34e0*/  IMAD.MOV.U32 R37, RZ, RZ, R67 ;  /* 0x000000ffff257224 */ /* 0x001fe200078e0043 */
[----:B------:R-:W-:Y:S01]  /*34f0*/  MOV R36, R66 ;  /* 0x0000004200247202 */ /* 0x000fe20000000f00 */
[----:B------:R-:W-:Y:S01]  /*3500*/  IMAD.MOV.U32 R38, RZ, RZ, R70 ;  /* 0x000000ffff267224 */ /* 0x000fe200078e0046 */
[----:B------:R-:W-:Y:S02]  /*3510*/  PRMT R140, R136, 0x7610, R140 ;  /* 0x00007610888c7816 */ /* 0x000fe4000000008c */
        /* <DEDUP_REMOVED lines=14> */
[----:B------:R-:W-:Y:S02]  /*3600*/  IMAD.MOV.U32 R36, RZ, RZ, R77 ;  /* 0x000000ffff247224 */ /* 0x000fe400078e004d */
[----:B------:R-:W-:-:S03]  /*3610*/  IMAD.MOV.U32 R38, RZ, RZ, R73 ;  /* 0x000000ffff267224 */ /* 0x000fc600078e0049 */
[----:B------:R-:W-:Y:S01]  /*3620*/  PRMT R160, R37, 0x5410, R36 ;  /* 0x0000541025a07816 */ /* 0x000fe20000000024 */
[----:B-----5:R-:W-:Y:S01]  /*3630*/  IMAD.MOV.U32 R37, RZ, RZ, R46 ;  /* 0x000000ffff257224 */ /* 0x020fe200078e002e */
[----:B------:R-:W-:Y:S01]  /*3640*/  PRMT R157, R38, 0x7610, R157 ;  /* 0x00007610269d7816 */ /* 0x000fe2000000009d */
[----:B------:R-:W-:Y:S01]  /*3650*/  IMAD.MOV.U32 R36, RZ, RZ, R47 ;  /* 0x000000ffff247224 */ /* 0x000fe200078e002f */
[----:B------:R-:W-:-:S04]  /*3660*/  MOV R38, R41 ;  /* 0x0000002900267202 */ /* 0x000fc80000000f00 */
[----:B------:R-:W-:Y:S01]  /*3670*/  PRMT R86, R37, 0x5410, R36 ;  /* 0x0000541025567816 */ /* 0x000fe20000000024 */
[----:B------:R-:W-:Y:S01]  /*3680*/  IMAD.MOV.U32 R36, RZ, RZ, R59 ;  /* 0x000000ffff247224 */ /* 0x000fe200078e003b */
[----:B------:R-:W-:-:S04]  /*3690*/  MOV R37, R58 ;  /* 0x0000003a00257202 */ /* 0x000fc80000000f00 */
[----:B------:R-:W-:Y:S01]  /*36a0*/  PRMT R137, R37, 0x5410, R36 ;  /* 0x0000541025897816 */ /* 0x000fe20000000024 */
[----:B------:R-:W-:Y:S02]  /*36b0*/  IMAD.MOV.U32 R37, RZ, RZ, R43 ;  /* 0x000000ffff257224 */ /* 0x000fe400078e002b */
[----:B------:R-:W-:Y:S01]  /*36c0*/  IMAD.MOV.U32 R36, RZ, RZ, R44 ;  /* 0x000000ffff247224 */ /* 0x000fe200078e002c */
[----:B--2---:R-:W-:Y:S01]  /*36d0*/  R2UR UR4, R0 ;  /* 0x00000000000472ca */ /* 0x004fe200000e0000 */
[----:B------:R-:W-:-:S05]  /*36e0*/  IMAD.MOV.U32 R0, RZ, RZ, R63 ;  /* 0x000000ffff007224 */ /* 0x000fca00078e003f */
[----:B------:R-:W-:Y:S01]  /*36f0*/  PRMT R140, R140, 0x5410, R0 ;  /* 0x000054108c8c7816 */ /* 0x000fe20000000000 */
[----:B------:R-:W-:-:S05]  /*3700*/  IMAD.MOV.U32 R0, RZ, RZ, R71 ;  /* 0x000000ffff007224 */ /* 0x000fca00078e0047 */
[----:B------:R-:W-:Y:S01]  /*3710*/  PRMT R155, R155, 0x5410, R0 ;  /* 0x000054109b9b7816 */ /* 0x000fe20000000000 */
[----:B------:R-:W-:Y:S01]  /*3720*/  IMAD.MOV.U32 R0, RZ, RZ, R65 ;  /* 0x000000ffff007224 */ /* 0x000fe200078e0041 */
[----:B------:R-:W-:-:S04]  /*3730*/  UISETP.NE.AND UP0, UPT, UR4, 0x3, UPT ;  /* 0x000000030400788c */ /* 0x000fc8000bf05270 */
[----:B------:R-:W-:Y:S01]  /*3740*/  PRMT R141, R141, 0x5410, R0 ;  /* 0x000054108d8d7816 */ /* 0x000fe20000000000 */
[----:B------:R-:W-:Y:S01]  /*3750*/  IMAD.MOV.U32 R0, RZ, RZ, R40 ;  /* 0x000000ffff007224 */ /* 0x000fe200078e0028 */
[----:B------:R-:W-:-:S04]  /*3760*/  PLOP3.LUT P2, PT, PT, PT, UP0, 0x80, 0x0 ;  /* 0x000000000000781c */ /* 0x000fc80003f4f008 */
[----:B------:R-:W-:Y:S01]  /*3770*/  PRMT R84, R0, 0x7610, R84 ;  /* 0x0000761000547816 */ /* 0x000fe20000000054 */
[----:B------:R-:W-:-:S03]  /*3780*/  IMAD.MOV.U32 R0, RZ, RZ, R52 ;  /* 0x000000ffff007224 */ /* 0x000fc600078e0034 */
[----:B------:R-:W-:Y:S01]  /*3790*/  PRMT R84, R84, 0x5410, R38 ;  /* 0x0000541054547816 */ /* 0x000fe20000000026 */
[----:B------:R-:W-:Y:S01]  /*37a0*/  IMAD.MOV.U32 R38, RZ, RZ, R53 ;  /* 0x000000ffff267224 */ /* 0x000fe200078e0035 */
[----:B------:R-:W-:Y:S01]  /*37b0*/  PRMT R136, R0, 0x7610, R136 ;  /* 0x0000761000887816 */ /* 0x000fe20000000088 */
[----:B------:R-:W-:-:S03]  /*37c0*/  IMAD.MOV.U32 R0, RZ, RZ, R42 ;  /* 0x000000ffff007224 */ /* 0x000fc600078e002a */
        /* <DEDUP_REMOVED lines=11> */
[----:B------:R-:W-:Y:S02]  /*3880*/  PRMT R158, R36, 0x7610, R158 ;  /* 0x00007610249e7816 */ /* 0x000fe4000000009e */
[----:B------:R-:W-:Y:S01]  /*3890*/  PRMT R159, R159, 0x5410, R0 ;  /* 0x000054109f9f7816 */ /* 0x000fe20000000000 */
[----:B------:R-:W-:Y:S06]  /*38a0*/  @!P2 BRA `(.L_x_2884) ;  /* 0x000000000004a947 */ /* 0x000fec0003800000 */
[----:B------:R-:W-:Y:S01]  /*38b0*/  BPT.TRAP 0x1 ;  /* 0x000000040000795c */ /* 0x000fe20000300000 */
.L_x_2884:
[----:B------:R-:W-:Y:S01]  /*38c0*/  LEA R0, R17, R16, 0x3 ;  /* 0x0000001011007211 */ /* 0x000fe200078e18ff */
[----:B------:R-:W-:Y:S01]  /*38d0*/  BSSY B1, `(.L_x_2885) ;  /* 0x0000004000017945 */ /* 0x000fe20003800000 */
[----:B------:R-:W-:-:S04]  /*38e0*/  SHF.L.U32 R114, R219, 0x1f, RZ ;  /* 0x0000001fdb727819 */ /* 0x000fc800000006ff */
[----:B------:R-:W0:Y:S02]  /*38f0*/  SYNCS.PHASECHK.TRANS64.TRYWAIT P6, [R0+URZ+0x38890], R114 ;  /* 0x03889072000075a7 */ /* 0x000e2400080c017f */
[----:B0-----:R-:W-:Y:S05]  /*3900*/  @!P6 BRA `(.L_x_2886) ;  /* 0x000002c000f8e947 */ /* 0x001fea0003800000 */
.L_x_3304:
[----:B------:R-:W-:Y:S05]  /*3910*/  BSYNC B1 ;  /* 0x0000000000017941 */ /* 0x000fea0003800000 */
.L_x_2885:
        /* <DEDUP_REMOVED lines=10> */
[--C-:B--2---:R-:W-:Y:S01]  /*39c0*/  HADD2.F32 R152, -RZ, R39.reuse.H0_H0 ;  /* 0x20000027ff987230 */ /* 0x104fe20000004100 */
[----:B------:R-:W-:Y:S02]  /*39d0*/  SHF.R.U32.HI R124, RZ, 0x10, R125 ;  /* 0x00000010ff7c7819 */ /* 0x000fe4000001167d */
[--C-:B------:R-:W-:Y:S01]  /*39e0*/  SHF.R.U64 R125, R126, 0x10, R127.reuse ;  /* 0x000000107e7d7819 */ /* 0x100fe2000000127f */
[----:B------:R-:W-:Y:S01]  /*39f0*/  HADD2.F32 R126, -RZ, R39.H1_H1 ;  /* 0x30000027ff7e7230 */ /* 0x000fe20000004100 */
[----:B------:R-:W-:Y:S01]  /*3a00*/  SHF.R.U32.HI R139, RZ, 0x10, R127 ;  /* 0x00000010ff8b7819 */ /* 0x000fe2000001167f */
[----:B------:R-:W-:Y:S02]  /*3a10*/  HADD2.F32 R138, -RZ, R138.H0_H0 ;  /* 0x2000008aff8a7230 */ /* 0x000fe40000004100 */
[----:B------:R-:W-:Y:S02]  /*3a20*/  HADD2.F32 R154, -RZ, R125.H0_H0 ;  /* 0x2000007dff9a7230 */ /* 0x000fe40000004100 */
[----:B------:R-:W-:-:S02]  /*3a30*/  HADD2.F32 R139, -RZ, R139.H0_H0 ;  /* 0x2000008bff8b7230 */ /* 0x000fc40000004100 */
[--C-:B------:R-:W-:Y:S02]  /*3a40*/  HADD2.F32 R125, -RZ, R37.reuse.H1_H1 ;  /* 0x30000025ff7d7230 */ /* 0x100fe40000004100 */
[----:B------:R-:W-:Y:S02]  /*3a50*/  HADD2.F32 R37, -RZ, R37.H0_H0 ;  /* 0x20000025ff257230 */ /* 0x000fe40000004100 */
[-C--:B------:R-:W-:Y:S01]  /*3a60*/  FMUL.FTZ R39, R126, R139.reuse ;  /* 0x0000008b7e277220 */ /* 0x080fe20000410000 */
[----:B------:R-:W-:Y:S02]  /*3a70*/  HADD2.F32 R127, -RZ, R124.H0_H0 ;  /* 0x2000007cff7f7230 */ /* 0x000fe40000004100 */
[-C--:B------:R-:W-:Y:S01]  /*3a80*/  FMUL.FTZ R124, R125, R154.reuse ;  /* 0x0000009a7d7c7220 */ /* 0x080fe20000410000 */
[C---:B------:R-:W-:Y:S01]  /*3a90*/  FMUL.FTZ R139, R152.reuse, R139 ;  /* 0x0000008b988b7220 */ /* 0x040fe20000410000 */
[C---:B------:R-:W-:Y:S02]  /*3aa0*/  FMUL.FTZ R154, R37.reuse, R154 ;  /* 0x0000009a259a7220 */ /* 0x040fe40000410000 */
[-C--:B------:R-:W-:Y:S01]  /*3ab0*/  FFMA.FTZ R37, R37, R138.reuse, -R124 ;  /* 0x0000008a25257223 */ /* 0x080fe2000001087c */
[-C--:B------:R-:W-:Y:S01]  /*3ac0*/  FFMA.FTZ R39, R152, R127.reuse, -R39 ;  /* 0x0000007f98277223 */ /* 0x080fe20000010827 */
[----:B------:R-:W-:Y:S01]  /*3ad0*/  FFMA.FTZ R124, R125, R138, R154 ;  /* 0x0000008a7d7c7223 */ /* 0x000fe2000001009a */
[----:B------:R-:W-:Y:S01]  /*3ae0*/  FFMA.FTZ R126, R126, R127, R139 ;  /* 0x0000007f7e7e7223 */ /* 0x000fe2000001008b */
[----:B------:R-:W-:-:S02]  /*3af0*/  HADD2.F32 R138, -RZ, R151.H0_H0 ;  /* 0x20000097ff8a7230 */ /* 0x000fc40000004100 */
[----:B------:R-:W-:Y:S01]  /*3b00*/  HADD2.F32 R127, -RZ, R151.H1_H1 ;  /* 0x30000097ff7f7230 */ /* 0x000fe20000004100 */
[----:B------:R-:W-:Y:S01]  /*3b10*/  F2FP.F16.F32.PACK_AB R37, R124, R37 ;  /* 0x000000257c25723e */ /* 0x000fe200000000ff */
[--C-:B------:R-:W-:Y:S01]  /*3b20*/  HADD2.F32 R139, -RZ, R36.reuse.H1_H1 ;  /* 0x30000024ff8b7230 */ /* 0x100fe20000004100 */
[----:B------:R-:W-:Y:S01]  /*3b30*/  F2FP.F16.F32.PACK_AB R39, R126, R39 ;  /* 0x000000277e27723e */ /* 0x000fe200000000ff */
[----:B------:R-:W-:Y:S02]  /*3b40*/  HADD2.F32 R151, -RZ, R36.H0_H0 ;  /* 0x20000024ff977230 */ /* 0x000fe40000004100 */
[----:B------:R-:W-:Y:S02]  /*3b50*/  HADD2.F32 R125, -RZ, R153.H1_H1 ;  /* 0x30000099ff7d7230 */ /* 0x000fe40000004100 */
[--C-:B------:R-:W-:Y:S02]  /*3b60*/  HADD2.F32 R36, -RZ, R38.reuse.H1_H1 ;  /* 0x30000026ff247230 */ /* 0x100fe40000004100 */
[----:B------:R-:W-:Y:S01]  /*3b70*/  FMUL.FTZ R154, R151, R127 ;  /* 0x0000007f979a7220 */ /* 0x000fe20000410000 */
[----:B------:R-:W-:-:S02]  /*3b80*/  HADD2.F32 R152, -RZ, R38.H0_H0 ;  /* 0x20000026ff987230 */ /* 0x000fc40000004100 */
[C---:B------:R-:W-:Y:S01]  /*3b90*/  FMUL.FTZ R38, R139.reuse, R127 ;  /* 0x0000007f8b267220 */ /* 0x040fe20000410000 */
[----:B------:R-:W-:Y:S02]  /*3ba0*/  HADD2.F32 R153, -RZ, R153.H0_H0 ;  /* 0x20000099ff997230 */ /* 0x000fe40000004100 */
[-C--:B------:R-:W-:Y:S01]  /*3bb0*/  FMUL.FTZ R127, R36, R125.reuse ;  /* 0x0000007d247f7220 */ /* 0x080fe20000410000 */
[-C--:B------:R-:W-:Y:S01]  /*3bc0*/  FFMA.FTZ R139, R139, R138.reuse, R154 ;  /* 0x0000008a8b8b7223 */ /* 0x080fe2000001009a */
[C---:B------:R-:W-:Y:S01]  /*3bd0*/  FMUL.FTZ R125, R152.reuse, R125 ;  /* 0x0000007d987d7220 */ /* 0x040fe20000410000 */
[----:B------:R-:W-:Y:S01]  /*3be0*/  FFMA.FTZ R38, R151, R138, -R38 ;  /* 0x0000008a97267223 */ /* 0x000fe20000010826 */
[-C--:B------:R-:W-:Y:S02]  /*3bf0*/  FFMA.FTZ R127, R152, R153.reuse, -R127 ;  /* 0x00000099987f7223 */ /* 0x080fe4000001087f */
[----:B------:R-:W-:Y:S02]  /*3c00*/  FFMA.FTZ R36, R36, R153, R125 ;  /* 0x0000009924247223 */ /* 0x000fe4000001007d */
[----:B------:R-:W-:-:S03]  /*3c10*/  F2FP.F16.F32.PACK_AB R38, R139, R38 ;  /* 0x000000268b26723e */ /* 0x000fc600000000ff */
[----:B------:R-:W-:Y:S02]  /*3c20*/  F2FP.F16.F32.PACK_AB R124, R36, R127 ;  /* 0x0000007f247c723e */ /* 0x000fe400000000ff */
[----:B------:R-:W-:-:S03]  /*3c30*/  IMAD.MOV.U32 R36, RZ, RZ, R38 ;  /* 0x000000ffff247224 */ /* 0x000fc600078e0026 */
[----:B------:R-:W-:-:S07]  /*3c40*/  IMAD.MOV.U32 R38, RZ, RZ, R124 ;  /* 0x000000ffff267224 */ /* 0x000fce00078e007c */
.L_x_2892:
[----:B------:R-:W-:Y:S05]  /*3c50*/  BSYNC B3 ;  /* 0x0000000000037941 */ /* 0x000fea0003800000 */
.L_x_2891:
[----:B------:R-:W-:Y:S02]  /*3c60*/  ULDC.64 UR4, c[0x0][0x208] ;  /* 0x0000820000047ab9 */ /* 0x000fe40000000a00 */
[----:B--2---:R1:W-:Y:S03]  /*3c70*/  STG.E.128 desc[UR4][R56.64], R36 ;  /* 0x0000002438007986 */ /* 0x0043e6000c101d04 */
.L_x_2890:
[----:B------:R-:W-:Y:S05]  /*3c80*/  BSYNC B2 ;  /* 0x0000000000027941 */ /* 0x000fea0003800000 */
.L_x_2889:
        /* <DEDUP_REMOVED lines=48> */
.L_x_2896:
[----:B------:R-:W-:Y:S05]  /*3f90*/  BSYNC B3 ;  /* 0x0000000000037941 */ /* 0x000fea0003800000 */
.L_x_2895:
[----:B------:R-:W-:Y:S02]  /*3fa0*/  ULDC.64 UR4, c[0x0][0x208] ;  /* 0x0000820000047ab9 */ /* 0x000fe40000000a00 */
[----:B--2---:R2:W-:Y:S03]  /*3fb0*/  STG.E.128 desc[UR4][R56.64+0x80], R36 ;  /* 0x0000802438007986 */ /* 0x0045e6000c101d04 */
.L_x_2894:
[----:B------:R-:W-:Y:S05]  /*3fc0*/  BSYNC B2 ;  /* 0x0000000000027941 */ /* 0x000fea0003800000 */
.L_x_2893:
        /* <DEDUP_REMOVED lines=48> */
.L_x_2900:
[----:B------:R-:W-:Y:S05]  /*42d0*/  BSYNC B3 ;  /* 0x0000000000037941 */ /* 0x000fea0003800000 */
.L_x_2899:
[----:B------:R-:W-:Y:S02]  /*42e0*/  ULDC.64 UR4, c[0x0][0x208] ;  /* 0x0000820000047ab9 */ /* 0x000fe40000000a00 */
[----:B--2---:R3:W-:Y:S03]  /*42f0*/  STG.E.128 desc[UR4][R56.64+0x100], R36 ;  /* 0x0001002438007986 */ /* 0x0047e6000c101d04 */
.L_x_2898:
[----:B------:R-:W-:Y:S05]  /*4300*/  BSYNC B2 ;  /* 0x0000000000027941 */ /* 0x000fea0003800000 */
.L_x_2897:
[----:B------:R-:W-:-:S13]  /*4310*/  ISETP.NE.AND P3, PT, R8, RZ, PT ;  /* 0x000000ff0800720c */ /* 0x000fda0003f65270 */
[----:B------:R-:W-:Y:S05]  /*4320*/  @!P3 BRA `(.L_x_2888) ;  /* 0x0000000000bcb947 */ /* 0x000fea0003800000 */
[----:B-123--:R1:W2:Y:S01]  /*4330*/  LDS.128 R36, [R4+0x2bc00] ;  /* 0x02bc000004247984 */ /* 0x00e2a20000000c00 */
[----:B------:R-:W-:Y:S01]  /*4340*/  ISETP.GE.AND P3, PT, R216, R115, PT ;  /* 0x00000073d800720c */ /* 0x000fe20003f66270 */
[----:B------:R-:W-:-:S12]  /*4350*/  BSSY B2, `(.L_x_2901) ;  /* 0x000002a000027945 */ /* 0x000fd80003800000 */
[----:B-1----:R-:W-:Y:S05]  /*4360*/  @P3 BRA `(.L_x_2902) ;  /* 0x0000000000a03947 */ /* 0x002fea0003800000 */
[--C-:B------:R-:W-:Y:S01]  /*4370*/  SHF.R.U64 R80, R80, 0x10, R81.reuse ;  /* 0x0000001050507819 */ /* 0x100fe20000001251 */
[----:B--2---:R-:W-:Y:S01]  /*4380*/  HADD2.F32 R82, -RZ, R39.H1_H1 ;  /* 0x30000027ff527230 */ /* 0x004fe20000004100 */
[----:B------:R-:W-:Y:S01]  /*4390*/  SHF.R.U32.HI R81, RZ, 0x10, R81 ;  /* 0x00000010ff517819 */ /* 0x000fe20000011651 */
[----:B------:R-:W-:Y:S01]  /*43a0*/  HADD2.F32 R83, -RZ, R37.H1_H1 ;  /* 0x30000025ff537230 */ /* 0x000fe20000004100 */
[--C-:B------:R-:W-:Y:S01]  /*43b0*/  SHF.R.U64 R78, R78, 0x10, R79.reuse ;  /* 0x000000104e4e7819 */ /* 0x100fe2000000124f */
[----:B------:R-:W-:Y:S01]  /*43c0*/  HADD2.F32 R80, -RZ, R80.H0_H0 ;  /* 0x20000050ff507230 */ /* 0x000fe20000004100 */
[----:B------:R-:W-:Y:S01]  /*43d0*/  SHF.R.U32.HI R79, RZ, 0x10, R79 ;  /* 0x00000010ff4f7819 */ /* 0x000fe2000001164f */
[----:B------:R-:W-:Y:S02]  /*43e0*/  HADD2.F32 R81, -RZ, R81.H0_H0 ;  /* 0x20000051ff517230 */ /* 0x000fe40000004100 */
[----:B------:R-:W-:Y:S02]  /*43f0*/  HADD2.F32 R88, -RZ, R39.H0_H0 ;  /* 0x20000027ff587230 */ /* 0x000fe40000004100 */
[----:B------:R-:W-:Y:S01]  /*4400*/  FMUL.FTZ R90, R83, R80 ;  /* 0x00000050535a7220 */ /* 0x000fe20000410000 */
[----:B------:R-:W-:-:S02]  /*4410*/  HADD2.F32 R37, -RZ, R37.H0_H0 ;  /* 0x20000025ff257230 */ /* 0x000fc40000004100 */
[-C--:B------:R-:W-:Y:S01]  /*4420*/  FMUL.FTZ R39, R82, R81.reuse ;  /* 0x0000005152277220 */ /* 0x080fe20000410000 */
[----:B------:R-:W-:Y:S02]  /*4430*/  HADD2.F32 R79, -RZ, R79.H0_H0 ;  /* 0x2000004fff4f7230 */ /* 0x000fe40000004100 */
[C---:B------:R-:W-:Y:S01]  /*4440*/  FMUL.FTZ R81, R88.reuse, R81 ;  /* 0x0000005158517220 */ /* 0x040fe20000410000 */
[----:B------:R-:W-:Y:S02]  /*4450*/  HADD2.F32 R78, -RZ, R78.H0_H0 ;  /* 0x2000004eff4e7230 */ /* 0x000fe40000004100 */
[C---:B------:R-:W-:Y:S01]  /*4460*/  FMUL.FTZ R80, R37.reuse, R80 ;  /* 0x0000005025507220 */ /* 0x040fe20000410000 */
[----:B------:R-:W-:Y:S02]  /*4470*/  HADD2.F32 R89, -RZ, R38.H0_H0 ;  /* 0x20000026ff597230 */ /* 0x000fe40000004100 */
[-C--:B------:R-:W-:Y:S01]  /*4480*/  FFMA.FTZ R39, R88, R79.reuse, -R39 ;  /* 0x0000004f58277223 */ /* 0x080fe20000010827 */
[----:B------:R-:W-:Y:S01]  /*4490*/  FFMA.FTZ R82, R82, R79, R81 ;  /* 0x0000004f52527223 */ /* 0x000fe20000010051 */
[-C--:B------:R-:W-:Y:S01]  /*44a0*/  FFMA.FTZ R90, R37, R78.reuse, -R90 ;  /* 0x0000004e255a7223 */ /* 0x080fe2000001085a */
[----:B------:R-:W-:Y:S01]  /*44b0*/  FFMA.FTZ R83, R83, R78, R80 ;  /* 0x0000004e53537223 */ /* 0x000fe20000010050 */
[----:B------:R-:W-:-:S02]  /*44c0*/  HADD2.F32 R79, -RZ, R36.H1_H1 ;  /* 0x30000024ff4f7230 */ /* 0x000fc40000004100 */
[----:B------:R-:W-:Y:S01]  /*44d0*/  HADD2.F32 R78, -RZ, R162.H0_H0 ;  /* 0x200000a2ff4e7230 */ /* 0x000fe20000004100 */
[----:B------:R-:W-:Y:S01]  /*44e0*/  F2FP.F16.F32.PACK_AB R39, R82, R39 ;  /* 0x000000275227723e */ /* 0x000fe200000000ff */
[----:B------:R-:W-:Y:S02]  /*44f0*/  HADD2.F32 R36, -RZ, R36.H0_H0 ;  /* 0x20000024ff247230 */ /* 0x000fe40000004100 */
[----:B------:R-:W-:Y:S02]  /*4500*/  HADD2.F32 R162, -RZ, R162.H1_H1 ;  /* 0x300000a2ffa27230 */ /* 0x000fe40000004100 */
[-C--:B------:R-:W-:Y:S01]  /*4510*/  FMUL.FTZ R91, R79, R78.reuse ;  /* 0x0000004e4f5b7220 */ /* 0x080fe20000410000 */
[----:B------:R-:W-:Y:S02]  /*4520*/  HADD2.F32 R81, -RZ, R38.H1_H1 ;  /* 0x30000026ff517230 */ /* 0x000fe40000004100 */
[----:B------:R-:W-:Y:S01]  /*4530*/  FMUL.FTZ R80, R36, R78 ;  /* 0x0000004e24507220 */ /* 0x000fe20000410000 */
[----:B------:R-:W-:-:S02]  /*4540*/  HADD2.F32 R37, -RZ, R161.H1_H1 ;  /* 0x300000a1ff257230 */ /* 0x000fc40000004100 */
[----:B------:R-:W-:Y:S02]  /*4550*/  HADD2.F32 R38, -RZ, R161.H0_H0 ;  /* 0x200000a1ff267230 */ /* 0x000fe40000004100 */
[-C--:B------:R-:W-:Y:S01]  /*4560*/  FMUL.FTZ R78, R81, R162.reuse ;  /* 0x000000a2514e7220 */ /* 0x080fe20000410000 */
[----:B------:R-:W-:Y:S01]  /*4570*/  FMUL.FTZ R162, R89, R162 ;  /* 0x000000a259a27220 */ /* 0x000fe20000410000 */
[-C--:B------:R-:W-:Y:S01]  /*4580*/  FFMA.FTZ R91, R36, R37.reuse, -R91 ;  /* 0x00000025245b7223 */ /* 0x080fe2000001085b */
[----:B------:R-:W-:Y:S01]  /*4590*/  FFMA.FTZ R80, R79, R37, R80 ;  /* 0x000000254f507223 */ /* 0x000fe20000010050 */
[-C--:B------:R-:W-:Y:S01]  /*45a0*/  FFMA.FTZ R78, R89, R38.reuse, -R78 ;  /* 0x00000026594e7223 */ /* 0x080fe2000001084e */
[----:B------:R-:W-:Y:S01]  /*45b0*/  FFMA.FTZ R81, R81, R38, R162 ;  /* 0x0000002651517223 */ /* 0x000fe200000100a2 */
[----:B------:R-:W-:Y:S02]  /*45c0*/  F2FP.F16.F32.PACK_AB R37, R83, R90 ;  /* 0x0000005a5325723e */ /* 0x000fe400000000ff */
[----:B------:R-:W-:-:S02]  /*45d0*/  F2FP.F16.F32.PACK_AB R36, R80, R91 ;  /* 0x0000005b5024723e */ /* 0x000fc400000000ff */
[----:B------:R-:W-:-:S07]  /*45e0*/  F2FP.F16.F32.PACK_AB R38, R81, R78 ;  /* 0x0000004e5126723e */ /* 0x000fce00000000ff */
.L_x_2902:
[----:B------:R-:W-:Y:S05]  /*45f0*/  BSYNC B2 ;  /* 0x0000000000027941 */ /* 0x000fea0003800000 */
.L_x_2901:
[----:B------:R-:W-:Y:S02]  /*4600*/  ULDC.64 UR4, c[0x0][0x208] ;  /* 0x0000820000047ab9 */ /* 0x000fe40000000a00 */
[----:B--2---:R4:W-:Y:S03]  /*4610*/  STG.E.128 desc[UR4][R56.64+0x180], R36 ;  /* 0x0001802438007986 */ /* 0x0049e6000c101d04 */
.L_x_2888:
[----:B------:R-:W-:Y:S05]  /*4620*/  BSYNC B1 ;  /* 0x0000000000017941 */ /* 0x000fea0003800000 */
.L_x_2887:
        /* <DEDUP_REMOVED lines=10> */
[--C-:B--2---:R-:W-:Y:S01]  /*46d0*/  HADD2.F32 R57, -RZ, R39.reuse.H1_H1 ;  /* 0x30000027ff397230 */ /* 0x104fe20000004100 */
[--C-:B------:R-:W-:Y:S01]  /*46e0*/  SHF.R.U64 R76, R76, 0x10, R77.reuse ;  /* 0x000000104c4c7819 */ /* 0x100fe2000000124d */
[----:B------:R-:W-:Y:S01]  /*46f0*/  HADD2.F32 R39, -RZ, R39.H0_H0 ;  /* 0x20000027ff277230 */ /* 0x000fe20000004100 */
[----:B------:R-:W-:Y:S02]  /*4700*/  SHF.R.U32.HI R78, RZ, 0x10, R77 ;  /* 0x00000010ff4e7819 */ /* 0x000fe4000001164d */
[----:B------:R-:W-:Y:S01]  /*4710*/  SHF.R.U32.HI R74, RZ, 0x10, R75 ;  /* 0x00000010ff4a7819 */ /* 0x000fe2000001164b */
[----:B------:R-:W-:Y:S02]  /*4720*/  HADD2.F32 R75, -RZ, R56.H0_H0 ;  /* 0x20000038ff4b7230 */ /* 0x000fe40000004100 */
[----:B------:R-:W-:Y:S02]  /*4730*/  HADD2.F32 R56, -RZ, R37.H1_H1 ;  /* 0x30000025ff387230 */ /* 0x000fe40000004100 */
[----:B------:R-:W-:-:S02]  /*4740*/  HADD2.F32 R76, -RZ, R76.H0_H0 ;  /* 0x2000004cff4c7230 */ /* 0x000fc40000004100 */
[----:B------:R-:W-:Y:S02]  /*4750*/  HADD2.F32 R37, -RZ, R37.H0_H0 ;  /* 0x20000025ff257230 */ /* 0x000fe40000004100 */
[----:B------:R-:W-:Y:S02]  /*4760*/  HADD2.F32 R78, -RZ, R78.H0_H0 ;  /* 0x2000004eff4e7230 */ /* 0x000fe40000004100 */
[CC--:B------:R-:W-:Y:S01]  /*4770*/  FMUL.FTZ R80, R56.reuse, R76.reuse ;  /* 0x0000004c38507220 */ /* 0x0c0fe20000410000 */
        /* <DEDUP_REMOVED lines=18> */
[----:B------:R-:W-:-:S02]  /*48a0*/  HADD2.F32 R76, -RZ, R158.H1_H1 ;  /* 0x3000009eff4c7230 */ /* 0x000fc40000004100 */
[----:B------:R-:W-:Y:S01]  /*48b0*/  FMUL.FTZ R78, R36, R78 ;  /* 0x0000004e244e7220 */ /* 0x000fe20000410000 */
[----:B------:R-:W-:Y:S02]  /*48c0*/  HADD2.F32 R77, -RZ, R159.H0_H0 ;  /* 0x2000009fff4d7230 */ /* 0x000fe40000004100 */
[----:B------:R-:W-:Y:S01]  /*48d0*/  FMUL.FTZ R160, R38, R160 ;  /* 0x000000a026a07220 */ /* 0x000fe20000410000 */
[-C--:B------:R-:W-:Y:S01]  /*48e0*/  FFMA.FTZ R79, R36, R76.reuse, -R79 ;  /* 0x0000004c244f7223 */ /* 0x080fe2000001084f */
[----:B------:R-:W-:Y:S01]  /*48f0*/  FFMA.FTZ R78, R57, R76, R78 ;  /* 0x0000004c394e7223 */ /* 0x000fe2000001004e */
[-C--:B------:R-:W-:Y:S01]  /*4900*/  FFMA.FTZ R81, R38, R77.reuse, -R81 ;  /* 0x0000004d26517223 */ /* 0x080fe20000010851 */
[----:B------:R-:W-:-:S03]  /*4910*/  FFMA.FTZ R160, R75, R77, R160 ;  /* 0x0000004d4ba07223 */ /* 0x000fc600000100a0 */
[----:B------:R-:W-:Y:S02]  /*4920*/  F2FP.F16.F32.PACK_AB R36, R78, R79 ;  /* 0x0000004f4e24723e */ /* 0x000fe400000000ff */
[----:B------:R-:W-:-:S07]  /*4930*/  F2FP.F16.F32.PACK_AB R38, R160, R81 ;  /* 0x00000051a026723e */ /* 0x000fce00000000ff */
.L_x_2908:
[----:B------:R-:W-:Y:S05]  /*4940*/  BSYNC B3 ;  /* 0x0000000000037941 */ /* 0x000fea0003800000 */
.L_x_2907:
[----:B------:R-:W-:Y:S02]  /*4950*/  ULDC.64 UR4, c[0x0][0x208] ;  /* 0x0000820000047ab9 */ /* 0x000fe40000000a00 */
[----:B--2---:R1:W-:Y:S03]  /*4960*/  STG.E.128 desc[UR4][R50.64], R36 ;  /* 0x0000002432007986 */ /* 0x0043e6000c101d04 */
.L_x_2906:
[----:B------:R-:W-:Y:S05]  /*4970*/  BSYNC B2 ;  /* 0x0000000000027941 */ /* 0x000fea0003800000 */
.L_x_2905:
        /* <DEDUP_REMOVED lines=9> */
[----:B------:R-:W-:Y:S01]  /*4a10*/  SHF.R.U32.HI R75, RZ, 0x10, R71 ;  /* 0x00000010ff4b7819 */ /* 0x000fe20000011647 */
[----:B------:R-:W-:Y:S01]  /*4a20*/  HADD2.F32 R39, -RZ, R37.H1_H1 ;  /* 0x30000025ff277230 */ /* 0x000fe20000004100 */
[--C-:B------:R-:W-:Y:S01]  /*4a30*/  SHF.R.U32.HI R74, RZ, 0x10, R73.reuse ;  /* 0x00000010ff4a7819 */ /* 0x100fe20000011649 */
[----:B------:R-:W-:Y:S01]  /*4a40*/  HADD2.F32 R70, -RZ, R70.H0_H0 ;  /* 0x20000046ff467230 */ /* 0x000fe20000004100 */
[----:B------:R-:W-:Y:S01]  /*4a50*/  SHF.R.U64 R71, R72, 0x10, R73 ;  /* 0x0000001048477819 */ /* 0x000fe20000001249 */
[----:B------:R-:W-:Y:S01]  /*4a60*/  HADD2.F32 R72, -RZ, R75.H0_H0 ;  /* 0x2000004bff487230 */ /* 0x000fe20000004100 */
[----:B------:R-:W-:Y:S01]  /*4a70*/  MOV R56, R36 ;  /* 0x0000002400387202 */ /* 0x000fe20000000f00 */
[----:B------:R-:W-:Y:S02]  /*4a80*/  HADD2.F32 R36, -RZ, R37.H0_H0 ;  /* 0x20000025ff247230 */ /* 0x000fe40000004100 */
[----:B------:R-:W-:-:S02]  /*4a90*/  HADD2.F32 R74, -RZ, R74.H0_H0 ;  /* 0x2000004aff4a7230 */ /* 0x000fc40000004100 */
[----:B------:R-:W-:Y:S02]  /*4aa0*/  HADD2.F32 R37, -RZ, R57.H1_H1 ;  /* 0x30000039ff257230 */ /* 0x000fe40000004100 */
[----:B------:R-:W-:Y:S02]  /*4ab0*/  HADD2.F32 R71, -RZ, R71.H0_H0 ;  /* 0x20000047ff477230 */ /* 0x000fe40000004100 */
[----:B------:R-:W-:Y:S02]  /*4ac0*/  HADD2.F32 R57, -RZ, R57.H0_H0 ;  /* 0x20000039ff397230 */ /* 0x000fe40000004100 */
[-C--:B------:R-:W-:Y:S01]  /*4ad0*/  FMUL.FTZ R78, R37, R74.reuse ;  /* 0x0000004a254e7220 */ /* 0x080fe20000410000 */
[-C--:B------:R-:W-:Y:S01]  /*4ae0*/  FMUL.FTZ R73, R39, R71.reuse ;  /* 0x0000004727497220 */ /* 0x080fe20000410000 */
[----:B------:R-:W-:Y:S01]  /*4af0*/  FMUL.FTZ R76, R36, R71 ;  /* 0x00000047244c7220 */ /* 0x000fe20000410000 */
[----:B------:R-:W-:Y:S01]  /*4b00*/  FMUL.FTZ R74, R57, R74 ;  /* 0x0000004a394a7220 */ /* 0x000fe20000410000 */
[----:B------:R-:W-:-:S02]  /*4b10*/  HADD2.F32 R71, -RZ, R157.H0_H0 ;  /* 0x2000009dff477230 */ /* 0x000fc40000004100 */
[-C--:B------:R-:W-:Y:S01]  /*4b20*/  FFMA.FTZ R36, R36, R70.reuse, -R73 ;  /* 0x0000004624247223 */ /* 0x080fe20000010849 */
[----:B------:R-:W-:Y:S01]  /*4b30*/  FFMA.FTZ R75, R39, R70, R76 ;  /* 0x00000046274b7223 */ /* 0x000fe2000001004c */
[-C--:B------:R-:W-:Y:S01]  /*4b40*/  FFMA.FTZ R79, R37, R72.reuse, R74 ;  /* 0x00000048254f7223 */ /* 0x080fe2000001004a */
[----:B------:R-:W-:Y:S02]  /*4b50*/  HADD2.F32 R70, -RZ, R156.H0_H0 ;  /* 0x2000009cff467230 */ /* 0x000fe40000004100 */
[----:B------:R-:W-:Y:S01]  /*4b60*/  FFMA.FTZ R78, R57, R72, -R78 ;  /* 0x00000048394e7223 */ /* 0x000fe2000001084e */
[----:B------:R-:W-:Y:S02]  /*4b70*/  HADD2.F32 R37, -RZ, R56.H1_H1 ;  /* 0x30000038ff257230 */ /* 0x000fe40000004100 */
[----:B------:R-:W-:Y:S02]  /*4b80*/  HADD2.F32 R39, -RZ, R38.H1_H1 ;  /* 0x30000026ff277230 */ /* 0x000fe40000004100 */
[----:B------:R-:W-:-:S02]  /*4b90*/  HADD2.F32 R56, -RZ, R56.H0_H0 ;  /* 0x20000038ff387230 */ /* 0x000fc40000004100 */
[-C--:B------:R-:W-:Y:S01]  /*4ba0*/  FMUL.FTZ R73, R37, R70.reuse ;  /* 0x0000004625497220 */ /* 0x080fe20000410000 */
        /* <DEDUP_REMOVED lines=14> */
.L_x_2912:
[----:B------:R-:W-:Y:S05]  /*4c90*/  BSYNC B3 ;  /* 0x0000000000037941 */ /* 0x000fea0003800000 */
.L_x_2911:
[----:B------:R-:W-:Y:S02]  /*4ca0*/  ULDC.64 UR4, c[0x0][0x208] ;  /* 0x0000820000047ab9 */ /* 0x000fe40000000a00 */
[----:B--2---:R1:W-:Y:S03]  /*4cb0*/  STG.E.128 desc[UR4][R50.64+0x80], R36 ;  /* 0x0000802432007986 */ /* 0x0043e6000c101d04 */
.L_x_2910:
[----:B------:R-:W-:Y:S05]  /*4cc0*/  BSYNC B2 ;  /* 0x0000000000027941 */ /* 0x000fea0003800000 */
.L_x_2909:
        /* <DEDUP_REMOVED lines=48> */
.L_x_2916:
[----:B------:R-:W-:Y:S05]  /*4fd0*/  BSYNC B3 ;  /* 0x0000000000037941 */ /* 0x000fea0003800000 */
.L_x_2915:
[----:B------:R-:W-:Y:S02]  /*4fe0*/  ULDC.64 UR4, c[0x0][0x208] ;  /* 0x0000820000047ab9 */ /* 0x000fe40000000a00 */
[----:B--2---:R1:W-:Y:S03]  /*4ff0*/  STG.E.128 desc[UR4][R50.64+0x100], R36 ;  /* 0x0001002432007986 */ /* 0x0043e6000c101d04 */
.L_x_2914:
[----:B------:R-:W-:Y:S05]  /*5000*/  BSYNC B2 ;  /* 0x0000000000027941 */ /* 0x000fea0003800000 */
.L_x_2913:
        /* <DEDUP_REMOVED lines=47> */
.L_x_2918:
[----:B------:R-:W-:Y:S05]  /*5300*/  BSYNC B2 ;  /* 0x0000000000027941 */ /* 0x000fea0003800000 */
.L_x_2917:
[----:B------:R-:W-:Y:S02]  /*5310*/  ULDC.64 UR4, c[0x0][0x208] ;  /* 0x0000820000047ab9 */ /* 0x000fe40000000a00 */
[----:B--2---:R1:W-:Y:S03]  /*5320*/  STG.E.128 desc[UR4][R50.64+0x180], R36 ;  /* 0x0001802432007986 */ /* 0x0043e6000c101d04 */
.L_x_2904:
[----:B------:R-:W-:Y:S05]  /*5330*/  BSYNC B1 ;  /* 0x0000000000017941 */ /* 0x000fea0003800000 */
.L_x_2903:
        /* <DEDUP_REMOVED lines=10> */
[----:B------:R-:W-:Y:S01]  /*53e0*/  SHF.R.U64 R56, R58, 0x10, R59 ;  /* 0x000000103a387819 */ /* 0x000fe2000000123b */
[----:B------:R-:W-:Y:S01]  /*53f0*/  HADD2.F32 R38, -RZ, R37.H1_H1 ;  /* 0x30000025ff267230 */ /* 0x000fe20000004100 */
[----:B------:R-:W-:Y:S01]  /*5400*/  SHF.R.U32.HI R60, RZ, 0x10, R61 ;  /* 0x00000010ff3c7819 */ /* 0x000fe2000001163d */
[----:B------:R-:W-:Y:S01]  /*5410*/  HADD2.F32 R57, -RZ, R57.H0_H0 ;  /* 0x20000039ff397230 */ /* 0x000fe20000004100 */
[----:B------:R-:W-:Y:S01]  /*5420*/  SHF.R.U32.HI R58, RZ, 0x10, R59 ;  /* 0x00000010ff3a7819 */ /* 0x000fe2000001163b */
[----:B------:R-:W-:Y:S02]  /*5430*/  HADD2.F32 R37, -RZ, R37.H0_H0 ;  /* 0x20000025ff257230 */ /* 0x000fe40000004100 */
[----:B------:R-:W-:Y:S02]  /*5440*/  HADD2.F32 R56, -RZ, R56.H0_H0 ;  /* 0x20000038ff387230 */ /* 0x000fe40000004100 */
[----:B------:R-:W-:Y:S01]  /*5450*/  FMUL.FTZ R62, R38, R57 ;  /* 0x00000039263e7220 */ /* 0x000fe20000410000 */
[----:B------:R-:W-:-:S02]  /*5460*/  HADD2.F32 R60, -RZ, R60.H0_H0 ;  /* 0x2000003cff3c7230 */ /* 0x000fc40000004100 */
[C---:B------:R-:W-:Y:S01]  /*5470*/  FMUL.FTZ R57, R37.reuse, R57 ;  /* 0x0000003925397220 */ /* 0x040fe20000410000 */
[--C-:B------:R-:W-:Y:S02]  /*5480*/  HADD2.F32 R51, -RZ, R39.reuse.H1_H1 ;  /* 0x30000027ff337230 */ /* 0x100fe40000004100 */
[-C--:B------:R-:W-:Y:S01]  /*5490*/  FFMA.FTZ R62, R37, R56.reuse, -R62 ;  /* 0x00000038253e7223 */ /* 0x080fe2000001083e */
[----:B------:R-:W-:Y:S02]  /*54a0*/  HADD2.F32 R39, -RZ, R39.H0_H0 ;  /* 0x20000027ff277230 */ /* 0x000fe40000004100 */
        /* <DEDUP_REMOVED lines=26> */
.L_x_2923:
[----:B------:R-:W-:Y:S05]  /*5650*/  BSYNC B2 ;  /* 0x0000000000027941 */ /* 0x000fea0003800000 */
.L_x_2922:
[----:B------:R-:W-:Y:S02]  /*5660*/  ULDC.64 UR4, c[0x0][0x208] ;  /* 0x0000820000047ab9 */ /* 0x000fe40000000a00 */
[----:B--2---:R1:W-:Y:S03]  /*5670*/  STG.E.128 desc[UR4][R48.64], R36 ;  /* 0x0000002430007986 */ /* 0x0043e6000c101d04 */
.L_x_2921:
[----:B------:R-:W-:Y:S05]  /*5680*/  BSYNC B1 ;  /* 0x0000000000017941 */ /* 0x000fea0003800000 */
.L_x_2920:
        /* <DEDUP_REMOVED lines=13> */
[----:B------:R-:W-:Y:S01]  /*5760*/  MOV R50, R38 ;  /* 0x0000002600327202 */ /* 0x000fe20000000f00 */
[----:B------:R-:W-:Y:S01]  /*5770*/  HADD2.F32 R38, -RZ, R37.H1_H1 ;  /* 0x30000025ff267230 */ /* 0x000fe20000004100 */
[----:B------:R-:W-:Y:S01]  /*5780*/  SHF.R.U32.HI R56, RZ, 0x10, R55 ;  /* 0x00000010ff387819 */ /* 0x000fe20000011637 */
[----:B------:R-:W-:Y:S02]  /*5790*/  HADD2.F32 R53, -RZ, R53.H0_H0 ;  /* 0x20000035ff357230 */ /* 0x000fe40000004100 */
[----:B------:R-:W-:-:S02]  /*57a0*/  HADD2.F32 R37, -RZ, R37.H0_H0 ;  /* 0x20000025ff257230 */ /* 0x000fc40000004100 */
[----:B------:R-:W-:Y:S02]  /*57b0*/  HADD2.F32 R56, -RZ, R56.H0_H0 ;  /* 0x20000038ff387230 */ /* 0x000fe40000004100 */
[CC--:B------:R-:W-:Y:S01]  /*57c0*/  FMUL.FTZ R58, R38.reuse, R53.reuse ;  /* 0x00000035263a7220 */ /* 0x0c0fe20000410000 */
[----:B------:R-:W-:Y:S02]  /*57d0*/  HADD2.F32 R54, -RZ, R57.H0_H0 ;  /* 0x20000039ff367230 */ /* 0x000fe40000004100 */
[----:B------:R-:W-:Y:S01]  /*57e0*/  FMUL.FTZ R53, R37, R53 ;  /* 0x0000003525357220 */ /* 0x000fe20000410000 */
[----:B------:R-:W-:Y:S02]  /*57f0*/  HADD2.F32 R156, -RZ, R156.H1_H1 ;  /* 0x3000009cff9c7230 */ /* 0x000fe40000004100 */
[----:B------:R-:W-:Y:S01]  /*5800*/  FMUL.FTZ R60, R51, R56 ;  /* 0x00000038333c7220 */ /* 0x000fe20000410000 */
[-C--:B------:R-:W-:Y:S01]  /*5810*/  FFMA.FTZ R58, R37, R52.reuse, -R58 ;  /* 0x00000034253a7223 */ /* 0x080fe2000001083a */
[----:B------:R-:W-:Y:S01]  /*5820*/  FFMA.FTZ R55, R38, R52, R53 ;  /* 0x0000003426377223 */ /* 0x000fe20000010035 */
[----:B------:R-:W-:Y:S01]  /*5830*/  FMUL.FTZ R56, R39, R56 ;  /* 0x0000003827387220 */ /* 0x000fe20000410000 */
[----:B------:R-:W-:-:S02]  /*5840*/  HADD2.F32 R157, -RZ, R157.H1_H1 ;  /* 0x3000009dff9d7230 */ /* 0x000fc40000004100 */
[-C--:B------:R-:W-:Y:S01]  /*5850*/  FFMA.FTZ R60, R39, R54.reuse, -R60 ;  /* 0x00000036273c7223 */ /* 0x080fe2000001083c */
[----:B------:R-:W-:Y:S02]  /*5860*/  HADD2.F32 R37, -RZ, R36.H1_H1 ;  /* 0x30000024ff257230 */ /* 0x000fe40000004100 */
[----:B------:R-:W-:Y:S01]  /*5870*/  FFMA.FTZ R59, R51, R54, R56 ;  /* 0x00000036333b7223 */ /* 0x000fe20000010038 */
        /* <DEDUP_REMOVED lines=12> */
[----:B------:R-:W-:Y:S01]  /*5940*/  FFMA.FTZ R38, R38, R51, R157 ;  /* 0x0000003326267223 */ /* 0x000fe2000001009d */
[----:B------:R-:W-:Y:S02]  /*5950*/  F2FP.F16.F32.PACK_AB R37, R55, R58 ;  /* 0x0000003a3725723e */ /* 0x000fe400000000ff */
[----:B------:R-:W-:-:S02]  /*5960*/  F2FP.F16.F32.PACK_AB R39, R59, R60 ;  /* 0x0000003c3b27723e */ /* 0x000fc400000000ff */
[----:B------:R-:W-:Y:S02]  /*5970*/  F2FP.F16.F32.PACK_AB R36, R156, R53 ;  /* 0x000000359c24723e */ /* 0x000fe400000000ff */
[----:B------:R-:W-:-:S07]  /*5980*/  F2FP.F16.F32.PACK_AB R38, R38, R57 ;  /* 0x000000392626723e */ /* 0x000fce00000000ff */
.L_x_2927:
[----:B------:R-:W-:Y:S05]  /*5990*/  BSYNC B2 ;  /* 0x0000000000027941 */ /* 0x000fea0003800000 */
.L_x_2926:
[----:B------:R-:W-:Y:S02]  /*59a0*/  ULDC.64 UR4, c[0x0][0x208] ;  /* 0x0000820000047ab9 */ /* 0x000fe40000000a00 */
[----:B--2---:R1:W-:Y:S03]  /*59b0*/  STG.E.128 desc[UR4][R48.64+0x80], R36 ;  /* 0x0000802430007986 */ /* 0x0043e6000c101d04 */
.L_x_2925:
[----:B------:R-:W-:Y:S05]  /*59c0*/  BSYNC B1 ;  /* 0x0000000000017941 */ /* 0x000fea0003800000 */
.L_x_2924:
        /* <DEDUP_REMOVED lines=10> */
[----:B--2---:R-:W-:Y:S01]  /*5a70*/  IMAD.MOV.U32 R44, RZ, RZ, R38 ;  /* 0x000000ffff2c7224 */ /* 0x004fe200078e0026 */
[----:B------:R-:W-:Y:S01]  /*5a80*/  SHF.R.U32.HI R52, RZ, 0x10, R45 ;  /* 0x00000010ff347819 */ /* 0x000fe2000001162d */
[----:B------:R-:W-:Y:S02]  /*5a90*/  HADD2.F32 R38, -RZ, R37.H1_H1 ;  /* 0x30000025ff267230 */ /* 0x000fe40000004100 */
[----:B------:R-:W-:Y:S02]  /*5aa0*/  HADD2.F32 R47, -RZ, R47.H0_H0 ;  /* 0x2000002fff2f7230 */ /* 0x000fe40000004100 */
[----:B------:R-:W-:-:S02]  /*5ab0*/  HADD2.F32 R37, -RZ, R37.H0_H0 ;  /* 0x20000025ff257230 */ /* 0x000fc40000004100 */
[----:B------:R-:W-:Y:S02]  /*5ac0*/  HADD2.F32 R46, -RZ, R46.H0_H0 ;  /* 0x2000002eff2e7230 */ /* 0x000fe40000004100 */
[CC--:B------:R-:W-:Y:S01]  /*5ad0*/  FMUL.FTZ R54, R38.reuse, R47.reuse ;  /* 0x0000002f26367220 */ /* 0x0c0fe20000410000 */
[----:B------:R-:W-:Y:S02]  /*5ae0*/  HADD2.F32 R52, -RZ, R52.H0_H0 ;  /* 0x20000034ff347230 */ /* 0x000fe40000004100 */
[C---:B------:R-:W-:Y:S01]  /*5af0*/  FMUL.FTZ R47, R37.reuse, R47 ;  /* 0x0000002f252f7220 */ /* 0x040fe20000410000 */
[--C-:B------:R-:W-:Y:S02]  /*5b00*/  HADD2.F32 R45, -RZ, R39.reuse.H1_H1 ;  /* 0x30000027ff2d7230 */ /* 0x100fe40000004100 */
[-C--:B------:R-:W-:Y:S01]  /*5b10*/  FFMA.FTZ R54, R37, R46.reuse, -R54 ;  /* 0x0000002e25367223 */ /* 0x080fe20000010836 */
[----:B------:R-:W-:Y:S02]  /*5b20*/  HADD2.F32 R39, -RZ, R39.H0_H0 ;  /* 0x20000027ff277230 */ /* 0x000fe40000004100 */
[----:B------:R-:W-:Y:S01]  /*5b30*/  FFMA.FTZ R51, R38, R46, R47 ;  /* 0x0000002e26337223 */ /* 0x000fe2000001002f */
[----:B------:R-:W-:-:S02]  /*5b40*/  HADD2.F32 R50, -RZ, R50.H0_H0 ;  /* 0x20000032ff327230 */ /* 0x000fc40000004100 */
[-C--:B------:R-:W-:Y:S01]  /*5b50*/  FMUL.FTZ R56, R45, R52.reuse ;  /* 0x000000342d387220 */ /* 0x080fe20000410000 */
[--C-:B------:R-:W-:Y:S02]  /*5b60*/  HADD2.F32 R46, -RZ, R87.reuse.H0_H0 ;  /* 0x20000057ff2e7230 */ /* 0x100fe40000004100 */
[C---:B------:R-:W-:Y:S01]  /*5b70*/  FMUL.FTZ R52, R39.reuse, R52 ;  /* 0x0000003427347220 */ /* 0x040fe20000410000 */
[----:B------:R-:W-:Y:S02]  /*5b80*/  HADD2.F32 R87, -RZ, R87.H1_H1 ;  /* 0x30000057ff577230 */ /* 0x000fe40000004100 */
[-C--:B------:R-:W-:Y:S01]  /*5b90*/  FFMA.FTZ R56, R39, R50.reuse, -R56 ;  /* 0x0000003227387223 */ /* 0x080fe20000010838 */
[----:B------:R-:W-:Y:S02]  /*5ba0*/  HADD2.F32 R37, -RZ, R36.H1_H1 ;  /* 0x30000024ff257230 */ /* 0x000fe40000004100 */
[----:B------:R-:W-:Y:S01]  /*5bb0*/  FFMA.FTZ R55, R45, R50, R52 ;  /* 0x000000322d377223 */ /* 0x000fe20000010034 */
[----:B------:R-:W-:-:S02]  /*5bc0*/  HADD2.F32 R38, -RZ, R44.H1_H1 ;  /* 0x3000002cff267230 */ /* 0x000fc40000004100 */
[----:B------:R-:W-:Y:S02]  /*5bd0*/  HADD2.F32 R36, -RZ, R36.H0_H0 ;  /* 0x20000024ff247230 */ /* 0x000fe40000004100 */
        /* <DEDUP_REMOVED lines=15> */
.L_x_2931:
[----:B------:R-:W-:Y:S05]  /*5cd0*/  BSYNC B2 ;  /* 0x0000000000027941 */ /* 0x000fea0003800000 */
.L_x_2930:
[----:B------:R-:W-:Y:S02]  /*5ce0*/  ULDC.64 UR4, c[0x0][0x208] ;  /* 0x0000820000047ab9 */ /* 0x000fe40000000a00 */
[----:B--2---:R1:W-:Y:S03]  /*5cf0*/  STG.E.128 desc[UR4][R48.64+0x100], R36 ;  /* 0x0001002430007986 */ /* 0x0043e6000c101d04 */
.L_x_2929:
[----:B------:R-:W-:Y:S05]  /*5d00*/  BSYNC B1 ;  /* 0x0000000000017941 */ /* 0x000fea0003800000 */
.L_x_2928:
        /* <DEDUP_REMOVED lines=47> */
.L_x_2933:
[----:B------:R-:W-:Y:S05]  /*6000*/  BSYNC B1 ;  /* 0x0000000000017941 */ /* 0x000fea0003800000 */
.L_x_2932:
[----:B------:R-:W-:Y:S02]  /*6010*/  ULDC.64 UR4, c[0x0][0x208] ;  /* 0x0000820000047ab9 */ /* 0x000fe40000000a00 */
[----:B--2---:R1:W-:Y:S01]  /*6020*/  STG.E.128 desc[UR4][R48.64+0x180], R36 ;  /* 0x0001802430007986 */ /* 0x0043e2000c101d04 */
[----:B------:R-:W-:Y:S05]  /*6030*/  BRA `(.L_x_2919) ;  /* 0x0000004000987947 */ /* 0x000fea0003800000 */
.L_x_2877:
        /* <DEDUP_REMOVED lines=37> */
.L_x_2935:
[----:B------:R-:W-:Y:S05]  /*6290*/  BSYNC B1 ;  /* 0x0000000000017941 */ /* 0x000fea0003800000 */
.L_x_2934:
[----:B0----5:R-:W-:Y:S01]  /*62a0*/  IMAD.MOV.U32 R53, RZ, RZ, R39 ;  /* 0x000000ffff357224 */ /* 0x021fe200078e0027 */
[----:B------:R-:W-:Y:S01]  /*62b0*/  MOV R52, R38 ;  /* 0x0000002600347202 */ /* 0x000fe20000000f00 */
[----:B------:R-:W-:Y:S01]  /*62c0*/  IMAD.MOV.U32 R56, RZ, RZ, R36 ;  /* 0x000000ffff387224 */ /* 0x000fe200078e0024 */
[----:B------:R-:W-:Y:S01]  /*62d0*/  IADD3 R57, R212, 0x20, RZ ;  /* 0x00000020d4397810 */ /* 0x000fe20007ffe0ff */
[----:B------:R-:W-:Y:S01]  /*62e0*/  BSSY B1, `(.L_x_2936) ;  /* 0x000003f000017945 */ /* 0x000fe20003800000 */
[----:B------:R-:W-:Y:S01]  /*62f0*/  PRMT R178, R178, 0x5410, R53 ;  /* 0x00005410b2b27816 */ /* 0x000fe20000000035 */
[----:B------:R-:W-:Y:S01]  /*6300*/  IMAD.MOV.U32 R53, RZ, RZ, R42 ;  /* 0x000000ffff357224 */ /* 0x000fe200078e002a */
[----:B------:R-:W-:Y:S01]  /*6310*/  PRMT R177, R177, 0x5410, R56 ;  /* 0x00005410b1b17816 */ /* 0x000fe20000000038 */
[----:B------:R-:W-:Y:S01]  /*6320*/  IMAD.MOV.U32 R56, RZ, RZ, R40 ;  /* 0x000000ffff387224 */ /* 0x000fe200078e0028 */
[----:B------:R-:W-:Y:S01]  /*6330*/  PRMT R176, R176, 0x5410, R52 ;  /* 0x00005410b0b07816 */ /* 0x000fe20000000034 */
[----:B------:R-:W-:Y:S01]  /*6340*/  IMAD.MOV.U32 R52, RZ, RZ, R37 ;  /* 0x000000ffff347224 */ /* 0x000fe200078e0025 */
[----:B------:R-:W-:-:S02]  /*6350*/  ISETP.GE.AND P3, PT, R57, R3, PT ;  /* 0x000000033900720c */ /* 0x000fc40003f66270 */
[----:B------:R-:W-:Y:S02]  /*6360*/  CS2R R58, SRZ ;  /* 0x00000000003a7805 */ /* 0x000fe4000001ff00 */
[----:B------:R-:W-:Y:S01]  /*6370*/  PRMT R180, R53, 0x5410, R56 ;  /* 0x0000541035b47816 */ /* 0x000fe20000000038 */
[----:B------:R-:W-:Y:S01]  /*6380*/  IMAD.MOV.U32 R53, RZ, RZ, R41 ;  /* 0x000000ffff357224 */ /* 0x000fe200078e0029 */
[----:B------:R-:W-:Y:S02]  /*6390*/  PRMT R179, R179, 0x5410, R52 ;  /* 0x00005410b3b37816 */ /* 0x000fe40000000034 */
[----:B------:R-:W-:Y:S02]  /*63a0*/  CS2R R62, SRZ ;  /* 0x00000000003e7805 */ /* 0x000fe4000001ff00 */
[----:B------:R-:W-:Y:S02]  /*63b0*/  MOV R52, R43 ;  /* 0x0000002b00347202 */ /* 0x000fe40000000f00 */
[----:B------:R-:W-:-:S02]  /*63c0*/  CS2R R60, SRZ ;  /* 0x00000000003c7805 */ /* 0x000fc4000001ff00 */
[----:B------:R-:W-:Y:S01]  /*63d0*/  PRMT R161, R53, 0x7610, R161 ;  /* 0x0000761035a17816 */ /* 0x000fe200000000a1 */
[----:B------:R-:W-:Y:S01]  /*63e0*/  IMAD.MOV.U32 R53, RZ, RZ, R47 ;  /* 0x000000ffff357224 */ /* 0x000fe200078e002f */
[----:B------:R-:W-:Y:S01]  /*63f0*/  PRMT R163, R52, 0x7610, R163 ;  /* 0x0000761034a37816 */ /* 0x000fe200000000a3 */
[----:B------:R-:W-:Y:S01]  /*6400*/  IMAD.MOV.U32 R52, RZ, RZ, R46 ;  /* 0x000000ffff347224 */ /* 0x000fe200078e002e */
[----:B------:R-:W-:Y:S02]  /*6410*/  MOV R56, R44 ;  /* 0x0000002c00387202 */ /* 0x000fe40000000f00 */
[----:B------:R-:W-:Y:S02]  /*6420*/  CS2R R66, SRZ ;  /* 0x0000000000427805 */ /* 0x000fe4000001ff00 */
        /* <DEDUP_REMOVED lines=12> */
[----:B------:R-:W-:Y:S02]  /*64f0*/  PRMT R160, R53, 0x7610, R160 ;  /* 0x0000761035a07816 */ /* 0x000fe400000000a0 */
[----:B------:R-:W-:Y:S02]  /*6500*/  CS2R R64, SRZ ;  /* 0x0000000000407805 */ /* 0x000fe4000001ff00 */
[----:B------:R-:W-:Y:S02]  /*6510*/  PRMT R162, R52, 0x7610, R162 ;  /* 0x0000761034a27816 */ /* 0x000fe400000000a2 */
        /* <DEDUP_REMOVED lines=27> */
.L_x_2937:
[----:B------:R-:W-:Y:S05]  /*66d0*/  BSYNC B1 ;  /* 0x0000000000017941 */ /* 0x000fea0003800000 */
.L_x_2936:
        /* <DEDUP_REMOVED lines=34> */
.L_x_2939:
[----:B------:R-:W-:Y:S05]  /*6900*/  BSYNC B1 ;  /* 0x0000000000017941 */ /* 0x000fea0003800000 */
.L_x_2938:
[----:B------:R-:W2:Y:S01]  /*6910*/  LDL R0, [R1+0x5c] ;  /* 0x00005c0001007983 */ /* 0x000ea20000100800 */
[----:B0-----:R-:W-:Y:S01]  /*6920*/  IMAD.MOV.U32 R85, RZ, RZ, R53 ;  /* 0x000000ffff557224 */ /* 0x001fe200078e0035 */
[----:B------:R-:W-:Y:S01]  /*6930*/  PRMT R169, R169, 0x5410, R89 ;  /* 0x00005410a9a97816 */ /* 0x000fe20000000059 */
[----:B------:R-:W-:Y:S01]  /*6940*/  IMAD.MOV.U32 R86, RZ, RZ, R58 ;  /* 0x000000ffff567224 */ /* 0x000fe200078e003a */
[----:B------:R-:W-:-:S04]  /*6950*/  MOV R84, R52 ;  /* 0x0000003400547202 */ /* 0x000fc80000000f00 */
[----:B------:R-:W-:Y:S01]  /*6960*/  PRMT R168, R85, 0x5410, R84 ;  /* 0x0000541055a87816 */ /* 0x000fe20000000054 */
[----:B------:R-:W-:Y:S01]  /*6970*/  IMAD.MOV.U32 R84, RZ, RZ, R56 ;  /* 0x000000ffff547224 */ /* 0x000fe200078e0038 */
[----:B------:R-:W-:Y:S02]  /*6980*/  MOV R85, R57 ;  /* 0x0000003900557202 */ /* 0x000fe40000000f00 */
[----:B------:R-:W-:Y:S01]  /*6990*/  PRMT R173, R173, 0x5410, R86 ;  /* 0x00005410adad7816 */ /* 0x000fe20000000056 */
[----:B------:R-:W-:Y:S01]  /*69a0*/  IMAD.MOV.U32 R86, RZ, RZ, R62 ;  /* 0x000000ffff567224 */ /* 0x000fe200078e003e */
[----:B------:R-:W-:Y:S01]  /*69b0*/  PRMT R174, R85, 0x7610, R174 ;  /* 0x0000761055ae7816 */ /* 0x000fe200000000ae */
[----:B------:R-:W-:-:S03]  /*69c0*/  IMAD.MOV.U32 R85, RZ, RZ, R61 ;  /* 0x000000ffff557224 */ /* 0x000fc600078e003d */
[----:B------:R-:W-:Y:S02]  /*69d0*/  PRMT R170, R86, 0x7610, R170 ;  /* 0x0000761056aa7816 */ /* 0x000fe400000000aa */
[----:B------:R-:W-:-:S04]  /*69e0*/  MOV R86, R66 ;  /* 0x0000004200567202 */ /* 0x000fc80000000f00 */
[----:B------:R-:W-:Y:S01]  /*69f0*/  PRMT R175, R175, 0x5410, R86 ;  /* 0x00005410afaf7816 */ /* 0x000fe20000000056 */
[----:B------:R-:W-:-:S05]  /*6a00*/  IMAD.MOV.U32 R86, RZ, RZ, R67 ;  /* 0x000000ffff567224 */ /* 0x000fca00078e0043 */
[----:B------:R-:W-:Y:S02]  /*6a10*/  PRMT R174, R174, 0x5410, R86 ;  /* 0x00005410aeae7816 */ /* 0x000fe40000000056 */
[----:B-----5:R-:W-:Y:S02]  /*6a20*/  MOV R86, R71 ;  /* 0x0000004700567202 */ /* 0x020fe40000000f00 */
[----:B--2---:R-:W-:Y:S01]  /*6a30*/  R2UR UR4, R0 ;  /* 0x00000000000472ca */ /* 0x004fe200000e0000 */
[----:B------:R-:W-:-:S05]  /*6a40*/  IMAD.MOV.U32 R0, RZ, RZ, R55 ;  /* 0x000000ffff007224 */ /* 0x000fca00078e0037 */
[----:B------:R-:W-:Y:S01]  /*6a50*/  PRMT R169, R0, 0x7610, R169 ;  /* 0x0000761000a97816 */ /* 0x000fe200000000a9 */
[----:B------:R-:W-:-:S05]  /*6a60*/  IMAD.MOV.U32 R0, RZ, RZ, R59 ;  /* 0x000000ffff007224 */ /* 0x000fca00078e003b */
[----:B------:R-:W-:Y:S01]  /*6a70*/  PRMT R172, R84, 0x5410, R0 ;  /* 0x0000541054ac7816 */ /* 0x000fe20000000000 */
[----:B------:R-:W-:Y:S01]  /*6a80*/  IMAD.MOV.U32 R84, RZ, RZ, R60 ;  /* 0x000000ffff547224 */ /* 0x000fe200078e003c */
[----:B------:R-:W-:Y:S01]  /*6a90*/  UISETP.NE.AND UP0, UPT, UR4, 0x3, UPT ;  /* 0x000000030400788c */ /* 0x000fe2000bf05270 */
[----:B------:R-:W-:-:S03]  /*6aa0*/  IMAD.MOV.U32 R0, RZ, RZ, R63 ;  /* 0x000000ffff007224 */ /* 0x000fc600078e003f */
[----:B------:R-:W-:Y:S01]  /*6ab0*/  PRMT R171, R84, 0x5410, R85 ;  /* 0x0000541054ab7816 */ /* 0x000fe20000000055 */
[----:B------:R-:W-:Y:S01]  /*6ac0*/  IMAD.MOV.U32 R84, RZ, RZ, R65 ;  /* 0x000000ffff547224 */ /* 0x000fe200078e0041 */
[----:B------:R-:W-:Y:S01]  /*6ad0*/  PRMT R170, R170, 0x5410, R0 ;  /* 0x00005410aaaa7816 */ /* 0x000fe20000000000 */
[----:B------:R-:W-:Y:S01]  /*6ae0*/  IMAD.MOV.U32 R85, RZ, RZ, R64 ;  /* 0x000000ffff557224 */ /* 0x000fe200078e0040 */
[----:B------:R-:W-:Y:S01]  /*6af0*/  PLOP3.LUT P2, PT, PT, PT, UP0, 0x80, 0x0 ;  /* 0x000000000000781c */ /* 0x000fe20003f4f008 */
[----:B------:R-:W-:Y:S01]  /*6b00*/  IMAD.MOV.U32 R0, RZ, RZ, R70 ;  /* 0x000000ffff007224 */ /* 0x000fe200078e0046 */
[----:B------:R-:W-:Y:S01]  /*6b10*/  PRMT R175, R84, 0x7610, R175 ;  /* 0x0000761054af7816 */ /* 0x000fe200000000af */
[----:B------:R-:W-:Y:S01]  /*6b20*/  IMAD.MOV.U32 R84, RZ, RZ, R69 ;  /* 0x000000ffff547224 */ /* 0x000fe200078e0045 */
[----:B------:R-:W-:Y:S01]  /*6b30*/  PRMT R173, R85, 0x7610, R173 ;  /* 0x0000761055ad7816 */ /* 0x000fe200000000ad */
[----:B------:R-:W-:Y:S01]  /*6b40*/  IMAD.MOV.U32 R85, RZ, RZ, R68 ;  /* 0x000000ffff557224 */ /* 0x000fe200078e0044 */
[----:B------:R-:W-:Y:S01]  /*6b50*/  PRMT R152, R0, 0x7610, R152 ;  /* 0x0000761000987816 */ /* 0x000fe20000000098 */
[----:B------:R-:W-:-:S03]  /*6b60*/  IMAD.MOV.U32 R0, RZ, RZ, R74 ;  /* 0x000000ffff007224 */ /* 0x000fc600078e004a */
        /* <DEDUP_REMOVED lines=18> */
[----:B------:R-:W-:Y:S01]  /*6c90*/  IMAD.MOV.U32 R0, RZ, RZ, R81 ;  /* 0x000000ffff007224 */ /* 0x000fe200078e0051 */
[----:B------:R-:W-:-:S04]  /*6ca0*/  PRMT R166, R86, 0x5410, R85 ;  /* 0x0000541056a67816 */ /* 0x000fc80000000055 */
[----:B------:R-:W-:Y:S01]  /*6cb0*/  PRMT R167, R84, 0x5410, R0 ;  /* 0x0000541054a77816 */ /* 0x000fe20000000000 */
[----:B------:R-:W-:Y:S06]  /*6cc0*/  @!P2 BRA `(.L_x_2940) ;  /* 0x000000000004a947 */ /* 0x000fec0003800000 */
[----:B------:R-:W-:Y:S01]  /*6cd0*/  BPT.TRAP 0x1 ;  /* 0x000000040000795c */ /* 0x000fe20000300000 */
.L_x_2940:
[----:B------:R-:W-:Y:S01]  /*6ce0*/  LEA R0, R17, R16, 0x3 ;  /* 0x0000001011007211 */ /* 0x000fe200078e18ff */
[----:B------:R-:W0:Y:S01]  /*6cf0*/  LDC R144, c[0x0][0x2f4] ;  /* 0x0000bd00ff907b82 */ /* 0x000e220000000800 */
[----:B------:R-:W-:Y:S01]  /*6d00*/  SHF.L.U32 R114, R219, 0x1f, RZ ;  /* 0x0000001fdb727819 */ /* 0x000fe200000006ff */
[----:B------:R-:W-:Y:S03]  /*6d10*/  BSSY B1, `(.L_x_2941) ;  /* 0x0000004000017945 */ /* 0x000fe60003800000 */
[----:B------:R-:W1:Y:S03]  /*6d20*/  SYNCS.PHASECHK.TRANS64.TRYWAIT P6, [R0+URZ+0x38890], R114 ;  /* 0x03889072000075a7 */ /* 0x000e6600080c017f */
[----:B------:R-:W2:Y:S01]  /*6d30*/  LDC.64 R124, c[0x0][0x300] ;  /* 0x0000c000ff7c7b82 */ /* 0x000ea20000000a00 */
[----:B-1----:R-:W-:Y:S05]  /*6d40*/  @!P6 BRA `(.L_x_2942) ;  /* 0x0000028c00fce947 */ /* 0x002fea0003800000 */
.L_x_3305:
[----:B------:R-:W-:Y:S05]  /*6d50*/  BSYNC B1 ;  /* 0x0000000000017941 */ /* 0x000fea0003800000 */
.L_x_2941:
[----:B------:R-:W-:Y:S01]  /*6d60*/  BSSY B1, `(.L_x_2943) ;  /* 0x0000112000017945 */ /* 0x000fe20003800000 */
[----:B0-----:R-:W-:Y:S02]  /*6d70*/  IMAD.IADD R146, R144, 0x1, -R118 ;  /* 0x0000000190927824 */ /* 0x001fe400078e0a76 */
[----:B------:R-:W-:Y:S01]  /*6d80*/  IMAD.MOV.U32 R127, RZ, RZ, R88 ;  /* 0x000000ffff7f7224 */ /* 0x000fe200078e0058 */
[----:B------:R-:W-:Y:S06]  /*6d90*/  @P5 BRA `(.L_x_2944) ;  /* 0x0000001000385947 */ /* 0x000fec0003800000 */
        /* <DEDUP_REMOVED lines=9> */
[----:B------:R-:W-:Y:S01]  /*6e30*/  BSSY B3, `(.L_x_2947) ;  /* 0x000007d000037945 */ /* 0x000fe20003800000 */
[----:B------:R-:W-:Y:S02]  /*6e40*/  IADD3 R88, P5, P6, R96, R136, R13 ;  /* 0x0000008860587210 */ /* 0x000fe40007ebe00d */
[----:B------:R-:W-:Y:S02]  /*6e50*/  SHF.R.S32.HI R85, RZ, 0x1f, R84 ;  /* 0x0000001fff557819 */ /* 0x000fe40000011454 */
[----:B------:R-:W-:Y:S02]  /*6e60*/  IADD3.X R89, R92, R156, R7, P5, P6 ;  /* 0x0000009c5c597210 */ /* 0x000fe40002fec407 */
[----:B------:R-:W-:Y:S02]  /*6e70*/  LEA.HI R84, R85, R84, RZ, 0x4 ;  /* 0x0000005455547211 */ /* 0x000fe400078f20ff */
[----:B------:R-:W-:-:S02]  /*6e80*/  P2R R90, PR, RZ, 0x2 ;  /* 0x00000002ff5a7803 */ /* 0x000fc40000000000 */
[----:B------:R-:W-:Y:S02]  /*6e90*/  LEA.HI.SX32 R84, R84, R14, 0x1c ;  /* 0x0000000e54547211 */ /* 0x000fe400078fe2ff */
[----:B------:R-:W-:-:S03]  /*6ea0*/  SHF.L.U32 R91, R212, 0x6, RZ ;  /* 0x00000006d45b7819 */ /* 0x000fc600000006ff */
[----:B------:R-:W-:-:S05]  /*6eb0*/  IMAD.SHL.U32 R85, R84, 0x8, RZ ;  /* 0x0000000854557824 */ /* 0x000fca00078e00ff */
[----:B------:R-:W-:-:S13]  /*6ec0*/  ISETP.GE.AND P5, PT, R85, R144, PT ;  /* 0x000000905500720c */ /* 0x000fda0003fa6270 */
[--C-:B------:R-:W-:Y:S02]  /*6ed0*/  @!P5 SHF.R.S32.HI R87, RZ, 0x1f, R85.reuse ;  /* 0x0000001fff57d819 */ /* 0x100fe40000011455 */
[----:B------:R-:W-:Y:S02]  /*6ee0*/  @!P5 IADD3 R86, P1, P6, R96, R136, R85 ;  /* 0x000000886056d210 */ /* 0x000fe40007e3e055 */
[----:B------:R-:W-:Y:S02]  /*6ef0*/  LOP3.LUT R85, R85, 0x38, RZ, 0xc0, !PT ;  /* 0x0000003855557812 */ /* 0x000fe400078ec0ff */
[----:B------:R-:W-:Y:S02]  /*6f00*/  @!P5 IADD3.X R87, R92, R156, R87, P1, P6 ;  /* 0x0000009c5c57d210 */ /* 0x000fe40000fec457 */
[----:B------:R-:W-:Y:S02]  /*6f10*/  LEA R138, P6, R88, R116, 0x1 ;  /* 0x00000074588a7211 */ /* 0x000fe400078c08ff */
[----:B------:R-:W-:-:S02]  /*6f20*/  LOP3.LUT R85, R85, 0x1c0, R91, 0xf8, !PT ;  /* 0x000001c055557812 */ /* 0x000fc400078ef85b */
[----:B------:R-:W-:Y:S02]  /*6f30*/  LEA.HI.X R139, R88, R117, R89, 0x1, P6 ;  /* 0x00000075588b7211 */ /* 0x000fe400030f0c59 */
[C---:B------:R-:W-:Y:S02]  /*6f40*/  @!P5 LEA R140, P6, R86.reuse, R116, 0x1 ;  /* 0x00000074568cd211 */ /* 0x040fe400078c08ff */
[----:B------:R-:W-:Y:S02]  /*6f50*/  LOP3.LUT R85, R85, R229, RZ, 0x3c, !PT ;  /* 0x000000e555557212 */ /* 0x000fe400078e3cff */
[----:B------:R-:W-:Y:S02]  /*6f60*/  @!P5 LEA.HI.X R141, R86, R117, R87, 0x1, P6 ;  /* 0x00000075568dd211 */ /* 0x000fe400030f0c57 */
[----:B------:R-:W-:Y:S02]  /*6f70*/  SHF.R.S32.HI R86, RZ, 0x1f, R84 ;  /* 0x0000001fff567819 */ /* 0x000fe40000011454 */
[----:B------:R-:W-:-:S02]  /*6f80*/  ISETP.NE.AND P1, PT, R90, RZ, PT ;  /* 0x000000ff5a00720c */ /* 0x000fc40003f25270 */
[----:B------:R-:W-:Y:S01]  /*6f90*/  LEA.HI R86, R86, R84, RZ, 0x3 ;  /* 0x0000005456567211 */ /* 0x000fe200078f18ff */
[----:B------:R-:W-:Y:S01]  /*6fa0*/  IMAD R84, R17, 0x5000, R142 ;  /* 0x0000500011547824 */ /* 0x000fe200078e028e */
[----:B------:R-:W-:Y:S02]  /*6fb0*/  ISETP.GE.AND P6, PT, R18, R115, PT ;  /* 0x000000731200720c */ /* 0x000fe40003fc6270 */
[----:B------:R-:W-:Y:S01]  /*6fc0*/  SHF.R.S32.HI R86, RZ, 0x3, R86 ;  /* 0x00000003ff567819 */ /* 0x000fe20000011456 */
[----:B------:R-:W-:-:S04]  /*6fd0*/  IMAD R84, R84, 0x2, R16 ;  /* 0x0000000254547824 */ /* 0x000fc800078e0210 */
[----:B------:R-:W-:-:S04]  /*6fe0*/  IMAD R86, R86, 0x1400, R228 ;  /* 0x0000140056567824 */ /* 0x000fc800078e02e4 */
[----:B------:R-:W-:-:S04]  /*6ff0*/  IMAD.IADD R85, R86, 0x1, R85 ;  /* 0x0000000156557824 */ /* 0x000fc800078e0255 */
[----:B------:R-:W-:Y:S02]  /*7000*/  IMAD R88, R17, 0x5000, R85 ;  /* 0x0000500011587824 */ /* 0x000fe400078e0255 */
[----:B------:R-:W0:Y:S02]  /*7010*/  LDS.128 R84, [R84+0x24400] ;  /* 0x0244000054547984 */ /* 0x000e240000000c00 */
[----:B------:R-:W-:-:S06]  /*7020*/  IMAD R88, R88, 0x2, R16 ;  /* 0x0000000258587824 */ /* 0x000fcc00078e0210 */
[----:B------:R-:W2:Y:S01]  /*7030*/  LDS.128 R88, [R88+0x24400] ;  /* 0x0244000058587984 */ /* 0x000ea20000000c00 */
[----:B------:R-:W-:Y:S05]  /*7040*/  @P6 BRA `(.L_x_2948) ;  /* 0x00000004006c6947 */ /* 0x000fea0003800000 */
[----:B--2---:R-:W-:Y:S01]  /*7050*/  IMAD.MOV.U32 R159, RZ, RZ, R89 ;  /* 0x000000ffff9f7224 */ /* 0x004fe200078e0059 */
[----:B0-----:R-:W-:Y:S01]  /*7060*/  MOV R89, R85 ;  /* 0x0000005500597202 */ /* 0x001fe20000000f00 */
[----:B------:R-:W-:Y:S01]  /*7070*/  HADD2.F32 R160, -RZ, R160.H0_H0 ;  /* 0x200000a0ffa07230 */ /* 0x000fe20000004100 */
[----:B------:R-:W-:Y:S01]  /*7080*/  SHF.R.U64 R48, R48, 0x10, R49 ;  /* 0x0000001030307819 */ /* 0x000fe20000001231 */
[----:B------:R-:W-:Y:S01]  /*7090*/  HADD2.F32 R85, -RZ, R161.H0_H0 ;  /* 0x200000a1ff557230 */ /* 0x000fe20000004100 */
[----:B------:R-:W-:Y:S01]  /*70a0*/  SHF.R.U64 R40, R40, 0x10, R41 ;  /* 0x0000001028287819 */ /* 0x000fe20000001229 */
[----:B------:R-:W-:Y:S01]  /*70b0*/  HADD2.F32 R157, -RZ, R159.H0_H0 ;  /* 0x2000009fff9d7230 */ /* 0x000fe20000004100 */
[----:B------:R-:W-:Y:S01]  /*70c0*/  SHF.R.U64 R50, R50, 0x10, R51 ;  /* 0x0000001032327819 */ /* 0x000fe20000001233 */
[--C-:B------:R-:W-:Y:S01]  /*70d0*/  HADD2.F32 R158, -RZ, R89.reuse.H0_H0 ;  /* 0x20000059ff9e7230 */ /* 0x100fe20000004100 */
[----:B------:R-:W-:Y:S01]  /*70e0*/  SHF.R.U64 R42, R42, 0x10, R43 ;  /* 0x000000102a2a7819 */ /* 0x000fe2000000122b */
        /* <DEDUP_REMOVED lines=11> */
[----:B------:R-:W-:-:S02]  /*71a0*/  HADD2.F32 R49, -RZ, R88.H0_H0 ;  /* 0x20000058ff317230 */ /* 0x000fc40000004100 */
[----:B------:R-:W-:Y:S02]  /*71b0*/  HADD2.F32 R160, -RZ, R160.H0_H0 ;  /* 0x200000a0ffa07230 */ /* 0x000fe40000004100 */
[----:B------:R-:W-:Y:S02]  /*71c0*/  HADD2.F32 R159, -RZ, R159.H0_H0 ;  /* 0x2000009fff9f7230 */ /* 0x000fe40000004100 */
[----:B------:R-:W-:Y:S02]  /*71d0*/  HADD2.F32 R88, -RZ, R88.H1_H1 ;  /* 0x30000058ff587230 */ /* 0x000fe40000004100 */
[-C--:B------:R-:W-:Y:S01]  /*71e0*/  FMUL.FTZ R161, R85, R160.reuse ;  /* 0x000000a055a17220 */ /* 0x080fe20000410000 */
[C---:B------:R-:W-:Y:S01]  /*71f0*/  FMUL.FTZ R160, R89.reuse, R160 ;  /* 0x000000a059a07220 */ /* 0x040fe20000410000 */
[----:B------:R-:W-:Y:S02]  /*7200*/  HADD2.F32 R40, -RZ, R40.H0_H0 ;  /* 0x20000028ff287230 */ /* 0x000fe40000004100 */
[-C--:B------:R-:W-:Y:S01]  /*7210*/  FFMA.FTZ R89, R89, R159.reuse, -R161 ;  /* 0x0000009f59597223 */ /* 0x080fe200000108a1 */
[----:B------:R-:W-:Y:S01]  /*7220*/  FFMA.FTZ R85, R85, R159, R160 ;  /* 0x0000009f55557223 */ /* 0x000fe200000100a0 */
[----:B------:R-:W-:-:S02]  /*7230*/  IMAD.MOV.U32 R159, RZ, RZ, R91 ;  /* 0x000000ffff9f7224 */ /* 0x000fc400078e005b */
[----:B------:R-:W-:Y:S01]  /*7240*/  FMUL.FTZ R41, R88, R48 ;  /* 0x0000003058297220 */ /* 0x000fe20000410000 */
[----:B------:R-:W-:Y:S01]  /*7250*/  HADD2.F32 R91, -RZ, R87.H0_H0 ;  /* 0x20000057ff5b7230 */ /* 0x000fe20000004100 */
[----:B------:R-:W-:Y:S01]  /*7260*/  F2FP.F16.F32.PACK_AB R89, R89, R158 ;  /* 0x0000009e5959723e */ /* 0x000fe200000000ff */
[----:B------:R-:W-:Y:S01]  /*7270*/  HADD2.F32 R161, -RZ, R163.H0_H0 ;  /* 0x200000a3ffa17230 */ /* 0x000fe20000004100 */
[----:B------:R-:W-:Y:S01]  /*7280*/  F2FP.F16.F32.PACK_AB R157, R85, R157 ;  /* 0x0000009d559d723e */ /* 0x000fe200000000ff */
[--C-:B------:R-:W-:Y:S02]  /*7290*/  HADD2.F32 R160, -RZ, R159.reuse.H0_H0 ;  /* 0x2000009fffa07230 */ /* 0x100fe40000004100 */
[----:B------:R-:W-:Y:S02]  /*72a0*/  HADD2.F32 R159, -RZ, R159.H1_H1 ;  /* 0x3000009fff9f7230 */ /* 0x000fe40000004100 */
[----:B------:R-:W-:Y:S02]  /*72b0*/  HADD2.F32 R87, -RZ, R87.H1_H1 ;  /* 0x30000057ff577230 */ /* 0x000fe40000004100 */
[-C--:B------:R-:W-:Y:S01]  /*72c0*/  FMUL.FTZ R163, R160, R162.reuse ;  /* 0x000000a2a0a37220 */ /* 0x080fe20000410000 */
[----:B------:R-:W-:Y:S01]  /*72d0*/  FMUL.FTZ R162, R91, R162 ;  /* 0x000000a25ba27220 */ /* 0x000fe20000410000 */
[----:B------:R-:W-:-:S02]  /*72e0*/  HADD2.F32 R50, -RZ, R50.H0_H0 ;  /* 0x20000032ff327230 */ /* 0x000fc40000004100 */
[-C--:B------:R-:W-:Y:S01]  /*72f0*/  FFMA.FTZ R91, R91, R161.reuse, -R163 ;  /* 0x000000a15b5b7223 */ /* 0x080fe200000108a3 */
[----:B------:R-:W-:Y:S01]  /*7300*/  FFMA.FTZ R162, R160, R161, R162 ;  /* 0x000000a1a0a27223 */ /* 0x000fe200000100a2 */
[----:B------:R-:W-:Y:S01]  /*7310*/  SHF.R.U32.HI R160, RZ, 0x10, R51 ;  /* 0x00000010ffa07819 */ /* 0x000fe20000011633 */
[--C-:B------:R-:W-:Y:S01]  /*7320*/  HADD2.F32 R51, -RZ, R86.reuse.H0_H0 ;  /* 0x20000056ff337230 */ /* 0x100fe20000004100 */
[----:B------:R-:W-:Y:S01]  /*7330*/  SHF.R.U32.HI R161, RZ, 0x10, R43 ;  /* 0x00000010ffa17819 */ /* 0x000fe2000001162b */
[----:B------:R-:W-:Y:S02]  /*7340*/  HADD2.F32 R86, -RZ, R86.H1_H1 ;  /* 0x30000056ff567230 */ /* 0x000fe40000004100 */
[----:B------:R-:W-:Y:S02]  /*7350*/  HADD2.F32 R160, -RZ, R160.H0_H0 ;  /* 0x200000a0ffa07230 */ /* 0x000fe40000004100 */
[----:B------:R-:W-:Y:S02]  /*7360*/  HADD2.F32 R161, -RZ, R161.H0_H0 ;  /* 0x200000a1ffa17230 */ /* 0x000fe40000004100 */
[----:B------:R-:W-:-:S02]  /*7370*/  HADD2.F32 R42, -RZ, R42.H0_H0 ;  /* 0x2000002aff2a7230 */ /* 0x000fc40000004100 */
[-C--:B------:R-:W-:Y:S01]  /*7380*/  FMUL.FTZ R163, R159, R160.reuse ;  /* 0x000000a09fa37220 */ /* 0x080fe20000410000 */
[C---:B------:R-:W-:Y:S01]  /*7390*/  FMUL.FTZ R160, R87.reuse, R160 ;  /* 0x000000a057a07220 */ /* 0x040fe20000410000 */
[----:B------:R-:W-:Y:S01]  /*73a0*/  IMAD.MOV.U32 R85, RZ, RZ, R89 ;  /* 0x000000ffff557224 */ /* 0x000fe200078e0059 */
[----:B------:R-:W-:Y:S01]  /*73b0*/  MOV R89, R157 ;  /* 0x0000009d00597202 */ /* 0x000fe20000000f00 */
[-C--:B------:R-:W-:Y:S01]  /*73c0*/  FFMA.FTZ R163, R87, R161.reuse, -R163 ;  /* 0x000000a157a37223 */ /* 0x080fe200000108a3 */
[----:B------:R-:W-:Y:S01]  /*73d0*/  FFMA.FTZ R160, R159, R161, R160 ;  /* 0x000000a19fa07223 */ /* 0x000fe200000100a0 */
[--C-:B------:R-:W-:Y:S02]  /*73e0*/  HADD2.F32 R159, -RZ, R84.reuse.H0_H0 ;  /* 0x20000054ff9f7230 */ /* 0x100fe40000004100 */
[----:B------:R-:W-:Y:S01]  /*73f0*/  FMUL.FTZ R161, R49, R164 ;  /* 0x000000a431a17220 */ /* 0x000fe20000410000 */
[----:B------:R-:W-:Y:S01]  /*7400*/  HADD2.F32 R84, -RZ, R84.H1_H1 ;  /* 0x30000054ff547230 */ /* 0x000fe20000004100 */
[----:B------:R-:W-:Y:S01]  /*7410*/  F2FP.F16.F32.PACK_AB R91, R163, R91 ;  /* 0x0000005ba35b723e */ /* 0x000fe200000000ff */
[----:B------:R-:W-:-:S02]  /*7420*/  HADD2.F32 R87, -RZ, R180.H1_H1 ;  /* 0x300000b4ff577230 */ /* 0x000fc40000004100 */
[C---:B------:R-:W-:Y:S01]  /*7430*/  FMUL.FTZ R164, R159.reuse, R164 ;  /* 0x000000a49fa47220 */ /* 0x040fe20000410000 */
[----:B------:R-:W-:Y:S01]  /*7440*/  F2FP.F16.F32.PACK_AB R160, R160, R162 ;  /* 0x000000a2a0a0723e */ /* 0x000fe200000000ff */
[C---:B------:R-:W-:Y:S01]  /*7450*/  FMUL.FTZ R48, R84.reuse, R48 ;  /* 0x0000003054307220 */ /* 0x040fe20000410000 */
[-C--:B------:R-:W-:Y:S01]  /*7460*/  FFMA.FTZ R41, R84, R40.reuse, -R41 ;  /* 0x0000002854297223 */ /* 0x080fe20000010829 */
[-C--:B------:R-:W-:Y:S01]  /*7470*/  FFMA.FTZ R161, R159, R87.reuse, -R161 ;  /* 0x000000579fa17223 */ /* 0x080fe200000108a1 */
[----:B------:R-:W-:Y:S01]  /*7480*/  FFMA.FTZ R164, R49, R87, R164 ;  /* 0x0000005731a47223 */ /* 0x000fe200000100a4 */
[----:B------:R-:W-:Y:S01]  /*7490*/  FFMA.FTZ R48, R88, R40, R48 ;  /* 0x0000002858307223 */ /* 0x000fe20000010030 */
[----:B------:R-:W-:Y:S02]  /*74a0*/  HADD2.F32 R87, -RZ, R181.H0_H0 ;  /* 0x200000b5ff577230 */ /* 0x000fe40000004100 */
[----:B------:R-:W-:Y:S01]  /*74b0*/  HADD2.F32 R40, -RZ, R90.H0_H0 ;  /* 0x2000005aff287230 */ /* 0x000fe20000004100 */
[----:B------:R-:W-:Y:S01]  /*74c0*/  F2FP.F16.F32.PACK_AB R41, R41, R161 ;  /* 0x000000a12929723e */ /* 0x000fe200000000ff */
[----:B------:R-:W-:Y:S01]  /*74d0*/  HADD2.F32 R49, -RZ, R180.H0_H0 ;  /* 0x200000b4ff317230 */ /* 0x000fe20000004100 */
[----:B------:R-:W-:Y:S01]  /*74e0*/  F2FP.F16.F32.PACK_AB R48, R48, R164 ;  /* 0x000000a43030723e */ /* 0x000fe200000000ff */
[----:B------:R-:W-:-:S02]  /*74f0*/  HADD2.F32 R90, -RZ, R90.H1_H1 ;  /* 0x3000005aff5a7230 */ /* 0x000fc40000004100 */
[CC--:B------:R-:W-:Y:S01]  /*7500*/  FMUL.FTZ R84, R40.reuse, R87.reuse ;  /* 0x0000005728547220 */ /* 0x0c0fe20000410000 */
[C---:B------:R-:W-:Y:S01]  /*7510*/  FMUL.FTZ R87, R51.reuse, R87 ;  /* 0x0000005733577220 */ /* 0x040fe20000410000 */
[----:B------:R-:W-:Y:S02]  /*7520*/  IMAD.MOV.U32 R88, RZ, RZ, R48 ;  /* 0x000000ffff587224 */ /* 0x000fe400078e0030 */
[-C--:B------:R-:W-:Y:S01]  /*7530*/  FFMA.FTZ R84, R51, R49.reuse, -R84 ;  /* 0x0000003133547223 */ /* 0x080fe20000010854 */
[----:B------:R-:W-:Y:S01]  /*7540*/  FFMA.FTZ R87, R40, R49, R87 ;  /* 0x0000003128577223 */ /* 0x000fe20000010057 */
[-C--:B------:R-:W-:Y:S01]  /*7550*/  FMUL.FTZ R40, R90, R50.reuse ;  /* 0x000000325a287220 */ /* 0x080fe20000410000 */
[----:B------:R-:W-:-:S03]  /*7560*/  FMUL.FTZ R50, R86, R50 ;  /* 0x0000003256327220 */ /* 0x000fc60000410000 */
[-C--:B------:R-:W-:Y:S01]  /*7570*/  FFMA.FTZ R40, R86, R42.reuse, -R40 ;  /* 0x0000002a56287223 */ /* 0x080fe20000010828 */
[----:B------:R-:W-:-:S04]  /*7580*/  FFMA.FTZ R50, R90, R42, R50 ;  /* 0x0000002a5a327223 */ /* 0x000fc80000010032 */
[----:B------:R-:W-:Y:S01]  /*7590*/  F2FP.F16.F32.PACK_AB R40, R40, R84 ;  /* 0x000000542828723e */ /* 0x000fe200000000ff */
[----:B------:R-:W-:Y:S01]  /*75a0*/  IMAD.MOV.U32 R84, RZ, RZ, R41 ;  /* 0x000000ffff547224 */ /* 0x000fe200078e0029 */
[----:B------:R-:W-:Y:S01]  /*75b0*/  F2FP.F16.F32.PACK_AB R50, R50, R87 ;  /* 0x000000573232723e */ /* 0x000fe200000000ff */
[----:B------:R-:W-:Y:S02]  /*75c0*/  IMAD.MOV.U32 R87, RZ, RZ, R91 ;  /* 0x000000ffff577224 */ /* 0x000fe400078e005b */
[----:B------:R-:W-:Y:S02]  /*75d0*/  IMAD.MOV.U32 R86, RZ, RZ, R40 ;  /* 0x000000ffff567224 */ /* 0x000fe400078e0028 */
[----:B------:R-:W-:Y:S02]  /*75e0*/  IMAD.MOV.U32 R90, RZ, RZ, R50 ;  /* 0x000000ffff5a7224 */ /* 0x000fe400078e0032 */
[----:B------:R-:W-:-:S07]  /*75f0*/  IMAD.MOV.U32 R91, RZ, RZ, R160 ;  /* 0x000000ffff5b7224 */ /* 0x000fce00078e00a0 */
.L_x_2948:
[----:B------:R-:W-:Y:S05]  /*7600*/  BSYNC B3 ;  /* 0x0000000000037941 */ /* 0x000fea0003800000 */
.L_x_2947:
[----:B------:R-:W-:Y:S02]  /*7610*/  ULDC.64 UR4, c[0x0][0x208] ;  /* 0x0000820000047ab9 */ /* 0x000fe40000000a00 */
[----:B0-----:R0:W-:Y:S04]  /*7620*/  STG.E.128 desc[UR4][R138.64], R84 ;  /* 0x000000548a007986 */ /* 0x0011e8000c101d04 */
[----:B--2---:R0:W-:Y:S02]  /*7630*/  @!P5 STG.E.128 desc[UR4][R140.64], R88 ;  /* 0x000000588c00d986 */ /* 0x0041e4000c101d04 */
.L_x_2946:
[----:B------:R-:W-:Y:S05]  /*7640*/  BSYNC B2 ;  /* 0x0000000000027941 */ /* 0x000fea0003800000 */
.L_x_2945:
        /* <DEDUP_REMOVED lines=8> */
[----:B------:R-:W-:Y:S02]  /*76d0*/  LEA.HI R41, R41, R40, RZ, 0x4 ;  /* 0x0000002829297211 */ /* 0x000fe400078f20ff */
[----:B------:R-:W-:-:S02]  /*76e0*/  P2R R48, PR, RZ, 0x1 ;  /* 0x00000001ff307803 */ /* 0x000fc40000000000 */
[----:B------:R-:W-:-:S04]  /*76f0*/  LEA.HI.SX32 R41, R41, R12, 0x1c ;  /* 0x0000000c29297211 */ /* 0x000fc800078fe2ff */
[----:B------:R-:W-:-:S04]  /*7700*/  SHF.L.U32 R40, R41, 0x3, RZ ;  /* 0x0000000329287819 */ /* 0x000fc800000006ff */
[----:B------:R-:W-:-:S13]  /*7710*/  ISETP.GE.AND P5, PT, R40, R144, PT ;  /* 0x000000902800720c */ /* 0x000fda0003fa6270 */
[--C-:B------:R-:W-:Y:S02]  /*7720*/  @!P5 SHF.R.S32.HI R49, RZ, 0x1f, R40.reuse ;  /* 0x0000001fff31d819 */ /* 0x100fe40000011428 */
[----:B------:R-:W-:Y:S02]  /*7730*/  @!P5 IADD3 R136, P0, P6, R96, R136, R40 ;  /* 0x000000886088d210 */ /* 0x000fe40007e1e028 */
[----:B------:R-:W-:Y:S02]  /*7740*/  LOP3.LUT R40, R40, 0x38, RZ, 0xc0, !PT ;  /* 0x0000003828287812 */ /* 0x000fe400078ec0ff */
[----:B------:R-:W-:Y:S02]  /*7750*/  @!P5 IADD3.X R156, R92, R156, R49, P0, P6 ;  /* 0x0000009c5c9cd210 */ /* 0x000fe400007ec431 */
[----:B0-----:R-:W-:Y:S02]  /*7760*/  LEA R84, P6, R43, R116, 0x1 ;  /* 0x000000742b547211 */ /* 0x001fe400078c08ff */
[----:B------:R-:W-:-:S02]  /*7770*/  LOP3.LUT R40, R40, 0x1c0, R50, 0xf8, !PT ;  /* 0x000001c028287812 */ /* 0x000fc400078ef832 */
[----:B------:R-:W-:Y:S02]  /*7780*/  LEA.HI.X R85, R43, R117, R42, 0x1, P6 ;  /* 0x000000752b557211 */ /* 0x000fe400030f0c2a */
[----:B------:R-:W-:Y:S02]  /*7790*/  SHF.R.S32.HI R42, RZ, 0x1f, R41 ;  /* 0x0000001fff2a7819 */ /* 0x000fe40000011429 */
[----:B------:R-:W-:Y:S02]  /*77a0*/  LOP3.LUT R40, R40, R229, RZ, 0x3c, !PT ;  /* 0x000000e528287212 */ /* 0x000fe400078e3cff */
[----:B------:R-:W-:Y:S02]  /*77b0*/  LEA.HI R42, R42, R41, RZ, 0x3 ;  /* 0x000000292a2a7211 */ /* 0x000fe400078f18ff */
[----:B------:R-:W-:Y:S02]  /*77c0*/  ISETP.NE.AND P0, PT, R48, RZ, PT ;  /* 0x000000ff3000720c */ /* 0x000fe40003f05270 */
[----:B------:R-:W-:-:S02]  /*77d0*/  SHF.R.S32.HI R42, RZ, 0x3, R42 ;  /* 0x00000003ff2a7819 */ /* 0x000fc4000001142a */
[----:B------:R-:W-:-:S03]  /*77e0*/  @!P5 LEA R86, P6, R136, R116, 0x1 ;  /* 0x000000748856d211 */ /* 0x000fc600078c08ff */
[----:B------:R-:W-:Y:S01]  /*77f0*/  IMAD R42, R42, 0x1400, R228 ;  /* 0x000014002a2a7824 */ /* 0x000fe200078e02e4 */
[----:B------:R-:W-:Y:S02]  /*7800*/  @!P5 LEA.HI.X R87, R136, R117, R156, 0x1, P6 ;  /* 0x000000758857d211 */ /* 0x000fe400030f0c9c */
[----:B------:R-:W-:Y:S01]  /*7810*/  ISETP.GE.AND P6, PT, R213, R115, PT ;  /* 0x00000073d500720c */ /* 0x000fe20003fc6270 */
[----:B------:R-:W-:Y:S02]  /*7820*/  IMAD.IADD R42, R42, 0x1, R40 ;  /* 0x000000012a2a7824 */ /* 0x000fe400078e0228 */
[C---:B------:R-:W-:Y:S02]  /*7830*/  IMAD R40, R17.reuse, 0x5000, R135 ;  /* 0x0000500011287824 */ /* 0x040fe400078e0287 */
[----:B------:R-:W-:Y:S02]  /*7840*/  IMAD R48, R17, 0x5000, R42 ;  /* 0x0000500011307824 */ /* 0x000fe400078e022a */
[----:B------:R-:W-:-:S02]  /*7850*/  IMAD R40, R40, 0x2, R16 ;  /* 0x0000000228287824 */ /* 0x000fc400078e0210 */
        /* <DEDUP_REMOVED lines=13> */
[----:B------:R-:W-:Y:S01]  /*7930*/  HADD2.F32 R44, -RZ, R44.H0_H0 ;  /* 0x2000002cff2c7230 */ /* 0x000fe20000004100 */
[----:B--2---:R-:W-:Y:S01]  /*7940*/  MOV R47, R49 ;  /* 0x00000031002f7202 */ /* 0x004fe20000000f00 */
[----:B------:R-:W-:Y:S01]  /*7950*/  IMAD.MOV.U32 R49, RZ, RZ, R51 ;  /* 0x000000ffff317224 */ /* 0x000fe200078e0033 */
[--C-:B------:R-:W-:Y:S01]  /*7960*/  SHF.R.U64 R38, R38, 0x10, R39.reuse ;  /* 0x0000001026267819 */ /* 0x100fe20000001227 */
[----:B------:R-:W-:Y:S01]  /*7970*/  IMAD.MOV.U32 R51, RZ, RZ, R50 ;  /* 0x000000ffff337224 */ /* 0x000fe200078e0032 */
[----:B------:R-:W-:Y:S01]  /*7980*/  SHF.R.U32.HI R39, RZ, 0x10, R39 ;  /* 0x00000010ff277819 */ /* 0x000fe20000011627 */
[----:B------:R-:W-:-:S02]  /*7990*/  HADD2.F32 R90, -RZ, R47.H0_H0 ;  /* 0x2000002fff5a7230 */ /* 0x000fc40000004100 */
[----:B------:R-:W-:Y:S02]  /*79a0*/  HADD2.F32 R91, -RZ, R47.H1_H1 ;  /* 0x3000002fff5b7230 */ /* 0x000fe40000004100 */
[----:B------:R-:W-:Y:S02]  /*79b0*/  HADD2.F32 R50, -RZ, R179.H0_H0 ;  /* 0x200000b3ff327230 */ /* 0x000fe40000004100 */
[--C-:B0-----:R-:W-:Y:S02]  /*79c0*/  HADD2.F32 R47, -RZ, R41.reuse.H0_H0 ;  /* 0x20000029ff2f7230 */ /* 0x101fe40000004100 */
[----:B------:R-:W-:Y:S02]  /*79d0*/  HADD2.F32 R41, -RZ, R41.H1_H1 ;  /* 0x30000029ff297230 */ /* 0x000fe40000004100 */
[CC--:B------:R-:W-:Y:S01]  /*79e0*/  FMUL.FTZ R88, R90.reuse, R50.reuse ;  /* 0x000000325a587220 */ /* 0x0c0fe20000410000 */
[----:B------:R-:W-:Y:S02]  /*79f0*/  HADD2.F32 R46, -RZ, R46.H0_H0 ;  /* 0x2000002eff2e7230 */ /* 0x000fe40000004100 */
[----:B------:R-:W-:Y:S01]  /*7a00*/  FMUL.FTZ R137, R47, R50 ;  /* 0x000000322f897220 */ /* 0x000fe20000410000 */
[-C--:B------:R-:W-:Y:S01]  /*7a10*/  FMUL.FTZ R50, R91, R44.reuse ;  /* 0x0000002c5b327220 */ /* 0x080fe20000410000 */
[-C--:B------:R-:W-:Y:S01]  /*7a20*/  FFMA.FTZ R88, R47, R89.reuse, -R88 ;  /* 0x000000592f587223 */ /* 0x080fe20000010858 */
[C---:B------:R-:W-:Y:S01]  /*7a30*/  FMUL.FTZ R44, R41.reuse, R44 ;  /* 0x0000002c292c7220 */ /* 0x040fe20000410000 */
[----:B------:R-:W-:Y:S01]  /*7a40*/  FFMA.FTZ R137, R90, R89, R137 ;  /* 0x000000595a897223 */ /* 0x000fe20000010089 */
[----:B------:R-:W-:Y:S01]  /*7a50*/  FFMA.FTZ R50, R41, R136, -R50 ;  /* 0x0000008829327223 */ /* 0x000fe20000010832 */
[----:B------:R-:W-:-:S02]  /*7a60*/  HADD2.F32 R89, -RZ, R49.H0_H0 ;  /* 0x20000031ff597230 */ /* 0x000fc40000004100 */
[----:B------:R-:W-:Y:S01]  /*7a70*/  FFMA.FTZ R44, R91, R136, R44 ;  /* 0x000000885b2c7223 */ /* 0x000fe2000001002c */
[----:B------:R-:W-:Y:S02]  /*7a80*/  HADD2.F32 R90, -RZ, R49.H1_H1 ;  /* 0x30000031ff5a7230 */ /* 0x000fe40000004100 */
[--C-:B------:R-:W-:Y:S01]  /*7a90*/  HADD2.F32 R41, -RZ, R178.reuse.H0_H0 ;  /* 0x200000b2ff297230 */ /* 0x100fe20000004100 */
[----:B------:R-:W-:Y:S01]  /*7aa0*/  F2FP.F16.F32.PACK_AB R50, R50, R88 ;  /* 0x000000583232723e */ /* 0x000fe200000000ff */
[----:B------:R-:W-:Y:S01]  /*7ab0*/  HADD2.F32 R49, -RZ, R43.H0_H0 ;  /* 0x2000002bff317230 */ /* 0x000fe20000004100 */
[----:B------:R-:W-:Y:S01]  /*7ac0*/  F2FP.F16.F32.PACK_AB R44, R44, R137 ;  /* 0x000000892c2c723e */ /* 0x000fe200000000ff */
[----:B------:R-:W-:Y:S02]  /*7ad0*/  HADD2.F32 R91, -RZ, R39.H0_H0 ;  /* 0x20000027ff5b7230 */ /* 0x000fe40000004100 */
[----:B------:R-:W-:Y:S01]  /*7ae0*/  FMUL.FTZ R39, R89, R41 ;  /* 0x0000002959277220 */ /* 0x000fe20000410000 */
[----:B------:R-:W-:-:S02]  /*7af0*/  HADD2.F32 R47, -RZ, R178.H1_H1 ;  /* 0x300000b2ff2f7230 */ /* 0x000fc40000004100 */
        /* <DEDUP_REMOVED lines=8> */
[----:B------:R-:W-:-:S02]  /*7b80*/  HADD2.F32 R43, -RZ, R177.H0_H0 ;  /* 0x200000b1ff2b7230 */ /* 0x000fc40000004100 */
[----:B------:R-:W-:Y:S02]  /*7b90*/  HADD2.F32 R89, -RZ, R48.H0_H0 ;  /* 0x20000030ff597230 */ /* 0x000fe40000004100 */
[----:B------:R-:W-:Y:S01]  /*7ba0*/  FFMA.FTZ R46, R90, R91, R46 ;  /* 0x0000005b5a2e7223 */ /* 0x000fe2000001002e */
[----:B------:R-:W-:Y:S01]  /*7bb0*/  HADD2.F32 R49, -RZ, R40.H0_H0 ;  /* 0x20000028ff317230 */ /* 0x000fe20000004100 */
[----:B------:R-:W-:Y:S01]  /*7bc0*/  F2FP.F16.F32.PACK_AB R39, R41, R39 ;  /* 0x000000272927723e */ /* 0x000fe200000000ff */
[----:B------:R-:W-:Y:S02]  /*7bd0*/  HADD2.F32 R48, -RZ, R48.H1_H1 ;  /* 0x30000030ff307230 */ /* 0x000fe40000004100 */
[----:B------:R-:W-:Y:S02]  /*7be0*/  HADD2.F32 R40, -RZ, R40.H1_H1 ;  /* 0x30000028ff287230 */ /* 0x000fe40000004100 */
[----:B------:R-:W-:Y:S01]  /*7bf0*/  FMUL.FTZ R91, R49, R43 ;  /* 0x0000002b315b7220 */ /* 0x000fe20000410000 */
[----:B------:R-:W-:-:S02]  /*7c00*/  HADD2.F32 R90, -RZ, R36.H0_H0 ;  /* 0x20000024ff5a7230 */ /* 0x000fc40000004100 */
[----:B------:R-:W-:Y:S01]  /*7c10*/  FMUL.FTZ R36, R89, R43 ;  /* 0x0000002b59247220 */ /* 0x000fe20000410000 */
[----:B------:R-:W-:Y:S02]  /*7c20*/  HADD2.F32 R47, -RZ, R177.H1_H1 ;  /* 0x300000b1ff2f7230 */ /* 0x000fe40000004100 */
[-C--:B------:R-:W-:Y:S01]  /*7c30*/  FMUL.FTZ R43, R48, R37.reuse ;  /* 0x00000025302b7220 */ /* 0x080fe20000410000 */
[----:B------:R-:W-:Y:S01]  /*7c40*/  FMUL.FTZ R37, R40, R37 ;  /* 0x0000002528257220 */ /* 0x000fe20000410000 */
[----:B------:R-:W-:Y:S01]  /*7c50*/  F2FP.F16.F32.PACK_AB R46, R46, R136 ;  /* 0x000000882e2e723e */ /* 0x000fe200000000ff */
[----:B------:R-:W-:Y:S02]  /*7c60*/  IMAD.MOV.U32 R41, RZ, RZ, R50 ;  /* 0x000000ffff297224 */ /* 0x000fe400078e0032 */
[-C--:B------:R-:W-:Y:S01]  /*7c70*/  FFMA.FTZ R36, R49, R47.reuse, -R36 ;  /* 0x0000002f31247223 */ /* 0x080fe20000010824 */
[----:B------:R-:W-:Y:S01]  /*7c80*/  FFMA.FTZ R91, R89, R47, R91 ;  /* 0x0000002f595b7223 */ /* 0x000fe2000001005b */
[----:B------:R-:W-:Y:S01]  /*7c90*/  FFMA.FTZ R48, R48, R90, R37 ;  /* 0x0000005a30307223 */ /* 0x000fe20000010025 */
[----:B------:R-:W-:-:S02]  /*7ca0*/  HADD2.F32 R37, -RZ, R176.H0_H0 ;  /* 0x200000b0ff257230 */ /* 0x000fc40000004100 */
[----:B------:R-:W-:Y:S01]  /*7cb0*/  FFMA.FTZ R43, R40, R90, -R43 ;  /* 0x0000005a282b7223 */ /* 0x000fe2000001082b */
[--C-:B------:R-:W-:Y:S02]  /*7cc0*/  HADD2.F32 R49, -RZ, R51.reuse.H0_H0 ;  /* 0x20000033ff317230 */ /* 0x100fe40000004100 */
[--C-:B------:R-:W-:Y:S01]  /*7cd0*/  HADD2.F32 R47, -RZ, R42.reuse.H0_H0 ;  /* 0x2000002aff2f7230 */ /* 0x100fe20000004100 */
[----:B------:R-:W-:Y:S01]  /*7ce0*/  F2FP.F16.F32.PACK_AB R48, R48, R91 ;  /* 0x0000005b3030723e */ /* 0x000fe200000000ff */
[----:B------:R-:W-:Y:S01]  /*7cf0*/  HADD2.F32 R51, -RZ, R51.H1_H1 ;  /* 0x30000033ff337230 */ /* 0x000fe20000004100 */
[----:B------:R-:W-:Y:S01]  /*7d00*/  F2FP.F16.F32.PACK_AB R36, R43, R36 ;  /* 0x000000242b24723e */ /* 0x000fe200000000ff */
[----:B------:R-:W-:Y:S02]  /*7d10*/  HADD2.F32 R42, -RZ, R42.H1_H1 ;  /* 0x3000002aff2a7230 */ /* 0x000fe40000004100 */
[----:B------:R-:W-:Y:S01]  /*7d20*/  FMUL.FTZ R90, R47, R37 ;  /* 0x000000252f5a7220 */ /* 0x000fe20000410000 */
[----:B------:R-:W-:-:S02]  /*7d30*/  HADD2.F32 R89, -RZ, R38.H0_H0 ;  /* 0x20000026ff597230 */ /* 0x000fc40000004100 */
[----:B------:R-:W-:Y:S01]  /*7d40*/  FMUL.FTZ R38, R49, R37 ;  /* 0x0000002531267220 */ /* 0x000fe20000410000 */
[----:B------:R-:W-:Y:S02]  /*7d50*/  HADD2.F32 R40, -RZ, R176.H1_H1 ;  /* 0x300000b0ff287230 */ /* 0x000fe40000004100 */
        /* <DEDUP_REMOVED lines=8> */
[----:B------:R-:W-:Y:S01]  /*7de0*/  MOV R49, R44 ;  /* 0x0000002c00317202 */ /* 0x000fe20000000f00 */
[----:B------:R-:W-:Y:S01]  /*7df0*/  IMAD.MOV.U32 R51, RZ, RZ, R46 ;  /* 0x000000ffff337224 */ /* 0x000fe200078e002e */
[----:B------:R-:W-:-:S02]  /*7e00*/  F2FP.F16.F32.PACK_AB R37, R37, R38 ;  /* 0x000000262525723e */ /* 0x000fc400000000ff */
[----:B------:R-:W-:-:S03]  /*7e10*/  F2FP.F16.F32.PACK_AB R45, R45, R90 ;  /* 0x0000005a2d2d723e */ /* 0x000fc600000000ff */
[----:B------:R-:W-:Y:S02]  /*7e20*/  IMAD.MOV.U32 R42, RZ, RZ, R37 ;  /* 0x000000ffff2a7224 */ /* 0x000fe400078e0025 */
[----:B------:R-:W-:-:S07]  /*7e30*/  IMAD.MOV.U32 R50, RZ, RZ, R45 ;  /* 0x000000ffff327224 */ /* 0x000fce00078e002d */
.L_x_2950:
[----:B------:R-:W-:Y:S05]  /*7e40*/  BSYNC B2 ;  /* 0x0000000000027941 */ /* 0x000fea0003800000 */
.L_x_2949:
[----:B------:R-:W-:Y:S02]  /*7e50*/  ULDC.64 UR4, c[0x0][0x208] ;  /* 0x0000820000047ab9 */ /* 0x000fe40000000a00 */
[----:B0-----:R3:W-:Y:S04]  /*7e60*/  STG.E.128 desc[UR4][R84.64], R40 ;  /* 0x0000002854007986 */ /* 0x0017e8000c101d04 */
[----:B--2---:R3:W-:Y:S02]  /*7e70*/  @!P5 STG.E.128 desc[UR4][R86.64], R48 ;  /* 0x000000305600d986 */ /* 0x0047e4000c101d04 */
.L_x_2944:
[----:B------:R-:W-:Y:S05]  /*7e80*/  BSYNC B1 ;  /* 0x0000000000017941 */ /* 0x000fea0003800000 */
.L_x_2943:
[----:B------:R-:W-:Y:S04]  /*7e90*/  BSSY B1, `(.L_x_2951) ;  /* 0x00000fc000017945 */ /* 0x000fe80003800000 */
[----:B------:R-:W-:Y:S05]  /*7ea0*/  @P3 BRA `(.L_x_2952) ;  /* 0x0000000c00e83947 */ /* 0x000fea0003800000 */
[----:B------:R-:W-:Y:S01]  /*7eb0*/  ISETP.NE.AND P3, PT, R26, RZ, PT ;  /* 0x000000ff1a00720c */ /* 0x000fe20003f65270 */
[-C--:B--2---:R-:W-:Y:S01]  /*7ec0*/  IMAD R36, R147, R124.reuse, RZ ;  /* 0x0000007c93247224 */ /* 0x084fe200078e02ff */
[----:B------:R-:W-:Y:S01]  /*7ed0*/  IADD3 R37, R212, 0x20, RZ ;  /* 0x00000020d4257810 */ /* 0x000fe20007ffe0ff */
[----:B------:R-:W-:Y:S04]  /*7ee0*/  BSSY B2, `(.L_x_2953) ;  /* 0x000007d000027945 */ /* 0x000fe80003800000 */
[----:B------:R-:W-:-:S04]  /*7ef0*/  IMAD.WIDE.U32 R44, R37, R124, R126 ;  /* 0x0000007c252c7225 */ /* 0x000fc800078e007e */
[----:B------:R-:W-:-:S04]  /*7f00*/  IMAD R37, R37, R125, R36 ;  /* 0x0000007d25257224 */ /* 0x000fc800078e0224 */
[----:B---3--:R-:W-:Y:S01]  /*7f10*/  IMAD.IADD R50, R45, 0x1, R37 ;  /* 0x000000012d327824 */ /* 0x008fe200078e0225 */
        /* <DEDUP_REMOVED lines=19> */
[----:B------:R-:W-:Y:S01]  /*8050*/  LOP3.LUT R42, R39, R43, RZ, 0x3c, !PT ;  /* 0x0000002b272a7212 */ /* 0x000fe200078e3cff */
[----:B------:R-:W-:Y:S01]  /*8060*/  IMAD R39, R17, 0x5000, R134 ;  /* 0x0000500011277824 */ /* 0x000fe200078e0286 */
[----:B------:R-:W-:-:S03]  /*8070*/  LEA R46, P5, R38, R116, 0x1 ;  /* 0x00000074262e7211 */ /* 0x000fc600078a08ff */
[----:B------:R-:W-:Y:S01]  /*8080*/  IMAD.IADD R42, R41, 0x1, R42 ;  /* 0x00000001292a7824 */ /* 0x000fe200078e022a */
[----:B------:R-:W-:Y:S01]  /*8090*/  LEA.HI.X R47, R38, R117, R40, 0x1, P5 ;  /* 0x00000075262f7211 */ /* 0x000fe200028f0c28 */
[----:B------:R-:W-:Y:S01]  /*80a0*/  IMAD R39, R39, 0x2, R16 ;  /* 0x0000000227277824 */ /* 0x000fe200078e0210 */
[----:B------:R-:W-:Y:S01]  /*80b0*/  @!P3 LEA R48, P5, R36, R116, 0x1 ;  /* 0x000000742430b211 */ /* 0x000fe200078a08ff */
[----:B------:R-:W-:-:S03]  /*80c0*/  IMAD R41, R17, 0x5000, R42 ;  /* 0x0000500011297824 */ /* 0x000fc600078e022a */
[----:B------:R-:W-:Y:S02]  /*80d0*/  @!P3 LEA.HI.X R49, R36, R117, R37, 0x1, P5 ;  /* 0x000000752431b211 */ /* 0x000fe400028f0c25 */
[----:B------:R-:W-:Y:S01]  /*80e0*/  LEA R40, R41, R16, 0x1 ;  /* 0x0000001029287211 */ /* 0x000fe200078e08ff */
[----:B------:R-:W2:Y:S01]  /*80f0*/  LDS.128 R36, [R39+0x24400] ;  /* 0x0244000027247984 */ /* 0x000ea20000000c00 */
[----:B------:R-:W-:-:S04]  /*8100*/  ISETP.GE.AND P5, PT, R18, R115, PT ;  /* 0x000000731200720c */ /* 0x000fc80003fa6270 */
[----:B------:R-:W3:Y:S09]  /*8110*/  LDS.128 R40, [R40+0x24400] ;  /* 0x0244000028287984 */ /* 0x000ef20000000c00 */
[----:B------:R-:W-:Y:S05]  /*8120*/  @P5 BRA `(.L_x_2956) ;  /* 0x0000000400505947 */ /* 0x000fea0003800000 */
[--C-:B------:R-:W-:Y:S01]  /*8130*/  SHF.R.U64 R51, R56, 0x10, R57.reuse ;  /* 0x0000001038337819 */ /* 0x100fe20000001239 */
[--C-:B0--3--:R-:W-:Y:S01]  /*8140*/  HADD2.F32 R85, -RZ, R41.reuse.H0_H0 ;  /* 0x20000029ff557230 */ /* 0x109fe20000004100 */
[----:B------:R-:W-:Y:S01]  /*8150*/  SHF.R.U32.HI R57, RZ, 0x10, R57 ;  /* 0x00000010ff397819 */ /* 0x000fe20000011639 */
[----:B------:R-:W-:Y:S01]  /*8160*/  HADD2.F32 R86, -RZ, R41.H1_H1 ;  /* 0x30000029ff567230 */ /* 0x000fe20000004100 */
[--C-:B------:R-:W-:Y:S01]  /*8170*/  SHF.R.U64 R56, R64, 0x10, R65.reuse ;  /* 0x0000001040387819 */ /* 0x100fe20000001241 */
[----:B------:R-:W-:Y:S01]  /*8180*/  HADD2.F32 R84, -RZ, R175.H0_H0 ;  /* 0x200000afff547230 */ /* 0x000fe20000004100 */
[----:B------:R-:W-:Y:S01]  /*8190*/  SHF.R.U32.HI R64, RZ, 0x10, R65 ;  /* 0x00000010ff407819 */ /* 0x000fe20000011641 */
[----:B--2---:R-:W-:Y:S01]  /*81a0*/  HADD2.F32 R41, -RZ, R37.H0_H0 ;  /* 0x20000025ff297230 */ /* 0x004fe20000004100 */
        /* <DEDUP_REMOVED lines=37> */
[----:B------:R-:W-:Y:S02]  /*8400*/  HADD2.F32 R39, -RZ, R36.H0_H0 ;  /* 0x20000024ff277230 */ /* 0x000fe40000004100 */
        /* <DEDUP_REMOVED lines=29> */
[----:B------:R-:W-:Y:S02]  /*85e0*/  F2FP.F16.F32.PACK_AB R67, R56, R67 ;  /* 0x000000433843723e */ /* 0x000fe400000000ff */
[----:B------:R-:W-:Y:S01]  /*85f0*/  F2FP.F16.F32.PACK_AB R36, R37, R43 ;  /* 0x0000002b2524723e */ /* 0x000fe200000000ff */
[----:B------:R-:W-:Y:S01]  /*8600*/  IMAD.MOV.U32 R37, RZ, RZ, R57 ;  /* 0x000000ffff257224 */ /* 0x000fe200078e0039 */
[----:B------:R-:W-:Y:S01]  /*8610*/  F2FP.F16.F32.PACK_AB R38, R41, R40 ;  /* 0x000000282926723e */ /* 0x000fe200000000ff */
[----:B------:R-:W-:Y:S01]  /*8620*/  IMAD.MOV.U32 R40, RZ, RZ, R67 ;  /* 0x000000ffff287224 */ /* 0x000fe200078e0043 */
[----:B------:R-:W-:Y:S01]  /*8630*/  F2FP.F16.F32.PACK_AB R39, R86, R59 ;  /* 0x0000003b5627723e */ /* 0x000fe200000000ff */
[----:B------:R-:W-:Y:S01]  /*8640*/  IMAD.MOV.U32 R41, RZ, RZ, R64 ;  /* 0x000000ffff297224 */ /* 0x000fe200078e0040 */
[----:B------:R-:W-:Y:S01]  /*8650*/  F2FP.F16.F32.PACK_AB R42, R42, R175 ;  /* 0x000000af2a2a723e */ /* 0x000fe200000000ff */
[----:B------:R-:W-:-:S07]  /*8660*/  IMAD.MOV.U32 R43, RZ, RZ, R66 ;  /* 0x000000ffff2b7224 */ /* 0x000fce00078e0042 */
.L_x_2956:
[----:B------:R-:W-:Y:S05]  /*8670*/  BSYNC B3 ;  /* 0x0000000000037941 */ /* 0x000fea0003800000 */
.L_x_2955:
[----:B------:R-:W-:Y:S02]  /*8680*/  ULDC.64 UR4, c[0x0][0x208] ;  /* 0x0000820000047ab9 */ /* 0x000fe40000000a00 */
[----:B--2---:R2:W-:Y:S04]  /*8690*/  STG.E.128 desc[UR4][R46.64], R36 ;  /* 0x000000242e007986 */ /* 0x0045e8000c101d04 */
[----:B---3--:R2:W-:Y:S02]  /*86a0*/  @!P3 STG.E.128 desc[UR4][R48.64], R40 ;  /* 0x000000283000b986 */ /* 0x0085e4000c101d04 */
.L_x_2954:
[----:B------:R-:W-:Y:S05]  /*86b0*/  BSYNC B2 ;  /* 0x0000000000027941 */ /* 0x000fea0003800000 */
.L_x_2953:
[----:B------:R-:W-:-:S13]  /*86c0*/  ISETP.NE.AND P3, PT, R10, RZ, PT ;  /* 0x000000ff0a00720c */ /* 0x000fda0003f65270 */
[----:B------:R-:W-:Y:S05]  /*86d0*/  @!P3 BRA `(.L_x_2952) ;  /* 0x0000000400dcb947 */ /* 0x000fea0003800000 */
[----:B--2---:R-:W-:Y:S01]  /*86e0*/  SEL R36, R118, R146, !P1 ;  /* 0x0000009276247207 */ /* 0x004fe20004800000 */
        /* <DEDUP_REMOVED lines=11> */
[----:B------:R-:W-:Y:S02]  /*87a0*/  SHF.R.S32.HI R42, RZ, 0x3, R36 ;  /* 0x00000003ff2a7819 */ /* 0x000fe40000011424 */
[----:B------:R-:W-:-:S03]  /*87b0*/  LOP3.LUT R36, R224, 0x38, R39, 0xf8, !PT ;  /* 0x00000038e0247812 */ /* 0x000fc600078ef827 */
[----:B------:R-:W-:Y:S01]  /*87c0*/  IMAD R37, R42, 0x1400, R227 ;  /* 0x000014002a257824 */ /* 0x000fe200078e02e3 */
[----:B------:R-:W-:Y:S02]  /*87d0*/  LOP3.LUT R36, R36, R46, RZ, 0x3c, !PT ;  /* 0x0000002e24247212 */ /* 0x000fe400078e3cff */
[--C-:B------:R-:W-:Y:S02]  /*87e0*/  @!P3 SHF.R.S32.HI R43, RZ, 0x1f, R39.reuse ;  /* 0x0000001fff2bb819 */ /* 0x100fe40000011427 */
[----:B------:R-:W-:Y:S01]  /*87f0*/  @!P3 IADD3 R38, P5, P6, R96, R44, R39 ;  /* 0x0000002c6026b210 */ /* 0x000fe20007ebe027 */
[----:B------:R-:W-:Y:S02]  /*8800*/  IMAD.IADD R36, R37, 0x1, R36 ;  /* 0x0000000125247824 */ /* 0x000fe400078e0224 */
[C---:B------:R-:W-:Y:S01]  /*8810*/  IMAD R37, R17.reuse, 0x5000, R133 ;  /* 0x0000500011257824 */ /* 0x040fe200078e0285 */
[----:B------:R-:W-:Y:S01]  /*8820*/  @!P3 IADD3.X R50, R92, R50, R43, P5, P6 ;  /* 0x000000325c32b210 */ /* 0x000fe20002fec42b */
[----:B------:R-:W-:Y:S01]  /*8830*/  IMAD R39, R17, 0x5000, R36 ;  /* 0x0000500011277824 */ /* 0x000fe200078e0224 */
[----:B------:R-:W-:Y:S01]  /*8840*/  LEA R44, P5, R40, R116, 0x1 ;  /* 0x00000074282c7211 */ /* 0x000fe200078a08ff */
[----:B------:R-:W-:-:S03]  /*8850*/  IMAD R37, R37, 0x2, R16 ;  /* 0x0000000225257824 */ /* 0x000fc600078e0210 */
[----:B------:R-:W-:Y:S01]  /*8860*/  LEA.HI.X R45, R40, R117, R41, 0x1, P5 ;  /* 0x00000075282d7211 */ /* 0x000fe200028f0c29 */
[----:B------:R-:W-:Y:S01]  /*8870*/  IMAD R40, R39, 0x2, R16 ;  /* 0x0000000227287824 */ /* 0x000fe200078e0210 */
[----:B------:R-:W-:-:S04]  /*8880*/  @!P3 LEA R46, P5, R38, R116, 0x1 ;  /* 0x00000074262eb211 */ /* 0x000fc800078a08ff */
[----:B------:R-:W-:Y:S01]  /*8890*/  @!P3 LEA.HI.X R47, R38, R117, R50, 0x1, P5 ;  /* 0x00000075262fb211 */ /* 0x000fe200028f0c32 */
[----:B------:R-:W2:Y:S01]  /*88a0*/  LDS.128 R40, [R40+0x24400] ;  /* 0x0244000028287984 */ /* 0x000ea20000000c00 */
[----:B------:R-:W-:-:S03]  /*88b0*/  ISETP.GE.AND P5, PT, R213, R115, PT ;  /* 0x00000073d500720c */ /* 0x000fc60003fa6270 */
[----:B------:R-:W3:Y:S10]  /*88c0*/  LDS.128 R36, [R37+0x24400] ;  /* 0x0244000025247984 */ /* 0x000ef40000000c00 */
[----:B------:R-:W-:Y:S05]  /*88d0*/  @P5 BRA `(.L_x_2958) ;  /* 0x00000004004c5947 */ /* 0x000fea0003800000 */
[--C-:B------:R-:W-:Y:S01]  /*88e0*/  SHF.R.U64 R48, R52, 0x10, R53.reuse ;  /* 0x0000001034307819 */ /* 0x100fe20000001235 */
[----:B------:R-:W-:Y:S01]  /*88f0*/  HADD2.F32 R64, -RZ, R171.H1_H1 ;  /* 0x300000abff407230 */ /* 0x000fe20000004100 */
[----:B------:R-:W-:Y:S01]  /*8900*/  SHF.R.U32.HI R52, RZ, 0x10, R53 ;  /* 0x00000010ff347819 */ /* 0x000fe20000011635 */
[----:B--2---:R-:W-:Y:S01]  /*8910*/  IMAD.MOV.U32 R53, RZ, RZ, R41 ;  /* 0x000000ffff357224 */ /* 0x004fe200078e0029 */
[--C-:B------:R-:W-:Y:S01]  /*8920*/  SHF.R.U64 R49, R60, 0x10, R61.reuse ;  /* 0x000000103c317819 */ /* 0x100fe2000000123d */
[----:B------:R-:W-:Y:S01]  /*8930*/  HADD2.F32 R58, -RZ, R168.H0_H0 ;  /* 0x200000a8ff3a7230 */ /* 0x000fe20000004100 */
[----:B------:R-:W-:Y:S01]  /*8940*/  SHF.R.U32.HI R60, RZ, 0x10, R61 ;  /* 0x00000010ff3c7819 */ /* 0x000fe2000001163d */
[----:B------:R-:W-:Y:S01]  /*8950*/  HADD2.F32 R57, -RZ, R52.H0_H0 ;  /* 0x20000034ff397230 */ /* 0x000fe20000004100 */
[--C-:B------:R-:W-:Y:S01]  /*8960*/  SHF.R.U64 R50, R54, 0x10, R55.reuse ;  /* 0x0000001036327819 */ /* 0x100fe20000001237 */
[--C-:B------:R-:W-:Y:S01]  /*8970*/  HADD2.F32 R56, -RZ, R53.reuse.H1_H1 ;  /* 0x30000035ff387230 */ /* 0x100fe20000004100 */
[----:B------:R-:W-:Y:S01]  /*8980*/  SHF.R.U32.HI R54, RZ, 0x10, R55 ;  /* 0x00000010ff367819 */ /* 0x000fe20000011637 */
[----:B------:R-:W-:Y:S01]  /*8990*/  HADD2.F32 R55, -RZ, R53.H0_H0 ;  /* 0x20000035ff377230 */ /* 0x000fe20000004100 */
[----:B---3--:R-:W-:Y:S01]  /*89a0*/  MOV R41, R39 ;  /* 0x0000002700297202 */ /* 0x008fe20000000f00 */
[----:B------:R-:W-:Y:S01]  /*89b0*/  HADD2.F32 R39, -RZ, R37.H0_H0 ;  /* 0x20000025ff277230 */ /* 0x000fe20000004100 */
[----:B------:R-:W-:Y:S01]  /*89c0*/  SHF.R.U64 R51, R62, 0x10, R63 ;  /* 0x000000103e337819 */ /* 0x000fe2000000123f */
[----:B------:R-:W-:-:S02]  /*89d0*/  HADD2.F32 R60, -RZ, R60.H0_H0 ;  /* 0x2000003cff3c7230 */ /* 0x000fc40000004100 */
[-C--:B------:R-:W-:Y:S01]  /*89e0*/  FMUL.FTZ R52, R55, R64.reuse ;  /* 0x0000004037347220 */ /* 0x080fe20000410000 */
[----:B------:R-:W-:Y:S02]  /*89f0*/  HADD2.F32 R53, -RZ, R37.H1_H1 ;  /* 0x30000025ff357230 */ /* 0x000fe40000004100 */
[C---:B------:R-:W-:Y:S01]  /*8a00*/  FMUL.FTZ R64, R39.reuse, R64 ;  /* 0x0000004027407220 */ /* 0x040fe20000410000 */
[----:B------:R-:W-:Y:S01]  /*8a10*/  SHF.R.U32.HI R62, RZ, 0x10, R63 ;  /* 0x00000010ff3e7819 */ /* 0x000fe2000001163f */
[----:B------:R-:W-:Y:S01]  /*8a20*/  FMUL.FTZ R66, R56, R60 ;  /* 0x0000003c38427220 */ /* 0x000fe20000410000 */
[----:B------:R-:W-:Y:S01]  /*8a30*/  FFMA.FTZ R37, R39, R58, -R52 ;  /* 0x0000003a27257223 */ /* 0x000fe20000010834 */
[----:B------:R-:W-:Y:S01]  /*8a40*/  FMUL.FTZ R59, R53, R60 ;  /* 0x0000003c353b7220 */ /* 0x000fe20000410000 */
[----:B------:R-:W-:Y:S01]  /*8a50*/  FFMA.FTZ R39, R55, R58, R64 ;  /* 0x0000003a37277223 */ /* 0x000fe20000010040 */
[----:B------:R-:W-:Y:S02]  /*8a60*/  HADD2.F32 R64, -RZ, R170.H1_H1 ;  /* 0x300000aaff407230 */ /* 0x000fe40000004100 */
[----:B------:R-:W-:Y:S01]  /*8a70*/  FFMA.FTZ R52, R53, R57, -R66 ;  /* 0x0000003935347223 */ /* 0x000fe20000010842 */
[----:B------:R-:W-:-:S02]  /*8a80*/  HADD2.F32 R55, -RZ, R43.H0_H0 ;  /* 0x2000002bff377230 */ /* 0x000fc40000004100 */
[----:B------:R-:W-:Y:S01]  /*8a90*/  FFMA.FTZ R56, R56, R57, R59 ;  /* 0x0000003938387223 */ /* 0x000fe2000001003b */
[----:B------:R-:W-:Y:S02]  /*8aa0*/  HADD2.F32 R58, -RZ, R43.H1_H1 ;  /* 0x3000002bff3a7230 */ /* 0x000fe40000004100 */
[--C-:B------:R-:W-:Y:S01]  /*8ab0*/  HADD2.F32 R43, -RZ, R41.reuse.H0_H0 ;  /* 0x20000029ff2b7230 */ /* 0x100fe20000004100 */
[----:B------:R-:W-:Y:S01]  /*8ac0*/  F2FP.F16.F32.PACK_AB R37, R52, R37 ;  /* 0x000000253425723e */ /* 0x000fe200000000ff */
[----:B------:R-:W-:Y:S02]  /*8ad0*/  HADD2.F32 R62, -RZ, R62.H0_H0 ;  /* 0x2000003eff3e7230 */ /* 0x000fe40000004100 */
[----:B------:R-:W-:Y:S02]  /*8ae0*/  HADD2.F32 R53, -RZ, R41.H1_H1 ;  /* 0x30000029ff357230 */ /* 0x000fe40000004100 */
[----:B------:R-:W-:Y:S02]  /*8af0*/  HADD2.F32 R60, -RZ, R169.H0_H0 ;  /* 0x200000a9ff3c7230 */ /* 0x000fe40000004100 */
[----:B------:R-:W-:Y:S01]  /*8b00*/  FMUL.FTZ R66, R58, R62 ;  /* 0x0000003e3a427220 */ /* 0x000fe20000410000 */
[----:B------:R-:W-:-:S02]  /*8b10*/  HADD2.F32 R57, -RZ, R54.H0_H0 ;  /* 0x20000036ff397230 */ /* 0x000fc40000004100 */
[-C--:B------:R-:W-:Y:S01]  /*8b20*/  FMUL.FTZ R54, R55, R64.reuse ;  /* 0x0000004037367220 */ /* 0x080fe20000410000 */
[----:B------:R-:W-:Y:S01]  /*8b30*/  FMUL.FTZ R64, R43, R64 ;  /* 0x000000402b407220 */ /* 0x000fe20000410000 */
[----:B------:R-:W-:Y:S01]  /*8b40*/  FMUL.FTZ R59, R53, R62 ;  /* 0x0000003e353b7220 */ /* 0x000fe20000410000 */
[----:B------:R-:W-:Y:S02]  /*8b50*/  HADD2.F32 R62, -RZ, R49.H0_H0 ;  /* 0x20000031ff3e7230 */ /* 0x000fe40000004100 */
[-C--:B------:R-:W-:Y:S01]  /*8b60*/  FFMA.FTZ R41, R43, R60.reuse, -R54 ;  /* 0x0000003c2b297223 */ /* 0x080fe20000010836 */
[----:B------:R-:W-:Y:S01]  /*8b70*/  FFMA.FTZ R43, R55, R60, R64 ;  /* 0x0000003c372b7223 */ /* 0x000fe20000010040 */
[-C--:B------:R-:W-:Y:S01]  /*8b80*/  FFMA.FTZ R54, R53, R57.reuse, -R66 ;  /* 0x0000003935367223 */ /* 0x080fe20000010842 */
[----:B------:R-:W-:Y:S01]  /*8b90*/  FFMA.FTZ R58, R58, R57, R59 ;  /* 0x000000393a3a7223 */ /* 0x000fe2000001003b */
[----:B------:R-:W-:Y:S02]  /*8ba0*/  HADD2.F32 R60, -RZ, R171.H0_H0 ;  /* 0x200000abff3c7230 */ /* 0x000fe40000004100 */
[----:B------:R-:W-:Y:S01]  /*8bb0*/  HADD2.F32 R55, -RZ, R40.H0_H0 ;  /* 0x20000028ff377230 */ /* 0x000fe20000004100 */
[----:B------:R-:W-:Y:S01]  /*8bc0*/  F2FP.F16.F32.PACK_AB R54, R54, R41 ;  /* 0x000000293636723e */ /* 0x000fe200000000ff */
[----:B------:R-:W-:Y:S01]  /*8bd0*/  HADD2.F32 R49, -RZ, R36.H0_H0 ;  /* 0x20000024ff317230 */ /* 0x000fe20000004100 */
[----:B------:R-:W-:Y:S01]  /*8be0*/  F2FP.F16.F32.PACK_AB R41, R56, R39 ;  /* 0x000000273829723e */ /* 0x000fe200000000ff */
[----:B------:R-:W-:Y:S01]  /*8bf0*/  HADD2.F32 R57, -RZ, R40.H1_H1 ;  /* 0x30000028ff397230 */ /* 0x000fe20000004100 */
[----:B------:R-:W-:Y:S01]  /*8c00*/  F2FP.F16.F32.PACK_AB R43, R58, R43 ;  /* 0x0000002b3a2b723e */ /* 0x000fe200000000ff */
[----:B------:R-:W-:-:S02]  /*8c10*/  HADD2.F32 R53, -RZ, R36.H1_H1 ;  /* 0x30000024ff357230 */ /* 0x000fc40000004100 */
[-C--:B------:R-:W-:Y:S01]  /*8c20*/  FMUL.FTZ R36, R55, R60.reuse ;  /* 0x0000003c37247220 */ /* 0x080fe20000410000 */
[----:B------:R-:W-:Y:S02]  /*8c30*/  HADD2.F32 R168, -RZ, R168.H1_H1 ;  /* 0x300000a8ffa87230 */ /* 0x000fe40000004100 */
[----:B------:R-:W-:Y:S01]  /*8c40*/  FMUL.FTZ R40, R49, R60 ;  /* 0x0000003c31287220 */ /* 0x000fe20000410000 */
[----:B------:R-:W-:Y:S02]  /*8c50*/  HADD2.F32 R48, -RZ, R48.H0_H0 ;  /* 0x20000030ff307230 */ /* 0x000fe40000004100 */
[-C--:B------:R-:W-:Y:S01]  /*8c60*/  FMUL.FTZ R60, R57, R62.reuse ;  /* 0x0000003e393c7220 */ /* 0x080fe20000410000 */
[----:B------:R-:W-:Y:S01]  /*8c70*/  FMUL.FTZ R62, R53, R62 ;  /* 0x0000003e353e7220 */ /* 0x000fe20000410000 */
[-C--:B------:R-:W-:Y:S01]  /*8c80*/  FFMA.FTZ R40, R55, R168.reuse, R40 ;  /* 0x000000a837287223 */ /* 0x080fe20000010028 */
[----:B------:R-:W-:Y:S01]  /*8c90*/  FFMA.FTZ R36, R49, R168, -R36 ;  /* 0x000000a831247223 */ /* 0x000fe20000010824 */
[----:B------:R-:W-:-:S02]  /*8ca0*/  HADD2.F32 R55, -RZ, R51.H0_H0 ;  /* 0x20000033ff377230 */ /* 0x000fc40000004100 */
[-C--:B------:R-:W-:Y:S01]  /*8cb0*/  FFMA.FTZ R49, R53, R48.reuse, -R60 ;  /* 0x0000003035317223 */ /* 0x080fe2000001083c */
[----:B------:R-:W-:Y:S01]  /*8cc0*/  FFMA.FTZ R57, R57, R48, R62 ;  /* 0x0000003039397223 */ /* 0x000fe2000001003e */
[----:B------:R-:W-:Y:S02]  /*8cd0*/  HADD2.F32 R51, -RZ, R42.H0_H0 ;  /* 0x2000002aff337230 */ /* 0x000fe40000004100 */
[----:B------:R-:W-:Y:S01]  /*8ce0*/  HADD2.F32 R170, -RZ, R170.H0_H0 ;  /* 0x200000aaffaa7230 */ /* 0x000fe20000004100 */
[----:B------:R-:W-:Y:S01]  /*8cf0*/  F2FP.F16.F32.PACK_AB R36, R49, R36 ;  /* 0x000000243124723e */ /* 0x000fe200000000ff */
[----:B------:R-:W-:Y:S01]  /*8d00*/  HADD2.F32 R48, -RZ, R38.H0_H0 ;  /* 0x20000026ff307230 */ /* 0x000fe20000004100 */
[----:B------:R-:W-:Y:S01]  /*8d10*/  F2FP.F16.F32.PACK_AB R40, R57, R40 ;  /* 0x000000283928723e */ /* 0x000fe200000000ff */
[----:B------:R-:W-:Y:S02]  /*8d20*/  HADD2.F32 R42, -RZ, R42.H1_H1 ;  /* 0x3000002aff2a7230 */ /* 0x000fe40000004100 */
[----:B------:R-:W-:Y:S01]  /*8d30*/  FMUL.FTZ R59, R51, R170 ;  /* 0x000000aa333b7220 */ /* 0x000fe20000410000 */
[----:B------:R-:W-:-:S02]  /*8d40*/  HADD2.F32 R38, -RZ, R38.H1_H1 ;  /* 0x30000026ff267230 */ /* 0x000fc40000004100 */
[----:B------:R-:W-:Y:S01]  /*8d50*/  FMUL.FTZ R170, R48, R170 ;  /* 0x000000aa30aa7220 */ /* 0x000fe20000410000 */
[----:B------:R-:W-:Y:S02]  /*8d60*/  HADD2.F32 R169, -RZ, R169.H1_H1 ;  /* 0x300000a9ffa97230 */ /* 0x000fe40000004100 */
[-C--:B------:R-:W-:Y:S01]  /*8d70*/  FMUL.FTZ R61, R42, R55.reuse ;  /* 0x000000372a3d7220 */ /* 0x080fe20000410000 */
[----:B------:R-:W-:Y:S02]  /*8d80*/  HADD2.F32 R53, -RZ, R50.H0_H0 ;  /* 0x20000032ff357230 */ /* 0x000fe40000004100 */
[----:B------:R-:W-:Y:S01]  /*8d90*/  FMUL.FTZ R55, R38, R55 ;  /* 0x0000003726377220 */ /* 0x000fe20000410000 */
[----:B------:R-:W-:Y:S02]  /*8da0*/  IMAD.MOV.U32 R39, RZ, RZ, R54 ;  /* 0x000000ffff277224 */ /* 0x000fe400078e0036 */
[-C--:B------:R-:W-:Y:S01]  /*8db0*/  FFMA.FTZ R59, R48, R169.reuse, -R59 ;  /* 0x000000a9303b7223 */ /* 0x080fe2000001083b */
[----:B------:R-:W-:Y:S01]  /*8dc0*/  FFMA.FTZ R170, R51, R169, R170 ;  /* 0x000000a933aa7223 */ /* 0x000fe200000100aa */
[-C--:B------:R-:W-:Y:S01]  /*8dd0*/  FFMA.FTZ R38, R38, R53.reuse, -R61 ;  /* 0x0000003526267223 */ /* 0x080fe2000001083d */
[----:B------:R-:W-:-:S04]  /*8de0*/  FFMA.FTZ R55, R42, R53, R55 ;  /* 0x000000352a377223 */ /* 0x000fc80000010037 */
[----:B------:R-:W-:Y:S02]  /*8df0*/  F2FP.F16.F32.PACK_AB R38, R38, R59 ;  /* 0x0000003b2626723e */ /* 0x000fe400000000ff */
[----:B------:R-:W-:-:S07]  /*8e00*/  F2FP.F16.F32.PACK_AB R42, R55, R170 ;  /* 0x000000aa372a723e */ /* 0x000fce00000000ff */
.L_x_2958:
[----:B------:R-:W-:Y:S05]  /*8e10*/  BSYNC B2 ;  /* 0x0000000000027941 */ /* 0x000fea0003800000 */
.L_x_2957:
[----:B------:R-:W-:Y:S02]  /*8e20*/  ULDC.64 UR4, c[0x0][0x208] ;  /* 0x0000820000047ab9 */ /* 0x000fe40000000a00 */
[----:B---3--:R4:W-:Y:S04]  /*8e30*/  STG.E.128 desc[UR4][R44.64], R36 ;  /* 0x000000242c007986 */ /* 0x0089e8000c101d04 */
[----:B--2---:R4:W-:Y:S02]  /*8e40*/  @!P3 STG.E.128 desc[UR4][R46.64], R40 ;  /* 0x000000282e00b986 */ /* 0x0049e4000c101d04 */
.L_x_2952:
[----:B------:R-:W-:Y:S05]  /*8e50*/  BSYNC B1 ;  /* 0x0000000000017941 */ /* 0x000fea0003800000 */
.L_x_2951:
[----:B--2-4-:R-:W-:Y:S02]  /*8e60*/  VIADD R37, R212, 0x40 ;  /* 0x00000040d4257836 */ /* 0x014fe40000000000 */
[-C--:B------:R-:W-:Y:S02]  /*8e70*/  IMAD R36, R145, R124.reuse, RZ ;  /* 0x0000007c91247224 */ /* 0x080fe400078e02ff */
[----:B------:R-:W-:-:S04]  /*8e80*/  IMAD.WIDE.U32 R126, R37, R124, R126 ;  /* 0x0000007c257e7225 */ /* 0x000fc800078e007e */
[----:B---3--:R-:W-:Y:S01]  /*8e90*/  IMAD R49, R37, R125, R36 ;  /* 0x0000007d25317224 */ /* 0x008fe200078e0224 */
[----:B------:R-:W-:Y:S06]  /*8ea0*/  @P4 BRA `(.L_x_2919) ;  /* 0x0000001000fc4947 */ /* 0x000fec0003800000 */
[----:B------:R-:W-:Y:S01]  /*8eb0*/  ISETP.NE.AND P3, PT, R26, RZ, PT ;  /* 0x000000ff1a00720c */ /* 0x000fe20003f65270 */
[----:B------:R-:W-:Y:S01]  /*8ec0*/  BSSY B1, `(.L_x_2959) ;  /* 0x000007e000017945 */ /* 0x000fe20003800000 */
[----:B------:R-:W-:-:S11]  /*8ed0*/  IMAD.IADD R49, R127, 0x1, R49 ;  /* 0x000000017f317824 */ /* 0x000fd600078e0231 */
        /* <DEDUP_REMOVED lines=17> */
[----:B------:R-:W-:Y:S01]  /*8ff0*/  IADD3 R36, R37, R36, RZ ;  /* 0x0000002425247210 */ /* 0x000fe20007ffe0ff */
[----:B------:R-:W-:Y:S01]  /*9000*/  IMAD R37, R17, 0x5000, R132 ;  /* 0x0000500011257824 */ /* 0x000fe200078e0284 */
[C---:B------:R-:W-:Y:S02]  /*9010*/  LEA R44, P4, R38.reuse, R116, 0x1 ;  /* 0x00000074262c7211 */ /* 0x040fe400078808ff */
[----:B------:R-:W-:Y:S01]  /*9020*/  @!P3 SHF.R.S32.HI R48, RZ, 0x1f, R47 ;  /* 0x0000001fff30b819 */ /* 0x000fe2000001142f */
[----:B------:R-:W-:Y:S01]  /*9030*/  IMAD R37, R37, 0x2, R16 ;  /* 0x0000000225257824 */ /* 0x000fe200078e0210 */
[----:B------:R-:W-:Y:S01]  /*9040*/  LEA.HI.X R45, R38, R117, R39, 0x1, P4 ;  /* 0x00000075262d7211 */ /* 0x000fe200020f0c27 */
[----:B------:R-:W-:Y:S01]  /*9050*/  IMAD R39, R17, 0x5000, R36 ;  /* 0x0000500011277824 */ /* 0x000fe200078e0224 */
[----:B------:R-:W-:-:S03]  /*9060*/  @!P3 IADD3 R47, P4, P5, R96, R126, R47 ;  /* 0x0000007e602fb210 */ /* 0x000fc60007d9e02f */
[----:B------:R-:W-:Y:S01]  /*9070*/  IMAD R40, R39, 0x2, R16 ;  /* 0x0000000227287824 */ /* 0x000fe200078e0210 */
[----:B------:R-:W-:Y:S01]  /*9080*/  @!P3 IADD3.X R48, R92, R49, R48, P4, P5 ;  /* 0x000000315c30b210 */ /* 0x000fe200027ea430 */
[----:B------:R-:W2:Y:S01]  /*9090*/  LDS.128 R36, [R37+0x24400] ;  /* 0x0244000025247984 */ /* 0x000ea20000000c00 */
[----:B------:R-:W-:Y:S02]  /*90a0*/  ISETP.GE.AND P5, PT, R18, R115, PT ;  /* 0x000000731200720c */ /* 0x000fe40003fa6270 */
[C---:B------:R-:W-:Y:S01]  /*90b0*/  @!P3 LEA R46, P4, R47.reuse, R116, 0x1 ;  /* 0x000000742f2eb211 */ /* 0x040fe200078808ff */
[----:B------:R-:W3:Y:S03]  /*90c0*/  LDS.128 R40, [R40+0x24400] ;  /* 0x0244000028287984 */ /* 0x000ee60000000c00 */
[----:B------:R-:W-:-:S07]  /*90d0*/  @!P3 LEA.HI.X R47, R47, R117, R48, 0x1, P4 ;  /* 0x000000752f2fb211 */ /* 0x000fce00020f0c30 */
[----:B------:R-:W-:Y:S05]  /*90e0*/  @P5 BRA `(.L_x_2962) ;  /* 0x00000004005c5947 */ /* 0x000fea0003800000 */
[----:B--2---:R-:W-:Y:S01]  /*90f0*/  IMAD.MOV.U32 R53, RZ, RZ, R36 ;  /* 0x000000ffff357224 */ /* 0x004fe200078e0024 */
[----:B------:R-:W-:Y:S01]  /*9100*/  SHF.R.U32.HI R58, RZ, 0x10, R81 ;  /* 0x00000010ff3a7819 */ /* 0x000fe20000011651 */
[----:B---3--:R-:W-:Y:S01]  /*9110*/  IMAD.MOV.U32 R36, RZ, RZ, R41 ;  /* 0x000000ffff247224 */ /* 0x008fe200078e0029 */
[----:B------:R-:W-:Y:S01]  /*9120*/  MOV R54, R40 ;  /* 0x0000002800367202 */ /* 0x000fe20000000f00 */
[----:B------:R-:W-:Y:S01]  /*9130*/  IMAD.MOV.U32 R55, RZ, RZ, R43 ;  /* 0x000000ffff377224 */ /* 0x000fe200078e002b */
[----:B------:R-:W-:Y:S01]  /*9140*/  SHF.R.U32.HI R56, RZ, 0x10, R73 ;  /* 0x00000010ff387819 */ /* 0x000fe20000011649 */
[----:B------:R-:W-:Y:S01]  /*9150*/  HADD2.F32 R59, -RZ, R167.H1_H1 ;  /* 0x300000a7ff3b7230 */ /* 0x000fe20000004100 */
[----:B------:R-:W-:Y:S01]  /*9160*/  SHF.R.U32.HI R62, RZ, 0x10, R83 ;  /* 0x00000010ff3e7819 */ /* 0x000fe20000011653 */
[--C-:B------:R-:W-:Y:S01]  /*9170*/  HADD2.F32 R40, -RZ, R36.reuse.H0_H0 ;  /* 0x20000024ff287230 */ /* 0x100fe20000004100 */
[--C-:B------:R-:W-:Y:S01]  /*9180*/  SHF.R.U64 R48, R74, 0x10, R75.reuse ;  /* 0x000000104a307819 */ /* 0x100fe2000000124b */
[----:B------:R-:W-:Y:S01]  /*9190*/  HADD2.F32 R43, -RZ, R36.H1_H1 ;  /* 0x30000024ff2b7230 */ /* 0x000fe20000004100 */
[----:B------:R-:W-:Y:S01]  /*91a0*/  SHF.R.U32.HI R74, RZ, 0x10, R75 ;  /* 0x00000010ff4a7819 */ /* 0x000fe2000001164b */
[----:B------:R-:W-:Y:S01]  /*91b0*/  IMAD.MOV.U32 R41, RZ, RZ, R39 ;  /* 0x000000ffff297224 */ /* 0x000fe200078e0027 */
        /* <DEDUP_REMOVED lines=11> */
[C---:B------:R-:W-:Y:S01]  /*9270*/  FMUL.FTZ R58, R39.reuse, R58 ;  /* 0x0000003a273a7220 */ /* 0x040fe20000410000 */
        /* <DEDUP_REMOVED lines=10> */
[----:B------:R-:W-:Y:S02]  /*9320*/  HADD2.F32 R62, -RZ, R62.H0_H0 ;  /* 0x2000003eff3e7230 */ /* 0x000fe40000004100 */
[----:B------:R-:W-:Y:S01]  /*9330*/  FMUL.FTZ R59, R43, R59 ;  /* 0x0000003b2b3b7220 */ /* 0x000fe20000410000 */
[----:B------:R-:W-:-:S02]  /*9340*/  HADD2.F32 R58, -RZ, R155.H1_H1 ;  /* 0x3000009bff3a7230 */ /* 0x000fc40000004100 */
[----:B------:R-:W-:Y:S02]  /*9350*/  HADD2.F32 R55, -RZ, R41.H1_H1 ;  /* 0x30000029ff377230 */ /* 0x000fe40000004100 */
[----:B------:R-:W-:Y:S01]  /*9360*/  FMUL.FTZ R66, R57, R62 ;  /* 0x0000003e39427220 */ /* 0x000fe20000410000 */
[----:B------:R-:W-:Y:S02]  /*9370*/  HADD2.F32 R60, -RZ, R74.H0_H0 ;  /* 0x2000004aff3c7230 */ /* 0x000fe40000004100 */
[-C--:B------:R-:W-:Y:S01]  /*9380*/  FFMA.FTZ R41, R43, R58.reuse, -R64 ;  /* 0x0000003a2b297223 */ /* 0x080fe20000010840 */
[----:B------:R-:W-:Y:S01]  /*9390*/  FFMA.FTZ R43, R56, R58, R59 ;  /* 0x0000003a382b7223 */ /* 0x000fe2000001003b */
[----:B------:R-:W-:Y:S02]  /*93a0*/  HADD2.F32 R56, -RZ, R52.H0_H0 ;  /* 0x20000034ff387230 */ /* 0x000fe40000004100 */
[C---:B------:R-:W-:Y:S01]  /*93b0*/  FMUL.FTZ R62, R55.reuse, R62 ;  /* 0x0000003e373e7220 */ /* 0x040fe20000410000 */
[----:B------:R-:W-:Y:S01]  /*93c0*/  FFMA.FTZ R66, R55, R60, -R66 ;  /* 0x0000003c37427223 */ /* 0x000fe20000010842 */
[----:B------:R-:W-:-:S02]  /*93d0*/  HADD2.F32 R167, -RZ, R167.H0_H0 ;  /* 0x200000a7ffa77230 */ /* 0x000fc40000004100 */
[--C-:B------:R-:W-:Y:S02]  /*93e0*/  HADD2.F32 R52, -RZ, R53.reuse.H0_H0 ;  /* 0x20000035ff347230 */ /* 0x100fe40000004100 */
[----:B------:R-:W-:Y:S01]  /*93f0*/  FFMA.FTZ R62, R57, R60, R62 ;  /* 0x0000003c393e7223 */ /* 0x000fe2000001003e */
[--C-:B------:R-:W-:Y:S01]  /*9400*/  HADD2.F32 R55, -RZ, R54.reuse.H0_H0 ;  /* 0x20000036ff377230 */ /* 0x100fe20000004100 */
[----:B------:R-:W-:Y:S01]  /*9410*/  F2FP.F16.F32.PACK_AB R66, R66, R41 ;  /* 0x000000294242723e */ /* 0x000fe200000000ff */
[----:B------:R-:W-:Y:S02]  /*9420*/  HADD2.F32 R54, -RZ, R54.H1_H1 ;  /* 0x30000036ff367230 */ /* 0x000fe40000004100 */
[-C--:B------:R-:W-:Y:S01]  /*9430*/  FMUL.FTZ R58, R52, R167.reuse ;  /* 0x000000a7343a7220 */ /* 0x080fe20000410000 */
[----:B------:R-:W-:Y:S02]  /*9440*/  HADD2.F32 R53, -RZ, R53.H1_H1 ;  /* 0x30000035ff357230 */ /* 0x000fe40000004100 */
[----:B------:R-:W-:Y:S01]  /*9450*/  FMUL.FTZ R57, R55, R167 ;  /* 0x000000a737397220 */ /* 0x000fe20000410000 */
[----:B------:R-:W-:-:S02]  /*9460*/  HADD2.F32 R165, -RZ, R165.H0_H0 ;  /* 0x200000a5ffa57230 */ /* 0x000fc40000004100 */
[CC--:B------:R-:W-:Y:S01]  /*9470*/  FMUL.FTZ R60, R54.reuse, R56.reuse ;  /* 0x00000038363c7220 */ /* 0x0c0fe20000410000 */
[----:B------:R-:W-:Y:S02]  /*9480*/  HADD2.F32 R50, -RZ, R50.H0_H0 ;  /* 0x20000032ff327230 */ /* 0x000fe40000004100 */
[----:B------:R-:W-:Y:S01]  /*9490*/  FMUL.FTZ R59, R53, R56 ;  /* 0x00000038353b7220 */ /* 0x000fe20000410000 */
[----:B------:R-:W-:Y:S02]  /*94a0*/  HADD2.F32 R166, -RZ, R166.H0_H0 ;  /* 0x200000a6ffa67230 */ /* 0x000fe40000004100 */
[----:B------:R-:W-:Y:S01]  /*94b0*/  FFMA.FTZ R58, R55, R165, R58 ;  /* 0x000000a5373a7223 */ /* 0x000fe2000001003a */
[----:B------:R-:W-:Y:S02]  /*94c0*/  HADD2.F32 R55, -RZ, R51.H0_H0 ;  /* 0x20000033ff377230 */ /* 0x000fe40000004100 */
[-C--:B------:R-:W-:Y:S01]  /*94d0*/  FFMA.FTZ R60, R53, R50.reuse, -R60 ;  /* 0x00000032353c7223 */ /* 0x080fe2000001083c */
[----:B------:R-:W-:Y:S01]  /*94e0*/  FFMA.FTZ R59, R54, R50, R59 ;  /* 0x00000032363b7223 */ /* 0x000fe2000001003b */
[----:B------:R-:W-:-:S02]  /*94f0*/  HADD2.F32 R51, -RZ, R42.H0_H0 ;  /* 0x2000002aff337230 */ /* 0x000fc40000004100 */
[----:B------:R-:W-:Y:S01]  /*9500*/  FFMA.FTZ R57, R52, R165, -R57 ;  /* 0x000000a534397223 */ /* 0x000fe20000010839 */
[----:B------:R-:W-:Y:S01]  /*9510*/  HADD2.F32 R50, -RZ, R38.H0_H0 ;  /* 0x20000026ff327230 */ /* 0x000fe20000004100 */
[----:B------:R-:W-:Y:S01]  /*9520*/  F2FP.F16.F32.PACK_AB R41, R40, R37 ;  /* 0x000000252829723e */ /* 0x000fe200000000ff */
[----:B------:R-:W-:Y:S02]  /*9530*/  HADD2.F32 R42, -RZ, R42.H1_H1 ;  /* 0x3000002aff2a7230 */ /* 0x000fe40000004100 */
[-C--:B------:R-:W-:Y:S01]  /*9540*/  FMUL.FTZ R61, R51, R166.reuse ;  /* 0x000000a6333d7220 */ /* 0x080fe20000410000 */
[----:B------:R-:W-:Y:S02]  /*9550*/  HADD2.F32 R38, -RZ, R38.H1_H1 ;  /* 0x30000026ff267230 */ /* 0x000fe40000004100 */
[----:B------:R-:W-:Y:S01]  /*9560*/  FMUL.FTZ R166, R50, R166 ;  /* 0x000000a632a67220 */ /* 0x000fe20000410000 */
[----:B------:R-:W-:Y:S02]  /*9570*/  HADD2.F32 R155, -RZ, R155.H0_H0 ;  /* 0x2000009bff9b7230 */ /* 0x000fe40000004100 */
[----:B------:R-:W-:Y:S01]  /*9580*/  FMUL.FTZ R63, R42, R55 ;  /* 0x000000372a3f7220 */ /* 0x000fe20000410000 */
[----:B------:R-:W-:-:S02]  /*9590*/  HADD2.F32 R53, -RZ, R48.H0_H0 ;  /* 0x20000030ff357230 */ /* 0x000fc40000004100 */
[----:B------:R-:W-:Y:S01]  /*95a0*/  FMUL.FTZ R55, R38, R55 ;  /* 0x0000003726377220 */ /* 0x000fe20000410000 */
[----:B------:R-:W-:Y:S02]  /*95b0*/  IMAD.MOV.U32 R37, RZ, RZ, R39 ;  /* 0x000000ffff257224 */ /* 0x000fe400078e0027 */
        /* <DEDUP_REMOVED lines=8> */
[----:B------:R-:W-:Y:S02]  /*9640*/  F2FP.F16.F32.PACK_AB R38, R38, R61 ;  /* 0x0000003d2626723e */ /* 0x000fe400000000ff */
[----:B------:R-:W-:-:S07]  /*9650*/  F2FP.F16.F32.PACK_AB R42, R55, R166 ;  /* 0x000000a6372a723e */ /* 0x000fce00000000ff */
.L_x_2962:
[----:B------:R-:W-:Y:S05]  /*9660*/  BSYNC B2 ;  /* 0x0000000000027941 */ /* 0x000fea0003800000 */
.L_x_2961:
[----:B------:R-:W-:Y:S02]  /*9670*/  ULDC.64 UR4, c[0x0][0x208] ;  /* 0x0000820000047ab9 */ /* 0x000fe40000000a00 */
[----:B--2---:R2:W-:Y:S04]  /*9680*/  STG.E.128 desc[UR4][R44.64], R36 ;  /* 0x000000242c007986 */ /* 0x0045e8000c101d04 */
[----:B---3--:R2:W-:Y:S02]  /*9690*/  @!P3 STG.E.128 desc[UR4][R46.64], R40 ;  /* 0x000000282e00b986 */ /* 0x0085e4000c101d04 */
.L_x_2960:
[----:B------:R-:W-:Y:S05]  /*96a0*/  BSYNC B1 ;  /* 0x0000000000017941 */ /* 0x000fea0003800000 */
.L_x_2959:
[----:B------:R-:W-:-:S13]  /*96b0*/  ISETP.NE.AND P3, PT, R10, RZ, PT ;  /* 0x000000ff0a00720c */ /* 0x000fda0003f65270 */
[----:B------:R-:W-:Y:S05]  /*96c0*/  @!P3 BRA `(.L_x_2919) ;  /* 0x0000000800f4b947 */ /* 0x000fea0003800000 */
[----:B------:R-:W-:Y:S01]  /*96d0*/  SEL R146, R118, R146, !P1 ;  /* 0x0000009276927207 */ /* 0x000fe20004800000 */
[----:B------:R-:W-:Y:S01]  /*96e0*/  BSSY B1, `(.L_x_2963) ;  /* 0x000006e000017945 */ /* 0x000fe20003800000 */
[----:B--2---:R-:W-:Y:S02]  /*96f0*/  SHF.R.U32.HI R38, RZ, 0x3, R223 ;  /* 0x00000003ff267819 */ /* 0x004fe400000116df */
[----:B------:R-:W-:Y:S02]  /*9700*/  SHF.R.S32.HI R37, RZ, 0x1f, R146 ;  /* 0x0000001fff257819 */ /* 0x000fe40000011492 */
[----:B------:R-:W-:Y:S02]  /*9710*/  IADD3 R45, P3, P4, R96, R126, R11 ;  /* 0x0000007e602d7210 */ /* 0x000fe40007c7e00b */
[----:B------:R-:W-:Y:S02]  /*9720*/  LEA.HI R37, R37, R146, RZ, 0x4 ;  /* 0x0000009225257211 */ /* 0x000fe400078f20ff */
[----:B------:R-:W-:-:S02]  /*9730*/  IADD3.X R46, R92, R49, R6, P3, P4 ;  /* 0x000000315c2e7210 */ /* 0x000fc40001fe8406 */
[----:B------:R-:W-:Y:S02]  /*9740*/  LEA.HI.SX32 R37, R37, R12, 0x1c ;  /* 0x0000000c25257211 */ /* 0x000fe400078fe2ff */
[----:B------:R-:W-:Y:S02]  /*9750*/  ISETP.GE.AND P4, PT, R213, R115, PT ;  /* 0x00000073d500720c */ /* 0x000fe40003f86270 */
[----:B------:R-:W-:Y:S02]  /*9760*/  SHF.R.S32.HI R36, RZ, 0x1f, R37 ;  /* 0x0000001fff247819 */ /* 0x000fe40000011425 */
[----:B------:R-:W-:Y:S02]  /*9770*/  SHF.L.U32 R47, R37, 0x3, RZ ;  /* 0x00000003252f7819 */ /* 0x000fe400000006ff */
[----:B------:R-:W-:Y:S02]  /*9780*/  LEA.HI R36, R36, R37, RZ, 0x3 ;  /* 0x0000002524247211 */ /* 0x000fe400078f18ff */
[----:B------:R-:W-:-:S02]  /*9790*/  LEA R44, P3, R45, R116, 0x1 ;  /* 0x000000742d2c7211 */ /* 0x000fc400078608ff */
[----:B------:R-:W-:Y:S02]  /*97a0*/  SHF.R.S32.HI R37, RZ, 0x3, R36 ;  /* 0x00000003ff257819 */ /* 0x000fe40000011424 */
[----:B------:R-:W-:Y:S02]  /*97b0*/  LOP3.LUT R36, R223, 0x38, R47, 0xf8, !PT ;  /* 0x00000038df247812 */ /* 0x000fe400078ef82f */
[----:B------:R-:W-:Y:S01]  /*97c0*/  LEA.HI.X R45, R45, R117, R46, 0x1, P3 ;  /* 0x000000752d2d7211 */ /* 0x000fe200018f0c2e */
[----:B------:R-:W-:Y:S01]  /*97d0*/  IMAD R37, R37, 0x1400, R226 ;  /* 0x0000140025257824 */ /* 0x000fe200078e02e2 */
[----:B------:R-:W-:-:S05]  /*97e0*/  LOP3.LUT R36, R36, R38, RZ, 0x3c, !PT ;  /* 0x0000002624247212 */ /* 0x000fca00078e3cff */
[----:B------:R-:W-:Y:S02]  /*97f0*/  IMAD.IADD R36, R37, 0x1, R36 ;  /* 0x0000000125247824 */ /* 0x000fe400078e0224 */
[C---:B------:R-:W-:Y:S02]  /*9800*/  IMAD R37, R17.reuse, 0x5000, R131 ;  /* 0x0000500011257824 */ /* 0x040fe400078e0283 */
[----:B------:R-:W-:Y:S02]  /*9810*/  IMAD R39, R17, 0x5000, R36 ;  /* 0x0000500011277824 */ /* 0x000fe400078e0224 */
[--C-:B------:R-:W-:Y:S02]  /*9820*/  IMAD R37, R37, 0x2, R16.reuse ;  /* 0x0000000225257824 */ /* 0x100fe400078e0210 */
[----:B------:R-:W-:-:S04]  /*9830*/  IMAD R40, R39, 0x2, R16 ;  /* 0x0000000227287824 */ /* 0x000fc800078e0210 */
[----:B------:R-:W2:Y:S04]  /*9840*/  LDS.128 R36, [R37+0x24400] ;  /* 0x0244000025247984 */ /* 0x000ea80000000c00 */
[----:B------:R-:W3:Y:S01]  /*9850*/  LDS.128 R40, [R40+0x24400] ;  /* 0x0244000028287984 */ /* 0x000ee20000000c00 */
[----:B------:R-:W-:Y:S05]  /*9860*/  @P4 BRA `(.L_x_2964) ;  /* 0x0000000400544947 */ /* 0x000fea0003800000 */
[----:B------:R-:W-:Y:S01]  /*9870*/  SHF.R.U32.HI R58, RZ, 0x10, R77 ;  /* 0x00000010ff3a7819 */ /* 0x000fe2000001164d */
[----:B---3--:R-:W-:Y:S01]  /*9880*/  IMAD.MOV.U32 R53, RZ, RZ, R43 ;  /* 0x000000ffff357224 */ /* 0x008fe200078e002b */
[----:B------:R-:W-:Y:S01]  /*9890*/  MOV R52, R40 ;  /* 0x0000002800347202 */ /* 0x000fe20000000f00 */
[--C-:B------:R-:W-:Y:S01]  /*98a0*/  HADD2.F32 R43, -RZ, R41.reuse.H0_H0 ;  /* 0x20000029ff2b7230 */ /* 0x100fe20000004100 */
[----:B------:R-:W-:Y:S01]  /*98b0*/  SHF.R.U32.HI R56, RZ, 0x10, R69 ;  /* 0x00000010ff387819 */ /* 0x000fe20000011645 */
[----:B--2---:R-:W-:Y:S01]  /*98c0*/  IMAD.MOV.U32 R40, RZ, RZ, R39 ;  /* 0x000000ffff287224 */ /* 0x004fe200078e0027 */
[--C-:B------:R-:W-:Y:S01]  /*98d0*/  SHF.R.U64 R48, R78, 0x10, R79.reuse ;  /* 0x000000104e307819 */ /* 0x100fe2000000124f */
[----:B------:R-:W-:Y:S01]  /*98e0*/  HADD2.F32 R41, -RZ, R41.H1_H1 ;  /* 0x30000029ff297230 */ /* 0x000fe20000004100 */
[----:B------:R-:W-:Y:S01]  /*98f0*/  SHF.R.U32.HI R78, RZ, 0x10, R79 ;  /* 0x00000010ff4e7819 */ /* 0x000fe2000001164f */
[----:B------:R-:W-:Y:S01]  /*9900*/  HADD2.F32 R58, -RZ, R58.H0_H0 ;  /* 0x2000003aff3a7230 */ /* 0x000fe20000004100 */
[--C-:B------:R-:W-:Y:S01]  /*9910*/  SHF.R.U64 R46, R70, 0x10, R71.reuse ;  /* 0x00000010462e7819 */ /* 0x100fe20000001247 */
[----:B------:R-:W-:Y:S01]  /*9920*/  HADD2.F32 R39, -RZ, R37.H1_H1 ;  /* 0x30000025ff277230 */ /* 0x000fe20000004100 */
[----:B------:R-:W-:Y:S01]  /*9930*/  SHF.R.U32.HI R70, RZ, 0x10, R71 ;  /* 0x00000010ff467819 */ /* 0x000fe20000011647 */
[----:B------:R-:W-:-:S02]  /*9940*/  IMAD.MOV.U32 R51, RZ, RZ, R36 ;  /* 0x000000ffff337224 */ /* 0x000fc400078e0024 */
[-C--:B------:R-:W-:Y:S01]  /*9950*/  FMUL.FTZ R62, R41, R58.reuse ;  /* 0x0000003a293e7220 */ /* 0x080fe20000410000 */
[----:B------:R-:W-:Y:S02]  /*9960*/  HADD2.F32 R55, -RZ, R154.H1_H1 ;  /* 0x3000009aff377230 */ /* 0x000fe40000004100 */
[----:B------:R-:W-:Y:S01]  /*9970*/  FMUL.FTZ R58, R39, R58 ;  /* 0x0000003a273a7220 */ /* 0x000fe20000410000 */
[----:B------:R-:W-:Y:S01]  /*9980*/  HADD2.F32 R56, -RZ, R56.H0_H0 ;  /* 0x20000038ff387230 */ /* 0x000fe20000004100 */
[----:B------:R-:W-:Y:S01]  /*9990*/  SHF.R.U64 R61, R76, 0x10, R77 ;  /* 0x000000104c3d7819 */ /* 0x000fe2000000124d */
[----:B------:R-:W-:Y:S02]  /*99a0*/  HADD2.F32 R36, -RZ, R37.H0_H0 ;  /* 0x20000025ff247230 */ /* 0x000fe40000004100 */
[----:B------:R-:W-:Y:S01]  /*99b0*/  FMUL.FTZ R37, R43, R55 ;  /* 0x000000372b257220 */ /* 0x000fe20000410000 */
[----:B------:R-:W-:Y:S02]  /*99c0*/  HADD2.F32 R54, -RZ, R152.H1_H1 ;  /* 0x30000098ff367230 */ /* 0x000fe40000004100 */
[----:B------:R-:W-:Y:S01]  /*99d0*/  FFMA.FTZ R58, R41, R56, R58 ;  /* 0x00000038293a7223 */ /* 0x000fe2000001003a */
[----:B------:R-:W-:-:S02]  /*99e0*/  HADD2.F32 R41, -RZ, R53.H0_H0 ;  /* 0x20000035ff297230 */ /* 0x000fc40000004100 */
[C---:B------:R-:W-:Y:S01]  /*99f0*/  FMUL.FTZ R60, R36.reuse, R55 ;  /* 0x00000037243c7220 */ /* 0x040fe20000410000 */
[----:B------:R-:W-:Y:S01]  /*9a00*/  FFMA.FTZ R57, R39, R56, -R62 ;  /* 0x0000003827397223 */ /* 0x000fe2000001083e */
[----:B------:R-:W-:Y:S02]  /*9a10*/  HADD2.F32 R53, -RZ, R53.H1_H1 ;  /* 0x30000035ff357230 */ /* 0x000fe40000004100 */
[-C--:B------:R-:W-:Y:S01]  /*9a20*/  FFMA.FTZ R36, R36, R54.reuse, -R37 ;  /* 0x0000003624247223 */ /* 0x080fe20000010825 */
[----:B------:R-:W-:Y:S02]  /*9a30*/  HADD2.F32 R55, -RZ, R78.H0_H0 ;  /* 0x2000004eff377230 */ /* 0x000fe40000004100 */
[----:B------:R-:W-:Y:S01]  /*9a40*/  FFMA.FTZ R37, R43, R54, R60 ;  /* 0x000000362b257223 */ /* 0x000fe2000001003c */
[----:B------:R-:W-:Y:S01]  /*9a50*/  HADD2.F32 R56, -RZ, R153.H1_H1 ;  /* 0x30000099ff387230 */ /* 0x000fe20000004100 */
[----:B------:R-:W-:Y:S01]  /*9a60*/  SHF.R.U64 R50, R68, 0x10, R69 ;  /* 0x0000001044327819 */ /* 0x000fe20000001245 */
[----:B------:R-:W-:-:S02]  /*9a70*/  HADD2.F32 R39, -RZ, R40.H0_H0 ;  /* 0x20000028ff277230 */ /* 0x000fc40000004100 */
[-C--:B------:R-:W-:Y:S01]  /*9a80*/  FMUL.FTZ R59, R53, R55.reuse ;  /* 0x00000037353b7220 */ /* 0x080fe20000410000 */
[----:B------:R-:W-:Y:S02]  /*9a90*/  HADD2.F32 R40, -RZ, R40.H1_H1 ;  /* 0x30000028ff287230 */ /* 0x000fe40000004100 */
[-C--:B------:R-:W-:Y:S01]  /*9aa0*/  FMUL.FTZ R60, R41, R56.reuse ;  /* 0x00000038293c7220 */ /* 0x080fe20000410000 */
[----:B------:R-:W-:Y:S02]  /*9ab0*/  HADD2.F32 R43, -RZ, R70.H0_H0 ;  /* 0x20000046ff2b7230 */ /* 0x000fe40000004100 */
[----:B------:R-:W-:Y:S01]  /*9ac0*/  FMUL.FTZ R56, R39, R56 ;  /* 0x0000003827387220 */ /* 0x000fe20000410000 */
[----:B------:R-:W-:Y:S02]  /*9ad0*/  HADD2.F32 R54, -RZ, R151.H1_H1 ;  /* 0x30000097ff367230 */ /* 0x000fe40000004100 */
[----:B------:R-:W-:Y:S01]  /*9ae0*/  FMUL.FTZ R62, R40, R55 ;  /* 0x00000037283e7220 */ /* 0x000fe20000410000 */
[----:B------:R-:W-:-:S02]  /*9af0*/  HADD2.F32 R154, -RZ, R154.H0_H0 ;  /* 0x2000009aff9a7230 */ /* 0x000fc40000004100 */
[-C--:B------:R-:W-:Y:S01]  /*9b00*/  FFMA.FTZ R59, R40, R43.reuse, -R59 ;  /* 0x0000002b283b7223 */ /* 0x080fe2000001083b */
[----:B------:R-:W-:Y:S02]  /*9b10*/  HADD2.F32 R40, -RZ, R52.H0_H0 ;  /* 0x20000034ff287230 */ /* 0x000fe40000004100 */
[-C--:B------:R-:W-:Y:S01]  /*9b20*/  FFMA.FTZ R60, R39, R54.reuse, -R60 ;  /* 0x00000036273c7223 */ /* 0x080fe2000001083c */
[----:B------:R-:W-:Y:S02]  /*9b30*/  HADD2.F32 R39, -RZ, R51.H0_H0 ;  /* 0x20000033ff277230 */ /* 0x000fe40000004100 */
[----:B------:R-:W-:Y:S01]  /*9b40*/  FFMA.FTZ R55, R41, R54, R56 ;  /* 0x0000003629377223 */ /* 0x000fe20000010038 */
[----:B------:R-:W-:Y:S02]  /*9b50*/  HADD2.F32 R151, -RZ, R151.H0_H0 ;  /* 0x20000097ff977230 */ /* 0x000fe40000004100 */
[----:B------:R-:W-:Y:S01]  /*9b60*/  FFMA.FTZ R62, R53, R43, R62 ;  /* 0x0000002b353e7223 */ /* 0x000fe2000001003e */
[----:B------:R-:W-:-:S02]  /*9b70*/  HADD2.F32 R41, -RZ, R61.H0_H0 ;  /* 0x2000003dff297230 */ /* 0x000fc40000004100 */
[-C--:B------:R-:W-:Y:S01]  /*9b80*/  FMUL.FTZ R54, R40, R154.reuse ;  /* 0x0000009a28367220 */ /* 0x080fe20000410000 */
[----:B------:R-:W-:Y:S02]  /*9b90*/  HADD2.F32 R52, -RZ, R52.H1_H1 ;  /* 0x30000034ff347230 */ /* 0x000fe40000004100 */
[C---:B------:R-:W-:Y:S01]  /*9ba0*/  FMUL.FTZ R43, R39.reuse, R154 ;  /* 0x0000009a272b7220 */ /* 0x040fe20000410000 */
[----:B------:R-:W-:Y:S02]  /*9bb0*/  HADD2.F32 R51, -RZ, R51.H1_H1 ;  /* 0x30000033ff337230 */ /* 0x000fe40000004100 */
[----:B------:R-:W-:Y:S01]  /*9bc0*/  FFMA.FTZ R54, R39, R151, -R54 ;  /* 0x0000009727367223 */ /* 0x000fe20000010836 */
[----:B------:R-:W-:Y:S02]  /*9bd0*/  HADD2.F32 R50, -RZ, R50.H0_H0 ;  /* 0x20000032ff327230 */ /* 0x000fe40000004100 */
[----:B------:R-:W-:Y:S01]  /*9be0*/  FMUL.FTZ R56, R52, R41 ;  /* 0x0000002934387220 */ /* 0x000fe20000410000 */
[----:B------:R-:W-:Y:S01]  /*9bf0*/  FFMA.FTZ R151, R40, R151, R43 ;  /* 0x0000009728977223 */ /* 0x000fe2000001002b */
[----:B------:R-:W-:Y:S01]  /*9c00*/  FMUL.FTZ R41, R51, R41 ;  /* 0x0000002933297220 */ /* 0x000fe20000410000 */
[----:B------:R-:W-:-:S02]  /*9c10*/  HADD2.F32 R40, -RZ, R42.H0_H0 ;  /* 0x2000002aff287230 */ /* 0x000fc40000004100 */
[-C--:B------:R-:W-:Y:S01]  /*9c20*/  FFMA.FTZ R51, R51, R50.reuse, -R56 ;  /* 0x0000003233337223 */ /* 0x080fe20000010838 */
[----:B------:R-:W-:Y:S02]  /*9c30*/  HADD2.F32 R153, -RZ, R153.H0_H0 ;  /* 0x20000099ff997230 */ /* 0x000fe40000004100 */
[----:B------:R-:W-:Y:S01]  /*9c40*/  FFMA.FTZ R50, R52, R50, R41 ;  /* 0x0000003234327223 */ /* 0x000fe20000010029 */
[----:B------:R-:W-:Y:S01]  /*9c50*/  HADD2.F32 R43, -RZ, R48.H0_H0 ;  /* 0x20000030ff2b7230 */ /* 0x000fe20000004100 */
[----:B------:R-:W-:Y:S01]  /*9c60*/  F2FP.F16.F32.PACK_AB R57, R57, R36 ;  /* 0x000000243939723e */ /* 0x000fe200000000ff */
[----:B------:R-:W-:Y:S01]  /*9c70*/  HADD2.F32 R39, -RZ, R38.H0_H0 ;  /* 0x20000026ff277230 */ /* 0x000fe20000004100 */
[----:B------:R-:W-:Y:S01]  /*9c80*/  F2FP.F16.F32.PACK_AB R36, R51, R54 ;  /* 0x000000363324723e */ /* 0x000fe200000000ff */
[----:B------:R-:W-:Y:S02]  /*9c90*/  HADD2.F32 R42, -RZ, R42.H1_H1 ;  /* 0x3000002aff2a7230 */ /* 0x000fe40000004100 */
[----:B------:R-:W-:-:S02]  /*9ca0*/  HADD2.F32 R38, -RZ, R38.H1_H1 ;  /* 0x30000026ff267230 */ /* 0x000fc40000004100 */
[----:B------:R-:W-:Y:S02]  /*9cb0*/  HADD2.F32 R41, -RZ, R46.H0_H0 ;  /* 0x2000002eff297230 */ /* 0x000fe40000004100 */
[----:B------:R-:W-:Y:S01]  /*9cc0*/  FMUL.FTZ R46, R40, R153 ;  /* 0x00000099282e7220 */ /* 0x000fe20000410000 */
[----:B------:R-:W-:Y:S02]  /*9cd0*/  HADD2.F32 R152, -RZ, R152.H0_H0 ;  /* 0x20000098ff987230 */ /* 0x000fe40000004100 */
[----:B------:R-:W-:Y:S01]  /*9ce0*/  FMUL.FTZ R53, R42, R43 ;  /* 0x0000002b2a357220 */ /* 0x000fe20000410000 */
[C---:B------:R-:W-:Y:S01]  /*9cf0*/  FMUL.FTZ R153, R39.reuse, R153 ;  /* 0x0000009927997220 */ /* 0x040fe20000410000 */
[----:B------:R-:W-:Y:S01]  /*9d00*/  FMUL.FTZ R43, R38, R43 ;  /* 0x0000002b262b7220 */ /* 0x000fe20000410000 */
[-C--:B------:R-:W-:Y:S02]  /*9d10*/  FFMA.FTZ R46, R39, R152.reuse, -R46 ;  /* 0x00000098272e7223 */ /* 0x080fe4000001082e */
[----:B------:R-:W-:Y:S01]  /*9d20*/  FFMA.FTZ R153, R40, R152, R153 ;  /* 0x0000009828997223 */ /* 0x000fe20000010099 */
[-C--:B------:R-:W-:Y:S01]  /*9d30*/  FFMA.FTZ R53, R38, R41.reuse, -R53 ;  /* 0x0000002926357223 */ /* 0x080fe20000010835 */
[----:B------:R-:W-:Y:S01]  /*9d40*/  FFMA.FTZ R42, R42, R41, R43 ;  /* 0x000000292a2a7223 */ /* 0x000fe2000001002b */
[----:B------:R-:W-:Y:S01]  /*9d50*/  F2FP.F16.F32.PACK_AB R41, R58, R37 ;  /* 0x000000253a29723e */ /* 0x000fe200000000ff */
[----:B------:R-:W-:Y:S01]  /*9d60*/  IMAD.MOV.U32 R37, RZ, RZ, R57 ;  /* 0x000000ffff257224 */ /* 0x000fe200078e0039 */
[----:B------:R-:W-:-:S02]  /*9d70*/  F2FP.F16.F32.PACK_AB R39, R59, R60 ;  /* 0x0000003c3b27723e */ /* 0x000fc400000000ff */
[----:B------:R-:W-:Y:S02]  /*9d80*/  F2FP.F16.F32.PACK_AB R43, R62, R55 ;  /* 0x000000373e2b723e */ /* 0x000fe400000000ff */
[----:B------:R-:W-:Y:S02]  /*9d90*/  F2FP.F16.F32.PACK_AB R40, R50, R151 ;  /* 0x000000973228723e */ /* 0x000fe400000000ff */
[----:B------:R-:W-:Y:S02]  /*9da0*/  F2FP.F16.F32.PACK_AB R38, R53, R46 ;  /* 0x0000002e3526723e */ /* 0x000fe400000000ff */
[----:B------:R-:W-:-:S07]  /*9db0*/  F2FP.F16.F32.PACK_AB R42, R42, R153 ;  /* 0x000000992a2a723e */ /* 0x000fce00000000ff */
.L_x_2964:
[----:B------:R-:W-:Y:S05]  /*9dc0*/  BSYNC B1 ;  /* 0x0000000000017941 */ /* 0x000fea0003800000 */
.L_x_2963:
[----:B------:R-:W-:Y:S01]  /*9dd0*/  ISETP.GE.AND P3, PT, R47, R144, PT ;  /* 0x000000902f00720c */ /* 0x000fe20003f66270 */
[----:B------:R-:W-:Y:S02]  /*9de0*/  ULDC.64 UR4, c[0x0][0x208] ;  /* 0x0000820000047ab9 */ /* 0x000fe40000000a00 */
[----:B--2---:R2:W-:Y:S10]  /*9df0*/  STG.E.128 desc[UR4][R44.64], R36 ;  /* 0x000000242c007986 */ /* 0x0045f4000c101d04 */
[----:B------:R-:W-:Y:S05]  /*9e00*/  @P3 BRA `(.L_x_2919) ;  /* 0x0000000400243947 */ /* 0x000fea0003800000 */
[--C-:B------:R-:W-:Y:S01]  /*9e10*/  IADD3 R126, P3, P4, R96, R126, R47.reuse ;  /* 0x0000007e607e7210 */ /* 0x100fe20007c7e02f */
[----:B------:R-:W-:Y:S01]  /*9e20*/  ULDC.64 UR4, c[0x0][0x208] ;  /* 0x0000820000047ab9 */ /* 0x000fe20000000a00 */
[----:B------:R-:W-:-:S04]  /*9e30*/  SHF.R.S32.HI R47, RZ, 0x1f, R47 ;  /* 0x0000001fff2f7819 */ /* 0x000fc8000001142f */
[----:B------:R-:W-:Y:S02]  /*9e40*/  IADD3.X R49, R92, R49, R47, P3, P4 ;  /* 0x000000315c317210 */ /* 0x000fe40001fe842f */
[----:B------:R-:W-:-:S04]  /*9e50*/  LEA R116, P3, R126, R116, 0x1 ;  /* 0x000000747e747211 */ /* 0x000fc800078608ff */
[----:B------:R-:W-:-:S05]  /*9e60*/  LEA.HI.X R117, R126, R117, R49, 0x1, P3 ;  /* 0x000000757e757211 */ /* 0x000fca00018f0c31 */
[----:B---3--:R3:W-:Y:S01]  /*9e70*/  STG.E.128 desc[UR4][R116.64], R40 ;  /* 0x0000002874007986 */ /* 0x0087e2000c101d04 */
[----:B------:R-:W-:Y:S05]  /*9e80*/  BRA `(.L_x_2919) ;  /* 0x0000000400047947 */ /* 0x000fea0003800000 */
.L_x_2876:
[----:B------:R-:W2:Y:S02]  /*9e90*/  LDL R36, [R1+0x5c] ;  /* 0x00005c0001247983 */ /* 0x000ea40000100800 */
[----:B--2---:R-:W-:-:S13]  /*9ea0*/  R2UR UR4, R36 ;  /* 0x00000000240472ca */ /* 0x004fda00000e0000 */
[----:B------:R-:W-:-:S06]  /*9eb0*/  UISETP.NE.AND UP0, UPT, UR4, 0x3, UPT ;  /* 0x000000030400788c */ /* 0x000fcc000bf05270 */
[----:B------:R-:W-:-:S13]  /*9ec0*/  PLOP3.LUT P2, PT, PT, PT, UP0, 0x80, 0x0 ;  /* 0x000000000000781c */ /* 0x000fda0003f4f008 */
[----:B------:R-:W-:Y:S05]  /*9ed0*/  @!P2 BRA `(.L_x_2965) ;  /* 0x000000000004a947 */ /* 0x000fea0003800000 */
[----:B------:R-:W-:Y:S01]  /*9ee0*/  BPT.TRAP 0x1 ;  /* 0x000000040000795c */ /* 0x000fe20000300000 */
.L_x_2965:
[----:B------:R-:W-:Y:S01]  /*9ef0*/  IMAD R0, R17, 0x8, R16 ;  /* 0x0000000811007824 */ /* 0x000fe200078e0210 */
[----:B------:R-:W-:Y:S01]  /*9f00*/  SHF.L.U32 R114, R219, 0x1f, RZ ;  /* 0x0000001fdb727819 */ /* 0x000fe200000006ff */
[----:B------:R-:W-:Y:S01]  /*9f10*/  IMAD R3, R24, -0x50, R2 ;  /* 0xffffffb018037824 */ /* 0x000fe200078e0202 */
[----:B------:R-:W-:Y:S02]  /*9f20*/  BSSY B1, `(.L_x_2966) ;  /* 0x0000005000017945 */ /* 0x000fe40003800000 */
[----:B------:R-:W1:Y:S02]  /*9f30*/  SYNCS.PHASECHK.TRANS64.TRYWAIT P3, [R0+URZ+0x38890], R114 ;  /* 0x03889072000075a7 */ /* 0x000e64000806017f */
[----:B------:R-:W-:-:S04]  /*9f40*/  VIMNMX R3, R3, 0x50, PT ;  /* 0x0000005003037848 */ /* 0x000fc80003fe0100 */
[----:B------:R-:W-:Y:S01]  /*9f50*/  ISETP.GE.AND P4, PT, R212, R3, PT ;  /* 0x00000003d400720c */ /* 0x000fe20003f86270 */
[----:B-1----:R-:W-:-:S12]  /*9f60*/  @!P3 BRA `(.L_x_2967) ;  /* 0x0000025c0088b947 */ /* 0x002fd80003800000 */
.L_x_3306:
[----:B------:R-:W-:Y:S05]  /*9f70*/  BSYNC B1 ;  /* 0x0000000000017941 */ /* 0x000fea0003800000 */
.L_x_2966:
        /* <DEDUP_REMOVED lines=15> */
.L_x_2969:
[----:B------:R-:W-:Y:S05]  /*a070*/  BSYNC B1 ;  /* 0x0000000000017941 */ /* 0x000fea0003800000 */
.L_x_2968:
[----:B---3--:R-:W-:Y:S01]  /*a080*/  IADD3 R36, R212, 0x20, RZ ;  /* 0x00000020d4247810 */ /* 0x008fe20007ffe0ff */
[----:B------:R-:W-:Y:S03]  /*a090*/  BSSY B1, `(.L_x_2970) ;  /* 0x0000010000017945 */ /* 0x000fe60003800000 */
        /* <DEDUP_REMOVED lines=15> */
.L_x_2971:
[----:B------:R-:W-:Y:S05]  /*a190*/  BSYNC B1 ;  /* 0x0000000000017941 */ /* 0x000fea0003800000 */
.L_x_2970:
        /* <DEDUP_REMOVED lines=16> */
.L_x_2919:
[----:B------:R-:W-:Y:S05]  /*a2a0*/  BSYNC B0 ;  /* 0x0000000000007941 */ /* 0x000fea0003800000 */
.L_x_2875:
        /* <DEDUP_REMOVED lines=17> */
.L_x_2973:
[----:B------:R-:W-:Y:S05]  /*a3c0*/  BSYNC B0 ;  /* 0x0000000000007941 */ /* 0x000fea0003800000 */
.L_x_2972:
[----:B------:R-:W2:Y:S01]  /*a3d0*/  SYNCS.PHASECHK.TRANS64.TRYWAIT P2, [R0+URZ+0x388b0], R114 ;  /* 0x0388b072000075a7 */ /* 0x000ea2000804017f */
[----:B------:R-:W-:Y:S01]  /*a3e0*/  ULDC.64 UR4, c[0x0][0x318] ;  /* 0x0000c60000047ab9 */ /* 0x000fe20000000a00 */
[----:B------:R-:W-:Y:S01]  /*a3f0*/  ULDC.64 UR60, c[0x0][0x328] ;  /* 0x0000ca00003c7ab9 */ /* 0x000fe20000000a00 */
[----:B-1----:R-:W-:Y:S01]  /*a400*/  IMAD.U32 R36, RZ, RZ, UR5 ;  /* 0x00000005ff247e24 */ /* 0x002fe2000f8e00ff */
[----:B------:R-:W-:Y:S01]  /*a410*/  BSSY B0, `(.L_x_2974) ;  /* 0x0000007000007945 */ /* 0x000fe20003800000 */
[----:B------:R-:W-:Y:S01]  /*a420*/  IMAD.U32 R37, RZ, RZ, UR4 ;  /* 0x00000004ff257e24 */ /* 0x000fe2000f8e00ff */
[----:B------:R-:W-:Y:S01]  /*a430*/  ISETP.GE.AND P4, PT, R212, R3, PT ;  /* 0x00000003d400720c */ /* 0x000fe20003f86270 */
[----:B------:R-:W-:Y:S01]  /*a440*/  IMAD.WIDE R48, R24, 0x50, R112 ;  /* 0x0000005018307825 */ /* 0x000fe200078e0270 */
[----:B------:R1:W-:Y:S04]  /*a450*/  STL [R1+0x8], R36 ;  /* 0x0000082401007387 */ /* 0x0003e80000100800 */
[----:B------:R1:W-:Y:S02]  /*a460*/  STL [R1+0x58], R37 ;  /* 0x0000582501007387 */ /* 0x0003e40000100800 */
[----:B-12---:R-:W-:Y:S05]  /*a470*/  @!P2 BRA `(.L_x_2975) ;  /* 0x000002580058a947 */ /* 0x006fea0003800000 */
.L_x_3307:
[----:B------:R-:W-:Y:S05]  /*a480*/  BSYNC B0 ;  /* 0x0000000000007941 */ /* 0x000fea0003800000 */
.L_x_2974:
[----:B------:R-:W-:Y:S04]  /*a490*/  BSSY B0, `(.L_x_2976) ;  /* 0x000001c000007945 */ /* 0x000fe80003800000 */
[----:B------:R-:W-:Y:S05]  /*a4a0*/  @P4 BRA `(.L_x_2977) ;  /* 0x0000000000684947 */ /* 0x000fea0003800000 */
[----:B------:R-:W2:Y:S01]  /*a4b0*/  LDL R37, [R1+0x58] ;  /* 0x0000580001257983 */ /* 0x000ea20000100800 */
[----:B------:R-:W-:-:S03]  /*a4c0*/  ULDC UR6, c[0x0][0x2f4] ;  /* 0x0000bd0000067ab9 */ /* 0x000fc60000000800 */
[----:B------:R-:W3:Y:S01]  /*a4d0*/  LDL R36, [R1+0x8] ;  /* 0x0000080001247983 */ /* 0x000ee20000100800 */
        /* <DEDUP_REMOVED lines=8> */
[----:B--2---:R-:W-:Y:S02]  /*a560*/  R2UR UR4, R37 ;  /* 0x00000000250472ca */ /* 0x004fe400000e0000 */
[----:B---3--:R-:W-:Y:S02]  /*a570*/  R2UR UR7, R36 ;  /* 0x00000000240772ca */ /* 0x008fe400000e0000 */
[----:B0-----:R-:W0:Y:S09]  /*a580*/  @!P5 LDS.128 R36, [R4+0x400] ;  /* 0x000400000424d984 */ /* 0x001e320000000c00 */
[----:B------:R-:W-:Y:S01]  /*a590*/  LEA R50, P2, R40, UR4, 0x1 ;  /* 0x0000000428327c11 */ /* 0x000fe2000f8408ff */
[----:B------:R-:W-:-:S03]  /*a5a0*/  ULDC.64 UR4, c[0x0][0x208] ;  /* 0x0000820000047ab9 */ /* 0x000fc60000000a00 */
        /* <DEDUP_REMOVED lines=10> */
.L_x_2977:
[----:B------:R-:W-:Y:S05]  /*a650*/  BSYNC B0 ;  /* 0x0000000000007941 */ /* 0x000fea0003800000 */
.L_x_2976:
[----:B--2---:R-:W2:Y:S04]  /*a660*/  LDL R38, [R1+0x58] ;  /* 0x0000580001267983 */ /* 0x004ea80000100800 */
[----:B------:R-:W3:Y:S01]  /*a670*/  LDL R37, [R1+0x8] ;  /* 0x0000080001257983 */ /* 0x000ee20000100800 */
[----:B------:R-:W-:Y:S01]  /*a680*/  VIADD R36, R212, 0x20 ;  /* 0x00000020d4247836 */ /* 0x000fe20000000000 */
[----:B------:R-:W-:Y:S04]  /*a690*/  BSSY B0, `(.L_x_2978) ;  /* 0x000001f000007945 */ /* 0x000fe80003800000 */
[----:B------:R-:W-:Y:S01]  /*a6a0*/  ISETP.GE.AND P2, PT, R36, R3, PT ;  /* 0x000000032400720c */ /* 0x000fe20003f46270 */
[----:B--2---:R-:W-:Y:S01]  /*a6b0*/  IMAD.MOV.U32 R53, RZ, RZ, R38 ;  /* 0x000000ffff357224 */ /* 0x004fe200078e0026 */
[----:B---3--:R-:W-:-:S11]  /*a6c0*/  MOV R52, R37 ;  /* 0x0000002500347202 */ /* 0x008fd60000000f00 */
[----:B------:R-:W-:Y:S05]  /*a6d0*/  @P2 BRA `(.L_x_2979) ;  /* 0x0000000000682947 */ /* 0x000fea0003800000 */
[----:B------:R-:W-:Y:S01]  /*a6e0*/  ULDC UR6, c[0x0][0x2f4] ;  /* 0x0000bd0000067ab9 */ /* 0x000fe20000000800 */
[----:B------:R-:W-:Y:S01]  /*a6f0*/  IADD3 R43, P4, R48, 0x20, RZ ;  /* 0x00000020302b7810 */ /* 0x000fe20007f9e0ff */
[----:B------:R-:W-:Y:S01]  /*a700*/  IMAD.MOV.U32 R41, RZ, RZ, R5 ;  /* 0x000000ffff297224 */ /* 0x000fe200078e0005 */
[----:B------:R-:W-:Y:S02]  /*a710*/  ISETP.GE.AND P2, PT, R18, UR6, PT ;  /* 0x0000000612007c0c */ /* 0x000fe4000bf46270 */
[----:B------:R-:W-:Y:S01]  /*a720*/  R2UR UR4, R53 ;  /* 0x00000000350472ca */ /* 0x000fe200000e0000 */
[----:B------:R-:W-:Y:S01]  /*a730*/  IMAD.X R40, RZ, RZ, R49, P4 ;  /* 0x000000ffff287224 */ /* 0x000fe200020e0631 */
[----:B------:R-:W-:Y:S02]  /*a740*/  R2UR UR7, R52 ;  /* 0x00000000340772ca */ /* 0x000fe400000e0000 */
[----:B------:R-:W-:Y:S01]  /*a750*/  ISETP.GE.AND P5, PT, R213, UR6, PT ;  /* 0x00000006d5007c0c */ /* 0x000fe2000bfa6270 */
[----:B------:R-:W-:-:S02]  /*a760*/  IMAD R42, R40, UR60, RZ ;  /* 0x0000003c282a7c24 */ /* 0x000fc4000f8e02ff */
[----:B------:R-:W-:-:S04]  /*a770*/  IMAD.MOV.U32 R40, RZ, RZ, R94 ;  /* 0x000000ffff287224 */ /* 0x000fc800078e005e */
[----:B0-----:R-:W0:Y:S01]  /*a780*/  @!P2 LDS.128 R36, [R4+0x1400] ;  /* 0x001400000424a984 */ /* 0x001e220000000c00 */
[----:B------:R-:W-:-:S04]  /*a790*/  IMAD.WIDE.U32 R40, R43, UR60, R40 ;  /* 0x0000003c2b287c25 */ /* 0x000fc8000f8e0028 */
[----:B------:R-:W-:Y:S01]  /*a7a0*/  IMAD R43, R43, UR61, R42 ;  /* 0x0000003d2b2b7c24 */ /* 0x000fe2000f8e022a */
[----:B------:R-:W-:Y:S01]  /*a7b0*/  LEA R50, P4, R40, UR4, 0x1 ;  /* 0x0000000428327c11 */ /* 0x000fe2000f8808ff */
[----:B------:R-:W-:Y:S02]  /*a7c0*/  ULDC.64 UR4, c[0x0][0x208] ;  /* 0x0000820000047ab9 */ /* 0x000fe40000000a00 */
        /* <DEDUP_REMOVED lines=11> */
.L_x_2979:
[----:B------:R-:W-:Y:S05]  /*a880*/  BSYNC B0 ;  /* 0x0000000000007941 */ /* 0x000fea0003800000 */
.L_x_2978:
[----:B--2---:R-:W-:Y:S01]  /*a890*/  IADD3 R36, R212, 0x40, RZ ;  /* 0x00000040d4247810 */ /* 0x004fe20007ffe0ff */
[----:B------:R-:W-:Y:S03]  /*a8a0*/  BSSY B0, `(.L_x_2980) ;  /* 0x000001d000007945 */ /* 0x000fe60003800000 */
[----:B------:R-:W-:-:S13]  /*a8b0*/  ISETP.GE.AND P2, PT, R36, R3, PT ;  /* 0x000000032400720c */ /* 0x000fda0003f46270 */
[----:B------:R-:W-:Y:S05]  /*a8c0*/  @P2 BRA `(.L_x_2981) ;  /* 0x0000000000682947 */ /* 0x000fea0003800000 */
[----:B------:R-:W-:Y:S01]  /*a8d0*/  ULDC UR6, c[0x0][0x2f4] ;  /* 0x0000bd0000067ab9 */ /* 0x000fe20000000800 */
[----:B------:R-:W-:Y:S01]  /*a8e0*/  IADD3 R3, P4, R48, 0x40, RZ ;  /* 0x0000004030037810 */ /* 0x000fe20007f9e0ff */
[----:B------:R-:W-:Y:S01]  /*a8f0*/  IMAD.MOV.U32 R40, RZ, RZ, R94 ;  /* 0x000000ffff287224 */ /* 0x000fe200078e005e */
[----:B------:R-:W-:Y:S01]  /*a900*/  ISETP.GE.AND P2, PT, R18, UR6, PT ;  /* 0x0000000612007c0c */ /* 0x000fe2000bf46270 */
[----:B------:R-:W-:Y:S01]  /*a910*/  IMAD.MOV.U32 R41, RZ, RZ, R5 ;  /* 0x000000ffff297224 */ /* 0x000fe200078e0005 */
[----:B------:R-:W-:Y:S01]  /*a920*/  R2UR UR4, R53 ;  /* 0x00000000350472ca */ /* 0x000fe200000e0000 */
[----:B------:R-:W-:Y:S01]  /*a930*/  IMAD.X R48, RZ, RZ, R49, P4 ;  /* 0x000000ffff307224 */ /* 0x000fe200020e0631 */
[----:B------:R-:W-:Y:S01]  /*a940*/  R2UR UR7, R52 ;  /* 0x00000000340772ca */ /* 0x000fe200000e0000 */
[----:B------:R-:W-:Y:S01]  /*a950*/  IMAD.WIDE.U32 R40, R3, UR60, R40 ;  /* 0x0000003c03287c25 */ /* 0x000fe2000f8e0028 */
[----:B------:R-:W-:-:S03]  /*a960*/  ISETP.GE.AND P5, PT, R213, UR6, PT ;  /* 0x00000006d5007c0c */ /* 0x000fc6000bfa6270 */
[----:B------:R-:W-:-:S04]  /*a970*/  IMAD R48, R48, UR60, RZ ;  /* 0x0000003c30307c24 */ /* 0x000fc8000f8e02ff */
[----:B0-----:R-:W0:Y:S01]  /*a980*/  @!P2 LDS.128 R36, [R4+0x2400] ;  /* 0x002400000424a984 */ /* 0x001e220000000c00 */
[----:B------:R-:W-:Y:S01]  /*a990*/  IMAD R3, R3, UR61, R48 ;  /* 0x0000003d03037c24 */ /* 0x000fe2000f8e0230 */
[----:B------:R-:W-:Y:S01]  /*a9a0*/  LEA R48, P4, R40, UR4, 0x1 ;  /* 0x0000000428307c11 */ /* 0x000fe2000f8808ff */
[----:B------:R-:W-:Y:S02]  /*a9b0*/  ULDC.64 UR4, c[0x0][0x208] ;  /* 0x0000820000047ab9 */ /* 0x000fe40000000a00 */
[----:B------:R-:W-:-:S05]  /*a9c0*/  IMAD.IADD R3, R41, 0x1, R3 ;  /* 0x0000000129037824 */ /* 0x000fca00078e0203 */
[----:B------:R-:W-:Y:S02]  /*a9d0*/  LEA.HI.X R49, R40, UR7, R3, 0x1, P4 ;  /* 0x0000000728317c11 */ /* 0x000fe4000a0f0c03 */
[----:B------:R-:W-:Y:S01]  /*a9e0*/  ISETP.GE.AND P4, PT, R220, UR6, PT ;  /* 0x00000006dc007c0c */ /* 0x000fe2000bf86270 */
[----:B------:R-:W2:Y:S04]  /*a9f0*/  @!P5 LDS.128 R40, [R4+0x4c00] ;  /* 0x004c00000428d984 */ /* 0x000ea80000000c00 */
[----:B0-----:R-:W-:Y:S01]  /*aa00*/  @!P2 STG.E.128 desc[UR4][R48.64], R36 ;  /* 0x000000243000a986 */ /* 0x001fe2000c101d04 */
[----:B------:R-:W-:-:S07]  /*aa10*/  ISETP.GE.AND P2, PT, R221, UR6, PT ;  /* 0x00000006dd007c0c */ /* 0x000fce000bf46270 */
[----:B------:R-:W0:Y:S04]  /*aa20*/  @!P4 LDS.128 R36, [R4+0x7400] ;  /* 0x007400000424c984 */ /* 0x000e280000000c00 */
[----:B--2---:R-:W-:Y:S04]  /*aa30*/  @!P5 STG.E.128 desc[UR4][R48.64+0x80], R40 ;  /* 0x000080283000d986 */ /* 0x004fe8000c101d04 */
[----:B------:R-:W2:Y:S04]  /*aa40*/  @!P2 LDS.128 R44, [R4+0x9c00] ;  /* 0x009c0000042ca984 */ /* 0x000ea80000000c00 */
[----:B0-----:R3:W-:Y:S04]  /*aa50*/  @!P4 STG.E.128 desc[UR4][R48.64+0x100], R36 ;  /* 0x000100243000c986 */ /* 0x0017e8000c101d04 */
[----:B--2---:R3:W-:Y:S02]  /*aa60*/  @!P2 STG.E.128 desc[UR4][R48.64+0x180], R44 ;  /* 0x0001802c3000a986 */ /* 0x0047e4000c101d04 */
.L_x_2981:
[----:B------:R-:W-:Y:S05]  /*aa70*/  BSYNC B0 ;  /* 0x0000000000007941 */ /* 0x000fea0003800000 */
.L_x_2980:
[----:B------:R-:W2:Y:S01]  /*aa80*/  LDL R3, [R1+0xc] ;  /* 0x00000c0001037983 */ /* 0x000ea20000100800 */
[----:B01----:R-:W-:Y:S01]  /*aa90*/  @!P3 IADD3 R0, R0, 0x388c0, RZ ;  /* 0x000388c00000b810 */ /* 0x003fe20007ffe0ff */
[----:B------:R-:W-:Y:S01]  /*aaa0*/  VIADD R17, R17, 0x1 ;  /* 0x0000000111117836 */ /* 0x000fe20000000000 */
[----:B------:R-:W-:Y:S01]  /*aab0*/  PLOP3.LUT P2, PT, PT, PT, PT, 0x8, 0x0 ;  /* 0x000000000000781c */ /* 0x000fe20003f4e170 */
        /* <DEDUP_REMOVED lines=13> */
[----:B--2---:R-:W-:-:S13]  /*ab90*/  LOP3.LUT P4, RZ, R3, 0x2, RZ, 0xc0, !PT ;  /* 0x0000000203ff7812 */ /* 0x004fda000788c0ff */
[----:B0-----:R-:W-:Y:S05]  /*aba0*/  @P4 BRA `(.L_x_2982) ;  /* 0xffffff7c001c4947 */ /* 0x001fea000383ffff */
.L_x_2870:
[----:B------:R-:W0:Y:S01]  /*abb0*/  LDC R0, c[0x0][0x448] ;  /* 0x00011200ff007b82 */ /* 0x000e220000000800 */
[----:B------:R-:W-:Y:S01]  /*abc0*/  VIADD R3, R230, 0x7f ;  /* 0x0000007fe6037836 */ /* 0x000fe20000000000 */
[----:B------:R-:W-:Y:S01]  /*abd0*/  BSSY B0, `(.L_x_2983) ;  /* 0x0000054000007945 */ /* 0x000fe20003800000 */
[----:B------:R-:W-:Y:S02]  /*abe0*/  CS2R R6, SRZ ;  /* 0x0000000000067805 */ /* 0x000fe4000001ff00 */
[----:B------:R-:W-:Y:S02]  /*abf0*/  CS2R R150, SRZ ;  /* 0x0000000000967805 */ /* 0x000fe4000001ff00 */
        /* <DEDUP_REMOVED lines=19> */
[----:B0-----:R-:W-:Y:S02]  /*ad30*/  ISETP.NE.AND P0, PT, R0, 0x1, PT ;  /* 0x000000010000780c */ /* 0x001fe40003f05270 */
[----:B------:R-:W-:-:S02]  /*ad40*/  CS2R R60, SRZ ;  /* 0x00000000003c7805 */ /* 0x000fc4000001ff00 */
[----:B------:R-:W-:Y:S02]  /*ad50*/  CS2R R52, SRZ ;  /* 0x0000000000347805 */ /* 0x000fe4000001ff00 */
[----:B------:R-:W-:Y:S02]  /*ad60*/  CS2R R156, SRZ ;  /* 0x00000000009c7805 */ /* 0x000fe4000001ff00 */
[----:B---3--:R-:W-:Y:S02]  /*ad70*/  CS2R R46, SRZ ;  /* 0x00000000002e7805 */ /* 0x008fe4000001ff00 */
        /* <DEDUP_REMOVED lines=8> */
[----:B------:R-:W0:Y:S01]  /*ae00*/  @P0 LDC R0, c[0x0][0x44c] ;  /* 0x00011300ff000b82 */ /* 0x000e220000000800 */
[----:B------:R-:W-:-:S02]  /*ae10*/  CS2R R94, SRZ ;  /* 0x00000000005e7805 */ /* 0x000fc4000001ff00 */
[----:B------:R-:W-:Y:S02]  /*ae20*/  CS2R R170, SRZ ;  /* 0x0000000000aa7805 */ /* 0x000fe4000001ff00 */
[----:B------:R-:W-:Y:S02]  /*ae30*/  CS2R R90, SRZ ;  /* 0x00000000005a7805 */ /* 0x000fe4000001ff00 */
[----:B------:R-:W-:Y:S02]  /*ae40*/  CS2R R56, SRZ ;  /* 0x0000000000387805 */ /* 0x000fe4000001ff00 */
[----:B------:R-:W-:Y:S02]  /*ae50*/  CS2R R86, SRZ ;  /* 0x0000000000567805 */ /* 0x000fe4000001ff00 */
[----:B------:R-:W-:Y:S02]  /*ae60*/  CS2R R40, SRZ ;  /* 0x0000000000287805 */ /* 0x000fe4000001ff00 */
[----:B------:R-:W-:Y:S01]  /*ae70*/  CS2R R168, SRZ ;  /* 0x0000000000a87805 */ /* 0x000fe2000001ff00 */
[----:B------:R-:W1:Y:S01]  /*ae80*/  @P0 LDC R5, c[0x0][0x450] ;  /* 0x00011400ff050b82 */ /* 0x000e620000000800 */
        /* <DEDUP_REMOVED lines=15> */
[----:B0-----:R-:W-:Y:S01]  /*af80*/  @P0 IMAD.HI.U32 R0, R3, R0, RZ ;  /* 0x0000000003000227 */ /* 0x001fe200078e00ff */
[----:B------:R-:W-:Y:S02]  /*af90*/  CS2R R12, SRZ ;  /* 0x00000000000c7805 */ /* 0x000fe4000001ff00 */
[----:B------:R-:W-:Y:S02]  /*afa0*/  CS2R R38, SRZ ;  /* 0x0000000000267805 */ /* 0x000fe4000001ff00 */
[----:B------:R-:W-:Y:S01]  /*afb0*/  CS2R R34, SRZ ;  /* 0x0000000000227805 */ /* 0x000fe2000001ff00 */
[----:B------:R-:W-:Y:S01]  /*afc0*/  IMAD.MOV.U32 R43, RZ, RZ, RZ ;  /* 0x000000ffff2b7224 */ /* 0x000fe200078e00ff */
[----:B------:R-:W-:Y:S01]  /*afd0*/  CS2R R10, SRZ ;  /* 0x00000000000a7805 */ /* 0x000fe2000001ff00 */
[----:B------:R-:W-:Y:S01]  /*afe0*/  IMAD.MOV.U32 R24, RZ, RZ, RZ ;  /* 0x000000ffff187224 */ /* 0x000fe200078e00ff */
[----:B------:R-:W-:Y:S01]  /*aff0*/  MOV R27, RZ ;  /* 0x000000ff001b7202 */ /* 0x000fe20000000f00 */
[----:B------:R-:W-:Y:S01]  /*b000*/  IMAD.MOV.U32 R31, RZ, RZ, RZ ;  /* 0x000000ffff1f7224 */ /* 0x000fe200078e00ff */
[----:B-1----:R-:W-:-:S02]  /*b010*/  @P0 SHF.R.U32.HI R3, RZ, R5, R0 ;  /* 0x00000005ff030219 */ /* 0x002fc40000011600 */
[----:B------:R-:W-:Y:S02]  /*b020*/  CS2R R4, SRZ ;  /* 0x0000000000047805 */ /* 0x000fe4000001ff00 */
[----:B------:R-:W-:Y:S01]  /*b030*/  PLOP3.LUT P0, PT, PT, PT, PT, 0x80, 0x0 ;  /* 0x000000000000781c */ /* 0x000fe20003f0f070 */
[----:B------:R-:W-:Y:S02]  /*b040*/  IMAD.MOV.U32 R9, RZ, RZ, RZ ;  /* 0x000000ffff097224 */ /* 0x000fe400078e00ff */
[----:B------:R-:W-:-:S04]  /*b050*/  IMAD.IADD R3, R148, 0x1, R3 ;  /* 0x0000000194037824 */ /* 0x000fc800078e0203 */
[----:B------:R-:W-:-:S05]  /*b060*/  IMAD.HI R3, R3, 0x66666667, RZ ;  /* 0x6666666703037827 */ /* 0x000fca00078e02ff */
[----:B------:R-:W-:-:S04]  /*b070*/  SHF.R.U32.HI R0, RZ, 0x1f, R3 ;  /* 0x0000001fff007819 */ /* 0x000fc80000011603 */
[----:B------:R-:W-:Y:S01]  /*b080*/  LEA.HI.SX32 R2, R3, R0, 0x1b ;  /* 0x0000000003027211 */ /* 0x000fe200078fdaff */
[----:B------:R-:W-:Y:S02]  /*b090*/  IMAD.MOV.U32 R0, RZ, RZ, RZ ;  /* 0x000000ffff007224 */ /* 0x000fe400078e00ff */
[----:B------:R-:W-:Y:S01]  /*b0a0*/  IMAD.MOV.U32 R3, RZ, RZ, RZ ;  /* 0x000000ffff037224 */ /* 0x000fe200078e00ff */
[----:B------:R-:W-:Y:S02]  /*b0b0*/  VIMNMX R2, R149, R2, PT ;  /* 0x0000000295027248 */ /* 0x000fe40003fe0100 */
[----:B------:R-:W-:Y:S02]  /*b0c0*/  CS2R R148, SRZ ;  /* 0x0000000000947805 */ /* 0x000fe4000001ff00 */
[----:B------:R-:W-:Y:S01]  /*b0d0*/  ISETP.GE.AND P1, PT, R2, 0x1, PT ;  /* 0x000000010200780c */ /* 0x000fe20003f26270 */
[----:B------:R-:W-:-:S12]  /*b0e0*/  @P2 BRA `(.L_x_2984) ;  /* 0x0000000000082947 */ /* 0x000fd80003800000 */
[----:B------:R-:W0:Y:S02]  /*b0f0*/  FENCE.VIEW.ASYNC.G ;  /* 0x00000000000073c6 */ /* 0x000e240000000100 */
[----:B0-----:R-:W-:Y:S06]  /*b100*/  BAR.ARV 0xc, 0x180 ;  /* 0x0306000000007b1d */ /* 0x001fec0000002000 */
.L_x_2984:
[----:B------:R-:W-:Y:S05]  /*b110*/  BSYNC B0 ;  /* 0x0000000000007941 */ /* 0x000fea0003800000 */
.L_x_2983:
[----:B------:R-:W-:Y:S02]  /*b120*/  IMAD.MOV.U32 R25, RZ, RZ, RZ ;  /* 0x000000ffff197224 */ /* 0x000fe400078e00ff */
[----:B------:R-:W-:Y:S01]  /*b130*/  IMAD.MOV.U32 R8, RZ, RZ, RZ ;  /* 0x000000ffff087224 */ /* 0x000fe200078e00ff */
[----:B------:R-:W-:Y:S06]  /*b140*/  @!P1 BRA `(.L_x_2985) ;  /* 0x0000018c00009947 */ /* 0x000fec0003800000 */
[----:B------:R-:W2:Y:S04]  /*b150*/  LDL R20, [R1+0x8c] ;  /* 0x00008c0001147983 */ /* 0x000ea80000100800 */
[----:B------:R-:W3:Y:S04]  /*b160*/  LDL R21, [R1+0x6c] ;  /* 0x00006c0001157983 */ /* 0x000ee80000100800 */
[----:B--2---:R-:W0:Y:S01]  /*b170*/  SHFL.IDX PT, R0, R20, RZ, 0x1f ;  /* 0x00001fff14007589 */ /* 0x004e2200000e0000 */
[----:B---3--:R-:W-:-:S13]  /*b180*/  R2UR UR4, R21 ;  /* 0x00000000150472ca */ /* 0x008fda00000e0000 */
[----:B------:R-:W-:Y:S01]  /*b190*/  ULOP3.LUT UP0, URZ, UR4, 0x9f, URZ, 0xc0, !UPT ;  /* 0x0000009f043f7892 */ /* 0x000fe2000f80c03f */
[----:B0-----:R-:W-:-:S04]  /*b1a0*/  LEA.HI R3, R0, R0, RZ, 0x1 ;  /* 0x0000000000037211 */ /* 0x001fc800078f08ff */
[----:B------:R-:W-:Y:S02]  /*b1b0*/  LOP3.LUT R3, R3, 0x1e, RZ, 0xc0, !PT ;  /* 0x0000001e03037812 */ /* 0x000fe400078ec0ff */
[----:B------:R-:W-:-:S03]  /*b1c0*/  PLOP3.LUT P0, PT, PT, PT, UP0, 0x80, 0x0 ;  /* 0x000000000000781c */ /* 0x000fc60003f0f008 */
[----:B------:R-:W-:-:S05]  /*b1d0*/  IMAD.IADD R3, R0, 0x1, -R3 ;  /* 0x0000000100037824 */ /* 0x000fca00078e0a03 */
[----:B------:R-:W-:-:S04]  /*b1e0*/  LEA R3, R3, UR4, 0xd ;  /* 0x0000000403037c11 */ /* 0x000fc8000f8e68ff */
[----:B------:R-:W-:-:S04]  /*b1f0*/  SHF.R.U32.HI R3, RZ, 0x4, R3 ;  /* 0x00000004ff037819 */ /* 0x000fc80000011603 */
[----:B------:R-:W-:Y:S01]  /*b200*/  LOP3.LUT R84, R3, 0x3fff, RZ, 0xc0, !PT ;  /* 0x00003fff03547812 */ /* 0x000fe200078ec0ff */
[----:B------:R-:W-:Y:S06]  /*b210*/  @!P0 BRA `(.L_x_2986) ;  /* 0x0000000000408947 */ /* 0x000fec0003800000 */
        /* <DEDUP_REMOVED lines=16> */
.L_x_2986:
        /* <DEDUP_REMOVED lines=13> */
.L_x_2990:
[----:B-1----:R1:W2:Y:S02]  /*b3f0*/  SYNCS.PHASECHK.TRANS64.TRYWAIT P0, [R16+URZ+0x38800], R3 ;  /* 0x03880003100075a7 */ /* 0x0022a4000800017f */
[----:B--2---:R-:W-:Y:S05]  /*b400*/  @!P0 NANOSLEEP.SYNCS 0x989680 ;  /* 0x009896800000895d */ /* 0x004fea0003900000 */
[----:B------:R-:W2:Y:S02]  /*b410*/  @!P0 SYNCS.PHASECHK.TRANS64 P0, [R16+URZ+0x38800], R3 ;  /* 0x03880003100085a7 */ /* 0x000ea4000800007f */
[----:B--2---:R-:W-:Y:S05]  /*b420*/  @!P0 BRA `(.L_x_2990) ;  /* 0xfffffffc00f08947 */ /* 0x004fea000383ffff */
.L_x_2989:
[----:B------:R-:W-:Y:S05]  /*b430*/  BSYNC B0 ;  /* 0x0000000000007941 */ /* 0x000fea0003800000 */
.L_x_2988:
[----:B------:R-:W-:Y:S05]  /*b440*/  BRA `(.L_x_2991) ;  /* 0x0000009000c87947 */ /* 0x000fea0003800000 */
.L_x_2987:
[----:B------:R-:W2:Y:S01]  /*b450*/  LDL R28, [R1+0x6c] ;  /* 0x00006c00011c7983 */ /* 0x000ea20000100800 */
[----:B-----5:R-:W-:Y:S01]  /*b460*/  SHF.R.S32.HI R0, RZ, 0x1f, R143 ;  /* 0x0000001fff007819 */ /* 0x020fe2000001148f */
[----:B------:R-:W-:Y:S02]  /*b470*/  ULDC.64 UR6, c[0x0][0x408] ;  /* 0x0001020000067ab9 */ /* 0x000fe40000000a00 */
[----:B------:R-:W-:Y:S01]  /*b480*/  IMAD.WIDE.U32 R26, R143, UR6, RZ ;  /* 0x000000068f1a7c25 */ /* 0x000fe2000f8e00ff */
[----:B--2---:R-:W-:-:S13]  /*b490*/  R2UR UR4, R28 ;  /* 0x000000001c0472ca */ /* 0x004fda00000e0000 */
[----:B------:R-:W-:-:S03]  /*b4a0*/  ULOP3.LUT UP0, URZ, UR4, 0x3ff, URZ, 0xc0, !UPT ;  /* 0x000003ff043f7892 */ /* 0x000fc6000f80c03f */
[----:B------:R-:W-:Y:S02]  /*b4b0*/  ULDC.64 UR4, c[0x0][0x3f8] ;  /* 0x0000fe0000047ab9 */ /* 0x000fe40000000a00 */
[C---:B------:R-:W-:Y:S01]  /*b4c0*/  IMAD R4, R0.reuse, UR4, RZ ;  /* 0x0000000400047c24 */ /* 0x040fe2000f8e02ff */
[----:B------:R-:W-:Y:S01]  /*b4d0*/  PLOP3.LUT P0, PT, PT, PT, UP0, 0x80, 0x0 ;  /* 0x000000000000781c */ /* 0x000fe20003f0f008 */
[----:B------:R-:W-:Y:S02]  /*b4e0*/  IMAD R0, R0, UR6, RZ ;  /* 0x0000000600007c24 */ /* 0x000fe4000f8e02ff */
[----:B------:R-:W-:-:S04]  /*b4f0*/  IMAD.WIDE.U32 R24, R143, UR4, RZ ;  /* 0x000000048f187c25 */ /* 0x000fc8000f8e00ff */
[C---:B------:R-:W-:Y:S02]  /*b500*/  IMAD R29, R143.reuse, UR5, R4 ;  /* 0x000000058f1d7c24 */ /* 0x040fe4000f8e0204 */
[----:B------:R-:W-:-:S03]  /*b510*/  IMAD R31, R143, UR7, R0 ;  /* 0x000000078f1f7c24 */ /* 0x000fc6000f8e0200 */
[----:B------:R-:W-:Y:S01]  /*b520*/  IADD3 R29, R29, R25, RZ ;  /* 0x000000191d1d7210 */ /* 0x000fe20007ffe0ff */
        /* <DEDUP_REMOVED lines=12> */
[----:B------:R-:W-:Y:S01]  /*b5f0*/  MOV R13, RZ ;  /* 0x000000ff000d7202 */ /* 0x000fe20000000f00 */
[----:B------:R-:W-:-:S02]  /*b600*/  IMAD.U32 R11, RZ, RZ, UR5 ;  /* 0x00000005ff0b7e24 */ /* 0x000fc4000f8e00ff */
[----:B------:R-:W-:Y:S02]  /*b610*/  IMAD.MOV.U32 R8, RZ, RZ, 0x70 ;  /* 0x00000070ff087424 */ /* 0x000fe400078e00ff */
[----:B0-----:R-:W-:-:S07]  /*b620*/  IMAD.MOV.U32 R12, RZ, RZ, 0x1 ;  /* 0x00000001ff0c7424 */ /* 0x001fce00078e00ff */
[----:B------:R-:W-:-:S07]  /*b630*/  LEPC R20, `(.L_x_2992) ;  /* 0x000000001014794e */ /* 0x000fce0000000000 */
[----:B-1----:R-:W-:Y:S05]  /*b640*/  CALL.ABS.NOINC R14 ;  /* 0x000000000e007343 */ /* 0x002fea0003c00000 */
.L_x_2992:
[----:B------:R-:W-:Y:S01]  /*b650*/  ULDC.U8 UR4, c[0x0][0x410] ;  /* 0x0001040000047ab9 */ /* 0x000fe20000000000 */
[----:B------:R-:W-:Y:S01]  /*b660*/  R2UR UR5, R28 ;  /* 0x000000001c0572ca */ /* 0x000fe200000e0000 */
[----:B------:R-:W-:Y:S01]  /*b670*/  IMAD.IADD R78, R212, 0x1, R230 ;  /* 0x00000001d44e7824 */ /* 0x000fe200078e02e6 */
[----:B------:R-:W-:Y:S01]  /*b680*/  ISETP.NE.AND P0, PT, RZ, UR4, PT ;  /* 0x00000004ff007c0c */ /* 0x000fe2000bf05270 */
[----:B------:R-:W-:Y:S02]  /*b690*/  BSSY B0, `(.L_x_2993) ;  /* 0x0000905000007945 */ /* 0x000fe40003800000 */
[----:B------:R-:W-:-:S08]  /*b6a0*/  IMAD R3, R237, 0x20, R78 ;  /* 0x00000020ed037824 */ /* 0x000fd000078e024e */
[----:B------:R-:W-:Y:S02]  /*b6b0*/  LEA R0, R233, UR5, 0x1 ;  /* 0x00000005e9007c11 */ /* 0x000fe4000f8e08ff */
[----:B------:R-:W-:Y:S05]  /*b6c0*/  @!P0 BRA `(.L_x_2994) ;  /* 0x0000004400f48947 */ /* 0x000fea0003800000 */
[----:B------:R-:W0:Y:S01]  /*b6d0*/  LDC R20, c[0x0][0x448] ;  /* 0x00011200ff147b82 */ /* 0x000e220000000800 */
[----:B------:R-:W-:Y:S01]  /*b6e0*/  ULDC.64 UR4, c[0x0][0x3f8] ;  /* 0x0000fe0000047ab9 */ /* 0x000fe20000000a00 */
[----:B------:R-:W-:Y:S01]  /*b6f0*/  ULDC.64 UR6, c[0x0][0x408] ;  /* 0x0001020000067ab9 */ /* 0x000fe20000000a00 */
[----:B------:R-:W-:Y:S01]  /*b700*/  IMAD.MOV.U32 R8, RZ, RZ, R24 ;  /* 0x000000ffff087224 */ /* 0x000fe200078e0018 */
[----:B------:R-:W-:Y:S01]  /*b710*/  SHF.R.S32.HI R79, RZ, 0x1f, R216 ;  /* 0x0000001fff4f7819 */ /* 0x000fe200000114d8 */
[----:B------:R-:W-:Y:S01]  /*b720*/  IMAD.MOV.U32 R9, RZ, RZ, R29 ;  /* 0x000000ffff097224 */ /* 0x000fe200078e001d */
[----:B------:R-:W-:Y:S02]  /*b730*/  SHF.R.S32.HI R83, RZ, 0x1f, R22 ;  /* 0x0000001fff537819 */ /* 0x000fe40000011416 */
[----:B------:R-:W-:Y:S02]  /*b740*/  SHF.R.S32.HI R89, RZ, 0x1f, R214 ;  /* 0x0000001fff597819 */ /* 0x000fe400000114d6 */
[----:B------:R-:W-:-:S02]  /*b750*/  SHF.R.S32.HI R82, RZ, 0x1f, R215 ;  /* 0x0000001fff527819 */ /* 0x000fc400000114d7 */
[----:B0-----:R-:W-:-:S13]  /*b760*/  ISETP.NE.AND P0, PT, R20, 0x1, PT ;  /* 0x000000011400780c */ /* 0x001fda0003f05270 */
[----:B------:R-:W0:Y:S08]  /*b770*/  @P0 LDC R4, c[0x0][0x44c] ;  /* 0x00011300ff040b82 */ /* 0x000e300000000800 */
[----:B------:R-:W1:Y:S01]  /*b780*/  @P0 LDC R5, c[0x0][0x450] ;  /* 0x00011400ff050b82 */ /* 0x000e620000000800 */
[----:B0-----:R-:W-:-:S05]  /*b790*/  @P0 IMAD.HI.U32 R4, R3, R4, RZ ;  /* 0x0000000403040227 */ /* 0x001fca00078e00ff */
[----:B-1----:R-:W-:Y:S01]  /*b7a0*/  @P0 SHF.R.U32.HI R3, RZ, R5, R4 ;  /* 0x00000005ff030219 */ /* 0x002fe20000011604 */
[----:B------:R-:W-:Y:S01]  /*b7b0*/  IMAD.MOV.U32 R5, RZ, RZ, R31 ;  /* 0x000000ffff057224 */ /* 0x000fe200078e001f */
[----:B------:R-:W-:Y:S02]  /*b7c0*/  MOV R4, R26 ;  /* 0x0000001a00047202 */ /* 0x000fe40000000f00 */
        /* <DEDUP_REMOVED lines=21> */
.L_x_3313:
        /* <DEDUP_REMOVED lines=12> */
[----:B------:R-:W-:Y:S01]  /*b9e0*/  ULDC UR4, c[0x0][0x3f4] ;  /* 0x0000fd0000047ab9 */ /* 0x000fe20000000800 */
[----:B------:R-:W-:Y:S02]  /*b9f0*/  CS2R R74, SRZ ;  /* 0x00000000004a7805 */ /* 0x000fe4000001ff00 */
[----:B------:R-:W-:Y:S02]  /*ba00*/  ISETP.GE.AND P3, PT, R22, UR4, PT ;  /* 0x0000000416007c0c */ /* 0x000fe4000bf66270 */
[----:B------:R-:W-:Y:S02]  /*ba10*/  CS2R R76, SRZ ;  /* 0x00000000004c7805 */ /* 0x000fe4000001ff00 */
[----:B------:R-:W-:Y:S01]  /*ba20*/  ISETP.GE.AND P2, PT, R215, UR4, PT ;  /* 0x00000004d7007c0c */ /* 0x000fe2000bf46270 */
[----:B------:R-:W-:Y:S01]  /*ba30*/  ULDC.64 UR6, c[0x0][0x208] ;  /* 0x0000820000067ab9 */ /* 0x000fe20000000a00 */
[----:B------:R-:W-:Y:S02]  /*ba40*/  ISETP.GE.AND P1, PT, R214, UR4, PT ;  /* 0x00000004d6007c0c */ /* 0x000fe4000bf26270 */
[----:B------:R-:W-:-:S05]  /*ba50*/  ISETP.GE.AND P0, PT, R216, UR4, PT ;  /* 0x00000004d8007c0c */ /* 0x000fca000bf06270 */
[C---:B------:R-:W-:Y:S01]  /*ba60*/  @!P3 IMAD.SHL.U32 R12, R22.reuse, 0x2, RZ ;  /* 0x00000002160cb824 */ /* 0x040fe200078e00ff */
[----:B------:R-:W-:-:S03]  /*ba70*/  @!P3 SHF.L.U64.HI R13, R22, 0x1, R83 ;  /* 0x00000001160db819 */ /* 0x000fc60000010253 */
[----:B------:R-:W-:Y:S02]  /*ba80*/  @!P2 SHF.L.U32 R24, R215, 0x1, RZ ;  /* 0x00000001d718a819 */ /* 0x000fe400000006ff */
[----:B------:R-:W-:Y:S01]  /*ba90*/  @!P1 IMAD.SHL.U32 R28, R214, 0x2, RZ ;  /* 0x00000002d61c9824 */ /* 0x000fe200078e00ff */
[CC--:B--2---:R-:W-:Y:S01]  /*baa0*/  @!P3 IADD3 R10, P5, R5.reuse, R12.reuse, RZ ;  /* 0x0000000c050ab210 */ /* 0x0c4fe20007fbe0ff */
[----:B------:R-:W-:Y:S01]  /*bab0*/  @!P0 IMAD.SHL.U32 R15, R216, 0x2, RZ ;  /* 0x00000002d80f8824 */ /* 0x000fe200078e00ff */
[----:B----4-:R-:W-:Y:S02]  /*bac0*/  @!P3 IADD3 R12, P4, R14, R12, RZ ;  /* 0x0000000c0e0cb210 */ /* 0x010fe40007f9e0ff */
[-C--:B------:R-:W-:Y:S01]  /*bad0*/  @!P2 IADD3 R20, P6, R5, R24.reuse, RZ ;  /* 0x000000180514a210 */ /* 0x080fe20007fde0ff */
[--C-:B-1----:R-:W-:Y:S01]  /*bae0*/  @!P3 IMAD.X R11, R4, 0x1, R13.reuse, P5 ;  /* 0x00000001040bb824 */ /* 0x102fe200028e060d */
[----:B------:R-:W-:Y:S01]  /*baf0*/  @!P2 SHF.L.U64.HI R25, R215, 0x1, R82 ;  /* 0x00000001d719a819 */ /* 0x000fe20000010252 */
[----:B---3--:R-:W-:Y:S01]  /*bb00*/  @!P3 IMAD.X R13, R9, 0x1, R13, P4 ;  /* 0x00000001090db824 */ /* 0x008fe200020e060d */
[----:B------:R-:W-:-:S02]  /*bb10*/  @!P2 IADD3 R24, P5, R14, R24, RZ ;  /* 0x000000180e18a210 */ /* 0x000fc40007fbe0ff */
[----:B------:R-:W-:Y:S02]  /*bb20*/  @!P1 SHF.L.U64.HI R29, R214, 0x1, R89 ;  /* 0x00000001d61d9819 */ /* 0x000fe40000010259 */
[----:B------:R-:W-:Y:S02]  /*bb30*/  CS2R R70, SRZ ;  /* 0x0000000000467805 */ /* 0x000fe4000001ff00 */
[-C--:B------:R-:W-:Y:S02]  /*bb40*/  @!P1 IADD3 R26, P4, R5, R28.reuse, RZ ;  /* 0x0000001c051a9210 */ /* 0x080fe40007f9e0ff */
[----:B------:R-:W-:Y:S02]  /*bb50*/  CS2R R72, SRZ ;  /* 0x0000000000487805 */ /* 0x000fe4000001ff00 */
[----:B------:R-:W-:Y:S01]  /*bb60*/  @!P2 IADD3.X R21, R4, R25, RZ, P6, !PT ;  /* 0x000000190415a210 */ /* 0x000fe200037fe4ff */
[----:B------:R-:W-:Y:S01]  /*bb70*/  @!P2 IMAD.X R25, R9, 0x1, R25, P5 ;  /* 0x000000010919a824 */ /* 0x000fe200028e0619 */
[----:B------:R-:W-:Y:S01]  /*bb80*/  @!P0 SHF.L.U64.HI R32, R216, 0x1, R79 ;  /* 0x00000001d8208819 */ /* 0x000fe2000001024f */
[----:B------:R-:W-:Y:S01]  /*bb90*/  @!P1 IMAD.X R27, R4, 0x1, R29, P4 ;  /* 0x00000001041b9824 */ /* 0x000fe200020e061d */
[----:B------:R-:W-:-:S02]  /*bba0*/  @!P1 IADD3 R28, P6, R14, R28, RZ ;  /* 0x0000001c0e1c9210 */ /* 0x000fc40007fde0ff */
[----:B------:R-:W-:Y:S02]  /*bbb0*/  CS2R R68, SRZ ;  /* 0x0000000000447805 */ /* 0x000fe4000001ff00 */
[-C--:B------:R-:W-:Y:S02]  /*bbc0*/  @!P0 IADD3 R30, P5, R5, R15.reuse, RZ ;  /* 0x0000000f051e8210 */ /* 0x080fe40007fbe0ff */
[----:B------:R-:W-:Y:S02]  /*bbd0*/  CS2R R66, SRZ ;  /* 0x0000000000427805 */ /* 0x000fe4000001ff00 */
[----:B------:R-:W-:Y:S02]  /*bbe0*/  @!P0 IADD3 R14, P4, R14, R15, RZ ;  /* 0x0000000f0e0e8210 */ /* 0x000fe40007f9e0ff */
[----:B------:R-:W-:Y:S02]  /*bbf0*/  CS2R R62, SRZ ;  /* 0x00000000003e7805 */ /* 0x000fe4000001ff00 */
[----:B------:R-:W-:Y:S01]  /*bc00*/  CS2R R64, SRZ ;  /* 0x0000000000407805 */ /* 0x000fe2000001ff00 */
[C---:B------:R-:W-:Y:S01]  /*bc10*/  @!P1 IMAD.X R29, R9.reuse, 0x1, R29, P6 ;  /* 0x00000001091d9824 */ /* 0x040fe200030e061d */
[----:B------:R-:W-:Y:S01]  /*bc20*/  @!P0 IADD3.X R15, R9, R32, RZ, P4, !PT ;  /* 0x00000020090f8210 */ /* 0x000fe200027fe4ff */
[----:B------:R-:W-:Y:S01]  /*bc30*/  @!P0 IMAD.X R31, R4, 0x1, R32, P5 ;  /* 0x00000001041f8824 */ /* 0x000fe200028e0620 */
[----:B------:R1:W5:Y:S04]  /*bc40*/  @!P3 LD.E.64 R74, desc[UR6][R10.64] ;  /* 0x000000060a4ab980 */ /* 0x000368000c101b00 */
[----:B------:R1:W5:Y:S04]  /*bc50*/  @!P3 LD.E.64 R76, desc[UR6][R12.64] ;  /* 0x000000060c4cb980 */ /* 0x000368000c101b00 */
[----:B------:R1:W5:Y:S04]  /*bc60*/  @!P2 LD.E.64 R70, desc[UR6][R20.64] ;  /* 0x000000061446a980 */ /* 0x000368000c101b00 */
[----:B------:R1:W5:Y:S04]  /*bc70*/  @!P2 LD.E.64 R72, desc[UR6][R24.64] ;  /* 0x000000061848a980 */ /* 0x000368000c101b00 */
[----:B------:R1:W5:Y:S04]  /*bc80*/  @!P1 LD.E.64 R68, desc[UR6][R26.64] ;  /* 0x000000061a449980 */ /* 0x000368000c101b00 */
[----:B------:R1:W5:Y:S04]  /*bc90*/  @!P1 LD.E.64 R66, desc[UR6][R28.64] ;  /* 0x000000061c429980 */ /* 0x000368000c101b00 */
[----:B------:R1:W5:Y:S04]  /*bca0*/  @!P0 LD.E.64 R62, desc[UR6][R30.64] ;  /* 0x000000061e3e8980 */ /* 0x000368000c101b00 */
[----:B------:R1:W5:Y:S02]  /*bcb0*/  @!P0 LD.E.64 R64, desc[UR6][R14.64] ;  /* 0x000000060e408980 */ /* 0x000364000c101b00 */
.L_x_2997:
[----:B------:R-:W-:Y:S05]  /*bcc0*/  BSYNC B1 ;  /* 0x0000000000017941 */ /* 0x000fea0003800000 */
.L_x_2996:
[----:B-1---5:R-:W-:Y:S01]  /*bcd0*/  IMAD.MOV.U32 R4, RZ, RZ, R62 ;  /* 0x000000ffff047224 */ /* 0x022fe200078e003e */
[----:B------:R-:W-:Y:S01]  /*bce0*/  UMOV UR4, 0xffffffff ;  /* 0xffffffff00047882 */ /* 0x000fe20000000000 */
[----:B--2---:R-:W-:Y:S01]  /*bcf0*/  IMAD.MOV.U32 R5, RZ, RZ, R63 ;  /* 0x000000ffff057224 */ /* 0x004fe200078e003f */
[----:B------:R-:W-:Y:S01]  /*bd00*/  CS2R R46, SRZ ;  /* 0x00000000002e7805 */ /* 0x000fe2000001ff00 */
[----:B---3--:R-:W-:Y:S02]  /*bd10*/  IMAD.MOV.U32 R9, RZ, RZ, R68 ;  /* 0x000000ffff097224 */ /* 0x008fe400078e0044 */
        /* <DEDUP_REMOVED lines=25> */
[----:B----4-:R1:W4:Y:S02]  /*beb0*/  SHFL.IDX PT, R14, R3, 0x1, 0x181f ;  /* 0x00381f00030e7f89 */ /* 0x01032400000e0000 */
.L_x_3319:
        /* <DEDUP_REMOVED lines=21> */
[C---:B------:R-:W-:Y:S01]  /*c010*/  @!P2 IMAD.SHL.U32 R24, R215.reuse, 0x2, RZ ;  /* 0x00000002d718a824 */ /* 0x040fe200078e00ff */
[----:B------:R-:W-:Y:S02]  /*c020*/  @!P2 SHF.L.U64.HI R11, R215, 0x1, R82 ;  /* 0x00000001d70ba819 */ /* 0x000fe40000010252 */
[CC--:B---3--:R-:W-:Y:S01]  /*c030*/  @!P3 IADD3 R30, P5, R5.reuse, R28.reuse, RZ ;  /* 0x0000001c051eb210 */ /* 0x0c8fe20007fbe0ff */
[----:B------:R-:W-:Y:S01]  /*c040*/  @!P0 IMAD.SHL.U32 R32, R216, 0x2, RZ ;  /* 0x00000002d8208824 */ /* 0x000fe200078e00ff */
[----:B----4-:R-:W-:Y:S02]  /*c050*/  @!P3 IADD3 R28, P4, R14, R28, RZ ;  /* 0x0000001c0e1cb210 */ /* 0x010fe40007f9e0ff */
[----:B------:R-:W-:Y:S01]  /*c060*/  @!P1 SHF.L.U32 R12, R214, 0x1, RZ ;  /* 0x00000001d60c9819 */ /* 0x000fe200000006ff */
[--C-:B--2---:R-:W-:Y:S01]  /*c070*/  @!P3 IMAD.X R31, R4, 0x1, R10.reuse, P5 ;  /* 0x00000001041fb824 */ /* 0x104fe200028e060a */
[----:B------:R-:W-:Y:S01]  /*c080*/  @!P2 IADD3 R26, P6, R5, R24, RZ ;  /* 0x00000018051aa210 */ /* 0x000fe20007fde0ff */
[----:B0-----:R-:W-:Y:S01]  /*c090*/  @!P3 IMAD.X R29, R9, 0x1, R10, P4 ;  /* 0x00000001091db824 */ /* 0x001fe200020e060a */
[----:B------:R-:W-:-:S02]  /*c0a0*/  @!P1 SHF.L.U64.HI R13, R214, 0x1, R89 ;  /* 0x00000001d60d9819 */ /* 0x000fc40000010259 */
[----:B------:R-:W-:Y:S01]  /*c0b0*/  @!P2 IADD3 R24, P5, R14, R24, RZ ;  /* 0x000000180e18a210 */ /* 0x000fe20007fbe0ff */
[----:B------:R-:W-:Y:S01]  /*c0c0*/  @!P2 IMAD.X R27, R4, 0x1, R11, P6 ;  /* 0x00000001041ba824 */ /* 0x000fe200030e060b */
[-C--:B------:R-:W-:Y:S02]  /*c0d0*/  @!P1 IADD3 R20, P4, R5, R12.reuse, RZ ;  /* 0x0000000c05149210 */ /* 0x080fe40007f9e0ff */
[----:B------:R-:W-:Y:S02]  /*c0e0*/  CS2R R54, SRZ ;  /* 0x0000000000367805 */ /* 0x000fe4000001ff00 */
[----:B------:R-:W-:Y:S02]  /*c0f0*/  @!P1 IADD3 R10, P6, R14, R12, RZ ;  /* 0x0000000c0e0a9210 */ /* 0x000fe40007fde0ff */
[----:B------:R-:W-:Y:S02]  /*c100*/  CS2R R56, SRZ ;  /* 0x0000000000387805 */ /* 0x000fe4000001ff00 */
[C---:B------:R-:W-:Y:S01]  /*c110*/  @!P2 IADD3.X R25, R9.reuse, R11, RZ, P5, !PT ;  /* 0x0000000b0919a210 */ /* 0x040fe20002ffe4ff */
[----:B------:R-:W-:Y:S01]  /*c120*/  @!P1 IMAD.X R21, R4, 0x1, R13, P4 ;  /* 0x0000000104159824 */ /* 0x000fe200020e060d */
[----:B------:R-:W-:Y:S01]  /*c130*/  @!P0 SHF.L.U64.HI R15, R216, 0x1, R79 ;  /* 0x00000001d80f8819 */ /* 0x000fe2000001024f */
[----:B------:R-:W-:Y:S01]  /*c140*/  @!P1 IMAD.X R11, R9, 0x1, R13, P6 ;  /* 0x00000001090b9824 */ /* 0x000fe200030e060d */
[----:B------:R-:W-:-:S02]  /*c150*/  @!P0 IADD3 R12, P5, R5, R32, RZ ;  /* 0x00000020050c8210 */ /* 0x000fc40007fbe0ff */
[----:B------:R-:W-:Y:S02]  /*c160*/  CS2R R50, SRZ ;  /* 0x0000000000327805 */ /* 0x000fe4000001ff00 */
[----:B------:R-:W-:Y:S02]  /*c170*/  @!P0 IADD3 R14, P4, R14, R32, RZ ;  /* 0x000000200e0e8210 */ /* 0x000fe40007f9e0ff */
[----:B------:R-:W-:Y:S02]  /*c180*/  CS2R R52, SRZ ;  /* 0x0000000000347805 */ /* 0x000fe4000001ff00 */
[----:B------:R-:W-:Y:S01]  /*c190*/  CS2R R46, SRZ ;  /* 0x00000000002e7805 */ /* 0x000fe2000001ff00 */
[--C-:B------:R-:W-:Y:S01]  /*c1a0*/  @!P0 IMAD.X R13, R4, 0x1, R15.reuse, P5 ;  /* 0x00000001040d8824 */ /* 0x100fe200028e060f */
[----:B------:R-:W-:Y:S01]  /*c1b0*/  CS2R R48, SRZ ;  /* 0x0000000000307805 */ /* 0x000fe2000001ff00 */
        /* <DEDUP_REMOVED lines=9> */
.L_x_3000:
[----:B------:R-:W-:Y:S05]  /*c250*/  BSYNC B1 ;  /* 0x0000000000017941 */ /* 0x000fea0003800000 */
.L_x_2999:
[----:B---3-5:R-:W-:Y:S01]  /*c260*/  IMAD.MOV.U32 R5, RZ, RZ, R47 ;  /* 0x000000ffff057224 */ /* 0x028fe200078e002f */
[----:B--2---:R-:W-:Y:S01]  /*c270*/  MOV R4, R46 ;  /* 0x0000002e00047202 */ /* 0x004fe20000000f00 */
[----:B0-----:R-:W-:Y:S01]  /*c280*/  IMAD.MOV.U32 R9, RZ, RZ, R50 ;  /* 0x000000ffff097224 */ /* 0x001fe200078e0032 */
[----:B------:R-:W-:Y:S01]  /*c290*/  UMOV UR4, 0xffffffff ;  /* 0xffffffff00047882 */ /* 0x000fe20000000000 */
        /* <DEDUP_REMOVED lines=21> */
[----:B------:R-:W-:Y:S06]  /*c3f0*/  BRA.DIV UR4, `(.L_x_3001) ;  /* 0x0000023e046c7947 */ /* 0x000fec000b800000 */
[----:B------:R0:W2:Y:S04]  /*c400*/  SHFL.IDX PT, R4, R8, 0x2, 0x181f ;  /* 0x00581f0008047f89 */ /* 0x0000a800000e0000 */
[----:B------:R0:W3:Y:S04]  /*c410*/  SHFL.IDX PT, R5, R6, 0x2, 0x181f ;  /* 0x00581f0006057f89 */ /* 0x0000e800000e0000 */
[----:B------:R0:W0:Y:S04]  /*c420*/  SHFL.IDX PT, R9, R7, 0x2, 0x181f ;  /* 0x00581f0007097f89 */ /* 0x00002800000e0000 */
[----:B----4-:R4:W0:Y:S02]  /*c430*/  SHFL.IDX PT, R14, R3, 0x2, 0x181f ;  /* 0x00581f00030e7f89 */ /* 0x01082400000e0000 */
.L_x_3325:
        /* <DEDUP_REMOVED lines=23> */
[----:B------:R-:W-:Y:S01]  /*c5b0*/  @!P2 SHF.L.U64.HI R11, R215, 0x1, R82 ;  /* 0x00000001d70ba819 */ /* 0x000fe20000010252 */
[----:B------:R-:W-:Y:S01]  /*c5c0*/  @!P1 IMAD.SHL.U32 R12, R214, 0x2, RZ ;  /* 0x00000002d60c9824 */ /* 0x000fe200078e00ff */
[CC--:B---3--:R-:W-:Y:S02]  /*c5d0*/  @!P3 IADD3 R80, P5, R5.reuse, R32.reuse, RZ ;  /* 0x000000200550b210 */ /* 0x0c8fe40007fbe0ff */
[----:B0-----:R-:W-:Y:S02]  /*c5e0*/  @!P3 IADD3 R32, P4, R14, R32, RZ ;  /* 0x000000200e20b210 */ /* 0x001fe40007f9e0ff */
[-C--:B------:R-:W-:Y:S01]  /*c5f0*/  @!P2 IADD3 R30, P6, R5, R24.reuse, RZ ;  /* 0x00000018051ea210 */ /* 0x080fe20007fde0ff */
[--C-:B--2---:R-:W-:Y:S01]  /*c600*/  @!P3 IMAD.X R81, R4, 0x1, R10.reuse, P5 ;  /* 0x000000010451b824 */ /* 0x104fe200028e060a */
[----:B------:R-:W-:Y:S01]  /*c610*/  @!P2 IADD3 R24, P5, R14, R24, RZ ;  /* 0x000000180e18a210 */ /* 0x000fe20007fbe0ff */
[C---:B------:R-:W-:Y:S01]  /*c620*/  @!P3 IMAD.X R33, R9.reuse, 0x1, R10, P4 ;  /* 0x000000010921b824 */ /* 0x040fe200020e060a */
[----:B------:R-:W-:Y:S01]  /*c630*/  @!P1 SHF.L.U64.HI R13, R214, 0x1, R89 ;  /* 0x00000001d60d9819 */ /* 0x000fe20000010259 */
[--C-:B------:R-:W-:Y:S01]  /*c640*/  @!P2 IMAD.X R31, R4, 0x1, R11.reuse, P6 ;  /* 0x00000001041fa824 */ /* 0x100fe200030e060b */
[----:B------:R-:W-:Y:S01]  /*c650*/  @!P0 SHF.L.U32 R26, R216, 0x1, RZ ;  /* 0x00000001d81a8819 */ /* 0x000fe200000006ff */
[----:B------:R-:W-:Y:S01]  /*c660*/  @!P2 IMAD.X R25, R9, 0x1, R11, P5 ;  /* 0x000000010919a824 */ /* 0x000fe200028e060b */
[----:B------:R-:W-:-:S02]  /*c670*/  @!P1 IADD3 R20, P4, R5, R12, RZ ;  /* 0x0000000c05149210 */ /* 0x000fc40007f9e0ff */
[----:B------:R-:W-:Y:S02]  /*c680*/  CS2R R38, SRZ ;  /* 0x0000000000267805 */ /* 0x000fe4000001ff00 */
[----:B------:R-:W-:Y:S02]  /*c690*/  @!P1 IADD3 R10, P6, R14, R12, RZ ;  /* 0x0000000c0e0a9210 */ /* 0x000fe40007fde0ff */
[----:B------:R-:W-:Y:S02]  /*c6a0*/  CS2R R40, SRZ ;  /* 0x0000000000287805 */ /* 0x000fe4000001ff00 */
[----:B------:R-:W-:Y:S02]  /*c6b0*/  @!P0 SHF.L.U64.HI R15, R216, 0x1, R79 ;  /* 0x00000001d80f8819 */ /* 0x000fe4000001024f */
[----:B------:R-:W-:Y:S02]  /*c6c0*/  CS2R R34, SRZ ;  /* 0x0000000000227805 */ /* 0x000fe4000001ff00 */
[----:B------:R-:W-:Y:S01]  /*c6d0*/  @!P0 IADD3 R12, P5, R5, R26, RZ ;  /* 0x0000001a050c8210 */ /* 0x000fe20007fbe0ff */
[----:B------:R-:W-:Y:S01]  /*c6e0*/  @!P1 IMAD.X R11, R9, 0x1, R13, P6 ;  /* 0x00000001090b9824 */ /* 0x000fe200030e060d */
[----:B------:R-:W-:-:S02]  /*c6f0*/  @!P1 IADD3.X R21, R4, R13, RZ, P4, !PT ;  /* 0x0000000d04159210 */ /* 0x000fc400027fe4ff */
[----:B------:R-:W-:Y:S02]  /*c700*/  CS2R R36, SRZ ;  /* 0x0000000000247805 */ /* 0x000fe4000001ff00 */
[----:B------:R-:W-:Y:S01]  /*c710*/  @!P0 IADD3 R14, P4, R14, R26, RZ ;  /* 0x0000001a0e0e8210 */ /* 0x000fe20007f9e0ff */
[--C-:B------:R-:W-:Y:S01]  /*c720*/  @!P0 IMAD.X R13, R4, 0x1, R15.reuse, P5 ;  /* 0x00000001040d8824 */ /* 0x100fe200028e060f */
[----:B------:R-:W-:Y:S02]  /*c730*/  CS2R R28, SRZ ;  /* 0x00000000001c7805 */ /* 0x000fe4000001ff00 */
[----:B------:R-:W-:Y:S01]  /*c740*/  CS2R R26, SRZ ;  /* 0x00000000001a7805 */ /* 0x000fe2000001ff00 */
[----:B------:R0:W5:Y:S01]  /*c750*/  @!P3 LD.E.64 R42, desc[UR6][R80.64] ;  /* 0x00000006502ab980 */ /* 0x000162000c101b00 */
[----:B------:R-:W-:-:S03]  /*c760*/  @!P0 IMAD.X R15, R9, 0x1, R15, P4 ;  /* 0x00000001090f8824 */ /* 0x000fc600020e060f */
[----:B------:R0:W5:Y:S04]  /*c770*/  @!P3 LD.E.64 R44, desc[UR6][R32.64] ;  /* 0x00000006202cb980 */ /* 0x000168000c101b00 */
[----:B------:R0:W5:Y:S04]  /*c780*/  @!P2 LD.E.64 R38, desc[UR6][R30.64] ;  /* 0x000000061e26a980 */ /* 0x000168000c101b00 */
[----:B------:R0:W5:Y:S04]  /*c790*/  @!P2 LD.E.64 R40, desc[UR6][R24.64] ;  /* 0x000000061828a980 */ /* 0x000168000c101b00 */
[----:B------:R0:W5:Y:S04]  /*c7a0*/  @!P1 LD.E.64 R34, desc[UR6][R20.64] ;  /* 0x0000000614229980 */ /* 0x000168000c101b00 */
[----:B------:R0:W5:Y:S04]  /*c7b0*/  @!P1 LD.E.64 R36, desc[UR6][R10.64] ;  /* 0x000000060a249980 */ /* 0x000168000c101b00 */
[----:B------:R0:W5:Y:S04]  /*c7c0*/  @!P0 LD.E.64 R28, desc[UR6][R12.64] ;  /* 0x000000060c1c8980 */ /* 0x000168000c101b00 */
[----:B------:R0:W5:Y:S02]  /*c7d0*/  @!P0 LD.E.64 R26, desc[UR6][R14.64] ;  /* 0x000000060e1a8980 */ /* 0x000164000c101b00 */
.L_x_3003:
[----:B------:R-:W-:Y:S05]  /*c7e0*/  BSYNC B1 ;  /* 0x0000000000017941 */ /* 0x000fea0003800000 */
.L_x_3002:
[----:B--2--5:R-:W-:Y:S01]  /*c7f0*/  IMAD.MOV.U32 R4, RZ, RZ, R28 ;  /* 0x000000ffff047224 */ /* 0x024fe200078e001c */
[----:B---3--:R-:W-:Y:S01]  /*c800*/  MOV R5, R29 ;  /* 0x0000001d00057202 */ /* 0x008fe20000000f00 */
[----:B0-----:R-:W-:Y:S01]  /*c810*/  IMAD.MOV.U32 R9, RZ, RZ, R34 ;  /* 0x000000ffff097224 */ /* 0x001fe200078e0022 */
[----:B------:R-:W-:Y:S01]  /*c820*/  UMOV UR4, 0xffffffff ;  /* 0xffffffff00047882 */ /* 0x000fe20000000000 */
        /* <DEDUP_REMOVED lines=19> */
[----:B------:R-:W-:Y:S02]  /*c960*/  PRMT R95, R5, 0x5410, R4 ;  /* 0x00005410055f7816 */ /* 0x000fe40000000004 */
[----:B------:R-:W-:-:S02]  /*c970*/  CS2R R4, SRZ ;  /* 0x0000000000047805 */ /* 0x000fc4000001ff00 */
[----:B------:R-:W-:Y:S01]  /*c980*/  PRMT R100, R9, 0x5410, R10 ;  /* 0x0000541009647816 */ /* 0x000fe2000000000a */
[----:B------:R-:W-:Y:S06]  /*c990*/  BRA.DIV UR4, `(.L_x_3004) ;  /* 0x0000023a04747947 */ /* 0x000fec000b800000 */
[----:B-1----:R-:W0:Y:S04]  /*c9a0*/  SHFL.IDX PT, R8, R8, 0x3, 0x181f ;  /* 0x00781f0008087f89 */ /* 0x002e2800000e0000 */
[----:B------:R1:W2:Y:S04]  /*c9b0*/  SHFL.IDX PT, R10, R6, 0x3, 0x181f ;  /* 0x00781f00060a7f89 */ /* 0x0002a800000e0000 */
[----:B------:R1:W3:Y:S04]  /*c9c0*/  SHFL.IDX PT, R9, R7, 0x3, 0x181f ;  /* 0x00781f0007097f89 */ /* 0x0002e800000e0000 */
[----:B----4-:R-:W4:Y:S02]  /*c9d0*/  SHFL.IDX PT, R3, R3, 0x3, 0x181f ;  /* 0x00781f0003037f89 */ /* 0x010f2400000e0000 */
.L_x_3331:
[----:B-1----:R-:W5:Y:S01]  /*c9e0*/  LDL R7, [R1+0x68] ;  /* 0x0000680001077983 */ /* 0x002f620000100800 */
        /* <DEDUP_REMOVED lines=9> */
[----:B-----5:R-:W-:-:S04]  /*ca80*/  LEA.HI R6, R7, R7, RZ, 0x1 ;  /* 0x0000000707067211 */ /* 0x020fc800078f08ff */
[----:B------:R-:W-:-:S05]  /*ca90*/  LOP3.LUT R6, R6, 0xfffffffe, RZ, 0xc0, !PT ;  /* 0xfffffffe06067812 */ /* 0x000fca00078ec0ff */
[----:B------:R-:W-:Y:S01]  /*caa0*/  IMAD.IADD R119, R7, 0x1, -R6 ;  /* 0x0000000107777824 */ /* 0x000fe200078e0a06 */
[----:B------:R-:W-:-:S04]  /*cab0*/  CS2R R6, SRZ ;  /* 0x0000000000067805 */ /* 0x000fc8000001ff00 */
[----:B------:R-:W-:Y:S01]  /*cac0*/  SHF.L.U32 R119, R119, 0x1f, RZ ;  /* 0x0000001f77777819 */ /* 0x000fe200000006ff */
[----:B------:R-:W-:Y:S06]  /*cad0*/  @P0 BRA `(.L_x_3006) ;  /* 0x0000000000b80947 */ /* 0x000fec0003800000 */
        /* <DEDUP_REMOVED lines=13> */
[CC--:B--2---:R-:W-:Y:S02]  /*cbb0*/  @!P3 IADD3 R96, P5, R10.reuse, R92.reuse, RZ ;  /* 0x0000005c0a60b210 */ /* 0x0c4fe40007fbe0ff */
[C---:B----4-:R-:W-:Y:S02]  /*cbc0*/  @!P3 IADD3 R92, P4, R3.reuse, R92, RZ ;  /* 0x0000005c035cb210 */ /* 0x050fe40007f9e0ff */
[-C--:B------:R-:W-:Y:S01]  /*cbd0*/  @!P2 IADD3 R90, P6, R10, R88.reuse, RZ ;  /* 0x000000580a5aa210 */ /* 0x080fe20007fde0ff */
[--C-:B0-----:R-:W-:Y:S01]  /*cbe0*/  @!P3 IMAD.X R97, R8, 0x1, R83.reuse, P5 ;  /* 0x000000010861b824 */ /* 0x101fe200028e0653 */
[----:B------:R-:W-:Y:S01]  /*cbf0*/  @!P2 IADD3 R88, P5, R3, R88, RZ ;  /* 0x000000580358a210 */ /* 0x000fe20007fbe0ff */
[C---:B---3--:R-:W-:Y:S01]  /*cc00*/  @!P3 IMAD.X R93, R9.reuse, 0x1, R83, P4 ;  /* 0x00000001095db824 */ /* 0x048fe200020e0653 */
[----:B------:R-:W-:Y:S01]  /*cc10*/  @!P1 SHF.L.U64.HI R4, R214, 0x1, R89 ;  /* 0x00000001d6049819 */ /* 0x000fe20000010259 */
[--C-:B------:R-:W-:Y:S01]  /*cc20*/  @!P2 IMAD.X R91, R8, 0x1, R82.reuse, P6 ;  /* 0x00000001085ba824 */ /* 0x100fe200030e0652 */
[----:B------:R-:W-:Y:S01]  /*cc30*/  @!P1 IADD3 R80, P4, R10, R78, RZ ;  /* 0x0000004e0a509210 */ /* 0x000fe20007f9e0ff */
[----:B------:R-:W-:Y:S01]  /*cc40*/  @!P2 IMAD.X R89, R9, 0x1, R82, P5 ;  /* 0x000000010959a824 */ /* 0x000fe200028e0652 */
[----:B------:R-:W-:-:S02]  /*cc50*/  @!P0 SHF.L.U32 R6, R216, 0x1, RZ ;  /* 0x00000001d8068819 */ /* 0x000fc400000006ff */
[----:B------:R-:W-:Y:S02]  /*cc60*/  CS2R R20, SRZ ;  /* 0x0000000000147805 */ /* 0x000fe4000001ff00 */
[----:B------:R-:W-:Y:S02]  /*cc70*/  @!P1 IADD3.X R81, R8, R4, RZ, P4, !PT ;  /* 0x0000000408519210 */ /* 0x000fe400027fe4ff */
[----:B------:R-:W-:Y:S02]  /*cc80*/  CS2R R24, SRZ ;  /* 0x0000000000187805 */ /* 0x000fe4000001ff00 */
[----:B------:R-:W-:Y:S02]  /*cc90*/  @!P0 SHF.L.U64.HI R5, R216, 0x1, R79 ;  /* 0x00000001d8058819 */ /* 0x000fe4000001024f */
[----:B------:R-:W-:Y:S02]  /*cca0*/  CS2R R12, SRZ ;  /* 0x00000000000c7805 */ /* 0x000fe4000001ff00 */
[----:B------:R-:W-:-:S02]  /*ccb0*/  @!P1 IADD3 R78, P6, R3, R78, RZ ;  /* 0x0000004e034e9210 */ /* 0x000fc40007fde0ff */
[----:B------:R-:W-:Y:S02]  /*ccc0*/  CS2R R14, SRZ ;  /* 0x00000000000e7805 */ /* 0x000fe4000001ff00 */
[-C--:B------:R-:W-:Y:S01]  /*ccd0*/  @!P0 IADD3 R10, P5, R10, R6.reuse, RZ ;  /* 0x000000060a0a8210 */ /* 0x080fe20007fbe0ff */
[----:B------:R1:W5:Y:S01]  /*cce0*/  @!P3 LD.E.64 R30, desc[UR6][R96.64] ;  /* 0x00000006601eb980 */ /* 0x000362000c101b00 */
[----:B------:R-:W-:Y:S01]  /*ccf0*/  @!P0 IADD3 R82, P4, R3, R6, RZ ;  /* 0x0000000603528210 */ /* 0x000fe20007f9e0ff */
[C---:B------:R-:W-:Y:S01]  /*cd00*/  @!P1 IMAD.X R79, R9.reuse, 0x1, R4, P6 ;  /* 0x00000001094f9824 */ /* 0x040fe200030e0604 */
[----:B------:R-:W-:Y:S01]  /*cd10*/  CS2R R6, SRZ ;  /* 0x0000000000067805 */ /* 0x000fe2000001ff00 */
[--C-:B------:R-:W-:Y:S01]  /*cd20*/  @!P0 IMAD.X R11, R8, 0x1, R5.reuse, P5 ;  /* 0x00000001080b8824 */ /* 0x100fe200028e0605 */
[----:B------:R1:W5:Y:S01]  /*cd30*/  @!P3 LD.E.64 R32, desc[UR6][R92.64] ;  /* 0x000000065c20b980 */ /* 0x000362000c101b00 */
[----:B------:R-:W-:Y:S01]  /*cd40*/  @!P0 IMAD.X R83, R9, 0x1, R5, P4 ;  /* 0x0000000109538824 */ /* 0x000fe200020e0605 */
[----:B------:R-:W-:-:S02]  /*cd50*/  CS2R R4, SRZ ;  /* 0x0000000000047805 */ /* 0x000fc4000001ff00 */
[----:B------:R1:W5:Y:S04]  /*cd60*/  @!P2 LD.E.64 R20, desc[UR6][R90.64] ;  /* 0x000000065a14a980 */ /* 0x000368000c101b00 */
[----:B------:R1:W5:Y:S04]  /*cd70*/  @!P2 LD.E.64 R24, desc[UR6][R88.64] ;  /* 0x000000065818a980 */ /* 0x000368000c101b00 */
[----:B------:R1:W5:Y:S04]  /*cd80*/  @!P1 LD.E.64 R12, desc[UR6][R80.64] ;  /* 0x00000006500c9980 */ /* 0x000368000c101b00 */
[----:B------:R1:W5:Y:S04]  /*cd90*/  @!P1 LD.E.64 R14, desc[UR6][R78.64] ;  /* 0x000000064e0e9980 */ /* 0x000368000c101b00 */
[----:B------:R1:W5:Y:S04]  /*cda0*/  @!P0 LD.E.64 R4, desc[UR6][R10.64] ;  /* 0x000000060a048980 */ /* 0x000368000c101b00 */
[----:B------:R1:W5:Y:S02]  /*cdb0*/  @!P0 LD.E.64 R6, desc[UR6][R82.64] ;  /* 0x0000000652068980 */ /* 0x000364000c101b00 */
.L_x_3006:
[----:B------:R-:W-:Y:S05]  /*cdc0*/  BSYNC B1 ;  /* 0x0000000000017941 */ /* 0x000fea0003800000 */
.L_x_3005:
[----:B------:R-:W1:Y:S01]  /*cdd0*/  SYNCS.PHASECHK.TRANS64.TRYWAIT P0, [R16+URZ+0x38800], R119 ;  /* 0x03880077100075a7 */ /* 0x000e62000800017f */
[----:B----45:R-:W-:Y:S01]  /*cde0*/  IMAD.MOV.U32 R3, RZ, RZ, R4 ;  /* 0x000000ffff037224 */ /* 0x030fe200078e0004 */
[----:B0-----:R-:W-:Y:S01]  /*cdf0*/  MOV R8, R5 ;  /* 0x0000000500087202 */ /* 0x001fe20000000f00 */
[----:B---3--:R-:W-:Y:S01]  /*ce00*/  IMAD.MOV.U32 R9, RZ, RZ, R12 ;  /* 0x000000ffff097224 */ /* 0x008fe200078e000c */
[----:B-12---:R-:W-:Y:S01]  /*ce10*/  MOV R10, R30 ;  /* 0x0000001e000a7202 */ /* 0x006fe20000000f00 */
[----:B------:R-:W-:Y:S01]  /*ce20*/  IMAD.MOV.U32 R11, RZ, RZ, R25 ;  /* 0x000000ffff0b7224 */ /* 0x000fe200078e0019 */
[----:B------:R-:W-:Y:S01]  /*ce30*/  PRMT R78, R3, 0x5410, R8 ;  /* 0x00005410034e7816 */ /* 0x000fe20000000008 */
        /* <DEDUP_REMOVED lines=8> */
[----:B------:R-:W-:-:S02]  /*cec0*/  IMAD.MOV.U32 R8, RZ, RZ, R31 ;  /* 0x000000ffff087224 */ /* 0x000fc400078e001f */
[----:B------:R-:W-:Y:S01]  /*ced0*/  IMAD.MOV.U32 R9, RZ, RZ, R6 ;  /* 0x000000ffff097224 */ /* 0x000fe200078e0006 */
[----:B------:R-:W-:Y:S02]  /*cee0*/  PRMT R80, R80, 0x5410, R3 ;  /* 0x0000541050507816 */ /* 0x000fe40000000003 */
[----:B------:R-:W-:Y:S01]  /*cef0*/  PRMT R88, R88, 0x5410, R8 ;  /* 0x0000541058587816 */ /* 0x000fe20000000008 */
[----:B------:R-:W-:Y:S01]  /*cf00*/  IMAD.MOV.U32 R8, RZ, RZ, R14 ;  /* 0x000000ffff087224 */ /* 0x000fe200078e000e */
[----:B------:R-:W-:Y:S01]  /*cf10*/  PRMT R79, R9, 0x5410, R10 ;  /* 0x00005410094f7816 */ /* 0x000fe2000000000a */
[----:B------:R-:W-:Y:S01]  /*cf20*/  IMAD.MOV.U32 R10, RZ, RZ, R24 ;  /* 0x000000ffff0a7224 */ /* 0x000fe200078e0018 */
[----:B------:R-:W-:Y:S02]  /*cf30*/  MOV R9, R15 ;  /* 0x0000000f00097202 */ /* 0x000fe40000000f00 */
[----:B------:R-:W-:Y:S02]  /*cf40*/  VIADDMNMX R3, R105, -R230, 0x80, PT ;  /* 0x0000008069037446 */ /* 0x000fe400038009e6 */
[----:B------:R-:W-:Y:S01]  /*cf50*/  PRMT R81, R8, 0x5410, R9 ;  /* 0x0000541008517816 */ /* 0x000fe20000000009 */
[----:B------:R-:W-:Y:S01]  /*cf60*/  IMAD.MOV.U32 R8, RZ, RZ, R32 ;  /* 0x000000ffff087224 */ /* 0x000fe200078e0020 */
[----:B------:R-:W-:Y:S01]  /*cf70*/  ISETP.GE.AND P1, PT, R212, R3, PT ;  /* 0x00000003d400720c */ /* 0x000fe20003f26270 */
[----:B------:R-:W-:Y:S01]  /*cf80*/  IMAD.MOV.U32 R9, RZ, RZ, R33 ;  /* 0x000000ffff097224 */ /* 0x000fe200078e0021 */
[----:B------:R-:W-:Y:S01]  /*cf90*/  PRMT R83, R10, 0x5410, R11 ;  /* 0x000054100a537816 */ /* 0x000fe2000000000b */
[----:B------:R-:W-:Y:S10]  /*cfa0*/  @!P0 BRA `(.L_x_3008) ;  /* 0x0000023400648947 */ /* 0x000ff40003800000 */
.L_x_3332:
[----:B------:R-:W-:Y:S05]  /*cfb0*/  BSYNC B1 ;  /* 0x0000000000017941 */ /* 0x000fea0003800000 */
.L_x_3007:
[----:B------:R-:W-:Y:S01]  /*cfc0*/  BSSY B1, `(.L_x_3009) ;  /* 0x00000ba000017945 */ /* 0x000fe20003800000 */
[----:B------:R-:W-:-:S03]  /*cfd0*/  PRMT R89, R8, 0x5410, R9 ;  /* 0x0000541008597816 */ /* 0x000fc60000000009 */
[----:B------:R-:W-:Y:S05]  /*cfe0*/  @P1 BRA `(.L_x_3010) ;  /* 0x0000000800dc1947 */ /* 0x000fea0003800000 */
[----:B------:R-:W1:Y:S01]  /*cff0*/  LDC R9, c[0x0][0x3f4] ;  /* 0x0000fd00ff097b82 */ /* 0x000e620000000800 */
[----:B------:R-:W-:Y:S01]  /*d000*/  BSSY B2, `(.L_x_3011) ;  /* 0x0000030000027945 */ /* 0x000fe20003800000 */
[-C--:B-1----:R-:W-:Y:S02]  /*d010*/  ISETP.GE.AND P0, PT, R22, R9.reuse, PT ;  /* 0x000000091600720c */ /* 0x082fe40003f06270 */
[-C--:B------:R-:W-:Y:S02]  /*d020*/  ISETP.GE.AND P1, PT, R215, R9.reuse, PT ;  /* 0x00000009d700720c */ /* 0x080fe40003f26270 */
[-C--:B------:R-:W-:Y:S02]  /*d030*/  ISETP.GE.AND P2, PT, R214, R9.reuse, PT ;  /* 0x00000009d600720c */ /* 0x080fe40003f46270 */
[----:B------:R-:W-:-:S07]  /*d040*/  ISETP.GE.AND P3, PT, R216, R9, PT ;  /* 0x00000009d800720c */ /* 0x000fce0003f66270 */
[----:B------:R-:W-:Y:S06]  /*d050*/  @P0 BRA `(.L_x_3012) ;  /* 0x0000000000a80947 */ /* 0x000fec0003800000 */
[----:B------:R-:W1:Y:S01]  /*d060*/  LDS.128 R8, [R0] ;  /* 0x0000000000087984 */ /* 0x000e620000000c00 */
        /* <DEDUP_REMOVED lines=10> */
[----:B------:R-:W-:Y:S02]  /*d110*/  HADD2.F32 R75, -RZ, R75.H0_H0 ;  /* 0x2000004bff4b7230 */ /* 0x000fe40000004100 */
[----:B------:R-:W-:Y:S02]  /*d120*/  HADD2.F32 R74, -RZ, R74.H0_H0 ;  /* 0x2000004aff4a7230 */ /* 0x000fe40000004100 */
[--C-:B-1----:R-:W-:Y:S02]  /*d130*/  HADD2.F32 R91, -RZ, R11.reuse.H1_H1 ;  /* 0x3000000bff5b7230 */ /* 0x102fe40000004100 */
[----:B------:R-:W-:Y:S02]  /*d140*/  HADD2.F32 R77, -RZ, R8.H1_H1 ;  /* 0x30000008ff4d7230 */ /* 0x000fe40000004100 */
[----:B------:R-:W-:-:S02]  /*d150*/  HADD2.F32 R90, -RZ, R11.H0_H0 ;  /* 0x2000000bff5a7230 */ /* 0x000fc40000004100 */
[C---:B------:R-:W-:Y:S01]  /*d160*/  FMUL.FTZ R105, R91.reuse, R97 ;  /* 0x000000615b697220 */ /* 0x040fe20000410000 */
[----:B------:R-:W-:Y:S02]  /*d170*/  HADD2.F32 R76, -RZ, R8.H0_H0 ;  /* 0x20000008ff4c7230 */ /* 0x000fe40000004100 */
[----:B------:R-:W-:Y:S01]  /*d180*/  FMUL.FTZ R118, R91, R93 ;  /* 0x0000005d5b767220 */ /* 0x000fe20000410000 */
[--C-:B------:R-:W-:Y:S02]  /*d190*/  HADD2.F32 R11, -RZ, R10.reuse.H0_H0 ;  /* 0x2000000aff0b7230 */ /* 0x100fe40000004100 */
[C---:B------:R-:W-:Y:S01]  /*d1a0*/  FMUL.FTZ R91, R77.reuse, R96 ;  /* 0x000000604d5b7220 */ /* 0x040fe20000410000 */
[----:B------:R-:W-:Y:S02]  /*d1b0*/  HADD2.F32 R8, -RZ, R9.H0_H0 ;  /* 0x20000009ff087230 */ /* 0x000fe40000004100 */
[----:B------:R-:W-:Y:S01]  /*d1c0*/  FMUL.FTZ R77, R77, R92 ;  /* 0x0000005c4d4d7220 */ /* 0x000fe20000410000 */
[----:B------:R-:W-:-:S02]  /*d1d0*/  HADD2.F32 R10, -RZ, R10.H1_H1 ;  /* 0x3000000aff0a7230 */ /* 0x000fc40000004100 */
[----:B------:R-:W-:Y:S01]  /*d1e0*/  FFMA.FTZ R91, R76, R92, -R91 ;  /* 0x0000005c4c5b7223 */ /* 0x000fe2000001085b */
[----:B------:R-:W-:Y:S02]  /*d1f0*/  HADD2.F32 R9, -RZ, R9.H1_H1 ;  /* 0x30000009ff097230 */ /* 0x000fe40000004100 */
[C---:B------:R-:W-:Y:S01]  /*d200*/  FFMA.FTZ R105, R90.reuse, R93, -R105 ;  /* 0x0000005d5a697223 */ /* 0x040fe20000010869 */
[----:B------:R-:W-:Y:S01]  /*d210*/  FFMA.FTZ R118, R90, R97, R118 ;  /* 0x000000615a767223 */ /* 0x000fe20000010076 */
[----:B------:R-:W-:Y:S01]  /*d220*/  FFMA.FTZ R76, R76, R96, R77 ;  /* 0x000000604c4c7223 */ /* 0x000fe2000001004d */
        /* <DEDUP_REMOVED lines=12> */
[----:B------:R1:W-:Y:S02]  /*d2f0*/  STS.128 [R0], R8 ;  /* 0x0000000800007388 */ /* 0x0003e40000000c00 */
.L_x_3012:
[----:B------:R-:W-:Y:S05]  /*d300*/  BSYNC B2 ;  /* 0x0000000000027941 */ /* 0x000fea0003800000 */
.L_x_3011:
[----:B------:R-:W-:Y:S04]  /*d310*/  BSSY B2, `(.L_x_3013) ;  /* 0x000002c000027945 */ /* 0x000fe80003800000 */
[----:B------:R-:W-:Y:S05]  /*d320*/  @P1 BRA `(.L_x_3014) ;  /* 0x0000000000a81947 */ /* 0x000fea0003800000 */
[----:B-1----:R-:W1:Y:S01]  /*d330*/  LDS.128 R8, [R0+0x4000] ;  /* 0x0040000000087984 */ /* 0x002e620000000c00 */
[----:B------:R-:W-:Y:S01]  /*d340*/  SHF.R.U32.HI R75, RZ, 0x10, R71 ;  /* 0x00000010ff4b7819 */ /* 0x000fe20000011647 */
[----:B------:R-:W-:Y:S01]  /*d350*/  HADD2.F32 R74, -RZ, R114.H1_H1 ;  /* 0x30000072ff4a7230 */ /* 0x000fe20000004100 */
[--C-:B------:R-:W-:Y:S01]  /*d360*/  SHF.R.U32.HI R77, RZ, 0x10, R73.reuse ;  /* 0x00000010ff4d7819 */ /* 0x100fe20000011649 */
        /* <DEDUP_REMOVED lines=38> */
.L_x_3014:
[----:B------:R-:W-:Y:S05]  /*d5d0*/  BSYNC B2 ;  /* 0x0000000000027941 */ /* 0x000fea0003800000 */
.L_x_3013:
[----:B------:R-:W-:Y:S04]  /*d5e0*/  BSSY B2, `(.L_x_3015) ;  /* 0x000002c000027945 */ /* 0x000fe80003800000 */
[----:B------:R-:W-:Y:S05]  /*d5f0*/  @P2 BRA `(.L_x_3016) ;  /* 0x0000000000a82947 */ /* 0x000fea0003800000 */
[----:B-12---:R-:W1:Y:S01]  /*d600*/  LDS.128 R8, [R0+0x8000] ;  /* 0x0080000000087984 */ /* 0x006e620000000c00 */
[----:B------:R-:W-:Y:S01]  /*d610*/  SHF.R.U32.HI R71, RZ, 0x10, R69 ;  /* 0x00000010ff477819 */ /* 0x000fe20000011645 */
[----:B------:R-:W-:Y:S01]  /*d620*/  HADD2.F32 R70, -RZ, R112.H1_H1 ;  /* 0x30000070ff467230 */ /* 0x000fe20000004100 */
        /* <DEDUP_REMOVED lines=39> */
.L_x_3016:
[----:B------:R-:W-:Y:S05]  /*d8a0*/  BSYNC B2 ;  /* 0x0000000000027941 */ /* 0x000fea0003800000 */
.L_x_3015:
[----:B------:R-:W-:Y:S05]  /*d8b0*/  @P3 BRA `(.L_x_3010) ;  /* 0x0000000000a83947 */ /* 0x000fea0003800000 */
[----:B-123--:R-:W1:Y:S01]  /*d8c0*/  LDS.128 R8, [R0+0xc000] ;  /* 0x00c0000000087984 */ /* 0x00ee620000000c00 */
        /* <DEDUP_REMOVED lines=41> */
.L_x_3010:
[----:B------:R-:W-:Y:S05]  /*db60*/  BSYNC B1 ;  /* 0x0000000000017941 */ /* 0x000fea0003800000 */
.L_x_3009:
[----:B-1234-:R-:W-:Y:S01]  /*db70*/  IADD3 R8, R212, 0x20, RZ ;  /* 0x00000020d4087810 */ /* 0x01efe20007ffe0ff */
[----:B------:R-:W-:Y:S03]  /*db80*/  BSSY B1, `(.L_x_3017) ;  /* 0x00000ba000017945 */ /* 0x000fe60003800000 */
[----:B------:R-:W-:-:S13]  /*db90*/  ISETP.GE.AND P0, PT, R8, R3, PT ;  /* 0x000000030800720c */ /* 0x000fda0003f06270 */
        /* <DEDUP_REMOVED lines=8> */
[----:B------:R-:W1:Y:S01]  /*dc20*/  LDS.128 R8, [R0+0x1000] ;  /* 0x0010000000087984 */ /* 0x000e620000000c00 */
[----:B------:R-:W-:Y:S01]  /*dc30*/  SHF.R.U32.HI R63, RZ, 0x10, R59 ;  /* 0x00000010ff3f7819 */ /* 0x000fe2000001163b */
[----:B------:R-:W-:Y:S01]  /*dc40*/  HADD2.F32 R62, -RZ, R108.H0_H0 ;  /* 0x2000006cff3e7230 */ /* 0x000fe20000004100 */
[--C-:B------:R-:W-:Y:S01]  /*dc50*/  SHF.R.U32.HI R65, RZ, 0x10, R61.reuse ;  /* 0x00000010ff417819 */ /* 0x100fe2000001163d */
        /* <DEDUP_REMOVED lines=38> */
.L_x_3020:
[----:B------:R-:W-:Y:S05]  /*dec0*/  BSYNC B2 ;  /* 0x0000000000027941 */ /* 0x000fea0003800000 */
.L_x_3019:
[----:B------:R-:W-:Y:S04]  /*ded0*/  BSSY B2, `(.L_x_3021) ;  /* 0x000002c000027945 */ /* 0x000fe80003800000 */
[----:B------:R-:W-:Y:S05]  /*dee0*/  @P1 BRA `(.L_x_3022) ;  /* 0x0000000000a81947 */ /* 0x000fea0003800000 */
[----:B-1----:R-:W1:Y:S01]  /*def0*/  LDS.128 R8, [R0+0x5000] ;  /* 0x0050000000087984 */ /* 0x002e620000000c00 */
        /* <DEDUP_REMOVED lines=41> */
.L_x_3022:
[----:B------:R-:W-:Y:S05]  /*e190*/  BSYNC B2 ;  /* 0x0000000000027941 */ /* 0x000fea0003800000 */
.L_x_3021:
[----:B------:R-:W-:Y:S04]  /*e1a0*/  BSSY B2, `(.L_x_3023) ;  /* 0x000002c000027945 */ /* 0x000fe80003800000 */
[----:B------:R-:W-:Y:S05]  /*e1b0*/  @P2 BRA `(.L_x_3024) ;  /* 0x0000000000a82947 */ /* 0x000fea0003800000 */
[----:B-12---:R-:W1:Y:S01]  /*e1c0*/  LDS.128 R8, [R0+0x9000] ;  /* 0x0090000000087984 */ /* 0x006e620000000c00 */
        /* <DEDUP_REMOVED lines=41> */
.L_x_3024:
[----:B------:R-:W-:Y:S05]  /*e460*/  BSYNC B2 ;  /* 0x0000000000027941 */ /* 0x000fea0003800000 */
.L_x_3023:
[----:B------:R-:W-:Y:S05]  /*e470*/  @P3 BRA `(.L_x_3018) ;  /* 0x0000000000a83947 */ /* 0x000fea0003800000 */
[----:B-123--:R-:W1:Y:S01]  /*e480*/  LDS.128 R8, [R0+0xd000] ;  /* 0x00d0000000087984 */ /* 0x00ee620000000c00 */
        /* <DEDUP_REMOVED lines=41> */
.L_x_3018:
[----:B------:R-:W-:Y:S05]  /*e720*/  BSYNC B1 ;  /* 0x0000000000017941 */ /* 0x000fea0003800000 */
.L_x_3017:
[----:B-1234-:R-:W-:Y:S01]  /*e730*/  VIADD R8, R212, 0x40 ;  /* 0x00000040d4087836 */ /* 0x01efe20000000000 */
[----:B------:R-:W-:Y:S04]  /*e740*/  BSSY B1, `(.L_x_3025) ;  /* 0x00000ba000017945 */ /* 0x000fe80003800000 */
        /* <DEDUP_REMOVED lines=51> */
.L_x_3028:
[----:B------:R-:W-:Y:S05]  /*ea80*/  BSYNC B2 ;  /* 0x0000000000027941 */ /* 0x000fea0003800000 */
.L_x_3027:
[----:B------:R-:W-:Y:S04]  /*ea90*/  BSSY B2, `(.L_x_3029) ;  /* 0x000002c000027945 */ /* 0x000fe80003800000 */
[----:B------:R-:W-:Y:S05]  /*eaa0*/  @P1 BRA `(.L_x_3030) ;  /* 0x0000000000a81947 */ /* 0x000fea0003800000 */
[----:B-1----:R-:W1:Y:S01]  /*eab0*/  LDS.128 R8, [R0+0x6000] ;  /* 0x0060000000087984 */ /* 0x002e620000000c00 */
[----:B------:R-:W-:Y:S01]  /*eac0*/  SHF.R.U32.HI R43, RZ, 0x10, R39 ;  /* 0x00000010ff2b7819 */ /* 0x000fe20000011627 */
[----:B------:R-:W-:Y:S01]  /*ead0*/  HADD2.F32 R42, -RZ, R98.H1_H1 ;  /* 0x30000062ff2a7230 */ /* 0x000fe20000004100 */
[--C-:B------:R-:W-:Y:S01]  /*eae0*/  SHF.R.U32.HI R45, RZ, 0x10, R41.reuse ;  /* 0x00000010ff2d7819 */ /* 0x100fe20000011629 */
[----:B------:R-:W-:Y:S01]  /*eaf0*/  HADD2.F32 R44, -RZ, R95.H1_H1 ;  /* 0x3000005fff2c7230 */ /* 0x000fe20000004100 */
        /* <DEDUP_REMOVED lines=37> */
.L_x_3030:
[----:B------:R-:W-:Y:S05]  /*ed50*/  BSYNC B2 ;  /* 0x0000000000027941 */ /* 0x000fea0003800000 */
.L_x_3029:
[----:B------:R-:W-:Y:S04]  /*ed60*/  BSSY B2, `(.L_x_3031) ;  /* 0x000002c000027945 */ /* 0x000fe80003800000 */
[----:B------:R-:W-:Y:S05]  /*ed70*/  @P2 BRA `(.L_x_3032) ;  /* 0x0000000000a82947 */ /* 0x000fea0003800000 */
[----:B-12---:R-:W1:Y:S01]  /*ed80*/  LDS.128 R8, [R0+0xa000] ;  /* 0x00a0000000087984 */ /* 0x006e620000000c00 */
[----:B------:R-:W-:Y:S01]  /*ed90*/  SHF.R.U32.HI R39, RZ, 0x10, R35 ;  /* 0x00000010ff277819 */ /* 0x000fe20000011623 */
[----:B------:R-:W-:Y:S01]  /*eda0*/  HADD2.F32 R38, -RZ, R87.H1_H1 ;  /* 0x30000057ff267230 */ /* 0x000fe20000004100 */
[--C-:B------:R-:W-:Y:S01]  /*edb0*/  SHF.R.U32.HI R41, RZ, 0x10, R37.reuse ;  /* 0x00000010ff297819 */ /* 0x100fe20000011625 */
[--C-:B------:R-:W-:Y:S01]  /*edc0*/  HADD2.F32 R40, -RZ, R94.reuse.H0_H0 ;  /* 0x2000005eff287230 */ /* 0x100fe20000004100 */
        /* <DEDUP_REMOVED lines=37> */
.L_x_3032:
[----:B------:R-:W-:Y:S05]  /*f020*/  BSYNC B2 ;  /* 0x0000000000027941 */ /* 0x000fea0003800000 */
.L_x_3031:
[----:B------:R-:W-:Y:S05]  /*f030*/  @P3 BRA `(.L_x_3026) ;  /* 0x0000000000a83947 */ /* 0x000fea0003800000 */
[----:B-123--:R-:W1:Y:S01]  /*f040*/  LDS.128 R8, [R0+0xe000] ;  /* 0x00e0000000087984 */ /* 0x00ee620000000c00 */
        /* <DEDUP_REMOVED lines=41> */
.L_x_3026:
[----:B------:R-:W-:Y:S05]  /*f2e0*/  BSYNC B1 ;  /* 0x0000000000017941 */ /* 0x000fea0003800000 */
.L_x_3025:
[----:B-1234-:R-:W-:-:S05]  /*f2f0*/  VIADD R8, R212, 0x60 ;  /* 0x00000060d4087836 */ /* 0x01efca0000000000 */
        /* <DEDUP_REMOVED lines=51> */
.L_x_3035:
[----:B------:R-:W-:Y:S05]  /*f630*/  BSYNC B1 ;  /* 0x0000000000017941 */ /* 0x000fea0003800000 */
.L_x_3034:
[----:B------:R-:W-:Y:S04]  /*f640*/  BSSY B1, `(.L_x_3036) ;  /* 0x000002c000017945 */ /* 0x000fe80003800000 */
[----:B------:R-:W-:Y:S05]  /*f650*/  @P1 BRA `(.L_x_3037) ;  /* 0x0000000000a81947 */ /* 0x000fea0003800000 */
[----:B-1----:R-:W1:Y:S01]  /*f660*/  LDS.128 R8, [R0+0x7000] ;  /* 0x0070000000087984 */ /* 0x002e620000000c00 */
        /* <DEDUP_REMOVED lines=41> */
.L_x_3037:
[----:B------:R-:W-:Y:S05]  /*f900*/  BSYNC B1 ;  /* 0x0000000000017941 */ /* 0x000fea0003800000 */
.L_x_3036:
[----:B------:R-:W-:Y:S04]  /*f910*/  BSSY B1, `(.L_x_3038) ;  /* 0x000002c000017945 */ /* 0x000fe80003800000 */
[----:B------:R-:W-:Y:S05]  /*f920*/  @P2 BRA `(.L_x_3039) ;  /* 0x0000000000a82947 */ /* 0x000fea0003800000 */
[----:B-12---:R-:W1:Y:S01]  /*f930*/  LDS.128 R8, [R0+0xb000] ;  /* 0x00b0000000087984 */ /* 0x006e620000000c00 */
        /* <DEDUP_REMOVED lines=41> */
.L_x_3039:
[----:B------:R-:W-:Y:S05]  /*fbd0*/  BSYNC B1 ;  /* 0x0000000000017941 */ /* 0x000fea0003800000 */
.L_x_3038:
[----:B------:R-:W-:Y:S05]  /*fbe0*/  @P3 BRA `(.L_x_3033) ;  /* 0x0000004800bc3947 */ /* 0x000fea0003800000 */
[----:B-123--:R-:W1:Y:S01]  /*fbf0*/  LDS.128 R8, [R0+0xf000] ;  /* 0x00f0000000087984 */ /* 0x00ee620000000c00 */
        /* <DEDUP_REMOVED lines=20> */
[--C-:B------:R-:W-:Y:S02]  /*fd40*/  HADD2.F32 R4, -RZ, R9.reuse.H0_H0 ;  /* 0x20000009ff047230 */ /* 0x100fe40000004100 */
[----:B------:R-:W-:Y:S01]  /*fd50*/  FFMA.FTZ R14, R6, R14, R11 ;  /* 0x0000000e060e7223 */ /* 0x000fe2000001000b */
[-C--:B------:R-:W-:Y:S01]  /*fd60*/  FMUL.FTZ R8, R8, R7.reuse ;  /* 0x0000000708087220 */ /* 0x080fe20000410000 */
[----:B------:R-:W-:Y:S01]  /*fd70*/  FFMA.FTZ R20, R3, R7, -R20 ;  /* 0x0000000703147223 */ /* 0x000fe20000010814 */
[----:B------:R-:W-:Y:S02]  /*fd80*/  HADD2.F32 R9, -RZ, R9.H1_H1 ;  /* 0x30000009ff097230 */ /* 0x000fe40000004100 */
[----:B------:R-:W-:Y:S01]  /*fd90*/  FMUL.FTZ R12, R10, R79 ;  /* 0x0000004f0a0c7220 */ /* 0x000fe20000410000 */
[----:B------:R-:W-:-:S02]  /*fda0*/  HADD2.F32 R7, -RZ, R21.H0_H0 ;  /* 0x20000015ff077230 */ /* 0x000fc40000004100 */
[----:B------:R-:W-:Y:S01]  /*fdb0*/  FFMA.FTZ R3, R3, R13, R8 ;  /* 0x0000000d03037223 */ /* 0x000fe20000010008 */
[----:B------:R-:W-:Y:S02]  /*fdc0*/  HADD2.F32 R6, -RZ, R24.H0_H0 ;  /* 0x20000018ff067230 */ /* 0x000fe40000004100 */
[-C--:B------:R-:W-:Y:S01]  /*fdd0*/  FMUL.FTZ R10, R10, R78.reuse ;  /* 0x0000004e0a0a7220 */ /* 0x080fe20000410000 */
[----:B------:R-:W-:Y:S01]  /*fde0*/  FFMA.FTZ R12, R5, R78, -R12 ;  /* 0x0000004e050c7223 */ /* 0x000fe2000001080c */
[C---:B------:R-:W-:Y:S01]  /*fdf0*/  FMUL.FTZ R11, R9.reuse, R7 ;  /* 0x00000007090b7220 */ /* 0x040fe20000410000 */
[-C--:B------:R-:W-:Y:S01]  /*fe00*/  FMUL.FTZ R8, R9, R6.reuse ;  /* 0x0000000609087220 */ /* 0x080fe20000410000 */
[----:B------:R-:W-:Y:S02]  /*fe10*/  FFMA.FTZ R79, R5, R79, R10 ;  /* 0x0000004f054f7223 */ /* 0x000fe4000001000a */
[C---:B------:R-:W-:Y:S01]  /*fe20*/  FFMA.FTZ R5, R4.reuse, R6, -R11 ;  /* 0x0000000604057223 */ /* 0x040fe2000001080b */
[----:B------:R-:W-:Y:S01]  /*fe30*/  FFMA.FTZ R8, R4, R7, R8 ;  /* 0x0000000704087223 */ /* 0x000fe20000010008 */
[----:B------:R-:W-:-:S02]  /*fe40*/  F2FP.F16.F32.PACK_AB R7, R14, R15 ;  /* 0x0000000f0e07723e */ /* 0x000fc400000000ff */
[----:B------:R-:W-:Y:S02]  /*fe50*/  F2FP.F16.F32.PACK_AB R6, R79, R12 ;  /* 0x0000000c4f06723e */ /* 0x000fe400000000ff */
[----:B------:R-:W-:Y:S02]  /*fe60*/  F2FP.F16.F32.PACK_AB R4, R3, R20 ;  /* 0x000000140304723e */ /* 0x000fe400000000ff */
[----:B------:R-:W-:-:S05]  /*fe70*/  F2FP.F16.F32.PACK_AB R5, R8, R5 ;  /* 0x000000050805723e */ /* 0x000fca00000000ff */
[----:B------:R4:W-:Y:S01]  /*fe80*/  STS.128 [R0+0xf000], R4 ;  /* 0x00f0000400007388 */ /* 0x0009e20000000c00 */
[----:B------:R-:W-:Y:S05]  /*fe90*/  BRA `(.L_x_3033) ;  /* 0x0000004800107947 */ /* 0x000fea0003800000 */
.L_x_2994:
[----:B------:R-:W0:Y:S01]  /*fea0*/  LDC R10, c[0x0][0x448] ;  /* 0x00011200ff0a7b82 */ /* 0x000e220000000800 */
[----:B------:R-:W-:Y:S01]  /*feb0*/  ULDC.64 UR4, c[0x0][0x3f8] ;  /* 0x0000fe0000047ab9 */ /* 0x000fe20000000a00 */
[----:B------:R-:W-:Y:S01]  /*fec0*/  ULDC.64 UR6, c[0x0][0x408] ;  /* 0x0001020000067ab9 */ /* 0x000fe20000000a00 */
[----:B------:R-:W-:Y:S02]  /*fed0*/  IMAD.MOV.U32 R25, RZ, RZ, R29 ;  /* 0x000000ffff197224 */ /* 0x000fe400078e001d */
        /* <DEDUP_REMOVED lines=12> */
[----:B------:R-:W-:Y:S01]  /*ffa0*/  IMAD.WIDE.U32 R26, R3, UR6, R26 ;  /* 0x00000006031a7c25 */ /* 0x000fe2000f8e001a */
[----:B------:R-:W-:Y:S01]  /*ffb0*/  LEA R6, P0, R24, UR4, 0x1 ;  /* 0x0000000418067c11 */ /* 0x000fe2000f8008ff */
[----:B------:R-:W-:Y:S01]  /*ffc0*/  UMOV UR4, 0xffffffff ;  /* 0xffffffff00047882 */ /* 0x000fe20000000000 */
[----:B------:R-:W-:Y:S01]  /*ffd0*/  IADD3 R5, R25, R5, RZ ;  /* 0x0000000519057210 */ /* 0x000fe20007ffe0ff */
[----:B------:R-:W-:Y:S01]  /*ffe0*/  IMAD R7, R3, UR7, R4 ;  /* 0x0000000703077c24 */ /* 0x000fe2000f8e0204 */
[----:B------:R-:W-:-:S02]  /*fff0*/  ULDC.64 UR6, c[0x0][0x400] ;  /* 0x0001000000067ab9 */ /* 0x000fc40000000a00 */
[----:B------:R-:W-:Y:S01]  /*10000*/  LEA R3, P1, R26, UR6, 0x1 ;  /* 0x000000061a037c11 */ /* 0x000fe2000f8208ff */
[----:B------:R-:W-:Y:S01]  /*10010*/  IMAD.IADD R7, R27, 0x1, R7 ;  /* 0x000000011b077824 */ /* 0x000fe200078e0207 */
[----:B------:R-:W-:-:S04]  /*10020*/  LEA.HI.X R8, R24, UR5, R5, 0x1, P0 ;  /* 0x0000000518087c11 */ /* 0x000fc800080f0c05 */
[----:B------:R-:W-:Y:S01]  /*10030*/  LEA.HI.X R7, R26, UR7, R7, 0x1, P1 ;  /* 0x000000071a077c11 */ /* 0x000fe200088f0c07 */
[----:B------:R-:W-:Y:S06]  /*10040*/  BRA.DIV UR4, `(.L_x_3040) ;  /* 0x0000020604507947 */ /* 0x000fec000b800000 */
[----:B------:R0:W1:Y:S04]  /*10050*/  SHFL.IDX PT, R5, R8, RZ, 0x181f ;  /* 0x00181fff08057589 */ /* 0x00006800000e0000 */
[----:B------:R0:W2:Y:S04]  /*10060*/  SHFL.IDX PT, R4, R6, RZ, 0x181f ;  /* 0x00181fff06047589 */ /* 0x0000a800000e0000 */
[----:B------:R0:W3:Y:S04]  /*10070*/  SHFL.IDX PT, R9, R7, RZ, 0x181f ;  /* 0x00181fff07097589 */ /* 0x0000e800000e0000 */
[----:B------:R0:W4:Y:S02]  /*10080*/  SHFL.IDX PT, R14, R3, RZ, 0x181f ;  /* 0x00181fff030e7589 */ /* 0x00012400000e0000 */
.L_x_3338:
        /* <DEDUP_REMOVED lines=14> */
[----:B--2---:R-:W-:Y:S01]  /*10170*/  IMAD.MOV.U32 R10, RZ, RZ, R4 ;  /* 0x000000ffff0a7224 */ /* 0x004fe200078e0004 */
[----:B------:R-:W-:Y:S01]  /*10180*/  ISETP.GE.AND P2, PT, R18, UR4, PT ;  /* 0x0000000412007c0c */ /* 0x000fe2000bf46270 */
[----:B-1----:R-:W-:Y:S01]  /*10190*/  IMAD.MOV.U32 R11, RZ, RZ, R5 ;  /* 0x000000ffff0b7224 */ /* 0x002fe200078e0005 */
[----:B------:R-:W-:Y:S01]  /*101a0*/  ISETP.GE.AND P3, PT, R213, UR4, PT ;  /* 0x00000004d5007c0c */ /* 0x000fe2000bf66270 */
[----:B---3--:R-:W-:Y:S01]  /*101b0*/  IMAD.MOV.U32 R15, RZ, RZ, R9 ;  /* 0x000000ffff0f7224 */ /* 0x008fe200078e0009 */
[----:B------:R-:W-:Y:S02]  /*101c0*/  CS2R R56, SRZ ;  /* 0x0000000000387805 */ /* 0x000fe4000001ff00 */
[----:B------:R-:W-:Y:S01]  /*101d0*/  CS2R R58, SRZ ;  /* 0x00000000003a7805 */ /* 0x000fe2000001ff00 */
[----:B------:R-:W-:-:S06]  /*101e0*/  ULDC.64 UR6, c[0x0][0x208] ;  /* 0x0000820000067ab9 */ /* 0x000fcc0000000a00 */
        /* <DEDUP_REMOVED lines=10> */
[--C-:B------:R-:W-:Y:S02]  /*10290*/  @!P2 IMAD.X R5, R5, 0x1, R24.reuse, P0 ;  /* 0x000000010505a824 */ /* 0x100fe400000e0618 */
[----:B------:R-:W-:-:S03]  /*102a0*/  @!P2 IMAD.X R21, R9, 0x1, R24, P1 ;  /* 0x000000010915a824 */ /* 0x000fc600008e0618 */
[----:B------:R1:W5:Y:S04]  /*102b0*/  @!P2 LD.E.128 R60, desc[UR6][R4.64] ;  /* 0x00000006043ca980 */ /* 0x000368000c101d00 */
[----:B------:R1:W5:Y:S01]  /*102c0*/  @!P2 LD.E.128 R64, desc[UR6][R20.64] ;  /* 0x000000061440a980 */ /* 0x000362000c101d00 */
[----:B------:R-:W-:-:S05]  /*102d0*/  @!P3 SHF.L.U32 R13, R12, 0x3, RZ ;  /* 0x000000030c0db819 */ /* 0x000fca00000006ff */
[----:B------:R-:W-:-:S04]  /*102e0*/  @!P3 IMAD.WIDE R10, R13, 0x2, R10 ;  /* 0x000000020d0ab825 */ /* 0x000fc800078e020a */
[----:B------:R-:W-:Y:S01]  /*102f0*/  @!P3 IMAD.WIDE R12, R13, 0x2, R14 ;  /* 0x000000020d0cb825 */ /* 0x000fe200078e020e */
[----:B------:R1:W5:Y:S04]  /*10300*/  @!P3 LD.E.128 R56, desc[UR6][R10.64] ;  /* 0x000000060a38b980 */ /* 0x000368000c101d00 */
[----:B------:R1:W5:Y:S02]  /*10310*/  @!P3 LD.E.128 R68, desc[UR6][R12.64] ;  /* 0x000000060c44b980 */ /* 0x000364000c101d00 */
.L_x_3042:
[----:B------:R-:W-:Y:S05]  /*10320*/  BSYNC B1 ;  /* 0x0000000000017941 */ /* 0x000fea0003800000 */
.L_x_3041:
[----:B-12--5:R-:W-:Y:S01]  /*10330*/  IMAD.MOV.U32 R4, RZ, RZ, R68 ;  /* 0x000000ffff047224 */ /* 0x026fe200078e0044 */
[----:B------:R-:W-:Y:S01]  /*10340*/  MOV R5, R69 ;  /* 0x0000004500057202 */ /* 0x000fe20000000f00 */
[----:B------:R-:W-:Y:S01]  /*10350*/  IMAD.MOV.U32 R10, RZ, RZ, R67 ;  /* 0x000000ffff0a7224 */ /* 0x000fe200078e0043 */
[----:B------:R-:W-:Y:S01]  /*10360*/  UMOV UR4, 0xffffffff ;  /* 0xffffffff00047882 */ /* 0x000fe20000000000 */
[----:B---3--:R-:W-:Y:S01]  /*10370*/  IMAD.MOV.U32 R9, RZ, RZ, R66 ;  /* 0x000000ffff097224 */ /* 0x008fe200078e0042 */
[----:B------:R-:W-:Y:S01]  /*10380*/  PRMT R108, R5, 0x5410, R4 ;  /* 0x00005410056c7816 */ /* 0x000fe20000000004 */
[----:B------:R-:W-:Y:S01]  /*10390*/  IMAD.MOV.U32 R4, RZ, RZ, R64 ;  /* 0x000000ffff047224 */ /* 0x000fe200078e0040 */
        /* <DEDUP_REMOVED lines=18> */
[----:B------:R-:W-:-:S02]  /*104c0*/  IMAD.MOV.U32 R9, RZ, RZ, R58 ;  /* 0x000000ffff097224 */ /* 0x000fc400078e003a */
[----:B------:R-:W-:Y:S01]  /*104d0*/  IMAD.MOV.U32 R10, RZ, RZ, R59 ;  /* 0x000000ffff0a7224 */ /* 0x000fe200078e003b */
[----:B------:R-:W-:-:S04]  /*104e0*/  PRMT R109, R4, 0x5410, R5 ;  /* 0x00005410046d7816 */ /* 0x000fc80000000005 */
[----:B------:R-:W-:Y:S01]  /*104f0*/  PRMT R110, R9, 0x5410, R10 ;  /* 0x00005410096e7816 */ /* 0x000fe2000000000a */
[----:B------:R-:W-:Y:S06]  /*10500*/  BRA.DIV UR4, `(.L_x_3043) ;  /* 0x0000020204907947 */ /* 0x000fec000b800000 */
[----:B------:R1:W2:Y:S04]  /*10510*/  SHFL.IDX PT, R5, R8, 0x1, 0x181f ;  /* 0x00381f0008057f89 */ /* 0x0002a800000e0000 */
[----:B------:R1:W3:Y:S04]  /*10520*/  SHFL.IDX PT, R4, R6, 0x1, 0x181f ;  /* 0x00381f0006047f89 */ /* 0x0002e800000e0000 */
[----:B------:R1:W0:Y:S04]  /*10530*/  SHFL.IDX PT, R9, R7, 0x1, 0x181f ;  /* 0x00381f0007097f89 */ /* 0x00022800000e0000 */
[----:B----4-:R1:W4:Y:S02]  /*10540*/  SHFL.IDX PT, R14, R3, 0x1, 0x181f ;  /* 0x00381f00030e7f89 */ /* 0x01032400000e0000 */
.L_x_3344:
        /* <DEDUP_REMOVED lines=31> */
[----:B0-----:R-:W-:-:S03]  /*10740*/  @!P2 IMAD.X R11, R9, 0x1, R20, P1 ;  /* 0x00000001090ba824 */ /* 0x001fc600008e0614 */
[----:B------:R0:W5:Y:S04]  /*10750*/  @!P2 LD.E.128 R44, desc[UR6][R4.64] ;  /* 0x00000006042ca980 */ /* 0x000168000c101d00 */
[----:B------:R0:W5:Y:S01]  /*10760*/  @!P2 LD.E.128 R52, desc[UR6][R10.64] ;  /* 0x000000060a34a980 */ /* 0x000162000c101d00 */
[----:B------:R-:W-:Y:S01]  /*10770*/  @!P3 IMAD.SHL.U32 R21, R15, 0x8, RZ ;  /* 0x000000080f15b824 */ /* 0x000fe200078e00ff */
[----:B------:R-:W-:-:S03]  /*10780*/  MOV R15, R9 ;  /* 0x00000009000f7202 */ /* 0x000fc60000000f00 */
[----:B------:R-:W-:-:S04]  /*10790*/  @!P3 IMAD.WIDE R12, R21, 0x2, R12 ;  /* 0x00000002150cb825 */ /* 0x000fc800078e020c */
[----:B------:R-:W-:Y:S01]  /*107a0*/  @!P3 IMAD.WIDE R14, R21, 0x2, R14 ;  /* 0x00000002150eb825 */ /* 0x000fe200078e020e */
[----:B------:R0:W5:Y:S04]  /*107b0*/  @!P3 LD.E.128 R40, desc[UR6][R12.64] ;  /* 0x000000060c28b980 */ /* 0x000168000c101d00 */
[----:B------:R0:W5:Y:S02]  /*107c0*/  @!P3 LD.E.128 R48, desc[UR6][R14.64] ;  /* 0x000000060e30b980 */ /* 0x000164000c101d00 */
.L_x_3045:
[----:B------:R-:W-:Y:S05]  /*107d0*/  BSYNC B1 ;  /* 0x0000000000017941 */ /* 0x000fea0003800000 */
.L_x_3044:
        /* <DEDUP_REMOVED lines=25> */
[----:B------:R-:W-:Y:S06]  /*10970*/  BRA.DIV UR4, `(.L_x_3046) ;  /* 0x000001fe04e47947 */ /* 0x000fec000b800000 */
[----:B------:R0:W2:Y:S04]  /*10980*/  SHFL.IDX PT, R5, R8, 0x2, 0x181f ;  /* 0x00581f0008057f89 */ /* 0x0000a800000e0000 */
[----:B------:R0:W3:Y:S04]  /*10990*/  SHFL.IDX PT, R4, R6, 0x2, 0x181f ;  /* 0x00581f0006047f89 */ /* 0x0000e800000e0000 */
[----:B------:R0:W0:Y:S04]  /*109a0*/  SHFL.IDX PT, R9, R7, 0x2, 0x181f ;  /* 0x00581f0007097f89 */ /* 0x00002800000e0000 */
[----:B----4-:R4:W0:Y:S02]  /*109b0*/  SHFL.IDX PT, R14, R3, 0x2, 0x181f ;  /* 0x00581f00030e7f89 */ /* 0x01082400000e0000 */
.L_x_3350:
        /* <DEDUP_REMOVED lines=14> */
[----:B---3--:R-:W-:Y:S01]  /*10aa0*/  MOV R12, R4 ;  /* 0x00000004000c7202 */ /* 0x008fe20000000f00 */
[----:B--2---:R-:W-:Y:S01]  /*10ab0*/  IMAD.MOV.U32 R13, RZ, RZ, R5 ;  /* 0x000000ffff0d7224 */ /* 0x004fe200078e0005 */
[----:B------:R-:W-:Y:S02]  /*10ac0*/  ISETP.GE.AND P2, PT, R18, UR4, PT ;  /* 0x0000000412007c0c */ /* 0x000fe4000bf46270 */
[----:B------:R-:W-:Y:S02]  /*10ad0*/  CS2R R24, SRZ ;  /* 0x0000000000187805 */ /* 0x000fe4000001ff00 */
[----:B------:R-:W-:Y:S02]  /*10ae0*/  ISETP.GE.AND P3, PT, R213, UR4, PT ;  /* 0x00000004d5007c0c */ /* 0x000fe4000bf66270 */
[----:B------:R-:W-:Y:S01]  /*10af0*/  CS2R R26, SRZ ;  /* 0x00000000001a7805 */ /* 0x000fe2000001ff00 */
[----:B------:R-:W-:-:S06]  /*10b00*/  ULDC.64 UR6, c[0x0][0x208] ;  /* 0x0000820000067ab9 */ /* 0x000fcc0000000a00 */
[C---:B------:R-:W-:Y:S01]  /*10b10*/  @!P2 IMAD.SHL.U32 R11, R18.reuse, 0x2, RZ ;  /* 0x00000002120ba824 */ /* 0x040fe200078e00ff */
[----:B------:R-:W-:-:S04]  /*10b20*/  @!P2 SHF.L.U64.HI R28, R18, 0x1, R19 ;  /* 0x00000001121ca819 */ /* 0x000fc80000010213 */
[-C--:B0-----:R-:W-:Y:S02]  /*10b30*/  @!P2 IADD3 R10, P1, R14, R11.reuse, RZ ;  /* 0x0000000b0e0aa210 */ /* 0x081fe40007f3e0ff */
[----:B------:R-:W-:Y:S02]  /*10b40*/  @!P2 IADD3 R4, P0, R4, R11, RZ ;  /* 0x0000000b0404a210 */ /* 0x000fe40007f1e0ff */
[----:B------:R-:W-:Y:S02]  /*10b50*/  CS2R R32, SRZ ;  /* 0x0000000000207805 */ /* 0x000fe4000001ff00 */
[----:B------:R-:W-:Y:S01]  /*10b60*/  CS2R R34, SRZ ;  /* 0x0000000000227805 */ /* 0x000fe2000001ff00 */
[----:B------:R-:W-:Y:S01]  /*10b70*/  @!P2 IMAD.X R11, R9, 0x1, R28, P1 ;  /* 0x00000001090ba824 */ /* 0x000fe200008e061c */
[----:B------:R-:W-:Y:S02]  /*10b80*/  @!P2 IADD3.X R5, R5, R28, RZ, P0, !PT ;  /* 0x0000001c0505a210 */ /* 0x000fe400007fe4ff */
[----:B------:R-:W-:-:S02]  /*10b90*/  CS2R R30, SRZ ;  /* 0x00000000001e7805 */ /* 0x000fc4000001ff00 */
[----:B------:R-:W-:Y:S02]  /*10ba0*/  CS2R R36, SRZ ;  /* 0x0000000000247805 */ /* 0x000fe4000001ff00 */
[----:B------:R-:W-:-:S06]  /*10bb0*/  CS2R R38, SRZ ;  /* 0x0000000000267805 */ /* 0x000fcc000001ff00 */
[----:B------:R0:W5:Y:S01]  /*10bc0*/  @!P2 LD.E.128 R36, desc[UR6][R10.64] ;  /* 0x000000060a24a980 */ /* 0x000162000c101d00 */
[----:B----4-:R-:W-:Y:S02]  /*10bd0*/  @!P3 IMAD.SHL.U32 R29, R15, 0x8, RZ ;  /* 0x000000080f1db824 */ /* 0x010fe400078e00ff */
[----:B------:R-:W-:Y:S02]  /*10be0*/  IMAD.MOV.U32 R15, RZ, RZ, R9 ;  /* 0x000000ffff0f7224 */ /* 0x000fe400078e0009 */
[----:B------:R-:W-:-:S04]  /*10bf0*/  @!P3 IMAD.WIDE R20, R29, 0x2, R12 ;  /* 0x000000021d14b825 */ /* 0x000fc800078e020c */
[----:B------:R-:W-:Y:S01]  /*10c00*/  @!P3 IMAD.WIDE R12, R29, 0x2, R14 ;  /* 0x000000021d0cb825 */ /* 0x000fe200078e020e */
[----:B------:R-:W-:Y:S01]  /*10c10*/  CS2R R28, SRZ ;  /* 0x00000000001c7805 */ /* 0x000fe2000001ff00 */
[----:B------:R0:W5:Y:S04]  /*10c20*/  @!P3 LD.E.128 R24, desc[UR6][R20.64] ;  /* 0x000000061418b980 */ /* 0x000168000c101d00 */
[----:B------:R0:W5:Y:S04]  /*10c30*/  @!P3 LD.E.128 R32, desc[UR6][R12.64] ;  /* 0x000000060c20b980 */ /* 0x000168000c101d00 */
[----:B------:R0:W5:Y:S02]  /*10c40*/  @!P2 LD.E.128 R28, desc[UR6][R4.64] ;  /* 0x00000006041ca980 */ /* 0x000164000c101d00 */
.L_x_3048:
[----:B------:R-:W-:Y:S05]  /*10c50*/  BSYNC B1 ;  /* 0x0000000000017941 */ /* 0x000fea0003800000 */
.L_x_3047:
        /* <DEDUP_REMOVED lines=30> */
[----:B------:R0:W0:Y:S02]  /*10e40*/  SHFL.IDX PT, R76, R3, 0x3, 0x181f ;  /* 0x00781f00034c7f89 */ /* 0x00002400000e0000 */
.L_x_3356:
[----:B------:R-:W4:Y:S01]  /*10e50*/  LDL R12, [R1+0x68] ;  /* 0x00006800010c7983 */ /* 0x000f220000100800 */
[----:B------:R-:W-:Y:S01]  /*10e60*/  VIADD R78, R78, 0x60 ;  /* 0x000000604e4e7836 */ /* 0x000fe20000000000 */
[----:B------:R-:W-:Y:S01]  /*10e70*/  BSSY B1, `(.L_x_3050) ;  /* 0x000002a000017945 */ /* 0x000fe20003800000 */
[----:B01----:R-:W-:Y:S02]  /*10e80*/  CS2R R6, SRZ ;  /* 0x0000000000067805 */ /* 0x003fe4000001ff00 */
        /* <DEDUP_REMOVED lines=23> */
[-C--:B------:R-:W-:Y:S02]  /*11000*/  @!P2 IADD3 R20, P0, R20, R79.reuse, RZ ;  /* 0x0000004f1414a210 */ /* 0x080fe40007f1e0ff */
[----:B------:R-:W-:Y:S02]  /*11010*/  @!P2 IADD3 R78, P1, R76, R79, RZ ;  /* 0x0000004f4c4ea210 */ /* 0x000fe40007f3e0ff */
[----:B------:R-:W-:Y:S02]  /*11020*/  CS2R R8, SRZ ;  /* 0x0000000000087805 */ /* 0x000fe4000001ff00 */
[----:B------:R-:W-:Y:S01]  /*11030*/  CS2R R10, SRZ ;  /* 0x00000000000a7805 */ /* 0x000fe2000001ff00 */
[----:B------:R-:W-:Y:S01]  /*11040*/  @!P2 IMAD.X R21, R21, 0x1, R6, P0 ;  /* 0x000000011515a824 */ /* 0x000fe200000e0606 */
[----:B------:R-:W-:Y:S02]  /*11050*/  @!P2 IADD3.X R79, R77, R6, RZ, P1, !PT ;  /* 0x000000064d4fa210 */ /* 0x000fe40000ffe4ff */
[----:B------:R-:W-:-:S02]  /*11060*/  CS2R R12, SRZ ;  /* 0x00000000000c7805 */ /* 0x000fc4000001ff00 */
[----:B------:R-:W-:Y:S02]  /*11070*/  CS2R R14, SRZ ;  /* 0x00000000000e7805 */ /* 0x000fe4000001ff00 */
[----:B------:R-:W-:-:S04]  /*11080*/  CS2R R6, SRZ ;  /* 0x0000000000067805 */ /* 0x000fc8000001ff00 */
[----:B------:R0:W5:Y:S01]  /*11090*/  @!P2 LD.E.128 R12, desc[UR6][R20.64] ;  /* 0x00000006140ca980 */ /* 0x000162000c101d00 */
[----:B----4-:R-:W-:-:S04]  /*110a0*/  @!P3 IMAD.SHL.U32 R81, R80, 0x8, RZ ;  /* 0x000000085051b824 */ /* 0x010fc800078e00ff */
[----:B------:R-:W-:Y:S01]  /*110b0*/  @!P3 IMAD.WIDE R82, R81, 0x2, R4 ;  /* 0x000000025152b825 */ /* 0x000fe200078e0204 */
[----:B------:R-:W-:-:S03]  /*110c0*/  CS2R R4, SRZ ;  /* 0x0000000000047805 */ /* 0x000fc6000001ff00 */
[----:B------:R-:W-:Y:S01]  /*110d0*/  @!P3 IMAD.WIDE R80, R81, 0x2, R76 ;  /* 0x000000025150b825 */ /* 0x000fe200078e024c */
[----:B------:R0:W5:Y:S04]  /*110e0*/  @!P3 LD.E.128 R72, desc[UR6][R82.64] ;  /* 0x000000065248b980 */ /* 0x000168000c101d00 */
[----:B------:R0:W5:Y:S04]  /*110f0*/  @!P3 LD.E.128 R8, desc[UR6][R80.64] ;  /* 0x000000065008b980 */ /* 0x000168000c101d00 */
[----:B------:R0:W5:Y:S02]  /*11100*/  @!P2 LD.E.128 R4, desc[UR6][R78.64] ;  /* 0x000000064e04a980 */ /* 0x000164000c101d00 */
.L_x_3051:
[----:B------:R-:W-:Y:S05]  /*11110*/  BSYNC B1 ;  /* 0x0000000000017941 */ /* 0x000fea0003800000 */
.L_x_3050:
[----:B------:R-:W1:Y:S01]  /*11120*/  SYNCS.PHASECHK.TRANS64.TRYWAIT P0, [R16+URZ+0x38800], R111 ;  /* 0x0388006f100075a7 */ /* 0x000e62000800017f */
[----:B0-2--5:R-:W-:Y:S01]  /*11130*/  IMAD.MOV.U32 R21, RZ, RZ, R6 ;  /* 0x000000ffff157224 */ /* 0x025fe200078e0006 */
[----:B------:R-:W-:Y:S01]  /*11140*/  MOV R78, R13 ;  /* 0x0000000d004e7202 */ /* 0x000fe20000000f00 */
[----:B------:R-:W-:Y:S01]  /*11150*/  IMAD.MOV.U32 R3, RZ, RZ, R4 ;  /* 0x000000ffff037224 */ /* 0x000fe200078e0004 */
[----:B------:R-:W-:Y:S01]  /*11160*/  BSSY B1, `(.L_x_3052) ;  /* 0x000001a000017945 */ /* 0x000fe20003800000 */
[----:B---3--:R-:W-:Y:S01]  /*11170*/  IMAD.MOV.U32 R20, RZ, RZ, R5 ;  /* 0x000000ffff147224 */ /* 0x008fe200078e0005 */
[----:B------:R-:W-:Y:S01]  /*11180*/  PRMT R92, R21, 0x7610, R92 ;  /* 0x00007610155c7816 */ /* 0x000fe2000000005c */
[----:B------:R-:W-:Y:S02]  /*11190*/  IMAD.MOV.U32 R21, RZ, RZ, R9 ;  /* 0x000000ffff157224 */ /* 0x000fe400078e0009 */
[----:B------:R-:W-:Y:S01]  /*111a0*/  IMAD.MOV.U32 R76, RZ, RZ, R10 ;  /* 0x000000ffff4c7224 */ /* 0x000fe200078e000a */
[----:B------:R-:W-:Y:S01]  /*111b0*/  PRMT R91, R3, 0x5410, R20 ;  /* 0x00005410035b7816 */ /* 0x000fe20000000014 */
[----:B------:R-:W-:Y:S01]  /*111c0*/  IMAD.MOV.U32 R77, RZ, RZ, R12 ;  /* 0x000000ffff4d7224 */ /* 0x000fe200078e000c */
[----:B------:R-:W-:Y:S01]  /*111d0*/  MOV R20, R8 ;  /* 0x0000000800147202 */ /* 0x000fe20000000f00 */
[----:B------:R-:W-:-:S02]  /*111e0*/  IMAD.MOV.U32 R3, RZ, RZ, R7 ;  /* 0x000000ffff037224 */ /* 0x000fc400078e0007 */
[----:B------:R-:W-:Y:S01]  /*111f0*/  IMAD.MOV.U32 R79, RZ, RZ, R73 ;  /* 0x000000ffff4f7224 */ /* 0x000fe200078e0049 */
[--C-:B------:R-:W-:Y:S02]  /*11200*/  PRMT R20, R20, 0x5410, R21.reuse ;  /* 0x0000541014147816 */ /* 0x100fe40000000015 */
        /* <DEDUP_REMOVED lines=8> */
[----:B------:R-:W-:-:S02]  /*11290*/  VIADDMNMX R3, R85, -R230, 0x80, PT ;  /* 0x0000008055037446 */ /* 0x000fc400038009e6 */
[----:B------:R-:W-:Y:S02]  /*112a0*/  PRMT R85, R78, 0x5410, R79 ;  /* 0x000054104e557816 */ /* 0x000fe4000000004f */
[----:B------:R-:W-:Y:S01]  /*112b0*/  PRMT R94, R76, 0x5410, R77 ;  /* 0x000054104c5e7816 */ /* 0x000fe2000000004d */
[----:B------:R-:W-:Y:S01]  /*112c0*/  IMAD.MOV.U32 R77, RZ, RZ, R75 ;  /* 0x000000ffff4d7224 */ /* 0x000fe200078e004b */
[----:B------:R-:W-:Y:S02]  /*112d0*/  ISETP.GE.AND P1, PT, R212, R3, PT ;  /* 0x00000003d400720c */ /* 0x000fe40003f26270 */
[----:B------:R-:W-:Y:S01]  /*112e0*/  MOV R76, R74 ;  /* 0x0000004a004c7202 */ /* 0x000fe20000000f00 */
[----:B-1----:R-:W-:Y:S10]  /*112f0*/  @!P0 BRA `(.L_x_3053) ;  /* 0x000001f800688947 */ /* 0x002ff40003800000 */
.L_x_3357:
[----:B------:R-:W-:Y:S05]  /*11300*/  BSYNC B1 ;  /* 0x0000000000017941 */ /* 0x000fea0003800000 */
.L_x_3052:
        /* <DEDUP_REMOVED lines=10> */
[--C-:B------:R-:W-:Y:S01]  /*113b0*/  HADD2.F32 R127, -RZ, R116.reuse.H1_H1 ;  /* 0x30000074ff7f7230 */ /* 0x100fe20000004100 */
[--C-:B------:R-:W-:Y:S01]  /*113c0*/  SHF.R.U64 R60, R60, 0x10, R61.reuse ;  /* 0x000000103c3c7819 */ /* 0x100fe2000000123d */
[----:B------:R-:W-:Y:S01]  /*113d0*/  HADD2.F32 R125, -RZ, R116.H0_H0 ;  /* 0x20000074ff7d7230 */ /* 0x000fe20000004100 */
[----:B------:R-:W-:Y:S01]  /*113e0*/  SHF.R.S32.HI R79, RZ, 0x1f, R76 ;  /* 0x0000001fff4f7819 */ /* 0x000fe2000001144c */
[----:B------:R-:W-:Y:S01]  /*113f0*/  IMAD.SHL.U32 R77, R76, 0x8, RZ ;  /* 0x000000084c4d7824 */ /* 0x000fe200078e00ff */
[----:B------:R-:W-:Y:S01]  /*11400*/  SHF.R.U32.HI R117, RZ, 0x10, R61 ;  /* 0x00000010ff757819 */ /* 0x000fe2000001163d */
[----:B------:R-:W-:Y:S01]  /*11410*/  HADD2.F32 R126, -RZ, R115.H0_H0 ;  /* 0x20000073ff7e7230 */ /* 0x000fe20000004100 */
[----:B------:R-:W-:Y:S02]  /*11420*/  LEA.HI R79, R79, R76, RZ, 0x3 ;  /* 0x0000004c4f4f7211 */ /* 0x000fe400078f18ff */
[----:B------:R-:W-:Y:S01]  /*11430*/  LOP3.LUT R77, R77, 0x38, RZ, 0xc0, !PT ;  /* 0x000000384d4d7812 */ /* 0x000fe200078ec0ff */
[----:B------:R-:W-:Y:S01]  /*11440*/  HADD2.F32 R117, -RZ, R117.H0_H0 ;  /* 0x20000075ff757230 */ /* 0x000fe20000004100 */
[----:B------:R-:W-:Y:S01]  /*11450*/  SHF.R.U64 R61, R64, 0x10, R65 ;  /* 0x00000010403d7819 */ /* 0x000fe20000001241 */
[----:B------:R-:W-:Y:S01]  /*11460*/  IMAD.SHL.U32 R79, R79, 0x400, RZ ;  /* 0x000004004f4f7824 */ /* 0x000fe200078e00ff */
[----:B------:R-:W-:-:S02]  /*11470*/  LOP3.LUT R76, R77, 0x1c0, R132, 0xf8, !PT ;  /* 0x000001c04d4c7812 */ /* 0x000fc400078ef884 */
[----:B------:R-:W-:Y:S02]  /*11480*/  SHF.R.U32.HI R64, RZ, 0x10, R65 ;  /* 0x00000010ff407819 */ /* 0x000fe40000011641 */
[----:B------:R-:W-:Y:S02]  /*11490*/  LOP3.LUT R80, R76, R229, RZ, 0x3c, !PT ;  /* 0x000000e54c507212 */ /* 0x000fe400078e3cff */
[----:B------:R-:W-:Y:S01]  /*114a0*/  LOP3.LUT R81, R79, 0x7fffe000, RZ, 0xc0, !PT ;  /* 0x7fffe0004f517812 */ /* 0x000fe200078ec0ff */
[----:B------:R-:W-:Y:S01]  /*114b0*/  HADD2.F32 R123, -RZ, R64.H0_H0 ;  /* 0x20000040ff7b7230 */ /* 0x000fe20000004100 */
[----:B------:R-:W1:Y:S01]  /*114c0*/  LDS.128 R76, [R0] ;  /* 0x00000000004c7984 */ /* 0x000e620000000c00 */
[--C-:B------:R-:W-:Y:S02]  /*114d0*/  SHF.R.U64 R62, R62, 0x10, R63.reuse ;  /* 0x000000103e3e7819 */ /* 0x100fe4000000123f */
[----:B------:R-:W-:Y:S02]  /*114e0*/  IADD3 R81, R80, R81, R228 ;  /* 0x0000005150517210 */ /* 0x000fe40007ffe0e4 */
[----:B------:R-:W-:-:S02]  /*114f0*/  SHF.R.U32.HI R65, RZ, 0x10, R63 ;  /* 0x00000010ff417819 */ /* 0x000fc4000001163f */
[----:B0-----:R-:W-:Y:S02]  /*11500*/  LEA R111, R81, R16, 0x1 ;  /* 0x00000010516f7211 */ /* 0x001fe400078e08ff */
[--C-:B------:R-:W-:Y:S02]  /*11510*/  SHF.R.U64 R63, R66, 0x10, R67.reuse ;  /* 0x00000010423f7819 */ /* 0x100fe40000001243 */
[----:B------:R-:W-:Y:S01]  /*11520*/  SHF.R.U32.HI R66, RZ, 0x10, R67 ;  /* 0x00000010ff427819 */ /* 0x000fe20000011643 */
[----:B------:R-:W0:Y:S01]  /*11530*/  LDS.128 R80, [R111+0x14400] ;  /* 0x014400006f507984 */ /* 0x000e220000000c00 */
[--C-:B-1----:R-:W-:Y:S02]  /*11540*/  HADD2.F32 R120, -RZ, R77.reuse.H0_H0 ;  /* 0x2000004dff787230 */ /* 0x102fe40000004100 */
[----:B------:R-:W-:Y:S02]  /*11550*/  HADD2.F32 R77, -RZ, R77.H1_H1 ;  /* 0x3000004dff4d7230 */ /* 0x000fe40000004100 */
[----:B------:R-:W-:-:S02]  /*11560*/  HADD2.F32 R67, -RZ, R76.H0_H0 ;  /* 0x2000004cff437230 */ /* 0x000fc40000004100 */
[--C-:B------:R-:W-:Y:S02]  /*11570*/  HADD2.F32 R119, -RZ, R79.reuse.H0_H0 ;  /* 0x2000004fff777230 */ /* 0x100fe40000004100 */
[----:B------:R-:W-:Y:S02]  /*11580*/  HADD2.F32 R118, -RZ, R78.H0_H0 ;  /* 0x2000004eff767230 */ /* 0x000fe40000004100 */
[----:B------:R-:W-:Y:S02]  /*11590*/  HADD2.F32 R79, -RZ, R79.H1_H1 ;  /* 0x3000004fff4f7230 */ /* 0x000fe40000004100 */
[--C-:B0-----:R-:W-:Y:S02]  /*115a0*/  HADD2.F32 R124, -RZ, R81.reuse.H0_H0 ;  /* 0x20000051ff7c7230 */ /* 0x101fe40000004100 */
[----:B------:R-:W-:Y:S02]  /*115b0*/  HADD2.F32 R122, -RZ, R81.H1_H1 ;  /* 0x30000051ff7a7230 */ /* 0x000fe40000004100 */
[----:B------:R-:W-:-:S02]  /*115c0*/  HADD2.F32 R121, -RZ, R80.H0_H0 ;  /* 0x20000050ff797230 */ /* 0x000fc40000004100 */
[C---:B------:R-:W-:Y:S01]  /*115d0*/  FMUL.FTZ R129, R124.reuse, R125 ;  /* 0x0000007d7c817220 */ /* 0x040fe20000410000 */
[----:B------:R-:W-:Y:S01]  /*115e0*/  FMUL.FTZ R131, R124, R127 ;  /* 0x0000007f7c837220 */ /* 0x000fe20000410000 */
[--C-:B------:R-:W-:Y:S02]  /*115f0*/  HADD2.F32 R124, -RZ, R113.reuse.H0_H0 ;  /* 0x20000071ff7c7230 */ /* 0x100fe40000004100 */
[C---:B------:R-:W-:Y:S01]  /*11600*/  FMUL.FTZ R128, R122.reuse, R123 ;  /* 0x0000007b7a807220 */ /* 0x040fe20000410000 */
[----:B------:R-:W-:Y:S01]  /*11610*/  FMUL.FTZ R130, R122, R117 ;  /* 0x000000757a827220 */ /* 0x000fe20000410000 */
[C---:B------:R-:W-:Y:S01]  /*11620*/  FFMA.FTZ R64, R120.reuse, R127, -R129 ;  /* 0x0000007f78407223 */ /* 0x040fe20000010881 */
[----:B------:R-:W-:Y:S01]  /*11630*/  FFMA.FTZ R120, R120, R125, R131 ;  /* 0x0000007d78787223 */ /* 0x000fe20000010083 */
[C---:B------:R-:W-:Y:S01]  /*11640*/  FMUL.FTZ R122, R121.reuse, R124 ;  /* 0x0000007c797a7220 */ /* 0x040fe20000410000 */
[----:B------:R-:W-:Y:S01]  /*11650*/  FMUL.FTZ R121, R121, R126 ;  /* 0x0000007e79797220 */ /* 0x000fe20000410000 */
[----:B------:R-:W-:Y:S01]  /*11660*/  FFMA.FTZ R117, R77, R117, -R128 ;  /* 0x000000754d757223 */ /* 0x000fe20000010880 */
[----:B------:R-:W-:-:S02]  /*11670*/  HADD2.F32 R125, -RZ, R113.H1_H1 ;  /* 0x30000071ff7d7230 */ /* 0x000fc40000004100 */
[----:B------:R-:W-:Y:S01]  /*11680*/  FFMA.FTZ R77, R77, R123, R130 ;  /* 0x0000007b4d4d7223 */ /* 0x000fe20000010082 */
[C---:B------:R-:W-:Y:S01]  /*11690*/  FFMA.FTZ R121, R67.reuse, R124, R121 ;  /* 0x0000007c43797223 */ /* 0x040fe20000010079 */
[----:B------:R-:W-:Y:S02]  /*116a0*/  HADD2.F32 R116, -RZ, R82.H0_H0 ;  /* 0x20000052ff747230 */ /* 0x000fe40000004100 */
[----:B------:R-:W-:Y:S01]  /*116b0*/  FFMA.FTZ R113, R67, R126, -R122 ;  /* 0x0000007e43717223 */ /* 0x000fe2000001087a */
[----:B------:R-:W-:Y:S02]  /*116c0*/  HADD2.F32 R81, -RZ, R83.H0_H0 ;  /* 0x20000053ff517230 */ /* 0x000fe40000004100 */
[--C-:B------:R-:W-:Y:S02]  /*116d0*/  HADD2.F32 R123, -RZ, R114.reuse.H1_H1 ;  /* 0x30000072ff7b7230 */ /* 0x100fe40000004100 */
[----:B------:R-:W-:Y:S01]  /*116e0*/  FMUL.FTZ R67, R116, R125 ;  /* 0x0000007d74437220 */ /* 0x000fe20000410000 */
[----:B------:R-:W-:-:S02]  /*116f0*/  HADD2.F32 R124, -RZ, R114.H0_H0 ;  /* 0x20000072ff7c7230 */ /* 0x000fc40000004100 */
[----:B------:R-:W-:Y:S02]  /*11700*/  HADD2.F32 R122, -RZ, R115.H1_H1 ;  /* 0x30000073ff7a7230 */ /* 0x000fe40000004100 */
[-C--:B------:R-:W-:Y:S01]  /*11710*/  FMUL.FTZ R115, R116, R123.reuse ;  /* 0x0000007b74737220 */ /* 0x080fe20000410000 */
[----:B------:R-:W-:Y:S02]  /*11720*/  HADD2.F32 R83, -RZ, R83.H1_H1 ;  /* 0x30000053ff537230 */ /* 0x000fe40000004100 */
[C---:B------:R-:W-:Y:S01]  /*11730*/  FMUL.FTZ R128, R81.reuse, R124 ;  /* 0x0000007c51807220 */ /* 0x040fe20000410000 */
[----:B------:R-:W-:Y:S02]  /*11740*/  HADD2.F32 R126, -RZ, R66.H0_H0 ;  /* 0x20000042ff7e7230 */ /* 0x000fe40000004100 */
[-C--:B------:R-:W-:Y:S01]  /*11750*/  FMUL.FTZ R81, R81, R122.reuse ;  /* 0x0000007a51517220 */ /* 0x080fe20000410000 */
[----:B------:R-:W-:Y:S02]  /*11760*/  HADD2.F32 R116, -RZ, R65.H0_H0 ;  /* 0x20000041ff747230 */ /* 0x000fe40000004100 */
[C---:B------:R-:W-:Y:S01]  /*11770*/  FFMA.FTZ R65, R119.reuse, R122, -R128 ;  /* 0x0000007a77417223 */ /* 0x040fe20000010880 */
[C---:B------:R-:W-:Y:S01]  /*11780*/  FFMA.FTZ R114, R118.reuse, R123, -R67 ;  /* 0x0000007b76727223 */ /* 0x040fe20000010843 */
[----:B------:R-:W-:Y:S01]  /*11790*/  FFMA.FTZ R66, R118, R125, R115 ;  /* 0x0000007d76427223 */ /* 0x000fe20000010073 */
        /* <DEDUP_REMOVED lines=31> */
.L_x_3057:
[----:B------:R-:W-:Y:S05]  /*11990*/  BSYNC B2 ;  /* 0x0000000000027941 */ /* 0x000fea0003800000 */
.L_x_3056:
[----:B------:R-:W-:Y:S05]  /*119a0*/  @P1 BRA `(.L_x_3055) ;  /* 0x0000000400841947 */ /* 0x000fea0003800000 */
[----:B-1----:R-:W2:Y:S04]  /*119b0*/  LDL R0, [R1+0x60] ;  /* 0x0000600001007983 */ /* 0x002ea80000100800 */
[----:B------:R-:W3:Y:S01]  /*119c0*/  LDL R116, [R1+0x88] ;  /* 0x0000880001747983 */ /* 0x000ee20000100800 */
[----:B------:R-:W-:Y:S01]  /*119d0*/  SHF.R.U64 R56, R56, 0x10, R57 ;  /* 0x0000001038387819 */ /* 0x000fe20000001239 */
[----:B0-----:R-:W-:Y:S01]  /*119e0*/  HADD2.F32 R111, -RZ, R109.H1_H1 ;  /* 0x3000006dff6f7230 */ /* 0x001fe20000004100 */
[----:B------:R-:W-:Y:S01]  /*119f0*/  SHF.R.U32.HI R115, RZ, 0x10, R69 ;  /* 0x00000010ff737819 */ /* 0x000fe20000011645 */
[----:B------:R-:W-:Y:S01]  /*11a00*/  HADD2.F32 R113, -RZ, R108.H0_H0 ;  /* 0x2000006cff717230 */ /* 0x000fe20000004100 */
[----:B------:R-:W-:Y:S01]  /*11a10*/  SHF.R.U64 R58, R58, 0x10, R59 ;  /* 0x000000103a3a7819 */ /* 0x000fe2000000123b */
[----:B------:R-:W-:-:S02]  /*11a20*/  HADD2.F32 R114, -RZ, R107.H1_H1 ;  /* 0x3000006bff727230 */ /* 0x000fc40000004100 */
[----:B------:R-:W-:Y:S02]  /*11a30*/  HADD2.F32 R115, -RZ, R115.H0_H0 ;  /* 0x20000073ff737230 */ /* 0x000fe40000004100 */
        /* <DEDUP_REMOVED lines=8> */
[----:B------:R-:W-:Y:S02]  /*11ac0*/  LOP3.LUT R0, R0, 0x1c0, R132, 0xf8, !PT ;  /* 0x000001c000007812 */ /* 0x000fe400078ef884 */
[----:B------:R-:W-:Y:S02]  /*11ad0*/  SHF.R.U64 R57, R68, 0x10, R69 ;  /* 0x0000001044397819 */ /* 0x000fe40000001245 */
[----:B------:R-:W-:-:S02]  /*11ae0*/  LOP3.LUT R0, R0, R229, RZ, 0x3c, !PT ;  /* 0x000000e500007212 */ /* 0x000fc400078e3cff */
[----:B------:R-:W-:Y:S02]  /*11af0*/  LOP3.LUT R65, R61, 0x7fffe000, RZ, 0xc0, !PT ;  /* 0x7fffe0003d417812 */ /* 0x000fe400078ec0ff */
[----:B---3--:R-:W0:Y:S01]  /*11b00*/  LDS.128 R60, [R116] ;  /* 0x00000000743c7984 */ /* 0x008e220000000c00 */
[----:B------:R-:W-:Y:S02]  /*11b10*/  SHF.R.U32.HI R68, RZ, 0x10, R59 ;  /* 0x00000010ff447819 */ /* 0x000fe4000001163b */
[----:B------:R-:W-:Y:S02]  /*11b20*/  IADD3 R65, R0, R65, R228 ;  /* 0x0000004100417210 */ /* 0x000fe40007ffe0e4 */
[--C-:B------:R-:W-:Y:S01]  /*11b30*/  SHF.R.U64 R59, R70, 0x10, R71.reuse ;  /* 0x00000010463b7819 */ /* 0x100fe20000001247 */
[----:B------:R-:W-:Y:S01]  /*11b40*/  HADD2.F32 R68, -RZ, R68.H0_H0 ;  /* 0x20000044ff447230 */ /* 0x000fe20000004100 */
[----:B------:R-:W-:Y:S01]  /*11b50*/  SHF.R.U32.HI R70, RZ, 0x10, R71 ;  /* 0x00000010ff467819 */ /* 0x000fe20000011647 */
[----:B------:R-:W-:-:S04]  /*11b60*/  IMAD R0, R65, 0x2, R16 ;  /* 0x0000000241007824 */ /* 0x000fc800078e0210 */
[----:B------:R-:W-:Y:S01]  /*11b70*/  HADD2.F32 R70, -RZ, R70.H0_H0 ;  /* 0x20000046ff467230 */ /* 0x000fe20000004100 */
[----:B------:R-:W1:Y:S01]  /*11b80*/  LDS.128 R64, [R0+0x14400] ;  /* 0x0144000000407984 */ /* 0x000e620000000c00 */
[--C-:B0-----:R-:W-:Y:S02]  /*11b90*/  HADD2.F32 R76, -RZ, R61.reuse.H0_H0 ;  /* 0x2000003dff4c7230 */ /* 0x101fe40000004100 */
[----:B------:R-:W-:Y:S02]  /*11ba0*/  HADD2.F32 R78, -RZ, R61.H1_H1 ;  /* 0x3000003dff4e7230 */ /* 0x000fe40000004100 */
[----:B------:R-:W-:Y:S02]  /*11bb0*/  HADD2.F32 R79, -RZ, R60.H0_H0 ;  /* 0x2000003cff4f7230 */ /* 0x000fe40000004100 */
[----:B------:R-:W-:Y:S02]  /*11bc0*/  HADD2.F32 R61, -RZ, R62.H0_H0 ;  /* 0x2000003eff3d7230 */ /* 0x000fe40000004100 */
[----:B------:R-:W-:-:S02]  /*11bd0*/  HADD2.F32 R69, -RZ, R63.H0_H0 ;  /* 0x2000003fff457230 */ /* 0x000fc40000004100 */
[----:B------:R-:W-:Y:S02]  /*11be0*/  HADD2.F32 R63, -RZ, R63.H1_H1 ;  /* 0x3000003fff3f7230 */ /* 0x000fe40000004100 */
[----:B------:R-:W-:Y:S02]  /*11bf0*/  HADD2.F32 R60, -RZ, R60.H1_H1 ;  /* 0x3000003cff3c7230 */ /* 0x000fe40000004100 */
[--C-:B-1----:R-:W-:Y:S02]  /*11c00*/  HADD2.F32 R81, -RZ, R65.reuse.H0_H0 ;  /* 0x20000041ff517230 */ /* 0x102fe40000004100 */
[----:B------:R-:W-:Y:S02]  /*11c10*/  HADD2.F32 R82, -RZ, R65.H1_H1 ;  /* 0x30000041ff527230 */ /* 0x000fe40000004100 */
[--C-:B------:R-:W-:Y:S02]  /*11c20*/  HADD2.F32 R80, -RZ, R67.reuse.H0_H0 ;  /* 0x20000043ff507230 */ /* 0x100fe40000004100 */
[----:B------:R-:W-:Y:S01]  /*11c30*/  FMUL.FTZ R65, R81, R113 ;  /* 0x0000007151417220 */ /* 0x000fe20000410000 */
[----:B------:R-:W-:-:S02]  /*11c40*/  HADD2.F32 R71, -RZ, R67.H1_H1 ;  /* 0x30000043ff477230 */ /* 0x000fc40000004100 */
[-C--:B------:R-:W-:Y:S01]  /*11c50*/  FMUL.FTZ R67, R81, R111.reuse ;  /* 0x0000006f51437220 */ /* 0x080fe20000410000 */
[----:B------:R-:W-:Y:S02]  /*11c60*/  HADD2.F32 R81, -RZ, R112.H0_H0 ;  /* 0x20000070ff517230 */ /* 0x000fe40000004100 */
[----:B------:R-:W-:Y:S01]  /*11c70*/  FFMA.FTZ R65, R76, R111, -R65 ;  /* 0x0000006f4c417223 */ /* 0x000fe20000010841 */
[----:B------:R-:W-:Y:S02]  /*11c80*/  HADD2.F32 R77, -RZ, R64.H0_H0 ;  /* 0x20000040ff4d7230 */ /* 0x000fe40000004100 */
[----:B------:R-:W-:Y:S01]  /*11c90*/  FMUL.FTZ R111, R82, R115 ;  /* 0x00000073526f7220 */ /* 0x000fe20000410000 */
[----:B------:R-:W-:Y:S02]  /*11ca0*/  HADD2.F32 R112, -RZ, R108.H1_H1 ;  /* 0x3000006cff707230 */ /* 0x000fe40000004100 */
[----:B------:R-:W-:Y:S01]  /*11cb0*/  FFMA.FTZ R67, R76, R113, R67 ;  /* 0x000000714c437223 */ /* 0x000fe20000010043 */
[----:B------:R-:W-:-:S02]  /*11cc0*/  HADD2.F32 R108, -RZ, R109.H0_H0 ;  /* 0x2000006dff6c7230 */ /* 0x000fc40000004100 */
[-C--:B------:R-:W-:Y:S01]  /*11cd0*/  FMUL.FTZ R109, R82, R81.reuse ;  /* 0x00000051526d7220 */ /* 0x080fe20000410000 */
[----:B------:R-:W-:Y:S02]  /*11ce0*/  HADD2.F32 R83, -RZ, R66.H0_H0 ;  /* 0x20000042ff537230 */ /* 0x000fe40000004100 */
[C---:B------:R-:W-:Y:S01]  /*11cf0*/  FMUL.FTZ R82, R77.reuse, R112 ;  /* 0x000000704d527220 */ /* 0x040fe20000410000 */
[----:B------:R-:W-:Y:S01]  /*11d00*/  FFMA.FTZ R76, R78, R81, -R111 ;  /* 0x000000514e4c7223 */ /* 0x000fe2000001086f */
[-C--:B------:R-:W-:Y:S01]  /*11d10*/  FMUL.FTZ R81, R77, R108.reuse ;  /* 0x0000006c4d517220 */ /* 0x080fe20000410000 */
[----:B------:R-:W-:Y:S02]  /*11d20*/  HADD2.F32 R64, -RZ, R64.H1_H1 ;  /* 0x30000040ff407230 */ /* 0x000fe40000004100 */
[----:B------:R-:W-:Y:S01]  /*11d30*/  FFMA.FTZ R77, R79, R108, -R82 ;  /* 0x0000006c4f4d7223 */ /* 0x000fe20000010852 */
[--C-:B------:R-:W-:Y:S02]  /*11d40*/  HADD2.F32 R82, -RZ, R110.reuse.H0_H0 ;  /* 0x2000006eff527230 */ /* 0x100fe40000004100 */
[----:B------:R-:W-:Y:S01]  /*11d50*/  FMUL.FTZ R108, R83, R114 ;  /* 0x00000072536c7220 */ /* 0x000fe20000410000 */
[----:B------:R-:W-:-:S02]  /*11d60*/  HADD2.F32 R110, -RZ, R110.H1_H1 ;  /* 0x3000006eff6e7230 */ /* 0x000fc40000004100 */
[----:B------:R-:W-:Y:S01]  /*11d70*/  FFMA.FTZ R79, R79, R112, R81 ;  /* 0x000000704f4f7223 */ /* 0x000fe20000010051 */
[----:B------:R-:W-:Y:S02]  /*11d80*/  HADD2.F32 R66, -RZ, R66.H1_H1 ;  /* 0x30000042ff427230 */ /* 0x000fe40000004100 */
[-C--:B------:R-:W-:Y:S01]  /*11d90*/  FMUL.FTZ R112, R83, R82.reuse ;  /* 0x0000005253707220 */ /* 0x080fe20000410000 */
[C---:B------:R-:W-:Y:S01]  /*11da0*/  FFMA.FTZ R108, R61.reuse, R82, -R108 ;  /* 0x000000523d6c7223 */ /* 0x040fe2000001086c */
[CC--:B------:R-:W-:Y:S01]  /*11db0*/  FMUL.FTZ R82, R80.reuse, R107.reuse ;  /* 0x0000006b50527220 */ /* 0x0c0fe20000410000 */
[----:B------:R-:W-:Y:S01]  /*11dc0*/  FMUL.FTZ R80, R80, R110 ;  /* 0x0000006e50507220 */ /* 0x000fe20000410000 */
[----:B------:R-:W-:Y:S01]  /*11dd0*/  FFMA.FTZ R112, R61, R114, R112 ;  /* 0x000000723d707223 */ /* 0x000fe20000010070 */
[----:B------:R-:W-:Y:S01]  /*11de0*/  FMUL.FTZ R114, R71, R70 ;  /* 0x0000004647727220 */ /* 0x000fe20000410000 */
[C---:B------:R-:W-:Y:S01]  /*11df0*/  FFMA.FTZ R82, R69.reuse, R110, -R82 ;  /* 0x0000006e45527223 */ /* 0x040fe20000010852 */
[----:B------:R-:W-:Y:S01]  /*11e00*/  FFMA.FTZ R80, R69, R107, R80 ;  /* 0x0000006b45507223 */ /* 0x000fe20000010050 */
[----:B------:R-:W-:Y:S01]  /*11e10*/  FMUL.FTZ R110, R71, R68 ;  /* 0x00000044476e7220 */ /* 0x000fe20000410000 */
[----:B------:R-:W-:-:S02]  /*11e20*/  HADD2.F32 R61, -RZ, R57.H0_H0 ;  /* 0x20000039ff3d7230 */ /* 0x000fc40000004100 */
[C---:B------:R-:W-:Y:S01]  /*11e30*/  FFMA.FTZ R81, R63.reuse, R68, -R114 ;  /* 0x000000443f517223 */ /* 0x040fe20000010872 */
[----:B------:R-:W-:Y:S02]  /*11e40*/  HADD2.F32 R69, -RZ, R59.H0_H0 ;  /* 0x2000003bff457230 */ /* 0x000fe40000004100 */
[----:B------:R-:W-:Y:S01]  /*11e50*/  FFMA.FTZ R83, R63, R70, R110 ;  /* 0x000000463f537223 */ /* 0x000fe2000001006e */
[----:B------:R-:W-:Y:S02]  /*11e60*/  HADD2.F32 R57, -RZ, R56.H0_H0 ;  /* 0x20000038ff397230 */ /* 0x000fe40000004100 */
[----:B------:R-:W-:Y:S01]  /*11e70*/  FMUL.FTZ R63, R64, R61 ;  /* 0x0000003d403f7220 */ /* 0x000fe20000410000 */
[----:B------:R-:W-:Y:S02]  /*11e80*/  HADD2.F32 R59, -RZ, R58.H0_H0 ;  /* 0x2000003aff3b7230 */ /* 0x000fe40000004100 */
[----:B------:R-:W-:Y:S01]  /*11e90*/  FMUL.FTZ R71, R66, R69 ;  /* 0x0000004542477220 */ /* 0x000fe20000410000 */
[----:B------:R-:W-:-:S02]  /*11ea0*/  HADD2.F32 R62, -RZ, R62.H1_H1 ;  /* 0x3000003eff3e7230 */ /* 0x000fc40000004100 */
[-C--:B------:R-:W-:Y:S01]  /*11eb0*/  FMUL.FTZ R64, R64, R57.reuse ;  /* 0x0000003940407220 */ /* 0x080fe20000410000 */
[----:B------:R-:W-:Y:S01]  /*11ec0*/  FFMA.FTZ R56, R60, R57, -R63 ;  /* 0x000000393c387223 */ /* 0x000fe2000001083f */
[----:B------:R-:W-:Y:S01]  /*11ed0*/  FMUL.FTZ R66, R66, R59 ;  /* 0x0000003b42427220 */ /* 0x000fe20000410000 */
[----:B------:R-:W-:Y:S01]  /*11ee0*/  FFMA.FTZ R78, R78, R115, R109 ;  /* 0x000000734e4e7223 */ /* 0x000fe2000001006d */
[----:B------:R-:W-:Y:S01]  /*11ef0*/  FFMA.FTZ R71, R62, R59, -R71 ;  /* 0x0000003b3e477223 */ /* 0x000fe20000010847 */
        /* <DEDUP_REMOVED lines=12> */
.L_x_3055:
[----:B------:R-:W-:Y:S05]  /*11fc0*/  BSYNC B1 ;  /* 0x0000000000017941 */ /* 0x000fea0003800000 */
.L_x_3054:
        /* <DEDUP_REMOVED lines=11> */
[----:B------:R-:W-:Y:S01]  /*12080*/  LOP3.LUT R58, R224, 0x38, R18, 0xf8, !PT ;  /* 0x00000038e03a7812 */ /* 0x000fe200078ef812 */
[----:B------:R-:W-:Y:S01]  /*12090*/  HADD2.F32 R71, -RZ, R103.H1_H1 ;  /* 0x30000067ff477230 */ /* 0x000fe20000004100 */
[----:B------:R-:W-:Y:S01]  /*120a0*/  SHF.R.U64 R52, R52, 0x10, R53 ;  /* 0x0000001034347819 */ /* 0x000fe20000001235 */
[----:B------:R-:W-:Y:S01]  /*120b0*/  HADD2.F32 R70, -RZ, R105.H1_H1 ;  /* 0x30000069ff467230 */ /* 0x000fe20000004100 */
[----:B------:R-:W-:Y:S02]  /*120c0*/  LOP3.LUT R58, R227, R58, R107, 0xf6, !PT ;  /* 0x0000003ae33a7212 */ /* 0x000fe400078ef66b */
[----:B------:R-:W-:Y:S02]  /*120d0*/  SHF.R.U32.HI R78, RZ, 0x10, R53 ;  /* 0x00000010ff4e7819 */ /* 0x000fe40000011635 */
[--C-:B------:R-:W-:Y:S02]  /*120e0*/  SHF.R.U64 R44, R44, 0x10, R45.reuse ;  /* 0x000000102c2c7819 */ /* 0x100fe4000000122d */
[----:B------:R-:W-:Y:S01]  /*120f0*/  SHF.R.U32.HI R76, RZ, 0x10, R45 ;  /* 0x00000010ff4c7819 */ /* 0x000fe2000001162d */
[----:B------:R-:W-:Y:S01]  /*12100*/  HADD2.F32 R78, -RZ, R78.H0_H0 ;  /* 0x2000004eff4e7230 */ /* 0x000fe20000004100 */
[----:B------:R-:W-:-:S02]  /*12110*/  SHF.R.U64 R45, R46, 0x10, R47 ;  /* 0x000000102e2d7819 */ /* 0x000fc4000000122f */
[----:B------:R-:W-:Y:S02]  /*12120*/  SHF.R.U64 R46, R54, 0x10, R55 ;  /* 0x00000010362e7819 */ /* 0x000fe40000001237 */
[----:B------:R-:W-:Y:S01]  /*12130*/  SHF.R.U32.HI R83, RZ, 0x10, R47 ;  /* 0x00000010ff537819 */ /* 0x000fe2000001162f */
[----:B------:R-:W-:Y:S01]  /*12140*/  HADD2.F32 R45, -RZ, R45.H0_H0 ;  /* 0x2000002dff2d7230 */ /* 0x000fe20000004100 */
[----:B------:R-:W-:Y:S02]  /*12150*/  SHF.R.U32.HI R81, RZ, 0x10, R55 ;  /* 0x00000010ff517819 */ /* 0x000fe40000011637 */
[----:B--2---:R-:W-:Y:S02]  /*12160*/  R2UR UR4, R56 ;  /* 0x00000000380472ca */ /* 0x004fe400000e0000 */
[----:B------:R-:W-:-:S04]  /*12170*/  LEA.HI R56, R0, R237, RZ, 0x1d ;  /* 0x000000ed00387211 */ /* 0x000fc800078fe8ff */
[----:B------:R-:W-:Y:S02]  /*12180*/  SHF.R.S32.HI R59, RZ, 0x1f, R56 ;  /* 0x0000001fff3b7819 */ /* 0x000fe40000011438 */
[----:B------:R-:W-:Y:S02]  /*12190*/  SHF.L.U32 R57, R56, 0x3, RZ ;  /* 0x0000000338397819 */ /* 0x000fe400000006ff */
[----:B------:R-:W-:Y:S02]  /*121a0*/  LEA.HI R59, R59, R56, RZ, 0x3 ;  /* 0x000000383b3b7211 */ /* 0x000fe400078f18ff */
[----:B------:R-:W-:Y:S02]  /*121b0*/  LOP3.LUT R56, R224, 0x38, R57, 0xf8, !PT ;  /* 0x00000038e0387812 */ /* 0x000fe400078ef839 */
[----:B------:R-:W-:Y:S01]  /*121c0*/  LEA R64, R58, UR4, 0x1 ;  /* 0x000000043a407c11 */ /* 0x000fe2000f8e08ff */
[----:B------:R-:W-:Y:S01]  /*121d0*/  IMAD.SHL.U32 R59, R59, 0x400, RZ ;  /* 0x000004003b3b7824 */ /* 0x000fe200078e00ff */
[----:B------:R-:W-:-:S04]  /*121e0*/  LOP3.LUT R60, R56, R107, RZ, 0x3c, !PT ;  /* 0x0000006b383c7212 */ /* 0x000fc800078e3cff */
[----:B------:R-:W-:Y:S02]  /*121f0*/  LOP3.LUT R65, R59, 0x7fffe000, RZ, 0xc0, !PT ;  /* 0x7fffe0003b417812 */ /* 0x000fe400078ec0ff */
[----:B------:R-:W1:Y:S02]  /*12200*/  LDS.128 R56, [R64] ;  /* 0x0000000040387984 */ /* 0x000e640000000c00 */
[----:B------:R-:W-:-:S05]  /*12210*/  IADD3 R65, R60, R65, R227 ;  /* 0x000000413c417210 */ /* 0x000fca0007ffe0e3 */
[----:B------:R-:W-:-:S05]  /*12220*/  IMAD R65, R65, 0x2, R16 ;  /* 0x0000000241417824 */ /* 0x000fca00078e0210 */
[----:B------:R-:W2:Y:S01]  /*12230*/  LDS.128 R60, [R65+0x14400] ;  /* 0x01440000413c7984 */ /* 0x000ea20000000c00 */
[--C-:B-1----:R-:W-:Y:S02]  /*12240*/  HADD2.F32 R54, -RZ, R57.reuse.H0_H0 ;  /* 0x20000039ff367230 */ /* 0x102fe40000004100 */
[----:B------:R-:W-:Y:S02]  /*12250*/  HADD2.F32 R57, -RZ, R57.H1_H1 ;  /* 0x30000039ff397230 */ /* 0x000fe40000004100 */
[----:B------:R-:W-:Y:S02]  /*12260*/  HADD2.F32 R47, -RZ, R56.H0_H0 ;  /* 0x20000038ff2f7230 */ /* 0x000fe40000004100 */
[----:B------:R-:W-:Y:S02]  /*12270*/  HADD2.F32 R55, -RZ, R58.H0_H0 ;  /* 0x2000003aff377230 */ /* 0x000fe40000004100 */
[--C-:B------:R-:W-:Y:S02]  /*12280*/  HADD2.F32 R66, -RZ, R59.reuse.H0_H0 ;  /* 0x2000003bff427230 */ /* 0x100fe40000004100 */
[----:B------:R-:W-:-:S02]  /*12290*/  HADD2.F32 R59, -RZ, R59.H1_H1 ;  /* 0x3000003bff3b7230 */ /* 0x000fc40000004100 */
[--C-:B--2---:R-:W-:Y:S02]  /*122a0*/  HADD2.F32 R53, -RZ, R61.reuse.H0_H0 ;  /* 0x2000003dff357230 */ /* 0x104fe40000004100 */
[----:B------:R-:W-:Y:S02]  /*122b0*/  HADD2.F32 R67, -RZ, R61.H1_H1 ;  /* 0x3000003dff437230 */ /* 0x000fe40000004100 */
[----:B------:R-:W-:Y:S02]  /*122c0*/  HADD2.F32 R61, -RZ, R60.H0_H0 ;  /* 0x2000003cff3d7230 */ /* 0x000fe40000004100 */
[C---:B------:R-:W-:Y:S01]  /*122d0*/  FMUL.FTZ R77, R53.reuse, R71 ;  /* 0x00000047354d7220 */ /* 0x040fe20000410000 */
[----:B------:R-:W-:Y:S01]  /*122e0*/  FMUL.FTZ R79, R53, R70 ;  /* 0x00000046354f7220 */ /* 0x000fe20000410000 */
[----:B------:R-:W-:Y:S01]  /*122f0*/  FMUL.FTZ R80, R67, R78 ;  /* 0x0000004e43507220 */ /* 0x000fe20000410000 */
[----:B------:R-:W-:Y:S02]  /*12300*/  HADD2.F32 R68, -RZ, R62.H0_H0 ;  /* 0x2000003eff447230 */ /* 0x000fe40000004100 */
[----:B------:R-:W-:Y:S01]  /*12310*/  FFMA.FTZ R53, R54, R70, -R77 ;  /* 0x0000004636357223 */ /* 0x000fe2000001084d */
[----:B------:R-:W-:-:S02]  /*12320*/  HADD2.F32 R70, -RZ, R76.H0_H0 ;  /* 0x2000004cff467230 */ /* 0x000fc40000004100 */
[----:B------:R-:W-:Y:S01]  /*12330*/  FFMA.FTZ R79, R54, R71, R79 ;  /* 0x00000047364f7223 */ /* 0x000fe2000001004f */
[----:B------:R-:W-:Y:S02]  /*12340*/  HADD2.F32 R76, -RZ, R103.H0_H0 ;  /* 0x20000067ff4c7230 */ /* 0x000fe40000004100 */
[----:B------:R-:W-:Y:S02]  /*12350*/  HADD2.F32 R54, -RZ, R105.H0_H0 ;  /* 0x20000069ff367230 */ /* 0x000fe40000004100 */
[-C--:B------:R-:W-:Y:S01]  /*12360*/  FMUL.FTZ R82, R67, R70.reuse ;  /* 0x0000004643527220 */ /* 0x080fe20000410000 */
[----:B------:R-:W-:Y:S01]  /*12370*/  FFMA.FTZ R80, R57, R70, -R80 ;  /* 0x0000004639507223 */ /* 0x000fe20000010850 */
[C---:B------:R-:W-:Y:S01]  /*12380*/  FMUL.FTZ R70, R61.reuse, R76 ;  /* 0x0000004c3d467220 */ /* 0x040fe20000410000 */
[----:B------:R-:W-:Y:S02]  /*12390*/  HADD2.F32 R67, -RZ, R104.H0_H0 ;  /* 0x20000068ff437230 */ /* 0x000fe40000004100 */
[----:B------:R-:W-:Y:S01]  /*123a0*/  FMUL.FTZ R61, R61, R54 ;  /* 0x000000363d3d7220 */ /* 0x000fe20000410000 */
[----:B------:R-:W-:-:S02]  /*123b0*/  HADD2.F32 R69, -RZ, R63.H0_H0 ;  /* 0x2000003fff457230 */ /* 0x000fc40000004100 */
[C---:B------:R-:W-:Y:S01]  /*123c0*/  FFMA.FTZ R70, R47.reuse, R54, -R70 ;  /* 0x000000362f467223 */ /* 0x040fe20000010846 */
[----:B------:R-:W-:Y:S02]  /*123d0*/  HADD2.F32 R54, -RZ, R106.H0_H0 ;  /* 0x2000006aff367230 */ /* 0x000fe40000004100 */
[----:B------:R-:W-:Y:S01]  /*123e0*/  FFMA.FTZ R61, R47, R76, R61 ;  /* 0x0000004c2f3d7223 */ /* 0x000fe2000001003d */
[----:B------:R-:W-:Y:S02]  /*123f0*/  HADD2.F32 R104, -RZ, R104.H1_H1 ;  /* 0x30000068ff687230 */ /* 0x000fe40000004100 */
[C---:B------:R-:W-:Y:S01]  /*12400*/  FMUL.FTZ R76, R68.reuse, R67 ;  /* 0x00000043444c7220 */ /* 0x040fe20000410000 */
[----:B------:R-:W-:Y:S02]  /*12410*/  HADD2.F32 R106, -RZ, R106.H1_H1 ;  /* 0x3000006aff6a7230 */ /* 0x000fe40000004100 */
[----:B------:R-:W-:Y:S01]  /*12420*/  FFMA.FTZ R82, R57, R78, R82 ;  /* 0x0000004e39527223 */ /* 0x000fe20000010052 */
[-C--:B------:R-:W-:Y:S01]  /*12430*/  FMUL.FTZ R78, R68, R54.reuse ;  /* 0x00000036444e7220 */ /* 0x080fe20000410000 */
[----:B------:R-:W-:Y:S01]  /*12440*/  FFMA.FTZ R76, R55, R54, -R76 ;  /* 0x00000036374c7223 */ /* 0x000fe2000001084c */
[----:B------:R-:W-:Y:S01]  /*12450*/  FMUL.FTZ R47, R69, R104 ;  /* 0x00000068452f7220 */ /* 0x000fe20000410000 */
[----:B------:R-:W-:-:S02]  /*12460*/  HADD2.F32 R63, -RZ, R63.H1_H1 ;  /* 0x3000003fff3f7230 */ /* 0x000fc40000004100 */
[-C--:B------:R-:W-:Y:S01]  /*12470*/  FMUL.FTZ R69, R69, R106.reuse ;  /* 0x0000006a45457220 */ /* 0x080fe20000410000 */
[----:B------:R-:W-:Y:S02]  /*12480*/  HADD2.F32 R68, -RZ, R81.H0_H0 ;  /* 0x20000051ff447230 */ /* 0x000fe40000004100 */
[----:B------:R-:W-:Y:S01]  /*12490*/  FFMA.FTZ R78, R55, R67, R78 ;  /* 0x00000043374e7223 */ /* 0x000fe2000001004e */
[----:B------:R-:W-:Y:S02]  /*124a0*/  HADD2.F32 R54, -RZ, R83.H0_H0 ;  /* 0x20000053ff367230 */ /* 0x000fe40000004100 */
[C---:B------:R-:W-:Y:S01]  /*124b0*/  FFMA.FTZ R106, R66.reuse, R106, -R47 ;  /* 0x0000006a426a7223 */ /* 0x040fe2000001082f */
[----:B------:R-:W-:Y:S01]  /*124c0*/  FFMA.FTZ R69, R66, R104, R69 ;  /* 0x0000006842457223 */ /* 0x000fe20000010045 */
[----:B------:R-:W-:Y:S02]  /*124d0*/  HADD2.F32 R60, -RZ, R60.H1_H1 ;  /* 0x3000003cff3c7230 */ /* 0x000fe40000004100 */
[----:B------:R-:W-:Y:S01]  /*124e0*/  FMUL.FTZ R108, R63, R68 ;  /* 0x000000443f6c7220 */ /* 0x000fe20000410000 */
[----:B------:R-:W-:-:S02]  /*124f0*/  HADD2.F32 R62, -RZ, R62.H1_H1 ;  /* 0x3000003eff3e7230 */ /* 0x000fc40000004100 */
[-C--:B------:R-:W-:Y:S01]  /*12500*/  FMUL.FTZ R66, R63, R54.reuse ;  /* 0x000000363f427220 */ /* 0x080fe20000410000 */
[----:B------:R-:W-:Y:S02]  /*12510*/  HADD2.F32 R55, -RZ, R52.H0_H0 ;  /* 0x20000034ff377230 */ /* 0x000fe40000004100 */
[C---:B------:R-:W-:Y:S01]  /*12520*/  FFMA.FTZ R67, R59.reuse, R54, -R108 ;  /* 0x000000363b437223 */ /* 0x040fe2000001086c */
[----:B------:R-:W-:Y:S02]  /*12530*/  HADD2.F32 R57, -RZ, R46.H0_H0 ;  /* 0x2000002eff397230 */ /* 0x000fe40000004100 */
[----:B------:R-:W-:Y:S01]  /*12540*/  FFMA.FTZ R66, R59, R68, R66 ;  /* 0x000000443b427223 */ /* 0x000fe20000010042 */
[----:B------:R-:W-:Y:S02]  /*12550*/  HADD2.F32 R47, -RZ, R44.H0_H0 ;  /* 0x2000002cff2f7230 */ /* 0x000fe40000004100 */
[----:B------:R-:W-:Y:S01]  /*12560*/  FMUL.FTZ R59, R60, R55 ;  /* 0x000000373c3b7220 */ /* 0x000fe20000410000 */
[----:B------:R-:W-:-:S02]  /*12570*/  HADD2.F32 R56, -RZ, R56.H1_H1 ;  /* 0x30000038ff387230 */ /* 0x000fc40000004100 */
        /* <DEDUP_REMOVED lines=18> */
.L_x_3061:
[----:B------:R-:W-:Y:S05]  /*126a0*/  BSYNC B2 ;  /* 0x0000000000027941 */ /* 0x000fea0003800000 */
.L_x_3060:
[----:B------:R-:W-:Y:S05]  /*126b0*/  @P1 BRA `(.L_x_3059) ;  /* 0x0000000400801947 */ /* 0x000fea0003800000 */
[----:B-1----:R-:W2:Y:S04]  /*126c0*/  LDL R44, [R1+0x60] ;  /* 0x00006000012c7983 */ /* 0x002ea80000100800 */
[----:B------:R-:W3:Y:S01]  /*126d0*/  LDL R70, [R1+0x84] ;  /* 0x0000840001467983 */ /* 0x000ee20000100800 */
[--C-:B------:R-:W-:Y:S01]  /*126e0*/  SHF.R.U64 R65, R48, 0x10, R49.reuse ;  /* 0x0000001030417819 */ /* 0x100fe20000001231 */
[----:B------:R-:W-:Y:S01]  /*126f0*/  HADD2.F32 R56, -RZ, R101.H1_H1 ;  /* 0x30000065ff387230 */ /* 0x000fe20000004100 */
[----:B------:R-:W-:Y:S01]  /*12700*/  SHF.R.U32.HI R60, RZ, 0x10, R49 ;  /* 0x00000010ff3c7819 */ /* 0x000fe20000011631 */
[--C-:B------:R-:W-:Y:S01]  /*12710*/  HADD2.F32 R58, -RZ, R99.reuse.H1_H1 ;  /* 0x30000063ff3a7230 */ /* 0x100fe20000004100 */
[--C-:B------:R-:W-:Y:S01]  /*12720*/  SHF.R.U64 R69, R40, 0x10, R41.reuse ;  /* 0x0000001028457819 */ /* 0x100fe20000001229 */
[----:B------:R-:W-:Y:S01]  /*12730*/  HADD2.F32 R99, -RZ, R99.H0_H0 ;  /* 0x20000063ff637230 */ /* 0x000fe20000004100 */
[----:B------:R-:W-:Y:S01]  /*12740*/  SHF.R.U32.HI R57, RZ, 0x10, R41 ;  /* 0x00000010ff397819 */ /* 0x000fe20000011629 */
[----:B------:R-:W-:Y:S01]  /*12750*/  HADD2.F32 R101, -RZ, R101.H0_H0 ;  /* 0x20000065ff657230 */ /* 0x000fe20000004100 */
[--C-:B------:R-:W-:Y:S01]  /*12760*/  SHF.R.U64 R63, R50, 0x10, R51.reuse ;  /* 0x00000010323f7819 */ /* 0x100fe20000001233 */
[----:B------:R-:W-:Y:S01]  /*12770*/  HADD2.F32 R60, -RZ, R60.H0_H0 ;  /* 0x2000003cff3c7230 */ /* 0x000fe20000004100 */
[----:B------:R-:W-:-:S02]  /*12780*/  SHF.R.U32.HI R61, RZ, 0x10, R51 ;  /* 0x00000010ff3d7819 */ /* 0x000fc40000011633 */
        /* <DEDUP_REMOVED lines=10> */
[----:B---3--:R-:W1:Y:S02]  /*12830*/  LDS.128 R44, [R70] ;  /* 0x00000000462c7984 */ /* 0x008e640000000c00 */
[----:B------:R-:W-:-:S04]  /*12840*/  IADD3 R53, R0, R53, R227 ;  /* 0x0000003500357210 */ /* 0x000fc80007ffe0e3 */
[----:B------:R-:W-:-:S05]  /*12850*/  LEA R0, R53, R16, 0x1 ;  /* 0x0000001035007211 */ /* 0x000fca00078e08ff */
[----:B------:R-:W2:Y:S01]  /*12860*/  LDS.128 R52, [R0+0x14400] ;  /* 0x0144000000347984 */ /* 0x000ea20000000c00 */
[--C-:B-1----:R-:W-:Y:S02]  /*12870*/  HADD2.F32 R41, -RZ, R45.reuse.H0_H0 ;  /* 0x2000002dff297230 */ /* 0x102fe40000004100 */
[----:B------:R-:W-:Y:S02]  /*12880*/  HADD2.F32 R40, -RZ, R44.H0_H0 ;  /* 0x2000002cff287230 */ /* 0x000fe40000004100 */
[----:B------:R-:W-:Y:S02]  /*12890*/  HADD2.F32 R45, -RZ, R45.H1_H1 ;  /* 0x3000002dff2d7230 */ /* 0x000fe40000004100 */
[----:B------:R-:W-:Y:S02]  /*128a0*/  HADD2.F32 R42, -RZ, R46.H0_H0 ;  /* 0x2000002eff2a7230 */ /* 0x000fe40000004100 */
[--C-:B------:R-:W-:Y:S02]  /*128b0*/  HADD2.F32 R43, -RZ, R47.reuse.H0_H0 ;  /* 0x2000002fff2b7230 */ /* 0x100fe40000004100 */
[----:B------:R-:W-:-:S02]  /*128c0*/  HADD2.F32 R47, -RZ, R47.H1_H1 ;  /* 0x3000002fff2f7230 */ /* 0x000fc40000004100 */
[--C-:B--2---:R-:W-:Y:S02]  /*128d0*/  HADD2.F32 R49, -RZ, R53.reuse.H0_H0 ;  /* 0x20000035ff317230 */ /* 0x104fe40000004100 */
        /* <DEDUP_REMOVED lines=9> */
[-C--:B------:R-:W-:Y:S01]  /*12970*/  FMUL.FTZ R48, R48, R101.reuse ;  /* 0x0000006530307220 */ /* 0x080fe20000410000 */
[----:B------:R-:W-:Y:S02]  /*12980*/  HADD2.F32 R50, -RZ, R54.H0_H0 ;  /* 0x20000036ff327230 */ /* 0x000fe40000004100 */
[C---:B------:R-:W-:Y:S01]  /*12990*/  FMUL.FTZ R66, R53.reuse, R60 ;  /* 0x0000003c35427220 */ /* 0x040fe20000410000 */
[----:B------:R-:W-:Y:S01]  /*129a0*/  FFMA.FTZ R101, R40, R101, -R41 ;  /* 0x0000006528657223 */ /* 0x000fe20000010829 */
[----:B------:R-:W-:Y:S02]  /*129b0*/  HADD2.F32 R51, -RZ, R55.H0_H0 ;  /* 0x20000037ff337230 */ /* 0x000fe40000004100 */
[-C--:B------:R-:W-:Y:S01]  /*129c0*/  FMUL.FTZ R58, R53, R56.reuse ;  /* 0x00000038353a7220 */ /* 0x080fe20000410000 */
[----:B------:R-:W-:Y:S02]  /*129d0*/  HADD2.F32 R41, -RZ, R102.H0_H0 ;  /* 0x20000066ff297230 */ /* 0x000fe40000004100 */
[----:B------:R-:W-:Y:S01]  /*129e0*/  FFMA.FTZ R53, R45, R56, -R66 ;  /* 0x000000382d357223 */ /* 0x000fe20000010842 */
[----:B------:R-:W-:-:S02]  /*129f0*/  HADD2.F32 R100, -RZ, R100.H1_H1 ;  /* 0x30000064ff647230 */ /* 0x000fc40000004100 */
[----:B------:R-:W-:Y:S01]  /*12a00*/  FFMA.FTZ R57, R45, R60, R58 ;  /* 0x0000003c2d397223 */ /* 0x000fe2000001003a */
[----:B------:R-:W-:Y:S02]  /*12a10*/  HADD2.F32 R102, -RZ, R102.H1_H1 ;  /* 0x30000066ff667230 */ /* 0x000fe40000004100 */
[----:B------:R-:W-:Y:S01]  /*12a20*/  FFMA.FTZ R99, R40, R99, R48 ;  /* 0x0000006328637223 */ /* 0x000fe20000010030 */
[----:B------:R-:W-:Y:S02]  /*12a30*/  HADD2.F32 R55, -RZ, R55.H1_H1 ;  /* 0x30000037ff377230 */ /* 0x000fe40000004100 */
[C---:B------:R-:W-:Y:S01]  /*12a40*/  FMUL.FTZ R45, R50.reuse, R49 ;  /* 0x00000031322d7220 */ /* 0x040fe20000410000 */
[----:B------:R-:W-:Y:S01]  /*12a50*/  FMUL.FTZ R59, R50, R41 ;  /* 0x00000029323b7220 */ /* 0x000fe20000410000 */
[----:B------:R-:W-:Y:S02]  /*12a60*/  HADD2.F32 R48, -RZ, R61.H0_H0 ;  /* 0x2000003dff307230 */ /* 0x000fe40000004100 */
[----:B------:R-:W-:Y:S01]  /*12a70*/  FMUL.FTZ R56, R51, R100 ;  /* 0x0000006433387220 */ /* 0x000fe20000410000 */
[----:B------:R-:W-:-:S02]  /*12a80*/  HADD2.F32 R40, -RZ, R67.H0_H0 ;  /* 0x20000043ff287230 */ /* 0x000fc40000004100 */
[----:B------:R-:W-:Y:S01]  /*12a90*/  FMUL.FTZ R51, R51, R102 ;  /* 0x0000006633337220 */ /* 0x000fe20000410000 */
[C---:B------:R-:W-:Y:S01]  /*12aa0*/  FFMA.FTZ R50, R42.reuse, R41, -R45 ;  /* 0x000000292a327223 */ /* 0x040fe2000001082d */
[----:B------:R-:W-:Y:S01]  /*12ab0*/  FFMA.FTZ R59, R42, R49, R59 ;  /* 0x000000312a3b7223 */ /* 0x000fe2000001003b */
[----:B------:R-:W-:Y:S02]  /*12ac0*/  HADD2.F32 R52, -RZ, R52.H1_H1 ;  /* 0x30000034ff347230 */ /* 0x000fe40000004100 */
[----:B------:R-:W-:Y:S01]  /*12ad0*/  FMUL.FTZ R42, R55, R48 ;  /* 0x00000030372a7220 */ /* 0x000fe20000410000 */
[----:B------:R-:W-:Y:S02]  /*12ae0*/  HADD2.F32 R54, -RZ, R54.H1_H1 ;  /* 0x30000036ff367230 */ /* 0x000fe40000004100 */
        /* <DEDUP_REMOVED lines=12> */
[----:B------:R-:W-:Y:S01]  /*12bb0*/  FMUL.FTZ R52, R52, R41 ;  /* 0x0000002934347220 */ /* 0x000fe20000410000 */
[----:B------:R-:W-:Y:S02]  /*12bc0*/  HADD2.F32 R46, -RZ, R46.H1_H1 ;  /* 0x3000002eff2e7230 */ /* 0x000fe40000004100 */
[----:B------:R-:W-:Y:S01]  /*12bd0*/  FMUL.FTZ R54, R54, R43 ;  /* 0x0000002b36367220 */ /* 0x000fe20000410000 */
        /* <DEDUP_REMOVED lines=14> */
.L_x_3059:
[----:B------:R-:W-:Y:S05]  /*12cc0*/  BSYNC B1 ;  /* 0x0000000000017941 */ /* 0x000fea0003800000 */
.L_x_3058:
[----:B--2---:R-:W-:Y:S01]  /*12cd0*/  VIADD R0, R212, 0x40 ;  /* 0x00000040d4007836 */ /* 0x004fe20000000000 */
[----:B------:R-:W-:Y:S04]  /*12ce0*/  BSSY B1, `(.L_x_3062) ;  /* 0x00000ce000017945 */ /* 0x000fe80003800000 */
[----:B------:R-:W-:-:S13]  /*12cf0*/  ISETP.GE.AND P0, PT, R0, R3, PT ;  /* 0x000000030000720c */ /* 0x000fda0003f06270 */
[----:B------:R-:W-:Y:S05]  /*12d00*/  @P0 BRA `(.L_x_3063) ;  /* 0x0000000c002c0947 */ /* 0x000fea0003800000 */
[----:B------:R-:W2:Y:S01]  /*12d10*/  LDC R0, c[0x0][0x3f4] ;  /* 0x0000fd00ff007b82 */ /* 0x000ea20000000800 */
[----:B------:R-:W-:Y:S01]  /*12d20*/  BSSY B2, `(.L_x_3064) ;  /* 0x0000068000027945 */ /* 0x000fe20003800000 */
[----:B-1----:R-:W-:Y:S02]  /*12d30*/  SHF.R.U32.HI R64, RZ, 0x3, R223 ;  /* 0x00000003ff407819 */ /* 0x002fe400000116df */
[-C--:B--2---:R-:W-:Y:S02]  /*12d40*/  ISETP.GE.AND P0, PT, R18, R0.reuse, PT ;  /* 0x000000001200720c */ /* 0x084fe40003f06270 */
[----:B------:R-:W-:-:S11]  /*12d50*/  ISETP.GE.AND P1, PT, R213, R0, PT ;  /* 0x00000000d500720c */ /* 0x000fd60003f26270 */
[----:B------:R-:W-:Y:S05]  /*12d60*/  @P0 BRA `(.L_x_3065) ;  /* 0x00000004008c0947 */ /* 0x000fea0003800000 */
[----:B------:R-:W2:Y:S01]  /*12d70*/  LDL R40, [R1+0x6c] ;  /* 0x00006c0001287983 */ /* 0x000ea20000100800 */
[----:B------:R-:W-:Y:S01]  /*12d80*/  LOP3.LUT R43, R223, 0x38, R18, 0xf8, !PT ;  /* 0x00000038df2b7812 */ /* 0x000fe200078ef812 */
[----:B------:R-:W-:Y:S01]  /*12d90*/  HADD2.F32 R50, -RZ, R97.H1_H1 ;  /* 0x30000061ff327230 */ /* 0x000fe20000004100 */
[--C-:B------:R-:W-:Y:S01]  /*12da0*/  SHF.R.U64 R59, R36, 0x10, R37.reuse ;  /* 0x00000010243b7819 */ /* 0x100fe20000001225 */
[--C-:B------:R-:W-:Y:S01]  /*12db0*/  HADD2.F32 R52, -RZ, R95.reuse.H1_H1 ;  /* 0x3000005fff347230 */ /* 0x100fe20000004100 */
[----:B------:R-:W-:Y:S01]  /*12dc0*/  LOP3.LUT R43, R226, R43, R64, 0xf6, !PT ;  /* 0x0000002be22b7212 */ /* 0x000fe200078ef640 */
[----:B------:R-:W-:Y:S01]  /*12dd0*/  HADD2.F32 R95, -RZ, R95.H0_H0 ;  /* 0x2000005fff5f7230 */ /* 0x000fe20000004100 */
[----:B------:R-:W-:Y:S01]  /*12de0*/  SHF.R.U32.HI R54, RZ, 0x10, R37 ;  /* 0x00000010ff367819 */ /* 0x000fe20000011625 */
[----:B------:R-:W-:Y:S01]  /*12df0*/  HADD2.F32 R97, -RZ, R97.H0_H0 ;  /* 0x20000061ff617230 */ /* 0x000fe20000004100 */
[--C-:B------:R-:W-:Y:S02]  /*12e00*/  SHF.R.U64 R63, R28, 0x10, R29.reuse ;  /* 0x000000101c3f7819 */ /* 0x100fe4000000121d */
[----:B------:R-:W-:Y:S01]  /*12e10*/  SHF.R.U32.HI R51, RZ, 0x10, R29 ;  /* 0x00000010ff337819 */ /* 0x000fe2000001161d */
[----:B------:R-:W-:Y:S01]  /*12e20*/  HADD2.F32 R54, -RZ, R54.H0_H0 ;  /* 0x20000036ff367230 */ /* 0x000fe20000004100 */
[----:B------:R-:W-:-:S02]  /*12e30*/  SHF.R.U64 R57, R38, 0x10, R39 ;  /* 0x0000001026397819 */ /* 0x000fc40000001227 */
[----:B------:R-:W-:Y:S02]  /*12e40*/  SHF.R.U32.HI R55, RZ, 0x10, R39 ;  /* 0x00000010ff377819 */ /* 0x000fe40000011627 */
[--C-:B------:R-:W-:Y:S02]  /*12e50*/  SHF.R.U32.HI R61, RZ, 0x10, R31.reuse ;  /* 0x00000010ff3d7819 */ /* 0x100fe4000001161f */
[----:B------:R-:W-:Y:S02]  /*12e60*/  SHF.R.U64 R62, R30, 0x10, R31 ;  /* 0x000000101e3e7819 */ /* 0x000fe4000000121f */
[----:B--2---:R-:W-:Y:S02]  /*12e70*/  R2UR UR4, R40 ;  /* 0x00000000280472ca */ /* 0x004fe400000e0000 */
[----:B------:R-:W-:-:S04]  /*12e80*/  LEA.HI R40, R0, R237, RZ, 0x1d ;  /* 0x000000ed00287211 */ /* 0x000fc800078fe8ff */
[----:B------:R-:W-:Y:S01]  /*12e90*/  SHF.R.S32.HI R41, RZ, 0x1f, R40 ;  /* 0x0000001fff297819 */ /* 0x000fe20000011428 */
[----:B------:R-:W-:-:S03]  /*12ea0*/  IMAD.SHL.U32 R42, R40, 0x8, RZ ;  /* 0x00000008282a7824 */ /* 0x000fc600078e00ff */
        /* <DEDUP_REMOVED lines=24> */
[----:B------:R-:W-:Y:S01]  /*13030*/  FMUL.FTZ R29, R36, R95 ;  /* 0x0000005f241d7220 */ /* 0x000fe20000410000 */
[----:B------:R-:W-:-:S02]  /*13040*/  HADD2.F32 R50, -RZ, R51.H0_H0 ;  /* 0x20000033ff327230 */ /* 0x000fc40000004100 */
[-C--:B------:R-:W-:Y:S01]  /*13050*/  FMUL.FTZ R36, R36, R97.reuse ;  /* 0x0000006124247220 */ /* 0x080fe20000410000 */
[----:B------:R-:W-:Y:S02]  /*13060*/  HADD2.F32 R39, -RZ, R47.H0_H0 ;  /* 0x2000002fff277230 */ /* 0x000fe40000004100 */
[----:B------:R-:W-:Y:S01]  /*13070*/  FFMA.FTZ R97, R28, R97, -R29 ;  /* 0x000000611c617223 */ /* 0x000fe2000001081d */
[C---:B------:R-:W-:Y:S01]  /*13080*/  FMUL.FTZ R60, R45.reuse, R54 ;  /* 0x000000362d3c7220 */ /* 0x040fe20000410000 */
[----:B------:R-:W-:Y:S02]  /*13090*/  HADD2.F32 R29, -RZ, R98.H0_H0 ;  /* 0x20000062ff1d7230 */ /* 0x000fe40000004100 */
[-C--:B------:R-:W-:Y:S01]  /*130a0*/  FMUL.FTZ R52, R45, R50.reuse ;  /* 0x000000322d347220 */ /* 0x080fe20000410000 */
[----:B------:R-:W-:Y:S02]  /*130b0*/  HADD2.F32 R96, -RZ, R96.H1_H1 ;  /* 0x30000060ff607230 */ /* 0x000fe40000004100 */
[----:B------:R-:W-:Y:S01]  /*130c0*/  FFMA.FTZ R45, R41, R50, -R60 ;  /* 0x00000032292d7223 */ /* 0x000fe2000001083c */
[----:B------:R-:W-:-:S02]  /*130d0*/  HADD2.F32 R38, -RZ, R46.H0_H0 ;  /* 0x2000002eff267230 */ /* 0x000fc40000004100 */
[----:B------:R-:W-:Y:S01]  /*130e0*/  FFMA.FTZ R51, R41, R54, R52 ;  /* 0x0000003629337223 */ /* 0x000fe20000010034 */
[----:B------:R-:W-:Y:S02]  /*130f0*/  HADD2.F32 R98, -RZ, R98.H1_H1 ;  /* 0x30000062ff627230 */ /* 0x000fe40000004100 */
[----:B------:R-:W-:Y:S01]  /*13100*/  FFMA.FTZ R95, R28, R95, R36 ;  /* 0x0000005f1c5f7223 */ /* 0x000fe20000010024 */
[C---:B------:R-:W-:Y:S01]  /*13110*/  FMUL.FTZ R50, R39.reuse, R96 ;  /* 0x0000006027327220 */ /* 0x040fe20000410000 */
[----:B------:R-:W-:Y:S02]  /*13120*/  HADD2.F32 R47, -RZ, R47.H1_H1 ;  /* 0x3000002fff2f7230 */ /* 0x000fe40000004100 */
[C---:B------:R-:W-:Y:S01]  /*13130*/  FMUL.FTZ R41, R38.reuse, R37 ;  /* 0x0000002526297220 */ /* 0x040fe20000410000 */
[----:B------:R-:W-:Y:S01]  /*13140*/  FMUL.FTZ R53, R38, R29 ;  /* 0x0000001d26357220 */ /* 0x000fe20000410000 */
[----:B------:R-:W-:Y:S02]  /*13150*/  HADD2.F32 R36, -RZ, R55.H0_H0 ;  /* 0x20000037ff247230 */ /* 0x000fe40000004100 */
[----:B------:R-:W-:Y:S01]  /*13160*/  FMUL.FTZ R39, R39, R98 ;  /* 0x0000006227277220 */ /* 0x000fe20000410000 */
[----:B------:R-:W-:-:S02]  /*13170*/  HADD2.F32 R28, -RZ, R61.H0_H0 ;  /* 0x2000003dff1c7230 */ /* 0x000fc40000004100 */
[C---:B------:R-:W-:Y:S01]  /*13180*/  FFMA.FTZ R38, R30.reuse, R29, -R41 ;  /* 0x0000001d1e267223 */ /* 0x040fe20000010829 */
[----:B------:R-:W-:Y:S01]  /*13190*/  FFMA.FTZ R53, R30, R37, R53 ;  /* 0x000000251e357223 */ /* 0x000fe20000010035 */
[----:B------:R-:W-:Y:S01]  /*131a0*/  FFMA.FTZ R96, R31, R96, R39 ;  /* 0x000000601f607223 */ /* 0x000fe20000010027 */
[----:B------:R-:W-:Y:S02]  /*131b0*/  HADD2.F32 R44, -RZ, R44.H1_H1 ;  /* 0x3000002cff2c7230 */ /* 0x000fe40000004100 */
[----:B------:R-:W-:Y:S01]  /*131c0*/  FMUL.FTZ R30, R47, R36 ;  /* 0x000000242f1e7220 */ /* 0x000fe20000410000 */
[----:B------:R-:W-:Y:S02]  /*131d0*/  HADD2.F32 R46, -RZ, R46.H1_H1 ;  /* 0x3000002eff2e7230 */ /* 0x000fe40000004100 */
[----:B------:R-:W-:Y:S01]  /*131e0*/  FFMA.FTZ R50, R31, R98, -R50 ;  /* 0x000000621f327223 */ /* 0x000fe20000010832 */
        /* <DEDUP_REMOVED lines=27> */
.L_x_3065:
[----:B------:R-:W-:Y:S05]  /*133a0*/  BSYNC B2 ;  /* 0x0000000000027941 */ /* 0x000fea0003800000 */
.L_x_3064:
        /* <DEDUP_REMOVED lines=24> */
[----:B---3--:R-:W1:Y:S02]  /*13530*/  LDS.128 R28, [R54] ;  /* 0x00000000361c7984 */ /* 0x008e640000000c00 */
        /* <DEDUP_REMOVED lines=72> */
.L_x_3063:
[----:B------:R-:W-:Y:S05]  /*139c0*/  BSYNC B1 ;  /* 0x0000000000017941 */ /* 0x000fea0003800000 */
.L_x_3062:
[----:B--2---:R-:W-:-:S05]  /*139d0*/  VIADD R0, R212, 0x60 ;  /* 0x00000060d4007836 */ /* 0x004fca0000000000 */
[----:B------:R-:W-:-:S13]  /*139e0*/  ISETP.GE.AND P0, PT, R0, R3, PT ;  /* 0x000000030000720c */ /* 0x000fda0003f06270 */
[----:B------:R-:W-:Y:S05]  /*139f0*/  @P0 BRA `(.L_x_3033) ;  /* 0x0000000c00380947 */ /* 0x000fea0003800000 */
[----:B-1----:R1:W5:Y:S01]  /*13a00*/  LDL R45, [R1+0x70] ;  /* 0x00007000012d7983 */ /* 0x0023620000100800 */
[----:B------:R-:W2:Y:S01]  /*13a10*/  LDC R46, c[0x0][0x3f4] ;  /* 0x0000fd00ff2e7b82 */ /* 0x000ea20000000800 */
        /* <DEDUP_REMOVED lines=13> */
[--C-:B------:R-:W-:Y:S01]  /*13af0*/  HADD2.F32 R33, -RZ, R91.reuse.H1_H1 ;  /* 0x3000005bff217230 */ /* 0x100fe20000004100 */
[----:B------:R-:W-:Y:S01]  /*13b00*/  SHF.R.U32.HI R32, RZ, 0x10, R5 ;  /* 0x00000010ff207819 */ /* 0x000fe20000011605 */
[----:B------:R-:W-:Y:S01]  /*13b10*/  HADD2.F32 R91, -RZ, R91.H0_H0 ;  /* 0x2000005bff5b7230 */ /* 0x000fe20000004100 */
[----:B------:R-:W-:Y:S01]  /*13b20*/  SHF.R.S32.HI R25, RZ, 0x1f, R0 ;  /* 0x0000001fff197819 */ /* 0x000fe20000011400 */
[----:B------:R-:W-:Y:S01]  /*13b30*/  IMAD.SHL.U32 R3, R0, 0x8, RZ ;  /* 0x0000000800037824 */ /* 0x000fe200078e00ff */
[----:B------:R-:W-:Y:S01]  /*13b40*/  SHF.R.U64 R44, R12, 0x10, R13 ;  /* 0x000000100c2c7819 */ /* 0x000fe2000000120d */
[----:B------:R-:W-:Y:S01]  /*13b50*/  HADD2.F32 R32, -RZ, R32.H0_H0 ;  /* 0x20000020ff207230 */ /* 0x000fe20000004100 */
[----:B------:R-:W-:Y:S02]  /*13b60*/  LEA.HI R25, R25, R0, RZ, 0x3 ;  /* 0x0000000019197211 */ /* 0x000fe400078f18ff */
[----:B------:R-:W-:-:S02]  /*13b70*/  LOP3.LUT R0, R48, 0x38, R3, 0xf8, !PT ;  /* 0x0000003830007812 */ /* 0x000fc400078ef803 */
[--C-:B------:R-:W-:Y:S01]  /*13b80*/  SHF.R.U64 R43, R14, 0x10, R15.reuse ;  /* 0x000000100e2b7819 */ /* 0x100fe2000000120f */
[----:B------:R-:W-:Y:S01]  /*13b90*/  IMAD.SHL.U32 R25, R25, 0x400, RZ ;  /* 0x0000040019197824 */ /* 0x000fe200078e00ff */
[----:B------:R-:W-:Y:S02]  /*13ba0*/  LOP3.LUT R0, R0, R47, RZ, 0x3c, !PT ;  /* 0x0000002f00007212 */ /* 0x000fe400078e3cff */
[----:B------:R-:W-:Y:S01]  /*13bb0*/  SHF.R.U32.HI R40, RZ, 0x10, R15 ;  /* 0x00000010ff287819 */ /* 0x000fe2000001160f */
[--C-:B------:R-:W-:Y:S01]  /*13bc0*/  HADD2.F32 R15, -RZ, R93.reuse.H1_H1 ;  /* 0x3000005dff0f7230 */ /* 0x100fe20000004100 */
[----:B------:R-:W-:Y:S01]  /*13bd0*/  LOP3.LUT R3, R25, 0x7fffe000, RZ, 0xc0, !PT ;  /* 0x7fffe00019037812 */ /* 0x000fe200078ec0ff */
[----:B------:R-:W-:Y:S01]  /*13be0*/  HADD2.F32 R93, -RZ, R93.H0_H0 ;  /* 0x2000005dff5d7230 */ /* 0x000fe20000004100 */
[----:B------:R-:W-:Y:S02]  /*13bf0*/  SHF.R.U32.HI R34, RZ, 0x10, R13 ;  /* 0x00000010ff227819 */ /* 0x000fe4000001160d */
[----:B-----5:R-:W-:-:S02]  /*13c00*/  IADD3 R3, R0, R3, R45 ;  /* 0x0000000300037210 */ /* 0x020fc40007ffe02d */
[----:B------:R-:W-:Y:S02]  /*13c10*/  SHF.R.U64 R42, R4, 0x10, R5 ;  /* 0x00000010042a7819 */ /* 0x000fe40000001205 */
[----:B------:R-:W-:Y:S02]  /*13c20*/  LEA R3, R3, R16, 0x1 ;  /* 0x0000001003037211 */ /* 0x000fe400078e08ff */
[--C-:B------:R-:W-:Y:S02]  /*13c30*/  SHF.R.U64 R41, R6, 0x10, R7.reuse ;  /* 0x0000001006297819 */ /* 0x100fe40000001207 */
[----:B------:R-:W-:Y:S01]  /*13c40*/  SHF.R.U32.HI R39, RZ, 0x10, R7 ;  /* 0x00000010ff277819 */ /* 0x000fe20000011607 */
[----:B------:R-:W1:Y:S02]  /*13c50*/  LDS.128 R28, [R3+0x14400] ;  /* 0x01440000031c7984 */ /* 0x000e640000000c00 */
[--C-:B-1----:R-:W-:Y:S02]  /*13c60*/  HADD2.F32 R12, -RZ, R29.reuse.H0_H0 ;  /* 0x2000001dff0c7230 */ /* 0x102fe40000004100 */
[----:B------:R-:W-:-:S02]  /*13c70*/  HADD2.F32 R29, -RZ, R29.H1_H1 ;  /* 0x3000001dff1d7230 */ /* 0x000fc40000004100 */
[----:B------:R-:W-:Y:S02]  /*13c80*/  HADD2.F32 R7, -RZ, R28.H0_H0 ;  /* 0x2000001cff077230 */ /* 0x000fe40000004100 */
[C---:B------:R-:W-:Y:S01]  /*13c90*/  FMUL.FTZ R35, R12.reuse, R33 ;  /* 0x000000210c237220 */ /* 0x040fe20000410000 */
[----:B------:R-:W-:Y:S01]  /*13ca0*/  FMUL.FTZ R37, R12, R15 ;  /* 0x0000000f0c257220 */ /* 0x000fe20000410000 */
[----:B------:R-:W-:Y:S02]  /*13cb0*/  HADD2.F32 R12, -RZ, R34.H0_H0 ;  /* 0x20000022ff0c7230 */ /* 0x000fe40000004100 */
[----:B------:R-:W-:Y:S01]  /*13cc0*/  FMUL.FTZ R34, R29, R32 ;  /* 0x000000201d227220 */ /* 0x000fe20000410000 */
[----:B------:R-:W-:Y:S02]  /*13cd0*/  HADD2.F32 R13, -RZ, R30.H0_H0 ;  /* 0x2000001eff0d7230 */ /* 0x000fe40000004100 */
[--C-:B------:R-:W-:Y:S02]  /*13ce0*/  HADD2.F32 R14, -RZ, R31.reuse.H0_H0 ;  /* 0x2000001fff0e7230 */ /* 0x100fe40000004100 */
[----:B------:R-:W-:-:S02]  /*13cf0*/  HADD2.F32 R31, -RZ, R31.H1_H1 ;  /* 0x3000001fff1f7230 */ /* 0x000fc40000004100 */
[----:B------:R-:W-:Y:S02]  /*13d00*/  HADD2.F32 R28, -RZ, R28.H1_H1 ;  /* 0x3000001cff1c7230 */ /* 0x000fe40000004100 */
[----:B------:R-:W-:Y:S01]  /*13d10*/  HADD2.F32 R30, -RZ, R30.H1_H1 ;  /* 0x3000001eff1e7230 */ /* 0x000fe20000004100 */
[----:B--2---:R-:W1:Y:S02]  /*13d20*/  LDS.128 R24, [R49] ;  /* 0x0000000031187984 */ /* 0x004e640000000c00 */
[--C-:B-1----:R-:W-:Y:S02]  /*13d30*/  HADD2.F32 R4, -RZ, R25.reuse.H0_H0 ;  /* 0x20000019ff047230 */ /* 0x102fe40000004100 */
[----:B------:R-:W-:Y:S02]  /*13d40*/  HADD2.F32 R25, -RZ, R25.H1_H1 ;  /* 0x30000019ff197230 */ /* 0x000fe40000004100 */
[----:B------:R-:W-:Y:S02]  /*13d50*/  HADD2.F32 R0, -RZ, R24.H0_H0 ;  /* 0x20000018ff007230 */ /* 0x000fe40000004100 */
[C---:B------:R-:W-:Y:S01]  /*13d60*/  FFMA.FTZ R35, R4.reuse, R15, -R35 ;  /* 0x0000000f04237223 */ /* 0x040fe20000010823 */
[----:B------:R-:W-:Y:S01]  /*13d70*/  FFMA.FTZ R37, R4, R33, R37 ;  /* 0x0000002104257223 */ /* 0x000fe20000010025 */
[-C--:B------:R-:W-:Y:S01]  /*13d80*/  FMUL.FTZ R4, R29, R12.reuse ;  /* 0x0000000c1d047220 */ /* 0x080fe20000410000 */
[----:B------:R-:W-:Y:S01]  /*13d90*/  FFMA.FTZ R36, R25, R12, -R34 ;  /* 0x0000000c19247223 */ /* 0x000fe20000010822 */
[----:B------:R-:W-:Y:S01]  /*13da0*/  FMUL.FTZ R15, R7, R91 ;  /* 0x0000005b070f7220 */ /* 0x000fe20000410000 */
[----:B------:R-:W-:-:S02]  /*13db0*/  HADD2.F32 R12, -RZ, R92.H0_H0 ;  /* 0x2000005cff0c7230 */ /* 0x000fc40000004100 */
[-C--:B------:R-:W-:Y:S01]  /*13dc0*/  FMUL.FTZ R34, R7, R93.reuse ;  /* 0x0000005d07227220 */ /* 0x080fe20000410000 */
[----:B------:R-:W-:Y:S01]  /*13dd0*/  FFMA.FTZ R32, R25, R32, R4 ;  /* 0x0000002019207223 */ /* 0x000fe20000010004 */
[----:B------:R-:W-:Y:S02]  /*13de0*/  HADD2.F32 R5, -RZ, R26.H0_H0 ;  /* 0x2000001aff057230 */ /* 0x000fe40000004100 */
[C---:B------:R-:W-:Y:S01]  /*13df0*/  FFMA.FTZ R93, R0.reuse, R93, -R15 ;  /* 0x0000005d005d7223 */ /* 0x040fe2000001080f */
[--C-:B------:R-:W-:Y:S02]  /*13e00*/  HADD2.F32 R4, -RZ, R94.reuse.H0_H0 ;  /* 0x2000005eff047230 */ /* 0x100fe40000004100 */
[----:B------:R-:W-:Y:S01]  /*13e10*/  FFMA.FTZ R34, R0, R91, R34 ;  /* 0x0000005b00227223 */ /* 0x000fe20000010022 */
[----:B------:R-:W-:Y:S01]  /*13e20*/  FMUL.FTZ R0, R13, R12 ;  /* 0x0000000c0d007220 */ /* 0x000fe20000410000 */
[----:B------:R-:W-:Y:S02]  /*13e30*/  HADD2.F32 R7, -RZ, R94.H1_H1 ;  /* 0x3000005eff077230 */ /* 0x000fe40000004100 */
[----:B------:R-:W-:-:S02]  /*13e40*/  HADD2.F32 R15, -RZ, R92.H1_H1 ;  /* 0x3000005cff0f7230 */ /* 0x000fc40000004100 */
[-C--:B------:R-:W-:Y:S01]  /*13e50*/  FFMA.FTZ R29, R5, R4.reuse, -R0 ;  /* 0x00000004051d7223 */ /* 0x080fe20000010800 */
[----:B------:R-:W-:Y:S02]  /*13e60*/  HADD2.F32 R6, -RZ, R27.H0_H0 ;  /* 0x2000001bff067230 */ /* 0x000fe40000004100 */
[----:B------:R-:W-:Y:S01]  /*13e70*/  FMUL.FTZ R38, R13, R4 ;  /* 0x000000040d267220 */ /* 0x000fe20000410000 */
[----:B------:R-:W-:Y:S02]  /*13e80*/  HADD2.F32 R0, -RZ, R40.H0_H0 ;  /* 0x20000028ff007230 */ /* 0x000fe40000004100 */
[C---:B------:R-:W-:Y:S01]  /*13e90*/  FMUL.FTZ R13, R14.reuse, R15 ;  /* 0x0000000f0e0d7220 */ /* 0x040fe20000410000 */
[----:B------:R-:W-:Y:S02]  /*13ea0*/  HADD2.F32 R4, -RZ, R39.H0_H0 ;  /* 0x20000027ff047230 */ /* 0x000fe40000004100 */
[----:B------:R-:W-:Y:S01]  /*13eb0*/  FMUL.FTZ R40, R14, R7 ;  /* 0x000000070e287220 */ /* 0x000fe20000410000 */
[----:B------:R-:W-:Y:S01]  /*13ec0*/  FFMA.FTZ R14, R5, R12, R38 ;  /* 0x0000000c050e7223 */ /* 0x000fe20000010026 */
[----:B------:R-:W-:-:S02]  /*13ed0*/  HADD2.F32 R27, -RZ, R27.H1_H1 ;  /* 0x3000001bff1b7230 */ /* 0x000fc40000004100 */
[C---:B------:R-:W-:Y:S01]  /*13ee0*/  FFMA.FTZ R12, R6.reuse, R7, -R13 ;  /* 0x00000007060c7223 */ /* 0x040fe2000001080d */
[----:B------:R-:W-:Y:S01]  /*13ef0*/  FFMA.FTZ R40, R6, R15, R40 ;  /* 0x0000000f06287223 */ /* 0x000fe20000010028 */
[C---:B------:R-:W-:Y:S01]  /*13f00*/  FMUL.FTZ R38, R31.reuse, R4 ;  /* 0x000000041f267220 */ /* 0x040fe20000410000 */
[-C--:B------:R-:W-:Y:S01]  /*13f10*/  FMUL.FTZ R6, R31, R0.reuse ;  /* 0x000000001f067220 */ /* 0x080fe20000410000 */
[----:B------:R-:W-:Y:S02]  /*13f20*/  HADD2.F32 R13, -RZ, R42.H0_H0 ;  /* 0x2000002aff0d7230 */ /* 0x000fe40000004100 */
[----:B------:R-:W-:Y:S02]  /*13f30*/  HADD2.F32 R15, -RZ, R41.H0_H0 ;  /* 0x20000029ff0f7230 */ /* 0x000fe40000004100 */
[C---:B------:R-:W-:Y:S01]  /*13f40*/  FFMA.FTZ R31, R27.reuse, R0, -R38 ;  /* 0x000000001b1f7223 */ /* 0x040fe20000010826 */
[----:B------:R-:W-:Y:S02]  /*13f50*/  HADD2.F32 R5, -RZ, R44.H0_H0 ;  /* 0x2000002cff057230 */ /* 0x000fe40000004100 */
[----:B------:R-:W-:Y:S01]  /*13f60*/  FFMA.FTZ R33, R27, R4, R6 ;  /* 0x000000041b217223 */ /* 0x000fe20000010006 */
[----:B------:R-:W-:-:S02]  /*13f70*/  HADD2.F32 R7, -RZ, R43.H0_H0 ;  /* 0x2000002bff077230 */ /* 0x000fc40000004100 */
[----:B------:R-:W-:Y:S01]  /*13f80*/  FMUL.FTZ R25, R28, R13 ;  /* 0x0000000d1c197220 */ /* 0x000fe20000410000 */
[----:B------:R-:W-:Y:S02]  /*13f90*/  HADD2.F32 R24, -RZ, R24.H1_H1 ;  /* 0x30000018ff187230 */ /* 0x000fe40000004100 */
        /* <DEDUP_REMOVED lines=18> */
.L_x_3067:
[----:B------:R-:W-:Y:S05]  /*140c0*/  BSYNC B1 ;  /* 0x0000000000017941 */ /* 0x000fea0003800000 */
.L_x_3066:
[----:B------:R-:W-:Y:S05]  /*140d0*/  @P1 BRA `(.L_x_3033) ;  /* 0x0000000400801947 */ /* 0x000fea0003800000 */
[----:B------:R-:W2:Y:S04]  /*140e0*/  LDL R0, [R1+0x60] ;  /* 0x0000600001007983 */ /* 0x000ea80000100800 */
[----:B------:R-:W3:Y:S01]  /*140f0*/  LDL R39, [R1+0x78] ;  /* 0x0000780001277983 */ /* 0x000ee20000100800 */
[----:B------:R-:W-:Y:S01]  /*14100*/  SHF.R.U32.HI R28, RZ, 0x10, R9 ;  /* 0x00000010ff1c7819 */ /* 0x000fe20000011609 */
[--C-:B------:R-:W-:Y:S01]  /*14110*/  HADD2.F32 R27, -RZ, R85.reuse.H1_H1 ;  /* 0x30000055ff1b7230 */ /* 0x100fe20000004100 */
[--C-:B------:R-:W-:Y:S01]  /*14120*/  SHF.R.U64 R38, R72, 0x10, R73.reuse ;  /* 0x0000001048267819 */ /* 0x100fe20000001249 */
[----:B------:R-:W-:Y:S01]  /*14130*/  HADD2.F32 R29, -RZ, R20.H1_H1 ;  /* 0x30000014ff1d7230 */ /* 0x000fe20000004100 */
[----:B------:R-:W-:Y:S01]  /*14140*/  SHF.R.U32.HI R72, RZ, 0x10, R73 ;  /* 0x00000010ff487819 */ /* 0x000fe20000011649 */
[----:B------:R-:W-:Y:S01]  /*14150*/  HADD2.F32 R28, -RZ, R28.H0_H0 ;  /* 0x2000001cff1c7230 */ /* 0x000fe20000004100 */
[----:B------:R-:W-:Y:S01]  /*14160*/  SHF.R.U64 R36, R8, 0x10, R9 ;  /* 0x0000001008247819 */ /* 0x000fe20000001209 */
[----:B------:R-:W-:Y:S01]  /*14170*/  HADD2.F32 R20, -RZ, R20.H0_H0 ;  /* 0x20000014ff147230 */ /* 0x000fe20000004100 */
[--C-:B------:R-:W-:Y:S01]  /*14180*/  SHF.R.U64 R35, R10, 0x10, R11.reuse ;  /* 0x000000100a237819 */ /* 0x100fe2000000120b */
[----:B------:R-:W-:Y:S01]  /*14190*/  HADD2.F32 R85, -RZ, R85.H0_H0 ;  /* 0x20000055ff557230 */ /* 0x000fe20000004100 */
[----:B------:R-:W-:-:S02]  /*141a0*/  SHF.R.U32.HI R34, RZ, 0x10, R11 ;  /* 0x00000010ff227819 */ /* 0x000fc4000001160b */
[--C-:B------:R-:W-:Y:S02]  /*141b0*/  SHF.R.U64 R37, R74, 0x10, R75.reuse ;  /* 0x000000104a257819 */ /* 0x100fe4000000124b */
[----:B------:R-:W-:Y:S02]  /*141c0*/  SHF.R.U32.HI R74, RZ, 0x10, R75 ;  /* 0x00000010ff4a7819 */ /* 0x000fe4000001164b */
[----:B--2---:R-:W-:-:S04]  /*141d0*/  LEA.HI R46, R46, R0, RZ, 0x1d ;  /* 0x000000002e2e7211 */ /* 0x004fc800078fe8ff */
[----:B-1----:R-:W-:Y:S01]  /*141e0*/  SHF.R.S32.HI R3, RZ, 0x1f, R46 ;  /* 0x0000001fff037819 */ /* 0x002fe2000001142e */
[----:B------:R-:W-:Y:S01]  /*141f0*/  IMAD.SHL.U32 R0, R46, 0x8, RZ ;  /* 0x000000082e007824 */ /* 0x000fe200078e00ff */
[----:B---3--:R-:W1:Y:S02]  /*14200*/  LDS.128 R4, [R39] ;  /* 0x0000000027047984 */ /* 0x008e640000000c00 */
[----:B------:R-:W-:Y:S02]  /*14210*/  LEA.HI R3, R3, R46, RZ, 0x3 ;  /* 0x0000002e03037211 */ /* 0x000fe400078f18ff */
[----:B------:R-:W-:-:S03]  /*14220*/  LOP3.LUT R0, R48, 0x38, R0, 0xf8, !PT ;  /* 0x0000003830007812 */ /* 0x000fc600078ef800 */
[----:B------:R-:W-:Y:S01]  /*14230*/  IMAD.SHL.U32 R3, R3, 0x400, RZ ;  /* 0x0000040003037824 */ /* 0x000fe200078e00ff */
[----:B------:R-:W-:-:S04]  /*14240*/  LOP3.LUT R0, R0, R47, RZ, 0x3c, !PT ;  /* 0x0000002f00007212 */ /* 0x000fc800078e3cff */
[----:B------:R-:W-:-:S04]  /*14250*/  LOP3.LUT R3, R3, 0x7fffe000, RZ, 0xc0, !PT ;  /* 0x7fffe00003037812 */ /* 0x000fc800078ec0ff */
[----:B-----5:R-:W-:-:S05]  /*14260*/  IADD3 R3, R0, R3, R45 ;  /* 0x0000000300037210 */ /* 0x020fca0007ffe02d */
        /* <DEDUP_REMOVED lines=8> */
[----:B------:R-:W-:Y:S02]  /*142f0*/  HADD2.F32 R4, -RZ, R4.H1_H1 ;  /* 0x30000004ff047230 */ /* 0x000fe40000004100 */
[----:B------:R-:W-:Y:S02]  /*14300*/  HADD2.F32 R6, -RZ, R6.H1_H1 ;  /* 0x30000006ff067230 */ /* 0x000fe40000004100 */
[--C-:B--2---:R-:W-:Y:S02]  /*14310*/  HADD2.F32 R24, -RZ, R13.reuse.H0_H0 ;  /* 0x2000000dff187230 */ /* 0x104fe40000004100 */
[----:B------:R-:W-:Y:S02]  /*14320*/  HADD2.F32 R13, -RZ, R13.H1_H1 ;  /* 0x3000000dff0d7230 */ /* 0x000fe40000004100 */
[----:B------:R-:W-:Y:S02]  /*14330*/  HADD2.F32 R11, -RZ, R12.H0_H0 ;  /* 0x2000000cff0b7230 */ /* 0x000fe40000004100 */
[C---:B------:R-:W-:Y:S01]  /*14340*/  FMUL.FTZ R31, R24.reuse, R29 ;  /* 0x0000001d181f7220 */ /* 0x040fe20000410000 */
[----:B------:R-:W-:Y:S01]  /*14350*/  FMUL.FTZ R33, R24, R27 ;  /* 0x0000001b18217220 */ /* 0x000fe20000410000 */
[----:B------:R-:W-:-:S02]  /*14360*/  HADD2.F32 R24, -RZ, R72.H0_H0 ;  /* 0x20000048ff187230 */ /* 0x000fc40000004100 */
[C---:B------:R-:W-:Y:S01]  /*14370*/  FMUL.FTZ R30, R13.reuse, R28 ;  /* 0x0000001c0d1e7220 */ /* 0x040fe20000410000 */
[C---:B------:R-:W-:Y:S01]  /*14380*/  FFMA.FTZ R31, R8.reuse, R27, -R31 ;  /* 0x0000001b081f7223 */ /* 0x040fe2000001081f */
[----:B------:R-:W-:Y:S01]  /*14390*/  FFMA.FTZ R33, R8, R29, R33 ;  /* 0x0000001d08217223 */ /* 0x000fe20000010021 */
[----:B------:R-:W-:Y:S02]  /*143a0*/  HADD2.F32 R25, -RZ, R14.H0_H0 ;  /* 0x2000000eff197230 */ /* 0x000fe40000004100 */
[-C--:B------:R-:W-:Y:S01]  /*143b0*/  FMUL.FTZ R8, R13, R24.reuse ;  /* 0x000000180d087220 */ /* 0x080fe20000410000 */
[----:B------:R-:W-:Y:S01]  /*143c0*/  FFMA.FTZ R30, R5, R24, -R30 ;  /* 0x00000018051e7223 */ /* 0x000fe2000001081e */
[C---:B------:R-:W-:Y:S01]  /*143d0*/  FMUL.FTZ R13, R11.reuse, R20 ;  /* 0x000000140b0d7220 */ /* 0x040fe20000410000 */
[----:B------:R-:W-:Y:S02]  /*143e0*/  HADD2.F32 R24, -RZ, R21.H0_H0 ;  /* 0x20000015ff187230 */ /* 0x000fe40000004100 */
[----:B------:R-:W-:Y:S01]  /*143f0*/  FMUL.FTZ R11, R11, R85 ;  /* 0x000000550b0b7220 */ /* 0x000fe20000410000 */
[----:B------:R-:W-:Y:S01]  /*14400*/  FFMA.FTZ R28, R5, R28, R8 ;  /* 0x0000001c051c7223 */ /* 0x000fe20000010008 */
[----:B------:R-:W-:-:S02]  /*14410*/  HADD2.F32 R8, -RZ, R86.H0_H0 ;  /* 0x20000056ff087230 */ /* 0x000fc40000004100 */
[C---:B------:R-:W-:Y:S01]  /*14420*/  FFMA.FTZ R85, R0.reuse, R85, -R13 ;  /* 0x0000005500557223 */ /* 0x040fe2000001080d */
[----:B------:R-:W-:Y:S02]  /*14430*/  HADD2.F32 R26, -RZ, R15.H0_H0 ;  /* 0x2000000fff1a7230 */ /* 0x000fe40000004100 */
[----:B------:R-:W-:Y:S01]  /*14440*/  FFMA.FTZ R20, R0, R20, R11 ;  /* 0x0000001400147223 */ /* 0x000fe2000001000b */
[----:B------:R-:W-:Y:S02]  /*14450*/  HADD2.F32 R21, -RZ, R21.H1_H1 ;  /* 0x30000015ff157230 */ /* 0x000fe40000004100 */
[C---:B------:R-:W-:Y:S01]  /*14460*/  FMUL.FTZ R0, R25.reuse, R24 ;  /* 0x0000001819007220 */ /* 0x040fe20000410000 */
[----:B------:R-:W-:Y:S02]  /*14470*/  HADD2.F32 R5, -RZ, R86.H1_H1 ;  /* 0x30000056ff057230 */ /* 0x000fe40000004100 */
[----:B------:R-:W-:Y:S01]  /*14480*/  FMUL.FTZ R32, R25, R8 ;  /* 0x0000000819207220 */ /* 0x000fe20000410000 */
[----:B------:R-:W-:-:S02]  /*14490*/  HADD2.F32 R15, -RZ, R15.H1_H1 ;  /* 0x3000000fff0f7230 */ /* 0x000fc40000004100 */
[C---:B------:R-:W-:Y:S01]  /*144a0*/  FFMA.FTZ R25, R9.reuse, R8, -R0 ;  /* 0x0000000809197223 */ /* 0x040fe20000010800 */
[C---:B------:R-:W-:Y:S01]  /*144b0*/  FMUL.FTZ R11, R26.reuse, R21 ;  /* 0x000000151a0b7220 */ /* 0x040fe20000410000 */
[----:B------:R-:W-:Y:S02]  /*144c0*/  HADD2.F32 R8, -RZ, R34.H0_H0 ;  /* 0x20000022ff087230 */ /* 0x000fe40000004100 */
[-C--:B------:R-:W-:Y:S01]  /*144d0*/  FMUL.FTZ R26, R26, R5.reuse ;  /* 0x000000051a1a7220 */ /* 0x080fe20000410000 */
[----:B------:R-:W-:Y:S02]  /*144e0*/  HADD2.F32 R0, -RZ, R74.H0_H0 ;  /* 0x2000004aff007230 */ /* 0x000fe40000004100 */
        /* <DEDUP_REMOVED lines=15> */
[-C--:B------:R-:W-:Y:S01]  /*145e0*/  FMUL.FTZ R12, R12, R5.reuse ;  /* 0x000000050c0c7220 */ /* 0x080fe20000410000 */
[----:B------:R-:W-:Y:S01]  /*145f0*/  FFMA.FTZ R0, R4, R5, -R7 ;  /* 0x0000000504007223 */ /* 0x000fe20000010807 */
[-C--:B------:R-:W-:Y:S01]  /*14600*/  FMUL.FTZ R14, R14, R9.reuse ;  /* 0x000000090e0e7220 */ /* 0x080fe20000410000 */
[----:B------:R-:W-:Y:S01]  /*14610*/  FFMA.FTZ R10, R6, R9, -R21 ;  /* 0x00000009060a7223 */ /* 0x000fe20000010815 */
[----:B------:R-:W-:Y:S01]  /*14620*/  FFMA.FTZ R15, R4, R11, R12 ;  /* 0x0000000b040f7223 */ /* 0x000fe2000001000c */
[----:B------:R-:W-:Y:S01]  /*14630*/  F2FP.F16.F32.PACK_AB R7, R27, R24 ;  /* 0x000000181b07723e */ /* 0x000fe200000000ff */
        /* <DEDUP_REMOVED lines=10> */
.L_x_3033:
[----:B------:R-:W-:Y:S05]  /*146e0*/  BSYNC B0 ;  /* 0x0000000000007941 */ /* 0x000fea0003800000 */
.L_x_2993:
        /* <DEDUP_REMOVED lines=8> */
.L_x_2991:
[----:B-1234-:R-:W2:Y:S02]  /*14770*/  LDL R0, [R1+0x5c] ;  /* 0x00005c0001007983 */ /* 0x01eea40000100800 */
[----:B--2---:R-:W-:-:S13]  /*14780*/  R2UR UR4, R0 ;  /* 0x00000000000472ca */ /* 0x004fda00000e0000 */
[----:B------:R-:W-:-:S05]  /*14790*/  IMAD.U32 R0, RZ, RZ, UR4 ;  /* 0x00000004ff007e24 */ /* 0x000fca000f8e00ff */
[----:B------:R-:W-:-:S13]  /*147a0*/  ISETP.NE.AND P0, PT, R0, 0x3, PT ;  /* 0x000000030000780c */ /* 0x000fda0003f05270 */
[----:B------:R-:W-:Y:S05]  /*147b0*/  @!P0 BRA `(.L_x_3068) ;  /* 0x0000000000048947 */ /* 0x000fea0003800000 */
[----:B------:R-:W-:Y:S01]  /*147c0*/  BPT.TRAP 0x1 ;  /* 0x000000040000795c */ /* 0x000fe20000300000 */
.L_x_3068:
[----:B------:R-:W-:Y:S02]  /*147d0*/  LEA R0, R217, R16, 0x3 ;  /* 0x00000010d9007211 */ /* 0x000fe400078e18ff */
[----:B0-----:R-:W-:-:S04]  /*147e0*/  SHF.L.U32 R3, R218, 0x1f, RZ ;  /* 0x0000001fda037819 */ /* 0x001fc800000006ff */
[----:B------:R0:W1:Y:S01]  /*147f0*/  SYNCS.PHASECHK.TRANS64.TRYWAIT P2, [R0+URZ+0x38830], R3 ;  /* 0x03883003000075a7 */ /* 0x000062000804017f */
[----:B------:R-:W-:Y:S05]  /*14800*/  @!P0 BRA `(.L_x_3069) ;  /* 0x0000000000048947 */ /* 0x000fea0003800000 */
[----:B------:R-:W-:Y:S01]  /*14810*/  BPT.TRAP 0x1 ;  /* 0x000000040000795c */ /* 0x000fe20000300000 */
.L_x_3069:
[----:B------:R-:W2:Y:S02]  /*14820*/  S2R R4, SR_TID.X ;  /* 0x0000000000047919 */ /* 0x000ea40000002100 */
[----:B--2---:R-:W-:-:S04]  /*14830*/  LOP3.LUT R4, R4, 0x7f, RZ, 0xc0, !PT ;  /* 0x0000007f04047812 */ /* 0x004fc800078ec0ff */
[----:B------:R-:W-:Y:S01]  /*14840*/  ISETP.NE.AND P1, PT, R4, RZ, PT ;  /* 0x000000ff0400720c */ /* 0x000fe20003f25270 */
[----:B-1----:R-:W-:-:S12]  /*14850*/  @P2 BRA `(.L_x_3070) ;  /* 0x0000000000082947 */ /* 0x002fd80003800000 */
[----:B------:R-:W1:Y:S02]  /*14860*/  SYNCS.PHASECHK.TRANS64.TRYWAIT P2, [R0+URZ+0x38830], R3 ;  /* 0x03883003000075a7 */ /* 0x000e64000804017f */
[----:B-1----:R-:W-:Y:S05]  /*14870*/  @!P2 BRA `(.L_x_3071) ;  /* 0x000001c4001ca947 */ /* 0x002fea0003800000 */
.L_x_3070:
[----:B------:R-:W-:Y:S05]  /*14880*/  WARPSYNC.ALL ;  /* 0x0000000000007948 */ /* 0x000fea0003800000 */
[----:B01----:R-:W-:Y:S01]  /*14890*/  VIADD R3, R16, 0x24400 ;  /* 0x0002440010037836 */ /* 0x003fe20000000000 */
[----:B------:R-:W-:Y:S01]  /*148a0*/  R2UR UR12, R84 ;  /* 0x00000000540c72ca */ /* 0x000fe200000e0000 */
[----:B------:R-:W-:Y:S01]  /*148b0*/  IMAD.MOV.U32 R5, RZ, RZ, 0x40000040 ;  /* 0x40000040ff057424 */ /* 0x000fe200078e00ff */
[----:B------:R-:W-:Y:S01]  /*148c0*/  WARPGROUP.ARRIVE ;  /* 0x00000000000079c5 */ /* 0x000fe20000000000 */
[----:B------:R-:W-:Y:S01]  /*148d0*/  UMOV UR9, 0x40000040 ;  /* 0x4000004000097882 */ /* 0x000fe20000000000 */
[----:B------:R-:W-:Y:S01]  /*148e0*/  SHF.R.U32.HI R3, RZ, 0x4, R3 ;  /* 0x00000004ff037819 */ /* 0x000fe20000011603 */
[----:B------:R-:W-:Y:S01]  /*148f0*/  IMAD.MOV.U32 R7, RZ, RZ, 0x40000040 ;  /* 0x40000040ff077424 */ /* 0x000fe200078e00ff */
[----:B------:R-:W-:Y:S01]  /*14900*/  R2UR UR11, R5 ;  /* 0x00000000050b72ca */ /* 0x000fe200000e0000 */
[----:B------:R-:W-:Y:S01]  /*14910*/  UMOV UR5, UR9 ;  /* 0x0000000900057c82 */ /* 0x000fe20008000000 */
[----:B------:R-:W-:Y:S01]  /*14920*/  LOP3.LUT R3, R3, 0x3fff, RZ, 0xc0, !PT ;  /* 0x00003fff03037812 */ /* 0x000fe200078ec0ff */
[----:B------:R-:W-:Y:S01]  /*14930*/  IMAD.MOV.U32 R9, RZ, RZ, 0x40000040 ;  /* 0x40000040ff097424 */ /* 0x000fe200078e00ff */
[----:B------:R-:W-:Y:S01]  /*14940*/  R2UR UR7, R7 ;  /* 0x00000000070772ca */ /* 0x000fe200000e0000 */
[----:B------:R-:W-:Y:S01]  /*14950*/  IMAD.MOV.U32 R7, RZ, RZ, 0x40000040 ;  /* 0x40000040ff077424 */ /* 0x000fe200078e00ff */
[----:B------:R-:W-:Y:S01]  /*14960*/  LOP3.LUT R222, R3, 0x10000, RZ, 0xfc, !PT ;  /* 0x0001000003de7812 */ /* 0x000fe200078efcff */
[----:B------:R-:W-:Y:S01]  /*14970*/  ULOP3.LUT UR12, UR12, 0x10000, URZ, 0xfc, !UPT ;  /* 0x000100000c0c7892 */ /* 0x000fe2000f8efc3f */
[----:B------:R-:W-:Y:S01]  /*14980*/  IMAD.U32 R13, RZ, RZ, UR9 ;  /* 0x00000009ff0d7e24 */ /* 0x000fe2000f8e00ff */
[----:B------:R-:W-:Y:S01]  /*14990*/  UMOV UR17, 0x40000040 ;  /* 0x4000004000117882 */ /* 0x000fe20000000000 */
[----:B------:R-:W-:Y:S01]  /*149a0*/  UMOV UR57, 0x40000040 ;  /* 0x4000004000397882 */ /* 0x000fe20000000000 */
[----:B------:R-:W-:Y:S01]  /*149b0*/  IMAD R4, R217, 0xa00, R222 ;  /* 0x00000a00d9047824 */ /* 0x000fe200078e02de */
[----:B------:R-:W-:Y:S01]  /*149c0*/  UIADD3 UR56, UR12, 0x804, URZ ;  /* 0x000008040c387890 */ /* 0x000fe2000fffe03f */
[----:B------:R-:W-:Y:S01]  /*149d0*/  IMAD.MOV.U32 R11, RZ, RZ, 0x40000040 ;  /* 0x40000040ff0b7424 */ /* 0x000fe200078e00ff */
[----:B------:R-:W-:Y:S01]  /*149e0*/  UMOV UR8, UR12 ;  /* 0x0000000c00087c82 */ /* 0x000fe20008000000 */
[C---:B------:R-:W-:Y:S01]  /*149f0*/  VIADD R6, R4.reuse, 0x80 ;  /* 0x0000008004067836 */ /* 0x040fe20000000000 */
[C---:B------:R-:W-:Y:S01]  /*14a00*/  R2UR UR10, R4.reuse ;  /* 0x00000000040a72ca */ /* 0x040fe200000e0000 */
[----:B------:R-:W-:Y:S01]  /*14a10*/  UMOV UR4, UR8 ;  /* 0x0000000800047c82 */ /* 0x000fe20008000000 */
[----:B------:R-:W-:Y:S01]  /*14a20*/  IADD3 R8, R4, 0x200, RZ ;  /* 0x0000020004087810 */ /* 0x000fe20007ffe0ff */
[----:B------:R-:W-:Y:S01]  /*14a30*/  UIADD3 UR52, UR12, 0x806, URZ ;  /* 0x000008060c347890 */ /* 0x000fe2000fffe03f */
[----:B------:R-:W-:Y:S01]  /*14a40*/  R2UR UR6, R6 ;  /* 0x00000000060672ca */ /* 0x000fe200000e0000 */
[C---:B------:R-:W-:Y:S01]  /*14a50*/  VIADD R6, R4.reuse, 0x100 ;  /* 0x0000010004067836 */ /* 0x040fe20000000000 */
[----:B------:R-:W-:Y:S01]  /*14a60*/  MOV R12, UR8 ;  /* 0x00000008000c7c02 */ /* 0x000fe20008000f00 */
[----:B------:R-:W-:Y:S01]  /*14a70*/  UMOV UR53, 0x40000040 ;  /* 0x4000004000357882 */ /* 0x000fe20000000000 */
[----:B------:R-:W-:Y:S01]  /*14a80*/  UIADD3 UR48, UR12, 0xc00, URZ ;  /* 0x00000c000c307890 */ /* 0x000fe2000fffe03f */
[----:B------:R-:W-:Y:S01]  /*14a90*/  IADD3 R10, R4, 0x786, RZ ;  /* 0x00000786040a7810 */ /* 0x000fe20007ffe0ff */
[----:B------:R-:W-:Y:S01]  /*14aa0*/  UMOV UR49, 0x40000040 ;  /* 0x4000004000317882 */ /* 0x000fe20000000000 */
[----:B------:R0:W-:Y:S01]  /*14ab0*/  STL.64 [R1+0x50], R12 ;  /* 0x0000500c01007387 */ /* 0x0001e20000100a00 */
[----:B------:R-:W-:Y:S01]  /*14ac0*/  UIADD3 UR44, UR12, 0xc02, URZ ;  /* 0x00000c020c2c7890 */ /* 0x000fe2000fffe03f */
[----:B------:R-:W-:Y:S01]  /*14ad0*/  HGMMA.64x16x16.F32 R56, gdesc[UR8], RZ, !UPT, gsb0 ;  /* 0x00200000083879f0 */ /* 0x000fe2000c0008ff */
[----:B------:R-:W-:Y:S01]  /*14ae0*/  R2UR UR10, R8 ;  /* 0x00000000080a72ca */ /* 0x000fe200000e0000 */
[----:B------:R-:W-:Y:S01]  /*14af0*/  VIADD R8, R4, 0x202 ;  /* 0x0000020204087836 */ /* 0x000fe20000000000 */
[----:B------:R-:W-:Y:S01]  /*14b00*/  R2UR UR11, R9 ;  /* 0x00000000090b72ca */ /* 0x000fe200000e0000 */
[----:B------:R-:W-:Y:S01]  /*14b10*/  UMOV UR45, 0x40000040 ;  /* 0x40000040002d7882 */ /* 0x000fe20000000000 */
[----:B------:R-:W-:Y:S01]  /*14b20*/  MOV R9, 0x40000040 ;  /* 0x4000004000097802 */ /* 0x000fe20000000f00 */
[----:B------:R-:W-:Y:S01]  /*14b30*/  UIADD3 UR40, UR12, 0xc04, URZ ;  /* 0x00000c040c287890 */ /* 0x000fe2000fffe03f */
[----:B------:R-:W-:Y:S01]  /*14b40*/  R2UR UR38, R10 ;  /* 0x000000000a2672ca */ /* 0x000fe200000e0000 */
[----:B------:R-:W-:Y:S01]  /*14b50*/  UMOV UR41, 0x40000040 ;  /* 0x4000004000297882 */ /* 0x000fe20000000000 */
[----:B------:R-:W-:Y:S01]  /*14b60*/  R2UR UR39, R11 ;  /* 0x000000000b2772ca */ /* 0x000fe200000e0000 */
[----:B0-----:R-:W-:Y:S01]  /*14b70*/  IMAD.U32 R13, RZ, RZ, UR17 ;  /* 0x00000011ff0d7e24 */ /* 0x001fe2000f8e00ff */
[----:B------:R-:W-:Y:S01]  /*14b80*/  UIADD3 UR36, UR12, 0xc06, URZ ;  /* 0x00000c060c247890 */ /* 0x000fe2000fffe03f */
[----:B------:R-:W0:Y:S01]  /*14b90*/  LDC R3, c[0x0][0x448] ;  /* 0x00011200ff037b82 */ /* 0x000e220000000800 */
[----:B------:R-:W-:Y:S01]  /*14ba0*/  UMOV UR37, 0x40000040 ;  /* 0x4000004000257882 */ /* 0x000fe20000000000 */
[----:B------:R-:W-:Y:S01]  /*14bb0*/  VIADD R10, R4, 0x806 ;  /* 0x00000806040a7836 */ /* 0x000fe20000000000 */
[----:B------:R-:W-:Y:S01]  /*14bc0*/  BSSY B0, `(.L_x_3072) ;  /* 0x0000932000007945 */ /* 0x000fe20003800000 */
[----:B------:R-:W-:Y:S01]  /*14bd0*/  IMAD.MOV.U32 R11, RZ, RZ, 0x40000040 ;  /* 0x40000040ff0b7424 */ /* 0x000fe200078e00ff */
[----:B------:R-:W-:Y:S01]  /*14be0*/  CS2R R150, SRZ ;  /* 0x0000000000967805 */ /* 0x000fe2000001ff00 */
[----:B------:R-:W-:Y:S01]  /*14bf0*/  @!P1 VIADD R0, R0, 0x38840 ;  /* 0x0003884000009836 */ /* 0x000fe20000000000 */
[----:B------:R-:W-:-:S02]  /*14c00*/  CS2R R148, SRZ ;  /* 0x0000000000947805 */ /* 0x000fc4000001ff00 */
[----:B------:R-:W-:Y:S02]  /*14c10*/  CS2R R146, SRZ ;  /* 0x0000000000927805 */ /* 0x000fe4000001ff00 */
[----:B------:R-:W-:Y:S02]  /*14c20*/  CS2R R144, SRZ ;  /* 0x0000000000907805 */ /* 0x000fe4000001ff00 */
[----:B-----5:R-:W-:Y:S02]  /*14c30*/  CS2R R142, SRZ ;  /* 0x00000000008e7805 */ /* 0x020fe4000001ff00 */
[----:B------:R-:W-:Y:S02]  /*14c40*/  @!P1 PRMT R0, RZ, 0x654, R0 ;  /* 0x00000654ff009816 */ /* 0x000fe40000000000 */
        /* <DEDUP_REMOVED lines=14> */
[----:B------:R-:W-:Y:S02]  /*14d30*/  IADD3 R3, R235, R230, RZ ;  /* 0x000000e6eb037210 */ /* 0x000fe40007ffe0ff */
        /* <DEDUP_REMOVED lines=12> */
[----:B------:R-:W-:Y:S02]  /*14e00*/  WARPGROUP.DEPBAR.LE gsb0, 0x0 ;  /* 0x00008000000079c5 */ /* 0x000fe40000010000 */
[----:B------:R-:W-:-:S06]  /*14e10*/  WARPGROUP.ARRIVE ;  /* 0x00000000000079c5 */ /* 0x000fcc0000000000 */
[----:B------:R-:W-:Y:S01]  /*14e20*/  HGMMA.64x16x16.F32 R48, gdesc[UR4], RZ, !UPT, gsb0 ;  /* 0x00200000043079f0 */ /* 0x000fe2000c0008ff */
        /* <DEDUP_REMOVED lines=14> */
[----:B------:R-:W-:-:S03]  /*14f10*/  IMAD.MOV.U32 R7, RZ, RZ, 0x40000040 ;  /* 0x40000040ff077424 */ /* 0x000fc600078e00ff */
        /* <DEDUP_REMOVED lines=10> */
[----:B------:R-:W-:Y:S02]  /*14fc0*/  R2UR UR7, R7 ;  /* 0x00000000070772ca */ /* 0x000fe400000e0000 */
[----:B------:R-:W-:Y:S02]  /*14fd0*/  MOV R7, 0x40000040 ;  /* 0x4000004000077802 */ /* 0x000fe40000000f00 */
        /* <DEDUP_REMOVED lines=36> */
[----:B------:R-:W-:-:S03]  /*15220*/  IMAD.MOV.U32 R7, RZ, RZ, 0x40000040 ;  /* 0x40000040ff077424 */ /* 0x000fc600078e00ff */
[----:B------:R-:W-:Y:S01]  /*15230*/  R2UR UR18, R6 ;  /* 0x00000000061272ca */ /* 0x000fe200000e0000 */
[----:B------:R-:W-:Y:S01]  /*15240*/  VIADD R6, R4, 0x84 ;  /* 0x0000008404067836 */ /* 0x000fe20000000000 */
[----:B------:R-:W-:Y:S01]  /*15250*/  R2UR UR19, R7 ;  /* 0x00000000071372ca */ /* 0x000fe200000e0000 */
[----:B------:R-:W-:Y:S01]  /*15260*/  IMAD.MOV.U32 R7, RZ, RZ, 0x40000040 ;  /* 0x40000040ff077424 */ /* 0x000fe200078e00ff */
        /* <DEDUP_REMOVED lines=27> */
[----:B0-----:R-:W-:Y:S01]  /*15420*/  IMAD.U32 R13, RZ, RZ, UR17 ;  /* 0x00000011ff0d7e24 */ /* 0x001fe2000f8e00ff */
[----:B------:R-:W-:Y:S02]  /*15430*/  WARPGROUP.DEPBAR.LE gsb0, 0x0 ;  /* 0x00008000000079c5 */ /* 0x000fe40000010000 */
[----:B------:R-:W-:-:S06]  /*15440*/  WARPGROUP.ARRIVE ;  /* 0x00000000000079c5 */ /* 0x000fcc0000000000 */
[----:B------:R-:W-:Y:S01]  /*15450*/  HGMMA.64x16x16.F32 R48, gdesc[UR4], R48, gsb0 ;  /* 0x00200000043079f0 */ /* 0x000fe20008000830 */
[----:B------:R-:W-:Y:S01]  /*15460*/  R2UR UR6, R6 ;  /* 0x00000000060672ca */ /* 0x000fe200000e0000 */
[----:B------:R-:W-:Y:S01]  /*15470*/  UMOV UR4, UR8 ;  /* 0x0000000800047c82 */ /* 0x000fe20008000000 */
[----:B------:R-:W-:Y:S01]  /*15480*/  R2UR UR7, R7 ;  /* 0x00000000070772ca */ /* 0x000fe200000e0000 */
[----:B------:R-:W-:Y:S01]  /*15490*/  UMOV UR5, UR9 ;  /* 0x0000000900057c82 */ /* 0x000fe20008000000 */
[----:B------:R-:W-:Y:S01]  /*154a0*/  VIADD R6, R4, 0x184 ;  /* 0x0000018404067836 */ /* 0x000fe20000000000 */
[----:B------:R-:W-:Y:S01]  /*154b0*/  MOV R7, 0x40000040 ;  /* 0x4000004000077802 */ /* 0x000fe20000000f00 */
[----:B------:R-:W-:Y:S02]  /*154c0*/  WARPGROUP.DEPBAR.LE gsb0, 0x0 ;  /* 0x00008000000079c5 */ /* 0x000fe40000010000 */
[----:B------:R-:W-:-:S07]  /*154d0*/  WARPGROUP.ARRIVE ;  /* 0x00000000000079c5 */ /* 0x000fce0000000000 */
        /* <DEDUP_REMOVED lines=9> */
[----:B------:R-:W-:Y:S02]  /*15570*/  R2UR UR19, R7 ;  /* 0x00000000071372ca */ /* 0x000fe400000e0000 */
[----:B------:R-:W-:Y:S01]  /*15580*/  MOV R7, 0x40000040 ;  /* 0x4000004000077802 */ /* 0x000fe20000000f00 */
        /* <DEDUP_REMOVED lines=33> */
[----:B------:R-:W-:Y:S01]  /*157a0*/  R2UR UR10, R6 ;  /* 0x00000000060a72ca */ /* 0x000fe200000e0000 */
[----:B------:R-:W-:Y:S01]  /*157b0*/  VIADD R6, R4, 0x280 ;  /* 0x0000028004067836 */ /* 0x000fe20000000000 */
[----:B------:R-:W-:Y:S02]  /*157c0*/  R2UR UR11, R7 ;  /* 0x00000000070b72ca */ /* 0x000fe400000e0000 */
[----:B------:R-:W-:Y:S02]  /*157d0*/  MOV R7, 0x40000040 ;  /* 0x4000004000077802 */ /* 0x000fe40000000f00 */
[----:B------:R-:W-:Y:S01]  /*157e0*/  R2UR UR18, R6 ;  /* 0x00000000061272ca */ /* 0x000fe200000e0000 */
[----:B------:R-:W-:Y:S01]  /*157f0*/  VIADD R6, R4, 0x300 ;  /* 0x0000030004067836 */ /* 0x000fe20000000000 */
[----:B------:R-:W-:Y:S01]  /*15800*/  R2UR UR19, R7 ;  /* 0x00000000071372ca */ /* 0x000fe200000e0000 */
[----:B------:R-:W-:Y:S01]  /*15810*/  IMAD.MOV.U32 R7, RZ, RZ, 0x40000040 ;  /* 0x40000040ff077424 */ /* 0x000fe200078e00ff */
[----:B------:R-:W-:-:S02]  /*15820*/  WARPGROUP.DEPBAR.LE gsb0, 0x0 ;  /* 0x00008000000079c5 */ /* 0x000fc40000010000 */
        /* <DEDUP_REMOVED lines=15> */
[----:B------:R-:W-:Y:S01]  /*15920*/  IMAD.MOV.U32 R9, RZ, RZ, 0x40000040 ;  /* 0x40000040ff097424 */ /* 0x000fe200078e00ff */
[----:B------:R-:W-:Y:S02]  /*15930*/  IADD3 R8, R4, 0x482, RZ ;  /* 0x0000048204087810 */ /* 0x000fe40007ffe0ff */
        /* <DEDUP_REMOVED lines=49> */
[----:B------:R-:W-:-:S05]  /*15c50*/  MOV R12, UR16 ;  /* 0x00000010000c7c02 */ /* 0x000fca0008000f00 */
        /* <DEDUP_REMOVED lines=10> */
[----:B------:R-:W-:Y:S02]  /*15d00*/  R2UR UR11, R9 ;  /* 0x00000000090b72ca */ /* 0x000fe400000e0000 */
[----:B------:R-:W-:Y:S01]  /*15d10*/  MOV R9, 0x40000040 ;  /* 0x4000004000097802 */ /* 0x000fe20000000f00 */
[----:B------:R-:W-:-:S02]  /*15d20*/  WARPGROUP.DEPBAR.LE gsb0, 0x0 ;  /* 0x00008000000079c5 */ /* 0x000fc40000010000 */
        /* <DEDUP_REMOVED lines=168> */
[----:B------:R-:W-:Y:S01]  /*167b0*/  VIADD R6, R4, 0x502 ;  /* 0x0000050204067836 */ /* 0x000fe20000000000 */
[----:B------:R-:W-:-:S04]  /*167c0*/  MOV R7, 0x40000040 ;  /* 0x4000004000077802 */ /* 0x000fc80000000f00 */
        /* <DEDUP_REMOVED lines=15> */
[----:B------:R-:W-:Y:S01]  /*168c0*/  IMAD.U32 R12, RZ, RZ, UR16 ;  /* 0x00000010ff0c7e24 */ /* 0x000fe2000f8e00ff */
[----:B------:R-:W-:-:S04]  /*168d0*/  UMOV UR4, UR14 ;  /* 0x0000000e00047c82 */ /* 0x000fc80008000000 */
[----:B------:R-:W-:Y:S01]  /*168e0*/  STL.64 [R1], R12 ;  /* 0x0000000c01007387 */ /* 0x000fe20000100a00 */
[----:B------:R-:W-:Y:S02]  /*168f0*/  WARPGROUP.DEPBAR.LE gsb0, 0x0 ;  /* 0x00008000000079c5 */ /* 0x000fe40000010000 */
[----:B------:R-:W-:-:S06]  /*16900*/  WARPGROUP.ARRIVE ;  /* 0x00000000000079c5 */ /* 0x000fcc0000000000 */
[----:B------:R-:W-:Y:S01]  /*16910*/  HGMMA.64x16x16.F32 R24, gdesc[UR8], R24, gsb0 ;  /* 0x00200000081879f0 */ /* 0x000fe20008000818 */
[----:B------:R-:W-:Y:S01]  /*16920*/  UMOV UR8, UR14 ;  /* 0x0000000e00087c82 */ /* 0x000fe20008000000 */
[----:B------:R-:W-:Y:S01]  /*16930*/  UMOV UR9, UR15 ;  /* 0x0000000f00097c82 */ /* 0x000fe20008000000 */
[----:B------:R-:W-:Y:S02]  /*16940*/  WARPGROUP.DEPBAR.LE gsb0, 0x0 ;  /* 0x00008000000079c5 */ /* 0x000fe40000010000 */
[----:B------:R-:W-:-:S06]  /*16950*/  WARPGROUP.ARRIVE ;  /* 0x00000000000079c5 */ /* 0x000fcc0000000000 */
[----:B------:R-:W-:Y:S03]  /*16960*/  HGMMA.64x16x16.F32 R56, gdesc[UR16], R56, gsb0 ;  /* 0x00200000103879f0 */ /* 0x000fe60008000838 */
        /* <DEDUP_REMOVED lines=226> */
[----:B------:R-:W0:Y:S01]  /*17790*/  @P2 LDC R6, c[0x0][0x44c] ;  /* 0x00011300ff062b82 */ /* 0x000e220000000800 */
[----:B------:R-:W-:Y:S02]  /*177a0*/  IMAD.MOV.U32 R7, RZ, RZ, 0x40000040 ;  /* 0x40000040ff077424 */ /* 0x000fe400078e00ff */
[----:B0-----:R-:W-:-:S04]  /*177b0*/  @P2 IMAD.HI.U32 R5, R3, R6, RZ ;  /* 0x0000000603052227 */ /* 0x001fc800078e00ff */
[----:B------:R-:W-:Y:S01]  /*177c0*/  VIADD R6, R4, 0x886 ;  /* 0x0000088604067836 */ /* 0x000fe20000000000 */
[----:B------:R-:W-:Y:S02]  /*177d0*/  WARPGROUP.DEPBAR.LE gsb0, 0x0 ;  /* 0x00008000000079c5 */ /* 0x000fe40000010000 */
[----:B------:R-:W-:-:S06]  /*177e0*/  WARPGROUP.ARRIVE ;  /* 0x00000000000079c5 */ /* 0x000fcc0000000000 */
[----:B------:R-:W-:Y:S01]  /*177f0*/  HGMMA.64x16x16.F32 R40, gdesc[UR4], R40, gsb0 ;  /* 0x00200000042879f0 */ /* 0x000fe20008000828 */
[----:B------:R-:W-:Y:S01]  /*17800*/  R2UR UR6, R8 ;  /* 0x00000000080672ca */ /* 0x000fe200000e0000 */
[----:B------:R-:W-:Y:S01]  /*17810*/  UMOV UR4, UR40 ;  /* 0x0000002800047c82 */ /* 0x000fe20008000000 */
[----:B------:R-:W-:Y:S01]  /*17820*/  R2UR UR7, R9 ;  /* 0x00000000090772ca */ /* 0x000fe200000e0000 */
[----:B------:R-:W-:Y:S01]  /*17830*/  UMOV UR5, UR41 ;  /* 0x0000002900057c82 */ /* 0x000fe20008000000 */
[----:B------:R-:W0:Y:S01]  /*17840*/  @P2 LDC R8, c[0x0][0x450] ;  /* 0x00011400ff082b82 */ /* 0x000e220000000800 */
[----:B------:R-:W-:-:S04]  /*17850*/  IMAD.MOV.U32 R9, RZ, RZ, -0x50 ;  /* 0xffffffb0ff097424 */ /* 0x000fc800078e00ff */
[----:B------:R-:W-:-:S04]  /*17860*/  IMAD R9, R2, R9, 0x51 ;  /* 0x0000005102097424 */ /* 0x000fc800078e0209 */
[----:B------:R-:W-:-:S05]  /*17870*/  IMAD R9, R234, -0x2, R9 ;  /* 0xfffffffeea097824 */ /* 0x000fca00078e0209 */
[--C-:B------:R-:W-:Y:S02]  /*17880*/  IADD3 R9, -R231, R9, R232.reuse ;  /* 0x00000009e7097210 */ /* 0x100fe40007ffe1e8 */
[----:B0-----:R-:W-:Y:S01]  /*17890*/  @P2 SHF.R.U32.HI R3, RZ, R8, R5 ;  /* 0x00000008ff032219 */ /* 0x001fe20000011605 */
[----:B------:R-:W-:-:S04]  /*178a0*/  IMAD R5, R2, -0x50, R232 ;  /* 0xffffffb002057824 */ /* 0x000fc800078e02e8 */
[----:B------:R-:W0:Y:S01]  /*178b0*/  SHFL.IDX PT, R8, R3, 0x1, 0x1c1f ;  /* 0x003c1f0003087f89 */ /* 0x000e2200000e0000 */
[----:B------:R-:W-:-:S03]  /*178c0*/  VIADD R5, R5, 0x50 ;  /* 0x0000005005057836 */ /* 0x000fc60000000000 */
[----:B------:R-:W1:Y:S01]  /*178d0*/  SHFL.IDX PT, R3, R3, RZ, 0x1c1f ;  /* 0x001c1fff03037589 */ /* 0x000e6200000e0000 */
        /* <DEDUP_REMOVED lines=10> */
[----:B------:R-:W-:Y:S02]  /*17980*/  WARPGROUP.DEPBAR.LE gsb0, 0x0 ;  /* 0x00008000000079c5 */ /* 0x000fe40000010000 */
[----:B------:R-:W-:-:S06]  /*17990*/  WARPGROUP.ARRIVE ;  /* 0x00000000000079c5 */ /* 0x000fcc0000000000 */
[----:B------:R-:W-:Y:S01]  /*179a0*/  HGMMA.64x16x16.F32 R56, gdesc[UR36], R56, gsb0 ;  /* 0x00200000243879f0 */ /* 0x000fe20008000838 */
[----:B------:R-:W-:Y:S01]  /*179b0*/  ULDC UR38, c[0x0][0x988] ;  /* 0x0002620000267ab9 */ /* 0x000fe20000000800 */
[----:B------:R-:W-:Y:S01]  /*179c0*/  ULDC UR39, c[0x0][0x988] ;  /* 0x0002620000277ab9 */ /* 0x000fe20000000800 */
[----:B------:R-:W-:Y:S02]  /*179d0*/  WARPGROUP.DEPBAR.LE gsb0, 0x0 ;  /* 0x00008000000079c5 */ /* 0x000fe40000010000 */
[----:B------:R-:W-:-:S06]  /*179e0*/  WARPGROUP.ARRIVE ;  /* 0x00000000000079c5 */ /* 0x000fcc0000000000 */
[----:B------:R-:W-:Y:S01]  /*179f0*/  HGMMA.64x16x16.F32 R48, gdesc[UR4], R48, gsb0 ;  /* 0x00200000043079f0 */ /* 0x000fe20008000830 */
[----:B------:R-:W-:Y:S01]  /*17a00*/  R2UR UR6, R6 ;  /* 0x00000000060672ca */ /* 0x000fe200000e0000 */
[----:B------:R-:W-:Y:S01]  /*17a10*/  UMOV UR4, UR36 ;  /* 0x0000002400047c82 */ /* 0x000fe20008000000 */
[----:B------:R-:W-:Y:S01]  /*17a20*/  R2UR UR7, R7 ;  /* 0x00000000070772ca */ /* 0x000fe200000e0000 */
[----:B------:R-:W-:Y:S01]  /*17a30*/  UMOV UR5, UR37 ;  /* 0x0000002500057c82 */ /* 0x000fe20008000000 */
[C---:B------:R-:W-:Y:S01]  /*17a40*/  VIADD R6, R4.reuse, 0x906 ;  /* 0x0000090604067836 */ /* 0x040fe20000000000 */
[----:B------:R-:W-:Y:S01]  /*17a50*/  MOV R7, 0x40000040 ;  /* 0x4000004000077802 */ /* 0x000fe20000000f00 */
        /* <DEDUP_REMOVED lines=8> */
[----:B------:R-:W-:Y:S02]  /*17ae0*/  IMAD R6, R234, -0x2, R5 ;  /* 0xfffffffeea067824 */ /* 0x000fe400078e0205 */
[----:B------:R-:W-:-:S03]  /*17af0*/  IMAD.MOV.U32 R5, RZ, RZ, 0x40000040 ;  /* 0x40000040ff057424 */ /* 0x000fc600078e00ff */
[-CC-:B0-----:R-:W-:Y:S02]  /*17b00*/  VIADDMNMX R8, R8, R9.reuse, R6.reuse, PT ;  /* 0x0000000908087246 */ /* 0x181fe40003800106 */
[----:B-1----:R-:W-:Y:S02]  /*17b10*/  VIADDMNMX R9, R3, R9, R6, PT ;  /* 0x0000000903097246 */ /* 0x002fe40003800106 */
[C---:B------:R-:W-:Y:S02]  /*17b20*/  ISETP.GT.AND P3, PT, R8.reuse, RZ, PT ;  /* 0x000000ff0800720c */ /* 0x040fe40003f64270 */
[C---:B------:R-:W-:Y:S02]  /*17b30*/  ISETP.GT.AND P4, PT, R8.reuse, 0x1, PT ;  /* 0x000000010800780c */ /* 0x040fe40003f84270 */
[----:B------:R-:W-:Y:S02]  /*17b40*/  ISETP.GT.AND P5, PT, R8, 0x8, PT ;  /* 0x000000080800780c */ /* 0x000fe40003fa4270 */
[----:B------:R-:W-:-:S02]  /*17b50*/  FSEL R58, R58, -INF , P3 ;  /* 0xff8000003a3a7808 */ /* 0x000fc40001800000 */
[----:B------:R-:W-:Y:S02]  /*17b60*/  FSEL R59, R59, -INF , P4 ;  /* 0xff8000003b3b7808 */ /* 0x000fe40002000000 */
[----:B------:R-:W-:Y:S02]  /*17b70*/  ISETP.GT.AND P3, PT, R8, 0x9, PT ;  /* 0x000000090800780c */ /* 0x000fe40003f64270 */
[----:B------:R-:W-:Y:S02]  /*17b80*/  FSEL R62, R62, -INF , P5 ;  /* 0xff8000003e3e7808 */ /* 0x000fe40002800000 */
[C---:B------:R-:W-:Y:S02]  /*17b90*/  ISETP.GT.AND P4, PT, R8.reuse, 0x10, PT ;  /* 0x000000100800780c */ /* 0x040fe40003f84270 */
[----:B------:R-:W-:Y:S02]  /*17ba0*/  FSEL R64, R63, -INF , P3 ;  /* 0xff8000003f407808 */ /* 0x000fe40001800000 */
[----:B------:R-:W-:-:S02]  /*17bb0*/  ISETP.GT.AND P3, PT, R8, 0x11, PT ;  /* 0x000000110800780c */ /* 0x000fc40003f64270 */
[----:B------:R-:W-:Y:S02]  /*17bc0*/  FSEL R50, R50, -INF , P4 ;  /* 0xff80000032327808 */ /* 0x000fe40002000000 */
[C---:B------:R-:W-:Y:S02]  /*17bd0*/  ISETP.GT.AND P4, PT, R8.reuse, 0x18, PT ;  /* 0x000000180800780c */ /* 0x040fe40003f84270 */
[----:B------:R-:W-:Y:S02]  /*17be0*/  FSEL R66, R51, -INF , P3 ;  /* 0xff80000033427808 */ /* 0x000fe40001800000 */
[----:B------:R-:W-:Y:S02]  /*17bf0*/  ISETP.GT.AND P3, PT, R8, 0x19, PT ;  /* 0x000000190800780c */ /* 0x000fe40003f64270 */
[----:B------:R-:W-:Y:S02]  /*17c00*/  FSEL R54, R54, -INF , P4 ;  /* 0xff80000036367808 */ /* 0x000fe40002000000 */
[----:B------:R-:W-:-:S02]  /*17c10*/  ISETP.GT.AND P4, PT, R8, 0x20, PT ;  /* 0x000000200800780c */ /* 0x000fc40003f84270 */
[----:B------:R-:W-:Y:S02]  /*17c20*/  FSEL R68, R55, -INF , P3 ;  /* 0xff80000037447808 */ /* 0x000fe40001800000 */
[----:B------:R-:W-:Y:S02]  /*17c30*/  ISETP.GT.AND P3, PT, R8, 0x21, PT ;  /* 0x000000210800780c */ /* 0x000fe40003f64270 */
[----:B------:R-:W-:Y:S01]  /*17c40*/  ISETP.GT.AND P5, PT, R9, 0x8, PT ;  /* 0x000000080900780c */ /* 0x000fe20003fa4270 */
[----:B------:R-:W-:Y:S02]  /*17c50*/  WARPGROUP.DEPBAR.LE gsb0, 0x0 ;  /* 0x00008000000079c5 */ /* 0x000fe40000010000 */
[----:B------:R-:W-:Y:S01]  /*17c60*/  WARPGROUP.ARRIVE ;  /* 0x00000000000079c5 */ /* 0x000fe20000000000 */
[----:B------:R-:W-:Y:S02]  /*17c70*/  FSEL R70, R42, -INF , P4 ;  /* 0xff8000002a467808 */ /* 0x000fe40002000000 */
[----:B------:R-:W-:-:S02]  /*17c80*/  ISETP.GT.AND P4, PT, R8, 0x28, PT ;  /* 0x000000280800780c */ /* 0x000fc40003f84270 */
[----:B------:R-:W-:Y:S01]  /*17c90*/  FSEL R72, R43, -INF , P3 ;  /* 0xff8000002b487808 */ /* 0x000fe20001800000 */
[----:B------:R-:W-:Y:S01]  /*17ca0*/  HGMMA.64x16x16.F32 R32, gdesc[UR4], R32, gsb0 ;  /* 0x00200000042079f0 */ /* 0x000fe20008000820 */
[----:B------:R-:W-:Y:S01]  /*17cb0*/  R2UR UR6, R4 ;  /* 0x00000000040672ca */ /* 0x000fe200000e0000 */
[----:B------:R-:W-:Y:S01]  /*17cc0*/  UMOV UR4, UR36 ;  /* 0x0000002400047c82 */ /* 0x000fe20008000000 */
[----:B------:R-:W-:Y:S01]  /*17cd0*/  R2UR UR7, R5 ;  /* 0x00000000050772ca */ /* 0x000fe200000e0000 */
[----:B------:R-:W-:Y:S01]  /*17ce0*/  UMOV UR5, UR37 ;  /* 0x0000002500057c82 */ /* 0x000fe20008000000 */
        /* <DEDUP_REMOVED lines=19> */
[----:B------:R-:W-:Y:S02]  /*17e20*/  FSEL R52, R52, -INF , P5 ;  /* 0xff80000034347808 */ /* 0x000fe40002800000 */
[----:B------:R-:W-:Y:S01]  /*17e30*/  FMNMX.FTZ R5, R74, R5, !PT ;  /* 0x000000054a057209 */ /* 0x000fe20007810000 */
[----:B------:R-:W-:-:S02]  /*17e40*/  WARPGROUP.DEPBAR.LE gsb0, 0x0 ;  /* 0x00008000000079c5 */ /* 0x000fc40000010000 */
[----:B------:R-:W-:Y:S01]  /*17e50*/  WARPGROUP.ARRIVE ;  /* 0x00000000000079c5 */ /* 0x000fe20000000000 */
[----:B------:R-:W-:Y:S02]  /*17e60*/  FSEL R76, R34, -INF , P4 ;  /* 0xff800000224c7808 */ /* 0x000fe40002000000 */
[----:B------:R-:W-:Y:S02]  /*17e70*/  ISETP.GT.AND P4, PT, R8, 0x38, PT ;  /* 0x000000380800780c */ /* 0x000fe40003f84270 */
[----:B------:R-:W-:Y:S01]  /*17e80*/  FSEL R78, R35, -INF , P3 ;  /* 0xff800000234e7808 */ /* 0x000fe20001800000 */
[----:B------:R-:W-:Y:S01]  /*17e90*/  HGMMA.64x16x16.F32 R24, gdesc[UR4], R24, gsb0 ;  /* 0x00200000041879f0 */ /* 0x000fe20008000818 */
[----:B------:R-:W-:Y:S01]  /*17ea0*/  FMNMX.FTZ R5, R76, R5, !PT ;  /* 0x000000054c057209 */ /* 0x000fe20007810000 */
[----:B------:R-:W-:Y:S01]  /*17eb0*/  ULDC UR4, c[0x0][0x988] ;  /* 0x0002620000047ab9 */ /* 0x000fe20000000800 */
[----:B------:R-:W-:Y:S02]  /*17ec0*/  ISETP.GT.AND P3, PT, R8, 0x39, PT ;  /* 0x000000390800780c */ /* 0x000fe40003f64270 */
[----:B------:R-:W-:-:S02]  /*17ed0*/  FSEL R80, R38, -INF , P4 ;  /* 0xff80000026507808 */ /* 0x000fc40002000000 */
[----:B------:R-:W-:Y:S02]  /*17ee0*/  FMNMX.FTZ R5, R78, R5, !PT ;  /* 0x000000054e057209 */ /* 0x000fe40007810000 */
[----:B------:R-:W-:Y:S02]  /*17ef0*/  ISETP.GT.AND P4, PT, R8, 0x40, PT ;  /* 0x000000400800780c */ /* 0x000fe40003f84270 */
[----:B------:R-:W-:Y:S02]  /*17f00*/  FSEL R82, R39, -INF , P3 ;  /* 0xff80000027527808 */ /* 0x000fe40001800000 */
[----:B------:R-:W-:Y:S02]  /*17f10*/  FMNMX.FTZ R5, R80, R5, !PT ;  /* 0x0000000550057209 */ /* 0x000fe40007810000 */
[----:B------:R-:W-:Y:S02]  /*17f20*/  ISETP.GT.AND P3, PT, R8, 0x41, PT ;  /* 0x000000410800780c */ /* 0x000fe40003f64270 */
[----:B------:R-:W-:Y:S01]  /*17f30*/  FMNMX.FTZ R5, R82, R5, !PT ;  /* 0x0000000552057209 */ /* 0x000fe20007810000 */
[----:B------:R-:W-:-:S02]  /*17f40*/  WARPGROUP.DEPBAR.LE gsb0, 0x0 ;  /* 0x00008000000079c5 */ /* 0x000fc40000010000 */
[----:B------:R-:W-:Y:S01]  /*17f50*/  FSEL R84, R26, -INF , P4 ;  /* 0xff8000001a547808 */ /* 0x000fe20002000000 */
[----:B------:R0:W-:Y:S01]  /*17f60*/  @!P1 SYNCS.ARRIVE.TRANS64.RED.A1T0 RZ, [R0+URZ], RZ ;  /* 0x000000ff00ff99a7 */ /* 0x0001e2000810043f */
[----:B------:R-:W-:Y:S02]  /*17f70*/  ISETP.GT.AND P4, PT, R8, 0x48, PT ;  /* 0x000000480800780c */ /* 0x000fe40003f84270 */
[----:B------:R-:W-:Y:S02]  /*17f80*/  FSEL R86, R27, -INF , P3 ;  /* 0xff8000001b567808 */ /* 0x000fe40001800000 */
[----:B------:R-:W-:Y:S02]  /*17f90*/  FMNMX.FTZ R5, R84, R5, !PT ;  /* 0x0000000554057209 */ /* 0x000fe40007810000 */
[----:B------:R-:W-:Y:S01]  /*17fa0*/  ISETP.GT.AND P3, PT, R8, 0x49, PT ;  /* 0x000000490800780c */ /* 0x000fe20003f64270 */
[----:B------:R-:W1:Y:S01]  /*17fb0*/  @P2 LDC R27, c[0x0][0x44c] ;  /* 0x00011300ff1b2b82 */ /* 0x000e620000000800 */
[----:B------:R-:W-:-:S02]  /*17fc0*/  FSEL R88, R30, -INF , P4 ;  /* 0xff8000001e587808 */ /* 0x000fc40002000000 */
[----:B------:R-:W-:Y:S02]  /*17fd0*/  FMNMX.FTZ R5, R86, R5, !PT ;  /* 0x0000000556057209 */ /* 0x000fe40007810000 */
[----:B------:R-:W-:Y:S02]  /*17fe0*/  FSEL R90, R31, -INF , P3 ;  /* 0xff8000001f5a7808 */ /* 0x000fe40001800000 */
[----:B------:R-:W-:Y:S02]  /*17ff0*/  FMNMX.FTZ R5, R88, R5, !PT ;  /* 0x0000000558057209 */ /* 0x000fe40007810000 */
[C---:B------:R-:W-:Y:S02]  /*18000*/  ISETP.GT.AND P3, PT, R9.reuse, RZ, PT ;  /* 0x000000ff0900720c */ /* 0x040fe40003f64270 */
[----:B------:R-:W-:Y:S02]  /*18010*/  FMNMX.FTZ R5, R90, R5, !PT ;  /* 0x000000055a057209 */ /* 0x000fe40007810000 */
[----:B------:R-:W-:-:S02]  /*18020*/  ISETP.GT.AND P4, PT, R9, 0x1, PT ;  /* 0x000000010900780c */ /* 0x000fc40003f84270 */
[----:B------:R-:W-:Y:S01]  /*18030*/  FSEL R56, R56, -INF , P3 ;  /* 0xff80000038387808 */ /* 0x000fe20001800000 */
[----:B------:R-:W2:Y:S01]  /*18040*/  SHFL.BFLY PT, R4, R5, 0x2, 0x1f ;  /* 0x0c401f0005047f89 */ /* 0x000ea200000e0000 */
[----:B------:R-:W-:Y:S02]  /*18050*/  FSEL R57, R57, -INF , P4 ;  /* 0xff80000039397808 */ /* 0x000fe40002000000 */
[C---:B------:R-:W-:Y:S02]  /*18060*/  ISETP.GT.AND P3, PT, R9.reuse, 0x10, PT ;  /* 0x000000100900780c */ /* 0x040fe40003f64270 */
[----:B------:R-:W-:Y:S02]  /*18070*/  FMNMX.FTZ R3, R56, R57, !PT ;  /* 0x0000003938037209 */ /* 0x000fe40007810000 */
[----:B------:R-:W-:Y:S01]  /*18080*/  ISETP.GT.AND P4, PT, R9, 0x11, PT ;  /* 0x000000110900780c */ /* 0x000fe20003f84270 */
[----:B-1----:R-:W-:Y:S01]  /*18090*/  @P2 IMAD.HI.U32 R27, R230, R27, RZ ;  /* 0x0000001be61b2227 */ /* 0x002fe200078e00ff */
[----:B------:R-:W-:-:S02]  /*180a0*/  FSEL R48, R48, -INF , P3 ;  /* 0xff80000030307808 */ /* 0x000fc40001800000 */
[----:B------:R-:W-:Y:S02]  /*180b0*/  FSEL R12, R49, -INF , P4 ;  /* 0xff800000310c7808 */ /* 0x000fe40002000000 */
[C---:B------:R-:W-:Y:S02]  /*180c0*/  ISETP.GT.AND P3, PT, R9.reuse, 0x19, PT ;  /* 0x000000190900780c */ /* 0x040fe40003f64270 */
[----:B------:R-:W-:Y:S02]  /*180d0*/  ISETP.GT.AND P4, PT, R9, 0x20, PT ;  /* 0x000000200900780c */ /* 0x000fe40003f84270 */
[----:B------:R-:W-:Y:S02]  /*180e0*/  FSEL R14, R53, -INF , P3 ;  /* 0xff800000350e7808 */ /* 0x000fe40001800000 */
[----:B------:R-:W-:Y:S02]  /*180f0*/  ISETP.GT.AND P3, PT, R9, 0x21, PT ;  /* 0x000000210900780c */ /* 0x000fe40003f64270 */
[----:B------:R-:W-:-:S02]  /*18100*/  FSEL R40, R40, -INF , P4 ;  /* 0xff80000028287808 */ /* 0x000fc40002000000 */
[----:B------:R-:W-:Y:S02]  /*18110*/  ISETP.GT.AND P4, PT, R9, 0x28, PT ;  /* 0x000000280900780c */ /* 0x000fe40003f84270 */
[----:B--2---:R-:W-:Y:S02]  /*18120*/  FMNMX.FTZ R4, R5, R4, !PT ;  /* 0x0000000405047209 */ /* 0x004fe40007810000 */
[----:B------:R-:W-:Y:S01]  /*18130*/  FMNMX.FTZ R5, R60, R3, !PT ;  /* 0x000000033c057209 */ /* 0x000fe20007810000 */
[----:B------:R-:W-:Y:S01]  /*18140*/  IMAD.U32 R3, RZ, RZ, UR4 ;  /* 0x00000004ff037e24 */ /* 0x000fe2000f8e00ff */
[----:B------:R-:W-:Y:S01]  /*18150*/  FSEL R20, R41, -INF , P3 ;  /* 0xff80000029147808 */ /* 0x000fe20001800000 */
[----:B------:R-:W1:Y:S01]  /*18160*/  SHFL.BFLY PT, R7, R4, 0x1, 0x1f ;  /* 0x0c201f0004077f89 */ /* 0x000e6200000e0000 */
[----:B------:R-:W-:Y:S02]  /*18170*/  FMNMX.FTZ R5, R10, R5, !PT ;  /* 0x000000050a057209 */ /* 0x000fe40007810000 */
[----:B------:R-:W-:-:S02]  /*18180*/  ISETP.GT.AND P3, PT, R9, 0x29, PT ;  /* 0x000000290900780c */ /* 0x000fc40003f64270 */
[----:B------:R-:W-:Y:S02]  /*18190*/  FMNMX.FTZ R5, R48, R5, !PT ;  /* 0x0000000530057209 */ /* 0x000fe40007810000 */
[----:B------:R-:W-:Y:S02]  /*181a0*/  FSEL R44, R44, -INF , P4 ;  /* 0xff8000002c2c7808 */ /* 0x000fe40002000000 */
[----:B------:R-:W-:Y:S02]  /*181b0*/  FMNMX.FTZ R5, R12, R5, !PT ;  /* 0x000000050c057209 */ /* 0x000fe40007810000 */
[----:B------:R-:W-:Y:S02]  /*181c0*/  FSEL R26, R45, -INF , P3 ;  /* 0xff8000002d1a7808 */ /* 0x000fe40001800000 */
[----:B------:R-:W-:Y:S02]  /*181d0*/  FMNMX.FTZ R5, R52, R5, !PT ;  /* 0x0000000534057209 */ /* 0x000fe40007810000 */
[----:B------:R-:W-:-:S02]  /*181e0*/  ISETP.GT.AND P3, PT, R9, 0x30, PT ;  /* 0x000000300900780c */ /* 0x000fc40003f64270 */
[----:B------:R-:W-:Y:S02]  /*181f0*/  FMNMX.FTZ R5, R14, R5, !PT ;  /* 0x000000050e057209 */ /* 0x000fe40007810000 */
[C---:B------:R-:W-:Y:S02]  /*18200*/  ISETP.GT.AND P4, PT, R9.reuse, 0x31, PT ;  /* 0x000000310900780c */ /* 0x040fe40003f84270 */
[----:B------:R-:W-:Y:S02]  /*18210*/  FMNMX.FTZ R5, R40, R5, !PT ;  /* 0x0000000528057209 */ /* 0x000fe40007810000 */
[----:B------:R-:W-:Y:S02]  /*18220*/  FSEL R32, R32, -INF , P3 ;  /* 0xff80000020207808 */ /* 0x000fe40001800000 */
[----:B------:R-:W-:Y:S02]  /*18230*/  FMNMX.FTZ R5, R20, R5, !PT ;  /* 0x0000000514057209 */ /* 0x000fe40007810000 */
[----:B------:R-:W-:-:S02]  /*18240*/  ISETP.GT.AND P3, PT, R9, 0x38, PT ;  /* 0x000000380900780c */ /* 0x000fc40003f64270 */
[----:B------:R-:W-:Y:S02]  /*18250*/  FMNMX.FTZ R5, R44, R5, !PT ;  /* 0x000000052c057209 */ /* 0x000fe40007810000 */
[----:B------:R-:W-:Y:S02]  /*18260*/  FSEL R30, R33, -INF , P4 ;  /* 0xff800000211e7808 */ /* 0x000fe40002000000 */
[----:B------:R-:W-:Y:S02]  /*18270*/  FMNMX.FTZ R5, R26, R5, !PT ;  /* 0x000000051a057209 */ /* 0x000fe40007810000 */
[----:B------:R-:W-:Y:S02]  /*18280*/  ISETP.GT.AND P4, PT, R9, 0x39, PT ;  /* 0x000000390900780c */ /* 0x000fe40003f84270 */
[----:B------:R-:W-:Y:S02]  /*18290*/  FMNMX.FTZ R5, R32, R5, !PT ;  /* 0x0000000520057209 */ /* 0x000fe40007810000 */
[----:B------:R-:W-:-:S02]  /*182a0*/  FSEL R36, R36, -INF , P3 ;  /* 0xff80000024247808 */ /* 0x000fc40001800000 */
[----:B------:R-:W-:Y:S02]  /*182b0*/  FMNMX.FTZ R5, R30, R5, !PT ;  /* 0x000000051e057209 */ /* 0x000fe40007810000 */
[----:B------:R-:W-:Y:S02]  /*182c0*/  FSEL R34, R37, -INF , P4 ;  /* 0xff80000025227808 */ /* 0x000fe40002000000 */
[C---:B------:R-:W-:Y:S02]  /*182d0*/  ISETP.GT.AND P3, PT, R9.reuse, 0x40, PT ;  /* 0x000000400900780c */ /* 0x040fe40003f64270 */
[----:B------:R-:W-:Y:S02]  /*182e0*/  FMNMX.FTZ R5, R36, R5, !PT ;  /* 0x0000000524057209 */ /* 0x000fe40007810000 */
[----:B------:R-:W-:Y:S02]  /*182f0*/  ISETP.GT.AND P4, PT, R9, 0x41, PT ;  /* 0x000000410900780c */ /* 0x000fe40003f84270 */
[----:B------:R-:W-:-:S02]  /*18300*/  FSEL R24, R24, -INF , P3 ;  /* 0xff80000018187808 */ /* 0x000fc40001800000 */
[----:B------:R-:W-:Y:S02]  /*18310*/  FMNMX.FTZ R5, R34, R5, !PT ;  /* 0x0000000522057209 */ /* 0x000fe40007810000 */
[----:B------:R-:W-:Y:S02]  /*18320*/  ISETP.GT.AND P3, PT, R9, 0x48, PT ;  /* 0x000000480900780c */ /* 0x000fe40003f64270 */
[----:B------:R-:W-:Y:S02]  /*18330*/  FSEL R38, R25, -INF , P4 ;  /* 0xff80000019267808 */ /* 0x000fe40002000000 */
[----:B------:R-:W-:Y:S02]  /*18340*/  FMNMX.FTZ R5, R24, R5, !PT ;  /* 0x0000000518057209 */ /* 0x000fe40007810000 */
[----:B-1----:R-:W-:Y:S02]  /*18350*/  FMNMX.FTZ R4, R4, R7, !PT ;  /* 0x0000000704047209 */ /* 0x002fe40007810000 */
[----:B------:R-:W-:-:S02]  /*18360*/  ISETP.GT.AND P4, PT, R9, 0x49, PT ;  /* 0x000000490900780c */ /* 0x000fc40003f84270 */
[----:B------:R-:W-:Y:S01]  /*18370*/  FSEL R28, R28, -INF , P3 ;  /* 0xff8000001c1c7808 */ /* 0x000fe20001800000 */
[----:B------:R-:W-:Y:S01]  /*18380*/  FMUL.FTZ R6, R4, R3 ;  /* 0x0000000304067220 */ /* 0x000fe20000410000 */
[----:B------:R-:W-:Y:S02]  /*18390*/  FMNMX.FTZ R5, R38, R5, !PT ;  /* 0x0000000526057209 */ /* 0x000fe40007810000 */
[----:B------:R-:W-:Y:S02]  /*183a0*/  FSETP.NEU.FTZ.AND P6, PT, R4, -INF , PT ;  /* 0xff8000000400780b */ /* 0x000fe40003fdd000 */
[----:B------:R-:W-:Y:S02]  /*183b0*/  FSEL R42, R29, -INF , P4 ;  /* 0xff8000001d2a7808 */ /* 0x000fe40002000000 */
[----:B------:R-:W-:Y:S02]  /*183c0*/  FMNMX.FTZ R5, R28, R5, !PT ;  /* 0x000000051c057209 */ /* 0x000fe40007810000 */
[----:B------:R-:W-:-:S02]  /*183d0*/  FSEL R11, R6, RZ, P6 ;  /* 0x000000ff060b7208 */ /* 0x000fc40003000000 */
[----:B------:R-:W-:-:S03]  /*183e0*/  FMNMX.FTZ R5, R42, R5, !PT ;  /* 0x000000052a057209 */ /* 0x000fc60007810000 */
[-CC-:B------:R-:W-:Y:S01]  /*183f0*/  FFMA.FTZ R205, R50, R3.reuse, -R11.reuse ;  /* 0x0000000332cd7223 */ /* 0x180fe2000001080b */
[-CC-:B------:R-:W-:Y:S01]  /*18400*/  FFMA.FTZ R209, R58, R3.reuse, -R11.reuse ;  /* 0x000000033ad17223 */ /* 0x180fe2000001080b */
[----:B------:R-:W1:Y:S01]  /*18410*/  SHFL.BFLY PT, R50, R5, 0x2, 0x1f ;  /* 0x0c401f0005327f89 */ /* 0x000e6200000e0000 */
[-CC-:B------:R-:W-:Y:S01]  /*18420*/  FFMA.FTZ R6, R59, R3.reuse, -R11.reuse ;  /* 0x000000033b067223 */ /* 0x180fe2000001080b */
        /* <DEDUP_REMOVED lines=20> */
[----:B------:R-:W-:-:S02]  /*18570*/  CS2R R90, SRZ ;  /* 0x00000000005a7805 */ /* 0x000fc4000001ff00 */
[----:B------:R-:W-:Y:S02]  /*18580*/  CS2R R64, SRZ ;  /* 0x0000000000407805 */ /* 0x000fe4000001ff00 */
[----:B-1----:R-:W-:Y:S02]  /*18590*/  FMNMX.FTZ R50, R5, R50, !PT ;  /* 0x0000003205327209 */ /* 0x002fe40007810000 */
[----:B------:R-:W-:Y:S02]  /*185a0*/  CS2R R62, SRZ ;  /* 0x00000000003e7805 */ /* 0x000fe4000001ff00 */
[----:B------:R-:W-:Y:S01]  /*185b0*/  CS2R R58, SRZ ;  /* 0x00000000003a7805 */ /* 0x000fe2000001ff00 */
[----:B------:R-:W1:Y:S01]  /*185c0*/  SHFL.BFLY PT, R5, R50, 0x1, 0x1f ;  /* 0x0c201f0032057f89 */ /* 0x000e6200000e0000 */
[----:B------:R-:W-:Y:S08]  /*185d0*/  MUFU.EX2 R8, R8 ;  /* 0x0000000800087308 */ /* 0x000ff00000000800 */
[----:B------:R-:W-:Y:S08]  /*185e0*/  MUFU.EX2 R205, R205 ;  /* 0x000000cd00cd7308 */ /* 0x000ff00000000800 */
[----:B------:R-:W-:Y:S01]  /*185f0*/  MUFU.EX2 R66, R66 ;  /* 0x0000004200427308 */ /* 0x000fe20000000800 */
[----:B-1----:R-:W-:-:S07]  /*18600*/  FMNMX.FTZ R5, R50, R5, !PT ;  /* 0x0000000532057209 */ /* 0x002fce0007810000 */
[----:B------:R-:W-:Y:S01]  /*18610*/  MUFU.EX2 R54, R54 ;  /* 0x0000003600367308 */ /* 0x000fe20000000800 */
[----:B------:R-:W1:Y:S01]  /*18620*/  @P2 LDC R50, c[0x0][0x450] ;  /* 0x00011400ff322b82 */ /* 0x000e620000000800 */
[C---:B------:R-:W-:Y:S01]  /*18630*/  FSETP.NEU.FTZ.AND P3, PT, R5.reuse, -INF , PT ;  /* 0xff8000000500780b */ /* 0x040fe20003f7d000 */
[----:B------:R-:W-:-:S05]  /*18640*/  FMUL.FTZ R7, R5, R3 ;  /* 0x0000000305077220 */ /* 0x000fca0000410000 */
[----:B------:R3:W-:Y:S01]  /*18650*/  MUFU.EX2 R207, R68 ;  /* 0x0000004400cf7308 */ /* 0x0007e20000000800 */
[----:B------:R-:W-:-:S05]  /*18660*/  FSEL R7, R7, RZ, P3 ;  /* 0x000000ff07077208 */ /* 0x000fca0001800000 */
[-CC-:B------:R-:W-:Y:S01]  /*18670*/  FFMA.FTZ R56, R56, R3.reuse, -R7.reuse ;  /* 0x0000000338387223 */ /* 0x180fe20000010807 */
[-CC-:B------:R-:W-:Y:S01]  /*18680*/  FFMA.FTZ R57, R57, R3.reuse, -R7.reuse ;  /* 0x0000000339397223 */ /* 0x180fe20000010807 */
        /* <DEDUP_REMOVED lines=12> */
[----:B------:R-:W4:Y:S01]  /*18750*/  MUFU.EX2 R57, R57 ;  /* 0x0000003900397308 */ /* 0x000f220000000800 */
[-CC-:B------:R-:W-:Y:S01]  /*18760*/  FFMA.FTZ R30, R30, R3.reuse, -R7.reuse ;  /* 0x000000031e1e7223 */ /* 0x180fe20000010807 */
[-CC-:B------:R-:W-:Y:S01]  /*18770*/  FFMA.FTZ R36, R36, R3.reuse, -R7.reuse ;  /* 0x0000000324247223 */ /* 0x180fe20000010807 */
[-CC-:B------:R-:W-:Y:S01]  /*18780*/  FFMA.FTZ R34, R34, R3.reuse, -R7.reuse ;  /* 0x0000000322227223 */ /* 0x180fe20000010807 */
[-CC-:B------:R-:W-:Y:S01]  /*18790*/  FFMA.FTZ R24, R24, R3.reuse, -R7.reuse ;  /* 0x0000000318187223 */ /* 0x180fe20000010807 */
[-CC-:B------:R-:W-:Y:S01]  /*187a0*/  FFMA.FTZ R38, R38, R3.reuse, -R7.reuse ;  /* 0x0000000326267223 */ /* 0x180fe20000010807 */
[-CC-:B------:R-:W-:Y:S01]  /*187b0*/  FFMA.FTZ R28, R28, R3.reuse, -R7.reuse ;  /* 0x000000031c1c7223 */ /* 0x180fe20000010807 */
[----:B------:R-:W-:Y:S01]  /*187c0*/  FFMA.FTZ R42, R42, R3, -R7 ;  /* 0x000000032a2a7223 */ /* 0x000fe20000010807 */
[----:B------:R2:W-:Y:S01]  /*187d0*/  MUFU.EX2 R9, R10 ;  /* 0x0000000a00097308 */ /* 0x0005e20000000800 */
[----:B---3--:R-:W-:-:S07]  /*187e0*/  CS2R R68, SRZ ;  /* 0x0000000000447805 */ /* 0x008fce000001ff00 */
[----:B------:R-:W3:Y:S01]  /*187f0*/  MUFU.EX2 R60, R60 ;  /* 0x0000003c003c7308 */ /* 0x000ee20000000800 */
[----:B--2---:R-:W-:Y:S01]  /*18800*/  FADD.FTZ R10, R209, R6 ;  /* 0x00000006d10a7221 */ /* 0x004fe20000010000 */
[----:B------:R-:W-:Y:S02]  /*18810*/  F2FP.F16.F32.PACK_AB R209, R6, R209 ;  /* 0x000000d106d1723e */ /* 0x000fe400000000ff */
[----:B----4-:R-:W-:Y:S01]  /*18820*/  F2FP.F16.F32.PACK_AB R208, R57, R56 ;  /* 0x0000003839d0723e */ /* 0x010fe200000000ff */
[----:B------:R-:W-:Y:S01]  /*18830*/  FADD.FTZ R25, R211, R10 ;  /* 0x0000000ad3197221 */ /* 0x000fe20000010000 */
[C---:B------:R-:W-:Y:S02]  /*18840*/  F2FP.F16.F32.PACK_AB R211, R8.reuse, R211 ;  /* 0x000000d308d3723e */ /* 0x040fe400000000ff */
[----:B------:R-:W-:Y:S01]  /*18850*/  MUFU.EX2 R195, R11 ;  /* 0x0000000b00c37308 */ /* 0x000fe20000000800 */
[----:B------:R-:W-:Y:S01]  /*18860*/  FADD.FTZ R10, R8, R25 ;  /* 0x00000019080a7221 */ /* 0x000fe20000010000 */
[----:B------:R-:W-:Y:S01]  /*18870*/  FADD.FTZ R25, R56, R57 ;  /* 0x0000003938197221 */ /* 0x000fe20000010000 */
[----:B------:R-:W-:Y:S01]  /*18880*/  VIADD R8, R2, 0xfffffffe ;  /* 0xfffffffe02087836 */ /* 0x000fe20000000000 */
[----:B------:R-:W-:Y:S01]  /*18890*/  CS2R R56, SRZ ;  /* 0x0000000000387805 */ /* 0x000fe2000001ff00 */
[----:B------:R-:W-:-:S03]  /*188a0*/  IMAD.MOV.U32 R2, RZ, RZ, 0x3f800000 ;  /* 0x3f800000ff027424 */ /* 0x000fc600078e00ff */
[----:B------:R-:W-:Y:S01]  /*188b0*/  MUFU.EX2 R48, R48 ;  /* 0x0000003000307308 */ /* 0x000fe20000000800 */
[----:B---3--:R-:W-:-:S07]  /*188c0*/  F2FP.F16.F32.PACK_AB R210, R9, R60 ;  /* 0x0000003c09d2723e */ /* 0x008fce00000000ff */
[----:B------:R2:W3:Y:S08]  /*188d0*/  MUFU.EX2 R11, R12 ;  /* 0x0000000c000b7308 */ /* 0x0004f00000000800 */
[----:B------:R-:W4:Y:S01]  /*188e0*/  MUFU.EX2 R70, R70 ;  /* 0x0000004600467308 */ /* 0x000f220000000800 */
[----:B--2---:R-:W-:Y:S02]  /*188f0*/  MOV R12, R230 ;  /* 0x000000e6000c7202 */ /* 0x004fe40000000f00 */
[----:B-1----:R-:W-:Y:S01]  /*18900*/  @P2 SHF.R.U32.HI R12, RZ, R50, R27 ;  /* 0x00000032ff0c2219 */ /* 0x002fe2000001161b */
[----:B------:R-:W-:Y:S01]  /*18910*/  FADD.FTZ R27, R205, R10 ;  /* 0x0000000acd1b7221 */ /* 0x000fe20000010000 */
[----:B------:R-:W-:Y:S01]  /*18920*/  FADD.FTZ R10, R60, R25 ;  /* 0x000000193c0a7221 */ /* 0x000fe20000010000 */
[----:B------:R-:W-:-:S02]  /*18930*/  F2FP.F16.F32.PACK_AB R205, R66, R205 ;  /* 0x000000cd42cd723e */ /* 0x000fc400000000ff */
[----:B------:R-:W-:Y:S01]  /*18940*/  CS2R R60, SRZ ;  /* 0x00000000003c7805 */ /* 0x000fe2000001ff00 */
[----:B------:R1:W-:Y:S01]  /*18950*/  MUFU.EX2 R201, R72 ;  /* 0x0000004800c97308 */ /* 0x0003e20000000800 */
[----:B------:R-:W-:Y:S01]  /*18960*/  FADD.FTZ R27, R66, R27 ;  /* 0x0000001b421b7221 */ /* 0x000fe20000010000 */
[----:B---3--:R-:W-:Y:S02]  /*18970*/  F2FP.F16.F32.PACK_AB R204, R11, R48 ;  /* 0x000000300bcc723e */ /* 0x008fe400000000ff */
[----:B------:R-:W-:Y:S02]  /*18980*/  CS2R R66, SRZ ;  /* 0x0000000000427805 */ /* 0x000fe4000001ff00 */
[----:B------:R-:W-:Y:S02]  /*18990*/  CS2R R50, SRZ ;  /* 0x0000000000327805 */ /* 0x000fe4000001ff00 */
[----:B------:R-:W-:Y:S01]  /*189a0*/  MUFU.EX2 R52, R52 ;  /* 0x0000003400347308 */ /* 0x000fe20000000800 */
[----:B-1----:R-:W-:-:S07]  /*189b0*/  CS2R R72, SRZ ;  /* 0x0000000000487805 */ /* 0x002fce000001ff00 */
[----:B------:R1:W2:Y:S08]  /*189c0*/  MUFU.EX2 R13, R14 ;  /* 0x0000000e000d7308 */ /* 0x0002b00000000800 */
[----:B------:R-:W3:Y:S01]  /*189d0*/  MUFU.EX2 R46, R46 ;  /* 0x0000002e002e7308 */ /* 0x000ee20000000800 */
[----:B-1----:R-:W-:Y:S01]  /*189e0*/  IADD3 R14, R12, R232, -R231 ;  /* 0x000000e80c0e7210 */ /* 0x002fe20007ffe8e7 */
[----:B------:R-:W-:Y:S01]  /*189f0*/  FADD.FTZ R12, R54, R27 ;  /* 0x0000001b360c7221 */ /* 0x000fe20000010000 */
[----:B------:R-:W-:-:S03]  /*18a00*/  FADD.FTZ R27, R9, R10 ;  /* 0x0000000a091b7221 */ /* 0x000fc60000010000 */
[----:B------:R-:W-:Y:S01]  /*18a10*/  FADD.FTZ R29, R207, R12 ;  /* 0x0000000ccf1d7221 */ /* 0x000fe20000010000 */
[----:B0-----:R-:W-:Y:S01]  /*18a20*/  FADD.FTZ R0, R48, R27 ;  /* 0x0000001b30007221 */ /* 0x001fe20000010000 */
[----:B------:R0:W1:Y:S01]  /*18a30*/  MUFU.EX2 R203, R74 ;  /* 0x0000004a00cb7308 */ /* 0x0000620000000800 */
[----:B------:R-:W-:-:S04]  /*18a40*/  IMAD.HI R14, R14, 0x66666667, RZ ;  /* 0x666666670e0e7827 */ /* 0x000fc800078e02ff */
[----:B----4-:R-:W-:Y:S01]  /*18a50*/  FADD.FTZ R10, R70, R29 ;  /* 0x0000001d460a7221 */ /* 0x010fe20000010000 */
[----:B------:R-:W-:Y:S01]  /*18a60*/  FADD.FTZ R27, R11, R0 ;  /* 0x000000000b1b7221 */ /* 0x000fe20000010000 */
[----:B--2---:R-:W-:Y:S02]  /*18a70*/  F2FP.F16.F32.PACK_AB R206, R13, R52 ;  /* 0x000000340dce723e */ /* 0x004fe400000000ff */
[----:B------:R-:W-:Y:S01]  /*18a80*/  CS2R R48, SRZ ;  /* 0x0000000000307805 */ /* 0x000fe2000001ff00 */
[----:B------:R-:W-:Y:S01]  /*18a90*/  FADD.FTZ R29, R201, R10 ;  /* 0x0000000ac91d7221 */ /* 0x000fe20000010000 */
[----:B------:R-:W-:Y:S01]  /*18aa0*/  FADD.FTZ R0, R52, R27 ;  /* 0x0000001b34007221 */ /* 0x000fe20000010000 */
[----:B------:R-:W2:Y:S01]  /*18ab0*/  MUFU.EX2 R40, R40 ;  /* 0x0000002800287308 */ /* 0x000ea20000000800 */
[----:B------:R-:W-:Y:S01]  /*18ac0*/  SHF.R.U32.HI R225, RZ, 0x1f, R14 ;  /* 0x0000001fffe17819 */ /* 0x000fe2000001160e */
[----:B---3--:R-:W-:Y:S01]  /*18ad0*/  FADD.FTZ R10, R46, R29 ;  /* 0x0000001d2e0a7221 */ /* 0x008fe20000010000 */
[----:B------:R-:W-:Y:S01]  /*18ae0*/  FADD.FTZ R29, R13, R0 ;  /* 0x000000000d1d7221 */ /* 0x000fe20000010000 */
[----:B------:R-:W-:-:S02]  /*18af0*/  F2FP.F16.F32.PACK_AB R207, R207, R54 ;  /* 0x00000036cfcf723e */ /* 0x000fc400000000ff */
[----:B0-----:R-:W-:Y:S02]  /*18b00*/  CS2R R74, SRZ ;  /* 0x00000000004a7805 */ /* 0x001fe4000001ff00 */
[----:B------:R-:W-:Y:S02]  /*18b10*/  LEA.HI.SX32 R225, R14, R225, 0x1b ;  /* 0x000000e10ee17211 */ /* 0x000fe400078fdaff */
[----:B------:R-:W-:Y:S01]  /*18b20*/  CS2R R54, SRZ ;  /* 0x0000000000367805 */ /* 0x000fe2000001ff00 */
[----:B------:R-:W0:Y:S01]  /*18b30*/  MUFU.EX2 R76, R76 ;  /* 0x0000004c004c7308 */ /* 0x000e220000000800 */
[----:B-1----:R-:W-:Y:S01]  /*18b40*/  FADD.FTZ R31, R203, R10 ;  /* 0x0000000acb1f7221 */ /* 0x002fe20000010000 */
[----:B------:R-:W-:Y:S02]  /*18b50*/  VIMNMX R225, RZ, R225, !PT ;  /* 0x000000e1ffe17248 */ /* 0x000fe40007fe0100 */
[----:B------:R-:W-:Y:S02]  /*18b60*/  CS2R R52, SRZ ;  /* 0x0000000000347805 */ /* 0x000fe4000001ff00 */
[----:B------:R-:W-:-:S02]  /*18b70*/  F2FP.F16.F32.PACK_AB R201, R201, R70 ;  /* 0x00000046c9c9723e */ /* 0x000fc400000000ff */
[----:B------:R-:W-:Y:S02]  /*18b80*/  CS2R R70, SRZ ;  /* 0x0000000000467805 */ /* 0x000fe4000001ff00 */
[----:B------:R-:W-:Y:S01]  /*18b90*/  ISETP.GE.AND P3, PT, R8, R225, PT ;  /* 0x000000e10800720c */ /* 0x000fe20003f66270 */
[----:B------:R-:W1:Y:S01]  /*18ba0*/  MUFU.EX2 R15, R20 ;  /* 0x00000014000f7308 */ /* 0x000e620000000800 */
[----:B--2---:R-:W-:Y:S01]  /*18bb0*/  FADD.FTZ R0, R40, R29 ;  /* 0x0000001d28007221 */ /* 0x004fe20000010000 */
[----:B------:R-:W-:Y:S02]  /*18bc0*/  F2FP.F16.F32.PACK_AB R203, R203, R46 ;  /* 0x0000002ecbcb723e */ /* 0x000fe400000000ff */
[----:B------:R-:W-:-:S04]  /*18bd0*/  CS2R R46, SRZ ;  /* 0x00000000002e7805 */ /* 0x000fc8000001ff00 */
[----:B------:R2:W3:Y:S01]  /*18be0*/  MUFU.EX2 R197, R78 ;  /* 0x0000004e00c57308 */ /* 0x0004e20000000800 */
[----:B0-----:R-:W-:-:S07]  /*18bf0*/  FADD.FTZ R10, R76, R31 ;  /* 0x0000001f4c0a7221 */ /* 0x001fce0000010000 */
[----:B------:R-:W0:Y:S01]  /*18c00*/  MUFU.EX2 R44, R44 ;  /* 0x0000002c002c7308 */ /* 0x000e220000000800 */
[C---:B-1----:R-:W-:Y:S01]  /*18c10*/  FADD.FTZ R7, R15.reuse, R0 ;  /* 0x000000000f077221 */ /* 0x042fe20000010000 */
[----:B------:R-:W-:Y:S02]  /*18c20*/  F2FP.F16.F32.PACK_AB R200, R15, R40 ;  /* 0x000000280fc8723e */ /* 0x000fe400000000ff */
[----:B--2---:R-:W-:Y:S02]  /*18c30*/  CS2R R78, SRZ ;  /* 0x00000000004e7805 */ /* 0x004fe4000001ff00 */
[----:B------:R-:W-:Y:S02]  /*18c40*/  CS2R R40, SRZ ;  /* 0x0000000000287805 */ /* 0x000fe4000001ff00 */
[----:B------:R-:W1:Y:S01]  /*18c50*/  MUFU.EX2 R80, R80 ;  /* 0x0000005000507308 */ /* 0x000e620000000800 */
[C---:B---3--:R-:W-:Y:S01]  /*18c60*/  FADD.FTZ R29, R197.reuse, R10 ;  /* 0x0000000ac51d7221 */ /* 0x048fe20000010000 */
[----:B------:R-:W-:-:S02]  /*18c70*/  F2FP.F16.F32.PACK_AB R197, R197, R76 ;  /* 0x0000004cc5c5723e */ /* 0x000fc400000000ff */
[----:B------:R-:W-:-:S04]  /*18c80*/  CS2R R76, SRZ ;  /* 0x00000000004c7805 */ /* 0x000fc8000001ff00 */
[----:B------:R-:W2:Y:S01]  /*18c90*/  MUFU.EX2 R21, R26 ;  /* 0x0000001a00157308 */ /* 0x000ea20000000800 */
[----:B0-----:R-:W-:-:S07]  /*18ca0*/  FADD.FTZ R0, R44, R7 ;  /* 0x000000072c007221 */ /* 0x001fce0000010000 */
[----:B------:R0:W3:Y:S01]  /*18cb0*/  MUFU.EX2 R199, R82 ;  /* 0x0000005200c77308 */ /* 0x0000e20000000800 */
[----:B-1----:R-:W-:-:S07]  /*18cc0*/  FADD.FTZ R6, R80, R29 ;  /* 0x0000001d50067221 */ /* 0x002fce0000010000 */
[----:B------:R-:W1:Y:S01]  /*18cd0*/  MUFU.EX2 R32, R32 ;  /* 0x0000002000207308 */ /* 0x000e620000000800 */
[C---:B--2---:R-:W-:Y:S01]  /*18ce0*/  FADD.FTZ R29, R21.reuse, R0 ;  /* 0x00000000151d7221 */ /* 0x044fe20000010000 */
[----:B------:R-:W-:Y:S02]  /*18cf0*/  F2FP.F16.F32.PACK_AB R202, R21, R44 ;  /* 0x0000002c15ca723e */ /* 0x000fe400000000ff */
[----:B0-----:R-:W-:Y:S02]  /*18d00*/  CS2R R82, SRZ ;  /* 0x0000000000527805 */ /* 0x001fe4000001ff00 */
[----:B------:R-:W-:Y:S02]  /*18d10*/  CS2R R44, SRZ ;  /* 0x00000000002c7805 */ /* 0x000fe4000001ff00 */
[----:B------:R-:W0:Y:S01]  /*18d20*/  MUFU.EX2 R84, R84 ;  /* 0x0000005400547308 */ /* 0x000e220000000800 */
[C---:B---3--:R-:W-:Y:S01]  /*18d30*/  FADD.FTZ R31, R199.reuse, R6 ;  /* 0x00000006c71f7221 */ /* 0x048fe20000010000 */
[----:B------:R-:W-:-:S02]  /*18d40*/  F2FP.F16.F32.PACK_AB R199, R199, R80 ;  /* 0x00000050c7c7723e */ /* 0x000fc400000000ff */
[----:B------:R-:W-:-:S04]  /*18d50*/  CS2R R80, SRZ ;  /* 0x0000000000507805 */ /* 0x000fc8000001ff00 */
[----:B------:R-:W2:Y:S01]  /*18d60*/  MUFU.EX2 R25, R30 ;  /* 0x0000001e00197308 */ /* 0x000ea20000000800 */
[----:B-1----:R-:W-:-:S07]  /*18d70*/  FADD.FTZ R0, R32, R29 ;  /* 0x0000001d20007221 */ /* 0x002fce0000010000 */
[----:B------:R1:W3:Y:S01]  /*18d80*/  MUFU.EX2 R193, R86 ;  /* 0x0000005600c17308 */ /* 0x0002e20000000800 */
[----:B0-----:R-:W-:-:S07]  /*18d90*/  FADD.FTZ R6, R84, R31 ;  /* 0x0000001f54067221 */ /* 0x001fce0000010000 */
[----:B------:R-:W0:Y:S01]  /*18da0*/  MUFU.EX2 R36, R36 ;  /* 0x0000002400247308 */ /* 0x000e220000000800 */
[C---:B--2---:R-:W-:Y:S01]  /*18db0*/  FADD.FTZ R29, R25.reuse, R0 ;  /* 0x00000000191d7221 */ /* 0x044fe20000010000 */
[----:B------:R-:W-:Y:S02]  /*18dc0*/  F2FP.F16.F32.PACK_AB R196, R25, R32 ;  /* 0x0000002019c4723e */ /* 0x000fe400000000ff */
[----:B-1----:R-:W-:Y:S02]  /*18dd0*/  CS2R R86, SRZ ;  /* 0x0000000000567805 */ /* 0x002fe4000001ff00 */
[----:B------:R-:W-:Y:S02]  /*18de0*/  CS2R R32, SRZ ;  /* 0x0000000000207805 */ /* 0x000fe4000001ff00 */
[----:B------:R-:W1:Y:S01]  /*18df0*/  MUFU.EX2 R88, R88 ;  /* 0x0000005800587308 */ /* 0x000e620000000800 */
[C---:B---3--:R-:W-:Y:S01]  /*18e00*/  FADD.FTZ R31, R193.reuse, R6 ;  /* 0x00000006c11f7221 */ /* 0x048fe20000010000 */
[----:B------:R-:W-:-:S02]  /*18e10*/  F2FP.F16.F32.PACK_AB R193, R193, R84 ;  /* 0x00000054c1c1723e */ /* 0x000fc400000000ff */
[----:B------:R-:W-:-:S04]  /*18e20*/  CS2R R84, SRZ ;  /* 0x0000000000547805 */ /* 0x000fc8000001ff00 */
[----:B------:R2:W3:Y:S01]  /*18e30*/  MUFU.EX2 R27, R34 ;  /* 0x00000022001b7308 */ /* 0x0004e20000000800 */
[----:B0-----:R-:W-:-:S07]  /*18e40*/  FADD.FTZ R0, R36, R29 ;  /* 0x0000001d24007221 */ /* 0x001fce0000010000 */
[----:B------:R-:W0:Y:S01]  /*18e50*/  MUFU.EX2 R24, R24 ;  /* 0x0000001800187308 */ /* 0x000e220000000800 */
[----:B-1----:R-:W-:Y:S01]  /*18e60*/  FADD.FTZ R12, R88, R31 ;  /* 0x0000001f580c7221 */ /* 0x002fe20000010000 */
[----:B--2---:R-:W-:-:S03]  /*18e70*/  CS2R R34, SRZ ;  /* 0x0000000000227805 */ /* 0x004fc6000001ff00 */
[C---:B------:R-:W-:Y:S01]  /*18e80*/  FADD.FTZ R12, R195.reuse, R12 ;  /* 0x0000000cc30c7221 */ /* 0x040fe20000010000 */
[----:B------:R-:W-:Y:S02]  /*18e90*/  F2FP.F16.F32.PACK_AB R195, R195, R88 ;  /* 0x00000058c3c3723e */ /* 0x000fe400000000ff */
[----:B------:R-:W-:Y:S01]  /*18ea0*/  CS2R R88, SRZ ;  /* 0x0000000000587805 */ /* 0x000fe2000001ff00 */
[----:B------:R1:W2:Y:S01]  /*18eb0*/  MUFU.EX2 R7, R38 ;  /* 0x0000002600077308 */ /* 0x0002a20000000800 */
[C---:B---3--:R-:W-:Y:S01]  /*18ec0*/  FADD.FTZ R31, R27.reuse, R0 ;  /* 0x000000001b1f7221 */ /* 0x048fe20000010000 */
[----:B------:R-:W-:Y:S02]  /*18ed0*/  F2FP.F16.F32.PACK_AB R198, R27, R36 ;  /* 0x000000241bc6723e */ /* 0x000fe400000000ff */
[----:B------:R-:W-:Y:S02]  /*18ee0*/  CS2R R36, SRZ ;  /* 0x0000000000247805 */ /* 0x000fe4000001ff00 */
[----:B------:R-:W-:-:S02]  /*18ef0*/  CS2R R26, SRZ ;  /* 0x00000000001a7805 */ /* 0x000fc4000001ff00 */
[----:B------:R-:W3:Y:S01]  /*18f00*/  MUFU.EX2 R28, R28 ;  /* 0x0000001c001c7308 */ /* 0x000ee20000000800 */
[----:B0-----:R-:W-:Y:S01]  /*18f10*/  FADD.FTZ R0, R24, R31 ;  /* 0x0000001f18007221 */ /* 0x001fe20000010000 */
[----:B-1----:R-:W-:Y:S02]  /*18f20*/  CS2R R38, SRZ ;  /* 0x0000000000267805 */ /* 0x002fe4000001ff00 */
[----:B------:R-:W-:-:S04]  /*18f30*/  CS2R R30, SRZ ;  /* 0x00000000001e7805 */ /* 0x000fc8000001ff00 */
[----:B------:R0:W1:Y:S01]  /*18f40*/  MUFU.EX2 R29, R42 ;  /* 0x0000002a001d7308 */ /* 0x0000620000000800 */
[C---:B--2---:R-:W-:Y:S01]  /*18f50*/  FADD.FTZ R9, R7.reuse, R0 ;  /* 0x0000000007097221 */ /* 0x044fe20000010000 */
[----:B------:R-:W-:Y:S02]  /*18f60*/  F2FP.F16.F32.PACK_AB R192, R7, R24 ;  /* 0x0000001807c0723e */ /* 0x000fe400000000ff */
[----:B------:R-:W-:Y:S01]  /*18f70*/  CS2R R24, SRZ ;  /* 0x0000000000187805 */ /* 0x000fe2000001ff00 */
[----:B---3--:R-:W-:Y:S01]  /*18f80*/  FADD.FTZ R0, R28, R9 ;  /* 0x000000091c007221 */ /* 0x008fe20000010000 */
[----:B0-----:R-:W-:-:S03]  /*18f90*/  CS2R R42, SRZ ;  /* 0x00000000002a7805 */ /* 0x001fc6000001ff00 */
[C---:B-1----:R-:W-:Y:S01]  /*18fa0*/  FADD.FTZ R13, R29.reuse, R0 ;  /* 0x000000001d0d7221 */ /* 0x042fe20000010000 */
[----:B------:R-:W-:Y:S01]  /*18fb0*/  F2FP.F16.F32.PACK_AB R194, R29, R28 ;  /* 0x0000001c1dc2723e */ /* 0x000fe200000000ff */
[----:B------:R-:W-:Y:S01]  /*18fc0*/  IMAD.MOV.U32 R0, RZ, RZ, 0x3f800000 ;  /* 0x3f800000ff007424 */ /* 0x000fe200078e00ff */
[----:B------:R-:W-:Y:S01]  /*18fd0*/  CS2R R28, SRZ ;  /* 0x00000000001c7805 */ /* 0x000fe2000001ff00 */
[----:B------:R-:W-:Y:S06]  /*18fe0*/  @!P3 BRA `(.L_x_3073) ;  /* 0x0000004c00bcb947 */ /* 0x000fec0003800000 */
[----:B------:R-:W-:Y:S01]  /*18ff0*/  BSSY B1, `(.L_x_3073) ;  /* 0x00004ee000017945 */ /* 0x000fe20003800000 */
[----:B------:R-:W-:Y:S01]  /*19000*/  MOV R6, R4 ;  /* 0x0000000400067202 */ /* 0x000fe20000000f00 */
[----:B------:R-:W-:Y:S01]  /*19010*/  IMAD.MOV.U32 R7, RZ, RZ, R5 ;  /* 0x000000ffff077224 */ /* 0x000fe200078e0005 */
[----:B------:R-:W-:Y:S01]  /*19020*/  MOV R151, RZ ;  /* 0x000000ff00977202 */ /* 0x000fe20000000f00 */
[----:B------:R-:W-:Y:S02]  /*19030*/  IMAD.MOV.U32 R9, RZ, RZ, R218 ;  /* 0x000000ffff097224 */ /* 0x000fe400078e00da */
[----:B------:R-:W-:Y:S02]  /*19040*/  IMAD.MOV.U32 R10, RZ, RZ, R217 ;  /* 0x000000ffff0a7224 */ /* 0x000fe400078e00d9 */
[----:B------:R-:W-:-:S07]  /*19050*/  IMAD.MOV.U32 R2, RZ, RZ, 0x3f800000 ;  /* 0x3f800000ff027424 */ /* 0x000fce00078e00ff */
.L_x_3084:
[----:B------:R-:W-:-:S05]  /*19060*/  VIADD R3, R10, 0x1 ;  /* 0x000000010a037836 */ /* 0x000fca0000000000 */
[----:B------:R-:W-:-:S04]  /*19070*/  ISETP.NE.AND P3, PT, R3, 0x2, PT ;  /* 0x000000020300780c */ /* 0x000fc80003f65270 */
[----:B------:R-:W-:Y:S02]  /*19080*/  SEL R3, R3, RZ, P3 ;  /* 0x000000ff03037207 */ /* 0x000fe40001800000 */
[----:B------:R-:W-:-:S03]  /*19090*/  SEL R218, RZ, 0x1, P3 ;  /* 0x00000001ffda7807 */ /* 0x000fc60001800000 */
[----:B------:R-:W-:Y:S01]  /*190a0*/  IMAD.MOV.U32 R217, RZ, RZ, R3 ;  /* 0x000000ffffd97224 */ /* 0x000fe200078e0003 */
[----:B------:R-:W-:Y:S01]  /*190b0*/  LOP3.LUT R218, R9, R218, RZ, 0x3c, !PT ;  /* 0x000000da09da7212 */ /* 0x000fe200078e3cff */
[----:B------:R-:W-:Y:S06]  /*190c0*/  @!P0 BRA `(.L_x_3074) ;  /* 0x0000000000048947 */ /* 0x000fec0003800000 */
[----:B------:R-:W-:Y:S01]  /*190d0*/  BPT.TRAP 0x1 ;  /* 0x000000040000795c */ /* 0x000fe20000300000 */
.L_x_3074:
[----:B------:R-:W-:Y:S01]  /*190e0*/  IMAD R11, R3, 0x8, R16 ;  /* 0x00000008030b7824 */ /* 0x000fe200078e0210 */
[----:B------:R-:W-:-:S04]  /*190f0*/  SHF.L.U32 R4, R218, 0x1f, RZ ;  /* 0x0000001fda047819 */ /* 0x000fc800000006ff */
[----:B------:R0:W1:Y:S01]  /*19100*/  SYNCS.PHASECHK.TRANS64.TRYWAIT P3, [R11+URZ+0x38830], R4 ;  /* 0x038830040b0075a7 */ /* 0x000062000806017f */
[----:B------:R-:W-:Y:S05]  /*19110*/  @!P0 BRA `(.L_x_3075) ;  /* 0x0000000000048947 */ /* 0x000fea0003800000 */
[----:B------:R-:W-:Y:S01]  /*19120*/  BPT.TRAP 0x1 ;  /* 0x000000040000795c */ /* 0x000fe20000300000 */
.L_x_3075:
[----:B------:R-:W-:Y:S01]  /*19130*/  IMAD R3, R217, 0xa00, R222 ;  /* 0x00000a00d9037824 */ /* 0x000fe200078e02de */
[----:B------:R-:W-:Y:S03]  /*19140*/  BSSY B2, `(.L_x_3076) ;  /* 0x0000006000027945 */ /* 0x000fe60003800000 */
[C---:B------:R-:W-:Y:S01]  /*19150*/  VIADD R14, R3.reuse, 0x80 ;  /* 0x00000080030e7836 */ /* 0x040fe20000000000 */
[----:B------:R-:W-:Y:S01]  /*19160*/  IADD3 R20, R3, 0x100, RZ ;  /* 0x0000010003147810 */ /* 0x000fe20007ffe0ff */
[----:B-1----:R-:W-:Y:S06]  /*19170*/  @P3 BRA `(.L_x_3077) ;  /* 0x0000000000083947 */ /* 0x002fec0003800000 */
[----:B------:R-:W1:Y:S02]  /*19180*/  SYNCS.PHASECHK.TRANS64.TRYWAIT P3, [R11+URZ+0x38830], R4 ;  /* 0x038830040b0075a7 */ /* 0x000e64000806017f */
[----:B-1----:R-:W-:Y:S05]  /*19190*/  @!P3 BRA `(.L_x_3078) ;  /* 0x0000017800e8b947 */ /* 0x002fea0003800000 */
.L_x_3077:
[----:B------:R-:W-:Y:S05]  /*191a0*/  BSYNC B2 ;  /* 0x0000000000027941 */ /* 0x000fea0003800000 */
.L_x_3076:
[----:B------:R-:W2:Y:S04]  /*191b0*/  LDL.64 R152, [R1+0x48] ;  /* 0x0000480001987983 */ /* 0x000ea80000100a00 */
[----:B------:R-:W3:Y:S01]  /*191c0*/  LDL.64 R154, [R1+0x50] ;  /* 0x00005000019a7983 */ /* 0x000ee20000100a00 */
[----:B01----:R-:W-:Y:S02]  /*191d0*/  IMAD.MOV.U32 R4, RZ, RZ, R3 ;  /* 0x000000ffff047224 */ /* 0x003fe400078e0003 */
[----:B------:R-:W-:-:S03]  /*191e0*/  IMAD.MOV.U32 R5, RZ, RZ, 0x40000040 ;  /* 0x40000040ff057424 */ /* 0x000fc600078e00ff */
        /* <DEDUP_REMOVED lines=40> */
[----:B------:R-:W-:Y:S01]  /*19470*/  IMAD.MOV.U32 R5, RZ, RZ, 0x40000040 ;  /* 0x40000040ff057424 */ /* 0x000fe200078e00ff */
[----:B--2---:R-:W-:Y:S02]  /*19480*/  R2UR UR30, R152 ;  /* 0x00000000981e72ca */ /* 0x004fe400000e0000 */
[----:B------:R-:W-:-:S02]  /*19490*/  R2UR UR31, R153 ;  /* 0x00000000991f72ca */ /* 0x000fc400000e0000 */
[----:B------:R-:W-:-:S06]  /*194a0*/  WARPGROUP.ARRIVE ;  /* 0x00000000000079c5 */ /* 0x000fcc0000000000 */
[----:B------:R-:W-:Y:S01]  /*194b0*/  HGMMA.64x16x16.F32 R152, gdesc[UR8], RZ, !UPT, gsb0 ;  /* 0x00200000089879f0 */ /* 0x000fe2000c0008ff */
        /* <DEDUP_REMOVED lines=13> */
[----:B------:R-:W-:Y:S01]  /*19590*/  IMAD.MOV.U32 R21, RZ, RZ, 0x40000040 ;  /* 0x40000040ff157424 */ /* 0x000fe200078e00ff */
[C---:B------:R-:W-:Y:S01]  /*195a0*/  IADD3 R20, R3.reuse, 0x102, RZ ;  /* 0x0000010203147810 */ /* 0x040fe20007ffe0ff */
[----:B------:R-:W-:Y:S01]  /*195b0*/  UMOV UR16, UR28 ;  /* 0x0000001c00107c82 */ /* 0x000fe20008000000 */
[----:B------:R-:W-:Y:S01]  /*195c0*/  UMOV UR17, UR29 ;  /* 0x0000001d00117c82 */ /* 0x000fe20008000000 */
[----:B------:R-:W-:Y:S01]  /*195d0*/  VIADD R4, R3, 0x182 ;  /* 0x0000018203047836 */ /* 0x000fe20000000000 */
[----:B------:R-:W-:-:S02]  /*195e0*/  WARPGROUP.DEPBAR.LE gsb0, 0x0 ;  /* 0x00008000000079c5 */ /* 0x000fc40000010000 */
[----:B------:R-:W-:Y:S01]  /*195f0*/  WARPGROUP.ARRIVE ;  /* 0x00000000000079c5 */ /* 0x000fe20000000000 */
[----:B------:R-:W-:Y:S01]  /*19600*/  IMAD.MOV.U32 R5, RZ, RZ, 0x40000040 ;  /* 0x40000040ff057424 */ /* 0x000fe200078e00ff */
[----:B------:R-:W-:Y:S01]  /*19610*/  UMOV UR24, UR28 ;  /* 0x0000001c00187c82 */ /* 0x000fe20008000000 */
[----:B------:R-:W-:Y:S01]  /*19620*/  UMOV UR25, UR29 ;  /* 0x0000001d00197c82 */ /* 0x000fe20008000000 */
[----:B------:R-:W-:Y:S01]  /*19630*/  UMOV UR20, UR28 ;  /* 0x0000001c00147c82 */ /* 0x000fe20008000000 */
[----:B------:R-:W-:Y:S01]  /*19640*/  UMOV UR21, UR29 ;  /* 0x0000001d00157c82 */ /* 0x000fe20008000000 */
[----:B------:R-:W-:Y:S01]  /*19650*/  HGMMA.64x16x16.F32 R176, gdesc[UR12], R176, gsb0 ;  /* 0x002000000cb079f0 */ /* 0x000fe200080008b0 */
[----:B------:R-:W-:Y:S01]  /*19660*/  R2UR UR18, R20 ;  /* 0x00000000141272ca */ /* 0x000fe200000e0000 */
[----:B------:R-:W2:Y:S01]  /*19670*/  LDL.64 R14, [R1+0x38] ;  /* 0x00003800010e7983 */ /* 0x000ea20000100a00 */
[----:B------:R-:W-:Y:S02]  /*19680*/  R2UR UR19, R21 ;  /* 0x00000000151372ca */ /* 0x000fe400000e0000 */
[----:B------:R-:W-:-:S02]  /*19690*/  R2UR UR26, R4 ;  /* 0x00000000041a72ca */ /* 0x000fc400000e0000 */
[----:B------:R-:W-:Y:S01]  /*196a0*/  R2UR UR27, R5 ;  /* 0x00000000051b72ca */ /* 0x000fe200000e0000 */
[----:B------:R-:W-:Y:S02]  /*196b0*/  WARPGROUP.DEPBAR.LE gsb0, 0x0 ;  /* 0x00008000000079c5 */ /* 0x000fe40000010000 */
[----:B------:R-:W-:Y:S01]  /*196c0*/  WARPGROUP.ARRIVE ;  /* 0x00000000000079c5 */ /* 0x000fe20000000000 */
[----:B------:R-:W-:Y:S01]  /*196d0*/  UMOV UR8, UR30 ;  /* 0x0000001e00087c82 */ /* 0x000fe20008000000 */
[----:B------:R-:W-:Y:S01]  /*196e0*/  UMOV UR9, UR31 ;  /* 0x0000001f00097c82 */ /* 0x000fe20008000000 */
[----:B------:R-:W-:Y:S01]  /*196f0*/  UMOV UR4, UR30 ;  /* 0x0000001e00047c82 */ /* 0x000fe20008000000 */
[----:B------:R-:W-:Y:S01]  /*19700*/  UMOV UR5, UR31 ;  /* 0x0000001f00057c82 */ /* 0x000fe20008000000 */
[----:B------:R-:W-:Y:S01]  /*19710*/  UMOV UR12, UR30 ;  /* 0x0000001e000c7c82 */ /* 0x000fe20008000000 */
[----:B------:R-:W-:Y:S01]  /*19720*/  HGMMA.64x16x16.F32 R168, gdesc[UR16], R168, gsb0 ;  /* 0x0020000010a879f0 */ /* 0x000fe200080008a8 */
[----:B------:R-:W-:Y:S01]  /*19730*/  IMAD.MOV.U32 R5, RZ, RZ, 0x40000040 ;  /* 0x40000040ff057424 */ /* 0x000fe200078e00ff */
[----:B------:R-:W-:Y:S01]  /*19740*/  IADD3 R4, R3, 0x202, RZ ;  /* 0x0000020203047810 */ /* 0x000fe20007ffe0ff */
[----:B------:R-:W-:Y:S01]  /*19750*/  UMOV UR13, UR31 ;  /* 0x0000001f000d7c82 */ /* 0x000fe20008000000 */
[----:B------:R-:W3:Y:S01]  /*19760*/  LDL.64 R20, [R1+0x30] ;  /* 0x0000300001147983 */ /* 0x000ee20000100a00 */
[----:B------:R-:W-:-:S02]  /*19770*/  WARPGROUP.DEPBAR.LE gsb0, 0x0 ;  /* 0x00008000000079c5 */ /* 0x000fc40000010000 */
[----:B------:R-:W-:-:S06]  /*19780*/  WARPGROUP.ARRIVE ;  /* 0x00000000000079c5 */ /* 0x000fcc0000000000 */
[----:B------:R-:W-:Y:S01]  /*19790*/  HGMMA.64x16x16.F32 R160, gdesc[UR24], R160, gsb0 ;  /* 0x0020000018a079f0 */ /* 0x000fe200080008a0 */
[----:B------:R-:W-:Y:S02]  /*197a0*/  R2UR UR22, R4 ;  /* 0x00000000041672ca */ /* 0x000fe400000e0000 */
[----:B------:R-:W-:Y:S01]  /*197b0*/  R2UR UR23, R5 ;  /* 0x00000000051772ca */ /* 0x000fe200000e0000 */
[----:B------:R-:W-:Y:S01]  /*197c0*/  VIADD R4, R3, 0x4 ;  /* 0x0000000403047836 */ /* 0x000fe20000000000 */
[----:B------:R-:W-:Y:S02]  /*197d0*/  WARPGROUP.DEPBAR.LE gsb0, 0x0 ;  /* 0x00008000000079c5 */ /* 0x000fe40000010000 */
[----:B------:R-:W-:-:S09]  /*197e0*/  WARPGROUP.ARRIVE ;  /* 0x00000000000079c5 */ /* 0x000fd20000000000 */
[----:B------:R-:W-:Y:S01]  /*197f0*/  HGMMA.64x16x16.F32 R152, gdesc[UR20], R152, gsb0 ;  /* 0x00200000149879f0 */ /* 0x000fe20008000898 */
[----:B------:R-:W-:Y:S01]  /*19800*/  IMAD.MOV.U32 R5, RZ, RZ, 0x40000040 ;  /* 0x40000040ff057424 */ /* 0x000fe200078e00ff */
[----:B------:R-:W-:-:S04]  /*19810*/  R2UR UR10, R4 ;  /* 0x00000000040a72ca */ /* 0x000fc800000e0000 */
        /* <DEDUP_REMOVED lines=771> */
.L_x_3079:
[----:B------:R-:W-:Y:S01]  /*1c850*/  SHF.L.U32 R0, R9, 0x1f, RZ ;  /* 0x0000001f09007819 */ /* 0x000fe200000006ff */
[----:B------:R-:W-:-:S04]  /*1c860*/  IMAD R9, R10, 0x8, R16 ;  /* 0x000000080a097824 */ /* 0x000fc800078e0210 */
[----:B------:R0:W1:Y:S01]  /*1c870*/  SYNCS.PHASECHK.TRANS64.TRYWAIT P3, [R9+URZ+0x38850], R0 ;  /* 0x03885000090075a7 */ /* 0x000062000806017f */
[----:B------:R-:W-:Y:S05]  /*1c880*/  @!P0 BRA `(.L_x_3080) ;  /* 0x0000000000048947 */ /* 0x000fea0003800000 */
[----:B------:R-:W-:Y:S01]  /*1c890*/  BPT.TRAP 0x1 ;  /* 0x000000040000795c */ /* 0x000fe20000300000 */
.L_x_3080:
[----:B------:R-:W-:Y:S04]  /*1c8a0*/  BSSY B2, `(.L_x_3081) ;  /* 0x0000004000027945 */ /* 0x000fe80003800000 */
[----:B-1----:R-:W-:Y:S05]  /*1c8b0*/  @P3 BRA `(.L_x_3082) ;  /* 0x0000000000083947 */ /* 0x002fea0003800000 */
[----:B------:R-:W1:Y:S02]  /*1c8c0*/  SYNCS.PHASECHK.TRANS64.TRYWAIT P3, [R9+URZ+0x38850], R0 ;  /* 0x03885000090075a7 */ /* 0x000e64000806017f */
[----:B-1----:R-:W-:Y:S05]  /*1c8d0*/  @!P3 BRA `(.L_x_3083) ;  /* 0x00000144002cb947 */ /* 0x002fea0003800000 */
.L_x_3082:
[----:B------:R-:W-:Y:S05]  /*1c8e0*/  BSYNC B2 ;  /* 0x0000000000027941 */ /* 0x000fea0003800000 */
.L_x_3081:
[----:B01----:R-:W-:Y:S01]  /*1c8f0*/  VIADD R0, R16, 0x400 ;  /* 0x0000040010007836 */ /* 0x003fe20000000000 */
[----:B------:R-:W-:Y:S01]  /*1c900*/  WARPGROUP.ARRIVE ;  /* 0x00000000000079c5 */ /* 0x000fe20000000000 */
[----:B------:R-:W-:Y:S02]  /*1c910*/  IMAD.MOV.U32 R3, RZ, RZ, 0x40000040 ;  /* 0x40000040ff037424 */ /* 0x000fe400078e00ff */
[----:B------:R-:W-:Y:S01]  /*1c920*/  IMAD.MOV.U32 R5, RZ, RZ, 0x40000040 ;  /* 0x40000040ff057424 */ /* 0x000fe200078e00ff */
[----:B------:R-:W-:Y:S01]  /*1c930*/  SHF.R.U32.HI R0, RZ, 0x4, R0 ;  /* 0x00000004ff007819 */ /* 0x000fe20000011600 */
[----:B------:R-:W-:Y:S01]  /*1c940*/  @!P1 VIADD R11, R11, 0x38840 ;  /* 0x000388400b0b9836 */ /* 0x000fe20000000000 */
[----:B------:R-:W-:Y:S01]  /*1c950*/  R2UR UR7, R3 ;  /* 0x00000000030772ca */ /* 0x000fe200000e0000 */
[----:B------:R-:W-:Y:S01]  /*1c960*/  @!P1 VIADD R9, R9, 0x38860 ;  /* 0x0003886009099836 */ /* 0x000fe20000000000 */
[----:B------:R-:W-:Y:S01]  /*1c970*/  LOP3.LUT R0, R0, 0x3fff, RZ, 0xc0, !PT ;  /* 0x00003fff00007812 */ /* 0x000fe200078ec0ff */
[----:B------:R-:W0:Y:S01]  /*1c980*/  @P2 LDC R3, c[0x0][0x44c] ;  /* 0x00011300ff032b82 */ /* 0x000e220000000800 */
[----:B------:R-:W-:-:S02]  /*1c990*/  @!P1 PRMT R11, RZ, 0x654, R11 ;  /* 0x00000654ff0b9816 */ /* 0x000fc4000000000b */
[----:B------:R-:W-:Y:S02]  /*1c9a0*/  LOP3.LUT R0, R0, 0x2800000, RZ, 0xfc, !PT ;  /* 0x0280000000007812 */ /* 0x000fe400078efcff */
[----:B------:R-:W-:-:S03]  /*1c9b0*/  @!P1 PRMT R9, RZ, 0x654, R9 ;  /* 0x00000654ff099816 */ /* 0x000fc60000000009 */
[----:B------:R-:W-:Y:S02]  /*1c9c0*/  IMAD R2, R10, 0xa00, R0 ;  /* 0x00000a000a027824 */ /* 0x000fe400078e0200 */
[----:B------:R-:W1:Y:S03]  /*1c9d0*/  @P2 LDC R0, c[0x0][0x450] ;  /* 0x00011400ff002b82 */ /* 0x000e660000000800 */
[C---:B------:R-:W-:Y:S02]  /*1c9e0*/  R2UR UR6, R2.reuse ;  /* 0x00000000020672ca */ /* 0x040fe400000e0000 */
[----:B------:R-:W-:-:S11]  /*1c9f0*/  IADD3 R4, R2, 0x80, RZ ;  /* 0x0000008002047810 */ /* 0x000fd60007ffe0ff */
[----:B------:R-:W-:Y:S01]  /*1ca00*/  HGMMA.64x256x16.F32 R24, R208, gdesc[UR4].tnspB, R24, gsb0 ;  /* 0x43e00004d0187df0 */ /* 0x000fe20008000818 */
[----:B------:R-:W-:Y:S01]  /*1ca10*/  R2UR UR6, R4 ;  /* 0x00000000040672ca */ /* 0x000fe200000e0000 */
[----:B------:R-:W-:Y:S01]  /*1ca20*/  VIADD R4, R2, 0x100 ;  /* 0x0000010002047836 */ /* 0x000fe20000000000 */
[----:B------:R-:W-:Y:S01]  /*1ca30*/  R2UR UR7, R5 ;  /* 0x00000000050772ca */ /* 0x000fe200000e0000 */
[----:B------:R-:W-:Y:S01]  /*1ca40*/  IMAD.MOV.U32 R5, RZ, RZ, 0x40000040 ;  /* 0x40000040ff057424 */ /* 0x000fe200078e00ff */
[----:B------:R-:W-:Y:S02]  /*1ca50*/  WARPGROUP.DEPBAR.LE gsb0, 0x0 ;  /* 0x00008000000079c5 */ /* 0x000fe40000010000 */
[----:B------:R-:W-:-:S15]  /*1ca60*/  WARPGROUP.ARRIVE ;  /* 0x00000000000079c5 */ /* 0x000fde0000000000 */
[----:B------:R-:W-:-:S06]  /*1ca70*/  NOP ;  /* 0x0000000000007918 */ /* 0x000fcc0000000000 */
[----:B------:R-:W-:Y:S01]  /*1ca80*/  HGMMA.64x256x16.F32 R24, R204, gdesc[UR4].tnspB, R24, gsb0 ;  /* 0x43e00004cc187df0 */ /* 0x000fe20008000818 */
[----:B------:R-:W-:Y:S01]  /*1ca90*/  R2UR UR6, R4 ;  /* 0x00000000040672ca */ /* 0x000fe200000e0000 */
[C---:B------:R-:W-:Y:S01]  /*1caa0*/  VIADD R4, R2.reuse, 0x180 ;  /* 0x0000018002047836 */ /* 0x040fe20000000000 */
[----:B------:R-:W-:Y:S01]  /*1cab0*/  R2UR UR7, R5 ;  /* 0x00000000050772ca */ /* 0x000fe200000e0000 */
[----:B------:R-:W-:Y:S01]  /*1cac0*/  VIADD R2, R2, 0x200 ;  /* 0x0000020002027836 */ /* 0x000fe20000000000 */
[----:B------:R-:W-:Y:S01]  /*1cad0*/  MOV R5, 0x40000040 ;  /* 0x4000004000057802 */ /* 0x000fe20000000f00 */
[----:B------:R-:W-:Y:S02]  /*1cae0*/  WARPGROUP.DEPBAR.LE gsb0, 0x0 ;  /* 0x00008000000079c5 */ /* 0x000fe40000010000 */
[----:B------:R-:W-:-:S15]  /*1caf0*/  WARPGROUP.ARRIVE ;  /* 0x00000000000079c5 */ /* 0x000fde0000000000 */
[----:B------:R-:W-:-:S05]  /*1cb00*/  NOP ;  /* 0x0000000000007918 */ /* 0x000fca0000000000 */
[----:B------:R-:W-:Y:S01]  /*1cb10*/  HGMMA.64x256x16.F32 R24, R200, gdesc[UR4].tnspB, R24, gsb0 ;  /* 0x43e00004c8187df0 */ /* 0x000fe20008000818 */
[----:B------:R-:W-:Y:S01]  /*1cb20*/  R2UR UR6, R4 ;  /* 0x00000000040672ca */ /* 0x000fe200000e0000 */
[----:B------:R-:W-:Y:S01]  /*1cb30*/  IMAD.IADD R4, R235, 0x1, R230 ;  /* 0x00000001eb047824 */ /* 0x000fe200078e02e6 */
[----:B------:R-:W-:-:S03]  /*1cb40*/  R2UR UR7, R5 ;  /* 0x00000000050772ca */ /* 0x000fc600000e0000 */
[----:B0-----:R-:W-:-:S05]  /*1cb50*/  @P2 IMAD.HI.U32 R3, R4, R3, RZ ;  /* 0x0000000304032227 */ /* 0x001fca00078e00ff */
[----:B-1----:R-:W-:Y:S01]  /*1cb60*/  @P2 SHF.R.U32.HI R4, RZ, R0, R3 ;  /* 0x00000000ff042219 */ /* 0x002fe20000011603 */
[----:B------:R-:W-:-:S04]  /*1cb70*/  IMAD.MOV.U32 R0, RZ, RZ, -0x50 ;  /* 0xffffffb0ff007424 */ /* 0x000fc800078e00ff */
[----:B------:R-:W0:Y:S01]  /*1cb80*/  SHFL.IDX PT, R3, R4, RZ, 0x1c1f ;  /* 0x001c1fff04037589 */ /* 0x000e2200000e0000 */
[----:B------:R-:W-:-:S03]  /*1cb90*/  IMAD R0, R8, R0, 0x1 ;  /* 0x0000000108007424 */ /* 0x000fc600078e0200 */
[----:B------:R-:W1:Y:S01]  /*1cba0*/  SHFL.IDX PT, R4, R4, 0x1, 0x1c1f ;  /* 0x003c1f0004047f89 */ /* 0x000e6200000e0000 */
[----:B------:R-:W-:-:S05]  /*1cbb0*/  IMAD R0, R234, -0x2, R0 ;  /* 0xfffffffeea007824 */ /* 0x000fca00078e0200 */
[----:B------:R-:W-:-:S05]  /*1cbc0*/  IADD3 R0, -R231, R0, R232 ;  /* 0x00000000e7007210 */ /* 0x000fca0007ffe1e8 */
[C---:B0-----:R-:W-:Y:S02]  /*1cbd0*/  IMAD.IADD R3, R0.reuse, 0x1, R3 ;  /* 0x0000000100037824 */ /* 0x041fe400078e0203 */
[----:B-1----:R-:W-:-:S03]  /*1cbe0*/  IMAD.IADD R0, R0, 0x1, R4 ;  /* 0x0000000100007824 */ /* 0x002fc600078e0204 */
[C---:B------:R-:W-:Y:S02]  /*1cbf0*/  ISETP.GT.AND P3, PT, R3.reuse, RZ, PT ;  /* 0x000000ff0300720c */ /* 0x040fe40003f64270 */
[C---:B------:R-:W-:Y:S02]  /*1cc00*/  ISETP.GT.AND P4, PT, R3.reuse, 0x1, PT ;  /* 0x000000010300780c */ /* 0x040fe40003f84270 */
        /* <DEDUP_REMOVED lines=57> */
[----:B------:R-:W-:-:S02]  /*1cfa0*/  MOV R3, 0x40000040 ;  /* 0x4000004000037802 */ /* 0x000fc40000000f00 */
[----:B------:R-:W-:Y:S02]  /*1cfb0*/  FMNMX.FTZ R5, R157, R5, !PT ;  /* 0x000000059d057209 */ /* 0x000fe40007810000 */
[C---:B------:R-:W-:Y:S02]  /*1cfc0*/  ISETP.GT.AND P3, PT, R0.reuse, RZ, PT ;  /* 0x000000ff0000720c */ /* 0x040fe40003f64270 */
[----:B------:R-:W-:Y:S01]  /*1cfd0*/  ISETP.GT.AND P4, PT, R0, 0x1, PT ;  /* 0x000000010000780c */ /* 0x000fe20003f84270 */
[----:B------:R-:W0:Y:S01]  /*1cfe0*/  SHFL.BFLY PT, R10, R5, 0x2, 0x1f ;  /* 0x0c401f00050a7f89 */ /* 0x000e2200000e0000 */
[----:B------:R-:W-:Y:S02]  /*1cff0*/  FSEL R186, R186, -INF , P3 ;  /* 0xff800000baba7808 */ /* 0x000fe40001800000 */
[----:B------:R-:W-:Y:S02]  /*1d000*/  ISETP.GT.AND P5, PT, R0, 0x8, PT ;  /* 0x000000080000780c */ /* 0x000fe40003fa4270 */
[----:B------:R-:W-:-:S02]  /*1d010*/  FSEL R187, R187, -INF , P4 ;  /* 0xff800000bbbb7808 */ /* 0x000fc40002000000 */
[----:B------:R-:W-:Y:S02]  /*1d020*/  FMNMX.FTZ R4, R186, R6, !PT ;  /* 0x00000006ba047209 */ /* 0x000fe40007810000 */
        /* <DEDUP_REMOVED lines=8> */
[----:B0-----:R-:W-:Y:S02]  /*1d0b0*/  FMNMX.FTZ R5, R5, R10, !PT ;  /* 0x0000000a05057209 */ /* 0x001fe40007810000 */
[----:B------:R-:W-:Y:S02]  /*1d0c0*/  ISETP.GT.AND P5, PT, R0, 0x19, PT ;  /* 0x000000190000780c */ /* 0x000fe40003fa4270 */
        /* <DEDUP_REMOVED lines=8> */
[----:B------:R-:W-:Y:S02]  /*1d150*/  FSEL R174, R174, -INF , P4 ;  /* 0xff800000aeae7808 */ /* 0x000fe40002000000 */
[----:B------:R-:W-:Y:S02]  /*1d160*/  FSEL R175, R175, -INF , P6 ;  /* 0xff800000afaf7808 */ /* 0x000fe40003000000 */
[C---:B------:R-:W-:Y:S02]  /*1d170*/  ISETP.GT.AND P6, PT, R0.reuse, 0x30, PT ;  /* 0x000000300000780c */ /* 0x040fe40003fc4270 */
[----:B------:R-:W-:Y:S02]  /*1d180*/  ISETP.GT.AND P5, PT, R0, 0x31, PT ;  /* 0x000000310000780c */ /* 0x000fe40003fa4270 */
[----:B------:R-:W-:-:S02]  /*1d190*/  FSEL R162, R162, -INF , P6 ;  /* 0xff800000a2a27808 */ /* 0x000fc40003000000 */
[C---:B------:R-:W-:Y:S02]  /*1d1a0*/  ISETP.GT.AND P4, PT, R0.reuse, 0x38, PT ;  /* 0x000000380000780c */ /* 0x040fe40003f84270 */
[----:B------:R-:W-:Y:S02]  /*1d1b0*/  FSEL R163, R163, -INF , P5 ;  /* 0xff800000a3a37808 */ /* 0x000fe40002800000 */
[----:B------:R-:W-:Y:S02]  /*1d1c0*/  ISETP.GT.AND P6, PT, R0, 0x39, PT ;  /* 0x000000390000780c */ /* 0x000fe40003fc4270 */
[----:B------:R-:W-:Y:S02]  /*1d1d0*/  FSEL R166, R166, -INF , P4 ;  /* 0xff800000a6a67808 */ /* 0x000fe40002000000 */
[----:B------:R-:W-:Y:S02]  /*1d1e0*/  FSEL R167, R167, -INF , P6 ;  /* 0xff800000a7a77808 */ /* 0x000fe40003000000 */
[----:B------:R-:W-:-:S02]  /*1d1f0*/  ISETP.GT.AND P6, PT, R0, 0x40, PT ;  /* 0x000000400000780c */ /* 0x000fc40003fc4270 */
[----:B------:R-:W-:Y:S02]  /*1d200*/  ISETP.GT.AND P5, PT, R0, 0x41, PT ;  /* 0x000000410000780c */ /* 0x000fe40003fa4270 */
[----:B------:R-:W-:Y:S02]  /*1d210*/  FSEL R154, R154, -INF , P6 ;  /* 0xff8000009a9a7808 */ /* 0x000fe40003000000 */
[C---:B------:R-:W-:Y:S02]  /*1d220*/  ISETP.GT.AND P4, PT, R0.reuse, 0x48, PT ;  /* 0x000000480000780c */ /* 0x040fe40003f84270 */
[----:B------:R-:W-:Y:S01]  /*1d230*/  ISETP.GT.AND P6, PT, R0, 0x49, PT ;  /* 0x000000490000780c */ /* 0x000fe20003fc4270 */
[----:B------:R-:W-:Y:S02]  /*1d240*/  WARPGROUP.DEPBAR.LE gsb0, 0x0 ;  /* 0x00008000000079c5 */ /* 0x000fe40000010000 */
[----:B------:R-:W-:-:S06]  /*1d250*/  WARPGROUP.ARRIVE ;  /* 0x00000000000079c5 */ /* 0x000fcc0000000000 */
[----:B------:R-:W-:Y:S01]  /*1d260*/  HGMMA.64x256x16.F32 R24, R196, gdesc[UR4].tnspB, R24, gsb0 ;  /* 0x43e00004c4187df0 */ /* 0x000fe20008000818 */
[----:B------:R-:W-:Y:S02]  /*1d270*/  R2UR UR6, R2 ;  /* 0x00000000020672ca */ /* 0x000fe400000e0000 */
[----:B------:R-:W-:Y:S01]  /*1d280*/  R2UR UR7, R3 ;  /* 0x00000000030772ca */ /* 0x000fe200000e0000 */
[----:B------:R-:W0:Y:S01]  /*1d290*/  SHFL.BFLY PT, R2, R5, 0x1, 0x1f ;  /* 0x0c201f0005027f89 */ /* 0x000e2200000e0000 */
[----:B------:R-:W-:Y:S01]  /*1d2a0*/  IMAD.U32 R3, RZ, RZ, UR39 ;  /* 0x00000027ff037e24 */ /* 0x000fe2000f8e00ff */
[----:B0-----:R-:W-:Y:S02]  /*1d2b0*/  FMNMX.FTZ R5, R5, R2, !PT ;  /* 0x0000000205057209 */ /* 0x001fe40007810000 */
[----:B------:R-:W-:Y:S02]  /*1d2c0*/  FMNMX.FTZ R2, R187, R4, !PT ;  /* 0x00000004bb027209 */ /* 0x000fe40007810000 */
[----:B------:R-:W-:-:S02]  /*1d2d0*/  FSETP.NEU.FTZ.AND P3, PT, R5, -INF , PT ;  /* 0xff8000000500780b */ /* 0x000fc40003f7d000 */
[----:B------:R-:W-:-:S04]  /*1d2e0*/  FMNMX.FTZ R2, R190, R2, !PT ;  /* 0x00000002be027209 */ /* 0x000fc80007810000 */
[----:B------:R-:W-:Y:S01]  /*1d2f0*/  FMNMX.FTZ R4, R191, R2, !PT ;  /* 0x00000002bf047209 */ /* 0x000fe20007810000 */
[----:B------:R-:W-:-:S03]  /*1d300*/  FMUL.FTZ R2, R5, R3 ;  /* 0x0000000305027220 */ /* 0x000fc60000410000 */
[----:B------:R-:W-:Y:S02]  /*1d310*/  FMNMX.FTZ R4, R178, R4, !PT ;  /* 0x00000004b2047209 */ /* 0x000fe40007810000 */
[----:B------:R-:W-:Y:S02]  /*1d320*/  FSEL R2, R2, RZ, P3 ;  /* 0x000000ff02027208 */ /* 0x000fe40001800000 */
[----:B------:R-:W-:-:S03]  /*1d330*/  FMNMX.FTZ R4, R179, R4, !PT ;  /* 0x00000004b3047209 */ /* 0x000fc60007810000 */
[-CC-:B------:R-:W-:Y:S01]  /*1d340*/  FFMA.FTZ R204, R176, R3.reuse, -R2.reuse ;  /* 0x00000003b0cc7223 */ /* 0x180fe20000010802 */
[----:B------:R-:W-:Y:S01]  /*1d350*/  FMNMX.FTZ R4, R182, R4, !PT ;  /* 0x00000004b6047209 */ /* 0x000fe20007810000 */
[-CC-:B------:R-:W-:Y:S01]  /*1d360*/  FFMA.FTZ R15, R177, R3.reuse, -R2.reuse ;  /* 0x00000003b10f7223 */ /* 0x180fe20000010802 */
[----:B------:R-:W-:Y:S01]  /*1d370*/  FSEL R176, R155, -INF , P5 ;  /* 0xff8000009bb07808 */ /* 0x000fe20002800000 */
        /* <DEDUP_REMOVED lines=11> */
[-CC-:B------:R-:W-:Y:S01]  /*1d430*/  FFMA.FTZ R200, R168, R3.reuse, -R2.reuse ;  /* 0x00000003a8c87223 */ /* 0x180fe20000010802 */
[-CC-:B------:R-:W-:Y:S01]  /*1d440*/  FFMA.FTZ R158, R169, R3.reuse, -R2.reuse ;  /* 0x00000003a99e7223 */ /* 0x180fe20000010802 */
[----:B------:R-:W-:Y:S01]  /*1d450*/  FMNMX.FTZ R4, R174, R4, !PT ;  /* 0x00000004ae047209 */ /* 0x000fe20007810000 */
[-CC-:B------:R-:W-:Y:S01]  /*1d460*/  FFMA.FTZ R202, R172, R3.reuse, -R2.reuse ;  /* 0x00000003acca7223 */ /* 0x180fe20000010802 */
[-CC-:B------:R-:W-:Y:S01]  /*1d470*/  FFMA.FTZ R20, R173, R3.reuse, -R2.reuse ;  /* 0x00000003ad147223 */ /* 0x180fe20000010802 */
[-CC-:B------:R-:W-:Y:S01]  /*1d480*/  FFMA.FTZ R21, R161, R3.reuse, -R2.reuse ;  /* 0x00000003a1157223 */ /* 0x180fe20000010802 */
[----:B------:R-:W-:Y:S01]  /*1d490*/  FMNMX.FTZ R4, R175, R4, !PT ;  /* 0x00000004af047209 */ /* 0x000fe20007810000 */
[----:B------:R-:W-:Y:S01]  /*1d4a0*/  FFMA.FTZ R155, R165, R3, -R2 ;  /* 0x00000003a59b7223 */ /* 0x000fe20000010802 */
[----:B------:R-:W-:Y:S02]  /*1d4b0*/  MUFU.EX2 R208, R208 ;  /* 0x000000d000d07308 */ /* 0x000fe40000000800 */
[----:B------:R-:W-:-:S04]  /*1d4c0*/  FMNMX.FTZ R4, R162, R4, !PT ;  /* 0x00000004a2047209 */ /* 0x000fc80007810000 */
[----:B------:R-:W-:Y:S02]  /*1d4d0*/  FMNMX.FTZ R4, R163, R4, !PT ;  /* 0x00000004a3047209 */ /* 0x000fe40007810000 */
        /* <DEDUP_REMOVED lines=9> */
[----:B------:R-:W-:Y:S03]  /*1d570*/  MUFU.EX2 R204, R204 ;  /* 0x000000cc00cc7308 */ /* 0x000fe60000000800 */
[----:B------:R-:W0:Y:S05]  /*1d580*/  SHFL.BFLY PT, R4, R0, 0x2, 0x1f ;  /* 0x0c401f0000047f89 */ /* 0x000e2a00000e0000 */
[----:B------:R-:W-:Y:S08]  /*1d590*/  MUFU.EX2 R15, R15 ;  /* 0x0000000f000f7308 */ /* 0x000ff00000000800 */
[----:B------:R-:W-:Y:S08]  /*1d5a0*/  MUFU.EX2 R206, R206 ;  /* 0x000000ce00ce7308 */ /* 0x000ff00000000800 */
[----:B------:R-:W-:Y:S01]  /*1d5b0*/  MUFU.EX2 R159, R159 ;  /* 0x0000009f009f7308 */ /* 0x000fe20000000800 */
[----:B0-----:R-:W-:-:S05]  /*1d5c0*/  FMNMX.FTZ R0, R0, R4, !PT ;  /* 0x0000000400007209 */ /* 0x001fca0007810000 */
[----:B------:R-:W0:Y:S02]  /*1d5d0*/  SHFL.BFLY PT, R4, R0, 0x1, 0x1f ;  /* 0x0c201f0000047f89 */ /* 0x000e2400000e0000 */
[----:B------:R-:W-:Y:S08]  /*1d5e0*/  MUFU.EX2 R200, R200 ;  /* 0x000000c800c87308 */ /* 0x000ff00000000800 */
[----:B------:R-:W-:Y:S08]  /*1d5f0*/  MUFU.EX2 R158, R158 ;  /* 0x0000009e009e7308 */ /* 0x000ff00000000800 */
[----:B------:R-:W-:Y:S01]  /*1d600*/  MUFU.EX2 R202, R202 ;  /* 0x000000ca00ca7308 */ /* 0x000fe20000000800 */
[----:B0-----:R-:W-:-:S07]  /*1d610*/  FMNMX.FTZ R4, R0, R4, !PT ;  /* 0x0000000400047209 */ /* 0x001fce0007810000 */
[----:B------:R-:W-:Y:S01]  /*1d620*/  MUFU.EX2 R20, R20 ;  /* 0x0000001400147308 */ /* 0x000fe20000000800 */
[----:B------:R-:W-:Y:S02]  /*1d630*/  FSEL R0, R5, RZ, P3 ;  /* 0x000000ff05007208 */ /* 0x000fe40001800000 */
[----:B------:R-:W-:Y:S02]  /*1d640*/  FSETP.NEU.FTZ.AND P4, PT, R4, -INF , PT ;  /* 0xff8000000400780b */ /* 0x000fe40003f9d000 */
[----:B------:R-:W-:Y:S01]  /*1d650*/  ISETP.GT.AND P3, PT, R8, R225, PT ;  /* 0x000000e10800720c */ /* 0x000fe20003f64270 */
[----:B------:R-:W-:Y:S01]  /*1d660*/  FADD.FTZ R0, -R0, R7 ;  /* 0x0000000700007221 */ /* 0x000fe20000010100 */
[----:B------:R-:W-:Y:S01]  /*1d670*/  IADD3 R8, R8, -0x1, RZ ;  /* 0xffffffff08087810 */ /* 0x000fe20007ffe0ff */
[----:B------:R-:W-:Y:S02]  /*1d680*/  MUFU.EX2 R21, R21 ;  /* 0x0000001500157308 */ /* 0x000fe40000000800 */
[----:B------:R-:W-:-:S06]  /*1d690*/  FMUL.FTZ R0, R0, R3 ;  /* 0x0000000300007220 */ /* 0x000fcc0000410000 */
[----:B------:R-:W0:Y:S08]  /*1d6a0*/  MUFU.EX2 R0, R0 ;  /* 0x0000000000007308 */ /* 0x000e300000000800 */
[----:B------:R-:W-:Y:S01]  /*1d6b0*/  MUFU.EX2 R155, R155 ;  /* 0x0000009b009b7308 */ /* 0x000fe20000000800 */
[----:B0-----:R-:W-:Y:S01]  /*1d6c0*/  FFMA.FTZ R13, R0, R13, R208 ;  /* 0x0000000d000d7223 */ /* 0x001fe200000100d0 */
[----:B------:R-:W-:-:S03]  /*1d6d0*/  F2FP.F16.F32.PACK_AB R208, R10, R208 ;  /* 0x000000d00ad0723e */ /* 0x000fc600000000ff */
[----:B------:R-:W-:Y:S01]  /*1d6e0*/  FADD.FTZ R13, R10, R13 ;  /* 0x0000000d0a0d7221 */ /* 0x000fe20000010000 */
[----:B------:R-:W-:-:S03]  /*1d6f0*/  IMAD.MOV.U32 R10, RZ, RZ, R217 ;  /* 0x000000ffff0a7224 */ /* 0x000fc600078e00d9 */
[----:B------:R-:W-:Y:S01]  /*1d700*/  FADD.FTZ R13, R210, R13 ;  /* 0x0000000dd20d7221 */ /* 0x000fe20000010000 */
[----:B------:R-:W-:-:S03]  /*1d710*/  F2FP.F16.F32.PACK_AB R210, R14, R210 ;  /* 0x000000d20ed2723e */ /* 0x000fc600000000ff */
[----:B------:R-:W-:-:S04]  /*1d720*/  FADD.FTZ R13, R14, R13 ;  /* 0x0000000d0e0d7221 */ /* 0x000fc80000010000 */
        /* <DEDUP_REMOVED lines=11> */
[----:B------:R-:W-:Y:S01]  /*1d7e0*/  FADD.FTZ R13, R20, R13 ;  /* 0x0000000d140d7221 */ /* 0x000fe20000010000 */
[----:B------:R-:W-:Y:S02]  /*1d7f0*/  WARPGROUP.DEPBAR.LE gsb0, 0x0 ;  /* 0x00008000000079c5 */ /* 0x000fe40000010000 */
[----:B------:R-:W-:Y:S01]  /*1d800*/  WARPGROUP.ARRIVE ;  /* 0x00000000000079c5 */ /* 0x000fe20000000000 */
[-CC-:B------:R-:W-:Y:S01]  /*1d810*/  FFMA.FTZ R196, R160, R3.reuse, -R2.reuse ;  /* 0x00000003a0c47223 */ /* 0x180fe20000010802 */
[----:B------:R-:W-:-:S04]  /*1d820*/  FFMA.FTZ R198, R164, R3, -R2 ;  /* 0x00000003a4c67223 */ /* 0x000fc80000010802 */
[----:B------:R-:W-:Y:S01]  /*1d830*/  HGMMA.64x256x16.F32 R24, R192, gdesc[UR4].tnspB, R24, gsb0 ;  /* 0x43e00004c0187df0 */ /* 0x000fe20008000818 */
[----:B------:R-:W0:Y:S08]  /*1d840*/  MUFU.EX2 R196, R196 ;  /* 0x000000c400c47308 */ /* 0x000e300000000800 */
[----:B------:R-:W1:Y:S01]  /*1d850*/  MUFU.EX2 R198, R198 ;  /* 0x000000c600c67308 */ /* 0x000e620000000800 */
[----:B0-----:R-:W-:Y:S01]  /*1d860*/  FADD.FTZ R13, R196, R13 ;  /* 0x0000000dc40d7221 */ /* 0x001fe20000010000 */
[----:B------:R-:W-:-:S03]  /*1d870*/  F2FP.F16.F32.PACK_AB R196, R21, R196 ;  /* 0x000000c415c4723e */ /* 0x000fc600000000ff */
[----:B------:R-:W-:-:S04]  /*1d880*/  FADD.FTZ R13, R21, R13 ;  /* 0x0000000d150d7221 */ /* 0x000fc80000010000 */
[----:B-1----:R-:W-:Y:S01]  /*1d890*/  FADD.FTZ R13, R198, R13 ;  /* 0x0000000dc60d7221 */ /* 0x002fe20000010000 */
[----:B------:R-:W-:-:S03]  /*1d8a0*/  F2FP.F16.F32.PACK_AB R198, R155, R198 ;  /* 0x000000c69bc6723e */ /* 0x000fc600000000ff */
[----:B------:R-:W-:Y:S01]  /*1d8b0*/  FADD.FTZ R13, R155, R13 ;  /* 0x0000000d9b0d7221 */ /* 0x000fe20000010000 */
[----:B------:R-:W-:Y:S02]  /*1d8c0*/  WARPGROUP.DEPBAR.LE gsb0, 0x0 ;  /* 0x00008000000079c5 */ /* 0x000fe40000010000 */
[-CC-:B------:R-:W-:Y:S01]  /*1d8d0*/  FFMA.FTZ R192, R152, R3.reuse, -R2.reuse ;  /* 0x0000000398c07223 */ /* 0x180fe20000010802 */
[-CC-:B------:R-:W-:Y:S01]  /*1d8e0*/  FFMA.FTZ R152, R153, R3.reuse, -R2.reuse ;  /* 0x0000000399987223 */ /* 0x180fe20000010802 */
[-CC-:B------:R-:W-:Y:S01]  /*1d8f0*/  FFMA.FTZ R194, R156, R3.reuse, -R2.reuse ;  /* 0x000000039cc27223 */ /* 0x180fe20000010802 */
[CC--:B------:R-:W-:Y:S01]  /*1d900*/  FMUL.FTZ R156, R4.reuse, R3.reuse ;  /* 0x00000003049c7220 */ /* 0x0c0fe20000410000 */
[----:B------:R-:W-:Y:S01]  /*1d910*/  FFMA.FTZ R153, R157, R3, -R2 ;  /* 0x000000039d997223 */ /* 0x000fe20000010802 */
[----:B------:R-:W-:Y:S01]  /*1d920*/  FSEL R2, R4, RZ, P4 ;  /* 0x000000ff04027208 */ /* 0x000fe20002000000 */
[----:B------:R0:W-:Y:S01]  /*1d930*/  @!P1 SYNCS.ARRIVE.TRANS64.RED.A1T0 RZ, [R11+URZ], RZ ;  /* 0x000000ff0bff99a7 */ /* 0x0001e2000810043f */
[----:B------:R-:W1:Y:S01]  /*1d940*/  MUFU.EX2 R192, R192 ;  /* 0x000000c000c07308 */ /* 0x000e620000000800 */
[----:B------:R-:W-:-:S02]  /*1d950*/  FSEL R156, R156, RZ, P4 ;  /* 0x000000ff9c9c7208 */ /* 0x000fc40002000000 */
[----:B------:R-:W-:-:S03]  /*1d960*/  FADD.FTZ R2, -R2, R6 ;  /* 0x0000000602027221 */ /* 0x000fc60000010100 */
[-CC-:B------:R-:W-:Y:S01]  /*1d970*/  FFMA.FTZ R209, R186, R3.reuse, -R156.reuse ;  /* 0x00000003bad17223 */ /* 0x180fe2000001089c */
[-C--:B------:R-:W-:Y:S01]  /*1d980*/  FMUL.FTZ R2, R2, R3.reuse ;  /* 0x0000000302027220 */ /* 0x080fe20000410000 */
        /* <DEDUP_REMOVED lines=16> */
[----:B------:R3:W-:Y:S01]  /*1da90*/  @!P1 SYNCS.ARRIVE.TRANS64.RED.A1T0 RZ, [R9+URZ], RZ ;  /* 0x000000ff09ff99a7 */ /* 0x0007e2000810043f */
[-CC-:B0-----:R-:W-:Y:S01]  /*1daa0*/  FFMA.FTZ R11, R167, R3.reuse, -R156.reuse ;  /* 0x00000003a70b7223 */ /* 0x181fe2000001089c */
[-CC-:B------:R-:W-:Y:S01]  /*1dab0*/  FFMA.FTZ R193, R154, R3.reuse, -R156.reuse ;  /* 0x000000039ac17223 */ /* 0x180fe2000001089c */
[-CC-:B------:R-:W-:Y:S01]  /*1dac0*/  FFMA.FTZ R176, R176, R3.reuse, -R156.reuse ;  /* 0x00000003b0b07223 */ /* 0x180fe2000001089c */
[----:B------:R-:W0:Y:S01]  /*1dad0*/  MUFU.EX2 R157, R157 ;  /* 0x0000009d009d7308 */ /* 0x000e220000000800 */
[-CC-:B------:R-:W-:Y:S01]  /*1dae0*/  FFMA.FTZ R177, R177, R3.reuse, -R156.reuse ;  /* 0x00000003b1b17223 */ /* 0x180fe2000001089c */
[----:B------:R-:W-:Y:S01]  /*1daf0*/  FFMA.FTZ R156, R184, R3, -R156 ;  /* 0x00000003b89c7223 */ /* 0x000fe2000001089c */
[----:B-1----:R-:W-:-:S05]  /*1db00*/  FADD.FTZ R13, R192, R13 ;  /* 0x0000000dc00d7221 */ /* 0x002fca0000010000 */
[----:B------:R-:W1:Y:S01]  /*1db10*/  MUFU.EX2 R211, R211 ;  /* 0x000000d300d37308 */ /* 0x000e620000000800 */
[----:B--2---:R-:W-:-:S07]  /*1db20*/  FFMA.FTZ R12, R2, R12, R209 ;  /* 0x0000000c020c7223 */ /* 0x004fce00000100d1 */
        /* <DEDUP_REMOVED lines=22> */
[----:B------:R-:W-:Y:S01]  /*1dc90*/  F2FP.F16.F32.PACK_AB R201, R7, R201 ;  /* 0x000000c907c9723e */ /* 0x000fe200000000ff */
[----:B------:R-:W-:-:S05]  /*1dca0*/  IMAD.MOV.U32 R7, RZ, RZ, R5 ;  /* 0x000000ffff077224 */ /* 0x000fca00078e0005 */
[----:B------:R-:W2:Y:S01]  /*1dcb0*/  MUFU.EX2 R197, R197 ;  /* 0x000000c500c57308 */ /* 0x000ea20000000800 */
[----:B0-----:R-:W-:-:S07]  /*1dcc0*/  FADD.FTZ R12, R203, R12 ;  /* 0x0000000ccb0c7221 */ /* 0x001fce0000010000 */
[----:B---3--:R-:W0:Y:S01]  /*1dcd0*/  MUFU.EX2 R9, R163 ;  /* 0x000000a300097308 */ /* 0x008e220000000800 */
[C---:B-1----:R-:W-:Y:S01]  /*1dce0*/  FADD.FTZ R12, R6.reuse, R12 ;  /* 0x0000000c060c7221 */ /* 0x042fe20000010000 */
[----:B------:R-:W-:Y:S01]  /*1dcf0*/  F2FP.F16.F32.PACK_AB R203, R6, R203 ;  /* 0x000000cb06cb723e */ /* 0x000fe200000000ff */
[----:B------:R-:W-:-:S05]  /*1dd00*/  IMAD.MOV.U32 R6, RZ, RZ, R4 ;  /* 0x000000ffff067224 */ /* 0x000fca00078e0004 */
[----:B------:R-:W1:Y:S01]  /*1dd10*/  MUFU.EX2 R199, R199 ;  /* 0x000000c700c77308 */ /* 0x000e620000000800 */
[----:B--2---:R-:W-:-:S07]  /*1dd20*/  FADD.FTZ R12, R197, R12 ;  /* 0x0000000cc50c7221 */ /* 0x004fce0000010000 */
[----:B------:R-:W2:Y:S01]  /*1dd30*/  MUFU.EX2 R11, R11 ;  /* 0x0000000b000b7308 */ /* 0x000ea20000000800 */
[C---:B0-----:R-:W-:Y:S01]  /*1dd40*/  FADD.FTZ R12, R9.reuse, R12 ;  /* 0x0000000c090c7221 */ /* 0x041fe20000010000 */
[----:B------:R-:W-:Y:S01]  /*1dd50*/  F2FP.F16.F32.PACK_AB R197, R9, R197 ;  /* 0x000000c509c5723e */ /* 0x000fe200000000ff */
[----:B------:R-:W-:-:S05]  /*1dd60*/  IMAD.MOV.U32 R9, RZ, RZ, R218 ;  /* 0x000000ffff097224 */ /* 0x000fca00078e00da */
        /* <DEDUP_REMOVED lines=14> */
[----:B0-----:R-:W-:-:S07]  /*1de50*/  FADD.FTZ R13, R194, R13 ;  /* 0x0000000dc20d7221 */ /* 0x001fce0000010000 */
[----:B------:R-:W0:Y:S01]  /*1de60*/  MUFU.EX2 R156, R156 ;  /* 0x0000009c009c7308 */ /* 0x000e220000000800 */
[----:B-1----:R-:W-:Y:S01]  /*1de70*/  FADD.FTZ R12, R177, R12 ;  /* 0x0000000cb10c7221 */ /* 0x002fe20000010000 */
[C---:B--2---:R-:W-:Y:S01]  /*1de80*/  FADD.FTZ R13, R153.reuse, R13 ;  /* 0x0000000d990d7221 */ /* 0x044fe20000010000 */
[----:B------:R-:W-:Y:S02]  /*1de90*/  F2FP.F16.F32.PACK_AB R194, R153, R194 ;  /* 0x000000c299c2723e */ /* 0x000fe400000000ff */
[C---:B0-----:R-:W-:Y:S01]  /*1dea0*/  FADD.FTZ R12, R156.reuse, R12 ;  /* 0x0000000c9c0c7221 */ /* 0x041fe20000010000 */
[----:B------:R-:W-:Y:S01]  /*1deb0*/  F2FP.F16.F32.PACK_AB R195, R156, R177 ;  /* 0x000000b19cc3723e */ /* 0x000fe200000000ff */
[----:B------:R-:W-:Y:S06]  /*1dec0*/  @P3 BRA `(.L_x_3084) ;  /* 0xffffffb000643947 */ /* 0x000fec000383ffff */
[----:B------:R-:W-:Y:S05]  /*1ded0*/  BSYNC B1 ;  /* 0x0000000000017941 */ /* 0x000fea0003800000 */
.L_x_3073:
[----:B------:R-:W-:Y:S05]  /*1dee0*/  BSYNC B0 ;  /* 0x0000000000007941 */ /* 0x000fea0003800000 */
.L_x_3072:
[----:B------:R-:W-:Y:S01]  /*1def0*/  ISETP.GE.AND P2, PT, R8, RZ, PT ;  /* 0x000000ff0800720c */ /* 0x000fe20003f46270 */
[----:B------:R-:W-:-:S12]  /*1df00*/  BSSY B0, `(.L_x_3085) ;  /* 0x000048a000007945 */ /* 0x000fd80003800000 */
[----:B------:R-:W-:Y:S05]  /*1df10*/  @!P2 BRA `(.L_x_3086) ;  /* 0x000000480020a947 */ /* 0x000fea0003800000 */
[----:B------:R-:W-:Y:S01]  /*1df20*/  MOV R6, R4 ;  /* 0x0000000400067202 */ /* 0x000fe20000000f00 */
[----:B------:R-:W-:Y:S02]  /*1df30*/  IMAD.MOV.U32 R7, RZ, RZ, R5 ;  /* 0x000000ffff077224 */ /* 0x000fe400078e0005 */
[----:B------:R-:W-:Y:S02]  /*1df40*/  IMAD.MOV.U32 R9, RZ, RZ, R218 ;  /* 0x000000ffff097224 */ /* 0x000fe400078e00da */
[----:B------:R-:W-:-:S07]  /*1df50*/  IMAD.MOV.U32 R10, RZ, RZ, R217 ;  /* 0x000000ffff0a7224 */ /* 0x000fce00078e00d9 */
.L_x_3097:
[----:B------:R-:W-:-:S05]  /*1df60*/  VIADD R11, R10, 0x1 ;  /* 0x000000010a0b7836 */ /* 0x000fca0000000000 */
[----:B------:R-:W-:-:S04]  /*1df70*/  ISETP.NE.AND P2, PT, R11, 0x2, PT ;  /* 0x000000020b00780c */ /* 0x000fc80003f45270 */
[----:B------:R-:W-:Y:S02]  /*1df80*/  SEL R218, RZ, 0x1, P2 ;  /* 0x00000001ffda7807 */ /* 0x000fe40001000000 */
[----:B------:R-:W-:Y:S02]  /*1df90*/  SEL R11, R11, RZ, P2 ;  /* 0x000000ff0b0b7207 */ /* 0x000fe40001000000 */
[----:B------:R-:W-:Y:S02]  /*1dfa0*/  LOP3.LUT R218, R9, R218, RZ, 0x3c, !PT ;  /* 0x000000da09da7212 */ /* 0x000fe400078e3cff */
[----:B------:R-:W-:Y:S01]  /*1dfb0*/  MOV R217, R11 ;  /* 0x0000000b00d97202 */ /* 0x000fe20000000f00 */
[----:B------:R-:W-:Y:S06]  /*1dfc0*/  @!P0 BRA `(.L_x_3087) ;  /* 0x0000000000048947 */ /* 0x000fec0003800000 */
[----:B------:R-:W-:Y:S01]  /*1dfd0*/  BPT.TRAP 0x1 ;  /* 0x000000040000795c */ /* 0x000fe20000300000 */
.L_x_3087:
[----:B------:R-:W-:Y:S01]  /*1dfe0*/  IMAD R4, R217, 0x8, R16 ;  /* 0x00000008d9047824 */ /* 0x000fe200078e0210 */
[----:B------:R-:W-:-:S04]  /*1dff0*/  SHF.L.U32 R5, R218, 0x1f, RZ ;  /* 0x0000001fda057819 */ /* 0x000fc800000006ff */
[----:B------:R0:W1:Y:S01]  /*1e000*/  SYNCS.PHASECHK.TRANS64.TRYWAIT P2, [R4+URZ+0x38830], R5 ;  /* 0x03883005040075a7 */ /* 0x000062000804017f */
[----:B------:R-:W-:Y:S05]  /*1e010*/  @!P0 BRA `(.L_x_3088) ;  /* 0x0000000000048947 */ /* 0x000fea0003800000 */
[----:B------:R-:W-:Y:S01]  /*1e020*/  BPT.TRAP 0x1 ;  /* 0x000000040000795c */ /* 0x000fe20000300000 */
.L_x_3088:
[----:B------:R-:W-:Y:S01]  /*1e030*/  IMAD R3, R217, 0xa00, R222 ;  /* 0x00000a00d9037824 */ /* 0x000fe200078e02de */
[----:B------:R-:W-:Y:S03]  /*1e040*/  BSSY B1, `(.L_x_3089) ;  /* 0x0000006000017945 */ /* 0x000fe60003800000 */
[C---:B------:R-:W-:Y:S02]  /*1e050*/  VIADD R14, R3.reuse, 0x80 ;  /* 0x00000080030e7836 */ /* 0x040fe40000000000 */
[----:B------:R-:W-:Y:S01]  /*1e060*/  VIADD R20, R3, 0x100 ;  /* 0x0000010003147836 */ /* 0x000fe20000000000 */
[----:B-1----:R-:W-:Y:S06]  /*1e070*/  @P2 BRA `(.L_x_3090) ;  /* 0x0000000000082947 */ /* 0x002fec0003800000 */
[----:B------:R-:W1:Y:S02]  /*1e080*/  SYNCS.PHASECHK.TRANS64.TRYWAIT P2, [R4+URZ+0x38830], R5 ;  /* 0x03883005040075a7 */ /* 0x000e64000804017f */
[----:B-1----:R-:W-:Y:S05]  /*1e090*/  @!P2 BRA `(.L_x_3091) ;  /* 0x0000012c0050a947 */ /* 0x002fea0003800000 */
.L_x_3090:
[----:B------:R-:W-:Y:S05]  /*1e0a0*/  BSYNC B1 ;  /* 0x0000000000017941 */ /* 0x000fea0003800000 */
.L_x_3089:
        /* <DEDUP_REMOVED lines=36> */
[----:B------:R-:W-:Y:S01]  /*1e2f0*/  VIADD R14, R3, 0x200 ;  /* 0x00000200030e7836 */ /* 0x000fe20000000000 */
[----:B------:R-:W-:Y:S02]  /*1e300*/  WARPGROUP.DEPBAR.LE gsb0, 0x0 ;  /* 0x00008000000079c5 */ /* 0x000fe40000010000 */
[----:B------:R-:W-:-:S06]  /*1e310*/  WARPGROUP.ARRIVE ;  /* 0x00000000000079c5 */ /* 0x000fcc0000000000 */
[----:B------:R-:W-:Y:S01]  /*1e320*/  HGMMA.64x16x16.F32 R160, gdesc[UR20], RZ, !UPT, gsb0 ;  /* 0x0020000014a079f0 */ /* 0x000fe2000c0008ff */
[----:B------:R-:W-:Y:S02]  /*1e330*/  R2UR UR10, R14 ;  /* 0x000000000e0a72ca */ /* 0x000fe400000e0000 */
[----:B------:R-:W-:Y:S01]  /*1e340*/  R2UR UR11, R15 ;  /* 0x000000000f0b72ca */ /* 0x000fe200000e0000 */
[----:B------:R-:W-:Y:S01]  /*1e350*/  IMAD.MOV.U32 R5, RZ, RZ, 0x40000040 ;  /* 0x40000040ff057424 */ /* 0x000fe200078e00ff */
[----:B------:R-:W-:Y:S02]  /*1e360*/  WARPGROUP.DEPBAR.LE gsb0, 0x0 ;  /* 0x00008000000079c5 */ /* 0x000fe40000010000 */
[----:B--2---:R-:W-:Y:S02]  /*1e370*/  R2UR UR30, R152 ;  /* 0x00000000981e72ca */ /* 0x004fe400000e0000 */
[----:B------:R-:W-:Y:S02]  /*1e380*/  R2UR UR31, R153 ;  /* 0x00000000991f72ca */ /* 0x000fe400000e0000 */
[----:B------:R-:W-:-:S06]  /*1e390*/  WARPGROUP.ARRIVE ;  /* 0x00000000000079c5 */ /* 0x000fcc0000000000 */
[----:B------:R-:W-:Y:S01]  /*1e3a0*/  HGMMA.64x16x16.F32 R152, gdesc[UR8], RZ, !UPT, gsb0 ;  /* 0x00200000089879f0 */ /* 0x000fe2000c0008ff */
[----:B------:R-:W-:Y:S02]  /*1e3b0*/  IADD3 R4, R3, 0x2, RZ ;  /* 0x0000000203047810 */ /* 0x000fe40007ffe0ff */
        /* <DEDUP_REMOVED lines=19> */
[----:B------:R-:W-:Y:S01]  /*1e4f0*/  VIADD R4, R3, 0x182 ;  /* 0x0000018203047836 */ /* 0x000fe20000000000 */
[----:B------:R-:W-:Y:S01]  /*1e500*/  UMOV UR24, UR28 ;  /* 0x0000001c00187c82 */ /* 0x000fe20008000000 */
[----:B------:R-:W-:Y:S01]  /*1e510*/  IMAD.MOV.U32 R5, RZ, RZ, 0x40000040 ;  /* 0x40000040ff057424 */ /* 0x000fe200078e00ff */
[----:B------:R-:W-:Y:S01]  /*1e520*/  UMOV UR25, UR29 ;  /* 0x0000001d00197c82 */ /* 0x000fe20008000000 */
[----:B------:R-:W-:Y:S01]  /*1e530*/  UMOV UR20, UR28 ;  /* 0x0000001c00147c82 */ /* 0x000fe20008000000 */
[----:B------:R-:W-:Y:S01]  /*1e540*/  HGMMA.64x16x16.F32 R176, gdesc[UR12], R176, gsb0 ;  /* 0x002000000cb079f0 */ /* 0x000fe200080008b0 */
[----:B------:R-:W-:Y:S01]  /*1e550*/  R2UR UR18, R20 ;  /* 0x00000000141272ca */ /* 0x000fe200000e0000 */
[----:B------:R-:W-:Y:S01]  /*1e560*/  UMOV UR21, UR29 ;  /* 0x0000001d00157c82 */ /* 0x000fe20008000000 */
[----:B------:R-:W-:Y:S01]  /*1e570*/  R2UR UR19, R21 ;  /* 0x00000000151372ca */ /* 0x000fe200000e0000 */
[----:B------:R-:W2:Y:S01]  /*1e580*/  LDL.64 R14, [R1+0x38] ;  /* 0x00003800010e7983 */ /* 0x000ea20000100a00 */
[----:B------:R-:W-:Y:S01]  /*1e590*/  R2UR UR26, R4 ;  /* 0x00000000041a72ca */ /* 0x000fe200000e0000 */
[----:B------:R-:W-:-:S02]  /*1e5a0*/  WARPGROUP.DEPBAR.LE gsb0, 0x0 ;  /* 0x00008000000079c5 */ /* 0x000fc40000010000 */
[----:B------:R-:W-:Y:S01]  /*1e5b0*/  WARPGROUP.ARRIVE ;  /* 0x00000000000079c5 */ /* 0x000fe20000000000 */
[----:B------:R-:W-:Y:S01]  /*1e5c0*/  R2UR UR27, R5 ;  /* 0x00000000051b72ca */ /* 0x000fe200000e0000 */
[----:B------:R-:W-:Y:S01]  /*1e5d0*/  UMOV UR8, UR30 ;  /* 0x0000001e00087c82 */ /* 0x000fe20008000000 */
[----:B------:R-:W-:Y:S01]  /*1e5e0*/  UMOV UR9, UR31 ;  /* 0x0000001f00097c82 */ /* 0x000fe20008000000 */
[----:B------:R-:W-:Y:S01]  /*1e5f0*/  UMOV UR4, UR30 ;  /* 0x0000001e00047c82 */ /* 0x000fe20008000000 */
[----:B------:R-:W-:-:S03]  /*1e600*/  UMOV UR5, UR31 ;  /* 0x0000001f00057c82 */ /* 0x000fc60008000000 */
[----:B------:R-:W-:Y:S01]  /*1e610*/  HGMMA.64x16x16.F32 R168, gdesc[UR16], R168, gsb0 ;  /* 0x0020000010a879f0 */ /* 0x000fe200080008a8 */
[----:B------:R-:W-:Y:S01]  /*1e620*/  VIADD R4, R3, 0x202 ;  /* 0x0000020203047836 */ /* 0x000fe20000000000 */
[----:B------:R-:W-:Y:S01]  /*1e630*/  UMOV UR12, UR30 ;  /* 0x0000001e000c7c82 */ /* 0x000fe20008000000 */
[----:B------:R-:W-:Y:S01]  /*1e640*/  IMAD.MOV.U32 R5, RZ, RZ, 0x40000040 ;  /* 0x40000040ff057424 */ /* 0x000fe200078e00ff */
[----:B------:R-:W-:Y:S01]  /*1e650*/  UMOV UR13, UR31 ;  /* 0x0000001f000d7c82 */ /* 0x000fe20008000000 */
[----:B------:R-:W3:Y:S01]  /*1e660*/  LDL.64 R20, [R1+0x30] ;  /* 0x0000300001147983 */ /* 0x000ee20000100a00 */
[----:B------:R-:W-:Y:S02]  /*1e670*/  WARPGROUP.DEPBAR.LE gsb0, 0x0 ;  /* 0x00008000000079c5 */ /* 0x000fe40000010000 */
        /* <DEDUP_REMOVED lines=781> */
.L_x_3092:
[----:B------:R-:W-:Y:S02]  /*21750*/  SHF.L.U32 R0, R9, 0x1f, RZ ;  /* 0x0000001f09007819 */ /* 0x000fe400000006ff */
[----:B------:R-:W-:-:S04]  /*21760*/  LEA R9, R10, R16, 0x3 ;  /* 0x000000100a097211 */ /* 0x000fc800078e18ff */
[----:B------:R0:W1:Y:S01]  /*21770*/  SYNCS.PHASECHK.TRANS64.TRYWAIT P2, [R9+URZ+0x38850], R0 ;  /* 0x03885000090075a7 */ /* 0x000062000804017f */
[----:B------:R-:W-:Y:S05]  /*21780*/  @!P0 BRA `(.L_x_3093) ;  /* 0x0000000000048947 */ /* 0x000fea0003800000 */
[----:B------:R-:W-:Y:S01]  /*21790*/  BPT.TRAP 0x1 ;  /* 0x000000040000795c */ /* 0x000fe20000300000 */
.L_x_3093:
[----:B------:R-:W-:Y:S04]  /*217a0*/  BSSY B1, `(.L_x_3094) ;  /* 0x0000004000017945 */ /* 0x000fe80003800000 */
[----:B-1----:R-:W-:Y:S05]  /*217b0*/  @P2 BRA `(.L_x_3095) ;  /* 0x0000000000082947 */ /* 0x002fea0003800000 */
[----:B------:R-:W1:Y:S02]  /*217c0*/  SYNCS.PHASECHK.TRANS64.TRYWAIT P2, [R9+URZ+0x38850], R0 ;  /* 0x03885000090075a7 */ /* 0x000e64000804017f */
[----:B-1----:R-:W-:Y:S05]  /*217d0*/  @!P2 BRA `(.L_x_3096) ;  /* 0x000000f40094a947 */ /* 0x002fea0003800000 */
.L_x_3095:
[----:B------:R-:W-:Y:S05]  /*217e0*/  BSYNC B1 ;  /* 0x0000000000017941 */ /* 0x000fea0003800000 */
.L_x_3094:
[----:B01----:R-:W-:Y:S01]  /*217f0*/  VIADD R0, R16, 0x400 ;  /* 0x0000040010007836 */ /* 0x003fe20000000000 */
[----:B------:R-:W-:Y:S01]  /*21800*/  WARPGROUP.ARRIVE ;  /* 0x00000000000079c5 */ /* 0x000fe20000000000 */
[----:B------:R-:W-:Y:S01]  /*21810*/  IMAD.MOV.U32 R3, RZ, RZ, 0x40000040 ;  /* 0x40000040ff037424 */ /* 0x000fe200078e00ff */
[----:B------:R-:W-:Y:S01]  /*21820*/  ISETP.GT.AND P2, PT, R8, RZ, PT ;  /* 0x000000ff0800720c */ /* 0x000fe20003f44270 */
[----:B------:R-:W-:Y:S01]  /*21830*/  IMAD.MOV.U32 R5, RZ, RZ, 0x40000040 ;  /* 0x40000040ff057424 */ /* 0x000fe200078e00ff */
[----:B------:R-:W-:Y:S01]  /*21840*/  SHF.R.U32.HI R0, RZ, 0x4, R0 ;  /* 0x00000004ff007819 */ /* 0x000fe20000011600 */
[----:B------:R-:W-:Y:S01]  /*21850*/  @!P1 IMAD R11, R11, 0x8, R16 ;  /* 0x000000080b0b9824 */ /* 0x000fe200078e0210 */
[----:B------:R-:W-:Y:S01]  /*21860*/  R2UR UR7, R3 ;  /* 0x00000000030772ca */ /* 0x000fe200000e0000 */
[----:B------:R-:W-:Y:S01]  /*21870*/  @!P1 VIADD R9, R9, 0x38860 ;  /* 0x0003886009099836 */ /* 0x000fe20000000000 */
[----:B------:R-:W-:Y:S01]  /*21880*/  LOP3.LUT R0, R0, 0x3fff, RZ, 0xc0, !PT ;  /* 0x00003fff00007812 */ /* 0x000fe200078ec0ff */
[----:B------:R-:W-:Y:S01]  /*21890*/  @!P1 VIADD R11, R11, 0x38840 ;  /* 0x000388400b0b9836 */ /* 0x000fe20000000000 */
[----:B------:R-:W-:-:S02]  /*218a0*/  MOV R3, 0x40000040 ;  /* 0x4000004000037802 */ /* 0x000fc40000000f00 */
[----:B------:R-:W-:Y:S02]  /*218b0*/  LOP3.LUT R0, R0, 0x2800000, RZ, 0xfc, !PT ;  /* 0x0280000000007812 */ /* 0x000fe400078efcff */
[----:B------:R-:W-:Y:S02]  /*218c0*/  @!P1 PRMT R9, RZ, 0x654, R9 ;  /* 0x00000654ff099816 */ /* 0x000fe40000000009 */
[----:B------:R-:W-:Y:S01]  /*218d0*/  IADD3 R8, R8, -0x1, RZ ;  /* 0xffffffff08087810 */ /* 0x000fe20007ffe0ff */
        /* <DEDUP_REMOVED lines=11> */
[----:B------:R-:W-:Y:S02]  /*21990*/  IADD3 R4, R2, 0x100, RZ ;  /* 0x0000010002047810 */ /* 0x000fe40007ffe0ff */
        /* <DEDUP_REMOVED lines=55> */
[----:B0-----:R-:W-:Y:S01]  /*21d10*/  FMNMX.FTZ R4, R4, R21, !PT ;  /* 0x0000001504047209 */ /* 0x001fe20007810000 */
[----:B------:R-:W-:Y:S02]  /*21d20*/  WARPGROUP.DEPBAR.LE gsb0, 0x0 ;  /* 0x00008000000079c5 */ /* 0x000fe40000010000 */
[----:B------:R-:W-:-:S06]  /*21d30*/  WARPGROUP.ARRIVE ;  /* 0x00000000000079c5 */ /* 0x000fcc0000000000 */
[----:B------:R-:W-:Y:S01]  /*21d40*/  HGMMA.64x256x16.F32 R24, R196, gdesc[UR4].tnspB, R24, gsb0 ;  /* 0x43e00004c4187df0 */ /* 0x000fe20008000818 */
[----:B------:R-:W-:Y:S01]  /*21d50*/  R2UR UR6, R2 ;  /* 0x00000000020672ca */ /* 0x000fe200000e0000 */
[----:B------:R-:W-:Y:S01]  /*21d60*/  FADD.FTZ R2, -R5, R7 ;  /* 0x0000000705027221 */ /* 0x000fe20000010100 */
[----:B------:R-:W-:Y:S01]  /*21d70*/  R2UR UR7, R3 ;  /* 0x00000000030772ca */ /* 0x000fe200000e0000 */
[----:B------:R-:W-:-:S04]  /*21d80*/  IMAD.U32 R3, RZ, RZ, UR38 ;  /* 0x00000026ff037e24 */ /* 0x000fc8000f8e00ff */
[-C--:B------:R-:W-:Y:S01]  /*21d90*/  FMUL.FTZ R0, R2, R3.reuse ;  /* 0x0000000302007220 */ /* 0x080fe20000410000 */
[----:B------:R-:W-:-:S04]  /*21da0*/  FMUL.FTZ R2, R5, R3 ;  /* 0x0000000305027220 */ /* 0x000fc80000410000 */
        /* <DEDUP_REMOVED lines=16> */
[----:B------:R-:W1:Y:S01]  /*21eb0*/  MUFU.EX2 R208, R208 ;  /* 0x000000d000d07308 */ /* 0x000e620000000800 */
[----:B0-----:R-:W-:-:S07]  /*21ec0*/  FMNMX.FTZ R4, R4, R161, !PT ;  /* 0x000000a104047209 */ /* 0x001fce0007810000 */
[----:B------:R-:W0:Y:S08]  /*21ed0*/  MUFU.EX2 R7, R7 ;  /* 0x0000000700077308 */ /* 0x000e300000000800 */
[----:B------:R-:W2:Y:S01]  /*21ee0*/  MUFU.EX2 R210, R210 ;  /* 0x000000d200d27308 */ /* 0x000ea20000000800 */
[----:B-1----:R-:W-:-:S07]  /*21ef0*/  FFMA.FTZ R13, R0, R13, R208 ;  /* 0x0000000d000d7223 */ /* 0x002fce00000100d0 */
[----:B------:R-:W1:Y:S01]  /*21f00*/  MUFU.EX2 R184, R184 ;  /* 0x000000b800b87308 */ /* 0x000e620000000800 */
[C---:B0-----:R-:W-:Y:S01]  /*21f10*/  FADD.FTZ R13, R7.reuse, R13 ;  /* 0x0000000d070d7221 */ /* 0x041fe20000010000 */
[----:B------:R-:W-:Y:S01]  /*21f20*/  F2FP.F16.F32.PACK_AB R208, R7, R208 ;  /* 0x000000d007d0723e */ /* 0x000fe200000000ff */
[----:B------:R-:W-:-:S05]  /*21f30*/  IMAD.MOV.U32 R7, RZ, RZ, R5 ;  /* 0x000000ffff077224 */ /* 0x000fca00078e0005 */
        /* <DEDUP_REMOVED lines=9> */
[----:B------:R-:W-:Y:S01]  /*21fd0*/  F2FP.F16.F32.PACK_AB R204, R10, R204 ;  /* 0x000000cc0acc723e */ /* 0x000fe200000000ff */
[----:B------:R-:W-:-:S05]  /*21fe0*/  IMAD.MOV.U32 R10, RZ, RZ, R217 ;  /* 0x000000ffff0a7224 */ /* 0x000fca00078e00d9 */
[----:B------:R-:W2:Y:S01]  /*21ff0*/  MUFU.EX2 R200, R200 ;  /* 0x000000c800c87308 */ /* 0x000ea20000000800 */
[----:B-1----:R-:W-:-:S07]  /*22000*/  FADD.FTZ R13, R206, R13 ;  /* 0x0000000dce0d7221 */ /* 0x002fce0000010000 */
        /* <DEDUP_REMOVED lines=8> */
[----:B------:R-:W-:Y:S01]  /*22090*/  MUFU.EX2 R21, R21 ;  /* 0x0000001500157308 */ /* 0x000fe20000000800 */
[----:B0-----:R-:W-:-:S04]  /*220a0*/  FADD.FTZ R13, R202, R13 ;  /* 0x0000000dca0d7221 */ /* 0x001fc80000010000 */
[C---:B--2---:R-:W-:Y:S01]  /*220b0*/  FADD.FTZ R13, R20.reuse, R13 ;  /* 0x0000000d140d7221 */ /* 0x044fe20000010000 */
[----:B------:R-:W-:Y:S01]  /*220c0*/  F2FP.F16.F32.PACK_AB R202, R20, R202 ;  /* 0x000000ca14ca723e */ /* 0x000fe200000000ff */
[----:B------:R-:W-:Y:S02]  /*220d0*/  WARPGROUP.DEPBAR.LE gsb0, 0x0 ;  /* 0x00008000000079c5 */ /* 0x000fe40000010000 */
[----:B------:R-:W-:Y:S01]  /*220e0*/  WARPGROUP.ARRIVE ;  /* 0x00000000000079c5 */ /* 0x000fe20000000000 */
[-CC-:B------:R-:W-:Y:S01]  /*220f0*/  FFMA.FTZ R196, R160, R3.reuse, -R2.reuse ;  /* 0x00000003a0c47223 */ /* 0x180fe20000010802 */
[-CC-:B------:R-:W-:Y:S01]  /*22100*/  FFMA.FTZ R198, R164, R3.reuse, -R2.reuse ;  /* 0x00000003a4c67223 */ /* 0x180fe20000010802 */
[----:B------:R-:W-:-:S03]  /*22110*/  FFMA.FTZ R160, R165, R3, -R2 ;  /* 0x00000003a5a07223 */ /* 0x000fc60000010802 */
[----:B------:R-:W-:Y:S01]  /*22120*/  HGMMA.64x256x16.F32 R24, R192, gdesc[UR4].tnspB, R24, gsb0 ;  /* 0x43e00004c0187df0 */ /* 0x000fe20008000818 */
[----:B------:R-:W0:Y:S08]  /*22130*/  MUFU.EX2 R196, R196 ;  /* 0x000000c400c47308 */ /* 0x000e300000000800 */
[----:B------:R-:W1:Y:S08]  /*22140*/  MUFU.EX2 R198, R198 ;  /* 0x000000c600c67308 */ /* 0x000e700000000800 */
[----:B------:R-:W2:Y:S01]  /*22150*/  MUFU.EX2 R160, R160 ;  /* 0x000000a000a07308 */ /* 0x000ea20000000800 */
[----:B0-----:R-:W-:Y:S01]  /*22160*/  FADD.FTZ R13, R196, R13 ;  /* 0x0000000dc40d7221 */ /* 0x001fe20000010000 */
[----:B------:R-:W-:-:S03]  /*22170*/  F2FP.F16.F32.PACK_AB R196, R21, R196 ;  /* 0x000000c415c4723e */ /* 0x000fc600000000ff */
[----:B------:R-:W-:-:S04]  /*22180*/  FADD.FTZ R13, R21, R13 ;  /* 0x0000000d150d7221 */ /* 0x000fc80000010000 */
[----:B-1----:R-:W-:-:S04]  /*22190*/  FADD.FTZ R13, R198, R13 ;  /* 0x0000000dc60d7221 */ /* 0x002fc80000010000 */
[C---:B--2---:R-:W-:Y:S01]  /*221a0*/  FADD.FTZ R13, R160.reuse, R13 ;  /* 0x0000000da00d7221 */ /* 0x044fe20000010000 */
[----:B------:R-:W-:Y:S01]  /*221b0*/  F2FP.F16.F32.PACK_AB R198, R160, R198 ;  /* 0x000000c6a0c6723e */ /* 0x000fe200000000ff */
[----:B------:R-:W-:Y:S02]  /*221c0*/  WARPGROUP.DEPBAR.LE gsb0, 0x0 ;  /* 0x00008000000079c5 */ /* 0x000fe40000010000 */
[-CC-:B------:R-:W-:Y:S01]  /*221d0*/  FFMA.FTZ R192, R152, R3.reuse, -R2.reuse ;  /* 0x0000000398c07223 */ /* 0x180fe20000010802 */
[-CC-:B------:R-:W-:Y:S01]  /*221e0*/  FFMA.FTZ R152, R153, R3.reuse, -R2.reuse ;  /* 0x0000000399987223 */ /* 0x180fe20000010802 */
[-C--:B------:R-:W-:Y:S01]  /*221f0*/  FFMA.FTZ R194, R156, R3.reuse, -R2 ;  /* 0x000000039cc27223 */ /* 0x080fe20000010802 */
[C---:B------:R-:W-:Y:S01]  /*22200*/  FADD.FTZ R153, -R4.reuse, R6 ;  /* 0x0000000604997221 */ /* 0x040fe20000010100 */
[-C--:B------:R-:W-:Y:S01]  /*22210*/  FMUL.FTZ R156, R4, R3.reuse ;  /* 0x00000003049c7220 */ /* 0x080fe20000410000 */
[-C--:B------:R-:W-:Y:S01]  /*22220*/  FFMA.FTZ R2, R157, R3.reuse, -R2 ;  /* 0x000000039d027223 */ /* 0x080fe20000010802 */
[----:B------:R-:W-:Y:S01]  /*22230*/  @!P1 SYNCS.ARRIVE.TRANS64.RED.A1T0 RZ, [R168+URZ], RZ ;  /* 0x000000ffa8ff99a7 */ /* 0x000fe2000810043f */
[-C--:B------:R-:W-:Y:S01]  /*22240*/  FMUL.FTZ R153, R153, R3.reuse ;  /* 0x0000000399997220 */ /* 0x080fe20000410000 */
        /* <DEDUP_REMOVED lines=9> */
[----:B------:R0:W-:Y:S01]  /*222e0*/  MUFU.EX2 R2, R153 ;  /* 0x0000009900027308 */ /* 0x0001e20000000800 */
[-CC-:B------:R-:W-:Y:S01]  /*222f0*/  FFMA.FTZ R197, R162, R3.reuse, -R156.reuse ;  /* 0x00000003a2c57223 */ /* 0x180fe2000001089c */
[-CC-:B------:R-:W-:Y:S01]  /*22300*/  FFMA.FTZ R161, R171, R3.reuse, -R156.reuse ;  /* 0x00000003aba17223 */ /* 0x180fe2000001089c */
[-CC-:B------:R-:W-:Y:S01]  /*22310*/  FFMA.FTZ R203, R174, R3.reuse, -R156.reuse ;  /* 0x00000003aecb7223 */ /* 0x180fe2000001089c */
[-CC-:B------:R-:W-:Y:S01]  /*22320*/  FFMA.FTZ R175, R175, R3.reuse, -R156.reuse ;  /* 0x00000003afaf7223 */ /* 0x180fe2000001089c */
[-CC-:B------:R-:W-:Y:S01]  /*22330*/  FFMA.FTZ R163, R163, R3.reuse, -R156.reuse ;  /* 0x00000003a3a37223 */ /* 0x180fe2000001089c */
[-CC-:B------:R-:W-:Y:S01]  /*22340*/  FFMA.FTZ R199, R166, R3.reuse, -R156.reuse ;  /* 0x00000003a6c77223 */ /* 0x180fe2000001089c */
[----:B------:R1:W-:Y:S01]  /*22350*/  @!P1 SYNCS.ARRIVE.TRANS64.RED.A1T0 RZ, [R9+URZ], RZ ;  /* 0x000000ff09ff99a7 */ /* 0x0003e2000810043f */
[----:B------:R-:W2:Y:S01]  /*22360*/  MUFU.EX2 R209, R209 ;  /* 0x000000d100d17308 */ /* 0x000ea20000000800 */
[-CC-:B0-----:R-:W-:Y:S01]  /*22370*/  FFMA.FTZ R153, R187, R3.reuse, -R156.reuse ;  /* 0x00000003bb997223 */ /* 0x181fe2000001089c */
[-CC-:B------:R-:W-:Y:S01]  /*22380*/  FFMA.FTZ R193, R154, R3.reuse, -R156.reuse ;  /* 0x000000039ac17223 */ /* 0x180fe2000001089c */
[-CC-:B------:R-:W-:Y:S01]  /*22390*/  FFMA.FTZ R155, R155, R3.reuse, -R156.reuse ;  /* 0x000000039b9b7223 */ /* 0x180fe2000001089c */
[----:B------:R-:W-:-:S04]  /*223a0*/  FFMA.FTZ R158, R158, R3, -R156 ;  /* 0x000000039e9e7223 */ /* 0x000fc8000001089c */
[----:B------:R-:W0:Y:S08]  /*223b0*/  MUFU.EX2 R153, R153 ;  /* 0x0000009900997308 */ /* 0x000e300000000800 */
[----:B------:R-:W3:Y:S01]  /*223c0*/  MUFU.EX2 R211, R211 ;  /* 0x000000d300d37308 */ /* 0x000ee20000000800 */
[----:B--2---:R-:W-:-:S07]  /*223d0*/  FFMA.FTZ R12, R2, R12, R209 ;  /* 0x0000000c020c7223 */ /* 0x004fce00000100d1 */
[----:B------:R-:W2:Y:S01]  /*223e0*/  MUFU.EX2 R165, R165 ;  /* 0x000000a500a57308 */ /* 0x000ea20000000800 */
[C---:B0-----:R-:W-:Y:S01]  /*223f0*/  FADD.FTZ R12, R153.reuse, R12 ;  /* 0x0000000c990c7221 */ /* 0x041fe20000010000 */
[----:B------:R-:W-:-:S06]  /*22400*/  F2FP.F16.F32.PACK_AB R209, R153, R209 ;  /* 0x000000d199d1723e */ /* 0x000fcc00000000ff */
[----:B------:R-:W0:Y:S01]  /*22410*/  MUFU.EX2 R205, R205 ;  /* 0x000000cd00cd7308 */ /* 0x000e220000000800 */
[----:B---3--:R-:W-:-:S07]  /*22420*/  FADD.FTZ R12, R211, R12 ;  /* 0x0000000cd30c7221 */ /* 0x008fce0000010000 */
[----:B------:R-:W3:Y:S01]  /*22430*/  MUFU.EX2 R157, R157 ;  /* 0x0000009d009d7308 */ /* 0x000ee20000000800 */
[----:B--2---:R-:W-:Y:S01]  /*22440*/  FADD.FTZ R162, R165, R12 ;  /* 0x0000000ca5a27221 */ /* 0x004fe20000010000 */
[-CC-:B------:R-:W-:Y:S01]  /*22450*/  FFMA.FTZ R12, R167, R3.reuse, -R156.reuse ;  /* 0x00000003a70c7223 */ /* 0x180fe2000001089c */
[----:B------:R-:W-:Y:S01]  /*22460*/  FFMA.FTZ R156, R159, R3, -R156 ;  /* 0x000000039f9c7223 */ /* 0x000fe2000001089c */
[----:B------:R-:W-:-:S04]  /*22470*/  F2FP.F16.F32.PACK_AB R211, R165, R211 ;  /* 0x000000d3a5d3723e */ /* 0x000fc800000000ff */
[----:B------:R-:W2:Y:S01]  /*22480*/  MUFU.EX2 R207, R207 ;  /* 0x000000cf00cf7308 */ /* 0x000ea20000000800 */
[----:B0-----:R-:W-:-:S07]  /*22490*/  FADD.FTZ R162, R205, R162 ;  /* 0x000000a2cda27221 */ /* 0x001fce0000010000 */
        /* <DEDUP_REMOVED lines=15> */
[----:B-1----:R-:W0:Y:S01]  /*22590*/  MUFU.EX2 R9, R163 ;  /* 0x000000a300097308 */ /* 0x002e220000000800 */
[C---:B---3--:R-:W-:Y:S01]  /*225a0*/  FADD.FTZ R162, R11.reuse, R162 ;  /* 0x000000a20ba27221 */ /* 0x048fe20000010000 */
[----:B------:R-:W-:-:S06]  /*225b0*/  F2FP.F16.F32.PACK_AB R203, R11, R203 ;  /* 0x000000cb0bcb723e */ /* 0x000fcc00000000ff */
        /* <DEDUP_REMOVED lines=22> */
[----:B-1----:R-:W-:Y:S01]  /*22720*/  FADD.FTZ R13, R194, R13 ;  /* 0x0000000dc20d7221 */ /* 0x002fe20000010000 */
[----:B------:R-:W-:-:S03]  /*22730*/  F2FP.F16.F32.PACK_AB R194, R6, R194 ;  /* 0x000000c206c2723e */ /* 0x000fc600000000ff */
[----:B------:R-:W-:Y:S01]  /*22740*/  FADD.FTZ R13, R6, R13 ;  /* 0x0000000d060d7221 */ /* 0x000fe20000010000 */
[----:B------:R-:W-:Y:S02]  /*22750*/  IMAD.MOV.U32 R6, RZ, RZ, R4 ;  /* 0x000000ffff067224 */ /* 0x000fe400078e0004 */
[----:B--2---:R-:W-:-:S04]  /*22760*/  FADD.FTZ R162, R158, R162 ;  /* 0x000000a29ea27221 */ /* 0x004fc80000010000 */
[C---:B0-----:R-:W-:Y:S01]  /*22770*/  FADD.FTZ R12, R156.reuse, R162 ;  /* 0x000000a29c0c7221 */ /* 0x041fe20000010000 */
[----:B------:R-:W-:Y:S01]  /*22780*/  F2FP.F16.F32.PACK_AB R195, R156, R158 ;  /* 0x0000009e9cc3723e */ /* 0x000fe200000000ff */
[----:B------:R-:W-:Y:S06]  /*22790*/  @P2 BRA `(.L_x_3097) ;  /* 0xffffffb400f02947 */ /* 0x000fec000383ffff */
.L_x_3086:
[----:B------:R-:W-:Y:S05]  /*227a0*/  BSYNC B0 ;  /* 0x0000000000007941 */ /* 0x000fea0003800000 */
.L_x_3085:
        /* <DEDUP_REMOVED lines=131> */
.L_x_3098:
[----:B------:R-:W-:Y:S02]  /*22fe0*/  LEA R0, R217, R16, 0x3 ;  /* 0x00000010d9007211 */ /* 0x000fe400078e18ff */
[----:B------:R-:W-:-:S04]  /*22ff0*/  SHF.L.U32 R7, R218, 0x1f, RZ ;  /* 0x0000001fda077819 */ /* 0x000fc800000006ff */
[----:B------:R0:W1:Y:S01]  /*23000*/  SYNCS.PHASECHK.TRANS64.TRYWAIT P2, [R0+URZ+0x38850], R7 ;  /* 0x03885007000075a7 */ /* 0x000062000804017f */
[----:B------:R-:W-:Y:S05]  /*23010*/  @!P0 BRA `(.L_x_3099) ;  /* 0x0000000000048947 */ /* 0x000fea0003800000 */
[----:B------:R-:W-:Y:S01]  /*23020*/  BPT.TRAP 0x1 ;  /* 0x000000040000795c */ /* 0x000fe20000300000 */
.L_x_3099:
        /* <DEDUP_REMOVED lines=9> */
.L_x_3101:
[----:B------:R-:W-:Y:S05]  /*230c0*/  BSYNC B0 ;  /* 0x0000000000007941 */ /* 0x000fea0003800000 */
.L_x_3100:
[----:B------:R-:W-:Y:S01]  /*230d0*/  IMAD.MOV.U32 R6, RZ, RZ, R2 ;  /* 0x000000ffff067224 */ /* 0x000fe200078e0002 */
[----:B------:R-:W2:Y:S01]  /*230e0*/  LDL.LU R16, [R1+0x68] ;  /* 0x0000680001107983 */ /* 0x000ea20000300800 */
[----:B01----:R-:W-:Y:S01]  /*230f0*/  IMAD.MOV.U32 R7, RZ, RZ, 0x40000040 ;  /* 0x40000040ff077424 */ /* 0x003fe200078e00ff */
[----:B------:R-:W-:Y:S01]  /*23100*/  WARPGROUP.ARRIVE ;  /* 0x00000000000079c5 */ /* 0x000fe20000000000 */
[----:B------:R-:W-:Y:S01]  /*23110*/  VIADD R217, R217, 0x1 ;  /* 0x00000001d9d97836 */ /* 0x000fe20000000000 */
[----:B------:R-:W-:Y:S01]  /*23120*/  R2UR UR6, R6 ;  /* 0x00000000060672ca */ /* 0x000fe200000e0000 */
[----:B------:R-:W-:Y:S01]  /*23130*/  VIADD R6, R2, 0x80 ;  /* 0x0000008002067836 */ /* 0x000fe20000000000 */
[----:B------:R-:W-:Y:S02]  /*23140*/  R2UR UR7, R7 ;  /* 0x00000000070772ca */ /* 0x000fe400000e0000 */
[----:B------:R-:W-:Y:S02]  /*23150*/  MOV R7, 0x40000040 ;  /* 0x4000004000077802 */ /* 0x000fe40000000f00 */
[----:B------:R-:W-:-:S04]  /*23160*/  ISETP.NE.AND P2, PT, R217, 0x2, PT ;  /* 0x00000002d900780c */ /* 0x000fc80003f45270 */
[----:B------:R-:W-:Y:S02]  /*23170*/  SEL R11, RZ, 0x1, P2 ;  /* 0x00000001ff0b7807 */ /* 0x000fe40001000000 */
[----:B------:R-:W-:Y:S02]  /*23180*/  SEL R217, R217, RZ, P2 ;  /* 0x000000ffd9d97207 */ /* 0x000fe40001000000 */
[----:B------:R-:W-:Y:S01]  /*23190*/  LOP3.LUT R218, R218, R11, RZ, 0x3c, !PT ;  /* 0x0000000bdada7212 */ /* 0x000fe200078e3cff */
[----:B------:R-:W-:Y:S01]  /*231a0*/  HGMMA.64x256x16.F32 R24, R208, gdesc[UR4].tnspB, R24, gsb0 ;  /* 0x43e00004d0187df0 */ /* 0x000fe20008000818 */
[----:B------:R-:W-:Y:S01]  /*231b0*/  R2UR UR6, R6 ;  /* 0x00000000060672ca */ /* 0x000fe200000e0000 */
[----:B------:R-:W-:Y:S01]  /*231c0*/  VIADD R6, R2, 0x100 ;  /* 0x0000010002067836 */ /* 0x000fe20000000000 */
[----:B------:R-:W-:Y:S01]  /*231d0*/  R2UR UR7, R7 ;  /* 0x00000000070772ca */ /* 0x000fe200000e0000 */
[----:B------:R-:W-:Y:S02]  /*231e0*/  IMAD.MOV.U32 R7, RZ, RZ, 0x40000040 ;  /* 0x40000040ff077424 */ /* 0x000fe400078e00ff */
[----:B------:R-:W-:-:S02]  /*231f0*/  @!P1 VIADD R11, R0, 0x38860 ;  /* 0x00038860000b9836 */ /* 0x000fc40000000000 */
[----:B------:R-:W-:-:S03]  /*23200*/  IMAD.MOV.U32 R0, RZ, RZ, -0x800000 ;  /* 0xff800000ff007424 */ /* 0x000fc600078e00ff */
[----:B------:R-:W-:Y:S01]  /*23210*/  @!P1 PRMT R11, RZ, 0x654, R11 ;  /* 0x00000654ff0b9816 */ /* 0x000fe2000000000b */
[----:B------:R-:W-:Y:S02]  /*23220*/  WARPGROUP.DEPBAR.LE gsb0, 0x0 ;  /* 0x00008000000079c5 */ /* 0x000fe40000010000 */
[----:B------:R-:W-:-:S14]  /*23230*/  WARPGROUP.ARRIVE ;  /* 0x00000000000079c5 */ /* 0x000fdc0000000000 */
        /* <DEDUP_REMOVED lines=12> */
[----:B------:R-:W-:Y:S01]  /*23300*/  IMAD.MOV.U32 R7, RZ, RZ, 0x40000040 ;  /* 0x40000040ff077424 */ /* 0x000fe200078e00ff */
[----:B------:R-:W-:Y:S02]  /*23310*/  IADD3 R6, R2, 0x200, RZ ;  /* 0x0000020002067810 */ /* 0x000fe40007ffe0ff */
[----:B------:R-:W0:Y:S02]  /*23320*/  SHFL.BFLY PT, R2, R13, 0x2, 0x1f ;  /* 0x0c401f000d027f89 */ /* 0x000e2400000e0000 */
[----:B0-----:R-:W-:Y:S01]  /*23330*/  FADD.FTZ R2, R2, R13 ;  /* 0x0000000d02027221 */ /* 0x001fe20000010000 */
[----:B------:R-:W-:-:S02]  /*23340*/  WARPGROUP.DEPBAR.LE gsb0, 0x0 ;  /* 0x00008000000079c5 */ /* 0x000fc40000010000 */
[----:B------:R-:W-:-:S15]  /*23350*/  WARPGROUP.ARRIVE ;  /* 0x00000000000079c5 */ /* 0x000fde0000000000 */
[----:B------:R-:W-:-:S01]  /*23360*/  NOP ;  /* 0x0000000000007918 */ /* 0x000fc20000000000 */
[----:B------:R-:W-:Y:S01]  /*23370*/  HGMMA.64x256x16.F32 R24, R196, gdesc[UR4].tnspB, R24, gsb0 ;  /* 0x43e00004c4187df0 */ /* 0x000fe20008000818 */
[----:B------:R-:W-:Y:S02]  /*23380*/  R2UR UR6, R6 ;  /* 0x00000000060672ca */ /* 0x000fe400000e0000 */
[----:B------:R-:W-:Y:S02]  /*23390*/  R2UR UR7, R7 ;  /* 0x00000000070772ca */ /* 0x000fe400000e0000 */
[----:B------:R-:W0:Y:S02]  /*233a0*/  SHFL.BFLY PT, R7, R12, 0x2, 0x1f ;  /* 0x0c401f000c077f89 */ /* 0x000e2400000e0000 */
[----:B0-----:R-:W-:Y:S02]  /*233b0*/  FADD.FTZ R6, R7, R12 ;  /* 0x0000000c07067221 */ /* 0x001fe40000010000 */
[----:B------:R-:W0:Y:S04]  /*233c0*/  SHFL.BFLY PT, R7, R2, 0x1, 0x1f ;  /* 0x0c201f0002077f89 */ /* 0x000e2800000e0000 */
[----:B------:R-:W1:Y:S01]  /*233d0*/  SHFL.BFLY PT, R9, R6, 0x1, 0x1f ;  /* 0x0c201f0006097f89 */ /* 0x000e6200000e0000 */
[----:B0-----:R-:W-:Y:S01]  /*233e0*/  FADD.FTZ R14, R2, R7 ;  /* 0x00000007020e7221 */ /* 0x001fe20000010000 */
[----:B------:R-:W-:-:S02]  /*233f0*/  IMAD.MOV.U32 R7, RZ, RZ, RZ ;  /* 0x000000ffff077224 */ /* 0x000fc400078e00ff */
[----:B------:R-:W-:Y:S02]  /*23400*/  IMAD.MOV.U32 R2, RZ, RZ, RZ ;  /* 0x000000ffff027224 */ /* 0x000fe400078e00ff */
[----:B-1----:R-:W-:Y:S01]  /*23410*/  FADD.FTZ R15, R6, R9 ;  /* 0x00000009060f7221 */ /* 0x002fe20000010000 */
[----:B------:R-:W-:Y:S02]  /*23420*/  FSETP.NE.FTZ.AND P0, PT, R14, RZ, PT ;  /* 0x000000ff0e00720b */ /* 0x000fe40003f15000 */
[----:B------:R-:W-:Y:S02]  /*23430*/  MOV R6, 0xff800000 ;  /* 0xff80000000067802 */ /* 0x000fe40000000f00 */
[----:B------:R-:W-:-:S09]  /*23440*/  FSETP.NE.FTZ.AND P3, PT, R15, RZ, PT ;  /* 0x000000ff0f00720b */ /* 0x000fd20003f75000 */
[----:B------:R-:W0:Y:S01]  /*23450*/  @P0 MUFU.LG2 R9, R14 ;  /* 0x0000000e00090308 */ /* 0x000e220000000c00 */
[----:B------:R-:W-:-:S03]  /*23460*/  @P0 FMUL.FTZ R8, R3, 0.69314718246459960938 ;  /* 0x3f31721803080820 */ /* 0x000fc60000410000 */
[----:B------:R-:W-:-:S04]  /*23470*/  @P3 FMUL.FTZ R12, R3, 0.69314718246459960938 ;  /* 0x3f317218030c3820 */ /* 0x000fc80000410000 */
[----:B------:R-:W1:Y:S08]  /*23480*/  @P3 MUFU.LG2 R10, R15 ;  /* 0x0000000f000a3308 */ /* 0x000e700000000c00 */
[----:B------:R-:W2:Y:S01]  /*23490*/  @P0 MUFU.RCP R7, R14 ;  /* 0x0000000e00070308 */ /* 0x000ea20000001000 */
[----:B0-----:R-:W-:-:S04]  /*234a0*/  @P0 FMUL.FTZ R9, R9, 0.69314718246459960938 ;  /* 0x3f31721809090820 */ /* 0x001fc80000410000 */
[----:B------:R-:W-:Y:S01]  /*234b0*/  @P0 FFMA.FTZ R6, R8, R5, R9 ;  /* 0x0000000508060223 */ /* 0x000fe20000010009 */
[----:B------:R-:W-:Y:S02]  /*234c0*/  PLOP3.LUT P0, PT, PT, PT, PT, 0x8, 0x0 ;  /* 0x000000000000781c */ /* 0x000fe40003f0e170 */
[----:B------:R-:W0:Y:S01]  /*234d0*/  @P3 MUFU.RCP R2, R15 ;  /* 0x0000000f00023308 */ /* 0x000e220000001000 */
[----:B-1----:R-:W-:-:S04]  /*234e0*/  @P3 FMUL.FTZ R3, R10, 0.69314718246459960938 ;  /* 0x3f3172180a033820 */ /* 0x002fc80000410000 */
[----:B------:R-:W-:Y:S01]  /*234f0*/  @P3 FFMA.FTZ R0, R12, R4, R3 ;  /* 0x000000040c003223 */ /* 0x000fe20000010003 */
[----:B------:R-:W-:Y:S02]  /*23500*/  WARPGROUP.DEPBAR.LE gsb0, 0x0 ;  /* 0x00008000000079c5 */ /* 0x000fe40000010000 */
[----:B------:R-:W-:-:S06]  /*23510*/  WARPGROUP.ARRIVE ;  /* 0x00000000000079c5 */ /* 0x000fcc0000000000 */
[----:B------:R-:W-:Y:S03]  /*23520*/  HGMMA.64x256x16.F32 R24, R192, gdesc[UR4].tnspB, R24, gsb0 ;  /* 0x43e00004c0187df0 */ /* 0x000fe60008000818 */
[----:B------:R-:W-:Y:S02]  /*23530*/  WARPGROUP.DEPBAR.LE gsb0, 0x0 ;  /* 0x00008000000079c5 */ /* 0x000fe40000010000 */
[-C--:B--2---:R-:W-:Y:S01]  /*23540*/  FMUL.FTZ R8, R24, R7.reuse ;  /* 0x0000000718087220 */ /* 0x084fe20000410000 */
        /* <DEDUP_REMOVED lines=65> */
[-C--:B------:R-:W-:Y:S01]  /*23960*/  FMUL.FTZ R9, R26, R2.reuse ;  /* 0x000000021a097220 */ /* 0x080fe20000410000 */
[-C--:B------:R-:W-:Y:S01]  /*23970*/  FMUL.FTZ R27, R27, R2.reuse ;  /* 0x000000021b1b7220 */ /* 0x080fe20000410000 */
        /* <DEDUP_REMOVED lines=61> */
.L_x_2985:
        /* <DEDUP_REMOVED lines=10> */
[----:B------:R-:W-:Y:S01]  /*23df0*/  F2FP.F16.F32.PACK_AB R8, R25, R8 ;  /* 0x000000081908723e */ /* 0x000fe200000000ff */
[----:B------:R-:W-:Y:S01]  /*23e00*/  ULDC.64 UR4, c[0x0][0xc00] ;  /* 0x0003000000047ab9 */ /* 0x000fe20000000a00 */
[----:B------:R-:W-:Y:S01]  /*23e10*/  F2FP.F16.F32.PACK_AB R9, R27, R9 ;  /* 0x000000091b09723e */ /* 0x000fe200000000ff */
[----:B------:R-:W3:Y:S01]  /*23e20*/  S2R R81, SR_SWINHI ;  /* 0x0000000000517919 */ /* 0x000ee20000002f00 */
[----:B------:R-:W-:Y:S01]  /*23e30*/  F2FP.F16.F32.PACK_AB R10, R29, R10 ;  /* 0x0000000a1d0a723e */ /* 0x000fe200000000ff */
[----:B------:R-:W-:Y:S01]  /*23e40*/  ULDC.64 UR6, c[0x0][0x208] ;  /* 0x0000820000067ab9 */ /* 0x000fe20000000a00 */
        /* <DEDUP_REMOVED lines=15> */
[----:B------:R-:W-:Y:S02]  /*23f40*/  MOV R20, R16 ;  /* 0x0000001000147202 */ /* 0x000fe40000000f00 */
[----:B---3--:R-:W-:Y:S02]  /*23f50*/  MOV R21, R81 ;  /* 0x0000005100157202 */ /* 0x008fe40000000f00 */
[----:B------:R-:W-:Y:S02]  /*23f60*/  F2FP.F16.F32.PACK_AB R146, R149, R148 ;  /* 0x000000949592723e */ /* 0x000fe400000000ff */
[----:B------:R-:W-:Y:S01]  /*23f70*/  F2FP.F16.F32.PACK_AB R147, R151, R150 ;  /* 0x000000969793723e */ /* 0x000fe200000000ff */
[----:B------:R-:W-:Y:S01]  /*23f80*/  BAR.SYNC.DEFER_BLOCKING 0x1, 0x100 ;  /* 0x0044000000007b1d */ /* 0x000fe20000010000 */
[----:B--2---:R-:W-:-:S03]  /*23f90*/  IMAD.WIDE R122, R2, 0x2, R20 ;  /* 0x00000002027a7825 */ /* 0x004fc600078e0214 */
[C---:B------:R-:W-:Y:S02]  /*23fa0*/  IADD3 R89, P1, R122.reuse, 0x20, RZ ;  /* 0x000000207a597810 */ /* 0x040fe40007f3e0ff */
[----:B------:R-:W-:Y:S02]  /*23fb0*/  IADD3 R101, P3, R122, 0x4000, RZ ;  /* 0x000040007a657810 */ /* 0x000fe40007f7e0ff */
[----:B------:R-:W-:Y:S02]  /*23fc0*/  LOP3.LUT R88, R89, 0x380, RZ, 0xc0, !PT ;  /* 0x0000038059587812 */ /* 0x000fe400078ec0ff */
[----:B------:R-:W-:Y:S02]  /*23fd0*/  LOP3.LUT R100, R101, 0x380, RZ, 0xc0, !PT ;  /* 0x0000038065647812 */ /* 0x000fe400078ec0ff */
[----:B------:R-:W-:Y:S02]  /*23fe0*/  SHF.R.U64 R88, R88, 0x3, RZ ;  /* 0x0000000358587819 */ /* 0x000fe400000012ff */
[----:B------:R-:W-:-:S02]  /*23ff0*/  IADD3 R93, P0, R122, 0x40, RZ ;  /* 0x000000407a5d7810 */ /* 0x000fc40007f1e0ff */
[----:B------:R-:W-:Y:S02]  /*24000*/  LOP3.LUT R88, R88, R89, RZ, 0x3c, !PT ;  /* 0x0000005958587212 */ /* 0x000fe400078e3cff */
[----:B------:R-:W-:Y:S02]  /*24010*/  IADD3.X R89, RZ, R123, RZ, P1, !PT ;  /* 0x0000007bff597210 */ /* 0x000fe40000ffe4ff */
[C---:B------:R-:W-:Y:S02]  /*24020*/  IADD3 R97, P4, R122.reuse, 0x60, RZ ;  /* 0x000000607a617810 */ /* 0x040fe40007f9e0ff */
[C---:B------:R-:W-:Y:S02]  /*24030*/  IADD3 R105, P6, R122.reuse, 0x4020, RZ ;  /* 0x000040207a697810 */ /* 0x040fe40007fde0ff */
[C---:B------:R-:W-:Y:S02]  /*24040*/  IADD3 R107, P5, R122.reuse, 0x4040, RZ ;  /* 0x000040407a6b7810 */ /* 0x040fe40007fbe0ff */
[----:B------:R-:W-:-:S02]  /*24050*/  IADD3 R108, P2, R122, 0x4060, RZ ;  /* 0x000040607a6c7810 */ /* 0x000fc40007f5e0ff */
[----:B------:R-:W-:Y:S02]  /*24060*/  IADD3 R110, P1, R122, 0x8000, RZ ;  /* 0x000080007a6e7810 */ /* 0x000fe40007f3e0ff */
[----:B------:R-:W-:Y:S02]  /*24070*/  SHF.R.U64 R100, R100, 0x3, RZ ;  /* 0x0000000364647819 */ /* 0x000fe400000012ff */
[----:B------:R-:W-:Y:S02]  /*24080*/  LOP3.LUT R92, R93, 0x380, RZ, 0xc0, !PT ;  /* 0x000003805d5c7812 */ /* 0x000fe400078ec0ff */
[----:B------:R-:W-:Y:S02]  /*24090*/  LOP3.LUT R96, R97, 0x380, RZ, 0xc0, !PT ;  /* 0x0000038061607812 */ /* 0x000fe400078ec0ff */
[----:B------:R-:W-:Y:S02]  /*240a0*/  LOP3.LUT R104, R105, 0x380, RZ, 0xc0, !PT ;  /* 0x0000038069687812 */ /* 0x000fe400078ec0ff */
[----:B------:R-:W-:-:S02]  /*240b0*/  LOP3.LUT R106, R107, 0x380, RZ, 0xc0, !PT ;  /* 0x000003806b6a7812 */ /* 0x000fc400078ec0ff */
[----:B------:R-:W-:Y:S02]  /*240c0*/  LOP3.LUT R109, R108, 0x380, RZ, 0xc0, !PT ;  /* 0x000003806c6d7812 */ /* 0x000fe400078ec0ff */
[----:B------:R-:W-:Y:S02]  /*240d0*/  LOP3.LUT R111, R110, 0x380, RZ, 0xc0, !PT ;  /* 0x000003806e6f7812 */ /* 0x000fe400078ec0ff */
[----:B------:R-:W-:Y:S01]  /*240e0*/  LOP3.LUT R100, R100, R101, RZ, 0x3c, !PT ;  /* 0x0000006564647212 */ /* 0x000fe200078e3cff */
[----:B------:R-:W-:Y:S01]  /*240f0*/  IMAD.X R101, RZ, RZ, R123, P3 ;  /* 0x000000ffff657224 */ /* 0x000fe200018e067b */
[----:B------:R-:W-:Y:S02]  /*24100*/  LOP3.LUT R81, R122, 0x380, RZ, 0xc0, !PT ;  /* 0x000003807a517812 */ /* 0x000fe400078ec0ff */
[----:B------:R-:W-:Y:S02]  /*24110*/  SHF.R.U64 R92, R92, 0x3, RZ ;  /* 0x000000035c5c7819 */ /* 0x000fe400000012ff */
[----:B------:R-:W-:-:S02]  /*24120*/  SHF.R.U64 R96, R96, 0x3, RZ ;  /* 0x0000000360607819 */ /* 0x000fc400000012ff */
[----:B------:R-:W-:Y:S02]  /*24130*/  SHF.R.U64 R104, R104, 0x3, RZ ;  /* 0x0000000368687819 */ /* 0x000fe400000012ff */
[----:B------:R-:W-:Y:S02]  /*24140*/  SHF.R.U64 R106, R106, 0x3, RZ ;  /* 0x000000036a6a7819 */ /* 0x000fe400000012ff */
[----:B------:R-:W-:Y:S02]  /*24150*/  SHF.R.U64 R109, R109, 0x3, RZ ;  /* 0x000000036d6d7819 */ /* 0x000fe400000012ff */
[----:B------:R-:W-:Y:S02]  /*24160*/  SHF.R.U64 R111, R111, 0x3, RZ ;  /* 0x000000036f6f7819 */ /* 0x000fe400000012ff */
[----:B------:R-:W-:Y:S02]  /*24170*/  IADD3 R42, P3, R122, 0x8060, RZ ;  /* 0x000080607a2a7810 */ /* 0x000fe40007f7e0ff */
[----:B------:R-:W-:-:S02]  /*24180*/  SHF.R.U64 R81, R81, 0x3, RZ ;  /* 0x0000000351517819 */ /* 0x000fc400000012ff */
[----:B------:R-:W-:Y:S01]  /*24190*/  LOP3.LUT R92, R92, R93, RZ, 0x3c, !PT ;  /* 0x0000005d5c5c7212 */ /* 0x000fe200078e3cff */
[--C-:B------:R-:W-:Y:S01]  /*241a0*/  IMAD.X R93, RZ, RZ, R123.reuse, P0 ;  /* 0x000000ffff5d7224 */ /* 0x100fe200000e067b */
[----:B------:R-:W-:Y:S01]  /*241b0*/  LOP3.LUT R96, R96, R97, RZ, 0x3c, !PT ;  /* 0x0000006160607212 */ /* 0x000fe200078e3cff */
[--C-:B------:R-:W-:Y:S01]  /*241c0*/  IMAD.X R97, RZ, RZ, R123.reuse, P4 ;  /* 0x000000ffff617224 */ /* 0x100fe200020e067b */
[----:B------:R-:W-:Y:S01]  /*241d0*/  LOP3.LUT R104, R104, R105, RZ, 0x3c, !PT ;  /* 0x0000006968687212 */ /* 0x000fe200078e3cff */
[--C-:B------:R-:W-:Y:S01]  /*241e0*/  IMAD.X R105, RZ, RZ, R123.reuse, P6 ;  /* 0x000000ffff697224 */ /* 0x100fe200030e067b */
[----:B------:R-:W-:Y:S02]  /*241f0*/  LOP3.LUT R106, R106, R107, RZ, 0x3c, !PT ;  /* 0x0000006b6a6a7212 */ /* 0x000fe400078e3cff */
[----:B------:R-:W-:Y:S01]  /*24200*/  LOP3.LUT R108, R109, R108, RZ, 0x3c, !PT ;  /* 0x0000006c6d6c7212 */ /* 0x000fe200078e3cff */
[--C-:B------:R-:W-:Y:S01]  /*24210*/  IMAD.X R109, RZ, RZ, R123.reuse, P2 ;  /* 0x000000ffff6d7224 */ /* 0x100fe200010e067b */
[----:B------:R-:W-:Y:S01]  /*24220*/  LOP3.LUT R110, R111, R110, RZ, 0x3c, !PT ;  /* 0x0000006e6f6e7212 */ /* 0x000fe200078e3cff */
[----:B------:R-:W-:Y:S01]  /*24230*/  IMAD.X R111, RZ, RZ, R123, P1 ;  /* 0x000000ffff6f7224 */ /* 0x000fe200008e067b */
[----:B------:R-:W-:-:S02]  /*24240*/  LOP3.LUT R80, R42, 0x380, RZ, 0xc0, !PT ;  /* 0x000003802a507812 */ /* 0x000fc400078ec0ff */
[-C--:B------:R-:W-:Y:S02]  /*24250*/  IADD3.X R107, RZ, R123.reuse, RZ, P5, !PT ;  /* 0x0000007bff6b7210 */ /* 0x080fe40002ffe4ff */
[C---:B------:R-:W-:Y:S02]  /*24260*/  IADD3 R112, P0, R122.reuse, 0x8020, RZ ;  /* 0x000080207a707810 */ /* 0x040fe40007f1e0ff */
[C---:B------:R-:W-:Y:S02]  /*24270*/  IADD3 R114, P4, R122.reuse, 0x8040, RZ ;  /* 0x000080407a727810 */ /* 0x040fe40007f9e0ff */
[C---:B-1----:R-:W-:Y:S02]  /*24280*/  IADD3 R48, P6, R122.reuse, 0xc000, RZ ;  /* 0x0000c0007a307810 */ /* 0x042fe40007fde0ff */
[C---:B------:R-:W-:Y:S02]  /*24290*/  IADD3 R2, P5, R122.reuse, 0xc020, RZ ;  /* 0x0000c0207a027810 */ /* 0x040fe40007fbe0ff */
[C---:B------:R-:W-:Y:S01]  /*242a0*/  IADD3 R26, P2, R122.reuse, 0xc040, RZ ;  /* 0x0000c0407a1a7810 */ /* 0x040fe20007f5e0ff */
[--C-:B------:R-:W-:Y:S01]  /*242b0*/  IMAD.X R119, RZ, RZ, R123.reuse, P6 ;  /* 0x000000ffff777224 */ /* 0x100fe200030e067b */
[----:B------:R-:W-:Y:S01]  /*242c0*/  IADD3 R30, P1, R122, 0xc060, RZ ;  /* 0x0000c0607a1e7810 */ /* 0x000fe20007f3e0ff */
[--C-:B------:R-:W-:Y:S01]  /*242d0*/  IMAD.X R121, RZ, RZ, R123.reuse, P5 ;  /* 0x000000ffff797224 */ /* 0x100fe200028e067b */
[----:B------:R-:W-:Y:S01]  /*242e0*/  LOP3.LUT R122, R81, R122, RZ, 0x3c, !PT ;  /* 0x0000007a517a7212 */ /* 0x000fe200078e3cff */
[--C-:B------:R-:W-:Y:S01]  /*242f0*/  IMAD.X R81, RZ, RZ, R123.reuse, P2 ;  /* 0x000000ffff517224 */ /* 0x100fe200010e067b */
[----:B------:R-:W-:Y:S01]  /*24300*/  SHF.R.U64 R80, R80, 0x3, RZ ;  /* 0x0000000350507819 */ /* 0x000fe200000012ff */
[----:B------:R-:W-:Y:S01]  /*24310*/  IMAD.X R85, RZ, RZ, R123, P1 ;  /* 0x000000ffff557224 */ /* 0x000fe200008e067b */
[----:B------:R-:W-:-:S02]  /*24320*/  MOV R122, R122 ;  /* 0x0000007a007a7202 */ /* 0x000fc40000000f00 */
[----:B------:R-:W-:Y:S02]  /*24330*/  LOP3.LUT R84, R48, 0x380, RZ, 0xc0, !PT ;  /* 0x0000038030547812 */ /* 0x000fe400078ec0ff */
[----:B------:R-:W-:Y:S01]  /*24340*/  LOP3.LUT R116, R80, R42, RZ, 0x3c, !PT ;  /* 0x0000002a50747212 */ /* 0x000fe200078e3cff */
[----:B------:R1:W-:Y:S01]  /*24350*/  STSM.16.M88.4 [R122], R8 ;  /* 0x000000087a007844 */ /* 0x0003e20000000200 */
[----:B------:R-:W-:Y:S02]  /*24360*/  LOP3.LUT R25, R2, 0x380, RZ, 0xc0, !PT ;  /* 0x0000038002197812 */ /* 0x000fe400078ec0ff */
[----:B------:R-:W-:Y:S02]  /*24370*/  LOP3.LUT R27, R26, 0x380, RZ, 0xc0, !PT ;  /* 0x000003801a1b7812 */ /* 0x000fe400078ec0ff */
[----:B------:R-:W-:Y:S02]  /*24380*/  LOP3.LUT R42, R30, 0x380, RZ, 0xc0, !PT ;  /* 0x000003801e2a7812 */ /* 0x000fe400078ec0ff */
[----:B------:R-:W-:-:S02]  /*24390*/  LOP3.LUT R113, R112, 0x380, RZ, 0xc0, !PT ;  /* 0x0000038070717812 */ /* 0x000fc400078ec0ff */
[----:B------:R-:W-:Y:S02]  /*243a0*/  LOP3.LUT R115, R114, 0x380, RZ, 0xc0, !PT ;  /* 0x0000038072737812 */ /* 0x000fe400078ec0ff */
[----:B------:R-:W-:Y:S02]  /*243b0*/  SHF.R.U64 R84, R84, 0x3, RZ ;  /* 0x0000000354547819 */ /* 0x000fe400000012ff */
[----:B------:R-:W-:Y:S02]  /*243c0*/  SHF.R.U64 R25, R25, 0x3, RZ ;  /* 0x0000000319197819 */ /* 0x000fe400000012ff */
[----:B------:R-:W-:Y:S02]  /*243d0*/  SHF.R.U64 R27, R27, 0x3, RZ ;  /* 0x000000031b1b7819 */ /* 0x000fe400000012ff */
[----:B------:R-:W-:Y:S02]  /*243e0*/  SHF.R.U64 R42, R42, 0x3, RZ ;  /* 0x000000032a2a7819 */ /* 0x000fe400000012ff */
[----:B------:R-:W-:-:S02]  /*243f0*/  MOV R88, R88 ;  /* 0x0000005800587202 */ /* 0x000fc40000000f00 */
[----:B-1----:R-:W-:Y:S02]  /*24400*/  F2FP.F16.F32.PACK_AB R8, R33, R12 ;  /* 0x0000000c2108723e */ /* 0x002fe400000000ff */
        /* <DEDUP_REMOVED lines=8> */
[----:B------:R-:W-:Y:S02]  /*24490*/  SHF.R.U64 R115, R115, 0x3, RZ ;  /* 0x0000000373737819 */ /* 0x000fe400000012ff */
[----:B------:R-:W-:Y:S01]  /*244a0*/  LOP3.LUT R118, R84, R48, RZ, 0x3c, !PT ;  /* 0x0000003054767212 */ /* 0x000fe200078e3cff */
[----:B------:R2:W-:Y:S01]  /*244b0*/  STSM.16.M88.4 [R92], R12 ;  /* 0x0000000c5c007844 */ /* 0x0005e20000000200 */
[----:B------:R-:W-:Y:S01]  /*244c0*/  LOP3.LUT R120, R25, R2, RZ, 0x3c, !PT ;  /* 0x0000000219787212 */ /* 0x000fe200078e3cff */
[----:B------:R-:W3:Y:S01]  /*244d0*/  LDC R48, c[0x0][0xbe8] ;  /* 0x0002fa00ff307b82 */ /* 0x000ee20000000800 */
[----:B------:R-:W-:Y:S02]  /*244e0*/  LOP3.LUT R80, R27, R26, RZ, 0x3c, !PT ;  /* 0x0000001a1b507212 */ /* 0x000fe400078e3cff */
[----:B------:R-:W-:-:S02]  /*244f0*/  LOP3.LUT R84, R42, R30, RZ, 0x3c, !PT ;  /* 0x0000001e2a547212 */ /* 0x000fc400078e3cff */
[----:B------:R-:W-:Y:S02]  /*24500*/  MOV R96, R96 ;  /* 0x0000006000607202 */ /* 0x000fe40000000f00 */
[----:B------:R-:W-:Y:S02]  /*24510*/  F2FP.F16.F32.PACK_AB R24, R3, R160 ;  /* 0x000000a00318723e */ /* 0x000fe400000000ff */
[----:B------:R-:W-:Y:S02]  /*24520*/  F2FP.F16.F32.PACK_AB R25, R5, R4 ;  /* 0x000000040519723e */ /* 0x000fe400000000ff */
[----:B------:R-:W-:Y:S02]  /*24530*/  F2FP.F16.F32.PACK_AB R26, R53, R161 ;  /* 0x000000a1351a723e */ /* 0x000fe400000000ff */
[----:B------:R-:W-:Y:S02]  /*24540*/  F2FP.F16.F32.PACK_AB R27, R55, R54 ;  /* 0x00000036371b723e */ /* 0x000fe400000000ff */
[----:B------:R-:W-:Y:S01]  /*24550*/  LOP3.LUT R112, R113, R112, RZ, 0x3c, !PT ;  /* 0x0000007071707212 */ /* 0x000fe200078e3cff */
[----:B------:R-:W-:Y:S01]  /*24560*/  IMAD.X R113, RZ, RZ, R123, P0 ;  /* 0x000000ffff717224 */ /* 0x000fe200000e067b */
[----:B------:R-:W-:Y:S01]  /*24570*/  MOV R100, R100 ;  /* 0x0000006400647202 */ /* 0x000fe20000000f00 */
[----:B------:R-:W-:Y:S01]  /*24580*/  STSM.16.M88.4 [R96], R24 ;  /* 0x0000001860007844 */ /* 0x000fe20000000200 */
[----:B------:R-:W-:-:S02]  /*24590*/  F2FP.F16.F32.PACK_AB R28, R57, R162 ;  /* 0x000000a2391c723e */ /* 0x000fc400000000ff */
[----:B------:R-:W-:Y:S02]  /*245a0*/  F2FP.F16.F32.PACK_AB R30, R61, R163 ;  /* 0x000000a33d1e723e */ /* 0x000fe400000000ff */
[----:B------:R-:W-:Y:S01]  /*245b0*/  LOP3.LUT R114, R115, R114, RZ, 0x3c, !PT ;  /* 0x0000007273727212 */ /* 0x000fe200078e3cff */
[----:B------:R-:W-:Y:S01]  /*245c0*/  IMAD.X R115, RZ, RZ, R123, P4 ;  /* 0x000000ffff737224 */ /* 0x000fe200020e067b */
[----:B------:R-:W-:Y:S01]  /*245d0*/  MOV R104, R104 ;  /* 0x0000006800687202 */ /* 0x000fe20000000f00 */
[----:B------:R-:W-:Y:S01]  /*245e0*/  STSM.16.M88.4 [R100], R28 ;  /* 0x0000001c64007844 */ /* 0x000fe20000000200 */
[----:B-1----:R-:W-:Y:S02]  /*245f0*/  F2FP.F16.F32.PACK_AB R8, R65, R164 ;  /* 0x000000a44108723e */ /* 0x002fe400000000ff */
[----:B------:R-:W-:Y:S02]  /*24600*/  F2FP.F16.F32.PACK_AB R9, R67, R66 ;  /* 0x000000424309723e */ /* 0x000fe400000000ff */
[----:B------:R-:W-:-:S02]  /*24610*/  F2FP.F16.F32.PACK_AB R10, R69, R165 ;  /* 0x000000a5450a723e */ /* 0x000fc400000000ff */
[----:B------:R-:W-:Y:S02]  /*24620*/  F2FP.F16.F32.PACK_AB R11, R71, R70 ;  /* 0x00000046470b723e */ /* 0x000fe400000000ff */
[----:B------:R-:W-:Y:S02]  /*24630*/  MOV R106, R106 ;  /* 0x0000006a006a7202 */ /* 0x000fe40000000f00 */
[----:B--2---:R-:W-:Y:S01]  /*24640*/  F2FP.F16.F32.PACK_AB R12, R73, R166 ;  /* 0x000000a6490c723e */ /* 0x004fe200000000ff */
[----:B------:R1:W-:Y:S01]  /*24650*/  STSM.16.M88.4 [R104], R8 ;  /* 0x0000000868007844 */ /* 0x0003e20000000200 */
[----:B------:R-:W-:Y:S02]  /*24660*/  F2FP.F16.F32.PACK_AB R13, R75, R74 ;  /* 0x0000004a4b0d723e */ /* 0x000fe400000000ff */
[----:B------:R-:W-:Y:S02]  /*24670*/  F2FP.F16.F32.PACK_AB R14, R77, R167 ;  /* 0x000000a74d0e723e */ /* 0x000fe400000000ff */
[----:B------:R-:W-:-:S02]  /*24680*/  F2FP.F16.F32.PACK_AB R15, R79, R78 ;  /* 0x0000004e4f0f723e */ /* 0x000fc400000000ff */
[----:B------:R-:W-:Y:S02]  /*24690*/  IADD3.X R117, RZ, R123, RZ, P3, !PT ;  /* 0x0000007bff757210 */ /* 0x000fe40001ffe4ff */
[----:B------:R-:W-:Y:S01]  /*246a0*/  MOV R108, R108 ;  /* 0x0000006c006c7202 */ /* 0x000fe20000000f00 */
[----:B------:R2:W-:Y:S01]  /*246b0*/  STSM.16.M88.4 [R106], R12 ;  /* 0x0000000c6a007844 */ /* 0x0005e20000000200 */
[----:B------:R-:W-:Y:S02]  /*246c0*/  F2FP.F16.F32.PACK_AB R33, R83, R82 ;  /* 0x000000525321723e */ /* 0x000fe400000000ff */
[----:B------:R-:W-:Y:S02]  /*246d0*/  F2FP.F16.F32.PACK_AB R34, R40, R169 ;  /* 0x000000a92822723e */ /* 0x000fe400000000ff */
[----:B------:R-:W-:Y:S02]  /*246e0*/  F2FP.F16.F32.PACK_AB R35, R87, R86 ;  /* 0x000000565723723e */ /* 0x000fe400000000ff */
[----:B------:R-:W-:-:S02]  /*246f0*/  MOV R110, R110 ;  /* 0x0000006e006e7202 */ /* 0x000fc40000000f00 */
[----:B------:R-:W-:Y:S01]  /*24700*/  F2FP.F16.F32.PACK_AB R40, R56, R170 ;  /* 0x000000aa3828723e */ /* 0x000fe200000000ff */
[----:B------:R-:W-:Y:S01]  /*24710*/  STSM.16.M88.4 [R108], R32 ;  /* 0x000000206c007844 */ /* 0x000fe20000000200 */
[----:B------:R-:W-:Y:S02]  /*24720*/  F2FP.F16.F32.PACK_AB R41, R91, R90 ;  /* 0x0000005a5b29723e */ /* 0x000fe400000000ff */
[----:B------:R-:W-:Y:S02]  /*24730*/  F2FP.F16.F32.PACK_AB R42, R152, R171 ;  /* 0x000000ab982a723e */ /* 0x000fe400000000ff */
[----:B------:R-:W-:Y:S02]  /*24740*/  MOV R112, R112 ;  /* 0x0000007000707202 */ /* 0x000fe40000000f00 */
[----:B------:R-:W-:Y:S01]  /*24750*/  F2FP.F16.F32.PACK_AB R56, R153, R172 ;  /* 0x000000ac9938723e */ /* 0x000fe200000000ff */
[----:B------:R-:W-:Y:S01]  /*24760*/  STSM.16.M88.4 [R110], R40 ;  /* 0x000000286e007844 */ /* 0x000fe20000000200 */
[----:B------:R-:W-:-:S02]  /*24770*/  F2FP.F16.F32.PACK_AB R57, R99, R98 ;  /* 0x000000626339723e */ /* 0x000fc400000000ff */
[----:B------:R-:W-:Y:S02]  /*24780*/  MOV R114, R114 ;  /* 0x0000007200727202 */ /* 0x000fe40000000f00 */
[----:B-1----:R-:W-:Y:S01]  /*24790*/  F2FP.F16.F32.PACK_AB R8, R155, R174 ;  /* 0x000000ae9b08723e */ /* 0x002fe200000000ff */
[----:B------:R-:W-:Y:S01]  /*247a0*/  STSM.16.M88.4 [R112], R56 ;  /* 0x0000003870007844 */ /* 0x000fe20000000200 */
[----:B------:R-:W-:Y:S02]  /*247b0*/  F2FP.F16.F32.PACK_AB R9, R36, R7 ;  /* 0x000000072409723e */ /* 0x000fe400000000ff */
[----:B------:R-:W-:Y:S02]  /*247c0*/  F2FP.F16.F32.PACK_AB R10, R156, R175 ;  /* 0x000000af9c0a723e */ /* 0x000fe400000000ff */
[----:B------:R-:W-:Y:S02]  /*247d0*/  F2FP.F16.F32.PACK_AB R11, R47, R44 ;  /* 0x0000002c2f0b723e */ /* 0x000fe400000000ff */
[----:B------:R-:W-:-:S02]  /*247e0*/  MOV R116, R116 ;  /* 0x0000007400747202 */ /* 0x000fc40000000f00 */
[----:B--2---:R-:W-:Y:S01]  /*247f0*/  F2FP.F16.F32.PACK_AB R12, R157, R176 ;  /* 0x000000b09d0c723e */ /* 0x004fe200000000ff */
[----:B------:R-:W-:Y:S01]  /*24800*/  STSM.16.M88.4 [R114], R8 ;  /* 0x0000000872007844 */ /* 0x000fe20000000200 */
[----:B------:R-:W-:Y:S02]  /*24810*/  F2FP.F16.F32.PACK_AB R13, R60, R52 ;  /* 0x000000343c0d723e */ /* 0x000fe400000000ff */
[----:B------:R-:W-:Y:S02]  /*24820*/  F2FP.F16.F32.PACK_AB R14, R158, R177 ;  /* 0x000000b19e0e723e */ /* 0x000fe400000000ff */
[----:B------:R-:W-:Y:S02]  /*24830*/  F2FP.F16.F32.PACK_AB R15, R68, R64 ;  /* 0x00000040440f723e */ /* 0x000fe400000000ff */
[----:B------:R-:W-:Y:S02]  /*24840*/  SHF.L.U32 R2, R236, 0x2, RZ ;  /* 0x00000002ec027819 */ /* 0x000fe400000006ff */
[----:B------:R-:W-:Y:S01]  /*24850*/  MOV R118, R118 ;  /* 0x0000007600767202 */ /* 0x000fe20000000f00 */
[----:B------:R1:W-:Y:S01]  /*24860*/  STSM.16.M88.4 [R116], R12 ;  /* 0x0000000c74007844 */ /* 0x0003e20000000200 */
[----:B------:R-:W-:-:S02]  /*24870*/  IADD3 R4, P1, R2, UR4, RZ ;  /* 0x0000000402047c10 */ /* 0x000fc4000ff3e0ff */
[----:B------:R-:W-:Y:S02]  /*24880*/  F2FP.F16.F32.PACK_AB R24, R159, R178 ;  /* 0x000000b29f18723e */ /* 0x000fe400000000ff */
[----:B------:R-:W-:Y:S02]  /*24890*/  F2FP.F16.F32.PACK_AB R25, R76, R72 ;  /* 0x000000484c19723e */ /* 0x000fe400000000ff */
[----:B------:R-:W-:Y:S02]  /*248a0*/  F2FP.F16.F32.PACK_AB R26, R125, R179 ;  /* 0x000000b37d1a723e */ /* 0x000fe400000000ff */
[----:B------:R-:W-:Y:S02]  /*248b0*/  F2FP.F16.F32.PACK_AB R27, R127, R126 ;  /* 0x0000007e7f1b723e */ /* 0x000fe400000000ff */
[----:B------:R-:W-:Y:S02]  /*248c0*/  ISETP.NE.U32.AND P0, PT, RZ, UR4, PT ;  /* 0x00000004ff007c0c */ /* 0x000fe4000bf05070 */
[----:B------:R-:W-:Y:S01]  /*248d0*/  MOV R120, R120 ;  /* 0x0000007800787202 */ /* 0x000fe20000000f00 */
[----:B------:R2:W-:Y:S01]  /*248e0*/  STSM.16.M88.4 [R118], R24 ;  /* 0x0000001876007844 */ /* 0x0005e20000000200 */
[----:B------:R-:W-:-:S02]  /*248f0*/  F2FP.F16.F32.PACK_AB R28, R129, R128 ;  /* 0x00000080811c723e */ /* 0x000fc400000000ff */
[----:B-1----:R-:W-:Y:S02]  /*24900*/  SHF.R.S32.HI R15, RZ, 0x1f, R236 ;  /* 0x0000001fff0f7819 */ /* 0x002fe400000114ec */
[----:B------:R-:W-:Y:S02]  /*24910*/  F2FP.F16.F32.PACK_AB R29, R131, R130 ;  /* 0x00000082831d723e */ /* 0x000fe400000000ff */
[----:B------:R-:W-:Y:S02]  /*24920*/  SHF.L.U64.HI R3, R236, 0x2, R15 ;  /* 0x00000002ec037819 */ /* 0x000fe4000001020f */
[----:B------:R-:W-:Y:S02]  /*24930*/  F2FP.F16.F32.PACK_AB R30, R133, R132 ;  /* 0x00000084851e723e */ /* 0x000fe400000000ff */
[----:B------:R-:W-:Y:S02]  /*24940*/  F2FP.F16.F32.PACK_AB R31, R135, R134 ;  /* 0x00000086871f723e */ /* 0x000fe400000000ff */
[----:B------:R-:W-:Y:S01]  /*24950*/  MOV R80, R80 ;  /* 0x0000005000507202 */ /* 0x000fe20000000f00 */
[----:B------:R-:W-:Y:S01]  /*24960*/  IMAD.MOV.U32 R81, RZ, RZ, RZ ;  /* 0x000000ffff517224 */ /* 0x000fe200078e00ff */
[----:B------:R-:W-:Y:S01]  /*24970*/  IADD3.X R5, R3, UR5, RZ, P1, !PT ;  /* 0x0000000503057c10 */ /* 0x000fe20008ffe4ff */
[----:B------:R2:W-:Y:S01]  /*24980*/  STSM.16.M88.4 [R120], R28 ;  /* 0x0000001c78007844 */ /* 0x0005e20000000200 */
[----:B------:R-:W-:-:S02]  /*24990*/  MOV R84, R84 ;  /* 0x0000005400547202 */ /* 0x000fc40000000f00 */
[----:B---3--:R-:W-:Y:S01]  /*249a0*/  ISETP.NE.AND P1, PT, R48, 0x1, PT ;  /* 0x000000013000780c */ /* 0x008fe20003f25270 */
[----:B------:R2:W-:Y:S01]  /*249b0*/  STSM.16.M88.4 [R80], R136 ;  /* 0x0000008850007844 */ /* 0x0005e20000000200 */
[----:B------:R-:W-:Y:S01]  /*249c0*/  ISETP.NE.AND.EX P0, PT, RZ, UR5, PT, P0 ;  /* 0x00000005ff007c0c */ /* 0x000fe2000bf05300 */
[----:B------:R-:W-:Y:S02]  /*249d0*/  ULDC.64 UR4, c[0x0][0xc08] ;  /* 0x0003020000047ab9 */ /* 0x000fe40000000a00 */
[----:B------:R-:W-:Y:S01]  /*249e0*/  ISETP.NE.U32.AND P2, PT, RZ, UR4, PT ;  /* 0x00000004ff007c0c */ /* 0x000fe2000bf45070 */
[----:B------:R2:W-:Y:S01]  /*249f0*/  STSM.16.M88.4 [R84], R144 ;  /* 0x0000009054007844 */ /* 0x0005e20000000200 */
[----:B------:R-:W-:Y:S02]  /*24a00*/  BAR.SYNC.DEFER_BLOCKING 0x1, 0x100 ;  /* 0x0044000000007b1d */ /* 0x000fe40000010000 */
[----:B------:R-:W-:-:S06]  /*24a10*/  ISETP.NE.AND.EX P2, PT, RZ, UR5, PT, P2 ;  /* 0x00000005ff007c0c */ /* 0x000fcc000bf45320 */
[----:B------:R-:W1:Y:S08]  /*24a20*/  @P1 LDC R8, c[0x0][0xbec] ;  /* 0x0002fb00ff081b82 */ /* 0x000e700000000800 */
[----:B------:R-:W3:Y:S01]  /*24a30*/  @P1 LDC R11, c[0x0][0xbf0] ;  /* 0x0002fc00ff0b1b82 */ /* 0x000ee20000000800 */
[----:B------:R-:W-:Y:S01]  /*24a40*/  @P2 IADD3 R2, P3, R2, UR4, RZ ;  /* 0x0000000402022c10 */ /* 0x000fe2000ff7e0ff */
[----:B------:R-:W-:-:S02]  /*24a50*/  ULDC UR4, c[0x0][0xa88] ;  /* 0x0002a20000047ab9 */ /* 0x000fc40000000800 */
[----:B------:R-:W-:Y:S01]  /*24a60*/  IMAD.U32 R7, RZ, RZ, UR4 ;  /* 0x00000004ff077e24 */ /* 0x000fe2000f8e00ff */
[----:B------:R-:W-:Y:S01]  /*24a70*/  @P2 IADD3.X R3, R3, UR5, RZ, P3, !PT ;  /* 0x0000000503032c10 */ /* 0x000fe20009ffe4ff */
[----:B------:R2:W5:Y:S04]  /*24a80*/  @P0 LDG.E R81, desc[UR6][R4.64] ;  /* 0x0000000604510981 */ /* 0x000568000c1e1900 */
[----:B------:R2:W5:Y:S01]  /*24a90*/  @P2 LDG.E R7, desc[UR6][R2.64] ;  /* 0x0000000602072981 */ /* 0x000562000c1e1900 */
[----:B------:R-:W-:Y:S05]  /*24aa0*/  @P2 BRA `(.L_x_3105) ;  /* 0x0000000000142947 */ /* 0x000fea0003800000 */
[----:B------:R-:W-:Y:S05]  /*24ab0*/  @!P0 BRA `(.L_x_3105) ;  /* 0x0000000000108947 */ /* 0x000fea0003800000 */
[----:B------:R-:W-:Y:S02]  /*24ac0*/  ULDC.64 UR4, c[0x0][0x208] ;  /* 0x0000820000047ab9 */ /* 0x000fe40000000a00 */
[----:B--2---:R-:W2:Y:S04]  /*24ad0*/  LDG.E R2, desc[UR4][R4.64] ;  /* 0x0000000404027981 */ /* 0x004ea8000c1e1900 */
[----:B-----5:R-:W2:Y:S02]  /*24ae0*/  LDG.E R7, desc[UR4][R4.64+0x4] ;  /* 0x0000040404077981 */ /* 0x020ea4000c1e1900 */
[----:B--2---:R-:W-:-:S07]  /*24af0*/  IMAD.IADD R7, R7, 0x1, -R2 ;  /* 0x0000000107077824 */ /* 0x004fce00078e0a02 */
.L_x_3105:
[----:B------:R-:W4:Y:S01]  /*24b00*/  LDL.LU R86, [R1+0x64] ;  /* 0x0000640001567983 */ /* 0x000f220000300800 */
[----:B--2---:R-:W-:Y:S01]  /*24b10*/  IMAD.IADD R25, R235, 0x1, R230 ;  /* 0x00000001eb197824 */ /* 0x004fe200078e02e6 */
[----:B------:R-:W-:Y:S01]  /*24b20*/  ULDC.64 UR4, c[0x0][0xb90] ;  /* 0x0002e40000047ab9 */ /* 0x000fe20000000a00 */
[--C-:B-----5:R-:W-:Y:S01]  /*24b30*/  SHF.R.S32.HI R3, RZ, 0x1f, R81.reuse ;  /* 0x0000001fff037819 */ /* 0x120fe20000011451 */
[----:B------:R-:W2:Y:S01]  /*24b40*/  LDL R26, [R1+0x90] ;  /* 0x00009000011a7983 */ /* 0x000ea20000100800 */
[----:B-1----:R-:W-:Y:S01]  /*24b50*/  @P1 IMAD.HI.U32 R8, R25, R8, RZ ;  /* 0x0000000819081227 */ /* 0x002fe200078e00ff */
[----:B------:R-:W-:Y:S01]  /*24b60*/  MOV R9, R25 ;  /* 0x0000001900097202 */ /* 0x000fe20000000f00 */
[----:B------:R-:W1:Y:S01]  /*24b70*/  @P1 LDC R83, c[0x0][0xbec] ;  /* 0x0002fb00ff531b82 */ /* 0x000e620000000800 */
[----:B------:R-:W2:Y:S01]  /*24b80*/  LDL R14, [R1+0x74] ;  /* 0x00007400010e7983 */ /* 0x000ea20000100800 */
[----:B------:R-:W-:Y:S01]  /*24b90*/  IMAD.MOV.U32 R2, RZ, RZ, R81 ;  /* 0x000000ffff027224 */ /* 0x000fe200078e0051 */
[----:B---3--:R-:W-:Y:S01]  /*24ba0*/  @P1 SHF.R.U32.HI R9, RZ, R11, R8 ;  /* 0x0000000bff091219 */ /* 0x008fe20000011608 */
[----:B------:R-:W-:Y:S01]  /*24bb0*/  IMAD.SHL.U32 R10, R212, 0x40, RZ ;  /* 0x00000040d40a7824 */ /* 0x000fe200078e00ff */
[----:B------:R-:W-:-:S02]  /*24bc0*/  SEL R80, R15, RZ, !P0 ;  /* 0x000000ff0f507207 */ /* 0x000fc40004000000 */
[----:B------:R-:W-:Y:S01]  /*24bd0*/  SEL R236, R236, RZ, !P0 ;  /* 0x000000ffecec7207 */ /* 0x000fe20004000000 */
[----:B------:R-:W-:Y:S01]  /*24be0*/  IMAD R11, R237, 0x8, R10 ;  /* 0x00000008ed0b7824 */ /* 0x000fe200078e020a */
[----:B------:R-:W-:Y:S01]  /*24bf0*/  IADD3 R15, -R9, RZ, RZ ;  /* 0x000000ff090f7210 */ /* 0x000fe20007ffe1ff */
[----:B------:R-:W-:Y:S01]  /*24c00*/  ULDC.64 UR6, c[0x0][0x208] ;  /* 0x0000820000067ab9 */ /* 0x000fe20000000a00 */
[----:B------:R-:W3:Y:S01]  /*24c10*/  @P1 LDC R85, c[0x0][0xbf0] ;  /* 0x0002fc00ff551b82 */ /* 0x000ee20000000800 */
[----:B------:R-:W-:-:S04]  /*24c20*/  IMAD.WIDE R20, R11, 0x2, R20 ;  /* 0x000000020b147825 */ /* 0x000fc800078e0214 */
[----:B------:R-:W-:Y:S01]  /*24c30*/  IMAD R11, R48, R15, R25 ;  /* 0x0000000f300b7224 */ /* 0x000fe200078e0219 */
[C---:B------:R-:W-:Y:S02]  /*24c40*/  IADD3 R33, P2, R20.reuse, 0x5000, RZ ;  /* 0x0000500014217810 */ /* 0x040fe40007f5e0ff */
[----:B------:R-:W-:Y:S02]  /*24c50*/  IADD3 R29, P3, R20, 0x4000, RZ ;  /* 0x00004000141d7810 */ /* 0x000fe40007f7e0ff */
[----:B------:R-:W-:Y:S02]  /*24c60*/  LOP3.LUT R32, R33, 0x380, RZ, 0xc0, !PT ;  /* 0x0000038021207812 */ /* 0x000fe400078ec0ff */
[----:B------:R-:W-:Y:S02]  /*24c70*/  LOP3.LUT R28, R29, 0x380, RZ, 0xc0, !PT ;  /* 0x000003801d1c7812 */ /* 0x000fe400078ec0ff */
[----:B------:R-:W-:Y:S02]  /*24c80*/  SHF.R.U64 R32, R32, 0x3, RZ ;  /* 0x0000000320207819 */ /* 0x000fe400000012ff */
[----:B------:R-:W-:-:S02]  /*24c90*/  SHF.R.U64 R28, R28, 0x3, RZ ;  /* 0x000000031c1c7819 */ /* 0x000fc400000012ff */
[----:B------:R-:W-:Y:S01]  /*24ca0*/  LOP3.LUT R32, R32, R33, RZ, 0x3c, !PT ;  /* 0x0000002120207212 */ /* 0x000fe200078e3cff */
[----:B------:R-:W-:Y:S01]  /*24cb0*/  IMAD.X R33, RZ, RZ, R21, P2 ;  /* 0x000000ffff217224 */ /* 0x000fe200010e0615 */
[----:B------:R-:W-:Y:S02]  /*24cc0*/  IADD3 R61, P2, R20, 0xb000, RZ ;  /* 0x0000b000143d7810 */ /* 0x000fe40007f5e0ff */
[----:B------:R-:W-:Y:S02]  /*24cd0*/  LOP3.LUT R28, R28, R29, RZ, 0x3c, !PT ;  /* 0x0000001d1c1c7212 */ /* 0x000fe400078e3cff */
[----:B------:R-:W-:Y:S02]  /*24ce0*/  IADD3.X R29, RZ, R21, RZ, P3, !PT ;  /* 0x00000015ff1d7210 */ /* 0x000fe40001ffe4ff */
[----:B------:R-:W-:Y:S02]  /*24cf0*/  IADD3 R57, P3, R20, 0xa000, RZ ;  /* 0x0000a00014397810 */ /* 0x000fe40007f7e0ff */
[----:B------:R-:W-:-:S02]  /*24d00*/  LOP3.LUT R60, R61, 0x380, RZ, 0xc0, !PT ;  /* 0x000003803d3c7812 */ /* 0x000fc400078ec0ff */
[----:B------:R-:W-:Y:S02]  /*24d10*/  IADD3 R37, P6, R20, 0x6000, RZ ;  /* 0x0000600014257810 */ /* 0x000fe40007fde0ff */
[----:B------:R-:W-:Y:S02]  /*24d20*/  LOP3.LUT R56, R57, 0x380, RZ, 0xc0, !PT ;  /* 0x0000038039387812 */ /* 0x000fe400078ec0ff */
[----:B------:R-:W-:Y:S02]  /*24d30*/  SHF.R.U64 R60, R60, 0x3, RZ ;  /* 0x000000033c3c7819 */ /* 0x000fe400000012ff */
[----:B------:R-:W-:Y:S02]  /*24d40*/  LOP3.LUT R36, R37, 0x380, RZ, 0xc0, !PT ;  /* 0x0000038025247812 */ /* 0x000fe400078ec0ff */
        /* <DEDUP_REMOVED lines=8> */
[----:B------:R-:W-:-:S04]  /*24dd0*/  IADD3 R65, P6, R20, 0xc000, RZ ;  /* 0x0000c00014417810 */ /* 0x000fc80007fde0ff */
[----:B------:R-:W-:-:S04]  /*24de0*/  LOP3.LUT R64, R65, 0x380, RZ, 0xc0, !PT ;  /* 0x0000038041407812 */ /* 0x000fc800078ec0ff */
[----:B------:R-:W-:-:S04]  /*24df0*/  SHF.R.U64 R64, R64, 0x3, RZ ;  /* 0x0000000340407819 */ /* 0x000fc800000012ff */
[----:B------:R-:W-:Y:S02]  /*24e00*/  LOP3.LUT R64, R64, R65, RZ, 0x3c, !PT ;  /* 0x0000004140407212 */ /* 0x000fe400078e3cff */
[----:B------:R-:W-:Y:S01]  /*24e10*/  IADD3.X R65, RZ, R21, RZ, P6, !PT ;  /* 0x00000015ff417210 */ /* 0x000fe200037fe4ff */
[----:B------:R-:W-:Y:S01]  /*24e20*/  IMAD.IADD R87, R212, 0x1, R230 ;  /* 0x00000001d4577824 */ /* 0x000fe200078e02e6 */
[----:B------:R-:W-:Y:S01]  /*24e30*/  BSSY B1, `(.L_x_3106) ;  /* 0x00000b0000017945 */ /* 0x000fe20003800000 */
[----:B------:R-:W-:Y:S02]  /*24e40*/  SHF.R.S32.HI R90, RZ, 0x1f, R220 ;  /* 0x0000001fff5a7819 */ /* 0x000fe400000114dc */
[----:B----4-:R-:W-:-:S05]  /*24e50*/  SHF.R.S32.HI R82, RZ, 0x1f, R86 ;  /* 0x0000001fff527819 */ /* 0x010fca0000011456 */
[----:B------:R-:W-:-:S04]  /*24e60*/  IMAD R4, R82, UR4, RZ ;  /* 0x0000000452047c24 */ /* 0x000fc8000f8e02ff */
[C---:B------:R-:W-:Y:S02]  /*24e70*/  IMAD R13, R86.reuse, UR5, R4 ;  /* 0x00000005560d7c24 */ /* 0x040fe4000f8e0204 */
[----:B------:R-:W-:Y:S01]  /*24e80*/  IMAD.WIDE.U32 R4, R86, UR4, R2 ;  /* 0x0000000456047c25 */ /* 0x000fe2000f8e0002 */
[----:B------:R-:W-:-:S03]  /*24e90*/  ULDC.64 UR4, c[0x0][0xb98] ;  /* 0x0002e60000047ab9 */ /* 0x000fc60000000a00 */
[----:B------:R-:W-:Y:S02]  /*24ea0*/  IMAD.IADD R5, R5, 0x1, R13 ;  /* 0x0000000105057824 */ /* 0x000fe400078e020d */
[----:B------:R-:W-:Y:S02]  /*24eb0*/  IMAD R13, R80, UR4, RZ ;  /* 0x00000004500d7c24 */ /* 0x000fe4000f8e02ff */
[----:B------:R-:W-:Y:S01]  /*24ec0*/  IMAD.WIDE.U32 R4, R236, UR4, R4 ;  /* 0x00000004ec047c25 */ /* 0x000fe2000f8e0004 */
[----:B------:R-:W-:-:S03]  /*24ed0*/  SHF.R.S32.HI R2, RZ, 0x1f, R11 ;  /* 0x0000001fff027819 */ /* 0x000fc6000001140b */
[----:B------:R-:W-:Y:S01]  /*24ee0*/  IMAD R8, R236, UR5, R13 ;  /* 0x00000005ec087c24 */ /* 0x000fe2000f8e020d */
[----:B------:R-:W-:Y:S01]  /*24ef0*/  SHF.R.S32.HI R13, RZ, 0x1f, R9 ;  /* 0x0000001fff0d7819 */ /* 0x000fe20000011409 */
[----:B------:R-:W-:Y:S01]  /*24f00*/  ULDC.64 UR4, c[0x0][0xb88] ;  /* 0x0002e20000047ab9 */ /* 0x000fe20000000a00 */
[----:B------:R-:W-:Y:S01]  /*24f10*/  IADD3 R4, P0, R9, R4, RZ ;  /* 0x0000000409047210 */ /* 0x000fe20007f1e0ff */
[----:B------:R-:W-:-:S03]  /*24f20*/  IMAD R2, R2, UR4, RZ ;  /* 0x0000000402027c24 */ /* 0x000fc6000f8e02ff */
[----:B------:R-:W-:Y:S01]  /*24f30*/  IADD3.X R5, R13, R5, R8, P0, !PT ;  /* 0x000000050d057210 */ /* 0x000fe200007fe408 */
[C---:B------:R-:W-:Y:S02]  /*24f40*/  IMAD R15, R11.reuse, UR5, R2 ;  /* 0x000000050b0f7c24 */ /* 0x040fe4000f8e0202 */
[----:B------:R-:W-:Y:S01]  /*24f50*/  IMAD.WIDE.U32 R4, R11, UR4, R4 ;  /* 0x000000040b047c25 */ /* 0x000fe2000f8e0004 */
[----:B------:R-:W-:-:S03]  /*24f60*/  ULDC.64 UR4, c[0x0][0xb50] ;  /* 0x0002d40000047ab9 */ /* 0x000fc60000000a00 */
[----:B------:R-:W-:Y:S01]  /*24f70*/  IMAD.IADD R5, R5, 0x1, R15 ;  /* 0x0000000105057824 */ /* 0x000fe200078e020f */
[----:B------:R-:W-:-:S04]  /*24f80*/  LEA R10, P0, R4, UR4, 0x2 ;  /* 0x00000004040a7c11 */ /* 0x000fc8000f8010ff */
[----:B------:R-:W-:Y:S02]  /*24f90*/  LEA.HI.X R4, R4, UR5, R5, 0x2, P0 ;  /* 0x0000000504047c11 */ /* 0x000fe400080f1405 */
[C---:B------:R-:W-:Y:S02]  /*24fa0*/  IADD3 R9, P5, R20.reuse, 0x1000, RZ ;  /* 0x0000100014097810 */ /* 0x040fe40007fbe0ff */
[C---:B------:R-:W-:Y:S01]  /*24fb0*/  IADD3 R13, P4, R20.reuse, 0x2000, RZ ;  /* 0x00002000140d7810 */ /* 0x040fe20007f9e0ff */
[----:B------:R-:W-:Y:S01]  /*24fc0*/  SHFL.IDX PT, R54, R10, RZ, 0x1c1f ;  /* 0x001c1fff0a367589 */ /* 0x000fe200000e0000 */
[----:B------:R-:W-:Y:S01]  /*24fd0*/  IADD3 R25, P0, R20, 0x3000, RZ ;  /* 0x0000300014197810 */ /* 0x000fe20007f1e0ff */
[----:B------:R-:W-:Y:S01]  /*24fe0*/  IMAD R2, R7, R48, RZ ;  /* 0x0000003007027224 */ /* 0x000fe200078e02ff */
[----:B--2---:R-:W-:Y:S01]  /*24ff0*/  IADD3 R15, R26, R230, RZ ;  /* 0x000000e61a0f7210 */ /* 0x004fe20007ffe0ff */
[----:B------:R-:W-:Y:S01]  /*25000*/  SHFL.IDX PT, R58, R10, 0x1, 0x1c1f ;  /* 0x003c1f000a3a7f89 */ /* 0x000fe200000e0000 */
[----:B------:R-:W-:Y:S01]  /*25010*/  LOP3.LUT R24, R25, 0x380, RZ, 0xc0, !PT ;  /* 0x0000038019187812 */ /* 0x000fe200078ec0ff */
[----:B------:R-:W-:-:S03]  /*25020*/  ULDC.64 UR4, c[0x0][0xaa0] ;  /* 0x0002a80000047ab9 */ /* 0x000fc60000000a00 */
[----:B------:R-:W-:Y:S02]  /*25030*/  SHF.R.U64 R24, R24, 0x3, RZ ;  /* 0x0000000318187819 */ /* 0x000fe400000012ff */
[----:B------:R-:W-:Y:S02]  /*25040*/  LOP3.LUT R8, R9, 0x380, RZ, 0xc0, !PT ;  /* 0x0000038009087812 */ /* 0x000fe400078ec0ff */
[----:B------:R-:W-:Y:S01]  /*25050*/  LOP3.LUT R24, R24, R25, RZ, 0x3c, !PT ;  /* 0x0000001918187212 */ /* 0x000fe200078e3cff */
[----:B------:R-:W-:Y:S01]  /*25060*/  IMAD.X R25, RZ, RZ, R21, P0 ;  /* 0x000000ffff197224 */ /* 0x000fe200000e0615 */
[----:B------:R-:W-:Y:S02]  /*25070*/  LOP3.LUT R12, R13, 0x380, RZ, 0xc0, !PT ;  /* 0x000003800d0c7812 */ /* 0x000fe400078ec0ff */
[----:B------:R-:W-:Y:S02]  /*25080*/  IADD3 R53, P0, R20, 0x9000, RZ ;  /* 0x0000900014357810 */ /* 0x000fe40007f1e0ff */
[----:B------:R-:W-:-:S02]  /*25090*/  SHF.R.U64 R8, R8, 0x3, RZ ;  /* 0x0000000308087819 */ /* 0x000fc400000012ff */
[----:B------:R-:W-:Y:S02]  /*250a0*/  SHF.R.U64 R12, R12, 0x3, RZ ;  /* 0x000000030c0c7819 */ /* 0x000fe400000012ff */
[----:B------:R-:W-:Y:S01]  /*250b0*/  LOP3.LUT R52, R53, 0x380, RZ, 0xc0, !PT ;  /* 0x0000038035347812 */ /* 0x000fe200078ec0ff */
[----:B------:R-:W2:Y:S01]  /*250c0*/  SHFL.IDX PT, R55, R4, RZ, 0x1c1f ;  /* 0x001c1fff04377589 */ /* 0x000ea200000e0000 */
[----:B------:R-:W-:Y:S01]  /*250d0*/  LOP3.LUT R8, R8, R9, RZ, 0x3c, !PT ;  /* 0x0000000908087212 */ /* 0x000fe200078e3cff */
[--C-:B------:R-:W-:Y:S01]  /*250e0*/  IMAD.X R9, RZ, RZ, R21.reuse, P5 ;  /* 0x000000ffff097224 */ /* 0x100fe200028e0615 */
[----:B------:R-:W-:Y:S01]  /*250f0*/  LOP3.LUT R12, R12, R13, RZ, 0x3c, !PT ;  /* 0x0000000d0c0c7212 */ /* 0x000fe200078e3cff */
[----:B------:R-:W-:Y:S01]  /*25100*/  IMAD.X R13, RZ, RZ, R21, P4 ;  /* 0x000000ffff0d7224 */ /* 0x000fe200020e0615 */
[----:B------:R-:W-:Y:S01]  /*25110*/  SHF.R.U64 R52, R52, 0x3, RZ ;  /* 0x0000000334347819 */ /* 0x000fe200000012ff */
[----:B------:R4:W0:Y:S01]  /*25120*/  SHFL.IDX PT, R59, R4, 0x1, 0x1c1f ;  /* 0x003c1f00043b7f89 */ /* 0x00082200000e0000 */
[----:B------:R-:W-:-:S02]  /*25130*/  IADD3 R41, P5, R20, 0x7000, RZ ;  /* 0x0000700014297810 */ /* 0x000fc40007fbe0ff */
[----:B------:R-:W-:Y:S02]  /*25140*/  IADD3 R45, P4, R20, 0x8000, RZ ;  /* 0x00008000142d7810 */ /* 0x000fe40007f9e0ff */
[----:B------:R-:W-:Y:S01]  /*25150*/  LOP3.LUT R52, R52, R53, RZ, 0x3c, !PT ;  /* 0x0000003534347212 */ /* 0x000fe200078e3cff */
[----:B------:R-:W-:Y:S01]  /*25160*/  IMAD.X R53, RZ, RZ, R21, P0 ;  /* 0x000000ffff357224 */ /* 0x000fe200000e0615 */
[----:B------:R-:W-:Y:S01]  /*25170*/  LOP3.LUT R40, R41, 0x380, RZ, 0xc0, !PT ;  /* 0x0000038029287812 */ /* 0x000fe200078ec0ff */
[----:B------:R-:W-:Y:S01]  /*25180*/  VIADD R5, R15, 0x8 ;  /* 0x000000080f057836 */ /* 0x000fe20000000000 */
[----:B------:R-:W-:Y:S02]  /*25190*/  LOP3.LUT R44, R45, 0x380, RZ, 0xc0, !PT ;  /* 0x000003802d2c7812 */ /* 0x000fe400078ec0ff */
[----:B------:R-:W-:Y:S02]  /*251a0*/  LOP3.LUT P0, RZ, R14, 0x3, RZ, 0xc0, !PT ;  /* 0x000000030eff7812 */ /* 0x000fe4000780c0ff */
[----:B------:R-:W-:-:S02]  /*251b0*/  SHF.R.U64 R40, R40, 0x3, RZ ;  /* 0x0000000328287819 */ /* 0x000fc400000012ff */
[----:B------:R-:W-:Y:S02]  /*251c0*/  SHF.R.U64 R44, R44, 0x3, RZ ;  /* 0x000000032c2c7819 */ /* 0x000fe400000012ff */
[-C--:B------:R-:W-:Y:S02]  /*251d0*/  ISETP.GE.OR P2, PT, R15, R2.reuse, P0 ;  /* 0x000000020f00720c */ /* 0x080fe40000746670 */
[----:B------:R-:W-:Y:S02]  /*251e0*/  ISETP.GE.OR P0, PT, R5, R2, P0 ;  /* 0x000000020500720c */ /* 0x000fe40000706670 */
[----:B------:R-:W-:Y:S01]  /*251f0*/  LOP3.LUT R40, R40, R41, RZ, 0x3c, !PT ;  /* 0x0000002928287212 */ /* 0x000fe200078e3cff */
[--C-:B------:R-:W-:Y:S01]  /*25200*/  IMAD.X R41, RZ, RZ, R21.reuse, P5 ;  /* 0x000000ffff297224 */ /* 0x100fe200028e0615 */
[----:B------:R-:W-:Y:S01]  /*25210*/  LOP3.LUT R44, R44, R45, RZ, 0x3c, !PT ;  /* 0x0000002d2c2c7212 */ /* 0x000fe200078e3cff */
[----:B------:R-:W-:Y:S01]  /*25220*/  IMAD.X R45, RZ, RZ, R21, P4 ;  /* 0x000000ffff2d7224 */ /* 0x000fe200020e0615 */
[----:B------:R-:W-:-:S02]  /*25230*/  IADD3 R7, P3, R20, 0xf000, RZ ;  /* 0x0000f00014077810 */ /* 0x000fc40007f7e0ff */
[C---:B------:R-:W-:Y:S02]  /*25240*/  IADD3 R69, P5, R20.reuse, 0xd000, RZ ;  /* 0x0000d00014457810 */ /* 0x040fe40007fbe0ff */
[C---:B------:R-:W-:Y:S02]  /*25250*/  IADD3 R73, P4, R20.reuse, 0xe000, RZ ;  /* 0x0000e00014497810 */ /* 0x040fe40007f9e0ff */
[----:B------:R-:W-:Y:S02]  /*25260*/  LOP3.LUT R11, R20, 0x380, RZ, 0xc0, !PT ;  /* 0x00000380140b7812 */ /* 0x000fe400078ec0ff */
[----:B----4-:R-:W-:Y:S02]  /*25270*/  LOP3.LUT R4, R7, 0x380, RZ, 0xc0, !PT ;  /* 0x0000038007047812 */ /* 0x010fe400078ec0ff */
[----:B------:R-:W-:Y:S02]  /*25280*/  LOP3.LUT R68, R69, 0x380, RZ, 0xc0, !PT ;  /* 0x0000038045447812 */ /* 0x000fe400078ec0ff */
[----:B------:R-:W-:-:S02]  /*25290*/  LOP3.LUT R72, R73, 0x380, RZ, 0xc0, !PT ;  /* 0x0000038049487812 */ /* 0x000fc400078ec0ff */
[----:B------:R-:W-:Y:S01]  /*252a0*/  SHF.R.U64 R11, R11, 0x3, RZ ;  /* 0x000000030b0b7819 */ /* 0x000fe200000012ff */
[----:B--2---:R-:W-:Y:S01]  /*252b0*/  @!P2 ST.E desc[UR6][R54.64], R6 ;  /* 0x000000063600a985 */ /* 0x004fe2000c101906 */
[----:B------:R-:W-:Y:S02]  /*252c0*/  SHF.R.U64 R4, R4, 0x3, RZ ;  /* 0x0000000304047819 */ /* 0x000fe400000012ff */
[----:B------:R-:W-:Y:S01]  /*252d0*/  SHF.R.U64 R68, R68, 0x3, RZ ;  /* 0x0000000344447819 */ /* 0x000fe200000012ff */
[----:B0-----:R0:W-:Y:S01]  /*252e0*/  @!P0 ST.E desc[UR6][R58.64], R0 ;  /* 0x000000003a008985 */ /* 0x0011e2000c101906 */
[----:B------:R-:W-:Y:S02]  /*252f0*/  SHF.R.U64 R72, R72, 0x3, RZ ;  /* 0x0000000348487819 */ /* 0x000fe400000012ff */
[----:B------:R-:W-:Y:S01]  /*25300*/  LOP3.LUT R20, R11, R20, RZ, 0x3c, !PT ;  /* 0x000000140b147212 */ /* 0x000fe200078e3cff */
[--C-:B------:R-:W-:Y:S01]  /*25310*/  IMAD.X R77, RZ, RZ, R21.reuse, P3 ;  /* 0x000000ffff4d7224 */ /* 0x100fe200018e0615 */
[----:B------:R-:W-:Y:S01]  /*25320*/  LOP3.LUT R68, R68, R69, RZ, 0x3c, !PT ;  /* 0x0000004544447212 */ /* 0x000fe200078e3cff */
[--C-:B------:R-:W-:Y:S01]  /*25330*/  IMAD.X R69, RZ, RZ, R21.reuse, P5 ;  /* 0x000000ffff457224 */ /* 0x100fe200028e0615 */
[----:B------:R-:W-:Y:S01]  /*25340*/  LOP3.LUT R72, R72, R73, RZ, 0x3c, !PT ;  /* 0x0000004948487212 */ /* 0x000fe200078e3cff */
[----:B------:R-:W-:Y:S01]  /*25350*/  IMAD.X R73, RZ, RZ, R21, P4 ;  /* 0x000000ffff497224 */ /* 0x000fe200020e0615 */
[----:B------:R-:W-:Y:S01]  /*25360*/  LOP3.LUT R76, R4, R7, RZ, 0x3c, !PT ;  /* 0x00000007044c7212 */ /* 0x000fe200078e3cff */
[----:B------:R-:W5:Y:S01]  /*25370*/  LD.E.128 R8, desc[UR6][R8.64] ;  /* 0x0000000608087980 */ /* 0x000f62000c101d00 */
[----:B0-----:R-:W-:-:S03]  /*25380*/  IMAD R0, R3, UR4, RZ ;  /* 0x0000000403007c24 */ /* 0x001fc6000f8e02ff */
[----:B------:R0:W5:Y:S01]  /*25390*/  LD.E.128 R4, desc[UR6][R20.64] ;  /* 0x0000000614047980 */ /* 0x000162000c101d00 */
[----:B------:R-:W-:-:S03]  /*253a0*/  IMAD R3, R81, UR5, R0 ;  /* 0x0000000551037c24 */ /* 0x000fc6000f8e0200 */
[----:B------:R-:W5:Y:S04]  /*253b0*/  LD.E.128 R12, desc[UR6][R12.64] ;  /* 0x000000060c0c7980 */ /* 0x000f68000c101d00 */
[----:B------:R-:W5:Y:S01]  /*253c0*/  LD.E.128 R24, desc[UR6][R24.64] ;  /* 0x0000000618187980 */ /* 0x000f62000c101d00 */
[----:B0-----:R-:W-:Y:S01]  /*253d0*/  IMAD.WIDE.U32 R20, R81, UR4, RZ ;  /* 0x0000000451147c25 */ /* 0x001fe2000f8e00ff */
[----:B------:R-:W-:Y:S02]  /*253e0*/  ULDC.64 UR4, c[0x0][0xae8] ;  /* 0x0002ba0000047ab9 */ /* 0x000fe40000000a00 */
[----:B------:R-:W5:Y:S01]  /*253f0*/  LD.E.128 R28, desc[UR6][R28.64] ;  /* 0x000000061c1c7980 */ /* 0x000f62000c101d00 */
[----:B------:R-:W-:Y:S01]  /*25400*/  IMAD.IADD R21, R21, 0x1, R3 ;  /* 0x0000000115157824 */ /* 0x000fe200078e0203 */
[----:B------:R-:W-:Y:S01]  /*25410*/  LEA R3, R237, R212, 0x5 ;  /* 0x000000d4ed037211 */ /* 0x000fe200078e28ff */
[----:B------:R-:W-:Y:S01]  /*25420*/  IMAD R82, R82, UR4, RZ ;  /* 0x0000000452527c24 */ /* 0x000fe2000f8e02ff */
[----:B------:R-:W5:Y:S03]  /*25430*/  LD.E.128 R32, desc[UR6][R32.64] ;  /* 0x0000000620207980 */ /* 0x000f66000c101d00 */
[----:B------:R-:W-:Y:S01]  /*25440*/  IMAD.IADD R84, R230, 0x1, R3 ;  /* 0x00000001e6547824 */ /* 0x000fe200078e0203 */
[----:B------:R-:W5:Y:S01]  /*25450*/  LD.E.128 R36, desc[UR6][R36.64] ;  /* 0x0000000624247980 */ /* 0x000f62000c101d00 */
[----:B------:R-:W-:-:S02]  /*25460*/  IMAD R3, R86, UR5, R82 ;  /* 0x0000000556037c24 */ /* 0x000fc4000f8e0252 */
[----:B------:R-:W-:Y:S01]  /*25470*/  IMAD.WIDE.U32 R20, R86, UR4, R20 ;  /* 0x0000000456147c25 */ /* 0x000fe2000f8e0014 */
[----:B------:R-:W-:Y:S01]  /*25480*/  ULDC.64 UR4, c[0x0][0xaf0] ;  /* 0x0002bc0000047ab9 */ /* 0x000fe20000000a00 */
[----:B------:R-:W5:Y:S02]  /*25490*/  LD.E.128 R40, desc[UR6][R40.64] ;  /* 0x0000000628287980 */ /* 0x000f64000c101d00 */
[----:B-1----:R-:W-:Y:S02]  /*254a0*/  @P1 IMAD.HI.U32 R0, R84, R83, RZ ;  /* 0x0000005354001227 */ /* 0x002fe400078e00ff */
[----:B------:R-:W5:Y:S02]  /*254b0*/  LD.E.128 R44, desc[UR6][R44.64] ;  /* 0x000000062c2c7980 */ /* 0x000f64000c101d00 */
[----:B------:R-:W-:Y:S02]  /*254c0*/  IMAD.IADD R21, R21, 0x1, R3 ;  /* 0x0000000115157824 */ /* 0x000fe400078e0203 */
[----:B------:R-:W-:Y:S01]  /*254d0*/  IMAD.MOV.U32 R3, RZ, RZ, R84 ;  /* 0x000000ffff037224 */ /* 0x000fe200078e0054 */
[----:B---3--:R-:W-:Y:S01]  /*254e0*/  @P1 SHF.R.U32.HI R3, RZ, R85, R0 ;  /* 0x00000055ff031219 */ /* 0x008fe20000011600 */
[----:B------:R-:W-:Y:S01]  /*254f0*/  IMAD R81, R80, UR4, RZ ;  /* 0x0000000450517c24 */ /* 0x000fe2000f8e02ff */
[----:B------:R-:W5:Y:S01]  /*25500*/  LD.E.128 R52, desc[UR6][R52.64] ;  /* 0x0000000634347980 */ /* 0x000f62000c101d00 */
[----:B------:R-:W-:Y:S01]  /*25510*/  IMAD.WIDE.U32 R20, R236, UR4, R20 ;  /* 0x00000004ec147c25 */ /* 0x000fe2000f8e0014 */
[----:B------:R-:W-:-:S02]  /*25520*/  SHF.R.S32.HI R0, RZ, 0x1f, R3 ;  /* 0x0000001fff007819 */ /* 0x000fc40000011403 */
[----:B------:R-:W5:Y:S01]  /*25530*/  LD.E.128 R56, desc[UR6][R56.64] ;  /* 0x0000000638387980 */ /* 0x000f62000c101d00 */
[----:B------:R-:W-:Y:S01]  /*25540*/  IMAD R81, R236, UR5, R81 ;  /* 0x00000005ec517c24 */ /* 0x000fe2000f8e0251 */
[----:B------:R-:W-:Y:S01]  /*25550*/  ULDC.64 UR4, c[0x0][0xae0] ;  /* 0x0002b80000047ab9 */ /* 0x000fe20000000a00 */
[----:B------:R-:W-:Y:S01]  /*25560*/  IMAD.MOV R83, RZ, RZ, -R3 ;  /* 0x000000ffff537224 */ /* 0x000fe200078e0a03 */
[----:B------:R-:W5:Y:S01]  /*25570*/  LD.E.128 R60, desc[UR6][R60.64] ;  /* 0x000000063c3c7980 */ /* 0x000f62000c101d00 */
[----:B------:R-:W-:Y:S01]  /*25580*/  IMAD R0, R0, UR4, RZ ;  /* 0x0000000400007c24 */ /* 0x000fe2000f8e02ff */
[----:B------:R-:W-:Y:S01]  /*25590*/  IADD3 R21, R21, R81, RZ ;  /* 0x0000005115157210 */ /* 0x000fe20007ffe0ff */
[----:B------:R-:W-:Y:S01]  /*255a0*/  IMAD R81, R48, R83, R84 ;  /* 0x0000005330517224 */ /* 0x000fe200078e0254 */
[----:B------:R-:W5:Y:S01]  /*255b0*/  LD.E.128 R64, desc[UR6][R64.64] ;  /* 0x0000000640407980 */ /* 0x000f62000c101d00 */
[C---:B------:R-:W-:Y:S02]  /*255c0*/  IMAD R83, R3.reuse, UR5, R0 ;  /* 0x0000000503537c24 */ /* 0x040fe4000f8e0200 */
[----:B------:R-:W-:Y:S01]  /*255d0*/  IMAD.WIDE.U32 R20, R3, UR4, R20 ;  /* 0x0000000403147c25 */ /* 0x000fe2000f8e0014 */
[----:B------:R-:W-:Y:S01]  /*255e0*/  SHF.R.S32.HI R0, RZ, 0x1f, R81 ;  /* 0x0000001fff007819 */ /* 0x000fe20000011451 */
[----:B------:R-:W-:Y:S01]  /*255f0*/  ULDC.64 UR4, c[0x0][0xad8] ;  /* 0x0002b60000047ab9 */ /* 0x000fe20000000a00 */
[----:B------:R-:W5:Y:S01]  /*25600*/  LD.E.128 R68, desc[UR6][R68.64] ;  /* 0x0000000644447980 */ /* 0x000f62000c101d00 */
[----:B------:R-:W-:-:S02]  /*25610*/  IMAD.IADD R21, R21, 0x1, R83 ;  /* 0x0000000115157824 */ /* 0x000fc400078e0253 */
[----:B------:R-:W-:Y:S01]  /*25620*/  IMAD R0, R0, UR4, RZ ;  /* 0x0000000400007c24 */ /* 0x000fe2000f8e02ff */
[----:B------:R-:W5:Y:S01]  /*25630*/  LD.E.128 R72, desc[UR6][R72.64] ;  /* 0x0000000648487980 */ /* 0x000f62000c101d00 */
[----:B------:R-:W-:-:S03]  /*25640*/  IMAD.WIDE.U32 R20, R81, UR4, R20 ;  /* 0x0000000451147c25 */ /* 0x000fc6000f8e0014 */
[----:B------:R-:W5:Y:S01]  /*25650*/  LD.E.128 R76, desc[UR6][R76.64] ;  /* 0x000000064c4c7980 */ /* 0x000f62000c101d00 */
[----:B------:R-:W-:Y:S01]  /*25660*/  IMAD R83, R81, UR5, R0 ;  /* 0x0000000551537c24 */ /* 0x000fe2000f8e0200 */
[----:B------:R-:W-:Y:S01]  /*25670*/  ULDC.64 UR4, c[0x0][0xa80] ;  /* 0x0002a00000047ab9 */ /* 0x000fe20000000a00 */
[----:B------:R-:W-:Y:S01]  /*25680*/  @!PT LDS RZ, [RZ] ;  /* 0x00000000fffff984 */ /* 0x000fe20000000800 */
[----:B------:R-:W-:Y:S01]  /*25690*/  @!PT LDS RZ, [RZ] ;  /* 0x00000000fffff984 */ /* 0x000fe20000000800 */
[----:B------:R-:W-:Y:S01]  /*256a0*/  @!PT LDS RZ, [RZ] ;  /* 0x00000000fffff984 */ /* 0x000fe20000000800 */
[----:B------:R-:W-:Y:S01]  /*256b0*/  @!PT LDS RZ, [RZ] ;  /* 0x00000000fffff984 */ /* 0x000fe20000000800 */
[----:B------:R0:W-:Y:S06]  /*256c0*/  MEMBAR.ALL.CTA ;  /* 0x0000000000007992 */ /* 0x0001ec0000008000 */
[----:B0-----:R-:W0:Y:S01]  /*256d0*/  FENCE.VIEW.ASYNC.S ;  /* 0x00000000000073c6 */ /* 0x001e220000000000 */
[----:B------:R-:W-:-:S02]  /*256e0*/  LEA R48, P2, R20, UR4, 0x1 ;  /* 0x0000000414307c11 */ /* 0x000fc4000f8408ff */
[----:B------:R-:W-:Y:S01]  /*256f0*/  IADD3 R21, R21, R83, RZ ;  /* 0x0000005315157210 */ /* 0x000fe20007ffe0ff */
[----:B------:R-:W-:-:S03]  /*25700*/  VIADD R3, R87, 0x20 ;  /* 0x0000002057037836 */ /* 0x000fc60000000000 */
[----:B------:R-:W-:Y:S02]  /*25710*/  LEA.HI.X R86, R20, UR5, R21, 0x1, P2 ;  /* 0x0000000514567c11 */ /* 0x000fe400090f0c15 */
[-C--:B------:R-:W-:Y:S01]  /*25720*/  ISETP.GE.AND P2, PT, R87, R2.reuse, PT ;  /* 0x000000025700720c */ /* 0x080fe20003f46270 */
[----:B------:R-:W-:Y:S01]  /*25730*/  VIADD R0, R16, 0x38820 ;  /* 0x0003882010007836 */ /* 0x000fe20000000000 */
[----:B------:R-:W-:Y:S02]  /*25740*/  SHF.R.S32.HI R80, RZ, 0x1f, R213 ;  /* 0x0000001fff507819 */ /* 0x000fe400000114d5 */
[-C--:B------:R-:W-:Y:S01]  /*25750*/  ISETP.GE.AND P1, PT, R3, R2.reuse, PT ;  /* 0x000000020300720c */ /* 0x080fe20003f26270 */
[----:B------:R-:W-:Y:S01]  /*25760*/  VIADD R3, R87, 0x40 ;  /* 0x0000004057037836 */ /* 0x000fe20000000000 */
[----:B------:R-:W-:Y:S02]  /*25770*/  LEA.HI R80, R80, R213, RZ, 0x3 ;  /* 0x000000d550507211 */ /* 0x000fe400078f18ff */
[----:B------:R-:W-:Y:S01]  /*25780*/  PRMT R0, RZ, 0x654, R0 ;  /* 0x00000654ff007816 */ /* 0x000fe20000000000 */
[----:B0-----:R0:W1:Y:S01]  /*25790*/  SHFL.IDX PT, R85, R48, RZ, 0x181f ;  /* 0x00181fff30557589 */ /* 0x00106200000e0000 */
[----:B------:R-:W-:-:S02]  /*257a0*/  ISETP.GE.AND P0, PT, R3, R2, PT ;  /* 0x000000020300720c */ /* 0x000fc40003f06270 */
[----:B------:R-:W-:Y:S01]  /*257b0*/  LOP3.LUT R88, R80, 0xfffffff8, RZ, 0xc0, !PT ;  /* 0xfffffff850587812 */ /* 0x000fe200078ec0ff */
[----:B------:R0:W2:Y:S01]  /*257c0*/  SHFL.IDX PT, R3, R86, RZ, 0x181f ;  /* 0x00181fff56037589 */ /* 0x0000a200000e0000 */
[----:B------:R3:W-:Y:S02]  /*257d0*/  SYNCS.ARRIVE.TRANS64.RED.A1T0 RZ, [R0+URZ], RZ ;  /* 0x000000ff00ff79a7 */ /* 0x0007e4000810043f */
[----:B------:R-:W-:Y:S02]  /*257e0*/  SHF.R.S32.HI R89, RZ, 0x1f, R88 ;  /* 0x0000001fff597819 */ /* 0x000fe40000011458 */
[----:B---3--:R-:W-:Y:S01]  /*257f0*/  SHF.R.S32.HI R0, RZ, 0x1f, R221 ;  /* 0x0000001fff007819 */ /* 0x008fe200000114dd */
[----:B0-----:R-:W-:Y:S06]  /*25800*/  @P2 BRA `(.L_x_3107) ;  /* 0x0000000000482947 */ /* 0x001fec0003800000 */
        /* <DEDUP_REMOVED lines=18> */
.L_x_3107:
[----:B------:R-:W-:Y:S05]  /*25930*/  BSYNC B1 ;  /* 0x0000000000017941 */ /* 0x000fea0003800000 */
.L_x_3106:
[----:B--2---:R2:W3:Y:S01]  /*25940*/  SHFL.IDX PT, R3, R86, 0x1, 0x181f ;  /* 0x00381f0056037f89 */ /* 0x0044e200000e0000 */
[----:B------:R-:W-:Y:S03]  /*25950*/  BSSY B1, `(.L_x_3108) ;  /* 0x0000015000017945 */ /* 0x000fe60003800000 */
[----:B0----5:R2:W0:Y:S01]  /*25960*/  SHFL.IDX PT, R29, R48, 0x1, 0x181f ;  /* 0x00381f00301d7f89 */ /* 0x02142200000e0000 */
        /* <DEDUP_REMOVED lines=19> */
.L_x_3109:
[----:B------:R-:W-:Y:S05]  /*25aa0*/  BSYNC B1 ;  /* 0x0000000000017941 */ /* 0x000fea0003800000 */
.L_x_3108:
[----:B---3--:R3:W0:Y:S01]  /*25ab0*/  SHFL.IDX PT, R3, R86, 0x2, 0x181f ;  /* 0x00581f0056037f89 */ /* 0x00862200000e0000 */
[----:B------:R-:W-:Y:S03]  /*25ac0*/  BSSY B1, `(.L_x_3110) ;  /* 0x0000015000017945 */ /* 0x000fe60003800000 */
[----:B----4-:R3:W4:Y:S01]  /*25ad0*/  SHFL.IDX PT, R11, R48, 0x2, 0x181f ;  /* 0x00581f00300b7f89 */ /* 0x01072200000e0000 */
[----:B------:R-:W-:Y:S05]  /*25ae0*/  @P0 BRA `(.L_x_3111) ;  /* 0x0000000000480947 */ /* 0x000fea0003800000 */
[----:B------:R-:W-:Y:S01]  /*25af0*/  ULDC UR4, c[0x0][0xac8] ;  /* 0x0002b20000047ab9 */ /* 0x000fe20000000800 */
[----:B------:R-:W-:Y:S01]  /*25b00*/  ULDC.64 UR6, c[0x0][0x208] ;  /* 0x0000820000067ab9 */ /* 0x000fe20000000a00 */
[----:B------:R-:W-:Y:S02]  /*25b10*/  ISETP.GE.AND P3, PT, R18, UR4, PT ;  /* 0x0000000412007c0c */ /* 0x000fe4000bf66270 */
[----:B------:R-:W-:Y:S02]  /*25b20*/  ISETP.GE.AND P2, PT, R213, UR4, PT ;  /* 0x00000004d5007c0c */ /* 0x000fe4000bf46270 */
[----:B------:R-:W-:Y:S02]  /*25b30*/  ISETP.GE.AND P1, PT, R220, UR4, PT ;  /* 0x00000004dc007c0c */ /* 0x000fe4000bf26270 */
[----:B------:R-:W-:-:S07]  /*25b40*/  ISETP.GE.AND P0, PT, R221, UR4, PT ;  /* 0x00000004dd007c0c */ /* 0x000fce000bf06270 */
[-C--:B----4-:R-:W-:Y:S02]  /*25b50*/  @!P3 LEA R4, P6, R18, R11.reuse, 0x1 ;  /* 0x0000000b1204b211 */ /* 0x090fe400078c08ff */
        /* <DEDUP_REMOVED lines=11> */
.L_x_3111:
[----:B------:R-:W-:Y:S05]  /*25c10*/  BSYNC B1 ;  /* 0x0000000000017941 */ /* 0x000fea0003800000 */
.L_x_3110:
[----:B0-----:R-:W-:Y:S01]  /*25c20*/  VIADD R3, R87, 0x60 ;  /* 0x0000006057037836 */ /* 0x001fe20000000000 */
[----:B------:R0:W0:Y:S04]  /*25c30*/  SHFL.IDX PT, R9, R86, 0x3, 0x181f ;  /* 0x00781f0056097f89 */ /* 0x00002800000e0000 */
        /* <DEDUP_REMOVED lines=8> */
[-C--:B0-----:R-:W-:Y:S02]  /*25cc0*/  @!P3 LEA R2, P0, R18, R11.reuse, 0x1 ;  /* 0x0000000b1202b211 */ /* 0x081fe400078008ff */
[----:B------:R-:W-:Y:S02]  /*25cd0*/  @!P4 LEA R4, P1, R88, R11, 0x1 ;  /* 0x0000000b5804c211 */ /* 0x000fe400078208ff */
[----:B------:R-:W-:Y:S02]  /*25ce0*/  @!P3 LEA.HI.X R3, R18, R9, R19, 0x1, P0 ;  /* 0x000000091203b211 */ /* 0x000fe400000f0c13 */
        /* <DEDUP_REMOVED lines=13> */
.L_x_3104:
[----:B------:R-:W-:Y:S01]  /*25dc0*/  IMAD.SHL.U32 R4, R236, 0x4, RZ ;  /* 0x00000004ec047824 */ /* 0x000fe200078e00ff */
[----:B------:R-:W-:Y:S01]  /*25dd0*/  SHF.R.S32.HI R9, RZ, 0x1f, R236 ;  /* 0x0000001fff097819 */ /* 0x000fe200000114ec */
[----:B------:R-:W-:Y:S01]  /*25de0*/  ULDC.64 UR4, c[0x0][0xc00] ;  /* 0x0003000000047ab9 */ /* 0x000fe20000000a00 */
[----:B------:R-:W2:Y:S01]  /*25df0*/  LDC R25, c[0x0][0xbe8] ;  /* 0x0002fa00ff197b82 */ /* 0x000ea20000000800 */
[----:B------:R-:W-:Y:S01]  /*25e00*/  ISETP.NE.U32.AND P0, PT, RZ, UR4, PT ;  /* 0x00000004ff007c0c */ /* 0x000fe2000bf05070 */
[----:B------:R-:W-:Y:S01]  /*25e10*/  IMAD.MOV.U32 R6, RZ, RZ, RZ ;  /* 0x000000ffff067224 */ /* 0x000fe200078e00ff */
[----:B------:R-:W-:Y:S01]  /*25e20*/  IADD3 R2, P1, R4, UR4, RZ ;  /* 0x0000000404027c10 */ /* 0x000fe2000ff3e0ff */
[----:B------:R-:W-:Y:S01]  /*25e30*/  ULDC.64 UR6, c[0x0][0x208] ;  /* 0x0000820000067ab9 */ /* 0x000fe20000000a00 */
[----:B------:R-:W-:Y:S02]  /*25e40*/  SHF.L.U64.HI R0, R236, 0x2, R9 ;  /* 0x00000002ec007819 */ /* 0x000fe40000010209 */
[----:B------:R-:W-:-:S02]  /*25e50*/  ISETP.NE.AND.EX P0, PT, RZ, UR5, PT, P0 ;  /* 0x00000005ff007c0c */ /* 0x000fc4000bf05300 */
[----:B------:R-:W-:Y:S01]  /*25e60*/  IADD3.X R3, R0, UR5, RZ, P1, !PT ;  /* 0x0000000500037c10 */ /* 0x000fe20008ffe4ff */
[----:B------:R-:W-:Y:S02]  /*25e70*/  ULDC.64 UR4, c[0x0][0xc08] ;  /* 0x0003020000047ab9 */ /* 0x000fe40000000a00 */
[----:B------:R-:W-:-:S04]  /*25e80*/  ISETP.NE.U32.AND P1, PT, RZ, UR4, PT ;  /* 0x00000004ff007c0c */ /* 0x000fc8000bf25070 */
[----:B------:R-:W-:Y:S01]  /*25e90*/  ISETP.NE.AND.EX P1, PT, RZ, UR5, PT, P1 ;  /* 0x00000005ff007c0c */ /* 0x000fe2000bf25310 */
[----:B------:R-:W3:Y:S03]  /*25ea0*/  S2R R7, SR_TID.X ;  /* 0x0000000000077919 */ /* 0x000ee60000002100 */
[----:B------:R4:W5:Y:S09]  /*25eb0*/  @P0 LDG.E R6, desc[UR6][R2.64] ;  /* 0x0000000602060981 */ /* 0x000972000c1e1900 */
[----:B------:R-:W-:Y:S01]  /*25ec0*/  @P1 IADD3 R4, P2, R4, UR4, RZ ;  /* 0x0000000404041c10 */ /* 0x000fe2000ff5e0ff */
[----:B------:R-:W-:-:S03]  /*25ed0*/  ULDC UR4, c[0x0][0xa88] ;  /* 0x0002a20000047ab9 */ /* 0x000fc60000000800 */
[----:B------:R-:W-:Y:S02]  /*25ee0*/  @P1 IADD3.X R5, R0, UR5, RZ, P2, !PT ;  /* 0x0000000500051c10 */ /* 0x000fe400097fe4ff */
[----:B--2---:R-:W-:Y:S02]  /*25ef0*/  ISETP.NE.AND P2, PT, R25, 0x1, PT ;  /* 0x000000011900780c */ /* 0x004fe40003f45270 */
[----:B------:R-:W-:-:S06]  /*25f00*/  MOV R0, UR4 ;  /* 0x0000000400007c02 */ /* 0x000fcc0008000f00 */
[----:B------:R4:W5:Y:S05]  /*25f10*/  @P1 LDG.E R0, desc[UR6][R4.64] ;  /* 0x0000000604001981 */ /* 0x00096a000c1e1900 */
[----:B------:R-:W2:Y:S01]  /*25f20*/  @P2 LDC R14, c[0x0][0xbec] ;  /* 0x0002fb00ff0e2b82 */ /* 0x000ea20000000800 */
[----:B---3--:R-:W-:-:S05]  /*25f30*/  VIADD R8, R7, 0xffffff80 ;  /* 0xffffff8007087836 */ /* 0x008fca0000000000 */
[----:B------:R-:W-:Y:S02]  /*25f40*/  ISETP.GE.AND P3, PT, R8, 0x80, PT ;  /* 0x000000800800780c */ /* 0x000fe40003f66270 */
[----:B------:R-:W3:Y:S01]  /*25f50*/  @P2 LDC R27, c[0x0][0xbf0] ;  /* 0x0002fc00ff1b2b82 */ /* 0x000ee20000000800 */
[----:B----4-:R-:W-:Y:S10]  /*25f60*/  @P1 BRA `(.L_x_3113) ;  /* 0x0000000000141947 */ /* 0x010ff40003800000 */
[----:B------:R-:W-:Y:S05]  /*25f70*/  @!P0 BRA `(.L_x_3113) ;  /* 0x0000000000108947 */ /* 0x000fea0003800000 */
[----:B------:R-:W-:Y:S02]  /*25f80*/  ULDC.64 UR4, c[0x0][0x208] ;  /* 0x0000820000047ab9 */ /* 0x000fe40000000a00 */
[----:B------:R-:W4:Y:S04]  /*25f90*/  LDG.E R5, desc[UR4][R2.64] ;  /* 0x0000000402057981 */ /* 0x000f28000c1e1900 */
[----:B-----5:R-:W4:Y:S02]  /*25fa0*/  LDG.E R0, desc[UR4][R2.64+0x4] ;  /* 0x0000040402007981 */ /* 0x020f24000c1e1900 */
[----:B----4-:R-:W-:-:S07]  /*25fb0*/  IMAD.IADD R0, R0, 0x1, -R5 ;  /* 0x0000000100007824 */ /* 0x010fce00078e0a05 */
.L_x_3113:
[----:B------:R-:W4:Y:S01]  /*25fc0*/  LDL R20, [R1+0x64] ;  /* 0x0000640001147983 */ /* 0x000f220000100800 */
[----:B------:R-:W-:Y:S01]  /*25fd0*/  BSSY B1, `(.L_x_3114) ;  /* 0x000002d000017945 */ /* 0x000fe20003800000 */
[----:B------:R-:W-:Y:S02]  /*25fe0*/  SEL R13, R236, RZ, !P0 ;  /* 0x000000ffec0d7207 */ /* 0x000fe40004000000 */
[----:B------:R-:W-:Y:S02]  /*25ff0*/  SEL R12, R9, RZ, !P0 ;  /* 0x000000ff090c7207 */ /* 0x000fe40004000000 */
[----:B-----5:R-:W-:Y:S02]  /*26000*/  SHF.R.S32.HI R11, RZ, 0x1f, R6 ;  /* 0x0000001fff0b7819 */ /* 0x020fe40000011406 */
[----:B----4-:R-:W-:Y:S01]  /*26010*/  SHF.R.S32.HI R10, RZ, 0x1f, R20 ;  /* 0x0000001fff0a7819 */ /* 0x010fe20000011414 */
[----:B------:R-:W-:Y:S06]  /*26020*/  @P3 BRA `(.L_x_3115) ;  /* 0x00000000009c3947 */ /* 0x000fec0003800000 */
[----:B------:R-:W4:Y:S01]  /*26030*/  LDC R9, c[0x0][0xbe8] ;  /* 0x0002fa00ff097b82 */ /* 0x000f220000000800 */
[----:B------:R-:W-:Y:S01]  /*26040*/  IADD3 R8, R230, -0x80, R7 ;  /* 0xffffff80e6087810 */ /* 0x000fe20007ffe007 */
[----:B----4-:R-:W-:-:S05]  /*26050*/  IMAD R2, R0, R9, RZ ;  /* 0x0000000900027224 */ /* 0x010fca00078e02ff */
        /* <DEDUP_REMOVED lines=10> */
[----:B------:R-:W4:Y:S01]  /*26100*/  @P0 LDC R15, c[0x0][0xbec] ;  /* 0x0002fb00ff0f0b82 */ /* 0x000f220000000800 */
[----:B------:R-:W-:Y:S01]  /*26110*/  IMAD R7, R20, UR5, R7 ;  /* 0x0000000514077c24 */ /* 0x000fe2000f8e0207 */
[----:B------:R-:W-:-:S03]  /*26120*/  ULDC.64 UR4, c[0x0][0xb98] ;  /* 0x0002e60000047ab9 */ /* 0x000fc60000000a00 */
[----:B------:R-:W-:-:S03]  /*26130*/  IMAD.IADD R3, R3, 0x1, R7 ;  /* 0x0000000103037824 */ /* 0x000fc600078e0207 */
[----:B------:R-:W5:Y:S01]  /*26140*/  @P0 LDC R21, c[0x0][0xbf0] ;  /* 0x0002fc00ff150b82 */ /* 0x000f620000000800 */
[----:B------:R-:W-:-:S04]  /*26150*/  IMAD.WIDE.U32 R2, R13, UR4, R2 ;  /* 0x000000040d027c25 */ /* 0x000fc8000f8e0002 */
[----:B----4-:R-:W-:-:S05]  /*26160*/  @P0 IMAD.HI.U32 R4, R8, R15, RZ ;  /* 0x0000000f08040227 */ /* 0x010fca00078e00ff */
[----:B-----5:R-:W-:Y:S01]  /*26170*/  @P0 SHF.R.U32.HI R5, RZ, R21, R4 ;  /* 0x00000015ff050219 */ /* 0x020fe20000011604 */
        /* <DEDUP_REMOVED lines=18> */
.L_x_3115:
[----:B------:R-:W-:Y:S05]  /*262a0*/  BSYNC B1 ;  /* 0x0000000000017941 */ /* 0x000fea0003800000 */
.L_x_3114:
[----:B------:R-:W-:Y:S01]  /*262b0*/  ULDC.64 UR4, c[0x0][0xaa0] ;  /* 0x0002a80000047ab9 */ /* 0x000fe20000000a00 */
[----:B------:R-:W-:Y:S01]  /*262c0*/  LEA R7, R237, R212, 0x5 ;  /* 0x000000d4ed077211 */ /* 0x000fe200078e28ff */
[----:B----4-:R-:W-:-:S04]  /*262d0*/  IMAD R3, R11, UR4, RZ ;  /* 0x000000040b037c24 */ /* 0x010fc8000f8e02ff */
[C---:B------:R-:W-:Y:S02]  /*262e0*/  IMAD R5, R6.reuse, UR5, R3 ;  /* 0x0000000506057c24 */ /* 0x040fe4000f8e0203 */
[----:B------:R-:W-:Y:S01]  /*262f0*/  IMAD.WIDE.U32 R2, R6, UR4, RZ ;  /* 0x0000000406027c25 */ /* 0x000fe2000f8e00ff */
[----:B------:R-:W-:-:S03]  /*26300*/  ULDC.64 UR4, c[0x0][0xae8] ;  /* 0x0002ba0000047ab9 */ /* 0x000fc60000000a00 */
[----:B------:R-:W-:Y:S02]  /*26310*/  IMAD.IADD R3, R3, 0x1, R5 ;  /* 0x0000000103037824 */ /* 0x000fe400078e0205 */
[----:B------:R-:W-:Y:S02]  /*26320*/  IMAD R6, R10, UR4, RZ ;  /* 0x000000040a067c24 */ /* 0x000fe4000f8e02ff */
[----:B------:R-:W-:Y:S02]  /*26330*/  IMAD.IADD R9, R230, 0x1, R7 ;  /* 0x00000001e6097824 */ /* 0x000fe400078e0207 */
[C---:B------:R-:W-:Y:S02]  /*26340*/  IMAD R7, R20.reuse, UR5, R6 ;  /* 0x0000000514077c24 */ /* 0x040fe4000f8e0206 */
[----:B------:R-:W-:Y:S01]  /*26350*/  IMAD.WIDE.U32 R2, R20, UR4, R2 ;  /* 0x0000000414027c25 */ /* 0x000fe2000f8e0002 */
[----:B------:R-:W-:Y:S01]  /*26360*/  ULDC.64 UR4, c[0x0][0xaf0] ;  /* 0x0002bc0000047ab9 */ /* 0x000fe20000000a00 */
[----:B------:R4:W5:Y:S02]  /*26370*/  LDL R20, [R1+0x60] ;  /* 0x0000600001147983 */ /* 0x0009640000100800 */
[----:B--2---:R-:W-:-:S04]  /*26380*/  @P2 IMAD.HI.U32 R4, R9, R14, RZ ;  /* 0x0000000e09042227 */ /* 0x004fc800078e00ff */
[----:B------:R-:W-:Y:S01]  /*26390*/  IMAD.MOV.U32 R5, RZ, RZ, R9 ;  /* 0x000000ffff057224 */ /* 0x000fe200078e0009 */
[----:B---3--:R-:W-:Y:S01]  /*263a0*/  @P2 SHF.R.U32.HI R5, RZ, R27, R4 ;  /* 0x0000001bff052219 */ /* 0x008fe20000011604 */
[----:B------:R-:W-:Y:S02]  /*263b0*/  IMAD R6, R12, UR4, RZ ;  /* 0x000000040c067c24 */ /* 0x000fe4000f8e02ff */
[----:B------:R-:W-:Y:S01]  /*263c0*/  IMAD.IADD R3, R3, 0x1, R7 ;  /* 0x0000000103037824 */ /* 0x000fe200078e0207 */
[----:B------:R-:W-:Y:S01]  /*263d0*/  SHF.R.S32.HI R4, RZ, 0x1f, R5 ;  /* 0x0000001fff047819 */ /* 0x000fe20000011405 */
[----:B------:R-:W-:Y:S01]  /*263e0*/  IMAD R7, R13, UR5, R6 ;  /* 0x000000050d077c24 */ /* 0x000fe2000f8e0206 */
[----:B------:R-:W-:Y:S01]  /*263f0*/  IADD3 R6, -R5, RZ, RZ ;  /* 0x000000ff05067210 */ /* 0x000fe20007ffe1ff */
[----:B------:R-:W-:Y:S01]  /*26400*/  IMAD.WIDE.U32 R2, R13, UR4, R2 ;  /* 0x000000040d027c25 */ /* 0x000fe2000f8e0002 */
[----:B------:R-:W-:-:S03]  /*26410*/  ULDC.64 UR4, c[0x0][0xae0] ;  /* 0x0002b80000047ab9 */ /* 0x000fc60000000a00 */
[----:B------:R-:W-:Y:S02]  /*26420*/  IMAD.IADD R3, R3, 0x1, R7 ;  /* 0x0000000103037824 */ /* 0x000fe400078e0207 */
        /* <DEDUP_REMOVED lines=19> */
[----:B------:R4:W2:Y:S01]  /*26560*/  SHFL.IDX PT, R2, R4, RZ, 0x181f ;  /* 0x00181fff04027589 */ /* 0x0008a200000e0000 */
[----:B------:R-:W-:Y:S01]  /*26570*/  IADD3 R0, R230, 0x40, RZ ;  /* 0x00000040e6007810 */ /* 0x000fe20007ffe0ff */
[----:B------:R-:W-:Y:S02]  /*26580*/  BSSY B1, `(.L_x_3116) ;  /* 0x0000018000017945 */ /* 0x000fe40003800000 */
[----:B------:R4:W3:Y:S01]  /*26590*/  SHFL.IDX PT, R3, R5, RZ, 0x181f ;  /* 0x00181fff05037589 */ /* 0x0008e200000e0000 */
[----:B------:R-:W-:Y:S02]  /*265a0*/  ISETP.GE.AND P0, PT, R0, R25, PT ;  /* 0x000000190000720c */ /* 0x000fe40003f06270 */
[----:B------:R-:W-:-:S02]  /*265b0*/  SHF.R.S32.HI R6, RZ, 0x1f, R221 ;  /* 0x0000001fff067819 */ /* 0x000fc400000114dd */
[----:B------:R-:W-:Y:S01]  /*265c0*/  SHF.R.S32.HI R9, RZ, 0x1f, R220 ;  /* 0x0000001fff097819 */ /* 0x000fe200000114dc */
[----:B------:R-:W-:Y:S08]  /*265d0*/  @P2 BRA `(.L_x_3117) ;  /* 0x0000000000482947 */ /* 0x000ff00003800000 */
[----:B------:R-:W-:Y:S01]  /*265e0*/  ULDC UR4, c[0x0][0xac8] ;  /* 0x0002b20000047ab9 */ /* 0x000fe20000000800 */
[----:B------:R-:W-:Y:S01]  /*265f0*/  ULDC.64 UR6, c[0x0][0x208] ;  /* 0x0000820000067ab9 */ /* 0x000fe20000000a00 */
[----:B------:R-:W-:Y:S02]  /*26600*/  ISETP.GE.AND P5, PT, R18, UR4, PT ;  /* 0x0000000412007c0c */ /* 0x000fe4000bfa6270 */
[----:B------:R-:W-:Y:S02]  /*26610*/  ISETP.GE.AND P3, PT, R220, UR4, PT ;  /* 0x00000004dc007c0c */ /* 0x000fe4000bf66270 */
[----:B------:R-:W-:Y:S02]  /*26620*/  ISETP.GE.AND P2, PT, R221, UR4, PT ;  /* 0x00000004dd007c0c */ /* 0x000fe4000bf46270 */
[----:B------:R-:W-:-:S07]  /*26630*/  ISETP.GE.AND P4, PT, R213, UR4, PT ;  /* 0x00000004d5007c0c */ /* 0x000fce000bf86270 */
[----:B--2---:R-:W-:-:S04]  /*26640*/  @!P5 LEA R10, P6, R18, R2, 0x1 ;  /* 0x00000002120ad211 */ /* 0x004fc800078c08ff */
[-C--:B---3--:R-:W-:Y:S02]  /*26650*/  @!P5 LEA.HI.X R11, R18, R3.reuse, R19, 0x1, P6 ;  /* 0x00000003120bd211 */ /* 0x088fe400030f0c13 */
[-C--:B------:R-:W-:Y:S01]  /*26660*/  @!P3 LEA R12, P6, R220, R2.reuse, 0x1 ;  /* 0x00000002dc0cb211 */ /* 0x080fe200078c08ff */
[----:B-----5:R-:W-:Y:S02]  /*26670*/  @!P4 IMAD.SHL.U32 R7, R20, 0x8, RZ ;  /* 0x000000081407c824 */ /* 0x020fe400078e00ff */
        /* <DEDUP_REMOVED lines=8> */
.L_x_3117:
[----:B------:R-:W-:Y:S05]  /*26700*/  BSYNC B1 ;  /* 0x0000000000017941 */ /* 0x000fea0003800000 */
.L_x_3116:
[----:B--23--:R2:W3:Y:S01]  /*26710*/  SHFL.IDX PT, R3, R5, 0x1, 0x181f ;  /* 0x00381f0005037f89 */ /* 0x00c4e200000e0000 */
        /* <DEDUP_REMOVED lines=11> */
[-C--:B---3--:R-:W-:Y:S02]  /*267d0*/  @!P4 LEA.HI.X R11, R18, R3.reuse, R19, 0x1, P6 ;  /* 0x00000003120bc211 */ /* 0x088fe400030f0c13 */
[C---:B------:R-:W-:Y:S01]  /*267e0*/  @!P1 LEA R14, P6, R221.reuse, R2, 0x1 ;  /* 0x00000002dd0e9211 */ /* 0x040fe200078c08ff */
[----:B-----5:R-:W-:Y:S01]  /*267f0*/  @!P3 IMAD.SHL.U32 R7, R20, 0x8, RZ ;  /* 0x000000081407b824 */ /* 0x020fe200078e00ff */
[-C--:B------:R-:W-:Y:S01]  /*26800*/  @!P2 LEA.HI.X R13, R220, R3.reuse, R9, 0x1, P5 ;  /* 0x00000003dc0da211 */ /* 0x080fe200028f0c09 */
[----:B------:R0:W-:Y:S01]  /*26810*/  @!P4 ST.E.128 desc[UR6][R10.64], RZ ;  /* 0x000000ff0a00c985 */ /* 0x0001e2000c101d06 */
[----:B------:R-:W-:Y:S01]  /*26820*/  @!P1 LEA.HI.X R15, R221, R3, R6, 0x1, P6 ;  /* 0x00000003dd0f9211 */ /* 0x000fe200030f0c06 */
[----:B------:R-:W-:-:S05]  /*26830*/  @!P3 IMAD.WIDE R2, R7, 0x2, R2 ;  /* 0x000000020702b825 */ /* 0x000fca00078e0202 */
[----:B------:R0:W-:Y:S04]  /*26840*/  @!P3 ST.E.128 desc[UR6][R2.64], RZ ;  /* 0x000000ff0200b985 */ /* 0x0001e8000c101d06 */
[----:B------:R0:W-:Y:S04]  /*26850*/  @!P2 ST.E.128 desc[UR6][R12.64], RZ ;  /* 0x000000ff0c00a985 */ /* 0x0001e8000c101d06 */
[----:B------:R0:W-:Y:S02]  /*26860*/  @!P1 ST.E.128 desc[UR6][R14.64], RZ ;  /* 0x000000ff0e009985 */ /* 0x0001e4000c101d06 */
.L_x_3119:
[----:B------:R-:W-:Y:S05]  /*26870*/  BSYNC B1 ;  /* 0x0000000000017941 */ /* 0x000fea0003800000 */
.L_x_3118:
[----:B0--3--:R0:W3:Y:S01]  /*26880*/  SHFL.IDX PT, R3, R5, 0x2, 0x181f ;  /* 0x00581f0005037f89 */ /* 0x0090e200000e0000 */
        /* <DEDUP_REMOVED lines=12> */
[----:B-----5:R-:W-:Y:S01]  /*26950*/  @!P4 IMAD.SHL.U32 R7, R20, 0x8, RZ ;  /* 0x000000081407c824 */ /* 0x020fe200078e00ff */
[-C--:B---3--:R-:W-:Y:S02]  /*26960*/  @!P3 LEA.HI.X R11, R18, R3.reuse, R19, 0x1, P0 ;  /* 0x00000003120bb211 */ /* 0x088fe400000f0c13 */
[-C--:B------:R-:W-:Y:S02]  /*26970*/  @!P5 LEA.HI.X R13, R220, R3.reuse, R9, 0x1, P1 ;  /* 0x00000003dc0dd211 */ /* 0x080fe400008f0c09 */
[----:B------:R-:W-:Y:S01]  /*26980*/  @!P6 LEA.HI.X R15, R221, R3, R6, 0x1, P2 ;  /* 0x00000003dd0fe211 */ /* 0x000fe200010f0c06 */
[----:B------:R-:W-:Y:S01]  /*26990*/  @!P4 IMAD.WIDE R2, R7, 0x2, R2 ;  /* 0x000000020702c825 */ /* 0x000fe200078e0202 */
[----:B------:R0:W-:Y:S04]  /*269a0*/  @!P3 ST.E.128 desc[UR6][R10.64], RZ ;  /* 0x000000ff0a00b985 */ /* 0x0001e8000c101d06 */
[----:B------:R0:W-:Y:S04]  /*269b0*/  @!P4 ST.E.128 desc[UR6][R2.64], RZ ;  /* 0x000000ff0200c985 */ /* 0x0001e8000c101d06 */
[----:B------:R0:W-:Y:S04]  /*269c0*/  @!P5 ST.E.128 desc[UR6][R12.64], RZ ;  /* 0x000000ff0c00d985 */ /* 0x0001e8000c101d06 */
[----:B------:R0:W-:Y:S02]  /*269d0*/  @!P6 ST.E.128 desc[UR6][R14.64], RZ ;  /* 0x000000ff0e00e985 */ /* 0x0001e4000c101d06 */
.L_x_3121:
[----:B------:R-:W-:Y:S05]  /*269e0*/  BSYNC B1 ;  /* 0x0000000000017941 */ /* 0x000fea0003800000 */
.L_x_3120:
[----:B------:R-:W-:Y:S01]  /*269f0*/  IADD3 R0, R230, 0x60, RZ ;  /* 0x00000060e6007810 */ /* 0x000fe20007ffe0ff */
[----:B0--3--:R0:W3:Y:S03]  /*26a00*/  SHFL.IDX PT, R3, R5, 0x3, 0x181f ;  /* 0x00781f0005037f89 */ /* 0x0090e600000e0000 */
        /* <DEDUP_REMOVED lines=12> */
[----:B--2-45:R-:W-:Y:S01]  /*26ad0*/  @!P4 IMAD.SHL.U32 R5, R20, 0x8, RZ ;  /* 0x000000081405c824 */ /* 0x034fe200078e00ff */
        /* <DEDUP_REMOVED lines=8> */
.L_x_3112:
[----:B------:R-:W-:Y:S05]  /*26b60*/  BSYNC B0 ;  /* 0x0000000000007941 */ /* 0x000fea0003800000 */
.L_x_3103:
[----:B------:R-:W-:Y:S02]  /*26b70*/  ULDC UR4, c[0x0][0xc3c] ;  /* 0x00030f0000047ab9 */ /* 0x000fe40000000800 */
[----:B-1----:R-:W-:-:S13]  /*26b80*/  ISETP.GE.AND P0, PT, R51, UR4, PT ;  /* 0x0000000433007c0c */ /* 0x002fda000bf06270 */
[----:B------:R-:W-:Y:S05]  /*26b90*/  @!P0 BRA `(.L_x_3122) ;  /* 0xfffffda400f48947 */ /* 0x000fea000383ffff */
[----:B------:R-:W-:Y:S05]  /*26ba0*/  BRA `(.L_x_2866) ;  /* 0x0000009000487947 */ /* 0x000fea0003800000 */
.L_x_2864:
        /* <DEDUP_REMOVED lines=18> */
.L_x_3123:
        /* <DEDUP_REMOVED lines=42> */
.L_x_3129:
        /* <DEDUP_REMOVED lines=13> */
.L_x_3128:
[----:B------:R-:W-:Y:S05]  /*27040*/  BSYNC B0 ;  /* 0x0000000000007941 */ /* 0x000fea0003800000 */
.L_x_3127:
        /* <DEDUP_REMOVED lines=20> */
[----:B------:R-:W-:-:S07]  /*27190*/  MOV R5, R11 ;  /* 0x0000000b00057202 */ /* 0x000fce0000000f00 */
.L_x_3125:
        /* <DEDUP_REMOVED lines=21> */
.L_x_3130:
[----:B-12---:R-:W-:Y:S01]  /*272f0*/  IADD3 R5, RZ, -R3, RZ ;  /* 0x80000003ff057210 */ /* 0x006fe20007ffe0ff */
[----:B---3--:R-:W-:Y:S01]  /*27300*/  IMAD R16, R16, UR5, R8 ;  /* 0x0000000510107c24 */ /* 0x008fe2000f8e0208 */
[----:B------:R-:W-:Y:S01]  /*27310*/  IABS R7, R9 ;  /* 0x0000000900077213 */ /* 0x000fe20000000000 */
[----:B------:R-:W-:Y:S02]  /*27320*/  IMAD.MOV.U32 R2, RZ, RZ, RZ ;  /* 0x000000ffff027224 */ /* 0x000fe400078e00ff */
[----:B------:R-:W-:Y:S02]  /*27330*/  IMAD R5, R5, R10, RZ ;  /* 0x0000000a05057224 */ /* 0x000fe400078e02ff */
[----:B------:R-:W-:Y:S02]  /*27340*/  IMAD.MOV R7, RZ, RZ, -R7 ;  /* 0x000000ffff077224 */ /* 0x000fe400078e0a07 */
        /* <DEDUP_REMOVED lines=12> */
[----:B------:R-:W-:-:S06]  /*27410*/  @P0 IADD3 R8, R8, 0x1, RZ ;  /* 0x0000000108080810 */ /* 0x000fcc0007ffe0ff */
        /* <DEDUP_REMOVED lines=11> */
[----:B-1----:R-:W-:Y:S01]  /*274d0*/  VIADD R3, R10, 0xffffffe ;  /* 0x0ffffffe0a037836 */ /* 0x002fe20000000000 */
[----:B------:R-:W-:-:S05]  /*274e0*/  IABS R10, R11 ;  /* 0x0000000b000a7213 */ /* 0x000fca0000000000 */
[----:B------:R-:W1:Y:S01]  /*274f0*/  F2I.FTZ.U32.TRUNC.NTZ R3, R3 ;  /* 0x0000000300037305 */ /* 0x000e62000021f000 */
[----:B------:R-:W-:Y:S01]  /*27500*/  IMAD.MOV R10, RZ, RZ, -R10 ;  /* 0x000000ffff0a7224 */ /* 0x000fe200078e0a0a */
[----:B-1----:R-:W-:-:S05]  /*27510*/  IADD3 R2, RZ, -R3, RZ ;  /* 0x80000003ff027210 */ /* 0x002fca0007ffe0ff */
        /* <DEDUP_REMOVED lines=9> */
[----:B------:R-:W-:Y:S02]  /*275b0*/  @!P1 IMAD.IADD R10, R10, 0x1, -R7 ;  /* 0x000000010a0a9824 */ /* 0x000fe400078e0a07 */
[----:B------:R-:W-:Y:S01]  /*275c0*/  @!P1 VIADD R2, R2, 0x1 ;  /* 0x0000000102029836 */ /* 0x000fe20000000000 */
[----:B------:R-:W-:Y:S02]  /*275d0*/  ISETP.NE.AND P1, PT, R11, RZ, PT ;  /* 0x000000ff0b00720c */ /* 0x000fe40003f25270 */
[----:B------:R-:W-:-:S13]  /*275e0*/  ISETP.GE.U32.AND P0, PT, R10, R7, PT ;  /* 0x000000070a00720c */ /* 0x000fda0003f06070 */
[----:B------:R-:W-:-:S05]  /*275f0*/  @P0 IADD3 R2, R2, 0x1, RZ ;  /* 0x0000000102020810 */ /* 0x000fca0007ffe0ff */
[----:B------:R-:W-:Y:S01]  /*27600*/  @!P2 IMAD.MOV R2, RZ, RZ, -R2 ;  /* 0x000000ffff02a224 */ /* 0x000fe200078e0a02 */
[----:B------:R-:W-:Y:S01]  /*27610*/  @!P1 LOP3.LUT R2, RZ, R11, RZ, 0x33, !PT ;  /* 0x0000000bff029212 */ /* 0x000fe200078e33ff */
[----:B------:R-:W-:-:S03]  /*27620*/  IMAD.MOV R11, RZ, RZ, -R11 ;  /* 0x000000ffff0b7224 */ /* 0x000fc600078e0a0b */
[----:B------:R-:W-:Y:S01]  /*27630*/  LOP3.LUT R17, RZ, R2, RZ, 0x33, !PT ;  /* 0x00000002ff117212 */ /* 0x000fe200078e33ff */
[----:B------:R-:W-:-:S04]  /*27640*/  IMAD R18, R2, R11, R5 ;  /* 0x0000000b02127224 */ /* 0x000fc800078e0205 */
[----:B------:R-:W-:Y:S01]  /*27650*/  IMAD.IADD R17, R6, 0x1, R17 ;  /* 0x0000000106117824 */ /* 0x000fe200078e0211 */
[----:B------:R-:W-:Y:S06]  /*27660*/  BRA `(.L_x_3131) ;  /* 0x00000000000c7947 */ /* 0x000fec0003800000 */
.L_x_3126:
[----:B------:R-:W-:Y:S01]  /*27670*/  MOV R17, RZ ;  /* 0x000000ff00117202 */ /* 0x000fe20000000f00 */
[----:B------:R-:W-:Y:S02]  /*27680*/  IMAD.U32 R16, RZ, RZ, UR6 ;  /* 0x00000006ff107e24 */ /* 0x000fe4000f8e00ff */
[----:B------:R-:W-:-:S07]  /*27690*/  IMAD.MOV.U32 R18, RZ, RZ, RZ ;  /* 0x000000ffff127224 */ /* 0x000fce00078e00ff */
.L_x_3131:
[----:B------:R-:W-:-:S13]  /*276a0*/  ISETP.NE.AND P0, PT, R0, RZ, PT ;  /* 0x000000ff0000720c */ /* 0x000fda0003f05270 */
[----:B------:R-:W1:Y:S01]  /*276b0*/  @!P0 S2R R3, SR_CgaCtaId ;  /* 0x0000000000038919 */ /* 0x000e620000008800 */
[----:B------:R-:W-:-:S04]  /*276c0*/  @!P0 MOV R0, 0x400 ;  /* 0x0000040000008802 */ /* 0x000fc80000000f00 */
[----:B-1----:R-:W-:-:S05]  /*276d0*/  @!P0 LEA R0, R3, R0, 0x18 ;  /* 0x0000000003008211 */ /* 0x002fca00078ec0ff */
[----:B------:R1:W-:Y:S01]  /*276e0*/  @!P0 STS.128 [R0+0x388d0], R16 ;  /* 0x0388d01000008388 */ /* 0x0003e20000000c00 */
[----:B------:R-:W-:Y:S06]  /*276f0*/  BAR.ARV 0x5, 0x180 ;  /* 0x0146000000007b1d */ /* 0x000fec0000002000 */
.L_x_3124:
[----:B-1----:R-:W-:Y:S01]  /*27700*/  IMAD.MOV.U32 R0, RZ, RZ, 0x1 ;  /* 0x00000001ff007424 */ /* 0x002fe200078e00ff */
[----:B------:R1:W-:Y:S01]  /*27710*/  STL [R1+0x8], RZ ;  /* 0x000008ff01007387 */ /* 0x0003e20000100800 */
[----:B------:R-:W-:Y:S02]  /*27720*/  ULDC UR4, c[0x0][0xc3c] ;  /* 0x00030f0000047ab9 */ /* 0x000fe40000000800 */
[----:B--2---:R-:W-:Y:S01]  /*27730*/  ISETP.GE.AND P0, PT, R19, UR4, PT ;  /* 0x0000000413007c0c */ /* 0x004fe2000bf06270 */
[----:B------:R1:W-:Y:S04]  /*27740*/  STL [R1+0x18], R0 ;  /* 0x0000180001007387 */ /* 0x0003e80000100800 */
[----:B------:R1:W-:Y:S08]  /*27750*/  STL [R1+0x50], RZ ;  /* 0x000050ff01007387 */ /* 0x0003f00000100800 */
[----:B-1----:R-:W-:Y:S05]  /*27760*/  @P0 BRA `(.L_x_3132) ;  /* 0x0000008000680947 */ /* 0x002fea0003800000 */
[----:B------:R-:W2:Y:S04]  /*27770*/  LDL R0, [R1+0x98] ;  /* 0x0000980001007983 */ /* 0x000ea80000100800 */
[----:B------:R-:W3:Y:S01]  /*27780*/  LDL.LU R5, [R1+0xc] ;  /* 0x00000c0001057983 */ /* 0x000ee20000300800 */
[----:B------:R-:W1:Y:S01]  /*27790*/  S2UR UR5, SR_CgaCtaId ;  /* 0x00000000000579c3 */ /* 0x000e620000008800 */
[----:B------:R-:W-:Y:S01]  /*277a0*/  LOP3.LUT R7, R4, 0x7f, RZ, 0xc0, !PT ;  /* 0x0000007f04077812 */ /* 0x000fe200078ec0ff */
[----:B------:R-:W-:Y:S01]  /*277b0*/  UMOV UR4, 0x400 ;  /* 0x0000040000047882 */ /* 0x000fe20000000000 */
[----:B------:R-:W-:Y:S01]  /*277c0*/  BSSY B8, `(.L_x_3132) ;  /* 0x0000814000087945 */ /* 0x000fe20003800000 */
[----:B------:R-:W-:Y:S01]  /*277d0*/  ULDC.64 UR36, c[0x0][0x198] ;  /* 0x0000660000247ab9 */ /* 0x000fe20000000a00 */
[C---:B------:R-:W-:Y:S01]  /*277e0*/  ISETP.NE.AND P1, PT, R7.reuse, RZ, PT ;  /* 0x000000ff0700720c */ /* 0x040fe20003f25270 */
[----:B------:R-:W-:Y:S01]  /*277f0*/  ULDC UR39, c[0x0][0xc] ;  /* 0x0000030000277ab9 */ /* 0x000fe20000000800 */
[----:B0-----:R-:W-:-:S02]  /*27800*/  SHF.L.U32 R2, R7, 0x3, RZ ;  /* 0x0000000307027819 */ /* 0x001fc400000006ff */
[----:B------:R-:W-:Y:S01]  /*27810*/  SHF.R.U32.HI R6, RZ, 0x3, R7 ;  /* 0x00000003ff067819 */ /* 0x000fe20000011607 */
[----:B-1----:R-:W-:Y:S01]  /*27820*/  ULEA UR4, UR5, UR4, 0x18 ;  /* 0x0000000405047291 */ /* 0x002fe2000f8ec03f */
[----:B--2---:R-:W-:Y:S01]  /*27830*/  R2UR UR6, R0 ;  /* 0x00000000000672ca */ /* 0x004fe200000e0000 */
[----:B------:R-:W-:Y:S01]  /*27840*/  IMAD.SHL.U32 R0, R4, 0x8, RZ ;  /* 0x0000000804007824 */ /* 0x000fe200078e00ff */
[----:B---3--:R-:W-:-:S04]  /*27850*/  LOP3.LUT R5, R5, 0xfffffffd, RZ, 0xc0, !PT ;  /* 0xfffffffd05057812 */ /* 0x008fc800078ec0ff */
[----:B------:R-:W-:Y:S02]  /*27860*/  LOP3.LUT R3, R0, 0x1f8, RZ, 0xc0, !PT ;  /* 0x000001f800037812 */ /* 0x000fe400078ec0ff */
[----:B------:R-:W-:Y:S02]  /*27870*/  @P1 LOP3.LUT R5, R5, 0x2, RZ, 0xfc, !PT ;  /* 0x0000000205051812 */ /* 0x000fe400078efcff */
[----:B------:R-:W-:Y:S02]  /*27880*/  LOP3.LUT R3, R3, 0x38, R4, 0x78, !PT ;  /* 0x0000003803037812 */ /* 0x000fe400078e7804 */
[----:B------:R-:W-:Y:S01]  /*27890*/  LOP3.LUT R5, R5, 0xfffffffe, RZ, 0xc0, !PT ;  /* 0xfffffffe05057812 */ /* 0x000fe200078ec0ff */
[----:B------:R-:W-:Y:S01]  /*278a0*/  ULOP3.LUT UR38, UR6, 0x2, URZ, 0xfc, !UPT ;  /* 0x0000000206267892 */ /* 0x000fe2000f8efc3f */
[----:B------:R-:W-:Y:S02]  /*278b0*/  LOP3.LUT R2, R3, 0x200, R2, 0xf8, !PT ;  /* 0x0000020003027812 */ /* 0x000fe400078ef802 */
[C---:B------:R-:W-:Y:S01]  /*278c0*/  LOP3.LUT P0, R3, R4.reuse, 0x1f, RZ, 0xc0, !PT ;  /* 0x0000001f04037812 */ /* 0x040fe2000780c0ff */
[----:B------:R-:W-:Y:S01]  /*278d0*/  IMAD.SHL.U32 R4, R4, 0x10, RZ ;  /* 0x0000001004047824 */ /* 0x000fe200078e00ff */
[----:B------:R-:W-:-:S03]  /*278e0*/  LOP3.LUT R0, R0, 0x38, RZ, 0xc0, !PT ;  /* 0x0000003800007812 */ /* 0x000fc600078ec0ff */
[----:B------:R0:W-:Y:S01]  /*278f0*/  STL [R1+0x30], R3 ;  /* 0x0000300301007387 */ /* 0x0001e20000100800 */
[----:B------:R-:W-:Y:S02]  /*27900*/  LOP3.LUT R4, R6, 0x70, R4, 0xf8, !PT ;  /* 0x0000007006047812 */ /* 0x000fe400078ef804 */
[----:B------:R-:W-:-:S05]  /*27910*/  MOV R4, 0x1 ;  /* 0x0000000100047802 */ /* 0x000fca0000000f00 */
[----:B------:R-:W-:Y:S02]  /*27920*/  @P0 LOP3.LUT R5, R5, 0x1, RZ, 0xfc, !PT ;  /* 0x0000000105050812 */ /* 0x000fe400078efcff */
[----:B------:R-:W-:Y:S01]  /*27930*/  ISETP.NE.OR P0, PT, R7, RZ, !P0 ;  /* 0x000000ff0700720c */ /* 0x000fe20004705670 */
[----:B0-----:R-:W-:Y:S01]  /*27940*/  IMAD.U32 R3, RZ, RZ, UR4 ;  /* 0x00000004ff037e24 */ /* 0x001fe2000f8e00ff */
[----:B------:R-:W-:-:S03]  /*27950*/  LOP3.LUT R5, R5, 0xfffffff7, RZ, 0xc0, !PT ;  /* 0xfffffff705057812 */ /* 0x000fc600078ec0ff */
[----:B------:R-:W-:Y:S01]  /*27960*/  IMAD R2, R2, 0x2, R3 ;  /* 0x0000000202027824 */ /* 0x000fe200078e0203 */
[----:B------:R0:W-:Y:S04]  /*27970*/  STL [R1+0x4], R3 ;  /* 0x0000040301007387 */ /* 0x0001e80000100800 */
[----:B------:R1:W-:Y:S03]  /*27980*/  STL [R1+0x2c], R2 ;  /* 0x00002c0201007387 */ /* 0x0003e60000100800 */
[----:B------:R-:W-:Y:S01]  /*27990*/  @P0 LOP3.LUT R5, R5, 0x8, RZ, 0xfc, !PT ;  /* 0x0000000805050812 */ /* 0x000fe200078efcff */
[----:B------:R-:W-:Y:S01]  /*279a0*/  STL [R1+0x20], RZ ;  /* 0x000020ff01007387 */ /* 0x000fe20000100800 */
[----:B0-----:R-:W-:-:S03]  /*279b0*/  LOP3.LUT R3, R0, 0x40, RZ, 0xfc, !PT ;  /* 0x0000004000037812 */ /* 0x001fc600078efcff */
[----:B------:R-:W-:Y:S01]  /*279c0*/  STL [R1+0xc], R5 ;  /* 0x00000c0501007387 */ /* 0x000fe20000100800 */
[----:B-1----:R-:W-:-:S05]  /*279d0*/  IMAD.MOV.U32 R2, RZ, RZ, 0x1 ;  /* 0x00000001ff027424 */ /* 0x002fca00078e00ff */
[----:B------:R0:W-:Y:S04]  /*279e0*/  STL [R1+0x24], R2 ;  /* 0x0000240201007387 */ /* 0x0001e80000100800 */
[----:B------:R1:W-:Y:S04]  /*279f0*/  STL [R1+0x50], RZ ;  /* 0x000050ff01007387 */ /* 0x0003e80000100800 */
[----:B------:R1:W-:Y:S01]  /*27a00*/  STL [R1+0x8], RZ ;  /* 0x000008ff01007387 */ /* 0x0003e20000100800 */
[----:B0-----:R-:W-:-:S03]  /*27a10*/  LOP3.LUT R2, R0, 0x80, RZ, 0xfc, !PT ;  /* 0x0000008000027812 */ /* 0x001fc600078efcff */
[----:B------:R1:W-:Y:S01]  /*27a20*/  STL [R1+0x18], R4 ;  /* 0x0000180401007387 */ /* 0x0003e20000100800 */
[----:B------:R-:W-:-:S07]  /*27a30*/  LOP3.LUT R0, R0, 0xc0, RZ, 0xfc, !PT ;  /* 0x000000c000007812 */ /* 0x000fce00078efcff */
.L_x_3293:
[----:B0--3--:R-:W0:Y:S01]  /*27a40*/  LDC.64 R2, c[0x0][0xc88] ;  /* 0x00032200ff027b82 */ /* 0x009e220000000a00 */
[----:B------:R-:W-:Y:S01]  /*27a50*/  ULDC.64 UR4, c[0x0][0x208] ;  /* 0x0000820000047ab9 */ /* 0x000fe20000000a00 */
[----:B0-----:R-:W-:-:S05]  /*27a60*/  IMAD.WIDE R2, R19, 0x4, R2 ;  /* 0x0000000413027825 */ /* 0x001fca00078e0202 */
[----:B-12---:R-:W2:Y:S01]  /*27a70*/  LDG.E R4, desc[UR4][R2.64] ;  /* 0x0000000402047981 */ /* 0x006ea2000c1e1900 */
        /* <DEDUP_REMOVED lines=10> */
[----:B------:R-:W-:Y:S01]  /*27b20*/  IMAD.MOV.U32 R12, RZ, RZ, RZ ;  /* 0x000000ffff0c7224 */ /* 0x000fe200078e00ff */
[----:B------:R-:W-:Y:S01]  /*27b30*/  ULDC.64 UR8, c[0x0][0xa10] ;  /* 0x0002840000087ab9 */ /* 0x000fe20000000a00 */
[----:B--2---:R-:W-:Y:S01]  /*27b40*/  SHF.R.S32.HI R5, RZ, 0x1f, R4 ;  /* 0x0000001fff057819 */ /* 0x004fe20000011404 */
[----:B------:R-:W-:-:S07]  /*27b50*/  IMAD.SHL.U32 R15, R4, 0x4, RZ ;  /* 0x00000004040f7824 */ /* 0x000fce00078e00ff */
[C---:B------:R-:W-:Y:S01]  /*27b60*/  @P0 LEA R2, P1, R4.reuse, UR4, 0x2 ;  /* 0x0000000404020c11 */ /* 0x040fe2000f8210ff */
[----:B------:R0:W-:Y:S01]  /*27b70*/  STL [R1+0x34], R4 ;  /* 0x0000340401007387 */ /* 0x0001e20000100800 */
[C-C-:B------:R-:W-:Y:S02]  /*27b80*/  SHF.L.U64.HI R14, R4.reuse, 0x2, R5.reuse ;  /* 0x00000002040e7819 */ /* 0x140fe40000010205 */
[----:B------:R-:W-:Y:S01]  /*27b90*/  @P0 LEA.HI.X R3, R4, UR5, R5, 0x2, P1 ;  /* 0x0000000504030c11 */ /* 0x000fe200088f1405 */
[----:B------:R-:W-:Y:S01]  /*27ba0*/  ULDC.64 UR4, c[0x0][0xa00] ;  /* 0x0002800000047ab9 */ /* 0x000fe20000000a00 */
[C---:B-----5:R-:W-:Y:S01]  /*27bb0*/  @P3 IADD3 R8, P1, R15.reuse, UR10, RZ ;  /* 0x0000000a0f083c10 */ /* 0x060fe2000ff3e0ff */
        /* <DEDUP_REMOVED lines=12> */
[----:B--2---:R-:W-:-:S04]  /*27c80*/  IADD3 R2, P0, R15, UR4, RZ ;  /* 0x000000040f027c10 */ /* 0x004fc8000ff1e0ff */
[----:B------:R-:W-:Y:S01]  /*27c90*/  IADD3.X R3, R14, UR5, RZ, P0, !PT ;  /* 0x000000050e037c10 */ /* 0x000fe200087fe4ff */
[----:B------:R-:W-:Y:S01]  /*27ca0*/  ULDC UR4, c[0x0][0x288] ;  /* 0x0000a20000047ab9 */ /* 0x000fe20000000800 */
[----:B0-----:R-:W-:-:S03]  /*27cb0*/  IADD3 R4, P0, R15, UR8, RZ ;  /* 0x000000080f047c10 */ /* 0x001fc6000ff1e0ff */
[----:B------:R0:W5:Y:S01]  /*27cc0*/  @P2 LDG.E R11, desc[UR12][R6.64] ;  /* 0x0000000c060b2981 */ /* 0x000162000c1e1900 */
[----:B-1----:R-:W-:Y:S02]  /*27cd0*/  IADD3.X R5, R14, UR9, RZ, P0, !PT ;  /* 0x000000090e057c10 */ /* 0x002fe400087fe4ff */
[----:B------:R-:W-:Y:S01]  /*27ce0*/  ISETP.NE.U32.AND P0, PT, RZ, UR8, PT ;  /* 0x00000008ff007c0c */ /* 0x000fe2000bf05070 */
[----:B------:R-:W2:Y:S03]  /*27cf0*/  @P1 LDG.E R12, desc[UR12][R2.64] ;  /* 0x0000000c020c1981 */ /* 0x000ea6000c1e1900 */
[----:B------:R-:W-:-:S13]  /*27d00*/  ISETP.NE.AND.EX P0, PT, RZ, UR9, PT, P0 ;  /* 0x00000009ff007c0c */ /* 0x000fda000bf05300 */
[----:B------:R0:W5:Y:S04]  /*27d10*/  @P0 LDG.E R10, desc[UR12][R4.64] ;  /* 0x0000000c040a0981 */ /* 0x000168000c1e1900 */
[----:B--2---:R1:W-:Y:S02]  /*27d20*/  STL [R1+0x3c], R12 ;  /* 0x00003c0c01007387 */ /* 0x0043e40000100800 */
[----:B-1----:R-:W-:Y:S01]  /*27d30*/  IMAD.U32 R12, RZ, RZ, UR4 ;  /* 0x00000004ff0c7e24 */ /* 0x002fe2000f8e00ff */
[----:B------:R-:W-:-:S05]  /*27d40*/  ULDC.64 UR4, c[0x0][0x418] ;  /* 0x0001060000047ab9 */ /* 0x000fca0000000a00 */
[----:B------:R-:W2:Y:S01]  /*27d50*/  @P3 LDG.E R12, desc[UR12][R8.64] ;  /* 0x0000000c080c3981 */ /* 0x000ea2000c1e1900 */
[----:B------:R-:W-:-:S03]  /*27d60*/  UISETP.NE.U32.AND UP0, UPT, UR4, URZ, UPT ;  /* 0x0000003f0400728c */ /* 0x000fc6000bf05070 */
[----:B------:R-:W-:Y:S01]  /*27d70*/  ULDC UR4, c[0x0][0x424] ;  /* 0x0001090000047ab9 */ /* 0x000fe20000000800 */
[----:B------:R-:W-:-:S03]  /*27d80*/  UISETP.NE.AND.EX UP0, UPT, UR5, URZ, UPT, UP0 ;  /* 0x0000003f0500728c */ /* 0x000fc6000bf05300 */
[----:B------:R-:W-:Y:S01]  /*27d90*/  ULDC UR5, c[0x0][0x2f0] ;  /* 0x0000bc0000057ab9 */ /* 0x000fe20000000800 */
[----:B------:R-:W-:Y:S01]  /*27da0*/  USEL UR4, UR4, 0x1, UP0 ;  /* 0x0000000104047887 */ /* 0x000fe20008000000 */
[----:B--2---:R0:W-:Y:S04]  /*27db0*/  STL [R1+0x40], R12 ;  /* 0x0000400c01007387 */ /* 0x0041e80000100800 */
[----:B------:R0:W5:Y:S01]  /*27dc0*/  LDL R13, [R1+0x40] ;  /* 0x00004000010d7983 */ /* 0x0001620000100800 */
[----:B------:R-:W-:-:S03]  /*27dd0*/  UIMAD UR4, UR4, UR5, URZ ;  /* 0x00000005040472a4 */ /* 0x000fc6000f8e023f */
[----:B------:R-:W-:Y:S02]  /*27de0*/  ULDC UR5, c[0x0][0x348] ;  /* 0x0000d20000057ab9 */ /* 0x000fe40000000800 */
[----:B------:R-:W-:Y:S01]  /*27df0*/  MOV R8, UR5 ;  /* 0x0000000500087c02 */ /* 0x000fe20008000f00 */
[----:B------:R-:W-:Y:S01]  /*27e00*/  IMAD.U32 R9, RZ, RZ, UR4 ;  /* 0x00000004ff097e24 */ /* 0x000fe2000f8e00ff */
[----:B0-----:R-:W-:Y:S06]  /*27e10*/  @P3 BRA `(.L_x_3133) ;  /* 0x0000000000183947 */ /* 0x001fec0003800000 */
[----:B------:R-:W-:Y:S05]  /*27e20*/  @!P1 BRA `(.L_x_3133) ;  /* 0x0000000000149947 */ /* 0x000fea0003800000 */
[----:B------:R-:W-:Y:S02]  /*27e30*/  ULDC.64 UR4, c[0x0][0x208] ;  /* 0x0000820000047ab9 */ /* 0x000fe40000000a00 */
[----:B------:R-:W2:Y:S04]  /*27e40*/  LDG.E R12, desc[UR4][R2.64] ;  /* 0x00000004020c7981 */ /* 0x000ea8000c1e1900 */
[----:B------:R-:W2:Y:S02]  /*27e50*/  LDG.E R2, desc[UR4][R2.64+0x4] ;  /* 0x0000040402027981 */ /* 0x000ea4000c1e1900 */
[----:B--2--5:R-:W-:-:S05]  /*27e60*/  IMAD.IADD R13, R2, 0x1, -R12 ;  /* 0x00000001020d7824 */ /* 0x024fca00078e0a0c */
[----:B------:R0:W-:Y:S02]  /*27e70*/  STL [R1+0x40], R13 ;  /* 0x0000400d01007387 */ /* 0x0001e40000100800 */
.L_x_3133:
[----:B------:R-:W2:Y:S01]  /*27e80*/  LDL R12, [R1+0x34] ;  /* 0x00003400010c7983 */ /* 0x000ea20000100800 */
[----:B-----5:R-:W-:Y:S01]  /*27e90*/  IMAD.IADD R2, R11, 0x1, R0 ;  /* 0x000000010b027824 */ /* 0x020fe200078e0200 */
[----:B------:R-:W-:Y:S02]  /*27ea0*/  ULDC.64 UR4, c[0x0][0xa20] ;  /* 0x0002880000047ab9 */ /* 0x000fe40000000a00 */
[----:B------:R-:W-:Y:S02]  /*27eb0*/  ISETP.NE.U32.AND P1, PT, RZ, UR4, PT ;  /* 0x00000004ff007c0c */ /* 0x000fe4000bf25070 */
[----:B------:R1:W-:Y:S02]  /*27ec0*/  STL [R1+0x1c], R2 ;  /* 0x00001c0201007387 */ /* 0x0003e40000100800 */
[----:B------:R-:W-:Y:S02]  /*27ed0*/  ISETP.NE.AND.EX P1, PT, RZ, UR5, PT, P1 ;  /* 0x00000005ff007c0c */ /* 0x000fe4000bf25310 */
[----:B--2---:R1:W-:Y:S11]  /*27ee0*/  STL [R1+0x14], R12 ;  /* 0x0000140c01007387 */ /* 0x0043f60000100800 */
[----:B------:R-:W-:Y:S05]  /*27ef0*/  @!P1 BRA `(.L_x_3134) ;  /* 0x0000000000149947 */ /* 0x000fea0003800000 */
[----:B-1----:R-:W-:Y:S01]  /*27f00*/  IADD3 R2, P1, R15, UR4, RZ ;  /* 0x000000040f027c10 */ /* 0x002fe2000ff3e0ff */
[----:B------:R-:W-:-:S03]  /*27f10*/  ULDC.64 UR6, c[0x0][0x208] ;  /* 0x0000820000067ab9 */ /* 0x000fc60000000a00 */
[----:B------:R-:W-:-:S05]  /*27f20*/  IADD3.X R3, R14, UR5, RZ, P1, !PT ;  /* 0x000000050e037c10 */ /* 0x000fca0008ffe4ff */
[----:B------:R1:W5:Y:S01]  /*27f30*/  LDG.E R9, desc[UR6][R2.64] ;  /* 0x0000000602097981 */ /* 0x000362000c1e1900 */
[----:B------:R-:W-:Y:S05]  /*27f40*/  BRA `(.L_x_3135) ;  /* 0x0000000000147947 */ /* 0x000fea0003800000 */
.L_x_3134:
[----:B------:R-:W-:Y:S05]  /*27f50*/  @!P2 BRA `(.L_x_3135) ;  /* 0x000000000010a947 */ /* 0x000fea0003800000 */
[----:B------:R-:W-:Y:S02]  /*27f60*/  ULDC.64 UR4, c[0x0][0x208] ;  /* 0x0000820000047ab9 */ /* 0x000fe40000000a00 */
[----:B------:R-:W2:Y:S04]  /*27f70*/  LDG.E R9, desc[UR4][R6.64] ;  /* 0x0000000406097981 */ /* 0x000ea8000c1e1900 */
[----:B------:R-:W2:Y:S02]  /*27f80*/  LDG.E R6, desc[UR4][R6.64+0x4] ;  /* 0x0000040406067981 */ /* 0x000ea4000c1e1900 */
[----:B--2---:R-:W-:-:S07]  /*27f90*/  IMAD.IADD R9, R6, 0x1, -R9 ;  /* 0x0000000106097824 */ /* 0x004fce00078e0a09 */
.L_x_3135:
[----:B------:R-:W-:Y:S01]  /*27fa0*/  ULDC.64 UR4, c[0x0][0x208] ;  /* 0x0000820000047ab9 */ /* 0x000fe20000000a00 */
[----:B-1----:R-:W1:Y:S01]  /*27fb0*/  LDC R3, c[0x0][0x448] ;  /* 0x00011200ff037b82 */ /* 0x002e620000000800 */
[----:B------:R-:W2:Y:S01]  /*27fc0*/  @P0 LDG.E R2, desc[UR4][R4.64] ;  /* 0x0000000404020981 */ /* 0x000ea2000c1e1900 */
[----:B-----5:R-:W-:-:S03]  /*27fd0*/  IADD3 R0, -R0, R9, RZ ;  /* 0x0000000900007210 */ /* 0x020fc60007ffe1ff */
[----:B------:R3:W2:Y:S01]  /*27fe0*/  @P0 LDG.E R4, desc[UR4][R4.64+0x4] ;  /* 0x0000040404040981 */ /* 0x0006a2000c1e1900 */
[----:B-1----:R-:W-:-:S13]  /*27ff0*/  ISETP.NE.AND P1, PT, R3, 0x1, PT ;  /* 0x000000010300780c */ /* 0x002fda0003f25270 */
[----:B---3--:R-:W1:Y:S01]  /*28000*/  @P1 LDC R5, c[0x0][0x450] ;  /* 0x00011400ff051b82 */ /* 0x008e620000000800 */
[----:B------:R-:W-:Y:S01]  /*28010*/  BSSY B0, `(.L_x_3136) ;  /* 0x00001b1000007945 */ /* 0x000fe20003800000 */
[----:B------:R-:W-:Y:S01]  /*28020*/  PLOP3.LUT P5, PT, PT, PT, PT, 0x80, 0x0 ;  /* 0x000000000000781c */ /* 0x000fe20003faf070 */
[----:B--2---:R-:W-:-:S05]  /*28030*/  @P0 IMAD.IADD R8, R4, 0x1, -R2 ;  /* 0x0000000104080824 */ /* 0x004fca00078e0a02 */
[----:B------:R-:W2:Y:S01]  /*28040*/  @P1 LDC R4, c[0x0][0x44c] ;  /* 0x00011300ff041b82 */ /* 0x000ea20000000800 */
[----:B------:R-:W-:-:S04]  /*28050*/  IMAD.SHL.U32 R2, R17, 0x80, RZ ;  /* 0x0000008011027824 */ /* 0x000fc800078e00ff */
[----:B------:R-:W-:-:S04]  /*28060*/  VIADD R2, R2, 0x7f ;  /* 0x0000007f02027836 */ /* 0x000fc80000000000 */
[----:B------:R-:W-:Y:S02]  /*28070*/  IMAD.MOV.U32 R3, RZ, RZ, R2 ;  /* 0x000000ffff037224 */ /* 0x000fe400078e0002 */
[----:B--2---:R-:W-:Y:S01]  /*28080*/  @P1 IMAD.HI.U32 R4, R2, R4, RZ ;  /* 0x0000000402041227 */ /* 0x004fe200078e00ff */
[----:B------:R-:W-:-:S04]  /*28090*/  IADD3 R2, R0, R8, RZ ;  /* 0x0000000800027210 */ /* 0x000fc80007ffe0ff */
[----:B-1----:R-:W-:Y:S01]  /*280a0*/  @P1 SHF.R.U32.HI R3, RZ, R5, R4 ;  /* 0x00000005ff031219 */ /* 0x002fe20000011604 */
        /* <DEDUP_REMOVED lines=9> */
[----:B------:R-:W-:-:S05]  /*28140*/  VIMNMX R2, R20, R2, PT ;  /* 0x0000000214027248 */ /* 0x000fca0003fe0100 */
[--C-:B------:R-:W-:Y:S02]  /*28150*/  IMAD R2, R2, 0x50, -R0.reuse ;  /* 0x0000005002027824 */ /* 0x100fe400078e0a00 */
[----:B------:R-:W-:-:S03]  /*28160*/  IMAD.MOV R0, RZ, RZ, -R0 ;  /* 0x000000ffff007224 */ /* 0x000fc600078e0a00 */
[----:B------:R-:W-:Y:S02]  /*28170*/  VIMNMX R8, R2, R8, PT ;  /* 0x0000000802087248 */ /* 0x000fe40003fe0100 */
[----:B------:R-:W-:-:S04]  /*28180*/  VIMNMX R0, RZ, R0, !PT ;  /* 0x00000000ff007248 */ /* 0x000fc80007fe0100 */
[----:B------:R-:W-:Y:S01]  /*28190*/  ISETP.GT.AND P1, PT, R8, R0, PT ;  /* 0x000000000800720c */ /* 0x000fe20003f24270 */
[----:B------:R-:W-:-:S12]  /*281a0*/  IMAD.WIDE.U32 R2, R0, -0x33333333, RZ ;  /* 0xcccccccd00027825 */ /* 0x000fd800078e00ff */
[----:B------:R-:W-:-:S04]  /*281b0*/  @P1 VIADD R8, R8, 0x4f ;  /* 0x0000004f08081836 */ /* 0x000fc80000000000 */
[----:B------:R-:W-:Y:S01]  /*281c0*/  @P1 IMAD.HI R0, R8, 0x66666667, RZ ;  /* 0x6666666708001827 */ /* 0x000fe200078e02ff */
[----:B------:R-:W-:-:S04]  /*281d0*/  SHF.R.U32.HI R9, RZ, 0x6, R3 ;  /* 0x00000006ff097819 */ /* 0x000fc80000011603 */
[----:B------:R-:W-:Y:S02]  /*281e0*/  @P1 SHF.R.U32.HI R2, RZ, 0x1f, R0 ;  /* 0x0000001fff021819 */ /* 0x000fe40000011600 */
[----:B------:R-:W-:Y:S02]  /*281f0*/  MOV R7, R9 ;  /* 0x0000000900077202 */ /* 0x000fe40000000f00 */
[----:B------:R-:W-:-:S04]  /*28200*/  @P1 LEA.HI.SX32 R7, R0, R2, 0x1b ;  /* 0x0000000200071211 */ /* 0x000fc800078fdaff */
[----:B------:R-:W-:-:S13]  /*28210*/  ISETP.GT.AND P1, PT, R7, R9, PT ;  /* 0x000000090700720c */ /* 0x000fda0003f24270 */
[----:B------:R-:W-:Y:S05]  /*28220*/  @!P1 BRA `(.L_x_3137) ;  /* 0x00000018003c9947 */ /* 0x000fea0003800000 */
[----:B------:R-:W-:Y:S01]  /*28230*/  UMOV UR4, 0xffffffff ;  /* 0xffffffff00047882 */ /* 0x000fe20000000000 */
[----:B------:R-:W-:Y:S02]  /*28240*/  SEL R0, R12, RZ, !P0 ;  /* 0x000000ff0c007207 */ /* 0x000fe40004000000 */
[----:B------:R-:W-:Y:S05]  /*28250*/  BRA.DIV UR4, `(.L_x_3138) ;  /* 0x0000008e041c7947 */ /* 0x000fea000b800000 */
[----:B------:R-:W1:Y:S02]  /*28260*/  S2R R2, SR_TID.X ;  /* 0x0000000000027919 */ /* 0x000e640000002100 */
[----:B-1----:R-:W-:-:S04]  /*28270*/  SHF.R.U32.HI R2, RZ, 0x5, R2 ;  /* 0x00000005ff027819 */ /* 0x002fc80000011602 */
[----:B------:R-:W-:-:S05]  /*28280*/  LOP3.LUT R2, R2, 0x3, RZ, 0xc0, !PT ;  /* 0x0000000302027812 */ /* 0x000fca00078ec0ff */
[----:B------:R1:W2:Y:S02]  /*28290*/  SHFL.IDX PT, R14, R2, RZ, 0x1f ;  /* 0x00001fff020e7589 */ /* 0x0002a400000e0000 */
.L_x_3360:
[----:B--2---:R-:W-:Y:S02]  /*282a0*/  ISETP.NE.AND P0, PT, R14, RZ, PT ;  /* 0x000000ff0e00720c */ /* 0x004fe40003f05270 */
[----:B------:R-:W-:-:S11]  /*282b0*/  PLOP3.LUT P2, PT, PT, PT, PT, 0x8, 0x0 ;  /* 0x000000000000781c */ /* 0x000fd60003f4e170 */
[----:B------:R-:W-:Y:S05]  /*282c0*/  @P0 BRA `(.L_x_3139) ;  /* 0x00000000000c0947 */ /* 0x000fea0003800000 */
[----:B------:R-:W-:-:S03]  /*282d0*/  UMOV UR4, 0xffffffff ;  /* 0xffffffff00047882 */ /* 0x000fc60000000000 */
[----:B------:R-:W-:Y:S05]  /*282e0*/  BRA.DIV UR4, `(.L_x_3140) ;  /* 0x0000008e042c7947 */ /* 0x000fea000b800000 */
[----:B------:R-:W-:-:S13]  /*282f0*/  ELECT P2, URZ, PT ;  /* 0x00000000003f782f */ /* 0x000fda0003840000 */
.L_x_3139:
[----:B-1----:R-:W2:Y:S04]  /*28300*/  LDL R2, [R1+0x50] ;  /* 0x0000500001027983 */ /* 0x002ea80000100800 */
[----:B------:R-:W3:Y:S01]  /*28310*/  LDL R4, [R1+0x4] ;  /* 0x0000040001047983 */ /* 0x000ee20000100800 */
[----:B------:R-:W-:Y:S01]  /*28320*/  BSSY B1, `(.L_x_3141) ;  /* 0x0000008000017945 */ /* 0x000fe20003800000 */
[----:B--2---:R-:W-:-:S05]  /*28330*/  VIADD R2, R2, 0x1 ;  /* 0x0000000102027836 */ /* 0x004fca0000000000 */
[----:B------:R-:W-:-:S04]  /*28340*/  LEA.HI R3, R2, R2, RZ, 0x1 ;  /* 0x0000000202037211 */ /* 0x000fc800078f08ff */
[----:B------:R-:W-:-:S05]  /*28350*/  LOP3.LUT R3, R3, 0xfffffffe, RZ, 0xc0, !PT ;  /* 0xfffffffe03037812 */ /* 0x000fca00078ec0ff */
[----:B------:R-:W-:-:S05]  /*28360*/  IMAD.IADD R2, R2, 0x1, -R3 ;  /* 0x0000000102027824 */ /* 0x000fca00078e0a03 */
[----:B------:R-:W-:-:S04]  /*28370*/  SHF.L.U32 R2, R2, 0x1f, RZ ;  /* 0x0000001f02027819 */ /* 0x000fc800000006ff */
[----:B---3--:R-:W1:Y:S02]  /*28380*/  SYNCS.PHASECHK.TRANS64.TRYWAIT P0, [R4+URZ+0x38820], R2 ;  /* 0x03882002040075a7 */ /* 0x008e64000800017f */
[----:B-1----:R-:W-:Y:S05]  /*28390*/  @!P0 BRA `(.L_x_3142) ;  /* 0x0000008c00248947 */ /* 0x002fea0003800000 */
.L_x_3363:
[----:B------:R-:W-:Y:S05]  /*283a0*/  BSYNC B1 ;  /* 0x0000000000017941 */ /* 0x000fea0003800000 */
.L_x_3141:
[----:B------:R-:W-:Y:S04]  /*283b0*/  BSSY B1, `(.L_x_3143) ;  /* 0x00000ae000017945 */ /* 0x000fe80003800000 */
[----:B------:R-:W-:Y:S05]  /*283c0*/  @!P2 BRA `(.L_x_3144) ;  /* 0x0000000800b0a947 */ /* 0x000fea0003800000 */
[----:B------:R-:W2:Y:S04]  /*283d0*/  LDL R6, [R1+0x4] ;  /* 0x0000040001067983 */ /* 0x000ea80000100800 */
[----:B------:R-:W2:Y:S04]  /*283e0*/  LDL R5, [R1+0x20] ;  /* 0x0000200001057983 */ /* 0x000ea80000100800 */
[----:B------:R-:W3:Y:S01]  /*283f0*/  LDL R4, [R1+0x24] ;  /* 0x0000240001047983 */ /* 0x000ee20000100800 */
[----:B------:R-:W-:Y:S01]  /*28400*/  BSSY B2, `(.L_x_3145) ;  /* 0x0000008000027945 */ /* 0x000fe20003800000 */
[----:B-1----:R-:W1:Y:S02]  /*28410*/  S2R R3, SR_TID.X ;  /* 0x0000000000037919 */ /* 0x002e640000002100 */
[----:B-1----:R-:W-:-:S04]  /*28420*/  LOP3.LUT R3, R3, 0x7f, RZ, 0xc0, !PT ;  /* 0x0000007f03037812 */ /* 0x002fc800078ec0ff */
[----:B------:R-:W-:Y:S01]  /*28430*/  ISETP.NE.AND P4, PT, R3, RZ, PT ;  /* 0x000000ff0300720c */ /* 0x000fe20003f85270 */
[----:B--2---:R-:W-:Y:S01]  /*28440*/  IMAD R6, R5, 0x8, R6 ;  /* 0x0000000805067824 */ /* 0x004fe200078e0206 */
[----:B---3--:R-:W-:-:S04]  /*28450*/  SHF.L.U32 R8, R4, 0x1f, RZ ;  /* 0x0000001f04087819 */ /* 0x008fc800000006ff */
[----:B------:R-:W1:Y:S02]  /*28460*/  SYNCS.PHASECHK.TRANS64.TRYWAIT P0, [R6+URZ+0x388a0], R8 ;  /* 0x0388a008060075a7 */ /* 0x000e64000800017f */
[----:B-1----:R-:W-:Y:S05]  /*28470*/  @!P0 BRA `(.L_x_3146) ;  /* 0x0000008c00048947 */ /* 0x002fea0003800000 */
.L_x_3364:
[----:B------:R-:W-:Y:S05]  /*28480*/  BSYNC B2 ;  /* 0x0000000000027941 */ /* 0x000fea0003800000 */
.L_x_3145:
        /* <DEDUP_REMOVED lines=8> */
.L_x_3148:
[----:B------:R-:W-:Y:S05]  /*28510*/  BSYNC B2 ;  /* 0x0000000000027941 */ /* 0x000fea0003800000 */
.L_x_3147:
[----:B------:R-:W3:Y:S04]  /*28520*/  LDL R4, [R1+0x4] ;  /* 0x0000040001047983 */ /* 0x000ee80000100800 */
[----:B--2---:R-:W3:Y:S01]  /*28530*/  LDL R2, [R1+0x20] ;  /* 0x0000200001027983 */ /* 0x004ee20000100800 */
[----:B------:R-:W-:Y:S01]  /*28540*/  MOV R3, RZ ;  /* 0x000000ff00037202 */ /* 0x000fe20000000f00 */
[----:B------:R-:W-:Y:S01]  /*28550*/  UIADD3 UR4, UP0, UR36, 0x570, URZ ;  /* 0x0000057024047890 */ /* 0x000fe2000ff1e03f */
[----:B------:R-:W-:Y:S01]  /*28560*/  PLOP3.LUT P0, PT, PT, PT, PT, 0x80, 0x0 ;  /* 0x000000000000781c */ /* 0x000fe20003f0f070 */
[----:B------:R-:W-:Y:S01]  /*28570*/  UMOV UR6, 0x0 ;  /* 0x0000000000067882 */ /* 0x000fe20000000000 */
[----:B------:R-:W-:Y:S01]  /*28580*/  R2UR UR10, R3 ;  /* 0x00000000030a72ca */ /* 0x000fe200000e0000 */
[----:B------:R-:W-:Y:S01]  /*28590*/  IMAD R3, R7, 0x50, R10 ;  /* 0x0000005007037824 */ /* 0x000fe200078e020a */
[----:B------:R-:W-:Y:S01]  /*285a0*/  UIADD3.X UR5, URZ, UR37, URZ, UP0, !UPT ;  /* 0x000000253f057290 */ /* 0x000fe200087fe43f */
[----:B------:R-:W-:-:S02]  /*285b0*/  UMOV UR7, 0x12f00000 ;  /* 0x12f0000000077882 */ /* 0x000fc40000000000 */
[----:B------:R-:W-:Y:S02]  /*285c0*/  VIADD R3, R3, 0xffffffb0 ;  /* 0xffffffb003037836 */ /* 0x000fe40000000000 */
[----:B---3--:R-:W-:Y:S02]  /*285d0*/  IMAD R4, R2, 0xa000, R4 ;  /* 0x0000a00002047824 */ /* 0x008fe400078e0204 */
[----:B------:R-:W-:Y:S02]  /*285e0*/  VIADD R2, R6, 0x38890 ;  /* 0x0003889006027836 */ /* 0x000fe40000000000 */
[----:B------:R-:W-:-:S07]  /*285f0*/  VIADD R5, R4, 0x24400 ;  /* 0x0002440004057836 */ /* 0x000fce0000000000 */
.L_x_3149:
        /* <DEDUP_REMOVED lines=10> */
[----:B------:R-:W-:Y:S01]  /*286a0*/  IMAD.MOV.U32 R15, RZ, RZ, 0x40 ;  /* 0x00000040ff0f7424 */ /* 0x000fe200078e00ff */
[----:B------:R-:W-:Y:S01]  /*286b0*/  PLOP3.LUT P0, PT, PT, PT, PT, 0x80, 0x0 ;  /* 0x000000000000781c */ /* 0x000fe20003f0f070 */
[----:B------:R-:W-:Y:S01]  /*286c0*/  UMOV UR6, 0x0 ;  /* 0x0000000000067882 */ /* 0x000fe20000000000 */
[----:B------:R-:W-:Y:S01]  /*286d0*/  IADD3 R5, R4, 0x26c00, RZ ;  /* 0x00026c0004057810 */ /* 0x000fe20007ffe0ff */
[----:B------:R-:W-:Y:S01]  /*286e0*/  UMOV UR7, 0x12f00000 ;  /* 0x12f0000000077882 */ /* 0x000fe20000000000 */
[----:B------:R-:W-:-:S15]  /*286f0*/  R2UR UR10, R15 ;  /* 0x000000000f0a72ca */ /* 0x000fde00000e0000 */
.L_x_3150:
        /* <DEDUP_REMOVED lines=12> */
[----:B------:R-:W-:Y:S01]  /*287c0*/  VIADD R5, R4, 0x29400 ;  /* 0x0002940004057836 */ /* 0x000fe20000000000 */
[----:B------:R-:W-:Y:S01]  /*287d0*/  UMOV UR6, 0x0 ;  /* 0x0000000000067882 */ /* 0x000fe20000000000 */
[----:B------:R-:W-:Y:S01]  /*287e0*/  UMOV UR7, 0x12f00000 ;  /* 0x12f0000000077882 */ /* 0x000fe20000000000 */
[----:B------:R-:W-:-:S15]  /*287f0*/  R2UR UR10, R14 ;  /* 0x000000000e0a72ca */ /* 0x000fde00000e0000 */
.L_x_3151:
        /* <DEDUP_REMOVED lines=16> */
.L_x_3152:
        /* <DEDUP_REMOVED lines=10> */
[----:B------:R-:W2:Y:S01]  /*289a0*/  SYNCS.PHASECHK.TRANS64.TRYWAIT P0, [R6+URZ+0x388c0], R8 ;  /* 0x0388c008060075a7 */ /* 0x000ea2000800017f */
[----:B------:R-:W-:Y:S04]  /*289b0*/  BSSY B2, `(.L_x_3153) ;  /* 0x0000002000027945 */ /* 0x000fe80003800000 */
[----:B--2---:R-:W-:Y:S05]  /*289c0*/  @!P0 BRA `(.L_x_3154) ;  /* 0x0000008400c48947 */ /* 0x004fea0003800000 */
.L_x_3365:
[----:B------:R-:W-:Y:S05]  /*289d0*/  BSYNC B2 ;  /* 0x0000000000027941 */ /* 0x000fea0003800000 */
.L_x_3153:
[----:B------:R-:W-:Y:S01]  /*289e0*/  BSSY B2, `(.L_x_3155) ;  /* 0x000000a000027945 */ /* 0x000fe20003800000 */
[----:B------:R-:W-:Y:S01]  /*289f0*/  MOV R12, 0x0 ;  /* 0x00000000000c7802 */ /* 0x000fe20000000f00 */
[----:B0-----:R-:W-:Y:S02]  /*28a00*/  IMAD.MOV.U32 R13, RZ, RZ, 0x12f00000 ;  /* 0x12f00000ff0d7424 */ /* 0x001fe400078e00ff */
[----:B------:R-:W-:Y:S05]  /*28a10*/  @P4 BRA `(.L_x_3156) ;  /* 0x0000000000184947 */ /* 0x000fea0003800000 */
[----:B------:R-:W3:Y:S02]  /*28a20*/  LDL R2, [R1+0xc] ;  /* 0x00000c0001027983 */ /* 0x000ee40000100800 */
[----:B---3--:R-:W-:Y:S01]  /*28a30*/  LOP3.LUT P0, RZ, R2, 0x1, RZ, 0xc0, !PT ;  /* 0x0000000102ff7812 */ /* 0x008fe2000780c0ff */
[----:B------:R-:W-:-:S04]  /*28a40*/  IMAD.MOV.U32 R2, RZ, RZ, 0xa000 ;  /* 0x0000a000ff027424 */ /* 0x000fc800078e00ff */
[----:B------:R0:W-:Y:S08]  /*28a50*/  SYNCS.ARRIVE.TRANS64 RZ, [R6+URZ+0x388b0], R2 ;  /* 0x0388b00206ff79a7 */ /* 0x0001f0000800003f */
[----:B------:R-:W-:Y:S05]  /*28a60*/  @!P0 BRA `(.L_x_3156) ;  /* 0x0000000000048947 */ /* 0x000fea0003800000 */
[----:B------:R-:W-:Y:S01]  /*28a70*/  BPT.TRAP 0x1 ;  /* 0x000000040000795c */ /* 0x000fe20000300000 */
.L_x_3156:
[----:B------:R-:W-:Y:S05]  /*28a80*/  BSYNC B2 ;  /* 0x0000000000027941 */ /* 0x000fea0003800000 */
.L_x_3155:
[----:B------:R-:W-:Y:S01]  /*28a90*/  R2UR UR6, R12 ;  /* 0x000000000c0672ca */ /* 0x000fe200000e0000 */
[----:B0-----:R-:W-:Y:S01]  /*28aa0*/  IMAD.MOV.U32 R2, RZ, RZ, RZ ;  /* 0x000000ffff027224 */ /* 0x001fe200078e00ff */
[----:B------:R-:W-:Y:S01]  /*28ab0*/  R2UR UR7, R13 ;  /* 0x000000000d0772ca */ /* 0x000fe200000e0000 */
[----:B------:R-:W-:Y:S01]  /*28ac0*/  UIADD3 UR4, UP0, UR36, 0x670, URZ ;  /* 0x0000067024047890 */ /* 0x000fe2000ff1e03f */
[----:B------:R-:W-:Y:S01]  /*28ad0*/  PLOP3.LUT P0, PT, PT, PT, PT, 0x80, 0x0 ;  /* 0x000000000000781c */ /* 0x000fe20003f0f070 */
[----:B-12---:R-:W-:Y:S01]  /*28ae0*/  VIADD R6, R6, 0x388b0 ;  /* 0x000388b006067836 */ /* 0x006fe20000000000 */
[----:B------:R-:W-:Y:S01]  /*28af0*/  R2UR UR10, R2 ;  /* 0x00000000020a72ca */ /* 0x000fe200000e0000 */
[----:B------:R-:W-:Y:S01]  /*28b00*/  UIADD3.X UR5, URZ, UR37, URZ, UP0, !UPT ;  /* 0x000000253f057290 */ /* 0x000fe200087fe43f */
[----:B------:R-:W-:-:S13]  /*28b10*/  IADD3 R2, R4, 0x400, RZ ;  /* 0x0000040004027810 */ /* 0x000fda0007ffe0ff */
.L_x_3157:
        /* <DEDUP_REMOVED lines=15> */
.L_x_3158:
        /* <DEDUP_REMOVED lines=15> */
.L_x_3159:
        /* <DEDUP_REMOVED lines=15> */
.L_x_3160:
        /* <DEDUP_REMOVED lines=10> */
.L_x_3144:
[----:B------:R-:W-:Y:S05]  /*28e90*/  BSYNC B1 ;  /* 0x0000000000017941 */ /* 0x000fea0003800000 */
.L_x_3143:
[----:B-1----:R-:W2:Y:S04]  /*28ea0*/  LDL.LU R2, [R1+0x20] ;  /* 0x0000200001027983 */ /* 0x002ea80000300800 */
[----:B------:R-:W3:Y:S01]  /*28eb0*/  LDL.LU R5, [R1+0x24] ;  /* 0x0000240001057983 */ /* 0x000ee20000300800 */
[----:B------:R-:W-:Y:S02]  /*28ec0*/  IADD3 R7, R7, -0x2, RZ ;  /* 0xfffffffe07077810 */ /* 0x000fe40007ffe0ff */
        /* <DEDUP_REMOVED lines=10> */
.L_x_3179:
[----:B------:R-:W-:Y:S05]  /*28f70*/  YIELD ;  /* 0x0000000000007946 */ /* 0x000fea0003800000 */
[----:B------:R-:W-:Y:S04]  /*28f80*/  BSSY B1, `(.L_x_3161) ;  /* 0x00000ad000017945 */ /* 0x000fe80003800000 */
[----:B--2---:R-:W-:Y:S05]  /*28f90*/  @!P2 BRA `(.L_x_3162) ;  /* 0x0000000800aca947 */ /* 0x004fea0003800000 */
[----:B-1----:R-:W2:Y:S04]  /*28fa0*/  LDL R5, [R1+0x4] ;  /* 0x0000040001057983 */ /* 0x002ea80000100800 */
[----:B------:R-:W2:Y:S04]  /*28fb0*/  LDL R4, [R1+0x20] ;  /* 0x0000200001047983 */ /* 0x000ea80000100800 */
[----:B------:R-:W3:Y:S01]  /*28fc0*/  LDL R3, [R1+0x24] ;  /* 0x0000240001037983 */ /* 0x000ee20000100800 */
[----:B------:R-:W-:Y:S01]  /*28fd0*/  BSSY B2, `(.L_x_3163) ;  /* 0x0000008000027945 */ /* 0x000fe20003800000 */
[----:B------:R-:W1:Y:S02]  /*28fe0*/  S2R R2, SR_TID.X ;  /* 0x0000000000027919 */ /* 0x000e640000002100 */
[----:B-1----:R-:W-:-:S04]  /*28ff0*/  LOP3.LUT R2, R2, 0x7f, RZ, 0xc0, !PT ;  /* 0x0000007f02027812 */ /* 0x002fc800078ec0ff */
[----:B------:R-:W-:Y:S01]  /*29000*/  ISETP.NE.AND P1, PT, R2, RZ, PT ;  /* 0x000000ff0200720c */ /* 0x000fe20003f25270 */
[----:B--2---:R-:W-:Y:S01]  /*29010*/  IMAD R6, R4, 0x8, R5 ;  /* 0x0000000804067824 */ /* 0x004fe200078e0205 */
[----:B---3--:R-:W-:-:S04]  /*29020*/  SHF.L.U32 R5, R3, 0x1f, RZ ;  /* 0x0000001f03057819 */ /* 0x008fc800000006ff */
[----:B------:R-:W1:Y:S02]  /*29030*/  SYNCS.PHASECHK.TRANS64.TRYWAIT P0, [R6+URZ+0x388a0], R5 ;  /* 0x0388a005060075a7 */ /* 0x000e64000800017f */
[----:B-1----:R-:W-:Y:S05]  /*29040*/  @!P0 BRA `(.L_x_3164) ;  /* 0x0000008000388947 */ /* 0x002fea0003800000 */
.L_x_3366:
[----:B------:R-:W-:Y:S05]  /*29050*/  BSYNC B2 ;  /* 0x0000000000027941 */ /* 0x000fea0003800000 */
.L_x_3163:
        /* <DEDUP_REMOVED lines=8> */
.L_x_3166:
[----:B------:R-:W-:Y:S05]  /*290e0*/  BSYNC B2 ;  /* 0x0000000000027941 */ /* 0x000fea0003800000 */
.L_x_3165:
[----:B------:R-:W3:Y:S04]  /*290f0*/  LDL R3, [R1+0x4] ;  /* 0x0000040001037983 */ /* 0x000ee80000100800 */
[----:B--2---:R-:W3:Y:S01]  /*29100*/  LDL R2, [R1+0x20] ;  /* 0x0000200001027983 */ /* 0x004ee20000100800 */
[----:B------:R-:W-:Y:S01]  /*29110*/  IMAD.MOV.U32 R11, RZ, RZ, RZ ;  /* 0x000000ffff0b7224 */ /* 0x000fe200078e00ff */
[----:B------:R-:W-:Y:S01]  /*29120*/  UIADD3 UR4, UP0, UR36, 0x570, URZ ;  /* 0x0000057024047890 */ /* 0x000fe2000ff1e03f */
[----:B------:R-:W-:Y:S01]  /*29130*/  PLOP3.LUT P0, PT, PT, PT, PT, 0x80, 0x0 ;  /* 0x000000000000781c */ /* 0x000fe20003f0f070 */
[----:B------:R-:W-:Y:S01]  /*29140*/  UMOV UR6, 0x0 ;  /* 0x0000000000067882 */ /* 0x000fe20000000000 */
[----:B------:R-:W-:Y:S01]  /*29150*/  UMOV UR7, 0x12f00000 ;  /* 0x12f0000000077882 */ /* 0x000fe20000000000 */
[----:B------:R-:W-:Y:S01]  /*29160*/  R2UR UR10, R11 ;  /* 0x000000000b0a72ca */ /* 0x000fe200000e0000 */
[----:B------:R-:W-:Y:S01]  /*29170*/  UIADD3.X UR5, URZ, UR37, URZ, UP0, !UPT ;  /* 0x000000253f057290 */ /* 0x000fe200087fe43f */
[----:B---3--:R-:W-:-:S02]  /*29180*/  IMAD R4, R2, 0xa000, R3 ;  /* 0x0000a00002047824 */ /* 0x008fc400078e0203 */
[----:B------:R-:W-:Y:S02]  /*29190*/  IMAD R3, R7, 0x50, R10 ;  /* 0x0000005007037824 */ /* 0x000fe400078e020a */
[----:B------:R-:W-:Y:S01]  /*291a0*/  VIADD R2, R6, 0x38890 ;  /* 0x0003889006027836 */ /* 0x000fe20000000000 */
[----:B------:R-:W-:-:S08]  /*291b0*/  IADD3 R8, R4, 0x24400, RZ ;  /* 0x0002440004087810 */ /* 0x000fd00007ffe0ff */
.L_x_3167:
        /* <DEDUP_REMOVED lines=13> */
[----:B------:R-:W-:Y:S02]  /*29290*/  UMOV UR7, 0x12f00000 ;  /* 0x12f0000000077882 */ /* 0x000fe40000000000 */
[----:B------:R-:W-:Y:S01]  /*292a0*/  R2UR UR10, R8 ;  /* 0x00000000080a72ca */ /* 0x000fe200000e0000 */
[----:B------:R-:W-:-:S14]  /*292b0*/  VIADD R8, R4, 0x26c00 ;  /* 0x00026c0004087836 */ /* 0x000fdc0000000000 */
.L_x_3168:
        /* <DEDUP_REMOVED lines=16> */
.L_x_3169:
        /* <DEDUP_REMOVED lines=10> */
[----:B------:R-:W-:Y:S01]  /*29460*/  MOV R14, 0xc0 ;  /* 0x000000c0000e7802 */ /* 0x000fe20000000f00 */
[----:B------:R-:W-:Y:S01]  /*29470*/  VIADD R8, R4, 0x2bc00 ;  /* 0x0002bc0004087836 */ /* 0x000fe20000000000 */
[----:B------:R-:W-:Y:S01]  /*29480*/  PLOP3.LUT P0, PT, PT, PT, PT, 0x80, 0x0 ;  /* 0x000000000000781c */ /* 0x000fe20003f0f070 */
[----:B------:R-:W-:Y:S01]  /*29490*/  UMOV UR6, 0x0 ;  /* 0x0000000000067882 */ /* 0x000fe20000000000 */
[----:B------:R-:W-:Y:S01]  /*294a0*/  R2UR UR10, R14 ;  /* 0x000000000e0a72ca */ /* 0x000fe200000e0000 */
[----:B------:R-:W-:-:S14]  /*294b0*/  UMOV UR7, 0x12f00000 ;  /* 0x12f0000000077882 */ /* 0x000fdc0000000000 */
.L_x_3170:
        /* <DEDUP_REMOVED lines=13> */
.L_x_3367:
[----:B------:R-:W-:Y:S05]  /*29590*/  BSYNC B2 ;  /* 0x0000000000027941 */ /* 0x000fea0003800000 */
.L_x_3171:
[----:B------:R-:W-:Y:S01]  /*295a0*/  BSSY B2, `(.L_x_3173) ;  /* 0x000000a000027945 */ /* 0x000fe20003800000 */
[----:B------:R-:W-:Y:S02]  /*295b0*/  IMAD.MOV.U32 R12, RZ, RZ, 0x0 ;  /* 0x00000000ff0c7424 */ /* 0x000fe400078e00ff */
[----:B0-----:R-:W-:Y:S01]  /*295c0*/  IMAD.MOV.U32 R13, RZ, RZ, 0x12f00000 ;  /* 0x12f00000ff0d7424 */ /* 0x001fe200078e00ff */
[----:B------:R-:W-:Y:S06]  /*295d0*/  @P1 BRA `(.L_x_3174) ;  /* 0x0000000000181947 */ /* 0x000fec0003800000 */
[----:B------:R-:W3:Y:S02]  /*295e0*/  LDL R2, [R1+0xc] ;  /* 0x00000c0001027983 */ /* 0x000ee40000100800 */
[----:B---3--:R-:W-:Y:S01]  /*295f0*/  LOP3.LUT P0, RZ, R2, 0x1, RZ, 0xc0, !PT ;  /* 0x0000000102ff7812 */ /* 0x008fe2000780c0ff */
[----:B------:R-:W-:-:S04]  /*29600*/  IMAD.MOV.U32 R2, RZ, RZ, 0xa000 ;  /* 0x0000a000ff027424 */ /* 0x000fc800078e00ff */
[----:B------:R0:W-:Y:S08]  /*29610*/  SYNCS.ARRIVE.TRANS64 RZ, [R6+URZ+0x388b0], R2 ;  /* 0x0388b00206ff79a7 */ /* 0x0001f0000800003f */
[----:B------:R-:W-:Y:S05]  /*29620*/  @!P0 BRA `(.L_x_3174) ;  /* 0x0000000000048947 */ /* 0x000fea0003800000 */
[----:B------:R-:W-:Y:S01]  /*29630*/  BPT.TRAP 0x1 ;  /* 0x000000040000795c */ /* 0x000fe20000300000 */
.L_x_3174:
[----:B------:R-:W-:Y:S05]  /*29640*/  BSYNC B2 ;  /* 0x0000000000027941 */ /* 0x000fea0003800000 */
.L_x_3173:
[----:B------:R-:W-:Y:S01]  /*29650*/  R2UR UR10, R11 ;  /* 0x000000000b0a72ca */ /* 0x000fe200000e0000 */
[----:B------:R-:W-:Y:S01]  /*29660*/  UIADD3 UR4, UP0, UR36, 0x670, URZ ;  /* 0x0000067024047890 */ /* 0x000fe2000ff1e03f */
[----:B------:R-:W-:Y:S01]  /*29670*/  R2UR UR6, R12 ;  /* 0x000000000c0672ca */ /* 0x000fe200000e0000 */
[----:B0-----:R-:W-:Y:S01]  /*29680*/  VIADD R2, R4, 0x400 ;  /* 0x0000040004027836 */ /* 0x001fe20000000000 */
[----:B------:R-:W-:Y:S01]  /*29690*/  R2UR UR7, R13 ;  /* 0x000000000d0772ca */ /* 0x000fe200000e0000 */
[----:B------:R-:W-:Y:S01]  /*296a0*/  UIADD3.X UR5, URZ, UR37, URZ, UP0, !UPT ;  /* 0x000000253f057290 */ /* 0x000fe200087fe43f */
[----:B------:R-:W-:Y:S02]  /*296b0*/  PLOP3.LUT P0, PT, PT, PT, PT, 0x80, 0x0 ;  /* 0x000000000000781c */ /* 0x000fe40003f0f070 */
[----:B-12---:R-:W-:-:S11]  /*296c0*/  IADD3 R6, R6, 0x388b0, RZ ;  /* 0x000388b006067810 */ /* 0x006fd60007ffe0ff */
.L_x_3175:
        /* <DEDUP_REMOVED lines=16> */
.L_x_3176:
        /* <DEDUP_REMOVED lines=15> */
.L_x_3177:
        /* <DEDUP_REMOVED lines=15> */
.L_x_3178:
        /* <DEDUP_REMOVED lines=10> */
.L_x_3162:
[----:B------:R-:W-:Y:S05]  /*29a50*/  BSYNC B1 ;  /* 0x0000000000017941 */ /* 0x000fea0003800000 */
.L_x_3161:
[----:B------:R-:W2:Y:S04]  /*29a60*/  LDL.LU R2, [R1+0x20] ;  /* 0x0000200001027983 */ /* 0x000ea80000300800 */
[----:B-1----:R-:W3:Y:S01]  /*29a70*/  LDL.LU R5, [R1+0x24] ;  /* 0x0000240001057983 */ /* 0x002ee20000300800 */
[----:B--2---:R-:W-:-:S05]  /*29a80*/  VIADD R2, R2, 0x1 ;  /* 0x0000000102027836 */ /* 0x004fca0000000000 */
[----:B------:R-:W-:-:S04]  /*29a90*/  ISETP.NE.AND P0, PT, R2, 0x2, PT ;  /* 0x000000020200780c */ /* 0x000fc80003f05270 */
[----:B------:R-:W-:Y:S02]  /*29aa0*/  SEL R3, RZ, 0x1, P0 ;  /* 0x00000001ff037807 */ /* 0x000fe40000000000 */
[----:B------:R-:W-:Y:S02]  /*29ab0*/  SEL R2, R2, RZ, P0 ;  /* 0x000000ff02027207 */ /* 0x000fe40000000000 */
[----:B---3--:R-:W-:Y:S02]  /*29ac0*/  LOP3.LUT R5, R5, R3, RZ, 0x3c, !PT ;  /* 0x0000000305057212 */ /* 0x008fe400078e3cff */
[C---:B------:R-:W-:Y:S01]  /*29ad0*/  ISETP.GT.AND P0, PT, R7.reuse, R9, PT ;  /* 0x000000090700720c */ /* 0x040fe20003f04270 */
[----:B------:R-:W-:Y:S02]  /*29ae0*/  VIADD R7, R7, 0xffffffff ;  /* 0xffffffff07077836 */ /* 0x000fe40000000000 */
[----:B------:R2:W-:Y:S04]  /*29af0*/  STL [R1+0x24], R5 ;  /* 0x0000240501007387 */ /* 0x0005e80000100800 */
[----:B------:R2:W-:Y:S06]  /*29b00*/  STL [R1+0x20], R2 ;  /* 0x0000200201007387 */ /* 0x0005ec0000100800 */
[----:B------:R-:W-:Y:S05]  /*29b10*/  @P0 BRA `(.L_x_3179) ;  /* 0xfffffff400140947 */ /* 0x000fea000383ffff */
.L_x_3137:
[----:B------:R-:W-:Y:S05]  /*29b20*/  BSYNC B0 ;  /* 0x0000000000007941 */ /* 0x000fea0003800000 */
.L_x_3136:
[----:B------:R-:W3:Y:S01]  /*29b30*/  LDC R0, c[0x0][0x448] ;  /* 0x00011200ff007b82 */ /* 0x000ee20000000800 */
[----:B------:R-:W-:Y:S05]  /*29b40*/  @!P5 WARPSYNC.ALL ;  /* 0x000000000000d948 */ /* 0x000fea0003800000 */
[----:B------:R-:W-:Y:S02]  /*29b50*/  BSSY B7, `(.L_x_3180) ;  /* 0x0000511000077945 */ /* 0x000fe40003800000 */
[----:B------:R-:W-:Y:S01]  /*29b60*/  @!P5 BAR.SYNC.DEFER_BLOCKING 0xc, 0x180 ;  /* 0x030600000000db1d */ /* 0x000fe20000010000 */
[----:B---3--:R-:W-:Y:S02]  /*29b70*/  ISETP.NE.AND P0, PT, R0, 0x1, PT ;  /* 0x000000010000780c */ /* 0x008fe40003f05270 */
[----:B------:R-:W-:-:S11]  /*29b80*/  LEA R0, R17, 0x7f, 0x7 ;  /* 0x0000007f11007811 */ /* 0x000fd600078e38ff */
[----:B--2---:R-:W2:Y:S08]  /*29b90*/  @P0 LDC R2, c[0x0][0x44c] ;  /* 0x00011300ff020b82 */ /* 0x004eb00000000800 */
[----:B-1----:R-:W1:Y:S01]  /*29ba0*/  @P0 LDC R3, c[0x0][0x450] ;  /* 0x00011400ff030b82 */ /* 0x002e620000000800 */
[----:B--2---:R-:W-:-:S05]  /*29bb0*/  @P0 IMAD.HI.U32 R2, R0, R2, RZ ;  /* 0x0000000200020227 */ /* 0x004fca00078e00ff */
[----:B-1----:R-:W-:-:S05]  /*29bc0*/  @P0 SHF.R.U32.HI R0, RZ, R3, R2 ;  /* 0x00000003ff000219 */ /* 0x002fca0000011602 */
[----:B------:R-:W-:-:S04]  /*29bd0*/  IMAD.IADD R0, R21, 0x1, R0 ;  /* 0x0000000115007824 */ /* 0x000fc800078e0200 */
[----:B------:R-:W-:-:S05]  /*29be0*/  IMAD.HI R0, R0, 0x66666667, RZ ;  /* 0x6666666700007827 */ /* 0x000fca00078e02ff */
[----:B------:R-:W-:-:S04]  /*29bf0*/  SHF.R.U32.HI R2, RZ, 0x1f, R0 ;  /* 0x0000001fff027819 */ /* 0x000fc80000011600 */
[----:B------:R-:W-:-:S04]  /*29c00*/  LEA.HI.SX32 R0, R0, R2, 0x1b ;  /* 0x0000000200007211 */ /* 0x000fc800078fdaff */
[----:B------:R-:W-:-:S04]  /*29c10*/  VIMNMX R4, R20, R0, PT ;  /* 0x0000000014047248 */ /* 0x000fc80003fe0100 */
[----:B------:R-:W-:Y:S01]  /*29c20*/  ISETP.GT.AND P0, PT, R4, RZ, PT ;  /* 0x000000ff0400720c */ /* 0x000fe20003f04270 */
[----:B------:R1:W-:-:S12]  /*29c30*/  STL [R1+0x38], R4 ;  /* 0x0000380401007387 */ /* 0x0003d80000100800 */
[----:B-1----:R-:W-:Y:S05]  /*29c40*/  @P0 BRA `(.L_x_3181) ;  /* 0x0000000000480947 */ /* 0x002fea0003800000 */
[----:B------:R-:W1:Y:S02]  /*29c50*/  S2R R4, SR_TID.X ;  /* 0x0000000000047919 */ /* 0x000e640000002100 */
[----:B-1----:R-:W-:-:S04]  /*29c60*/  LOP3.LUT R4, R4, 0x7f, RZ, 0xc0, !PT ;  /* 0x0000007f04047812 */ /* 0x002fc800078ec0ff */
[----:B------:R-:W-:-:S13]  /*29c70*/  ISETP.NE.AND P1, PT, R4, RZ, PT ;  /* 0x000000ff0400720c */ /* 0x000fda0003f25270 */
[----:B------:R-:W-:Y:S05]  /*29c80*/  @P1 BRA `(.L_x_3182) ;  /* 0x0000004c00f41947 */ /* 0x000fea0003800000 */
[----:B------:R-:W1:Y:S01]  /*29c90*/  S2R R3, SR_LANEID ;  /* 0x0000000000037919 */ /* 0x000e620000000000 */
[----:B------:R-:W-:Y:S01]  /*29ca0*/  VOTEU.ANY UR4, UPT, PT ;  /* 0x0000000000047886 */ /* 0x000fe200038e0100 */
[----:B------:R-:W2:Y:S01]  /*29cb0*/  LDC.64 R4, c[0x0][0xc60] ;  /* 0x00031800ff047b82 */ /* 0x000ea20000000a00 */
[----:B------:R-:W1:Y:S01]  /*29cc0*/  FLO.U32 R0, UR4 ;  /* 0x0000000400007d00 */ /* 0x000e6200080e0000 */
[----:B------:R-:W-:-:S07]  /*29cd0*/  ULDC.64 UR6, c[0x0][0x208] ;  /* 0x0000820000067ab9 */ /* 0x000fce0000000a00 */
[----:B------:R-:W2:Y:S01]  /*29ce0*/  POPC R2, UR4 ;  /* 0x0000000400027d09 */ /* 0x000ea20008000000 */
[----:B-1----:R-:W-:-:S13]  /*29cf0*/  ISETP.EQ.U32.AND P0, PT, R0, R3, PT ;  /* 0x000000030000720c */ /* 0x002fda0003f02070 */
[----:B--2---:R-:W2:Y:S01]  /*29d00*/  @P0 ATOMG.E.ADD.STRONG.GPU PT, R5, desc[UR6][R4.64], R2 ;  /* 0x00000002040509a8 */ /* 0x004ea200081ee1c6 */
[----:B------:R-:W1:Y:S02]  /*29d10*/  S2R R3, SR_LTMASK ;  /* 0x0000000000037919 */ /* 0x000e640000003900 */
[----:B-1----:R-:W-:-:S06]  /*29d20*/  LOP3.LUT R3, R3, UR4, RZ, 0xc0, !PT ;  /* 0x0000000403037c12 */ /* 0x002fcc000f8ec0ff */
[----:B------:R-:W1:Y:S01]  /*29d30*/  POPC R3, R3 ;  /* 0x0000000300037309 */ /* 0x000e620000000000 */
[----:B--2---:R-:W1:Y:S02]  /*29d40*/  SHFL.IDX PT, R0, R5, R0, 0x1f ;  /* 0x00001f0005007589 */ /* 0x004e6400000e0000 */
[----:B-1----:R-:W-:Y:S01]  /*29d50*/  IADD3 R16, R0, UR39, R3 ;  /* 0x0000002700107c10 */ /* 0x002fe2000fffe003 */
[----:B------:R-:W-:Y:S06]  /*29d60*/  BRA `(.L_x_3182) ;  /* 0x0000004c00bc7947 */ /* 0x000fec0003800000 */
.L_x_3181:
        /* <DEDUP_REMOVED lines=9> */
[----:B------:R-:W-:Y:S01]  /*29e00*/  MOV R4, UR6 ;  /* 0x0000000600047c02 */ /* 0x000fe20008000f00 */
[----:B------:R-:W-:Y:S01]  /*29e10*/  IMAD.U32 R5, RZ, RZ, UR7 ;  /* 0x00000007ff057e24 */ /* 0x000fe2000f8e00ff */
[----:B------:R-:W1:Y:S01]  /*29e20*/  LDC.64 R2, c[0x4][R2] ;  /* 0x0100000002027b82 */ /* 0x000e620000000a00 */
        /* <DEDUP_REMOVED lines=9> */
.L_x_3184:
[----:B------:R-:W-:Y:S05]  /*29ec0*/  BSYNC B6 ;  /* 0x0000000000067941 */ /* 0x000fea0003800000 */
.L_x_3183:
        /* <DEDUP_REMOVED lines=9> */
[----:B------:R1:W2:Y:S01]  /*29f60*/  LDC.64 R2, c[0x4][R0] ;  /* 0x0100000000027b82 */ /* 0x0002a20000000a00 */
[----:B------:R-:W-:Y:S01]  /*29f70*/  MOV R4, UR6 ;  /* 0x0000000600047c02 */ /* 0x000fe20008000f00 */
[----:B------:R-:W-:Y:S01]  /*29f80*/  IMAD.U32 R5, RZ, RZ, UR7 ;  /* 0x00000007ff057e24 */ /* 0x000fe2000f8e00ff */
[----:B------:R-:W-:Y:S01]  /*29f90*/  MOV R11, UR5 ;  /* 0x00000005000b7c02 */ /* 0x000fe20008000f00 */
[----:B------:R-:W-:Y:S02]  /*29fa0*/  IMAD.U32 R6, RZ, RZ, UR8 ;  /* 0x00000008ff067e24 */ /* 0x000fe4000f8e00ff */
[----:B------:R-:W-:-:S02]  /*29fb0*/  IMAD.U32 R7, RZ, RZ, UR9 ;  /* 0x00000009ff077e24 */ /* 0x000fc4000f8e00ff */
[----:B------:R-:W-:Y:S02]  /*29fc0*/  IMAD.U32 R10, RZ, RZ, UR4 ;  /* 0x00000004ff0a7e24 */ /* 0x000fe4000f8e00ff */
[----:B------:R-:W-:Y:S02]  /*29fd0*/  IMAD.MOV.U32 R8, RZ, RZ, 0x70 ;  /* 0x00000070ff087424 */ /* 0x000fe400078e00ff */
[----:B------:R-:W-:Y:S02]  /*29fe0*/  IMAD.MOV.U32 R12, RZ, RZ, 0x1 ;  /* 0x00000001ff0c7424 */ /* 0x000fe400078e00ff */
[----:B01----:R-:W-:-:S07]  /*29ff0*/  IMAD.MOV.U32 R13, RZ, RZ, RZ ;  /* 0x000000ffff0d7224 */ /* 0x003fce00078e00ff */
[----:B------:R-:W-:-:S07]  /*2a000*/  LEPC R20, `(.L_x_3187) ;  /* 0x000000001014794e */ /* 0x000fce0000000000 */
[----:B--2---:R-:W-:Y:S05]  /*2a010*/  CALL.ABS.NOINC R2 ;  /* 0x0000000002007343 */ /* 0x004fea0003c00000 */
.L_x_3187:
        /* <DEDUP_REMOVED lines=16> */
.L_x_3186:
[----:B------:R-:W-:Y:S05]  /*2a120*/  BSYNC B6 ;  /* 0x0000000000067941 */ /* 0x000fea0003800000 */
.L_x_3185:
[----:B------:R-:W2:Y:S01]  /*2a130*/  LDL.LU R2, [R1] ;  /* 0x0000000001027983 */ /* 0x000ea20000300800 */
[----:B------:R-:W-:-:S03]  /*2a140*/  ULDC.64 UR4, c[0x0][0x9f8] ;  /* 0x00027e0000047ab9 */ /* 0x000fc60000000a00 */
[----:B------:R-:W3:Y:S04]  /*2a150*/  LDL.LU R4, [R1+0x10] ;  /* 0x0000100001047983 */ /* 0x000ee80000300800 */
        /* <DEDUP_REMOVED lines=8> */
[----:B----4-:R1:W2:Y:S02]  /*2a1e0*/  @P0 LDG.E R7, desc[UR6][R2.64] ;  /* 0x0000000602070981 */ /* 0x0102a4000c1e1900 */
[----:B-1----:R-:W1:Y:S01]  /*2a1f0*/  LDC.64 R2, c[0x0][0x418] ;  /* 0x00010600ff027b82 */ /* 0x002e620000000a00 */
[----:B-----5:R-:W-:Y:S01]  /*2a200*/  VIADD R4, R0, 0xffffffff ;  /* 0xffffffff00047836 */ /* 0x020fe20000000000 */
[----:B--2---:R-:W-:Y:S01]  /*2a210*/  SHF.R.S32.HI R8, RZ, 0x1f, R7 ;  /* 0x0000001fff087819 */ /* 0x004fe20000011407 */
[----:B------:R2:W-:Y:S04]  /*2a220*/  @P0 STL [R1+0x14], R7 ;  /* 0x0000140701000387 */ /* 0x0005e80000100800 */
[----:B------:R2:W-:Y:S01]  /*2a230*/  STL [R1+0x28], R8 ;  /* 0x0000280801007387 */ /* 0x0005e20000100800 */
[----:B-1----:R-:W-:Y:S01]  /*2a240*/  LOP3.LUT P0, RZ, R2, UR4, RZ, 0xfc, !PT ;  /* 0x0000000402ff7c12 */ /* 0x002fe2000f80fcff */
[----:B------:R-:W-:-:S03]  /*2a250*/  UMOV UR4, 0xffffffff ;  /* 0xffffffff00047882 */ /* 0x000fc60000000000 */
[----:B------:R-:W-:-:S04]  /*2a260*/  LOP3.LUT P0, RZ, R3, UR5, RZ, 0xfc, P0 ;  /* 0x0000000503ff7c12 */ /* 0x000fc8000800fcff */
[----:B------:R-:W-:Y:S01]  /*2a270*/  SEL R0, R7, RZ, !P0 ;  /* 0x000000ff07007207 */ /* 0x000fe20004000000 */
[----:B--2---:R-:W-:Y:S08]  /*2a280*/  BRA.DIV UR4, `(.L_x_3188) ;  /* 0x0000006e04d07947 */ /* 0x004ff0000b800000 */
[----:B------:R-:W1:Y:S02]  /*2a290*/  S2R R5, SR_TID.X ;  /* 0x0000000000057919 */ /* 0x000e640000002100 */
[----:B-1----:R-:W-:-:S04]  /*2a2a0*/  SHF.R.U32.HI R5, RZ, 0x5, R5 ;  /* 0x00000005ff057819 */ /* 0x002fc80000011605 */
[----:B------:R-:W-:-:S05]  /*2a2b0*/  LOP3.LUT R5, R5, 0x3, RZ, 0xc0, !PT ;  /* 0x0000000305057812 */ /* 0x000fca00078ec0ff */
[----:B------:R1:W2:Y:S02]  /*2a2c0*/  SHFL.IDX PT, R14, R5, RZ, 0x1f ;  /* 0x00001fff050e7589 */ /* 0x0002a400000e0000 */
.L_x_3370:
[----:B-1----:R-:W3:Y:S01]  /*2a2d0*/  LDL.LU R5, [R1+0xc] ;  /* 0x00000c0001057983 */ /* 0x002ee20000300800 */
[----:B------:R-:W-:Y:S02]  /*2a2e0*/  PLOP3.LUT P1, PT, PT, PT, PT, 0x8, 0x0 ;  /* 0x000000000000781c */ /* 0x000fe40003f2e170 */
[----:B--2---:R-:W-:Y:S01]  /*2a2f0*/  ISETP.NE.AND P0, PT, R14, RZ, PT ;  /* 0x000000ff0e00720c */ /* 0x004fe20003f05270 */
[----:B------:R1:W-:Y:S04]  /*2a300*/  STL [R1], R0 ;  /* 0x0000000001007387 */ /* 0x0003e80000100800 */
[----:B------:R1:W-:Y:S01]  /*2a310*/  STL [R1+0x10], R4 ;  /* 0x0000100401007387 */ /* 0x0003e20000100800 */
[----:B---3--:R-:W-:-:S05]  /*2a320*/  LOP3.LUT R5, R5, 0xfffffffb, RZ, 0xc0, !PT ;  /* 0xfffffffb05057812 */ /* 0x008fca00078ec0ff */
[----:B------:R-:W-:-:S05]  /*2a330*/  @P1 LOP3.LUT R5, R5, 0x4, RZ, 0xfc, !PT ;  /* 0x0000000405051812 */ /* 0x000fca00078efcff */
[----:B------:R1:W-:Y:S01]  /*2a340*/  STL [R1+0xc], R5 ;  /* 0x00000c0501007387 */ /* 0x0003e20000100800 */
[----:B------:R-:W-:Y:S05]  /*2a350*/  @P0 BRA `(.L_x_3189) ;  /* 0x00000004005c0947 */ /* 0x000fea0003800000 */
[----:B------:R-:W-:-:S03]  /*2a360*/  UMOV UR4, 0xffffffff ;  /* 0xffffffff00047882 */ /* 0x000fc60000000000 */
[----:B------:R-:W-:Y:S05]  /*2a370*/  BRA.DIV UR4, `(.L_x_3190) ;  /* 0x0000006e04c87947 */ /* 0x000fea000b800000 */
[----:B------:R-:W-:-:S13]  /*2a380*/  ELECT P6, URZ, PT ;  /* 0x00000000003f782f */ /* 0x000fda00038c0000 */
.L_x_3373:
[----:B------:R-:W-:Y:S05]  /*2a390*/  @!P6 BRA `(.L_x_3189) ;  /* 0x00000004004ce947 */ /* 0x000fea0003800000 */
[----:B------:R-:W-:-:S04]  /*2a3a0*/  ISETP.NE.U32.AND P0, PT, R2, RZ, PT ;  /* 0x000000ff0200720c */ /* 0x000fc80003f05070 */
[----:B------:R-:W-:-:S13]  /*2a3b0*/  ISETP.NE.AND.EX P0, PT, R3, RZ, PT, P0 ;  /* 0x000000ff0300720c */ /* 0x000fda0003f05300 */
[----:B------:R-:W-:Y:S05]  /*2a3c0*/  @!P0 BRA `(.L_x_3191) ;  /* 0x0000000000588947 */ /* 0x000fea0003800000 */
[----:B------:R-:W2:Y:S01]  /*2a3d0*/  LDC R6, c[0x0][0x43c] ;  /* 0x00010f00ff067b82 */ /* 0x000ea20000000800 */
[----:B------:R-:W-:Y:S01]  /*2a3e0*/  IMAD.MOV.U32 R9, RZ, RZ, R4 ;  /* 0x000000ffff097224 */ /* 0x000fe200078e0004 */
[----:B------:R-:W-:Y:S01]  /*2a3f0*/  ULDC.64 UR4, c[0x0][0x428] ;  /* 0x00010a0000047ab9 */ /* 0x000fe20000000a00 */
[----:B------:R-:W-:-:S03]  /*2a400*/  ULDC.64 UR6, c[0x0][0x208] ;  /* 0x0000820000067ab9 */ /* 0x000fc60000000a00 */
        /* <DEDUP_REMOVED lines=16> */
[----:B------:R-:W3:Y:S04]  /*2a510*/  LDG.E R0, desc[UR6][R2.64] ;  /* 0x0000000602007981 */ /* 0x000ee8000c1e1900 */
[----:B---3--:R2:W-:Y:S02]  /*2a520*/  STL [R1], R0 ;  /* 0x0000000001007387 */ /* 0x0085e40000100800 */
.L_x_3191:
[----:B------:R-:W3:Y:S04]  /*2a530*/  LDL R7, [R1+0x4] ;  /* 0x0000040001077983 */ /* 0x000ee80000100800 */
[----:B-12---:R-:W3:Y:S04]  /*2a540*/  LDL R0, [R1+0x8] ;  /* 0x0000080001007983 */ /* 0x006ee80000100800 */
[----:B------:R-:W2:Y:S01]  /*2a550*/  LDL R2, [R1+0x18] ;  /* 0x0000180001027983 */ /* 0x000ea20000100800 */
[----:B---3--:R-:W-:Y:S01]  /*2a560*/  IMAD R0, R0, 0x8, R7 ;  /* 0x0000000800007824 */ /* 0x008fe200078e0207 */
[----:B--2---:R-:W-:-:S04]  /*2a570*/  SHF.L.U32 R2, R2, 0x1f, RZ ;  /* 0x0000001f02027819 */ /* 0x004fc800000006ff */
[----:B------:R-:W1:Y:S02]  /*2a580*/  SYNCS.PHASECHK.TRANS64.TRYWAIT P0, [R0+URZ+0x38840], R2 ;  /* 0x03884002000075a7 */ /* 0x000e64000800017f */
[----:B-1----:R-:W-:Y:S05]  /*2a590*/  @!P0 BRA `(.L_x_3192) ;  /* 0x0000006c00608947 */ /* 0x002fea0003800000 */
.L_x_3374:
[----:B------:R2:W5:Y:S01]  /*2a5a0*/  LDL R3, [R1+0xc] ;  /* 0x00000c0001037983 */ /* 0x0005620000100800 */
[----:B------:R-:W3:Y:S02]  /*2a5b0*/  S2R R4, SR_TID.X ;  /* 0x0000000000047919 */ /* 0x000ee40000002100 */
[----:B---3--:R-:W-:-:S04]  /*2a5c0*/  LOP3.LUT R4, R4, 0x7f, RZ, 0xc0, !PT ;  /* 0x0000007f04047812 */ /* 0x008fc800078ec0ff */
[----:B------:R-:W-:-:S13]  /*2a5d0*/  ISETP.NE.AND P0, PT, R4, RZ, PT ;  /* 0x000000ff0400720c */ /* 0x000fda0003f05270 */
[----:B--2---:R-:W-:Y:S05]  /*2a5e0*/  @P0 BRA `(.L_x_3193) ;  /* 0x0000000000140947 */ /* 0x004fea0003800000 */
[----:B-----5:R-:W-:Y:S02]  /*2a5f0*/  LOP3.LUT P1, RZ, R3, 0x1, RZ, 0xc0, !PT ;  /* 0x0000000103ff7812 */ /* 0x020fe4000782c0ff */
[----:B-1----:R-:W-:-:S04]  /*2a600*/  MOV R2, 0xa000 ;  /* 0x0000a00000027802 */ /* 0x002fc80000000f00 */
[----:B------:R2:W-:Y:S07]  /*2a610*/  SYNCS.ARRIVE.TRANS64 RZ, [R0+URZ+0x38830], R2 ;  /* 0x0388300200ff79a7 */ /* 0x0005ee000800003f */
[----:B------:R-:W-:Y:S05]  /*2a620*/  @!P1 BRA `(.L_x_3193) ;  /* 0x0000000000049947 */ /* 0x000fea0003800000 */
[----:B------:R-:W-:Y:S01]  /*2a630*/  BPT.TRAP 0x1 ;  /* 0x000000040000795c */ /* 0x000fe20000300000 */
.L_x_3193:
[----:B------:R-:W3:Y:S04]  /*2a640*/  LDL R7, [R1+0x4] ;  /* 0x0000040001077983 */ /* 0x000ee80000100800 */
[----:B------:R-:W3:Y:S04]  /*2a650*/  LDL R6, [R1+0x8] ;  /* 0x0000080001067983 */ /* 0x000ee80000100800 */
[----:B------:R-:W4:Y:S04]  /*2a660*/  LDL R5, [R1+0x10] ;  /* 0x0000100001057983 */ /* 0x000f280000100800 */
[----:B------:R-:W4:Y:S04]  /*2a670*/  LDL R4, [R1+0x1c] ;  /* 0x00001c0001047983 */ /* 0x000f280000100800 */
[----:B-12---:R-:W2:Y:S01]  /*2a680*/  LDL R2, [R1] ;  /* 0x0000000001027983 */ /* 0x006ea20000100800 */
        /* <DEDUP_REMOVED lines=12> */
[----:B---3--:R-:W-:Y:S01]  /*2a750*/  IMAD R0, R6, 0xa000, R7 ;  /* 0x0000a00006007824 */ /* 0x008fe200078e0207 */
[----:B----4-:R-:W-:-:S04]  /*2a760*/  R2UR UR11, R5 ;  /* 0x00000000050b72ca */ /* 0x010fc800000e0000 */
[----:B------:R-:W-:Y:S02]  /*2a770*/  R2UR UR14, R0 ;  /* 0x00000000000e72ca */ /* 0x000fe400000e0000 */
[----:B------:R-:W-:Y:S02]  /*2a780*/  R2UR UR5, R4 ;  /* 0x00000000040572ca */ /* 0x000fe400000e0000 */
[----:B--2---:R-:W-:-:S09]  /*2a790*/  R2UR UR13, R2 ;  /* 0x00000000020d72ca */ /* 0x004fd200000e0000 */
[----:B------:R-:W-:Y:S02]  /*2a7a0*/  UIADD3 UR8, UR14, 0x24400, URZ ;  /* 0x000244000e087890 */ /* 0x000fe4000fffe03f */
[----:B------:R-:W-:Y:S02]  /*2a7b0*/  UIMAD UR11, UR11, 0x50, UR5 ;  /* 0x000000500b0b78a4 */ /* 0x000fe4000f8e0205 */
[----:B------:R-:W-:Y:S02]  /*2a7c0*/  UIADD3.X UR5, URZ, UR37, URZ, UP0, !UPT ;  /* 0x000000253f057290 */ /* 0x000fe400087fe43f */
[----:B------:R-:W-:Y:S02]  /*2a7d0*/  UIADD3 UR15, UR14, 0x26c00, URZ ;  /* 0x00026c000e0f7890 */ /* 0x000fe4000fffe03f */
[----:B------:R-:W-:Y:S02]  /*2a7e0*/  UIADD3 UR16, UR14, 0x29400, URZ ;  /* 0x000294000e107890 */ /* 0x000fe4000fffe03f */
[----:B------:R-:W-:-:S03]  /*2a7f0*/  UIADD3 UR14, UR14, 0x2bc00, URZ ;  /* 0x0002bc000e0e7890 */ /* 0x000fc6000fffe03f */
[----:B------:R2:W-:Y:S02]  /*2a800*/  UTMALDG.4D [UR8], [UR4], desc[UR6] ;  /* 0x00000608040075b4 */ /* 0x0005e40008019000 */
[----:B--2---:R-:W-:Y:S01]  /*2a810*/  UMOV UR8, UR15 ;  /* 0x0000000f00087c82 */ /* 0x004fe20008000000 */
[----:B------:R-:W-:Y:S01]  /*2a820*/  UMOV UR10, UR17 ;  /* 0x00000011000a7c82 */ /* 0x000fe20008000000 */
[----:B------:R-:W-:Y:S01]  /*2a830*/  UMOV UR15, 0x80 ;  /* 0x00000080000f7882 */ /* 0x000fe20000000000 */
        /* <DEDUP_REMOVED lines=8> */
[----:B-1----:R-:W-:Y:S01]  /*2a8c0*/  NOP ;  /* 0x0000000000007918 */ /* 0x002fe20000000000 */
.L_x_3189:
[----:B------:R-:W2:Y:S04]  /*2a8d0*/  LDL R2, [R1+0x4] ;  /* 0x0000040001027983 */ /* 0x000ea80000100800 */
[----:B------:R-:W3:Y:S04]  /*2a8e0*/  LDL.LU R3, [R1+0x3c] ;  /* 0x00003c0001037983 */ /* 0x000ee80000300800 */
[----:B-1----:R-:W4:Y:S04]  /*2a8f0*/  LDL.LU R5, [R1+0x34] ;  /* 0x0000340001057983 */ /* 0x002f280000300800 */
[----:B------:R-:W5:Y:S01]  /*2a900*/  LDL.LU R4, [R1+0x44] ;  /* 0x0000440001047983 */ /* 0x000f620000300800 */
[----:B------:R-:W-:Y:S05]  /*2a910*/  WARPSYNC.ALL ;  /* 0x0000000000007948 */ /* 0x000fea0003800000 */
[----:B------:R-:W-:Y:S01]  /*2a920*/  ULDC.64 UR4, c[0x0][0x298] ;  /* 0x0000a60000047ab9 */ /* 0x000fe20000000a00 */
[----:B------:R-:W-:Y:S01]  /*2a930*/  ULDC.64 UR6, c[0x0][0xa00] ;  /* 0x0002800000067ab9 */ /* 0x000fe20000000a00 */
[----:B------:R-:W-:Y:S01]  /*2a940*/  BSSY B6, `(.L_x_3194) ;  /* 0x0000024000067945 */ /* 0x000fe20003800000 */
[----:B------:R-:W-:Y:S01]  /*2a950*/  BAR.SYNC.DEFER_BLOCKING 0x8, 0x180 ;  /* 0x0206000000007b1d */ /* 0x000fe20000010000 */
[----:B------:R-:W-:-:S04]  /*2a960*/  ISETP.NE.U32.AND P0, PT, RZ, UR6, PT ;  /* 0x00000006ff007c0c */ /* 0x000fc8000bf05070 */
[----:B------:R-:W-:Y:S01]  /*2a970*/  ISETP.NE.AND.EX P0, PT, RZ, UR7, PT, P0 ;  /* 0x00000007ff007c0c */ /* 0x000fe2000bf05300 */
[----:B--2---:R-:W-:Y:S01]  /*2a980*/  VIADD R2, R2, 0x14400 ;  /* 0x0001440002027836 */ /* 0x004fe20000000000 */
[----:B---3--:R-:W-:-:S04]  /*2a990*/  SHF.R.S32.HI R0, RZ, 0x1f, R3 ;  /* 0x0000001fff007819 */ /* 0x008fc80000011403 */
        /* <DEDUP_REMOVED lines=9> */
[----:B-1----:R-:W-:Y:S01]  /*2aa30*/  IMAD.IADD R2, R3, 0x1, R0 ;  /* 0x0000000103027824 */ /* 0x002fe200078e0200 */
        /* <DEDUP_REMOVED lines=8> */
[----:B------:R-:W-:Y:S01]  /*2aac0*/  IMAD.U32 R4, RZ, RZ, UR4 ;  /* 0x00000004ff047e24 */ /* 0x000fe2000f8e00ff */
[----:B------:R-:W-:Y:S01]  /*2aad0*/  MOV R6, UR6 ;  /* 0x0000000600067c02 */ /* 0x000fe20008000f00 */
[----:B------:R-:W1:Y:S01]  /*2aae0*/  LDC.64 R2, c[0x4][R2] ;  /* 0x0100000002027b82 */ /* 0x000e620000000a00 */
        /* <DEDUP_REMOVED lines=8> */
[----:B-1----:R-:W-:Y:S05]  /*2ab70*/  CALL.ABS.NOINC R2 ;  /* 0x0000000002007343 */ /* 0x002fea0003c00000 */
.L_x_3195:
[----:B------:R-:W-:Y:S05]  /*2ab80*/  BSYNC B6 ;  /* 0x0000000000067941 */ /* 0x000fea0003800000 */
.L_x_3194:
[----:B------:R-:W3:Y:S01]  /*2ab90*/  LDL.LU R6, [R1+0x3c] ;  /* 0x00003c0001067983 */ /* 0x000ee20000300800 */
[----:B------:R-:W-:Y:S01]  /*2aba0*/  ULDC.64 UR4, c[0x0][0x2d8] ;  /* 0x0000b60000047ab9 */ /* 0x000fe20000000a00 */
[----:B------:R-:W1:Y:S02]  /*2abb0*/  LDC R7, c[0x0][0x448] ;  /* 0x00011200ff077b82 */ /* 0x000e640000000800 */
[----:B--2---:R-:W3:Y:S04]  /*2abc0*/  LDL.LU.64 R2, [R1+0x48] ;  /* 0x0000480001027983 */ /* 0x004ee80000300a00 */
[----:B------:R-:W2:Y:S04]  /*2abd0*/  LDL.LU R0, [R1+0x44] ;  /* 0x0000440001007983 */ /* 0x000ea80000300800 */
[----:B------:R-:W4:Y:S04]  /*2abe0*/  LDL.LU R4, [R1+0x54] ;  /* 0x0000540001047983 */ /* 0x000f280000300800 */
[----:B------:R-:W5:Y:S01]  /*2abf0*/  LDL.LU R5, [R1+0x34] ;  /* 0x0000340001057983 */ /* 0x000f620000300800 */
[----:B------:R-:W0:Y:S01]  /*2ac00*/  S2R R9, SR_TID.X ;  /* 0x0000000000097919 */ /* 0x000e220000002100 */
[----:B------:R-:W0:Y:S01]  /*2ac10*/  S2R R8, SR_TID.X ;  /* 0x0000000000087919 */ /* 0x000e220000002100 */
[----:B-1----:R-:W-:Y:S01]  /*2ac20*/  ISETP.NE.AND P0, PT, R7, 0x1, PT ;  /* 0x000000010700780c */ /* 0x002fe20003f05270 */
[----:B------:R-:W1:Y:S01]  /*2ac30*/  S2R R10, SR_TID.X ;  /* 0x00000000000a7919 */ /* 0x000e620000002100 */
[----:B0-----:R-:W-:-:S02]  /*2ac40*/  IMAD.SHL.U32 R9, R9, 0x8, RZ ;  /* 0x0000000809097824 */ /* 0x001fc400078e00ff */
[----:B------:R-:W-:-:S03]  /*2ac50*/  IMAD.SHL.U32 R8, R8, 0x8, RZ ;  /* 0x0000000808087824 */ /* 0x000fc600078e00ff */
[----:B------:R-:W-:Y:S02]  /*2ac60*/  LOP3.LUT R9, R9, 0x38, RZ, 0xc0, !PT ;  /* 0x0000003809097812 */ /* 0x000fe400078ec0ff */
[----:B-1----:R-:W-:Y:S02]  /*2ac70*/  LOP3.LUT R10, R10, 0x7f, RZ, 0xc0, !PT ;  /* 0x0000007f0a0a7812 */ /* 0x002fe400078ec0ff */
[C---:B------:R-:W-:Y:S02]  /*2ac80*/  LOP3.LUT R12, R9.reuse, 0x40, RZ, 0xfc, !PT ;  /* 0x00000040090c7812 */ /* 0x040fe400078efcff */
[C---:B------:R-:W-:Y:S02]  /*2ac90*/  LOP3.LUT R11, R9.reuse, 0x80, RZ, 0xfc, !PT ;  /* 0x00000080090b7812 */ /* 0x040fe400078efcff */
[----:B------:R-:W-:Y:S02]  /*2aca0*/  LOP3.LUT R8, R8, 0x38, RZ, 0xc0, !PT ;  /* 0x0000003808087812 */ /* 0x000fe400078ec0ff */
[----:B------:R-:W-:-:S02]  /*2acb0*/  LOP3.LUT R9, R9, 0xc0, RZ, 0xfc, !PT ;  /* 0x000000c009097812 */ /* 0x000fc400078efcff */
[----:B------:R-:W-:Y:S01]  /*2acc0*/  SHF.R.U32.HI R10, RZ, 0x3, R10 ;  /* 0x00000003ff0a7819 */ /* 0x000fe2000001160a */
[----:B---3--:R-:W-:Y:S02]  /*2acd0*/  IMAD.MOV.U32 R3, RZ, RZ, R6 ;  /* 0x000000ffff037224 */ /* 0x008fe400078e0006 */
[----:B------:R-:W0:Y:S01]  /*2ace0*/  @P0 LDC R6, c[0x0][0x450] ;  /* 0x00011400ff060b82 */ /* 0x000e220000000800 */
[----:B--2---:R-:W-:Y:S02]  /*2acf0*/  IMAD R0, R0, UR4, RZ ;  /* 0x0000000400007c24 */ /* 0x004fe4000f8e02ff */
[----:B------:R-:W-:-:S04]  /*2ad00*/  IMAD.WIDE.U32 R2, R18, UR4, R2 ;  /* 0x0000000412027c25 */ /* 0x000fc8000f8e0002 */
[----:B------:R-:W-:Y:S01]  /*2ad10*/  IMAD R0, R18, UR5, R0 ;  /* 0x0000000512007c24 */ /* 0x000fe2000f8e0200 */
[----:B------:R-:W-:-:S03]  /*2ad20*/  ULDC.64 UR4, c[0x0][0x2e0] ;  /* 0x0000b80000047ab9 */ /* 0x000fc60000000a00 */
[----:B------:R-:W-:Y:S02]  /*2ad30*/  IMAD.IADD R3, R3, 0x1, R0 ;  /* 0x0000000103037824 */ /* 0x000fe400078e0200 */
[----:B----4-:R-:W-:Y:S02]  /*2ad40*/  IMAD R0, R4, UR4, RZ ;  /* 0x0000000404007c24 */ /* 0x010fe4000f8e02ff */
[----:B------:R-:W1:Y:S01]  /*2ad50*/  S2R R4, SR_TID.X ;  /* 0x0000000000047919 */ /* 0x000e620000002100 */
[----:B-----5:R-:W-:-:S04]  /*2ad60*/  IMAD.WIDE.U32 R2, R5, UR4, R2 ;  /* 0x0000000405027c25 */ /* 0x020fc8000f8e0002 */
[----:B------:R-:W-:Y:S01]  /*2ad70*/  IMAD R0, R5, UR5, R0 ;  /* 0x0000000505007c24 */ /* 0x000fe2000f8e0200 */
[----:B------:R-:W-:-:S03]  /*2ad80*/  ULDC.64 UR4, c[0x0][0x2d0] ;  /* 0x0000b40000047ab9 */ /* 0x000fc60000000a00 */
[----:B------:R-:W-:Y:S01]  /*2ad90*/  IMAD.IADD R3, R3, 0x1, R0 ;  /* 0x0000000103037824 */ /* 0x000fe200078e0200 */
[----:B-1----:R-:W-:-:S04]  /*2ada0*/  LOP3.LUT R4, R4, 0x7f, RZ, 0xc0, !PT ;  /* 0x0000007f04047812 */ /* 0x002fc800078ec0ff */
[----:B------:R-:W-:Y:S02]  /*2adb0*/  SHF.R.U32.HI R5, RZ, 0x3, R4 ;  /* 0x00000003ff057819 */ /* 0x000fe40000011604 */
[----:B------:R-:W1:Y:S02]  /*2adc0*/  S2R R4, SR_TID.X ;  /* 0x0000000000047919 */ /* 0x000e640000002100 */
[----:B-1----:R-:W-:-:S04]  /*2add0*/  SHF.L.U32 R4, R4, 0x4, RZ ;  /* 0x0000000404047819 */ /* 0x002fc800000006ff */
[----:B------:R-:W-:Y:S02]  /*2ade0*/  LOP3.LUT R4, R5, 0x70, R4, 0xf8, !PT ;  /* 0x0000007005047812 */ /* 0x000fe400078ef804 */
[----:B------:R-:W1:Y:S03]  /*2adf0*/  @P0 LDC R5, c[0x0][0x44c] ;  /* 0x00011300ff050b82 */ /* 0x000e660000000800 */
[----:B------:R-:W-:-:S04]  /*2ae00*/  IMAD R4, R17, 0x80, R4 ;  /* 0x0000008011047824 */ /* 0x000fc800078e0204 */
        /* <DEDUP_REMOVED lines=15> */
[----:B------:R-:W-:-:S04]  /*2af00*/  ULDC.64 UR4, c[0x0][0x280] ;  /* 0x0000a00000047ab9 */ /* 0x000fc80000000a00 */
[----:B------:R-:W-:Y:S02]  /*2af10*/  IADD3 R4, R3, R4, RZ ;  /* 0x0000000403047210 */ /* 0x000fe40007ffe0ff */
        /* <DEDUP_REMOVED lines=30> */
[----:B0-----:R-:W-:-:S05]  /*2b100*/  @!P2 LEA R5, P5, R8, R4, 0x1 ;  /* 0x000000040805a211 */ /* 0x001fca00078a08ff */
[----:B------:R-:W-:Y:S02]  /*2b110*/  @!P2 IMAD.X R4, RZ, RZ, R6, P5 ;  /* 0x000000ffff04a224 */ /* 0x000fe400028e0606 */
[----:B------:R-:W-:Y:S03]  /*2b120*/  SHFL.IDX PT, R6, R2, 0x2, 0x181f ;  /* 0x00581f0002067f89 */ /* 0x000fe600000e0000 */
        /* <DEDUP_REMOVED lines=8> */
[----:B------:R-:W-:-:S05]  /*2b1b0*/  VIADD R5, R17, 0x20 ;  /* 0x0000002011057836 */ /* 0x000fca0000000000 */
        /* <DEDUP_REMOVED lines=14> */
[----:B0-----:R-:W-:-:S04]  /*2b2a0*/  @!P2 LEA R5, P5, R8, R4, 0x1 ;  /* 0x000000040805a211 */ /* 0x001fc800078a08ff */
[----:B------:R-:W-:Y:S02]  /*2b2b0*/  @!P2 IADD3.X R4, RZ, R6, RZ, P5, !PT ;  /* 0x00000006ff04a210 */ /* 0x000fe40002ffe4ff */
[----:B------:R-:W-:Y:S02]  /*2b2c0*/  SHFL.IDX PT, R6, R2, 0x4, 0x181f ;  /* 0x00981f0002067f89 */ /* 0x000fe400000e0000 */
        /* <DEDUP_REMOVED lines=34> */
[----:B------:R-:W-:-:S03]  /*2b4f0*/  IADD3 R5, R17, 0x60, RZ ;  /* 0x0000006011057810 */ /* 0x000fc60007ffe0ff */
[----:B------:R-:W1:Y:S01]  /*2b500*/  SHFL.IDX PT, R3, R3, 0x7, 0x181f ;  /* 0x00f81f0003037f89 */ /* 0x000e6200000e0000 */
        /* <DEDUP_REMOVED lines=11> */
.L_x_3391:
[----:B------:R-:W-:Y:S01]  /*2b5c0*/  VIADD R17, R17, 0x70 ;  /* 0x0000007011117836 */ /* 0x000fe20000000000 */
[----:B------:R-:W-:Y:S04]  /*2b5d0*/  BSSY B0, `(.L_x_3197) ;  /* 0x000000e000007945 */ /* 0x000fe80003800000 */
[----:B------:R-:W-:-:S13]  /*2b5e0*/  ISETP.GE.AND P2, PT, R17, R0, PT ;  /* 0x000000001100720c */ /* 0x000fda0003f46270 */
[----:B------:R-:W-:Y:S05]  /*2b5f0*/  @P2 BRA `(.L_x_3198) ;  /* 0x00000000002c2947 */ /* 0x000fea0003800000 */
[----:B0-----:R-:W2:Y:S01]  /*2b600*/  LDL R4, [R1+0x2c] ;  /* 0x00002c0001047983 */ /* 0x001ea20000100800 */
[----:B------:R-:W-:Y:S01]  /*2b610*/  LEA R2, P2, R8, R3, 0x1 ;  /* 0x0000000308027211 */ /* 0x000fe200078408ff */
[----:B------:R-:W-:-:S04]  /*2b620*/  ULDC.64 UR4, c[0x0][0x208] ;  /* 0x0000820000047ab9 */ /* 0x000fc80000000a00 */
[----:B------:R-:W-:-:S05]  /*2b630*/  IMAD.X R3, RZ, RZ, R6, P2 ;  /* 0x000000ffff037224 */ /* 0x000fca00010e0606 */
[----:B------:R-:W-:Y:S01]  /*2b640*/  @!PT LDS RZ, [RZ] ;  /* 0x00000000fffff984 */ /* 0x000fe20000000800 */
[----:B------:R-:W-:Y:S01]  /*2b650*/  @!PT LDS RZ, [RZ] ;  /* 0x00000000fffff984 */ /* 0x000fe20000000800 */
[----:B------:R-:W-:Y:S01]  /*2b660*/  @!PT LDS RZ, [RZ] ;  /* 0x00000000fffff984 */ /* 0x000fe20000000800 */
[----:B--2---:R1:W-:Y:S04]  /*2b670*/  LDGSTS.E.BYPASS.LTC128B.128 [R4+0x17c00], desc[UR4][R2.64], !P4 ;  /* 0x17c0000002047fae */ /* 0x0043e8000e101d44 */
[----:B------:R1:W-:Y:S04]  /*2b680*/  LDGSTS.E.BYPASS.LTC128B.128 [R4+0x1bc00], desc[UR4][R2.64+0x80], !P3 ;  /* 0x1bc0008002047fae */ /* 0x0003e8000d901d44 */
[----:B------:R1:W-:Y:S04]  /*2b690*/  LDGSTS.E.BYPASS.LTC128B.128 [R4+0x1fc00], desc[UR4][R2.64+0x100], !P0 ;  /* 0x1fc0010002047fae */ /* 0x0003e8000c101d44 */
[----:B------:R1:W-:Y:S02]  /*2b6a0*/  LDGSTS.E.BYPASS.LTC128B.128 [R4+0x23c00], desc[UR4][R2.64+0x180], !P1 ;  /* 0x23c0018002047fae */ /* 0x0003e4000c901d44 */
.L_x_3198:
[----:B------:R-:W-:Y:S05]  /*2b6b0*/  BSYNC B0 ;  /* 0x0000000000007941 */ /* 0x000fea0003800000 */
.L_x_3197:
[----:B------:R2:W5:Y:S01]  /*2b6c0*/  LDL R8, [R1+0x4] ;  /* 0x0000040001087983 */ /* 0x0005620000100800 */
[----:B------:R-:W-:Y:S01]  /*2b6d0*/  PLOP3.LUT P0, PT, PT, PT, PT, 0x80, 0x0 ;  /* 0x000000000000781c */ /* 0x000fe20003f0f070 */
[----:B------:R-:W-:-:S12]  /*2b6e0*/  NOP ;  /* 0x0000000000007918 */ /* 0x000fd80000000000 */
.L_x_3199:
[----:B01----:R-:W3:Y:S01]  /*2b6f0*/  LDL R2, [R1+0x4] ;  /* 0x0000040001027983 */ /* 0x003ee20000100800 */
[----:B------:R-:W-:Y:S02]  /*2b700*/  PLOP3.LUT P1, PT, P1, P0, PT, 0xa2, 0x0 ;  /* 0x000000000000781c */ /* 0x000fe40000f21472 */
[----:B---3--:R-:W-:-:S08]  /*2b710*/  @P0 R2UR P1, UR4, R2 ;  /* 0x00000000020402ca */ /* 0x008fd00000020000 */
[----:B------:R-:W-:-:S05]  /*2b720*/  @P0 PLOP3.LUT P0, PT, P1, PT, PT, 0x80, 0x0 ;  /* 0x000000000000081c */ /* 0x000fca0000f0f070 */
[----:B------:R-:W-:Y:S01]  /*2b730*/  @!P1 SYNCS.ARRIVE.TRANS64.RED.A0T1 RZ, [UR4+0x38800], RZ ;  /* 0x038800ffffff99a7 */ /* 0x000fe20008200404 */
[----:B------:R-:W-:Y:S07]  /*2b740*/  @!P1 ARRIVES.LDGSTSBAR.64.TRANSCNT [UR4+0x38800] ;  /* 0x03880000ff0099b0 */ /* 0x000fee0008000a84 */
[----:B------:R-:W-:Y:S05]  /*2b750*/  @P0 BRA.U.ANY `(.L_x_3199) ;  /* 0xfffffffd00e40947 */ /* 0x000fea000393ffff */
[----:B------:R-:W3:Y:S02]  /*2b760*/  LDL.LU R3, [R1+0x50] ;  /* 0x0000500001037983 */ /* 0x000ee40000300800 */
[----:B---3--:R-:W-:-:S05]  /*2b770*/  VIADD R3, R3, 0x1 ;  /* 0x0000000103037836 */ /* 0x008fca0000000000 */
        /* <DEDUP_REMOVED lines=8> */
[----:B------:R-:W1:Y:S03]  /*2b800*/  SYNCS.PHASECHK.TRANS64.TRYWAIT P0, [R2+URZ+0x38820], R0 ;  /* 0x03882000020075a7 */ /* 0x000e66000800017f */
[----:B01----:R-:W-:Y:S05]  /*2b810*/  @!P0 BRA `(.L_x_3201) ;  /* 0x0000006400f08947 */ /* 0x003fea0003800000 */
.L_x_3392:
[----:B------:R-:W-:Y:S05]  /*2b820*/  BSYNC B0 ;  /* 0x0000000000007941 */ /* 0x000fea0003800000 */
.L_x_3200:
[----:B0-----:R-:W3:Y:S01]  /*2b830*/  LDL R2, [R1+0x38] ;  /* 0x0000380001027983 */ /* 0x001ee20000100800 */
[----:B------:R-:W-:Y:S01]  /*2b840*/  BSSY B0, `(.L_x_3202) ;  /* 0x00002be000007945 */ /* 0x000fe20003800000 */
[----:B---3--:R-:W-:-:S13]  /*2b850*/  ISETP.GE.AND P0, PT, R2, 0x2, PT ;  /* 0x000000020200780c */ /* 0x008fda0003f06270 */
[----:B------:R-:W-:Y:S05]  /*2b860*/  @!P0 BRA `(.L_x_3203) ;  /* 0x0000002800ec8947 */ /* 0x000fea0003800000 */
[C---:B------:R-:W-:Y:S01]  /*2b870*/  LOP3.LUT R0, R2.reuse, 0x1, RZ, 0xc0, !PT ;  /* 0x0000000102007812 */ /* 0x040fe200078ec0ff */
[----:B------:R-:W-:Y:S01]  /*2b880*/  VIADD R2, R2, 0xfffffffe ;  /* 0xfffffffe02027836 */ /* 0x000fe20000000000 */
[----:B------:R-:W-:Y:S02]  /*2b890*/  BSSY B2, `(.L_x_3204) ;  /* 0x00000ed000027945 */ /* 0x000fe40003800000 */
[----:B------:R-:W-:Y:S01]  /*2b8a0*/  ISETP.NE.U32.AND P0, PT, R0, 0x1, PT ;  /* 0x000000010000780c */ /* 0x000fe20003f05070 */
[----:B------:R-:W-:-:S12]  /*2b8b0*/  IMAD.MOV.U32 R0, RZ, RZ, R2 ;  /* 0x000000ffff007224 */ /* 0x000fd800078e0002 */
[----:B------:R-:W-:Y:S05]  /*2b8c0*/  @!P0 BRA `(.L_x_3205) ;  /* 0x0000000c00a48947 */ /* 0x000fea0003800000 */
[----:B------:R-:W3:Y:S04]  /*2b8d0*/  LDL R5, [R1+0xc] ;  /* 0x00000c0001057983 */ /* 0x000ee80000100800 */
[----:B------:R-:W4:Y:S04]  /*2b8e0*/  LDL R4, [R1+0x8] ;  /* 0x0000080001047983 */ /* 0x000f280000100800 */
[----:B------:R-:W2:Y:S01]  /*2b8f0*/  LDL R3, [R1+0x18] ;  /* 0x0000180001037983 */ /* 0x000ea20000100800 */
[----:B------:R-:W-:Y:S01]  /*2b900*/  BSSY B1, `(.L_x_3206) ;  /* 0x00000e1000017945 */ /* 0x000fe20003800000 */
[----:B---3--:R-:W-:Y:S01]  /*2b910*/  LOP3.LUT P1, RZ, R5, 0x4, RZ, 0xc0, !PT ;  /* 0x0000000405ff7812 */ /* 0x008fe2000782c0ff */
[----:B----45:R-:W-:-:S05]  /*2b920*/  VIADD R8, R4, 0x1 ;  /* 0x0000000104087836 */ /* 0x030fca0000000000 */
[----:B------:R-:W-:-:S04]  /*2b930*/  ISETP.NE.AND P0, PT, R8, 0x2, PT ;  /* 0x000000020800780c */ /* 0x000fc80003f05270 */
[----:B------:R-:W-:Y:S02]  /*2b940*/  SEL R9, RZ, 0x1, P0 ;  /* 0x00000001ff097807 */ /* 0x000fe40000000000 */
[----:B------:R-:W-:Y:S02]  /*2b950*/  SEL R8, R8, RZ, P0 ;  /* 0x000000ff08087207 */ /* 0x000fe40000000000 */
[----:B--2---:R-:W-:Y:S01]  /*2b960*/  LOP3.LUT R9, R3, R9, RZ, 0x3c, !PT ;  /* 0x0000000903097212 */ /* 0x004fe200078e3cff */
[----:B------:R-:W-:Y:S06]  /*2b970*/  @!P1 BRA `(.L_x_3207) ;  /* 0x0000000c00649947 */ /* 0x000fec0003800000 */
[----:B------:R0:W5:Y:S01]  /*2b980*/  LDL R4, [R1] ;  /* 0x0000000001047983 */ /* 0x0001620000100800 */
[----:B------:R-:W-:Y:S01]  /*2b990*/  ULDC.64 UR4, c[0x0][0x418] ;  /* 0x0001060000047ab9 */ /* 0x000fe20000000a00 */
[----:B------:R-:W-:Y:S01]  /*2b9a0*/  IMAD.MOV.U32 R7, RZ, RZ, R2 ;  /* 0x000000ffff077224 */ /* 0x000fe200078e0002 */
[----:B------:R-:W-:-:S04]  /*2b9b0*/  ISETP.NE.U32.AND P0, PT, RZ, UR4, PT ;  /* 0x00000004ff007c0c */ /* 0x000fc8000bf05070 */
[----:B------:R-:W-:-:S13]  /*2b9c0*/  ISETP.NE.AND.EX P0, PT, RZ, UR5, PT, P0 ;  /* 0x00000005ff007c0c */ /* 0x000fda000bf05300 */
[----:B0-----:R-:W-:Y:S05]  /*2b9d0*/  @!P0 BRA `(.L_x_3208) ;  /* 0x0000000000548947 */ /* 0x001fea0003800000 */
[----:B------:R-:W2:Y:S01]  /*2b9e0*/  LDL R10, [R1+0x28] ;  /* 0x00002800010a7983 */ /* 0x000ea20000100800 */
[----:B------:R-:W0:Y:S03]  /*2b9f0*/  LDC R3, c[0x0][0x43c] ;  /* 0x00010f00ff037b82 */ /* 0x000e260000000800 */
[----:B------:R-:W3:Y:S01]  /*2ba00*/  LDL R6, [R1+0x14] ;  /* 0x0000140001067983 */ /* 0x000ee20000100800 */
[----:B------:R-:W-:Y:S01]  /*2ba10*/  MOV R0, R2 ;  /* 0x0000000200007202 */ /* 0x000fe20000000f00 */
[----:B------:R-:W-:Y:S01]  /*2ba20*/  ULDC.64 UR6, c[0x0][0x428] ;  /* 0x00010a0000067ab9 */ /* 0x000fe20000000a00 */
[----:B------:R-:W-:Y:S01]  /*2ba30*/  ULDC.64 UR8, c[0x0][0x208] ;  /* 0x0000820000087ab9 */ /* 0x000fe20000000a00 */
[----:B0-----:R-:W-:-:S13]  /*2ba40*/  ISETP.NE.AND P0, PT, R3, 0x1, PT ;  /* 0x000000010300780c */ /* 0x001fda0003f05270 */
[----:B-----5:R-:W0:Y:S02]  /*2ba50*/  @P0 LDC.64 R4, c[0x0][0x440] ;  /* 0x00011000ff040b82 */ /* 0x020e240000000a00 */
[----:B0-----:R-:W-:-:S05]  /*2ba60*/  @P0 IMAD.HI.U32 R4, R2, R4, RZ ;  /* 0x0000000402040227 */ /* 0x001fca00078e00ff */
[----:B------:R-:W-:-:S04]  /*2ba70*/  @P0 SHF.R.U32.HI R0, RZ, R5, R4 ;  /* 0x00000005ff000219 */ /* 0x000fc80000011604 */
[--C-:B------:R-:W-:Y:S01]  /*2ba80*/  SHF.R.S32.HI R5, RZ, 0x1f, R0.reuse ;  /* 0x0000001fff057819 */ /* 0x100fe20000011400 */
[--C-:B------:R-:W-:Y:S02]  /*2ba90*/  IMAD.MOV R7, RZ, RZ, -R0.reuse ;  /* 0x000000ffff077224 */ /* 0x100fe400078e0a00 */
[----:B------:R-:W-:Y:S02]  /*2baa0*/  IMAD.MOV.U32 R4, RZ, RZ, R0 ;  /* 0x000000ffff047224 */ /* 0x000fe400078e0000 */
        /* <DEDUP_REMOVED lines=8> */
.L_x_3208:
[----:B------:R-:W2:Y:S01]  /*2bb30*/  LDL R0, [R1+0x4] ;  /* 0x0000040001007983 */ /* 0x000ea20000100800 */
[----:B------:R-:W-:Y:S01]  /*2bb40*/  BSSY B3, `(.L_x_3209) ;  /* 0x0000005000037945 */ /* 0x000fe20003800000 */
[----:B--2---:R-:W-:Y:S01]  /*2bb50*/  IMAD R3, R8, 0x8, R0 ;  /* 0x0000000808037824 */ /* 0x004fe200078e0200 */
[----:B------:R-:W-:-:S04]  /*2bb60*/  SHF.L.U32 R0, R9, 0x1f, RZ ;  /* 0x0000001f09007819 */ /* 0x000fc800000006ff */
[----:B------:R-:W1:Y:S02]  /*2bb70*/  SYNCS.PHASECHK.TRANS64.TRYWAIT P0, [R3+URZ+0x38840], R0 ;  /* 0x03884000030075a7 */ /* 0x000e64000800017f */
[----:B-1----:R-:W-:Y:S05]  /*2bb80*/  @!P0 BRA `(.L_x_3210) ;  /* 0x00000064002c8947 */ /* 0x002fea0003800000 */
.L_x_3393:
[----:B------:R-:W-:Y:S05]  /*2bb90*/  BSYNC B3 ;  /* 0x0000000000037941 */ /* 0x000fea0003800000 */
.L_x_3209:
[----:B------:R-:W2:Y:S01]  /*2bba0*/  S2R R5, SR_TID.X ;  /* 0x0000000000057919 */ /* 0x000ea20000002100 */
[----:B------:R-:W-:Y:S01]  /*2bbb0*/  BSSY B3, `(.L_x_3211) ;  /* 0x000000a000037945 */ /* 0x000fe20003800000 */
[----:B--2---:R-:W-:-:S04]  /*2bbc0*/  LOP3.LUT R5, R5, 0x7f, RZ, 0xc0, !PT ;  /* 0x0000007f05057812 */ /* 0x004fc800078ec0ff */
[----:B------:R-:W-:-:S13]  /*2bbd0*/  ISETP.NE.AND P0, PT, R5, RZ, PT ;  /* 0x000000ff0500720c */ /* 0x000fda0003f05270 */
[----:B------:R-:W-:Y:S05]  /*2bbe0*/  @P0 BRA `(.L_x_3212) ;  /* 0x0000000000180947 */ /* 0x000fea0003800000 */
[----:B------:R-:W2:Y:S01]  /*2bbf0*/  LDL R5, [R1+0xc] ;  /* 0x00000c0001057983 */ /* 0x000ea20000100800 */
[----:B-1----:R-:W-:-:S04]  /*2bc00*/  MOV R0, 0xa000 ;  /* 0x0000a00000007802 */ /* 0x002fc80000000f00 */
[----:B------:R3:W-:Y:S01]  /*2bc10*/  SYNCS.ARRIVE.TRANS64 RZ, [R3+URZ+0x38830], R0 ;  /* 0x0388300003ff79a7 */ /* 0x0007e2000800003f */
[----:B--2---:R-:W-:-:S13]  /*2bc20*/  LOP3.LUT P1, RZ, R5, 0x1, RZ, 0xc0, !PT ;  /* 0x0000000105ff7812 */ /* 0x004fda000782c0ff */
[----:B---3--:R-:W-:Y:S05]  /*2bc30*/  @!P1 BRA `(.L_x_3212) ;  /* 0x0000000000049947 */ /* 0x008fea0003800000 */
[----:B------:R-:W-:Y:S01]  /*2bc40*/  BPT.TRAP 0x1 ;  /* 0x000000040000795c */ /* 0x000fe20000300000 */
.L_x_3212:
[----:B------:R-:W-:Y:S05]  /*2bc50*/  BSYNC B3 ;  /* 0x0000000000037941 */ /* 0x000fea0003800000 */
.L_x_3211:
[----:B------:R-:W2:Y:S04]  /*2bc60*/  LDL R5, [R1+0x4] ;  /* 0x0000040001057983 */ /* 0x000ea80000100800 */
[----:B-1----:R-:W3:Y:S01]  /*2bc70*/  LDL R0, [R1+0x1c] ;  /* 0x00001c0001007983 */ /* 0x002ee20000100800 */
[----:B0-----:R-:W-:Y:S01]  /*2bc80*/  IMAD.MOV.U32 R10, RZ, RZ, RZ ;  /* 0x000000ffff0a7224 */ /* 0x001fe200078e00ff */
        /* <DEDUP_REMOVED lines=10> */
.L_x_3213:
        /* <DEDUP_REMOVED lines=16> */
.L_x_3214:
        /* <DEDUP_REMOVED lines=16> */
.L_x_3215:
        /* <DEDUP_REMOVED lines=16> */
.L_x_3216:
        /* <DEDUP_REMOVED lines=14> */
[----:B--2---:R-:W-:-:S02]  /*2c110*/  SHF.L.U32 R3, R15, 0x1f, RZ ;  /* 0x0000001f0f037819 */ /* 0x004fc400000006ff */
[----:B---3--:R-:W-:-:S04]  /*2c120*/  LEA R0, R6, R14, 0x3 ;  /* 0x0000000e06007211 */ /* 0x008fc800078e18ff */
[----:B------:R-:W0:Y:S02]  /*2c130*/  SYNCS.PHASECHK.TRANS64.TRYWAIT P0, [R0+URZ+0x38860], R3 ;  /* 0x03886003000075a7 */ /* 0x000e24000800017f */
[----:B0-----:R-:W-:Y:S05]  /*2c140*/  @!P0 BRA `(.L_x_3218) ;  /* 0x0000005c00d08947 */ /* 0x001fea0003800000 */
.L_x_3394:
[----:B------:R-:W-:Y:S05]  /*2c150*/  BSYNC B3 ;  /* 0x0000000000037941 */ /* 0x000fea0003800000 */
.L_x_3217:
[----:B------:R-:W1:Y:S01]  /*2c160*/  S2R R5, SR_TID.X ;  /* 0x0000000000057919 */ /* 0x000e620000002100 */
[----:B------:R-:W-:-:S04]  /*2c170*/  UPRMT UR4, UR38, 0x9910, URZ ;  /* 0x0000991026047896 */ /* 0x000fc8000800003f */
[----:B------:R-:W-:Y:S01]  /*2c180*/  UISETP.NE.AND UP0, UPT, UR4, 0x2, UPT ;  /* 0x000000020400788c */ /* 0x000fe2000bf05270 */
[----:B-1----:R-:W-:-:S04]  /*2c190*/  LOP3.LUT R5, R5, 0x7f, RZ, 0xc0, !PT ;  /* 0x0000007f05057812 */ /* 0x002fc800078ec0ff */
[----:B------:R-:W-:-:S13]  /*2c1a0*/  ISETP.NE.AND P0, PT, R5, RZ, PT ;  /* 0x000000ff0500720c */ /* 0x000fda0003f05270 */
[----:B0-----:R-:W-:-:S04]  /*2c1b0*/  @!P0 IMAD.MOV.U32 R3, RZ, RZ, 0xa000 ;  /* 0x0000a000ff038424 */ /* 0x001fc800078e00ff */
[----:B------:R0:W-:Y:S01]  /*2c1c0*/  @!P0 SYNCS.ARRIVE.TRANS64 RZ, [R0+URZ+0x38850], R3 ;  /* 0x0388500300ff89a7 */ /* 0x0001e2000800003f */
[----:B------:R-:W-:-:S13]  /*2c1d0*/  PLOP3.LUT P0, PT, PT, PT, UP0, 0x80, 0x0 ;  /* 0x000000000000781c */ /* 0x000fda0003f0f008 */
[----:B0-----:R-:W-:Y:S05]  /*2c1e0*/  @P0 BRA `(.L_x_3219) ;  /* 0x0000000000040947 */ /* 0x001fea0003800000 */
[----:B------:R-:W-:Y:S01]  /*2c1f0*/  BPT.TRAP 0x1 ;  /* 0x000000040000795c */ /* 0x000fe20000300000 */
.L_x_3219:
[----:B------:R-:W2:Y:S01]  /*2c200*/  LDL R3, [R1+0xc] ;  /* 0x00000c0001037983 */ /* 0x000ea20000100800 */
[----:B------:R-:W-:Y:S01]  /*2c210*/  BSSY B3, `(.L_x_3220) ;  /* 0x0000004000037945 */ /* 0x000fe20003800000 */
[----:B--2---:R-:W-:-:S13]  /*2c220*/  LOP3.LUT P0, RZ, R3, 0x8, RZ, 0xc0, !PT ;  /* 0x0000000803ff7812 */ /* 0x004fda000780c0ff */
[----:B------:R-:W-:Y:S05]  /*2c230*/  @P0 BRA `(.L_x_3221) ;  /* 0x0000000000040947 */ /* 0x000fea0003800000 */
[----:B------:R-:W-:Y:S01]  /*2c240*/  BPT.TRAP 0x1 ;  /* 0x000000040000795c */ /* 0x000fe20000300000 */
.L_x_3221:
[----:B------:R-:W-:Y:S05]  /*2c250*/  BSYNC B3 ;  /* 0x0000000000037941 */ /* 0x000fea0003800000 */
.L_x_3220:
        /* <DEDUP_REMOVED lines=14> */
.L_x_3222:
        /* <DEDUP_REMOVED lines=16> */
.L_x_3223:
        /* <DEDUP_REMOVED lines=16> */
.L_x_3224:
        /* <DEDUP_REMOVED lines=16> */
.L_x_3225:
        /* <DEDUP_REMOVED lines=13> */
.L_x_3207:
[----:B------:R-:W-:Y:S05]  /*2c710*/  BSYNC B1 ;  /* 0x0000000000017941 */ /* 0x000fea0003800000 */
.L_x_3206:
[----:B------:R-:W2:Y:S04]  /*2c720*/  LDL.LU R0, [R1+0x38] ;  /* 0x0000380001007983 */ /* 0x000ea80000300800 */
[----:B------:R1:W-:Y:S04]  /*2c730*/  STL [R1+0x18], R9 ;  /* 0x0000180901007387 */ /* 0x0003e80000100800 */
[----:B------:R1:W-:Y:S02]  /*2c740*/  STL [R1+0x8], R8 ;  /* 0x0000080801007387 */ /* 0x0003e40000100800 */
[----:B-12---:R-:W-:-:S07]  /*2c750*/  VIADD R0, R0, 0xfffffffd ;  /* 0xfffffffd00007836 */ /* 0x006fce0000000000 */
.L_x_3205:
[----:B------:R-:W-:Y:S05]  /*2c760*/  BSYNC B2 ;  /* 0x0000000000027941 */ /* 0x000fea0003800000 */
.L_x_3204:
[----:B------:R-:W-:-:S13]  /*2c770*/  ISETP.NE.AND P0, PT, R2, RZ, PT ;  /* 0x000000ff0200720c */ /* 0x000fda0003f05270 */
[----:B------:R-:W-:Y:S05]  /*2c780*/  @!P0 BRA `(.L_x_3203) ;  /* 0x0000001c00248947 */ /* 0x000fea0003800000 */
[----:B-----5:R1:W5:Y:S02]  /*2c790*/  LDL R8, [R1] ;  /* 0x0000000001087983 */ /* 0x0203640000100800 */
.L_x_3266:
[----:B0--3--:R-:W3:Y:S04]  /*2c7a0*/  LDL R4, [R1+0xc] ;  /* 0x00000c0001047983 */ /* 0x009ee80000100800 */
[----:B------:R-:W4:Y:S04]  /*2c7b0*/  LDL R3, [R1+0x8] ;  /* 0x0000080001037983 */ /* 0x000f280000100800 */
[----:B--2---:R-:W2:Y:S01]  /*2c7c0*/  LDL R2, [R1+0x18] ;  /* 0x0000180001027983 */ /* 0x004ea20000100800 */
[----:B------:R-:W-:Y:S05]  /*2c7d0*/  YIELD ;  /* 0x0000000000007946 */ /* 0x000fea0003800000 */
[----:B------:R-:W-:Y:S01]  /*2c7e0*/  BSSY B1, `(.L_x_3226) ;  /* 0x00000df000017945 */ /* 0x000fe20003800000 */
[----:B---3--:R-:W-:Y:S01]  /*2c7f0*/  LOP3.LUT P1, RZ, R4, 0x4, RZ, 0xc0, !PT ;  /* 0x0000000404ff7812 */ /* 0x008fe2000782c0ff */
[----:B----4-:R-:W-:-:S05]  /*2c800*/  VIADD R4, R3, 0x1 ;  /* 0x0000000103047836 */ /* 0x010fca0000000000 */
[----:B------:R-:W-:-:S04]  /*2c810*/  ISETP.NE.AND P0, PT, R4, 0x2, PT ;  /* 0x000000020400780c */ /* 0x000fc80003f05270 */
[----:B------:R-:W-:Y:S02]  /*2c820*/  SEL R5, RZ, 0x1, P0 ;  /* 0x00000001ff057807 */ /* 0x000fe40000000000 */
[----:B------:R-:W-:Y:S02]  /*2c830*/  SEL R4, R4, RZ, P0 ;  /* 0x000000ff04047207 */ /* 0x000fe40000000000 */
[----:B--2---:R-:W-:Y:S01]  /*2c840*/  LOP3.LUT R5, R2, R5, RZ, 0x3c, !PT ;  /* 0x0000000502057212 */ /* 0x004fe200078e3cff */
        /* <DEDUP_REMOVED lines=13> */
[----:B0-----:R-:W-:Y:S01]  /*2c920*/  @P0 IMAD.HI.U32 R6, R0, R2, RZ ;  /* 0x0000000200060227 */ /* 0x001fe200078e00ff */
[----:B------:R-:W-:-:S04]  /*2c930*/  MOV R2, R0 ;  /* 0x0000000000027202 */ /* 0x000fc80000000f00 */
        /* <DEDUP_REMOVED lines=8> */
[----:B-----5:R-:W-:-:S04]  /*2c9c0*/  LEA R8, P0, R2, UR4, 0x2 ;  /* 0x0000000402087c11 */ /* 0x020fc8000f8010ff */
[----:B------:R-:W-:-:S05]  /*2c9d0*/  LEA.HI.X R9, R2, UR5, R3, 0x2, P0 ;  /* 0x0000000502097c11 */ /* 0x000fca00080f1403 */
[----:B------:R0:W5:Y:S04]  /*2c9e0*/  LDG.E R8, desc[UR8][R8.64] ;  /* 0x0000000808087981 */ /* 0x000168000c1e1900 */
.L_x_3228:
[----:B------:R-:W2:Y:S01]  /*2c9f0*/  LDL R2, [R1+0x4] ;  /* 0x0000040001027983 */ /* 0x000ea20000100800 */
[----:B------:R-:W-:Y:S01]  /*2ca00*/  BSSY B2, `(.L_x_3229) ;  /* 0x0000005000027945 */ /* 0x000fe20003800000 */
[----:B--2---:R-:W-:Y:S01]  /*2ca10*/  IMAD R3, R4, 0x8, R2 ;  /* 0x0000000804037824 */ /* 0x004fe200078e0202 */
[----:B------:R-:W-:-:S04]  /*2ca20*/  SHF.L.U32 R2, R5, 0x1f, RZ ;  /* 0x0000001f05027819 */ /* 0x000fc800000006ff */
[----:B------:R-:W2:Y:S02]  /*2ca30*/  SYNCS.PHASECHK.TRANS64.TRYWAIT P0, [R3+URZ+0x38840], R2 ;  /* 0x03884002030075a7 */ /* 0x000ea4000800017f */
[----:B--2---:R-:W-:Y:S05]  /*2ca40*/  @!P0 BRA `(.L_x_3230) ;  /* 0x0000005400a48947 */ /* 0x004fea0003800000 */
.L_x_3395:
[----:B------:R-:W-:Y:S05]  /*2ca50*/  BSYNC B2 ;  /* 0x0000000000027941 */ /* 0x000fea0003800000 */
.L_x_3229:
        /* <DEDUP_REMOVED lines=11> */
.L_x_3232:
[----:B------:R-:W-:Y:S05]  /*2cb10*/  BSYNC B2 ;  /* 0x0000000000027941 */ /* 0x000fea0003800000 */
.L_x_3231:
        /* <DEDUP_REMOVED lines=12> */
[----:B0-----:R-:W-:-:S07]  /*2cbe0*/  VIADD R9, R7, 0x24400 ;  /* 0x0002440007097836 */ /* 0x001fce0000000000 */
.L_x_3233:
        /* <DEDUP_REMOVED lines=16> */
.L_x_3234:
        /* <DEDUP_REMOVED lines=16> */
.L_x_3235:
        /* <DEDUP_REMOVED lines=16> */
.L_x_3236:
        /* <DEDUP_REMOVED lines=18> */
.L_x_3396:
[----:B------:R-:W-:Y:S05]  /*2d010*/  BSYNC B2 ;  /* 0x0000000000027941 */ /* 0x000fea0003800000 */
.L_x_3237:
[----:B------:R-:W2:Y:S01]  /*2d020*/  S2R R7, SR_TID.X ;  /* 0x0000000000077919 */ /* 0x000ea20000002100 */
[----:B------:R-:W-:-:S04]  /*2d030*/  UPRMT UR4, UR38, 0x9910, URZ ;  /* 0x0000991026047896 */ /* 0x000fc8000800003f */
[----:B------:R-:W-:Y:S01]  /*2d040*/  UISETP.NE.AND UP0, UPT, UR4, 0x2, UPT ;  /* 0x000000020400788c */ /* 0x000fe2000bf05270 */
[----:B--2---:R-:W-:-:S04]  /*2d050*/  LOP3.LUT R7, R7, 0x7f, RZ, 0xc0, !PT ;  /* 0x0000007f07077812 */ /* 0x004fc800078ec0ff */
[----:B------:R-:W-:-:S13]  /*2d060*/  ISETP.NE.AND P0, PT, R7, RZ, PT ;  /* 0x000000ff0700720c */ /* 0x000fda0003f05270 */
[----:B0-----:R-:W-:-:S04]  /*2d070*/  @!P0 MOV R3, 0xa000 ;  /* 0x0000a00000038802 */ /* 0x001fc80000000f00 */
[----:B------:R0:W-:Y:S01]  /*2d080*/  @!P0 SYNCS.ARRIVE.TRANS64 RZ, [R2+URZ+0x38850], R3 ;  /* 0x0388500302ff89a7 */ /* 0x0001e2000800003f */
[----:B------:R-:W-:-:S13]  /*2d090*/  PLOP3.LUT P0, PT, PT, PT, UP0, 0x80, 0x0 ;  /* 0x000000000000781c */ /* 0x000fda0003f0f008 */
[----:B0-----:R-:W-:Y:S05]  /*2d0a0*/  @P0 BRA `(.L_x_3239) ;  /* 0x0000000000040947 */ /* 0x001fea0003800000 */
[----:B------:R-:W-:Y:S01]  /*2d0b0*/  BPT.TRAP 0x1 ;  /* 0x000000040000795c */ /* 0x000fe20000300000 */
.L_x_3239:
[----:B------:R-:W2:Y:S01]  /*2d0c0*/  LDL R3, [R1+0xc] ;  /* 0x00000c0001037983 */ /* 0x000ea20000100800 */
[----:B------:R-:W-:Y:S01]  /*2d0d0*/  BSSY B2, `(.L_x_3240) ;  /* 0x0000004000027945 */ /* 0x000fe20003800000 */
[----:B--2---:R-:W-:-:S13]  /*2d0e0*/  LOP3.LUT P0, RZ, R3, 0x8, RZ, 0xc0, !PT ;  /* 0x0000000803ff7812 */ /* 0x004fda000780c0ff */
[----:B------:R-:W-:Y:S05]  /*2d0f0*/  @P0 BRA `(.L_x_3241) ;  /* 0x0000000000040947 */ /* 0x000fea0003800000 */
[----:B------:R-:W-:Y:S01]  /*2d100*/  BPT.TRAP 0x1 ;  /* 0x000000040000795c */ /* 0x000fe20000300000 */
.L_x_3241:
[----:B------:R-:W-:Y:S05]  /*2d110*/  BSYNC B2 ;  /* 0x0000000000027941 */ /* 0x000fea0003800000 */
.L_x_3240:
        /* <DEDUP_REMOVED lines=14> */
.L_x_3242:
        /* <DEDUP_REMOVED lines=16> */
.L_x_3243:
        /* <DEDUP_REMOVED lines=16> */
.L_x_3244:
        /* <DEDUP_REMOVED lines=16> */
.L_x_3245:
        /* <DEDUP_REMOVED lines=11> */
[----:B------:R0:W-:Y:S04]  /*2d5b0*/  STL [R1+0x10], R6 ;  /* 0x0000100601007387 */ /* 0x0001e80000100800 */
[----:B------:R0:W-:Y:S02]  /*2d5c0*/  STL [R1], R8 ;  /* 0x0000000801007387 */ /* 0x0001e40000100800 */
.L_x_3227:
[----:B------:R-:W-:Y:S05]  /*2d5d0*/  BSYNC B1 ;  /* 0x0000000000017941 */ /* 0x000fea0003800000 */
.L_x_3226:
        /* <DEDUP_REMOVED lines=12> */
[----:B0-----:R-:W-:Y:S01]  /*2d6a0*/  VIADD R6, R0, 0xffffffff ;  /* 0xffffffff00067836 */ /* 0x001fe20000000000 */
[----:B------:R-:W-:-:S04]  /*2d6b0*/  ISETP.NE.U32.AND P0, PT, RZ, UR4, PT ;  /* 0x00000004ff007c0c */ /* 0x000fc8000bf05070 */
[----:B------:R-:W-:-:S13]  /*2d6c0*/  ISETP.NE.AND.EX P0, PT, RZ, UR5, PT, P0 ;  /* 0x00000005ff007c0c */ /* 0x000fda000bf05300 */
[----:B------:R-:W-:Y:S05]  /*2d6d0*/  @!P0 BRA `(.L_x_3248) ;  /* 0x0000000000508947 */ /* 0x000fea0003800000 */
[----:B------:R-:W3:Y:S01]  /*2d6e0*/  LDL R12, [R1+0x28] ;  /* 0x00002800010c7983 */ /* 0x000ee20000100800 */
[----:B-----5:R-:W0:Y:S01]  /*2d6f0*/  LDC R8, c[0x0][0x43c] ;  /* 0x00010f00ff087b82 */ /* 0x020e220000000800 */
[----:B------:R-:W-:Y:S02]  /*2d700*/  ULDC.64 UR6, c[0x0][0x428] ;  /* 0x00010a0000067ab9 */ /* 0x000fe40000000a00 */
[----:B------:R-:W4:Y:S01]  /*2d710*/  LDL R9, [R1+0x14] ;  /* 0x0000140001097983 */ /* 0x000f220000100800 */
        /* <DEDUP_REMOVED lines=11> */
[----:B------:R-:W-:-:S05]  /*2d7d0*/  IMAD.WIDE.U32 R2, R9, UR6, R2 ;  /* 0x0000000609027c25 */ /* 0x000fca000f8e0002 */
[----:B------:R-:W-:Y:S02]  /*2d7e0*/  IADD3 R3, R7, R3, RZ ;  /* 0x0000000307037210 */ /* 0x000fe40007ffe0ff */
[----:B------:R-:W-:-:S04]  /*2d7f0*/  LEA R8, P0, R2, UR4, 0x2 ;  /* 0x0000000402087c11 */ /* 0x000fc8000f8010ff */
[----:B------:R-:W-:-:S05]  /*2d800*/  LEA.HI.X R9, R2, UR5, R3, 0x2, P0 ;  /* 0x0000000502097c11 */ /* 0x000fca00080f1403 */
[----:B------:R0:W5:Y:S04]  /*2d810*/  LDG.E R8, desc[UR8][R8.64] ;  /* 0x0000000808087981 */ /* 0x000168000c1e1900 */
.L_x_3248:
[----:B------:R-:W3:Y:S01]  /*2d820*/  LDL R2, [R1+0x4] ;  /* 0x0000040001027983 */ /* 0x000ee20000100800 */
[----:B------:R-:W-:Y:S01]  /*2d830*/  BSSY B2, `(.L_x_3249) ;  /* 0x0000005000027945 */ /* 0x000fe20003800000 */
[----:B---3--:R-:W-:Y:S01]  /*2d840*/  IMAD R3, R11, 0x8, R2 ;  /* 0x000000080b037824 */ /* 0x008fe200078e0202 */
[----:B------:R-:W-:-:S04]  /*2d850*/  SHF.L.U32 R2, R10, 0x1f, RZ ;  /* 0x0000001f0a027819 */ /* 0x000fc800000006ff */
[----:B------:R-:W3:Y:S02]  /*2d860*/  SYNCS.PHASECHK.TRANS64.TRYWAIT P0, [R3+URZ+0x38840], R2 ;  /* 0x03884002030075a7 */ /* 0x000ee4000800017f */
[----:B---3--:R-:W-:Y:S05]  /*2d870*/  @!P0 BRA `(.L_x_3250) ;  /* 0x0000004800408947 */ /* 0x008fea0003800000 */
.L_x_3397:
[----:B------:R-:W-:Y:S05]  /*2d880*/  BSYNC B2 ;  /* 0x0000000000027941 */ /* 0x000fea0003800000 */
.L_x_3249:
        /* <DEDUP_REMOVED lines=11> */
.L_x_3252:
[----:B------:R-:W-:Y:S05]  /*2d940*/  BSYNC B2 ;  /* 0x0000000000027941 */ /* 0x000fea0003800000 */
.L_x_3251:
[----:B0-----:R-:W4:Y:S04]  /*2d950*/  LDL R9, [R1+0x4] ;  /* 0x0000040001097983 */ /* 0x001f280000100800 */
[----:B------:R-:W4:Y:S04]  /*2d960*/  LDL R7, [R1+0x8] ;  /* 0x0000080001077983 */ /* 0x000f280000100800 */
[----:B---3--:R-:W3:Y:S01]  /*2d970*/  LDL R2, [R1+0x1c] ;  /* 0x00001c0001027983 */ /* 0x008ee20000100800 */
[----:B--2---:R-:W-:Y:S01]  /*2d980*/  IMAD.MOV.U32 R10, RZ, RZ, RZ ;  /* 0x000000ffff0a7224 */ /* 0x004fe200078e00ff */
[----:B------:R-:W-:Y:S01]  /*2d990*/  UIADD3 UR4, UP0, UR36, 0x370, URZ ;  /* 0x0000037024047890 */ /* 0x000fe2000ff1e03f */
[----:B------:R-:W-:Y:S01]  /*2d9a0*/  PLOP3.LUT P0, PT, PT, PT, PT, 0x80, 0x0 ;  /* 0x000000000000781c */ /* 0x000fe20003f0f070 */
[----:B------:R-:W-:Y:S01]  /*2d9b0*/  VIADD R3, R3, 0x38830 ;  /* 0x0003883003037836 */ /* 0x000fe20000000000 */
[----:B------:R-:W-:Y:S01]  /*2d9c0*/  UMOV UR6, 0x0 ;  /* 0x0000000000067882 */ /* 0x000fe20000000000 */
[----:B------:R-:W-:Y:S01]  /*2d9d0*/  R2UR UR10, R10 ;  /* 0x000000000a0a72ca */ /* 0x000fe200000e0000 */
[----:B------:R-:W-:Y:S01]  /*2d9e0*/  UIADD3.X UR5, URZ, UR37, URZ, UP0, !UPT ;  /* 0x000000253f057290 */ /* 0x000fe200087fe43f */
[----:B------:R-:W-:Y:S01]  /*2d9f0*/  UMOV UR7, 0x14f00000 ;  /* 0x14f0000000077882 */ /* 0x000fe20000000000 */
[----:B----4-:R-:W-:-:S02]  /*2da00*/  IMAD R7, R7, 0xa000, R9 ;  /* 0x0000a00007077824 */ /* 0x010fc400078e0209 */
[----:B---3--:R-:W-:-:S03]  /*2da10*/  IMAD R2, R6, 0x50, R2 ;  /* 0x0000005006027824 */ /* 0x008fc600078e0202 */
[----:B------:R-:W-:-:S07]  /*2da20*/  IADD3 R9, R7, 0x24400, RZ ;  /* 0x0002440007097810 */ /* 0x000fce0007ffe0ff */
.L_x_3253:
        /* <DEDUP_REMOVED lines=16> */
.L_x_3254:
        /* <DEDUP_REMOVED lines=16> */
.L_x_3255:
        /* <DEDUP_REMOVED lines=16> */
.L_x_3256:
        /* <DEDUP_REMOVED lines=10> */
[----:B------:R-:W2:Y:S01]  /*2ddd0*/  LDL R13, [R1+0x4] ;  /* 0x00000400010d7983 */ /* 0x000ea20000100800 */
[----:B------:R-:W-:Y:S01]  /*2dde0*/  SHF.L.U32 R5, R5, 0x1f, RZ ;  /* 0x0000001f05057819 */ /* 0x000fe200000006ff */
[----:B------:R-:W-:Y:S01]  /*2ddf0*/  BSSY B2, `(.L_x_3257) ;  /* 0x0000004000027945 */ /* 0x000fe20003800000 */
[----:B--2---:R-:W-:-:S04]  /*2de00*/  IMAD R2, R4, 0x8, R13 ;  /* 0x0000000804027824 */ /* 0x004fc800078e020d */
[----:B------:R-:W0:Y:S02]  /*2de10*/  SYNCS.PHASECHK.TRANS64.TRYWAIT P0, [R2+URZ+0x38860], R5 ;  /* 0x03886005020075a7 */ /* 0x000e24000800017f */
[----:B0-----:R-:W-:Y:S05]  /*2de20*/  @!P0 BRA `(.L_x_3258) ;  /* 0x0000004000e88947 */ /* 0x001fea0003800000 */
.L_x_3398:
[----:B------:R-:W-:Y:S05]  /*2de30*/  BSYNC B2 ;  /* 0x0000000000027941 */ /* 0x000fea0003800000 */
.L_x_3257:
[----:B------:R-:W2:Y:S01]  /*2de40*/  S2R R3, SR_TID.X ;  /* 0x0000000000037919 */ /* 0x000ea20000002100 */
[----:B------:R-:W-:-:S04]  /*2de50*/  UPRMT UR4, UR38, 0x9910, URZ ;  /* 0x0000991026047896 */ /* 0x000fc8000800003f */
[----:B------:R-:W-:Y:S01]  /*2de60*/  UISETP.NE.AND UP0, UPT, UR4, 0x2, UPT ;  /* 0x000000020400788c */ /* 0x000fe2000bf05270 */
[----:B--2---:R-:W-:-:S04]  /*2de70*/  LOP3.LUT R3, R3, 0x7f, RZ, 0xc0, !PT ;  /* 0x0000007f03037812 */ /* 0x004fc800078ec0ff */
[----:B------:R-:W-:-:S13]  /*2de80*/  ISETP.NE.AND P0, PT, R3, RZ, PT ;  /* 0x000000ff0300720c */ /* 0x000fda0003f05270 */
[----:B------:R-:W-:-:S04]  /*2de90*/  @!P0 IMAD.MOV.U32 R3, RZ, RZ, 0xa000 ;  /* 0x0000a000ff038424 */ /* 0x000fc800078e00ff */
[----:B------:R2:W-:Y:S01]  /*2dea0*/  @!P0 SYNCS.ARRIVE.TRANS64 RZ, [R2+URZ+0x38850], R3 ;  /* 0x0388500302ff89a7 */ /* 0x0005e2000800003f */
[----:B------:R-:W-:-:S13]  /*2deb0*/  PLOP3.LUT P0, PT, PT, PT, UP0, 0x80, 0x0 ;  /* 0x000000000000781c */ /* 0x000fda0003f0f008 */
[----:B--2---:R-:W-:Y:S05]  /*2dec0*/  @P0 BRA `(.L_x_3259) ;  /* 0x0000000000040947 */ /* 0x004fea0003800000 */
[----:B------:R-:W-:Y:S01]  /*2ded0*/  BPT.TRAP 0x1 ;  /* 0x000000040000795c */ /* 0x000fe20000300000 */
.L_x_3259:
[----:B------:R-:W2:Y:S01]  /*2dee0*/  LDL R3, [R1+0xc] ;  /* 0x00000c0001037983 */ /* 0x000ea20000100800 */
[----:B------:R-:W-:Y:S01]  /*2def0*/  BSSY B2, `(.L_x_3260) ;  /* 0x0000004000027945 */ /* 0x000fe20003800000 */
[----:B--2---:R-:W-:-:S13]  /*2df00*/  LOP3.LUT P0, RZ, R3, 0x8, RZ, 0xc0, !PT ;  /* 0x0000000803ff7812 */ /* 0x004fda000780c0ff */
[----:B------:R-:W-:Y:S05]  /*2df10*/  @P0 BRA `(.L_x_3261) ;  /* 0x0000000000040947 */ /* 0x000fea0003800000 */
[----:B------:R-:W-:Y:S01]  /*2df20*/  BPT.TRAP 0x1 ;  /* 0x000000040000795c */ /* 0x000fe20000300000 */
.L_x_3261:
[----:B------:R-:W-:Y:S05]  /*2df30*/  BSYNC B2 ;  /* 0x0000000000027941 */ /* 0x000fea0003800000 */
.L_x_3260:
[----:B------:R-:W2:Y:S04]  /*2df40*/  LDL R7, [R1+0x4] ;  /* 0x0000040001077983 */ /* 0x000ea80000100800 */
[----:B0-----:R-:W3:Y:S04]  /*2df50*/  LDL R5, [R1+0x1c] ;  /* 0x00001c0001057983 */ /* 0x001ee80000100800 */
        /* <DEDUP_REMOVED lines=11> */
.L_x_3262:
        /* <DEDUP_REMOVED lines=16> */
.L_x_3263:
        /* <DEDUP_REMOVED lines=16> */
.L_x_3264:
        /* <DEDUP_REMOVED lines=16> */
.L_x_3265:
        /* <DEDUP_REMOVED lines=13> */
.L_x_3247:
[----:B------:R-:W-:Y:S05]  /*2e3e0*/  BSYNC B1 ;  /* 0x0000000000017941 */ /* 0x000fea0003800000 */
.L_x_3246:
[C---:B------:R-:W-:Y:S01]  /*2e3f0*/  ISETP.GT.AND P0, PT, R0.reuse, 0x1, PT ;  /* 0x000000010000780c */ /* 0x040fe20003f04270 */
[----:B------:R-:W-:-:S12]  /*2e400*/  VIADD R0, R0, 0xfffffffe ;  /* 0xfffffffe00007836 */ /* 0x000fd80000000000 */
[----:B------:R-:W-:Y:S05]  /*2e410*/  @P0 BRA `(.L_x_3266) ;  /* 0xffffffe000e00947 */ /* 0x000fea000383ffff */
.L_x_3203:
[----:B------:R-:W-:Y:S05]  /*2e420*/  BSYNC B0 ;  /* 0x0000000000007941 */ /* 0x000fea0003800000 */
.L_x_3202:
        /* <DEDUP_REMOVED lines=18> */
.L_x_3268:
[----:B------:R-:W-:Y:S05]  /*2e550*/  BSYNC B0 ;  /* 0x0000000000007941 */ /* 0x000fea0003800000 */
.L_x_3267:
[----:B------:R-:W4:Y:S01]  /*2e560*/  LDL R0, [R1+0xc] ;  /* 0x00000c0001007983 */ /* 0x000f220000100800 */
[----:B------:R-:W-:Y:S01]  /*2e570*/  BSSY B0, `(.L_x_3269) ;  /* 0x0000065000007945 */ /* 0x000fe20003800000 */
[----:B----4-:R-:W-:-:S13]  /*2e580*/  LOP3.LUT P0, RZ, R0, 0x4, RZ, 0xc0, !PT ;  /* 0x0000000400ff7812 */ /* 0x010fda000780c0ff */
[----:B------:R-:W-:Y:S05]  /*2e590*/  @!P0 BRA `(.L_x_3270) ;  /* 0x0000000400888947 */ /* 0x000fea0003800000 */
[----:B------:R-:W4:Y:S04]  /*2e5a0*/  LDL R3, [R1+0x4] ;  /* 0x0000040001037983 */ /* 0x000f280000100800 */
[----:B------:R-:W4:Y:S04]  /*2e5b0*/  LDL R0, [R1+0x8] ;  /* 0x0000080001007983 */ /* 0x000f280000100800 */
[----:B------:R-:W2:Y:S01]  /*2e5c0*/  LDL R2, [R1+0x18] ;  /* 0x0000180001027983 */ /* 0x000ea20000100800 */
[----:B------:R-:W-:Y:S01]  /*2e5d0*/  BSSY B1, `(.L_x_3271) ;  /* 0x0000005000017945 */ /* 0x000fe20003800000 */
[----:B----4-:R-:W-:-:S02]  /*2e5e0*/  LEA R0, R0, R3, 0x3 ;  /* 0x0000000300007211 */ /* 0x010fc400078e18ff */
[----:B--2---:R-:W-:-:S04]  /*2e5f0*/  SHF.L.U32 R2, R2, 0x1f, RZ ;  /* 0x0000001f02027819 */ /* 0x004fc800000006ff */
[----:B------:R-:W2:Y:S02]  /*2e600*/  SYNCS.PHASECHK.TRANS64.TRYWAIT P0, [R0+URZ+0x38860], R2 ;  /* 0x03886002000075a7 */ /* 0x000ea4000800017f */
[----:B--2---:R-:W-:Y:S05]  /*2e610*/  @!P0 BRA `(.L_x_3272) ;  /* 0x0000003c00008947 */ /* 0x004fea0003800000 */
.L_x_3399:
[----:B------:R-:W-:Y:S05]  /*2e620*/  BSYNC B1 ;  /* 0x0000000000017941 */ /* 0x000fea0003800000 */
.L_x_3271:
[----:B------:R-:W4:Y:S01]  /*2e630*/  S2R R3, SR_TID.X ;  /* 0x0000000000037919 */ /* 0x000f220000002100 */
[----:B------:R-:W-:-:S04]  /*2e640*/  UPRMT UR4, UR38, 0x9910, URZ ;  /* 0x0000991026047896 */ /* 0x000fc8000800003f */
[----:B------:R-:W-:Y:S01]  /*2e650*/  UISETP.NE.AND UP0, UPT, UR4, 0x2, UPT ;  /* 0x000000020400788c */ /* 0x000fe2000bf05270 */
[----:B----4-:R-:W-:-:S04]  /*2e660*/  LOP3.LUT R3, R3, 0x7f, RZ, 0xc0, !PT ;  /* 0x0000007f03037812 */ /* 0x010fc800078ec0ff */
[----:B------:R-:W-:-:S13]  /*2e670*/  ISETP.NE.AND P0, PT, R3, RZ, PT ;  /* 0x000000ff0300720c */ /* 0x000fda0003f05270 */
[----:B--2---:R-:W-:-:S04]  /*2e680*/  @!P0 IMAD.MOV.U32 R2, RZ, RZ, 0xa000 ;  /* 0x0000a000ff028424 */ /* 0x004fc800078e00ff */
[----:B------:R2:W-:Y:S01]  /*2e690*/  @!P0 SYNCS.ARRIVE.TRANS64 RZ, [R0+URZ+0x38850], R2 ;  /* 0x0388500200ff89a7 */ /* 0x0005e2000800003f */
[----:B------:R-:W-:-:S13]  /*2e6a0*/  PLOP3.LUT P0, PT, PT, PT, UP0, 0x80, 0x0 ;  /* 0x000000000000781c */ /* 0x000fda0003f0f008 */
[----:B--2---:R-:W-:Y:S05]  /*2e6b0*/  @P0 BRA `(.L_x_3273) ;  /* 0x0000000000040947 */ /* 0x004fea0003800000 */
[----:B------:R-:W-:Y:S01]  /*2e6c0*/  BPT.TRAP 0x1 ;  /* 0x000000040000795c */ /* 0x000fe20000300000 */
.L_x_3273:
[----:B------:R-:W2:Y:S01]  /*2e6d0*/  LDL R2, [R1+0xc] ;  /* 0x00000c0001027983 */ /* 0x000ea20000100800 */
[----:B------:R-:W-:Y:S01]  /*2e6e0*/  BSSY B1, `(.L_x_3274) ;  /* 0x0000004000017945 */ /* 0x000fe20003800000 */
[----:B--2---:R-:W-:-:S13]  /*2e6f0*/  LOP3.LUT P0, RZ, R2, 0x8, RZ, 0xc0, !PT ;  /* 0x0000000802ff7812 */ /* 0x004fda000780c0ff */
[----:B------:R-:W-:Y:S05]  /*2e700*/  @P0 BRA `(.L_x_3275) ;  /* 0x0000000000040947 */ /* 0x000fea0003800000 */
[----:B------:R-:W-:Y:S01]  /*2e710*/  BPT.TRAP 0x1 ;  /* 0x000000040000795c */ /* 0x000fe20000300000 */
.L_x_3275:
[----:B------:R-:W-:Y:S05]  /*2e720*/  BSYNC B1 ;  /* 0x0000000000017941 */ /* 0x000fea0003800000 */
.L_x_3274:
[----:B------:R-:W2:Y:S04]  /*2e730*/  LDL.LU R5, [R1+0x1c] ;  /* 0x00001c0001057983 */ /* 0x000ea80000300800 */
[----:B------:R-:W2:Y:S04]  /*2e740*/  LDL.LU R3, [R1+0x10] ;  /* 0x0000100001037983 */ /* 0x000ea80000300800 */
[----:B0-----:R-:W4:Y:S04]  /*2e750*/  LDL R4, [R1+0x4] ;  /* 0x0000040001047983 */ /* 0x001f280000100800 */
[----:B------:R-:W4:Y:S01]  /*2e760*/  LDL R2, [R1+0x8] ;  /* 0x0000080001027983 */ /* 0x000f220000100800 */
        /* <DEDUP_REMOVED lines=8> */
[----:B----4-:R-:W-:-:S04]  /*2e7f0*/  IMAD R2, R2, 0xa000, R4 ;  /* 0x0000a00002027824 */ /* 0x010fc800078e0204 */
[----:B------:R-:W-:-:S07]  /*2e800*/  VIADD R4, R2, 0x400 ;  /* 0x0000040002047836 */ /* 0x000fce0000000000 */
.L_x_3276:
        /* <DEDUP_REMOVED lines=16> */
.L_x_3277:
        /* <DEDUP_REMOVED lines=16> */
.L_x_3278:
        /* <DEDUP_REMOVED lines=16> */
.L_x_3279:
        /* <DEDUP_REMOVED lines=11> */
.L_x_3270:
[----:B------:R-:W-:Y:S05]  /*2ebc0*/  BSYNC B0 ;  /* 0x0000000000007941 */ /* 0x000fea0003800000 */
.L_x_3269:
[----:B------:R-:W4:Y:S04]  /*2ebd0*/  LDL.LU R5, [R1+0x8] ;  /* 0x0000080001057983 */ /* 0x000f280000300800 */
[----:B0-----:R-:W2:Y:S01]  /*2ebe0*/  LDL.LU R4, [R1+0x18] ;  /* 0x0000180001047983 */ /* 0x001ea20000300800 */
[----:B----4-:R-:W-:-:S05]  /*2ebf0*/  VIADD R0, R5, 0x1 ;  /* 0x0000000105007836 */ /* 0x010fca0000000000 */
[----:B------:R-:W-:-:S04]  /*2ec00*/  ISETP.NE.AND P0, PT, R0, 0x2, PT ;  /* 0x000000020000780c */ /* 0x000fc80003f05270 */
[----:B------:R-:W-:Y:S02]  /*2ec10*/  SEL R2, RZ, 0x1, P0 ;  /* 0x00000001ff027807 */ /* 0x000fe40000000000 */
[----:B------:R-:W-:Y:S02]  /*2ec20*/  SEL R0, R0, RZ, P0 ;  /* 0x000000ff00007207 */ /* 0x000fe40000000000 */
[----:B--2---:R-:W-:-:S03]  /*2ec30*/  LOP3.LUT R4, R4, R2, RZ, 0x3c, !PT ;  /* 0x0000000204047212 */ /* 0x004fc600078e3cff */
[----:B------:R2:W-:Y:S04]  /*2ec40*/  STL [R1+0x8], R0 ;  /* 0x0000080001007387 */ /* 0x0005e80000100800 */
[----:B------:R2:W-:Y:S02]  /*2ec50*/  STL [R1+0x18], R4 ;  /* 0x0000180401007387 */ /* 0x0005e40000100800 */
.L_x_3182:
[----:B------:R-:W-:Y:S05]  /*2ec60*/  BSYNC B7 ;  /* 0x0000000000077941 */ /* 0x000fea0003800000 */
.L_x_3180:
[----:B------:R-:W4:Y:S02]  /*2ec70*/  LDL R7, [R1+0xc] ;  /* 0x00000c0001077983 */ /* 0x000f240000100800 */
[----:B----4-:R-:W-:-:S13]  /*2ec80*/  LOP3.LUT P0, RZ, R7, 0x10, RZ, 0xc0, !PT ;  /* 0x0000001007ff7812 */ /* 0x010fda000780c0ff */
[----:B------:R-:W-:Y:S05]  /*2ec90*/  @!P0 BRA `(.L_x_3280) ;  /* 0x0000000000288947 */ /* 0x000fea0003800000 */
[----:B------:R-:W-:Y:S05]  /*2eca0*/  WARPSYNC.ALL ;  /* 0x0000000000007948 */ /* 0x000fea0003800000 */
[----:B------:R-:W4:Y:S08]  /*2ecb0*/  S2UR UR5, SR_CgaCtaId ;  /* 0x00000000000579c3 */ /* 0x000f300000008800 */
[----:B------:R-:W-:Y:S06]  /*2ecc0*/  BAR.SYNC.DEFER_BLOCKING 0x5, 0x180 ;  /* 0x0146000000007b1d */ /* 0x000fec0000010000 */
[----:B------:R-:W-:-:S02]  /*2ecd0*/  UMOV UR4, 0x400 ;  /* 0x0000040000047882 */ /* 0x000fc40000000000 */
[----:B----4-:R-:W-:-:S06]  /*2ece0*/  ULEA UR4, UR5, UR4, 0x18 ;  /* 0x0000000405047291 */ /* 0x010fcc000f8ec03f */
[----:B--2---:R-:W-:-:S05]  /*2ecf0*/  IMAD.U32 R0, RZ, RZ, UR4 ;  /* 0x00000004ff007e24 */ /* 0x004fca000f8e00ff */
[----:B------:R2:W4:Y:S04]  /*2ed00*/  LDS.128 R16, [R0+0x388d0] ;  /* 0x0388d00000107984 */ /* 0x0005280000000c00 */
[----:B------:R2:W-:Y:S01]  /*2ed10*/  STL [R1+0x4], R0 ;  /* 0x0000040001007387 */ /* 0x0005e20000100800 */
[----:B------:R-:W-:Y:S06]  /*2ed20*/  BAR.ARV 0x4, 0x180 ;  /* 0x0106000000007b1d */ /* 0x000fec0000002000 */
[----:B------:R-:W-:Y:S05]  /*2ed30*/  BRA `(.L_x_3281) ;  /* 0x0000000800e47947 */ /* 0x000fea0003800000 */
.L_x_3280:
[----:B---3--:R-:W3:Y:S01]  /*2ed40*/  LDL R6, [R1+0x30] ;  /* 0x0000300001067983 */ /* 0x008ee20000100800 */
[----:B------:R-:W-:Y:S01]  /*2ed50*/  UMOV UR4, 0xffffffff ;  /* 0xffffffff00047882 */ /* 0x000fe20000000000 */
[----:B---3--:R-:W-:Y:S02]  /*2ed60*/  ISETP.NE.AND P5, PT, R6, 0x1f, PT ;  /* 0x0000001f0600780c */ /* 0x008fe40003fa5270 */
[----:B------:R-:W-:Y:S11]  /*2ed70*/  BRA.DIV UR4, `(.L_x_3282) ;  /* 0x00000036043c7947 */ /* 0x000ff6000b800000 */
[----:B--2---:R-:W-:Y:S01]  /*2ed80*/  IADD3 R0, R19, R6, RZ ;  /* 0x0000000613007210 */ /* 0x004fe20007ffe0ff */
[----:B------:R-:W-:Y:S01]  /*2ed90*/  ULDC UR4, c[0x0][0xc3c] ;  /* 0x00030f0000047ab9 */ /* 0x000fe20000000800 */
[----:B------:R-:W-:Y:S01]  /*2eda0*/  ULDC.64 UR6, c[0x0][0x208] ;  /* 0x0000820000067ab9 */ /* 0x000fe20000000a00 */
[----:B------:R-:W-:Y:S02]  /*2edb0*/  LOP3.LUT P4, RZ, R7, 0x1, RZ, 0xc0, !PT ;  /* 0x0000000107ff7812 */ /* 0x000fe4000788c0ff */
[----:B------:R-:W-:-:S13]  /*2edc0*/  ISETP.GE.OR P0, PT, R0, UR4, !P5 ;  /* 0x0000000400007c0c */ /* 0x000fda000ef06670 */
[----:B------:R-:W2:Y:S02]  /*2edd0*/  @!P0 LDC.64 R2, c[0x0][0xc80] ;  /* 0x00032000ff028b82 */ /* 0x000ea40000000a00 */
[----:B--2---:R-:W-:-:S06]  /*2ede0*/  @!P0 IMAD.WIDE R2, R0, 0x4, R2 ;  /* 0x0000000400028825 */ /* 0x004fcc00078e0202 */
[----:B------:R2:W3:Y:S01]  /*2edf0*/  @!P0 LDG.E R2, desc[UR6][R2.64] ;  /* 0x0000000602028981 */ /* 0x0004e2000c1e1900 */
[C---:B------:R-:W-:Y:S02]  /*2ee00*/  ISETP.GE.U32.AND P1, PT, R6.reuse, 0x4, PT ;  /* 0x000000040600780c */ /* 0x040fe40003f26070 */
[C---:B------:R-:W-:Y:S01]  /*2ee10*/  ISETP.GE.U32.AND P2, PT, R6.reuse, 0x8, PT ;  /* 0x000000080600780c */ /* 0x040fe20003f46070 */
[----:B------:R-:W-:Y:S01]  /*2ee20*/  SHFL.IDX PT, R0, R16, RZ, 0x1f ;  /* 0x00001fff10007589 */ /* 0x000fe200000e0000 */
[----:B------:R-:W-:-:S03]  /*2ee30*/  ISETP.GE.U32.AND P3, PT, R6, 0x10, PT ;  /* 0x000000100600780c */ /* 0x000fc60003f66070 */
[----:B------:R-:W-:Y:S01]  /*2ee40*/  SHFL.IDX PT, R5, R16, 0x1, 0x1f ;  /* 0x00201f0010057f89 */ /* 0x000fe200000e0000 */
[----:B--2---:R-:W-:Y:S02]  /*2ee50*/  IMAD.MOV.U32 R3, RZ, RZ, RZ ;  /* 0x000000ffff037224 */ /* 0x004fe400078e00ff */
[----:B---3--:R-:W-:Y:S01]  /*2ee60*/  @!P0 IMAD.MOV.U32 R3, RZ, RZ, R2 ;  /* 0x000000ffff038224 */ /* 0x008fe200078e0002 */
[----:B------:R-:W-:-:S04]  /*2ee70*/  ISETP.GE.U32.AND P0, PT, R6, 0x2, PT ;  /* 0x000000020600780c */ /* 0x000fc80003f06070 */
[----:B------:R-:W2:Y:S02]  /*2ee80*/  SHFL.UP PT, R2, R3, 0x1, RZ ;  /* 0x0420000003027989 */ /* 0x000ea400000e00ff */
[----:B--2---:R-:W-:-:S05]  /*2ee90*/  SEL R2, R2, RZ, P4 ;  /* 0x000000ff02027207 */ /* 0x004fca0002000000 */
[----:B------:R-:W-:-:S05]  /*2eea0*/  IMAD.IADD R2, R3, 0x1, R2 ;  /* 0x0000000103027824 */ /* 0x000fca00078e0202 */
[----:B------:R-:W2:Y:S02]  /*2eeb0*/  SHFL.UP PT, R4, R2, 0x2, RZ ;  /* 0x0440000002047989 */ /* 0x000ea400000e00ff */
[----:B--2---:R-:W-:-:S04]  /*2eec0*/  SEL R4, R4, RZ, P0 ;  /* 0x000000ff04047207 */ /* 0x004fc80000000000 */
[----:B------:R-:W-:-:S05]  /*2eed0*/  IADD3 R2, R2, R4, RZ ;  /* 0x0000000402027210 */ /* 0x000fca0007ffe0ff */
[----:B------:R-:W2:Y:S02]  /*2eee0*/  SHFL.UP PT, R4, R2, 0x4, RZ ;  /* 0x0480000002047989 */ /* 0x000ea400000e00ff */
[----:B--2---:R-:W-:-:S05]  /*2eef0*/  SEL R4, R4, RZ, P1 ;  /* 0x000000ff04047207 */ /* 0x004fca0000800000 */
[----:B------:R-:W-:-:S05]  /*2ef00*/  IMAD.IADD R2, R2, 0x1, R4 ;  /* 0x0000000102027824 */ /* 0x000fca00078e0204 */
[----:B------:R-:W2:Y:S02]  /*2ef10*/  SHFL.UP PT, R4, R2, 0x8, RZ ;  /* 0x0500000002047989 */ /* 0x000ea400000e00ff */
[----:B--2---:R-:W-:-:S05]  /*2ef20*/  SEL R4, R4, RZ, P2 ;  /* 0x000000ff04047207 */ /* 0x004fca0001000000 */
[----:B------:R-:W-:-:S05]  /*2ef30*/  IMAD.IADD R2, R2, 0x1, R4 ;  /* 0x0000000102027824 */ /* 0x000fca00078e0204 */
[----:B------:R-:W2:Y:S02]  /*2ef40*/  SHFL.UP PT, R4, R2, 0x10, RZ ;  /* 0x0600000002047989 */ /* 0x000ea400000e00ff */
[----:B--2---:R-:W-:-:S05]  /*2ef50*/  SEL R4, R4, RZ, P3 ;  /* 0x000000ff04047207 */ /* 0x004fca0001800000 */
[----:B------:R-:W-:-:S05]  /*2ef60*/  IMAD.IADD R2, R2, 0x1, R4 ;  /* 0x0000000102027824 */ /* 0x000fca00078e0204 */
[----:B------:R2:W3:Y:S02]  /*2ef70*/  SHFL.IDX PT, R16, R2, 0x1f, 0x1f ;  /* 0x03e01f0002107f89 */ /* 0x0004e400000e0000 */
.L_x_3409:
[----:B------:R-:W-:Y:S02]  /*2ef80*/  ULDC UR4, c[0x0][0xc38] ;  /* 0x00030e0000047ab9 */ /* 0x000fe40000000800 */
[----:B------:R-:W-:-:S05]  /*2ef90*/  MOV R4, UR4 ;  /* 0x0000000400047c02 */ /* 0x000fca0008000f00 */
[----:B---3--:R-:W-:-:S04]  /*2efa0*/  IMAD R16, R16, R4, RZ ;  /* 0x0000000410107224 */ /* 0x008fc800078e02ff */
[----:B------:R-:W-:-:S05]  /*2efb0*/  IMAD.IADD R5, R5, 0x1, R16 ;  /* 0x0000000105057824 */ /* 0x000fca00078e0210 */
[----:B------:R-:W-:-:S13]  /*2efc0*/  ISETP.GT.AND P4, PT, R5, R0, PT ;  /* 0x000000000500720c */ /* 0x000fda0003f84270 */
[----:B------:R-:W-:Y:S05]  /*2efd0*/  @P4 BRA `(.L_x_3283) ;  /* 0x0000000000a44947 */ /* 0x000fea0003800000 */
.L_x_3288:
[----:B--2---:R-:W2:Y:S01]  /*2efe0*/  LDC R2, c[0x0][0xc3c] ;  /* 0x00030f00ff027b82 */ /* 0x004ea20000000800 */
[----:B------:R-:W-:-:S05]  /*2eff0*/  VIADD R19, R19, 0x1f ;  /* 0x0000001f13137836 */ /* 0x000fca0000000000 */
[----:B--2---:R-:W-:-:S13]  /*2f000*/  ISETP.GE.AND P4, PT, R19, R2, PT ;  /* 0x000000021300720c */ /* 0x004fda0003f86270 */
[----:B------:R-:W-:Y:S05]  /*2f010*/  @P4 BRA `(.L_x_3284) ;  /* 0x0000000400e44947 */ /* 0x000fea0003800000 */
[----:B------:R-:W2:Y:S01]  /*2f020*/  LDL R3, [R1+0x30] ;  /* 0x0000300001037983 */ /* 0x000ea20000100800 */
[----:B------:R-:W-:Y:S01]  /*2f030*/  BSSY B0, `(.L_x_3285) ;  /* 0x0000009000007945 */ /* 0x000fe20003800000 */
[----:B--2---:R-:W-:Y:S01]  /*2f040*/  IMAD.IADD R4, R19, 0x1, R3 ;  /* 0x0000000113047824 */ /* 0x004fe200078e0203 */
[----:B------:R-:W-:-:S04]  /*2f050*/  MOV R3, RZ ;  /* 0x000000ff00037202 */ /* 0x000fc80000000f00 */
[----:B------:R-:W-:-:S13]  /*2f060*/  ISETP.GE.OR P4, PT, R4, R2, !P5 ;  /* 0x000000020400720c */ /* 0x000fda0006f86670 */
[----:B------:R-:W-:Y:S05]  /*2f070*/  @P4 BRA `(.L_x_3286) ;  /* 0x0000000000104947 */ /* 0x000fea0003800000 */
[----:B------:R-:W2:Y:S01]  /*2f080*/  LDC.64 R2, c[0x0][0xc80] ;  /* 0x00032000ff027b82 */ /* 0x000ea20000000a00 */
[----:B------:R-:W-:Y:S01]  /*2f090*/  ULDC.64 UR4, c[0x0][0x208] ;  /* 0x0000820000047ab9 */ /* 0x000fe20000000a00 */
[----:B--2---:R-:W-:-:S06]  /*2f0a0*/  IMAD.WIDE R2, R4, 0x4, R2 ;  /* 0x0000000404027825 */ /* 0x004fcc00078e0202 */
[----:B------:R2:W5:Y:S02]  /*2f0b0*/  LDG.E R3, desc[UR4][R2.64] ;  /* 0x0000000402037981 */ /* 0x000564000c1e1900 */
.L_x_3286:
[----:B------:R-:W-:Y:S05]  /*2f0c0*/  BSYNC B0 ;  /* 0x0000000000007941 */ /* 0x000fea0003800000 */
.L_x_3285:
[----:B------:R-:W-:-:S03]  /*2f0d0*/  UMOV UR4, 0xffffffff ;  /* 0xffffffff00047882 */ /* 0x000fc60000000000 */
[----:B------:R-:W-:Y:S05]  /*2f0e0*/  BRA.DIV UR4, `(.L_x_3287) ;  /* 0x0000003604a07947 */ /* 0x000fea000b800000 */
[----:B------:R-:W3:Y:S04]  /*2f0f0*/  LDL R4, [R1+0xc] ;  /* 0x00000c0001047983 */ /* 0x000ee80000100800 */
[----:B--2--5:R-:W2:Y:S01]  /*2f100*/  SHFL.UP PT, R2, R3, 0x1, RZ ;  /* 0x0420000003027989 */ /* 0x024ea200000e00ff */
[----:B---3--:R-:W-:-:S04]  /*2f110*/  LOP3.LUT P4, RZ, R4, 0x1, RZ, 0xc0, !PT ;  /* 0x0000000104ff7812 */ /* 0x008fc8000788c0ff */
        /* <DEDUP_REMOVED lines=14> */
[----:B------:R2:W3:Y:S02]  /*2f200*/  SHFL.IDX PT, R16, R2, 0x1f, 0x1f ;  /* 0x03e01f0002107f89 */ /* 0x0004e400000e0000 */
.L_x_3417:
[----:B------:R-:W-:Y:S02]  /*2f210*/  ULDC UR4, c[0x0][0xc38] ;  /* 0x00030e0000047ab9 */ /* 0x000fe40000000800 */
[----:B------:R-:W-:-:S04]  /*2f220*/  IMAD.U32 R4, RZ, RZ, UR4 ;  /* 0x00000004ff047e24 */ /* 0x000fc8000f8e00ff */
[----:B---3--:R-:W-:-:S04]  /*2f230*/  IMAD R16, R16, R4, RZ ;  /* 0x0000000410107224 */ /* 0x008fc800078e02ff */
[----:B------:R-:W-:-:S05]  /*2f240*/  IMAD.IADD R5, R16, 0x1, R5 ;  /* 0x0000000110057824 */ /* 0x000fca00078e0205 */
[----:B------:R-:W-:-:S13]  /*2f250*/  ISETP.GT.AND P4, PT, R5, R0, PT ;  /* 0x000000000500720c */ /* 0x000fda0003f84270 */
[----:B------:R-:W-:Y:S05]  /*2f260*/  @!P4 BRA `(.L_x_3288) ;  /* 0xfffffffc005cc947 */ /* 0x000fea000383ffff */
.L_x_3283:
[----:B------:R-:W-:Y:S01]  /*2f270*/  IADD3 R16, -R16, R5, RZ ;  /* 0x0000000510107210 */ /* 0x000fe20007ffe1ff */
[----:B------:R-:W-:-:S04]  /*2f280*/  UMOV UR4, 0xffffffff ;  /* 0xffffffff00047882 */ /* 0x000fc80000000000 */
[----:B------:R-:W-:-:S05]  /*2f290*/  IMAD R5, R2, R4, R16 ;  /* 0x0000000402057224 */ /* 0x000fca00078e0210 */
[----:B------:R-:W-:Y:S01]  /*2f2a0*/  ISETP.GT.AND P6, PT, R5, R0, PT ;  /* 0x000000000500720c */ /* 0x000fe20003fc4270 */
[----:B------:R-:W-:-:S12]  /*2f2b0*/  BRA.DIV UR4, `(.L_x_3289) ;  /* 0x0000003a040c7947 */ /* 0x000fd8000b800000 */
[----:B------:R-:W-:-:S04]  /*2f2c0*/  VOTE.ANY R5, PT, !P6 ;  /* 0x0000000000057806 */ /* 0x000fc800070e0100 */
[----:B------:R-:W3:Y:S02]  /*2f2d0*/  POPC R6, R5 ;  /* 0x0000000500067309 */ /* 0x000ee40000000000 */
[----:B---3--:R3:W4:Y:S02]  /*2f2e0*/  SHFL.IDX PT, R17, R3, R6, 0x1f ;  /* 0x00001f0603117589 */ /* 0x00872400000e0000 */
.L_x_3421:
[----:B------:R-:W-:Y:S01]  /*2f2f0*/  ISETP.NE.AND P0, PT, R5, RZ, PT ;  /* 0x000000ff0500720c */ /* 0x000fe20003f05270 */
[----:B------:R-:W-:-:S12]  /*2f300*/  IMAD.MOV.U32 R5, RZ, RZ, RZ ;  /* 0x000000ffff057224 */ /* 0x000fd800078e00ff */
[----:B------:R-:W-:Y:S05]  /*2f310*/  @!P0 BRA `(.L_x_3290) ;  /* 0x0000000000148947 */ /* 0x000fea0003800000 */
[----:B------:R-:W-:Y:S01]  /*2f320*/  UMOV UR4, 0xffffffff ;  /* 0xffffffff00047882 */ /* 0x000fe20000000000 */
[----:B------:R-:W-:Y:S02]  /*2f330*/  VIADD R12, R6, 0xffffffff ;  /* 0xffffffff060c7836 */ /* 0x000fe40000000000 */
[----:B------:R-:W-:Y:S05]  /*2f340*/  BRA.DIV UR4, `(.L_x_3291) ;  /* 0x0000003a04307947 */ /* 0x000fea000b800000 */
[----:B--2---:R2:W0:Y:S02]  /*2f350*/  SHFL.IDX PT, R2, R2, R12, 0x1f ;  /* 0x00001f0c02027589 */ /* 0x00442400000e0000 */
.L_x_3424:
[----:B0-----:R-:W-:-:S07]  /*2f360*/  IMAD.MOV.U32 R5, RZ, RZ, R2 ;  /* 0x000000ffff057224 */ /* 0x001fce00078e0002 */
.L_x_3290:
[----:B--23--:R-:W2:Y:S01]  /*2f370*/  LDC.64 R2, c[0x0][0xc90] ;  /* 0x00032400ff027b82 */ /* 0x00cea20000000a00 */
[----:B------:R-:W-:Y:S01]  /*2f380*/  IADD3 R19, R6, R19, RZ ;  /* 0x0000001306137210 */ /* 0x000fe20007ffe0ff */
[----:B------:R-:W-:-:S04]  /*2f390*/  ULDC.64 UR4, c[0x0][0x208] ;  /* 0x0000820000047ab9 */ /* 0x000fc80000000a00 */
[----:B--2---:R-:W-:-:S05]  /*2f3a0*/  IMAD.WIDE R2, R19, 0x4, R2 ;  /* 0x0000000413027825 */ /* 0x004fca00078e0202 */
[----:B------:R-:W4:Y:S01]  /*2f3b0*/  LDG.E R7, desc[UR4][R2.64] ;  /* 0x0000000402077981 */ /* 0x000f22000c1e1900 */
[----:B------:R-:W-:-:S05]  /*2f3c0*/  IMAD R16, R5, R4, R16 ;  /* 0x0000000405107224 */ /* 0x000fca00078e0210 */
[----:B------:R-:W-:Y:S01]  /*2f3d0*/  IADD3 R0, R0, -R16, RZ ;  /* 0x8000001000007210 */ /* 0x000fe20007ffe0ff */
[----:B----4-:R-:W-:-:S05]  /*2f3e0*/  IMAD R6, R17, R7, RZ ;  /* 0x0000000711067224 */ /* 0x010fca00078e02ff */
[----:B-----5:R-:W-:-:S04]  /*2f3f0*/  IABS R8, R6 ;  /* 0x0000000600087213 */ /* 0x020fc80000000000 */
[----:B------:R-:W2:Y:S08]  /*2f400*/  I2F.RP R2, R8 ;  /* 0x0000000800027306 */ /* 0x000eb00000209400 */
[----:B--2---:R-:W2:Y:S02]  /*2f410*/  MUFU.RCP R2, R2 ;  /* 0x0000000200027308 */ /* 0x004ea40000001000 */
[----:B--2---:R-:W-:-:S06]  /*2f420*/  VIADD R2, R2, 0xffffffe ;  /* 0x0ffffffe02027836 */ /* 0x004fcc0000000000 */
[----:B------:R-:W2:Y:S02]  /*2f430*/  F2I.FTZ.U32.TRUNC.NTZ R3, R2 ;  /* 0x0000000200037305 */ /* 0x000ea4000021f000 */
[----:B--2---:R-:W-:-:S04]  /*2f440*/  IMAD.MOV R2, RZ, RZ, -R3 ;  /* 0x000000ffff027224 */ /* 0x004fc800078e0a03 */
        /* <DEDUP_REMOVED lines=15> */
[----:B------:R-:W-:-:S05]  /*2f540*/  @P0 IADD3 R9, R9, 0x1, RZ ;  /* 0x0000000109090810 */ /* 0x000fca0007ffe0ff */
        /* <DEDUP_REMOVED lines=9> */
[----:B------:R-:W2:Y:S08]  /*2f5e0*/  I2F.RP R3, R7 ;  /* 0x0000000700037306 */ /* 0x000eb00000209400 */
[----:B--2---:R-:W2:Y:S02]  /*2f5f0*/  MUFU.RCP R3, R3 ;  /* 0x0000000300037308 */ /* 0x004ea40000001000 */
[----:B--2---:R-:W-:-:S06]  /*2f600*/  IADD3 R3, R3, 0xffffffe, RZ ;  /* 0x0ffffffe03037810 */ /* 0x004fcc0007ffe0ff */
[----:B------:R-:W2:Y:S02]  /*2f610*/  F2I.FTZ.U32.TRUNC.NTZ R3, R3 ;  /* 0x0000000300037305 */ /* 0x000ea4000021f000 */
[----:B--2---:R-:W-:-:S04]  /*2f620*/  IMAD.MOV R2, RZ, RZ, -R3 ;  /* 0x000000ffff027224 */ /* 0x004fc800078e0a03 */
[----:B------:R-:W-:Y:S02]  /*2f630*/  IMAD R6, R2, R7, RZ ;  /* 0x0000000702067224 */ /* 0x000fe400078e02ff */
[----:B------:R-:W-:-:S04]  /*2f640*/  IMAD.MOV.U32 R2, RZ, RZ, RZ ;  /* 0x000000ffff027224 */ /* 0x000fc800078e00ff */
[----:B------:R-:W-:Y:S01]  /*2f650*/  IMAD.HI.U32 R2, R3, R6, R2 ;  /* 0x0000000603027227 */ /* 0x000fe200078e0002 */
[----:B------:R-:W-:Y:S02]  /*2f660*/  IABS R3, R0 ;  /* 0x0000000000037213 */ /* 0x000fe40000000000 */
[----:B------:R-:W-:-:S03]  /*2f670*/  IABS R6, R4 ;  /* 0x0000000400067213 */ /* 0x000fc60000000000 */
[----:B------:R-:W-:Y:S01]  /*2f680*/  IMAD.HI.U32 R2, R2, R3, RZ ;  /* 0x0000000302027227 */ /* 0x000fe200078e00ff */
[----:B------:R-:W-:-:S05]  /*2f690*/  IADD3 R6, RZ, -R6, RZ ;  /* 0x80000006ff067210 */ /* 0x000fca0007ffe0ff */
        /* <DEDUP_REMOVED lines=10> */
[----:B------:R-:W-:Y:S02]  /*2f740*/  @!P1 IADD3 R2, -R2, RZ, RZ ;  /* 0x000000ff02029210 */ /* 0x000fe40007ffe1ff */
[----:B------:R-:W-:Y:S01]  /*2f750*/  @!P2 LOP3.LUT R2, RZ, R4, RZ, 0x33, !PT ;  /* 0x00000004ff02a212 */ /* 0x000fe200078e33ff */
[----:B------:R-:W-:-:S04]  /*2f760*/  IMAD.MOV R4, RZ, RZ, -R4 ;  /* 0x000000ffff047224 */ /* 0x000fc800078e0a04 */
[----:B------:R-:W-:Y:S01]  /*2f770*/  IMAD R18, R2, R4, R0 ;  /* 0x0000000402127224 */ /* 0x000fe200078e0200 */
[----:B------:R-:W-:-:S05]  /*2f780*/  LOP3.LUT R2, RZ, R2, RZ, 0x33, !PT ;  /* 0x00000002ff027212 */ /* 0x000fca00078e33ff */
[----:B------:R-:W-:Y:S01]  /*2f790*/  IMAD.IADD R17, R17, 0x1, R2 ;  /* 0x0000000111117824 */ /* 0x000fe200078e0202 */
[----:B------:R-:W-:Y:S06]  /*2f7a0*/  BRA `(.L_x_3292) ;  /* 0x00000000001c7947 */ /* 0x000fec0003800000 */
.L_x_3284:
[----:B------:R-:W-:Y:S01]  /*2f7b0*/  UMOV UR4, URZ ;  /* 0x0000003f00047c82 */ /* 0x000fe20008000000 */
[----:B------:R-:W-:Y:S01]  /*2f7c0*/  UMOV UR5, URZ ;  /* 0x0000003f00057c82 */ /* 0x000fe20008000000 */
[----:B------:R-:W-:Y:S01]  /*2f7d0*/  ULDC UR6, c[0x0][0xc3c] ;  /* 0x00030f0000067ab9 */ /* 0x000fe20000000800 */
[----:B------:R-:W-:Y:S01]  /*2f7e0*/  MOV R16, R0 ;  /* 0x0000000000107202 */ /* 0x000fe20000000f00 */
[----:B------:R-:W-:Y:S02]  /*2f7f0*/  IMAD.U32 R17, RZ, RZ, UR4 ;  /* 0x00000004ff117e24 */ /* 0x000fe4000f8e00ff */
[----:B------:R-:W-:Y:S02]  /*2f800*/  IMAD.U32 R18, RZ, RZ, UR5 ;  /* 0x00000005ff127e24 */ /* 0x000fe4000f8e00ff */
[----:B------:R-:W-:-:S07]  /*2f810*/  IMAD.U32 R19, RZ, RZ, UR6 ;  /* 0x00000006ff137e24 */ /* 0x000fce000f8e00ff */
.L_x_3292:
[----:B------:R-:W2:Y:S04]  /*2f820*/  LDL R0, [R1+0x30] ;  /* 0x0000300001007983 */ /* 0x000ea80000100800 */
[----:B------:R3:W4:Y:S01]  /*2f830*/  LDL R3, [R1+0x4] ;  /* 0x0000040001037983 */ /* 0x0007220000100800 */
[----:B------:R-:W-:Y:S05]  /*2f840*/  WARPSYNC.ALL ;  /* 0x0000000000007948 */ /* 0x000fea0003800000 */
[----:B------:R-:W-:Y:S01]  /*2f850*/  BAR.SYNC.DEFER_BLOCKING 0x4, 0x180 ;  /* 0x0106000000007b1d */ /* 0x000fe20000010000 */
[----:B--2---:R-:W-:-:S13]  /*2f860*/  ISETP.NE.AND P0, PT, R0, RZ, PT ;  /* 0x000000ff0000720c */ /* 0x004fda0003f05270 */
[----:B------:R-:W4:Y:S01]  /*2f870*/  @!P0 S2R R0, SR_CgaCtaId ;  /* 0x0000000000008919 */ /* 0x000f220000008800 */
[----:B------:R-:W-:-:S04]  /*2f880*/  @!P0 MOV R2, 0x400 ;  /* 0x0000040000028802 */ /* 0x000fc80000000f00 */
[----:B----4-:R-:W-:-:S05]  /*2f890*/  @!P0 LEA R3, R0, R2, 0x18 ;  /* 0x0000000200038211 */ /* 0x010fca00078ec0ff */
[----:B------:R3:W-:Y:S04]  /*2f8a0*/  @!P0 STS.128 [R3+0x388d0], R16 ;  /* 0x0388d01003008388 */ /* 0x0007e80000000c00 */
[----:B------:R3:W-:Y:S01]  /*2f8b0*/  @!P0 STL [R1+0x4], R3 ;  /* 0x0000040301008387 */ /* 0x0007e20000100800 */
[----:B------:R-:W-:Y:S06]  /*2f8c0*/  BAR.ARV 0x5, 0x180 ;  /* 0x0146000000007b1d */ /* 0x000fec0000002000 */
.L_x_3281:
[----:B------:R-:W-:Y:S02]  /*2f8d0*/  ULDC UR4, c[0x0][0xc3c] ;  /* 0x00030f0000047ab9 */ /* 0x000fe40000000800 */
[----:B----4-:R-:W-:-:S13]  /*2f8e0*/  ISETP.GE.AND P0, PT, R19, UR4, PT ;  /* 0x0000000413007c0c */ /* 0x010fda000bf06270 */
[----:B------:R-:W-:Y:S05]  /*2f8f0*/  @!P0 BRA `(.L_x_3293) ;  /* 0xffffff8000508947 */ /* 0x000fea000383ffff */
[----:B------:R-:W-:Y:S05]  /*2f900*/  BSYNC B8 ;  /* 0x0000000000087941 */ /* 0x000fea0003800000 */
.L_x_3132:
[----:B--2---:R-:W2:Y:S01]  /*2f910*/  LDL.LU R0, [R1+0x50] ;  /* 0x0000500001007983 */ /* 0x004ea20000300800 */
[----:B------:R-:W-:Y:S01]  /*2f920*/  BSSY B0, `(.L_x_3294) ;  /* 0x000000b000007945 */ /* 0x000fe20003800000 */
[----:B------:R-:W4:Y:S01]  /*2f930*/  S2R R5, SR_CgaCtaId ;  /* 0x0000000000057919 */ /* 0x000f220000008800 */
[----:B--2---:R-:W-:-:S04]  /*2f940*/  IADD3 R0, R0, 0x1, RZ ;  /* 0x0000000100007810 */ /* 0x004fc80007ffe0ff */
[----:B0-----:R-:W-:-:S04]  /*2f950*/  LEA.HI R2, R0, R0, RZ, 0x1 ;  /* 0x0000000000027211 */ /* 0x001fc800078f08ff */
[----:B---3--:R-:W-:-:S05]  /*2f960*/  LOP3.LUT R3, R2, 0xfffffffe, RZ, 0xc0, !PT ;  /* 0xfffffffe02037812 */ /* 0x008fca00078ec0ff */
[----:B------:R-:W-:Y:S01]  /*2f970*/  IMAD.IADD R3, R0, 0x1, -R3 ;  /* 0x0000000100037824 */ /* 0x000fe200078e0a03 */
[----:B------:R-:W-:-:S04]  /*2f980*/  MOV R0, 0x400 ;  /* 0x0000040000007802 */ /* 0x000fc80000000f00 */
[----:B----4-:R-:W-:Y:S02]  /*2f990*/  LEA R0, R5, R0, 0x18 ;  /* 0x0000000005007211 */ /* 0x010fe400078ec0ff */
[----:B------:R-:W-:-:S04]  /*2f9a0*/  SHF.L.U32 R3, R3, 0x1f, RZ ;  /* 0x0000001f03037819 */ /* 0x000fc800000006ff */
[----:B------:R-:W0:Y:S02]  /*2f9b0*/  SYNCS.PHASECHK.TRANS64.TRYWAIT P0, [R0+URZ+0x38820], R3 ;  /* 0x03882003000075a7 */ /* 0x000e24000800017f */
[----:B0-----:R-:W-:Y:S05]  /*2f9c0*/  @!P0 BRA `(.L_x_3295) ;  /* 0x0000003000b88947 */ /* 0x001fea0003800000 */
.L_x_3425:
[----:B------:R-:W-:Y:S05]  /*2f9d0*/  BSYNC B0 ;  /* 0x0000000000007941 */ /* 0x000fea0003800000 */
.L_x_3294:
[----:B------:R-:W-:-:S03]  /*2f9e0*/  UMOV UR4, 0xffffffff ;  /* 0xffffffff00047882 */ /* 0x000fc60000000000 */
[----:B------:R-:W-:Y:S05]  /*2f9f0*/  BRA.DIV UR4, `(.L_x_3296) ;  /* 0x0000003204c07947 */ /* 0x000fea000b800000 */
[----:B------:R-:W2:Y:S02]  /*2fa00*/  S2R R2, SR_TID.X ;  /* 0x0000000000027919 */ /* 0x000ea40000002100 */
[----:B--2---:R-:W-:-:S04]  /*2fa10*/  SHF.R.U32.HI R2, RZ, 0x5, R2 ;  /* 0x00000005ff027819 */ /* 0x004fc80000011602 */
[----:B------:R-:W-:-:S05]  /*2fa20*/  LOP3.LUT R2, R2, 0x3, RZ, 0xc0, !PT ;  /* 0x0000000302027812 */ /* 0x000fca00078ec0ff */
[----:B------:R2:W3:Y:S02]  /*2fa30*/  SHFL.IDX PT, R14, R2, RZ, 0x1f ;  /* 0x00001fff020e7589 */ /* 0x0004e400000e0000 */
.L_x_3428:
[----:B---3--:R-:W-:-:S13]  /*2fa40*/  ISETP.NE.AND P0, PT, R14, RZ, PT ;  /* 0x000000ff0e00720c */ /* 0x008fda0003f05270 */
[----:B------:R-:W-:Y:S05]  /*2fa50*/  @P0 BRA `(.L_x_2866) ;  /* 0x00000000009c0947 */ /* 0x000fea0003800000 */
[----:B------:R-:W-:-:S03]  /*2fa60*/  UMOV UR4, 0xffffffff ;  /* 0xffffffff00047882 */ /* 0x000fc60000000000 */
[----:B------:R-:W-:Y:S05]  /*2fa70*/  BRA.DIV UR4, `(.L_x_3297) ;  /* 0x0000003204d47947 */ /* 0x000fea000b800000 */
[----:B------:R-:W-:-:S13]  /*2fa80*/  ELECT P6, URZ, PT ;  /* 0x00000000003f782f */ /* 0x000fda00038c0000 */
.L_x_3431:
[----:B------:R-:W-:Y:S05]  /*2fa90*/  @!P6 BRA `(.L_x_2866) ;  /* 0x00000000008ce947 */ /* 0x000fea0003800000 */
[----:B--2---:R-:W2:Y:S02]  /*2faa0*/  LDL R2, [R1+0x98] ;  /* 0x0000980001027983 */ /* 0x004ea40000100800 */
[----:B--2---:R-:W-:-:S13]  /*2fab0*/  R2UR UR4, R2 ;  /* 0x00000000020472ca */ /* 0x004fda00000e0000 */
[----:B------:R-:W-:-:S06]  /*2fac0*/  ULOP3.LUT UR4, UR4, 0x2, URZ, 0xfc, !UPT ;  /* 0x0000000204047892 */ /* 0x000fcc000f8efc3f */
[----:B------:R-:W-:-:S05]  /*2fad0*/  IMAD.U32 R2, RZ, RZ, UR4 ;  /* 0x00000004ff027e24 */ /* 0x000fca000f8e00ff */
[----:B------:R-:W-:-:S13]  /*2fae0*/  ISETP.NE.AND P2, PT, R2, 0x3, PT ;  /* 0x000000030200780c */ /* 0x000fda0003f45270 */
[----:B------:R-:W-:Y:S05]  /*2faf0*/  @!P2 BRA `(.L_x_3298) ;  /* 0x000000000004a947 */ /* 0x000fea0003800000 */
[----:B------:R-:W-:Y:S01]  /*2fb00*/  BPT.TRAP 0x1 ;  /* 0x000000040000795c */ /* 0x000fe20000300000 */
.L_x_3298:
[----:B0-----:R-:W2:Y:S04]  /*2fb10*/  LDL R3, [R1+0x8] ;  /* 0x0000080001037983 */ /* 0x001ea80000100800 */
[----:B------:R-:W3:Y:S01]  /*2fb20*/  LDL.LU R7, [R1+0x18] ;  /* 0x0000180001077983 */ /* 0x000ee20000300800 */
[----:B------:R-:W-:-:S05]  /*2fb30*/  VIADD R2, R0, 0x38840 ;  /* 0x0003884000027836 */ /* 0x000fca0000000000 */
[C---:B--2---:R-:W-:Y:S01]  /*2fb40*/  LEA R6, R3.reuse, R2, 0x3 ;  /* 0x0000000203067211 */ /* 0x044fe200078e18ff */
        /* <DEDUP_REMOVED lines=10> */
.L_x_3432:
[----:B------:R-:W2:Y:S02]  /*2fbf0*/  SYNCS.PHASECHK.TRANS64.TRYWAIT P0, [R7+URZ], R2 ;  /* 0x00000002070075a7 */ /* 0x000ea4000800017f */
[----:B--2---:R-:W-:Y:S05]  /*2fc00*/  @!P0 BRA `(.L_x_3300) ;  /* 0x0000003000a48947 */ /* 0x004fea0003800000 */
.L_x_3433:
[----:B------:R-:W-:Y:S05]  /*2fc10*/  @!P2 BRA `(.L_x_3301) ;  /* 0x000000000004a947 */ /* 0x000fea0003800000 */
[----:B------:R-:W-:Y:S01]  /*2fc20*/  BPT.TRAP 0x1 ;  /* 0x000000040000795c */ /* 0x000fe20000300000 */
.L_x_3301:
[----:B------:R-:W3:Y:S01]  /*2fc30*/  LDL.LU R4, [R1+0x8] ;  /* 0x0000080001047983 */ /* 0x000ee20000300800 */
[----:B------:R-:W-:-:S05]  /*2fc40*/  VIADD R0, R0, 0x38860 ;  /* 0x0003886000007836 */ /* 0x000fca0000000000 */
[----:B---3--:R-:W-:-:S04]  /*2fc50*/  LEA R4, R4, R0, 0x3 ;  /* 0x0000000004047211 */ /* 0x008fc800078e18ff */
[----:B------:R-:W3:Y:S02]  /*2fc60*/  SYNCS.PHASECHK.TRANS64.TRYWAIT P0, [R4+URZ], R5 ;  /* 0x00000005040075a7 */ /* 0x000ee4000800017f */
[----:B---3--:R-:W-:Y:S05]  /*2fc70*/  @!P0 BRA `(.L_x_3302) ;  /* 0x00000030009c8947 */ /* 0x008fea0003800000 */
.L_x_3434:
[----:B------:R-:W-:-:S07]  /*2fc80*/  IMAD R3, R3, 0x8, R0 ;  /* 0x0000000803037824 */ /* 0x000fce00078e0200 */
.L_x_3303:
[----:B----4-:R4:W0:Y:S02]  /*2fc90*/  SYNCS.PHASECHK.TRANS64.TRYWAIT P0, [R3+URZ], R2 ;  /* 0x00000002030075a7 */ /* 0x010824000800017f */
[----:B0-----:R-:W-:Y:S05]  /*2fca0*/  @!P0 NANOSLEEP.SYNCS 0x989680 ;  /* 0x009896800000895d */ /* 0x001fea0003900000 */
[----:B------:R-:W0:Y:S02]  /*2fcb0*/  @!P0 SYNCS.PHASECHK.TRANS64 P0, [R3+URZ], R2 ;  /* 0x00000002030085a7 */ /* 0x000e24000800007f */
[----:B0-----:R-:W-:Y:S05]  /*2fcc0*/  @!P0 BRA `(.L_x_3303) ;  /* 0xfffffffc00f08947 */ /* 0x001fea000383ffff */
.L_x_2866:
[----:B------:R-:W-:Y:S05]  /*2fcd0*/  BSYNC B9 ;  /* 0x0000000000097941 */ /* 0x000fea0003800000 */
.L_x_2863:
[----:B------:R-:W-:Y:S05]  /*2fce0*/  EXIT ;  /* 0x000000000000794d */ /* 0x000fea0003800000 */
.L_x_2886:
[----:B0-----:R0:W1:Y:S02]  /*2fcf0*/  SYNCS.PHASECHK.TRANS64.TRYWAIT P6, [R0+URZ+0x38890], R114 ;  /* 0x03889072000075a7 */ /* 0x00106400080c017f */
[----:B-1----:R-:W-:Y:S05]  /*2fd00*/  @!P6 NANOSLEEP.SYNCS 0x989680 ;  /* 0x009896800000e95d */ /* 0x002fea0003900000 */
[----:B------:R-:W1:Y:S02]  /*2fd10*/  @!P6 SYNCS.PHASECHK.TRANS64 P6, [R0+URZ+0x38890], R114 ;  /* 0x038890720000e5a7 */ /* 0x000e6400080c007f */
[----:B-1----:R-:W-:Y:S05]  /*2fd20*/  @!P6 BRA `(.L_x_2886) ;  /* 0xfffffffc00f0e947 */ /* 0x002fea000383ffff */
[----:B------:R-:W-:Y:S05]  /*2fd30*/  BRA `(.L_x_3304) ;  /* 0xfffffd3800f47947 */ /* 0x000fea000383ffff */
.L_x_2942:
[----:B-1----:R1:W3:Y:S02]  /*2fd40*/  SYNCS.PHASECHK.TRANS64.TRYWAIT P6, [R0+URZ+0x38890], R114 ;  /* 0x03889072000075a7 */ /* 0x0022e400080c017f */
[----:B---3--:R-:W-:Y:S05]  /*2fd50*/  @!P6 NANOSLEEP.SYNCS 0x989680 ;  /* 0x009896800000e95d */ /* 0x008fea0003900000 */
[----:B------:R-:W3:Y:S02]  /*2fd60*/  @!P6 SYNCS.PHASECHK.TRANS64 P6, [R0+URZ+0x38890], R114 ;  /* 0x038890720000e5a7 */ /* 0x000ee400080c007f */
[----:B---3--:R-:W-:Y:S05]  /*2fd70*/  @!P6 BRA `(.L_x_2942) ;  /* 0xfffffffc00f0e947 */ /* 0x008fea000383ffff */
[----:B------:R-:W-:Y:S05]  /*2fd80*/  BRA `(.L_x_3305) ;  /* 0xfffffd6c00f07947 */ /* 0x000fea000383ffff */
.L_x_2967:
[----:B-1----:R1:W2:Y:S02]  /*2fd90*/  SYNCS.PHASECHK.TRANS64.TRYWAIT P3, [R0+URZ+0x38890], R114 ;  /* 0x03889072000075a7 */ /* 0x0022a4000806017f */
[----:B--2---:R-:W-:Y:S05]  /*2fda0*/  @!P3 NANOSLEEP.SYNCS 0x989680 ;  /* 0x009896800000b95d */ /* 0x004fea0003900000 */
[----:B------:R-:W2:Y:S02]  /*2fdb0*/  @!P3 SYNCS.PHASECHK.TRANS64 P3, [R0+URZ+0x38890], R114 ;  /* 0x038890720000b5a7 */ /* 0x000ea4000806007f */
[----:B--2---:R-:W-:Y:S05]  /*2fdc0*/  @!P3 BRA `(.L_x_2967) ;  /* 0xfffffffc00f0b947 */ /* 0x004fea000383ffff */
[----:B------:R-:W-:Y:S05]  /*2fdd0*/  BRA `(.L_x_3306) ;  /* 0xfffffda000647947 */ /* 0x000fea000383ffff */
.L_x_2975:
[----:B-1----:R1:W2:Y:S02]  /*2fde0*/  SYNCS.PHASECHK.TRANS64.TRYWAIT P2, [R0+URZ+0x388b0], R114 ;  /* 0x0388b072000075a7 */ /* 0x0022a4000804017f */
[----:B--2---:R-:W-:Y:S05]  /*2fdf0*/  @!P2 NANOSLEEP.SYNCS 0x989680 ;  /* 0x009896800000a95d */ /* 0x004fea0003900000 */
[----:B------:R-:W2:Y:S02]  /*2fe00*/  @!P2 SYNCS.PHASECHK.TRANS64 P2, [R0+URZ+0x388b0], R114 ;  /* 0x0388b0720000a5a7 */ /* 0x000ea4000804007f */
[----:B--2---:R-:W-:Y:S05]  /*2fe10*/  @!P2 BRA `(.L_x_2975) ;  /* 0xfffffffc00f0a947 */ /* 0x004fea000383ffff */
[----:B------:R-:W-:Y:S05]  /*2fe20*/  BRA `(.L_x_3307) ;  /* 0xfffffda400947947 */ /* 0x000fea000383ffff */
.L_x_2995:
[----:B------:R-:W-:Y:S01]  /*2fe30*/  BSSY B1, `(.L_x_3308) ;  /* 0x0000008000017945 */ /* 0x000fe20003800000 */
[----:B------:R-:W-:Y:S01]  /*2fe40*/  IMAD.MOV.U32 R13, RZ, RZ, R8 ;  /* 0x000000ffff0d7224 */ /* 0x000fe200078e0008 */
[----:B------:R-:W-:Y:S01]  /*2fe50*/  MOV R11, 0x181f ;  /* 0x0000181f000b7802 */ /* 0x000fe20000000f00 */
[----:B------:R-:W-:Y:S02]  /*2fe60*/  IMAD.MOV.U32 R12, RZ, RZ, RZ ;  /* 0x000000ffff0c7224 */ /* 0x000fe400078e00ff */
[----:B------:R-:W-:-:S07]  /*2fe70*/  IMAD.MOV.U32 R15, RZ, RZ, -0x1 ;  /* 0xffffffffff0f7424 */ /* 0x000fce00078e00ff */
[----:B------:R-:W-:Y:S05]  /*2fe80*/  WARPSYNC.COLLECTIVE R15, `(.L_x_3309) ;  /* 0x000000000f087348 */ /* 0x000fea0003c00000 */
[----:B------:R0:W1:Y:S02]  /*2fe90*/  SHFL.IDX P6, R14, R13, R12, R11 ;  /* 0x0000000c0d0e7389 */ /* 0x00006400000c000b */
[----:B01----:R-:W-:Y:S01]  /*2fea0*/  ENDCOLLECTIVE ;  /* 0x000000000000791b */ /* 0x003fe20003800000 */
.L_x_3309:
[----:B------:R-:W-:Y:S05]  /*2feb0*/  BSYNC B1 ;  /* 0x0000000000017941 */ /* 0x000fea0003800000 */
.L_x_3308:
        /* <DEDUP_REMOVED lines=8> */
.L_x_3310:
[----:B------:R-:W-:Y:S01]  /*2ff40*/  MOV R13, R7 ;  /* 0x00000007000d7202 */ /* 0x000fe20000000f00 */
[----:B------:R-:W-:-:S07]  /*2ff50*/  IMAD.MOV.U32 R5, RZ, RZ, R14 ;  /* 0x000000ffff057224 */ /* 0x000fce00078e000e */
[----:B------:R-:W-:Y:S05]  /*2ff60*/  WARPSYNC.COLLECTIVE R15, `(.L_x_3311) ;  /* 0x000000000f087348 */ /* 0x000fea0003c00000 */
[----:B------:R0:W1:Y:S02]  /*2ff70*/  SHFL.IDX P6, R14, R13, R12, R11 ;  /* 0x0000000c0d0e7389 */ /* 0x00006400000c000b */
[----:B01----:R-:W-:Y:S01]  /*2ff80*/  ENDCOLLECTIVE ;  /* 0x000000000000791b */ /* 0x003fe20003800000 */
.L_x_3311:
[----:B------:R-:W-:Y:S02]  /*2ff90*/  IMAD.MOV.U32 R13, RZ, RZ, R3 ;  /* 0x000000ffff0d7224 */ /* 0x000fe400078e0003 */
[----:B------:R-:W-:-:S07]  /*2ffa0*/  IMAD.MOV.U32 R9, RZ, RZ, R14 ;  /* 0x000000ffff097224 */ /* 0x000fce00078e000e */
[----:B------:R-:W-:Y:S05]  /*2ffb0*/  WARPSYNC.COLLECTIVE R15, `(.L_x_3312) ;  /* 0x000000000f087348 */ /* 0x000fea0003c00000 */
[----:B------:R0:W1:Y:S02]  /*2ffc0*/  SHFL.IDX P6, R14, R13, R12, R11 ;  /* 0x0000000c0d0e7389 */ /* 0x00006400000c000b */
[----:B01----:R-:W-:Y:S01]  /*2ffd0*/  ENDCOLLECTIVE ;  /* 0x000000000000791b */ /* 0x003fe20003800000 */
.L_x_3312:
[----:B------:R-:W-:Y:S05]  /*2ffe0*/  BRA `(.L_x_3313) ;  /* 0xfffffdb8004c7947 */ /* 0x000fea000383ffff */
.L_x_2998:
[----:B------:R-:W-:Y:S01]  /*2fff0*/  BSSY B1, `(.L_x_3314) ;  /* 0x0000008000017945 */ /* 0x000fe20003800000 */
[----:B------:R-:W-:Y:S01]  /*30000*/  IMAD.MOV.U32 R13, RZ, RZ, R8 ;  /* 0x000000ffff0d7224 */ /* 0x000fe200078e0008 */
[----:B------:R-:W-:Y:S01]  /*30010*/  MOV R12, 0x1 ;  /* 0x00000001000c7802 */ /* 0x000fe20000000f00 */
[----:B------:R-:W-:Y:S02]  /*30020*/  IMAD.MOV.U32 R11, RZ, RZ, 0x181f ;  /* 0x0000181fff0b7424 */ /* 0x000fe400078e00ff */
[----:B------:R-:W-:-:S07]  /*30030*/  IMAD.MOV.U32 R15, RZ, RZ, -0x1 ;  /* 0xffffffffff0f7424 */ /* 0x000fce00078e00ff */
[----:B0---4-:R-:W-:Y:S05]  /*30040*/  WARPSYNC.COLLECTIVE R15, `(.L_x_3315) ;  /* 0x000000000f087348 */ /* 0x011fea0003c00000 */
[----:B----4-:R1:W2:Y:S02]  /*30050*/  SHFL.IDX P6, R14, R13, R12, R11 ;  /* 0x0000000c0d0e7389 */ /* 0x0102a400000c000b */
[----:B012---:R-:W-:Y:S01]  /*30060*/  ENDCOLLECTIVE ;  /* 0x000000000000791b */ /* 0x007fe20003800000 */
.L_x_3315:
[----:B------:R-:W-:Y:S05]  /*30070*/  BSYNC B1 ;  /* 0x0000000000017941 */ /* 0x000fea0003800000 */
.L_x_3314:
        /* <DEDUP_REMOVED lines=8> */
.L_x_3316:
[----:B------:R-:W-:Y:S01]  /*30100*/  IMAD.MOV.U32 R13, RZ, RZ, R7 ;  /* 0x000000ffff0d7224 */ /* 0x000fe200078e0007 */
[----:B------:R-:W-:-:S07]  /*30110*/  MOV R5, R14 ;  /* 0x0000000e00057202 */ /* 0x000fce0000000f00 */
[----:B------:R-:W-:Y:S05]  /*30120*/  WARPSYNC.COLLECTIVE R15, `(.L_x_3317) ;  /* 0x000000000f087348 */ /* 0x000fea0003c00000 */
[----:B------:R0:W1:Y:S02]  /*30130*/  SHFL.IDX P6, R14, R13, R12, R11 ;  /* 0x0000000c0d0e7389 */ /* 0x00006400000c000b */
[----:B01----:R-:W-:Y:S01]  /*30140*/  ENDCOLLECTIVE ;  /* 0x000000000000791b */ /* 0x003fe20003800000 */
.L_x_3317:
[----:B------:R-:W-:Y:S02]  /*30150*/  IMAD.MOV.U32 R13, RZ, RZ, R3 ;  /* 0x000000ffff0d7224 */ /* 0x000fe400078e0003 */
[----:B------:R-:W-:-:S07]  /*30160*/  IMAD.MOV.U32 R9, RZ, RZ, R14 ;  /* 0x000000ffff097224 */ /* 0x000fce00078e000e */
[----:B------:R-:W-:Y:S05]  /*30170*/  WARPSYNC.COLLECTIVE R15, `(.L_x_3318) ;  /* 0x000000000f087348 */ /* 0x000fea0003c00000 */
[----:B------:R0:W1:Y:S02]  /*30180*/  SHFL.IDX P6, R14, R13, R12, R11 ;  /* 0x0000000c0d0e7389 */ /* 0x00006400000c000b */
[----:B01----:R-:W-:Y:S01]  /*30190*/  ENDCOLLECTIVE ;  /* 0x000000000000791b */ /* 0x003fe20003800000 */
.L_x_3318:
[----:B------:R-:W-:Y:S05]  /*301a0*/  BRA `(.L_x_3319) ;  /* 0xfffffdbc00447947 */ /* 0x000fea000383ffff */
.L_x_3001:
[----:B------:R-:W-:Y:S01]  /*301b0*/  BSSY B1, `(.L_x_3320) ;  /* 0x0000008000017945 */ /* 0x000fe20003800000 */
[----:B------:R-:W-:Y:S01]  /*301c0*/  MOV R13, R8 ;  /* 0x00000008000d7202 */ /* 0x000fe20000000f00 */
[----:B------:R-:W-:Y:S02]  /*301d0*/  IMAD.MOV.U32 R12, RZ, RZ, 0x2 ;  /* 0x00000002ff0c7424 */ /* 0x000fe400078e00ff */
[----:B------:R-:W-:Y:S02]  /*301e0*/  IMAD.MOV.U32 R11, RZ, RZ, 0x181f ;  /* 0x0000181fff0b7424 */ /* 0x000fe400078e00ff */
[----:B------:R-:W-:-:S07]  /*301f0*/  IMAD.MOV.U32 R15, RZ, RZ, -0x1 ;  /* 0xffffffffff0f7424 */ /* 0x000fce00078e00ff */
[----:B-1--4-:R-:W-:Y:S05]  /*30200*/  WARPSYNC.COLLECTIVE R15, `(.L_x_3321) ;  /* 0x000000000f087348 */ /* 0x012fea0003c00000 */
[----:B----4-:R0:W2:Y:S02]  /*30210*/  SHFL.IDX P6, R14, R13, R12, R11 ;  /* 0x0000000c0d0e7389 */ /* 0x0100a400000c000b */
[----:B012---:R-:W-:Y:S01]  /*30220*/  ENDCOLLECTIVE ;  /* 0x000000000000791b */ /* 0x007fe20003800000 */
.L_x_3321:
[----:B------:R-:W-:Y:S05]  /*30230*/  BSYNC B1 ;  /* 0x0000000000017941 */ /* 0x000fea0003800000 */
.L_x_3320:
[----:B------:R-:W-:Y:S01]  /*30240*/  IMAD.MOV.U32 R13, RZ, RZ, R6 ;  /* 0x000000ffff0d7224 */ /* 0x000fe200078e0006 */
[----:B------:R-:W-:Y:S01]  /*30250*/  MOV R15, 0xffffffff ;  /* 0xffffffff000f7802 */ /* 0x000fe20000000f00 */
[----:B------:R-:W-:Y:S01]  /*30260*/  IMAD.MOV.U32 R12, RZ, RZ, 0x2 ;  /* 0x00000002ff0c7424 */ /* 0x000fe200078e00ff */
[----:B------:R-:W-:Y:S01]  /*30270*/  MOV R4, R14 ;  /* 0x0000000e00047202 */ /* 0x000fe20000000f00 */
[----:B------:R-:W-:-:S07]  /*30280*/  IMAD.MOV.U32 R11, RZ, RZ, 0x181f ;  /* 0x0000181fff0b7424 */ /* 0x000fce00078e00ff */
[----:B------:R-:W-:Y:S05]  /*30290*/  WARPSYNC.COLLECTIVE R15, `(.L_x_3322) ;  /* 0x000000000f087348 */ /* 0x000fea0003c00000 */
[----:B------:R0:W1:Y:S02]  /*302a0*/  SHFL.IDX P6, R14, R13, R12, R11 ;  /* 0x0000000c0d0e7389 */ /* 0x00006400000c000b */
[----:B01----:R-:W-:Y:S01]  /*302b0*/  ENDCOLLECTIVE ;  /* 0x000000000000791b */ /* 0x003fe20003800000 */
.L_x_3322:
[----:B------:R-:W-:Y:S02]  /*302c0*/  IMAD.MOV.U32 R13, RZ, RZ, R7 ;  /* 0x000000ffff0d7224 */ /* 0x000fe400078e0007 */
[----:B------:R-:W-:-:S07]  /*302d0*/  IMAD.MOV.U32 R5, RZ, RZ, R14 ;  /* 0x000000ffff057224 */ /* 0x000fce00078e000e */
[----:B------:R-:W-:Y:S05]  /*302e0*/  WARPSYNC.COLLECTIVE R15, `(.L_x_3323) ;  /* 0x000000000f087348 */ /* 0x000fea0003c00000 */
[----:B------:R0:W1:Y:S02]  /*302f0*/  SHFL.IDX P6, R14, R13, R12, R11 ;  /* 0x0000000c0d0e7389 */ /* 0x00006400000c000b */
[----:B01----:R-:W-:Y:S01]  /*30300*/  ENDCOLLECTIVE ;  /* 0x000000000000791b */ /* 0x003fe20003800000 */
.L_x_3323:
[----:B------:R-:W-:Y:S01]  /*30310*/  MOV R13, R3 ;  /* 0x00000003000d7202 */ /* 0x000fe20000000f00 */
[----:B------:R-:W-:-:S07]  /*30320*/  IMAD.MOV.U32 R9, RZ, RZ, R14 ;  /* 0x000000ffff097224 */ /* 0x000fce00078e000e */
[----:B------:R-:W-:Y:S05]  /*30330*/  WARPSYNC.COLLECTIVE R15, `(.L_x_3324) ;  /* 0x000000000f087348 */ /* 0x000fea0003c00000 */
[----:B------:R0:W1:Y:S02]  /*30340*/  SHFL.IDX P6, R14, R13, R12, R11 ;  /* 0x0000000c0d0e7389 */ /* 0x00006400000c000b */
[----:B01----:R-:W-:Y:S01]  /*30350*/  ENDCOLLECTIVE ;  /* 0x000000000000791b */ /* 0x003fe20003800000 */
.L_x_3324:
[----:B------:R-:W-:Y:S05]  /*30360*/  BRA `(.L_x_3325) ;  /* 0xfffffdc000347947 */ /* 0x000fea000383ffff */
.L_x_3004:
        /* <DEDUP_REMOVED lines=8> */
.L_x_3327:
[----:B------:R-:W-:Y:S05]  /*303f0*/  BSYNC B1 ;  /* 0x0000000000017941 */ /* 0x000fea0003800000 */
.L_x_3326:
[----:B------:R-:W-:Y:S01]  /*30400*/  IMAD.MOV.U32 R13, RZ, RZ, R6 ;  /* 0x000000ffff0d7224 */ /* 0x000fe200078e0006 */
[----:B------:R-:W-:Y:S01]  /*30410*/  MOV R11, 0x181f ;  /* 0x0000181f000b7802 */ /* 0x000fe20000000f00 */
[----:B------:R-:W-:Y:S02]  /*30420*/  IMAD.MOV.U32 R12, RZ, RZ, 0x3 ;  /* 0x00000003ff0c7424 */ /* 0x000fe400078e00ff */
[----:B------:R-:W-:Y:S02]  /*30430*/  IMAD.MOV.U32 R15, RZ, RZ, -0x1 ;  /* 0xffffffffff0f7424 */ /* 0x000fe400078e00ff */
[----:B------:R-:W-:-:S07]  /*30440*/  IMAD.MOV.U32 R8, RZ, RZ, R14 ;  /* 0x000000ffff087224 */ /* 0x000fce00078e000e */
[----:B------:R-:W-:Y:S05]  /*30450*/  WARPSYNC.COLLECTIVE R15, `(.L_x_3328) ;  /* 0x000000000f087348 */ /* 0x000fea0003c00000 */
[----:B------:R0:W1:Y:S02]  /*30460*/  SHFL.IDX P6, R14, R13, R12, R11 ;  /* 0x0000000c0d0e7389 */ /* 0x00006400000c000b */
[----:B01----:R-:W-:Y:S01]  /*30470*/  ENDCOLLECTIVE ;  /* 0x000000000000791b */ /* 0x003fe20003800000 */
.L_x_3328:
[----:B------:R-:W-:Y:S02]  /*30480*/  IMAD.MOV.U32 R13, RZ, RZ, R7 ;  /* 0x000000ffff0d7224 */ /* 0x000fe400078e0007 */
[----:B------:R-:W-:-:S07]  /*30490*/  IMAD.MOV.U32 R10, RZ, RZ, R14 ;  /* 0x000000ffff0a7224 */ /* 0x000fce00078e000e */
[----:B------:R-:W-:Y:S05]  /*304a0*/  WARPSYNC.COLLECTIVE R15, `(.L_x_3329) ;  /* 0x000000000f087348 */ /* 0x000fea0003c00000 */
[----:B------:R0:W1:Y:S02]  /*304b0*/  SHFL.IDX P6, R14, R13, R12, R11 ;  /* 0x0000000c0d0e7389 */ /* 0x00006400000c000b */
[----:B01----:R-:W-:Y:S01]  /*304c0*/  ENDCOLLECTIVE ;  /* 0x000000000000791b */ /* 0x003fe20003800000 */
.L_x_3329:
[----:B------:R-:W-:Y:S01]  /*304d0*/  IMAD.MOV.U32 R13, RZ, RZ, R3 ;  /* 0x000000ffff0d7224 */ /* 0x000fe200078e0003 */
[----:B------:R-:W-:-:S07]  /*304e0*/  MOV R9, R14 ;  /* 0x0000000e00097202 */ /* 0x000fce0000000f00 */
[----:B------:R-:W-:Y:S05]  /*304f0*/  WARPSYNC.COLLECTIVE R15, `(.L_x_3330) ;  /* 0x000000000f087348 */ /* 0x000fea0003c00000 */
[----:B------:R0:W1:Y:S02]  /*30500*/  SHFL.IDX P6, R14, R13, R12, R11 ;  /* 0x0000000c0d0e7389 */ /* 0x00006400000c000b */
[----:B01----:R-:W-:Y:S01]  /*30510*/  ENDCOLLECTIVE ;  /* 0x000000000000791b */ /* 0x003fe20003800000 */
.L_x_3330:
[----:B------:R-:W-:Y:S01]  /*30520*/  IMAD.MOV.U32 R3, RZ, RZ, R14 ;  /* 0x000000ffff037224 */ /* 0x000fe200078e000e */
[----:B------:R-:W-:Y:S06]  /*30530*/  BRA `(.L_x_3331) ;  /* 0xfffffdc400287947 */ /* 0x000fec000383ffff */
.L_x_3008:
[----:B0-----:R0:W1:Y:S02]  /*30540*/  SYNCS.PHASECHK.TRANS64.TRYWAIT P0, [R16+URZ+0x38800], R119 ;  /* 0x03880077100075a7 */ /* 0x001064000800017f */
[----:B-1----:R-:W-:Y:S05]  /*30550*/  @!P0 NANOSLEEP.SYNCS 0x989680 ;  /* 0x009896800000895d */ /* 0x002fea0003900000 */
[----:B------:R-:W1:Y:S02]  /*30560*/  @!P0 SYNCS.PHASECHK.TRANS64 P0, [R16+URZ+0x38800], R119 ;  /* 0x03880077100085a7 */ /* 0x000e64000800007f */
[----:B-1----:R-:W-:Y:S05]  /*30570*/  @!P0 BRA `(.L_x_3008) ;  /* 0xfffffffc00f08947 */ /* 0x002fea000383ffff */
[----:B------:R-:W-:Y:S05]  /*30580*/  BRA `(.L_x_3332) ;  /* 0xfffffdc800887947 */ /* 0x000fea000383ffff */
.L_x_3040:
        /* <DEDUP_REMOVED lines=8> */
.L_x_3334:
[----:B------:R-:W-:Y:S05]  /*30610*/  BSYNC B1 ;  /* 0x0000000000017941 */ /* 0x000fea0003800000 */
.L_x_3333:
        /* <DEDUP_REMOVED lines=8> */
.L_x_3335:
[----:B------:R-:W-:Y:S01]  /*306a0*/  IMAD.MOV.U32 R13, RZ, RZ, R7 ;  /* 0x000000ffff0d7224 */ /* 0x000fe200078e0007 */
[----:B------:R-:W-:-:S07]  /*306b0*/  MOV R4, R14 ;  /* 0x0000000e00047202 */ /* 0x000fce0000000f00 */
[----:B------:R-:W-:Y:S05]  /*306c0*/  WARPSYNC.COLLECTIVE R15, `(.L_x_3336) ;  /* 0x000000000f087348 */ /* 0x000fea0003c00000 */
[----:B------:R0:W1:Y:S02]  /*306d0*/  SHFL.IDX P6, R14, R13, R12, R11 ;  /* 0x0000000c0d0e7389 */ /* 0x00006400000c000b */
[----:B01----:R-:W-:Y:S01]  /*306e0*/  ENDCOLLECTIVE ;  /* 0x000000000000791b */ /* 0x003fe20003800000 */
.L_x_3336:
[----:B------:R-:W-:Y:S02]  /*306f0*/  IMAD.MOV.U32 R13, RZ, RZ, R3 ;  /* 0x000000ffff0d7224 */ /* 0x000fe400078e0003 */
[----:B------:R-:W-:-:S07]  /*30700*/  IMAD.MOV.U32 R9, RZ, RZ, R14 ;  /* 0x000000ffff097224 */ /* 0x000fce00078e000e */
[----:B------:R-:W-:Y:S05]  /*30710*/  WARPSYNC.COLLECTIVE R15, `(.L_x_3337) ;  /* 0x000000000f087348 */ /* 0x000fea0003c00000 */
[----:B------:R0:W1:Y:S02]  /*30720*/  SHFL.IDX P6, R14, R13, R12, R11 ;  /* 0x0000000c0d0e7389 */ /* 0x00006400000c000b */
[----:B01----:R-:W-:Y:S01]  /*30730*/  ENDCOLLECTIVE ;  /* 0x000000000000791b */ /* 0x003fe20003800000 */
.L_x_3337:
[----:B------:R-:W-:Y:S05]  /*30740*/  BRA `(.L_x_3338) ;  /* 0xfffffdf800507947 */ /* 0x000fea000383ffff */
.L_x_3043:
[----:B------:R-:W-:Y:S01]  /*30750*/  BSSY B1, `(.L_x_3339) ;  /* 0x0000008000017945 */ /* 0x000fe20003800000 */
[----:B------:R-:W-:Y:S01]  /*30760*/  MOV R13, R8 ;  /* 0x00000008000d7202 */ /* 0x000fe20000000f00 */
[----:B------:R-:W-:Y:S02]  /*30770*/  IMAD.MOV.U32 R12, RZ, RZ, 0x1 ;  /* 0x00000001ff0c7424 */ /* 0x000fe400078e00ff */
[----:B------:R-:W-:Y:S02]  /*30780*/  IMAD.MOV.U32 R11, RZ, RZ, 0x181f ;  /* 0x0000181fff0b7424 */ /* 0x000fe400078e00ff */
[----:B------:R-:W-:-:S07]  /*30790*/  IMAD.MOV.U32 R15, RZ, RZ, -0x1 ;  /* 0xffffffffff0f7424 */ /* 0x000fce00078e00ff */
[----:B0---4-:R-:W-:Y:S05]  /*307a0*/  WARPSYNC.COLLECTIVE R15, `(.L_x_3340) ;  /* 0x000000000f087348 */ /* 0x011fea0003c00000 */
[----:B----4-:R1:W2:Y:S02]  /*307b0*/  SHFL.IDX P6, R14, R13, R12, R11 ;  /* 0x0000000c0d0e7389 */ /* 0x0102a400000c000b */
[----:B012---:R-:W-:Y:S01]  /*307c0*/  ENDCOLLECTIVE ;  /* 0x000000000000791b */ /* 0x007fe20003800000 */
.L_x_3340:
[----:B------:R-:W-:Y:S05]  /*307d0*/  BSYNC B1 ;  /* 0x0000000000017941 */ /* 0x000fea0003800000 */
.L_x_3339:
        /* <DEDUP_REMOVED lines=8> */
.L_x_3341:
[----:B------:R-:W-:Y:S02]  /*30860*/  IMAD.MOV.U32 R13, RZ, RZ, R7 ;  /* 0x000000ffff0d7224 */ /* 0x000fe400078e0007 */
[----:B------:R-:W-:-:S07]  /*30870*/  IMAD.MOV.U32 R4, RZ, RZ, R14 ;  /* 0x000000ffff047224 */ /* 0x000fce00078e000e */
[----:B------:R-:W-:Y:S05]  /*30880*/  WARPSYNC.COLLECTIVE R15, `(.L_x_3342) ;  /* 0x000000000f087348 */ /* 0x000fea0003c00000 */
[----:B------:R0:W1:Y:S02]  /*30890*/  SHFL.IDX P6, R14, R13, R12, R11 ;  /* 0x0000000c0d0e7389 */ /* 0x00006400000c000b */
[----:B01----:R-:W-:Y:S01]  /*308a0*/  ENDCOLLECTIVE ;  /* 0x000000000000791b */ /* 0x003fe20003800000 */
.L_x_3342:
[----:B------:R-:W-:Y:S01]  /*308b0*/  MOV R13, R3 ;  /* 0x00000003000d7202 */ /* 0x000fe20000000f00 */
[----:B------:R-:W-:-:S07]  /*308c0*/  IMAD.MOV.U32 R9, RZ, RZ, R14 ;  /* 0x000000ffff097224 */ /* 0x000fce00078e000e */
[----:B------:R-:W-:Y:S05]  /*308d0*/  WARPSYNC.COLLECTIVE R15, `(.L_x_3343) ;  /* 0x000000000f087348 */ /* 0x000fea0003c00000 */
[----:B------:R0:W1:Y:S02]  /*308e0*/  SHFL.IDX P6, R14, R13, R12, R11 ;  /* 0x0000000c0d0e7389 */ /* 0x00006400000c000b */
[----:B01----:R-:W-:Y:S01]  /*308f0*/  ENDCOLLECTIVE ;  /* 0x000000000000791b */ /* 0x003fe20003800000 */
.L_x_3343:
[----:B------:R-:W-:Y:S05]  /*30900*/  BRA `(.L_x_3344) ;  /* 0xfffffdfc00107947 */ /* 0x000fea000383ffff */
.L_x_3046:
        /* <DEDUP_REMOVED lines=8> */
.L_x_3346:
[----:B------:R-:W-:Y:S05]  /*30990*/  BSYNC B1 ;  /* 0x0000000000017941 */ /* 0x000fea0003800000 */
.L_x_3345:
        /* <DEDUP_REMOVED lines=8> */
.L_x_3347:
[----:B------:R-:W-:Y:S02]  /*30a20*/  IMAD.MOV.U32 R13, RZ, RZ, R7 ;  /* 0x000000ffff0d7224 */ /* 0x000fe400078e0007 */
[----:B------:R-:W-:-:S07]  /*30a30*/  IMAD.MOV.U32 R4, RZ, RZ, R14 ;  /* 0x000000ffff047224 */ /* 0x000fce00078e000e */
[----:B------:R-:W-:Y:S05]  /*30a40*/  WARPSYNC.COLLECTIVE R15, `(.L_x_3348) ;  /* 0x000000000f087348 */ /* 0x000fea0003c00000 */
[----:B------:R0:W1:Y:S02]  /*30a50*/  SHFL.IDX P6, R14, R13, R12, R11 ;  /* 0x0000000c0d0e7389 */ /* 0x00006400000c000b */
[----:B01----:R-:W-:Y:S01]  /*30a60*/  ENDCOLLECTIVE ;  /* 0x000000000000791b */ /* 0x003fe20003800000 */
.L_x_3348:
[----:B------:R-:W-:Y:S01]  /*30a70*/  IMAD.MOV.U32 R13, RZ, RZ, R3 ;  /* 0x000000ffff0d7224 */ /* 0x000fe200078e0003 */
[----:B------:R-:W-:-:S07]  /*30a80*/  MOV R9, R14 ;  /* 0x0000000e00097202 */ /* 0x000fce0000000f00 */
[----:B------:R-:W-:Y:S05]  /*30a90*/  WARPSYNC.COLLECTIVE R15, `(.L_x_3349) ;  /* 0x000000000f087348 */ /* 0x000fea0003c00000 */
[----:B------:R0:W1:Y:S02]  /*30aa0*/  SHFL.IDX P6, R14, R13, R12, R11 ;  /* 0x0000000c0d0e7389 */ /* 0x00006400000c000b */
[----:B01----:R-:W-:Y:S01]  /*30ab0*/  ENDCOLLECTIVE ;  /* 0x000000000000791b */ /* 0x003fe20003800000 */
.L_x_3349:
[----:B------:R-:W-:Y:S05]  /*30ac0*/  BRA `(.L_x_3350) ;  /* 0xfffffdfc00bc7947 */ /* 0x000fea000383ffff */
.L_x_3049:
        /* <DEDUP_REMOVED lines=8> */
.L_x_3352:
[----:B------:R-:W-:Y:S05]  /*30b50*/  BSYNC B1 ;  /* 0x0000000000017941 */ /* 0x000fea0003800000 */
.L_x_3351:
        /* <DEDUP_REMOVED lines=8> */
.L_x_3353:
[----:B------:R-:W-:Y:S01]  /*30be0*/  MOV R13, R7 ;  /* 0x00000007000d7202 */ /* 0x000fe20000000f00 */
[----:B------:R-:W-:-:S07]  /*30bf0*/  IMAD.MOV.U32 R20, RZ, RZ, R14 ;  /* 0x000000ffff147224 */ /* 0x000fce00078e000e */
[----:B------:R-:W-:Y:S05]  /*30c00*/  WARPSYNC.COLLECTIVE R15, `(.L_x_3354) ;  /* 0x000000000f087348 */ /* 0x000fea0003c00000 */
[----:B------:R0:W1:Y:S02]  /*30c10*/  SHFL.IDX P6, R14, R13, R12, R11 ;  /* 0x0000000c0d0e7389 */ /* 0x00006400000c000b */
[----:B01----:R-:W-:Y:S01]  /*30c20*/  ENDCOLLECTIVE ;  /* 0x000000000000791b */ /* 0x003fe20003800000 */
.L_x_3354:
[----:B------:R-:W-:Y:S02]  /*30c30*/  IMAD.MOV.U32 R13, RZ, RZ, R3 ;  /* 0x000000ffff0d7224 */ /* 0x000fe400078e0003 */
[----:B------:R-:W-:-:S07]  /*30c40*/  IMAD.MOV.U32 R77, RZ, RZ, R14 ;  /* 0x000000ffff4d7224 */ /* 0x000fce00078e000e */
[----:B------:R-:W-:Y:S05]  /*30c50*/  WARPSYNC.COLLECTIVE R15, `(.L_x_3355) ;  /* 0x000000000f087348 */ /* 0x000fea0003c00000 */
[----:B------:R0:W1:Y:S02]  /*30c60*/  SHFL.IDX P6, R14, R13, R12, R11 ;  /* 0x0000000c0d0e7389 */ /* 0x00006400000c000b */
[----:B01----:R-:W-:Y:S01]  /*30c70*/  ENDCOLLECTIVE ;  /* 0x000000000000791b */ /* 0x003fe20003800000 */
.L_x_3355:
[----:B------:R-:W-:Y:S01]  /*30c80*/  IMAD.MOV.U32 R76, RZ, RZ, R14 ;  /* 0x000000ffff4c7224 */ /* 0x000fe200078e000e */
[----:B------:R-:W-:Y:S06]  /*30c90*/  BRA `(.L_x_3356) ;  /* 0xfffffe00006c7947 */ /* 0x000fec000383ffff */
.L_x_3053:
[----:B0-----:R0:W1:Y:S02]  /*30ca0*/  SYNCS.PHASECHK.TRANS64.TRYWAIT P0, [R16+URZ+0x38800], R111 ;  /* 0x0388006f100075a7 */ /* 0x001064000800017f */
[----:B-1----:R-:W-:Y:S05]  /*30cb0*/  @!P0 NANOSLEEP.SYNCS 0x989680 ;  /* 0x009896800000895d */ /* 0x002fea0003900000 */
[----:B------:R-:W1:Y:S02]  /*30cc0*/  @!P0 SYNCS.PHASECHK.TRANS64 P0, [R16+URZ+0x38800], R111 ;  /* 0x0388006f100085a7 */ /* 0x000e64000800007f */
[----:B-1----:R-:W-:Y:S05]  /*30cd0*/  @!P0 BRA `(.L_x_3053) ;  /* 0xfffffffc00f08947 */ /* 0x002fea000383ffff */
[----:B------:R-:W-:Y:S05]  /*30ce0*/  BRA `(.L_x_3357) ;  /* 0xfffffe0400847947 */ /* 0x000fea000383ffff */
.L_x_3071:
[----:B-1----:R1:W2:Y:S02]  /*30cf0*/  SYNCS.PHASECHK.TRANS64.TRYWAIT P2, [R0+URZ+0x38830], R3 ;  /* 0x03883003000075a7 */ /* 0x0022a4000804017f */
[----:B--2---:R-:W-:Y:S05]  /*30d00*/  @!P2 NANOSLEEP.SYNCS 0x989680 ;  /* 0x009896800000a95d */ /* 0x004fea0003900000 */
[----:B------:R-:W2:Y:S02]  /*30d10*/  @!P2 SYNCS.PHASECHK.TRANS64 P2, [R0+URZ+0x38830], R3 ;  /* 0x038830030000a5a7 */ /* 0x000ea4000804007f */
[----:B--2---:R-:W-:Y:S05]  /*30d20*/  @!P2 BRA `(.L_x_3071) ;  /* 0xfffffffc00f0a947 */ /* 0x004fea000383ffff */
[----:B------:R-:W-:Y:S05]  /*30d30*/  BRA `(.L_x_3070) ;  /* 0xfffffe3800d07947 */ /* 0x000fea000383ffff */
.L_x_3078:
[----:B-1----:R1:W2:Y:S02]  /*30d40*/  SYNCS.PHASECHK.TRANS64.TRYWAIT P3, [R11+URZ+0x38830], R4 ;  /* 0x038830040b0075a7 */ /* 0x0022a4000806017f */
[----:B--2---:R-:W-:Y:S05]  /*30d50*/  @!P3 NANOSLEEP.SYNCS 0x989680 ;  /* 0x009896800000b95d */ /* 0x004fea0003900000 */
[----:B------:R-:W2:Y:S02]  /*30d60*/  @!P3 SYNCS.PHASECHK.TRANS64 P3, [R11+URZ+0x38830], R4 ;  /* 0x038830040b00b5a7 */ /* 0x000ea4000806007f */
[----:B--2---:R-:W-:Y:S05]  /*30d70*/  @!P3 BRA `(.L_x_3078) ;  /* 0xfffffffc00f0b947 */ /* 0x004fea000383ffff */
[----:B------:R-:W-:Y:S05]  /*30d80*/  BRA `(.L_x_3077) ;  /* 0xfffffe8400047947 */ /* 0x000fea000383ffff */
.L_x_3083:
[----:B-1----:R1:W2:Y:S02]  /*30d90*/  SYNCS.PHASECHK.TRANS64.TRYWAIT P3, [R9+URZ+0x38850], R0 ;  /* 0x03885000090075a7 */ /* 0x0022a4000806017f */
[----:B--2---:R-:W-:Y:S05]  /*30da0*/  @!P3 NANOSLEEP.SYNCS 0x989680 ;  /* 0x009896800000b95d */ /* 0x004fea0003900000 */
[----:B------:R-:W2:Y:S02]  /*30db0*/  @!P3 SYNCS.PHASECHK.TRANS64 P3, [R9+URZ+0x38850], R0 ;  /* 0x038850000900b5a7 */ /* 0x000ea4000806007f */
[----:B--2---:R-:W-:Y:S05]  /*30dc0*/  @!P3 BRA `(.L_x_3083) ;  /* 0xfffffffc00f0b947 */ /* 0x004fea000383ffff */
[----:B------:R-:W-:Y:S05]  /*30dd0*/  BRA `(.L_x_3082) ;  /* 0xfffffeb800c07947 */ /* 0x000fea000383ffff */
.L_x_3091:
[----:B-1----:R1:W2:Y:S02]  /*30de0*/  SYNCS.PHASECHK.TRANS64.TRYWAIT P2, [R4+URZ+0x38830], R5 ;  /* 0x03883005040075a7 */ /* 0x0022a4000804017f */
[----:B--2---:R-:W-:Y:S05]  /*30df0*/  @!P2 NANOSLEEP.SYNCS 0x989680 ;  /* 0x009896800000a95d */ /* 0x004fea0003900000 */
[----:B------:R-:W2:Y:S02]  /*30e00*/  @!P2 SYNCS.PHASECHK.TRANS64 P2, [R4+URZ+0x38830], R5 ;  /* 0x038830050400a5a7 */ /* 0x000ea4000804007f */
[----:B--2---:R-:W-:Y:S05]  /*30e10*/  @!P2 BRA `(.L_x_3091) ;  /* 0xfffffffc00f0a947 */ /* 0x004fea000383ffff */
[----:B------:R-:W-:Y:S05]  /*30e20*/  BRA `(.L_x_3090) ;  /* 0xfffffed0009c7947 */ /* 0x000fea000383ffff */
.L_x_3096:
[----:B-1----:R1:W2:Y:S02]  /*30e30*/  SYNCS.PHASECHK.TRANS64.TRYWAIT P2, [R9+URZ+0x38850], R0 ;  /* 0x03885000090075a7 */ /* 0x0022a4000804017f */
[----:B--2---:R-:W-:Y:S05]  /*30e40*/  @!P2 NANOSLEEP.SYNCS 0x989680 ;  /* 0x009896800000a95d */ /* 0x004fea0003900000 */
[----:B------:R-:W2:Y:S02]  /*30e50*/  @!P2 SYNCS.PHASECHK.TRANS64 P2, [R9+URZ+0x38850], R0 ;  /* 0x038850000900a5a7 */ /* 0x000ea4000804007f */
[----:B--2---:R-:W-:Y:S05]  /*30e60*/  @!P2 BRA `(.L_x_3096) ;  /* 0xfffffffc00f0a947 */ /* 0x004fea000383ffff */
[----:B------:R-:W-:Y:S05]  /*30e70*/  BRA `(.L_x_3095) ;  /* 0xffffff0800587947 */ /* 0x000fea000383ffff */
.L_x_3102:
[----:B-1----:R1:W2:Y:S02]  /*30e80*/  SYNCS.PHASECHK.TRANS64.TRYWAIT P0, [R0+URZ+0x38850], R7 ;  /* 0x03885007000075a7 */ /* 0x0022a4000800017f */
[----:B--2---:R-:W-:Y:S05]  /*30e90*/  @!P0 NANOSLEEP.SYNCS 0x989680 ;  /* 0x009896800000895d */ /* 0x004fea0003900000 */
[----:B------:R-:W2:Y:S02]  /*30ea0*/  @!P0 SYNCS.PHASECHK.TRANS64 P0, [R0+URZ+0x38850], R7 ;  /* 0x03885007000085a7 */ /* 0x000ea4000800007f */
[----:B--2---:R-:W-:Y:S05]  /*30eb0*/  @!P0 BRA `(.L_x_3102) ;  /* 0xfffffffc00f08947 */ /* 0x004fea000383ffff */
[----:B------:R-:W-:Y:S05]  /*30ec0*/  BRA `(.L_x_3101) ;  /* 0xffffff20007c7947 */ /* 0x000fea000383ffff */
.L_x_3138:
[----:B------:R-:W1:Y:S01]  /*30ed0*/  S2R R6, SR_TID.X ;  /* 0x0000000000067919 */ /* 0x000e620000002100 */
[----:B------:R-:W-:Y:S01]  /*30ee0*/  BSSY B1, `(.L_x_3358) ;  /* 0x000000a000017945 */ /* 0x000fe20003800000 */
[----:B------:R-:W-:Y:S02]  /*30ef0*/  IMAD.MOV.U32 R12, RZ, RZ, RZ ;  /* 0x000000ffff0c7224 */ /* 0x000fe400078e00ff */
[----:B------:R-:W-:Y:S02]  /*30f00*/  IMAD.MOV.U32 R11, RZ, RZ, 0x1f ;  /* 0x0000001fff0b7424 */ /* 0x000fe400078e00ff */
[----:B------:R-:W-:Y:S01]  /*30f10*/  IMAD.MOV.U32 R15, RZ, RZ, -0x1 ;  /* 0xffffffffff0f7424 */ /* 0x000fe200078e00ff */
[----:B-1----:R-:W-:-:S04]  /*30f20*/  SHF.R.U32.HI R6, RZ, 0x5, R6 ;  /* 0x00000005ff067819 */ /* 0x002fc80000011606 */
[----:B------:R-:W-:-:S04]  /*30f30*/  LOP3.LUT R6, R6, 0x3, RZ, 0xc0, !PT ;  /* 0x0000000306067812 */ /* 0x000fc800078ec0ff */
[----:B0-----:R-:W-:-:S07]  /*30f40*/  MOV R13, R6 ;  /* 0x00000006000d7202 */ /* 0x001fce0000000f00 */
[----:B------:R-:W-:Y:S05]  /*30f50*/  WARPSYNC.COLLECTIVE R15, `(.L_x_3359) ;  /* 0x000000000f087348 */ /* 0x000fea0003c00000 */
[----:B------:R0:W1:Y:S02]  /*30f60*/  SHFL.IDX P6, R14, R13, R12, R11 ;  /* 0x0000000c0d0e7389 */ /* 0x00006400000c000b */
[----:B01----:R-:W-:Y:S01]  /*30f70*/  ENDCOLLECTIVE ;  /* 0x000000000000791b */ /* 0x003fe20003800000 */
.L_x_3359:
[----:B------:R-:W-:Y:S05]  /*30f80*/  BSYNC B1 ;  /* 0x0000000000017941 */ /* 0x000fea0003800000 */
.L_x_3358:
[----:B------:R-:W-:Y:S05]  /*30f90*/  BRA `(.L_x_3360) ;  /* 0xffffff7000c07947 */ /* 0x000fea000383ffff */
.L_x_3140:
[----:B------:R-:W-:Y:S01]  /*30fa0*/  BSSY B1, `(.L_x_3361) ;  /* 0x0000006000017945 */ /* 0x000fe20003800000 */
[----:B------:R-:W-:-:S07]  /*30fb0*/  MOV R15, 0xffffffff ;  /* 0xffffffff000f7802 */ /* 0x000fce0000000f00 */
[----:B01----:R-:W-:Y:S05]  /*30fc0*/  WARPSYNC.COLLECTIVE R15, `(.L_x_3362) ;  /* 0x000000000f0c7348 */ /* 0x003fea0003c00000 */
[----:B------:R-:W-:Y:S02]  /*30fd0*/  ELECT P6, UR62, PT ;  /* 0x00000000003e782f */ /* 0x000fe400038c0000 */
[----:B------:R-:W-:Y:S01]  /*30fe0*/  MOV R14, UR62 ;  /* 0x0000003e000e7c02 */ /* 0x000fe20008000f00 */
[----:B01----:R-:W-:Y:S10]  /*30ff0*/  ENDCOLLECTIVE ;  /* 0x000000000000791b */ /* 0x003ff40003800000 */
.L_x_3362:
[----:B------:R-:W-:Y:S05]  /*31000*/  BSYNC B1 ;  /* 0x0000000000017941 */ /* 0x000fea0003800000 */
.L_x_3361:
[----:B------:R-:W-:Y:S01]  /*31010*/  PLOP3.LUT P2, PT, P6, PT, PT, 0x80, 0x0 ;  /* 0x000000000000781c */ /* 0x000fe2000374f070 */
[----:B------:R-:W-:-:S12]  /*31020*/  BRA `(.L_x_3139) ;  /* 0xffffff7000b47947 */ /* 0x000fd8000383ffff */
.L_x_3142:
[----:B-1----:R-:W2:Y:S02]  /*31030*/  LDL R3, [R1+0x4] ;  /* 0x0000040001037983 */ /* 0x002ea40000100800 */
[----:B--2---:R1:W2:Y:S02]  /*31040*/  SYNCS.PHASECHK.TRANS64.TRYWAIT P0, [R3+URZ+0x38820], R2 ;  /* 0x03882002030075a7 */ /* 0x0042a4000800017f */
[----:B--2---:R-:W-:Y:S05]  /*31050*/  @!P0 NANOSLEEP.SYNCS 0x989680 ;  /* 0x009896800000895d */ /* 0x004fea0003900000 */
[----:B------:R-:W2:Y:S02]  /*31060*/  @!P0 SYNCS.PHASECHK.TRANS64 P0, [R3+URZ+0x38820], R2 ;  /* 0x03882002030085a7 */ /* 0x000ea4000800007f */
[----:B--2---:R-:W-:Y:S05]  /*31070*/  @!P0 BRA `(.L_x_3142) ;  /* 0xfffffffc00ec8947 */ /* 0x004fea000383ffff */
[----:B------:R-:W-:Y:S05]  /*31080*/  BRA `(.L_x_3363) ;  /* 0xffffff7000c47947 */ /* 0x000fea000383ffff */
.L_x_3146:
[----:B-1----:R1:W2:Y:S02]  /*31090*/  SYNCS.PHASECHK.TRANS64.TRYWAIT P0, [R6+URZ+0x388a0], R8 ;  /* 0x0388a008060075a7 */ /* 0x0022a4000800017f */
[----:B--2---:R-:W-:Y:S05]  /*310a0*/  @!P0 NANOSLEEP.SYNCS 0x989680 ;  /* 0x009896800000895d */ /* 0x004fea0003900000 */
[----:B------:R-:W2:Y:S02]  /*310b0*/  @!P0 SYNCS.PHASECHK.TRANS64 P0, [R6+URZ+0x388a0], R8 ;  /* 0x0388a008060085a7 */ /* 0x000ea4000800007f */
[----:B--2---:R-:W-:Y:S05]  /*310c0*/  @!P0 BRA `(.L_x_3146) ;  /* 0xfffffffc00f08947 */ /* 0x004fea000383ffff */
[----:B------:R-:W-:Y:S05]  /*310d0*/  BRA `(.L_x_3364) ;  /* 0xffffff7000e87947 */ /* 0x000fea000383ffff */
.L_x_3154:
[----:B--2---:R2:W3:Y:S02]  /*310e0*/  SYNCS.PHASECHK.TRANS64.TRYWAIT P0, [R6+URZ+0x388c0], R8 ;  /* 0x0388c008060075a7 */ /* 0x0044e4000800017f */
[----:B---3--:R-:W-:Y:S05]  /*310f0*/  @!P0 NANOSLEEP.SYNCS 0x989680 ;  /* 0x009896800000895d */ /* 0x008fea0003900000 */
[----:B------:R-:W3:Y:S02]  /*31100*/  @!P0 SYNCS.PHASECHK.TRANS64 P0, [R6+URZ+0x388c0], R8 ;  /* 0x0388c008060085a7 */ /* 0x000ee4000800007f */
[----:B---3--:R-:W-:Y:S05]  /*31110*/  @!P0 BRA `(.L_x_3154) ;  /* 0xfffffffc00f08947 */ /* 0x008fea000383ffff */
[----:B------:R-:W-:Y:S05]  /*31120*/  BRA `(.L_x_3365) ;  /* 0xffffff7800287947 */ /* 0x000fea000383ffff */
.L_x_3164:
[----:B-1----:R1:W2:Y:S02]  /*31130*/  SYNCS.PHASECHK.TRANS64.TRYWAIT P0, [R6+URZ+0x388a0], R5 ;  /* 0x0388a005060075a7 */ /* 0x0022a4000800017f */
[----:B--2---:R-:W-:Y:S05]  /*31140*/  @!P0 NANOSLEEP.SYNCS 0x989680 ;  /* 0x009896800000895d */ /* 0x004fea0003900000 */
[----:B------:R-:W2:Y:S02]  /*31150*/  @!P0 SYNCS.PHASECHK.TRANS64 P0, [R6+URZ+0x388a0], R5 ;  /* 0x0388a005060085a7 */ /* 0x000ea4000800007f */
[----:B--2---:R-:W-:Y:S05]  /*31160*/  @!P0 BRA `(.L_x_3164) ;  /* 0xfffffffc00f08947 */ /* 0x004fea000383ffff */
[----:B------:R-:W-:Y:S05]  /*31170*/  BRA `(.L_x_3366) ;  /* 0xffffff7c00b47947 */ /* 0x000fea000383ffff */
.L_x_3172:
[----:B--2---:R2:W3:Y:S02]  /*31180*/  SYNCS.PHASECHK.TRANS64.TRYWAIT P0, [R6+URZ+0x388c0], R5 ;  /* 0x0388c005060075a7 */ /* 0x0044e4000800017f */
[----:B---3--:R-:W-:Y:S05]  /*31190*/  @!P0 NANOSLEEP.SYNCS 0x989680 ;  /* 0x009896800000895d */ /* 0x008fea0003900000 */
[----:B------:R-:W3:Y:S02]  /*311a0*/  @!P0 SYNCS.PHASECHK.TRANS64 P0, [R6+URZ+0x388c0], R5 ;  /* 0x0388c005060085a7 */ /* 0x000ee4000800007f */
[----:B---3--:R-:W-:Y:S05]  /*311b0*/  @!P0 BRA `(.L_x_3172) ;  /* 0xfffffffc00f08947 */ /* 0x008fea000383ffff */
[----:B------:R-:W-:Y:S05]  /*311c0*/  BRA `(.L_x_3367) ;  /* 0xffffff8000f07947 */ /* 0x000fea000383ffff */
.L_x_3188:
[----:B------:R-:W1:Y:S01]  /*311d0*/  S2R R5, SR_TID.X ;  /* 0x0000000000057919 */ /* 0x000e620000002100 */
[----:B------:R-:W-:Y:S01]  /*311e0*/  BSSY B0, `(.L_x_3368) ;  /* 0x000000a000007945 */ /* 0x000fe20003800000 */
[----:B------:R-:W-:Y:S01]  /*311f0*/  IMAD.MOV.U32 R12, RZ, RZ, RZ ;  /* 0x000000ffff0c7224 */ /* 0x000fe200078e00ff */
[----:B------:R-:W-:Y:S01]  /*31200*/  MOV R15, 0xffffffff ;  /* 0xffffffff000f7802 */ /* 0x000fe20000000f00 */
[----:B------:R-:W-:Y:S01]  /*31210*/  IMAD.MOV.U32 R11, RZ, RZ, 0x1f ;  /* 0x0000001fff0b7424 */ /* 0x000fe200078e00ff */
[----:B-1----:R-:W-:-:S04]  /*31220*/  SHF.R.U32.HI R5, RZ, 0x5, R5 ;  /* 0x00000005ff057819 */ /* 0x002fc80000011605 */
[----:B------:R-:W-:-:S05]  /*31230*/  LOP3.LUT R5, R5, 0x3, RZ, 0xc0, !PT ;  /* 0x0000000305057812 */ /* 0x000fca00078ec0ff */
[----:B0-----:R-:W-:-:S07]  /*31240*/  IMAD.MOV.U32 R13, RZ, RZ, R5 ;  /* 0x000000ffff0d7224 */ /* 0x001fce00078e0005 */
[----:B------:R-:W-:Y:S05]  /*31250*/  WARPSYNC.COLLECTIVE R15, `(.L_x_3369) ;  /* 0x000000000f087348 */ /* 0x000fea0003c00000 */
[----:B------:R0:W1:Y:S02]  /*31260*/  SHFL.IDX P6, R14, R13, R12, R11 ;  /* 0x0000000c0d0e7389 */ /* 0x00006400000c000b */
[----:B01----:R-:W-:Y:S01]  /*31270*/  ENDCOLLECTIVE ;  /* 0x000000000000791b */ /* 0x003fe20003800000 */
.L_x_3369:
[----:B------:R-:W-:Y:S05]  /*31280*/  BSYNC B0 ;  /* 0x0000000000007941 */ /* 0x000fea0003800000 */
.L_x_3368:
[----:B------:R-:W-:Y:S05]  /*31290*/  BRA `(.L_x_3370) ;  /* 0xffffff90000c7947 */ /* 0x000fea000383ffff */
.L_x_3190:
[----:B------:R-:W-:Y:S01]  /*312a0*/  BSSY B0, `(.L_x_3371) ;  /* 0x0000006000007945 */ /* 0x000fe20003800000 */
[----:B------:R-:W-:-:S07]  /*312b0*/  IMAD.MOV.U32 R15, RZ, RZ, -0x1 ;  /* 0xffffffffff0f7424 */ /* 0x000fce00078e00ff */
[----:B01----:R-:W-:Y:S05]  /*312c0*/  WARPSYNC.COLLECTIVE R15, `(.L_x_3372) ;  /* 0x000000000f0c7348 */ /* 0x003fea0003c00000 */
[----:B------:R-:W-:Y:S02]  /*312d0*/  ELECT P6, UR62, PT ;  /* 0x00000000003e782f */ /* 0x000fe400038c0000 */
[----:B------:R-:W-:Y:S01]  /*312e0*/  MOV R14, UR62 ;  /* 0x0000003e000e7c02 */ /* 0x000fe20008000f00 */
[----:B01----:R-:W-:Y:S10]  /*312f0*/  ENDCOLLECTIVE ;  /* 0x000000000000791b */ /* 0x003ff40003800000 */
.L_x_3372:
[----:B------:R-:W-:Y:S05]  /*31300*/  BSYNC B0 ;  /* 0x0000000000007941 */ /* 0x000fea0003800000 */
.L_x_3371:
[----:B------:R-:W-:Y:S05]  /*31310*/  BRA `(.L_x_3373) ;  /* 0xffffff90001c7947 */ /* 0x000fea000383ffff */
.L_x_3192:
[----:B-1----:R1:W2:Y:S02]  /*31320*/  SYNCS.PHASECHK.TRANS64.TRYWAIT P0, [R0+URZ+0x38840], R2 ;  /* 0x03884002000075a7 */ /* 0x0022a4000800017f */
[----:B--2---:R-:W-:Y:S05]  /*31330*/  @!P0 NANOSLEEP.SYNCS 0x989680 ;  /* 0x009896800000895d */ /* 0x004fea0003900000 */
[----:B------:R-:W2:Y:S02]  /*31340*/  @!P0 SYNCS.PHASECHK.TRANS64 P0, [R0+URZ+0x38840], R2 ;  /* 0x03884002000085a7 */ /* 0x000ea4000800007f */
[----:B--2---:R-:W-:Y:S05]  /*31350*/  @!P0 BRA `(.L_x_3192) ;  /* 0xfffffffc00f08947 */ /* 0x004fea000383ffff */
[----:B------:R-:W-:Y:S05]  /*31360*/  BRA `(.L_x_3374) ;  /* 0xffffff90008c7947 */ /* 0x000fea000383ffff */
.L_x_3196:
[----:B------:R0:W5:Y:S01]  /*31370*/  LDL.LU R9, [R1+0x40] ;  /* 0x0000400001097983 */ /* 0x0001620000300800 */
[----:B------:R-:W-:Y:S01]  /*31380*/  IMAD.MOV.U32 R13, RZ, RZ, R2 ;  /* 0x000000ffff0d7224 */ /* 0x000fe200078e0002 */
[----:B------:R-:W-:Y:S01]  /*31390*/  MOV R11, 0x181f ;  /* 0x0000181f000b7802 */ /* 0x000fe20000000f00 */
[----:B------:R-:W-:Y:S02]  /*313a0*/  IMAD.MOV.U32 R12, RZ, RZ, RZ ;  /* 0x000000ffff0c7224 */ /* 0x000fe400078e00ff */
[----:B------:R-:W-:-:S07]  /*313b0*/  IMAD.MOV.U32 R15, RZ, RZ, -0x1 ;  /* 0xffffffffff0f7424 */ /* 0x000fce00078e00ff */
[----:B0----5:R-:W-:Y:S05]  /*313c0*/  WARPSYNC.COLLECTIVE R15, `(.L_x_3375) ;  /* 0x000000000f087348 */ /* 0x021fea0003c00000 */
[----:B------:R1:W2:Y:S02]  /*313d0*/  SHFL.IDX P6, R14, R13, R12, R11 ;  /* 0x0000000c0d0e7389 */ /* 0x0002a400000c000b */
[----:B012--5:R-:W-:Y:S01]  /*313e0*/  ENDCOLLECTIVE ;  /* 0x000000000000791b */ /* 0x027fe20003800000 */
.L_x_3375:
[----:B------:R-:W-:Y:S02]  /*313f0*/  IMAD.MOV.U32 R13, RZ, RZ, R3 ;  /* 0x000000ffff0d7224 */ /* 0x000fe400078e0003 */
[----:B------:R-:W-:-:S07]  /*31400*/  IMAD.MOV.U32 R4, RZ, RZ, R14 ;  /* 0x000000ffff047224 */ /* 0x000fce00078e000e */
[----:B------:R-:W-:Y:S05]  /*31410*/  WARPSYNC.COLLECTIVE R15, `(.L_x_3376) ;  /* 0x000000000f087348 */ /* 0x000fea0003c00000 */
[----:B------:R0:W1:Y:S02]  /*31420*/  SHFL.IDX P6, R14, R13, R12, R11 ;  /* 0x0000000c0d0e7389 */ /* 0x00006400000c000b */
[----:B01----:R-:W-:Y:S01]  /*31430*/  ENDCOLLECTIVE ;  /* 0x000000000000791b */ /* 0x003fe20003800000 */
.L_x_3376:
[----:B------:R-:W-:Y:S02]  /*31440*/  IMAD R17, R17, 0x80, R10 ;  /* 0x0000008011117824 */ /* 0x000fe400078e020a */
[----:B------:R-:W-:Y:S02]  /*31450*/  IMAD R0, R9, R7, RZ ;  /* 0x0000000709007224 */ /* 0x000fe400078e02ff */
[----:B------:R-:W2:Y:S01]  /*31460*/  LDL R9, [R1+0x2c] ;  /* 0x00002c0001097983 */ /* 0x000ea20000100800 */
[----:B------:R-:W-:Y:S01]  /*31470*/  MOV R5, R14 ;  /* 0x0000000e00057202 */ /* 0x000fe20000000f00 */
[----:B------:R-:W-:Y:S01]  /*31480*/  ULDC.64 UR4, c[0x0][0x208] ;  /* 0x0000820000047ab9 */ /* 0x000fe20000000a00 */
[C---:B------:R-:W-:Y:S01]  /*31490*/  ISETP.GE.AND P2, PT, R17.reuse, R0, PT ;  /* 0x000000001100720c */ /* 0x040fe20003f46270 */
[----:B------:R-:W-:Y:S01]  /*314a0*/  IMAD.MOV.U32 R12, RZ, RZ, 0x1 ;  /* 0x00000001ff0c7424 */ /* 0x000fe200078e00ff */
[----:B------:R-:W-:Y:S01]  /*314b0*/  MOV R13, R2 ;  /* 0x00000002000d7202 */ /* 0x000fe20000000f00 */
[----:B------:R-:W-:-:S10]  /*314c0*/  VIADD R7, R17, 0x10 ;  /* 0x0000001011077836 */ /* 0x000fd40000000000 */
        /* <DEDUP_REMOVED lines=16> */
.L_x_3377:
[----:B------:R-:W-:Y:S02]  /*315d0*/  IMAD.MOV.U32 R13, RZ, RZ, R3 ;  /* 0x000000ffff0d7224 */ /* 0x000fe400078e0003 */
[----:B------:R-:W-:-:S07]  /*315e0*/  IMAD.MOV.U32 R6, RZ, RZ, R14 ;  /* 0x000000ffff067224 */ /* 0x000fce00078e000e */
[----:B------:R-:W-:Y:S05]  /*315f0*/  WARPSYNC.COLLECTIVE R15, `(.L_x_3378) ;  /* 0x000000000f087348 */ /* 0x000fea0003c00000 */
[----:B------:R0:W1:Y:S02]  /*31600*/  SHFL.IDX P6, R14, R13, R12, R11 ;  /* 0x0000000c0d0e7389 */ /* 0x00006400000c000b */
[----:B01----:R-:W-:Y:S01]  /*31610*/  ENDCOLLECTIVE ;  /* 0x000000000000791b */ /* 0x003fe20003800000 */
.L_x_3378:
[----:B------:R-:W-:Y:S01]  /*31620*/  ULDC.64 UR4, c[0x0][0x208] ;  /* 0x0000820000047ab9 */ /* 0x000fe20000000a00 */
[----:B------:R-:W-:Y:S01]  /*31630*/  IMAD.MOV.U32 R13, RZ, RZ, R2 ;  /* 0x000000ffff0d7224 */ /* 0x000fe200078e0002 */
[----:B------:R-:W-:Y:S02]  /*31640*/  MOV R12, 0x2 ;  /* 0x00000002000c7802 */ /* 0x000fe40000000f00 */
[----:B------:R-:W-:-:S04]  /*31650*/  MOV R4, R14 ;  /* 0x0000000e00047202 */ /* 0x000fc80000000f00 */
        /* <DEDUP_REMOVED lines=15> */
.L_x_3379:
[----:B------:R-:W-:-:S05]  /*31750*/  VIADD R4, R17, 0x20 ;  /* 0x0000002011047836 */ /* 0x000fca0000000000 */
[----:B------:R-:W-:Y:S01]  /*31760*/  ISETP.GE.AND P2, PT, R4, R0, PT ;  /* 0x000000000400720c */ /* 0x000fe20003f46270 */
[----:B------:R-:W-:Y:S02]  /*31770*/  IMAD.MOV.U32 R13, RZ, RZ, R3 ;  /* 0x000000ffff0d7224 */ /* 0x000fe400078e0003 */
[----:B------:R-:W-:-:S10]  /*31780*/  IMAD.MOV.U32 R6, RZ, RZ, R14 ;  /* 0x000000ffff067224 */ /* 0x000fd400078e000e */
[----:B------:R-:W-:Y:S05]  /*31790*/  WARPSYNC.COLLECTIVE R15, `(.L_x_3380) ;  /* 0x000000000f087348 */ /* 0x000fea0003c00000 */
[----:B------:R0:W1:Y:S02]  /*317a0*/  SHFL.IDX P6, R14, R13, R12, R11 ;  /* 0x0000000c0d0e7389 */ /* 0x00006400000c000b */
[----:B01----:R-:W-:Y:S01]  /*317b0*/  ENDCOLLECTIVE ;  /* 0x000000000000791b */ /* 0x003fe20003800000 */
.L_x_3380:
[----:B------:R-:W-:Y:S01]  /*317c0*/  ULDC.64 UR4, c[0x0][0x208] ;  /* 0x0000820000047ab9 */ /* 0x000fe20000000a00 */
[----:B------:R-:W-:Y:S02]  /*317d0*/  IMAD.MOV.U32 R13, RZ, RZ, R2 ;  /* 0x000000ffff0d7224 */ /* 0x000fe400078e0002 */
[----:B------:R-:W-:Y:S02]  /*317e0*/  IMAD.MOV.U32 R12, RZ, RZ, 0x3 ;  /* 0x00000003ff0c7424 */ /* 0x000fe400078e00ff */
[----:B------:R-:W-:-:S05]  /*317f0*/  IMAD.MOV.U32 R4, RZ, RZ, R14 ;  /* 0x000000ffff047224 */ /* 0x000fca00078e000e */
[----:B------:R-:W-:-:S04]  /*31800*/  @!P2 LEA R5, P5, R8, R4, 0x1 ;  /* 0x000000040805a211 */ /* 0x000fc800078a08ff */
[----:B------:R-:W-:-:S04]  /*31810*/  @!P2 IADD3.X R4, RZ, R6, RZ, P5, !PT ;  /* 0x00000006ff04a210 */ /* 0x000fc80002ffe4ff */
        /* <DEDUP_REMOVED lines=13> */
.L_x_3381:
[----:B------:R-:W-:-:S05]  /*318f0*/  VIADD R4, R17, 0x30 ;  /* 0x0000003011047836 */ /* 0x000fca0000000000 */
[----:B------:R-:W-:Y:S01]  /*31900*/  ISETP.GE.AND P2, PT, R4, R0, PT ;  /* 0x000000000400720c */ /* 0x000fe20003f46270 */
[----:B------:R-:W-:Y:S01]  /*31910*/  IMAD.MOV.U32 R13, RZ, RZ, R3 ;  /* 0x000000ffff0d7224 */ /* 0x000fe200078e0003 */
[----:B------:R-:W-:-:S11]  /*31920*/  MOV R6, R14 ;  /* 0x0000000e00067202 */ /* 0x000fd60000000f00 */
[----:B------:R-:W-:Y:S05]  /*31930*/  WARPSYNC.COLLECTIVE R15, `(.L_x_3382) ;  /* 0x000000000f087348 */ /* 0x000fea0003c00000 */
[----:B------:R0:W1:Y:S02]  /*31940*/  SHFL.IDX P6, R14, R13, R12, R11 ;  /* 0x0000000c0d0e7389 */ /* 0x00006400000c000b */
[----:B01----:R-:W-:Y:S01]  /*31950*/  ENDCOLLECTIVE ;  /* 0x000000000000791b */ /* 0x003fe20003800000 */
.L_x_3382:
        /* <DEDUP_REMOVED lines=19> */
.L_x_3383:
[----:B------:R-:W-:-:S04]  /*31a90*/  IADD3 R4, R17, 0x40, RZ ;  /* 0x0000004011047810 */ /* 0x000fc80007ffe0ff */
[----:B------:R-:W-:Y:S02]  /*31aa0*/  ISETP.GE.AND P2, PT, R4, R0, PT ;  /* 0x000000000400720c */ /* 0x000fe40003f46270 */
[----:B------:R-:W-:Y:S01]  /*31ab0*/  MOV R13, R3 ;  /* 0x00000003000d7202 */ /* 0x000fe20000000f00 */
[----:B------:R-:W-:-:S10]  /*31ac0*/  IMAD.MOV.U32 R6, RZ, RZ, R14 ;  /* 0x000000ffff067224 */ /* 0x000fd400078e000e */
[----:B------:R-:W-:Y:S05]  /*31ad0*/  WARPSYNC.COLLECTIVE R15, `(.L_x_3384) ;  /* 0x000000000f087348 */ /* 0x000fea0003c00000 */
[----:B------:R0:W1:Y:S02]  /*31ae0*/  SHFL.IDX P6, R14, R13, R12, R11 ;  /* 0x0000000c0d0e7389 */ /* 0x00006400000c000b */
[----:B01----:R-:W-:Y:S01]  /*31af0*/  ENDCOLLECTIVE ;  /* 0x000000000000791b */ /* 0x003fe20003800000 */
.L_x_3384:
[----:B------:R-:W-:Y:S01]  /*31b00*/  ULDC.64 UR4, c[0x0][0x208] ;  /* 0x0000820000047ab9 */ /* 0x000fe20000000a00 */
[----:B------:R-:W-:Y:S01]  /*31b10*/  MOV R13, R2 ;  /* 0x00000002000d7202 */ /* 0x000fe20000000f00 */
        /* <DEDUP_REMOVED lines=17> */
.L_x_3385:
[----:B------:R-:W-:-:S05]  /*31c30*/  VIADD R4, R17, 0x50 ;  /* 0x0000005011047836 */ /* 0x000fca0000000000 */
[----:B------:R-:W-:Y:S01]  /*31c40*/  ISETP.GE.AND P2, PT, R4, R0, PT ;  /* 0x000000000400720c */ /* 0x000fe20003f46270 */
[----:B------:R-:W-:Y:S02]  /*31c50*/  IMAD.MOV.U32 R13, RZ, RZ, R3 ;  /* 0x000000ffff0d7224 */ /* 0x000fe400078e0003 */
[----:B------:R-:W-:-:S10]  /*31c60*/  IMAD.MOV.U32 R6, RZ, RZ, R14 ;  /* 0x000000ffff067224 */ /* 0x000fd400078e000e */
[----:B------:R-:W-:Y:S05]  /*31c70*/  WARPSYNC.COLLECTIVE R15, `(.L_x_3386) ;  /* 0x000000000f087348 */ /* 0x000fea0003c00000 */
[----:B------:R0:W1:Y:S02]  /*31c80*/  SHFL.IDX P6, R14, R13, R12, R11 ;  /* 0x0000000c0d0e7389 */ /* 0x00006400000c000b */
[----:B01----:R-:W-:Y:S01]  /*31c90*/  ENDCOLLECTIVE ;  /* 0x000000000000791b */ /* 0x003fe20003800000 */
.L_x_3386:
        /* <DEDUP_REMOVED lines=19> */
.L_x_3387:
[----:B------:R-:W-:-:S05]  /*31dd0*/  VIADD R4, R17, 0x60 ;  /* 0x0000006011047836 */ /* 0x000fca0000000000 */
[----:B------:R-:W-:Y:S01]  /*31de0*/  ISETP.GE.AND P2, PT, R4, R0, PT ;  /* 0x000000000400720c */ /* 0x000fe20003f46270 */
[----:B------:R-:W-:Y:S02]  /*31df0*/  IMAD.MOV.U32 R13, RZ, RZ, R3 ;  /* 0x000000ffff0d7224 */ /* 0x000fe400078e0003 */
[----:B------:R-:W-:-:S10]  /*31e00*/  IMAD.MOV.U32 R6, RZ, RZ, R14 ;  /* 0x000000ffff067224 */ /* 0x000fd400078e000e */
[----:B------:R-:W-:Y:S05]  /*31e10*/  WARPSYNC.COLLECTIVE R15, `(.L_x_3388) ;  /* 0x000000000f087348 */ /* 0x000fea0003c00000 */
[----:B------:R0:W1:Y:S02]  /*31e20*/  SHFL.IDX P6, R14, R13, R12, R11 ;  /* 0x0000000c0d0e7389 */ /* 0x00006400000c000b */
[----:B01----:R-:W-:Y:S01]  /*31e30*/  ENDCOLLECTIVE ;  /* 0x000000000000791b */ /* 0x003fe20003800000 */
.L_x_3388:
        /* <DEDUP_REMOVED lines=19> */
.L_x_3389:
[----:B------:R-:W-:Y:S01]  /*31f70*/  MOV R13, R3 ;  /* 0x00000003000d7202 */ /* 0x000fe20000000f00 */
[----:B------:R-:W-:-:S07]  /*31f80*/  IMAD.MOV.U32 R6, RZ, RZ, R14 ;  /* 0x000000ffff067224 */ /* 0x000fce00078e000e */
[----:B------:R-:W-:Y:S05]  /*31f90*/  WARPSYNC.COLLECTIVE R15, `(.L_x_3390) ;  /* 0x000000000f087348 */ /* 0x000fea0003c00000 */
[----:B------:R0:W1:Y:S02]  /*31fa0*/  SHFL.IDX P6, R14, R13, R12, R11 ;  /* 0x0000000c0d0e7389 */ /* 0x00006400000c000b */
[----:B01----:R-:W-:Y:S01]  /*31fb0*/  ENDCOLLECTIVE ;  /* 0x000000000000791b */ /* 0x003fe20003800000 */
.L_x_3390:
[----:B------:R-:W-:Y:S01]  /*31fc0*/  IMAD.MOV.U32 R3, RZ, RZ, R14 ;  /* 0x000000ffff037224 */ /* 0x000fe200078e000e */
[----:B------:R-:W-:Y:S06]  /*31fd0*/  BRA `(.L_x_3391) ;  /* 0xffffff9400787947 */ /* 0x000fec000383ffff */
.L_x_3201:
[----:B0-----:R-:W3:Y:S02]  /*31fe0*/  LDL R2, [R1+0x4] ;  /* 0x0000040001027983 */ /* 0x001ee40000100800 */
[----:B---3--:R0:W1:Y:S02]  /*31ff0*/  SYNCS.PHASECHK.TRANS64.TRYWAIT P0, [R2+URZ+0x38820], R0 ;  /* 0x03882000020075a7 */ /* 0x008064000800017f */
[----:B-1----:R-:W-:Y:S05]  /*32000*/  @!P0 NANOSLEEP.SYNCS 0x989680 ;  /* 0x009896800000895d */ /* 0x002fea0003900000 */
[----:B------:R-:W1:Y:S02]  /*32010*/  @!P0 SYNCS.PHASECHK.TRANS64 P0, [R2+URZ+0x38820], R0 ;  /* 0x03882000020085a7 */ /* 0x000e64000800007f */
[----:B-1----:R-:W-:Y:S05]  /*32020*/  @!P0 BRA `(.L_x_3201) ;  /* 0xfffffffc00ec8947 */ /* 0x002fea000383ffff */
[----:B------:R-:W-:Y:S05]  /*32030*/  BRA `(.L_x_3392) ;  /* 0xffffff9400f87947 */ /* 0x000fea000383ffff */
.L_x_3210:
[----:B-1----:R1:W2:Y:S02]  /*32040*/  SYNCS.PHASECHK.TRANS64.TRYWAIT P0, [R3+URZ+0x38840], R0 ;  /* 0x03884000030075a7 */ /* 0x0022a4000800017f */
[----:B--2---:R-:W-:Y:S05]  /*32050*/  @!P0 NANOSLEEP.SYNCS 0x989680 ;  /* 0x009896800000895d */ /* 0x004fea0003900000 */
[----:B------:R-:W2:Y:S02]  /*32060*/  @!P0 SYNCS.PHASECHK.TRANS64 P0, [R3+URZ+0x38840], R0 ;  /* 0x03884000030085a7 */ /* 0x000ea4000800007f */
[----:B--2---:R-:W-:Y:S05]  /*32070*/  @!P0 BRA `(.L_x_3210) ;  /* 0xfffffffc00f08947 */ /* 0x004fea000383ffff */
[----:B------:R-:W-:Y:S05]  /*32080*/  BRA `(.L_x_3393) ;  /* 0xffffff9800c07947 */ /* 0x000fea000383ffff */
.L_x_3218:
[----:B0-----:R0:W1:Y:S02]  /*32090*/  SYNCS.PHASECHK.TRANS64.TRYWAIT P0, [R0+URZ+0x38860], R3 ;  /* 0x03886003000075a7 */ /* 0x001064000800017f */
[----:B-1----:R-:W-:Y:S05]  /*320a0*/  @!P0 NANOSLEEP.SYNCS 0x989680 ;  /* 0x009896800000895d */ /* 0x002fea0003900000 */
[----:B------:R-:W1:Y:S02]  /*320b0*/  @!P0 SYNCS.PHASECHK.TRANS64 P0, [R0+URZ+0x38860], R3 ;  /* 0x03886003000085a7 */ /* 0x000e64000800007f */
[----:B-1----:R-:W-:Y:S05]  /*320c0*/  @!P0 BRA `(.L_x_3218) ;  /* 0xfffffffc00f08947 */ /* 0x002fea000383ffff */
[----:B------:R-:W-:Y:S05]  /*320d0*/  BRA `(.L_x_3394) ;  /* 0xffffffa0001c7947 */ /* 0x000fea000383ffff */
.L_x_3230:
[----:B--2---:R2:W3:Y:S02]  /*320e0*/  SYNCS.PHASECHK.TRANS64.TRYWAIT P0, [R3+URZ+0x38840], R2 ;  /* 0x03884002030075a7 */ /* 0x0044e4000800017f */
[----:B---3--:R-:W-:Y:S05]  /*320f0*/  @!P0 NANOSLEEP.SYNCS 0x989680 ;  /* 0x009896800000895d */ /* 0x008fea0003900000 */
[----:B------:R-:W3:Y:S02]  /*32100*/  @!P0 SYNCS.PHASECHK.TRANS64 P0, [R3+URZ+0x38840], R2 ;  /* 0x03884002030085a7 */ /* 0x000ee4000800007f */
[----:B---3--:R-:W-:Y:S05]  /*32110*/  @!P0 BRA `(.L_x_3230) ;  /* 0xfffffffc00f08947 */ /* 0x008fea000383ffff */
[----:B------:R-:W-:Y:S05]  /*32120*/  BRA `(.L_x_3395) ;  /* 0xffffffa800487947 */ /* 0x000fea000383ffff */
.L_x_3238:
[----:B0-----:R0:W2:Y:S02]  /*32130*/  SYNCS.PHASECHK.TRANS64.TRYWAIT P0, [R2+URZ+0x38860], R3 ;  /* 0x03886003020075a7 */ /* 0x0010a4000800017f */
[----:B--2---:R-:W-:Y:S05]  /*32140*/  @!P0 NANOSLEEP.SYNCS 0x989680 ;  /* 0x009896800000895d */ /* 0x004fea0003900000 */
[----:B------:R-:W2:Y:S02]  /*32150*/  @!P0 SYNCS.PHASECHK.TRANS64 P0, [R2+URZ+0x38860], R3 ;  /* 0x03886003020085a7 */ /* 0x000ea4000800007f */
[----:B--2---:R-:W-:Y:S05]  /*32160*/  @!P0 BRA `(.L_x_3238) ;  /* 0xfffffffc00f08947 */ /* 0x004fea000383ffff */
[----:B------:R-:W-:Y:S05]  /*32170*/  BRA `(.L_x_3396) ;  /* 0xffffffac00a47947 */ /* 0x000fea000383ffff */
.L_x_3250:
[----:B---3--:R3:W4:Y:S02]  /*32180*/  SYNCS.PHASECHK.TRANS64.TRYWAIT P0, [R3+URZ+0x38840], R2 ;  /* 0x03884002030075a7 */ /* 0x008724000800017f */
[----:B----4-:R-:W-:Y:S05]  /*32190*/  @!P0 NANOSLEEP.SYNCS 0x989680 ;  /* 0x009896800000895d */ /* 0x010fea0003900000 */
[----:B------:R-:W4:Y:S02]  /*321a0*/  @!P0 SYNCS.PHASECHK.TRANS64 P0, [R3+URZ+0x38840], R2 ;  /* 0x03884002030085a7 */ /* 0x000f24000800007f */
[----:B----4-:R-:W-:Y:S05]  /*321b0*/  @!P0 BRA `(.L_x_3250) ;  /* 0xfffffffc00f08947 */ /* 0x010fea000383ffff */
[----:B------:R-:W-:Y:S05]  /*321c0*/  BRA `(.L_x_3397) ;  /* 0xffffffb400ac7947 */ /* 0x000fea000383ffff */
.L_x_3258:
[----:B0-----:R0:W2:Y:S02]  /*321d0*/  SYNCS.PHASECHK.TRANS64.TRYWAIT P0, [R2+URZ+0x38860], R5 ;  /* 0x03886005020075a7 */ /* 0x0010a4000800017f */
[----:B--2---:R-:W-:Y:S05]  /*321e0*/  @!P0 NANOSLEEP.SYNCS 0x989680 ;  /* 0x009896800000895d */ /* 0x004fea0003900000 */
[----:B------:R-:W2:Y:S02]  /*321f0*/  @!P0 SYNCS.PHASECHK.TRANS64 P0, [R2+URZ+0x38860], R5 ;  /* 0x03886005020085a7 */ /* 0x000ea4000800007f */
[----:B--2---:R-:W-:Y:S05]  /*32200*/  @!P0 BRA `(.L_x_3258) ;  /* 0xfffffffc00f08947 */ /* 0x004fea000383ffff */
[----:B------:R-:W-:Y:S05]  /*32210*/  BRA `(.L_x_3398) ;  /* 0xffffffbc00047947 */ /* 0x000fea000383ffff */
.L_x_3272:
[----:B--2---:R2:W4:Y:S02]  /*32220*/  SYNCS.PHASECHK.TRANS64.TRYWAIT P0, [R0+URZ+0x38860], R2 ;  /* 0x03886002000075a7 */ /* 0x004524000800017f */
[----:B----4-:R-:W-:Y:S05]  /*32230*/  @!P0 NANOSLEEP.SYNCS 0x989680 ;  /* 0x009896800000895d */ /* 0x010fea0003900000 */
[----:B------:R-:W4:Y:S02]  /*32240*/  @!P0 SYNCS.PHASECHK.TRANS64 P0, [R0+URZ+0x38860], R2 ;  /* 0x03886002000085a7 */ /* 0x000f24000800007f */
[----:B----4-:R-:W-:Y:S05]  /*32250*/  @!P0 BRA `(.L_x_3272) ;  /* 0xfffffffc00f08947 */ /* 0x010fea000383ffff */
[----:B------:R-:W-:Y:S05]  /*32260*/  BRA `(.L_x_3399) ;  /* 0xffffffc000ec7947 */ /* 0x000fea000383ffff */
.L_x_3282:
[----:B------:R-:W-:Y:S01]  /*32270*/  BSSY B0, `(.L_x_3400) ;  /* 0x0000008000007945 */ /* 0x000fe20003800000 */
[----:B0-----:R-:W-:Y:S01]  /*32280*/  IMAD.MOV.U32 R13, RZ, RZ, R16 ;  /* 0x000000ffff0d7224 */ /* 0x001fe200078e0010 */
[----:B------:R-:W-:Y:S01]  /*32290*/  MOV R11, 0x1f ;  /* 0x0000001f000b7802 */ /* 0x000fe20000000f00 */
[----:B------:R-:W-:Y:S02]  /*322a0*/  IMAD.MOV.U32 R12, RZ, RZ, RZ ;  /* 0x000000ffff0c7224 */ /* 0x000fe400078e00ff */
[----:B------:R-:W-:-:S07]  /*322b0*/  IMAD.MOV.U32 R15, RZ, RZ, -0x1 ;  /* 0xffffffffff0f7424 */ /* 0x000fce00078e00ff */
[----:B-12--5:R-:W-:Y:S05]  /*322c0*/  WARPSYNC.COLLECTIVE R15, `(.L_x_3401) ;  /* 0x000000000f087348 */ /* 0x026fea0003c00000 */
[----:B------:R0:W3:Y:S02]  /*322d0*/  SHFL.IDX P6, R14, R13, R12, R11 ;  /* 0x0000000c0d0e7389 */ /* 0x0000e400000c000b */
[----:B0123-5:R-:W-:Y:S01]  /*322e0*/  ENDCOLLECTIVE ;  /* 0x000000000000791b */ /* 0x02ffe20003800000 */
.L_x_3401:
[----:B------:R-:W-:Y:S05]  /*322f0*/  BSYNC B0 ;  /* 0x0000000000007941 */ /* 0x000fea0003800000 */
.L_x_3400:
[----:B------:R-:W-:Y:S01]  /*32300*/  IMAD.MOV.U32 R13, RZ, RZ, R16 ;  /* 0x000000ffff0d7224 */ /* 0x000fe200078e0010 */
[----:B------:R-:W-:Y:S01]  /*32310*/  MOV R12, 0x1 ;  /* 0x00000001000c7802 */ /* 0x000fe20000000f00 */
[----:B------:R-:W-:Y:S01]  /*32320*/  IMAD.MOV.U32 R11, RZ, RZ, 0x1f ;  /* 0x0000001fff0b7424 */ /* 0x000fe200078e00ff */
[----:B------:R-:W-:Y:S01]  /*32330*/  IADD3 R4, R19, R6, RZ ;  /* 0x0000000613047210 */ /* 0x000fe20007ffe0ff */
[----:B------:R-:W-:Y:S01]  /*32340*/  IMAD.MOV.U32 R15, RZ, RZ, -0x1 ;  /* 0xffffffffff0f7424 */ /* 0x000fe200078e00ff */
[----:B------:R-:W-:Y:S01]  /*32350*/  LOP3.LUT P1, RZ, R7, 0x1, RZ, 0xc0, !PT ;  /* 0x0000000107ff7812 */ /* 0x000fe2000782c0ff */
[----:B------:R-:W-:-:S12]  /*32360*/  IMAD.MOV.U32 R0, RZ, RZ, R14 ;  /* 0x000000ffff007224 */ /* 0x000fd800078e000e */
[----:B------:R-:W-:Y:S05]  /*32370*/  WARPSYNC.COLLECTIVE R15, `(.L_x_3402) ;  /* 0x000000000f087348 */ /* 0x000fea0003c00000 */
[----:B------:R0:W1:Y:S02]  /*32380*/  SHFL.IDX P6, R14, R13, R12, R11 ;  /* 0x0000000c0d0e7389 */ /* 0x00006400000c000b */
[----:B01----:R-:W-:Y:S01]  /*32390*/  ENDCOLLECTIVE ;  /* 0x000000000000791b */ /* 0x003fe20003800000 */
.L_x_3402:
[----:B------:R-:W-:Y:S01]  /*323a0*/  ULDC UR4, c[0x0][0xc3c] ;  /* 0x00030f0000047ab9 */ /* 0x000fe20000000800 */
[----:B------:R-:W-:Y:S01]  /*323b0*/  ULDC.64 UR6, c[0x0][0x208] ;  /* 0x0000820000067ab9 */ /* 0x000fe20000000a00 */
[----:B------:R-:W-:-:S13]  /*323c0*/  ISETP.GE.OR P0, PT, R4, UR4, !P5 ;  /* 0x0000000404007c0c */ /* 0x000fda000ef06670 */
[----:B------:R-:W0:Y:S01]  /*323d0*/  @!P0 LDC.64 R2, c[0x0][0xc80] ;  /* 0x00032000ff028b82 */ /* 0x000e220000000a00 */
[----:B------:R-:W-:Y:S01]  /*323e0*/  MOV R11, RZ ;  /* 0x000000ff000b7202 */ /* 0x000fe20000000f00 */
[----:B------:R-:W-:Y:S02]  /*323f0*/  IMAD.MOV.U32 R5, RZ, RZ, R14 ;  /* 0x000000ffff057224 */ /* 0x000fe400078e000e */
[----:B0-----:R-:W-:-:S06]  /*32400*/  @!P0 IMAD.WIDE R2, R4, 0x4, R2 ;  /* 0x0000000404028825 */ /* 0x001fcc00078e0202 */
[----:B------:R0:W2:Y:S01]  /*32410*/  @!P0 LDG.E R2, desc[UR6][R2.64] ;  /* 0x0000000602028981 */ /* 0x0000a2000c1e1900 */
[C---:B------:R-:W-:Y:S02]  /*32420*/  ISETP.GE.U32.AND P2, PT, R6.reuse, 0x8, PT ;  /* 0x000000080600780c */ /* 0x040fe40003f46070 */
[C---:B------:R-:W-:Y:S01]  /*32430*/  ISETP.GE.U32.AND P3, PT, R6.reuse, 0x10, PT ;  /* 0x000000100600780c */ /* 0x040fe20003f66070 */
[----:B0-----:R-:W-:Y:S02]  /*32440*/  IMAD.MOV.U32 R3, RZ, RZ, RZ ;  /* 0x000000ffff037224 */ /* 0x001fe400078e00ff */
[----:B--2---:R-:W-:Y:S01]  /*32450*/  @!P0 IMAD.MOV.U32 R3, RZ, RZ, R2 ;  /* 0x000000ffff038224 */ /* 0x004fe200078e0002 */
[----:B------:R-:W-:-:S03]  /*32460*/  ISETP.GE.U32.AND P0, PT, R6, 0x2, PT ;  /* 0x000000020600780c */ /* 0x000fc60003f06070 */
[----:B------:R-:W-:-:S10]  /*32470*/  IMAD.MOV.U32 R13, RZ, RZ, R3 ;  /* 0x000000ffff0d7224 */ /* 0x000fd400078e0003 */
[----:B------:R-:W-:Y:S05]  /*32480*/  WARPSYNC.COLLECTIVE R15, `(.L_x_3403) ;  /* 0x000000000f087348 */ /* 0x000fea0003c00000 */
[----:B------:R0:W1:Y:S02]  /*32490*/  SHFL.UP P6, R14, R13, R12, R11 ;  /* 0x0400000c0d0e7389 */ /* 0x00006400000c000b */
[----:B01----:R-:W-:Y:S01]  /*324a0*/  ENDCOLLECTIVE ;  /* 0x000000000000791b */ /* 0x003fe20003800000 */
.L_x_3403:
        /* <DEDUP_REMOVED lines=9> */
.L_x_3404:
        /* <DEDUP_REMOVED lines=8> */
.L_x_3405:
        /* <DEDUP_REMOVED lines=8> */
.L_x_3406:
        /* <DEDUP_REMOVED lines=8> */
.L_x_3407:
[----:B------:R-:W-:Y:S01]  /*326c0*/  MOV R12, 0x1f ;  /* 0x0000001f000c7802 */ /* 0x000fe20000000f00 */
        /* <DEDUP_REMOVED lines=8> */
.L_x_3408:
[----:B------:R-:W-:Y:S01]  /*32750*/  IMAD.MOV.U32 R16, RZ, RZ, R14 ;  /* 0x000000ffff107224 */ /* 0x000fe200078e000e */
[----:B------:R-:W-:Y:S06]  /*32760*/  BRA `(.L_x_3409) ;  /* 0xffffffc800047947 */ /* 0x000fec000383ffff */
.L_x_3287:
[----:B------:R-:W-:Y:S01]  /*32770*/  BSSY B0, `(.L_x_3410) ;  /* 0x0000008000007945 */ /* 0x000fe20003800000 */
[----:B0----5:R-:W-:Y:S01]  /*32780*/  IMAD.MOV.U32 R13, RZ, RZ, R3 ;  /* 0x000000ffff0d7224 */ /* 0x021fe200078e0003 */
[----:B------:R-:W-:Y:S01]  /*32790*/  MOV R12, 0x1 ;  /* 0x00000001000c7802 */ /* 0x000fe20000000f00 */
[----:B------:R-:W-:Y:S02]  /*327a0*/  IMAD.MOV.U32 R11, RZ, RZ, RZ ;  /* 0x000000ffff0b7224 */ /* 0x000fe400078e00ff */
[----:B------:R-:W-:-:S07]  /*327b0*/  IMAD.MOV.U32 R15, RZ, RZ, -0x1 ;  /* 0xffffffffff0f7424 */ /* 0x000fce00078e00ff */
[----:B-12---:R-:W-:Y:S05]  /*327c0*/  WARPSYNC.COLLECTIVE R15, `(.L_x_3411) ;  /* 0x000000000f087348 */ /* 0x006fea0003c00000 */
[----:B------:R0:W3:Y:S02]  /*327d0*/  SHFL.UP P6, R14, R13, R12, R11 ;  /* 0x0400000c0d0e7389 */ /* 0x0000e400000c000b */
[----:B0123--:R-:W-:Y:S01]  /*327e0*/  ENDCOLLECTIVE ;  /* 0x000000000000791b */ /* 0x00ffe20003800000 */
.L_x_3411:
[----:B------:R-:W-:Y:S05]  /*327f0*/  BSYNC B0 ;  /* 0x0000000000007941 */ /* 0x000fea0003800000 */
.L_x_3410:
[----:B------:R-:W2:Y:S01]  /*32800*/  LDL R2, [R1+0xc] ;  /* 0x00000c0001027983 */ /* 0x000ea20000100800 */
[----:B------:R-:W-:Y:S01]  /*32810*/  IMAD.MOV.U32 R12, RZ, RZ, 0x2 ;  /* 0x00000002ff0c7424 */ /* 0x000fe200078e00ff */
[----:B------:R-:W-:Y:S01]  /*32820*/  MOV R15, 0xffffffff ;  /* 0xffffffff000f7802 */ /* 0x000fe20000000f00 */
[----:B------:R-:W-:Y:S01]  /*32830*/  IMAD.MOV.U32 R11, RZ, RZ, RZ ;  /* 0x000000ffff0b7224 */ /* 0x000fe200078e00ff */
        /* <DEDUP_REMOVED lines=8> */
.L_x_3412:
        /* <DEDUP_REMOVED lines=8> */
.L_x_3413:
        /* <DEDUP_REMOVED lines=8> */
.L_x_3414:
        /* <DEDUP_REMOVED lines=8> */
.L_x_3415:
        /* <DEDUP_REMOVED lines=9> */
.L_x_3416:
[----:B------:R-:W-:Y:S01]  /*32ad0*/  IMAD.MOV.U32 R16, RZ, RZ, R14 ;  /* 0x000000ffff107224 */ /* 0x000fe200078e000e */
[----:B------:R-:W-:Y:S06]  /*32ae0*/  BRA `(.L_x_3417) ;  /* 0xffffffc400c87947 */ /* 0x000fec000383ffff */
.L_x_3289:
[----:B------:R-:W-:Y:S01]  /*32af0*/  BSSY B0, `(.L_x_3418) ;  /* 0x0000006000007945 */ /* 0x000fe20003800000 */
[----:B------:R-:W-:Y:S01]  /*32b00*/  PLOP3.LUT P6, PT, P6, PT, PT, 0x8, 0x0 ;  /* 0x000000000000781c */ /* 0x000fe200037ce170 */
[----:B------:R-:W-:-:S12]  /*32b10*/  IMAD.MOV.U32 R15, RZ, RZ, -0x1 ;  /* 0xffffffffff0f7424 */ /* 0x000fd800078e00ff */
[----:B012--5:R-:W-:Y:S05]  /*32b20*/  WARPSYNC.COLLECTIVE R15, `(.L_x_3419) ;  /* 0x000000000f087348 */ /* 0x027fea0003c00000 */
[----:B------:R-:W-:Y:S01]  /*32b30*/  VOTE.ANY R14, PT, P6 ;  /* 0x00000000000e7806 */ /* 0x000fe200030e0100 */
[----:B012--5:R-:W-:Y:S06]  /*32b40*/  ENDCOLLECTIVE ;  /* 0x000000000000791b */ /* 0x027fec0003800000 */
.L_x_3419:
[----:B------:R-:W-:Y:S05]  /*32b50*/  BSYNC B0 ;  /* 0x0000000000007941 */ /* 0x000fea0003800000 */
.L_x_3418:
[----:B------:R-:W-:Y:S01]  /*32b60*/  MOV R5, R14 ;  /* 0x0000000e00057202 */ /* 0x000fe20000000f00 */
[----:B------:R-:W-:Y:S01]  /*32b70*/  IMAD.MOV.U32 R13, RZ, RZ, R3 ;  /* 0x000000ffff0d7224 */ /* 0x000fe200078e0003 */
[----:B------:R-:W-:Y:S01]  /*32b80*/  MOV R15, 0xffffffff ;  /* 0xffffffff000f7802 */ /* 0x000fe20000000f00 */
[----:B------:R-:W-:Y:S01]  /*32b90*/  IMAD.MOV.U32 R11, RZ, RZ, 0x1f ;  /* 0x0000001fff0b7424 */ /* 0x000fe200078e00ff */
[----:B------:R-:W0:Y:S02]  /*32ba0*/  POPC R6, R5 ;  /* 0x0000000500067309 */ /* 0x000e240000000000 */
[----:B0-----:R-:W-:-:S07]  /*32bb0*/  IMAD.MOV.U32 R12, RZ, RZ, R6 ;  /* 0x000000ffff0c7224 */ /* 0x001fce00078e0006 */
[----:B------:R-:W-:Y:S05]  /*32bc0*/  WARPSYNC.COLLECTIVE R15, `(.L_x_3420) ;  /* 0x000000000f087348 */ /* 0x000fea0003c00000 */
[----:B------:R0:W1:Y:S02]  /*32bd0*/  SHFL.IDX P6, R14, R13, R12, R11 ;  /* 0x0000000c0d0e7389 */ /* 0x00006400000c000b */
[----:B01----:R-:W-:Y:S01]  /*32be0*/  ENDCOLLECTIVE ;  /* 0x000000000000791b */ /* 0x003fe20003800000 */
.L_x_3420:
[----:B------:R-:W-:Y:S01]  /*32bf0*/  IMAD.MOV.U32 R17, RZ, RZ, R14 ;  /* 0x000000ffff117224 */ /* 0x000fe200078e000e */
[----:B------:R-:W-:Y:S06]  /*32c00*/  BRA `(.L_x_3421) ;  /* 0xffffffc400b87947 */ /* 0x000fec000383ffff */
.L_x_3291:
[----:B------:R-:W-:Y:S01]  /*32c10*/  BSSY B0, `(.L_x_3422) ;  /* 0x0000007000007945 */ /* 0x000fe20003800000 */
[----:B0-----:R-:W-:Y:S01]  /*32c20*/  IMAD.MOV.U32 R13, RZ, RZ, R2 ;  /* 0x000000ffff0d7224 */ /* 0x001fe200078e0002 */
[----:B------:R-:W-:Y:S01]  /*32c30*/  MOV R15, 0xffffffff ;  /* 0xffffffff000f7802 */ /* 0x000fe20000000f00 */
[----:B------:R-:W-:-:S07]  /*32c40*/  IMAD.MOV.U32 R11, RZ, RZ, 0x1f ;  /* 0x0000001fff0b7424 */ /* 0x000fce00078e00ff */
[----:B-12345:R-:W-:Y:S05]  /*32c50*/  WARPSYNC.COLLECTIVE R15, `(.L_x_3423) ;  /* 0x000000000f087348 */ /* 0x03efea0003c00000 */
[----:B------:R0:W0:Y:S02]  /*32c60*/  SHFL.IDX P6, R14, R13, R12, R11 ;  /* 0x0000000c0d0e7389 */ /* 0x00002400000c000b */
[----:B012345:R-:W-:Y:S01]  /*32c70*/  ENDCOLLECTIVE ;  /* 0x000000000000791b */ /* 0x03ffe20003800000 */
.L_x_3423:
[----:B------:R-:W-:Y:S05]  /*32c80*/  BSYNC B0 ;  /* 0x0000000000007941 */ /* 0x000fea0003800000 */
.L_x_3422:
[----:B------:R-:W-:Y:S01]  /*32c90*/  IMAD.MOV.U32 R2, RZ, RZ, R14 ;  /* 0x000000ffff027224 */ /* 0x000fe200078e000e */
[----:B------:R-:W-:Y:S06]  /*32ca0*/  BRA `(.L_x_3424) ;  /* 0xffffffc400ac7947 */ /* 0x000fec000383ffff */
.L_x_3295:
[----:B0-----:R0:W2:Y:S02]  /*32cb0*/  SYNCS.PHASECHK.TRANS64.TRYWAIT P0, [R0+URZ+0x38820], R3 ;  /* 0x03882003000075a7 */ /* 0x0010a4000800017f */
[----:B--2---:R-:W-:Y:S05]  /*32cc0*/  @!P0 NANOSLEEP.SYNCS 0x989680 ;  /* 0x009896800000895d */ /* 0x004fea0003900000 */
[----:B------:R-:W2:Y:S02]  /*32cd0*/  @!P0 SYNCS.PHASECHK.TRANS64 P0, [R0+URZ+0x38820], R3 ;  /* 0x03882003000085a7 */ /* 0x000ea4000800007f */
[----:B--2---:R-:W-:Y:S05]  /*32ce0*/  @!P0 BRA `(.L_x_3295) ;  /* 0xfffffffc00f08947 */ /* 0x004fea000383ffff */
[----:B------:R-:W-:Y:S05]  /*32cf0*/  BRA `(.L_x_3425) ;  /* 0xffffffcc00347947 */ /* 0x000fea000383ffff */
.L_x_3296:
[----:B------:R-:W2:Y:S01]  /*32d00*/  S2R R2, SR_TID.X ;  /* 0x0000000000027919 */ /* 0x000ea20000002100 */
[----:B------:R-:W-:Y:S01]  /*32d10*/  BSSY B0, `(.L_x_3426) ;  /* 0x000000a000007945 */ /* 0x000fe20003800000 */
[----:B------:R-:W-:Y:S01]  /*32d20*/  IMAD.MOV.U32 R12, RZ, RZ, RZ ;  /* 0x000000ffff0c7224 */ /* 0x000fe200078e00ff */
[----:B------:R-:W-:Y:S01]  /*32d30*/  MOV R11, 0x1f ;  /* 0x0000001f000b7802 */ /* 0x000fe20000000f00 */
[----:B------:R-:W-:Y:S01]  /*32d40*/  IMAD.MOV.U32 R15, RZ, RZ, -0x1 ;  /* 0xffffffffff0f7424 */ /* 0x000fe200078e00ff */
[----:B--2---:R-:W-:-:S04]  /*32d50*/  SHF.R.U32.HI R2, RZ, 0x5, R2 ;  /* 0x00000005ff027819 */ /* 0x004fc80000011602 */
[----:B------:R-:W-:-:S05]  /*32d60*/  LOP3.LUT R2, R2, 0x3, RZ, 0xc0, !PT ;  /* 0x0000000302027812 */ /* 0x000fca00078ec0ff */
[----:B------:R-:W-:-:S07]  /*32d70*/  IMAD.MOV.U32 R13, RZ, RZ, R2 ;  /* 0x000000ffff0d7224 */ /* 0x000fce00078e0002 */
[----:B01---5:R-:W-:Y:S05]  /*32d80*/  WARPSYNC.COLLECTIVE R15, `(.L_x_3427) ;  /* 0x000000000f087348 */ /* 0x023fea0003c00000 */
[----:B------:R2:W3:Y:S02]  /*32d90*/  SHFL.IDX P6, R14, R13, R12, R11 ;  /* 0x0000000c0d0e7389 */ /* 0x0004e400000c000b */
[----:B0123-5:R-:W-:Y:S01]  /*32da0*/  ENDCOLLECTIVE ;  /* 0x000000000000791b */ /* 0x02ffe20003800000 */
.L_x_3427:
[----:B------:R-:W-:Y:S05]  /*32db0*/  BSYNC B0 ;  /* 0x0000000000007941 */ /* 0x000fea0003800000 */
.L_x_3426:
[----:B------:R-:W-:Y:S05]  /*32dc0*/  BRA `(.L_x_3428) ;  /* 0xffffffcc001c7947 */ /* 0x000fea000383ffff */
.L_x_3297:
[----:B------:R-:W-:Y:S01]  /*32dd0*/  BSSY B0, `(.L_x_3429) ;  /* 0x0000006000007945 */ /* 0x000fe20003800000 */
[----:B------:R-:W-:-:S07]  /*32de0*/  IMAD.MOV.U32 R15, RZ, RZ, -0x1 ;  /* 0xffffffffff0f7424 */ /* 0x000fce00078e00ff */
[----:B012--5:R-:W-:Y:S05]  /*32df0*/  WARPSYNC.COLLECTIVE R15, `(.L_x_3430) ;  /* 0x000000000f0c7348 */ /* 0x027fea0003c00000 */
[----:B------:R-:W-:Y:S02]  /*32e00*/  ELECT P6, UR62, PT ;  /* 0x00000000003e782f */ /* 0x000fe400038c0000 */
[----:B------:R-:W-:Y:S01]  /*32e10*/  MOV R14, UR62 ;  /* 0x0000003e000e7c02 */ /* 0x000fe20008000f00 */
[----:B012--5:R-:W-:Y:S10]  /*32e20*/  ENDCOLLECTIVE ;  /* 0x000000000000791b */ /* 0x027ff40003800000 */
.L_x_3430:
[----:B------:R-:W-:Y:S05]  /*32e30*/  BSYNC B0 ;  /* 0x0000000000007941 */ /* 0x000fea0003800000 */
.L_x_3429:
[----:B------:R-:W-:Y:S05]  /*32e40*/  BRA `(.L_x_3431) ;  /* 0xffffffcc00107947 */ /* 0x000fea000383ffff */
.L_x_3299:
[----:B0-----:R0:W2:Y:S02]  /*32e50*/  SYNCS.PHASECHK.TRANS64.TRYWAIT P0, [R6+URZ], R5 ;  /* 0x00000005060075a7 */ /* 0x0010a4000800017f */
[----:B--2---:R-:W-:Y:S05]  /*32e60*/  @!P0 NANOSLEEP.SYNCS 0x989680 ;  /* 0x009896800000895d */ /* 0x004fea0003900000 */
[----:B------:R-:W2:Y:S02]  /*32e70*/  @!P0 SYNCS.PHASECHK.TRANS64 P0, [R6+URZ], R5 ;  /* 0x00000005060085a7 */ /* 0x000ea4000800007f */
[----:B--2---:R-:W-:Y:S05]  /*32e80*/  @!P0 BRA `(.L_x_3299) ;  /* 0xfffffffc00f08947 */ /* 0x004fea000383ffff */
[----:B------:R-:W-:Y:S05]  /*32e90*/  BRA `(.L_x_3432) ;  /* 0xffffffcc00547947 */ /* 0x000fea000383ffff */
.L_x_3300:
[----:B--2---:R2:W3:Y:S02]  /*32ea0*/  SYNCS.PHASECHK.TRANS64.TRYWAIT P0, [R7+URZ], R2 ;  /* 0x00000002070075a7 */ /* 0x0044e4000800017f */
[----:B---3--:R-:W-:Y:S05]  /*32eb0*/  @!P0 NANOSLEEP.SYNCS 0x989680 ;  /* 0x009896800000895d */ /* 0x008fea0003900000 */
[----:B------:R-:W3:Y:S02]  /*32ec0*/  @!P0 SYNCS.PHASECHK.TRANS64 P0, [R7+URZ], R2 ;  /* 0x00000002070085a7 */ /* 0x000ee4000800007f */
[----:B---3--:R-:W-:Y:S05]  /*32ed0*/  @!P0 BRA `(.L_x_3300) ;  /* 0xfffffffc00f08947 */ /* 0x008fea000383ffff */
[----:B------:R-:W-:Y:S05]  /*32ee0*/  BRA `(.L_x_3433) ;  /* 0xffffffcc00487947 */ /* 0x000fea000383ffff */
.L_x_3302:
[----:B---3--:R3:W4:Y:S02]  /*32ef0*/  SYNCS.PHASECHK.TRANS64.TRYWAIT P0, [R4+URZ], R5 ;  /* 0x00000005040075a7 */ /* 0x008724000800017f */
[----:B----4-:R-:W-:Y:S05]  /*32f00*/  @!P0 NANOSLEEP.SYNCS 0x989680 ;  /* 0x009896800000895d */ /* 0x010fea0003900000 */
[----:B------:R-:W4:Y:S02]  /*32f10*/  @!P0 SYNCS.PHASECHK.TRANS64 P0, [R4+URZ], R5 ;  /* 0x00000005040085a7 */ /* 0x000f24000800007f */
[----:B----4-:R-:W-:Y:S05]  /*32f20*/  @!P0 BRA `(.L_x_3302) ;  /* 0xfffffffc00f08947 */ /* 0x010fea000383ffff */
[----:B------:R-:W-:Y:S05]  /*32f30*/  BRA `(.L_x_3434) ;  /* 0xffffffcc00507947 */ /* 0x000fea000383ffff */
.L_x_3435:
        /* <DEDUP_REMOVED lines=12> */
.L_x_15302:


//--------------------- .text._ZN7cutlass13device_kernelIN5flash11enable_sm90INS1_16FlashAttnFwdSm90INS1_25CollectiveMainloopFwdSm90ILi2EN4cute5tupleIJNS5_1CILi1EEES8_S8_EEENS6_IJNS7_ILi128EEENS7_ILi112EEENS7_ILi192EEEEEELi192ENS_6half_tEfNS_4arch4Sm90ELb0ELb0ELb0ELb0ELb0ELb0ELb0ELb1ELb1ELb1ELb0ELb0EEENS1_21CollectiveEpilogueFwdINS6_IJSA_SC_SB_EEES9_SE_SG_Li256ELb0ELb1ELb0ELb0EEENS1_29StaticPersistentTileSchedulerILb0EEEEEEEEEvNT_6ParamsE --------------------------
	.section	.text._ZN7cutlass13device_kernelIN5flash11enable_sm90INS1_16FlashAttnFwdSm90INS1_25CollectiveMainloopFwdSm90ILi2EN4cute5tupleIJNS5_1CILi1EEES8_S8_EEENS6_IJNS7_ILi128EEENS7_ILi112EEENS7_ILi192EEEEEELi192ENS_6half_tEfNS_4arch4Sm90ELb0ELb0ELb0ELb0ELb0ELb0ELb0ELb1ELb1ELb1ELb0ELb0EEENS1_21CollectiveEpilogueFwdINS6_IJSA_SC_SB_EEES9_SE_SG_Li256ELb0ELb1ELb0ELb0EEENS1_29StaticPersistentTileSchedulerILb0EEEEEEEEEvNT_6ParamsE,"ax",@progbits
	.align	128
.text._ZN7cutlass13device_kernelIN5flash11enable_sm90INS1_16FlashAttnFwdSm90INS1_25CollectiveMainloopFwdSm90ILi2EN4cute5tupleIJNS5_1CILi1EEES8_S8_EEENS6_IJNS7_ILi128EEENS7_ILi112EEENS7_ILi192EEEEEELi192ENS_6half_tEfNS_4arch4Sm90ELb0ELb0ELb0ELb0ELb0ELb0ELb0ELb1ELb1ELb1ELb0ELb0EEENS1_21CollectiveEpilogueFwdINS6_IJSA_SC_SB_EEES9_SE_SG_Li256ELb0ELb1ELb0ELb0EEENS1_29StaticPersistentTileSchedulerILb0EEEEEEEEEvNT_6ParamsE:
        .type           _ZN7cutlass13device_kernelIN5flash11enable_sm90INS1_16FlashAttnFwdSm90INS1_25CollectiveMainloopFwdSm90ILi2EN4cute5tupleIJNS5_1CILi1EEES8_S8_EEENS6_IJNS7_ILi128EEENS7_ILi112EEENS7_ILi192EEEEEELi192ENS_6half_tEfNS_4arch4Sm90ELb0ELb0ELb0ELb0ELb0ELb0ELb0ELb1ELb1ELb1ELb0ELb0EEENS1_21CollectiveEpilogueFwdINS6_IJSA_SC_SB_EEES9_SE_SG_Li256ELb0ELb1ELb0ELb0EEENS1_29StaticPersistentTileSchedulerILb0EEEEEEEEEvNT_6ParamsE,@function
        .size           _ZN7cutlass13device_kernelIN5flash11enable_sm90INS1_16FlashAttnFwdSm90INS1_25CollectiveMainloopFwdSm90ILi2EN4cute5tupleIJNS5_1CILi1EEES8_S8_EEENS6_IJNS7_ILi128EEENS7_ILi112EEENS7_ILi192EEEEEELi192ENS_6half_tEfNS_4arch4Sm90ELb0ELb0ELb0ELb0ELb0ELb0ELb0ELb1ELb1ELb1ELb0ELb0EEENS1_21CollectiveEpilogueFwdINS6_IJSA_SC_SB_EEES9_SE_SG_Li256ELb0ELb1ELb0ELb0EEENS1_29StaticPersistentTileSchedulerILb0EEEEEEEEEvNT_6ParamsE,(.L_x_15303 - _ZN7cutlass13device_kernelIN5flash11enable_sm90INS1_16FlashAttnFwdSm90INS1_25CollectiveMainloopFwdSm90ILi2EN4cute5tupleIJNS5_1CILi1EEES8_S8_EEENS6_IJNS7_ILi128EEENS7_ILi112EEENS7_ILi192EEEEEELi192ENS_6half_tEfNS_4arch4Sm90ELb0ELb0ELb0ELb0ELb0ELb0ELb0ELb1ELb1ELb1ELb0ELb0EEENS1_21CollectiveEpilogueFwdINS6_IJSA_SC_SB_EEES9_SE_SG_Li256ELb0ELb1ELb0ELb0EEENS1_29StaticPersistentTileSchedulerILb0EEEEEEEEEvNT_6ParamsE)
        .other          _ZN7cutlass13device_kernelIN5flash11enable_sm90INS1_16FlashAttnFwdSm90INS1_25CollectiveMainloopFwdSm90ILi2EN4cute5tupleIJNS5_1CILi1EEES8_S8_EEENS6_IJNS7_ILi128EEENS7_ILi112EEENS7_ILi192EEEEEELi192ENS_6half_tEfNS_4arch4Sm90ELb0ELb0ELb0ELb0ELb0ELb0ELb0ELb1ELb1ELb1ELb0ELb0EEENS1_21CollectiveEpilogueFwdINS6_IJSA_SC_SB_EEES9_SE_SG_Li256ELb0ELb1ELb0ELb0EEENS1_29StaticPersistentTileSchedulerILb0EEEEEEEEEvNT_6ParamsE,@"STO_CUDA_ENTRY STV_DEFAULT"
_ZN7cutlass13device_kernelIN5flash11enable_sm90INS1_16FlashAttnFwdSm90INS1_25CollectiveMainloopFwdSm90ILi2EN4cute5tupleIJNS5_1CILi1EEES8_S8_EEENS6_IJNS7_ILi128EEENS7_ILi112EEENS7_ILi192EEEEEELi192ENS_6half_tEfNS_4arch4Sm90ELb0ELb0ELb0ELb0ELb0ELb0ELb0ELb1ELb1ELb1ELb0ELb0EEENS1_21CollectiveEpilogueFwdINS6_IJSA_SC_SB_EEES9_SE_SG_Li256ELb0ELb1ELb0ELb0EEENS1_29StaticPersistentTileSchedulerILb0EEEEEEEEEvNT_6ParamsE:
        /* <DEDUP_REMOVED lines=17> */
.L_x_3437:
[----:B------:R-:W-:Y:S05]  /*0110*/  BSYNC B0 ;  /* 0x0000000000007941 */ /* 0x000fea0003800000 */
.L_x_3436:
        /* <DEDUP_REMOVED lines=40> */
.L_x_3438:
        /* <DEDUP_REMOVED lines=22> */
.L_x_3439:
        /* <DEDUP_REMOVED lines=18> */
.L_x_3440:
        /* <DEDUP_REMOVED lines=22> */
.L_x_3441:
        /* <DEDUP_REMOVED lines=22> */
.L_x_3442:
[----:B0-----:R-:W-:Y:S01]  /*08e0*/  ISETP.NE.AND P0, PT, R3, RZ, PT ;  /* 0x000000ff0300720c */ /* 0x001fe20003f05270 */
[----:B------:R-:W-:Y:S01]  /*08f0*/  IMAD.MOV.U32 R3, RZ, RZ, 0x1 ;  /* 0x00000001ff037424 */ /* 0x000fe200078e00ff */
[----:B------:R-:W-:-:S04]  /*0900*/  NOP ;  /* 0x0000000000007918 */ /* 0x000fc80000000000 */
[----:B------:R-:W-:-:S05]  /*0910*/  SEL R3, R3, 0x2, !P0 ;  /* 0x0000000203037807 */ /* 0x000fca0004000000 */
[----:B------:R0:W-:Y:S01]  /*0920*/  STL [R1+0x30], R3 ;  /* 0x0000300301007387 */ /* 0x0001e20000100800 */
[----:B-123--:R-:W-:Y:S06]  /*0930*/  BAR.SYNC.DEFER_BLOCKING 0x0 ;  /* 0x0000000000007b1d */ /* 0x00efec0000010000 */
[----:B------:R-:W-:Y:S05]  /*0940*/  @!P0 BRA `(.L_x_3443) ;  /* 0x000000b000688947 */ /* 0x000fea0003800000 */
.L_x_3444:
        /* <DEDUP_REMOVED lines=9> */
[----:B------:R-:W2:Y:S01]  /*09e0*/  LDL.LU R10, [R1+0x30] ;  /* 0x00003000010a7983 */ /* 0x000ea20000300800 */
[----:B------:R-:W-:Y:S01]  /*09f0*/  VIADD R0, R0, 0xffffff80 ;  /* 0xffffff8000007836 */ /* 0x000fe20000000000 */
[----:B------:R-:W-:Y:S01]  /*0a00*/  UMOV UR61, URZ ;  /* 0x0000003f003d7c82 */ /* 0x000fe20008000000 */
[----:B------:R-:W-:Y:S01]  /*0a10*/  IMAD.MOV.U32 R214, RZ, RZ, -0x2 ;  /* 0xfffffffeffd67424 */ /* 0x000fe200078e00ff */
[----:B------:R-:W-:Y:S01]  /*0a20*/  UMOV UR36, URZ ;  /* 0x0000003f00247c82 */ /* 0x000fe20008000000 */
[----:B------:R-:W-:Y:S01]  /*0a30*/  IMAD.U32 R23, RZ, RZ, UR4 ;  /* 0x00000004ff177e24 */ /* 0x000fe2000f8e00ff */
[----:B0-----:R-:W-:Y:S01]  /*0a40*/  SHF.R.S32.HI R3, RZ, 0x1f, R0 ;  /* 0x0000001fff037819 */ /* 0x001fe20000011400 */
[----:B------:R-:W-:-:S03]  /*0a50*/  IMAD.MOV.U32 R204, RZ, RZ, RZ ;  /* 0x000000ffffcc7224 */ /* 0x000fc600078e00ff */
[CC--:B------:R-:W-:Y:S02]  /*0a60*/  LEA.HI R5, R3.reuse, R0.reuse, RZ, 0x7 ;  /* 0x0000000003057211 */ /* 0x0c0fe400078f38ff */
[-C--:B------:R-:W-:Y:S02]  /*0a70*/  LEA.HI R2, R3, R0.reuse, RZ, 0x5 ;  /* 0x0000000003027211 */ /* 0x080fe400078f28ff */
[----:B------:R-:W-:Y:S02]  /*0a80*/  LOP3.LUT R7, R5, 0xffffff80, RZ, 0xc0, !PT ;  /* 0xffffff8005077812 */ /* 0x000fe400078ec0ff */
[CC--:B------:R-:W-:Y:S01]  /*0a90*/  LEA.HI R8, R3.reuse, R0.reuse, RZ, 0x2 ;  /* 0x0000000003087211 */ /* 0x0c0fe200078f10ff */
[----:B------:R-:W-:Y:S01]  /*0aa0*/  IMAD.SHL.U32 R6, R2, 0x20, RZ ;  /* 0x0000002002067824 */ /* 0x000fe200078e00ff */
[----:B------:R-:W-:Y:S01]  /*0ab0*/  LEA.HI R4, R3, R0, RZ, 0x4 ;  /* 0x0000000003047211 */ /* 0x000fe200078f20ff */
[----:B------:R-:W-:Y:S01]  /*0ac0*/  IMAD.IADD R206, R0, 0x1, -R7 ;  /* 0x0000000100ce7824 */ /* 0x000fe200078e0a07 */
[----:B------:R-:W-:-:S02]  /*0ad0*/  LOP3.LUT R13, R8, 0xfffffffc, RZ, 0xc0, !PT ;  /* 0xfffffffc080d7812 */ /* 0x000fc400078ec0ff */
[----:B------:R-:W-:Y:S02]  /*0ae0*/  LEA.HI R205, R3, R0, RZ, 0x3 ;  /* 0x0000000003cd7211 */ /* 0x000fe400078f18ff */
[----:B------:R-:W-:Y:S01]  /*0af0*/  SHF.R.S32.HI R7, RZ, 0x1f, R206 ;  /* 0x0000001fff077819 */ /* 0x000fe200000114ce */
[----:B------:R-:W-:Y:S01]  /*0b00*/  IMAD.IADD R13, R0, 0x1, -R13 ;  /* 0x00000001000d7824 */ /* 0x000fe200078e0a0d */
[----:B------:R-:W-:Y:S02]  /*0b10*/  SHF.R.S32.HI R210, RZ, 0x7, R5 ;  /* 0x00000007ffd27819 */ /* 0x000fe40000011405 */
[----:B------:R-:W-:Y:S02]  /*0b20*/  LEA.HI R2, R7, R206, RZ, 0x2 ;  /* 0x000000ce07027211 */ /* 0x000fe400078f10ff */
[----:B------:R-:W-:Y:S02]  /*0b30*/  LOP3.LUT R3, R4, 0x3fffff0, RZ, 0xc0, !PT ;  /* 0x03fffff004037812 */ /* 0x000fe400078ec0ff */
[----:B------:R-:W-:-:S02]  /*0b40*/  SHF.R.S32.HI R8, RZ, 0x2, R2 ;  /* 0x00000002ff087819 */ /* 0x000fc40000011402 */
[----:B------:R-:W-:Y:S01]  /*0b50*/  SHF.R.S32.HI R11, RZ, 0x1f, R2 ;  /* 0x0000001fff0b7819 */ /* 0x000fe20000011402 */
[C---:B------:R-:W-:Y:S01]  /*0b60*/  IMAD.IADD R3, R0.reuse, 0x1, -R3 ;  /* 0x0000000100037824 */ /* 0x040fe200078e0a03 */
[----:B------:R-:W-:Y:S02]  /*0b70*/  LOP3.LUT R15, R205, 0xfffffff8, RZ, 0xc0, !PT ;  /* 0xfffffff8cd0f7812 */ /* 0x000fe400078ec0ff */
        /* <DEDUP_REMOVED lines=8> */
[----:B------:R-:W-:Y:S01]  /*0c00*/  LOP3.LUT R6, R6, 0xfffffc00, RZ, 0xc0, !PT ;  /* 0xfffffc0006067812 */ /* 0x000fe200078ec0ff */
[C---:B------:R-:W-:Y:S01]  /*0c10*/  VIADD R19, R17.reuse, 0x40 ;  /* 0x0000004011137836 */ /* 0x040fe20000000000 */
[----:B------:R-:W-:Y:S01]  /*0c20*/  LEA.HI R4, R4, R9, RZ, 0x1 ;  /* 0x0000000904047211 */ /* 0x000fe200078f08ff */
[----:B------:R-:W-:Y:S01]  /*0c30*/  VIADD R18, R17, 0x80 ;  /* 0x0000008011127836 */ /* 0x000fe20000000000 */
[----:B------:R-:W-:Y:S01]  /*0c40*/  LEA.HI R0, R13, R13, RZ, 0x1 ;  /* 0x0000000d0d007211 */ /* 0x000fe200078f08ff */
[----:B------:R-:W-:Y:S01]  /*0c50*/  IMAD R213, R3, 0x40, R6 ;  /* 0x0000004003d57824 */ /* 0x000fe200078e0206 */
[----:B------:R-:W-:-:S02]  /*0c60*/  LOP3.LUT R5, R5, 0x3fffffe, RZ, 0xc0, !PT ;  /* 0x03fffffe05057812 */ /* 0x000fc400078ec0ff */
[----:B------:R-:W-:Y:S02]  /*0c70*/  SHF.R.S32.HI R7, RZ, 0x5, R7 ;  /* 0x00000005ff077819 */ /* 0x000fe40000011407 */
[----:B------:R-:W-:Y:S01]  /*0c80*/  LOP3.LUT R4, R4, 0x1ffffffe, RZ, 0xc0, !PT ;  /* 0x1ffffffe04047812 */ /* 0x000fe200078ec0ff */
[----:B------:R-:W-:Y:S01]  /*0c90*/  IMAD.IADD R5, R210, 0x1, -R5 ;  /* 0x00000001d2057824 */ /* 0x000fe200078e0a05 */
[----:B------:R-:W-:Y:S01]  /*0ca0*/  LOP3.LUT R3, R2, 0x7ffffffc, RZ, 0xc0, !PT ;  /* 0x7ffffffc02037812 */ /* 0x000fe200078ec0ff */
[----:B------:R-:W-:Y:S01]  /*0cb0*/  IMAD R8, R7, 0x10, R8 ;  /* 0x0000001007087824 */ /* 0x000fe200078e0208 */
[----:B------:R-:W-:Y:S01]  /*0cc0*/  LOP3.LUT R0, R0, 0x1ffffffe, RZ, 0xc0, !PT ;  /* 0x1ffffffe00007812 */ /* 0x000fe200078ec0ff */
[----:B------:R-:W-:Y:S01]  /*0cd0*/  IMAD.IADD R4, R9, 0x1, -R4 ;  /* 0x0000000109047824 */ /* 0x000fe200078e0a04 */
        /* <DEDUP_REMOVED lines=8> */
[----:B------:R-:W-:Y:S01]  /*0d60*/  IMAD R212, R0, 0x8, R211 ;  /* 0x0000000800d47824 */ /* 0x000fe200078e02d3 */
[----:B--2---:R-:W-:-:S07]  /*0d70*/  LOP3.LUT R16, R10, 0x1, RZ, 0xfc, !PT ;  /* 0x000000010a107812 */ /* 0x004fce00078efcff */
.L_x_3473:
[----:B0-----:R-:W0:Y:S01]  /*0d80*/  SHFL.IDX PT, R0, R210, RZ, 0x1f ;  /* 0x00001fffd2007589 */ /* 0x001e2200000e0000 */
[----:B-1----:R-:W1:Y:S01]  /*0d90*/  S2UR UR4, SR_CgaCtaId ;  /* 0x00000000000479c3 */ /* 0x002e620000008800 */
[----:B------:R-:W-:Y:S01]  /*0da0*/  ULDC UR5, c[0x0][0xc38] ;  /* 0x00030e0000057ab9 */ /* 0x000fe20000000800 */
[----:B------:R-:W-:Y:S01]  /*0db0*/  R2UR UR13, R23 ;  /* 0x00000000170d72ca */ /* 0x000fe200000e0000 */
[----:B------:R-:W-:Y:S01]  /*0dc0*/  UISETP.NE.AND UP1, UPT, UR5, 0x1, UPT ;  /* 0x000000010500788c */ /* 0x000fe2000bf25270 */
[----:B------:R-:W-:Y:S01]  /*0dd0*/  IMAD.MOV.U32 R2, RZ, RZ, RZ ;  /* 0x000000ffff027224 */ /* 0x000fe200078e00ff */
[----:B------:R-:W-:Y:S01]  /*0de0*/  ULDC.64 UR8, c[0x0][0x418] ;  /* 0x0001060000087ab9 */ /* 0x000fe20000000a00 */
[----:B------:R-:W-:Y:S01]  /*0df0*/  UMOV UR37, 0x400 ;  /* 0x0000040000257882 */ /* 0x000fe20000000000 */
[----:B------:R-:W-:Y:S01]  /*0e00*/  UISETP.NE.U32.AND UP0, UPT, UR8, URZ, UPT ;  /* 0x0000003f0800728c */ /* 0x000fe2000bf05070 */
[----:B------:R-:W2:Y:S01]  /*0e10*/  LDC R81, c[0x0][0x2f0] ;  /* 0x0000bc00ff517b82 */ /* 0x000ea20000000800 */
[----:B------:R-:W-:Y:S01]  /*0e20*/  ULDC UR5, c[0x0][0xc44] ;  /* 0x0003110000057ab9 */ /* 0x000fe20000000800 */
[----:B------:R-:W-:Y:S01]  /*0e30*/  ULDC UR6, c[0x0][0x424] ;  /* 0x0001090000067ab9 */ /* 0x000fe20000000800 */
[----:B------:R-:W-:-:S02]  /*0e40*/  UISETP.NE.AND.EX UP0, UPT, UR9, URZ, UPT, UP0 ;  /* 0x0000003f0900728c */ /* 0x000fc4000bf05300 */
[----:B------:R-:W-:Y:S02]  /*0e50*/  UISETP.NE.AND UP2, UPT, UR5, 0x1, UPT ;  /* 0x000000010500788c */ /* 0x000fe4000bf45270 */
[----:B------:R-:W-:Y:S01]  /*0e60*/  USEL UR6, UR6, 0x1, UP0 ;  /* 0x0000000106067887 */ /* 0x000fe20008000000 */
[----:B------:R-:W-:Y:S01]  /*0e70*/  @UP1 ULDC UR12, c[0x0][0xc40] ;  /* 0x00031000000c1ab9 */ /* 0x000fe20000000800 */
[----:B------:R-:W-:Y:S01]  /*0e80*/  UMOV UR14, UR13 ;  /* 0x0000000d000e7c82 */ /* 0x000fe20008000000 */
[----:B0-----:R-:W-:Y:S01]  /*0e90*/  R2UR UR7, R0 ;  /* 0x00000000000772ca */ /* 0x001fe200000e0000 */
[----:B-1----:R-:W-:-:S05]  /*0ea0*/  ULEA UR37, UR4, UR37, 0x18 ;  /* 0x0000002504257291 */ /* 0x002fca000f8ec03f */
[----:B------:R-:W-:Y:S01]  /*0eb0*/  @UP2 ULDC.64 UR10, c[0x0][0xc48] ;  /* 0x00031200000a2ab9 */ /* 0x000fe20000000a00 */
[----:B------:R-:W-:Y:S01]  /*0ec0*/  @UP1 ULDC UR4, c[0x0][0xc3c] ;  /* 0x00030f0000041ab9 */ /* 0x000fe20000000800 */
[----:B------:R-:W-:Y:S02]  /*0ed0*/  UIADD3 UR9, UR37, 0x15400, URZ ;  /* 0x0001540025097890 */ /* 0x000fe4000fffe03f */
[----:B------:R-:W-:Y:S02]  /*0ee0*/  UIMAD.WIDE.U32 UR4, UR13, UR4, URZ ;  /* 0x000000040d0472a5 */ /* 0x000fe4000f8e003f */
[----:B------:R-:W-:Y:S01]  /*0ef0*/  ULOP3.LUT UP0, URZ, UR9, 0x9f, URZ, 0xc0, !UPT ;  /* 0x0000009f093f7892 */ /* 0x000fe2000f80c03f */
[----:B--2---:R-:W-:Y:S01]  /*0f00*/  IMAD R81, R81, UR6, RZ ;  /* 0x0000000651517c24 */ /* 0x004fe2000f8e02ff */
[----:B------:R-:W-:Y:S02]  /*0f10*/  @UP1 USHF.R.U32.HI UR14, URZ, UR12, UR5 ;  /* 0x0000000c3f0e1299 */ /* 0x000fe40008011605 */
[----:B------:R-:W-:Y:S01]  /*0f20*/  ULEA.HI UR8, UR7, UR7, URZ, 0x1 ;  /* 0x0000000707087291 */ /* 0x000fe2000f8f083f */
[----:B------:R-:W-:Y:S01]  /*0f30*/  VIADD R3, R81, 0x6f ;  /* 0x0000006f51037836 */ /* 0x000fe20000000000 */
[----:B------:R-:W-:Y:S01]  /*0f40*/  PLOP3.LUT P0, PT, PT, PT, UP0, 0x80, 0x0 ;  /* 0x000000000000781c */ /* 0x000fe20003f0f008 */
[----:B------:R-:W-:-:S02]  /*0f50*/  UIMAD.WIDE.U32 UR4, UR14, UR10, URZ ;  /* 0x0000000a0e0472a5 */ /* 0x000fc4000f8e003f */
[----:B------:R-:W-:Y:S01]  /*0f60*/  IMAD.U32 R209, RZ, RZ, UR14 ;  /* 0x0000000effd17e24 */ /* 0x000fe2000f8e00ff */
[----:B------:R-:W-:Y:S01]  /*0f70*/  ULOP3.LUT UR8, UR8, 0x1e, URZ, 0xc0, !UPT ;  /* 0x0000001e08087892 */ /* 0x000fe2000f8ec03f */
[----:B------:R-:W-:Y:S01]  /*0f80*/  IMAD.HI R2, R3, -0x6db6db6d, R2 ;  /* 0x9249249303027827 */ /* 0x000fe200078e0202 */
[----:B------:R-:W-:Y:S01]  /*0f90*/  UMOV UR6, UR14 ;  /* 0x0000000e00067c82 */ /* 0x000fe20008000000 */
[----:B------:R-:W-:Y:S02]  /*0fa0*/  @UP2 USHF.R.U32.HI UR6, URZ, UR11, UR5 ;  /* 0x0000000b3f062299 */ /* 0x000fe40008011605 */
[----:B------:R-:W-:Y:S01]  /*0fb0*/  UIADD3 UR8, UR7, -UR8, URZ ;  /* 0x8000000807087290 */ /* 0x000fe2000fffe03f */
[----:B------:R-:W-:Y:S01]  /*0fc0*/  SHF.R.U32.HI R3, RZ, 0x1f, R2 ;  /* 0x0000001fff037819 */ /* 0x000fe20000011602 */
[----:B------:R-:W-:Y:S02]  /*0fd0*/  UMOV UR4, UR13 ;  /* 0x0000000d00047c82 */ /* 0x000fe40008000000 */
[----:B------:R-:W-:Y:S01]  /*0fe0*/  ULEA UR8, UR8, UR9, 0xd ;  /* 0x0000000908087291 */ /* 0x000fe2000f8e683f */
[----:B------:R-:W-:Y:S01]  /*0ff0*/  IMAD.U32 R208, RZ, RZ, UR6 ;  /* 0x00000006ffd07e24 */ /* 0x000fe2000f8e00ff */
[----:B------:R-:W-:Y:S01]  /*1000*/  LEA.HI.SX32 R120, R2, R3, 0x1a ;  /* 0x0000000302787211 */ /* 0x000fe200078fd2ff */
[----:B------:R-:W-:Y:S01]  /*1010*/  IMAD.U32 R207, RZ, RZ, UR4 ;  /* 0x00000004ffcf7e24 */ /* 0x000fe2000f8e00ff */
[----:B------:R-:W-:-:S04]  /*1020*/  USHF.R.U32.HI UR8, URZ, 0x4, UR8 ;  /* 0x000000043f087899 */ /* 0x000fc80008011608 */
[----:B------:R-:W-:Y:S01]  /*1030*/  ULOP3.LUT UR38, UR8, 0x3fff, URZ, 0xc0, !UPT ;  /* 0x00003fff08267892 */ /* 0x000fe2000f8ec03f */
[----:B---3-5:R-:W-:Y:S11]  /*1040*/  @!P0 BRA `(.L_x_3445) ;  /* 0x0000000000408947 */ /* 0x028ff60003800000 */
        /* <DEDUP_REMOVED lines=16> */
.L_x_3445:
[----:B------:R-:W-:Y:S02]  /*1150*/  LOP3.LUT R0, R204, 0x1, RZ, 0xc0, !PT ;  /* 0x00000001cc007812 */ /* 0x000fe400078ec0ff */
[----:B------:R-:W-:Y:S02]  /*1160*/  ISETP.NE.AND P0, PT, R16, 0x3, PT ;  /* 0x000000031000780c */ /* 0x000fe40003f05270 */
[----:B------:R-:W-:-:S04]  /*1170*/  SHF.L.U32 R0, R0, 0x1f, RZ ;  /* 0x0000001f00007819 */ /* 0x000fc800000006ff */
[----:B------:R-:W0:Y:S02]  /*1180*/  SYNCS.PHASECHK.TRANS64.TRYWAIT P1, [UR37+0x36800], R0 ;  /* 0x03680000ff0075a7 */ /* 0x000e240008020165 */
[----:B0-----:R-:W-:Y:S05]  /*1190*/  @!P1 BRA `(.L_x_3446) ;  /* 0x000000f000289947 */ /* 0x001fea0003800000 */
.L_x_3567:
[----:B------:R-:W-:Y:S05]  /*11a0*/  @!P0 BRA `(.L_x_3447) ;  /* 0x0000000000048947 */ /* 0x000fea0003800000 */
[----:B------:R-:W-:Y:S01]  /*11b0*/  BPT.TRAP 0x1 ;  /* 0x000000040000795c */ /* 0x000fe20000300000 */
.L_x_3447:
[----:B------:R-:W-:Y:S02]  /*11c0*/  IMAD.U32 R2, RZ, RZ, UR36 ;  /* 0x00000024ff027e24 */ /* 0x000fe4000f8e00ff */
[----:B0-----:R-:W-:-:S03]  /*11d0*/  IMAD.U32 R3, RZ, RZ, UR61 ;  /* 0x0000003dff037e24 */ /* 0x001fc6000f8e00ff */
[----:B------:R-:W-:Y:S02]  /*11e0*/  LEA R2, R2, UR37, 0x3 ;  /* 0x0000002502027c11 */ /* 0x000fe4000f8e18ff */
[----:B------:R-:W-:-:S04]  /*11f0*/  SHF.L.U32 R3, R3, 0x1f, RZ ;  /* 0x0000001f03037819 */ /* 0x000fc800000006ff */
[----:B------:R0:W1:Y:S01]  /*1200*/  SYNCS.PHASECHK.TRANS64.TRYWAIT P2, [R2+URZ+0x36830], R3 ;  /* 0x03683003020075a7 */ /* 0x000062000804017f */
[----:B------:R-:W-:Y:S05]  /*1210*/  @!P0 BRA `(.L_x_3448) ;  /* 0x0000000000048947 */ /* 0x000fea0003800000 */
[----:B------:R-:W-:Y:S01]  /*1220*/  BPT.TRAP 0x1 ;  /* 0x000000040000795c */ /* 0x000fe20000300000 */
.L_x_3448:
[----:B------:R-:W2:Y:S01]  /*1230*/  S2R R0, SR_TID.X ;  /* 0x0000000000007919 */ /* 0x000ea20000002100 */
[----:B------:R-:W-:Y:S01]  /*1240*/  IMAD.MOV.U32 R119, RZ, RZ, RZ ;  /* 0x000000ffff777224 */ /* 0x000fe200078e00ff */
[----:B--2---:R-:W-:-:S04]  /*1250*/  LOP3.LUT R0, R0, 0x7f, RZ, 0xc0, !PT ;  /* 0x0000007f00007812 */ /* 0x004fc800078ec0ff */
[----:B------:R-:W-:Y:S01]  /*1260*/  ISETP.NE.AND P1, PT, R0, RZ, PT ;  /* 0x000000ff0000720c */ /* 0x000fe20003f25270 */
[----:B-1----:R-:W-:-:S12]  /*1270*/  @P2 BRA `(.L_x_3449) ;  /* 0x0000000000082947 */ /* 0x002fd80003800000 */
[----:B------:R-:W1:Y:S02]  /*1280*/  SYNCS.PHASECHK.TRANS64.TRYWAIT P2, [R2+URZ+0x36830], R3 ;  /* 0x03683003020075a7 */ /* 0x000e64000804017f */
[----:B-1----:R-:W-:Y:S05]  /*1290*/  @!P2 BRA `(.L_x_3450) ;  /* 0x000000f00000a947 */ /* 0x002fea0003800000 */
.L_x_3449:
[----:B------:R-:W-:Y:S05]  /*12a0*/  WARPSYNC.ALL ;  /* 0x0000000000007948 */ /* 0x000fea0003800000 */
[----:B------:R-:W-:Y:S01]  /*12b0*/  UIADD3 UR37, UR37, 0x21400, URZ ;  /* 0x0002140025257890 */ /* 0x000fe2000fffe03f */
[----:B------:R-:W-:Y:S01]  /*12c0*/  WARPGROUP.ARRIVE ;  /* 0x00000000000079c5 */ /* 0x000fe20000000000 */
[----:B------:R-:W-:Y:S01]  /*12d0*/  ULOP3.LUT UR4, UR38, 0x10000, URZ, 0xfc, !UPT ;  /* 0x0001000026047892 */ /* 0x000fe2000f8efc3f */
[----:B------:R-:W-:Y:S01]  /*12e0*/  MOV R0, UR36 ;  /* 0x0000002400007c02 */ /* 0x000fe20008000f00 */
[----:B------:R-:W-:Y:S01]  /*12f0*/  USHF.R.U32.HI UR37, URZ, 0x4, UR37 ;  /* 0x000000043f257899 */ /* 0x000fe20008011625 */
[----:B01----:R-:W-:Y:S01]  /*1300*/  IMAD.IADD R3, R214, 0x1, R81 ;  /* 0x00000001d6037824 */ /* 0x003fe200078e0251 */
[----:B------:R-:W-:Y:S01]  /*1310*/  UMOV UR7, 0x40000040 ;  /* 0x4000004000077882 */ /* 0x000fe20000000000 */
[----:B------:R-:W-:Y:S01]  /*1320*/  UMOV UR11, 0x40000040 ;  /* 0x40000040000b7882 */ /* 0x000fe20000000000 */
[----:B------:R-:W-:Y:S01]  /*1330*/  ULOP3.LUT UR37, UR37, 0x3fff, URZ, 0xc0, !UPT ;  /* 0x00003fff25257892 */ /* 0x000fe2000f8ec03f */
[----:B------:R-:W-:Y:S01]  /*1340*/  IMAD R3, R120, -0x70, R3 ;  /* 0xffffff9078037824 */ /* 0x000fe200078e0203 */
[----:B------:R-:W-:Y:S01]  /*1350*/  UMOV UR8, UR4 ;  /* 0x0000000400087c82 */ /* 0x000fe20008000000 */
[----:B------:R-:W-:Y:S01]  /*1360*/  UMOV UR12, UR4 ;  /* 0x00000004000c7c82 */ /* 0x000fe20008000000 */
[----:B------:R-:W-:Y:S01]  /*1370*/  ULOP3.LUT UR5, UR37, 0x10000, URZ, 0xfc, !UPT ;  /* 0x0001000025057892 */ /* 0x000fe2000f8efc3f */
[----:B------:R-:W-:Y:S01]  /*1380*/  P2R R80, PR, RZ, 0x2 ;  /* 0x00000002ff507803 */ /* 0x000fe20000000000 */
[----:B------:R-:W-:Y:S01]  /*1390*/  UMOV UR15, 0x40000040 ;  /* 0x40000040000f7882 */ /* 0x000fe20000000000 */
[----:B------:R-:W-:Y:S01]  /*13a0*/  UMOV UR16, UR4 ;  /* 0x0000000400107c82 */ /* 0x000fe20008000000 */
[----:B------:R-:W-:Y:S01]  /*13b0*/  UIMAD UR6, UR36, 0xa80, UR5 ;  /* 0x00000a80240678a4 */ /* 0x000fe2000f8e0205 */
[C---:B------:R-:W-:Y:S01]  /*13c0*/  ISETP.GT.AND P2, PT, R3.reuse, RZ, PT ;  /* 0x000000ff0300720c */ /* 0x040fe20003f44270 */
[----:B------:R-:W-:Y:S01]  /*13d0*/  IMAD.U32 R7, RZ, RZ, UR5 ;  /* 0x00000005ff077e24 */ /* 0x000fe2000f8e00ff */
[----:B------:R-:W-:Y:S01]  /*13e0*/  UMOV UR5, 0x40000040 ;  /* 0x4000004000057882 */ /* 0x000fe20000000000 */
[----:B------:R-:W-:Y:S01]  /*13f0*/  UIADD3 UR10, UR6, 0x80, URZ ;  /* 0x00000080060a7890 */ /* 0x000fe2000fffe03f */
[C---:B------:R-:W-:Y:S01]  /*1400*/  ISETP.GT.AND P3, PT, R3.reuse, 0x1, PT ;  /* 0x000000010300780c */ /* 0x040fe20003f64270 */
[----:B------:R-:W-:Y:S01]  /*1410*/  UMOV UR9, UR5 ;  /* 0x0000000500097c82 */ /* 0x000fe20008000000 */
[----:B------:R-:W-:Y:S01]  /*1420*/  UIADD3 UR14, UR6, 0x180, URZ ;  /* 0x00000180060e7890 */ /* 0x000fe2000fffe03f */
[C---:B------:R-:W-:Y:S01]  /*1430*/  ISETP.GT.AND P4, PT, R3.reuse, 0x8, PT ;  /* 0x000000080300780c */ /* 0x040fe20003f84270 */
[----:B------:R-:W-:Y:S01]  /*1440*/  HGMMA.64x16x16.F32 R72, gdesc[UR4], RZ, !UPT, gsb0 ;  /* 0x00200000044879f0 */ /* 0x000fe2000c0008ff */
[----:B------:R-:W-:Y:S01]  /*1450*/  UMOV UR13, UR5 ;  /* 0x00000005000d7c82 */ /* 0x000fe20008000000 */
[----:B------:R-:W-:Y:S01]  /*1460*/  UIADD3 UR18, UR6, 0x200, URZ ;  /* 0x0000020006127890 */ /* 0x000fe2000fffe03f */
[C---:B------:R-:W-:Y:S01]  /*1470*/  ISETP.GT.AND P5, PT, R3.reuse, 0x9, PT ;  /* 0x000000090300780c */ /* 0x040fe20003fa4270 */
[----:B------:R-:W-:Y:S01]  /*1480*/  UMOV UR17, UR5 ;  /* 0x0000000500117c82 */ /* 0x000fe20008000000 */
[----:B------:R-:W-:Y:S01]  /*1490*/  UMOV UR19, 0x40000040 ;  /* 0x4000004000137882 */ /* 0x000fe20000000000 */
[----:B------:R-:W-:Y:S01]  /*14a0*/  UIADD3 UR22, UR6, 0x280, URZ ;  /* 0x0000028006167890 */ /* 0x000fe2000fffe03f */
[C---:B------:R-:W-:Y:S01]  /*14b0*/  ISETP.GT.AND P6, PT, R3.reuse, 0x21, PT ;  /* 0x000000210300780c */ /* 0x040fe20003fc4270 */
[----:B------:R-:W-:Y:S01]  /*14c0*/  UMOV UR20, UR4 ;  /* 0x0000000400147c82 */ /* 0x000fe20008000000 */
[----:B------:R-:W-:Y:S01]  /*14d0*/  UMOV UR21, UR5 ;  /* 0x0000000500157c82 */ /* 0x000fe20008000000 */
[----:B------:R-:W-:Y:S01]  /*14e0*/  UMOV UR23, 0x40000040 ;  /* 0x4000004000177882 */ /* 0x000fe20000000000 */
[----:B------:R-:W-:Y:S01]  /*14f0*/  UIADD3 UR7, UR4, 0x2, URZ ;  /* 0x0000000204077890 */ /* 0x000fe2000fffe03f */
[C---:B------:R-:W-:Y:S01]  /*1500*/  ISETP.GT.AND P1, PT, R3.reuse, 0x49, PT ;  /* 0x000000490300780c */ /* 0x040fe20003f24270 */
[----:B------:R-:W-:Y:S01]  /*1510*/  UIADD3 UR26, UR6, 0x284, URZ ;  /* 0x00000284061a7890 */ /* 0x000fe2000fffe03f */
[----:B------:R-:W-:Y:S01]  /*1520*/  P2R R82, PR, RZ, 0x1 ;  /* 0x00000001ff527803 */ /* 0x000fe20000000000 */
[----:B------:R-:W-:Y:S01]  /*1530*/  UMOV UR27, 0x40000040 ;  /* 0x40000040001b7882 */ /* 0x000fe20000000000 */
[----:B------:R-:W-:Y:S01]  /*1540*/  UIADD3 UR30, UR6, 0x286, URZ ;  /* 0x00000286061e7890 */ /* 0x000fe2000fffe03f */
[----:B------:R-:W-:Y:S01]  /*1550*/  ISETP.GT.AND P0, PT, R3, 0x50, PT ;  /* 0x000000500300780c */ /* 0x000fe20003f04270 */
[----:B------:R-:W-:Y:S01]  /*1560*/  UMOV UR31, 0x40000040 ;  /* 0x40000040001f7882 */ /* 0x000fe20000000000 */
[----:B------:R-:W-:Y:S01]  /*1570*/  UIADD3 UR34, UR6, 0x600, URZ ;  /* 0x0000060006227890 */ /* 0x000fe2000fffe03f */
[--C-:B------:R-:W-:Y:S01]  /*1580*/  IMAD.MOV.U32 R118, RZ, RZ, R119.reuse ;  /* 0x000000ffff767224 */ /* 0x100fe200078e0077 */
        /* <DEDUP_REMOVED lines=16> */
[----:B------:R-:W-:Y:S01]  /*1690*/  UMOV UR39, 0x40000040 ;  /* 0x4000004000277882 */ /* 0x000fe20000000000 */
[--C-:B------:R-:W-:Y:S01]  /*16a0*/  IMAD.MOV.U32 R106, RZ, RZ, R119.reuse ;  /* 0x000000ffff6a7224 */ /* 0x100fe200078e0077 */
[----:B------:R-:W-:Y:S01]  /*16b0*/  MOV R104, R119 ;  /* 0x0000007700687202 */ /* 0x000fe20000000f00 */
[----:B------:R-:W-:-:S02]  /*16c0*/  IMAD.MOV.U32 R102, RZ, RZ, R119 ;  /* 0x000000ffff667224 */ /* 0x000fc400078e0077 */
[--C-:B------:R-:W-:Y:S02]  /*16d0*/  IMAD.MOV.U32 R100, RZ, RZ, R119.reuse ;  /* 0x000000ffff647224 */ /* 0x100fe400078e0077 */
        /* <DEDUP_REMOVED lines=10> */
[----:B------:R-:W-:Y:S01]  /*1780*/  UIADD3 UR10, UR6, 0x100, URZ ;  /* 0x00000100060a7890 */ /* 0x000fe2000fffe03f */
[----:B------:R-:W-:Y:S01]  /*1790*/  IMAD.MOV.U32 R84, RZ, RZ, R119 ;  /* 0x000000ffff547224 */ /* 0x000fe200078e0077 */
[----:B------:R-:W-:Y:S01]  /*17a0*/  UMOV UR8, UR4 ;  /* 0x0000000400087c82 */ /* 0x000fe20008000000 */
[----:B------:R-:W-:Y:S01]  /*17b0*/  UMOV UR9, UR5 ;  /* 0x0000000500097c82 */ /* 0x000fe20008000000 */
        /* <DEDUP_REMOVED lines=11> */
[----:B------:R-:W-:Y:S02]  /*1870*/  UIADD3 UR12, UR6, 0x2, URZ ;  /* 0x00000002060c7890 */ /* 0x000fe4000fffe03f */
[----:B------:R-:W-:Y:S01]  /*1880*/  UIADD3 UR14, UR6, 0x182, URZ ;  /* 0x00000182060e7890 */ /* 0x000fe2000fffe03f */
[----:B------:R-:W-:Y:S01]  /*1890*/  UMOV UR15, 0x40000040 ;  /* 0x40000040000f7882 */ /* 0x000fe20000000000 */
        /* <DEDUP_REMOVED lines=14> */
[----:B------:R-:W-:Y:S01]  /*1980*/  UMOV UR9, 0x40000040 ;  /* 0x4000004000097882 */ /* 0x000fe20000000000 */
[----:B------:R-:W-:Y:S01]  /*1990*/  UMOV UR10, UR12 ;  /* 0x0000000c000a7c82 */ /* 0x000fe20008000000 */
[----:B------:R-:W-:Y:S01]  /*19a0*/  UMOV UR11, 0x40000040 ;  /* 0x40000040000b7882 */ /* 0x000fe20000000000 */
[----:B------:R-:W-:Y:S01]  /*19b0*/  UMOV UR12, UR8 ;  /* 0x00000008000c7c82 */ /* 0x000fe20008000000 */
[----:B------:R-:W-:Y:S01]  /*19c0*/  UMOV UR13, UR9 ;  /* 0x00000009000d7c82 */ /* 0x000fe20008000000 */
[----:B------:R-:W-:Y:S01]  /*19d0*/  UMOV UR16, UR8 ;  /* 0x0000000800107c82 */ /* 0x000fe20008000000 */
[----:B------:R-:W-:Y:S01]  /*19e0*/  UMOV UR17, UR9 ;  /* 0x0000000900117c82 */ /* 0x000fe20008000000 */
[----:B------:R-:W-:Y:S01]  /*19f0*/  UMOV UR20, UR8 ;  /* 0x0000000800147c82 */ /* 0x000fe20008000000 */
[----:B------:R-:W-:Y:S01]  /*1a00*/  UMOV UR21, UR9 ;  /* 0x0000000900157c82 */ /* 0x000fe20008000000 */
[----:B------:R-:W-:Y:S01]  /*1a10*/  UIADD3 UR7, UR4, 0x4, URZ ;  /* 0x0000000404077890 */ /* 0x000fe2000fffe03f */
[----:B------:R-:W-:-:S02]  /*1a20*/  WARPGROUP.DEPBAR.LE gsb0, 0x0 ;  /* 0x00008000000079c5 */ /* 0x000fc40000010000 */
        /* <DEDUP_REMOVED lines=18> */
[----:B------:R-:W-:Y:S01]  /*1b50*/  UMOV UR12, UR7 ;  /* 0x00000007000c7c82 */ /* 0x000fe20008000000 */
[----:B------:R-:W-:Y:S01]  /*1b60*/  UMOV UR13, 0x40000040 ;  /* 0x40000040000d7882 */ /* 0x000fe20000000000 */
        /* <DEDUP_REMOVED lines=21> */
[----:B------:R-:W-:-:S07]  /*1cc0*/  UIADD3 UR10, UR6, 0x804, URZ ;  /* 0x00000804060a7890 */ /* 0x000fce000fffe03f */
        /* <DEDUP_REMOVED lines=363> */
[----:B------:R-:W-:Y:S01]  /*3380*/  UIADD3 UR7, UR6, 0x986, URZ ;  /* 0x0000098606077890 */ /* 0x000fe2000fffe03f */
[----:B------:R-:W-:Y:S02]  /*3390*/  WARPGROUP.DEPBAR.LE gsb0, 0x0 ;  /* 0x00008000000079c5 */ /* 0x000fe40000010000 */
[----:B------:R-:W-:-:S06]  /*33a0*/  WARPGROUP.ARRIVE ;  /* 0x00000000000079c5 */ /* 0x000fcc0000000000 */
[----:B------:R-:W-:Y:S03]  /*33b0*/  HGMMA.64x16x16.F32 R32, gdesc[UR56], R32, gsb0 ;  /* 0x00200000382079f0 */ /* 0x000fe60008000820 */
        /* <DEDUP_REMOVED lines=9> */
[----:B------:R-:W-:Y:S01]  /*3450*/  WARPGROUP.ARRIVE ;  /* 0x00000000000079c5 */ /* 0x000fe20000000000 */
[----:B------:R-:W-:Y:S01]  /*3460*/  FSEL R83, R72, -INF , P2 ;  /* 0xff80000048537808 */ /* 0x000fe20001000000 */
[--C-:B------:R-:W-:Y:S01]  /*3470*/  IMAD.MOV.U32 R72, RZ, RZ, R119.reuse ;  /* 0x000000ffff487224 */ /* 0x100fe200078e0077 */
[----:B------:R-:W-:Y:S02]  /*3480*/  FSEL R73, R73, -INF , P3 ;  /* 0xff80000049497808 */ /* 0x000fe40001800000 */
[----:B------:R-:W-:Y:S01]  /*3490*/  FSEL R85, R76, -INF , P4 ;  /* 0xff8000004c557808 */ /* 0x000fe20002000000 */
[----:B------:R-:W-:Y:S01]  /*34a0*/  HGMMA.64x16x16.F32 R64, gdesc[UR52], R64, gsb0 ;  /* 0x00200000344079f0 */ /* 0x000fe20008000840 */
[----:B------:R-:W-:Y:S01]  /*34b0*/  UIADD3 UR54, UR6, 0x806, URZ ;  /* 0x0000080606367890 */ /* 0x000fe2000fffe03f */
[----:B------:R-:W-:Y:S01]  /*34c0*/  FMNMX.FTZ R0, R83, R73, !PT ;  /* 0x0000004953007209 */ /* 0x000fe20007810000 */
[----:B------:R-:W-:Y:S01]  /*34d0*/  UMOV UR55, 0x40000040 ;  /* 0x4000004000377882 */ /* 0x000fe20000000000 */
[----:B------:R-:W-:Y:S01]  /*34e0*/  FSEL R5, R74, -INF , P2 ;  /* 0xff8000004a057808 */ /* 0x000fe20001000000 */
[----:B------:R-:W-:Y:S01]  /*34f0*/  IMAD.MOV.U32 R76, RZ, RZ, R119 ;  /* 0x000000ffff4c7224 */ /* 0x000fe200078e0077 */
[----:B------:R-:W-:-:S02]  /*3500*/  FSEL R77, R77, -INF , P5 ;  /* 0xff8000004d4d7808 */ /* 0x000fc40002800000 */
[----:B------:R-:W-:Y:S02]  /*3510*/  ISETP.GT.AND P2, PT, R3, 0x10, PT ;  /* 0x000000100300780c */ /* 0x000fe40003f44270 */
[----:B------:R-:W-:Y:S02]  /*3520*/  FMNMX.FTZ R0, R85, R0, !PT ;  /* 0x0000000055007209 */ /* 0x000fe40007810000 */
[----:B------:R-:W-:Y:S02]  /*3530*/  FSEL R75, R75, -INF , P3 ;  /* 0xff8000004b4b7808 */ /* 0x000fe40001800000 */
[----:B------:R-:W-:Y:S02]  /*3540*/  ISETP.GT.AND P3, PT, R3, 0x11, PT ;  /* 0x000000110300780c */ /* 0x000fe40003f64270 */
[----:B------:R-:W-:Y:S02]  /*3550*/  FMNMX.FTZ R0, R77, R0, !PT ;  /* 0x000000004d007209 */ /* 0x000fe40007810000 */
[----:B------:R-:W-:Y:S01]  /*3560*/  FSEL R9, R78, -INF , P4 ;  /* 0xff8000004e097808 */ /* 0x000fe20002000000 */
[----:B------:R-:W-:Y:S01]  /*3570*/  IMAD.MOV.U32 R78, RZ, RZ, R119 ;  /* 0x000000ffff4e7224 */ /* 0x000fe200078e0077 */
[----:B------:R-:W-:-:S02]  /*3580*/  ISETP.GT.AND P4, PT, R3, 0x18, PT ;  /* 0x000000180300780c */ /* 0x000fc40003f84270 */
[----:B------:R-:W-:Y:S02]  /*3590*/  FSEL R79, R79, -INF , P5 ;  /* 0xff8000004f4f7808 */ /* 0x000fe40002800000 */
[----:B------:R-:W-:Y:S02]  /*35a0*/  ISETP.GT.AND P5, PT, R3, 0x19, PT ;  /* 0x000000190300780c */ /* 0x000fe40003fa4270 */
[----:B------:R-:W-:Y:S01]  /*35b0*/  MOV R74, R119 ;  /* 0x00000077004a7202 */ /* 0x000fe20000000f00 */
[----:B------:R-:W-:Y:S02]  /*35c0*/  WARPGROUP.DEPBAR.LE gsb0, 0x0 ;  /* 0x00008000000079c5 */ /* 0x000fe40000010000 */
[----:B------:R-:W-:Y:S01]  /*35d0*/  WARPGROUP.ARRIVE ;  /* 0x00000000000079c5 */ /* 0x000fe20000000000 */
[----:B------:R-:W-:Y:S01]  /*35e0*/  FSEL R87, R64, -INF , P2 ;  /* 0xff80000040577808 */ /* 0x000fe20001000000 */
[----:B------:R-:W-:Y:S01]  /*35f0*/  IMAD.MOV.U32 R64, RZ, RZ, R119 ;  /* 0x000000ffff407224 */ /* 0x000fe200078e0077 */
[----:B------:R-:W-:-:S02]  /*3600*/  FSEL R65, R65, -INF , P3 ;  /* 0xff80000041417808 */ /* 0x000fc40001800000 */
[----:B------:R-:W-:Y:S01]  /*3610*/  FMNMX.FTZ R0, R87, R0, !PT ;  /* 0x0000000057007209 */ /* 0x000fe20007810000 */
[----:B------:R-:W-:Y:S01]  /*3620*/  HGMMA.64x16x16.F32 R56, gdesc[UR52], R56, gsb0 ;  /* 0x00200000343879f0 */ /* 0x000fe20008000838 */
[----:B------:R-:W-:Y:S01]  /*3630*/  UIADD3 UR54, UR6, 0x886, URZ ;  /* 0x0000088606367890 */ /* 0x000fe2000fffe03f */
[----:B------:R-:W-:Y:S01]  /*3640*/  FSEL R89, R68, -INF , P4 ;  /* 0xff80000044597808 */ /* 0x000fe20002000000 */
[----:B------:R-:W-:Y:S01]  /*3650*/  UMOV UR55, 0x40000040 ;  /* 0x4000004000377882 */ /* 0x000fe20000000000 */
[----:B------:R-:W-:Y:S01]  /*3660*/  FMNMX.FTZ R0, R65, R0, !PT ;  /* 0x0000000041007209 */ /* 0x000fe20007810000 */
[--C-:B------:R-:W-:Y:S01]  /*3670*/  IMAD.MOV.U32 R68, RZ, RZ, R119.reuse ;  /* 0x000000ffff447224 */ /* 0x100fe200078e0077 */
[----:B------:R-:W-:Y:S01]  /*3680*/  FSEL R11, R66, -INF , P2 ;  /* 0xff800000420b7808 */ /* 0x000fe20001000000 */
[----:B------:R-:W-:Y:S01]  /*3690*/  IMAD.MOV.U32 R66, RZ, RZ, R119 ;  /* 0x000000ffff427224 */ /* 0x000fe200078e0077 */
[----:B------:R-:W-:Y:S02]  /*36a0*/  FSEL R69, R69, -INF , P5 ;  /* 0xff80000045457808 */ /* 0x000fe40002800000 */
[----:B------:R-:W-:-:S02]  /*36b0*/  ISETP.GT.AND P2, PT, R3, 0x20, PT ;  /* 0x000000200300780c */ /* 0x000fc40003f44270 */
[----:B------:R-:W-:Y:S02]  /*36c0*/  FMNMX.FTZ R0, R89, R0, !PT ;  /* 0x0000000059007209 */ /* 0x000fe40007810000 */
[----:B------:R-:W-:Y:S02]  /*36d0*/  FSEL R71, R71, -INF , P5 ;  /* 0xff80000047477808 */ /* 0x000fe40002800000 */
[----:B------:R-:W-:Y:S02]  /*36e0*/  FMNMX.FTZ R0, R69, R0, !PT ;  /* 0x0000000045007209 */ /* 0x000fe40007810000 */
[C---:B------:R-:W-:Y:S02]  /*36f0*/  ISETP.GT.AND P5, PT, R3.reuse, 0x28, PT ;  /* 0x000000280300780c */ /* 0x040fe40003fa4270 */
[----:B------:R-:W-:Y:S01]  /*3700*/  FSEL R13, R70, -INF , P4 ;  /* 0xff800000460d7808 */ /* 0x000fe20002000000 */
[----:B------:R-:W-:Y:S01]  /*3710*/  IMAD.MOV.U32 R70, RZ, RZ, R119 ;  /* 0x000000ffff467224 */ /* 0x000fe200078e0077 */
[----:B------:R-:W-:-:S02]  /*3720*/  ISETP.GT.AND P4, PT, R3, 0x29, PT ;  /* 0x000000290300780c */ /* 0x000fc40003f84270 */
[----:B------:R-:W-:Y:S02]  /*3730*/  FSEL R67, R67, -INF , P3 ;  /* 0xff80000043437808 */ /* 0x000fe40001800000 */
[----:B------:R-:W-:Y:S01]  /*3740*/  ISETP.GT.AND P3, PT, R3, 0x30, PT ;  /* 0x000000300300780c */ /* 0x000fe20003f64270 */
[----:B------:R-:W-:Y:S02]  /*3750*/  WARPGROUP.DEPBAR.LE gsb0, 0x0 ;  /* 0x00008000000079c5 */ /* 0x000fe40000010000 */
[----:B------:R-:W-:Y:S01]  /*3760*/  WARPGROUP.ARRIVE ;  /* 0x00000000000079c5 */ /* 0x000fe20000000000 */
[----:B------:R-:W-:Y:S01]  /*3770*/  FSEL R91, R56, -INF , P2 ;  /* 0xff800000385b7808 */ /* 0x000fe20001000000 */
[--C-:B------:R-:W-:Y:S01]  /*3780*/  IMAD.MOV.U32 R56, RZ, RZ, R119.reuse ;  /* 0x000000ffff387224 */ /* 0x100fe200078e0077 */
[----:B------:R-:W-:Y:S02]  /*3790*/  FSEL R93, R57, -INF , P6 ;  /* 0xff800000395d7808 */ /* 0x000fe40003000000 */
[----:B------:R-:W-:Y:S01]  /*37a0*/  FMNMX.FTZ R0, R91, R0, !PT ;  /* 0x000000005b007209 */ /* 0x000fe20007810000 */
[----:B------:R-:W-:Y:S01]  /*37b0*/  HGMMA.64x16x16.F32 R48, gdesc[UR52], R48, gsb0 ;  /* 0x00200000343079f0 */ /* 0x000fe20008000830 */
[----:B------:R-:W-:Y:S01]  /*37c0*/  UIADD3 UR54, UR6, 0x906, URZ ;  /* 0x0000090606367890 */ /* 0x000fe2000fffe03f */
[----:B------:R-:W-:Y:S01]  /*37d0*/  FSEL R95, R60, -INF , P5 ;  /* 0xff8000003c5f7808 */ /* 0x000fe20002800000 */
[----:B------:R-:W-:Y:S01]  /*37e0*/  UMOV UR55, 0x40000040 ;  /* 0x4000004000377882 */ /* 0x000fe20000000000 */
[----:B------:R-:W-:Y:S01]  /*37f0*/  FMNMX.FTZ R0, R93, R0, !PT ;  /* 0x000000005d007209 */ /* 0x000fe20007810000 */
[----:B------:R-:W-:Y:S01]  /*3800*/  IMAD.MOV.U32 R60, RZ, RZ, R119 ;  /* 0x000000ffff3c7224 */ /* 0x000fe200078e0077 */
[----:B------:R-:W-:-:S02]  /*3810*/  FSEL R97, R61, -INF , P4 ;  /* 0xff8000003d617808 */ /* 0x000fc40002000000 */
[----:B------:R-:W-:Y:S02]  /*3820*/  FMNMX.FTZ R0, R95, R0, !PT ;  /* 0x000000005f007209 */ /* 0x000fe40007810000 */
[----:B------:R-:W-:Y:S01]  /*3830*/  FSEL R15, R58, -INF , P2 ;  /* 0xff8000003a0f7808 */ /* 0x000fe20001000000 */
[----:B------:R-:W-:Y:S01]  /*3840*/  IMAD.MOV.U32 R58, RZ, RZ, R119 ;  /* 0x000000ffff3a7224 */ /* 0x000fe200078e0077 */
[----:B------:R-:W-:Y:S02]  /*3850*/  ISETP.GT.AND P2, PT, R3, 0x31, PT ;  /* 0x000000310300780c */ /* 0x000fe40003f44270 */
[----:B------:R-:W-:Y:S02]  /*3860*/  FMNMX.FTZ R0, R97, R0, !PT ;  /* 0x0000000061007209 */ /* 0x000fe40007810000 */
[----:B------:R-:W-:Y:S02]  /*3870*/  FSEL R59, R59, -INF , P6 ;  /* 0xff8000003b3b7808 */ /* 0x000fe40003000000 */
[----:B------:R-:W-:-:S02]  /*3880*/  ISETP.GT.AND P6, PT, R3, 0x38, PT ;  /* 0x000000380300780c */ /* 0x000fc40003fc4270 */
[----:B------:R-:W-:Y:S01]  /*3890*/  FSEL R21, R62, -INF , P5 ;  /* 0xff8000003e157808 */ /* 0x000fe20002800000 */
[--C-:B------:R-:W-:Y:S01]  /*38a0*/  IMAD.MOV.U32 R62, RZ, RZ, R119.reuse ;  /* 0x000000ffff3e7224 */ /* 0x100fe200078e0077 */
[----:B------:R-:W-:Y:S02]  /*38b0*/  ISETP.GT.AND P5, PT, R3, 0x39, PT ;  /* 0x000000390300780c */ /* 0x000fe40003fa4270 */
[----:B------:R-:W-:Y:S02]  /*38c0*/  FSEL R63, R63, -INF , P4 ;  /* 0xff8000003f3f7808 */ /* 0x000fe40002000000 */
[----:B------:R-:W-:Y:S01]  /*38d0*/  ISETP.GT.AND P4, PT, R3, 0x40, PT ;  /* 0x000000400300780c */ /* 0x000fe20003f84270 */
[----:B------:R-:W-:Y:S02]  /*38e0*/  WARPGROUP.DEPBAR.LE gsb0, 0x0 ;  /* 0x00008000000079c5 */ /* 0x000fe40000010000 */
[----:B------:R-:W-:Y:S01]  /*38f0*/  WARPGROUP.ARRIVE ;  /* 0x00000000000079c5 */ /* 0x000fe20000000000 */
[----:B------:R-:W-:Y:S01]  /*3900*/  FSEL R99, R48, -INF , P3 ;  /* 0xff80000030637808 */ /* 0x000fe20001800000 */
[----:B------:R-:W-:Y:S01]  /*3910*/  IMAD.MOV.U32 R48, RZ, RZ, R119 ;  /* 0x000000ffff307224 */ /* 0x000fe200078e0077 */
[----:B------:R-:W-:-:S02]  /*3920*/  FSEL R101, R49, -INF , P2 ;  /* 0xff80000031657808 */ /* 0x000fc40001000000 */
[----:B------:R-:W-:Y:S01]  /*3930*/  FMNMX.FTZ R0, R99, R0, !PT ;  /* 0x0000000063007209 */ /* 0x000fe20007810000 */
[----:B------:R-:W-:Y:S01]  /*3940*/  HGMMA.64x16x16.F32 R40, gdesc[UR52], R40, gsb0 ;  /* 0x00200000342879f0 */ /* 0x000fe20008000828 */
[----:B------:R-:W-:Y:S01]  /*3950*/  UMOV UR54, UR7 ;  /* 0x0000000700367c82 */ /* 0x000fe20008000000 */
[----:B------:R-:W-:Y:S01]  /*3960*/  UMOV UR55, 0x40000040 ;  /* 0x4000004000377882 */ /* 0x000fe20000000000 */
[----:B------:R-:W-:Y:S01]  /*3970*/  FSEL R103, R52, -INF , P6 ;  /* 0xff80000034677808 */ /* 0x000fe20003000000 */
[----:B------:R-:W-:Y:S01]  /*3980*/  IMAD.MOV.U32 R52, RZ, RZ, R119 ;  /* 0x000000ffff347224 */ /* 0x000fe200078e0077 */
[----:B------:R-:W-:Y:S02]  /*3990*/  FMNMX.FTZ R0, R101, R0, !PT ;  /* 0x0000000065007209 */ /* 0x000fe40007810000 */
[----:B------:R-:W-:Y:S02]  /*39a0*/  FSEL R105, R53, -INF , P5 ;  /* 0xff80000035697808 */ /* 0x000fe40002800000 */
[----:B------:R-:W-:-:S02]  /*39b0*/  FMNMX.FTZ R0, R103, R0, !PT ;  /* 0x0000000067007209 */ /* 0x000fc40007810000 */
[----:B------:R-:W-:Y:S01]  /*39c0*/  FSEL R49, R50, -INF , P3 ;  /* 0xff80000032317808 */ /* 0x000fe20001800000 */
[----:B------:R-:W-:Y:S01]  /*39d0*/  IMAD.MOV.U32 R50, RZ, RZ, R119 ;  /* 0x000000ffff327224 */ /* 0x000fe200078e0077 */
[----:B------:R-:W-:Y:S02]  /*39e0*/  ISETP.GT.AND P3, PT, R3, 0x41, PT ;  /* 0x000000410300780c */ /* 0x000fe40003f64270 */
[----:B------:R-:W-:Y:S02]  /*39f0*/  FMNMX.FTZ R0, R105, R0, !PT ;  /* 0x0000000069007209 */ /* 0x000fe40007810000 */
[----:B------:R-:W-:Y:S02]  /*3a00*/  FSEL R51, R51, -INF , P2 ;  /* 0xff80000033337808 */ /* 0x000fe40001000000 */
[----:B------:R-:W-:Y:S02]  /*3a10*/  ISETP.GT.AND P2, PT, R3, 0x48, PT ;  /* 0x000000480300780c */ /* 0x000fe40003f44270 */
[----:B------:R-:W-:-:S02]  /*3a20*/  FSEL R55, R55, -INF , P5 ;  /* 0xff80000037377808 */ /* 0x000fc40002800000 */
        /* <DEDUP_REMOVED lines=9> */
[----:B------:R-:W-:Y:S01]  /*3ac0*/  UMOV UR55, 0x40000040 ;  /* 0x4000004000377882 */ /* 0x000fe20000000000 */
[----:B------:R-:W-:Y:S01]  /*3ad0*/  FMNMX.FTZ R0, R109, R0, !PT ;  /* 0x000000006d007209 */ /* 0x000fe20007810000 */
[----:B------:R-:W-:Y:S01]  /*3ae0*/  ULDC UR6, c[0x0][0x988] ;  /* 0x0002620000067ab9 */ /* 0x000fe20000000800 */
[----:B------:R-:W-:-:S02]  /*3af0*/  FSEL R113, R45, -INF , P1 ;  /* 0xff8000002d717808 */ /* 0x000fc40000800000 */
[----:B------:R-:W-:Y:S02]  /*3b00*/  FMNMX.FTZ R0, R111, R0, !PT ;  /* 0x000000006f007209 */ /* 0x000fe40007810000 */
[----:B------:R-:W-:Y:S02]  /*3b10*/  ISETP.GT.AND P1, PT, R3, 0x51, PT ;  /* 0x000000510300780c */ /* 0x000fe40003f24270 */
[----:B------:R-:W-:Y:S02]  /*3b20*/  FMNMX.FTZ R0, R113, R0, !PT ;  /* 0x0000000071007209 */ /* 0x000fe40007810000 */
[----:B------:R-:W-:Y:S02]  /*3b30*/  FSEL R43, R43, -INF , P3 ;  /* 0xff8000002b2b7808 */ /* 0x000fe40001800000 */
[C---:B------:R-:W-:Y:S02]  /*3b40*/  ISETP.GT.AND P3, PT, R3.reuse, 0x60, PT ;  /* 0x000000600300780c */ /* 0x040fe40003f64270 */
[----:B------:R-:W-:Y:S01]  /*3b50*/  FSEL R45, R42, -INF , P4 ;  /* 0xff8000002a2d7808 */ /* 0x000fe20002000000 */
[----:B------:R-:W-:Y:S01]  /*3b60*/  IMAD.MOV.U32 R42, RZ, RZ, R119 ;  /* 0x000000ffff2a7224 */ /* 0x000fe200078e0077 */
[----:B------:R-:W-:-:S02]  /*3b70*/  ISETP.GT.AND P4, PT, R3, 0x61, PT ;  /* 0x000000610300780c */ /* 0x000fc40003f84270 */
[----:B------:R-:W-:Y:S01]  /*3b80*/  FSEL R41, R54, -INF , P6 ;  /* 0xff80000036297808 */ /* 0x000fe20003000000 */
[----:B------:R-:W-:Y:S01]  /*3b90*/  IMAD.MOV.U32 R54, RZ, RZ, R119 ;  /* 0x000000ffff367224 */ /* 0x000fe200078e0077 */
[----:B------:R-:W-:Y:S02]  /*3ba0*/  ISETP.GT.AND P6, PT, R3, 0x69, PT ;  /* 0x000000690300780c */ /* 0x000fe40003fc4270 */
[----:B------:R-:W-:Y:S02]  /*3bb0*/  P2R R20, PR, RZ, 0x2 ;  /* 0x00000002ff147803 */ /* 0x000fe40000000000 */
[----:B------:R-:W-:Y:S01]  /*3bc0*/  MOV R44, R119 ;  /* 0x00000077002c7202 */ /* 0x000fe20000000f00 */
[----:B------:R-:W-:Y:S02]  /*3bd0*/  WARPGROUP.DEPBAR.LE gsb0, 0x0 ;  /* 0x00008000000079c5 */ /* 0x000fe40000010000 */
[----:B------:R-:W-:Y:S01]  /*3be0*/  WARPGROUP.ARRIVE ;  /* 0x00000000000079c5 */ /* 0x000fe20000000000 */
[----:B------:R-:W-:-:S02]  /*3bf0*/  FSEL R115, R32, -INF , P0 ;  /* 0xff80000020737808 */ /* 0x000fc40000000000 */
[----:B------:R-:W-:Y:S02]  /*3c00*/  ISETP.GT.AND P0, PT, R3, 0x58, PT ;  /* 0x000000580300780c */ /* 0x000fe40003f04270 */
[----:B------:R-:W-:Y:S01]  /*3c10*/  FSEL R117, R33, -INF , P1 ;  /* 0xff80000021757808 */ /* 0x000fe20000800000 */
[----:B------:R-:W-:Y:S01]  /*3c20*/  HGMMA.64x16x16.F32 R24, gdesc[UR52], R24, gsb0 ;  /* 0x00200000341879f0 */ /* 0x000fe20008000818 */
[----:B------:R-:W-:Y:S02]  /*3c30*/  FMNMX.FTZ R0, R115, R0, !PT ;  /* 0x0000000073007209 */ /* 0x000fe40007810000 */
[----:B------:R-:W-:Y:S01]  /*3c40*/  FSEL R33, R46, -INF , P2 ;  /* 0xff8000002e217808 */ /* 0x000fe20001000000 */
[----:B------:R-:W-:Y:S01]  /*3c50*/  IMAD.MOV.U32 R46, RZ, RZ, R119 ;  /* 0x000000ffff2e7224 */ /* 0x000fe200078e0077 */
[----:B------:R-:W-:Y:S02]  /*3c60*/  ISETP.GT.AND P2, PT, R3, 0x59, PT ;  /* 0x000000590300780c */ /* 0x000fe40003f44270 */
[----:B------:R-:W-:-:S02]  /*3c70*/  FSEL R121, R36, -INF , P0 ;  /* 0xff80000024797808 */ /* 0x000fc40000000000 */
[----:B------:R-:W-:Y:S02]  /*3c80*/  FMNMX.FTZ R0, R117, R0, !PT ;  /* 0x0000000075007209 */ /* 0x000fe40007810000 */
[----:B------:R-:W-:Y:S02]  /*3c90*/  FSEL R123, R37, -INF , P2 ;  /* 0xff800000257b7808 */ /* 0x000fe40001000000 */
[----:B------:R-:W-:Y:S02]  /*3ca0*/  FMNMX.FTZ R0, R121, R0, !PT ;  /* 0x0000000079007209 */ /* 0x000fe40007810000 */
[----:B------:R-:W-:Y:S02]  /*3cb0*/  P2R R14, PR, RZ, 0x1 ;  /* 0x00000001ff0e7803 */ /* 0x000fe40000000000 */
[----:B------:R-:W-:Y:S02]  /*3cc0*/  FMNMX.FTZ R0, R123, R0, !PT ;  /* 0x000000007b007209 */ /* 0x000fe40007810000 */
[----:B------:R-:W-:-:S02]  /*3cd0*/  ISETP.GT.AND P0, PT, R3, 0x49, PT ;  /* 0x000000490300780c */ /* 0x000fc40003f04270 */
[----:B------:R-:W-:Y:S02]  /*3ce0*/  ISETP.GT.AND P1, PT, R3, 0x50, PT ;  /* 0x000000500300780c */ /* 0x000fe40003f24270 */
[----:B------:R-:W-:Y:S02]  /*3cf0*/  FSEL R61, R47, -INF , P0 ;  /* 0xff8000002f3d7808 */ /* 0x000fe40000000000 */
[----:B------:R-:W-:Y:S02]  /*3d00*/  FSEL R37, R34, -INF , P1 ;  /* 0xff80000022257808 */ /* 0x000fe40000800000 */
[----:B------:R-:W-:Y:S02]  /*3d10*/  ISETP.NE.AND P1, PT, R20, RZ, PT ;  /* 0x000000ff1400720c */ /* 0x000fe40003f25270 */
[----:B------:R-:W-:Y:S02]  /*3d20*/  P2R R12, PR, RZ, 0x4 ;  /* 0x00000004ff0c7803 */ /* 0x000fe40000000000 */
[----:B------:R-:W-:-:S02]  /*3d30*/  ISETP.NE.AND P0, PT, R14, RZ, PT ;  /* 0x000000ff0e00720c */ /* 0x000fc40003f05270 */
[----:B------:R-:W-:Y:S02]  /*3d40*/  FSEL R35, R35, -INF , P1 ;  /* 0xff80000023237808 */ /* 0x000fe40000800000 */
[----:B------:R-:W-:Y:S01]  /*3d50*/  ISETP.NE.AND P1, PT, R80, RZ, PT ;  /* 0x000000ff5000720c */ /* 0x000fe20003f25270 */
[----:B------:R-:W-:-:S12]  /*3d60*/  IMAD.MOV.U32 R80, RZ, RZ, R119 ;  /* 0x000000ffff507224 */ /* 0x000fd800078e0077 */
[----:B------:R-:W-:Y:S01]  /*3d70*/  @!P1 VIADD R2, R2, 0x36840 ;  /* 0x0003684002029836 */ /* 0x000fe20000000000 */
[----:B------:R-:W-:Y:S02]  /*3d80*/  WARPGROUP.DEPBAR.LE gsb0, 0x0 ;  /* 0x00008000000079c5 */ /* 0x000fe40000010000 */
[----:B------:R-:W-:Y:S02]  /*3d90*/  FSEL R125, R24, -INF , P3 ;  /* 0xff800000187d7808 */ /* 0x000fe40001800000 */
[----:B------:R-:W-:Y:S02]  /*3da0*/  FSEL R127, R25, -INF , P4 ;  /* 0xff800000197f7808 */ /* 0x000fe40002000000 */
[----:B------:R-:W-:Y:S02]  /*3db0*/  FMNMX.FTZ R0, R125, R0, !PT ;  /* 0x000000007d007209 */ /* 0x000fe40007810000 */
[----:B------:R-:W-:Y:S02]  /*3dc0*/  FSEL R129, R28, -INF , P5 ;  /* 0xff8000001c817808 */ /* 0x000fe40002800000 */
[----:B------:R-:W-:-:S02]  /*3dd0*/  FMNMX.FTZ R0, R127, R0, !PT ;  /* 0x000000007f007209 */ /* 0x000fc40007810000 */
[----:B------:R-:W-:Y:S02]  /*3de0*/  FSEL R131, R29, -INF , P6 ;  /* 0xff8000001d837808 */ /* 0x000fe40003000000 */
[----:B------:R-:W-:Y:S02]  /*3df0*/  FMNMX.FTZ R0, R129, R0, !PT ;  /* 0x0000000081007209 */ /* 0x000fe40007810000 */
[----:B------:R-:W-:Y:S02]  /*3e00*/  FSEL R29, R38, -INF , P0 ;  /* 0xff800000261d7808 */ /* 0x000fe40000000000 */
[----:B------:R-:W-:Y:S01]  /*3e10*/  FMNMX.FTZ R6, R131, R0, !PT ;  /* 0x0000000083067209 */ /* 0x000fe20007810000 */
[----:B------:R-:W-:Y:S01]  /*3e20*/  IMAD.U32 R0, RZ, RZ, UR6 ;  /* 0x00000006ff007e24 */ /* 0x000fe2000f8e00ff */
[----:B------:R-:W-:Y:S02]  /*3e30*/  FSEL R27, R27, -INF , P4 ;  /* 0xff8000001b1b7808 */ /* 0x000fe40002000000 */
[----:B------:R-:W-:Y:S01]  /*3e40*/  FSEL R31, R31, -INF , P6 ;  /* 0xff8000001f1f7808 */ /* 0x000fe20003000000 */
[----:B------:R-:W0:Y:S01]  /*3e50*/  SHFL.BFLY PT, R25, R6, 0x2, 0x1f ;  /* 0x0c401f0006197f89 */ /* 0x000e2200000e0000 */
[----:B------:R-:W-:-:S02]  /*3e60*/  @!P1 PRMT R2, RZ, 0x654, R2 ;  /* 0x00000654ff029816 */ /* 0x000fc40000000002 */
[----:B------:R-:W-:Y:S01]  /*3e70*/  ISETP.NE.AND P0, PT, R82, RZ, PT ;  /* 0x000000ff5200720c */ /* 0x000fe20003f05270 */
[----:B------:R-:W-:Y:S01]  /*3e80*/  IMAD.MOV.U32 R82, RZ, RZ, R119 ;  /* 0x000000ffff527224 */ /* 0x000fe200078e0077 */
[----:B------:R1:W-:Y:S01]  /*3e90*/  @!P1 SYNCS.ARRIVE.TRANS64.RED.A1T0 RZ, [R2+URZ], RZ ;  /* 0x000000ff02ff99a7 */ /* 0x0003e2000810043f */
        /* <DEDUP_REMOVED lines=12> */
[----:B------:R-:W-:Y:S01]  /*3f60*/  FMUL.FTZ R8, R4, R0 ;  /* 0x0000000004087220 */ /* 0x000fe20000410000 */
[----:B------:R-:W-:-:S04]  /*3f70*/  FMNMX.FTZ R6, R59, R6, !PT ;  /* 0x000000063b067209 */ /* 0x000fc80007810000 */
[----:B------:R-:W-:Y:S02]  /*3f80*/  FMNMX.FTZ R6, R21, R6, !PT ;  /* 0x0000000615067209 */ /* 0x000fe40007810000 */
[----:B------:R-:W-:Y:S02]  /*3f90*/  FSEL R10, R8, RZ, P2 ;  /* 0x000000ff080a7208 */ /* 0x000fe40001000000 */
[----:B------:R-:W-:Y:S02]  /*3fa0*/  FMNMX.FTZ R6, R63, R6, !PT ;  /* 0x000000063f067209 */ /* 0x000fe40007810000 */
[----:B------:R-:W-:Y:S01]  /*3fb0*/  ISETP.NE.AND P2, PT, R12, RZ, PT ;  /* 0x000000ff0c00720c */ /* 0x000fe20003f45270 */
[--C-:B------:R-:W-:Y:S01]  /*3fc0*/  FFMA.FTZ R53, R65, R0, -R10.reuse ;  /* 0x0000000041357223 */ /* 0x100fe2000001080a */
[----:B------:R-:W-:Y:S01]  /*3fd0*/  FMNMX.FTZ R6, R49, R6, !PT ;  /* 0x0000000631067209 */ /* 0x000fe20007810000 */
[-CC-:B------:R-:W-:Y:S01]  /*3fe0*/  FFMA.FTZ R57, R69, R0.reuse, -R10.reuse ;  /* 0x0000000045397223 */ /* 0x180fe2000001080a */
[----:B------:R-:W-:Y:S01]  /*3ff0*/  FSEL R39, R39, -INF , P2 ;  /* 0xff80000027277808 */ /* 0x000fe20001000000 */
[--C-:B------:R-:W-:Y:S01]  /*4000*/  FFMA.FTZ R200, R83, R0, -R10.reuse ;  /* 0x0000000053c87223 */ /* 0x100fe2000001080a */
[----:B------:R-:W-:Y:S01]  /*4010*/  FMNMX.FTZ R6, R51, R6, !PT ;  /* 0x0000000633067209 */ /* 0x000fe20007810000 */
[-CC-:B------:R-:W-:Y:S01]  /*4020*/  FFMA.FTZ R25, R73, R0.reuse, -R10.reuse ;  /* 0x0000000049197223 */ /* 0x180fe2000001080a */
[----:B------:R-:W-:Y:S01]  /*4030*/  FSEL R65, R26, -INF , P3 ;  /* 0xff8000001a417808 */ /* 0x000fe20001800000 */
[--C-:B------:R-:W-:Y:S01]  /*4040*/  FFMA.FTZ R202, R85, R0, -R10.reuse ;  /* 0x0000000055ca7223 */ /* 0x100fe2000001080a */
[----:B------:R-:W-:Y:S01]  /*4050*/  FMNMX.FTZ R6, R41, R6, !PT ;  /* 0x0000000629067209 */ /* 0x000fe20007810000 */
[----:B------:R-:W-:Y:S01]  /*4060*/  MUFU.EX2 R200, R200 ;  /* 0x000000c800c87308 */ /* 0x000fe20000000800 */
[----:B------:R-:W-:Y:S01]  /*4070*/  FSEL R69, R30, -INF , P5 ;  /* 0xff8000001e457808 */ /* 0x000fe20002800000 */
[--C-:B------:R-:W-:Y:S01]  /*4080*/  FFMA.FTZ R47, R77, R0, -R10.reuse ;  /* 0x000000004d2f7223 */ /* 0x100fe2000001080a */
[----:B------:R-:W-:Y:S01]  /*4090*/  FMNMX.FTZ R6, R55, R6, !PT ;  /* 0x0000000637067209 */ /* 0x000fe20007810000 */
[-CC-:B------:R-:W-:Y:S01]  /*40a0*/  FFMA.FTZ R196, R87, R0.reuse, -R10.reuse ;  /* 0x0000000057c47223 */ /* 0x180fe2000001080a */
[-CC-:B------:R-:W-:Y:S01]  /*40b0*/  FFMA.FTZ R198, R89, R0.reuse, -R10.reuse ;  /* 0x0000000059c67223 */ /* 0x180fe2000001080a */
[--C-:B------:R-:W-:Y:S01]  /*40c0*/  FFMA.FTZ R192, R91, R0, -R10.reuse ;  /* 0x000000005bc07223 */ /* 0x100fe2000001080a */
[----:B------:R-:W-:Y:S01]  /*40d0*/  FMNMX.FTZ R6, R45, R6, !PT ;  /* 0x000000062d067209 */ /* 0x000fe20007810000 */
[----:B------:R-:W0:Y:S01]  /*40e0*/  MUFU.EX2 R25, R25 ;  /* 0x0000001900197308 */ /* 0x000e220000000800 */
[-CC-:B------:R-:W-:Y:S01]  /*40f0*/  FFMA.FTZ R93, R93, R0.reuse, -R10.reuse ;  /* 0x000000005d5d7223 */ /* 0x180fe2000001080a */
[--C-:B------:R-:W-:Y:S01]  /*4100*/  FFMA.FTZ R95, R95, R0, -R10.reuse ;  /* 0x000000005f5f7223 */ /* 0x100fe2000001080a */
[----:B------:R-:W-:Y:S01]  /*4110*/  FMNMX.FTZ R6, R43, R6, !PT ;  /* 0x000000062b067209 */ /* 0x000fe20007810000 */
[-CC-:B------:R-:W-:Y:S01]  /*4120*/  FFMA.FTZ R97, R97, R0.reuse, -R10.reuse ;  /* 0x0000000061617223 */ /* 0x180fe2000001080a */
[-CC-:B------:R-:W-:Y:S01]  /*4130*/  FFMA.FTZ R99, R99, R0.reuse, -R10.reuse ;  /* 0x0000000063637223 */ /* 0x180fe2000001080a */
[--C-:B------:R-:W-:Y:S01]  /*4140*/  FFMA.FTZ R101, R101, R0, -R10.reuse ;  /* 0x0000000065657223 */ /* 0x100fe2000001080a */
[----:B------:R-:W-:Y:S01]  /*4150*/  FMNMX.FTZ R6, R33, R6, !PT ;  /* 0x0000000621067209 */ /* 0x000fe20007810000 */
[----:B------:R-:W2:Y:S01]  /*4160*/  MUFU.EX2 R202, R202 ;  /* 0x000000ca00ca7308 */ /* 0x000ea20000000800 */
[-CC-:B------:R-:W-:Y:S01]  /*4170*/  FFMA.FTZ R103, R103, R0.reuse, -R10.reuse ;  /* 0x0000000067677223 */ /* 0x180fe2000001080a */
[--C-:B------:R-:W-:Y:S01]  /*4180*/  FFMA.FTZ R105, R105, R0, -R10.reuse ;  /* 0x0000000069697223 */ /* 0x100fe2000001080a */
[----:B------:R-:W-:Y:S01]  /*4190*/  FMNMX.FTZ R6, R61, R6, !PT ;  /* 0x000000063d067209 */ /* 0x000fe20007810000 */
[-CC-:B------:R-:W-:Y:S01]  /*41a0*/  FFMA.FTZ R107, R107, R0.reuse, -R10.reuse ;  /* 0x000000006b6b7223 */ /* 0x180fe2000001080a */
[-CC-:B------:R-:W-:Y:S01]  /*41b0*/  FFMA.FTZ R109, R109, R0.reuse, -R10.reuse ;  /* 0x000000006d6d7223 */ /* 0x180fe2000001080a */
[--C-:B------:R-:W-:Y:S01]  /*41c0*/  FFMA.FTZ R111, R111, R0, -R10.reuse ;  /* 0x000000006f6f7223 */ /* 0x100fe2000001080a */
[----:B------:R-:W-:Y:S01]  /*41d0*/  FMNMX.FTZ R6, R37, R6, !PT ;  /* 0x0000000625067209 */ /* 0x000fe20007810000 */
[----:B------:R-:W3:Y:S01]  /*41e0*/  MUFU.EX2 R47, R47 ;  /* 0x0000002f002f7308 */ /* 0x000ee20000000800 */
[-CC-:B------:R-:W-:Y:S01]  /*41f0*/  FFMA.FTZ R113, R113, R0.reuse, -R10.reuse ;  /* 0x0000000071717223 */ /* 0x180fe2000001080a */
[--C-:B------:R-:W-:Y:S01]  /*4200*/  FFMA.FTZ R115, R115, R0, -R10.reuse ;  /* 0x0000000073737223 */ /* 0x100fe2000001080a */
[----:B------:R-:W-:Y:S01]  /*4210*/  FMNMX.FTZ R6, R35, R6, !PT ;  /* 0x0000000623067209 */ /* 0x000fe20007810000 */
[-CC-:B------:R-:W-:Y:S01]  /*4220*/  FFMA.FTZ R117, R117, R0.reuse, -R10.reuse ;  /* 0x0000000075757223 */ /* 0x180fe2000001080a */
[-CC-:B------:R-:W-:Y:S01]  /*4230*/  FFMA.FTZ R121, R121, R0.reuse, -R10.reuse ;  /* 0x0000000079797223 */ /* 0x180fe2000001080a */
[--C-:B------:R-:W-:Y:S01]  /*4240*/  FFMA.FTZ R123, R123, R0, -R10.reuse ;  /* 0x000000007b7b7223 */ /* 0x100fe2000001080a */
[----:B------:R-:W-:Y:S01]  /*4250*/  FMNMX.FTZ R6, R29, R6, !PT ;  /* 0x000000061d067209 */ /* 0x000fe20007810000 */
[----:B------:R-:W-:Y:S01]  /*4260*/  MUFU.EX2 R196, R196 ;  /* 0x000000c400c47308 */ /* 0x000fe20000000800 */
[-CC-:B------:R-:W-:Y:S01]  /*4270*/  FFMA.FTZ R125, R125, R0.reuse, -R10.reuse ;  /* 0x000000007d7d7223 */ /* 0x180fe2000001080a */
[--C-:B------:R-:W-:Y:S01]  /*4280*/  FFMA.FTZ R127, R127, R0, -R10.reuse ;  /* 0x000000007f7f7223 */ /* 0x100fe2000001080a */
[----:B------:R-:W-:Y:S01]  /*4290*/  FMNMX.FTZ R6, R39, R6, !PT ;  /* 0x0000000627067209 */ /* 0x000fe20007810000 */
[-CC-:B------:R-:W-:Y:S01]  /*42a0*/  FFMA.FTZ R129, R129, R0.reuse, -R10.reuse ;  /* 0x0000000081817223 */ /* 0x180fe2000001080a */
[----:B------:R-:W-:Y:S01]  /*42b0*/  FFMA.FTZ R10, R131, R0, -R10 ;  /* 0x00000000830a7223 */ /* 0x000fe2000001080a */
[--C-:B------:R-:W-:Y:S01]  /*42c0*/  IMAD.MOV.U32 R91, RZ, RZ, R119.reuse ;  /* 0x000000ffff5b7224 */ /* 0x100fe200078e0077 */
[----:B------:R-:W-:Y:S01]  /*42d0*/  FMNMX.FTZ R6, R65, R6, !PT ;  /* 0x0000000641067209 */ /* 0x000fe20007810000 */
[----:B------:R-:W-:Y:S01]  /*42e0*/  MUFU.EX2 R53, R53 ;  /* 0x0000003500357308 */ /* 0x000fe20000000800 */
[----:B------:R-:W-:-:S02]  /*42f0*/  IMAD.MOV.U32 R89, RZ, RZ, R119 ;  /* 0x000000ffff597224 */ /* 0x000fc400078e0077 */
[----:B------:R-:W-:Y:S01]  /*4300*/  FMNMX.FTZ R6, R27, R6, !PT ;  /* 0x000000061b067209 */ /* 0x000fe20007810000 */
[--C-:B------:R-:W-:Y:S02]  /*4310*/  IMAD.MOV.U32 R87, RZ, RZ, R119.reuse ;  /* 0x000000ffff577224 */ /* 0x100fe400078e0077 */
[--C-:B------:R-:W-:Y:S01]  /*4320*/  IMAD.MOV.U32 R85, RZ, RZ, R119.reuse ;  /* 0x000000ffff557224 */ /* 0x100fe200078e0077 */
[----:B------:R-:W-:Y:S01]  /*4330*/  FMNMX.FTZ R6, R69, R6, !PT ;  /* 0x0000000645067209 */ /* 0x000fe20007810000 */
[----:B------:R-:W-:Y:S01]  /*4340*/  MUFU.EX2 R198, R198 ;  /* 0x000000c600c67308 */ /* 0x000fe20000000800 */
[--C-:B------:R-:W-:Y:S02]  /*4350*/  IMAD.MOV.U32 R83, RZ, RZ, R119.reuse ;  /* 0x000000ffff537224 */ /* 0x100fe400078e0077 */
[----:B------:R-:W-:Y:S01]  /*4360*/  FMNMX.FTZ R6, R31, R6, !PT ;  /* 0x000000061f067209 */ /* 0x000fe20007810000 */
[--C-:B------:R-:W-:Y:S02]  /*4370*/  IMAD.MOV.U32 R77, RZ, RZ, R119.reuse ;  /* 0x000000ffff4d7224 */ /* 0x100fe400078e0077 */
[----:B------:R-:W-:-:S02]  /*4380*/  IMAD.MOV.U32 R73, RZ, RZ, R119 ;  /* 0x000000ffff497224 */ /* 0x000fc400078e0077 */
[----:B------:R-:W4:Y:S01]  /*4390*/  SHFL.BFLY PT, R3, R6, 0x2, 0x1f ;  /* 0x0c401f0006037f89 */ /* 0x000f2200000e0000 */
[----:B------:R-:W-:Y:S08]  /*43a0*/  MUFU.EX2 R57, R57 ;  /* 0x0000003900397308 */ /* 0x000ff00000000800 */
[----:B------:R-:W-:Y:S08]  /*43b0*/  MUFU.EX2 R192, R192 ;  /* 0x000000c000c07308 */ /* 0x000ff00000000800 */
[----:B------:R-:W-:Y:S01]  /*43c0*/  MUFU.EX2 R93, R93 ;  /* 0x0000005d005d7308 */ /* 0x000fe20000000800 */
[----:B----4-:R-:W-:-:S07]  /*43d0*/  FMNMX.FTZ R8, R6, R3, !PT ;  /* 0x0000000306087209 */ /* 0x010fce0007810000 */
[----:B------:R-:W-:Y:S01]  /*43e0*/  MUFU.EX2 R95, R95 ;  /* 0x0000005f005f7308 */ /* 0x000fe20000000800 */
[----:B------:R-:W4:Y:S07]  /*43f0*/  SHFL.BFLY PT, R3, R8, 0x1, 0x1f ;  /* 0x0c201f0008037f89 */ /* 0x000f2e00000e0000 */
[----:B------:R5:W-:Y:S08]  /*4400*/  MUFU.EX2 R194, R97 ;  /* 0x0000006100c27308 */ /* 0x000bf00000000800 */
[----:B------:R-:W-:Y:S01]  /*4410*/  MUFU.EX2 R99, R99 ;  /* 0x0000006300637308 */ /* 0x000fe20000000800 */
[----:B-----5:R-:W-:-:S07]  /*4420*/  IMAD.MOV.U32 R97, RZ, RZ, R119 ;  /* 0x000000ffff617224 */ /* 0x020fce00078e0077 */
[----:B------:R5:W-:Y:S01]  /*4430*/  MUFU.EX2 R188, R101 ;  /* 0x0000006500bc7308 */ /* 0x000be20000000800 */
[----:B----4-:R-:W-:-:S04]  /*4440*/  FMNMX.FTZ R3, R8, R3, !PT ;  /* 0x0000000308037209 */ /* 0x010fc80007810000 */
[C---:B------:R-:W-:Y:S01]  /*4450*/  FSETP.NEU.FTZ.AND P2, PT, R3.reuse, -INF , PT ;  /* 0xff8000000300780b */ /* 0x040fe20003f5d000 */
[-C--:B------:R-:W-:Y:S02]  /*4460*/  FMUL.FTZ R6, R3, R0.reuse ;  /* 0x0000000003067220 */ /* 0x080fe40000410000 */
[----:B------:R-:W-:Y:S01]  /*4470*/  MUFU.EX2 R103, R103 ;  /* 0x0000006700677308 */ /* 0x000fe20000000800 */
[--C-:B-----5:R-:W-:Y:S02]  /*4480*/  IMAD.MOV.U32 R101, RZ, RZ, R119.reuse ;  /* 0x000000ffff657224 */ /* 0x120fe400078e0077 */
[----:B------:R-:W-:Y:S02]  /*4490*/  FSEL R6, R6, RZ, P2 ;  /* 0x000000ff06067208 */ /* 0x000fe40001000000 */
[----:B------:R-:W-:Y:S01]  /*44a0*/  ISETP.GE.AND P2, PT, R81, 0x71, PT ;  /* 0x000000715100780c */ /* 0x000fe20003f46270 */
[----:B------:R-:W-:Y:S02]  /*44b0*/  IMAD.MOV.U32 R81, RZ, RZ, R119 ;  /* 0x000000ffff517224 */ /* 0x000fe400078e0077 */
        /* <DEDUP_REMOVED lines=17> */
[----:B0-----:R-:W-:Y:S01]  /*45d0*/  FADD.FTZ R67, R200, R25 ;  /* 0x00000019c8437221 */ /* 0x001fe20000010000 */
[-CC-:B------:R-:W-:Y:S01]  /*45e0*/  FFMA.FTZ R49, R49, R0.reuse, -R6.reuse ;  /* 0x0000000031317223 */ /* 0x180fe20000010806 */
[-CC-:B------:R-:W-:Y:S01]  /*45f0*/  FFMA.FTZ R41, R41, R0.reuse, -R6.reuse ;  /* 0x0000000029297223 */ /* 0x180fe20000010806 */
[-CC-:B------:R-:W-:Y:S01]  /*4600*/  FFMA.FTZ R55, R55, R0.reuse, -R6.reuse ;  /* 0x0000000037377223 */ /* 0x180fe20000010806 */
[----:B--2---:R-:W-:Y:S01]  /*4610*/  FADD.FTZ R30, R202, R67 ;  /* 0x00000043ca1e7221 */ /* 0x004fe20000010000 */
[-CC-:B------:R-:W-:Y:S01]  /*4620*/  FFMA.FTZ R45, R45, R0.reuse, -R6.reuse ;  /* 0x000000002d2d7223 */ /* 0x180fe20000010806 */
[-CC-:B------:R-:W-:Y:S01]  /*4630*/  FFMA.FTZ R33, R33, R0.reuse, -R6.reuse ;  /* 0x0000000021217223 */ /* 0x180fe20000010806 */
[----:B------:R0:W2:Y:S01]  /*4640*/  MUFU.EX2 R8, R75 ;  /* 0x0000004b00087308 */ /* 0x0000a20000000800 */
[--C-:B------:R-:W-:Y:S01]  /*4650*/  FFMA.FTZ R61, R61, R0, -R6.reuse ;  /* 0x000000003d3d7223 */ /* 0x100fe20000010806 */
[----:B------:R-:W-:Y:S01]  /*4660*/  F2FP.F16.F32.PACK_AB R200, R25, R200 ;  /* 0x000000c819c8723e */ /* 0x000fe200000000ff */
        /* <DEDUP_REMOVED lines=8> */
[----:B------:R-:W-:Y:S01]  /*46f0*/  FFMA.FTZ R31, R31, R0, -R6 ;  /* 0x000000001f1f7223 */ /* 0x000fe20000010806 */
[----:B---3--:R-:W-:Y:S01]  /*4700*/  F2FP.F16.F32.PACK_AB R202, R47, R202 ;  /* 0x000000ca2fca723e */ /* 0x008fe200000000ff */
[----:B------:R-:W-:-:S02]  /*4710*/  IMAD.MOV.U32 R105, RZ, RZ, R119 ;  /* 0x000000ffff697224 */ /* 0x000fc400078e0077 */
[--C-:B0-----:R-:W-:Y:S01]  /*4720*/  IMAD.MOV.U32 R75, RZ, RZ, R119.reuse ;  /* 0x000000ffff4b7224 */ /* 0x101fe200078e0077 */
[----:B------:R0:W-:Y:S01]  /*4730*/  MUFU.EX2 R24, R59 ;  /* 0x0000003b00187308 */ /* 0x0001e20000000800 */
[----:B--2---:R-:W-:Y:S01]  /*4740*/  F2FP.F16.F32.PACK_AB R201, R8, R5 ;  /* 0x0000000508c9723e */ /* 0x004fe200000000ff */
[----:B------:R-:W-:-:S06]  /*4750*/  IMAD.MOV.U32 R67, RZ, RZ, R119 ;  /* 0x000000ffff437224 */ /* 0x000fcc00078e0077 */
[----:B------:R2:W3:Y:S01]  /*4760*/  MUFU.EX2 R12, R79 ;  /* 0x0000004f000c7308 */ /* 0x0004e20000000800 */
[----:B0-----:R-:W-:Y:S01]  /*4770*/  FADD.FTZ R59, R47, R30 ;  /* 0x0000001e2f3b7221 */ /* 0x001fe20000010000 */
[----:B------:R-:W-:-:S03]  /*4780*/  IMAD.MOV.U32 R47, RZ, RZ, R119 ;  /* 0x000000ffff2f7224 */ /* 0x000fc600078e0077 */
[----:B------:R-:W-:Y:S01]  /*4790*/  FADD.FTZ R32, R196, R59 ;  /* 0x0000003bc4207221 */ /* 0x000fe20000010000 */
[C---:B------:R-:W-:Y:S02]  /*47a0*/  F2FP.F16.F32.PACK_AB R196, R53.reuse, R196 ;  /* 0x000000c435c4723e */ /* 0x040fe400000000ff */
[----:B------:R-:W0:Y:S01]  /*47b0*/  MUFU.EX2 R11, R11 ;  /* 0x0000000b000b7308 */ /* 0x000e220000000800 */
[----:B------:R-:W-:Y:S01]  /*47c0*/  FADD.FTZ R59, R53, R32 ;  /* 0x00000020353b7221 */ /* 0x000fe20000010000 */
[----:B------:R-:W-:Y:S01]  /*47d0*/  FADD.FTZ R32, R5, R8 ;  /* 0x0000000805207221 */ /* 0x000fe20000010000 */
[----:B--2---:R-:W-:Y:S02]  /*47e0*/  IMAD.MOV.U32 R79, RZ, RZ, R119 ;  /* 0x000000ffff4f7224 */ /* 0x004fe400078e0077 */
[----:B------:R-:W-:Y:S01]  /*47f0*/  FADD.FTZ R34, R198, R59 ;  /* 0x0000003bc6227221 */ /* 0x000fe20000010000 */
[C---:B------:R-:W-:Y:S01]  /*4800*/  F2FP.F16.F32.PACK_AB R198, R57.reuse, R198 ;  /* 0x000000c639c6723e */ /* 0x040fe200000000ff */
[--C-:B------:R-:W-:Y:S01]  /*4810*/  IMAD.MOV.U32 R53, RZ, RZ, R119.reuse ;  /* 0x000000ffff357224 */ /* 0x100fe200078e0077 */
[----:B------:R-:W-:Y:S01]  /*4820*/  MUFU.EX2 R13, R13 ;  /* 0x0000000d000d7308 */ /* 0x000fe20000000800 */
[----:B------:R-:W-:Y:S01]  /*4830*/  FADD.FTZ R59, R57, R34 ;  /* 0x00000022393b7221 */ /* 0x000fe20000010000 */
[----:B---3--:R-:W-:Y:S01]  /*4840*/  F2FP.F16.F32.PACK_AB R203, R12, R9 ;  /* 0x000000090ccb723e */ /* 0x008fe200000000ff */
[----:B------:R-:W-:-:S02]  /*4850*/  IMAD.MOV.U32 R57, RZ, RZ, R119 ;  /* 0x000000ffff397224 */ /* 0x000fc400078e0077 */
[----:B------:R-:W-:Y:S01]  /*4860*/  FADD.FTZ R36, R192, R59 ;  /* 0x0000003bc0247221 */ /* 0x000fe20000010000 */
[C---:B------:R-:W-:Y:S01]  /*4870*/  F2FP.F16.F32.PACK_AB R192, R93.reuse, R192 ;  /* 0x000000c05dc0723e */ /* 0x040fe200000000ff */
[--C-:B------:R-:W-:Y:S01]  /*4880*/  IMAD.MOV.U32 R59, RZ, RZ, R119.reuse ;  /* 0x000000ffff3b7224 */ /* 0x100fe200078e0077 */
[----:B------:R2:W-:Y:S01]  /*4890*/  MUFU.EX2 R28, R51 ;  /* 0x00000033001c7308 */ /* 0x0005e20000000800 */
[----:B------:R-:W-:Y:S01]  /*48a0*/  FADD.FTZ R36, R93, R36 ;  /* 0x000000245d247221 */ /* 0x000fe20000010000 */
[----:B0-----:R-:W-:Y:S01]  /*48b0*/  F2FP.F16.F32.PACK_AB R197, R14, R11 ;  /* 0x0000000b0ec5723e */ /* 0x001fe200000000ff */
[----:B------:R-:W-:-:S05]  /*48c0*/  IMAD.MOV.U32 R93, RZ, RZ, R119 ;  /* 0x000000ffff5d7224 */ /* 0x000fca00078e0077 */
[----:B------:R0:W3:Y:S01]  /*48d0*/  MUFU.EX2 R20, R71 ;  /* 0x0000004700147308 */ /* 0x0000e20000000800 */
[----:B--2---:R-:W-:-:S04]  /*48e0*/  FADD.FTZ R51, R9, R32 ;  /* 0x0000002009337221 */ /* 0x004fc80000010000 */
[----:B------:R-:W-:-:S03]  /*48f0*/  FADD.FTZ R34, R12, R51 ;  /* 0x000000330c227221 */ /* 0x000fc60000010000 */
[----:B------:R-:W2:Y:S01]  /*4900*/  MUFU.EX2 R15, R15 ;  /* 0x0000000f000f7308 */ /* 0x000ea20000000800 */
[----:B------:R-:W-:Y:S01]  /*4910*/  FADD.FTZ R51, R11, R34 ;  /* 0x000000220b337221 */ /* 0x000fe20000010000 */
[----:B0-----:R-:W-:-:S03]  /*4920*/  IMAD.MOV.U32 R71, RZ, RZ, R119 ;  /* 0x000000ffff477224 */ /* 0x001fc600078e0077 */
[----:B------:R-:W-:Y:S01]  /*4930*/  FADD.FTZ R34, R14, R51 ;  /* 0x000000330e227221 */ /* 0x000fe20000010000 */
[----:B------:R-:W-:Y:S02]  /*4940*/  FADD.FTZ R51, R95, R36 ;  /* 0x000000245f337221 */ /* 0x000fe40000010000 */
[----:B------:R-:W0:Y:S01]  /*4950*/  MUFU.EX2 R21, R21 ;  /* 0x0000001500157308 */ /* 0x000e220000000800 */
[----:B---3--:R-:W-:Y:S01]  /*4960*/  F2FP.F16.F32.PACK_AB R199, R20, R13 ;  /* 0x0000000d14c7723e */ /* 0x008fe200000000ff */
[C---:B------:R-:W-:Y:S01]  /*4970*/  FADD.FTZ R38, R194.reuse, R51 ;  /* 0x00000033c2267221 */ /* 0x040fe20000010000 */
[----:B------:R-:W-:Y:S01]  /*4980*/  F2FP.F16.F32.PACK_AB R194, R194, R95 ;  /* 0x0000005fc2c2723e */ /* 0x000fe200000000ff */
[----:B------:R-:W-:Y:S02]  /*4990*/  IMAD.MOV.U32 R95, RZ, RZ, R119 ;  /* 0x000000ffff5f7224 */ /* 0x000fe400078e0077 */
[----:B------:R-:W-:Y:S02]  /*49a0*/  FADD.FTZ R51, R99, R38 ;  /* 0x0000002663337221 */ /* 0x000fe40000010000 */
[----:B------:R3:W-:Y:S01]  /*49b0*/  MUFU.EX2 R32, R43 ;  /* 0x0000002b00207308 */ /* 0x0007e20000000800 */
[----:B--2---:R-:W-:-:S07]  /*49c0*/  F2FP.F16.F32.PACK_AB R193, R24, R15 ;  /* 0x0000000f18c1723e */ /* 0x004fce00000000ff */
[----:B------:R2:W4:Y:S01]  /*49d0*/  MUFU.EX2 R26, R63 ;  /* 0x0000003f001a7308 */ /* 0x0005220000000800 */
[----:B---3--:R-:W-:-:S04]  /*49e0*/  FADD.FTZ R43, R13, R34 ;  /* 0x000000220d2b7221 */ /* 0x008fc80000010000 */
[----:B------:R-:W-:-:S03]  /*49f0*/  FADD.FTZ R36, R20, R43 ;  /* 0x0000002b14247221 */ /* 0x000fc60000010000 */
[----:B------:R-:W3:Y:S01]  /*4a00*/  MUFU.EX2 R107, R107 ;  /* 0x0000006b006b7308 */ /* 0x000ee20000000800 */
[----:B------:R-:W-:Y:S01]  /*4a10*/  FADD.FTZ R43, R15, R36 ;  /* 0x000000240f2b7221 */ /* 0x000fe20000010000 */
[C---:B------:R-:W-:Y:S01]  /*4a20*/  FADD.FTZ R36, R188.reuse, R51 ;  /* 0x00000033bc247221 */ /* 0x040fe20000010000 */
[----:B------:R-:W-:Y:S01]  /*4a30*/  F2FP.F16.F32.PACK_AB R188, R188, R99 ;  /* 0x00000063bcbc723e */ /* 0x000fe200000000ff */
[----:B------:R-:W-:Y:S02]  /*4a40*/  IMAD.MOV.U32 R99, RZ, RZ, R119 ;  /* 0x000000ffff637224 */ /* 0x000fe400078e0077 */
[----:B-1----:R-:W-:Y:S01]  /*4a50*/  FADD.FTZ R2, R24, R43 ;  /* 0x0000002b18027221 */ /* 0x002fe20000010000 */
[----:B------:R-:W-:Y:S01]  /*4a60*/  FADD.FTZ R51, R103, R36 ;  /* 0x0000002467337221 */ /* 0x000fe20000010000 */
[----:B--2---:R-:W-:Y:S01]  /*4a70*/  IMAD.MOV.U32 R63, RZ, RZ, R119 ;  /* 0x000000ffff3f7224 */ /* 0x004fe200078e0077 */
[----:B------:R-:W1:Y:S01]  /*4a80*/  MUFU.EX2 R49, R49 ;  /* 0x0000003100317308 */ /* 0x000e620000000800 */
[----:B0-----:R-:W-:Y:S01]  /*4a90*/  FADD.FTZ R43, R21, R2 ;  /* 0x00000002152b7221 */ /* 0x001fe20000010000 */
[C---:B------:R-:W-:Y:S01]  /*4aa0*/  FADD.FTZ R38, R190.reuse, R51 ;  /* 0x00000033be267221 */ /* 0x040fe20000010000 */
[----:B------:R-:W-:Y:S01]  /*4ab0*/  F2FP.F16.F32.PACK_AB R190, R190, R103 ;  /* 0x00000067bebe723e */ /* 0x000fe200000000ff */
[----:B------:R-:W-:-:S02]  /*4ac0*/  IMAD.MOV.U32 R103, RZ, RZ, R119 ;  /* 0x000000ffff677224 */ /* 0x000fc400078e0077 */
[C---:B----4-:R-:W-:Y:S01]  /*4ad0*/  FADD.FTZ R36, R26.reuse, R43 ;  /* 0x0000002b1a247221 */ /* 0x050fe20000010000 */
[----:B------:R-:W-:Y:S01]  /*4ae0*/  F2FP.F16.F32.PACK_AB R195, R26, R21 ;  /* 0x000000151ac3723e */ /* 0x000fe200000000ff */
[--C-:B------:R-:W-:Y:S01]  /*4af0*/  IMAD.MOV.U32 R26, RZ, RZ, R119.reuse ;  /* 0x000000ffff1a7224 */ /* 0x100fe200078e0077 */
[----:B------:R0:W2:Y:S01]  /*4b00*/  MUFU.EX2 R184, R109 ;  /* 0x0000006d00b87308 */ /* 0x0000a20000000800 */
[----:B---3--:R-:W-:Y:S01]  /*4b10*/  FADD.FTZ R51, R107, R38 ;  /* 0x000000266b337221 */ /* 0x008fe20000010000 */
[----:B------:R-:W-:-:S06]  /*4b20*/  IMAD.MOV.U32 R24, RZ, RZ, R119 ;  /* 0x000000ffff187224 */ /* 0x000fcc00078e0077 */
[----:B------:R-:W3:Y:S01]  /*4b30*/  MUFU.EX2 R111, R111 ;  /* 0x0000006f006f7308 */ /* 0x000ee20000000800 */
[----:B-1----:R-:W-:Y:S01]  /*4b40*/  FADD.FTZ R43, R49, R36 ;  /* 0x00000024312b7221 */ /* 0x002fe20000010000 */
[C---:B------:R-:W-:Y:S01]  /*4b50*/  F2FP.F16.F32.PACK_AB R189, R28.reuse, R49 ;  /* 0x000000311cbd723e */ /* 0x040fe200000000ff */
[----:B0-----:R-:W-:Y:S02]  /*4b60*/  IMAD.MOV.U32 R109, RZ, RZ, R119 ;  /* 0x000000ffff6d7224 */ /* 0x001fe400078e0077 */
[----:B------:R-:W-:Y:S01]  /*4b70*/  FADD.FTZ R36, R28, R43 ;  /* 0x0000002b1c247221 */ /* 0x000fe20000010000 */
[----:B------:R-:W-:Y:S02]  /*4b80*/  IMAD.MOV.U32 R49, RZ, RZ, R119 ;  /* 0x000000ffff317224 */ /* 0x000fe400078e0077 */
[----:B------:R-:W0:Y:S01]  /*4b90*/  MUFU.EX2 R41, R41 ;  /* 0x0000002900297308 */ /* 0x000e220000000800 */
[C---:B--2---:R-:W-:Y:S01]  /*4ba0*/  FADD.FTZ R38, R184.reuse, R51 ;  /* 0x00000033b8267221 */ /* 0x044fe20000010000 */
[----:B------:R-:W-:Y:S01]  /*4bb0*/  F2FP.F16.F32.PACK_AB R184, R184, R107 ;  /* 0x0000006bb8b8723e */ /* 0x000fe200000000ff */
[----:B------:R-:W-:-:S02]  /*4bc0*/  IMAD.MOV.U32 R107, RZ, RZ, R119 ;  /* 0x000000ffff6b7224 */ /* 0x000fc400078e0077 */
[--C-:B------:R-:W-:Y:S02]  /*4bd0*/  IMAD.MOV.U32 R51, RZ, RZ, R119.reuse ;  /* 0x000000ffff337224 */ /* 0x100fe400078e0077 */
[----:B------:R-:W-:Y:S01]  /*4be0*/  IMAD.MOV.U32 R28, RZ, RZ, R119 ;  /* 0x000000ffff1c7224 */ /* 0x000fe200078e0077 */
[----:B------:R1:W2:Y:S01]  /*4bf0*/  MUFU.EX2 R186, R113 ;  /* 0x0000007100ba7308 */ /* 0x0002a20000000800 */
[----:B---3--:R-:W-:-:S07]  /*4c00*/  FADD.FTZ R43, R111, R38 ;  /* 0x000000266f2b7221 */ /* 0x008fce0000010000 */
[----:B------:R3:W4:Y:S01]  /*4c10*/  MUFU.EX2 R30, R55 ;  /* 0x00000037001e7308 */ /* 0x0007220000000800 */
[----:B0-----:R-:W-:Y:S01]  /*4c20*/  FADD.FTZ R25, R41, R36 ;  /* 0x0000002429197221 */ /* 0x001fe20000010000 */
[----:B-1----:R-:W-:-:S06]  /*4c30*/  IMAD.MOV.U32 R113, RZ, RZ, R119 ;  /* 0x000000ffff717224 */ /* 0x002fcc00078e0077 */
[----:B------:R-:W-:Y:S01]  /*4c40*/  MUFU.EX2 R115, R115 ;  /* 0x0000007300737308 */ /* 0x000fe20000000800 */
[C---:B--2---:R-:W-:Y:S01]  /*4c50*/  FADD.FTZ R38, R186.reuse, R43 ;  /* 0x0000002bba267221 */ /* 0x044fe20000010000 */
[----:B------:R-:W-:Y:S01]  /*4c60*/  F2FP.F16.F32.PACK_AB R186, R186, R111 ;  /* 0x0000006fbaba723e */ /* 0x000fe200000000ff */
[--C-:B------:R-:W-:Y:S02]  /*4c70*/  IMAD.MOV.U32 R111, RZ, RZ, R119.reuse ;  /* 0x000000ffff6f7224 */ /* 0x100fe400078e0077 */
[--C-:B---3--:R-:W-:Y:S02]  /*4c80*/  IMAD.MOV.U32 R55, RZ, RZ, R119.reuse ;  /* 0x000000ffff377224 */ /* 0x108fe400078e0077 */
[----:B------:R-:W-:Y:S01]  /*4c90*/  IMAD.MOV.U32 R43, RZ, RZ, R119 ;  /* 0x000000ffff2b7224 */ /* 0x000fe200078e0077 */
[----:B------:R-:W0:Y:S01]  /*4ca0*/  MUFU.EX2 R45, R45 ;  /* 0x0000002d002d7308 */ /* 0x000e220000000800 */
[C---:B----4-:R-:W-:Y:S01]  /*4cb0*/  FADD.FTZ R6, R30.reuse, R25 ;  /* 0x000000191e067221 */ /* 0x050fe20000010000 */
[----:B------:R-:W-:Y:S01]  /*4cc0*/  F2FP.F16.F32.PACK_AB R191, R30, R41 ;  /* 0x000000291ebf723e */ /* 0x000fe200000000ff */
[----:B------:R-:W-:-:S02]  /*4cd0*/  IMAD.MOV.U32 R41, RZ, RZ, R119 ;  /* 0x000000ffff297224 */ /* 0x000fc400078e0077 */
[----:B------:R-:W-:-:S03]  /*4ce0*/  IMAD.MOV.U32 R30, RZ, RZ, R119 ;  /* 0x000000ffff1e7224 */ /* 0x000fc600078e0077 */
[----:B------:R1:W-:Y:S08]  /*4cf0*/  MUFU.EX2 R180, R117 ;  /* 0x0000007500b47308 */ /* 0x0003f00000000800 */
[----:B------:R-:W-:Y:S01]  /*4d00*/  MUFU.EX2 R121, R121 ;  /* 0x0000007900797308 */ /* 0x000fe20000000800 */
[----:B0-----:R-:W-:Y:S01]  /*4d10*/  FADD.FTZ R25, R45, R6 ;  /* 0x000000062d197221 */ /* 0x001fe20000010000 */
[----:B------:R-:W-:Y:S01]  /*4d20*/  F2FP.F16.F32.PACK_AB R185, R32, R45 ;  /* 0x0000002d20b9723e */ /* 0x000fe200000000ff */
[----:B-1----:R-:W-:-:S02]  /*4d30*/  IMAD.MOV.U32 R117, RZ, RZ, R119 ;  /* 0x000000ffff757224 */ /* 0x002fc400078e0077 */
[----:B------:R-:W-:Y:S01]  /*4d40*/  FADD.FTZ R6, R32, R25 ;  /* 0x0000001920067221 */ /* 0x000fe20000010000 */
[--C-:B------:R-:W-:Y:S02]  /*4d50*/  IMAD.MOV.U32 R45, RZ, RZ, R119.reuse ;  /* 0x000000ffff2d7224 */ /* 0x100fe400078e0077 */
[----:B------:R-:W0:Y:S01]  /*4d60*/  MUFU.EX2 R33, R33 ;  /* 0x0000002100217308 */ /* 0x000e220000000800 */
[----:B------:R-:W-:-:S07]  /*4d70*/  IMAD.MOV.U32 R32, RZ, RZ, R119 ;  /* 0x000000ffff207224 */ /* 0x000fce00078e0077 */
[----:B------:R-:W-:Y:S08]  /*4d80*/  MUFU.EX2 R182, R123 ;  /* 0x0000007b00b67308 */ /* 0x000ff00000000800 */
[----:B------:R1:W2:Y:S01]  /*4d90*/  MUFU.EX2 R34, R61 ;  /* 0x0000003d00227308 */ /* 0x0002a20000000800 */
[----:B0-----:R-:W-:-:S07]  /*4da0*/  FADD.FTZ R25, R33, R6 ;  /* 0x0000000621197221 */ /* 0x001fce0000010000 */
[----:B------:R-:W0:Y:S01]  /*4db0*/  MUFU.EX2 R125, R125 ;  /* 0x0000007d007d7308 */ /* 0x000e220000000800 */
[----:B-1----:R-:W-:-:S07]  /*4dc0*/  IMAD.MOV.U32 R61, RZ, RZ, R119 ;  /* 0x000000ffff3d7224 */ /* 0x002fce00078e0077 */
[----:B------:R1:W-:Y:S01]  /*4dd0*/  MUFU.EX2 R2, R35 ;  /* 0x0000002300027308 */ /* 0x0003e20000000800 */
[C---:B--2---:R-:W-:Y:S01]  /*4de0*/  FADD.FTZ R6, R34.reuse, R25 ;  /* 0x0000001922067221 */ /* 0x044fe20000010000 */
[----:B------:R-:W-:Y:S01]  /*4df0*/  F2FP.F16.F32.PACK_AB R187, R34, R33 ;  /* 0x0000002122bb723e */ /* 0x000fe200000000ff */
[--C-:B------:R-:W-:Y:S02]  /*4e00*/  IMAD.MOV.U32 R34, RZ, RZ, R119.reuse ;  /* 0x000000ffff227224 */ /* 0x100fe400078e0077 */
[----:B------:R-:W-:-:S03]  /*4e10*/  IMAD.MOV.U32 R33, RZ, RZ, R119 ;  /* 0x000000ffff217224 */ /* 0x000fc600078e0077 */
[----:B------:R-:W2:Y:S01]  /*4e20*/  MUFU.EX2 R37, R37 ;  /* 0x0000002500257308 */ /* 0x000ea20000000800 */
[----:B-1----:R-:W-:-:S04]  /*4e30*/  FADD.FTZ R35, R115, R38 ;  /* 0x0000002673237221 */ /* 0x002fc80000010000 */
[C---:B------:R-:W-:Y:S01]  /*4e40*/  FADD.FTZ R38, R180.reuse, R35 ;  /* 0x00000023b4267221 */ /* 0x040fe20000010000 */
[----:B------:R-:W-:Y:S01]  /*4e50*/  F2FP.F16.F32.PACK_AB R180, R180, R115 ;  /* 0x00000073b4b4723e */ /* 0x000fe200000000ff */
[----:B------:R-:W-:Y:S01]  /*4e60*/  IMAD.MOV.U32 R115, RZ, RZ, R119 ;  /* 0x000000ffff737224 */ /* 0x000fe200078e0077 */
[----:B------:R-:W1:Y:S01]  /*4e70*/  MUFU.EX2 R176, R127 ;  /* 0x0000007f00b07308 */ /* 0x000e620000000800 */
[----:B------:R-:W-:-:S04]  /*4e80*/  FADD.FTZ R35, R121, R38 ;  /* 0x0000002679237221 */ /* 0x000fc80000010000 */
[C---:B------:R-:W-:Y:S01]  /*4e90*/  FADD.FTZ R40, R182.reuse, R35 ;  /* 0x00000023b6287221 */ /* 0x040fe20000010000 */
[----:B------:R-:W-:Y:S02]  /*4ea0*/  F2FP.F16.F32.PACK_AB R182, R182, R121 ;  /* 0x00000079b6b6723e */ /* 0x000fe400000000ff */
[----:B------:R-:W3:Y:S01]  /*4eb0*/  MUFU.EX2 R129, R129 ;  /* 0x0000008100817308 */ /* 0x000ee20000000800 */
[----:B0-----:R-:W-:Y:S01]  /*4ec0*/  FADD.FTZ R35, R125, R40 ;  /* 0x000000287d237221 */ /* 0x001fe20000010000 */
[----:B--2---:R-:W-:Y:S01]  /*4ed0*/  FADD.FTZ R25, R37, R6 ;  /* 0x0000000625197221 */ /* 0x004fe20000010000 */
[C---:B------:R-:W-:Y:S01]  /*4ee0*/  F2FP.F16.F32.PACK_AB R181, R2.reuse, R37 ;  /* 0x0000002502b5723e */ /* 0x040fe200000000ff */
[----:B------:R-:W-:Y:S02]  /*4ef0*/  IMAD.MOV.U32 R37, RZ, RZ, R119 ;  /* 0x000000ffff257224 */ /* 0x000fe400078e0077 */
[----:B------:R-:W-:Y:S01]  /*4f00*/  FADD.FTZ R6, R2, R25 ;  /* 0x0000001902067221 */ /* 0x000fe20000010000 */
[----:B------:R-:W-:Y:S01]  /*4f10*/  IMAD.MOV.U32 R2, RZ, RZ, 0x3f800000 ;  /* 0x3f800000ff027424 */ /* 0x000fe200078e00ff */
[----:B------:R-:W0:Y:S01]  /*4f20*/  MUFU.EX2 R29, R29 ;  /* 0x0000001d001d7308 */ /* 0x000e220000000800 */
[C---:B-1----:R-:W-:Y:S01]  /*4f30*/  FADD.FTZ R40, R176.reuse, R35 ;  /* 0x00000023b0287221 */ /* 0x042fe20000010000 */
[----:B------:R-:W-:-:S06]  /*4f40*/  F2FP.F16.F32.PACK_AB R176, R176, R125 ;  /* 0x0000007db0b0723e */ /* 0x000fcc00000000ff */
[----:B------:R-:W1:Y:S01]  /*4f50*/  MUFU.EX2 R10, R10 ;  /* 0x0000000a000a7308 */ /* 0x000e620000000800 */
[----:B---3--:R-:W-:Y:S01]  /*4f60*/  FADD.FTZ R35, R129, R40 ;  /* 0x0000002881237221 */ /* 0x008fe20000010000 */
[----:B------:R-:W-:-:S06]  /*4f70*/  IMAD.MOV.U32 R40, RZ, RZ, R119 ;  /* 0x000000ffff287224 */ /* 0x000fcc00078e0077 */
[----:B------:R2:W3:Y:S01]  /*4f80*/  MUFU.EX2 R36, R39 ;  /* 0x0000002700247308 */ /* 0x0004e20000000800 */
[----:B0-----:R-:W-:-:S07]  /*4f90*/  FADD.FTZ R25, R29, R6 ;  /* 0x000000061d197221 */ /* 0x001fce0000010000 */
[----:B------:R-:W0:Y:S01]  /*4fa0*/  MUFU.EX2 R65, R65 ;  /* 0x0000004100417308 */ /* 0x000e220000000800 */
[C---:B-1----:R-:W-:Y:S01]  /*4fb0*/  FADD.FTZ R6, R10.reuse, R35 ;  /* 0x000000230a067221 */ /* 0x042fe20000010000 */
[----:B------:R-:W-:Y:S01]  /*4fc0*/  F2FP.F16.F32.PACK_AB R178, R10, R129 ;  /* 0x000000810ab2723e */ /* 0x000fe200000000ff */
[--C-:B--2---:R-:W-:Y:S02]  /*4fd0*/  IMAD.MOV.U32 R39, RZ, RZ, R119.reuse ;  /* 0x000000ffff277224 */ /* 0x104fe400078e0077 */
[----:B------:R-:W-:-:S03]  /*4fe0*/  IMAD.MOV.U32 R35, RZ, RZ, R119 ;  /* 0x000000ffff237224 */ /* 0x000fc600078e0077 */
[----:B------:R1:W2:Y:S01]  /*4ff0*/  MUFU.EX2 R38, R27 ;  /* 0x0000001b00267308 */ /* 0x0002a20000000800 */
[C---:B---3--:R-:W-:Y:S01]  /*5000*/  FADD.FTZ R10, R36.reuse, R25 ;  /* 0x00000019240a7221 */ /* 0x048fe20000010000 */
[----:B------:R-:W-:Y:S01]  /*5010*/  F2FP.F16.F32.PACK_AB R183, R36, R29 ;  /* 0x0000001d24b7723e */ /* 0x000fe200000000ff */
[--C-:B------:R-:W-:Y:S02]  /*5020*/  IMAD.MOV.U32 R36, RZ, RZ, R119.reuse ;  /* 0x000000ffff247224 */ /* 0x100fe400078e0077 */
[--C-:B------:R-:W-:Y:S02]  /*5030*/  IMAD.MOV.U32 R29, RZ, RZ, R119.reuse ;  /* 0x000000ffff1d7224 */ /* 0x100fe400078e0077 */
[--C-:B------:R-:W-:Y:S01]  /*5040*/  IMAD.MOV.U32 R25, RZ, RZ, R119.reuse ;  /* 0x000000ffff197224 */ /* 0x100fe200078e0077 */
[----:B------:R-:W3:Y:S01]  /*5050*/  MUFU.EX2 R69, R69 ;  /* 0x0000004500457308 */ /* 0x000ee20000000800 */
[----:B0-----:R-:W-:Y:S01]  /*5060*/  FADD.FTZ R5, R65, R10 ;  /* 0x0000000a41057221 */ /* 0x001fe20000010000 */
[----:B-1----:R-:W-:-:S06]  /*5070*/  IMAD.MOV.U32 R27, RZ, RZ, R119 ;  /* 0x000000ffff1b7224 */ /* 0x002fcc00078e0077 */
[----:B------:R0:W1:Y:S01]  /*5080*/  MUFU.EX2 R8, R31 ;  /* 0x0000001f00087308 */ /* 0x0000620000000800 */
[C---:B--2---:R-:W-:Y:S01]  /*5090*/  FADD.FTZ R10, R38.reuse, R5 ;  /* 0x00000005260a7221 */ /* 0x044fe20000010000 */
[----:B------:R-:W-:Y:S01]  /*50a0*/  F2FP.F16.F32.PACK_AB R177, R38, R65 ;  /* 0x0000004126b1723e */ /* 0x000fe200000000ff */
[--C-:B------:R-:W-:Y:S02]  /*50b0*/  IMAD.MOV.U32 R65, RZ, RZ, R119.reuse ;  /* 0x000000ffff417224 */ /* 0x100fe400078e0077 */
[--C-:B------:R-:W-:Y:S02]  /*50c0*/  IMAD.MOV.U32 R38, RZ, RZ, R119.reuse ;  /* 0x000000ffff267224 */ /* 0x100fe400078e0077 */
[----:B---3--:R-:W-:Y:S01]  /*50d0*/  FADD.FTZ R5, R69, R10 ;  /* 0x0000000a45057221 */ /* 0x008fe20000010000 */
[----:B0-----:R-:W-:-:S03]  /*50e0*/  IMAD.MOV.U32 R31, RZ, RZ, R119 ;  /* 0x000000ffff1f7224 */ /* 0x001fc600078e0077 */
[C---:B-1----:R-:W-:Y:S01]  /*50f0*/  FADD.FTZ R5, R8.reuse, R5 ;  /* 0x0000000508057221 */ /* 0x042fe20000010000 */
[----:B------:R-:W-:Y:S01]  /*5100*/  F2FP.F16.F32.PACK_AB R179, R8, R69 ;  /* 0x0000004508b3723e */ /* 0x000fe200000000ff */
[----:B------:R-:W-:Y:S02]  /*5110*/  IMAD.MOV.U32 R8, RZ, RZ, 0x3f800000 ;  /* 0x3f800000ff087424 */ /* 0x000fe400078e00ff */
[----:B------:R-:W-:Y:S01]  /*5120*/  IMAD.MOV.U32 R69, RZ, RZ, R119 ;  /* 0x000000ffff457224 */ /* 0x000fe200078e0077 */
[----:B------:R-:W-:Y:S06]  /*5130*/  @!P2 BRA `(.L_x_3451) ;  /* 0x0000003c00c4a947 */ /* 0x000fec0003800000 */
[----:B------:R-:W-:Y:S01]  /*5140*/  VIADD R10, R120, 0xfffffffe ;  /* 0xfffffffe780a7836 */ /* 0x000fe20000000000 */
[----:B------:R-:W-:Y:S01]  /*5150*/  CS2R R118, SRZ ;  /* 0x0000000000767805 */ /* 0x000fe2000001ff00 */
        /* <DEDUP_REMOVED lines=50> */
[----:B------:R-:W-:Y:S01]  /*5480*/  UMOV UR60, UR61 ;  /* 0x0000003d003c7c82 */ /* 0x000fe20008000000 */
[----:B------:R-:W-:-:S05]  /*5490*/  UMOV UR37, UR36 ;  /* 0x0000002400257c82 */ /* 0x000fca0008000000 */
.L_x_3460:
[----:B------:R-:W-:-:S04]  /*54a0*/  UIADD3 UR6, UR37, 0x1, URZ ;  /* 0x0000000125067890 */ /* 0x000fc8000fffe03f */
[----:B------:R-:W-:-:S04]  /*54b0*/  UISETP.NE.AND UP0, UPT, UR6, 0x2, UPT ;  /* 0x000000020600788c */ /* 0x000fc8000bf05270 */
[----:B------:R-:W-:Y:S02]  /*54c0*/  USEL UR61, URZ, 0x1, UP0 ;  /* 0x000000013f3d7887 */ /* 0x000fe40008000000 */
[----:B------:R-:W-:Y:S02]  /*54d0*/  USEL UR36, UR6, URZ, UP0 ;  /* 0x0000003f06247287 */ /* 0x000fe40008000000 */
[----:B------:R-:W-:Y:S01]  /*54e0*/  ULOP3.LUT UR61, UR60, UR61, URZ, 0x3c, !UPT ;  /* 0x0000003d3c3d7292 */ /* 0x000fe2000f8e3c3f */
[----:B------:R-:W-:Y:S11]  /*54f0*/  @!P0 BRA `(.L_x_3452) ;  /* 0x0000000000048947 */ /* 0x000ff60003800000 */
[----:B------:R-:W-:Y:S01]  /*5500*/  BPT.TRAP 0x1 ;  /* 0x000000040000795c */ /* 0x000fe20000300000 */
.L_x_3452:
[----:B------:R-:W0:Y:S01]  /*5510*/  S2UR UR6, SR_CgaCtaId ;  /* 0x00000000000679c3 */ /* 0x000e220000008800 */
[----:B------:R-:W-:Y:S01]  /*5520*/  UMOV UR39, 0x400 ;  /* 0x0000040000277882 */ /* 0x000fe20000000000 */
[----:B------:R-:W-:-:S05]  /*5530*/  IMAD.U32 R0, RZ, RZ, UR61 ;  /* 0x0000003dff007e24 */ /* 0x000fca000f8e00ff */
[----:B------:R-:W-:Y:S01]  /*5540*/  SHF.L.U32 R0, R0, 0x1f, RZ ;  /* 0x0000001f00007819 */ /* 0x000fe200000006ff */
[----:B0-----:R-:W-:-:S04]  /*5550*/  ULEA UR39, UR6, UR39, 0x18 ;  /* 0x0000002706277291 */ /* 0x001fc8000f8ec03f */
[----:B------:R-:W-:-:S09]  /*5560*/  ULEA UR38, UR36, UR39, 0x3 ;  /* 0x0000002724267291 */ /* 0x000fd2000f8e183f */
[----:B------:R0:W1:Y:S01]  /*5570*/  SYNCS.PHASECHK.TRANS64.TRYWAIT P2, [UR38+0x36830], R0 ;  /* 0x03683000ff0075a7 */ /* 0x0000620008040166 */
[----:B------:R-:W-:Y:S05]  /*5580*/  @!P0 BRA `(.L_x_3453) ;  /* 0x0000000000048947 */ /* 0x000fea0003800000 */
[----:B------:R-:W-:Y:S01]  /*5590*/  BPT.TRAP 0x1 ;  /* 0x000000040000795c */ /* 0x000fe20000300000 */
.L_x_3453:
[----:B-1----:R-:W-:Y:S05]  /*55a0*/  @P2 BRA `(.L_x_3454) ;  /* 0x0000000000082947 */ /* 0x002fea0003800000 */
[----:B------:R-:W1:Y:S02]  /*55b0*/  SYNCS.PHASECHK.TRANS64.TRYWAIT P2, [UR38+0x36830], R0 ;  /* 0x03683000ff0075a7 */ /* 0x000e640008040166 */
[----:B-1----:R-:W-:Y:S05]  /*55c0*/  @!P2 BRA `(.L_x_3455) ;  /* 0x000000ac0048a947 */ /* 0x002fea0003800000 */
.L_x_3454:
[----:B------:R-:W-:Y:S01]  /*55d0*/  R2UR UR6, R7 ;  /* 0x00000000070672ca */ /* 0x000fe200000e0000 */
[----:B------:R-:W-:Y:S01]  /*55e0*/  WARPGROUP.ARRIVE ;  /* 0x00000000000079c5 */ /* 0x000fe20000000000 */
[----:B------:R-:W-:Y:S01]  /*55f0*/  UMOV UR7, 0x40000040 ;  /* 0x4000004000077882 */ /* 0x000fe20000000000 */
[----:B------:R-:W-:Y:S01]  /*5600*/  UMOV UR56, UR4 ;  /* 0x0000000400387c82 */ /* 0x000fe20008000000 */
[----:B------:R-:W-:Y:S01]  /*5610*/  UMOV UR57, UR5 ;  /* 0x0000000500397c82 */ /* 0x000fe20008000000 */
        /* <DEDUP_REMOVED lines=8> */
[----:B------:R-:W-:Y:S01]  /*56a0*/  UIMAD UR6, UR36, 0xa80, UR6 ;  /* 0x00000a80240678a4 */ /* 0x000fe2000f8e0206 */
[-C--:B------:R-:W-:Y:S01]  /*56b0*/  FMUL.FTZ R24, R24, R8.reuse ;  /* 0x0000000818187220 */ /* 0x080fe20000410000 */
[----:B------:R-:W-:Y:S01]  /*56c0*/  UMOV UR43, 0x40000040 ;  /* 0x40000040002b7882 */ /* 0x000fe20000000000 */
[----:B------:R-:W-:Y:S01]  /*56d0*/  UMOV UR47, 0x40000040 ;  /* 0x40000040002f7882 */ /* 0x000fe20000000000 */
[----:B------:R-:W-:Y:S01]  /*56e0*/  UIADD3 UR58, UR6, 0x80, URZ ;  /* 0x00000080063a7890 */ /* 0x000fe2000fffe03f */
[-C--:B------:R-:W-:Y:S01]  /*56f0*/  FMUL.FTZ R25, R25, R8.reuse ;  /* 0x0000000819197220 */ /* 0x080fe20000410000 */
[----:B------:R-:W-:Y:S01]  /*5700*/  UIADD3 UR10, UR6, 0x180, URZ ;  /* 0x00000180060a7890 */ /* 0x000fe2000fffe03f */
[----:B------:R-:W-:Y:S01]  /*5710*/  FMUL.FTZ R28, R28, R8 ;  /* 0x000000081c1c7220 */ /* 0x000fe20000410000 */
[----:B------:R-:W-:-:S02]  /*5720*/  UIADD3 UR14, UR6, 0x102, URZ ;  /* 0x00000102060e7890 */ /* 0x000fc4000fffe03f */
[----:B------:R-:W-:Y:S01]  /*5730*/  HGMMA.64x16x16.F32 R168, gdesc[UR4], RZ, !UPT, gsb0 ;  /* 0x0020000004a879f0 */ /* 0x000fe2000c0008ff */
        /* <DEDUP_REMOVED lines=114> */
[----:B------:R-:W-:-:S03]  /*5e60*/  FMUL.FTZ R119, R119, R2 ;  /* 0x0000000277777220 */ /* 0x000fc60000410000 */
        /* <DEDUP_REMOVED lines=32> */
[----:B------:R-:W-:Y:S03]  /*6070*/  HGMMA.64x16x16.F32 R120, gdesc[UR56], RZ, !UPT, gsb0 ;  /* 0x00200000387879f0 */ /* 0x000fe6000c0008ff */
        /* <DEDUP_REMOVED lines=408> */
[----:B------:R-:W-:Y:S02]  /*7a00*/  UIADD3 UR7, UR6, 0x986, URZ ;  /* 0x0000098606077890 */ /* 0x000fe4000fffe03f */
        /* <DEDUP_REMOVED lines=22> */
.L_x_3456:
[----:B------:R-:W-:Y:S01]  /*7b70*/  ULEA UR7, UR37, UR39, 0x3 ;  /* 0x0000002725077291 */ /* 0x000fe2000f8e183f */
[----:B01----:R-:W-:-:S05]  /*7b80*/  IMAD.U32 R0, RZ, RZ, UR60 ;  /* 0x0000003cff007e24 */ /* 0x003fca000f8e00ff */
[----:B------:R-:W-:-:S04]  /*7b90*/  SHF.L.U32 R0, R0, 0x1f, RZ ;  /* 0x0000001f00007819 */ /* 0x000fc800000006ff */
[----:B------:R0:W1:Y:S01]  /*7ba0*/  SYNCS.PHASECHK.TRANS64.TRYWAIT P2, [UR7+0x36850], R0 ;  /* 0x03685000ff0075a7 */ /* 0x0000620008040147 */
[----:B------:R-:W-:Y:S05]  /*7bb0*/  @!P0 BRA `(.L_x_3457) ;  /* 0x0000000000048947 */ /* 0x000fea0003800000 */
[----:B------:R-:W-:Y:S01]  /*7bc0*/  BPT.TRAP 0x1 ;  /* 0x000000040000795c */ /* 0x000fe20000300000 */
.L_x_3457:
[----:B-1----:R-:W-:Y:S05]  /*7bd0*/  @P2 BRA `(.L_x_3458) ;  /* 0x0000000000082947 */ /* 0x002fea0003800000 */
[----:B------:R-:W1:Y:S02]  /*7be0*/  SYNCS.PHASECHK.TRANS64.TRYWAIT P2, [UR7+0x36850], R0 ;  /* 0x03685000ff0075a7 */ /* 0x000e640008040147 */
[----:B-1----:R-:W-:Y:S05]  /*7bf0*/  @!P2 BRA `(.L_x_3459) ;  /* 0x0000008400d4a947 */ /* 0x002fea0003800000 */
.L_x_3458:
[----:B------:R-:W-:Y:S01]  /*7c00*/  UIADD3 UR39, UR39, 0x400, URZ ;  /* 0x0000040027277890 */ /* 0x000fe2000fffe03f */
[----:B------:R-:W-:Y:S01]  /*7c10*/  WARPGROUP.ARRIVE ;  /* 0x00000000000079c5 */ /* 0x000fe20000000000 */
[----:B------:R-:W-:Y:S01]  /*7c20*/  UMOV UR11, 0x40000040 ;  /* 0x40000040000b7882 */ /* 0x000fe20000000000 */
[----:B01----:R-:W-:Y:S01]  /*7c30*/  FMNMX.FTZ R0, R168, R11, !PT ;  /* 0x0000000ba8007209 */ /* 0x003fe20007810000 */
[----:B------:R-:W-:Y:S01]  /*7c40*/  USHF.R.U32.HI UR39, URZ, 0x4, UR39 ;  /* 0x000000043f277899 */ /* 0x000fe20008011627 */
[C---:B------:R-:W-:Y:S01]  /*7c50*/  ISETP.GT.AND P2, PT, R10.reuse, RZ, PT ;  /* 0x000000ff0a00720c */ /* 0x040fe20003f44270 */
[----:B------:R-:W-:Y:S01]  /*7c60*/  UMOV UR60, UR61 ;  /* 0x0000003d003c7c82 */ /* 0x000fe20008000000 */
[----:B------:R-:W-:Y:S01]  /*7c70*/  FMNMX.FTZ R3, R169, R0, !PT ;  /* 0x00000000a9037209 */ /* 0x000fe20007810000 */
[----:B------:R-:W-:Y:S01]  /*7c80*/  ULOP3.LUT UR39, UR39, 0x3fff, URZ, 0xc0, !UPT ;  /* 0x00003fff27277892 */ /* 0x000fe2000f8ec03f */
[----:B------:R-:W-:Y:S02]  /*7c90*/  VIADD R10, R10, 0xffffffff ;  /* 0xffffffff0a0a7836 */ /* 0x000fe40000000000 */
[----:B------:R-:W-:Y:S01]  /*7ca0*/  FMNMX.FTZ R0, R172, R3, !PT ;  /* 0x00000003ac007209 */ /* 0x000fe20007810000 */
[----:B------:R-:W-:-:S03]  /*7cb0*/  ULOP3.LUT UR6, UR39, 0x3800000, URZ, 0xfc, !UPT ;  /* 0x0380000027067892 */ /* 0x000fc6000f8efc3f */
[----:B------:R-:W-:Y:S01]  /*7cc0*/  FMNMX.FTZ R3, R173, R0, !PT ;  /* 0x00000000ad037209 */ /* 0x000fe20007810000 */
[----:B------:R-:W-:-:S03]  /*7cd0*/  UIMAD UR6, UR37, 0xa80, UR6 ;  /* 0x00000a80250678a4 */ /* 0x000fc6000f8e0206 */
[----:B------:R-:W-:Y:S01]  /*7ce0*/  FMNMX.FTZ R0, R160, R3, !PT ;  /* 0x00000003a0007209 */ /* 0x000fe20007810000 */
[----:B------:R-:W-:-:S03]  /*7cf0*/  UMOV UR37, UR36 ;  /* 0x0000002400257c82 */ /* 0x000fc60008000000 */
[----:B------:R-:W-:Y:S01]  /*7d00*/  UMOV UR10, UR6 ;  /* 0x00000006000a7c82 */ /* 0x000fe20008000000 */
[----:B------:R-:W-:Y:S01]  /*7d10*/  FMNMX.FTZ R3, R161, R0, !PT ;  /* 0x00000000a1037209 */ /* 0x000fe20007810000 */
[----:B------:R-:W-:Y:S01]  /*7d20*/  HGMMA.64x192x16.F32 R24, R200, gdesc[UR8].tnspB, R24, gsb0 ;  /* 0x42e00008c8187df0 */ /* 0x000fe20008000818 */
        /* <DEDUP_REMOVED lines=24> */
[----:B------:R-:W0:Y:S03]  /*7eb0*/  LDC R0, c[0x0][0x988] ;  /* 0x00026200ff007b82 */ /* 0x000e260000000800 */
[----:B------:R-:W1:Y:S02]  /*7ec0*/  SHFL.BFLY PT, R3, R2, 0x2, 0x1f ;  /* 0x0c401f0002037f89 */ /* 0x000e6400000e0000 */
[----:B-1----:R-:W-:Y:S02]  /*7ed0*/  FMNMX.FTZ R3, R2, R3, !PT ;  /* 0x0000000302037209 */ /* 0x002fe40007810000 */
[----:B------:R-:W-:-:S03]  /*7ee0*/  FMNMX.FTZ R2, R170, R9, !PT ;  /* 0x00000009aa027209 */ /* 0x000fc60007810000 */
[----:B------:R-:W1:Y:S02]  /*7ef0*/  SHFL.BFLY PT, R4, R3, 0x1, 0x1f ;  /* 0x0c201f0003047f89 */ /* 0x000e6400000e0000 */
[----:B-1----:R-:W-:Y:S02]  /*7f00*/  FMNMX.FTZ R4, R3, R4, !PT ;  /* 0x0000000403047209 */ /* 0x002fe40007810000 */
[----:B------:R-:W-:-:S03]  /*7f10*/  FMNMX.FTZ R3, R171, R2, !PT ;  /* 0x00000002ab037209 */ /* 0x000fc60007810000 */
[----:B------:R-:W-:Y:S01]  /*7f20*/  FADD.FTZ R11, -R4, R11 ;  /* 0x0000000b040b7221 */ /* 0x000fe20000010100 */
[----:B------:R-:W-:-:S03]  /*7f30*/  FMNMX.FTZ R2, R174, R3, !PT ;  /* 0x00000003ae027209 */ /* 0x000fc60007810000 */
[----:B0-----:R-:W-:Y:S01]  /*7f40*/  FMUL.FTZ R8, R11, R0 ;  /* 0x000000000b087220 */ /* 0x001fe20000410000 */
[----:B------:R-:W-:-:S04]  /*7f50*/  FMNMX.FTZ R3, R175, R2, !PT ;  /* 0x00000002af037209 */ /* 0x000fc80007810000 */
[----:B------:R-:W-:Y:S01]  /*7f60*/  FMNMX.FTZ R2, R162, R3, !PT ;  /* 0x00000003a2027209 */ /* 0x000fe20007810000 */
[----:B------:R-:W-:Y:S03]  /*7f70*/  MUFU.EX2 R8, R8 ;  /* 0x0000000800087308 */ /* 0x000fe60000000800 */
        /* <DEDUP_REMOVED lines=12> */
[----:B------:R-:W-:Y:S01]  /*8040*/  WARPGROUP.ARRIVE ;  /* 0x00000000000079c5 */ /* 0x000fe20000000000 */
[----:B------:R-:W-:-:S04]  /*8050*/  FMNMX.FTZ R2, R138, R3, !PT ;  /* 0x000000038a027209 */ /* 0x000fc80007810000 */
        /* <DEDUP_REMOVED lines=17> */
[----:B0-----:R-:W-:Y:S01]  /*8170*/  FMNMX.FTZ R3, R14, R3, !PT ;  /* 0x000000030e037209 */ /* 0x001fe20007810000 */
[----:B------:R-:W-:Y:S02]  /*8180*/  WARPGROUP.DEPBAR.LE gsb0, 0x0 ;  /* 0x00008000000079c5 */ /* 0x000fe40000010000 */
[----:B------:R-:W-:-:S06]  /*8190*/  WARPGROUP.ARRIVE ;  /* 0x00000000000079c5 */ /* 0x000fcc0000000000 */
[----:B------:R-:W-:Y:S01]  /*81a0*/  HGMMA.64x192x16.F32 R24, R192, gdesc[UR8].tnspB, R24, gsb0 ;  /* 0x42e00008c0187df0 */ /* 0x000fe20008000818 */
[----:B------:R-:W-:Y:S01]  /*81b0*/  UIADD3 UR10, UR6, 0x180, URZ ;  /* 0x00000180060a7890 */ /* 0x000fe2000fffe03f */
[----:B------:R-:W-:Y:S01]  /*81c0*/  UMOV UR11, 0x40000040 ;  /* 0x40000040000b7882 */ /* 0x000fe20000000000 */
[----:B------:R-:W-:Y:S02]  /*81d0*/  WARPGROUP.DEPBAR.LE gsb0, 0x0 ;  /* 0x00008000000079c5 */ /* 0x000fe40000010000 */
[----:B------:R-:W-:-:S15]  /*81e0*/  WARPGROUP.ARRIVE ;  /* 0x00000000000079c5 */ /* 0x000fde0000000000 */
[----:B------:R-:W-:Y:S01]  /*81f0*/  HGMMA.64x192x16.F32 R24, R188, gdesc[UR8].tnspB, R24, gsb0 ;  /* 0x42e00008bc187df0 */ /* 0x000fe20008000818 */
[----:B------:R-:W-:Y:S01]  /*8200*/  UIADD3 UR10, UR6, 0x200, URZ ;  /* 0x00000200060a7890 */ /* 0x000fe2000fffe03f */
[----:B------:R-:W-:Y:S01]  /*8210*/  UMOV UR11, 0x40000040 ;  /* 0x40000040000b7882 */ /* 0x000fe20000000000 */
[----:B------:R-:W-:Y:S02]  /*8220*/  WARPGROUP.DEPBAR.LE gsb0, 0x0 ;  /* 0x00008000000079c5 */ /* 0x000fe40000010000 */
[----:B------:R-:W-:Y:S01]  /*8230*/  WARPGROUP.ARRIVE ;  /* 0x00000000000079c5 */ /* 0x000fe20000000000 */
[----:B------:R-:W-:-:S04]  /*8240*/  FMUL.FTZ R189, R4, R0 ;  /* 0x0000000004bd7220 */ /* 0x000fc80000410000 */
[----:B------:R-:W-:-:S10]  /*8250*/  FFMA.FTZ R13, R153, R0, -R189 ;  /* 0x00000000990d7223 */ /* 0x000fd400000108bd */
[----:B------:R-:W-:Y:S01]  /*8260*/  HGMMA.64x192x16.F32 R24, R184, gdesc[UR8].tnspB, R24, gsb0 ;  /* 0x42e00008b8187df0 */ /* 0x000fe20008000818 */
[----:B------:R-:W-:Y:S01]  /*8270*/  UIADD3 UR10, UR6, 0x280, URZ ;  /* 0x00000280060a7890 */ /* 0x000fe2000fffe03f */
[-CC-:B------:R-:W-:Y:S01]  /*8280*/  FFMA.FTZ R200, R169, R0.reuse, -R189.reuse ;  /* 0x00000000a9c87223 */ /* 0x180fe200000108bd */
[----:B------:R-:W-:Y:S01]  /*8290*/  UMOV UR11, 0x40000040 ;  /* 0x40000040000b7882 */ /* 0x000fe20000000000 */
[----:B------:R-:W-:Y:S01]  /*82a0*/  UIADD3 UR6, UR6, 0x300, URZ ;  /* 0x0000030006067890 */ /* 0x000fe2000fffe03f */
        /* <DEDUP_REMOVED lines=49> */
[-CC-:B------:R-:W-:Y:S01]  /*85c0*/  FFMA.FTZ R184, R136, R0.reuse, -R189.reuse ;  /* 0x0000000088b87223 */ /* 0x180fe200000108bd */
[----:B------:R-:W-:-:S04]  /*85d0*/  FFMA.FTZ R186, R140, R0, -R189 ;  /* 0x000000008cba7223 */ /* 0x000fc800000108bd */
[----:B------:R-:W-:Y:S01]  /*85e0*/  HGMMA.64x192x16.F32 R24, R180, gdesc[UR8].tnspB, R24, gsb0 ;  /* 0x42e00008b4187df0 */ /* 0x000fe20008000818 */
[----:B------:R-:W-:Y:S01]  /*85f0*/  UMOV UR10, UR6 ;  /* 0x00000006000a7c82 */ /* 0x000fe20008000000 */
[----:B------:R-:W-:Y:S01]  /*8600*/  UMOV UR11, 0x40000040 ;  /* 0x40000040000b7882 */ /* 0x000fe20000000000 */
[----:B------:R-:W-:Y:S08]  /*8610*/  MUFU.EX2 R184, R184 ;  /* 0x000000b800b87308 */ /* 0x000ff00000000800 */
[----:B------:R-:W-:Y:S01]  /*8620*/  MUFU.EX2 R186, R186 ;  /* 0x000000ba00ba7308 */ /* 0x000fe20000000800 */
[----:B------:R-:W-:-:S02]  /*8630*/  WARPGROUP.DEPBAR.LE gsb0, 0x0 ;  /* 0x00008000000079c5 */ /* 0x000fc40000010000 */
[----:B------:R-:W-:Y:S01]  /*8640*/  WARPGROUP.ARRIVE ;  /* 0x00000000000079c5 */ /* 0x000fe20000000000 */
[-CC-:B------:R-:W-:Y:S01]  /*8650*/  FFMA.FTZ R180, R128, R0.reuse, -R189.reuse ;  /* 0x0000000080b47223 */ /* 0x180fe200000108bd */
[-CC-:B------:R-:W-:Y:S01]  /*8660*/  FFMA.FTZ R182, R132, R0.reuse, -R189.reuse ;  /* 0x0000000084b67223 */ /* 0x180fe200000108bd */
[-C--:B------:R-:W-:Y:S01]  /*8670*/  FFMA.FTZ R189, R125, R0.reuse, -R189 ;  /* 0x000000007dbd7223 */ /* 0x080fe200000108bd */
[----:B------:R-:W-:Y:S02]  /*8680*/  FADD.FTZ R125, -R3, R9 ;  /* 0x00000009037d7221 */ /* 0x000fe40000010100 */
[----:B------:R-:W-:Y:S01]  /*8690*/  HGMMA.64x192x16.F32 R24, R176, gdesc[UR8].tnspB, R24, gsb0 ;  /* 0x42e00008b0187df0 */ /* 0x000fe20008000818 */
[----:B------:R0:W-:Y:S01]  /*86a0*/  MUFU.EX2 R9, R189 ;  /* 0x000000bd00097308 */ /* 0x0001e20000000800 */
[-C--:B------:R-:W-:Y:S01]  /*86b0*/  FMUL.FTZ R2, R125, R0.reuse ;  /* 0x000000007d027220 */ /* 0x080fe20000410000 */
[----:B------:R-:W-:-:S04]  /*86c0*/  FMUL.FTZ R125, R3, R0 ;  /* 0x00000000037d7220 */ /* 0x000fc80000410000 */
[-CC-:B------:R-:W-:Y:S01]  /*86d0*/  FFMA.FTZ R201, R170, R0.reuse, -R125.reuse ;  /* 0x00000000aac97223 */ /* 0x180fe2000001087d */
[-CC-:B------:R-:W-:Y:S01]  /*86e0*/  FFMA.FTZ R20, R171, R0.reuse, -R125.reuse ;  /* 0x00000000ab147223 */ /* 0x180fe2000001087d */
[----:B------:R-:W-:Y:S01]  /*86f0*/  MUFU.EX2 R2, R2 ;  /* 0x0000000200027308 */ /* 0x000fe20000000800 */
[-CC-:B------:R-:W-:Y:S01]  /*8700*/  FFMA.FTZ R203, R174, R0.reuse, -R125.reuse ;  /* 0x00000000aecb7223 */ /* 0x180fe2000001087d */
[-CC-:B------:R-:W-:Y:S01]  /*8710*/  FFMA.FTZ R120, R175, R0.reuse, -R125.reuse ;  /* 0x00000000af787223 */ /* 0x180fe2000001087d */
[-CC-:B0-----:R-:W-:Y:S01]  /*8720*/  FFMA.FTZ R189, R146, R0.reuse, -R125.reuse ;  /* 0x0000000092bd7223 */ /* 0x181fe2000001087d */
[-CC-:B------:R-:W-:Y:S01]  /*8730*/  FFMA.FTZ R197, R162, R0.reuse, -R125.reuse ;  /* 0x00000000a2c57223 */ /* 0x180fe2000001087d */
[----:B------:R-:W-:Y:S02]  /*8740*/  IMAD.U32 R146, RZ, RZ, UR7 ;  /* 0x00000007ff927e24 */ /* 0x000fe4000f8e00ff */
[-CC-:B------:R-:W-:Y:S01]  /*8750*/  FFMA.FTZ R124, R163, R0.reuse, -R125.reuse ;  /* 0x00000000a37c7223 */ /* 0x180fe2000001087d */
[-CC-:B------:R-:W-:Y:S01]  /*8760*/  FFMA.FTZ R199, R166, R0.reuse, -R125.reuse ;  /* 0x00000000a6c77223 */ /* 0x180fe2000001087d */
[----:B------:R-:W0:Y:S01]  /*8770*/  MUFU.EX2 R201, R201 ;  /* 0x000000c900c97308 */ /* 0x000e220000000800 */
[-CC-:B------:R-:W-:Y:S01]  /*8780*/  FFMA.FTZ R185, R138, R0.reuse, -R125.reuse ;  /* 0x000000008ab97223 */ /* 0x180fe2000001087d */
[----:B------:R-:W-:Y:S01]  /*8790*/  @!P1 IADD3 R146, R146, 0x36860, RZ ;  /* 0x0003686092929810 */ /* 0x000fe20007ffe0ff */
[-CC-:B------:R-:W-:Y:S01]  /*87a0*/  FFMA.FTZ R128, R167, R0.reuse, -R125.reuse ;  /* 0x00000000a7807223 */ /* 0x180fe2000001087d */
[-CC-:B------:R-:W-:Y:S01]  /*87b0*/  FFMA.FTZ R193, R154, R0.reuse, -R125.reuse ;  /* 0x000000009ac17223 */ /* 0x180fe2000001087d */
[-CC-:B------:R-:W-:Y:S01]  /*87c0*/  FFMA.FTZ R132, R155, R0.reuse, -R125.reuse ;  /* 0x000000009b847223 */ /* 0x180fe2000001087d */
[----:B------:R-:W-:Y:S01]  /*87d0*/  @!P1 PRMT R146, RZ, 0x654, R146 ;  /* 0x00000654ff929816 */ /* 0x000fe20000000092 */
[-CC-:B------:R-:W-:Y:S01]  /*87e0*/  FFMA.FTZ R187, R142, R0.reuse, -R125.reuse ;  /* 0x000000008ebb7223 */ /* 0x180fe2000001087d */
[----:B------:R-:W1:Y:S01]  /*87f0*/  MUFU.EX2 R20, R20 ;  /* 0x0000001400147308 */ /* 0x000e620000000800 */
[-CC-:B------:R-:W-:Y:S01]  /*8800*/  FFMA.FTZ R195, R158, R0.reuse, -R125.reuse ;  /* 0x000000009ec37223 */ /* 0x180fe2000001087d */
[-CC-:B------:R-:W-:Y:S01]  /*8810*/  FFMA.FTZ R181, R130, R0.reuse, -R125.reuse ;  /* 0x0000000082b57223 */ /* 0x180fe2000001087d */
[-CC-:B------:R-:W-:Y:S01]  /*8820*/  FFMA.FTZ R136, R159, R0.reuse, -R125.reuse ;  /* 0x000000009f887223 */ /* 0x180fe2000001087d */
[-CC-:B------:R-:W-:Y:S01]  /*8830*/  FFMA.FTZ R140, R147, R0.reuse, -R125.reuse ;  /* 0x00000000938c7223 */ /* 0x180fe2000001087d */
[-CC-:B------:R-:W-:Y:S01]  /*8840*/  FFMA.FTZ R191, R150, R0.reuse, -R125.reuse ;  /* 0x0000000096bf7223 */ /* 0x180fe2000001087d */
[-CC-:B------:R-:W-:Y:S01]  /*8850*/  FFMA.FTZ R144, R151, R0.reuse, -R125.reuse ;  /* 0x0000000097907223 */ /* 0x180fe2000001087d */
[-C--:B------:R-:W-:Y:S01]  /*8860*/  FFMA.FTZ R143, R143, R0.reuse, -R125 ;  /* 0x000000008f8f7223 */ /* 0x080fe2000001087d */
[----:B------:R-:W2:Y:S01]  /*8870*/  MUFU.EX2 R203, R203 ;  /* 0x000000cb00cb7308 */ /* 0x000ea20000000800 */
[----:B0-----:R-:W-:Y:S01]  /*8880*/  FFMA.FTZ R5, R2, R5, R201 ;  /* 0x0000000502057223 */ /* 0x001fe200000100c9 */
[-CC-:B------:R-:W-:Y:S01]  /*8890*/  FFMA.FTZ R131, R131, R0.reuse, -R125.reuse ;  /* 0x0000000083837223 */ /* 0x180fe2000001087d */
[-CC-:B------:R-:W-:Y:S01]  /*88a0*/  FFMA.FTZ R134, R134, R0.reuse, -R125.reuse ;  /* 0x0000000086867223 */ /* 0x180fe2000001087d */
[-CC-:B------:R-:W-:Y:S01]  /*88b0*/  FFMA.FTZ R135, R135, R0.reuse, -R125.reuse ;  /* 0x0000000087877223 */ /* 0x180fe2000001087d */
[-CC-:B------:R-:W-:Y:S01]  /*88c0*/  FFMA.FTZ R123, R123, R0.reuse, -R125.reuse ;  /* 0x000000007b7b7223 */ /* 0x180fe2000001087d */
[----:B------:R-:W-:-:S02]  /*88d0*/  FFMA.FTZ R126, R126, R0, -R125 ;  /* 0x000000007e7e7223 */ /* 0x000fc4000001087d */
        /* <DEDUP_REMOVED lines=11> */
[----:B--2---:R-:W-:Y:S01]  /*8990*/  FADD.FTZ R130, R124, R5 ;  /* 0x000000057c827221 */ /* 0x004fe20000010000 */
[----:B------:R-:W-:Y:S01]  /*89a0*/  FFMA.FTZ R5, R122, R0, -R125 ;  /* 0x000000007a057223 */ /* 0x000fe2000001087d */
[----:B------:R-:W-:-:S05]  /*89b0*/  F2FP.F16.F32.PACK_AB R197, R124, R197 ;  /* 0x000000c57cc5723e */ /* 0x000fca00000000ff */
[----:B------:R-:W2:Y:S08]  /*89c0*/  MUFU.EX2 R193, R193 ;  /* 0x000000c100c17308 */ /* 0x000eb00000000800 */
        /* <DEDUP_REMOVED lines=20> */
[----:B0-----:R-:W-:Y:S01]  /*8b10*/  FFMA.FTZ R133, R8, R6, R11 ;  /* 0x0000000608857223 */ /* 0x001fe2000001000b */
[----:B------:R0:W-:Y:S01]  /*8b20*/  @!P1 SYNCS.ARRIVE.TRANS64.RED.A1T0 RZ, [R146+URZ], RZ ;  /* 0x000000ff92ff99a7 */ /* 0x0001e2000810043f */
[-CC-:B------:R-:W-:Y:S01]  /*8b30*/  FFMA.FTZ R6, R139, R0.reuse, -R125.reuse ;  /* 0x000000008b067223 */ /* 0x180fe2000001087d */
[----:B------:R-:W-:Y:S01]  /*8b40*/  FFMA.FTZ R125, R127, R0, -R125 ;  /* 0x000000007f7d7223 */ /* 0x000fe2000001087d */
[C---:B------:R-:W-:Y:S01]  /*8b50*/  FADD.FTZ R133, R200.reuse, R133 ;  /* 0x00000085c8857221 */ /* 0x040fe20000010000 */
[----:B------:R-:W-:Y:S01]  /*8b60*/  F2FP.F16.F32.PACK_AB R200, R200, R11 ;  /* 0x0000000bc8c8723e */ /* 0x000fe200000000ff */
[----:B------:R-:W-:Y:S02]  /*8b70*/  MUFU.EX2 R177, R5 ;  /* 0x0000000500b17308 */ /* 0x000fe40000000800 */
[----:B0-----:R-:W-:Y:S01]  /*8b80*/  FADD.FTZ R146, R202, R133 ;  /* 0x00000085ca927221 */ /* 0x001fe20000010000 */
[----:B------:R-:W-:-:S03]  /*8b90*/  F2FP.F16.F32.PACK_AB R202, R169, R202 ;  /* 0x000000caa9ca723e */ /* 0x000fc600000000ff */
[----:B------:R-:W-:Y:S02]  /*8ba0*/  FADD.FTZ R133, R169, R146 ;  /* 0x00000092a9857221 */ /* 0x000fe40000010000 */
[----:B------:R-:W0:Y:S02]  /*8bb0*/  MUFU.EX2 R6, R6 ;  /* 0x0000000600067308 */ /* 0x000e240000000800 */
[----:B------:R-:W-:Y:S01]  /*8bc0*/  FADD.FTZ R142, R196, R133 ;  /* 0x00000085c48e7221 */ /* 0x000fe20000010000 */
[----:B------:R-:W-:-:S03]  /*8bd0*/  F2FP.F16.F32.PACK_AB R196, R161, R196 ;  /* 0x000000c4a1c4723e */ /* 0x000fc600000000ff */
[----:B------:R-:W-:Y:S02]  /*8be0*/  FADD.FTZ R133, R161, R142 ;  /* 0x0000008ea1857221 */ /* 0x000fe40000010000 */
[----:B------:R-:W0:Y:S02]  /*8bf0*/  MUFU.EX2 R123, R123 ;  /* 0x0000007b007b7308 */ /* 0x000e240000000800 */
[----:B------:R-:W-:Y:S01]  /*8c00*/  FADD.FTZ R138, R198, R133 ;  /* 0x00000085c68a7221 */ /* 0x000fe20000010000 */
[----:B------:R-:W-:Y:S01]  /*8c10*/  FADD.FTZ R133, R199, R130 ;  /* 0x00000082c7857221 */ /* 0x000fe20000010000 */
[C---:B------:R-:W-:Y:S02]  /*8c20*/  F2FP.F16.F32.PACK_AB R198, R15.reuse, R198 ;  /* 0x000000c60fc6723e */ /* 0x040fe400000000ff */
[----:B------:R-:W-:Y:S01]  /*8c30*/  FADD.FTZ R139, R15, R138 ;  /* 0x0000008a0f8b7221 */ /* 0x000fe20000010000 */
[C---:B-1----:R-:W-:Y:S01]  /*8c40*/  FADD.FTZ R130, R128.reuse, R133 ;  /* 0x0000008580827221 */ /* 0x042fe20000010000 */
[----:B------:R-:W1:Y:S01]  /*8c50*/  MUFU.EX2 R179, R126 ;  /* 0x0000007e00b37308 */ /* 0x000e620000000800 */
[----:B------:R-:W-:Y:S01]  /*8c60*/  F2FP.F16.F32.PACK_AB R199, R128, R199 ;  /* 0x000000c780c7723e */ /* 0x000fe200000000ff */
[----:B------:R-:W-:Y:S01]  /*8c70*/  FADD.FTZ R138, R192, R139 ;  /* 0x0000008bc08a7221 */ /* 0x000fe20000010000 */
[----:B--2---:R-:W-:Y:S01]  /*8c80*/  FADD.FTZ R133, R193, R130 ;  /* 0x00000082c1857221 */ /* 0x004fe20000010000 */
[----:B------:R-:W-:-:S02]  /*8c90*/  F2FP.F16.F32.PACK_AB R192, R13, R192 ;  /* 0x000000c00dc0723e */ /* 0x000fc400000000ff */
[----:B------:R-:W-:Y:S01]  /*8ca0*/  FADD.FTZ R127, R13, R138 ;  /* 0x0000008a0d7f7221 */ /* 0x000fe20000010000 */
[C---:B---3--:R-:W-:Y:S01]  /*8cb0*/  FADD.FTZ R130, R132.reuse, R133 ;  /* 0x0000008584827221 */ /* 0x048fe20000010000 */
[----:B------:R-:W2:Y:S01]  /*8cc0*/  MUFU.EX2 R125, R125 ;  /* 0x0000007d007d7308 */ /* 0x000ea20000000800 */
[----:B------:R-:W-:Y:S01]  /*8cd0*/  F2FP.F16.F32.PACK_AB R193, R132, R193 ;  /* 0x000000c184c1723e */ /* 0x000fe200000000ff */
[----:B------:R-:W-:Y:S01]  /*8ce0*/  FADD.FTZ R138, R194, R127 ;  /* 0x0000007fc28a7221 */ /* 0x000fe20000010000 */
[----:B----4-:R-:W-:Y:S01]  /*8cf0*/  FADD.FTZ R11, R195, R130 ;  /* 0x00000082c30b7221 */ /* 0x010fe20000010000 */
[C---:B------:R-:W-:Y:S02]  /*8d00*/  F2FP.F16.F32.PACK_AB R194, R21.reuse, R194 ;  /* 0x000000c215c2723e */ /* 0x040fe400000000ff */
[----:B------:R-:W-:Y:S01]  /*8d10*/  FADD.FTZ R127, R21, R138 ;  /* 0x0000008a157f7221 */ /* 0x000fe20000010000 */
[C---:B-----5:R-:W-:Y:S01]  /*8d20*/  FADD.FTZ R130, R136.reuse, R11 ;  /* 0x0000000b88827221 */ /* 0x060fe20000010000 */
        /* <DEDUP_REMOVED lines=8> */
[----:B------:R-:W-:Y:S01]  /*8db0*/  FADD.FTZ R11, R191, R20 ;  /* 0x00000014bf0b7221 */ /* 0x000fe20000010000 */
[----:B------:R-:W-:-:S02]  /*8dc0*/  F2FP.F16.F32.PACK_AB R190, R149, R190 ;  /* 0x000000be95be723e */ /* 0x000fc400000000ff */
[----:B------:R-:W-:Y:S01]  /*8dd0*/  FADD.FTZ R13, R149, R120 ;  /* 0x00000078950d7221 */ /* 0x000fe20000010000 */
[C---:B------:R-:W-:Y:S01]  /*8de0*/  FADD.FTZ R20, R144.reuse, R11 ;  /* 0x0000000b90147221 */ /* 0x040fe20000010000 */
[----:B------:R-:W-:Y:S02]  /*8df0*/  F2FP.F16.F32.PACK_AB R191, R144, R191 ;  /* 0x000000bf90bf723e */ /* 0x000fe400000000ff */
[----:B------:R-:W-:Y:S01]  /*8e00*/  FADD.FTZ R120, R184, R13 ;  /* 0x0000000db8787221 */ /* 0x000fe20000010000 */
[----:B------:R-:W-:Y:S01]  /*8e10*/  FADD.FTZ R11, R185, R20 ;  /* 0x00000014b90b7221 */ /* 0x000fe20000010000 */
[C---:B0-----:R-:W-:Y:S02]  /*8e20*/  F2FP.F16.F32.PACK_AB R185, R6.reuse, R185 ;  /* 0x000000b906b9723e */ /* 0x041fe400000000ff */
        /* <DEDUP_REMOVED lines=8> */
[----:B------:R-:W-:Y:S01]  /*8eb0*/  F2FP.F16.F32.PACK_AB R187, R122, R187 ;  /* 0x000000bb7abb723e */ /* 0x000fe200000000ff */
[----:B------:R-:W-:Y:S02]  /*8ec0*/  IMAD.MOV.U32 R11, RZ, RZ, R4 ;  /* 0x000000ffff0b7224 */ /* 0x000fe400078e0004 */
        /* <DEDUP_REMOVED lines=8> */
[C---:B------:R-:W-:Y:S02]  /*8f50*/  F2FP.F16.F32.PACK_AB R182, R129.reuse, R182 ;  /* 0x000000b681b6723e */ /* 0x040fe400000000ff */
[----:B------:R-:W-:Y:S01]  /*8f60*/  FADD.FTZ R5, R129, R6 ;  /* 0x0000000681057221 */ /* 0x000fe20000010000 */
[C---:B------:R-:W-:Y:S01]  /*8f70*/  FADD.FTZ R20, R135.reuse, R20 ;  /* 0x0000001487147221 */ /* 0x040fe20000010000 */
[----:B------:R-:W-:-:S02]  /*8f80*/  F2FP.F16.F32.PACK_AB R183, R135, R183 ;  /* 0x000000b787b7723e */ /* 0x000fc400000000ff */
[----:B------:R-:W-:Y:S01]  /*8f90*/  FADD.FTZ R6, R12, R5 ;  /* 0x000000050c067221 */ /* 0x000fe20000010000 */
[----:B------:R-:W-:Y:S01]  /*8fa0*/  FADD.FTZ R20, R177, R20 ;  /* 0x00000014b1147221 */ /* 0x000fe20000010000 */
[----:B------:R-:W-:Y:S02]  /*8fb0*/  F2FP.F16.F32.PACK_AB R177, R123, R177 ;  /* 0x000000b17bb1723e */ /* 0x000fe400000000ff */
[----:B------:R-:W-:Y:S01]  /*8fc0*/  FADD.FTZ R5, R121, R6 ;  /* 0x0000000679057221 */ /* 0x000fe20000010000 */
[----:B------:R-:W-:-:S03]  /*8fd0*/  FADD.FTZ R20, R123, R20 ;  /* 0x000000147b147221 */ /* 0x000fc60000010000 */
[----:B------:R-:W-:Y:S01]  /*8fe0*/  FADD.FTZ R6, R14, R5 ;  /* 0x000000050e067221 */ /* 0x000fe20000010000 */
[----:B-1----:R-:W-:Y:S01]  /*8ff0*/  FADD.FTZ R20, R179, R20 ;  /* 0x00000014b3147221 */ /* 0x002fe20000010000 */
[----:B--2---:R-:W-:Y:S02]  /*9000*/  F2FP.F16.F32.PACK_AB R179, R125, R179 ;  /* 0x000000b37db3723e */ /* 0x004fe400000000ff */
[----:B------:R-:W-:Y:S01]  /*9010*/  FADD.FTZ R6, R9, R6 ;  /* 0x0000000609067221 */ /* 0x000fe20000010000 */
[----:B------:R-:W-:Y:S01]  /*9020*/  FADD.FTZ R5, R125, R20 ;  /* 0x000000147d057221 */ /* 0x000fe20000010000 */
[----:B------:R-:W-:Y:S01]  /*9030*/  IMAD.MOV.U32 R9, RZ, RZ, R3 ;  /* 0x000000ffff097224 */ /* 0x000fe200078e0003 */
[----:B------:R-:W-:Y:S06]  /*9040*/  @P2 BRA `(.L_x_3460) ;  /* 0xffffffc400142947 */ /* 0x000fec000383ffff */
.L_x_3451:
        /* <DEDUP_REMOVED lines=99> */
.L_x_3461:
        /* <DEDUP_REMOVED lines=9> */
.L_x_3462:
[----:B-1----:R-:W-:Y:S05]  /*9710*/  @P2 BRA `(.L_x_3463) ;  /* 0x0000000000082947 */ /* 0x002fea0003800000 */
[----:B------:R-:W1:Y:S02]  /*9720*/  SYNCS.PHASECHK.TRANS64.TRYWAIT P0, [UR12+0x36850], R2 ;  /* 0x03685002ff0075a7 */ /* 0x000e64000800014c */
[----:B-1----:R-:W-:Y:S05]  /*9730*/  @!P0 BRA `(.L_x_3464) ;  /* 0x0000006c001c8947 */ /* 0x002fea0003800000 */
.L_x_3463:
[----:B------:R-:W-:Y:S01]  /*9740*/  UIADD3 UR5, UR4, 0x400, URZ ;  /* 0x0000040004057890 */ /* 0x000fe2000fffe03f */
[----:B------:R-:W-:Y:S01]  /*9750*/  WARPGROUP.ARRIVE ;  /* 0x00000000000079c5 */ /* 0x000fe20000000000 */
[----:B------:R-:W-:Y:S01]  /*9760*/  UMOV UR7, 0x40000040 ;  /* 0x4000004000077882 */ /* 0x000fe20000000000 */
[----:B-1----:R-:W1:Y:S01]  /*9770*/  SHFL.BFLY PT, R7, R6, 0x2, 0x1f ;  /* 0x0c401f0006077f89 */ /* 0x002e6200000e0000 */
[----:B------:R-:W-:Y:S01]  /*9780*/  USHF.R.U32.HI UR5, URZ, 0x4, UR5 ;  /* 0x000000043f057899 */ /* 0x000fe20008011605 */
[----:B------:R-:W-:Y:S01]  /*9790*/  CS2R R142, SRZ ;  /* 0x00000000008e7805 */ /* 0x000fe2000001ff00 */
[----:B------:R-:W-:Y:S01]  /*97a0*/  IMAD.MOV.U32 R131, RZ, RZ, -0x800000 ;  /* 0xff800000ff837424 */ /* 0x000fe200078e00ff */
[----:B0-----:R-:W0:Y:S01]  /*97b0*/  SHFL.BFLY PT, R2, R5, 0x2, 0x1f ;  /* 0x0c401f0005027f89 */ /* 0x001e2200000e0000 */
[----:B------:R-:W-:Y:S01]  /*97c0*/  ULOP3.LUT UR5, UR5, 0x3fff, URZ, 0xc0, !UPT ;  /* 0x00003fff05057892 */ /* 0x000fe2000f8ec03f */
[----:B------:R-:W-:Y:S01]  /*97d0*/  IMAD.MOV.U32 R130, RZ, RZ, -0x800000 ;  /* 0xff800000ff827424 */ /* 0x000fe200078e00ff */
[----:B------:R-:W2:Y:S01]  /*97e0*/  LDC R132, c[0x0][0xbe8] ;  /* 0x0002fa00ff847b82 */ /* 0x000ea20000000800 */
[----:B------:R-:W-:Y:S01]  /*97f0*/  R2UR UR13, R208 ;  /* 0x00000000d00d72ca */ /* 0x000fe200000e0000 */
[----:B------:R-:W-:Y:S01]  /*9800*/  ULOP3.LUT UR5, UR5, 0x3800000, URZ, 0xfc, !UPT ;  /* 0x0380000005057892 */ /* 0x000fe2000f8efc3f */
[----:B------:R-:W-:Y:S01]  /*9810*/  R2UR UR15, R209 ;  /* 0x00000000d10f72ca */ /* 0x000fe200000e0000 */
[----:B------:R-:W-:Y:S01]  /*9820*/  ULDC UR10, c[0x0][0xc44] ;  /* 0x00031100000a7ab9 */ /* 0x000fe20000000800 */
[----:B------:R-:W-:Y:S01]  /*9830*/  R2UR UR14, R207 ;  /* 0x00000000cf0e72ca */ /* 0x000fe200000e0000 */
[----:B------:R-:W-:-:S02]  /*9840*/  UIMAD UR8, UR36, 0xa80, UR5 ;  /* 0x00000a80240878a4 */ /* 0x000fc4000f8e0205 */
[----:B------:R-:W3:Y:S05]  /*9850*/  LDC R161, c[0x0][0xc38] ;  /* 0x00030e00ffa17b82 */ /* 0x000eea0000000800 */
[----:B------:R-:W-:Y:S02]  /*9860*/  UMOV UR6, UR8 ;  /* 0x0000000800067c82 */ /* 0x000fe40008000000 */
[----:B------:R-:W-:Y:S01]  /*9870*/  HGMMA.64x192x16.F32 R24, R200, gdesc[UR4].tnspB, R24, gsb0 ;  /* 0x42e00004c8187df0 */ /* 0x000fe20008000818 */
[----:B------:R-:W-:Y:S02]  /*9880*/  UIADD3 UR6, UR8, 0x80, URZ ;  /* 0x0000008008067890 */ /* 0x000fe4000fffe03f */
[----:B------:R-:W4:Y:S01]  /*9890*/  S2UR UR5, SR_SWINHI ;  /* 0x00000000000579c3 */ /* 0x000f220000002f00 */
[----:B------:R-:W-:Y:S01]  /*98a0*/  UMOV UR7, 0x40000040 ;  /* 0x4000004000077882 */ /* 0x000fe20000000000 */
[----:B-1----:R-:W-:Y:S01]  /*98b0*/  FADD.FTZ R7, R7, R6 ;  /* 0x0000000607077221 */ /* 0x002fe20000010000 */
[----:B0-----:R-:W-:Y:S01]  /*98c0*/  FADD.FTZ R8, R2, R5 ;  /* 0x0000000502087221 */ /* 0x001fe20000010000 */
[----:B------:R-:W-:-:S03]  /*98d0*/  IMAD R5, R205, 0x40, R17 ;  /* 0x00000040cd057824 */ /* 0x000fc600078e0211 */
[----:B------:R-:W0:Y:S04]  /*98e0*/  SHFL.BFLY PT, R2, R7, 0x1, 0x1f ;  /* 0x0c201f0007027f89 */ /* 0x000e2800000e0000 */
[----:B------:R-:W1:Y:S01]  /*98f0*/  SHFL.BFLY PT, R9, R8, 0x1, 0x1f ;  /* 0x0c201f0008097f89 */ /* 0x000e6200000e0000 */
[----:B0-----:R-:W-:Y:S01]  /*9900*/  FADD.FTZ R10, R7, R2 ;  /* 0x00000002070a7221 */ /* 0x001fe20000010000 */
[----:B-1----:R-:W-:-:S04]  /*9910*/  FADD.FTZ R9, R8, R9 ;  /* 0x0000000908097221 */ /* 0x002fc80000010000 */
[----:B------:R-:W-:Y:S02]  /*9920*/  FSETP.NE.FTZ.AND P0, PT, R10, RZ, PT ;  /* 0x000000ff0a00720b */ /* 0x000fe40003f15000 */
[----:B------:R-:W-:-:S11]  /*9930*/  FSETP.NE.FTZ.AND P2, PT, R9, RZ, PT ;  /* 0x000000ff0900720b */ /* 0x000fd60003f55000 */
[----:B------:R-:W0:Y:S02]  /*9940*/  @P0 MUFU.LG2 R2, R10 ;  /* 0x0000000a00020308 */ /* 0x000e240000000c00 */
[----:B------:R-:W-:-:S06]  /*9950*/  @P2 FMUL.FTZ R7, R0, 0.69314718246459960938 ;  /* 0x3f31721800072820 */ /* 0x000fcc0000410000 */
[----:B------:R-:W1:Y:S08]  /*9960*/  @P2 MUFU.LG2 R6, R9 ;  /* 0x0000000900062308 */ /* 0x000e700000000c00 */
[----:B------:R2:W-:Y:S01]  /*9970*/  @P2 MUFU.RCP R142, R9 ;  /* 0x00000009008e2308 */ /* 0x0005e20000001000 */
[----:B0-----:R-:W-:-:S07]  /*9980*/  @P0 FMUL.FTZ R2, R2, 0.69314718246459960938 ;  /* 0x3f31721802020820 */ /* 0x001fce0000410000 */
[----:B------:R0:W3:Y:S01]  /*9990*/  @P0 MUFU.RCP R143, R10 ;  /* 0x0000000a008f0308 */ /* 0x0000e20000001000 */
[----:B-1----:R-:W-:-:S04]  /*99a0*/  @P2 FMUL.FTZ R6, R6, 0.69314718246459960938 ;  /* 0x3f31721806062820 */ /* 0x002fc80000410000 */
[----:B------:R-:W-:Y:S01]  /*99b0*/  @P2 FFMA.FTZ R130, R7, R3, R6 ;  /* 0x0000000307822223 */ /* 0x000fe20000010006 */
[----:B------:R-:W-:Y:S02]  /*99c0*/  WARPGROUP.DEPBAR.LE gsb0, 0x0 ;  /* 0x00008000000079c5 */ /* 0x000fe40000010000 */
[----:B------:R-:W-:-:S06]  /*99d0*/  WARPGROUP.ARRIVE ;  /* 0x00000000000079c5 */ /* 0x000fcc0000000000 */
[----:B----4-:R-:W-:Y:S01]  /*99e0*/  HGMMA.64x192x16.F32 R24, R196, gdesc[UR4].tnspB, R24, gsb0 ;  /* 0x42e00004c4187df0 */ /* 0x010fe20008000818 */
        /* <DEDUP_REMOVED lines=17> */
[----:B------:R-:W-:Y:S01]  /*9b00*/  UIADD3 UR8, UR8, 0x300, URZ ;  /* 0x0000030008087890 */ /* 0x000fe2000fffe03f */
[----:B------:R-:W-:Y:S02]  /*9b10*/  WARPGROUP.DEPBAR.LE gsb0, 0x0 ;  /* 0x00008000000079c5 */ /* 0x000fe40000010000 */
[----:B------:R-:W-:-:S14]  /*9b20*/  WARPGROUP.ARRIVE ;  /* 0x00000000000079c5 */ /* 0x000fdc0000000000 */
[----:B------:R-:W-:Y:S01]  /*9b30*/  HGMMA.64x192x16.F32 R24, R180, gdesc[UR4].tnspB, R24, gsb0 ;  /* 0x42e00004b4187df0 */ /* 0x000fe20008000818 */
        /* <DEDUP_REMOVED lines=11> */
[----:B------:R-:W-:-:S04]  /*9bf0*/  IMAD.WIDE R126, R5, 0x2, R126 ;  /* 0x00000002057e7825 */ /* 0x000fc800078e027e */
[----:B------:R-:W-:Y:S01]  /*9c00*/  @P0 FMUL.FTZ R5, R0, 0.69314718246459960938 ;  /* 0x3f31721800050820 */ /* 0x000fe20000410000 */
[C---:B------:R-:W-:Y:S01]  /*9c10*/  IADD3 R121, P6, R140.reuse, 0x8020, RZ ;  /* 0x000080208c797810 */ /* 0x040fe20007fde0ff */
[----:B------:R-:W-:Y:S01]  /*9c20*/  UIMAD UR5, UR11, UR8, URZ ;  /* 0x000000080b0572a4 */ /* 0x000fe2000f8e023f */
[C---:B------:R-:W-:Y:S01]  /*9c30*/  IADD3 R135, P4, R140.reuse, 0x8060, RZ ;  /* 0x000080608c877810 */ /* 0x040fe20007f9e0ff */
[----:B------:R-:W-:Y:S01]  /*9c40*/  @P0 FFMA.FTZ R131, R5, R4, R2 ;  /* 0x0000000405830223 */ /* 0x000fe20000010002 */
[----:B------:R-:W-:Y:S01]  /*9c50*/  LOP3.LUT R2, R121, 0x380, RZ, 0xc0, !PT ;  /* 0x0000038079027812 */ /* 0x000fe200078ec0ff */
[----:B------:R-:W-:Y:S01]  /*9c60*/  IMAD.X R137, RZ, RZ, R141, P6 ;  /* 0x000000ffff897224 */ /* 0x000fe200030e068d */
[----:B------:R-:W-:Y:S01]  /*9c70*/  LOP3.LUT R134, R135, 0x380, RZ, 0xc0, !PT ;  /* 0x0000038087867812 */ /* 0x000fe200078ec0ff */
[----:B------:R-:W-:Y:S01]  /*9c80*/  UIMAD UR5, UR10, UR9, UR5 ;  /* 0x000000090a0572a4 */ /* 0x000fe2000f8e0205 */
[C---:B------:R-:W-:Y:S02]  /*9c90*/  IADD3 R21, P5, R140.reuse, 0x8000, RZ ;  /* 0x000080008c157810 */ /* 0x040fe40007fbe0ff */
[----:B------:R-:W-:-:S02]  /*9ca0*/  LOP3.LUT R3, R140, 0x380, RZ, 0xc0, !PT ;  /* 0x000003808c037812 */ /* 0x000fc400078ec0ff */
[----:B------:R-:W-:Y:S01]  /*9cb0*/  SHF.R.U64 R2, R2, 0x3, RZ ;  /* 0x0000000302027819 */ /* 0x000fe200000012ff */
[--C-:B------:R-:W-:Y:S01]  /*9cc0*/  IMAD.X R157, RZ, RZ, R141.reuse, P5 ;  /* 0x000000ffff9d7224 */ /* 0x100fe200028e068d */
[----:B------:R-:W-:Y:S02]  /*9cd0*/  SHF.R.U64 R134, R134, 0x3, RZ ;  /* 0x0000000386867819 */ /* 0x000fe400000012ff */
[C---:B------:R-:W-:Y:S02]  /*9ce0*/  IADD3 R8, P3, R140.reuse, 0x8040, RZ ;  /* 0x000080408c087810 */ /* 0x040fe40007f7e0ff */
[----:B------:R-:W-:Y:S02]  /*9cf0*/  IADD3 R15, P2, R140, 0x4060, RZ ;  /* 0x000040608c0f7810 */ /* 0x000fe40007f5e0ff */
[----:B------:R-:W-:Y:S01]  /*9d00*/  LOP3.LUT R0, R21, 0x380, RZ, 0xc0, !PT ;  /* 0x0000038015007812 */ /* 0x000fe200078ec0ff */
[--C-:B------:R-:W-:Y:S01]  /*9d10*/  IMAD.X R159, RZ, RZ, R141.reuse, P3 ;  /* 0x000000ffff9f7224 */ /* 0x100fe200018e068d */
[----:B------:R-:W-:Y:S01]  /*9d20*/  SHF.R.U64 R3, R3, 0x3, RZ ;  /* 0x0000000303037819 */ /* 0x000fe200000012ff */
[----:B------:R-:W-:Y:S01]  /*9d30*/  IMAD.X R155, RZ, RZ, R141, P2 ;  /* 0x000000ffff9b7224 */ /* 0x000fe200010e068d */
[----:B------:R-:W-:-:S02]  /*9d40*/  LOP3.LUT R136, R2, R121, RZ, 0x3c, !PT ;  /* 0x0000007902887212 */ /* 0x000fc400078e3cff */
[----:B------:R-:W-:Y:S01]  /*9d50*/  LOP3.LUT R134, R134, R135, RZ, 0x3c, !PT ;  /* 0x0000008786867212 */ /* 0x000fe200078e3cff */
[----:B------:R-:W-:Y:S01]  /*9d60*/  IMAD.X R135, RZ, RZ, R141, P4 ;  /* 0x000000ffff877224 */ /* 0x000fe200020e068d */
[----:B------:R-:W-:Y:S02]  /*9d70*/  LOP3.LUT R6, R8, 0x380, RZ, 0xc0, !PT ;  /* 0x0000038008067812 */ /* 0x000fe400078ec0ff */
[----:B------:R-:W-:Y:S02]  /*9d80*/  SHF.R.U64 R0, R0, 0x3, RZ ;  /* 0x0000000300007819 */ /* 0x000fe400000012ff */
[----:B------:R-:W-:Y:S02]  /*9d90*/  LOP3.LUT R2, R15, 0x380, RZ, 0xc0, !PT ;  /* 0x000003800f027812 */ /* 0x000fe400078ec0ff */
[C---:B------:R-:W-:Y:S02]  /*9da0*/  IADD3 R5, P0, R140.reuse, 0x20, RZ ;  /* 0x000000208c057810 */ /* 0x040fe40007f1e0ff */
[----:B------:R-:W-:-:S02]  /*9db0*/  IADD3 R4, P4, R140, 0x4040, RZ ;  /* 0x000040408c047810 */ /* 0x000fc40007f9e0ff */
[C---:B------:R-:W-:Y:S01]  /*9dc0*/  IADD3 R13, P3, R140.reuse, 0x4020, RZ ;  /* 0x000040208c0d7810 */ /* 0x040fe20007f7e0ff */
[--C-:B------:R-:W-:Y:S01]  /*9dd0*/  IMAD.X R145, RZ, RZ, R141.reuse, P0 ;  /* 0x000000ffff917224 */ /* 0x100fe200000e068d */
[C---:B------:R-:W-:Y:S01]  /*9de0*/  IADD3 R11, P6, R140.reuse, 0x4000, RZ ;  /* 0x000040008c0b7810 */ /* 0x040fe20007fde0ff */
[--C-:B------:R-:W-:Y:S01]  /*9df0*/  IMAD.X R139, RZ, RZ, R141.reuse, P4 ;  /* 0x000000ffff8b7224 */ /* 0x100fe200020e068d */
[C---:B--2---:R-:W-:Y:S01]  /*9e00*/  IADD3 R9, P5, R140.reuse, 0x60, RZ ;  /* 0x000000608c097810 */ /* 0x044fe20007fbe0ff */
[--C-:B------:R-:W-:Y:S01]  /*9e10*/  IMAD.X R153, RZ, RZ, R141.reuse, P3 ;  /* 0x000000ffff997224 */ /* 0x100fe200018e068d */
[----:B------:R-:W-:Y:S01]  /*9e20*/  IADD3 R7, P2, R140, 0x40, RZ ;  /* 0x000000408c077810 */ /* 0x000fe20007f5e0ff */
[--C-:B------:R-:W-:Y:S01]  /*9e30*/  IMAD.X R151, RZ, RZ, R141.reuse, P6 ;  /* 0x000000ffff977224 */ /* 0x100fe200030e068d */
[----:B------:R-:W-:Y:S01]  /*9e40*/  LOP3.LUT R140, R3, R140, RZ, 0x3c, !PT ;  /* 0x0000008c038c7212 */ /* 0x000fe200078e3cff */
[--C-:B------:R-:W-:Y:S01]  /*9e50*/  IMAD.X R149, RZ, RZ, R141.reuse, P5 ;  /* 0x000000ffff957224 */ /* 0x100fe200028e068d */
[----:B------:R-:W-:Y:S01]  /*9e60*/  SHF.R.U64 R3, R6, 0x3, RZ ;  /* 0x0000000306037819 */ /* 0x000fe200000012ff */
[----:B------:R-:W-:Y:S01]  /*9e70*/  IMAD.X R147, RZ, RZ, R141, P2 ;  /* 0x000000ffff937224 */ /* 0x000fe200010e068d */
[----:B------:R-:W-:-:S02]  /*9e80*/  LOP3.LUT R156, R0, R21, RZ, 0x3c, !PT ;  /* 0x00000015009c7212 */ /* 0x000fc400078e3cff */
[----:B------:R-:W-:Y:S02]  /*9e90*/  SHF.R.U64 R2, R2, 0x3, RZ ;  /* 0x0000000302027819 */ /* 0x000fe400000012ff */
[----:B------:R-:W-:Y:S02]  /*9ea0*/  LOP3.LUT R0, R5, 0x380, RZ, 0xc0, !PT ;  /* 0x0000038005007812 */ /* 0x000fe400078ec0ff */
[----:B------:R-:W-:Y:S02]  /*9eb0*/  LOP3.LUT R158, R3, R8, RZ, 0x3c, !PT ;  /* 0x00000008039e7212 */ /* 0x000fe400078e3cff */
[----:B------:R-:W-:Y:S02]  /*9ec0*/  LOP3.LUT R154, R2, R15, RZ, 0x3c, !PT ;  /* 0x0000000f029a7212 */ /* 0x000fe400078e3cff */
[----:B------:R-:W-:Y:S02]  /*9ed0*/  SHF.R.U64 R0, R0, 0x3, RZ ;  /* 0x0000000300007819 */ /* 0x000fe400000012ff */
[----:B------:R-:W-:-:S02]  /*9ee0*/  LOP3.LUT R3, R4, 0x380, RZ, 0xc0, !PT ;  /* 0x0000038004037812 */ /* 0x000fc400078ec0ff */
[----:B------:R-:W-:Y:S02]  /*9ef0*/  LOP3.LUT R2, R13, 0x380, RZ, 0xc0, !PT ;  /* 0x000003800d027812 */ /* 0x000fe400078ec0ff */
[----:B------:R-:W-:Y:S02]  /*9f00*/  LOP3.LUT R6, R9, 0x380, RZ, 0xc0, !PT ;  /* 0x0000038009067812 */ /* 0x000fe400078ec0ff */
[----:B------:R-:W-:Y:S02]  /*9f10*/  LOP3.LUT R144, R0, R5, RZ, 0x3c, !PT ;  /* 0x0000000500907212 */ /* 0x000fe400078e3cff */
[----:B------:R-:W-:Y:S02]  /*9f20*/  SHF.R.U64 R3, R3, 0x3, RZ ;  /* 0x0000000303037819 */ /* 0x000fe400000012ff */
[----:B------:R-:W-:Y:S02]  /*9f30*/  SHF.R.U64 R2, R2, 0x3, RZ ;  /* 0x0000000302027819 */ /* 0x000fe400000012ff */
[----:B------:R-:W-:-:S02]  /*9f40*/  SHF.R.U64 R6, R6, 0x3, RZ ;  /* 0x0000000306067819 */ /* 0x000fc400000012ff */
[----:B------:R-:W-:Y:S02]  /*9f50*/  LOP3.LUT R0, R11, 0x380, RZ, 0xc0, !PT ;  /* 0x000003800b007812 */ /* 0x000fe400078ec0ff */
[----:B------:R-:W-:Y:S02]  /*9f60*/  IADD3 R21, P2, R126, 0x5000, RZ ;  /* 0x000050007e157810 */ /* 0x000fe40007f5e0ff */
[----:B------:R-:W-:Y:S02]  /*9f70*/  LOP3.LUT R138, R3, R4, RZ, 0x3c, !PT ;  /* 0x00000004038a7212 */ /* 0x000fe400078e3cff */
[----:B------:R-:W-:Y:S02]  /*9f80*/  LOP3.LUT R152, R2, R13, RZ, 0x3c, !PT ;  /* 0x0000000d02987212 */ /* 0x000fe400078e3cff */
[----:B------:R-:W-:Y:S02]  /*9f90*/  LOP3.LUT R148, R6, R9, RZ, 0x3c, !PT ;  /* 0x0000000906947212 */ /* 0x000fe400078e3cff */
[----:B------:R-:W-:-:S02]  /*9fa0*/  SHF.R.U64 R0, R0, 0x3, RZ ;  /* 0x0000000300007819 */ /* 0x000fc400000012ff */
[C---:B------:R-:W-:Y:S02]  /*9fb0*/  IADD3 R3, P4, R126.reuse, 0x1000, RZ ;  /* 0x000010007e037810 */ /* 0x040fe40007f9e0ff */
[C---:B------:R-:W-:Y:S02]  /*9fc0*/  IADD3 R5, P3, R126.reuse, 0x2000, RZ ;  /* 0x000020007e057810 */ /* 0x040fe40007f7e0ff */
[C---:B------:R-:W-:Y:S02]  /*9fd0*/  IADD3 R9, P6, R126.reuse, 0x3000, RZ ;  /* 0x000030007e097810 */ /* 0x040fe40007fde0ff */
[----:B------:R-:W-:Y:S02]  /*9fe0*/  IADD3 R13, P5, R126, 0x4000, RZ ;  /* 0x000040007e0d7810 */ /* 0x000fe40007fbe0ff */
[----:B------:R-:W-:Y:S02]  /*9ff0*/  LOP3.LUT R20, R21, 0x380, RZ, 0xc0, !PT ;  /* 0x0000038015147812 */ /* 0x000fe400078ec0ff */
[----:B------:R-:W-:-:S02]  /*a000*/  LOP3.LUT R150, R0, R11, RZ, 0x3c, !PT ;  /* 0x0000000b00967212 */ /* 0x000fc400078e3cff */
[----:B------:R-:W-:Y:S02]  /*a010*/  LOP3.LUT R2, R3, 0x380, RZ, 0xc0, !PT ;  /* 0x0000038003027812 */ /* 0x000fe400078ec0ff */
[----:B------:R-:W-:Y:S02]  /*a020*/  LOP3.LUT R4, R5, 0x380, RZ, 0xc0, !PT ;  /* 0x0000038005047812 */ /* 0x000fe400078ec0ff */
[----:B------:R-:W-:Y:S02]  /*a030*/  LOP3.LUT R8, R9, 0x380, RZ, 0xc0, !PT ;  /* 0x0000038009087812 */ /* 0x000fe400078ec0ff */
[----:B------:R-:W-:Y:S02]  /*a040*/  LOP3.LUT R12, R13, 0x380, RZ, 0xc0, !PT ;  /* 0x000003800d0c7812 */ /* 0x000fe400078ec0ff */
[----:B------:R-:W-:Y:S02]  /*a050*/  LOP3.LUT R0, R7, 0x380, RZ, 0xc0, !PT ;  /* 0x0000038007007812 */ /* 0x000fe400078ec0ff */
[----:B------:R-:W-:-:S02]  /*a060*/  SHF.R.U64 R20, R20, 0x3, RZ ;  /* 0x0000000314147819 */ /* 0x000fc400000012ff */
[----:B------:R-:W-:Y:S02]  /*a070*/  LOP3.LUT R11, R126, 0x380, RZ, 0xc0, !PT ;  /* 0x000003807e0b7812 */ /* 0x000fe400078ec0ff */
[----:B------:R-:W-:Y:S02]  /*a080*/  SHF.R.U64 R2, R2, 0x3, RZ ;  /* 0x0000000302027819 */ /* 0x000fe400000012ff */
[----:B------:R-:W-:Y:S02]  /*a090*/  SHF.R.U64 R4, R4, 0x3, RZ ;  /* 0x0000000304047819 */ /* 0x000fe400000012ff */
[----:B------:R-:W-:Y:S02]  /*a0a0*/  SHF.R.U64 R8, R8, 0x3, RZ ;  /* 0x0000000308087819 */ /* 0x000fe400000012ff */
[----:B------:R-:W-:Y:S02]  /*a0b0*/  SHF.R.U64 R12, R12, 0x3, RZ ;  /* 0x000000030c0c7819 */ /* 0x000fe400000012ff */
[----:B------:R-:W-:-:S02]  /*a0c0*/  SHF.R.U64 R0, R0, 0x3, RZ ;  /* 0x0000000300007819 */ /* 0x000fc400000012ff */
[----:B------:R-:W-:Y:S01]  /*a0d0*/  LOP3.LUT R20, R20, R21, RZ, 0x3c, !PT ;  /* 0x0000001514147212 */ /* 0x000fe200078e3cff */
[--C-:B------:R-:W-:Y:S01]  /*a0e0*/  IMAD.X R21, RZ, RZ, R127.reuse, P2 ;  /* 0x000000ffff157224 */ /* 0x100fe200010e067f */
[----:B------:R-:W-:Y:S02]  /*a0f0*/  IADD3 R133, P2, R126, 0xb000, RZ ;  /* 0x0000b0007e857810 */ /* 0x000fe40007f5e0ff */
[----:B------:R-:W-:Y:S02]  /*a100*/  SHF.R.U64 R11, R11, 0x3, RZ ;  /* 0x000000030b0b7819 */ /* 0x000fe400000012ff */
        /* <DEDUP_REMOVED lines=13> */
[----:B------:R-:W-:Y:S02]  /*a1e0*/  IADD3 R123, P5, R126, 0xa000, RZ ;  /* 0x0000a0007e7b7810 */ /* 0x000fe40007fbe0ff */
[----:B------:R-:W-:Y:S01]  /*a1f0*/  MOV R145, R144 ;  /* 0x0000009000917202 */ /* 0x000fe20000000f00 */
[----:B------:R-:W-:Y:S01]  /*a200*/  IMAD.U32 R144, RZ, RZ, UR12 ;  /* 0x0000000cff907e24 */ /* 0x000fe2000f8e00ff */
[----:B------:R-:W-:Y:S01]  /*a210*/  LOP3.LUT R126, R11, R126, RZ, 0x3c, !PT ;  /* 0x0000007e0b7e7212 */ /* 0x000fe200078e3cff */
[----:B------:R-:W-:Y:S01]  /*a220*/  IMAD.X R11, RZ, RZ, R127, P2 ;  /* 0x000000ffff0b7224 */ /* 0x000fe200010e067f */
[----:B------:R-:W-:Y:S01]  /*a230*/  ISETP.NE.AND P2, PT, R132, 0x1, PT ;  /* 0x000000018400780c */ /* 0x000fe20003f45270 */
[----:B------:R-:W-:Y:S01]  /*a240*/  @!P1 VIADD R144, R144, 0x36860 ;  /* 0x0003686090909836 */ /* 0x000fe20000000000 */
[----:B------:R-:W-:Y:S01]  /*a250*/  MOV R141, R140 ;  /* 0x0000008c008d7202 */ /* 0x000fe20000000f00 */
[----:B------:R-:W-:Y:S01]  /*a260*/  USHF.R.S32.HI UR12, URZ, 0x1f, UR13 ;  /* 0x0000001f3f0c7899 */ /* 0x000fe2000801140d */
[----:B------:R-:W-:-:S02]  /*a270*/  MOV R140, R150 ;  /* 0x00000096008c7202 */ /* 0x000fc40000000f00 */
[----:B------:R-:W-:Y:S02]  /*a280*/  @!P1 PRMT R150, RZ, 0x654, R144 ;  /* 0x00000654ff969816 */ /* 0x000fe40000000090 */
[----:B------:R-:W-:Y:S02]  /*a290*/  LOP3.LUT R0, R133, 0x380, RZ, 0xc0, !PT ;  /* 0x0000038085007812 */ /* 0x000fe400078ec0ff */
[----:B------:R-:W-:Y:S02]  /*a2a0*/  MOV R144, R148 ;  /* 0x0000009400907202 */ /* 0x000fe40000000f00 */
[----:B------:R-:W-:Y:S01]  /*a2b0*/  SHF.R.U64 R0, R0, 0x3, RZ ;  /* 0x0000000300007819 */ /* 0x000fe200000012ff */
[----:B------:R-:W1:Y:S01]  /*a2c0*/  @P2 LDC R151, c[0x0][0xbf0] ;  /* 0x0002fc00ff972b82 */ /* 0x000e620000000800 */
[----:B------:R-:W-:Y:S02]  /*a2d0*/  MOV R146, R146 ;  /* 0x0000009200927202 */ /* 0x000fe40000000f00 */
[----:B0-----:R-:W-:Y:S01]  /*a2e0*/  LOP3.LUT R10, R0, R133, RZ, 0x3c, !PT ;  /* 0x00000085000a7212 */ /* 0x001fe200078e3cff */
[----:B------:R-:W-:Y:S01]  /*a2f0*/  IMAD R0, RZ, RZ, -UR15 ;  /* 0x8000000fff007e24 */ /* 0x000fe2000f8e02ff */
[----:B------:R-:W-:-:S02]  /*a300*/  LOP3.LUT R120, R121, 0x380, RZ, 0xc0, !PT ;  /* 0x0000038079787812 */ /* 0x000fc400078ec0ff */
[----:B------:R-:W-:Y:S01]  /*a310*/  LOP3.LUT R6, R7, 0x380, RZ, 0xc0, !PT ;  /* 0x0000038007067812 */ /* 0x000fe200078ec0ff */
[----:B---3--:R-:W-:Y:S01]  /*a320*/  IMAD R0, R161, R0, UR14 ;  /* 0x0000000ea1007e24 */ /* 0x008fe2000f8e0200 */
[----:B------:R-:W-:Y:S02]  /*a330*/  SHF.R.U64 R120, R120, 0x3, RZ ;  /* 0x0000000378787819 */ /* 0x000fe400000012ff */
[----:B------:R-:W-:Y:S01]  /*a340*/  MOV R138, R138 ;  /* 0x0000008a008a7202 */ /* 0x000fe20000000f00 */
[----:B------:R-:W-:Y:S01]  /*a350*/  IMAD R147, R0, 0x80, R212 ;  /* 0x0000008000937824 */ /* 0x000fe200078e02d4 */
[----:B------:R-:W-:Y:S01]  /*a360*/  LOP3.LUT R120, R120, R121, RZ, 0x3c, !PT ;  /* 0x0000007978787212 */ /* 0x000fe200078e3cff */
[----:B------:R-:W-:Y:S01]  /*a370*/  IMAD.X R121, RZ, RZ, R127, P0 ;  /* 0x000000ffff797224 */ /* 0x000fe200000e067f */
[----:B------:R-:W-:Y:S02]  /*a380*/  SHF.R.U64 R6, R6, 0x3, RZ ;  /* 0x0000000306067819 */ /* 0x000fe400000012ff */
[----:B------:R-:W-:-:S02]  /*a390*/  MOV R139, R152 ;  /* 0x00000098008b7202 */ /* 0x000fc40000000f00 */
[----:B------:R-:W-:Y:S01]  /*a3a0*/  LOP3.LUT R6, R6, R7, RZ, 0x3c, !PT ;  /* 0x0000000706067212 */ /* 0x000fe200078e3cff */
[----:B------:R-:W-:Y:S01]  /*a3b0*/  IMAD.X R7, RZ, RZ, R127, P3 ;  /* 0x000000ffff077224 */ /* 0x000fe200018e067f */
[----:B------:R-:W-:Y:S02]  /*a3c0*/  MOV R136, R136 ;  /* 0x0000008800887202 */ /* 0x000fe40000000f00 */
[----:B------:R-:W-:Y:S01]  /*a3d0*/  MOV R133, R154 ;  /* 0x0000009a00857202 */ /* 0x000fe20000000f00 */
[----:B------:R-:W-:Y:S02]  /*a3e0*/  WARPGROUP.DEPBAR.LE gsb0, 0x0 ;  /* 0x00008000000079c5 */ /* 0x000fe40000010000 */
[----:B------:R-:W-:Y:S01]  /*a3f0*/  WARPGROUP.ARRIVE ;  /* 0x00000000000079c5 */ /* 0x000fe20000000000 */
[----:B------:R-:W-:Y:S02]  /*a400*/  MOV R137, R156 ;  /* 0x0000009c00897202 */ /* 0x000fe40000000f00 */
[----:B------:R-:W-:-:S02]  /*a410*/  MOV R134, R134 ;  /* 0x0000008600867202 */ /* 0x000fc40000000f00 */
[----:B------:R-:W-:Y:S01]  /*a420*/  MOV R135, R158 ;  /* 0x0000009e00877202 */ /* 0x000fe20000000f00 */
[----:B------:R-:W-:Y:S01]  /*a430*/  HGMMA.64x192x16.F32 R24, R176, gdesc[UR4].tnspB, R24, gsb0 ;  /* 0x42e00004b0187df0 */ /* 0x000fe20008000818 */
[----:B------:R-:W-:Y:S01]  /*a440*/  UIMAD.WIDE.U32 UR6, UR10, UR8, URZ ;  /* 0x000000080a0672a5 */ /* 0x000fe2000f8e003f */
[----:B------:R-:W-:Y:S02]  /*a450*/  LOP3.LUT R124, R125, 0x380, RZ, 0xc0, !PT ;  /* 0x000003807d7c7812 */ /* 0x000fe400078ec0ff */
[----:B------:R-:W-:Y:S01]  /*a460*/  LOP3.LUT R14, R15, 0x380, RZ, 0xc0, !PT ;  /* 0x000003800f0e7812 */ /* 0x000fe200078ec0ff */
[----:B------:R-:W-:Y:S01]  /*a470*/  ULDC.64 UR8, c[0x0][0x208] ;  /* 0x0000820000087ab9 */ /* 0x000fe20000000a00 */
[----:B------:R-:W-:Y:S01]  /*a480*/  LOP3.LUT R122, R123, 0x380, RZ, 0xc0, !PT ;  /* 0x000003807b7a7812 */ /* 0x000fe200078ec0ff */
[----:B------:R-:W-:Y:S01]  /*a490*/  IMAD.U32 R128, RZ, RZ, UR6 ;  /* 0x00000006ff807e24 */ /* 0x000fe2000f8e00ff */
[----:B------:R-:W-:Y:S02]  /*a4a0*/  UIADD3 UR6, UR7, UR5, URZ ;  /* 0x0000000507067290 */ /* 0x000fe4000fffe03f */
[----:B------:R-:W-:Y:S01]  /*a4b0*/  IMAD.U32 R129, RZ, RZ, UR7 ;  /* 0x00000007ff817e24 */ /* 0x000fe2000f8e00ff */
[----:B------:R-:W-:Y:S01]  /*a4c0*/  SHF.R.U64 R124, R124, 0x3, RZ ;  /* 0x000000037c7c7819 */ /* 0x000fe200000012ff */
[----:B------:R-:W-:Y:S01]  /*a4d0*/  ULDC UR5, c[0x0][0xa88] ;  /* 0x0002a20000057ab9 */ /* 0x000fe20000000800 */
[----:B------:R-:W-:Y:S01]  /*a4e0*/  SHF.R.U64 R14, R14, 0x3, RZ ;  /* 0x000000030e0e7819 */ /* 0x000fe200000012ff */
[----:B------:R-:W-:Y:S01]  /*a4f0*/  IMAD.U32 R129, RZ, RZ, UR6 ;  /* 0x00000006ff817e24 */ /* 0x000fe2000f8e00ff */
[----:B------:R-:W-:Y:S01]  /*a500*/  ULDC.64 UR6, c[0x0][0xb88] ;  /* 0x0002e20000067ab9 */ /* 0x000fe20000000a00 */
[----:B------:R-:W-:-:S02]  /*a510*/  SHF.R.U64 R122, R122, 0x3, RZ ;  /* 0x000000037a7a7819 */ /* 0x000fc400000012ff */
[----:B------:R-:W-:Y:S02]  /*a520*/  LOP3.LUT R124, R124, R125, RZ, 0x3c, !PT ;  /* 0x0000007d7c7c7212 */ /* 0x000fe400078e3cff */
[----:B------:R-:W-:Y:S01]  /*a530*/  LOP3.LUT R14, R14, R15, RZ, 0x3c, !PT ;  /* 0x0000000f0e0e7212 */ /* 0x000fe200078e3cff */
[--C-:B------:R-:W-:Y:S01]  /*a540*/  IMAD.X R15, RZ, RZ, R127.reuse, P6 ;  /* 0x000000ffff0f7224 */ /* 0x100fe200030e067f */
[----:B------:R-:W-:Y:S01]  /*a550*/  LOP3.LUT R122, R122, R123, RZ, 0x3c, !PT ;  /* 0x0000007b7a7a7212 */ /* 0x000fe200078e3cff */
[----:B------:R-:W-:Y:S01]  /*a560*/  IMAD.X R123, RZ, RZ, R127, P5 ;  /* 0x000000ffff7b7224 */ /* 0x000fe200028e067f */
[----:B------:R-:W-:Y:S01]  /*a570*/  IADD3.X R125, RZ, R127, RZ, P4, !PT ;  /* 0x0000007fff7d7210 */ /* 0x000fe200027fe4ff */
[----:B------:R-:W-:Y:S02]  /*a580*/  UIADD3 UR4, UR4, 0x36820, URZ ;  /* 0x0003682004047890 */ /* 0x000fe4000fffe03f */
[----:B------:R-:W-:Y:S02]  /*a590*/  UIADD3 UR36, UR36, 0x1, URZ ;  /* 0x0000000124247890 */ /* 0x000fe4000fffe03f */
[----:B------:R-:W-:-:S02]  /*a5a0*/  UPRMT UR4, URZ, 0x654, UR4 ;  /* 0x000006543f047896 */ /* 0x000fc40008000004 */
[----:B------:R-:W-:Y:S01]  /*a5b0*/  UISETP.NE.AND UP0, UPT, UR36, 0x2, UPT ;  /* 0x000000022400788c */ /* 0x000fe2000bf05270 */
[----:B------:R-:W-:Y:S03]  /*a5c0*/  BSSY B0, `(.L_x_3465) ;  /* 0x0000114000007945 */ /* 0x000fe60003800000 */
[----:B------:R-:W-:Y:S01]  /*a5d0*/  USEL UR36, UR36, URZ, UP0 ;  /* 0x0000003f24247287 */ /* 0x000fe20008000000 */
        /* <DEDUP_REMOVED lines=9> */
[----:B0-----:R-:W0:Y:S01]  /*a670*/  @P2 LDC R150, c[0x0][0xbec] ;  /* 0x0002fb00ff962b82 */ /* 0x001e220000000800 */
[-C--:B------:R-:W-:Y:S01]  /*a680*/  FMUL.FTZ R27, R27, R142.reuse ;  /* 0x0000008e1b1b7220 */ /* 0x080fe20000410000 */
[-C--:B------:R-:W-:Y:S01]  /*a690*/  FMUL.FTZ R26, R26, R142.reuse ;  /* 0x0000008e1a1a7220 */ /* 0x080fe20000410000 */
[-C--:B------:R-:W-:Y:S01]  /*a6a0*/  FMUL.FTZ R31, R31, R142.reuse ;  /* 0x0000008e1f1f7220 */ /* 0x080fe20000410000 */
[----:B------:R-:W-:Y:S01]  /*a6b0*/  FMUL.FTZ R30, R30, R142 ;  /* 0x0000008e1e1e7220 */ /* 0x000fe20000410000 */
[-C--:B------:R-:W-:Y:S01]  /*a6c0*/  FMUL.FTZ R29, R29, R143.reuse ;  /* 0x0000008f1d1d7220 */ /* 0x080fe20000410000 */
[-C--:B------:R-:W-:Y:S01]  /*a6d0*/  FMUL.FTZ R41, R41, R143.reuse ;  /* 0x0000008f29297220 */ /* 0x080fe20000410000 */
[-C--:B------:R-:W-:Y:S01]  /*a6e0*/  FMUL.FTZ R40, R40, R143.reuse ;  /* 0x0000008f28287220 */ /* 0x080fe20000410000 */
[----:B------:R-:W2:Y:S01]  /*a6f0*/  LDC.64 R36, c[0x0][0xb98] ;  /* 0x0002e600ff247b82 */ /* 0x000ea20000000a00 */
        /* <DEDUP_REMOVED lines=15> */
[----:B0-----:R-:W-:-:S04]  /*a7f0*/  @P2 IMAD.HI.U32 R150, R147, R150, RZ ;  /* 0x0000009693962227 */ /* 0x001fc800078e00ff */
        /* <DEDUP_REMOVED lines=23> */
[----:B------:R-:W-:-:S02]  /*a970*/  IMAD.MOV.U32 R143, RZ, RZ, R147 ;  /* 0x000000ffff8f7224 */ /* 0x000fc400078e0093 */
[-C--:B------:R-:W-:Y:S01]  /*a980*/  FMUL.FTZ R43, R43, R142.reuse ;  /* 0x0000008e2b2b7220 */ /* 0x080fe20000410000 */
[-C--:B------:R-:W-:Y:S01]  /*a990*/  FMUL.FTZ R42, R42, R142.reuse ;  /* 0x0000008e2a2a7220 */ /* 0x080fe20000410000 */
[----:B-1----:R-:W-:Y:S01]  /*a9a0*/  @P2 SHF.R.U32.HI R143, RZ, R151, R150 ;  /* 0x00000097ff8f2219 */ /* 0x002fe20000011696 */
[----:B------:R-:W-:Y:S01]  /*a9b0*/  FMUL.FTZ R35, R35, R142 ;  /* 0x0000008e23237220 */ /* 0x000fe20000410000 */
[----:B------:R-:W-:Y:S01]  /*a9c0*/  F2FP.F16.F32.PACK_AB R24, R25, R24 ;  /* 0x000000181918723e */ /* 0x000fe200000000ff */
[----:B------:R-:W-:Y:S01]  /*a9d0*/  FMUL.FTZ R34, R34, R142 ;  /* 0x0000008e22227220 */ /* 0x000fe20000410000 */
[----:B------:R-:W-:Y:S01]  /*a9e0*/  F2FP.F16.F32.PACK_AB R25, R27, R26 ;  /* 0x0000001a1b19723e */ /* 0x000fe200000000ff */
[-C--:B------:R-:W-:Y:S01]  /*a9f0*/  FMUL.FTZ R39, R39, R142.reuse ;  /* 0x0000008e27277220 */ /* 0x080fe20000410000 */
[----:B------:R-:W-:Y:S01]  /*aa00*/  FMUL.FTZ R38, R38, R142 ;  /* 0x0000008e26267220 */ /* 0x000fe20000410000 */
[----:B------:R-:W-:Y:S01]  /*aa10*/  F2FP.F16.F32.PACK_AB R27, R31, R30 ;  /* 0x0000001e1f1b723e */ /* 0x000fe200000000ff */
[-C--:B------:R-:W-:Y:S01]  /*aa20*/  FMUL.FTZ R47, R47, R142.reuse ;  /* 0x0000008e2f2f7220 */ /* 0x080fe20000410000 */
[----:B------:R-:W-:Y:S01]  /*aa30*/  FMUL.FTZ R46, R46, R142 ;  /* 0x0000008e2e2e7220 */ /* 0x000fe20000410000 */
[----:B------:R-:W-:Y:S01]  /*aa40*/  F2FP.F16.F32.PACK_AB R30, R32, R33 ;  /* 0x00000021201e723e */ /* 0x000fe200000000ff */
[----:B--2---:R-:W-:Y:S01]  /*aa50*/  IMAD.WIDE.U32 R128, R36, UR13, R128 ;  /* 0x0000000d24807c25 */ /* 0x004fe2000f8e0080 */
[----:B------:R-:W-:-:S03]  /*aa60*/  F2FP.F16.F32.PACK_AB R33, R43, R42 ;  /* 0x0000002a2b21723e */ /* 0x000fc600000000ff */
[----:B------:R-:W-:Y:S01]  /*aa70*/  FMUL.FTZ R51, R51, R142 ;  /* 0x0000008e33337220 */ /* 0x000fe20000410000 */
[----:B------:R-:W-:Y:S01]  /*aa80*/  F2FP.F16.F32.PACK_AB R26, R29, R148 ;  /* 0x000000941d1a723e */ /* 0x000fe200000000ff */
[----:B------:R-:W-:Y:S01]  /*aa90*/  BAR.SYNC.DEFER_BLOCKING 0x1, 0x100 ;  /* 0x0044000000007b1d */ /* 0x000fe20000010000 */
[----:B------:R-:W-:Y:S01]  /*aaa0*/  IMAD.MOV R43, RZ, RZ, -R143 ;  /* 0x000000ffff2b7224 */ /* 0x000fe200078e0a8f */
[----:B------:R-:W-:Y:S01]  /*aab0*/  F2FP.F16.F32.PACK_AB R28, R28, R149 ;  /* 0x000000951c1c723e */ /* 0x000fe200000000ff */
[----:B------:R-:W-:Y:S01]  /*aac0*/  FMUL.FTZ R50, R50, R142 ;  /* 0x0000008e32327220 */ /* 0x000fe20000410000 */
[----:B------:R-:W-:Y:S01]  /*aad0*/  F2FP.F16.F32.PACK_AB R29, R35, R34 ;  /* 0x00000022231d723e */ /* 0x000fe200000000ff */
[----:B------:R-:W-:Y:S01]  /*aae0*/  IMAD R43, R132, R43, R147 ;  /* 0x0000002b842b7224 */ /* 0x000fe200078e0293 */
[----:B------:R-:W-:Y:S01]  /*aaf0*/  F2FP.F16.F32.PACK_AB R31, R39, R38 ;  /* 0x00000026271f723e */ /* 0x000fe200000000ff */
[----:B------:R-:W-:Y:S01]  /*ab00*/  IMAD R38, R36, UR12, RZ ;  /* 0x0000000c24267c24 */ /* 0x000fe2000f8e02ff */
[----:B------:R-:W-:Y:S01]  /*ab10*/  F2FP.F16.F32.PACK_AB R32, R41, R40 ;  /* 0x000000282920723e */ /* 0x000fe200000000ff */
[----:B------:R-:W-:Y:S01]  /*ab20*/  FMUL.FTZ R55, R55, R142 ;  /* 0x0000008e37377220 */ /* 0x000fe20000410000 */
[----:B------:R-:W-:Y:S01]  /*ab30*/  F2FP.F16.F32.PACK_AB R34, R45, R44 ;  /* 0x0000002c2d22723e */ /* 0x000fe200000000ff */
[----:B------:R-:W-:Y:S01]  /*ab40*/  IMAD R41, R37, UR13, R38 ;  /* 0x0000000d25297c24 */ /* 0x000fe2000f8e0226 */
[----:B------:R-:W-:Y:S01]  /*ab50*/  F2FP.F16.F32.PACK_AB R35, R47, R46 ;  /* 0x0000002e2f23723e */ /* 0x000fe200000000ff */
[----:B------:R-:W-:Y:S01]  /*ab60*/  FMUL.FTZ R54, R54, R142 ;  /* 0x0000008e36367220 */ /* 0x000fe20000410000 */
[----:B------:R-:W-:Y:S01]  /*ab70*/  IADD3 R40, P0, R143, R128, RZ ;  /* 0x000000808f287210 */ /* 0x000fe20007f1e0ff */
        /* <DEDUP_REMOVED lines=8> */
[----:B------:R-:W-:Y:S01]  /*ac00*/  F2FP.F16.F32.PACK_AB R36, R49, R48 ;  /* 0x000000303124723e */ /* 0x000fe200000000ff */
[----:B------:R0:W-:Y:S01]  /*ac10*/  STSM.16.M88.4 [R141], R24 ;  /* 0x000000188d007844 */ /* 0x0001e20000000200 */
[----:B------:R-:W-:Y:S01]  /*ac20*/  F2FP.F16.F32.PACK_AB R37, R51, R50 ;  /* 0x000000323325723e */ /* 0x000fe200000000ff */
[----:B------:R-:W-:Y:S01]  /*ac30*/  FMUL.FTZ R75, R75, R142 ;  /* 0x0000008e4b4b7220 */ /* 0x000fe20000410000 */
[----:B------:R-:W-:Y:S01]  /*ac40*/  F2FP.F16.F32.PACK_AB R38, R53, R52 ;  /* 0x000000343526723e */ /* 0x000fe200000000ff */
[----:B------:R-:W-:Y:S01]  /*ac50*/  STSM.16.M88.4 [R145], R28 ;  /* 0x0000001c91007844 */ /* 0x000fe20000000200 */
[----:B------:R-:W-:Y:S01]  /*ac60*/  F2FP.F16.F32.PACK_AB R39, R55, R54 ;  /* 0x000000363727723e */ /* 0x000fe200000000ff */
[-C--:B------:R-:W-:Y:S01]  /*ac70*/  FMUL.FTZ R74, R74, R142.reuse ;  /* 0x0000008e4a4a7220 */ /* 0x080fe20000410000 */
[-C--:B------:R-:W-:Y:S01]  /*ac80*/  FMUL.FTZ R79, R79, R142.reuse ;  /* 0x0000008e4f4f7220 */ /* 0x080fe20000410000 */
[----:B------:R1:W-:Y:S01]  /*ac90*/  STSM.16.M88.4 [R146], R32 ;  /* 0x0000002092007844 */ /* 0x0003e20000000200 */
[-C--:B------:R-:W-:Y:S01]  /*aca0*/  FMUL.FTZ R78, R78, R142.reuse ;  /* 0x0000008e4e4e7220 */ /* 0x080fe20000410000 */
[-C--:B------:R-:W-:Y:S01]  /*acb0*/  FMUL.FTZ R83, R83, R142.reuse ;  /* 0x0000008e53537220 */ /* 0x080fe20000410000 */
[-C--:B------:R-:W-:Y:S01]  /*acc0*/  FMUL.FTZ R82, R82, R142.reuse ;  /* 0x0000008e52527220 */ /* 0x080fe20000410000 */
[----:B------:R-:W-:Y:S01]  /*acd0*/  STSM.16.M88.4 [R144], R36 ;  /* 0x0000002490007844 */ /* 0x000fe20000000200 */
[-C--:B------:R-:W-:Y:S01]  /*ace0*/  FMUL.FTZ R87, R87, R142.reuse ;  /* 0x0000008e57577220 */ /* 0x080fe20000410000 */
[-C--:B------:R-:W-:Y:S01]  /*acf0*/  FMUL.FTZ R86, R86, R142.reuse ;  /* 0x0000008e56567220 */ /* 0x080fe20000410000 */
[----:B------:R-:W-:Y:S01]  /*ad00*/  FMUL.FTZ R91, R91, R142 ;  /* 0x0000008e5b5b7220 */ /* 0x000fe20000410000 */
[----:B0-----:R-:W-:Y:S01]  /*ad10*/  F2FP.F16.F32.PACK_AB R24, R57, R56 ;  /* 0x000000383918723e */ /* 0x001fe200000000ff */
[----:B------:R-:W-:Y:S01]  /*ad20*/  FMUL.FTZ R90, R90, R142 ;  /* 0x0000008e5a5a7220 */ /* 0x000fe20000410000 */
[----:B------:R-:W-:Y:S01]  /*ad30*/  F2FP.F16.F32.PACK_AB R25, R59, R58 ;  /* 0x0000003a3b19723e */ /* 0x000fe200000000ff */
[----:B------:R-:W-:Y:S01]  /*ad40*/  FMUL.FTZ R95, R95, R142 ;  /* 0x0000008e5f5f7220 */ /* 0x000fe20000410000 */
[----:B------:R-:W-:Y:S01]  /*ad50*/  F2FP.F16.F32.PACK_AB R26, R61, R60 ;  /* 0x0000003c3d1a723e */ /* 0x000fe200000000ff */
[----:B------:R-:W-:Y:S01]  /*ad60*/  FMUL.FTZ R94, R94, R142 ;  /* 0x0000008e5e5e7220 */ /* 0x000fe20000410000 */
[----:B------:R-:W-:Y:S01]  /*ad70*/  F2FP.F16.F32.PACK_AB R27, R63, R62 ;  /* 0x0000003e3f1b723e */ /* 0x000fe200000000ff */
[-C--:B------:R-:W-:Y:S01]  /*ad80*/  FMUL.FTZ R99, R99, R142.reuse ;  /* 0x0000008e63637220 */ /* 0x080fe20000410000 */
[----:B-1----:R-:W-:Y:S01]  /*ad90*/  SHF.R.S32.HI R33, RZ, 0x1f, R143 ;  /* 0x0000001fff217819 */ /* 0x002fe2000001148f */
[-C--:B------:R-:W-:Y:S01]  /*ada0*/  FMUL.FTZ R98, R98, R142.reuse ;  /* 0x0000008e62627220 */ /* 0x080fe20000410000 */
[----:B------:R-:W-:Y:S01]  /*adb0*/  SHF.R.S32.HI R32, RZ, 0x1f, R43 ;  /* 0x0000001fff207819 */ /* 0x000fe2000001142b */
[----:B------:R0:W-:Y:S01]  /*adc0*/  STSM.16.M88.4 [R140], R24 ;  /* 0x000000188c007844 */ /* 0x0001e20000000200 */
[----:B------:R-:W-:Y:S01]  /*add0*/  IADD3.X R41, R33, R129, R41, P0, !PT ;  /* 0x0000008121297210 */ /* 0x000fe200007fe429 */
[----:B------:R-:W-:Y:S01]  /*ade0*/  FMUL.FTZ R103, R103, R142 ;  /* 0x0000008e67677220 */ /* 0x000fe20000410000 */
[----:B------:R-:W-:Y:S01]  /*adf0*/  F2FP.F16.F32.PACK_AB R28, R65, R64 ;  /* 0x00000040411c723e */ /* 0x000fe200000000ff */
[----:B------:R-:W-:Y:S01]  /*ae00*/  IMAD R32, R32, UR6, RZ ;  /* 0x0000000620207c24 */ /* 0x000fe2000f8e02ff */
[----:B------:R-:W-:Y:S01]  /*ae10*/  F2FP.F16.F32.PACK_AB R29, R67, R66 ;  /* 0x00000042431d723e */ /* 0x000fe200000000ff */
[----:B------:R-:W-:Y:S01]  /*ae20*/  IMAD.WIDE.U32 R40, R43, UR6, R40 ;  /* 0x000000062b287c25 */ /* 0x000fe2000f8e0028 */
[----:B------:R-:W-:-:S03]  /*ae30*/  F2FP.F16.F32.PACK_AB R30, R69, R68 ;  /* 0x00000044451e723e */ /* 0x000fc600000000ff */
[----:B------:R-:W-:Y:S01]  /*ae40*/  FMUL.FTZ R102, R102, R142 ;  /* 0x0000008e66667220 */ /* 0x000fe20000410000 */
[----:B------:R-:W-:Y:S01]  /*ae50*/  F2FP.F16.F32.PACK_AB R31, R71, R70 ;  /* 0x00000046471f723e */ /* 0x000fe200000000ff */
[----:B------:R-:W-:Y:S01]  /*ae60*/  IMAD R45, R43, UR7, R32 ;  /* 0x000000072b2d7c24 */ /* 0x000fe2000f8e0220 */
[----:B------:R-:W-:Y:S01]  /*ae70*/  F2FP.F16.F32.PACK_AB R32, R73, R72 ;  /* 0x000000484920723e */ /* 0x000fe200000000ff */
[----:B------:R-:W-:Y:S01]  /*ae80*/  IMAD R43, R0, 0x80, R211 ;  /* 0x00000080002b7824 */ /* 0x000fe200078e02d3 */
[----:B------:R-:W-:Y:S01]  /*ae90*/  ULDC.64 UR6, c[0x0][0xb50] ;  /* 0x0002d40000067ab9 */ /* 0x000fe20000000a00 */
[----:B------:R-:W-:Y:S01]  /*aea0*/  IMAD R72, R132, UR5, RZ ;  /* 0x0000000584487c24 */ /* 0x000fe2000f8e02ff */
[----:B------:R1:W-:Y:S01]  /*aeb0*/  STSM.16.M88.4 [R139], R28 ;  /* 0x0000001c8b007844 */ /* 0x0003e20000000200 */
[----:B------:R-:W-:Y:S01]  /*aec0*/  LOP3.LUT P0, RZ, R206, 0x3, RZ, 0xc0, !PT ;  /* 0x00000003ceff7812 */ /* 0x000fe2000780c0ff */
[----:B0-----:R-:W-:Y:S02]  /*aed0*/  VIADD R25, R43, 0x8 ;  /* 0x000000082b197836 */ /* 0x001fe40000000000 */
[----:B------:R-:W-:Y:S01]  /*aee0*/  FMUL.FTZ R107, R107, R142 ;  /* 0x0000008e6b6b7220 */ /* 0x000fe20000410000 */
[----:B------:R-:W-:-:S02]  /*aef0*/  IMAD.IADD R27, R41, 0x1, R45 ;  /* 0x00000001291b7824 */ /* 0x000fc400078e022d */
[-C--:B------:R-:W-:Y:S01]  /*af00*/  FMUL.FTZ R106, R106, R142.reuse ;  /* 0x0000008e6a6a7220 */ /* 0x080fe20000410000 */
[-C--:B------:R-:W-:Y:S01]  /*af10*/  FMUL.FTZ R111, R111, R142.reuse ;  /* 0x0000008e6f6f7220 */ /* 0x080fe20000410000 */
[-C--:B------:R-:W-:Y:S01]  /*af20*/  FMUL.FTZ R110, R110, R142.reuse ;  /* 0x0000008e6e6e7220 */ /* 0x080fe20000410000 */
[-C--:B------:R-:W-:Y:S01]  /*af30*/  FMUL.FTZ R115, R115, R142.reuse ;  /* 0x0000008e73737220 */ /* 0x080fe20000410000 */
[----:B------:R-:W-:Y:S01]  /*af40*/  FMUL.FTZ R114, R114, R142 ;  /* 0x0000008e72727220 */ /* 0x000fe20000410000 */
[----:B------:R-:W-:Y:S01]  /*af50*/  ISETP.GE.OR P1, PT, R43, R72, P0 ;  /* 0x000000482b00720c */ /* 0x000fe20000726670 */
[-C--:B------:R-:W-:Y:S01]  /*af60*/  FMUL.FTZ R119, R119, R142.reuse ;  /* 0x0000008e77777220 */ /* 0x080fe20000410000 */
[----:B------:R-:W-:Y:S01]  /*af70*/  FMUL.FTZ R118, R118, R142 ;  /* 0x0000008e76767220 */ /* 0x000fe20000410000 */
[----:B------:R-:W-:Y:S01]  /*af80*/  F2FP.F16.F32.PACK_AB R33, R75, R74 ;  /* 0x0000004a4b21723e */ /* 0x000fe200000000ff */
[----:B------:R-:W0:Y:S01]  /*af90*/  @P2 LDC R73, c[0x0][0xbec] ;  /* 0x0002fb00ff492b82 */ /* 0x000e220000000800 */
[----:B------:R-:W-:-:S02]  /*afa0*/  F2FP.F16.F32.PACK_AB R34, R77, R76 ;  /* 0x0000004c4d22723e */ /* 0x000fc400000000ff */
[C---:B-1----:R-:W-:Y:S02]  /*afb0*/  LEA R28, P3, R40.reuse, UR6, 0x2 ;  /* 0x00000006281c7c11 */ /* 0x042fe4000f8610ff */
[----:B------:R-:W-:Y:S02]  /*afc0*/  F2FP.F16.F32.PACK_AB R35, R79, R78 ;  /* 0x0000004e4f23723e */ /* 0x000fe400000000ff */
[----:B------:R-:W-:Y:S01]  /*afd0*/  ISETP.GE.OR P0, PT, R25, R72, P0 ;  /* 0x000000481900720c */ /* 0x000fe20000706670 */
[----:B------:R-:W-:Y:S01]  /*afe0*/  SHFL.IDX PT, R44, R28, RZ, 0x1c1f ;  /* 0x001c1fff1c2c7589 */ /* 0x000fe200000e0000 */
[----:B------:R-:W-:Y:S01]  /*aff0*/  LEA.HI.X R40, R40, UR7, R27, 0x2, P3 ;  /* 0x0000000728287c11 */ /* 0x000fe200098f141b */
[----:B------:R-:W1:Y:S01]  /*b000*/  @P2 LDC R74, c[0x0][0xbf0] ;  /* 0x0002fc00ff4a2b82 */ /* 0x000e620000000800 */
[----:B------:R-:W-:Y:S01]  /*b010*/  F2FP.F16.F32.PACK_AB R88, R89, R88 ;  /* 0x000000585958723e */ /* 0x000fe200000000ff */
[----:B------:R-:W-:Y:S01]  /*b020*/  STSM.16.M88.4 [R138], R32 ;  /* 0x000000208a007844 */ /* 0x000fe20000000200 */
[----:B------:R-:W-:-:S02]  /*b030*/  F2FP.F16.F32.PACK_AB R24, R81, R80 ;  /* 0x000000505118723e */ /* 0x000fc400000000ff */
[----:B------:R-:W-:Y:S01]  /*b040*/  F2FP.F16.F32.PACK_AB R25, R83, R82 ;  /* 0x000000525319723e */ /* 0x000fe200000000ff */
[----:B------:R-:W2:Y:S01]  /*b050*/  SHFL.IDX PT, R45, R40, RZ, 0x1c1f ;  /* 0x001c1fff282d7589 */ /* 0x000ea200000e0000 */
[----:B------:R-:W-:Y:S02]  /*b060*/  F2FP.F16.F32.PACK_AB R26, R85, R84 ;  /* 0x00000054551a723e */ /* 0x000fe400000000ff */
[----:B------:R-:W-:Y:S01]  /*b070*/  F2FP.F16.F32.PACK_AB R27, R87, R86 ;  /* 0x00000056571b723e */ /* 0x000fe200000000ff */
[----:B------:R-:W-:Y:S01]  /*b080*/  SHFL.IDX PT, R46, R28, 0x1, 0x1c1f ;  /* 0x003c1f001c2e7f89 */ /* 0x000fe200000e0000 */
[----:B------:R-:W-:Y:S02]  /*b090*/  F2FP.F16.F32.PACK_AB R89, R91, R90 ;  /* 0x0000005a5b59723e */ /* 0x000fe400000000ff */
[----:B------:R-:W-:Y:S01]  /*b0a0*/  F2FP.F16.F32.PACK_AB R96, R97, R96 ;  /* 0x000000606160723e */ /* 0x000fe200000000ff */
[----:B------:R-:W-:Y:S01]  /*b0b0*/  STSM.16.M88.4 [R133], R24 ;  /* 0x0000001885007844 */ /* 0x000fe20000000200 */
[----:B------:R-:W-:-:S02]  /*b0c0*/  F2FP.F16.F32.PACK_AB R90, R93, R92 ;  /* 0x0000005c5d5a723e */ /* 0x000fc400000000ff */
[----:B------:R-:W-:Y:S01]  /*b0d0*/  F2FP.F16.F32.PACK_AB R91, R95, R94 ;  /* 0x0000005e5f5b723e */ /* 0x000fe200000000ff */
[----:B------:R-:W3:Y:S01]  /*b0e0*/  SHFL.IDX PT, R47, R40, 0x1, 0x1c1f ;  /* 0x003c1f00282f7f89 */ /* 0x000ee200000e0000 */
        /* <DEDUP_REMOVED lines=13> */
[----:B------:R-:W-:-:S05]  /*b1c0*/  F2FP.F16.F32.PACK_AB R115, R119, R118 ;  /* 0x000000767773723e */ /* 0x000fca00000000ff */
[----:B------:R-:W-:Y:S01]  /*b1d0*/  STSM.16.M88.4 [R134], R112 ;  /* 0x0000007086007844 */ /* 0x000fe20000000200 */
[----:B------:R-:W-:Y:S06]  /*b1e0*/  BAR.SYNC.DEFER_BLOCKING 0x1, 0x100 ;  /* 0x0044000000007b1d */ /* 0x000fec0000010000 */
[----:B--2---:R-:W-:Y:S04]  /*b1f0*/  @!P1 ST.E desc[UR8][R44.64], R131 ;  /* 0x000000832c009985 */ /* 0x004fe8000c101908 */
[----:B---3--:R2:W-:Y:S04]  /*b200*/  @!P0 ST.E desc[UR8][R46.64], R130 ;  /* 0x000000822e008985 */ /* 0x0085e8000c101908 */
[----:B------:R3:W5:Y:S04]  /*b210*/  LD.E.128 R24, desc[UR8][R8.64] ;  /* 0x0000000808187980 */ /* 0x000768000c101d00 */
[----:B------:R4:W5:Y:S04]  /*b220*/  LD.E.128 R36, desc[UR8][R2.64] ;  /* 0x0000000802247980 */ /* 0x000968000c101d00 */
[----:B------:R-:W5:Y:S01]  /*b230*/  LD.E.128 R48, desc[UR8][R126.64] ;  /* 0x000000087e307980 */ /* 0x000f62000c101d00 */
[----:B---3--:R-:W3:Y:S03]  /*b240*/  LDC.64 R8, c[0x0][0xae0] ;  /* 0x0002b800ff087b82 */ /* 0x008ee60000000a00 */
[----:B------:R0:W5:Y:S01]  /*b250*/  LD.E.128 R28, desc[UR8][R4.64] ;  /* 0x00000008041c7980 */ /* 0x000162000c101d00 */
[----:B----4-:R-:W-:-:S03]  /*b260*/  IMAD R3, R22, 0x20, R205 ;  /* 0x0000002016037824 */ /* 0x010fc600078e02cd */
[----:B------:R-:W5:Y:S04]  /*b270*/  LD.E.128 R60, desc[UR8][R12.64] ;  /* 0x000000080c3c7980 */ /* 0x000f68000c101d00 */
[----:B------:R-:W5:Y:S01]  /*b280*/  LD.E.128 R52, desc[UR8][R20.64] ;  /* 0x0000000814347980 */ /* 0x000f62000c101d00 */
[----:B0-----:R-:W-:-:S03]  /*b290*/  IMAD R4, R0, 0x80, R3 ;  /* 0x0000008000047824 */ /* 0x001fc600078e0203 */
[----:B------:R-:W5:Y:S04]  /*b2a0*/  LD.E.128 R40, desc[UR8][R120.64] ;  /* 0x0000000878287980 */ /* 0x000f68000c101d00 */
[----:B------:R-:W5:Y:S04]  /*b2b0*/  LD.E.128 R32, desc[UR8][R124.64] ;  /* 0x000000087c207980 */ /* 0x000f68000c101d00 */
[----:B------:R0:W5:Y:S04]  /*b2c0*/  LD.E.128 R68, desc[UR8][R6.64] ;  /* 0x0000000806447980 */ /* 0x000168000c101d00 */
[----:B------:R-:W5:Y:S04]  /*b2d0*/  LD.E.128 R64, desc[UR8][R14.64] ;  /* 0x000000080e407980 */ /* 0x000f68000c101d00 */
[----:B------:R-:W5:Y:S04]  /*b2e0*/  LD.E.128 R56, desc[UR8][R122.64] ;  /* 0x000000087a387980 */ /* 0x000f68000c101d00 */
[----:B--2---:R2:W5:Y:S01]  /*b2f0*/  LD.E.128 R44, desc[UR8][R10.64] ;  /* 0x000000080a2c7980 */ /* 0x004562000c101d00 */
[----:B------:R-:W-:-:S02]  /*b300*/  ULDC.64 UR8, c[0x0][0xae8] ;  /* 0x0002ba0000087ab9 */ /* 0x000fc40000000a00 */
[----:B------:R-:W-:Y:S01]  /*b310*/  UIMAD UR5, UR11, UR8, URZ ;  /* 0x000000080b0572a4 */ /* 0x000fe2000f8e023f */
[----:B------:R-:W-:Y:S01]  /*b320*/  @P2 IMAD.HI.U32 R3, R4, R73, RZ ;  /* 0x0000004904032227 */ /* 0x000fe200078e00ff */
[----:B------:R-:W-:Y:S01]  /*b330*/  UIMAD.WIDE.U32 UR6, UR10, UR8, URZ ;  /* 0x000000080a0672a5 */ /* 0x000fe2000f8e003f */
[----:B------:R-:W-:Y:S01]  /*b340*/  @!PT LDS RZ, [RZ] ;  /* 0x00000000fffff984 */ /* 0x000fe20000000800 */
[----:B------:R-:W-:Y:S01]  /*b350*/  @!PT LDS RZ, [RZ] ;  /* 0x00000000fffff984 */ /* 0x000fe20000000800 */
[----:B------:R-:W-:Y:S01]  /*b360*/  @!PT LDS RZ, [RZ] ;  /* 0x00000000fffff984 */ /* 0x000fe20000000800 */
[----:B------:R-:W-:Y:S01]  /*b370*/  @!PT LDS RZ, [RZ] ;  /* 0x00000000fffff984 */ /* 0x000fe20000000800 */
[----:B------:R4:W-:Y:S06]  /*b380*/  MEMBAR.ALL.CTA ;  /* 0x0000000000007992 */ /* 0x0009ec0000008000 */
[----:B----4-:R-:W4:Y:S01]  /*b390*/  FENCE.VIEW.ASYNC.S ;  /* 0x00000000000073c6 */ /* 0x010f220000000000 */
[----:B------:R-:W-:Y:S01]  /*b3a0*/  UIMAD UR5, UR10, UR9, UR5 ;  /* 0x000000090a0572a4 */ /* 0x000fe2000f8e0205 */
[----:B------:R-:W-:Y:S01]  /*b3b0*/  IMAD.MOV.U32 R2, RZ, RZ, R4 ;  /* 0x000000ffff027224 */ /* 0x000fe200078e0004 */
[----:B-1----:R-:W-:Y:S01]  /*b3c0*/  @P2 SHF.R.U32.HI R2, RZ, R74, R3 ;  /* 0x0000004aff022219 */ /* 0x002fe20000011603 */
[----:B------:R-:W-:Y:S01]  /*b3d0*/  ULDC.64 UR8, c[0x0][0xaf0] ;  /* 0x0002bc0000087ab9 */ /* 0x000fe20000000a00 */
[----:B------:R-:W-:-:S02]  /*b3e0*/  UIADD3 UR7, UR7, UR5, URZ ;  /* 0x0000000507077290 */ /* 0x000fc4000fffe03f */
[----:B------:R-:W-:Y:S01]  /*b3f0*/  UIMAD UR5, UR12, UR8, URZ ;  /* 0x000000080c0572a4 */ /* 0x000fe2000f8e023f */
[--C-:B------:R-:W-:Y:S01]  /*b400*/  SHF.R.S32.HI R3, RZ, 0x1f, R2.reuse ;  /* 0x0000001fff037819 */ /* 0x100fe20000011402 */
[----:B------:R-:W-:Y:S01]  /*b410*/  UIMAD.WIDE.U32 UR6, UR13, UR8, UR6 ;  /* 0x000000080d0672a5 */ /* 0x000fe2000f8e0006 */
[----:B------:R-:W-:Y:S01]  /*b420*/  IMAD.MOV R5, RZ, RZ, -R2 ;  /* 0x000000ffff057224 */ /* 0x000fe200078e0a02 */
[----:B------:R-:W-:Y:S02]  /*b430*/  UIMAD UR5, UR13, UR9, UR5 ;  /* 0x000000090d0572a4 */ /* 0x000fe4000f8e0205 */
[----:B---3--:R-:W-:Y:S02]  /*b440*/  IMAD R3, R3, R8, RZ ;  /* 0x0000000803037224 */ /* 0x008fe400078e02ff */
[----:B------:R-:W-:Y:S01]  /*b450*/  UIADD3 UR7, UR7, UR5, URZ ;  /* 0x0000000507077290 */ /* 0x000fe2000fffe03f */
[----:B------:R-:W-:Y:S02]  /*b460*/  IMAD R5, R132, R5, R4 ;  /* 0x0000000584057224 */ /* 0x000fe400078e0204 */
[----:B0-----:R-:W-:-:S03]  /*b470*/  IMAD R7, R2, R9, R3 ;  /* 0x0000000902077224 */ /* 0x001fc600078e0203 */
[----:B------:R-:W-:Y:S01]  /*b480*/  SHF.R.S32.HI R4, RZ, 0x1f, R5 ;  /* 0x0000001fff047819 */ /* 0x000fe20000011405 */
[----:B------:R-:W-:Y:S01]  /*b490*/  IMAD.WIDE.U32 R2, R2, R8, UR6 ;  /* 0x0000000602027e25 */ /* 0x000fe2000f8e0008 */
[----:B------:R-:W-:Y:S01]  /*b4a0*/  ULDC.64 UR6, c[0x0][0xad8] ;  /* 0x0002b60000067ab9 */ /* 0x000fe20000000a00 */
[----:B------:R-:W-:Y:S01]  /*b4b0*/  R2UR UR9, R23 ;  /* 0x00000000170972ca */ /* 0x000fe200000e0000 */
[----:B----4-:R-:W-:Y:S01]  /*b4c0*/  SYNCS.ARRIVE.TRANS64.RED.A1T0 RZ, [UR4], RZ ;  /* 0x000000ffffff79a7 */ /* 0x010fe20008100404 */
[----:B------:R-:W-:Y:S02]  /*b4d0*/  IMAD.IADD R3, R3, 0x1, R7 ;  /* 0x0000000103037824 */ /* 0x000fe400078e0207 */
[----:B------:R-:W-:Y:S02]  /*b4e0*/  IMAD R4, R4, UR6, RZ ;  /* 0x0000000604047c24 */ /* 0x000fe4000f8e02ff */
[----:B--2---:R-:W-:Y:S02]  /*b4f0*/  IMAD R11, R0, 0x80, R205 ;  /* 0x00000080000b7824 */ /* 0x004fe400078e02cd */
[----:B------:R-:W-:-:S02]  /*b500*/  IMAD R7, R5, UR7, R4 ;  /* 0x0000000705077c24 */ /* 0x000fc4000f8e0204 */
[----:B------:R-:W-:Y:S01]  /*b510*/  IMAD.WIDE.U32 R2, R5, UR6, R2 ;  /* 0x0000000605027c25 */ /* 0x000fe2000f8e0002 */
[CC--:B------:R-:W-:Y:S01]  /*b520*/  ISETP.GE.AND P2, PT, R11.reuse, R72.reuse, PT ;  /* 0x000000480b00720c */ /* 0x0c0fe20003f46270 */
[----:B------:R-:W-:Y:S02]  /*b530*/  ULDC.64 UR6, c[0x0][0xa80] ;  /* 0x0002a00000067ab9 */ /* 0x000fe40000000a00 */
[----:B------:R-:W-:Y:S01]  /*b540*/  VIADD R5, R11, 0x20 ;  /* 0x000000200b057836 */ /* 0x000fe20000000000 */
[C---:B------:R-:W-:Y:S01]  /*b550*/  LEA R0, P3, R2.reuse, UR6, 0x1 ;  /* 0x0000000602007c11 */ /* 0x040fe2000f8608ff */
[----:B------:R-:W-:Y:S01]  /*b560*/  IMAD.IADD R3, R3, 0x1, R7 ;  /* 0x0000000103037824 */ /* 0x000fe200078e0207 */
[----:B------:R-:W-:Y:S02]  /*b570*/  ULDC UR5, c[0x0][0xc] ;  /* 0x0000030000057ab9 */ /* 0x000fe40000000800 */
[-C--:B------:R-:W-:Y:S01]  /*b580*/  ISETP.GE.AND P0, PT, R5, R72.reuse, PT ;  /* 0x000000480500720c */ /* 0x080fe20003f06270 */
[----:B------:R-:W-:Y:S01]  /*b590*/  VIADD R5, R11, 0x40 ;  /* 0x000000400b057836 */ /* 0x000fe20000000000 */
[----:B------:R-:W-:Y:S01]  /*b5a0*/  UIADD3 UR9, UR5, UR9, URZ ;  /* 0x0000000905097290 */ /* 0x000fe2000fffe03f */
[----:B------:R-:W-:Y:S01]  /*b5b0*/  LEA.HI.X R10, R2, UR7, R3, 0x1, P3 ;  /* 0x00000007020a7c11 */ /* 0x000fe200098f0c03 */
[----:B------:R-:W-:Y:S01]  /*b5c0*/  USEL UR6, URZ, 0x1, UP0 ;  /* 0x000000013f067887 */ /* 0x000fe20008000000 */
[----:B------:R0:W1:Y:S01]  /*b5d0*/  SHFL.IDX PT, R4, R0, RZ, 0x181f ;  /* 0x00181fff00047589 */ /* 0x00006200000e0000 */
[----:B------:R-:W-:-:S02]  /*b5e0*/  ISETP.GE.AND P1, PT, R5, R72, PT ;  /* 0x000000480500720c */ /* 0x000fc40003f26270 */
[----:B------:R-:W-:Y:S01]  /*b5f0*/  ULOP3.LUT UR61, UR61, UR6, URZ, 0x3c, !UPT ;  /* 0x000000063d3d7292 */ /* 0x000fe2000f8e3c3f */
[----:B------:R-:W-:Y:S01]  /*b600*/  IMAD.U32 R23, RZ, RZ, UR9 ;  /* 0x00000009ff177e24 */ /* 0x000fe2000f8e00ff */
[----:B------:R0:W2:Y:S01]  /*b610*/  SHFL.IDX PT, R5, R10, RZ, 0x181f ;  /* 0x00181fff0a057589 */ /* 0x0000a200000e0000 */
[----:B------:R-:W-:Y:S09]  /*b620*/  @P2 BRA `(.L_x_3466) ;  /* 0x0000000000342947 */ /* 0x000ff20003800000 */
[----:B------:R-:W-:Y:S01]  /*b630*/  ULDC UR4, c[0x0][0xac8] ;  /* 0x0002b20000047ab9 */ /* 0x000fe20000000800 */
[----:B------:R-:W-:Y:S01]  /*b640*/  ULDC.64 UR6, c[0x0][0x208] ;  /* 0x0000820000067ab9 */ /* 0x000fe20000000a00 */
[----:B------:R-:W-:Y:S02]  /*b650*/  ISETP.GE.AND P3, PT, R19, UR4, PT ;  /* 0x0000000413007c0c */ /* 0x000fe4000bf66270 */
[----:B------:R-:W-:Y:S02]  /*b660*/  ISETP.GE.AND P4, PT, R18, UR4, PT ;  /* 0x0000000412007c0c */ /* 0x000fe4000bf86270 */
[----:B------:R-:W-:-:S09]  /*b670*/  ISETP.GE.AND P2, PT, R17, UR4, PT ;  /* 0x0000000411007c0c */ /* 0x000fd2000bf46270 */
[-C--:B-1----:R-:W-:Y:S02]  /*b680*/  @!P3 LEA R6, P5, R19, R4.reuse, 0x1 ;  /* 0x000000041306b211 */ /* 0x082fe400078a08ff */
[C---:B------:R-:W-:Y:S02]  /*b690*/  @!P4 LEA R8, P6, R18.reuse, R4, 0x1 ;  /* 0x000000041208c211 */ /* 0x040fe400078c08ff */
[----:B--2---:R-:W-:Y:S01]  /*b6a0*/  @!P2 IMAD.WIDE R2, R17, 0x2, R4 ;  /* 0x000000021102a825 */ /* 0x004fe200078e0204 */
[-C--:B------:R-:W-:Y:S02]  /*b6b0*/  @!P3 LEA.HI.X R7, R19, R5.reuse, R216, 0x1, P5 ;  /* 0x000000051307b211 */ /* 0x080fe400028f0cd8 */
[----:B------:R-:W-:Y:S02]  /*b6c0*/  @!P4 LEA.HI.X R9, R18, R5, R215, 0x1, P6 ;  /* 0x000000051209c211 */ /* 0x000fe400030f0cd7 */
[----:B-----5:R3:W-:Y:S04]  /*b6d0*/  @!P2 ST.E.128 desc[UR6][R2.64], R48 ;  /* 0x000000300200a985 */ /* 0x0207e8000c101d06 */
[----:B------:R3:W-:Y:S04]  /*b6e0*/  @!P3 ST.E.128 desc[UR6][R6.64], R60 ;  /* 0x0000003c0600b985 */ /* 0x0007e8000c101d06 */
[----:B------:R3:W-:Y:S02]  /*b6f0*/  @!P4 ST.E.128 desc[UR6][R8.64], R68 ;  /* 0x000000440800c985 */ /* 0x0007e4000c101d06 */
.L_x_3466:
[----:B------:R-:W-:Y:S05]  /*b700*/  BSYNC B0 ;  /* 0x0000000000007941 */ /* 0x000fea0003800000 */
.L_x_3465:
[----:B--2---:R2:W4:Y:S01]  /*b710*/  SHFL.IDX PT, R5, R10, 0x1, 0x181f ;  /* 0x00381f000a057f89 */ /* 0x00452200000e0000 */
[----:B------:R-:W-:Y:S03]  /*b720*/  BSSY B0, `(.L_x_3467) ;  /* 0x0000010000007945 */ /* 0x000fe60003800000 */
[----:B-1----:R2:W1:Y:S01]  /*b730*/  SHFL.IDX PT, R4, R0, 0x1, 0x181f ;  /* 0x00381f0000047f89 */ /* 0x00246200000e0000 */
[----:B------:R-:W-:Y:S05]  /*b740*/  @P0 BRA `(.L_x_3468) ;  /* 0x0000000000340947 */ /* 0x000fea0003800000 */
[----:B------:R-:W-:Y:S01]  /*b750*/  ULDC UR4, c[0x0][0xac8] ;  /* 0x0002b20000047ab9 */ /* 0x000fe20000000800 */
[----:B------:R-:W-:Y:S01]  /*b760*/  ULDC.64 UR6, c[0x0][0x208] ;  /* 0x0000820000067ab9 */ /* 0x000fe20000000a00 */
[----:B------:R-:W-:Y:S02]  /*b770*/  ISETP.GE.AND P4, PT, R19, UR4, PT ;  /* 0x0000000413007c0c */ /* 0x000fe4000bf86270 */
[----:B------:R-:W-:Y:S02]  /*b780*/  ISETP.GE.AND P5, PT, R18, UR4, PT ;  /* 0x0000000412007c0c */ /* 0x000fe4000bfa6270 */
[----:B------:R-:W-:-:S09]  /*b790*/  ISETP.GE.AND P3, PT, R17, UR4, PT ;  /* 0x0000000411007c0c */ /* 0x000fd2000bf66270 */
[-C--:B-1-3--:R-:W-:Y:S02]  /*b7a0*/  @!P4 LEA R6, P0, R19, R4.reuse, 0x1 ;  /* 0x000000041306c211 */ /* 0x08afe400078008ff */
[C---:B------:R-:W-:Y:S02]  /*b7b0*/  @!P5 LEA R8, P2, R18.reuse, R4, 0x1 ;  /* 0x000000041208d211 */ /* 0x040fe400078408ff */
[----:B----4-:R-:W-:Y:S01]  /*b7c0*/  @!P3 IMAD.WIDE R2, R17, 0x2, R4 ;  /* 0x000000021102b825 */ /* 0x010fe200078e0204 */
[-C--:B------:R-:W-:Y:S02]  /*b7d0*/  @!P4 LEA.HI.X R7, R19, R5.reuse, R216, 0x1, P0 ;  /* 0x000000051307c211 */ /* 0x080fe400000f0cd8 */
[----:B------:R-:W-:Y:S02]  /*b7e0*/  @!P5 LEA.HI.X R9, R18, R5, R215, 0x1, P2 ;  /* 0x000000051209d211 */ /* 0x000fe400010f0cd7 */
[----:B-----5:R1:W-:Y:S04]  /*b7f0*/  @!P3 ST.E.128 desc[UR6][R2.64], R36 ;  /* 0x000000240200b985 */ /* 0x0203e8000c101d06 */
[----:B------:R1:W-:Y:S04]  /*b800*/  @!P4 ST.E.128 desc[UR6][R6.64], R52 ;  /* 0x000000340600c985 */ /* 0x0003e8000c101d06 */
[----:B------:R1:W-:Y:S02]  /*b810*/  @!P5 ST.E.128 desc[UR6][R8.64], R64 ;  /* 0x000000400800d985 */ /* 0x0003e4000c101d06 */
.L_x_3468:
[----:B------:R-:W-:Y:S05]  /*b820*/  BSYNC B0 ;  /* 0x0000000000007941 */ /* 0x000fea0003800000 */
.L_x_3467:
[----:B----4-:R4:W0:Y:S01]  /*b830*/  SHFL.IDX PT, R5, R10, 0x2, 0x181f ;  /* 0x00581f000a057f89 */ /* 0x01082200000e0000 */
        /* <DEDUP_REMOVED lines=10> */
[----:B0-----:R-:W-:Y:S01]  /*b8e0*/  @!P2 IMAD.WIDE R2, R17, 0x2, R4 ;  /* 0x000000021102a825 */ /* 0x001fe200078e0204 */
[-C--:B------:R-:W-:Y:S02]  /*b8f0*/  @!P3 LEA.HI.X R7, R19, R5.reuse, R216, 0x1, P0 ;  /* 0x000000051307b211 */ /* 0x080fe400000f0cd8 */
[----:B------:R-:W-:Y:S02]  /*b900*/  @!P4 LEA.HI.X R9, R18, R5, R215, 0x1, P1 ;  /* 0x000000051209c211 */ /* 0x000fe400008f0cd7 */
[----:B-----5:R0:W-:Y:S04]  /*b910*/  @!P2 ST.E.128 desc[UR6][R2.64], R28 ;  /* 0x0000001c0200a985 */ /* 0x0201e8000c101d06 */
[----:B------:R0:W-:Y:S04]  /*b920*/  @!P3 ST.E.128 desc[UR6][R6.64], R40 ;  /* 0x000000280600b985 */ /* 0x0001e8000c101d06 */
[----:B------:R0:W-:Y:S02]  /*b930*/  @!P4 ST.E.128 desc[UR6][R8.64], R56 ;  /* 0x000000380800c985 */ /* 0x0001e4000c101d06 */
.L_x_3470:
[----:B------:R-:W-:Y:S05]  /*b940*/  BSYNC B0 ;  /* 0x0000000000007941 */ /* 0x000fea0003800000 */
.L_x_3469:
[----:B0--3--:R-:W-:Y:S01]  /*b950*/  VIADD R3, R11, 0x60 ;  /* 0x000000600b037836 */ /* 0x009fe20000000000 */
[----:B------:R0:W3:Y:S01]  /*b960*/  SHFL.IDX PT, R5, R10, 0x3, 0x181f ;  /* 0x00781f000a057f89 */ /* 0x0000e200000e0000 */
[----:B------:R-:W-:Y:S01]  /*b970*/  BSSY B0, `(.L_x_3471) ;  /* 0x0000012000007945 */ /* 0x000fe20003800000 */
[----:B------:R-:W-:Y:S02]  /*b980*/  VIADD R204, R204, 0x1 ;  /* 0x00000001cccc7836 */ /* 0x000fe40000000000 */
[----:B------:R-:W-:Y:S01]  /*b990*/  ISETP.GE.AND P0, PT, R3, R72, PT ;  /* 0x000000480300720c */ /* 0x000fe20003f06270 */
[----:B-1----:R0:W1:-:S12]  /*b9a0*/  SHFL.IDX PT, R4, R0, 0x3, 0x181f ;  /* 0x00781f0000047f89 */ /* 0x00205800000e0000 */
[----:B0-----:R-:W-:Y:S05]  /*b9b0*/  @P0 BRA `(.L_x_3472) ;  /* 0x0000000000340947 */ /* 0x001fea0003800000 */
[----:B------:R-:W-:Y:S01]  /*b9c0*/  ULDC UR4, c[0x0][0xac8] ;  /* 0x0002b20000047ab9 */ /* 0x000fe20000000800 */
[----:B------:R-:W-:Y:S01]  /*b9d0*/  ULDC.64 UR6, c[0x0][0x208] ;  /* 0x0000820000067ab9 */ /* 0x000fe20000000a00 */
[----:B------:R-:W-:Y:S02]  /*b9e0*/  ISETP.GE.AND P3, PT, R19, UR4, PT ;  /* 0x0000000413007c0c */ /* 0x000fe4000bf66270 */
[----:B------:R-:W-:Y:S02]  /*b9f0*/  ISETP.GE.AND P4, PT, R18, UR4, PT ;  /* 0x0000000412007c0c */ /* 0x000fe4000bf86270 */
[----:B------:R-:W-:-:S09]  /*ba00*/  ISETP.GE.AND P2, PT, R17, UR4, PT ;  /* 0x0000000411007c0c */ /* 0x000fd2000bf46270 */
[-C--:B-1----:R-:W-:Y:S02]  /*ba10*/  @!P3 LEA R6, P0, R19, R4.reuse, 0x1 ;  /* 0x000000041306b211 */ /* 0x082fe400078008ff */
[C---:B------:R-:W-:Y:S02]  /*ba20*/  @!P4 LEA R8, P1, R18.reuse, R4, 0x1 ;  /* 0x000000041208c211 */ /* 0x040fe400078208ff */
[----:B---3--:R-:W-:Y:S01]  /*ba30*/  @!P2 IMAD.WIDE R2, R17, 0x2, R4 ;  /* 0x000000021102a825 */ /* 0x008fe200078e0204 */
[-C--:B------:R-:W-:Y:S02]  /*ba40*/  @!P3 LEA.HI.X R7, R19, R5.reuse, R216, 0x1, P0 ;  /* 0x000000051307b211 */ /* 0x080fe400000f0cd8 */
[----:B------:R-:W-:Y:S02]  /*ba50*/  @!P4 LEA.HI.X R9, R18, R5, R215, 0x1, P1 ;  /* 0x000000051209c211 */ /* 0x000fe400008f0cd7 */
[----:B-----5:R0:W-:Y:S04]  /*ba60*/  @!P2 ST.E.128 desc[UR6][R2.64], R24 ;  /* 0x000000180200a985 */ /* 0x0201e8000c101d06 */
[----:B------:R0:W-:Y:S04]  /*ba70*/  @!P3 ST.E.128 desc[UR6][R6.64], R32 ;  /* 0x000000200600b985 */ /* 0x0001e8000c101d06 */
[----:B------:R0:W-:Y:S02]  /*ba80*/  @!P4 ST.E.128 desc[UR6][R8.64], R44 ;  /* 0x0000002c0800c985 */ /* 0x0001e4000c101d06 */
.L_x_3472:
[----:B------:R-:W-:Y:S05]  /*ba90*/  BSYNC B0 ;  /* 0x0000000000007941 */ /* 0x000fea0003800000 */
.L_x_3471:
[----:B--2-4-:R-:W2:Y:S01]  /*baa0*/  LDC R0, c[0x0][0xc34] ;  /* 0x00030d00ff007b82 */ /* 0x014ea20000000800 */
[----:B------:R-:W-:-:S13]  /*bab0*/  R2UR UR4, R23 ;  /* 0x00000000170472ca */ /* 0x000fda00000e0000 */
[----:B--2---:R-:W-:-:S13]  /*bac0*/  ISETP.LE.AND P0, PT, R0, UR4, PT ;  /* 0x0000000400007c0c */ /* 0x004fda000bf03270 */
[----:B------:R-:W-:Y:S05]  /*bad0*/  @!P0 BRA `(.L_x_3473) ;  /* 0xffffff5000a88947 */ /* 0x000fea000383ffff */
[----:B------:R-:W-:Y:S05]  /*bae0*/  EXIT ;  /* 0x000000000000794d */ /* 0x000fea0003800000 */
.L_x_3443:
        /* <DEDUP_REMOVED lines=8> */
[----:B------:R0:W-:Y:S07]  /*bb70*/  STL [R1+0x4], R3 ;  /* 0x0000040301007387 */ /* 0x0001ee0000100800 */
        /* <DEDUP_REMOVED lines=10> */
[----:B------:R-:W-:-:S02]  /*bc20*/  LOP3.LUT R4, R3, 0x38, R0, 0x78, !PT ;  /* 0x0000003803047812 */ /* 0x000fc400078e7800 */
[----:B------:R-:W-:Y:S02]  /*bc30*/  SHF.L.U32 R3, R5, 0x3, RZ ;  /* 0x0000000305037819 */ /* 0x000fe400000006ff */
[----:B------:R-:W-:Y:S02]  /*bc40*/  SHF.R.U32.HI R5, RZ, 0x3, R5 ;  /* 0x00000003ff057819 */ /* 0x000fe40000011605 */
[----:B------:R-:W-:Y:S01]  /*bc50*/  LOP3.LUT R4, R4, 0x200, R3, 0xf8, !PT ;  /* 0x0000020004047812 */ /* 0x000fe200078ef803 */
[----:B------:R-:W-:-:S05]  /*bc60*/  IMAD.SHL.U32 R3, R0, 0x10, RZ ;  /* 0x0000001000037824 */ /* 0x000fca00078e00ff */
[----:B------:R-:W-:Y:S01]  /*bc70*/  LOP3.LUT R0, R5, 0x70, R3, 0xf8, !PT ;  /* 0x0000007005007812 */ /* 0x000fe200078ef803 */
[----:B------:R-:W-:Y:S01]  /*bc80*/  IMAD.U32 R3, RZ, RZ, UR5 ;  /* 0x00000005ff037e24 */ /* 0x000fe2000f8e00ff */
[----:B-1----:R-:W-:Y:S01]  /*bc90*/  ULEA UR36, UR4, UR36, 0x18 ;  /* 0x0000002404247291 */ /* 0x002fe2000f8ec03f */
[----:B------:R-:W-:-:S05]  /*bca0*/  IMAD.MOV.U32 R0, RZ, RZ, 0x1 ;  /* 0x00000001ff007424 */ /* 0x000fca00078e00ff */
[----:B------:R-:W-:-:S05]  /*bcb0*/  LEA R4, R4, UR36, 0x1 ;  /* 0x0000002404047c11 */ /* 0x000fca000f8e08ff */
[----:B------:R-:W-:Y:S04]  /*bcc0*/  STL [R1+0x10], R4 ;  /* 0x0000100401007387 */ /* 0x000fe80000100800 */
[----:B------:R0:W-:Y:S04]  /*bcd0*/  STL [R1+0x24], R3 ;  /* 0x0000240301007387 */ /* 0x0001e80000100800 */
[----:B------:R1:W-:Y:S04]  /*bce0*/  STL [R1+0x4], R0 ;  /* 0x0000040001007387 */ /* 0x0003e80000100800 */
[----:B------:R2:W-:Y:S01]  /*bcf0*/  STL [R1+0x2c], RZ ;  /* 0x00002cff01007387 */ /* 0x0005e20000100800 */
[----:B0-----:R-:W-:-:S02]  /*bd00*/  LOP3.LUT R3, R2, 0x40, RZ, 0xfc, !PT ;  /* 0x0000004002037812 */ /* 0x001fc400078efcff */
[----:B-1----:R-:W-:-:S07]  /*bd10*/  LOP3.LUT R0, R2, 0x80, RZ, 0xfc, !PT ;  /* 0x0000008002007812 */ /* 0x002fce00078efcff */
.L_x_3554:
[----:B------:R-:W3:Y:S01]  /*bd20*/  LDL R2, [R1+0x24] ;  /* 0x0000240001027983 */ /* 0x000ee20000100800 */
[----:B0-----:R-:W0:Y:S01]  /*bd30*/  LDC R0, c[0x0][0xc38] ;  /* 0x00030e00ff007b82 */ /* 0x001e220000000800 */
[----:B------:R-:W-:Y:S05]  /*bd40*/  YIELD ;  /* 0x0000000000007946 */ /* 0x000fea0003800000 */
[----:B------:R-:W-:Y:S02]  /*bd50*/  ULDC.64 UR4, c[0x0][0x418] ;  /* 0x0001060000047ab9 */ /* 0x000fe40000000a00 */
[----:B-1----:R-:W1:Y:S01]  /*bd60*/  LDC R16, c[0x0][0xc44] ;  /* 0x00031100ff107b82 */ /* 0x002e620000000800 */
[----:B------:R-:W-:-:S03]  /*bd70*/  UISETP.NE.U32.AND UP0, UPT, UR4, URZ, UPT ;  /* 0x0000003f0400728c */ /* 0x000fc6000bf05070 */
[----:B------:R-:W-:Y:S01]  /*bd80*/  ULDC UR4, c[0x0][0x424] ;  /* 0x0001090000047ab9 */ /* 0x000fe20000000800 */
[----:B------:R-:W-:-:S04]  /*bd90*/  UISETP.NE.AND.EX UP0, UPT, UR5, URZ, UPT, UP0 ;  /* 0x0000003f0500728c */ /* 0x000fc8000bf05300 */
[----:B------:R-:W-:Y:S01]  /*bda0*/  USEL UR4, UR4, 0x1, UP0 ;  /* 0x0000000104047887 */ /* 0x000fe20008000000 */
[----:B0-----:R-:W-:Y:S02]  /*bdb0*/  ISETP.NE.AND P0, PT, R0, 0x1, PT ;  /* 0x000000010000780c */ /* 0x001fe40003f05270 */
[----:B-1----:R-:W-:-:S11]  /*bdc0*/  ISETP.NE.AND P1, PT, R16, 0x1, PT ;  /* 0x000000011000780c */ /* 0x002fd60003f25270 */
[----:B------:R-:W3:Y:S08]  /*bdd0*/  @P0 LDC R0, c[0x0][0xc3c] ;  /* 0x00030f00ff000b82 */ /* 0x000ef00000000800 */
[----:B------:R-:W0:Y:S01]  /*bde0*/  @P0 LDC R3, c[0x0][0xc40] ;  /* 0x00031000ff030b82 */ /* 0x000e220000000800 */
[----:B---3--:R-:W-:-:S04]  /*bdf0*/  @P0 IMAD.HI.U32 R0, R2, R0, RZ ;  /* 0x0000000002000227 */ /* 0x008fc800078e00ff */
[----:B------:R-:W-:Y:S01]  /*be00*/  IMAD.MOV.U32 R4, RZ, RZ, R2 ;  /* 0x000000ffff047224 */ /* 0x000fe200078e0002 */
[----:B0-----:R-:W-:Y:S02]  /*be10*/  @P0 SHF.R.U32.HI R4, RZ, R3, R0 ;  /* 0x00000003ff040219 */ /* 0x001fe40000011600 */
[----:B------:R-:W0:Y:S03]  /*be20*/  @P1 LDC.64 R2, c[0x0][0xc48] ;  /* 0x00031200ff021b82 */ /* 0x000e260000000a00 */
[----:B------:R-:W-:Y:S01]  /*be30*/  IMAD.MOV.U32 R5, RZ, RZ, R4 ;  /* 0x000000ffff057224 */ /* 0x000fe200078e0004 */
[----:B------:R1:W-:Y:S04]  /*be40*/  STL [R1+0x20], R4 ;  /* 0x0000200401007387 */ /* 0x0003e80000100800 */
[----:B------:R-:W3:Y:S01]  /*be50*/  LDC R0, c[0x0][0x2f0] ;  /* 0x0000bc00ff007b82 */ /* 0x000ee20000000800 */
[----:B0-----:R-:W-:-:S05]  /*be60*/  @P1 IMAD.HI.U32 R2, R4, R2, RZ ;  /* 0x0000000204021227 */ /* 0x001fca00078e00ff */
[----:B------:R-:W-:Y:S01]  /*be70*/  @P1 SHF.R.U32.HI R5, RZ, R3, R2 ;  /* 0x00000003ff051219 */ /* 0x000fe20000011602 */
[----:B------:R-:W-:Y:S02]  /*be80*/  IMAD.MOV.U32 R2, RZ, RZ, RZ ;  /* 0x000000ffff027224 */ /* 0x000fe400078e00ff */
[----:B---3--:R-:W-:Y:S01]  /*be90*/  IMAD R6, R0, UR4, RZ ;  /* 0x0000000400067c24 */ /* 0x008fe2000f8e02ff */
[----:B------:R-:W-:Y:S01]  /*bea0*/  UIADD3 UR4, UR36, 0x21400, URZ ;  /* 0x0002140024047890 */ /* 0x000fe2000fffe03f */
[----:B------:R-:W-:Y:S01]  /*beb0*/  IMAD.MOV R0, RZ, RZ, -R5 ;  /* 0x000000ffff007224 */ /* 0x000fe200078e0a05 */
[----:B------:R1:W-:Y:S01]  /*bec0*/  STL [R1+0x14], R5 ;  /* 0x0000140501007387 */ /* 0x0003e20000100800 */
[----:B------:R-:W-:Y:S01]  /*bed0*/  VIADD R3, R6, 0x6f ;  /* 0x0000006f06037836 */ /* 0x000fe20000000000 */
[----:B------:R-:W-:Y:S01]  /*bee0*/  ULOP3.LUT UP0, URZ, UR4, 0x3ff, URZ, 0xc0, !UPT ;  /* 0x000003ff043f7892 */ /* 0x000fe2000f80c03f */
[----:B------:R-:W-:Y:S01]  /*bef0*/  IMAD R16, R16, R0, R4 ;  /* 0x0000000010107224 */ /* 0x000fe200078e0204 */
[----:B------:R1:W-:Y:S01]  /*bf00*/  STL [R1+0x28], R6 ;  /* 0x0000280601007387 */ /* 0x0003e20000100800 */
[----:B------:R-:W-:-:S03]  /*bf10*/  IMAD.HI R2, R3, -0x6db6db6d, R2 ;  /* 0x9249249303027827 */ /* 0x000fc600078e0202 */
[----:B------:R-:W-:Y:S02]  /*bf20*/  PLOP3.LUT P0, PT, PT, PT, UP0, 0x80, 0x0 ;  /* 0x000000000000781c */ /* 0x000fe40003f0f008 */
[----:B------:R-:W-:-:S04]  /*bf30*/  SHF.R.U32.HI R0, RZ, 0x1f, R2 ;  /* 0x0000001fff007819 */ /* 0x000fc80000011602 */
[----:B------:R-:W-:-:S05]  /*bf40*/  LEA.HI.SX32 R0, R2, R0, 0x1a ;  /* 0x0000000002007211 */ /* 0x000fca00078fd2ff */
[----:B------:R1:W-:Y:S02]  /*bf50*/  STL [R1+0x1c], R0 ;  /* 0x00001c0001007387 */ /* 0x0003e40000100800 */
[----:B--2---:R-:W-:Y:S05]  /*bf60*/  @!P0 BRA `(.L_x_3475) ;  /* 0x0000000000408947 */ /* 0x004fea0003800000 */
[----:B------:R-:W-:Y:S01]  /*bf70*/  MOV R2, 0x0 ;  /* 0x0000000000027802 */ /* 0x000fe20000000f00 */
[----:B------:R-:W-:Y:S01]  /*bf80*/  ULDC.64 UR6, c[0x4][0x1b8] ;  /* 0x01006e0000067ab9 */ /* 0x000fe20000000a00 */
[----:B------:R-:W-:Y:S01]  /*bf90*/  ULDC.64 UR8, c[0x4][0x1c0] ;  /* 0x0100700000087ab9 */ /* 0x000fe20000000a00 */
[----:B------:R-:W-:Y:S01]  /*bfa0*/  ULDC.64 UR4, c[0x4][0xd0] ;  /* 0x0100340000047ab9 */ /* 0x000fe20000000a00 */
[----:B-1----:R-:W-:Y:S02]  /*bfb0*/  IMAD.U32 R4, RZ, RZ, UR6 ;  /* 0x00000006ff047e24 */ /* 0x002fe4000f8e00ff */
        /* <DEDUP_REMOVED lines=10> */
[----:B0-2---:R-:W-:Y:S05]  /*c060*/  CALL.ABS.NOINC R2 ;  /* 0x0000000002007343 */ /* 0x005fea0003c00000 */
.L_x_3475:
        /* <DEDUP_REMOVED lines=9> */
[----:B-1----:R-:W-:Y:S02]  /*c100*/  IMAD.U32 R4, RZ, RZ, UR6 ;  /* 0x00000006ff047e24 */ /* 0x002fe4000f8e00ff */
        /* <DEDUP_REMOVED lines=9> */
[----:B--23--:R-:W-:Y:S05]  /*c1a0*/  CALL.ABS.NOINC R2 ;  /* 0x0000000002007343 */ /* 0x00cfea0003c00000 */
.L_x_3477:
[----:B------:R0:W1:Y:S01]  /*c1b0*/  LDC.64 R2, c[0x4][R17] ;  /* 0x0100000011027b82 */ /* 0x0000620000000a00 */
[----:B------:R-:W-:Y:S01]  /*c1c0*/  ULDC.64 UR6, c[0x4][0x1b8] ;  /* 0x01006e0000067ab9 */ /* 0x000fe20000000a00 */
[----:B------:R-:W-:Y:S01]  /*c1d0*/  ULDC.64 UR8, c[0x4][0x1c0] ;  /* 0x0100700000087ab9 */ /* 0x000fe20000000a00 */
[----:B------:R-:W-:Y:S01]  /*c1e0*/  ULDC.64 UR4, c[0x4][0xe0] ;  /* 0x0100380000047ab9 */ /* 0x000fe20000000a00 */
        /* <DEDUP_REMOVED lines=11> */
.L_x_3476:
[----:B------:R-:W3:Y:S01]  /*c2a0*/  LDL R2, [R1+0x1c] ;  /* 0x00001c0001027983 */ /* 0x000ee20000100800 */
[----:B------:R-:W-:-:S03]  /*c2b0*/  ULDC.64 UR4, c[0x0][0x9f8] ;  /* 0x00027e0000047ab9 */ /* 0x000fc60000000a00 */
[----:B-1----:R-:W4:Y:S01]  /*c2c0*/  LDL R0, [R1+0x14] ;  /* 0x0000140001007983 */ /* 0x002f220000100800 */
[----:B------:R-:W-:Y:S01]  /*c2d0*/  ISETP.NE.U32.AND P0, PT, RZ, UR4, PT ;  /* 0x00000004ff007c0c */ /* 0x000fe2000bf05070 */
[----:B------:R-:W-:-:S03]  /*c2e0*/  ULDC.64 UR6, c[0x0][0x208] ;  /* 0x0000820000067ab9 */ /* 0x000fc60000000a00 */
[----:B------:R-:W-:Y:S01]  /*c2f0*/  ISETP.NE.AND.EX P0, PT, RZ, UR5, PT, P0 ;  /* 0x00000005ff007c0c */ /* 0x000fe2000bf05300 */
[----:B---3--:R-:W-:-:S12]  /*c300*/  IMAD.MOV.U32 R17, RZ, RZ, R2 ;  /* 0x000000ffff117224 */ /* 0x008fd800078e0002 */
[----:B------:R-:W0:Y:S01]  /*c310*/  @P0 LDC.64 R2, c[0x0][0x9f8] ;  /* 0x00027e00ff020b82 */ /* 0x000e220000000a00 */
[----:B----4-:R-:W-:Y:S02]  /*c320*/  IMAD.MOV.U32 R7, RZ, RZ, R0 ;  /* 0x000000ffff077224 */ /* 0x010fe400078e0000 */
[----:B0-----:R-:W-:-:S05]  /*c330*/  @P0 IMAD.WIDE R2, R0, 0x4, R2 ;  /* 0x0000000400020825 */ /* 0x001fca00078e0202 */
[----:B------:R0:W3:Y:S01]  /*c340*/  @P0 LDG.E R7, desc[UR6][R2.64] ;  /* 0x0000000602070981 */ /* 0x0000e2000c1e1900 */
[----:B------:R-:W-:Y:S01]  /*c350*/  VIADD R9, R17, 0xffffffff ;  /* 0xffffffff11097836 */ /* 0x000fe20000000000 */
[----:B------:R-:W-:Y:S01]  /*c360*/  UMOV UR4, 0xffffffff ;  /* 0xffffffff00047882 */ /* 0x000fe20000000000 */
[----:B------:R-:W-:Y:S01]  /*c370*/  LOP3.LUT R19, R19, 0xfffffffe, RZ, 0xc0, !PT ;  /* 0xfffffffe13137812 */ /* 0x000fe200078ec0ff */
[----:B0-----:R-:W0:Y:S02]  /*c380*/  LDC.64 R2, c[0x0][0x418] ;  /* 0x00010600ff027b82 */ /* 0x001e240000000a00 */
[----:B0-----:R-:W-:-:S04]  /*c390*/  ISETP.NE.U32.AND P0, PT, R2, RZ, PT ;  /* 0x000000ff0200720c */ /* 0x001fc80003f05070 */
[----:B------:R-:W-:-:S13]  /*c3a0*/  ISETP.NE.AND.EX P1, PT, R3, RZ, PT, P0 ;  /* 0x000000ff0300720c */ /* 0x000fda0003f25300 */
[----:B------:R-:W-:Y:S02]  /*c3b0*/  @P1 LOP3.LUT R19, R19, 0x1, RZ, 0xfc, !PT ;  /* 0x0000000113131812 */ /* 0x000fe400078efcff */
[----:B---3--:R-:W-:Y:S01]  /*c3c0*/  SHF.R.S32.HI R8, RZ, 0x1f, R7 ;  /* 0x0000001fff087819 */ /* 0x008fe20000011407 */
[----:B------:R0:W-:Y:S01]  /*c3d0*/  STL [R1], R7 ;  /* 0x0000000701007387 */ /* 0x0001e20000100800 */
[----:B------:R-:W-:-:S03]  /*c3e0*/  SEL R17, R7, RZ, !P1 ;  /* 0x000000ff07117207 */ /* 0x000fc60004800000 */
[----:B------:R0:W-:Y:S04]  /*c3f0*/  STL [R1+0x18], R9 ;  /* 0x0000180901007387 */ /* 0x0001e80000100800 */
[----:B------:R0:W-:Y:S01]  /*c400*/  STL [R1+0xc], R8 ;  /* 0x00000c0801007387 */ /* 0x0001e20000100800 */
[----:B------:R-:W-:Y:S05]  /*c410*/  BRA.DIV UR4, `(.L_x_3478) ;  /* 0x0000003e04fc7947 */ /* 0x000fea000b800000 */
[----:B------:R-:W1:Y:S02]  /*c420*/  S2R R0, SR_TID.X ;  /* 0x0000000000007919 */ /* 0x000e640000002100 */
[----:B-1----:R-:W-:-:S04]  /*c430*/  SHF.R.U32.HI R0, RZ, 0x5, R0 ;  /* 0x00000005ff007819 */ /* 0x002fc80000011600 */
[----:B------:R-:W-:-:S05]  /*c440*/  LOP3.LUT R0, R0, 0x3, RZ, 0xc0, !PT ;  /* 0x0000000300007812 */ /* 0x000fca00078ec0ff */
[----:B------:R1:W3:Y:S02]  /*c450*/  SHFL.IDX PT, R14, R0, RZ, 0x1f ;  /* 0x00001fff000e7589 */ /* 0x0002e400000e0000 */
.L_x_3570:
[----:B---3--:R-:W-:Y:S02]  /*c460*/  ISETP.NE.AND P0, PT, R14, RZ, PT ;  /* 0x000000ff0e00720c */ /* 0x008fe40003f05270 */
[----:B------:R-:W-:Y:S02]  /*c470*/  PLOP3.LUT P2, PT, PT, PT, PT, 0x8, 0x0 ;  /* 0x000000000000781c */ /* 0x000fe40003f4e170 */
[----:B------:R-:W-:-:S11]  /*c480*/  LOP3.LUT R19, R19, 0xfffffffd, RZ, 0xc0, !PT ;  /* 0xfffffffd13137812 */ /* 0x000fd600078ec0ff */
[----:B------:R-:W-:Y:S01]  /*c490*/  @P2 LOP3.LUT R19, R19, 0x2, RZ, 0xfc, !PT ;  /* 0x0000000213132812 */ /* 0x000fe200078efcff */
[----:B------:R-:W-:Y:S06]  /*c4a0*/  @P0 BRA `(.L_x_3479) ;  /* 0x0000000400280947 */ /* 0x000fec0003800000 */
[----:B------:R-:W-:-:S03]  /*c4b0*/  UMOV UR4, 0xffffffff ;  /* 0xffffffff00047882 */ /* 0x000fc60000000000 */
[----:B------:R-:W-:Y:S05]  /*c4c0*/  BRA.DIV UR4, `(.L_x_3480) ;  /* 0x0000004204047947 */ /* 0x000fea000b800000 */
[----:B------:R-:W-:-:S13]  /*c4d0*/  ELECT P6, URZ, PT ;  /* 0x00000000003f782f */ /* 0x000fda00038c0000 */
.L_x_3573:
[----:B------:R-:W-:Y:S05]  /*c4e0*/  @!P6 BRA `(.L_x_3479) ;  /* 0x000000040018e947 */ /* 0x000fea0003800000 */
[----:B------:R3:W-:Y:S01]  /*c4f0*/  STL [R1+0x8], R9 ;  /* 0x0000080901007387 */ /* 0x0007e20000100800 */
[----:B------:R-:W-:Y:S01]  /*c500*/  IMAD.MOV.U32 R17, RZ, RZ, R7 ;  /* 0x000000ffff117224 */ /* 0x000fe200078e0007 */
[----:B------:R-:W-:Y:S06]  /*c510*/  @!P1 BRA `(.L_x_3481) ;  /* 0x0000000000509947 */ /* 0x000fec0003800000 */
[----:B------:R-:W4:Y:S01]  /*c520*/  LDC R6, c[0x0][0x43c] ;  /* 0x00010f00ff067b82 */ /* 0x000f220000000800 */
[----:B-1----:R-:W-:Y:S01]  /*c530*/  IMAD.MOV.U32 R0, RZ, RZ, R9 ;  /* 0x000000ffff007224 */ /* 0x002fe200078e0009 */
[----:B------:R-:W-:Y:S01]  /*c540*/  ULDC.64 UR4, c[0x0][0x428] ;  /* 0x00010a0000047ab9 */ /* 0x000fe20000000a00 */
[----:B------:R-:W-:Y:S01]  /*c550*/  ULDC.64 UR6, c[0x0][0x208] ;  /* 0x0000820000067ab9 */ /* 0x000fe20000000a00 */
[----:B----4-:R-:W-:-:S13]  /*c560*/  ISETP.NE.AND P0, PT, R6, 0x1, PT ;  /* 0x000000010600780c */ /* 0x010fda0003f05270 */
        /* <DEDUP_REMOVED lines=15> */
.L_x_3481:
[----:B----4-:R-:W4:Y:S01]  /*c660*/  LDL R2, [R1+0x4] ;  /* 0x0000040001027983 */ /* 0x010f220000100800 */
[----:B-1----:R-:W-:Y:S02]  /*c670*/  LEA R0, R18, UR36, 0x3 ;  /* 0x0000002412007c11 */ /* 0x002fe4000f8e18ff */
[----:B----4-:R-:W-:-:S04]  /*c680*/  SHF.L.U32 R2, R2, 0x1f, RZ ;  /* 0x0000001f02027819 */ /* 0x010fc800000006ff */
[----:B------:R-:W1:Y:S02]  /*c690*/  SYNCS.PHASECHK.TRANS64.TRYWAIT P0, [R0+URZ+0x36840], R2 ;  /* 0x03684002000075a7 */ /* 0x000e64000800017f */
[----:B-1----:R-:W-:Y:S05]  /*c6a0*/  @!P0 BRA `(.L_x_3482) ;  /* 0x0000003c00ac8947 */ /* 0x002fea0003800000 */
.L_x_3574:
[----:B------:R-:W4:Y:S02]  /*c6b0*/  S2R R3, SR_TID.X ;  /* 0x0000000000037919 */ /* 0x000f240000002100 */
[----:B----4-:R-:W-:-:S04]  /*c6c0*/  LOP3.LUT R3, R3, 0x7f, RZ, 0xc0, !PT ;  /* 0x0000007f03037812 */ /* 0x010fc800078ec0ff */
[----:B------:R-:W-:-:S13]  /*c6d0*/  ISETP.NE.AND P0, PT, R3, RZ, PT ;  /* 0x000000ff0300720c */ /* 0x000fda0003f05270 */
[----:B------:R-:W-:Y:S05]  /*c6e0*/  @P0 BRA `(.L_x_3483) ;  /* 0x00000000001c0947 */ /* 0x000fea0003800000 */
[----:B------:R-:W4:Y:S01]  /*c6f0*/  S2R R3, SR_TID.X ;  /* 0x0000000000037919 */ /* 0x000f220000002100 */
[----:B-1----:R-:W-:-:S04]  /*c700*/  IMAD.MOV.U32 R2, RZ, RZ, 0xa800 ;  /* 0x0000a800ff027424 */ /* 0x002fc800078e00ff */
[----:B------:R1:W-:Y:S01]  /*c710*/  SYNCS.ARRIVE.TRANS64 RZ, [R0+URZ+0x36830], R2 ;  /* 0x0368300200ff79a7 */ /* 0x0003e2000800003f */
[----:B----4-:R-:W-:-:S04]  /*c720*/  LOP3.LUT R3, R3, 0x1f, RZ, 0xc0, !PT ;  /* 0x0000001f03037812 */ /* 0x010fc800078ec0ff */
[----:B------:R-:W-:-:S13]  /*c730*/  ISETP.NE.AND P0, PT, R3, RZ, PT ;  /* 0x000000ff0300720c */ /* 0x000fda0003f05270 */
[----:B-1----:R-:W-:Y:S05]  /*c740*/  @!P0 BRA `(.L_x_3483) ;  /* 0x0000000000048947 */ /* 0x002fea0003800000 */
[----:B------:R-:W-:Y:S01]  /*c750*/  BPT.TRAP 0x1 ;  /* 0x000000040000795c */ /* 0x000fe20000300000 */
.L_x_3483:
[----:B-1----:R-:W4:Y:S01]  /*c760*/  LDL R2, [R1+0x8] ;  /* 0x0000080001027983 */ /* 0x002f220000100800 */
        /* <DEDUP_REMOVED lines=10> */
[----:B------:R-:W-:-:S02]  /*c810*/  PLOP3.LUT P0, PT, PT, PT, PT, 0x80, 0x0 ;  /* 0x000000000000781c */ /* 0x000fc40003f0f070 */
[----:B------:R-:W-:Y:S01]  /*c820*/  LOP3.LUT R19, R19, 0xfffffffd, RZ, 0xc0, !PT ;  /* 0xfffffffd13137812 */ /* 0x000fe200078ec0ff */
[----:B------:R-:W-:Y:S02]  /*c830*/  UIMAD UR8, UR8, 0xa800, UR36 ;  /* 0x0000a800080878a4 */ /* 0x000fe4000f8e0224 */
[----:B------:R-:W-:Y:S02]  /*c840*/  UIADD3 UR9, UR9, 0x36830, URZ ;  /* 0x0003683009097890 */ /* 0x000fe4000fffe03f */
[----:B------:R-:W-:Y:S02]  /*c850*/  UIADD3 UR14, UR8, 0x21400, URZ ;  /* 0x00021400080e7890 */ /* 0x000fe4000fffe03f */
[----:B------:R-:W-:Y:S02]  /*c860*/  UIADD3 UR15, UR8, 0x24c00, URZ ;  /* 0x00024c00080f7890 */ /* 0x000fe4000fffe03f */
[----:B------:R-:W-:Y:S02]  /*c870*/  UIADD3 UR17, UR8, 0x28400, URZ ;  /* 0x0002840008117890 */ /* 0x000fe4000fffe03f */
[----:B------:R-:W-:Y:S01]  /*c880*/  @P0 LOP3.LUT R19, R19, 0x2, RZ, 0xfc, !PT ;  /* 0x0000000213130812 */ /* 0x000fe200078efcff */
[----:B------:R-:W-:Y:S01]  /*c890*/  UMOV UR8, UR14 ;  /* 0x0000000e00087c82 */ /* 0x000fe20008000000 */
[----:B------:R-:W-:Y:S01]  /*c8a0*/  UMOV UR14, 0x80 ;  /* 0x00000080000e7882 */ /* 0x000fe20000000000 */
[----:B----4-:R-:W-:-:S13]  /*c8b0*/  R2UR UR11, R2 ;  /* 0x00000000020b72ca */ /* 0x010fda00000e0000 */
[----:B------:R-:W-:-:S09]  /*c8c0*/  UIMAD UR11, UR11, 0x70, URZ ;  /* 0x000000700b0b78a4 */ /* 0x000fd2000f8e023f */
[----:B------:R1:W-:Y:S02]  /*c8d0*/  UTMALDG.4D [UR8], [UR4], desc[UR6] ;  /* 0x00000608040075b4 */ /* 0x0003e40008019000 */
[----:B-1----:R-:W-:Y:S01]  /*c8e0*/  UMOV UR8, UR15 ;  /* 0x0000000f00087c82 */ /* 0x002fe20008000000 */
[----:B------:R-:W-:Y:S02]  /*c8f0*/  UMOV UR10, UR16 ;  /* 0x00000010000a7c82 */ /* 0x000fe40008000000 */
[----:B------:R1:W-:Y:S02]  /*c900*/  UTMALDG.4D [UR8], [UR4], desc[UR6] ;  /* 0x00000608040075b4 */ /* 0x0003e40008019000 */
[----:B-1----:R-:W-:Y:S01]  /*c910*/  UMOV UR8, UR17 ;  /* 0x0000001100087c82 */ /* 0x002fe20008000000 */
[----:B------:R-:W-:Y:S02]  /*c920*/  UMOV UR10, UR14 ;  /* 0x0000000e000a7c82 */ /* 0x000fe40008000000 */
[----:B------:R4:W-:Y:S02]  /*c930*/  UTMALDG.4D [UR8], [UR4], desc[UR6] ;  /* 0x00000608040075b4 */ /* 0x0009e40008019000 */
[----:B----4-:R-:W-:Y:S01]  /*c940*/  NOP ;  /* 0x0000000000007918 */ /* 0x010fe20000000000 */
.L_x_3479:
        /* <DEDUP_REMOVED lines=10> */
[----:B------:R-:W-:Y:S02]  /*c9f0*/  IMAD.U32 R4, RZ, RZ, UR6 ;  /* 0x00000006ff047e24 */ /* 0x000fe4000f8e00ff */
[----:B------:R-:W4:Y:S01]  /*ca00*/  LDC.64 R2, c[0x4][R2] ;  /* 0x0100000002027b82 */ /* 0x000f220000000a00 */
        /* <DEDUP_REMOVED lines=9> */
[----:B-1234-:R-:W-:Y:S05]  /*caa0*/  CALL.ABS.NOINC R2 ;  /* 0x0000000002007343 */ /* 0x01efea0003c00000 */
.L_x_3484:
[----:B------:R-:W4:Y:S01]  /*cab0*/  LDL.LU R4, [R1+0x14] ;  /* 0x0000140001047983 */ /* 0x000f220000300800 */
[----:B-1----:R-:W-:Y:S01]  /*cac0*/  SHF.R.S32.HI R0, RZ, 0x1f, R16 ;  /* 0x0000001fff007819 */ /* 0x002fe20000011410 */
[----:B------:R-:W-:Y:S01]  /*cad0*/  ULDC.64 UR4, c[0x0][0x2d8] ;  /* 0x0000b60000047ab9 */ /* 0x000fe20000000a00 */
[----:B0-----:R-:W0:Y:S01]  /*cae0*/  LDC R8, c[0x0][0x448] ;  /* 0x00011200ff087b82 */ /* 0x001e220000000800 */
[----:B------:R-:W2:Y:S01]  /*caf0*/  LDL.LU R7, [R1+0x20] ;  /* 0x0000200001077983 */ /* 0x000ea20000300800 */
[----:B------:R-:W-:-:S03]  /*cb00*/  ULDC.64 UR6, c[0x0][0x280] ;  /* 0x0000a00000067ab9 */ /* 0x000fc60000000a00 */
[----:B------:R-:W3:Y:S01]  /*cb10*/  LDL R5, [R1+0x24] ;  /* 0x0000240001057983 */ /* 0x000ee20000100800 */
        /* <DEDUP_REMOVED lines=11> */
[----:B------:R-:W-:Y:S02]  /*cbd0*/  LOP3.LUT R10, R10, 0x80, RZ, 0xfc, !PT ;  /* 0x000000800a0a7812 */ /* 0x000fe400078efcff */
[----:B----4-:R-:W-:Y:S01]  /*cbe0*/  SHF.R.S32.HI R0, RZ, 0x1f, R4 ;  /* 0x0000001fff007819 */ /* 0x010fe20000011404 */
[----:B------:R-:W-:-:S04]  /*cbf0*/  IMAD.WIDE.U32 R2, R4, UR4, R2 ;  /* 0x0000000404027c25 */ /* 0x000fc8000f8e0002 */
[----:B------:R-:W-:Y:S01]  /*cc00*/  IMAD R0, R0, UR4, RZ ;  /* 0x0000000400007c24 */ /* 0x000fe2000f8e02ff */
[----:B------:R-:W-:-:S03]  /*cc10*/  ULDC UR4, c[0x0][0xc38] ;  /* 0x00030e0000047ab9 */ /* 0x000fc60000000800 */
[----:B------:R-:W-:Y:S02]  /*cc20*/  IMAD R0, R4, UR5, R0 ;  /* 0x0000000504007c24 */ /* 0x000fe4000f8e0200 */
[----:B------:R-:W1:Y:S02]  /*cc30*/  S2R R4, SR_TID.X ;  /* 0x0000000000047919 */ /* 0x000e640000002100 */
[----:B------:R-:W-:Y:S02]  /*cc40*/  IMAD.IADD R3, R3, 0x1, R0 ;  /* 0x0000000103037824 */ /* 0x000fe400078e0200 */
[----:B--2---:R-:W-:Y:S02]  /*cc50*/  IMAD.MOV R0, RZ, RZ, -R7 ;  /* 0x000000ffff007224 */ /* 0x004fe400078e0a07 */
[----:B------:R-:W2:Y:S02]  /*cc60*/  @P0 LDC R7, c[0x0][0x450] ;  /* 0x00011400ff070b82 */ /* 0x000ea40000000800 */
[----:B---3--:R-:W-:Y:S01]  /*cc70*/  IMAD R0, R0, UR4, R5 ;  /* 0x0000000400007c24 */ /* 0x008fe2000f8e0205 */
[----:B------:R-:W-:-:S03]  /*cc80*/  ULDC.64 UR4, c[0x0][0x2d0] ;  /* 0x0000b40000047ab9 */ /* 0x000fc60000000a00 */
[----:B------:R-:W-:Y:S01]  /*cc90*/  IMAD.SHL.U32 R5, R0, 0x80, RZ ;  /* 0x0000008000057824 */ /* 0x000fe200078e00ff */
[----:B-1----:R-:W-:-:S04]  /*cca0*/  LOP3.LUT R4, R4, 0x7f, RZ, 0xc0, !PT ;  /* 0x0000007f04047812 */ /* 0x002fc800078ec0ff */
[----:B------:R-:W-:Y:S02]  /*ccb0*/  SHF.R.U32.HI R9, RZ, 0x3, R4 ;  /* 0x00000003ff097819 */ /* 0x000fe40000011604 */
[----:B------:R-:W1:Y:S02]  /*ccc0*/  S2R R4, SR_TID.X ;  /* 0x0000000000047919 */ /* 0x000e640000002100 */
[----:B-1----:R-:W-:-:S05]  /*ccd0*/  IMAD.SHL.U32 R4, R4, 0x10, RZ ;  /* 0x0000001004047824 */ /* 0x002fca00078e00ff */
[----:B------:R-:W-:Y:S02]  /*cce0*/  LOP3.LUT R4, R9, 0x70, R4, 0xf8, !PT ;  /* 0x0000007009047812 */ /* 0x000fe400078ef804 */
[----:B------:R-:W1:Y:S02]  /*ccf0*/  S2R R9, SR_TID.X ;  /* 0x0000000000097919 */ /* 0x000e640000002100 */
[----:B------:R-:W-:-:S04]  /*cd00*/  LOP3.LUT R0, R4, R5, RZ, 0xfc, !PT ;  /* 0x0000000504007212 */ /* 0x000fc800078efcff */
[----:B------:R-:W-:Y:S01]  /*cd10*/  MOV R4, R0 ;  /* 0x0000000000047202 */ /* 0x000fe20000000f00 */
[----:B0-----:R-:W-:-:S05]  /*cd20*/  @P0 IMAD.HI.U32 R6, R0, R6, RZ ;  /* 0x0000000600060227 */ /* 0x001fca00078e00ff */
[----:B--2---:R-:W-:-:S05]  /*cd30*/  @P0 SHF.R.U32.HI R4, RZ, R7, R6 ;  /* 0x00000007ff040219 */ /* 0x004fca0000011606 */
        /* <DEDUP_REMOVED lines=12> */
[----:B------:R-:W-:Y:S01]  /*ce00*/  IMAD.WIDE.U32 R2, R0, UR4, R2 ;  /* 0x0000000400027c25 */ /* 0x000fe2000f8e0002 */
[----:B------:R-:W-:Y:S02]  /*ce10*/  ULDC UR4, c[0x0][0x2b8] ;  /* 0x0000ae0000047ab9 */ /* 0x000fe40000000800 */
[----:B------:R-:W-:Y:S01]  /*ce20*/  ISETP.GE.AND P2, PT, R10, UR4, PT ;  /* 0x000000040a007c0c */ /* 0x000fe2000bf46270 */
[----:B------:R-:W-:Y:S01]  /*ce30*/  IMAD R4, R0, UR5, R4 ;  /* 0x0000000500047c24 */ /* 0x000fe2000f8e0204 */
[----:B------:R0:W5:Y:S01]  /*ce40*/  LDL R10, [R1+0x10] ;  /* 0x00001000010a7983 */ /* 0x0001620000100800 */
[C---:B------:R-:W-:Y:S02]  /*ce50*/  LEA R0, P3, R2.reuse, UR6, 0x1 ;  /* 0x0000000602007c11 */ /* 0x040fe4000f8608ff */
[----:B------:R-:W-:Y:S01]  /*ce60*/  IMAD.IADD R4, R3, 0x1, R4 ;  /* 0x0000000103047824 */ /* 0x000fe200078e0204 */
        /* <DEDUP_REMOVED lines=9> */
[----:B------:R-:W1:Y:S01]  /*cf00*/  S2R R11, SR_TID.X ;  /* 0x00000000000b7919 */ /* 0x000e620000002100 */
[----:B------:R-:W2:Y:S04]  /*cf10*/  SHFL.IDX PT, R7, R0, RZ, 0x181f ;  /* 0x00181fff00077589 */ /* 0x000ea800000e0000 */
[----:B------:R-:W-:Y:S01]  /*cf20*/  SHFL.IDX PT, R8, R0, 0x1, 0x181f ;  /* 0x00381f0000087f89 */ /* 0x000fe200000e0000 */
[----:B0-----:R-:W-:-:S04]  /*cf30*/  LOP3.LUT R6, R6, 0x7f, RZ, 0xc0, !PT ;  /* 0x0000007f06067812 */ /* 0x001fc800078ec0ff */
[----:B------:R-:W-:Y:S01]  /*cf40*/  SHF.R.U32.HI R6, RZ, 0x3, R6 ;  /* 0x00000003ff067819 */ /* 0x000fe20000011606 */
[----:B-1----:R-:W-:-:S04]  /*cf50*/  IMAD.SHL.U32 R11, R11, 0x8, RZ ;  /* 0x000000080b0b7824 */ /* 0x002fc800078e00ff */
[----:B------:R-:W-:Y:S01]  /*cf60*/  IMAD.IADD R2, R6, 0x1, R5 ;  /* 0x0000000106027824 */ /* 0x000fe200078e0205 */
[----:B------:R-:W-:Y:S01]  /*cf70*/  LOP3.LUT R11, R11, 0x38, RZ, 0xc0, !PT ;  /* 0x000000380b0b7812 */ /* 0x000fe200078ec0ff */
[----:B------:R-:W0:Y:S02]  /*cf80*/  SHFL.IDX PT, R6, R4, RZ, 0x181f ;  /* 0x00181fff04067589 */ /* 0x000e2400000e0000 */
[C---:B------:R-:W-:Y:S01]  /*cf90*/  VIADD R5, R2.reuse, 0x10 ;  /* 0x0000001002057836 */ /* 0x040fe20000000000 */
[----:B------:R-:W-:-:S04]  /*cfa0*/  ISETP.GE.AND P4, PT, R2, R3, PT ;  /* 0x000000030200720c */ /* 0x000fc80003f86270 */
[----:B------:R-:W-:Y:S02]  /*cfb0*/  ISETP.GE.AND P3, PT, R5, R3, PT ;  /* 0x000000030500720c */ /* 0x000fe40003f66270 */
[----:B------:R-:W1:Y:S07]  /*cfc0*/  SHFL.IDX PT, R5, R4, 0x1, 0x181f ;  /* 0x00381f0004057f89 */ /* 0x000e6e00000e0000 */
[----:B--2---:R-:W-:-:S05]  /*cfd0*/  @!P4 LEA R7, P5, R11, R7, 0x1 ;  /* 0x000000070b07c211 */ /* 0x004fca00078a08ff */
[----:B0-----:R-:W-:Y:S01]  /*cfe0*/  @!P4 IMAD.X R6, RZ, RZ, R6, P5 ;  /* 0x000000ffff06c224 */ /* 0x001fe200028e0606 */
[----:B------:R-:W-:-:S04]  /*cff0*/  @!P3 LEA R8, P5, R11, R8, 0x1 ;  /* 0x000000080b08b211 */ /* 0x000fc800078a08ff */
[----:B------:R-:W-:-:S04]  /*d000*/  @!P4 LOP3.LUT R7, R7, R6, RZ, 0x3c, !PT ;  /* 0x000000060707c212 */ /* 0x000fc800078e3cff */
[----:B------:R-:W-:Y:S01]  /*d010*/  @!P4 LOP3.LUT R6, R7, R6, RZ, 0x3c, !PT ;  /* 0x000000060706c212 */ /* 0x000fe200078e3cff */
[----:B-1----:R-:W-:-:S03]  /*d020*/  @!P3 IMAD.X R5, RZ, RZ, R5, P5 ;  /* 0x000000ffff05b224 */ /* 0x002fc600028e0605 */
[----:B------:R-:W-:-:S05]  /*d030*/  @!P4 LOP3.LUT R7, R7, R6, RZ, 0x3c, !PT ;  /* 0x000000060707c212 */ /* 0x000fca00078e3cff */
[----:B-----5:R-:W-:Y:S04]  /*d040*/  @!P4 LDGSTS.E.BYPASS.LTC128B.128 [R10+0x15400], desc[UR6][R6.64], !P0 ;  /* 0x15400000060acfae */ /* 0x020fe8000c101d46 */
[----:B------:R-:W-:Y:S04]  /*d050*/  @!P4 LDGSTS.E.BYPASS.LTC128B.128 [R10+0x19400], desc[UR6][R6.64+0x80], !P1 ;  /* 0x19400080060acfae */ /* 0x000fe8000c901d46 */
[----:B------:R0:W-:Y:S02]  /*d060*/  @!P4 LDGSTS.E.BYPASS.LTC128B.128 [R10+0x1d400], desc[UR6][R6.64+0x100], !P2 ;  /* 0x1d400100060acfae */ /* 0x0001e4000d101d46 */
[----:B0-----:R-:W-:-:S02]  /*d070*/  @!P3 IMAD.MOV.U32 R6, RZ, RZ, R8 ;  /* 0x000000ffff06b224 */ /* 0x001fc400078e0008 */
[----:B------:R-:W-:Y:S01]  /*d080*/  @!P3 IMAD.MOV.U32 R7, RZ, RZ, R5 ;  /* 0x000000ffff07b224 */ /* 0x000fe200078e0005 */
[----:B------:R-:W0:Y:S01]  /*d090*/  SHFL.IDX PT, R8, R0, 0x2, 0x181f ;  /* 0x00581f0000087f89 */ /* 0x000e2200000e0000 */
[----:B------:R-:W-:-:S03]  /*d0a0*/  VIADD R5, R2, 0x20 ;  /* 0x0000002002057836 */ /* 0x000fc60000000000 */
[----:B------:R-:W-:Y:S04]  /*d0b0*/  @!P3 LDGSTS.E.BYPASS.LTC128B.128 [R10+0x15c00], desc[UR6][R6.64], !P0 ;  /* 0x15c00000060abfae */ /* 0x000fe8000c101d46 */
[----:B------:R-:W-:Y:S04]  /*d0c0*/  @!P3 LDGSTS.E.BYPASS.LTC128B.128 [R10+0x19c00], desc[UR6][R6.64+0x80], !P1 ;  /* 0x19c00080060abfae */ /* 0x000fe8000c901d46 */
[----:B------:R1:W-:Y:S01]  /*d0d0*/  @!P3 LDGSTS.E.BYPASS.LTC128B.128 [R10+0x1dc00], desc[UR6][R6.64+0x100], !P2 ;  /* 0x1dc00100060abfae */ /* 0x0003e2000d101d46 */
[----:B------:R-:W-:-:S03]  /*d0e0*/  ISETP.GE.AND P3, PT, R5, R3, PT ;  /* 0x000000030500720c */ /* 0x000fc60003f66270 */
[----:B------:R-:W2:Y:S10]  /*d0f0*/  SHFL.IDX PT, R5, R4, 0x2, 0x181f ;  /* 0x00581f0004057f89 */ /* 0x000eb400000e0000 */
[----:B0-----:R-:W-:-:S05]  /*d100*/  @!P3 LEA R8, P4, R11, R8, 0x1 ;  /* 0x000000080b08b211 */ /* 0x001fca00078808ff */
[----:B-1----:R-:W-:Y:S02]  /*d110*/  @!P3 IMAD.MOV.U32 R6, RZ, RZ, R8 ;  /* 0x000000ffff06b224 */ /* 0x002fe400078e0008 */
[----:B--2---:R-:W-:Y:S02]  /*d120*/  @!P3 IMAD.X R9, RZ, RZ, R5, P4 ;  /* 0x000000ffff09b224 */ /* 0x004fe400020e0605 */
[----:B------:R-:W-:Y:S02]  /*d130*/  VIADD R5, R2, 0x30 ;  /* 0x0000003002057836 */ /* 0x000fe40000000000 */
[----:B------:R-:W-:-:S05]  /*d140*/  @!P3 IMAD.MOV.U32 R7, RZ, RZ, R9 ;  /* 0x000000ffff07b224 */ /* 0x000fca00078e0009 */
        /* <DEDUP_REMOVED lines=30> */
[----:B------:R-:W-:Y:S02]  /*d330*/  @!P3 LDGSTS.E.BYPASS.LTC128B.128 [R10+0x17c00], desc[UR6][R6.64], !P0 ;  /* 0x17c00000060abfae */ /* 0x000fe4000c101d46 */
[----:B------:R-:W-:Y:S02]  /*d340*/  ISETP.GE.AND P4, PT, R5, R3, PT ;  /* 0x000000030500720c */ /* 0x000fe40003f86270 */
[----:B------:R-:W-:Y:S04]  /*d350*/  @!P3 LDGSTS.E.BYPASS.LTC128B.128 [R10+0x1bc00], desc[UR6][R6.64+0x80], !P1 ;  /* 0x1bc00080060abfae */ /* 0x000fe8000c901d46 */
[----:B------:R0:W-:Y:S04]  /*d360*/  @!P3 LDGSTS.E.BYPASS.LTC128B.128 [R10+0x1fc00], desc[UR6][R6.64+0x100], !P2 ;  /* 0x1fc00100060abfae */ /* 0x0001e8000d101d46 */
[----:B------:R-:W-:Y:S04]  /*d370*/  SHFL.IDX PT, R5, R4, 0x6, 0x181f ;  /* 0x00d81f0004057f89 */ /* 0x000fe800000e0000 */
[----:B------:R-:W-:Y:S04]  /*d380*/  SHFL.IDX PT, R4, R4, 0x7, 0x181f ;  /* 0x00f81f0004047f89 */ /* 0x000fe800000e0000 */
[----:B0-----:R-:W0:Y:S04]  /*d390*/  SHFL.IDX PT, R6, R0, 0x6, 0x181f ;  /* 0x00d81f0000067f89 */ /* 0x001e2800000e0000 */
[----:B------:R-:W1:Y:S01]  /*d3a0*/  SHFL.IDX PT, R0, R0, 0x7, 0x181f ;  /* 0x00f81f0000007f89 */ /* 0x000e6200000e0000 */
[----:B0-----:R-:W-:-:S05]  /*d3b0*/  @!P4 LEA R6, P3, R11, R6, 0x1 ;  /* 0x000000060b06c211 */ /* 0x001fca00078608ff */
[----:B------:R-:W-:-:S04]  /*d3c0*/  @!P4 IMAD.X R5, RZ, RZ, R5, P3 ;  /* 0x000000ffff05c224 */ /* 0x000fc800018e0605 */
[----:B------:R-:W-:-:S05]  /*d3d0*/  @!P4 IMAD.MOV.U32 R7, RZ, RZ, R5 ;  /* 0x000000ffff07c224 */ /* 0x000fca00078e0005 */
[----:B------:R0:W-:Y:S04]  /*d3e0*/  @!P4 LDGSTS.E.BYPASS.LTC128B.128 [R10+0x18400], desc[UR6][R6.64], !P0 ;  /* 0x18400000060acfae */ /* 0x0001e8000c101d46 */
[----:B------:R0:W-:Y:S04]  /*d3f0*/  @!P4 LDGSTS.E.BYPASS.LTC128B.128 [R10+0x1c400], desc[UR6][R6.64+0x80], !P1 ;  /* 0x1c400080060acfae */ /* 0x0001e8000c901d46 */
[----:B-1----:R0:W-:Y:S02]  /*d400*/  @!P4 LDGSTS.E.BYPASS.LTC128B.128 [R10+0x20400], desc[UR6][R6.64+0x100], !P2 ;  /* 0x20400100060acfae */ /* 0x0021e4000d101d46 */
.L_x_3591:
[----:B------:R-:W-:Y:S01]  /*d410*/  VIADD R2, R2, 0x70 ;  /* 0x0000007002027836 */ /* 0x000fe20000000000 */
[----:B------:R-:W-:Y:S04]  /*d420*/  BSSY B0, `(.L_x_3486) ;  /* 0x000000f000007945 */ /* 0x000fe80003800000 */
[----:B------:R-:W-:-:S13]  /*d430*/  ISETP.GE.AND P3, PT, R2, R3, PT ;  /* 0x000000030200720c */ /* 0x000fda0003f66270 */
[----:B------:R-:W-:Y:S05]  /*d440*/  @P3 BRA `(.L_x_3487) ;  /* 0x0000000000303947 */ /* 0x000fea0003800000 */
[----:B------:R-:W1:Y:S01]  /*d450*/  S2R R5, SR_TID.X ;  /* 0x0000000000057919 */ /* 0x000e620000002100 */
[----:B------:R-:W-:Y:S01]  /*d460*/  ULDC.64 UR4, c[0x0][0x208] ;  /* 0x0000820000047ab9 */ /* 0x000fe20000000a00 */
[----:B-1----:R-:W-:-:S04]  /*d470*/  SHF.L.U32 R5, R5, 0x3, RZ ;  /* 0x0000000305057819 */ /* 0x002fc800000006ff */
[----:B------:R-:W-:-:S04]  /*d480*/  LOP3.LUT R5, R5, 0x38, RZ, 0xc0, !PT ;  /* 0x0000003805057812 */ /* 0x000fc800078ec0ff */
[----:B------:R-:W-:-:S05]  /*d490*/  LEA R2, P3, R5, R0, 0x1 ;  /* 0x0000000005027211 */ /* 0x000fca00078608ff */
[----:B------:R-:W-:-:S05]  /*d4a0*/  IMAD.X R3, RZ, RZ, R4, P3 ;  /* 0x000000ffff037224 */ /* 0x000fca00018e0604 */
[----:B------:R-:W-:Y:S01]  /*d4b0*/  @!PT LDS RZ, [RZ] ;  /* 0x00000000fffff984 */ /* 0x000fe20000000800 */
[----:B------:R-:W-:Y:S01]  /*d4c0*/  @!PT LDS RZ, [RZ] ;  /* 0x00000000fffff984 */ /* 0x000fe20000000800 */
[----:B------:R-:W-:Y:S01]  /*d4d0*/  @!PT LDS RZ, [RZ] ;  /* 0x00000000fffff984 */ /* 0x000fe20000000800 */
[----:B------:R1:W-:Y:S04]  /*d4e0*/  LDGSTS.E.BYPASS.LTC128B.128 [R10+0x18c00], desc[UR4][R2.64], !P0 ;  /* 0x18c00000020a7fae */ /* 0x0003e8000c101d44 */
[----:B------:R1:W-:Y:S04]  /*d4f0*/  LDGSTS.E.BYPASS.LTC128B.128 [R10+0x1cc00], desc[UR4][R2.64+0x80], !P1 ;  /* 0x1cc00080020a7fae */ /* 0x0003e8000c901d44 */
[----:B------:R1:W-:Y:S02]  /*d500*/  LDGSTS.E.BYPASS.LTC128B.128 [R10+0x20c00], desc[UR4][R2.64+0x100], !P2 ;  /* 0x20c00100020a7fae */ /* 0x0003e4000d101d44 */
.L_x_3487:
[----:B------:R-:W-:Y:S05]  /*d510*/  BSYNC B0 ;  /* 0x0000000000007941 */ /* 0x000fea0003800000 */
.L_x_3486:
[----:B-1----:R-:W2:Y:S01]  /*d520*/  LDL R2, [R1+0x2c] ;  /* 0x00002c0001027983 */ /* 0x002ea20000100800 */
[----:B------:R-:W-:Y:S01]  /*d530*/  NOP ;  /* 0x0000000000007918 */ /* 0x000fe20000000000 */
[----:B------:R-:W-:Y:S02]  /*d540*/  SYNCS.ARRIVE.TRANS64.RED.A0T1 RZ, [UR36+0x36800], RZ ;  /* 0x036800ffffff79a7 */ /* 0x000fe40008200424 */
[----:B------:R-:W-:Y:S01]  /*d550*/  ARRIVES.LDGSTSBAR.64.TRANSCNT [UR36+0x36800] ;  /* 0x03680000ff0079b0 */ /* 0x000fe20008000aa4 */
[----:B--2---:R-:W-:-:S04]  /*d560*/  LOP3.LUT R0, R2, 0x1, RZ, 0xc, !PT ;  /* 0x0000000102007812 */ /* 0x004fc800078e0cff */
[----:B------:R-:W-:Y:S01]  /*d570*/  SHF.L.U32 R0, R0, 0x1f, RZ ;  /* 0x0000001f00007819 */ /* 0x000fe200000006ff */
[----:B------:R-:W-:Y:S01]  /*d580*/  NOP ;  /* 0x0000000000007918 */ /* 0x000fe20000000000 */
[----:B------:R-:W2:Y:S01]  /*d590*/  LDL.LU R2, [R1+0x28] ;  /* 0x0000280001027983 */ /* 0x000ea20000300800 */
[----:B------:R-:W-:Y:S01]  /*d5a0*/  SYNCS.ARRIVE.TRANS64.A1T0 RZ, [UR36+0x36800], RZ ;  /* 0x036800ffffff79a7 */ /* 0x000fe20008100024 */
[----:B------:R-:W-:Y:S01]  /*d5b0*/  BSSY B0, `(.L_x_3488) ;  /* 0x0000005000007945 */ /* 0x000fe20003800000 */
[----:B------:R-:W-:Y:S01]  /*d5c0*/  IMAD.U32 R9, RZ, RZ, UR36 ;  /* 0x00000024ff097e24 */ /* 0x000fe2000f8e00ff */
[----:B------:R-:W1:Y:S01]  /*d5d0*/  SYNCS.PHASECHK.TRANS64.TRYWAIT P0, [UR36+0x36820], R0 ;  /* 0x03682000ff0075a7 */ /* 0x000e620008000164 */
[----:B--2---:R-:W-:Y:S01]  /*d5e0*/  ISETP.GE.AND P1, PT, R2, 0x71, PT ;  /* 0x000000710200780c */ /* 0x004fe20003f26270 */
[----:B-1----:R-:W-:-:S12]  /*d5f0*/  @!P0 BRA `(.L_x_3489) ;  /* 0x0000003800d88947 */ /* 0x002fd80003800000 */
.L_x_3592:
[----:B------:R-:W-:Y:S05]  /*d600*/  BSYNC B0 ;  /* 0x0000000000007941 */ /* 0x000fea0003800000 */
.L_x_3488:
[----:B------:R-:W-:Y:S01]  /*d610*/  VIADD R11, R9, 0x36800 ;  /* 0x00036800090b7836 */ /* 0x000fe20000000000 */
[----:B------:R-:W-:Y:S06]  /*d620*/  @!P1 BRA `(.L_x_3490) ;  /* 0x0000002000bc9947 */ /* 0x000fec0003800000 */
[----:B------:R-:W2:Y:S01]  /*d630*/  LDL R2, [R1+0x1c] ;  /* 0x00001c0001027983 */ /* 0x000ea20000100800 */
[----:B-1----:R-:W-:Y:S02]  /*d640*/  IMAD.MOV.U32 R0, RZ, RZ, 0x1 ;  /* 0x00000001ff007424 */ /* 0x002fe400078e00ff */
[----:B--2---:R-:W-:-:S05]  /*d650*/  IMAD.MOV R8, RZ, RZ, -R2 ;  /* 0x000000ffff087224 */ /* 0x004fca00078e0a02 */
[----:B------:R-:W-:-:S05]  /*d660*/  VIADDMNMX R8, R8, R0, 0xffffffff, !PT ;  /* 0xffffffff08087446 */ /* 0x000fca0007800100 */
[----:B------:R-:W-:-:S05]  /*d670*/  IMAD.IADD R0, R2, 0x1, R8 ;  /* 0x0000000102007824 */ /* 0x000fca00078e0208 */
[----:B------:R-:W-:-:S04]  /*d680*/  LOP3.LUT R0, R0, 0x1, RZ, 0xc0, !PT ;  /* 0x0000000100007812 */ /* 0x000fc800078ec0ff */
[----:B------:R-:W-:Y:S01]  /*d690*/  ISETP.NE.U32.AND P0, PT, R0, 0x1, PT ;  /* 0x000000010000780c */ /* 0x000fe20003f05070 */
[----:B------:R-:W-:-:S12]  /*d6a0*/  VIADD R0, R2, 0xfffffffe ;  /* 0xfffffffe02007836 */ /* 0x000fd80000000000 */
[----:B------:R-:W-:Y:S05]  /*d6b0*/  @P0 BRA `(.L_x_3491) ;  /* 0x0000000800e00947 */ /* 0x000fea0003800000 */
[----:B------:R-:W2:Y:S01]  /*d6c0*/  LDL R2, [R1+0x4] ;  /* 0x0000040001027983 */ /* 0x000ea20000100800 */
[----:B------:R-:W-:Y:S01]  /*d6d0*/  LOP3.LUT P2, RZ, R19, 0x2, RZ, 0xc0, !PT ;  /* 0x0000000213ff7812 */ /* 0x000fe2000784c0ff */
[----:B------:R-:W-:Y:S01]  /*d6e0*/  VIADD R4, R18, 0x1 ;  /* 0x0000000112047836 */ /* 0x000fe20000000000 */
[----:B------:R-:W-:Y:S04]  /*d6f0*/  BSSY B0, `(.L_x_3492) ;  /* 0x00000b0000007945 */ /* 0x000fe80003800000 */
[----:B------:R-:W-:-:S04]  /*d700*/  ISETP.NE.AND P0, PT, R4, 0x2, PT ;  /* 0x000000020400780c */ /* 0x000fc80003f05270 */
[----:B0-----:R-:W-:Y:S02]  /*d710*/  SEL R10, RZ, 0x1, P0 ;  /* 0x00000001ff0a7807 */ /* 0x001fe40000000000 */
[----:B------:R-:W-:Y:S02]  /*d720*/  SEL R4, R4, RZ, P0 ;  /* 0x000000ff04047207 */ /* 0x000fe40000000000 */
[----:B--2---:R-:W-:Y:S01]  /*d730*/  LOP3.LUT R10, R2, R10, RZ, 0x3c, !PT ;  /* 0x0000000a020a7212 */ /* 0x004fe200078e3cff */
[----:B------:R-:W-:Y:S06]  /*d740*/  @!P2 BRA `(.L_x_3493) ;  /* 0x0000000800a8a947 */ /* 0x000fec0003800000 */
[----:B------:R-:W-:Y:S01]  /*d750*/  LOP3.LUT P2, RZ, R19, 0x1, RZ, 0xc0, !PT ;  /* 0x0000000113ff7812 */ /* 0x000fe2000784c0ff */
[----:B------:R-:W-:-:S12]  /*d760*/  IMAD.MOV.U32 R6, RZ, RZ, R17 ;  /* 0x000000ffff067224 */ /* 0x000fd800078e0011 */
[----:B------:R-:W-:Y:S05]  /*d770*/  @!P2 BRA `(.L_x_3494) ;  /* 0x000000000054a947 */ /* 0x000fea0003800000 */
[----:B------:R-:W2:Y:S01]  /*d780*/  LDL R12, [R1+0xc] ;  /* 0x00000c00010c7983 */ /* 0x000ea20000100800 */
[----:B------:R-:W0:Y:S01]  /*d790*/  LDC R6, c[0x0][0x43c] ;  /* 0x00010f00ff067b82 */ /* 0x000e220000000800 */
        /* <DEDUP_REMOVED lines=19> */
.L_x_3494:
[----:B------:R-:W-:Y:S01]  /*d8d0*/  LEA R3, R4, UR36, 0x3 ;  /* 0x0000002404037c11 */ /* 0x000fe2000f8e18ff */
[----:B------:R-:W-:Y:S01]  /*d8e0*/  BSSY B1, `(.L_x_3495) ;  /* 0x0000004000017945 */ /* 0x000fe20003800000 */
[----:B------:R-:W-:-:S04]  /*d8f0*/  SHF.L.U32 R2, R10, 0x1f, RZ ;  /* 0x0000001f0a027819 */ /* 0x000fc800000006ff */
[----:B------:R-:W1:Y:S02]  /*d900*/  SYNCS.PHASECHK.TRANS64.TRYWAIT P0, [R3+URZ+0x36840], R2 ;  /* 0x03684002030075a7 */ /* 0x000e64000800017f */
[----:B-1----:R-:W-:Y:S05]  /*d910*/  @!P0 BRA `(.L_x_3496) ;  /* 0x0000003800248947 */ /* 0x002fea0003800000 */
.L_x_3593:
[----:B------:R-:W-:Y:S05]  /*d920*/  BSYNC B1 ;  /* 0x0000000000017941 */ /* 0x000fea0003800000 */
.L_x_3495:
        /* <DEDUP_REMOVED lines=12> */
.L_x_3498:
[----:B------:R-:W-:Y:S05]  /*d9f0*/  BSYNC B1 ;  /* 0x0000000000017941 */ /* 0x000fea0003800000 */
.L_x_3497:
[----:B------:R-:W-:Y:S01]  /*da00*/  IMAD.MOV.U32 R14, RZ, RZ, RZ ;  /* 0x000000ffff0e7224 */ /* 0x000fe200078e00ff */
[----:B------:R-:W-:Y:S01]  /*da10*/  UIADD3 UR4, UP0, UR38, 0x370, URZ ;  /* 0x0000037026047890 */ /* 0x000fe2000ff1e03f */
[----:B------:R-:W-:Y:S01]  /*da20*/  IMAD R5, R4, 0xa800, R9 ;  /* 0x0000a80004057824 */ /* 0x000fe200078e0209 */
[----:B------:R-:W-:Y:S01]  /*da30*/  PLOP3.LUT P0, PT, PT, PT, PT, 0x80, 0x0 ;  /* 0x000000000000781c */ /* 0x000fe20003f0f070 */
[----:B-1----:R-:W-:Y:S01]  /*da40*/  VIADD R3, R3, 0x36830 ;  /* 0x0003683003037836 */ /* 0x002fe20000000000 */
[----:B------:R-:W-:Y:S01]  /*da50*/  R2UR UR10, R14 ;  /* 0x000000000e0a72ca */ /* 0x000fe200000e0000 */
[----:B------:R-:W-:Y:S01]  /*da60*/  IMAD R2, R0, 0x70, RZ ;  /* 0x0000007000027824 */ /* 0x000fe200078e02ff */
[----:B------:R-:W-:Y:S01]  /*da70*/  UIADD3.X UR5, URZ, UR39, URZ, UP0, !UPT ;  /* 0x000000273f057290 */ /* 0x000fe200087fe43f */
[----:B0-----:R-:W-:Y:S01]  /*da80*/  VIADD R7, R5, 0x21400 ;  /* 0x0002140005077836 */ /* 0x001fe20000000000 */
[----:B------:R-:W-:Y:S01]  /*da90*/  UMOV UR6, 0x0 ;  /* 0x0000000000067882 */ /* 0x000fe20000000000 */
[----:B------:R-:W-:-:S10]  /*daa0*/  UMOV UR7, 0x14f00000 ;  /* 0x14f0000000077882 */ /* 0x000fd40000000000 */
.L_x_3499:
        /* <DEDUP_REMOVED lines=16> */
.L_x_3500:
        /* <DEDUP_REMOVED lines=16> */
.L_x_3501:
        /* <DEDUP_REMOVED lines=16> */
.L_x_3594:
[----:B------:R-:W-:Y:S05]  /*ddb0*/  BSYNC B1 ;  /* 0x0000000000017941 */ /* 0x000fea0003800000 */
.L_x_3502:
        /* <DEDUP_REMOVED lines=12> */
.L_x_3505:
[----:B------:R-:W-:Y:S05]  /*de80*/  BSYNC B1 ;  /* 0x0000000000017941 */ /* 0x000fea0003800000 */
.L_x_3504:
        /* <DEDUP_REMOVED lines=12> */
.L_x_3506:
        /* <DEDUP_REMOVED lines=15> */
.L_x_3507:
        /* <DEDUP_REMOVED lines=15> */
.L_x_3508:
        /* <DEDUP_REMOVED lines=12> */
.L_x_3493:
[----:B------:R-:W-:Y:S05]  /*e1f0*/  BSYNC B0 ;  /* 0x0000000000007941 */ /* 0x000fea0003800000 */
.L_x_3492:
[----:B0-----:R-:W2:Y:S01]  /*e200*/  LDL.LU R0, [R1+0x1c] ;  /* 0x00001c0001007983 */ /* 0x001ea20000300800 */
[----:B------:R-:W-:-:S03]  /*e210*/  IMAD.MOV.U32 R18, RZ, RZ, R4 ;  /* 0x000000ffff127224 */ /* 0x000fc600078e0004 */
[----:B------:R1:W-:Y:S02]  /*e220*/  STL [R1+0x4], R10 ;  /* 0x0000040a01007387 */ /* 0x0003e40000100800 */
[----:B-12---:R-:W-:-:S07]  /*e230*/  IADD3 R0, R0, -0x3, RZ ;  /* 0xfffffffd00007810 */ /* 0x006fce0007ffe0ff */
.L_x_3491:
[----:B------:R-:W2:Y:S01]  /*e240*/  LDL.LU R2, [R1+0x18] ;  /* 0x0000180001027983 */ /* 0x000ea20000300800 */
[----:B------:R-:W-:Y:S01]  /*e250*/  IMAD.MOV R8, RZ, RZ, -R8 ;  /* 0x000000ffff087224 */ /* 0x000fe200078e0a08 */
[----:B------:R-:W-:Y:S04]  /*e260*/  BSSY B0, `(.L_x_3490) ;  /* 0x000016b000007945 */ /* 0x000fe80003800000 */
[----:B--2---:R-:W-:-:S13]  /*e270*/  ISETP.NE.AND P0, PT, R2, R8, PT ;  /* 0x000000080200720c */ /* 0x004fda0003f05270 */
[----:B------:R-:W-:Y:S05]  /*e280*/  @!P0 BRA `(.L_x_3509) ;  /* 0x0000001400a08947 */ /* 0x000fea0003800000 */
[----:B0-----:R-:W-:-:S07]  /*e290*/  IMAD.MOV.U32 R6, RZ, RZ, R17 ;  /* 0x000000ffff067224 */ /* 0x001fce00078e0011 */
.L_x_3544:
[----:B--2---:R-:W2:Y:S01]  /*e2a0*/  LDL R2, [R1+0x4] ;  /* 0x0000040001027983 */ /* 0x004ea20000100800 */
[----:B------:R-:W-:Y:S01]  /*e2b0*/  LOP3.LUT P1, RZ, R19, 0x2, RZ, 0xc0, !PT ;  /* 0x0000000213ff7812 */ /* 0x000fe2000782c0ff */
[----:B------:R-:W-:Y:S01]  /*e2c0*/  VIADD R4, R18, 0x1 ;  /* 0x0000000112047836 */ /* 0x000fe20000000000 */
[----:B------:R-:W-:Y:S04]  /*e2d0*/  BSSY B1, `(.L_x_3510) ;  /* 0x00000ae000017945 */ /* 0x000fe80003800000 */
[----:B------:R-:W-:-:S04]  /*e2e0*/  ISETP.NE.AND P0, PT, R4, 0x2, PT ;  /* 0x000000020400780c */ /* 0x000fc80003f05270 */
[----:B------:R-:W-:Y:S02]  /*e2f0*/  SEL R5, RZ, 0x1, P0 ;  /* 0x00000001ff057807 */ /* 0x000fe40000000000 */
[----:B------:R-:W-:Y:S02]  /*e300*/  SEL R4, R4, RZ, P0 ;  /* 0x000000ff04047207 */ /* 0x000fe40000000000 */
[----:B--2---:R-:W-:Y:S01]  /*e310*/  LOP3.LUT R5, R2, R5, RZ, 0x3c, !PT ;  /* 0x0000000502057212 */ /* 0x004fe200078e3cff */
[----:B01----:R-:W-:Y:S06]  /*e320*/  @!P1 BRA `(.L_x_3511) ;  /* 0x0000000800a09947 */ /* 0x003fec0003800000 */
        /* <DEDUP_REMOVED lines=24> */
.L_x_3512:
[----:B------:R-:W-:Y:S01]  /*e4b0*/  LEA R3, R4, UR36, 0x3 ;  /* 0x0000002404037c11 */ /* 0x000fe2000f8e18ff */
[----:B------:R-:W-:Y:S01]  /*e4c0*/  BSSY B2, `(.L_x_3513) ;  /* 0x0000004000027945 */ /* 0x000fe20003800000 */
[----:B------:R-:W-:-:S04]  /*e4d0*/  SHF.L.U32 R2, R5, 0x1f, RZ ;  /* 0x0000001f05027819 */ /* 0x000fc800000006ff */
[----:B------:R-:W1:Y:S02]  /*e4e0*/  SYNCS.PHASECHK.TRANS64.TRYWAIT P0, [R3+URZ+0x36840], R2 ;  /* 0x03684002030075a7 */ /* 0x000e64000800017f */
[----:B-1----:R-:W-:Y:S05]  /*e4f0*/  @!P0 BRA `(.L_x_3514) ;  /* 0x0000002c00548947 */ /* 0x002fea0003800000 */
.L_x_3595:
[----:B------:R-:W-:Y:S05]  /*e500*/  BSYNC B2 ;  /* 0x0000000000027941 */ /* 0x000fea0003800000 */
.L_x_3513:
        /* <DEDUP_REMOVED lines=12> */
.L_x_3516:
[----:B------:R-:W-:Y:S05]  /*e5d0*/  BSYNC B2 ;  /* 0x0000000000027941 */ /* 0x000fea0003800000 */
.L_x_3515:
        /* <DEDUP_REMOVED lines=8> */
[----:B------:R-:W-:Y:S01]  /*e660*/  VIADD R10, R7, 0x21400 ;  /* 0x00021400070a7836 */ /* 0x000fe20000000000 */
[----:B------:R-:W-:Y:S01]  /*e670*/  UMOV UR6, 0x0 ;  /* 0x0000000000067882 */ /* 0x000fe20000000000 */
[----:B------:R-:W-:-:S10]  /*e680*/  UMOV UR7, 0x14f00000 ;  /* 0x14f0000000077882 */ /* 0x000fd40000000000 */
.L_x_3517:
        /* <DEDUP_REMOVED lines=16> */
.L_x_3518:
        /* <DEDUP_REMOVED lines=16> */
.L_x_3519:
        /* <DEDUP_REMOVED lines=16> */
.L_x_3596:
[----:B------:R-:W-:Y:S05]  /*e990*/  BSYNC B2 ;  /* 0x0000000000027941 */ /* 0x000fea0003800000 */
.L_x_3520:
        /* <DEDUP_REMOVED lines=11> */
.L_x_3523:
[----:B------:R-:W-:Y:S05]  /*ea50*/  BSYNC B2 ;  /* 0x0000000000027941 */ /* 0x000fea0003800000 */
.L_x_3522:
        /* <DEDUP_REMOVED lines=11> */
.L_x_3524:
        /* <DEDUP_REMOVED lines=15> */
.L_x_3525:
        /* <DEDUP_REMOVED lines=15> */
.L_x_3526:
        /* <DEDUP_REMOVED lines=12> */
.L_x_3511:
[----:B------:R-:W-:Y:S05]  /*edb0*/  BSYNC B1 ;  /* 0x0000000000017941 */ /* 0x000fea0003800000 */
.L_x_3510:
[----:B------:R-:W-:Y:S01]  /*edc0*/  VIADD R18, R4, 0x1 ;  /* 0x0000000104127836 */ /* 0x000fe20000000000 */
[----:B------:R-:W-:Y:S01]  /*edd0*/  LOP3.LUT P1, RZ, R19, 0x2, RZ, 0xc0, !PT ;  /* 0x0000000213ff7812 */ /* 0x000fe2000782c0ff */
[----:B------:R-:W-:Y:S03]  /*ede0*/  BSSY B1, `(.L_x_3527) ;  /* 0x00000af000017945 */ /* 0x000fe60003800000 */
[----:B------:R-:W-:-:S04]  /*edf0*/  ISETP.NE.AND P0, PT, R18, 0x2, PT ;  /* 0x000000021200780c */ /* 0x000fc80003f05270 */
[----:B------:R-:W-:Y:S02]  /*ee00*/  SEL R2, RZ, 0x1, P0 ;  /* 0x00000001ff027807 */ /* 0x000fe40000000000 */
[----:B------:R-:W-:Y:S02]  /*ee10*/  SEL R18, R18, RZ, P0 ;  /* 0x000000ff12127207 */ /* 0x000fe40000000000 */
[----:B------:R-:W-:-:S05]  /*ee20*/  LOP3.LUT R10, R5, R2, RZ, 0x3c, !PT ;  /* 0x00000002050a7212 */ /* 0x000fca00078e3cff */
[----:B------:R1:W-:Y:S01]  /*ee30*/  STL [R1+0x4], R10 ;  /* 0x0000040a01007387 */ /* 0x0003e20000100800 */
[----:B------:R-:W-:Y:S05]  /*ee40*/  @!P1 BRA `(.L_x_3528) ;  /* 0x0000000800a09947 */ /* 0x000fea0003800000 */
[----:B------:R-:W-:Y:S01]  /*ee50*/  LOP3.LUT P1, RZ, R19, 0x1, RZ, 0xc0, !PT ;  /* 0x0000000113ff7812 */ /* 0x000fe2000782c0ff */
[----:B0-----:R-:W-:-:S12]  /*ee60*/  VIADD R8, R0, 0xffffffff ;  /* 0xffffffff00087836 */ /* 0x001fd80000000000 */
        /* <DEDUP_REMOVED lines=10> */
[----:B------:R-:W-:-:S04]  /*ef10*/  @P0 SHF.R.U32.HI R2, RZ, R3, R6 ;  /* 0x00000003ff020219 */ /* 0x000fc80000011606 */
[----:B------:R-:W-:-:S05]  /*ef20*/  IADD3 R3, -R2, RZ, RZ ;  /* 0x000000ff02037210 */ /* 0x000fca0007ffe1ff */
        /* <DEDUP_REMOVED lines=10> */
.L_x_3529:
[----:B------:R-:W-:Y:S01]  /*efd0*/  LEA R2, R18, UR36, 0x3 ;  /* 0x0000002412027c11 */ /* 0x000fe2000f8e18ff */
[----:B------:R-:W-:Y:S01]  /*efe0*/  BSSY B2, `(.L_x_3530) ;  /* 0x0000004000027945 */ /* 0x000fe20003800000 */
[----:B------:R-:W-:-:S04]  /*eff0*/  SHF.L.U32 R3, R10, 0x1f, RZ ;  /* 0x0000001f0a037819 */ /* 0x000fc800000006ff */
[----:B------:R-:W2:Y:S02]  /*f000*/  SYNCS.PHASECHK.TRANS64.TRYWAIT P0, [R2+URZ+0x36840], R3 ;  /* 0x03684003020075a7 */ /* 0x000ea4000800017f */
[----:B--2---:R-:W-:Y:S05]  /*f010*/  @!P0 BRA `(.L_x_3531) ;  /* 0x0000002000b48947 */ /* 0x004fea0003800000 */
.L_x_3597:
[----:B------:R-:W-:Y:S05]  /*f020*/  BSYNC B2 ;  /* 0x0000000000027941 */ /* 0x000fea0003800000 */
.L_x_3530:
        /* <DEDUP_REMOVED lines=12> */
.L_x_3533:
[----:B------:R-:W-:Y:S05]  /*f0f0*/  BSYNC B2 ;  /* 0x0000000000027941 */ /* 0x000fea0003800000 */
.L_x_3532:
        /* <DEDUP_REMOVED lines=12> */
.L_x_3534:
        /* <DEDUP_REMOVED lines=16> */
.L_x_3535:
        /* <DEDUP_REMOVED lines=16> */
.L_x_3536:
        /* <DEDUP_REMOVED lines=15> */
.L_x_3598:
[----:B------:R-:W-:Y:S05]  /*f4b0*/  BSYNC B2 ;  /* 0x0000000000027941 */ /* 0x000fea0003800000 */
.L_x_3537:
[----:B------:R-:W-:Y:S01]  /*f4c0*/  BSSY B2, `(.L_x_3539) ;  /* 0x000000b000027945 */ /* 0x000fe20003800000 */
[----:B------:R-:W-:Y:S02]  /*f4d0*/  IMAD.MOV.U32 R12, RZ, RZ, 0x0 ;  /* 0x00000000ff0c7424 */ /* 0x000fe400078e00ff */
[----:B------:R-:W-:Y:S01]  /*f4e0*/  IMAD.MOV.U32 R13, RZ, RZ, 0x14f00000 ;  /* 0x14f00000ff0d7424 */ /* 0x000fe200078e00ff */
[----:B------:R-:W-:Y:S06]  /*f4f0*/  @P1 BRA `(.L_x_3540) ;  /* 0x00000000001c1947 */ /* 0x000fec0003800000 */
[----:B------:R-:W1:Y:S01]  /*f500*/  S2R R7, SR_TID.X ;  /* 0x0000000000077919 */ /* 0x000e620000002100 */
[----:B------:R-:W-:-:S04]  /*f510*/  IMAD.MOV.U32 R3, RZ, RZ, 0xa800 ;  /* 0x0000a800ff037424 */ /* 0x000fc800078e00ff */
[----:B------:R2:W-:Y:S01]  /*f520*/  SYNCS.ARRIVE.TRANS64 RZ, [R2+URZ+0x50], R3 ;  /* 0x0000500302ff79a7 */ /* 0x0005e2000800003f */
[----:B-1----:R-:W-:-:S04]  /*f530*/  LOP3.LUT R7, R7, 0x1f, RZ, 0xc0, !PT ;  /* 0x0000001f07077812 */ /* 0x002fc800078ec0ff */
[----:B------:R-:W-:-:S13]  /*f540*/  ISETP.NE.AND P0, PT, R7, RZ, PT ;  /* 0x000000ff0700720c */ /* 0x000fda0003f05270 */
[----:B--2---:R-:W-:Y:S05]  /*f550*/  @!P0 BRA `(.L_x_3540) ;  /* 0x0000000000048947 */ /* 0x004fea0003800000 */
[----:B------:R-:W-:Y:S01]  /*f560*/  BPT.TRAP 0x1 ;  /* 0x000000040000795c */ /* 0x000fe20000300000 */
.L_x_3540:
[----:B------:R-:W-:Y:S05]  /*f570*/  BSYNC B2 ;  /* 0x0000000000027941 */ /* 0x000fea0003800000 */
.L_x_3539:
[----:B------:R-:W2:Y:S01]  /*f580*/  LDL.LU R3, [R1+0x8] ;  /* 0x0000080001037983 */ /* 0x000ea20000300800 */
        /* <DEDUP_REMOVED lines=9> */
[----:B--2---:R-:W-:-:S11]  /*f620*/  IMAD R3, R3, 0x70, RZ ;  /* 0x0000007003037824 */ /* 0x004fd600078e02ff */
.L_x_3541:
        /* <DEDUP_REMOVED lines=15> */
.L_x_3542:
        /* <DEDUP_REMOVED lines=15> */
.L_x_3543:
        /* <DEDUP_REMOVED lines=12> */
.L_x_3528:
[----:B------:R-:W-:Y:S05]  /*f8d0*/  BSYNC B1 ;  /* 0x0000000000017941 */ /* 0x000fea0003800000 */
.L_x_3527:
[C---:B------:R-:W-:Y:S01]  /*f8e0*/  ISETP.GT.AND P0, PT, R0.reuse, 0x1, PT ;  /* 0x000000010000780c */ /* 0x040fe20003f04270 */
[----:B------:R-:W-:-:S12]  /*f8f0*/  VIADD R0, R0, 0xfffffffe ;  /* 0xfffffffe00007836 */ /* 0x000fd80000000000 */
[----:B------:R-:W-:Y:S05]  /*f900*/  @P0 BRA `(.L_x_3544) ;  /* 0xffffffe800640947 */ /* 0x000fea000383ffff */
.L_x_3509:
[----:B------:R-:W-:Y:S05]  /*f910*/  BSYNC B0 ;  /* 0x0000000000007941 */ /* 0x000fea0003800000 */
.L_x_3490:
[----:B------:R-:W-:Y:S01]  /*f920*/  LOP3.LUT P0, RZ, R19, 0x2, RZ, 0xc0, !PT ;  /* 0x0000000213ff7812 */ /* 0x000fe2000780c0ff */
[----:B------:R-:W-:-:S12]  /*f930*/  BSSY B0, `(.L_x_3545) ;  /* 0x0000049000007945 */ /* 0x000fd80003800000 */
[----:B------:R-:W-:Y:S05]  /*f940*/  @!P0 BRA `(.L_x_3546) ;  /* 0x00000004001c8947 */ /* 0x000fea0003800000 */
[----:B------:R-:W3:Y:S01]  /*f950*/  LDL R3, [R1+0x4] ;  /* 0x0000040001037983 */ /* 0x000ee20000100800 */
[----:B------:R-:W-:Y:S01]  /*f960*/  LEA R2, R18, UR36, 0x3 ;  /* 0x0000002412027c11 */ /* 0x000fe2000f8e18ff */
[----:B------:R-:W-:Y:S01]  /*f970*/  BSSY B1, `(.L_x_3547) ;  /* 0x0000007000017945 */ /* 0x000fe20003800000 */
[----:B-1----:R-:W1:Y:S02]  /*f980*/  S2R R0, SR_TID.X ;  /* 0x0000000000007919 */ /* 0x002e640000002100 */
[----:B-1----:R-:W-:-:S04]  /*f990*/  LOP3.LUT R0, R0, 0x7f, RZ, 0xc0, !PT ;  /* 0x0000007f00007812 */ /* 0x002fc800078ec0ff */
[----:B------:R-:W-:Y:S02]  /*f9a0*/  ISETP.NE.AND P1, PT, R0, RZ, PT ;  /* 0x000000ff0000720c */ /* 0x000fe40003f25270 */
[----:B---3--:R-:W-:-:S04]  /*f9b0*/  SHF.L.U32 R3, R3, 0x1f, RZ ;  /* 0x0000001f03037819 */ /* 0x008fc800000006ff */
[----:B------:R-:W1:Y:S02]  /*f9c0*/  SYNCS.PHASECHK.TRANS64.TRYWAIT P0, [R2+URZ+0x36860], R3 ;  /* 0x03686003020075a7 */ /* 0x000e64000800017f */
[----:B-1----:R-:W-:Y:S05]  /*f9d0*/  @!P0 BRA `(.L_x_3548) ;  /* 0x00000018006c8947 */ /* 0x002fea0003800000 */
.L_x_3599:
[----:B------:R-:W-:Y:S05]  /*f9e0*/  BSYNC B1 ;  /* 0x0000000000017941 */ /* 0x000fea0003800000 */
.L_x_3547:
[----:B------:R-:W-:Y:S04]  /*f9f0*/  BSSY B1, `(.L_x_3549) ;  /* 0x0000009000017945 */ /* 0x000fe80003800000 */
        /* <DEDUP_REMOVED lines=8> */
.L_x_3550:
[----:B------:R-:W-:Y:S05]  /*fa80*/  BSYNC B1 ;  /* 0x0000000000017941 */ /* 0x000fea0003800000 */
.L_x_3549:
[----:B------:R-:W3:Y:S01]  /*fa90*/  LDL R0, [R1+0x8] ;  /* 0x0000080001007983 */ /* 0x000ee20000100800 */
[----:B------:R-:W-:Y:S01]  /*faa0*/  IMAD R9, R18, 0xa800, R9 ;  /* 0x0000a80012097824 */ /* 0x000fe200078e0209 */
[----:B------:R-:W-:Y:S01]  /*fab0*/  UIADD3 UR4, UP0, UR38, 0x470, URZ ;  /* 0x0000047026047890 */ /* 0x000fe2000ff1e03f */
[----:B------:R-:W-:Y:S01]  /*fac0*/  PLOP3.LUT P0, PT, PT, PT, PT, 0x80, 0x0 ;  /* 0x000000000000781c */ /* 0x000fe20003f0f070 */
[----:B-1----:R-:W-:Y:S01]  /*fad0*/  VIADD R2, R2, 0x36850 ;  /* 0x0003685002027836 */ /* 0x002fe20000000000 */
[----:B------:R-:W-:Y:S01]  /*fae0*/  UMOV UR6, 0x0 ;  /* 0x0000000000067882 */ /* 0x000fe20000000000 */
[----:B------:R-:W-:Y:S01]  /*faf0*/  VIADD R3, R9, 0x400 ;  /* 0x0000040009037836 */ /* 0x000fe20000000000 */
[----:B------:R-:W-:Y:S01]  /*fb00*/  UIADD3.X UR5, URZ, UR39, URZ, UP0, !UPT ;  /* 0x000000273f057290 */ /* 0x000fe200087fe43f */
[----:B------:R-:W-:Y:S01]  /*fb10*/  UMOV UR7, 0x14f00000 ;  /* 0x14f0000000077882 */ /* 0x000fe20000000000 */
[----:B------:R-:W-:Y:S01]  /*fb20*/  UMOV UR10, URZ ;  /* 0x0000003f000a7c82 */ /* 0x000fe20008000000 */
[----:B---3--:R-:W-:-:S09]  /*fb30*/  IMAD R0, R0, 0x70, RZ ;  /* 0x0000007000007824 */ /* 0x008fd200078e02ff */
.L_x_3551:
        /* <DEDUP_REMOVED lines=10> */
[----:B------:R-:W-:Y:S01]  /*fbe0*/  PLOP3.LUT P0, PT, PT, PT, PT, 0x80, 0x0 ;  /* 0x000000000000781c */ /* 0x000fe20003f0f070 */
[----:B------:R-:W-:Y:S01]  /*fbf0*/  VIADD R3, R9, 0x3c00 ;  /* 0x00003c0009037836 */ /* 0x000fe20000000000 */
[----:B------:R-:W-:Y:S01]  /*fc00*/  UMOV UR6, 0x0 ;  /* 0x0000000000067882 */ /* 0x000fe20000000000 */
[----:B------:R-:W-:Y:S01]  /*fc10*/  UMOV UR7, 0x14f00000 ;  /* 0x14f0000000077882 */ /* 0x000fe20000000000 */
[----:B------:R-:W-:-:S09]  /*fc20*/  UMOV UR10, 0x40 ;  /* 0x00000040000a7882 */ /* 0x000fd20000000000 */
.L_x_3552:
        /* <DEDUP_REMOVED lines=15> */
.L_x_3553:
        /* <DEDUP_REMOVED lines=10> */
.L_x_3546:
[----:B------:R-:W-:Y:S05]  /*fdc0*/  BSYNC B0 ;  /* 0x0000000000007941 */ /* 0x000fea0003800000 */
.L_x_3545:
[----:B------:R-:W3:Y:S01]  /*fdd0*/  LDL.LU R5, [R1+0x24] ;  /* 0x0000240001057983 */ /* 0x000ee20000300800 */
[----:B------:R-:W-:Y:S01]  /*fde0*/  VIADD R18, R18, 0x1 ;  /* 0x0000000112127836 */ /* 0x000fe20000000000 */
[----:B------:R-:W-:Y:S02]  /*fdf0*/  ULDC UR4, c[0x0][0xc34] ;  /* 0x00030d0000047ab9 */ /* 0x000fe40000000800 */
[----:B------:R-:W4:Y:S04]  /*fe00*/  LDL.LU R4, [R1+0x4] ;  /* 0x0000040001047983 */ /* 0x000f280000300800 */
[----:B------:R-:W5:Y:S01]  /*fe10*/  LDL.LU R3, [R1+0x2c] ;  /* 0x00002c0001037983 */ /* 0x000f620000300800 */
[----:B------:R-:W-:-:S04]  /*fe20*/  ISETP.NE.AND P0, PT, R18, 0x2, PT ;  /* 0x000000021200780c */ /* 0x000fc80003f05270 */
[----:B-1----:R-:W-:Y:S02]  /*fe30*/  SEL R0, RZ, 0x1, P0 ;  /* 0x00000001ff007807 */ /* 0x002fe40000000000 */
[----:B------:R-:W-:Y:S01]  /*fe40*/  SEL R18, R18, RZ, P0 ;  /* 0x000000ff12127207 */ /* 0x000fe20000000000 */
[----:B---3--:R-:W-:Y:S01]  /*fe50*/  VIADD R5, R5, UR37 ;  /* 0x0000002505057c36 */ /* 0x008fe20008000000 */
[----:B----4-:R-:W-:-:S04]  /*fe60*/  LOP3.LUT R4, R4, R0, RZ, 0x3c, !PT ;  /* 0x0000000004047212 */ /* 0x010fc800078e3cff */
[----:B------:R1:W-:Y:S01]  /*fe70*/  STL [R1+0x24], R5 ;  /* 0x0000240501007387 */ /* 0x0003e20000100800 */
[----:B------:R-:W-:Y:S01]  /*fe80*/  ISETP.GE.AND P1, PT, R5, UR4, PT ;  /* 0x0000000405007c0c */ /* 0x000fe2000bf26270 */
[----:B-----5:R-:W-:-:S05]  /*fe90*/  VIADD R3, R3, 0x1 ;  /* 0x0000000103037836 */ /* 0x020fca0000000000 */
[----:B------:R1:W-:Y:S04]  /*fea0*/  STL [R1+0x2c], R3 ;  /* 0x00002c0301007387 */ /* 0x0003e80000100800 */
[----:B------:R1:W-:Y:S03]  /*feb0*/  STL [R1+0x4], R4 ;  /* 0x0000040401007387 */ /* 0x0003e60000100800 */
[----:B------:R-:W-:Y:S05]  /*fec0*/  @!P1 BRA `(.L_x_3554) ;  /* 0xffffffbc00949947 */ /* 0x000fea000383ffff */
[----:B------:R-:W-:-:S07]  /*fed0*/  LOP3.LUT R2, R3, 0x1, RZ, 0xc, !PT ;  /* 0x0000000103027812 */ /* 0x000fce00078e0cff */
.L_x_3474:
[----:B01----:R-:W0:Y:S01]  /*fee0*/  S2R R3, SR_CgaCtaId ;  /* 0x0000000000037919 */ /* 0x003e220000008800 */
[----:B------:R-:W-:Y:S01]  /*fef0*/  MOV R0, 0x400 ;  /* 0x0000040000007802 */ /* 0x000fe20000000f00 */
[----:B------:R-:W-:Y:S03]  /*ff00*/  BSSY B0, `(.L_x_3555) ;  /* 0x0000005000007945 */ /* 0x000fe60003800000 */
[----:B0-----:R-:W-:Y:S02]  /*ff10*/  LEA R0, R3, R0, 0x18 ;  /* 0x0000000003007211 */ /* 0x001fe400078ec0ff */
[----:B------:R-:W-:-:S04]  /*ff20*/  SHF.L.U32 R3, R2, 0x1f, RZ ;  /* 0x0000001f02037819 */ /* 0x000fc800000006ff */
[----:B------:R-:W0:Y:S02]  /*ff30*/  SYNCS.PHASECHK.TRANS64.TRYWAIT P0, [R0+URZ+0x36820], R3 ;  /* 0x03682003000075a7 */ /* 0x000e24000800017f */
[----:B0-----:R-:W-:Y:S05]  /*ff40*/  @!P0 BRA `(.L_x_3556) ;  /* 0x0000001400248947 */ /* 0x001fea0003800000 */
.L_x_3600:
[----:B------:R-:W-:Y:S05]  /*ff50*/  BSYNC B0 ;  /* 0x0000000000007941 */ /* 0x000fea0003800000 */
.L_x_3555:
[----:B------:R-:W-:-:S03]  /*ff60*/  UMOV UR4, 0xffffffff ;  /* 0xffffffff00047882 */ /* 0x000fc60000000000 */
[----:B------:R-:W-:Y:S05]  /*ff70*/  BRA.DIV UR4, `(.L_x_3557) ;  /* 0x00000016042c7947 */ /* 0x000fea000b800000 */
[----:B------:R-:W1:Y:S02]  /*ff80*/  S2R R2, SR_TID.X ;  /* 0x0000000000027919 */ /* 0x000e640000002100 */
[----:B-1----:R-:W-:-:S04]  /*ff90*/  SHF.R.U32.HI R2, RZ, 0x5, R2 ;  /* 0x00000005ff027819 */ /* 0x002fc80000011602 */
[----:B------:R-:W-:-:S05]  /*ffa0*/  LOP3.LUT R2, R2, 0x3, RZ, 0xc0, !PT ;  /* 0x0000000302027812 */ /* 0x000fca00078ec0ff */
[----:B------:R1:W3:Y:S02]  /*ffb0*/  SHFL.IDX PT, R14, R2, RZ, 0x1f ;  /* 0x00001fff020e7589 */ /* 0x0002e400000e0000 */
.L_x_3603:
[----:B---3--:R-:W-:Y:S01]  /*ffc0*/  ISETP.NE.AND P0, PT, R14, RZ, PT ;  /* 0x000000ff0e00720c */ /* 0x008fe20003f05270 */
[----:B------:R-:W-:-:S12]  /*ffd0*/  BSSY B0, `(.L_x_3558) ;  /* 0x0000025000007945 */ /* 0x000fd80003800000 */
[----:B------:R-:W-:Y:S05]  /*ffe0*/  @P0 BRA `(.L_x_3559) ;  /* 0x00000000008c0947 */ /* 0x000fea0003800000 */
[----:B------:R-:W-:-:S03]  /*fff0*/  UMOV UR4, 0xffffffff ;  /* 0xffffffff00047882 */ /* 0x000fc60000000000 */
[----:B------:R-:W-:Y:S05]  /*10000*/  BRA.DIV UR4, `(.L_x_3560) ;  /* 0x00000016043c7947 */ /* 0x000fea000b800000 */
[----:B------:R-:W-:-:S13]  /*10010*/  ELECT P6, URZ, PT ;  /* 0x00000000003f782f */ /* 0x000fda00038c0000 */
.L_x_3606:
[----:B------:R-:W-:Y:S05]  /*10020*/  @!P6 BRA `(.L_x_3559) ;  /* 0x00000000007ce947 */ /* 0x000fea0003800000 */
[----:B-1----:R-:W3:Y:S02]  /*10030*/  LDL.LU R2, [R1+0x30] ;  /* 0x0000300001027983 */ /* 0x002ee40000300800 */
[----:B---3--:R-:W-:-:S04]  /*10040*/  LOP3.LUT R2, R2, 0x2, RZ, 0xfc, !PT ;  /* 0x0000000202027812 */ /* 0x008fc800078efcff */
[----:B------:R-:W-:-:S13]  /*10050*/  ISETP.NE.AND P2, PT, R2, 0x3, PT ;  /* 0x000000030200780c */ /* 0x000fda0003f45270 */
[----:B------:R-:W-:Y:S05]  /*10060*/  @!P2 BRA `(.L_x_3561) ;  /* 0x000000000004a947 */ /* 0x000fea0003800000 */
[----:B------:R-:W-:Y:S01]  /*10070*/  BPT.TRAP 0x1 ;  /* 0x000000040000795c */ /* 0x000fe20000300000 */
.L_x_3561:
[----:B------:R-:W3:Y:S01]  /*10080*/  LDL.LU R7, [R1+0x4] ;  /* 0x0000040001077983 */ /* 0x000ee20000300800 */
[----:B0-----:R-:W-:Y:S01]  /*10090*/  IADD3 R3, R0, 0x36840, RZ ;  /* 0x0003684000037810 */ /* 0x001fe20007ffe0ff */
[----:B------:R-:W-:-:S04]  /*100a0*/  VIADD R2, R18, 0x1 ;  /* 0x0000000112027836 */ /* 0x000fc80000000000 */
[----:B------:R-:W-:Y:S01]  /*100b0*/  IMAD R6, R18, 0x8, R3 ;  /* 0x0000000812067824 */ /* 0x000fe200078e0203 */
        /* <DEDUP_REMOVED lines=9> */
.L_x_3607:
[----:B------:R-:W1:Y:S02]  /*10150*/  SYNCS.PHASECHK.TRANS64.TRYWAIT P0, [R3+URZ], R2 ;  /* 0x00000002030075a7 */ /* 0x000e64000800017f */
[----:B-1----:R-:W-:Y:S05]  /*10160*/  @!P0 BRA `(.L_x_3563) ;  /* 0x0000001400188947 */ /* 0x002fea0003800000 */
.L_x_3608:
[----:B------:R-:W-:Y:S05]  /*10170*/  @!P2 BRA `(.L_x_3564) ;  /* 0x000000000004a947 */ /* 0x000fea0003800000 */
[----:B------:R-:W-:Y:S01]  /*10180*/  BPT.TRAP 0x1 ;  /* 0x000000040000795c */ /* 0x000fe20000300000 */
.L_x_3564:
[----:B-1----:R-:W-:-:S04]  /*10190*/  VIADD R3, R0, 0x36860 ;  /* 0x0003686000037836 */ /* 0x002fc80000000000 */
[----:B------:R-:W-:-:S04]  /*101a0*/  IMAD R18, R18, 0x8, R3 ;  /* 0x0000000812127824 */ /* 0x000fc800078e0203 */
[----:B------:R-:W1:Y:S02]  /*101b0*/  SYNCS.PHASECHK.TRANS64.TRYWAIT P0, [R18+URZ], R5 ;  /* 0x00000005120075a7 */ /* 0x000e64000800017f */
[----:B-1----:R-:W-:Y:S05]  /*101c0*/  @!P0 BRA `(.L_x_3565) ;  /* 0x0000001400148947 */ /* 0x002fea0003800000 */
.L_x_3609:
[----:B------:R-:W-:-:S07]  /*101d0*/  IMAD R3, R4, 0x8, R3 ;  /* 0x0000000804037824 */ /* 0x000fce00078e0203 */
.L_x_3566:
[----:B---3--:R3:W4:Y:S02]  /*101e0*/  SYNCS.PHASECHK.TRANS64.TRYWAIT P0, [R3+URZ], R2 ;  /* 0x00000002030075a7 */ /* 0x008724000800017f */
[----:B----4-:R-:W-:Y:S05]  /*101f0*/  @!P0 NANOSLEEP.SYNCS 0x989680 ;  /* 0x009896800000895d */ /* 0x010fea0003900000 */
[----:B------:R-:W4:Y:S02]  /*10200*/  @!P0 SYNCS.PHASECHK.TRANS64 P0, [R3+URZ], R2 ;  /* 0x00000002030085a7 */ /* 0x000f24000800007f */
[----:B----4-:R-:W-:Y:S05]  /*10210*/  @!P0 BRA `(.L_x_3566) ;  /* 0xfffffffc00f08947 */ /* 0x010fea000383ffff */
.L_x_3559:
[----:B------:R-:W-:Y:S05]  /*10220*/  BSYNC B0 ;  /* 0x0000000000007941 */ /* 0x000fea0003800000 */
.L_x_3558:
[----:B------:R-:W-:Y:S05]  /*10230*/  EXIT ;  /* 0x000000000000794d */ /* 0x000fea0003800000 */
.L_x_3446:
[----:B0-----:R-:W-:-:S04]  /*10240*/  IMAD.U32 R3, RZ, RZ, UR37 ;  /* 0x00000025ff037e24 */ /* 0x001fc8000f8e00ff */
[----:B------:R0:W1:Y:S03]  /*10250*/  SYNCS.PHASECHK.TRANS64.TRYWAIT P1, [R3+URZ+0x36800], R0 ;  /* 0x03680000030075a7 */ /* 0x000066000802017f */
[----:B-1----:R-:W-:Y:S05]  /*10260*/  @!P1 NANOSLEEP.SYNCS 0x989680 ;  /* 0x009896800000995d */ /* 0x002fea0003900000 */
[----:B------:R-:W1:Y:S02]  /*10270*/  @!P1 SYNCS.PHASECHK.TRANS64 P1, [R3+URZ+0x36800], R0 ;  /* 0x03680000030095a7 */ /* 0x000e64000802007f */
[----:B-1----:R-:W-:Y:S05]  /*10280*/  @!P1 BRA `(.L_x_3446) ;  /* 0xfffffffc00ec9947 */ /* 0x002fea000383ffff */
[----:B------:R-:W-:Y:S05]  /*10290*/  BRA `(.L_x_3567) ;  /* 0xffffff0c00c07947 */ /* 0x000fea000383ffff */
.L_x_3450:
[----:B-1----:R1:W2:Y:S02]  /*102a0*/  SYNCS.PHASECHK.TRANS64.TRYWAIT P2, [R2+URZ+0x36830], R3 ;  /* 0x03683003020075a7 */ /* 0x0022a4000804017f */
[----:B--2---:R-:W-:Y:S05]  /*102b0*/  @!P2 NANOSLEEP.SYNCS 0x989680 ;  /* 0x009896800000a95d */ /* 0x004fea0003900000 */
[----:B------:R-:W2:Y:S02]  /*102c0*/  @!P2 SYNCS.PHASECHK.TRANS64 P2, [R2+URZ+0x36830], R3 ;  /* 0x036830030200a5a7 */ /* 0x000ea4000804007f */
[----:B--2---:R-:W-:Y:S05]  /*102d0*/  @!P2 BRA `(.L_x_3450) ;  /* 0xfffffffc00f0a947 */ /* 0x004fea000383ffff */
[----:B------:R-:W-:Y:S05]  /*102e0*/  BRA `(.L_x_3449) ;  /* 0xffffff0c00ec7947 */ /* 0x000fea000383ffff */
.L_x_3455:
[----:B-1----:R-:W-:-:S04]  /*102f0*/  IMAD.U32 R3, RZ, RZ, UR38 ;  /* 0x00000026ff037e24 */ /* 0x002fc8000f8e00ff */
[----:B------:R1:W2:Y:S03]  /*10300*/  SYNCS.PHASECHK.TRANS64.TRYWAIT P2, [R3+URZ+0x36830], R0 ;  /* 0x03683000030075a7 */ /* 0x0002a6000804017f */
[----:B--2---:R-:W-:Y:S05]  /*10310*/  @!P2 NANOSLEEP.SYNCS 0x989680 ;  /* 0x009896800000a95d */ /* 0x004fea0003900000 */
[----:B------:R-:W2:Y:S02]  /*10320*/  @!P2 SYNCS.PHASECHK.TRANS64 P2, [R3+URZ+0x36830], R0 ;  /* 0x036830000300a5a7 */ /* 0x000ea4000804007f */
[----:B--2---:R-:W-:Y:S05]  /*10330*/  @!P2 BRA `(.L_x_3455) ;  /* 0xfffffffc00eca947 */ /* 0x004fea000383ffff */
[----:B------:R-:W-:Y:S05]  /*10340*/  BRA `(.L_x_3454) ;  /* 0xffffff5000a07947 */ /* 0x000fea000383ffff */
.L_x_3459:
[----:B-1----:R-:W-:-:S04]  /*10350*/  IMAD.U32 R3, RZ, RZ, UR7 ;  /* 0x00000007ff037e24 */ /* 0x002fc8000f8e00ff */
[----:B------:R1:W2:Y:S03]  /*10360*/  SYNCS.PHASECHK.TRANS64.TRYWAIT P2, [R3+URZ+0x36850], R0 ;  /* 0x03685000030075a7 */ /* 0x0002a6000804017f */
[----:B--2---:R-:W-:Y:S05]  /*10370*/  @!P2 NANOSLEEP.SYNCS 0x989680 ;  /* 0x009896800000a95d */ /* 0x004fea0003900000 */
[----:B------:R-:W2:Y:S02]  /*10380*/  @!P2 SYNCS.PHASECHK.TRANS64 P2, [R3+URZ+0x36850], R0 ;  /* 0x036850000300a5a7 */ /* 0x000ea4000804007f */
[----:B--2---:R-:W-:Y:S05]  /*10390*/  @!P2 BRA `(.L_x_3459) ;  /* 0xfffffffc00eca947 */ /* 0x004fea000383ffff */
[----:B------:R-:W-:Y:S05]  /*103a0*/  BRA `(.L_x_3458) ;  /* 0xffffff7800147947 */ /* 0x000fea000383ffff */
.L_x_3464:
[----:B-1----:R-:W-:-:S04]  /*103b0*/  IMAD.U32 R7, RZ, RZ, UR12 ;  /* 0x0000000cff077e24 */ /* 0x002fc8000f8e00ff */
[----:B------:R1:W2:Y:S03]  /*103c0*/  SYNCS.PHASECHK.TRANS64.TRYWAIT P0, [R7+URZ+0x36850], R2 ;  /* 0x03685002070075a7 */ /* 0x0002a6000800017f */
[----:B--2---:R-:W-:Y:S05]  /*103d0*/  @!P0 NANOSLEEP.SYNCS 0x989680 ;  /* 0x009896800000895d */ /* 0x004fea0003900000 */
[----:B------:R-:W2:Y:S02]  /*103e0*/  @!P0 SYNCS.PHASECHK.TRANS64 P0, [R7+URZ+0x36850], R2 ;  /* 0x03685002070085a7 */ /* 0x000ea4000800007f */
[----:B--2---:R-:W-:Y:S05]  /*103f0*/  @!P0 BRA `(.L_x_3464) ;  /* 0xfffffffc00ec8947 */ /* 0x004fea000383ffff */
[----:B------:R-:W-:Y:S05]  /*10400*/  BRA `(.L_x_3463) ;  /* 0xffffff9000cc7947 */ /* 0x000fea000383ffff */
.L_x_3478:
        /* <DEDUP_REMOVED lines=8> */
[----:B0-2---:R-:W-:Y:S05]  /*10490*/  WARPSYNC.COLLECTIVE R15, `(.L_x_3569) ;  /* 0x000000000f087348 */ /* 0x005fea0003c00000 */
[----:B------:R1:W3:Y:S02]  /*104a0*/  SHFL.IDX P6, R14, R13, R12, R11 ;  /* 0x0000000c0d0e7389 */ /* 0x0002e400000c000b */
[----:B0123--:R-:W-:Y:S01]  /*104b0*/  ENDCOLLECTIVE ;  /* 0x000000000000791b */ /* 0x00ffe20003800000 */
.L_x_3569:
[----:B------:R-:W-:Y:S05]  /*104c0*/  BSYNC B0 ;  /* 0x0000000000007941 */ /* 0x000fea0003800000 */
.L_x_3568:
[----:B------:R-:W-:Y:S05]  /*104d0*/  BRA `(.L_x_3570) ;  /* 0xffffffbc00e07947 */ /* 0x000fea000383ffff */
.L_x_3480:
[----:B------:R-:W-:Y:S01]  /*104e0*/  BSSY B0, `(.L_x_3571) ;  /* 0x0000006000007945 */ /* 0x000fe20003800000 */
[----:B------:R-:W-:-:S07]  /*104f0*/  IMAD.MOV.U32 R15, RZ, RZ, -0x1 ;  /* 0xffffffffff0f7424 */ /* 0x000fce00078e00ff */
[----:B012---:R-:W-:Y:S05]  /*10500*/  WARPSYNC.COLLECTIVE R15, `(.L_x_3572) ;  /* 0x000000000f0c7348 */ /* 0x007fea0003c00000 */
[----:B------:R-:W-:Y:S02]  /*10510*/  ELECT P6, UR62, PT ;  /* 0x00000000003e782f */ /* 0x000fe400038c0000 */
[----:B------:R-:W-:Y:S01]  /*10520*/  MOV R14, UR62 ;  /* 0x0000003e000e7c02 */ /* 0x000fe20008000f00 */
[----:B012---:R-:W-:Y:S10]  /*10530*/  ENDCOLLECTIVE ;  /* 0x000000000000791b */ /* 0x007ff40003800000 */
.L_x_3572:
[----:B------:R-:W-:Y:S05]  /*10540*/  BSYNC B0 ;  /* 0x0000000000007941 */ /* 0x000fea0003800000 */
.L_x_3571:
[----:B------:R-:W-:Y:S05]  /*10550*/  BRA `(.L_x_3573) ;  /* 0xffffffbc00e07947 */ /* 0x000fea000383ffff */
.L_x_3482:
[----:B-1----:R1:W4:Y:S02]  /*10560*/  SYNCS.PHASECHK.TRANS64.TRYWAIT P0, [R0+URZ+0x36840], R2 ;  /* 0x03684002000075a7 */ /* 0x002324000800017f */
[----:B----4-:R-:W-:Y:S05]  /*10570*/  @!P0 NANOSLEEP.SYNCS 0x989680 ;  /* 0x009896800000895d */ /* 0x010fea0003900000 */
[----:B------:R-:W4:Y:S02]  /*10580*/  @!P0 SYNCS.PHASECHK.TRANS64 P0, [R0+URZ+0x36840], R2 ;  /* 0x03684002000085a7 */ /* 0x000f24000800007f */
[----:B----4-:R-:W-:Y:S05]  /*10590*/  @!P0 BRA `(.L_x_3482) ;  /* 0xfffffffc00f08947 */ /* 0x010fea000383ffff */
[----:B------:R-:W-:Y:S05]  /*105a0*/  BRA `(.L_x_3574) ;  /* 0xffffffc000407947 */ /* 0x000fea000383ffff */
.L_x_3485:
        /* <DEDUP_REMOVED lines=8> */
.L_x_3575:
[----:B------:R-:W-:Y:S01]  /*10630*/  IMAD.MOV.U32 R13, RZ, RZ, R0 ;  /* 0x000000ffff0d7224 */ /* 0x000fe200078e0000 */
[----:B------:R-:W-:Y:S01]  /*10640*/  LOP3.LUT R7, R7, 0x7f, RZ, 0xc0, !PT ;  /* 0x0000007f07077812 */ /* 0x000fe200078ec0ff */
[----:B------:R-:W-:-:S07]  /*10650*/  IMAD.MOV.U32 R6, RZ, RZ, R14 ;  /* 0x000000ffff067224 */ /* 0x000fce00078e000e */
[----:B------:R-:W-:Y:S05]  /*10660*/  WARPSYNC.COLLECTIVE R15, `(.L_x_3576) ;  /* 0x000000000f087348 */ /* 0x000fea0003c00000 */
[----:B------:R0:W1:Y:S02]  /*10670*/  SHFL.IDX P6, R14, R13, R12, R11 ;  /* 0x0000000c0d0e7389 */ /* 0x00006400000c000b */
[----:B01----:R-:W-:Y:S01]  /*10680*/  ENDCOLLECTIVE ;  /* 0x000000000000791b */ /* 0x003fe20003800000 */
.L_x_3576:
        /* <DEDUP_REMOVED lines=20> */
[----:B------:R0:W-:Y:S01]  /*107d0*/  @!P3 LDGSTS.E.BYPASS.LTC128B.128 [R10+0x1d400], desc[UR6][R6.64+0x100], !P2 ;  /* 0x1d400100060abfae */ /* 0x0001e2000d101d46 */
[----:B------:R-:W-:-:S13]  /*107e0*/  ISETP.GE.AND P3, PT, R5, R3, PT ;  /* 0x000000030500720c */ /* 0x000fda0003f66270 */
[----:B0-----:R-:W-:Y:S05]  /*107f0*/  WARPSYNC.COLLECTIVE R15, `(.L_x_3577) ;  /* 0x000000000f087348 */ /* 0x001fea0003c00000 */
[----:B------:R1:W2:Y:S02]  /*10800*/  SHFL.IDX P6, R14, R13, R12, R11 ;  /* 0x0000000c0d0e7389 */ /* 0x0002a400000c000b */
[----:B012---:R-:W-:Y:S01]  /*10810*/  ENDCOLLECTIVE ;  /* 0x000000000000791b */ /* 0x007fe20003800000 */
.L_x_3577:
[----:B------:R-:W-:Y:S01]  /*10820*/  MOV R13, R0 ;  /* 0x00000000000d7202 */ /* 0x000fe20000000f00 */
[----:B------:R-:W-:-:S07]  /*10830*/  IMAD.MOV.U32 R5, RZ, RZ, R14 ;  /* 0x000000ffff057224 */ /* 0x000fce00078e000e */
[----:B------:R-:W-:Y:S05]  /*10840*/  WARPSYNC.COLLECTIVE R15, `(.L_x_3578) ;  /* 0x000000000f087348 */ /* 0x000fea0003c00000 */
[----:B------:R0:W1:Y:S02]  /*10850*/  SHFL.IDX P6, R14, R13, R12, R11 ;  /* 0x0000000c0d0e7389 */ /* 0x00006400000c000b */
[----:B01----:R-:W-:Y:S01]  /*10860*/  ENDCOLLECTIVE ;  /* 0x000000000000791b */ /* 0x003fe20003800000 */
.L_x_3578:
[----:B------:R-:W-:Y:S01]  /*10870*/  ULDC.64 UR4, c[0x0][0x208] ;  /* 0x0000820000047ab9 */ /* 0x000fe20000000a00 */
[----:B------:R-:W-:Y:S02]  /*10880*/  IMAD.MOV.U32 R13, RZ, RZ, R4 ;  /* 0x000000ffff0d7224 */ /* 0x000fe400078e0004 */
[----:B------:R-:W-:Y:S02]  /*10890*/  IMAD.MOV.U32 R12, RZ, RZ, 0x2 ;  /* 0x00000002ff0c7424 */ /* 0x000fe400078e00ff */
[----:B------:R-:W-:-:S05]  /*108a0*/  IMAD.MOV.U32 R8, RZ, RZ, R14 ;  /* 0x000000ffff087224 */ /* 0x000fca00078e000e */
[----:B------:R-:W-:-:S05]  /*108b0*/  @!P3 LEA R8, P5, R9, R8, 0x1 ;  /* 0x000000080908b211 */ /* 0x000fca00078a08ff */
[----:B------:R-:W-:Y:S02]  /*108c0*/  @!P3 IMAD.X R5, RZ, RZ, R5, P5 ;  /* 0x000000ffff05b224 */ /* 0x000fe400028e0605 */
        /* <DEDUP_REMOVED lines=13> */
.L_x_3579:
[----:B------:R-:W-:Y:S02]  /*109a0*/  IMAD.MOV.U32 R13, RZ, RZ, R0 ;  /* 0x000000ffff0d7224 */ /* 0x000fe400078e0000 */
[----:B------:R-:W-:-:S07]  /*109b0*/  IMAD.MOV.U32 R5, RZ, RZ, R14 ;  /* 0x000000ffff057224 */ /* 0x000fce00078e000e */
[----:B------:R-:W-:Y:S05]  /*109c0*/  WARPSYNC.COLLECTIVE R15, `(.L_x_3580) ;  /* 0x000000000f087348 */ /* 0x000fea0003c00000 */
[----:B------:R0:W1:Y:S02]  /*109d0*/  SHFL.IDX P6, R14, R13, R12, R11 ;  /* 0x0000000c0d0e7389 */ /* 0x00006400000c000b */
[----:B01----:R-:W-:Y:S01]  /*109e0*/  ENDCOLLECTIVE ;  /* 0x000000000000791b */ /* 0x003fe20003800000 */
.L_x_3580:
        /* <DEDUP_REMOVED lines=8> */
[----:B------:R-:W0:Y:S01]  /*10a70*/  S2R R9, SR_TID.X ;  /* 0x0000000000097919 */ /* 0x000e220000002100 */
[C---:B------:R-:W-:Y:S02]  /*10a80*/  VIADD R5, R2.reuse, 0x30 ;  /* 0x0000003002057836 */ /* 0x040fe40000000000 */
[----:B------:R-:W-:Y:S01]  /*10a90*/  VIADD R8, R2, 0x60 ;  /* 0x0000006002087836 */ /* 0x000fe20000000000 */
[----:B------:R-:W-:Y:S01]  /*10aa0*/  @!PT LDS RZ, [RZ] ;  /* 0x00000000fffff984 */ /* 0x000fe20000000800 */
[----:B------:R-:W-:Y:S01]  /*10ab0*/  @!PT LDS RZ, [RZ] ;  /* 0x00000000fffff984 */ /* 0x000fe20000000800 */
[----:B------:R-:W-:Y:S01]  /*10ac0*/  @!PT LDS RZ, [RZ] ;  /* 0x00000000fffff984 */ /* 0x000fe20000000800 */
[----:B------:R1:W-:Y:S04]  /*10ad0*/  @!P3 LDGSTS.E.BYPASS.LTC128B.128 [R10+0x16400], desc[UR4][R6.64], !P0 ;  /* 0x16400000060abfae */ /* 0x0003e8000c101d44 */
[----:B------:R1:W-:Y:S04]  /*10ae0*/  @!P3 LDGSTS.E.BYPASS.LTC128B.128 [R10+0x1a400], desc[UR4][R6.64+0x80], !P1 ;  /* 0x1a400080060abfae */ /* 0x0003e8000c901d44 */
[----:B------:R1:W-:Y:S01]  /*10af0*/  @!P3 LDGSTS.E.BYPASS.LTC128B.128 [R10+0x1e400], desc[UR4][R6.64+0x100], !P2 ;  /* 0x1e400100060abfae */ /* 0x0003e2000d101d44 */
[----:B------:R-:W-:-:S13]  /*10b00*/  ISETP.GE.AND P3, PT, R5, R3, PT ;  /* 0x000000030500720c */ /* 0x000fda0003f66270 */
[----:B01----:R-:W-:Y:S05]  /*10b10*/  WARPSYNC.COLLECTIVE R15, `(.L_x_3581) ;  /* 0x000000000f087348 */ /* 0x003fea0003c00000 */
[----:B------:R2:W3:Y:S02]  /*10b20*/  SHFL.IDX P6, R14, R13, R12, R11 ;  /* 0x0000000c0d0e7389 */ /* 0x0004e400000c000b */
[----:B0123--:R-:W-:Y:S01]  /*10b30*/  ENDCOLLECTIVE ;  /* 0x000000000000791b */ /* 0x00ffe20003800000 */
.L_x_3581:
[----:B------:R-:W-:Y:S02]  /*10b40*/  IMAD.MOV.U32 R13, RZ, RZ, R0 ;  /* 0x000000ffff0d7224 */ /* 0x000fe400078e0000 */
[----:B------:R-:W-:-:S05]  /*10b50*/  IMAD.SHL.U32 R9, R9, 0x8, RZ ;  /* 0x0000000809097824 */ /* 0x000fca00078e00ff */
[----:B------:R-:W-:Y:S01]  /*10b60*/  LOP3.LUT R9, R9, 0x38, RZ, 0xc0, !PT ;  /* 0x0000003809097812 */ /* 0x000fe200078ec0ff */
[----:B------:R-:W-:-:S07]  /*10b70*/  IMAD.MOV.U32 R5, RZ, RZ, R14 ;  /* 0x000000ffff057224 */ /* 0x000fce00078e000e */
[----:B------:R-:W-:Y:S05]  /*10b80*/  WARPSYNC.COLLECTIVE R15, `(.L_x_3582) ;  /* 0x000000000f087348 */ /* 0x000fea0003c00000 */
[----:B------:R0:W1:Y:S02]  /*10b90*/  SHFL.IDX P6, R14, R13, R12, R11 ;  /* 0x0000000c0d0e7389 */ /* 0x00006400000c000b */
[----:B01----:R-:W-:Y:S01]  /*10ba0*/  ENDCOLLECTIVE ;  /* 0x000000000000791b */ /* 0x003fe20003800000 */
.L_x_3582:
        /* <DEDUP_REMOVED lines=18> */
.L_x_3583:
[----:B------:R-:W-:Y:S02]  /*10cd0*/  IMAD.MOV.U32 R13, RZ, RZ, R0 ;  /* 0x000000ffff0d7224 */ /* 0x000fe400078e0000 */
[----:B------:R-:W-:-:S07]  /*10ce0*/  IMAD.MOV.U32 R5, RZ, RZ, R14 ;  /* 0x000000ffff057224 */ /* 0x000fce00078e000e */
[----:B------:R-:W-:Y:S05]  /*10cf0*/  WARPSYNC.COLLECTIVE R15, `(.L_x_3584) ;  /* 0x000000000f087348 */ /* 0x000fea0003c00000 */
[----:B------:R0:W1:Y:S02]  /*10d00*/  SHFL.IDX P6, R14, R13, R12, R11 ;  /* 0x0000000c0d0e7389 */ /* 0x00006400000c000b */
[----:B01----:R-:W-:Y:S01]  /*10d10*/  ENDCOLLECTIVE ;  /* 0x000000000000791b */ /* 0x003fe20003800000 */
.L_x_3584:
        /* <DEDUP_REMOVED lines=18> */
.L_x_3585:
[----:B------:R-:W-:Y:S02]  /*10e40*/  IMAD.MOV.U32 R13, RZ, RZ, R0 ;  /* 0x000000ffff0d7224 */ /* 0x000fe400078e0000 */
[----:B------:R-:W-:-:S07]  /*10e50*/  IMAD.MOV.U32 R5, RZ, RZ, R14 ;  /* 0x000000ffff057224 */ /* 0x000fce00078e000e */
[----:B------:R-:W-:Y:S05]  /*10e60*/  WARPSYNC.COLLECTIVE R15, `(.L_x_3586) ;  /* 0x000000000f087348 */ /* 0x000fea0003c00000 */
[----:B------:R0:W1:Y:S02]  /*10e70*/  SHFL.IDX P6, R14, R13, R12, R11 ;  /* 0x0000000c0d0e7389 */ /* 0x00006400000c000b */
[----:B01----:R-:W-:Y:S01]  /*10e80*/  ENDCOLLECTIVE ;  /* 0x000000000000791b */ /* 0x003fe20003800000 */
.L_x_3586:
[----:B------:R-:W-:Y:S01]  /*10e90*/  ULDC.64 UR4, c[0x0][0x208] ;  /* 0x0000820000047ab9 */ /* 0x000fe20000000a00 */
[----:B------:R-:W-:Y:S02]  /*10ea0*/  IMAD.MOV.U32 R13, RZ, RZ, R4 ;  /* 0x000000ffff0d7224 */ /* 0x000fe400078e0004 */
[----:B------:R-:W-:Y:S02]  /*10eb0*/  IMAD.MOV.U32 R12, RZ, RZ, 0x6 ;  /* 0x00000006ff0c7424 */ /* 0x000fe400078e00ff */
[----:B------:R-:W-:-:S05]  /*10ec0*/  IMAD.MOV.U32 R6, RZ, RZ, R14 ;  /* 0x000000ffff067224 */ /* 0x000fca00078e000e */
[----:B------:R-:W-:-:S05]  /*10ed0*/  @!P3 LEA R6, P4, R9, R6, 0x1 ;  /* 0x000000060906b211 */ /* 0x000fca00078808ff */
[----:B------:R-:W-:Y:S01]  /*10ee0*/  @!P3 IMAD.X R5, RZ, RZ, R5, P4 ;  /* 0x000000ffff05b224 */ /* 0x000fe200020e0605 */
[----:B------:R-:W-:-:S03]  /*10ef0*/  ISETP.GE.AND P4, PT, R8, R3, PT ;  /* 0x000000030800720c */ /* 0x000fc60003f86270 */
[----:B------:R-:W-:-:S05]  /*10f00*/  @!P3 IMAD.MOV.U32 R7, RZ, RZ, R5 ;  /* 0x000000ffff07b224 */ /* 0x000fca00078e0005 */
[----:B------:R-:W-:Y:S01]  /*10f10*/  @!PT LDS RZ, [RZ] ;  /* 0x00000000fffff984 */ /* 0x000fe20000000800 */
[----:B------:R-:W-:Y:S01]  /*10f20*/  @!PT LDS RZ, [RZ] ;  /* 0x00000000fffff984 */ /* 0x000fe20000000800 */
[----:B------:R-:W-:Y:S01]  /*10f30*/  @!PT LDS RZ, [RZ] ;  /* 0x00000000fffff984 */ /* 0x000fe20000000800 */
[----:B------:R0:W-:Y:S04]  /*10f40*/  @!P3 LDGSTS.E.BYPASS.LTC128B.128 [R10+0x17c00], desc[UR4][R6.64], !P0 ;  /* 0x17c00000060abfae */ /* 0x0001e8000c101d44 */
[----:B------:R0:W-:Y:S04]  /*10f50*/  @!P3 LDGSTS.E.BYPASS.LTC128B.128 [R10+0x1bc00], desc[UR4][R6.64+0x80], !P1 ;  /* 0x1bc00080060abfae */ /* 0x0001e8000c901d44 */
[----:B------:R0:W-:Y:S02]  /*10f60*/  @!P3 LDGSTS.E.BYPASS.LTC128B.128 [R10+0x1fc00], desc[UR4][R6.64+0x100], !P2 ;  /* 0x1fc00100060abfae */ /* 0x0001e4000d101d44 */
[----:B0-----:R-:W-:Y:S05]  /*10f70*/  WARPSYNC.COLLECTIVE R15, `(.L_x_3587) ;  /* 0x000000000f087348 */ /* 0x001fea0003c00000 */
[----:B------:R1:W2:Y:S02]  /*10f80*/  SHFL.IDX P6, R14, R13, R12, R11 ;  /* 0x0000000c0d0e7389 */ /* 0x0002a400000c000b */
[----:B012---:R-:W-:Y:S01]  /*10f90*/  ENDCOLLECTIVE ;  /* 0x000000000000791b */ /* 0x007fe20003800000 */
.L_x_3587:
[----:B------:R-:W-:Y:S02]  /*10fa0*/  IMAD.MOV.U32 R13, RZ, RZ, R0 ;  /* 0x000000ffff0d7224 */ /* 0x000fe400078e0000 */
[----:B------:R-:W-:-:S07]  /*10fb0*/  IMAD.MOV.U32 R5, RZ, RZ, R14 ;  /* 0x000000ffff057224 */ /* 0x000fce00078e000e */
[----:B------:R-:W-:Y:S05]  /*10fc0*/  WARPSYNC.COLLECTIVE R15, `(.L_x_3588) ;  /* 0x000000000f087348 */ /* 0x000fea0003c00000 */
[----:B------:R0:W1:Y:S02]  /*10fd0*/  SHFL.IDX P6, R14, R13, R12, R11 ;  /* 0x0000000c0d0e7389 */ /* 0x00006400000c000b */
[----:B01----:R-:W-:Y:S01]  /*10fe0*/  ENDCOLLECTIVE ;  /* 0x000000000000791b */ /* 0x003fe20003800000 */
.L_x_3588:
        /* <DEDUP_REMOVED lines=16> */
.L_x_3589:
[----:B------:R-:W-:Y:S02]  /*110f0*/  IMAD.MOV.U32 R13, RZ, RZ, R0 ;  /* 0x000000ffff0d7224 */ /* 0x000fe400078e0000 */
[----:B------:R-:W-:-:S07]  /*11100*/  IMAD.MOV.U32 R4, RZ, RZ, R14 ;  /* 0x000000ffff047224 */ /* 0x000fce00078e000e */
[----:B------:R-:W-:Y:S05]  /*11110*/  WARPSYNC.COLLECTIVE R15, `(.L_x_3590) ;  /* 0x000000000f087348 */ /* 0x000fea0003c00000 */
[----:B------:R0:W1:Y:S02]  /*11120*/  SHFL.IDX P6, R14, R13, R12, R11 ;  /* 0x0000000c0d0e7389 */ /* 0x00006400000c000b */
[----:B01----:R-:W-:Y:S01]  /*11130*/  ENDCOLLECTIVE ;  /* 0x000000000000791b */ /* 0x003fe20003800000 */
.L_x_3590:
[----:B------:R-:W-:Y:S01]  /*11140*/  IMAD.MOV.U32 R0, RZ, RZ, R14 ;  /* 0x000000ffff007224 */ /* 0x000fe200078e000e */
[----:B------:R-:W-:Y:S06]  /*11150*/  BRA `(.L_x_3591) ;  /* 0xffffffc000ac7947 */ /* 0x000fec000383ffff */
.L_x_3489:
[----:B-1----:R1:W2:Y:S02]  /*11160*/  SYNCS.PHASECHK.TRANS64.TRYWAIT P0, [R9+URZ+0x36820], R0 ;  /* 0x03682000090075a7 */ /* 0x0022a4000800017f */
[----:B--2---:R-:W-:Y:S05]  /*11170*/  @!P0 NANOSLEEP.SYNCS 0x989680 ;  /* 0x009896800000895d */ /* 0x004fea0003900000 */
[----:B------:R-:W2:Y:S02]  /*11180*/  @!P0 SYNCS.PHASECHK.TRANS64 P0, [R9+URZ+0x36820], R0 ;  /* 0x03682000090085a7 */ /* 0x000ea4000800007f */
[----:B--2---:R-:W-:Y:S05]  /*11190*/  @!P0 BRA `(.L_x_3489) ;  /* 0xfffffffc00f08947 */ /* 0x004fea000383ffff */
[----:B------:R-:W-:Y:S05]  /*111a0*/  BRA `(.L_x_3592) ;  /* 0xffffffc400147947 */ /* 0x000fea000383ffff */
.L_x_3496:
[----:B-1----:R1:W2:Y:S02]  /*111b0*/  SYNCS.PHASECHK.TRANS64.TRYWAIT P0, [R3+URZ+0x36840], R2 ;  /* 0x03684002030075a7 */ /* 0x0022a4000800017f */
[----:B--2---:R-:W-:Y:S05]  /*111c0*/  @!P0 NANOSLEEP.SYNCS 0x989680 ;  /* 0x009896800000895d */ /* 0x004fea0003900000 */
[----:B------:R-:W2:Y:S02]  /*111d0*/  @!P0 SYNCS.PHASECHK.TRANS64 P0, [R3+URZ+0x36840], R2 ;  /* 0x03684002030085a7 */ /* 0x000ea4000800007f */
[----:B--2---:R-:W-:Y:S05]  /*111e0*/  @!P0 BRA `(.L_x_3496) ;  /* 0xfffffffc00f08947 */ /* 0x004fea000383ffff */
[----:B------:R-:W-:Y:S05]  /*111f0*/  BRA `(.L_x_3593) ;  /* 0xffffffc400c87947 */ /* 0x000fea000383ffff */
.L_x_3503:
[----:B0-----:R0:W1:Y:S02]  /*11200*/  SYNCS.PHASECHK.TRANS64.TRYWAIT P0, [R3+URZ+0x60], R2 ;  /* 0x00006002030075a7 */ /* 0x001064000800017f */
[----:B-1----:R-:W-:Y:S05]  /*11210*/  @!P0 NANOSLEEP.SYNCS 0x989680 ;  /* 0x009896800000895d */ /* 0x002fea0003900000 */
[----:B------:R-:W1:Y:S02]  /*11220*/  @!P0 SYNCS.PHASECHK.TRANS64 P0, [R3+URZ+0x60], R2 ;  /* 0x00006002030085a7 */ /* 0x000e64000800007f */
[----:B-1----:R-:W-:Y:S05]  /*11230*/  @!P0 BRA `(.L_x_3503) ;  /* 0xfffffffc00f08947 */ /* 0x002fea000383ffff */
[----:B------:R-:W-:Y:S05]  /*11240*/  BRA `(.L_x_3594) ;  /* 0xffffffc800d87947 */ /* 0x000fea000383ffff */
.L_x_3514:
[----:B-1----:R1:W2:Y:S02]  /*11250*/  SYNCS.PHASECHK.TRANS64.TRYWAIT P0, [R3+URZ+0x36840], R2 ;  /* 0x03684002030075a7 */ /* 0x0022a4000800017f */
[----:B--2---:R-:W-:Y:S05]  /*11260*/  @!P0 NANOSLEEP.SYNCS 0x989680 ;  /* 0x009896800000895d */ /* 0x004fea0003900000 */
[----:B------:R-:W2:Y:S02]  /*11270*/  @!P0 SYNCS.PHASECHK.TRANS64 P0, [R3+URZ+0x36840], R2 ;  /* 0x03684002030085a7 */ /* 0x000ea4000800007f */
[----:B--2---:R-:W-:Y:S05]  /*11280*/  @!P0 BRA `(.L_x_3514) ;  /* 0xfffffffc00f08947 */ /* 0x004fea000383ffff */
[----:B------:R-:W-:Y:S05]  /*11290*/  BRA `(.L_x_3595) ;  /* 0xffffffd000987947 */ /* 0x000fea000383ffff */
.L_x_3521:
[----:B0-----:R0:W1:Y:S02]  /*112a0*/  SYNCS.PHASECHK.TRANS64.TRYWAIT P0, [R2+URZ+0x60], R3 ;  /* 0x00006003020075a7 */ /* 0x001064000800017f */
[----:B-1----:R-:W-:Y:S05]  /*112b0*/  @!P0 NANOSLEEP.SYNCS 0x989680 ;  /* 0x009896800000895d */ /* 0x002fea0003900000 */
[----:B------:R-:W1:Y:S02]  /*112c0*/  @!P0 SYNCS.PHASECHK.TRANS64 P0, [R2+URZ+0x60], R3 ;  /* 0x00006003020085a7 */ /* 0x000e64000800007f */
[----:B-1----:R-:W-:Y:S05]  /*112d0*/  @!P0 BRA `(.L_x_3521) ;  /* 0xfffffffc00f08947 */ /* 0x002fea000383ffff */
[----:B------:R-:W-:Y:S05]  /*112e0*/  BRA `(.L_x_3596) ;  /* 0xffffffd400a87947 */ /* 0x000fea000383ffff */
.L_x_3531:
[----:B--2---:R2:W3:Y:S02]  /*112f0*/  SYNCS.PHASECHK.TRANS64.TRYWAIT P0, [R2+URZ+0x36840], R3 ;  /* 0x03684003020075a7 */ /* 0x0044e4000800017f */
[----:B---3--:R-:W-:Y:S05]  /*11300*/  @!P0 NANOSLEEP.SYNCS 0x989680 ;  /* 0x009896800000895d */ /* 0x008fea0003900000 */
[----:B------:R-:W3:Y:S02]  /*11310*/  @!P0 SYNCS.PHASECHK.TRANS64 P0, [R2+URZ+0x36840], R3 ;  /* 0x03684003020085a7 */ /* 0x000ee4000800007f */
[----:B---3--:R-:W-:Y:S05]  /*11320*/  @!P0 BRA `(.L_x_3531) ;  /* 0xfffffffc00f08947 */ /* 0x008fea000383ffff */
[----:B------:R-:W-:Y:S05]  /*11330*/  BRA `(.L_x_3597) ;  /* 0xffffffdc00387947 */ /* 0x000fea000383ffff */
.L_x_3538:
[----:B0-----:R0:W1:Y:S02]  /*11340*/  SYNCS.PHASECHK.TRANS64.TRYWAIT P0, [R2+URZ+0x60], R5 ;  /* 0x00006005020075a7 */ /* 0x001064000800017f */
[----:B-1----:R-:W-:Y:S05]  /*11350*/  @!P0 NANOSLEEP.SYNCS 0x989680 ;  /* 0x009896800000895d */ /* 0x002fea0003900000 */
[----:B------:R-:W1:Y:S02]  /*11360*/  @!P0 SYNCS.PHASECHK.TRANS64 P0, [R2+URZ+0x60], R5 ;  /* 0x00006005020085a7 */ /* 0x000e64000800007f */
[----:B-1----:R-:W-:Y:S05]  /*11370*/  @!P0 BRA `(.L_x_3538) ;  /* 0xfffffffc00f08947 */ /* 0x002fea000383ffff */
[----:B------:R-:W-:Y:S05]  /*11380*/  BRA `(.L_x_3598) ;  /* 0xffffffe000487947 */ /* 0x000fea000383ffff */
.L_x_3548:
[----:B-1----:R1:W3:Y:S02]  /*11390*/  SYNCS.PHASECHK.TRANS64.TRYWAIT P0, [R2+URZ+0x36860], R3 ;  /* 0x03686003020075a7 */ /* 0x0022e4000800017f */
[----:B---3--:R-:W-:Y:S05]  /*113a0*/  @!P0 NANOSLEEP.SYNCS 0x989680 ;  /* 0x009896800000895d */ /* 0x008fea0003900000 */
[----:B------:R-:W3:Y:S02]  /*113b0*/  @!P0 SYNCS.PHASECHK.TRANS64 P0, [R2+URZ+0x36860], R3 ;  /* 0x03686003020085a7 */ /* 0x000ee4000800007f */
[----:B---3--:R-:W-:Y:S05]  /*113c0*/  @!P0 BRA `(.L_x_3548) ;  /* 0xfffffffc00f08947 */ /* 0x008fea000383ffff */
[----:B------:R-:W-:Y:S05]  /*113d0*/  BRA `(.L_x_3599) ;  /* 0xffffffe400807947 */ /* 0x000fea000383ffff */
.L_x_3556:
[----:B0-----:R0:W1:Y:S02]  /*113e0*/  SYNCS.PHASECHK.TRANS64.TRYWAIT P0, [R0+URZ+0x36820], R3 ;  /* 0x03682003000075a7 */ /* 0x001064000800017f */
[----:B-1----:R-:W-:Y:S05]  /*113f0*/  @!P0 NANOSLEEP.SYNCS 0x989680 ;  /* 0x009896800000895d */ /* 0x002fea0003900000 */
[----:B------:R-:W1:Y:S02]  /*11400*/  @!P0 SYNCS.PHASECHK.TRANS64 P0, [R0+URZ+0x36820], R3 ;  /* 0x03682003000085a7 */ /* 0x000e64000800007f */
[----:B-1----:R-:W-:Y:S05]  /*11410*/  @!P0 BRA `(.L_x_3556) ;  /* 0xfffffffc00f08947 */ /* 0x002fea000383ffff */
[----:B------:R-:W-:Y:S05]  /*11420*/  BRA `(.L_x_3600) ;  /* 0xffffffe800c87947 */ /* 0x000fea000383ffff */
.L_x_3557:
        /* <DEDUP_REMOVED lines=11> */
.L_x_3602:
[----:B------:R-:W-:Y:S05]  /*114e0*/  BSYNC B0 ;  /* 0x0000000000007941 */ /* 0x000fea0003800000 */
.L_x_3601:
[----:B------:R-:W-:Y:S05]  /*114f0*/  BRA `(.L_x_3603) ;  /* 0xffffffe800b07947 */ /* 0x000fea000383ffff */
.L_x_3560:
[----:B------:R-:W-:Y:S01]  /*11500*/  BSSY B1, `(.L_x_3604) ;  /* 0x0000006000017945 */ /* 0x000fe20003800000 */
[----:B------:R-:W-:-:S07]  /*11510*/  IMAD.MOV.U32 R15, RZ, RZ, -0x1 ;  /* 0xffffffffff0f7424 */ /* 0x000fce00078e00ff */
[----:B012---:R-:W-:Y:S05]  /*11520*/  WARPSYNC.COLLECTIVE R15, `(.L_x_3605) ;  /* 0x000000000f0c7348 */ /* 0x007fea0003c00000 */
[----:B------:R-:W-:Y:S02]  /*11530*/  ELECT P6, UR62, PT ;  /* 0x00000000003e782f */ /* 0x000fe400038c0000 */
[----:B------:R-:W-:Y:S01]  /*11540*/  MOV R14, UR62 ;  /* 0x0000003e000e7c02 */ /* 0x000fe20008000f00 */
[----:B012---:R-:W-:Y:S10]  /*11550*/  ENDCOLLECTIVE ;  /* 0x000000000000791b */ /* 0x007ff40003800000 */
.L_x_3605:
[----:B------:R-:W-:Y:S05]  /*11560*/  BSYNC B1 ;  /* 0x0000000000017941 */ /* 0x000fea0003800000 */
.L_x_3604:
[----:B------:R-:W-:Y:S05]  /*11570*/  BRA `(.L_x_3606) ;  /* 0xffffffe800a87947 */ /* 0x000fea000383ffff */
.L_x_3562:
[----:B0-----:R0:W1:Y:S02]  /*11580*/  SYNCS.PHASECHK.TRANS64.TRYWAIT P0, [R6+URZ], R5 ;  /* 0x00000005060075a7 */ /* 0x001064000800017f */
[----:B-1----:R-:W-:Y:S05]  /*11590*/  @!P0 NANOSLEEP.SYNCS 0x989680 ;  /* 0x009896800000895d */ /* 0x002fea0003900000 */
[----:B------:R-:W1:Y:S02]  /*115a0*/  @!P0 SYNCS.PHASECHK.TRANS64 P0, [R6+URZ], R5 ;  /* 0x00000005060085a7 */ /* 0x000e64000800007f */
[----:B-1----:R-:W-:Y:S05]  /*115b0*/  @!P0 BRA `(.L_x_3562) ;  /* 0xfffffffc00f08947 */ /* 0x002fea000383ffff */
[----:B------:R-:W-:Y:S05]  /*115c0*/  BRA `(.L_x_3607) ;  /* 0xffffffe800e07947 */ /* 0x000fea000383ffff */
.L_x_3563:
[----:B-1----:R1:W3:Y:S02]  /*115d0*/  SYNCS.PHASECHK.TRANS64.TRYWAIT P0, [R3+URZ], R2 ;  /* 0x00000002030075a7 */ /* 0x0022e4000800017f */
[----:B---3--:R-:W-:Y:S05]  /*115e0*/  @!P0 NANOSLEEP.SYNCS 0x989680 ;  /* 0x009896800000895d */ /* 0x008fea0003900000 */
[----:B------:R-:W3:Y:S02]  /*115f0*/  @!P0 SYNCS.PHASECHK.TRANS64 P0, [R3+URZ], R2 ;  /* 0x00000002030085a7 */ /* 0x000ee4000800007f */
[----:B---3--:R-:W-:Y:S05]  /*11600*/  @!P0 BRA `(.L_x_3563) ;  /* 0xfffffffc00f08947 */ /* 0x008fea000383ffff */
[----:B------:R-:W-:Y:S05]  /*11610*/  BRA `(.L_x_3608) ;  /* 0xffffffe800d47947 */ /* 0x000fea000383ffff */
.L_x_3565:
[----:B-1----:R1:W3:Y:S02]  /*11620*/  SYNCS.PHASECHK.TRANS64.TRYWAIT P0, [R18+URZ], R5 ;  /* 0x00000005120075a7 */ /* 0x0022e4000800017f */
[----:B---3--:R-:W-:Y:S05]  /*11630*/  @!P0 NANOSLEEP.SYNCS 0x989680 ;  /* 0x009896800000895d */ /* 0x008fea0003900000 */
[----:B------:R-:W3:Y:S02]  /*11640*/  @!P0 SYNCS.PHASECHK.TRANS64 P0, [R18+URZ], R5 ;  /* 0x00000005120085a7 */ /* 0x000ee4000800007f */
[----:B---3--:R-:W-:Y:S05]  /*11650*/  @!P0 BRA `(.L_x_3565) ;  /* 0xfffffffc00f08947 */ /* 0x008fea000383ffff */
[----:B------:R-:W-:Y:S05]  /*11660*/  BRA `(.L_x_3609) ;  /* 0xffffffe800d87947 */ /* 0x000fea000383ffff */
.L_x_3610:
        /* <DEDUP_REMOVED lines=9> */
.L_x_15303:


//--------------------- .text._ZN7cutlass13device_kernelIN5flash11enable_sm90INS1_16FlashAttnFwdSm90INS1_25CollectiveMainloopFwdSm90ILi2EN4cute5tupleIJNS5_1CILi2EEENS7_ILi1EEES9_EEENS6_IJNS7_ILi128EEENS7_ILi112EEENS7_ILi192EEEEEELi192ENS_6half_tEfNS_4arch4Sm90ELb0ELb0ELb0ELb0ELb0ELb0ELb0ELb1ELb1ELb1ELb0ELb0EEENS1_21CollectiveEpilogueFwdINS6_IJSB_SD_SC_EEESA_SF_SH_Li256ELb0ELb1ELb0ELb0EEENS1_29StaticPersistentTileSchedulerILb0EEEEEEEEEvNT_6ParamsE --------------------------
	.section	.text._ZN7cutlass13device_kernelIN5flash11enable_sm90INS1_16FlashAttnFwdSm90INS1_25CollectiveMainloopFwdSm90ILi2EN4cute5tupleIJNS5_1CILi2EEENS7_ILi1EEES9_EEENS6_IJNS7_ILi128EEENS7_ILi112EEENS7_ILi192EEEEEELi192ENS_6half_tEfNS_4arch4Sm90ELb0ELb0ELb0ELb0ELb0ELb0ELb0ELb1ELb1ELb1ELb0ELb0EEENS1_21CollectiveEpilogueFwdINS6_IJSB_SD_SC_EEESA_SF_SH_Li256ELb0ELb1ELb0ELb0EEENS1_29StaticPersistentTileSchedulerILb0EEEEEEEEEvNT_6ParamsE,"ax",@progbits
	.align	128
.text._ZN7cutlass13device_kernelIN5flash11enable_sm90INS1_16FlashAttnFwdSm90INS1_25CollectiveMainloopFwdSm90ILi2EN4cute5tupleIJNS5_1CILi2EEENS7_ILi1EEES9_EEENS6_IJNS7_ILi128EEENS7_ILi112EEENS7_ILi192EEEEEELi192ENS_6half_tEfNS_4arch4Sm90ELb0ELb0ELb0ELb0ELb0ELb0ELb0ELb1ELb1ELb1ELb0ELb0EEENS1_21CollectiveEpilogueFwdINS6_IJSB_SD_SC_EEESA_SF_SH_Li256ELb0ELb1ELb0ELb0EEENS1_29StaticPersistentTileSchedulerILb0EEEEEEEEEvNT_6ParamsE:
        .type           _ZN7cutlass13device_kernelIN5flash11enable_sm90INS1_16FlashAttnFwdSm90INS1_25CollectiveMainloopFwdSm90ILi2EN4cute5tupleIJNS5_1CILi2EEENS7_ILi1EEES9_EEENS6_IJNS7_ILi128EEENS7_ILi112EEENS7_ILi192EEEEEELi192ENS_6half_tEfNS_4arch4Sm90ELb0ELb0ELb0ELb0ELb0ELb0ELb0ELb1ELb1ELb1ELb0ELb0EEENS1_21CollectiveEpilogueFwdINS6_IJSB_SD_SC_EEESA_SF_SH_Li256ELb0ELb1ELb0ELb0EEENS1_29StaticPersistentTileSchedulerILb0EEEEEEEEEvNT_6ParamsE,@function
        .size           _ZN7cutlass13device_kernelIN5flash11enable_sm90INS1_16FlashAttnFwdSm90INS1_25CollectiveMainloopFwdSm90ILi2EN4cute5tupleIJNS5_1CILi2EEENS7_ILi1EEES9_EEENS6_IJNS7_ILi128EEENS7_ILi112EEENS7_ILi192EEEEEELi192ENS_6half_tEfNS_4arch4Sm90ELb0ELb0ELb0ELb0ELb0ELb0ELb0ELb1ELb1ELb1ELb0ELb0EEENS1_21CollectiveEpilogueFwdINS6_IJSB_SD_SC_EEESA_SF_SH_Li256ELb0ELb1ELb0ELb0EEENS1_29StaticPersistentTileSchedulerILb0EEEEEEEEEvNT_6ParamsE,(.L_x_15304 - _ZN7cutlass13device_kernelIN5flash11enable_sm90INS1_16FlashAttnFwdSm90INS1_25CollectiveMainloopFwdSm90ILi2EN4cute5tupleIJNS5_1CILi2EEENS7_ILi1EEES9_EEENS6_IJNS7_ILi128EEENS7_ILi112EEENS7_ILi192EEEEEELi192ENS_6half_tEfNS_4arch4Sm90ELb0ELb0ELb0ELb0ELb0ELb0ELb0ELb1ELb1ELb1ELb0ELb0EEENS1_21CollectiveEpilogueFwdINS6_IJSB_SD_SC_EEESA_SF_SH_Li256ELb0ELb1ELb0ELb0EEENS1_29StaticPersistentTileSchedulerILb0EEEEEEEEEvNT_6ParamsE)
        .other          _ZN7cutlass13device_kernelIN5flash11enable_sm90INS1_16FlashAttnFwdSm90INS1_25CollectiveMainloopFwdSm90ILi2EN4cute5tupleIJNS5_1CILi2EEENS7_ILi1EEES9_EEENS6_IJNS7_ILi128EEENS7_ILi112EEENS7_ILi192EEEEEELi192ENS_6half_tEfNS_4arch4Sm90ELb0ELb0ELb0ELb0ELb0ELb0ELb0ELb1ELb1ELb1ELb0ELb0EEENS1_21CollectiveEpilogueFwdINS6_IJSB_SD_SC_EEESA_SF_SH_Li256ELb0ELb1ELb0ELb0EEENS1_29StaticPersistentTileSchedulerILb0EEEEEEEEEvNT_6ParamsE,@"STO_CUDA_ENTRY STV_DEFAULT"
_ZN7cutlass13device_kernelIN5flash11enable_sm90INS1_16FlashAttnFwdSm90INS1_25CollectiveMainloopFwdSm90ILi2EN4cute5tupleIJNS5_1CILi2EEENS7_ILi1EEES9_EEENS6_IJNS7_ILi128EEENS7_ILi112EEENS7_ILi192EEEEEELi192ENS_6half_tEfNS_4arch4Sm90ELb0ELb0ELb0ELb0ELb0ELb0ELb0ELb1ELb1ELb1ELb0ELb0EEENS1_21CollectiveEpilogueFwdINS6_IJSB_SD_SC_EEESA_SF_SH_Li256ELb0ELb1ELb0ELb0EEENS1_29StaticPersistentTileSchedulerILb0EEEEEEEEEvNT_6ParamsE:
        /* <DEDUP_REMOVED lines=17> */
.L_x_3612:
[----:B------:R-:W-:Y:S05]  /*0110*/  BSYNC B0 ;  /* 0x0000000000007941 */ /* 0x000fea0003800000 */
.L_x_3611:
[----:B------:R-:W-:Y:S01]  /*0120*/  VOTEU.ANY UP0, P0 ;  /* 0x00000000003f7886 */ /* 0x000fe20000000100 */
[----:B------:R-:W0:Y:S01]  /*0130*/  SHFL.IDX PT, R4, R2, RZ, 0x1f ;  /* 0x00001fff02047589 */ /* 0x000e2200000e0000 */
[----:B------:R-:W-:Y:S01]  /*0140*/  UMOV UR4, 0x80 ;  /* 0x0000008000047882 */ /* 0x000fe20000000000 */
[----:B------:R-:W-:Y:S01]  /*0150*/  UMOV UR7, 0x200 ;  /* 0x0000020000077882 */ /* 0x000fe20000000000 */
[----:B------:R-:W-:Y:S01]  /*0160*/  SHF.R.U32.HI R3, RZ, 0x7, R0 ;  /* 0x00000007ff037819 */ /* 0x000fe20000011600 */
[----:B------:R-:W1:Y:S01]  /*0170*/  @UP0 S2UR UR8, SR_CgaCtaId ;  /* 0x00000000000809c3 */ /* 0x000e620000008800 */
[----:B------:R-:W-:Y:S01]  /*0180*/  @UP0 UMOV UR6, 0x400 ;  /* 0x0000040000060882 */ /* 0x000fe20000000000 */
[----:B------:R-:W-:-:S04]  /*0190*/  @UP0 UIADD3 UR4, -UR4, 0x100000, URZ ;  /* 0x0010000004040890 */ /* 0x000fc8000fffe13f */
[----:B------:R-:W-:Y:S02]  /*01a0*/  @UP0 USHF.L.U32 UR5, UR4, 0xb, URZ ;  /* 0x0000000b04050899 */ /* 0x000fe4000800063f */
[----:B------:R-:W-:Y:S01]  /*01b0*/  @UP0 USHF.L.U32 UR4, UR4, 0x1, URZ ;  /* 0x0000000104040899 */ /* 0x000fe2000800063f */
[----:B------:R-:W-:Y:S01]  /*01c0*/  VOTEU.ANY UP1, P0 ;  /* 0x00000000003f7886 */ /* 0x000fe20000020100 */
[----:B------:R-:W2:Y:S01]  /*01d0*/  SHFL.IDX PT, R3, R3, RZ, 0x1f ;  /* 0x00001fff03037589 */ /* 0x000ea200000e0000 */
[----:B0-----:R-:W-:Y:S01]  /*01e0*/  ISETP.NE.AND P1, PT, R4, RZ, PT ;  /* 0x000000ff0400720c */ /* 0x001fe20003f25270 */
[----:B-1----:R-:W-:Y:S02]  /*01f0*/  @UP0 ULEA UR8, UR8, UR6, 0x18 ;  /* 0x0000000608080291 */ /* 0x002fe4000f8ec03f */
[----:B------:R-:W-:-:S04]  /*0200*/  @UP0 UIADD3 UR6, -UR7, 0x100000, URZ ;  /* 0x0010000007060890 */ /* 0x000fc8000fffe13f */
[----:B------:R-:W-:Y:S02]  /*0210*/  @UP0 USHF.L.U32 UR7, UR6, 0xb, URZ ;  /* 0x0000000b06070899 */ /* 0x000fe4000800063f */
[----:B------:R-:W-:Y:S01]  /*0220*/  @UP0 USHF.L.U32 UR6, UR6, 0x1, URZ ;  /* 0x0000000106060899 */ /* 0x000fe2000800063f */
[----:B------:R-:W-:Y:S01]  /*0230*/  VOTEU.ANY UP0, P0 ;  /* 0x00000000003f7886 */ /* 0x000fe20000000100 */
[----:B------:R-:W0:Y:S04]  /*0240*/  FENCE.VIEW.ASYNC.S ;  /* 0x00000000000073c6 */ /* 0x000e280000000000 */
[----:B0-----:R0:W1:Y:S06]  /*0250*/  @UP0 SYNCS.EXCH.64 URZ, [UR8+0x36800], UR4 ;  /* 0x03680004083f05b2 */ /* 0x00106c0008000100 */
[----:B------:R0:W3:Y:S01]  /*0260*/  @UP1 SYNCS.EXCH.64 URZ, [UR8+0x36820], UR6 ;  /* 0x03682006083f15b2 */ /* 0x0000e20008000100 */
[----:B--2---:R-:W-:Y:S05]  /*0270*/  @P1 BRA `(.L_x_3613) ;  /* 0x0000000000481947 */ /* 0x004fea0003800000 */
        /* <DEDUP_REMOVED lines=17> */
[----:B--2---:R-:W-:Y:S01]  /*0390*/  NOP ;  /* 0x0000000000007918 */ /* 0x004fe20000000000 */
.L_x_3613:
[----:B0-----:R-:W0:Y:S01]  /*03a0*/  S2UR UR4, SR_CTAID.Y ;  /* 0x00000000000479c3 */ /* 0x001e220000002600 */
[----:B------:R-:W2:Y:S01]  /*03b0*/  SHFL.IDX PT, R8, R2, RZ, 0x1f ;  /* 0x00001fff02087589 */ /* 0x000ea200000e0000 */
[----:B------:R-:W-:Y:S01]  /*03c0*/  ULDC UR5, c[0x0][0x154] ;  /* 0x0000550000057ab9 */ /* 0x000fe20000000800 */
[----:B------:R-:W-:-:S05]  /*03d0*/  NOP ;  /* 0x0000000000007918 */ /* 0x000fca0000000000 */
[----:B------:R-:W5:Y:S08]  /*03e0*/  S2UR UR6, SR_CTAID.X ;  /* 0x00000000000679c3 */ /* 0x000f700000002500 */
[----:B------:R-:W1:Y:S01]  /*03f0*/  LDC R9, c[0x0][0x148] ;  /* 0x00005200ff097b82 */ /* 0x000e620000000800 */
[----:B0-----:R-:W-:Y:S02]  /*0400*/  I2FP.F32.U32 R5, UR4 ;  /* 0x0000000400057c45 */ /* 0x001fe40008201000 */
[----:B--2---:R-:W-:-:S03]  /*0410*/  ISETP.NE.AND P0, PT, R8, RZ, PT ;  /* 0x000000ff0800720c */ /* 0x004fc60003f05270 */
        /* <DEDUP_REMOVED lines=24> */
[----:B------:R0:W2:Y:S01]  /*05a0*/  SYNCS.EXCH.64 URZ, [UR8+0x36860], UR6 ;  /* 0x03686006083f75b2 */ /* 0x0000a20008000100 */
[----:B------:R0:W0:Y:S01]  /*05b0*/  SYNCS.EXCH.64 URZ, [UR8+0x36858], UR4 ;  /* 0x03685804083f75b2 */ /* 0x0000220008000100 */
[----:B------:R0:W0:Y:S01]  /*05c0*/  SYNCS.EXCH.64 URZ, [UR8+0x36868], UR6 ;  /* 0x03686806083f75b2 */ /* 0x0000220008000100 */
[----:B------:R-:W-:Y:S01]  /*05d0*/  NOP ;  /* 0x0000000000007918 */ /* 0x000fe20000000000 */
.L_x_3614:
        /* <DEDUP_REMOVED lines=35> */
.L_x_3615:
[----:B------:R-:W5:Y:S01]  /*0810*/  SHFL.IDX PT, R14, R2, RZ, 0x1f ;  /* 0x00001fff020e7589 */ /* 0x000f6200000e0000 */
[----:B------:R-:W-:Y:S01]  /*0820*/  LEA.HI R11, R11, R8, RZ, 0x2 ;  /* 0x000000080b0b7211 */ /* 0x000fe200078f10ff */
[----:B0-----:R-:W0:Y:S01]  /*0830*/  S2UR UR4, SR_CTAID.X ;  /* 0x00000000000479c3 */ /* 0x001e220000002500 */
[----:B------:R-:W-:Y:S01]  /*0840*/  LOP3.LUT R9, R9, 0x3ffffffc, RZ, 0xc0, !PT ;  /* 0x3ffffffc09097812 */ /* 0x000fe200078ec0ff */
[----:B------:R-:W-:Y:S01]  /*0850*/  IMAD.IADD R6, R7, 0x1, -R6 ;  /* 0x0000000107067824 */ /* 0x000fe200078e0a06 */
[----:B------:R-:W-:Y:S01]  /*0860*/  LOP3.LUT R11, R11, 0x3ffffffc, RZ, 0xc0, !PT ;  /* 0x3ffffffc0b0b7812 */ /* 0x000fe200078ec0ff */
[----:B------:R-:W-:Y:S01]  /*0870*/  IMAD.MOV R7, RZ, RZ, -R10 ;  /* 0x000000ffff077224 */ /* 0x000fe200078e0a0a */
[----:B------:R-:W-:Y:S01]  /*0880*/  NOP ;  /* 0x0000000000007918 */ /* 0x000fe20000000000 */
[----:B------:R-:W-:Y:S02]  /*0890*/  IMAD.IADD R9, R4, 0x1, -R9 ;  /* 0x0000000104097824 */ /* 0x000fe400078e0a09 */
[----:B------:R-:W-:-:S02]  /*08a0*/  IMAD.IADD R11, R8, 0x1, -R11 ;  /* 0x00000001080b7824 */ /* 0x000fc400078e0a0b */
[----:B------:R-:W1:Y:S01]  /*08b0*/  LDC R8, c[0x0][0x140] ;  /* 0x00005000ff087b82 */ /* 0x000e620000000800 */
[--C-:B------:R-:W-:Y:S02]  /*08c0*/  IMAD R9, R9, 0x4, R6.reuse ;  /* 0x0000000409097824 */ /* 0x100fe400078e0206 */
[----:B------:R-:W-:-:S03]  /*08d0*/  IMAD R11, R11, 0x4, R6 ;  /* 0x000000040b0b7824 */ /* 0x000fc600078e0206 */
[----:B------:R-:W-:Y:S02]  /*08e0*/  LEA.HI R4, R9, R9, RZ, 0x1 ;  /* 0x0000000909047211 */ /* 0x000fe400078f08ff */
[----:B------:R-:W-:Y:S02]  /*08f0*/  LEA.HI R6, R11, R11, RZ, 0x1 ;  /* 0x0000000b0b067211 */ /* 0x000fe400078f08ff */
[----:B------:R-:W-:Y:S02]  /*0900*/  LOP3.LUT R4, R4, 0xfffffffe, RZ, 0xc0, !PT ;  /* 0xfffffffe04047812 */ /* 0x000fe400078ec0ff */
[----:B-----5:R-:W-:Y:S01]  /*0910*/  ISETP.NE.AND P0, PT, R14, RZ, PT ;  /* 0x000000ff0e00720c */ /* 0x020fe20003f05270 */
[----:B0-----:R-:W-:Y:S01]  /*0920*/  IMAD R7, R12, R7, UR4 ;  /* 0x000000040c077e24 */ /* 0x001fe2000f8e0207 */
[----:B------:R-:W-:Y:S01]  /*0930*/  LOP3.LUT R6, R6, 0xfffffffe, RZ, 0xc0, !PT ;  /* 0xfffffffe06067812 */ /* 0x000fe200078ec0ff */
[----:B------:R-:W-:-:S04]  /*0940*/  IMAD.IADD R4, R9, 0x1, -R4 ;  /* 0x0000000109047824 */ /* 0x000fc800078e0a04 */
[----:B------:R-:W-:Y:S01]  /*0950*/  IMAD.IADD R6, R11, 0x1, -R6 ;  /* 0x000000010b067824 */ /* 0x000fe200078e0a06 */
[----:B------:R-:W-:-:S05]  /*0960*/  ISETP.NE.AND P4, PT, R4, R7, PT ;  /* 0x000000070400720c */ /* 0x000fca0003f85270 */
[----:B------:R-:W-:Y:S08]  /*0970*/  @P0 BRA `(.L_x_3616) ;  /* 0x0000000000480947 */ /* 0x000ff00003800000 */
        /* <DEDUP_REMOVED lines=18> */
.L_x_3616:
[----:B------:R-:W5:Y:S01]  /*0aa0*/  SHFL.IDX PT, R10, R2, RZ, 0x1f ;  /* 0x00001fff020a7589 */ /* 0x000f6200000e0000 */
[----:B------:R-:W-:Y:S01]  /*0ab0*/  IMAD.SHL.U32 R22, R9, 0x4, RZ ;  /* 0x0000000409167824 */ /* 0x000fe200078e00ff */
[----:B------:R-:W-:Y:S01]  /*0ac0*/  ISETP.NE.AND P3, PT, R6, R7, PT ;  /* 0x000000070600720c */ /* 0x000fe20003f65270 */
[----:B------:R-:W-:Y:S01]  /*0ad0*/  IMAD.SHL.U32 R6, R11, 0x4, RZ ;  /* 0x000000040b067824 */ /* 0x000fe200078e00ff */
[----:B------:R-:W-:Y:S01]  /*0ae0*/  LOP3.LUT P0, RZ, R5, 0x7, RZ, 0xc0, !PT ;  /* 0x0000000705ff7812 */ /* 0x000fe2000780c0ff */
        /* <DEDUP_REMOVED lines=10> */
[----:B------:R-:W-:Y:S02]  /*0b90*/  @P3 SHF.R.S32.HI R6, RZ, 0x1, R6 ;  /* 0x00000001ff063819 */ /* 0x000fe40000011406 */
[----:B------:R-:W-:-:S02]  /*0ba0*/  @P4 SEL R18, RZ, 0x1, P5 ;  /* 0x00000001ff124807 */ /* 0x000fc40002800000 */
[----:B-----5:R-:W-:Y:S02]  /*0bb0*/  ISETP.NE.AND P5, PT, R10, RZ, PT ;  /* 0x000000ff0a00720c */ /* 0x020fe40003fa5270 */
[----:B------:R-:W-:Y:S02]  /*0bc0*/  ISETP.NE.AND P2, PT, R3, RZ, PT ;  /* 0x000000ff0300720c */ /* 0x000fe40003f45270 */
[----:B------:R-:W-:Y:S02]  /*0bd0*/  @P3 ISETP.NE.AND P4, PT, R6, R13, PT ;  /* 0x0000000d0600320c */ /* 0x000fe40003f85270 */
[----:B------:R-:W-:Y:S02]  /*0be0*/  SEL R3, RZ, 0x1, !P6 ;  /* 0x00000001ff037807 */ /* 0x000fe40007000000 */
[----:B------:R-:W-:Y:S02]  /*0bf0*/  ISETP.LT.U32.AND P0, PT, R19, 0x2, !P0 ;  /* 0x000000021300780c */ /* 0x000fe40004701070 */
[----:B-1----:R-:W-:-:S02]  /*0c00*/  ISETP.EQ.U32.AND P1, PT, R8, 0x1, PT ;  /* 0x000000010800780c */ /* 0x002fc40003f22070 */
[----:B------:R-:W-:Y:S02]  /*0c10*/  LOP3.LUT R18, R18, R3, RZ, 0xc0, !PT ;  /* 0x0000000312127212 */ /* 0x000fe400078ec0ff */
[----:B------:R-:W-:Y:S02]  /*0c20*/  SEL R4, RZ, 0x1, !P0 ;  /* 0x00000001ff047807 */ /* 0x000fe40004000000 */
        /* <DEDUP_REMOVED lines=20> */
.L_x_3617:
[----:B------:R-:W-:Y:S01]  /*0d70*/  LOP3.LUT R17, R17, R4, RZ, 0xc0, !PT ;  /* 0x0000000411117212 */ /* 0x000fe200078ec0ff */
[----:B------:R-:W-:Y:S01]  /*0d80*/  NOP ;  /* 0x0000000000007918 */ /* 0x000fe20000000000 */
[----:B------:R-:W-:Y:S05]  /*0d90*/  @!P1 BRA `(.L_x_3618) ;  /* 0x0000000000089947 */ /* 0x000fea0003800000 */
[----:B0-234-:R-:W-:Y:S01]  /*0da0*/  UCGABAR_ARV ;  /* 0x00000000000079c7 */ /* 0x01dfe20008000000 */
[----:B------:R-:W-:Y:S05]  /*0db0*/  BRA `(.L_x_3619) ;  /* 0x0000000000047947 */ /* 0x000fea0003800000 */
.L_x_3618:
[----:B0-234-:R-:W-:Y:S01]  /*0dc0*/  NOP ;  /* 0x0000000000007918 */ /* 0x01dfe20000000000 */
.L_x_3619:
[----:B------:R-:W-:Y:S05]  /*0dd0*/  @!P1 BRA `(.L_x_3620) ;  /* 0x00000000000c9947 */ /* 0x000fea0003800000 */
[----:B------:R-:W-:Y:S01]  /*0de0*/  UCGABAR_WAIT ;  /* 0x0000000000007dc7 */ /* 0x000fe20008000000 */
[----:B------:R-:W-:Y:S01]  /*0df0*/  CCTL.IVALL ;  /* 0x00000000ff00798f */ /* 0x000fe20002000000 */
[----:B------:R-:W-:Y:S05]  /*0e00*/  BRA `(.L_x_3621) ;  /* 0x0000000000047947 */ /* 0x000fea0003800000 */
.L_x_3620:
[----:B------:R-:W-:Y:S06]  /*0e10*/  BAR.SYNC.DEFER_BLOCKING 0x0 ;  /* 0x0000000000007b1d */ /* 0x000fec0000010000 */
.L_x_3621:
[----:B------:R-:W-:-:S05]  /*0e20*/  IMAD.MOV.U32 R3, RZ, RZ, 0x1 ;  /* 0x00000001ff037424 */ /* 0x000fca00078e00ff */
[----:B------:R-:W-:-:S05]  /*0e30*/  SEL R3, R3, 0x2, !P2 ;  /* 0x0000000203037807 */ /* 0x000fca0005000000 */
[----:B------:R0:W-:Y:S01]  /*0e40*/  STL [R1+0x2c], R3 ;  /* 0x00002c0301007387 */ /* 0x0001e20000100800 */
[----:B------:R-:W-:Y:S05]  /*0e50*/  @!P2 BRA `(.L_x_3622) ;  /* 0x000000ac0088a947 */ /* 0x000fea0003800000 */
.L_x_3623:
        /* <DEDUP_REMOVED lines=67> */
.L_x_3656:
        /* <DEDUP_REMOVED lines=9> */
[----:B--2---:R-:W2:Y:S01]  /*1320*/  LDC R81, c[0x0][0x2f0] ;  /* 0x0000bc00ff517b82 */ /* 0x004ea20000000800 */
        /* <DEDUP_REMOVED lines=34> */
[----:B---34-:R-:W-:Y:S11]  /*1550*/  @!P0 BRA `(.L_x_3624) ;  /* 0x0000000000408947 */ /* 0x018ff60003800000 */
        /* <DEDUP_REMOVED lines=16> */
.L_x_3624:
[----:B------:R-:W-:Y:S02]  /*1660*/  LOP3.LUT R0, R208, 0x1, RZ, 0xc0, !PT ;  /* 0x00000001d0007812 */ /* 0x000fe400078ec0ff */
[----:B------:R-:W-:Y:S02]  /*1670*/  ISETP.NE.AND P0, PT, R16, 0x3, PT ;  /* 0x000000031000780c */ /* 0x000fe40003f05270 */
[----:B------:R-:W-:-:S04]  /*1680*/  SHF.L.U32 R0, R0, 0x1f, RZ ;  /* 0x0000001f00007819 */ /* 0x000fc800000006ff */
[----:B------:R-:W0:Y:S02]  /*1690*/  SYNCS.PHASECHK.TRANS64.TRYWAIT P1, [UR37+0x36800], R0 ;  /* 0x03680000ff0075a7 */ /* 0x000e240008020165 */
[----:B0-----:R-:W-:Y:S05]  /*16a0*/  @!P1 BRA `(.L_x_3625) ;  /* 0x000000f000b89947 */ /* 0x001fea0003800000 */
.L_x_3758:
[----:B------:R-:W-:Y:S05]  /*16b0*/  @!P0 BRA `(.L_x_3626) ;  /* 0x0000000000048947 */ /* 0x000fea0003800000 */
[----:B------:R-:W-:Y:S01]  /*16c0*/  BPT.TRAP 0x1 ;  /* 0x000000040000795c */ /* 0x000fe20000300000 */
.L_x_3626:
[----:B------:R-:W-:Y:S02]  /*16d0*/  IMAD.U32 R2, RZ, RZ, UR36 ;  /* 0x00000024ff027e24 */ /* 0x000fe4000f8e00ff */
[----:B0-----:R-:W-:-:S03]  /*16e0*/  IMAD.U32 R3, RZ, RZ, UR61 ;  /* 0x0000003dff037e24 */ /* 0x001fc6000f8e00ff */
[----:B------:R-:W-:Y:S02]  /*16f0*/  LEA R2, R2, UR37, 0x3 ;  /* 0x0000002502027c11 */ /* 0x000fe4000f8e18ff */
[----:B------:R-:W-:-:S04]  /*1700*/  SHF.L.U32 R3, R3, 0x1f, RZ ;  /* 0x0000001f03037819 */ /* 0x000fc800000006ff */
[----:B------:R0:W1:Y:S01]  /*1710*/  SYNCS.PHASECHK.TRANS64.TRYWAIT P1, [R2+URZ+0x36830], R3 ;  /* 0x03683003020075a7 */ /* 0x000062000802017f */
[----:B------:R-:W-:Y:S05]  /*1720*/  @!P0 BRA `(.L_x_3627) ;  /* 0x0000000000048947 */ /* 0x000fea0003800000 */
[----:B------:R-:W-:Y:S01]  /*1730*/  BPT.TRAP 0x1 ;  /* 0x000000040000795c */ /* 0x000fe20000300000 */
.L_x_3627:
[----:B-1----:R-:W-:Y:S05]  /*1740*/  @P1 BRA `(.L_x_3628) ;  /* 0x0000000000081947 */ /* 0x002fea0003800000 */
[----:B------:R-:W1:Y:S02]  /*1750*/  SYNCS.PHASECHK.TRANS64.TRYWAIT P1, [R2+URZ+0x36830], R3 ;  /* 0x03683003020075a7 */ /* 0x000e64000802017f */
[----:B-1----:R-:W-:Y:S05]  /*1760*/  @!P1 BRA `(.L_x_3629) ;  /* 0x000000f000a09947 */ /* 0x002fea0003800000 */
.L_x_3628:
[----:B------:R-:W-:Y:S05]  /*1770*/  WARPSYNC.ALL ;  /* 0x0000000000007948 */ /* 0x000fea0003800000 */
[----:B------:R-:W-:Y:S01]  /*1780*/  UIADD3 UR37, UR37, 0x21400, URZ ;  /* 0x0002140025257890 */ /* 0x000fe2000fffe03f */
[----:B------:R-:W-:Y:S01]  /*1790*/  WARPGROUP.ARRIVE ;  /* 0x00000000000079c5 */ /* 0x000fe20000000000 */
[----:B------:R-:W-:Y:S01]  /*17a0*/  ULOP3.LUT UR4, UR38, 0x10000, URZ, 0xfc, !UPT ;  /* 0x0001000026047892 */ /* 0x000fe2000f8efc3f */
[----:B------:R-:W-:Y:S01]  /*17b0*/  MOV R4, UR36 ;  /* 0x0000002400047c02 */ /* 0x000fe20008000f00 */
[----:B------:R-:W-:Y:S01]  /*17c0*/  USHF.R.U32.HI UR37, URZ, 0x4, UR37 ;  /* 0x000000043f257899 */ /* 0x000fe20008011625 */
[----:B------:R-:W-:Y:S01]  /*17d0*/  UMOV UR5, 0x40000040 ;  /* 0x4000004000057882 */ /* 0x000fe20000000000 */
[----:B------:R-:W-:-:S02]  /*17e0*/  UMOV UR7, 0x40000040 ;  /* 0x4000004000077882 */ /* 0x000fc40000000000 */
[----:B------:R-:W-:Y:S01]  /*17f0*/  ULOP3.LUT UR37, UR37, 0x3fff, URZ, 0xc0, !UPT ;  /* 0x00003fff25257892 */ /* 0x000fe2000f8ec03f */
[----:B------:R-:W-:Y:S01]  /*1800*/  UMOV UR8, UR4 ;  /* 0x0000000400087c82 */ /* 0x000fe20008000000 */
[----:B------:R-:W-:Y:S02]  /*1810*/  UMOV UR9, UR5 ;  /* 0x0000000500097c82 */ /* 0x000fe40008000000 */
[----:B------:R-:W-:Y:S01]  /*1820*/  ULOP3.LUT UR6, UR37, 0x10000, URZ, 0xfc, !UPT ;  /* 0x0001000025067892 */ /* 0x000fe2000f8efc3f */
[----:B------:R-:W-:Y:S01]  /*1830*/  UMOV UR11, 0x40000040 ;  /* 0x40000040000b7882 */ /* 0x000fe20000000000 */
[----:B------:R-:W-:Y:S01]  /*1840*/  UMOV UR12, UR4 ;  /* 0x00000004000c7c82 */ /* 0x000fe20008000000 */
[----:B------:R-:W-:Y:S01]  /*1850*/  UMOV UR13, UR5 ;  /* 0x00000005000d7c82 */ /* 0x000fe20008000000 */
[----:B------:R-:W-:Y:S02]  /*1860*/  UMOV UR15, 0x40000040 ;  /* 0x40000040000f7882 */ /* 0x000fe40000000000 */
[----:B------:R-:W-:Y:S01]  /*1870*/  IMAD.U32 R7, RZ, RZ, UR6 ;  /* 0x00000006ff077e24 */ /* 0x000fe2000f8e00ff */
[----:B------:R-:W-:Y:S01]  /*1880*/  UIMAD UR6, UR36, 0xa80, UR6 ;  /* 0x00000a80240678a4 */ /* 0x000fe2000f8e0206 */
[----:B------:R-:W-:Y:S01]  /*1890*/  UMOV UR16, UR4 ;  /* 0x0000000400107c82 */ /* 0x000fe20008000000 */
[----:B------:R-:W-:-:S02]  /*18a0*/  UMOV UR17, UR5 ;  /* 0x0000000500117c82 */ /* 0x000fc40008000000 */
[----:B------:R-:W-:Y:S02]  /*18b0*/  UIADD3 UR10, UR6, 0x80, URZ ;  /* 0x00000080060a7890 */ /* 0x000fe4000fffe03f */
[----:B------:R-:W-:Y:S02]  /*18c0*/  UIADD3 UR14, UR6, 0x100, URZ ;  /* 0x00000100060e7890 */ /* 0x000fe4000fffe03f */
[----:B------:R-:W-:Y:S02]  /*18d0*/  UIADD3 UR18, UR6, 0x180, URZ ;  /* 0x0000018006127890 */ /* 0x000fe4000fffe03f */
[----:B------:R-:W-:Y:S01]  /*18e0*/  HGMMA.64x16x16.F32 R72, gdesc[UR4], RZ, !UPT, gsb0 ;  /* 0x00200000044879f0 */ /* 0x000fe2000c0008ff */
[----:B------:R-:W-:Y:S01]  /*18f0*/  UMOV UR19, 0x40000040 ;  /* 0x4000004000137882 */ /* 0x000fe20000000000 */
[----:B------:R-:W-:Y:S01]  /*1900*/  UIADD3 UR22, UR6, 0x200, URZ ;  /* 0x0000020006167890 */ /* 0x000fe2000fffe03f */
[----:B------:R-:W-:Y:S01]  /*1910*/  UMOV UR20, UR4 ;  /* 0x0000000400147c82 */ /* 0x000fe20008000000 */
[----:B------:R-:W-:Y:S01]  /*1920*/  UMOV UR21, UR5 ;  /* 0x0000000500157c82 */ /* 0x000fe20008000000 */
[----:B------:R-:W-:Y:S01]  /*1930*/  UMOV UR23, 0x40000040 ;  /* 0x4000004000177882 */ /* 0x000fe20000000000 */
[----:B------:R-:W-:-:S02]  /*1940*/  UIADD3 UR7, UR6, 0x300, URZ ;  /* 0x0000030006077890 */ /* 0x000fc4000fffe03f */
        /* <DEDUP_REMOVED lines=16> */
[----:B------:R-:W-:Y:S01]  /*1a50*/  UMOV UR39, 0x40000040 ;  /* 0x4000004000277882 */ /* 0x000fe20000000000 */
        /* <DEDUP_REMOVED lines=33> */
[----:B------:R-:W-:Y:S02]  /*1c70*/  UIADD3 UR8, UR4, 0x2, URZ ;  /* 0x0000000204087890 */ /* 0x000fe4000fffe03f */
[----:B------:R-:W-:Y:S01]  /*1c80*/  UIADD3 UR10, UR6, 0x2, URZ ;  /* 0x00000002060a7890 */ /* 0x000fe2000fffe03f */
[----:B------:R-:W-:Y:S01]  /*1c90*/  UMOV UR9, 0x40000040 ;  /* 0x4000004000097882 */ /* 0x000fe20000000000 */
[----:B------:R-:W-:Y:S01]  /*1ca0*/  UMOV UR11, 0x40000040 ;  /* 0x40000040000b7882 */ /* 0x000fe20000000000 */
[----:B------:R-:W-:Y:S02]  /*1cb0*/  UMOV UR13, UR9 ;  /* 0x00000009000d7c82 */ /* 0x000fe40008000000 */
[----:B------:R-:W-:Y:S01]  /*1cc0*/  UMOV UR12, UR8 ;  /* 0x00000008000c7c82 */ /* 0x000fe20008000000 */
[----:B------:R-:W-:Y:S01]  /*1cd0*/  UMOV UR16, UR8 ;  /* 0x0000000800107c82 */ /* 0x000fe20008000000 */
[----:B------:R-:W-:Y:S01]  /*1ce0*/  UMOV UR17, UR9 ;  /* 0x0000000900117c82 */ /* 0x000fe20008000000 */
[----:B------:R-:W-:Y:S01]  /*1cf0*/  UMOV UR20, UR8 ;  /* 0x0000000800147c82 */ /* 0x000fe20008000000 */
[----:B------:R-:W-:Y:S01]  /*1d00*/  UMOV UR21, UR9 ;  /* 0x0000000900157c82 */ /* 0x000fe20008000000 */
        /* <DEDUP_REMOVED lines=21> */
[----:B01----:R-:W-:Y:S01]  /*1e60*/  MOV R3, UR12 ;  /* 0x0000000c00037c02 */ /* 0x003fe20008000f00 */
        /* <DEDUP_REMOVED lines=365> */
[----:B------:R-:W-:-:S07]  /*3540*/  UIADD3 UR7, UR6, 0x784, URZ ;  /* 0x0000078406077890 */ /* 0x000fce000fffe03f */
[----:B------:R-:W-:Y:S01]  /*3550*/  UMOV UR38, UR7 ;  /* 0x0000000700267c82 */ /* 0x000fe20008000000 */
        /* <DEDUP_REMOVED lines=44> */
[----:B------:R-:W-:-:S07]  /*3820*/  UIADD3 UR10, UR6, 0x806, URZ ;  /* 0x00000806060a7890 */ /* 0x000fce000fffe03f */
        /* <DEDUP_REMOVED lines=18> */
[----:B------:R-:W-:Y:S02]  /*3950*/  R2UR UR36, R4 ;  /* 0x00000000042472ca */ /* 0x000fe400000e0000 */
        /* <DEDUP_REMOVED lines=19> */
.L_x_3630:
[----:B------:R-:W-:Y:S01]  /*3a90*/  IMAD.IADD R3, R218, 0x1, R81 ;  /* 0x00000001da037824 */ /* 0x000fe200078e0251 */
[----:B------:R-:W-:Y:S01]  /*3aa0*/  P2R R80, PR, RZ, 0x1 ;  /* 0x00000001ff507803 */ /* 0x000fe20000000000 */
[----:B------:R-:W-:Y:S02]  /*3ab0*/  ULDC UR6, c[0x0][0x988] ;  /* 0x0002620000067ab9 */ /* 0x000fe40000000800 */
[----:B------:R-:W-:-:S05]  /*3ac0*/  IMAD R3, R120, -0x70, R3 ;  /* 0xffffff9078037824 */ /* 0x000fca00078e0203 */
[C---:B------:R-:W-:Y:S02]  /*3ad0*/  ISETP.GT.AND P6, PT, R3.reuse, RZ, PT ;  /* 0x000000ff0300720c */ /* 0x040fe40003fc4270 */
[C---:B------:R-:W-:Y:S02]  /*3ae0*/  ISETP.GT.AND P5, PT, R3.reuse, 0x1, PT ;  /* 0x000000010300780c */ /* 0x040fe40003fa4270 */
[----:B------:R-:W-:Y:S02]  /*3af0*/  ISETP.GT.AND P4, PT, R3, 0x8, PT ;  /* 0x000000080300780c */ /* 0x000fe40003f84270 */
[----:B------:R-:W-:Y:S02]  /*3b00*/  FSEL R83, R72, -INF , P6 ;  /* 0xff80000048537808 */ /* 0x000fe40003000000 */
        /* <DEDUP_REMOVED lines=62> */
[----:B------:R-:W-:Y:S02]  /*3ef0*/  ISETP.GT.AND P0, PT, R3, 0x49, PT ;  /* 0x000000490300780c */ /* 0x000fe40003f04270 */
[----:B------:R-:W-:Y:S02]  /*3f00*/  FSEL R111, R44, -INF , P6 ;  /* 0xff8000002c6f7808 */ /* 0x000fe40003000000 */
[----:B------:R-:W-:Y:S02]  /*3f10*/  FMNMX.FTZ R0, R107, R0, !PT ;  /* 0x000000006b007209 */ /* 0x000fe40007810000 */
[----:B------:R-:W-:Y:S02]  /*3f20*/  FSEL R51, R51, -INF , P5 ;  /* 0xff80000033337808 */ /* 0x000fe40002800000 */
[----:B------:R-:W-:Y:S02]  /*3f30*/  ISETP.GT.AND P5, PT, R3, 0x50, PT ;  /* 0x000000500300780c */ /* 0x000fe40003fa4270 */
[----:B------:R-:W-:-:S02]  /*3f40*/  FSEL R113, R45, -INF , P0 ;  /* 0xff8000002d717808 */ /* 0x000fc40000000000 */
[----:B------:R-:W-:Y:S02]  /*3f50*/  FMNMX.FTZ R0, R111, R0, !PT ;  /* 0x000000006f007209 */ /* 0x000fe40007810000 */
        /* <DEDUP_REMOVED lines=12> */
[----:B------:R-:W-:Y:S02]  /*4020*/  FSEL R121, R37, -INF , P2 ;  /* 0xff80000025797808 */ /* 0x000fe40001000000 */
[----:B------:R-:W-:Y:S02]  /*4030*/  FMNMX.FTZ R0, R119, R0, !PT ;  /* 0x0000000077007209 */ /* 0x000fe40007810000 */
[----:B------:R-:W-:Y:S02]  /*4040*/  ISETP.GT.AND P3, PT, R3, 0x60, PT ;  /* 0x000000600300780c */ /* 0x000fe40003f64270 */
[----:B------:R-:W-:Y:S02]  /*4050*/  FSEL R41, R54, -INF , P4 ;  /* 0xff80000036297808 */ /* 0x000fe40002000000 */
[----:B------:R-:W-:-:S02]  /*4060*/  FSEL R123, R24, -INF , P3 ;  /* 0xff800000187b7808 */ /* 0x000fc40001800000 */
[----:B------:R-:W-:Y:S02]  /*4070*/  FMNMX.FTZ R0, R121, R0, !PT ;  /* 0x0000000079007209 */ /* 0x000fe40007810000 */
[----:B------:R-:W-:Y:S02]  /*4080*/  ISETP.GT.AND P4, PT, R3, 0x61, PT ;  /* 0x000000610300780c */ /* 0x000fe40003f84270 */
[----:B------:R-:W-:Y:S02]  /*4090*/  FMNMX.FTZ R0, R123, R0, !PT ;  /* 0x000000007b007209 */ /* 0x000fe40007810000 */
[----:B------:R-:W-:Y:S02]  /*40a0*/  FSEL R125, R25, -INF , P4 ;  /* 0xff800000197d7808 */ /* 0x000fe40002000000 */
[----:B------:R-:W-:Y:S02]  /*40b0*/  ISETP.GT.AND P5, PT, R3, 0x68, PT ;  /* 0x000000680300780c */ /* 0x000fe40003fa4270 */
[----:B------:R-:W-:-:S02]  /*40c0*/  FMNMX.FTZ R0, R125, R0, !PT ;  /* 0x000000007d007209 */ /* 0x000fc40007810000 */
[----:B------:R-:W-:Y:S02]  /*40d0*/  FSEL R127, R28, -INF , P5 ;  /* 0xff8000001c7f7808 */ /* 0x000fe40002800000 */
[----:B------:R-:W-:Y:S02]  /*40e0*/  ISETP.GT.AND P6, PT, R3, 0x69, PT ;  /* 0x000000690300780c */ /* 0x000fe40003fc4270 */
[----:B------:R-:W-:Y:S02]  /*40f0*/  FMNMX.FTZ R0, R127, R0, !PT ;  /* 0x000000007f007209 */ /* 0x000fe40007810000 */
[----:B------:R-:W-:Y:S02]  /*4100*/  FSEL R129, R29, -INF , P6 ;  /* 0xff8000001d817808 */ /* 0x000fe40003000000 */
[----:B------:R-:W-:Y:S02]  /*4110*/  P2R R14, PR, RZ, 0x4 ;  /* 0x00000004ff0e7803 */ /* 0x000fe40000000000 */
[----:B------:R-:W-:Y:S01]  /*4120*/  FMNMX.FTZ R6, R129, R0, !PT ;  /* 0x0000000081067209 */ /* 0x000fe20007810000 */
[----:B------:R-:W-:Y:S01]  /*4130*/  IMAD.U32 R0, RZ, RZ, UR6 ;  /* 0x00000006ff007e24 */ /* 0x000fe2000f8e00ff */
[----:B------:R-:W-:-:S02]  /*4140*/  ISETP.GT.AND P2, PT, R3, 0x48, PT ;  /* 0x000000480300780c */ /* 0x000fc40003f44270 */
[----:B------:R-:W-:Y:S01]  /*4150*/  P2R R20, PR, RZ, 0x2 ;  /* 0x00000002ff147803 */ /* 0x000fe20000000000 */
[----:B------:R-:W0:Y:S01]  /*4160*/  SHFL.BFLY PT, R25, R6, 0x2, 0x1f ;  /* 0x0c401f0006197f89 */ /* 0x000e2200000e0000 */
[C---:B------:R-:W-:Y:S02]  /*4170*/  ISETP.GT.AND P1, PT, R3.reuse, 0x49, PT ;  /* 0x000000490300780c */ /* 0x040fe40003f24270 */
[----:B------:R-:W-:Y:S02]  /*4180*/  FSEL R109, R46, -INF , P2 ;  /* 0xff8000002e6d7808 */ /* 0x000fe40001000000 */
[----:B------:R-:W-:Y:S02]  /*4190*/  P2R R32, PR, RZ, 0x1 ;  /* 0x00000001ff207803 */ /* 0x000fe40000000000 */
[----:B------:R-:W-:Y:S02]  /*41a0*/  ISETP.GT.AND P0, PT, R3, 0x50, PT ;  /* 0x000000500300780c */ /* 0x000fe40003f04270 */
[----:B------:R-:W-:-:S02]  /*41b0*/  FSEL R57, R47, -INF , P1 ;  /* 0xff8000002f397808 */ /* 0x000fc40000800000 */
[----:B------:R-:W-:Y:S02]  /*41c0*/  P2R R12, PR, RZ, 0x8 ;  /* 0x00000008ff0c7803 */ /* 0x000fe40000000000 */
[----:B------:R-:W-:Y:S02]  /*41d0*/  FSEL R29, R34, -INF , P0 ;  /* 0xff800000221d7808 */ /* 0x000fe40000000000 */
[----:B------:R-:W-:Y:S02]  /*41e0*/  ISETP.NE.AND P0, PT, R32, RZ, PT ;  /* 0x000000ff2000720c */ /* 0x000fe40003f05270 */
[----:B------:R-:W-:Y:S02]  /*41f0*/  ISETP.NE.AND P1, PT, R20, RZ, PT ;  /* 0x000000ff1400720c */ /* 0x000fe40003f25270 */
[----:B------:R-:W-:Y:S02]  /*4200*/  FSEL R35, R35, -INF , P0 ;  /* 0xff80000023237808 */ /* 0x000fe40000000000 */
[----:B------:R-:W-:-:S02]  /*4210*/  ISETP.NE.AND P2, PT, R14, RZ, PT ;  /* 0x000000ff0e00720c */ /* 0x000fc40003f45270 */
[----:B------:R-:W-:Y:S02]  /*4220*/  FSEL R27, R27, -INF , P4 ;  /* 0xff8000001b1b7808 */ /* 0x000fe40002000000 */
[----:B0-----:R-:W-:Y:S02]  /*4230*/  FMNMX.FTZ R25, R6, R25, !PT ;  /* 0x0000001906197209 */ /* 0x001fe40007810000 */
[----:B------:R-:W-:Y:S02]  /*4240*/  FMNMX.FTZ R6, R5, R75, !PT ;  /* 0x0000004b05067209 */ /* 0x000fe40007810000 */
[----:B------:R-:W-:Y:S01]  /*4250*/  FSEL R39, R39, -INF , P2 ;  /* 0xff80000027277808 */ /* 0x000fe20001000000 */
[----:B------:R-:W0:Y:S01]  /*4260*/  SHFL.BFLY PT, R4, R25, 0x1, 0x1f ;  /* 0x0c201f0019047f89 */ /* 0x000e2200000e0000 */
[----:B------:R-:W-:Y:S02]  /*4270*/  FMNMX.FTZ R6, R9, R6, !PT ;  /* 0x0000000609067209 */ /* 0x000fe40007810000 */
[----:B------:R-:W-:-:S02]  /*4280*/  FSEL R31, R31, -INF , P6 ;  /* 0xff8000001f1f7808 */ /* 0x000fc40003000000 */
[----:B------:R-:W-:Y:S02]  /*4290*/  FMNMX.FTZ R6, R79, R6, !PT ;  /* 0x000000064f067209 */ /* 0x000fe40007810000 */
[----:B------:R-:W-:Y:S02]  /*42a0*/  ISETP.GE.AND P2, PT, R81, 0x71, PT ;  /* 0x000000715100780c */ /* 0x000fe40003f46270 */
[----:B------:R-:W-:Y:S02]  /*42b0*/  FMNMX.FTZ R6, R11, R6, !PT ;  /* 0x000000060b067209 */ /* 0x000fe40007810000 */
[----:B------:R-:W-:Y:S02]  /*42c0*/  ISETP.NE.AND P0, PT, R80, RZ, PT ;  /* 0x000000ff5000720c */ /* 0x000fe40003f05270 */
[----:B------:R-:W-:Y:S02]  /*42d0*/  CS2R R80, SRZ ;  /* 0x0000000000507805 */ /* 0x000fe4000001ff00 */
        /* <DEDUP_REMOVED lines=18> */
[--C-:B------:R-:W-:Y:S01]  /*4400*/  FFMA.FTZ R25, R73, R0, -R10.reuse ;  /* 0x0000000049197223 */ /* 0x100fe2000001080a */
[----:B------:R-:W-:Y:S01]  /*4410*/  FSEL R61, R26, -INF , P3 ;  /* 0xff8000001a3d7808 */ /* 0x000fe20001800000 */
[----:B------:R0:W-:Y:S01]  /*4420*/  MUFU.EX2 R73, R3 ;  /* 0x0000000300497308 */ /* 0x0001e20000000800 */
[----:B------:R-:W-:Y:S01]  /*4430*/  FMNMX.FTZ R6, R41, R6, !PT ;  /* 0x0000000629067209 */ /* 0x000fe20007810000 */
[-CC-:B------:R-:W-:Y:S01]  /*4440*/  FFMA.FTZ R200, R83, R0.reuse, -R10.reuse ;  /* 0x0000000053c87223 */ /* 0x180fe2000001080a */
[----:B------:R-:W-:Y:S01]  /*4450*/  FSEL R69, R30, -INF , P5 ;  /* 0xff8000001e457808 */ /* 0x000fe20002800000 */
[--C-:B------:R-:W-:Y:S01]  /*4460*/  FFMA.FTZ R202, R85, R0, -R10.reuse ;  /* 0x0000000055ca7223 */ /* 0x100fe2000001080a */
[----:B------:R-:W-:Y:S01]  /*4470*/  FMNMX.FTZ R6, R55, R6, !PT ;  /* 0x0000000637067209 */ /* 0x000fe20007810000 */
[-CC-:B------:R-:W-:Y:S01]  /*4480*/  FFMA.FTZ R33, R77, R0.reuse, -R10.reuse ;  /* 0x000000004d217223 */ /* 0x180fe2000001080a */
[--C-:B------:R-:W-:Y:S01]  /*4490*/  FFMA.FTZ R196, R87, R0, -R10.reuse ;  /* 0x0000000057c47223 */ /* 0x100fe2000001080a */
[----:B------:R-:W-:Y:S01]  /*44a0*/  MUFU.EX2 R200, R200 ;  /* 0x000000c800c87308 */ /* 0x000fe20000000800 */
[----:B------:R-:W-:Y:S01]  /*44b0*/  FMNMX.FTZ R6, R45, R6, !PT ;  /* 0x000000062d067209 */ /* 0x000fe20007810000 */
[-CC-:B------:R-:W-:Y:S01]  /*44c0*/  FFMA.FTZ R198, R89, R0.reuse, -R10.reuse ;  /* 0x0000000059c67223 */ /* 0x180fe2000001080a */
[-CC-:B------:R-:W-:Y:S01]  /*44d0*/  FFMA.FTZ R192, R91, R0.reuse, -R10.reuse ;  /* 0x000000005bc07223 */ /* 0x180fe2000001080a */
[--C-:B------:R-:W-:Y:S01]  /*44e0*/  FFMA.FTZ R53, R93, R0, -R10.reuse ;  /* 0x000000005d357223 */ /* 0x100fe2000001080a */
[----:B------:R-:W-:Y:S01]  /*44f0*/  FMNMX.FTZ R6, R43, R6, !PT ;  /* 0x000000062b067209 */ /* 0x000fe20007810000 */
[-CC-:B------:R-:W-:Y:S01]  /*4500*/  FFMA.FTZ R194, R95, R0.reuse, -R10.reuse ;  /* 0x000000005fc27223 */ /* 0x180fe2000001080a */
[--C-:B------:R-:W-:Y:S01]  /*4510*/  FFMA.FTZ R97, R97, R0, -R10.reuse ;  /* 0x0000000061617223 */ /* 0x100fe2000001080a */
[----:B------:R-:W1:Y:S01]  /*4520*/  MUFU.EX2 R25, R25 ;  /* 0x0000001900197308 */ /* 0x000e620000000800 */
[----:B------:R-:W-:Y:S01]  /*4530*/  FMNMX.FTZ R6, R109, R6, !PT ;  /* 0x000000066d067209 */ /* 0x000fe20007810000 */
[-CC-:B------:R-:W-:Y:S01]  /*4540*/  FFMA.FTZ R99, R99, R0.reuse, -R10.reuse ;  /* 0x0000000063637223 */ /* 0x180fe2000001080a */
[-CC-:B------:R-:W-:Y:S01]  /*4550*/  FFMA.FTZ R101, R101, R0.reuse, -R10.reuse ;  /* 0x0000000065657223 */ /* 0x180fe2000001080a */
[--C-:B------:R-:W-:Y:S01]  /*4560*/  FFMA.FTZ R103, R103, R0, -R10.reuse ;  /* 0x0000000067677223 */ /* 0x100fe2000001080a */
[----:B------:R-:W-:Y:S01]  /*4570*/  FMNMX.FTZ R6, R57, R6, !PT ;  /* 0x0000000639067209 */ /* 0x000fe20007810000 */
[-CC-:B------:R-:W-:Y:S01]  /*4580*/  FFMA.FTZ R105, R105, R0.reuse, -R10.reuse ;  /* 0x0000000069697223 */ /* 0x180fe2000001080a */
[--C-:B------:R-:W-:Y:S01]  /*4590*/  FFMA.FTZ R107, R107, R0, -R10.reuse ;  /* 0x000000006b6b7223 */ /* 0x100fe2000001080a */
[----:B------:R-:W2:Y:S01]  /*45a0*/  MUFU.EX2 R202, R202 ;  /* 0x000000ca00ca7308 */ /* 0x000ea20000000800 */
[----:B------:R-:W-:Y:S01]  /*45b0*/  FMNMX.FTZ R6, R29, R6, !PT ;  /* 0x000000061d067209 */ /* 0x000fe20007810000 */
[-CC-:B------:R-:W-:Y:S01]  /*45c0*/  FFMA.FTZ R111, R111, R0.reuse, -R10.reuse ;  /* 0x000000006f6f7223 */ /* 0x180fe2000001080a */
[-CC-:B------:R-:W-:Y:S01]  /*45d0*/  FFMA.FTZ R113, R113, R0.reuse, -R10.reuse ;  /* 0x0000000071717223 */ /* 0x180fe2000001080a */
[--C-:B------:R-:W-:Y:S01]  /*45e0*/  FFMA.FTZ R115, R115, R0, -R10.reuse ;  /* 0x0000000073737223 */ /* 0x100fe2000001080a */
[----:B------:R-:W-:Y:S01]  /*45f0*/  FMNMX.FTZ R6, R35, R6, !PT ;  /* 0x0000000623067209 */ /* 0x000fe20007810000 */
[-CC-:B------:R-:W-:Y:S01]  /*4600*/  FFMA.FTZ R117, R117, R0.reuse, -R10.reuse ;  /* 0x0000000075757223 */ /* 0x180fe2000001080a */
[--C-:B------:R-:W-:Y:S01]  /*4610*/  FFMA.FTZ R119, R119, R0, -R10.reuse ;  /* 0x0000000077777223 */ /* 0x100fe2000001080a */
[----:B------:R-:W3:Y:S01]  /*4620*/  MUFU.EX2 R33, R33 ;  /* 0x0000002100217308 */ /* 0x000ee20000000800 */
[----:B------:R-:W-:Y:S01]  /*4630*/  FMNMX.FTZ R6, R65, R6, !PT ;  /* 0x0000000641067209 */ /* 0x000fe20007810000 */
[-CC-:B------:R-:W-:Y:S01]  /*4640*/  FFMA.FTZ R121, R121, R0.reuse, -R10.reuse ;  /* 0x0000000079797223 */ /* 0x180fe2000001080a */
[-CC-:B------:R-:W-:Y:S01]  /*4650*/  FFMA.FTZ R123, R123, R0.reuse, -R10.reuse ;  /* 0x000000007b7b7223 */ /* 0x180fe2000001080a */
[--C-:B------:R-:W-:Y:S01]  /*4660*/  FFMA.FTZ R125, R125, R0, -R10.reuse ;  /* 0x000000007d7d7223 */ /* 0x100fe2000001080a */
[----:B------:R-:W-:Y:S01]  /*4670*/  FMNMX.FTZ R6, R39, R6, !PT ;  /* 0x0000000627067209 */ /* 0x000fe20007810000 */
[-CC-:B------:R-:W-:Y:S01]  /*4680*/  FFMA.FTZ R127, R127, R0.reuse, -R10.reuse ;  /* 0x000000007f7f7223 */ /* 0x180fe2000001080a */
[----:B------:R-:W-:Y:S01]  /*4690*/  FFMA.FTZ R10, R129, R0, -R10 ;  /* 0x00000000810a7223 */ /* 0x000fe2000001080a */
[----:B------:R-:W4:Y:S01]  /*46a0*/  MUFU.EX2 R196, R196 ;  /* 0x000000c400c47308 */ /* 0x000f220000000800 */
[----:B------:R-:W-:-:S02]  /*46b0*/  FMNMX.FTZ R6, R61, R6, !PT ;  /* 0x000000063d067209 */ /* 0x000fc40007810000 */
[----:B------:R-:W-:Y:S02]  /*46c0*/  CS2R R94, SRZ ;  /* 0x00000000005e7805 */ /* 0x000fe4000001ff00 */
[----:B------:R-:W-:Y:S02]  /*46d0*/  CS2R R92, SRZ ;  /* 0x00000000005c7805 */ /* 0x000fe4000001ff00 */
[----:B------:R-:W-:Y:S02]  /*46e0*/  CS2R R90, SRZ ;  /* 0x00000000005a7805 */ /* 0x000fe4000001ff00 */
[----:B------:R-:W-:Y:S02]  /*46f0*/  FMNMX.FTZ R6, R27, R6, !PT ;  /* 0x000000061b067209 */ /* 0x000fe40007810000 */
[----:B------:R-:W-:Y:S02]  /*4700*/  CS2R R88, SRZ ;  /* 0x0000000000587805 */ /* 0x000fe4000001ff00 */
[----:B------:R-:W-:Y:S01]  /*4710*/  CS2R R86, SRZ ;  /* 0x0000000000567805 */ /* 0x000fe2000001ff00 */
[----:B------:R-:W5:Y:S01]  /*4720*/  MUFU.EX2 R37, R37 ;  /* 0x0000002500257308 */ /* 0x000f620000000800 */
[----:B------:R-:W-:-:S02]  /*4730*/  FMNMX.FTZ R6, R69, R6, !PT ;  /* 0x0000000645067209 */ /* 0x000fc40007810000 */
[----:B------:R-:W-:Y:S02]  /*4740*/  CS2R R84, SRZ ;  /* 0x0000000000547805 */ /* 0x000fe4000001ff00 */
[----:B------:R-:W-:Y:S02]  /*4750*/  CS2R R82, SRZ ;  /* 0x0000000000527805 */ /* 0x000fe4000001ff00 */
[----:B------:R-:W-:Y:S02]  /*4760*/  CS2R R76, SRZ ;  /* 0x00000000004c7805 */ /* 0x000fe4000001ff00 */
[----:B------:R-:W-:Y:S01]  /*4770*/  FMNMX.FTZ R6, R31, R6, !PT ;  /* 0x000000061f067209 */ /* 0x000fe20007810000 */
[----:B------:R-:W-:Y:S04]  /*4780*/  MUFU.EX2 R198, R198 ;  /* 0x000000c600c67308 */ /* 0x000fe80000000800 */
[----:B0-----:R-:W0:Y:S04]  /*4790*/  SHFL.BFLY PT, R3, R6, 0x2, 0x1f ;  /* 0x0c401f0006037f89 */ /* 0x001e2800000e0000 */
[----:B------:R-:W-:Y:S08]  /*47a0*/  MUFU.EX2 R47, R47 ;  /* 0x0000002f002f7308 */ /* 0x000ff00000000800 */
[----:B------:R-:W-:Y:S08]  /*47b0*/  MUFU.EX2 R192, R192 ;  /* 0x000000c000c07308 */ /* 0x000ff00000000800 */
[----:B------:R-:W-:Y:S01]  /*47c0*/  MUFU.EX2 R53, R53 ;  /* 0x0000003500357308 */ /* 0x000fe20000000800 */
[----:B0-----:R-:W-:-:S05]  /*47d0*/  FMNMX.FTZ R8, R6, R3, !PT ;  /* 0x0000000306087209 */ /* 0x001fca0007810000 */
[----:B------:R-:W0:Y:S02]  /*47e0*/  SHFL.BFLY PT, R3, R8, 0x1, 0x1f ;  /* 0x0c201f0008037f89 */ /* 0x000e2400000e0000 */
[----:B------:R-:W-:Y:S08]  /*47f0*/  MUFU.EX2 R194, R194 ;  /* 0x000000c200c27308 */ /* 0x000ff00000000800 */
[----:B------:R-:W-:Y:S08]  /*4800*/  MUFU.EX2 R97, R97 ;  /* 0x0000006100617308 */ /* 0x000ff00000000800 */
[----:B------:R1:W-:Y:S01]  /*4810*/  MUFU.EX2 R188, R99 ;  /* 0x0000006300bc7308 */ /* 0x0003e20000000800 */
[----:B0-----:R-:W-:-:S07]  /*4820*/  FMNMX.FTZ R3, R8, R3, !PT ;  /* 0x0000000308037209 */ /* 0x001fce0007810000 */
[----:B------:R-:W-:Y:S01]  /*4830*/  MUFU.EX2 R101, R101 ;  /* 0x0000006500657308 */ /* 0x000fe20000000800 */
[----:B-1----:R-:W-:Y:S02]  /*4840*/  CS2R R98, SRZ ;  /* 0x0000000000627805 */ /* 0x002fe4000001ff00 */
[C---:B------:R-:W-:Y:S01]  /*4850*/  FSETP.NEU.FTZ.AND P1, PT, R3.reuse, -INF , PT ;  /* 0xff8000000300780b */ /* 0x040fe20003f3d000 */
[----:B------:R-:W-:-:S04]  /*4860*/  FMUL.FTZ R6, R3, R0 ;  /* 0x0000000003067220 */ /* 0x000fc80000410000 */
[----:B------:R-:W-:Y:S01]  /*4870*/  MUFU.EX2 R190, R103 ;  /* 0x0000006700be7308 */ /* 0x000fe20000000800 */
[----:B------:R-:W-:Y:S02]  /*4880*/  FSEL R6, R6, RZ, P1 ;  /* 0x000000ff06067208 */ /* 0x000fe40000800000 */
[----:B------:R-:W-:-:S03]  /*4890*/  ISETP.NE.AND P1, PT, R18, RZ, PT ;  /* 0x000000ff1200720c */ /* 0x000fc60003f25270 */
        /* <DEDUP_REMOVED lines=12> */
[----:B------:R-:W1:Y:S01]  /*4960*/  MUFU.EX2 R8, R75 ;  /* 0x0000004b00087308 */ /* 0x000e620000000800 */
[----:B0-----:R-:W-:Y:S01]  /*4970*/  FADD.FTZ R5, R200, R25 ;  /* 0x00000019c8057221 */ /* 0x001fe20000010000 */
[-CC-:B------:R-:W-:Y:S01]  /*4980*/  FFMA.FTZ R21, R21, R0.reuse, -R6.reuse ;  /* 0x0000000015157223 */ /* 0x180fe20000010806 */
[-CC-:B------:R-:W-:Y:S01]  /*4990*/  FFMA.FTZ R43, R43, R0.reuse, -R6.reuse ;  /* 0x000000002b2b7223 */ /* 0x180fe20000010806 */
[-CC-:B------:R-:W-:Y:S01]  /*49a0*/  FFMA.FTZ R63, R63, R0.reuse, -R6.reuse ;  /* 0x000000003f3f7223 */ /* 0x180fe20000010806 */
[----:B--2---:R-:W-:Y:S01]  /*49b0*/  FADD.FTZ R30, R202, R5 ;  /* 0x00000005ca1e7221 */ /* 0x004fe20000010000 */
[-CC-:B------:R-:W-:Y:S01]  /*49c0*/  FFMA.FTZ R49, R49, R0.reuse, -R6.reuse ;  /* 0x0000000031317223 */ /* 0x180fe20000010806 */
[-C--:B------:R-:W-:Y:S01]  /*49d0*/  FFMA.FTZ R41, R41, R0.reuse, -R6 ;  /* 0x0000000029297223 */ /* 0x080fe20000010806 */
[----:B------:R-:W0:Y:S01]  /*49e0*/  MUFU.EX2 R9, R9 ;  /* 0x0000000900097308 */ /* 0x000e220000000800 */
[----:B---3--:R-:W-:Y:S01]  /*49f0*/  FADD.FTZ R5, R33, R30 ;  /* 0x0000001e21057221 */ /* 0x008fe20000010000 */
[-CC-:B------:R-:W-:Y:S01]  /*4a00*/  FFMA.FTZ R55, R55, R0.reuse, -R6.reuse ;  /* 0x0000000037377223 */ /* 0x180fe20000010806 */
[-CC-:B------:R-:W-:Y:S01]  /*4a10*/  FFMA.FTZ R45, R45, R0.reuse, -R6.reuse ;  /* 0x000000002d2d7223 */ /* 0x180fe20000010806 */
[-CC-:B------:R-:W-:Y:S01]  /*4a20*/  FFMA.FTZ R109, R109, R0.reuse, -R6.reuse ;  /* 0x000000006d6d7223 */ /* 0x180fe20000010806 */
[----:B----4-:R-:W-:Y:S01]  /*4a30*/  FADD.FTZ R32, R196, R5 ;  /* 0x00000005c4207221 */ /* 0x010fe20000010000 */
[-CC-:B------:R-:W-:Y:S01]  /*4a40*/  FFMA.FTZ R57, R57, R0.reuse, -R6.reuse ;  /* 0x0000000039397223 */ /* 0x180fe20000010806 */
[-C--:B------:R-:W-:Y:S01]  /*4a50*/  FFMA.FTZ R29, R29, R0.reuse, -R6 ;  /* 0x000000001d1d7223 */ /* 0x080fe20000010806 */
[----:B------:R2:W3:Y:S01]  /*4a60*/  MUFU.EX2 R12, R79 ;  /* 0x0000004f000c7308 */ /* 0x0004e20000000800 */
[----:B-----5:R-:W-:Y:S01]  /*4a70*/  FADD.FTZ R5, R37, R32 ;  /* 0x0000002025057221 */ /* 0x020fe20000010000 */
[----:B-1----:R-:W-:Y:S01]  /*4a80*/  FADD.FTZ R32, R201, R8 ;  /* 0x00000008c9207221 */ /* 0x002fe20000010000 */
[-CC-:B------:R-:W-:Y:S01]  /*4a90*/  FFMA.FTZ R35, R35, R0.reuse, -R6.reuse ;  /* 0x0000000023237223 */ /* 0x180fe20000010806 */
[-CC-:B------:R-:W-:Y:S01]  /*4aa0*/  FFMA.FTZ R65, R65, R0.reuse, -R6.reuse ;  /* 0x0000000041417223 */ /* 0x180fe20000010806 */
[----:B------:R-:W-:Y:S01]  /*4ab0*/  FADD.FTZ R34, R198, R5 ;  /* 0x00000005c6227221 */ /* 0x000fe20000010000 */
[-CC-:B------:R-:W-:Y:S01]  /*4ac0*/  FFMA.FTZ R39, R39, R0.reuse, -R6.reuse ;  /* 0x0000000027277223 */ /* 0x180fe20000010806 */
[-C--:B------:R-:W-:Y:S01]  /*4ad0*/  FFMA.FTZ R61, R61, R0.reuse, -R6 ;  /* 0x000000003d3d7223 */ /* 0x080fe20000010806 */
[----:B------:R-:W-:Y:S01]  /*4ae0*/  MUFU.EX2 R11, R11 ;  /* 0x0000000b000b7308 */ /* 0x000fe20000000800 */
[----:B0-----:R-:W-:Y:S01]  /*4af0*/  FADD.FTZ R5, R9, R32 ;  /* 0x0000002009057221 */ /* 0x001fe20000010000 */
[-CC-:B------:R-:W-:Y:S01]  /*4b00*/  FFMA.FTZ R27, R27, R0.reuse, -R6.reuse ;  /* 0x000000001b1b7223 */ /* 0x180fe20000010806 */
[-CC-:B------:R-:W-:Y:S01]  /*4b10*/  FFMA.FTZ R69, R69, R0.reuse, -R6.reuse ;  /* 0x0000000045457223 */ /* 0x180fe20000010806 */
[----:B------:R-:W-:Y:S01]  /*4b20*/  FFMA.FTZ R31, R31, R0, -R6 ;  /* 0x000000001f1f7223 */ /* 0x000fe20000010806 */
[----:B------:R-:W-:-:S02]  /*4b30*/  F2FP.F16.F32.PACK_AB R200, R25, R200 ;  /* 0x000000c819c8723e */ /* 0x000fc400000000ff */
[----:B------:R-:W-:Y:S02]  /*4b40*/  CS2R R102, SRZ ;  /* 0x0000000000667805 */ /* 0x000fe4000001ff00 */
[----:B------:R-:W-:Y:S01]  /*4b50*/  F2FP.F16.F32.PACK_AB R201, R8, R201 ;  /* 0x000000c908c9723e */ /* 0x000fe200000000ff */
[----:B------:R0:W1:Y:S01]  /*4b60*/  MUFU.EX2 R14, R67 ;  /* 0x00000043000e7308 */ /* 0x0000620000000800 */
[----:B------:R-:W-:Y:S02]  /*4b70*/  F2FP.F16.F32.PACK_AB R202, R33, R202 ;  /* 0x000000ca21ca723e */ /* 0x000fe400000000ff */
[----:B--2---:R-:W-:Y:S02]  /*4b80*/  CS2R R78, SRZ ;  /* 0x00000000004e7805 */ /* 0x004fe4000001ff00 */
[----:B------:R-:W-:Y:S02]  /*4b90*/  F2FP.F16.F32.PACK_AB R196, R37, R196 ;  /* 0x000000c425c4723e */ /* 0x000fe400000000ff */
[----:B------:R-:W-:-:S02]  /*4ba0*/  CS2R R74, SRZ ;  /* 0x00000000004a7805 */ /* 0x000fc4000001ff00 */
[----:B------:R-:W-:Y:S02]  /*4bb0*/  F2FP.F16.F32.PACK_AB R198, R47, R198 ;  /* 0x000000c62fc6723e */ /* 0x000fe400000000ff */
[----:B---3--:R-:W-:Y:S01]  /*4bc0*/  F2FP.F16.F32.PACK_AB R203, R12, R9 ;  /* 0x000000090ccb723e */ /* 0x008fe200000000ff */
[----:B------:R-:W-:Y:S01]  /*4bd0*/  MUFU.EX2 R13, R13 ;  /* 0x0000000d000d7308 */ /* 0x000fe20000000800 */
[----:B0-----:R-:W-:-:S07]  /*4be0*/  CS2R R66, SRZ ;  /* 0x0000000000427805 */ /* 0x001fce000001ff00 */
[----:B------:R0:W-:Y:S01]  /*4bf0*/  MUFU.EX2 R28, R51 ;  /* 0x00000033001c7308 */ /* 0x0001e20000000800 */
[----:B-1----:R-:W-:-:S07]  /*4c00*/  F2FP.F16.F32.PACK_AB R197, R14, R11 ;  /* 0x0000000b0ec5723e */ /* 0x002fce00000000ff */
[----:B------:R1:W2:Y:S01]  /*4c10*/  MUFU.EX2 R20, R71 ;  /* 0x0000004700147308 */ /* 0x0002a20000000800 */
[----:B0-----:R-:W-:Y:S01]  /*4c20*/  FADD.FTZ R51, R47, R34 ;  /* 0x000000222f337221 */ /* 0x001fe20000010000 */
[----:B------:R-:W-:Y:S01]  /*4c30*/  FADD.FTZ R34, R12, R5 ;  /* 0x000000050c227221 */ /* 0x000fe20000010000 */
[----:B------:R-:W-:Y:S02]  /*4c40*/  CS2R R46, SRZ ;  /* 0x00000000002e7805 */ /* 0x000fe4000001ff00 */
[----:B------:R-:W-:Y:S01]  /*4c50*/  FADD.FTZ R36, R192, R51 ;  /* 0x00000033c0247221 */ /* 0x000fe20000010000 */
[----:B------:R-:W-:Y:S01]  /*4c60*/  FADD.FTZ R5, R11, R34 ;  /* 0x000000220b057221 */ /* 0x000fe20000010000 */
[C---:B------:R-:W-:Y:S01]  /*4c70*/  F2FP.F16.F32.PACK_AB R192, R53.reuse, R192 ;  /* 0x000000c035c0723e */ /* 0x040fe200000000ff */
[----:B------:R-:W-:Y:S01]  /*4c80*/  MUFU.EX2 R15, R15 ;  /* 0x0000000f000f7308 */ /* 0x000fe20000000800 */
[----:B------:R-:W-:Y:S01]  /*4c90*/  FADD.FTZ R51, R53, R36 ;  /* 0x0000002435337221 */ /* 0x000fe20000010000 */
[----:B------:R-:W-:Y:S01]  /*4ca0*/  FADD.FTZ R34, R14, R5 ;  /* 0x000000050e227221 */ /* 0x000fe20000010000 */
[----:B------:R-:W-:Y:S01]  /*4cb0*/  @P1 VIADD R5, R2, 0x36840 ;  /* 0x0003684002051836 */ /* 0x000fe20000000000 */
[----:B-1----:R-:W-:Y:S01]  /*4cc0*/  CS2R R70, SRZ ;  /* 0x0000000000467805 */ /* 0x002fe2000001ff00 */
[----:B------:R-:W-:Y:S01]  /*4cd0*/  FADD.FTZ R36, R194, R51 ;  /* 0x00000033c2247221 */ /* 0x000fe20000010000 */
[----:B------:R-:W-:-:S02]  /*4ce0*/  F2FP.F16.F32.PACK_AB R194, R73, R194 ;  /* 0x000000c249c2723e */ /* 0x000fc400000000ff */
[----:B------:R-:W-:Y:S01]  /*4cf0*/  CS2R R52, SRZ ;  /* 0x0000000000347805 */ /* 0x000fe2000001ff00 */
[----:B------:R0:W1:Y:S01]  /*4d00*/  MUFU.EX2 R24, R59 ;  /* 0x0000003b00187308 */ /* 0x0000620000000800 */
[----:B------:R-:W-:Y:S01]  /*4d10*/  FADD.FTZ R36, R73, R36 ;  /* 0x0000002449247221 */ /* 0x000fe20000010000 */
[----:B------:R-:W-:Y:S02]  /*4d20*/  @P1 PRMT R5, R22, 0x654, R5 ;  /* 0x0000065416051816 */ /* 0x000fe40000000005 */
[----:B------:R-:W-:Y:S02]  /*4d30*/  CS2R R72, SRZ ;  /* 0x0000000000487805 */ /* 0x000fe4000001ff00 */
[----:B--2---:R-:W-:Y:S01]  /*4d40*/  F2FP.F16.F32.PACK_AB R199, R20, R13 ;  /* 0x0000000d14c7723e */ /* 0x004fe200000000ff */
[----:B------:R-:W-:Y:S01]  /*4d50*/  FADD.FTZ R51, R97, R36 ;  /* 0x0000002461337221 */ /* 0x000fe20000010000 */
[----:B------:R2:W-:Y:S01]  /*4d60*/  @P1 SYNCS.ARRIVE.TRANS64.RED.A1T0 RZ, [R5+URZ], RZ ;  /* 0x000000ff05ff19a7 */ /* 0x0005e2000810043f */
[----:B------:R-:W2:Y:S02]  /*4d70*/  MUFU.EX2 R21, R21 ;  /* 0x0000001500157308 */ /* 0x000ea40000000800 */
[C---:B------:R-:W-:Y:S01]  /*4d80*/  FADD.FTZ R36, R188.reuse, R51 ;  /* 0x00000033bc247221 */ /* 0x040fe20000010000 */
[----:B------:R-:W-:-:S02]  /*4d90*/  F2FP.F16.F32.PACK_AB R188, R188, R97 ;  /* 0x00000061bcbc723e */ /* 0x000fc400000000ff */
[----:B------:R-:W-:Y:S02]  /*4da0*/  CS2R R96, SRZ ;  /* 0x0000000000607805 */ /* 0x000fe4000001ff00 */
[----:B0-----:R-:W-:Y:S02]  /*4db0*/  CS2R R58, SRZ ;  /* 0x00000000003a7805 */ /* 0x001fe4000001ff00 */
[----:B------:R-:W-:Y:S01]  /*4dc0*/  CS2R R50, SRZ ;  /* 0x0000000000327805 */ /* 0x000fe2000001ff00 */
[----:B------:R0:W-:Y:S01]  /*4dd0*/  MUFU.EX2 R32, R43 ;  /* 0x0000002b00207308 */ /* 0x0001e20000000800 */
[----:B-1----:R-:W-:-:S07]  /*4de0*/  F2FP.F16.F32.PACK_AB R193, R24, R15 ;  /* 0x0000000f18c1723e */ /* 0x002fce00000000ff */
[----:B------:R1:W3:Y:S01]  /*4df0*/  MUFU.EX2 R26, R63 ;  /* 0x0000003f001a7308 */ /* 0x0002e20000000800 */
[----:B0-----:R-:W-:-:S04]  /*4e00*/  FADD.FTZ R43, R13, R34 ;  /* 0x000000220d2b7221 */ /* 0x001fc80000010000 */
[----:B------:R-:W-:-:S03]  /*4e10*/  FADD.FTZ R34, R20, R43 ;  /* 0x0000002b14227221 */ /* 0x000fc60000010000 */
[----:B------:R-:W0:Y:S01]  /*4e20*/  MUFU.EX2 R105, R105 ;  /* 0x0000006900697308 */ /* 0x000e220000000800 */
[----:B------:R-:W-:Y:S01]  /*4e30*/  FADD.FTZ R43, R15, R34 ;  /* 0x000000220f2b7221 */ /* 0x000fe20000010000 */
[----:B-1----:R-:W-:-:S03]  /*4e40*/  CS2R R62, SRZ ;  /* 0x00000000003e7805 */ /* 0x002fc6000001ff00 */
[----:B------:R-:W-:Y:S01]  /*4e50*/  FADD.FTZ R34, R24, R43 ;  /* 0x0000002b18227221 */ /* 0x000fe20000010000 */
[----:B------:R-:W-:Y:S02]  /*4e60*/  FADD.FTZ R43, R101, R36 ;  /* 0x00000024652b7221 */ /* 0x000fe40000010000 */
[----:B------:R-:W1:Y:S01]  /*4e70*/  MUFU.EX2 R49, R49 ;  /* 0x0000003100317308 */ /* 0x000e620000000800 */
[----:B--2---:R-:W-:Y:S01]  /*4e80*/  FADD.FTZ R5, R21, R34 ;  /* 0x0000002215057221 */ /* 0x004fe20000010000 */
[C---:B------:R-:W-:Y:S01]  /*4e90*/  FADD.FTZ R38, R190.reuse, R43 ;  /* 0x0000002bbe267221 */ /* 0x040fe20000010000 */
[----:B------:R-:W-:Y:S02]  /*4ea0*/  F2FP.F16.F32.PACK_AB R190, R190, R101 ;  /* 0x00000065bebe723e */ /* 0x000fe400000000ff */
[----:B------:R-:W-:Y:S01]  /*4eb0*/  CS2R R100, SRZ ;  /* 0x0000000000647805 */ /* 0x000fe2000001ff00 */
[C---:B---3--:R-:W-:Y:S01]  /*4ec0*/  FADD.FTZ R36, R26.reuse, R5 ;  /* 0x000000051a247221 */ /* 0x048fe20000010000 */
[----:B------:R-:W-:Y:S01]  /*4ed0*/  F2FP.F16.F32.PACK_AB R195, R26, R21 ;  /* 0x000000151ac3723e */ /* 0x000fe200000000ff */
[----:B------:R2:W3:Y:S01]  /*4ee0*/  MUFU.EX2 R184, R107 ;  /* 0x0000006b00b87308 */ /* 0x0004e20000000800 */
[----:B0-----:R-:W-:-:S07]  /*4ef0*/  FADD.FTZ R43, R105, R38 ;  /* 0x00000026692b7221 */ /* 0x001fce0000010000 */
[----:B------:R-:W0:Y:S01]  /*4f00*/  MUFU.EX2 R111, R111 ;  /* 0x0000006f006f7308 */ /* 0x000e220000000800 */
[----:B-1----:R-:W-:Y:S01]  /*4f10*/  FADD.FTZ R5, R49, R36 ;  /* 0x0000002431057221 */ /* 0x002fe20000010000 */
[C---:B------:R-:W-:Y:S02]  /*4f20*/  F2FP.F16.F32.PACK_AB R189, R28.reuse, R49 ;  /* 0x000000311cbd723e */ /* 0x040fe400000000ff */
[----:B--2---:R-:W-:Y:S02]  /*4f30*/  CS2R R106, SRZ ;  /* 0x00000000006a7805 */ /* 0x004fe4000001ff00 */
[----:B------:R-:W-:Y:S01]  /*4f40*/  CS2R R48, SRZ ;  /* 0x0000000000307805 */ /* 0x000fe2000001ff00 */
[----:B------:R-:W-:Y:S01]  /*4f50*/  FADD.FTZ R36, R28, R5 ;  /* 0x000000051c247221 */ /* 0x000fe20000010000 */
[----:B------:R-:W1:Y:S01]  /*4f60*/  MUFU.EX2 R41, R41 ;  /* 0x0000002900297308 */ /* 0x000e620000000800 */
[C---:B---3--:R-:W-:Y:S01]  /*4f70*/  FADD.FTZ R38, R184.reuse, R43 ;  /* 0x0000002bb8267221 */ /* 0x048fe20000010000 */
[----:B------:R-:W-:-:S02]  /*4f80*/  F2FP.F16.F32.PACK_AB R184, R184, R105 ;  /* 0x00000069b8b8723e */ /* 0x000fc400000000ff */
[----:B------:R-:W-:-:S04]  /*4f90*/  CS2R R104, SRZ ;  /* 0x0000000000687805 */ /* 0x000fc8000001ff00 */
[----:B------:R2:W3:Y:S01]  /*4fa0*/  MUFU.EX2 R186, R113 ;  /* 0x0000007100ba7308 */ /* 0x0004e20000000800 */
[----:B0-----:R-:W-:-:S07]  /*4fb0*/  FADD.FTZ R43, R111, R38 ;  /* 0x000000266f2b7221 */ /* 0x001fce0000010000 */
[----:B------:R0:W4:Y:S01]  /*4fc0*/  MUFU.EX2 R30, R55 ;  /* 0x00000037001e7308 */ /* 0x0001220000000800 */
[----:B-1----:R-:W-:Y:S01]  /*4fd0*/  FADD.FTZ R5, R41, R36 ;  /* 0x0000002429057221 */ /* 0x002fe20000010000 */
[----:B--2---:R-:W-:-:S06]  /*4fe0*/  CS2R R112, SRZ ;  /* 0x0000000000707805 */ /* 0x004fcc000001ff00 */
[----:B------:R-:W1:Y:S01]  /*4ff0*/  MUFU.EX2 R115, R115 ;  /* 0x0000007300737308 */ /* 0x000e620000000800 */
[C---:B---3--:R-:W-:Y:S01]  /*5000*/  FADD.FTZ R38, R186.reuse, R43 ;  /* 0x0000002bba267221 */ /* 0x048fe20000010000 */
[----:B------:R-:W-:Y:S02]  /*5010*/  F2FP.F16.F32.PACK_AB R186, R186, R111 ;  /* 0x0000006fbaba723e */ /* 0x000fe400000000ff */
[----:B------:R-:W-:Y:S02]  /*5020*/  CS2R R110, SRZ ;  /* 0x00000000006e7805 */ /* 0x000fe4000001ff00 */
[----:B0-----:R-:W-:Y:S02]  /*5030*/  CS2R R54, SRZ ;  /* 0x0000000000367805 */ /* 0x001fe4000001ff00 */
[----:B------:R-:W-:Y:S01]  /*5040*/  CS2R R42, SRZ ;  /* 0x00000000002a7805 */ /* 0x000fe2000001ff00 */
[----:B------:R-:W0:Y:S01]  /*5050*/  MUFU.EX2 R45, R45 ;  /* 0x0000002d002d7308 */ /* 0x000e220000000800 */
[C---:B----4-:R-:W-:Y:S01]  /*5060*/  FADD.FTZ R6, R30.reuse, R5 ;  /* 0x000000051e067221 */ /* 0x050fe20000010000 */
[----:B------:R-:W-:-:S06]  /*5070*/  F2FP.F16.F32.PACK_AB R191, R30, R41 ;  /* 0x000000291ebf723e */ /* 0x000fcc00000000ff */
[----:B------:R2:W3:Y:S01]  /*5080*/  MUFU.EX2 R180, R117 ;  /* 0x0000007500b47308 */ /* 0x0004e20000000800 */
[----:B-1----:R-:W-:-:S07]  /*5090*/  FADD.FTZ R25, R115, R38 ;  /* 0x0000002673197221 */ /* 0x002fce0000010000 */
[----:B------:R-:W1:Y:S01]  /*50a0*/  MUFU.EX2 R119, R119 ;  /* 0x0000007700777308 */ /* 0x000e620000000800 */
[----:B0-----:R-:W-:Y:S01]  /*50b0*/  FADD.FTZ R5, R45, R6 ;  /* 0x000000062d057221 */ /* 0x001fe20000010000 */
[C---:B------:R-:W-:Y:S02]  /*50c0*/  F2FP.F16.F32.PACK_AB R185, R32.reuse, R45 ;  /* 0x0000002d20b9723e */ /* 0x040fe400000000ff */
[----:B--2---:R-:W-:Y:S02]  /*50d0*/  CS2R R116, SRZ ;  /* 0x0000000000747805 */ /* 0x004fe4000001ff00 */
[----:B------:R-:W-:Y:S01]  /*50e0*/  CS2R R44, SRZ ;  /* 0x00000000002c7805 */ /* 0x000fe2000001ff00 */
[----:B------:R-:W-:Y:S01]  /*50f0*/  FADD.FTZ R6, R32, R5 ;  /* 0x0000000520067221 */ /* 0x000fe20000010000 */
[----:B------:R-:W-:Y:S01]  /*5100*/  CS2R R32, SRZ ;  /* 0x0000000000207805 */ /* 0x000fe2000001ff00 */
        /* <DEDUP_REMOVED lines=11> */
[----:B------:R-:W-:Y:S02]  /*51c0*/  CS2R R118, SRZ ;  /* 0x0000000000767805 */ /* 0x000fe4000001ff00 */
[----:B-1----:R-:W-:Y:S02]  /*51d0*/  CS2R R56, SRZ ;  /* 0x0000000000387805 */ /* 0x002fe4000001ff00 */
[----:B------:R-:W1:Y:S01]  /*51e0*/  MUFU.EX2 R29, R29 ;  /* 0x0000001d001d7308 */ /* 0x000e620000000800 */
[C---:B---3--:R-:W-:Y:S01]  /*51f0*/  FADD.FTZ R6, R2.reuse, R5 ;  /* 0x0000000502067221 */ /* 0x048fe20000010000 */
[----:B------:R-:W-:Y:S01]  /*5200*/  F2FP.F16.F32.PACK_AB R187, R2, R109 ;  /* 0x0000006d02bb723e */ /* 0x000fe200000000ff */
[----:B------:R-:W-:Y:S01]  /*5210*/  IMAD.MOV.U32 R2, RZ, RZ, 0x3f800000 ;  /* 0x3f800000ff027424 */ /* 0x000fe200078e00ff */
[----:B------:R-:W-:-:S04]  /*5220*/  CS2R R108, SRZ ;  /* 0x00000000006c7805 */ /* 0x000fc8000001ff00 */
        /* <DEDUP_REMOVED lines=9> */
[----:B------:R-:W-:Y:S02]  /*52c0*/  F2FP.F16.F32.PACK_AB R181, R34, R29 ;  /* 0x0000001d22b5723e */ /* 0x000fe400000000ff */
[----:B------:R-:W-:Y:S02]  /*52d0*/  CS2R R34, SRZ ;  /* 0x0000000000227805 */ /* 0x000fe4000001ff00 */
[----:B------:R-:W-:Y:S02]  /*52e0*/  CS2R R28, SRZ ;  /* 0x00000000001c7805 */ /* 0x000fe4000001ff00 */
[----:B------:R-:W0:Y:S01]  /*52f0*/  MUFU.EX2 R10, R10 ;  /* 0x0000000a000a7308 */ /* 0x000e220000000800 */
[----:B-1----:R-:W-:Y:S01]  /*5300*/  FADD.FTZ R25, R127, R40 ;  /* 0x000000287f197221 */ /* 0x002fe20000010000 */
[----:B------:R-:W-:-:S06]  /*5310*/  CS2R R40, SRZ ;  /* 0x0000000000287805 */ /* 0x000fcc000001ff00 */
[----:B------:R-:W1:Y:S01]  /*5320*/  MUFU.EX2 R36, R39 ;  /* 0x0000002700247308 */ /* 0x000e620000000800 */
[----:B--2---:R-:W-:-:S07]  /*5330*/  FADD.FTZ R5, R65, R6 ;  /* 0x0000000641057221 */ /* 0x004fce0000010000 */
[----:B------:R-:W2:Y:S01]  /*5340*/  MUFU.EX2 R61, R61 ;  /* 0x0000003d003d7308 */ /* 0x000ea20000000800 */
[C---:B0-----:R-:W-:Y:S01]  /*5350*/  FADD.FTZ R6, R10.reuse, R25 ;  /* 0x000000190a067221 */ /* 0x041fe20000010000 */
[----:B------:R-:W-:Y:S02]  /*5360*/  F2FP.F16.F32.PACK_AB R178, R10, R127 ;  /* 0x0000007f0ab2723e */ /* 0x000fe400000000ff */
[----:B------:R-:W-:-:S04]  /*5370*/  CS2R R24, SRZ ;  /* 0x0000000000187805 */ /* 0x000fc8000001ff00 */
[----:B------:R0:W3:Y:S01]  /*5380*/  MUFU.EX2 R38, R27 ;  /* 0x0000001b00267308 */ /* 0x0000e20000000800 */
[C---:B-1----:R-:W-:Y:S01]  /*5390*/  FADD.FTZ R10, R36.reuse, R5 ;  /* 0x00000005240a7221 */ /* 0x042fe20000010000 */
[----:B------:R-:W-:Y:S02]  /*53a0*/  F2FP.F16.F32.PACK_AB R183, R36, R65 ;  /* 0x0000004124b7723e */ /* 0x000fe400000000ff */
[----:B------:R-:W-:Y:S02]  /*53b0*/  CS2R R64, SRZ ;  /* 0x0000000000407805 */ /* 0x000fe4000001ff00 */
[----:B------:R-:W-:Y:S02]  /*53c0*/  CS2R R36, SRZ ;  /* 0x0000000000247805 */ /* 0x000fe4000001ff00 */
[----:B------:R-:W1:Y:S01]  /*53d0*/  MUFU.EX2 R69, R69 ;  /* 0x0000004500457308 */ /* 0x000e620000000800 */
[----:B--2---:R-:W-:Y:S01]  /*53e0*/  FADD.FTZ R5, R61, R10 ;  /* 0x0000000a3d057221 */ /* 0x004fe20000010000 */
[----:B0-----:R-:W-:-:S06]  /*53f0*/  CS2R R26, SRZ ;  /* 0x00000000001a7805 */ /* 0x001fcc000001ff00 */
[----:B------:R0:W2:Y:S01]  /*5400*/  MUFU.EX2 R8, R31 ;  /* 0x0000001f00087308 */ /* 0x0000a20000000800 */
[C---:B---3--:R-:W-:Y:S01]  /*5410*/  FADD.FTZ R10, R38.reuse, R5 ;  /* 0x00000005260a7221 */ /* 0x048fe20000010000 */
[----:B------:R-:W-:Y:S02]  /*5420*/  F2FP.F16.F32.PACK_AB R177, R38, R61 ;  /* 0x0000003d26b1723e */ /* 0x000fe400000000ff */
[----:B------:R-:W-:Y:S02]  /*5430*/  CS2R R60, SRZ ;  /* 0x00000000003c7805 */ /* 0x000fe4000001ff00 */
[----:B------:R-:W-:Y:S01]  /*5440*/  CS2R R38, SRZ ;  /* 0x0000000000267805 */ /* 0x000fe2000001ff00 */
[----:B-1----:R-:W-:Y:S01]  /*5450*/  FADD.FTZ R5, R69, R10 ;  /* 0x0000000a45057221 */ /* 0x002fe20000010000 */
[----:B0-----:R-:W-:-:S03]  /*5460*/  CS2R R30, SRZ ;  /* 0x00000000001e7805 */ /* 0x001fc6000001ff00 */
[C---:B--2---:R-:W-:Y:S01]  /*5470*/  FADD.FTZ R5, R8.reuse, R5 ;  /* 0x0000000508057221 */ /* 0x044fe20000010000 */
[----:B------:R-:W-:Y:S01]  /*5480*/  F2FP.F16.F32.PACK_AB R179, R8, R69 ;  /* 0x0000004508b3723e */ /* 0x000fe200000000ff */
[----:B------:R-:W-:Y:S01]  /*5490*/  IMAD.MOV.U32 R8, RZ, RZ, 0x3f800000 ;  /* 0x3f800000ff087424 */ /* 0x000fe200078e00ff */
[----:B------:R-:W-:Y:S01]  /*54a0*/  CS2R R68, SRZ ;  /* 0x0000000000447805 */ /* 0x000fe2000001ff00 */
[----:B------:R-:W-:Y:S06]  /*54b0*/  @!P2 BRA `(.L_x_3631) ;  /* 0x0000003c0020a947 */ /* 0x000fec0003800000 */
[----:B------:R-:W-:Y:S01]  /*54c0*/  VIADD R9, R120, 0xfffffffe ;  /* 0xfffffffe78097836 */ /* 0x000fe20000000000 */
[----:B------:R-:W-:Y:S01]  /*54d0*/  UMOV UR60, UR61 ;  /* 0x0000003d003c7c82 */ /* 0x000fe20008000000 */
[----:B------:R-:W-:Y:S01]  /*54e0*/  IMAD.MOV.U32 R10, RZ, RZ, R3 ;  /* 0x000000ffff0a7224 */ /* 0x000fe200078e0003 */
[----:B------:R-:W-:Y:S01]  /*54f0*/  UMOV UR37, UR36 ;  /* 0x0000002400257c82 */ /* 0x000fe20008000000 */
[----:B------:R-:W-:Y:S02]  /*5500*/  IMAD.MOV.U32 R11, RZ, RZ, R4 ;  /* 0x000000ffff0b7224 */ /* 0x000fe400078e0004 */
[----:B------:R-:W-:Y:S02]  /*5510*/  IMAD.MOV.U32 R2, RZ, RZ, 0x3f800000 ;  /* 0x3f800000ff027424 */ /* 0x000fe400078e00ff */
[----:B------:R-:W-:-:S07]  /*5520*/  IMAD.MOV.U32 R119, RZ, RZ, RZ ;  /* 0x000000ffff777224 */ /* 0x000fce00078e00ff */
.L_x_3642:
[----:B------:R-:W-:-:S04]  /*5530*/  UIADD3 UR6, UR37, 0x1, URZ ;  /* 0x0000000125067890 */ /* 0x000fc8000fffe03f */
[----:B------:R-:W-:-:S04]  /*5540*/  UISETP.NE.AND UP0, UPT, UR6, 0x2, UPT ;  /* 0x000000020600788c */ /* 0x000fc8000bf05270 */
[----:B------:R-:W-:Y:S02]  /*5550*/  USEL UR61, URZ, 0x1, UP0 ;  /* 0x000000013f3d7887 */ /* 0x000fe40008000000 */
[----:B------:R-:W-:Y:S02]  /*5560*/  USEL UR36, UR6, URZ, UP0 ;  /* 0x0000003f06247287 */ /* 0x000fe40008000000 */
[----:B------:R-:W-:Y:S01]  /*5570*/  ULOP3.LUT UR61, UR60, UR61, URZ, 0x3c, !UPT ;  /* 0x0000003d3c3d7292 */ /* 0x000fe2000f8e3c3f */
[----:B------:R-:W-:Y:S11]  /*5580*/  @!P0 BRA `(.L_x_3632) ;  /* 0x0000000000048947 */ /* 0x000ff60003800000 */
[----:B------:R-:W-:Y:S01]  /*5590*/  BPT.TRAP 0x1 ;  /* 0x000000040000795c */ /* 0x000fe20000300000 */
.L_x_3632:
        /* <DEDUP_REMOVED lines=9> */
.L_x_3633:
[----:B-1----:R-:W-:Y:S05]  /*5630*/  @P1 BRA `(.L_x_3634) ;  /* 0x0000000000081947 */ /* 0x002fea0003800000 */
[----:B------:R-:W1:Y:S02]  /*5640*/  SYNCS.PHASECHK.TRANS64.TRYWAIT P1, [UR38+0x36830], R0 ;  /* 0x03683000ff0075a7 */ /* 0x000e640008020166 */
[----:B-1----:R-:W-:Y:S05]  /*5650*/  @!P1 BRA `(.L_x_3635) ;  /* 0x000000b000f89947 */ /* 0x002fea0003800000 */
.L_x_3634:
        /* <DEDUP_REMOVED lines=602> */
.L_x_3636:
[----:B------:R-:W-:Y:S01]  /*7c00*/  ULEA UR7, UR37, UR39, 0x3 ;  /* 0x0000002725077291 */ /* 0x000fe2000f8e183f */
[----:B01----:R-:W-:-:S05]  /*7c10*/  IMAD.U32 R0, RZ, RZ, UR60 ;  /* 0x0000003cff007e24 */ /* 0x003fca000f8e00ff */
[----:B------:R-:W-:-:S04]  /*7c20*/  SHF.L.U32 R0, R0, 0x1f, RZ ;  /* 0x0000001f00007819 */ /* 0x000fc800000006ff */
[----:B------:R0:W1:Y:S01]  /*7c30*/  SYNCS.PHASECHK.TRANS64.TRYWAIT P1, [UR7+0x36850], R0 ;  /* 0x03685000ff0075a7 */ /* 0x0000620008020147 */
[----:B------:R-:W-:Y:S05]  /*7c40*/  @!P0 BRA `(.L_x_3637) ;  /* 0x0000000000048947 */ /* 0x000fea0003800000 */
[----:B------:R-:W-:Y:S01]  /*7c50*/  BPT.TRAP 0x1 ;  /* 0x000000040000795c */ /* 0x000fe20000300000 */
.L_x_3637:
[----:B-1----:R-:W-:Y:S05]  /*7c60*/  @P1 BRA `(.L_x_3638) ;  /* 0x0000000000081947 */ /* 0x002fea0003800000 */
[----:B------:R-:W1:Y:S02]  /*7c70*/  SYNCS.PHASECHK.TRANS64.TRYWAIT P1, [UR7+0x36850], R0 ;  /* 0x03685000ff0075a7 */ /* 0x000e640008020147 */
[----:B-1----:R-:W-:Y:S05]  /*7c80*/  @!P1 BRA `(.L_x_3639) ;  /* 0x0000008c00849947 */ /* 0x002fea0003800000 */
.L_x_3638:
[----:B------:R-:W-:Y:S01]  /*7c90*/  UIADD3 UR39, UR39, 0x400, URZ ;  /* 0x0000040027277890 */ /* 0x000fe2000fffe03f */
[----:B------:R-:W-:Y:S01]  /*7ca0*/  WARPGROUP.ARRIVE ;  /* 0x00000000000079c5 */ /* 0x000fe20000000000 */
[----:B------:R-:W-:Y:S02]  /*7cb0*/  UMOV UR11, 0x40000040 ;  /* 0x40000040000b7882 */ /* 0x000fe40000000000 */
[----:B------:R-:W-:-:S04]  /*7cc0*/  USHF.R.U32.HI UR39, URZ, 0x4, UR39 ;  /* 0x000000043f277899 */ /* 0x000fc80008011627 */
[----:B------:R-:W-:-:S04]  /*7cd0*/  ULOP3.LUT UR39, UR39, 0x3fff, URZ, 0xc0, !UPT ;  /* 0x00003fff27277892 */ /* 0x000fc8000f8ec03f */
[----:B------:R-:W-:-:S04]  /*7ce0*/  ULOP3.LUT UR6, UR39, 0x3800000, URZ, 0xfc, !UPT ;  /* 0x0380000027067892 */ /* 0x000fc8000f8efc3f */
[----:B------:R-:W-:-:S07]  /*7cf0*/  UIMAD UR6, UR37, 0xa80, UR6 ;  /* 0x00000a80250678a4 */ /* 0x000fce000f8e0206 */
[----:B------:R-:W-:Y:S02]  /*7d00*/  UMOV UR10, UR6 ;  /* 0x00000006000a7c82 */ /* 0x000fe40008000000 */
        /* <DEDUP_REMOVED lines=28> */
[----:B------:R-:W-:Y:S01]  /*7ed0*/  UMOV UR11, 0x40000040 ;  /* 0x40000040000b7882 */ /* 0x000fe20000000000 */
[----:B------:R-:W-:Y:S02]  /*7ee0*/  WARPGROUP.DEPBAR.LE gsb0, 0x0 ;  /* 0x00008000000079c5 */ /* 0x000fe40000010000 */
[----:B------:R-:W-:-:S15]  /*7ef0*/  WARPGROUP.ARRIVE ;  /* 0x00000000000079c5 */ /* 0x000fde0000000000 */
[----:B------:R-:W-:Y:S03]  /*7f00*/  HGMMA.64x192x16.F32 R24, R176, gdesc[UR8].tnspB, R24, gsb0 ;  /* 0x42e00008b0187df0 */ /* 0x000fe60008000818 */
[----:B------:R-:W-:Y:S02]  /*7f10*/  WARPGROUP.DEPBAR.LE gsb0, 0x0 ;  /* 0x00008000000079c5 */ /* 0x000fe40000010000 */
[----:B------:R-:W-:Y:S05]  /*7f20*/  @!P0 BRA `(.L_x_3640) ;  /* 0x0000000000048947 */ /* 0x000fea0003800000 */
[----:B------:R-:W-:Y:S01]  /*7f30*/  BPT.TRAP 0x1 ;  /* 0x000000040000795c */ /* 0x000fe20000300000 */
.L_x_3640:
[----:B01----:R-:W-:Y:S02]  /*7f40*/  FMNMX.FTZ R0, R168, R11, !PT ;  /* 0x0000000ba8007209 */ /* 0x003fe40007810000 */
        /* <DEDUP_REMOVED lines=54> */
[----:B------:R-:W-:Y:S01]  /*82b0*/  FMNMX.FTZ R2, R127, R2, !PT ;  /* 0x000000027f027209 */ /* 0x000fe20007810000 */
[----:B------:R-:W0:Y:S01]  /*82c0*/  LDC R0, c[0x0][0x988] ;  /* 0x00026200ff007b82 */ /* 0x000e220000000800 */
[----:B------:R-:W-:Y:S01]  /*82d0*/  ISETP.NE.AND P1, PT, R18, RZ, PT ;  /* 0x000000ff1200720c */ /* 0x000fe20003f25270 */
[----:B------:R-:W1:Y:S04]  /*82e0*/  SHFL.BFLY PT, R3, R8, 0x2, 0x1f ;  /* 0x0c401f0008037f89 */ /* 0x000e6800000e0000 */
[----:B------:R-:W2:Y:S01]  /*82f0*/  SHFL.BFLY PT, R13, R2, 0x2, 0x1f ;  /* 0x0c401f00020d7f89 */ /* 0x000ea200000e0000 */
[----:B-1----:R-:W-:-:S02]  /*8300*/  FMNMX.FTZ R12, R8, R3, !PT ;  /* 0x00000003080c7209 */ /* 0x002fc40007810000 */
[----:B--2---:R-:W-:-:S03]  /*8310*/  FMNMX.FTZ R13, R2, R13, !PT ;  /* 0x0000000d020d7209 */ /* 0x004fc60007810000 */
[----:B------:R-:W1:Y:S04]  /*8320*/  SHFL.BFLY PT, R3, R12, 0x1, 0x1f ;  /* 0x0c201f000c037f89 */ /* 0x000e6800000e0000 */
[----:B------:R-:W2:Y:S01]  /*8330*/  SHFL.BFLY PT, R14, R13, 0x1, 0x1f ;  /* 0x0c201f000d0e7f89 */ /* 0x000ea200000e0000 */
[----:B-1----:R-:W-:Y:S02]  /*8340*/  FMNMX.FTZ R4, R12, R3, !PT ;  /* 0x000000030c047209 */ /* 0x002fe40007810000 */
[----:B--2---:R-:W-:-:S03]  /*8350*/  FMNMX.FTZ R3, R13, R14, !PT ;  /* 0x0000000e0d037209 */ /* 0x004fc60007810000 */
[C---:B------:R-:W-:Y:S01]  /*8360*/  FADD.FTZ R11, -R4.reuse, R11 ;  /* 0x0000000b040b7221 */ /* 0x040fe20000010100 */
[----:B0-----:R-:W-:-:S03]  /*8370*/  FMUL.FTZ R177, R4, R0 ;  /* 0x0000000004b17220 */ /* 0x001fc60000410000 */
[-C--:B------:R-:W-:Y:S01]  /*8380*/  FMUL.FTZ R14, R11, R0.reuse ;  /* 0x000000000b0e7220 */ /* 0x080fe20000410000 */
[----:B------:R-:W-:Y:S01]  /*8390*/  FADD.FTZ R11, -R3, R10 ;  /* 0x0000000a030b7221 */ /* 0x000fe20000010100 */
[-CC-:B------:R-:W-:Y:S01]  /*83a0*/  FFMA.FTZ R13, R121, R0.reuse, -R177.reuse ;  /* 0x00000000790d7223 */ /* 0x180fe200000108b1 */
[-CC-:B------:R-:W-:Y:S01]  /*83b0*/  FFMA.FTZ R121, R125, R0.reuse, -R177.reuse ;  /* 0x000000007d797223 */ /* 0x180fe200000108b1 */
[-C--:B------:R-:W-:Y:S01]  /*83c0*/  FMUL.FTZ R125, R3, R0.reuse ;  /* 0x00000000037d7220 */ /* 0x080fe20000410000 */
[-C--:B------:R-:W-:Y:S01]  /*83d0*/  FMUL.FTZ R2, R11, R0.reuse ;  /* 0x000000000b027220 */ /* 0x080fe20000410000 */
[-CC-:B------:R-:W-:Y:S01]  /*83e0*/  FFMA.FTZ R11, R168, R0.reuse, -R177.reuse ;  /* 0x00000000a80b7223 */ /* 0x180fe200000108b1 */
[-C--:B------:R-:W-:Y:S01]  /*83f0*/  FFMA.FTZ R200, R169, R0.reuse, -R177 ;  /* 0x00000000a9c87223 */ /* 0x080fe200000108b1 */
[-CC-:B------:R-:W-:Y:S01]  /*8400*/  FFMA.FTZ R201, R170, R0.reuse, -R125.reuse ;  /* 0x00000000aac97223 */ /* 0x180fe2000001087d */
[-C--:B------:R-:W-:Y:S01]  /*8410*/  FFMA.FTZ R10, R171, R0.reuse, -R125 ;  /* 0x00000000ab0a7223 */ /* 0x080fe2000001087d */
[----:B------:R0:W-:Y:S01]  /*8420*/  MUFU.EX2 R8, R14 ;  /* 0x0000000e00087308 */ /* 0x0001e20000000800 */
[-C--:B------:R-:W-:Y:S01]  /*8430*/  FFMA.FTZ R202, R172, R0.reuse, -R177 ;  /* 0x00000000acca7223 */ /* 0x080fe200000108b1 */
[-C--:B------:R-:W-:Y:S01]  /*8440*/  FFMA.FTZ R203, R174, R0.reuse, -R125 ;  /* 0x00000000aecb7223 */ /* 0x080fe2000001087d */
[-C--:B------:R-:W-:Y:S01]  /*8450*/  FFMA.FTZ R173, R173, R0.reuse, -R177 ;  /* 0x00000000adad7223 */ /* 0x080fe200000108b1 */
[-C--:B------:R-:W-:Y:S01]  /*8460*/  FFMA.FTZ R12, R175, R0.reuse, -R125 ;  /* 0x00000000af0c7223 */ /* 0x080fe2000001087d */
[-C--:B------:R-:W-:Y:S01]  /*8470*/  FFMA.FTZ R196, R160, R0.reuse, -R177 ;  /* 0x00000000a0c47223 */ /* 0x080fe200000108b1 */
[-C--:B------:R-:W-:Y:S01]  /*8480*/  FFMA.FTZ R197, R162, R0.reuse, -R125 ;  /* 0x00000000a2c57223 */ /* 0x080fe2000001087d */
[-C--:B------:R-:W-:Y:S01]  /*8490*/  FFMA.FTZ R169, R161, R0.reuse, -R177 ;  /* 0x00000000a1a97223 */ /* 0x080fe200000108b1 */
[----:B------:R-:W1:Y:S01]  /*84a0*/  MUFU.EX2 R11, R11 ;  /* 0x0000000b000b7308 */ /* 0x000e620000000800 */
[-C--:B0-----:R-:W-:Y:S01]  /*84b0*/  FFMA.FTZ R14, R163, R0.reuse, -R125 ;  /* 0x00000000a30e7223 */ /* 0x081fe2000001087d */
[-CC-:B------:R-:W-:Y:S01]  /*84c0*/  FFMA.FTZ R21, R129, R0.reuse, -R177.reuse ;  /* 0x0000000081157223 */ /* 0x180fe200000108b1 */
[-C--:B------:R-:W-:Y:S01]  /*84d0*/  FFMA.FTZ R198, R164, R0.reuse, -R177 ;  /* 0x00000000a4c67223 */ /* 0x080fe200000108b1 */
[-C--:B------:R-:W-:Y:S01]  /*84e0*/  FFMA.FTZ R199, R166, R0.reuse, -R125 ;  /* 0x00000000a6c77223 */ /* 0x080fe2000001087d */
[-C--:B------:R-:W-:Y:S01]  /*84f0*/  FFMA.FTZ R165, R165, R0.reuse, -R177 ;  /* 0x00000000a5a57223 */ /* 0x080fe200000108b1 */
[-CC-:B------:R-:W-:Y:S01]  /*8500*/  FFMA.FTZ R20, R167, R0.reuse, -R125.reuse ;  /* 0x00000000a7147223 */ /* 0x180fe2000001087d */
[-C--:B------:R-:W-:Y:S01]  /*8510*/  FFMA.FTZ R185, R138, R0.reuse, -R125 ;  /* 0x000000008ab97223 */ /* 0x080fe2000001087d */
[----:B------:R-:W-:Y:S01]  /*8520*/  MUFU.EX2 R2, R2 ;  /* 0x0000000200027308 */ /* 0x000fe20000000800 */
[-C--:B------:R-:W-:Y:S01]  /*8530*/  FFMA.FTZ R192, R152, R0.reuse, -R177 ;  /* 0x0000000098c07223 */ /* 0x080fe200000108b1 */
[-C--:B------:R-:W-:Y:S01]  /*8540*/  FFMA.FTZ R193, R154, R0.reuse, -R125 ;  /* 0x000000009ac17223 */ /* 0x080fe2000001087d */
[-CC-:B------:R-:W-:Y:S01]  /*8550*/  FFMA.FTZ R161, R153, R0.reuse, -R177.reuse ;  /* 0x0000000099a17223 */ /* 0x180fe200000108b1 */
[-C--:B------:R-:W-:Y:S01]  /*8560*/  FFMA.FTZ R176, R120, R0.reuse, -R177 ;  /* 0x0000000078b07223 */ /* 0x080fe200000108b1 */
[-C--:B------:R-:W-:Y:S01]  /*8570*/  FFMA.FTZ R120, R155, R0.reuse, -R125 ;  /* 0x000000009b787223 */ /* 0x080fe2000001087d */
[-C--:B------:R-:W-:Y:S01]  /*8580*/  FFMA.FTZ R194, R156, R0.reuse, -R177 ;  /* 0x000000009cc27223 */ /* 0x080fe200000108b1 */
[----:B------:R-:W-:Y:S01]  /*8590*/  FFMA.FTZ R195, R158, R0, -R125 ;  /* 0x000000009ec37223 */ /* 0x000fe2000001087d */
[----:B------:R-:W0:Y:S01]  /*85a0*/  MUFU.EX2 R201, R201 ;  /* 0x000000c900c97308 */ /* 0x000e220000000800 */
[----:B-1----:R-:W-:Y:S01]  /*85b0*/  FFMA.FTZ R129, R8, R6, R11 ;  /* 0x0000000608817223 */ /* 0x002fe2000001000b */
[-CC-:B------:R-:W-:Y:S01]  /*85c0*/  FFMA.FTZ R157, R157, R0.reuse, -R177.reuse ;  /* 0x000000009d9d7223 */ /* 0x180fe200000108b1 */
[-C--:B------:R-:W-:Y:S01]  /*85d0*/  FFMA.FTZ R178, R124, R0.reuse, -R177 ;  /* 0x000000007cb27223 */ /* 0x080fe200000108b1 */
[-C--:B------:R-:W-:Y:S01]  /*85e0*/  FFMA.FTZ R124, R159, R0.reuse, -R125 ;  /* 0x000000009f7c7223 */ /* 0x080fe2000001087d */
[-CC-:B------:R-:W-:Y:S01]  /*85f0*/  FFMA.FTZ R186, R140, R0.reuse, -R177.reuse ;  /* 0x000000008cba7223 */ /* 0x180fe200000108b1 */
[-C--:B------:R-:W-:Y:S01]  /*8600*/  FFMA.FTZ R188, R144, R0.reuse, -R177 ;  /* 0x0000000090bc7223 */ /* 0x080fe200000108b1 */
[-C--:B------:R-:W-:Y:S01]  /*8610*/  FFMA.FTZ R189, R146, R0.reuse, -R125 ;  /* 0x0000000092bd7223 */ /* 0x080fe2000001087d */
[----:B------:R-:W1:Y:S01]  /*8620*/  MUFU.EX2 R200, R200 ;  /* 0x000000c800c87308 */ /* 0x000e620000000800 */
[-CC-:B------:R-:W-:Y:S01]  /*8630*/  FFMA.FTZ R153, R145, R0.reuse, -R177.reuse ;  /* 0x0000000091997223 */ /* 0x180fe200000108b1 */
[-C--:B------:R-:W-:Y:S01]  /*8640*/  FFMA.FTZ R180, R128, R0.reuse, -R177 ;  /* 0x0000000080b47223 */ /* 0x080fe200000108b1 */
[-CC-:B------:R-:W-:Y:S01]  /*8650*/  FFMA.FTZ R128, R147, R0.reuse, -R125.reuse ;  /* 0x0000000093807223 */ /* 0x180fe2000001087d */
[-C--:B------:R-:W-:Y:S01]  /*8660*/  FFMA.FTZ R181, R130, R0.reuse, -R125 ;  /* 0x0000000082b57223 */ /* 0x080fe2000001087d */
[-C--:B------:R-:W-:Y:S01]  /*8670*/  FFMA.FTZ R190, R148, R0.reuse, -R177 ;  /* 0x0000000094be7223 */ /* 0x080fe200000108b1 */
[-C--:B------:R-:W-:Y:S01]  /*8680*/  FFMA.FTZ R191, R150, R0.reuse, -R125 ;  /* 0x0000000096bf7223 */ /* 0x080fe2000001087d */
[-C--:B------:R-:W-:Y:S01]  /*8690*/  FFMA.FTZ R149, R149, R0.reuse, -R177 ;  /* 0x0000000095957223 */ /* 0x080fe200000108b1 */
[----:B------:R-:W2:Y:S01]  /*86a0*/  MUFU.EX2 R10, R10 ;  /* 0x0000000a000a7308 */ /* 0x000ea20000000800 */
[----:B0-----:R-:W-:Y:S01]  /*86b0*/  FFMA.FTZ R5, R2, R5, R201 ;  /* 0x0000000502057223 */ /* 0x001fe200000100c9 */
[-C--:B------:R-:W-:Y:S01]  /*86c0*/  FFMA.FTZ R182, R132, R0.reuse, -R177 ;  /* 0x0000000084b67223 */ /* 0x080fe200000108b1 */
[-C--:B------:R-:W-:Y:S01]  /*86d0*/  FFMA.FTZ R132, R151, R0.reuse, -R125 ;  /* 0x0000000097847223 */ /* 0x080fe2000001087d */
[-CC-:B------:R-:W-:Y:S01]  /*86e0*/  FFMA.FTZ R184, R136, R0.reuse, -R177.reuse ;  /* 0x0000000088b87223 */ /* 0x180fe200000108b1 */
[-C--:B------:R-:W-:Y:S01]  /*86f0*/  FFMA.FTZ R145, R137, R0.reuse, -R177 ;  /* 0x0000000089917223 */ /* 0x080fe200000108b1 */
[-CC-:B------:R-:W-:Y:S01]  /*8700*/  FFMA.FTZ R136, R139, R0.reuse, -R125.reuse ;  /* 0x000000008b887223 */ /* 0x180fe2000001087d */
[-C--:B------:R-:W-:Y:S01]  /*8710*/  FFMA.FTZ R183, R134, R0.reuse, -R125 ;  /* 0x0000000086b77223 */ /* 0x080fe2000001087d */
[----:B------:R-:W0:Y:S01]  /*8720*/  MUFU.EX2 R202, R202 ;  /* 0x000000ca00ca7308 */ /* 0x000e220000000800 */
[----:B-1----:R-:W-:Y:S01]  /*8730*/  FADD.FTZ R129, R200, R129 ;  /* 0x00000081c8817221 */ /* 0x002fe20000010000 */
[-C--:B------:R-:W-:Y:S01]  /*8740*/  FFMA.FTZ R187, R142, R0.reuse, -R125 ;  /* 0x000000008ebb7223 */ /* 0x080fe2000001087d */
[-CC-:B------:R-:W-:Y:S01]  /*8750*/  FFMA.FTZ R137, R141, R0.reuse, -R177.reuse ;  /* 0x000000008d897223 */ /* 0x180fe200000108b1 */
[-C--:B------:R-:W-:Y:S01]  /*8760*/  FFMA.FTZ R15, R133, R0.reuse, -R177 ;  /* 0x00000000850f7223 */ /* 0x080fe200000108b1 */
[-CC-:B------:R-:W-:Y:S01]  /*8770*/  FFMA.FTZ R177, R122, R0.reuse, -R125.reuse ;  /* 0x000000007ab17223 */ /* 0x180fe2000001087d */
[----:B------:R-:W-:-:S02]  /*8780*/  FFMA.FTZ R126, R126, R0, -R125 ;  /* 0x000000007e7e7223 */ /* 0x000fc4000001087d */
        /* <DEDUP_REMOVED lines=16> */
[----:B------:R-:W-:-:S06]  /*8890*/  FFMA.FTZ R138, R143, R0, -R125 ;  /* 0x000000008f8a7223 */ /* 0x000fcc000001087d */
        /* <DEDUP_REMOVED lines=15> */
[----:B--2---:R-:W-:Y:S01]  /*8990*/  FADD.FTZ R129, R161, R130 ;  /* 0x00000082a1817221 */ /* 0x004fe20000010000 */
[----:B------:R-:W-:-:S06]  /*89a0*/  FFMA.FTZ R130, R131, R0, -R125 ;  /* 0x0000000083827223 */ /* 0x000fcc000001087d */
        /* <DEDUP_REMOVED lines=15> */
[----:B-1----:R-:W-:Y:S01]  /*8aa0*/  FADD.FTZ R129, R153, R134 ;  /* 0x0000008699817221 */ /* 0x002fe20000010000 */
[----:B------:R-:W-:-:S06]  /*8ab0*/  FFMA.FTZ R134, R135, R0, -R125 ;  /* 0x0000000087867223 */ /* 0x000fcc000001087d */
        /* <DEDUP_REMOVED lines=16> */
[-CC-:B------:R-:W-:Y:S01]  /*8bc0*/  FFMA.FTZ R122, R123, R0.reuse, -R125.reuse ;  /* 0x000000007b7a7223 */ /* 0x180fe2000001087d */
[----:B------:R-:W-:-:S05]  /*8bd0*/  FFMA.FTZ R125, R127, R0, -R125 ;  /* 0x000000007f7d7223 */ /* 0x000fca000001087d */
        /* <DEDUP_REMOVED lines=10> */
[----:B------:R-:W-:-:S04]  /*8c80*/  IMAD.U32 R5, RZ, RZ, UR38 ;  /* 0x00000026ff057e24 */ /* 0x000fc8000f8e00ff */
[----:B------:R-:W-:Y:S02]  /*8c90*/  @P1 VIADD R5, R5, 0x36840 ;  /* 0x0003684005051836 */ /* 0x000fe40000000000 */
[----:B------:R-:W2:Y:S01]  /*8ca0*/  MUFU.EX2 R21, R21 ;  /* 0x0000001500157308 */ /* 0x000ea20000000800 */
[----:B0-----:R-:W-:Y:S02]  /*8cb0*/  FADD.FTZ R140, R180, R123 ;  /* 0x0000007bb48c7221 */ /* 0x001fe40000010000 */
[----:B------:R-:W-:-:S04]  /*8cc0*/  @P1 PRMT R5, R22, 0x654, R5 ;  /* 0x0000065416051816 */ /* 0x000fc80000000005 */
[----:B------:R0:W-:Y:S01]  /*8cd0*/  @P1 SYNCS.ARRIVE.TRANS64.RED.A1T0 RZ, [R5+URZ], RZ ;  /* 0x000000ff05ff19a7 */ /* 0x0001e2000810043f */
[----:B------:R-:W3:Y:S01]  /*8ce0*/  MUFU.EX2 R130, R130 ;  /* 0x0000008200827308 */ /* 0x000ee20000000800 */
[----:B-1----:R-:W-:-:S07]  /*8cf0*/  FADD.FTZ R123, R181, R6 ;  /* 0x00000006b57b7221 */ /* 0x002fce0000010000 */
[----:B------:R-:W1:Y:S01]  /*8d00*/  MUFU.EX2 R182, R182 ;  /* 0x000000b600b67308 */ /* 0x000e620000000800 */
[----:B--2---:R-:W-:-:S07]  /*8d10*/  FADD.FTZ R129, R21, R140 ;  /* 0x0000008c15817221 */ /* 0x004fce0000010000 */
[----:B------:R-:W2:Y:S01]  /*8d20*/  MUFU.EX2 R183, R183 ;  /* 0x000000b700b77308 */ /* 0x000ea20000000800 */
[----:B---3--:R-:W-:-:S07]  /*8d30*/  FADD.FTZ R6, R130, R123 ;  /* 0x0000007b82067221 */ /* 0x008fce0000010000 */
        /* <DEDUP_REMOVED lines=8> */
[----:B------:R-:W1:Y:S08]  /*8dc0*/  MUFU.EX2 R13, R13 ;  /* 0x0000000d000d7308 */ /* 0x000e700000000800 */
[----:B------:R-:W3:Y:S08]  /*8dd0*/  MUFU.EX2 R122, R122 ;  /* 0x0000007a007a7308 */ /* 0x000ef00000000800 */
[----:B------:R-:W4:Y:S08]  /*8de0*/  MUFU.EX2 R178, R178 ;  /* 0x000000b200b27308 */ /* 0x000f300000000800 */
[----:B------:R2:W5:Y:S08]  /*8df0*/  MUFU.EX2 R142, R126 ;  /* 0x0000007e008e7308 */ /* 0x0005700000000800 */
[----:B------:R-:W5:Y:S01]  /*8e00*/  MUFU.EX2 R121, R121 ;  /* 0x0000007900797308 */ /* 0x000f620000000800 */
[----:B--2---:R-:W-:Y:S01]  /*8e10*/  FADD.FTZ R126, R176, R5 ;  /* 0x00000005b07e7221 */ /* 0x004fe20000010000 */
[----:B0-----:R-:W-:-:S03]  /*8e20*/  FADD.FTZ R5, R177, R6 ;  /* 0x00000006b1057221 */ /* 0x001fc60000010000 */
[----:B-1----:R-:W-:Y:S01]  /*8e30*/  FADD.FTZ R123, R13, R126 ;  /* 0x0000007e0d7b7221 */ /* 0x002fe20000010000 */
[----:B---3--:R-:W-:Y:S02]  /*8e40*/  FADD.FTZ R5, R122, R5 ;  /* 0x000000057a057221 */ /* 0x008fe40000010000 */
[----:B------:R-:W0:Y:S01]  /*8e50*/  MUFU.EX2 R125, R125 ;  /* 0x0000007d007d7308 */ /* 0x000e220000000800 */
[----:B----4-:R-:W-:Y:S01]  /*8e60*/  FADD.FTZ R6, R178, R123 ;  /* 0x0000007bb2067221 */ /* 0x010fe20000010000 */
[----:B-----5:R-:W-:-:S03]  /*8e70*/  FADD.FTZ R5, R142, R5 ;  /* 0x000000058e057221 */ /* 0x020fc60000010000 */
[----:B------:R-:W-:Y:S01]  /*8e80*/  FADD.FTZ R6, R121, R6 ;  /* 0x0000000679067221 */ /* 0x000fe20000010000 */
[----:B0-----:R-:W-:Y:S01]  /*8e90*/  FADD.FTZ R5, R125, R5 ;  /* 0x000000057d057221 */ /* 0x001fe20000010000 */
[----:B------:R-:W-:Y:S06]  /*8ea0*/  @!P0 BRA `(.L_x_3641) ;  /* 0x0000000000048947 */ /* 0x000fec0003800000 */
[----:B------:R-:W-:Y:S01]  /*8eb0*/  BPT.TRAP 0x1 ;  /* 0x000000040000795c */ /* 0x000fe20000300000 */
.L_x_3641:
[----:B------:R-:W-:Y:S01]  /*8ec0*/  ISETP.NE.AND P1, PT, R17, RZ, PT ;  /* 0x000000ff1100720c */ /* 0x000fe20003f25270 */
[----:B------:R-:W-:Y:S01]  /*8ed0*/  IMAD.U32 R126, RZ, RZ, UR7 ;  /* 0x00000007ff7e7e24 */ /* 0x000fe2000f8e00ff */
[----:B------:R-:W-:Y:S01]  /*8ee0*/  UMOV UR60, UR61 ;  /* 0x0000003d003c7c82 */ /* 0x000fe20008000000 */
        /* <DEDUP_REMOVED lines=9> */
[----:B------:R-:W-:Y:S02]  /*8f80*/  F2FP.F16.F32.PACK_AB R197, R14, R197 ;  /* 0x000000c50ec5723e */ /* 0x000fe400000000ff */
[----:B------:R-:W-:Y:S02]  /*8f90*/  F2FP.F16.F32.PACK_AB R198, R165, R198 ;  /* 0x000000c6a5c6723e */ /* 0x000fe400000000ff */
[----:B------:R-:W-:Y:S02]  /*8fa0*/  @P1 PRMT R126, R19, 0x654, R126 ;  /* 0x00000654137e1816 */ /* 0x000fe4000000007e */
[----:B------:R-:W-:Y:S02]  /*8fb0*/  F2FP.F16.F32.PACK_AB R199, R20, R199 ;  /* 0x000000c714c7723e */ /* 0x000fe400000000ff */
[----:B------:R0:W-:Y:S01]  /*8fc0*/  @P1 SYNCS.ARRIVE.TRANS64.RED.A1T0 RZ, [R126+URZ], RZ ;  /* 0x000000ff7eff19a7 */ /* 0x0001e2000810043f */
[C---:B------:R-:W-:Y:S01]  /*8fd0*/  ISETP.GT.AND P1, PT, R9.reuse, RZ, PT ;  /* 0x000000ff0900720c */ /* 0x040fe20003f24270 */
[----:B------:R-:W-:Y:S01]  /*8fe0*/  VIADD R9, R9, 0xffffffff ;  /* 0xffffffff09097836 */ /* 0x000fe20000000000 */
        /* <DEDUP_REMOVED lines=20> */
[----:B0-----:R-:W-:Y:S06]  /*9130*/  @P1 BRA `(.L_x_3642) ;  /* 0xffffffc000fc1947 */ /* 0x001fec000383ffff */
.L_x_3631:
        /* <DEDUP_REMOVED lines=99> */
.L_x_3643:
        /* <DEDUP_REMOVED lines=9> */
.L_x_3644:
[----:B-1----:R-:W-:Y:S05]  /*9800*/  @P1 BRA `(.L_x_3645) ;  /* 0x0000000000081947 */ /* 0x002fea0003800000 */
[----:B------:R-:W1:Y:S02]  /*9810*/  SYNCS.PHASECHK.TRANS64.TRYWAIT P1, [UR9+0x36850], R2 ;  /* 0x03685002ff0075a7 */ /* 0x000e640008020149 */
[----:B-1----:R-:W-:Y:S05]  /*9820*/  @!P1 BRA `(.L_x_3646) ;  /* 0x0000007000b49947 */ /* 0x002fea0003800000 */
.L_x_3645:
[----:B------:R-:W-:Y:S01]  /*9830*/  UIADD3 UR5, UR4, 0x400, URZ ;  /* 0x0000040004057890 */ /* 0x000fe2000fffe03f */
[----:B------:R-:W-:Y:S01]  /*9840*/  WARPGROUP.ARRIVE ;  /* 0x00000000000079c5 */ /* 0x000fe20000000000 */
[----:B------:R-:W-:Y:S01]  /*9850*/  UMOV UR7, 0x40000040 ;  /* 0x4000004000077882 */ /* 0x000fe20000000000 */
[----:B------:R-:W-:Y:S01]  /*9860*/  UMOV UR11, 0x40000040 ;  /* 0x40000040000b7882 */ /* 0x000fe20000000000 */
[----:B------:R-:W-:Y:S01]  /*9870*/  USHF.R.U32.HI UR5, URZ, 0x4, UR5 ;  /* 0x000000043f057899 */ /* 0x000fe20008011605 */
[----:B-1----:R-:W1:Y:S01]  /*9880*/  SHFL.BFLY PT, R7, R6, 0x2, 0x1f ;  /* 0x0c401f0006077f89 */ /* 0x002e6200000e0000 */
[----:B------:R-:W-:Y:S02]  /*9890*/  IMAD.MOV.U32 R121, RZ, RZ, RZ ;  /* 0x000000ffff797224 */ /* 0x000fe400078e00ff */
[----:B------:R-:W-:Y:S01]  /*98a0*/  ULOP3.LUT UR5, UR5, 0x3fff, URZ, 0xc0, !UPT ;  /* 0x00003fff05057892 */ /* 0x000fe2000f8ec03f */
[----:B0-----:R-:W0:Y:S01]  /*98b0*/  SHFL.BFLY PT, R2, R5, 0x2, 0x1f ;  /* 0x0c401f0005027f89 */ /* 0x001e2200000e0000 */
[----:B------:R-:W-:-:S02]  /*98c0*/  IMAD.MOV.U32 R149, RZ, RZ, RZ ;  /* 0x000000ffff957224 */ /* 0x000fc400078e00ff */
[----:B------:R-:W-:Y:S01]  /*98d0*/  ULOP3.LUT UR5, UR5, 0x3800000, URZ, 0xfc, !UPT ;  /* 0x0380000005057892 */ /* 0x000fe2000f8efc3f */
[----:B------:R-:W-:-:S03]  /*98e0*/  IMAD.MOV.U32 R20, RZ, RZ, -0x800000 ;  /* 0xff800000ff147424 */ /* 0x000fc600078e00ff */
[----:B------:R-:W-:-:S04]  /*98f0*/  UIMAD UR6, UR36, 0xa80, UR5 ;  /* 0x00000a80240678a4 */ /* 0x000fc8000f8e0205 */
[----:B------:R-:W-:-:S05]  /*9900*/  UIADD3 UR8, UR6, 0x80, URZ ;  /* 0x0000008006087890 */ /* 0x000fca000fffe03f */
[----:B------:R-:W-:Y:S01]  /*9910*/  HGMMA.64x192x16.F32 R24, R200, gdesc[UR4].tnspB, R24, gsb0 ;  /* 0x42e00004c8187df0 */ /* 0x000fe20008000818 */
[----:B------:R-:W-:Y:S01]  /*9920*/  UMOV UR7, 0x40000040 ;  /* 0x4000004000077882 */ /* 0x000fe20000000000 */
[----:B------:R-:W-:Y:S01]  /*9930*/  UMOV UR10, UR8 ;  /* 0x00000008000a7c82 */ /* 0x000fe20008000000 */
[----:B------:R-:W-:Y:S01]  /*9940*/  UIADD3 UR8, UR6, 0x100, URZ ;  /* 0x0000010006087890 */ /* 0x000fe2000fffe03f */
[----:B-1----:R-:W-:Y:S01]  /*9950*/  FADD.FTZ R7, R7, R6 ;  /* 0x0000000607077221 */ /* 0x002fe20000010000 */
[----:B0-----:R-:W-:-:S04]  /*9960*/  FADD.FTZ R8, R2, R5 ;  /* 0x0000000502087221 */ /* 0x001fc80000010000 */
[----:B------:R-:W0:Y:S04]  /*9970*/  SHFL.BFLY PT, R2, R7, 0x1, 0x1f ;  /* 0x0c201f0007027f89 */ /* 0x000e2800000e0000 */
[----:B------:R-:W1:Y:S01]  /*9980*/  SHFL.BFLY PT, R9, R8, 0x1, 0x1f ;  /* 0x0c201f0008097f89 */ /* 0x000e6200000e0000 */
[----:B0-----:R-:W-:Y:S01]  /*9990*/  FADD.FTZ R10, R7, R2 ;  /* 0x00000002070a7221 */ /* 0x001fe20000010000 */
[----:B------:R-:W-:Y:S02]  /*99a0*/  IMAD.MOV.U32 R2, RZ, RZ, -0x800000 ;  /* 0xff800000ff027424 */ /* 0x000fe400078e00ff */
[----:B-1----:R-:W-:Y:S02]  /*99b0*/  FADD.FTZ R11, R8, R9 ;  /* 0x00000009080b7221 */ /* 0x002fe40000010000 */
[----:B------:R-:W-:-:S03]  /*99c0*/  FSETP.NE.FTZ.AND P1, PT, R10, RZ, PT ;  /* 0x000000ff0a00720b */ /* 0x000fc60003f35000 */
[----:B------:R-:W-:-:S10]  /*99d0*/  FSETP.NE.FTZ.AND P2, PT, R11, RZ, PT ;  /* 0x000000ff0b00720b */ /* 0x000fd40003f55000 */
[----:B------:R-:W0:Y:S01]  /*99e0*/  @P1 MUFU.LG2 R9, R10 ;  /* 0x0000000a00091308 */ /* 0x000e220000000c00 */
[C---:B------:R-:W-:Y:S02]  /*99f0*/  @P1 FMUL.FTZ R5, R0.reuse, 0.69314718246459960938 ;  /* 0x3f31721800051820 */ /* 0x040fe40000410000 */
[----:B------:R-:W-:-:S05]  /*9a00*/  @P2 FMUL.FTZ R7, R0, 0.69314718246459960938 ;  /* 0x3f31721800072820 */ /* 0x000fca0000410000 */
        /* <DEDUP_REMOVED lines=9> */
[----:B------:R-:W-:Y:S01]  /*9aa0*/  HGMMA.64x192x16.F32 R24, R196, gdesc[UR8].tnspB, R24, gsb0 ;  /* 0x42e00008c4187df0 */ /* 0x000fe20008000818 */
[----:B------:R-:W-:Y:S01]  /*9ab0*/  UMOV UR10, UR8 ;  /* 0x00000008000a7c82 */ /* 0x000fe20008000000 */
[----:B------:R-:W-:Y:S01]  /*9ac0*/  UMOV UR11, 0x40000040 ;  /* 0x40000040000b7882 */ /* 0x000fe20000000000 */
[----:B------:R-:W-:Y:S01]  /*9ad0*/  UIADD3 UR8, UR6, 0x180, URZ ;  /* 0x0000018006087890 */ /* 0x000fe2000fffe03f */
[----:B------:R-:W-:Y:S02]  /*9ae0*/  WARPGROUP.DEPBAR.LE gsb0, 0x0 ;  /* 0x00008000000079c5 */ /* 0x000fe40000010000 */
[----:B------:R-:W-:-:S14]  /*9af0*/  WARPGROUP.ARRIVE ;  /* 0x00000000000079c5 */ /* 0x000fdc0000000000 */
        /* <DEDUP_REMOVED lines=9> */
[----:B------:R-:W-:Y:S02]  /*9b90*/  UIADD3 UR8, UR6, 0x280, URZ ;  /* 0x0000028006087890 */ /* 0x000fe4000fffe03f */
[----:B------:R-:W-:Y:S01]  /*9ba0*/  UIADD3 UR6, UR6, 0x300, URZ ;  /* 0x0000030006067890 */ /* 0x000fe2000fffe03f */
[----:B------:R-:W-:Y:S02]  /*9bb0*/  WARPGROUP.DEPBAR.LE gsb0, 0x0 ;  /* 0x00008000000079c5 */ /* 0x000fe40000010000 */
[----:B------:R-:W-:-:S12]  /*9bc0*/  WARPGROUP.ARRIVE ;  /* 0x00000000000079c5 */ /* 0x000fd80000000000 */
[----:B------:R-:W-:Y:S01]  /*9bd0*/  HGMMA.64x192x16.F32 R24, R184, gdesc[UR8].tnspB, R24, gsb0 ;  /* 0x42e00008b8187df0 */ /* 0x000fe20008000818 */
[----:B------:R-:W-:Y:S01]  /*9be0*/  UMOV UR10, UR8 ;  /* 0x00000008000a7c82 */ /* 0x000fe20008000000 */
[----:B------:R-:W-:Y:S01]  /*9bf0*/  UMOV UR11, 0x40000040 ;  /* 0x40000040000b7882 */ /* 0x000fe20000000000 */
[----:B------:R-:W-:Y:S02]  /*9c00*/  WARPGROUP.DEPBAR.LE gsb0, 0x0 ;  /* 0x00008000000079c5 */ /* 0x000fe40000010000 */
[----:B------:R-:W-:-:S15]  /*9c10*/  WARPGROUP.ARRIVE ;  /* 0x00000000000079c5 */ /* 0x000fde0000000000 */
[----:B------:R-:W-:Y:S03]  /*9c20*/  HGMMA.64x192x16.F32 R24, R180, gdesc[UR8].tnspB, R24, gsb0 ;  /* 0x42e00008b4187df0 */ /* 0x000fe60008000818 */
[----:B------:R-:W-:Y:S02]  /*9c30*/  WARPGROUP.DEPBAR.LE gsb0, 0x0 ;  /* 0x00008000000079c5 */ /* 0x000fe40000010000 */
[----:B------:R-:W-:-:S15]  /*9c40*/  WARPGROUP.ARRIVE ;  /* 0x00000000000079c5 */ /* 0x000fde0000000000 */
[----:B------:R-:W-:Y:S03]  /*9c50*/  HGMMA.64x192x16.F32 R24, R176, gdesc[UR4].tnspB, R24, gsb0 ;  /* 0x42e00004b0187df0 */ /* 0x000fe60008000818 */
[----:B------:R-:W-:Y:S02]  /*9c60*/  WARPGROUP.DEPBAR.LE gsb0, 0x0 ;  /* 0x00008000000079c5 */ /* 0x000fe40000010000 */
[----:B0-23--:R-:W-:Y:S05]  /*9c70*/  @!P0 BRA `(.L_x_3647) ;  /* 0x0000000000048947 */ /* 0x00dfea0003800000 */
[----:B------:R-:W-:Y:S01]  /*9c80*/  BPT.TRAP 0x1 ;  /* 0x000000040000795c */ /* 0x000fe20000300000 */
.L_x_3647:
[----:B------:R-:W0:Y:S01]  /*9c90*/  S2UR UR5, SR_SWINHI ;  /* 0x00000000000579c3 */ /* 0x000e220000002f00 */
[----:B------:R-:W-:Y:S01]  /*9ca0*/  ISETP.NE.AND P0, PT, R17, RZ, PT ;  /* 0x000000ff1100720c */ /* 0x000fe20003f05270 */
[-C--:B------:R-:W-:Y:S01]  /*9cb0*/  FMUL.FTZ R154, R26, R149.reuse ;  /* 0x000000951a9a7220 */ /* 0x080fe20000410000 */
[-C--:B------:R-:W-:Y:S01]  /*9cc0*/  FMUL.FTZ R135, R51, R149.reuse ;  /* 0x0000009533877220 */ /* 0x080fe20000410000 */
[----:B------:R-:W-:Y:S01]  /*9cd0*/  FMUL.FTZ R142, R50, R149 ;  /* 0x00000095328e7220 */ /* 0x000fe20000410000 */
[----:B------:R-:W-:Y:S02]  /*9ce0*/  IMAD.U32 R26, RZ, RZ, UR9 ;  /* 0x00000009ff1a7e24 */ /* 0x000fe4000f8e00ff */
[-C--:B------:R-:W-:Y:S01]  /*9cf0*/  FMUL.FTZ R12, R49, R121.reuse ;  /* 0x00000079310c7220 */ /* 0x080fe20000410000 */
[-C--:B------:R-:W-:Y:S01]  /*9d00*/  FMUL.FTZ R13, R48, R121.reuse ;  /* 0x00000079300d7220 */ /* 0x080fe20000410000 */
[----:B------:R-:W-:Y:S01]  /*9d10*/  FMUL.FTZ R10, R45, R121 ;  /* 0x000000792d0a7220 */ /* 0x000fe20000410000 */
[----:B------:R-:W-:Y:S01]  /*9d20*/  FMUL.FTZ R143, R47, R149 ;  /* 0x000000952f8f7220 */ /* 0x000fe20000410000 */
[----:B------:R-:W-:Y:S01]  /*9d30*/  FMUL.FTZ R7, R28, R121 ;  /* 0x000000791c077220 */ /* 0x000fe20000410000 */
[----:B------:R-:W-:Y:S01]  /*9d40*/  FMUL.FTZ R127, R75, R149 ;  /* 0x000000954b7f7220 */ /* 0x000fe20000410000 */
[----:B------:R-:W-:Y:S01]  /*9d50*/  FMUL.FTZ R6, R29, R121 ;  /* 0x000000791d067220 */ /* 0x000fe20000410000 */
[----:B------:R-:W-:Y:S01]  /*9d60*/  FMUL.FTZ R130, R74, R149 ;  /* 0x000000954a827220 */ /* 0x000fe20000410000 */
[----:B------:R-:W-:-:S02]  /*9d70*/  @P0 VIADD R26, R26, 0x36860 ;  /* 0x000368601a1a0836 */ /* 0x000fc40000000000 */
[-C--:B------:R-:W-:Y:S01]  /*9d80*/  FMUL.FTZ R126, R86, R149.reuse ;  /* 0x00000095567e7220 */ /* 0x080fe20000410000 */
[-C--:B------:R-:W-:Y:S01]  /*9d90*/  FMUL.FTZ R141, R43, R149.reuse ;  /* 0x000000952b8d7220 */ /* 0x080fe20000410000 */
[-C--:B------:R-:W-:Y:S01]  /*9da0*/  FMUL.FTZ R125, R82, R149.reuse ;  /* 0x00000095527d7220 */ /* 0x080fe20000410000 */
[----:B------:R-:W-:Y:S01]  /*9db0*/  FMUL.FTZ R152, R30, R149 ;  /* 0x000000951e987220 */ /* 0x000fe20000410000 */
[----:B------:R-:W-:Y:S01]  /*9dc0*/  @P0 PRMT R26, R19, 0x654, R26 ;  /* 0x00000654131a0816 */ /* 0x000fe2000000001a */
[----:B------:R-:W-:Y:S01]  /*9dd0*/  FMUL.FTZ R9, R37, R121 ;  /* 0x0000007925097220 */ /* 0x000fe20000410000 */
[----:B------:R-:W-:Y:S01]  /*9de0*/  FMUL.FTZ R132, R70, R149 ;  /* 0x0000009546847220 */ /* 0x000fe20000410000 */
[----:B------:R-:W-:Y:S01]  /*9df0*/  FMUL.FTZ R8, R41, R121 ;  /* 0x0000007929087220 */ /* 0x000fe20000410000 */
[----:B------:R1:W-:Y:S01]  /*9e00*/  @P0 SYNCS.ARRIVE.TRANS64.RED.A1T0 RZ, [R26+URZ], RZ ;  /* 0x000000ff1aff09a7 */ /* 0x0003e2000810043f */
[----:B------:R-:W-:Y:S01]  /*9e10*/  UMOV UR6, UR4 ;  /* 0x0000000400067c82 */ /* 0x000fe20008000000 */
[----:B0-----:R-:W-:Y:S01]  /*9e20*/  UMOV UR7, UR5 ;  /* 0x0000000500077c82 */ /* 0x001fe20008000000 */
[----:B------:R-:W-:Y:S01]  /*9e30*/  FMUL.FTZ R37, R27, R149 ;  /* 0x000000951b257220 */ /* 0x000fe20000410000 */
[----:B------:R-:W-:-:S02]  /*9e40*/  IMAD.U32 R50, RZ, RZ, UR6 ;  /* 0x00000006ff327e24 */ /* 0x000fc4000f8e00ff */
[-C--:B------:R-:W-:Y:S01]  /*9e50*/  FMUL.FTZ R138, R66, R149.reuse ;  /* 0x00000095428a7220 */ /* 0x080fe20000410000 */
[----:B------:R-:W-:Y:S02]  /*9e60*/  IMAD.U32 R51, RZ, RZ, UR7 ;  /* 0x00000007ff337e24 */ /* 0x000fe4000f8e00ff */
[-C--:B------:R-:W-:Y:S01]  /*9e70*/  FMUL.FTZ R136, R55, R149.reuse ;  /* 0x0000009537887220 */ /* 0x080fe20000410000 */
[----:B------:R-:W-:Y:S02]  /*9e80*/  IMAD R27, R209, 0x40, R23 ;  /* 0x00000040d11b7824 */ /* 0x000fe400078e0217 */
[----:B------:R-:W-:Y:S01]  /*9e90*/  FMUL.FTZ R139, R54, R149 ;  /* 0x00000095368b7220 */ /* 0x000fe20000410000 */
[----:B------:R-:W-:-:S04]  /*9ea0*/  IMAD.WIDE R48, R217, 0x2, R50 ;  /* 0x00000002d9307825 */ /* 0x000fc800078e0232 */
[-C--:B------:R-:W-:Y:S01]  /*9eb0*/  FMUL.FTZ R3, R56, R121.reuse ;  /* 0x0000007938037220 */ /* 0x080fe20000410000 */
[----:B------:R-:W-:Y:S01]  /*9ec0*/  FMUL.FTZ R14, R53, R121 ;  /* 0x00000079350e7220 */ /* 0x000fe20000410000 */
[----:B------:R-:W-:Y:S01]  /*9ed0*/  FMUL.FTZ R123, R87, R149 ;  /* 0x00000095577b7220 */ /* 0x000fe20000410000 */
[----:B------:R-:W-:Y:S01]  /*9ee0*/  IMAD.WIDE R50, R27, 0x2, R50 ;  /* 0x000000021b327825 */ /* 0x000fe200078e0232 */
[----:B------:R-:W-:-:S03]  /*9ef0*/  IADD3 R45, P1, R48, 0x8000, RZ ;  /* 0x00008000302d7810 */ /* 0x000fc60007f3e0ff */
[-C--:B------:R-:W-:Y:S01]  /*9f00*/  FMUL.FTZ R145, R35, R149.reuse ;  /* 0x0000009523917220 */ /* 0x080fe20000410000 */
[C---:B------:R-:W-:Y:S01]  /*9f10*/  IADD3 R47, P0, R48.reuse, 0x8020, RZ ;  /* 0x00008020302f7810 */ /* 0x040fe20007f1e0ff */
[----:B------:R-:W-:Y:S01]  /*9f20*/  FMUL.FTZ R122, R83, R149 ;  /* 0x00000095537a7220 */ /* 0x000fe20000410000 */
[----:B-1----:R-:W-:Y:S01]  /*9f30*/  LOP3.LUT R26, R45, 0x380, RZ, 0xc0, !PT ;  /* 0x000003802d1a7812 */ /* 0x002fe200078ec0ff */
[--C-:B------:R-:W-:Y:S01]  /*9f40*/  IMAD.X R87, RZ, RZ, R49.reuse, P1 ;  /* 0x000000ffff577224 */ /* 0x100fe200008e0631 */
[----:B------:R-:W-:Y:S01]  /*9f50*/  IADD3 R75, P5, R48, 0x8060, RZ ;  /* 0x00008060304b7810 */ /* 0x000fe20007fbe0ff */
[-C--:B------:R-:W-:Y:S01]  /*9f60*/  FMUL.FTZ R4, R25, R121.reuse ;  /* 0x0000007919047220 */ /* 0x080fe20000410000 */
[----:B------:R-:W-:Y:S01]  /*9f70*/  LOP3.LUT R28, R47, 0x380, RZ, 0xc0, !PT ;  /* 0x000003802f1c7812 */ /* 0x000fe200078ec0ff */
[----:B------:R-:W-:Y:S01]  /*9f80*/  FMUL.FTZ R5, R24, R121 ;  /* 0x0000007918057220 */ /* 0x000fe20000410000 */
[----:B------:R-:W-:Y:S01]  /*9f90*/  SHF.R.U64 R26, R26, 0x3, RZ ;  /* 0x000000031a1a7819 */ /* 0x000fe200000012ff */
[----:B------:R-:W-:Y:S01]  /*9fa0*/  FMUL.FTZ R144, R39, R149 ;  /* 0x0000009527907220 */ /* 0x000fe20000410000 */
[----:B------:R-:W-:Y:S01]  /*9fb0*/  IADD3 R29, P3, R48, 0x20, RZ ;  /* 0x00000020301d7810 */ /* 0x000fe20007f7e0ff */
[--C-:B------:R-:W-:Y:S01]  /*9fc0*/  IMAD.X R83, RZ, RZ, R49.reuse, P0 ;  /* 0x000000ffff537224 */ /* 0x100fe200000e0631 */
        /* <DEDUP_REMOVED lines=8> */
[----:B------:R-:W-:Y:S01]  /*a050*/  LOP3.LUT R26, R29, 0x380, RZ, 0xc0, !PT ;  /* 0x000003801d1a7812 */ /* 0x000fe200078ec0ff */
[-C--:B------:R-:W-:Y:S01]  /*a060*/  FMUL.FTZ R25, R44, R121.reuse ;  /* 0x000000792c197220 */ /* 0x080fe20000410000 */
[----:B------:R-:W-:Y:S01]  /*a070*/  SHF.R.U64 R74, R74, 0x3, RZ ;  /* 0x000000034a4a7819 */ /* 0x000fe200000012ff */
[----:B------:R-:W-:Y:S01]  /*a080*/  FMUL.FTZ R15, R52, R121 ;  /* 0x00000079340f7220 */ /* 0x000fe20000410000 */
[----:B------:R-:W-:Y:S01]  /*a090*/  LOP3.LUT R82, R28, R47, RZ, 0x3c, !PT ;  /* 0x0000002f1c527212 */ /* 0x000fe200078e3cff */
[-C--:B------:R-:W-:Y:S01]  /*a0a0*/  FMUL.FTZ R24, R57, R121.reuse ;  /* 0x0000007939187220 */ /* 0x080fe20000410000 */
[----:B------:R-:W-:Y:S01]  /*a0b0*/  LOP3.LUT R28, R43, 0x380, RZ, 0xc0, !PT ;  /* 0x000003802b1c7812 */ /* 0x000fe200078ec0ff */
[-C--:B------:R-:W-:Y:S01]  /*a0c0*/  FMUL.FTZ R61, R61, R121.reuse ;  /* 0x000000793d3d7220 */ /* 0x080fe20000410000 */
[----:B------:R-:W-:Y:S01]  /*a0d0*/  SHF.R.U64 R26, R26, 0x3, RZ ;  /* 0x000000031a1a7819 */ /* 0x000fe200000012ff */
[-C--:B------:R-:W-:Y:S01]  /*a0e0*/  FMUL.FTZ R60, R60, R121.reuse ;  /* 0x000000793c3c7220 */ /* 0x080fe20000410000 */
[----:B------:R-:W-:Y:S01]  /*a0f0*/  IADD3 R30, P4, R48, 0x4040, RZ ;  /* 0x00004040301e7810 */ /* 0x000fe20007f9e0ff */
[----:B------:R-:W-:Y:S01]  /*a100*/  FMUL.FTZ R65, R65, R121 ;  /* 0x0000007941417220 */ /* 0x000fe20000410000 */
[----:B------:R-:W-:Y:S01]  /*a110*/  LOP3.LUT R74, R74, R75, RZ, 0x3c, !PT ;  /* 0x0000004b4a4a7212 */ /* 0x000fe200078e3cff */
[--C-:B------:R-:W-:Y:S01]  /*a120*/  IMAD.X R75, RZ, RZ, R49.reuse, P5 ;  /* 0x000000ffff4b7224 */ /* 0x100fe200028e0631 */
[----:B------:R-:W-:Y:S01]  /*a130*/  SHF.R.U64 R28, R28, 0x3, RZ ;  /* 0x000000031c1c7819 */ /* 0x000fe200000012ff */
[--C-:B------:R-:W-:Y:S01]  /*a140*/  IMAD.X R55, RZ, RZ, R49.reuse, P4 ;  /* 0x000000ffff377224 */ /* 0x100fe200020e0631 */
[----:B------:R-:W-:Y:S01]  /*a150*/  LOP3.LUT R70, R26, R29, RZ, 0x3c, !PT ;  /* 0x0000001d1a467212 */ /* 0x000fe200078e3cff */
[-C--:B------:R-:W-:Y:S01]  /*a160*/  FMUL.FTZ R64, R64, R121.reuse ;  /* 0x0000007940407220 */ /* 0x080fe20000410000 */
[----:B------:R-:W-:Y:S01]  /*a170*/  IADD3 R41, P5, R48, 0x4020, RZ ;  /* 0x0000402030297810 */ /* 0x000fe20007fbe0ff */
[-C--:B------:R-:W-:Y:S01]  /*a180*/  FMUL.FTZ R69, R69, R121.reuse ;  /* 0x0000007945457220 */ /* 0x080fe20000410000 */
[----:B------:R-:W-:Y:S01]  /*a190*/  LOP3.LUT R29, R30, 0x380, RZ, 0xc0, !PT ;  /* 0x000003801e1d7812 */ /* 0x000fe200078ec0ff */
[----:B------:R-:W-:Y:S01]  /*a1a0*/  FMUL.FTZ R68, R68, R121 ;  /* 0x0000007944447220 */ /* 0x000fe20000410000 */
[----:B------:R-:W-:Y:S01]  /*a1b0*/  LOP3.LUT R66, R28, R43, RZ, 0x3c, !PT ;  /* 0x0000002b1c427212 */ /* 0x000fe200078e3cff */
        /* <DEDUP_REMOVED lines=9> */
[----:B------:R-:W-:Y:S01]  /*a250*/  IADD3 R29, P4, R50, 0x1000, RZ ;  /* 0x00001000321d7810 */ /* 0x000fe20007f9e0ff */
[----:B------:R-:W-:Y:S01]  /*a260*/  FMUL.FTZ R80, R80, R121 ;  /* 0x0000007950507220 */ /* 0x000fe20000410000 */
[----:B------:R-:W-:Y:S01]  /*a270*/  LOP3.LUT R56, R28, R41, RZ, 0x3c, !PT ;  /* 0x000000291c387212 */ /* 0x000fe200078e3cff */
[-C--:B------:R-:W-:Y:S01]  /*a280*/  FMUL.FTZ R85, R85, R121.reuse ;  /* 0x0000007955557220 */ /* 0x080fe20000410000 */
[----:B------:R-:W-:Y:S01]  /*a290*/  LOP3.LUT R27, R48, 0x380, RZ, 0xc0, !PT ;  /* 0x00000380301b7812 */ /* 0x000fe200078ec0ff */
[-C--:B------:R-:W-:Y:S01]  /*a2a0*/  FMUL.FTZ R84, R84, R121.reuse ;  /* 0x0000007954547220 */ /* 0x080fe20000410000 */
[----:B------:R-:W-:Y:S01]  /*a2b0*/  LOP3.LUT R28, R29, 0x380, RZ, 0xc0, !PT ;  /* 0x000003801d1c7812 */ /* 0x000fe200078ec0ff */
[-C--:B------:R-:W-:Y:S01]  /*a2c0*/  FMUL.FTZ R89, R89, R121.reuse ;  /* 0x0000007959597220 */ /* 0x080fe20000410000 */
[----:B------:R-:W-:Y:S01]  /*a2d0*/  IADD3 R53, P6, R48, 0x8040, RZ ;  /* 0x0000804030357810 */ /* 0x000fe20007fde0ff */
[-C--:B------:R-:W-:Y:S01]  /*a2e0*/  FMUL.FTZ R88, R88, R121.reuse ;  /* 0x0000007958587220 */ /* 0x080fe20000410000 */
[----:B------:R-:W-:Y:S01]  /*a2f0*/  IADD3 R35, P1, R48, 0x40, RZ ;  /* 0x0000004030237810 */ /* 0x000fe20007f3e0ff */
        /* <DEDUP_REMOVED lines=14> */
[----:B------:R-:W-:Y:S01]  /*a3e0*/  IADD3 R39, P0, R48, 0x60, RZ ;  /* 0x0000006030277810 */ /* 0x000fe20007f1e0ff */
[-C--:B------:R-:W-:Y:S01]  /*a3f0*/  FMUL.FTZ R121, R79, R149.reuse ;  /* 0x000000954f797220 */ /* 0x080fe20000410000 */
[----:B------:R-:W-:Y:S01]  /*a400*/  SHF.R.U64 R27, R27, 0x3, RZ ;  /* 0x000000031b1b7819 */ /* 0x000fe200000012ff */
[----:B------:R-:W-:Y:S01]  /*a410*/  FMUL.FTZ R33, R31, R149 ;  /* 0x000000951f217220 */ /* 0x000fe20000410000 */
[----:B------:R-:W-:Y:S01]  /*a420*/  SHF.R.U64 R28, R28, 0x3, RZ ;  /* 0x000000031c1c7819 */ /* 0x000fe200000012ff */
[----:B------:R-:W-:-:S02]  /*a430*/  IMAD.X R79, RZ, RZ, R49, P6 ;  /* 0x000000ffff4f7224 */ /* 0x000fc400030e0631 */
[----:B------:R-:W-:Y:S01]  /*a440*/  FMUL.FTZ R134, R63, R149 ;  /* 0x000000953f867220 */ /* 0x000fe20000410000 */
[----:B------:R-:W-:Y:S01]  /*a450*/  IADD3 R31, P6, R48, 0x4000, RZ ;  /* 0x00004000301f7810 */ /* 0x000fe20007fde0ff */
[--C-:B------:R-:W-:Y:S01]  /*a460*/  IMAD.X R63, RZ, RZ, R49.reuse, P1 ;  /* 0x000000ffff3f7224 */ /* 0x100fe200008e0631 */
[----:B------:R-:W-:Y:S01]  /*a470*/  LOP3.LUT R48, R27, R48, RZ, 0x3c, !PT ;  /* 0x000000301b307212 */ /* 0x000fe200078e3cff */
[----:B------:R-:W-:Y:S01]  /*a480*/  IMAD.X R27, RZ, RZ, R49, P0 ;  /* 0x000000ffff1b7224 */ /* 0x000fe200000e0631 */
[----:B------:R-:W-:Y:S01]  /*a490*/  LOP3.LUT R28, R28, R29, RZ, 0x3c, !PT ;  /* 0x0000001d1c1c7212 */ /* 0x000fe200078e3cff */
[-C--:B------:R-:W-:Y:S01]  /*a4a0*/  FMUL.FTZ R124, R91, R149.reuse ;  /* 0x000000955b7c7220 */ /* 0x080fe20000410000 */
[----:B------:R-:W-:Y:S01]  /*a4b0*/  LOP3.LUT R32, R53, 0x380, RZ, 0xc0, !PT ;  /* 0x0000038035207812 */ /* 0x000fe200078ec0ff */
[-C--:B------:R-:W-:Y:S01]  /*a4c0*/  FMUL.FTZ R91, R90, R149.reuse ;  /* 0x000000955a5b7220 */ /* 0x080fe20000410000 */
[C---:B------:R-:W-:Y:S01]  /*a4d0*/  IADD3 R29, P1, R50.reuse, 0x4000, RZ ;  /* 0x00004000321d7810 */ /* 0x040fe20007f3e0ff */
[----:B------:R-:W0:Y:S01]  /*a4e0*/  LDC R90, c[0x0][0xbe8] ;  /* 0x0002fa00ff5a7b82 */ /* 0x000e220000000800 */
[----:B------:R-:W-:Y:S01]  /*a4f0*/  IADD3 R41, P0, R50, 0x5000, RZ ;  /* 0x0000500032297810 */ /* 0x000fe20007f1e0ff */
[-C--:B------:R-:W-:Y:S01]  /*a500*/  FMUL.FTZ R128, R78, R149.reuse ;  /* 0x000000954e807220 */ /* 0x080fe20000410000 */
[----:B------:R-:W-:Y:S01]  /*a510*/  SHF.R.U64 R32, R32, 0x3, RZ ;  /* 0x0000000320207819 */ /* 0x000fe200000012ff */
[-C--:B------:R-:W-:Y:S01]  /*a520*/  FMUL.FTZ R137, R62, R149.reuse ;  /* 0x000000953e897220 */ /* 0x080fe20000410000 */
[----:B------:R-:W-:Y:S01]  /*a530*/  LOP3.LUT R36, R29, 0x380, RZ, 0xc0, !PT ;  /* 0x000003801d247812 */ /* 0x000fe200078ec0ff */
[-C--:B------:R-:W-:Y:S01]  /*a540*/  FMUL.FTZ R146, R34, R149.reuse ;  /* 0x0000009522927220 */ /* 0x080fe20000410000 */
[----:B------:R-:W-:Y:S01]  /*a550*/  LOP3.LUT R40, R41, 0x380, RZ, 0xc0, !PT ;  /* 0x0000038029287812 */ /* 0x000fe200078ec0ff */
[----:B------:R-:W-:Y:S01]  /*a560*/  FMUL.FTZ R147, R38, R149 ;  /* 0x0000009526937220 */ /* 0x000fe20000410000 */
        /* <DEDUP_REMOVED lines=9> */
[--C-:B------:R-:W-:Y:S01]  /*a600*/  IMAD.X R29, RZ, RZ, R51.reuse, P4 ;  /* 0x000000ffff1d7224 */ /* 0x100fe200020e0633 */
[----:B------:R-:W-:Y:S01]  /*a610*/  SHF.R.U64 R32, R32, 0x3, RZ ;  /* 0x0000000320207819 */ /* 0x000fe200000012ff */
[----:B------:R-:W-:Y:S01]  /*a620*/  FMUL.FTZ R131, R67, R149 ;  /* 0x0000009543837220 */ /* 0x000fe20000410000 */
[----:B------:R-:W-:Y:S01]  /*a630*/  LOP3.LUT R40, R40, R41, RZ, 0x3c, !PT ;  /* 0x0000002928287212 */ /* 0x000fe200078e3cff */
[-C--:B------:R-:W-:Y:S01]  /*a640*/  FMUL.FTZ R129, R71, R149.reuse ;  /* 0x0000009547817220 */ /* 0x080fe20000410000 */
[----:B------:R-:W-:Y:S01]  /*a650*/  IADD3 R41, P4, R50, 0x8000, RZ ;  /* 0x0000800032297810 */ /* 0x000fe20007f9e0ff */
[----:B------:R-:W-:Y:S01]  /*a660*/  FMUL.FTZ R95, R95, R149 ;  /* 0x000000955f5f7220 */ /* 0x000fe20000410000 */
[----:B------:R-:W-:Y:S01]  /*a670*/  LOP3.LUT R62, R32, R35, RZ, 0x3c, !PT ;  /* 0x00000023203e7212 */ /* 0x000fe200078e3cff */
[-C--:B------:R-:W-:Y:S01]  /*a680*/  FMUL.FTZ R94, R94, R149.reuse ;  /* 0x000000955e5e7220 */ /* 0x080fe20000410000 */
[----:B------:R-:W-:Y:S01]  /*a690*/  LOP3.LUT R32, R41, 0x380, RZ, 0xc0, !PT ;  /* 0x0000038029207812 */ /* 0x000fe200078ec0ff */
[----:B------:R-:W-:Y:S01]  /*a6a0*/  FMUL.FTZ R99, R99, R149 ;  /* 0x0000009563637220 */ /* 0x000fe20000410000 */
[----:B------:R-:W-:Y:S01]  /*a6b0*/  F2FP.F16.F32.PACK_AB R4, R4, R5 ;  /* 0x000000050404723e */ /* 0x000fe200000000ff */
[-C--:B------:R-:W-:Y:S01]  /*a6c0*/  FMUL.FTZ R98, R98, R149.reuse ;  /* 0x0000009562627220 */ /* 0x080fe20000410000 */
[----:B------:R-:W-:Y:S01]  /*a6d0*/  SHF.R.U64 R32, R32, 0x3, RZ ;  /* 0x0000000320207819 */ /* 0x000fe200000012ff */
[----:B------:R-:W-:Y:S01]  /*a6e0*/  FMUL.FTZ R103, R103, R149 ;  /* 0x0000009567677220 */ /* 0x000fe20000410000 */
[----:B------:R-:W-:Y:S01]  /*a6f0*/  F2FP.F16.F32.PACK_AB R5, R37, R154 ;  /* 0x0000009a2505723e */ /* 0x000fe200000000ff */
[--C-:B------:R-:W-:Y:S01]  /*a700*/  IMAD.X R37, RZ, RZ, R51.reuse, P1 ;  /* 0x000000ffff257224 */ /* 0x100fe200008e0633 */
[----:B------:R-:W-:Y:S01]  /*a710*/  LOP3.LUT R32, R32, R41, RZ, 0x3c, !PT ;  /* 0x0000002920207212 */ /* 0x000fe200078e3cff */
[----:B------:R-:W-:Y:S01]  /*a720*/  IMAD.X R41, RZ, RZ, R51, P0 ;  /* 0x000000ffff297224 */ /* 0x000fe200000e0633 */
[----:B0-----:R-:W-:Y:S01]  /*a730*/  ISETP.NE.AND P1, PT, R90, 0x1, PT ;  /* 0x000000015a00780c */ /* 0x001fe20003f25270 */
        /* <DEDUP_REMOVED lines=10> */
[----:B------:R-:W-:Y:S01]  /*a7e0*/  MOV R149, R48 ;  /* 0x0000003000957202 */ /* 0x000fe20000000f00 */
[----:B------:R-:W0:Y:S01]  /*a7f0*/  LDC R155, c[0x0][0xc38] ;  /* 0x00030e00ff9b7b82 */ /* 0x000e220000000800 */
[----:B------:R-:W-:Y:S01]  /*a800*/  LOP3.LUT R48, R151, 0x380, RZ, 0xc0, !PT ;  /* 0x0000038097307812 */ /* 0x000fe200078ec0ff */
[--C-:B------:R-:W-:Y:S01]  /*a810*/  IMAD.X R67, RZ, RZ, R49.reuse, P2 ;  /* 0x000000ffff437224 */ /* 0x100fe200010e0631 */
[----:B------:R-:W-:Y:S01]  /*a820*/  R2UR UR14, R212 ;  /* 0x00000000d40e72ca */ /* 0x000fe200000e0000 */
[----:B------:R-:W-:Y:S01]  /*a830*/  ULDC UR10, c[0x0][0xc44] ;  /* 0x00031100000a7ab9 */ /* 0x000fe20000000800 */
[----:B------:R-:W-:Y:S01]  /*a840*/  SHF.R.U64 R48, R48, 0x3, RZ ;  /* 0x0000000330307819 */ /* 0x000fe200000012ff */
[----:B------:R-:W-:Y:S01]  /*a850*/  ULDC.64 UR8, c[0x0][0xb90] ;  /* 0x0002e40000087ab9 */ /* 0x000fe20000000a00 */
[----:B------:R-:W-:Y:S01]  /*a860*/  R2UR UR13, R213 ;  /* 0x00000000d50d72ca */ /* 0x000fe200000e0000 */
[----:B------:R-:W1:Y:S01]  /*a870*/  @P1 LDC R153, c[0x0][0xbf0] ;  /* 0x0002fc00ff991b82 */ /* 0x000e620000000800 */
[----:B------:R-:W-:Y:S01]  /*a880*/  LOP3.LUT R48, R48, R151, RZ, 0x3c, !PT ;  /* 0x0000009730307212 */ /* 0x000fe200078e3cff */
[--C-:B------:R-:W-:Y:S01]  /*a890*/  IMAD.X R71, RZ, RZ, R49.reuse, P3 ;  /* 0x000000ffff477224 */ /* 0x100fe200018e0631 */
[----:B------:R-:W-:Y:S01]  /*a8a0*/  R2UR UR12, R211 ;  /* 0x00000000d30c72ca */ /* 0x000fe200000e0000 */
[--C-:B------:R-:W-:Y:S01]  /*a8b0*/  IMAD.X R57, RZ, RZ, R49.reuse, P5 ;  /* 0x000000ffff397224 */ /* 0x100fe200028e0631 */
[----:B------:R-:W-:Y:S01]  /*a8c0*/  MOV R75, R74 ;  /* 0x0000004a004b7202 */ /* 0x000fe20000000f00 */
[----:B------:R-:W-:Y:S01]  /*a8d0*/  IMAD.X R59, RZ, RZ, R49, P6 ;  /* 0x000000ffff3b7224 */ /* 0x000fe200030e0631 */
[----:B------:R-:W-:Y:S01]  /*a8e0*/  MOV R78, R78 ;  /* 0x0000004e004e7202 */ /* 0x000fe20000000f00 */
[----:B------:R-:W2:Y:S01]  /*a8f0*/  @P1 LDC R151, c[0x0][0xbec] ;  /* 0x0002fb00ff971b82 */ /* 0x000ea20000000800 */
[----:B------:R-:W-:Y:S01]  /*a900*/  UIADD3 UR5, -UR14, URZ, URZ ;  /* 0x0000003f0e057290 */ /* 0x000fe2000fffe13f */
[----:B------:R-:W-:Y:S01]  /*a910*/  MOV R79, R66 ;  /* 0x00000042004f7202 */ /* 0x000fe20000000f00 */
[----:B------:R-:W-:Y:S01]  /*a920*/  IMAD.X R49, RZ, RZ, R51, P0 ;  /* 0x000000ffff317224 */ /* 0x000fe200000e0633 */
[----:B------:R-:W-:Y:S01]  /*a930*/  LOP3.LUT R26, R31, 0x380, RZ, 0xc0, !PT ;  /* 0x000003801f1a7812 */ /* 0x000fe200078ec0ff */
[----:B------:R-:W-:-:S02]  /*a940*/  UIMAD UR10, UR10, UR5, UR13 ;  /* 0x000000050a0a72a4 */ /* 0x000fc4000f8e020d */
[----:B------:R-:W-:Y:S01]  /*a950*/  IMAD R74, RZ, RZ, -UR13 ;  /* 0x8000000dff4a7e24 */ /* 0x000fe2000f8e02ff */
[----:B------:R-:W-:Y:S01]  /*a960*/  F2FP.F16.F32.PACK_AB R6, R6, R7 ;  /* 0x000000070606723e */ /* 0x000fe200000000ff */
[----:B------:R-:W3:Y:S01]  /*a970*/  LDC.64 R66, c[0x0][0xb98] ;  /* 0x0002e600ff427b82 */ /* 0x000ee20000000a00 */
[----:B------:R-:W-:Y:S01]  /*a980*/  USHF.R.S32.HI UR11, URZ, 0x1f, UR10 ;  /* 0x0000001f3f0b7899 */ /* 0x000fe2000801140a */
[----:B0-----:R-:W-:Y:S01]  /*a990*/  IMAD R74, R155, R74, UR12 ;  /* 0x0000000c9b4a7e24 */ /* 0x001fe2000f8e024a */
[----:B------:R-:W-:-:S05]  /*a9a0*/  F2FP.F16.F32.PACK_AB R7, R33, R152 ;  /* 0x000000982107723e */ /* 0x000fca00000000ff */
[----:B------:R-:W-:Y:S01]  /*a9b0*/  BAR.SYNC.DEFER_BLOCKING 0x1, 0x100 ;  /* 0x0044000000007b1d */ /* 0x000fe20000010000 */
[----:B------:R-:W-:Y:S01]  /*a9c0*/  SHF.R.U64 R26, R26, 0x3, RZ ;  /* 0x000000031a1a7819 */ /* 0x000fe200000012ff */
[----:B------:R-:W-:Y:S01]  /*a9d0*/  UIMAD UR5, UR11, UR8, URZ ;  /* 0x000000080b0572a4 */ /* 0x000fe2000f8e023f */
[----:B------:R-:W-:Y:S01]  /*a9e0*/  IMAD R152, R74, 0x80, R216 ;  /* 0x000000804a987824 */ /* 0x000fe200078e02d8 */
[----:B------:R-:W-:Y:S01]  /*a9f0*/  UIMAD.WIDE.U32 UR6, UR10, UR8, URZ ;  /* 0x000000080a0672a5 */ /* 0x000fe2000f8e003f */
[----:B------:R-:W-:Y:S01]  /*aa00*/  LOP3.LUT R58, R26, R31, RZ, 0x3c, !PT ;  /* 0x0000001f1a3a7212 */ /* 0x000fe200078e3cff */
[----:B------:R-:W-:Y:S01]  /*aa10*/  UIMAD UR5, UR10, UR9, UR5 ;  /* 0x000000090a0572a4 */ /* 0x000fe2000f8e0205 */
[----:B------:R-:W-:Y:S01]  /*aa20*/  LOP3.LUT R26, R39, 0x380, RZ, 0xc0, !PT ;  /* 0x00000380271a7812 */ /* 0x000fe200078ec0ff */
[----:B------:R-:W-:Y:S01]  /*aa30*/  USHF.R.S32.HI UR12, URZ, 0x1f, UR14 ;  /* 0x0000001f3f0c7899 */ /* 0x000fe2000801140e */
[----:B------:R-:W-:Y:S01]  /*aa40*/  MOV R54, R54 ;  /* 0x0000003600367202 */ /* 0x000fe20000000f00 */
[----:B------:R-:W-:Y:S01]  /*aa50*/  IMAD.U32 R52, RZ, RZ, UR6 ;  /* 0x00000006ff347e24 */ /* 0x000fe2000f8e00ff */
[----:B------:R-:W-:Y:S01]  /*aa60*/  UIADD3 UR6, UR7, UR5, URZ ;  /* 0x0000000507067290 */ /* 0x000fe2000fffe03f */
[----:B------:R-:W-:Y:S01]  /*aa70*/  IMAD.MOV.U32 R55, RZ, RZ, R152 ;  /* 0x000000ffff377224 */ /* 0x000fe200078e0098 */
[----:B------:R-:W-:Y:S01]  /*aa80*/  SHF.R.U64 R26, R26, 0x3, RZ ;  /* 0x000000031a1a7819 */ /* 0x000fe200000012ff */
[----:B------:R-:W-:Y:S01]  /*aa90*/  IMAD.U32 R53, RZ, RZ, UR7 ;  /* 0x00000007ff357e24 */ /* 0x000fe2000f8e00ff */
[----:B------:R-:W-:Y:S01]  /*aaa0*/  F2FP.F16.F32.PACK_AB R8, R8, R21 ;  /* 0x000000150808723e */ /* 0x000fe200000000ff */
[----:B------:R-:W-:Y:S01]  /*aab0*/  ULDC UR5, c[0x0][0xa88] ;  /* 0x0002a20000057ab9 */ /* 0x000fe20000000800 */
[----:B------:R-:W-:Y:S01]  /*aac0*/  LOP3.LUT R26, R26, R39, RZ, 0x3c, !PT ;  /* 0x000000271a1a7212 */ /* 0x000fe200078e3cff */
[----:B------:R-:W-:Y:S01]  /*aad0*/  IMAD.U32 R53, RZ, RZ, UR6 ;  /* 0x00000006ff357e24 */ /* 0x000fe2000f8e00ff */
[----:B------:R-:W-:Y:S01]  /*aae0*/  MOV R70, R70 ;  /* 0x0000004600467202 */ /* 0x000fe20000000f00 */
[----:B------:R-:W-:Y:S01]  /*aaf0*/  ULDC.64 UR6, c[0x0][0xb88] ;  /* 0x0002e20000067ab9 */ /* 0x000fe20000000a00 */
[----:B------:R-:W-:Y:S01]  /*ab00*/  MOV R62, R62 ;  /* 0x0000003e003e7202 */ /* 0x000fe20000000f00 */
[----:B---3--:R-:W-:Y:S01]  /*ab10*/  IMAD.WIDE.U32 R52, R66, UR14, R52 ;  /* 0x0000000e42347c25 */ /* 0x008fe2000f8e0034 */
[----:B------:R-:W-:Y:S01]  /*ab20*/  F2FP.F16.F32.PACK_AB R10, R10, R25 ;  /* 0x000000190a0a723e */ /* 0x000fe200000000ff */
[----:B------:R2:W-:Y:S01]  /*ab30*/  STSM.16.M88.4 [R149], R4 ;  /* 0x0000000495007844 */ /* 0x0005e20000000200 */
[----:B------:R-:W-:Y:S01]  /*ab40*/  F2FP.F16.F32.PACK_AB R24, R24, R3 ;  /* 0x000000031818723e */ /* 0x000fe200000000ff */
[----:B------:R-:W-:Y:S01]  /*ab50*/  ULDC.64 UR8, c[0x0][0x208] ;  /* 0x0000820000087ab9 */ /* 0x000fe20000000a00 */
[----:B------:R-:W-:Y:S01]  /*ab60*/  IADD3 R47, P3, R50, 0x7000, RZ ;  /* 0x00007000322f7810 */ /* 0x000fe20007f7e0ff */
[----:B------:R-:W-:Y:S01]  /*ab70*/  IMAD.X R33, RZ, RZ, R51, P4 ;  /* 0x000000ffff217224 */ /* 0x000fe200020e0633 */
[----:B------:R-:W-:-:S02]  /*ab80*/  F2FP.F16.F32.PACK_AB R12, R12, R13 ;  /* 0x0000000d0c0c723e */ /* 0x000fc400000000ff */
[----:B------:R-:W-:Y:S02]  /*ab90*/  LOP3.LUT R46, R47, 0x380, RZ, 0xc0, !PT ;  /* 0x000003802f2e7812 */ /* 0x000fe400078ec0ff */
[----:B------:R-:W-:Y:S02]  /*aba0*/  F2FP.F16.F32.PACK_AB R14, R14, R15 ;  /* 0x0000000f0e0e723e */ /* 0x000fe400000000ff */
[----:B------:R-:W-:Y:S02]  /*abb0*/  F2FP.F16.F32.PACK_AB R13, R135, R142 ;  /* 0x0000008e870d723e */ /* 0x000fe400000000ff */
[----:B------:R-:W-:Y:S02]  /*abc0*/  F2FP.F16.F32.PACK_AB R15, R136, R139 ;  /* 0x0000008b880f723e */ /* 0x000fe400000000ff */
[----:B------:R-:W-:Y:S01]  /*abd0*/  MOV R58, R58 ;  /* 0x0000003a003a7202 */ /* 0x000fe20000000f00 */
[----:B--2---:R-:W-:Y:S01]  /*abe0*/  @P1 IMAD.HI.U32 R4, R152, R151, RZ ;  /* 0x0000009798041227 */ /* 0x004fe200078e00ff */
[----:B------:R-:W-:-:S02]  /*abf0*/  F2FP.F16.F32.PACK_AB R5, R145, R146 ;  /* 0x000000929105723e */ /* 0x000fc400000000ff */
[----:B------:R-:W-:Y:S02]  /*ac00*/  F2FP.F16.F32.PACK_AB R6, R9, R120 ;  /* 0x000000780906723e */ /* 0x000fe400000000ff */
[----:B-1----:R-:W-:Y:S02]  /*ac10*/  @P1 SHF.R.U32.HI R55, RZ, R153, R4 ;  /* 0x00000099ff371219 */ /* 0x002fe40000011604 */
[----:B------:R-:W-:Y:S02]  /*ac20*/  F2FP.F16.F32.PACK_AB R4, R0, R11 ;  /* 0x0000000b0004723e */ /* 0x000fe400000000ff */
[----:B------:R-:W-:Y:S01]  /*ac30*/  F2FP.F16.F32.PACK_AB R7, R144, R147 ;  /* 0x000000939007723e */ /* 0x000fe200000000ff */
[----:B------:R-:W-:Y:S01]  /*ac40*/  IMAD.MOV R21, RZ, RZ, -R55 ;  /* 0x000000ffff157224 */ /* 0x000fe200078e0a37 */
[----:B------:R-:W-:Y:S02]  /*ac50*/  F2FP.F16.F32.PACK_AB R9, R141, R150 ;  /* 0x000000968d09723e */ /* 0x000fe400000000ff */
[----:B------:R-:W-:Y:S01]  /*ac60*/  F2FP.F16.F32.PACK_AB R11, R143, R148 ;  /* 0x000000948f0b723e */ /* 0x000fe200000000ff */
[----:B------:R-:W-:Y:S01]  /*ac70*/  IMAD R21, R90, R21, R152 ;  /* 0x000000155a157224 */ /* 0x000fe200078e0298 */
[----:B------:R-:W-:Y:S01]  /*ac80*/  MOV R0, R26 ;  /* 0x0000001a00007202 */ /* 0x000fe20000000f00 */
[----:B------:R-:W-:Y:S01]  /*ac90*/  IMAD R26, R66, UR12, RZ ;  /* 0x0000000c421a7c24 */ /* 0x000fe2000f8e02ff */
[----:B------:R0:W-:Y:S01]  /*aca0*/  STSM.16.M88.4 [R70], R4 ;  /* 0x0000000446007844 */ /* 0x0001e20000000200 */
[----:B------:R-:W-:-:S02]  /*acb0*/  IADD3 R52, P0, R55, R52, RZ ;  /* 0x0000003437347210 */ /* 0x000fc40007f1e0ff */
[----:B------:R-:W-:Y:S01]  /*acc0*/  IMAD R67, R67, UR14, R26 ;  /* 0x0000000e43437c24 */ /* 0x000fe2000f8e021a */
[----:B------:R1:W-:Y:S01]  /*acd0*/  STSM.16.M88.4 [R62], R8 ;  /* 0x000000083e007844 */ /* 0x0003e20000000200 */
[----:B------:R-:W-:Y:S02]  /*ace0*/  SHF.R.S32.HI R3, RZ, 0x1f, R21 ;  /* 0x0000001fff037819 */ /* 0x000fe40000011415 */
[----:B------:R-:W-:Y:S01]  /*acf0*/  F2FP.F16.F32.PACK_AB R25, R133, R140 ;  /* 0x0000008c8519723e */ /* 0x000fe200000000ff */
[----:B------:R2:W-:Y:S01]  /*ad00*/  STSM.16.M88.4 [R0], R12 ;  /* 0x0000000c00007844 */ /* 0x0005e20000000200 */
[----:B------:R-:W-:Y:S02]  /*ad10*/  F2FP.F16.F32.PACK_AB R26, R61, R60 ;  /* 0x0000003c3d1a723e */ /* 0x000fe400000000ff */
[----:B------:R-:W-:Y:S02]  /*ad20*/  F2FP.F16.F32.PACK_AB R27, R134, R137 ;  /* 0x00000089861b723e */ /* 0x000fe400000000ff */
[----:B------:R-:W-:Y:S01]  /*ad30*/  MOV R56, R56 ;  /* 0x0000003800387202 */ /* 0x000fe20000000f00 */
[----:B------:R-:W-:Y:S01]  /*ad40*/  IMAD R57, R74, 0x80, R215 ;  /* 0x000000804a397824 */ /* 0x000fe200078e02d7 */
[----:B------:R-:W-:Y:S01]  /*ad50*/  SHF.R.U64 R46, R46, 0x3, RZ ;  /* 0x000000032e2e7819 */ /* 0x000fe200000012ff */
[----:B------:R-:W-:Y:S01]  /*ad60*/  STSM.16.M88.4 [R58], R24 ;  /* 0x000000183a007844 */ /* 0x000fe20000000200 */
[----:B0-----:R-:W-:-:S02]  /*ad70*/  F2FP.F16.F32.PACK_AB R4, R65, R64 ;  /* 0x000000404104723e */ /* 0x001fc400000000ff */
[----:B------:R-:W-:Y:S01]  /*ad80*/  F2FP.F16.F32.PACK_AB R5, R131, R138 ;  /* 0x0000008a8305723e */ /* 0x000fe200000000ff */
[----:B-1----:R-:W-:Y:S01]  /*ad90*/  IMAD R8, R3, UR6, RZ ;  /* 0x0000000603087c24 */ /* 0x002fe2000f8e02ff */
[----:B------:R-:W-:Y:S01]  /*ada0*/  SHF.R.S32.HI R9, RZ, 0x1f, R55 ;  /* 0x0000001fff097819 */ /* 0x000fe20000011437 */
[----:B------:R-:W-:Y:S01]  /*adb0*/  VIADD R3, R57, 0x8 ;  /* 0x0000000839037836 */ /* 0x000fe20000000000 */
[----:B------:R-:W-:Y:S01]  /*adc0*/  F2FP.F16.F32.PACK_AB R6, R69, R68 ;  /* 0x000000444506723e */ /* 0x000fe200000000ff */
[----:B------:R-:W-:Y:S01]  /*add0*/  IMAD R55, R21, UR7, R8 ;  /* 0x0000000715377c24 */ /* 0x000fe2000f8e0208 */
[----:B------:R-:W-:Y:S01]  /*ade0*/  IADD3.X R53, R9, R53, R67, P0, !PT ;  /* 0x0000003509357210 */ /* 0x000fe200007fe443 */
[----:B--2---:R-:W-:Y:S01]  /*adf0*/  IMAD R0, R90, UR5, RZ ;  /* 0x000000055a007c24 */ /* 0x004fe2000f8e02ff */
[----:B------:R-:W-:Y:S02]  /*ae00*/  F2FP.F16.F32.PACK_AB R7, R129, R132 ;  /* 0x000000848107723e */ /* 0x000fe400000000ff */
[----:B------:R-:W-:Y:S01]  /*ae10*/  LOP3.LUT R46, R46, R47, RZ, 0x3c, !PT ;  /* 0x0000002f2e2e7212 */ /* 0x000fe200078e3cff */
[----:B------:R-:W-:Y:S01]  /*ae20*/  IMAD.WIDE.U32 R52, R21, UR6, R52 ;  /* 0x0000000615347c25 */ /* 0x000fe2000f8e0034 */
[----:B------:R-:W-:Y:S01]  /*ae30*/  ULDC.64 UR6, c[0x0][0xb50] ;  /* 0x0002d40000067ab9 */ /* 0x000fe20000000a00 */
[----:B------:R0:W-:Y:S01]  /*ae40*/  STSM.16.M88.4 [R56], R4 ;  /* 0x0000000438007844 */ /* 0x0001e20000000200 */
[----:B------:R-:W-:Y:S01]  /*ae50*/  F2FP.F16.F32.PACK_AB R8, R73, R72 ;  /* 0x000000484908723e */ /* 0x000fe200000000ff */
[----:B------:R-:W-:Y:S01]  /*ae60*/  IMAD.X R47, RZ, RZ, R51, P3 ;  /* 0x000000ffff2f7224 */ /* 0x000fe200018e0633 */
[----:B------:R-:W-:-:S02]  /*ae70*/  LEA R21, P3, R52, UR6, 0x2 ;  /* 0x0000000634157c11 */ /* 0x000fc4000f8610ff */
[----:B------:R-:W-:Y:S02]  /*ae80*/  F2FP.F16.F32.PACK_AB R9, R127, R130 ;  /* 0x000000827f09723e */ /* 0x000fe400000000ff */
[----:B------:R-:W-:Y:S01]  /*ae90*/  F2FP.F16.F32.PACK_AB R10, R77, R76 ;  /* 0x0000004c4d0a723e */ /* 0x000fe200000000ff */
[----:B------:R-:W-:Y:S01]  /*aea0*/  SHFL.IDX PT, R64, R21, RZ, 0x1c1f ;  /* 0x001c1fff15407589 */ /* 0x000fe200000e0000 */
[----:B------:R-:W-:Y:S02]  /*aeb0*/  F2FP.F16.F32.PACK_AB R11, R121, R128 ;  /* 0x00000080790b723e */ /* 0x000fe400000000ff */
[----:B------:R-:W-:Y:S01]  /*aec0*/  F2FP.F16.F32.PACK_AB R96, R97, R96 ;  /* 0x000000606160723e */ /* 0x000fe200000000ff */
[----:B------:R1:W-:Y:S01]  /*aed0*/  SHFL.IDX PT, R66, R21, 0x1, 0x1c1f ;  /* 0x003c1f0015427f89 */ /* 0x0003e200000e0000 */
[----:B------:R-:W-:Y:S02]  /*aee0*/  MOV R86, R86 ;  /* 0x0000005600567202 */ /* 0x000fe40000000f00 */
[----:B------:R-:W-:Y:S01]  /*aef0*/  F2FP.F16.F32.PACK_AB R12, R89, R88 ;  /* 0x00000058590c723e */ /* 0x000fe200000000ff */
[----:B0-----:R-:W-:Y:S01]  /*af00*/  IMAD.IADD R5, R53, 0x1, R55 ;  /* 0x0000000135057824 */ /* 0x001fe200078e0237 */
[----:B------:R-:W-:Y:S01]  /*af10*/  F2FP.F16.F32.PACK_AB R4, R81, R80 ;  /* 0x000000505104723e */ /* 0x000fe200000000ff */
[----:B------:R-:W-:Y:S01]  /*af20*/  STSM.16.M88.4 [R54], R8 ;  /* 0x0000000836007844 */ /* 0x000fe20000000200 */
[----:B------:R-:W-:Y:S01]  /*af30*/  F2FP.F16.F32.PACK_AB R6, R85, R84 ;  /* 0x000000545506723e */ /* 0x000fe200000000ff */
[----:B-1----:R-:W0:Y:S01]  /*af40*/  @P1 LDC R21, c[0x0][0xbec] ;  /* 0x0002fb00ff151b82 */ /* 0x002e220000000800 */
[----:B------:R-:W-:-:S02]  /*af50*/  LEA.HI.X R52, R52, UR7, R5, 0x2, P3 ;  /* 0x0000000734347c11 */ /* 0x000fc400098f1405 */
[----:B------:R-:W-:Y:S02]  /*af60*/  F2FP.F16.F32.PACK_AB R5, R122, R125 ;  /* 0x0000007d7a05723e */ /* 0x000fe400000000ff */
[----:B------:R-:W-:Y:S01]  /*af70*/  F2FP.F16.F32.PACK_AB R7, R123, R126 ;  /* 0x0000007e7b07723e */ /* 0x000fe200000000ff */
[----:B------:R-:W1:Y:S01]  /*af80*/  SHFL.IDX PT, R65, R52, RZ, 0x1c1f ;  /* 0x001c1fff34417589 */ /* 0x000e6200000e0000 */
[----:B------:R-:W-:Y:S02]  /*af90*/  F2FP.F16.F32.PACK_AB R13, R124, R91 ;  /* 0x0000005b7c0d723e */ /* 0x000fe400000000ff */
[----:B------:R-:W-:Y:S01]  /*afa0*/  F2FP.F16.F32.PACK_AB R14, R93, R92 ;  /* 0x0000005c5d0e723e */ /* 0x000fe200000000ff */
[----:B------:R-:W-:Y:S01]  /*afb0*/  STSM.16.M88.4 [R79], R4 ;  /* 0x000000044f007844 */ /* 0x000fe20000000200 */
[----:B------:R-:W-:Y:S02]  /*afc0*/  F2FP.F16.F32.PACK_AB R15, R95, R94 ;  /* 0x0000005e5f0f723e */ /* 0x000fe400000000ff */
[----:B------:R-:W-:Y:S01]  /*afd0*/  F2FP.F16.F32.PACK_AB R97, R99, R98 ;  /* 0x000000626361723e */ /* 0x000fe200000000ff */
[----:B------:R-:W2:Y:S01]  /*afe0*/  SHFL.IDX PT, R67, R52, 0x1, 0x1c1f ;  /* 0x003c1f0034437f89 */ /* 0x000ea200000e0000 */
[----:B------:R-:W-:-:S02]  /*aff0*/  F2FP.F16.F32.PACK_AB R104, R105, R104 ;  /* 0x000000686968723e */ /* 0x000fc400000000ff */
[----:B------:R-:W-:Y:S01]  /*b000*/  MOV R82, R82 ;  /* 0x0000005200527202 */ /* 0x000fe20000000f00 */
        /* <DEDUP_REMOVED lines=12> */
[C---:B------:R-:W-:Y:S02]  /*b0d0*/  IADD3 R43, P2, R50.reuse, 0x6000, RZ ;  /* 0x00006000322b7810 */ /* 0x040fe40007f5e0ff */
[----:B------:R-:W-:Y:S01]  /*b0e0*/  IADD3 R31, P5, R50, 0x2000, RZ ;  /* 0x00002000321f7810 */ /* 0x000fe20007fbe0ff */
[----:B------:R-:W-:Y:S01]  /*b0f0*/  STSM.16.M88.4 [R75], R112 ;  /* 0x000000704b007844 */ /* 0x000fe20000000200 */
[----:B------:R-:W-:-:S02]  /*b100*/  LOP3.LUT R42, R43, 0x380, RZ, 0xc0, !PT ;  /* 0x000003802b2a7812 */ /* 0x000fc400078ec0ff */
[----:B------:R-:W-:Y:S02]  /*b110*/  LOP3.LUT R30, R31, 0x380, RZ, 0xc0, !PT ;  /* 0x000003801f1e7812 */ /* 0x000fe400078ec0ff */
[----:B------:R-:W-:Y:S02]  /*b120*/  SHF.R.U64 R42, R42, 0x3, RZ ;  /* 0x000000032a2a7819 */ /* 0x000fe400000012ff */
[----:B------:R-:W-:Y:S02]  /*b130*/  SHF.R.U64 R30, R30, 0x3, RZ ;  /* 0x000000031e1e7819 */ /* 0x000fe400000012ff */
[----:B------:R-:W-:Y:S01]  /*b140*/  LOP3.LUT P0, RZ, R210, 0x3, RZ, 0xc0, !PT ;  /* 0x00000003d2ff7812 */ /* 0x000fe2000780c0ff */
[----:B------:R-:W-:Y:S01]  /*b150*/  BAR.SYNC.DEFER_BLOCKING 0x1, 0x100 ;  /* 0x0044000000007b1d */ /* 0x000fe20000010000 */
[----:B------:R-:W-:Y:S02]  /*b160*/  IADD3 R35, P6, R50, 0x3000, RZ ;  /* 0x0000300032237810 */ /* 0x000fe40007fde0ff */
[----:B------:R-:W-:Y:S01]  /*b170*/  LOP3.LUT R42, R42, R43, RZ, 0x3c, !PT ;  /* 0x0000002b2a2a7212 */ /* 0x000fe200078e3cff */
[--C-:B------:R-:W-:Y:S01]  /*b180*/  IMAD.X R43, RZ, RZ, R51.reuse, P2 ;  /* 0x000000ffff2b7224 */ /* 0x100fe200010e0633 */
[----:B------:R-:W-:Y:S01]  /*b190*/  LOP3.LUT R30, R30, R31, RZ, 0x3c, !PT ;  /* 0x0000001f1e1e7212 */ /* 0x000fe200078e3cff */
[----:B------:R-:W-:Y:S01]  /*b1a0*/  IMAD.X R31, RZ, RZ, R51, P5 ;  /* 0x000000ffff1f7224 */ /* 0x000fe200028e0633 */
[----:B------:R-:W-:-:S02]  /*b1b0*/  ISETP.GE.OR P2, PT, R57, R0, P0 ;  /* 0x000000003900720c */ /* 0x000fc40000746670 */
[----:B------:R-:W-:Y:S02]  /*b1c0*/  LOP3.LUT R34, R35, 0x380, RZ, 0xc0, !PT ;  /* 0x0000038023227812 */ /* 0x000fe400078ec0ff */
[----:B------:R-:W-:Y:S02]  /*b1d0*/  ISETP.GE.OR P0, PT, R3, R0, P0 ;  /* 0x000000000300720c */ /* 0x000fe40000706670 */
[----:B------:R-:W-:Y:S02]  /*b1e0*/  IADD3 R39, P5, R50, 0x9000, RZ ;  /* 0x0000900032277810 */ /* 0x000fe40007fbe0ff */
[----:B------:R-:W-:Y:S02]  /*b1f0*/  SHF.R.U64 R34, R34, 0x3, RZ ;  /* 0x0000000322227819 */ /* 0x000fe400000012ff */
[----:B------:R-:W-:Y:S02]  /*b200*/  LOP3.LUT R38, R39, 0x380, RZ, 0xc0, !PT ;  /* 0x0000038027267812 */ /* 0x000fe400078ec0ff */
[----:B------:R-:W-:Y:S01]  /*b210*/  LOP3.LUT R34, R34, R35, RZ, 0x3c, !PT ;  /* 0x0000002322227212 */ /* 0x000fe200078e3cff */
[----:B------:R-:W-:Y:S01]  /*b220*/  IMAD.X R35, RZ, RZ, R51, P6 ;  /* 0x000000ffff237224 */ /* 0x000fe200030e0633 */
[----:B------:R-:W-:-:S02]  /*b230*/  SHF.R.U64 R38, R38, 0x3, RZ ;  /* 0x0000000326267819 */ /* 0x000fc400000012ff */
[----:B------:R-:W-:Y:S01]  /*b240*/  IADD3 R45, P6, R50, 0xa000, RZ ;  /* 0x0000a000322d7810 */ /* 0x000fe20007fde0ff */
[----:B-1----:R1:W-:Y:S01]  /*b250*/  @!P2 ST.E desc[UR8][R64.64], R20 ;  /* 0x000000144000a985 */ /* 0x0023e2000c101908 */
[----:B------:R-:W-:Y:S02]  /*b260*/  LOP3.LUT R38, R38, R39, RZ, 0x3c, !PT ;  /* 0x0000002726267212 */ /* 0x000fe400078e3cff */
[----:B------:R-:W-:Y:S01]  /*b270*/  LOP3.LUT R44, R45, 0x380, RZ, 0xc0, !PT ;  /* 0x000003802d2c7812 */ /* 0x000fe200078ec0ff */
[----:B--2---:R2:W-:Y:S01]  /*b280*/  @!P0 ST.E desc[UR8][R66.64], R2 ;  /* 0x0000000242008985 */ /* 0x0045e2000c101908 */
[----:B------:R-:W-:Y:S02]  /*b290*/  LOP3.LUT R39, R50, 0x380, RZ, 0xc0, !PT ;  /* 0x0000038032277812 */ /* 0x000fe400078ec0ff */
[----:B------:R-:W-:Y:S01]  /*b2a0*/  SHF.R.U64 R44, R44, 0x3, RZ ;  /* 0x000000032c2c7819 */ /* 0x000fe200000012ff */
[----:B------:R3:W5:Y:S01]  /*b2b0*/  LD.E.128 R8, desc[UR8][R30.64] ;  /* 0x000000081e087980 */ /* 0x000762000c101d00 */
[----:B------:R-:W-:-:S02]  /*b2c0*/  SHF.R.U64 R39, R39, 0x3, RZ ;  /* 0x0000000327277819 */ /* 0x000fc400000012ff */
[----:B------:R-:W-:Y:S01]  /*b2d0*/  LOP3.LUT R44, R44, R45, RZ, 0x3c, !PT ;  /* 0x0000002d2c2c7212 */ /* 0x000fe200078e3cff */
[--C-:B------:R-:W-:Y:S01]  /*b2e0*/  IMAD.X R45, RZ, RZ, R51.reuse, P6 ;  /* 0x000000ffff2d7224 */ /* 0x100fe200030e0633 */
[----:B------:R-:W-:Y:S01]  /*b2f0*/  LOP3.LUT R50, R39, R50, RZ, 0x3c, !PT ;  /* 0x0000003227327212 */ /* 0x000fe200078e3cff */
[----:B------:R-:W-:Y:S01]  /*b300*/  IMAD.X R39, RZ, RZ, R51, P5 ;  /* 0x000000ffff277224 */ /* 0x000fe200028e0633 */
[----:B------:R4:W5:Y:S01]  /*b310*/  LD.E.128 R24, desc[UR8][R28.64] ;  /* 0x000000081c187980 */ /* 0x000962000c101d00 */
[----:B---3--:R-:W3:Y:S01]  /*b320*/  @P1 LDC R30, c[0x0][0xbf0] ;  /* 0x0002fc00ff1e1b82 */ /* 0x008ee20000000800 */
[----:B------:R-:W-:Y:S02]  /*b330*/  IMAD R3, R206, 0x20, R209 ;  /* 0x00000020ce037824 */ /* 0x000fe400078e02d1 */
[----:B------:R-:W5:Y:S04]  /*b340*/  LD.E.128 R56, desc[UR8][R50.64] ;  /* 0x0000000832387980 */ /* 0x000f68000c101d00 */
[----:B------:R3:W5:Y:S01]  /*b350*/  LD.E.128 R4, desc[UR8][R34.64] ;  /* 0x0000000822047980 */ /* 0x000762000c101d00 */
[----:B----4-:R-:W4:Y:S03]  /*b360*/  LDC.64 R28, c[0x0][0xae0] ;  /* 0x0002b800ff1c7b82 */ /* 0x010f260000000a00 */
[----:B------:R-:W5:Y:S01]  /*b370*/  LD.E.128 R68, desc[UR8][R36.64] ;  /* 0x0000000824447980 */ /* 0x000f62000c101d00 */
[----:B-1----:R-:W-:-:S03]  /*b380*/  IMAD R20, R74, 0x80, R3 ;  /* 0x000000804a147824 */ /* 0x002fc600078e0203 */
[----:B------:R-:W5:Y:S04]  /*b390*/  LD.E.128 R60, desc[UR8][R40.64] ;  /* 0x00000008283c7980 */ /* 0x000f68000c101d00 */
[----:B------:R-:W5:Y:S04]  /*b3a0*/  LD.E.128 R52, desc[UR8][R42.64] ;  /* 0x000000082a347980 */ /* 0x000f68000c101d00 */
[----:B------:R-:W5:Y:S04]  /*b3b0*/  LD.E.128 R12, desc[UR8][R46.64] ;  /* 0x000000082e0c7980 */ /* 0x000f68000c101d00 */
[----:B------:R1:W5:Y:S04]  /*b3c0*/  LD.E.128 R80, desc[UR8][R32.64] ;  /* 0x0000000820507980 */ /* 0x000368000c101d00 */
[----:B------:R0:W5:Y:S04]  /*b3d0*/  LD.E.128 R76, desc[UR8][R38.64] ;  /* 0x00000008264c7980 */ /* 0x000168000c101d00 */
[----:B--2---:R2:W5:Y:S04]  /*b3e0*/  LD.E.128 R64, desc[UR8][R44.64] ;  /* 0x000000082c407980 */ /* 0x004568000c101d00 */
[----:B------:R-:W5:Y:S01]  /*b3f0*/  LD.E.128 R48, desc[UR8][R48.64] ;  /* 0x0000000830307980 */ /* 0x000f62000c101d00 */
[----:B------:R-:W-:-:S02]  /*b400*/  ULDC.64 UR8, c[0x0][0xae8] ;  /* 0x0002ba0000087ab9 */ /* 0x000fc40000000a00 */
[----:B------:R-:W-:Y:S01]  /*b410*/  UIMAD UR5, UR11, UR8, URZ ;  /* 0x000000080b0572a4 */ /* 0x000fe2000f8e023f */
[----:B0-----:R-:W-:Y:S01]  /*b420*/  @P1 IMAD.HI.U32 R3, R20, R21, RZ ;  /* 0x0000001514031227 */ /* 0x001fe200078e00ff */
[----:B------:R-:W-:Y:S01]  /*b430*/  UIMAD.WIDE.U32 UR6, UR10, UR8, URZ ;  /* 0x000000080a0672a5 */ /* 0x000fe2000f8e003f */
[----:B------:R-:W-:Y:S01]  /*b440*/  @!PT LDS RZ, [RZ] ;  /* 0x00000000fffff984 */ /* 0x000fe20000000800 */
[----:B------:R-:W-:Y:S01]  /*b450*/  @!PT LDS RZ, [RZ] ;  /* 0x00000000fffff984 */ /* 0x000fe20000000800 */
[----:B------:R-:W-:Y:S01]  /*b460*/  @!PT LDS RZ, [RZ] ;  /* 0x00000000fffff984 */ /* 0x000fe20000000800 */
[----:B------:R-:W-:Y:S01]  /*b470*/  @!PT LDS RZ, [RZ] ;  /* 0x00000000fffff984 */ /* 0x000fe20000000800 */
[----:B------:R0:W-:Y:S06]  /*b480*/  MEMBAR.ALL.CTA ;  /* 0x0000000000007992 */ /* 0x0001ec0000008000 */
[----:B0-----:R-:W0:Y:S01]  /*b490*/  FENCE.VIEW.ASYNC.S ;  /* 0x00000000000073c6 */ /* 0x001e220000000000 */
[----:B------:R-:W-:Y:S01]  /*b4a0*/  UIMAD UR5, UR10, UR9, UR5 ;  /* 0x000000090a0572a4 */ /* 0x000fe2000f8e0205 */
[----:B------:R-:W-:Y:S01]  /*b4b0*/  IMAD.MOV.U32 R2, RZ, RZ, R20 ;  /* 0x000000ffff027224 */ /* 0x000fe200078e0014 */
[----:B---3--:R-:W-:Y:S01]  /*b4c0*/  @P1 SHF.R.U32.HI R2, RZ, R30, R3 ;  /* 0x0000001eff021219 */ /* 0x008fe20000011603 */
[----:B------:R-:W-:Y:S01]  /*b4d0*/  ULDC.64 UR8, c[0x0][0xaf0] ;  /* 0x0002bc0000087ab9 */ /* 0x000fe20000000a00 */
[----:B------:R-:W-:-:S02]  /*b4e0*/  UIADD3 UR7, UR7, UR5, URZ ;  /* 0x0000000507077290 */ /* 0x000fc4000fffe03f */
[----:B------:R-:W-:Y:S01]  /*b4f0*/  UIMAD UR5, UR12, UR8, URZ ;  /* 0x000000080c0572a4 */ /* 0x000fe2000f8e023f */
[--C-:B------:R-:W-:Y:S01]  /*b500*/  SHF.R.S32.HI R3, RZ, 0x1f, R2.reuse ;  /* 0x0000001fff037819 */ /* 0x100fe20000011402 */
[----:B------:R-:W-:Y:S01]  /*b510*/  UIMAD.WIDE.U32 UR6, UR14, UR8, UR6 ;  /* 0x000000080e0672a5 */ /* 0x000fe2000f8e0006 */
[----:B------:R-:W-:Y:S01]  /*b520*/  IMAD.MOV R21, RZ, RZ, -R2 ;  /* 0x000000ffff157224 */ /* 0x000fe200078e0a02 */
[----:B------:R-:W-:Y:S02]  /*b530*/  UIMAD UR5, UR14, UR9, UR5 ;  /* 0x000000090e0572a4 */ /* 0x000fe4000f8e0205 */
[----:B----4-:R-:W-:Y:S01]  /*b540*/  IMAD R3, R3, R28, RZ ;  /* 0x0000001c03037224 */ /* 0x010fe200078e02ff */
[----:B------:R-:W-:Y:S01]  /*b550*/  R2UR UR13, R207 ;  /* 0x00000000cf0d72ca */ /* 0x000fe200000e0000 */
[----:B------:R-:W-:Y:S01]  /*b560*/  UIADD3 UR7, UR7, UR5, URZ ;  /* 0x0000000507077290 */ /* 0x000fe2000fffe03f */
[----:B------:R-:W-:Y:S01]  /*b570*/  IMAD R21, R90, R21, R20 ;  /* 0x000000155a157224 */ /* 0x000fe200078e0214 */
[----:B------:R-:W-:Y:S01]  /*b580*/  ULDC.64 UR8, c[0x0][0xad8] ;  /* 0x0002b60000087ab9 */ /* 0x000fe20000000a00 */
[----:B------:R-:W-:Y:S01]  /*b590*/  IMAD R29, R2, R29, R3 ;  /* 0x0000001d021d7224 */ /* 0x000fe200078e0203 */
[----:B------:R-:W-:-:S02]  /*b5a0*/  UIADD3 UR4, UR4, 0x36820, URZ ;  /* 0x0003682004047890 */ /* 0x000fc4000fffe03f */
[----:B------:R-:W-:Y:S01]  /*b5b0*/  SHF.R.S32.HI R20, RZ, 0x1f, R21 ;  /* 0x0000001fff147819 */ /* 0x000fe20000011415 */
[----:B------:R-:W-:Y:S01]  /*b5c0*/  IMAD.WIDE.U32 R2, R2, R28, UR6 ;  /* 0x0000000602027e25 */ /* 0x000fe2000f8e001c */
[----:B------:R-:W-:Y:S01]  /*b5d0*/  UIADD3 UR36, UR36, 0x1, URZ ;  /* 0x0000000124247890 */ /* 0x000fe2000fffe03f */
[----:B------:R-:W-:Y:S02]  /*b5e0*/  ULDC.64 UR10, c[0x0][0xa80] ;  /* 0x0002a000000a7ab9 */ /* 0x000fe40000000a00 */
[----:B------:R-:W-:Y:S02]  /*b5f0*/  IMAD.IADD R3, R3, 0x1, R29 ;  /* 0x0000000103037824 */ /* 0x000fe400078e021d */
[----:B------:R-:W-:Y:S02]  /*b600*/  IMAD R20, R20, UR8, RZ ;  /* 0x0000000814147c24 */ /* 0x000fe4000f8e02ff */
[----:B------:R-:W-:Y:S01]  /*b610*/  IMAD R35, R74, 0x80, R209 ;  /* 0x000000804a237824 */ /* 0x000fe200078e02d1 */
[----:B------:R-:W-:Y:S01]  /*b620*/  ULDC UR5, c[0x0][0xc] ;  /* 0x0000030000057ab9 */ /* 0x000fe20000000800 */
[----:B------:R-:W-:-:S02]  /*b630*/  IMAD R29, R21, UR9, R20 ;  /* 0x00000009151d7c24 */ /* 0x000fc4000f8e0214 */
[----:B------:R-:W-:Y:S01]  /*b640*/  IMAD.WIDE.U32 R2, R21, UR8, R2 ;  /* 0x0000000815027c25 */ /* 0x000fe2000f8e0002 */
[----:B------:R-:W-:Y:S01]  /*b650*/  ISETP.GE.AND P2, PT, R35, R0, PT ;  /* 0x000000002300720c */ /* 0x000fe20003f46270 */
[----:B------:R-:W-:Y:S01]  /*b660*/  UMOV UR6, 0x1 ;  /* 0x0000000100067882 */ /* 0x000fe20000000000 */
[----:B------:R-:W-:Y:S01]  /*b670*/  UIADD3 UR13, UR5, UR13, URZ ;  /* 0x0000000d050d7290 */ /* 0x000fe2000fffe03f */
[----:B------:R-:W-:Y:S01]  /*b680*/  IMAD.IADD R29, R3, 0x1, R29 ;  /* 0x00000001031d7824 */ /* 0x000fe200078e021d */
[----:B------:R-:W-:Y:S01]  /*b690*/  UPRMT UR5, URZ, 0x654, UR4 ;  /* 0x000006543f057896 */ /* 0x000fe20008000004 */
[C---:B-1----:R-:W-:Y:S01]  /*b6a0*/  LEA R32, P1, R2.reuse, UR10, 0x1 ;  /* 0x0000000a02207c11 */ /* 0x042fe2000f8208ff */
[----:B------:R-:W-:Y:S02]  /*b6b0*/  UPRMT UR4, UR6, 0x654, UR4 ;  /* 0x0000065406047896 */ /* 0x000fe40008000004 */
[----:B------:R-:W-:Y:S01]  /*b6c0*/  UISETP.NE.AND UP0, UPT, UR36, 0x2, UPT ;  /* 0x000000022400788c */ /* 0x000fe2000bf05270 */
[----:B------:R-:W-:Y:S01]  /*b6d0*/  VIADD R21, R35, 0x20 ;  /* 0x0000002023157836 */ /* 0x000fe20000000000 */
[----:B------:R-:W-:-:S02]  /*b6e0*/  LEA.HI.X R33, R2, UR11, R29, 0x1, P1 ;  /* 0x0000000b02217c11 */ /* 0x000fc400088f0c1d */
[----:B------:R-:W-:Y:S01]  /*b6f0*/  USEL UR6, URZ, 0x1, UP0 ;  /* 0x000000013f067887 */ /* 0x000fe20008000000 */
[----:B------:R-:W-:Y:S01]  /*b700*/  VIADD R3, R35, 0x40 ;  /* 0x0000004023037836 */ /* 0x000fe20000000000 */
[-C--:B------:R-:W-:Y:S01]  /*b710*/  ISETP.GE.AND P0, PT, R21, R0.reuse, PT ;  /* 0x000000001500720c */ /* 0x080fe20003f06270 */
[----:B0-----:R-:W-:Y:S01]  /*b720*/  SYNCS.ARRIVE.TRANS64.RED.A1T0 RZ, [UR5], RZ ;  /* 0x000000ffffff79a7 */ /* 0x001fe20008100405 */
[----:B------:R-:W-:Y:S01]  /*b730*/  IMAD.U32 R207, RZ, RZ, UR13 ;  /* 0x0000000dffcf7e24 */ /* 0x000fe2000f8e00ff */
[----:B------:R-:W-:Y:S01]  /*b740*/  USEL UR36, UR36, URZ, UP0 ;  /* 0x0000003f24247287 */ /* 0x000fe20008000000 */
[----:B------:R2:W0:Y:S01]  /*b750*/  SHFL.IDX PT, R20, R32, RZ, 0x181f ;  /* 0x00181fff20147589 */ /* 0x00042200000e0000 */
[----:B------:R-:W-:Y:S01]  /*b760*/  ULOP3.LUT UR61, UR61, UR6, URZ, 0x3c, !UPT ;  /* 0x000000063d3d7292 */ /* 0x000fe2000f8e3c3f */
[----:B------:R-:W-:Y:S02]  /*b770*/  BSSY B0, `(.L_x_3648) ;  /* 0x0000012000007945 */ /* 0x000fe40003800000 */
[----:B------:R2:W1:Y:S01]  /*b780*/  SHFL.IDX PT, R21, R33, RZ, 0x181f ;  /* 0x00181fff21157589 */ /* 0x00046200000e0000 */
[----:B------:R-:W-:Y:S01]  /*b790*/  SYNCS.ARRIVE.TRANS64.RED.A1T0 RZ, [UR4], RZ ;  /* 0x000000ffffff79a7 */ /* 0x000fe20008100404 */
[----:B------:R-:W-:Y:S01]  /*b7a0*/  ISETP.GE.AND P1, PT, R3, R0, PT ;  /* 0x000000000300720c */ /* 0x000fe20003f26270 */
[----:B------:R-:W-:-:S12]  /*b7b0*/  @P2 BRA `(.L_x_3649) ;  /* 0x0000000000342947 */ /* 0x000fd80003800000 */
[----:B------:R-:W-:Y:S01]  /*b7c0*/  ULDC UR4, c[0x0][0xac8] ;  /* 0x0002b20000047ab9 */ /* 0x000fe20000000800 */
[----:B------:R-:W-:Y:S01]  /*b7d0*/  ULDC.64 UR6, c[0x0][0x208] ;  /* 0x0000820000067ab9 */ /* 0x000fe20000000a00 */
[----:B------:R-:W-:Y:S02]  /*b7e0*/  ISETP.GE.AND P3, PT, R205, UR4, PT ;  /* 0x00000004cd007c0c */ /* 0x000fe4000bf66270 */
[----:B------:R-:W-:Y:S02]  /*b7f0*/  ISETP.GE.AND P4, PT, R204, UR4, PT ;  /* 0x00000004cc007c0c */ /* 0x000fe4000bf86270 */
[----:B------:R-:W-:-:S09]  /*b800*/  ISETP.GE.AND P2, PT, R23, UR4, PT ;  /* 0x0000000417007c0c */ /* 0x000fd2000bf46270 */
[-C--:B0-----:R-:W-:Y:S02]  /*b810*/  @!P3 LEA R28, P5, R205, R20.reuse, 0x1 ;  /* 0x00000014cd1cb211 */ /* 0x081fe400078a08ff */
[C---:B------:R-:W-:Y:S02]  /*b820*/  @!P4 LEA R30, P6, R204.reuse, R20, 0x1 ;  /* 0x00000014cc1ec211 */ /* 0x040fe400078c08ff */
[----:B-1----:R-:W-:Y:S01]  /*b830*/  @!P2 IMAD.WIDE R2, R23, 0x2, R20 ;  /* 0x000000021702a825 */ /* 0x002fe200078e0214 */
[-C--:B------:R-:W-:Y:S02]  /*b840*/  @!P3 LEA.HI.X R29, R205, R21.reuse, R220, 0x1, P5 ;  /* 0x00000015cd1db211 */ /* 0x080fe400028f0cdc */
[----:B------:R-:W-:Y:S02]  /*b850*/  @!P4 LEA.HI.X R31, R204, R21, R219, 0x1, P6 ;  /* 0x00000015cc1fc211 */ /* 0x000fe400030f0cdb */
[----:B-----5:R3:W-:Y:S04]  /*b860*/  @!P2 ST.E.128 desc[UR6][R2.64], R56 ;  /* 0x000000380200a985 */ /* 0x0207e8000c101d06 */
[----:B------:R3:W-:Y:S04]  /*b870*/  @!P3 ST.E.128 desc[UR6][R28.64], R68 ;  /* 0x000000441c00b985 */ /* 0x0007e8000c101d06 */
[----:B------:R3:W-:Y:S02]  /*b880*/  @!P4 ST.E.128 desc[UR6][R30.64], R80 ;  /* 0x000000501e00c985 */ /* 0x0007e4000c101d06 */
.L_x_3649:
[----:B------:R-:W-:Y:S05]  /*b890*/  BSYNC B0 ;  /* 0x0000000000007941 */ /* 0x000fea0003800000 */
.L_x_3648:
[----:B-1----:R1:W4:Y:S01]  /*b8a0*/  SHFL.IDX PT, R21, R33, 0x1, 0x181f ;  /* 0x00381f0021157f89 */ /* 0x00232200000e0000 */
[----:B------:R-:W-:Y:S03]  /*b8b0*/  BSSY B0, `(.L_x_3650) ;  /* 0x0000010000007945 */ /* 0x000fe60003800000 */
[----:B0-----:R1:W0:Y:S01]  /*b8c0*/  SHFL.IDX PT, R20, R32, 0x1, 0x181f ;  /* 0x00381f0020147f89 */ /* 0x00122200000e0000 */
[----:B------:R-:W-:Y:S05]  /*b8d0*/  @P0 BRA `(.L_x_3651) ;  /* 0x0000000000340947 */ /* 0x000fea0003800000 */
[----:B------:R-:W-:Y:S01]  /*b8e0*/  ULDC UR4, c[0x0][0xac8] ;  /* 0x0002b20000047ab9 */ /* 0x000fe20000000800 */
[----:B------:R-:W-:Y:S01]  /*b8f0*/  ULDC.64 UR6, c[0x0][0x208] ;  /* 0x0000820000067ab9 */ /* 0x000fe20000000a00 */
[----:B------:R-:W-:Y:S02]  /*b900*/  ISETP.GE.AND P4, PT, R205, UR4, PT ;  /* 0x00000004cd007c0c */ /* 0x000fe4000bf86270 */
[----:B------:R-:W-:Y:S02]  /*b910*/  ISETP.GE.AND P5, PT, R204, UR4, PT ;  /* 0x00000004cc007c0c */ /* 0x000fe4000bfa6270 */
[----:B------:R-:W-:-:S09]  /*b920*/  ISETP.GE.AND P3, PT, R23, UR4, PT ;  /* 0x0000000417007c0c */ /* 0x000fd2000bf66270 */
[-C--:B0--3--:R-:W-:Y:S02]  /*b930*/  @!P4 LEA R28, P0, R205, R20.reuse, 0x1 ;  /* 0x00000014cd1cc211 */ /* 0x089fe400078008ff */
[C---:B------:R-:W-:Y:S02]  /*b940*/  @!P5 LEA R30, P2, R204.reuse, R20, 0x1 ;  /* 0x00000014cc1ed211 */ /* 0x040fe400078408ff */
[----:B----4-:R-:W-:Y:S01]  /*b950*/  @!P3 IMAD.WIDE R2, R23, 0x2, R20 ;  /* 0x000000021702b825 */ /* 0x010fe200078e0214 */
[-C--:B------:R-:W-:Y:S02]  /*b960*/  @!P4 LEA.HI.X R29, R205, R21.reuse, R220, 0x1, P0 ;  /* 0x00000015cd1dc211 */ /* 0x080fe400000f0cdc */
[----:B------:R-:W-:Y:S02]  /*b970*/  @!P5 LEA.HI.X R31, R204, R21, R219, 0x1, P2 ;  /* 0x00000015cc1fd211 */ /* 0x000fe400010f0cdb */
[----:B-----5:R0:W-:Y:S04]  /*b980*/  @!P3 ST.E.128 desc[UR6][R2.64], R24 ;  /* 0x000000180200b985 */ /* 0x0201e8000c101d06 */
[----:B------:R0:W-:Y:S04]  /*b990*/  @!P4 ST.E.128 desc[UR6][R28.64], R60 ;  /* 0x0000003c1c00c985 */ /* 0x0001e8000c101d06 */
[----:B------:R0:W-:Y:S02]  /*b9a0*/  @!P5 ST.E.128 desc[UR6][R30.64], R76 ;  /* 0x0000004c1e00d985 */ /* 0x0001e4000c101d06 */
.L_x_3651:
[----:B------:R-:W-:Y:S05]  /*b9b0*/  BSYNC B0 ;  /* 0x0000000000007941 */ /* 0x000fea0003800000 */
.L_x_3650:
        /* <DEDUP_REMOVED lines=9> */
[-C--:B0----5:R-:W-:Y:S02]  /*ba50*/  @!P3 LEA R24, P0, R205, R20.reuse, 0x1 ;  /* 0x00000014cd18b211 */ /* 0x0a1fe400078008ff */
[C---:B------:R-:W-:Y:S02]  /*ba60*/  @!P4 LEA R26, P1, R204.reuse, R20, 0x1 ;  /* 0x00000014cc1ac211 */ /* 0x040fe400078208ff */
[----:B-1-3--:R-:W-:Y:S01]  /*ba70*/  @!P2 IMAD.WIDE R2, R23, 0x2, R20 ;  /* 0x000000021702a825 */ /* 0x00afe200078e0214 */
[-C--:B------:R-:W-:Y:S02]  /*ba80*/  @!P3 LEA.HI.X R25, R205, R21.reuse, R220, 0x1, P0 ;  /* 0x00000015cd19b211 */ /* 0x080fe400000f0cdc */
[----:B------:R-:W-:Y:S02]  /*ba90*/  @!P4 LEA.HI.X R27, R204, R21, R219, 0x1, P1 ;  /* 0x00000015cc1bc211 */ /* 0x000fe400008f0cdb */
[----:B------:R0:W-:Y:S04]  /*baa0*/  @!P2 ST.E.128 desc[UR6][R2.64], R8 ;  /* 0x000000080200a985 */ /* 0x0001e8000c101d06 */
[----:B------:R0:W-:Y:S04]  /*bab0*/  @!P3 ST.E.128 desc[UR6][R24.64], R52 ;  /* 0x000000341800b985 */ /* 0x0001e8000c101d06 */
[----:B------:R0:W-:Y:S02]  /*bac0*/  @!P4 ST.E.128 desc[UR6][R26.64], R64 ;  /* 0x000000401a00c985 */ /* 0x0001e4000c101d06 */
.L_x_3653:
[----:B------:R-:W-:Y:S05]  /*bad0*/  BSYNC B0 ;  /* 0x0000000000007941 */ /* 0x000fea0003800000 */
.L_x_3652:
[----:B0--3--:R-:W-:Y:S01]  /*bae0*/  VIADD R3, R35, 0x60 ;  /* 0x0000006023037836 */ /* 0x009fe20000000000 */
[----:B-----5:R0:W3:Y:S01]  /*baf0*/  SHFL.IDX PT, R9, R33, 0x3, 0x181f ;  /* 0x00781f0021097f89 */ /* 0x0200e200000e0000 */
[----:B------:R-:W-:Y:S01]  /*bb00*/  BSSY B0, `(.L_x_3654) ;  /* 0x0000012000007945 */ /* 0x000fe20003800000 */
[----:B------:R-:W-:Y:S02]  /*bb10*/  VIADD R208, R208, 0x1 ;  /* 0x00000001d0d07836 */ /* 0x000fe40000000000 */
[----:B------:R-:W-:Y:S01]  /*bb20*/  ISETP.GE.AND P0, PT, R3, R0, PT ;  /* 0x000000000300720c */ /* 0x000fe20003f06270 */
[----:B------:R0:W0:-:S12]  /*bb30*/  SHFL.IDX PT, R8, R32, 0x3, 0x181f ;  /* 0x00781f0020087f89 */ /* 0x00001800000e0000 */
[----:B------:R-:W-:Y:S05]  /*bb40*/  @P0 BRA `(.L_x_3655) ;  /* 0x0000000000340947 */ /* 0x000fea0003800000 */
[----:B------:R-:W-:Y:S01]  /*bb50*/  ULDC UR4, c[0x0][0xac8] ;  /* 0x0002b20000047ab9 */ /* 0x000fe20000000800 */
[----:B------:R-:W-:Y:S01]  /*bb60*/  ULDC.64 UR6, c[0x0][0x208] ;  /* 0x0000820000067ab9 */ /* 0x000fe20000000a00 */
[----:B------:R-:W-:Y:S02]  /*bb70*/  ISETP.GE.AND P3, PT, R205, UR4, PT ;  /* 0x00000004cd007c0c */ /* 0x000fe4000bf66270 */
[----:B------:R-:W-:Y:S02]  /*bb80*/  ISETP.GE.AND P4, PT, R204, UR4, PT ;  /* 0x00000004cc007c0c */ /* 0x000fe4000bf86270 */
[----:B------:R-:W-:-:S09]  /*bb90*/  ISETP.GE.AND P2, PT, R23, UR4, PT ;  /* 0x0000000417007c0c */ /* 0x000fd2000bf46270 */
[-C--:B0-----:R-:W-:Y:S02]  /*bba0*/  @!P3 LEA R10, P0, R205, R8.reuse, 0x1 ;  /* 0x00000008cd0ab211 */ /* 0x081fe400078008ff */
[C---:B------:R-:W-:Y:S02]  /*bbb0*/  @!P4 LEA R20, P1, R204.reuse, R8, 0x1 ;  /* 0x00000008cc14c211 */ /* 0x040fe400078208ff */
[----:B---3--:R-:W-:Y:S01]  /*bbc0*/  @!P2 IMAD.WIDE R2, R23, 0x2, R8 ;  /* 0x000000021702a825 */ /* 0x008fe200078e0208 */
[-C--:B------:R-:W-:Y:S02]  /*bbd0*/  @!P3 LEA.HI.X R11, R205, R9.reuse, R220, 0x1, P0 ;  /* 0x00000009cd0bb211 */ /* 0x080fe400000f0cdc */
[----:B-1----:R-:W-:Y:S02]  /*bbe0*/  @!P4 LEA.HI.X R21, R204, R9, R219, 0x1, P1 ;  /* 0x00000009cc15c211 */ /* 0x002fe400008f0cdb */
[----:B------:R0:W-:Y:S04]  /*bbf0*/  @!P2 ST.E.128 desc[UR6][R2.64], R4 ;  /* 0x000000040200a985 */ /* 0x0001e8000c101d06 */
[----:B------:R0:W-:Y:S04]  /*bc00*/  @!P3 ST.E.128 desc[UR6][R10.64], R12 ;  /* 0x0000000c0a00b985 */ /* 0x0001e8000c101d06 */
[----:B------:R0:W-:Y:S02]  /*bc10*/  @!P4 ST.E.128 desc[UR6][R20.64], R48 ;  /* 0x000000301400c985 */ /* 0x0001e4000c101d06 */
.L_x_3655:
[----:B------:R-:W-:Y:S05]  /*bc20*/  BSYNC B0 ;  /* 0x0000000000007941 */ /* 0x000fea0003800000 */
.L_x_3654:
[----:B------:R-:W5:Y:S01]  /*bc30*/  LDC R0, c[0x0][0xc34] ;  /* 0x00030d00ff007b82 */ /* 0x000f620000000800 */
[----:B------:R-:W-:-:S13]  /*bc40*/  R2UR UR4, R207 ;  /* 0x00000000cf0472ca */ /* 0x000fda00000e0000 */
[----:B-----5:R-:W-:-:S13]  /*bc50*/  ISETP.LE.AND P0, PT, R0, UR4, PT ;  /* 0x0000000400007c0c */ /* 0x020fda000bf03270 */
[----:B------:R-:W-:Y:S05]  /*bc60*/  @!P0 BRA `(.L_x_3656) ;  /* 0xffffff5400888947 */ /* 0x000fea000383ffff */
[----:B------:R-:W-:Y:S05]  /*bc70*/  EXIT ;  /* 0x000000000000794d */ /* 0x000fea0003800000 */
.L_x_3622:
        /* <DEDUP_REMOVED lines=19> */
[----:B------:R-:W0:Y:S01]  /*bdb0*/  S2UR UR5, SR_CTAID.X ;  /* 0x00000000000579c3 */ /* 0x000e220000002500 */
[C---:B------:R-:W-:Y:S01]  /*bdc0*/  ISETP.NE.AND P1, PT, R6.reuse, RZ, PT ;  /* 0x000000ff0600720c */ /* 0x040fe20003f25270 */
[----:B------:R-:W-:Y:S01]  /*bdd0*/  ULDC UR37, c[0x0][0xc] ;  /* 0x0000030000257ab9 */ /* 0x000fe20000000800 */
[----:B------:R-:W-:Y:S01]  /*bde0*/  LOP3.LUT R4, R3, 0x38, R0, 0x78, !PT ;  /* 0x0000003803047812 */ /* 0x000fe200078e7800 */
[C---:B------:R-:W-:Y:S01]  /*bdf0*/  IMAD.SHL.U32 R3, R6.reuse, 0x8, RZ ;  /* 0x0000000806037824 */ /* 0x040fe200078e00ff */
[----:B------:R-:W-:Y:S01]  /*be00*/  ISETP.NE.OR P0, PT, R6, RZ, !P0 ;  /* 0x000000ff0600720c */ /* 0x000fe20004705670 */
[----:B------:R-:W-:Y:S01]  /*be10*/  IMAD.SHL.U32 R0, R0, 0x10, RZ ;  /* 0x0000001000007824 */ /* 0x000fe200078e00ff */
[----:B------:R-:W-:-:S02]  /*be20*/  LOP3.LUT R18, R18, 0xfffffffe, RZ, 0xc0, !PT ;  /* 0xfffffffe12127812 */ /* 0x000fc400078ec0ff */
[----:B------:R-:W-:Y:S02]  /*be30*/  LOP3.LUT R3, R4, 0x200, R3, 0xf8, !PT ;  /* 0x0000020004037812 */ /* 0x000fe400078ef803 */
[----:B------:R-:W-:Y:S02]  /*be40*/  SHF.R.U32.HI R4, RZ, 0x3, R6 ;  /* 0x00000003ff047819 */ /* 0x000fe40000011606 */
[----:B------:R-:W-:Y:S02]  /*be50*/  LOP3.LUT R2, R2, 0x38, RZ, 0xc0, !PT ;  /* 0x0000003802027812 */ /* 0x000fe400078ec0ff */
[----:B------:R-:W-:Y:S01]  /*be60*/  LOP3.LUT R6, R4, 0x70, R0, 0xf8, !PT ;  /* 0x0000007004067812 */ /* 0x000fe200078ef800 */
[----:B-1----:R-:W-:Y:S01]  /*be70*/  ULEA UR36, UR4, UR36, 0x18 ;  /* 0x0000002404247291 */ /* 0x002fe2000f8ec03f */
[----:B------:R-:W-:-:S04]  /*be80*/  @P1 LOP3.LUT R18, R18, 0x1, RZ, 0xfc, !PT ;  /* 0x0000000112121812 */ /* 0x000fc800078efcff */
[----:B------:R-:W-:Y:S02]  /*be90*/  LOP3.LUT R18, R18, 0xfffffffd, RZ, 0xc0, !PT ;  /* 0xfffffffd12127812 */ /* 0x000fe400078ec0ff */
[----:B------:R-:W-:Y:S01]  /*bea0*/  LEA R4, R3, UR36, 0x1 ;  /* 0x0000002403047c11 */ /* 0x000fe2000f8e08ff */
[----:B0-----:R-:W-:Y:S01]  /*beb0*/  IMAD.U32 R0, RZ, RZ, UR5 ;  /* 0x00000005ff007e24 */ /* 0x001fe2000f8e00ff */
[----:B------:R-:W-:-:S03]  /*bec0*/  @P0 LOP3.LUT R18, R18, 0x2, RZ, 0xfc, !PT ;  /* 0x0000000212120812 */ /* 0x000fc600078efcff */
[----:B------:R-:W-:Y:S04]  /*bed0*/  STL [R1+0x10], R4 ;  /* 0x0000100401007387 */ /* 0x000fe80000100800 */
[----:B------:R0:W-:Y:S02]  /*bee0*/  STL [R1+0x28], R0 ;  /* 0x0000280001007387 */ /* 0x0001e40000100800 */
[----:B0-----:R-:W-:Y:S01]  /*bef0*/  IMAD.MOV.U32 R0, RZ, RZ, 0x1 ;  /* 0x00000001ff007424 */ /* 0x001fe200078e00ff */
[----:B--2---:R-:W-:-:S05]  /*bf00*/  LOP3.LUT R3, R5, 0x2, RZ, 0xfc, !PT ;  /* 0x0000000205037812 */ /* 0x004fca00078efcff */
[----:B------:R0:W-:Y:S04]  /*bf10*/  STL [R1+0x18], R3 ;  /* 0x0000180301007387 */ /* 0x0001e80000100800 */
[----:B------:R-:W-:Y:S04]  /*bf20*/  STL [R1+0x34], RZ ;  /* 0x000034ff01007387 */ /* 0x000fe80000100800 */
[----:B------:R1:W-:Y:S01]  /*bf30*/  STL [R1], R0 ;  /* 0x0000000001007387 */ /* 0x0003e20000100800 */
[C---:B0-----:R-:W-:Y:S02]  /*bf40*/  LOP3.LUT R3, R2.reuse, 0x40, RZ, 0xfc, !PT ;  /* 0x0000004002037812 */ /* 0x041fe400078efcff */
[----:B-1----:R-:W-:-:S07]  /*bf50*/  LOP3.LUT R0, R2, 0x80, RZ, 0xfc, !PT ;  /* 0x0000008002007812 */ /* 0x002fce00078efcff */
.L_x_3745:
[----:B--2---:R-:W2:Y:S01]  /*bf60*/  LDL R2, [R1+0x28] ;  /* 0x0000280001027983 */ /* 0x004ea20000100800 */
        /* <DEDUP_REMOVED lines=17> */
[----:B------:R1:W-:Y:S04]  /*c080*/  STL [R1+0x1c], R4 ;  /* 0x00001c0401007387 */ /* 0x0003e80000100800 */
[----:B------:R-:W2:Y:S01]  /*c090*/  LDC R0, c[0x0][0x2f0] ;  /* 0x0000bc00ff007b82 */ /* 0x000ea20000000800 */
[----:B0-----:R-:W-:-:S05]  /*c0a0*/  @P1 IMAD.HI.U32 R2, R4, R2, RZ ;  /* 0x0000000204021227 */ /* 0x001fca00078e00ff */
[----:B------:R-:W-:Y:S01]  /*c0b0*/  @P1 SHF.R.U32.HI R5, RZ, R3, R2 ;  /* 0x00000003ff051219 */ /* 0x000fe20000011602 */
[----:B------:R-:W-:Y:S02]  /*c0c0*/  IMAD.MOV.U32 R2, RZ, RZ, RZ ;  /* 0x000000ffff027224 */ /* 0x000fe400078e00ff */
[----:B--2---:R-:W-:Y:S01]  /*c0d0*/  IMAD R6, R0, UR4, RZ ;  /* 0x0000000400067c24 */ /* 0x004fe2000f8e02ff */
        /* <DEDUP_REMOVED lines=12> */
[----:B------:R-:W-:Y:S05]  /*c1a0*/  @!P0 BRA `(.L_x_3658) ;  /* 0x0000000000408947 */ /* 0x000fea0003800000 */
        /* <DEDUP_REMOVED lines=16> */
.L_x_3658:
        /* <DEDUP_REMOVED lines=19> */
[----:B--2---:R-:W-:Y:S05]  /*c3e0*/  CALL.ABS.NOINC R2 ;  /* 0x0000000002007343 */ /* 0x004fea0003c00000 */
.L_x_3660:
        /* <DEDUP_REMOVED lines=15> */
.L_x_3659:
[----:B------:R-:W2:Y:S01]  /*c4e0*/  LDL R2, [R1+0x24] ;  /* 0x0000240001027983 */ /* 0x000ea20000100800 */
[----:B------:R-:W-:-:S03]  /*c4f0*/  ULDC.64 UR4, c[0x0][0x9f8] ;  /* 0x00027e0000047ab9 */ /* 0x000fc60000000a00 */
[----:B-1----:R-:W3:Y:S01]  /*c500*/  LDL R0, [R1+0x14] ;  /* 0x0000140001007983 */ /* 0x002ee20000100800 */
        /* <DEDUP_REMOVED lines=24> */
.L_x_3761:
        /* <DEDUP_REMOVED lines=8> */
.L_x_3764:
        /* <DEDUP_REMOVED lines=22> */
.L_x_3664:
[----:B---3--:R-:W3:Y:S01]  /*c870*/  LDL R3, [R1] ;  /* 0x0000000001037983 */ /* 0x008ee20000100800 */
[----:B------:R-:W-:Y:S02]  /*c880*/  LEA R2, R19, UR36, 0x3 ;  /* 0x0000002413027c11 */ /* 0x000fe4000f8e18ff */
[----:B---3--:R-:W-:-:S04]  /*c890*/  SHF.L.U32 R3, R3, 0x1f, RZ ;  /* 0x0000001f03037819 */ /* 0x008fc800000006ff */
[----:B------:R-:W3:Y:S02]  /*c8a0*/  SYNCS.PHASECHK.TRANS64.TRYWAIT P0, [R2+URZ+0x36840], R3 ;  /* 0x03684003020075a7 */ /* 0x000ee4000800017f */
[----:B---3--:R-:W-:Y:S05]  /*c8b0*/  @!P0 BRA `(.L_x_3665) ;  /* 0x0000004000fc8947 */ /* 0x008fea0003800000 */
.L_x_3765:
[----:B0-----:R-:W4:Y:S01]  /*c8c0*/  LDL R4, [R1+0x18] ;  /* 0x0000180001047983 */ /* 0x001f220000100800 */
        /* <DEDUP_REMOVED lines=9> */
.L_x_3666:
[----:B------:R-:W-:-:S13]  /*c960*/  LOP3.LUT P0, RZ, R18, 0x2, RZ, 0xc0, !PT ;  /* 0x0000000212ff7812 */ /* 0x000fda000780c0ff */
[----:B------:R-:W-:Y:S05]  /*c970*/  @P0 BRA `(.L_x_3667) ;  /* 0x0000000000040947 */ /* 0x000fea0003800000 */
[----:B------:R-:W-:Y:S01]  /*c980*/  BPT.TRAP 0x1 ;  /* 0x000000040000795c */ /* 0x000fe20000300000 */
.L_x_3667:
        /* <DEDUP_REMOVED lines=14> */
[----:B------:R-:W-:-:S11]  /*ca70*/  LOP3.LUT R18, R18, 0xfffffff7, RZ, 0xc0, !PT ;  /* 0xfffffff712127812 */ /* 0x000fd600078ec0ff */
        /* <DEDUP_REMOVED lines=11> */
[----:B------:R-:W-:Y:S01]  /*cb30*/  UIADD3 UR17, UR8, 0x28400, URZ ;  /* 0x0002840008117890 */ /* 0x000fe2000fffe03f */
[----:B---3--:R-:W-:-:S13]  /*cb40*/  R2UR UR11, R4 ;  /* 0x00000000040b72ca */ /* 0x008fda00000e0000 */
[----:B------:R-:W-:Y:S02]  /*cb50*/  UIMAD UR11, UR11, 0x70, UR9 ;  /* 0x000000700b0b78a4 */ /* 0x000fe4000f8e0209 */
[----:B------:R-:W-:Y:S02]  /*cb60*/  UIADD3 UR9, UR14, 0x36830, URZ ;  /* 0x000368300e097890 */ /* 0x000fe4000fffe03f */
[----:B------:R-:W-:-:S07]  /*cb70*/  UIADD3 UR14, UR8, 0x21400, URZ ;  /* 0x00021400080e7890 */ /* 0x000fce000fffe03f */
[----:B------:R-:W-:Y:S01]  /*cb80*/  UMOV UR8, UR14 ;  /* 0x0000000e00087c82 */ /* 0x000fe20008000000 */
[----:B------:R-:W-:Y:S01]  /*cb90*/  UMOV UR14, 0x80 ;  /* 0x00000080000e7882 */ /* 0x000fe20000000000 */
[----:B------:R0:W-:Y:S02]  /*cba0*/  UTMALDG.4D.MULTICAST [UR8], [UR4], UR18, desc[UR6] ;  /* 0x00000608040073b4 */ /* 0x0001e40008019812 */
[----:B0-----:R-:W-:Y:S01]  /*cbb0*/  UMOV UR8, UR15 ;  /* 0x0000000f00087c82 */ /* 0x001fe20008000000 */
[----:B------:R-:W-:Y:S02]  /*cbc0*/  UMOV UR10, UR16 ;  /* 0x00000010000a7c82 */ /* 0x000fe40008000000 */
[----:B------:R0:W-:Y:S02]  /*cbd0*/  UTMALDG.4D.MULTICAST [UR8], [UR4], UR18, desc[UR6] ;  /* 0x00000608040073b4 */ /* 0x0001e40008019812 */
[----:B0-----:R-:W-:Y:S01]  /*cbe0*/  UMOV UR8, UR17 ;  /* 0x0000001100087c82 */ /* 0x001fe20008000000 */
[----:B------:R-:W-:-:S02]  /*cbf0*/  UMOV UR10, UR14 ;  /* 0x0000000e000a7c82 */ /* 0x000fc40008000000 */
[----:B------:R3:W-:Y:S02]  /*cc00*/  UTMALDG.4D.MULTICAST [UR8], [UR4], UR18, desc[UR6] ;  /* 0x00000608040073b4 */ /* 0x0007e40008019812 */
[----:B---3--:R-:W-:Y:S01]  /*cc10*/  NOP ;  /* 0x0000000000007918 */ /* 0x008fe20000000000 */
.L_x_3662:
        /* <DEDUP_REMOVED lines=22> */
.L_x_3668:
[----:B0-----:R-:W3:Y:S01]  /*cd80*/  LDL.LU R4, [R1+0x14] ;  /* 0x0000140001047983 */ /* 0x001ee20000300800 */
[----:B-1----:R-:W-:Y:S01]  /*cd90*/  SHF.R.S32.HI R0, RZ, 0x1f, R16 ;  /* 0x0000001fff007819 */ /* 0x002fe20000011410 */
[----:B------:R-:W-:Y:S01]  /*cda0*/  ULDC.64 UR4, c[0x0][0x2d8] ;  /* 0x0000b60000047ab9 */ /* 0x000fe20000000a00 */
[----:B------:R-:W0:Y:S01]  /*cdb0*/  LDC R8, c[0x0][0x448] ;  /* 0x00011200ff087b82 */ /* 0x000e220000000800 */
[----:B------:R-:W4:Y:S04]  /*cdc0*/  LDL.LU R7, [R1+0x1c] ;  /* 0x00001c0001077983 */ /* 0x000f280000300800 */
[----:B------:R-:W2:Y:S01]  /*cdd0*/  LDL R5, [R1+0x28] ;  /* 0x0000280001057983 */ /* 0x000ea20000100800 */
        /* <DEDUP_REMOVED lines=19> */
[----:B--2---:R-:W-:Y:S01]  /*cf10*/  IMAD R0, R0, UR4, R5 ;  /* 0x0000000400007c24 */ /* 0x004fe2000f8e0205 */
        /* <DEDUP_REMOVED lines=19> */
[----:B------:R-:W-:Y:S02]  /*d050*/  ULDC.64 UR4, c[0x0][0x2c8] ;  /* 0x0000b20000047ab9 */ /* 0x000fe40000000a00 */
[----:B------:R-:W-:Y:S01]  /*d060*/  LOP3.LUT R9, R9, 0x38, RZ, 0xc0, !PT ;  /* 0x0000003809097812 */ /* 0x000fe200078ec0ff */
[----:B------:R-:W-:Y:S01]  /*d070*/  IMAD.IADD R3, R3, 0x1, R4 ;  /* 0x0000000103037824 */ /* 0x000fe200078e0204 */
[----:B------:R-:W-:Y:S02]  /*d080*/  SHF.R.S32.HI R4, RZ, 0x1f, R0 ;  /* 0x0000001fff047819 */ /* 0x000fe40000011400 */
[C---:B------:R-:W-:Y:S01]  /*d090*/  LOP3.LUT R11, R9.reuse, 0x40, RZ, 0xfc, !PT ;  /* 0x00000040090b7812 */ /* 0x040fe200078efcff */
[----:B------:R-:W-:Y:S01]  /*d0a0*/  IMAD.WIDE.U32 R2, R0, UR4, R2 ;  /* 0x0000000400027c25 */ /* 0x000fe2000f8e0002 */
[----:B------:R-:W-:-:S03]  /*d0b0*/  LOP3.LUT R9, R9, 0x80, RZ, 0xfc, !PT ;  /* 0x0000008009097812 */ /* 0x000fc600078efcff */
[----:B------:R-:W-:-:S04]  /*d0c0*/  IMAD R4, R4, UR4, RZ ;  /* 0x0000000404047c24 */ /* 0x000fc8000f8e02ff */
[----:B------:R-:W-:Y:S01]  /*d0d0*/  IMAD R4, R0, UR5, R4 ;  /* 0x0000000500047c24 */ /* 0x000fe2000f8e0204 */
[----:B------:R-:W-:Y:S02]  /*d0e0*/  ULDC.64 UR4, c[0x0][0x280] ;  /* 0x0000a00000047ab9 */ /* 0x000fe40000000a00 */
[----:B------:R-:W-:Y:S01]  /*d0f0*/  LEA R0, P0, R2, UR4, 0x1 ;  /* 0x0000000402007c11 */ /* 0x000fe2000f8008ff */
[----:B------:R-:W-:Y:S01]  /*d100*/  ULDC UR4, c[0x0][0x2b8] ;  /* 0x0000ae0000047ab9 */ /* 0x000fe20000000800 */
[----:B------:R-:W-:Y:S01]  /*d110*/  IMAD.IADD R3, R3, 0x1, R4 ;  /* 0x0000000103037824 */ /* 0x000fe200078e0204 */
[----:B------:R-:W-:Y:S02]  /*d120*/  ISETP.GE.AND P1, PT, R9, UR4, PT ;  /* 0x0000000409007c0c */ /* 0x000fe4000bf26270 */
[----:B------:R0:W5:Y:S01]  /*d130*/  LDL R9, [R1+0x10] ;  /* 0x0000100001097983 */ /* 0x0001620000100800 */
[----:B------:R-:W-:Y:S02]  /*d140*/  ISETP.GE.AND P3, PT, R10, UR4, PT ;  /* 0x000000040a007c0c */ /* 0x000fe4000bf66270 */
[----:B------:R-:W-:-:S02]  /*d150*/  LEA.HI.X R2, R2, UR5, R3, 0x1, P0 ;  /* 0x0000000502027c11 */ /* 0x000fc400080f0c03 */
[----:B------:R-:W-:Y:S01]  /*d160*/  ISETP.GE.AND P0, PT, R11, UR4, PT ;  /* 0x000000040b007c0c */ /* 0x000fe2000bf06270 */
[----:B------:R-:W-:-:S03]  /*d170*/  UMOV UR4, 0xffffffff ;  /* 0xffffffff00047882 */ /* 0x000fc60000000000 */
        /* <DEDUP_REMOVED lines=14> */
[----:B------:R-:W-:-:S04]  /*d260*/  @!P2 LOP3.LUT R7, R7, R6, RZ, 0x3c, !PT ;  /* 0x000000060707a212 */ /* 0x000fc800078e3cff */
[----:B------:R-:W-:-:S04]  /*d270*/  @!P2 LOP3.LUT R6, R7, R6, RZ, 0x3c, !PT ;  /* 0x000000060706a212 */ /* 0x000fc800078e3cff */
[----:B------:R-:W-:-:S05]  /*d280*/  @!P2 LOP3.LUT R7, R7, R6, RZ, 0x3c, !PT ;  /* 0x000000060707a212 */ /* 0x000fca00078e3cff */
[----:B------:R-:W-:Y:S01]  /*d290*/  @!PT LDS RZ, [RZ] ;  /* 0x00000000fffff984 */ /* 0x000fe20000000800 */
[----:B-----5:R-:W-:Y:S04]  /*d2a0*/  @!P2 LDGSTS.E.BYPASS.LTC128B.128 [R9+0x15400], desc[UR6][R6.64], !P3 ;  /* 0x154000000609afae */ /* 0x020fe8000d901d46 */
        /* <DEDUP_REMOVED lines=59> */
[----:B------:R-:W-:Y:S04]  /*d660*/  SHFL.IDX PT, R0, R0, 0x7, 0x181f ;  /* 0x00f81f0000007f89 */ /* 0x000fe800000e0000 */
[----:B0-----:R-:W0:Y:S02]  /*d670*/  SHFL.IDX PT, R6, R2, 0x6, 0x181f ;  /* 0x00d81f0002067f89 */ /* 0x001e2400000e0000 */
[----:B-1----:R-:W-:-:S05]  /*d680*/  @!P2 LEA R5, P4, R10, R5, 0x1 ;  /* 0x000000050a05a211 */ /* 0x002fca00078808ff */
[----:B0-----:R-:W-:-:S04]  /*d690*/  @!P2 IMAD.X R6, RZ, RZ, R6, P4 ;  /* 0x000000ffff06a224 */ /* 0x001fc800020e0606 */
[----:B------:R-:W-:Y:S02]  /*d6a0*/  @!P2 IMAD.MOV.U32 R7, RZ, RZ, R6 ;  /* 0x000000ffff07a224 */ /* 0x000fe400078e0006 */
[----:B------:R-:W-:Y:S02]  /*d6b0*/  @!P2 IMAD.MOV.U32 R6, RZ, RZ, R5 ;  /* 0x000000ffff06a224 */ /* 0x000fe400078e0005 */
[----:B------:R0:W1:Y:S04]  /*d6c0*/  SHFL.IDX PT, R5, R2, 0x7, 0x181f ;  /* 0x00f81f0002057f89 */ /* 0x00006800000e0000 */
[----:B------:R0:W-:Y:S04]  /*d6d0*/  @!P2 LDGSTS.E.BYPASS.LTC128B.128 [R9+0x18400], desc[UR6][R6.64], !P3 ;  /* 0x184000000609afae */ /* 0x0001e8000d901d46 */
[----:B------:R0:W-:Y:S04]  /*d6e0*/  @!P2 LDGSTS.E.BYPASS.LTC128B.128 [R9+0x1c400], desc[UR6][R6.64+0x80], !P0 ;  /* 0x1c4000800609afae */ /* 0x0001e8000c101d46 */
[----:B------:R0:W-:Y:S02]  /*d6f0*/  @!P2 LDGSTS.E.BYPASS.LTC128B.128 [R9+0x20400], desc[UR6][R6.64+0x100], !P1 ;  /* 0x204001000609afae */ /* 0x0001e4000c901d46 */
.L_x_3782:
[----:B------:R-:W-:Y:S01]  /*d700*/  VIADD R4, R4, 0x70 ;  /* 0x0000007004047836 */ /* 0x000fe20000000000 */
[----:B------:R-:W-:Y:S04]  /*d710*/  BSSY B0, `(.L_x_3670) ;  /* 0x000000c000007945 */ /* 0x000fe80003800000 */
[----:B------:R-:W-:-:S13]  /*d720*/  ISETP.GE.AND P2, PT, R4, R3, PT ;  /* 0x000000030400720c */ /* 0x000fda0003f46270 */
[----:B------:R-:W-:Y:S05]  /*d730*/  @P2 BRA `(.L_x_3671) ;  /* 0x0000000000242947 */ /* 0x000fea0003800000 */
[----:B0-----:R-:W-:Y:S01]  /*d740*/  LEA R2, P2, R10, R0, 0x1 ;  /* 0x000000000a027211 */ /* 0x001fe200078408ff */
[----:B------:R-:W-:-:S04]  /*d750*/  ULDC.64 UR4, c[0x0][0x208] ;  /* 0x0000820000047ab9 */ /* 0x000fc80000000a00 */
[----:B-1----:R-:W-:-:S05]  /*d760*/  IMAD.X R3, RZ, RZ, R5, P2 ;  /* 0x000000ffff037224 */ /* 0x002fca00010e0605 */
[----:B------:R-:W-:Y:S01]  /*d770*/  @!PT LDS RZ, [RZ] ;  /* 0x00000000fffff984 */ /* 0x000fe20000000800 */
[----:B------:R-:W-:Y:S01]  /*d780*/  @!PT LDS RZ, [RZ] ;  /* 0x00000000fffff984 */ /* 0x000fe20000000800 */
[----:B------:R-:W-:Y:S01]  /*d790*/  @!PT LDS RZ, [RZ] ;  /* 0x00000000fffff984 */ /* 0x000fe20000000800 */
[----:B------:R2:W-:Y:S04]  /*d7a0*/  LDGSTS.E.BYPASS.LTC128B.128 [R9+0x18c00], desc[UR4][R2.64], !P3 ;  /* 0x18c0000002097fae */ /* 0x0005e8000d901d44 */
[----:B------:R2:W-:Y:S04]  /*d7b0*/  LDGSTS.E.BYPASS.LTC128B.128 [R9+0x1cc00], desc[UR4][R2.64+0x80], !P0 ;  /* 0x1cc0008002097fae */ /* 0x0005e8000c101d44 */
[----:B------:R2:W-:Y:S02]  /*d7c0*/  LDGSTS.E.BYPASS.LTC128B.128 [R9+0x20c00], desc[UR4][R2.64+0x100], !P1 ;  /* 0x20c0010002097fae */ /* 0x0005e4000c901d44 */
.L_x_3671:
[----:B------:R-:W-:Y:S05]  /*d7d0*/  BSYNC B0 ;  /* 0x0000000000007941 */ /* 0x000fea0003800000 */
.L_x_3670:
[----:B0-2---:R-:W2:Y:S01]  /*d7e0*/  LDL R2, [R1+0x34] ;  /* 0x0000340001027983 */ /* 0x005ea20000100800 */
        /* <DEDUP_REMOVED lines=9> */
[----:B------:R-:W0:Y:S01]  /*d880*/  SYNCS.PHASECHK.TRANS64.TRYWAIT P0, [UR36+0x36820], R0 ;  /* 0x03682000ff0075a7 */ /* 0x000e220008000164 */
[----:B--2---:R-:W-:Y:S02]  /*d890*/  ISETP.GE.AND P1, PT, R2, 0x71, PT ;  /* 0x000000710200780c */ /* 0x004fe40003f26270 */
[----:B0-----:R-:W-:Y:S11]  /*d8a0*/  @!P0 BRA `(.L_x_3673) ;  /* 0x0000004000048947 */ /* 0x001ff60003800000 */
.L_x_3783:
[----:B------:R-:W-:Y:S05]  /*d8b0*/  BSYNC B0 ;  /* 0x0000000000007941 */ /* 0x000fea0003800000 */
.L_x_3672:
[----:B------:R-:W-:Y:S05]  /*d8c0*/  @!P1 BRA `(.L_x_3674) ;  /* 0x0000002400b89947 */ /* 0x000fea0003800000 */
[----:B0-----:R-:W2:Y:S01]  /*d8d0*/  LDL R2, [R1+0x24] ;  /* 0x0000240001027983 */ /* 0x001ea20000100800 */
[----:B------:R-:W-:Y:S02]  /*d8e0*/  IMAD.MOV.U32 R0, RZ, RZ, 0x1 ;  /* 0x00000001ff007424 */ /* 0x000fe400078e00ff */
[----:B--2---:R-:W-:-:S05]  /*d8f0*/  IMAD.MOV R8, RZ, RZ, -R2 ;  /* 0x000000ffff087224 */ /* 0x004fca00078e0a02 */
[----:B------:R-:W-:-:S05]  /*d900*/  VIADDMNMX R8, R8, R0, 0xffffffff, !PT ;  /* 0xffffffff08087446 */ /* 0x000fca0007800100 */
[----:B------:R-:W-:-:S05]  /*d910*/  IMAD.IADD R0, R2, 0x1, R8 ;  /* 0x0000000102007824 */ /* 0x000fca00078e0208 */
[----:B------:R-:W-:-:S04]  /*d920*/  LOP3.LUT R0, R0, 0x1, RZ, 0xc0, !PT ;  /* 0x0000000100007812 */ /* 0x000fc800078ec0ff */
[----:B------:R-:W-:Y:S01]  /*d930*/  ISETP.NE.U32.AND P0, PT, R0, 0x1, PT ;  /* 0x000000010000780c */ /* 0x000fe20003f05070 */
[----:B------:R-:W-:-:S12]  /*d940*/  VIADD R0, R2, 0xfffffffe ;  /* 0xfffffffe02007836 */ /* 0x000fd80000000000 */
[----:B------:R-:W-:Y:S05]  /*d950*/  @P0 BRA `(.L_x_3675) ;  /* 0x0000000c00300947 */ /* 0x000fea0003800000 */
[----:B------:R-:W2:Y:S01]  /*d960*/  LDL R2, [R1] ;  /* 0x0000000001027983 */ /* 0x000ea20000100800 */
        /* <DEDUP_REMOVED lines=12> */
[----:B-1----:R-:W0:Y:S01]  /*da30*/  LDC R5, c[0x0][0x43c] ;  /* 0x00010f00ff057b82 */ /* 0x002e220000000800 */
        /* <DEDUP_REMOVED lines=19> */
.L_x_3678:
[----:B------:R-:W-:Y:S01]  /*db70*/  LEA R3, R7, UR36, 0x3 ;  /* 0x0000002407037c11 */ /* 0x000fe2000f8e18ff */
[----:B------:R-:W-:Y:S01]  /*db80*/  BSSY B1, `(.L_x_3679) ;  /* 0x0000004000017945 */ /* 0x000fe20003800000 */
[----:B------:R-:W-:-:S04]  /*db90*/  SHF.L.U32 R2, R9, 0x1f, RZ ;  /* 0x0000001f09027819 */ /* 0x000fc800000006ff */
[----:B------:R-:W2:Y:S02]  /*dba0*/  SYNCS.PHASECHK.TRANS64.TRYWAIT P0, [R3+URZ+0x36840], R2 ;  /* 0x03684002030075a7 */ /* 0x000ea4000800017f */
[----:B--2---:R-:W-:Y:S05]  /*dbb0*/  @!P0 BRA `(.L_x_3680) ;  /* 0x0000003c00588947 */ /* 0x004fea0003800000 */
.L_x_3784:
[----:B------:R-:W-:Y:S05]  /*dbc0*/  BSYNC B1 ;  /* 0x0000000000017941 */ /* 0x000fea0003800000 */
.L_x_3679:
[----:B01----:R-:W3:Y:S01]  /*dbd0*/  LDL R5, [R1+0x18] ;  /* 0x0000180001057983 */ /* 0x003ee20000100800 */
[----:B------:R-:W0:Y:S02]  /*dbe0*/  S2R R6, SR_TID.X ;  /* 0x0000000000067919 */ /* 0x000e240000002100 */
[----:B0-----:R-:W-:-:S04]  /*dbf0*/  LOP3.LUT R6, R6, 0x7f, RZ, 0xc0, !PT ;  /* 0x0000007f06067812 */ /* 0x001fc800078ec0ff */
[----:B------:R-:W-:-:S13]  /*dc00*/  ISETP.NE.AND P0, PT, R6, RZ, PT ;  /* 0x000000ff0600720c */ /* 0x000fda0003f05270 */
[----:B--2---:R-:W-:-:S04]  /*dc10*/  @!P0 IMAD.MOV.U32 R2, RZ, RZ, 0xa800 ;  /* 0x0000a800ff028424 */ /* 0x004fc800078e00ff */
[----:B------:R3:W-:Y:S02]  /*dc20*/  @!P0 SYNCS.ARRIVE.TRANS64 RZ, [R3+URZ+0x36830], R2 ;  /* 0x0368300203ff89a7 */ /* 0x0007e4000800003f */
[----:B---3--:R-:W-:-:S04]  /*dc30*/  PRMT R2, R5, 0x9910, RZ ;  /* 0x0000991005027816 */ /* 0x008fc800000000ff */
[----:B------:R-:W-:-:S13]  /*dc40*/  ISETP.NE.AND P1, PT, R2, 0x2, PT ;  /* 0x000000020200780c */ /* 0x000fda0003f25270 */
[----:B------:R-:W-:Y:S05]  /*dc50*/  @P1 BRA `(.L_x_3681) ;  /* 0x0000000000041947 */ /* 0x000fea0003800000 */
[----:B------:R-:W-:Y:S01]  /*dc60*/  BPT.TRAP 0x1 ;  /* 0x000000040000795c */ /* 0x000fe20000300000 */
.L_x_3681:
[----:B------:R-:W-:Y:S01]  /*dc70*/  LOP3.LUT P0, RZ, R18, 0x2, RZ, 0xc0, !PT ;  /* 0x0000000212ff7812 */ /* 0x000fe2000780c0ff */
[----:B------:R-:W-:-:S12]  /*dc80*/  BSSY B1, `(.L_x_3682) ;  /* 0x0000003000017945 */ /* 0x000fd80003800000 */
[----:B------:R-:W-:Y:S05]  /*dc90*/  @P0 BRA `(.L_x_3683) ;  /* 0x0000000000040947 */ /* 0x000fea0003800000 */
[----:B------:R-:W-:Y:S01]  /*dca0*/  BPT.TRAP 0x1 ;  /* 0x000000040000795c */ /* 0x000fe20000300000 */
.L_x_3683:
[----:B------:R-:W-:Y:S05]  /*dcb0*/  BSYNC B1 ;  /* 0x0000000000017941 */ /* 0x000fea0003800000 */
.L_x_3682:
        /* <DEDUP_REMOVED lines=19> */
.L_x_3684:
        /* <DEDUP_REMOVED lines=17> */
.L_x_3685:
        /* <DEDUP_REMOVED lines=17> */
.L_x_3686:
        /* <DEDUP_REMOVED lines=16> */
.L_x_3785:
[----:B------:R-:W-:Y:S05]  /*e110*/  BSYNC B1 ;  /* 0x0000000000017941 */ /* 0x000fea0003800000 */
.L_x_3687:
[----:B------:R-:W1:Y:S02]  /*e120*/  S2R R5, SR_TID.X ;  /* 0x0000000000057919 */ /* 0x000e640000002100 */
[----:B-1----:R-:W-:-:S04]  /*e130*/  LOP3.LUT R5, R5, 0x7f, RZ, 0xc0, !PT ;  /* 0x0000007f05057812 */ /* 0x002fc800078ec0ff */
[----:B------:R-:W-:-:S13]  /*e140*/  ISETP.NE.AND P0, PT, R5, RZ, PT ;  /* 0x000000ff0500720c */ /* 0x000fda0003f05270 */
[----:B0-----:R-:W-:-:S04]  /*e150*/  @!P0 IMAD.MOV.U32 R3, RZ, RZ, 0xa800 ;  /* 0x0000a800ff038424 */ /* 0x001fc800078e00ff */
[----:B------:R0:W-:Y:S01]  /*e160*/  @!P0 SYNCS.ARRIVE.TRANS64 RZ, [R2+URZ+0x36850], R3 ;  /* 0x0368500302ff89a7 */ /* 0x0001e2000800003f */
[----:B------:R-:W-:Y:S05]  /*e170*/  @P1 BRA `(.L_x_3689) ;  /* 0x0000000000041947 */ /* 0x000fea0003800000 */
[----:B------:R-:W-:Y:S01]  /*e180*/  BPT.TRAP 0x1 ;  /* 0x000000040000795c */ /* 0x000fe20000300000 */
.L_x_3689:
[----:B------:R-:W-:Y:S01]  /*e190*/  LOP3.LUT P0, RZ, R18, 0x2, RZ, 0xc0, !PT ;  /* 0x0000000212ff7812 */ /* 0x000fe2000780c0ff */
[----:B------:R-:W-:-:S12]  /*e1a0*/  BSSY B1, `(.L_x_3690) ;  /* 0x0000003000017945 */ /* 0x000fd80003800000 */
[----:B------:R-:W-:Y:S05]  /*e1b0*/  @P0 BRA `(.L_x_3691) ;  /* 0x0000000000040947 */ /* 0x000fea0003800000 */
[----:B------:R-:W-:Y:S01]  /*e1c0*/  BPT.TRAP 0x1 ;  /* 0x000000040000795c */ /* 0x000fe20000300000 */
.L_x_3691:
[----:B------:R-:W-:Y:S05]  /*e1d0*/  BSYNC B1 ;  /* 0x0000000000017941 */ /* 0x000fea0003800000 */
.L_x_3690:
        /* <DEDUP_REMOVED lines=19> */
.L_x_3692:
        /* <DEDUP_REMOVED lines=16> */
.L_x_3693:
        /* <DEDUP_REMOVED lines=16> */
.L_x_3694:
        /* <DEDUP_REMOVED lines=12> */
.L_x_3677:
[----:B------:R-:W-:Y:S05]  /*e5d0*/  BSYNC B0 ;  /* 0x0000000000007941 */ /* 0x000fea0003800000 */
.L_x_3676:
[----:B0-----:R-:W2:Y:S01]  /*e5e0*/  LDL.LU R0, [R1+0x24] ;  /* 0x0000240001007983 */ /* 0x001ea20000300800 */
[----:B------:R-:W-:-:S03]  /*e5f0*/  IMAD.MOV.U32 R19, RZ, RZ, R7 ;  /* 0x000000ffff137224 */ /* 0x000fc600078e0007 */
[----:B------:R0:W-:Y:S02]  /*e600*/  STL [R1], R9 ;  /* 0x0000000901007387 */ /* 0x0001e40000100800 */
[----:B0-2---:R-:W-:-:S07]  /*e610*/  VIADD R0, R0, 0xfffffffd ;  /* 0xfffffffd00007836 */ /* 0x005fce0000000000 */
.L_x_3675:
[----:B------:R-:W2:Y:S01]  /*e620*/  LDL.LU R2, [R1+0x20] ;  /* 0x0000200001027983 */ /* 0x000ea20000300800 */
[----:B------:R-:W-:Y:S01]  /*e630*/  IMAD.MOV R8, RZ, RZ, -R8 ;  /* 0x000000ffff087224 */ /* 0x000fe200078e0a08 */
[----:B------:R-:W-:Y:S04]  /*e640*/  BSSY B0, `(.L_x_3674) ;  /* 0x0000196000007945 */ /* 0x000fe80003800000 */
[----:B--2---:R-:W-:-:S13]  /*e650*/  ISETP.NE.AND P0, PT, R2, R8, PT ;  /* 0x000000080200720c */ /* 0x004fda0003f05270 */
[----:B------:R-:W-:Y:S05]  /*e660*/  @!P0 BRA `(.L_x_3695) ;  /* 0x00000018004c8947 */ /* 0x000fea0003800000 */
[----:B------:R-:W-:-:S07]  /*e670*/  IMAD.MOV.U32 R6, RZ, RZ, R17 ;  /* 0x000000ffff067224 */ /* 0x000fce00078e0011 */
.L_x_3734:
[----:B--2---:R-:W2:Y:S01]  /*e680*/  LDL R2, [R1] ;  /* 0x0000000001027983 */ /* 0x004ea20000100800 */
[----:B------:R-:W-:Y:S01]  /*e690*/  LOP3.LUT P1, RZ, R18, 0x8, RZ, 0xc0, !PT ;  /* 0x0000000812ff7812 */ /* 0x000fe2000782c0ff */
[----:B------:R-:W-:Y:S01]  /*e6a0*/  VIADD R4, R19, 0x1 ;  /* 0x0000000113047836 */ /* 0x000fe20000000000 */
[----:B------:R-:W-:Y:S04]  /*e6b0*/  BSSY B1, `(.L_x_3696) ;  /* 0x00000c4000017945 */ /* 0x000fe80003800000 */
[----:B------:R-:W-:-:S04]  /*e6c0*/  ISETP.NE.AND P0, PT, R4, 0x2, PT ;  /* 0x000000020400780c */ /* 0x000fc80003f05270 */
[----:B-1----:R-:W-:Y:S02]  /*e6d0*/  SEL R5, RZ, 0x1, P0 ;  /* 0x00000001ff057807 */ /* 0x002fe40000000000 */
[----:B------:R-:W-:Y:S02]  /*e6e0*/  SEL R4, R4, RZ, P0 ;  /* 0x000000ff04047207 */ /* 0x000fe40000000000 */
[----:B--2---:R-:W-:Y:S01]  /*e6f0*/  LOP3.LUT R5, R2, R5, RZ, 0x3c, !PT ;  /* 0x0000000502057212 */ /* 0x004fe200078e3cff */
[----:B0-----:R-:W-:Y:S06]  /*e700*/  @!P1 BRA `(.L_x_3697) ;  /* 0x0000000800f89947 */ /* 0x001fec0003800000 */
[----:B------:R-:W-:Y:S01]  /*e710*/  LOP3.LUT P1, RZ, R18, 0x4, RZ, 0xc0, !PT ;  /* 0x0000000412ff7812 */ /* 0x000fe2000782c0ff */
[----:B------:R-:W-:-:S12]  /*e720*/  IMAD.MOV.U32 R8, RZ, RZ, R0 ;  /* 0x000000ffff087224 */ /* 0x000fd800078e0000 */
        /* <DEDUP_REMOVED lines=22> */
.L_x_3698:
[----:B------:R-:W-:Y:S01]  /*e890*/  LEA R3, R4, UR36, 0x3 ;  /* 0x0000002404037c11 */ /* 0x000fe2000f8e18ff */
[----:B------:R-:W-:Y:S01]  /*e8a0*/  BSSY B2, `(.L_x_3699) ;  /* 0x0000004000027945 */ /* 0x000fe20003800000 */
[----:B------:R-:W-:-:S04]  /*e8b0*/  SHF.L.U32 R2, R5, 0x1f, RZ ;  /* 0x0000001f05027819 */ /* 0x000fc800000006ff */
[----:B------:R-:W1:Y:S02]  /*e8c0*/  SYNCS.PHASECHK.TRANS64.TRYWAIT P0, [R3+URZ+0x36840], R2 ;  /* 0x03684002030075a7 */ /* 0x000e64000800017f */
[----:B-1----:R-:W-:Y:S05]  /*e8d0*/  @!P0 BRA `(.L_x_3700) ;  /* 0x0000003000388947 */ /* 0x002fea0003800000 */
.L_x_3786:
[----:B------:R-:W-:Y:S05]  /*e8e0*/  BSYNC B2 ;  /* 0x0000000000027941 */ /* 0x000fea0003800000 */
.L_x_3699:
[----:B0-----:R-:W2:Y:S01]  /*e8f0*/  LDL R7, [R1+0x18] ;  /* 0x0000180001077983 */ /* 0x001ea20000100800 */
[----:B------:R-:W0:Y:S02]  /*e900*/  S2R R9, SR_TID.X ;  /* 0x0000000000097919 */ /* 0x000e240000002100 */
[----:B0-----:R-:W-:-:S04]  /*e910*/  LOP3.LUT R9, R9, 0x7f, RZ, 0xc0, !PT ;  /* 0x0000007f09097812 */ /* 0x001fc800078ec0ff */
[----:B------:R-:W-:-:S13]  /*e920*/  ISETP.NE.AND P0, PT, R9, RZ, PT ;  /* 0x000000ff0900720c */ /* 0x000fda0003f05270 */
[----:B-1----:R-:W-:-:S04]  /*e930*/  @!P0 IMAD.MOV.U32 R2, RZ, RZ, 0xa800 ;  /* 0x0000a800ff028424 */ /* 0x002fc800078e00ff */
[----:B------:R2:W-:Y:S02]  /*e940*/  @!P0 SYNCS.ARRIVE.TRANS64 RZ, [R3+URZ+0x36830], R2 ;  /* 0x0368300203ff89a7 */ /* 0x0005e4000800003f */
[----:B--2---:R-:W-:-:S04]  /*e950*/  PRMT R2, R7, 0x9910, RZ ;  /* 0x0000991007027816 */ /* 0x004fc800000000ff */
[----:B------:R-:W-:-:S13]  /*e960*/  ISETP.NE.AND P1, PT, R2, 0x2, PT ;  /* 0x000000020200780c */ /* 0x000fda0003f25270 */
[----:B------:R-:W-:Y:S05]  /*e970*/  @P1 BRA `(.L_x_3701) ;  /* 0x0000000000041947 */ /* 0x000fea0003800000 */
[----:B------:R-:W-:Y:S01]  /*e980*/  BPT.TRAP 0x1 ;  /* 0x000000040000795c */ /* 0x000fe20000300000 */
.L_x_3701:
[----:B------:R-:W-:Y:S01]  /*e990*/  LOP3.LUT P0, RZ, R18, 0x2, RZ, 0xc0, !PT ;  /* 0x0000000212ff7812 */ /* 0x000fe2000780c0ff */
[----:B------:R-:W-:-:S12]  /*e9a0*/  BSSY B2, `(.L_x_3702) ;  /* 0x0000003000027945 */ /* 0x000fd80003800000 */
[----:B------:R-:W-:Y:S05]  /*e9b0*/  @P0 BRA `(.L_x_3703) ;  /* 0x0000000000040947 */ /* 0x000fea0003800000 */
[----:B------:R-:W-:Y:S01]  /*e9c0*/  BPT.TRAP 0x1 ;  /* 0x000000040000795c */ /* 0x000fe20000300000 */
.L_x_3703:
[----:B------:R-:W-:Y:S05]  /*e9d0*/  BSYNC B2 ;  /* 0x0000000000027941 */ /* 0x000fea0003800000 */
.L_x_3702:
        /* <DEDUP_REMOVED lines=19> */
.L_x_3704:
        /* <DEDUP_REMOVED lines=17> */
.L_x_3705:
        /* <DEDUP_REMOVED lines=17> */
.L_x_3706:
        /* <DEDUP_REMOVED lines=16> */
.L_x_3787:
[----:B------:R-:W-:Y:S05]  /*ee30*/  BSYNC B2 ;  /* 0x0000000000027941 */ /* 0x000fea0003800000 */
.L_x_3707:
[----:B------:R-:W1:Y:S02]  /*ee40*/  S2R R7, SR_TID.X ;  /* 0x0000000000077919 */ /* 0x000e640000002100 */
[----:B-1----:R-:W-:-:S04]  /*ee50*/  LOP3.LUT R7, R7, 0x7f, RZ, 0xc0, !PT ;  /* 0x0000007f07077812 */ /* 0x002fc800078ec0ff */
[----:B------:R-:W-:-:S13]  /*ee60*/  ISETP.NE.AND P0, PT, R7, RZ, PT ;  /* 0x000000ff0700720c */ /* 0x000fda0003f05270 */
[----:B0-----:R-:W-:-:S04]  /*ee70*/  @!P0 IMAD.MOV.U32 R3, RZ, RZ, 0xa800 ;  /* 0x0000a800ff038424 */ /* 0x001fc800078e00ff */
[----:B------:R0:W-:Y:S01]  /*ee80*/  @!P0 SYNCS.ARRIVE.TRANS64 RZ, [R2+URZ+0x36850], R3 ;  /* 0x0368500302ff89a7 */ /* 0x0001e2000800003f */
[----:B------:R-:W-:Y:S05]  /*ee90*/  @P1 BRA `(.L_x_3709) ;  /* 0x0000000000041947 */ /* 0x000fea0003800000 */
[----:B------:R-:W-:Y:S01]  /*eea0*/  BPT.TRAP 0x1 ;  /* 0x000000040000795c */ /* 0x000fe20000300000 */
.L_x_3709:
[----:B------:R-:W-:Y:S01]  /*eeb0*/  LOP3.LUT P0, RZ, R18, 0x2, RZ, 0xc0, !PT ;  /* 0x0000000212ff7812 */ /* 0x000fe2000780c0ff */
[----:B------:R-:W-:-:S12]  /*eec0*/  BSSY B2, `(.L_x_3710) ;  /* 0x0000003000027945 */ /* 0x000fd80003800000 */
[----:B------:R-:W-:Y:S05]  /*eed0*/  @P0 BRA `(.L_x_3711) ;  /* 0x0000000000040947 */ /* 0x000fea0003800000 */
[----:B------:R-:W-:Y:S01]  /*eee0*/  BPT.TRAP 0x1 ;  /* 0x000000040000795c */ /* 0x000fe20000300000 */
.L_x_3711:
[----:B------:R-:W-:Y:S05]  /*eef0*/  BSYNC B2 ;  /* 0x0000000000027941 */ /* 0x000fea0003800000 */
.L_x_3710:
        /* <DEDUP_REMOVED lines=19> */
.L_x_3712:
        /* <DEDUP_REMOVED lines=16> */
.L_x_3713:
        /* <DEDUP_REMOVED lines=16> */
.L_x_3714:
        /* <DEDUP_REMOVED lines=12> */
.L_x_3697:
[----:B------:R-:W-:Y:S05]  /*f2f0*/  BSYNC B1 ;  /* 0x0000000000017941 */ /* 0x000fea0003800000 */
.L_x_3696:
        /* <DEDUP_REMOVED lines=33> */
.L_x_3717:
[----:B------:R-:W-:Y:S01]  /*f510*/  LEA R3, R19, UR36, 0x3 ;  /* 0x0000002413037c11 */ /* 0x000fe2000f8e18ff */
[----:B------:R-:W-:Y:S01]  /*f520*/  BSSY B2, `(.L_x_3718) ;  /* 0x0000004000027945 */ /* 0x000fe20003800000 */
[----:B------:R-:W-:-:S04]  /*f530*/  SHF.L.U32 R2, R9, 0x1f, RZ ;  /* 0x0000001f09027819 */ /* 0x000fc800000006ff */
[----:B------:R-:W2:Y:S02]  /*f540*/  SYNCS.PHASECHK.TRANS64.TRYWAIT P0, [R3+URZ+0x36840], R2 ;  /* 0x03684002030075a7 */ /* 0x000ea4000800017f */
[----:B--2---:R-:W-:Y:S05]  /*f550*/  @!P0 BRA `(.L_x_3719) ;  /* 0x0000002400408947 */ /* 0x004fea0003800000 */
.L_x_3788:
[----:B------:R-:W-:Y:S05]  /*f560*/  BSYNC B2 ;  /* 0x0000000000027941 */ /* 0x000fea0003800000 */
.L_x_3718:
[----:B0-----:R-:W3:Y:S01]  /*f570*/  LDL R7, [R1+0x18] ;  /* 0x0000180001077983 */ /* 0x001ee20000100800 */
[----:B-1----:R-:W0:Y:S02]  /*f580*/  S2R R9, SR_TID.X ;  /* 0x0000000000097919 */ /* 0x002e240000002100 */
        /* <DEDUP_REMOVED lines=8> */
.L_x_3720:
[----:B------:R-:W-:Y:S01]  /*f610*/  LOP3.LUT P0, RZ, R18, 0x2, RZ, 0xc0, !PT ;  /* 0x0000000212ff7812 */ /* 0x000fe2000780c0ff */
[----:B------:R-:W-:-:S12]  /*f620*/  BSSY B2, `(.L_x_3721) ;  /* 0x0000003000027945 */ /* 0x000fd80003800000 */
[----:B------:R-:W-:Y:S05]  /*f630*/  @P0 BRA `(.L_x_3722) ;  /* 0x0000000000040947 */ /* 0x000fea0003800000 */
[----:B------:R-:W-:Y:S01]  /*f640*/  BPT.TRAP 0x1 ;  /* 0x000000040000795c */ /* 0x000fe20000300000 */
.L_x_3722:
[----:B------:R-:W-:Y:S05]  /*f650*/  BSYNC B2 ;  /* 0x0000000000027941 */ /* 0x000fea0003800000 */
.L_x_3721:
        /* <DEDUP_REMOVED lines=19> */
.L_x_3723:
        /* <DEDUP_REMOVED lines=17> */
.L_x_3724:
        /* <DEDUP_REMOVED lines=17> */
.L_x_3725:
        /* <DEDUP_REMOVED lines=15> */
.L_x_3789:
[----:B------:R-:W-:Y:S05]  /*faa0*/  BSYNC B2 ;  /* 0x0000000000027941 */ /* 0x000fea0003800000 */
.L_x_3726:
[----:B------:R-:W1:Y:S02]  /*fab0*/  S2R R3, SR_TID.X ;  /* 0x0000000000037919 */ /* 0x000e640000002100 */
[----:B-1----:R-:W-:-:S04]  /*fac0*/  LOP3.LUT R3, R3, 0x7f, RZ, 0xc0, !PT ;  /* 0x0000007f03037812 */ /* 0x002fc800078ec0ff */
[----:B------:R-:W-:-:S13]  /*fad0*/  ISETP.NE.AND P0, PT, R3, RZ, PT ;  /* 0x000000ff0300720c */ /* 0x000fda0003f05270 */
[----:B------:R-:W-:-:S04]  /*fae0*/  @!P0 IMAD.MOV.U32 R3, RZ, RZ, 0xa800 ;  /* 0x0000a800ff038424 */ /* 0x000fc800078e00ff */
[----:B------:R1:W-:Y:S01]  /*faf0*/  @!P0 SYNCS.ARRIVE.TRANS64 RZ, [R2+URZ+0x36850], R3 ;  /* 0x0368500302ff89a7 */ /* 0x0003e2000800003f */
[----:B------:R-:W-:Y:S05]  /*fb00*/  @P1 BRA `(.L_x_3728) ;  /* 0x0000000000041947 */ /* 0x000fea0003800000 */
[----:B------:R-:W-:Y:S01]  /*fb10*/  BPT.TRAP 0x1 ;  /* 0x000000040000795c */ /* 0x000fe20000300000 */
.L_x_3728:
[----:B------:R-:W-:Y:S01]  /*fb20*/  LOP3.LUT P0, RZ, R18, 0x2, RZ, 0xc0, !PT ;  /* 0x0000000212ff7812 */ /* 0x000fe2000780c0ff */
[----:B------:R-:W-:-:S12]  /*fb30*/  BSSY B2, `(.L_x_3729) ;  /* 0x0000003000027945 */ /* 0x000fd80003800000 */
[----:B------:R-:W-:Y:S05]  /*fb40*/  @P0 BRA `(.L_x_3730) ;  /* 0x0000000000040947 */ /* 0x000fea0003800000 */
[----:B------:R-:W-:Y:S01]  /*fb50*/  BPT.TRAP 0x1 ;  /* 0x000000040000795c */ /* 0x000fe20000300000 */
.L_x_3730:
[----:B------:R-:W-:Y:S05]  /*fb60*/  BSYNC B2 ;  /* 0x0000000000027941 */ /* 0x000fea0003800000 */
.L_x_3729:
        /* <DEDUP_REMOVED lines=19> */
.L_x_3731:
        /* <DEDUP_REMOVED lines=16> */
.L_x_3732:
        /* <DEDUP_REMOVED lines=16> */
.L_x_3733:
        /* <DEDUP_REMOVED lines=12> */
.L_x_3716:
[----:B------:R-:W-:Y:S05]  /*ff60*/  BSYNC B1 ;  /* 0x0000000000017941 */ /* 0x000fea0003800000 */
.L_x_3715:
[C---:B------:R-:W-:Y:S01]  /*ff70*/  ISETP.GT.AND P0, PT, R0.reuse, 0x1, PT ;  /* 0x000000010000780c */ /* 0x040fe20003f04270 */
[----:B------:R-:W-:-:S12]  /*ff80*/  VIADD R0, R0, 0xfffffffe ;  /* 0xfffffffe00007836 */ /* 0x000fd80000000000 */
[----:B------:R-:W-:Y:S05]  /*ff90*/  @P0 BRA `(.L_x_3734) ;  /* 0xffffffe400b80947 */ /* 0x000fea000383ffff */
.L_x_3695:
[----:B------:R-:W-:Y:S05]  /*ffa0*/  BSYNC B0 ;  /* 0x0000000000007941 */ /* 0x000fea0003800000 */
.L_x_3674:
[----:B------:R-:W-:Y:S01]  /*ffb0*/  LOP3.LUT P0, RZ, R18, 0x8, RZ, 0xc0, !PT ;  /* 0x0000000812ff7812 */ /* 0x000fe2000780c0ff */
[----:B------:R-:W-:-:S12]  /*ffc0*/  BSSY B0, `(.L_x_3735) ;  /* 0x0000055000007945 */ /* 0x000fd80003800000 */
[----:B------:R-:W-:Y:S05]  /*ffd0*/  @!P0 BRA `(.L_x_3736) ;  /* 0x00000004004c8947 */ /* 0x000fea0003800000 */
[----:B0-----:R-:W3:Y:S01]  /*ffe0*/  LDL R2, [R1] ;  /* 0x0000000001027983 */ /* 0x001ee20000100800 */
[----:B------:R-:W-:Y:S01]  /*fff0*/  LEA R0, R19, UR36, 0x3 ;  /* 0x0000002413007c11 */ /* 0x000fe2000f8e18ff */
[----:B------:R-:W-:Y:S01]  /*10000*/  BSSY B1, `(.L_x_3737) ;  /* 0x0000004000017945 */ /* 0x000fe20003800000 */
[----:B---3--:R-:W-:-:S04]  /*10010*/  SHF.L.U32 R2, R2, 0x1f, RZ ;  /* 0x0000001f02027819 */ /* 0x008fc800000006ff */
[----:B------:R-:W0:Y:S02]  /*10020*/  SYNCS.PHASECHK.TRANS64.TRYWAIT P0, [R0+URZ+0x36860], R2 ;  /* 0x03686002000075a7 */ /* 0x000e24000800017f */
[----:B0-----:R-:W-:Y:S05]  /*10030*/  @!P0 BRA `(.L_x_3738) ;  /* 0x0000001800b08947 */ /* 0x001fea0003800000 */
.L_x_3790:
[----:B------:R-:W-:Y:S05]  /*10040*/  BSYNC B1 ;  /* 0x0000000000017941 */ /* 0x000fea0003800000 */
.L_x_3737:
[----:B------:R-:W3:Y:S01]  /*10050*/  LDL R3, [R1+0x18] ;  /* 0x0000180001037983 */ /* 0x000ee20000100800 */
[----:B------:R-:W4:Y:S02]  /*10060*/  S2R R4, SR_TID.X ;  /* 0x0000000000047919 */ /* 0x000f240000002100 */
[----:B----4-:R-:W-:-:S04]  /*10070*/  LOP3.LUT R4, R4, 0x7f, RZ, 0xc0, !PT ;  /* 0x0000007f04047812 */ /* 0x010fc800078ec0ff */
[----:B------:R-:W-:-:S13]  /*10080*/  ISETP.NE.AND P0, PT, R4, RZ, PT ;  /* 0x000000ff0400720c */ /* 0x000fda0003f05270 */
[----:B0-----:R-:W-:-:S04]  /*10090*/  @!P0 IMAD.MOV.U32 R2, RZ, RZ, 0xa800 ;  /* 0x0000a800ff028424 */ /* 0x001fc800078e00ff */
[----:B------:R3:W-:Y:S02]  /*100a0*/  @!P0 SYNCS.ARRIVE.TRANS64 RZ, [R0+URZ+0x36850], R2 ;  /* 0x0368500200ff89a7 */ /* 0x0007e4000800003f */
[----:B---3--:R-:W-:-:S04]  /*100b0*/  PRMT R2, R3, 0x9910, RZ ;  /* 0x0000991003027816 */ /* 0x008fc800000000ff */
[----:B------:R-:W-:-:S13]  /*100c0*/  ISETP.NE.AND P0, PT, R2, 0x2, PT ;  /* 0x000000020200780c */ /* 0x000fda0003f05270 */
[----:B------:R-:W-:Y:S05]  /*100d0*/  @P0 BRA `(.L_x_3739) ;  /* 0x0000000000040947 */ /* 0x000fea0003800000 */
[----:B------:R-:W-:Y:S01]  /*100e0*/  BPT.TRAP 0x1 ;  /* 0x000000040000795c */ /* 0x000fe20000300000 */
.L_x_3739:
[----:B------:R-:W-:Y:S01]  /*100f0*/  LOP3.LUT P0, RZ, R18, 0x2, RZ, 0xc0, !PT ;  /* 0x0000000212ff7812 */ /* 0x000fe2000780c0ff */
[----:B------:R-:W-:-:S12]  /*10100*/  BSSY B1, `(.L_x_3740) ;  /* 0x0000003000017945 */ /* 0x000fd80003800000 */
[----:B------:R-:W-:Y:S05]  /*10110*/  @P0 BRA `(.L_x_3741) ;  /* 0x0000000000040947 */ /* 0x000fea0003800000 */
[----:B------:R-:W-:Y:S01]  /*10120*/  BPT.TRAP 0x1 ;  /* 0x000000040000795c */ /* 0x000fe20000300000 */
.L_x_3741:
[----:B------:R-:W-:Y:S05]  /*10130*/  BSYNC B1 ;  /* 0x0000000000017941 */ /* 0x000fea0003800000 */
.L_x_3740:
[----:B------:R-:W3:Y:S01]  /*10140*/  LDL R3, [R1+0x4] ;  /* 0x0000040001037983 */ /* 0x000ee20000100800 */
[----:B------:R-:W0:Y:S01]  /*10150*/  S2R R2, SR_CgaCtaId ;  /* 0x0000000000027919 */ /* 0x000e220000008800 */
[----:B------:R-:W4:Y:S01]  /*10160*/  S2R R4, SR_CgaCtaId ;  /* 0x0000000000047919 */ /* 0x000f220000008800 */
[----:B------:R-:W-:Y:S01]  /*10170*/  UIADD3 UR4, UP0, UR38, 0x470, URZ ;  /* 0x0000047026047890 */ /* 0x000fe2000ff1e03f */
[----:B------:R-:W-:Y:S01]  /*10180*/  PLOP3.LUT P0, PT, PT, PT, PT, 0x80, 0x0 ;  /* 0x000000000000781c */ /* 0x000fe20003f0f070 */
[----:B------:R-:W-:Y:S01]  /*10190*/  VIADD R0, R0, 0x36850 ;  /* 0x0003685000007836 */ /* 0x000fe20000000000 */
[----:B------:R-:W-:Y:S01]  /*101a0*/  UMOV UR6, 0x30000 ;  /* 0x0003000000067882 */ /* 0x000fe20000000000 */
[----:B------:R-:W-:Y:S01]  /*101b0*/  UIADD3.X UR5, URZ, UR39, URZ, UP0, !UPT ;  /* 0x000000273f057290 */ /* 0x000fe200087fe43f */
[----:B0-----:R-:W-:Y:S02]  /*101c0*/  LOP3.LUT R2, R2, 0x1, RZ, 0xc0, !PT ;  /* 0x0000000102027812 */ /* 0x001fe400078ec0ff */
[----:B----4-:R-:W-:-:S03]  /*101d0*/  LOP3.LUT R4, R4, 0x1, RZ, 0xc0, !PT ;  /* 0x0000000104047812 */ /* 0x010fc600078ec0ff */
[----:B------:R-:W-:-:S04]  /*101e0*/  IMAD R2, R2, 0xe00, RZ ;  /* 0x00000e0002027824 */ /* 0x000fc800078e02ff */
[----:B------:R-:W-:Y:S02]  /*101f0*/  IMAD R2, R19, 0x5400, R2 ;  /* 0x0000540013027824 */ /* 0x000fe400078e0202 */
[----:B------:R-:W-:-:S03]  /*10200*/  IMAD R4, R4, 0x38, RZ ;  /* 0x0000003804047824 */ /* 0x000fc600078e02ff */
[----:B------:R-:W-:Y:S01]  /*10210*/  LEA R2, R2, UR36, 0x1 ;  /* 0x0000002402027c11 */ /* 0x000fe2000f8e08ff */
[----:B------:R-:W-:Y:S01]  /*10220*/  UMOV UR14, 0x0 ;  /* 0x00000000000e7882 */ /* 0x000fe20000000000 */
[----:B------:R-:W-:Y:S01]  /*10230*/  UMOV UR15, 0x14f00000 ;  /* 0x14f00000000f7882 */ /* 0x000fe20000000000 */
[----:B------:R-:W-:Y:S01]  /*10240*/  UMOV UR10, URZ ;  /* 0x0000003f000a7c82 */ /* 0x000fe20008000000 */
[----:B---3--:R-:W-:Y:S02]  /*10250*/  IMAD R3, R3, 0x70, R4 ;  /* 0x0000007003037824 */ /* 0x008fe400078e0204 */
[----:B------:R-:W-:-:S07]  /*10260*/  VIADD R4, R2, 0x400 ;  /* 0x0000040002047836 */ /* 0x000fce0000000000 */
.L_x_3742:
        /* <DEDUP_REMOVED lines=16> */
.L_x_3743:
        /* <DEDUP_REMOVED lines=16> */
.L_x_3744:
        /* <DEDUP_REMOVED lines=9> */
[----:B---3--:R-:W-:Y:S05]  /*10500*/  @P0 BRA.U.ANY `(.L_x_3744) ;  /* 0xfffffffd00d80947 */ /* 0x008fea000393ffff */
.L_x_3736:
[----:B------:R-:W-:Y:S05]  /*10510*/  BSYNC B0 ;  /* 0x0000000000007941 */ /* 0x000fea0003800000 */
.L_x_3735:
[----:B------:R-:W3:Y:S01]  /*10520*/  LDL.LU R6, [R1+0x28] ;  /* 0x0000280001067983 */ /* 0x000ee20000300800 */
[----:B------:R-:W-:Y:S01]  /*10530*/  VIADD R19, R19, 0x1 ;  /* 0x0000000113137836 */ /* 0x000fe20000000000 */
[----:B------:R-:W-:Y:S02]  /*10540*/  ULDC UR4, c[0x0][0xc34] ;  /* 0x00030d0000047ab9 */ /* 0x000fe40000000800 */
[----:B-1----:R-:W4:Y:S04]  /*10550*/  LDL.LU R5, [R1] ;  /* 0x0000000001057983 */ /* 0x002f280000300800 */
[----:B------:R-:W5:Y:S01]  /*10560*/  LDL.LU R4, [R1+0x34] ;  /* 0x0000340001047983 */ /* 0x000f620000300800 */
[----:B------:R-:W-:-:S04]  /*10570*/  ISETP.NE.AND P0, PT, R19, 0x2, PT ;  /* 0x000000021300780c */ /* 0x000fc80003f05270 */
[----:B0-----:R-:W-:Y:S02]  /*10580*/  SEL R0, RZ, 0x1, P0 ;  /* 0x00000001ff007807 */ /* 0x001fe40000000000 */
[----:B------:R-:W-:Y:S01]  /*10590*/  SEL R19, R19, RZ, P0 ;  /* 0x000000ff13137207 */ /* 0x000fe20000000000 */
[----:B---3--:R-:W-:Y:S01]  /*105a0*/  VIADD R6, R6, UR37 ;  /* 0x0000002506067c36 */ /* 0x008fe20008000000 */
[----:B----4-:R-:W-:-:S04]  /*105b0*/  LOP3.LUT R5, R5, R0, RZ, 0x3c, !PT ;  /* 0x0000000005057212 */ /* 0x010fc800078e3cff */
[----:B------:R0:W-:Y:S01]  /*105c0*/  STL [R1+0x28], R6 ;  /* 0x0000280601007387 */ /* 0x0001e20000100800 */
[----:B------:R-:W-:Y:S01]  /*105d0*/  ISETP.GE.AND P1, PT, R6, UR4, PT ;  /* 0x0000000406007c0c */ /* 0x000fe2000bf26270 */
[----:B-----5:R-:W-:-:S05]  /*105e0*/  VIADD R4, R4, 0x1 ;  /* 0x0000000104047836 */ /* 0x020fca0000000000 */
[----:B------:R0:W-:Y:S04]  /*105f0*/  STL [R1+0x34], R4 ;  /* 0x0000340401007387 */ /* 0x0001e80000100800 */
[----:B------:R0:W-:Y:S03]  /*10600*/  STL [R1], R5 ;  /* 0x0000000501007387 */ /* 0x0001e60000100800 */
[----:B------:R-:W-:Y:S05]  /*10610*/  @!P1 BRA `(.L_x_3745) ;  /* 0xffffffb800509947 */ /* 0x000fea000383ffff */
[----:B------:R-:W-:-:S07]  /*10620*/  LOP3.LUT R2, R4, 0x1, RZ, 0xc, !PT ;  /* 0x0000000104027812 */ /* 0x000fce00078e0cff */
.L_x_3657:
[----:B0-----:R-:W0:Y:S01]  /*10630*/  S2R R3, SR_CgaCtaId ;  /* 0x0000000000037919 */ /* 0x001e220000008800 */
[----:B------:R-:W-:Y:S01]  /*10640*/  MOV R0, 0x400 ;  /* 0x0000040000007802 */ /* 0x000fe20000000f00 */
[----:B------:R-:W-:Y:S03]  /*10650*/  BSSY B0, `(.L_x_3746) ;  /* 0x0000005000007945 */ /* 0x000fe60003800000 */
[----:B0-----:R-:W-:Y:S02]  /*10660*/  LEA R0, R3, R0, 0x18 ;  /* 0x0000000003007211 */ /* 0x001fe400078ec0ff */
[----:B------:R-:W-:-:S04]  /*10670*/  SHF.L.U32 R3, R2, 0x1f, RZ ;  /* 0x0000001f02037819 */ /* 0x000fc800000006ff */
[----:B------:R-:W0:Y:S02]  /*10680*/  SYNCS.PHASECHK.TRANS64.TRYWAIT P0, [R0+URZ+0x36820], R3 ;  /* 0x03682003000075a7 */ /* 0x000e24000800017f */
[----:B0-----:R-:W-:Y:S05]  /*10690*/  @!P0 BRA `(.L_x_3747) ;  /* 0x00000014002c8947 */ /* 0x001fea0003800000 */
.L_x_3791:
[----:B------:R-:W-:Y:S05]  /*106a0*/  BSYNC B0 ;  /* 0x0000000000007941 */ /* 0x000fea0003800000 */
.L_x_3746:
[----:B------:R-:W-:-:S03]  /*106b0*/  UMOV UR4, 0xffffffff ;  /* 0xffffffff00047882 */ /* 0x000fc60000000000 */
[----:B------:R-:W-:Y:S05]  /*106c0*/  BRA.DIV UR4, `(.L_x_3748) ;  /* 0x0000001604347947 */ /* 0x000fea000b800000 */
[----:B------:R-:W1:Y:S02]  /*106d0*/  S2R R2, SR_TID.X ;  /* 0x0000000000027919 */ /* 0x000e640000002100 */
[----:B-1----:R-:W-:-:S04]  /*106e0*/  SHF.R.U32.HI R2, RZ, 0x5, R2 ;  /* 0x00000005ff027819 */ /* 0x002fc80000011602 */
[----:B------:R-:W-:-:S05]  /*106f0*/  LOP3.LUT R2, R2, 0x3, RZ, 0xc0, !PT ;  /* 0x0000000302027812 */ /* 0x000fca00078ec0ff */
[----:B------:R1:W3:Y:S02]  /*10700*/  SHFL.IDX PT, R14, R2, RZ, 0x1f ;  /* 0x00001fff020e7589 */ /* 0x0002e400000e0000 */
.L_x_3794:
[----:B---3--:R-:W-:Y:S01]  /*10710*/  ISETP.NE.AND P0, PT, R14, RZ, PT ;  /* 0x000000ff0e00720c */ /* 0x008fe20003f05270 */
[----:B------:R-:W-:-:S12]  /*10720*/  BSSY B0, `(.L_x_3749) ;  /* 0x0000025000007945 */ /* 0x000fd80003800000 */
[----:B------:R-:W-:Y:S05]  /*10730*/  @P0 BRA `(.L_x_3750) ;  /* 0x00000000008c0947 */ /* 0x000fea0003800000 */
[----:B------:R-:W-:-:S03]  /*10740*/  UMOV UR4, 0xffffffff ;  /* 0xffffffff00047882 */ /* 0x000fc60000000000 */
[----:B------:R-:W-:Y:S05]  /*10750*/  BRA.DIV UR4, `(.L_x_3751) ;  /* 0x0000001604447947 */ /* 0x000fea000b800000 */
[----:B------:R-:W-:-:S13]  /*10760*/  ELECT P6, URZ, PT ;  /* 0x00000000003f782f */ /* 0x000fda00038c0000 */
.L_x_3797:
[----:B------:R-:W-:Y:S05]  /*10770*/  @!P6 BRA `(.L_x_3750) ;  /* 0x00000000007ce947 */ /* 0x000fea0003800000 */
[----:B-1----:R-:W3:Y:S02]  /*10780*/  LDL.LU R2, [R1+0x2c] ;  /* 0x00002c0001027983 */ /* 0x002ee40000300800 */
[----:B---3--:R-:W-:-:S04]  /*10790*/  LOP3.LUT R2, R2, 0x2, RZ, 0xfc, !PT ;  /* 0x0000000202027812 */ /* 0x008fc800078efcff */
[----:B------:R-:W-:-:S13]  /*107a0*/  ISETP.NE.AND P2, PT, R2, 0x3, PT ;  /* 0x000000030200780c */ /* 0x000fda0003f45270 */
[----:B------:R-:W-:Y:S05]  /*107b0*/  @!P2 BRA `(.L_x_3752) ;  /* 0x000000000004a947 */ /* 0x000fea0003800000 */
[----:B------:R-:W-:Y:S01]  /*107c0*/  BPT.TRAP 0x1 ;  /* 0x000000040000795c */ /* 0x000fe20000300000 */
.L_x_3752:
[----:B------:R-:W3:Y:S01]  /*107d0*/  LDL.LU R7, [R1] ;  /* 0x0000000001077983 */ /* 0x000ee20000300800 */
[----:B------:R-:W-:Y:S02]  /*107e0*/  VIADD R2, R0, 0x36840 ;  /* 0x0003684000027836 */ /* 0x000fe40000000000 */
[C---:B0-----:R-:W-:Y:S02]  /*107f0*/  VIADD R3, R19.reuse, 0x1 ;  /* 0x0000000113037836 */ /* 0x041fe40000000000 */
[----:B------:R-:W-:-:S03]  /*10800*/  IMAD R6, R19, 0x8, R2 ;  /* 0x0000000813067824 */ /* 0x000fc600078e0202 */
[----:B------:R-:W-:-:S04]  /*10810*/  ISETP.NE.AND P1, PT, R3, 0x2, PT ;  /* 0x000000020300780c */ /* 0x000fc80003f25270 */
[----:B------:R-:W-:Y:S02]  /*10820*/  SEL R4, RZ, 0x1, P1 ;  /* 0x00000001ff047807 */ /* 0x000fe40000800000 */
[----:B------:R-:W-:Y:S02]  /*10830*/  SEL R3, R3, RZ, P1 ;  /* 0x000000ff03037207 */ /* 0x000fe40000800000 */
[C---:B---3--:R-:W-:Y:S02]  /*10840*/  SHF.L.U32 R5, R7.reuse, 0x1f, RZ ;  /* 0x0000001f07057819 */ /* 0x048fe400000006ff */
[----:B------:R-:W-:Y:S01]  /*10850*/  LOP3.LUT R4, R7, R4, RZ, 0x3c, !PT ;  /* 0x0000000407047212 */ /* 0x000fe200078e3cff */
[----:B------:R-:W-:Y:S01]  /*10860*/  IMAD R7, R3, 0x8, R2 ;  /* 0x0000000803077824 */ /* 0x000fe200078e0202 */
[----:B------:R-:W0:Y:S02]  /*10870*/  SYNCS.PHASECHK.TRANS64.TRYWAIT P0, [R6+URZ], R5 ;  /* 0x00000005060075a7 */ /* 0x000e24000800017f */
[----:B------:R-:W-:Y:S01]  /*10880*/  SHF.L.U32 R2, R4, 0x1f, RZ ;  /* 0x0000001f04027819 */ /* 0x000fe200000006ff */
[----:B0-----:R-:W-:Y:S06]  /*10890*/  @!P0 BRA `(.L_x_3753) ;  /* 0x0000001400148947 */ /* 0x001fec0003800000 */
.L_x_3798:
[----:B------:R-:W1:Y:S02]  /*108a0*/  SYNCS.PHASECHK.TRANS64.TRYWAIT P0, [R7+URZ], R2 ;  /* 0x00000002070075a7 */ /* 0x000e64000800017f */
[----:B-1----:R-:W-:Y:S05]  /*108b0*/  @!P0 BRA `(.L_x_3754) ;  /* 0x0000001400208947 */ /* 0x002fea0003800000 */
.L_x_3799:
[----:B------:R-:W-:Y:S05]  /*108c0*/  @!P2 BRA `(.L_x_3755) ;  /* 0x000000000004a947 */ /* 0x000fea0003800000 */
[----:B------:R-:W-:Y:S01]  /*108d0*/  BPT.TRAP 0x1 ;  /* 0x000000040000795c */ /* 0x000fe20000300000 */
.L_x_3755:
[----:B------:R-:W-:-:S04]  /*108e0*/  VIADD R0, R0, 0x36860 ;  /* 0x0003686000007836 */ /* 0x000fc80000000000 */
[----:B------:R-:W-:-:S04]  /*108f0*/  IMAD R4, R19, 0x8, R0 ;  /* 0x0000000813047824 */ /* 0x000fc800078e0200 */
[----:B------:R-:W3:Y:S02]  /*10900*/  SYNCS.PHASECHK.TRANS64.TRYWAIT P0, [R4+URZ], R5 ;  /* 0x00000005040075a7 */ /* 0x000ee4000800017f */
[----:B---3--:R-:W-:Y:S05]  /*10910*/  @!P0 BRA `(.L_x_3756) ;  /* 0x00000014001c8947 */ /* 0x008fea0003800000 */
.L_x_3800:
[----:B------:R-:W-:-:S07]  /*10920*/  IMAD R3, R3, 0x8, R0 ;  /* 0x0000000803037824 */ /* 0x000fce00078e0200 */
.L_x_3757:
[----:B----4-:R4:W0:Y:S02]  /*10930*/  SYNCS.PHASECHK.TRANS64.TRYWAIT P0, [R3+URZ], R2 ;  /* 0x00000002030075a7 */ /* 0x010824000800017f */
[----:B0-----:R-:W-:Y:S05]  /*10940*/  @!P0 NANOSLEEP.SYNCS 0x989680 ;  /* 0x009896800000895d */ /* 0x001fea0003900000 */
[----:B------:R-:W0:Y:S02]  /*10950*/  @!P0 SYNCS.PHASECHK.TRANS64 P0, [R3+URZ], R2 ;  /* 0x00000002030085a7 */ /* 0x000e24000800007f */
[----:B0-----:R-:W-:Y:S05]  /*10960*/  @!P0 BRA `(.L_x_3757) ;  /* 0xfffffffc00f08947 */ /* 0x001fea000383ffff */
.L_x_3750:
[----:B------:R-:W-:Y:S05]  /*10970*/  BSYNC B0 ;  /* 0x0000000000007941 */ /* 0x000fea0003800000 */
.L_x_3749:
[----:B------:R-:W-:Y:S05]  /*10980*/  EXIT ;  /* 0x000000000000794d */ /* 0x000fea0003800000 */
.L_x_3625:
[----:B0-----:R-:W-:-:S04]  /*10990*/  IMAD.U32 R3, RZ, RZ, UR37 ;  /* 0x00000025ff037e24 */ /* 0x001fc8000f8e00ff */
[----:B------:R0:W1:Y:S03]  /*109a0*/  SYNCS.PHASECHK.TRANS64.TRYWAIT P1, [R3+URZ+0x36800], R0 ;  /* 0x03680000030075a7 */ /* 0x000066000802017f */
[----:B-1----:R-:W-:Y:S05]  /*109b0*/  @!P1 NANOSLEEP.SYNCS 0x989680 ;  /* 0x009896800000995d */ /* 0x002fea0003900000 */
[----:B------:R-:W1:Y:S02]  /*109c0*/  @!P1 SYNCS.PHASECHK.TRANS64 P1, [R3+URZ+0x36800], R0 ;  /* 0x03680000030095a7 */ /* 0x000e64000802007f */
[----:B-1----:R-:W-:Y:S05]  /*109d0*/  @!P1 BRA `(.L_x_3625) ;  /* 0xfffffffc00ec9947 */ /* 0x002fea000383ffff */
[----:B------:R-:W-:Y:S05]  /*109e0*/  BRA `(.L_x_3758) ;  /* 0xffffff0c00307947 */ /* 0x000fea000383ffff */
.L_x_3629:
[----:B-1----:R1:W2:Y:S02]  /*109f0*/  SYNCS.PHASECHK.TRANS64.TRYWAIT P1, [R2+URZ+0x36830], R3 ;  /* 0x03683003020075a7 */ /* 0x0022a4000802017f */
[----:B--2---:R-:W-:Y:S05]  /*10a00*/  @!P1 NANOSLEEP.SYNCS 0x989680 ;  /* 0x009896800000995d */ /* 0x004fea0003900000 */
[----:B------:R-:W2:Y:S02]  /*10a10*/  @!P1 SYNCS.PHASECHK.TRANS64 P1, [R2+URZ+0x36830], R3 ;  /* 0x03683003020095a7 */ /* 0x000ea4000802007f */
[----:B--2---:R-:W-:Y:S05]  /*10a20*/  @!P1 BRA `(.L_x_3629) ;  /* 0xfffffffc00f09947 */ /* 0x004fea000383ffff */
[----:B------:R-:W-:Y:S05]  /*10a30*/  BRA `(.L_x_3628) ;  /* 0xffffff0c004c7947 */ /* 0x000fea000383ffff */
.L_x_3635:
[----:B-1----:R-:W-:-:S04]  /*10a40*/  IMAD.U32 R3, RZ, RZ, UR38 ;  /* 0x00000026ff037e24 */ /* 0x002fc8000f8e00ff */
[----:B------:R1:W2:Y:S03]  /*10a50*/  SYNCS.PHASECHK.TRANS64.TRYWAIT P1, [R3+URZ+0x36830], R0 ;  /* 0x03683000030075a7 */ /* 0x0002a6000802017f */
[----:B--2---:R-:W-:Y:S05]  /*10a60*/  @!P1 NANOSLEEP.SYNCS 0x989680 ;  /* 0x009896800000995d */ /* 0x004fea0003900000 */
[----:B------:R-:W2:Y:S02]  /*10a70*/  @!P1 SYNCS.PHASECHK.TRANS64 P1, [R3+URZ+0x36830], R0 ;  /* 0x03683000030095a7 */ /* 0x000ea4000802007f */
[----:B--2---:R-:W-:Y:S05]  /*10a80*/  @!P1 BRA `(.L_x_3635) ;  /* 0xfffffffc00ec9947 */ /* 0x004fea000383ffff */
[----:B------:R-:W-:Y:S05]  /*10a90*/  BRA `(.L_x_3634) ;  /* 0xffffff4800f07947 */ /* 0x000fea000383ffff */
.L_x_3639:
[----:B-1----:R-:W-:-:S04]  /*10aa0*/  IMAD.U32 R3, RZ, RZ, UR7 ;  /* 0x00000007ff037e24 */ /* 0x002fc8000f8e00ff */
[----:B------:R1:W2:Y:S03]  /*10ab0*/  SYNCS.PHASECHK.TRANS64.TRYWAIT P1, [R3+URZ+0x36850], R0 ;  /* 0x03685000030075a7 */ /* 0x0002a6000802017f */
[----:B--2---:R-:W-:Y:S05]  /*10ac0*/  @!P1 NANOSLEEP.SYNCS 0x989680 ;  /* 0x009896800000995d */ /* 0x004fea0003900000 */
[----:B------:R-:W2:Y:S02]  /*10ad0*/  @!P1 SYNCS.PHASECHK.TRANS64 P1, [R3+URZ+0x36850], R0 ;  /* 0x03685000030095a7 */ /* 0x000ea4000802007f */
[----:B--2---:R-:W-:Y:S05]  /*10ae0*/  @!P1 BRA `(.L_x_3639) ;  /* 0xfffffffc00ec9947 */ /* 0x004fea000383ffff */
[----:B------:R-:W-:Y:S05]  /*10af0*/  BRA `(.L_x_3638) ;  /* 0xffffff7000647947 */ /* 0x000fea000383ffff */
.L_x_3646:
[----:B-1----:R-:W-:-:S04]  /*10b00*/  IMAD.U32 R7, RZ, RZ, UR9 ;  /* 0x00000009ff077e24 */ /* 0x002fc8000f8e00ff */
[----:B------:R1:W2:Y:S03]  /*10b10*/  SYNCS.PHASECHK.TRANS64.TRYWAIT P1, [R7+URZ+0x36850], R2 ;  /* 0x03685002070075a7 */ /* 0x0002a6000802017f */
[----:B--2---:R-:W-:Y:S05]  /*10b20*/  @!P1 NANOSLEEP.SYNCS 0x989680 ;  /* 0x009896800000995d */ /* 0x004fea0003900000 */
[----:B------:R-:W2:Y:S02]  /*10b30*/  @!P1 SYNCS.PHASECHK.TRANS64 P1, [R7+URZ+0x36850], R2 ;  /* 0x03685002070095a7 */ /* 0x000ea4000802007f */
[----:B--2---:R-:W-:Y:S05]  /*10b40*/  @!P1 BRA `(.L_x_3646) ;  /* 0xfffffffc00ec9947 */ /* 0x004fea000383ffff */
[----:B------:R-:W-:Y:S05]  /*10b50*/  BRA `(.L_x_3645) ;  /* 0xffffff8c00347947 */ /* 0x000fea000383ffff */
.L_x_3661:
        /* <DEDUP_REMOVED lines=11> */
.L_x_3760:
[----:B------:R-:W-:Y:S05]  /*10c10*/  BSYNC B0 ;  /* 0x0000000000007941 */ /* 0x000fea0003800000 */
.L_x_3759:
[----:B------:R-:W-:Y:S05]  /*10c20*/  BRA `(.L_x_3761) ;  /* 0xffffffb800987947 */ /* 0x000fea000383ffff */
.L_x_3663:
[----:B------:R-:W-:Y:S01]  /*10c30*/  BSSY B0, `(.L_x_3762) ;  /* 0x0000006000007945 */ /* 0x000fe20003800000 */
[----:B------:R-:W-:-:S07]  /*10c40*/  IMAD.MOV.U32 R15, RZ, RZ, -0x1 ;  /* 0xffffffffff0f7424 */ /* 0x000fce00078e00ff */
[----:B01----:R-:W-:Y:S05]  /*10c50*/  WARPSYNC.COLLECTIVE R15, `(.L_x_3763) ;  /* 0x000000000f0c7348 */ /* 0x003fea0003c00000 */
[----:B------:R-:W-:Y:S02]  /*10c60*/  ELECT P6, UR62, PT ;  /* 0x00000000003e782f */ /* 0x000fe400038c0000 */
[----:B------:R-:W-:Y:S01]  /*10c70*/  MOV R14, UR62 ;  /* 0x0000003e000e7c02 */ /* 0x000fe20008000f00 */
[----:B01----:R-:W-:Y:S10]  /*10c80*/  ENDCOLLECTIVE ;  /* 0x000000000000791b */ /* 0x003ff40003800000 */
.L_x_3763:
[----:B------:R-:W-:Y:S05]  /*10c90*/  BSYNC B0 ;  /* 0x0000000000007941 */ /* 0x000fea0003800000 */
.L_x_3762:
[----:B------:R-:W-:Y:S05]  /*10ca0*/  BRA `(.L_x_3764) ;  /* 0xffffffb800987947 */ /* 0x000fea000383ffff */
.L_x_3665:
[----:B---3--:R3:W4:Y:S02]  /*10cb0*/  SYNCS.PHASECHK.TRANS64.TRYWAIT P0, [R2+URZ+0x36840], R3 ;  /* 0x03684003020075a7 */ /* 0x008724000800017f */
[----:B----4-:R-:W-:Y:S05]  /*10cc0*/  @!P0 NANOSLEEP.SYNCS 0x989680 ;  /* 0x009896800000895d */ /* 0x010fea0003900000 */
[----:B------:R-:W4:Y:S02]  /*10cd0*/  @!P0 SYNCS.PHASECHK.TRANS64 P0, [R2+URZ+0x36840], R3 ;  /* 0x03684003020085a7 */ /* 0x000f24000800007f */
[----:B----4-:R-:W-:Y:S05]  /*10ce0*/  @!P0 BRA `(.L_x_3665) ;  /* 0xfffffffc00f08947 */ /* 0x010fea000383ffff */
[----:B------:R-:W-:Y:S05]  /*10cf0*/  BRA `(.L_x_3765) ;  /* 0xffffffb800f07947 */ /* 0x000fea000383ffff */
.L_x_3669:
        /* <DEDUP_REMOVED lines=8> */
.L_x_3766:
[----:B------:R-:W-:Y:S01]  /*10d80*/  IMAD.MOV.U32 R13, RZ, RZ, R0 ;  /* 0x000000ffff0d7224 */ /* 0x000fe200078e0000 */
[----:B------:R-:W-:Y:S01]  /*10d90*/  LOP3.LUT R7, R7, 0x7f, RZ, 0xc0, !PT ;  /* 0x0000007f07077812 */ /* 0x000fe200078ec0ff */
[----:B------:R-:W-:-:S07]  /*10da0*/  IMAD.MOV.U32 R6, RZ, RZ, R14 ;  /* 0x000000ffff067224 */ /* 0x000fce00078e000e */
[----:B------:R-:W-:Y:S05]  /*10db0*/  WARPSYNC.COLLECTIVE R15, `(.L_x_3767) ;  /* 0x000000000f087348 */ /* 0x000fea0003c00000 */
[----:B------:R0:W1:Y:S02]  /*10dc0*/  SHFL.IDX P6, R14, R13, R12, R11 ;  /* 0x0000000c0d0e7389 */ /* 0x00006400000c000b */
[----:B01----:R-:W-:Y:S01]  /*10dd0*/  ENDCOLLECTIVE ;  /* 0x000000000000791b */ /* 0x003fe20003800000 */
.L_x_3767:
        /* <DEDUP_REMOVED lines=25> */
.L_x_3768:
[----:B------:R-:W-:Y:S02]  /*10f70*/  IMAD.MOV.U32 R13, RZ, RZ, R0 ;  /* 0x000000ffff0d7224 */ /* 0x000fe400078e0000 */
[----:B------:R-:W-:-:S07]  /*10f80*/  IMAD.MOV.U32 R6, RZ, RZ, R14 ;  /* 0x000000ffff067224 */ /* 0x000fce00078e000e */
[----:B------:R-:W-:Y:S05]  /*10f90*/  WARPSYNC.COLLECTIVE R15, `(.L_x_3769) ;  /* 0x000000000f087348 */ /* 0x000fea0003c00000 */
[----:B------:R0:W1:Y:S02]  /*10fa0*/  SHFL.IDX P6, R14, R13, R12, R11 ;  /* 0x0000000c0d0e7389 */ /* 0x00006400000c000b */
[----:B01----:R-:W-:Y:S01]  /*10fb0*/  ENDCOLLECTIVE ;  /* 0x000000000000791b */ /* 0x003fe20003800000 */
.L_x_3769:
        /* <DEDUP_REMOVED lines=19> */
.L_x_3770:
[----:B------:R-:W-:Y:S02]  /*110f0*/  IMAD.MOV.U32 R13, RZ, RZ, R0 ;  /* 0x000000ffff0d7224 */ /* 0x000fe400078e0000 */
[----:B------:R-:W-:-:S07]  /*11100*/  IMAD.MOV.U32 R6, RZ, RZ, R14 ;  /* 0x000000ffff067224 */ /* 0x000fce00078e000e */
[----:B------:R-:W-:Y:S05]  /*11110*/  WARPSYNC.COLLECTIVE R15, `(.L_x_3771) ;  /* 0x000000000f087348 */ /* 0x000fea0003c00000 */
[----:B------:R0:W1:Y:S02]  /*11120*/  SHFL.IDX P6, R14, R13, R12, R11 ;  /* 0x0000000c0d0e7389 */ /* 0x00006400000c000b */
[----:B01----:R-:W-:Y:S01]  /*11130*/  ENDCOLLECTIVE ;  /* 0x000000000000791b */ /* 0x003fe20003800000 */
.L_x_3771:
        /* <DEDUP_REMOVED lines=19> */
.L_x_3772:
[----:B------:R-:W-:Y:S02]  /*11270*/  IMAD.MOV.U32 R13, RZ, RZ, R0 ;  /* 0x000000ffff0d7224 */ /* 0x000fe400078e0000 */
[----:B------:R-:W-:-:S07]  /*11280*/  IMAD.MOV.U32 R6, RZ, RZ, R14 ;  /* 0x000000ffff067224 */ /* 0x000fce00078e000e */
[----:B------:R-:W-:Y:S05]  /*11290*/  WARPSYNC.COLLECTIVE R15, `(.L_x_3773) ;  /* 0x000000000f087348 */ /* 0x000fea0003c00000 */
[----:B------:R0:W1:Y:S02]  /*112a0*/  SHFL.IDX P6, R14, R13, R12, R11 ;  /* 0x0000000c0d0e7389 */ /* 0x00006400000c000b */
[----:B01----:R-:W-:Y:S01]  /*112b0*/  ENDCOLLECTIVE ;  /* 0x000000000000791b */ /* 0x003fe20003800000 */
.L_x_3773:
        /* <DEDUP_REMOVED lines=19> */
.L_x_3774:
[----:B------:R-:W-:Y:S02]  /*113f0*/  IMAD.MOV.U32 R13, RZ, RZ, R0 ;  /* 0x000000ffff0d7224 */ /* 0x000fe400078e0000 */
[----:B------:R-:W-:-:S07]  /*11400*/  IMAD.MOV.U32 R6, RZ, RZ, R14 ;  /* 0x000000ffff067224 */ /* 0x000fce00078e000e */
[----:B------:R-:W-:Y:S05]  /*11410*/  WARPSYNC.COLLECTIVE R15, `(.L_x_3775) ;  /* 0x000000000f087348 */ /* 0x000fea0003c00000 */
[----:B------:R0:W1:Y:S02]  /*11420*/  SHFL.IDX P6, R14, R13, R12, R11 ;  /* 0x0000000c0d0e7389 */ /* 0x00006400000c000b */
[----:B01----:R-:W-:Y:S01]  /*11430*/  ENDCOLLECTIVE ;  /* 0x000000000000791b */ /* 0x003fe20003800000 */
.L_x_3775:
        /* <DEDUP_REMOVED lines=19> */
.L_x_3776:
[----:B------:R-:W-:Y:S02]  /*11570*/  IMAD.MOV.U32 R13, RZ, RZ, R0 ;  /* 0x000000ffff0d7224 */ /* 0x000fe400078e0000 */
[----:B------:R-:W-:-:S07]  /*11580*/  IMAD.MOV.U32 R6, RZ, RZ, R14 ;  /* 0x000000ffff067224 */ /* 0x000fce00078e000e */
[----:B------:R-:W-:Y:S05]  /*11590*/  WARPSYNC.COLLECTIVE R15, `(.L_x_3777) ;  /* 0x000000000f087348 */ /* 0x000fea0003c00000 */
[----:B------:R0:W1:Y:S02]  /*115a0*/  SHFL.IDX P6, R14, R13, R12, R11 ;  /* 0x0000000c0d0e7389 */ /* 0x00006400000c000b */
[----:B01----:R-:W-:Y:S01]  /*115b0*/  ENDCOLLECTIVE ;  /* 0x000000000000791b */ /* 0x003fe20003800000 */
.L_x_3777:
        /* <DEDUP_REMOVED lines=19> */
.L_x_3778:
[----:B------:R-:W-:Y:S02]  /*116f0*/  IMAD.MOV.U32 R13, RZ, RZ, R0 ;  /* 0x000000ffff0d7224 */ /* 0x000fe400078e0000 */
[----:B------:R-:W-:-:S07]  /*11700*/  IMAD.MOV.U32 R6, RZ, RZ, R14 ;  /* 0x000000ffff067224 */ /* 0x000fce00078e000e */
[----:B------:R-:W-:Y:S05]  /*11710*/  WARPSYNC.COLLECTIVE R15, `(.L_x_3779) ;  /* 0x000000000f087348 */ /* 0x000fea0003c00000 */
[----:B------:R0:W1:Y:S02]  /*11720*/  SHFL.IDX P6, R14, R13, R12, R11 ;  /* 0x0000000c0d0e7389 */ /* 0x00006400000c000b */
[----:B01----:R-:W-:Y:S01]  /*11730*/  ENDCOLLECTIVE ;  /* 0x000000000000791b */ /* 0x003fe20003800000 */
.L_x_3779:
        /* <DEDUP_REMOVED lines=17> */
.L_x_3780:
[----:B------:R-:W-:Y:S02]  /*11850*/  IMAD.MOV.U32 R13, RZ, RZ, R0 ;  /* 0x000000ffff0d7224 */ /* 0x000fe400078e0000 */
[----:B------:R-:W-:-:S07]  /*11860*/  IMAD.MOV.U32 R5, RZ, RZ, R14 ;  /* 0x000000ffff057224 */ /* 0x000fce00078e000e */
[----:B------:R-:W-:Y:S05]  /*11870*/  WARPSYNC.COLLECTIVE R15, `(.L_x_3781) ;  /* 0x000000000f087348 */ /* 0x000fea0003c00000 */
[----:B------:R0:W1:Y:S02]  /*11880*/  SHFL.IDX P6, R14, R13, R12, R11 ;  /* 0x0000000c0d0e7389 */ /* 0x00006400000c000b */
[----:B01----:R-:W-:Y:S01]  /*11890*/  ENDCOLLECTIVE ;  /* 0x000000000000791b */ /* 0x003fe20003800000 */
.L_x_3781:
[----:B------:R-:W-:Y:S01]  /*118a0*/  IMAD.MOV.U32 R0, RZ, RZ, R14 ;  /* 0x000000ffff007224 */ /* 0x000fe200078e000e */
[----:B------:R-:W-:Y:S06]  /*118b0*/  BRA `(.L_x_3782) ;  /* 0xffffffbc00907947 */ /* 0x000fec000383ffff */
.L_x_3673:
[----:B0-----:R-:W-:-:S04]  /*118c0*/  IMAD.U32 R2, RZ, RZ, UR36 ;  /* 0x00000024ff027e24 */ /* 0x001fc8000f8e00ff */
[----:B------:R0:W2:Y:S03]  /*118d0*/  SYNCS.PHASECHK.TRANS64.TRYWAIT P0, [R2+URZ+0x36820], R0 ;  /* 0x03682000020075a7 */ /* 0x0000a6000800017f */
[----:B--2---:R-:W-:Y:S05]  /*118e0*/  @!P0 NANOSLEEP.SYNCS 0x989680 ;  /* 0x009896800000895d */ /* 0x004fea0003900000 */
[----:B------:R-:W2:Y:S02]  /*118f0*/  @!P0 SYNCS.PHASECHK.TRANS64 P0, [R2+URZ+0x36820], R0 ;  /* 0x03682000020085a7 */ /* 0x000ea4000800007f */
[----:B--2---:R-:W-:Y:S05]  /*11900*/  @!P0 BRA `(.L_x_3673) ;  /* 0xfffffffc00ec8947 */ /* 0x004fea000383ffff */
[----:B------:R-:W-:Y:S05]  /*11910*/  BRA `(.L_x_3783) ;  /* 0xffffffbc00e47947 */ /* 0x000fea000383ffff */
.L_x_3680:
[----:B--2---:R2:W3:Y:S02]  /*11920*/  SYNCS.PHASECHK.TRANS64.TRYWAIT P0, [R3+URZ+0x36840], R2 ;  /* 0x03684002030075a7 */ /* 0x0044e4000800017f */
[----:B---3--:R-:W-:Y:S05]  /*11930*/  @!P0 NANOSLEEP.SYNCS 0x989680 ;  /* 0x009896800000895d */ /* 0x008fea0003900000 */
[----:B------:R-:W3:Y:S02]  /*11940*/  @!P0 SYNCS.PHASECHK.TRANS64 P0, [R3+URZ+0x36840], R2 ;  /* 0x03684002030085a7 */ /* 0x000ee4000800007f */
[----:B---3--:R-:W-:Y:S05]  /*11950*/  @!P0 BRA `(.L_x_3680) ;  /* 0xfffffffc00f08947 */ /* 0x008fea000383ffff */
[----:B------:R-:W-:Y:S05]  /*11960*/  BRA `(.L_x_3784) ;  /* 0xffffffc000947947 */ /* 0x000fea000383ffff */
.L_x_3688:
[----:B0-----:R0:W1:Y:S02]  /*11970*/  SYNCS.PHASECHK.TRANS64.TRYWAIT P0, [R2+URZ+0x36860], R3 ;  /* 0x03686003020075a7 */ /* 0x001064000800017f */
[----:B-1----:R-:W-:Y:S05]  /*11980*/  @!P0 NANOSLEEP.SYNCS 0x989680 ;  /* 0x009896800000895d */ /* 0x002fea0003900000 */
[----:B------:R-:W1:Y:S02]  /*11990*/  @!P0 SYNCS.PHASECHK.TRANS64 P0, [R2+URZ+0x36860], R3 ;  /* 0x03686003020085a7 */ /* 0x000e64000800007f */
[----:B-1----:R-:W-:Y:S05]  /*119a0*/  @!P0 BRA `(.L_x_3688) ;  /* 0xfffffffc00f08947 */ /* 0x002fea000383ffff */
[----:B------:R-:W-:Y:S05]  /*119b0*/  BRA `(.L_x_3785) ;  /* 0xffffffc400d47947 */ /* 0x000fea000383ffff */
.L_x_3700:
[----:B-1----:R1:W2:Y:S02]  /*119c0*/  SYNCS.PHASECHK.TRANS64.TRYWAIT P0, [R3+URZ+0x36840], R2 ;  /* 0x03684002030075a7 */ /* 0x0022a4000800017f */
[----:B--2---:R-:W-:Y:S05]  /*119d0*/  @!P0 NANOSLEEP.SYNCS 0x989680 ;  /* 0x009896800000895d */ /* 0x004fea0003900000 */
[----:B------:R-:W2:Y:S02]  /*119e0*/  @!P0 SYNCS.PHASECHK.TRANS64 P0, [R3+URZ+0x36840], R2 ;  /* 0x03684002030085a7 */ /* 0x000ea4000800007f */
[----:B--2---:R-:W-:Y:S05]  /*119f0*/  @!P0 BRA `(.L_x_3700) ;  /* 0xfffffffc00f08947 */ /* 0x004fea000383ffff */
[----:B------:R-:W-:Y:S05]  /*11a00*/  BRA `(.L_x_3786) ;  /* 0xffffffcc00b47947 */ /* 0x000fea000383ffff */
.L_x_3708:
[----:B0-----:R0:W1:Y:S02]  /*11a10*/  SYNCS.PHASECHK.TRANS64.TRYWAIT P0, [R2+URZ+0x36860], R3 ;  /* 0x03686003020075a7 */ /* 0x001064000800017f */
[----:B-1----:R-:W-:Y:S05]  /*11a20*/  @!P0 NANOSLEEP.SYNCS 0x989680 ;  /* 0x009896800000895d */ /* 0x002fea0003900000 */
[----:B------:R-:W1:Y:S02]  /*11a30*/  @!P0 SYNCS.PHASECHK.TRANS64 P0, [R2+URZ+0x36860], R3 ;  /* 0x03686003020085a7 */ /* 0x000e64000800007f */
[----:B-1----:R-:W-:Y:S05]  /*11a40*/  @!P0 BRA `(.L_x_3708) ;  /* 0xfffffffc00f08947 */ /* 0x002fea000383ffff */
[----:B------:R-:W-:Y:S05]  /*11a50*/  BRA `(.L_x_3787) ;  /* 0xffffffd000f47947 */ /* 0x000fea000383ffff */
.L_x_3719:
[----:B--2---:R2:W3:Y:S02]  /*11a60*/  SYNCS.PHASECHK.TRANS64.TRYWAIT P0, [R3+URZ+0x36840], R2 ;  /* 0x03684002030075a7 */ /* 0x0044e4000800017f */
[----:B---3--:R-:W-:Y:S05]  /*11a70*/  @!P0 NANOSLEEP.SYNCS 0x989680 ;  /* 0x009896800000895d */ /* 0x008fea0003900000 */
[----:B------:R-:W3:Y:S02]  /*11a80*/  @!P0 SYNCS.PHASECHK.TRANS64 P0, [R3+URZ+0x36840], R2 ;  /* 0x03684002030085a7 */ /* 0x000ee4000800007f */
[----:B---3--:R-:W-:Y:S05]  /*11a90*/  @!P0 BRA `(.L_x_3719) ;  /* 0xfffffffc00f08947 */ /* 0x008fea000383ffff */
[----:B------:R-:W-:Y:S05]  /*11aa0*/  BRA `(.L_x_3788) ;  /* 0xffffffd800ac7947 */ /* 0x000fea000383ffff */
.L_x_3727:
[----:B0-----:R0:W1:Y:S02]  /*11ab0*/  SYNCS.PHASECHK.TRANS64.TRYWAIT P0, [R2+URZ+0x36860], R5 ;  /* 0x03686005020075a7 */ /* 0x001064000800017f */
[----:B-1----:R-:W-:Y:S05]  /*11ac0*/  @!P0 NANOSLEEP.SYNCS 0x989680 ;  /* 0x009896800000895d */ /* 0x002fea0003900000 */
[----:B------:R-:W1:Y:S02]  /*11ad0*/  @!P0 SYNCS.PHASECHK.TRANS64 P0, [R2+URZ+0x36860], R5 ;  /* 0x03686005020085a7 */ /* 0x000e64000800007f */
[----:B-1----:R-:W-:Y:S05]  /*11ae0*/  @!P0 BRA `(.L_x_3727) ;  /* 0xfffffffc00f08947 */ /* 0x002fea000383ffff */
[----:B------:R-:W-:Y:S05]  /*11af0*/  BRA `(.L_x_3789) ;  /* 0xffffffdc00e87947 */ /* 0x000fea000383ffff */
.L_x_3738:
[----:B0-----:R0:W3:Y:S02]  /*11b00*/  SYNCS.PHASECHK.TRANS64.TRYWAIT P0, [R0+URZ+0x36860], R2 ;  /* 0x03686002000075a7 */ /* 0x0010e4000800017f */
[----:B---3--:R-:W-:Y:S05]  /*11b10*/  @!P0 NANOSLEEP.SYNCS 0x989680 ;  /* 0x009896800000895d */ /* 0x008fea0003900000 */
[----:B------:R-:W3:Y:S02]  /*11b20*/  @!P0 SYNCS.PHASECHK.TRANS64 P0, [R0+URZ+0x36860], R2 ;  /* 0x03686002000085a7 */ /* 0x000ee4000800007f */
[----:B---3--:R-:W-:Y:S05]  /*11b30*/  @!P0 BRA `(.L_x_3738) ;  /* 0xfffffffc00f08947 */ /* 0x008fea000383ffff */
[----:B------:R-:W-:Y:S05]  /*11b40*/  BRA `(.L_x_3790) ;  /* 0xffffffe4003c7947 */ /* 0x000fea000383ffff */
.L_x_3747:
[----:B0-----:R0:W1:Y:S02]  /*11b50*/  SYNCS.PHASECHK.TRANS64.TRYWAIT P0, [R0+URZ+0x36820], R3 ;  /* 0x03682003000075a7 */ /* 0x001064000800017f */
[----:B-1----:R-:W-:Y:S05]  /*11b60*/  @!P0 NANOSLEEP.SYNCS 0x989680 ;  /* 0x009896800000895d */ /* 0x002fea0003900000 */
[----:B------:R-:W1:Y:S02]  /*11b70*/  @!P0 SYNCS.PHASECHK.TRANS64 P0, [R0+URZ+0x36820], R3 ;  /* 0x03682003000085a7 */ /* 0x000e64000800007f */
[----:B-1----:R-:W-:Y:S05]  /*11b80*/  @!P0 BRA `(.L_x_3747) ;  /* 0xfffffffc00f08947 */ /* 0x002fea000383ffff */
[----:B------:R-:W-:Y:S05]  /*11b90*/  BRA `(.L_x_3791) ;  /* 0xffffffe800c07947 */ /* 0x000fea000383ffff */
.L_x_3748:
        /* <DEDUP_REMOVED lines=11> */
.L_x_3793:
[----:B------:R-:W-:Y:S05]  /*11c50*/  BSYNC B0 ;  /* 0x0000000000007941 */ /* 0x000fea0003800000 */
.L_x_3792:
[----:B------:R-:W-:Y:S05]  /*11c60*/  BRA `(.L_x_3794) ;  /* 0xffffffe800a87947 */ /* 0x000fea000383ffff */
.L_x_3751:
[----:B------:R-:W-:Y:S01]  /*11c70*/  BSSY B1, `(.L_x_3795) ;  /* 0x0000006000017945 */ /* 0x000fe20003800000 */
[----:B------:R-:W-:-:S07]  /*11c80*/  IMAD.MOV.U32 R15, RZ, RZ, -0x1 ;  /* 0xffffffffff0f7424 */ /* 0x000fce00078e00ff */
[----:B012---:R-:W-:Y:S05]  /*11c90*/  WARPSYNC.COLLECTIVE R15, `(.L_x_3796) ;  /* 0x000000000f0c7348 */ /* 0x007fea0003c00000 */
[----:B------:R-:W-:Y:S02]  /*11ca0*/  ELECT P6, UR62, PT ;  /* 0x00000000003e782f */ /* 0x000fe400038c0000 */
[----:B------:R-:W-:Y:S01]  /*11cb0*/  MOV R14, UR62 ;  /* 0x0000003e000e7c02 */ /* 0x000fe20008000f00 */
[----:B012---:R-:W-:Y:S10]  /*11cc0*/  ENDCOLLECTIVE ;  /* 0x000000000000791b */ /* 0x007ff40003800000 */
.L_x_3796:
[----:B------:R-:W-:Y:S05]  /*11cd0*/  BSYNC B1 ;  /* 0x0000000000017941 */ /* 0x000fea0003800000 */
.L_x_3795:
[----:B------:R-:W-:Y:S05]  /*11ce0*/  BRA `(.L_x_3797) ;  /* 0xffffffe800a07947 */ /* 0x000fea000383ffff */
.L_x_3753:
[----:B0-----:R0:W1:Y:S02]  /*11cf0*/  SYNCS.PHASECHK.TRANS64.TRYWAIT P0, [R6+URZ], R5 ;  /* 0x00000005060075a7 */ /* 0x001064000800017f */
[----:B-1----:R-:W-:Y:S05]  /*11d00*/  @!P0 NANOSLEEP.SYNCS 0x989680 ;  /* 0x009896800000895d */ /* 0x002fea0003900000 */
[----:B------:R-:W1:Y:S02]  /*11d10*/  @!P0 SYNCS.PHASECHK.TRANS64 P0, [R6+URZ], R5 ;  /* 0x00000005060085a7 */ /* 0x000e64000800007f */
[----:B-1----:R-:W-:Y:S05]  /*11d20*/  @!P0 BRA `(.L_x_3753) ;  /* 0xfffffffc00f08947 */ /* 0x002fea000383ffff */
[----:B------:R-:W-:Y:S05]  /*11d30*/  BRA `(.L_x_3798) ;  /* 0xffffffe800d87947 */ /* 0x000fea000383ffff */
.L_x_3754:
[----:B-1----:R1:W3:Y:S02]  /*11d40*/  SYNCS.PHASECHK.TRANS64.TRYWAIT P0, [R7+URZ], R2 ;  /* 0x00000002070075a7 */ /* 0x0022e4000800017f */
[----:B---3--:R-:W-:Y:S05]  /*11d50*/  @!P0 NANOSLEEP.SYNCS 0x989680 ;  /* 0x009896800000895d */ /* 0x008fea0003900000 */
[----:B------:R-:W3:Y:S02]  /*11d60*/  @!P0 SYNCS.PHASECHK.TRANS64 P0, [R7+URZ], R2 ;  /* 0x00000002070085a7 */ /* 0x000ee4000800007f */
[----:B---3--:R-:W-:Y:S05]  /*11d70*/  @!P0 BRA `(.L_x_3754) ;  /* 0xfffffffc00f08947 */ /* 0x008fea000383ffff */
[----:B------:R-:W-:Y:S05]  /*11d80*/  BRA `(.L_x_3799) ;  /* 0xffffffe800cc7947 */ /* 0x000fea000383ffff */
.L_x_3756:
[----:B---3--:R3:W4:Y:S02]  /*11d90*/  SYNCS.PHASECHK.TRANS64.TRYWAIT P0, [R4+URZ], R5 ;  /* 0x00000005040075a7 */ /* 0x008724000800017f */
[----:B----4-:R-:W-:Y:S05]  /*11da0*/  @!P0 NANOSLEEP.SYNCS 0x989680 ;  /* 0x009896800000895d */ /* 0x010fea0003900000 */
[----:B------:R-:W4:Y:S02]  /*11db0*/  @!P0 SYNCS.PHASECHK.TRANS64 P0, [R4+URZ], R5 ;  /* 0x00000005040085a7 */ /* 0x000f24000800007f */
[----:B----4-:R-:W-:Y:S05]  /*11dc0*/  @!P0 BRA `(.L_x_3756) ;  /* 0xfffffffc00f08947 */ /* 0x010fea000383ffff */
[----:B------:R-:W-:Y:S05]  /*11dd0*/  BRA `(.L_x_3800) ;  /* 0xffffffe800d07947 */ /* 0x000fea000383ffff */
.L_x_3801:
        /* <DEDUP_REMOVED lines=10> */
.L_x_15304:


//--------------------- .text._ZN7cutlass13device_kernelIN5flash11enable_sm90INS1_16FlashAttnFwdSm90INS1_25CollectiveMainloopFwdSm90ILi2EN4cute5tupleIJNS5_1CILi1EEES8_S8_EEENS6_IJNS7_ILi128EEENS7_ILi112EEENS7_ILi192EEEEEELi192ENS_6half_tEfNS_4arch4Sm90ELb0ELb0ELb0ELb1ELb0ELb0ELb0ELb1ELb1ELb1ELb0ELb0EEENS1_21CollectiveEpilogueFwdINS6_IJSA_SC_SB_EEES9_SE_SG_Li256ELb1ELb1ELb0ELb0EEENS1_36VarlenDynamicPersistentTileSchedulerILi128ELi112ELi256ELi128ELb0ELb1ELb1ELb0ELb1ELb1EEEEEEEEEvNT_6ParamsE --------------------------
	.section	.text._ZN7cutlass13device_kernelIN5flash11enable_sm90INS1_16FlashAttnFwdSm90INS1_25CollectiveMainloopFwdSm90ILi2EN4cute5tupleIJNS5_1CILi1EEES8_S8_EEENS6_IJNS7_ILi128EEENS7_ILi112EEENS7_ILi192EEEEEELi192ENS_6half_tEfNS_4arch4Sm90ELb0ELb0ELb0ELb1ELb0ELb0ELb0ELb1ELb1ELb1ELb0ELb0EEENS1_21CollectiveEpilogueFwdINS6_IJSA_SC_SB_EEES9_SE_SG_Li256ELb1ELb1ELb0ELb0EEENS1_36VarlenDynamicPersistentTileSchedulerILi128ELi112ELi256ELi128ELb0ELb1ELb1ELb0ELb1ELb1EEEEEEEEEvNT_6ParamsE,"ax",@progbits
	.align	128
.text._ZN7cutlass13device_kernelIN5flash11enable_sm90INS1_16FlashAttnFwdSm90INS1_25CollectiveMainloopFwdSm90ILi2EN4cute5tupleIJNS5_1CILi1EEES8_S8_EEENS6_IJNS7_ILi128EEENS7_ILi112EEENS7_ILi192EEEEEELi192ENS_6half_tEfNS_4arch4Sm90ELb0ELb0ELb0ELb1ELb0ELb0ELb0ELb1ELb1ELb1ELb0ELb0EEENS1_21CollectiveEpilogueFwdINS6_IJSA_SC_SB_EEES9_SE_SG_Li256ELb1ELb1ELb0ELb0EEENS1_36VarlenDynamicPersistentTileSchedulerILi128ELi112ELi256ELi128ELb0ELb1ELb1ELb0ELb1ELb1EEEEEEEEEvNT_6ParamsE:
        .type           _ZN7cutlass13device_kernelIN5flash11enable_sm90INS1_16FlashAttnFwdSm90INS1_25CollectiveMainloopFwdSm90ILi2EN4cute5tupleIJNS5_1CILi1EEES8_S8_EEENS6_IJNS7_ILi128EEENS7_ILi112EEENS7_ILi192EEEEEELi192ENS_6half_tEfNS_4arch4Sm90ELb0ELb0ELb0ELb1ELb0ELb0ELb0ELb1ELb1ELb1ELb0ELb0EEENS1_21CollectiveEpilogueFwdINS6_IJSA_SC_SB_EEES9_SE_SG_Li256ELb1ELb1ELb0ELb0EEENS1_36VarlenDynamicPersistentTileSchedulerILi128ELi112ELi256ELi128ELb0ELb1ELb1ELb0ELb1ELb1EEEEEEEEEvNT_6ParamsE,@function
        .size           _ZN7cutlass13device_kernelIN5flash11enable_sm90INS1_16FlashAttnFwdSm90INS1_25CollectiveMainloopFwdSm90ILi2EN4cute5tupleIJNS5_1CILi1EEES8_S8_EEENS6_IJNS7_ILi128EEENS7_ILi112EEENS7_ILi192EEEEEELi192ENS_6half_tEfNS_4arch4Sm90ELb0ELb0ELb0ELb1ELb0ELb0ELb0ELb1ELb1ELb1ELb0ELb0EEENS1_21CollectiveEpilogueFwdINS6_IJSA_SC_SB_EEES9_SE_SG_Li256ELb1ELb1ELb0ELb0EEENS1_36VarlenDynamicPersistentTileSchedulerILi128ELi112ELi256ELi128ELb0ELb1ELb1ELb0ELb1ELb1EEEEEEEEEvNT_6ParamsE,(.L_x_15305 - _ZN7cutlass13device_kernelIN5flash11enable_sm90INS1_16FlashAttnFwdSm90INS1_25CollectiveMainloopFwdSm90ILi2EN4cute5tupleIJNS5_1CILi1EEES8_S8_EEENS6_IJNS7_ILi128EEENS7_ILi112EEENS7_ILi192EEEEEELi192ENS_6half_tEfNS_4arch4Sm90ELb0ELb0ELb0ELb1ELb0ELb0ELb0ELb1ELb1ELb1ELb0ELb0EEENS1_21CollectiveEpilogueFwdINS6_IJSA_SC_SB_EEES9_SE_SG_Li256ELb1ELb1ELb0ELb0EEENS1_36VarlenDynamicPersistentTileSchedulerILi128ELi112ELi256ELi128ELb0ELb1ELb1ELb0ELb1ELb1EEEEEEEEEvNT_6ParamsE)
        .other          _ZN7cutlass13device_kernelIN5flash11enable_sm90INS1_16FlashAttnFwdSm90INS1_25CollectiveMainloopFwdSm90ILi2EN4cute5tupleIJNS5_1CILi1EEES8_S8_EEENS6_IJNS7_ILi128EEENS7_ILi112EEENS7_ILi192EEEEEELi192ENS_6half_tEfNS_4arch4Sm90ELb0ELb0ELb0ELb1ELb0ELb0ELb0ELb1ELb1ELb1ELb0ELb0EEENS1_21CollectiveEpilogueFwdINS6_IJSA_SC_SB_EEES9_SE_SG_Li256ELb1ELb1ELb0ELb0EEENS1_36VarlenDynamicPersistentTileSchedulerILi128ELi112ELi256ELi128ELb0ELb1ELb1ELb0ELb1ELb1EEEEEEEEEvNT_6ParamsE,@"STO_CUDA_ENTRY STV_DEFAULT"
_ZN7cutlass13device_kernelIN5flash11enable_sm90INS1_16FlashAttnFwdSm90INS1_25CollectiveMainloopFwdSm90ILi2EN4cute5tupleIJNS5_1CILi1EEES8_S8_EEENS6_IJNS7_ILi128EEENS7_ILi112EEENS7_ILi192EEEEEELi192ENS_6half_tEfNS_4arch4Sm90ELb0ELb0ELb0ELb1ELb0ELb0ELb0ELb1ELb1ELb1ELb0ELb0EEENS1_21CollectiveEpilogueFwdINS6_IJSA_SC_SB_EEES9_SE_SG_Li256ELb1ELb1ELb0ELb0EEENS1_36VarlenDynamicPersistentTileSchedulerILi128ELi112ELi256ELi128ELb0ELb1ELb1ELb0ELb1ELb1EEEEEEEEEvNT_6ParamsE:
        /* <DEDUP_REMOVED lines=17> */
.L_x_3803:
[----:B------:R-:W-:Y:S05]  /*0110*/  BSYNC B0 ;  /* 0x0000000000007941 */ /* 0x000fea0003800000 */
.L_x_3802:
        /* <DEDUP_REMOVED lines=40> */
.L_x_3804:
        /* <DEDUP_REMOVED lines=22> */
.L_x_3805:
        /* <DEDUP_REMOVED lines=18> */
.L_x_3806:
        /* <DEDUP_REMOVED lines=22> */
.L_x_3807:
        /* <DEDUP_REMOVED lines=22> */
.L_x_3808:
[----:B0-----:R-:W-:Y:S01]  /*08e0*/  ISETP.NE.AND P0, PT, R2, RZ, PT ;  /* 0x000000ff0200720c */ /* 0x001fe20003f05270 */
[----:B------:R-:W-:Y:S01]  /*08f0*/  IMAD.MOV.U32 R2, RZ, RZ, 0x1 ;  /* 0x00000001ff027424 */ /* 0x000fe200078e00ff */
[----:B------:R-:W-:Y:S01]  /*0900*/  NOP ;  /* 0x0000000000007918 */ /* 0x000fe20000000000 */
[----:B------:R-:W-:-:S03]  /*0910*/  ULDC.64 UR60, c[0x0][0x208] ;  /* 0x00008200003c7ab9 */ /* 0x000fc60000000a00 */
[----:B------:R-:W-:-:S05]  /*0920*/  SEL R2, R2, 0x2, !P0 ;  /* 0x0000000202027807 */ /* 0x000fca0004000000 */
[----:B------:R0:W-:Y:S01]  /*0930*/  STL [R1+0x58], R2 ;  /* 0x0000580201007387 */ /* 0x0001e20000100800 */
[----:B-123--:R-:W-:Y:S06]  /*0940*/  BAR.SYNC.DEFER_BLOCKING 0x0 ;  /* 0x0000000000007b1d */ /* 0x00efec0000010000 */
[----:B------:R-:W-:Y:S05]  /*0950*/  @!P0 BRA `(.L_x_3809) ;  /* 0x000000c000e48947 */ /* 0x000fea0003800000 */
.L_x_3810:
        /* <DEDUP_REMOVED lines=14> */
[----:B------:R-:W2:Y:S01]  /*0a40*/  LDL.LU R10, [R1+0x58] ;  /* 0x00005800010a7983 */ /* 0x000ea20000300800 */
[----:B------:R-:W1:Y:S02]  /*0a50*/  S2R R0, SR_TID.X ;  /* 0x0000000000007919 */ /* 0x000e640000002100 */
[----:B-1----:R-:W-:-:S05]  /*0a60*/  VIADD R220, R0, 0xffffff80 ;  /* 0xffffff8000dc7836 */ /* 0x002fca0000000000 */
[----:B------:R-:W-:-:S04]  /*0a70*/  SHF.R.S32.HI R3, RZ, 0x1f, R220 ;  /* 0x0000001fff037819 */ /* 0x000fc800000114dc */
[CC--:B------:R-:W-:Y:S02]  /*0a80*/  LEA.HI R5, R3.reuse, R220.reuse, RZ, 0x7 ;  /* 0x000000dc03057211 */ /* 0x0c0fe400078f38ff */
[-C--:B0-----:R-:W-:Y:S02]  /*0a90*/  LEA.HI R2, R3, R220.reuse, RZ, 0x5 ;  /* 0x000000dc03027211 */ /* 0x081fe400078f28ff */
[----:B------:R-:W-:Y:S02]  /*0aa0*/  LOP3.LUT R211, R5, 0xffffff80, RZ, 0xc0, !PT ;  /* 0xffffff8005d37812 */ /* 0x000fe400078ec0ff */
[----:B------:R-:W-:Y:S01]  /*0ab0*/  LEA.HI R0, R3, R220, RZ, 0x4 ;  /* 0x000000dc03007211 */ /* 0x000fe200078f20ff */
[----:B------:R-:W-:Y:S02]  /*0ac0*/  IMAD.SHL.U32 R2, R2, 0x20, RZ ;  /* 0x0000002002027824 */ /* 0x000fe400078e00ff */
[----:B------:R-:W-:Y:S01]  /*0ad0*/  IMAD.IADD R211, R220, 0x1, -R211 ;  /* 0x00000001dcd37824 */ /* 0x000fe200078e0ad3 */
[----:B------:R-:W-:-:S02]  /*0ae0*/  SHF.R.S32.HI R9, RZ, 0x4, R0 ;  /* 0x00000004ff097819 */ /* 0x000fc40000011400 */
[----:B------:R-:W-:Y:S02]  /*0af0*/  LOP3.LUT R7, R0, 0x3fffff0, RZ, 0xc0, !PT ;  /* 0x03fffff000077812 */ /* 0x000fe400078ec0ff */
[----:B------:R-:W-:Y:S02]  /*0b00*/  SHF.R.S32.HI R4, RZ, 0x1f, R211 ;  /* 0x0000001fff047819 */ /* 0x000fe400000114d3 */
[----:B------:R-:W-:Y:S01]  /*0b10*/  LOP3.LUT R2, R2, 0xfffffc00, RZ, 0xc0, !PT ;  /* 0xfffffc0002027812 */ /* 0x000fe200078ec0ff */
[----:B------:R-:W-:Y:S01]  /*0b20*/  IMAD.IADD R7, R220, 0x1, -R7 ;  /* 0x00000001dc077824 */ /* 0x000fe200078e0a07 */
[----:B------:R-:W-:Y:S02]  /*0b30*/  LEA.HI R0, R0, R9, RZ, 0x1 ;  /* 0x0000000900007211 */ /* 0x000fe400078f08ff */
[----:B------:R-:W-:Y:S01]  /*0b40*/  LEA.HI R6, R4, R211, RZ, 0x2 ;  /* 0x000000d304067211 */ /* 0x000fe200078f10ff */
[----:B------:R-:W-:Y:S01]  /*0b50*/  IMAD R7, R7, 0x40, R2 ;  /* 0x0000004007077824 */ /* 0x000fe200078e0202 */
[----:B------:R-:W-:-:S02]  /*0b60*/  LOP3.LUT R0, R0, 0x1ffffffe, RZ, 0xc0, !PT ;  /* 0x1ffffffe00007812 */ /* 0x000fc400078ec0ff */
[-C--:B------:R-:W-:Y:S02]  /*0b70*/  LEA.HI R2, R3, R220.reuse, RZ, 0x2 ;  /* 0x000000dc03027211 */ /* 0x080fe400078f10ff */
[----:B------:R-:W-:Y:S01]  /*0b80*/  SHF.R.S32.HI R8, RZ, 0x2, R6 ;  /* 0x00000002ff087819 */ /* 0x000fe20000011406 */
[----:B------:R-:W-:Y:S01]  /*0b90*/  IMAD.IADD R0, R9, 0x1, -R0 ;  /* 0x0000000109007824 */ /* 0x000fe200078e0a00 */
[----:B------:R-:W-:Y:S02]  /*0ba0*/  SHF.R.S32.HI R11, RZ, 0x1f, R6 ;  /* 0x0000001fff0b7819 */ /* 0x000fe40000011406 */
[----:B------:R-:W-:Y:S02]  /*0bb0*/  LOP3.LUT R9, R2, 0xfffffffc, RZ, 0xc0, !PT ;  /* 0xfffffffc02097812 */ /* 0x000fe400078ec0ff */
[----:B------:R-:W-:Y:S02]  /*0bc0*/  LEA.HI R3, R3, R220, RZ, 0x3 ;  /* 0x000000dc03037211 */ /* 0x000fe400078f18ff */
[----:B------:R-:W-:-:S02]  /*0bd0*/  LEA.HI R11, R11, R8, RZ, 0x3 ;  /* 0x000000080b0b7211 */ /* 0x000fc400078f18ff */
[----:B------:R-:W-:Y:S01]  /*0be0*/  SHF.R.S32.HI R212, RZ, 0x7, R5 ;  /* 0x00000007ffd47819 */ /* 0x000fe20000011405 */
[----:B------:R-:W-:Y:S01]  /*0bf0*/  IMAD.IADD R9, R220, 0x1, -R9 ;  /* 0x00000001dc097824 */ /* 0x000fe200078e0a09 */
[----:B------:R-:W-:Y:S02]  /*0c00*/  LOP3.LUT R205, R3, 0xfffffff8, RZ, 0xc0, !PT ;  /* 0xfffffff803cd7812 */ /* 0x000fe400078ec0ff */
[----:B------:R-:W-:Y:S02]  /*0c10*/  LOP3.LUT R11, R11, 0xfffffff8, RZ, 0xc0, !PT ;  /* 0xfffffff80b0b7812 */ /* 0x000fe400078ec0ff */
[----:B------:R-:W-:Y:S02]  /*0c20*/  LEA.HI R4, R4, R211, RZ, 0x5 ;  /* 0x000000d304047211 */ /* 0x000fe400078f28ff */
[----:B------:R-:W-:Y:S01]  /*0c30*/  LEA.HI R5, R5, R212, RZ, 0x1 ;  /* 0x000000d405057211 */ /* 0x000fe200078f08ff */
[----:B------:R-:W-:Y:S01]  /*0c40*/  IMAD R216, R0, 0x8, R7 ;  /* 0x0000000800d87824 */ /* 0x000fe200078e0207 */
[----:B------:R-:W-:Y:S01]  /*0c50*/  LEA.HI R0, R9, R9, RZ, 0x1 ;  /* 0x0000000909007211 */ /* 0x000fe200078f08ff */
[----:B------:R-:W-:Y:S01]  /*0c60*/  IMAD.IADD R205, R220, 0x1, -R205 ;  /* 0x00000001dccd7824 */ /* 0x000fe200078e0acd */
[----:B------:R-:W-:Y:S01]  /*0c70*/  SHF.R.S32.HI R4, RZ, 0x5, R4 ;  /* 0x00000005ff047819 */ /* 0x000fe20000011404 */
[----:B------:R-:W-:Y:S01]  /*0c80*/  IMAD.IADD R11, R8, 0x1, -R11 ;  /* 0x00000001080b7824 */ /* 0x000fe200078e0a0b */
[----:B------:R-:W-:Y:S01]  /*0c90*/  LOP3.LUT R5, R5, 0x3fffffe, RZ, 0xc0, !PT ;  /* 0x03fffffe05057812 */ /* 0x000fe200078ec0ff */
[----:B------:R-:W-:Y:S01]  /*0ca0*/  IMAD.SHL.U32 R18, R205, 0x8, RZ ;  /* 0x00000008cd127824 */ /* 0x000fe200078e00ff */
[----:B------:R-:W-:Y:S01]  /*0cb0*/  LOP3.LUT R6, R6, 0x7ffffffc, RZ, 0xc0, !PT ;  /* 0x7ffffffc06067812 */ /* 0x000fe200078ec0ff */
[----:B------:R-:W-:Y:S01]  /*0cc0*/  IMAD R4, R4, 0x10, R11 ;  /* 0x0000001004047824 */ /* 0x000fe200078e020b */
[----:B------:R-:W-:Y:S01]  /*0cd0*/  LOP3.LUT R0, R0, 0x1ffffffe, RZ, 0xc0, !PT ;  /* 0x1ffffffe00007812 */ /* 0x000fe200078ec0ff */
[----:B------:R-:W-:-:S02]  /*0ce0*/  IMAD.IADD R5, R212, 0x1, -R5 ;  /* 0x00000001d4057824 */ /* 0x000fc400078e0a05 */
[C---:B------:R-:W-:Y:S02]  /*0cf0*/  VIADD R19, R18.reuse, 0x40 ;  /* 0x0000004012137836 */ /* 0x040fe40000000000 */
[----:B------:R-:W-:Y:S02]  /*0d00*/  VIADD R23, R18, 0x80 ;  /* 0x0000008012177836 */ /* 0x000fe40000000000 */
[----:B------:R-:W-:Y:S02]  /*0d10*/  IMAD.MOV.U32 R7, RZ, RZ, -0x2 ;  /* 0xfffffffeff077424 */ /* 0x000fe400078e00ff */
[----:B------:R-:W-:Y:S02]  /*0d20*/  IMAD.IADD R6, R211, 0x1, -R6 ;  /* 0x00000001d3067824 */ /* 0x000fe400078e0a06 */
[----:B------:R-:W-:Y:S02]  /*0d30*/  IMAD.IADD R0, R9, 0x1, -R0 ;  /* 0x0000000109007824 */ /* 0x000fe400078e0a00 */
[----:B------:R-:W-:Y:S01]  /*0d40*/  IMAD R213, R5, 0x40, R4 ;  /* 0x0000004005d57824 */ /* 0x000fe200078e0204 */
[----:B------:R-:W-:Y:S01]  /*0d50*/  CS2R R16, SRZ ;  /* 0x0000000000107805 */ /* 0x000fe2000001ff00 */
[----:B------:R-:W-:Y:S01]  /*0d60*/  IMAD R214, R6, R7, 0x70 ;  /* 0x0000007006d67424 */ /* 0x000fe200078e0207 */
[----:B------:R-:W-:Y:S01]  /*0d70*/  SHF.R.S32.HI R209, RZ, 0x3, R3 ;  /* 0x00000003ffd17819 */ /* 0x000fe20000011403 */
[----:B------:R-:W-:Y:S01]  /*0d80*/  IMAD.MOV.U32 R210, RZ, RZ, RZ ;  /* 0x000000ffffd27224 */ /* 0x000fe200078e00ff */
[----:B------:R-:W-:Y:S01]  /*0d90*/  SHF.R.S32.HI R219, RZ, 0x1f, R18 ;  /* 0x0000001fffdb7819 */ /* 0x000fe20000011412 */
[----:B------:R-:W-:Y:S01]  /*0da0*/  IMAD R215, R0, 0x8, R213 ;  /* 0x0000000800d77824 */ /* 0x000fe200078e02d5 */
[----:B------:R-:W-:-:S02]  /*0db0*/  SHF.R.S32.HI R218, RZ, 0x1f, R19 ;  /* 0x0000001fffda7819 */ /* 0x000fc40000011413 */
[----:B------:R-:W-:Y:S02]  /*0dc0*/  SHF.R.S32.HI R217, RZ, 0x1f, R23 ;  /* 0x0000001fffd97819 */ /* 0x000fe40000011417 */
[----:B--2---:R-:W-:-:S07]  /*0dd0*/  LOP3.LUT R22, R10, 0x1, RZ, 0xfc, !PT ;  /* 0x000000010a167812 */ /* 0x004fce00078efcff */
.L_x_3853:
[----:B0---4-:R-:W0:Y:S01]  /*0de0*/  LDC.64 R2, c[0x0][0xc88] ;  /* 0x00032200ff027b82 */ /* 0x011e220000000a00 */
[----:B------:R-:W-:Y:S01]  /*0df0*/  ULDC.64 UR4, c[0x0][0xa28] ;  /* 0x00028a0000047ab9 */ /* 0x000fe20000000a00 */
[----:B------:R-:W-:Y:S01]  /*0e00*/  IMAD.MOV.U32 R0, RZ, RZ, RZ ;  /* 0x000000ffff007224 */ /* 0x000fe200078e00ff */
[----:B------:R-:W-:Y:S01]  /*0e10*/  ULDC.64 UR6, c[0x0][0xa20] ;  /* 0x0002880000067ab9 */ /* 0x000fe20000000a00 */
[----:B0-----:R-:W-:-:S05]  /*0e20*/  IMAD.WIDE R2, R43, 0x4, R2 ;  /* 0x000000042b027825 */ /* 0x001fca00078e0202 */
[----:B--2---:R-:W2:Y:S01]  /*0e30*/  LDG.E R204, desc[UR60][R2.64] ;  /* 0x0000003c02cc7981 */ /* 0x004ea2000c1e1900 */
[----:B------:R-:W-:-:S04]  /*0e40*/  ISETP.NE.U32.AND P0, PT, RZ, UR4, PT ;  /* 0x00000004ff007c0c */ /* 0x000fc8000bf05070 */
[----:B------:R-:W-:Y:S02]  /*0e50*/  ISETP.NE.AND.EX P0, PT, RZ, UR5, PT, P0 ;  /* 0x00000005ff007c0c */ /* 0x000fe4000bf05300 */
[----:B--2---:R-:W-:-:S11]  /*0e60*/  SHF.R.S32.HI R208, RZ, 0x1f, R204 ;  /* 0x0000001fffd07819 */ /* 0x004fd600000114cc */
[----:B---3--:R-:W-:-:S04]  /*0e70*/  @P0 LEA R4, P1, R204, UR4, 0x2 ;  /* 0x00000004cc040c11 */ /* 0x008fc8000f8210ff */
[----:B------:R-:W-:Y:S01]  /*0e80*/  @P0 LEA.HI.X R5, R204, UR5, R208, 0x2, P1 ;  /* 0x00000005cc050c11 */ /* 0x000fe200088f14d0 */
[----:B------:R-:W-:-:S04]  /*0e90*/  ULDC.64 UR4, c[0x0][0x418] ;  /* 0x0001060000047ab9 */ /* 0x000fc80000000a00 */
[----:B------:R0:W5:Y:S01]  /*0ea0*/  @P0 LDG.E R0, desc[UR60][R4.64] ;  /* 0x0000003c04000981 */ /* 0x000162000c1e1900 */
[----:B------:R-:W-:Y:S01]  /*0eb0*/  ISETP.NE.U32.AND P0, PT, RZ, UR6, PT ;  /* 0x00000006ff007c0c */ /* 0x000fe2000bf05070 */
[----:B------:R-:W-:-:S03]  /*0ec0*/  UISETP.NE.U32.AND UP0, UPT, UR4, URZ, UPT ;  /* 0x0000003f0400728c */ /* 0x000fc6000bf05070 */
[----:B------:R-:W-:Y:S01]  /*0ed0*/  ISETP.NE.AND.EX P0, PT, RZ, UR7, PT, P0 ;  /* 0x00000007ff007c0c */ /* 0x000fe2000bf05300 */
[----:B------:R-:W-:Y:S01]  /*0ee0*/  UISETP.NE.AND.EX UP0, UPT, UR5, URZ, UPT, UP0 ;  /* 0x0000003f0500728c */ /* 0x000fe2000bf05300 */
[----:B------:R-:W-:Y:S02]  /*0ef0*/  ULDC UR4, c[0x0][0x424] ;  /* 0x0001090000047ab9 */ /* 0x000fe40000000800 */
[----:B------:R-:W-:Y:S01]  /*0f00*/  ULDC UR5, c[0x0][0x2f0] ;  /* 0x0000bc0000057ab9 */ /* 0x000fe20000000800 */
[----:B------:R-:W-:-:S04]  /*0f10*/  USEL UR4, UR4, 0x1, UP0 ;  /* 0x0000000104047887 */ /* 0x000fc80008000000 */
[----:B------:R-:W-:-:S04]  /*0f20*/  UIMAD UR4, UR4, UR5, URZ ;  /* 0x00000005040472a4 */ /* 0x000fc8000f8e023f */
[C---:B------:R-:W-:Y:S02]  /*0f30*/  @P0 LEA R2, P1, R204.reuse, UR6, 0x2 ;  /* 0x00000006cc020c11 */ /* 0x040fe4000f8210ff */
[----:B------:R-:W-:Y:S02]  /*0f40*/  IMAD.U32 R83, RZ, RZ, UR4 ;  /* 0x00000004ff537e24 */ /* 0x000fe4000f8e00ff */
[----:B------:R-:W-:-:S05]  /*0f50*/  @P0 LEA.HI.X R3, R204, UR7, R208, 0x2, P1 ;  /* 0x00000007cc030c11 */ /* 0x000fca00088f14d0 */
[----:B------:R0:W5:Y:S01]  /*0f60*/  @P0 LDG.E R83, desc[UR60][R2.64] ;  /* 0x0000003c02530981 */ /* 0x000162000c1e1900 */
[----:B------:R-:W-:Y:S05]  /*0f70*/  @P0 BRA `(.L_x_3811) ;  /* 0x0000000000240947 */ /* 0x000fea0003800000 */
[----:B------:R-:W-:Y:S02]  /*0f80*/  ULDC.64 UR4, c[0x0][0xa08] ;  /* 0x0002820000047ab9 */ /* 0x000fe40000000a00 */
[----:B------:R-:W-:-:S04]  /*0f90*/  ISETP.NE.U32.AND P0, PT, RZ, UR4, PT ;  /* 0x00000004ff007c0c */ /* 0x000fc8000bf05070 */
[----:B------:R-:W-:-:S13]  /*0fa0*/  ISETP.NE.AND.EX P0, PT, RZ, UR5, PT, P0 ;  /* 0x00000005ff007c0c */ /* 0x000fda000bf05300 */
[----:B------:R-:W-:Y:S05]  /*0fb0*/  @!P0 BRA `(.L_x_3811) ;  /* 0x0000000000148947 */ /* 0x000fea0003800000 */
[----:B0-----:R-:W0:Y:S02]  /*0fc0*/  LDC.64 R2, c[0x0][0xa08] ;  /* 0x00028200ff027b82 */ /* 0x001e240000000a00 */
[----:B0-----:R-:W-:-:S05]  /*0fd0*/  IMAD.WIDE R2, R204, 0x4, R2 ;  /* 0x00000004cc027825 */ /* 0x001fca00078e0202 */
[----:B-----5:R-:W2:Y:S04]  /*0fe0*/  LDG.E R83, desc[UR60][R2.64] ;  /* 0x0000003c02537981 */ /* 0x020ea8000c1e1900 */
[----:B------:R-:W2:Y:S02]  /*0ff0*/  LDG.E R4, desc[UR60][R2.64+0x4] ;  /* 0x0000043c02047981 */ /* 0x000ea4000c1e1900 */
[----:B--2---:R-:W-:-:S07]  /*1000*/  IMAD.IADD R83, R4, 0x1, -R83 ;  /* 0x0000000104537824 */ /* 0x004fce00078e0a53 */
.L_x_3811:
[----:B-----5:R-:W-:Y:S01]  /*1010*/  IMAD.IADD R83, R83, 0x1, -R0 ;  /* 0x0000000153537824 */ /* 0x020fe200078e0a00 */
[----:B------:R-:W-:Y:S01]  /*1020*/  PLOP3.LUT P0, PT, PT, PT, PT, 0x80, 0x0 ;  /* 0x000000000000781c */ /* 0x000fe20003f0f070 */
[----:B0-----:R-:W-:Y:S01]  /*1030*/  IMAD.MOV.U32 R2, RZ, RZ, RZ ;  /* 0x000000ffff027224 */ /* 0x001fe200078e00ff */
[----:B------:R-:W-:Y:S01]  /*1040*/  CS2R R20, SRZ ;  /* 0x0000000000147805 */ /* 0x000fe2000001ff00 */
[C---:B------:R-:W-:Y:S01]  /*1050*/  VIADD R3, R83.reuse, 0x6f ;  /* 0x0000006f53037836 */ /* 0x040fe20000000000 */
[----:B------:R-:W-:Y:S01]  /*1060*/  ISETP.GE.AND P1, PT, R83, 0x1, PT ;  /* 0x000000015300780c */ /* 0x000fe20003f26270 */
[----:B------:R-:W-:Y:S01]  /*1070*/  IMAD.MOV.U32 R207, RZ, RZ, R41 ;  /* 0x000000ffffcf7224 */ /* 0x000fe200078e0029 */
[----:B------:R-:W-:Y:S01]  /*1080*/  CS2R R118, SRZ ;  /* 0x0000000000767805 */ /* 0x000fe2000001ff00 */
[----:B------:R-:W-:Y:S01]  /*1090*/  IMAD.HI R2, R3, -0x6db6db6d, R2 ;  /* 0x9249249303027827 */ /* 0x000fe200078e0202 */
[----:B------:R-:W-:Y:S02]  /*10a0*/  CS2R R116, SRZ ;  /* 0x0000000000747805 */ /* 0x000fe4000001ff00 */
[----:B------:R-:W-:-:S02]  /*10b0*/  CS2R R114, SRZ ;  /* 0x0000000000727805 */ /* 0x000fc4000001ff00 */
[----:B------:R-:W-:Y:S01]  /*10c0*/  CS2R R112, SRZ ;  /* 0x0000000000707805 */ /* 0x000fe2000001ff00 */
[----:B------:R-:W-:Y:S01]  /*10d0*/  IMAD.MOV.U32 R206, RZ, RZ, R42 ;  /* 0x000000ffffce7224 */ /* 0x000fe200078e002a */
[----:B------:R-:W-:Y:S02]  /*10e0*/  SHF.R.U32.HI R3, RZ, 0x1f, R2 ;  /* 0x0000001fff037819 */ /* 0x000fe40000011602 */
[----:B------:R-:W-:Y:S02]  /*10f0*/  CS2R R110, SRZ ;  /* 0x00000000006e7805 */ /* 0x000fe4000001ff00 */
[----:B------:R-:W-:Y:S02]  /*1100*/  CS2R R108, SRZ ;  /* 0x00000000006c7805 */ /* 0x000fe4000001ff00 */
[----:B------:R-:W-:Y:S02]  /*1110*/  CS2R R106, SRZ ;  /* 0x00000000006a7805 */ /* 0x000fe4000001ff00 */
[----:B------:R-:W-:-:S02]  /*1120*/  LEA.HI.SX32 R120, R2, R3, 0x1a ;  /* 0x0000000302787211 */ /* 0x000fc400078fd2ff */
[----:B------:R-:W-:Y:S02]  /*1130*/  CS2R R2, SRZ ;  /* 0x0000000000027805 */ /* 0x000fe4000001ff00 */
[----:B------:R-:W-:Y:S02]  /*1140*/  CS2R R104, SRZ ;  /* 0x0000000000687805 */ /* 0x000fe4000001ff00 */
[----:B------:R-:W-:Y:S02]  /*1150*/  CS2R R50, SRZ ;  /* 0x0000000000327805 */ /* 0x000fe4000001ff00 */
[----:B------:R-:W-:Y:S02]  /*1160*/  CS2R R98, SRZ ;  /* 0x0000000000627805 */ /* 0x000fe4000001ff00 */
[----:B------:R-:W-:Y:S01]  /*1170*/  CS2R R100, SRZ ;  /* 0x0000000000647805 */ /* 0x000fe2000001ff00 */
[----:B------:R-:W-:Y:S01]  /*1180*/  IMAD.MOV.U32 R47, RZ, RZ, RZ ;  /* 0x000000ffff2f7224 */ /* 0x000fe200078e00ff */
[----:B------:R-:W-:-:S02]  /*1190*/  CS2R R96, SRZ ;  /* 0x0000000000607805 */ /* 0x000fc4000001ff00 */
[----:B------:R-:W-:Y:S02]  /*11a0*/  CS2R R94, SRZ ;  /* 0x00000000005e7805 */ /* 0x000fe4000001ff00 */
        /* <DEDUP_REMOVED lines=33> */
[----:B------:R-:W-:Y:S01]  /*13c0*/  IMAD.MOV.U32 R28, RZ, RZ, RZ ;  /* 0x000000ffff1c7224 */ /* 0x000fe200078e00ff */
[----:B------:R-:W-:Y:S01]  /*13d0*/  CS2R R6, SRZ ;  /* 0x0000000000067805 */ /* 0x000fe2000001ff00 */
[----:B------:R-:W-:Y:S01]  /*13e0*/  IMAD.MOV.U32 R138, RZ, RZ, RZ ;  /* 0x000000ffff8a7224 */ /* 0x000fe200078e00ff */
        /* <DEDUP_REMOVED lines=32> */
.L_x_3813:
[----:B------:R-:W0:Y:S01]  /*15f0*/  S2UR UR5, SR_CgaCtaId ;  /* 0x00000000000579c3 */ /* 0x000e220000008800 */
[----:B------:R-:W-:Y:S01]  /*1600*/  LEA.HI R0, R210, R210, RZ, 0x1 ;  /* 0x000000d2d2007211 */ /* 0x000fe200078f08ff */
[----:B------:R-:W-:Y:S01]  /*1610*/  UMOV UR4, 0x400 ;  /* 0x0000040000047882 */ /* 0x000fe20000000000 */
[----:B------:R-:W-:Y:S01]  /*1620*/  BSSY B0, `(.L_x_3814) ;  /* 0x0000009000007945 */ /* 0x000fe20003800000 */
[----:B------:R-:W-:Y:S02]  /*1630*/  ISETP.NE.AND P0, PT, R22, 0x3, PT ;  /* 0x000000031600780c */ /* 0x000fe40003f05270 */
[----:B------:R-:W-:-:S05]  /*1640*/  LOP3.LUT R3, R0, 0xfffffffe, RZ, 0xc0, !PT ;  /* 0xfffffffe00037812 */ /* 0x000fca00078ec0ff */
[----:B------:R-:W-:-:S05]  /*1650*/  IMAD.IADD R0, R210, 0x1, -R3 ;  /* 0x00000001d2007824 */ /* 0x000fca00078e0a03 */
[----:B------:R-:W-:Y:S01]  /*1660*/  SHF.L.U32 R0, R0, 0x1f, RZ ;  /* 0x0000001f00007819 */ /* 0x000fe200000006ff */
[----:B0-----:R-:W-:-:S06]  /*1670*/  ULEA UR4, UR5, UR4, 0x18 ;  /* 0x0000000405047291 */ /* 0x001fcc000f8ec03f */
[----:B------:R-:W-:-:S04]  /*1680*/  IMAD.U32 R5, RZ, RZ, UR4 ;  /* 0x00000004ff057e24 */ /* 0x000fc8000f8e00ff */
[----:B------:R-:W0:Y:S02]  /*1690*/  SYNCS.PHASECHK.TRANS64.TRYWAIT P1, [R5+URZ+0x36800], R0 ;  /* 0x03680000050075a7 */ /* 0x000e24000802017f */
[----:B0-----:R-:W-:Y:S05]  /*16a0*/  @!P1 BRA `(.L_x_3815) ;  /* 0x0000011800ec9947 */ /* 0x001fea0003800000 */
.L_x_3982:
[----:B------:R-:W-:Y:S05]  /*16b0*/  BSYNC B0 ;  /* 0x0000000000007941 */ /* 0x000fea0003800000 */
.L_x_3814:
[----:B------:R-:W-:Y:S05]  /*16c0*/  @!P0 BRA `(.L_x_3816) ;  /* 0x0000000000048947 */ /* 0x000fea0003800000 */
[----:B------:R-:W-:Y:S01]  /*16d0*/  BPT.TRAP 0x1 ;  /* 0x000000040000795c */ /* 0x000fe20000300000 */
.L_x_3816:
[----:B------:R-:W-:Y:S01]  /*16e0*/  IMAD R2, R16, 0x8, R5 ;  /* 0x0000000810027824 */ /* 0x000fe200078e0205 */
[----:B------:R-:W-:-:S04]  /*16f0*/  SHF.L.U32 R3, R17, 0x1f, RZ ;  /* 0x0000001f11037819 */ /* 0x000fc800000006ff */
[----:B------:R1:W2:Y:S01]  /*1700*/  SYNCS.PHASECHK.TRANS64.TRYWAIT P2, [R2+URZ+0x36830], R3 ;  /* 0x03683003020075a7 */ /* 0x0002a2000804017f */
[----:B------:R-:W-:Y:S05]  /*1710*/  @!P0 BRA `(.L_x_3817) ;  /* 0x0000000000048947 */ /* 0x000fea0003800000 */
[----:B------:R-:W-:Y:S01]  /*1720*/  BPT.TRAP 0x1 ;  /* 0x000000040000795c */ /* 0x000fe20000300000 */
.L_x_3817:
[----:B0-----:R-:W0:Y:S01]  /*1730*/  S2R R0, SR_TID.X ;  /* 0x0000000000007919 */ /* 0x001e220000002100 */
[----:B------:R-:W-:Y:S01]  /*1740*/  IMAD.MOV.U32 R119, RZ, RZ, RZ ;  /* 0x000000ffff777224 */ /* 0x000fe200078e00ff */
[----:B0-----:R-:W-:Y:S01]  /*1750*/  LOP3.LUT P1, RZ, R0, 0x7f, RZ, 0xc0, !PT ;  /* 0x0000007f00ff7812 */ /* 0x001fe2000782c0ff */
[----:B--2---:R-:W-:-:S12]  /*1760*/  @P2 BRA `(.L_x_3818) ;  /* 0x0000000000082947 */ /* 0x004fd80003800000 */
[----:B------:R-:W0:Y:S02]  /*1770*/  SYNCS.PHASECHK.TRANS64.TRYWAIT P2, [R2+URZ+0x36830], R3 ;  /* 0x03683003020075a7 */ /* 0x000e24000804017f */
[----:B0-----:R-:W-:Y:S05]  /*1780*/  @!P2 BRA `(.L_x_3819) ;  /* 0x0000011800c8a947 */ /* 0x001fea0003800000 */
.L_x_3818:
[----:B------:R-:W-:Y:S05]  /*1790*/  WARPSYNC.ALL ;  /* 0x0000000000007948 */ /* 0x000fea0003800000 */
[----:B------:R-:W-:Y:S01]  /*17a0*/  VIADD R0, R5, 0x21400 ;  /* 0x0002140005007836 */ /* 0x000fe20000000000 */
[----:B------:R-:W-:Y:S01]  /*17b0*/  ULOP3.LUT UR8, UR36, 0x10000, URZ, 0xfc, !UPT ;  /* 0x0001000024087892 */ /* 0x000fe2000f8efc3f */
[----:B------:R-:W-:Y:S01]  /*17c0*/  WARPGROUP.ARRIVE ;  /* 0x00000000000079c5 */ /* 0x000fe20000000000 */
[----:B------:R-:W-:Y:S01]  /*17d0*/  UMOV UR9, 0x40000040 ;  /* 0x4000004000097882 */ /* 0x000fe20000000000 */
[----:B------:R-:W-:Y:S01]  /*17e0*/  UMOV UR11, 0x40000040 ;  /* 0x40000040000b7882 */ /* 0x000fe20000000000 */
[----:B------:R-:W-:Y:S01]  /*17f0*/  SHF.R.U32.HI R0, RZ, 0x4, R0 ;  /* 0x00000004ff007819 */ /* 0x000fe20000011600 */
[----:B------:R-:W-:Y:S01]  /*1800*/  UMOV UR5, UR9 ;  /* 0x0000000900057c82 */ /* 0x000fe20008000000 */
[----:B------:R-:W-:Y:S01]  /*1810*/  UMOV UR7, 0x40000040 ;  /* 0x4000004000077882 */ /* 0x000fe20000000000 */
[----:B------:R-:W-:Y:S01]  /*1820*/  UMOV UR4, UR8 ;  /* 0x0000000800047c82 */ /* 0x000fe20008000000 */
[----:B------:R-:W-:Y:S01]  /*1830*/  LOP3.LUT R0, R0, 0x3fff, RZ, 0xc0, !PT ;  /* 0x00003fff00007812 */ /* 0x000fe200078ec0ff */
[----:B------:R-:W-:Y:S01]  /*1840*/  UMOV UR12, UR8 ;  /* 0x00000008000c7c82 */ /* 0x000fe20008000000 */
[----:B------:R-:W-:Y:S01]  /*1850*/  UMOV UR13, UR9 ;  /* 0x00000009000d7c82 */ /* 0x000fe20008000000 */
[----:B------:R-:W-:Y:S01]  /*1860*/  UMOV UR15, 0x40000040 ;  /* 0x40000040000f7882 */ /* 0x000fe20000000000 */
[----:B------:R-:W-:Y:S01]  /*1870*/  LOP3.LUT R9, R0, 0x10000, RZ, 0xfc, !PT ;  /* 0x0001000000097812 */ /* 0x000fe200078efcff */
[----:B------:R-:W-:Y:S01]  /*1880*/  UMOV UR16, UR8 ;  /* 0x0000000800107c82 */ /* 0x000fe20008000000 */
[----:B------:R-:W-:Y:S01]  /*1890*/  UMOV UR17, UR9 ;  /* 0x0000000900117c82 */ /* 0x000fe20008000000 */
[----:B------:R-:W-:Y:S01]  /*18a0*/  UMOV UR19, 0x40000040 ;  /* 0x4000004000137882 */ /* 0x000fe20000000000 */
[----:B------:R-:W-:Y:S01]  /*18b0*/  UMOV UR20, UR8 ;  /* 0x0000000800147c82 */ /* 0x000fe20008000000 */
[----:B------:R-:W-:Y:S01]  /*18c0*/  IMAD R0, R16, 0xa80, R9 ;  /* 0x00000a8010007824 */ /* 0x000fe200078e0209 */
[----:B------:R-:W-:Y:S01]  /*18d0*/  UMOV UR21, UR9 ;  /* 0x0000000900157c82 */ /* 0x000fe20008000000 */
[----:B------:R-:W-:Y:S01]  /*18e0*/  UMOV UR23, 0x40000040 ;  /* 0x4000004000177882 */ /* 0x000fe20000000000 */
[----:B------:R-:W-:Y:S01]  /*18f0*/  UMOV UR27, 0x40000040 ;  /* 0x40000040001b7882 */ /* 0x000fe20000000000 */
        /* <DEDUP_REMOVED lines=9> */
[----:B01----:R-:W-:Y:S01]  /*1990*/  IMAD.IADD R3, R214, 0x1, R83 ;  /* 0x00000001d6037824 */ /* 0x003fe200078e0253 */
[----:B------:R-:W-:Y:S01]  /*19a0*/  P2R R80, PR, RZ, 0x2 ;  /* 0x00000002ff507803 */ /* 0x000fe20000000000 */
[----:B------:R-:W-:Y:S01]  /*19b0*/  IMAD.MOV.U32 R118, RZ, RZ, R119 ;  /* 0x000000ffff767224 */ /* 0x000fe200078e0077 */
[----:B------:R-:W-:Y:S01]  /*19c0*/  P2R R82, PR, RZ, 0x1 ;  /* 0x00000001ff527803 */ /* 0x000fe20000000000 */
[----:B------:R-:W-:Y:S01]  /*19d0*/  IMAD R3, R120, -0x70, R3 ;  /* 0xffffff9078037824 */ /* 0x000fe200078e0203 */
[----:B------:R-:W-:Y:S01]  /*19e0*/  HGMMA.64x16x16.F32 R72, gdesc[UR8], RZ, !UPT, gsb0 ;  /* 0x00200000084879f0 */ /* 0x000fe2000c0008ff */
[----:B------:R-:W-:Y:S01]  /*19f0*/  UIADD3 UR6, UR10, 0x80, URZ ;  /* 0x000000800a067890 */ /* 0x000fe2000fffe03f */
[--C-:B------:R-:W-:Y:S01]  /*1a00*/  IMAD.MOV.U32 R116, RZ, RZ, R119.reuse ;  /* 0x000000ffff747224 */ /* 0x100fe200078e0077 */
[----:B------:R-:W-:Y:S01]  /*1a10*/  UIADD3 UR14, UR10, 0x180, URZ ;  /* 0x000001800a0e7890 */ /* 0x000fe2000fffe03f */
[C---:B------:R-:W-:Y:S01]  /*1a20*/  ISETP.GT.AND P2, PT, R3.reuse, RZ, PT ;  /* 0x000000ff0300720c */ /* 0x040fe20003f44270 */
[----:B------:R-:W-:Y:S01]  /*1a30*/  UIADD3 UR18, UR10, 0x200, URZ ;  /* 0x000002000a127890 */ /* 0x000fe2000fffe03f */
[C---:B------:R-:W-:Y:S01]  /*1a40*/  ISETP.GT.AND P3, PT, R3.reuse, 0x1, PT ;  /* 0x000000010300780c */ /* 0x040fe20003f64270 */
        /* <DEDUP_REMOVED lines=9> */
[----:B------:R-:W-:Y:S01]  /*1ae0*/  ISETP.GT.AND P0, PT, R3, 0x50, PT ;  /* 0x000000500300780c */ /* 0x000fe20003f04270 */
[----:B------:R-:W-:Y:S01]  /*1af0*/  UIADD3 UR38, UR10, 0x502, URZ ;  /* 0x000005020a267890 */ /* 0x000fe2000fffe03f */
[--C-:B------:R-:W-:Y:S01]  /*1b00*/  IMAD.MOV.U32 R114, RZ, RZ, R119.reuse ;  /* 0x000000ffff727224 */ /* 0x100fe200078e0077 */
        /* <DEDUP_REMOVED lines=39> */
[----:B------:R-:W-:Y:S01]  /*1d80*/  UMOV UR13, 0x40000040 ;  /* 0x40000040000d7882 */ /* 0x000fe20000000000 */
[----:B------:R-:W-:Y:S01]  /*1d90*/  UMOV UR15, 0x40000040 ;  /* 0x40000040000f7882 */ /* 0x000fe20000000000 */
        /* <DEDUP_REMOVED lines=429> */
[----:B------:R-:W-:Y:S01]  /*3870*/  UMOV UR52, UR11 ;  /* 0x0000000b00347c82 */ /* 0x000fe20008000000 */
[----:B------:R-:W-:Y:S01]  /*3880*/  UMOV UR53, 0x40000040 ;  /* 0x4000004000357882 */ /* 0x000fe20000000000 */
[----:B------:R-:W-:Y:S01]  /*3890*/  UMOV UR55, 0x40000040 ;  /* 0x4000004000377882 */ /* 0x000fe20000000000 */
        /* <DEDUP_REMOVED lines=22> */
[--C-:B------:R-:W-:Y:S01]  /*3a00*/  IMAD.MOV.U32 R76, RZ, RZ, R119.reuse ;  /* 0x000000ffff4c7224 */ /* 0x100fe200078e0077 */
[----:B------:R-:W-:Y:S01]  /*3a10*/  FSEL R77, R77, -INF , P5 ;  /* 0xff8000004d4d7808 */ /* 0x000fe20002800000 */
[----:B------:R-:W-:Y:S01]  /*3a20*/  IMAD.MOV.U32 R74, RZ, RZ, R119 ;  /* 0x000000ffff4a7224 */ /* 0x000fe200078e0077 */
[----:B------:R-:W-:-:S02]  /*3a30*/  ISETP.GT.AND P2, PT, R3, 0x10, PT ;  /* 0x000000100300780c */ /* 0x000fc40003f44270 */
        /* <DEDUP_REMOVED lines=23> */
[----:B------:R-:W-:-:S02]  /*3bb0*/  FSEL R69, R69, -INF , P5 ;  /* 0xff80000045457808 */ /* 0x000fc40002800000 */
[----:B------:R-:W-:Y:S02]  /*3bc0*/  ISETP.GT.AND P2, PT, R3, 0x20, PT ;  /* 0x000000200300780c */ /* 0x000fe40003f44270 */
        /* <DEDUP_REMOVED lines=38> */
[----:B------:R-:W-:Y:S01]  /*3e30*/  UMOV UR54, UR4 ;  /* 0x0000000400367c82 */ /* 0x000fe20008000000 */
[----:B------:R-:W-:Y:S01]  /*3e40*/  UMOV UR55, 0x40000040 ;  /* 0x4000004000377882 */ /* 0x000fe20000000000 */
[----:B------:R-:W-:Y:S01]  /*3e50*/  FSEL R49, R62, -INF , P5 ;  /* 0xff8000003e317808 */ /* 0x000fe20002800000 */
[----:B------:R-:W-:Y:S01]  /*3e60*/  ULDC UR4, c[0x0][0x988] ;  /* 0x0002620000047ab9 */ /* 0x000fe20000000800 */
[----:B------:R-:W-:Y:S01]  /*3e70*/  ISETP.GT.AND P5, PT, R3, 0x39, PT ;  /* 0x000000390300780c */ /* 0x000fe20003fa4270 */
[--C-:B------:R-:W-:Y:S01]  /*3e80*/  IMAD.MOV.U32 R62, RZ, RZ, R119.reuse ;  /* 0x000000ffff3e7224 */ /* 0x100fe200078e0077 */
[----:B------:R-:W-:Y:S01]  /*3e90*/  FSEL R103, R52, -INF , P6 ;  /* 0xff80000034677808 */ /* 0x000fe20003000000 */
[----:B------:R-:W-:Y:S01]  /*3ea0*/  IMAD.MOV.U32 R52, RZ, RZ, R119 ;  /* 0x000000ffff347224 */ /* 0x000fe200078e0077 */
[----:B------:R-:W-:-:S02]  /*3eb0*/  FMNMX.FTZ R0, R101, R0, !PT ;  /* 0x0000000065007209 */ /* 0x000fc40007810000 */
[----:B------:R-:W-:Y:S02]  /*3ec0*/  FSEL R105, R53, -INF , P5 ;  /* 0xff80000035697808 */ /* 0x000fe40002800000 */
[----:B------:R-:W-:Y:S02]  /*3ed0*/  FMNMX.FTZ R0, R103, R0, !PT ;  /* 0x0000000067007209 */ /* 0x000fe40007810000 */
[----:B------:R-:W-:Y:S01]  /*3ee0*/  FSEL R53, R50, -INF , P3 ;  /* 0xff80000032357808 */ /* 0x000fe20001800000 */
[----:B------:R-:W-:Y:S01]  /*3ef0*/  IMAD.MOV.U32 R50, RZ, RZ, R119 ;  /* 0x000000ffff327224 */ /* 0x000fe200078e0077 */
[----:B------:R-:W-:Y:S02]  /*3f00*/  ISETP.GT.AND P3, PT, R3, 0x41, PT ;  /* 0x000000410300780c */ /* 0x000fe40003f64270 */
[----:B------:R-:W-:Y:S02]  /*3f10*/  FMNMX.FTZ R0, R105, R0, !PT ;  /* 0x0000000069007209 */ /* 0x000fe40007810000 */
[----:B------:R-:W-:-:S02]  /*3f20*/  FSEL R51, R51, -INF , P2 ;  /* 0xff80000033337808 */ /* 0x000fc40001000000 */
[----:B------:R-:W-:Y:S02]  /*3f30*/  ISETP.GT.AND P2, PT, R3, 0x48, PT ;  /* 0x000000480300780c */ /* 0x000fe40003f44270 */
        /* <DEDUP_REMOVED lines=8> */
[----:B------:R-:W-:Y:S01]  /*3fc0*/  UIADD3 UR54, UR10, 0xa06, URZ ;  /* 0x00000a060a367890 */ /* 0x000fe2000fffe03f */
[----:B------:R-:W-:Y:S01]  /*3fd0*/  FSEL R111, R44, -INF , P2 ;  /* 0xff8000002c6f7808 */ /* 0x000fe20001000000 */
[----:B------:R-:W-:Y:S01]  /*3fe0*/  UMOV UR55, 0x40000040 ;  /* 0x4000004000377882 */ /* 0x000fe20000000000 */
[----:B------:R-:W-:Y:S01]  /*3ff0*/  FMNMX.FTZ R0, R109, R0, !PT ;  /* 0x000000006d007209 */ /* 0x000fe20007810000 */
[----:B------:R-:W-:Y:S01]  /*4000*/  IMAD.MOV.U32 R44, RZ, RZ, R119 ;  /* 0x000000ffff2c7224 */ /* 0x000fe200078e0077 */
[----:B------:R-:W-:Y:S02]  /*4010*/  FSEL R113, R45, -INF , P1 ;  /* 0xff8000002d717808 */ /* 0x000fe40000800000 */
[----:B------:R-:W-:Y:S02]  /*4020*/  FMNMX.FTZ R0, R111, R0, !PT ;  /* 0x000000006f007209 */ /* 0x000fe40007810000 */
[----:B------:R-:W-:-:S02]  /*4030*/  ISETP.GT.AND P1, PT, R3, 0x51, PT ;  /* 0x000000510300780c */ /* 0x000fc40003f24270 */
[----:B------:R-:W-:Y:S02]  /*4040*/  FMNMX.FTZ R0, R113, R0, !PT ;  /* 0x0000000071007209 */ /* 0x000fe40007810000 */
[----:B------:R-:W-:Y:S02]  /*4050*/  FSEL R43, R43, -INF , P3 ;  /* 0xff8000002b2b7808 */ /* 0x000fe40001800000 */
[C---:B------:R-:W-:Y:S02]  /*4060*/  ISETP.GT.AND P3, PT, R3.reuse, 0x60, PT ;  /* 0x000000600300780c */ /* 0x040fe40003f64270 */
[----:B------:R-:W-:Y:S01]  /*4070*/  FSEL R45, R42, -INF , P4 ;  /* 0xff8000002a2d7808 */ /* 0x000fe20002000000 */
[--C-:B------:R-:W-:Y:S01]  /*4080*/  IMAD.MOV.U32 R42, RZ, RZ, R119.reuse ;  /* 0x000000ffff2a7224 */ /* 0x100fe200078e0077 */
[C---:B------:R-:W-:Y:S02]  /*4090*/  ISETP.GT.AND P4, PT, R3.reuse, 0x61, PT ;  /* 0x000000610300780c */ /* 0x040fe40003f84270 */
[----:B------:R-:W-:Y:S01]  /*40a0*/  FSEL R41, R54, -INF , P6 ;  /* 0xff80000036297808 */ /* 0x000fe20003000000 */
[----:B------:R-:W-:Y:S01]  /*40b0*/  IMAD.MOV.U32 R54, RZ, RZ, R119 ;  /* 0x000000ffff367224 */ /* 0x000fe200078e0077 */
[----:B------:R-:W-:-:S02]  /*40c0*/  ISETP.GT.AND P6, PT, R3, 0x69, PT ;  /* 0x000000690300780c */ /* 0x000fc40003fc4270 */
[----:B------:R-:W-:Y:S01]  /*40d0*/  P2R R20, PR, RZ, 0x2 ;  /* 0x00000002ff147803 */ /* 0x000fe20000000000 */
[----:B------:R-:W-:Y:S02]  /*40e0*/  WARPGROUP.DEPBAR.LE gsb0, 0x0 ;  /* 0x00008000000079c5 */ /* 0x000fe40000010000 */
[----:B------:R-:W-:Y:S01]  /*40f0*/  WARPGROUP.ARRIVE ;  /* 0x00000000000079c5 */ /* 0x000fe20000000000 */
[----:B------:R-:W-:Y:S02]  /*4100*/  FSEL R115, R32, -INF , P0 ;  /* 0xff80000020737808 */ /* 0x000fe40000000000 */
[----:B------:R-:W-:Y:S02]  /*4110*/  ISETP.GT.AND P0, PT, R3, 0x58, PT ;  /* 0x000000580300780c */ /* 0x000fe40003f04270 */
[----:B------:R-:W-:Y:S01]  /*4120*/  FSEL R117, R33, -INF , P1 ;  /* 0xff80000021757808 */ /* 0x000fe20000800000 */
[----:B------:R-:W-:Y:S01]  /*4130*/  HGMMA.64x16x16.F32 R24, gdesc[UR52], R24, gsb0 ;  /* 0x00200000341879f0 */ /* 0x000fe20008000818 */
[----:B------:R-:W-:-:S02]  /*4140*/  FMNMX.FTZ R0, R115, R0, !PT ;  /* 0x0000000073007209 */ /* 0x000fc40007810000 */
[----:B------:R-:W-:Y:S01]  /*4150*/  FSEL R33, R46, -INF , P2 ;  /* 0xff8000002e217808 */ /* 0x000fe20001000000 */
[----:B------:R-:W-:Y:S01]  /*4160*/  IMAD.MOV.U32 R46, RZ, RZ, R119 ;  /* 0x000000ffff2e7224 */ /* 0x000fe200078e0077 */
[----:B------:R-:W-:Y:S02]  /*4170*/  ISETP.GT.AND P2, PT, R3, 0x59, PT ;  /* 0x000000590300780c */ /* 0x000fe40003f44270 */
[----:B------:R-:W-:Y:S02]  /*4180*/  FSEL R121, R36, -INF , P0 ;  /* 0xff80000024797808 */ /* 0x000fe40000000000 */
[----:B------:R-:W-:Y:S02]  /*4190*/  FMNMX.FTZ R0, R117, R0, !PT ;  /* 0x0000000075007209 */ /* 0x000fe40007810000 */
[----:B------:R-:W-:Y:S02]  /*41a0*/  FSEL R123, R37, -INF , P2 ;  /* 0xff800000257b7808 */ /* 0x000fe40001000000 */
[----:B------:R-:W-:-:S02]  /*41b0*/  FMNMX.FTZ R0, R121, R0, !PT ;  /* 0x0000000079007209 */ /* 0x000fc40007810000 */
[----:B------:R-:W-:Y:S02]  /*41c0*/  P2R R14, PR, RZ, 0x1 ;  /* 0x00000001ff0e7803 */ /* 0x000fe40000000000 */
[----:B------:R-:W-:Y:S02]  /*41d0*/  FMNMX.FTZ R0, R123, R0, !PT ;  /* 0x000000007b007209 */ /* 0x000fe40007810000 */
[C---:B------:R-:W-:Y:S02]  /*41e0*/  ISETP.GT.AND P0, PT, R3.reuse, 0x49, PT ;  /* 0x000000490300780c */ /* 0x040fe40003f04270 */
[----:B------:R-:W-:Y:S02]  /*41f0*/  ISETP.GT.AND P1, PT, R3, 0x50, PT ;  /* 0x000000500300780c */ /* 0x000fe40003f24270 */
[----:B------:R-:W-:Y:S02]  /*4200*/  FSEL R57, R47, -INF , P0 ;  /* 0xff8000002f397808 */ /* 0x000fe40000000000 */
[----:B------:R-:W-:-:S02]  /*4210*/  FSEL R37, R34, -INF , P1 ;  /* 0xff80000022257808 */ /* 0x000fc40000800000 */
[----:B------:R-:W-:Y:S02]  /*4220*/  ISETP.NE.AND P1, PT, R20, RZ, PT ;  /* 0x000000ff1400720c */ /* 0x000fe40003f25270 */
[----:B------:R-:W-:Y:S02]  /*4230*/  P2R R12, PR, RZ, 0x4 ;  /* 0x00000004ff0c7803 */ /* 0x000fe40000000000 */
[----:B------:R-:W-:Y:S02]  /*4240*/  ISETP.NE.AND P0, PT, R14, RZ, PT ;  /* 0x000000ff0e00720c */ /* 0x000fe40003f05270 */
        /* <DEDUP_REMOVED lines=48> */
[----:B------:R-:W-:Y:S01]  /*4550*/  MUFU.EX2 R25, R25 ;  /* 0x0000001900197308 */ /* 0x000fe20000000800 */
[----:B------:R-:W-:Y:S01]  /*4560*/  FMNMX.FTZ R6, R41, R6, !PT ;  /* 0x0000000629067209 */ /* 0x000fe20007810000 */
[-CC-:B------:R-:W-:Y:S01]  /*4570*/  FFMA.FTZ R196, R87, R0.reuse, -R10.reuse ;  /* 0x0000000057c47223 */ /* 0x180fe2000001080a */
[----:B------:R-:W-:Y:S01]  /*4580*/  FSEL R77, R30, -INF , P5 ;  /* 0xff8000001e4d7808 */ /* 0x000fe20002800000 */
[--C-:B------:R-:W-:Y:S01]  /*4590*/  FFMA.FTZ R61, R65, R0, -R10.reuse ;  /* 0x00000000413d7223 */ /* 0x100fe2000001080a */
[----:B------:R-:W-:Y:S01]  /*45a0*/  FMNMX.FTZ R6, R55, R6, !PT ;  /* 0x0000000637067209 */ /* 0x000fe20007810000 */
[-CC-:B------:R-:W-:Y:S01]  /*45b0*/  FFMA.FTZ R198, R89, R0.reuse, -R10.reuse ;  /* 0x0000000059c67223 */ /* 0x180fe2000001080a */
[--C-:B------:R-:W-:Y:S01]  /*45c0*/  FFMA.FTZ R65, R69, R0, -R10.reuse ;  /* 0x0000000045417223 */ /* 0x100fe2000001080a */
[----:B------:R-:W0:Y:S01]  /*45d0*/  MUFU.EX2 R200, R200 ;  /* 0x000000c800c87308 */ /* 0x000e220000000800 */
        /* <DEDUP_REMOVED lines=22> */
[--C-:B------:R-:W-:Y:S01]  /*4740*/  FFMA.FTZ R121, R121, R0, -R10.reuse ;  /* 0x0000000079797223 */ /* 0x100fe2000001080a */
[----:B------:R-:W4:Y:S01]  /*4750*/  MUFU.EX2 R196, R196 ;  /* 0x000000c400c47308 */ /* 0x000f220000000800 */
[----:B------:R-:W-:Y:S01]  /*4760*/  FMNMX.FTZ R6, R29, R6, !PT ;  /* 0x000000061d067209 */ /* 0x000fe20007810000 */
[-CC-:B------:R-:W-:Y:S01]  /*4770*/  FFMA.FTZ R123, R123, R0.reuse, -R10.reuse ;  /* 0x000000007b7b7223 */ /* 0x180fe2000001080a */
[-CC-:B------:R-:W-:Y:S01]  /*4780*/  FFMA.FTZ R125, R125, R0.reuse, -R10.reuse ;  /* 0x000000007d7d7223 */ /* 0x180fe2000001080a */
[--C-:B------:R-:W-:Y:S01]  /*4790*/  FFMA.FTZ R127, R127, R0, -R10.reuse ;  /* 0x000000007f7f7223 */ /* 0x100fe2000001080a */
[----:B------:R-:W-:Y:S01]  /*47a0*/  FMNMX.FTZ R6, R39, R6, !PT ;  /* 0x0000000627067209 */ /* 0x000fe20007810000 */
[-CC-:B------:R-:W-:Y:S01]  /*47b0*/  FFMA.FTZ R129, R129, R0.reuse, -R10.reuse ;  /* 0x0000000081817223 */ /* 0x180fe2000001080a */
[----:B------:R-:W-:Y:S01]  /*47c0*/  FFMA.FTZ R10, R131, R0, -R10 ;  /* 0x00000000830a7223 */ /* 0x000fe2000001080a */
[----:B------:R-:W5:Y:S01]  /*47d0*/  MUFU.EX2 R61, R61 ;  /* 0x0000003d003d7308 */ /* 0x000f620000000800 */
[----:B------:R-:W-:Y:S01]  /*47e0*/  FMNMX.FTZ R6, R73, R6, !PT ;  /* 0x0000000649067209 */ /* 0x000fe20007810000 */
[----:B------:R-:W-:-:S02]  /*47f0*/  IMAD.MOV.U32 R95, RZ, RZ, R119 ;  /* 0x000000ffff5f7224 */ /* 0x000fc400078e0077 */
[--C-:B------:R-:W-:Y:S01]  /*4800*/  IMAD.MOV.U32 R93, RZ, RZ, R119.reuse ;  /* 0x000000ffff5d7224 */ /* 0x100fe200078e0077 */
[----:B------:R-:W-:Y:S01]  /*4810*/  FMNMX.FTZ R6, R27, R6, !PT ;  /* 0x000000061b067209 */ /* 0x000fe20007810000 */
[--C-:B------:R-:W-:Y:S02]  /*4820*/  IMAD.MOV.U32 R91, RZ, RZ, R119.reuse ;  /* 0x000000ffff5b7224 */ /* 0x100fe400078e0077 */
[----:B------:R-:W-:Y:S01]  /*4830*/  MUFU.EX2 R198, R198 ;  /* 0x000000c600c67308 */ /* 0x000fe20000000800 */
[----:B------:R-:W-:Y:S01]  /*4840*/  FMNMX.FTZ R6, R77, R6, !PT ;  /* 0x000000064d067209 */ /* 0x000fe20007810000 */
[--C-:B------:R-:W-:Y:S02]  /*4850*/  IMAD.MOV.U32 R89, RZ, RZ, R119.reuse ;  /* 0x000000ffff597224 */ /* 0x100fe400078e0077 */
[--C-:B------:R-:W-:Y:S01]  /*4860*/  IMAD.MOV.U32 R87, RZ, RZ, R119.reuse ;  /* 0x000000ffff577224 */ /* 0x100fe200078e0077 */
[----:B------:R-:W-:Y:S01]  /*4870*/  FMNMX.FTZ R6, R31, R6, !PT ;  /* 0x000000061f067209 */ /* 0x000fe20007810000 */
[----:B------:R-:W-:-:S02]  /*4880*/  IMAD.MOV.U32 R85, RZ, RZ, R119 ;  /* 0x000000ffff557224 */ /* 0x000fc400078e0077 */
[----:B------:R-:W-:Y:S01]  /*4890*/  MUFU.EX2 R65, R65 ;  /* 0x0000004100417308 */ /* 0x000fe20000000800 */
[----:B------:R-:W-:Y:S01]  /*48a0*/  IMAD.MOV.U32 R81, RZ, RZ, R119 ;  /* 0x000000ffff517224 */ /* 0x000fe200078e0077 */
[----:B------:R-:W1:Y:S06]  /*48b0*/  SHFL.BFLY PT, R3, R6, 0x2, 0x1f ;  /* 0x0c401f0006037f89 */ /* 0x000e6c00000e0000 */
[----:B------:R-:W-:Y:S08]  /*48c0*/  MUFU.EX2 R192, R192 ;  /* 0x000000c000c07308 */ /* 0x000ff00000000800 */
[----:B------:R-:W-:Y:S08]  /*48d0*/  MUFU.EX2 R69, R69 ;  /* 0x0000004500457308 */ /* 0x000ff00000000800 */
[----:B------:R-:W-:Y:S01]  /*48e0*/  MUFU.EX2 R194, R194 ;  /* 0x000000c200c27308 */ /* 0x000fe20000000800 */
[----:B-1----:R-:W-:-:S05]  /*48f0*/  FMNMX.FTZ R8, R6, R3, !PT ;  /* 0x0000000306087209 */ /* 0x002fca0007810000 */
[----:B------:R-:W1:Y:S02]  /*4900*/  SHFL.BFLY PT, R3, R8, 0x1, 0x1f ;  /* 0x0c201f0008037f89 */ /* 0x000e6400000e0000 */
[----:B------:R-:W-:Y:S08]  /*4910*/  MUFU.EX2 R97, R97 ;  /* 0x0000006100617308 */ /* 0x000ff00000000800 */
[----:B------:R-:W-:Y:S08]  /*4920*/  MUFU.EX2 R99, R99 ;  /* 0x0000006300637308 */ /* 0x000ff00000000800 */
[----:B------:R0:W-:Y:S01]  /*4930*/  MUFU.EX2 R188, R101 ;  /* 0x0000006500bc7308 */ /* 0x0001e20000000800 */
[----:B-1----:R-:W-:-:S07]  /*4940*/  FMNMX.FTZ R3, R8, R3, !PT ;  /* 0x0000000308037209 */ /* 0x002fce0007810000 */
[----:B------:R-:W-:Y:S01]  /*4950*/  MUFU.EX2 R103, R103 ;  /* 0x0000006700677308 */ /* 0x000fe20000000800 */
[----:B0-----:R-:W-:Y:S01]  /*4960*/  IMAD.MOV.U32 R101, RZ, RZ, R119 ;  /* 0x000000ffff657224 */ /* 0x001fe200078e0077 */
[C---:B------:R-:W-:Y:S01]  /*4970*/  FSETP.NEU.FTZ.AND P2, PT, R3.reuse, -INF , PT ;  /* 0xff8000000300780b */ /* 0x040fe20003f5d000 */
[----:B------:R-:W-:-:S05]  /*4980*/  FMUL.FTZ R6, R3, R0 ;  /* 0x0000000003067220 */ /* 0x000fca0000410000 */
[----:B------:R-:W-:Y:S01]  /*4990*/  MUFU.EX2 R190, R105 ;  /* 0x0000006900be7308 */ /* 0x000fe20000000800 */
[----:B------:R-:W-:Y:S02]  /*49a0*/  FSEL R6, R6, RZ, P2 ;  /* 0x000000ff06067208 */ /* 0x000fe40001000000 */
[----:B------:R-:W-:Y:S01]  /*49b0*/  ISETP.GE.AND P2, PT, R83, 0x71, PT ;  /* 0x000000715300780c */ /* 0x000fe20003f46270 */
[----:B------:R-:W-:Y:S02]  /*49c0*/  IMAD.MOV.U32 R83, RZ, RZ, R119 ;  /* 0x000000ffff537224 */ /* 0x000fe400078e0077 */
        /* <DEDUP_REMOVED lines=27> */
[----:B------:R-:W-:Y:S01]  /*4b80*/  FFMA.FTZ R37, R37, R0, -R6 ;  /* 0x0000000025257223 */ /* 0x000fe20000010806 */
[----:B------:R-:W2:Y:S01]  /*4b90*/  MUFU.EX2 R12, R79 ;  /* 0x0000004f000c7308 */ /* 0x000ea20000000800 */
[----:B-----5:R-:W-:Y:S01]  /*4ba0*/  FADD.FTZ R7, R61, R32 ;  /* 0x000000203d077221 */ /* 0x020fe20000010000 */
[----:B-1----:R-:W-:Y:S01]  /*4bb0*/  FADD.FTZ R32, R201, R8 ;  /* 0x00000008c9207221 */ /* 0x002fe20000010000 */
[----:B------:R-:W-:Y:S01]  /*4bc0*/  F2FP.F16.F32.PACK_AB R200, R25, R200 ;  /* 0x000000c819c8723e */ /* 0x000fe200000000ff */
        /* <DEDUP_REMOVED lines=8> */
[-CC-:B------:R-:W-:Y:S01]  /*4c50*/  FFMA.FTZ R77, R77, R0.reuse, -R6.reuse ;  /* 0x000000004d4d7223 */ /* 0x180fe20000010806 */
[----:B------:R-:W-:Y:S01]  /*4c60*/  FFMA.FTZ R31, R31, R0, -R6 ;  /* 0x000000001f1f7223 */ /* 0x000fe20000010806 */
[----:B------:R-:W-:Y:S01]  /*4c70*/  F2FP.F16.F32.PACK_AB R201, R8, R201 ;  /* 0x000000c908c9723e */ /* 0x000fe200000000ff */
[--C-:B------:R-:W-:Y:S01]  /*4c80*/  IMAD.MOV.U32 R105, RZ, RZ, R119.reuse ;  /* 0x000000ffff697224 */ /* 0x100fe200078e0077 */
[----:B------:R0:W1:Y:S01]  /*4c90*/  MUFU.EX2 R14, R67 ;  /* 0x00000043000e7308 */ /* 0x0000620000000800 */
[----:B--2---:R-:W-:Y:S01]  /*4ca0*/  F2FP.F16.F32.PACK_AB R203, R12, R11 ;  /* 0x0000000b0ccb723e */ /* 0x004fe200000000ff */
[--C-:B------:R-:W-:Y:S01]  /*4cb0*/  IMAD.MOV.U32 R79, RZ, RZ, R119.reuse ;  /* 0x000000ffff4f7224 */ /* 0x100fe200078e0077 */
[----:B------:R-:W-:Y:S01]  /*4cc0*/  F2FP.F16.F32.PACK_AB R202, R47, R202 ;  /* 0x000000ca2fca723e */ /* 0x000fe200000000ff */
[--C-:B------:R-:W-:Y:S01]  /*4cd0*/  IMAD.MOV.U32 R75, RZ, RZ, R119.reuse ;  /* 0x000000ffff4b7224 */ /* 0x100fe200078e0077 */
[----:B------:R-:W-:Y:S01]  /*4ce0*/  F2FP.F16.F32.PACK_AB R196, R61, R196 ;  /* 0x000000c43dc4723e */ /* 0x000fe200000000ff */
[--C-:B------:R-:W-:Y:S01]  /*4cf0*/  IMAD.MOV.U32 R61, RZ, RZ, R119.reuse ;  /* 0x000000ffff3d7224 */ /* 0x100fe200078e0077 */
[----:B------:R-:W-:Y:S01]  /*4d00*/  F2FP.F16.F32.PACK_AB R198, R65, R198 ;  /* 0x000000c641c6723e */ /* 0x000fe200000000ff */
[----:B------:R-:W2:Y:S01]  /*4d10*/  MUFU.EX2 R15, R15 ;  /* 0x0000000f000f7308 */ /* 0x000ea20000000800 */
[----:B0-----:R-:W-:-:S02]  /*4d20*/  IMAD.MOV.U32 R67, RZ, RZ, R119 ;  /* 0x000000ffff437224 */ /* 0x001fc400078e0077 */
[----:B------:R-:W-:-:S05]  /*4d30*/  IMAD.MOV.U32 R47, RZ, RZ, R119 ;  /* 0x000000ffff2f7224 */ /* 0x000fca00078e0077 */
[----:B------:R0:W-:Y:S01]  /*4d40*/  MUFU.EX2 R28, R51 ;  /* 0x00000033001c7308 */ /* 0x0001e20000000800 */
[----:B-1----:R-:W-:-:S07]  /*4d50*/  F2FP.F16.F32.PACK_AB R197, R14, R13 ;  /* 0x0000000d0ec5723e */ /* 0x002fce00000000ff */
[----:B------:R1:W3:Y:S01]  /*4d60*/  MUFU.EX2 R20, R71 ;  /* 0x0000004700147308 */ /* 0x0002e20000000800 */
[----:B0-----:R-:W-:Y:S01]  /*4d70*/  FADD.FTZ R51, R65, R34 ;  /* 0x0000002241337221 */ /* 0x001fe20000010000 */
[----:B------:R-:W-:Y:S01]  /*4d80*/  FADD.FTZ R34, R12, R7 ;  /* 0x000000070c227221 */ /* 0x000fe20000010000 */
[----:B------:R-:W-:Y:S02]  /*4d90*/  IMAD.MOV.U32 R65, RZ, RZ, R119 ;  /* 0x000000ffff417224 */ /* 0x000fe400078e0077 */
[----:B------:R-:W-:Y:S01]  /*4da0*/  FADD.FTZ R36, R192, R51 ;  /* 0x00000033c0247221 */ /* 0x000fe20000010000 */
[----:B------:R-:W-:Y:S01]  /*4db0*/  FADD.FTZ R7, R13, R34 ;  /* 0x000000220d077221 */ /* 0x000fe20000010000 */
[C---:B------:R-:W-:Y:S01]  /*4dc0*/  F2FP.F16.F32.PACK_AB R192, R69.reuse, R192 ;  /* 0x000000c045c0723e */ /* 0x040fe200000000ff */
[----:B------:R-:W0:Y:S01]  /*4dd0*/  MUFU.EX2 R21, R21 ;  /* 0x0000001500157308 */ /* 0x000e220000000800 */
[----:B------:R-:W-:Y:S01]  /*4de0*/  FADD.FTZ R51, R69, R36 ;  /* 0x0000002445337221 */ /* 0x000fe20000010000 */
[----:B------:R-:W-:Y:S01]  /*4df0*/  FADD.FTZ R34, R14, R7 ;  /* 0x000000070e227221 */ /* 0x000fe20000010000 */
[----:B-1----:R-:W-:-:S02]  /*4e00*/  IMAD.MOV.U32 R71, RZ, RZ, R119 ;  /* 0x000000ffff477224 */ /* 0x002fc400078e0077 */
[----:B------:R-:W-:Y:S01]  /*4e10*/  FADD.FTZ R36, R194, R51 ;  /* 0x00000033c2247221 */ /* 0x000fe20000010000 */
[----:B--2---:R-:W-:Y:S01]  /*4e20*/  FADD.FTZ R7, R15, R34 ;  /* 0x000000220f077221 */ /* 0x004fe20000010000 */
[C---:B------:R-:W-:Y:S01]  /*4e30*/  F2FP.F16.F32.PACK_AB R194, R97.reuse, R194 ;  /* 0x000000c261c2723e */ /* 0x040fe200000000ff */
[----:B------:R1:W2:Y:S01]  /*4e40*/  MUFU.EX2 R24, R59 ;  /* 0x0000003b00187308 */ /* 0x0002a20000000800 */
[----:B------:R-:W-:Y:S01]  /*4e50*/  FADD.FTZ R38, R97, R36 ;  /* 0x0000002461267221 */ /* 0x000fe20000010000 */
[C---:B---3--:R-:W-:Y:S01]  /*4e60*/  FADD.FTZ R36, R20.reuse, R7 ;  /* 0x0000000714247221 */ /* 0x048fe20000010000 */
[----:B------:R-:W-:Y:S01]  /*4e70*/  F2FP.F16.F32.PACK_AB R199, R20, R15 ;  /* 0x0000000f14c7723e */ /* 0x000fe200000000ff */
[--C-:B------:R-:W-:Y:S02]  /*4e80*/  IMAD.MOV.U32 R97, RZ, RZ, R119.reuse ;  /* 0x000000ffff617224 */ /* 0x100fe400078e0077 */
[--C-:B------:R-:W-:Y:S02]  /*4e90*/  IMAD.MOV.U32 R69, RZ, RZ, R119.reuse ;  /* 0x000000ffff457224 */ /* 0x100fe400078e0077 */
[----:B------:R-:W3:Y:S01]  /*4ea0*/  MUFU.EX2 R49, R49 ;  /* 0x0000003100317308 */ /* 0x000ee20000000800 */
[----:B0-----:R-:W-:Y:S01]  /*4eb0*/  FADD.FTZ R7, R21, R36 ;  /* 0x0000002415077221 */ /* 0x001fe20000010000 */
[----:B-1----:R-:W-:-:S02]  /*4ec0*/  IMAD.MOV.U32 R59, RZ, RZ, R119 ;  /* 0x000000ffff3b7224 */ /* 0x002fc400078e0077 */
[----:B------:R-:W-:-:S04]  /*4ed0*/  IMAD.MOV.U32 R51, RZ, RZ, R119 ;  /* 0x000000ffff337224 */ /* 0x000fc800078e0077 */
[----:B------:R0:W1:Y:S01]  /*4ee0*/  MUFU.EX2 R26, R63 ;  /* 0x0000003f001a7308 */ /* 0x0000620000000800 */
[C---:B--2---:R-:W-:Y:S01]  /*4ef0*/  FADD.FTZ R2, R24.reuse, R7 ;  /* 0x0000000718027221 */ /* 0x044fe20000010000 */
[----:B------:R-:W-:Y:S01]  /*4f00*/  F2FP.F16.F32.PACK_AB R193, R24, R21 ;  /* 0x0000001518c1723e */ /* 0x000fe200000000ff */
[----:B------:R-:W-:-:S05]  /*4f10*/  IMAD.MOV.U32 R24, RZ, RZ, R119 ;  /* 0x000000ffff187224 */ /* 0x000fca00078e0077 */
[----:B------:R-:W2:Y:S01]  /*4f20*/  MUFU.EX2 R107, R107 ;  /* 0x0000006b006b7308 */ /* 0x000ea20000000800 */
[----:B---3--:R-:W-:Y:S01]  /*4f30*/  FADD.FTZ R7, R49, R2 ;  /* 0x0000000231077221 */ /* 0x008fe20000010000 */
[----:B0-----:R-:W-:-:S06]  /*4f40*/  IMAD.MOV.U32 R63, RZ, RZ, R119 ;  /* 0x000000ffff3f7224 */ /* 0x001fcc00078e0077 */
[----:B------:R0:W-:Y:S01]  /*4f50*/  MUFU.EX2 R32, R43 ;  /* 0x0000002b00207308 */ /* 0x0001e20000000800 */
[----:B-1----:R-:W-:Y:S01]  /*4f60*/  F2FP.F16.F32.PACK_AB R195, R26, R49 ;  /* 0x000000311ac3723e */ /* 0x002fe200000000ff */
[----:B------:R-:W-:-:S06]  /*4f70*/  IMAD.MOV.U32 R49, RZ, RZ, R119 ;  /* 0x000000ffff317224 */ /* 0x000fcc00078e0077 */
[----:B------:R-:W1:Y:S01]  /*4f80*/  MUFU.EX2 R53, R53 ;  /* 0x0000003500357308 */ /* 0x000e620000000800 */
[----:B0-----:R-:W-:-:S04]  /*4f90*/  FADD.FTZ R43, R99, R38 ;  /* 0x00000026632b7221 */ /* 0x001fc80000010000 */
[C---:B------:R-:W-:Y:S01]  /*4fa0*/  FADD.FTZ R36, R188.reuse, R43 ;  /* 0x0000002bbc247221 */ /* 0x040fe20000010000 */
[----:B------:R-:W-:Y:S01]  /*4fb0*/  F2FP.F16.F32.PACK_AB R188, R188, R99 ;  /* 0x00000063bcbc723e */ /* 0x000fe200000000ff */
[----:B------:R-:W-:Y:S01]  /*4fc0*/  IMAD.MOV.U32 R99, RZ, RZ, R119 ;  /* 0x000000ffff637224 */ /* 0x000fe200078e0077 */
[----:B------:R0:W3:Y:S01]  /*4fd0*/  MUFU.EX2 R184, R109 ;  /* 0x0000006d00b87308 */ /* 0x0000e20000000800 */
[----:B------:R-:W-:Y:S01]  /*4fe0*/  FADD.FTZ R43, R103, R36 ;  /* 0x00000024672b7221 */ /* 0x000fe20000010000 */
[----:B------:R-:W-:Y:S01]  /*4ff0*/  FADD.FTZ R36, R26, R7 ;  /* 0x000000071a247221 */ /* 0x000fe20000010000 */
[----:B------:R-:W-:Y:S02]  /*5000*/  IMAD.MOV.U32 R26, RZ, RZ, R119 ;  /* 0x000000ffff1a7224 */ /* 0x000fe400078e0077 */
[C---:B------:R-:W-:Y:S01]  /*5010*/  FADD.FTZ R38, R190.reuse, R43 ;  /* 0x0000002bbe267221 */ /* 0x040fe20000010000 */
[----:B------:R-:W-:Y:S01]  /*5020*/  F2FP.F16.F32.PACK_AB R190, R190, R103 ;  /* 0x00000067bebe723e */ /* 0x000fe200000000ff */
[--C-:B------:R-:W-:Y:S01]  /*5030*/  IMAD.MOV.U32 R103, RZ, RZ, R119.reuse ;  /* 0x000000ffff677224 */ /* 0x100fe200078e0077 */
[----:B------:R-:W4:Y:S01]  /*5040*/  MUFU.EX2 R111, R111 ;  /* 0x0000006f006f7308 */ /* 0x000f220000000800 */
[----:B--2---:R-:W-:Y:S01]  /*5050*/  FADD.FTZ R43, R107, R38 ;  /* 0x000000266b2b7221 */ /* 0x004fe20000010000 */
[----:B-1----:R-:W-:Y:S01]  /*5060*/  FADD.FTZ R7, R53, R36 ;  /* 0x0000002435077221 */ /* 0x002fe20000010000 */
[----:B------:R-:W-:Y:S01]  /*5070*/  F2FP.F16.F32.PACK_AB R189, R28, R53 ;  /* 0x000000351cbd723e */ /* 0x000fe200000000ff */
[----:B0-----:R-:W-:-:S02]  /*5080*/  IMAD.MOV.U32 R109, RZ, RZ, R119 ;  /* 0x000000ffff6d7224 */ /* 0x001fc400078e0077 */
[----:B------:R-:W-:Y:S01]  /*5090*/  FADD.FTZ R36, R28, R7 ;  /* 0x000000071c247221 */ /* 0x000fe20000010000 */
[----:B------:R-:W-:Y:S01]  /*50a0*/  IMAD.MOV.U32 R53, RZ, RZ, R119 ;  /* 0x000000ffff357224 */ /* 0x000fe200078e0077 */
[----:B------:R-:W0:Y:S01]  /*50b0*/  MUFU.EX2 R41, R41 ;  /* 0x0000002900297308 */ /* 0x000e220000000800 */
[C---:B---3--:R-:W-:Y:S01]  /*50c0*/  FADD.FTZ R38, R184.reuse, R43 ;  /* 0x0000002bb8267221 */ /* 0x048fe20000010000 */
[----:B------:R-:W-:Y:S01]  /*50d0*/  F2FP.F16.F32.PACK_AB R184, R184, R107 ;  /* 0x0000006bb8b8723e */ /* 0x000fe200000000ff */
[--C-:B------:R-:W-:Y:S02]  /*50e0*/  IMAD.MOV.U32 R107, RZ, RZ, R119.reuse ;  /* 0x000000ffff6b7224 */ /* 0x100fe400078e0077 */
[----:B------:R-:W-:-:S03]  /*50f0*/  IMAD.MOV.U32 R28, RZ, RZ, R119 ;  /* 0x000000ffff1c7224 */ /* 0x000fc600078e0077 */
[----:B------:R1:W2:Y:S01]  /*5100*/  MUFU.EX2 R186, R113 ;  /* 0x0000007100ba7308 */ /* 0x0002a20000000800 */
[----:B----4-:R-:W-:-:S07]  /*5110*/  FADD.FTZ R43, R111, R38 ;  /* 0x000000266f2b7221 */ /* 0x010fce0000010000 */
[----:B------:R3:W4:Y:S01]  /*5120*/  MUFU.EX2 R30, R55 ;  /* 0x00000037001e7308 */ /* 0x0007220000000800 */
[----:B0-----:R-:W-:Y:S01]  /*5130*/  FADD.FTZ R7, R41, R36 ;  /* 0x0000002429077221 */ /* 0x001fe20000010000 */
[----:B-1----:R-:W-:-:S06]  /*5140*/  IMAD.MOV.U32 R113, RZ, RZ, R119 ;  /* 0x000000ffff717224 */ /* 0x002fcc00078e0077 */
[----:B------:R-:W0:Y:S01]  /*5150*/  MUFU.EX2 R115, R115 ;  /* 0x0000007300737308 */ /* 0x000e220000000800 */
[C---:B--2---:R-:W-:Y:S01]  /*5160*/  FADD.FTZ R38, R186.reuse, R43 ;  /* 0x0000002bba267221 */ /* 0x044fe20000010000 */
[----:B------:R-:W-:Y:S01]  /*5170*/  F2FP.F16.F32.PACK_AB R186, R186, R111 ;  /* 0x0000006fbaba723e */ /* 0x000fe200000000ff */
[--C-:B------:R-:W-:Y:S02]  /*5180*/  IMAD.MOV.U32 R111, RZ, RZ, R119.reuse ;  /* 0x000000ffff6f7224 */ /* 0x100fe400078e0077 */
[--C-:B---3--:R-:W-:Y:S02]  /*5190*/  IMAD.MOV.U32 R55, RZ, RZ, R119.reuse ;  /* 0x000000ffff377224 */ /* 0x108fe400078e0077 */
[----:B------:R-:W-:Y:S01]  /*51a0*/  IMAD.MOV.U32 R43, RZ, RZ, R119 ;  /* 0x000000ffff2b7224 */ /* 0x000fe200078e0077 */
[----:B------:R-:W1:Y:S01]  /*51b0*/  MUFU.EX2 R45, R45 ;  /* 0x0000002d002d7308 */ /* 0x000e620000000800 */
[C---:B----4-:R-:W-:Y:S01]  /*51c0*/  FADD.FTZ R36, R30.reuse, R7 ;  /* 0x000000071e247221 */ /* 0x050fe20000010000 */
[----:B------:R-:W-:Y:S01]  /*51d0*/  F2FP.F16.F32.PACK_AB R191, R30, R41 ;  /* 0x000000291ebf723e */ /* 0x000fe200000000ff */
[----:B------:R-:W-:-:S02]  /*51e0*/  IMAD.MOV.U32 R41, RZ, RZ, R119 ;  /* 0x000000ffff297224 */ /* 0x000fc400078e0077 */
[----:B------:R-:W-:-:S03]  /*51f0*/  IMAD.MOV.U32 R30, RZ, RZ, R119 ;  /* 0x000000ffff1e7224 */ /* 0x000fc600078e0077 */
[----:B------:R2:W3:Y:S01]  /*5200*/  MUFU.EX2 R180, R117 ;  /* 0x0000007500b47308 */ /* 0x0004e20000000800 */
[----:B0-----:R-:W-:-:S07]  /*5210*/  FADD.FTZ R25, R115, R38 ;  /* 0x0000002673197221 */ /* 0x001fce0000010000 */
[----:B------:R-:W0:Y:S01]  /*5220*/  MUFU.EX2 R121, R121 ;  /* 0x0000007900797308 */ /* 0x000e220000000800 */
[----:B-1----:R-:W-:Y:S01]  /*5230*/  FADD.FTZ R7, R45, R36 ;  /* 0x000000242d077221 */ /* 0x002fe20000010000 */
[C---:B------:R-:W-:Y:S01]  /*5240*/  F2FP.F16.F32.PACK_AB R185, R32.reuse, R45 ;  /* 0x0000002d20b9723e */ /* 0x040fe200000000ff */
[----:B--2---:R-:W-:Y:S02]  /*5250*/  IMAD.MOV.U32 R117, RZ, RZ, R119 ;  /* 0x000000ffff757224 */ /* 0x004fe400078e0077 */
[----:B------:R-:W-:Y:S01]  /*5260*/  FADD.FTZ R36, R32, R7 ;  /* 0x0000000720247221 */ /* 0x000fe20000010000 */
[----:B------:R-:W-:Y:S02]  /*5270*/  IMAD.MOV.U32 R45, RZ, RZ, R119 ;  /* 0x000000ffff2d7224 */ /* 0x000fe400078e0077 */
[----:B------:R-:W1:Y:S01]  /*5280*/  MUFU.EX2 R33, R33 ;  /* 0x0000002100217308 */ /* 0x000e620000000800 */
[C---:B---3--:R-:W-:Y:S01]  /*5290*/  FADD.FTZ R38, R180.reuse, R25 ;  /* 0x00000019b4267221 */ /* 0x048fe20000010000 */
[----:B------:R-:W-:Y:S01]  /*52a0*/  F2FP.F16.F32.PACK_AB R180, R180, R115 ;  /* 0x00000073b4b4723e */ /* 0x000fe200000000ff */
[----:B------:R-:W-:-:S02]  /*52b0*/  IMAD.MOV.U32 R115, RZ, RZ, R119 ;  /* 0x000000ffff737224 */ /* 0x000fc400078e0077 */
[----:B------:R-:W-:-:S03]  /*52c0*/  IMAD.MOV.U32 R32, RZ, RZ, R119 ;  /* 0x000000ffff207224 */ /* 0x000fc600078e0077 */
[----:B------:R-:W2:Y:S01]  /*52d0*/  MUFU.EX2 R182, R123 ;  /* 0x0000007b00b67308 */ /* 0x000ea20000000800 */
[----:B0-----:R-:W-:-:S07]  /*52e0*/  FADD.FTZ R25, R121, R38 ;  /* 0x0000002679197221 */ /* 0x001fce0000010000 */
[----:B------:R0:W3:Y:S01]  /*52f0*/  MUFU.EX2 R34, R57 ;  /* 0x0000003900227308 */ /* 0x0000e20000000800 */
[----:B-1----:R-:W-:-:S07]  /*5300*/  FADD.FTZ R7, R33, R36 ;  /* 0x0000002421077221 */ /* 0x002fce0000010000 */
[----:B------:R-:W1:Y:S01]  /*5310*/  MUFU.EX2 R125, R125 ;  /* 0x0000007d007d7308 */ /* 0x000e620000000800 */
[C---:B--2---:R-:W-:Y:S01]  /*5320*/  FADD.FTZ R40, R182.reuse, R25 ;  /* 0x00000019b6287221 */ /* 0x044fe20000010000 */
[----:B------:R-:W-:Y:S01]  /*5330*/  F2FP.F16.F32.PACK_AB R182, R182, R121 ;  /* 0x00000079b6b6723e */ /* 0x000fe200000000ff */
[----:B0-----:R-:W-:-:S05]  /*5340*/  IMAD.MOV.U32 R57, RZ, RZ, R119 ;  /* 0x000000ffff397224 */ /* 0x001fca00078e0077 */
[----:B------:R-:W0:Y:S01]  /*5350*/  MUFU.EX2 R37, R37 ;  /* 0x0000002500257308 */ /* 0x000e220000000800 */
[C---:B---3--:R-:W-:Y:S01]  /*5360*/  FADD.FTZ R38, R34.reuse, R7 ;  /* 0x0000000722267221 */ /* 0x048fe20000010000 */
[----:B------:R-:W-:Y:S01]  /*5370*/  F2FP.F16.F32.PACK_AB R187, R34, R33 ;  /* 0x0000002122bb723e */ /* 0x000fe200000000ff */
[--C-:B------:R-:W-:Y:S02]  /*5380*/  IMAD.MOV.U32 R34, RZ, RZ, R119.reuse ;  /* 0x000000ffff227224 */ /* 0x100fe400078e0077 */
[----:B------:R-:W-:-:S03]  /*5390*/  IMAD.MOV.U32 R33, RZ, RZ, R119 ;  /* 0x000000ffff217224 */ /* 0x000fc600078e0077 */
[----:B------:R-:W2:Y:S01]  /*53a0*/  MUFU.EX2 R176, R127 ;  /* 0x0000007f00b07308 */ /* 0x000ea20000000800 */
[----:B-1----:R-:W-:-:S07]  /*53b0*/  FADD.FTZ R25, R125, R40 ;  /* 0x000000287d197221 */ /* 0x002fce0000010000 */
[----:B------:R1:W3:Y:S01]  /*53c0*/  MUFU.EX2 R2, R35 ;  /* 0x0000002300027308 */ /* 0x0002e20000000800 */
[----:B0-----:R-:W-:-:S07]  /*53d0*/  FADD.FTZ R7, R37, R38 ;  /* 0x0000002625077221 */ /* 0x001fce0000010000 */
[----:B------:R-:W0:Y:S01]  /*53e0*/  MUFU.EX2 R129, R129 ;  /* 0x0000008100817308 */ /* 0x000e220000000800 */
[C---:B--2---:R-:W-:Y:S01]  /*53f0*/  FADD.FTZ R40, R176.reuse, R25 ;  /* 0x00000019b0287221 */ /* 0x044fe20000010000 */
[----:B------:R-:W-:Y:S01]  /*5400*/  F2FP.F16.F32.PACK_AB R176, R176, R125 ;  /* 0x0000007db0b0723e */ /* 0x000fe200000000ff */
[----:B-1----:R-:W-:-:S05]  /*5410*/  IMAD.MOV.U32 R35, RZ, RZ, R119 ;  /* 0x000000ffff237224 */ /* 0x002fca00078e0077 */
[----:B------:R-:W1:Y:S01]  /*5420*/  MUFU.EX2 R29, R29 ;  /* 0x0000001d001d7308 */ /* 0x000e620000000800 */
[C---:B---3--:R-:W-:Y:S01]  /*5430*/  FADD.FTZ R38, R2.reuse, R7 ;  /* 0x0000000702267221 */ /* 0x048fe20000010000 */
[----:B------:R-:W-:Y:S01]  /*5440*/  F2FP.F16.F32.PACK_AB R181, R2, R37 ;  /* 0x0000002502b5723e */ /* 0x000fe200000000ff */
[----:B------:R-:W-:Y:S02]  /*5450*/  IMAD.MOV.U32 R2, RZ, RZ, 0x3f800000 ;  /* 0x3f800000ff027424 */ /* 0x000fe400078e00ff */
[----:B------:R-:W-:-:S03]  /*5460*/  IMAD.MOV.U32 R37, RZ, RZ, R119 ;  /* 0x000000ffff257224 */ /* 0x000fc600078e0077 */
[----:B------:R-:W2:Y:S01]  /*5470*/  MUFU.EX2 R10, R10 ;  /* 0x0000000a000a7308 */ /* 0x000ea20000000800 */
[----:B0-----:R-:W-:Y:S01]  /*5480*/  FADD.FTZ R7, R129, R40 ;  /* 0x0000002881077221 */ /* 0x001fe20000010000 */
[----:B------:R-:W-:-:S06]  /*5490*/  IMAD.MOV.U32 R40, RZ, RZ, R119 ;  /* 0x000000ffff287224 */ /* 0x000fcc00078e0077 */
[----:B------:R0:W3:Y:S01]  /*54a0*/  MUFU.EX2 R6, R39 ;  /* 0x0000002700067308 */ /* 0x0000e20000000800 */
[----:B-1----:R-:W-:Y:S01]  /*54b0*/  FADD.FTZ R25, R29, R38 ;  /* 0x000000261d197221 */ /* 0x002fe20000010000 */
[----:B------:R-:W-:-:S06]  /*54c0*/  IMAD.MOV.U32 R38, RZ, RZ, R119 ;  /* 0x000000ffff267224 */ /* 0x000fcc00078e0077 */
[----:B------:R-:W1:Y:S01]  /*54d0*/  MUFU.EX2 R73, R73 ;  /* 0x0000004900497308 */ /* 0x000e620000000800 */
[C---:B--2---:R-:W-:Y:S01]  /*54e0*/  FADD.FTZ R7, R10.reuse, R7 ;  /* 0x000000070a077221 */ /* 0x044fe20000010000 */
[----:B------:R-:W-:Y:S01]  /*54f0*/  F2FP.F16.F32.PACK_AB R178, R10, R129 ;  /* 0x000000810ab2723e */ /* 0x000fe200000000ff */
[----:B0-----:R-:W-:-:S05]  /*5500*/  IMAD.MOV.U32 R39, RZ, RZ, R119 ;  /* 0x000000ffff277224 */ /* 0x001fca00078e0077 */
[----:B------:R0:W2:Y:S01]  /*5510*/  MUFU.EX2 R36, R27 ;  /* 0x0000001b00247308 */ /* 0x0000a20000000800 */
[C---:B---3--:R-:W-:Y:S01]  /*5520*/  FADD.FTZ R10, R6.reuse, R25 ;  /* 0x00000019060a7221 */ /* 0x048fe20000010000 */
[----:B------:R-:W-:Y:S01]  /*5530*/  F2FP.F16.F32.PACK_AB R183, R6, R29 ;  /* 0x0000001d06b7723e */ /* 0x000fe200000000ff */
[--C-:B------:R-:W-:Y:S02]  /*5540*/  IMAD.MOV.U32 R29, RZ, RZ, R119.reuse ;  /* 0x000000ffff1d7224 */ /* 0x100fe400078e0077 */
[----:B------:R-:W-:-:S03]  /*5550*/  IMAD.MOV.U32 R25, RZ, RZ, R119 ;  /* 0x000000ffff197224 */ /* 0x000fc600078e0077 */
[----:B------:R-:W3:Y:S01]  /*5560*/  MUFU.EX2 R77, R77 ;  /* 0x0000004d004d7308 */ /* 0x000ee20000000800 */
[----:B-1----:R-:W-:Y:S01]  /*5570*/  FADD.FTZ R11, R73, R10 ;  /* 0x0000000a490b7221 */ /* 0x002fe20000010000 */
[----:B0-----:R-:W-:-:S06]  /*5580*/  IMAD.MOV.U32 R27, RZ, RZ, R119 ;  /* 0x000000ffff1b7224 */ /* 0x001fcc00078e0077 */
        /* <DEDUP_REMOVED lines=12> */
[----:B------:R-:W-:Y:S01]  /*5650*/  R2UR UR4, R16 ;  /* 0x00000000100472ca */ /* 0x000fe200000e0000 */
[----:B------:R-:W-:Y:S01]  /*5660*/  VIADD R11, R120, 0xfffffffe ;  /* 0xfffffffe780b7836 */ /* 0x000fe20000000000 */
[----:B------:R-:W-:Y:S01]  /*5670*/  CS2R R118, SRZ ;  /* 0x0000000000767805 */ /* 0x000fe2000001ff00 */
[----:B------:R-:W-:Y:S01]  /*5680*/  IMAD.MOV.U32 R10, RZ, RZ, R3 ;  /* 0x000000ffff0a7224 */ /* 0x000fe200078e0003 */
[----:B------:R-:W-:Y:S01]  /*5690*/  CS2R R114, SRZ ;  /* 0x0000000000727805 */ /* 0x000fe2000001ff00 */
[----:B------:R-:W-:Y:S01]  /*56a0*/  IMAD.MOV.U32 R15, RZ, RZ, R4 ;  /* 0x000000ffff0f7224 */ /* 0x000fe200078e0004 */
[----:B------:R-:W-:Y:S01]  /*56b0*/  CS2R R110, SRZ ;  /* 0x00000000006e7805 */ /* 0x000fe2000001ff00 */
[----:B------:R-:W-:Y:S01]  /*56c0*/  IMAD.MOV.U32 R13, RZ, RZ, R17 ;  /* 0x000000ffff0d7224 */ /* 0x000fe200078e0011 */
        /* <DEDUP_REMOVED lines=45> */
[----:B------:R-:W-:-:S07]  /*59a0*/  CS2R R24, SRZ ;  /* 0x0000000000187805 */ /* 0x000fce000001ff00 */
.L_x_3829:
        /* <DEDUP_REMOVED lines=8> */
.L_x_3821:
[----:B------:R-:W0:Y:S01]  /*5a30*/  S2UR UR7, SR_CgaCtaId ;  /* 0x00000000000779c3 */ /* 0x000e220000008800 */
[----:B------:R-:W-:Y:S01]  /*5a40*/  UMOV UR6, 0x400 ;  /* 0x0000040000067882 */ /* 0x000fe20000000000 */
[----:B------:R-:W-:Y:S01]  /*5a50*/  IMAD.U32 R12, RZ, RZ, UR5 ;  /* 0x00000005ff0c7e24 */ /* 0x000fe2000f8e00ff */
[----:B------:R-:W-:Y:S01]  /*5a60*/  SHF.L.U32 R3, R17, 0x1f, RZ ;  /* 0x0000001f11037819 */ /* 0x000fe200000006ff */
[----:B0-----:R-:W-:-:S06]  /*5a70*/  ULEA UR6, UR7, UR6, 0x18 ;  /* 0x0000000607067291 */ /* 0x001fcc000f8ec03f */
[----:B------:R-:W-:-:S04]  /*5a80*/  IMAD.U32 R5, RZ, RZ, UR6 ;  /* 0x00000006ff057e24 */ /* 0x000fc8000f8e00ff */
[----:B------:R-:W-:-:S04]  /*5a90*/  IMAD R12, R12, 0x8, R5 ;  /* 0x000000080c0c7824 */ /* 0x000fc800078e0205 */
[----:B------:R0:W1:Y:S01]  /*5aa0*/  SYNCS.PHASECHK.TRANS64.TRYWAIT P2, [R12+URZ+0x36830], R3 ;  /* 0x036830030c0075a7 */ /* 0x000062000804017f */
[----:B------:R-:W-:Y:S05]  /*5ab0*/  @!P0 BRA `(.L_x_3822) ;  /* 0x0000000000048947 */ /* 0x000fea0003800000 */
[----:B------:R-:W-:Y:S01]  /*5ac0*/  BPT.TRAP 0x1 ;  /* 0x000000040000795c */ /* 0x000fe20000300000 */
.L_x_3822:
[----:B------:R-:W-:Y:S01]  /*5ad0*/  IMAD R0, R16, 0xa80, R9 ;  /* 0x00000a8010007824 */ /* 0x000fe200078e0209 */
[----:B-1----:R-:W-:Y:S06]  /*5ae0*/  @P2 BRA `(.L_x_3823) ;  /* 0x0000000000082947 */ /* 0x002fec0003800000 */
[----:B------:R-:W1:Y:S02]  /*5af0*/  SYNCS.PHASECHK.TRANS64.TRYWAIT P2, [R12+URZ+0x36830], R3 ;  /* 0x036830030c0075a7 */ /* 0x000e64000804017f */
[----:B-1----:R-:W-:Y:S05]  /*5b00*/  @!P2 BRA `(.L_x_3824) ;  /* 0x000000d400fca947 */ /* 0x002fea0003800000 */
.L_x_3823:
[----:B------:R-:W-:Y:S01]  /*5b10*/  R2UR UR6, R0 ;  /* 0x00000000000672ca */ /* 0x000fe200000e0000 */
[----:B------:R-:W-:Y:S01]  /*5b20*/  WARPGROUP.ARRIVE ;  /* 0x00000000000079c5 */ /* 0x000fe20000000000 */
        /* <DEDUP_REMOVED lines=11> */
[----:B------:R-:W-:Y:S01]  /*5be0*/  UMOV UR10, UR6 ;  /* 0x00000006000a7c82 */ /* 0x000fe20008000000 */
[----:B------:R-:W-:Y:S01]  /*5bf0*/  UIADD3 UR5, UR6, 0x80, URZ ;  /* 0x0000008006057890 */ /* 0x000fe2000fffe03f */
[----:B------:R-:W-:Y:S01]  /*5c00*/  HGMMA.64x16x16.F32 R168, gdesc[UR8], RZ, !UPT, gsb0 ;  /* 0x0020000008a879f0 */ /* 0x000fe2000c0008ff */
[----:B------:R-:W-:Y:S01]  /*5c10*/  UMOV UR11, 0x40000040 ;  /* 0x40000040000b7882 */ /* 0x000fe20000000000 */
[----:B------:R-:W-:Y:S01]  /*5c20*/  UIADD3 UR7, UR6, 0x100, URZ ;  /* 0x0000010006077890 */ /* 0x000fe2000fffe03f */
[-C--:B------:R-:W-:Y:S01]  /*5c30*/  FMUL.FTZ R24, R24, R8.reuse ;  /* 0x0000000818187220 */ /* 0x080fe20000410000 */
[----:B------:R-:W-:Y:S01]  /*5c40*/  UIADD3 UR14, UR6, 0x2, URZ ;  /* 0x00000002060e7890 */ /* 0x000fe2000fffe03f */
[-C--:B------:R-:W-:Y:S01]  /*5c50*/  FMUL.FTZ R25, R25, R8.reuse ;  /* 0x0000000819197220 */ /* 0x080fe20000410000 */
[----:B------:R-:W-:Y:S01]  /*5c60*/  UMOV UR10, UR5 ;  /* 0x00000005000a7c82 */ /* 0x000fe20008000000 */
        /* <DEDUP_REMOVED lines=117> */
[----:B------:R-:W-:Y:S01]  /*63c0*/  FMUL.FTZ R119, R119, R2 ;  /* 0x0000000277777220 */ /* 0x000fe20000410000 */
[----:B------:R-:W-:-:S02]  /*63d0*/  WARPGROUP.DEPBAR.LE gsb0, 0x0 ;  /* 0x00008000000079c5 */ /* 0x000fc40000010000 */
[----:B------:R-:W-:-:S06]  /*63e0*/  WARPGROUP.ARRIVE ;  /* 0x00000000000079c5 */ /* 0x000fcc0000000000 */
[----:B------:R-:W-:Y:S01]  /*63f0*/  HGMMA.64x16x16.F32 R144, gdesc[UR8], RZ, !UPT, gsb0 ;  /* 0x00200000089079f0 */ /* 0x000fe2000c0008ff */
[----:B------:R-:W-:Y:S01]  /*6400*/  UMOV UR10, UR7 ;  /* 0x00000007000a7c82 */ /* 0x000fe20008000000 */
[----:B------:R-:W-:Y:S01]  /*6410*/  UMOV UR11, 0x40000040 ;  /* 0x40000040000b7882 */ /* 0x000fe20000000000 */
[----:B------:R-:W-:Y:S01]  /*6420*/  UIADD3 UR7, UR6, 0x300, URZ ;  /* 0x0000030006077890 */ /* 0x000fe2000fffe03f */
[----:B------:R-:W-:Y:S02]  /*6430*/  WARPGROUP.DEPBAR.LE gsb0, 0x0 ;  /* 0x00008000000079c5 */ /* 0x000fe40000010000 */
        /* <DEDUP_REMOVED lines=444> */
.L_x_3825:
[----:B------:R-:W-:Y:S01]  /*8000*/  IMAD.U32 R2, RZ, RZ, UR4 ;  /* 0x00000004ff027e24 */ /* 0x000fe2000f8e00ff */
[----:B------:R-:W-:-:S03]  /*8010*/  SHF.L.U32 R0, R13, 0x1f, RZ ;  /* 0x0000001f0d007819 */ /* 0x000fc600000006ff */
[----:B------:R-:W-:-:S04]  /*8020*/  IMAD R13, R2, 0x8, R5 ;  /* 0x00000008020d7824 */ /* 0x000fc800078e0205 */
[----:B------:R2:W3:Y:S01]  /*8030*/  SYNCS.PHASECHK.TRANS64.TRYWAIT P2, [R13+URZ+0x36850], R0 ;  /* 0x036850000d0075a7 */ /* 0x0004e2000804017f */
[----:B------:R-:W-:Y:S05]  /*8040*/  @!P0 BRA `(.L_x_3826) ;  /* 0x0000000000048947 */ /* 0x000fea0003800000 */
[----:B------:R-:W-:Y:S01]  /*8050*/  BPT.TRAP 0x1 ;  /* 0x000000040000795c */ /* 0x000fe20000300000 */
.L_x_3826:
[----:B---3--:R-:W-:Y:S05]  /*8060*/  @P2 BRA `(.L_x_3827) ;  /* 0x0000000000082947 */ /* 0x008fea0003800000 */
[----:B------:R-:W3:Y:S02]  /*8070*/  SYNCS.PHASECHK.TRANS64.TRYWAIT P2, [R13+URZ+0x36850], R0 ;  /* 0x036850000d0075a7 */ /* 0x000ee4000804017f */
[----:B---3--:R-:W-:Y:S05]  /*8080*/  @!P2 BRA `(.L_x_3828) ;  /* 0x000000b000b0a947 */ /* 0x008fea0003800000 */
.L_x_3827:
[----:B------:R-:W-:Y:S01]  /*8090*/  R2UR UR5, R5 ;  /* 0x00000000050572ca */ /* 0x000fe200000e0000 */
[----:B------:R-:W-:Y:S01]  /*80a0*/  WARPGROUP.ARRIVE ;  /* 0x00000000000079c5 */ /* 0x000fe20000000000 */
[----:B------:R-:W-:Y:S01]  /*80b0*/  UMOV UR7, 0x40000040 ;  /* 0x4000004000077882 */ /* 0x000fe20000000000 */
[----:B--23--:R-:W-:Y:S01]  /*80c0*/  FMNMX.FTZ R0, R168, R15, !PT ;  /* 0x0000000fa8007209 */ /* 0x00cfe20007810000 */
[----:B01----:R-:W-:Y:S01]  /*80d0*/  @!P1 VIADD R12, R12, 0x36840 ;  /* 0x000368400c0c9836 */ /* 0x003fe20000000000 */
[C---:B------:R-:W-:Y:S01]  /*80e0*/  ISETP.GT.AND P2, PT, R11.reuse, RZ, PT ;  /* 0x000000ff0b00720c */ /* 0x040fe20003f44270 */
[----:B------:R-:W-:Y:S01]  /*80f0*/  VIADD R11, R11, 0xffffffff ;  /* 0xffffffff0b0b7836 */ /* 0x000fe20000000000 */
[----:B------:R-:W-:-:S04]  /*8100*/  FMNMX.FTZ R3, R169, R0, !PT ;  /* 0x00000000a9037209 */ /* 0x000fc80007810000 */
        /* <DEDUP_REMOVED lines=10> */
[----:B------:R-:W-:-:S04]  /*81b0*/  FMNMX.FTZ R3, R165, R0, !PT ;  /* 0x00000000a5037209 */ /* 0x000fc80007810000 */
[----:B------:R-:W-:Y:S01]  /*81c0*/  FMNMX.FTZ R0, R152, R3, !PT ;  /* 0x0000000398007209 */ /* 0x000fe20007810000 */
[----:B------:R-:W-:Y:S02]  /*81d0*/  UMOV UR6, UR4 ;  /* 0x0000000400067c82 */ /* 0x000fe40008000000 */
[----:B------:R-:W-:Y:S01]  /*81e0*/  HGMMA.64x192x16.F32 R24, R200, gdesc[UR4].tnspB, R24, gsb0 ;  /* 0x42e00004c8187df0 */ /* 0x000fe20008000818 */
        /* <DEDUP_REMOVED lines=89> */
[----:B------:R-:W-:Y:S01]  /*8780*/  FADD.FTZ R133, -R3, R10 ;  /* 0x0000000a03857221 */ /* 0x000fe20000010100 */
[-CC-:B------:R-:W-:Y:S01]  /*8790*/  FFMA.FTZ R15, R168, R0.reuse, -R189.reuse ;  /* 0x00000000a80f7223 */ /* 0x180fe200000108bd */
[-CC-:B------:R-:W-:Y:S01]  /*87a0*/  FFMA.FTZ R200, R169, R0.reuse, -R189.reuse ;  /* 0x00000000a9c87223 */ /* 0x180fe200000108bd */
[-CC-:B------:R-:W-:Y:S01]  /*87b0*/  FFMA.FTZ R202, R172, R0.reuse, -R189.reuse ;  /* 0x00000000acca7223 */ /* 0x180fe200000108bd */
[-C--:B------:R-:W-:Y:S01]  /*87c0*/  FMUL.FTZ R2, R133, R0.reuse ;  /* 0x0000000085027220 */ /* 0x080fe20000410000 */
[-C--:B------:R-:W-:Y:S01]  /*87d0*/  FMUL.FTZ R133, R3, R0.reuse ;  /* 0x0000000003857220 */ /* 0x080fe20000410000 */
[-CC-:B------:R-:W-:Y:S01]  /*87e0*/  FFMA.FTZ R169, R173, R0.reuse, -R189.reuse ;  /* 0x00000000ada97223 */ /* 0x180fe200000108bd */
[----:B------:R-:W0:Y:S01]  /*87f0*/  MUFU.EX2 R15, R15 ;  /* 0x0000000f000f7308 */ /* 0x000e220000000800 */
[-C--:B------:R-:W-:Y:S01]  /*8800*/  FFMA.FTZ R14, R120, R0.reuse, -R189 ;  /* 0x00000000780e7223 */ /* 0x080fe200000108bd */
[-CC-:B------:R-:W-:Y:S01]  /*8810*/  FFMA.FTZ R201, R170, R0.reuse, -R133.reuse ;  /* 0x00000000aac97223 */ /* 0x180fe20000010885 */
[-CC-:B------:R-:W-:Y:S01]  /*8820*/  FFMA.FTZ R10, R171, R0.reuse, -R133.reuse ;  /* 0x00000000ab0a7223 */ /* 0x180fe20000010885 */
[-CC-:B------:R-:W-:Y:S01]  /*8830*/  FFMA.FTZ R203, R174, R0.reuse, -R133.reuse ;  /* 0x00000000aecb7223 */ /* 0x180fe20000010885 */
[-C--:B------:R-:W-:Y:S01]  /*8840*/  FFMA.FTZ R120, R175, R0.reuse, -R133 ;  /* 0x00000000af787223 */ /* 0x080fe20000010885 */
[-CC-:B------:R-:W-:Y:S01]  /*8850*/  FFMA.FTZ R196, R160, R0.reuse, -R189.reuse ;  /* 0x00000000a0c47223 */ /* 0x180fe200000108bd */
[-CC-:B------:R-:W-:Y:S01]  /*8860*/  FFMA.FTZ R188, R144, R0.reuse, -R189.reuse ;  /* 0x0000000090bc7223 */ /* 0x180fe200000108bd */
[----:B------:R-:W-:Y:S01]  /*8870*/  MUFU.EX2 R200, R200 ;  /* 0x000000c800c87308 */ /* 0x000fe20000000800 */
[-C--:B------:R-:W-:Y:S01]  /*8880*/  FFMA.FTZ R124, R124, R0.reuse, -R189 ;  /* 0x000000007c7c7223 */ /* 0x080fe200000108bd */
[-C--:B------:R-:W-:Y:S01]  /*8890*/  FFMA.FTZ R197, R162, R0.reuse, -R133 ;  /* 0x00000000a2c57223 */ /* 0x080fe20000010885 */
[----:B------:R-:W-:Y:S01]  /*88a0*/  @!P1 PRMT R144, RZ, 0x654, R12 ;  /* 0x00000654ff909816 */ /* 0x000fe2000000000c */
[-CC-:B------:R-:W-:Y:S01]  /*88b0*/  FFMA.FTZ R173, R161, R0.reuse, -R189.reuse ;  /* 0x00000000a1ad7223 */ /* 0x180fe200000108bd */
[-C--:B------:R-:W-:Y:S01]  /*88c0*/  FFMA.FTZ R198, R164, R0.reuse, -R189 ;  /* 0x00000000a4c67223 */ /* 0x080fe200000108bd */
[-C--:B------:R-:W-:Y:S01]  /*88d0*/  FFMA.FTZ R199, R166, R0.reuse, -R133 ;  /* 0x00000000a6c77223 */ /* 0x080fe20000010885 */
[-C--:B------:R-:W-:Y:S01]  /*88e0*/  FFMA.FTZ R161, R165, R0.reuse, -R189 ;  /* 0x00000000a5a17223 */ /* 0x080fe200000108bd */
[----:B------:R-:W-:Y:S01]  /*88f0*/  MUFU.EX2 R2, R2 ;  /* 0x0000000200027308 */ /* 0x000fe20000000800 */
[----:B0-----:R-:W-:Y:S01]  /*8900*/  FFMA.FTZ R7, R8, R7, R15 ;  /* 0x0000000708077223 */ /* 0x001fe2000001000f */
[-C--:B------:R-:W-:Y:S01]  /*8910*/  FFMA.FTZ R192, R152, R0.reuse, -R189 ;  /* 0x0000000098c07223 */ /* 0x080fe200000108bd */
[-C--:B------:R-:W-:Y:S01]  /*8920*/  FFMA.FTZ R193, R154, R0.reuse, -R133 ;  /* 0x000000009ac17223 */ /* 0x080fe20000010885 */
[-C--:B------:R-:W-:Y:S01]  /*8930*/  FFMA.FTZ R194, R156, R0.reuse, -R189 ;  /* 0x000000009cc27223 */ /* 0x080fe200000108bd */
[-C--:B------:R-:W-:Y:S01]  /*8940*/  FFMA.FTZ R195, R158, R0.reuse, -R133 ;  /* 0x000000009ec37223 */ /* 0x080fe20000010885 */
[-CC-:B------:R-:W-:Y:S01]  /*8950*/  FFMA.FTZ R190, R148, R0.reuse, -R189.reuse ;  /* 0x0000000094be7223 */ /* 0x180fe200000108bd */
[-CC-:B------:R-:W-:Y:S01]  /*8960*/  FFMA.FTZ R137, R137, R0.reuse, -R189.reuse ;  /* 0x0000000089897223 */ /* 0x180fe200000108bd */
[----:B------:R-:W-:Y:S01]  /*8970*/  MUFU.EX2 R201, R201 ;  /* 0x000000c900c97308 */ /* 0x000fe20000000800 */
[-CC-:B------:R-:W-:Y:S01]  /*8980*/  FFMA.FTZ R141, R141, R0.reuse, -R189.reuse ;  /* 0x000000008d8d7223 */ /* 0x180fe200000108bd */
[-CC-:B------:R-:W-:Y:S01]  /*8990*/  FFMA.FTZ R121, R121, R0.reuse, -R189.reuse ;  /* 0x0000000079797223 */ /* 0x180fe200000108bd */
[-C--:B------:R-:W-:Y:S01]  /*89a0*/  FFMA.FTZ R125, R125, R0.reuse, -R189 ;  /* 0x000000007d7d7223 */ /* 0x080fe200000108bd */
        /* <DEDUP_REMOVED lines=9> */
[----:B------:R-:W-:-:S03]  /*8a40*/  FFMA.FTZ R127, R127, R0, -R133 ;  /* 0x000000007f7f7223 */ /* 0x000fc60000010885 */
[----:B------:R-:W-:Y:S08]  /*8a50*/  MUFU.EX2 R202, R202 ;  /* 0x000000ca00ca7308 */ /* 0x000ff00000000800 */
[----:B------:R-:W-:Y:S08]  /*8a60*/  MUFU.EX2 R203, R203 ;  /* 0x000000cb00cb7308 */ /* 0x000ff00000000800 */
[----:B------:R-:W-:Y:S08]  /*8a70*/  MUFU.EX2 R169, R169 ;  /* 0x000000a900a97308 */ /* 0x000ff00000000800 */
[----:B------:R-:W-:Y:S08]  /*8a80*/  MUFU.EX2 R120, R120 ;  /* 0x0000007800787308 */ /* 0x000ff00000000800 */
[----:B------:R0:W-:Y:S08]  /*8a90*/  MUFU.EX2 R20, R124 ;  /* 0x0000007c00147308 */ /* 0x0001f00000000800 */
[----:B------:R-:W-:Y:S01]  /*8aa0*/  MUFU.EX2 R196, R196 ;  /* 0x000000c400c47308 */ /* 0x000fe20000000800 */
[----:B0-----:R-:W-:-:S07]  /*8ab0*/  FFMA.FTZ R124, R163, R0, -R133 ;  /* 0x00000000a37c7223 */ /* 0x001fce0000010885 */
        /* <DEDUP_REMOVED lines=16> */
[-C--:B------:R-:W-:Y:S01]  /*8bc0*/  FFMA.FTZ R187, R142, R0.reuse, -R133 ;  /* 0x000000008ebb7223 */ /* 0x080fe20000010885 */
[-C--:B------:R-:W-:Y:S01]  /*8bd0*/  FFMA.FTZ R184, R136, R0.reuse, -R189 ;  /* 0x0000000088b87223 */ /* 0x080fe200000108bd */
[-C--:B------:R-:W-:Y:S01]  /*8be0*/  FFMA.FTZ R136, R159, R0.reuse, -R133 ;  /* 0x000000009f887223 */ /* 0x080fe20000010885 */
[-C--:B------:R-:W-:Y:S01]  /*8bf0*/  FFMA.FTZ R186, R140, R0.reuse, -R189 ;  /* 0x000000008cba7223 */ /* 0x080fe200000108bd */
[----:B------:R-:W-:Y:S01]  /*8c00*/  HGMMA.64x192x16.F32 R24, R180, gdesc[UR4].tnspB, R24, gsb0 ;  /* 0x42e00004b4187df0 */ /* 0x000fe20008000818 */
[----:B------:R-:W-:Y:S01]  /*8c10*/  UMOV UR6, UR4 ;  /* 0x0000000400067c82 */ /* 0x000fe20008000000 */
[----:B------:R-:W-:Y:S01]  /*8c20*/  UMOV UR7, 0x40000040 ;  /* 0x4000004000077882 */ /* 0x000fe20000000000 */
[----:B------:R-:W-:Y:S01]  /*8c30*/  FFMA.FTZ R140, R147, R0, -R133 ;  /* 0x00000000938c7223 */ /* 0x000fe20000010885 */
[----:B------:R-:W-:Y:S01]  /*8c40*/  MUFU.EX2 R136, R136 ;  /* 0x0000008800887308 */ /* 0x000fe20000000800 */
[----:B------:R-:W-:-:S07]  /*8c50*/  R2UR UR4, R16 ;  /* 0x00000000100472ca */ /* 0x000fce00000e0000 */
        /* <DEDUP_REMOVED lines=18> */
[----:B------:R-:W-:Y:S08]  /*8d80*/  MUFU.EX2 R123, R123 ;  /* 0x0000007b007b7308 */ /* 0x000ff00000000800 */
[----:B------:R-:W1:Y:S08]  /*8d90*/  MUFU.EX2 R125, R125 ;  /* 0x0000007d007d7308 */ /* 0x000e700000000800 */
[----:B------:R-:W-:Y:S01]  /*8da0*/  MUFU.EX2 R127, R127 ;  /* 0x0000007f007f7308 */ /* 0x000fe20000000800 */
[----:B------:R-:W-:-:S02]  /*8db0*/  WARPGROUP.DEPBAR.LE gsb0, 0x0 ;  /* 0x00008000000079c5 */ /* 0x000fc40000010000 */
[----:B------:R-:W-:Y:S01]  /*8dc0*/  WARPGROUP.ARRIVE ;  /* 0x00000000000079c5 */ /* 0x000fe20000000000 */
[-C--:B------:R-:W-:Y:S01]  /*8dd0*/  FFMA.FTZ R180, R128, R0.reuse, -R189 ;  /* 0x0000000080b47223 */ /* 0x080fe200000108bd */
[-C--:B------:R-:W-:Y:S01]  /*8de0*/  FFMA.FTZ R128, R167, R0.reuse, -R133 ;  /* 0x00000000a7807223 */ /* 0x080fe20000010885 */
[-C--:B------:R-:W-:Y:S01]  /*8df0*/  FFMA.FTZ R182, R132, R0.reuse, -R189 ;  /* 0x0000000084b67223 */ /* 0x080fe200000108bd */
[-CC-:B------:R-:W-:Y:S01]  /*8e00*/  FFMA.FTZ R132, R155, R0.reuse, -R133.reuse ;  /* 0x000000009b847223 */ /* 0x180fe20000010885 */
[-CC-:B------:R-:W-:Y:S01]  /*8e10*/  FFMA.FTZ R181, R130, R0.reuse, -R133.reuse ;  /* 0x0000000082b57223 */ /* 0x180fe20000010885 */
[----:B------:R-:W-:Y:S01]  /*8e20*/  HGMMA.64x192x16.F32 R24, R176, gdesc[UR4].tnspB, R24, gsb0 ;  /* 0x42e00004b0187df0 */ /* 0x000fe20008000818 */
[----:B------:R-:W-:Y:S01]  /*8e30*/  FFMA.FTZ R189, R146, R0, -R133 ;  /* 0x0000000092bd7223 */ /* 0x000fe20000010885 */
[----:B------:R-:W2:Y:S08]  /*8e40*/  MUFU.EX2 R128, R128 ;  /* 0x0000008000807308 */ /* 0x000eb00000000800 */
[----:B------:R-:W3:Y:S08]  /*8e50*/  MUFU.EX2 R132, R132 ;  /* 0x0000008400847308 */ /* 0x000ef00000000800 */
[----:B------:R-:W4:Y:S08]  /*8e60*/  MUFU.EX2 R189, R189 ;  /* 0x000000bd00bd7308 */ /* 0x000f300000000800 */
[----:B------:R-:W-:Y:S08]  /*8e70*/  MUFU.EX2 R180, R180 ;  /* 0x000000b400b47308 */ /* 0x000ff00000000800 */
[----:B------:R-:W-:Y:S08]  /*8e80*/  MUFU.EX2 R181, R181 ;  /* 0x000000b500b57308 */ /* 0x000ff00000000800 */
[----:B------:R-:W-:Y:S08]  /*8e90*/  MUFU.EX2 R182, R182 ;  /* 0x000000b600b67308 */ /* 0x000ff00000000800 */
[----:B------:R-:W-:Y:S01]  /*8ea0*/  MUFU.EX2 R183, R134 ;  /* 0x0000008600b77308 */ /* 0x000fe20000000800 */
[----:B------:R-:W-:-:S02]  /*8eb0*/  WARPGROUP.DEPBAR.LE gsb0, 0x0 ;  /* 0x00008000000079c5 */ /* 0x000fc40000010000 */
[----:B------:R5:W-:Y:S05]  /*8ec0*/  @!P1 SYNCS.ARRIVE.TRANS64.RED.A1T0 RZ, [R144+URZ], RZ ;  /* 0x000000ff90ff99a7 */ /* 0x000bea000810043f */
[----:B------:R-:W-:Y:S01]  /*8ed0*/  MUFU.EX2 R179, R126 ;  /* 0x0000007e00b37308 */ /* 0x000fe20000000800 */
[----:B0-----:R-:W-:Y:S02]  /*8ee0*/  F2FP.F16.F32.PACK_AB R176, R121, R14 ;  /* 0x0000000e79b0723e */ /* 0x001fe400000000ff */
[----:B-1----:R-:W-:Y:S01]  /*8ef0*/  F2FP.F16.F32.PACK_AB R178, R125, R20 ;  /* 0x000000147db2723e */ /* 0x002fe200000000ff */
[----:B-----5:R-:W-:Y:S02]  /*8f00*/  @!P1 VIADD R144, R13, 0x36860 ;  /* 0x000368600d909836 */ /* 0x020fe40000000000 */
[----:B------:R-:W-:Y:S01]  /*8f10*/  FADD.FTZ R13, R200, R7 ;  /* 0x00000007c80d7221 */ /* 0x000fe20000010000 */
[----:B------:R-:W-:Y:S01]  /*8f20*/  FFMA.FTZ R7, R2, R6, R201 ;  /* 0x0000000602077223 */ /* 0x000fe200000100c9 */
[----:B------:R-:W-:-:S02]  /*8f30*/  F2FP.F16.F32.PACK_AB R200, R200, R15 ;  /* 0x0000000fc8c8723e */ /* 0x000fc400000000ff */
[----:B------:R-:W-:Y:S01]  /*8f40*/  FADD.FTZ R6, R202, R13 ;  /* 0x0000000dca067221 */ /* 0x000fe20000010000 */
[C---:B------:R-:W-:Y:S01]  /*8f50*/  FADD.FTZ R138, R10.reuse, R7 ;  /* 0x000000070a8a7221 */ /* 0x040fe20000010000 */
[----:B------:R-:W-:Y:S02]  /*8f60*/  F2FP.F16.F32.PACK_AB R201, R10, R201 ;  /* 0x000000c90ac9723e */ /* 0x000fe400000000ff */
[----:B------:R-:W-:Y:S01]  /*8f70*/  FADD.FTZ R13, R169, R6 ;  /* 0x00000006a90d7221 */ /* 0x000fe20000010000 */
[----:B------:R-:W-:Y:S01]  /*8f80*/  FADD.FTZ R7, R203, R138 ;  /* 0x0000008acb077221 */ /* 0x000fe20000010000 */
[----:B------:R-:W-:Y:S01]  /*8f90*/  FFMA.FTZ R6, R139, R0, -R133 ;  /* 0x000000008b067223 */ /* 0x000fe20000010885 */
[----:B------:R-:W-:Y:S01]  /*8fa0*/  F2FP.F16.F32.PACK_AB R203, R120, R203 ;  /* 0x000000cb78cb723e */ /* 0x000fe200000000ff */
[----:B------:R-:W-:Y:S01]  /*8fb0*/  FADD.FTZ R142, R196, R13 ;  /* 0x0000000dc48e7221 */ /* 0x000fe20000010000 */
[----:B------:R-:W-:Y:S01]  /*8fc0*/  FADD.FTZ R138, R120, R7 ;  /* 0x00000007788a7221 */ /* 0x000fe20000010000 */
[----:B------:R-:W-:-:S02]  /*8fd0*/  @!P1 PRMT R144, RZ, 0x654, R144 ;  /* 0x00000654ff909816 */ /* 0x000fc40000000090 */
[----:B------:R-:W-:Y:S01]  /*8fe0*/  FADD.FTZ R13, R173, R142 ;  /* 0x0000008ead0d7221 */ /* 0x000fe20000010000 */
[----:B------:R-:W-:Y:S01]  /*8ff0*/  FADD.FTZ R7, R197, R138 ;  /* 0x0000008ac5077221 */ /* 0x000fe20000010000 */
[----:B------:R-:W0:Y:S01]  /*9000*/  MUFU.EX2 R6, R6 ;  /* 0x0000000600067308 */ /* 0x000e220000000800 */
[----:B------:R1:W-:Y:S01]  /*9010*/  @!P1 SYNCS.ARRIVE.TRANS64.RED.A1T0 RZ, [R144+URZ], RZ ;  /* 0x000000ff90ff99a7 */ /* 0x0003e2000810043f */
[----:B------:R-:W-:Y:S01]  /*9020*/  FADD.FTZ R138, R198, R13 ;  /* 0x0000000dc68a7221 */ /* 0x000fe20000010000 */
[----:B------:R-:W-:Y:S01]  /*9030*/  FADD.FTZ R130, R124, R7 ;  /* 0x000000077c827221 */ /* 0x000fe20000010000 */
[----:B------:R-:W-:Y:S01]  /*9040*/  FFMA.FTZ R7, R122, R0, -R133 ;  /* 0x000000007a077223 */ /* 0x000fe20000010885 */
[----:B------:R-:W-:Y:S01]  /*9050*/  F2FP.F16.F32.PACK_AB R202, R169, R202 ;  /* 0x000000caa9ca723e */ /* 0x000fe200000000ff */
[----:B------:R-:W-:Y:S01]  /*9060*/  FADD.FTZ R139, R161, R138 ;  /* 0x0000008aa18b7221 */ /* 0x000fe20000010000 */
[----:B------:R-:W-:Y:S01]  /*9070*/  FADD.FTZ R13, R199, R130 ;  /* 0x00000082c70d7221 */ /* 0x000fe20000010000 */
[----:B------:R-:W5:Y:S01]  /*9080*/  MUFU.EX2 R122, R143 ;  /* 0x0000008f007a7308 */ /* 0x000f620000000800 */
[----:B------:R-:W-:Y:S01]  /*9090*/  F2FP.F16.F32.PACK_AB R196, R173, R196 ;  /* 0x000000c4adc4723e */ /* 0x000fe200000000ff */
[----:B------:R-:W-:Y:S01]  /*90a0*/  FADD.FTZ R138, R192, R139 ;  /* 0x0000008bc08a7221 */ /* 0x000fe20000010000 */
[----:B--2---:R-:W-:Y:S01]  /*90b0*/  FADD.FTZ R130, R128, R13 ;  /* 0x0000000d80827221 */ /* 0x004fe20000010000 */
[----:B------:R-:W-:-:S02]  /*90c0*/  F2FP.F16.F32.PACK_AB R197, R124, R197 ;  /* 0x000000c57cc5723e */ /* 0x000fc400000000ff */
[----:B------:R-:W-:Y:S01]  /*90d0*/  FADD.FTZ R139, R21, R138 ;  /* 0x0000008a158b7221 */ /* 0x000fe20000010000 */
[----:B------:R-:W-:Y:S01]  /*90e0*/  FADD.FTZ R13, R193, R130 ;  /* 0x00000082c10d7221 */ /* 0x000fe20000010000 */
[----:B------:R2:W1:Y:S01]  /*90f0*/  MUFU.EX2 R177, R7 ;  /* 0x0000000700b17308 */ /* 0x0004620000000800 */
[----:B------:R-:W-:Y:S01]  /*9100*/  F2FP.F16.F32.PACK_AB R198, R161, R198 ;  /* 0x000000c6a1c6723e */ /* 0x000fe200000000ff */
[----:B------:R-:W-:Y:S01]  /*9110*/  FADD.FTZ R138, R194, R139 ;  /* 0x0000008bc28a7221 */ /* 0x000fe20000010000 */
[----:B---3--:R-:W-:Y:S01]  /*9120*/  FADD.FTZ R130, R132, R13 ;  /* 0x0000000d84827221 */ /* 0x008fe20000010000 */
[----:B------:R-:W-:Y:S02]  /*9130*/  F2FP.F16.F32.PACK_AB R199, R128, R199 ;  /* 0x000000c780c7723e */ /* 0x000fe400000000ff */
[----:B------:R-:W-:Y:S01]  /*9140*/  FADD.FTZ R15, R153, R138 ;  /* 0x0000008a990f7221 */ /* 0x000fe20000010000 */
[----:B------:R-:W-:Y:S01]  /*9150*/  FADD.FTZ R13, R195, R130 ;  /* 0x00000082c30d7221 */ /* 0x000fe20000010000 */
[----:B------:R-:W-:-:S02]  /*9160*/  F2FP.F16.F32.PACK_AB R192, R21, R192 ;  /* 0x000000c015c0723e */ /* 0x000fc400000000ff */
[----:B------:R-:W-:Y:S01]  /*9170*/  FADD.FTZ R138, R188, R15 ;  /* 0x0000000fbc8a7221 */ /* 0x000fe20000010000 */
[----:B------:R-:W-:Y:S01]  /*9180*/  FADD.FTZ R130, R136, R13 ;  /* 0x0000000d88827221 */ /* 0x000fe20000010000 */
[----:B------:R-:W-:Y:S02]  /*9190*/  F2FP.F16.F32.PACK_AB R193, R132, R193 ;  /* 0x000000c184c1723e */ /* 0x000fe400000000ff */
[----:B------:R-:W-:Y:S01]  /*91a0*/  FADD.FTZ R15, R157, R138 ;  /* 0x0000008a9d0f7221 */ /* 0x000fe20000010000 */
[----:B----4-:R-:W-:Y:S01]  /*91b0*/  FADD.FTZ R13, R189, R130 ;  /* 0x00000082bd0d7221 */ /* 0x010fe20000010000 */
        /* <DEDUP_REMOVED lines=11> */
[----:B------:R-:W-:Y:S01]  /*9270*/  FADD.FTZ R13, R185, R10 ;  /* 0x0000000ab90d7221 */ /* 0x000fe20000010000 */
[----:B0-----:R-:W-:-:S02]  /*9280*/  F2FP.F16.F32.PACK_AB R185, R6, R185 ;  /* 0x000000b906b9723e */ /* 0x001fc400000000ff */
[----:B------:R-:W-:Y:S01]  /*9290*/  FADD.FTZ R120, R186, R15 ;  /* 0x0000000fba787221 */ /* 0x000fe20000010000 */
[----:B------:R-:W-:Y:S01]  /*92a0*/  FADD.FTZ R10, R6, R13 ;  /* 0x0000000d060a7221 */ /* 0x000fe20000010000 */
[----:B------:R-:W-:Y:S02]  /*92b0*/  F2FP.F16.F32.PACK_AB R190, R145, R190 ;  /* 0x000000be91be723e */ /* 0x000fe400000000ff */
[----:B------:R-:W-:Y:S01]  /*92c0*/  FADD.FTZ R15, R141, R120 ;  /* 0x000000788d0f7221 */ /* 0x000fe20000010000 */
[----:B------:R-:W-:Y:S01]  /*92d0*/  FADD.FTZ R13, R187, R10 ;  /* 0x0000000abb0d7221 */ /* 0x000fe20000010000 */
[----:B------:R-:W-:Y:S02]  /*92e0*/  F2FP.F16.F32.PACK_AB R191, R12, R191 ;  /* 0x000000bf0cbf723e */ /* 0x000fe400000000ff */
[----:B------:R-:W-:Y:S01]  /*92f0*/  FADD.FTZ R120, R180, R15 ;  /* 0x0000000fb4787221 */ /* 0x000fe20000010000 */
[----:B-----5:R-:W-:Y:S01]  /*9300*/  FADD.FTZ R10, R122, R13 ;  /* 0x0000000d7a0a7221 */ /* 0x020fe20000010000 */
[----:B------:R-:W-:Y:S01]  /*9310*/  F2FP.F16.F32.PACK_AB R184, R137, R184 ;  /* 0x000000b889b8723e */ /* 0x000fe200000000ff */
[----:B------:R-:W-:-:S02]  /*9320*/  IMAD.MOV.U32 R13, RZ, RZ, R17 ;  /* 0x000000ffff0d7224 */ /* 0x000fc400078e0011 */
[----:B--2---:R-:W-:Y:S01]  /*9330*/  FADD.FTZ R7, R149, R120 ;  /* 0x0000007895077221 */ /* 0x004fe20000010000 */
[----:B------:R-:W-:Y:S01]  /*9340*/  FADD.FTZ R10, R181, R10 ;  /* 0x0000000ab50a7221 */ /* 0x000fe20000010000 */
[----:B------:R-:W-:Y:S01]  /*9350*/  F2FP.F16.F32.PACK_AB R186, R141, R186 ;  /* 0x000000ba8dba723e */ /* 0x000fe200000000ff */
[----:B------:R-:W-:Y:S02]  /*9360*/  IMAD.MOV.U32 R15, RZ, RZ, R4 ;  /* 0x000000ffff0f7224 */ /* 0x000fe400078e0004 */
[----:B------:R-:W-:Y:S01]  /*9370*/  FADD.FTZ R6, R182, R7 ;  /* 0x00000007b6067221 */ /* 0x000fe20000010000 */
[----:B------:R-:W-:Y:S01]  /*9380*/  FADD.FTZ R10, R131, R10 ;  /* 0x0000000a830a7221 */ /* 0x000fe20000010000 */
        /* <DEDUP_REMOVED lines=8> */
[----:B-1----:R-:W-:Y:S01]  /*9410*/  FADD.FTZ R10, R177, R10 ;  /* 0x0000000ab10a7221 */ /* 0x002fe20000010000 */
[----:B------:R-:W-:Y:S02]  /*9420*/  F2FP.F16.F32.PACK_AB R182, R129, R182 ;  /* 0x000000b681b6723e */ /* 0x000fe400000000ff */
[----:B------:R-:W-:Y:S01]  /*9430*/  FADD.FTZ R6, R20, R7 ;  /* 0x0000000714067221 */ /* 0x000fe20000010000 */
[----:B------:R-:W-:Y:S01]  /*9440*/  FADD.FTZ R10, R123, R10 ;  /* 0x0000000a7b0a7221 */ /* 0x000fe20000010000 */
[----:B------:R-:W-:-:S02]  /*9450*/  F2FP.F16.F32.PACK_AB R183, R135, R183 ;  /* 0x000000b787b7723e */ /* 0x000fc400000000ff */
[----:B------:R-:W-:Y:S01]  /*9460*/  FADD.FTZ R7, R125, R6 ;  /* 0x000000067d077221 */ /* 0x000fe20000010000 */
[----:B------:R-:W-:Y:S01]  /*9470*/  FADD.FTZ R10, R179, R10 ;  /* 0x0000000ab30a7221 */ /* 0x000fe20000010000 */
[----:B------:R-:W-:Y:S02]  /*9480*/  F2FP.F16.F32.PACK_AB R177, R123, R177 ;  /* 0x000000b17bb1723e */ /* 0x000fe400000000ff */
[C---:B------:R-:W-:Y:S01]  /*9490*/  F2FP.F16.F32.PACK_AB R179, R127.reuse, R179 ;  /* 0x000000b37fb3723e */ /* 0x040fe200000000ff */
[----:B------:R-:W-:Y:S01]  /*94a0*/  FADD.FTZ R6, R127, R10 ;  /* 0x0000000a7f067221 */ /* 0x000fe20000010000 */
[----:B------:R-:W-:Y:S01]  /*94b0*/  IMAD.MOV.U32 R10, RZ, RZ, R3 ;  /* 0x000000ffff0a7224 */ /* 0x000fe200078e0003 */
[----:B------:R-:W-:Y:S06]  /*94c0*/  @P2 BRA `(.L_x_3829) ;  /* 0xffffffc400382947 */ /* 0x000fec000383ffff */
.L_x_3820:
        /* <DEDUP_REMOVED lines=99> */
.L_x_3830:
[----:B------:R-:W-:Y:S01]  /*9b00*/  IMAD R11, R16, 0x8, R5 ;  /* 0x00000008100b7824 */ /* 0x000fe200078e0205 */
[----:B------:R-:W-:-:S04]  /*9b10*/  SHF.L.U32 R2, R17, 0x1f, RZ ;  /* 0x0000001f11027819 */ /* 0x000fc800000006ff */
[----:B------:R0:W1:Y:S01]  /*9b20*/  SYNCS.PHASECHK.TRANS64.TRYWAIT P2, [R11+URZ+0x36850], R2 ;  /* 0x036850020b0075a7 */ /* 0x000062000804017f */
[----:B------:R-:W-:Y:S05]  /*9b30*/  @!P0 BRA `(.L_x_3831) ;  /* 0x0000000000048947 */ /* 0x000fea0003800000 */
[----:B------:R-:W-:Y:S01]  /*9b40*/  BPT.TRAP 0x1 ;  /* 0x000000040000795c */ /* 0x000fe20000300000 */
.L_x_3831:
[----:B-1----:R-:W-:Y:S05]  /*9b50*/  @P2 BRA `(.L_x_3832) ;  /* 0x0000000000082947 */ /* 0x002fea0003800000 */
[----:B------:R-:W1:Y:S02]  /*9b60*/  SYNCS.PHASECHK.TRANS64.TRYWAIT P0, [R11+URZ+0x36850], R2 ;  /* 0x036850020b0075a7 */ /* 0x000e64000800017f */
[----:B-1----:R-:W-:Y:S05]  /*9b70*/  @!P0 BRA `(.L_x_3833) ;  /* 0x0000009800088947 */ /* 0x002fea0003800000 */
.L_x_3832:
        /* <DEDUP_REMOVED lines=11> */
[----:B------:R-:W-:Y:S01]  /*9c30*/  IMAD.MOV.U32 R20, RZ, RZ, -0x800000 ;  /* 0xff800000ff147424 */ /* 0x000fe200078e00ff */
        /* <DEDUP_REMOVED lines=11> */
[----:B------:R-:W-:Y:S01]  /*9cf0*/  HGMMA.64x192x16.F32 R24, R200, gdesc[UR4].tnspB, R24, gsb0 ;  /* 0x42e00004c8187df0 */ /* 0x000fe20008000818 */
[----:B------:R-:W-:Y:S01]  /*9d00*/  R2UR UR6, R12 ;  /* 0x000000000c0672ca */ /* 0x000fe200000e0000 */
[----:B------:R-:W-:Y:S01]  /*9d10*/  VIADD R12, R8, 0x100 ;  /* 0x00000100080c7836 */ /* 0x000fe20000000000 */
[----:B------:R-:W-:Y:S02]  /*9d20*/  R2UR UR7, R13 ;  /* 0x000000000d0772ca */ /* 0x000fe400000e0000 */
[----:B------:R-:W-:Y:S01]  /*9d30*/  MOV R13, 0x40000040 ;  /* 0x40000040000d7802 */ /* 0x000fe20000000f00 */
[----:B------:R-:W-:Y:S02]  /*9d40*/  WARPGROUP.DEPBAR.LE gsb0, 0x0 ;  /* 0x00008000000079c5 */ /* 0x000fe40000010000 */
[----:B------:R-:W-:-:S12]  /*9d50*/  WARPGROUP.ARRIVE ;  /* 0x00000000000079c5 */ /* 0x000fd80000000000 */
[----:B------:R-:W-:Y:S01]  /*9d60*/  HGMMA.64x192x16.F32 R24, R196, gdesc[UR4].tnspB, R24, gsb0 ;  /* 0x42e00004c4187df0 */ /* 0x000fe20008000818 */
[----:B------:R-:W-:Y:S01]  /*9d70*/  R2UR UR6, R12 ;  /* 0x000000000c0672ca */ /* 0x000fe200000e0000 */
[----:B------:R-:W-:Y:S01]  /*9d80*/  VIADD R12, R8, 0x180 ;  /* 0x00000180080c7836 */ /* 0x000fe20000000000 */
[----:B------:R-:W-:Y:S01]  /*9d90*/  R2UR UR7, R13 ;  /* 0x000000000d0772ca */ /* 0x000fe200000e0000 */
[----:B------:R-:W-:Y:S01]  /*9da0*/  IMAD.MOV.U32 R13, RZ, RZ, 0x40000040 ;  /* 0x40000040ff0d7424 */ /* 0x000fe200078e00ff */
[----:B------:R-:W-:Y:S02]  /*9db0*/  WARPGROUP.DEPBAR.LE gsb0, 0x0 ;  /* 0x00008000000079c5 */ /* 0x000fe40000010000 */
[----:B------:R-:W-:-:S13]  /*9dc0*/  WARPGROUP.ARRIVE ;  /* 0x00000000000079c5 */ /* 0x000fda0000000000 */
        /* <DEDUP_REMOVED lines=9> */
[C---:B------:R-:W-:Y:S01]  /*9e60*/  VIADD R12, R8.reuse, 0x280 ;  /* 0x00000280080c7836 */ /* 0x040fe20000000000 */
[----:B------:R-:W-:Y:S01]  /*9e70*/  R2UR UR7, R13 ;  /* 0x000000000d0772ca */ /* 0x000fe200000e0000 */
[----:B------:R-:W-:Y:S02]  /*9e80*/  IMAD.MOV.U32 R13, RZ, RZ, 0x40000040 ;  /* 0x40000040ff0d7424 */ /* 0x000fe400078e00ff */
[----:B------:R-:W-:Y:S01]  /*9e90*/  VIADD R8, R8, 0x300 ;  /* 0x0000030008087836 */ /* 0x000fe20000000000 */
[----:B------:R-:W-:Y:S02]  /*9ea0*/  WARPGROUP.DEPBAR.LE gsb0, 0x0 ;  /* 0x00008000000079c5 */ /* 0x000fe40000010000 */
[----:B------:R-:W-:-:S11]  /*9eb0*/  WARPGROUP.ARRIVE ;  /* 0x00000000000079c5 */ /* 0x000fd60000000000 */
[----:B------:R-:W-:Y:S01]  /*9ec0*/  HGMMA.64x192x16.F32 R24, R184, gdesc[UR4].tnspB, R24, gsb0 ;  /* 0x42e00004b8187df0 */ /* 0x000fe20008000818 */
[----:B------:R-:W-:Y:S02]  /*9ed0*/  R2UR UR6, R12 ;  /* 0x000000000c0672ca */ /* 0x000fe400000e0000 */
[----:B------:R-:W-:Y:S01]  /*9ee0*/  R2UR UR7, R13 ;  /* 0x000000000d0772ca */ /* 0x000fe200000e0000 */
[----:B------:R-:W-:Y:S02]  /*9ef0*/  WARPGROUP.DEPBAR.LE gsb0, 0x0 ;  /* 0x00008000000079c5 */ /* 0x000fe40000010000 */
[----:B------:R-:W-:-:S14]  /*9f00*/  WARPGROUP.ARRIVE ;  /* 0x00000000000079c5 */ /* 0x000fdc0000000000 */
[----:B------:R-:W-:Y:S01]  /*9f10*/  HGMMA.64x192x16.F32 R24, R180, gdesc[UR4].tnspB, R24, gsb0 ;  /* 0x42e00004b4187df0 */ /* 0x000fe20008000818 */
[----:B------:R-:W-:Y:S01]  /*9f20*/  R2UR UR6, R8 ;  /* 0x00000000080672ca */ /* 0x000fe200000e0000 */
[----:B-1----:R-:W-:Y:S01]  /*9f30*/  FADD.FTZ R8, R5, R6 ;  /* 0x0000000605087221 */ /* 0x002fe20000010000 */
[----:B------:R-:W-:Y:S01]  /*9f40*/  R2UR UR7, R9 ;  /* 0x00000000090772ca */ /* 0x000fe200000e0000 */
[----:B------:R-:W0:Y:S04]  /*9f50*/  SHFL.BFLY PT, R5, R2, 0x1, 0x1f ;  /* 0x0c201f0002057f89 */ /* 0x000e2800000e0000 */
[----:B------:R-:W1:Y:S01]  /*9f60*/  SHFL.BFLY PT, R9, R8, 0x1, 0x1f ;  /* 0x0c201f0008097f89 */ /* 0x000e6200000e0000 */
[----:B0-----:R-:W-:Y:S01]  /*9f70*/  FADD.FTZ R12, R2, R5 ;  /* 0x00000005020c7221 */ /* 0x001fe20000010000 */
[----:B------:R-:W-:Y:S01]  /*9f80*/  IMAD.MOV.U32 R5, RZ, RZ, RZ ;  /* 0x000000ffff057224 */ /* 0x000fe200078e00ff */
[----:B------:R-:W-:Y:S01]  /*9f90*/  SEL R2, RZ, 0x1, P2 ;  /* 0x00000001ff027807 */ /* 0x000fe20001000000 */
[----:B-1----:R-:W-:-:S02]  /*9fa0*/  FADD.FTZ R13, R8, R9 ;  /* 0x00000009080d7221 */ /* 0x002fc40000010000 */
[----:B------:R-:W-:Y:S01]  /*9fb0*/  FSETP.NE.FTZ.AND P0, PT, R12, RZ, PT ;  /* 0x000000ff0c00720b */ /* 0x000fe20003f15000 */
[----:B------:R-:W-:Y:S01]  /*9fc0*/  IMAD.MOV.U32 R8, RZ, RZ, RZ ;  /* 0x000000ffff087224 */ /* 0x000fe200078e00ff */
[----:B------:R-:W-:Y:S01]  /*9fd0*/  LOP3.LUT R17, R17, R2, RZ, 0x3c, !PT ;  /* 0x0000000211117212 */ /* 0x000fe200078e3cff */
[----:B------:R-:W-:Y:S01]  /*9fe0*/  IMAD.MOV.U32 R2, RZ, RZ, -0x800000 ;  /* 0xff800000ff027424 */ /* 0x000fe200078e00ff */
[----:B------:R-:W-:-:S09]  /*9ff0*/  FSETP.NE.FTZ.AND P3, PT, R13, RZ, PT ;  /* 0x000000ff0d00720b */ /* 0x000fd20003f75000 */
[----:B------:R-:W0:Y:S01]  /*a000*/  @P0 MUFU.LG2 R9, R12 ;  /* 0x0000000c00090308 */ /* 0x000e220000000c00 */
[----:B------:R-:W-:-:S03]  /*a010*/  @P0 FMUL.FTZ R7, R0, 0.69314718246459960938 ;  /* 0x3f31721800070820 */ /* 0x000fc60000410000 */
[----:B------:R-:W-:-:S04]  /*a020*/  @P3 FMUL.FTZ R11, R0, 0.69314718246459960938 ;  /* 0x3f317218000b3820 */ /* 0x000fc80000410000 */
[----:B------:R-:W1:Y:S08]  /*a030*/  @P3 MUFU.LG2 R6, R13 ;  /* 0x0000000d00063308 */ /* 0x000e700000000c00 */
[----:B------:R-:W2:Y:S01]  /*a040*/  @P3 MUFU.RCP R8, R13 ;  /* 0x0000000d00083308 */ /* 0x000ea20000001000 */
[----:B0-----:R-:W-:-:S04]  /*a050*/  @P0 FMUL.FTZ R0, R9, 0.69314718246459960938 ;  /* 0x3f31721809000820 */ /* 0x001fc80000410000 */
[----:B------:R-:W-:-:S03]  /*a060*/  @P0 FFMA.FTZ R2, R7, R4, R0 ;  /* 0x0000000407020223 */ /* 0x000fc60000010000 */
[----:B------:R-:W0:Y:S01]  /*a070*/  @P0 MUFU.RCP R5, R12 ;  /* 0x0000000c00050308 */ /* 0x000e220000001000 */
[----:B-1----:R-:W-:Y:S01]  /*a080*/  @P3 FMUL.FTZ R6, R6, 0.69314718246459960938 ;  /* 0x3f31721806063820 */ /* 0x002fe20000410000 */
[----:B------:R-:W-:-:S03]  /*a090*/  PLOP3.LUT P0, PT, PT, PT, PT, 0x8, 0x0 ;  /* 0x000000000000781c */ /* 0x000fc60003f0e170 */
[----:B------:R-:W-:Y:S01]  /*a0a0*/  @P3 FFMA.FTZ R20, R11, R3, R6 ;  /* 0x000000030b143223 */ /* 0x000fe20000010006 */
[----:B------:R-:W-:Y:S02]  /*a0b0*/  WARPGROUP.DEPBAR.LE gsb0, 0x0 ;  /* 0x00008000000079c5 */ /* 0x000fe40000010000 */
[----:B------:R-:W-:-:S06]  /*a0c0*/  WARPGROUP.ARRIVE ;  /* 0x00000000000079c5 */ /* 0x000fcc0000000000 */
[----:B------:R-:W-:Y:S03]  /*a0d0*/  HGMMA.64x192x16.F32 R24, R176, gdesc[UR4].tnspB, R24, gsb0 ;  /* 0x42e00004b0187df0 */ /* 0x000fe60008000818 */
[----:B------:R-:W-:Y:S02]  /*a0e0*/  WARPGROUP.DEPBAR.LE gsb0, 0x0 ;  /* 0x00008000000079c5 */ /* 0x000fe40000010000 */
[----:B------:R1:W-:Y:S01]  /*a0f0*/  @!P1 SYNCS.ARRIVE.TRANS64.RED.A1T0 RZ, [R10+URZ], RZ ;  /* 0x000000ff0aff99a7 */ /* 0x0003e2000810043f */
[-C--:B--2---:R-:W-:Y:S01]  /*a100*/  FMUL.FTZ R136, R47, R8.reuse ;  /* 0x000000082f887220 */ /* 0x084fe20000410000 */
        /* <DEDUP_REMOVED lines=95> */
.L_x_3812:
[----:B------:R-:W0:Y:S01]  /*a700*/  S2R R5, SR_CgaCtaId ;  /* 0x0000000000057919 */ /* 0x000e220000008800 */
[----:B------:R-:W-:Y:S01]  /*a710*/  MOV R46, 0x400 ;  /* 0x00000400002e7802 */ /* 0x000fe20000000f00 */
[----:B------:R-:W-:Y:S01]  /*a720*/  BSSY B0, `(.L_x_3834) ;  /* 0x0000258000007945 */ /* 0x000fe20003800000 */
[----:B------:R-:W-:Y:S02]  /*a730*/  BAR.SYNC.DEFER_BLOCKING 0x5, 0x180 ;  /* 0x0146000000007b1d */ /* 0x000fe40000010000 */
[----:B0-----:R-:W-:-:S05]  /*a740*/  LEA R46, R5, R46, 0x18 ;  /* 0x0000002e052e7211 */ /* 0x001fca00078ec0ff */
[----:B------:R0:W1:Y:S01]  /*a750*/  LDS.128 R40, [R46+0x368d0] ;  /* 0x0368d0002e287984 */ /* 0x0000620000000c00 */
[----:B------:R-:W-:Y:S06]  /*a760*/  BAR.ARV 0x4, 0x180 ;  /* 0x0106000000007b1d */ /* 0x000fec0000002000 */
[----:B------:R-:W-:Y:S05]  /*a770*/  @P0 BRA `(.L_x_3835) ;  /* 0x0000001800500947 */ /* 0x000fea0003800000 */
[----:B------:R-:W2:Y:S01]  /*a780*/  S2R R5, SR_SWINHI ;  /* 0x0000000000057919 */ /* 0x000ea20000002f00 */
[----:B------:R-:W-:Y:S01]  /*a790*/  F2FP.F16.F32.PACK_AB R6, R123, R6 ;  /* 0x000000067b06723e */ /* 0x000fe200000000ff */
[----:B------:R-:W-:Y:S01]  /*a7a0*/  ULDC.64 UR4, c[0x0][0xc08] ;  /* 0x0003020000047ab9 */ /* 0x000fe20000000a00 */
[----:B------:R-:W-:Y:S02]  /*a7b0*/  F2FP.F16.F32.PACK_AB R96, R97, R96 ;  /* 0x000000606160723e */ /* 0x000fe400000000ff */
[----:B------:R-:W-:Y:S02]  /*a7c0*/  F2FP.F16.F32.PACK_AB R97, R47, R98 ;  /* 0x000000622f61723e */ /* 0x000fe400000000ff */
[----:B------:R-:W-:Y:S01]  /*a7d0*/  F2FP.F16.F32.PACK_AB R104, R105, R104 ;  /* 0x000000686968723e */ /* 0x000fe200000000ff */
[----:B------:R-:W3:Y:S01]  /*a7e0*/  LDC R47, c[0x0][0xbe8] ;  /* 0x0002fa00ff2f7b82 */ /* 0x000ee20000000800 */
        /* <DEDUP_REMOVED lines=9> */
[----:B------:R-:W-:Y:S02]  /*a880*/  MOV R36, R46 ;  /* 0x0000002e00247202 */ /* 0x000fe40000000f00 */
[----:B--2---:R-:W-:-:S03]  /*a890*/  MOV R37, R5 ;  /* 0x0000000500257202 */ /* 0x004fc60000000f00 */
[----:B------:R-:W-:-:S03]  /*a8a0*/  IMAD.WIDE R4, R216, 0x2, R36 ;  /* 0x00000002d8047825 */ /* 0x000fc600078e0224 */
[C---:B------:R-:W-:Y:S02]  /*a8b0*/  IADD3 R139, P6, R4.reuse, 0x60, RZ ;  /* 0x00000060048b7810 */ /* 0x040fe40007fde0ff */
[C---:B------:R-:W-:Y:S02]  /*a8c0*/  LOP3.LUT R29, R4.reuse, 0x380, RZ, 0xc0, !PT ;  /* 0x00000380041d7812 */ /* 0x040fe400078ec0ff */
[C---:B------:R-:W-:Y:S01]  /*a8d0*/  IADD3 R83, P2, R4.reuse, 0x20, RZ ;  /* 0x0000002004537810 */ /* 0x040fe20007f5e0ff */
[--C-:B------:R-:W-:Y:S01]  /*a8e0*/  IMAD.X R13, RZ, RZ, R5.reuse, P6 ;  /* 0x000000ffff0d7224 */ /* 0x100fe200030e0605 */
[C---:B------:R-:W-:Y:S02]  /*a8f0*/  IADD3 R103, P1, R4.reuse, 0x40, RZ ;  /* 0x0000004004677810 */ /* 0x040fe40007f3e0ff */
[----:B------:R-:W-:Y:S01]  /*a900*/  IADD3 R141, P5, R4, 0x4000, RZ ;  /* 0x00004000048d7810 */ /* 0x000fe20007fbe0ff */
[--C-:B------:R-:W-:Y:S01]  /*a910*/  IMAD.X R9, RZ, RZ, R5.reuse, P2 ;  /* 0x000000ffff097224 */ /* 0x100fe200010e0605 */
[----:B------:R-:W-:Y:S01]  /*a920*/  LOP3.LUT R12, R139, 0x380, RZ, 0xc0, !PT ;  /* 0x000003808b0c7812 */ /* 0x000fe200078ec0ff */
[--C-:B------:R-:W-:Y:S01]  /*a930*/  IMAD.X R11, RZ, RZ, R5.reuse, P1 ;  /* 0x000000ffff0b7224 */ /* 0x100fe200008e0605 */
[----:B------:R-:W-:Y:S01]  /*a940*/  SHF.R.U64 R29, R29, 0x3, RZ ;  /* 0x000000031d1d7819 */ /* 0x000fe200000012ff */
[----:B------:R-:W-:Y:S01]  /*a950*/  IMAD.X R15, RZ, RZ, R5, P5 ;  /* 0x000000ffff0f7224 */ /* 0x000fe200028e0605 */
[----:B------:R-:W-:-:S02]  /*a960*/  LOP3.LUT R10, R103, 0x380, RZ, 0xc0, !PT ;  /* 0x00000380670a7812 */ /* 0x000fc400078ec0ff */
        /* <DEDUP_REMOVED lines=15> */
[----:B------:R-:W-:Y:S01]  /*aa60*/  IMAD.X R29, RZ, RZ, R5, P5 ;  /* 0x000000ffff1d7224 */ /* 0x000fe200028e0605 */
[----:B------:R-:W-:-:S02]  /*aa70*/  LOP3.LUT R8, R83, 0x380, RZ, 0xc0, !PT ;  /* 0x0000038053087812 */ /* 0x000fc400078ec0ff */
[----:B------:R-:W-:Y:S02]  /*aa80*/  LOP3.LUT R14, R141, 0x380, RZ, 0xc0, !PT ;  /* 0x000003808d0e7812 */ /* 0x000fe400078ec0ff */
[----:B------:R-:W-:Y:S02]  /*aa90*/  SHF.R.U64 R10, R10, 0x3, RZ ;  /* 0x000000030a0a7819 */ /* 0x000fe400000012ff */
[----:B------:R-:W-:Y:S02]  /*aaa0*/  LOP3.LUT R24, R143, 0x380, RZ, 0xc0, !PT ;  /* 0x000003808f187812 */ /* 0x000fe400078ec0ff */
[----:B------:R-:W-:Y:S02]  /*aab0*/  LOP3.LUT R26, R145, 0x380, RZ, 0xc0, !PT ;  /* 0x00000380911a7812 */ /* 0x000fe400078ec0ff */
[----:B------:R-:W-:Y:S02]  /*aac0*/  LOP3.LUT R12, R12, R139, RZ, 0x3c, !PT ;  /* 0x0000008b0c0c7212 */ /* 0x000fe400078e3cff */
[----:B------:R-:W-:-:S02]  /*aad0*/  LOP3.LUT R30, R147, 0x380, RZ, 0xc0, !PT ;  /* 0x00000380931e7812 */ /* 0x000fc400078ec0ff */
[----:B-1----:R-:W-:Y:S02]  /*aae0*/  LOP3.LUT R40, R155, 0x380, RZ, 0xc0, !PT ;  /* 0x000003809b287812 */ /* 0x002fe400078ec0ff */
[----:B------:R-:W-:Y:S02]  /*aaf0*/  SHF.R.U64 R8, R8, 0x3, RZ ;  /* 0x0000000308087819 */ /* 0x000fe400000012ff */
[----:B------:R-:W-:Y:S02]  /*ab00*/  LOP3.LUT R32, R149, 0x380, RZ, 0xc0, !PT ;  /* 0x0000038095207812 */ /* 0x000fe400078ec0ff */
[----:B------:R-:W-:Y:S02]  /*ab10*/  MOV R139, R4 ;  /* 0x00000004008b7202 */ /* 0x000fe40000000f00 */
[----:B------:R-:W-:Y:S02]  /*ab20*/  LOP3.LUT R34, R151, 0x380, RZ, 0xc0, !PT ;  /* 0x0000038097227812 */ /* 0x000fe400078ec0ff */
[----:B------:R-:W-:-:S02]  /*ab30*/  SHF.R.U64 R14, R14, 0x3, RZ ;  /* 0x000000030e0e7819 */ /* 0x000fc400000012ff */
[----:B------:R-:W-:Y:S02]  /*ab40*/  LOP3.LUT R10, R10, R103, RZ, 0x3c, !PT ;  /* 0x000000670a0a7212 */ /* 0x000fe400078e3cff */
[----:B------:R-:W-:Y:S02]  /*ab50*/  F2FP.F16.F32.PACK_AB R4, R126, R7 ;  /* 0x000000077e04723e */ /* 0x000fe400000000ff */
[----:B------:R-:W-:Y:S02]  /*ab60*/  SHF.R.U64 R24, R24, 0x3, RZ ;  /* 0x0000000318187819 */ /* 0x000fe400000012ff */
[----:B------:R-:W-:Y:S02]  /*ab70*/  SHF.R.U64 R26, R26, 0x3, RZ ;  /* 0x000000031a1a7819 */ /* 0x000fe400000012ff */
[----:B------:R-:W-:Y:S02]  /*ab80*/  F2FP.F16.F32.PACK_AB R5, R138, R137 ;  /* 0x000000898a05723e */ /* 0x000fe400000000ff */
[----:B------:R-:W-:Y:S01]  /*ab90*/  F2FP.F16.F32.PACK_AB R7, R135, R28 ;  /* 0x0000001c8707723e */ /* 0x000fe200000000ff */
[----:B------:R-:W-:Y:S01]  /*aba0*/  BAR.SYNC.DEFER_BLOCKING 0x1, 0x100 ;  /* 0x0044000000007b1d */ /* 0x000fe20000010000 */
[----:B------:R-:W-:-:S02]  /*abb0*/  SHF.R.U64 R30, R30, 0x3, RZ ;  /* 0x000000031e1e7819 */ /* 0x000fc400000012ff */
[----:B------:R-:W-:Y:S02]  /*abc0*/  SHF.R.U64 R40, R40, 0x3, RZ ;  /* 0x0000000328287819 */ /* 0x000fe400000012ff */
[----:B------:R-:W-:Y:S02]  /*abd0*/  LOP3.LUT R8, R8, R83, RZ, 0x3c, !PT ;  /* 0x0000005308087212 */ /* 0x000fe400078e3cff */
[----:B------:R-:W-:Y:S02]  /*abe0*/  SHF.R.U64 R32, R32, 0x3, RZ ;  /* 0x0000000320207819 */ /* 0x000fe400000012ff */
[----:B------:R-:W-:Y:S02]  /*abf0*/  SHF.R.U64 R34, R34, 0x3, RZ ;  /* 0x0000000322227819 */ /* 0x000fe400000012ff */
[----:B------:R-:W-:Y:S02]  /*ac00*/  LOP3.LUT R14, R14, R141, RZ, 0x3c, !PT ;  /* 0x0000008d0e0e7212 */ /* 0x000fe400078e3cff */
[----:B------:R-:W-:-:S02]  /*ac10*/  LOP3.LUT R38, R153, 0x380, RZ, 0xc0, !PT ;  /* 0x0000038099267812 */ /* 0x000fc400078ec0ff */
[----:B------:R-:W-:Y:S02]  /*ac20*/  MOV R135, R10 ;  /* 0x0000000a00877202 */ /* 0x000fe40000000f00 */
[----:B------:R-:W-:Y:S02]  /*ac30*/  LOP3.LUT R24, R24, R143, RZ, 0x3c, !PT ;  /* 0x0000008f18187212 */ /* 0x000fe400078e3cff */
[----:B------:R-:W-:Y:S02]  /*ac40*/  LOP3.LUT R26, R26, R145, RZ, 0x3c, !PT ;  /* 0x000000911a1a7212 */ /* 0x000fe400078e3cff */
[----:B------:R-:W-:Y:S02]  /*ac50*/  F2FP.F16.F32.PACK_AB R10, R45, R44 ;  /* 0x0000002c2d0a723e */ /* 0x000fe400000000ff */
[----:B------:R-:W-:Y:S01]  /*ac60*/  LOP3.LUT R30, R30, R147, RZ, 0x3c, !PT ;  /* 0x000000931e1e7212 */ /* 0x000fe200078e3cff */
[----:B------:R1:W-:Y:S01]  /*ac70*/  STSM.16.M88.4 [R139], R4 ;  /* 0x000000048b007844 */ /* 0x0003e20000000200 */
[----:B------:R-:W-:Y:S01]  /*ac80*/  LOP3.LUT R28, R40, R155, RZ, 0x3c, !PT ;  /* 0x0000009b281c7212 */ /* 0x000fe200078e3cff */
[----:B------:R-:W2:Y:S01]  /*ac90*/  LDC.64 R44, c[0x0][0xc00] ;  /* 0x00030000ff2c7b82 */ /* 0x000ea20000000a00 */
[----:B------:R-:W-:-:S02]  /*aca0*/  LOP3.LUT R32, R32, R149, RZ, 0x3c, !PT ;  /* 0x0000009520207212 */ /* 0x000fc400078e3cff */
[----:B------:R-:W-:Y:S02]  /*acb0*/  LOP3.LUT R34, R34, R151, RZ, 0x3c, !PT ;  /* 0x0000009722227212 */ /* 0x000fe400078e3cff */
[----:B------:R-:W-:Y:S02]  /*acc0*/  MOV R137, R8 ;  /* 0x0000000800897202 */ /* 0x000fe40000000f00 */
[----:B------:R-:W-:Y:S02]  /*acd0*/  SHF.R.U64 R38, R38, 0x3, RZ ;  /* 0x0000000326267819 */ /* 0x000fe400000012ff */
[----:B------:R-:W-:Y:S02]  /*ace0*/  MOV R126, R12 ;  /* 0x0000000c007e7202 */ /* 0x000fe40000000f00 */
[----:B------:R-:W-:Y:S02]  /*acf0*/  MOV R123, R14 ;  /* 0x0000000e007b7202 */ /* 0x000fe40000000f00 */
[----:B------:R-:W-:-:S02]  /*ad00*/  F2FP.F16.F32.PACK_AB R8, R121, R0 ;  /* 0x000000007908723e */ /* 0x000fc400000000ff */
[----:B-1----:R-:W-:Y:S02]  /*ad10*/  F2FP.F16.F32.PACK_AB R4, R124, R21 ;  /* 0x000000157c04723e */ /* 0x002fe400000000ff */
[----:B------:R-:W-:Y:S02]  /*ad20*/  F2FP.F16.F32.PACK_AB R5, R133, R130 ;  /* 0x000000828505723e */ /* 0x000fe400000000ff */
[----:B------:R-:W-:Y:S02]  /*ad30*/  F2FP.F16.F32.PACK_AB R6, R122, R3 ;  /* 0x000000037a06723e */ /* 0x000fe400000000ff */
[----:B------:R-:W-:Y:S02]  /*ad40*/  F2FP.F16.F32.PACK_AB R7, R132, R129 ;  /* 0x000000818407723e */ /* 0x000fe400000000ff */
[----:B------:R-:W-:Y:S02]  /*ad50*/  F2FP.F16.F32.PACK_AB R9, R131, R128 ;  /* 0x000000808309723e */ /* 0x000fe400000000ff */
[----:B------:R-:W-:Y:S01]  /*ad60*/  F2FP.F16.F32.PACK_AB R11, R136, R127 ;  /* 0x0000007f880b723e */ /* 0x000fe200000000ff */
[----:B------:R-:W-:Y:S01]  /*ad70*/  STSM.16.M88.4 [R137], R4 ;  /* 0x0000000489007844 */ /* 0x000fe20000000200 */
[----:B------:R-:W-:-:S02]  /*ad80*/  MOV R120, R24 ;  /* 0x0000001800787202 */ /* 0x000fc40000000f00 */
[----:B------:R-:W-:Y:S01]  /*ad90*/  MOV R103, R26 ;  /* 0x0000001a00677202 */ /* 0x000fe20000000f00 */
[----:B------:R-:W-:Y:S01]  /*ada0*/  STSM.16.M88.4 [R135], R8 ;  /* 0x0000000887007844 */ /* 0x000fe20000000200 */
[----:B------:R-:W-:Y:S02]  /*adb0*/  F2FP.F16.F32.PACK_AB R12, R49, R48 ;  /* 0x00000030310c723e */ /* 0x000fe400000000ff */
[----:B------:R-:W-:Y:S02]  /*adc0*/  F2FP.F16.F32.PACK_AB R13, R134, R125 ;  /* 0x0000007d860d723e */ /* 0x000fe400000000ff */
[----:B------:R-:W-:Y:S02]  /*add0*/  F2FP.F16.F32.PACK_AB R14, R53, R52 ;  /* 0x00000034350e723e */ /* 0x000fe400000000ff */
[----:B------:R-:W-:Y:S02]  /*ade0*/  F2FP.F16.F32.PACK_AB R15, R55, R54 ;  /* 0x00000036370f723e */ /* 0x000fe400000000ff */
[----:B------:R-:W-:-:S02]  /*adf0*/  MOV R102, R30 ;  /* 0x0000001e00667202 */ /* 0x000fc40000000f00 */
[----:B------:R-:W-:Y:S01]  /*ae00*/  F2FP.F16.F32.PACK_AB R24, R57, R56 ;  /* 0x000000383918723e */ /* 0x000fe200000000ff */
[----:B------:R1:W-:Y:S01]  /*ae10*/  STSM.16.M88.4 [R126], R12 ;  /* 0x0000000c7e007844 */ /* 0x0003e20000000200 */
[----:B------:R-:W-:Y:S02]  /*ae20*/  F2FP.F16.F32.PACK_AB R25, R59, R58 ;  /* 0x0000003a3b19723e */ /* 0x000fe400000000ff */
[----:B------:R-:W-:Y:S02]  /*ae30*/  F2FP.F16.F32.PACK_AB R26, R61, R60 ;  /* 0x0000003c3d1a723e */ /* 0x000fe400000000ff */
[----:B------:R-:W-:Y:S02]  /*ae40*/  F2FP.F16.F32.PACK_AB R27, R63, R62 ;  /* 0x0000003e3f1b723e */ /* 0x000fe400000000ff */
[----:B------:R-:W-:Y:S02]  /*ae50*/  MOV R0, R28 ;  /* 0x0000001c00007202 */ /* 0x000fe40000000f00 */
[----:B------:R-:W-:Y:S01]  /*ae60*/  MOV R83, R32 ;  /* 0x0000002000537202 */ /* 0x000fe20000000f00 */
[----:B------:R-:W-:Y:S01]  /*ae70*/  STSM.16.M88.4 [R123], R24 ;  /* 0x000000187b007844 */ /* 0x000fe20000000200 */
[----:B------:R-:W-:-:S02]  /*ae80*/  MOV R40, R34 ;  /* 0x0000002200287202 */ /* 0x000fc40000000f00 */
[----:B------:R-:W-:Y:S02]  /*ae90*/  F2FP.F16.F32.PACK_AB R28, R65, R64 ;  /* 0x00000040411c723e */ /* 0x000fe400000000ff */
[----:B------:R-:W-:Y:S01]  /*aea0*/  F2FP.F16.F32.PACK_AB R29, R67, R66 ;  /* 0x00000042431d723e */ /* 0x000fe200000000ff */
[----:B-1----:R-:W1:Y:S01]  /*aeb0*/  LDC.64 R12, c[0x0][0xc00] ;  /* 0x00030000ff0c7b82 */ /* 0x002e620000000a00 */
[----:B------:R-:W-:Y:S02]  /*aec0*/  F2FP.F16.F32.PACK_AB R30, R69, R68 ;  /* 0x00000044451e723e */ /* 0x000fe400000000ff */
[----:B------:R-:W-:Y:S02]  /*aed0*/  F2FP.F16.F32.PACK_AB R31, R71, R70 ;  /* 0x00000046471f723e */ /* 0x000fe400000000ff */
[----:B------:R-:W-:Y:S02]  /*aee0*/  LOP3.LUT R38, R38, R153, RZ, 0x3c, !PT ;  /* 0x0000009926267212 */ /* 0x000fe400078e3cff */
[----:B------:R-:W-:Y:S01]  /*aef0*/  F2FP.F16.F32.PACK_AB R32, R73, R72 ;  /* 0x000000484920723e */ /* 0x000fe200000000ff */
[----:B------:R-:W-:Y:S01]  /*af00*/  STSM.16.M88.4 [R120], R28 ;  /* 0x0000001c78007844 */ /* 0x000fe20000000200 */
[----:B------:R-:W-:-:S02]  /*af10*/  F2FP.F16.F32.PACK_AB R33, R75, R74 ;  /* 0x0000004a4b21723e */ /* 0x000fc400000000ff */
[----:B------:R-:W-:Y:S02]  /*af20*/  F2FP.F16.F32.PACK_AB R34, R77, R76 ;  /* 0x0000004c4d22723e */ /* 0x000fe400000000ff */
[----:B------:R-:W-:Y:S02]  /*af30*/  F2FP.F16.F32.PACK_AB R35, R79, R78 ;  /* 0x0000004e4f23723e */ /* 0x000fe400000000ff */
[----:B------:R-:W-:Y:S02]  /*af40*/  F2FP.F16.F32.PACK_AB R4, R81, R80 ;  /* 0x000000505104723e */ /* 0x000fe400000000ff */
[----:B------:R-:W-:Y:S01]  /*af50*/  F2FP.F16.F32.PACK_AB R5, R51, R82 ;  /* 0x000000523305723e */ /* 0x000fe200000000ff */
[----:B------:R-:W-:Y:S01]  /*af60*/  STSM.16.M88.4 [R103], R32 ;  /* 0x0000002067007844 */ /* 0x000fe20000000200 */
[----:B------:R-:W-:Y:S02]  /*af70*/  F2FP.F16.F32.PACK_AB R6, R85, R84 ;  /* 0x000000545506723e */ /* 0x000fe400000000ff */
[----:B------:R-:W-:-:S02]  /*af80*/  F2FP.F16.F32.PACK_AB R7, R87, R86 ;  /* 0x000000565707723e */ /* 0x000fc400000000ff */
[----:B------:R-:W-:Y:S01]  /*af90*/  F2FP.F16.F32.PACK_AB R8, R89, R88 ;  /* 0x000000585908723e */ /* 0x000fe200000000ff */
[----:B-1----:R-:W-:Y:S01]  /*afa0*/  IMAD.WIDE R12, R204, 0x4, R12 ;  /* 0x00000004cc0c7825 */ /* 0x002fe200078e020c */
[----:B------:R-:W-:Y:S01]  /*afb0*/  F2FP.F16.F32.PACK_AB R9, R91, R90 ;  /* 0x0000005a5b09723e */ /* 0x000fe200000000ff */
[----:B------:R1:W-:Y:S01]  /*afc0*/  STSM.16.M88.4 [R102], R4 ;  /* 0x0000000466007844 */ /* 0x0003e20000000200 */
[----:B------:R-:W-:Y:S02]  /*afd0*/  F2FP.F16.F32.PACK_AB R10, R93, R92 ;  /* 0x0000005c5d0a723e */ /* 0x000fe400000000ff */
[----:B------:R-:W-:Y:S02]  /*afe0*/  F2FP.F16.F32.PACK_AB R11, R95, R94 ;  /* 0x0000005e5f0b723e */ /* 0x000fe400000000ff */
[----:B------:R-:W-:Y:S02]  /*aff0*/  MOV R38, R38 ;  /* 0x0000002600267202 */ /* 0x000fe40000000f00 */
[----:B------:R-:W-:Y:S01]  /*b000*/  ISETP.NE.U32.AND P2, PT, RZ, UR4, PT ;  /* 0x00000004ff007c0c */ /* 0x000fe2000bf45070 */
[----:B------:R-:W-:Y:S01]  /*b010*/  STSM.16.M88.4 [R83], R8 ;  /* 0x0000000853007844 */ /* 0x000fe20000000200 */
[----:B--2---:R-:W-:Y:S01]  /*b020*/  ISETP.NE.U32.AND P0, PT, R44, RZ, PT ;  /* 0x000000ff2c00720c */ /* 0x004fe20003f05070 */
[----:B------:R-:W-:-:S02]  /*b030*/  IMAD.MOV.U32 R44, RZ, RZ, RZ ;  /* 0x000000ffff2c7224 */ /* 0x000fc400078e00ff */
[----:B------:R-:W-:Y:S01]  /*b040*/  STSM.16.M88.4 [R40], R96 ;  /* 0x0000006028007844 */ /* 0x000fe20000000200 */
[----:B------:R-:W-:Y:S02]  /*b050*/  ISETP.NE.AND.EX P2, PT, RZ, UR5, PT, P2 ;  /* 0x00000005ff007c0c */ /* 0x000fe4000bf45320 */
[----:B------:R-:W-:Y:S01]  /*b060*/  ISETP.NE.AND.EX P0, PT, R45, RZ, PT, P0 ;  /* 0x000000ff2d00720c */ /* 0x000fe20003f05300 */
[----:B------:R-:W-:Y:S04]  /*b070*/  STSM.16.M88.4 [R38], R104 ;  /* 0x0000006826007844 */ /* 0x000fe80000000200 */
[----:B------:R2:W-:Y:S01]  /*b080*/  STSM.16.M88.4 [R0], R112 ;  /* 0x0000007000007844 */ /* 0x0005e20000000200 */
[----:B------:R-:W-:Y:S05]  /*b090*/  BAR.SYNC.DEFER_BLOCKING 0x1, 0x100 ;  /* 0x0044000000007b1d */ /* 0x000fea0000010000 */
[----:B-1----:R-:W-:Y:S01]  /*b0a0*/  @P2 LEA R4, P3, R204, UR4, 0x2 ;  /* 0x00000004cc042c11 */ /* 0x002fe2000f8610ff */
[----:B------:R-:W-:-:S03]  /*b0b0*/  ULDC UR4, c[0x0][0xa88] ;  /* 0x0002a20000047ab9 */ /* 0x000fc60000000800 */
[----:B------:R-:W-:Y:S01]  /*b0c0*/  @P2 LEA.HI.X R5, R204, UR5, R208, 0x2, P3 ;  /* 0x00000005cc052c11 */ /* 0x000fe200098f14d0 */
[----:B--2---:R-:W-:Y:S01]  /*b0d0*/  IMAD.U32 R0, RZ, RZ, UR4 ;  /* 0x00000004ff007e24 */ /* 0x004fe2000f8e00ff */
[----:B------:R1:W5:Y:S01]  /*b0e0*/  @P0 LDG.E R44, desc[UR60][R12.64] ;  /* 0x0000003c0c2c0981 */ /* 0x000362000c1e1900 */
[----:B---3--:R-:W-:-:S04]  /*b0f0*/  ISETP.NE.AND P1, PT, R47, 0x1, PT ;  /* 0x000000012f00780c */ /* 0x008fc80003f25270 */
[----:B------:R1:W5:Y:S09]  /*b100*/  @P2 LDG.E R0, desc[UR60][R4.64] ;  /* 0x0000003c04002981 */ /* 0x000372000c1e1900 */
[----:B------:R-:W2:Y:S08]  /*b110*/  @P1 LDC R6, c[0x0][0xbec] ;  /* 0x0002fb00ff061b82 */ /* 0x000eb00000000800 */
[----:B------:R-:W3:Y:S01]  /*b120*/  @P1 LDC R7, c[0x0][0xbf0] ;  /* 0x0002fc00ff071b82 */ /* 0x000ee20000000800 */
[----:B-1----:R-:W-:Y:S05]  /*b130*/  @P2 BRA `(.L_x_3836) ;  /* 0x0000000000102947 */ /* 0x002fea0003800000 */
[----:B------:R-:W-:Y:S05]  /*b140*/  @!P0 BRA `(.L_x_3836) ;  /* 0x00000000000c8947 */ /* 0x000fea0003800000 */
[----:B------:R-:W4:Y:S04]  /*b150*/  LDG.E R3, desc[UR60][R12.64] ;  /* 0x0000003c0c037981 */ /* 0x000f28000c1e1900 */
[----:B-----5:R-:W4:Y:S02]  /*b160*/  LDG.E R0, desc[UR60][R12.64+0x4] ;  /* 0x0000043c0c007981 */ /* 0x020f24000c1e1900 */
[----:B----4-:R-:W-:-:S07]  /*b170*/  IMAD.IADD R0, R0, 0x1, -R3 ;  /* 0x0000000100007824 */ /* 0x010fce00078e0a03 */
.L_x_3836:
[----:B------:R-:W-:Y:S01]  /*b180*/  SHF.R.S32.HI R40, RZ, 0x1f, R206 ;  /* 0x0000001fff287819 */ /* 0x000fe200000114ce */
[C---:B------:R-:W-:Y:S01]  /*b190*/  IMAD R11, R207.reuse, 0x80, R215 ;  /* 0x00000080cf0b7824 */ /* 0x040fe200078e02d7 */
[----:B------:R-:W-:Y:S01]  /*b1a0*/  ULDC.64 UR4, c[0x0][0xb90] ;  /* 0x0002e40000047ab9 */ /* 0x000fe20000000a00 */
[----:B-----5:R-:W-:Y:S01]  /*b1b0*/  SHF.R.S32.HI R45, RZ, 0x1f, R44 ;  /* 0x0000001fff2d7819 */ /* 0x020fe2000001142c */
[----:B------:R-:W-:Y:S01]  /*b1c0*/  IMAD R10, R207, 0x80, R213 ;  /* 0x00000080cf0a7824 */ /* 0x000fe200078e02d5 */
[----:B------:R-:W-:Y:S01]  /*b1d0*/  SEL R69, R204, RZ, !P0 ;  /* 0x000000ffcc457207 */ /* 0x000fe20004000000 */
[----:B------:R-:W-:Y:S01]  /*b1e0*/  IMAD R5, R40, UR4, RZ ;  /* 0x0000000428057c24 */ /* 0x000fe2000f8e02ff */
[----:B------:R-:W-:Y:S01]  /*b1f0*/  SEL R208, R208, RZ, !P0 ;  /* 0x000000ffd0d07207 */ /* 0x000fe20004000000 */
[----:B--2---:R-:W-:Y:S01]  /*b200*/  @P1 IMAD.HI.U32 R6, R11, R6, RZ ;  /* 0x000000060b061227 */ /* 0x004fe200078e00ff */
[----:B------:R-:W1:Y:S03]  /*b210*/  @P1 LDC R73, c[0x0][0xbec] ;  /* 0x0002fb00ff491b82 */ /* 0x000e660000000800 */
[----:B------:R-:W-:Y:S01]  /*b220*/  IMAD.MOV.U32 R3, RZ, RZ, R11 ;  /* 0x000000ffff037224 */ /* 0x000fe200078e000b */
[----:B---3--:R-:W-:Y:S01]  /*b230*/  @P1 SHF.R.U32.HI R3, RZ, R7, R6 ;  /* 0x00000007ff031219 */ /* 0x008fe20000011606 */
[----:B------:R-:W-:-:S02]  /*b240*/  IMAD R9, R206, UR5, R5 ;  /* 0x00000005ce097c24 */ /* 0x000fc4000f8e0205 */
[----:B------:R-:W-:Y:S01]  /*b250*/  IMAD.WIDE.U32 R4, R206, UR4, R44 ;  /* 0x00000004ce047c25 */ /* 0x000fe2000f8e002c */
[----:B------:R-:W-:-:S03]  /*b260*/  ULDC.64 UR4, c[0x0][0xb98] ;  /* 0x0002e60000047ab9 */ /* 0x000fc60000000a00 */
[----:B------:R-:W-:Y:S02]  /*b270*/  IMAD R7, R209, 0x40, R18 ;  /* 0x00000040d1077824 */ /* 0x000fe400078e0212 */
[----:B------:R-:W-:Y:S01]  /*b280*/  IMAD.IADD R5, R5, 0x1, R9 ;  /* 0x0000000105057824 */ /* 0x000fe200078e0209 */
[--C-:B------:R-:W-:Y:S01]  /*b290*/  SHF.R.S32.HI R9, RZ, 0x1f, R3.reuse ;  /* 0x0000001fff097819 */ /* 0x100fe20000011403 */
[----:B------:R-:W-:Y:S02]  /*b2a0*/  IMAD.MOV R8, RZ, RZ, -R3 ;  /* 0x000000ffff087224 */ /* 0x000fe400078e0a03 */
[----:B------:R-:W-:-:S04]  /*b2b0*/  IMAD.WIDE.U32 R4, R69, UR4, R4 ;  /* 0x0000000445047c25 */ /* 0x000fc8000f8e0004 */
[----:B------:R-:W-:Y:S01]  /*b2c0*/  IMAD.WIDE R36, R7, 0x2, R36 ;  /* 0x0000000207247825 */ /* 0x000fe200078e0224 */
[----:B------:R-:W-:-:S03]  /*b2d0*/  IADD3 R4, P0, R3, R4, RZ ;  /* 0x0000000403047210 */ /* 0x000fc60007f1e0ff */
[----:B------:R-:W-:Y:S01]  /*b2e0*/  IMAD R6, R208, UR4, RZ ;  /* 0x00000004d0067c24 */ /* 0x000fe2000f8e02ff */
[C---:B------:R-:W-:Y:S01]  /*b2f0*/  IADD3 R29, P3, R36.reuse, 0x6000, RZ ;  /* 0x00006000241d7810 */ /* 0x040fe20007f7e0ff */
[----:B------:R-:W-:Y:S01]  /*b300*/  IMAD R7, R47, R8, R11 ;  /* 0x000000082f077224 */ /* 0x000fe200078e020b */
[----:B------:R-:W-:Y:S01]  /*b310*/  IADD3 R11, P2, R36, 0x1000, RZ ;  /* 0x00001000240b7810 */ /* 0x000fe20007f5e0ff */
[----:B------:R-:W-:Y:S01]  /*b320*/  IMAD R6, R69, UR5, R6 ;  /* 0x0000000545067c24 */ /* 0x000fe2000f8e0206 */
[----:B------:R-:W-:Y:S01]  /*b330*/  ULDC.64 UR4, c[0x0][0xb88] ;  /* 0x0002e20000047ab9 */ /* 0x000fe20000000a00 */
[----:B------:R-:W-:Y:S01]  /*b340*/  LOP3.LUT R28, R29, 0x380, RZ, 0xc0, !PT ;  /* 0x000003801d1c7812 */ /* 0x000fe200078ec0ff */
[----:B------:R-:W-:Y:S01]  /*b350*/  IMAD R71, R0, R47, RZ ;  /* 0x0000002f00477224 */ /* 0x000fe200078e02ff */
[----:B------:R-:W-:Y:S02]  /*b360*/  SHF.R.S32.HI R3, RZ, 0x1f, R7 ;  /* 0x0000001fff037819 */ /* 0x000fe40000011407 */
[----:B------:R-:W-:Y:S01]  /*b370*/  IADD3.X R5, R9, R5, R6, P0, !PT ;  /* 0x0000000509057210 */ /* 0x000fe200007fe406 */
[----:B------:R-:W-:Y:S01]  /*b380*/  IMAD.X R9, RZ, RZ, R37, P2 ;  /* 0x000000ffff097224 */ /* 0x000fe200010e0625 */
[----:B------:R-:W-:Y:S01]  /*b390*/  IADD3 R33, P2, R36, 0x7000, RZ ;  /* 0x0000700024217810 */ /* 0x000fe20007f5e0ff */
[----:B------:R-:W-:Y:S01]  /*b3a0*/  IMAD R6, R3, UR4, RZ ;  /* 0x0000000403067c24 */ /* 0x000fe2000f8e02ff */
[----:B------:R-:W-:Y:S01]  /*b3b0*/  SHF.R.U64 R28, R28, 0x3, RZ ;  /* 0x000000031c1c7819 */ /* 0x000fe200000012ff */
[----:B------:R-:W-:Y:S01]  /*b3c0*/  IMAD.WIDE.U32 R4, R7, UR4, R4 ;  /* 0x0000000407047c25 */ /* 0x000fe2000f8e0004 */
[----:B------:R-:W-:-:S02]  /*b3d0*/  LOP3.LUT R32, R33, 0x380, RZ, 0xc0, !PT ;  /* 0x0000038021207812 */ /* 0x000fc400078ec0ff */
[----:B------:R-:W-:Y:S01]  /*b3e0*/  LOP3.LUT R28, R28, R29, RZ, 0x3c, !PT ;  /* 0x0000001d1c1c7212 */ /* 0x000fe200078e3cff */
[----:B------:R-:W-:Y:S01]  /*b3f0*/  IMAD R3, R7, UR5, R6 ;  /* 0x0000000507037c24 */ /* 0x000fe2000f8e0206 */
[----:B------:R-:W-:Y:S01]  /*b400*/  ULDC.64 UR4, c[0x0][0xb50] ;  /* 0x0002d40000047ab9 */ /* 0x000fe20000000a00 */
[----:B------:R-:W-:Y:S01]  /*b410*/  SHF.R.U64 R32, R32, 0x3, RZ ;  /* 0x0000000320207819 */ /* 0x000fe200000012ff */
[----:B------:R-:W-:Y:S01]  /*b420*/  IMAD.X R29, RZ, RZ, R37, P3 ;  /* 0x000000ffff1d7224 */ /* 0x000fe200018e0625 */
[----:B------:R-:W-:Y:S01]  /*b430*/  LEA R6, P0, R4, UR4, 0x2 ;  /* 0x0000000404067c11 */ /* 0x000fe2000f8010ff */
[----:B------:R-:W-:Y:S01]  /*b440*/  IMAD.IADD R3, R5, 0x1, R3 ;  /* 0x0000000105037824 */ /* 0x000fe200078e0203 */
[----:B------:R-:W-:Y:S01]  /*b450*/  LOP3.LUT R32, R32, R33, RZ, 0x3c, !PT ;  /* 0x0000002120207212 */ /* 0x000fe200078e3cff */
[----:B------:R-:W-:Y:S01]  /*b460*/  IMAD.X R33, RZ, RZ, R37, P2 ;  /* 0x000000ffff217224 */ /* 0x000fe200010e0625 */
[----:B------:R-:W-:Y:S01]  /*b470*/  IADD3 R7, P3, R36, 0xb000, RZ ;  /* 0x0000b00024077810 */ /* 0x000fe20007f7e0ff */
[----:B------:R-:W-:Y:S01]  /*b480*/  SHFL.IDX PT, R50, R6, RZ, 0x1c1f ;  /* 0x001c1fff06327589 */ /* 0x000fe200000e0000 */
[----:B------:R-:W-:Y:S01]  /*b490*/  LEA.HI.X R4, R4, UR5, R3, 0x2, P0 ;  /* 0x0000000504047c11 */ /* 0x000fe200080f1403 */
[----:B------:R-:W-:Y:S01]  /*b4a0*/  VIADD R3, R10, 0x8 ;  /* 0x000000080a037836 */ /* 0x000fe20000000000 */
[C---:B------:R-:W-:Y:S01]  /*b4b0*/  IADD3 R39, P0, R36.reuse, 0x5000, RZ ;  /* 0x0000500024277810 */ /* 0x040fe20007f1e0ff */
[----:B------:R-:W-:Y:S01]  /*b4c0*/  ULDC.64 UR4, c[0x0][0xaa0] ;  /* 0x0002a80000047ab9 */ /* 0x000fe20000000a00 */
[----:B------:R-:W-:Y:S01]  /*b4d0*/  SHFL.IDX PT, R58, R6, 0x1, 0x1c1f ;  /* 0x003c1f00063a7f89 */ /* 0x000fe200000e0000 */
[----:B------:R-:W-:Y:S01]  /*b4e0*/  LOP3.LUT R0, R7, 0x380, RZ, 0xc0, !PT ;  /* 0x0000038007007812 */ /* 0x000fe200078ec0ff */
[----:B------:R-:W-:Y:S01]  /*b4f0*/  IMAD.X R49, RZ, RZ, R37, P3 ;  /* 0x000000ffff317224 */ /* 0x000fe200018e0625 */
[----:B------:R-:W-:Y:S01]  /*b500*/  LOP3.LUT R38, R39, 0x380, RZ, 0xc0, !PT ;  /* 0x0000038027267812 */ /* 0x000fe200078ec0ff */
[----:B------:R-:W2:Y:S01]  /*b510*/  SHFL.IDX PT, R51, R4, RZ, 0x1c1f ;  /* 0x001c1fff04337589 */ /* 0x000ea200000e0000 */
[----:B------:R-:W-:-:S02]  /*b520*/  IADD3 R13, P6, R36, 0x2000, RZ ;  /* 0x00002000240d7810 */ /* 0x000fc40007fde0ff */
[----:B------:R-:W-:Y:S01]  /*b530*/  SHF.R.U64 R38, R38, 0x3, RZ ;  /* 0x0000000326267819 */ /* 0x000fe200000012ff */
[----:B------:R-:W3:Y:S01]  /*b540*/  SHFL.IDX PT, R59, R4, 0x1, 0x1c1f ;  /* 0x003c1f00043b7f89 */ /* 0x000ee200000e0000 */
[----:B------:R-:W-:Y:S02]  /*b550*/  IADD3 R25, P5, R36, 0x3000, RZ ;  /* 0x0000300024197810 */ /* 0x000fe40007fbe0ff */
[----:B------:R-:W-:Y:S01]  /*b560*/  LOP3.LUT R38, R38, R39, RZ, 0x3c, !PT ;  /* 0x0000002726267212 */ /* 0x000fe200078e3cff */
[----:B------:R-:W-:Y:S01]  /*b570*/  IMAD.X R39, RZ, RZ, R37, P0 ;  /* 0x000000ffff277224 */ /* 0x000fe200000e0625 */
[----:B------:R-:W-:Y:S02]  /*b580*/  LOP3.LUT P0, RZ, R211, 0x3, RZ, 0xc0, !PT ;  /* 0x00000003d3ff7812 */ /* 0x000fe4000780c0ff */
[----:B------:R-:W-:Y:S02]  /*b590*/  IADD3 R53, P4, R36, 0x4000, RZ ;  /* 0x0000400024357810 */ /* 0x000fe40007f9e0ff */
[----:B------:R-:W-:-:S02]  /*b5a0*/  ISETP.GE.OR P2, PT, R10, R71, P0 ;  /* 0x000000470a00720c */ /* 0x000fc40000746670 */
[----:B------:R-:W-:Y:S01]  /*b5b0*/  ISETP.GE.OR P0, PT, R3, R71, P0 ;  /* 0x000000470300720c */ /* 0x000fe20000706670 */
[----:B------:R-:W-:Y:S01]  /*b5c0*/  IMAD R3, R45, UR4, RZ ;  /* 0x000000042d037c24 */ /* 0x000fe2000f8e02ff */
[----:B------:R-:W-:Y:S01]  /*b5d0*/  SHF.R.U64 R0, R0, 0x3, RZ ;  /* 0x0000000300007819 */ /* 0x000fe200000012ff */
[----:B------:R-:W4:Y:S01]  /*b5e0*/  @P1 LDC R45, c[0x0][0xbf0] ;  /* 0x0002fc00ff2d1b82 */ /* 0x000f220000000800 */
[----:B------:R-:W-:Y:S01]  /*b5f0*/  LOP3.LUT R12, R13, 0x380, RZ, 0xc0, !PT ;  /* 0x000003800d0c7812 */ /* 0x000fe200078ec0ff */
[----:B------:R-:W-:Y:S01]  /*b600*/  IMAD R21, R44, UR5, R3 ;  /* 0x000000052c157c24 */ /* 0x000fe2000f8e0203 */
[----:B------:R-:W-:Y:S02]  /*b610*/  LOP3.LUT R24, R25, 0x380, RZ, 0xc0, !PT ;  /* 0x0000038019187812 */ /* 0x000fe400078ec0ff */
[----:B------:R-:W-:Y:S02]  /*b620*/  LOP3.LUT R52, R53, 0x380, RZ, 0xc0, !PT ;  /* 0x0000038035347812 */ /* 0x000fe400078ec0ff */
[----:B------:R-:W-:Y:S01]  /*b630*/  LOP3.LUT R48, R0, R7, RZ, 0x3c, !PT ;  /* 0x0000000700307212 */ /* 0x000fe200078e3cff */
[----:B--2---:R2:W-:Y:S01]  /*b640*/  @!P2 ST.E desc[UR60][R50.64], R2 ;  /* 0x000000023200a985 */ /* 0x0045e2000c10193c */
[----:B------:R-:W-:Y:S01]  /*b650*/  SHF.R.U64 R12, R12, 0x3, RZ ;  /* 0x000000030c0c7819 */ /* 0x000fe200000012ff */
[----:B------:R-:W-:Y:S01]  /*b660*/  IMAD R0, R205, 0x20, R209 ;  /* 0x00000020cd007824 */ /* 0x000fe200078e02d1 */
[----:B------:R-:W-:Y:S01]  /*b670*/  SHF.R.U64 R24, R24, 0x3, RZ ;  /* 0x0000000318187819 */ /* 0x000fe200000012ff */
[----:B---3--:R3:W-:Y:S01]  /*b680*/  @!P0 ST.E desc[UR60][R58.64], R20 ;  /* 0x000000143a008985 */ /* 0x0087e2000c10193c */
[----:B------:R-:W-:-:S02]  /*b690*/  SHF.R.U64 R52, R52, 0x3, RZ ;  /* 0x0000000334347819 */ /* 0x000fc400000012ff */
[----:B------:R-:W-:Y:S01]  /*b6a0*/  LOP3.LUT R12, R12, R13, RZ, 0x3c, !PT ;  /* 0x0000000d0c0c7212 */ /* 0x000fe200078e3cff */
[--C-:B------:R-:W-:Y:S01]  /*b6b0*/  IMAD.X R13, RZ, RZ, R37.reuse, P6 ;  /* 0x000000ffff0d7224 */ /* 0x100fe200030e0625 */
[----:B------:R-:W-:Y:S01]  /*b6c0*/  LOP3.LUT R24, R24, R25, RZ, 0x3c, !PT ;  /* 0x0000001918187212 */ /* 0x000fe200078e3cff */
[----:B------:R-:W-:Y:S01]  /*b6d0*/  IMAD.X R25, RZ, RZ, R37, P5 ;  /* 0x000000ffff197224 */ /* 0x000fe200028e0625 */
[----:B------:R-:W-:Y:S01]  /*b6e0*/  LOP3.LUT R52, R52, R53, RZ, 0x3c, !PT ;  /* 0x0000003534347212 */ /* 0x000fe200078e3cff */
[----:B--2---:R-:W-:Y:S01]  /*b6f0*/  IMAD.WIDE.U32 R2, R44, UR4, RZ ;  /* 0x000000042c027c25 */ /* 0x004fe2000f8e00ff */
[----:B------:R-:W-:Y:S01]  /*b700*/  ULDC.64 UR4, c[0x0][0xae8] ;  /* 0x0002ba0000047ab9 */ /* 0x000fe20000000a00 */
[C---:B------:R-:W-:Y:S01]  /*b710*/  IADD3 R65, P6, R36.reuse, 0x8000, RZ ;  /* 0x0000800024417810 */ /* 0x040fe20007fde0ff */
[----:B------:R-:W5:Y:S01]  /*b720*/  LD.E.128 R12, desc[UR60][R12.64] ;  /* 0x0000003c0c0c7980 */ /* 0x000f62000c101d00 */
[----:B------:R-:W-:Y:S01]  /*b730*/  IMAD.IADD R3, R3, 0x1, R21 ;  /* 0x0000000103037824 */ /* 0x000fe200078e0215 */
[----:B------:R-:W-:Y:S01]  /*b740*/  IADD3 R61, P5, R36, 0x9000, RZ ;  /* 0x00009000243d7810 */ /* 0x000fe20007fbe0ff */
[----:B------:R-:W-:Y:S01]  /*b750*/  IMAD R21, R40, UR4, RZ ;  /* 0x0000000428157c24 */ /* 0x000fe2000f8e02ff */
[----:B------:R-:W-:Y:S01]  /*b760*/  LOP3.LUT R64, R65, 0x380, RZ, 0xc0, !PT ;  /* 0x0000038041407812 */ /* 0x000fe200078ec0ff */
[----:B------:R-:W-:Y:S01]  /*b770*/  IMAD R40, R207, 0x80, R0 ;  /* 0x00000080cf287824 */ /* 0x000fe200078e0200 */
[----:B------:R-:W-:Y:S01]  /*b780*/  LOP3.LUT R60, R61, 0x380, RZ, 0xc0, !PT ;  /* 0x000003803d3c7812 */ /* 0x000fe200078ec0ff */
[----:B------:R-:W-:Y:S01]  /*b790*/  IMAD.X R53, RZ, RZ, R37, P4 ;  /* 0x000000ffff357224 */ /* 0x000fe200020e0625 */
[----:B------:R-:W-:Y:S01]  /*b7a0*/  IADD3 R57, P4, R36, 0xa000, RZ ;  /* 0x0000a00024397810 */ /* 0x000fe20007f9e0ff */
[----:B------:R-:W-:Y:S01]  /*b7b0*/  IMAD R21, R206, UR5, R21 ;  /* 0x00000005ce157c24 */ /* 0x000fe2000f8e0215 */
[----:B------:R-:W-:Y:S01]  /*b7c0*/  LOP3.LUT R5, R36, 0x380, RZ, 0xc0, !PT ;  /* 0x0000038024057812 */ /* 0x000fe200078ec0ff */
[----:B------:R-:W-:Y:S01]  /*b7d0*/  IMAD.WIDE.U32 R2, R206, UR4, R2 ;  /* 0x00000004ce027c25 */ /* 0x000fe2000f8e0002 */
[----:B------:R-:W-:Y:S01]  /*b7e0*/  LOP3.LUT R56, R57, 0x380, RZ, 0xc0, !PT ;  /* 0x0000038039387812 */ /* 0x000fe200078ec0ff */
[----:B------:R-:W-:Y:S01]  /*b7f0*/  ULDC.64 UR4, c[0x0][0xaf0] ;  /* 0x0002bc0000047ab9 */ /* 0x000fe20000000a00 */
[----:B------:R-:W-:Y:S01]  /*b800*/  LOP3.LUT R8, R11, 0x380, RZ, 0xc0, !PT ;  /* 0x000003800b087812 */ /* 0x000fe200078ec0ff */
[----:B-1----:R-:W-:Y:S01]  /*b810*/  @P1 IMAD.HI.U32 R0, R40, R73, RZ ;  /* 0x0000004928001227 */ /* 0x002fe200078e00ff */
[----:B------:R-:W-:Y:S01]  /*b820*/  SHF.R.U64 R64, R64, 0x3, RZ ;  /* 0x0000000340407819 */ /* 0x000fe200000012ff */
[----:B------:R-:W5:Y:S01]  /*b830*/  LD.E.128 R24, desc[UR60][R24.64] ;  /* 0x0000003c18187980 */ /* 0x000f62000c101d00 */
[----:B------:R-:W-:Y:S01]  /*b840*/  SHF.R.U64 R60, R60, 0x3, RZ ;  /* 0x000000033c3c7819 */ /* 0x000fe200000012ff */
[----:B------:R-:W-:Y:S01]  /*b850*/  IMAD.IADD R3, R3, 0x1, R21 ;  /* 0x0000000103037824 */ /* 0x000fe200078e0215 */
[----:B------:R-:W-:Y:S01]  /*b860*/  SHF.R.U64 R56, R56, 0x3, RZ ;  /* 0x0000000338387819 */ /* 0x000fe200000012ff */
[----:B------:R-:W-:Y:S01]  /*b870*/  IMAD.MOV.U32 R21, RZ, RZ, R40 ;  /* 0x000000ffff157224 */ /* 0x000fe200078e0028 */
[----:B----4-:R-:W-:Y:S01]  /*b880*/  @P1 SHF.R.U32.HI R21, RZ, R45, R0 ;  /* 0x0000002dff151219 */ /* 0x010fe20000011600 */
[----:B---3--:R-:W-:Y:S01]  /*b890*/  IMAD R20, R208, UR4, RZ ;  /* 0x00000004d0147c24 */ /* 0x008fe2000f8e02ff */
[----:B------:R-:W-:Y:S01]  /*b8a0*/  SHF.R.U64 R5, R5, 0x3, RZ ;  /* 0x0000000305057819 */ /* 0x000fe200000012ff */
[----:B------:R-:W5:Y:S01]  /*b8b0*/  LD.E.128 R52, desc[UR60][R52.64] ;  /* 0x0000003c34347980 */ /* 0x000f62000c101d00 */
[----:B------:R-:W-:Y:S01]  /*b8c0*/  SHF.R.U64 R8, R8, 0x3, RZ ;  /* 0x0000000308087819 */ /* 0x000fe200000012ff */
[C---:B------:R-:W-:Y:S01]  /*b8d0*/  IMAD R45, R69.reuse, UR5, R20 ;  /* 0x00000005452d7c24 */ /* 0x040fe2000f8e0214 */
[----:B------:R-:W-:Y:S01]  /*b8e0*/  SHF.R.S32.HI R0, RZ, 0x1f, R21 ;  /* 0x0000001fff007819 */ /* 0x000fe20000011415 */
[----:B------:R-:W-:Y:S01]  /*b8f0*/  IMAD.WIDE.U32 R2, R69, UR4, R2 ;  /* 0x0000000445027c25 */ /* 0x000fe2000f8e0002 */
[----:B------:R-:W-:Y:S01]  /*b900*/  LOP3.LUT R64, R64, R65, RZ, 0x3c, !PT ;  /* 0x0000004140407212 */ /* 0x000fe200078e3cff */
[----:B------:R-:W-:Y:S01]  /*b910*/  ULDC.64 UR4, c[0x0][0xae0] ;  /* 0x0002b80000047ab9 */ /* 0x000fe20000000a00 */
[----:B------:R-:W-:Y:S01]  /*b920*/  LOP3.LUT R60, R60, R61, RZ, 0x3c, !PT ;  /* 0x0000003d3c3c7212 */ /* 0x000fe200078e3cff */
[----:B------:R-:W-:Y:S01]  /*b930*/  IMAD.MOV R20, RZ, RZ, -R21 ;  /* 0x000000ffff147224 */ /* 0x000fe200078e0a15 */
[----:B------:R-:W-:Y:S01]  /*b940*/  LOP3.LUT R56, R56, R57, RZ, 0x3c, !PT ;  /* 0x0000003938387212 */ /* 0x000fe200078e3cff */
[--C-:B------:R-:W-:Y:S01]  /*b950*/  IMAD.X R65, RZ, RZ, R37.reuse, P6 ;  /* 0x000000ffff417224 */ /* 0x100fe200030e0625 */
[----:B------:R-:W-:Y:S01]  /*b960*/  LOP3.LUT R4, R5, R36, RZ, 0x3c, !PT ;  /* 0x0000002405047212 */ /* 0x000fe200078e3cff */
[--C-:B------:R-:W-:Y:S01]  /*b970*/  IMAD.X R61, RZ, RZ, R37.reuse, P5 ;  /* 0x000000ffff3d7224 */ /* 0x100fe200028e0625 */
[----:B------:R-:W-:Y:S01]  /*b980*/  LOP3.LUT R8, R8, R11, RZ, 0x3c, !PT ;  /* 0x0000000b08087212 */ /* 0x000fe200078e3cff */
[--C-:B------:R-:W-:Y:S01]  /*b990*/  IMAD.X R57, RZ, RZ, R37.reuse, P4 ;  /* 0x000000ffff397224 */ /* 0x100fe200020e0625 */
[----:B------:R-:W5:Y:S01]  /*b9a0*/  LD.E.128 R28, desc[UR60][R28.64] ;  /* 0x0000003c1c1c7980 */ /* 0x000f62000c101d00 */
[----:B------:R-:W-:-:S02]  /*b9b0*/  IMAD.MOV.U32 R5, RZ, RZ, R37 ;  /* 0x000000ffff057224 */ /* 0x000fc400078e0025 */
[----:B------:R-:W-:Y:S01]  /*b9c0*/  IMAD.IADD R3, R3, 0x1, R45 ;  /* 0x0000000103037824 */ /* 0x000fe200078e022d */
[----:B------:R-:W5:Y:S01]  /*b9d0*/  LD.E.128 R8, desc[UR60][R8.64] ;  /* 0x0000003c08087980 */ /* 0x000f62000c101d00 */
[----:B------:R-:W-:Y:S02]  /*b9e0*/  IMAD R0, R0, UR4, RZ ;  /* 0x0000000400007c24 */ /* 0x000fe4000f8e02ff */
[----:B------:R-:W-:Y:S01]  /*b9f0*/  IMAD R45, R47, R20, R40 ;  /* 0x000000142f2d7224 */ /* 0x000fe200078e0228 */
[----:B------:R-:W5:Y:S01]  /*ba00*/  LD.E.128 R4, desc[UR60][R4.64] ;  /* 0x0000003c04047980 */ /* 0x000f62000c101d00 */
[----:B------:R-:W-:-:S03]  /*ba10*/  IMAD R47, R21, UR5, R0 ;  /* 0x00000005152f7c24 */ /* 0x000fc6000f8e0200 */
[----:B------:R-:W5:Y:S01]  /*ba20*/  LD.E.128 R36, desc[UR60][R38.64] ;  /* 0x0000003c26247980 */ /* 0x000f62000c101d00 */
[----:B------:R-:W-:-:S03]  /*ba30*/  SHF.R.S32.HI R0, RZ, 0x1f, R45 ;  /* 0x0000001fff007819 */ /* 0x000fc6000001142d */
[----:B------:R-:W5:Y:S01]  /*ba40*/  LD.E.128 R32, desc[UR60][R32.64] ;  /* 0x0000003c20207980 */ /* 0x000f62000c101d00 */
[----:B------:R-:W-:Y:S01]  /*ba50*/  IMAD.WIDE.U32 R2, R21, UR4, R2 ;  /* 0x0000000415027c25 */ /* 0x000fe2000f8e0002 */
        /* <DEDUP_REMOVED lines=11> */
[----:B------:R-:W-:-:S02]  /*bb10*/  IMAD.IADD R3, R3, 0x1, R47 ;  /* 0x0000000103037824 */ /* 0x000fc400078e022f */
[----:B------:R-:W-:Y:S02]  /*bb20*/  IMAD R20, R0, UR4, RZ ;  /* 0x0000000400147c24 */ /* 0x000fe4000f8e02ff */
[----:B------:R-:W-:Y:S02]  /*bb30*/  IMAD R68, R207, 0x80, R209 ;  /* 0x00000080cf447824 */ /* 0x000fe400078e02d1 */
[C---:B------:R-:W-:Y:S02]  /*bb40*/  IMAD R21, R45.reuse, UR5, R20 ;  /* 0x000000052d157c24 */ /* 0x040fe4000f8e0214 */
[----:B------:R-:W-:Y:S01]  /*bb50*/  IMAD.WIDE.U32 R2, R45, UR4, R2 ;  /* 0x000000042d027c25 */ /* 0x000fe2000f8e0002 */
[C---:B------:R-:W-:Y:S01]  /*bb60*/  ISETP.GE.AND P2, PT, R68.reuse, R71, PT ;  /* 0x000000474400720c */ /* 0x040fe20003f46270 */
[----:B------:R-:W-:Y:S02]  /*bb70*/  ULDC.64 UR4, c[0x0][0xa80] ;  /* 0x0002a00000047ab9 */ /* 0x000fe40000000a00 */
[----:B------:R-:W-:Y:S01]  /*bb80*/  VIADD R0, R68, 0x20 ;  /* 0x0000002044007836 */ /* 0x000fe20000000000 */
[----:B------:R-:W-:Y:S01]  /*bb90*/  LEA R40, P3, R2, UR4, 0x1 ;  /* 0x0000000402287c11 */ /* 0x000fe2000f8608ff */
[----:B------:R-:W-:-:S02]  /*bba0*/  IMAD.IADD R3, R3, 0x1, R21 ;  /* 0x0000000103037824 */ /* 0x000fc400078e0215 */
[----:B0-----:R-:W-:Y:S01]  /*bbb0*/  VIADD R46, R46, 0x36820 ;  /* 0x000368202e2e7836 */ /* 0x001fe20000000000 */
[-C--:B------:R-:W-:Y:S01]  /*bbc0*/  ISETP.GE.AND P1, PT, R0, R71.reuse, PT ;  /* 0x000000470000720c */ /* 0x080fe20003f26270 */
[----:B------:R-:W-:Y:S01]  /*bbd0*/  VIADD R0, R68, 0x40 ;  /* 0x0000004044007836 */ /* 0x000fe20000000000 */
[----:B------:R-:W-:Y:S02]  /*bbe0*/  LEA.HI.X R47, R2, UR5, R3, 0x1, P3 ;  /* 0x00000005022f7c11 */ /* 0x000fe400098f0c03 */
[----:B------:R-:W-:Y:S01]  /*bbf0*/  PRMT R46, RZ, 0x654, R46 ;  /* 0x00000654ff2e7816 */ /* 0x000fe2000000002e */
[----:B-1----:R0:W1:Y:S01]  /*bc00*/  SHFL.IDX PT, R44, R40, RZ, 0x181f ;  /* 0x00181fff282c7589 */ /* 0x00206200000e0000 */
[----:B------:R-:W-:Y:S01]  /*bc10*/  ISETP.GE.AND P0, PT, R0, R71, PT ;  /* 0x000000470000720c */ /* 0x000fe20003f06270 */
[----:B------:R-:W-:Y:S01]  /*bc20*/  BSSY B1, `(.L_x_3837) ;  /* 0x0000011000017945 */ /* 0x000fe20003800000 */
[----:B------:R0:W-:Y:S01]  /*bc30*/  SYNCS.ARRIVE.TRANS64.RED.A1T0 RZ, [R46+URZ], RZ ;  /* 0x000000ff2eff79a7 */ /* 0x0001e2000810043f */
[----:B------:R0:W2:Y:S02]  /*bc40*/  SHFL.IDX PT, R0, R47, RZ, 0x181f ;  /* 0x00181fff2f007589 */ /* 0x0000a400000e0000 */
[----:B------:R-:W-:Y:S08]  /*bc50*/  @P2 BRA `(.L_x_3838) ;  /* 0x0000000000342947 */ /* 0x000ff00003800000 */
[----:B------:R-:W-:Y:S02]  /*bc60*/  ULDC UR4, c[0x0][0xac8] ;  /* 0x0002b20000047ab9 */ /* 0x000fe40000000800 */
[----:B------:R-:W-:Y:S02]  /*bc70*/  ISETP.GE.AND P4, PT, R18, UR4, PT ;  /* 0x0000000412007c0c */ /* 0x000fe4000bf86270 */
[----:B------:R-:W-:Y:S02]  /*bc80*/  ISETP.GE.AND P3, PT, R19, UR4, PT ;  /* 0x0000000413007c0c */ /* 0x000fe4000bf66270 */
[----:B------:R-:W-:-:S09]  /*bc90*/  ISETP.GE.AND P2, PT, R23, UR4, PT ;  /* 0x0000000417007c0c */ /* 0x000fd2000bf46270 */
[CC--:B-1----:R-:W-:Y:S02]  /*bca0*/  @!P4 LEA R2, P6, R18.reuse, R44.reuse, 0x1 ;  /* 0x0000002c1202c211 */ /* 0x0c2fe400078c08ff */
[----:B------:R-:W-:Y:S02]  /*bcb0*/  @!P3 LEA R20, P5, R19, R44, 0x1 ;  /* 0x0000002c1314b211 */ /* 0x000fe400078a08ff */
[----:B--2---:R-:W-:Y:S02]  /*bcc0*/  @!P4 LEA.HI.X R3, R18, R0, R219, 0x1, P6 ;  /* 0x000000001203c211 */ /* 0x004fe400030f0cdb */
[----:B------:R-:W-:Y:S02]  /*bcd0*/  @!P2 LEA R44, P6, R23, R44, 0x1 ;  /* 0x0000002c172ca211 */ /* 0x000fe400078c08ff */
[-C--:B------:R-:W-:Y:S01]  /*bce0*/  @!P3 LEA.HI.X R21, R19, R0.reuse, R218, 0x1, P5 ;  /* 0x000000001315b211 */ /* 0x080fe200028f0cda */
[----:B-----5:R3:W-:Y:S01]  /*bcf0*/  @!P4 ST.E.128 desc[UR60][R2.64], R4 ;  /* 0x000000040200c985 */ /* 0x0207e2000c101d3c */
[----:B------:R-:W-:-:S03]  /*bd00*/  @!P2 LEA.HI.X R45, R23, R0, R217, 0x1, P6 ;  /* 0x00000000172da211 */ /* 0x000fc600030f0cd9 */
[----:B------:R3:W-:Y:S04]  /*bd10*/  @!P3 ST.E.128 desc[UR60][R20.64], R52 ;  /* 0x000000341400b985 */ /* 0x0007e8000c101d3c */
[----:B------:R3:W-:Y:S02]  /*bd20*/  @!P2 ST.E.128 desc[UR60][R44.64], R64 ;  /* 0x000000402c00a985 */ /* 0x0007e4000c101d3c */
.L_x_3838:
[----:B------:R-:W-:Y:S05]  /*bd30*/  BSYNC B1 ;  /* 0x0000000000017941 */ /* 0x000fea0003800000 */
.L_x_3837:
[----:B--2---:R2:W4:Y:S01]  /*bd40*/  SHFL.IDX PT, R0, R47, 0x1, 0x181f ;  /* 0x00381f002f007f89 */ /* 0x00452200000e0000 */
[----:B------:R-:W-:Y:S03]  /*bd50*/  BSSY B1, `(.L_x_3839) ;  /* 0x0000010000017945 */ /* 0x000fe60003800000 */
[----:B---3-5:R2:W3:Y:S01]  /*bd60*/  SHFL.IDX PT, R6, R40, 0x1, 0x181f ;  /* 0x00381f0028067f89 */ /* 0x0284e200000e0000 */
        /* <DEDUP_REMOVED lines=8> */
[-C--:B----4-:R-:W-:Y:S02]  /*bdf0*/  @!P4 LEA.HI.X R3, R18, R0.reuse, R219, 0x1, P1 ;  /* 0x000000001203c211 */ /* 0x090fe400008f0cdb */
[-C--:B------:R-:W-:Y:S02]  /*be00*/  @!P5 LEA.HI.X R5, R19, R0.reuse, R218, 0x1, P2 ;  /* 0x000000001305d211 */ /* 0x080fe400010f0cda */
[----:B------:R-:W-:Y:S01]  /*be10*/  @!P6 LEA.HI.X R7, R23, R0, R217, 0x1, P3 ;  /* 0x000000001707e211 */ /* 0x000fe200018f0cd9 */
[----:B------:R3:W-:Y:S04]  /*be20*/  @!P4 ST.E.128 desc[UR60][R2.64], R8 ;  /* 0x000000080200c985 */ /* 0x0007e8000c101d3c */
[----:B------:R3:W-:Y:S04]  /*be30*/  @!P5 ST.E.128 desc[UR60][R4.64], R36 ;  /* 0x000000240400d985 */ /* 0x0007e8000c101d3c */
[----:B------:R3:W-:Y:S02]  /*be40*/  @!P6 ST.E.128 desc[UR60][R6.64], R60 ;  /* 0x0000003c0600e985 */ /* 0x0007e4000c101d3c */
.L_x_3840:
[----:B------:R-:W-:Y:S05]  /*be50*/  BSYNC B1 ;  /* 0x0000000000017941 */ /* 0x000fea0003800000 */
.L_x_3839:
[----:B----4-:R4:W0:Y:S01]  /*be60*/  SHFL.IDX PT, R0, R47, 0x2, 0x181f ;  /* 0x00581f002f007f89 */ /* 0x01082200000e0000 */
[----:B------:R-:W-:Y:S03]  /*be70*/  BSSY B1, `(.L_x_3841) ;  /* 0x0000010000017945 */ /* 0x000fe60003800000 */
[----:B---3--:R4:W3:Y:S01]  /*be80*/  SHFL.IDX PT, R6, R40, 0x2, 0x181f ;  /* 0x00581f0028067f89 */ /* 0x0088e200000e0000 */
        /* <DEDUP_REMOVED lines=11> */
[----:B------:R0:W-:Y:S04]  /*bf40*/  @!P3 ST.E.128 desc[UR60][R2.64], R12 ;  /* 0x0000000c0200b985 */ /* 0x0001e8000c101d3c */
[----:B------:R0:W-:Y:S04]  /*bf50*/  @!P4 ST.E.128 desc[UR60][R4.64], R28 ;  /* 0x0000001c0400c985 */ /* 0x0001e8000c101d3c */
[----:B------:R0:W-:Y:S02]  /*bf60*/  @!P5 ST.E.128 desc[UR60][R6.64], R56 ;  /* 0x000000380600d985 */ /* 0x0001e4000c101d3c */
.L_x_3842:
[----:B------:R-:W-:Y:S05]  /*bf70*/  BSYNC B1 ;  /* 0x0000000000017941 */ /* 0x000fea0003800000 */
.L_x_3841:
[----:B0-----:R-:W-:Y:S01]  /*bf80*/  VIADD R0, R68, 0x60 ;  /* 0x0000006044007836 */ /* 0x001fe20000000000 */
[----:B---3--:R0:W3:Y:S04]  /*bf90*/  SHFL.IDX PT, R6, R47, 0x3, 0x181f ;  /* 0x00781f002f067f89 */ /* 0x0080e800000e0000 */
[----:B------:R-:W-:Y:S01]  /*bfa0*/  ISETP.GE.AND P0, PT, R0, R71, PT ;  /* 0x000000470000720c */ /* 0x000fe20003f06270 */
[----:B--2-4-:R-:W2:-:S12]  /*bfb0*/  SHFL.IDX PT, R40, R40, 0x3, 0x181f ;  /* 0x00781f0028287f89 */ /* 0x014e9800000e0000 */
[----:B0-----:R-:W-:Y:S05]  /*bfc0*/  @P0 BRA `(.L_x_3843) ;  /* 0x0000000c00340947 */ /* 0x001fea0003800000 */
[----:B------:R-:W-:Y:S02]  /*bfd0*/  ULDC UR4, c[0x0][0xac8] ;  /* 0x0002b20000047ab9 */ /* 0x000fe40000000800 */
[----:B------:R-:W-:Y:S02]  /*bfe0*/  ISETP.GE.AND P2, PT, R18, UR4, PT ;  /* 0x0000000412007c0c */ /* 0x000fe4000bf46270 */
[----:B------:R-:W-:-:S11]  /*bff0*/  ISETP.GE.AND P3, PT, R19, UR4, PT ;  /* 0x0000000413007c0c */ /* 0x000fd6000bf66270 */
[CC--:B--2---:R-:W-:Y:S02]  /*c000*/  @!P2 LEA R2, P0, R18.reuse, R40.reuse, 0x1 ;  /* 0x000000281202a211 */ /* 0x0c4fe400078008ff */
[C---:B------:R-:W-:Y:S02]  /*c010*/  @!P3 LEA R4, P1, R19.reuse, R40, 0x1 ;  /* 0x000000281304b211 */ /* 0x040fe400078208ff */
[-C--:B---3--:R-:W-:Y:S02]  /*c020*/  @!P2 LEA.HI.X R3, R18, R6.reuse, R219, 0x1, P0 ;  /* 0x000000061203a211 */ /* 0x088fe400000f0cdb */
[----:B------:R-:W-:Y:S02]  /*c030*/  @!P3 LEA.HI.X R5, R19, R6, R218, 0x1, P1 ;  /* 0x000000061305b211 */ /* 0x000fe400008f0cda */
[----:B------:R-:W-:Y:S01]  /*c040*/  ISETP.GE.AND P0, PT, R23, UR4, PT ;  /* 0x0000000417007c0c */ /* 0x000fe2000bf06270 */
[----:B------:R0:W-:Y:S04]  /*c050*/  @!P2 ST.E.128 desc[UR60][R2.64], R24 ;  /* 0x000000180200a985 */ /* 0x0001e8000c101d3c */
[----:B------:R0:W-:Y:S08]  /*c060*/  @!P3 ST.E.128 desc[UR60][R4.64], R32 ;  /* 0x000000200400b985 */ /* 0x0001f0000c101d3c */
[----:B------:R-:W-:Y:S05]  /*c070*/  @P0 BRA `(.L_x_3843) ;  /* 0x0000000c00080947 */ /* 0x000fea0003800000 */
[----:B0-----:R-:W-:-:S04]  /*c080*/  LEA R2, P0, R23, R40, 0x1 ;  /* 0x0000002817027211 */ /* 0x001fc800078008ff */
[----:B------:R-:W-:-:S05]  /*c090*/  LEA.HI.X R3, R23, R6, R217, 0x1, P0 ;  /* 0x0000000617037211 */ /* 0x000fca00000f0cd9 */
[----:B------:R4:W-:Y:S01]  /*c0a0*/  ST.E.128 desc[UR60][R2.64], R48 ;  /* 0x0000003002007985 */ /* 0x0009e2000c101d3c */
[----:B------:R-:W-:Y:S05]  /*c0b0*/  BRA `(.L_x_3843) ;  /* 0x0000000800f87947 */ /* 0x000fea0003800000 */
.L_x_3835:
[----:B------:R-:W2:Y:S01]  /*c0c0*/  LDC.64 R4, c[0x0][0xc00] ;  /* 0x00030000ff047b82 */ /* 0x000ea20000000a00 */
[C---:B------:R-:W-:Y:S01]  /*c0d0*/  IMAD.SHL.U32 R3, R204.reuse, 0x4, RZ ;  /* 0x00000004cc037824 */ /* 0x040fe200078e00ff */
[----:B------:R-:W-:Y:S01]  /*c0e0*/  SHF.L.U64.HI R0, R204, 0x2, R208 ;  /* 0x00000002cc007819 */ /* 0x000fe200000102d0 */
[----:B------:R-:W-:Y:S01]  /*c0f0*/  ULDC.64 UR4, c[0x0][0xc08] ;  /* 0x0003020000047ab9 */ /* 0x000fe20000000a00 */
[----:B------:R-:W-:-:S04]  /*c100*/  IMAD.MOV.U32 R6, RZ, RZ, RZ ;  /* 0x000000ffff067224 */ /* 0x000fc800078e00ff */
[----:B------:R-:W3:Y:S01]  /*c110*/  LDC R25, c[0x0][0xbe8] ;  /* 0x0002fa00ff197b82 */ /* 0x000ee20000000800 */
[----:B--2---:R-:W-:Y:S02]  /*c120*/  ISETP.NE.U32.AND P0, PT, R4, RZ, PT ;  /* 0x000000ff0400720c */ /* 0x004fe40003f05070 */
[----:B------:R-:W-:Y:S02]  /*c130*/  IADD3 R4, P1, R3, R4, RZ ;  /* 0x0000000403047210 */ /* 0x000fe40007f3e0ff */
[----:B------:R-:W-:-:S03]  /*c140*/  ISETP.NE.AND.EX P0, PT, R5, RZ, PT, P0 ;  /* 0x000000ff0500720c */ /* 0x000fc60003f05300 */
[----:B------:R-:W-:Y:S01]  /*c150*/  IMAD.X R5, R0, 0x1, R5, P1 ;  /* 0x0000000100057824 */ /* 0x000fe200008e0605 */
[----:B------:R-:W-:-:S04]  /*c160*/  ISETP.NE.U32.AND P1, PT, RZ, UR4, PT ;  /* 0x00000004ff007c0c */ /* 0x000fc8000bf25070 */
[----:B------:R-:W-:-:S05]  /*c170*/  ISETP.NE.AND.EX P1, PT, RZ, UR5, PT, P1 ;  /* 0x00000005ff007c0c */ /* 0x000fca000bf25310 */
[----:B------:R2:W5:Y:S08]  /*c180*/  @P0 LDG.E R6, desc[UR60][R4.64] ;  /* 0x0000003c04060981 */ /* 0x000570000c1e1900 */
[----:B------:R-:W-:Y:S01]  /*c190*/  @P1 IADD3 R2, P2, R3, UR4, RZ ;  /* 0x0000000403021c10 */ /* 0x000fe2000ff5e0ff */
[----:B------:R-:W-:-:S03]  /*c1a0*/  ULDC UR4, c[0x0][0xa88] ;  /* 0x0002a20000047ab9 */ /* 0x000fc60000000800 */
[----:B------:R-:W-:Y:S01]  /*c1b0*/  @P1 IADD3.X R3, R0, UR5, RZ, P2, !PT ;  /* 0x0000000500031c10 */ /* 0x000fe200097fe4ff */
[----:B------:R-:W-:-:S06]  /*c1c0*/  IMAD.U32 R0, RZ, RZ, UR4 ;  /* 0x00000004ff007e24 */ /* 0x000fcc000f8e00ff */
[----:B------:R2:W5:Y:S01]  /*c1d0*/  @P1 LDG.E R0, desc[UR60][R2.64] ;  /* 0x0000003c02001981 */ /* 0x000562000c1e1900 */
[----:B---3--:R-:W-:Y:S02]  /*c1e0*/  ISETP.NE.AND P2, PT, R25, 0x1, PT ;  /* 0x000000011900780c */ /* 0x008fe40003f45270 */
[----:B------:R-:W-:-:S11]  /*c1f0*/  ISETP.GE.AND P3, PT, R220, 0x80, PT ;  /* 0x00000080dc00780c */ /* 0x000fd60003f66270 */
[----:B------:R-:W3:Y:S08]  /*c200*/  @P2 LDC R12, c[0x0][0xbec] ;  /* 0x0002fb00ff0c2b82 */ /* 0x000ef00000000800 */
[----:B------:R-:W4:Y:S01]  /*c210*/  @P2 LDC R27, c[0x0][0xbf0] ;  /* 0x0002fc00ff1b2b82 */ /* 0x000f220000000800 */
[----:B--2---:R-:W-:Y:S05]  /*c220*/  @P1 BRA `(.L_x_3844) ;  /* 0x0000000000101947 */ /* 0x004fea0003800000 */
[----:B------:R-:W-:Y:S05]  /*c230*/  @!P0 BRA `(.L_x_3844) ;  /* 0x00000000000c8947 */ /* 0x000fea0003800000 */
[----:B------:R-:W2:Y:S04]  /*c240*/  LDG.E R3, desc[UR60][R4.64] ;  /* 0x0000003c04037981 */ /* 0x000ea8000c1e1900 */
[----:B-----5:R-:W2:Y:S02]  /*c250*/  LDG.E R0, desc[UR60][R4.64+0x4] ;  /* 0x0000043c04007981 */ /* 0x020ea4000c1e1900 */
[----:B--2---:R-:W-:-:S07]  /*c260*/  IMAD.IADD R0, R0, 0x1, -R3 ;  /* 0x0000000100007824 */ /* 0x004fce00078e0a03 */
.L_x_3844:
        /* <DEDUP_REMOVED lines=9> */
[----:B--2---:R-:W-:-:S04]  /*c300*/  IMAD R2, R207, 0x80, R2 ;  /* 0x00000080cf027824 */ /* 0x004fc800078e0202 */
[----:B------:R-:W-:-:S05]  /*c310*/  VIADD R8, R2, 0xffffff80 ;  /* 0xffffff8002087836 */ /* 0x000fca0000000000 */
[----:B------:R-:W-:-:S13]  /*c320*/  ISETP.GE.AND P0, PT, R8, R3, PT ;  /* 0x000000030800720c */ /* 0x000fda0003f06270 */
[----:B------:R-:W-:Y:S05]  /*c330*/  @P0 BRA `(.L_x_3846) ;  /* 0x0000000000840947 */ /* 0x000fea0003800000 */
[----:B------:R-:W-:Y:S01]  /*c340*/  ISETP.NE.AND P0, PT, R9, 0x1, PT ;  /* 0x000000010900780c */ /* 0x000fe20003f05270 */
[----:B------:R-:W-:Y:S01]  /*c350*/  ULDC.64 UR4, c[0x0][0xb90] ;  /* 0x0002e40000047ab9 */ /* 0x000fe20000000a00 */
[----:B------:R-:W-:Y:S02]  /*c360*/  IMAD.MOV.U32 R2, RZ, RZ, R6 ;  /* 0x000000ffff027224 */ /* 0x000fe400078e0006 */
[----:B------:R-:W-:Y:S02]  /*c370*/  IMAD R7, R10, UR4, RZ ;  /* 0x000000040a077c24 */ /* 0x000fe4000f8e02ff */
[----:B------:R-:W-:Y:S02]  /*c380*/  IMAD.MOV.U32 R3, RZ, RZ, R11 ;  /* 0x000000ffff037224 */ /* 0x000fe400078e000b */
[----:B------:R-:W-:Y:S02]  /*c390*/  IMAD.MOV.U32 R5, RZ, RZ, R8 ;  /* 0x000000ffff057224 */ /* 0x000fe400078e0008 */
[----:B------:R-:W-:-:S03]  /*c3a0*/  IMAD.WIDE.U32 R2, R206, UR4, R2 ;  /* 0x00000004ce027c25 */ /* 0x000fc6000f8e0002 */
[----:B------:R-:W2:Y:S01]  /*c3b0*/  @P0 LDC R15, c[0x0][0xbec] ;  /* 0x0002fb00ff0f0b82 */ /* 0x000ea20000000800 */
[----:B------:R-:W-:Y:S01]  /*c3c0*/  IMAD R7, R206, UR5, R7 ;  /* 0x00000005ce077c24 */ /* 0x000fe2000f8e0207 */
[----:B------:R-:W-:-:S03]  /*c3d0*/  ULDC.64 UR4, c[0x0][0xb98] ;  /* 0x0002e60000047ab9 */ /* 0x000fc60000000a00 */
[----:B------:R-:W-:-:S03]  /*c3e0*/  IMAD.IADD R3, R3, 0x1, R7 ;  /* 0x0000000103037824 */ /* 0x000fc600078e0207 */
[----:B------:R-:W5:Y:S01]  /*c3f0*/  @P0 LDC R21, c[0x0][0xbf0] ;  /* 0x0002fc00ff150b82 */ /* 0x000f620000000800 */
[----:B------:R-:W-:-:S04]  /*c400*/  IMAD.WIDE.U32 R2, R13, UR4, R2 ;  /* 0x000000040d027c25 */ /* 0x000fc8000f8e0002 */
[----:B--2---:R-:W-:-:S05]  /*c410*/  @P0 IMAD.HI.U32 R4, R8, R15, RZ ;  /* 0x0000000f08040227 */ /* 0x004fca00078e00ff */
        /* <DEDUP_REMOVED lines=19> */
.L_x_3846:
[----:B------:R-:W-:Y:S05]  /*c550*/  BSYNC B1 ;  /* 0x0000000000017941 */ /* 0x000fea0003800000 */
.L_x_3845:
[----:B------:R-:W-:Y:S01]  /*c560*/  ULDC.64 UR4, c[0x0][0xaa0] ;  /* 0x0002a80000047ab9 */ /* 0x000fe20000000a00 */
[----:B--2---:R-:W-:Y:S01]  /*c570*/  IMAD R4, R205, 0x20, R209 ;  /* 0x00000020cd047824 */ /* 0x004fe200078e02d1 */
[----:B------:R-:W-:Y:S01]  /*c580*/  BSSY B1, `(.L_x_3847) ;  /* 0x000003b000017945 */ /* 0x000fe20003800000 */
[----:B------:R-:W-:Y:S02]  /*c590*/  IMAD R3, R11, UR4, RZ ;  /* 0x000000040b037c24 */ /* 0x000fe4000f8e02ff */
[----:B------:R-:W-:Y:S02]  /*c5a0*/  IMAD R9, R207, 0x80, R4 ;  /* 0x00000080cf097824 */ /* 0x000fe400078e0204 */
[C---:B------:R-:W-:Y:S02]  /*c5b0*/  IMAD R5, R6.reuse, UR5, R3 ;  /* 0x0000000506057c24 */ /* 0x040fe4000f8e0203 */
[----:B------:R-:W-:Y:S01]  /*c5c0*/  IMAD.WIDE.U32 R2, R6, UR4, RZ ;  /* 0x0000000406027c25 */ /* 0x000fe2000f8e00ff */
[----:B------:R-:W-:-:S03]  /*c5d0*/  ULDC.64 UR4, c[0x0][0xae8] ;  /* 0x0002ba0000047ab9 */ /* 0x000fc60000000a00 */
[----:B------:R-:W-:Y:S02]  /*c5e0*/  IMAD.IADD R3, R3, 0x1, R5 ;  /* 0x0000000103037824 */ /* 0x000fe400078e0205 */
[----:B------:R-:W-:Y:S02]  /*c5f0*/  IMAD R7, R10, UR4, RZ ;  /* 0x000000040a077c24 */ /* 0x000fe4000f8e02ff */
[----:B---3--:R-:W-:-:S04]  /*c600*/  @P2 IMAD.HI.U32 R4, R9, R12, RZ ;  /* 0x0000000c09042227 */ /* 0x008fc800078e00ff */
[C---:B------:R-:W-:Y:S02]  /*c610*/  IMAD R7, R206.reuse, UR5, R7 ;  /* 0x00000005ce077c24 */ /* 0x040fe4000f8e0207 */
[----:B------:R-:W-:Y:S01]  /*c620*/  IMAD.WIDE.U32 R2, R206, UR4, R2 ;  /* 0x00000004ce027c25 */ /* 0x000fe2000f8e0002 */
[----:B------:R-:W-:-:S03]  /*c630*/  ULDC.64 UR4, c[0x0][0xaf0] ;  /* 0x0002bc0000047ab9 */ /* 0x000fc60000000a00 */
[----:B------:R-:W-:Y:S01]  /*c640*/  IMAD.MOV.U32 R5, RZ, RZ, R9 ;  /* 0x000000ffff057224 */ /* 0x000fe200078e0009 */
[----:B----4-:R-:W-:Y:S01]  /*c650*/  @P2 SHF.R.U32.HI R5, RZ, R27, R4 ;  /* 0x0000001bff052219 */ /* 0x010fe20000011604 */
[----:B------:R-:W-:Y:S02]  /*c660*/  IMAD R6, R208, UR4, RZ ;  /* 0x00000004d0067c24 */ /* 0x000fe4000f8e02ff */
[----:B------:R-:W-:Y:S01]  /*c670*/  IMAD.IADD R3, R3, 0x1, R7 ;  /* 0x0000000103037824 */ /* 0x000fe200078e0207 */
[----:B------:R-:W-:Y:S01]  /*c680*/  SHF.R.S32.HI R4, RZ, 0x1f, R5 ;  /* 0x0000001fff047819 */ /* 0x000fe20000011405 */
[C---:B------:R-:W-:Y:S02]  /*c690*/  IMAD R7, R13.reuse, UR5, R6 ;  /* 0x000000050d077c24 */ /* 0x040fe4000f8e0206 */
        /* <DEDUP_REMOVED lines=12> */
[----:B------:R-:W-:Y:S02]  /*c760*/  IMAD R8, R207, 0x80, R209 ;  /* 0x00000080cf087824 */ /* 0x000fe400078e02d1 */
[----:B------:R-:W-:Y:S02]  /*c770*/  IMAD R25, R0, R25, RZ ;  /* 0x0000001900197224 */ /* 0x000fe400078e02ff */
        /* <DEDUP_REMOVED lines=10> */
[----:B------:R2:W3:Y:S02]  /*c820*/  SHFL.IDX PT, R2, R4, RZ, 0x181f ;  /* 0x00181fff04027589 */ /* 0x0004e400000e0000 */
[----:B------:R-:W-:Y:S02]  /*c830*/  ISETP.GE.AND P0, PT, R0, R25, PT ;  /* 0x000000190000720c */ /* 0x000fe40003f06270 */
[----:B------:R2:W4:Y:S01]  /*c840*/  SHFL.IDX PT, R0, R5, RZ, 0x181f ;  /* 0x00181fff05007589 */ /* 0x00052200000e0000 */
[----:B------:R-:W-:Y:S10]  /*c850*/  @P2 BRA `(.L_x_3848) ;  /* 0x0000000000342947 */ /* 0x000ff40003800000 */
[----:B------:R-:W-:Y:S02]  /*c860*/  ULDC UR4, c[0x0][0xac8] ;  /* 0x0002b20000047ab9 */ /* 0x000fe40000000800 */
[----:B------:R-:W-:Y:S02]  /*c870*/  ISETP.GE.AND P4, PT, R18, UR4, PT ;  /* 0x0000000412007c0c */ /* 0x000fe4000bf86270 */
[----:B------:R-:W-:Y:S02]  /*c880*/  ISETP.GE.AND P3, PT, R19, UR4, PT ;  /* 0x0000000413007c0c */ /* 0x000fe4000bf66270 */
[----:B------:R-:W-:-:S09]  /*c890*/  ISETP.GE.AND P2, PT, R23, UR4, PT ;  /* 0x0000000417007c0c */ /* 0x000fd2000bf46270 */
[CC--:B---3--:R-:W-:Y:S02]  /*c8a0*/  @!P4 LEA R6, P6, R18.reuse, R2.reuse, 0x1 ;  /* 0x000000021206c211 */ /* 0x0c8fe400078c08ff */
[----:B------:R-:W-:Y:S02]  /*c8b0*/  @!P3 LEA R10, P5, R19, R2, 0x1 ;  /* 0x00000002130ab211 */ /* 0x000fe400078a08ff */
[----:B----4-:R-:W-:Y:S02]  /*c8c0*/  @!P4 LEA.HI.X R7, R18, R0, R219, 0x1, P6 ;  /* 0x000000001207c211 */ /* 0x010fe400030f0cdb */
[----:B------:R-:W-:Y:S02]  /*c8d0*/  @!P2 LEA R2, P6, R23, R2, 0x1 ;  /* 0x000000021702a211 */ /* 0x000fe400078c08ff */
[-C--:B------:R-:W-:Y:S01]  /*c8e0*/  @!P3 LEA.HI.X R11, R19, R0.reuse, R218, 0x1, P5 ;  /* 0x00000000130bb211 */ /* 0x080fe200028f0cda */
[----:B------:R3:W-:Y:S01]  /*c8f0*/  @!P4 ST.E.128 desc[UR60][R6.64], RZ ;  /* 0x000000ff0600c985 */ /* 0x0007e2000c101d3c */
[----:B------:R-:W-:-:S03]  /*c900*/  @!P2 LEA.HI.X R3, R23, R0, R217, 0x1, P6 ;  /* 0x000000001703a211 */ /* 0x000fc600030f0cd9 */
[----:B------:R3:W-:Y:S04]  /*c910*/  @!P3 ST.E.128 desc[UR60][R10.64], RZ ;  /* 0x000000ff0a00b985 */ /* 0x0007e8000c101d3c */
[----:B------:R3:W-:Y:S02]  /*c920*/  @!P2 ST.E.128 desc[UR60][R2.64], RZ ;  /* 0x000000ff0200a985 */ /* 0x0007e4000c101d3c */
.L_x_3848:
[----:B------:R-:W-:Y:S05]  /*c930*/  BSYNC B1 ;  /* 0x0000000000017941 */ /* 0x000fea0003800000 */
.L_x_3847:
        /* <DEDUP_REMOVED lines=14> */
[----:B------:R0:W-:Y:S04]  /*ca20*/  @!P4 ST.E.128 desc[UR60][R6.64], RZ ;  /* 0x000000ff0600c985 */ /* 0x0001e8000c101d3c */
[----:B------:R0:W-:Y:S04]  /*ca30*/  @!P5 ST.E.128 desc[UR60][R10.64], RZ ;  /* 0x000000ff0a00d985 */ /* 0x0001e8000c101d3c */
[----:B------:R0:W-:Y:S02]  /*ca40*/  @!P6 ST.E.128 desc[UR60][R2.64], RZ ;  /* 0x000000ff0200e985 */ /* 0x0001e4000c101d3c */
.L_x_3850:
[----:B------:R-:W-:Y:S05]  /*ca50*/  BSYNC B1 ;  /* 0x0000000000017941 */ /* 0x000fea0003800000 */
.L_x_3849:
[----:B0-----:R0:W0:Y:S01]  /*ca60*/  SHFL.IDX PT, R0, R5, 0x2, 0x181f ;  /* 0x00581f0005007f89 */ /* 0x00102200000e0000 */
[----:B------:R-:W-:Y:S03]  /*ca70*/  BSSY B1, `(.L_x_3851) ;  /* 0x0000010000017945 */ /* 0x000fe60003800000 */
[----:B---3--:R3:W0:Y:S01]  /*ca80*/  SHFL.IDX PT, R2, R4, 0x2, 0x181f ;  /* 0x00581f0004027f89 */ /* 0x00862200000e0000 */
[----:B------:R-:W-:Y:S05]  /*ca90*/  @P0 BRA `(.L_x_3852) ;  /* 0x0000000000340947 */ /* 0x000fea0003800000 */
[----:B------:R-:W-:Y:S02]  /*caa0*/  ULDC UR4, c[0x0][0xac8] ;  /* 0x0002b20000047ab9 */ /* 0x000fe40000000800 */
[----:B------:R-:W-:Y:S02]  /*cab0*/  ISETP.GE.AND P3, PT, R18, UR4, PT ;  /* 0x0000000412007c0c */ /* 0x000fe4000bf66270 */
[----:B------:R-:W-:Y:S02]  /*cac0*/  ISETP.GE.AND P4, PT, R19, UR4, PT ;  /* 0x0000000413007c0c */ /* 0x000fe4000bf86270 */
[----:B------:R-:W-:-:S09]  /*cad0*/  ISETP.GE.AND P5, PT, R23, UR4, PT ;  /* 0x0000000417007c0c */ /* 0x000fd2000bfa6270 */
[CC--:B0-----:R-:W-:Y:S02]  /*cae0*/  @!P3 LEA R6, P0, R18.reuse, R2.reuse, 0x1 ;  /* 0x000000021206b211 */ /* 0x0c1fe400078008ff */
[-C--:B------:R-:W-:Y:S02]  /*caf0*/  @!P4 LEA R10, P1, R19, R2.reuse, 0x1 ;  /* 0x00000002130ac211 */ /* 0x080fe400078208ff */
[----:B------:R-:W-:Y:S02]  /*cb00*/  @!P5 LEA R2, P2, R23, R2, 0x1 ;  /* 0x000000021702d211 */ /* 0x000fe400078408ff */
[-C--:B------:R-:W-:Y:S02]  /*cb10*/  @!P3 LEA.HI.X R7, R18, R0.reuse, R219, 0x1, P0 ;  /* 0x000000001207b211 */ /* 0x080fe400000f0cdb */
[-C--:B------:R-:W-:Y:S02]  /*cb20*/  @!P4 LEA.HI.X R11, R19, R0.reuse, R218, 0x1, P1 ;  /* 0x00000000130bc211 */ /* 0x080fe400008f0cda */
[----:B------:R-:W-:Y:S01]  /*cb30*/  @!P5 LEA.HI.X R3, R23, R0, R217, 0x1, P2 ;  /* 0x000000001703d211 */ /* 0x000fe200010f0cd9 */
[----:B------:R0:W-:Y:S04]  /*cb40*/  @!P3 ST.E.128 desc[UR60][R6.64], RZ ;  /* 0x000000ff0600b985 */ /* 0x0001e8000c101d3c */
[----:B------:R0:W-:Y:S04]  /*cb50*/  @!P4 ST.E.128 desc[UR60][R10.64], RZ ;  /* 0x000000ff0a00c985 */ /* 0x0001e8000c101d3c */
[----:B------:R0:W-:Y:S02]  /*cb60*/  @!P5 ST.E.128 desc[UR60][R2.64], RZ ;  /* 0x000000ff0200d985 */ /* 0x0001e4000c101d3c */
.L_x_3852:
[----:B------:R-:W-:Y:S05]  /*cb70*/  BSYNC B1 ;  /* 0x0000000000017941 */ /* 0x000fea0003800000 */
.L_x_3851:
[----:B0-----:R-:W-:Y:S01]  /*cb80*/  VIADD R0, R8, 0x60 ;  /* 0x0000006008007836 */ /* 0x001fe20000000000 */
[----:B------:R0:W0:Y:S04]  /*cb90*/  SHFL.IDX PT, R6, R5, 0x3, 0x181f ;  /* 0x00781f0005067f89 */ /* 0x00002800000e0000 */
[----:B------:R-:W-:Y:S01]  /*cba0*/  ISETP.GE.AND P0, PT, R0, R25, PT ;  /* 0x000000190000720c */ /* 0x000fe20003f06270 */
[----:B------:R0:W0:-:S12]  /*cbb0*/  SHFL.IDX PT, R2, R4, 0x3, 0x181f ;  /* 0x00781f0004027f89 */ /* 0x00001800000e0000 */
[----:B------:R-:W-:Y:S05]  /*cbc0*/  @P0 BRA `(.L_x_3843) ;  /* 0x0000000000340947 */ /* 0x000fea0003800000 */
[----:B------:R-:W-:Y:S02]  /*cbd0*/  ULDC UR4, c[0x0][0xac8] ;  /* 0x0002b20000047ab9 */ /* 0x000fe40000000800 */
[----:B------:R-:W-:Y:S02]  /*cbe0*/  ISETP.GE.AND P3, PT, R18, UR4, PT ;  /* 0x0000000412007c0c */ /* 0x000fe4000bf66270 */
[----:B------:R-:W-:Y:S02]  /*cbf0*/  ISETP.GE.AND P4, PT, R19, UR4, PT ;  /* 0x0000000413007c0c */ /* 0x000fe4000bf86270 */
[----:B------:R-:W-:-:S09]  /*cc00*/  ISETP.GE.AND P5, PT, R23, UR4, PT ;  /* 0x0000000417007c0c */ /* 0x000fd2000bfa6270 */
[CC--:B0-234-:R-:W-:Y:S02]  /*cc10*/  @!P3 LEA R4, P0, R18.reuse, R2.reuse, 0x1 ;  /* 0x000000021204b211 */ /* 0x0ddfe400078008ff */
        /* <DEDUP_REMOVED lines=8> */
.L_x_3843:
[----:B------:R-:W-:Y:S05]  /*cca0*/  BSYNC B0 ;  /* 0x0000000000007941 */ /* 0x000fea0003800000 */
.L_x_3834:
[----:B------:R-:W-:Y:S02]  /*ccb0*/  ULDC UR4, c[0x0][0xc3c] ;  /* 0x00030f0000047ab9 */ /* 0x000fe40000000800 */
[----:B-1----:R-:W-:-:S13]  /*ccc0*/  ISETP.GE.AND P0, PT, R43, UR4, PT ;  /* 0x000000042b007c0c */ /* 0x002fda000bf06270 */
[----:B------:R-:W-:Y:S05]  /*ccd0*/  @!P0 BRA `(.L_x_3853) ;  /* 0xffffff4000408947 */ /* 0x000fea000383ffff */
[----:B------:R-:W-:Y:S05]  /*cce0*/  EXIT ;  /* 0x000000000000794d */ /* 0x000fea0003800000 */
.L_x_3809:
[----:B------:R-:W-:-:S08]  /*ccf0*/  NOP ;  /* 0x0000000000007918 */ /* 0x000fd00000000000 */
[----:B0-----:R-:W0:-:S00]  /*cd00*/  USETMAXREG.DEALLOC.CTAPOOL 0x18 ;  /* 0x00000018000079c8 */ /* 0x001e0000080e0500 */
[----:B0-----:R-:W2:Y:S01]  /*cd10*/  LDL.LU R2, [R1+0x1c] ;  /* 0x00001c0001027983 */ /* 0x001ea20000300800 */
[----:B------:R-:W-:-:S06]  /*cd20*/  LOP3.LUT R0, R0, 0x3, RZ, 0xc0, !PT ;  /* 0x0000000300007812 */ /* 0x000fcc00078ec0ff */
[----:B------:R-:W0:Y:S02]  /*cd30*/  SHFL.IDX PT, R0, R0, RZ, 0x1f ;  /* 0x00001fff00007589 */ /* 0x000e2400000e0000 */
[----:B0-----:R-:W-:Y:S01]  /*cd40*/  ISETP.NE.AND P0, PT, R0, RZ, PT ;  /* 0x000000ff0000720c */ /* 0x001fe20003f05270 */
[----:B------:R-:W-:Y:S01]  /*cd50*/  IMAD.MOV.U32 R0, RZ, RZ, RZ ;  /* 0x000000ffff007224 */ /* 0x000fe200078e00ff */
        /* <DEDUP_REMOVED lines=11> */
.L_x_3854:
[----:B0-----:R-:W0:Y:S01]  /*ce10*/  S2R R2, SR_TID.X ;  /* 0x0000000000027919 */ /* 0x001e220000002100 */
[----:B------:R-:W-:Y:S01]  /*ce20*/  ULDC UR4, c[0x0][0xc3c] ;  /* 0x00030f0000047ab9 */ /* 0x000fe20000000800 */
[----:B------:R-:W1:Y:S01]  /*ce30*/  S2UR UR6, SR_CTAID.X ;  /* 0x00000000000679c3 */ /* 0x000e620000002500 */
        /* <DEDUP_REMOVED lines=31> */
[----:B------:R-:W-:Y:S01]  /*d030*/  IMAD.MOV.U32 R7, RZ, RZ, R4 ;  /* 0x000000ffff077224 */ /* 0x000fe200078e0004 */
[----:B-1----:R-:W-:-:S13]  /*d040*/  ISETP.GT.AND P6, PT, R4, UR6, PT ;  /* 0x0000000604007c0c */ /* 0x002fda000bfc4270 */
[----:B------:R-:W-:Y:S05]  /*d050*/  @P6 BRA `(.L_x_3856) ;  /* 0x0000000000a06947 */ /* 0x000fea0003800000 */
[----:B------:R-:W0:Y:S01]  /*d060*/  LDC R6, c[0x0][0xc3c] ;  /* 0x00030f00ff067b82 */ /* 0x000e220000000800 */
[----:B------:R-:W-:Y:S01]  /*d070*/  IMAD.MOV.U32 R4, RZ, RZ, R7 ;  /* 0x000000ffff047224 */ /* 0x000fe200078e0007 */
[----:B------:R-:W-:Y:S01]  /*d080*/  UMOV UR4, URZ ;  /* 0x0000003f00047c82 */ /* 0x000fe20008000000 */
[----:B------:R-:W-:Y:S01]  /*d090*/  ULDC UR7, c[0x0][0xc3c] ;  /* 0x00030f0000077ab9 */ /* 0x000fe20000000800 */
[----:B------:R-:W-:-:S05]  /*d0a0*/  ULDC UR5, c[0x0][0xc38] ;  /* 0x00030e0000057ab9 */ /* 0x000fca0000000800 */
.L_x_3860:
        /* <DEDUP_REMOVED lines=12> */
.L_x_3859:
[----:B------:R-:W-:Y:S05]  /*d170*/  BSYNC B0 ;  /* 0x0000000000007941 */ /* 0x000fea0003800000 */
.L_x_3858:
        /* <DEDUP_REMOVED lines=22> */
.L_x_3856:
        /* <DEDUP_REMOVED lines=16> */
.L_x_3861:
        /* <DEDUP_REMOVED lines=25> */
.L_x_3857:
[----:B------:R-:W-:Y:S02]  /*d570*/  IMAD.MOV.U32 R17, RZ, RZ, RZ ;  /* 0x000000ffff117224 */ /* 0x000fe400078e00ff */
[----:B------:R-:W-:Y:S02]  /*d580*/  IMAD.U32 R16, RZ, RZ, UR6 ;  /* 0x00000006ff107e24 */ /* 0x000fe4000f8e00ff */
[----:B------:R-:W-:-:S07]  /*d590*/  IMAD.MOV.U32 R18, RZ, RZ, RZ ;  /* 0x000000ffff127224 */ /* 0x000fce00078e00ff */
.L_x_3862:
[----:B------:R-:W-:-:S13]  /*d5a0*/  ISETP.NE.AND P0, PT, R5, RZ, PT ;  /* 0x000000ff0500720c */ /* 0x000fda0003f05270 */
[----:B------:R-:W0:Y:S01]  /*d5b0*/  @!P0 S2R R3, SR_CgaCtaId ;  /* 0x0000000000038919 */ /* 0x000e220000008800 */
[----:B------:R-:W-:-:S04]  /*d5c0*/  @!P0 MOV R0, 0x400 ;  /* 0x0000040000008802 */ /* 0x000fc80000000f00 */
[----:B0-----:R-:W-:-:S05]  /*d5d0*/  @!P0 LEA R0, R3, R0, 0x18 ;  /* 0x0000000003008211 */ /* 0x001fca00078ec0ff */
[----:B------:R0:W-:Y:S01]  /*d5e0*/  @!P0 STS.128 [R0+0x368d0], R16 ;  /* 0x0368d01000008388 */ /* 0x0001e20000000c00 */
[----:B------:R-:W-:Y:S06]  /*d5f0*/  BAR.ARV 0x5, 0x180 ;  /* 0x0146000000007b1d */ /* 0x000fec0000002000 */
.L_x_3855:
        /* <DEDUP_REMOVED lines=22> */
[----:B------:R-:W-:Y:S02]  /*d760*/  SHF.R.U32.HI R5, RZ, 0x3, R4 ;  /* 0x00000003ff057819 */ /* 0x000fe40000011604 */
[----:B------:R-:W-:Y:S02]  /*d770*/  MOV R4, UR4 ;  /* 0x0000000400047c02 */ /* 0x000fe40008000f00 */
[----:B------:R-:W-:Y:S01]  /*d780*/  LOP3.LUT R2, R5, 0x70, R2, 0xf8, !PT ;  /* 0x0000007005027812 */ /* 0x000fe200078ef802 */
[----:B------:R-:W-:Y:S02]  /*d790*/  IMAD.MOV.U32 R2, RZ, RZ, 0x1 ;  /* 0x00000001ff027424 */ /* 0x000fe400078e00ff */
[----:B------:R-:W-:Y:S01]  /*d7a0*/  IMAD R3, R3, 0x2, R4 ;  /* 0x0000000203037824 */ /* 0x000fe200078e0204 */
[----:B------:R-:W-:Y:S04]  /*d7b0*/  STL [R1+0x4], R4 ;  /* 0x0000040401007387 */ /* 0x000fe80000100800 */
[----:B------:R-:W-:Y:S04]  /*d7c0*/  STL [R1+0x24], R3 ;  /* 0x0000240301007387 */ /* 0x000fe80000100800 */
[----:B------:R-:W-:Y:S04]  /*d7d0*/  STL [R1+0x8], RZ ;  /* 0x000008ff01007387 */ /* 0x000fe80000100800 */
[----:B------:R0:W-:Y:S04]  /*d7e0*/  STL [R1+0x10], R2 ;  /* 0x0000100201007387 */ /* 0x0001e80000100800 */
[----:B------:R1:W-:Y:S01]  /*d7f0*/  STL [R1+0x50], RZ ;  /* 0x000050ff01007387 */ /* 0x0003e20000100800 */
[----:B0-----:R-:W-:-:S02]  /*d800*/  LOP3.LUT R2, R0, 0x40, RZ, 0xfc, !PT ;  /* 0x0000004000027812 */ /* 0x001fc400078efcff */
[----:B-1----:R-:W-:-:S07]  /*d810*/  LOP3.LUT R0, R0, 0x80, RZ, 0xfc, !PT ;  /* 0x0000008000007812 */ /* 0x002fce00078efcff */
.L_x_3969:
[----:B0--3--:R-:W0:Y:S02]  /*d820*/  LDC.64 R2, c[0x0][0xc88] ;  /* 0x00032200ff027b82 */ /* 0x009e240000000a00 */
[----:B0-----:R-:W-:-:S05]  /*d830*/  IMAD.WIDE R2, R19, 0x4, R2 ;  /* 0x0000000413027825 */ /* 0x001fca00078e0202 */
[----:B------:R-:W2:Y:S01]  /*d840*/  LDG.E R11, desc[UR60][R2.64] ;  /* 0x0000003c020b7981 */ /* 0x000ea2000c1e1900 */
[----:B------:R-:W-:Y:S05]  /*d850*/  YIELD ;  /* 0x0000000000007946 */ /* 0x000fea0003800000 */
[----:B------:R-:W-:Y:S01]  /*d860*/  ULDC.64 UR4, c[0x0][0xa28] ;  /* 0x00028a0000047ab9 */ /* 0x000fe20000000a00 */
[----:B------:R-:W-:Y:S01]  /*d870*/  IMAD.MOV.U32 R0, RZ, RZ, RZ ;  /* 0x000000ffff007224 */ /* 0x000fe200078e00ff */
[----:B------:R-:W-:Y:S01]  /*d880*/  ISETP.NE.U32.AND P0, PT, RZ, UR4, PT ;  /* 0x00000004ff007c0c */ /* 0x000fe2000bf05070 */
[----:B------:R-:W-:Y:S01]  /*d890*/  IMAD.MOV.U32 R6, RZ, RZ, RZ ;  /* 0x000000ffff067224 */ /* 0x000fe200078e00ff */
[----:B------:R-:W-:Y:S01]  /*d8a0*/  ULDC.64 UR6, c[0x0][0xa18] ;  /* 0x0002860000067ab9 */ /* 0x000fe20000000a00 */
[----:B------:R-:W-:Y:S01]  /*d8b0*/  ULDC.64 UR8, c[0x0][0xa08] ;  /* 0x0002820000087ab9 */ /* 0x000fe20000000a00 */
[----:B------:R-:W-:-:S02]  /*d8c0*/  ISETP.NE.AND.EX P0, PT, RZ, UR5, PT, P0 ;  /* 0x00000005ff007c0c */ /* 0x000fc4000bf05300 */
        /* <DEDUP_REMOVED lines=9> */
[----:B-1---5:R1:W5:Y:S01]  /*d960*/  @P0 LDG.E R0, desc[UR60][R2.64] ;  /* 0x0000003c02000981 */ /* 0x022362000c1e1900 */
[----:B------:R-:W-:Y:S01]  /*d970*/  ISETP.NE.AND.EX P1, PT, RZ, UR5, PT, P1 ;  /* 0x00000005ff007c0c */ /* 0x000fe2000bf25310 */
[----:B----4-:R-:W-:Y:S01]  /*d980*/  IMAD.MOV.U32 R8, RZ, RZ, RZ ;  /* 0x000000ffff087224 */ /* 0x010fe200078e00ff */
[----:B------:R-:W-:Y:S01]  /*d990*/  ISETP.NE.U32.AND P2, PT, RZ, UR6, PT ;  /* 0x00000006ff007c0c */ /* 0x000fe2000bf45070 */
[----:B------:R-:W-:Y:S01]  /*d9a0*/  STL [R1], R10 ;  /* 0x0000000a01007387 */ /* 0x000fe20000100800 */
[----:B------:R-:W-:Y:S02]  /*d9b0*/  ISETP.NE.U32.AND P0, PT, RZ, UR8, PT ;  /* 0x00000008ff007c0c */ /* 0x000fe4000bf05070 */
[----:B------:R-:W-:Y:S01]  /*d9c0*/  ISETP.NE.AND.EX P2, PT, RZ, UR7, PT, P2 ;  /* 0x00000007ff007c0c */ /* 0x000fe2000bf45320 */
[----:B------:R-:W-:Y:S01]  /*d9d0*/  STL [R1+0x20], R9 ;  /* 0x0000200901007387 */ /* 0x000fe20000100800 */
[----:B------:R-:W-:Y:S02]  /*d9e0*/  ISETP.NE.AND.EX P0, PT, RZ, UR9, PT, P0 ;  /* 0x00000009ff007c0c */ /* 0x000fe4000bf05300 */
[----:B-1----:R-:W-:-:S02]  /*d9f0*/  IADD3 R2, P3, R10, UR4, RZ ;  /* 0x000000040a027c10 */ /* 0x002fc4000ff7e0ff */
[----:B0-----:R-:W-:Y:S02]  /*da00*/  IADD3 R4, P4, R10, UR8, RZ ;  /* 0x000000080a047c10 */ /* 0x001fe4000ff9e0ff */
        /* <DEDUP_REMOVED lines=8> */
[----:B0-----:R-:W-:-:S04]  /*da90*/  @P2 IADD3 R6, P3, R10, UR6, RZ ;  /* 0x000000060a062c10 */ /* 0x001fc8000ff7e0ff */
        /* <DEDUP_REMOVED lines=8> */
[----:B0-----:R-:W-:Y:S01]  /*db20*/  IMAD.U32 R6, RZ, RZ, UR4 ;  /* 0x00000004ff067e24 */ /* 0x001fe2000f8e00ff */
[----:B--2---:R0:W-:Y:S01]  /*db30*/  STL [R1+0x3c], R12 ;  /* 0x00003c0c01007387 */ /* 0x0041e20000100800 */
[----:B------:R-:W-:Y:S05]  /*db40*/  @P2 BRA `(.L_x_3864) ;  /* 0x0000000000142947 */ /* 0x000fea0003800000 */
[----:B------:R-:W-:Y:S05]  /*db50*/  @!P1 BRA `(.L_x_3864) ;  /* 0x0000000000109947 */ /* 0x000fea0003800000 */
[----:B------:R-:W2:Y:S04]  /*db60*/  LDG.E R7, desc[UR60][R2.64] ;  /* 0x0000003c02077981 */ /* 0x000ea8000c1e1900 */
[----:B------:R-:W2:Y:S02]  /*db70*/  LDG.E R2, desc[UR60][R2.64+0x4] ;  /* 0x0000043c02027981 */ /* 0x000ea4000c1e1900 */
[----:B--2---:R-:W-:-:S05]  /*db80*/  IMAD.IADD R2, R2, 0x1, -R7 ;  /* 0x0000000102027824 */ /* 0x004fca00078e0a07 */
[----:B------:R1:W-:Y:S02]  /*db90*/  STL [R1+0x3c], R2 ;  /* 0x00003c0201007387 */ /* 0x0003e40000100800 */
.L_x_3864:
[----:B-1----:R-:W-:Y:S01]  /*dba0*/  IMAD.MOV.U32 R2, RZ, RZ, R11 ;  /* 0x000000ffff027224 */ /* 0x002fe200078e000b */
[----:B------:R-:W-:Y:S01]  /*dbb0*/  ULDC.64 UR4, c[0x0][0xa20] ;  /* 0x0002880000047ab9 */ /* 0x000fe20000000a00 */
[----:B-----5:R-:W-:Y:S01]  /*dbc0*/  IMAD.IADD R3, R8, 0x1, R0 ;  /* 0x0000000108037824 */ /* 0x020fe200078e0200 */
[----:B------:R-:W-:Y:S02]  /*dbd0*/  ISETP.NE.U32.AND P1, PT, RZ, UR4, PT ;  /* 0x00000004ff007c0c */ /* 0x000fe4000bf25070 */
[----:B------:R1:W-:Y:S02]  /*dbe0*/  STL [R1+0xc], R2 ;  /* 0x00000c0201007387 */ /* 0x0003e40000100800 */
[----:B------:R-:W-:Y:S02]  /*dbf0*/  ISETP.NE.AND.EX P1, PT, RZ, UR5, PT, P1 ;  /* 0x00000005ff007c0c */ /* 0x000fe4000bf25310 */
[----:B------:R1:W-:Y:S11]  /*dc00*/  STL [R1+0x18], R3 ;  /* 0x0000180301007387 */ /* 0x0003f60000100800 */
[----:B-1----:R-:W-:Y:S05]  /*dc10*/  @!P1 BRA `(.L_x_3865) ;  /* 0x0000000000109947 */ /* 0x002fea0003800000 */
[----:B------:R-:W-:-:S04]  /*dc20*/  IADD3 R6, P0, R10, UR4, RZ ;  /* 0x000000040a067c10 */ /* 0x000fc8000ff1e0ff */
[----:B------:R-:W-:-:S05]  /*dc30*/  IADD3.X R7, R9, UR5, RZ, P0, !PT ;  /* 0x0000000509077c10 */ /* 0x000fca00087fe4ff */
[----:B------:R1:W5:Y:S01]  /*dc40*/  LDG.E R6, desc[UR60][R6.64] ;  /* 0x0000003c06067981 */ /* 0x000362000c1e1900 */
[----:B------:R-:W-:Y:S05]  /*dc50*/  BRA `(.L_x_3866) ;  /* 0x0000000000107947 */ /* 0x000fea0003800000 */
.L_x_3865:
[----:B------:R-:W-:Y:S05]  /*dc60*/  @!P0 BRA `(.L_x_3866) ;  /* 0x00000000000c8947 */ /* 0x000fea0003800000 */
[----:B------:R-:W2:Y:S04]  /*dc70*/  LDG.E R6, desc[UR60][R4.64] ;  /* 0x0000003c04067981 */ /* 0x000ea8000c1e1900 */
[----:B------:R-:W2:Y:S02]  /*dc80*/  LDG.E R4, desc[UR60][R4.64+0x4] ;  /* 0x0000043c04047981 */ /* 0x000ea4000c1e1900 */
[----:B--2---:R-:W-:-:S07]  /*dc90*/  IMAD.IADD R6, R4, 0x1, -R6 ;  /* 0x0000000104067824 */ /* 0x004fce00078e0a06 */
.L_x_3866:
[----:B-----5:R-:W-:Y:S01]  /*dca0*/  IMAD.IADD R0, R6, 0x1, -R0 ;  /* 0x0000000106007824 */ /* 0x020fe200078e0a00 */
[----:B------:R-:W-:Y:S01]  /*dcb0*/  BSSY B7, `(.L_x_3867) ;  /* 0x000047a000077945 */ /* 0x000fe20003800000 */
[----:B------:R-:W-:Y:S02]  /*dcc0*/  IMAD.MOV.U32 R2, RZ, RZ, RZ ;  /* 0x000000ffff027224 */ /* 0x000fe400078e00ff */
[C---:B------:R-:W-:Y:S01]  /*dcd0*/  VIADD R3, R0.reuse, 0x6f ;  /* 0x0000006f00037836 */ /* 0x040fe20000000000 */
[----:B------:R2:W-:Y:S01]  /*dce0*/  STL [R1+0x40], R0 ;  /* 0x0000400001007387 */ /* 0x0005e20000100800 */
[----:B------:R-:W-:Y:S02]  /*dcf0*/  ISETP.GT.AND P0, PT, R0, RZ, PT ;  /* 0x000000ff0000720c */ /* 0x000fe40003f04270 */
[----:B------:R-:W-:-:S05]  /*dd00*/  IMAD.HI R2, R3, -0x6db6db6d, R2 ;  /* 0x9249249303027827 */ /* 0x000fca00078e0202 */
[----:B--2---:R-:W-:-:S04]  /*dd10*/  SHF.R.U32.HI R0, RZ, 0x1f, R2 ;  /* 0x0000001fff007819 */ /* 0x004fc80000011602 */
[----:B------:R-:W-:-:S05]  /*dd20*/  LEA.HI.SX32 R0, R2, R0, 0x1a ;  /* 0x0000000002007211 */ /* 0x000fca00078fd2ff */
[----:B------:R2:W-:Y:S01]  /*dd30*/  STL [R1+0x30], R0 ;  /* 0x0000300001007387 */ /* 0x0005e20000100800 */
[----:B------:R-:W-:Y:S05]  /*dd40*/  @P0 BRA `(.L_x_3868) ;  /* 0x0000000000440947 */ /* 0x000fea0003800000 */
[----:B------:R-:W3:Y:S02]  /*dd50*/  S2R R4, SR_TID.X ;  /* 0x0000000000047919 */ /* 0x000ee40000002100 */
[----:B---3--:R-:W-:-:S04]  /*dd60*/  LOP3.LUT R4, R4, 0x7f, RZ, 0xc0, !PT ;  /* 0x0000007f04047812 */ /* 0x008fc800078ec0ff */
[----:B------:R-:W-:-:S13]  /*dd70*/  ISETP.NE.AND P0, PT, R4, RZ, PT ;  /* 0x000000ff0400720c */ /* 0x000fda0003f05270 */
[----:B------:R-:W-:Y:S05]  /*dd80*/  @P0 BRA `(.L_x_3869) ;  /* 0x0000004400b00947 */ /* 0x000fea0003800000 */
[----:B------:R-:W3:Y:S01]  /*dd90*/  S2R R3, SR_LANEID ;  /* 0x0000000000037919 */ /* 0x000ee20000000000 */
[----:B------:R-:W-:Y:S02]  /*dda0*/  VOTEU.ANY UR4, UPT, PT ;  /* 0x0000000000047886 */ /* 0x000fe400038e0100 */
[----:B--2---:R-:W3:Y:S08]  /*ddb0*/  FLO.U32 R0, UR4 ;  /* 0x0000000400007d00 */ /* 0x004ef000080e0000 */
[----:B------:R-:W2:Y:S01]  /*ddc0*/  POPC R5, UR4 ;  /* 0x0000000400057d09 */ /* 0x000ea20008000000 */
[----:B---3--:R-:W-:-:S02]  /*ddd0*/  ISETP.EQ.U32.AND P0, PT, R0, R3, PT ;  /* 0x000000030000720c */ /* 0x008fc40003f02070 */
[----:B------:R-:W2:Y:S11]  /*dde0*/  LDC.64 R2, c[0x0][0xc60] ;  /* 0x00031800ff027b82 */ /* 0x000eb60000000a00 */
[----:B--2---:R-:W2:Y:S01]  /*ddf0*/  @P0 ATOMG.E.ADD.STRONG.GPU PT, R3, desc[UR60][R2.64], R5 ;  /* 0x00000005020309a8 */ /* 0x004ea200081ee1fc */
[----:B------:R-:W3:Y:S02]  /*de00*/  S2R R4, SR_LTMASK ;  /* 0x0000000000047919 */ /* 0x000ee40000003900 */
[----:B---3--:R-:W-:-:S04]  /*de10*/  LOP3.LUT R4, R4, UR4, RZ, 0xc0, !PT ;  /* 0x0000000404047c12 */ /* 0x008fc8000f8ec0ff */
[----:B-1----:R-:W1:Y:S01]  /*de20*/  POPC R7, R4 ;  /* 0x0000000400077309 */ /* 0x002e620000000000 */
[----:B--2---:R-:W1:Y:S02]  /*de30*/  SHFL.IDX PT, R0, R3, R0, 0x1f ;  /* 0x00001f0003007589 */ /* 0x004e6400000e0000 */
[----:B-1----:R-:W-:Y:S01]  /*de40*/  IADD3 R16, R0, UR36, R7 ;  /* 0x0000002400107c10 */ /* 0x002fe2000fffe007 */
[----:B------:R-:W-:Y:S06]  /*de50*/  BRA `(.L_x_3869) ;  /* 0x00000044007c7947 */ /* 0x000fec0003800000 */
.L_x_3868:
[----:B--2---:R-:W2:Y:S01]  /*de60*/  LDL R0, [R1+0x4] ;  /* 0x0000040001007983 */ /* 0x004ea20000100800 */
        /* <DEDUP_REMOVED lines=12> */
[----:B-1----:R-:W-:-:S02]  /*df30*/  IMAD.U32 R7, RZ, RZ, UR9 ;  /* 0x00000009ff077e24 */ /* 0x002fc4000f8e00ff */
[----:B------:R-:W-:Y:S02]  /*df40*/  IMAD.U32 R10, RZ, RZ, UR4 ;  /* 0x00000004ff0a7e24 */ /* 0x000fe4000f8e00ff */
[----:B------:R-:W-:Y:S02]  /*df50*/  IMAD.U32 R11, RZ, RZ, UR5 ;  /* 0x00000005ff0b7e24 */ /* 0x000fe4000f8e00ff */
[----:B------:R-:W-:Y:S02]  /*df60*/  IMAD.MOV.U32 R8, RZ, RZ, 0x70 ;  /* 0x00000070ff087424 */ /* 0x000fe400078e00ff */
[----:B0-----:R-:W-:Y:S02]  /*df70*/  IMAD.MOV.U32 R12, RZ, RZ, 0x1 ;  /* 0x00000001ff0c7424 */ /* 0x001fe400078e00ff */
[----:B------:R-:W-:-:S07]  /*df80*/  IMAD.MOV.U32 R13, RZ, RZ, RZ ;  /* 0x000000ffff0d7224 */ /* 0x000fce00078e00ff */
[----:B------:R-:W-:-:S07]  /*df90*/  LEPC R20, `(.L_x_3871) ;  /* 0x000000001014794e */ /* 0x000fce0000000000 */
[----:B--2---:R-:W-:Y:S05]  /*dfa0*/  CALL.ABS.NOINC R2 ;  /* 0x0000000002007343 */ /* 0x004fea0003c00000 */
.L_x_3871:
[----:B------:R-:W-:Y:S05]  /*dfb0*/  BSYNC B6 ;  /* 0x0000000000067941 */ /* 0x000fea0003800000 */
.L_x_3870:
        /* <DEDUP_REMOVED lines=9> */
[----:B------:R2:W3:Y:S01]  /*e050*/  LDC.64 R2, c[0x4][R0] ;  /* 0x0100000000027b82 */ /* 0x0004e20000000a00 */
[----:B------:R-:W-:Y:S02]  /*e060*/  IMAD.U32 R4, RZ, RZ, UR6 ;  /* 0x00000006ff047e24 */ /* 0x000fe4000f8e00ff */
[----:B------:R-:W-:Y:S02]  /*e070*/  IMAD.U32 R5, RZ, RZ, UR7 ;  /* 0x00000007ff057e24 */ /* 0x000fe4000f8e00ff */
[----:B------:R-:W-:Y:S02]  /*e080*/  IMAD.U32 R6, RZ, RZ, UR8 ;  /* 0x00000008ff067e24 */ /* 0x000fe4000f8e00ff */
[----:B-1----:R-:W-:-:S02]  /*e090*/  IMAD.U32 R7, RZ, RZ, UR9 ;  /* 0x00000009ff077e24 */ /* 0x002fc4000f8e00ff */
[----:B------:R-:W-:Y:S02]  /*e0a0*/  IMAD.U32 R10, RZ, RZ, UR4 ;  /* 0x00000004ff0a7e24 */ /* 0x000fe4000f8e00ff */
[----:B------:R-:W-:Y:S02]  /*e0b0*/  IMAD.U32 R11, RZ, RZ, UR5 ;  /* 0x00000005ff0b7e24 */ /* 0x000fe4000f8e00ff */
[----:B------:R-:W-:Y:S02]  /*e0c0*/  IMAD.MOV.U32 R8, RZ, RZ, 0x70 ;  /* 0x00000070ff087424 */ /* 0x000fe400078e00ff */
[----:B0-----:R-:W-:Y:S02]  /*e0d0*/  IMAD.MOV.U32 R12, RZ, RZ, 0x1 ;  /* 0x00000001ff0c7424 */ /* 0x001fe400078e00ff */
[----:B--2---:R-:W-:-:S07]  /*e0e0*/  IMAD.MOV.U32 R13, RZ, RZ, RZ ;  /* 0x000000ffff0d7224 */ /* 0x004fce00078e00ff */
[----:B------:R-:W-:-:S07]  /*e0f0*/  LEPC R20, `(.L_x_3874) ;  /* 0x000000001014794e */ /* 0x000fce0000000000 */
[----:B---3--:R-:W-:Y:S05]  /*e100*/  CALL.ABS.NOINC R2 ;  /* 0x0000000002007343 */ /* 0x008fea0003c00000 */
.L_x_3874:
        /* <DEDUP_REMOVED lines=16> */
.L_x_3873:
[----:B------:R-:W-:Y:S05]  /*e210*/  BSYNC B6 ;  /* 0x0000000000067941 */ /* 0x000fea0003800000 */
.L_x_3872:
[----:B------:R-:W2:Y:S01]  /*e220*/  LDL.LU R2, [R1] ;  /* 0x0000000001027983 */ /* 0x000ea20000300800 */
[----:B------:R-:W-:-:S03]  /*e230*/  ULDC.64 UR4, c[0x0][0x9f8] ;  /* 0x00027e0000047ab9 */ /* 0x000fc60000000a00 */
[----:B------:R-:W3:Y:S04]  /*e240*/  LDL.LU R4, [R1+0x20] ;  /* 0x0000200001047983 */ /* 0x000ee80000300800 */
[----:B-1----:R-:W4:Y:S01]  /*e250*/  LDL R7, [R1+0xc] ;  /* 0x00000c0001077983 */ /* 0x002f220000100800 */
[----:B------:R-:W-:-:S03]  /*e260*/  ISETP.NE.U32.AND P0, PT, RZ, UR4, PT ;  /* 0x00000004ff007c0c */ /* 0x000fc6000bf05070 */
[----:B------:R-:W5:Y:S01]  /*e270*/  LDL R0, [R1+0x30] ;  /* 0x0000300001007983 */ /* 0x000f620000100800 */
[----:B------:R-:W-:-:S13]  /*e280*/  ISETP.NE.AND.EX P0, PT, RZ, UR5, PT, P0 ;  /* 0x00000005ff007c0c */ /* 0x000fda000bf05300 */
[----:B--2---:R-:W-:-:S04]  /*e290*/  @P0 IADD3 R2, P1, R2, UR4, RZ ;  /* 0x0000000402020c10 */ /* 0x004fc8000ff3e0ff */
[----:B---3--:R-:W-:Y:S01]  /*e2a0*/  @P0 IADD3.X R3, R4, UR5, RZ, P1, !PT ;  /* 0x0000000504030c10 */ /* 0x008fe20008ffe4ff */
[----:B------:R-:W-:-:S04]  /*e2b0*/  ULDC.64 UR4, c[0x0][0xa08] ;  /* 0x0002820000047ab9 */ /* 0x000fc80000000a00 */
[----:B----4-:R1:W2:Y:S01]  /*e2c0*/  @P0 LDG.E R7, desc[UR60][R2.64] ;  /* 0x0000003c02070981 */ /* 0x0102a2000c1e1900 */
[----:B-----5:R-:W-:Y:S01]  /*e2d0*/  VIADD R9, R0, 0xffffffff ;  /* 0xffffffff00097836 */ /* 0x020fe20000000000 */
[----:B-1----:R-:W1:Y:S01]  /*e2e0*/  LDC.64 R2, c[0x0][0x418] ;  /* 0x00010600ff027b82 */ /* 0x002e620000000a00 */
[----:B--2---:R-:W-:Y:S01]  /*e2f0*/  SHF.R.S32.HI R8, RZ, 0x1f, R7 ;  /* 0x0000001fff087819 */ /* 0x004fe20000011407 */
[----:B------:R2:W-:Y:S04]  /*e300*/  @P0 STL [R1+0xc], R7 ;  /* 0x00000c0701000387 */ /* 0x0005e80000100800 */
[----:B------:R2:W-:Y:S04]  /*e310*/  STL [R1+0x2c], R9 ;  /* 0x00002c0901007387 */ /* 0x0005e80000100800 */
        /* <DEDUP_REMOVED lines=10> */
.L_x_3985:
[----:B-1----:R-:W3:Y:S01]  /*e3c0*/  LDL.LU R4, [R1+0x1c] ;  /* 0x00001c0001047983 */ /* 0x002ee20000300800 */
[----:B------:R-:W-:Y:S02]  /*e3d0*/  PLOP3.LUT P1, PT, PT, PT, PT, 0x8, 0x0 ;  /* 0x000000000000781c */ /* 0x000fe40003f2e170 */
[----:B--2---:R-:W-:Y:S01]  /*e3e0*/  ISETP.NE.AND P0, PT, R14, RZ, PT ;  /* 0x000000ff0e00720c */ /* 0x004fe20003f05270 */
[----:B------:R1:W-:Y:S01]  /*e3f0*/  STL [R1], R0 ;  /* 0x0000000001007387 */ /* 0x0003e20000100800 */
[----:B---3--:R-:W-:-:S09]  /*e400*/  LOP3.LUT R4, R4, 0xfffffffe, RZ, 0xc0, !PT ;  /* 0xfffffffe04047812 */ /* 0x008fd200078ec0ff */
[----:B------:R-:W-:-:S05]  /*e410*/  @P1 LOP3.LUT R4, R4, 0x1, RZ, 0xfc, !PT ;  /* 0x0000000104041812 */ /* 0x000fca00078efcff */
[----:B------:R1:W-:Y:S01]  /*e420*/  STL [R1+0x1c], R4 ;  /* 0x00001c0401007387 */ /* 0x0003e20000100800 */
[----:B------:R-:W-:Y:S05]  /*e430*/  @P0 BRA `(.L_x_3876) ;  /* 0x0000000400500947 */ /* 0x000fea0003800000 */
[----:B------:R-:W-:-:S03]  /*e440*/  UMOV UR4, 0xffffffff ;  /* 0xffffffff00047882 */ /* 0x000fc60000000000 */
[----:B------:R-:W-:Y:S05]  /*e450*/  BRA.DIV UR4, `(.L_x_3877) ;  /* 0x0000005204187947 */ /* 0x000fea000b800000 */
[----:B------:R-:W-:-:S13]  /*e460*/  ELECT P6, URZ, PT ;  /* 0x00000000003f782f */ /* 0x000fda00038c0000 */
.L_x_3988:
[----:B------:R-:W-:Y:S05]  /*e470*/  @!P6 BRA `(.L_x_3876) ;  /* 0x000000040040e947 */ /* 0x000fea0003800000 */
[----:B------:R2:W-:Y:S01]  /*e480*/  STL [R1+0x14], R9 ;  /* 0x0000140901007387 */ /* 0x0005e20000100800 */
[----:B------:R-:W-:-:S04]  /*e490*/  ISETP.NE.U32.AND P0, PT, R2, RZ, PT ;  /* 0x000000ff0200720c */ /* 0x000fc80003f05070 */
[----:B------:R-:W-:-:S13]  /*e4a0*/  ISETP.NE.AND.EX P0, PT, R3, RZ, PT, P0 ;  /* 0x000000ff0300720c */ /* 0x000fda0003f05300 */
[----:B--2---:R-:W-:Y:S05]  /*e4b0*/  @!P0 BRA `(.L_x_3878) ;  /* 0x0000000000508947 */ /* 0x004fea0003800000 */
[----:B------:R-:W2:Y:S01]  /*e4c0*/  LDC R6, c[0x0][0x43c] ;  /* 0x00010f00ff067b82 */ /* 0x000ea20000000800 */
[----:B-1----:R-:W-:Y:S01]  /*e4d0*/  IMAD.MOV.U32 R0, RZ, RZ, R9 ;  /* 0x000000ffff007224 */ /* 0x002fe200078e0009 */
[----:B------:R-:W-:Y:S01]  /*e4e0*/  ULDC.64 UR4, c[0x0][0x428] ;  /* 0x00010a0000047ab9 */ /* 0x000fe20000000a00 */
[----:B--2---:R-:W-:-:S13]  /*e4f0*/  ISETP.NE.AND P0, PT, R6, 0x1, PT ;  /* 0x000000010600780c */ /* 0x004fda0003f05270 */
        /* <DEDUP_REMOVED lines=14> */
[----:B------:R-:W2:Y:S04]  /*e5e0*/  LDG.E R0, desc[UR60][R2.64] ;  /* 0x0000003c02007981 */ /* 0x000ea8000c1e1900 */
[----:B--2---:R2:W-:Y:S02]  /*e5f0*/  STL [R1], R0 ;  /* 0x0000000001007387 */ /* 0x0045e40000100800 */
.L_x_3878:
[----:B------:R-:W3:Y:S04]  /*e600*/  LDL R7, [R1+0x4] ;  /* 0x0000040001077983 */ /* 0x000ee80000100800 */
[----:B-12---:R-:W3:Y:S04]  /*e610*/  LDL R0, [R1+0x8] ;  /* 0x0000080001007983 */ /* 0x006ee80000100800 */
[----:B------:R-:W2:Y:S01]  /*e620*/  LDL R2, [R1+0x10] ;  /* 0x0000100001027983 */ /* 0x000ea20000100800 */
[----:B---3--:R-:W-:Y:S01]  /*e630*/  IMAD R0, R0, 0x8, R7 ;  /* 0x0000000800007824 */ /* 0x008fe200078e0207 */
[----:B--2---:R-:W-:-:S04]  /*e640*/  SHF.L.U32 R2, R2, 0x1f, RZ ;  /* 0x0000001f02027819 */ /* 0x004fc800000006ff */
[----:B------:R-:W1:Y:S02]  /*e650*/  SYNCS.PHASECHK.TRANS64.TRYWAIT P0, [R0+URZ+0x36840], R2 ;  /* 0x03684002000075a7 */ /* 0x000e64000800017f */
[----:B-1----:R-:W-:Y:S05]  /*e660*/  @!P0 BRA `(.L_x_3879) ;  /* 0x0000004c00b48947 */ /* 0x002fea0003800000 */
.L_x_3989:
        /* <DEDUP_REMOVED lines=11> */
.L_x_3880:
[----:B------:R-:W2:Y:S04]  /*e720*/  LDL R7, [R1+0x4] ;  /* 0x0000040001077983 */ /* 0x000ea80000100800 */
[----:B------:R-:W2:Y:S04]  /*e730*/  LDL R6, [R1+0x8] ;  /* 0x0000080001067983 */ /* 0x000ea80000100800 */
[----:B------:R-:W3:Y:S04]  /*e740*/  LDL R5, [R1+0x14] ;  /* 0x0000140001057983 */ /* 0x000ee80000100800 */
[----:B------:R-:W4:Y:S04]  /*e750*/  LDL R4, [R1+0x18] ;  /* 0x0000180001047983 */ /* 0x000f280000100800 */
[----:B------:R-:W5:Y:S04]  /*e760*/  LDL R3, [R1] ;  /* 0x0000000001037983 */ /* 0x000f680000100800 */
[----:B-1----:R-:W5:Y:S01]  /*e770*/  LDL.LU R2, [R1+0x1c] ;  /* 0x00001c0001027983 */ /* 0x002f620000300800 */
[----:B------:R-:W-:Y:S01]  /*e780*/  R2UR UR9, R0 ;  /* 0x00000000000972ca */ /* 0x000fe200000e0000 */
[----:B------:R-:W-:Y:S01]  /*e790*/  UIADD3 UR4, UP0, UR38, 0x370, URZ ;  /* 0x0000037026047890 */ /* 0x000fe2000ff1e03f */
[----:B------:R-:W-:Y:S01]  /*e7a0*/  R2UR UR12, R18 ;  /* 0x00000000120c72ca */ /* 0x000fe200000e0000 */
[----:B------:R-:W-:Y:S01]  /*e7b0*/  UMOV UR10, URZ ;  /* 0x0000003f000a7c82 */ /* 0x000fe20008000000 */
[----:B------:R-:W-:Y:S01]  /*e7c0*/  PLOP3.LUT P0, PT, PT, PT, PT, 0x80, 0x0 ;  /* 0x000000000000781c */ /* 0x000fe20003f0f070 */
[----:B------:R-:W-:Y:S01]  /*e7d0*/  UMOV UR6, 0x0 ;  /* 0x0000000000067882 */ /* 0x000fe20000000000 */
[----:B------:R-:W-:Y:S01]  /*e7e0*/  UMOV UR7, 0x14f00000 ;  /* 0x14f0000000077882 */ /* 0x000fe20000000000 */
[----:B------:R-:W-:-:S06]  /*e7f0*/  UMOV UR16, 0x40 ;  /* 0x0000004000107882 */ /* 0x000fcc0000000000 */
[----:B------:R-:W-:Y:S01]  /*e800*/  UIADD3 UR9, UR9, 0x36830, URZ ;  /* 0x0003683009097890 */ /* 0x000fe2000fffe03f */
[----:B--2---:R-:W-:Y:S01]  /*e810*/  IMAD R0, R6, 0xa800, R7 ;  /* 0x0000a80006007824 */ /* 0x004fe200078e0207 */
[----:B---3--:R-:W-:-:S04]  /*e820*/  R2UR UR11, R5 ;  /* 0x00000000050b72ca */ /* 0x008fc800000e0000 */
[----:B------:R-:W-:Y:S02]  /*e830*/  R2UR UR8, R0 ;  /* 0x00000000000872ca */ /* 0x000fe400000e0000 */
[----:B----4-:R-:W-:Y:S02]  /*e840*/  R2UR UR5, R4 ;  /* 0x00000000040572ca */ /* 0x010fe400000e0000 */
[----:B-----5:R-:W-:Y:S02]  /*e850*/  R2UR UR13, R3 ;  /* 0x00000000030d72ca */ /* 0x020fe400000e0000 */
[----:B------:R-:W-:-:S07]  /*e860*/  LOP3.LUT R2, R2, 0xfffffffe, RZ, 0xc0, !PT ;  /* 0xfffffffe02027812 */ /* 0x000fce00078ec0ff */
[----:B------:R-:W-:Y:S01]  /*e870*/  UIADD3 UR14, UR8, 0x21400, URZ ;  /* 0x00021400080e7890 */ /* 0x000fe2000fffe03f */
[----:B------:R-:W-:Y:S01]  /*e880*/  @P0 LOP3.LUT R2, R2, 0x1, RZ, 0xfc, !PT ;  /* 0x0000000102020812 */ /* 0x000fe200078efcff */
[----:B------:R-:W-:Y:S02]  /*e890*/  UIMAD UR11, UR11, 0x70, UR5 ;  /* 0x000000700b0b78a4 */ /* 0x000fe4000f8e0205 */
[----:B------:R-:W-:Y:S02]  /*e8a0*/  UIADD3.X UR5, URZ, UR39, URZ, UP0, !UPT ;  /* 0x000000273f057290 */ /* 0x000fe400087fe43f */
[----:B------:R-:W-:Y:S01]  /*e8b0*/  UIADD3 UR15, UR8, 0x24c00, URZ ;  /* 0x00024c00080f7890 */ /* 0x000fe2000fffe03f */
[----:B------:R2:W-:Y:S01]  /*e8c0*/  STL [R1+0x1c], R2 ;  /* 0x00001c0201007387 */ /* 0x0005e20000100800 */
[----:B------:R-:W-:-:S03]  /*e8d0*/  UIADD3 UR17, UR8, 0x28400, URZ ;  /* 0x0002840008117890 */ /* 0x000fc6000fffe03f */
[----:B------:R-:W-:Y:S01]  /*e8e0*/  UMOV UR8, UR14 ;  /* 0x0000000e00087c82 */ /* 0x000fe20008000000 */
[----:B------:R-:W-:Y:S01]  /*e8f0*/  UMOV UR14, 0x80 ;  /* 0x00000080000e7882 */ /* 0x000fe20000000000 */
[----:B------:R1:W-:Y:S02]  /*e900*/  UTMALDG.4D [UR8], [UR4], desc[UR6] ;  /* 0x00000608040075b4 */ /* 0x0003e40008019000 */
[----:B-1----:R-:W-:Y:S01]  /*e910*/  UMOV UR8, UR15 ;  /* 0x0000000f00087c82 */ /* 0x002fe20008000000 */
[----:B------:R-:W-:Y:S02]  /*e920*/  UMOV UR10, UR16 ;  /* 0x00000010000a7c82 */ /* 0x000fe40008000000 */
[----:B------:R1:W-:Y:S02]  /*e930*/  UTMALDG.4D [UR8], [UR4], desc[UR6] ;  /* 0x00000608040075b4 */ /* 0x0003e40008019000 */
[----:B-1----:R-:W-:Y:S01]  /*e940*/  UMOV UR8, UR17 ;  /* 0x0000001100087c82 */ /* 0x002fe20008000000 */
[----:B------:R-:W-:-:S02]  /*e950*/  UMOV UR10, UR14 ;  /* 0x0000000e000a7c82 */ /* 0x000fc40008000000 */
[----:B------:R2:W-:Y:S02]  /*e960*/  UTMALDG.4D [UR8], [UR4], desc[UR6] ;  /* 0x00000608040075b4 */ /* 0x0005e40008019000 */
[----:B--2---:R-:W-:Y:S01]  /*e970*/  NOP ;  /* 0x0000000000007918 */ /* 0x004fe20000000000 */
.L_x_3876:
[----:B------:R-:W2:Y:S04]  /*e980*/  LDL R2, [R1+0x4] ;  /* 0x0000040001027983 */ /* 0x000ea80000100800 */
[----:B------:R-:W3:Y:S04]  /*e990*/  LDL.LU R3, [R1+0x34] ;  /* 0x0000340001037983 */ /* 0x000ee80000300800 */
[----:B------:R-:W4:Y:S04]  /*e9a0*/  LDL.LU R5, [R1+0x28] ;  /* 0x0000280001057983 */ /* 0x000f280000300800 */
[----:B-1----:R-:W5:Y:S01]  /*e9b0*/  LDL.LU R4, [R1+0x38] ;  /* 0x0000380001047983 */ /* 0x002f620000300800 */
        /* <DEDUP_REMOVED lines=35> */
[----:B0-----:R-:W-:Y:S02]  /*ebf0*/  IMAD.MOV.U32 R12, RZ, RZ, 0x1 ;  /* 0x00000001ff0c7424 */ /* 0x001fe400078e00ff */
[----:B------:R-:W-:-:S07]  /*ec00*/  IMAD.MOV.U32 R13, RZ, RZ, RZ ;  /* 0x000000ffff0d7224 */ /* 0x000fce00078e00ff */
[----:B------:R-:W-:-:S07]  /*ec10*/  LEPC R20, `(.L_x_3882) ;  /* 0x000000001014794e */ /* 0x000fce0000000000 */
[----:B-1----:R-:W-:Y:S05]  /*ec20*/  CALL.ABS.NOINC R2 ;  /* 0x0000000002007343 */ /* 0x002fea0003c00000 */
.L_x_3882:
[----:B------:R-:W-:Y:S05]  /*ec30*/  BSYNC B6 ;  /* 0x0000000000067941 */ /* 0x000fea0003800000 */
.L_x_3881:
[----:B--2---:R-:W2:Y:S01]  /*ec40*/  LDL.LU R4, [R1+0x34] ;  /* 0x0000340001047983 */ /* 0x004ea20000300800 */
[----:B------:R-:W1:Y:S01]  /*ec50*/  LDC R7, c[0x0][0x448] ;  /* 0x00011200ff077b82 */ /* 0x000e620000000800 */
[----:B------:R-:W-:Y:S01]  /*ec60*/  ULDC.64 UR4, c[0x0][0x2d8] ;  /* 0x0000b60000047ab9 */ /* 0x000fe20000000a00 */
[----:B------:R-:W-:Y:S01]  /*ec70*/  IMAD.SHL.U32 R17, R17, 0x80, RZ ;  /* 0x0000008011117824 */ /* 0x000fe200078e00ff */
[----:B------:R-:W2:Y:S01]  /*ec80*/  LDL.LU.64 R2, [R1+0x48] ;  /* 0x0000480001027983 */ /* 0x000ea20000300a00 */
[----:B------:R-:W-:-:S03]  /*ec90*/  ULDC.64 UR6, c[0x0][0x280] ;  /* 0x0000a00000067ab9 */ /* 0x000fc60000000a00 */
[----:B------:R-:W3:Y:S04]  /*eca0*/  LDL.LU R0, [R1+0x38] ;  /* 0x0000380001007983 */ /* 0x000ee80000300800 */
[----:B------:R-:W4:Y:S04]  /*ecb0*/  LDL.LU R6, [R1+0x54] ;  /* 0x0000540001067983 */ /* 0x000f280000300800 */
[----:B------:R-:W4:Y:S01]  /*ecc0*/  LDL.LU R5, [R1+0x28] ;  /* 0x0000280001057983 */ /* 0x000f220000300800 */
[----:B------:R-:W0:Y:S01]  /*ecd0*/  S2R R8, SR_TID.X ;  /* 0x0000000000087919 */ /* 0x000e220000002100 */
[----:B-1----:R-:W-:Y:S01]  /*ece0*/  ISETP.NE.AND P0, PT, R7, 0x1, PT ;  /* 0x000000010700780c */ /* 0x002fe20003f05270 */
[----:B0-----:R-:W-:-:S05]  /*ecf0*/  IMAD.SHL.U32 R10, R8, 0x8, RZ ;  /* 0x00000008080a7824 */ /* 0x001fca00078e00ff */
[----:B------:R-:W-:-:S04]  /*ed00*/  LOP3.LUT R10, R10, 0x38, RZ, 0xc0, !PT ;  /* 0x000000380a0a7812 */ /* 0x000fc800078ec0ff */
[C---:B------:R-:W-:Y:S02]  /*ed10*/  LOP3.LUT R9, R10.reuse, 0x40, RZ, 0xfc, !PT ;  /* 0x000000400a097812 */ /* 0x040fe400078efcff */
[----:B------:R-:W-:Y:S01]  /*ed20*/  LOP3.LUT R8, R10, 0x80, RZ, 0xfc, !PT ;  /* 0x000000800a087812 */ /* 0x000fe200078efcff */
[----:B--2---:R-:W-:Y:S02]  /*ed30*/  IMAD.MOV.U32 R3, RZ, RZ, R4 ;  /* 0x000000ffff037224 */ /* 0x004fe400078e0004 */
[----:B------:R-:W0:Y:S01]  /*ed40*/  S2R R4, SR_TID.X ;  /* 0x0000000000047919 */ /* 0x000e220000002100 */
[----:B---3--:R-:W-:Y:S02]  /*ed50*/  IMAD R0, R0, UR4, RZ ;  /* 0x0000000400007c24 */ /* 0x008fe4000f8e02ff */
        /* <DEDUP_REMOVED lines=37> */
[----:B------:R-:W-:Y:S01]  /*efb0*/  ISETP.GE.AND P0, PT, R8, UR4, PT ;  /* 0x0000000408007c0c */ /* 0x000fe2000bf06270 */
[----:B------:R-:W-:Y:S01]  /*efc0*/  UMOV UR4, 0xffffffff ;  /* 0xffffffff00047882 */ /* 0x000fe20000000000 */
[----:B------:R-:W-:-:S02]  /*efd0*/  LEA.HI.X R0, R2, UR7, R0, 0x1, P3 ;  /* 0x0000000702007c11 */ /* 0x000fc400098f0c00 */
[----:B0-----:R-:W-:Y:S09]  /*efe0*/  BRA.DIV UR4, `(.L_x_3883) ;  /* 0x0000004604687947 */ /* 0x001ff2000b800000 */
[----:B------:R-:W0:Y:S02]  /*eff0*/  S2R R5, SR_TID.X ;  /* 0x0000000000057919 */ /* 0x000e240000002100 */
[----:B0-----:R-:W-:-:S04]  /*f000*/  LOP3.LUT R5, R5, 0x7f, RZ, 0xc0, !PT ;  /* 0x0000007f05057812 */ /* 0x001fc800078ec0ff */
[----:B------:R-:W-:Y:S02]  /*f010*/  SHF.R.U32.HI R6, RZ, 0x3, R5 ;  /* 0x00000003ff067819 */ /* 0x000fe40000011605 */
[----:B------:R-:W2:Y:S03]  /*f020*/  LDL.LU R5, [R1+0x3c] ;  /* 0x00003c0001057983 */ /* 0x000ea60000300800 */
[----:B------:R-:W-:Y:S01]  /*f030*/  IMAD.IADD R2, R6, 0x1, R17 ;  /* 0x0000000106027824 */ /* 0x000fe200078e0211 */
[----:B------:R-:W-:Y:S01]  /*f040*/  SHFL.IDX PT, R9, R0, 0x1, 0x181f ;  /* 0x00381f0000097f89 */ /* 0x000fe200000e0000 */
[----:B------:R-:W0:Y:S02]  /*f050*/  S2R R6, SR_TID.X ;  /* 0x0000000000067919 */ /* 0x000e240000002100 */
[----:B0-----:R-:W-:Y:S02]  /*f060*/  IMAD.SHL.U32 R11, R6, 0x8, RZ ;  /* 0x00000008060b7824 */ /* 0x001fe400078e00ff */
[----:B------:R-:W-:Y:S03]  /*f070*/  SHFL.IDX PT, R6, R0, RZ, 0x181f ;  /* 0x00181fff00067589 */ /* 0x000fe600000e0000 */
[----:B------:R-:W-:Y:S01]  /*f080*/  LOP3.LUT R11, R11, 0x38, RZ, 0xc0, !PT ;  /* 0x000000380b0b7812 */ /* 0x000fe200078ec0ff */
[----:B--2---:R-:W-:-:S02]  /*f090*/  IMAD R3, R5, R7, RZ ;  /* 0x0000000705037224 */ /* 0x004fc400078e02ff */
[----:B------:R-:W0:Y:S01]  /*f0a0*/  SHFL.IDX PT, R7, R4, RZ, 0x181f ;  /* 0x00181fff04077589 */ /* 0x000e2200000e0000 */
[C---:B------:R-:W-:Y:S02]  /*f0b0*/  VIADD R5, R2.reuse, 0x10 ;  /* 0x0000001002057836 */ /* 0x040fe40000000000 */
[----:B------:R-:W-:-:S03]  /*f0c0*/  ISETP.GE.AND P4, PT, R2, R3, PT ;  /* 0x000000030200720c */ /* 0x000fc60003f86270 */
[----:B------:R-:W-:Y:S02]  /*f0d0*/  ISETP.GE.AND P3, PT, R5, R3, PT ;  /* 0x000000030500720c */ /* 0x000fe40003f66270 */
[----:B------:R-:W1:Y:S08]  /*f0e0*/  SHFL.IDX PT, R5, R4, 0x1, 0x181f ;  /* 0x00381f0004057f89 */ /* 0x000e7000000e0000 */
[----:B0-----:R-:W-:-:S05]  /*f0f0*/  @!P4 LEA R7, P5, R11, R7, 0x1 ;  /* 0x000000070b07c211 */ /* 0x001fca00078a08ff */
[----:B------:R-:W-:Y:S01]  /*f100*/  @!P4 IMAD.X R6, RZ, RZ, R6, P5 ;  /* 0x000000ffff06c224 */ /* 0x000fe200028e0606 */
[----:B-1----:R-:W-:-:S04]  /*f110*/  @!P3 LEA R8, P5, R11, R5, 0x1 ;  /* 0x000000050b08b211 */ /* 0x002fc800078a08ff */
[----:B------:R-:W-:Y:S01]  /*f120*/  @!P4 LOP3.LUT R7, R7, R6, RZ, 0x3c, !PT ;  /* 0x000000060707c212 */ /* 0x000fe200078e3cff */
[----:B------:R-:W-:-:S03]  /*f130*/  @!P3 IMAD.X R5, RZ, RZ, R9, P5 ;  /* 0x000000ffff05b224 */ /* 0x000fc600028e0609 */
[----:B------:R-:W-:-:S04]  /*f140*/  @!P4 LOP3.LUT R6, R7, R6, RZ, 0x3c, !PT ;  /* 0x000000060706c212 */ /* 0x000fc800078e3cff */
[----:B------:R-:W-:-:S05]  /*f150*/  @!P4 LOP3.LUT R7, R7, R6, RZ, 0x3c, !PT ;  /* 0x000000060707c212 */ /* 0x000fca00078e3cff */
[----:B-----5:R-:W-:Y:S04]  /*f160*/  @!P4 LDGSTS.E.BYPASS.LTC128B.128 [R10+0x15400], desc[UR60][R6.64], !P2 ;  /* 0x15400000060acfae */ /* 0x020fe8000d101d7c */
[----:B------:R-:W-:Y:S04]  /*f170*/  @!P4 LDGSTS.E.BYPASS.LTC128B.128 [R10+0x19400], desc[UR60][R6.64+0x80], !P1 ;  /* 0x19400080060acfae */ /* 0x000fe8000c901d7c */
[----:B------:R0:W-:Y:S02]  /*f180*/  @!P4 LDGSTS.E.BYPASS.LTC128B.128 [R10+0x1d400], desc[UR60][R6.64+0x100], !P0 ;  /* 0x1d400100060acfae */ /* 0x0001e4000c101d7c */
[----:B0-----:R-:W-:-:S02]  /*f190*/  @!P3 IMAD.MOV.U32 R6, RZ, RZ, R8 ;  /* 0x000000ffff06b224 */ /* 0x001fc400078e0008 */
[----:B------:R-:W-:Y:S01]  /*f1a0*/  @!P3 IMAD.MOV.U32 R7, RZ, RZ, R5 ;  /* 0x000000ffff07b224 */ /* 0x000fe200078e0005 */
[----:B------:R-:W-:Y:S01]  /*f1b0*/  SHFL.IDX PT, R8, R0, 0x2, 0x181f ;  /* 0x00581f0000087f89 */ /* 0x000fe200000e0000 */
[----:B------:R-:W-:-:S03]  /*f1c0*/  VIADD R5, R2, 0x20 ;  /* 0x0000002002057836 */ /* 0x000fc60000000000 */
[----:B------:R-:W-:Y:S04]  /*f1d0*/  @!P3 LDGSTS.E.BYPASS.LTC128B.128 [R10+0x15c00], desc[UR60][R6.64], !P2 ;  /* 0x15c00000060abfae */ /* 0x000fe8000d101d7c */
[----:B------:R-:W-:Y:S04]  /*f1e0*/  @!P3 LDGSTS.E.BYPASS.LTC128B.128 [R10+0x19c00], desc[UR60][R6.64+0x80], !P1 ;  /* 0x19c00080060abfae */ /* 0x000fe8000c901d7c */
[----:B------:R0:W-:Y:S01]  /*f1f0*/  @!P3 LDGSTS.E.BYPASS.LTC128B.128 [R10+0x1dc00], desc[UR60][R6.64+0x100], !P0 ;  /* 0x1dc00100060abfae */ /* 0x0001e2000c101d7c */
[----:B------:R-:W-:-:S03]  /*f200*/  ISETP.GE.AND P3, PT, R5, R3, PT ;  /* 0x000000030500720c */ /* 0x000fc60003f66270 */
[----:B------:R-:W1:Y:S10]  /*f210*/  SHFL.IDX PT, R5, R4, 0x2, 0x181f ;  /* 0x00581f0004057f89 */ /* 0x000e7400000e0000 */
        /* <DEDUP_REMOVED lines=38> */
[----:B------:R-:W-:Y:S02]  /*f480*/  @!P3 LDGSTS.E.BYPASS.LTC128B.128 [R10+0x17c00], desc[UR60][R6.64], !P2 ;  /* 0x17c00000060abfae */ /* 0x000fe4000d101d7c */
[----:B------:R-:W-:Y:S02]  /*f490*/  ISETP.GE.AND P4, PT, R5, R3, PT ;  /* 0x000000030500720c */ /* 0x000fe40003f86270 */
[----:B------:R-:W0:Y:S04]  /*f4a0*/  SHFL.IDX PT, R5, R4, 0x6, 0x181f ;  /* 0x00d81f0004057f89 */ /* 0x000e2800000e0000 */
[----:B------:R-:W-:Y:S04]  /*f4b0*/  @!P3 LDGSTS.E.BYPASS.LTC128B.128 [R10+0x1bc00], desc[UR60][R6.64+0x80], !P1 ;  /* 0x1bc00080060abfae */ /* 0x000fe8000c901d7c */
[----:B------:R1:W-:Y:S04]  /*f4c0*/  @!P3 LDGSTS.E.BYPASS.LTC128B.128 [R10+0x1fc00], desc[UR60][R6.64+0x100], !P0 ;  /* 0x1fc00100060abfae */ /* 0x0003e8000c101d7c */
[----:B------:R-:W-:Y:S04]  /*f4d0*/  SHFL.IDX PT, R4, R4, 0x7, 0x181f ;  /* 0x00f81f0004047f89 */ /* 0x000fe800000e0000 */
[----:B-1----:R-:W1:Y:S01]  /*f4e0*/  SHFL.IDX PT, R6, R0, 0x6, 0x181f ;  /* 0x00d81f0000067f89 */ /* 0x002e6200000e0000 */
[----:B0-----:R-:W-:-:S03]  /*f4f0*/  @!P4 LEA R5, P3, R11, R5, 0x1 ;  /* 0x000000050b05c211 */ /* 0x001fc600078608ff */
[----:B------:R-:W2:Y:S02]  /*f500*/  SHFL.IDX PT, R0, R0, 0x7, 0x181f ;  /* 0x00f81f0000007f89 */ /* 0x000ea400000e0000 */
[----:B-1----:R-:W-:-:S04]  /*f510*/  @!P4 IMAD.X R6, RZ, RZ, R6, P3 ;  /* 0x000000ffff06c224 */ /* 0x002fc800018e0606 */
[----:B------:R-:W-:Y:S02]  /*f520*/  @!P4 IMAD.MOV.U32 R7, RZ, RZ, R6 ;  /* 0x000000ffff07c224 */ /* 0x000fe400078e0006 */
[----:B------:R-:W-:-:S05]  /*f530*/  @!P4 IMAD.MOV.U32 R6, RZ, RZ, R5 ;  /* 0x000000ffff06c224 */ /* 0x000fca00078e0005 */
[----:B------:R1:W-:Y:S04]  /*f540*/  @!P4 LDGSTS.E.BYPASS.LTC128B.128 [R10+0x18400], desc[UR60][R6.64], !P2 ;  /* 0x18400000060acfae */ /* 0x0003e8000d101d7c */
[----:B------:R1:W-:Y:S04]  /*f550*/  @!P4 LDGSTS.E.BYPASS.LTC128B.128 [R10+0x1c400], desc[UR60][R6.64+0x80], !P1 ;  /* 0x1c400080060acfae */ /* 0x0003e8000c901d7c */
[----:B--2---:R1:W-:Y:S02]  /*f560*/  @!P4 LDGSTS.E.BYPASS.LTC128B.128 [R10+0x20400], desc[UR60][R6.64+0x100], !P0 ;  /* 0x20400100060acfae */ /* 0x0043e4000c101d7c */
.L_x_4006:
[----:B------:R-:W-:Y:S01]  /*f570*/  VIADD R2, R2, 0x70 ;  /* 0x0000007002027836 */ /* 0x000fe20000000000 */
[----:B------:R-:W-:Y:S04]  /*f580*/  BSSY B0, `(.L_x_3884) ;  /* 0x000000e000007945 */ /* 0x000fe80003800000 */
[----:B------:R-:W-:-:S13]  /*f590*/  ISETP.GE.AND P3, PT, R2, R3, PT ;  /* 0x000000030200720c */ /* 0x000fda0003f66270 */
[----:B------:R-:W-:Y:S05]  /*f5a0*/  @P3 BRA `(.L_x_3885) ;  /* 0x00000000002c3947 */ /* 0x000fea0003800000 */
[----:B------:R-:W2:Y:S02]  /*f5b0*/  S2R R5, SR_TID.X ;  /* 0x0000000000057919 */ /* 0x000ea40000002100 */
[----:B--2---:R-:W-:-:S05]  /*f5c0*/  IMAD.SHL.U32 R5, R5, 0x8, RZ ;  /* 0x0000000805057824 */ /* 0x004fca00078e00ff */
        /* <DEDUP_REMOVED lines=9> */
.L_x_3885:
[----:B------:R-:W-:Y:S05]  /*f660*/  BSYNC B0 ;  /* 0x0000000000007941 */ /* 0x000fea0003800000 */
.L_x_3884:
[----:B012---:R-:W2:Y:S01]  /*f670*/  LDL R10, [R1+0x4] ;  /* 0x00000400010a7983 */ /* 0x007ea20000100800 */
[----:B------:R-:W-:Y:S01]  /*f680*/  PLOP3.LUT P0, PT, PT, PT, PT, 0x80, 0x0 ;  /* 0x000000000000781c */ /* 0x000fe20003f0f070 */
[----:B------:R-:W-:Y:S01]  /*f690*/  NOP ;  /* 0x0000000000007918 */ /* 0x000fe20000000000 */
[----:B--2---:R-:W-:-:S11]  /*f6a0*/  VIADD R6, R10, 0x36800 ;  /* 0x000368000a067836 */ /* 0x004fd60000000000 */
.L_x_3886:
        /* <DEDUP_REMOVED lines=19> */
.L_x_4007:
[----:B------:R-:W-:Y:S05]  /*f7e0*/  BSYNC B0 ;  /* 0x0000000000007941 */ /* 0x000fea0003800000 */
.L_x_3887:
        /* <DEDUP_REMOVED lines=28> */
[----:B------:R-:W-:-:S13]  /*f9b0*/  ISETP.NE.AND.EX P0, PT, RZ, UR5, PT, P0 ;  /* 0x00000005ff007c0c */ /* 0x000fda000bf05300 */
[----:B0-----:R-:W-:Y:S05]  /*f9c0*/  @!P0 BRA `(.L_x_3895) ;  /* 0x00000000004c8947 */ /* 0x001fea0003800000 */
[----:B------:R-:W2:Y:S01]  /*f9d0*/  LDL R11, [R1+0x20] ;  /* 0x00002000010b7983 */ /* 0x000ea20000100800 */
[----:B------:R-:W0:Y:S01]  /*f9e0*/  LDC R5, c[0x0][0x43c] ;  /* 0x00010f00ff057b82 */ /* 0x000e220000000800 */
[----:B------:R-:W-:Y:S02]  /*f9f0*/  ULDC.64 UR6, c[0x0][0x428] ;  /* 0x00010a0000067ab9 */ /* 0x000fe40000000a00 */
[----:B------:R-:W3:Y:S01]  /*fa00*/  LDL R7, [R1+0xc] ;  /* 0x00000c0001077983 */ /* 0x000ee20000100800 */
[----:B0-----:R-:W-:-:S13]  /*fa10*/  ISETP.NE.AND P0, PT, R5, 0x1, PT ;  /* 0x000000010500780c */ /* 0x001fda0003f05270 */
[----:B------:R-:W0:Y:S02]  /*fa20*/  @P0 LDC.64 R2, c[0x0][0x440] ;  /* 0x00011000ff020b82 */ /* 0x000e240000000a00 */
[----:B0----5:R-:W-:-:S04]  /*fa30*/  @P0 IMAD.HI.U32 R4, R0, R2, RZ ;  /* 0x0000000200040227 */ /* 0x021fc800078e00ff */
        /* <DEDUP_REMOVED lines=12> */
.L_x_3895:
[----:B------:R-:W2:Y:S01]  /*fb00*/  LDL R2, [R1+0x4] ;  /* 0x0000040001027983 */ /* 0x000ea20000100800 */
[----:B------:R-:W-:Y:S01]  /*fb10*/  BSSY B3, `(.L_x_3896) ;  /* 0x0000005000037945 */ /* 0x000fe20003800000 */
[----:B--2---:R-:W-:Y:S01]  /*fb20*/  IMAD R3, R8, 0x8, R2 ;  /* 0x0000000808037824 */ /* 0x004fe200078e0202 */
[----:B------:R-:W-:-:S04]  /*fb30*/  SHF.L.U32 R2, R10, 0x1f, RZ ;  /* 0x0000001f0a027819 */ /* 0x000fc800000006ff */
[----:B------:R-:W1:Y:S02]  /*fb40*/  SYNCS.PHASECHK.TRANS64.TRYWAIT P0, [R3+URZ+0x36840], R2 ;  /* 0x03684002030075a7 */ /* 0x000e64000800017f */
[----:B-1----:R-:W-:Y:S05]  /*fb50*/  @!P0 BRA `(.L_x_3897) ;  /* 0x0000004400908947 */ /* 0x002fea0003800000 */
.L_x_4008:
[----:B------:R-:W-:Y:S05]  /*fb60*/  BSYNC B3 ;  /* 0x0000000000037941 */ /* 0x000fea0003800000 */
.L_x_3896:
        /* <DEDUP_REMOVED lines=12> */
.L_x_3899:
[----:B------:R-:W-:Y:S05]  /*fc30*/  BSYNC B3 ;  /* 0x0000000000037941 */ /* 0x000fea0003800000 */
.L_x_3898:
        /* <DEDUP_REMOVED lines=13> */
.L_x_3900:
        /* <DEDUP_REMOVED lines=16> */
.L_x_3901:
        /* <DEDUP_REMOVED lines=16> */
.L_x_3902:
        /* <DEDUP_REMOVED lines=17> */
.L_x_4009:
[----:B------:R-:W-:Y:S05]  /*10020*/  BSYNC B3 ;  /* 0x0000000000037941 */ /* 0x000fea0003800000 */
.L_x_3903:
[----:B------:R1:W5:Y:S01]  /*10030*/  LDL R17, [R1+0x8] ;  /* 0x0000080001117983 */ /* 0x0003620000100800 */
[----:B------:R-:W-:Y:S01]  /*10040*/  BSSY B3, `(.L_x_3905) ;  /* 0x000000d000037945 */ /* 0x000fe20003800000 */
[----:B------:R-:W-:Y:S02]  /*10050*/  IMAD.MOV.U32 R12, RZ, RZ, 0x0 ;  /* 0x00000000ff0c7424 */ /* 0x000fe400078e00ff */
[----:B------:R-:W-:Y:S01]  /*10060*/  IMAD.MOV.U32 R13, RZ, RZ, 0x14f00000 ;  /* 0x14f00000ff0d7424 */ /* 0x000fe200078e00ff */
[----:B------:R-:W-:Y:S06]  /*10070*/  @P1 BRA `(.L_x_3906) ;  /* 0x0000000000241947 */ /* 0x000fec0003800000 */
[----:B------:R-:W2:Y:S01]  /*10080*/  LDL R7, [R1+0x4] ;  /* 0x0000040001077983 */ /* 0x000ea20000100800 */
[----:B------:R-:W3:Y:S01]  /*10090*/  S2R R5, SR_TID.X ;  /* 0x0000000000057919 */ /* 0x000ee20000002100 */
[----:B0-----:R-:W-:Y:S01]  /*100a0*/  IMAD.MOV.U32 R3, RZ, RZ, 0xa800 ;  /* 0x0000a800ff037424 */ /* 0x001fe200078e00ff */
[----:B---3--:R-:W-:-:S04]  /*100b0*/  LOP3.LUT R5, R5, 0x1f, RZ, 0xc0, !PT ;  /* 0x0000001f05057812 */ /* 0x008fc800078ec0ff */
[----:B------:R-:W-:Y:S01]  /*100c0*/  ISETP.NE.AND P0, PT, R5, RZ, PT ;  /* 0x000000ff0500720c */ /* 0x000fe20003f05270 */
[----:B--2--5:R-:W-:-:S04]  /*100d0*/  IMAD R2, R17, 0x8, R7 ;  /* 0x0000000811027824 */ /* 0x024fc800078e0207 */
[----:B------:R2:W-:Y:S08]  /*100e0*/  SYNCS.ARRIVE.TRANS64 RZ, [R2+URZ+0x36850], R3 ;  /* 0x0368500302ff79a7 */ /* 0x0005f0000800003f */
[----:B------:R-:W-:Y:S05]  /*100f0*/  @!P0 BRA `(.L_x_3906) ;  /* 0x0000000000048947 */ /* 0x000fea0003800000 */
[----:B------:R-:W-:Y:S01]  /*10100*/  BPT.TRAP 0x1 ;  /* 0x000000040000795c */ /* 0x000fe20000300000 */
.L_x_3906:
[----:B------:R-:W-:Y:S05]  /*10110*/  BSYNC B3 ;  /* 0x0000000000037941 */ /* 0x000fea0003800000 */
.L_x_3905:
[----:B0-2---:R-:W2:Y:S04]  /*10120*/  LDL R2, [R1+0x4] ;  /* 0x0000040001027983 */ /* 0x005ea80000100800 */
[----:B------:R-:W3:Y:S04]  /*10130*/  LDL R7, [R1+0x18] ;  /* 0x0000180001077983 */ /* 0x000ee80000100800 */
[----:B------:R-:W3:Y:S01]  /*10140*/  LDL.LU R5, [R1+0x14] ;  /* 0x0000140001057983 */ /* 0x000ee20000300800 */
[----:B------:R-:W-:Y:S01]  /*10150*/  R2UR UR10, R11 ;  /* 0x000000000b0a72ca */ /* 0x000fe200000e0000 */
[----:B------:R-:W-:Y:S01]  /*10160*/  UIADD3 UR4, UP0, UR38, 0x470, URZ ;  /* 0x0000047026047890 */ /* 0x000fe2000ff1e03f */
[----:B------:R-:W-:-:S02]  /*10170*/  R2UR UR6, R12 ;  /* 0x000000000c0672ca */ /* 0x000fc400000e0000 */
[----:B------:R-:W-:Y:S01]  /*10180*/  R2UR UR7, R13 ;  /* 0x000000000d0772ca */ /* 0x000fe200000e0000 */
[----:B------:R-:W-:Y:S01]  /*10190*/  UIADD3.X UR5, URZ, UR39, URZ, UP0, !UPT ;  /* 0x000000273f057290 */ /* 0x000fe200087fe43f */
[----:B------:R-:W-:Y:S01]  /*101a0*/  PLOP3.LUT P0, PT, PT, PT, PT, 0x80, 0x0 ;  /* 0x000000000000781c */ /* 0x000fe20003f0f070 */
[C-C-:B--2--5:R-:W-:Y:S02]  /*101b0*/  IMAD R3, R17.reuse, 0x8, R2.reuse ;  /* 0x0000000811037824 */ /* 0x164fe400078e0202 */
[----:B------:R-:W-:Y:S02]  /*101c0*/  IMAD R2, R17, 0xa800, R2 ;  /* 0x0000a80011027824 */ /* 0x000fe400078e0202 */
[----:B------:R-:W-:Y:S02]  /*101d0*/  VIADD R3, R3, 0x36850 ;  /* 0x0003685003037836 */ /* 0x000fe40000000000 */
[----:B---3--:R-:W-:Y:S02]  /*101e0*/  IMAD R5, R5, 0x70, R7 ;  /* 0x0000007005057824 */ /* 0x008fe400078e0207 */
[----:B------:R-:W-:-:S07]  /*101f0*/  VIADD R7, R2, 0x400 ;  /* 0x0000040002077836 */ /* 0x000fce0000000000 */
.L_x_3907:
        /* <DEDUP_REMOVED lines=11> */
[----:B------:R-:W-:Y:S02]  /*102b0*/  R2UR UR10, R15 ;  /* 0x000000000f0a72ca */ /* 0x000fe400000e0000 */
[----:B------:R-:W-:Y:S02]  /*102c0*/  R2UR UR6, R12 ;  /* 0x000000000c0672ca */ /* 0x000fe400000e0000 */
[----:B------:R-:W-:Y:S02]  /*102d0*/  R2UR UR7, R13 ;  /* 0x000000000d0772ca */ /* 0x000fe400000e0000 */
[----:B------:R-:W-:Y:S02]  /*102e0*/  PLOP3.LUT P0, PT, PT, PT, PT, 0x80, 0x0 ;  /* 0x000000000000781c */ /* 0x000fe40003f0f070 */
[----:B------:R-:W-:-:S11]  /*102f0*/  IADD3 R7, R2, 0x3c00, RZ ;  /* 0x00003c0002077810 */ /* 0x000fd60007ffe0ff */
.L_x_3908:
        /* <DEDUP_REMOVED lines=16> */
.L_x_3909:
        /* <DEDUP_REMOVED lines=13> */
.L_x_3894:
[----:B------:R-:W-:Y:S05]  /*104d0*/  BSYNC B1 ;  /* 0x0000000000017941 */ /* 0x000fea0003800000 */
.L_x_3893:
[----:B0-----:R-:W2:Y:S04]  /*104e0*/  LDL.LU R0, [R1+0x30] ;  /* 0x0000300001007983 */ /* 0x001ea80000300800 */
[----:B------:R0:W-:Y:S04]  /*104f0*/  STL [R1+0x8], R8 ;  /* 0x0000080801007387 */ /* 0x0001e80000100800 */
[----:B------:R0:W-:Y:S02]  /*10500*/  STL [R1+0x10], R10 ;  /* 0x0000100a01007387 */ /* 0x0001e40000100800 */
[----:B0-2---:R-:W-:-:S07]  /*10510*/  VIADD R0, R0, 0xfffffffd ;  /* 0xfffffffd00007836 */ /* 0x005fce0000000000 */
.L_x_3892:
[----:B------:R-:W-:Y:S05]  /*10520*/  BSYNC B2 ;  /* 0x0000000000027941 */ /* 0x000fea0003800000 */
.L_x_3891:
[----:B------:R-:W2:Y:S01]  /*10530*/  LDL.LU R2, [R1+0x2c] ;  /* 0x00002c0001027983 */ /* 0x000ea20000300800 */
[----:B------:R-:W-:-:S05]  /*10540*/  IMAD.MOV R9, RZ, RZ, -R9 ;  /* 0x000000ffff097224 */ /* 0x000fca00078e0a09 */
[----:B--2---:R-:W-:-:S13]  /*10550*/  ISETP.NE.AND P0, PT, R2, R9, PT ;  /* 0x000000090200720c */ /* 0x004fda0003f05270 */
[----:B------:R-:W-:Y:S05]  /*10560*/  @!P0 BRA `(.L_x_3890) ;  /* 0x0000001800008947 */ /* 0x000fea0003800000 */
[----:B------:R0:W5:Y:S02]  /*10570*/  LDL R8, [R1] ;  /* 0x0000000001087983 */ /* 0x0001640000100800 */
.L_x_3944:
[----:B--2---:R-:W2:Y:S04]  /*10580*/  LDL R4, [R1+0x1c] ;  /* 0x00001c0001047983 */ /* 0x004ea80000100800 */
[----:B---3--:R-:W3:Y:S04]  /*10590*/  LDL R3, [R1+0x8] ;  /* 0x0000080001037983 */ /* 0x008ee80000100800 */
[----:B----4-:R-:W4:Y:S01]  /*105a0*/  LDL R2, [R1+0x10] ;  /* 0x0000100001027983 */ /* 0x010f220000100800 */
        /* <DEDUP_REMOVED lines=15> */
[----:B-----5:R-:W3:Y:S01]  /*106a0*/  LDC R8, c[0x0][0x43c] ;  /* 0x00010f00ff087b82 */ /* 0x020ee20000000800 */
[----:B------:R-:W-:Y:S02]  /*106b0*/  ULDC.64 UR6, c[0x0][0x428] ;  /* 0x00010a0000067ab9 */ /* 0x000fe40000000a00 */
[----:B------:R-:W4:Y:S01]  /*106c0*/  LDL R9, [R1+0xc] ;  /* 0x00000c0001097983 */ /* 0x000f220000100800 */
[----:B---3--:R-:W-:-:S13]  /*106d0*/  ISETP.NE.AND P0, PT, R8, 0x1, PT ;  /* 0x000000010800780c */ /* 0x008fda0003f05270 */
[----:B------:R-:W3:Y:S02]  /*106e0*/  @P0 LDC.64 R2, c[0x0][0x440] ;  /* 0x00011000ff020b82 */ /* 0x000ee40000000a00 */
[----:B---3--:R-:W-:-:S04]  /*106f0*/  @P0 IMAD.HI.U32 R7, R0, R2, RZ ;  /* 0x0000000200070227 */ /* 0x008fc800078e00ff */
[----:B------:R-:W-:Y:S01]  /*10700*/  IMAD.MOV.U32 R2, RZ, RZ, R0 ;  /* 0x000000ffff027224 */ /* 0x000fe200078e0000 */
[----:B------:R-:W-:-:S04]  /*10710*/  @P0 SHF.R.U32.HI R2, RZ, R3, R7 ;  /* 0x00000003ff020219 */ /* 0x000fc80000011607 */
[--C-:B------:R-:W-:Y:S01]  /*10720*/  SHF.R.S32.HI R3, RZ, 0x1f, R2.reuse ;  /* 0x0000001fff037819 */ /* 0x100fe20000011402 */
[----:B------:R-:W-:-:S04]  /*10730*/  IMAD.MOV R7, RZ, RZ, -R2 ;  /* 0x000000ffff077224 */ /* 0x000fc800078e0a02 */
[----:B------:R-:W-:Y:S02]  /*10740*/  IMAD R7, R8, R7, R0 ;  /* 0x0000000708077224 */ /* 0x000fe400078e0200 */
[----:B--2---:R-:W-:-:S04]  /*10750*/  IMAD R8, R10, UR6, RZ ;  /* 0x000000060a087c24 */ /* 0x004fc8000f8e02ff */
[C---:B----4-:R-:W-:Y:S02]  /*10760*/  IMAD R8, R9.reuse, UR7, R8 ;  /* 0x0000000709087c24 */ /* 0x050fe4000f8e0208 */
[----:B------:R-:W-:-:S04]  /*10770*/  IMAD.WIDE.U32 R2, R9, UR6, R2 ;  /* 0x0000000609027c25 */ /* 0x000fc8000f8e0002 */
[----:B------:R-:W-:Y:S01]  /*10780*/  IMAD.IADD R3, R8, 0x1, R3 ;  /* 0x0000000108037824 */ /* 0x000fe200078e0203 */
[----:B------:R-:W-:-:S04]  /*10790*/  LEA R8, P0, R2, UR4, 0x2 ;  /* 0x0000000402087c11 */ /* 0x000fc8000f8010ff */
[----:B------:R-:W-:-:S05]  /*107a0*/  LEA.HI.X R9, R2, UR5, R3, 0x2, P0 ;  /* 0x0000000502097c11 */ /* 0x000fca00080f1403 */
[----:B------:R2:W5:Y:S04]  /*107b0*/  LDG.E R8, desc[UR60][R8.64] ;  /* 0x0000003c08087981 */ /* 0x000568000c1e1900 */
.L_x_3912:
[----:B------:R-:W3:Y:S01]  /*107c0*/  LDL R2, [R1+0x4] ;  /* 0x0000040001027983 */ /* 0x000ee20000100800 */
[----:B------:R-:W-:Y:S01]  /*107d0*/  BSSY B2, `(.L_x_3913) ;  /* 0x0000005000027945 */ /* 0x000fe20003800000 */
[----:B---3--:R-:W-:Y:S01]  /*107e0*/  IMAD R3, R4, 0x8, R2 ;  /* 0x0000000804037824 */ /* 0x008fe200078e0202 */
[----:B------:R-:W-:-:S04]  /*107f0*/  SHF.L.U32 R2, R5, 0x1f, RZ ;  /* 0x0000001f05027819 */ /* 0x000fc800000006ff */
[----:B------:R-:W3:Y:S02]  /*10800*/  SYNCS.PHASECHK.TRANS64.TRYWAIT P0, [R3+URZ+0x36840], R2 ;  /* 0x03684002030075a7 */ /* 0x000ee4000800017f */
[----:B---3--:R-:W-:Y:S05]  /*10810*/  @!P0 BRA `(.L_x_3914) ;  /* 0x0000003800888947 */ /* 0x008fea0003800000 */
.L_x_4010:
[----:B------:R-:W-:Y:S05]  /*10820*/  BSYNC B2 ;  /* 0x0000000000027941 */ /* 0x000fea0003800000 */
.L_x_3913:
[----:B--2---:R-:W2:Y:S01]  /*10830*/  S2R R9, SR_TID.X ;  /* 0x0000000000097919 */ /* 0x004ea20000002100 */
[----:B------:R-:W-:Y:S01]  /*10840*/  BSSY B2, `(.L_x_3915) ;  /* 0x000000b000027945 */ /* 0x000fe20003800000 */
[----:B--2---:R-:W-:-:S04]  /*10850*/  LOP3.LUT R9, R9, 0x7f, RZ, 0xc0, !PT ;  /* 0x0000007f09097812 */ /* 0x004fc800078ec0ff */
[----:B------:R-:W-:-:S13]  /*10860*/  ISETP.NE.AND P1, PT, R9, RZ, PT ;  /* 0x000000ff0900720c */ /* 0x000fda0003f25270 */
[----:B------:R-:W-:Y:S05]  /*10870*/  @P1 BRA `(.L_x_3916) ;  /* 0x00000000001c1947 */ /* 0x000fea0003800000 */
[----:B------:R-:W2:Y:S01]  /*10880*/  S2R R9, SR_TID.X ;  /* 0x0000000000097919 */ /* 0x000ea20000002100 */
[----:B---3--:R-:W-:-:S04]  /*10890*/  IMAD.MOV.U32 R2, RZ, RZ, 0xa800 ;  /* 0x0000a800ff027424 */ /* 0x008fc800078e00ff */
[----:B------:R4:W-:Y:S01]  /*108a0*/  SYNCS.ARRIVE.TRANS64 RZ, [R3+URZ+0x36830], R2 ;  /* 0x0368300203ff79a7 */ /* 0x0009e2000800003f */
[----:B--2---:R-:W-:-:S04]  /*108b0*/  LOP3.LUT R9, R9, 0x1f, RZ, 0xc0, !PT ;  /* 0x0000001f09097812 */ /* 0x004fc800078ec0ff */
[----:B------:R-:W-:-:S13]  /*108c0*/  ISETP.NE.AND P0, PT, R9, RZ, PT ;  /* 0x000000ff0900720c */ /* 0x000fda0003f05270 */
[----:B----4-:R-:W-:Y:S05]  /*108d0*/  @!P0 BRA `(.L_x_3916) ;  /* 0x0000000000048947 */ /* 0x010fea0003800000 */
[----:B------:R-:W-:Y:S01]  /*108e0*/  BPT.TRAP 0x1 ;  /* 0x000000040000795c */ /* 0x000fe20000300000 */
.L_x_3916:
[----:B------:R-:W-:Y:S05]  /*108f0*/  BSYNC B2 ;  /* 0x0000000000027941 */ /* 0x000fea0003800000 */
.L_x_3915:
[----:B------:R-:W2:Y:S04]  /*10900*/  LDL R9, [R1+0x4] ;  /* 0x0000040001097983 */ /* 0x000ea80000100800 */
[----:B---3--:R-:W3:Y:S01]  /*10910*/  LDL R2, [R1+0x18] ;  /* 0x0000180001027983 */ /* 0x008ee20000100800 */
        /* <DEDUP_REMOVED lines=11> */
.L_x_3917:
        /* <DEDUP_REMOVED lines=16> */
.L_x_3918:
        /* <DEDUP_REMOVED lines=16> */
.L_x_3919:
        /* <DEDUP_REMOVED lines=10> */
[----:B------:R-:W2:Y:S04]  /*10c70*/  LDL.LU R12, [R1+0x10] ;  /* 0x00001000010c7983 */ /* 0x000ea80000300800 */
[----:B------:R-:W3:Y:S01]  /*10c80*/  LDL R10, [R1+0x8] ;  /* 0x00000800010a7983 */ /* 0x000ee20000100800 */
[----:B------:R-:W-:Y:S01]  /*10c90*/  BSSY B2, `(.L_x_3920) ;  /* 0x0000005000027945 */ /* 0x000fe20003800000 */
[----:B--2---:R-:W-:Y:S01]  /*10ca0*/  SHF.L.U32 R3, R12, 0x1f, RZ ;  /* 0x0000001f0c037819 */ /* 0x004fe200000006ff */
[----:B---3--:R-:W-:-:S04]  /*10cb0*/  IMAD R2, R10, 0x8, R6 ;  /* 0x000000080a027824 */ /* 0x008fc800078e0206 */
[----:B------:R-:W2:Y:S02]  /*10cc0*/  SYNCS.PHASECHK.TRANS64.TRYWAIT P0, [R2+URZ+0x60], R3 ;  /* 0x00006003020075a7 */ /* 0x000ea4000800017f */
[----:B--2---:R-:W-:Y:S05]  /*10cd0*/  @!P0 BRA `(.L_x_3921) ;  /* 0x00000034006c8947 */ /* 0x004fea0003800000 */
.L_x_4011:
[----:B------:R-:W-:Y:S05]  /*10ce0*/  BSYNC B2 ;  /* 0x0000000000027941 */ /* 0x000fea0003800000 */
.L_x_3920:
[----:B------:R-:W-:Y:S01]  /*10cf0*/  BSSY B2, `(.L_x_3922) ;  /* 0x000000b000027945 */ /* 0x000fe20003800000 */
[----:B------:R-:W-:Y:S02]  /*10d00*/  IMAD.MOV.U32 R12, RZ, RZ, 0x0 ;  /* 0x00000000ff0c7424 */ /* 0x000fe400078e00ff */
[----:B------:R-:W-:Y:S01]  /*10d10*/  IMAD.MOV.U32 R13, RZ, RZ, 0x14f00000 ;  /* 0x14f00000ff0d7424 */ /* 0x000fe200078e00ff */
[----:B------:R-:W-:Y:S06]  /*10d20*/  @P1 BRA `(.L_x_3923) ;  /* 0x00000000001c1947 */ /* 0x000fec0003800000 */
[----:B------:R-:W3:Y:S01]  /*10d30*/  S2R R9, SR_TID.X ;  /* 0x0000000000097919 */ /* 0x000ee20000002100 */
[----:B--2---:R-:W-:-:S04]  /*10d40*/  IMAD.MOV.U32 R3, RZ, RZ, 0xa800 ;  /* 0x0000a800ff037424 */ /* 0x004fc800078e00ff */
[----:B------:R4:W-:Y:S01]  /*10d50*/  SYNCS.ARRIVE.TRANS64 RZ, [R2+URZ+0x50], R3 ;  /* 0x0000500302ff79a7 */ /* 0x0009e2000800003f */
[----:B---3--:R-:W-:-:S04]  /*10d60*/  LOP3.LUT R9, R9, 0x1f, RZ, 0xc0, !PT ;  /* 0x0000001f09097812 */ /* 0x008fc800078ec0ff */
[----:B------:R-:W-:-:S13]  /*10d70*/  ISETP.NE.AND P0, PT, R9, RZ, PT ;  /* 0x000000ff0900720c */ /* 0x000fda0003f05270 */
[----:B----4-:R-:W-:Y:S05]  /*10d80*/  @!P0 BRA `(.L_x_3923) ;  /* 0x0000000000048947 */ /* 0x010fea0003800000 */
[----:B------:R-:W-:Y:S01]  /*10d90*/  BPT.TRAP 0x1 ;  /* 0x000000040000795c */ /* 0x000fe20000300000 */
.L_x_3923:
[----:B------:R-:W-:Y:S05]  /*10da0*/  BSYNC B2 ;  /* 0x0000000000027941 */ /* 0x000fea0003800000 */
.L_x_3922:
[----:B------:R-:W3:Y:S04]  /*10db0*/  LDL R17, [R1+0x4] ;  /* 0x0000040001117983 */ /* 0x000ee80000100800 */
[----:B--2---:R-:W3:Y:S04]  /*10dc0*/  LDL.LU R3, [R1+0x8] ;  /* 0x0000080001037983 */ /* 0x004ee80000300800 */
[----:B------:R-:W2:Y:S04]  /*10dd0*/  LDL R10, [R1+0x18] ;  /* 0x00001800010a7983 */ /* 0x000ea80000100800 */
[----:B------:R-:W2:Y:S01]  /*10de0*/  LDL.LU R9, [R1+0x14] ;  /* 0x0000140001097983 */ /* 0x000ea20000300800 */
[----:B------:R-:W-:Y:S01]  /*10df0*/  R2UR UR10, R11 ;  /* 0x000000000b0a72ca */ /* 0x000fe200000e0000 */
[----:B------:R-:W-:Y:S01]  /*10e00*/  UIADD3 UR4, UP0, UR38, 0x470, URZ ;  /* 0x0000047026047890 */ /* 0x000fe2000ff1e03f */
[----:B------:R-:W-:Y:S01]  /*10e10*/  R2UR UR6, R12 ;  /* 0x000000000c0672ca */ /* 0x000fe200000e0000 */
[----:B------:R-:W-:Y:S01]  /*10e20*/  VIADD R2, R2, 0x50 ;  /* 0x0000005002027836 */ /* 0x000fe20000000000 */
[----:B------:R-:W-:Y:S01]  /*10e30*/  R2UR UR7, R13 ;  /* 0x000000000d0772ca */ /* 0x000fe200000e0000 */
[----:B------:R-:W-:Y:S01]  /*10e40*/  UIADD3.X UR5, URZ, UR39, URZ, UP0, !UPT ;  /* 0x000000273f057290 */ /* 0x000fe200087fe43f */
[----:B------:R-:W-:Y:S01]  /*10e50*/  PLOP3.LUT P0, PT, PT, PT, PT, 0x80, 0x0 ;  /* 0x000000000000781c */ /* 0x000fe20003f0f070 */
[----:B---3--:R-:W-:-:S02]  /*10e60*/  IMAD R3, R3, 0xa800, R17 ;  /* 0x0000a80003037824 */ /* 0x008fc400078e0211 */
[----:B--2---:R-:W-:Y:S02]  /*10e70*/  IMAD R9, R9, 0x70, R10 ;  /* 0x0000007009097824 */ /* 0x004fe400078e020a */
[----:B------:R-:W-:-:S08]  /*10e80*/  VIADD R10, R3, 0x400 ;  /* 0x00000400030a7836 */ /* 0x000fd00000000000 */
.L_x_3924:
        /* <DEDUP_REMOVED lines=10> */
[----:B--2---:R-:W-:Y:S05]  /*10f30*/  @P0 BRA.U.ANY `(.L_x_3924) ;  /* 0xfffffffd00d40947 */ /* 0x004fea000393ffff */
[----:B------:R-:W-:Y:S01]  /*10f40*/  R2UR UR10, R15 ;  /* 0x000000000f0a72ca */ /* 0x000fe200000e0000 */
[----:B------:R-:W-:Y:S01]  /*10f50*/  VIADD R10, R3, 0x3c00 ;  /* 0x00003c00030a7836 */ /* 0x000fe20000000000 */
[----:B------:R-:W-:Y:S02]  /*10f60*/  R2UR UR6, R12 ;  /* 0x000000000c0672ca */ /* 0x000fe400000e0000 */
[----:B------:R-:W-:Y:S02]  /*10f70*/  R2UR UR7, R13 ;  /* 0x000000000d0772ca */ /* 0x000fe400000e0000 */
[----:B------:R-:W-:-:S13]  /*10f80*/  PLOP3.LUT P0, PT, PT, PT, PT, 0x80, 0x0 ;  /* 0x000000000000781c */ /* 0x000fda0003f0f070 */
.L_x_3925:
        /* <DEDUP_REMOVED lines=16> */
.L_x_3926:
        /* <DEDUP_REMOVED lines=11> */
[----:B------:R2:W-:Y:S04]  /*11140*/  STL [R1+0x14], R7 ;  /* 0x0000140701007387 */ /* 0x0005e80000100800 */
[----:B------:R2:W-:Y:S02]  /*11150*/  STL [R1], R8 ;  /* 0x0000000801007387 */ /* 0x0005e40000100800 */
.L_x_3911:
[----:B------:R-:W-:Y:S05]  /*11160*/  BSYNC B1 ;  /* 0x0000000000017941 */ /* 0x000fea0003800000 */
.L_x_3910:
[----:B------:R-:W3:Y:S01]  /*11170*/  LDL R2, [R1+0x1c] ;  /* 0x00001c0001027983 */ /* 0x000ee20000100800 */
[----:B------:R-:W-:Y:S01]  /*11180*/  VIADD R3, R4, 0x1 ;  /* 0x0000000104037836 */ /* 0x000fe20000000000 */
[----:B------:R-:W-:Y:S04]  /*11190*/  BSSY B1, `(.L_x_3927) ;  /* 0x00000ba000017945 */ /* 0x000fe80003800000 */
[----:B------:R-:W-:-:S04]  /*111a0*/  ISETP.NE.AND P0, PT, R3, 0x2, PT ;  /* 0x000000020300780c */ /* 0x000fc80003f05270 */
[----:B------:R-:W-:Y:S02]  /*111b0*/  SEL R11, R3, RZ, P0 ;  /* 0x000000ff030b7207 */ /* 0x000fe40000000000 */
[----:B---3--:R-:W-:Y:S02]  /*111c0*/  LOP3.LUT P1, RZ, R2, 0x1, RZ, 0xc0, !PT ;  /* 0x0000000102ff7812 */ /* 0x008fe4000782c0ff */
[----:B------:R-:W-:-:S04]  /*111d0*/  SEL R2, RZ, 0x1, P0 ;  /* 0x00000001ff027807 */ /* 0x000fc80000000000 */
[----:B------:R-:W-:-:S05]  /*111e0*/  LOP3.LUT R10, R5, R2, RZ, 0x3c, !PT ;  /* 0x00000002050a7212 */ /* 0x000fca00078e3cff */
[----:B------:R3:W-:Y:S04]  /*111f0*/  STL [R1+0x10], R10 ;  /* 0x0000100a01007387 */ /* 0x0007e80000100800 */
[----:B------:R3:W-:Y:S01]  /*11200*/  STL [R1+0x8], R11 ;  /* 0x0000080b01007387 */ /* 0x0007e20000100800 */
[----:B------:R-:W-:Y:S05]  /*11210*/  @!P1 BRA `(.L_x_3928) ;  /* 0x0000000800c49947 */ /* 0x000fea0003800000 */
[----:B------:R-:W-:Y:S01]  /*11220*/  ULDC.64 UR4, c[0x0][0x418] ;  /* 0x0001060000047ab9 */ /* 0x000fe20000000a00 */
[----:B--2---:R-:W-:Y:S01]  /*11230*/  VIADD R7, R0, 0xffffffff ;  /* 0xffffffff00077836 */ /* 0x004fe20000000000 */
[----:B------:R-:W-:-:S04]  /*11240*/  ISETP.NE.U32.AND P0, PT, RZ, UR4, PT ;  /* 0x00000004ff007c0c */ /* 0x000fc8000bf05070 */
[----:B------:R-:W-:-:S13]  /*11250*/  ISETP.NE.AND.EX P0, PT, RZ, UR5, PT, P0 ;  /* 0x00000005ff007c0c */ /* 0x000fda000bf05300 */
[----:B------:R-:W-:Y:S05]  /*11260*/  @!P0 BRA `(.L_x_3929) ;  /* 0x00000000004c8947 */ /* 0x000fea0003800000 */
[----:B------:R-:W2:Y:S01]  /*11270*/  LDL R13, [R1+0x20] ;  /* 0x00002000010d7983 */ /* 0x000ea20000100800 */
[----:B------:R-:W4:Y:S01]  /*11280*/  LDC R9, c[0x0][0x43c] ;  /* 0x00010f00ff097b82 */ /* 0x000f220000000800 */
[----:B------:R-:W-:Y:S02]  /*11290*/  ULDC.64 UR6, c[0x0][0x428] ;  /* 0x00010a0000067ab9 */ /* 0x000fe40000000a00 */
[----:B------:R-:W3:Y:S01]  /*112a0*/  LDL R12, [R1+0xc] ;  /* 0x00000c00010c7983 */ /* 0x000ee20000100800 */
[----:B----4-:R-:W-:-:S13]  /*112b0*/  ISETP.NE.AND P0, PT, R9, 0x1, PT ;  /* 0x000000010900780c */ /* 0x010fda0003f05270 */
[----:B------:R-:W4:Y:S02]  /*112c0*/  @P0 LDC.64 R2, c[0x0][0x440] ;  /* 0x00011000ff020b82 */ /* 0x000f240000000a00 */
[----:B----45:R-:W-:-:S04]  /*112d0*/  @P0 IMAD.HI.U32 R8, R7, R2, RZ ;  /* 0x0000000207080227 */ /* 0x030fc800078e00ff */
        /* <DEDUP_REMOVED lines=12> */
.L_x_3929:
[----:B------:R-:W4:Y:S01]  /*113a0*/  LDL R2, [R1+0x4] ;  /* 0x0000040001027983 */ /* 0x000f220000100800 */
[----:B------:R-:W-:Y:S01]  /*113b0*/  SHF.L.U32 R3, R10, 0x1f, RZ ;  /* 0x0000001f0a037819 */ /* 0x000fe200000006ff */
[----:B------:R-:W-:Y:S01]  /*113c0*/  BSSY B2, `(.L_x_3930) ;  /* 0x0000004000027945 */ /* 0x000fe20003800000 */
[----:B----4-:R-:W-:-:S04]  /*113d0*/  IMAD R2, R11, 0x8, R2 ;  /* 0x000000080b027824 */ /* 0x010fc800078e0202 */
[----:B------:R-:W4:Y:S02]  /*113e0*/  SYNCS.PHASECHK.TRANS64.TRYWAIT P0, [R2+URZ+0x36840], R3 ;  /* 0x03684003020075a7 */ /* 0x000f24000800017f */
[----:B----4-:R-:W-:Y:S05]  /*113f0*/  @!P0 BRA `(.L_x_3931) ;  /* 0x0000002c00b88947 */ /* 0x010fea0003800000 */
.L_x_4012:
[----:B------:R-:W-:Y:S05]  /*11400*/  BSYNC B2 ;  /* 0x0000000000027941 */ /* 0x000fea0003800000 */
.L_x_3930:
[----:B--2---:R-:W2:Y:S01]  /*11410*/  S2R R9, SR_TID.X ;  /* 0x0000000000097919 */ /* 0x004ea20000002100 */
[----:B------:R-:W-:Y:S01]  /*11420*/  BSSY B2, `(.L_x_3932) ;  /* 0x000000b000027945 */ /* 0x000fe20003800000 */
[----:B--2---:R-:W-:-:S04]  /*11430*/  LOP3.LUT R9, R9, 0x7f, RZ, 0xc0, !PT ;  /* 0x0000007f09097812 */ /* 0x004fc800078ec0ff */
[----:B------:R-:W-:-:S13]  /*11440*/  ISETP.NE.AND P1, PT, R9, RZ, PT ;  /* 0x000000ff0900720c */ /* 0x000fda0003f25270 */
[----:B------:R-:W-:Y:S05]  /*11450*/  @P1 BRA `(.L_x_3933) ;  /* 0x00000000001c1947 */ /* 0x000fea0003800000 */
[----:B------:R-:W2:Y:S01]  /*11460*/  S2R R9, SR_TID.X ;  /* 0x0000000000097919 */ /* 0x000ea20000002100 */
[----:B----4-:R-:W-:-:S04]  /*11470*/  IMAD.MOV.U32 R3, RZ, RZ, 0xa800 ;  /* 0x0000a800ff037424 */ /* 0x010fc800078e00ff */
[----:B------:R4:W-:Y:S01]  /*11480*/  SYNCS.ARRIVE.TRANS64 RZ, [R2+URZ+0x36830], R3 ;  /* 0x0368300302ff79a7 */ /* 0x0009e2000800003f */
[----:B--2---:R-:W-:-:S04]  /*11490*/  LOP3.LUT R9, R9, 0x1f, RZ, 0xc0, !PT ;  /* 0x0000001f09097812 */ /* 0x004fc800078ec0ff */
[----:B------:R-:W-:-:S13]  /*114a0*/  ISETP.NE.AND P0, PT, R9, RZ, PT ;  /* 0x000000ff0900720c */ /* 0x000fda0003f05270 */
[----:B----4-:R-:W-:Y:S05]  /*114b0*/  @!P0 BRA `(.L_x_3933) ;  /* 0x0000000000048947 */ /* 0x010fea0003800000 */
[----:B------:R-:W-:Y:S01]  /*114c0*/  BPT.TRAP 0x1 ;  /* 0x000000040000795c */ /* 0x000fe20000300000 */
.L_x_3933:
[----:B------:R-:W-:Y:S05]  /*114d0*/  BSYNC B2 ;  /* 0x0000000000027941 */ /* 0x000fea0003800000 */
.L_x_3932:
[----:B------:R-:W2:Y:S04]  /*114e0*/  LDL R9, [R1+0x8] ;  /* 0x0000080001097983 */ /* 0x000ea80000100800 */
[----:B---3--:R-:W3:Y:S04]  /*114f0*/  LDL R10, [R1+0x4] ;  /* 0x00000400010a7983 */ /* 0x008ee80000100800 */
[----:B----4-:R-:W4:Y:S01]  /*11500*/  LDL R2, [R1+0x18] ;  /* 0x0000180001027983 */ /* 0x010f220000100800 */
        /* <DEDUP_REMOVED lines=8> */
[----:B---3--:R-:W-:Y:S02]  /*11590*/  IMAD R9, R9, 0xa800, R10 ;  /* 0x0000a80009097824 */ /* 0x008fe400078e020a */
[----:B------:R-:W-:-:S02]  /*115a0*/  VIADD R3, R3, 0x30 ;  /* 0x0000003003037836 */ /* 0x000fc40000000000 */
[----:B----4-:R-:W-:Y:S02]  /*115b0*/  IMAD R2, R7, 0x70, R2 ;  /* 0x0000007007027824 */ /* 0x010fe400078e0202 */
[----:B------:R-:W-:-:S07]  /*115c0*/  VIADD R10, R9, 0x21400 ;  /* 0x00021400090a7836 */ /* 0x000fce0000000000 */
.L_x_3934:
        /* <DEDUP_REMOVED lines=16> */
.L_x_3935:
        /* <DEDUP_REMOVED lines=16> */
.L_x_3936:
        /* <DEDUP_REMOVED lines=10> */
[----:B------:R-:W-:Y:S01]  /*11870*/  SHF.L.U32 R5, R5, 0x1f, RZ ;  /* 0x0000001f05057819 */ /* 0x000fe200000006ff */
[----:B------:R-:W-:Y:S01]  /*11880*/  IMAD R2, R4, 0x8, R6 ;  /* 0x0000000804027824 */ /* 0x000fe200078e0206 */
[----:B------:R-:W-:Y:S03]  /*11890*/  BSSY B2, `(.L_x_3937) ;  /* 0x0000003000027945 */ /* 0x000fe60003800000 */
[----:B------:R-:W2:Y:S02]  /*118a0*/  SYNCS.PHASECHK.TRANS64.TRYWAIT P0, [R2+URZ+0x60], R5 ;  /* 0x00006005020075a7 */ /* 0x000ea4000800017f */
[----:B--2---:R-:W-:Y:S05]  /*118b0*/  @!P0 BRA `(.L_x_3938) ;  /* 0x00000028009c8947 */ /* 0x004fea0003800000 */
.L_x_4013:
[----:B------:R-:W-:Y:S05]  /*118c0*/  BSYNC B2 ;  /* 0x0000000000027941 */ /* 0x000fea0003800000 */
.L_x_3937:
[----:B------:R-:W-:Y:S01]  /*118d0*/  BSSY B2, `(.L_x_3939) ;  /* 0x000000b000027945 */ /* 0x000fe20003800000 */
[----:B------:R-:W-:Y:S02]  /*118e0*/  IMAD.MOV.U32 R10, RZ, RZ, 0x0 ;  /* 0x00000000ff0a7424 */ /* 0x000fe400078e00ff */
[----:B------:R-:W-:Y:S01]  /*118f0*/  IMAD.MOV.U32 R11, RZ, RZ, 0x14f00000 ;  /* 0x14f00000ff0b7424 */ /* 0x000fe200078e00ff */
[----:B------:R-:W-:Y:S06]  /*11900*/  @P1 BRA `(.L_x_3940) ;  /* 0x00000000001c1947 */ /* 0x000fec0003800000 */
[----:B------:R-:W3:Y:S02]  /*11910*/  S2R R3, SR_TID.X ;  /* 0x0000000000037919 */ /* 0x000ee40000002100 */
[----:B---3--:R-:W-:Y:S01]  /*11920*/  LOP3.LUT R9, R3, 0x1f, RZ, 0xc0, !PT ;  /* 0x0000001f03097812 */ /* 0x008fe200078ec0ff */
[----:B------:R-:W-:-:S03]  /*11930*/  IMAD.MOV.U32 R3, RZ, RZ, 0xa800 ;  /* 0x0000a800ff037424 */ /* 0x000fc600078e00ff */
[----:B------:R-:W-:Y:S01]  /*11940*/  ISETP.NE.AND P0, PT, R9, RZ, PT ;  /* 0x000000ff0900720c */ /* 0x000fe20003f05270 */
[----:B------:R3:W-:-:S12]  /*11950*/  SYNCS.ARRIVE.TRANS64 RZ, [R2+URZ+0x50], R3 ;  /* 0x0000500302ff79a7 */ /* 0x0007d8000800003f */
[----:B---3--:R-:W-:Y:S05]  /*11960*/  @!P0 BRA `(.L_x_3940) ;  /* 0x0000000000048947 */ /* 0x008fea0003800000 */
[----:B------:R-:W-:Y:S01]  /*11970*/  BPT.TRAP 0x1 ;  /* 0x000000040000795c */ /* 0x000fe20000300000 */
.L_x_3940:
[----:B------:R-:W-:Y:S05]  /*11980*/  BSYNC B2 ;  /* 0x0000000000027941 */ /* 0x000fea0003800000 */
.L_x_3939:
[----:B------:R-:W3:Y:S04]  /*11990*/  LDL R9, [R1+0x4] ;  /* 0x0000040001097983 */ /* 0x000ee80000100800 */
[----:B--2---:R-:W2:Y:S04]  /*119a0*/  LDL R5, [R1+0x18] ;  /* 0x0000180001057983 */ /* 0x004ea80000100800 */
        /* <DEDUP_REMOVED lines=11> */
.L_x_3941:
        /* <DEDUP_REMOVED lines=16> */
.L_x_3942:
        /* <DEDUP_REMOVED lines=16> */
.L_x_3943:
        /* <DEDUP_REMOVED lines=13> */
.L_x_3928:
[----:B------:R-:W-:Y:S05]  /*11d30*/  BSYNC B1 ;  /* 0x0000000000017941 */ /* 0x000fea0003800000 */
.L_x_3927:
[C---:B------:R-:W-:Y:S01]  /*11d40*/  ISETP.GT.AND P0, PT, R0.reuse, 0x1, PT ;  /* 0x000000010000780c */ /* 0x040fe20003f04270 */
[----:B------:R-:W-:-:S12]  /*11d50*/  VIADD R0, R0, 0xfffffffe ;  /* 0xfffffffe00007836 */ /* 0x000fd80000000000 */
[----:B------:R-:W-:Y:S05]  /*11d60*/  @P0 BRA `(.L_x_3944) ;  /* 0xffffffe800040947 */ /* 0x000fea000383ffff */
.L_x_3890:
[----:B------:R-:W-:Y:S05]  /*11d70*/  BSYNC B0 ;  /* 0x0000000000007941 */ /* 0x000fea0003800000 */
.L_x_3889:
[----:B------:R-:W0:Y:S01]  /*11d80*/  S2R R2, SR_TID.X ;  /* 0x0000000000027919 */ /* 0x000e220000002100 */
[----:B------:R-:W-:Y:S01]  /*11d90*/  BSSY B0, `(.L_x_3945) ;  /* 0x0000010000007945 */ /* 0x000fe20003800000 */
        /* <DEDUP_REMOVED lines=15> */
.L_x_3946:
[----:B------:R-:W-:Y:S05]  /*11e90*/  BSYNC B0 ;  /* 0x0000000000007941 */ /* 0x000fea0003800000 */
.L_x_3945:
        /* <DEDUP_REMOVED lines=8> */
[----:B------:R-:W-:Y:S01]  /*11f20*/  ISETP.NE.AND P1, PT, R3, RZ, PT ;  /* 0x000000ff0300720c */ /* 0x000fe20003f25270 */
[----:B--2---:R-:W-:Y:S01]  /*11f30*/  IMAD R2, R2, 0x8, R4 ;  /* 0x0000000802027824 */ /* 0x004fe200078e0204 */
[----:B---3--:R-:W-:-:S04]  /*11f40*/  SHF.L.U32 R0, R0, 0x1f, RZ ;  /* 0x0000001f00007819 */ /* 0x008fc800000006ff */
[----:B------:R-:W0:Y:S02]  /*11f50*/  SYNCS.PHASECHK.TRANS64.TRYWAIT P0, [R2+URZ+0x36860], R0 ;  /* 0x03686000020075a7 */ /* 0x000e24000800017f */
[----:B0-----:R-:W-:Y:S05]  /*11f60*/  @!P0 BRA `(.L_x_3950) ;  /* 0x0000002400048947 */ /* 0x001fea0003800000 */
.L_x_4014:
[----:B------:R-:W-:Y:S05]  /*11f70*/  BSYNC B1 ;  /* 0x0000000000017941 */ /* 0x000fea0003800000 */
.L_x_3949:
        /* <DEDUP_REMOVED lines=9> */
.L_x_3952:
[----:B------:R-:W-:Y:S05]  /*12010*/  BSYNC B1 ;  /* 0x0000000000017941 */ /* 0x000fea0003800000 */
.L_x_3951:
[----:B------:R-:W2:Y:S04]  /*12020*/  LDL R5, [R1+0x4] ;  /* 0x0000040001057983 */ /* 0x000ea80000100800 */
[----:B0-----:R-:W2:Y:S04]  /*12030*/  LDL R0, [R1+0x8] ;  /* 0x0000080001007983 */ /* 0x001ea80000100800 */
[----:B------:R-:W3:Y:S04]  /*12040*/  LDL.LU R4, [R1+0x18] ;  /* 0x0000180001047983 */ /* 0x000ee80000300800 */
        /* <DEDUP_REMOVED lines=9> */
[----:B---3--:R-:W-:Y:S02]  /*120e0*/  IMAD R3, R3, 0x70, R4 ;  /* 0x0000007003037824 */ /* 0x008fe400078e0204 */
[----:B------:R-:W-:-:S07]  /*120f0*/  VIADD R4, R0, 0x400 ;  /* 0x0000040000047836 */ /* 0x000fce0000000000 */
.L_x_3953:
        /* <DEDUP_REMOVED lines=16> */
.L_x_3954:
        /* <DEDUP_REMOVED lines=16> */
.L_x_3955:
        /* <DEDUP_REMOVED lines=11> */
.L_x_3948:
[----:B------:R-:W-:Y:S05]  /*123b0*/  BSYNC B0 ;  /* 0x0000000000007941 */ /* 0x000fea0003800000 */
.L_x_3947:
[----:B------:R-:W2:Y:S04]  /*123c0*/  LDL.LU R5, [R1+0x8] ;  /* 0x0000080001057983 */ /* 0x000ea80000300800 */
        /* <DEDUP_REMOVED lines=8> */
.L_x_3869:
[----:B------:R-:W-:Y:S05]  /*12450*/  BSYNC B7 ;  /* 0x0000000000077941 */ /* 0x000fea0003800000 */
.L_x_3867:
[----:B0-2---:R-:W2:Y:S02]  /*12460*/  LDL R0, [R1+0x1c] ;  /* 0x00001c0001007983 */ /* 0x005ea40000100800 */
[----:B--2---:R-:W-:-:S13]  /*12470*/  LOP3.LUT P0, RZ, R0, 0x2, RZ, 0xc0, !PT ;  /* 0x0000000200ff7812 */ /* 0x004fda000780c0ff */
[----:B------:R-:W-:Y:S05]  /*12480*/  @!P0 BRA `(.L_x_3956) ;  /* 0x0000000000288947 */ /* 0x000fea0003800000 */
[----:B------:R-:W-:Y:S05]  /*12490*/  WARPSYNC.ALL ;  /* 0x0000000000007948 */ /* 0x000fea0003800000 */
[----:B------:R-:W0:Y:S08]  /*124a0*/  S2UR UR5, SR_CgaCtaId ;  /* 0x00000000000579c3 */ /* 0x000e300000008800 */
[----:B------:R-:W-:Y:S06]  /*124b0*/  BAR.SYNC.DEFER_BLOCKING 0x5, 0x180 ;  /* 0x0146000000007b1d */ /* 0x000fec0000010000 */
[----:B------:R-:W-:-:S02]  /*124c0*/  UMOV UR4, 0x400 ;  /* 0x0000040000047882 */ /* 0x000fc40000000000 */
[----:B0-----:R-:W-:-:S06]  /*124d0*/  ULEA UR4, UR5, UR4, 0x18 ;  /* 0x0000000405047291 */ /* 0x001fcc000f8ec03f */
[----:B------:R-:W-:-:S05]  /*124e0*/  IMAD.U32 R0, RZ, RZ, UR4 ;  /* 0x00000004ff007e24 */ /* 0x000fca000f8e00ff */
[----:B------:R0:W2:Y:S04]  /*124f0*/  LDS.128 R16, [R0+0x368d0] ;  /* 0x0368d00000107984 */ /* 0x0000a80000000c00 */
[----:B------:R0:W-:Y:S01]  /*12500*/  STL [R1+0x4], R0 ;  /* 0x0000040001007387 */ /* 0x0001e20000100800 */
[----:B------:R-:W-:Y:S06]  /*12510*/  BAR.ARV 0x4, 0x180 ;  /* 0x0106000000007b1d */ /* 0x000fec0000002000 */
[----:B------:R-:W-:Y:S05]  /*12520*/  BRA `(.L_x_3957) ;  /* 0x0000000800487947 */ /* 0x000fea0003800000 */
.L_x_3956:
[----:B------:R-:W1:Y:S01]  /*12530*/  S2R R0, SR_TID.X ;  /* 0x0000000000007919 */ /* 0x000e620000002100 */
[----:B------:R-:W-:Y:S01]  /*12540*/  UMOV UR4, 0xffffffff ;  /* 0xffffffff00047882 */ /* 0x000fe20000000000 */
[----:B-1--4-:R-:W-:-:S04]  /*12550*/  LOP3.LUT R7, R0, 0x1f, RZ, 0xc0, !PT ;  /* 0x0000001f00077812 */ /* 0x012fc800078ec0ff */
[----:B------:R-:W-:Y:S01]  /*12560*/  ISETP.NE.AND P0, PT, R7, 0x1f, PT ;  /* 0x0000001f0700780c */ /* 0x000fe20003f05270 */
[----:B------:R-:W-:-:S12]  /*12570*/  BRA.DIV UR4, `(.L_x_3958) ;  /* 0x0000001e04947947 */ /* 0x000fd8000b800000 */
[----:B------:R-:W-:Y:S01]  /*12580*/  IMAD.IADD R5, R19, 0x1, R7 ;  /* 0x0000000113057824 */ /* 0x000fe200078e0207 */
[----:B------:R-:W-:-:S04]  /*12590*/  ULDC UR4, c[0x0][0xc3c] ;  /* 0x00030f0000047ab9 */ /* 0x000fc80000000800 */
[----:B------:R-:W-:-:S13]  /*125a0*/  ISETP.GE.OR P1, PT, R5, UR4, !P0 ;  /* 0x0000000405007c0c */ /* 0x000fda000c726670 */
[----:B------:R-:W0:Y:S02]  /*125b0*/  @!P1 LDC.64 R2, c[0x0][0xc80] ;  /* 0x00032000ff029b82 */ /* 0x000e240000000a00 */
[----:B0-----:R-:W-:-:S06]  /*125c0*/  @!P1 IMAD.WIDE R2, R5, 0x4, R2 ;  /* 0x0000000405029825 */ /* 0x001fcc00078e0202 */
[----:B------:R0:W2:Y:S01]  /*125d0*/  @!P1 LDG.E R3, desc[UR60][R2.64] ;  /* 0x0000003c02039981 */ /* 0x0000a2000c1e1900 */
[C---:B------:R-:W-:Y:S02]  /*125e0*/  ISETP.GE.U32.AND P2, PT, R7.reuse, 0x2, PT ;  /* 0x000000020700780c */ /* 0x040fe40003f46070 */
[C---:B------:R-:W-:Y:S01]  /*125f0*/  ISETP.GE.U32.AND P3, PT, R7.reuse, 0x4, PT ;  /* 0x000000040700780c */ /* 0x040fe20003f66070 */
[----:B------:R-:W-:Y:S01]  /*12600*/  SHFL.IDX PT, R4, R16, 0x1, 0x1f ;  /* 0x00201f0010047f89 */ /* 0x000fe200000e0000 */
[C---:B------:R-:W-:Y:S02]  /*12610*/  ISETP.GE.U32.AND P4, PT, R7.reuse, 0x8, PT ;  /* 0x000000080700780c */ /* 0x040fe40003f86070 */
[C---:B------:R-:W-:Y:S01]  /*12620*/  ISETP.GE.U32.AND P5, PT, R7.reuse, 0x10, PT ;  /* 0x000000100700780c */ /* 0x040fe20003fa6070 */
[----:B0-----:R-:W-:Y:S02]  /*12630*/  IMAD.MOV.U32 R2, RZ, RZ, RZ ;  /* 0x000000ffff027224 */ /* 0x001fe400078e00ff */
[----:B--2---:R-:W-:Y:S01]  /*12640*/  @!P1 IMAD.MOV.U32 R2, RZ, RZ, R3 ;  /* 0x000000ffff029224 */ /* 0x004fe200078e0003 */
[----:B------:R-:W-:-:S04]  /*12650*/  ISETP.NE.AND P1, PT, R7, RZ, PT ;  /* 0x000000ff0700720c */ /* 0x000fc80003f25270 */
        /* <DEDUP_REMOVED lines=14> */
[----:B------:R-:W-:Y:S02]  /*12740*/  IMAD.IADD R3, R3, 0x1, R0 ;  /* 0x0000000103037824 */ /* 0x000fe400078e0200 */
[----:B------:R0:W1:Y:S04]  /*12750*/  SHFL.IDX PT, R0, R16, RZ, 0x1f ;  /* 0x00001fff10007589 */ /* 0x00006800000e0000 */
[----:B------:R0:W2:Y:S02]  /*12760*/  SHFL.IDX PT, R6, R3, 0x1f, 0x1f ;  /* 0x03e01f0003067f89 */ /* 0x0000a400000e0000 */
.L_x_4024:
[----:B------:R-:W-:Y:S02]  /*12770*/  ULDC UR4, c[0x0][0xc38] ;  /* 0x00030e0000047ab9 */ /* 0x000fe40000000800 */
[----:B0-----:R-:W-:-:S04]  /*12780*/  IMAD.U32 R16, RZ, RZ, UR4 ;  /* 0x00000004ff107e24 */ /* 0x001fc8000f8e00ff */
[----:B--2---:R-:W-:-:S04]  /*12790*/  IMAD R6, R6, R16, RZ ;  /* 0x0000001006067224 */ /* 0x004fc800078e02ff */
[----:B------:R-:W-:-:S05]  /*127a0*/  IMAD.IADD R4, R4, 0x1, R6 ;  /* 0x0000000104047824 */ /* 0x000fca00078e0206 */
[----:B-1----:R-:W-:-:S13]  /*127b0*/  ISETP.GT.AND P6, PT, R4, R0, PT ;  /* 0x000000000400720c */ /* 0x002fda0003fc4270 */
[----:B------:R-:W-:Y:S05]  /*127c0*/  @P6 BRA `(.L_x_3959) ;  /* 0x00000000009c6947 */ /* 0x000fea0003800000 */
.L_x_3964:
[----:B0-----:R-:W0:Y:S01]  /*127d0*/  LDC R2, c[0x0][0xc3c] ;  /* 0x00030f00ff027b82 */ /* 0x001e220000000800 */
[----:B------:R-:W-:-:S05]  /*127e0*/  VIADD R19, R19, 0x1f ;  /* 0x0000001f13137836 */ /* 0x000fca0000000000 */
[----:B0-----:R-:W-:-:S13]  /*127f0*/  ISETP.GE.AND P6, PT, R19, R2, PT ;  /* 0x000000021300720c */ /* 0x001fda0003fc6270 */
[----:B------:R-:W-:Y:S05]  /*12800*/  @P6 BRA `(.L_x_3960) ;  /* 0x0000000400446947 */ /* 0x000fea0003800000 */
[----:B------:R-:W0:Y:S01]  /*12810*/  S2R R3, SR_TID.X ;  /* 0x0000000000037919 */ /* 0x000e220000002100 */
[----:B------:R-:W-:Y:S01]  /*12820*/  BSSY B0, `(.L_x_3961) ;  /* 0x0000009000007945 */ /* 0x000fe20003800000 */
[----:B0-----:R-:W-:-:S05]  /*12830*/  LOP3.LUT R3, R3, 0x1f, RZ, 0xc0, !PT ;  /* 0x0000001f03037812 */ /* 0x001fca00078ec0ff */
[----:B------:R-:W-:-:S05]  /*12840*/  IMAD.IADD R5, R19, 0x1, R3 ;  /* 0x0000000113057824 */ /* 0x000fca00078e0203 */
[----:B------:R-:W-:Y:S01]  /*12850*/  ISETP.GE.OR P6, PT, R5, R2, !P0 ;  /* 0x000000020500720c */ /* 0x000fe200047c6670 */
[----:B------:R-:W-:-:S12]  /*12860*/  IMAD.MOV.U32 R2, RZ, RZ, RZ ;  /* 0x000000ffff027224 */ /* 0x000fd800078e00ff */
[----:B------:R-:W-:Y:S05]  /*12870*/  @P6 BRA `(.L_x_3962) ;  /* 0x00000000000c6947 */ /* 0x000fea0003800000 */
[----:B------:R-:W0:Y:S02]  /*12880*/  LDC.64 R2, c[0x0][0xc80] ;  /* 0x00032000ff027b82 */ /* 0x000e240000000a00 */
[----:B0-----:R-:W-:-:S06]  /*12890*/  IMAD.WIDE R2, R5, 0x4, R2 ;  /* 0x0000000405027825 */ /* 0x001fcc00078e0202 */
[----:B------:R0:W5:Y:S02]  /*128a0*/  LDG.E R2, desc[UR60][R2.64] ;  /* 0x0000003c02027981 */ /* 0x000164000c1e1900 */
.L_x_3962:
[----:B------:R-:W-:Y:S05]  /*128b0*/  BSYNC B0 ;  /* 0x0000000000007941 */ /* 0x000fea0003800000 */
.L_x_3961:
        /* <DEDUP_REMOVED lines=18> */
.L_x_4032:
[----:B------:R-:W-:Y:S02]  /*129e0*/  ULDC UR4, c[0x0][0xc38] ;  /* 0x00030e0000047ab9 */ /* 0x000fe40000000800 */
[----:B------:R-:W-:-:S04]  /*129f0*/  IMAD.U32 R16, RZ, RZ, UR4 ;  /* 0x00000004ff107e24 */ /* 0x000fc8000f8e00ff */
[----:B-1----:R-:W-:-:S04]  /*12a00*/  IMAD R6, R6, R16, RZ ;  /* 0x0000001006067224 */ /* 0x002fc800078e02ff */
[----:B------:R-:W-:-:S05]  /*12a10*/  IMAD.IADD R4, R6, 0x1, R4 ;  /* 0x0000000106047824 */ /* 0x000fca00078e0204 */
[----:B------:R-:W-:-:S13]  /*12a20*/  ISETP.GT.AND P6, PT, R4, R0, PT ;  /* 0x000000000400720c */ /* 0x000fda0003fc4270 */
[----:B------:R-:W-:Y:S05]  /*12a30*/  @!P6 BRA `(.L_x_3964) ;  /* 0xfffffffc0064e947 */ /* 0x000fea000383ffff */
.L_x_3959:
        /* <DEDUP_REMOVED lines=8> */
.L_x_4036:
[----:B------:R-:W-:Y:S01]  /*12ac0*/  ISETP.NE.AND P0, PT, R5, RZ, PT ;  /* 0x000000ff0500720c */ /* 0x000fe20003f05270 */
[----:B-1----:R-:W-:-:S12]  /*12ad0*/  IMAD.MOV.U32 R2, RZ, RZ, RZ ;  /* 0x000000ffff027224 */ /* 0x002fd800078e00ff */
[----:B------:R-:W-:Y:S05]  /*12ae0*/  @!P0 BRA `(.L_x_3966) ;  /* 0x0000000000108947 */ /* 0x000fea0003800000 */
[----:B------:R-:W-:Y:S01]  /*12af0*/  UMOV UR4, 0xffffffff ;  /* 0xffffffff00047882 */ /* 0x000fe20000000000 */
[----:B------:R-:W-:Y:S02]  /*12b00*/  VIADD R12, R4, 0xffffffff ;  /* 0xffffffff040c7836 */ /* 0x000fe40000000000 */
[----:B------:R-:W-:Y:S05]  /*12b10*/  BRA.DIV UR4, `(.L_x_3967) ;  /* 0x0000002204847947 */ /* 0x000fea000b800000 */
[----:B------:R1:W3:Y:S02]  /*12b20*/  SHFL.IDX PT, R2, R3, R12, 0x1f ;  /* 0x00001f0c03027589 */ /* 0x0002e400000e0000 */
.L_x_3966:
[----:B--2---:R-:W-:Y:S01]  /*12b30*/  IABS R5, R17 ;  /* 0x0000001100057213 */ /* 0x004fe20000000000 */
[----:B---3--:R-:W-:Y:S02]  /*12b40*/  IMAD R16, R2, R16, R6 ;  /* 0x0000001002107224 */ /* 0x008fe400078e0206 */
[----:B------:R-:W-:Y:S01]  /*12b50*/  IMAD.IADD R19, R4, 0x1, R19 ;  /* 0x0000000104137824 */ /* 0x000fe200078e0213 */
[----:B------:R-:W2:Y:S01]  /*12b60*/  I2F.RP R2, R5 ;  /* 0x0000000500027306 */ /* 0x000ea20000209400 */
[----:B------:R-:W-:-:S07]  /*12b70*/  IMAD.IADD R0, R0, 0x1, -R16 ;  /* 0x0000000100007824 */ /* 0x000fce00078e0a10 */
[----:B--2---:R-:W2:Y:S02]  /*12b80*/  MUFU.RCP R2, R2 ;  /* 0x0000000200027308 */ /* 0x004ea40000001000 */
[----:B--2---:R-:W-:-:S06]  /*12b90*/  VIADD R2, R2, 0xffffffe ;  /* 0x0ffffffe02027836 */ /* 0x004fcc0000000000 */
[----:B01----:R-:W0:Y:S02]  /*12ba0*/  F2I.FTZ.U32.TRUNC.NTZ R3, R2 ;  /* 0x0000000200037305 */ /* 0x003e24000021f000 */
        /* <DEDUP_REMOVED lines=23> */
.L_x_3960:
[----:B------:R-:W-:Y:S01]  /*12d20*/  UMOV UR4, URZ ;  /* 0x0000003f00047c82 */ /* 0x000fe20008000000 */
[----:B------:R-:W-:Y:S01]  /*12d30*/  UMOV UR5, URZ ;  /* 0x0000003f00057c82 */ /* 0x000fe20008000000 */
[----:B------:R-:W-:Y:S01]  /*12d40*/  ULDC UR6, c[0x0][0xc3c] ;  /* 0x00030f0000067ab9 */ /* 0x000fe20000000800 */
[----:B------:R-:W-:Y:S02]  /*12d50*/  IMAD.MOV.U32 R16, RZ, RZ, R0 ;  /* 0x000000ffff107224 */ /* 0x000fe400078e0000 */
[----:B------:R-:W-:Y:S02]  /*12d60*/  IMAD.U32 R17, RZ, RZ, UR4 ;  /* 0x00000004ff117e24 */ /* 0x000fe4000f8e00ff */
[----:B------:R-:W-:Y:S02]  /*12d70*/  IMAD.U32 R18, RZ, RZ, UR5 ;  /* 0x00000005ff127e24 */ /* 0x000fe4000f8e00ff */
[----:B------:R-:W-:-:S07]  /*12d80*/  IMAD.U32 R19, RZ, RZ, UR6 ;  /* 0x00000006ff137e24 */ /* 0x000fce000f8e00ff */
.L_x_3968:
[----:B------:R3:W2:Y:S01]  /*12d90*/  LDL R3, [R1+0x4] ;  /* 0x0000040001037983 */ /* 0x0006a20000100800 */
[----:B------:R-:W0:Y:S01]  /*12da0*/  S2R R0, SR_TID.X ;  /* 0x0000000000007919 */ /* 0x000e220000002100 */
[----:B------:R-:W-:Y:S05]  /*12db0*/  WARPSYNC.ALL ;  /* 0x0000000000007948 */ /* 0x000fea0003800000 */
[----:B0-----:R-:W-:Y:S01]  /*12dc0*/  LOP3.LUT R0, R0, 0x1f, RZ, 0xc0, !PT ;  /* 0x0000001f00007812 */ /* 0x001fe200078ec0ff */
        /* <DEDUP_REMOVED lines=8> */
.L_x_3957:
[----:B------:R-:W-:Y:S02]  /*12e50*/  ULDC UR4, c[0x0][0xc3c] ;  /* 0x00030f0000047ab9 */ /* 0x000fe40000000800 */
[----:B--2---:R-:W-:-:S13]  /*12e60*/  ISETP.GE.AND P0, PT, R19, UR4, PT ;  /* 0x0000000413007c0c */ /* 0x004fda000bf06270 */
[----:B------:R-:W-:Y:S05]  /*12e70*/  @!P0 BRA `(.L_x_3969) ;  /* 0xffffffa800688947 */ /* 0x000fea000383ffff */
[----:B------:R-:W-:Y:S05]  /*12e80*/  BSYNC B8 ;  /* 0x0000000000087941 */ /* 0x000fea0003800000 */
.L_x_3863:
        /* <DEDUP_REMOVED lines=12> */
.L_x_4039:
[----:B------:R-:W-:Y:S05]  /*12f50*/  BSYNC B0 ;  /* 0x0000000000007941 */ /* 0x000fea0003800000 */
.L_x_3970:
[----:B------:R-:W-:-:S03]  /*12f60*/  UMOV UR4, 0xffffffff ;  /* 0xffffffff00047882 */ /* 0x000fc60000000000 */
[----:B------:R-:W-:Y:S05]  /*12f70*/  BRA.DIV UR4, `(.L_x_3972) ;  /* 0x0000001e04a87947 */ /* 0x000fea000b800000 */
[----:B------:R-:W2:Y:S02]  /*12f80*/  S2R R2, SR_TID.X ;  /* 0x0000000000027919 */ /* 0x000ea40000002100 */
[----:B--2---:R-:W-:-:S04]  /*12f90*/  SHF.R.U32.HI R2, RZ, 0x5, R2 ;  /* 0x00000005ff027819 */ /* 0x004fc80000011602 */
[----:B------:R-:W-:-:S05]  /*12fa0*/  LOP3.LUT R2, R2, 0x3, RZ, 0xc0, !PT ;  /* 0x0000000302027812 */ /* 0x000fca00078ec0ff */
[----:B------:R2:W3:Y:S02]  /*12fb0*/  SHFL.IDX PT, R14, R2, RZ, 0x1f ;  /* 0x00001fff020e7589 */ /* 0x0004e400000e0000 */
.L_x_4042:
[----:B---3--:R-:W-:Y:S01]  /*12fc0*/  ISETP.NE.AND P0, PT, R14, RZ, PT ;  /* 0x000000ff0e00720c */ /* 0x008fe20003f05270 */
[----:B------:R-:W-:-:S12]  /*12fd0*/  BSSY B0, `(.L_x_3973) ;  /* 0x0000027000007945 */ /* 0x000fd80003800000 */
[----:B------:R-:W-:Y:S05]  /*12fe0*/  @P0 BRA `(.L_x_3974) ;  /* 0x0000000000940947 */ /* 0x000fea0003800000 */
[----:B------:R-:W-:-:S03]  /*12ff0*/  UMOV UR4, 0xffffffff ;  /* 0xffffffff00047882 */ /* 0x000fc60000000000 */
[----:B------:R-:W-:Y:S05]  /*13000*/  BRA.DIV UR4, `(.L_x_3975) ;  /* 0x0000001e04b87947 */ /* 0x000fea000b800000 */
[----:B------:R-:W-:-:S13]  /*13010*/  ELECT P6, URZ, PT ;  /* 0x00000000003f782f */ /* 0x000fda00038c0000 */
.L_x_4045:
[----:B------:R-:W-:Y:S05]  /*13020*/  @!P6 BRA `(.L_x_3974) ;  /* 0x000000000084e947 */ /* 0x000fea0003800000 */
[----:B--2---:R-:W2:Y:S02]  /*13030*/  LDL.LU R2, [R1+0x58] ;  /* 0x0000580001027983 */ /* 0x004ea40000300800 */
[----:B--2---:R-:W-:-:S04]  /*13040*/  LOP3.LUT R2, R2, 0x2, RZ, 0xfc, !PT ;  /* 0x0000000202027812 */ /* 0x004fc800078efcff */
[----:B------:R-:W-:-:S13]  /*13050*/  ISETP.NE.AND P2, PT, R2, 0x3, PT ;  /* 0x000000030200780c */ /* 0x000fda0003f45270 */
[----:B------:R-:W-:Y:S05]  /*13060*/  @!P2 BRA `(.L_x_3976) ;  /* 0x000000000004a947 */ /* 0x000fea0003800000 */
[----:B------:R-:W-:Y:S01]  /*13070*/  BPT.TRAP 0x1 ;  /* 0x000000040000795c */ /* 0x000fe20000300000 */
.L_x_3976:
[----:B0-----:R-:W2:Y:S04]  /*13080*/  LDL R3, [R1+0x8] ;  /* 0x0000080001037983 */ /* 0x001ea80000100800 */
[----:B-1--4-:R-:W3:Y:S01]  /*13090*/  LDL.LU R7, [R1+0x10] ;  /* 0x0000100001077983 */ /* 0x012ee20000300800 */
[----:B------:R-:W-:-:S04]  /*130a0*/  VIADD R2, R0, 0x36840 ;  /* 0x0003684000027836 */ /* 0x000fc80000000000 */
        /* <DEDUP_REMOVED lines=11> */
.L_x_4046:
[----:B------:R-:W1:Y:S02]  /*13160*/  SYNCS.PHASECHK.TRANS64.TRYWAIT P0, [R7+URZ], R2 ;  /* 0x00000002070075a7 */ /* 0x000e64000800017f */
[----:B-1----:R-:W-:Y:S05]  /*13170*/  @!P0 BRA `(.L_x_3978) ;  /* 0x0000001c00908947 */ /* 0x002fea0003800000 */
.L_x_4047:
[----:B------:R-:W-:Y:S05]  /*13180*/  @!P2 BRA `(.L_x_3979) ;  /* 0x000000000004a947 */ /* 0x000fea0003800000 */
[----:B------:R-:W-:Y:S01]  /*13190*/  BPT.TRAP 0x1 ;  /* 0x000000040000795c */ /* 0x000fe20000300000 */
.L_x_3979:
[----:B------:R-:W2:Y:S01]  /*131a0*/  LDL.LU R4, [R1+0x8] ;  /* 0x0000080001047983 */ /* 0x000ea20000300800 */
[----:B------:R-:W-:-:S04]  /*131b0*/  VIADD R0, R0, 0x36860 ;  /* 0x0003686000007836 */ /* 0x000fc80000000000 */
[----:B--2---:R-:W-:-:S04]  /*131c0*/  IMAD R4, R4, 0x8, R0 ;  /* 0x0000000804047824 */ /* 0x004fc800078e0200 */
[----:B------:R-:W2:Y:S02]  /*131d0*/  SYNCS.PHASECHK.TRANS64.TRYWAIT P0, [R4+URZ], R5 ;  /* 0x00000005040075a7 */ /* 0x000ea4000800017f */
[----:B--2---:R-:W-:Y:S05]  /*131e0*/  @!P0 BRA `(.L_x_3980) ;  /* 0x0000001c00888947 */ /* 0x004fea0003800000 */
.L_x_4048:
[----:B------:R-:W-:-:S07]  /*131f0*/  IMAD R3, R3, 0x8, R0 ;  /* 0x0000000803037824 */ /* 0x000fce00078e0200 */
.L_x_3981:
[----:B---3--:R3:W4:Y:S02]  /*13200*/  SYNCS.PHASECHK.TRANS64.TRYWAIT P0, [R3+URZ], R2 ;  /* 0x00000002030075a7 */ /* 0x008724000800017f */
[----:B----4-:R-:W-:Y:S05]  /*13210*/  @!P0 NANOSLEEP.SYNCS 0x989680 ;  /* 0x009896800000895d */ /* 0x010fea0003900000 */
[----:B------:R-:W4:Y:S02]  /*13220*/  @!P0 SYNCS.PHASECHK.TRANS64 P0, [R3+URZ], R2 ;  /* 0x00000002030085a7 */ /* 0x000f24000800007f */
[----:B----4-:R-:W-:Y:S05]  /*13230*/  @!P0 BRA `(.L_x_3981) ;  /* 0xfffffffc00f08947 */ /* 0x010fea000383ffff */
.L_x_3974:
[----:B------:R-:W-:Y:S05]  /*13240*/  BSYNC B0 ;  /* 0x0000000000007941 */ /* 0x000fea0003800000 */
.L_x_3973:
[----:B------:R-:W-:Y:S05]  /*13250*/  EXIT ;  /* 0x000000000000794d */ /* 0x000fea0003800000 */
.L_x_3815:
[----:B0-----:R0:W1:Y:S02]  /*13260*/  SYNCS.PHASECHK.TRANS64.TRYWAIT P1, [R5+URZ+0x36800], R0 ;  /* 0x03680000050075a7 */ /* 0x001064000802017f */
[----:B-1----:R-:W-:Y:S05]  /*13270*/  @!P1 NANOSLEEP.SYNCS 0x989680 ;  /* 0x009896800000995d */ /* 0x002fea0003900000 */
[----:B------:R-:W1:Y:S02]  /*13280*/  @!P1 SYNCS.PHASECHK.TRANS64 P1, [R5+URZ+0x36800], R0 ;  /* 0x03680000050095a7 */ /* 0x000e64000802007f */
[----:B-1----:R-:W-:Y:S05]  /*13290*/  @!P1 BRA `(.L_x_3815) ;  /* 0xfffffffc00f09947 */ /* 0x002fea000383ffff */
[----:B------:R-:W-:Y:S05]  /*132a0*/  BRA `(.L_x_3982) ;  /* 0xfffffee400007947 */ /* 0x000fea000383ffff */
.L_x_3819:
[----:B0-----:R0:W2:Y:S02]  /*132b0*/  SYNCS.PHASECHK.TRANS64.TRYWAIT P2, [R2+URZ+0x36830], R3 ;  /* 0x03683003020075a7 */ /* 0x0010a4000804017f */
[----:B--2---:R-:W-:Y:S05]  /*132c0*/  @!P2 NANOSLEEP.SYNCS 0x989680 ;  /* 0x009896800000a95d */ /* 0x004fea0003900000 */
[----:B------:R-:W2:Y:S02]  /*132d0*/  @!P2 SYNCS.PHASECHK.TRANS64 P2, [R2+URZ+0x36830], R3 ;  /* 0x036830030200a5a7 */ /* 0x000ea4000804007f */
[----:B--2---:R-:W-:Y:S05]  /*132e0*/  @!P2 BRA `(.L_x_3819) ;  /* 0xfffffffc00f0a947 */ /* 0x004fea000383ffff */
[----:B------:R-:W-:Y:S05]  /*132f0*/  BRA `(.L_x_3818) ;  /* 0xfffffee400247947 */ /* 0x000fea000383ffff */
.L_x_3824:
[----:B-1----:R1:W2:Y:S02]  /*13300*/  SYNCS.PHASECHK.TRANS64.TRYWAIT P2, [R12+URZ+0x36830], R3 ;  /* 0x036830030c0075a7 */ /* 0x0022a4000804017f */
[----:B--2---:R-:W-:Y:S05]  /*13310*/  @!P2 NANOSLEEP.SYNCS 0x989680 ;  /* 0x009896800000a95d */ /* 0x004fea0003900000 */
[----:B------:R-:W2:Y:S02]  /*13320*/  @!P2 SYNCS.PHASECHK.TRANS64 P2, [R12+URZ+0x36830], R3 ;  /* 0x036830030c00a5a7 */ /* 0x000ea4000804007f */
[----:B--2---:R-:W-:Y:S05]  /*13330*/  @!P2 BRA `(.L_x_3824) ;  /* 0xfffffffc00f0a947 */ /* 0x004fea000383ffff */
[----:B------:R-:W-:Y:S05]  /*13340*/  BRA `(.L_x_3823) ;  /* 0xffffff2400f07947 */ /* 0x000fea000383ffff */
.L_x_3828:
[----:B---3--:R3:W4:Y:S02]  /*13350*/  SYNCS.PHASECHK.TRANS64.TRYWAIT P2, [R13+URZ+0x36850], R0 ;  /* 0x036850000d0075a7 */ /* 0x008724000804017f */
[----:B----4-:R-:W-:Y:S05]  /*13360*/  @!P2 NANOSLEEP.SYNCS 0x989680 ;  /* 0x009896800000a95d */ /* 0x010fea0003900000 */
[----:B------:R-:W4:Y:S02]  /*13370*/  @!P2 SYNCS.PHASECHK.TRANS64 P2, [R13+URZ+0x36850], R0 ;  /* 0x036850000d00a5a7 */ /* 0x000f24000804007f */
[----:B----4-:R-:W-:Y:S05]  /*13380*/  @!P2 BRA `(.L_x_3828) ;  /* 0xfffffffc00f0a947 */ /* 0x010fea000383ffff */
[----:B------:R-:W-:Y:S05]  /*13390*/  BRA `(.L_x_3827) ;  /* 0xffffff4c003c7947 */ /* 0x000fea000383ffff */
.L_x_3833:
[----:B-1----:R1:W2:Y:S02]  /*133a0*/  SYNCS.PHASECHK.TRANS64.TRYWAIT P0, [R11+URZ+0x36850], R2 ;  /* 0x036850020b0075a7 */ /* 0x0022a4000800017f */
[----:B--2---:R-:W-:Y:S05]  /*133b0*/  @!P0 NANOSLEEP.SYNCS 0x989680 ;  /* 0x009896800000895d */ /* 0x004fea0003900000 */
[----:B------:R-:W2:Y:S02]  /*133c0*/  @!P0 SYNCS.PHASECHK.TRANS64 P0, [R11+URZ+0x36850], R2 ;  /* 0x036850020b0085a7 */ /* 0x000ea4000800007f */
[----:B--2---:R-:W-:Y:S05]  /*133d0*/  @!P0 BRA `(.L_x_3833) ;  /* 0xfffffffc00f08947 */ /* 0x004fea000383ffff */
[----:B------:R-:W-:Y:S05]  /*133e0*/  BRA `(.L_x_3832) ;  /* 0xffffff6400e47947 */ /* 0x000fea000383ffff */
.L_x_3875:
[----:B------:R-:W1:Y:S01]  /*133f0*/  S2R R4, SR_TID.X ;  /* 0x0000000000047919 */ /* 0x000e620000002100 */
[----:B------:R-:W-:Y:S01]  /*13400*/  BSSY B0, `(.L_x_3983) ;  /* 0x000000a000007945 */ /* 0x000fe20003800000 */
[----:B0-----:R-:W-:Y:S02]  /*13410*/  IMAD.MOV.U32 R12, RZ, RZ, RZ ;  /* 0x000000ffff0c7224 */ /* 0x001fe400078e00ff */
[----:B------:R-:W-:Y:S02]  /*13420*/  IMAD.MOV.U32 R11, RZ, RZ, 0x1f ;  /* 0x0000001fff0b7424 */ /* 0x000fe400078e00ff */
[----:B------:R-:W-:Y:S01]  /*13430*/  IMAD.MOV.U32 R15, RZ, RZ, -0x1 ;  /* 0xffffffffff0f7424 */ /* 0x000fe200078e00ff */
[----:B-1----:R-:W-:-:S04]  /*13440*/  SHF.R.U32.HI R4, RZ, 0x5, R4 ;  /* 0x00000005ff047819 */ /* 0x002fc80000011604 */
[----:B------:R-:W-:-:S05]  /*13450*/  LOP3.LUT R4, R4, 0x3, RZ, 0xc0, !PT ;  /* 0x0000000304047812 */ /* 0x000fca00078ec0ff */
[----:B------:R-:W-:-:S07]  /*13460*/  IMAD.MOV.U32 R13, RZ, RZ, R4 ;  /* 0x000000ffff0d7224 */ /* 0x000fce00078e0004 */
[----:B------:R-:W-:Y:S05]  /*13470*/  WARPSYNC.COLLECTIVE R15, `(.L_x_3984) ;  /* 0x000000000f087348 */ /* 0x000fea0003c00000 */
[----:B------:R0:W1:Y:S02]  /*13480*/  SHFL.IDX P6, R14, R13, R12, R11 ;  /* 0x0000000c0d0e7389 */ /* 0x00006400000c000b */
[----:B01----:R-:W-:Y:S01]  /*13490*/  ENDCOLLECTIVE ;  /* 0x000000000000791b */ /* 0x003fe20003800000 */
.L_x_3984:
[----:B------:R-:W-:Y:S05]  /*134a0*/  BSYNC B0 ;  /* 0x0000000000007941 */ /* 0x000fea0003800000 */
.L_x_3983:
[----:B------:R-:W-:Y:S05]  /*134b0*/  BRA `(.L_x_3985) ;  /* 0xffffffac00c07947 */ /* 0x000fea000383ffff */
.L_x_3877:
[----:B------:R-:W-:Y:S01]  /*134c0*/  BSSY B0, `(.L_x_3986) ;  /* 0x0000006000007945 */ /* 0x000fe20003800000 */
[----:B------:R-:W-:-:S07]  /*134d0*/  IMAD.MOV.U32 R15, RZ, RZ, -0x1 ;  /* 0xffffffffff0f7424 */ /* 0x000fce00078e00ff */
[----:B01----:R-:W-:Y:S05]  /*134e0*/  WARPSYNC.COLLECTIVE R15, `(.L_x_3987) ;  /* 0x000000000f0c7348 */ /* 0x003fea0003c00000 */
[----:B------:R-:W-:Y:S02]  /*134f0*/  ELECT P6, UR62, PT ;  /* 0x00000000003e782f */ /* 0x000fe400038c0000 */
[----:B------:R-:W-:Y:S01]  /*13500*/  MOV R14, UR62 ;  /* 0x0000003e000e7c02 */ /* 0x000fe20008000f00 */
[----:B01----:R-:W-:Y:S10]  /*13510*/  ENDCOLLECTIVE ;  /* 0x000000000000791b */ /* 0x003ff40003800000 */
.L_x_3987:
[----:B------:R-:W-:Y:S05]  /*13520*/  BSYNC B0 ;  /* 0x0000000000007941 */ /* 0x000fea0003800000 */
.L_x_3986:
[----:B------:R-:W-:Y:S05]  /*13530*/  BRA `(.L_x_3988) ;  /* 0xffffffac00cc7947 */ /* 0x000fea000383ffff */
.L_x_3879:
[----:B-1----:R1:W2:Y:S02]  /*13540*/  SYNCS.PHASECHK.TRANS64.TRYWAIT P0, [R0+URZ+0x36840], R2 ;  /* 0x03684002000075a7 */ /* 0x0022a4000800017f */
[----:B--2---:R-:W-:Y:S05]  /*13550*/  @!P0 NANOSLEEP.SYNCS 0x989680 ;  /* 0x009896800000895d */ /* 0x004fea0003900000 */
[----:B------:R-:W2:Y:S02]  /*13560*/  @!P0 SYNCS.PHASECHK.TRANS64 P0, [R0+URZ+0x36840], R2 ;  /* 0x03684002000085a7 */ /* 0x000ea4000800007f */
[----:B--2---:R-:W-:Y:S05]  /*13570*/  @!P0 BRA `(.L_x_3879) ;  /* 0xfffffffc00f08947 */ /* 0x004fea000383ffff */
[----:B------:R-:W-:Y:S05]  /*13580*/  BRA `(.L_x_3989) ;  /* 0xffffffb000387947 */ /* 0x000fea000383ffff */
.L_x_3883:
[----:B------:R0:W5:Y:S01]  /*13590*/  LDL.LU R8, [R1+0x3c] ;  /* 0x00003c0001087983 */ /* 0x0001620000300800 */
        /* <DEDUP_REMOVED lines=8> */
.L_x_3990:
[----:B------:R-:W-:Y:S02]  /*13620*/  IMAD.MOV.U32 R13, RZ, RZ, R4 ;  /* 0x000000ffff0d7224 */ /* 0x000fe400078e0004 */
[----:B------:R-:W-:-:S07]  /*13630*/  IMAD.MOV.U32 R6, RZ, RZ, R14 ;  /* 0x000000ffff067224 */ /* 0x000fce00078e000e */
[----:B------:R-:W-:Y:S05]  /*13640*/  WARPSYNC.COLLECTIVE R15, `(.L_x_3991) ;  /* 0x000000000f087348 */ /* 0x000fea0003c00000 */
[----:B------:R0:W1:Y:S02]  /*13650*/  SHFL.IDX P6, R14, R13, R12, R11 ;  /* 0x0000000c0d0e7389 */ /* 0x00006400000c000b */
[----:B01----:R-:W-:Y:S01]  /*13660*/  ENDCOLLECTIVE ;  /* 0x000000000000791b */ /* 0x003fe20003800000 */
.L_x_3991:
[----:B------:R-:W-:Y:S02]  /*13670*/  IMAD.MOV.U32 R13, RZ, RZ, R0 ;  /* 0x000000ffff0d7224 */ /* 0x000fe400078e0000 */
[----:B------:R-:W-:Y:S02]  /*13680*/  IMAD.MOV.U32 R12, RZ, RZ, 0x1 ;  /* 0x00000001ff0c7424 */ /* 0x000fe400078e00ff */
[----:B------:R-:W-:Y:S02]  /*13690*/  IMAD R3, R8, R7, RZ ;  /* 0x0000000708037224 */ /* 0x000fe400078e02ff */
[----:B------:R-:W0:Y:S01]  /*136a0*/  S2R R8, SR_TID.X ;  /* 0x0000000000087919 */ /* 0x000e220000002100 */
[----:B------:R-:W-:-:S07]  /*136b0*/  IMAD.MOV.U32 R7, RZ, RZ, R14 ;  /* 0x000000ffff077224 */ /* 0x000fce00078e000e */
[----:B0-----:R-:W-:Y:S05]  /*136c0*/  WARPSYNC.COLLECTIVE R15, `(.L_x_3992) ;  /* 0x000000000f087348 */ /* 0x001fea0003c00000 */
[----:B------:R1:W2:Y:S02]  /*136d0*/  SHFL.IDX P6, R14, R13, R12, R11 ;  /* 0x0000000c0d0e7389 */ /* 0x0002a400000c000b */
[----:B012---:R-:W-:Y:S01]  /*136e0*/  ENDCOLLECTIVE ;  /* 0x000000000000791b */ /* 0x007fe20003800000 */
.L_x_3992:
[----:B------:R-:W-:Y:S02]  /*136f0*/  IMAD.MOV.U32 R13, RZ, RZ, R4 ;  /* 0x000000ffff0d7224 */ /* 0x000fe400078e0004 */
[----:B------:R-:W-:-:S07]  /*13700*/  IMAD.MOV.U32 R9, RZ, RZ, R14 ;  /* 0x000000ffff097224 */ /* 0x000fce00078e000e */
[----:B------:R-:W-:Y:S05]  /*13710*/  WARPSYNC.COLLECTIVE R15, `(.L_x_3993) ;  /* 0x000000000f087348 */ /* 0x000fea0003c00000 */
[----:B------:R0:W1:Y:S02]  /*13720*/  SHFL.IDX P6, R14, R13, R12, R11 ;  /* 0x0000000c0d0e7389 */ /* 0x00006400000c000b */
[----:B01----:R-:W-:Y:S01]  /*13730*/  ENDCOLLECTIVE ;  /* 0x000000000000791b */ /* 0x003fe20003800000 */
.L_x_3993:
[----:B------:R-:W-:-:S04]  /*13740*/  LOP3.LUT R8, R8, 0x7f, RZ, 0xc0, !PT ;  /* 0x0000007f08087812 */ /* 0x000fc800078ec0ff */
[----:B------:R-:W-:-:S05]  /*13750*/  SHF.R.U32.HI R8, RZ, 0x3, R8 ;  /* 0x00000003ff087819 */ /* 0x000fca0000011608 */
[----:B------:R-:W-:Y:S02]  /*13760*/  IMAD.IADD R2, R8, 0x1, R17 ;  /* 0x0000000108027824 */ /* 0x000fe400078e0211 */
[----:B------:R-:W-:Y:S01]  /*13770*/  IMAD.SHL.U32 R17, R5, 0x8, RZ ;  /* 0x0000000805117824 */ /* 0x000fe200078e00ff */
[----:B------:R-:W-:Y:S01]  /*13780*/  MOV R13, R0 ;  /* 0x00000000000d7202 */ /* 0x000fe20000000f00 */
[C---:B------:R-:W-:Y:S01]  /*13790*/  VIADD R5, R2.reuse, 0x10 ;  /* 0x0000001002057836 */ /* 0x040fe20000000000 */
[----:B------:R-:W-:Y:S01]  /*137a0*/  ISETP.GE.AND P3, PT, R2, R3, PT ;  /* 0x000000030200720c */ /* 0x000fe20003f66270 */
[----:B------:R-:W-:Y:S01]  /*137b0*/  IMAD.MOV.U32 R12, RZ, RZ, 0x2 ;  /* 0x00000002ff0c7424 */ /* 0x000fe200078e00ff */
[----:B------:R-:W-:-:S11]  /*137c0*/  LOP3.LUT R17, R17, 0x38, RZ, 0xc0, !PT ;  /* 0x0000003811117812 */ /* 0x000fd600078ec0ff */
        /* <DEDUP_REMOVED lines=11> */
[----:B------:R-:W-:Y:S01]  /*13880*/  ISETP.GE.AND P3, PT, R5, R3, PT ;  /* 0x000000030500720c */ /* 0x000fe20003f66270 */
[----:B------:R-:W-:-:S12]  /*13890*/  IMAD.MOV.U32 R5, RZ, RZ, R14 ;  /* 0x000000ffff057224 */ /* 0x000fd800078e000e */
[----:B0-----:R-:W-:Y:S05]  /*138a0*/  WARPSYNC.COLLECTIVE R15, `(.L_x_3994) ;  /* 0x000000000f087348 */ /* 0x001fea0003c00000 */
[----:B------:R1:W2:Y:S02]  /*138b0*/  SHFL.IDX P6, R14, R13, R12, R11 ;  /* 0x0000000c0d0e7389 */ /* 0x0002a400000c000b */
[----:B012---:R-:W-:Y:S01]  /*138c0*/  ENDCOLLECTIVE ;  /* 0x000000000000791b */ /* 0x007fe20003800000 */
.L_x_3994:
[----:B------:R-:W-:Y:S01]  /*138d0*/  @!P3 LEA R8, P5, R17, R5, 0x1 ;  /* 0x000000051108b211 */ /* 0x000fe200078a08ff */
[----:B------:R-:W-:-:S04]  /*138e0*/  IMAD.MOV.U32 R13, RZ, RZ, R4 ;  /* 0x000000ffff0d7224 */ /* 0x000fc800078e0004 */
[----:B------:R-:W-:Y:S02]  /*138f0*/  @!P3 IMAD.MOV.U32 R6, RZ, RZ, R8 ;  /* 0x000000ffff06b224 */ /* 0x000fe400078e0008 */
[----:B------:R-:W-:-:S04]  /*13900*/  @!P3 IMAD.X R5, RZ, RZ, R9, P5 ;  /* 0x000000ffff05b224 */ /* 0x000fc800028e0609 */
[----:B------:R-:W-:Y:S02]  /*13910*/  @!P3 IMAD.MOV.U32 R7, RZ, RZ, R5 ;  /* 0x000000ffff07b224 */ /* 0x000fe400078e0005 */
[----:B------:R-:W-:-:S07]  /*13920*/  IMAD.MOV.U32 R8, RZ, RZ, R14 ;  /* 0x000000ffff087224 */ /* 0x000fce00078e000e */
[----:B------:R-:W-:Y:S05]  /*13930*/  WARPSYNC.COLLECTIVE R15, `(.L_x_3995) ;  /* 0x000000000f087348 */ /* 0x000fea0003c00000 */
[----:B------:R0:W1:Y:S02]  /*13940*/  SHFL.IDX P6, R14, R13, R12, R11 ;  /* 0x0000000c0d0e7389 */ /* 0x00006400000c000b */
[----:B01----:R-:W-:Y:S01]  /*13950*/  ENDCOLLECTIVE ;  /* 0x000000000000791b */ /* 0x003fe20003800000 */
.L_x_3995:
[----:B------:R-:W-:Y:S01]  /*13960*/  VIADD R5, R2, 0x20 ;  /* 0x0000002002057836 */ /* 0x000fe20000000000 */
[----:B------:R-:W-:Y:S01]  /*13970*/  @!PT LDS RZ, [RZ] ;  /* 0x00000000fffff984 */ /* 0x000fe20000000800 */
[----:B------:R-:W-:Y:S01]  /*13980*/  @!PT LDS RZ, [RZ] ;  /* 0x00000000fffff984 */ /* 0x000fe20000000800 */
[----:B------:R-:W-:Y:S01]  /*13990*/  @!PT LDS RZ, [RZ] ;  /* 0x00000000fffff984 */ /* 0x000fe20000000800 */
[----:B------:R0:W-:Y:S04]  /*139a0*/  @!P3 LDGSTS.E.BYPASS.LTC128B.128 [R10+0x15c00], desc[UR60][R6.64], !P2 ;  /* 0x15c00000060abfae */ /* 0x0001e8000d101d7c */
[----:B------:R0:W-:Y:S04]  /*139b0*/  @!P3 LDGSTS.E.BYPASS.LTC128B.128 [R10+0x19c00], desc[UR60][R6.64+0x80], !P1 ;  /* 0x19c00080060abfae */ /* 0x0001e8000c901d7c */
[----:B------:R0:W-:Y:S01]  /*139c0*/  @!P3 LDGSTS.E.BYPASS.LTC128B.128 [R10+0x1dc00], desc[UR60][R6.64+0x100], !P0 ;  /* 0x1dc00100060abfae */ /* 0x0001e2000c101d7c */
[----:B------:R-:W-:Y:S01]  /*139d0*/  ISETP.GE.AND P3, PT, R5, R3, PT ;  /* 0x000000030500720c */ /* 0x000fe20003f66270 */
[----:B------:R-:W-:-:S02]  /*139e0*/  IMAD.MOV.U32 R13, RZ, RZ, R0 ;  /* 0x000000ffff0d7224 */ /* 0x000fc400078e0000 */
[----:B------:R-:W-:Y:S02]  /*139f0*/  IMAD.MOV.U32 R12, RZ, RZ, 0x3 ;  /* 0x00000003ff0c7424 */ /* 0x000fe400078e00ff */
[----:B------:R-:W-:-:S08]  /*13a00*/  IMAD.MOV.U32 R5, RZ, RZ, R14 ;  /* 0x000000ffff057224 */ /* 0x000fd000078e000e */
[----:B0-----:R-:W-:Y:S05]  /*13a10*/  WARPSYNC.COLLECTIVE R15, `(.L_x_3996) ;  /* 0x000000000f087348 */ /* 0x001fea0003c00000 */
[----:B------:R1:W2:Y:S02]  /*13a20*/  SHFL.IDX P6, R14, R13, R12, R11 ;  /* 0x0000000c0d0e7389 */ /* 0x0002a400000c000b */
[----:B012---:R-:W-:Y:S01]  /*13a30*/  ENDCOLLECTIVE ;  /* 0x000000000000791b */ /* 0x007fe20003800000 */
.L_x_3996:
[----:B------:R-:W-:-:S05]  /*13a40*/  @!P3 LEA R5, P4, R17, R5, 0x1 ;  /* 0x000000051105b211 */ /* 0x000fca00078808ff */
[----:B------:R-:W-:Y:S02]  /*13a50*/  @!P3 IMAD.X R6, RZ, RZ, R8, P4 ;  /* 0x000000ffff06b224 */ /* 0x000fe400020e0608 */
[C---:B------:R-:W-:Y:S02]  /*13a60*/  VIADD R8, R2.reuse, 0x60 ;  /* 0x0000006002087836 */ /* 0x040fe40000000000 */
        /* <DEDUP_REMOVED lines=15> */
.L_x_3997:
[----:B------:R-:W-:Y:S02]  /*13b60*/  IMAD.MOV.U32 R13, RZ, RZ, R0 ;  /* 0x000000ffff0d7224 */ /* 0x000fe400078e0000 */
[----:B------:R-:W-:Y:S02]  /*13b70*/  IMAD.MOV.U32 R12, RZ, RZ, 0x4 ;  /* 0x00000004ff0c7424 */ /* 0x000fe400078e00ff */
[----:B------:R-:W-:-:S07]  /*13b80*/  IMAD.MOV.U32 R5, RZ, RZ, R14 ;  /* 0x000000ffff057224 */ /* 0x000fce00078e000e */
[----:B------:R-:W-:Y:S05]  /*13b90*/  WARPSYNC.COLLECTIVE R15, `(.L_x_3998) ;  /* 0x000000000f087348 */ /* 0x000fea0003c00000 */
[----:B------:R0:W1:Y:S02]  /*13ba0*/  SHFL.IDX P6, R14, R13, R12, R11 ;  /* 0x0000000c0d0e7389 */ /* 0x00006400000c000b */
[----:B01----:R-:W-:Y:S01]  /*13bb0*/  ENDCOLLECTIVE ;  /* 0x000000000000791b */ /* 0x003fe20003800000 */
.L_x_3998:
        /* <DEDUP_REMOVED lines=17> */
.L_x_3999:
[----:B------:R-:W-:Y:S02]  /*13cd0*/  IMAD.MOV.U32 R13, RZ, RZ, R0 ;  /* 0x000000ffff0d7224 */ /* 0x000fe400078e0000 */
[----:B------:R-:W-:Y:S02]  /*13ce0*/  IMAD.MOV.U32 R12, RZ, RZ, 0x5 ;  /* 0x00000005ff0c7424 */ /* 0x000fe400078e00ff */
[----:B------:R-:W-:-:S07]  /*13cf0*/  IMAD.MOV.U32 R5, RZ, RZ, R14 ;  /* 0x000000ffff057224 */ /* 0x000fce00078e000e */
[----:B------:R-:W-:Y:S05]  /*13d00*/  WARPSYNC.COLLECTIVE R15, `(.L_x_4000) ;  /* 0x000000000f087348 */ /* 0x000fea0003c00000 */
[----:B------:R0:W1:Y:S02]  /*13d10*/  SHFL.IDX P6, R14, R13, R12, R11 ;  /* 0x0000000c0d0e7389 */ /* 0x00006400000c000b */
[----:B01----:R-:W-:Y:S01]  /*13d20*/  ENDCOLLECTIVE ;  /* 0x000000000000791b */ /* 0x003fe20003800000 */
.L_x_4000:
        /* <DEDUP_REMOVED lines=17> */
.L_x_4001:
[----:B------:R-:W-:Y:S02]  /*13e40*/  IMAD.MOV.U32 R13, RZ, RZ, R0 ;  /* 0x000000ffff0d7224 */ /* 0x000fe400078e0000 */
[----:B------:R-:W-:Y:S02]  /*13e50*/  IMAD.MOV.U32 R12, RZ, RZ, 0x6 ;  /* 0x00000006ff0c7424 */ /* 0x000fe400078e00ff */
[----:B------:R-:W-:-:S07]  /*13e60*/  IMAD.MOV.U32 R5, RZ, RZ, R14 ;  /* 0x000000ffff057224 */ /* 0x000fce00078e000e */
[----:B------:R-:W-:Y:S05]  /*13e70*/  WARPSYNC.COLLECTIVE R15, `(.L_x_4002) ;  /* 0x000000000f087348 */ /* 0x000fea0003c00000 */
[----:B------:R0:W1:Y:S02]  /*13e80*/  SHFL.IDX P6, R14, R13, R12, R11 ;  /* 0x0000000c0d0e7389 */ /* 0x00006400000c000b */
[----:B01----:R-:W-:Y:S01]  /*13e90*/  ENDCOLLECTIVE ;  /* 0x000000000000791b */ /* 0x003fe20003800000 */
.L_x_4002:
[----:B------:R-:W-:-:S05]  /*13ea0*/  @!P3 LEA R5, P4, R17, R5, 0x1 ;  /* 0x000000051105b211 */ /* 0x000fca00078808ff */
[----:B------:R-:W-:Y:S01]  /*13eb0*/  @!P3 IMAD.X R6, RZ, RZ, R6, P4 ;  /* 0x000000ffff06b224 */ /* 0x000fe200020e0606 */
[----:B------:R-:W-:-:S03]  /*13ec0*/  ISETP.GE.AND P4, PT, R8, R3, PT ;  /* 0x000000030800720c */ /* 0x000fc60003f86270 */
[----:B------:R-:W-:Y:S02]  /*13ed0*/  @!P3 IMAD.MOV.U32 R7, RZ, RZ, R6 ;  /* 0x000000ffff07b224 */ /* 0x000fe400078e0006 */
[----:B------:R-:W-:Y:S02]  /*13ee0*/  @!P3 IMAD.MOV.U32 R6, RZ, RZ, R5 ;  /* 0x000000ffff06b224 */ /* 0x000fe400078e0005 */
[----:B------:R-:W-:-:S03]  /*13ef0*/  IMAD.MOV.U32 R13, RZ, RZ, R4 ;  /* 0x000000ffff0d7224 */ /* 0x000fc600078e0004 */
[----:B------:R-:W-:Y:S01]  /*13f00*/  @!PT LDS RZ, [RZ] ;  /* 0x00000000fffff984 */ /* 0x000fe20000000800 */
[----:B------:R-:W-:Y:S01]  /*13f10*/  @!PT LDS RZ, [RZ] ;  /* 0x00000000fffff984 */ /* 0x000fe20000000800 */
[----:B------:R-:W-:Y:S01]  /*13f20*/  @!PT LDS RZ, [RZ] ;  /* 0x00000000fffff984 */ /* 0x000fe20000000800 */
[----:B------:R-:W-:Y:S04]  /*13f30*/  @!P3 LDGSTS.E.BYPASS.LTC128B.128 [R10+0x17c00], desc[UR60][R6.64], !P2 ;  /* 0x17c00000060abfae */ /* 0x000fe8000d101d7c */
[----:B------:R-:W-:Y:S04]  /*13f40*/  @!P3 LDGSTS.E.BYPASS.LTC128B.128 [R10+0x1bc00], desc[UR60][R6.64+0x80], !P1 ;  /* 0x1bc00080060abfae */ /* 0x000fe8000c901d7c */
[----:B------:R0:W-:Y:S02]  /*13f50*/  @!P3 LDGSTS.E.BYPASS.LTC128B.128 [R10+0x1fc00], desc[UR60][R6.64+0x100], !P0 ;  /* 0x1fc00100060abfae */ /* 0x0001e4000c101d7c */
[----:B0-----:R-:W-:-:S07]  /*13f60*/  IMAD.MOV.U32 R6, RZ, RZ, R14 ;  /* 0x000000ffff067224 */ /* 0x001fce00078e000e */
[----:B------:R-:W-:Y:S05]  /*13f70*/  WARPSYNC.COLLECTIVE R15, `(.L_x_4003) ;  /* 0x000000000f087348 */ /* 0x000fea0003c00000 */
[----:B------:R0:W1:Y:S02]  /*13f80*/  SHFL.IDX P6, R14, R13, R12, R11 ;  /* 0x0000000c0d0e7389 */ /* 0x00006400000c000b */
[----:B01----:R-:W-:Y:S01]  /*13f90*/  ENDCOLLECTIVE ;  /* 0x000000000000791b */ /* 0x003fe20003800000 */
.L_x_4003:
[----:B------:R-:W-:Y:S02]  /*13fa0*/  IMAD.MOV.U32 R13, RZ, RZ, R0 ;  /* 0x000000ffff0d7224 */ /* 0x000fe400078e0000 */
[----:B------:R-:W-:Y:S02]  /*13fb0*/  IMAD.MOV.U32 R12, RZ, RZ, 0x7 ;  /* 0x00000007ff0c7424 */ /* 0x000fe400078e00ff */
[----:B------:R-:W-:-:S07]  /*13fc0*/  IMAD.MOV.U32 R5, RZ, RZ, R14 ;  /* 0x000000ffff057224 */ /* 0x000fce00078e000e */
[----:B------:R-:W-:Y:S05]  /*13fd0*/  WARPSYNC.COLLECTIVE R15, `(.L_x_4004) ;  /* 0x000000000f087348 */ /* 0x000fea0003c00000 */
[----:B------:R0:W1:Y:S02]  /*13fe0*/  SHFL.IDX P6, R14, R13, R12, R11 ;  /* 0x0000000c0d0e7389 */ /* 0x00006400000c000b */
[----:B01----:R-:W-:Y:S01]  /*13ff0*/  ENDCOLLECTIVE ;  /* 0x000000000000791b */ /* 0x003fe20003800000 */
.L_x_4004:
[----:B------:R-:W-:-:S05]  /*14000*/  @!P4 LEA R5, P3, R17, R5, 0x1 ;  /* 0x000000051105c211 */ /* 0x000fca00078608ff */
[----:B------:R-:W-:-:S04]  /*14010*/  @!P4 IMAD.X R6, RZ, RZ, R6, P3 ;  /* 0x000000ffff06c224 */ /* 0x000fc800018e0606 */
[----:B------:R-:W-:Y:S02]  /*14020*/  @!P4 IMAD.MOV.U32 R7, RZ, RZ, R6 ;  /* 0x000000ffff07c224 */ /* 0x000fe400078e0006 */
[----:B------:R-:W-:Y:S02]  /*14030*/  IMAD.MOV.U32 R13, RZ, RZ, R4 ;  /* 0x000000ffff0d7224 */ /* 0x000fe400078e0004 */
[----:B------:R-:W-:-:S05]  /*14040*/  @!P4 IMAD.MOV.U32 R6, RZ, RZ, R5 ;  /* 0x000000ffff06c224 */ /* 0x000fca00078e0005 */
[----:B------:R-:W-:Y:S01]  /*14050*/  @!PT LDS RZ, [RZ] ;  /* 0x00000000fffff984 */ /* 0x000fe20000000800 */
[----:B------:R-:W-:Y:S01]  /*14060*/  @!PT LDS RZ, [RZ] ;  /* 0x00000000fffff984 */ /* 0x000fe20000000800 */
[----:B------:R-:W-:Y:S01]  /*14070*/  @!PT LDS RZ, [RZ] ;  /* 0x00000000fffff984 */ /* 0x000fe20000000800 */
[----:B------:R0:W-:Y:S01]  /*14080*/  @!P4 LDGSTS.E.BYPASS.LTC128B.128 [R10+0x18400], desc[UR60][R6.64], !P2 ;  /* 0x18400000060acfae */ /* 0x0001e2000d101d7c */
[----:B------:R-:W-:-:S03]  /*14090*/  IMAD.MOV.U32 R0, RZ, RZ, R14 ;  /* 0x000000ffff007224 */ /* 0x000fc600078e000e */
[----:B------:R0:W-:Y:S04]  /*140a0*/  @!P4 LDGSTS.E.BYPASS.LTC128B.128 [R10+0x1c400], desc[UR60][R6.64+0x80], !P1 ;  /* 0x1c400080060acfae */ /* 0x0001e8000c901d7c */
[----:B0-----:R-:W-:Y:S05]  /*140b0*/  WARPSYNC.COLLECTIVE R15, `(.L_x_4005) ;  /* 0x000000000f087348 */ /* 0x001fea0003c00000 */
[----:B------:R1:W2:Y:S02]  /*140c0*/  SHFL.IDX P6, R14, R13, R12, R11 ;  /* 0x0000000c0d0e7389 */ /* 0x0002a400000c000b */
[----:B012---:R-:W-:Y:S01]  /*140d0*/  ENDCOLLECTIVE ;  /* 0x000000000000791b */ /* 0x007fe20003800000 */
.L_x_4005:
[----:B------:R-:W-:Y:S01]  /*140e0*/  @!PT LDS RZ, [RZ] ;  /* 0x00000000fffff984 */ /* 0x000fe20000000800 */
[----:B------:R-:W-:Y:S01]  /*140f0*/  @!PT LDS RZ, [RZ] ;  /* 0x00000000fffff984 */ /* 0x000fe20000000800 */
[----:B------:R-:W-:Y:S01]  /*14100*/  @!PT LDS RZ, [RZ] ;  /* 0x00000000fffff984 */ /* 0x000fe20000000800 */
[----:B------:R0:W-:Y:S01]  /*14110*/  @!P4 LDGSTS.E.BYPASS.LTC128B.128 [R10+0x20400], desc[UR60][R6.64+0x100], !P0 ;  /* 0x20400100060acfae */ /* 0x0001e2000c101d7c */
[----:B------:R-:W-:Y:S01]  /*14120*/  IMAD.MOV.U32 R4, RZ, RZ, R14 ;  /* 0x000000ffff047224 */ /* 0x000fe200078e000e */
[----:B------:R-:W-:Y:S06]  /*14130*/  BRA `(.L_x_4006) ;  /* 0xffffffb4000c7947 */ /* 0x000fec000383ffff */
.L_x_3888:
[----:B0-----:R-:W2:Y:S02]  /*14140*/  LDL R2, [R1+0x4] ;  /* 0x0000040001027983 */ /* 0x001ea40000100800 */
[----:B--2---:R0:W1:Y:S02]  /*14150*/  SYNCS.PHASECHK.TRANS64.TRYWAIT P0, [R2+URZ+0x36820], R0 ;  /* 0x03682000020075a7 */ /* 0x004064000800017f */
[----:B-1----:R-:W-:Y:S05]  /*14160*/  @!P0 NANOSLEEP.SYNCS 0x989680 ;  /* 0x009896800000895d */ /* 0x002fea0003900000 */
[----:B------:R-:W1:Y:S02]  /*14170*/  @!P0 SYNCS.PHASECHK.TRANS64 P0, [R2+URZ+0x36820], R0 ;  /* 0x03682000020085a7 */ /* 0x000e64000800007f */
[----:B-1----:R-:W-:Y:S05]  /*14180*/  @!P0 BRA `(.L_x_3888) ;  /* 0xfffffffc00ec8947 */ /* 0x002fea000383ffff */
[----:B------:R-:W-:Y:S05]  /*14190*/  BRA `(.L_x_4007) ;  /* 0xffffffb400907947 */ /* 0x000fea000383ffff */
.L_x_3897:
[----:B-1----:R1:W2:Y:S02]  /*141a0*/  SYNCS.PHASECHK.TRANS64.TRYWAIT P0, [R3+URZ+0x36840], R2 ;  /* 0x03684002030075a7 */ /* 0x0022a4000800017f */
[----:B--2---:R-:W-:Y:S05]  /*141b0*/  @!P0 NANOSLEEP.SYNCS 0x989680 ;  /* 0x009896800000895d */ /* 0x004fea0003900000 */
[----:B------:R-:W2:Y:S02]  /*141c0*/  @!P0 SYNCS.PHASECHK.TRANS64 P0, [R3+URZ+0x36840], R2 ;  /* 0x03684002030085a7 */ /* 0x000ea4000800007f */
[----:B--2---:R-:W-:Y:S05]  /*141d0*/  @!P0 BRA `(.L_x_3897) ;  /* 0xfffffffc00f08947 */ /* 0x004fea000383ffff */
[----:B------:R-:W-:Y:S05]  /*141e0*/  BRA `(.L_x_4008) ;  /* 0xffffffb8005c7947 */ /* 0x000fea000383ffff */
.L_x_3904:
[----:B0-----:R0:W1:Y:S02]  /*141f0*/  SYNCS.PHASECHK.TRANS64.TRYWAIT P0, [R3+URZ+0x60], R2 ;  /* 0x00006002030075a7 */ /* 0x001064000800017f */
[----:B-1----:R-:W-:Y:S05]  /*14200*/  @!P0 NANOSLEEP.SYNCS 0x989680 ;  /* 0x009896800000895d */ /* 0x002fea0003900000 */
[----:B------:R-:W1:Y:S02]  /*14210*/  @!P0 SYNCS.PHASECHK.TRANS64 P0, [R3+URZ+0x60], R2 ;  /* 0x00006002030085a7 */ /* 0x000e64000800007f */
[----:B-1----:R-:W-:Y:S05]  /*14220*/  @!P0 BRA `(.L_x_3904) ;  /* 0xfffffffc00f08947 */ /* 0x002fea000383ffff */
[----:B------:R-:W-:Y:S05]  /*14230*/  BRA `(.L_x_4009) ;  /* 0xffffffbc00787947 */ /* 0x000fea000383ffff */
.L_x_3914:
[----:B---3--:R3:W4:Y:S02]  /*14240*/  SYNCS.PHASECHK.TRANS64.TRYWAIT P0, [R3+URZ+0x36840], R2 ;  /* 0x03684002030075a7 */ /* 0x008724000800017f */
[----:B----4-:R-:W-:Y:S05]  /*14250*/  @!P0 NANOSLEEP.SYNCS 0x989680 ;  /* 0x009896800000895d */ /* 0x010fea0003900000 */
[----:B------:R-:W4:Y:S02]  /*14260*/  @!P0 SYNCS.PHASECHK.TRANS64 P0, [R3+URZ+0x36840], R2 ;  /* 0x03684002030085a7 */ /* 0x000f24000800007f */
[----:B----4-:R-:W-:Y:S05]  /*14270*/  @!P0 BRA `(.L_x_3914) ;  /* 0xfffffffc00f08947 */ /* 0x010fea000383ffff */
[----:B------:R-:W-:Y:S05]  /*14280*/  BRA `(.L_x_4010) ;  /* 0xffffffc400647947 */ /* 0x000fea000383ffff */
.L_x_3921:
[----:B--2---:R2:W3:Y:S02]  /*14290*/  SYNCS.PHASECHK.TRANS64.TRYWAIT P0, [R2+URZ+0x60], R3 ;  /* 0x00006003020075a7 */ /* 0x0044e4000800017f */
[----:B---3--:R-:W-:Y:S05]  /*142a0*/  @!P0 NANOSLEEP.SYNCS 0x989680 ;  /* 0x009896800000895d */ /* 0x008fea0003900000 */
[----:B------:R-:W3:Y:S02]  /*142b0*/  @!P0 SYNCS.PHASECHK.TRANS64 P0, [R2+URZ+0x60], R3 ;  /* 0x00006003020085a7 */ /* 0x000ee4000800007f */
[----:B---3--:R-:W-:Y:S05]  /*142c0*/  @!P0 BRA `(.L_x_3921) ;  /* 0xfffffffc00f08947 */ /* 0x008fea000383ffff */
[----:B------:R-:W-:Y:S05]  /*142d0*/  BRA `(.L_x_4011) ;  /* 0xffffffc800807947 */ /* 0x000fea000383ffff */
.L_x_3931:
[----:B----4-:R4:W0:Y:S02]  /*142e0*/  SYNCS.PHASECHK.TRANS64.TRYWAIT P0, [R2+URZ+0x36840], R3 ;  /* 0x03684003020075a7 */ /* 0x010824000800017f */
[----:B0-----:R-:W-:Y:S05]  /*142f0*/  @!P0 NANOSLEEP.SYNCS 0x989680 ;  /* 0x009896800000895d */ /* 0x001fea0003900000 */
[----:B------:R-:W0:Y:S02]  /*14300*/  @!P0 SYNCS.PHASECHK.TRANS64 P0, [R2+URZ+0x36840], R3 ;  /* 0x03684003020085a7 */ /* 0x000e24000800007f */
[----:B0-----:R-:W-:Y:S05]  /*14310*/  @!P0 BRA `(.L_x_3931) ;  /* 0xfffffffc00f08947 */ /* 0x001fea000383ffff */
[----:B------:R-:W-:Y:S05]  /*14320*/  BRA `(.L_x_4012) ;  /* 0xffffffd000347947 */ /* 0x000fea000383ffff */
.L_x_3938:
[----:B--2---:R2:W3:Y:S02]  /*14330*/  SYNCS.PHASECHK.TRANS64.TRYWAIT P0, [R2+URZ+0x60], R5 ;  /* 0x00006005020075a7 */ /* 0x0044e4000800017f */
[----:B---3--:R-:W-:Y:S05]  /*14340*/  @!P0 NANOSLEEP.SYNCS 0x989680 ;  /* 0x009896800000895d */ /* 0x008fea0003900000 */
[----:B------:R-:W3:Y:S02]  /*14350*/  @!P0 SYNCS.PHASECHK.TRANS64 P0, [R2+URZ+0x60], R5 ;  /* 0x00006005020085a7 */ /* 0x000ee4000800007f */
[----:B---3--:R-:W-:Y:S05]  /*14360*/  @!P0 BRA `(.L_x_3938) ;  /* 0xfffffffc00f08947 */ /* 0x008fea000383ffff */
[----:B------:R-:W-:Y:S05]  /*14370*/  BRA `(.L_x_4013) ;  /* 0xffffffd400507947 */ /* 0x000fea000383ffff */
.L_x_3950:
[----:B0-----:R0:W2:Y:S02]  /*14380*/  SYNCS.PHASECHK.TRANS64.TRYWAIT P0, [R2+URZ+0x36860], R0 ;  /* 0x03686000020075a7 */ /* 0x0010a4000800017f */
[----:B--2---:R-:W-:Y:S05]  /*14390*/  @!P0 NANOSLEEP.SYNCS 0x989680 ;  /* 0x009896800000895d */ /* 0x004fea0003900000 */
[----:B------:R-:W2:Y:S02]  /*143a0*/  @!P0 SYNCS.PHASECHK.TRANS64 P0, [R2+URZ+0x36860], R0 ;  /* 0x03686000020085a7 */ /* 0x000ea4000800007f */
[----:B--2---:R-:W-:Y:S05]  /*143b0*/  @!P0 BRA `(.L_x_3950) ;  /* 0xfffffffc00f08947 */ /* 0x004fea000383ffff */
[----:B------:R-:W-:Y:S05]  /*143c0*/  BRA `(.L_x_4014) ;  /* 0xffffffd800e87947 */ /* 0x000fea000383ffff */
.L_x_3958:
[----:B------:R-:W-:Y:S01]  /*143d0*/  BSSY B0, `(.L_x_4015) ;  /* 0x0000008000007945 */ /* 0x000fe20003800000 */
[----:B------:R-:W-:Y:S02]  /*143e0*/  IMAD.MOV.U32 R13, RZ, RZ, R16 ;  /* 0x000000ffff0d7224 */ /* 0x000fe400078e0010 */
[----:B------:R-:W-:Y:S02]  /*143f0*/  IMAD.MOV.U32 R12, RZ, RZ, RZ ;  /* 0x000000ffff0c7224 */ /* 0x000fe400078e00ff */
[----:B------:R-:W-:Y:S02]  /*14400*/  IMAD.MOV.U32 R11, RZ, RZ, 0x1f ;  /* 0x0000001fff0b7424 */ /* 0x000fe400078e00ff */
[----:B------:R-:W-:-:S07]  /*14410*/  IMAD.MOV.U32 R15, RZ, RZ, -0x1 ;  /* 0xffffffffff0f7424 */ /* 0x000fce00078e00ff */
[----:B-----5:R-:W-:Y:S05]  /*14420*/  WARPSYNC.COLLECTIVE R15, `(.L_x_4016) ;  /* 0x000000000f087348 */ /* 0x020fea0003c00000 */
[----:B------:R0:W1:Y:S02]  /*14430*/  SHFL.IDX P6, R14, R13, R12, R11 ;  /* 0x0000000c0d0e7389 */ /* 0x00006400000c000b */
[----:B01---5:R-:W-:Y:S01]  /*14440*/  ENDCOLLECTIVE ;  /* 0x000000000000791b */ /* 0x023fe20003800000 */
.L_x_4016:
[----:B------:R-:W-:Y:S05]  /*14450*/  BSYNC B0 ;  /* 0x0000000000007941 */ /* 0x000fea0003800000 */
.L_x_4015:
        /* <DEDUP_REMOVED lines=9> */
.L_x_4017:
        /* <DEDUP_REMOVED lines=18> */
.L_x_4018:
        /* <DEDUP_REMOVED lines=8> */
.L_x_4019:
        /* <DEDUP_REMOVED lines=8> */
.L_x_4020:
        /* <DEDUP_REMOVED lines=8> */
.L_x_4021:
        /* <DEDUP_REMOVED lines=8> */
.L_x_4022:
        /* <DEDUP_REMOVED lines=9> */
.L_x_4023:
[----:B------:R-:W-:Y:S01]  /*148a0*/  IMAD.MOV.U32 R6, RZ, RZ, R14 ;  /* 0x000000ffff067224 */ /* 0x000fe200078e000e */
[----:B------:R-:W-:Y:S06]  /*148b0*/  BRA `(.L_x_4024) ;  /* 0xffffffdc00ac7947 */ /* 0x000fec000383ffff */
.L_x_3963:
        /* <DEDUP_REMOVED lines=8> */
.L_x_4026:
[----:B------:R-:W-:Y:S05]  /*14940*/  BSYNC B0 ;  /* 0x0000000000007941 */ /* 0x000fea0003800000 */
.L_x_4025:
        /* <DEDUP_REMOVED lines=9> */
.L_x_4027:
        /* <DEDUP_REMOVED lines=8> */
.L_x_4028:
        /* <DEDUP_REMOVED lines=8> */
.L_x_4029:
        /* <DEDUP_REMOVED lines=8> */
.L_x_4030:
        /* <DEDUP_REMOVED lines=9> */
.L_x_4031:
[----:B------:R-:W-:Y:S01]  /*14bf0*/  IMAD.MOV.U32 R6, RZ, RZ, R14 ;  /* 0x000000ffff067224 */ /* 0x000fe200078e000e */
[----:B------:R-:W-:Y:S06]  /*14c00*/  BRA `(.L_x_4032) ;  /* 0xffffffdc00747947 */ /* 0x000fec000383ffff */
.L_x_3965:
[----:B------:R-:W-:Y:S01]  /*14c10*/  BSSY B0, `(.L_x_4033) ;  /* 0x0000006000007945 */ /* 0x000fe20003800000 */
[----:B------:R-:W-:Y:S01]  /*14c20*/  PLOP3.LUT P6, PT, P6, PT, PT, 0x8, 0x0 ;  /* 0x000000000000781c */ /* 0x000fe200037ce170 */
[----:B------:R-:W-:-:S12]  /*14c30*/  IMAD.MOV.U32 R15, RZ, RZ, -0x1 ;  /* 0xffffffffff0f7424 */ /* 0x000fd800078e00ff */
[----:B0----5:R-:W-:Y:S05]  /*14c40*/  WARPSYNC.COLLECTIVE R15, `(.L_x_4034) ;  /* 0x000000000f087348 */ /* 0x021fea0003c00000 */
[----:B------:R-:W-:Y:S01]  /*14c50*/  VOTE.ANY R14, PT, P6 ;  /* 0x00000000000e7806 */ /* 0x000fe200030e0100 */
[----:B0----5:R-:W-:Y:S06]  /*14c60*/  ENDCOLLECTIVE ;  /* 0x000000000000791b */ /* 0x021fec0003800000 */
.L_x_4034:
[----:B------:R-:W-:Y:S05]  /*14c70*/  BSYNC B0 ;  /* 0x0000000000007941 */ /* 0x000fea0003800000 */
.L_x_4033:
        /* <DEDUP_REMOVED lines=9> */
.L_x_4035:
[----:B------:R-:W-:Y:S01]  /*14d10*/  IMAD.MOV.U32 R17, RZ, RZ, R14 ;  /* 0x000000ffff117224 */ /* 0x000fe200078e000e */
[----:B------:R-:W-:Y:S06]  /*14d20*/  BRA `(.L_x_4036) ;  /* 0xffffffdc00647947 */ /* 0x000fec000383ffff */
.L_x_3967:
[----:B------:R-:W-:Y:S01]  /*14d30*/  BSSY B0, `(.L_x_4037) ;  /* 0x0000007000007945 */ /* 0x000fe20003800000 */
[----:B------:R-:W-:Y:S02]  /*14d40*/  IMAD.MOV.U32 R13, RZ, RZ, R3 ;  /* 0x000000ffff0d7224 */ /* 0x000fe400078e0003 */
[----:B------:R-:W-:Y:S02]  /*14d50*/  IMAD.MOV.U32 R11, RZ, RZ, 0x1f ;  /* 0x0000001fff0b7424 */ /* 0x000fe400078e00ff */
[----:B------:R-:W-:-:S07]  /*14d60*/  IMAD.MOV.U32 R15, RZ, RZ, -0x1 ;  /* 0xffffffffff0f7424 */ /* 0x000fce00078e00ff */
[----:B0-2--5:R-:W-:Y:S05]  /*14d70*/  WARPSYNC.COLLECTIVE R15, `(.L_x_4038) ;  /* 0x000000000f087348 */ /* 0x025fea0003c00000 */
[----:B------:R1:W3:Y:S02]  /*14d80*/  SHFL.IDX P6, R14, R13, R12, R11 ;  /* 0x0000000c0d0e7389 */ /* 0x0002e400000c000b */
[----:B0123-5:R-:W-:Y:S01]  /*14d90*/  ENDCOLLECTIVE ;  /* 0x000000000000791b */ /* 0x02ffe20003800000 */
.L_x_4038:
[----:B------:R-:W-:Y:S05]  /*14da0*/  BSYNC B0 ;  /* 0x0000000000007941 */ /* 0x000fea0003800000 */
.L_x_4037:
[----:B------:R-:W-:Y:S01]  /*14db0*/  IMAD.MOV.U32 R2, RZ, RZ, R14 ;  /* 0x000000ffff027224 */ /* 0x000fe200078e000e */
[----:B------:R-:W-:Y:S06]  /*14dc0*/  BRA `(.L_x_3966) ;  /* 0xffffffdc00587947 */ /* 0x000fec000383ffff */
.L_x_3971:
[----:B0-----:R0:W2:Y:S02]  /*14dd0*/  SYNCS.PHASECHK.TRANS64.TRYWAIT P0, [R0+URZ+0x36820], R3 ;  /* 0x03682003000075a7 */ /* 0x0010a4000800017f */
[----:B--2---:R-:W-:Y:S05]  /*14de0*/  @!P0 NANOSLEEP.SYNCS 0x989680 ;  /* 0x009896800000895d */ /* 0x004fea0003900000 */
[----:B------:R-:W2:Y:S02]  /*14df0*/  @!P0 SYNCS.PHASECHK.TRANS64 P0, [R0+URZ+0x36820], R3 ;  /* 0x03682003000085a7 */ /* 0x000ea4000800007f */
[----:B--2---:R-:W-:Y:S05]  /*14e00*/  @!P0 BRA `(.L_x_3971) ;  /* 0xfffffffc00f08947 */ /* 0x004fea000383ffff */
[----:B------:R-:W-:Y:S05]  /*14e10*/  BRA `(.L_x_4039) ;  /* 0xffffffe0004c7947 */ /* 0x000fea000383ffff */
.L_x_3972:
[----:B------:R-:W2:Y:S01]  /*14e20*/  S2R R2, SR_TID.X ;  /* 0x0000000000027919 */ /* 0x000ea20000002100 */
[----:B------:R-:W-:Y:S01]  /*14e30*/  BSSY B0, `(.L_x_4040) ;  /* 0x000000a000007945 */ /* 0x000fe20003800000 */
[----:B------:R-:W-:Y:S02]  /*14e40*/  IMAD.MOV.U32 R12, RZ, RZ, RZ ;  /* 0x000000ffff0c7224 */ /* 0x000fe400078e00ff */
[----:B------:R-:W-:Y:S02]  /*14e50*/  IMAD.MOV.U32 R11, RZ, RZ, 0x1f ;  /* 0x0000001fff0b7424 */ /* 0x000fe400078e00ff */
[----:B------:R-:W-:Y:S01]  /*14e60*/  IMAD.MOV.U32 R15, RZ, RZ, -0x1 ;  /* 0xffffffffff0f7424 */ /* 0x000fe200078e00ff */
[----:B--2---:R-:W-:-:S04]  /*14e70*/  SHF.R.U32.HI R2, RZ, 0x5, R2 ;  /* 0x00000005ff027819 */ /* 0x004fc80000011602 */
[----:B------:R-:W-:-:S05]  /*14e80*/  LOP3.LUT R2, R2, 0x3, RZ, 0xc0, !PT ;  /* 0x0000000302027812 */ /* 0x000fca00078ec0ff */
[----:B------:R-:W-:-:S07]  /*14e90*/  IMAD.MOV.U32 R13, RZ, RZ, R2 ;  /* 0x000000ffff0d7224 */ /* 0x000fce00078e0002 */
[----:B01--45:R-:W-:Y:S05]  /*14ea0*/  WARPSYNC.COLLECTIVE R15, `(.L_x_4041) ;  /* 0x000000000f087348 */ /* 0x033fea0003c00000 */
[----:B------:R2:W3:Y:S02]  /*14eb0*/  SHFL.IDX P6, R14, R13, R12, R11 ;  /* 0x0000000c0d0e7389 */ /* 0x0004e400000c000b */
[----:B012345:R-:W-:Y:S01]  /*14ec0*/  ENDCOLLECTIVE ;  /* 0x000000000000791b */ /* 0x03ffe20003800000 */
.L_x_4041:
[----:B------:R-:W-:Y:S05]  /*14ed0*/  BSYNC B0 ;  /* 0x0000000000007941 */ /* 0x000fea0003800000 */
.L_x_4040:
[----:B------:R-:W-:Y:S05]  /*14ee0*/  BRA `(.L_x_4042) ;  /* 0xffffffe000347947 */ /* 0x000fea000383ffff */
.L_x_3975:
[----:B------:R-:W-:Y:S01]  /*14ef0*/  BSSY B1, `(.L_x_4043) ;  /* 0x0000006000017945 */ /* 0x000fe20003800000 */
[----:B------:R-:W-:-:S07]  /*14f00*/  IMAD.MOV.U32 R15, RZ, RZ, -0x1 ;  /* 0xffffffffff0f7424 */ /* 0x000fce00078e00ff */
[----:B012-45:R-:W-:Y:S05]  /*14f10*/  WARPSYNC.COLLECTIVE R15, `(.L_x_4044) ;  /* 0x000000000f0c7348 */ /* 0x037fea0003c00000 */
[----:B------:R-:W-:Y:S02]  /*14f20*/  ELECT P6, UR62, PT ;  /* 0x00000000003e782f */ /* 0x000fe400038c0000 */
[----:B------:R-:W-:Y:S01]  /*14f30*/  MOV R14, UR62 ;  /* 0x0000003e000e7c02 */ /* 0x000fe20008000f00 */
[----:B012-45:R-:W-:Y:S10]  /*14f40*/  ENDCOLLECTIVE ;  /* 0x000000000000791b */ /* 0x037ff40003800000 */
.L_x_4044:
[----:B------:R-:W-:Y:S05]  /*14f50*/  BSYNC B1 ;  /* 0x0000000000017941 */ /* 0x000fea0003800000 */
.L_x_4043:
[----:B------:R-:W-:Y:S05]  /*14f60*/  BRA `(.L_x_4045) ;  /* 0xffffffe0002c7947 */ /* 0x000fea000383ffff */
.L_x_3977:
[----:B0-----:R0:W1:Y:S02]  /*14f70*/  SYNCS.PHASECHK.TRANS64.TRYWAIT P0, [R6+URZ], R5 ;  /* 0x00000005060075a7 */ /* 0x001064000800017f */
[----:B-1----:R-:W-:Y:S05]  /*14f80*/  @!P0 NANOSLEEP.SYNCS 0x989680 ;  /* 0x009896800000895d */ /* 0x002fea0003900000 */
[----:B------:R-:W1:Y:S02]  /*14f90*/  @!P0 SYNCS.PHASECHK.TRANS64 P0, [R6+URZ], R5 ;  /* 0x00000005060085a7 */ /* 0x000e64000800007f */
[----:B-1----:R-:W-:Y:S05]  /*14fa0*/  @!P0 BRA `(.L_x_3977) ;  /* 0xfffffffc00f08947 */ /* 0x002fea000383ffff */
[----:B------:R-:W-:Y:S05]  /*14fb0*/  BRA `(.L_x_4046) ;  /* 0xffffffe000687947 */ /* 0x000fea000383ffff */
.L_x_3978:
[----:B-1----:R1:W2:Y:S02]  /*14fc0*/  SYNCS.PHASECHK.TRANS64.TRYWAIT P0, [R7+URZ], R2 ;  /* 0x00000002070075a7 */ /* 0x0022a4000800017f */
[----:B--2---:R-:W-:Y:S05]  /*14fd0*/  @!P0 NANOSLEEP.SYNCS 0x989680 ;  /* 0x009896800000895d */ /* 0x004fea0003900000 */
[----:B------:R-:W2:Y:S02]  /*14fe0*/  @!P0 SYNCS.PHASECHK.TRANS64 P0, [R7+URZ], R2 ;  /* 0x00000002070085a7 */ /* 0x000ea4000800007f */
[----:B--2---:R-:W-:Y:S05]  /*14ff0*/  @!P0 BRA `(.L_x_3978) ;  /* 0xfffffffc00f08947 */ /* 0x004fea000383ffff */
[----:B------:R-:W-:Y:S05]  /*15000*/  BRA `(.L_x_4047) ;  /* 0xffffffe0005c7947 */ /* 0x000fea000383ffff */
.L_x_3980:
[----:B--2---:R2:W3:Y:S02]  /*15010*/  SYNCS.PHASECHK.TRANS64.TRYWAIT P0, [R4+URZ], R5 ;  /* 0x00000005040075a7 */ /* 0x0044e4000800017f */
[----:B---3--:R-:W-:Y:S05]  /*15020*/  @!P0 NANOSLEEP.SYNCS 0x989680 ;  /* 0x009896800000895d */ /* 0x008fea0003900000 */
[----:B------:R-:W3:Y:S02]  /*15030*/  @!P0 SYNCS.PHASECHK.TRANS64 P0, [R4+URZ], R5 ;  /* 0x00000005040085a7 */ /* 0x000ee4000800007f */
[----:B---3--:R-:W-:Y:S05]  /*15040*/  @!P0 BRA `(.L_x_3980) ;  /* 0xfffffffc00f08947 */ /* 0x008fea000383ffff */
[----:B------:R-:W-:Y:S05]  /*15050*/  BRA `(.L_x_4048) ;  /* 0xffffffe000647947 */ /* 0x000fea000383ffff */
.L_x_4049:
        /* <DEDUP_REMOVED lines=10> */
.L_x_15305:


//--------------------- .text._ZN7cutlass13device_kernelIN5flash11enable_sm90INS1_16FlashAttnFwdSm90INS1_25CollectiveMainloopFwdSm90ILi2EN4cute5tupleIJNS5_1CILi1EEES8_S8_EEENS6_IJNS7_ILi128EEENS7_ILi112EEENS7_ILi192EEEEEELi192ENS_6half_tEfNS_4arch4Sm90ELb0ELb0ELb0ELb1ELb0ELb1ELb0ELb1ELb1ELb1ELb0ELb0EEENS1_21CollectiveEpilogueFwdINS6_IJSA_SC_SB_EEES9_SE_SG_Li256ELb1ELb1ELb0ELb0EEENS1_36VarlenDynamicPersistentTileSchedulerILi128ELi112ELi256ELi128ELb0ELb1ELb1ELb0ELb1ELb1EEEEEEEEEvNT_6ParamsE --------------------------
	.section	.text._ZN7cutlass13device_kernelIN5flash11enable_sm90INS1_16FlashAttnFwdSm90INS1_25CollectiveMainloopFwdSm90ILi2EN4cute5tupleIJNS5_1CILi1EEES8_S8_EEENS6_IJNS7_ILi128EEENS7_ILi112EEENS7_ILi192EEEEEELi192ENS_6half_tEfNS_4arch4Sm90ELb0ELb0ELb0ELb1ELb0ELb1ELb0ELb1ELb1ELb1ELb0ELb0EEENS1_21CollectiveEpilogueFwdINS6_IJSA_SC_SB_EEES9_SE_SG_Li256ELb1ELb1ELb0ELb0EEENS1_36VarlenDynamicPersistentTileSchedulerILi128ELi112ELi256ELi128ELb0ELb1ELb1ELb0ELb1ELb1EEEEEEEEEvNT_6ParamsE,"ax",@progbits
	.align	128
.text._ZN7cutlass13device_kernelIN5flash11enable_sm90INS1_16FlashAttnFwdSm90INS1_25CollectiveMainloopFwdSm90ILi2EN4cute5tupleIJNS5_1CILi1EEES8_S8_EEENS6_IJNS7_ILi128EEENS7_ILi112EEENS7_ILi192EEEEEELi192ENS_6half_tEfNS_4arch4Sm90ELb0ELb0ELb0ELb1ELb0ELb1ELb0ELb1ELb1ELb1ELb0ELb0EEENS1_21CollectiveEpilogueFwdINS6_IJSA_SC_SB_EEES9_SE_SG_Li256ELb1ELb1ELb0ELb0EEENS1_36VarlenDynamicPersistentTileSchedulerILi128ELi112ELi256ELi128ELb0ELb1ELb1ELb0ELb1ELb1EEEEEEEEEvNT_6ParamsE:
        .type           _ZN7cutlass13device_kernelIN5flash11enable_sm90INS1_16FlashAttnFwdSm90INS1_25CollectiveMainloopFwdSm90ILi2EN4cute5tupleIJNS5_1CILi1EEES8_S8_EEENS6_IJNS7_ILi128EEENS7_ILi112EEENS7_ILi192EEEEEELi192ENS_6half_tEfNS_4arch4Sm90ELb0ELb0ELb0ELb1ELb0ELb1ELb0ELb1ELb1ELb1ELb0ELb0EEENS1_21CollectiveEpilogueFwdINS6_IJSA_SC_SB_EEES9_SE_SG_Li256ELb1ELb1ELb0ELb0EEENS1_36VarlenDynamicPersistentTileSchedulerILi128ELi112ELi256ELi128ELb0ELb1ELb1ELb0ELb1ELb1EEEEEEEEEvNT_6ParamsE,@function
        .size           _ZN7cutlass13device_kernelIN5flash11enable_sm90INS1_16FlashAttnFwdSm90INS1_25CollectiveMainloopFwdSm90ILi2EN4cute5tupleIJNS5_1CILi1EEES8_S8_EEENS6_IJNS7_ILi128EEENS7_ILi112EEENS7_ILi192EEEEEELi192ENS_6half_tEfNS_4arch4Sm90ELb0ELb0ELb0ELb1ELb0ELb1ELb0ELb1ELb1ELb1ELb0ELb0EEENS1_21CollectiveEpilogueFwdINS6_IJSA_SC_SB_EEES9_SE_SG_Li256ELb1ELb1ELb0ELb0EEENS1_36VarlenDynamicPersistentTileSchedulerILi128ELi112ELi256ELi128ELb0ELb1ELb1ELb0ELb1ELb1EEEEEEEEEvNT_6ParamsE,(.L_x_15306 - _ZN7cutlass13device_kernelIN5flash11enable_sm90INS1_16FlashAttnFwdSm90INS1_25CollectiveMainloopFwdSm90ILi2EN4cute5tupleIJNS5_1CILi1EEES8_S8_EEENS6_IJNS7_ILi128EEENS7_ILi112EEENS7_ILi192EEEEEELi192ENS_6half_tEfNS_4arch4Sm90ELb0ELb0ELb0ELb1ELb0ELb1ELb0ELb1ELb1ELb1ELb0ELb0EEENS1_21CollectiveEpilogueFwdINS6_IJSA_SC_SB_EEES9_SE_SG_Li256ELb1ELb1ELb0ELb0EEENS1_36VarlenDynamicPersistentTileSchedulerILi128ELi112ELi256ELi128ELb0ELb1ELb1ELb0ELb1ELb1EEEEEEEEEvNT_6ParamsE)
        .other          _ZN7cutlass13device_kernelIN5flash11enable_sm90INS1_16FlashAttnFwdSm90INS1_25CollectiveMainloopFwdSm90ILi2EN4cute5tupleIJNS5_1CILi1EEES8_S8_EEENS6_IJNS7_ILi128EEENS7_ILi112EEENS7_ILi192EEEEEELi192ENS_6half_tEfNS_4arch4Sm90ELb0ELb0ELb0ELb1ELb0ELb1ELb0ELb1ELb1ELb1ELb0ELb0EEENS1_21CollectiveEpilogueFwdINS6_IJSA_SC_SB_EEES9_SE_SG_Li256ELb1ELb1ELb0ELb0EEENS1_36VarlenDynamicPersistentTileSchedulerILi128ELi112ELi256ELi128ELb0ELb1ELb1ELb0ELb1ELb1EEEEEEEEEvNT_6ParamsE,@"STO_CUDA_ENTRY STV_DEFAULT"
_ZN7cutlass13device_kernelIN5flash11enable_sm90INS1_16FlashAttnFwdSm90INS1_25CollectiveMainloopFwdSm90ILi2EN4cute5tupleIJNS5_1CILi1EEES8_S8_EEENS6_IJNS7_ILi128EEENS7_ILi112EEENS7_ILi192EEEEEELi192ENS_6half_tEfNS_4arch4Sm90ELb0ELb0ELb0ELb1ELb0ELb1ELb0ELb1ELb1ELb1ELb0ELb0EEENS1_21CollectiveEpilogueFwdINS6_IJSA_SC_SB_EEES9_SE_SG_Li256ELb1ELb1ELb0ELb0EEENS1_36VarlenDynamicPersistentTileSchedulerILi128ELi112ELi256ELi128ELb0ELb1ELb1ELb0ELb1ELb1EEEEEEEEEvNT_6ParamsE:
[----:B------:R-:W0:Y:S02]  /*0000*/  LDC R1, c[0x0][0x28] ;  /* 0x00000a00ff017b82 */ /* 0x000e240000000800 */
[----:B0-----:R-:W-:Y:S01]  /*0010*/  VIADD R1, R1, 0xffffff60 ;  /* 0xffffff6001017836 */ /* 0x001fe20000000000 */
[----:B------:R-:W0:Y:S01]  /*0020*/  S2R R0, SR_TID.X ;  /* 0x0000000000007919 */ /* 0x000e220000002100 */
[----:B------:R-:W-:Y:S01]  /*0030*/  ELECT P0, URZ, PT ;  /* 0x00000000003f782f */ /* 0x000fe20003800000 */
[----:B------:R-:W-:Y:S01]  /*0040*/  BSSY B0, `(.L_x_4050) ;  /* 0x0000014000007945 */ /* 0x000fe20003800000 */
[--C-:B0-----:R-:W-:Y:S02]  /*0050*/  SHF.R.U32.HI R2, RZ, 0x5, R0.reuse ;  /* 0x00000005ff027819 */ /* 0x101fe40000011600 */
[----:B------:R-:W-:-:S03]  /*0060*/  SHF.R.U32.HI R4, RZ, 0x7, R0 ;  /* 0x00000007ff047819 */ /* 0x000fc60000011600 */
        /* <DEDUP_REMOVED lines=17> */
.L_x_4051:
[----:B------:R-:W-:Y:S05]  /*0180*/  BSYNC B0 ;  /* 0x0000000000007941 */ /* 0x000fea0003800000 */
.L_x_4050:
        /* <DEDUP_REMOVED lines=41> */
.L_x_4052:
        /* <DEDUP_REMOVED lines=22> */
.L_x_4053:
        /* <DEDUP_REMOVED lines=18> */
.L_x_4054:
        /* <DEDUP_REMOVED lines=22> */
.L_x_4055:
        /* <DEDUP_REMOVED lines=22> */
.L_x_4056:
[----:B0-----:R-:W-:Y:S01]  /*0960*/  UMOV UR4, 0x1 ;  /* 0x0000000100047882 */ /* 0x001fe20000000000 */
[----:B------:R-:W-:Y:S01]  /*0970*/  PLOP3.LUT P0, PT, PT, PT, UP0, 0x80, 0x0 ;  /* 0x000000000000781c */ /* 0x000fe20003f0f008 */
[----:B------:R-:W-:Y:S01]  /*0980*/  USEL UR4, UR4, 0x2, !UP0 ;  /* 0x0000000204047887 */ /* 0x000fe2000c000000 */
[----:B------:R-:W-:Y:S01]  /*0990*/  NOP ;  /* 0x0000000000007918 */ /* 0x000fe20000000000 */
[----:B------:R-:W-:Y:S01]  /*09a0*/  ULDC.64 UR60, c[0x0][0x208] ;  /* 0x00008200003c7ab9 */ /* 0x000fe20000000a00 */
[----:B------:R-:W-:Y:S03]  /*09b0*/  BSSY B9, `(.L_x_4057) ;  /* 0x0002575000097945 */ /* 0x000fe60003800000 */
[----:B------:R-:W-:-:S05]  /*09c0*/  IMAD.U32 R3, RZ, RZ, UR4 ;  /* 0x00000004ff037e24 */ /* 0x000fca000f8e00ff */
[----:B------:R0:W-:Y:S01]  /*09d0*/  STL [R1+0x9c], R3 ;  /* 0x00009c0301007387 */ /* 0x0001e20000100800 */
[----:B-12-4-:R-:W-:Y:S06]  /*09e0*/  BAR.SYNC.DEFER_BLOCKING 0x0 ;  /* 0x0000000000007b1d */ /* 0x016fec0000010000 */
[----:B------:R-:W-:Y:S05]  /*09f0*/  @!P0 BRA `(.L_x_4058) ;  /* 0x000001d800488947 */ /* 0x000fea0003800000 */
.L_x_4059:
        /* <DEDUP_REMOVED lines=16> */
[----:B------:R-:W-:Y:S01]  /*0b00*/  IADD3 R18, R0, -0x80, RZ ;  /* 0xffffff8000127810 */ /* 0x000fe20007ffe0ff */
[----:B------:R-:W-:Y:S01]  /*0b10*/  IMAD.MOV.U32 R14, RZ, RZ, -0x2 ;  /* 0xfffffffeff0e7424 */ /* 0x000fe200078e00ff */
[----:B------:R-:W-:Y:S01]  /*0b20*/  R2UR UR4, R16 ;  /* 0x00000000100472ca */ /* 0x000fe200000e0000 */
[----:B------:R-:W-:Y:S01]  /*0b30*/  IMAD.MOV.U32 R228, RZ, RZ, RZ ;  /* 0x000000ffffe47224 */ /* 0x000fe200078e00ff */
[----:B------:R-:W-:Y:S01]  /*0b40*/  SHF.R.S32.HI R0, RZ, 0x1f, R18 ;  /* 0x0000001fff007819 */ /* 0x000fe20000011412 */
[----:B------:R-:W-:Y:S01]  /*0b50*/  IMAD.MOV.U32 R205, RZ, RZ, RZ ;  /* 0x000000ffffcd7224 */ /* 0x000fe200078e00ff */
[----:B------:R-:W-:Y:S01]  /*0b60*/  MOV R17, RZ ;  /* 0x000000ff00117202 */ /* 0x000fe20000000f00 */
[----:B------:R-:W-:Y:S01]  /*0b70*/  IMAD.MOV.U32 R217, RZ, RZ, RZ ;  /* 0x000000ffffd97224 */ /* 0x000fe200078e00ff */
[CC--:B0-----:R-:W-:Y:S01]  /*0b80*/  LEA.HI R3, R0.reuse, R18.reuse, RZ, 0x4 ;  /* 0x0000001200037211 */ /* 0x0c1fe200078f20ff */
[----:B------:R-:W-:Y:S01]  /*0b90*/  IMAD.MOV.U32 R215, RZ, RZ, RZ ;  /* 0x000000ffffd77224 */ /* 0x000fe200078e00ff */
[----:B------:R-:W-:-:S02]  /*0ba0*/  LEA.HI R8, R0, R18, RZ, 0x2 ;  /* 0x0000001200087211 */ /* 0x000fc400078f10ff */
[----:B------:R-:W-:Y:S02]  /*0bb0*/  SHF.R.S32.HI R4, RZ, 0x4, R3 ;  /* 0x00000004ff047819 */ /* 0x000fe40000011403 */
[----:B------:R-:W-:Y:S01]  /*0bc0*/  LOP3.LUT R233, R8, 0xfffffffc, RZ, 0xc0, !PT ;  /* 0xfffffffc08e97812 */ /* 0x000fe200078ec0ff */
[----:B------:R-:W-:Y:S01]  /*0bd0*/  UIADD3 UR4, UR4, 0x15400, URZ ;  /* 0x0001540004047890 */ /* 0x000fe2000fffe03f */
[C---:B------:R-:W-:Y:S02]  /*0be0*/  LEA.HI R5, R3.reuse, R4, RZ, 0x1 ;  /* 0x0000000403057211 */ /* 0x040fe400078f08ff */
[----:B------:R-:W-:Y:S01]  /*0bf0*/  LOP3.LUT R3, R3, 0x3fffff0, RZ, 0xc0, !PT ;  /* 0x03fffff003037812 */ /* 0x000fe200078ec0ff */
[C---:B------:R-:W-:Y:S01]  /*0c00*/  IMAD.IADD R233, R18.reuse, 0x1, -R233 ;  /* 0x0000000112e97824 */ /* 0x040fe200078e0ae9 */
[----:B------:R-:W-:Y:S02]  /*0c10*/  LOP3.LUT R5, R5, 0x1ffffffe, RZ, 0xc0, !PT ;  /* 0x1ffffffe05057812 */ /* 0x000fe400078ec0ff */
[----:B------:R-:W-:Y:S01]  /*0c20*/  IADD3 R3, R18, -R3, RZ ;  /* 0x8000000312037210 */ /* 0x000fe20007ffe0ff */
[----:B------:R-:W-:Y:S01]  /*0c30*/  IMAD.SHL.U32 R22, R233, 0x4, RZ ;  /* 0x00000004e9167824 */ /* 0x000fe200078e00ff */
[----:B------:R-:W-:Y:S01]  /*0c40*/  SHF.R.S32.HI R204, RZ, 0x2, R8 ;  /* 0x00000002ffcc7819 */ /* 0x000fe20000011408 */
[----:B------:R-:W-:Y:S01]  /*0c50*/  IMAD.IADD R5, R4, 0x1, -R5 ;  /* 0x0000000104057824 */ /* 0x000fe200078e0a05 */
[----:B------:R-:W-:Y:S01]  /*0c60*/  LEA.HI R4, R0, R18, RZ, 0x5 ;  /* 0x0000001200047211 */ /* 0x000fe200078f28ff */
[C---:B------:R-:W-:Y:S01]  /*0c70*/  VIADD R209, R22.reuse, 0x40 ;  /* 0x0000004016d17836 */ /* 0x040fe20000000000 */
[----:B------:R-:W-:Y:S01]  /*0c80*/  IADD3 R207, R22, 0x20, RZ ;  /* 0x0000002016cf7810 */ /* 0x000fe20007ffe0ff */
[----:B------:R-:W-:Y:S01]  /*0c90*/  VIADD R229, R204, 0x40 ;  /* 0x00000040cce57836 */ /* 0x000fe20000000000 */
[----:B------:R-:W-:Y:S01]  /*0ca0*/  SHF.R.S32.HI R4, RZ, 0x5, R4 ;  /* 0x00000005ff047819 */ /* 0x000fe20000011404 */
[C---:B------:R-:W-:Y:S01]  /*0cb0*/  VIADD R210, R22.reuse, 0x30 ;  /* 0x0000003016d27836 */ /* 0x040fe20000000000 */
[C---:B------:R-:W-:Y:S01]  /*0cc0*/  IADD3 R208, R22.reuse, 0x10, RZ ;  /* 0x0000001016d07810 */ /* 0x040fe20007ffe0ff */
[----:B------:R-:W-:-:S02]  /*0cd0*/  IMAD.IADD R10, R22, 0x1, R207 ;  /* 0x00000001160a7824 */ /* 0x000fc400078e02cf */
[C---:B------:R-:W-:Y:S01]  /*0ce0*/  IMAD R12, R4.reuse, 0x10, R3 ;  /* 0x00000010040c7824 */ /* 0x040fe200078e0203 */
[----:B------:R-:W-:Y:S01]  /*0cf0*/  SHF.R.S32.HI R237, RZ, 0x1f, R208 ;  /* 0x0000001fffed7819 */ /* 0x000fe200000114d0 */
[----:B------:R-:W-:Y:S02]  /*0d00*/  IMAD.SHL.U32 R206, R229, 0x40, RZ ;  /* 0x00000040e5ce7824 */ /* 0x000fe400078e00ff */
[----:B------:R-:W-:Y:S01]  /*0d10*/  IMAD.SHL.U32 R214, R4, 0x200, RZ ;  /* 0x0000020004d67824 */ /* 0x000fe200078e00ff */
[----:B------:R-:W-:Y:S01]  /*0d20*/  LEA R13, R12, R5, 0x3 ;  /* 0x000000050c0d7211 */ /* 0x000fe200078e18ff */
[----:B------:R-:W-:Y:S01]  /*0d30*/  IMAD.IADD R5, R22, 0x1, R209 ;  /* 0x0000000116057824 */ /* 0x000fe200078e02d1 */
[----:B------:R-:W-:Y:S01]  /*0d40*/  LOP3.LUT R206, R206, 0x1c0, RZ, 0xc0, !PT ;  /* 0x000001c0cece7812 */ /* 0x000fe200078ec0ff */
[C---:B------:R-:W-:Y:S01]  /*0d50*/  IMAD.SHL.U32 R20, R208.reuse, 0x2, RZ ;  /* 0x00000002d0147824 */ /* 0x040fe200078e00ff */
[----:B------:R-:W-:Y:S01]  /*0d60*/  SHF.L.U64.HI R237, R208, 0x1, R237 ;  /* 0x00000001d0ed7819 */ /* 0x000fe200000102ed */
[----:B------:R-:W-:Y:S01]  /*0d70*/  VIADD R211, R22, 0x50 ;  /* 0x0000005016d37836 */ /* 0x000fe20000000000 */
[----:B------:R-:W-:Y:S01]  /*0d80*/  SHF.R.S32.HI R12, RZ, 0x1f, R5 ;  /* 0x0000001fff0c7819 */ /* 0x000fe20000011405 */
[----:B------:R-:W-:-:S03]  /*0d90*/  IMAD.SHL.U32 R13, R13, 0x8, RZ ;  /* 0x000000080d0d7824 */ /* 0x000fc600078e00ff */
[CC--:B------:R-:W-:Y:S02]  /*0da0*/  LEA.HI R235, R12.reuse, R5.reuse, RZ, 0x3 ;  /* 0x000000050ceb7211 */ /* 0x0c0fe400078f18ff */
[----:B------:R-:W-:Y:S02]  /*0db0*/  LEA.HI R12, R12, R5, RZ, 0x6 ;  /* 0x000000050c0c7211 */ /* 0x000fe400078f30ff */
[----:B------:R-:W-:Y:S02]  /*0dc0*/  SHF.R.S32.HI R5, RZ, 0x1f, R8 ;  /* 0x0000001fff057819 */ /* 0x000fe40000011408 */
[----:B------:R-:W-:Y:S01]  /*0dd0*/  SHF.R.S32.HI R8, RZ, 0x1f, R209 ;  /* 0x0000001fff087819 */ /* 0x000fe200000114d1 */
[----:B------:R-:W-:Y:S01]  /*0de0*/  IMAD.SHL.U32 R12, R12, 0x80, RZ ;  /* 0x000000800c0c7824 */ /* 0x000fe200078e00ff */
[----:B------:R-:W-:Y:S02]  /*0df0*/  LEA.HI R5, R5, R204, RZ, 0x3 ;  /* 0x000000cc05057211 */ /* 0x000fe400078f18ff */
[----:B------:R-:W-:-:S02]  /*0e00*/  SHF.L.U64.HI R8, R209, 0x1, R8 ;  /* 0x00000001d1087819 */ /* 0x000fc40000010208 */
[----:B------:R-:W-:-:S05]  /*0e10*/  LOP3.LUT R5, R5, 0xfffffff8, RZ, 0xc0, !PT ;  /* 0xfffffff805057812 */ /* 0x000fca00078ec0ff */
[----:B------:R-:W-:Y:S01]  /*0e20*/  IMAD.IADD R220, R204, 0x1, -R5 ;  /* 0x00000001ccdc7824 */ /* 0x000fe200078e0a05 */
[----:B------:R-:W-:-:S04]  /*0e30*/  LOP3.LUT R5, R12, 0xffffe000, RZ, 0xc0, !PT ;  /* 0xffffe0000c057812 */ /* 0x000fc800078ec0ff */
[----:B------:R-:W-:-:S04]  /*0e40*/  SHF.L.U32 R212, R220, 0x6, RZ ;  /* 0x00000006dcd47819 */ /* 0x000fc800000006ff */
[----:B------:R-:W-:-:S04]  /*0e50*/  LOP3.LUT R212, R212, 0x1c0, RZ, 0xc0, !PT ;  /* 0x000001c0d4d47812 */ /* 0x000fc800078ec0ff */
[----:B------:R-:W-:Y:S02]  /*0e60*/  SHF.R.U32.HI R213, RZ, 0x3, R212 ;  /* 0x00000003ffd57819 */ /* 0x000fe400000116d4 */
[----:B------:R-:W-:-:S04]  /*0e70*/  LOP3.LUT R4, R212, 0x38, R235, 0xf8, !PT ;  /* 0x00000038d4047812 */ /* 0x000fc800078ef8eb */
[----:B------:R-:W-:-:S04]  /*0e80*/  LOP3.LUT R4, R4, R213, RZ, 0x3c, !PT ;  /* 0x000000d504047212 */ /* 0x000fc800078e3cff */
[----:B------:R-:W-:-:S04]  /*0e90*/  IADD3 R4, R4, R5, R214 ;  /* 0x0000000504047210 */ /* 0x000fc80007ffe0d6 */
[----:B------:R-:W-:Y:S02]  /*0ea0*/  LEA R4, R4, UR4, 0x1 ;  /* 0x0000000404047c11 */ /* 0x000fe4000f8e08ff */
[----:B--2---:R-:W-:Y:S02]  /*0eb0*/  R2UR UR5, R2 ;  /* 0x00000000020572ca */ /* 0x004fe400000e0000 */
[CC--:B------:R-:W-:Y:S02]  /*0ec0*/  LEA.HI R2, R0.reuse, R18.reuse, RZ, 0x7 ;  /* 0x0000001200027211 */ /* 0x0c0fe400078f38ff */
[----:B------:R-:W-:Y:S02]  /*0ed0*/  LEA.HI R0, R0, R18, RZ, 0x3 ;  /* 0x0000001200007211 */ /* 0x000fe400078f18ff */
[----:B------:R-:W-:Y:S02]  /*0ee0*/  LOP3.LUT R236, R2, 0xffffff80, RZ, 0xc0, !PT ;  /* 0xffffff8002ec7812 */ /* 0x000fe400078ec0ff */
[----:B------:R-:W-:-:S02]  /*0ef0*/  SHF.R.S32.HI R15, RZ, 0x7, R2 ;  /* 0x00000007ff0f7819 */ /* 0x000fc40000011402 */
[----:B------:R-:W-:Y:S01]  /*0f00*/  LOP3.LUT R223, R0, 0xfffffff8, RZ, 0xc0, !PT ;  /* 0xfffffff800df7812 */ /* 0x000fe200078ec0ff */
[----:B------:R-:W-:Y:S01]  /*0f10*/  IMAD.IADD R236, R18, 0x1, -R236 ;  /* 0x0000000112ec7824 */ /* 0x000fe200078e0aec */
[----:B------:R-:W-:Y:S01]  /*0f20*/  LEA.HI R2, R2, R15, RZ, 0x1 ;  /* 0x0000000f02027211 */ /* 0x000fe200078f08ff */
[----:B------:R-:W-:Y:S01]  /*0f30*/  ULOP3.LUT UR5, UR5, 0x1, URZ, 0xfc, !UPT ;  /* 0x0000000105057892 */ /* 0x000fe2000f8efc3f */
[----:B------:R-:W-:Y:S01]  /*0f40*/  IADD3 R223, R18, -R223, RZ ;  /* 0x800000df12df7210 */ /* 0x000fe20007ffe0ff */
[----:B------:R-:W-:Y:S01]  /*0f50*/  IMAD.SHL.U32 R18, R233, 0x8, RZ ;  /* 0x00000008e9127824 */ /* 0x000fe200078e00ff */
[----:B------:R-:W-:Y:S02]  /*0f60*/  SHF.R.S32.HI R7, RZ, 0x1f, R236 ;  /* 0x0000001fff077819 */ /* 0x000fe400000114ec */
[----:B------:R-:W-:Y:S01]  /*0f70*/  LOP3.LUT R2, R2, 0x3fffffe, RZ, 0xc0, !PT ;  /* 0x03fffffe02027812 */ /* 0x000fe200078ec0ff */
[----:B------:R-:W-:Y:S01]  /*0f80*/  IMAD.SHL.U32 R219, R223, 0x8, RZ ;  /* 0x00000008dfdb7824 */ /* 0x000fe200078e00ff */
[----:B------:R-:W-:-:S02]  /*0f90*/  LEA.HI R6, R7, R236, RZ, 0x2 ;  /* 0x000000ec07067211 */ /* 0x000fc400078f10ff */
[----:B------:R-:W-:Y:S01]  /*0fa0*/  LEA.HI R7, R7, R236, RZ, 0x5 ;  /* 0x000000ec07077211 */ /* 0x000fe200078f28ff */
[----:B------:R-:W-:Y:S01]  /*0fb0*/  IMAD.IADD R2, R15, 0x1, -R2 ;  /* 0x000000010f027824 */ /* 0x000fe200078e0a02 */
[----:B------:R-:W-:Y:S01]  /*0fc0*/  LOP3.LUT R9, R6, 0x7ffffffc, RZ, 0xc0, !PT ;  /* 0x7ffffffc06097812 */ /* 0x000fe200078ec0ff */
[C---:B------:R-:W-:Y:S01]  /*0fd0*/  VIADD R221, R219.reuse, 0x40 ;  /* 0x00000040dbdd7836 */ /* 0x040fe20000000000 */
[----:B------:R-:W-:Y:S02]  /*0fe0*/  SHF.R.S32.HI R7, RZ, 0x5, R7 ;  /* 0x00000005ff077819 */ /* 0x000fe40000011407 */
[----:B------:R-:W-:Y:S01]  /*0ff0*/  SHF.R.U32.HI R15, RZ, 0x3, R206 ;  /* 0x00000003ff0f7819 */ /* 0x000fe200000116ce */
[----:B------:R-:W-:Y:S01]  /*1000*/  IMAD.IADD R9, R236, 0x1, -R9 ;  /* 0x00000001ec097824 */ /* 0x000fe200078e0a09 */
[----:B------:R-:W-:Y:S01]  /*1010*/  SHF.R.S32.HI R231, RZ, 0x3, R0 ;  /* 0x00000003ffe77819 */ /* 0x000fe20000011400 */
[----:B------:R-:W-:Y:S01]  /*1020*/  IMAD.U32 R0, RZ, RZ, UR4 ;  /* 0x00000004ff007e24 */ /* 0x000fe2000f8e00ff */
[----:B------:R-:W-:Y:S01]  /*1030*/  IADD3 R222, R219, 0x80, RZ ;  /* 0x00000080dbde7810 */ /* 0x000fe20007ffe0ff */
[----:B------:R-:W-:Y:S01]  /*1040*/  IMAD R3, R9, R14, 0x70 ;  /* 0x0000007009037424 */ /* 0x000fe200078e020e */
[----:B------:R-:W-:-:S02]  /*1050*/  SHF.R.S32.HI R9, RZ, 0x1f, R10 ;  /* 0x0000001fff097819 */ /* 0x000fc4000001140a */
[----:B------:R-:W-:Y:S01]  /*1060*/  SHF.R.S32.HI R12, RZ, 0x1f, R221 ;  /* 0x0000001fff0c7819 */ /* 0x000fe200000114dd */
[----:B------:R-:W-:Y:S01]  /*1070*/  IMAD.SHL.U32 R12, R207, 0x2, RZ ;  /* 0x00000002cf0c7824 */ /* 0x000fe200078e00ff */
[----:B------:R0:W-:Y:S01]  /*1080*/  STL [R1+0x90], R3 ;  /* 0x0000900301007387 */ /* 0x0001e20000100800 */
[CC--:B------:R-:W-:Y:S02]  /*1090*/  LEA.HI R11, R9.reuse, R10.reuse, RZ, 0x3 ;  /* 0x0000000a090b7211 */ /* 0x0c0fe400078f18ff */
[----:B------:R-:W-:Y:S02]  /*10a0*/  LEA.HI R9, R9, R10, RZ, 0x6 ;  /* 0x0000000a09097211 */ /* 0x000fe400078f30ff */
[----:B------:R-:W-:Y:S02]  /*10b0*/  SHF.R.S32.HI R21, RZ, 0x1f, R222 ;  /* 0x0000001fff157819 */ /* 0x000fe400000114de */
[----:B------:R-:W-:Y:S02]  /*10c0*/  SHF.L.U32 R9, R9, 0x7, RZ ;  /* 0x0000000709097819 */ /* 0x000fe400000006ff */
[----:B------:R-:W-:-:S02]  /*10d0*/  SHF.L.U32 R21, R210, 0x1, RZ ;  /* 0x00000001d2157819 */ /* 0x000fc400000006ff */
[--C-:B0-----:R-:W-:Y:S02]  /*10e0*/  SHF.R.S32.HI R3, RZ, 0x2, R6.reuse ;  /* 0x00000002ff037819 */ /* 0x101fe40000011406 */
[----:B------:R-:W-:Y:S02]  /*10f0*/  SHF.R.S32.HI R6, RZ, 0x1f, R6 ;  /* 0x0000001fff067819 */ /* 0x000fe40000011406 */
[----:B------:R-:W-:Y:S02]  /*1100*/  LOP3.LUT R9, R9, 0xffffe000, RZ, 0xc0, !PT ;  /* 0xffffe00009097812 */ /* 0x000fe400078ec0ff */
[----:B------:R-:W-:Y:S02]  /*1110*/  LEA.HI R6, R6, R3, RZ, 0x3 ;  /* 0x0000000306067211 */ /* 0x000fe400078f18ff */
[----:B------:R-:W-:Y:S02]  /*1120*/  SHF.R.S32.HI R10, RZ, 0x1f, R211 ;  /* 0x0000001fff0a7819 */ /* 0x000fe400000114d3 */
[----:B------:R-:W-:-:S02]  /*1130*/  LOP3.LUT R6, R6, 0xfffffff8, RZ, 0xc0, !PT ;  /* 0xfffffff806067812 */ /* 0x000fc400078ec0ff */
[----:B------:R-:W-:-:S03]  /*1140*/  SHF.R.S32.HI R234, RZ, 0x3, R11 ;  /* 0x00000003ffea7819 */ /* 0x000fc6000001140b */
[----:B------:R-:W-:Y:S01]  /*1150*/  IMAD.IADD R6, R3, 0x1, -R6 ;  /* 0x0000000103067824 */ /* 0x000fe200078e0a06 */
[----:B------:R-:W-:-:S04]  /*1160*/  LOP3.LUT R3, R206, 0x38, R11, 0xf8, !PT ;  /* 0x00000038ce037812 */ /* 0x000fc800078ef80b */
[----:B------:R-:W-:Y:S02]  /*1170*/  LEA R7, R7, R6, 0x4 ;  /* 0x0000000607077211 */ /* 0x000fe400078e20ff */
[----:B------:R-:W-:-:S03]  /*1180*/  SHF.R.S32.HI R6, RZ, 0x1f, R229 ;  /* 0x0000001fff067819 */ /* 0x000fc600000114e5 */
[----:B------:R-:W-:Y:S01]  /*1190*/  IMAD R14, R2, 0x40, R7 ;  /* 0x00000040020e7824 */ /* 0x000fe200078e0207 */
[----:B------:R-:W-:Y:S02]  /*11a0*/  LEA.HI R6, R6, R229, RZ, 0x3 ;  /* 0x000000e506067211 */ /* 0x000fe400078f18ff */
[----:B------:R-:W-:Y:S02]  /*11b0*/  LOP3.LUT R2, R212, 0x38, R11, 0xf8, !PT ;  /* 0x00000038d4027812 */ /* 0x000fe400078ef80b */
[----:B------:R-:W-:Y:S01]  /*11c0*/  STL [R1+0x8c], R14 ;  /* 0x00008c0e01007387 */ /* 0x000fe20000100800 */
[----:B------:R-:W-:Y:S01]  /*11d0*/  IMAD.SHL.U32 R6, R6, 0x40, RZ ;  /* 0x0000004006067824 */ /* 0x000fe200078e00ff */
[----:B------:R-:W-:Y:S02]  /*11e0*/  LOP3.LUT R2, R2, R213, RZ, 0x3c, !PT ;  /* 0x000000d502027212 */ /* 0x000fe400078e3cff */
[----:B------:R-:W-:Y:S02]  /*11f0*/  LOP3.LUT R7, R206, 0x38, R235, 0xf8, !PT ;  /* 0x00000038ce077812 */ /* 0x000fe400078ef8eb */
[----:B------:R-:W-:-:S02]  /*1200*/  LOP3.LUT R216, R6, 0xfffffe00, RZ, 0xc0, !PT ;  /* 0xfffffe0006d87812 */ /* 0x000fc400078ec0ff */
[----:B------:R-:W-:Y:S02]  /*1210*/  LOP3.LUT R6, R3, R15, RZ, 0x3c, !PT ;  /* 0x0000000f03067212 */ /* 0x000fe400078e3cff */
[-C--:B------:R-:W-:Y:S01]  /*1220*/  IADD3 R3, R2, R9.reuse, R214 ;  /* 0x0000000902037210 */ /* 0x080fe20007ffe0d6 */
[----:B------:R-:W-:Y:S01]  /*1230*/  IMAD.U32 R2, RZ, RZ, UR5 ;  /* 0x00000005ff027e24 */ /* 0x000fe2000f8e00ff */
[----:B------:R-:W-:Y:S02]  /*1240*/  IADD3 R6, R6, R9, R216 ;  /* 0x0000000906067210 */ /* 0x000fe40007ffe0d8 */
[----:B------:R-:W-:Y:S02]  /*1250*/  SHF.R.S32.HI R9, RZ, 0x1f, R210 ;  /* 0x0000001fff097819 */ /* 0x000fe400000114d2 */
[----:B------:R0:W-:Y:S01]  /*1260*/  STL [R1+0x1c], R2 ;  /* 0x00001c0201007387 */ /* 0x0001e20000100800 */
[----:B------:R-:W-:Y:S02]  /*1270*/  LOP3.LUT R7, R7, R15, RZ, 0x3c, !PT ;  /* 0x0000000f07077212 */ /* 0x000fe400078e3cff */
[----:B------:R-:W-:Y:S01]  /*1280*/  LEA R3, R3, UR4, 0x1 ;  /* 0x0000000403037c11 */ /* 0x000fe2000f8e08ff */
[----:B------:R1:W-:Y:S01]  /*1290*/  STL [R1+0x88], R0 ;  /* 0x0000880001007387 */ /* 0x0003e20000100800 */
[----:B------:R-:W-:-:S02]  /*12a0*/  IADD3 R7, R7, R5, R216 ;  /* 0x0000000507077210 */ /* 0x000fc40007ffe0d8 */
[----:B------:R-:W-:Y:S01]  /*12b0*/  LOP3.LUT R5, R206, 0x38, R18, 0xf8, !PT ;  /* 0x00000038ce057812 */ /* 0x000fe200078ef812 */
[----:B------:R2:W-:Y:S01]  /*12c0*/  STL [R1+0x50], R20 ;  /* 0x0000501401007387 */ /* 0x0005e20000100800 */
[----:B------:R-:W-:Y:S02]  /*12d0*/  SHF.R.S32.HI R235, RZ, 0x3, R235 ;  /* 0x00000003ffeb7819 */ /* 0x000fe400000114eb */
[----:B0-----:R-:W-:Y:S01]  /*12e0*/  LEA.HI R2, R233, R233, RZ, 0x1 ;  /* 0x000000e9e9027211 */ /* 0x001fe200078f08ff */
[----:B------:R0:W-:Y:S01]  /*12f0*/  STL [R1+0x58], R12 ;  /* 0x0000580c01007387 */ /* 0x0001e20000100800 */
[----:B------:R-:W-:Y:S02]  /*1300*/  LOP3.LUT R5, R216, R5, R15, 0xf6, !PT ;  /* 0x00000005d8057212 */ /* 0x000fe400078ef60f */
[----:B-1----:R-:W-:Y:S01]  /*1310*/  SHF.R.S32.HI R0, RZ, 0x1f, R219 ;  /* 0x0000001fff007819 */ /* 0x002fe200000114db */
[----:B------:R-:W-:Y:S01]  /*1320*/  STL [R1+0x60], R21 ;  /* 0x0000601501007387 */ /* 0x000fe20000100800 */
[----:B------:R-:W-:Y:S01]  /*1330*/  SHF.R.S32.HI R0, RZ, 0x1f, R207 ;  /* 0x0000001fff007819 */ /* 0x000fe200000114cf */
[----:B--2---:R-:W-:Y:S01]  /*1340*/  IMAD.SHL.U32 R20, R209, 0x2, RZ ;  /* 0x00000002d1147824 */ /* 0x004fe200078e00ff */
[----:B------:R-:W-:-:S02]  /*1350*/  LOP3.LUT R2, R2, 0x1ffffffe, RZ, 0xc0, !PT ;  /* 0x1ffffffe02027812 */ /* 0x000fc400078ec0ff */
[----:B------:R-:W-:Y:S01]  /*1360*/  LEA R5, R5, UR4, 0x1 ;  /* 0x0000000405057c11 */ /* 0x000fe2000f8e08ff */
[----:B0-----:R-:W-:Y:S01]  /*1370*/  IMAD.SHL.U32 R12, R211, 0x2, RZ ;  /* 0x00000002d30c7824 */ /* 0x001fe200078e00ff */
[----:B------:R-:W-:Y:S01]  /*1380*/  STL [R1+0x68], R20 ;  /* 0x0000681401007387 */ /* 0x000fe20000100800 */
[----:B------:R-:W-:-:S03]  /*1390*/  IMAD.IADD R2, R233, 0x1, -R2 ;  /* 0x00000001e9027824 */ /* 0x000fc600078e0a02 */
[----:B------:R0:W-:Y:S04]  /*13a0*/  STL [R1+0x70], R12 ;  /* 0x0000700c01007387 */ /* 0x0001e80000100800 */
[----:B------:R-:W-:Y:S01]  /*13b0*/  STL [R1+0x98], R13 ;  /* 0x0000980d01007387 */ /* 0x000fe20000100800 */
[----:B0-----:R-:W-:Y:S02]  /*13c0*/  SHF.L.U64.HI R12, R207, 0x1, R0 ;  /* 0x00000001cf0c7819 */ /* 0x001fe40000010200 */
[----:B------:R-:W-:-:S03]  /*13d0*/  SHF.L.U64.HI R0, R210, 0x1, R9 ;  /* 0x00000001d2007819 */ /* 0x000fc60000010209 */
[----:B------:R-:W-:Y:S04]  /*13e0*/  STL [R1+0x54], R12 ;  /* 0x0000540c01007387 */ /* 0x000fe80000100800 */
[----:B------:R0:W-:Y:S04]  /*13f0*/  STL [R1+0x5c], R0 ;  /* 0x00005c0001007387 */ /* 0x0001e80000100800 */
[----:B------:R-:W-:Y:S01]  /*1400*/  STL [R1+0x64], R8 ;  /* 0x0000640801007387 */ /* 0x000fe20000100800 */
[----:B0-----:R-:W-:-:S05]  /*1410*/  SHF.L.U64.HI R0, R211, 0x1, R10 ;  /* 0x00000001d3007819 */ /* 0x001fca000001020a */
[----:B------:R0:W-:Y:S04]  /*1420*/  STL [R1+0x6c], R0 ;  /* 0x00006c0001007387 */ /* 0x0001e80000100800 */
[----:B------:R-:W-:Y:S04]  /*1430*/  STL [R1+0x80], R5 ;  /* 0x0000800501007387 */ /* 0x000fe80000100800 */
[----:B------:R1:W-:Y:S01]  /*1440*/  STL [R1+0x84], R3 ;  /* 0x0000840301007387 */ /* 0x0003e20000100800 */
[----:B0-----:R-:W-:-:S05]  /*1450*/  LEA R0, R6, UR4, 0x1 ;  /* 0x0000000406007c11 */ /* 0x001fca000f8e08ff */
[----:B------:R0:W-:Y:S01]  /*1460*/  STL [R1+0x78], R0 ;  /* 0x0000780001007387 */ /* 0x0001e20000100800 */
[----:B-1----:R-:W-:-:S03]  /*1470*/  LEA R3, R7, UR4, 0x1 ;  /* 0x0000000407037c11 */ /* 0x002fc6000f8e08ff */
[----:B------:R1:W-:Y:S01]  /*1480*/  STL [R1+0x7c], R4 ;  /* 0x00007c0401007387 */ /* 0x0003e20000100800 */
[----:B0-----:R-:W-:-:S05]  /*1490*/  LEA R0, R2, R14, 0x3 ;  /* 0x0000000e02007211 */ /* 0x001fca00078e18ff */
[----:B------:R1:W-:Y:S04]  /*14a0*/  STL [R1+0x94], R0 ;  /* 0x0000940001007387 */ /* 0x0003e80000100800 */
[----:B------:R1:W-:Y:S02]  /*14b0*/  STL [R1+0x74], R3 ;  /* 0x0000740301007387 */ /* 0x0003e40000100800 */
.L_x_4265:
[----:B01--4-:R-:W0:Y:S01]  /*14c0*/  LDC.64 R2, c[0x0][0xc88] ;  /* 0x00032200ff027b82 */ /* 0x013e220000000a00 */
[----:B------:R-:W-:Y:S01]  /*14d0*/  ULDC.64 UR4, c[0x0][0xa28] ;  /* 0x00028a0000047ab9 */ /* 0x000fe20000000a00 */
[----:B------:R-:W-:Y:S01]  /*14e0*/  ULDC.64 UR8, c[0x0][0xa18] ;  /* 0x0002860000087ab9 */ /* 0x000fe20000000a00 */
[----:B------:R-:W-:Y:S01]  /*14f0*/  ULDC.64 UR6, c[0x0][0xa08] ;  /* 0x0002820000067ab9 */ /* 0x000fe20000000a00 */
[----:B0-----:R-:W-:-:S05]  /*1500*/  IMAD.WIDE R2, R135, 0x4, R2 ;  /* 0x0000000487027825 */ /* 0x001fca00078e0202 */
[----:B--2---:R-:W2:Y:S01]  /*1510*/  LDG.E R227, desc[UR60][R2.64] ;  /* 0x0000003c02e37981 */ /* 0x004ea2000c1e1900 */
[----:B------:R-:W-:Y:S01]  /*1520*/  ISETP.NE.U32.AND P2, PT, RZ, UR4, PT ;  /* 0x00000004ff007c0c */ /* 0x000fe2000bf45070 */
[----:B------:R-:W-:Y:S01]  /*1530*/  IMAD.MOV.U32 R9, RZ, RZ, RZ ;  /* 0x000000ffff097224 */ /* 0x000fe200078e00ff */
[----:B------:R-:W-:Y:S01]  /*1540*/  ISETP.NE.U32.AND P1, PT, RZ, UR8, PT ;  /* 0x00000008ff007c0c */ /* 0x000fe2000bf25070 */
[----:B------:R-:W-:Y:S01]  /*1550*/  IMAD.MOV.U32 R123, RZ, RZ, RZ ;  /* 0x000000ffff7b7224 */ /* 0x000fe200078e00ff */
[----:B------:R-:W-:Y:S02]  /*1560*/  ISETP.NE.AND.EX P2, PT, RZ, UR5, PT, P2 ;  /* 0x00000005ff007c0c */ /* 0x000fe4000bf45320 */
[----:B------:R-:W-:Y:S02]  /*1570*/  ISETP.NE.AND.EX P1, PT, RZ, UR9, PT, P1 ;  /* 0x00000009ff007c0c */ /* 0x000fe4000bf25310 */
[----:B------:R-:W-:-:S04]  /*1580*/  ISETP.NE.U32.AND P0, PT, RZ, UR6, PT ;  /* 0x00000006ff007c0c */ /* 0x000fc8000bf05070 */
[----:B------:R-:W-:Y:S02]  /*1590*/  ISETP.NE.AND.EX P0, PT, RZ, UR7, PT, P0 ;  /* 0x00000007ff007c0c */ /* 0x000fe4000bf05300 */
[----:B--2---:R-:W-:Y:S01]  /*15a0*/  SHF.R.S32.HI R232, RZ, 0x1f, R227 ;  /* 0x0000001fffe87819 */ /* 0x004fe200000114e3 */
[C---:B------:R-:W-:Y:S02]  /*15b0*/  IMAD.SHL.U32 R225, R227.reuse, 0x4, RZ ;  /* 0x00000004e3e17824 */ /* 0x040fe400078e00ff */
[C---:B------:R-:W-:Y:S02]  /*15c0*/  @P2 LEA R2, P3, R227.reuse, UR4, 0x2 ;  /* 0x00000004e3022c11 */ /* 0x040fe4000f8610ff */
[C-C-:B------:R-:W-:Y:S02]  /*15d0*/  SHF.L.U64.HI R226, R227.reuse, 0x2, R232.reuse ;  /* 0x00000002e3e27819 */ /* 0x140fe400000102e8 */
[----:B------:R-:W-:Y:S01]  /*15e0*/  @P2 LEA.HI.X R3, R227, UR5, R232, 0x2, P3 ;  /* 0x00000005e3032c11 */ /* 0x000fe200098f14e8 */
[----:B------:R-:W-:Y:S01]  /*15f0*/  ULDC UR4, c[0x0][0x288] ;  /* 0x0000a20000047ab9 */ /* 0x000fe20000000800 */
[----:B---3--:R-:W-:-:S03]  /*1600*/  IADD3 R6, P4, R225, UR6, RZ ;  /* 0x00000006e1067c10 */ /* 0x008fc6000ff9e0ff */
[----:B------:R0:W5:Y:S01]  /*1610*/  @P2 LDG.E R9, desc[UR60][R2.64] ;  /* 0x0000003c02092981 */ /* 0x000162000c1e1900 */
[----:B------:R-:W-:Y:S02]  /*1620*/  @P1 IADD3 R4, P2, R225, UR8, RZ ;  /* 0x00000008e1041c10 */ /* 0x000fe4000ff5e0ff */
[----:B------:R-:W-:Y:S01]  /*1630*/  MOV R152, UR4 ;  /* 0x0000000400987c02 */ /* 0x000fe20008000f00 */
[----:B------:R-:W-:Y:S01]  /*1640*/  ULDC.64 UR4, c[0x0][0x418] ;  /* 0x0001060000047ab9 */ /* 0x000fe20000000a00 */
[C---:B------:R-:W-:Y:S02]  /*1650*/  IADD3.X R7, R226.reuse, UR7, RZ, P4, !PT ;  /* 0x00000007e2077c10 */ /* 0x040fe4000a7fe4ff */
[----:B------:R-:W-:Y:S01]  /*1660*/  @P1 IADD3.X R5, R226, UR9, RZ, P2, !PT ;  /* 0x00000009e2051c10 */ /* 0x000fe200097fe4ff */
[----:B------:R-:W-:Y:S02]  /*1670*/  UISETP.NE.U32.AND UP0, UPT, UR4, URZ, UPT ;  /* 0x0000003f0400728c */ /* 0x000fe4000bf05070 */
[----:B------:R0:W5:Y:S01]  /*1680*/  @P0 LDG.E R123, desc[UR60][R6.64] ;  /* 0x0000003c067b0981 */ /* 0x000162000c1e1900 */
[----:B------:R-:W-:Y:S01]  /*1690*/  ULDC UR4, c[0x0][0x424] ;  /* 0x0001090000047ab9 */ /* 0x000fe20000000800 */
[----:B------:R-:W-:-:S02]  /*16a0*/  ULDC.64 UR8, c[0x0][0xa20] ;  /* 0x0002880000087ab9 */ /* 0x000fc40000000a00 */
[----:B------:R0:W5:Y:S01]  /*16b0*/  @P1 LDG.E R152, desc[UR60][R4.64] ;  /* 0x0000003c04981981 */ /* 0x000162000c1e1900 */
[----:B------:R-:W-:Y:S01]  /*16c0*/  UISETP.NE.AND.EX UP0, UPT, UR5, URZ, UPT, UP0 ;  /* 0x0000003f0500728c */ /* 0x000fe2000bf05300 */
[----:B------:R-:W-:Y:S02]  /*16d0*/  ISETP.NE.U32.AND P2, PT, RZ, UR8, PT ;  /* 0x00000008ff007c0c */ /* 0x000fe4000bf45070 */
[----:B------:R-:W-:Y:S01]  /*16e0*/  ULDC UR5, c[0x0][0x2f0] ;  /* 0x0000bc0000057ab9 */ /* 0x000fe20000000800 */
[----:B------:R-:W-:Y:S01]  /*16f0*/  USEL UR4, UR4, 0x1, UP0 ;  /* 0x0000000104047887 */ /* 0x000fe20008000000 */
[----:B------:R-:W-:-:S03]  /*1700*/  ISETP.NE.AND.EX P2, PT, RZ, UR9, PT, P2 ;  /* 0x00000009ff007c0c */ /* 0x000fc6000bf45320 */
[----:B------:R-:W-:-:S03]  /*1710*/  UIMAD UR4, UR4, UR5, URZ ;  /* 0x00000005040472a4 */ /* 0x000fc6000f8e023f */
[----:B------:R-:W-:Y:S01]  /*1720*/  ULDC UR5, c[0x0][0x348] ;  /* 0x0000d20000057ab9 */ /* 0x000fe20000000800 */
[----:B------:R-:W-:Y:S02]  /*1730*/  IMAD.MOV.U32 R230, RZ, RZ, R133 ;  /* 0x000000ffffe67224 */ /* 0x000fe400078e0085 */
[----:B------:R-:W-:Y:S02]  /*1740*/  IMAD.MOV.U32 R224, RZ, RZ, R134 ;  /* 0x000000ffffe07224 */ /* 0x000fe400078e0086 */
[----:B------:R-:W-:Y:S01]  /*1750*/  IMAD.MOV.U32 R25, RZ, RZ, R227 ;  /* 0x000000ffff197224 */ /* 0x000fe200078e00e3 */
[----:B0-----:R-:W-:Y:S06]  /*1760*/  @P1 BRA `(.L_x_4061) ;  /* 0x0000000000241947 */ /* 0x001fec0003800000 */
        /* <DEDUP_REMOVED lines=9> */
.L_x_4061:
[----:B------:R-:W-:Y:S02]  /*1800*/  IMAD.U32 R2, RZ, RZ, UR5 ;  /* 0x00000005ff027e24 */ /* 0x000fe4000f8e00ff */
[----:B------:R-:W-:Y:S01]  /*1810*/  IMAD.U32 R26, RZ, RZ, UR4 ;  /* 0x00000004ff1a7e24 */ /* 0x000fe2000f8e00ff */
[----:B------:R-:W-:Y:S06]  /*1820*/  @!P2 BRA `(.L_x_4062) ;  /* 0x000000000010a947 */ /* 0x000fec0003800000 */
[----:B------:R-:W-:-:S04]  /*1830*/  IADD3 R4, P0, R225, UR8, RZ ;  /* 0x00000008e1047c10 */ /* 0x000fc8000ff1e0ff */
[----:B------:R-:W-:-:S05]  /*1840*/  IADD3.X R5, R226, UR9, RZ, P0, !PT ;  /* 0x00000009e2057c10 */ /* 0x000fca00087fe4ff */
[----:B------:R0:W5:Y:S01]  /*1850*/  LDG.E R26, desc[UR60][R4.64] ;  /* 0x0000003c041a7981 */ /* 0x000162000c1e1900 */
[----:B------:R-:W-:Y:S05]  /*1860*/  BRA `(.L_x_4063) ;  /* 0x0000000000107947 */ /* 0x000fea0003800000 */
.L_x_4062:
[----:B------:R-:W-:Y:S05]  /*1870*/  @!P0 BRA `(.L_x_4063) ;  /* 0x00000000000c8947 */ /* 0x000fea0003800000 */
[----:B------:R-:W2:Y:S04]  /*1880*/  LDG.E R3, desc[UR60][R6.64] ;  /* 0x0000003c06037981 */ /* 0x000ea8000c1e1900 */
[----:B------:R-:W2:Y:S02]  /*1890*/  LDG.E R26, desc[UR60][R6.64+0x4] ;  /* 0x0000043c061a7981 */ /* 0x000ea4000c1e1900 */
[----:B--2---:R-:W-:-:S07]  /*18a0*/  IMAD.IADD R26, R26, 0x1, -R3 ;  /* 0x000000011a1a7824 */ /* 0x004fce00078e0a03 */
.L_x_4063:
[----:B------:R-:W-:Y:S02]  /*18b0*/  ULDC.64 UR4, c[0x0][0xa10] ;  /* 0x0002840000047ab9 */ /* 0x000fe40000000a00 */
        /* <DEDUP_REMOVED lines=11> */
[----:B0-----:R-:W-:-:S12]  /*1970*/  IMAD.MOV.U32 R4, RZ, RZ, RZ ;  /* 0x000000ffff047224 */ /* 0x001fd800078e00ff */
[----:B------:R-:W-:-:S04]  /*1980*/  @P1 IADD3 R6, P2, R225, UR4, RZ ;  /* 0x00000004e1061c10 */ /* 0x000fc8000ff5e0ff */
[----:B------:R-:W-:-:S05]  /*1990*/  @P1 IADD3.X R7, R226, UR5, RZ, P2, !PT ;  /* 0x00000005e2071c10 */ /* 0x000fca00097fe4ff */
[----:B------:R0:W5:Y:S01]  /*19a0*/  @P1 LDG.E R148, desc[UR60][R6.64] ;  /* 0x0000003c06941981 */ /* 0x000162000c1e1900 */
[----:B------:R-:W-:Y:S01]  /*19b0*/  PLOP3.LUT P2, PT, PT, PT, PT, 0x80, 0x0 ;  /* 0x000000000000781c */ /* 0x000fe20003f4f070 */
[----:B--2---:R-:W-:Y:S02]  /*19c0*/  @P0 IMAD.IADD R2, R3, 0x1, -R0 ;  /* 0x0000000103020824 */ /* 0x004fe400078e0a00 */
[----:B------:R-:W-:Y:S02]  /*19d0*/  IMAD.MOV R0, RZ, RZ, -R9 ;  /* 0x000000ffff007224 */ /* 0x000fe400078e0a09 */
[----:B------:R-:W-:-:S03]  /*19e0*/  IMAD.IADD R153, R9, 0x1, R2 ;  /* 0x0000000109997824 */ /* 0x000fc600078e0202 */
[----:B------:R-:W-:Y:S02]  /*19f0*/  VIMNMX R0, RZ, R0, !PT ;  /* 0x00000000ff007248 */ /* 0x000fe40007fe0100 */
[----:B------:R-:W-:-:S05]  /*1a00*/  IADD3 R5, R153, 0x6f, RZ ;  /* 0x0000006f99057810 */ /* 0x000fca0007ffe0ff */
[----:B------:R-:W-:-:S05]  /*1a10*/  IMAD.HI R4, R5, -0x6db6db6d, R4 ;  /* 0x9249249305047827 */ /* 0x000fca00078e0204 */
[----:B------:R-:W-:-:S04]  /*1a20*/  SHF.R.U32.HI R155, RZ, 0x1f, R4 ;  /* 0x0000001fff9b7819 */ /* 0x000fc80000011604 */
[----:B------:R-:W-:Y:S02]  /*1a30*/  LEA.HI.SX32 R155, R4, R155, 0x1a ;  /* 0x0000009b049b7211 */ /* 0x000fe400078fd2ff */
[----:B------:R-:W-:-:S03]  /*1a40*/  SHF.R.U32.HI R4, RZ, 0x4, R0 ;  /* 0x00000004ff047819 */ /* 0x000fc60000011600 */
[----:B------:R-:W-:Y:S02]  /*1a50*/  IMAD R3, R155, 0x70, -R9 ;  /* 0x000000709b037824 */ /* 0x000fe400078e0a09 */
[----:B------:R-:W-:-:S03]  /*1a60*/  IMAD.WIDE.U32 R4, R4, 0x24924925, RZ ;  /* 0x2492492504047825 */ /* 0x000fc600078e00ff */
[----:B------:R-:W-:Y:S02]  /*1a70*/  VIMNMX R3, R3, R2, PT ;  /* 0x0000000203037248 */ /* 0x000fe40003fe0100 */
[----:B------:R-:W-:Y:S02]  /*1a80*/  MOV R135, R5 ;  /* 0x0000000500877202 */ /* 0x000fe40000000f00 */
[----:B------:R-:W-:-:S03]  /*1a90*/  ISETP.GT.AND P0, PT, R3, R0, PT ;  /* 0x000000000300720c */ /* 0x000fc60003f04270 */
[----:B------:R-:W-:-:S10]  /*1aa0*/  IMAD.MOV.U32 R24, RZ, RZ, R135 ;  /* 0x000000ffff187224 */ /* 0x000fd400078e0087 */
[----:B0-----:R-:W-:Y:S02]  /*1ab0*/  @P0 VIADD R7, R3, 0x6f ;  /* 0x0000006f03070836 */ /* 0x001fe40000000000 */
[----:B------:R-:W-:-:S04]  /*1ac0*/  @P0 IMAD.MOV.U32 R6, RZ, RZ, RZ ;  /* 0x000000ffff060224 */ /* 0x000fc800078e00ff */
[----:B------:R-:W-:-:S05]  /*1ad0*/  @P0 IMAD.HI R6, R7, -0x6db6db6d, R6 ;  /* 0x9249249307060827 */ /* 0x000fca00078e0206 */
[----:B------:R-:W-:-:S04]  /*1ae0*/  @P0 SHF.R.U32.HI R3, RZ, 0x1f, R6 ;  /* 0x0000001fff030819 */ /* 0x000fc80000011606 */
[----:B------:R-:W-:-:S04]  /*1af0*/  @P0 LEA.HI.SX32 R24, R6, R3, 0x1a ;  /* 0x0000000306180211 */ /* 0x000fc800078fd2ff */
        /* <DEDUP_REMOVED lines=13> */
[----:B------:R-:W-:Y:S01]  /*1bd0*/  MOV R10, UR6 ;  /* 0x00000006000a7c02 */ /* 0x000fe20008000f00 */
[----:B------:R-:W-:Y:S01]  /*1be0*/  IMAD.U32 R6, RZ, RZ, UR4 ;  /* 0x00000004ff067e24 */ /* 0x000fe2000f8e00ff */
[----:B------:R-:W-:Y:S01]  /*1bf0*/  MOV R13, RZ ;  /* 0x000000ff000d7202 */ /* 0x000fe20000000f00 */
[----:B------:R-:W-:-:S02]  /*1c00*/  IMAD.U32 R7, RZ, RZ, UR5 ;  /* 0x00000005ff077e24 */ /* 0x000fc4000f8e00ff */
[----:B------:R-:W-:Y:S02]  /*1c10*/  IMAD.U32 R11, RZ, RZ, UR7 ;  /* 0x00000007ff0b7e24 */ /* 0x000fe4000f8e00ff */
[----:B------:R-:W-:Y:S02]  /*1c20*/  IMAD.MOV.U32 R8, RZ, RZ, 0x70 ;  /* 0x00000070ff087424 */ /* 0x000fe400078e00ff */
[----:B0-----:R-:W-:-:S07]  /*1c30*/  IMAD.MOV.U32 R12, RZ, RZ, 0x1 ;  /* 0x00000001ff0c7424 */ /* 0x001fce00078e00ff */
[----:B------:R-:W-:-:S07]  /*1c40*/  LEPC R20, `(.L_x_4066) ;  /* 0x000000001014794e */ /* 0x000fce0000000000 */
[----:B-1---5:R-:W-:Y:S05]  /*1c50*/  CALL.ABS.NOINC R14 ;  /* 0x000000000e007343 */ /* 0x022fea0003c00000 */
.L_x_4066:
[----:B------:R-:W-:Y:S05]  /*1c60*/  BSYNC B6 ;  /* 0x0000000000067941 */ /* 0x000fea0003800000 */
.L_x_4065:
        /* <DEDUP_REMOVED lines=20> */
.L_x_4068:
[----:B------:R-:W-:Y:S05]  /*1db0*/  BSYNC B6 ;  /* 0x0000000000067941 */ /* 0x000fea0003800000 */
.L_x_4067:
[----:B------:R-:W-:Y:S01]  /*1dc0*/  ULDC.64 UR4, c[0x0][0x9f8] ;  /* 0x00027e0000047ab9 */ /* 0x000fe20000000a00 */
[----:B------:R-:W2:Y:S01]  /*1dd0*/  LDL.LU R28, [R1+0x8] ;  /* 0x00000800011c7983 */ /* 0x000ea20000300800 */
[----:B------:R-:W-:Y:S01]  /*1de0*/  ISETP.NE.U32.AND P0, PT, RZ, UR4, PT ;  /* 0x00000004ff007c0c */ /* 0x000fe2000bf05070 */
[----:B------:R-:W-:Y:S01]  /*1df0*/  VIADD R0, R18, 0x20 ;  /* 0x0000002012007836 */ /* 0x000fe20000000000 */
[----:B------:R-:W-:Y:S01]  /*1e00*/  SHF.R.S32.HI R11, RZ, 0x1f, R134 ;  /* 0x0000001fff0b7819 */ /* 0x000fe20000011486 */
[----:B------:R-:W0:Y:S01]  /*1e10*/  LDC.64 R114, c[0x0][0x300] ;  /* 0x0000c000ff727b82 */ /* 0x000e220000000a00 */
[----:B------:R-:W-:Y:S01]  /*1e20*/  ISETP.NE.AND.EX P0, PT, RZ, UR5, PT, P0 ;  /* 0x00000005ff007c0c */ /* 0x000fe2000bf05300 */
[----:B------:R-:W-:Y:S01]  /*1e30*/  ULDC UR6, c[0x0][0x2f4] ;  /* 0x0000bd0000067ab9 */ /* 0x000fe20000000800 */
[----:B------:R-:W-:Y:S01]  /*1e40*/  SHF.R.S32.HI R19, RZ, 0x1f, R18 ;  /* 0x0000001fff137819 */ /* 0x000fe20000011412 */
[----:B------:R-:W-:Y:S01]  /*1e50*/  IMAD.IADD R123, R123, 0x1, R26 ;  /* 0x000000017b7b7824 */ /* 0x000fe200078e021a */
[----:B------:R-:W-:-:S03]  /*1e60*/  ULDC.64 UR8, c[0x0][0xa08] ;  /* 0x0002820000087ab9 */ /* 0x000fc60000000a00 */
[----:B------:R-:W1:Y:S06]  /*1e70*/  LDC.64 R108, c[0x0][0x408] ;  /* 0x00010200ff6c7b82 */ /* 0x000e6c0000000a00 */
[----:B------:R-:W-:Y:S02]  /*1e80*/  @P0 IADD3 R4, P1, R225, UR4, RZ ;  /* 0x00000004e1040c10 */ /* 0x000fe4000ff3e0ff */
[----:B------:R-:W3:Y:S02]  /*1e90*/  LDC.64 R102, c[0x0][0x3f8] ;  /* 0x0000fe00ff667b82 */ /* 0x000ee40000000a00 */
[----:B------:R-:W-:Y:S01]  /*1ea0*/  @P0 IADD3.X R5, R226, UR5, RZ, P1, !PT ;  /* 0x00000005e2050c10 */ /* 0x000fe20008ffe4ff */
[----:B------:R-:W-:-:S04]  /*1eb0*/  ULDC.64 UR4, c[0x0][0x330] ;  /* 0x0000cc0000047ab9 */ /* 0x000fc80000000a00 */
[----:B------:R4:W2:Y:S01]  /*1ec0*/  @P0 LDG.E R25, desc[UR60][R4.64] ;  /* 0x0000003c04190981 */ /* 0x0008a2000c1e1900 */
[----:B------:R-:W-:Y:S01]  /*1ed0*/  IMAD R3, R11, UR4, RZ ;  /* 0x000000040b037c24 */ /* 0x000fe2000f8e02ff */
[----:B------:R-:W-:Y:S01]  /*1ee0*/  ISETP.GE.AND P1, PT, R0, UR6, PT ;  /* 0x0000000600007c0c */ /* 0x000fe2000bf26270 */
[----:B------:R-:W-:Y:S01]  /*1ef0*/  IMAD.WIDE.U32 R116, R134, UR4, R18 ;  /* 0x0000000486747c25 */ /* 0x000fe2000f8e0012 */
[----:B------:R-:W-:Y:S01]  /*1f00*/  ISETP.GE.AND P0, PT, R18, UR6, PT ;  /* 0x0000000612007c0c */ /* 0x000fe2000bf06270 */
[----:B------:R-:W3:Y:S01]  /*1f10*/  LDC R31, c[0x0][0x3f4] ;  /* 0x0000fd00ff1f7b82 */ /* 0x000ee20000000800 */
[----:B------:R-:W-:Y:S01]  /*1f20*/  SHF.R.S32.HI R15, RZ, 0x1f, R123 ;  /* 0x0000001fff0f7819 */ /* 0x000fe2000001147b */
[----:B------:R-:W-:Y:S01]  /*1f30*/  IMAD R3, R134, UR5, R3 ;  /* 0x0000000586037c24 */ /* 0x000fe2000f8e0203 */
[----:B------:R-:W-:Y:S01]  /*1f40*/  SEL R6, RZ, 0x1, P0 ;  /* 0x00000001ff067807 */ /* 0x000fe20000000000 */
[----:B------:R-:W-:Y:S01]  /*1f50*/  ULDC.64 UR4, c[0x0][0x308] ;  /* 0x0000c20000047ab9 */ /* 0x000fe20000000a00 */
[----:B----4-:R-:W-:Y:S01]  /*1f60*/  SEL R4, RZ, 0xffffffff, P1 ;  /* 0xffffffffff047807 */ /* 0x010fe20000800000 */
[C---:B------:R-:W-:Y:S01]  /*1f70*/  VIADD R5, R18.reuse, 0x80 ;  /* 0x0000008012057836 */ /* 0x040fe20000000000 */
[----:B------:R-:W-:Y:S01]  /*1f80*/  IADD3 R117, R117, R3, RZ ;  /* 0x0000000375757210 */ /* 0x000fe20007ffe0ff */
[----:B------:R-:W-:Y:S01]  /*1f90*/  VIADD R3, R18, 0x40 ;  /* 0x0000004012037836 */ /* 0x000fe20000000000 */
[----:B------:R-:W-:Y:S01]  /*1fa0*/  SHF.R.S32.HI R150, RZ, 0x1f, R204 ;  /* 0x0000001fff967819 */ /* 0x000fe200000114cc */
[----:B------:R-:W-:Y:S01]  /*1fb0*/  IMAD.SHL.U32 R7, R4, 0x2, RZ ;  /* 0x0000000204077824 */ /* 0x000fe200078e00ff */
[----:B------:R-:W-:Y:S01]  /*1fc0*/  IADD3 R4, R18, 0x60, RZ ;  /* 0x0000006012047810 */ /* 0x000fe20007ffe0ff */
[-C--:B0-----:R-:W-:Y:S01]  /*1fd0*/  IMAD R12, R15, R114.reuse, RZ ;  /* 0x000000720f0c7224 */ /* 0x081fe200078e02ff */
[----:B------:R-:W-:Y:S01]  /*1fe0*/  ISETP.GE.AND P0, PT, R3, UR6, PT ;  /* 0x0000000603007c0c */ /* 0x000fe2000bf06270 */
[----:B------:R-:W-:Y:S01]  /*1ff0*/  IMAD R11, R11, UR4, RZ ;  /* 0x000000040b0b7c24 */ /* 0x000fe2000f8e02ff */
[----:B------:R-:W-:Y:S01]  /*2000*/  ISETP.GE.AND P1, PT, R4, UR6, PT ;  /* 0x0000000604007c0c */ /* 0x000fe2000bf26270 */
[----:B------:R-:W-:Y:S01]  /*2010*/  IMAD R13, R123, R115, R12 ;  /* 0x000000737b0d7224 */ /* 0x000fe200078e020c */
[----:B------:R-:W-:Y:S01]  /*2020*/  LOP3.LUT R8, R7, 0x2, R6, 0xe2, !PT ;  /* 0x0000000207087812 */ /* 0x000fe200078ee206 */
[----:B------:R-:W-:Y:S01]  /*2030*/  IMAD.WIDE.U32 R6, R123, R114, RZ ;  /* 0x000000727b067225 */ /* 0x000fe200078e00ff */
[----:B------:R-:W-:-:S02]  /*2040*/  SEL R9, RZ, 0x4, P0 ;  /* 0x00000004ff097807 */ /* 0x000fc40000000000 */
[----:B------:R-:W-:Y:S01]  /*2050*/  SEL R10, RZ, 0x8, P1 ;  /* 0x00000008ff0a7807 */ /* 0x000fe20000800000 */
[----:B------:R-:W-:Y:S01]  /*2060*/  IMAD.IADD R7, R7, 0x1, R13 ;  /* 0x0000000107077824 */ /* 0x000fe200078e020d */
[----:B------:R-:W-:Y:S01]  /*2070*/  ISETP.GE.AND P2, PT, R5, UR6, PT ;  /* 0x0000000605007c0c */ /* 0x000fe2000bf46270 */
[----:B------:R-:W-:Y:S01]  /*2080*/  IMAD R11, R134, UR5, R11 ;  /* 0x00000005860b7c24 */ /* 0x000fe2000f8e020b */
[----:B------:R-:W-:Y:S01]  /*2090*/  LOP3.LUT R8, R10, R8, R9, 0xfe, !PT ;  /* 0x000000080a087212 */ /* 0x000fe200078efe09 */
[----:B------:R-:W-:Y:S01]  /*20a0*/  IMAD.WIDE.U32 R6, R134, UR4, R6 ;  /* 0x0000000486067c25 */ /* 0x000fe2000f8e0006 */
[----:B------:R-:W-:Y:S01]  /*20b0*/  SEL R9, RZ, 0x10, P2 ;  /* 0x00000010ff097807 */ /* 0x000fe20001000000 */
[----:B------:R-:W-:Y:S01]  /*20c0*/  ULDC.64 UR4, c[0x0][0x310] ;  /* 0x0000c40000047ab9 */ /* 0x000fe20000000a00 */
[----:B------:R-:W-:Y:S01]  /*20d0*/  ISETP.NE.U32.AND P0, PT, RZ, UR8, PT ;  /* 0x00000008ff007c0c */ /* 0x000fe2000bf05070 */
[----:B------:R-:W-:Y:S01]  /*20e0*/  IMAD.IADD R7, R7, 0x1, R11 ;  /* 0x0000000107077824 */ /* 0x000fe200078e020b */
[----:B------:R-:W-:Y:S01]  /*20f0*/  LOP3.LUT R30, R8, R9, RZ, 0xfc, !PT ;  /* 0x00000009081e7212 */ /* 0x000fe200078efcff */
[----:B-1----:R-:W-:Y:S01]  /*2100*/  IMAD.WIDE.U32 R110, R204, R108, R18 ;  /* 0x0000006ccc6e7225 */ /* 0x002fe200078e0012 */
[----:B------:R-:W-:-:S02]  /*2110*/  ISETP.NE.AND.EX P0, PT, RZ, UR9, PT, P0 ;  /* 0x00000009ff007c0c */ /* 0x000fc4000bf05300 */
[----:B------:R-:W-:Y:S01]  /*2120*/  SHF.R.S32.HI R23, RZ, 0x1f, R22 ;  /* 0x0000001fff177819 */ /* 0x000fe20000011416 */
[----:B---3--:R-:W-:Y:S01]  /*2130*/  IMAD.WIDE.U32 R104, R204, R102, R18 ;  /* 0x00000066cc687225 */ /* 0x008fe200078e0012 */
[-C--:B------:R-:W-:Y:S02]  /*2140*/  ISETP.GE.AND P1, PT, R0, R31.reuse, PT ;  /* 0x0000001f0000720c */ /* 0x080fe40003f26270 */
[----:B------:R-:W-:Y:S01]  /*2150*/  ISETP.GE.AND P3, PT, R3, R31, PT ;  /* 0x0000001f0300720c */ /* 0x000fe20003f66270 */
[----:B------:R-:W-:Y:S01]  /*2160*/  IMAD.WIDE.U32 R112, R204, R108, R22 ;  /* 0x0000006ccc707225 */ /* 0x000fe200078e0016 */
[----:B------:R-:W-:Y:S02]  /*2170*/  SHF.R.U32.HI R20, RZ, 0x3, R206 ;  /* 0x00000003ff147819 */ /* 0x000fe400000116ce */
[----:B------:R-:W-:Y:S01]  /*2180*/  LOP3.LUT P2, RZ, R220, 0x4, RZ, 0xc0, !PT ;  /* 0x00000004dcff7812 */ /* 0x000fe2000784c0ff */
[----:B------:R-:W-:Y:S01]  /*2190*/  IMAD.WIDE.U32 R106, R204, R102, R22 ;  /* 0x00000066cc6a7225 */ /* 0x000fe200078e0016 */
[----:B------:R-:W-:-:S02]  /*21a0*/  SHF.L.U64.HI R138, R114, 0x6, R115 ;  /* 0x00000006728a7819 */ /* 0x000fc40000010273 */
[----:B------:R-:W-:Y:S01]  /*21b0*/  SHF.R.S32.HI R151, RZ, 0x1f, R229 ;  /* 0x0000001fff977819 */ /* 0x000fe200000114e5 */
[----:B------:R-:W-:Y:S02]  /*21c0*/  IMAD.SHL.U32 R132, R31, 0x2, RZ ;  /* 0x000000021f847824 */ /* 0x000fe400078e00ff */
[----:B------:R-:W-:Y:S02]  /*21d0*/  IMAD R35, R103, 0x70, RZ ;  /* 0x0000007067237824 */ /* 0x000fe400078e02ff */
[----:B------:R-:W-:Y:S02]  /*21e0*/  IMAD R33, R115, 0x70, RZ ;  /* 0x0000007073217824 */ /* 0x000fe400078e02ff */
[----:B------:R-:W-:Y:S02]  /*21f0*/  IMAD.SHL.U32 R139, R114, 0x40, RZ ;  /* 0x00000040728b7824 */ /* 0x000fe400078e00ff */
[----:B------:R-:W-:Y:S01]  /*2200*/  IMAD R137, R109, 0x70, RZ ;  /* 0x000000706d897824 */ /* 0x000fe200078e02ff */
[----:B--2---:R-:W-:-:S04]  /*2210*/  LOP3.LUT R28, R28, 0xfffffffe, RZ, 0xc0, !PT ;  /* 0xfffffffe1c1c7812 */ /* 0x004fc800078ec0ff */
[----:B------:R-:W-:-:S04]  /*2220*/  @P3 LOP3.LUT R28, R28, 0x1, RZ, 0xfc, !PT ;  /* 0x000000011c1c3812 */ /* 0x000fc800078efcff */
[----:B------:R-:W-:-:S04]  /*2230*/  LOP3.LUT R28, R28, 0xfffffffb, RZ, 0xc0, !PT ;  /* 0xfffffffb1c1c7812 */ /* 0x000fc800078ec0ff */
[----:B------:R-:W-:-:S05]  /*2240*/  @P2 LOP3.LUT R28, R28, 0x4, RZ, 0xfc, !PT ;  /* 0x000000041c1c2812 */ /* 0x000fca00078efcff */
[----:B------:R0:W-:Y:S01]  /*2250*/  STL [R1+0x8], R28 ;  /* 0x0000081c01007387 */ /* 0x0001e20000100800 */
[----:B------:R-:W-:Y:S02]  /*2260*/  SHF.R.S32.HI R8, RZ, 0x1f, R25 ;  /* 0x0000001fff087819 */ /* 0x000fe40000011419 */
[----:B------:R-:W-:Y:S02]  /*2270*/  SEL R39, R25, RZ, !P0 ;  /* 0x000000ff19277207 */ /* 0x000fe40004000000 */
[----:B------:R-:W-:Y:S01]  /*2280*/  SEL R10, R8, RZ, !P0 ;  /* 0x000000ff080a7207 */ /* 0x000fe20004000000 */
[----:B------:R-:W-:Y:S02]  /*2290*/  IMAD R8, R150, R108, RZ ;  /* 0x0000006c96087224 */ /* 0x000fe400078e02ff */
[----:B------:R-:W-:-:S04]  /*22a0*/  IMAD.WIDE.U32 R118, R39, UR4, R6 ;  /* 0x0000000427767c25 */ /* 0x000fc8000f8e0006 */
[----:B------:R-:W-:Y:S02]  /*22b0*/  IMAD R12, R10, UR4, RZ ;  /* 0x000000040a0c7c24 */ /* 0x000fe4000f8e02ff */
[----:B------:R-:W-:Y:S02]  /*22c0*/  IMAD R11, R204, R109, R8 ;  /* 0x0000006dcc0b7224 */ /* 0x000fe400078e0208 */
[----:B------:R-:W-:Y:S01]  /*22d0*/  IMAD R13, R39, UR5, R12 ;  /* 0x00000005270d7c24 */ /* 0x000fe2000f8e020c */
[----:B------:R-:W-:Y:S01]  /*22e0*/  ULDC.64 UR4, c[0x0][0x338] ;  /* 0x0000ce0000047ab9 */ /* 0x000fe20000000a00 */
[-C--:B------:R-:W-:Y:S01]  /*22f0*/  IMAD R6, R150, R114.reuse, RZ ;  /* 0x0000007296067224 */ /* 0x080fe200078e02ff */
[----:B------:R-:W-:Y:S01]  /*2300*/  IADD3 R113, R113, R11, RZ ;  /* 0x0000000b71717210 */ /* 0x000fe20007ffe0ff */
[----:B------:R-:W-:-:S04]  /*2310*/  IMAD.WIDE.U32 R8, R204, R114, R18 ;  /* 0x00000072cc087225 */ /* 0x000fc800078e0012 */
[----:B------:R-:W-:Y:S01]  /*2320*/  IMAD R12, R204, R115, R6 ;  /* 0x00000073cc0c7224 */ /* 0x000fe200078e0206 */
[----:B------:R-:W-:Y:S01]  /*2330*/  IADD3 R6, P0, R118, R8, RZ ;  /* 0x0000000876067210 */ /* 0x000fe20007f1e0ff */
[----:B------:R-:W-:Y:S02]  /*2340*/  IMAD.IADD R7, R119, 0x1, R13 ;  /* 0x0000000177077824 */ /* 0x000fe400078e020d */
[----:B------:R-:W-:Y:S02]  /*2350*/  IMAD R10, R10, UR4, RZ ;  /* 0x000000040a0a7c24 */ /* 0x000fe4000f8e02ff */
[----:B------:R-:W-:Y:S01]  /*2360*/  IMAD.IADD R111, R11, 0x1, R111 ;  /* 0x000000010b6f7824 */ /* 0x000fe200078e026f */
[----:B------:R-:W-:Y:S01]  /*2370*/  IADD3.X R8, R7, R9, R12, P0, !PT ;  /* 0x0000000907087210 */ /* 0x000fe200007fe40c */
[----:B------:R-:W-:Y:S01]  /*2380*/  IMAD R9, R150, R102, RZ ;  /* 0x0000006696097224 */ /* 0x000fe200078e02ff */
[----:B------:R-:W-:Y:S01]  /*2390*/  ISETP.GE.AND P0, PT, R18, R31, PT ;  /* 0x0000001f1200720c */ /* 0x000fe20003f06270 */
[----:B------:R-:W-:Y:S01]  /*23a0*/  IMAD.WIDE.U32 R116, R39, UR4, R116 ;  /* 0x0000000427747c25 */ /* 0x000fe2000f8e0074 */
[----:B------:R-:W-:-:S03]  /*23b0*/  SEL R11, R31, RZ, P1 ;  /* 0x000000ff1f0b7207 */ /* 0x000fc60000800000 */
[----:B------:R-:W-:Y:S01]  /*23c0*/  IMAD R13, R204, R103, R9 ;  /* 0x00000067cc0d7224 */ /* 0x000fe200078e0209 */
[----:B------:R-:W-:Y:S01]  /*23d0*/  SEL R9, R31, RZ, P0 ;  /* 0x000000ff1f097207 */ /* 0x000fe20000000000 */
[----:B------:R-:W-:Y:S01]  /*23e0*/  IMAD R39, R39, UR5, R10 ;  /* 0x0000000527277c24 */ /* 0x000fe2000f8e020a */
[----:B------:R-:W-:Y:S01]  /*23f0*/  SEL R10, R31, RZ, P3 ;  /* 0x000000ff1f0a7207 */ /* 0x000fe20001800000 */
[----:B------:R-:W-:Y:S01]  /*2400*/  IMAD.IADD R11, R0, 0x1, R11 ;  /* 0x00000001000b7824 */ /* 0x000fe200078e020b */
[----:B------:R-:W-:Y:S01]  /*2410*/  IADD3 R105, R13, R105, RZ ;  /* 0x000000690d697210 */ /* 0x000fe20007ffe0ff */
[----:B------:R-:W-:Y:S01]  /*2420*/  IMAD.IADD R9, R18, 0x1, R9 ;  /* 0x0000000112097824 */ /* 0x000fe200078e0209 */
[----:B------:R-:W-:Y:S01]  /*2430*/  IADD3 R122, P3, R204, R123, RZ ;  /* 0x0000007bcc7a7210 */ /* 0x000fe20007f7e0ff */
[----:B------:R-:W-:Y:S01]  /*2440*/  IMAD.IADD R14, R3, 0x1, R10 ;  /* 0x00000001030e7824 */ /* 0x000fe200078e020a */
[----:B------:R-:W-:Y:S01]  /*2450*/  SHF.R.S32.HI R12, RZ, 0x1f, R11 ;  /* 0x0000001fff0c7819 */ /* 0x000fe2000001140b */
[----:B------:R-:W-:Y:S01]  /*2460*/  IMAD.IADD R107, R107, 0x1, R13 ;  /* 0x000000016b6b7824 */ /* 0x000fe200078e020d */
[----:B------:R-:W-:Y:S01]  /*2470*/  SHF.R.S32.HI R10, RZ, 0x1f, R9 ;  /* 0x0000001fff0a7819 */ /* 0x000fe20000011409 */
[----:B-----5:R-:W-:Y:S01]  /*2480*/  IMAD.WIDE.U32 R104, R148, R102, R104 ;  /* 0x0000006694687225 */ /* 0x020fe200078e0068 */
[----:B------:R-:W-:-:S02]  /*2490*/  LEA.HI R27, R12, R11, RZ, 0x3 ;  /* 0x0000000b0c1b7211 */ /* 0x000fc400078f18ff */
[-C--:B------:R-:W-:Y:S01]  /*24a0*/  LEA.HI R25, R10, R9.reuse, RZ, 0x3 ;  /* 0x000000090a197211 */ /* 0x080fe200078f18ff */
[----:B------:R-:W-:Y:S01]  /*24b0*/  IMAD.WIDE.U32 R106, R148, R102, R106 ;  /* 0x00000066946a7225 */ /* 0x000fe200078e006a */
[----:B------:R-:W-:Y:S02]  /*24c0*/  LEA.HI R9, R10, R9, RZ, 0x6 ;  /* 0x000000090a097211 */ /* 0x000fe400078f30ff */
[----:B------:R-:W-:Y:S01]  /*24d0*/  LEA.HI R10, R12, R11, RZ, 0x6 ;  /* 0x0000000b0c0a7211 */ /* 0x000fe200078f30ff */
[----:B------:R-:W-:Y:S01]  /*24e0*/  IMAD.WIDE.U32 R114, R114, 0x70, RZ ;  /* 0x0000007072727825 */ /* 0x000fe200078e00ff */
[----:B------:R-:W-:Y:S02]  /*24f0*/  LOP3.LUT R12, R212, 0x38, R27, 0xf8, !PT ;  /* 0x00000038d40c7812 */ /* 0x000fe400078ef81b */
[----:B------:R-:W-:Y:S01]  /*2500*/  SHF.R.S32.HI R11, RZ, 0x6, R10 ;  /* 0x00000006ff0b7819 */ /* 0x000fe2000001140a */
[----:B------:R-:W-:Y:S01]  /*2510*/  IMAD.WIDE.U32 R112, R148, R108, R112 ;  /* 0x0000006c94707225 */ /* 0x000fe200078e0070 */
[----:B------:R-:W-:-:S02]  /*2520*/  SHF.R.S32.HI R9, RZ, 0x6, R9 ;  /* 0x00000006ff097819 */ /* 0x000fc40000011409 */
[----:B------:R-:W-:Y:S01]  /*2530*/  LOP3.LUT R13, R206, 0x38, R25, 0xf8, !PT ;  /* 0x00000038ce0d7812 */ /* 0x000fe200078ef819 */
[----:B------:R-:W-:Y:S01]  /*2540*/  IMAD R145, R11, 0x1c00, R214 ;  /* 0x00001c000b917824 */ /* 0x000fe200078e02d6 */
[----:B------:R-:W-:Y:S01]  /*2550*/  SHF.R.S32.HI R21, RZ, 0x1f, R14 ;  /* 0x0000001fff157819 */ /* 0x000fe2000001140e */
[--C-:B------:R-:W-:Y:S01]  /*2560*/  IMAD R144, R9, 0x1c00, R216.reuse ;  /* 0x00001c0009907824 */ /* 0x100fe200078e02d8 */
[----:B------:R-:W-:Y:S01]  /*2570*/  LOP3.LUT R12, R12, R213, RZ, 0x3c, !PT ;  /* 0x000000d50c0c7212 */ /* 0x000fe200078e3cff */
[----:B------:R-:W-:Y:S01]  /*2580*/  IMAD R142, R11, 0x1c00, R216 ;  /* 0x00001c000b8e7824 */ /* 0x000fe200078e02d8 */
[----:B------:R-:W-:Y:S01]  /*2590*/  LOP3.LUT R13, R13, R20, RZ, 0x3c, !PT ;  /* 0x000000140d0d7212 */ /* 0x000fe200078e3cff */
[----:B------:R-:W-:Y:S01]  /*25a0*/  IMAD R146, R9, 0x1c00, R214 ;  /* 0x00001c0009927824 */ /* 0x000fe200078e02d6 */
[----:B------:R-:W-:Y:S01]  /*25b0*/  LEA.HI R29, R21, R14, RZ, 0x3 ;  /* 0x0000000e151d7211 */ /* 0x000fe200078f18ff */
[----:B------:R-:W-:Y:S01]  /*25c0*/  IMAD.IADD R145, R145, 0x1, R12 ;  /* 0x0000000191917824 */ /* 0x000fe200078e020c */
[----:B------:R-:W-:Y:S01]  /*25d0*/  LOP3.LUT R12, R206, 0x38, R27, 0xf8, !PT ;  /* 0x00000038ce0c7812 */ /* 0x000fe200078ef81b */
[----:B------:R-:W-:Y:S01]  /*25e0*/  IMAD.IADD R144, R144, 0x1, R13 ;  /* 0x0000000190907824 */ /* 0x000fe200078e020d */
[----:B------:R-:W-:Y:S01]  /*25f0*/  LOP3.LUT R13, R206, 0x38, R29, 0xf8, !PT ;  /* 0x00000038ce0d7812 */ /* 0x000fe200078ef81d */
[----:B------:R-:W-:Y:S01]  /*2600*/  IMAD.WIDE.U32 R110, R148, R108, R110 ;  /* 0x0000006c946e7225 */ /* 0x000fe200078e006e */
[----:B------:R-:W-:-:S02]  /*2610*/  LOP3.LUT R11, R12, R20, RZ, 0x3c, !PT ;  /* 0x000000140c0b7212 */ /* 0x000fc400078e3cff */
[----:B------:R-:W-:Y:S01]  /*2620*/  LOP3.LUT R12, R13, R20, RZ, 0x3c, !PT ;  /* 0x000000140d0c7212 */ /* 0x000fe200078e3cff */
[----:B------:R-:W-:Y:S01]  /*2630*/  VIADD R13, R18, 0xa0 ;  /* 0x000000a0120d7836 */ /* 0x000fe20000000000 */
[----:B------:R-:W1:Y:S01]  /*2640*/  S2R R20, SR_TID.X ;  /* 0x0000000000147919 */ /* 0x000e620000002100 */
[----:B------:R-:W-:Y:S01]  /*2650*/  LOP3.LUT R10, R212, 0x38, R25, 0xf8, !PT ;  /* 0x00000038d40a7812 */ /* 0x000fe200078ef819 */
[----:B------:R-:W-:Y:S01]  /*2660*/  IMAD.IADD R142, R142, 0x1, R11 ;  /* 0x000000018e8e7824 */ /* 0x000fe200078e020b */
[----:B------:R-:W-:Y:S01]  /*2670*/  LEA.HI R14, R21, R14, RZ, 0x6 ;  /* 0x0000000e150e7211 */ /* 0x000fe200078f30ff */
[----:B------:R-:W-:Y:S01]  /*2680*/  IMAD.IADD R134, R115, 0x1, R33 ;  /* 0x0000000173867824 */ /* 0x000fe200078e0221 */
[----:B------:R-:W-:Y:S01]  /*2690*/  LOP3.LUT R9, R10, R213, RZ, 0x3c, !PT ;  /* 0x000000d50a097212 */ /* 0x000fe200078e3cff */
[----:B------:R-:W-:Y:S01]  /*26a0*/  IMAD.IADD R39, R117, 0x1, R39 ;  /* 0x0000000175277824 */ /* 0x000fe200078e0227 */
[----:B------:R-:W-:Y:S02]  /*26b0*/  SHF.R.S32.HI R11, RZ, 0x1f, R148 ;  /* 0x0000001fff0b7819 */ /* 0x000fe40000011494 */
[----:B------:R-:W-:-:S02]  /*26c0*/  IADD3 R146, R146, R9, RZ ;  /* 0x0000000992927210 */ /* 0x000fc40007ffe0ff */
[----:B------:R-:W-:Y:S02]  /*26d0*/  SHF.R.S32.HI R9, RZ, 0x6, R14 ;  /* 0x00000006ff097819 */ /* 0x000fe4000001140e */
[C---:B------:R-:W-:Y:S02]  /*26e0*/  LOP3.LUT R10, R212.reuse, 0x38, R29, 0xf8, !PT ;  /* 0x00000038d40a7812 */ /* 0x040fe400078ef81d */
[----:B------:R-:W-:Y:S01]  /*26f0*/  ISETP.GE.AND P2, PT, R13, UR6, PT ;  /* 0x000000060d007c0c */ /* 0x000fe2000bf46270 */
[C---:B------:R-:W-:Y:S01]  /*2700*/  IMAD R143, R9.reuse, 0x1c00, R214 ;  /* 0x00001c00098f7824 */ /* 0x040fe200078e02d6 */
[----:B------:R-:W-:Y:S01]  /*2710*/  LOP3.LUT R14, R212, 0x18, R18, 0xf8, !PT ;  /* 0x00000018d40e7812 */ /* 0x000fe200078ef812 */
[----:B------:R-:W-:Y:S01]  /*2720*/  IMAD R141, R9, 0x1c00, R216 ;  /* 0x00001c00098d7824 */ /* 0x000fe200078e02d8 */
[-C--:B------:R-:W-:Y:S01]  /*2730*/  LOP3.LUT R10, R10, R213.reuse, RZ, 0x3c, !PT ;  /* 0x000000d50a0a7212 */ /* 0x080fe200078e3cff */
[C---:B------:R-:W-:Y:S01]  /*2740*/  IMAD R9, R11.reuse, R108, RZ ;  /* 0x0000006c0b097224 */ /* 0x040fe200078e02ff */
[----:B------:R-:W-:Y:S01]  /*2750*/  SEL R31, RZ, 0x20, P2 ;  /* 0x00000020ff1f7807 */ /* 0x000fe20001000000 */
[----:B------:R-:W-:Y:S01]  /*2760*/  IMAD R11, R11, R102, RZ ;  /* 0x000000660b0b7224 */ /* 0x000fe200078e02ff */
[----:B------:R-:W-:Y:S01]  /*2770*/  LOP3.LUT R21, R14, R213, RZ, 0x3c, !PT ;  /* 0x000000d50e157212 */ /* 0x000fe200078e3cff */
[----:B------:R-:W-:Y:S01]  /*2780*/  IMAD.IADD R141, R141, 0x1, R12 ;  /* 0x000000018d8d7824 */ /* 0x000fe200078e020c */
[----:B------:R-:W-:Y:S01]  /*2790*/  SHF.L.U32 R12, R102, 0x6, RZ ;  /* 0x00000006660c7819 */ /* 0x000fe200000006ff */
[----:B------:R-:W-:Y:S01]  /*27a0*/  IMAD R37, R148, R103, R11 ;  /* 0x0000006794257224 */ /* 0x000fe200078e020b */
[C---:B------:R-:W-:Y:S01]  /*27b0*/  SHF.L.U64.HI R11, R102.reuse, 0x6, R103 ;  /* 0x00000006660b7819 */ /* 0x040fe20000010267 */
[----:B------:R-:W-:Y:S01]  /*27c0*/  IMAD.WIDE.U32 R102, R102, 0x70, RZ ;  /* 0x0000007066667825 */ /* 0x000fe200078e00ff */
[----:B------:R-:W-:-:S02]  /*27d0*/  IADD3 R143, R143, R10, RZ ;  /* 0x0000000a8f8f7210 */ /* 0x000fc40007ffe0ff */
[----:B------:R-:W-:Y:S01]  /*27e0*/  SHF.R.S32.HI R101, RZ, 0x3, R25 ;  /* 0x00000003ff657819 */ /* 0x000fe20000011419 */
[----:B------:R-:W-:Y:S01]  /*27f0*/  IMAD R41, R148, R109, R9 ;  /* 0x0000006d94297224 */ /* 0x000fe200078e0209 */
[----:B-1----:R-:W-:Y:S01]  /*2800*/  SHF.R.U32.HI R20, RZ, 0x7, R20 ;  /* 0x00000007ff147819 */ /* 0x002fe20000011614 */
[C---:B------:R-:W-:Y:S01]  /*2810*/  IMAD.SHL.U32 R10, R108.reuse, 0x40, RZ ;  /* 0x000000406c0a7824 */ /* 0x040fe200078e00ff */
[C---:B------:R-:W-:Y:S01]  /*2820*/  SHF.L.U64.HI R9, R108.reuse, 0x6, R109 ;  /* 0x000000066c097819 */ /* 0x040fe2000001026d */
[----:B------:R-:W-:Y:S01]  /*2830*/  IMAD.WIDE.U32 R108, R108, 0x70, RZ ;  /* 0x000000706c6c7825 */ /* 0x000fe200078e00ff */
[----:B------:R-:W-:Y:S02]  /*2840*/  SHF.R.S32.HI R26, RZ, 0x3, R27 ;  /* 0x00000003ff1a7819 */ /* 0x000fe4000001141b */
[----:B0-----:R-:W-:Y:S01]  /*2850*/  SHF.R.S32.HI R28, RZ, 0x3, R29 ;  /* 0x00000003ff1c7819 */ /* 0x001fe2000001141d */
[----:B------:R-:W-:Y:S01]  /*2860*/  VIADD R154, R20, 0x8 ;  /* 0x00000008149a7836 */ /* 0x000fe20000000000 */
[----:B------:R-:W-:Y:S01]  /*2870*/  LOP3.LUT R38, R30, R31, RZ, 0xfc, !PT ;  /* 0x0000001f1e267212 */ /* 0x000fe200078efcff */
[----:B------:R-:W-:Y:S01]  /*2880*/  IMAD.IADD R140, R214, 0x1, R21 ;  /* 0x00000001d68c7824 */ /* 0x000fe200078e0215 */
[----:B------:R-:W-:Y:S01]  /*2890*/  LOP3.LUT R25, R25, 0xfffffff8, RZ, 0xc0, !PT ;  /* 0xfffffff819197812 */ /* 0x000fe200078ec0ff */
[----:B------:R-:W-:Y:S01]  /*28a0*/  IMAD.IADD R20, R107, 0x1, R37 ;  /* 0x000000016b147824 */ /* 0x000fe200078e0225 */
[----:B------:R-:W-:Y:S01]  /*28b0*/  LOP3.LUT R27, R27, 0xfffffff8, RZ, 0xc0, !PT ;  /* 0xfffffff81b1b7812 */ /* 0x000fe200078ec0ff */
[----:B------:R-:W-:Y:S01]  /*28c0*/  IMAD.IADD R137, R109, 0x1, R137 ;  /* 0x000000016d897824 */ /* 0x000fe200078e0289 */
[----:B------:R-:W-:Y:S01]  /*28d0*/  LOP3.LUT R29, R29, 0xfffffff8, RZ, 0xc0, !PT ;  /* 0xfffffff81d1d7812 */ /* 0x000fe200078ec0ff */
[----:B------:R-:W-:Y:S01]  /*28e0*/  IMAD.IADD R14, R113, 0x1, R41 ;  /* 0x00000001710e7824 */ /* 0x000fe200078e0229 */
[----:B------:R-:W-:-:S02]  /*28f0*/  IADD3 R136, R103, R35, RZ ;  /* 0x0000002367887210 */ /* 0x000fc40007ffe0ff */
[----:B------:R-:W-:Y:S02]  /*2900*/  IADD3 R21, R37, R105, RZ ;  /* 0x0000006925157210 */ /* 0x000fe40007ffe0ff */
[----:B------:R-:W-:Y:S01]  /*2910*/  IADD3.X R123, R15, R150, RZ, P3, !PT ;  /* 0x000000960f7b7210 */ /* 0x000fe20001ffe4ff */
[----:B------:R-:W-:Y:S01]  /*2920*/  IMAD.IADD R15, R41, 0x1, R111 ;  /* 0x00000001290f7824 */ /* 0x000fe200078e026f */
[C---:B------:R-:W-:Y:S02]  /*2930*/  LOP3.LUT R34, R38.reuse, 0x2, RZ, 0xc0, !PT ;  /* 0x0000000226227812 */ /* 0x040fe400078ec0ff */
[C---:B------:R-:W-:Y:S02]  /*2940*/  LOP3.LUT R35, R38.reuse, 0x4, RZ, 0xc0, !PT ;  /* 0x0000000426237812 */ /* 0x040fe400078ec0ff */
[C---:B------:R-:W-:Y:S02]  /*2950*/  LOP3.LUT R36, R38.reuse, 0x8, RZ, 0xc0, !PT ;  /* 0x0000000826247812 */ /* 0x040fe400078ec0ff */
[----:B------:R-:W-:-:S02]  /*2960*/  LOP3.LUT R37, R38, 0x10, RZ, 0xc0, !PT ;  /* 0x0000001026257812 */ /* 0x000fc400078ec0ff */
[----:B------:R-:W-:Y:S02]  /*2970*/  LOP3.LUT R30, R30, 0x1, RZ, 0xc0, !PT ;  /* 0x000000011e1e7812 */ /* 0x000fe400078ec0ff */
[----:B------:R-:W-:Y:S02]  /*2980*/  SHF.R.S32.HI R31, RZ, 0x1f, R25 ;  /* 0x0000001fff1f7819 */ /* 0x000fe40000011419 */
[----:B------:R-:W-:Y:S02]  /*2990*/  SHF.R.S32.HI R32, RZ, 0x1f, R27 ;  /* 0x0000001fff207819 */ /* 0x000fe4000001141b */
[----:B------:R-:W-:Y:S02]  /*29a0*/  SHF.R.S32.HI R33, RZ, 0x1f, R29 ;  /* 0x0000001fff217819 */ /* 0x000fe4000001141d */
[----:B------:R-:W-:-:S07]  /*29b0*/  LOP3.LUT R38, R38, 0x20, RZ, 0xc0, !PT ;  /* 0x0000002026267812 */ /* 0x000fce00078ec0ff */
.L_x_4168:
[----:B-12---:R-:W2:Y:S01]  /*29c0*/  LDL.LU R45, [R1+0x8] ;  /* 0x00000800012d7983 */ /* 0x006ea20000300800 */
[----:B------:R-:W-:Y:S01]  /*29d0*/  VIADD R47, R24, 0xffffffff ;  /* 0xffffffff182f7836 */ /* 0x000fe20000000000 */
[----:B------:R-:W0:Y:S01]  /*29e0*/  LDC.64 R124, c[0x0][0x2e8] ;  /* 0x0000ba00ff7c7b82 */ /* 0x000e220000000a00 */
[----:B------:R-:W-:Y:S01]  /*29f0*/  LOP3.LUT P5, RZ, R220, 0x4, RZ, 0xc0, !PT ;  /* 0x00000004dcff7812 */ /* 0x000fe200078ac0ff */
        /* <DEDUP_REMOVED lines=8> */
[----:B------:R-:W-:Y:S01]  /*2a80*/  IADD3 R42, P4, R6, R126, RZ ;  /* 0x0000007e062a7210 */ /* 0x000fe20007f9e0ff */
[----:B------:R-:W-:Y:S02]  /*2a90*/  IMAD.IADD R96, R127, 0x1, R41 ;  /* 0x000000017f607824 */ /* 0x000fe400078e0229 */
[----:B------:R-:W-:-:S03]  /*2aa0*/  IMAD R41, R17, 0x5400, R140 ;  /* 0x0000540011297824 */ /* 0x000fc600078e028c */
[----:B------:R-:W-:Y:S02]  /*2ab0*/  IADD3.X R40, R8, R96, R138, P2, P3 ;  /* 0x0000006008287210 */ /* 0x000fe400017e648a */
[----:B------:R-:W-:Y:S02]  /*2ac0*/  ISETP.GT.AND P3, PT, R47, R135, PT ;  /* 0x000000872f00720c */ /* 0x000fe40003f64270 */
[----:B0-----:R-:W-:Y:S02]  /*2ad0*/  LEA R48, P2, R24, R124, 0x1 ;  /* 0x0000007c18307211 */ /* 0x001fe400078408ff */
[----:B------:R-:W-:Y:S02]  /*2ae0*/  IADD3.X R43, R96, R8, RZ, P4, !PT ;  /* 0x00000008602b7210 */ /* 0x000fe400027fe4ff */
[----:B------:R-:W-:Y:S01]  /*2af0*/  LEA.HI.X R49, R24, R125, R40, 0x1, P2 ;  /* 0x0000007d18317211 */ /* 0x000fe200010f0c28 */
[----:B------:R-:W-:Y:S01]  /*2b00*/  IMAD R40, R41, 0x2, R120 ;  /* 0x0000000229287824 */ /* 0x000fe200078e0278 */
[----:B-1----:R-:W-:-:S02]  /*2b10*/  ISETP.GE.AND P2, PT, R121, 0x1, PT ;  /* 0x000000017900780c */ /* 0x002fc40003f46270 */
[C---:B------:R-:W-:Y:S02]  /*2b20*/  LEA R50, P4, R42.reuse, R124, 0x1 ;  /* 0x0000007c2a327211 */ /* 0x040fe400078808ff */
[----:B------:R-:W-:Y:S02]  /*2b30*/  MOV R24, R47 ;  /* 0x0000002f00187202 */ /* 0x000fe40000000f00 */
[----:B------:R-:W-:Y:S01]  /*2b40*/  LEA.HI.X R51, R42, R125, R43, 0x1, P4 ;  /* 0x0000007d2a337211 */ /* 0x000fe200020f0c2b */
[C---:B------:R-:W-:Y:S02]  /*2b50*/  VIADD R43, R41.reuse, 0x20 ;  /* 0x00000020292b7836 */ /* 0x040fe40000000000 */
[----:B------:R-:W-:-:S04]  /*2b60*/  @P5 VIADD R43, R41, 0xffffffe0 ;  /* 0xffffffe0292b5836 */ /* 0x000fc80000000000 */
[----:B------:R-:W-:Y:S01]  /*2b70*/  IMAD R41, R43, 0x2, R120 ;  /* 0x000000022b297824 */ /* 0x000fe200078e0278 */
[----:B--2---:R-:W-:-:S04]  /*2b80*/  LOP3.LUT R45, R45, 0xfffffffd, RZ, 0xc0, !PT ;  /* 0xfffffffd2d2d7812 */ /* 0x004fc800078ec0ff */
[----:B------:R-:W-:-:S05]  /*2b90*/  @P3 LOP3.LUT R45, R45, 0x2, RZ, 0xfc, !PT ;  /* 0x000000022d2d3812 */ /* 0x000fca00078efcff */
[----:B------:R0:W-:Y:S01]  /*2ba0*/  STL [R1+0x8], R45 ;  /* 0x0000082d01007387 */ /* 0x0001e20000100800 */
[----:B-----5:R-:W-:Y:S05]  /*2bb0*/  @!P2 BRA `(.L_x_4070) ;  /* 0x000000700048a947 */ /* 0x020fea0003800000 */
[----:B------:R-:W-:Y:S01]  /*2bc0*/  ULDC.U8 UR4, c[0x0][0x410] ;  /* 0x0001040000047ab9 */ /* 0x000fe20000000000 */
[-C--:B------:R-:W-:Y:S01]  /*2bd0*/  IMAD R43, R136, R47.reuse, RZ ;  /* 0x0000002f882b7224 */ /* 0x080fe200078e02ff */
[----:B------:R-:W-:Y:S01]  /*2be0*/  ISETP.NE.AND P2, PT, RZ, UR4, PT ;  /* 0x00000004ff007c0c */ /* 0x000fe2000bf45270 */
[-C--:B0-----:R-:W-:Y:S02]  /*2bf0*/  IMAD R45, R137, R47.reuse, RZ ;  /* 0x0000002f892d7224 */ /* 0x081fe400078e02ff */
[----:B------:R-:W-:Y:S02]  /*2c00*/  IMAD R42, R24, -0x70, R2 ;  /* 0xffffff90182a7824 */ /* 0x000fe400078e0202 */
[C---:B------:R-:W-:Y:S02]  /*2c10*/  IMAD R43, R44.reuse, R102, R43 ;  /* 0x000000662c2b7224 */ /* 0x040fe400078e022b */
[----:B------:R-:W-:Y:S01]  /*2c20*/  IMAD R45, R44, R108, R45 ;  /* 0x0000006c2c2d7224 */ /* 0x000fe200078e022d */
[----:B------:R-:W-:Y:S01]  /*2c30*/  VIMNMX R42, R42, 0x70, PT ;  /* 0x000000702a2a7848 */ /* 0x000fe20003fe0100 */
[----:B------:R-:W-:-:S04]  /*2c40*/  IMAD.WIDE.U32 R94, R102, R47, RZ ;  /* 0x0000002f665e7225 */ /* 0x000fc800078e00ff */
        /* <DEDUP_REMOVED lines=19> */
[----:B------:R-:W-:Y:S06]  /*2d80*/  @P3 BRA `(.L_x_4073) ;  /* 0x0000000000a03947 */ /* 0x000fec0003800000 */
[----:B------:R-:W-:Y:S01]  /*2d90*/  IADD3 R45, P2, R106, R94, RZ ;  /* 0x0000005e6a2d7210 */ /* 0x000fe20007f5e0ff */
[----:B------:R-:W-:Y:S01]  /*2da0*/  ULDC.64 UR4, c[0x0][0x3e8] ;  /* 0x0000fa0000047ab9 */ /* 0x000fe20000000a00 */
[----:B------:R-:W-:Y:S02]  /*2db0*/  CS2R R124, SRZ ;  /* 0x00000000007c7805 */ /* 0x000fe4000001ff00 */
[----:B------:R-:W-:Y:S02]  /*2dc0*/  CS2R R126, SRZ ;  /* 0x00000000007e7805 */ /* 0x000fe4000001ff00 */
[----:B------:R-:W-:Y:S02]  /*2dd0*/  IADD3.X R46, R43, R20, RZ, P2, !PT ;  /* 0x000000142b2e7210 */ /* 0x000fe400017fe4ff */
[----:B------:R-:W-:-:S04]  /*2de0*/  LEA R44, P2, R45, UR4, 0x1 ;  /* 0x000000042d2c7c11 */ /* 0x000fc8000f8408ff */
[----:B------:R-:W-:Y:S01]  /*2df0*/  LEA.HI.X R45, R45, UR5, R46, 0x1, P2 ;  /* 0x000000052d2d7c11 */ /* 0x000fe200090f0c2e */
[----:B------:R-:W-:Y:S01]  /*2e00*/  ULDC.64 UR4, c[0x0][0x400] ;  /* 0x0001000000047ab9 */ /* 0x000fe20000000a00 */
[----:B------:R-:W-:-:S05]  /*2e10*/  IADD3 R47, P2, R112, R92, RZ ;  /* 0x0000005c702f7210 */ /* 0x000fca0007f5e0ff */
[----:B------:R-:W-:Y:S01]  /*2e20*/  IMAD.X R54, R100, 0x1, R14, P2 ;  /* 0x0000000164367824 */ /* 0x000fe200010e060e */
        /* <DEDUP_REMOVED lines=30> */
.L_x_4073:
[----:B------:R-:W-:Y:S05]  /*3010*/  BSYNC B1 ;  /* 0x0000000000017941 */ /* 0x000fea0003800000 */
.L_x_4072:
        /* <DEDUP_REMOVED lines=12> */
[----:B-----5:R-:W-:Y:S01]  /*30e0*/  IMAD.MOV.U32 R129, RZ, RZ, R76 ;  /* 0x000000ffff817224 */ /* 0x020fe200078e004c */
[----:B------:R-:W-:Y:S01]  /*30f0*/  CS2R R74, SRZ ;  /* 0x00000000004a7805 */ /* 0x000fe2000001ff00 */
[----:B------:R-:W-:Y:S01]  /*3100*/  IMAD.MOV.U32 R128, RZ, RZ, R77 ;  /* 0x000000ffff807224 */ /* 0x000fe200078e004d */
[----:B------:R-:W-:Y:S06]  /*3110*/  @P4 BRA `(.L_x_4075) ;  /* 0x0000000000a04947 */ /* 0x000fec0003800000 */
[----:B------:R-:W-:Y:S01]  /*3120*/  IADD3 R94, P2, P5, R106, R94, R12 ;  /* 0x0000005e6a5e7210 */ /* 0x000fe20007d5e00c */
[----:B------:R-:W-:Y:S01]  /*3130*/  ULDC.64 UR4, c[0x0][0x3e8] ;  /* 0x0000fa0000047ab9 */ /* 0x000fe20000000a00 */
[----:B------:R-:W-:Y:S02]  /*3140*/  CS2R R72, SRZ ;  /* 0x0000000000487805 */ /* 0x000fe4000001ff00 */
[----:B------:R-:W-:Y:S02]  /*3150*/  CS2R R74, SRZ ;  /* 0x00000000004a7805 */ /* 0x000fe4000001ff00 */
[----:B0-----:R-:W-:Y:S02]  /*3160*/  IADD3.X R45, R20, R43, R11, P2, P5 ;  /* 0x0000002b142d7210 */ /* 0x001fe400017ea40b */
[----:B------:R-:W-:-:S04]  /*3170*/  IADD3 R92, P2, P5, R112, R92, R10 ;  /* 0x0000005c705c7210 */ /* 0x000fc80007d5e00a */
[----:B------:R-:W-:Y:S02]  /*3180*/  IADD3.X R43, R14, R100, R9, P2, P5 ;  /* 0x000000640e2b7210 */ /* 0x000fe400017ea409 */
[----:B------:R-:W-:-:S04]  /*3190*/  LEA R44, P2, R94, UR4, 0x1 ;  /* 0x000000045e2c7c11 */ /* 0x000fc8000f8408ff */
[----:B------:R-:W-:Y:S01]  /*31a0*/  LEA.HI.X R45, R94, UR5, R45, 0x1, P2 ;  /* 0x000000055e2d7c11 */ /* 0x000fe200090f0c2d */
[----:B------:R-:W-:Y:S02]  /*31b0*/  ULDC.64 UR4, c[0x0][0x400] ;  /* 0x0001000000047ab9 */ /* 0x000fe40000000a00 */
        /* <DEDUP_REMOVED lines=30> */
.L_x_4075:
[----:B------:R-:W-:Y:S05]  /*33a0*/  BSYNC B1 ;  /* 0x0000000000017941 */ /* 0x000fea0003800000 */
.L_x_4074:
[----:B------:R-:W2:Y:S01]  /*33b0*/  LDL R43, [R1+0x1c] ;  /* 0x00001c00012b7983 */ /* 0x000ea20000100800 */
[----:B01----:R-:W-:Y:S01]  /*33c0*/  IMAD.MOV.U32 R44, RZ, RZ, R81 ;  /* 0x000000ffff2c7224 */ /* 0x003fe200078e0051 */
[----:B------:R-:W-:Y:S01]  /*33d0*/  MOV R45, R88 ;  /* 0x00000058002d7202 */ /* 0x000fe20000000f00 */
[----:B------:R-:W-:Y:S01]  /*33e0*/  IMAD.MOV.U32 R46, RZ, RZ, R89 ;  /* 0x000000ffff2e7224 */ /* 0x000fe200078e0059 */
[----:B------:R-:W-:Y:S02]  /*33f0*/  PRMT R160, R129, 0x5410, R128 ;  /* 0x0000541081a07816 */ /* 0x000fe40000000080 */
        /* <DEDUP_REMOVED lines=8> */
[----:B------:R-:W-:-:S05]  /*3480*/  IMAD.MOV.U32 R46, RZ, RZ, R79 ;  /* 0x000000ffff2e7224 */ /* 0x000fca00078e004f */
[----:B------:R-:W-:Y:S01]  /*3490*/  PRMT R161, R45, 0x5410, R46 ;  /* 0x000054102da17816 */ /* 0x000fe2000000002e */
[----:B------:R-:W-:Y:S01]  /*34a0*/  IMAD.MOV.U32 R46, RZ, RZ, R91 ;  /* 0x000000ffff2e7224 */ /* 0x000fe200078e005b */
[----:B------:R-:W-:-:S04]  /*34b0*/  MOV R45, R90 ;  /* 0x0000005a002d7202 */ /* 0x000fc80000000f00 */
[----:B------:R-:W-:Y:S01]  /*34c0*/  PRMT R170, R46, 0x7610, R170 ;  /* 0x000076102eaa7816 */ /* 0x000fe200000000aa */
[----:B------:R-:W-:Y:S01]  /*34d0*/  IMAD.MOV.U32 R46, RZ, RZ, R127 ;  /* 0x000000ffff2e7224 */ /* 0x000fe200078e007f */
[----:B--2---:R-:W-:Y:S02]  /*34e0*/  R2UR UR4, R43 ;  /* 0x000000002b0472ca */ /* 0x004fe400000e0000 */
[----:B------:R-:W-:-:S04]  /*34f0*/  MOV R43, R80 ;  /* 0x00000050002b7202 */ /* 0x000fc80000000f00 */
[----:B------:R-:W-:Y:S01]  /*3500*/  PRMT R163, R163, 0x5410, R43 ;  /* 0x00005410a3a37816 */ /* 0x000fe2000000002b */
[----:B------:R-:W-:-:S05]  /*3510*/  IMAD.MOV.U32 R43, RZ, RZ, R84 ;  /* 0x000000ffff2b7224 */ /* 0x000fca00078e0054 */
[----:B------:R-:W-:Y:S01]  /*3520*/  PRMT R165, R44, 0x5410, R43 ;  /* 0x000054102ca57816 */ /* 0x000fe2000000002b */
[----:B------:R-:W-:Y:S01]  /*3530*/  IMAD.MOV.U32 R43, RZ, RZ, R96 ;  /* 0x000000ffff2b7224 */ /* 0x000fe200078e0060 */
[----:B------:R-:W-:Y:S01]  /*3540*/  UISETP.NE.AND UP0, UPT, UR4, 0x3, UPT ;  /* 0x000000030400788c */ /* 0x000fe2000bf05270 */
[----:B------:R-:W-:-:S05]  /*3550*/  IMAD.MOV.U32 R44, RZ, RZ, R97 ;  /* 0x000000ffff2c7224 */ /* 0x000fca00078e0061 */
[----:B------:R-:W-:Y:S01]  /*3560*/  PRMT R167, R43, 0x5410, R44 ;  /* 0x000054102ba77816 */ /* 0x000fe2000000002c */
[----:B------:R-:W-:Y:S01]  /*3570*/  IMAD.MOV.U32 R43, RZ, RZ, R83 ;  /* 0x000000ffff2b7224 */ /* 0x000fe200078e0053 */
[----:B------:R-:W-:Y:S02]  /*3580*/  MOV R44, R82 ;  /* 0x00000052002c7202 */ /* 0x000fe40000000f00 */
[----:B------:R-:W-:Y:S02]  /*3590*/  PLOP3.LUT P2, PT, PT, PT, UP0, 0x80, 0x0 ;  /* 0x000000000000781c */ /* 0x000fe40003f4f008 */
        /* <DEDUP_REMOVED lines=48> */
[----:B------:R-:W-:Y:S02]  /*38a0*/  PRMT R131, R46, 0x5410, R45 ;  /* 0x000054102e837816 */ /* 0x000fe4000000002d */
[----:B------:R-:W-:Y:S01]  /*38b0*/  PRMT R164, R43, 0x5410, R44 ;  /* 0x000054102ba47816 */ /* 0x000fe2000000002c */
[----:B------:R-:W-:Y:S06]  /*38c0*/  @!P2 BRA `(.L_x_4076) ;  /* 0x000000000004a947 */ /* 0x000fec0003800000 */
[----:B------:R-:W-:Y:S01]  /*38d0*/  BPT.TRAP 0x1 ;  /* 0x000000040000795c */ /* 0x000fe20000300000 */
.L_x_4076:
[----:B------:R-:W-:Y:S01]  /*38e0*/  IMAD R43, R17, 0x8, R16 ;  /* 0x00000008112b7824 */ /* 0x000fe200078e0210 */
[----:B------:R-:W-:Y:S01]  /*38f0*/  SHF.L.U32 R100, R205, 0x1f, RZ ;  /* 0x0000001fcd647819 */ /* 0x000fe200000006ff */
[----:B------:R-:W-:Y:S03]  /*3900*/  BSSY B1, `(.L_x_4077) ;  /* 0x0000003000017945 */ /* 0x000fe60003800000 */
[----:B------:R-:W0:Y:S02]  /*3910*/  SYNCS.PHASECHK.TRANS64.TRYWAIT P5, [R43+URZ+0x36890], R100 ;  /* 0x036890642b0075a7 */ /* 0x000e2400080a017f */
[----:B0-----:R-:W-:Y:S05]  /*3920*/  @!P5 BRA `(.L_x_4078) ;  /* 0x0000022400fcd947 */ /* 0x001fea0003800000 */
.L_x_4436:
[----:B------:R-:W-:Y:S05]  /*3930*/  BSYNC B1 ;  /* 0x0000000000017941 */ /* 0x000fea0003800000 */
.L_x_4077:
        /* <DEDUP_REMOVED lines=9> */
[----:B------:R-:W-:Y:S01]  /*39d0*/  SHF.R.U64 R94, R126, 0x10, R127 ;  /* 0x000000107e5e7819 */ /* 0x000fe2000000127f */
[----:B--2---:R-:W-:Y:S01]  /*39e0*/  IMAD.MOV.U32 R95, RZ, RZ, R45 ;  /* 0x000000ffff5f7224 */ /* 0x004fe200078e002d */
[----:B------:R-:W-:Y:S02]  /*39f0*/  SHF.R.U64 R124, R124, 0x10, R125 ;  /* 0x000000107c7c7819 */ /* 0x000fe4000000127d */
[----:B------:R-:W-:Y:S01]  /*3a00*/  SHF.R.U32.HI R127, RZ, 0x10, R127 ;  /* 0x00000010ff7f7819 */ /* 0x000fe2000001167f */
[----:B------:R-:W-:Y:S02]  /*3a10*/  HADD2.F32 R94, -RZ, R94.H0_H0 ;  /* 0x2000005eff5e7230 */ /* 0x000fe40000004100 */
[--C-:B------:R-:W-:Y:S02]  /*3a20*/  HADD2.F32 R45, -RZ, R95.reuse.H1_H1 ;  /* 0x3000005fff2d7230 */ /* 0x100fe40000004100 */
[----:B------:R-:W-:Y:S02]  /*3a30*/  HADD2.F32 R95, -RZ, R95.H0_H0 ;  /* 0x2000005fff5f7230 */ /* 0x000fe40000004100 */
[----:B------:R-:W-:-:S02]  /*3a40*/  HADD2.F32 R124, -RZ, R124.H0_H0 ;  /* 0x2000007cff7c7230 */ /* 0x000fc40000004100 */
[-C--:B------:R-:W-:Y:S01]  /*3a50*/  FMUL.FTZ R126, R45, R94.reuse ;  /* 0x0000005e2d7e7220 */ /* 0x080fe20000410000 */
[----:B------:R-:W-:-:S03]  /*3a60*/  FMUL.FTZ R94, R95, R94 ;  /* 0x0000005e5f5e7220 */ /* 0x000fc60000410000 */
[----:B------:R-:W-:Y:S01]  /*3a70*/  FFMA.FTZ R126, R95, R124, -R126 ;  /* 0x0000007c5f7e7223 */ /* 0x000fe2000001087e */
[----:B------:R-:W-:Y:S01]  /*3a80*/  MOV R95, R44 ;  /* 0x0000002c005f7202 */ /* 0x000fe20000000f00 */
[----:B------:R-:W-:Y:S02]  /*3a90*/  IMAD.MOV.U32 R44, RZ, RZ, R47 ;  /* 0x000000ffff2c7224 */ /* 0x000fe400078e002f */
[----:B------:R-:W-:Y:S01]  /*3aa0*/  FFMA.FTZ R94, R45, R124, R94 ;  /* 0x0000007c2d5e7223 */ /* 0x000fe2000001005e */
[----:B------:R-:W-:Y:S01]  /*3ab0*/  SHF.R.U32.HI R124, RZ, 0x10, R125 ;  /* 0x00000010ff7c7819 */ /* 0x000fe2000001167d */
[----:B------:R-:W-:Y:S02]  /*3ac0*/  HADD2.F32 R47, -RZ, R127.H0_H0 ;  /* 0x2000007fff2f7230 */ /* 0x000fe40000004100 */
[--C-:B------:R-:W-:Y:S01]  /*3ad0*/  HADD2.F32 R45, -RZ, R44.reuse.H1_H1 ;  /* 0x3000002cff2d7230 */ /* 0x100fe20000004100 */
[----:B------:R-:W-:Y:S01]  /*3ae0*/  F2FP.F16.F32.PACK_AB R94, R94, R126 ;  /* 0x0000007e5e5e723e */ /* 0x000fe200000000ff */
[----:B------:R-:W-:-:S02]  /*3af0*/  HADD2.F32 R44, -RZ, R44.H0_H0 ;  /* 0x2000002cff2c7230 */ /* 0x000fc40000004100 */
[----:B------:R-:W-:Y:S02]  /*3b00*/  HADD2.F32 R124, -RZ, R124.H0_H0 ;  /* 0x2000007cff7c7230 */ /* 0x000fe40000004100 */
[-C--:B------:R-:W-:Y:S01]  /*3b10*/  FMUL.FTZ R125, R45, R47.reuse ;  /* 0x0000002f2d7d7220 */ /* 0x080fe20000410000 */
[----:B------:R-:W-:-:S03]  /*3b20*/  FMUL.FTZ R47, R44, R47 ;  /* 0x0000002f2c2f7220 */ /* 0x000fc60000410000 */
[-C--:B------:R-:W-:Y:S01]  /*3b30*/  FFMA.FTZ R44, R44, R124.reuse, -R125 ;  /* 0x0000007c2c2c7223 */ /* 0x080fe2000001087d */
[--C-:B------:R-:W-:Y:S02]  /*3b40*/  HADD2.F32 R125, -RZ, R156.reuse.H1_H1 ;  /* 0x3000009cff7d7230 */ /* 0x100fe40000004100 */
[----:B------:R-:W-:Y:S01]  /*3b50*/  FFMA.FTZ R45, R45, R124, R47 ;  /* 0x0000007c2d2d7223 */ /* 0x000fe2000001002f */
[----:B------:R-:W-:Y:S02]  /*3b60*/  IMAD.MOV.U32 R124, RZ, RZ, R46 ;  /* 0x000000ffff7c7224 */ /* 0x000fe400078e002e */
[--C-:B------:R-:W-:Y:S02]  /*3b70*/  HADD2.F32 R46, -RZ, R95.reuse.H1_H1 ;  /* 0x3000005fff2e7230 */ /* 0x100fe40000004100 */
[----:B------:R-:W-:Y:S02]  /*3b80*/  HADD2.F32 R47, -RZ, R95.H0_H0 ;  /* 0x2000005fff2f7230 */ /* 0x000fe40000004100 */
[----:B------:R-:W-:-:S02]  /*3b90*/  HADD2.F32 R95, -RZ, R156.H0_H0 ;  /* 0x2000009cff5f7230 */ /* 0x000fc40000004100 */
[-C--:B------:R-:W-:Y:S01]  /*3ba0*/  FMUL.FTZ R127, R46, R125.reuse ;  /* 0x0000007d2e7f7220 */ /* 0x080fe20000410000 */
[----:B------:R-:W-:Y:S02]  /*3bb0*/  HADD2.F32 R156, -RZ, R171.H1_H1 ;  /* 0x300000abff9c7230 */ /* 0x000fe40000004100 */
[C---:B------:R-:W-:Y:S01]  /*3bc0*/  FMUL.FTZ R125, R47.reuse, R125 ;  /* 0x0000007d2f7d7220 */ /* 0x040fe20000410000 */
[----:B------:R-:W-:-:S03]  /*3bd0*/  FFMA.FTZ R47, R47, R95, -R127 ;  /* 0x0000005f2f2f7223 */ /* 0x000fc6000001087f */
[----:B------:R-:W-:Y:S01]  /*3be0*/  FFMA.FTZ R46, R46, R95, R125 ;  /* 0x0000005f2e2e7223 */ /* 0x000fe2000001007d */
[--C-:B------:R-:W-:Y:S02]  /*3bf0*/  HADD2.F32 R95, -RZ, R124.reuse.H1_H1 ;  /* 0x3000007cff5f7230 */ /* 0x100fe40000004100 */
[----:B------:R-:W-:Y:S02]  /*3c00*/  HADD2.F32 R125, -RZ, R124.H0_H0 ;  /* 0x2000007cff7d7230 */ /* 0x000fe40000004100 */
[----:B------:R-:W-:Y:S02]  /*3c10*/  HADD2.F32 R124, -RZ, R168.H0_H0 ;  /* 0x200000a8ff7c7230 */ /* 0x000fe40000004100 */
[-C--:B------:R-:W-:Y:S01]  /*3c20*/  FMUL.FTZ R127, R95, R156.reuse ;  /* 0x0000009c5f7f7220 */ /* 0x080fe20000410000 */
[----:B------:R-:W-:Y:S01]  /*3c30*/  F2FP.F16.F32.PACK_AB R46, R46, R47 ;  /* 0x0000002f2e2e723e */ /* 0x000fe200000000ff */
[C---:B------:R-:W-:Y:S02]  /*3c40*/  FMUL.FTZ R156, R125.reuse, R156 ;  /* 0x0000009c7d9c7220 */ /* 0x040fe40000410000 */
[----:B------:R-:W-:-:S02]  /*3c50*/  FFMA.FTZ R127, R125, R124, -R127 ;  /* 0x0000007c7d7f7223 */ /* 0x000fc4000001087f */
[----:B------:R-:W-:Y:S01]  /*3c60*/  FFMA.FTZ R156, R95, R124, R156 ;  /* 0x0000007c5f9c7223 */ /* 0x000fe2000001009c */
[----:B------:R-:W-:Y:S01]  /*3c70*/  F2FP.F16.F32.PACK_AB R95, R45, R44 ;  /* 0x0000002c2d5f723e */ /* 0x000fe200000000ff */
[----:B------:R-:W-:Y:S01]  /*3c80*/  IMAD.MOV.U32 R44, RZ, RZ, R46 ;  /* 0x000000ffff2c7224 */ /* 0x000fe200078e002e */
[----:B------:R-:W-:Y:S02]  /*3c90*/  MOV R45, R94 ;  /* 0x0000005e002d7202 */ /* 0x000fe40000000f00 */
[----:B------:R-:W-:Y:S01]  /*3ca0*/  F2FP.F16.F32.PACK_AB R127, R156, R127 ;  /* 0x0000007f9c7f723e */ /* 0x000fe200000000ff */
[----:B------:R-:W-:-:S04]  /*3cb0*/  IMAD.MOV.U32 R47, RZ, RZ, R95 ;  /* 0x000000ffff2f7224 */ /* 0x000fc800078e005f */
[----:B------:R-:W-:-:S07]  /*3cc0*/  IMAD.MOV.U32 R46, RZ, RZ, R127 ;  /* 0x000000ffff2e7224 */ /* 0x000fce00078e007f */
.L_x_4084:
[----:B------:R-:W-:Y:S05]  /*3cd0*/  BSYNC B3 ;  /* 0x0000000000037941 */ /* 0x000fea0003800000 */
.L_x_4083:
[----:B--2---:R1:W-:Y:S02]  /*3ce0*/  STG.E.128 desc[UR60][R50.64], R44 ;  /* 0x0000002c32007986 */ /* 0x0043e4000c101d3c */
.L_x_4082:
[----:B------:R-:W-:Y:S05]  /*3cf0*/  BSYNC B2 ;  /* 0x0000000000027941 */ /* 0x000fea0003800000 */
.L_x_4081:
        /* <DEDUP_REMOVED lines=8> */
[----:B--2---:R-:W-:Y:S01]  /*3d80*/  IMAD.MOV.U32 R95, RZ, RZ, R45 ;  /* 0x000000ffff5f7224 */ /* 0x004fe200078e002d */
[----:B------:R-:W-:Y:S02]  /*3d90*/  SHF.R.U64 R94, R96, 0x10, R97 ;  /* 0x00000010605e7819 */ /* 0x000fe40000001261 */
[----:B------:R-:W-:Y:S01]  /*3da0*/  SHF.R.U32.HI R99, RZ, 0x10, R99 ;  /* 0x00000010ff637819 */ /* 0x000fe20000011663 */
[----:B------:R-:W-:Y:S01]  /*3db0*/  HADD2.F32 R98, -RZ, R98.H0_H0 ;  /* 0x20000062ff627230 */ /* 0x000fe20000004100 */
[----:B------:R-:W-:Y:S01]  /*3dc0*/  SHF.R.U32.HI R97, RZ, 0x10, R97 ;  /* 0x00000010ff617819 */ /* 0x000fe20000011661 */
[--C-:B------:R-:W-:Y:S02]  /*3dd0*/  HADD2.F32 R45, -RZ, R95.reuse.H1_H1 ;  /* 0x3000005fff2d7230 */ /* 0x100fe40000004100 */
[----:B------:R-:W-:Y:S02]  /*3de0*/  HADD2.F32 R95, -RZ, R95.H0_H0 ;  /* 0x2000005fff5f7230 */ /* 0x000fe40000004100 */
[----:B------:R-:W-:-:S02]  /*3df0*/  HADD2.F32 R94, -RZ, R94.H0_H0 ;  /* 0x2000005eff5e7230 */ /* 0x000fc40000004100 */
[-C--:B------:R-:W-:Y:S01]  /*3e00*/  FMUL.FTZ R96, R45, R98.reuse ;  /* 0x000000622d607220 */ /* 0x080fe20000410000 */
[----:B------:R-:W-:Y:S02]  /*3e10*/  HADD2.F32 R97, -RZ, R97.H0_H0 ;  /* 0x20000061ff617230 */ /* 0x000fe40000004100 */
[C---:B------:R-:W-:Y:S01]  /*3e20*/  FMUL.FTZ R98, R95.reuse, R98 ;  /* 0x000000625f627220 */ /* 0x040fe20000410000 */
[----:B------:R-:W-:-:S03]  /*3e30*/  FFMA.FTZ R96, R95, R94, -R96 ;  /* 0x0000005e5f607223 */ /* 0x000fc60000010860 */
[----:B------:R-:W-:Y:S01]  /*3e40*/  FFMA.FTZ R98, R45, R94, R98 ;  /* 0x0000005e2d627223 */ /* 0x000fe20000010062 */
[----:B------:R-:W-:Y:S01]  /*3e50*/  IMAD.MOV.U32 R45, RZ, RZ, R47 ;  /* 0x000000ffff2d7224 */ /* 0x000fe200078e002f */
[----:B------:R-:W-:Y:S01]  /*3e60*/  MOV R94, R44 ;  /* 0x0000002c005e7202 */ /* 0x000fe20000000f00 */
[----:B------:R-:W-:Y:S02]  /*3e70*/  HADD2.F32 R47, -RZ, R99.H0_H0 ;  /* 0x20000063ff2f7230 */ /* 0x000fe40000004100 */
[----:B------:R-:W-:Y:S01]  /*3e80*/  F2FP.F16.F32.PACK_AB R96, R98, R96 ;  /* 0x000000606260723e */ /* 0x000fe200000000ff */
[--C-:B------:R-:W-:Y:S02]  /*3e90*/  HADD2.F32 R44, -RZ, R45.reuse.H1_H1 ;  /* 0x3000002dff2c7230 */ /* 0x100fe40000004100 */
[----:B------:R-:W-:-:S03]  /*3ea0*/  HADD2.F32 R45, -RZ, R45.H0_H0 ;  /* 0x2000002dff2d7230 */ /* 0x000fc60000004100 */
[CC--:B------:R-:W-:Y:S02]  /*3eb0*/  FMUL.FTZ R95, R44.reuse, R47.reuse ;  /* 0x0000002f2c5f7220 */ /* 0x0c0fe40000410000 */
[C---:B------:R-:W-:Y:S02]  /*3ec0*/  FMUL.FTZ R47, R45.reuse, R47 ;  /* 0x0000002f2d2f7220 */ /* 0x040fe40000410000 */
[-C--:B------:R-:W-:Y:S01]  /*3ed0*/  FFMA.FTZ R45, R45, R97.reuse, -R95 ;  /* 0x000000612d2d7223 */ /* 0x080fe2000001085f */
[----:B------:R-:W-:Y:S02]  /*3ee0*/  HADD2.F32 R95, -RZ, R94.H1_H1 ;  /* 0x3000005eff5f7230 */ /* 0x000fe40000004100 */
[----:B------:R-:W-:Y:S01]  /*3ef0*/  FFMA.FTZ R44, R44, R97, R47 ;  /* 0x000000612c2c7223 */ /* 0x000fe2000001002f */
[----:B------:R-:W-:Y:S02]  /*3f00*/  HADD2.F32 R47, -RZ, R170.H1_H1 ;  /* 0x300000aaff2f7230 */ /* 0x000fe40000004100 */
[----:B------:R-:W-:-:S02]  /*3f10*/  HADD2.F32 R97, -RZ, R94.H0_H0 ;  /* 0x2000005eff617230 */ /* 0x000fc40000004100 */
[----:B------:R-:W-:Y:S02]  /*3f20*/  HADD2.F32 R94, -RZ, R167.H0_H0 ;  /* 0x200000a7ff5e7230 */ /* 0x000fe40000004100 */
[-C--:B------:R-:W-:Y:S01]  /*3f30*/  FMUL.FTZ R99, R95, R47.reuse ;  /* 0x0000002f5f637220 */ /* 0x080fe20000410000 */
[----:B------:R-:W-:-:S03]  /*3f40*/  FMUL.FTZ R124, R97, R47 ;  /* 0x0000002f617c7220 */ /* 0x000fc60000410000 */
[-C--:B------:R-:W-:Y:S01]  /*3f50*/  FFMA.FTZ R47, R97, R94.reuse, -R99 ;  /* 0x0000005e612f7223 */ /* 0x080fe20000010863 */
[----:B------:R-:W-:Y:S02]  /*3f60*/  HADD2.F32 R97, -RZ, R171.H0_H0 ;  /* 0x200000abff617230 */ /* 0x000fe40000004100 */
[----:B------:R-:W-:Y:S01]  /*3f70*/  FFMA.FTZ R94, R95, R94, R124 ;  /* 0x0000005e5f5e7223 */ /* 0x000fe2000001007c */
[--C-:B------:R-:W-:Y:S02]  /*3f80*/  HADD2.F32 R95, -RZ, R46.reuse.H1_H1 ;  /* 0x3000002eff5f7230 */ /* 0x100fe40000004100 */
[----:B------:R-:W-:Y:S02]  /*3f90*/  HADD2.F32 R99, -RZ, R46.H0_H0 ;  /* 0x2000002eff637230 */ /* 0x000fe40000004100 */
[----:B------:R-:W-:Y:S02]  /*3fa0*/  HADD2.F32 R46, -RZ, R167.H1_H1 ;  /* 0x300000a7ff2e7230 */ /* 0x000fe40000004100 */
[----:B------:R-:W-:Y:S01]  /*3fb0*/  FMUL.FTZ R124, R95, R97 ;  /* 0x000000615f7c7220 */ /* 0x000fe20000410000 */
[----:B------:R-:W-:Y:S01]  /*3fc0*/  F2FP.F16.F32.PACK_AB R47, R94, R47 ;  /* 0x0000002f5e2f723e */ /* 0x000fe200000000ff */
[----:B------:R-:W-:-:S02]  /*3fd0*/  FMUL.FTZ R97, R99, R97 ;  /* 0x0000006163617220 */ /* 0x000fc40000410000 */
[-C--:B------:R-:W-:Y:S02]  /*3fe0*/  FFMA.FTZ R124, R99, R46.reuse, -R124 ;  /* 0x0000002e637c7223 */ /* 0x080fe4000001087c */
[----:B------:R-:W-:Y:S01]  /*3ff0*/  FFMA.FTZ R97, R95, R46, R97 ;  /* 0x0000002e5f617223 */ /* 0x000fe20000010061 */
[----:B------:R-:W-:Y:S01]  /*4000*/  F2FP.F16.F32.PACK_AB R46, R44, R45 ;  /* 0x0000002d2c2e723e */ /* 0x000fe200000000ff */
[----:B------:R-:W-:Y:S02]  /*4010*/  IMAD.MOV.U32 R44, RZ, RZ, R47 ;  /* 0x000000ffff2c7224 */ /* 0x000fe400078e002f */
[----:B------:R-:W-:Y:S01]  /*4020*/  IMAD.MOV.U32 R45, RZ, RZ, R96 ;  /* 0x000000ffff2d7224 */ /* 0x000fe200078e0060 */
[----:B------:R-:W-:Y:S02]  /*4030*/  F2FP.F16.F32.PACK_AB R97, R97, R124 ;  /* 0x0000007c6161723e */ /* 0x000fe400000000ff */
[----:B------:R-:W-:-:S03]  /*4040*/  MOV R47, R46 ;  /* 0x0000002e002f7202 */ /* 0x000fc60000000f00 */
[----:B------:R-:W-:-:S07]  /*4050*/  IMAD.MOV.U32 R46, RZ, RZ, R97 ;  /* 0x000000ffff2e7224 */ /* 0x000fce00078e0061 */
.L_x_4088:
[----:B------:R-:W-:Y:S05]  /*4060*/  BSYNC B3 ;  /* 0x0000000000037941 */ /* 0x000fea0003800000 */
.L_x_4087:
[----:B--2---:R2:W-:Y:S02]  /*4070*/  STG.E.128 desc[UR60][R50.64+0x40], R44 ;  /* 0x0000402c32007986 */ /* 0x0045e4000c101d3c */
.L_x_4086:
[----:B------:R-:W-:Y:S05]  /*4080*/  BSYNC B2 ;  /* 0x0000000000027941 */ /* 0x000fea0003800000 */
.L_x_4085:
        /* <DEDUP_REMOVED lines=9> */
[----:B------:R-:W-:Y:S02]  /*4120*/  SHF.R.U64 R90, R90, 0x10, R91 ;  /* 0x000000105a5a7819 */ /* 0x000fe4000000125b */
[----:B------:R-:W-:Y:S01]  /*4130*/  SHF.R.U32.HI R88, RZ, 0x10, R89 ;  /* 0x00000010ff587819 */ /* 0x000fe20000011659 */
[----:B------:R-:W-:Y:S01]  /*4140*/  IMAD.MOV.U32 R89, RZ, RZ, R45 ;  /* 0x000000ffff597224 */ /* 0x000fe200078e002d */
[----:B------:R-:W-:Y:S01]  /*4150*/  SHF.R.U32.HI R91, RZ, 0x10, R91 ;  /* 0x00000010ff5b7819 */ /* 0x000fe2000001165b */
[----:B------:R-:W-:Y:S02]  /*4160*/  IMAD.MOV.U32 R45, RZ, RZ, R46 ;  /* 0x000000ffff2d7224 */ /* 0x000fe400078e002e */
[----:B------:R-:W-:Y:S02]  /*4170*/  HADD2.F32 R97, -RZ, R90.H0_H0 ;  /* 0x2000005aff617230 */ /* 0x000fe40000004100 */
[----:B------:R-:W-:-:S02]  /*4180*/  HADD2.F32 R46, -RZ, R91.H0_H0 ;  /* 0x2000005bff2e7230 */ /* 0x000fc40000004100 */
[--C-:B------:R-:W-:Y:S02]  /*4190*/  HADD2.F32 R91, -RZ, R89.reuse.H1_H1 ;  /* 0x30000059ff5b7230 */ /* 0x100fe40000004100 */
[----:B------:R-:W-:Y:S02]  /*41a0*/  HADD2.F32 R96, -RZ, R89.H0_H0 ;  /* 0x20000059ff607230 */ /* 0x000fe40000004100 */
[----:B------:R-:W-:Y:S02]  /*41b0*/  HADD2.F32 R90, -RZ, R47.H1_H1 ;  /* 0x3000002fff5a7230 */ /* 0x000fe40000004100 */
[-C--:B------:R-:W-:Y:S01]  /*41c0*/  FMUL.FTZ R47, R91, R97.reuse ;  /* 0x000000615b2f7220 */ /* 0x080fe20000410000 */
[----:B------:R-:W-:Y:S02]  /*41d0*/  HADD2.F32 R94, -RZ, R94.H0_H0 ;  /* 0x2000005eff5e7230 */ /* 0x000fe40000004100 */
[----:B------:R-:W-:Y:S01]  /*41e0*/  FMUL.FTZ R98, R96, R97 ;  /* 0x0000006160627220 */ /* 0x000fe20000410000 */
[----:B------:R-:W-:-:S02]  /*41f0*/  HADD2.F32 R89, -RZ, R88.H0_H0 ;  /* 0x20000058ff597230 */ /* 0x000fc40000004100 */
[-C--:B------:R-:W-:Y:S01]  /*4200*/  FMUL.FTZ R88, R90, R46.reuse ;  /* 0x0000002e5a587220 */ /* 0x080fe20000410000 */
[----:B------:R-:W-:Y:S01]  /*4210*/  FMUL.FTZ R97, R95, R46 ;  /* 0x0000002e5f617220 */ /* 0x000fe20000410000 */
[-C--:B------:R-:W-:Y:S01]  /*4220*/  FFMA.FTZ R46, R96, R94.reuse, -R47 ;  /* 0x0000005e602e7223 */ /* 0x080fe2000001082f */
[----:B------:R-:W-:Y:S01]  /*4230*/  FFMA.FTZ R47, R91, R94, R98 ;  /* 0x0000005e5b2f7223 */ /* 0x000fe20000010062 */
[-C--:B------:R-:W-:Y:S01]  /*4240*/  FFMA.FTZ R88, R95, R89.reuse, -R88 ;  /* 0x000000595f587223 */ /* 0x080fe20000010858 */
[----:B------:R-:W-:Y:S01]  /*4250*/  FFMA.FTZ R90, R90, R89, R97 ;  /* 0x000000595a5a7223 */ /* 0x000fe20000010061 */
[----:B------:R-:W-:Y:S02]  /*4260*/  HADD2.F32 R91, -RZ, R169.H1_H1 ;  /* 0x300000a9ff5b7230 */ /* 0x000fe40000004100 */
[--C-:B------:R-:W-:Y:S01]  /*4270*/  HADD2.F32 R95, -RZ, R44.reuse.H1_H1 ;  /* 0x3000002cff5f7230 */ /* 0x100fe20000004100 */
[----:B------:R-:W-:Y:S01]  /*4280*/  F2FP.F16.F32.PACK_AB R46, R47, R46 ;  /* 0x0000002e2f2e723e */ /* 0x000fe200000000ff */
[----:B------:R-:W-:Y:S01]  /*4290*/  HADD2.F32 R96, -RZ, R44.H0_H0 ;  /* 0x2000002cff607230 */ /* 0x000fe20000004100 */
[----:B------:R-:W-:Y:S01]  /*42a0*/  F2FP.F16.F32.PACK_AB R88, R90, R88 ;  /* 0x000000585a58723e */ /* 0x000fe200000000ff */
[----:B------:R-:W-:-:S02]  /*42b0*/  HADD2.F32 R89, -RZ, R170.H0_H0 ;  /* 0x200000aaff597230 */ /* 0x000fc40000004100 */
[--C-:B------:R-:W-:Y:S02]  /*42c0*/  HADD2.F32 R44, -RZ, R45.reuse.H1_H1 ;  /* 0x3000002dff2c7230 */ /* 0x100fe40000004100 */
[-C--:B------:R-:W-:Y:S01]  /*42d0*/  FMUL.FTZ R99, R96, R91.reuse ;  /* 0x0000005b60637220 */ /* 0x080fe20000410000 */
[----:B------:R-:W-:Y:S02]  /*42e0*/  HADD2.F32 R98, -RZ, R45.H0_H0 ;  /* 0x2000002dff627230 */ /* 0x000fe40000004100 */
[----:B------:R-:W-:Y:S01]  /*42f0*/  FMUL.FTZ R45, R95, R91 ;  /* 0x0000005b5f2d7220 */ /* 0x000fe20000410000 */
[--C-:B------:R-:W-:Y:S02]  /*4300*/  HADD2.F32 R94, -RZ, R166.reuse.H0_H0 ;  /* 0x200000a6ff5e7230 */ /* 0x100fe40000004100 */
[-C--:B------:R-:W-:Y:S01]  /*4310*/  FMUL.FTZ R91, R44, R89.reuse ;  /* 0x000000592c5b7220 */ /* 0x080fe20000410000 */
[----:B------:R-:W-:Y:S02]  /*4320*/  HADD2.F32 R97, -RZ, R166.H1_H1 ;  /* 0x300000a6ff617230 */ /* 0x000fe40000004100 */
[----:B------:R-:W-:Y:S01]  /*4330*/  FMUL.FTZ R89, R98, R89 ;  /* 0x0000005962597220 */ /* 0x000fe20000410000 */
[----:B------:R-:W-:-:S02]  /*4340*/  IMAD.MOV.U32 R47, RZ, RZ, R88 ;  /* 0x000000ffff2f7224 */ /* 0x000fc400078e0058 */
[-C--:B------:R-:W-:Y:S01]  /*4350*/  FFMA.FTZ R45, R96, R94.reuse, -R45 ;  /* 0x0000005e602d7223 */ /* 0x080fe2000001082d */
[----:B------:R-:W-:Y:S01]  /*4360*/  FFMA.FTZ R99, R95, R94, R99 ;  /* 0x0000005e5f637223 */ /* 0x000fe20000010063 */
[-C--:B------:R-:W-:Y:S01]  /*4370*/  FFMA.FTZ R91, R98, R97.reuse, -R91 ;  /* 0x00000061625b7223 */ /* 0x080fe2000001085b */
[----:B------:R-:W-:-:S03]  /*4380*/  FFMA.FTZ R89, R44, R97, R89 ;  /* 0x000000612c597223 */ /* 0x000fc60000010059 */
[----:B------:R-:W-:Y:S02]  /*4390*/  F2FP.F16.F32.PACK_AB R45, R99, R45 ;  /* 0x0000002d632d723e */ /* 0x000fe400000000ff */
[----:B------:R-:W-:Y:S02]  /*43a0*/  F2FP.F16.F32.PACK_AB R89, R89, R91 ;  /* 0x0000005b5959723e */ /* 0x000fe400000000ff */
[----:B------:R-:W-:Y:S01]  /*43b0*/  MOV R44, R45 ;  /* 0x0000002d002c7202 */ /* 0x000fe20000000f00 */
[----:B------:R-:W-:Y:S02]  /*43c0*/  IMAD.MOV.U32 R45, RZ, RZ, R46 ;  /* 0x000000ffff2d7224 */ /* 0x000fe400078e002e */
[----:B------:R-:W-:-:S07]  /*43d0*/  IMAD.MOV.U32 R46, RZ, RZ, R89 ;  /* 0x000000ffff2e7224 */ /* 0x000fce00078e0059 */
.L_x_4092:
[----:B------:R-:W-:Y:S05]  /*43e0*/  BSYNC B3 ;  /* 0x0000000000037941 */ /* 0x000fea0003800000 */
.L_x_4091:
[----:B--2---:R3:W-:Y:S02]  /*43f0*/  STG.E.128 desc[UR60][R50.64+0x80], R44 ;  /* 0x0000802c32007986 */ /* 0x0047e4000c101d3c */
.L_x_4090:
[----:B------:R-:W-:Y:S05]  /*4400*/  BSYNC B2 ;  /* 0x0000000000027941 */ /* 0x000fea0003800000 */
.L_x_4089:
[----:B------:R-:W-:Y:S01]  /*4410*/  ISETP.NE.AND P3, PT, R36, RZ, PT ;  /* 0x000000ff2400720c */ /* 0x000fe20003f65270 */
[----:B------:R-:W-:-:S12]  /*4420*/  BSSY B2, `(.L_x_4093) ;  /* 0x0000036000027945 */ /* 0x000fd80003800000 */
[----:B------:R-:W-:Y:S05]  /*4430*/  @!P3 BRA `(.L_x_4094) ;  /* 0x0000000000d0b947 */ /* 0x000fea0003800000 */
[----:B-123--:R1:W2:Y:S01]  /*4440*/  LDS.128 R44, [R41+0x24800] ;  /* 0x02480000292c7984 */ /* 0x00e2a20000000c00 */
[----:B------:R-:W-:Y:S01]  /*4450*/  ISETP.GE.AND P3, PT, R210, R121, PT ;  /* 0x00000079d200720c */ /* 0x000fe20003f66270 */
[----:B------:R-:W-:-:S12]  /*4460*/  BSSY B3, `(.L_x_4095) ;  /* 0x0000030000037945 */ /* 0x000fd80003800000 */
[----:B-1----:R-:W-:Y:S05]  /*4470*/  @P3 BRA `(.L_x_4096) ;  /* 0x0000000000b83947 */ /* 0x002fea0003800000 */
[----:B------:R-:W-:Y:S01]  /*4480*/  SHF.R.U64 R88, R84, 0x10, R85 ;  /* 0x0000001054587819 */ /* 0x000fe20000001255 */
[----:B--2---:R-:W-:Y:S01]  /*4490*/  HADD2.F32 R89, -RZ, R47.H0_H0 ;  /* 0x2000002fff597230 */ /* 0x004fe20000004100 */
[----:B------:R-:W-:Y:S02]  /*44a0*/  SHF.R.U64 R86, R86, 0x10, R87 ;  /* 0x0000001056567819 */ /* 0x000fe40000001257 */
[----:B------:R-:W-:Y:S01]  /*44b0*/  SHF.R.U32.HI R84, RZ, 0x10, R85 ;  /* 0x00000010ff547819 */ /* 0x000fe20000011655 */
[----:B------:R-:W-:Y:S01]  /*44c0*/  HADD2.F32 R88, -RZ, R88.H0_H0 ;  /* 0x20000058ff587230 */ /* 0x000fe20000004100 */
[----:B------:R-:W-:Y:S01]  /*44d0*/  SHF.R.U32.HI R87, RZ, 0x10, R87 ;  /* 0x00000010ff577819 */ /* 0x000fe20000011657 */
[----:B------:R-:W-:Y:S01]  /*44e0*/  HADD2.F32 R91, -RZ, R86.H0_H0 ;  /* 0x20000056ff5b7230 */ /* 0x000fe20000004100 */
[----:B------:R-:W-:Y:S01]  /*44f0*/  MOV R85, R45 ;  /* 0x0000002d00557202 */ /* 0x000fe20000000f00 */
[----:B------:R-:W-:Y:S02]  /*4500*/  IMAD.MOV.U32 R45, RZ, RZ, R46 ;  /* 0x000000ffff2d7224 */ /* 0x000fe400078e002e */
[----:B------:R-:W-:-:S02]  /*4510*/  HADD2.F32 R46, -RZ, R87.H0_H0 ;  /* 0x20000057ff2e7230 */ /* 0x000fc40000004100 */
[--C-:B------:R-:W-:Y:S02]  /*4520*/  HADD2.F32 R87, -RZ, R85.reuse.H1_H1 ;  /* 0x30000055ff577230 */ /* 0x100fe40000004100 */
[----:B------:R-:W-:Y:S02]  /*4530*/  HADD2.F32 R90, -RZ, R85.H0_H0 ;  /* 0x20000055ff5a7230 */ /* 0x000fe40000004100 */
[----:B------:R-:W-:Y:S02]  /*4540*/  HADD2.F32 R86, -RZ, R47.H1_H1 ;  /* 0x3000002fff567230 */ /* 0x000fe40000004100 */
[-C--:B------:R-:W-:Y:S01]  /*4550*/  FMUL.FTZ R47, R87, R91.reuse ;  /* 0x0000005b572f7220 */ /* 0x080fe20000410000 */
[----:B------:R-:W-:Y:S02]  /*4560*/  HADD2.F32 R85, -RZ, R84.H0_H0 ;  /* 0x20000054ff557230 */ /* 0x000fe40000004100 */
[----:B------:R-:W-:Y:S01]  /*4570*/  FMUL.FTZ R94, R90, R91 ;  /* 0x0000005b5a5e7220 */ /* 0x000fe20000410000 */
[-C--:B------:R-:W-:Y:S01]  /*4580*/  FMUL.FTZ R91, R89, R46.reuse ;  /* 0x0000002e595b7220 */ /* 0x080fe20000410000 */
[----:B------:R-:W-:Y:S01]  /*4590*/  FMUL.FTZ R84, R86, R46 ;  /* 0x0000002e56547220 */ /* 0x000fe20000410000 */
[-C--:B------:R-:W-:Y:S01]  /*45a0*/  FFMA.FTZ R46, R90, R88.reuse, -R47 ;  /* 0x000000585a2e7223 */ /* 0x080fe2000001082f */
[----:B------:R-:W-:Y:S01]  /*45b0*/  FFMA.FTZ R47, R87, R88, R94 ;  /* 0x00000058572f7223 */ /* 0x000fe2000001005e */
[----:B------:R-:W-:-:S02]  /*45c0*/  HADD2.F32 R87, -RZ, R168.H1_H1 ;  /* 0x300000a8ff577230 */ /* 0x000fc40000004100 */
[-C--:B------:R-:W-:Y:S01]  /*45d0*/  FFMA.FTZ R84, R89, R85.reuse, -R84 ;  /* 0x0000005559547223 */ /* 0x080fe20000010854 */
[--C-:B------:R-:W-:Y:S02]  /*45e0*/  HADD2.F32 R89, -RZ, R44.reuse.H1_H1 ;  /* 0x3000002cff597230 */ /* 0x100fe40000004100 */
[----:B------:R-:W-:Y:S01]  /*45f0*/  FFMA.FTZ R86, R86, R85, R91 ;  /* 0x0000005556567223 */ /* 0x000fe2000001005b */
[----:B------:R-:W-:Y:S01]  /*4600*/  HADD2.F32 R90, -RZ, R44.H0_H0 ;  /* 0x2000002cff5a7230 */ /* 0x000fe20000004100 */
[----:B------:R-:W-:Y:S01]  /*4610*/  F2FP.F16.F32.PACK_AB R46, R47, R46 ;  /* 0x0000002e2f2e723e */ /* 0x000fe200000000ff */
[----:B------:R-:W-:Y:S02]  /*4620*/  HADD2.F32 R85, -RZ, R169.H0_H0 ;  /* 0x200000a9ff557230 */ /* 0x000fe40000004100 */
[--C-:B------:R-:W-:Y:S02]  /*4630*/  HADD2.F32 R44, -RZ, R45.reuse.H1_H1 ;  /* 0x3000002dff2c7230 */ /* 0x100fe40000004100 */
[----:B------:R-:W-:Y:S01]  /*4640*/  FMUL.FTZ R95, R90, R87 ;  /* 0x000000575a5f7220 */ /* 0x000fe20000410000 */
[----:B------:R-:W-:-:S02]  /*4650*/  HADD2.F32 R94, -RZ, R45.H0_H0 ;  /* 0x2000002dff5e7230 */ /* 0x000fc40000004100 */
[C---:B------:R-:W-:Y:S01]  /*4660*/  FMUL.FTZ R45, R89.reuse, R87 ;  /* 0x00000057592d7220 */ /* 0x040fe20000410000 */
[--C-:B------:R-:W-:Y:S02]  /*4670*/  HADD2.F32 R88, -RZ, R165.reuse.H1_H1 ;  /* 0x300000a5ff587230 */ /* 0x100fe40000004100 */
        /* <DEDUP_REMOVED lines=8> */
[----:B------:R-:W-:-:S02]  /*4700*/  IMAD.MOV.U32 R47, RZ, RZ, R84 ;  /* 0x000000ffff2f7224 */ /* 0x000fc400078e0054 */
[----:B------:R-:W-:Y:S02]  /*4710*/  F2FP.F16.F32.PACK_AB R45, R95, R45 ;  /* 0x0000002d5f2d723e */ /* 0x000fe400000000ff */
[----:B------:R-:W-:-:S03]  /*4720*/  F2FP.F16.F32.PACK_AB R85, R85, R87 ;  /* 0x000000575555723e */ /* 0x000fc600000000ff */
[----:B------:R-:W-:Y:S02]  /*4730*/  IMAD.MOV.U32 R44, RZ, RZ, R45 ;  /* 0x000000ffff2c7224 */ /* 0x000fe400078e002d */
[----:B------:R-:W-:Y:S01]  /*4740*/  IMAD.MOV.U32 R45, RZ, RZ, R46 ;  /* 0x000000ffff2d7224 */ /* 0x000fe200078e002e */
[----:B------:R-:W-:-:S07]  /*4750*/  MOV R46, R85 ;  /* 0x00000055002e7202 */ /* 0x000fce0000000f00 */
.L_x_4096:
[----:B------:R-:W-:Y:S05]  /*4760*/  BSYNC B3 ;  /* 0x0000000000037941 */ /* 0x000fea0003800000 */
.L_x_4095:
[----:B--2---:R4:W-:Y:S02]  /*4770*/  STG.E.128 desc[UR60][R50.64+0xc0], R44 ;  /* 0x0000c02c32007986 */ /* 0x0049e4000c101d3c */
.L_x_4094:
[----:B------:R-:W-:Y:S05]  /*4780*/  BSYNC B2 ;  /* 0x0000000000027941 */ /* 0x000fea0003800000 */
.L_x_4093:
        /* <DEDUP_REMOVED lines=15> */
[----:B------:R-:W-:Y:S02]  /*4880*/  HADD2.F32 R85, -RZ, R47.H1_H1 ;  /* 0x3000002fff557230 */ /* 0x000fe40000004100 */
[----:B------:R-:W-:Y:S01]  /*4890*/  FMUL.FTZ R87, R45, R82 ;  /* 0x000000522d577220 */ /* 0x000fe20000410000 */
[----:B------:R-:W-:-:S02]  /*48a0*/  HADD2.F32 R86, -RZ, R81.H0_H0 ;  /* 0x20000051ff567230 */ /* 0x000fc40000004100 */
[C---:B------:R-:W-:Y:S01]  /*48b0*/  FMUL.FTZ R81, R84.reuse, R82 ;  /* 0x0000005254517220 */ /* 0x040fe20000410000 */
[----:B------:R-:W-:Y:S02]  /*48c0*/  HADD2.F32 R80, -RZ, R80.H0_H0 ;  /* 0x20000050ff507230 */ /* 0x000fe40000004100 */
[-C--:B------:R-:W-:Y:S01]  /*48d0*/  FMUL.FTZ R82, R85, R83.reuse ;  /* 0x0000005355527220 */ /* 0x080fe20000410000 */
[----:B------:R-:W-:Y:S02]  /*48e0*/  HADD2.F32 R47, -RZ, R47.H0_H0 ;  /* 0x2000002fff2f7230 */ /* 0x000fe40000004100 */
[-C--:B------:R-:W-:Y:S01]  /*48f0*/  FFMA.FTZ R81, R45, R80.reuse, -R81 ;  /* 0x000000502d517223 */ /* 0x080fe20000010851 */
[----:B------:R-:W-:Y:S02]  /*4900*/  FFMA.FTZ R87, R84, R80, R87 ;  /* 0x0000005054577223 */ /* 0x000fe40000010057 */
[C---:B------:R-:W-:Y:S01]  /*4910*/  FMUL.FTZ R83, R47.reuse, R83 ;  /* 0x000000532f537220 */ /* 0x040fe20000410000 */
[----:B------:R-:W-:Y:S01]  /*4920*/  FFMA.FTZ R82, R47, R86, -R82 ;  /* 0x000000562f527223 */ /* 0x000fe20000010852 */
[----:B------:R-:W-:-:S02]  /*4930*/  HADD2.F32 R45, -RZ, R163.H1_H1 ;  /* 0x300000a3ff2d7230 */ /* 0x000fc40000004100 */
[----:B------:R-:W-:Y:S02]  /*4940*/  HADD2.F32 R47, -RZ, R162.H1_H1 ;  /* 0x300000a2ff2f7230 */ /* 0x000fe40000004100 */
[----:B------:R-:W-:Y:S01]  /*4950*/  FFMA.FTZ R83, R85, R86, R83 ;  /* 0x0000005655537223 */ /* 0x000fe20000010053 */
[----:B------:R-:W-:Y:S01]  /*4960*/  HADD2.F32 R84, -RZ, R46.H1_H1 ;  /* 0x3000002eff547230 */ /* 0x000fe20000004100 */
[----:B------:R-:W-:Y:S01]  /*4970*/  F2FP.F16.F32.PACK_AB R81, R87, R81 ;  /* 0x000000515751723e */ /* 0x000fe200000000ff */
[----:B------:R-:W-:Y:S02]  /*4980*/  HADD2.F32 R163, -RZ, R163.H0_H0 ;  /* 0x200000a3ffa37230 */ /* 0x000fe40000004100 */
[----:B------:R-:W-:Y:S02]  /*4990*/  HADD2.F32 R80, -RZ, R44.H1_H1 ;  /* 0x3000002cff507230 */ /* 0x000fe40000004100 */
[----:B------:R-:W-:Y:S01]  /*49a0*/  FMUL.FTZ R86, R84, R47 ;  /* 0x0000002f54567220 */ /* 0x000fe20000410000 */
[----:B------:R-:W-:Y:S01]  /*49b0*/  HADD2.F32 R46, -RZ, R46.H0_H0 ;  /* 0x2000002eff2e7230 */ /* 0x000fe20000004100 */
[----:B------:R-:W-:Y:S01]  /*49c0*/  F2FP.F16.F32.PACK_AB R82, R83, R82 ;  /* 0x000000525352723e */ /* 0x000fe200000000ff */
[----:B------:R-:W-:-:S02]  /*49d0*/  HADD2.F32 R44, -RZ, R44.H0_H0 ;  /* 0x2000002cff2c7230 */ /* 0x000fc40000004100 */
[----:B------:R-:W-:Y:S01]  /*49e0*/  FMUL.FTZ R85, R80, R163 ;  /* 0x000000a350557220 */ /* 0x000fe20000410000 */
[----:B------:R-:W-:Y:S02]  /*49f0*/  HADD2.F32 R162, -RZ, R162.H0_H0 ;  /* 0x200000a2ffa27230 */ /* 0x000fe40000004100 */
[----:B------:R-:W-:Y:S01]  /*4a00*/  FMUL.FTZ R47, R46, R47 ;  /* 0x0000002f2e2f7220 */ /* 0x000fe20000410000 */
[C---:B------:R-:W-:Y:S01]  /*4a10*/  FMUL.FTZ R163, R44.reuse, R163 ;  /* 0x000000a32ca37220 */ /* 0x040fe20000410000 */
[-C--:B------:R-:W-:Y:S01]  /*4a20*/  FFMA.FTZ R85, R44, R45.reuse, -R85 ;  /* 0x0000002d2c557223 */ /* 0x080fe20000010855 */
[-C--:B------:R-:W-:Y:S01]  /*4a30*/  FFMA.FTZ R86, R46, R162.reuse, -R86 ;  /* 0x000000a22e567223 */ /* 0x080fe20000010856 */
[----:B------:R-:W-:Y:S01]  /*4a40*/  FFMA.FTZ R47, R84, R162, R47 ;  /* 0x000000a2542f7223 */ /* 0x000fe2000001002f */
[----:B------:R-:W-:Y:S01]  /*4a50*/  FFMA.FTZ R163, R80, R45, R163 ;  /* 0x0000002d50a37223 */ /* 0x000fe200000100a3 */
[----:B------:R-:W-:-:S03]  /*4a60*/  IMAD.MOV.U32 R45, RZ, RZ, R81 ;  /* 0x000000ffff2d7224 */ /* 0x000fc600078e0051 */
[----:B------:R-:W-:Y:S01]  /*4a70*/  F2FP.F16.F32.PACK_AB R46, R47, R86 ;  /* 0x000000562f2e723e */ /* 0x000fe200000000ff */
[----:B------:R-:W-:Y:S01]  /*4a80*/  IMAD.MOV.U32 R47, RZ, RZ, R82 ;  /* 0x000000ffff2f7224 */ /* 0x000fe200078e0052 */
[----:B------:R-:W-:-:S07]  /*4a90*/  F2FP.F16.F32.PACK_AB R44, R163, R85 ;  /* 0x00000055a32c723e */ /* 0x000fce00000000ff */
.L_x_4100:
[----:B------:R-:W-:Y:S05]  /*4aa0*/  BSYNC B3 ;  /* 0x0000000000037941 */ /* 0x000fea0003800000 */
.L_x_4099:
[----:B--2---:R1:W-:Y:S02]  /*4ab0*/  STG.E.128 desc[UR60][R50.64+0x100], R44 ;  /* 0x0001002c32007986 */ /* 0x0043e4000c101d3c */
.L_x_4098:
[----:B------:R-:W-:Y:S05]  /*4ac0*/  BSYNC B2 ;  /* 0x0000000000027941 */ /* 0x000fea0003800000 */
.L_x_4097:
[----:B------:R-:W-:-:S13]  /*4ad0*/  ISETP.NE.AND P3, PT, R38, RZ, PT ;  /* 0x000000ff2600720c */ /* 0x000fda0003f65270 */
        /* <DEDUP_REMOVED lines=17> */
[C---:B------:R-:W-:Y:S01]  /*4bf0*/  FMUL.FTZ R77, R80.reuse, R78 ;  /* 0x0000004e504d7220 */ /* 0x040fe20000410000 */
[----:B------:R-:W-:Y:S02]  /*4c00*/  HADD2.F32 R76, -RZ, R76.H0_H0 ;  /* 0x2000004cff4c7230 */ /* 0x000fe40000004100 */
[-C--:B------:R-:W-:Y:S01]  /*4c10*/  FMUL.FTZ R78, R81, R79.reuse ;  /* 0x0000004f514e7220 */ /* 0x080fe20000410000 */
[----:B------:R-:W-:Y:S02]  /*4c20*/  FMUL.FTZ R79, R47, R79 ;  /* 0x0000004f2f4f7220 */ /* 0x000fe40000410000 */
[-C--:B------:R-:W-:Y:S01]  /*4c30*/  FFMA.FTZ R77, R45, R76.reuse, -R77 ;  /* 0x0000004c2d4d7223 */ /* 0x080fe2000001084d */
[----:B------:R-:W-:Y:S01]  /*4c40*/  FFMA.FTZ R76, R80, R76, R83 ;  /* 0x0000004c504c7223 */ /* 0x000fe20000010053 */
[-C--:B------:R-:W-:Y:S01]  /*4c50*/  FFMA.FTZ R78, R47, R82.reuse, -R78 ;  /* 0x000000522f4e7223 */ /* 0x080fe2000001084e */
[----:B------:R-:W-:Y:S01]  /*4c60*/  FFMA.FTZ R79, R81, R82, R79 ;  /* 0x00000052514f7223 */ /* 0x000fe2000001004f */
[----:B------:R-:W-:-:S02]  /*4c70*/  HADD2.F32 R47, -RZ, R161.H0_H0 ;  /* 0x200000a1ff2f7230 */ /* 0x000fc40000004100 */
[--C-:B------:R-:W-:Y:S02]  /*4c80*/  HADD2.F32 R80, -RZ, R44.reuse.H1_H1 ;  /* 0x3000002cff507230 */ /* 0x100fe40000004100 */
[----:B------:R-:W-:Y:S01]  /*4c90*/  HADD2.F32 R82, -RZ, R44.H0_H0 ;  /* 0x2000002cff527230 */ /* 0x000fe20000004100 */
[----:B------:R-:W-:Y:S01]  /*4ca0*/  F2FP.F16.F32.PACK_AB R78, R79, R78 ;  /* 0x0000004e4f4e723e */ /* 0x000fe200000000ff */
        /* <DEDUP_REMOVED lines=15> */
[----:B------:R-:W-:Y:S01]  /*4da0*/  F2FP.F16.F32.PACK_AB R46, R44, R47 ;  /* 0x0000002f2c2e723e */ /* 0x000fe200000000ff */
[----:B------:R-:W-:Y:S01]  /*4db0*/  IMAD.MOV.U32 R47, RZ, RZ, R78 ;  /* 0x000000ffff2f7224 */ /* 0x000fe200078e004e */
[----:B------:R-:W-:-:S07]  /*4dc0*/  MOV R44, R80 ;  /* 0x00000050002c7202 */ /* 0x000fce0000000f00 */
.L_x_4102:
[----:B------:R-:W-:Y:S05]  /*4dd0*/  BSYNC B2 ;  /* 0x0000000000027941 */ /* 0x000fea0003800000 */
.L_x_4101:
[----:B--2---:R1:W-:Y:S02]  /*4de0*/  STG.E.128 desc[UR60][R50.64+0x140], R44 ;  /* 0x0001402c32007986 */ /* 0x0043e4000c101d3c */
.L_x_4080:
[----:B------:R-:W-:Y:S05]  /*4df0*/  BSYNC B1 ;  /* 0x0000000000017941 */ /* 0x000fea0003800000 */
.L_x_4079:
        /* <DEDUP_REMOVED lines=19> */
[----:B------:R-:W-:Y:S01]  /*4f30*/  FMUL.FTZ R77, R45, R74 ;  /* 0x0000004a2d4d7220 */ /* 0x000fe20000410000 */
[----:B------:R-:W-:Y:S02]  /*4f40*/  HADD2.F32 R51, -RZ, R51.H0_H0 ;  /* 0x20000033ff337230 */ /* 0x000fe40000004100 */
[-C--:B------:R-:W-:Y:S01]  /*4f50*/  FMUL.FTZ R74, R72, R75.reuse ;  /* 0x0000004b484a7220 */ /* 0x080fe20000410000 */
[----:B------:R-:W-:Y:S02]  /*4f60*/  HADD2.F32 R73, -RZ, R73.H0_H0 ;  /* 0x20000049ff497230 */ /* 0x000fe40000004100 */
[----:B------:R-:W-:Y:S01]  /*4f70*/  FMUL.FTZ R75, R47, R75 ;  /* 0x0000004b2f4b7220 */ /* 0x000fe20000410000 */
[-C--:B------:R-:W-:Y:S01]  /*4f80*/  FFMA.FTZ R45, R45, R51.reuse, -R76 ;  /* 0x000000332d2d7223 */ /* 0x080fe2000001084c */
[----:B------:R-:W-:Y:S02]  /*4f90*/  FFMA.FTZ R50, R50, R51, R77 ;  /* 0x0000003332327223 */ /* 0x000fe4000001004d */
[----:B------:R-:W-:Y:S01]  /*4fa0*/  FFMA.FTZ R72, R72, R73, R75 ;  /* 0x0000004948487223 */ /* 0x000fe2000001004b */
[----:B------:R-:W-:-:S02]  /*4fb0*/  HADD2.F32 R51, -RZ, R44.H1_H1 ;  /* 0x3000002cff337230 */ /* 0x000fc40000004100 */
[----:B------:R-:W-:Y:S01]  /*4fc0*/  FFMA.FTZ R47, R47, R73, -R74 ;  /* 0x000000492f2f7223 */ /* 0x000fe2000001084a */
[----:B------:R-:W-:Y:S01]  /*4fd0*/  HADD2.F32 R75, -RZ, R164.H0_H0 ;  /* 0x200000a4ff4b7230 */ /* 0x000fe20000004100 */
[----:B------:R-:W-:Y:S01]  /*4fe0*/  F2FP.F16.F32.PACK_AB R45, R50, R45 ;  /* 0x0000002d322d723e */ /* 0x000fe200000000ff */
        /* <DEDUP_REMOVED lines=17> */
.L_x_4107:
[----:B------:R-:W-:Y:S05]  /*5100*/  BSYNC B2 ;  /* 0x0000000000027941 */ /* 0x000fea0003800000 */
.L_x_4106:
[----:B--2---:R1:W-:Y:S02]  /*5110*/  STG.E.128 desc[UR60][R48.64], R44 ;  /* 0x0000002c30007986 */ /* 0x0043e4000c101d3c */
.L_x_4105:
[----:B------:R-:W-:Y:S05]  /*5120*/  BSYNC B1 ;  /* 0x0000000000017941 */ /* 0x000fea0003800000 */
.L_x_4104:
[----:B------:R-:W-:Y:S01]  /*5130*/  ISETP.NE.AND P3, PT, R34, RZ, PT ;  /* 0x000000ff2200720c */ /* 0x000fe20003f65270 */
[----:B------:R-:W-:-:S12]  /*5140*/  BSSY B1, `(.L_x_4108) ;  /* 0x0000032000017945 */ /* 0x000fd80003800000 */
[----:B------:R-:W-:Y:S05]  /*5150*/  @!P3 BRA `(.L_x_4109) ;  /* 0x0000000000c0b947 */ /* 0x000fea0003800000 */
[----:B-1234-:R1:W2:Y:S01]  /*5160*/  LDS.128 R44, [R41+0x23000] ;  /* 0x02300000292c7984 */ /* 0x01e2a20000000c00 */
[----:B------:R-:W-:Y:S01]  /*5170*/  ISETP.GE.AND P3, PT, R208, R121, PT ;  /* 0x00000079d000720c */ /* 0x000fe20003f66270 */
[----:B------:R-:W-:-:S12]  /*5180*/  BSSY B2, `(.L_x_4110) ;  /* 0x000002c000027945 */ /* 0x000fd80003800000 */
[----:B-1----:R-:W-:Y:S05]  /*5190*/  @P3 BRA `(.L_x_4111) ;  /* 0x0000000000a83947 */ /* 0x002fea0003800000 */
[----:B------:R-:W-:Y:S01]  /*51a0*/  SHF.R.U32.HI R72, RZ, 0x10, R71 ;  /* 0x00000010ff487819 */ /* 0x000fe20000011647 */
[----:B--2---:R-:W-:Y:S01]  /*51b0*/  IMAD.MOV.U32 R51, RZ, RZ, R47 ;  /* 0x000000ffff337224 */ /* 0x004fe200078e002f */
[--C-:B------:R-:W-:Y:S01]  /*51c0*/  SHF.R.U64 R68, R68, 0x10, R69.reuse ;  /* 0x0000001044447819 */ /* 0x100fe20000001245 */
[----:B------:R-:W-:Y:S01]  /*51d0*/  IMAD.MOV.U32 R50, RZ, RZ, R44 ;  /* 0x000000ffff327224 */ /* 0x000fe200078e002c */
[----:B------:R-:W-:Y:S01]  /*51e0*/  SHF.R.U32.HI R73, RZ, 0x10, R69 ;  /* 0x00000010ff497819 */ /* 0x000fe20000011645 */
[--C-:B------:R-:W-:Y:S01]  /*51f0*/  HADD2.F32 R47, -RZ, R45.reuse.H1_H1 ;  /* 0x3000002dff2f7230 */ /* 0x100fe20000004100 */
[----:B------:R-:W-:Y:S01]  /*5200*/  SHF.R.U64 R69, R70, 0x10, R71 ;  /* 0x0000001046457819 */ /* 0x000fe20000001247 */
[----:B------:R-:W-:Y:S02]  /*5210*/  HADD2.F32 R44, -RZ, R45.H0_H0 ;  /* 0x2000002dff2c7230 */ /* 0x000fe40000004100 */
[----:B------:R-:W-:Y:S02]  /*5220*/  HADD2.F32 R72, -RZ, R72.H0_H0 ;  /* 0x20000048ff487230 */ /* 0x000fe40000004100 */
[----:B------:R-:W-:-:S02]  /*5230*/  HADD2.F32 R45, -RZ, R51.H1_H1 ;  /* 0x30000033ff2d7230 */ /* 0x000fc40000004100 */
[----:B------:R-:W-:Y:S02]  /*5240*/  HADD2.F32 R51, -RZ, R51.H0_H0 ;  /* 0x20000033ff337230 */ /* 0x000fe40000004100 */
[----:B------:R-:W-:Y:S02]  /*5250*/  HADD2.F32 R69, -RZ, R69.H0_H0 ;  /* 0x20000045ff457230 */ /* 0x000fe40000004100 */
[-C--:B------:R-:W-:Y:S01]  /*5260*/  FMUL.FTZ R76, R45, R72.reuse ;  /* 0x000000482d4c7220 */ /* 0x080fe20000410000 */
[----:B------:R-:W-:Y:S02]  /*5270*/  HADD2.F32 R70, -RZ, R73.H0_H0 ;  /* 0x20000049ff467230 */ /* 0x000fe40000004100 */
[----:B------:R-:W-:Y:S01]  /*5280*/  FMUL.FTZ R72, R51, R72 ;  /* 0x0000004833487220 */ /* 0x000fe20000410000 */
[----:B------:R-:W-:Y:S02]  /*5290*/  HADD2.F32 R68, -RZ, R68.H0_H0 ;  /* 0x20000044ff447230 */ /* 0x000fe40000004100 */
[-C--:B------:R-:W-:Y:S01]  /*52a0*/  FMUL.FTZ R74, R44, R69.reuse ;  /* 0x000000452c4a7220 */ /* 0x080fe20000410000 */
[----:B------:R-:W-:Y:S01]  /*52b0*/  FMUL.FTZ R71, R47, R69 ;  /* 0x000000452f477220 */ /* 0x000fe20000410000 */
[----:B------:R-:W-:Y:S01]  /*52c0*/  FFMA.FTZ R75, R45, R70, R72 ;  /* 0x000000462d4b7223 */ /* 0x000fe20000010048 */
[----:B------:R-:W-:-:S02]  /*52d0*/  HADD2.F32 R45, -RZ, R50.H1_H1 ;  /* 0x30000032ff2d7230 */ /* 0x000fc40000004100 */
[-C--:B------:R-:W-:Y:S01]  /*52e0*/  FFMA.FTZ R73, R47, R68.reuse, R74 ;  /* 0x000000442f497223 */ /* 0x080fe2000001004a */
[--C-:B------:R-:W-:Y:S02]  /*52f0*/  HADD2.F32 R69, -RZ, R159.reuse.H0_H0 ;  /* 0x2000009fff457230 */ /* 0x100fe40000004100 */
[----:B------:R-:W-:Y:S01]  /*5300*/  FFMA.FTZ R44, R44, R68, -R71 ;  /* 0x000000442c2c7223 */ /* 0x000fe20000010847 */
[----:B------:R-:W-:Y:S02]  /*5310*/  HADD2.F32 R50, -RZ, R50.H0_H0 ;  /* 0x20000032ff327230 */ /* 0x000fe40000004100 */
[----:B------:R-:W-:Y:S01]  /*5320*/  FFMA.FTZ R76, R51, R70, -R76 ;  /* 0x00000046334c7223 */ /* 0x000fe2000001084c */
[----:B------:R-:W-:Y:S02]  /*5330*/  HADD2.F32 R47, -RZ, R46.H1_H1 ;  /* 0x3000002eff2f7230 */ /* 0x000fe40000004100 */
[----:B------:R-:W-:Y:S01]  /*5340*/  FMUL.FTZ R71, R45, R69 ;  /* 0x000000452d477220 */ /* 0x000fe20000410000 */
[----:B------:R-:W-:-:S02]  /*5350*/  HADD2.F32 R159, -RZ, R159.H1_H1 ;  /* 0x3000009fff9f7230 */ /* 0x000fc40000004100 */
[----:B------:R-:W-:Y:S01]  /*5360*/  FMUL.FTZ R70, R50, R69 ;  /* 0x0000004532467220 */ /* 0x000fe20000410000 */
[----:B------:R-:W-:Y:S02]  /*5370*/  HADD2.F32 R46, -RZ, R46.H0_H0 ;  /* 0x2000002eff2e7230 */ /* 0x000fe40000004100 */
[----:B------:R-:W-:Y:S02]  /*5380*/  HADD2.F32 R51, -RZ, R149.H1_H1 ;  /* 0x30000095ff337230 */ /* 0x000fe40000004100 */
        /* <DEDUP_REMOVED lines=11> */
.L_x_4111:
[----:B------:R-:W-:Y:S05]  /*5440*/  BSYNC B2 ;  /* 0x0000000000027941 */ /* 0x000fea0003800000 */
.L_x_4110:
[----:B--2---:R1:W-:Y:S02]  /*5450*/  STG.E.128 desc[UR60][R48.64+0x40], R44 ;  /* 0x0000402c30007986 */ /* 0x0043e4000c101d3c */
.L_x_4109:
[----:B------:R-:W-:Y:S05]  /*5460*/  BSYNC B1 ;  /* 0x0000000000017941 */ /* 0x000fea0003800000 */
.L_x_4108:
        /* <DEDUP_REMOVED lines=48> */
.L_x_4115:
[----:B------:R-:W-:Y:S05]  /*5770*/  BSYNC B2 ;  /* 0x0000000000027941 */ /* 0x000fea0003800000 */
.L_x_4114:
[----:B--2---:R1:W-:Y:S02]  /*5780*/  STG.E.128 desc[UR60][R48.64+0x80], R44 ;  /* 0x0000802c30007986 */ /* 0x0043e4000c101d3c */
.L_x_4113:
[----:B------:R-:W-:Y:S05]  /*5790*/  BSYNC B1 ;  /* 0x0000000000017941 */ /* 0x000fea0003800000 */
.L_x_4112:
        /* <DEDUP_REMOVED lines=48> */
.L_x_4119:
[----:B------:R-:W-:Y:S05]  /*5aa0*/  BSYNC B2 ;  /* 0x0000000000027941 */ /* 0x000fea0003800000 */
.L_x_4118:
[----:B--2---:R1:W-:Y:S02]  /*5ab0*/  STG.E.128 desc[UR60][R48.64+0xc0], R44 ;  /* 0x0000c02c30007986 */ /* 0x0043e4000c101d3c */
.L_x_4117:
[----:B------:R-:W-:Y:S05]  /*5ac0*/  BSYNC B1 ;  /* 0x0000000000017941 */ /* 0x000fea0003800000 */
.L_x_4116:
        /* <DEDUP_REMOVED lines=28> */
[----:B------:R-:W-:Y:S02]  /*5c90*/  HADD2.F32 R51, -RZ, R128.H1_H1 ;  /* 0x30000080ff337230 */ /* 0x000fe40000004100 */
[----:B------:R-:W-:Y:S01]  /*5ca0*/  FFMA.FTZ R64, R47, R58, -R64 ;  /* 0x0000003a2f407223 */ /* 0x000fe20000010840 */
[----:B------:R-:W-:Y:S02]  /*5cb0*/  HADD2.F32 R44, -RZ, R44.H0_H0 ;  /* 0x2000002cff2c7230 */ /* 0x000fe40000004100 */
[----:B------:R-:W-:Y:S02]  /*5cc0*/  HADD2.F32 R57, -RZ, R128.H0_H0 ;  /* 0x20000080ff397230 */ /* 0x000fe40000004100 */
[----:B------:R-:W-:Y:S01]  /*5cd0*/  FMUL.FTZ R59, R45, R51 ;  /* 0x000000332d3b7220 */ /* 0x000fe20000410000 */
[----:B------:R-:W-:-:S02]  /*5ce0*/  HADD2.F32 R46, -RZ, R50.H1_H1 ;  /* 0x30000032ff2e7230 */ /* 0x000fc40000004100 */
[----:B------:R-:W-:Y:S01]  /*5cf0*/  FMUL.FTZ R56, R44, R51 ;  /* 0x000000332c387220 */ /* 0x000fe20000410000 */
[----:B------:R-:W-:Y:S02]  /*5d00*/  HADD2.F32 R50, -RZ, R50.H0_H0 ;  /* 0x20000032ff327230 */ /* 0x000fe40000004100 */
        /* <DEDUP_REMOVED lines=12> */
.L_x_4123:
[----:B------:R-:W-:Y:S05]  /*5dd0*/  BSYNC B2 ;  /* 0x0000000000027941 */ /* 0x000fea0003800000 */
.L_x_4122:
[----:B--2---:R1:W-:Y:S02]  /*5de0*/  STG.E.128 desc[UR60][R48.64+0x100], R44 ;  /* 0x0001002c30007986 */ /* 0x0043e4000c101d3c */
.L_x_4121:
[----:B------:R-:W-:Y:S05]  /*5df0*/  BSYNC B1 ;  /* 0x0000000000017941 */ /* 0x000fea0003800000 */
.L_x_4120:
        /* <DEDUP_REMOVED lines=47> */
.L_x_4125:
[----:B------:R-:W-:Y:S05]  /*60f0*/  BSYNC B1 ;  /* 0x0000000000017941 */ /* 0x000fea0003800000 */
.L_x_4124:
[----:B--2---:R1:W-:Y:S01]  /*6100*/  STG.E.128 desc[UR60][R48.64+0x140], R44 ;  /* 0x0001402c30007986 */ /* 0x0043e2000c101d3c */
[----:B------:R-:W-:Y:S05]  /*6110*/  BRA `(.L_x_4103) ;  /* 0x0000003c00d07947 */ /* 0x000fea0003800000 */
.L_x_4071:
        /* <DEDUP_REMOVED lines=21> */
[----:B------:R-:W-:Y:S02]  /*6270*/  CS2R R66, SRZ ;  /* 0x0000000000427805 */ /* 0x000fe4000001ff00 */
[----:B------:R-:W-:-:S02]  /*6280*/  LEA R68, P2, R44, UR4, 0x1 ;  /* 0x000000042c447c11 */ /* 0x000fc4000f8408ff */
[----:B------:R-:W-:Y:S02]  /*6290*/  CS2R R64, SRZ ;  /* 0x0000000000407805 */ /* 0x000fe4000001ff00 */
        /* <DEDUP_REMOVED lines=13> */
[----:B------:R-:W-:Y:S02]  /*6370*/  ISETP.GE.AND P2, PT, R0, R121, PT ;  /* 0x000000790000720c */ /* 0x000fe40003f46270 */
[----:B------:R-:W-:Y:S02]  /*6380*/  CS2R R46, SRZ ;  /* 0x00000000002e7805 */ /* 0x000fe4000001ff00 */
[----:B------:R-:W-:Y:S02]  /*6390*/  CS2R R44, SRZ ;  /* 0x00000000002c7805 */ /* 0x000fe4000001ff00 */
[----:B------:R-:W-:-:S02]  /*63a0*/  CS2R R58, SRZ ;  /* 0x00000000003a7805 */ /* 0x000fc4000001ff00 */
[----:B------:R-:W-:-:S05]  /*63b0*/  CS2R R56, SRZ ;  /* 0x0000000000387805 */ /* 0x000fca000001ff00 */
[----:B------:R0:W5:Y:S04]  /*63c0*/  @!P2 LDG.E.128 R48, desc[UR60][R68.64+0x40] ;  /* 0x0000403c4430a981 */ /* 0x000168000c1e1d00 */
[----:B------:R0:W5:Y:S01]  /*63d0*/  @!P2 LDG.E.128 R60, desc[UR60][R72.64+0x40] ;  /* 0x0000403c483ca981 */ /* 0x000162000c1e1d00 */
[----:B------:R-:W-:-:S13]  /*63e0*/  ISETP.GE.AND P2, PT, R3, R121, PT ;  /* 0x000000790300720c */ /* 0x000fda0003f46270 */
[----:B------:R0:W5:Y:S04]  /*63f0*/  @!P2 LDG.E.128 R44, desc[UR60][R68.64+0x80] ;  /* 0x0000803c442ca981 */ /* 0x000168000c1e1d00 */
[----:B------:R0:W5:Y:S02]  /*6400*/  @!P2 LDG.E.128 R56, desc[UR60][R72.64+0x80] ;  /* 0x0000803c4838a981 */ /* 0x000164000c1e1d00 */
.L_x_4127:
[----:B------:R-:W-:Y:S05]  /*6410*/  BSYNC B1 ;  /* 0x0000000000017941 */ /* 0x000fea0003800000 */
.L_x_4126:
[----:B------:R-:W-:Y:S01]  /*6420*/  ISETP.GE.AND P3, PT, R229, R42, PT ;  /* 0x0000002ae500720c */ /* 0x000fe20003f66270 */
[----:B------:R-:W-:Y:S01]  /*6430*/  BSSY B1, `(.L_x_4128) ;  /* 0x000002e000017945 */ /* 0x000fe20003800000 */
[----:B0-----:R-:W-:Y:S02]  /*6440*/  CS2R R68, SRZ ;  /* 0x0000000000447805 */ /* 0x001fe4000001ff00 */
        /* <DEDUP_REMOVED lines=17> */
[----:B------:R-:W-:Y:S02]  /*6560*/  IADD3.X R69, R21, R43, R11, P2, P5 ;  /* 0x0000002b15457210 */ /* 0x000fe400017ea40b */
[----:B------:R-:W-:Y:S02]  /*6570*/  CS2R R90, SRZ ;  /* 0x00000000005a7805 */ /* 0x000fe4000001ff00 */
[----:B------:R-:W-:-:S02]  /*6580*/  IADD3 R43, P2, P5, R110, R92, R10 ;  /* 0x0000005c6e2b7210 */ /* 0x000fc40007d5e00a */
[----:B------:R-:W-:Y:S02]  /*6590*/  CS2R R88, SRZ ;  /* 0x0000000000587805 */ /* 0x000fe4000001ff00 */
        /* <DEDUP_REMOVED lines=23> */
.L_x_4129:
[----:B------:R-:W-:Y:S05]  /*6710*/  BSYNC B1 ;  /* 0x0000000000017941 */ /* 0x000fea0003800000 */
.L_x_4128:
[----:B------:R-:W2:Y:S01]  /*6720*/  LDL R43, [R1+0x1c] ;  /* 0x00001c00012b7983 */ /* 0x000ea20000100800 */
[----:B0-----:R-:W-:Y:S01]  /*6730*/  IMAD.MOV.U32 R94, RZ, RZ, R51 ;  /* 0x000000ffff5e7224 */ /* 0x001fe200078e0033 */
[----:B------:R-:W-:Y:S01]  /*6740*/  PRMT R175, R98, 0x5410, R97 ;  /* 0x0000541062af7816 */ /* 0x000fe20000000061 */
[----:B------:R-:W-:Y:S02]  /*6750*/  IMAD.MOV.U32 R92, RZ, RZ, R45 ;  /* 0x000000ffff5c7224 */ /* 0x000fe400078e002d */
[----:B------:R-:W-:Y:S01]  /*6760*/  IMAD.MOV.U32 R93, RZ, RZ, R50 ;  /* 0x000000ffff5d7224 */ /* 0x000fe200078e0032 */
[----:B------:R-:W-:Y:S01]  /*6770*/  PRMT R181, R94, 0x7610, R181 ;  /* 0x000076105eb57816 */ /* 0x000fe200000000b5 */
[----:B------:R-:W-:-:S03]  /*6780*/  IMAD.MOV.U32 R94, RZ, RZ, R55 ;  /* 0x000000ffff5e7224 */ /* 0x000fc600078e0037 */
[----:B------:R-:W-:Y:S01]  /*6790*/  PRMT R179, R93, 0x7610, R179 ;  /* 0x000076105db37816 */ /* 0x000fe200000000b3 */
[----:B------:R-:W-:Y:S01]  /*67a0*/  IMAD.MOV.U32 R93, RZ, RZ, R54 ;  /* 0x000000ffff5d7224 */ /* 0x000fe200078e0036 */
[----:B------:R-:W-:Y:S01]  /*67b0*/  PRMT R183, R94, 0x7610, R183 ;  /* 0x000076105eb77816 */ /* 0x000fe200000000b7 */
[----:B------:R-:W-:Y:S01]  /*67c0*/  IMAD.MOV.U32 R94, RZ, RZ, R58 ;  /* 0x000000ffff5e7224 */ /* 0x000fe200078e003a */
[----:B--2---:R-:W-:Y:S02]  /*67d0*/  R2UR UR4, R43 ;  /* 0x000000002b0472ca */ /* 0x004fe400000e0000 */
[----:B------:R-:W-:-:S04]  /*67e0*/  MOV R43, R44 ;  /* 0x0000002c002b7202 */ /* 0x000fc80000000f00 */
        /* <DEDUP_REMOVED lines=8> */
[----:B------:R-:W-:Y:S01]  /*6870*/  UISETP.NE.AND UP0, UPT, UR4, 0x3, UPT ;  /* 0x000000030400788c */ /* 0x000fe2000bf05270 */
        /* <DEDUP_REMOVED lines=33> */
[----:B------:R-:W-:Y:S01]  /*6a90*/  IMAD.MOV.U32 R93, RZ, RZ, R73 ;  /* 0x000000ffff5d7224 */ /* 0x000fe200078e0049 */
[----:B------:R-:W-:-:S02]  /*6aa0*/  PLOP3.LUT P2, PT, PT, PT, UP0, 0x80, 0x0 ;  /* 0x000000000000781c */ /* 0x000fc40003f4f008 */
        /* <DEDUP_REMOVED lines=14> */
[----:B------:R-:W-:Y:S02]  /*6b90*/  MOV R92, R84 ;  /* 0x00000054005c7202 */ /* 0x000fe40000000f00 */
[----:B------:R-:W-:Y:S02]  /*6ba0*/  PRMT R160, R94, 0x5410, R93 ;  /* 0x000054105ea07816 */ /* 0x000fe4000000005d */
[----:B------:R-:W-:Y:S01]  /*6bb0*/  PRMT R170, R92, 0x5410, R43 ;  /* 0x000054105caa7816 */ /* 0x000fe2000000002b */
[----:B------:R-:W-:Y:S02]  /*6bc0*/  IMAD.MOV.U32 R92, RZ, RZ, R90 ;  /* 0x000000ffff5c7224 */ /* 0x000fe400078e005a */
[----:B------:R-:W-:-:S05]  /*6bd0*/  IMAD.MOV.U32 R43, RZ, RZ, R91 ;  /* 0x000000ffff2b7224 */ /* 0x000fca00078e005b */
[----:B------:R-:W-:Y:S01]  /*6be0*/  PRMT R173, R92, 0x5410, R43 ;  /* 0x000054105cad7816 */ /* 0x000fe2000000002b */
[----:B------:R-:W-:Y:S01]  /*6bf0*/  IMAD.MOV.U32 R43, RZ, RZ, R89 ;  /* 0x000000ffff2b7224 */ /* 0x000fe200078e0059 */
[----:B------:R-:W-:-:S04]  /*6c00*/  MOV R92, R88 ;  /* 0x00000058005c7202 */ /* 0x000fc80000000f00 */
[----:B------:R-:W-:Y:S01]  /*6c10*/  PRMT R174, R92, 0x5410, R43 ;  /* 0x000054105cae7816 */ /* 0x000fe2000000002b */
[----:B------:R-:W-:Y:S06]  /*6c20*/  @!P2 BRA `(.L_x_4130) ;  /* 0x000000000004a947 */ /* 0x000fec0003800000 */
[----:B------:R-:W-:Y:S01]  /*6c30*/  BPT.TRAP 0x1 ;  /* 0x000000040000795c */ /* 0x000fe20000300000 */
.L_x_4130:
[----:B------:R-:W-:Y:S01]  /*6c40*/  IMAD R43, R17, 0x8, R16 ;  /* 0x00000008112b7824 */ /* 0x000fe200078e0210 */
[----:B------:R-:W-:Y:S01]  /*6c50*/  SHF.L.U32 R100, R205, 0x1f, RZ ;  /* 0x0000001fcd647819 */ /* 0x000fe200000006ff */
[----:B------:R-:W0:Y:S01]  /*6c60*/  LDC R147, c[0x0][0x2f4] ;  /* 0x0000bd00ff937b82 */ /* 0x000e220000000800 */
[----:B------:R-:W-:Y:S01]  /*6c70*/  BSSY B1, `(.L_x_4131) ;  /* 0x0000005000017945 */ /* 0x000fe20003800000 */
[----:B------:R-:W-:Y:S01]  /*6c80*/  IMAD.MOV.U32 R127, RZ, RZ, R96 ;  /* 0x000000ffff7f7224 */ /* 0x000fe200078e0060 */
[----:B------:R-:W1:Y:S05]  /*6c90*/  SYNCS.PHASECHK.TRANS64.TRYWAIT P5, [R43+URZ+0x36890], R100 ;  /* 0x036890642b0075a7 */ /* 0x000e6a00080a017f */
[----:B------:R-:W2:Y:S01]  /*6ca0*/  LDC.64 R128, c[0x0][0x300] ;  /* 0x0000c000ff807b82 */ /* 0x000ea20000000a00 */
[----:B-1----:R-:W-:Y:S05]  /*6cb0*/  @!P5 BRA `(.L_x_4132) ;  /* 0x000001f4002cd947 */ /* 0x002fea0003800000 */
.L_x_4437:
[----:B------:R-:W-:Y:S05]  /*6cc0*/  BSYNC B1 ;  /* 0x0000000000017941 */ /* 0x000fea0003800000 */
.L_x_4131:
[----:B------:R-:W-:Y:S01]  /*6cd0*/  BSSY B1, `(.L_x_4133) ;  /* 0x0000186000017945 */ /* 0x000fe20003800000 */
[----:B0-----:R-:W-:-:S03]  /*6ce0*/  IADD3 R149, -R132, R147, RZ ;  /* 0x0000009384957210 */ /* 0x001fc60007ffe1ff */
[----:B------:R-:W-:Y:S05]  /*6cf0*/  @P4 BRA `(.L_x_4134) ;  /* 0x00000018000c4947 */ /* 0x000fea0003800000 */
[----:B------:R-:W-:Y:S01]  /*6d00*/  ISETP.NE.AND P4, PT, R30, RZ, PT ;  /* 0x000000ff1e00720c */ /* 0x000fe20003f85270 */
[-C--:B--2---:R-:W-:Y:S01]  /*6d10*/  IMAD R156, R150, R128.reuse, RZ ;  /* 0x00000080969c7224 */ /* 0x084fe200078e02ff */
[----:B------:R-:W-:Y:S01]  /*6d20*/  BSSY B2, `(.L_x_4135) ;  /* 0x0000081000027945 */ /* 0x000fe20003800000 */
[----:B------:R-:W-:-:S04]  /*6d30*/  IMAD.WIDE.U32 R130, R204, R128, R126 ;  /* 0x00000080cc827225 */ /* 0x000fc800078e007e */
[----:B------:R-:W-:-:S04]  /*6d40*/  IMAD R156, R204, R129, R156 ;  /* 0x00000081cc9c7224 */ /* 0x000fc800078e029c */
[----:B------:R-:W-:Y:S02]  /*6d50*/  IMAD.IADD R156, R156, 0x1, R131 ;  /* 0x000000019c9c7824 */ /* 0x000fe400078e0283 */
[----:B------:R-:W-:Y:S05]  /*6d60*/  @!P4 BRA `(.L_x_4136) ;  /* 0x0000000400f0c947 */ /* 0x000fea0003800000 */
[----:B------:R-:W-:Y:S01]  /*6d70*/  SEL R92, R132, R149, !P0 ;  /* 0x00000095845c7207 */ /* 0x000fe20004000000 */
[----:B------:R-:W-:Y:S01]  /*6d80*/  BSSY B3, `(.L_x_4137) ;  /* 0x000006e000037945 */ /* 0x000fe20003800000 */
[----:B------:R-:W-:Y:S02]  /*6d90*/  ISETP.GE.AND P4, PT, R18, R121, PT ;  /* 0x000000791200720c */ /* 0x000fe40003f86270 */
[----:B------:R-:W-:-:S04]  /*6da0*/  SHF.R.S32.HI R93, RZ, 0x1f, R92 ;  /* 0x0000001fff5d7819 */ /* 0x000fc8000001145c */
[----:B------:R-:W-:-:S04]  /*6db0*/  LEA.HI R93, R93, R92, RZ, 0x4 ;  /* 0x0000005c5d5d7211 */ /* 0x000fc800078f20ff */
[----:B------:R-:W-:-:S04]  /*6dc0*/  LEA.HI.SX32 R164, R93, R101, 0x1c ;  /* 0x000000655da47211 */ /* 0x000fc800078fe2ff */
[----:B------:R-:W-:-:S04]  /*6dd0*/  SHF.R.S32.HI R93, RZ, 0x1f, R164 ;  /* 0x0000001fff5d7819 */ /* 0x000fc800000114a4 */
[----:B------:R-:W-:Y:S01]  /*6de0*/  LEA.HI R93, R93, R164, RZ, 0x3 ;  /* 0x000000a45d5d7211 */ /* 0x000fe200078f18ff */
[----:B------:R-:W-:-:S03]  /*6df0*/  IMAD.SHL.U32 R164, R164, 0x8, RZ ;  /* 0x00000008a4a47824 */ /* 0x000fc600078e00ff */
[----:B------:R-:W-:Y:S02]  /*6e00*/  SHF.R.S32.HI R93, RZ, 0x3, R93 ;  /* 0x00000003ff5d7819 */ /* 0x000fe4000001145d */
[----:B------:R-:W-:-:S03]  /*6e10*/  LOP3.LUT R92, R212, 0x38, R164, 0xf8, !PT ;  /* 0x00000038d45c7812 */ /* 0x000fc600078ef8a4 */
[----:B------:R-:W-:Y:S01]  /*6e20*/  IMAD R93, R93, 0x1c00, R214 ;  /* 0x00001c005d5d7824 */ /* 0x000fe200078e02d6 */
[----:B------:R-:W-:-:S05]  /*6e30*/  LOP3.LUT R92, R92, R213, RZ, 0x3c, !PT ;  /* 0x000000d55c5c7212 */ /* 0x000fca00078e3cff */
[----:B------:R-:W-:-:S04]  /*6e40*/  IMAD.IADD R92, R93, 0x1, R92 ;  /* 0x000000015d5c7824 */ /* 0x000fc800078e025c */
        /* <DEDUP_REMOVED lines=8> */
[----:B------:R-:W-:Y:S01]  /*6ed0*/  SHF.R.U64 R52, R52, 0x10, R53 ;  /* 0x0000001034347819 */ /* 0x000fe20000001235 */
[----:B--2---:R-:W-:Y:S01]  /*6ee0*/  IMAD.MOV.U32 R166, RZ, RZ, R93 ;  /* 0x000000ffffa67224 */ /* 0x004fe200078e005d */
[----:B------:R-:W-:Y:S01]  /*6ef0*/  SHF.R.U32.HI R53, RZ, 0x10, R53 ;  /* 0x00000010ff357819 */ /* 0x000fe20000011635 */
[----:B------:R-:W-:Y:S01]  /*6f00*/  HADD2.F32 R165, -RZ, R165.H0_H0 ;  /* 0x200000a5ffa57230 */ /* 0x000fe20000004100 */
[----:B------:R-:W-:Y:S01]  /*6f10*/  SHF.R.U64 R54, R54, 0x10, R55 ;  /* 0x0000001036367819 */ /* 0x000fe20000001237 */
[----:B------:R-:W-:Y:S02]  /*6f20*/  HADD2.F32 R93, -RZ, R167.H0_H0 ;  /* 0x200000a7ff5d7230 */ /* 0x000fe40000004100 */
[----:B------:R-:W-:Y:S02]  /*6f30*/  HADD2.F32 R169, -RZ, R166.H0_H0 ;  /* 0x200000a6ffa97230 */ /* 0x000fe40000004100 */
[----:B------:R-:W-:-:S02]  /*6f40*/  HADD2.F32 R168, -RZ, R168.H0_H0 ;  /* 0x200000a8ffa87230 */ /* 0x000fc40000004100 */
[-C--:B------:R-:W-:Y:S01]  /*6f50*/  FMUL.FTZ R97, R93, R165.reuse ;  /* 0x000000a55d617220 */ /* 0x080fe20000410000 */
[----:B------:R-:W-:Y:S02]  /*6f60*/  HADD2.F32 R53, -RZ, R53.H0_H0 ;  /* 0x20000035ff357230 */ /* 0x000fe40000004100 */
[C---:B------:R-:W-:Y:S01]  /*6f70*/  FMUL.FTZ R165, R169.reuse, R165 ;  /* 0x000000a5a9a57220 */ /* 0x040fe20000410000 */
[----:B------:R-:W-:Y:S02]  /*6f80*/  HADD2.F32 R54, -RZ, R54.H0_H0 ;  /* 0x20000036ff367230 */ /* 0x000fe40000004100 */
[-C--:B------:R-:W-:Y:S01]  /*6f90*/  FFMA.FTZ R97, R169, R168.reuse, -R97 ;  /* 0x000000a8a9617223 */ /* 0x080fe20000010861 */
[----:B------:R-:W-:Y:S01]  /*6fa0*/  FFMA.FTZ R93, R93, R168, R165 ;  /* 0x000000a85d5d7223 */ /* 0x000fe200000100a5 */
[--C-:B------:R-:W-:Y:S02]  /*6fb0*/  SHF.R.U32.HI R168, RZ, 0x10, R65.reuse ;  /* 0x00000010ffa87819 */ /* 0x100fe40000011641 */
[----:B------:R-:W-:Y:S01]  /*6fc0*/  SHF.R.U64 R165, R64, 0x10, R65 ;  /* 0x0000001040a57819 */ /* 0x000fe20000001241 */
[----:B------:R-:W-:-:S02]  /*6fd0*/  HADD2.F32 R64, -RZ, R167.H1_H1 ;  /* 0x300000a7ff407230 */ /* 0x000fc40000004100 */
[----:B------:R-:W-:Y:S02]  /*6fe0*/  HADD2.F32 R168, -RZ, R168.H0_H0 ;  /* 0x200000a8ffa87230 */ /* 0x000fe40000004100 */
[----:B------:R-:W-:Y:S02]  /*6ff0*/  HADD2.F32 R65, -RZ, R166.H1_H1 ;  /* 0x300000a6ff417230 */ /* 0x000fe40000004100 */
[----:B------:R-:W-:Y:S02]  /*7000*/  HADD2.F32 R165, -RZ, R165.H0_H0 ;  /* 0x200000a5ffa57230 */ /* 0x000fe40000004100 */
[-C--:B------:R-:W-:Y:S01]  /*7010*/  FMUL.FTZ R166, R64, R168.reuse ;  /* 0x000000a840a67220 */ /* 0x080fe20000410000 */
[----:B------:R-:W-:-:S03]  /*7020*/  FMUL.FTZ R168, R65, R168 ;  /* 0x000000a841a87220 */ /* 0x000fc60000410000 */
[-C--:B------:R-:W-:Y:S01]  /*7030*/  FFMA.FTZ R65, R65, R53.reuse, -R166 ;  /* 0x0000003541417223 */ /* 0x080fe200000108a6 */
[----:B------:R-:W-:Y:S02]  /*7040*/  HADD2.F32 R166, -RZ, R183.H0_H0 ;  /* 0x200000b7ffa67230 */ /* 0x000fe40000004100 */
[----:B------:R-:W-:Y:S01]  /*7050*/  FFMA.FTZ R53, R64, R53, R168 ;  /* 0x0000003540357223 */ /* 0x000fe200000100a8 */
[----:B------:R-:W-:Y:S01]  /*7060*/  MOV R64, R95 ;  /* 0x0000005f00407202 */ /* 0x000fe20000000f00 */
[----:B------:R-:W-:Y:S01]  /*7070*/  HADD2.F32 R168, -RZ, R185.H0_H0 ;  /* 0x200000b9ffa87230 */ /* 0x000fe20000004100 */
[----:B------:R-:W-:Y:S01]  /*7080*/  F2FP.F16.F32.PACK_AB R65, R65, R97 ;  /* 0x000000614141723e */ /* 0x000fe200000000ff */
[----:B------:R-:W-:Y:S01]  /*7090*/  HADD2.F32 R95, -RZ, R99.H0_H0 ;  /* 0x20000063ff5f7230 */ /* 0x000fe20000004100 */
[----:B------:R-:W-:Y:S01]  /*70a0*/  F2FP.F16.F32.PACK_AB R53, R53, R93 ;  /* 0x0000005d3535723e */ /* 0x000fe200000000ff */
[--C-:B------:R-:W-:Y:S02]  /*70b0*/  HADD2.F32 R167, -RZ, R64.reuse.H0_H0 ;  /* 0x20000040ffa77230 */ /* 0x100fe40000004100 */
[----:B------:R-:W-:-:S02]  /*70c0*/  HADD2.F32 R64, -RZ, R64.H1_H1 ;  /* 0x30000040ff407230 */ /* 0x000fc40000004100 */
[----:B------:R-:W-:Y:S01]  /*70d0*/  FMUL.FTZ R169, R95, R168 ;  /* 0x000000a85fa97220 */ /* 0x000fe20000410000 */
[----:B------:R-:W-:Y:S01]  /*70e0*/  IMAD.MOV.U32 R93, RZ, RZ, R65 ;  /* 0x000000ffff5d7224 */ /* 0x000fe200078e0041 */
[----:B------:R-:W-:Y:S02]  /*70f0*/  MOV R97, R53 ;  /* 0x0000003500617202 */ /* 0x000fe40000000f00 */
[C---:B------:R-:W-:Y:S01]  /*7100*/  FFMA.FTZ R169, R167.reuse, R166, -R169 ;  /* 0x000000a6a7a97223 */ /* 0x040fe200000108a9 */
[----:B------:R-:W-:Y:S01]  /*7110*/  FMUL.FTZ R167, R167, R168 ;  /* 0x000000a8a7a77220 */ /* 0x000fe20000410000 */
[----:B------:R-:W-:-:S03]  /*7120*/  HADD2.F32 R168, -RZ, R185.H1_H1 ;  /* 0x300000b9ffa87230 */ /* 0x000fc60000004100 */
[----:B------:R-:W-:Y:S01]  /*7130*/  FFMA.FTZ R167, R95, R166, R167 ;  /* 0x000000a65fa77223 */ /* 0x000fe200000100a7 */
[----:B------:R-:W-:Y:S02]  /*7140*/  SHF.R.U32.HI R95, RZ, 0x10, R55 ;  /* 0x00000010ff5f7819 */ /* 0x000fe40000011637 */
[--C-:B------:R-:W-:Y:S01]  /*7150*/  SHF.R.U64 R55, R66, 0x10, R67.reuse ;  /* 0x0000001042377819 */ /* 0x100fe20000001243 */
[----:B------:R-:W-:Y:S01]  /*7160*/  HADD2.F32 R66, -RZ, R99.H1_H1 ;  /* 0x30000063ff427230 */ /* 0x000fe20000004100 */
[----:B------:R-:W-:Y:S01]  /*7170*/  SHF.R.U32.HI R67, RZ, 0x10, R67 ;  /* 0x00000010ff437819 */ /* 0x000fe20000011643 */
[----:B------:R-:W-:Y:S02]  /*7180*/  HADD2.F32 R99, -RZ, R95.H0_H0 ;  /* 0x2000005fff637230 */ /* 0x000fe40000004100 */
[----:B------:R-:W-:Y:S02]  /*7190*/  HADD2.F32 R55, -RZ, R55.H0_H0 ;  /* 0x20000037ff377230 */ /* 0x000fe40000004100 */
[----:B------:R-:W-:-:S05]  /*71a0*/  HADD2.F32 R67, -RZ, R67.H0_H0 ;  /* 0x20000043ff437230 */ /* 0x000fca0000004100 */
[----:B------:R-:W-:-:S04]  /*71b0*/  FMUL.FTZ R95, R66, R67 ;  /* 0x00000043425f7220 */ /* 0x000fc80000410000 */
[C---:B------:R-:W-:Y:S01]  /*71c0*/  FFMA.FTZ R95, R64.reuse, R99, -R95 ;  /* 0x00000063405f7223 */ /* 0x040fe2000001085f */
[----:B------:R-:W-:Y:S01]  /*71d0*/  FMUL.FTZ R64, R64, R67 ;  /* 0x0000004340407220 */ /* 0x000fe20000410000 */
[----:B------:R-:W-:-:S03]  /*71e0*/  HADD2.F32 R67, -RZ, R183.H1_H1 ;  /* 0x300000b7ff437230 */ /* 0x000fc60000004100 */
[----:B------:R-:W-:Y:S01]  /*71f0*/  FFMA.FTZ R64, R66, R99, R64 ;  /* 0x0000006342407223 */ /* 0x000fe20000010040 */
[----:B------:R-:W-:Y:S01]  /*7200*/  HADD2.F32 R66, -RZ, R96.H0_H0 ;  /* 0x20000060ff427230 */ /* 0x000fe20000004100 */
[----:B------:R-:W-:Y:S01]  /*7210*/  F2FP.F16.F32.PACK_AB R95, R95, R169 ;  /* 0x000000a95f5f723e */ /* 0x000fe200000000ff */
[--C-:B------:R-:W-:Y:S02]  /*7220*/  HADD2.F32 R99, -RZ, R92.reuse.H0_H0 ;  /* 0x2000005cff637230 */ /* 0x100fe40000004100 */
[----:B------:R-:W-:Y:S02]  /*7230*/  HADD2.F32 R92, -RZ, R92.H1_H1 ;  /* 0x3000005cff5c7230 */ /* 0x000fe40000004100 */
[-C--:B------:R-:W-:Y:S01]  /*7240*/  FMUL.FTZ R166, R66, R168.reuse ;  /* 0x000000a842a67220 */ /* 0x080fe20000410000 */
[----:B------:R-:W-:Y:S01]  /*7250*/  F2FP.F16.F32.PACK_AB R64, R64, R167 ;  /* 0x000000a74040723e */ /* 0x000fe200000000ff */
[C---:B------:R-:W-:Y:S02]  /*7260*/  FMUL.FTZ R168, R99.reuse, R168 ;  /* 0x000000a863a87220 */ /* 0x040fe40000410000 */
[----:B------:R-:W-:-:S02]  /*7270*/  FFMA.FTZ R166, R99, R67, -R166 ;  /* 0x0000004363a67223 */ /* 0x000fc400000108a6 */
[----:B------:R-:W-:Y:S01]  /*7280*/  FFMA.FTZ R168, R66, R67, R168 ;  /* 0x0000004342a87223 */ /* 0x000fe200000100a8 */
[----:B------:R-:W-:Y:S02]  /*7290*/  HADD2.F32 R66, -RZ, R96.H1_H1 ;  /* 0x30000060ff427230 */ /* 0x000fe40000004100 */
[----:B------:R-:W-:Y:S02]  /*72a0*/  HADD2.F32 R67, -RZ, R52.H0_H0 ;  /* 0x20000034ff437230 */ /* 0x000fe40000004100 */
[--C-:B------:R-:W-:Y:S02]  /*72b0*/  HADD2.F32 R96, -RZ, R94.reuse.H0_H0 ;  /* 0x2000005eff607230 */ /* 0x100fe40000004100 */
[-C--:B------:R-:W-:Y:S01]  /*72c0*/  FMUL.FTZ R52, R66, R165.reuse ;  /* 0x000000a542347220 */ /* 0x080fe20000410000 */
[C---:B------:R-:W-:Y:S01]  /*72d0*/  FMUL.FTZ R165, R92.reuse, R165 ;  /* 0x000000a55ca57220 */ /* 0x040fe20000410000 */
[----:B------:R-:W-:Y:S02]  /*72e0*/  HADD2.F32 R94, -RZ, R94.H1_H1 ;  /* 0x3000005eff5e7230 */ /* 0x000fe40000004100 */
[-C--:B------:R-:W-:Y:S01]  /*72f0*/  FFMA.FTZ R52, R92, R67.reuse, -R52 ;  /* 0x000000435c347223 */ /* 0x080fe20000010834 */
[----:B------:R-:W-:Y:S01]  /*7300*/  FFMA.FTZ R66, R66, R67, R165 ;  /* 0x0000004342427223 */ /* 0x000fe200000100a5 */
[----:B------:R-:W-:-:S02]  /*7310*/  HADD2.F32 R165, -RZ, R184.H1_H1 ;  /* 0x300000b8ffa57230 */ /* 0x000fc40000004100 */
[----:B------:R-:W-:Y:S01]  /*7320*/  HADD2.F32 R67, -RZ, R98.H0_H0 ;  /* 0x20000062ff437230 */ /* 0x000fe20000004100 */
[----:B------:R-:W-:Y:S01]  /*7330*/  F2FP.F16.F32.PACK_AB R52, R52, R166 ;  /* 0x000000a63434723e */ /* 0x000fe200000000ff */
[----:B------:R-:W-:Y:S01]  /*7340*/  HADD2.F32 R92, -RZ, R182.H1_H1 ;  /* 0x300000b6ff5c7230 */ /* 0x000fe20000004100 */
[----:B------:R-:W-:Y:S01]  /*7350*/  F2FP.F16.F32.PACK_AB R66, R66, R168 ;  /* 0x000000a84242723e */ /* 0x000fe200000000ff */
[----:B------:R-:W-:Y:S02]  /*7360*/  HADD2.F32 R98, -RZ, R98.H1_H1 ;  /* 0x30000062ff627230 */ /* 0x000fe40000004100 */
[-C--:B------:R-:W-:Y:S01]  /*7370*/  FMUL.FTZ R99, R67, R165.reuse ;  /* 0x000000a543637220 */ /* 0x080fe20000410000 */
[----:B------:R-:W-:-:S03]  /*7380*/  FMUL.FTZ R165, R96, R165 ;  /* 0x000000a560a57220 */ /* 0x000fc60000410000 */
[-C--:B------:R-:W-:Y:S01]  /*7390*/  FFMA.FTZ R99, R96, R92.reuse, -R99 ;  /* 0x0000005c60637223 */ /* 0x080fe20000010863 */
[----:B------:R-:W-:Y:S01]  /*73a0*/  FFMA.FTZ R165, R67, R92, R165 ;  /* 0x0000005c43a57223 */ /* 0x000fe200000100a5 */
[-C--:B------:R-:W-:Y:S01]  /*73b0*/  FMUL.FTZ R67, R98, R55.reuse ;  /* 0x0000003762437220 */ /* 0x080fe20000410000 */
[C---:B------:R-:W-:Y:S01]  /*73c0*/  FMUL.FTZ R55, R94.reuse, R55 ;  /* 0x000000375e377220 */ /* 0x040fe20000410000 */
[----:B------:R-:W-:Y:S02]  /*73d0*/  IMAD.MOV.U32 R92, RZ, RZ, R52 ;  /* 0x000000ffff5c7224 */ /* 0x000fe400078e0034 */
[-C--:B------:R-:W-:Y:S01]  /*73e0*/  FFMA.FTZ R67, R94, R54.reuse, -R67 ;  /* 0x000000365e437223 */ /* 0x080fe20000010843 */
[----:B------:R-:W-:Y:S01]  /*73f0*/  FFMA.FTZ R55, R98, R54, R55 ;  /* 0x0000003662377223 */ /* 0x000fe20000010037 */
[----:B------:R-:W-:-:S03]  /*7400*/  IMAD.MOV.U32 R96, RZ, RZ, R66 ;  /* 0x000000ffff607224 */ /* 0x000fc600078e0042 */
[----:B------:R-:W-:Y:S01]  /*7410*/  F2FP.F16.F32.PACK_AB R67, R67, R99 ;  /* 0x000000634343723e */ /* 0x000fe200000000ff */
[----:B------:R-:W-:Y:S01]  /*7420*/  IMAD.MOV.U32 R99, RZ, RZ, R64 ;  /* 0x000000ffff637224 */ /* 0x000fe200078e0040 */
[----:B------:R-:W-:-:S03]  /*7430*/  F2FP.F16.F32.PACK_AB R55, R55, R165 ;  /* 0x000000a53737723e */ /* 0x000fc600000000ff */
[----:B------:R-:W-:Y:S02]  /*7440*/  IMAD.MOV.U32 R94, RZ, RZ, R67 ;  /* 0x000000ffff5e7224 */ /* 0x000fe400078e0043 */
[----:B------:R-:W-:-:S07]  /*7450*/  IMAD.MOV.U32 R98, RZ, RZ, R55 ;  /* 0x000000ffff627224 */ /* 0x000fce00078e0037 */
.L_x_4138:
[----:B------:R-:W-:Y:S05]  /*7460*/  BSYNC B3 ;  /* 0x0000000000037941 */ /* 0x000fea0003800000 */
.L_x_4137:
[----:B------:R-:W-:-:S13]  /*7470*/  ISETP.GE.AND P4, PT, R164, R147, PT ;  /* 0x00000093a400720c */ /* 0x000fda0003f86270 */
[--C-:B------:R-:W-:Y:S02]  /*7480*/  @!P4 SHF.R.S32.HI R55, RZ, 0x1f, R164.reuse ;  /* 0x0000001fff37c819 */ /* 0x100fe400000114a4 */
[----:B------:R-:W-:-:S04]  /*7490*/  @!P4 IADD3 R164, P5, P6, R118, R130, R164 ;  /* 0x0000008276a4c210 */ /* 0x000fc80007ebe0a4 */
[----:B------:R-:W-:Y:S02]  /*74a0*/  @!P4 IADD3.X R55, R7, R156, R55, P5, P6 ;  /* 0x0000009c0737c210 */ /* 0x000fe40002fec437 */
[----:B------:R-:W-:-:S04]  /*74b0*/  IADD3 R53, P5, P6, R118, R130, R25 ;  /* 0x0000008276357210 */ /* 0x000fc80007ebe019 */
[----:B------:R-:W-:Y:S02]  /*74c0*/  IADD3.X R54, R7, R156, R31, P5, P6 ;  /* 0x0000009c07367210 */ /* 0x000fe40002fec41f */
[----:B------:R-:W-:-:S04]  /*74d0*/  LEA R52, P5, R53, R124, 0x1 ;  /* 0x0000007c35347211 */ /* 0x000fc800078a08ff */
[----:B------:R-:W-:Y:S02]  /*74e0*/  LEA.HI.X R53, R53, R125, R54, 0x1, P5 ;  /* 0x0000007d35357211 */ /* 0x000fe400028f0c36 */
[----:B------:R-:W-:-:S03]  /*74f0*/  @!P4 LEA R54, P5, R164, R124, 0x1 ;  /* 0x0000007ca436c211 */ /* 0x000fc600078a08ff */
[----:B--2---:R2:W-:Y:S01]  /*7500*/  STG.E.128 desc[UR60][R52.64], R92 ;  /* 0x0000005c34007986 */ /* 0x0045e2000c101d3c */
[----:B------:R-:W-:-:S05]  /*7510*/  @!P4 LEA.HI.X R55, R164, R125, R55, 0x1, P5 ;  /* 0x0000007da437c211 */ /* 0x000fca00028f0c37 */
[----:B0-----:R2:W-:Y:S04]  /*7520*/  @!P4 STG.E.128 desc[UR60][R54.64], R96 ;  /* 0x000000603600c986 */ /* 0x0015e8000c101d3c */
.L_x_4136:
[----:B------:R-:W-:Y:S05]  /*7530*/  BSYNC B2 ;  /* 0x0000000000027941 */ /* 0x000fea0003800000 */
.L_x_4135:
[----:B------:R-:W-:Y:S01]  /*7540*/  ISETP.NE.AND P4, PT, R34, RZ, PT ;  /* 0x000000ff2200720c */ /* 0x000fe20003f85270 */
[----:B------:R-:W-:-:S12]  /*7550*/  BSSY B2, `(.L_x_4139) ;  /* 0x000007f000027945 */ /* 0x000fd80003800000 */
[----:B------:R-:W-:Y:S05]  /*7560*/  @!P4 BRA `(.L_x_4140) ;  /* 0x0000000400f4c947 */ /* 0x000fea0003800000 */
[----:B--2---:R-:W-:Y:S01]  /*7570*/  SEL R52, R132, R149, !P1 ;  /* 0x0000009584347207 */ /* 0x004fe20004800000 */
[----:B------:R-:W-:Y:S01]  /*7580*/  BSSY B3, `(.L_x_4141) ;  /* 0x000006f000037945 */ /* 0x000fe20003800000 */
[----:B------:R-:W-:Y:S02]  /*7590*/  ISETP.GE.AND P4, PT, R0, R121, PT ;  /* 0x000000790000720c */ /* 0x000fe40003f86270 */
[----:B------:R-:W-:-:S04]  /*75a0*/  SHF.R.S32.HI R53, RZ, 0x1f, R52 ;  /* 0x0000001fff357819 */ /* 0x000fc80000011434 */
[----:B------:R-:W-:-:S04]  /*75b0*/  LEA.HI R53, R53, R52, RZ, 0x4 ;  /* 0x0000003435357211 */ /* 0x000fc800078f20ff */
[----:B------:R-:W-:-:S04]  /*75c0*/  LEA.HI.SX32 R92, R53, R26, 0x1c ;  /* 0x0000001a355c7211 */ /* 0x000fc800078fe2ff */
[----:B------:R-:W-:-:S04]  /*75d0*/  SHF.R.S32.HI R53, RZ, 0x1f, R92 ;  /* 0x0000001fff357819 */ /* 0x000fc8000001145c */
[----:B------:R-:W-:Y:S02]  /*75e0*/  LEA.HI R53, R53, R92, RZ, 0x3 ;  /* 0x0000005c35357211 */ /* 0x000fe400078f18ff */
[----:B------:R-:W-:Y:S02]  /*75f0*/  SHF.L.U32 R92, R92, 0x3, RZ ;  /* 0x000000035c5c7819 */ /* 0x000fe400000006ff */
[----:B------:R-:W-:Y:S02]  /*7600*/  SHF.R.S32.HI R53, RZ, 0x3, R53 ;  /* 0x00000003ff357819 */ /* 0x000fe40000011435 */
[----:B------:R-:W-:-:S03]  /*7610*/  LOP3.LUT R52, R212, 0x38, R92, 0xf8, !PT ;  /* 0x00000038d4347812 */ /* 0x000fc600078ef85c */
[----:B------:R-:W-:Y:S01]  /*7620*/  IMAD R53, R53, 0x1c00, R214 ;  /* 0x00001c0035357824 */ /* 0x000fe200078e02d6 */
[----:B------:R-:W-:-:S05]  /*7630*/  LOP3.LUT R52, R52, R213, RZ, 0x3c, !PT ;  /* 0x000000d534347212 */ /* 0x000fca00078e3cff */
[----:B------:R-:W-:Y:S02]  /*7640*/  IMAD.IADD R53, R53, 0x1, R52 ;  /* 0x0000000135357824 */ /* 0x000fe400078e0234 */
[C---:B------:R-:W-:Y:S02]  /*7650*/  IMAD R52, R17.reuse, 0x5400, R145 ;  /* 0x0000540011347824 */ /* 0x040fe400078e0291 */
[----:B------:R-:W-:Y:S02]  /*7660*/  IMAD R64, R17, 0x5400, R53 ;  /* 0x0000540011407824 */ /* 0x000fe400078e0235 */
[--C-:B------:R-:W-:Y:S02]  /*7670*/  IMAD R52, R52, 0x2, R16.reuse ;  /* 0x0000000234347824 */ /* 0x100fe400078e0210 */
[----:B------:R-:W-:-:S04]  /*7680*/  IMAD R64, R64, 0x2, R16 ;  /* 0x0000000240407824 */ /* 0x000fc800078e0210 */
[----:B------:R-:W0:Y:S04]  /*7690*/  LDS.128 R52, [R52+0x21400] ;  /* 0x0214000034347984 */ /* 0x000e280000000c00 */
[----:B------:R-:W2:Y:S01]  /*76a0*/  LDS.128 R64, [R64+0x21400] ;  /* 0x0214000040407984 */ /* 0x000ea20000000c00 */
[----:B------:R-:W-:Y:S05]  /*76b0*/  @P4 BRA `(.L_x_4142) ;  /* 0x00000004006c4947 */ /* 0x000fea0003800000 */
[----:B--2---:R-:W-:Y:S01]  /*76c0*/  MOV R95, R65 ;  /* 0x00000041005f7202 */ /* 0x004fe20000000f00 */
[----:B0-----:R-:W-:Y:S01]  /*76d0*/  IMAD.MOV.U32 R65, RZ, RZ, R53 ;  /* 0x000000ffff417224 */ /* 0x001fe200078e0035 */
[----:B------:R-:W-:Y:S01]  /*76e0*/  SHF.R.U64 R48, R48, 0x10, R49 ;  /* 0x0000001030307819 */ /* 0x000fe20000001231 */
[----:B------:R-:W-:Y:S01]  /*76f0*/  HADD2.F32 R96, -RZ, R184.H0_H0 ;  /* 0x200000b8ff607230 */ /* 0x000fe20000004100 */
[----:B------:R-:W-:Y:S01]  /*7700*/  SHF.R.U64 R62, R62, 0x10, R63 ;  /* 0x000000103e3e7819 */ /* 0x000fe2000000123f */
[----:B------:R-:W-:Y:S01]  /*7710*/  HADD2.F32 R93, -RZ, R95.H0_H0 ;  /* 0x2000005fff5d7230 */ /* 0x000fe20000004100 */
[----:B------:R-:W-:Y:S01]  /*7720*/  SHF.R.U64 R50, R50, 0x10, R51 ;  /* 0x0000001032327819 */ /* 0x000fe20000001233 */
[--C-:B------:R-:W-:Y:S02]  /*7730*/  HADD2.F32 R94, -RZ, R65.reuse.H0_H0 ;  /* 0x20000041ff5e7230 */ /* 0x100fe40000004100 */
        /* <DEDUP_REMOVED lines=14> */
[----:B------:R-:W-:Y:S02]  /*7820*/  HADD2.F32 R50, -RZ, R50.H0_H0 ;  /* 0x20000032ff327230 */ /* 0x000fe40000004100 */
[-C--:B------:R-:W-:Y:S01]  /*7830*/  FMUL.FTZ R97, R53, R96.reuse ;  /* 0x0000006035617220 */ /* 0x080fe20000410000 */
[----:B------:R-:W-:-:S03]  /*7840*/  FMUL.FTZ R96, R65, R96 ;  /* 0x0000006041607220 */ /* 0x000fc60000410000 */
[-C--:B------:R-:W-:Y:S01]  /*7850*/  FFMA.FTZ R65, R65, R95.reuse, -R97 ;  /* 0x0000005f41417223 */ /* 0x080fe20000010861 */
[----:B------:R-:W-:Y:S01]  /*7860*/  FFMA.FTZ R53, R53, R95, R96 ;  /* 0x0000005f35357223 */ /* 0x000fe20000010060 */
[----:B------:R-:W-:Y:S01]  /*7870*/  SHF.R.U64 R95, R60, 0x10, R61 ;  /* 0x000000103c5f7819 */ /* 0x000fe2000000123d */
[----:B------:R-:W-:Y:S02]  /*7880*/  IMAD.MOV.U32 R60, RZ, RZ, R67 ;  /* 0x000000ffff3c7224 */ /* 0x000fe400078e0043 */
[----:B------:R-:W-:Y:S01]  /*7890*/  HADD2.F32 R97, -RZ, R181.H1_H1 ;  /* 0x300000b5ff617230 */ /* 0x000fe20000004100 */
[----:B------:R-:W-:Y:S01]  /*78a0*/  F2FP.F16.F32.PACK_AB R65, R65, R94 ;  /* 0x0000005e4141723e */ /* 0x000fe200000000ff */
[----:B------:R-:W-:Y:S01]  /*78b0*/  HADD2.F32 R61, -RZ, R55.H0_H0 ;  /* 0x20000037ff3d7230 */ /* 0x000fe20000004100 */
[----:B------:R-:W-:Y:S01]  /*78c0*/  F2FP.F16.F32.PACK_AB R93, R53, R93 ;  /* 0x0000005d355d723e */ /* 0x000fe200000000ff */
[----:B------:R-:W-:Y:S01]  /*78d0*/  HADD2.F32 R67, -RZ, R60.H0_H0 ;  /* 0x2000003cff437230 */ /* 0x000fe20000004100 */
[----:B------:R-:W-:Y:S01]  /*78e0*/  MOV R53, R65 ;  /* 0x0000004100357202 */ /* 0x000fe20000000f00 */
[----:B------:R-:W-:-:S02]  /*78f0*/  HADD2.F32 R96, -RZ, R181.H0_H0 ;  /* 0x200000b5ff607230 */ /* 0x000fc40000004100 */
[----:B------:R-:W-:Y:S02]  /*7900*/  HADD2.F32 R95, -RZ, R95.H0_H0 ;  /* 0x2000005fff5f7230 */ /* 0x000fe40000004100 */
[-C--:B------:R-:W-:Y:S01]  /*7910*/  FMUL.FTZ R98, R67, R97.reuse ;  /* 0x0000006143627220 */ /* 0x080fe20000410000 */
[C---:B------:R-:W-:Y:S01]  /*7920*/  FMUL.FTZ R97, R61.reuse, R97 ;  /* 0x000000613d617220 */ /* 0x040fe20000410000 */
[----:B------:R-:W-:Y:S02]  /*7930*/  IMAD.MOV.U32 R65, RZ, RZ, R93 ;  /* 0x000000ffff417224 */ /* 0x000fe400078e005d */
[-C--:B------:R-:W-:Y:S01]  /*7940*/  FFMA.FTZ R61, R61, R96.reuse, -R98 ;  /* 0x000000603d3d7223 */ /* 0x080fe20000010862 */
[----:B------:R-:W-:Y:S01]  /*7950*/  FFMA.FTZ R97, R67, R96, R97 ;  /* 0x0000006043617223 */ /* 0x000fe20000010061 */
[----:B------:R-:W-:Y:S01]  /*7960*/  SHF.R.U32.HI R96, RZ, 0x10, R63 ;  /* 0x00000010ff607819 */ /* 0x000fe2000001163f */
[----:B------:R-:W-:Y:S01]  /*7970*/  HADD2.F32 R67, -RZ, R60.H1_H1 ;  /* 0x3000003cff437230 */ /* 0x000fe20000004100 */
[----:B------:R-:W-:Y:S01]  /*7980*/  SHF.R.U32.HI R98, RZ, 0x10, R51 ;  /* 0x00000010ff627819 */ /* 0x000fe20000011633 */
[----:B------:R-:W-:-:S02]  /*7990*/  HADD2.F32 R63, -RZ, R54.H0_H0 ;  /* 0x20000036ff3f7230 */ /* 0x000fc40000004100 */
[----:B------:R-:W-:Y:S02]  /*79a0*/  HADD2.F32 R60, -RZ, R96.H0_H0 ;  /* 0x20000060ff3c7230 */ /* 0x000fe40000004100 */
[----:B------:R-:W-:Y:S02]  /*79b0*/  HADD2.F32 R96, -RZ, R55.H1_H1 ;  /* 0x30000037ff607230 */ /* 0x000fe40000004100 */
[----:B------:R-:W-:Y:S02]  /*79c0*/  HADD2.F32 R55, -RZ, R98.H0_H0 ;  /* 0x20000062ff377230 */ /* 0x000fe40000004100 */
[-C--:B------:R-:W-:Y:S01]  /*79d0*/  FMUL.FTZ R98, R67, R60.reuse ;  /* 0x0000003c43627220 */ /* 0x080fe20000410000 */
[----:B------:R-:W-:Y:S02]  /*79e0*/  HADD2.F32 R54, -RZ, R54.H1_H1 ;  /* 0x30000036ff367230 */ /* 0x000fe40000004100 */
[C---:B------:R-:W-:Y:S01]  /*79f0*/  FMUL.FTZ R99, R96.reuse, R60 ;  /* 0x0000003c60637220 */ /* 0x040fe20000410000 */
[----:B------:R-:W-:Y:S01]  /*7a00*/  FFMA.FTZ R60, R96, R55, -R98 ;  /* 0x00000037603c7223 */ /* 0x000fe20000010862 */
[----:B------:R-:W-:-:S02]  /*7a10*/  HADD2.F32 R98, -RZ, R52.H0_H0 ;  /* 0x20000034ff627230 */ /* 0x000fc40000004100 */
[----:B------:R-:W-:Y:S01]  /*7a20*/  FFMA.FTZ R55, R67, R55, R99 ;  /* 0x0000003743377223 */ /* 0x000fe20000010063 */
[--C-:B------:R-:W-:Y:S02]  /*7a30*/  HADD2.F32 R67, -RZ, R64.reuse.H0_H0 ;  /* 0x20000040ff437230 */ /* 0x100fe40000004100 */
[----:B------:R-:W-:Y:S01]  /*7a40*/  HADD2.F32 R64, -RZ, R64.H1_H1 ;  /* 0x30000040ff407230 */ /* 0x000fe20000004100 */
[----:B------:R-:W-:Y:S01]  /*7a50*/  F2FP.F16.F32.PACK_AB R60, R60, R61 ;  /* 0x0000003d3c3c723e */ /* 0x000fe200000000ff */
[----:B------:R-:W-:Y:S02]  /*7a60*/  HADD2.F32 R52, -RZ, R52.H1_H1 ;  /* 0x30000034ff347230 */ /* 0x000fe40000004100 */
[-C--:B------:R-:W-:Y:S01]  /*7a70*/  FMUL.FTZ R99, R67, R164.reuse ;  /* 0x000000a443637220 */ /* 0x080fe20000410000 */
[----:B------:R-:W-:Y:S02]  /*7a80*/  HADD2.F32 R96, -RZ, R180.H0_H0 ;  /* 0x200000b4ff607230 */ /* 0x000fe40000004100 */
[-C--:B------:R-:W-:Y:S01]  /*7a90*/  FMUL.FTZ R49, R64, R95.reuse ;  /* 0x0000005f40317220 */ /* 0x080fe20000410000 */
[----:B------:R-:W-:Y:S01]  /*7aa0*/  FMUL.FTZ R164, R98, R164 ;  /* 0x000000a462a47220 */ /* 0x000fe20000410000 */
[C---:B------:R-:W-:Y:S01]  /*7ab0*/  FMUL.FTZ R95, R52.reuse, R95 ;  /* 0x0000005f345f7220 */ /* 0x040fe20000410000 */
[----:B------:R-:W-:Y:S01]  /*7ac0*/  F2FP.F16.F32.PACK_AB R97, R55, R97 ;  /* 0x000000613761723e */ /* 0x000fe200000000ff */
[----:B------:R-:W-:Y:S01]  /*7ad0*/  FFMA.FTZ R49, R52, R48, -R49 ;  /* 0x0000003034317223 */ /* 0x000fe20000010831 */
[----:B------:R-:W-:Y:S01]  /*7ae0*/  FFMA.FTZ R164, R67, R96, R164 ;  /* 0x0000006043a47223 */ /* 0x000fe200000100a4 */
[----:B------:R-:W-:Y:S01]  /*7af0*/  FFMA.FTZ R95, R64, R48, R95 ;  /* 0x00000030405f7223 */ /* 0x000fe2000001005f */
[----:B------:R-:W-:-:S02]  /*7b00*/  HADD2.F32 R67, -RZ, R179.H1_H1 ;  /* 0x300000b3ff437230 */ /* 0x000fc40000004100 */
[----:B------:R-:W-:Y:S01]  /*7b10*/  FFMA.FTZ R99, R98, R96, -R99 ;  /* 0x0000006062637223 */ /* 0x000fe20000010863 */
[--C-:B------:R-:W-:Y:S01]  /*7b20*/  HADD2.F32 R48, -RZ, R66.reuse.H0_H0 ;  /* 0x20000042ff307230 */ /* 0x100fe20000004100 */
[----:B------:R-:W-:Y:S01]  /*7b30*/  MOV R55, R60 ;  /* 0x0000003c00377202 */ /* 0x000fe20000000f00 */
[----:B------:R-:W-:Y:S01]  /*7b40*/  HADD2.F32 R52, -RZ, R179.H0_H0 ;  /* 0x200000b3ff347230 */ /* 0x000fe20000004100 */
[----:B------:R-:W-:Y:S01]  /*7b50*/  F2FP.F16.F32.PACK_AB R95, R95, R164 ;  /* 0x000000a45f5f723e */ /* 0x000fe200000000ff */
[----:B------:R-:W-:Y:S02]  /*7b60*/  HADD2.F32 R66, -RZ, R66.H1_H1 ;  /* 0x30000042ff427230 */ /* 0x000fe40000004100 */
[CC--:B------:R-:W-:Y:S01]  /*7b70*/  FMUL.FTZ R64, R48.reuse, R67.reuse ;  /* 0x0000004330407220 */ /* 0x0c0fe20000410000 */
[----:B------:R-:W-:Y:S01]  /*7b80*/  FMUL.FTZ R67, R63, R67 ;  /* 0x000000433f437220 */ /* 0x000fe20000410000 */
[----:B------:R-:W-:Y:S02]  /*7b90*/  F2FP.F16.F32.PACK_AB R49, R49, R99 ;  /* 0x000000633131723e */ /* 0x000fe400000000ff */
[-C--:B------:R-:W-:Y:S01]  /*7ba0*/  FFMA.FTZ R64, R63, R52.reuse, -R64 ;  /* 0x000000343f407223 */ /* 0x080fe20000010840 */
[----:B------:R-:W-:Y:S01]  /*7bb0*/  FFMA.FTZ R67, R48, R52, R67 ;  /* 0x0000003430437223 */ /* 0x000fe20000010043 */
[-C--:B------:R-:W-:Y:S01]  /*7bc0*/  FMUL.FTZ R48, R66, R62.reuse ;  /* 0x0000003e42307220 */ /* 0x080fe20000410000 */
[----:B------:R-:W-:Y:S01]  /*7bd0*/  FMUL.FTZ R62, R54, R62 ;  /* 0x0000003e363e7220 */ /* 0x000fe20000410000 */
[----:B------:R-:W-:-:S02]  /*7be0*/  IMAD.MOV.U32 R52, RZ, RZ, R49 ;  /* 0x000000ffff347224 */ /* 0x000fc400078e0031 */
[-C--:B------:R-:W-:Y:S01]  /*7bf0*/  FFMA.FTZ R48, R54, R50.reuse, -R48 ;  /* 0x0000003236307223 */ /* 0x080fe20000010830 */
[----:B------:R-:W-:-:S04]  /*7c00*/  FFMA.FTZ R62, R66, R50, R62 ;  /* 0x00000032423e7223 */ /* 0x000fc8000001003e */
[----:B------:R-:W-:Y:S01]  /*7c10*/  F2FP.F16.F32.PACK_AB R48, R48, R64 ;  /* 0x000000403030723e */ /* 0x000fe200000000ff */
[----:B------:R-:W-:Y:S01]  /*7c20*/  IMAD.MOV.U32 R64, RZ, RZ, R95 ;  /* 0x000000ffff407224 */ /* 0x000fe200078e005f */
[----:B------:R-:W-:-:S03]  /*7c30*/  F2FP.F16.F32.PACK_AB R67, R62, R67 ;  /* 0x000000433e43723e */ /* 0x000fc600000000ff */
[----:B------:R-:W-:Y:S02]  /*7c40*/  IMAD.MOV.U32 R54, RZ, RZ, R48 ;  /* 0x000000ffff367224 */ /* 0x000fe400078e0030 */
[----:B------:R-:W-:Y:S02]  /*7c50*/  IMAD.MOV.U32 R66, RZ, RZ, R67 ;  /* 0x000000ffff427224 */ /* 0x000fe400078e0043 */
[----:B------:R-:W-:-:S07]  /*7c60*/  IMAD.MOV.U32 R67, RZ, RZ, R97 ;  /* 0x000000ffff437224 */ /* 0x000fce00078e0061 */
.L_x_4142:
[----:B------:R-:W-:Y:S05]  /*7c70*/  BSYNC B3 ;  /* 0x0000000000037941 */ /* 0x000fea0003800000 */
.L_x_4141:
[----:B------:R-:W-:-:S04]  /*7c80*/  IADD3 R49, P4, P5, R118, R130, R27 ;  /* 0x0000008276317210 */ /* 0x000fc80007d9e01b */
[----:B------:R-:W-:Y:S02]  /*7c90*/  IADD3.X R50, R7, R156, R32, P4, P5 ;  /* 0x0000009c07327210 */ /* 0x000fe400027ea420 */
[----:B------:R-:W-:-:S13]  /*7ca0*/  ISETP.GE.AND P4, PT, R92, R147, PT ;  /* 0x000000935c00720c */ /* 0x000fda0003f86270 */
[--C-:B------:R-:W-:Y:S02]  /*7cb0*/  @!P4 SHF.R.S32.HI R51, RZ, 0x1f, R92.reuse ;  /* 0x0000001fff33c819 */ /* 0x100fe4000001145c */
[----:B------:R-:W-:-:S04]  /*7cc0*/  @!P4 IADD3 R92, P5, P6, R118, R130, R92 ;  /* 0x00000082765cc210 */ /* 0x000fc80007ebe05c */
[----:B------:R-:W-:Y:S02]  /*7cd0*/  @!P4 IADD3.X R51, R7, R156, R51, P5, P6 ;  /* 0x0000009c0733c210 */ /* 0x000fe40002fec433 */
[----:B------:R-:W-:-:S04]  /*7ce0*/  LEA R48, P5, R49, R124, 0x1 ;  /* 0x0000007c31307211 */ /* 0x000fc800078a08ff */
[----:B------:R-:W-:Y:S02]  /*7cf0*/  LEA.HI.X R49, R49, R125, R50, 0x1, P5 ;  /* 0x0000007d31317211 */ /* 0x000fe400028f0c32 */
[----:B------:R-:W-:-:S03]  /*7d00*/  @!P4 LEA R50, P5, R92, R124, 0x1 ;  /* 0x0000007c5c32c211 */ /* 0x000fc600078a08ff */
[----:B0-----:R0:W-:Y:S01]  /*7d10*/  STG.E.128 desc[UR60][R48.64], R52 ;  /* 0x0000003430007986 */ /* 0x0011e2000c101d3c */
[----:B------:R-:W-:-:S05]  /*7d20*/  @!P4 LEA.HI.X R51, R92, R125, R51, 0x1, P5 ;  /* 0x0000007d5c33c211 */ /* 0x000fca00028f0c33 */
[----:B--2---:R0:W-:Y:S04]  /*7d30*/  @!P4 STG.E.128 desc[UR60][R50.64], R64 ;  /* 0x000000403200c986 */ /* 0x0041e8000c101d3c */
.L_x_4140:
[----:B------:R-:W-:Y:S05]  /*7d40*/  BSYNC B2 ;  /* 0x0000000000027941 */ /* 0x000fea0003800000 */
.L_x_4139:
[----:B------:R-:W-:-:S13]  /*7d50*/  ISETP.NE.AND P4, PT, R35, RZ, PT ;  /* 0x000000ff2300720c */ /* 0x000fda0003f85270 */
[----:B------:R-:W-:Y:S05]  /*7d60*/  @!P4 BRA `(.L_x_4134) ;  /* 0x0000000400f0c947 */ /* 0x000fea0003800000 */
[----:B0-----:R-:W3:Y:S01]  /*7d70*/  LDL R48, [R1+0x8] ;  /* 0x0000080001307983 */ /* 0x001ee20000100800 */
[----:B------:R-:W-:Y:S01]  /*7d80*/  IADD3 R60, P4, P5, R118, R130, R29 ;  /* 0x00000082763c7210 */ /* 0x000fe20007d9e01d */
[----:B------:R-:W-:Y:S03]  /*7d90*/  BSSY B2, `(.L_x_4143) ;  /* 0x000006f000027945 */ /* 0x000fe60003800000 */
[----:B------:R-:W-:Y:S02]  /*7da0*/  IADD3.X R61, R7, R156, R33, P4, P5 ;  /* 0x0000009c073d7210 */ /* 0x000fe400027ea421 */
[----:B------:R-:W-:Y:S02]  /*7db0*/  ISETP.GE.AND P4, PT, R3, R121, PT ;  /* 0x000000790300720c */ /* 0x000fe40003f86270 */
[----:B---3--:R-:W-:-:S04]  /*7dc0*/  LOP3.LUT P6, RZ, R48, 0x1, RZ, 0xc0, !PT ;  /* 0x0000000130ff7812 */ /* 0x008fc800078cc0ff */
[----:B------:R-:W-:-:S04]  /*7dd0*/  SEL R48, R132, R149, !P6 ;  /* 0x0000009584307207 */ /* 0x000fc80007000000 */
        /* <DEDUP_REMOVED lines=9> */
[----:B------:R-:W-:-:S04]  /*7e70*/  LOP3.LUT R48, R48, R213, RZ, 0x3c, !PT ;  /* 0x000000d530307212 */ /* 0x000fc800078e3cff */
[----:B------:R-:W-:Y:S01]  /*7e80*/  IADD3 R49, R49, R48, RZ ;  /* 0x0000003031317210 */ /* 0x000fe20007ffe0ff */
[----:B------:R-:W-:-:S04]  /*7e90*/  IMAD R48, R17, 0x5400, R143 ;  /* 0x0000540011307824 */ /* 0x000fc800078e028f */
[----:B--2---:R-:W-:Y:S02]  /*7ea0*/  IMAD R52, R17, 0x5400, R49 ;  /* 0x0000540011347824 */ /* 0x004fe400078e0231 */
[--C-:B------:R-:W-:Y:S02]  /*7eb0*/  IMAD R48, R48, 0x2, R16.reuse ;  /* 0x0000000230307824 */ /* 0x100fe400078e0210 */
[----:B------:R-:W-:-:S04]  /*7ec0*/  IMAD R52, R52, 0x2, R16 ;  /* 0x0000000234347824 */ /* 0x000fc800078e0210 */
[----:B------:R-:W0:Y:S04]  /*7ed0*/  LDS.128 R48, [R48+0x21400] ;  /* 0x0214000030307984 */ /* 0x000e280000000c00 */
[----:B------:R-:W2:Y:S01]  /*7ee0*/  LDS.128 R52, [R52+0x21400] ;  /* 0x0214000034347984 */ /* 0x000ea20000000c00 */
[----:B------:R-:W-:Y:S05]  /*7ef0*/  @P4 BRA `(.L_x_4144) ;  /* 0x0000000400604947 */ /* 0x000fea0003800000 */
[--C-:B------:R-:W-:Y:S01]  /*7f00*/  SHF.R.U64 R44, R44, 0x10, R45.reuse ;  /* 0x000000102c2c7819 */ /* 0x100fe2000000122d */
[----:B--2---:R-:W-:Y:S01]  /*7f10*/  HADD2.F32 R64, -RZ, R53.H0_H0 ;  /* 0x20000035ff407230 */ /* 0x004fe20000004100 */
[----:B------:R-:W-:Y:S01]  /*7f20*/  SHF.R.U32.HI R63, RZ, 0x10, R45 ;  /* 0x00000010ff3f7819 */ /* 0x000fe2000001162d */
[----:B0-----:R-:W-:Y:S01]  /*7f30*/  HADD2.F32 R65, -RZ, R49.H0_H0 ;  /* 0x20000031ff417230 */ /* 0x001fe20000004100 */
[--C-:B------:R-:W-:Y:S01]  /*7f40*/  SHF.R.U64 R45, R56, 0x10, R57.reuse ;  /* 0x00000010382d7819 */ /* 0x100fe20000001239 */
[----:B------:R-:W-:Y:S01]  /*7f50*/  HADD2.F32 R66, -RZ, R176.H1_H1 ;  /* 0x300000b0ff427230 */ /* 0x000fe20000004100 */
[----:B------:R-:W-:Y:S01]  /*7f60*/  SHF.R.U32.HI R56, RZ, 0x10, R57 ;  /* 0x00000010ff387819 */ /* 0x000fe20000011639 */
[----:B------:R-:W-:Y:S01]  /*7f70*/  HADD2.F32 R53, -RZ, R53.H1_H1 ;  /* 0x30000035ff357230 */ /* 0x000fe20000004100 */
[--C-:B------:R-:W-:Y:S01]  /*7f80*/  SHF.R.U64 R46, R46, 0x10, R47.reuse ;  /* 0x000000102e2e7819 */ /* 0x100fe2000000122f */
[----:B------:R-:W-:Y:S01]  /*7f90*/  HADD2.F32 R49, -RZ, R49.H1_H1 ;  /* 0x30000031ff317230 */ /* 0x000fe20000004100 */
[----:B------:R-:W-:Y:S01]  /*7fa0*/  SHF.R.U32.HI R57, RZ, 0x10, R47 ;  /* 0x00000010ff397819 */ /* 0x000fe2000001162f */
[----:B------:R-:W-:Y:S01]  /*7fb0*/  HADD2.F32 R56, -RZ, R56.H0_H0 ;  /* 0x20000038ff387230 */ /* 0x000fe20000004100 */
[--C-:B------:R-:W-:Y:S01]  /*7fc0*/  SHF.R.U64 R47, R58, 0x10, R59.reuse ;  /* 0x000000103a2f7819 */ /* 0x100fe2000000123b */
[----:B------:R-:W-:Y:S01]  /*7fd0*/  HADD2.F32 R63, -RZ, R63.H0_H0 ;  /* 0x2000003fff3f7230 */ /* 0x000fe20000004100 */
[----:B------:R-:W-:Y:S01]  /*7fe0*/  SHF.R.U32.HI R58, RZ, 0x10, R59 ;  /* 0x00000010ff3a7819 */ /* 0x000fe2000001163b */
[----:B------:R-:W-:-:S02]  /*7ff0*/  HADD2.F32 R59, -RZ, R178.H1_H1 ;  /* 0x300000b2ff3b7230 */ /* 0x000fc40000004100 */
[----:B------:R-:W-:Y:S02]  /*8000*/  HADD2.F32 R178, -RZ, R178.H0_H0 ;  /* 0x200000b2ffb27230 */ /* 0x000fe40000004100 */
[----:B------:R-:W-:Y:S02]  /*8010*/  HADD2.F32 R58, -RZ, R58.H0_H0 ;  /* 0x2000003aff3a7230 */ /* 0x000fe40000004100 */
[CC--:B------:R-:W-:Y:S01]  /*8020*/  FMUL.FTZ R67, R64.reuse, R59.reuse ;  /* 0x0000003b40437220 */ /* 0x0c0fe20000410000 */
[C---:B------:R-:W-:Y:S01]  /*8030*/  FMUL.FTZ R59, R65.reuse, R59 ;  /* 0x0000003b413b7220 */ /* 0x040fe20000410000 */
[----:B------:R-:W-:Y:S02]  /*8040*/  HADD2.F32 R45, -RZ, R45.H0_H0 ;  /* 0x2000002dff2d7230 */ /* 0x000fe40000004100 */
[-C--:B------:R-:W-:Y:S01]  /*8050*/  FFMA.FTZ R67, R65, R66.reuse, -R67 ;  /* 0x0000004241437223 */ /* 0x080fe20000010843 */
[----:B------:R-:W-:Y:S01]  /*8060*/  FFMA.FTZ R59, R64, R66, R59 ;  /* 0x00000042403b7223 */ /* 0x000fe2000001003b */
[-C--:B------:R-:W-:Y:S01]  /*8070*/  FMUL.FTZ R64, R53, R56.reuse ;  /* 0x0000003835407220 */ /* 0x080fe20000410000 */
[----:B------:R-:W-:Y:S01]  /*8080*/  FMUL.FTZ R56, R49, R56 ;  /* 0x0000003831387220 */ /* 0x000fe20000410000 */
[----:B------:R-:W-:-:S02]  /*8090*/  HADD2.F32 R65, -RZ, R177.H1_H1 ;  /* 0x300000b1ff417230 */ /* 0x000fc40000004100 */
[-C--:B------:R-:W-:Y:S01]  /*80a0*/  FFMA.FTZ R64, R49, R63.reuse, -R64 ;  /* 0x0000003f31407223 */ /* 0x080fe20000010840 */
[----:B------:R-:W-:Y:S02]  /*80b0*/  HADD2.F32 R49, -RZ, R55.H0_H0 ;  /* 0x20000037ff317230 */ /* 0x000fe40000004100 */
[----:B------:R-:W-:Y:S01]  /*80c0*/  FFMA.FTZ R56, R53, R63, R56 ;  /* 0x0000003f35387223 */ /* 0x000fe20000010038 */
[----:B------:R-:W-:Y:S02]  /*80d0*/  HADD2.F32 R53, -RZ, R175.H1_H1 ;  /* 0x300000afff357230 */ /* 0x000fe40000004100 */
[----:B------:R-:W-:Y:S01]  /*80e0*/  HADD2.F32 R63, -RZ, R51.H0_H0 ;  /* 0x20000033ff3f7230 */ /* 0x000fe20000004100 */
[----:B------:R-:W-:Y:S01]  /*80f0*/  F2FP.F16.F32.PACK_AB R64, R64, R67 ;  /* 0x000000434040723e */ /* 0x000fe200000000ff */
[----:B------:R-:W-:Y:S02]  /*8100*/  HADD2.F32 R66, -RZ, R55.H1_H1 ;  /* 0x30000037ff427230 */ /* 0x000fe40000004100 */
[----:B------:R-:W-:Y:S01]  /*8110*/  FMUL.FTZ R55, R49, R65 ;  /* 0x0000004131377220 */ /* 0x000fe20000410000 */
[----:B------:R-:W-:-:S02]  /*8120*/  HADD2.F32 R51, -RZ, R51.H1_H1 ;  /* 0x30000033ff337230 */ /* 0x000fc40000004100 */
[C---:B------:R-:W-:Y:S01]  /*8130*/  FMUL.FTZ R65, R63.reuse, R65 ;  /* 0x000000413f417220 */ /* 0x040fe20000410000 */
[----:B------:R-:W-:Y:S02]  /*8140*/  HADD2.F32 R176, -RZ, R176.H0_H0 ;  /* 0x200000b0ffb07230 */ /* 0x000fe40000004100 */
[-C--:B------:R-:W-:Y:S01]  /*8150*/  FFMA.FTZ R55, R63, R53.reuse, -R55 ;  /* 0x000000353f377223 */ /* 0x080fe20000010837 */
[----:B------:R-:W-:Y:S02]  /*8160*/  HADD2.F32 R63, -RZ, R57.H0_H0 ;  /* 0x20000039ff3f7230 */ /* 0x000fe40000004100 */
[-C--:B------:R-:W-:Y:S01]  /*8170*/  FMUL.FTZ R57, R66, R58.reuse ;  /* 0x0000003a42397220 */ /* 0x080fe20000410000 */
[----:B------:R-:W-:Y:S01]  /*8180*/  FMUL.FTZ R58, R51, R58 ;  /* 0x0000003a333a7220 */ /* 0x000fe20000410000 */
[----:B------:R-:W-:Y:S01]  /*8190*/  FFMA.FTZ R65, R49, R53, R65 ;  /* 0x0000003531417223 */ /* 0x000fe20000010041 */
[----:B------:R-:W-:Y:S02]  /*81a0*/  HADD2.F32 R49, -RZ, R48.H0_H0 ;  /* 0x20000030ff317230 */ /* 0x000fe40000004100 */
[----:B------:R-:W-:Y:S01]  /*81b0*/  FFMA.FTZ R57, R51, R63, -R57 ;  /* 0x0000003f33397223 */ /* 0x000fe20000010839 */
[----:B------:R-:W-:-:S02]  /*81c0*/  HADD2.F32 R51, -RZ, R52.H0_H0 ;  /* 0x20000034ff337230 */ /* 0x000fc40000004100 */
[----:B------:R-:W-:Y:S01]  /*81d0*/  FFMA.FTZ R58, R66, R63, R58 ;  /* 0x0000003f423a7223 */ /* 0x000fe2000001003a */
[----:B------:R-:W-:Y:S01]  /*81e0*/  HADD2.F32 R52, -RZ, R52.H1_H1 ;  /* 0x30000034ff347230 */ /* 0x000fe20000004100 */
[----:B------:R-:W-:Y:S01]  /*81f0*/  F2FP.F16.F32.PACK_AB R56, R56, R59 ;  /* 0x0000003b3838723e */ /* 0x000fe200000000ff */
[----:B------:R-:W-:Y:S02]  /*8200*/  HADD2.F32 R53, -RZ, R44.H0_H0 ;  /* 0x2000002cff357230 */ /* 0x000fe40000004100 */
[-C--:B------:R-:W-:Y:S01]  /*8210*/  FMUL.FTZ R44, R51, R178.reuse ;  /* 0x000000b2332c7220 */ /* 0x080fe20000410000 */
[----:B------:R-:W-:Y:S02]  /*8220*/  HADD2.F32 R48, -RZ, R48.H1_H1 ;  /* 0x30000030ff307230 */ /* 0x000fe40000004100 */
[----:B------:R-:W-:Y:S01]  /*8230*/  FMUL.FTZ R63, R52, R45 ;  /* 0x0000002d343f7220 */ /* 0x000fe20000410000 */
[C---:B------:R-:W-:Y:S01]  /*8240*/  FMUL.FTZ R178, R49.reuse, R178 ;  /* 0x000000b231b27220 */ /* 0x040fe20000410000 */
[----:B------:R-:W-:Y:S01]  /*8250*/  FFMA.FTZ R44, R49, R176, -R44 ;  /* 0x000000b0312c7223 */ /* 0x000fe2000001082c */
[----:B------:R-:W-:-:S02]  /*8260*/  HADD2.F32 R49, -RZ, R54.H0_H0 ;  /* 0x20000036ff317230 */ /* 0x000fc40000004100 */
[C---:B------:R-:W-:Y:S01]  /*8270*/  FMUL.FTZ R45, R48.reuse, R45 ;  /* 0x0000002d302d7220 */ /* 0x040fe20000410000 */
[-C--:B------:R-:W-:Y:S01]  /*8280*/  FFMA.FTZ R63, R48, R53.reuse, -R63 ;  /* 0x00000035303f7223 */ /* 0x080fe2000001083f */
[----:B------:R-:W-:Y:S02]  /*8290*/  HADD2.F32 R177, -RZ, R177.H0_H0 ;  /* 0x200000b1ffb17230 */ /* 0x000fe40000004100 */
[----:B------:R-:W-:Y:S01]  /*82a0*/  FFMA.FTZ R178, R51, R176, R178 ;  /* 0x000000b033b27223 */ /* 0x000fe200000100b2 */
[----:B------:R-:W-:Y:S02]  /*82b0*/  HADD2.F32 R47, -RZ, R47.H0_H0 ;  /* 0x2000002fff2f7230 */ /* 0x000fe40000004100 */
[----:B------:R-:W-:Y:S01]  /*82c0*/  FFMA.FTZ R45, R52, R53, R45 ;  /* 0x00000035342d7223 */ /* 0x000fe2000001002d */
[----:B------:R-:W-:Y:S01]  /*82d0*/  HADD2.F32 R48, -RZ, R50.H0_H0 ;  /* 0x20000032ff307230 */ /* 0x000fe20000004100 */
[----:B------:R-:W-:Y:S01]  /*82e0*/  F2FP.F16.F32.PACK_AB R55, R57, R55 ;  /* 0x000000373937723e */ /* 0x000fe200000000ff */
[----:B------:R-:W-:Y:S01]  /*82f0*/  HADD2.F32 R54, -RZ, R54.H1_H1 ;  /* 0x30000036ff367230 */ /* 0x000fe20000004100 */
[----:B------:R-:W-:Y:S01]  /*8300*/  F2FP.F16.F32.PACK_AB R58, R58, R65 ;  /* 0x000000413a3a723e */ /* 0x000fe200000000ff */
[----:B------:R-:W-:Y:S01]  /*8310*/  HADD2.F32 R50, -RZ, R50.H1_H1 ;  /* 0x30000032ff327230 */ /* 0x000fe20000004100 */
[----:B------:R-:W-:Y:S01]  /*8320*/  F2FP.F16.F32.PACK_AB R44, R63, R44 ;  /* 0x0000002c3f2c723e */ /* 0x000fe200000000ff */
[----:B------:R-:W-:-:S02]  /*8330*/  HADD2.F32 R51, -RZ, R46.H0_H0 ;  /* 0x2000002eff337230 */ /* 0x000fc40000004100 */
[----:B------:R-:W-:Y:S01]  /*8340*/  FMUL.FTZ R46, R49, R177 ;  /* 0x000000b1312e7220 */ /* 0x000fe20000410000 */
[----:B------:R-:W-:Y:S02]  /*8350*/  HADD2.F32 R175, -RZ, R175.H0_H0 ;  /* 0x200000afffaf7230 */ /* 0x000fe40000004100 */
[----:B------:R-:W-:Y:S01]  /*8360*/  FMUL.FTZ R52, R54, R47 ;  /* 0x0000002f36347220 */ /* 0x000fe20000410000 */
[----:B------:R-:W-:Y:S01]  /*8370*/  FMUL.FTZ R177, R48, R177 ;  /* 0x000000b130b17220 */ /* 0x000fe20000410000 */
[----:B------:R-:W-:Y:S01]  /*8380*/  FMUL.FTZ R47, R50, R47 ;  /* 0x0000002f322f7220 */ /* 0x000fe20000410000 */
[----:B------:R-:W-:Y:S01]  /*8390*/  F2FP.F16.F32.PACK_AB R45, R45, R178 ;  /* 0x000000b22d2d723e */ /* 0x000fe200000000ff */
[-C--:B------:R-:W-:Y:S01]  /*83a0*/  FFMA.FTZ R46, R48, R175.reuse, -R46 ;  /* 0x000000af302e7223 */ /* 0x080fe2000001082e */
[----:B------:R-:W-:Y:S01]  /*83b0*/  FFMA.FTZ R177, R49, R175, R177 ;  /* 0x000000af31b17223 */ /* 0x000fe200000100b1 */
[-C--:B------:R-:W-:Y:S01]  /*83c0*/  FFMA.FTZ R52, R50, R51.reuse, -R52 ;  /* 0x0000003332347223 */ /* 0x080fe20000010834 */
[----:B------:R-:W-:Y:S01]  /*83d0*/  FFMA.FTZ R47, R54, R51, R47 ;  /* 0x00000033362f7223 */ /* 0x000fe2000001002f */
[----:B------:R-:W-:Y:S01]  /*83e0*/  MOV R51, R55 ;  /* 0x0000003700337202 */ /* 0x000fe20000000f00 */
[----:B------:R-:W-:Y:S01]  /*83f0*/  IMAD.MOV.U32 R48, RZ, RZ, R44 ;  /* 0x000000ffff307224 */ /* 0x000fe200078e002c */
[----:B------:R-:W-:Y:S01]  /*8400*/  MOV R49, R64 ;  /* 0x0000004000317202 */ /* 0x000fe20000000f00 */
[----:B------:R-:W-:Y:S01]  /*8410*/  IMAD.MOV.U32 R53, RZ, RZ, R56 ;  /* 0x000000ffff357224 */ /* 0x000fe200078e0038 */
[----:B------:R-:W-:Y:S01]  /*8420*/  F2FP.F16.F32.PACK_AB R46, R52, R46 ;  /* 0x0000002e342e723e */ /* 0x000fe200000000ff */
[----:B------:R-:W-:Y:S01]  /*8430*/  IMAD.MOV.U32 R52, RZ, RZ, R45 ;  /* 0x000000ffff347224 */ /* 0x000fe200078e002d */
[----:B------:R-:W-:Y:S01]  /*8440*/  F2FP.F16.F32.PACK_AB R47, R47, R177 ;  /* 0x000000b12f2f723e */ /* 0x000fe200000000ff */
[----:B------:R-:W-:-:S02]  /*8450*/  IMAD.MOV.U32 R55, RZ, RZ, R58 ;  /* 0x000000ffff377224 */ /* 0x000fc400078e003a */
[----:B------:R-:W-:Y:S02]  /*8460*/  IMAD.MOV.U32 R50, RZ, RZ, R46 ;  /* 0x000000ffff327224 */ /* 0x000fe400078e002e */
[----:B------:R-:W-:-:S07]  /*8470*/  IMAD.MOV.U32 R54, RZ, RZ, R47 ;  /* 0x000000ffff367224 */ /* 0x000fce00078e002f */
.L_x_4144:
[----:B------:R-:W-:Y:S05]  /*8480*/  BSYNC B2 ;  /* 0x0000000000027941 */ /* 0x000fea0003800000 */
.L_x_4143:
        /* <DEDUP_REMOVED lines=10> */
.L_x_4134:
[----:B------:R-:W-:Y:S05]  /*8530*/  BSYNC B1 ;  /* 0x0000000000017941 */ /* 0x000fea0003800000 */
.L_x_4133:
[-C--:B--23--:R-:W-:Y:S02]  /*8540*/  IMAD R44, R151, R128.reuse, RZ ;  /* 0x00000080972c7224 */ /* 0x08cfe400078e02ff */
[----:B------:R-:W-:-:S04]  /*8550*/  IMAD.WIDE.U32 R126, R229, R128, R126 ;  /* 0x00000080e57e7225 */ /* 0x000fc800078e007e */
[----:B------:R-:W-:Y:S01]  /*8560*/  IMAD R129, R229, R129, R44 ;  /* 0x00000081e5817224 */ /* 0x000fe200078e022c */
[----:B------:R-:W-:Y:S06]  /*8570*/  @P3 BRA `(.L_x_4103) ;  /* 0x0000001800b83947 */ /* 0x000fec0003800000 */
[----:B------:R-:W-:Y:S01]  /*8580*/  ISETP.NE.AND P3, PT, R30, RZ, PT ;  /* 0x000000ff1e00720c */ /* 0x000fe20003f65270 */
[----:B------:R-:W-:Y:S01]  /*8590*/  BSSY B1, `(.L_x_4145) ;  /* 0x000007a000017945 */ /* 0x000fe20003800000 */
[----:B------:R-:W-:-:S11]  /*85a0*/  IMAD.IADD R56, R127, 0x1, R129 ;  /* 0x000000017f387824 */ /* 0x000fd600078e0281 */
[----:B------:R-:W-:Y:S05]  /*85b0*/  @!P3 BRA `(.L_x_4146) ;  /* 0x0000000400dcb947 */ /* 0x000fea0003800000 */
[----:B------:R-:W-:Y:S01]  /*85c0*/  SEL R44, R132, R149, !P0 ;  /* 0x00000095842c7207 */ /* 0x000fe20004000000 */
[----:B------:R-:W-:Y:S01]  /*85d0*/  BSSY B2, `(.L_x_4147) ;  /* 0x0000073000027945 */ /* 0x000fe20003800000 */
[----:B------:R-:W-:Y:S02]  /*85e0*/  IADD3 R47, P3, P4, R118, R126, R25 ;  /* 0x0000007e762f7210 */ /* 0x000fe40007c7e019 */
[----:B------:R-:W-:Y:S02]  /*85f0*/  SHF.R.S32.HI R45, RZ, 0x1f, R44 ;  /* 0x0000001fff2d7819 */ /* 0x000fe4000001142c */
[----:B0-----:R-:W-:Y:S02]  /*8600*/  IADD3.X R48, R7, R56, R31, P3, P4 ;  /* 0x0000003807307210 */ /* 0x001fe40001fe841f */
[----:B------:R-:W-:Y:S02]  /*8610*/  LEA.HI R44, R45, R44, RZ, 0x4 ;  /* 0x0000002c2d2c7211 */ /* 0x000fe400078f20ff */
[----:B------:R-:W-:-:S02]  /*8620*/  SHF.R.U32.HI R50, RZ, 0x3, R206 ;  /* 0x00000003ff327819 */ /* 0x000fc400000116ce */
[----:B------:R-:W-:-:S04]  /*8630*/  LEA.HI.SX32 R49, R44, R101, 0x1c ;  /* 0x000000652c317211 */ /* 0x000fc800078fe2ff */
[----:B------:R-:W-:-:S04]  /*8640*/  SHF.L.U32 R45, R49, 0x3, RZ ;  /* 0x00000003312d7819 */ /* 0x000fc800000006ff */
[----:B------:R-:W-:-:S13]  /*8650*/  ISETP.GE.AND P3, PT, R45, R147, PT ;  /* 0x000000932d00720c */ /* 0x000fda0003f66270 */
[--C-:B------:R-:W-:Y:S02]  /*8660*/  @!P3 SHF.R.S32.HI R46, RZ, 0x1f, R45.reuse ;  /* 0x0000001fff2eb819 */ /* 0x100fe4000001142d */
[--C-:B------:R-:W-:Y:S02]  /*8670*/  @!P3 IADD3 R44, P4, P5, R118, R126, R45.reuse ;  /* 0x0000007e762cb210 */ /* 0x100fe40007d9e02d */
[----:B------:R-:W-:Y:S02]  /*8680*/  LOP3.LUT R45, R206, 0x38, R45, 0xf8, !PT ;  /* 0x00000038ce2d7812 */ /* 0x000fe400078ef82d */
[----:B------:R-:W-:Y:S02]  /*8690*/  @!P3 IADD3.X R46, R7, R56, R46, P4, P5 ;  /* 0x00000038072eb210 */ /* 0x000fe400027ea42e */
[----:B------:R-:W-:Y:S02]  /*86a0*/  LEA R52, P4, R47, R124, 0x1 ;  /* 0x0000007c2f347211 */ /* 0x000fe400078808ff */
[----:B------:R-:W-:-:S02]  /*86b0*/  LOP3.LUT R45, R45, R50, RZ, 0x3c, !PT ;  /* 0x000000322d2d7212 */ /* 0x000fc400078e3cff */
[----:B------:R-:W-:Y:S02]  /*86c0*/  LEA.HI.X R53, R47, R125, R48, 0x1, P4 ;  /* 0x0000007d2f357211 */ /* 0x000fe400020f0c30 */
[----:B------:R-:W-:-:S04]  /*86d0*/  @!P3 LEA R54, P4, R44, R124, 0x1 ;  /* 0x0000007c2c36b211 */ /* 0x000fc800078808ff */
[----:B------:R-:W-:Y:S02]  /*86e0*/  @!P3 LEA.HI.X R55, R44, R125, R46, 0x1, P4 ;  /* 0x0000007d2c37b211 */ /* 0x000fe400020f0c2e */
[----:B------:R-:W-:Y:S02]  /*86f0*/  SHF.R.S32.HI R44, RZ, 0x1f, R49 ;  /* 0x0000001fff2c7819 */ /* 0x000fe40000011431 */
[----:B------:R-:W-:Y:S02]  /*8700*/  ISETP.GE.AND P4, PT, R18, R121, PT ;  /* 0x000000791200720c */ /* 0x000fe40003f86270 */
[----:B------:R-:W-:-:S04]  /*8710*/  LEA.HI R44, R44, R49, RZ, 0x3 ;  /* 0x000000312c2c7211 */ /* 0x000fc800078f18ff */
[----:B------:R-:W-:-:S05]  /*8720*/  SHF.R.S32.HI R47, RZ, 0x3, R44 ;  /* 0x00000003ff2f7819 */ /* 0x000fca000001142c */
[----:B------:R-:W-:-:S04]  /*8730*/  IMAD R44, R47, 0x1c00, R216 ;  /* 0x00001c002f2c7824 */ /* 0x000fc800078e02d8 */
        /* <DEDUP_REMOVED lines=8> */
[--C-:B------:R-:W-:Y:S01]  /*87c0*/  SHF.R.U64 R58, R88, 0x10, R89.reuse ;  /* 0x00000010583a7819 */ /* 0x100fe20000001259 */
[--C-:B--2---:R-:W-:Y:S01]  /*87d0*/  HADD2.F32 R63, -RZ, R49.reuse.H0_H0 ;  /* 0x20000031ff3f7230 */ /* 0x104fe20000004100 */
[----:B------:R-:W-:Y:S01]  /*87e0*/  SHF.R.U32.HI R88, RZ, 0x10, R89 ;  /* 0x00000010ff587819 */ /* 0x000fe20000011659 */
[----:B------:R-:W-:Y:S01]  /*87f0*/  HADD2.F32 R64, -RZ, R49.H1_H1 ;  /* 0x30000031ff407230 */ /* 0x000fe20000004100 */
[--C-:B------:R-:W-:Y:S01]  /*8800*/  SHF.R.U64 R57, R76, 0x10, R77.reuse ;  /* 0x000000104c397819 */ /* 0x100fe2000000124d */
[----:B------:R-:W-:Y:S01]  /*8810*/  HADD2.F32 R62, -RZ, R174.H1_H1 ;  /* 0x300000aeff3e7230 */ /* 0x000fe20000004100 */
[----:B------:R-:W-:Y:S01]  /*8820*/  SHF.R.U32.HI R76, RZ, 0x10, R77 ;  /* 0x00000010ff4c7819 */ /* 0x000fe2000001164d */
[----:B0-----:R-:W-:Y:S01]  /*8830*/  HADD2.F32 R49, -RZ, R45.H0_H0 ;  /* 0x2000002dff317230 */ /* 0x001fe20000004100 */
[----:B------:R-:W-:Y:S01]  /*8840*/  SHF.R.U64 R60, R90, 0x10, R91 ;  /* 0x000000105a3c7819 */ /* 0x000fe2000000125b */
[----:B------:R-:W-:Y:S02]  /*8850*/  HADD2.F32 R61, -RZ, R172.H1_H1 ;  /* 0x300000acff3d7230 */ /* 0x000fe40000004100 */
[----:B------:R-:W-:Y:S01]  /*8860*/  FMUL.FTZ R65, R63, R62 ;  /* 0x0000003e3f417220 */ /* 0x000fe20000410000 */
[----:B------:R-:W-:-:S02]  /*8870*/  HADD2.F32 R88, -RZ, R88.H0_H0 ;  /* 0x20000058ff587230 */ /* 0x000fc40000004100 */
[C---:B------:R-:W-:Y:S01]  /*8880*/  FMUL.FTZ R66, R49.reuse, R62 ;  /* 0x0000003e31427220 */ /* 0x040fe20000410000 */
[----:B------:R-:W-:Y:S01]  /*8890*/  HADD2.F32 R45, -RZ, R45.H1_H1 ;  /* 0x3000002dff2d7230 */ /* 0x000fe20000004100 */
[----:B------:R-:W-:Y:S01]  /*88a0*/  SHF.R.U32.HI R90, RZ, 0x10, R91 ;  /* 0x00000010ff5a7819 */ /* 0x000fe2000001165b */
[----:B------:R-:W-:Y:S02]  /*88b0*/  HADD2.F32 R76, -RZ, R76.H0_H0 ;  /* 0x2000004cff4c7230 */ /* 0x000fe40000004100 */
[-C--:B------:R-:W-:Y:S01]  /*88c0*/  FMUL.FTZ R62, R64, R88.reuse ;  /* 0x00000058403e7220 */ /* 0x080fe20000410000 */
[-C--:B------:R-:W-:Y:S01]  /*88d0*/  FFMA.FTZ R65, R49, R61.reuse, -R65 ;  /* 0x0000003d31417223 */ /* 0x080fe20000010841 */
[----:B------:R-:W-:Y:S01]  /*88e0*/  FFMA.FTZ R66, R63, R61, R66 ;  /* 0x0000003d3f427223 */ /* 0x000fe20000010042 */
[--C-:B------:R-:W-:Y:S01]  /*88f0*/  SHF.R.U64 R59, R78, 0x10, R79.reuse ;  /* 0x000000104e3b7819 */ /* 0x100fe2000000124f */
[----:B------:R-:W-:Y:S01]  /*8900*/  FMUL.FTZ R88, R45, R88 ;  /* 0x000000582d587220 */ /* 0x000fe20000410000 */
[----:B------:R-:W-:Y:S01]  /*8910*/  HADD2.F32 R49, -RZ, R173.H1_H1 ;  /* 0x300000adff317230 */ /* 0x000fe20000004100 */
[----:B------:R-:W-:Y:S01]  /*8920*/  SHF.R.U32.HI R78, RZ, 0x10, R79 ;  /* 0x00000010ff4e7819 */ /* 0x000fe2000001164f */
[----:B------:R-:W-:-:S02]  /*8930*/  HADD2.F32 R61, -RZ, R51.H0_H0 ;  /* 0x20000033ff3d7230 */ /* 0x000fc40000004100 */
[-C--:B------:R-:W-:Y:S01]  /*8940*/  FFMA.FTZ R62, R45, R76.reuse, -R62 ;  /* 0x0000004c2d3e7223 */ /* 0x080fe2000001083e */
[----:B------:R-:W-:Y:S02]  /*8950*/  HADD2.F32 R63, -RZ, R51.H1_H1 ;  /* 0x30000033ff3f7230 */ /* 0x000fe40000004100 */
[----:B------:R-:W-:Y:S01]  /*8960*/  FFMA.FTZ R88, R64, R76, R88 ;  /* 0x0000004c40587223 */ /* 0x000fe20000010058 */
[----:B------:R-:W-:Y:S02]  /*8970*/  HADD2.F32 R51, -RZ, R47.H0_H0 ;  /* 0x2000002fff337230 */ /* 0x000fe40000004100 */
[----:B------:R-:W-:Y:S01]  /*8980*/  FMUL.FTZ R64, R61, R49 ;  /* 0x000000313d407220 */ /* 0x000fe20000410000 */
[----:B------:R-:W-:Y:S01]  /*8990*/  HADD2.F32 R90, -RZ, R90.H0_H0 ;  /* 0x2000005aff5a7230 */ /* 0x000fe20000004100 */
[----:B------:R-:W-:Y:S01]  /*89a0*/  F2FP.F16.F32.PACK_AB R62, R62, R65 ;  /* 0x000000413e3e723e */ /* 0x000fe200000000ff */
[----:B------:R-:W-:Y:S02]  /*89b0*/  HADD2.F32 R45, -RZ, R171.H1_H1 ;  /* 0x300000abff2d7230 */ /* 0x000fe40000004100 */
[----:B------:R-:W-:Y:S01]  /*89c0*/  FMUL.FTZ R67, R51, R49 ;  /* 0x0000003133437220 */ /* 0x000fe20000410000 */
[----:B------:R-:W-:-:S02]  /*89d0*/  HADD2.F32 R47, -RZ, R47.H1_H1 ;  /* 0x3000002fff2f7230 */ /* 0x000fc40000004100 */
[-C--:B------:R-:W-:Y:S01]  /*89e0*/  FMUL.FTZ R49, R63, R90.reuse ;  /* 0x0000005a3f317220 */ /* 0x080fe20000410000 */
[----:B------:R-:W-:Y:S02]  /*89f0*/  HADD2.F32 R78, -RZ, R78.H0_H0 ;  /* 0x2000004eff4e7230 */ /* 0x000fe40000004100 */
[-C--:B------:R-:W-:Y:S01]  /*8a00*/  FFMA.FTZ R64, R51, R45.reuse, -R64 ;  /* 0x0000002d33407223 */ /* 0x080fe20000010840 */
[----:B------:R-:W-:Y:S01]  /*8a10*/  FFMA.FTZ R67, R61, R45, R67 ;  /* 0x0000002d3d437223 */ /* 0x000fe20000010043 */
[----:B------:R-:W-:Y:S02]  /*8a20*/  HADD2.F32 R58, -RZ, R58.H0_H0 ;  /* 0x2000003aff3a7230 */ /* 0x000fe40000004100 */
[C---:B------:R-:W-:Y:S01]  /*8a30*/  FMUL.FTZ R90, R47.reuse, R90 ;  /* 0x0000005a2f5a7220 */ /* 0x040fe20000410000 */
[----:B------:R-:W-:Y:S02]  /*8a40*/  HADD2.F32 R51, -RZ, R48.H1_H1 ;  /* 0x30000030ff337230 */ /* 0x000fe40000004100 */
[----:B------:R-:W-:Y:S01]  /*8a50*/  FFMA.FTZ R49, R47, R78, -R49 ;  /* 0x0000004e2f317223 */ /* 0x000fe20000010831 */
[----:B------:R-:W-:-:S02]  /*8a60*/  HADD2.F32 R61, -RZ, R44.H1_H1 ;  /* 0x3000002cff3d7230 */ /* 0x000fc40000004100 */
[----:B------:R-:W-:Y:S01]  /*8a70*/  FFMA.FTZ R90, R63, R78, R90 ;  /* 0x0000004e3f5a7223 */ /* 0x000fe2000001005a */
[----:B------:R-:W-:Y:S02]  /*8a80*/  HADD2.F32 R174, -RZ, R174.H0_H0 ;  /* 0x200000aeffae7230 */ /* 0x000fe40000004100 */
[-C--:B------:R-:W-:Y:S01]  /*8a90*/  FMUL.FTZ R76, R51, R58.reuse ;  /* 0x0000003a334c7220 */ /* 0x080fe20000410000 */
[----:B------:R-:W-:Y:S02]  /*8aa0*/  HADD2.F32 R47, -RZ, R48.H0_H0 ;  /* 0x20000030ff2f7230 */ /* 0x000fe40000004100 */
[----:B------:R-:W-:Y:S01]  /*8ab0*/  FMUL.FTZ R58, R61, R58 ;  /* 0x0000003a3d3a7220 */ /* 0x000fe20000410000 */
[----:B------:R-:W-:Y:S01]  /*8ac0*/  HADD2.F32 R48, -RZ, R57.H0_H0 ;  /* 0x20000039ff307230 */ /* 0x000fe20000004100 */
[----:B------:R-:W-:Y:S01]  /*8ad0*/  F2FP.F16.F32.PACK_AB R64, R49, R64 ;  /* 0x000000403140723e */ /* 0x000fe200000000ff */
[----:B------:R-:W-:Y:S01]  /*8ae0*/  HADD2.F32 R172, -RZ, R172.H0_H0 ;  /* 0x200000acffac7230 */ /* 0x000fe20000004100 */
[----:B------:R-:W-:Y:S01]  /*8af0*/  F2FP.F16.F32.PACK_AB R67, R90, R67 ;  /* 0x000000435a43723e */ /* 0x000fe200000000ff */
[----:B------:R-:W-:-:S02]  /*8b00*/  HADD2.F32 R45, -RZ, R44.H0_H0 ;  /* 0x2000002cff2d7230 */ /* 0x000fc40000004100 */
[----:B------:R-:W-:Y:S01]  /*8b10*/  FMUL.FTZ R44, R47, R174 ;  /* 0x000000ae2f2c7220 */ /* 0x000fe20000410000 */
[-C--:B------:R-:W-:Y:S01]  /*8b20*/  FFMA.FTZ R61, R61, R48.reuse, -R76 ;  /* 0x000000303d3d7223 */ /* 0x080fe2000001084c */
[----:B------:R-:W-:Y:S01]  /*8b30*/  FFMA.FTZ R51, R51, R48, R58 ;  /* 0x0000003033337223 */ /* 0x000fe2000001003a */
[----:B------:R-:W-:Y:S02]  /*8b40*/  HADD2.F32 R48, -RZ, R50.H0_H0 ;  /* 0x20000032ff307230 */ /* 0x000fe40000004100 */
[C---:B------:R-:W-:Y:S01]  /*8b50*/  FMUL.FTZ R174, R45.reuse, R174 ;  /* 0x000000ae2dae7220 */ /* 0x040fe20000410000 */
[----:B------:R-:W-:Y:S01]  /*8b60*/  FFMA.FTZ R44, R45, R172, -R44 ;  /* 0x000000ac2d2c7223 */ /* 0x000fe2000001082c */
[----:B------:R-:W-:Y:S01]  /*8b70*/  HADD2.F32 R173, -RZ, R173.H0_H0 ;  /* 0x200000adffad7230 */ /* 0x000fe20000004100 */
[----:B------:R-:W-:Y:S01]  /*8b80*/  F2FP.F16.F32.PACK_AB R49, R88, R66 ;  /* 0x000000425831723e */ /* 0x000fe200000000ff */
[----:B------:R-:W-:Y:S02]  /*8b90*/  HADD2.F32 R45, -RZ, R60.H0_H0 ;  /* 0x2000003cff2d7230 */ /* 0x000fe40000004100 */
[----:B------:R-:W-:Y:S01]  /*8ba0*/  FFMA.FTZ R174, R47, R172, R174 ;  /* 0x000000ac2fae7223 */ /* 0x000fe200000100ae */
        /* <DEDUP_REMOVED lines=16> */
[----:B------:R-:W-:Y:S01]  /*8cb0*/  F2FP.F16.F32.PACK_AB R46, R47, R58 ;  /* 0x0000003a2f2e723e */ /* 0x000fe200000000ff */
[----:B------:R-:W-:Y:S01]  /*8cc0*/  IMAD.MOV.U32 R47, RZ, RZ, R64 ;  /* 0x000000ffff2f7224 */ /* 0x000fe200078e0040 */
[----:B------:R-:W-:Y:S01]  /*8cd0*/  F2FP.F16.F32.PACK_AB R50, R45, R48 ;  /* 0x000000302d32723e */ /* 0x000fe200000000ff */
[----:B------:R-:W-:Y:S01]  /*8ce0*/  IMAD.MOV.U32 R48, RZ, RZ, R174 ;  /* 0x000000ffff307224 */ /* 0x000fe200078e00ae */
[----:B------:R-:W-:-:S07]  /*8cf0*/  MOV R45, R62 ;  /* 0x0000003e002d7202 */ /* 0x000fce0000000f00 */
.L_x_4148:
[----:B------:R-:W-:Y:S05]  /*8d00*/  BSYNC B2 ;  /* 0x0000000000027941 */ /* 0x000fea0003800000 */
.L_x_4147:
[----:B0-----:R3:W-:Y:S04]  /*8d10*/  STG.E.128 desc[UR60][R52.64], R44 ;  /* 0x0000002c34007986 */ /* 0x0017e8000c101d3c */
[----:B--2---:R3:W-:Y:S02]  /*8d20*/  @!P3 STG.E.128 desc[UR60][R54.64], R48 ;  /* 0x000000303600b986 */ /* 0x0047e4000c101d3c */
.L_x_4146:
[----:B------:R-:W-:Y:S05]  /*8d30*/  BSYNC B1 ;  /* 0x0000000000017941 */ /* 0x000fea0003800000 */
.L_x_4145:
[----:B------:R-:W-:Y:S01]  /*8d40*/  ISETP.NE.AND P3, PT, R34, RZ, PT ;  /* 0x000000ff2200720c */ /* 0x000fe20003f65270 */
[----:B------:R-:W-:-:S12]  /*8d50*/  BSSY B1, `(.L_x_4149) ;  /* 0x0000078000017945 */ /* 0x000fd80003800000 */
[----:B------:R-:W-:Y:S05]  /*8d60*/  @!P3 BRA `(.L_x_4150) ;  /* 0x0000000400d8b947 */ /* 0x000fea0003800000 */
[----:B---3--:R-:W-:Y:S01]  /*8d70*/  SEL R44, R132, R149, !P1 ;  /* 0x00000095842c7207 */ /* 0x008fe20004800000 */
[----:B------:R-:W-:Y:S01]  /*8d80*/  BSSY B2, `(.L_x_4151) ;  /* 0x0000072000027945 */ /* 0x000fe20003800000 */
[----:B------:R-:W-:Y:S02]  /*8d90*/  IADD3 R46, P3, P4, R118, R126, R27 ;  /* 0x0000007e762e7210 */ /* 0x000fe40007c7e01b */
[----:B------:R-:W-:Y:S02]  /*8da0*/  SHF.R.S32.HI R45, RZ, 0x1f, R44 ;  /* 0x0000001fff2d7819 */ /* 0x000fe4000001142c */
[----:B------:R-:W-:Y:S02]  /*8db0*/  IADD3.X R47, R7, R56, R32, P3, P4 ;  /* 0x00000038072f7210 */ /* 0x000fe40001fe8420 */
[----:B------:R-:W-:Y:S02]  /*8dc0*/  LEA.HI R45, R45, R44, RZ, 0x4 ;  /* 0x0000002c2d2d7211 */ /* 0x000fe400078f20ff */
[----:B0-----:R-:W-:-:S02]  /*8dd0*/  SHF.R.U32.HI R50, RZ, 0x3, R206 ;  /* 0x00000003ff327819 */ /* 0x001fc400000116ce */
[----:B------:R-:W-:-:S04]  /*8de0*/  LEA.HI.SX32 R48, R45, R26, 0x1c ;  /* 0x0000001a2d307211 */ /* 0x000fc800078fe2ff */
[----:B------:R-:W-:-:S04]  /*8df0*/  SHF.L.U32 R49, R48, 0x3, RZ ;  /* 0x0000000330317819 */ /* 0x000fc800000006ff */
[----:B------:R-:W-:-:S13]  /*8e00*/  ISETP.GE.AND P3, PT, R49, R147, PT ;  /* 0x000000933100720c */ /* 0x000fda0003f66270 */
[--C-:B------:R-:W-:Y:S02]  /*8e10*/  @!P3 SHF.R.S32.HI R45, RZ, 0x1f, R49.reuse ;  /* 0x0000001fff2db819 */ /* 0x100fe40000011431 */
[----:B------:R-:W-:-:S04]  /*8e20*/  @!P3 IADD3 R44, P4, P5, R118, R126, R49 ;  /* 0x0000007e762cb210 */ /* 0x000fc80007d9e031 */
[----:B------:R-:W-:Y:S02]  /*8e30*/  @!P3 IADD3.X R45, R7, R56, R45, P4, P5 ;  /* 0x00000038072db210 */ /* 0x000fe400027ea42d */
[----:B------:R-:W-:-:S04]  /*8e40*/  LEA R52, P4, R46, R124, 0x1 ;  /* 0x0000007c2e347211 */ /* 0x000fc800078808ff */
[----:B------:R-:W-:Y:S02]  /*8e50*/  LEA.HI.X R53, R46, R125, R47, 0x1, P4 ;  /* 0x0000007d2e357211 */ /* 0x000fe400020f0c2f */
[----:B------:R-:W-:-:S04]  /*8e60*/  @!P3 LEA R54, P4, R44, R124, 0x1 ;  /* 0x0000007c2c36b211 */ /* 0x000fc800078808ff */
[----:B------:R-:W-:Y:S02]  /*8e70*/  @!P3 LEA.HI.X R55, R44, R125, R45, 0x1, P4 ;  /* 0x0000007d2c37b211 */ /* 0x000fe400020f0c2d */
[----:B------:R-:W-:Y:S02]  /*8e80*/  SHF.R.S32.HI R45, RZ, 0x1f, R48 ;  /* 0x0000001fff2d7819 */ /* 0x000fe40000011430 */
[----:B------:R-:W-:Y:S02]  /*8e90*/  LOP3.LUT R44, R206, 0x38, R49, 0xf8, !PT ;  /* 0x00000038ce2c7812 */ /* 0x000fe400078ef831 */
[----:B------:R-:W-:Y:S02]  /*8ea0*/  LEA.HI R45, R45, R48, RZ, 0x3 ;  /* 0x000000302d2d7211 */ /* 0x000fe400078f18ff */
[----:B------:R-:W-:Y:S02]  /*8eb0*/  LOP3.LUT R44, R44, R50, RZ, 0x3c, !PT ;  /* 0x000000322c2c7212 */ /* 0x000fe400078e3cff */
[----:B------:R-:W-:-:S02]  /*8ec0*/  SHF.R.S32.HI R45, RZ, 0x3, R45 ;  /* 0x00000003ff2d7819 */ /* 0x000fc4000001142d */
[----:B------:R-:W-:-:S03]  /*8ed0*/  ISETP.GE.AND P4, PT, R0, R121, PT ;  /* 0x000000790000720c */ /* 0x000fc60003f86270 */
        /* <DEDUP_REMOVED lines=9> */
[----:B------:R-:W-:Y:S01]  /*8f70*/  SHF.R.U64 R58, R84, 0x10, R85 ;  /* 0x00000010543a7819 */ /* 0x000fe20000001255 */
[----:B------:R-:W-:Y:S01]  /*8f80*/  HADD2.F32 R66, -RZ, R170.H1_H1 ;  /* 0x300000aaff427230 */ /* 0x000fe20000004100 */
[----:B--2---:R-:W-:Y:S01]  /*8f90*/  MOV R61, R49 ;  /* 0x00000031003d7202 */ /* 0x004fe20000000f00 */
[----:B0-----:R-:W-:Y:S01]  /*8fa0*/  IMAD.MOV.U32 R49, RZ, RZ, R47 ;  /* 0x000000ffff317224 */ /* 0x001fe200078e002f */
[----:B------:R-:W-:Y:S01]  /*8fb0*/  SHF.R.U32.HI R84, RZ, 0x10, R85 ;  /* 0x00000010ff547819 */ /* 0x000fe20000011655 */
[----:B------:R-:W-:Y:S01]  /*8fc0*/  HADD2.F32 R47, -RZ, R45.H0_H0 ;  /* 0x2000002dff2f7230 */ /* 0x000fe20000004100 */
[--C-:B------:R-:W-:Y:S01]  /*8fd0*/  SHF.R.U64 R57, R72, 0x10, R73.reuse ;  /* 0x0000001048397819 */ /* 0x100fe20000001249 */
[--C-:B------:R-:W-:Y:S01]  /*8fe0*/  HADD2.F32 R63, -RZ, R61.reuse.H0_H0 ;  /* 0x2000003dff3f7230 */ /* 0x100fe20000004100 */
[----:B------:R-:W-:Y:S01]  /*8ff0*/  SHF.R.U32.HI R72, RZ, 0x10, R73 ;  /* 0x00000010ff487819 */ /* 0x000fe20000011649 */
[----:B------:R-:W-:Y:S01]  /*9000*/  HADD2.F32 R61, -RZ, R61.H1_H1 ;  /* 0x3000003dff3d7230 */ /* 0x000fe20000004100 */
[----:B------:R-:W-:Y:S01]  /*9010*/  SHF.R.U64 R60, R86, 0x10, R87 ;  /* 0x00000010563c7819 */ /* 0x000fe20000001257 */
[----:B------:R-:W-:-:S02]  /*9020*/  HADD2.F32 R84, -RZ, R84.H0_H0 ;  /* 0x20000054ff547230 */ /* 0x000fc40000004100 */
[-C--:B------:R-:W-:Y:S01]  /*9030*/  FMUL.FTZ R76, R63, R66.reuse ;  /* 0x000000423f4c7220 */ /* 0x080fe20000410000 */
[----:B------:R-:W-:Y:S02]  /*9040*/  HADD2.F32 R62, -RZ, R45.H1_H1 ;  /* 0x3000002dff3e7230 */ /* 0x000fe40000004100 */
[----:B------:R-:W-:Y:S01]  /*9050*/  FMUL.FTZ R66, R47, R66 ;  /* 0x000000422f427220 */ /* 0x000fe20000410000 */
[----:B------:R-:W-:Y:S02]  /*9060*/  HADD2.F32 R64, -RZ, R162.H1_H1 ;  /* 0x300000a2ff407230 */ /* 0x000fe40000004100 */
[-C--:B------:R-:W-:Y:S01]  /*9070*/  FMUL.FTZ R65, R61, R84.reuse ;  /* 0x000000543d417220 */ /* 0x080fe20000410000 */
[----:B------:R-:W-:Y:S01]  /*9080*/  HADD2.F32 R72, -RZ, R72.H0_H0 ;  /* 0x20000048ff487230 */ /* 0x000fe20000004100 */
[----:B------:R-:W-:Y:S01]  /*9090*/  SHF.R.U32.HI R86, RZ, 0x10, R87 ;  /* 0x00000010ff567819 */ /* 0x000fe20000011657 */
[----:B------:R-:W-:Y:S01]  /*90a0*/  FMUL.FTZ R84, R62, R84 ;  /* 0x000000543e547220 */ /* 0x000fe20000410000 */
[-C--:B------:R-:W-:Y:S01]  /*90b0*/  FFMA.FTZ R45, R47, R64.reuse, -R76 ;  /* 0x000000402f2d7223 */ /* 0x080fe2000001084c */
[----:B------:R-:W-:Y:S01]  /*90c0*/  FFMA.FTZ R47, R63, R64, R66 ;  /* 0x000000403f2f7223 */ /* 0x000fe20000010042 */
[----:B------:R-:W-:Y:S01]  /*90d0*/  SHF.R.U64 R59, R74, 0x10, R75 ;  /* 0x000000104a3b7819 */ /* 0x000fe2000000124b */
[-C--:B------:R-:W-:Y:S01]  /*90e0*/  FFMA.FTZ R62, R62, R72.reuse, -R65 ;  /* 0x000000483e3e7223 */ /* 0x080fe20000010841 */
[----:B------:R-:W-:Y:S01]  /*90f0*/  FFMA.FTZ R64, R61, R72, R84 ;  /* 0x000000483d407223 */ /* 0x000fe20000010054 */
[----:B------:R-:W-:Y:S01]  /*9100*/  SHF.R.U32.HI R74, RZ, 0x10, R75 ;  /* 0x00000010ff4a7819 */ /* 0x000fe2000001164b */
[----:B------:R-:W-:-:S02]  /*9110*/  HADD2.F32 R72, -RZ, R51.H1_H1 ;  /* 0x30000033ff487230 */ /* 0x000fc40000004100 */
[----:B------:R-:W-:Y:S01]  /*9120*/  HADD2.F32 R65, -RZ, R86.H0_H0 ;  /* 0x20000056ff417230 */ /* 0x000fe20000004100 */
[----:B------:R-:W-:Y:S01]  /*9130*/  F2FP.F16.F32.PACK_AB R45, R62, R45 ;  /* 0x0000002d3e2d723e */ /* 0x000fe200000000ff */
[----:B------:R-:W-:Y:S02]  /*9140*/  HADD2.F32 R78, -RZ, R163.H1_H1 ;  /* 0x300000a3ff4e7230 */ /* 0x000fe40000004100 */
[----:B------:R-:W-:Y:S02]  /*9150*/  HADD2.F32 R61, -RZ, R51.H0_H0 ;  /* 0x20000033ff3d7230 */ /* 0x000fe40000004100 */
[----:B------:R-:W-:Y:S01]  /*9160*/  FMUL.FTZ R67, R72, R65 ;  /* 0x0000004148437220 */ /* 0x000fe20000410000 */
[--C-:B------:R-:W-:Y:S02]  /*9170*/  HADD2.F32 R66, -RZ, R49.reuse.H1_H1 ;  /* 0x30000031ff427230 */ /* 0x100fe40000004100 */
[----:B------:R-:W-:Y:S02]  /*9180*/  HADD2.F32 R51, -RZ, R49.H0_H0 ;  /* 0x20000031ff337230 */ /* 0x000fe40000004100 */
[----:B------:R-:W-:-:S02]  /*9190*/  HADD2.F32 R76, -RZ, R161.H1_H1 ;  /* 0x300000a1ff4c7230 */ /* 0x000fc40000004100 */
[C---:B------:R-:W-:Y:S01]  /*91a0*/  FMUL.FTZ R65, R66.reuse, R65 ;  /* 0x0000004142417220 */ /* 0x040fe20000410000 */
[----:B------:R-:W-:Y:S02]  /*91b0*/  HADD2.F32 R63, -RZ, R74.H0_H0 ;  /* 0x2000004aff3f7230 */ /* 0x000fe40000004100 */
[-C--:B------:R-:W-:Y:S01]  /*91c0*/  FMUL.FTZ R74, R61, R78.reuse ;  /* 0x0000004e3d4a7220 */ /* 0x080fe20000410000 */
[C---:B------:R-:W-:Y:S01]  /*91d0*/  FMUL.FTZ R78, R51.reuse, R78 ;  /* 0x0000004e334e7220 */ /* 0x040fe20000410000 */
[----:B------:R-:W-:Y:S02]  /*91e0*/  HADD2.F32 R170, -RZ, R170.H0_H0 ;  /* 0x200000aaffaa7230 */ /* 0x000fe40000004100 */
[-C--:B------:R-:W-:Y:S01]  /*91f0*/  FFMA.FTZ R49, R51, R76.reuse, -R74 ;  /* 0x0000004c33317223 */ /* 0x080fe2000001084a */
[-C--:B------:R-:W-:Y:S01]  /*9200*/  FFMA.FTZ R66, R66, R63.reuse, -R67 ;  /* 0x0000003f42427223 */ /* 0x080fe20000010843 */
[----:B------:R-:W-:Y:S01]  /*9210*/  FFMA.FTZ R72, R72, R63, R65 ;  /* 0x0000003f48487223 */ /* 0x000fe20000010041 */
[----:B------:R-:W-:Y:S01]  /*9220*/  FFMA.FTZ R51, R61, R76, R78 ;  /* 0x0000004c3d337223 */ /* 0x000fe2000001004e */
[----:B------:R-:W-:-:S02]  /*9230*/  HADD2.F32 R63, -RZ, R48.H0_H0 ;  /* 0x20000030ff3f7230 */ /* 0x000fc40000004100 */
[----:B------:R-:W-:Y:S01]  /*9240*/  HADD2.F32 R76, -RZ, R58.H0_H0 ;  /* 0x2000003aff4c7230 */ /* 0x000fe20000004100 */
[----:B------:R-:W-:Y:S01]  /*9250*/  F2FP.F16.F32.PACK_AB R66, R66, R49 ;  /* 0x000000314242723e */ /* 0x000fe200000000ff */
[----:B------:R-:W-:Y:S01]  /*9260*/  HADD2.F32 R65, -RZ, R48.H1_H1 ;  /* 0x30000030ff417230 */ /* 0x000fe20000004100 */
[----:B------:R-:W-:Y:S01]  /*9270*/  F2FP.F16.F32.PACK_AB R49, R64, R47 ;  /* 0x0000002f4031723e */ /* 0x000fe200000000ff */
[----:B------:R-:W-:Y:S01]  /*9280*/  HADD2.F32 R162, -RZ, R162.H0_H0 ;  /* 0x200000a2ffa27230 */ /* 0x000fe20000004100 */
[----:B------:R-:W-:Y:S01]  /*9290*/  F2FP.F16.F32.PACK_AB R51, R72, R51 ;  /* 0x000000334833723e */ /* 0x000fe200000000ff */
[--C-:B------:R-:W-:Y:S02]  /*92a0*/  HADD2.F32 R58, -RZ, R44.reuse.H0_H0 ;  /* 0x2000002cff3a7230 */ /* 0x100fe40000004100 */
[----:B------:R-:W-:Y:S01]  /*92b0*/  FMUL.FTZ R78, R65, R76 ;  /* 0x0000004c414e7220 */ /* 0x000fe20000410000 */
[----:B------:R-:W-:Y:S02]  /*92c0*/  HADD2.F32 R74, -RZ, R57.H0_H0 ;  /* 0x20000039ff4a7230 */ /* 0x000fe40000004100 */
[----:B------:R-:W-:Y:S01]  /*92d0*/  FMUL.FTZ R57, R63, R170 ;  /* 0x000000aa3f397220 */ /* 0x000fe20000410000 */
[----:B------:R-:W-:-:S02]  /*92e0*/  HADD2.F32 R61, -RZ, R44.H1_H1 ;  /* 0x3000002cff3d7230 */ /* 0x000fc40000004100 */
[C---:B------:R-:W-:Y:S01]  /*92f0*/  FMUL.FTZ R48, R58.reuse, R170 ;  /* 0x000000aa3a307220 */ /* 0x040fe20000410000 */
[----:B------:R-:W-:Y:S02]  /*9300*/  HADD2.F32 R163, -RZ, R163.H0_H0 ;  /* 0x200000a3ffa37230 */ /* 0x000fe40000004100 */
[----:B------:R-:W-:Y:S01]  /*9310*/  FFMA.FTZ R44, R58, R162, -R57 ;  /* 0x000000a23a2c7223 */ /* 0x000fe20000010839 */
[----:B------:R-:W-:Y:S02]  /*9320*/  HADD2.F32 R58, -RZ, R46.H0_H0 ;  /* 0x2000002eff3a7230 */ /* 0x000fe40000004100 */
[C---:B------:R-:W-:Y:S01]  /*9330*/  FMUL.FTZ R76, R61.reuse, R76 ;  /* 0x0000004c3d4c7220 */ /* 0x040fe20000410000 */
[----:B------:R-:W-:Y:S01]  /*9340*/  FFMA.FTZ R57, R61, R74, -R78 ;  /* 0x0000004a3d397223 */ /* 0x000fe2000001084e */
[----:B------:R-:W-:Y:S02]  /*9350*/  HADD2.F32 R61, -RZ, R60.H0_H0 ;  /* 0x2000003cff3d7230 */ /* 0x000fe40000004100 */
[----:B------:R-:W-:Y:S01]  /*9360*/  FFMA.FTZ R48, R63, R162, R48 ;  /* 0x000000a23f307223 */ /* 0x000fe20000010030 */
[----:B------:R-:W-:-:S02]  /*9370*/  HADD2.F32 R60, -RZ, R50.H0_H0 ;  /* 0x20000032ff3c7230 */ /* 0x000fc40000004100 */
[----:B------:R-:W-:Y:S01]  /*9380*/  FFMA.FTZ R65, R65, R74, R76 ;  /* 0x0000004a41417223 */ /* 0x000fe2000001004c */
[----:B------:R-:W-:Y:S01]  /*9390*/  HADD2.F32 R50, -RZ, R50.H1_H1 ;  /* 0x30000032ff327230 */ /* 0x000fe20000004100 */
[----:B------:R-:W-:Y:S01]  /*93a0*/  F2FP.F16.F32.PACK_AB R44, R57, R44 ;  /* 0x0000002c392c723e */ /* 0x000fe200000000ff */
[----:B------:R-:W-:Y:S02]  /*93b0*/  HADD2.F32 R46, -RZ, R46.H1_H1 ;  /* 0x3000002eff2e7230 */ /* 0x000fe40000004100 */
[----:B------:R-:W-:Y:S01]  /*93c0*/  FMUL.FTZ R63, R60, R163 ;  /* 0x000000a33c3f7220 */ /* 0x000fe20000410000 */
[----:B------:R-:W-:Y:S02]  /*93d0*/  HADD2.F32 R161, -RZ, R161.H0_H0 ;  /* 0x200000a1ffa17230 */ /* 0x000fe40000004100 */
[----:B------:R-:W-:Y:S01]  /*93e0*/  FMUL.FTZ R67, R50, R61 ;  /* 0x0000003d32437220 */ /* 0x000fe20000410000 */
[----:B------:R-:W-:Y:S02]  /*93f0*/  HADD2.F32 R59, -RZ, R59.H0_H0 ;  /* 0x2000003bff3b7230 */ /* 0x000fe40000004100 */
[----:B------:R-:W-:Y:S01]  /*9400*/  FMUL.FTZ R163, R58, R163 ;  /* 0x000000a33aa37220 */ /* 0x000fe20000410000 */
[----:B------:R-:W-:Y:S01]  /*9410*/  FMUL.FTZ R61, R46, R61 ;  /* 0x0000003d2e3d7220 */ /* 0x000fe20000410000 */
[-C--:B------:R-:W-:Y:S01]  /*9420*/  FFMA.FTZ R63, R58, R161.reuse, -R63 ;  /* 0x000000a13a3f7223 */ /* 0x080fe2000001083f */
[----:B------:R-:W-:Y:S01]  /*9430*/  F2FP.F16.F32.PACK_AB R48, R65, R48 ;  /* 0x000000304130723e */ /* 0x000fe200000000ff */
[----:B------:R-:W-:Y:S01]  /*9440*/  FFMA.FTZ R163, R60, R161, R163 ;  /* 0x000000a13ca37223 */ /* 0x000fe200000100a3 */
[-C--:B------:R-:W-:Y:S01]  /*9450*/  FFMA.FTZ R46, R46, R59.reuse, -R67 ;  /* 0x0000003b2e2e7223 */ /* 0x080fe20000010843 */
[----:B------:R-:W-:Y:S01]  /*9460*/  FFMA.FTZ R50, R50, R59, R61 ;  /* 0x0000003b32327223 */ /* 0x000fe2000001003d */
[----:B------:R-:W-:-:S03]  /*9470*/  IMAD.MOV.U32 R47, RZ, RZ, R66 ;  /* 0x000000ffff2f7224 */ /* 0x000fc600078e0042 */
[----:B------:R-:W-:Y:S02]  /*9480*/  F2FP.F16.F32.PACK_AB R46, R46, R63 ;  /* 0x0000003f2e2e723e */ /* 0x000fe400000000ff */
[----:B------:R-:W-:-:S07]  /*9490*/  F2FP.F16.F32.PACK_AB R50, R50, R163 ;  /* 0x000000a33232723e */ /* 0x000fce00000000ff */
.L_x_4152:
[----:B------:R-:W-:Y:S05]  /*94a0*/  BSYNC B2 ;  /* 0x0000000000027941 */ /* 0x000fea0003800000 */
.L_x_4151:
[----:B0-----:R4:W-:Y:S04]  /*94b0*/  STG.E.128 desc[UR60][R52.64], R44 ;  /* 0x0000002c34007986 */ /* 0x0019e8000c101d3c */
[----:B--2---:R4:W-:Y:S02]  /*94c0*/  @!P3 STG.E.128 desc[UR60][R54.64], R48 ;  /* 0x000000303600b986 */ /* 0x0049e4000c101d3c */
.L_x_4150:
[----:B------:R-:W-:Y:S05]  /*94d0*/  BSYNC B1 ;  /* 0x0000000000017941 */ /* 0x000fea0003800000 */
.L_x_4149:
[----:B------:R-:W-:-:S13]  /*94e0*/  ISETP.NE.AND P3, PT, R35, RZ, PT ;  /* 0x000000ff2300720c */ /* 0x000fda0003f65270 */
[----:B------:R-:W-:Y:S05]  /*94f0*/  @!P3 BRA `(.L_x_4103) ;  /* 0x0000000800d8b947 */ /* 0x000fea0003800000 */
[----:B---34-:R-:W2:Y:S01]  /*9500*/  LDL R44, [R1+0x8] ;  /* 0x00000800012c7983 */ /* 0x018ea20000100800 */
[----:B------:R-:W-:Y:S01]  /*9510*/  SHF.R.U32.HI R47, RZ, 0x3, R206 ;  /* 0x00000003ff2f7819 */ /* 0x000fe200000116ce */
[----:B------:R-:W-:Y:S01]  /*9520*/  BSSY B1, `(.L_x_4153) ;  /* 0x0000071000017945 */ /* 0x000fe20003800000 */
[----:B------:R-:W-:-:S04]  /*9530*/  IADD3 R46, P3, P4, R118, R126, R29 ;  /* 0x0000007e762e7210 */ /* 0x000fc80007c7e01d */
[----:B0-----:R-:W-:Y:S02]  /*9540*/  IADD3.X R49, R7, R56, R33, P3, P4 ;  /* 0x0000003807317210 */ /* 0x001fe40001fe8421 */
[----:B------:R-:W-:-:S04]  /*9550*/  LEA R52, P3, R46, R124, 0x1 ;  /* 0x0000007c2e347211 */ /* 0x000fc800078608ff */
[----:B------:R-:W-:Y:S02]  /*9560*/  LEA.HI.X R53, R46, R125, R49, 0x1, P3 ;  /* 0x0000007d2e357211 */ /* 0x000fe400018f0c31 */
[----:B------:R-:W-:Y:S02]  /*9570*/  ISETP.GE.AND P3, PT, R3, R121, PT ;  /* 0x000000790300720c */ /* 0x000fe40003f66270 */
[----:B--2---:R-:W-:-:S04]  /*9580*/  LOP3.LUT P5, RZ, R44, 0x1, RZ, 0xc0, !PT ;  /* 0x000000012cff7812 */ /* 0x004fc800078ac0ff */
[----:B------:R-:W-:-:S04]  /*9590*/  SEL R149, R132, R149, !P5 ;  /* 0x0000009584957207 */ /* 0x000fc80006800000 */
[----:B------:R-:W-:-:S04]  /*95a0*/  SHF.R.S32.HI R44, RZ, 0x1f, R149 ;  /* 0x0000001fff2c7819 */ /* 0x000fc80000011495 */
[----:B------:R-:W-:-:S04]  /*95b0*/  LEA.HI R149, R44, R149, RZ, 0x4 ;  /* 0x000000952c957211 */ /* 0x000fc800078f20ff */
[----:B------:R-:W-:-:S04]  /*95c0*/  LEA.HI.SX32 R149, R149, R28, 0x1c ;  /* 0x0000001c95957211 */ /* 0x000fc800078fe2ff */
[----:B------:R-:W-:Y:S01]  /*95d0*/  SHF.R.S32.HI R44, RZ, 0x1f, R149 ;  /* 0x0000001fff2c7819 */ /* 0x000fe20000011495 */
[----:B------:R-:W-:-:S03]  /*95e0*/  IMAD.SHL.U32 R55, R149, 0x8, RZ ;  /* 0x0000000895377824 */ /* 0x000fc600078e00ff */
[----:B------:R-:W-:-:S04]  /*95f0*/  LEA.HI R44, R44, R149, RZ, 0x3 ;  /* 0x000000952c2c7211 */ /* 0x000fc800078f18ff */
[----:B------:R-:W-:Y:S02]  /*9600*/  SHF.R.S32.HI R45, RZ, 0x3, R44 ;  /* 0x00000003ff2d7819 */ /* 0x000fe4000001142c */
[----:B------:R-:W-:-:S03]  /*9610*/  LOP3.LUT R44, R206, 0x38, R55, 0xf8, !PT ;  /* 0x00000038ce2c7812 */ /* 0x000fc600078ef837 */
[----:B------:R-:W-:Y:S01]  /*9620*/  IMAD R45, R45, 0x1c00, R216 ;  /* 0x00001c002d2d7824 */ /* 0x000fe200078e02d8 */
[----:B------:R-:W-:-:S04]  /*9630*/  LOP3.LUT R44, R44, R47, RZ, 0x3c, !PT ;  /* 0x0000002f2c2c7212 */ /* 0x000fc800078e3cff */
        /* <DEDUP_REMOVED lines=10> */
[----:B------:R-:W-:Y:S01]  /*96e0*/  IMAD.MOV.U32 R61, RZ, RZ, R48 ;  /* 0x000000ffff3d7224 */ /* 0x000fe200078e0030 */
[----:B------:R-:W-:Y:S01]  /*96f0*/  SHF.R.U32.HI R66, RZ, 0x10, R81 ;  /* 0x00000010ff427819 */ /* 0x000fe20000011651 */
[----:B------:R-:W-:Y:S01]  /*9700*/  IMAD.MOV.U32 R62, RZ, RZ, R51 ;  /* 0x000000ffff3e7224 */ /* 0x000fe200078e0033 */
[--C-:B------:R-:W-:Y:S01]  /*9710*/  SHF.R.U32.HI R64, RZ, 0x10, R69.reuse ;  /* 0x00000010ff407819 */ /* 0x100fe20000011645 */
[----:B------:R-:W-:Y:S01]  /*9720*/  HADD2.F32 R65, -RZ, R160.H1_H1 ;  /* 0x300000a0ff417230 */ /* 0x000fe20000004100 */
[----:B------:R-:W-:Y:S01]  /*9730*/  SHF.R.U64 R57, R68, 0x10, R69 ;  /* 0x0000001044397819 */ /* 0x000fe20000001245 */
[--C-:B------:R-:W-:Y:S01]  /*9740*/  HADD2.F32 R48, -RZ, R44.reuse.H0_H0 ;  /* 0x2000002cff307230 */ /* 0x100fe20000004100 */
[--C-:B------:R-:W-:Y:S01]  /*9750*/  SHF.R.U64 R54, R70, 0x10, R71.reuse ;  /* 0x0000001046367819 */ /* 0x100fe20000001247 */
[----:B------:R-:W-:Y:S01]  /*9760*/  HADD2.F32 R51, -RZ, R44.H1_H1 ;  /* 0x3000002cff337230 */ /* 0x000fe20000004100 */
[----:B------:R-:W-:Y:S01]  /*9770*/  SHF.R.U32.HI R70, RZ, 0x10, R71 ;  /* 0x00000010ff467819 */ /* 0x000fe20000011647 */
[----:B------:R-:W-:Y:S01]  /*9780*/  IMAD.MOV.U32 R49, RZ, RZ, R47 ;  /* 0x000000ffff317224 */ /* 0x000fe200078e002f */
[----:B------:R-:W-:Y:S01]  /*9790*/  SHF.R.U32.HI R67, RZ, 0x10, R83 ;  /* 0x00000010ff437819 */ /* 0x000fe20000011653 */
[--C-:B------:R-:W-:Y:S01]  /*97a0*/  HADD2.F32 R44, -RZ, R45.reuse.H0_H0 ;  /* 0x2000002dff2c7230 */ /* 0x100fe20000004100 */
[----:B------:R-:W-:Y:S01]  /*97b0*/  SHF.R.U64 R59, R80, 0x10, R81 ;  /* 0x00000010503b7819 */ /* 0x000fe20000001251 */
[----:B------:R-:W-:Y:S01]  /*97c0*/  HADD2.F32 R66, -RZ, R66.H0_H0 ;  /* 0x20000042ff427230 */ /* 0x000fe20000004100 */
[----:B------:R-:W-:Y:S01]  /*97d0*/  SHF.R.U64 R58, R82, 0x10, R83 ;  /* 0x00000010523a7819 */ /* 0x000fe20000001253 */
[----:B------:R-:W-:-:S02]  /*97e0*/  HADD2.F32 R47, -RZ, R45.H1_H1 ;  /* 0x3000002dff2f7230 */ /* 0x000fc40000004100 */
[-C--:B------:R-:W-:Y:S01]  /*97f0*/  FMUL.FTZ R45, R48, R65.reuse ;  /* 0x00000041302d7220 */ /* 0x080fe20000410000 */
[----:B------:R-:W-:Y:S02]  /*9800*/  HADD2.F32 R63, -RZ, R157.H0_H0 ;  /* 0x2000009dff3f7230 */ /* 0x000fe40000004100 */
        /* <DEDUP_REMOVED lines=12> */
[----:B------:R-:W-:Y:S02]  /*98d0*/  HADD2.F32 R66, -RZ, R158.H0_H0 ;  /* 0x2000009eff427230 */ /* 0x000fe40000004100 */
[----:B------:R-:W-:Y:S02]  /*98e0*/  HADD2.F32 R64, -RZ, R62.H1_H1 ;  /* 0x3000003eff407230 */ /* 0x000fe40000004100 */
[----:B------:R-:W-:Y:S02]  /*98f0*/  HADD2.F32 R67, -RZ, R67.H0_H0 ;  /* 0x20000043ff437230 */ /* 0x000fe40000004100 */
[----:B------:R-:W-:-:S02]  /*9900*/  HADD2.F32 R65, -RZ, R70.H0_H0 ;  /* 0x20000046ff417230 */ /* 0x000fc40000004100 */
[-C--:B------:R-:W-:Y:S01]  /*9910*/  FMUL.FTZ R70, R63, R68.reuse ;  /* 0x000000443f467220 */ /* 0x080fe20000410000 */
[C---:B------:R-:W-:Y:S01]  /*9920*/  FMUL.FTZ R68, R51.reuse, R68 ;  /* 0x0000004433447220 */ /* 0x040fe20000410000 */
[----:B------:R-:W-:Y:S02]  /*9930*/  HADD2.F32 R62, -RZ, R49.H1_H1 ;  /* 0x30000031ff3e7230 */ /* 0x000fe40000004100 */
[-C--:B------:R-:W-:Y:S01]  /*9940*/  FMUL.FTZ R69, R64, R67.reuse ;  /* 0x0000004340457220 */ /* 0x080fe20000410000 */
[-C--:B------:R-:W-:Y:S01]  /*9950*/  FFMA.FTZ R49, R51, R66.reuse, -R70 ;  /* 0x0000004233317223 */ /* 0x080fe20000010846 */
[----:B------:R-:W-:Y:S01]  /*9960*/  FFMA.FTZ R51, R63, R66, R68 ;  /* 0x000000423f337223 */ /* 0x000fe20000010044 */
[----:B------:R-:W-:Y:S02]  /*9970*/  HADD2.F32 R63, -RZ, R59.H0_H0 ;  /* 0x2000003bff3f7230 */ /* 0x000fe40000004100 */
[----:B------:R-:W-:Y:S01]  /*9980*/  FMUL.FTZ R67, R62, R67 ;  /* 0x000000433e437220 */ /* 0x000fe20000410000 */
[----:B------:R-:W-:-:S02]  /*9990*/  HADD2.F32 R59, -RZ, R60.H0_H0 ;  /* 0x2000003cff3b7230 */ /* 0x000fc40000004100 */
[-C--:B------:R-:W-:Y:S01]  /*99a0*/  FFMA.FTZ R68, R62, R65.reuse, -R69 ;  /* 0x000000413e447223 */ /* 0x080fe20000010845 */
[----:B------:R-:W-:Y:S02]  /*99b0*/  HADD2.F32 R60, -RZ, R60.H1_H1 ;  /* 0x3000003cff3c7230 */ /* 0x000fe40000004100 */
[----:B------:R-:W-:Y:S01]  /*99c0*/  FFMA.FTZ R70, R64, R65, R67 ;  /* 0x0000004140467223 */ /* 0x000fe20000010043 */
[--C-:B------:R-:W-:Y:S02]  /*99d0*/  HADD2.F32 R62, -RZ, R61.reuse.H0_H0 ;  /* 0x2000003dff3e7230 */ /* 0x100fe40000004100 */
[----:B------:R-:W-:Y:S02]  /*99e0*/  HADD2.F32 R61, -RZ, R61.H1_H1 ;  /* 0x3000003dff3d7230 */ /* 0x000fe40000004100 */
[----:B------:R-:W-:Y:S01]  /*99f0*/  FMUL.FTZ R66, R60, R63 ;  /* 0x0000003f3c427220 */ /* 0x000fe20000410000 */
[----:B------:R-:W-:Y:S01]  /*9a00*/  HADD2.F32 R57, -RZ, R57.H0_H0 ;  /* 0x20000039ff397230 */ /* 0x000fe20000004100 */
[----:B------:R-:W-:Y:S01]  /*9a10*/  F2FP.F16.F32.PACK_AB R68, R68, R49 ;  /* 0x000000314444723e */ /* 0x000fe200000000ff */
[----:B------:R-:W-:-:S02]  /*9a20*/  HADD2.F32 R160, -RZ, R160.H0_H0 ;  /* 0x200000a0ffa07230 */ /* 0x000fc40000004100 */
[C---:B------:R-:W-:Y:S01]  /*9a30*/  FMUL.FTZ R67, R61.reuse, R63 ;  /* 0x0000003f3d437220 */ /* 0x040fe20000410000 */
[----:B------:R-:W-:Y:S02]  /*9a40*/  HADD2.F32 R157, -RZ, R157.H1_H1 ;  /* 0x3000009dff9d7230 */ /* 0x000fe40000004100 */
[-C--:B------:R-:W-:Y:S01]  /*9a50*/  FFMA.FTZ R66, R61, R57.reuse, R66 ;  /* 0x000000393d427223 */ /* 0x080fe20000010042 */
[----:B------:R-:W-:Y:S02]  /*9a60*/  HADD2.F32 R61, -RZ, R58.H0_H0 ;  /* 0x2000003aff3d7230 */ /* 0x000fe40000004100 */
        /* <DEDUP_REMOVED lines=8> */
[----:B------:R-:W-:Y:S01]  /*9af0*/  HADD2.F32 R50, -RZ, R50.H1_H1 ;  /* 0x30000032ff327230 */ /* 0x000fe20000004100 */
[----:B------:R-:W-:Y:S01]  /*9b00*/  F2FP.F16.F32.PACK_AB R49, R48, R45 ;  /* 0x0000002d3031723e */ /* 0x000fe200000000ff */
[----:B------:R-:W-:Y:S01]  /*9b10*/  HADD2.F32 R46, -RZ, R46.H1_H1 ;  /* 0x3000002eff2e7230 */ /* 0x000fe20000004100 */
[----:B------:R-:W-:Y:S01]  /*9b20*/  MOV R45, R47 ;  /* 0x0000002f002d7202 */ /* 0x000fe20000000f00 */
[----:B------:R-:W-:Y:S02]  /*9b30*/  HADD2.F32 R59, -RZ, R54.H0_H0 ;  /* 0x20000036ff3b7230 */ /* 0x000fe40000004100 */
[----:B------:R-:W-:Y:S01]  /*9b40*/  FMUL.FTZ R54, R58, R159 ;  /* 0x0000009f3a367220 */ /* 0x000fe20000410000 */
[----:B------:R-:W-:-:S02]  /*9b50*/  HADD2.F32 R158, -RZ, R158.H1_H1 ;  /* 0x3000009eff9e7230 */ /* 0x000fc40000004100 */
[----:B------:R-:W-:Y:S01]  /*9b60*/  FMUL.FTZ R63, R50, R61 ;  /* 0x0000003d323f7220 */ /* 0x000fe20000410000 */
[C---:B------:R-:W-:Y:S01]  /*9b70*/  FMUL.FTZ R159, R57.reuse, R159 ;  /* 0x0000009f399f7220 */ /* 0x040fe20000410000 */
        /* <DEDUP_REMOVED lines=8> */
[----:B------:R-:W-:-:S02]  /*9c00*/  F2FP.F16.F32.PACK_AB R48, R66, R65 ;  /* 0x000000414230723e */ /* 0x000fc400000000ff */
[----:B------:R-:W-:Y:S02]  /*9c10*/  F2FP.F16.F32.PACK_AB R46, R63, R54 ;  /* 0x000000363f2e723e */ /* 0x000fe400000000ff */
[----:B------:R-:W-:-:S07]  /*9c20*/  F2FP.F16.F32.PACK_AB R50, R50, R159 ;  /* 0x0000009f3232723e */ /* 0x000fce00000000ff */
.L_x_4154:
[----:B------:R-:W-:Y:S05]  /*9c30*/  BSYNC B1 ;  /* 0x0000000000017941 */ /* 0x000fea0003800000 */
.L_x_4153:
[----:B0-----:R0:W-:Y:S01]  /*9c40*/  STG.E.128 desc[UR60][R52.64], R44 ;  /* 0x0000002c34007986 */ /* 0x0011e2000c101d3c */
[----:B------:R-:W-:-:S13]  /*9c50*/  ISETP.GE.AND P3, PT, R55, R147, PT ;  /* 0x000000933700720c */ /* 0x000fda0003f66270 */
[----:B------:R-:W-:Y:S05]  /*9c60*/  @P3 BRA `(.L_x_4103) ;  /* 0x0000000000fc3947 */ /* 0x000fea0003800000 */
[--C-:B0-----:R-:W-:Y:S02]  /*9c70*/  SHF.R.S32.HI R44, RZ, 0x1f, R55.reuse ;  /* 0x0000001fff2c7819 */ /* 0x101fe40000011437 */
[----:B------:R-:W-:-:S04]  /*9c80*/  IADD3 R55, P3, P4, R118, R126, R55 ;  /* 0x0000007e76377210 */ /* 0x000fc80007c7e037 */
[----:B------:R-:W-:Y:S02]  /*9c90*/  IADD3.X R56, R7, R56, R44, P3, P4 ;  /* 0x0000003807387210 */ /* 0x000fe40001fe842c */
[----:B------:R-:W-:-:S04]  /*9ca0*/  LEA R124, P3, R55, R124, 0x1 ;  /* 0x0000007c377c7211 */ /* 0x000fc800078608ff */
[----:B------:R-:W-:-:S05]  /*9cb0*/  LEA.HI.X R125, R55, R125, R56, 0x1, P3 ;  /* 0x0000007d377d7211 */ /* 0x000fca00018f0c38 */
[----:B--2---:R0:W-:Y:S01]  /*9cc0*/  STG.E.128 desc[UR60][R124.64], R48 ;  /* 0x000000307c007986 */ /* 0x0041e2000c101d3c */
[----:B------:R-:W-:Y:S05]  /*9cd0*/  BRA `(.L_x_4103) ;  /* 0x0000000000e07947 */ /* 0x000fea0003800000 */
.L_x_4070:
[----:B------:R-:W2:Y:S02]  /*9ce0*/  LDL R44, [R1+0x1c] ;  /* 0x00001c00012c7983 */ /* 0x000ea40000100800 */
[----:B--2---:R-:W-:-:S13]  /*9cf0*/  R2UR UR4, R44 ;  /* 0x000000002c0472ca */ /* 0x004fda00000e0000 */
[----:B------:R-:W-:-:S06]  /*9d00*/  UISETP.NE.AND UP0, UPT, UR4, 0x3, UPT ;  /* 0x000000030400788c */ /* 0x000fcc000bf05270 */
[----:B------:R-:W-:-:S13]  /*9d10*/  PLOP3.LUT P2, PT, PT, PT, UP0, 0x80, 0x0 ;  /* 0x000000000000781c */ /* 0x000fda0003f4f008 */
[----:B------:R-:W-:Y:S05]  /*9d20*/  @!P2 BRA `(.L_x_4155) ;  /* 0x000000000004a947 */ /* 0x000fea0003800000 */
[----:B------:R-:W-:Y:S01]  /*9d30*/  BPT.TRAP 0x1 ;  /* 0x000000040000795c */ /* 0x000fe20000300000 */
.L_x_4155:
[----:B------:R-:W-:Y:S01]  /*9d40*/  IMAD R43, R17, 0x8, R16 ;  /* 0x00000008112b7824 */ /* 0x000fe200078e0210 */
[----:B------:R-:W-:Y:S01]  /*9d50*/  SHF.L.U32 R100, R205, 0x1f, RZ ;  /* 0x0000001fcd647819 */ /* 0x000fe200000006ff */
[----:B------:R-:W-:Y:S01]  /*9d60*/  IMAD R42, R24, -0x70, R2 ;  /* 0xffffff90182a7824 */ /* 0x000fe200078e0202 */
[----:B------:R-:W-:Y:S02]  /*9d70*/  BSSY B1, `(.L_x_4156) ;  /* 0x0000004000017945 */ /* 0x000fe40003800000 */
[----:B------:R-:W1:Y:S02]  /*9d80*/  SYNCS.PHASECHK.TRANS64.TRYWAIT P3, [R43+URZ+0x36890], R100 ;  /* 0x036890642b0075a7 */ /* 0x000e64000806017f */
[----:B------:R-:W-:Y:S01]  /*9d90*/  VIMNMX R42, R42, 0x70, PT ;  /* 0x000000702a2a7848 */ /* 0x000fe20003fe0100 */
[----:B-1----:R-:W-:Y:S06]  /*9da0*/  @!P3 BRA `(.L_x_4157) ;  /* 0x000001c40004b947 */ /* 0x002fec0003800000 */
.L_x_4438:
[----:B------:R-:W-:Y:S05]  /*9db0*/  BSYNC B1 ;  /* 0x0000000000017941 */ /* 0x000fea0003800000 */
.L_x_4156:
[----:B------:R-:W-:Y:S01]  /*9dc0*/  ISETP.GE.AND P3, PT, R204, R42, PT ;  /* 0x0000002acc00720c */ /* 0x000fe20003f66270 */
[----:B------:R-:W-:-:S12]  /*9dd0*/  BSSY B1, `(.L_x_4158) ;  /* 0x0000014000017945 */ /* 0x000fd80003800000 */
[----:B------:R-:W-:Y:S05]  /*9de0*/  @P3 BRA `(.L_x_4159) ;  /* 0x0000000000483947 */ /* 0x000fea0003800000 */
[----:B------:R-:W-:-:S13]  /*9df0*/  ISETP.NE.AND P3, PT, R30, RZ, PT ;  /* 0x000000ff1e00720c */ /* 0x000fda0003f65270 */
[----:B0-----:R-:W0:Y:S04]  /*9e00*/  @P3 LDS.128 R44, [R40+0x21000] ;  /* 0x02100000282c3984 */ /* 0x001e280000000c00 */
[----:B0-----:R-:W-:Y:S01]  /*9e10*/  @P3 STG.E.128 desc[UR60][R50.64], R44 ;  /* 0x0000002c32003986 */ /* 0x001fe2000c101d3c */
[----:B------:R-:W-:-:S13]  /*9e20*/  ISETP.NE.AND P3, PT, R34, RZ, PT ;  /* 0x000000ff2200720c */ /* 0x000fda0003f65270 */
[----:B------:R-:W0:Y:S04]  /*9e30*/  @P3 LDS.128 R44, [R41+0x21000] ;  /* 0x02100000292c3984 */ /* 0x000e280000000c00 */
        /* <DEDUP_REMOVED lines=12> */
[----:B0-----:R2:W-:Y:S02]  /*9f00*/  @P3 STG.E.128 desc[UR60][R50.64+0x140], R44 ;  /* 0x0001402c32003986 */ /* 0x0015e4000c101d3c */
.L_x_4159:
[----:B------:R-:W-:Y:S05]  /*9f10*/  BSYNC B1 ;  /* 0x0000000000017941 */ /* 0x000fea0003800000 */
.L_x_4158:
[----:B------:R-:W-:-:S13]  /*9f20*/  ISETP.GE.AND P3, PT, R229, R42, PT ;  /* 0x0000002ae500720c */ /* 0x000fda0003f66270 */
[----:B------:R-:W-:Y:S05]  /*9f30*/  @P3 BRA `(.L_x_4103) ;  /* 0x0000000000483947 */ /* 0x000fea0003800000 */
[----:B------:R-:W-:-:S13]  /*9f40*/  ISETP.NE.AND P3, PT, R30, RZ, PT ;  /* 0x000000ff1e00720c */ /* 0x000fda0003f65270 */
[----:B0-2---:R-:W0:Y:S04]  /*9f50*/  @P3 LDS.128 R44, [R40+0x23000] ;  /* 0x02300000282c3984 */ /* 0x005e280000000c00 */
        /* <DEDUP_REMOVED lines=16> */
.L_x_4103:
[----:B------:R-:W-:Y:S05]  /*a060*/  BSYNC B0 ;  /* 0x0000000000007941 */ /* 0x000fea0003800000 */
.L_x_4069:
        /* <DEDUP_REMOVED lines=17> */
.L_x_4161:
[----:B------:R-:W-:Y:S05]  /*a180*/  BSYNC B0 ;  /* 0x0000000000007941 */ /* 0x000fea0003800000 */
.L_x_4160:
[----:B------:R-:W1:Y:S01]  /*a190*/  SYNCS.PHASECHK.TRANS64.TRYWAIT P2, [R43+URZ+0x368b0], R100 ;  /* 0x0368b0642b0075a7 */ /* 0x000e62000804017f */
[----:B------:R-:W-:Y:S01]  /*a1a0*/  ULDC.64 UR4, c[0x0][0x318] ;  /* 0x0000c60000047ab9 */ /* 0x000fe20000000a00 */
[----:B------:R-:W-:Y:S01]  /*a1b0*/  ULDC.64 UR6, c[0x0][0x328] ;  /* 0x0000ca0000067ab9 */ /* 0x000fe20000000a00 */
[----:B0-----:R-:W-:Y:S01]  /*a1c0*/  MOV R44, UR4 ;  /* 0x00000004002c7c02 */ /* 0x001fe20008000f00 */
[----:B------:R-:W-:Y:S01]  /*a1d0*/  IMAD.U32 R46, RZ, RZ, UR6 ;  /* 0x00000006ff2e7e24 */ /* 0x000fe2000f8e00ff */
[----:B------:R-:W-:Y:S01]  /*a1e0*/  BSSY B0, `(.L_x_4162) ;  /* 0x0000008000007945 */ /* 0x000fe20003800000 */
[----:B------:R-:W-:Y:S02]  /*a1f0*/  IMAD.U32 R45, RZ, RZ, UR7 ;  /* 0x00000007ff2d7e24 */ /* 0x000fe4000f8e00ff */
[----:B------:R0:W-:Y:S04]  /*a200*/  STL [R1+0x10], R44 ;  /* 0x0000102c01007387 */ /* 0x0001e80000100800 */
[----:B------:R2:W-:Y:S01]  /*a210*/  STL [R1+0x18], R46 ;  /* 0x0000182e01007387 */ /* 0x0005e20000100800 */
[----:B0-----:R-:W-:-:S05]  /*a220*/  IMAD.U32 R44, RZ, RZ, UR5 ;  /* 0x00000005ff2c7e24 */ /* 0x001fca000f8e00ff */
[----:B------:R2:W-:Y:S04]  /*a230*/  STL [R1+0xc], R44 ;  /* 0x00000c2c01007387 */ /* 0x0005e80000100800 */
[----:B------:R2:W-:Y:S02]  /*a240*/  STL [R1+0x14], R45 ;  /* 0x0000142d01007387 */ /* 0x0005e40000100800 */
[----:B-12---:R-:W-:Y:S05]  /*a250*/  @!P2 BRA `(.L_x_4163) ;  /* 0x000001bc00eca947 */ /* 0x006fea0003800000 */
.L_x_4439:
[----:B------:R-:W-:Y:S05]  /*a260*/  BSYNC B0 ;  /* 0x0000000000007941 */ /* 0x000fea0003800000 */
.L_x_4162:
[----:B------:R1:W5:Y:S04]  /*a270*/  LDL R55, [R1+0x18] ;  /* 0x0000180001377983 */ /* 0x0003680000100800 */
[----:B------:R1:W5:Y:S04]  /*a280*/  LDL R54, [R1+0x14] ;  /* 0x0000140001367983 */ /* 0x0003680000100800 */
[----:B------:R1:W5:Y:S04]  /*a290*/  LDL R53, [R1+0x10] ;  /* 0x0000100001357983 */ /* 0x0003680000100800 */
[----:B------:R1:W5:Y:S01]  /*a2a0*/  LDL R52, [R1+0xc] ;  /* 0x00000c0001347983 */ /* 0x0003620000100800 */
[----:B------:R-:W-:Y:S01]  /*a2b0*/  ISETP.GE.AND P2, PT, R204, R42, PT ;  /* 0x0000002acc00720c */ /* 0x000fe20003f46270 */
[----:B------:R-:W-:Y:S01]  /*a2c0*/  BSSY B0, `(.L_x_4164) ;  /* 0x0000022000007945 */ /* 0x000fe20003800000 */
[----:B------:R-:W-:-:S11]  /*a2d0*/  IMAD.WIDE R48, R24, 0x70, R122 ;  /* 0x0000007018307825 */ /* 0x000fd600078e027a */
[----:B-1----:R-:W-:Y:S05]  /*a2e0*/  @P2 BRA `(.L_x_4165) ;  /* 0x00000000007c2947 */ /* 0x002fea0003800000 */
[----:B-----5:R-:W-:Y:S01]  /*a2f0*/  R2UR UR7, R55 ;  /* 0x00000000370772ca */ /* 0x020fe200000e0000 */
[----:B------:R-:W-:Y:S01]  /*a300*/  IMAD.MOV.U32 R45, RZ, RZ, R39 ;  /* 0x000000ffff2d7224 */ /* 0x000fe200078e0027 */
[----:B------:R-:W-:Y:S02]  /*a310*/  R2UR UR4, R54 ;  /* 0x00000000360472ca */ /* 0x000fe400000e0000 */
[----:B------:R-:W-:Y:S02]  /*a320*/  R2UR UR6, R53 ;  /* 0x00000000350672ca */ /* 0x000fe400000e0000 */
[----:B------:R-:W-:Y:S02]  /*a330*/  MOV R44, R116 ;  /* 0x00000074002c7202 */ /* 0x000fe40000000f00 */
[----:B------:R-:W-:-:S05]  /*a340*/  R2UR UR5, R52 ;  /* 0x00000000340572ca */ /* 0x000fca00000e0000 */
[----:B------:R-:W-:Y:S02]  /*a350*/  IMAD R47, R49, UR7, RZ ;  /* 0x00000007312f7c24 */ /* 0x000fe4000f8e02ff */
[----:B------:R-:W-:-:S04]  /*a360*/  IMAD.WIDE.U32 R44, R48, UR7, R44 ;  /* 0x00000007302c7c25 */ /* 0x000fc8000f8e002c */
[----:B------:R-:W-:Y:S01]  /*a370*/  IMAD R47, R48, UR4, R47 ;  /* 0x00000004302f7c24 */ /* 0x000fe2000f8e022f */
[----:B------:R-:W-:Y:S01]  /*a380*/  LEA R50, P2, R44, UR6, 0x1 ;  /* 0x000000062c327c11 */ /* 0x000fe2000f8408ff */
[----:B------:R-:W-:Y:S02]  /*a390*/  ULDC UR4, c[0x0][0x2f4] ;  /* 0x0000bd0000047ab9 */ /* 0x000fe40000000800 */
[----:B------:R-:W-:-:S05]  /*a3a0*/  IMAD.IADD R45, R45, 0x1, R47 ;  /* 0x000000012d2d7824 */ /* 0x000fca00078e022f */
[----:B------:R-:W-:Y:S02]  /*a3b0*/  LEA.HI.X R51, R44, UR5, R45, 0x1, P2 ;  /* 0x000000052c337c11 */ /* 0x000fe400090f0c2d */
[----:B------:R-:W-:-:S13]  /*a3c0*/  ISETP.GE.AND P2, PT, R18, UR4, PT ;  /* 0x0000000412007c0c */ /* 0x000fda000bf46270 */
[----:B------:R-:W1:Y:S04]  /*a3d0*/  @!P2 LDS.128 R44, [R40] ;  /* 0x00000000282ca984 */ /* 0x000e680000000c00 */
[----:B-1----:R-:W-:Y:S01]  /*a3e0*/  @!P2 STG.E.128 desc[UR60][R50.64], R44 ;  /* 0x0000002c3200a986 */ /* 0x002fe2000c101d3c */
[----:B------:R-:W-:-:S13]  /*a3f0*/  ISETP.GE.AND P2, PT, R0, UR4, PT ;  /* 0x0000000400007c0c */ /* 0x000fda000bf46270 */
[----:B------:R-:W1:Y:S04]  /*a400*/  @!P2 LDS.128 R44, [R41] ;  /* 0x00000000292ca984 */ /* 0x000e680000000c00 */
[----:B-1----:R-:W-:Y:S01]  /*a410*/  @!P2 STG.E.128 desc[UR60][R50.64+0x40], R44 ;  /* 0x0000402c3200a986 */ /* 0x002fe2000c101d3c */
[----:B------:R-:W-:-:S13]  /*a420*/  ISETP.GE.AND P2, PT, R3, UR4, PT ;  /* 0x0000000403007c0c */ /* 0x000fda000bf46270 */
[----:B------:R-:W1:Y:S04]  /*a430*/  @!P2 LDS.128 R44, [R40+0x3800] ;  /* 0x00380000282ca984 */ /* 0x000e680000000c00 */
        /* <DEDUP_REMOVED lines=9> */
[----:B-1----:R1:W-:Y:S02]  /*a4d0*/  @!P2 STG.E.128 desc[UR60][R50.64+0x140], R44 ;  /* 0x0001402c3200a986 */ /* 0x0023e4000c101d3c */
.L_x_4165:
[----:B------:R-:W-:Y:S05]  /*a4e0*/  BSYNC B0 ;  /* 0x0000000000007941 */ /* 0x000fea0003800000 */
.L_x_4164:
[----:B------:R-:W-:Y:S01]  /*a4f0*/  ISETP.GE.AND P2, PT, R229, R42, PT ;  /* 0x0000002ae500720c */ /* 0x000fe20003f46270 */
[----:B------:R-:W-:-:S12]  /*a500*/  BSSY B0, `(.L_x_4166) ;  /* 0x0000023000007945 */ /* 0x000fd80003800000 */
[----:B------:R-:W-:Y:S05]  /*a510*/  @P2 BRA `(.L_x_4167) ;  /* 0x0000000000842947 */ /* 0x000fea0003800000 */
[----:B-----5:R-:W-:Y:S01]  /*a520*/  R2UR UR7, R55 ;  /* 0x00000000370772ca */ /* 0x020fe200000e0000 */
[----:B-1----:R-:W-:Y:S01]  /*a530*/  IMAD.MOV.U32 R45, RZ, RZ, R39 ;  /* 0x000000ffff2d7224 */ /* 0x002fe200078e0027 */
[----:B------:R-:W-:Y:S02]  /*a540*/  R2UR UR4, R54 ;  /* 0x00000000360472ca */ /* 0x000fe400000e0000 */
[----:B------:R-:W-:Y:S02]  /*a550*/  IADD3 R47, P2, R48, 0x40, RZ ;  /* 0x00000040302f7810 */ /* 0x000fe40007f5e0ff */
[----:B------:R-:W-:Y:S02]  /*a560*/  R2UR UR6, R53 ;  /* 0x00000000350672ca */ /* 0x000fe400000e0000 */
[----:B------:R-:W-:Y:S01]  /*a570*/  MOV R44, R116 ;  /* 0x00000074002c7202 */ /* 0x000fe20000000f00 */
[----:B------:R-:W-:Y:S01]  /*a580*/  IMAD.X R48, RZ, RZ, R49, P2 ;  /* 0x000000ffff307224 */ /* 0x000fe200010e0631 */
[----:B------:R-:W-:-:S03]  /*a590*/  R2UR UR5, R52 ;  /* 0x00000000340572ca */ /* 0x000fc600000e0000 */
        /* <DEDUP_REMOVED lines=25> */
.L_x_4167:
[----:B------:R-:W-:Y:S05]  /*a730*/  BSYNC B0 ;  /* 0x0000000000007941 */ /* 0x000fea0003800000 */
.L_x_4166:
[----:B------:R-:W3:Y:S01]  /*a740*/  LDL R40, [R1+0x8] ;  /* 0x0000080001287983 */ /* 0x000ee20000100800 */
[----:B0-----:R-:W-:Y:S01]  /*a750*/  @!P3 VIADD R43, R43, 0x368c0 ;  /* 0x000368c02b2bb836 */ /* 0x001fe20000000000 */
[----:B------:R-:W-:Y:S01]  /*a760*/  IADD3 R17, R17, 0x1, RZ ;  /* 0x0000000111117810 */ /* 0x000fe20007ffe0ff */
[----:B------:R-:W-:Y:S01]  /*a770*/  @!PT LDS RZ, [RZ] ;  /* 0x00000000fffff984 */ /* 0x000fe20000000800 */
[----:B------:R-:W-:Y:S01]  /*a780*/  @!PT LDS RZ, [RZ] ;  /* 0x00000000fffff984 */ /* 0x000fe20000000800 */
[----:B------:R-:W-:Y:S01]  /*a790*/  @!PT LDS RZ, [RZ] ;  /* 0x00000000fffff984 */ /* 0x000fe20000000800 */
[----:B------:R-:W-:Y:S01]  /*a7a0*/  @!PT LDS RZ, [RZ] ;  /* 0x00000000fffff984 */ /* 0x000fe20000000800 */
[----:B------:R0:W-:Y:S06]  /*a7b0*/  MEMBAR.ALL.CTA ;  /* 0x0000000000007992 */ /* 0x0001ec0000008000 */
[----:B0-----:R-:W0:Y:S02]  /*a7c0*/  FENCE.VIEW.ASYNC.S ;  /* 0x00000000000073c6 */ /* 0x001e240000000000 */
[----:B0-----:R0:W-:Y:S01]  /*a7d0*/  BAR.SYNC.DEFER_BLOCKING R154, 0x80 ;  /* 0x0002009a0000751d */ /* 0x0011e20000010000 */
[----:B------:R-:W-:-:S02]  /*a7e0*/  @!P3 PRMT R43, RZ, 0x654, R43 ;  /* 0x00000654ff2bb816 */ /* 0x000fc4000000002b */
[----:B------:R-:W-:-:S03]  /*a7f0*/  PLOP3.LUT P2, PT, PT, PT, PT, 0x8, 0x0 ;  /* 0x000000000000781c */ /* 0x000fc60003f4e170 */
[----:B------:R0:W-:Y:S01]  /*a800*/  @!P3 SYNCS.ARRIVE.TRANS64.RED.A1T0 RZ, [R43+URZ], RZ ;  /* 0x000000ff2bffb9a7 */ /* 0x0001e2000810043f */
[----:B------:R-:W-:-:S04]  /*a810*/  ISETP.NE.AND P3, PT, R17, 0x2, PT ;  /* 0x000000021100780c */ /* 0x000fc80003f65270 */
[----:B------:R-:W-:Y:S02]  /*a820*/  SEL R17, R17, RZ, P3 ;  /* 0x000000ff11117207 */ /* 0x000fe40001800000 */
[----:B---3--:R-:W-:Y:S02]  /*a830*/  LOP3.LUT P4, RZ, R40, 0x2, RZ, 0xc0, !PT ;  /* 0x0000000228ff7812 */ /* 0x008fe4000788c0ff */
[----:B------:R-:W-:-:S04]  /*a840*/  SEL R40, RZ, 0x1, P3 ;  /* 0x00000001ff287807 */ /* 0x000fc80001800000 */
[----:B------:R-:W-:-:S07]  /*a850*/  LOP3.LUT R205, R205, R40, RZ, 0x3c, !PT ;  /* 0x00000028cdcd7212 */ /* 0x000fce00078e3cff */
[----:B0-----:R-:W-:Y:S05]  /*a860*/  @P4 BRA `(.L_x_4168) ;  /* 0xffffff8000544947 */ /* 0x001fea000383ffff */
.L_x_4064:
[----:B------:R-:W-:Y:S01]  /*a870*/  BSSY B0, `(.L_x_4169) ;  /* 0x0000039000007945 */ /* 0x000fe20003800000 */
[----:B------:R-:W-:Y:S02]  /*a880*/  ISETP.GE.AND P1, PT, R153, 0x1, PT ;  /* 0x000000019900780c */ /* 0x000fe40003f26270 */
[----:B------:R-:W-:Y:S02]  /*a890*/  CS2R R2, SRZ ;  /* 0x0000000000027805 */ /* 0x000fe4000001ff00 */
[----:B------:R-:W-:Y:S02]  /*a8a0*/  PLOP3.LUT P0, PT, PT, PT, PT, 0x80, 0x0 ;  /* 0x000000000000781c */ /* 0x000fe40003f0f070 */
[----:B------:R-:W-:Y:S02]  /*a8b0*/  CS2R R118, SRZ ;  /* 0x0000000000767805 */ /* 0x000fe4000001ff00 */
[----:B------:R-:W-:Y:S02]  /*a8c0*/  CS2R R116, SRZ ;  /* 0x0000000000747805 */ /* 0x000fe4000001ff00 */
[----:B------:R-:W-:-:S02]  /*a8d0*/  CS2R R114, SRZ ;  /* 0x0000000000727805 */ /* 0x000fc4000001ff00 */
[----:B------:R-:W-:Y:S01]  /*a8e0*/  CS2R R112, SRZ ;  /* 0x0000000000707805 */ /* 0x000fe2000001ff00 */
[----:B------:R-:W-:Y:S01]  /*a8f0*/  IMAD.MOV.U32 R111, RZ, RZ, RZ ;  /* 0x000000ffff6f7224 */ /* 0x000fe200078e00ff */
[----:B------:R-:W-:Y:S02]  /*a900*/  CS2R R106, SRZ ;  /* 0x00000000006a7805 */ /* 0x000fe4000001ff00 */
[----:B------:R-:W-:Y:S02]  /*a910*/  CS2R R108, SRZ ;  /* 0x00000000006c7805 */ /* 0x000fe4000001ff00 */
[----:B-----5:R-:W-:Y:S02]  /*a920*/  CS2R R54, SRZ ;  /* 0x0000000000367805 */ /* 0x020fe4000001ff00 */
[----:B------:R-:W-:Y:S01]  /*a930*/  CS2R R104, SRZ ;  /* 0x0000000000687805 */ /* 0x000fe2000001ff00 */
[----:B------:R-:W-:Y:S01]  /*a940*/  IMAD.MOV.U32 R103, RZ, RZ, RZ ;  /* 0x000000ffff677224 */ /* 0x000fe200078e00ff */
        /* <DEDUP_REMOVED lines=8> */
[----:B------:R-:W-:Y:S02]  /*a9d0*/  MOV R87, RZ ;  /* 0x000000ff00577202 */ /* 0x000fe40000000f00 */
        /* <DEDUP_REMOVED lines=17> */
[----:B-1----:R-:W-:-:S02]  /*aaf0*/  CS2R R50, SRZ ;  /* 0x0000000000327805 */ /* 0x002fc4000001ff00 */
[----:B------:R-:W-:Y:S02]  /*ab00*/  CS2R R52, SRZ ;  /* 0x0000000000347805 */ /* 0x000fe4000001ff00 */
[----:B--2---:R-:W-:Y:S02]  /*ab10*/  CS2R R48, SRZ ;  /* 0x0000000000307805 */ /* 0x004fe4000001ff00 */
        /* <DEDUP_REMOVED lines=11> */
[----:B------:R-:W-:Y:S06]  /*abd0*/  @P2 BRA `(.L_x_4170) ;  /* 0x0000000000082947 */ /* 0x000fec0003800000 */
[----:B------:R-:W0:Y:S02]  /*abe0*/  FENCE.VIEW.ASYNC.G ;  /* 0x00000000000073c6 */ /* 0x000e240000000100 */
[----:B0-----:R-:W-:Y:S06]  /*abf0*/  BAR.ARV 0xc, 0x180 ;  /* 0x0306000000007b1d */ /* 0x001fec0000002000 */
.L_x_4170:
[----:B------:R-:W-:Y:S05]  /*ac00*/  BSYNC B0 ;  /* 0x0000000000007941 */ /* 0x000fea0003800000 */
.L_x_4169:
        /* <DEDUP_REMOVED lines=10> */
[----:B------:R-:W-:-:S04]  /*acb0*/  LOP3.LUT R3, R2, 0x1e, RZ, 0xc0, !PT ;  /* 0x0000001e02037812 */ /* 0x000fc800078ec0ff */
[----:B------:R-:W-:Y:S02]  /*acc0*/  IADD3 R3, R0, -R3, RZ ;  /* 0x8000000300037210 */ /* 0x000fe40007ffe0ff */
        /* <DEDUP_REMOVED lines=23> */
.L_x_4172:
[----:B------:R-:W-:Y:S02]  /*ae40*/  ULDC UR4, c[0x0][0x3f4] ;  /* 0x0000fd0000047ab9 */ /* 0x000fe40000000800 */
[----:B------:R-:W-:-:S13]  /*ae50*/  ISETP.LT.AND P0, PT, RZ, UR4, PT ;  /* 0x00000004ff007c0c */ /* 0x000fda000bf01270 */
[----:B------:R-:W-:Y:S05]  /*ae60*/  @P0 BRA `(.L_x_4173) ;  /* 0x00000000003c0947 */ /* 0x000fea0003800000 */
[----:B------:R-:W-:-:S04]  /*ae70*/  LEA.HI R0, R228, R228, RZ, 0x1 ;  /* 0x000000e4e4007211 */ /* 0x000fc800078f08ff */
        /* <DEDUP_REMOVED lines=8> */
.L_x_4176:
[----:B-1----:R1:W2:Y:S02]  /*af00*/  SYNCS.PHASECHK.TRANS64.TRYWAIT P0, [R16+URZ+0x36800], R3 ;  /* 0x03680003100075a7 */ /* 0x0022a4000800017f */
[----:B--2---:R-:W-:Y:S05]  /*af10*/  @!P0 NANOSLEEP.SYNCS 0x989680 ;  /* 0x009896800000895d */ /* 0x004fea0003900000 */
[----:B------:R-:W2:Y:S02]  /*af20*/  @!P0 SYNCS.PHASECHK.TRANS64 P0, [R16+URZ+0x36800], R3 ;  /* 0x03680003100085a7 */ /* 0x000ea4000800007f */
[----:B--2---:R-:W-:Y:S05]  /*af30*/  @!P0 BRA `(.L_x_4176) ;  /* 0xfffffffc00f08947 */ /* 0x004fea000383ffff */
.L_x_4175:
[----:B------:R-:W-:Y:S05]  /*af40*/  BSYNC B0 ;  /* 0x0000000000007941 */ /* 0x000fea0003800000 */
.L_x_4174:
[----:B------:R-:W-:Y:S05]  /*af50*/  BRA `(.L_x_4177) ;  /* 0x0000005800807947 */ /* 0x000fea0003800000 */
.L_x_4173:
[----:B------:R-:W2:Y:S01]  /*af60*/  LDL R0, [R1+0x88] ;  /* 0x0000880001007983 */ /* 0x000ea20000100800 */
[----:B------:R-:W-:Y:S01]  /*af70*/  ULDC.64 UR4, c[0x0][0x3f8] ;  /* 0x0000fe0000047ab9 */ /* 0x000fe20000000a00 */
[----:B------:R-:W-:Y:S01]  /*af80*/  ULDC.64 UR6, c[0x0][0x408] ;  /* 0x0001020000067ab9 */ /* 0x000fe20000000a00 */
[----:B------:R-:W-:Y:S01]  /*af90*/  IMAD.WIDE.U32 R4, R148, UR4, RZ ;  /* 0x0000000494047c25 */ /* 0x000fe2000f8e00ff */
[----:B--2---:R-:W-:Y:S02]  /*afa0*/  R2UR UR8, R0 ;  /* 0x00000000000872ca */ /* 0x004fe400000e0000 */
[----:B------:R-:W-:-:S05]  /*afb0*/  SHF.R.S32.HI R0, RZ, 0x1f, R148 ;  /* 0x0000001fff007819 */ /* 0x000fca0000011494 */
[C---:B------:R-:W-:Y:S02]  /*afc0*/  IMAD R3, R0.reuse, UR4, RZ ;  /* 0x0000000400037c24 */ /* 0x040fe4000f8e02ff */
[----:B------:R-:W-:Y:S02]  /*afd0*/  IMAD R7, R0, UR6, RZ ;  /* 0x0000000600077c24 */ /* 0x000fe4000f8e02ff */
[C---:B------:R-:W-:Y:S01]  /*afe0*/  IMAD R3, R148.reuse, UR5, R3 ;  /* 0x0000000594037c24 */ /* 0x040fe2000f8e0203 */
[----:B------:R-:W-:Y:S01]  /*aff0*/  ULDC.64 UR4, c[0x0][0x3e8] ;  /* 0x0000fa0000047ab9 */ /* 0x000fe20000000a00 */
[----:B------:R-:W-:Y:S01]  /*b000*/  ULOP3.LUT UP0, URZ, UR8, 0x3ff, URZ, 0xc0, !UPT ;  /* 0x000003ff083f7892 */ /* 0x000fe2000f80c03f */
[----:B------:R-:W-:Y:S01]  /*b010*/  IMAD R7, R148, UR7, R7 ;  /* 0x0000000794077c24 */ /* 0x000fe2000f8e0207 */
[----:B------:R-:W-:Y:S01]  /*b020*/  LEA R24, P0, R4, UR4, 0x1 ;  /* 0x0000000404187c11 */ /* 0x000fe2000f8008ff */
[----:B------:R-:W-:Y:S01]  /*b030*/  IMAD.WIDE.U32 R148, R148, UR6, RZ ;  /* 0x0000000694947c25 */ /* 0x000fe2000f8e00ff */
[----:B------:R-:W-:-:S02]  /*b040*/  ULDC.64 UR6, c[0x0][0x400] ;  /* 0x0001000000067ab9 */ /* 0x000fc40000000a00 */
[----:B------:R-:W-:Y:S01]  /*b050*/  PLOP3.LUT P2, PT, PT, PT, UP0, 0x80, 0x0 ;  /* 0x000000000000781c */ /* 0x000fe20003f4f008 */
[----:B------:R-:W-:Y:S01]  /*b060*/  IMAD.IADD R25, R3, 0x1, R5 ;  /* 0x0000000103197824 */ /* 0x000fe200078e0205 */
[----:B------:R-:W-:Y:S02]  /*b070*/  LEA R26, P1, R148, UR6, 0x1 ;  /* 0x00000006941a7c11 */ /* 0x000fe4000f8208ff */
[----:B------:R-:W-:Y:S02]  /*b080*/  IADD3 R27, R7, R149, RZ ;  /* 0x00000095071b7210 */ /* 0x000fe40007ffe0ff */
[----:B------:R-:W-:Y:S02]  /*b090*/  LEA.HI.X R25, R4, UR5, R25, 0x1, P0 ;  /* 0x0000000504197c11 */ /* 0x000fe400080f0c19 */
[----:B------:R-:W-:-:S05]  /*b0a0*/  LEA.HI.X R27, R148, UR7, R27, 0x1, P1 ;  /* 0x00000007941b7c11 */ /* 0x000fca00088f0c1b */
        /* <DEDUP_REMOVED lines=17> */
.L_x_4178:
[----:B------:R-:W-:Y:S01]  /*b1c0*/  ULDC.U8 UR4, c[0x0][0x410] ;  /* 0x0001040000047ab9 */ /* 0x000fe20000000000 */
[----:B------:R-:W-:Y:S01]  /*b1d0*/  BSSY B0, `(.L_x_4179) ;  /* 0x0000570000007945 */ /* 0x000fe20003800000 */
[----:B------:R-:W-:Y:S01]  /*b1e0*/  ISETP.NE.AND P0, PT, RZ, UR4, PT ;  /* 0x00000004ff007c0c */ /* 0x000fe2000bf05270 */
[----:B------:R-:W-:-:S12]  /*b1f0*/  IMAD R6, R133, 0x80, R204 ;  /* 0x0000008085067824 */ /* 0x000fd800078e02cc */
[----:B------:R-:W-:Y:S05]  /*b200*/  @!P0 BRA `(.L_x_4180) ;  /* 0x0000002800c08947 */ /* 0x000fea0003800000 */
[----:B------:R-:W-:-:S03]  /*b210*/  UMOV UR4, 0xffffffff ;  /* 0xffffffff00047882 */ /* 0x000fc60000000000 */
[----:B------:R-:W-:Y:S05]  /*b220*/  BRA.DIV UR4, `(.L_x_4181) ;  /* 0x000001b2040c7947 */ /* 0x000fea000b800000 */
[----:B------:R0:W1:Y:S04]  /*b230*/  SHFL.IDX PT, R0, R25, RZ, 0x1c1f ;  /* 0x001c1fff19007589 */ /* 0x00006800000e0000 */
[----:B------:R0:W2:Y:S04]  /*b240*/  SHFL.IDX PT, R3, R24, RZ, 0x1c1f ;  /* 0x001c1fff18037589 */ /* 0x0000a800000e0000 */
[----:B------:R0:W3:Y:S04]  /*b250*/  SHFL.IDX PT, R4, R27, RZ, 0x1c1f ;  /* 0x001c1fff1b047589 */ /* 0x0000e800000e0000 */
[----:B------:R0:W4:Y:S02]  /*b260*/  SHFL.IDX PT, R14, R26, RZ, 0x1c1f ;  /* 0x001c1fff1a0e7589 */ /* 0x00012400000e0000 */
.L_x_4445:
[----:B------:R-:W-:Y:S01]  /*b270*/  ULDC UR4, c[0x0][0x448] ;  /* 0x0001120000047ab9 */ /* 0x000fe20000000800 */
[----:B------:R-:W-:Y:S01]  /*b280*/  LOP3.LUT R8, R212, 0x18, R18, 0xf8, !PT ;  /* 0x00000018d4087812 */ /* 0x000fe200078ef812 */
[----:B------:R-:W-:Y:S01]  /*b290*/  IMAD R5, R152, UR4, RZ ;  /* 0x0000000498057c24 */ /* 0x000fe2000f8e02ff */
[----:B------:R-:W-:Y:S01]  /*b2a0*/  BSSY B1, `(.L_x_4182) ;  /* 0x0000057000017945 */ /* 0x000fe20003800000 */
[----:B------:R-:W-:Y:S02]  /*b2b0*/  LOP3.LUT P0, RZ, R220, 0x4, RZ, 0xc0, !PT ;  /* 0x00000004dcff7812 */ /* 0x000fe4000780c0ff */
[----:B------:R-:W-:Y:S02]  /*b2c0*/  CS2R R10, SRZ ;  /* 0x00000000000a7805 */ /* 0x000fe4000001ff00 */
[----:B------:R-:W-:Y:S02]  /*b2d0*/  LOP3.LUT R9, R8, R213, RZ, 0x3c, !PT ;  /* 0x000000d508097212 */ /* 0x000fe400078e3cff */
[----:B0-----:R-:W-:-:S02]  /*b2e0*/  CS2R R24, SRZ ;  /* 0x0000000000187805 */ /* 0x001fc4000001ff00 */
[----:B------:R-:W-:Y:S01]  /*b2f0*/  ISETP.GE.AND P1, PT, R6, R5, PT ;  /* 0x000000050600720c */ /* 0x000fe20003f26270 */
[----:B------:R-:W-:Y:S01]  /*b300*/  IMAD R5, R133, -0x80, R5 ;  /* 0xffffff8085057824 */ /* 0x000fe200078e0205 */
[----:B------:R-:W-:Y:S01]  /*b310*/  CS2R R6, SRZ ;  /* 0x0000000000067805 */ /* 0x000fe2000001ff00 */
[----:B------:R-:W-:Y:S01]  /*b320*/  IMAD.IADD R9, R214, 0x1, R9 ;  /* 0x00000001d6097824 */ /* 0x000fe200078e0209 */
[----:B------:R-:W-:Y:S02]  /*b330*/  CS2R R20, SRZ ;  /* 0x0000000000147805 */ /* 0x000fe4000001ff00 */
[----:B------:R-:W-:Y:S02]  /*b340*/  CS2R R26, SRZ ;  /* 0x00000000001a7805 */ /* 0x000fe4000001ff00 */
[----:B------:R-:W-:Y:S02]  /*b350*/  CS2R R12, SRZ ;  /* 0x00000000000c7805 */ /* 0x000fe4000001ff00 */
[----:B------:R-:W-:-:S02]  /*b360*/  CS2R R38, SRZ ;  /* 0x0000000000267805 */ /* 0x000fc4000001ff00 */
[----:B------:R-:W-:Y:S02]  /*b370*/  LEA R9, R9, R16, 0x1 ;  /* 0x0000001009097211 */ /* 0x000fe400078e08ff */
[----:B------:R-:W-:Y:S02]  /*b380*/  CS2R R28, SRZ ;  /* 0x00000000001c7805 */ /* 0x000fe4000001ff00 */
[----:B------:R-:W-:Y:S02]  /*b390*/  CS2R R32, SRZ ;  /* 0x0000000000207805 */ /* 0x000fe4000001ff00 */
[----:B------:R-:W-:Y:S02]  /*b3a0*/  CS2R R36, SRZ ;  /* 0x0000000000247805 */ /* 0x000fe4000001ff00 */
[----:B------:R-:W-:Y:S01]  /*b3b0*/  CS2R R30, SRZ ;  /* 0x00000000001e7805 */ /* 0x000fe2000001ff00 */
[C---:B------:R-:W-:Y:S01]  /*b3c0*/  VIADD R50, R9.reuse, 0x15400 ;  /* 0x0001540009327836 */ /* 0x040fe20000000000 */
[----:B------:R-:W-:Y:S01]  /*b3d0*/  CS2R R34, SRZ ;  /* 0x0000000000227805 */ /* 0x000fe2000001ff00 */
[----:B------:R-:W-:Y:S01]  /*b3e0*/  VIADD R8, R9, 0x15440 ;  /* 0x0001544009087836 */ /* 0x000fe20000000000 */
[----:B------:R-:W-:Y:S06]  /*b3f0*/  @P1 BRA `(.L_x_4183) ;  /* 0x0000000400041947 */ /* 0x000fec0003800000 */
[----:B------:R-:W4:Y:S01]  /*b400*/  LDL R41, [R1+0x50] ;  /* 0x0000500001297983 */ /* 0x000f220000100800 */
[----:B------:R-:W-:-:S03]  /*b410*/  ULDC UR4, c[0x0][0x3f4] ;  /* 0x0000fd0000047ab9 */ /* 0x000fc60000000800 */
[----:B------:R-:W4:Y:S04]  /*b420*/  LDL R40, [R1+0x58] ;  /* 0x0000580001287983 */ /* 0x000f280000100800 */
[----:B------:R-:W4:Y:S04]  /*b430*/  LDL R42, [R1+0x54] ;  /* 0x00005400012a7983 */ /* 0x000f280000100800 */
[----:B------:R-:W4:Y:S04]  /*b440*/  LDL R44, [R1+0x60] ;  /* 0x00006000012c7983 */ /* 0x000f280000100800 */
[----:B------:R-:W4:Y:S04]  /*b450*/  LDL R49, [R1+0x5c] ;  /* 0x00005c0001317983 */ /* 0x000f280000100800 */
[----:B------:R-:W4:Y:S04]  /*b460*/  LDL R48, [R1+0x68] ;  /* 0x0000680001307983 */ /* 0x000f280000100800 */
[----:B------:R-:W4:Y:S04]  /*b470*/  LDL R53, [R1+0x70] ;  /* 0x0000700001357983 */ /* 0x000f280000100800 */
[----:B------:R-:W4:Y:S01]  /*b480*/  LDL R52, [R1+0x64] ;  /* 0x0000640001347983 */ /* 0x000f220000100800 */
[----:B------:R-:W-:-:S02]  /*b490*/  ISETP.GE.AND P2, PT, R22, UR4, PT ;  /* 0x0000000416007c0c */ /* 0x000fc4000bf46270 */
[----:B------:R-:W-:Y:S02]  /*b4a0*/  CS2R R38, SRZ ;  /* 0x0000000000267805 */ /* 0x000fe4000001ff00 */
[----:B------:R-:W-:Y:S01]  /*b4b0*/  ISETP.GE.AND P3, PT, R208, UR4, PT ;  /* 0x00000004d0007c0c */ /* 0x000fe2000bf66270 */
[----:B------:R-:W4:Y:S01]  /*b4c0*/  LDL R51, [R1+0x6c] ;  /* 0x00006c0001337983 */ /* 0x000f220000100800 */
[----:B------:R-:W-:Y:S02]  /*b4d0*/  ISETP.GE.AND P4, PT, R207, UR4, PT ;  /* 0x00000004cf007c0c */ /* 0x000fe4000bf86270 */
[----:B------:R-:W-:Y:S02]  /*b4e0*/  CS2R R6, SRZ ;  /* 0x0000000000067805 */ /* 0x000fe4000001ff00 */
[----:B------:R-:W-:-:S03]  /*b4f0*/  CS2R R28, SRZ ;  /* 0x00000000001c7805 */ /* 0x000fc6000001ff00 */
[----:B-1----:R-:W-:Y:S01]  /*b500*/  @!P2 MOV R11, R0 ;  /* 0x00000000000ba202 */ /* 0x002fe20000000f00 */
[----:B--2---:R-:W-:Y:S02]  /*b510*/  @!P2 IMAD.MOV.U32 R10, RZ, RZ, R3 ;  /* 0x000000ffff0aa224 */ /* 0x004fe400078e0003 */
[----:B---3--:R-:W-:Y:S02]  /*b520*/  @!P2 IMAD.MOV.U32 R15, RZ, RZ, R4 ;  /* 0x000000ffff0fa224 */ /* 0x008fe400078e0004 */
[----:B------:R-:W-:-:S04]  /*b530*/  @!P2 IMAD.WIDE R10, R22, 0x2, R10 ;  /* 0x00000002160aa825 */ /* 0x000fc800078e020a */
[----:B----4-:R-:W-:Y:S01]  /*b540*/  @!P2 IMAD.WIDE R12, R22, 0x2, R14 ;  /* 0x00000002160ca825 */ /* 0x010fe200078e020e */
[----:B------:R0:W5:Y:S04]  /*b550*/  @!P2 LD.E.64 R38, desc[UR60][R10.64] ;  /* 0x0000003c0a26a980 */ /* 0x000168000c101b00 */
[----:B------:R1:W5:Y:S01]  /*b560*/  @!P2 LD.E.64 R6, desc[UR60][R12.64] ;  /* 0x0000003c0c06a980 */ /* 0x000362000c101b00 */
[----:B------:R-:W-:Y:S02]  /*b570*/  ISETP.GE.AND P2, PT, R210, UR4, PT ;  /* 0x00000004d2007c0c */ /* 0x000fe4000bf46270 */
[----:B------:R-:W-:Y:S02]  /*b580*/  CS2R R24, SRZ ;  /* 0x0000000000187805 */ /* 0x000fe4000001ff00 */
[----:B------:R-:W-:-:S02]  /*b590*/  CS2R R32, SRZ ;  /* 0x0000000000207805 */ /* 0x000fc4000001ff00 */
[----:B0-----:R-:W-:Y:S02]  /*b5a0*/  CS2R R10, SRZ ;  /* 0x00000000000a7805 */ /* 0x001fe4000001ff00 */
[----:B------:R-:W-:Y:S02]  /*b5b0*/  CS2R R36, SRZ ;  /* 0x0000000000247805 */ /* 0x000fe4000001ff00 */
[----:B------:R-:W-:Y:S02]  /*b5c0*/  CS2R R30, SRZ ;  /* 0x00000000001e7805 */ /* 0x000fe4000001ff00 */
[----:B-1----:R-:W-:Y:S02]  /*b5d0*/  CS2R R12, SRZ ;  /* 0x00000000000c7805 */ /* 0x002fe4000001ff00 */
[C---:B------:R-:W-:Y:S02]  /*b5e0*/  @!P3 IADD3 R20, P1, R3.reuse, R41, RZ ;  /* 0x000000290314b210 */ /* 0x040fe40007f3e0ff */
[----:B------:R-:W-:-:S03]  /*b5f0*/  @!P4 IADD3 R34, P5, R3, R40, RZ ;  /* 0x000000280322c210 */ /* 0x000fc60007fbe0ff */
[--C-:B------:R-:W-:Y:S01]  /*b600*/  @!P3 IMAD.X R21, R0, 0x1, R237.reuse, P1 ;  /* 0x000000010015b824 */ /* 0x100fe200008e06ed */
[C---:B------:R-:W-:Y:S02]  /*b610*/  @!P3 IADD3 R26, P1, R14.reuse, R41, RZ ;  /* 0x000000290e1ab210 */ /* 0x040fe40007f3e0ff */
[----:B------:R-:W-:Y:S02]  /*b620*/  @!P4 IADD3 R40, P6, R14, R40, RZ ;  /* 0x000000280e28c210 */ /* 0x000fe40007fde0ff */
[----:B------:R-:W-:Y:S01]  /*b630*/  @!P4 IADD3.X R35, R0, R42, RZ, P5, !PT ;  /* 0x0000002a0023c210 */ /* 0x000fe20002ffe4ff */
[C---:B------:R-:W-:Y:S01]  /*b640*/  @!P3 IMAD.X R27, R4.reuse, 0x1, R237, P1 ;  /* 0x00000001041bb824 */ /* 0x040fe200008e06ed */
[----:B------:R0:W5:Y:S01]  /*b650*/  @!P3 LD.E.64 R28, desc[UR60][R20.64] ;  /* 0x0000003c141cb980 */ /* 0x000162000c101b00 */
[----:B------:R-:W-:Y:S01]  /*b660*/  @!P4 IMAD.X R41, R4, 0x1, R42, P6 ;  /* 0x000000010429c824 */ /* 0x000fe200030e062a */
[----:B------:R-:W-:Y:S02]  /*b670*/  ISETP.GE.AND P1, PT, R209, UR4, PT ;  /* 0x00000004d1007c0c */ /* 0x000fe4000bf26270 */
[----:B------:R-:W5:Y:S01]  /*b680*/  @!P3 LD.E.64 R24, desc[UR60][R26.64] ;  /* 0x0000003c1a18b980 */ /* 0x000f62000c101b00 */
[----:B------:R-:W-:-:S03]  /*b690*/  ISETP.GE.AND P3, PT, R211, UR4, PT ;  /* 0x00000004d3007c0c */ /* 0x000fc6000bf66270 */
[----:B------:R-:W5:Y:S04]  /*b6a0*/  @!P4 LD.E.64 R32, desc[UR60][R34.64] ;  /* 0x0000003c2220c980 */ /* 0x000f68000c101b00 */
[----:B------:R1:W5:Y:S01]  /*b6b0*/  @!P4 LD.E.64 R10, desc[UR60][R40.64] ;  /* 0x0000003c280ac980 */ /* 0x000362000c101b00 */
[-C--:B------:R-:W-:Y:S02]  /*b6c0*/  @!P2 IADD3 R42, P4, R3, R44.reuse, RZ ;  /* 0x0000002c032aa210 */ /* 0x080fe40007f9e0ff */
[----:B------:R-:W-:Y:S02]  /*b6d0*/  @!P2 IADD3 R44, P5, R14, R44, RZ ;  /* 0x0000002c0e2ca210 */ /* 0x000fe40007fbe0ff */
[----:B0-----:R-:W-:Y:S01]  /*b6e0*/  CS2R R20, SRZ ;  /* 0x0000000000147805 */ /* 0x001fe2000001ff00 */
[----:B------:R-:W-:-:S02]  /*b6f0*/  @!P2 IMAD.X R43, R0, 0x1, R49, P4 ;  /* 0x00000001002ba824 */ /* 0x000fc400020e0631 */
[----:B------:R-:W-:Y:S01]  /*b700*/  @!P2 IMAD.X R45, R4, 0x1, R49, P5 ;  /* 0x00000001042da824 */ /* 0x000fe200028e0631 */
[CC--:B------:R-:W-:Y:S02]  /*b710*/  @!P1 IADD3 R46, P6, R3.reuse, R48.reuse, RZ ;  /* 0x00000030032e9210 */ /* 0x0c0fe40007fde0ff */
[----:B------:R0:W5:Y:S04]  /*b720*/  @!P2 LD.E.64 R36, desc[UR60][R42.64] ;  /* 0x0000003c2a24a980 */ /* 0x000168000c101b00 */
[----:B------:R0:W5:Y:S01]  /*b730*/  @!P2 LD.E.64 R20, desc[UR60][R44.64] ;  /* 0x0000003c2c14a980 */ /* 0x000162000c101b00 */
[----:B-1----:R-:W-:Y:S02]  /*b740*/  @!P1 IADD3 R40, P2, R14, R48, RZ ;  /* 0x000000300e289210 */ /* 0x002fe40007f5e0ff */
[----:B------:R-:W-:-:S02]  /*b750*/  @!P3 IADD3 R48, P4, R3, R53, RZ ;  /* 0x000000350330b210 */ /* 0x000fc40007f9e0ff */
[----:B------:R-:W-:Y:S02]  /*b760*/  @!P3 IADD3 R14, P5, R14, R53, RZ ;  /* 0x000000350e0eb210 */ /* 0x000fe40007fbe0ff */
[----:B------:R-:W-:Y:S02]  /*b770*/  CS2R R26, SRZ ;  /* 0x00000000001a7805 */ /* 0x000fe4000001ff00 */
[----:B------:R-:W-:Y:S02]  /*b780*/  CS2R R34, SRZ ;  /* 0x0000000000227805 */ /* 0x000fe4000001ff00 */
[----:B------:R-:W-:Y:S01]  /*b790*/  @!P1 IADD3.X R47, R0, R52, RZ, P6, !PT ;  /* 0x00000034002f9210 */ /* 0x000fe200037fe4ff */
[----:B------:R-:W-:Y:S02]  /*b7a0*/  @!P1 IMAD.X R41, R4, 0x1, R52, P2 ;  /* 0x0000000104299824 */ /* 0x000fe400010e0634 */
[--C-:B------:R-:W-:Y:S02]  /*b7b0*/  @!P3 IMAD.X R49, R0, 0x1, R51.reuse, P4 ;  /* 0x000000010031b824 */ /* 0x100fe400020e0633 */
[----:B------:R-:W-:Y:S01]  /*b7c0*/  @!P3 IMAD.X R15, R4, 0x1, R51, P5 ;  /* 0x00000001040fb824 */ /* 0x000fe200028e0633 */
[----:B------:R0:W5:Y:S04]  /*b7d0*/  @!P1 LD.E.64 R30, desc[UR60][R46.64] ;  /* 0x0000003c2e1e9980 */ /* 0x000168000c101b00 */
[----:B------:R0:W5:Y:S04]  /*b7e0*/  @!P1 LD.E.64 R26, desc[UR60][R40.64] ;  /* 0x0000003c281a9980 */ /* 0x000168000c101b00 */
[----:B------:R0:W5:Y:S04]  /*b7f0*/  @!P3 LD.E.64 R34, desc[UR60][R48.64] ;  /* 0x0000003c3022b980 */ /* 0x000168000c101b00 */
[----:B------:R0:W5:Y:S02]  /*b800*/  @!P3 LD.E.64 R12, desc[UR60][R14.64] ;  /* 0x0000003c0e0cb980 */ /* 0x000164000c101b00 */
.L_x_4183:
[----:B------:R-:W-:Y:S05]  /*b810*/  BSYNC B1 ;  /* 0x0000000000017941 */ /* 0x000fea0003800000 */
.L_x_4182:
[----:B-1---5:R-:W-:Y:S01]  /*b820*/  IMAD.MOV.U32 R0, RZ, RZ, R38 ;  /* 0x000000ffff007224 */ /* 0x022fe200078e0026 */
[----:B------:R-:W-:Y:S01]  /*b830*/  SHF.R.U64 R56, R30, 0x10, R31 ;  /* 0x000000101e387819 */ /* 0x000fe2000000121f */
[----:B--2---:R-:W-:Y:S01]  /*b840*/  IMAD.MOV.U32 R3, RZ, RZ, R39 ;  /* 0x000000ffff037224 */ /* 0x004fe200078e0027 */
[----:B0-----:R-:W-:Y:S01]  /*b850*/  MOV R47, R35 ;  /* 0x00000023002f7202 */ /* 0x001fe20000000f00 */
[----:B------:R-:W-:Y:S01]  /*b860*/  IMAD.MOV.U32 R45, RZ, RZ, R30 ;  /* 0x000000ffff2d7224 */ /* 0x000fe200078e001e */
[--C-:B------:R-:W-:Y:S01]  /*b870*/  SHF.R.U32.HI R58, RZ, 0x10, R35.reuse ;  /* 0x00000010ff3a7819 */ /* 0x100fe20000011623 */
[----:B------:R-:W-:Y:S01]  /*b880*/  IMAD.MOV.U32 R30, RZ, RZ, R34 ;  /* 0x000000ffff1e7224 */ /* 0x000fe200078e0022 */
[----:B------:R-:W-:Y:S01]  /*b890*/  SHF.R.U64 R34, R34, 0x10, R35 ;  /* 0x0000001022227819 */ /* 0x000fe20000001223 */
[----:B------:R-:W-:Y:S01]  /*b8a0*/  IMAD.MOV.U32 R15, RZ, RZ, R7 ;  /* 0x000000ffff0f7224 */ /* 0x000fe200078e0007 */
[----:B------:R-:W-:Y:S01]  /*b8b0*/  PRMT R35, R0, 0x5410, R3 ;  /* 0x0000541000237816 */ /* 0x000fe20000000003 */
[----:B----4-:R-:W-:Y:S01]  /*b8c0*/  IMAD.MOV.U32 R14, RZ, RZ, R28 ;  /* 0x000000ffff0e7224 */ /* 0x010fe200078e001c */
[----:B------:R-:W-:Y:S01]  /*b8d0*/  LEA.HI R0, R228, R228, RZ, 0x1 ;  /* 0x000000e4e4007211 */ /* 0x000fe200078f08ff */
[----:B------:R-:W-:Y:S01]  /*b8e0*/  IMAD.MOV.U32 R42, RZ, RZ, R33 ;  /* 0x000000ffff2a7224 */ /* 0x000fe200078e0021 */
[----:B------:R-:W-:Y:S01]  /*b8f0*/  SHF.R.U64 R59, R6, 0x10, R7 ;  /* 0x00000010063b7819 */ /* 0x000fe20000001207 */
[----:B---3--:R-:W-:Y:S01]  /*b900*/  IMAD.MOV.U32 R4, RZ, RZ, R11 ;  /* 0x000000ffff047224 */ /* 0x008fe200078e000b */
[----:B------:R-:W-:Y:S01]  /*b910*/  LOP3.LUT R3, R0, 0xfffffffe, RZ, 0xc0, !PT ;  /* 0xfffffffe00037812 */ /* 0x000fe200078ec0ff */
[----:B------:R-:W-:Y:S01]  /*b920*/  IMAD.MOV.U32 R43, RZ, RZ, R36 ;  /* 0x000000ffff2b7224 */ /* 0x000fe200078e0024 */
[----:B------:R-:W-:Y:S01]  /*b930*/  SHF.R.U32.HI R60, RZ, 0x10, R7 ;  /* 0x00000010ff3c7819 */ /* 0x000fe20000011607 */
[----:B------:R-:W-:Y:S01]  /*b940*/  IMAD.MOV.U32 R46, RZ, RZ, R31 ;  /* 0x000000ffff2e7224 */ /* 0x000fe200078e001f */
[----:B------:R-:W-:Y:S01]  /*b950*/  @P0 IADD3 R8, R50, -0x40, RZ ;  /* 0xffffffc032080810 */ /* 0x000fe20007ffe0ff */
[----:B------:R-:W-:Y:S01]  /*b960*/  IMAD.IADD R3, R228, 0x1, -R3 ;  /* 0x00000001e4037824 */ /* 0x000fe200078e0a03 */
[----:B------:R-:W-:Y:S01]  /*b970*/  MOV R44, R37 ;  /* 0x00000025002c7202 */ /* 0x000fe20000000f00 */
[----:B------:R-:W-:Y:S01]  /*b980*/  IMAD.MOV.U32 R40, RZ, RZ, R12 ;  /* 0x000000ffff287224 */ /* 0x000fe200078e000c */
[----:B------:R-:W-:Y:S01]  /*b990*/  SHF.R.U64 R54, R36, 0x10, R37 ;  /* 0x0000001024367819 */ /* 0x000fe20000001225 */
[----:B------:R-:W-:Y:S01]  /*b9a0*/  BSSY B1, `(.L_x_4184) ;  /* 0x0000039000017945 */ /* 0x000fe20003800000 */
[----:B------:R-:W-:-:S02]  /*b9b0*/  SHF.L.U32 R7, R3, 0x1f, RZ ;  /* 0x0000001f03077819 */ /* 0x000fc400000006ff */
[----:B------:R-:W-:Y:S01]  /*b9c0*/  SHF.R.U32.HI R55, RZ, 0x10, R37 ;  /* 0x00000010ff377819 */ /* 0x000fe20000011625 */
[----:B------:R-:W-:Y:S01]  /*b9d0*/  IMAD.MOV.U32 R37, RZ, RZ, R6 ;  /* 0x000000ffff257224 */ /* 0x000fe200078e0006 */
[----:B------:R-:W0:Y:S01]  /*b9e0*/  SYNCS.PHASECHK.TRANS64.TRYWAIT P0, [R16+URZ+0x36800], R7 ;  /* 0x03680007100075a7 */ /* 0x000e22000800017f */
[----:B------:R-:W-:Y:S02]  /*b9f0*/  MOV R6, R25 ;  /* 0x0000001900067202 */ /* 0x000fe40000000f00 */
[--C-:B------:R-:W-:Y:S02]  /*ba00*/  SHF.R.U64 R61, R24, 0x10, R25.reuse ;  /* 0x00000010183d7819 */ /* 0x100fe40000001219 */
[----:B------:R-:W-:Y:S01]  /*ba10*/  SHF.R.U32.HI R62, RZ, 0x10, R25 ;  /* 0x00000010ff3e7819 */ /* 0x000fe20000011619 */
[----:B------:R-:W-:Y:S01]  /*ba20*/  IMAD.MOV.U32 R25, RZ, RZ, R20 ;  /* 0x000000ffff197224 */ /* 0x000fe200078e0014 */
[--C-:B------:R-:W-:Y:S02]  /*ba30*/  SHF.R.U64 R48, R38, 0x10, R39.reuse ;  /* 0x0000001026307819 */ /* 0x100fe40000001227 */
[----:B------:R-:W-:Y:S01]  /*ba40*/  SHF.R.U32.HI R49, RZ, 0x10, R39 ;  /* 0x00000010ff317819 */ /* 0x000fe20000011627 */
[----:B------:R-:W-:Y:S01]  /*ba50*/  IMAD.MOV.U32 R39, RZ, RZ, R27 ;  /* 0x000000ffff277224 */ /* 0x000fe200078e001b */
[----:B------:R-:W-:Y:S01]  /*ba60*/  SHF.R.U64 R50, R28, 0x10, R29 ;  /* 0x000000101c327819 */ /* 0x000fe2000000121d */
[----:B------:R-:W-:Y:S01]  /*ba70*/  IMAD.MOV.U32 R28, RZ, RZ, R32 ;  /* 0x000000ffff1c7224 */ /* 0x000fe200078e0020 */
[----:B------:R-:W-:Y:S01]  /*ba80*/  SHF.R.U64 R65, R20, 0x10, R21 ;  /* 0x0000001014417819 */ /* 0x000fe20000001215 */
[----:B------:R-:W-:Y:S01]  /*ba90*/  IMAD.MOV.U32 R20, RZ, RZ, R26 ;  /* 0x000000ffff147224 */ /* 0x000fe200078e001a */
[----:B------:R-:W-:-:S02]  /*baa0*/  MOV R38, R29 ;  /* 0x0000001d00267202 */ /* 0x000fc40000000f00 */
[----:B------:R-:W-:Y:S01]  /*bab0*/  SHF.R.U32.HI R51, RZ, 0x10, R29 ;  /* 0x00000010ff337819 */ /* 0x000fe2000001161d */
[----:B------:R-:W-:Y:S01]  /*bac0*/  IMAD.MOV.U32 R29, RZ, RZ, R10 ;  /* 0x000000ffff1d7224 */ /* 0x000fe200078e000a */
[--C-:B------:R-:W-:Y:S02]  /*bad0*/  SHF.R.U64 R52, R32, 0x10, R33.reuse ;  /* 0x0000001020347819 */ /* 0x100fe40000001221 */
[----:B------:R-:W-:Y:S01]  /*bae0*/  SHF.R.U32.HI R53, RZ, 0x10, R33 ;  /* 0x00000010ff357819 */ /* 0x000fe20000011621 */
[----:B------:R-:W-:Y:S01]  /*baf0*/  IMAD.MOV.U32 R33, RZ, RZ, R24 ;  /* 0x000000ffff217224 */ /* 0x000fe200078e0018 */
[--C-:B------:R-:W-:Y:S02]  /*bb00*/  SHF.R.U64 R63, R10, 0x10, R11.reuse ;  /* 0x000000100a3f7819 */ /* 0x100fe4000000120b */
[----:B------:R-:W-:Y:S02]  /*bb10*/  SHF.R.U32.HI R64, RZ, 0x10, R11 ;  /* 0x00000010ff407819 */ /* 0x000fe4000001160b */
[----:B------:R-:W-:-:S02]  /*bb20*/  MOV R11, R21 ;  /* 0x00000015000b7202 */ /* 0x000fc40000000f00 */
[----:B------:R-:W-:Y:S02]  /*bb30*/  SHF.R.U32.HI R57, RZ, 0x10, R31 ;  /* 0x00000010ff397819 */ /* 0x000fe4000001161f */
[----:B------:R-:W-:Y:S02]  /*bb40*/  SHF.R.U32.HI R66, RZ, 0x10, R21 ;  /* 0x00000010ff427819 */ /* 0x000fe40000011615 */
[--C-:B------:R-:W-:Y:S02]  /*bb50*/  SHF.R.U64 R67, R26, 0x10, R27.reuse ;  /* 0x000000101a437819 */ /* 0x100fe4000000121b */
[----:B------:R-:W-:Y:S02]  /*bb60*/  SHF.R.U32.HI R68, RZ, 0x10, R27 ;  /* 0x00000010ff447819 */ /* 0x000fe4000001161b */
[----:B------:R-:W-:Y:S02]  /*bb70*/  MOV R41, R13 ;  /* 0x0000000d00297202 */ /* 0x000fe40000000f00 */
[----:B------:R-:W-:-:S02]  /*bb80*/  VIMNMX R0, R5, 0x80, PT ;  /* 0x0000008005007848 */ /* 0x000fc40003fe0100 */
[----:B------:R-:W-:Y:S02]  /*bb90*/  PRMT R37, R37, 0x5410, R15 ;  /* 0x0000541025257816 */ /* 0x000fe4000000000f */
[--C-:B------:R-:W-:Y:S02]  /*bba0*/  SHF.R.U64 R12, R12, 0x10, R13.reuse ;  /* 0x000000100c0c7819 */ /* 0x100fe4000000120d */
[----:B------:R-:W-:Y:S02]  /*bbb0*/  SHF.R.U32.HI R69, RZ, 0x10, R13 ;  /* 0x00000010ff457819 */ /* 0x000fe4000001160d */
        /* <DEDUP_REMOVED lines=19> */
[----:B------:R-:W-:Y:S02]  /*bcf0*/  ISETP.GE.AND P1, PT, R204, R0, PT ;  /* 0x00000000cc00720c */ /* 0x000fe40003f26270 */
[----:B------:R-:W-:-:S02]  /*bd00*/  PRMT R20, R67, 0x5410, R68 ;  /* 0x0000541043147816 */ /* 0x000fc40000000044 */
[----:B------:R-:W-:Y:S01]  /*bd10*/  PRMT R11, R40, 0x5410, R41 ;  /* 0x00005410280b7816 */ /* 0x000fe20000000029 */
[----:B0-----:R-:W-:Y:S08]  /*bd20*/  @!P0 BRA `(.L_x_4185) ;  /* 0x000001a400bc8947 */ /* 0x001ff00003800000 */
.L_x_4446:
[----:B------:R-:W-:Y:S05]  /*bd30*/  BSYNC B1 ;  /* 0x0000000000017941 */ /* 0x000fea0003800000 */
.L_x_4184:
        /* <DEDUP_REMOVED lines=8> */
[-C--:B------:R-:W-:Y:S02]  /*bdc0*/  ISETP.GE.AND P3, PT, R210, R4.reuse, PT ;  /* 0x00000004d200720c */ /* 0x080fe40003f66270 */
[----:B------:R-:W-:-:S02]  /*bdd0*/  ISETP.GE.AND P4, PT, R209, R4, PT ;  /* 0x00000004d100720c */ /* 0x000fc40003f86270 */
[----:B------:R-:W-:-:S03]  /*bde0*/  ISETP.GE.AND P5, PT, R211, R4, PT ;  /* 0x00000004d300720c */ /* 0x000fc60003fa6270 */
[----:B------:R-:W-:Y:S10]  /*bdf0*/  @P0 BRA `(.L_x_4189) ;  /* 0x0000000000980947 */ /* 0x000ff40003800000 */
        /* <DEDUP_REMOVED lines=13> */
[----:B------:R-:W-:Y:S01]  /*bed0*/  FMUL.FTZ R47, R5, R46 ;  /* 0x0000002e052f7220 */ /* 0x000fe20000410000 */
        /* <DEDUP_REMOVED lines=13> */
[----:B------:R-:W-:Y:S01]  /*bfb0*/  FMUL.FTZ R49, R7, R43 ;  /* 0x0000002b07317220 */ /* 0x000fe20000410000 */
[----:B------:R-:W-:Y:S01]  /*bfc0*/  FFMA.FTZ R6, R41, R4, -R44 ;  /* 0x0000000429067223 */ /* 0x000fe2000001082c */
[----:B------:R-:W-:Y:S01]  /*bfd0*/  FMUL.FTZ R50, R7, R5 ;  /* 0x0000000507327220 */ /* 0x000fe20000410000 */
        /* <DEDUP_REMOVED lines=8> */
.L_x_4189:
[----:B------:R-:W-:Y:S05]  /*c060*/  BSYNC B2 ;  /* 0x0000000000027941 */ /* 0x000fea0003800000 */
.L_x_4188:
[----:B------:R-:W-:Y:S04]  /*c070*/  BSSY B2, `(.L_x_4190) ;  /* 0x0000028000027945 */ /* 0x000fe80003800000 */
[----:B------:R-:W-:Y:S05]  /*c080*/  @P1 BRA `(.L_x_4191) ;  /* 0x0000000000981947 */ /* 0x000fea0003800000 */
[----:B01----:R-:W0:Y:S01]  /*c090*/  LDS.128 R4, [R8] ;  /* 0x0000000008047984 */ /* 0x003e220000000c00 */
        /* <DEDUP_REMOVED lines=37> */
.L_x_4191:
[----:B------:R-:W-:Y:S05]  /*c2f0*/  BSYNC B2 ;  /* 0x0000000000027941 */ /* 0x000fea0003800000 */
.L_x_4190:
[----:B------:R-:W-:Y:S04]  /*c300*/  BSSY B2, `(.L_x_4192) ;  /* 0x0000028000027945 */ /* 0x000fe80003800000 */
        /* <DEDUP_REMOVED lines=39> */
.L_x_4193:
[----:B------:R-:W-:Y:S05]  /*c580*/  BSYNC B2 ;  /* 0x0000000000027941 */ /* 0x000fea0003800000 */
.L_x_4192:
[----:B------:R-:W-:Y:S04]  /*c590*/  BSSY B2, `(.L_x_4194) ;  /* 0x0000028000027945 */ /* 0x000fe80003800000 */
[----:B------:R-:W-:Y:S05]  /*c5a0*/  @P3 BRA `(.L_x_4195) ;  /* 0x0000000000983947 */ /* 0x000fea0003800000 */
[----:B0123--:R-:W0:Y:S01]  /*c5b0*/  LDS.128 R4, [R8+0x4000] ;  /* 0x0040000008047984 */ /* 0x00fe220000000c00 */
        /* <DEDUP_REMOVED lines=37> */
.L_x_4195:
[----:B------:R-:W-:Y:S05]  /*c810*/  BSYNC B2 ;  /* 0x0000000000027941 */ /* 0x000fea0003800000 */
.L_x_4194:
[----:B------:R-:W-:Y:S04]  /*c820*/  BSSY B2, `(.L_x_4196) ;  /* 0x0000028000027945 */ /* 0x000fe80003800000 */
[----:B------:R-:W-:Y:S05]  /*c830*/  @P4 BRA `(.L_x_4197) ;  /* 0x0000000000984947 */ /* 0x000fea0003800000 */
[----:B01234-:R-:W0:Y:S01]  /*c840*/  LDS.128 R4, [R9+0x1d400] ;  /* 0x01d4000009047984 */ /* 0x01fe220000000c00 */
        /* <DEDUP_REMOVED lines=37> */
.L_x_4197:
[----:B------:R-:W-:Y:S05]  /*caa0*/  BSYNC B2 ;  /* 0x0000000000027941 */ /* 0x000fea0003800000 */
.L_x_4196:
        /* <DEDUP_REMOVED lines=39> */
.L_x_4187:
[----:B------:R-:W-:Y:S05]  /*cd20*/  BSYNC B1 ;  /* 0x0000000000017941 */ /* 0x000fea0003800000 */
.L_x_4186:
[----:B------:R-:W-:-:S13]  /*cd30*/  ISETP.GE.AND P0, PT, R229, R0, PT ;  /* 0x00000000e500720c */ /* 0x000fda0003f06270 */
[----:B------:R-:W-:Y:S05]  /*cd40*/  @P0 BRA `(.L_x_4198) ;  /* 0x0000003800e00947 */ /* 0x000fea0003800000 */
[----:B------:R-:W5:Y:S01]  /*cd50*/  LDC R0, c[0x0][0x3f4] ;  /* 0x0000fd00ff007b82 */ /* 0x000f620000000800 */
[----:B------:R-:W-:Y:S01]  /*cd60*/  BSSY B1, `(.L_x_4199) ;  /* 0x000002e000017945 */ /* 0x000fe20003800000 */
[-C--:B-----5:R-:W-:Y:S02]  /*cd70*/  ISETP.GE.AND P0, PT, R22, R0.reuse, PT ;  /* 0x000000001600720c */ /* 0x0a0fe40003f06270 */
[-C--:B------:R-:W-:Y:S02]  /*cd80*/  ISETP.GE.AND P1, PT, R208, R0.reuse, PT ;  /* 0x00000000d000720c */ /* 0x080fe40003f26270 */
[-C--:B------:R-:W-:Y:S02]  /*cd90*/  ISETP.GE.AND P2, PT, R207, R0.reuse, PT ;  /* 0x00000000cf00720c */ /* 0x080fe40003f46270 */
[-C--:B------:R-:W-:Y:S02]  /*cda0*/  ISETP.GE.AND P3, PT, R210, R0.reuse, PT ;  /* 0x00000000d200720c */ /* 0x080fe40003f66270 */
[----:B------:R-:W-:-:S02]  /*cdb0*/  ISETP.GE.AND P4, PT, R209, R0, PT ;  /* 0x00000000d100720c */ /* 0x000fc40003f86270 */
[----:B------:R-:W-:-:S03]  /*cdc0*/  ISETP.GE.AND P5, PT, R211, R0, PT ;  /* 0x00000000d300720c */ /* 0x000fc60003fa6270 */
[----:B------:R-:W-:Y:S10]  /*cdd0*/  @P0 BRA `(.L_x_4200) ;  /* 0x0000000000980947 */ /* 0x000ff40003800000 */
        /* <DEDUP_REMOVED lines=12> */
[-C--:B------:R-:W-:Y:S01]  /*cea0*/  FMUL.FTZ R42, R49, R5.reuse ;  /* 0x00000005312a7220 */ /* 0x080fe20000410000 */
[-C--:B------:R-:W-:Y:S01]  /*ceb0*/  FFMA.FTZ R4, R44, R0.reuse, -R43 ;  /* 0x000000002c047223 */ /* 0x080fe2000001082b */
[----:B------:R-:W-:Y:S01]  /*cec0*/  FFMA.FTZ R45, R46, R0, R45 ;  /* 0x000000002e2d7223 */ /* 0x000fe2000001002d */
[----:B------:R-:W-:Y:S01]  /*ced0*/  FMUL.FTZ R0, R47, R5 ;  /* 0x000000052f007220 */ /* 0x000fe20000410000 */
[----:B------:R-:W-:-:S02]  /*cee0*/  HADD2.F32 R41, -RZ, R7.H0_H0 ;  /* 0x20000007ff297230 */ /* 0x000fc40000004100 */
[-C--:B------:R-:W-:Y:S01]  /*cef0*/  FFMA.FTZ R5, R47, R39.reuse, -R42 ;  /* 0x000000272f057223 */ /* 0x080fe2000001082a */
[----:B------:R-:W-:Y:S02]  /*cf00*/  HADD2.F32 R6, -RZ, R6.H1_H1 ;  /* 0x30000006ff067230 */ /* 0x000fe40000004100 */
[----:B------:R-:W-:Y:S01]  /*cf10*/  FFMA.FTZ R0, R49, R39, R0 ;  /* 0x0000002731007223 */ /* 0x000fe20000010000 */
[----:B------:R-:W-:Y:S01]  /*cf20*/  HADD2.F32 R7, -RZ, R7.H1_H1 ;  /* 0x30000007ff077230 */ /* 0x000fe20000004100 */
[----:B------:R-:W-:Y:S01]  /*cf30*/  F2FP.F16.F32.PACK_AB R4, R45, R4 ;  /* 0x000000042d04723e */ /* 0x000fe200000000ff */
[----:B------:R-:W-:Y:S02]  /*cf40*/  HADD2.F32 R44, -RZ, R37.H1_H1 ;  /* 0x30000025ff2c7230 */ /* 0x000fe40000004100 */
[----:B------:R-:W-:Y:S01]  /*cf50*/  HADD2.F32 R42, -RZ, R35.H1_H1 ;  /* 0x30000023ff2a7230 */ /* 0x000fe20000004100 */
[----:B------:R-:W-:Y:S01]  /*cf60*/  F2FP.F16.F32.PACK_AB R5, R0, R5 ;  /* 0x000000050005723e */ /* 0x000fe200000000ff */
[----:B------:R-:W-:-:S02]  /*cf70*/  HADD2.F32 R47, -RZ, R38.H1_H1 ;  /* 0x30000026ff2f7230 */ /* 0x000fc40000004100 */
[-C--:B------:R-:W-:Y:S01]  /*cf80*/  FMUL.FTZ R35, R44, R6.reuse ;  /* 0x000000062c237220 */ /* 0x080fe20000410000 */
[----:B------:R-:W-:Y:S02]  /*cf90*/  HADD2.F32 R43, -RZ, R36.H1_H1 ;  /* 0x30000024ff2b7230 */ /* 0x000fe40000004100 */
[C---:B------:R-:W-:Y:S01]  /*cfa0*/  FMUL.FTZ R37, R42.reuse, R6 ;  /* 0x000000062a257220 */ /* 0x040fe20000410000 */
[-C--:B------:R-:W-:Y:S01]  /*cfb0*/  FMUL.FTZ R36, R47, R7.reuse ;  /* 0x000000072f247220 */ /* 0x080fe20000410000 */
[-C--:B------:R-:W-:Y:S01]  /*cfc0*/  FFMA.FTZ R6, R42, R40.reuse, -R35 ;  /* 0x000000282a067223 */ /* 0x080fe20000010823 */
[C---:B------:R-:W-:Y:S01]  /*cfd0*/  FMUL.FTZ R38, R43.reuse, R7 ;  /* 0x000000072b267220 */ /* 0x040fe20000410000 */
[----:B------:R-:W-:Y:S01]  /*cfe0*/  FFMA.FTZ R37, R44, R40, R37 ;  /* 0x000000282c257223 */ /* 0x000fe20000010025 */
[-C--:B------:R-:W-:Y:S02]  /*cff0*/  FFMA.FTZ R7, R43, R41.reuse, -R36 ;  /* 0x000000292b077223 */ /* 0x080fe40000010824 */
[----:B------:R-:W-:-:S02]  /*d000*/  FFMA.FTZ R38, R47, R41, R38 ;  /* 0x000000292f267223 */ /* 0x000fc40000010026 */
[----:B------:R-:W-:-:S03]  /*d010*/  F2FP.F16.F32.PACK_AB R6, R37, R6 ;  /* 0x000000062506723e */ /* 0x000fc600000000ff */
[----:B------:R-:W-:-:S05]  /*d020*/  F2FP.F16.F32.PACK_AB R7, R38, R7 ;  /* 0x000000072607723e */ /* 0x000fca00000000ff */
[----:B------:R0:W-:Y:S02]  /*d030*/  STS.128 [R9+0x17400], R4 ;  /* 0x0174000409007388 */ /* 0x0001e40000000c00 */
.L_x_4200:
[----:B------:R-:W-:Y:S05]  /*d040*/  BSYNC B1 ;  /* 0x0000000000017941 */ /* 0x000fea0003800000 */
.L_x_4199:
        /* <DEDUP_REMOVED lines=40> */
.L_x_4202:
[----:B------:R-:W-:Y:S05]  /*d2d0*/  BSYNC B1 ;  /* 0x0000000000017941 */ /* 0x000fea0003800000 */
.L_x_4201:
        /* <DEDUP_REMOVED lines=40> */
.L_x_4204:
[----:B------:R-:W-:Y:S05]  /*d560*/  BSYNC B1 ;  /* 0x0000000000017941 */ /* 0x000fea0003800000 */
.L_x_4203:
        /* <DEDUP_REMOVED lines=40> */
.L_x_4206:
[----:B------:R-:W-:Y:S05]  /*d7f0*/  BSYNC B1 ;  /* 0x0000000000017941 */ /* 0x000fea0003800000 */
.L_x_4205:
        /* <DEDUP_REMOVED lines=40> */
.L_x_4208:
[----:B------:R-:W-:Y:S05]  /*da80*/  BSYNC B1 ;  /* 0x0000000000017941 */ /* 0x000fea0003800000 */
.L_x_4207:
        /* <DEDUP_REMOVED lines=14> */
[-C--:B------:R-:W-:Y:S01]  /*db70*/  FFMA.FTZ R4, R24, R0.reuse, -R15 ;  /* 0x0000000018047223 */ /* 0x080fe2000001080f */
[----:B------:R-:W-:Y:S01]  /*db80*/  FFMA.FTZ R21, R26, R0, R21 ;  /* 0x000000001a157223 */ /* 0x000fe20000010015 */
[----:B------:R-:W-:-:S02]  /*db90*/  HADD2.F32 R14, -RZ, R7.H0_H0 ;  /* 0x20000007ff0e7230 */ /* 0x000fc40000004100 */
[C---:B------:R-:W-:Y:S01]  /*dba0*/  FMUL.FTZ R0, R25.reuse, R5 ;  /* 0x0000000519007220 */ /* 0x040fe20000410000 */
[----:B------:R-:W-:Y:S02]  /*dbb0*/  HADD2.F32 R6, -RZ, R6.H1_H1 ;  /* 0x30000006ff067230 */ /* 0x000fe40000004100 */
        /* <DEDUP_REMOVED lines=10> */
[-C--:B------:R-:W-:Y:S01]  /*dc60*/  FMUL.FTZ R3, R24, R7.reuse ;  /* 0x0000000718037220 */ /* 0x080fe20000410000 */
[C---:B------:R-:W-:Y:S01]  /*dc70*/  FMUL.FTZ R12, R11.reuse, R6 ;  /* 0x000000060b0c7220 */ /* 0x040fe20000410000 */
[C---:B------:R-:W-:Y:S01]  /*dc80*/  FMUL.FTZ R7, R20.reuse, R7 ;  /* 0x0000000714077220 */ /* 0x040fe20000410000 */
[-C--:B------:R-:W-:Y:S01]  /*dc90*/  FFMA.FTZ R6, R11, R13.reuse, -R10 ;  /* 0x0000000d0b067223 */ /* 0x080fe2000001080a */
[-C--:B------:R-:W-:Y:S01]  /*dca0*/  FFMA.FTZ R3, R20, R14.reuse, -R3 ;  /* 0x0000000e14037223 */ /* 0x080fe20000010803 */
[----:B------:R-:W-:Y:S01]  /*dcb0*/  FFMA.FTZ R13, R15, R13, R12 ;  /* 0x0000000d0f0d7223 */ /* 0x000fe2000001000c */
[----:B------:R-:W-:-:S04]  /*dcc0*/  FFMA.FTZ R14, R24, R14, R7 ;  /* 0x0000000e180e7223 */ /* 0x000fc80000010007 */
[----:B------:R-:W-:Y:S02]  /*dcd0*/  F2FP.F16.F32.PACK_AB R6, R13, R6 ;  /* 0x000000060d06723e */ /* 0x000fe400000000ff */
[----:B------:R-:W-:-:S05]  /*dce0*/  F2FP.F16.F32.PACK_AB R7, R14, R3 ;  /* 0x000000030e07723e */ /* 0x000fca00000000ff */
[----:B------:R0:W-:Y:S01]  /*dcf0*/  STS.128 [R8+0xa000], R4 ;  /* 0x00a0000408007388 */ /* 0x0001e20000000c00 */
[----:B------:R-:W-:Y:S05]  /*dd00*/  BRA `(.L_x_4198) ;  /* 0x0000002800f07947 */ /* 0x000fea0003800000 */
.L_x_4180:
[----:B------:R-:W-:-:S03]  /*dd10*/  UMOV UR4, 0xffffffff ;  /* 0xffffffff00047882 */ /* 0x000fc60000000000 */
[----:B------:R-:W-:Y:S05]  /*dd20*/  BRA.DIV UR4, `(.L_x_4209) ;  /* 0x0000018604d07947 */ /* 0x000fea000b800000 */
[----:B------:R-:W0:Y:S04]  /*dd30*/  SHFL.IDX PT, R3, R25, RZ, 0x1c1f ;  /* 0x001c1fff19037589 */ /* 0x000e2800000e0000 */
[----:B------:R-:W1:Y:S04]  /*dd40*/  SHFL.IDX PT, R0, R24, RZ, 0x1c1f ;  /* 0x001c1fff18007589 */ /* 0x000e6800000e0000 */
[----:B------:R2:W3:Y:S04]  /*dd50*/  SHFL.IDX PT, R5, R27, RZ, 0x1c1f ;  /* 0x001c1fff1b057589 */ /* 0x0004e800000e0000 */
[----:B------:R2:W4:Y:S01]  /*dd60*/  SHFL.IDX PT, R14, R26, RZ, 0x1c1f ;  /* 0x001c1fff1a0e7589 */ /* 0x00052200000e0000 */
[----:B0-----:R-:W-:-:S02]  /*dd70*/  IMAD.MOV.U32 R41, RZ, RZ, R3 ;  /* 0x000000ffff297224 */ /* 0x001fc400078e0003 */
[----:B-12---:R-:W-:-:S07]  /*dd80*/  IMAD.MOV.U32 R40, RZ, RZ, R0 ;  /* 0x000000ffff287224 */ /* 0x006fce00078e0000 */
.L_x_4452:
[----:B------:R-:W-:Y:S01]  /*dd90*/  ULDC UR4, c[0x0][0x448] ;  /* 0x0001120000047ab9 */ /* 0x000fe20000000800 */
[----:B------:R-:W-:Y:S01]  /*dda0*/  BSSY B1, `(.L_x_4210) ;  /* 0x0000033000017945 */ /* 0x000fe20003800000 */
[----:B------:R-:W-:Y:S01]  /*ddb0*/  IMAD R0, R152, UR4, RZ ;  /* 0x0000000498007c24 */ /* 0x000fe2000f8e02ff */
[----:B----4-:R-:W-:Y:S01]  /*ddc0*/  MOV R20, R14 ;  /* 0x0000000e00147202 */ /* 0x010fe20000000f00 */
[----:B---3--:R-:W-:Y:S01]  /*ddd0*/  IMAD.MOV.U32 R21, RZ, RZ, R5 ;  /* 0x000000ffff157224 */ /* 0x008fe200078e0005 */
[----:B------:R-:W-:Y:S02]  /*dde0*/  CS2R R4, SRZ ;  /* 0x0000000000047805 */ /* 0x000fe4000001ff00 */
[----:B------:R-:W-:Y:S02]  /*ddf0*/  CS2R R8, SRZ ;  /* 0x0000000000087805 */ /* 0x000fe4000001ff00 */
[----:B------:R-:W-:Y:S01]  /*de00*/  ISETP.GE.AND P0, PT, R6, R0, PT ;  /* 0x000000000600720c */ /* 0x000fe20003f06270 */
[----:B------:R-:W-:Y:S01]  /*de10*/  IMAD R0, R133, -0x80, R0 ;  /* 0xffffff8085007824 */ /* 0x000fe200078e0200 */
        /* <DEDUP_REMOVED lines=10> */
[----:B------:R-:W-:Y:S06]  /*dec0*/  @P0 BRA `(.L_x_4211) ;  /* 0x0000000000800947 */ /* 0x000fec0003800000 */
[C---:B------:R-:W-:Y:S01]  /*ded0*/  VIADD R3, R18.reuse, 0x20 ;  /* 0x0000002012037836 */ /* 0x040fe20000000000 */
[----:B------:R-:W-:Y:S01]  /*dee0*/  ULDC UR4, c[0x0][0x3f4] ;  /* 0x0000fd0000047ab9 */ /* 0x000fe20000000800 */
[C---:B------:R-:W-:Y:S01]  /*def0*/  VIADD R4, R18.reuse, 0x40 ;  /* 0x0000004012047836 */ /* 0x040fe20000000000 */
[----:B------:R-:W-:Y:S02]  /*df00*/  ISETP.GE.AND P0, PT, R18, UR4, PT ;  /* 0x0000000412007c0c */ /* 0x000fe4000bf06270 */
[----:B------:R-:W-:Y:S02]  /*df10*/  CS2R R24, SRZ ;  /* 0x0000000000187805 */ /* 0x000fe4000001ff00 */
[----:B------:R-:W-:Y:S02]  /*df20*/  ISETP.GE.AND P1, PT, R3, UR4, PT ;  /* 0x0000000403007c0c */ /* 0x000fe4000bf26270 */
[----:B------:R-:W-:Y:S02]  /*df30*/  CS2R R26, SRZ ;  /* 0x00000000001a7805 */ /* 0x000fe4000001ff00 */
[----:B------:R-:W-:-:S02]  /*df40*/  ISETP.GE.AND P2, PT, R4, UR4, PT ;  /* 0x0000000404007c0c */ /* 0x000fc4000bf46270 */
[----:B------:R-:W-:Y:S02]  /*df50*/  CS2R R4, SRZ ;  /* 0x0000000000047805 */ /* 0x000fe4000001ff00 */
[----:B------:R-:W-:Y:S02]  /*df60*/  CS2R R6, SRZ ;  /* 0x0000000000067805 */ /* 0x000fe4000001ff00 */
[----:B------:R-:W-:Y:S01]  /*df70*/  CS2R R28, SRZ ;  /* 0x00000000001c7805 */ /* 0x000fe2000001ff00 */
[----:B------:R-:W-:Y:S02]  /*df80*/  @!P0 IMAD.WIDE R12, R18, 0x2, R40 ;  /* 0x00000002120c8825 */ /* 0x000fe400078e0228 */
[----:B------:R-:W-:-:S04]  /*df90*/  @!P1 SHF.L.U32 R39, R234, 0x3, RZ ;  /* 0x00000003ea279819 */ /* 0x000fc800000006ff */
[----:B------:R-:W-:Y:S01]  /*dfa0*/  @!P2 IMAD.SHL.U32 R43, R235, 0x8, RZ ;  /* 0x00000008eb2ba824 */ /* 0x000fe200078e00ff */
[----:B------:R0:W5:Y:S01]  /*dfb0*/  @!P0 LD.E.128 R24, desc[UR60][R12.64] ;  /* 0x0000003c0c188980 */ /* 0x000162000c101d00 */
[----:B------:R-:W-:Y:S01]  /*dfc0*/  CS2R R30, SRZ ;  /* 0x00000000001e7805 */ /* 0x000fe2000001ff00 */
[--C-:B------:R-:W-:Y:S01]  /*dfd0*/  @!P1 IMAD.WIDE R36, R39, 0x2, R40.reuse ;  /* 0x0000000227249825 */ /* 0x100fe200078e0228 */
[----:B------:R-:W-:Y:S02]  /*dfe0*/  CS2R R8, SRZ ;  /* 0x0000000000087805 */ /* 0x000fe4000001ff00 */
[----:B------:R-:W-:Y:S02]  /*dff0*/  CS2R R10, SRZ ;  /* 0x00000000000a7805 */ /* 0x000fe4000001ff00 */
[----:B------:R-:W-:Y:S01]  /*e000*/  CS2R R32, SRZ ;  /* 0x0000000000207805 */ /* 0x000fe2000001ff00 */
[----:B------:R-:W-:Y:S01]  /*e010*/  @!P2 IMAD.WIDE R40, R43, 0x2, R40 ;  /* 0x000000022b28a825 */ /* 0x000fe200078e0228 */
[----:B------:R-:W-:-:S02]  /*e020*/  CS2R R34, SRZ ;  /* 0x0000000000227805 */ /* 0x000fc4000001ff00 */
[----:B------:R-:W-:Y:S01]  /*e030*/  CS2R R14, SRZ ;  /* 0x00000000000e7805 */ /* 0x000fe2000001ff00 */
[----:B------:R1:W5:Y:S01]  /*e040*/  @!P1 LD.E.128 R28, desc[UR60][R36.64] ;  /* 0x0000003c241c9980 */ /* 0x000362000c101d00 */
[--C-:B------:R-:W-:Y:S01]  /*e050*/  @!P1 IMAD.WIDE R38, R39, 0x2, R20.reuse ;  /* 0x0000000227269825 */ /* 0x100fe200078e0214 */
[----:B0-----:R-:W-:Y:S02]  /*e060*/  CS2R R12, SRZ ;  /* 0x00000000000c7805 */ /* 0x001fe4000001ff00 */
[----:B------:R1:W5:Y:S01]  /*e070*/  @!P2 LD.E.128 R32, desc[UR60][R40.64] ;  /* 0x0000003c2820a980 */ /* 0x000362000c101d00 */
[----:B------:R-:W-:-:S03]  /*e080*/  @!P2 IMAD.WIDE R42, R43, 0x2, R20 ;  /* 0x000000022b2aa825 */ /* 0x000fc600078e0214 */
[----:B------:R1:W5:Y:S01]  /*e090*/  @!P1 LD.E.128 R8, desc[UR60][R38.64] ;  /* 0x0000003c26089980 */ /* 0x000362000c101d00 */
[----:B------:R-:W-:-:S03]  /*e0a0*/  @!P0 IMAD.WIDE R20, R18, 0x2, R20 ;  /* 0x0000000212148825 */ /* 0x000fc600078e0214 */
[----:B------:R1:W5:Y:S04]  /*e0b0*/  @!P2 LD.E.128 R12, desc[UR60][R42.64] ;  /* 0x0000003c2a0ca980 */ /* 0x000368000c101d00 */
[----:B------:R1:W5:Y:S02]  /*e0c0*/  @!P0 LD.E.128 R4, desc[UR60][R20.64] ;  /* 0x0000003c14048980 */ /* 0x000364000c101d00 */
.L_x_4211:
[----:B------:R-:W-:Y:S05]  /*e0d0*/  BSYNC B1 ;  /* 0x0000000000017941 */ /* 0x000fea0003800000 */
.L_x_4210:
[----:B-----5:R-:W-:Y:S01]  /*e0e0*/  IMAD.MOV.U32 R3, RZ, RZ, R24 ;  /* 0x000000ffff037224 */ /* 0x020fe200078e0018 */
[----:B------:R-:W-:Y:S01]  /*e0f0*/  SHF.R.U64 R49, R32, 0x10, R33 ;  /* 0x0000001020317819 */ /* 0x000fe20000001221 */
[----:B-1----:R-:W-:Y:S01]  /*e100*/  IMAD.MOV.U32 R36, RZ, RZ, R25 ;  /* 0x000000ffff247224 */ /* 0x002fe200078e0019 */
[--C-:B------:R-:W-:Y:S01]  /*e110*/  SHF.R.U32.HI R50, RZ, 0x10, R33.reuse ;  /* 0x00000010ff327819 */ /* 0x100fe20000011621 */
[----:B------:R-:W-:Y:S01]  /*e120*/  IMAD.MOV.U32 R39, RZ, RZ, R33 ;  /* 0x000000ffff277224 */ /* 0x000fe200078e0021 */
[----:B------:R-:W-:Y:S01]  /*e130*/  MOV R33, R34 ;  /* 0x0000002200217202 */ /* 0x000fe20000000f00 */
[----:B------:R-:W-:Y:S01]  /*e140*/  IMAD.MOV.U32 R20, RZ, RZ, R5 ;  /* 0x000000ffff147224 */ /* 0x000fe200078e0005 */
[--C-:B------:R-:W-:Y:S01]  /*e150*/  SHF.R.U64 R51, R34, 0x10, R35.reuse ;  /* 0x0000001022337819 */ /* 0x100fe20000001223 */
[----:B------:R-:W-:Y:S01]  /*e160*/  IMAD.MOV.U32 R38, RZ, RZ, R4 ;  /* 0x000000ffff267224 */ /* 0x000fe200078e0004 */
[----:B------:R-:W-:Y:S01]  /*e170*/  PRMT R34, R3, 0x5410, R36 ;  /* 0x0000541003227816 */ /* 0x000fe20000000024 */
[----:B------:R-:W-:Y:S01]  /*e180*/  IMAD.MOV.U32 R41, RZ, RZ, R35 ;  /* 0x000000ffff297224 */ /* 0x000fe200078e0023 */
[----:B------:R-:W-:Y:S01]  /*e190*/  LEA.HI R3, R228, R228, RZ, 0x1 ;  /* 0x000000e4e4037211 */ /* 0x000fe200078f08ff */
[----:B------:R-:W-:Y:S01]  /*e1a0*/  BSSY B1, `(.L_x_4212) ;  /* 0x0000044000017945 */ /* 0x000fe20003800000 */
[----:B------:R-:W-:Y:S01]  /*e1b0*/  SHF.R.U64 R53, R4, 0x10, R5 ;  /* 0x0000001004357819 */ /* 0x000fe20000001205 */
[----:B------:R-:W-:Y:S01]  /*e1c0*/  IMAD.MOV.U32 R4, RZ, RZ, R7 ;  /* 0x000000ffff047224 */ /* 0x000fe200078e0007 */
[----:B------:R-:W-:-:S02]  /*e1d0*/  LOP3.LUT R3, R3, 0xfffffffe, RZ, 0xc0, !PT ;  /* 0xfffffffe03037812 */ /* 0x000fc400078ec0ff */
[----:B------:R-:W-:Y:S02]  /*e1e0*/  SHF.R.U32.HI R54, RZ, 0x10, R5 ;  /* 0x00000010ff367819 */ /* 0x000fe40000011605 */
[----:B------:R-:W-:Y:S01]  /*e1f0*/  SHF.R.U64 R37, R24, 0x10, R25 ;  /* 0x0000001018257819 */ /* 0x000fe20000001219 */
[----:B------:R-:W-:Y:S01]  /*e200*/  IMAD.IADD R3, R228, 0x1, -R3 ;  /* 0x00000001e4037824 */ /* 0x000fe200078e0a03 */
[----:B------:R-:W-:Y:S01]  /*e210*/  SHF.R.U32.HI R42, RZ, 0x10, R25 ;  /* 0x00000010ff2a7819 */ /* 0x000fe20000011619 */
[--C-:B------:R-:W-:Y:S01]  /*e220*/  IMAD.MOV.U32 R25, RZ, RZ, R27.reuse ;  /* 0x000000ffff197224 */ /* 0x100fe200078e001b */
[--C-:B------:R-:W-:Y:S02]  /*e230*/  SHF.R.U64 R43, R26, 0x10, R27.reuse ;  /* 0x000000101a2b7819 */ /* 0x100fe4000000121b */
[----:B------:R-:W-:Y:S02]  /*e240*/  SHF.L.U32 R5, R3, 0x1f, RZ ;  /* 0x0000001f03057819 */ /* 0x000fe400000006ff */
[----:B------:R-:W-:Y:S01]  /*e250*/  SHF.R.U32.HI R44, RZ, 0x10, R27 ;  /* 0x00000010ff2c7819 */ /* 0x000fe2000001161b */
[--C-:B------:R-:W-:Y:S01]  /*e260*/  IMAD.MOV.U32 R27, RZ, RZ, R29.reuse ;  /* 0x000000ffff1b7224 */ /* 0x100fe200078e001d */
[----:B------:R-:W0:Y:S01]  /*e270*/  SYNCS.PHASECHK.TRANS64.TRYWAIT P0, [R16+URZ+0x36800], R5 ;  /* 0x03680005100075a7 */ /* 0x000e22000800017f */
[----:B------:R-:W-:Y:S01]  /*e280*/  MOV R24, R26 ;  /* 0x0000001a00187202 */ /* 0x000fe20000000f00 */
[----:B------:R-:W-:Y:S01]  /*e290*/  IMAD.MOV.U32 R26, RZ, RZ, R28 ;  /* 0x000000ffff1a7224 */ /* 0x000fe200078e001c */
[----:B------:R-:W-:-:S02]  /*e2a0*/  SHF.R.U64 R45, R28, 0x10, R29 ;  /* 0x000000101c2d7819 */ /* 0x000fc4000000121d */
[----:B------:R-:W-:Y:S01]  /*e2b0*/  SHF.R.U32.HI R46, RZ, 0x10, R29 ;  /* 0x00000010ff2e7819 */ /* 0x000fe2000001161d */
[--C-:B------:R-:W-:Y:S01]  /*e2c0*/  IMAD.MOV.U32 R29, RZ, RZ, R31.reuse ;  /* 0x000000ffff1d7224 */ /* 0x100fe200078e001f */
[--C-:B------:R-:W-:Y:S02]  /*e2d0*/  SHF.R.U64 R47, R30, 0x10, R31.reuse ;  /* 0x000000101e2f7819 */ /* 0x100fe4000000121f */
[----:B------:R-:W-:Y:S01]  /*e2e0*/  SHF.R.U32.HI R48, RZ, 0x10, R31 ;  /* 0x00000010ff307819 */ /* 0x000fe2000001161f */
[----:B------:R-:W-:Y:S01]  /*e2f0*/  IMAD.MOV.U32 R31, RZ, RZ, R32 ;  /* 0x000000ffff1f7224 */ /* 0x000fe200078e0020 */
[----:B------:R-:W-:Y:S01]  /*e300*/  MOV R28, R30 ;  /* 0x0000001e001c7202 */ /* 0x000fe20000000f00 */
[----:B------:R-:W-:Y:S01]  /*e310*/  IMAD.MOV.U32 R30, RZ, RZ, R8 ;  /* 0x000000ffff1e7224 */ /* 0x000fe200078e0008 */
[----:B------:R-:W-:Y:S02]  /*e320*/  MOV R40, R6 ;  /* 0x0000000600287202 */ /* 0x000fe40000000f00 */
[----:B------:R-:W-:Y:S01]  /*e330*/  SHF.R.U64 R55, R6, 0x10, R7 ;  /* 0x0000001006377819 */ /* 0x000fe20000001207 */
[----:B------:R-:W-:Y:S01]  /*e340*/  IMAD.MOV.U32 R6, RZ, RZ, R9 ;  /* 0x000000ffff067224 */ /* 0x000fe200078e0009 */
[----:B------:R-:W-:Y:S01]  /*e350*/  SHF.R.U32.HI R56, RZ, 0x10, R7 ;  /* 0x00000010ff387819 */ /* 0x000fe20000011607 */
[----:B------:R-:W-:Y:S01]  /*e360*/  IMAD.MOV.U32 R7, RZ, RZ, R11 ;  /* 0x000000ffff077224 */ /* 0x000fe200078e000b */
[--C-:B------:R-:W-:Y:S01]  /*e370*/  SHF.R.U64 R57, R8, 0x10, R9.reuse ;  /* 0x0000001008397819 */ /* 0x100fe20000001209 */
[----:B------:R-:W-:Y:S01]  /*e380*/  IMAD.MOV.U32 R8, RZ, RZ, R12 ;  /* 0x000000ffff087224 */ /* 0x000fe200078e000c */
[----:B------:R-:W-:Y:S01]  /*e390*/  SHF.R.U32.HI R58, RZ, 0x10, R9 ;  /* 0x00000010ff3a7819 */ /* 0x000fe20000011609 */
[----:B------:R-:W-:Y:S01]  /*e3a0*/  IMAD.MOV.U32 R9, RZ, RZ, R13 ;  /* 0x000000ffff097224 */ /* 0x000fe200078e000d */
[----:B------:R-:W-:-:S02]  /*e3b0*/  MOV R32, R10 ;  /* 0x0000000a00207202 */ /* 0x000fc40000000f00 */
[----:B------:R-:W-:Y:S01]  /*e3c0*/  SHF.R.U64 R59, R10, 0x10, R11 ;  /* 0x000000100a3b7819 */ /* 0x000fe2000000120b */
[----:B------:R-:W-:Y:S01]  /*e3d0*/  IMAD.MOV.U32 R10, RZ, RZ, R15 ;  /* 0x000000ffff0a7224 */ /* 0x000fe200078e000f */
[----:B------:R-:W-:Y:S02]  /*e3e0*/  SHF.R.U32.HI R52, RZ, 0x10, R35 ;  /* 0x00000010ff347819 */ /* 0x000fe40000011623 */
[----:B------:R-:W-:Y:S02]  /*e3f0*/  SHF.R.U32.HI R11, RZ, 0x10, R11 ;  /* 0x00000010ff0b7819 */ /* 0x000fe4000001160b */
[--C-:B------:R-:W-:Y:S02]  /*e400*/  SHF.R.U64 R60, R12, 0x10, R13.reuse ;  /* 0x000000100c3c7819 */ /* 0x100fe4000000120d */
[----:B------:R-:W-:Y:S02]  /*e410*/  SHF.R.U32.HI R61, RZ, 0x10, R13 ;  /* 0x00000010ff3d7819 */ /* 0x000fe4000001160d */
[----:B------:R-:W-:-:S02]  /*e420*/  MOV R21, R14 ;  /* 0x0000000e00157202 */ /* 0x000fc40000000f00 */
[----:B------:R-:W-:Y:S02]  /*e430*/  VIMNMX R0, R0, 0x80, PT ;  /* 0x0000008000007848 */ /* 0x000fe40003fe0100 */
        /* <DEDUP_REMOVED lines=23> */
[----:B------:R-:W-:Y:S02]  /*e5b0*/  PRMT R20, R60, 0x5410, R61 ;  /* 0x000054103c147816 */ /* 0x000fe4000000003d */
[----:B------:R-:W-:Y:S01]  /*e5c0*/  PRMT R21, R21, 0x5410, R10 ;  /* 0x0000541015157816 */ /* 0x000fe2000000000a */
[----:B0-----:R-:W-:Y:S06]  /*e5d0*/  @!P0 BRA `(.L_x_4213) ;  /* 0x00000180001c8947 */ /* 0x001fec0003800000 */
.L_x_4453:
[----:B------:R-:W-:Y:S05]  /*e5e0*/  BSYNC B1 ;  /* 0x0000000000017941 */ /* 0x000fea0003800000 */
.L_x_4212:
[----:B------:R-:W-:Y:S01]  /*e5f0*/  BSSY B1, `(.L_x_4214) ;  /* 0x0000118000017945 */ /* 0x000fe20003800000 */
[----:B------:R-:W-:-:S03]  /*e600*/  PRMT R24, R62, 0x5410, R63 ;  /* 0x000054103e187816 */ /* 0x000fc6000000003f */
[----:B------:R-:W-:Y:S05]  /*e610*/  @P1 BRA `(.L_x_4215) ;  /* 0x0000001000541947 */ /* 0x000fea0003800000 */
[----:B------:R-:W1:Y:S01]  /*e620*/  LDC R25, c[0x0][0x3f4] ;  /* 0x0000fd00ff197b82 */ /* 0x000e620000000800 */
[C---:B------:R-:W-:Y:S01]  /*e630*/  VIADD R4, R18.reuse, 0x20 ;  /* 0x0000002012047836 */ /* 0x040fe20000000000 */
[C---:B------:R-:W-:Y:S01]  /*e640*/  IADD3 R6, R18.reuse, 0x40, RZ ;  /* 0x0000004012067810 */ /* 0x040fe20007ffe0ff */
[----:B------:R-:W-:Y:S01]  /*e650*/  BSSY B2, `(.L_x_4216) ;  /* 0x000005f000027945 */ /* 0x000fe20003800000 */
[-C--:B-1----:R-:W-:Y:S02]  /*e660*/  ISETP.GE.AND P0, PT, R18, R25.reuse, PT ;  /* 0x000000191200720c */ /* 0x082fe40003f06270 */
[-C--:B------:R-:W-:Y:S02]  /*e670*/  ISETP.GE.AND P1, PT, R4, R25.reuse, PT ;  /* 0x000000190400720c */ /* 0x080fe40003f26270 */
[----:B------:R-:W-:-:S09]  /*e680*/  ISETP.GE.AND P2, PT, R6, R25, PT ;  /* 0x000000190600720c */ /* 0x000fd20003f46270 */
[----:B------:R-:W-:Y:S05]  /*e690*/  @P0 BRA `(.L_x_4217) ;  /* 0x0000000400680947 */ /* 0x000fea0003800000 */
[----:B------:R-:W-:Y:S01]  /*e6a0*/  LEA.HI R6, R25, R233, RZ, 0x1d ;  /* 0x000000e919067211 */ /* 0x000fe200078fe8ff */
[----:B------:R-:W-:Y:S01]  /*e6b0*/  HADD2.F32 R53, -RZ, R38.H0_H0 ;  /* 0x20000026ff357230 */ /* 0x000fe20000004100 */
[----:B------:R-:W-:Y:S01]  /*e6c0*/  LOP3.LUT R4, R212, 0x38, R18, 0xf8, !PT ;  /* 0x00000038d4047812 */ /* 0x000fe200078ef812 */
[----:B------:R-:W-:Y:S01]  /*e6d0*/  HADD2.F32 R51, -RZ, R34.H0_H0 ;  /* 0x20000022ff337230 */ /* 0x000fe20000004100 */
[----:B------:R-:W-:Y:S01]  /*e6e0*/  SHF.R.S32.HI R9, RZ, 0x1f, R6 ;  /* 0x0000001fff097819 */ /* 0x000fe20000011406 */
[----:B------:R-:W-:Y:S01]  /*e6f0*/  IMAD.SHL.U32 R7, R6, 0x8, RZ ;  /* 0x0000000806077824 */ /* 0x000fe200078e00ff */
[----:B0-----:R-:W-:Y:S01]  /*e700*/  LOP3.LUT R5, R4, R213, RZ, 0x3c, !PT ;  /* 0x000000d504057212 */ /* 0x001fe200078e3cff */
[----:B------:R-:W-:Y:S01]  /*e710*/  HADD2.F32 R55, -RZ, R39.H0_H0 ;  /* 0x20000027ff377230 */ /* 0x000fe20000004100 */
[----:B------:R-:W-:Y:S02]  /*e720*/  LEA.HI R9, R9, R6, RZ, 0x3 ;  /* 0x0000000609097211 */ /* 0x000fe400078f18ff */
[----:B------:R-:W-:Y:S01]  /*e730*/  LOP3.LUT R4, R212, 0x38, R7, 0xf8, !PT ;  /* 0x00000038d4047812 */ /* 0x000fe200078ef807 */
[----:B------:R-:W-:-:S02]  /*e740*/  IMAD.IADD R5, R214, 0x1, R5 ;  /* 0x00000001d6057824 */ /* 0x000fc400078e0205 */
[----:B------:R-:W-:Y:S01]  /*e750*/  IMAD.SHL.U32 R9, R9, 0x400, RZ ;  /* 0x0000040009097824 */ /* 0x000fe200078e00ff */
[----:B------:R-:W-:Y:S02]  /*e760*/  LOP3.LUT R8, R4, R213, RZ, 0x3c, !PT ;  /* 0x000000d504087212 */ /* 0x000fe400078e3cff */
[----:B------:R-:W-:Y:S02]  /*e770*/  LEA R58, R5, R16, 0x1 ;  /* 0x00000010053a7211 */ /* 0x000fe400078e08ff */
[----:B------:R-:W-:-:S03]  /*e780*/  LOP3.LUT R9, R9, 0x7fffe000, RZ, 0xc0, !PT ;  /* 0x7fffe00009097812 */ /* 0x000fc600078ec0ff */
[----:B------:R-:W0:Y:S01]  /*e790*/  LDS.128 R4, [R58+0x15400] ;  /* 0x015400003a047984 */ /* 0x000e220000000c00 */
        /* <DEDUP_REMOVED lines=13> */
[----:B------:R-:W-:Y:S01]  /*e870*/  FMUL.FTZ R59, R46, R51 ;  /* 0x000000332e3b7220 */ /* 0x000fe20000410000 */
[----:B------:R-:W-:Y:S02]  /*e880*/  HADD2.F32 R46, -RZ, R38.H1_H1 ;  /* 0x30000026ff2e7230 */ /* 0x000fe40000004100 */
[----:B------:R-:W-:Y:S01]  /*e890*/  FMUL.FTZ R61, R8, R55 ;  /* 0x00000037083d7220 */ /* 0x000fe20000410000 */
[----:B------:R-:W-:Y:S01]  /*e8a0*/  FFMA.FTZ R57, R42, R51, -R57 ;  /* 0x000000332a397223 */ /* 0x000fe20000010839 */
[----:B------:R-:W-:-:S02]  /*e8b0*/  HADD2.F32 R51, -RZ, R35.H0_H0 ;  /* 0x20000023ff337230 */ /* 0x000fc40000004100 */
[----:B------:R-:W-:Y:S01]  /*e8c0*/  FFMA.FTZ R59, R42, R53, R59 ;  /* 0x000000352a3b7223 */ /* 0x000fe2000001003b */
[----:B------:R-:W-:Y:S02]  /*e8d0*/  HADD2.F32 R42, -RZ, R34.H1_H1 ;  /* 0x30000022ff2a7230 */ /* 0x000fe40000004100 */
[C---:B------:R-:W-:Y:S01]  /*e8e0*/  FMUL.FTZ R54, R47.reuse, R46 ;  /* 0x0000002e2f367220 */ /* 0x040fe20000410000 */
[----:B------:R-:W-:Y:S02]  /*e8f0*/  HADD2.F32 R9, -RZ, R9.H1_H1 ;  /* 0x30000009ff097230 */ /* 0x000fe40000004100 */
[-C--:B------:R-:W-:Y:S01]  /*e900*/  FMUL.FTZ R53, R8, R51.reuse ;  /* 0x0000003308357220 */ /* 0x080fe20000410000 */
[C---:B------:R-:W-:Y:S01]  /*e910*/  FFMA.FTZ R50, R4.reuse, R51, -R61 ;  /* 0x0000003304327223 */ /* 0x040fe2000001083d */
[----:B------:R-:W-:Y:S01]  /*e920*/  FMUL.FTZ R47, R47, R42 ;  /* 0x0000002a2f2f7220 */ /* 0x000fe20000410000 */
[----:B------:R-:W-:Y:S02]  /*e930*/  HADD2.F32 R8, -RZ, R39.H1_H1 ;  /* 0x30000027ff087230 */ /* 0x000fe40000004100 */
[----:B------:R-:W-:Y:S01]  /*e940*/  FFMA.FTZ R52, R4, R55, R53 ;  /* 0x0000003704347223 */ /* 0x000fe20000010035 */
[----:B------:R-:W-:-:S02]  /*e950*/  HADD2.F32 R4, -RZ, R35.H1_H1 ;  /* 0x30000023ff047230 */ /* 0x000fc40000004100 */
[C---:B------:R-:W-:Y:S01]  /*e960*/  FFMA.FTZ R46, R43.reuse, R46, R47 ;  /* 0x0000002e2b2e7223 */ /* 0x040fe2000001002f */
[----:B------:R-:W-:Y:S02]  /*e970*/  HADD2.F32 R48, -RZ, R10.H0_H0 ;  /* 0x2000000aff307230 */ /* 0x000fe40000004100 */
[----:B------:R-:W-:Y:S01]  /*e980*/  FFMA.FTZ R54, R43, R42, -R54 ;  /* 0x0000002a2b367223 */ /* 0x000fe20000010836 */
[----:B------:R-:W-:Y:S02]  /*e990*/  HADD2.F32 R47, -RZ, R40.H0_H0 ;  /* 0x20000028ff2f7230 */ /* 0x000fe40000004100 */
[C---:B------:R-:W-:Y:S01]  /*e9a0*/  FMUL.FTZ R42, R9.reuse, R8 ;  /* 0x00000008092a7220 */ /* 0x040fe20000410000 */
[----:B------:R-:W-:Y:S02]  /*e9b0*/  HADD2.F32 R43, -RZ, R36.H0_H0 ;  /* 0x20000024ff2b7230 */ /* 0x000fe40000004100 */
[----:B------:R-:W-:Y:S01]  /*e9c0*/  FMUL.FTZ R56, R9, R4 ;  /* 0x0000000409387220 */ /* 0x000fe20000410000 */
[----:B------:R-:W-:-:S02]  /*e9d0*/  HADD2.F32 R10, -RZ, R10.H1_H1 ;  /* 0x3000000aff0a7230 */ /* 0x000fc40000004100 */
[C---:B------:R-:W-:Y:S01]  /*e9e0*/  FMUL.FTZ R61, R48.reuse, R47 ;  /* 0x0000002f303d7220 */ /* 0x040fe20000410000 */
[----:B------:R-:W-:Y:S02]  /*e9f0*/  HADD2.F32 R51, -RZ, R41.H0_H0 ;  /* 0x20000029ff337230 */ /* 0x000fe40000004100 */
[C---:B------:R-:W-:Y:S01]  /*ea00*/  FFMA.FTZ R53, R5.reuse, R4, -R42 ;  /* 0x0000000405357223 */ /* 0x040fe2000001082a */
[----:B------:R-:W-:Y:S02]  /*ea10*/  HADD2.F32 R9, -RZ, R37.H0_H0 ;  /* 0x20000025ff097230 */ /* 0x000fe40000004100 */
[-C--:B------:R-:W-:Y:S01]  /*ea20*/  FMUL.FTZ R48, R48, R43.reuse ;  /* 0x0000002b30307220 */ /* 0x080fe20000410000 */
[----:B------:R-:W-:Y:S01]  /*ea30*/  FFMA.FTZ R55, R5, R8, R56 ;  /* 0x0000000805377223 */ /* 0x000fe20000010038 */
[----:B------:R-:W-:Y:S01]  /*ea40*/  FFMA.FTZ R61, R44, R43, -R61 ;  /* 0x0000002b2c3d7223 */ /* 0x000fe2000001083d */
[--C-:B------:R-:W-:Y:S02]  /*ea50*/  HADD2.F32 R49, -RZ, R11.reuse.H0_H0 ;  /* 0x2000000bff317230 */ /* 0x100fe40000004100 */
[C---:B------:R-:W-:Y:S01]  /*ea60*/  FMUL.FTZ R5, R10.reuse, R51 ;  /* 0x000000330a057220 */ /* 0x040fe20000410000 */
[----:B------:R-:W-:Y:S01]  /*ea70*/  FMUL.FTZ R43, R10, R9 ;  /* 0x000000090a2b7220 */ /* 0x000fe20000410000 */
[----:B------:R-:W-:-:S02]  /*ea80*/  HADD2.F32 R11, -RZ, R11.H1_H1 ;  /* 0x3000000bff0b7230 */ /* 0x000fc40000004100 */
[----:B------:R-:W-:Y:S01]  /*ea90*/  FFMA.FTZ R48, R44, R47, R48 ;  /* 0x0000002f2c307223 */ /* 0x000fe20000010030 */
[----:B------:R-:W-:Y:S02]  /*eaa0*/  HADD2.F32 R10, -RZ, R40.H1_H1 ;  /* 0x30000028ff0a7230 */ /* 0x000fe40000004100 */
[C---:B------:R-:W-:Y:S01]  /*eab0*/  FFMA.FTZ R44, R6.reuse, R9, -R5 ;  /* 0x00000009062c7223 */ /* 0x040fe20000010805 */
[----:B------:R-:W-:Y:S02]  /*eac0*/  HADD2.F32 R42, -RZ, R41.H1_H1 ;  /* 0x30000029ff2a7230 */ /* 0x000fe40000004100 */
[----:B------:R-:W-:Y:S01]  /*ead0*/  FFMA.FTZ R43, R6, R51, R43 ;  /* 0x00000033062b7223 */ /* 0x000fe2000001002b */
[----:B------:R-:W-:Y:S02]  /*eae0*/  HADD2.F32 R4, -RZ, R36.H1_H1 ;  /* 0x30000024ff047230 */ /* 0x000fe40000004100 */
[----:B------:R-:W-:Y:S01]  /*eaf0*/  FMUL.FTZ R6, R49, R10 ;  /* 0x0000000a31067220 */ /* 0x000fe20000410000 */
[----:B------:R-:W-:-:S02]  /*eb00*/  HADD2.F32 R8, -RZ, R37.H1_H1 ;  /* 0x30000025ff087230 */ /* 0x000fc40000004100 */
[----:B------:R-:W-:Y:S01]  /*eb10*/  FMUL.FTZ R56, R11, R42 ;  /* 0x0000002a0b387220 */ /* 0x000fe20000410000 */
[--C-:B------:R-:W-:Y:S02]  /*eb20*/  HADD2.F32 R45, -RZ, R7.reuse.H0_H0 ;  /* 0x20000007ff2d7230 */ /* 0x100fe40000004100 */
[----:B------:R-:W-:Y:S01]  /*eb30*/  FMUL.FTZ R49, R49, R4 ;  /* 0x0000000431317220 */ /* 0x000fe20000410000 */
[----:B------:R-:W-:Y:S02]  /*eb40*/  HADD2.F32 R7, -RZ, R7.H1_H1 ;  /* 0x30000007ff077230 */ /* 0x000fe40000004100 */
[----:B------:R-:W-:Y:S01]  /*eb50*/  FMUL.FTZ R5, R11, R8 ;  /* 0x000000080b057220 */ /* 0x000fe20000410000 */
[----:B------:R-:W-:Y:S01]  /*eb60*/  F2FP.F16.F32.PACK_AB R9, R55, R46 ;  /* 0x0000002e3709723e */ /* 0x000fe200000000ff */
        /* <DEDUP_REMOVED lines=10> */
[----:B------:R1:W-:Y:S01]  /*ec10*/  STS.128 [R58+0x15400], R4 ;  /* 0x015400043a007388 */ /* 0x0003e20000000c00 */
[----:B------:R-:W-:-:S05]  /*ec20*/  F2FP.F16.F32.PACK_AB R11, R42, R49 ;  /* 0x000000312a0b723e */ /* 0x000fca00000000ff */
[----:B------:R1:W-:Y:S02]  /*ec30*/  STS.128 [R60+0x15400], R8 ;  /* 0x015400083c007388 */ /* 0x0003e40000000c00 */
.L_x_4217:
[----:B------:R-:W-:Y:S05]  /*ec40*/  BSYNC B2 ;  /* 0x0000000000027941 */ /* 0x000fea0003800000 */
.L_x_4216:
[----:B------:R-:W-:Y:S04]  /*ec50*/  BSSY B2, `(.L_x_4218) ;  /* 0x0000059000027945 */ /* 0x000fe80003800000 */
[----:B------:R-:W-:Y:S05]  /*ec60*/  @P1 BRA `(.L_x_4219) ;  /* 0x00000004005c1947 */ /* 0x000fea0003800000 */
[----:B------:R-:W2:Y:S01]  /*ec70*/  LDL R59, [R1+0x84] ;  /* 0x00008400013b7983 */ /* 0x000ea20000100800 */
[----:B-1----:R-:W-:Y:S01]  /*ec80*/  LEA.HI R4, R25, R234, RZ, 0x1d ;  /* 0x000000ea19047211 */ /* 0x002fe200078fe8ff */
[----:B------:R-:W-:Y:S02]  /*ec90*/  HADD2.F32 R52, -RZ, R26.H0_H0 ;  /* 0x2000001aff347230 */ /* 0x000fe40000004100 */
[--C-:B------:R-:W-:Y:S01]  /*eca0*/  HADD2.F32 R54, -RZ, R30.reuse.H0_H0 ;  /* 0x2000001eff367230 */ /* 0x100fe20000004100 */
[----:B------:R-:W-:Y:S01]  /*ecb0*/  SHF.R.S32.HI R7, RZ, 0x1f, R4 ;  /* 0x0000001fff077819 */ /* 0x000fe20000011404 */
[----:B0-----:R-:W-:Y:S02]  /*ecc0*/  IMAD.SHL.U32 R5, R4, 0x8, RZ ;  /* 0x0000000804057824 */ /* 0x001fe400078e00ff */
[----:B------:R-:W-:Y:S01]  /*ecd0*/  HADD2.F32 R51, -RZ, R31.H0_H0 ;  /* 0x2000001fff337230 */ /* 0x000fe20000004100 */
[----:B------:R-:W-:Y:S01]  /*ece0*/  LEA.HI R7, R7, R4, RZ, 0x3 ;  /* 0x0000000407077211 */ /* 0x000fe200078f18ff */
[----:B------:R-:W-:Y:S01]  /*ecf0*/  HADD2.F32 R53, -RZ, R30.H1_H1 ;  /* 0x3000001eff357230 */ /* 0x000fe20000004100 */
[----:B------:R-:W-:-:S03]  /*ed00*/  LOP3.LUT R4, R212, 0x38, R5, 0xf8, !PT ;  /* 0x00000038d4047812 */ /* 0x000fc600078ef805 */
[----:B------:R-:W-:Y:S01]  /*ed10*/  IMAD.SHL.U32 R7, R7, 0x400, RZ ;  /* 0x0000040007077824 */ /* 0x000fe200078e00ff */
[----:B------:R-:W-:-:S04]  /*ed20*/  LOP3.LUT R8, R4, R213, RZ, 0x3c, !PT ;  /* 0x000000d504087212 */ /* 0x000fc800078e3cff */
[----:B------:R-:W-:-:S04]  /*ed30*/  LOP3.LUT R9, R7, 0x7fffe000, RZ, 0xc0, !PT ;  /* 0x7fffe00007097812 */ /* 0x000fc800078ec0ff */
[----:B------:R-:W-:-:S04]  /*ed40*/  IADD3 R9, R8, R9, R214 ;  /* 0x0000000908097210 */ /* 0x000fc80007ffe0d6 */
[----:B------:R-:W-:-:S05]  /*ed50*/  LEA R42, R9, R16, 0x1 ;  /* 0x00000010092a7211 */ /* 0x000fca00078e08ff */
[----:B------:R-:W0:Y:S02]  /*ed60*/  LDS.128 R8, [R42+0x15400] ;  /* 0x015400002a087984 */ /* 0x000e240000000c00 */
[--C-:B0-----:R-:W-:Y:S02]  /*ed70*/  HADD2.F32 R47, -RZ, R8.reuse.H0_H0 ;  /* 0x20000008ff2f7230 */ /* 0x101fe40000004100 */
[----:B------:R-:W-:Y:S02]  /*ed80*/  HADD2.F32 R8, -RZ, R8.H1_H1 ;  /* 0x30000008ff087230 */ /* 0x000fe40000004100 */
[----:B------:R-:W-:Y:S02]  /*ed90*/  HADD2.F32 R48, -RZ, R9.H0_H0 ;  /* 0x20000009ff307230 */ /* 0x000fe40000004100 */
[C---:B------:R-:W-:Y:S01]  /*eda0*/  FMUL.FTZ R56, R47.reuse, R54 ;  /* 0x000000362f387220 */ /* 0x040fe20000410000 */
[----:B------:R-:W-:Y:S01]  /*edb0*/  FMUL.FTZ R58, R47, R52 ;  /* 0x000000342f3a7220 */ /* 0x000fe20000410000 */
[----:B------:R-:W-:-:S02]  /*edc0*/  HADD2.F32 R47, -RZ, R27.H0_H0 ;  /* 0x2000001bff2f7230 */ /* 0x000fc40000004100 */
[C---:B------:R-:W-:Y:S01]  /*edd0*/  FMUL.FTZ R55, R8.reuse, R51 ;  /* 0x0000003308377220 */ /* 0x040fe20000410000 */
[----:B------:R-:W-:Y:S02]  /*ede0*/  HADD2.F32 R9, -RZ, R9.H1_H1 ;  /* 0x30000009ff097230 */ /* 0x000fe40000004100 */
[----:B------:R-:W-:Y:S02]  /*edf0*/  HADD2.F32 R49, -RZ, R10.H0_H0 ;  /* 0x2000000aff317230 */ /* 0x000fe40000004100 */
[----:B------:R-:W-:Y:S01]  /*ee00*/  FMUL.FTZ R57, R8, R47 ;  /* 0x0000002f08397220 */ /* 0x000fe20000410000 */
[----:B------:R-:W-:Y:S02]  /*ee10*/  HADD2.F32 R8, -RZ, R28.H0_H0 ;  /* 0x2000001cff087230 */ /* 0x000fe40000004100 */
[----:B------:R-:W-:Y:S02]  /*ee20*/  HADD2.F32 R10, -RZ, R10.H1_H1 ;  /* 0x3000000aff0a7230 */ /* 0x000fe40000004100 */
[----:B------:R-:W-:-:S02]  /*ee30*/  HADD2.F32 R50, -RZ, R11.H0_H0 ;  /* 0x2000000bff327230 */ /* 0x000fc40000004100 */
[----:B------:R-:W-:Y:S01]  /*ee40*/  HADD2.F32 R11, -RZ, R11.H1_H1 ;  /* 0x3000000bff0b7230 */ /* 0x000fe20000004100 */
[----:B--2---:R-:W0:Y:S02]  /*ee50*/  LDS.128 R4, [R59] ;  /* 0x000000003b047984 */ /* 0x004e240000000c00 */
[--C-:B0-----:R-:W-:Y:S02]  /*ee60*/  HADD2.F32 R43, -RZ, R4.reuse.H0_H0 ;  /* 0x20000004ff2b7230 */ /* 0x101fe40000004100 */
[----:B------:R-:W-:Y:S02]  /*ee70*/  HADD2.F32 R4, -RZ, R4.H1_H1 ;  /* 0x30000004ff047230 */ /* 0x000fe40000004100 */
[----:B------:R-:W-:Y:S02]  /*ee80*/  HADD2.F32 R44, -RZ, R5.H0_H0 ;  /* 0x20000005ff2c7230 */ /* 0x000fe40000004100 */
[C---:B------:R-:W-:Y:S01]  /*ee90*/  FFMA.FTZ R56, R43.reuse, R52, -R56 ;  /* 0x000000342b387223 */ /* 0x040fe20000010838 */
[----:B------:R-:W-:Y:S01]  /*eea0*/  FFMA.FTZ R58, R43, R54, R58 ;  /* 0x000000362b3a7223 */ /* 0x000fe2000001003a */
[----:B------:R-:W-:-:S02]  /*eeb0*/  HADD2.F32 R43, -RZ, R26.H1_H1 ;  /* 0x3000001aff2b7230 */ /* 0x000fc40000004100 */
[----:B------:R-:W-:Y:S01]  /*eec0*/  FFMA.FTZ R55, R4, R47, -R55 ;  /* 0x0000002f04377223 */ /* 0x000fe20000010837 */
[----:B------:R-:W-:Y:S01]  /*eed0*/  FMUL.FTZ R47, R48, R53 ;  /* 0x00000035302f7220 */ /* 0x000fe20000410000 */
[----:B------:R-:W-:Y:S02]  /*eee0*/  HADD2.F32 R52, -RZ, R31.H1_H1 ;  /* 0x3000001fff347230 */ /* 0x000fe40000004100 */
[----:B------:R-:W-:Y:S01]  /*eef0*/  FFMA.FTZ R57, R4, R51, R57 ;  /* 0x0000003304397223 */ /* 0x000fe20000010039 */
[-C--:B------:R-:W-:Y:S01]  /*ef00*/  FMUL.FTZ R48, R48, R43.reuse ;  /* 0x0000002b30307220 */ /* 0x080fe20000410000 */
[----:B------:R-:W-:Y:S02]  /*ef10*/  HADD2.F32 R4, -RZ, R27.H1_H1 ;  /* 0x3000001bff047230 */ /* 0x000fe40000004100 */
[C---:B------:R-:W-:Y:S01]  /*ef20*/  FFMA.FTZ R47, R44.reuse, R43, -R47 ;  /* 0x0000002b2c2f7223 */ /* 0x040fe2000001082f */
[----:B------:R-:W-:Y:S02]  /*ef30*/  HADD2.F32 R5, -RZ, R5.H1_H1 ;  /* 0x30000005ff057230 */ /* 0x000fe40000004100 */
[----:B------:R-:W-:Y:S01]  /*ef40*/  FFMA.FTZ R48, R44, R53, R48 ;  /* 0x000000352c307223 */ /* 0x000fe20000010030 */
[----:B------:R-:W-:Y:S01]  /*ef50*/  FMUL.FTZ R54, R9, R52 ;  /* 0x0000003409367220 */ /* 0x000fe20000410000 */
[----:B------:R-:W-:-:S02]  /*ef60*/  HADD2.F32 R44, -RZ, R32.H0_H0 ;  /* 0x20000020ff2c7230 */ /* 0x000fc40000004100 */
[-C--:B------:R-:W-:Y:S01]  /*ef70*/  FMUL.FTZ R60, R9, R4.reuse ;  /* 0x00000004093c7220 */ /* 0x080fe20000410000 */
[----:B------:R-:W-:Y:S02]  /*ef80*/  HADD2.F32 R43, -RZ, R33.H0_H0 ;  /* 0x20000021ff2b7230 */ /* 0x000fe40000004100 */
[----:B------:R-:W-:Y:S01]  /*ef90*/  FFMA.FTZ R54, R5, R4, -R54 ;  /* 0x0000000405367223 */ /* 0x000fe20000010836 */
[--C-:B------:R-:W-:Y:S02]  /*efa0*/  HADD2.F32 R45, -RZ, R6.reuse.H0_H0 ;  /* 0x20000006ff2d7230 */ /* 0x100fe40000004100 */
[C---:B------:R-:W-:Y:S01]  /*efb0*/  FMUL.FTZ R4, R49.reuse, R44 ;  /* 0x0000002c31047220 */ /* 0x040fe20000410000 */
[----:B------:R-:W-:Y:S02]  /*efc0*/  HADD2.F32 R9, -RZ, R29.H0_H0 ;  /* 0x2000001dff097230 */ /* 0x000fe40000004100 */
[----:B------:R-:W-:Y:S01]  /*efd0*/  FMUL.FTZ R53, R49, R8 ;  /* 0x0000000831357220 */ /* 0x000fe20000410000 */
[----:B------:R-:W-:-:S02]  /*efe0*/  HADD2.F32 R6, -RZ, R6.H1_H1 ;  /* 0x30000006ff067230 */ /* 0x000fc40000004100 */
[----:B------:R-:W-:Y:S01]  /*eff0*/  FFMA.FTZ R49, R5, R52, R60 ;  /* 0x0000003405317223 */ /* 0x000fe2000001003c */
[C---:B------:R-:W-:Y:S01]  /*f000*/  FMUL.FTZ R5, R10.reuse, R43 ;  /* 0x0000002b0a057220 */ /* 0x040fe20000410000 */
[C---:B------:R-:W-:Y:S01]  /*f010*/  FFMA.FTZ R51, R45.reuse, R8, -R4 ;  /* 0x000000082d337223 */ /* 0x040fe20000010804 */
[----:B------:R-:W-:Y:S01]  /*f020*/  FFMA.FTZ R53, R45, R44, R53 ;  /* 0x0000002c2d357223 */ /* 0x000fe20000010035 */
[-C--:B------:R-:W-:Y:S01]  /*f030*/  FMUL.FTZ R45, R10, R9.reuse ;  /* 0x000000090a2d7220 */ /* 0x080fe20000410000 */
[C---:B------:R-:W-:Y:S01]  /*f040*/  FFMA.FTZ R10, R6.reuse, R9, -R5 ;  /* 0x00000009060a7223 */ /* 0x040fe20000010805 */
[----:B------:R-:W-:Y:S02]  /*f050*/  HADD2.F32 R9, -RZ, R32.H1_H1 ;  /* 0x30000020ff097230 */ /* 0x000fe40000004100 */
[----:B------:R-:W-:Y:S02]  /*f060*/  HADD2.F32 R5, -RZ, R28.H1_H1 ;  /* 0x3000001cff057230 */ /* 0x000fe40000004100 */
[----:B------:R-:W-:Y:S01]  /*f070*/  FFMA.FTZ R44, R6, R43, R45 ;  /* 0x0000002b062c7223 */ /* 0x000fe2000001002d */
[----:B------:R-:W-:-:S02]  /*f080*/  HADD2.F32 R8, -RZ, R33.H1_H1 ;  /* 0x30000021ff087230 */ /* 0x000fc40000004100 */
[C---:B------:R-:W-:Y:S01]  /*f090*/  FMUL.FTZ R43, R50.reuse, R9 ;  /* 0x00000009322b7220 */ /* 0x040fe20000410000 */
[----:B------:R-:W-:Y:S02]  /*f0a0*/  HADD2.F32 R4, -RZ, R29.H1_H1 ;  /* 0x3000001dff047230 */ /* 0x000fe40000004100 */
[-C--:B------:R-:W-:Y:S01]  /*f0b0*/  FMUL.FTZ R50, R50, R5.reuse ;  /* 0x0000000532327220 */ /* 0x080fe20000410000 */
[--C-:B------:R-:W-:Y:S02]  /*f0c0*/  HADD2.F32 R46, -RZ, R7.reuse.H0_H0 ;  /* 0x20000007ff2e7230 */ /* 0x100fe40000004100 */
[C---:B------:R-:W-:Y:S01]  /*f0d0*/  FMUL.FTZ R6, R11.reuse, R8 ;  /* 0x000000080b067220 */ /* 0x040fe20000410000 */
[----:B------:R-:W-:Y:S02]  /*f0e0*/  HADD2.F32 R7, -RZ, R7.H1_H1 ;  /* 0x30000007ff077230 */ /* 0x000fe40000004100 */
[-C--:B------:R-:W-:Y:S01]  /*f0f0*/  FMUL.FTZ R45, R11, R4.reuse ;  /* 0x000000040b2d7220 */ /* 0x080fe20000410000 */
        /* <DEDUP_REMOVED lines=14> */
.L_x_4219:
[----:B------:R-:W-:Y:S05]  /*f1e0*/  BSYNC B2 ;  /* 0x0000000000027941 */ /* 0x000fea0003800000 */
.L_x_4218:
[----:B------:R-:W-:Y:S05]  /*f1f0*/  @P2 BRA `(.L_x_4215) ;  /* 0x00000004005c2947 */ /* 0x000fea0003800000 */
[----:B-1----:R-:W3:Y:S01]  /*f200*/  LDL R58, [R1+0x7c] ;  /* 0x00007c00013a7983 */ /* 0x002ee20000100800 */
[----:B------:R-:W-:Y:S01]  /*f210*/  LEA.HI R25, R25, R235, RZ, 0x1d ;  /* 0x000000eb19197211 */ /* 0x000fe200078fe8ff */
[----:B------:R-:W-:Y:S02]  /*f220*/  HADD2.F32 R53, -RZ, R15.H0_H0 ;  /* 0x2000000fff357230 */ /* 0x000fe40000004100 */
[----:B------:R-:W-:Y:S01]  /*f230*/  HADD2.F32 R51, -RZ, R3.H0_H0 ;  /* 0x20000003ff337230 */ /* 0x000fe20000004100 */
[----:B--2---:R-:W-:Y:S01]  /*f240*/  SHF.R.S32.HI R4, RZ, 0x1f, R25 ;  /* 0x0000001fff047819 */ /* 0x004fe20000011419 */
[----:B0-----:R-:W-:Y:S02]  /*f250*/  IMAD.SHL.U32 R5, R25, 0x8, RZ ;  /* 0x0000000819057824 */ /* 0x001fe400078e00ff */
[----:B------:R-:W-:Y:S01]  /*f260*/  HADD2.F32 R55, -RZ, R20.H0_H0 ;  /* 0x20000014ff377230 */ /* 0x000fe20000004100 */
[----:B------:R-:W-:Y:S02]  /*f270*/  LEA.HI R25, R4, R25, RZ, 0x3 ;  /* 0x0000001904197211 */ /* 0x000fe400078f18ff */
[----:B------:R-:W-:-:S03]  /*f280*/  LOP3.LUT R4, R212, 0x38, R5, 0xf8, !PT ;  /* 0x00000038d4047812 */ /* 0x000fc600078ef805 */
[----:B------:R-:W-:Y:S01]  /*f290*/  IMAD.SHL.U32 R25, R25, 0x400, RZ ;  /* 0x0000040019197824 */ /* 0x000fe200078e00ff */
[----:B------:R-:W-:-:S04]  /*f2a0*/  LOP3.LUT R8, R4, R213, RZ, 0x3c, !PT ;  /* 0x000000d504087212 */ /* 0x000fc800078e3cff */
        /* <DEDUP_REMOVED lines=17> */
[----:B---3--:R-:W0:Y:S02]  /*f3c0*/  LDS.128 R4, [R58] ;  /* 0x000000003a047984 */ /* 0x008e240000000c00 */
        /* <DEDUP_REMOVED lines=58> */
.L_x_4215:
[----:B------:R-:W-:Y:S05]  /*f770*/  BSYNC B1 ;  /* 0x0000000000017941 */ /* 0x000fea0003800000 */
.L_x_4214:
[----:B------:R-:W-:-:S13]  /*f780*/  ISETP.GE.AND P0, PT, R229, R0, PT ;  /* 0x00000000e500720c */ /* 0x000fda0003f06270 */
[----:B------:R-:W-:Y:S05]  /*f790*/  @P0 BRA `(.L_x_4198) ;  /* 0x00000010004c0947 */ /* 0x000fea0003800000 */
[----:B------:R-:W4:Y:S01]  /*f7a0*/  LDC R0, c[0x0][0x3f4] ;  /* 0x0000fd00ff007b82 */ /* 0x000f220000000800 */
[C---:B-123--:R-:W-:Y:S01]  /*f7b0*/  VIADD R7, R18.reuse, 0x40 ;  /* 0x0000004012077836 */ /* 0x04efe20000000000 */
[C---:B0-----:R-:W-:Y:S01]  /*f7c0*/  IADD3 R5, R18.reuse, 0x20, RZ ;  /* 0x0000002012057810 */ /* 0x041fe20007ffe0ff */
[----:B------:R-:W-:Y:S01]  /*f7d0*/  BSSY B1, `(.L_x_4220) ;  /* 0x000005d000017945 */ /* 0x000fe20003800000 */
[----:B------:R-:W-:Y:S02]  /*f7e0*/  SHF.R.U32.HI R56, RZ, 0x3, R206 ;  /* 0x00000003ff387819 */ /* 0x000fe400000116ce */
[-C--:B----4-:R-:W-:Y:S02]  /*f7f0*/  ISETP.GE.AND P0, PT, R18, R0.reuse, PT ;  /* 0x000000001200720c */ /* 0x090fe40003f06270 */
[-C--:B------:R-:W-:Y:S02]  /*f800*/  ISETP.GE.AND P1, PT, R5, R0.reuse, PT ;  /* 0x000000000500720c */ /* 0x080fe40003f26270 */
[----:B------:R-:W-:-:S09]  /*f810*/  ISETP.GE.AND P2, PT, R7, R0, PT ;  /* 0x000000000700720c */ /* 0x000fd20003f46270 */
[----:B------:R-:W-:Y:S05]  /*f820*/  @P0 BRA `(.L_x_4221) ;  /* 0x00000004005c0947 */ /* 0x000fea0003800000 */
[----:B------:R-:W2:Y:S01]  /*f830*/  LDL R58, [R1+0x80] ;  /* 0x00008000013a7983 */ /* 0x000ea20000100800 */
[----:B------:R-:W-:Y:S01]  /*f840*/  LEA.HI R4, R0, R233, RZ, 0x1d ;  /* 0x000000e900047211 */ /* 0x000fe200078fe8ff */
[----:B------:R-:W-:Y:S02]  /*f850*/  HADD2.F32 R50, -RZ, R34.H0_H0 ;  /* 0x20000022ff327230 */ /* 0x000fe40000004100 */
[----:B------:R-:W-:Y:S01]  /*f860*/  HADD2.F32 R52, -RZ, R38.H0_H0 ;  /* 0x20000026ff347230 */ /* 0x000fe20000004100 */
        /* <DEDUP_REMOVED lines=21> */
[----:B------:R-:W-:Y:S01]  /*f9c0*/  FMUL.FTZ R38, R61, R47 ;  /* 0x0000002f3d267220 */ /* 0x000fe20000410000 */
[----:B------:R-:W-:Y:S02]  /*f9d0*/  HADD2.F32 R35, -RZ, R35.H1_H1 ;  /* 0x30000023ff237230 */ /* 0x000fe40000004100 */
[----:B------:R-:W-:Y:S01]  /*f9e0*/  FMUL.FTZ R57, R46, R8 ;  /* 0x000000082e397220 */ /* 0x000fe20000410000 */
[--C-:B------:R-:W-:Y:S02]  /*f9f0*/  HADD2.F32 R48, -RZ, R10.reuse.H0_H0 ;  /* 0x2000000aff307230 */ /* 0x100fe40000004100 */
[----:B------:R-:W-:Y:S02]  /*fa00*/  HADD2.F32 R10, -RZ, R10.H1_H1 ;  /* 0x3000000aff0a7230 */ /* 0x000fe40000004100 */
[----:B------:R-:W-:-:S02]  /*fa10*/  HADD2.F32 R49, -RZ, R11.H0_H0 ;  /* 0x2000000bff317230 */ /* 0x000fc40000004100 */
[----:B------:R-:W-:Y:S01]  /*fa20*/  HADD2.F32 R11, -RZ, R11.H1_H1 ;  /* 0x3000000bff0b7230 */ /* 0x000fe20000004100 */
[----:B--2---:R-:W0:Y:S02]  /*fa30*/  LDS.128 R4, [R58] ;  /* 0x000000003a047984 */ /* 0x004e240000000c00 */
[--C-:B0-----:R-:W-:Y:S02]  /*fa40*/  HADD2.F32 R42, -RZ, R4.reuse.H0_H0 ;  /* 0x20000004ff2a7230 */ /* 0x101fe40000004100 */
[----:B------:R-:W-:Y:S02]  /*fa50*/  HADD2.F32 R4, -RZ, R4.H1_H1 ;  /* 0x30000004ff047230 */ /* 0x000fe40000004100 */
[--C-:B------:R-:W-:Y:S02]  /*fa60*/  HADD2.F32 R43, -RZ, R5.reuse.H0_H0 ;  /* 0x20000005ff2b7230 */ /* 0x100fe40000004100 */
[----:B------:R-:W-:Y:S01]  /*fa70*/  FFMA.FTZ R51, R50, R42, -R51 ;  /* 0x0000002a32337223 */ /* 0x000fe20000010833 */
[----:B------:R-:W-:-:S02]  /*fa80*/  HADD2.F32 R5, -RZ, R5.H1_H1 ;  /* 0x30000005ff057230 */ /* 0x000fc40000004100 */
[-C--:B------:R-:W-:Y:S01]  /*fa90*/  FFMA.FTZ R8, R46, R4.reuse, -R55 ;  /* 0x000000042e087223 */ /* 0x080fe20000010837 */
[----:B------:R-:W-:Y:S02]  /*faa0*/  HADD2.F32 R55, -RZ, R39.H1_H1 ;  /* 0x30000027ff377230 */ /* 0x000fe40000004100 */
[----:B------:R-:W-:Y:S01]  /*fab0*/  FFMA.FTZ R34, R54, R4, R57 ;  /* 0x0000000436227223 */ /* 0x000fe20000010039 */
[-C--:B------:R-:W-:Y:S01]  /*fac0*/  FMUL.FTZ R46, R35, R9.reuse ;  /* 0x00000009232e7220 */ /* 0x080fe20000410000 */
[----:B------:R-:W-:Y:S02]  /*fad0*/  HADD2.F32 R54, -RZ, R41.H0_H0 ;  /* 0x20000029ff367230 */ /* 0x000fe40000004100 */
[----:B------:R-:W-:Y:S01]  /*fae0*/  FFMA.FTZ R53, R52, R42, R53 ;  /* 0x0000002a34357223 */ /* 0x000fe20000010035 */
[----:B------:R-:W-:Y:S01]  /*faf0*/  FMUL.FTZ R4, R55, R9 ;  /* 0x0000000937047220 */ /* 0x000fe20000410000 */
[--C-:B------:R-:W-:Y:S02]  /*fb00*/  HADD2.F32 R44, -RZ, R6.reuse.H0_H0 ;  /* 0x20000006ff2c7230 */ /* 0x100fe40000004100 */
[----:B------:R-:W-:Y:S01]  /*fb10*/  FMUL.FTZ R42, R59, R47 ;  /* 0x0000002f3b2a7220 */ /* 0x000fe20000410000 */
[----:B------:R-:W-:-:S02]  /*fb20*/  HADD2.F32 R6, -RZ, R6.H1_H1 ;  /* 0x30000006ff067230 */ /* 0x000fc40000004100 */
[-C--:B------:R-:W-:Y:S01]  /*fb30*/  FFMA.FTZ R9, R35, R5.reuse, -R4 ;  /* 0x0000000523097223 */ /* 0x080fe20000010804 */
[----:B------:R-:W-:Y:S02]  /*fb40*/  HADD2.F32 R4, -RZ, R37.H0_H0 ;  /* 0x20000025ff047230 */ /* 0x000fe40000004100 */
[----:B------:R-:W-:Y:S01]  /*fb50*/  FFMA.FTZ R35, R55, R5, R46 ;  /* 0x0000000537237223 */ /* 0x000fe2000001002e */
[----:B------:R-:W-:Y:S02]  /*fb60*/  HADD2.F32 R50, -RZ, R36.H0_H0 ;  /* 0x20000024ff327230 */ /* 0x000fe40000004100 */
[-C--:B------:R-:W-:Y:S01]  /*fb70*/  FMUL.FTZ R5, R54, R10.reuse ;  /* 0x0000000a36057220 */ /* 0x080fe20000410000 */
[--C-:B------:R-:W-:Y:S02]  /*fb80*/  HADD2.F32 R52, -RZ, R40.reuse.H0_H0 ;  /* 0x20000028ff347230 */ /* 0x100fe40000004100 */
[C---:B------:R-:W-:Y:S01]  /*fb90*/  FMUL.FTZ R47, R4.reuse, R10 ;  /* 0x0000000a042f7220 */ /* 0x040fe20000410000 */
[-C--:B------:R-:W-:Y:S01]  /*fba0*/  FFMA.FTZ R38, R59, R43.reuse, -R38 ;  /* 0x0000002b3b267223 */ /* 0x080fe20000010826 */
[----:B------:R-:W-:Y:S01]  /*fbb0*/  FFMA.FTZ R42, R61, R43, R42 ;  /* 0x0000002b3d2a7223 */ /* 0x000fe2000001002a */
[----:B------:R-:W-:Y:S01]  /*fbc0*/  FFMA.FTZ R10, R4, R6, -R5 ;  /* 0x00000006040a7223 */ /* 0x000fe20000010805 */
[----:B------:R-:W-:-:S02]  /*fbd0*/  HADD2.F32 R55, -RZ, R40.H1_H1 ;  /* 0x30000028ff377230 */ /* 0x000fc40000004100 */
[-C--:B------:R-:W-:Y:S01]  /*fbe0*/  FMUL.FTZ R39, R52, R48.reuse ;  /* 0x0000003034277220 */ /* 0x080fe20000410000 */
[----:B------:R-:W-:Y:S02]  /*fbf0*/  HADD2.F32 R41, -RZ, R41.H1_H1 ;  /* 0x30000029ff297230 */ /* 0x000fe40000004100 */
[C---:B------:R-:W-:Y:S01]  /*fc00*/  FMUL.FTZ R43, R50.reuse, R48 ;  /* 0x00000030322b7220 */ /* 0x040fe20000410000 */
[----:B------:R-:W-:Y:S02]  /*fc10*/  HADD2.F32 R5, -RZ, R36.H1_H1 ;  /* 0x30000024ff057230 */ /* 0x000fe40000004100 */
[-C--:B------:R-:W-:Y:S01]  /*fc20*/  FFMA.FTZ R39, R50, R44.reuse, -R39 ;  /* 0x0000002c32277223 */ /* 0x080fe20000010827 */
[----:B------:R-:W-:Y:S02]  /*fc30*/  HADD2.F32 R37, -RZ, R37.H1_H1 ;  /* 0x30000025ff257230 */ /* 0x000fe40000004100 */
[----:B------:R-:W-:Y:S01]  /*fc40*/  FFMA.FTZ R43, R52, R44, R43 ;  /* 0x0000002c342b7223 */ /* 0x000fe2000001002b */
[----:B------:R-:W-:-:S02]  /*fc50*/  HADD2.F32 R45, -RZ, R7.H0_H0 ;  /* 0x20000007ff2d7230 */ /* 0x000fc40000004100 */
[----:B------:R-:W-:Y:S01]  /*fc60*/  FFMA.FTZ R36, R54, R6, R47 ;  /* 0x0000000636247223 */ /* 0x000fe2000001002f */
[----:B------:R-:W-:Y:S02]  /*fc70*/  HADD2.F32 R7, -RZ, R7.H1_H1 ;  /* 0x30000007ff077230 */ /* 0x000fe40000004100 */
[----:B------:R-:W-:Y:S01]  /*fc80*/  FMUL.FTZ R4, R55, R49 ;  /* 0x0000003137047220 */ /* 0x000fe20000410000 */
        /* <DEDUP_REMOVED lines=17> */
.L_x_4221:
[----:B------:R-:W-:Y:S05]  /*fda0*/  BSYNC B1 ;  /* 0x0000000000017941 */ /* 0x000fea0003800000 */
.L_x_4220:
[----:B------:R-:W-:Y:S04]  /*fdb0*/  BSSY B1, `(.L_x_4222) ;  /* 0x0000059000017945 */ /* 0x000fe80003800000 */
[----:B------:R-:W-:Y:S05]  /*fdc0*/  @P1 BRA `(.L_x_4223) ;  /* 0x00000004005c1947 */ /* 0x000fea0003800000 */
[----:B------:R-:W2:Y:S01]  /*fdd0*/  LDL R48, [R1+0x78] ;  /* 0x0000780001307983 */ /* 0x000ea20000100800 */
[----:B0-----:R-:W-:Y:S01]  /*fde0*/  LEA.HI R4, R0, R234, RZ, 0x1d ;  /* 0x000000ea00047211 */ /* 0x001fe200078fe8ff */
        /* <DEDUP_REMOVED lines=85> */
.L_x_4223:
[----:B------:R-:W-:Y:S05]  /*10340*/  BSYNC B1 ;  /* 0x0000000000017941 */ /* 0x000fea0003800000 */
.L_x_4222:
[----:B------:R-:W-:Y:S05]  /*10350*/  @P2 BRA `(.L_x_4198) ;  /* 0x00000004005c2947 */ /* 0x000fea0003800000 */
[----:B------:R-:W2:Y:S01]  /*10360*/  LDL R41, [R1+0x74] ;  /* 0x0000740001297983 */ /* 0x000ea20000100800 */
[----:B------:R-:W-:Y:S01]  /*10370*/  LEA.HI R0, R0, R235, RZ, 0x1d ;  /* 0x000000eb00007211 */ /* 0x000fe200078fe8ff */
[----:B------:R-:W-:Y:S02]  /*10380*/  HADD2.F32 R33, -RZ, R3.H0_H0 ;  /* 0x20000003ff217230 */ /* 0x000fe40000004100 */
[--C-:B------:R-:W-:Y:S01]  /*10390*/  HADD2.F32 R35, -RZ, R15.reuse.H0_H0 ;  /* 0x2000000fff237230 */ /* 0x100fe20000004100 */
[----:B01----:R-:W-:Y:S01]  /*103a0*/  SHF.R.S32.HI R7, RZ, 0x1f, R0 ;  /* 0x0000001fff077819 */ /* 0x003fe20000011400 */
[----:B------:R-:W-:Y:S01]  /*103b0*/  HADD2.F32 R42, -RZ, R20.H0_H0 ;  /* 0x20000014ff2a7230 */ /* 0x000fe20000004100 */
[----:B------:R-:W-:Y:S01]  /*103c0*/  SHF.L.U32 R5, R0, 0x3, RZ ;  /* 0x0000000300057819 */ /* 0x000fe200000006ff */
        /* <DEDUP_REMOVED lines=9> */
[----:B------:R-:W-:-:S04]  /*10460*/  LOP3.LUT R0, R7, 0x7fffe000, RZ, 0xc0, !PT ;  /* 0x7fffe00007007812 */ /* 0x000fc800078ec0ff */
[----:B------:R-:W-:-:S05]  /*10470*/  IADD3 R9, R9, R0, R216 ;  /* 0x0000000009097210 */ /* 0x000fca0007ffe0d8 */
[----:B------:R-:W-:-:S05]  /*10480*/  IMAD R0, R9, 0x2, R16 ;  /* 0x0000000209007824 */ /* 0x000fca00078e0210 */
[----:B------:R-:W0:Y:S02]  /*10490*/  LDS.128 R8, [R0+0x15400] ;  /* 0x0154000000087984 */ /* 0x000e240000000c00 */
[--C-:B0-----:R-:W-:Y:S02]  /*104a0*/  HADD2.F32 R29, -RZ, R8.reuse.H0_H0 ;  /* 0x20000008ff1d7230 */ /* 0x101fe40000004100 */
[----:B------:R-:W-:Y:S02]  /*104b0*/  HADD2.F32 R8, -RZ, R8.H1_H1 ;  /* 0x30000008ff087230 */ /* 0x000fe40000004100 */
[--C-:B------:R-:W-:Y:S02]  /*104c0*/  HADD2.F32 R30, -RZ, R9.reuse.H0_H0 ;  /* 0x20000009ff1e7230 */ /* 0x100fe40000004100 */
[-C--:B------:R-:W-:Y:S01]  /*104d0*/  FMUL.FTZ R34, R35, R29.reuse ;  /* 0x0000001d23227220 */ /* 0x080fe20000410000 */
[----:B------:R-:W-:Y:S01]  /*104e0*/  FMUL.FTZ R36, R33, R29 ;  /* 0x0000001d21247220 */ /* 0x000fe20000410000 */
[----:B------:R-:W-:-:S02]  /*104f0*/  HADD2.F32 R9, -RZ, R9.H1_H1 ;  /* 0x30000009ff097230 */ /* 0x000fc40000004100 */
[-C--:B------:R-:W-:Y:S01]  /*10500*/  FMUL.FTZ R15, R42, R8.reuse ;  /* 0x000000082a0f7220 */ /* 0x080fe20000410000 */
[----:B------:R-:W-:Y:S01]  /*10510*/  FMUL.FTZ R3, R38, R8 ;  /* 0x0000000826037220 */ /* 0x000fe20000410000 */
        /* <DEDUP_REMOVED lines=8> */
[--C-:B------:R-:W-:Y:S02]  /*105a0*/  HADD2.F32 R26, -RZ, R5.reuse.H0_H0 ;  /* 0x20000005ff1a7230 */ /* 0x100fe40000004100 */
[-C--:B------:R-:W-:Y:S01]  /*105b0*/  FFMA.FTZ R34, R33, R25.reuse, -R34 ;  /* 0x0000001921227223 */ /* 0x080fe20000010822 */
[----:B------:R-:W-:Y:S01]  /*105c0*/  FFMA.FTZ R36, R35, R25, R36 ;  /* 0x0000001923247223 */ /* 0x000fe20000010024 */
[----:B------:R-:W-:Y:S01]  /*105d0*/  FMUL.FTZ R25, R44, R30 ;  /* 0x0000001e2c197220 */ /* 0x000fe20000410000 */
[----:B------:R-:W-:Y:S02]  /*105e0*/  HADD2.F32 R33, -RZ, R12.H1_H1 ;  /* 0x3000000cff217230 */ /* 0x000fe40000004100 */
[----:B------:R-:W-:Y:S01]  /*105f0*/  FFMA.FTZ R15, R38, R4, -R15 ;  /* 0x00000004260f7223 */ /* 0x000fe2000001080f */
[----:B------:R-:W-:-:S02]  /*10600*/  HADD2.F32 R5, -RZ, R5.H1_H1 ;  /* 0x30000005ff057230 */ /* 0x000fc40000004100 */
[----:B------:R-:W-:Y:S01]  /*10610*/  FFMA.FTZ R3, R42, R4, R3 ;  /* 0x000000042a037223 */ /* 0x000fe20000010003 */
[----:B------:R-:W-:Y:S01]  /*10620*/  FFMA.FTZ R25, R40, R26, -R25 ;  /* 0x0000001a28197223 */ /* 0x000fe20000010819 */
[-C--:B------:R-:W-:Y:S01]  /*10630*/  FMUL.FTZ R4, R37, R9.reuse ;  /* 0x0000000925047220 */ /* 0x080fe20000410000 */
[----:B------:R-:W-:Y:S02]  /*10640*/  HADD2.F32 R35, -RZ, R13.H0_H0 ;  /* 0x2000000dff237230 */ /* 0x000fe40000004100 */
[C---:B------:R-:W-:Y:S01]  /*10650*/  FMUL.FTZ R8, R33.reuse, R9 ;  /* 0x0000000921087220 */ /* 0x040fe20000410000 */
[----:B------:R-:W-:Y:S02]  /*10660*/  HADD2.F32 R40, -RZ, R24.H0_H0 ;  /* 0x20000018ff287230 */ /* 0x000fe40000004100 */
[-C--:B------:R-:W-:Y:S01]  /*10670*/  FFMA.FTZ R12, R33, R5.reuse, -R4 ;  /* 0x00000005210c7223 */ /* 0x080fe20000010804 */
[----:B------:R-:W-:Y:S02]  /*10680*/  HADD2.F32 R38, -RZ, R14.H0_H0 ;  /* 0x2000000eff267230 */ /* 0x000fe40000004100 */
[----:B------:R-:W-:Y:S01]  /*10690*/  FFMA.FTZ R20, R37, R5, R8 ;  /* 0x0000000525147223 */ /* 0x000fe20000010008 */
[----:B------:R-:W-:-:S02]  /*106a0*/  HADD2.F32 R27, -RZ, R6.H0_H0 ;  /* 0x20000006ff1b7230 */ /* 0x000fc40000004100 */
[-C--:B------:R-:W-:Y:S01]  /*106b0*/  FMUL.FTZ R4, R39, R31.reuse ;  /* 0x0000001f27047220 */ /* 0x080fe20000410000 */
[----:B------:R-:W-:Y:S02]  /*106c0*/  HADD2.F32 R6, -RZ, R6.H1_H1 ;  /* 0x30000006ff067230 */ /* 0x000fe40000004100 */
[C---:B------:R-:W-:Y:S01]  /*106d0*/  FMUL.FTZ R30, R35.reuse, R31 ;  /* 0x0000001f231e7220 */ /* 0x040fe20000410000 */
[-C--:B------:R-:W-:Y:S01]  /*106e0*/  FMUL.FTZ R5, R40, R10.reuse ;  /* 0x0000000a28057220 */ /* 0x080fe20000410000 */
[----:B------:R-:W-:Y:S01]  /*106f0*/  FMUL.FTZ R9, R38, R10 ;  /* 0x0000000a26097220 */ /* 0x000fe20000410000 */
[----:B------:R-:W-:Y:S02]  /*10700*/  HADD2.F32 R10, -RZ, R21.H1_H1 ;  /* 0x30000015ff0a7230 */ /* 0x000fe40000004100 */
[----:B------:R-:W-:Y:S01]  /*10710*/  FFMA.FTZ R29, R44, R26, R29 ;  /* 0x0000001a2c1d7223 */ /* 0x000fe2000001001d */
[----:B------:R-:W-:Y:S02]  /*10720*/  HADD2.F32 R31, -RZ, R24.H1_H1 ;  /* 0x30000018ff1f7230 */ /* 0x000fe40000004100 */
[----:B------:R-:W-:Y:S01]  /*10730*/  FFMA.FTZ R26, R35, R27, -R4 ;  /* 0x0000001b231a7223 */ /* 0x000fe20000010804 */
[----:B------:R-:W-:-:S02]  /*10740*/  HADD2.F32 R8, -RZ, R13.H1_H1 ;  /* 0x3000000dff087230 */ /* 0x000fc40000004100 */
[----:B------:R-:W-:Y:S01]  /*10750*/  FFMA.FTZ R30, R39, R27, R30 ;  /* 0x0000001b271e7223 */ /* 0x000fe2000001001e */
[----:B------:R-:W-:Y:S02]  /*10760*/  HADD2.F32 R21, -RZ, R14.H1_H1 ;  /* 0x3000000eff157230 */ /* 0x000fe40000004100 */
[-C--:B------:R-:W-:Y:S01]  /*10770*/  FFMA.FTZ R27, R38, R6.reuse, -R5 ;  /* 0x00000006261b7223 */ /* 0x080fe20000010805 */
[--C-:B------:R-:W-:Y:S02]  /*10780*/  HADD2.F32 R28, -RZ, R7.reuse.H0_H0 ;  /* 0x20000007ff1c7230 */ /* 0x100fe40000004100 */
[----:B------:R-:W-:Y:S01]  /*10790*/  FFMA.FTZ R13, R40, R6, R9 ;  /* 0x00000006280d7223 */ /* 0x000fe20000010009 */
[----:B------:R-:W-:Y:S02]  /*107a0*/  HADD2.F32 R7, -RZ, R7.H1_H1 ;  /* 0x30000007ff077230 */ /* 0x000fe40000004100 */
[-C--:B------:R-:W-:Y:S01]  /*107b0*/  FMUL.FTZ R5, R10, R32.reuse ;  /* 0x000000200a057220 */ /* 0x080fe20000410000 */
[-C--:B------:R-:W-:Y:S01]  /*107c0*/  FMUL.FTZ R4, R31, R11.reuse ;  /* 0x0000000b1f047220 */ /* 0x080fe20000410000 */
[C---:B------:R-:W-:Y:S01]  /*107d0*/  FMUL.FTZ R9, R8.reuse, R32 ;  /* 0x0000002008097220 */ /* 0x040fe20000410000 */
[C---:B------:R-:W-:Y:S01]  /*107e0*/  FMUL.FTZ R6, R21.reuse, R11 ;  /* 0x0000000b15067220 */ /* 0x040fe20000410000 */
[-C--:B------:R-:W-:Y:S01]  /*107f0*/  FFMA.FTZ R11, R8, R28.reuse, -R5 ;  /* 0x0000001c080b7223 */ /* 0x080fe20000010805 */
[-C--:B------:R-:W-:Y:S01]  /*10800*/  FFMA.FTZ R14, R21, R7.reuse, -R4 ;  /* 0x00000007150e7223 */ /* 0x080fe20000010804 */
        /* <DEDUP_REMOVED lines=12> */
.L_x_4198:
[----:B------:R-:W-:Y:S05]  /*108d0*/  BSYNC B0 ;  /* 0x0000000000007941 */ /* 0x000fea0003800000 */
.L_x_4179:
[----:B------:R-:W-:Y:S01]  /*108e0*/  @!PT LDS RZ, [RZ] ;  /* 0x00000000fffff984 */ /* 0x000fe20000000800 */
[----:B------:R-:W-:Y:S01]  /*108f0*/  @!PT LDS RZ, [RZ] ;  /* 0x00000000fffff984 */ /* 0x000fe20000000800 */
[----:B------:R-:W-:Y:S01]  /*10900*/  @!PT LDS RZ, [RZ] ;  /* 0x00000000fffff984 */ /* 0x000fe20000000800 */
[----:B------:R-:W-:Y:S01]  /*10910*/  @!PT LDS RZ, [RZ] ;  /* 0x00000000fffff984 */ /* 0x000fe20000000800 */
[----:B------:R5:W-:Y:S06]  /*10920*/  MEMBAR.ALL.CTA ;  /* 0x0000000000007992 */ /* 0x000bec0000008000 */
[----:B-----5:R-:W5:Y:S01]  /*10930*/  FENCE.VIEW.ASYNC.S ;  /* 0x00000000000073c6 */ /* 0x020f620000000000 */
[----:B------:R-:W-:Y:S05]  /*10940*/  WARPSYNC.ALL ;  /* 0x0000000000007948 */ /* 0x000fea0003800000 */
[----:B-----5:R-:W-:Y:S06]  /*10950*/  BAR.SYNC.DEFER_BLOCKING 0xd, 0x100 ;  /* 0x0344000000007b1d */ /* 0x020fec0000010000 */
.L_x_4177:
[----:B0-----:R-:W5:Y:S02]  /*10960*/  LDL R0, [R1+0x1c] ;  /* 0x00001c0001007983 */ /* 0x001f640000100800 */
[----:B-----5:R-:W-:-:S13]  /*10970*/  R2UR UR4, R0 ;  /* 0x00000000000472ca */ /* 0x020fda00000e0000 */
[----:B------:R-:W-:-:S05]  /*10980*/  IMAD.U32 R0, RZ, RZ, UR4 ;  /* 0x00000004ff007e24 */ /* 0x000fca000f8e00ff */
[----:B------:R-:W-:-:S13]  /*10990*/  ISETP.NE.AND P0, PT, R0, 0x3, PT ;  /* 0x000000030000780c */ /* 0x000fda0003f05270 */
[----:B------:R-:W-:Y:S05]  /*109a0*/  @!P0 BRA `(.L_x_4224) ;  /* 0x0000000000048947 */ /* 0x000fea0003800000 */
[----:B------:R-:W-:Y:S01]  /*109b0*/  BPT.TRAP 0x1 ;  /* 0x000000040000795c */ /* 0x000fe20000300000 */
.L_x_4224:
[----:B-1234-:R-:W-:Y:S02]  /*109c0*/  LEA R6, R215, R16, 0x3 ;  /* 0x00000010d7067211 */ /* 0x01efe400078e18ff */
[----:B------:R-:W-:-:S04]  /*109d0*/  SHF.L.U32 R3, R217, 0x1f, RZ ;  /* 0x0000001fd9037819 */ /* 0x000fc800000006ff */
[----:B------:R0:W1:Y:S01]  /*109e0*/  SYNCS.PHASECHK.TRANS64.TRYWAIT P2, [R6+URZ+0x36830], R3 ;  /* 0x03683003060075a7 */ /* 0x000062000804017f */
[----:B------:R-:W-:Y:S05]  /*109f0*/  @!P0 BRA `(.L_x_4225) ;  /* 0x0000000000048947 */ /* 0x000fea0003800000 */
[----:B------:R-:W-:Y:S01]  /*10a00*/  BPT.TRAP 0x1 ;  /* 0x000000040000795c */ /* 0x000fe20000300000 */
.L_x_4225:
[----:B------:R-:W2:Y:S01]  /*10a10*/  S2R R0, SR_TID.X ;  /* 0x0000000000007919 */ /* 0x000ea20000002100 */
[----:B------:R-:W-:Y:S01]  /*10a20*/  IMAD.MOV.U32 R119, RZ, RZ, RZ ;  /* 0x000000ffff777224 */ /* 0x000fe200078e00ff */
[----:B--2---:R-:W-:-:S04]  /*10a30*/  LOP3.LUT R0, R0, 0x7f, RZ, 0xc0, !PT ;  /* 0x0000007f00007812 */ /* 0x004fc800078ec0ff */
[----:B------:R-:W-:Y:S01]  /*10a40*/  ISETP.NE.AND P1, PT, R0, RZ, PT ;  /* 0x000000ff0000720c */ /* 0x000fe20003f25270 */
[----:B-1----:R-:W-:-:S12]  /*10a50*/  @P2 BRA `(.L_x_4226) ;  /* 0x0000000000082947 */ /* 0x002fd80003800000 */
[----:B------:R-:W1:Y:S02]  /*10a60*/  SYNCS.PHASECHK.TRANS64.TRYWAIT P2, [R6+URZ+0x36830], R3 ;  /* 0x03683003060075a7 */ /* 0x000e64000804017f */
[----:B-1----:R-:W-:Y:S05]  /*10a70*/  @!P2 BRA `(.L_x_4227) ;  /* 0x0000015c0008a947 */ /* 0x002fea0003800000 */
.L_x_4226:
[----:B------:R-:W-:Y:S05]  /*10a80*/  WARPSYNC.ALL ;  /* 0x0000000000007948 */ /* 0x000fea0003800000 */
[----:B------:R-:W-:Y:S01]  /*10a90*/  VIADD R0, R16, 0x21400 ;  /* 0x0002140010007836 */ /* 0x000fe20000000000 */
[----:B------:R-:W-:Y:S01]  /*10aa0*/  R2UR UR20, R2 ;  /* 0x00000000021472ca */ /* 0x000fe200000e0000 */
[----:B01----:R-:W-:Y:S01]  /*10ab0*/  IMAD.MOV.U32 R3, RZ, RZ, 0x40000040 ;  /* 0x40000040ff037424 */ /* 0x003fe200078e00ff */
[----:B------:R-:W-:Y:S01]  /*10ac0*/  WARPGROUP.ARRIVE ;  /* 0x00000000000079c5 */ /* 0x000fe20000000000 */
[----:B------:R-:W-:Y:S01]  /*10ad0*/  UMOV UR5, 0x40000040 ;  /* 0x4000004000057882 */ /* 0x000fe20000000000 */
[----:B------:R-:W-:Y:S01]  /*10ae0*/  SHF.R.U32.HI R0, RZ, 0x4, R0 ;  /* 0x00000004ff007819 */ /* 0x000fe20000011600 */
[----:B------:R-:W-:Y:S01]  /*10af0*/  IMAD.MOV.U32 R5, RZ, RZ, 0x40000040 ;  /* 0x40000040ff057424 */ /* 0x000fe200078e00ff */
[----:B------:R-:W-:Y:S01]  /*10b00*/  R2UR UR7, R3 ;  /* 0x00000000030772ca */ /* 0x000fe200000e0000 */
[----:B------:R-:W-:Y:S01]  /*10b10*/  UMOV UR23, UR5 ;  /* 0x0000000500177c82 */ /* 0x000fe20008000000 */
[----:B------:R-:W-:Y:S01]  /*10b20*/  LOP3.LUT R0, R0, 0x3fff, RZ, 0xc0, !PT ;  /* 0x00003fff00007812 */ /* 0x000fe200078ec0ff */
[----:B------:R-:W-:Y:S01]  /*10b30*/  IMAD.U32 R21, RZ, RZ, UR5 ;  /* 0x00000005ff157e24 */ /* 0x000fe2000f8e00ff */
[----:B------:R-:W-:Y:S01]  /*10b40*/  UMOV UR9, UR23 ;  /* 0x0000001700097c82 */ /* 0x000fe20008000000 */
[----:B------:R-:W-:Y:S01]  /*10b50*/  IMAD.MOV.U32 R9, RZ, RZ, 0x40000040 ;  /* 0x40000040ff097424 */ /* 0x000fe200078e00ff */
[----:B------:R-:W-:Y:S01]  /*10b60*/  LOP3.LUT R218, R0, 0x10000, RZ, 0xfc, !PT ;  /* 0x0001000000da7812 */ /* 0x000fe200078efcff */
[----:B------:R-:W-:Y:S01]  /*10b70*/  ULOP3.LUT UR20, UR20, 0x10000, URZ, 0xfc, !UPT ;  /* 0x0001000014147892 */ /* 0x000fe2000f8efc3f */
[----:B------:R-:W-:Y:S01]  /*10b80*/  MOV R11, 0x40000040 ;  /* 0x40000040000b7802 */ /* 0x000fe20000000f00 */
[----:B------:R-:W-:Y:S01]  /*10b90*/  UMOV UR13, UR23 ;  /* 0x00000017000d7c82 */ /* 0x000fe20008000000 */
[----:B------:R-:W-:Y:S01]  /*10ba0*/  R2UR UR15, R9 ;  /* 0x00000000090f72ca */ /* 0x000fe200000e0000 */
[----:B------:R-:W-:Y:S01]  /*10bb0*/  IMAD R2, R215, 0xa80, R218 ;  /* 0x00000a80d7027824 */ /* 0x000fe200078e02da */
[----:B------:R-:W-:Y:S01]  /*10bc0*/  UMOV UR17, UR23 ;  /* 0x0000001700117c82 */ /* 0x000fe20008000000 */
[----:B------:R-:W-:Y:S01]  /*10bd0*/  IMAD.MOV.U32 R9, RZ, RZ, 0x40000040 ;  /* 0x40000040ff097424 */ /* 0x000fe200078e00ff */
[----:B------:R-:W-:Y:S01]  /*10be0*/  UMOV UR4, UR20 ;  /* 0x0000001400047c82 */ /* 0x000fe20008000000 */
[C---:B------:R-:W-:Y:S01]  /*10bf0*/  VIADD R8, R2.reuse, 0x180 ;  /* 0x0000018002087836 */ /* 0x040fe20000000000 */
[C---:B------:R-:W-:Y:S01]  /*10c00*/  R2UR UR6, R2.reuse ;  /* 0x00000000020672ca */ /* 0x040fe200000e0000 */
[----:B------:R-:W-:Y:S01]  /*10c10*/  UMOV UR22, UR4 ;  /* 0x0000000400167c82 */ /* 0x000fe20008000000 */
[----:B------:R-:W-:Y:S01]  /*10c20*/  IADD3 R4, R2, 0x80, RZ ;  /* 0x0000008002047810 */ /* 0x000fe20007ffe0ff */
[----:B------:R-:W-:Y:S01]  /*10c30*/  IMAD.U32 R20, RZ, RZ, UR4 ;  /* 0x00000004ff147e24 */ /* 0x000fe2000f8e00ff */
[----:B------:R-:W-:Y:S01]  /*10c40*/  UMOV UR8, UR22 ;  /* 0x0000001600087c82 */ /* 0x000fe20008000000 */
[----:B------:R-:W-:Y:S01]  /*10c50*/  R2UR UR14, R8 ;  /* 0x00000000080e72ca */ /* 0x000fe200000e0000 */
[----:B------:R-:W-:Y:S01]  /*10c60*/  UMOV UR12, UR22 ;  /* 0x00000016000c7c82 */ /* 0x000fe20008000000 */
[----:B------:R-:W-:Y:S01]  /*10c70*/  UMOV UR16, UR22 ;  /* 0x0000001600107c82 */ /* 0x000fe20008000000 */
[C---:B------:R-:W-:Y:S01]  /*10c80*/  IADD3 R10, R2.reuse, 0x280, RZ ;  /* 0x00000280020a7810 */ /* 0x040fe20007ffe0ff */
[----:B------:R-:W-:Y:S01]  /*10c90*/  VIADD R8, R2, 0x2 ;  /* 0x0000000202087836 */ /* 0x000fe20000000000 */
[----:B------:R-:W-:Y:S01]  /*10ca0*/  R2UR UR27, R9 ;  /* 0x00000000091b72ca */ /* 0x000fe200000e0000 */
[----:B------:R-:W-:Y:S01]  /*10cb0*/  UMOV UR25, 0x40000040 ;  /* 0x4000004000197882 */ /* 0x000fe20000000000 */
[----:B------:R-:W-:Y:S01]  /*10cc0*/  IMAD.MOV.U32 R9, RZ, RZ, 0x40000040 ;  /* 0x40000040ff097424 */ /* 0x000fe200078e00ff */
[----:B------:R-:W-:Y:S01]  /*10cd0*/  HGMMA.64x16x16.F32 R72, gdesc[UR4], RZ, !UPT, gsb0 ;  /* 0x00200000044879f0 */ /* 0x000fe2000c0008ff */
[----:B------:R-:W-:Y:S01]  /*10ce0*/  R2UR UR6, R4 ;  /* 0x00000000040672ca */ /* 0x000fe200000e0000 */
[----:B------:R-:W-:Y:S01]  /*10cf0*/  UMOV UR4, UR22 ;  /* 0x0000001600047c82 */ /* 0x000fe20008000000 */
[----:B------:R-:W-:Y:S01]  /*10d00*/  R2UR UR7, R5 ;  /* 0x00000000050772ca */ /* 0x000fe200000e0000 */
[----:B------:R-:W-:Y:S01]  /*10d10*/  UMOV UR5, UR23 ;  /* 0x0000001700057c82 */ /* 0x000fe20008000000 */
[----:B------:R-:W-:Y:S01]  /*10d20*/  IMAD.MOV.U32 R5, RZ, RZ, 0x40000040 ;  /* 0x40000040ff057424 */ /* 0x000fe200078e00ff */
[----:B------:R-:W-:Y:S01]  /*10d30*/  IADD3 R4, R2, 0x100, RZ ;  /* 0x0000010002047810 */ /* 0x000fe20007ffe0ff */
[----:B------:R0:W-:Y:S01]  /*10d40*/  STL.64 [R1], R20 ;  /* 0x0000001401007387 */ /* 0x0001e20000100a00 */
[----:B------:R-:W-:Y:S01]  /*10d50*/  R2UR UR26, R8 ;  /* 0x00000000081a72ca */ /* 0x000fe200000e0000 */
[----:B------:R-:W-:Y:S01]  /*10d60*/  VIADD R8, R2, 0x182 ;  /* 0x0000018202087836 */ /* 0x000fe20000000000 */
[----:B------:R-:W-:Y:S01]  /*10d70*/  R2UR UR10, R4 ;  /* 0x00000000040a72ca */ /* 0x000fe200000e0000 */
[----:B------:R-:W-:Y:S01]  /*10d80*/  VIADD R4, R2, 0x200 ;  /* 0x0000020002047836 */ /* 0x000fe20000000000 */
[----:B------:R-:W-:Y:S01]  /*10d90*/  R2UR UR11, R5 ;  /* 0x00000000050b72ca */ /* 0x000fe200000e0000 */
[----:B------:R-:W-:Y:S01]  /*10da0*/  IMAD.MOV.U32 R5, RZ, RZ, 0x40000040 ;  /* 0x40000040ff057424 */ /* 0x000fe200078e00ff */
[----:B------:R-:W-:-:S02]  /*10db0*/  P2R R14, PR, RZ, 0x2 ;  /* 0x00000002ff0e7803 */ /* 0x000fc40000000000 */
[----:B------:R-:W-:Y:S01]  /*10dc0*/  R2UR UR18, R4 ;  /* 0x00000000041272ca */ /* 0x000fe200000e0000 */
[----:B------:R-:W-:Y:S01]  /*10dd0*/  VIADD R4, R2, 0x300 ;  /* 0x0000030002047836 */ /* 0x000fe20000000000 */
[----:B------:R-:W-:Y:S01]  /*10de0*/  R2UR UR19, R5 ;  /* 0x00000000051372ca */ /* 0x000fe200000e0000 */
[----:B------:R-:W-:Y:S01]  /*10df0*/  IMAD.MOV.U32 R5, RZ, RZ, 0x40000040 ;  /* 0x40000040ff057424 */ /* 0x000fe200078e00ff */
[----:B------:R-:W-:Y:S01]  /*10e00*/  P2R R12, PR, RZ, 0x1 ;  /* 0x00000001ff0c7803 */ /* 0x000fe20000000000 */
[----:B0-----:R-:W-:Y:S01]  /*10e10*/  IMAD.U32 R21, RZ, RZ, UR25 ;  /* 0x00000019ff157e24 */ /* 0x001fe2000f8e00ff */
[----:B------:R-:W-:Y:S02]  /*10e20*/  WARPGROUP.DEPBAR.LE gsb0, 0x0 ;  /* 0x00008000000079c5 */ /* 0x000fe40000010000 */
[----:B------:R-:W-:-:S06]  /*10e30*/  WARPGROUP.ARRIVE ;  /* 0x00000000000079c5 */ /* 0x000fcc0000000000 */
[----:B------:R-:W-:Y:S01]  /*10e40*/  HGMMA.64x16x16.F32 R64, gdesc[UR4], RZ, !UPT, gsb0 ;  /* 0x00200000044079f0 */ /* 0x000fe2000c0008ff */
[----:B------:R-:W-:Y:S01]  /*10e50*/  R2UR UR6, R10 ;  /* 0x000000000a0672ca */ /* 0x000fe200000e0000 */
[----:B------:R-:W-:Y:S01]  /*10e60*/  UMOV UR4, UR22 ;  /* 0x0000001600047c82 */ /* 0x000fe20008000000 */
[----:B------:R-:W-:Y:S01]  /*10e70*/  R2UR UR7, R11 ;  /* 0x000000000b0772ca */ /* 0x000fe200000e0000 */
[----:B------:R-:W-:Y:S01]  /*10e80*/  UMOV UR5, UR23 ;  /* 0x0000001700057c82 */ /* 0x000fe20008000000 */
[----:B------:R-:W-:Y:S02]  /*10e90*/  IADD3 R10, R2, 0x282, RZ ;  /* 0x00000282020a7810 */ /* 0x000fe40007ffe0ff */
[----:B------:R-:W-:Y:S01]  /*10ea0*/  MOV R11, 0x40000040 ;  /* 0x40000040000b7802 */ /* 0x000fe20000000f00 */
[----:B------:R-:W-:Y:S02]  /*10eb0*/  WARPGROUP.DEPBAR.LE gsb0, 0x0 ;  /* 0x00008000000079c5 */ /* 0x000fe40000010000 */
[----:B------:R-:W-:-:S06]  /*10ec0*/  WARPGROUP.ARRIVE ;  /* 0x00000000000079c5 */ /* 0x000fcc0000000000 */
[----:B------:R-:W-:Y:S01]  /*10ed0*/  HGMMA.64x16x16.F32 R56, gdesc[UR8], RZ, !UPT, gsb0 ;  /* 0x00200000083879f0 */ /* 0x000fe2000c0008ff */
[----:B------:R-:W-:Y:S01]  /*10ee0*/  R2UR UR10, R4 ;  /* 0x00000000040a72ca */ /* 0x000fe200000e0000 */
[----:B------:R-:W-:Y:S01]  /*10ef0*/  UMOV UR8, UR22 ;  /* 0x0000001600087c82 */ /* 0x000fe20008000000 */
[----:B------:R-:W-:Y:S01]  /*10f00*/  R2UR UR11, R5 ;  /* 0x00000000050b72ca */ /* 0x000fe200000e0000 */
[----:B------:R-:W-:Y:S01]  /*10f10*/  UMOV UR9, UR23 ;  /* 0x0000001700097c82 */ /* 0x000fe20008000000 */
[----:B------:R-:W-:Y:S01]  /*10f20*/  IMAD.MOV.U32 R5, RZ, RZ, 0x40000040 ;  /* 0x40000040ff057424 */ /* 0x000fe200078e00ff */
[----:B------:R-:W-:Y:S01]  /*10f30*/  IADD3 R4, R2, 0x82, RZ ;  /* 0x0000008202047810 */ /* 0x000fe20007ffe0ff */
[----:B------:R-:W-:Y:S01]  /*10f40*/  UMOV UR23, UR25 ;  /* 0x0000001900177c82 */ /* 0x000fe20008000000 */
[----:B------:R-:W-:Y:S02]  /*10f50*/  WARPGROUP.DEPBAR.LE gsb0, 0x0 ;  /* 0x00008000000079c5 */ /* 0x000fe40000010000 */
[----:B------:R-:W-:-:S06]  /*10f60*/  WARPGROUP.ARRIVE ;  /* 0x00000000000079c5 */ /* 0x000fcc0000000000 */
[----:B------:R-:W-:Y:S01]  /*10f70*/  HGMMA.64x16x16.F32 R48, gdesc[UR12], RZ, !UPT, gsb0 ;  /* 0x002000000c3079f0 */ /* 0x000fe2000c0008ff */
[----:B------:R-:W-:Y:S01]  /*10f80*/  UIADD3 UR12, UR20, 0x2, URZ ;  /* 0x00000002140c7890 */ /* 0x000fe2000fffe03f */
[----:B------:R-:W-:-:S06]  /*10f90*/  UMOV UR13, UR23 ;  /* 0x00000017000d7c82 */ /* 0x000fcc0008000000 */
[----:B------:R-:W-:Y:S02]  /*10fa0*/  UMOV UR24, UR12 ;  /* 0x0000000c00187c82 */ /* 0x000fe40008000000 */
[----:B------:R-:W-:Y:S01]  /*10fb0*/  UMOV UR22, UR24 ;  /* 0x0000001800167c82 */ /* 0x000fe20008000000 */
[----:B------:R-:W-:Y:S01]  /*10fc0*/  IMAD.U32 R20, RZ, RZ, UR24 ;  /* 0x00000018ff147e24 */ /* 0x000fe2000f8e00ff */
[----:B------:R-:W-:-:S04]  /*10fd0*/  UMOV UR12, UR22 ;  /* 0x00000016000c7c82 */ /* 0x000fc80008000000 */
[----:B------:R0:W-:Y:S01]  /*10fe0*/  STL.64 [R1+0x48], R20 ;  /* 0x0000481401007387 */ /* 0x0001e20000100a00 */
        /* <DEDUP_REMOVED lines=33> */
[----:B------:R-:W-:Y:S01]  /*11200*/  HGMMA.64x16x16.F32 R72, gdesc[UR24], R72, gsb0 ;  /* 0x00200000184879f0 */ /* 0x000fe20008000848 */
[----:B------:R-:W-:Y:S01]  /*11210*/  R2UR UR26, R8 ;  /* 0x00000000081a72ca */ /* 0x000fe200000e0000 */
[----:B------:R-:W-:Y:S01]  /*11220*/  UMOV UR25, 0x40000040 ;  /* 0x4000004000197882 */ /* 0x000fe20000000000 */
[----:B------:R-:W-:Y:S01]  /*11230*/  R2UR UR27, R9 ;  /* 0x00000000091b72ca */ /* 0x000fe200000e0000 */
[----:B------:R-:W-:Y:S02]  /*11240*/  VIADD R8, R2, 0x184 ;  /* 0x0000018402087836 */ /* 0x000fe40000000000 */
[----:B------:R-:W-:Y:S02]  /*11250*/  IMAD.MOV.U32 R9, RZ, RZ, 0x40000040 ;  /* 0x40000040ff097424 */ /* 0x000fe400078e00ff */
        /* <DEDUP_REMOVED lines=22> */
[----:B------:R-:W-:Y:S01]  /*113c0*/  HGMMA.64x16x16.F32 R48, gdesc[UR16], R48, gsb0 ;  /* 0x00200000103079f0 */ /* 0x000fe20008000830 */
[----:B------:R-:W-:Y:S01]  /*113d0*/  R2UR UR18, R8 ;  /* 0x00000000081272ca */ /* 0x000fe200000e0000 */
[----:B------:R-:W-:Y:S01]  /*113e0*/  UMOV UR17, UR23 ;  /* 0x0000001700117c82 */ /* 0x000fe20008000000 */
[----:B------:R-:W-:Y:S01]  /*113f0*/  R2UR UR19, R9 ;  /* 0x00000000091372ca */ /* 0x000fe200000e0000 */
        /* <DEDUP_REMOVED lines=14> */
[----:B------:R-:W-:Y:S01]  /*114e0*/  UMOV UR4, UR22 ;  /* 0x0000001600047c82 */ /* 0x000fe20008000000 */
[----:B------:R-:W-:-:S03]  /*114f0*/  UMOV UR16, UR22 ;  /* 0x0000001600107c82 */ /* 0x000fc60008000000 */
        /* <DEDUP_REMOVED lines=206> */
[----:B------:R-:W-:Y:S01]  /*121e0*/  UMOV UR16, UR22 ;  /* 0x0000001600107c82 */ /* 0x000fe20008000000 */
[----:B------:R-:W-:Y:S01]  /*121f0*/  UIADD3 UR52, UR20, 0x406, URZ ;  /* 0x0000040614347890 */ /* 0x000fe2000fffe03f */
[----:B------:R-:W-:Y:S01]  /*12200*/  UMOV UR53, 0x40000040 ;  /* 0x4000004000357882 */ /* 0x000fe20000000000 */
[----:B------:R-:W-:Y:S01]  /*12210*/  UIADD3 UR48, UR20, 0x800, URZ ;  /* 0x0000080014307890 */ /* 0x000fe2000fffe03f */
[----:B------:R0:W-:Y:S01]  /*12220*/  STL.64 [R1+0x28], R20 ;  /* 0x0000281401007387 */ /* 0x0001e20000100a00 */
[----:B------:R-:W-:Y:S01]  /*12230*/  UMOV UR49, 0x40000040 ;  /* 0x4000004000317882 */ /* 0x000fe20000000000 */
[----:B------:R-:W-:Y:S01]  /*12240*/  UIADD3 UR44, UR20, 0x802, URZ ;  /* 0x00000802142c7890 */ /* 0x000fe2000fffe03f */
[----:B------:R-:W-:Y:S01]  /*12250*/  UMOV UR45, 0x40000040 ;  /* 0x40000040002d7882 */ /* 0x000fe20000000000 */
[----:B------:R-:W-:Y:S01]  /*12260*/  UIADD3 UR40, UR20, 0x804, URZ ;  /* 0x0000080414287890 */ /* 0x000fe2000fffe03f */
[----:B------:R-:W2:Y:S01]  /*12270*/  LDL R0, [R1+0x90] ;  /* 0x0000900001007983 */ /* 0x000ea20000100800 */
[----:B------:R-:W-:-:S02]  /*12280*/  WARPGROUP.DEPBAR.LE gsb0, 0x0 ;  /* 0x00008000000079c5 */ /* 0x000fc40000010000 */
        /* <DEDUP_REMOVED lines=21> */
[----:B------:R-:W-:Y:S02]  /*123e0*/  WARPGROUP.DEPBAR.LE gsb0, 0x0 ;  /* 0x00008000000079c5 */ /* 0x000fe40000010000 */
[----:B------:R-:W-:Y:S01]  /*123f0*/  WARPGROUP.ARRIVE ;  /* 0x00000000000079c5 */ /* 0x000fe20000000000 */
[C---:B------:R-:W-:Y:S01]  /*12400*/  VIADD R8, R2.reuse, 0x504 ;  /* 0x0000050402087836 */ /* 0x040fe20000000000 */
[----:B------:R-:W-:Y:S01]  /*12410*/  IADD3 R10, R2, 0x604, RZ ;  /* 0x00000604020a7810 */ /* 0x000fe20007ffe0ff */
[----:B------:R-:W-:Y:S01]  /*12420*/  UMOV UR41, 0x40000040 ;  /* 0x4000004000297882 */ /* 0x000fe20000000000 */
[----:B------:R-:W-:Y:S01]  /*12430*/  MOV R11, 0x40000040 ;  /* 0x40000040000b7802 */ /* 0x000fe20000000f00 */
[----:B------:R-:W-:Y:S01]  /*12440*/  UIADD3 UR36, UR20, 0x806, URZ ;  /* 0x0000080614247890 */ /* 0x000fe2000fffe03f */
[----:B------:R-:W-:Y:S01]  /*12450*/  HGMMA.64x16x16.F32 R64, gdesc[UR4], R64, gsb0 ;  /* 0x00200000044079f0 */ /* 0x000fe20008000840 */
[----:B------:R-:W-:Y:S01]  /*12460*/  R2UR UR6, R4 ;  /* 0x00000000040672ca */ /* 0x000fe200000e0000 */
[----:B------:R-:W-:Y:S01]  /*12470*/  UMOV UR4, UR22 ;  /* 0x0000001600047c82 */ /* 0x000fe20008000000 */
[----:B------:R-:W-:Y:S01]  /*12480*/  R2UR UR7, R5 ;  /* 0x00000000050772ca */ /* 0x000fe200000e0000 */
[----:B------:R-:W-:Y:S01]  /*12490*/  UMOV UR5, UR23 ;  /* 0x0000001700057c82 */ /* 0x000fe20008000000 */
[----:B------:R-:W-:-:S02]  /*124a0*/  VIADD R4, R2, 0x682 ;  /* 0x0000068202047836 */ /* 0x000fc40000000000 */
[----:B------:R-:W-:Y:S01]  /*124b0*/  IMAD.MOV.U32 R5, RZ, RZ, 0x40000040 ;  /* 0x40000040ff057424 */ /* 0x000fe200078e00ff */
[----:B------:R-:W-:Y:S01]  /*124c0*/  UMOV UR37, 0x40000040 ;  /* 0x4000004000257882 */ /* 0x000fe20000000000 */
[----:B------:R-:W-:Y:S01]  /*124d0*/  MOV R3, 0x40000040 ;  /* 0x4000004000037802 */ /* 0x000fe20000000f00 */
        /* <DEDUP_REMOVED lines=9> */
[----:B------:R-:W-:Y:S01]  /*12570*/  WARPGROUP.ARRIVE ;  /* 0x00000000000079c5 */ /* 0x000fe20000000000 */
[----:B------:R-:W-:-:S05]  /*12580*/  IADD3 R4, R2, 0x404, RZ ;  /* 0x0000040402047810 */ /* 0x000fca0007ffe0ff */
[----:B------:R-:W-:Y:S03]  /*12590*/  HGMMA.64x16x16.F32 R48, gdesc[UR16], R48, gsb0 ;  /* 0x00200000103079f0 */ /* 0x000fe60008000830 */
[----:B------:R-:W-:Y:S02]  /*125a0*/  WARPGROUP.DEPBAR.LE gsb0, 0x0 ;  /* 0x00008000000079c5 */ /* 0x000fe40000010000 */
[----:B------:R-:W-:-:S06]  /*125b0*/  WARPGROUP.ARRIVE ;  /* 0x00000000000079c5 */ /* 0x000fcc0000000000 */
[----:B------:R-:W-:Y:S01]  /*125c0*/  HGMMA.64x16x16.F32 R40, gdesc[UR4], R40, gsb0 ;  /* 0x00200000042879f0 */ /* 0x000fe20008000828 */
[----:B------:R-:W-:-:S07]  /*125d0*/  UIADD3 UR4, UR20, 0x404, URZ ;  /* 0x0000040414047890 */ /* 0x000fce000fffe03f */
[----:B------:R-:W-:Y:S01]  /*125e0*/  UMOV UR24, UR4 ;  /* 0x0000000400187c82 */ /* 0x000fe20008000000 */
[----:B------:R-:W-:Y:S02]  /*125f0*/  WARPGROUP.DEPBAR.LE gsb0, 0x0 ;  /* 0x00008000000079c5 */ /* 0x000fe40000010000 */
[----:B------:R-:W-:Y:S01]  /*12600*/  WARPGROUP.ARRIVE ;  /* 0x00000000000079c5 */ /* 0x000fe20000000000 */
[----:B------:R-:W-:Y:S01]  /*12610*/  IMAD.MOV.U32 R5, RZ, RZ, 0x40000040 ;  /* 0x40000040ff057424 */ /* 0x000fe200078e00ff */
[----:B------:R-:W-:Y:S01]  /*12620*/  R2UR UR6, R4 ;  /* 0x00000000040672ca */ /* 0x000fe200000e0000 */
[----:B------:R-:W-:Y:S01]  /*12630*/  UMOV UR22, UR24 ;  /* 0x0000001800167c82 */ /* 0x000fe20008000000 */
[----:B------:R-:W-:Y:S01]  /*12640*/  UMOV UR23, UR25 ;  /* 0x0000001900177c82 */ /* 0x000fe20008000000 */
[----:B------:R-:W-:Y:S01]  /*12650*/  IMAD.MOV.U32 R9, RZ, RZ, 0x40000040 ;  /* 0x40000040ff097424 */ /* 0x000fe200078e00ff */
[----:B------:R-:W-:Y:S01]  /*12660*/  HGMMA.64x16x16.F32 R32, gdesc[UR8], R32, gsb0 ;  /* 0x00200000082079f0 */ /* 0x000fe20008000820 */
[----:B------:R-:W-:Y:S01]  /*12670*/  R2UR UR18, R8 ;  /* 0x00000000081272ca */ /* 0x000fe200000e0000 */
[----:B------:R-:W-:Y:S01]  /*12680*/  IMAD.U32 R20, RZ, RZ, UR24 ;  /* 0x00000018ff147e24 */ /* 0x000fe2000f8e00ff */
[----:B------:R-:W-:-:S02]  /*12690*/  WARPGROUP.DEPBAR.LE gsb0, 0x0 ;  /* 0x00008000000079c5 */ /* 0x000fc40000010000 */
[----:B------:R-:W-:-:S06]  /*126a0*/  WARPGROUP.ARRIVE ;  /* 0x00000000000079c5 */ /* 0x000fcc0000000000 */
[----:B------:R-:W-:Y:S03]  /*126b0*/  HGMMA.64x16x16.F32 R24, gdesc[UR12], R24, gsb0 ;  /* 0x002000000c1879f0 */ /* 0x000fe60008000818 */
[----:B------:R-:W-:Y:S02]  /*126c0*/  WARPGROUP.DEPBAR.LE gsb0, 0x0 ;  /* 0x00008000000079c5 */ /* 0x000fe40000010000 */
[----:B------:R-:W-:-:S06]  /*126d0*/  WARPGROUP.ARRIVE ;  /* 0x00000000000079c5 */ /* 0x000fcc0000000000 */
[----:B------:R-:W-:Y:S01]  /*126e0*/  HGMMA.64x16x16.F32 R72, gdesc[UR24], R72, gsb0 ;  /* 0x00200000184879f0 */ /* 0x000fe20008000848 */
[----:B------:R-:W-:Y:S01]  /*126f0*/  R2UR UR7, R5 ;  /* 0x00000000050772ca */ /* 0x000fe200000e0000 */
[----:B------:R-:W-:Y:S01]  /*12700*/  UMOV UR4, UR22 ;  /* 0x0000001600047c82 */ /* 0x000fe20008000000 */
[----:B------:R-:W-:Y:S01]  /*12710*/  UMOV UR5, UR23 ;  /* 0x0000001700057c82 */ /* 0x000fe20008000000 */
[----:B------:R-:W-:Y:S01]  /*12720*/  IMAD.MOV.U32 R5, RZ, RZ, 0x40000040 ;  /* 0x40000040ff057424 */ /* 0x000fe200078e00ff */
[----:B------:R-:W-:Y:S02]  /*12730*/  WARPGROUP.DEPBAR.LE gsb0, 0x0 ;  /* 0x00008000000079c5 */ /* 0x000fe40000010000 */
[----:B------:R-:W-:-:S07]  /*12740*/  WARPGROUP.ARRIVE ;  /* 0x00000000000079c5 */ /* 0x000fce0000000000 */
[----:B------:R-:W-:Y:S01]  /*12750*/  HGMMA.64x16x16.F32 R64, gdesc[UR4], R64, gsb0 ;  /* 0x00200000044079f0 */ /* 0x000fe20008000840 */
        /* <DEDUP_REMOVED lines=8> */
[----:B------:R-:W-:Y:S01]  /*127e0*/  R2UR UR19, R9 ;  /* 0x00000000091372ca */ /* 0x000fe200000e0000 */
[----:B------:R-:W-:Y:S01]  /*127f0*/  UMOV UR16, UR22 ;  /* 0x0000001600107c82 */ /* 0x000fe20008000000 */
[----:B------:R-:W-:Y:S01]  /*12800*/  UMOV UR17, UR23 ;  /* 0x0000001700117c82 */ /* 0x000fe20008000000 */
[----:B------:R-:W-:Y:S01]  /*12810*/  VIADD R4, R2, 0x584 ;  /* 0x0000058402047836 */ /* 0x000fe20000000000 */
[----:B------:R-:W-:Y:S02]  /*12820*/  WARPGROUP.DEPBAR.LE gsb0, 0x0 ;  /* 0x00008000000079c5 */ /* 0x000fe40000010000 */
[----:B------:R-:W-:-:S07]  /*12830*/  WARPGROUP.ARRIVE ;  /* 0x00000000000079c5 */ /* 0x000fce0000000000 */
[----:B------:R-:W-:Y:S01]  /*12840*/  HGMMA.64x16x16.F32 R48, gdesc[UR16], R48, gsb0 ;  /* 0x00200000103079f0 */ /* 0x000fe20008000830 */
[----:B------:R-:W-:Y:S01]  /*12850*/  IMAD.MOV.U32 R5, RZ, RZ, 0x40000040 ;  /* 0x40000040ff057424 */ /* 0x000fe200078e00ff */
[----:B------:R-:W-:-:S04]  /*12860*/  R2UR UR6, R4 ;  /* 0x00000000040672ca */ /* 0x000fc800000e0000 */
        /* <DEDUP_REMOVED lines=315> */
[----:B--2---:R-:W-:-:S04]  /*13c20*/  IMAD.IADD R10, R0, 0x1, R153 ;  /* 0x00000001000a7824 */ /* 0x004fc800078e0299 */
[----:B------:R-:W-:-:S05]  /*13c30*/  IMAD R10, R155, -0x70, R10 ;  /* 0xffffff909b0a7824 */ /* 0x000fca00078e020a */
[C---:B------:R-:W-:Y:S02]  /*13c40*/  ISETP.GT.AND P2, PT, R10.reuse, RZ, PT ;  /* 0x000000ff0a00720c */ /* 0x040fe40003f44270 */
[C---:B------:R-:W-:Y:S02]  /*13c50*/  ISETP.GT.AND P3, PT, R10.reuse, 0x1, PT ;  /* 0x000000010a00780c */ /* 0x040fe40003f64270 */
[----:B------:R-:W-:Y:S02]  /*13c60*/  ISETP.GT.AND P4, PT, R10, 0x8, PT ;  /* 0x000000080a00780c */ /* 0x000fe40003f84270 */
[----:B------:R-:W-:Y:S01]  /*13c70*/  FSEL R89, R72, -INF , P2 ;  /* 0xff80000048597808 */ /* 0x000fe20001000000 */
[----:B------:R-:W-:Y:S02]  /*13c80*/  WARPGROUP.DEPBAR.LE gsb0, 0x0 ;  /* 0x00008000000079c5 */ /* 0x000fe40000010000 */
[----:B------:R-:W-:-:S06]  /*13c90*/  WARPGROUP.ARRIVE ;  /* 0x00000000000079c5 */ /* 0x000fcc0000000000 */
[----:B------:R-:W-:Y:S01]  /*13ca0*/  HGMMA.64x16x16.F32 R32, gdesc[UR8], R32, gsb0 ;  /* 0x00200000082079f0 */ /* 0x000fe20008000820 */
[----:B------:R-:W-:Y:S02]  /*13cb0*/  FSEL R8, R73, -INF , P3 ;  /* 0xff80000049087808 */ /* 0x000fe40001800000 */
[----:B------:R-:W-:Y:S02]  /*13cc0*/  ISETP.GT.AND P5, PT, R10, 0x9, PT ;  /* 0x000000090a00780c */ /* 0x000fe40003fa4270 */
[----:B------:R-:W-:Y:S02]  /*13cd0*/  FSEL R87, R76, -INF , P4 ;  /* 0xff8000004c577808 */ /* 0x000fe40002000000 */
[----:B------:R-:W-:Y:S02]  /*13ce0*/  FMNMX.FTZ R0, R89, R8, !PT ;  /* 0x0000000859007209 */ /* 0x000fe40007810000 */
[----:B------:R-:W-:Y:S02]  /*13cf0*/  FSEL R77, R77, -INF , P5 ;  /* 0xff8000004d4d7808 */ /* 0x000fe40002800000 */
[----:B------:R-:W-:-:S02]  /*13d00*/  ISETP.GT.AND P6, PT, R10, 0x10, PT ;  /* 0x000000100a00780c */ /* 0x000fc40003fc4270 */
[----:B------:R-:W-:Y:S02]  /*13d10*/  FMNMX.FTZ R0, R87, R0, !PT ;  /* 0x0000000057007209 */ /* 0x000fe40007810000 */
[----:B------:R-:W-:Y:S02]  /*13d20*/  FSEL R75, R75, -INF , P3 ;  /* 0xff8000004b4b7808 */ /* 0x000fe40001800000 */
[----:B------:R-:W-:Y:S02]  /*13d30*/  ISETP.GT.AND P3, PT, R10, 0x11, PT ;  /* 0x000000110a00780c */ /* 0x000fe40003f64270 */
[----:B------:R-:W-:Y:S02]  /*13d40*/  FSEL R101, R64, -INF , P6 ;  /* 0xff80000040657808 */ /* 0x000fe40003000000 */
[----:B------:R-:W-:Y:S02]  /*13d50*/  FMNMX.FTZ R0, R77, R0, !PT ;  /* 0x000000004d007209 */ /* 0x000fe40007810000 */
[----:B------:R-:W-:-:S02]  /*13d60*/  FSEL R9, R78, -INF , P4 ;  /* 0xff8000004e097808 */ /* 0x000fc40002000000 */
[C---:B------:R-:W-:Y:S02]  /*13d70*/  ISETP.GT.AND P4, PT, R10.reuse, 0x18, PT ;  /* 0x000000180a00780c */ /* 0x040fe40003f84270 */
[----:B------:R-:W-:Y:S02]  /*13d80*/  FSEL R93, R65, -INF , P3 ;  /* 0xff800000415d7808 */ /* 0x000fe40001800000 */
[----:B------:R-:W-:Y:S02]  /*13d90*/  FMNMX.FTZ R0, R101, R0, !PT ;  /* 0x0000000065007209 */ /* 0x000fe40007810000 */
[----:B------:R-:W-:Y:S02]  /*13da0*/  FSEL R79, R79, -INF , P5 ;  /* 0xff8000004f4f7808 */ /* 0x000fe40002800000 */
[----:B------:R-:W-:Y:S02]  /*13db0*/  ISETP.GT.AND P5, PT, R10, 0x19, PT ;  /* 0x000000190a00780c */ /* 0x000fe40003fa4270 */
[----:B------:R-:W-:-:S02]  /*13dc0*/  FSEL R97, R68, -INF , P4 ;  /* 0xff80000044617808 */ /* 0x000fc40002000000 */
[----:B------:R-:W-:Y:S01]  /*13dd0*/  FMNMX.FTZ R0, R93, R0, !PT ;  /* 0x000000005d007209 */ /* 0x000fe20007810000 */
[----:B------:R-:W-:Y:S01]  /*13de0*/  VIADD R2, R2, 0xa06 ;  /* 0x00000a0602027836 */ /* 0x000fe20000000000 */
[----:B------:R-:W-:Y:S02]  /*13df0*/  FSEL R7, R74, -INF , P2 ;  /* 0xff8000004a077808 */ /* 0x000fe40001000000 */
[----:B------:R-:W-:Y:S02]  /*13e00*/  ISETP.GT.AND P2, PT, R10, 0x20, PT ;  /* 0x000000200a00780c */ /* 0x000fe40003f44270 */
[----:B------:R-:W-:Y:S02]  /*13e10*/  FSEL R73, R69, -INF , P5 ;  /* 0xff80000045497808 */ /* 0x000fe40002800000 */
[----:B------:R-:W-:Y:S02]  /*13e20*/  FMNMX.FTZ R0, R97, R0, !PT ;  /* 0x0000000061007209 */ /* 0x000fe40007810000 */
[----:B------:R-:W-:-:S02]  /*13e30*/  R2UR UR7, R3 ;  /* 0x00000000030772ca */ /* 0x000fc400000e0000 */
[----:B------:R-:W-:Y:S02]  /*13e40*/  R2UR UR6, R2 ;  /* 0x00000000020672ca */ /* 0x000fe400000e0000 */
[----:B------:R-:W-:Y:S02]  /*13e50*/  FSEL R3, R66, -INF , P6 ;  /* 0xff80000042037808 */ /* 0x000fe40003000000 */
[----:B------:R-:W-:Y:S02]  /*13e60*/  ISETP.GT.AND P6, PT, R10, 0x21, PT ;  /* 0x000000210a00780c */ /* 0x000fe40003fc4270 */
[----:B------:R-:W-:Y:S02]  /*13e70*/  FSEL R95, R56, -INF , P2 ;  /* 0xff800000385f7808 */ /* 0x000fe40001000000 */
[----:B------:R-:W-:Y:S02]  /*13e80*/  FMNMX.FTZ R0, R73, R0, !PT ;  /* 0x0000000049007209 */ /* 0x000fe40007810000 */
[----:B------:R-:W-:Y:S01]  /*13e90*/  FSEL R71, R71, -INF , P5 ;  /* 0xff80000047477808 */ /* 0x000fe20002800000 */
[----:B------:R-:W-:-:S02]  /*13ea0*/  WARPGROUP.DEPBAR.LE gsb0, 0x0 ;  /* 0x00008000000079c5 */ /* 0x000fc40000010000 */
[----:B------:R-:W-:Y:S02]  /*13eb0*/  ISETP.GT.AND P5, PT, R10, 0x28, PT ;  /* 0x000000280a00780c */ /* 0x000fe40003fa4270 */
[----:B------:R-:W-:Y:S02]  /*13ec0*/  FSEL R91, R57, -INF , P6 ;  /* 0xff800000395b7808 */ /* 0x000fe40003000000 */
[----:B------:R-:W-:Y:S01]  /*13ed0*/  FMNMX.FTZ R0, R95, R0, !PT ;  /* 0x000000005f007209 */ /* 0x000fe20007810000 */
[----:B------:R-:W-:Y:S01]  /*13ee0*/  WARPGROUP.ARRIVE ;  /* 0x00000000000079c5 */ /* 0x000fe20000000000 */
[----:B------:R-:W-:Y:S02]  /*13ef0*/  FSEL R11, R70, -INF , P4 ;  /* 0xff800000460b7808 */ /* 0x000fe40002000000 */
[----:B------:R-:W-:Y:S02]  /*13f00*/  ISETP.GT.AND P4, PT, R10, 0x29, PT ;  /* 0x000000290a00780c */ /* 0x000fe40003f84270 */
[----:B------:R-:W-:-:S02]  /*13f10*/  FSEL R85, R60, -INF , P5 ;  /* 0xff8000003c557808 */ /* 0x000fc40002800000 */
[----:B------:R-:W-:Y:S01]  /*13f20*/  FMNMX.FTZ R0, R91, R0, !PT ;  /* 0x000000005b007209 */ /* 0x000fe20007810000 */
[----:B------:R-:W-:Y:S01]  /*13f30*/  UMOV UR4, UR36 ;  /* 0x0000002400047c82 */ /* 0x000fe20008000000 */
[----:B------:R-:W-:Y:S01]  /*13f40*/  UMOV UR5, UR37 ;  /* 0x0000002500057c82 */ /* 0x000fe20008000000 */
[----:B------:R-:W-:Y:S01]  /*13f50*/  FSEL R67, R67, -INF , P3 ;  /* 0xff80000043437808 */ /* 0x000fe20001800000 */
[----:B------:R-:W-:Y:S01]  /*13f60*/  HGMMA.64x16x16.F32 R24, gdesc[UR4], R24, gsb0 ;  /* 0x00200000041879f0 */ /* 0x000fe20008000818 */
[----:B------:R-:W-:Y:S01]  /*13f70*/  ISETP.GT.AND P3, PT, R10, 0x30, PT ;  /* 0x000000300a00780c */ /* 0x000fe20003f64270 */
[----:B------:R0:W-:Y:S01]  /*13f80*/  STL.64 [R1+0x20], R20 ;  /* 0x0000201401007387 */ /* 0x0001e20000100a00 */
[----:B------:R-:W-:Y:S01]  /*13f90*/  FSEL R81, R61, -INF , P4 ;  /* 0xff8000003d517808 */ /* 0x000fe20002000000 */
[----:B------:R-:W-:Y:S01]  /*13fa0*/  ULDC UR4, c[0x0][0x988] ;  /* 0x0002620000047ab9 */ /* 0x000fe20000000800 */
[----:B------:R-:W-:Y:S02]  /*13fb0*/  FMNMX.FTZ R0, R85, R0, !PT ;  /* 0x0000000055007209 */ /* 0x000fe40007810000 */
[----:B------:R-:W-:-:S02]  /*13fc0*/  FSEL R13, R58, -INF , P2 ;  /* 0xff8000003a0d7808 */ /* 0x000fc40001000000 */
[----:B------:R-:W-:Y:S02]  /*13fd0*/  ISETP.GT.AND P2, PT, R10, 0x31, PT ;  /* 0x000000310a00780c */ /* 0x000fe40003f44270 */
[----:B------:R-:W-:Y:S02]  /*13fe0*/  FSEL R65, R48, -INF , P3 ;  /* 0xff80000030417808 */ /* 0x000fe40001800000 */
[----:B------:R-:W-:Y:S02]  /*13ff0*/  FMNMX.FTZ R0, R81, R0, !PT ;  /* 0x0000000051007209 */ /* 0x000fe40007810000 */
[----:B------:R-:W-:Y:S02]  /*14000*/  FSEL R59, R59, -INF , P6 ;  /* 0xff8000003b3b7808 */ /* 0x000fe40003000000 */
[----:B------:R-:W-:Y:S02]  /*14010*/  ISETP.GT.AND P6, PT, R10, 0x38, PT ;  /* 0x000000380a00780c */ /* 0x000fe40003fc4270 */
[----:B------:R-:W-:-:S02]  /*14020*/  FSEL R49, R49, -INF , P2 ;  /* 0xff80000031317808 */ /* 0x000fc40001000000 */
[----:B------:R-:W-:Y:S02]  /*14030*/  FMNMX.FTZ R0, R65, R0, !PT ;  /* 0x0000000041007209 */ /* 0x000fe40007810000 */
[----:B------:R-:W-:Y:S02]  /*14040*/  FSEL R15, R62, -INF , P5 ;  /* 0xff8000003e0f7808 */ /* 0x000fe40002800000 */
[----:B------:R-:W-:Y:S02]  /*14050*/  ISETP.GT.AND P5, PT, R10, 0x39, PT ;  /* 0x000000390a00780c */ /* 0x000fe40003fa4270 */
[----:B------:R-:W-:Y:S02]  /*14060*/  FSEL R57, R52, -INF , P6 ;  /* 0xff80000034397808 */ /* 0x000fe40003000000 */
[----:B------:R-:W-:Y:S02]  /*14070*/  FMNMX.FTZ R0, R49, R0, !PT ;  /* 0x0000000031007209 */ /* 0x000fe40007810000 */
[----:B------:R-:W-:-:S02]  /*14080*/  FSEL R63, R63, -INF , P4 ;  /* 0xff8000003f3f7808 */ /* 0x000fc40002000000 */
[----:B------:R-:W-:Y:S02]  /*14090*/  ISETP.GT.AND P4, PT, R10, 0x40, PT ;  /* 0x000000400a00780c */ /* 0x000fe40003f84270 */
[----:B------:R-:W-:Y:S02]  /*140a0*/  FSEL R53, R53, -INF , P5 ;  /* 0xff80000035357808 */ /* 0x000fe40002800000 */
[----:B------:R-:W-:Y:S02]  /*140b0*/  FMNMX.FTZ R0, R57, R0, !PT ;  /* 0x0000000039007209 */ /* 0x000fe40007810000 */
[----:B0-----:R-:W-:Y:S02]  /*140c0*/  FSEL R21, R50, -INF , P3 ;  /* 0xff80000032157808 */ /* 0x001fe40001800000 */
[----:B------:R-:W-:Y:S02]  /*140d0*/  ISETP.GT.AND P3, PT, R10, 0x41, PT ;  /* 0x000000410a00780c */ /* 0x000fe40003f64270 */
[----:B------:R-:W-:-:S02]  /*140e0*/  FSEL R61, R40, -INF , P4 ;  /* 0xff800000283d7808 */ /* 0x000fc40002000000 */
[----:B------:R-:W-:Y:S02]  /*140f0*/  FMNMX.FTZ R0, R53, R0, !PT ;  /* 0x0000000035007209 */ /* 0x000fe40007810000 */
[----:B------:R-:W-:Y:S02]  /*14100*/  FSEL R51, R51, -INF , P2 ;  /* 0xff80000033337808 */ /* 0x000fe40001000000 */
[C---:B------:R-:W-:Y:S02]  /*14110*/  ISETP.GT.AND P2, PT, R10.reuse, 0x48, PT ;  /* 0x000000480a00780c */ /* 0x040fe40003f44270 */
[----:B------:R-:W-:Y:S02]  /*14120*/  FSEL R69, R41, -INF , P3 ;  /* 0xff80000029457808 */ /* 0x000fe40001800000 */
[----:B------:R-:W-:Y:S02]  /*14130*/  FMNMX.FTZ R0, R61, R0, !PT ;  /* 0x000000003d007209 */ /* 0x000fe40007810000 */
[----:B------:R-:W-:-:S02]  /*14140*/  ISETP.GT.AND P1, PT, R10, 0x49, PT ;  /* 0x000000490a00780c */ /* 0x000fc40003f24270 */
[----:B------:R-:W-:Y:S02]  /*14150*/  FSEL R83, R44, -INF , P2 ;  /* 0xff8000002c537808 */ /* 0x000fe40001000000 */
[----:B------:R-:W-:Y:S02]  /*14160*/  FMNMX.FTZ R0, R69, R0, !PT ;  /* 0x0000000045007209 */ /* 0x000fe40007810000 */
[C---:B------:R-:W-:Y:S02]  /*14170*/  ISETP.GT.AND P0, PT, R10.reuse, 0x50, PT ;  /* 0x000000500a00780c */ /* 0x040fe40003f04270 */
        /* <DEDUP_REMOVED lines=9> */
[----:B------:R-:W-:Y:S02]  /*14210*/  ISETP.GT.AND P2, PT, R10, 0x59, PT ;  /* 0x000000590a00780c */ /* 0x000fe40003f44270 */
[----:B------:R-:W-:Y:S02]  /*14220*/  FSEL R107, R36, -INF , P0 ;  /* 0xff800000246b7808 */ /* 0x000fe40000000000 */
[----:B------:R-:W-:Y:S02]  /*14230*/  FMNMX.FTZ R0, R105, R0, !PT ;  /* 0x0000000069007209 */ /* 0x000fe40007810000 */
[----:B------:R-:W-:Y:S02]  /*14240*/  FSEL R43, R43, -INF , P3 ;  /* 0xff8000002b2b7808 */ /* 0x000fe40001800000 */
[----:B------:R-:W-:Y:S02]  /*14250*/  FSEL R109, R37, -INF , P2 ;  /* 0xff800000256d7808 */ /* 0x000fe40001000000 */
[----:B------:R-:W-:-:S02]  /*14260*/  FMNMX.FTZ R0, R107, R0, !PT ;  /* 0x000000006b007209 */ /* 0x000fc40007810000 */
[----:B------:R-:W-:Y:S01]  /*14270*/  ISETP.GT.AND P3, PT, R10, 0x60, PT ;  /* 0x000000600a00780c */ /* 0x000fe20003f64270 */
[----:B------:R-:W-:Y:S02]  /*14280*/  WARPGROUP.DEPBAR.LE gsb0, 0x0 ;  /* 0x00008000000079c5 */ /* 0x000fe40000010000 */
[----:B------:R-:W-:Y:S02]  /*14290*/  FSEL R45, R42, -INF , P4 ;  /* 0xff8000002a2d7808 */ /* 0x000fe40002000000 */
[----:B------:R-:W-:Y:S02]  /*142a0*/  FSEL R111, R24, -INF , P3 ;  /* 0xff800000186f7808 */ /* 0x000fe40001800000 */
[----:B------:R-:W-:Y:S02]  /*142b0*/  FMNMX.FTZ R0, R109, R0, !PT ;  /* 0x000000006d007209 */ /* 0x000fe40007810000 */
[----:B------:R-:W-:Y:S02]  /*142c0*/  ISETP.GT.AND P4, PT, R10, 0x61, PT ;  /* 0x000000610a00780c */ /* 0x000fe40003f84270 */
[----:B------:R-:W-:-:S02]  /*142d0*/  FSEL R55, R55, -INF , P5 ;  /* 0xff80000037377808 */ /* 0x000fc40002800000 */
[----:B------:R-:W-:Y:S02]  /*142e0*/  FSEL R115, R25, -INF , P4 ;  /* 0xff80000019737808 */ /* 0x000fe40002000000 */
[----:B------:R-:W-:Y:S02]  /*142f0*/  FMNMX.FTZ R0, R111, R0, !PT ;  /* 0x000000006f007209 */ /* 0x000fe40007810000 */
[----:B------:R-:W-:Y:S02]  /*14300*/  ISETP.GT.AND P5, PT, R10, 0x68, PT ;  /* 0x000000680a00780c */ /* 0x000fe40003fa4270 */
[----:B------:R-:W-:Y:S02]  /*14310*/  FSEL R41, R54, -INF , P6 ;  /* 0xff80000036297808 */ /* 0x000fe40003000000 */
[----:B------:R-:W-:Y:S02]  /*14320*/  FSEL R113, R28, -INF , P5 ;  /* 0xff8000001c717808 */ /* 0x000fe40002800000 */
[----:B------:R-:W-:-:S02]  /*14330*/  FMNMX.FTZ R0, R115, R0, !PT ;  /* 0x0000000073007209 */ /* 0x000fc40007810000 */
[----:B------:R-:W-:Y:S02]  /*14340*/  ISETP.GT.AND P6, PT, R10, 0x69, PT ;  /* 0x000000690a00780c */ /* 0x000fe40003fc4270 */
[----:B------:R-:W-:Y:S02]  /*14350*/  FMNMX.FTZ R0, R113, R0, !PT ;  /* 0x0000000071007209 */ /* 0x000fe40007810000 */
[----:B------:R-:W-:-:S04]  /*14360*/  FSEL R117, R29, -INF , P6 ;  /* 0xff8000001d757808 */ /* 0x000fc80003000000 */
[----:B------:R-:W-:-:S05]  /*14370*/  FMNMX.FTZ R4, R117, R0, !PT ;  /* 0x0000000075047209 */ /* 0x000fca0007810000 */
        /* <DEDUP_REMOVED lines=12> */
[----:B------:R-:W0:Y:S03]  /*14440*/  SHFL.BFLY PT, R5, R20, 0x1, 0x1f ;  /* 0x0c201f0014057f89 */ /* 0x000e2600000e0000 */
[----:B------:R-:W-:-:S04]  /*14450*/  FMNMX.FTZ R4, R63, R4, !PT ;  /* 0x000000043f047209 */ /* 0x000fc80007810000 */
[----:B------:R-:W-:-:S04]  /*14460*/  FMNMX.FTZ R4, R21, R4, !PT ;  /* 0x0000000415047209 */ /* 0x000fc80007810000 */
[----:B------:R-:W-:-:S04]  /*14470*/  FMNMX.FTZ R4, R51, R4, !PT ;  /* 0x0000000433047209 */ /* 0x000fc80007810000 */
[----:B------:R-:W-:-:S04]  /*14480*/  FMNMX.FTZ R4, R41, R4, !PT ;  /* 0x0000000429047209 */ /* 0x000fc80007810000 */
[----:B------:R-:W-:-:S04]  /*14490*/  FMNMX.FTZ R4, R55, R4, !PT ;  /* 0x0000000437047209 */ /* 0x000fc80007810000 */
[----:B------:R-:W-:Y:S02]  /*144a0*/  FMNMX.FTZ R4, R45, R4, !PT ;  /* 0x000000042d047209 */ /* 0x000fe40007810000 */
[----:B------:R-:W-:Y:S02]  /*144b0*/  P2R R36, PR, RZ, 0x1 ;  /* 0x00000001ff247803 */ /* 0x000fe40000000000 */
[----:B------:R-:W-:Y:S02]  /*144c0*/  ISETP.GT.AND P0, PT, R10, 0x49, PT ;  /* 0x000000490a00780c */ /* 0x000fe40003f04270 */
[----:B------:R-:W-:Y:S02]  /*144d0*/  FMNMX.FTZ R4, R43, R4, !PT ;  /* 0x000000042b047209 */ /* 0x000fe40007810000 */
[----:B------:R-:W-:Y:S01]  /*144e0*/  P2R R40, PR, RZ, 0x2 ;  /* 0x00000002ff287803 */ /* 0x000fe20000000000 */
[----:B------:R-:W-:Y:S01]  /*144f0*/  IMAD.U32 R0, RZ, RZ, UR4 ;  /* 0x00000004ff007e24 */ /* 0x000fe2000f8e00ff */
[----:B0-----:R-:W-:-:S02]  /*14500*/  FMNMX.FTZ R5, R20, R5, !PT ;  /* 0x0000000514057209 */ /* 0x001fc40007810000 */
[----:B------:R-:W-:Y:S02]  /*14510*/  ISETP.GT.AND P1, PT, R10, 0x50, PT ;  /* 0x000000500a00780c */ /* 0x000fe40003f24270 */
[----:B------:R-:W-:Y:S02]  /*14520*/  FSEL R47, R47, -INF , P0 ;  /* 0xff8000002f2f7808 */ /* 0x000fe40000000000 */
[----:B------:R-:W-:Y:S01]  /*14530*/  FMNMX.FTZ R4, R33, R4, !PT ;  /* 0x0000000421047209 */ /* 0x000fe20007810000 */
[----:B------:R-:W-:Y:S01]  /*14540*/  FMUL.FTZ R2, R5, R0 ;  /* 0x0000000005027220 */ /* 0x000fe20000410000 */
[----:B------:R-:W-:Y:S02]  /*14550*/  FSEL R25, R34, -INF , P1 ;  /* 0xff80000022197808 */ /* 0x000fe40000800000 */
[----:B------:R-:W-:Y:S02]  /*14560*/  P2R R32, PR, RZ, 0x4 ;  /* 0x00000004ff207803 */ /* 0x000fe40000000000 */
[----:B------:R-:W-:-:S02]  /*14570*/  ISETP.NE.AND P1, PT, R40, RZ, PT ;  /* 0x000000ff2800720c */ /* 0x000fc40003f25270 */
[----:B------:R-:W-:Y:S02]  /*14580*/  FMNMX.FTZ R4, R47, R4, !PT ;  /* 0x000000042f047209 */ /* 0x000fe40007810000 */
[----:B------:R-:W-:Y:S02]  /*14590*/  FSETP.NEU.FTZ.AND P2, PT, R5, -INF , PT ;  /* 0xff8000000500780b */ /* 0x000fe40003f5d000 */
[----:B------:R-:W-:Y:S02]  /*145a0*/  ISETP.NE.AND P0, PT, R36, RZ, PT ;  /* 0x000000ff2400720c */ /* 0x000fe40003f05270 */
[----:B------:R-:W-:Y:S02]  /*145b0*/  FSEL R35, R35, -INF , P1 ;  /* 0xff80000023237808 */ /* 0x000fe40000800000 */
[----:B------:R-:W-:Y:S02]  /*145c0*/  FMNMX.FTZ R4, R25, R4, !PT ;  /* 0x0000000419047209 */ /* 0x000fe40007810000 */
[----:B------:R-:W-:-:S02]  /*145d0*/  FSEL R2, R2, RZ, P2 ;  /* 0x000000ff02027208 */ /* 0x000fc40001000000 */
[----:B------:R-:W-:Y:S02]  /*145e0*/  ISETP.NE.AND P2, PT, R32, RZ, PT ;  /* 0x000000ff2000720c */ /* 0x000fe40003f45270 */
[----:B------:R-:W-:Y:S02]  /*145f0*/  FSEL R29, R38, -INF , P0 ;  /* 0xff800000261d7808 */ /* 0x000fe40000000000 */
[----:B------:R-:W-:Y:S01]  /*14600*/  FMNMX.FTZ R4, R35, R4, !PT ;  /* 0x0000000423047209 */ /* 0x000fe20007810000 */
[-CC-:B------:R-:W-:Y:S01]  /*14610*/  FFMA.FTZ R37, R8, R0.reuse, -R2.reuse ;  /* 0x0000000008257223 */ /* 0x180fe20000010802 */
[--C-:B------:R-:W-:Y:S01]  /*14620*/  FFMA.FTZ R8, R81, R0, -R2.reuse ;  /* 0x0000000051087223 */ /* 0x100fe20000010802 */
[----:B------:R-:W-:Y:S02]  /*14630*/  FSEL R81, R39, -INF , P2 ;  /* 0xff80000027517808 */ /* 0x000fe40001000000 */
[----:B------:R-:W-:Y:S01]  /*14640*/  FMNMX.FTZ R4, R29, R4, !PT ;  /* 0x000000041d047209 */ /* 0x000fe20007810000 */
[----:B------:R-:W-:Y:S01]  /*14650*/  FFMA.FTZ R194, R85, R0, -R2 ;  /* 0x0000000055c27223 */ /* 0x000fe20000010802 */
[----:B------:R-:W-:-:S02]  /*14660*/  FSEL R85, R26, -INF , P3 ;  /* 0xff8000001a557808 */ /* 0x000fc40001800000 */
[----:B------:R-:W-:Y:S02]  /*14670*/  FMNMX.FTZ R4, R81, R4, !PT ;  /* 0x0000000451047209 */ /* 0x000fe40007810000 */
[----:B------:R-:W-:Y:S02]  /*14680*/  FSEL R27, R27, -INF , P4 ;  /* 0xff8000001b1b7808 */ /* 0x000fe40002000000 */
[----:B------:R-:W-:Y:S01]  /*14690*/  FMNMX.FTZ R4, R85, R4, !PT ;  /* 0x0000000455047209 */ /* 0x000fe20007810000 */
[--C-:B------:R-:W-:Y:S01]  /*146a0*/  FFMA.FTZ R188, R65, R0, -R2.reuse ;  /* 0x0000000041bc7223 */ /* 0x100fe20000010802 */
[----:B------:R-:W-:Y:S02]  /*146b0*/  FSEL R65, R30, -INF , P5 ;  /* 0xff8000001e417808 */ /* 0x000fe40002800000 */
[----:B------:R-:W-:Y:S01]  /*146c0*/  FMNMX.FTZ R4, R27, R4, !PT ;  /* 0x000000041b047209 */ /* 0x000fe20007810000 */
[-CC-:B------:R-:W-:Y:S01]  /*146d0*/  FFMA.FTZ R200, R89, R0.reuse, -R2.reuse ;  /* 0x0000000059c87223 */ /* 0x180fe20000010802 */
[----:B------:R-:W-:Y:S01]  /*146e0*/  FFMA.FTZ R89, R91, R0, -R2 ;  /* 0x000000005b597223 */ /* 0x000fe20000010802 */
[----:B------:R-:W-:-:S02]  /*146f0*/  FSEL R91, R31, -INF , P6 ;  /* 0xff8000001f5b7808 */ /* 0x000fc40003000000 */
[----:B------:R-:W-:Y:S01]  /*14700*/  FMNMX.FTZ R4, R65, R4, !PT ;  /* 0x0000000441047209 */ /* 0x000fe20007810000 */
[----:B------:R-:W-:-:S03]  /*14710*/  FFMA.FTZ R202, R87, R0, -R2 ;  /* 0x0000000057ca7223 */ /* 0x000fc60000010802 */
[----:B------:R-:W-:Y:S01]  /*14720*/  FMNMX.FTZ R4, R91, R4, !PT ;  /* 0x000000045b047209 */ /* 0x000fe20007810000 */
[----:B------:R-:W-:-:S04]  /*14730*/  FFMA.FTZ R87, R93, R0, -R2 ;  /* 0x000000005d577223 */ /* 0x000fc80000010802 */
[----:B------:R-:W0:Y:S02]  /*14740*/  SHFL.BFLY PT, R93, R4, 0x2, 0x1f ;  /* 0x0c401f00045d7f89 */ /* 0x000e2400000e0000 */
[----:B0-----:R-:W-:-:S05]  /*14750*/  FMNMX.FTZ R93, R4, R93, !PT ;  /* 0x0000005d045d7209 */ /* 0x001fca0007810000 */
[----:B------:R-:W0:Y:S01]  /*14760*/  SHFL.BFLY PT, R4, R93, 0x1, 0x1f ;  /* 0x0c201f005d047f89 */ /* 0x000e2200000e0000 */
[----:B------:R-:W-:Y:S01]  /*14770*/  MUFU.EX2 R200, R200 ;  /* 0x000000c800c87308 */ /* 0x000fe20000000800 */
[-CC-:B------:R-:W-:Y:S01]  /*14780*/  FFMA.FTZ R77, R77, R0.reuse, -R2.reuse ;  /* 0x000000004d4d7223 */ /* 0x180fe20000010802 */
[----:B------:R-:W-:-:S06]  /*14790*/  FFMA.FTZ R196, R101, R0, -R2 ;  /* 0x0000000065c47223 */ /* 0x000fcc0000010802 */
[----:B------:R-:W1:Y:S01]  /*147a0*/  MUFU.EX2 R37, R37 ;  /* 0x0000002500257308 */ /* 0x000e620000000800 */
[----:B------:R-:W-:-:S07]  /*147b0*/  FFMA.FTZ R10, R49, R0, -R2 ;  /* 0x00000000310a7223 */ /* 0x000fce0000010802 */
[----:B------:R2:W-:Y:S01]  /*147c0*/  MUFU.EX2 R39, R8 ;  /* 0x0000000800277308 */ /* 0x0005e20000000800 */
[----:B0-----:R-:W-:-:S07]  /*147d0*/  FMNMX.FTZ R4, R93, R4, !PT ;  /* 0x000000045d047209 */ /* 0x001fce0007810000 */
[----:B------:R-:W0:Y:S01]  /*147e0*/  MUFU.EX2 R202, R202 ;  /* 0x000000ca00ca7308 */ /* 0x000e220000000800 */
[C---:B------:R-:W-:Y:S01]  /*147f0*/  FSETP.NEU.FTZ.AND P2, PT, R4.reuse, -INF , PT ;  /* 0xff8000000400780b */ /* 0x040fe20003f5d000 */
[-C--:B--2---:R-:W-:Y:S01]  /*14800*/  FMUL.FTZ R8, R4, R0.reuse ;  /* 0x0000000004087220 */ /* 0x084fe20000410000 */
[-CC-:B------:R-:W-:Y:S01]  /*14810*/  FFMA.FTZ R49, R53, R0.reuse, -R2.reuse ;  /* 0x0000000035317223 */ /* 0x180fe20000010802 */
[----:B------:R-:W-:-:S03]  /*14820*/  FFMA.FTZ R190, R57, R0, -R2 ;  /* 0x0000000039be7223 */ /* 0x000fc60000010802 */
[----:B------:R-:W-:Y:S01]  /*14830*/  FSEL R30, R8, RZ, P2 ;  /* 0x000000ff081e7208 */ /* 0x000fe20001000000 */
[----:B------:R-:W2:Y:S01]  /*14840*/  MUFU.EX2 R77, R77 ;  /* 0x0000004d004d7308 */ /* 0x000ea20000000800 */
        /* <DEDUP_REMOVED lines=14> */
[-C--:B------:R-:W-:Y:S01]  /*14930*/  FFMA.FTZ R93, R117, R0.reuse, -R2 ;  /* 0x00000000755d7223 */ /* 0x080fe20000010802 */
[-CC-:B------:R-:W-:Y:S01]  /*14940*/  FFMA.FTZ R201, R7, R0.reuse, -R30.reuse ;  /* 0x0000000007c97223 */ /* 0x180fe2000001081e */
[-CC-:B------:R-:W-:Y:S01]  /*14950*/  FFMA.FTZ R2, R75, R0.reuse, -R30.reuse ;  /* 0x000000004b027223 */ /* 0x180fe2000001081e */
[----:B------:R-:W3:Y:S01]  /*14960*/  MUFU.EX2 R196, R196 ;  /* 0x000000c400c47308 */ /* 0x000ee20000000800 */
[-CC-:B------:R-:W-:Y:S01]  /*14970*/  FFMA.FTZ R203, R9, R0.reuse, -R30.reuse ;  /* 0x0000000009cb7223 */ /* 0x180fe2000001081e */
[-CC-:B------:R-:W-:Y:S01]  /*14980*/  FFMA.FTZ R197, R3, R0.reuse, -R30.reuse ;  /* 0x0000000003c57223 */ /* 0x180fe2000001081e */
[----:B-1----:R-:W-:Y:S01]  /*14990*/  FADD.FTZ R3, R200, R37 ;  /* 0x00000025c8037221 */ /* 0x002fe20000010000 */
[----:B------:R-:W-:-:S04]  /*149a0*/  FFMA.FTZ R8, R79, R0, -R30 ;  /* 0x000000004f087223 */ /* 0x000fc8000001081e */
[----:B------:R-:W1:Y:S01]  /*149b0*/  MUFU.EX2 R87, R87 ;  /* 0x0000005700577308 */ /* 0x000e620000000800 */
[----:B0-----:R-:W-:-:S07]  /*149c0*/  FADD.FTZ R28, R202, R3 ;  /* 0x00000003ca1c7221 */ /* 0x001fce0000010000 */
[----:B------:R-:W-:Y:S08]  /*149d0*/  MUFU.EX2 R201, R201 ;  /* 0x000000c900c97308 */ /* 0x000ff00000000800 */
[----:B------:R-:W0:Y:S01]  /*149e0*/  MUFU.EX2 R2, R2 ;  /* 0x0000000200027308 */ /* 0x000e220000000800 */
[----:B--2---:R-:W-:-:S07]  /*149f0*/  FADD.FTZ R3, R77, R28 ;  /* 0x0000001c4d037221 */ /* 0x004fce0000010000 */
[----:B------:R-:W2:Y:S08]  /*14a00*/  MUFU.EX2 R198, R198 ;  /* 0x000000c600c67308 */ /* 0x000eb00000000800 */
[----:B------:R-:W4:Y:S01]  /*14a10*/  MUFU.EX2 R203, R203 ;  /* 0x000000cb00cb7308 */ /* 0x000f220000000800 */
[----:B---3--:R-:W-:-:S07]  /*14a20*/  FADD.FTZ R28, R196, R3 ;  /* 0x00000003c41c7221 */ /* 0x008fce0000010000 */
[----:B------:R-:W3:Y:S01]  /*14a30*/  MUFU.EX2 R73, R73 ;  /* 0x0000004900497308 */ /* 0x000ee20000000800 */
[----:B------:R-:W-:-:S07]  /*14a40*/  FFMA.FTZ R199, R11, R0, -R30 ;  /* 0x000000000bc77223 */ /* 0x000fce000001081e */
[----:B------:R-:W5:Y:S01]  /*14a50*/  MUFU.EX2 R8, R8 ;  /* 0x0000000800087308 */ /* 0x000f620000000800 */
[----:B-1----:R-:W-:-:S07]  /*14a60*/  FADD.FTZ R3, R87, R28 ;  /* 0x0000001c57037221 */ /* 0x002fce0000010000 */
[----:B------:R1:W-:Y:S01]  /*14a70*/  MUFU.EX2 R31, R10 ;  /* 0x0000000a001f7308 */ /* 0x0003e20000000800 */
[----:B------:R-:W-:Y:S01]  /*14a80*/  ISETP.NE.AND P0, PT, R12, RZ, PT ;  /* 0x000000ff0c00720c */ /* 0x000fe20003f05270 */
[----:B0-----:R-:W-:-:S06]  /*14a90*/  FADD.FTZ R32, R201, R2 ;  /* 0x00000002c9207221 */ /* 0x001fcc0000010000 */
[----:B------:R-:W0:Y:S01]  /*14aa0*/  MUFU.EX2 R192, R192 ;  /* 0x000000c000c07308 */ /* 0x000e220000000800 */
[-CC-:B-1----:R-:W-:Y:S01]  /*14ab0*/  FFMA.FTZ R10, R67, R0.reuse, -R30.reuse ;  /* 0x00000000430a7223 */ /* 0x182fe2000001081e */
[----:B------:R-:W-:-:S06]  /*14ac0*/  FFMA.FTZ R12, R71, R0, -R30 ;  /* 0x00000000470c7223 */ /* 0x000fcc000001081e */
[----:B------:R-:W1:Y:S01]  /*14ad0*/  MUFU.EX2 R197, R197 ;  /* 0x000000c500c57308 */ /* 0x000e620000000800 */
[----:B--2---:R-:W-:Y:S01]  /*14ae0*/  FADD.FTZ R34, R198, R3 ;  /* 0x00000003c6227221 */ /* 0x004fe20000010000 */
[----:B----4-:R-:W-:-:S06]  /*14af0*/  FADD.FTZ R3, R203, R32 ;  /* 0x00000020cb037221 */ /* 0x010fcc0000010000 */
[----:B------:R-:W2:Y:S01]  /*14b00*/  MUFU.EX2 R89, R89 ;  /* 0x0000005900597308 */ /* 0x000ea20000000800 */
[----:B------:R-:W-:-:S07]  /*14b10*/  FFMA.FTZ R193, R13, R0, -R30 ;  /* 0x000000000dc17223 */ /* 0x000fce000001081e */
[----:B------:R-:W4:Y:S01]  /*14b20*/  MUFU.EX2 R10, R10 ;  /* 0x0000000a000a7308 */ /* 0x000f220000000800 */
[----:B---3--:R-:W-:Y:S01]  /*14b30*/  FADD.FTZ R7, R73, R34 ;  /* 0x0000002249077221 */ /* 0x008fe20000010000 */
[----:B------:R-:W-:-:S06]  /*14b40*/  ISETP.NE.AND P1, PT, R14, RZ, PT ;  /* 0x000000ff0e00720c */ /* 0x000fcc0003f25270 */
[----:B------:R-:W3:Y:S01]  /*14b50*/  MUFU.EX2 R194, R194 ;  /* 0x000000c200c27308 */ /* 0x000ee20000000800 */
[----:B-----5:R-:W-:Y:S01]  /*14b60*/  FADD.FTZ R32, R8, R3 ;  /* 0x0000000308207221 */ /* 0x020fe20000010000 */
[----:B------:R-:W-:-:S06]  /*14b70*/  FFMA.FTZ R14, R59, R0, -R30 ;  /* 0x000000003b0e7223 */ /* 0x000fcc000001081e */
[----:B------:R-:W5:Y:S01]  /*14b80*/  MUFU.EX2 R199, R199 ;  /* 0x000000c700c77308 */ /* 0x000f620000000800 */
[----:B0-----:R-:W-:Y:S01]  /*14b90*/  FADD.FTZ R34, R192, R7 ;  /* 0x00000007c0227221 */ /* 0x001fe20000010000 */
[----:B-1----:R-:W-:-:S06]  /*14ba0*/  FADD.FTZ R3, R197, R32 ;  /* 0x00000020c5037221 */ /* 0x002fcc0000010000 */
[----:B------:R-:W0:Y:S01]  /*14bb0*/  MUFU.EX2 R12, R12 ;  /* 0x0000000c000c7308 */ /* 0x000e220000000800 */
[----:B------:R-:W-:Y:S01]  /*14bc0*/  FFMA.FTZ R195, R15, R0, -R30 ;  /* 0x000000000fc37223 */ /* 0x000fe2000001081e */
[----:B--2---:R-:W-:-:S06]  /*14bd0*/  FADD.FTZ R7, R89, R34 ;  /* 0x0000002259077221 */ /* 0x004fcc0000010000 */
[----:B------:R-:W1:Y:S01]  /*14be0*/  MUFU.EX2 R188, R188 ;  /* 0x000000bc00bc7308 */ /* 0x000e620000000800 */
[----:B----4-:R-:W-:Y:S01]  /*14bf0*/  FADD.FTZ R32, R10, R3 ;  /* 0x000000030a207221 */ /* 0x010fe20000010000 */
[----:B------:R-:W-:-:S06]  /*14c00*/  FFMA.FTZ R20, R63, R0, -R30 ;  /* 0x000000003f147223 */ /* 0x000fcc000001081e */
[----:B------:R-:W2:Y:S01]  /*14c10*/  MUFU.EX2 R193, R193 ;  /* 0x000000c100c17308 */ /* 0x000ea20000000800 */
[----:B---3--:R-:W-:Y:S01]  /*14c20*/  FADD.FTZ R34, R194, R7 ;  /* 0x00000007c2227221 */ /* 0x008fe20000010000 */
[----:B-----5:R-:W-:-:S06]  /*14c30*/  FADD.FTZ R3, R199, R32 ;  /* 0x00000020c7037221 */ /* 0x020fcc0000010000 */
[----:B------:R-:W3:Y:S01]  /*14c40*/  MUFU.EX2 R14, R14 ;  /* 0x0000000e000e7308 */ /* 0x000ee20000000800 */
[----:B------:R-:W-:Y:S01]  /*14c50*/  FFMA.FTZ R189, R21, R0, -R30 ;  /* 0x0000000015bd7223 */ /* 0x000fe2000001081e */
[----:B------:R-:W-:Y:S02]  /*14c60*/  @!P1 VIADD R6, R6, 0x36840 ;  /* 0x0003684006069836 */ /* 0x000fe40000000000 */
[----:B------:R-:W-:-:S04]  /*14c70*/  FADD.FTZ R7, R39, R34 ;  /* 0x0000002227077221 */ /* 0x000fc80000010000 */
[----:B------:R-:W4:Y:S01]  /*14c80*/  MUFU.EX2 R190, R190 ;  /* 0x000000be00be7308 */ /* 0x000f220000000800 */
[----:B0-----:R-:W-:Y:S01]  /*14c90*/  FADD.FTZ R34, R12, R3 ;  /* 0x000000030c227221 */ /* 0x001fe20000010000 */
[----:B------:R-:W-:-:S06]  /*14ca0*/  FFMA.FTZ R24, R51, R0, -R30 ;  /* 0x0000000033187223 */ /* 0x000fcc000001081e */
[----:B------:R-:W0:Y:S01]  /*14cb0*/  MUFU.EX2 R195, R195 ;  /* 0x000000c300c37308 */ /* 0x000e220000000800 */
[----:B-1----:R-:W-:Y:S01]  /*14cc0*/  FADD.FTZ R36, R188, R7 ;  /* 0x00000007bc247221 */ /* 0x002fe20000010000 */
[----:B------:R-:W-:-:S06]  /*14cd0*/  @!P1 PRMT R6, RZ, 0x654, R6 ;  /* 0x00000654ff069816 */ /* 0x000fcc0000000006 */
[----:B------:R-:W1:Y:S01]  /*14ce0*/  MUFU.EX2 R49, R49 ;  /* 0x0000003100317308 */ /* 0x000e620000000800 */
[----:B--2---:R-:W-:Y:S01]  /*14cf0*/  FADD.FTZ R3, R193, R34 ;  /* 0x00000022c1037221 */ /* 0x004fe20000010000 */
[----:B------:R-:W-:-:S06]  /*14d00*/  FFMA.FTZ R191, R41, R0, -R30 ;  /* 0x0000000029bf7223 */ /* 0x000fcc000001081e */
[----:B------:R-:W2:Y:S01]  /*14d10*/  MUFU.EX2 R20, R20 ;  /* 0x0000001400147308 */ /* 0x000ea20000000800 */
[----:B------:R-:W-:Y:S01]  /*14d20*/  FADD.FTZ R7, R31, R36 ;  /* 0x000000241f077221 */ /* 0x000fe20000010000 */
[----:B------:R3:W-:Y:S06]  /*14d30*/  @!P1 SYNCS.ARRIVE.TRANS64.RED.A1T0 RZ, [R6+URZ], RZ ;  /* 0x000000ff06ff99a7 */ /* 0x0007ec000810043f */
[----:B------:R-:W5:Y:S01]  /*14d40*/  MUFU.EX2 R184, R184 ;  /* 0x000000b800b87308 */ /* 0x000f620000000800 */
[----:B------:R-:W-:Y:S01]  /*14d50*/  FFMA.FTZ R26, R55, R0, -R30 ;  /* 0x00000000371a7223 */ /* 0x000fe2000001081e */
[----:B---3--:R-:W-:-:S06]  /*14d60*/  FADD.FTZ R6, R14, R3 ;  /* 0x000000030e067221 */ /* 0x008fcc0000010000 */
[----:B------:R-:W3:Y:S01]  /*14d70*/  MUFU.EX2 R189, R189 ;  /* 0x000000bd00bd7308 */ /* 0x000ee20000000800 */
[----:B----4-:R-:W-:Y:S01]  /*14d80*/  FADD.FTZ R34, R190, R7 ;  /* 0x00000007be227221 */ /* 0x010fe20000010000 */
[----:B0-----:R-:W-:-:S06]  /*14d90*/  FADD.FTZ R3, R195, R6 ;  /* 0x00000006c3037221 */ /* 0x001fcc0000010000 */
[----:B------:R-:W0:Y:S01]  /*14da0*/  MUFU.EX2 R53, R53 ;  /* 0x0000003500357308 */ /* 0x000e220000000800 */
[----:B------:R-:W-:-:S07]  /*14db0*/  FFMA.FTZ R185, R45, R0, -R30 ;  /* 0x000000002db97223 */ /* 0x000fce000001081e */
[----:B------:R-:W4:Y:S01]  /*14dc0*/  MUFU.EX2 R24, R24 ;  /* 0x0000001800187308 */ /* 0x000f220000000800 */
[----:B-1----:R-:W-:Y:S01]  /*14dd0*/  FADD.FTZ R7, R49, R34 ;  /* 0x0000002231077221 */ /* 0x002fe20000010000 */
[----:B--2---:R-:W-:-:S06]  /*14de0*/  FADD.FTZ R34, R20, R3 ;  /* 0x0000000314227221 */ /* 0x004fcc0000010000 */
[----:B------:R-:W1:Y:S01]  /*14df0*/  MUFU.EX2 R186, R186 ;  /* 0x000000ba00ba7308 */ /* 0x000e620000000800 */
[----:B------:R-:W-:-:S07]  /*14e00*/  FFMA.FTZ R28, R43, R0, -R30 ;  /* 0x000000002b1c7223 */ /* 0x000fce000001081e */
[----:B------:R-:W2:Y:S01]  /*14e10*/  MUFU.EX2 R191, R191 ;  /* 0x000000bf00bf7308 */ /* 0x000ea20000000800 */
[----:B-----5:R-:W-:Y:S01]  /*14e20*/  FADD.FTZ R36, R184, R7 ;  /* 0x00000007b8247221 */ /* 0x020fe20000010000 */
[----:B---3--:R-:W-:-:S06]  /*14e30*/  FADD.FTZ R3, R189, R34 ;  /* 0x00000022bd037221 */ /* 0x008fcc0000010000 */
[----:B------:R-:W3:Y:S01]  /*14e40*/  MUFU.EX2 R57, R57 ;  /* 0x0000003900397308 */ /* 0x000ee20000000800 */
[----:B------:R-:W-:-:S07]  /*14e50*/  FFMA.FTZ R33, R33, R0, -R30 ;  /* 0x0000000021217223 */ /* 0x000fce000001081e */
[----:B------:R-:W5:Y:S01]  /*14e60*/  MUFU.EX2 R26, R26 ;  /* 0x0000001a001a7308 */ /* 0x000f620000000800 */
[----:B0-----:R-:W-:Y:S01]  /*14e70*/  FADD.FTZ R7, R53, R36 ;  /* 0x0000002435077221 */ /* 0x001fe20000010000 */
[----:B----4-:R-:W-:-:S06]  /*14e80*/  FADD.FTZ R34, R24, R3 ;  /* 0x0000000318227221 */ /* 0x010fcc0000010000 */
[----:B------:R-:W0:Y:S08]  /*14e90*/  MUFU.EX2 R180, R180 ;  /* 0x000000b400b47308 */ /* 0x000e300000000800 */
[----:B------:R-:W4:Y:S01]  /*14ea0*/  MUFU.EX2 R185, R185 ;  /* 0x000000b900b97308 */ /* 0x000f220000000800 */
[----:B------:R-:W-:Y:S01]  /*14eb0*/  FFMA.FTZ R47, R47, R0, -R30 ;  /* 0x000000002f2f7223 */ /* 0x000fe2000001081e */
[----:B-1----:R-:W-:-:S06]  /*14ec0*/  FADD.FTZ R36, R186, R7 ;  /* 0x00000007ba247221 */ /* 0x002fcc0000010000 */
[----:B------:R-:W1:Y:S01]  /*14ed0*/  MUFU.EX2 R61, R61 ;  /* 0x0000003d003d7308 */ /* 0x000e620000000800 */
[----:B--2---:R-:W-:Y:S01]  /*14ee0*/  FADD.FTZ R3, R191, R34 ;  /* 0x00000022bf037221 */ /* 0x004fe20000010000 */
[----:B------:R-:W-:-:S06]  /*14ef0*/  FFMA.FTZ R25, R25, R0, -R30 ;  /* 0x0000000019197223 */ /* 0x000fcc000001081e */
[----:B------:R-:W2:Y:S01]  /*14f00*/  MUFU.EX2 R28, R28 ;  /* 0x0000001c001c7308 */ /* 0x000ea20000000800 */
[----:B---3--:R-:W-:Y:S01]  /*14f10*/  FADD.FTZ R7, R57, R36 ;  /* 0x0000002439077221 */ /* 0x008fe20000010000 */
[----:B-----5:R-:W-:-:S06]  /*14f20*/  FADD.FTZ R34, R26, R3 ;  /* 0x000000031a227221 */ /* 0x020fcc0000010000 */
[----:B------:R-:W3:Y:S08]  /*14f30*/  MUFU.EX2 R182, R182 ;  /* 0x000000b600b67308 */ /* 0x000ef00000000800 */
[----:B------:R-:W5:Y:S01]  /*14f40*/  MUFU.EX2 R33, R33 ;  /* 0x0000002100217308 */ /* 0x000f620000000800 */
[----:B------:R-:W-:Y:S01]  /*14f50*/  FFMA.FTZ R35, R35, R0, -R30 ;  /* 0x0000000023237223 */ /* 0x000fe2000001081e */
[----:B0-----:R-:W-:-:S06]  /*14f60*/  FADD.FTZ R36, R180, R7 ;  /* 0x00000007b4247221 */ /* 0x001fcc0000010000 */
[----:B------:R-:W0:Y:S01]  /*14f70*/  MUFU.EX2 R69, R69 ;  /* 0x0000004500457308 */ /* 0x000e220000000800 */
[----:B----4-:R-:W-:Y:S01]  /*14f80*/  FADD.FTZ R3, R185, R34 ;  /* 0x00000022b9037221 */ /* 0x010fe20000010000 */
[----:B------:R-:W-:-:S06]  /*14f90*/  FFMA.FTZ R29, R29, R0, -R30 ;  /* 0x000000001d1d7223 */ /* 0x000fcc000001081e */
[----:B------:R-:W4:Y:S01]  /*14fa0*/  MUFU.EX2 R32, R47 ;  /* 0x0000002f00207308 */ /* 0x000f220000000800 */
[----:B-1----:R-:W-:Y:S01]  /*14fb0*/  FADD.FTZ R7, R61, R36 ;  /* 0x000000243d077221 */ /* 0x002fe20000010000 */
[----:B--2---:R-:W-:-:S06]  /*14fc0*/  FADD.FTZ R34, R28, R3 ;  /* 0x000000031c227221 */ /* 0x004fcc0000010000 */
[----:B------:R-:W1:Y:S01]  /*14fd0*/  MUFU.EX2 R25, R25 ;  /* 0x0000001900197308 */ /* 0x000e620000000800 */
[----:B------:R-:W-:Y:S01]  /*14fe0*/  FFMA.FTZ R81, R81, R0, -R30 ;  /* 0x0000000051517223 */ /* 0x000fe2000001081e */
[----:B---3--:R-:W-:Y:S01]  /*14ff0*/  FADD.FTZ R36, R182, R7 ;  /* 0x00000007b6247221 */ /* 0x008fe20000010000 */
[----:B-----5:R-:W-:-:S05]  /*15000*/  FADD.FTZ R3, R33, R34 ;  /* 0x0000002221037221 */ /* 0x020fca0000010000 */
[----:B------:R-:W2:Y:S01]  /*15010*/  MUFU.EX2 R6, R35 ;  /* 0x0000002300067308 */ /* 0x000ea20000000800 */
[-CC-:B------:R-:W-:Y:S01]  /*15020*/  FFMA.FTZ R85, R85, R0.reuse, -R30.reuse ;  /* 0x0000000055557223 */ /* 0x180fe2000001081e */
[-CC-:B------:R-:W-:Y:S01]  /*15030*/  FFMA.FTZ R27, R27, R0.reuse, -R30.reuse ;  /* 0x000000001b1b7223 */ /* 0x180fe2000001081e */
[-CC-:B------:R-:W-:Y:S01]  /*15040*/  FFMA.FTZ R65, R65, R0.reuse, -R30.reuse ;  /* 0x0000000041417223 */ /* 0x180fe2000001081e */
[----:B------:R-:W-:-:S04]  /*15050*/  FFMA.FTZ R91, R91, R0, -R30 ;  /* 0x000000005b5b7223 */ /* 0x000fc8000001081e */
[----:B------:R-:W3:Y:S01]  /*15060*/  MUFU.EX2 R29, R29 ;  /* 0x0000001d001d7308 */ /* 0x000ee20000000800 */
[----:B0-----:R-:W-:Y:S01]  /*15070*/  FADD.FTZ R7, R69, R36 ;  /* 0x0000002445077221 */ /* 0x001fe20000010000 */
[----:B----4-:R-:W-:-:S06]  /*15080*/  FADD.FTZ R36, R32, R3 ;  /* 0x0000000320247221 */ /* 0x010fcc0000010000 */
[----:B------:R-:W0:Y:S01]  /*15090*/  MUFU.EX2 R30, R81 ;  /* 0x00000051001e7308 */ /* 0x000e220000000800 */
[----:B-1----:R-:W-:-:S07]  /*150a0*/  FADD.FTZ R3, R25, R36 ;  /* 0x0000002419037221 */ /* 0x002fce0000010000 */
[----:B------:R-:W1:Y:S01]  /*150b0*/  MUFU.EX2 R176, R176 ;  /* 0x000000b000b07308 */ /* 0x000e620000000800 */
[----:B--2---:R-:W-:-:S07]  /*150c0*/  FADD.FTZ R36, R6, R3 ;  /* 0x0000000306247221 */ /* 0x004fce0000010000 */
[----:B------:R-:W2:Y:S01]  /*150d0*/  MUFU.EX2 R85, R85 ;  /* 0x0000005500557308 */ /* 0x000ea20000000800 */
[----:B---3--:R-:W-:-:S07]  /*150e0*/  FADD.FTZ R3, R29, R36 ;  /* 0x000000241d037221 */ /* 0x008fce0000010000 */
[----:B------:R-:W3:Y:S01]  /*150f0*/  MUFU.EX2 R83, R83 ;  /* 0x0000005300537308 */ /* 0x000ee20000000800 */
[----:B------:R-:W-:-:S07]  /*15100*/  F2FP.F16.F32.PACK_AB R201, R2, R201 ;  /* 0x000000c902c9723e */ /* 0x000fce00000000ff */
[----:B------:R-:W4:Y:S01]  /*15110*/  MUFU.EX2 R34, R27 ;  /* 0x0000001b00227308 */ /* 0x000f220000000800 */
[----:B0-----:R-:W-:-:S07]  /*15120*/  FADD.FTZ R36, R30, R3 ;  /* 0x000000031e247221 */ /* 0x001fce0000010000 */
[----:B------:R-:W0:Y:S01]  /*15130*/  MUFU.EX2 R178, R178 ;  /* 0x000000b200b27308 */ /* 0x000e220000000800 */
[----:B------:R-:W-:-:S07]  /*15140*/  ISETP.GE.AND P2, PT, R153, 0x71, PT ;  /* 0x000000719900780c */ /* 0x000fce0003f46270 */
[----:B------:R-:W5:Y:S01]  /*15150*/  MUFU.EX2 R65, R65 ;  /* 0x0000004100417308 */ /* 0x000f620000000800 */
[----:B-1----:R-:W-:Y:S01]  /*15160*/  FADD.FTZ R38, R176, R7 ;  /* 0x00000007b0267221 */ /* 0x002fe20000010000 */
[----:B--2---:R-:W-:-:S06]  /*15170*/  FADD.FTZ R3, R85, R36 ;  /* 0x0000002455037221 */ /* 0x004fcc0000010000 */
[----:B------:R-:W1:Y:S08]  /*15180*/  MUFU.EX2 R93, R93 ;  /* 0x0000005d005d7308 */ /* 0x000e700000000800 */
[----:B------:R-:W2:Y:S01]  /*15190*/  MUFU.EX2 R2, R91 ;  /* 0x0000005b00027308 */ /* 0x000ea20000000800 */
[----:B------:R-:W-:Y:S01]  /*151a0*/  F2FP.F16.F32.PACK_AB R203, R8, R203 ;  /* 0x000000cb08cb723e */ /* 0x000fe200000000ff */
[----:B---3--:R-:W-:Y:S01]  /*151b0*/  FADD.FTZ R7, R83, R38 ;  /* 0x0000002653077221 */ /* 0x008fe20000010000 */
[----:B----4-:R-:W-:Y:S01]  /*151c0*/  FADD.FTZ R8, R34, R3 ;  /* 0x0000000322087221 */ /* 0x010fe20000010000 */
[----:B------:R-:W-:Y:S02]  /*151d0*/  BSSY B0, `(.L_x_4228) ;  /* 0x0000587000007945 */ /* 0x000fe40003800000 */
[----:B0-----:R-:W-:Y:S01]  /*151e0*/  FADD.FTZ R38, R178, R7 ;  /* 0x00000007b2267221 */ /* 0x001fe20000010000 */
[----:B-----5:R-:W-:Y:S01]  /*151f0*/  FADD.FTZ R3, R65, R8 ;  /* 0x0000000841037221 */ /* 0x020fe20000010000 */
[----:B------:R-:W-:Y:S01]  /*15200*/  F2FP.F16.F32.PACK_AB R193, R14, R193 ;  /* 0x000000c10ec1723e */ /* 0x000fe200000000ff */
[--C-:B------:R-:W-:Y:S01]  /*15210*/  IMAD.MOV.U32 R118, RZ, RZ, R119.reuse ;  /* 0x000000ffff767224 */ /* 0x100fe200078e0077 */
[----:B------:R-:W-:Y:S01]  /*15220*/  F2FP.F16.F32.PACK_AB R200, R37, R200 ;  /* 0x000000c825c8723e */ /* 0x000fe200000000ff */
[----:B-1----:R-:W-:Y:S01]  /*15230*/  FADD.FTZ R15, R93, R38 ;  /* 0x000000265d0f7221 */ /* 0x002fe20000010000 */
[----:B------:R-:W-:Y:S01]  /*15240*/  F2FP.F16.F32.PACK_AB R202, R77, R202 ;  /* 0x000000ca4dca723e */ /* 0x000fe200000000ff */
[--C-:B------:R-:W-:Y:S01]  /*15250*/  IMAD.MOV.U32 R117, RZ, RZ, R119.reuse ;  /* 0x000000ffff757224 */ /* 0x100fe200078e0077 */
[----:B------:R-:W-:Y:S01]  /*15260*/  F2FP.F16.F32.PACK_AB R196, R87, R196 ;  /* 0x000000c457c4723e */ /* 0x000fe200000000ff */
[----:B------:R-:W-:Y:S01]  /*15270*/  IMAD.MOV.U32 R116, RZ, RZ, R119 ;  /* 0x000000ffff747224 */ /* 0x000fe200078e0077 */
[----:B------:R-:W-:Y:S01]  /*15280*/  F2FP.F16.F32.PACK_AB R198, R73, R198 ;  /* 0x000000c649c6723e */ /* 0x000fe200000000ff */
[----:B--2---:R-:W-:Y:S01]  /*15290*/  FADD.FTZ R14, R2, R3 ;  /* 0x00000003020e7221 */ /* 0x004fe20000010000 */
        /* <DEDUP_REMOVED lines=169> */
[----:B------:R-:W-:-:S07]  /*15d30*/  CS2R R24, SRZ ;  /* 0x0000000000187805 */ /* 0x000fce000001ff00 */
.L_x_4240:
[----:B------:R-:W-:-:S05]  /*15d40*/  VIADD R0, R10, 0x1 ;  /* 0x000000010a007836 */ /* 0x000fca0000000000 */
[----:B------:R-:W-:-:S04]  /*15d50*/  ISETP.NE.AND P2, PT, R0, 0x2, PT ;  /* 0x000000020000780c */ /* 0x000fc80003f45270 */
[----:B------:R-:W-:Y:S02]  /*15d60*/  SEL R4, RZ, 0x1, P2 ;  /* 0x00000001ff047807 */ /* 0x000fe40001000000 */
[----:B------:R-:W-:Y:S02]  /*15d70*/  SEL R215, R0, RZ, P2 ;  /* 0x000000ff00d77207 */ /* 0x000fe40001000000 */
[----:B------:R-:W-:Y:S01]  /*15d80*/  LOP3.LUT R217, R9, R4, RZ, 0x3c, !PT ;  /* 0x0000000409d97212 */ /* 0x000fe200078e3cff */
[----:B------:R-:W-:Y:S06]  /*15d90*/  @!P0 BRA `(.L_x_4230) ;  /* 0x0000000000048947 */ /* 0x000fec0003800000 */
[----:B------:R-:W-:Y:S01]  /*15da0*/  BPT.TRAP 0x1 ;  /* 0x000000040000795c */ /* 0x000fe20000300000 */
.L_x_4230:
[----:B------:R-:W-:Y:S01]  /*15db0*/  IMAD R11, R215, 0x8, R16 ;  /* 0x00000008d70b7824 */ /* 0x000fe200078e0210 */
[----:B------:R-:W-:-:S04]  /*15dc0*/  SHF.L.U32 R4, R217, 0x1f, RZ ;  /* 0x0000001fd9047819 */ /* 0x000fc800000006ff */
[----:B------:R0:W1:Y:S01]  /*15dd0*/  SYNCS.PHASECHK.TRANS64.TRYWAIT P2, [R11+URZ+0x36830], R4 ;  /* 0x036830040b0075a7 */ /* 0x000062000804017f */
[----:B------:R-:W-:Y:S05]  /*15de0*/  @!P0 BRA `(.L_x_4231) ;  /* 0x0000000000048947 */ /* 0x000fea0003800000 */
[----:B------:R-:W-:Y:S01]  /*15df0*/  BPT.TRAP 0x1 ;  /* 0x000000040000795c */ /* 0x000fe20000300000 */
.L_x_4231:
[----:B------:R-:W-:Y:S01]  /*15e00*/  IMAD R0, R215, 0xa80, R218 ;  /* 0x00000a80d7007824 */ /* 0x000fe200078e02da */
[----:B------:R-:W-:Y:S03]  /*15e10*/  BSSY B1, `(.L_x_4232) ;  /* 0x0000006000017945 */ /* 0x000fe60003800000 */
[C---:B------:R-:W-:Y:S01]  /*15e20*/  VIADD R120, R0.reuse, 0x100 ;  /* 0x0000010000787836 */ /* 0x040fe20000000000 */
[----:B------:R-:W-:Y:S01]  /*15e30*/  IADD3 R20, R0, 0x80, RZ ;  /* 0x0000008000147810 */ /* 0x000fe20007ffe0ff */
[----:B-1----:R-:W-:Y:S06]  /*15e40*/  @P2 BRA `(.L_x_4233) ;  /* 0x0000000000082947 */ /* 0x002fec0003800000 */
[----:B------:R-:W1:Y:S02]  /*15e50*/  SYNCS.PHASECHK.TRANS64.TRYWAIT P2, [R11+URZ+0x36830], R4 ;  /* 0x036830040b0075a7 */ /* 0x000e64000804017f */
[----:B-1----:R-:W-:Y:S05]  /*15e60*/  @!P2 BRA `(.L_x_4234) ;  /* 0x000001080020a947 */ /* 0x002fea0003800000 */
.L_x_4233:
[----:B------:R-:W-:Y:S05]  /*15e70*/  BSYNC B1 ;  /* 0x0000000000017941 */ /* 0x000fea0003800000 */
.L_x_4232:
[----:B------:R-:W2:Y:S04]  /*15e80*/  LDL.64 R12, [R1+0x48] ;  /* 0x00004800010c7983 */ /* 0x000ea80000100a00 */
[----:B------:R-:W3:Y:S01]  /*15e90*/  LDL.64 R122, [R1] ;  /* 0x00000000017a7983 */ /* 0x000ee20000100a00 */
[----:B------:R-:W-:Y:S01]  /*15ea0*/  WARPGROUP.ARRIVE ;  /* 0x00000000000079c5 */ /* 0x000fe20000000000 */
[----:B------:R-:W-:Y:S02]  /*15eb0*/  MOV R21, 0x40000040 ;  /* 0x4000004000157802 */ /* 0x000fe40000000f00 */
[----:B------:R-:W-:Y:S02]  /*15ec0*/  R2UR UR6, R20 ;  /* 0x00000000140672ca */ /* 0x000fe400000e0000 */
[C---:B------:R-:W-:Y:S01]  /*15ed0*/  R2UR UR7, R21.reuse ;  /* 0x00000000150772ca */ /* 0x040fe200000e0000 */
[----:B------:R-:W-:Y:S01]  /*15ee0*/  IMAD.MOV.U32 R20, RZ, RZ, R120 ;  /* 0x000000ffff147224 */ /* 0x000fe200078e0078 */
[----:B------:R-:W-:-:S04]  /*15ef0*/  R2UR UR19, R21 ;  /* 0x00000000151372ca */ /* 0x000fc800000e0000 */
[----:B------:R-:W-:Y:S01]  /*15f00*/  R2UR UR18, R20 ;  /* 0x00000000141272ca */ /* 0x000fe200000e0000 */
[----:B------:R-:W-:Y:S01]  /*15f10*/  VIADD R20, R0, 0x200 ;  /* 0x0000020000147836 */ /* 0x000fe20000000000 */
[----:B------:R-:W-:-:S04]  /*15f20*/  R2UR UR15, R21 ;  /* 0x00000000150f72ca */ /* 0x000fc800000e0000 */
[----:B------:R-:W-:Y:S02]  /*15f30*/  R2UR UR14, R20 ;  /* 0x00000000140e72ca */ /* 0x000fe400000e0000 */
[----:B--2---:R-:W-:Y:S01]  /*15f40*/  R2UR UR42, R12 ;  /* 0x000000000c2a72ca */ /* 0x004fe200000e0000 */
[----:B------:R-:W-:Y:S01]  /*15f50*/  IMAD.MOV.U32 R12, RZ, RZ, R0 ;  /* 0x000000ffff0c7224 */ /* 0x000fe200078e0000 */
[----:B------:R-:W-:Y:S01]  /*15f60*/  R2UR UR43, R13 ;  /* 0x000000000d2b72ca */ /* 0x000fe200000e0000 */
[----:B------:R-:W-:Y:S01]  /*15f70*/  IMAD.MOV.U32 R13, RZ, RZ, 0x40000040 ;  /* 0x40000040ff0d7424 */ /* 0x000fe200078e00ff */
[----:B---3--:R-:W-:Y:S02]  /*15f80*/  R2UR UR28, R122 ;  /* 0x000000007a1c72ca */ /* 0x008fe400000e0000 */
[----:B------:R-:W-:Y:S02]  /*15f90*/  R2UR UR29, R123 ;  /* 0x000000007b1d72ca */ /* 0x000fe400000e0000 */
[----:B------:R-:W-:Y:S01]  /*15fa0*/  R2UR UR26, R12 ;  /* 0x000000000c1a72ca */ /* 0x000fe200000e0000 */
[----:B------:R-:W2:Y:S01]  /*15fb0*/  LDL.64 R122, [R1+0x40] ;  /* 0x00004000017a7983 */ /* 0x000ea20000100a00 */
[----:B------:R-:W-:-:S07]  /*15fc0*/  R2UR UR27, R13 ;  /* 0x000000000d1b72ca */ /* 0x000fce00000e0000 */
[----:B------:R-:W-:Y:S02]  /*15fd0*/  UMOV UR24, UR28 ;  /* 0x0000001c00187c82 */ /* 0x000fe40008000000 */
[----:B------:R-:W-:-:S04]  /*15fe0*/  UMOV UR25, UR29 ;  /* 0x0000001d00197c82 */ /* 0x000fc80008000000 */
        /* <DEDUP_REMOVED lines=18> */
[----:B------:R-:W-:Y:S01]  /*16110*/  HGMMA.64x16x16.F32 R144, gdesc[UR20], RZ, !UPT, gsb0 ;  /* 0x00200000149079f0 */ /* 0x000fe2000c0008ff */
[----:B------:R-:W-:Y:S01]  /*16120*/  UMOV UR12, UR28 ;  /* 0x0000001c000c7c82 */ /* 0x000fe20008000000 */
[----:B------:R-:W-:Y:S01]  /*16130*/  UMOV UR13, UR29 ;  /* 0x0000001d000d7c82 */ /* 0x000fe20008000000 */
[----:B------:R-:W-:Y:S01]  /*16140*/  IMAD.MOV.U32 R121, RZ, RZ, 0x40000040 ;  /* 0x40000040ff797424 */ /* 0x000fe200078e00ff */
[----:B------:R-:W-:Y:S02]  /*16150*/  WARPGROUP.DEPBAR.LE gsb0, 0x0 ;  /* 0x00008000000079c5 */ /* 0x000fe40000010000 */
        /* <DEDUP_REMOVED lines=9> */
[----:B------:R-:W-:Y:S01]  /*161f0*/  HGMMA.64x16x16.F32 R128, gdesc[UR8], RZ, !UPT, gsb0 ;  /* 0x00200000088079f0 */ /* 0x000fe2000c0008ff */
[C---:B------:R-:W-:Y:S02]  /*16200*/  VIADD R12, R0.reuse, 0x300 ;  /* 0x00000300000c7836 */ /* 0x040fe40000000000 */
[----:B------:R-:W-:Y:S02]  /*16210*/  VIADD R120, R0, 0x182 ;  /* 0x0000018200787836 */ /* 0x000fe40000000000 */
[----:B------:R-:W-:Y:S01]  /*16220*/  IMAD.MOV.U32 R121, RZ, RZ, 0x40000040 ;  /* 0x40000040ff797424 */ /* 0x000fe200078e00ff */
[----:B------:R-:W-:Y:S02]  /*16230*/  R2UR UR58, R12 ;  /* 0x000000000c3a72ca */ /* 0x000fe400000e0000 */
[----:B------:R-:W-:Y:S02]  /*16240*/  R2UR UR59, R13 ;  /* 0x000000000d3b72ca */ /* 0x000fe400000e0000 */
[----:B------:R-:W-:Y:S01]  /*16250*/  R2UR UR26, R120 ;  /* 0x00000000781a72ca */ /* 0x000fe200000e0000 */
[----:B------:R-:W-:Y:S01]  /*16260*/  VIADD R120, R0, 0x302 ;  /* 0x0000030200787836 */ /* 0x000fe20000000000 */
[----:B------:R-:W-:Y:S01]  /*16270*/  R2UR UR27, R121 ;  /* 0x00000000791b72ca */ /* 0x000fe200000e0000 */
[----:B------:R-:W-:Y:S01]  /*16280*/  IMAD.MOV.U32 R121, RZ, RZ, 0x40000040 ;  /* 0x40000040ff797424 */ /* 0x000fe200078e00ff */
[----:B--2---:R-:W-:-:S02]  /*16290*/  R2UR UR38, R122 ;  /* 0x000000007a2672ca */ /* 0x004fc400000e0000 */
[----:B------:R-:W-:Y:S02]  /*162a0*/  R2UR UR46, R120 ;  /* 0x00000000782e72ca */ /* 0x000fe400000e0000 */
[----:B------:R-:W-:Y:S02]  /*162b0*/  R2UR UR47, R121 ;  /* 0x00000000792f72ca */ /* 0x000fe400000e0000 */
[----:B------:R-:W-:Y:S01]  /*162c0*/  R2UR UR39, R123 ;  /* 0x000000007b2772ca */ /* 0x000fe200000e0000 */
[----:B------:R-:W-:Y:S01]  /*162d0*/  UMOV UR56, UR28 ;  /* 0x0000001c00387c82 */ /* 0x000fe20008000000 */
[----:B------:R-:W-:Y:S01]  /*162e0*/  UMOV UR57, UR29 ;  /* 0x0000001d00397c82 */ /* 0x000fe20008000000 */
[----:B------:R-:W-:Y:S02]  /*162f0*/  WARPGROUP.DEPBAR.LE gsb0, 0x0 ;  /* 0x00008000000079c5 */ /* 0x000fe40000010000 */
[----:B------:R-:W-:-:S06]  /*16300*/  WARPGROUP.ARRIVE ;  /* 0x00000000000079c5 */ /* 0x000fcc0000000000 */
[----:B------:R-:W-:Y:S01]  /*16310*/  HGMMA.64x16x16.F32 R120, gdesc[UR56], RZ, !UPT, gsb0 ;  /* 0x00200000387879f0 */ /* 0x000fe2000c0008ff */
        /* <DEDUP_REMOVED lines=27> */
[----:B------:R-:W-:Y:S01]  /*164d0*/  UMOV UR24, UR42 ;  /* 0x0000002a00187c82 */ /* 0x000fe20008000000 */
[----:B------:R-:W-:Y:S01]  /*164e0*/  UMOV UR25, UR43 ;  /* 0x0000002b00197c82 */ /* 0x000fe20008000000 */
[----:B------:R-:W-:Y:S01]  /*164f0*/  VIADD R12, R0, 0x202 ;  /* 0x00000202000c7836 */ /* 0x000fe20000000000 */
[----:B------:R-:W-:Y:S02]  /*16500*/  WARPGROUP.DEPBAR.LE gsb0, 0x0 ;  /* 0x00008000000079c5 */ /* 0x000fe40000010000 */
[----:B------:R-:W-:-:S06]  /*16510*/  WARPGROUP.ARRIVE ;  /* 0x00000000000079c5 */ /* 0x000fcc0000000000 */
        /* <DEDUP_REMOVED lines=15> */
[----:B------:R-:W-:Y:S01]  /*16610*/  MOV R5, UR45 ;  /* 0x0000002d00057c02 */ /* 0x000fe20008000f00 */
[----:B------:R-:W-:-:S02]  /*16620*/  WARPGROUP.DEPBAR.LE gsb0, 0x0 ;  /* 0x00008000000079c5 */ /* 0x000fc40000010000 */
[----:B------:R-:W-:Y:S01]  /*16630*/  WARPGROUP.ARRIVE ;  /* 0x00000000000079c5 */ /* 0x000fe20000000000 */
[----:B01----:R-:W-:Y:S01]  /*16640*/  MOV R4, UR44 ;  /* 0x0000002c00047c02 */ /* 0x003fe20008000f00 */
[----:B------:R-:W-:Y:S01]  /*16650*/  VIADD R12, R0, 0x4 ;  /* 0x00000004000c7836 */ /* 0x000fe20000000000 */
[----:B------:R-:W-:Y:S01]  /*16660*/  UMOV UR12, UR38 ;  /* 0x00000026000c7c82 */ /* 0x000fe20008000000 */
[----:B------:R-:W-:Y:S01]  /*16670*/  IMAD.MOV.U32 R13, RZ, RZ, 0x40000040 ;  /* 0x40000040ff0d7424 */ /* 0x000fe200078e00ff */
[----:B------:R-:W-:Y:S02]  /*16680*/  UMOV UR13, UR39 ;  /* 0x00000027000d7c82 */ /* 0x000fe40008000000 */
[----:B------:R-:W-:Y:S01]  /*16690*/  HGMMA.64x16x16.F32 R128, gdesc[UR16], R128, gsb0 ;  /* 0x00200000108079f0 */ /* 0x000fe20008000880 */
[----:B------:R-:W-:Y:S01]  /*166a0*/  UMOV UR44, UR42 ;  /* 0x0000002a002c7c82 */ /* 0x000fe20008000000 */
[----:B------:R-:W-:Y:S01]  /*166b0*/  UMOV UR45, UR43 ;  /* 0x0000002b002d7c82 */ /* 0x000fe20008000000 */
[----:B------:R-:W-:Y:S01]  /*166c0*/  UMOV UR8, UR38 ;  /* 0x0000002600087c82 */ /* 0x000fe20008000000 */
[----:B------:R-:W-:Y:S01]  /*166d0*/  UMOV UR9, UR39 ;  /* 0x0000002700097c82 */ /* 0x000fe20008000000 */
[----:B------:R-:W2:Y:S01]  /*166e0*/  LDL.64 R20, [R1+0x38] ;  /* 0x0000380001147983 */ /* 0x000ea20000100a00 */
        /* <DEDUP_REMOVED lines=9> */
[----:B------:R-:W-:Y:S02]  /*16780*/  MOV R13, 0x40000040 ;  /* 0x40000040000d7802 */ /* 0x000fe40000000f00 */
        /* <DEDUP_REMOVED lines=169> */
[----:B------:R-:W-:-:S09]  /*17220*/  UMOV UR17, UR39 ;  /* 0x0000002700117c82 */ /* 0x000fd20008000000 */
        /* <DEDUP_REMOVED lines=152> */
[----:B------:R-:W-:Y:S01]  /*17bb0*/  R2UR UR45, R5 ;  /* 0x00000000052d72ca */ /* 0x000fe200000e0000 */
[----:B------:R-:W-:Y:S01]  /*17bc0*/  IMAD.MOV.U32 R5, RZ, RZ, 0x40000040 ;  /* 0x40000040ff057424 */ /* 0x000fe200078e00ff */
[----:B------:R-:W-:Y:S01]  /*17bd0*/  R2UR UR44, R4 ;  /* 0x00000000042c72ca */ /* 0x000fe200000e0000 */
[----:B------:R-:W-:-:S03]  /*17be0*/  VIADD R4, R0, 0x406 ;  /* 0x0000040600047836 */ /* 0x000fc60000000000 */
        /* <DEDUP_REMOVED lines=395> */
.L_x_4235:
[----:B------:R-:W-:Y:S01]  /*194a0*/  SHF.L.U32 R0, R9, 0x1f, RZ ;  /* 0x0000001f09007819 */ /* 0x000fe200000006ff */
[----:B------:R-:W-:-:S04]  /*194b0*/  IMAD R9, R10, 0x8, R16 ;  /* 0x000000080a097824 */ /* 0x000fc800078e0210 */
[----:B------:R0:W1:Y:S01]  /*194c0*/  SYNCS.PHASECHK.TRANS64.TRYWAIT P2, [R9+URZ+0x36850], R0 ;  /* 0x03685000090075a7 */ /* 0x000062000804017f */
[----:B------:R-:W-:Y:S05]  /*194d0*/  @!P0 BRA `(.L_x_4236) ;  /* 0x0000000000048947 */ /* 0x000fea0003800000 */
[----:B------:R-:W-:Y:S01]  /*194e0*/  BPT.TRAP 0x1 ;  /* 0x000000040000795c */ /* 0x000fe20000300000 */
.L_x_4236:
[----:B------:R-:W-:Y:S04]  /*194f0*/  BSSY B1, `(.L_x_4237) ;  /* 0x0000004000017945 */ /* 0x000fe80003800000 */
[----:B-1----:R-:W-:Y:S05]  /*19500*/  @P2 BRA `(.L_x_4238) ;  /* 0x0000000000082947 */ /* 0x002fea0003800000 */
[----:B------:R-:W1:Y:S02]  /*19510*/  SYNCS.PHASECHK.TRANS64.TRYWAIT P2, [R9+URZ+0x36850], R0 ;  /* 0x03685000090075a7 */ /* 0x000e64000804017f */
[----:B-1----:R-:W-:Y:S05]  /*19520*/  @!P2 BRA `(.L_x_4239) ;  /* 0x000000d00084a947 */ /* 0x002fea0003800000 */
.L_x_4238:
[----:B------:R-:W-:Y:S05]  /*19530*/  BSYNC B1 ;  /* 0x0000000000017941 */ /* 0x000fea0003800000 */
.L_x_4237:
[----:B01----:R-:W-:Y:S01]  /*19540*/  VIADD R0, R16, 0x400 ;  /* 0x0000040010007836 */ /* 0x003fe20000000000 */
[----:B------:R-:W-:Y:S01]  /*19550*/  WARPGROUP.ARRIVE ;  /* 0x00000000000079c5 */ /* 0x000fe20000000000 */
[----:B------:R-:W-:Y:S01]  /*19560*/  IMAD.MOV.U32 R13, RZ, RZ, 0x40000040 ;  /* 0x40000040ff0d7424 */ /* 0x000fe200078e00ff */
[----:B------:R-:W-:Y:S01]  /*19570*/  ULDC UR4, c[0x0][0x988] ;  /* 0x0002620000047ab9 */ /* 0x000fe20000000800 */
[----:B------:R-:W-:Y:S01]  /*19580*/  IMAD.MOV.U32 R3, RZ, RZ, 0x40000040 ;  /* 0x40000040ff037424 */ /* 0x000fe200078e00ff */
[----:B------:R-:W-:Y:S01]  /*19590*/  SHF.R.U32.HI R0, RZ, 0x4, R0 ;  /* 0x00000004ff007819 */ /* 0x000fe20000011600 */
[----:B------:R-:W-:Y:S01]  /*195a0*/  @!P1 VIADD R11, R11, 0x36840 ;  /* 0x000368400b0b9836 */ /* 0x000fe20000000000 */
[----:B------:R-:W-:Y:S01]  /*195b0*/  R2UR UR7, R13 ;  /* 0x000000000d0772ca */ /* 0x000fe200000e0000 */
[----:B------:R-:W-:Y:S01]  /*195c0*/  @!P1 VIADD R9, R9, 0x36860 ;  /* 0x0003686009099836 */ /* 0x000fe20000000000 */
[----:B------:R-:W-:Y:S02]  /*195d0*/  LOP3.LUT R0, R0, 0x3fff, RZ, 0xc0, !PT ;  /* 0x00003fff00007812 */ /* 0x000fe400078ec0ff */
[C---:B------:R-:W-:Y:S01]  /*195e0*/  ISETP.GT.AND P2, PT, R6.reuse, RZ, PT ;  /* 0x000000ff0600720c */ /* 0x040fe20003f44270 */
[----:B------:R-:W-:Y:S01]  /*195f0*/  VIADD R6, R6, 0xffffffff ;  /* 0xffffffff06067836 */ /* 0x000fe20000000000 */
[----:B------:R-:W-:-:S02]  /*19600*/  LOP3.LUT R0, R0, 0x3800000, RZ, 0xfc, !PT ;  /* 0x0380000000007812 */ /* 0x000fc400078efcff */
[----:B------:R-:W-:-:S03]  /*19610*/  @!P1 PRMT R9, RZ, 0x654, R9 ;  /* 0x00000654ff099816 */ /* 0x000fc60000000009 */
[----:B------:R-:W-:Y:S01]  /*19620*/  IMAD R12, R10, 0xa80, R0 ;  /* 0x00000a800a0c7824 */ /* 0x000fe200078e0200 */
[----:B------:R-:W-:-:S04]  /*19630*/  FMNMX.FTZ R0, R168, R8, !PT ;  /* 0x00000008a8007209 */ /* 0x000fc80007810000 */
[C---:B------:R-:W-:Y:S02]  /*19640*/  R2UR UR6, R12.reuse ;  /* 0x000000000c0672ca */ /* 0x040fe400000e0000 */
[----:B------:R-:W-:Y:S02]  /*19650*/  IADD3 R2, R12, 0x80, RZ ;  /* 0x000000800c027810 */ /* 0x000fe40007ffe0ff */
[----:B------:R-:W-:-:S04]  /*19660*/  FMNMX.FTZ R0, R169, R0, !PT ;  /* 0x00000000a9007209 */ /* 0x000fc80007810000 */
[----:B------:R-:W-:-:S04]  /*19670*/  FMNMX.FTZ R0, R172, R0, !PT ;  /* 0x00000000ac007209 */ /* 0x000fc80007810000 */
[----:B------:R-:W-:Y:S01]  /*19680*/  FMNMX.FTZ R0, R173, R0, !PT ;  /* 0x00000000ad007209 */ /* 0x000fe20007810000 */
[----:B------:R-:W-:Y:S01]  /*19690*/  HGMMA.64x192x16.F32 R24, R200, gdesc[UR4].tnspB, R24, gsb0 ;  /* 0x42e00004c8187df0 */ /* 0x000fe20008000818 */
        /* <DEDUP_REMOVED lines=32> */
[----:B------:R-:W-:-:S04]  /*198a0*/  IMAD.U32 R0, RZ, RZ, UR4 ;  /* 0x00000004ff007e24 */ /* 0x000fc8000f8e00ff */
[C---:B------:R-:W-:Y:S01]  /*198b0*/  FADD.FTZ R4, -R5.reuse, R8 ;  /* 0x0000000805047221 */ /* 0x040fe20000010100 */
[----:B------:R-:W-:-:S03]  /*198c0*/  FMUL.FTZ R13, R5, R0 ;  /* 0x00000000050d7220 */ /* 0x000fc60000410000 */
[-C--:B------:R-:W-:Y:S01]  /*198d0*/  FMUL.FTZ R4, R4, R0.reuse ;  /* 0x0000000004047220 */ /* 0x080fe20000410000 */
[-CC-:B------:R-:W-:Y:S01]  /*198e0*/  FFMA.FTZ R10, R161, R0.reuse, -R13.reuse ;  /* 0x00000000a10a7223 */ /* 0x180fe2000001080d */
[-CC-:B------:R-:W-:Y:S01]  /*198f0*/  FFMA.FTZ R21, R165, R0.reuse, -R13.reuse ;  /* 0x00000000a5157223 */ /* 0x180fe2000001080d */
[-CC-:B------:R-:W-:Y:S01]  /*19900*/  FFMA.FTZ R20, R157, R0.reuse, -R13.reuse ;  /* 0x000000009d147223 */ /* 0x180fe2000001080d */
[-CC-:B------:R-:W-:Y:S01]  /*19910*/  FFMA.FTZ R8, R149, R0.reuse, -R13.reuse ;  /* 0x0000000095087223 */ /* 0x180fe2000001080d */
[-CC-:B------:R-:W-:Y:S01]  /*19920*/  FFMA.FTZ R120, R120, R0.reuse, -R13.reuse ;  /* 0x0000000078787223 */ /* 0x180fe2000001080d */
[-CC-:B------:R-:W-:Y:S01]  /*19930*/  FFMA.FTZ R121, R121, R0.reuse, -R13.reuse ;  /* 0x0000000079797223 */ /* 0x180fe2000001080d */
[----:B------:R-:W-:Y:S01]  /*19940*/  FFMA.FTZ R124, R124, R0, -R13 ;  /* 0x000000007c7c7223 */ /* 0x000fe2000001080d */
        /* <DEDUP_REMOVED lines=8> */
[-CC-:B------:R-:W-:Y:S01]  /*199d0*/  FFMA.FTZ R168, R169, R0.reuse, -R13.reuse ;  /* 0x00000000a9a87223 */ /* 0x180fe2000001080d */
[-CC-:B------:R-:W-:Y:S01]  /*199e0*/  FFMA.FTZ R202, R172, R0.reuse, -R13.reuse ;  /* 0x00000000acca7223 */ /* 0x180fe2000001080d */
[----:B------:R-:W-:Y:S01]  /*199f0*/  FFMA.FTZ R169, R173, R0, -R13 ;  /* 0x00000000ada97223 */ /* 0x000fe2000001080d */
[----:B------:R-:W-:Y:S01]  /*19a00*/  MUFU.EX2 R121, R121 ;  /* 0x0000007900797308 */ /* 0x000fe20000000800 */
[----:B------:R-:W-:Y:S01]  /*19a10*/  HGMMA.64x192x16.F32 R24, R196, gdesc[UR4].tnspB, R24, gsb0 ;  /* 0x42e00004c4187df0 */ /* 0x000fe20008000818 */
[----:B------:R-:W-:Y:S02]  /*19a20*/  R2UR UR6, R2 ;  /* 0x00000000020672ca */ /* 0x000fe400000e0000 */
[----:B------:R-:W-:Y:S01]  /*19a30*/  R2UR UR7, R3 ;  /* 0x00000000030772ca */ /* 0x000fe200000e0000 */
[----:B------:R-:W-:Y:S01]  /*19a40*/  IMAD.MOV.U32 R3, RZ, RZ, 0x40000040 ;  /* 0x40000040ff037424 */ /* 0x000fe200078e00ff */
[----:B------:R-:W-:-:S02]  /*19a50*/  IADD3 R2, R12, 0x180, RZ ;  /* 0x000001800c027810 */ /* 0x000fc40007ffe0ff */
        /* <DEDUP_REMOVED lines=10> */
[----:B------:R-:W-:Y:S01]  /*19b00*/  R2UR UR6, R2 ;  /* 0x00000000020672ca */ /* 0x000fe200000e0000 */
[----:B------:R-:W-:Y:S01]  /*19b10*/  VIADD R2, R12, 0x200 ;  /* 0x000002000c027836 */ /* 0x000fe20000000000 */
[----:B------:R-:W-:Y:S01]  /*19b20*/  R2UR UR7, R3 ;  /* 0x00000000030772ca */ /* 0x000fe200000e0000 */
[----:B------:R-:W-:Y:S01]  /*19b30*/  IMAD.MOV.U32 R3, RZ, RZ, 0x40000040 ;  /* 0x40000040ff037424 */ /* 0x000fe200078e00ff */
[----:B------:R-:W-:Y:S08]  /*19b40*/  MUFU.EX2 R196, R196 ;  /* 0x000000c400c47308 */ /* 0x000ff00000000800 */
[----:B------:R-:W-:Y:S01]  /*19b50*/  MUFU.EX2 R198, R198 ;  /* 0x000000c600c67308 */ /* 0x000fe20000000800 */
[----:B------:R-:W-:-:S02]  /*19b60*/  WARPGROUP.DEPBAR.LE gsb0, 0x0 ;  /* 0x00008000000079c5 */ /* 0x000fc40000010000 */
[----:B------:R-:W-:Y:S01]  /*19b70*/  WARPGROUP.ARRIVE ;  /* 0x00000000000079c5 */ /* 0x000fe20000000000 */
[-CC-:B------:R-:W-:Y:S01]  /*19b80*/  FFMA.FTZ R192, R152, R0.reuse, -R13.reuse ;  /* 0x0000000098c07223 */ /* 0x180fe2000001080d */
[-CC-:B------:R-:W-:Y:S01]  /*19b90*/  FFMA.FTZ R152, R153, R0.reuse, -R13.reuse ;  /* 0x0000000099987223 */ /* 0x180fe2000001080d */
[----:B------:R-:W-:-:S03]  /*19ba0*/  FFMA.FTZ R194, R156, R0, -R13 ;  /* 0x000000009cc27223 */ /* 0x000fc6000001080d */
[----:B------:R-:W-:Y:S01]  /*19bb0*/  HGMMA.64x192x16.F32 R24, R188, gdesc[UR4].tnspB, R24, gsb0 ;  /* 0x42e00004bc187df0 */ /* 0x000fe20008000818 */
[----:B------:R-:W-:Y:S01]  /*19bc0*/  R2UR UR6, R2 ;  /* 0x00000000020672ca */ /* 0x000fe200000e0000 */
[----:B------:R-:W-:Y:S01]  /*19bd0*/  MUFU.EX2 R192, R192 ;  /* 0x000000c000c07308 */ /* 0x000fe20000000800 */
[----:B------:R-:W-:Y:S01]  /*19be0*/  R2UR UR7, R3 ;  /* 0x00000000030772ca */ /* 0x000fe200000e0000 */
[----:B------:R-:W-:Y:S01]  /*19bf0*/  IMAD.MOV.U32 R3, RZ, RZ, 0x40000040 ;  /* 0x40000040ff037424 */ /* 0x000fe200078e00ff */
[C---:B------:R-:W-:Y:S01]  /*19c00*/  IADD3 R2, R12.reuse, 0x280, RZ ;  /* 0x000002800c027810 */ /* 0x040fe20007ffe0ff */
[----:B------:R-:W-:-:S04]  /*19c10*/  VIADD R12, R12, 0x300 ;  /* 0x000003000c0c7836 */ /* 0x000fc80000000000 */
[----:B------:R-:W-:Y:S08]  /*19c20*/  MUFU.EX2 R152, R152 ;  /* 0x0000009800987308 */ /* 0x000ff00000000800 */
[----:B------:R-:W-:Y:S01]  /*19c30*/  MUFU.EX2 R194, R194 ;  /* 0x000000c200c27308 */ /* 0x000fe20000000800 */
[----:B------:R-:W-:Y:S02]  /*19c40*/  WARPGROUP.DEPBAR.LE gsb0, 0x0 ;  /* 0x00008000000079c5 */ /* 0x000fe40000010000 */
[----:B------:R-:W-:Y:S01]  /*19c50*/  WARPGROUP.ARRIVE ;  /* 0x00000000000079c5 */ /* 0x000fe20000000000 */
[-CC-:B------:R-:W-:Y:S01]  /*19c60*/  FFMA.FTZ R188, R144, R0.reuse, -R13.reuse ;  /* 0x0000000090bc7223 */ /* 0x180fe2000001080d */
[-CC-:B------:R-:W-:Y:S01]  /*19c70*/  FFMA.FTZ R144, R145, R0.reuse, -R13.reuse ;  /* 0x0000000091907223 */ /* 0x180fe2000001080d */
[----:B------:R-:W-:-:S03]  /*19c80*/  FFMA.FTZ R190, R148, R0, -R13 ;  /* 0x0000000094be7223 */ /* 0x000fc6000001080d */
[----:B------:R-:W-:Y:S01]  /*19c90*/  HGMMA.64x192x16.F32 R24, R184, gdesc[UR4].tnspB, R24, gsb0 ;  /* 0x42e00004b8187df0 */ /* 0x000fe20008000818 */
[----:B------:R-:W-:Y:S01]  /*19ca0*/  R2UR UR6, R2 ;  /* 0x00000000020672ca */ /* 0x000fe200000e0000 */
[----:B------:R-:W-:Y:S01]  /*19cb0*/  MUFU.EX2 R188, R188 ;  /* 0x000000bc00bc7308 */ /* 0x000fe20000000800 */
[----:B------:R-:W-:Y:S02]  /*19cc0*/  FMNMX.FTZ R2, R170, R7, !PT ;  /* 0x00000007aa027209 */ /* 0x000fe40007810000 */
[----:B------:R-:W-:Y:S02]  /*19cd0*/  R2UR UR7, R3 ;  /* 0x00000000030772ca */ /* 0x000fe400000e0000 */
[----:B------:R-:W-:-:S03]  /*19ce0*/  FMNMX.FTZ R2, R171, R2, !PT ;  /* 0x00000002ab027209 */ /* 0x000fc60007810000 */
[----:B------:R-:W0:Y:S01]  /*19cf0*/  MUFU.EX2 R3, R4 ;  /* 0x0000000400037308 */ /* 0x000e220000000800 */
[----:B------:R-:W-:-:S04]  /*19d00*/  FMNMX.FTZ R2, R174, R2, !PT ;  /* 0x00000002ae027209 */ /* 0x000fc80007810000 */
[----:B------:R-:W-:-:S03]  /*19d10*/  FMNMX.FTZ R2, R175, R2, !PT ;  /* 0x00000002af027209 */ /* 0x000fc60007810000 */
[----:B------:R-:W1:Y:S01]  /*19d20*/  MUFU.EX2 R144, R144 ;  /* 0x0000009000907308 */ /* 0x000e620000000800 */
[----:B------:R-:W-:-:S04]  /*19d30*/  FMNMX.FTZ R2, R162, R2, !PT ;  /* 0x00000002a2027209 */ /* 0x000fc80007810000 */
[----:B------:R-:W-:-:S03]  /*19d40*/  FMNMX.FTZ R2, R163, R2, !PT ;  /* 0x00000002a3027209 */ /* 0x000fc60007810000 */
[----:B------:R-:W2:Y:S01]  /*19d50*/  MUFU.EX2 R190, R190 ;  /* 0x000000be00be7308 */ /* 0x000ea20000000800 */
[----:B------:R-:W-:Y:S01]  /*19d60*/  FMNMX.FTZ R2, R166, R2, !PT ;  /* 0x00000002a6027209 */ /* 0x000fe20007810000 */
[----:B0-----:R-:W-:Y:S01]  /*19d70*/  FFMA.FTZ R15, R3, R15, R200 ;  /* 0x0000000f030f7223 */ /* 0x001fe200000100c8 */
[C---:B------:R-:W-:Y:S02]  /*19d80*/  F2FP.F16.F32.PACK_AB R200, R168.reuse, R200 ;  /* 0x000000c8a8c8723e */ /* 0x040fe400000000ff */
[----:B------:R-:W-:Y:S01]  /*19d90*/  FMNMX.FTZ R2, R167, R2, !PT ;  /* 0x00000002a7027209 */ /* 0x000fe20007810000 */
[----:B------:R-:W-:-:S03]  /*19da0*/  FADD.FTZ R15, R168, R15 ;  /* 0x0000000fa80f7221 */ /* 0x000fc60000010000 */
[----:B------:R-:W-:Y:S01]  /*19db0*/  FMNMX.FTZ R2, R154, R2, !PT ;  /* 0x000000029a027209 */ /* 0x000fe20007810000 */
[----:B------:R-:W-:Y:S01]  /*19dc0*/  FADD.FTZ R15, R202, R15 ;  /* 0x0000000fca0f7221 */ /* 0x000fe20000010000 */
[----:B------:R-:W-:Y:S02]  /*19dd0*/  F2FP.F16.F32.PACK_AB R202, R169, R202 ;  /* 0x000000caa9ca723e */ /* 0x000fe400000000ff */
[----:B------:R-:W-:Y:S01]  /*19de0*/  FMNMX.FTZ R2, R155, R2, !PT ;  /* 0x000000029b027209 */ /* 0x000fe20007810000 */
[----:B------:R-:W-:-:S03]  /*19df0*/  FADD.FTZ R15, R169, R15 ;  /* 0x0000000fa90f7221 */ /* 0x000fc60000010000 */
[----:B------:R-:W-:Y:S01]  /*19e00*/  FMNMX.FTZ R2, R158, R2, !PT ;  /* 0x000000029e027209 */ /* 0x000fe20007810000 */
[----:B------:R-:W-:Y:S01]  /*19e10*/  FADD.FTZ R15, R196, R15 ;  /* 0x0000000fc40f7221 */ /* 0x000fe20000010000 */
        /* <DEDUP_REMOVED lines=20> */
[C---:B-1----:R-:W-:Y:S02]  /*19f60*/  F2FP.F16.F32.PACK_AB R188, R144.reuse, R188 ;  /* 0x000000bc90bc723e */ /* 0x042fe400000000ff */
[----:B------:R-:W-:Y:S01]  /*19f70*/  FMNMX.FTZ R2, R143, R2, !PT ;  /* 0x000000028f027209 */ /* 0x000fe20007810000 */
[----:B------:R-:W-:-:S03]  /*19f80*/  FADD.FTZ R15, R144, R15 ;  /* 0x0000000f900f7221 */ /* 0x000fc60000010000 */
[----:B------:R-:W-:Y:S01]  /*19f90*/  FMNMX.FTZ R2, R130, R2, !PT ;  /* 0x0000000282027209 */ /* 0x000fe20007810000 */
[----:B--2---:R-:W-:Y:S01]  /*19fa0*/  FADD.FTZ R15, R190, R15 ;  /* 0x0000000fbe0f7221 */ /* 0x004fe20000010000 */
[C---:B------:R-:W-:Y:S02]  /*19fb0*/  F2FP.F16.F32.PACK_AB R190, R8.reuse, R190 ;  /* 0x000000be08be723e */ /* 0x040fe400000000ff */
[----:B------:R-:W-:Y:S01]  /*19fc0*/  FMNMX.FTZ R2, R131, R2, !PT ;  /* 0x0000000283027209 */ /* 0x000fe20007810000 */
[----:B------:R-:W-:-:S03]  /*19fd0*/  FADD.FTZ R15, R8, R15 ;  /* 0x0000000f080f7221 */ /* 0x000fc60000010000 */
        /* <DEDUP_REMOVED lines=10> */
[----:B------:R-:W-:-:S04]  /*1a080*/  FADD.FTZ R2, -R4, R7 ;  /* 0x0000000704027221 */ /* 0x000fc80000010100 */
[----:B------:R-:W-:-:S06]  /*1a090*/  FMUL.FTZ R2, R2, R0 ;  /* 0x0000000002027220 */ /* 0x000fcc0000410000 */
[----:B------:R-:W-:Y:S01]  /*1a0a0*/  MUFU.EX2 R2, R2 ;  /* 0x0000000200027308 */ /* 0x000fe20000000800 */
[----:B------:R-:W-:Y:S02]  /*1a0b0*/  WARPGROUP.DEPBAR.LE gsb0, 0x0 ;  /* 0x00008000000079c5 */ /* 0x000fe40000010000 */
[----:B------:R-:W-:Y:S01]  /*1a0c0*/  WARPGROUP.ARRIVE ;  /* 0x00000000000079c5 */ /* 0x000fe20000000000 */
[-CC-:B------:R-:W-:Y:S01]  /*1a0d0*/  FFMA.FTZ R184, R136, R0.reuse, -R13.reuse ;  /* 0x0000000088b87223 */ /* 0x180fe2000001080d */
[-CC-:B------:R-:W-:Y:S01]  /*1a0e0*/  FFMA.FTZ R136, R137, R0.reuse, -R13.reuse ;  /* 0x0000000089887223 */ /* 0x180fe2000001080d */
[-CC-:B------:R-:W-:Y:S01]  /*1a0f0*/  FFMA.FTZ R186, R140, R0.reuse, -R13.reuse ;  /* 0x000000008cba7223 */ /* 0x180fe2000001080d */
[----:B------:R-:W-:Y:S02]  /*1a100*/  FFMA.FTZ R137, R141, R0, -R13 ;  /* 0x000000008d897223 */ /* 0x000fe4000001080d */
[----:B------:R-:W-:Y:S01]  /*1a110*/  HGMMA.64x192x16.F32 R24, R180, gdesc[UR4].tnspB, R24, gsb0 ;  /* 0x42e00004b4187df0 */ /* 0x000fe20008000818 */
[----:B------:R-:W-:Y:S01]  /*1a120*/  R2UR UR6, R12 ;  /* 0x000000000c0672ca */ /* 0x000fe200000e0000 */
        /* <DEDUP_REMOVED lines=14> */
[-CC-:B------:R-:W-:Y:S01]  /*1a210*/  FFMA.FTZ R129, R133, R0.reuse, -R13.reuse ;  /* 0x0000000085817223 */ /* 0x180fe2000001080d */
[-C--:B------:R-:W-:Y:S01]  /*1a220*/  FFMA.FTZ R13, R125, R0.reuse, -R13 ;  /* 0x000000007d0d7223 */ /* 0x080fe2000001080d */
[----:B------:R-:W-:Y:S01]  /*1a230*/  WARPGROUP.ARRIVE ;  /* 0x00000000000079c5 */ /* 0x000fe20000000000 */
[-C--:B------:R-:W-:Y:S01]  /*1a240*/  FMUL.FTZ R125, R4, R0.reuse ;  /* 0x00000000047d7220 */ /* 0x080fe20000410000 */
[----:B------:R-:W-:Y:S03]  /*1a250*/  MUFU.EX2 R180, R180 ;  /* 0x000000b400b47308 */ /* 0x000fe60000000800 */
        /* <DEDUP_REMOVED lines=14> */
[----:B0-----:R-:W-:Y:S01]  /*1a340*/  MOV R13, 0x40000040 ;  /* 0x40000040000d7802 */ /* 0x001fe20000000f00 */
[-CC-:B------:R-:W-:Y:S01]  /*1a350*/  FFMA.FTZ R141, R159, R0.reuse, -R125.reuse ;  /* 0x000000009f8d7223 */ /* 0x180fe2000001087d */
[-CC-:B------:R-:W-:Y:S01]  /*1a360*/  FFMA.FTZ R189, R146, R0.reuse, -R125.reuse ;  /* 0x0000000092bd7223 */ /* 0x180fe2000001087d */
[-CC-:B------:R-:W-:Y:S01]  /*1a370*/  FFMA.FTZ R12, R147, R0.reuse, -R125.reuse ;  /* 0x00000000930c7223 */ /* 0x180fe2000001087d */
[----:B------:R-:W-:Y:S01]  /*1a380*/  R2UR UR7, R13 ;  /* 0x000000000d0772ca */ /* 0x000fe200000e0000 */
[-CC-:B------:R-:W-:Y:S01]  /*1a390*/  FFMA.FTZ R191, R150, R0.reuse, -R125.reuse ;  /* 0x0000000096bf7223 */ /* 0x180fe2000001087d */
[-CC-:B------:R-:W-:Y:S01]  /*1a3a0*/  FFMA.FTZ R151, R151, R0.reuse, -R125.reuse ;  /* 0x0000000097977223 */ /* 0x180fe2000001087d */
[----:B------:R-:W0:Y:S01]  /*1a3b0*/  MUFU.EX2 R132, R132 ;  /* 0x0000008400847308 */ /* 0x000e220000000800 */
[-C--:B------:R-:W-:Y:S01]  /*1a3c0*/  FFMA.FTZ R185, R138, R0.reuse, -R125 ;  /* 0x000000008ab97223 */ /* 0x080fe2000001087d */
[----:B------:R-:W-:Y:S01]  /*1a3d0*/  @!P1 PRMT R13, RZ, 0x654, R11 ;  /* 0x00000654ff0d9816 */ /* 0x000fe2000000000b */
[-CC-:B------:R-:W-:Y:S01]  /*1a3e0*/  FFMA.FTZ R139, R139, R0.reuse, -R125.reuse ;  /* 0x000000008b8b7223 */ /* 0x180fe2000001087d */
[-CC-:B------:R-:W-:Y:S01]  /*1a3f0*/  FFMA.FTZ R187, R142, R0.reuse, -R125.reuse ;  /* 0x000000008ebb7223 */ /* 0x180fe2000001087d */
[-CC-:B------:R-:W-:Y:S01]  /*1a400*/  FFMA.FTZ R183, R134, R0.reuse, -R125.reuse ;  /* 0x0000000086b77223 */ /* 0x180fe2000001087d */
[-CC-:B------:R-:W-:Y:S01]  /*1a410*/  FFMA.FTZ R135, R135, R0.reuse, -R125.reuse ;  /* 0x0000000087877223 */ /* 0x180fe2000001087d */
[----:B------:R-:W-:Y:S01]  /*1a420*/  FFMA.FTZ R122, R122, R0, -R125 ;  /* 0x000000007a7a7223 */ /* 0x000fe2000001087d */
[----:B------:R-:W2:Y:S01]  /*1a430*/  MUFU.EX2 R203, R203 ;  /* 0x000000cb00cb7308 */ /* 0x000ea20000000800 */
[----:B-1----:R-:W-:Y:S01]  /*1a440*/  FFMA.FTZ R14, R2, R14, R201 ;  /* 0x0000000e020e7223 */ /* 0x002fe200000100c9 */
[----:B------:R-:W-:Y:S01]  /*1a450*/  HGMMA.64x192x16.F32 R24, R176, gdesc[UR4].tnspB, R24, gsb0 ;  /* 0x42e00004b0187df0 */ /* 0x000fe20008000818 */
[-C--:B------:R-:W-:Y:S01]  /*1a460*/  FFMA.FTZ R123, R123, R0.reuse, -R125 ;  /* 0x000000007b7b7223 */ /* 0x080fe2000001087d */
[----:B------:R-:W-:Y:S01]  /*1a470*/  FADD.FTZ R15, R180, R15 ;  /* 0x0000000fb40f7221 */ /* 0x000fe20000010000 */
[----:B------:R-:W-:-:S03]  /*1a480*/  FFMA.FTZ R126, R126, R0, -R125 ;  /* 0x000000007e7e7223 */ /* 0x000fc6000001087d */
        /* <DEDUP_REMOVED lines=12> */
[----:B------:R-:W-:Y:S01]  /*1a550*/  FFMA.FTZ R14, R131, R0, -R125 ;  /* 0x00000000830e7223 */ /* 0x000fe2000001087d */
[----:B------:R-:W-:-:S05]  /*1a560*/  F2FP.F16.F32.PACK_AB R197, R140, R197 ;  /* 0x000000c58cc5723e */ /* 0x000fca00000000ff */
        /* <DEDUP_REMOVED lines=19> */
[----:B------:R-:W-:-:S06]  /*1a6a0*/  F2FP.F16.F32.PACK_AB R189, R12, R189 ;  /* 0x000000bd0cbd723e */ /* 0x000fcc00000000ff */
[----:B------:R-:W0:Y:S01]  /*1a6b0*/  MUFU.EX2 R185, R185 ;  /* 0x000000b900b97308 */ /* 0x000e220000000800 */
[----:B--2---:R-:W-:-:S07]  /*1a6c0*/  FADD.FTZ R130, R191, R130 ;  /* 0x00000082bf827221 */ /* 0x004fce0000010000 */
[----:B------:R-:W-:Y:S01]  /*1a6d0*/  MUFU.EX2 R187, R187 ;  /* 0x000000bb00bb7308 */ /* 0x000fe20000000800 */
[C---:B-1----:R-:W-:Y:S01]  /*1a6e0*/  FADD.FTZ R130, R11.reuse, R130 ;  /* 0x000000820b827221 */ /* 0x042fe20000010000 */
[----:B------:R-:W-:-:S06]  /*1a6f0*/  F2FP.F16.F32.PACK_AB R191, R11, R191 ;  /* 0x000000bf0bbf723e */ /* 0x000fcc00000000ff */
[----:B------:R-:W-:Y:S01]  /*1a700*/  MUFU.EX2 R181, R181 ;  /* 0x000000b500b57308 */ /* 0x000fe20000000800 */
[----:B0-----:R-:W-:-:S07]  /*1a710*/  FADD.FTZ R130, R185, R130 ;  /* 0x00000082b9827221 */ /* 0x001fce0000010000 */
[----:B------:R-:W0:Y:S08]  /*1a720*/  MUFU.EX2 R128, R128 ;  /* 0x0000008000807308 */ /* 0x000e300000000800 */
[----:B------:R-:W-:Y:S08]  /*1a730*/  MUFU.EX2 R14, R14 ;  /* 0x0000000e000e7308 */ /* 0x000ff00000000800 */
[----:B------:R-:W1:Y:S01]  /*1a740*/  MUFU.EX2 R182, R182 ;  /* 0x000000b600b67308 */ /* 0x000e620000000800 */
[C---:B0-----:R-:W-:Y:S01]  /*1a750*/  FADD.FTZ R15, R128.reuse, R15 ;  /* 0x0000000f800f7221 */ /* 0x041fe20000010000 */
[----:B------:R-:W-:-:S06]  /*1a760*/  F2FP.F16.F32.PACK_AB R180, R128, R180 ;  /* 0x000000b480b4723e */ /* 0x000fcc00000000ff */
[----:B------:R-:W-:Y:S08]  /*1a770*/  MUFU.EX2 R183, R183 ;  /* 0x000000b700b77308 */ /* 0x000ff00000000800 */
[----:B------:R-:W0:Y:S01]  /*1a780*/  MUFU.EX2 R129, R129 ;  /* 0x0000008100817308 */ /* 0x000e220000000800 */
[----:B-1----:R-:W-:-:S07]  /*1a790*/  FADD.FTZ R10, R182, R15 ;  /* 0x0000000fb60a7221 */ /* 0x002fce0000010000 */
[----:B------:R-:W-:Y:S08]  /*1a7a0*/  MUFU.EX2 R135, R135 ;  /* 0x0000008700877308 */ /* 0x000ff00000000800 */
[----:B------:R-:W-:Y:S01]  /*1a7b0*/  MUFU.EX2 R122, R122 ;  /* 0x0000007a007a7308 */ /* 0x000fe20000000800 */
[----:B0-----:R-:W-:-:S07]  /*1a7c0*/  F2FP.F16.F32.PACK_AB R182, R129, R182 ;  /* 0x000000b681b6723e */ /* 0x001fce00000000ff */
[----:B------:R-:W0:Y:S08]  /*1a7d0*/  MUFU.EX2 R123, R123 ;  /* 0x0000007b007b7308 */ /* 0x000e300000000800 */
[----:B------:R-:W-:Y:S01]  /*1a7e0*/  MUFU.EX2 R126, R126 ;  /* 0x0000007e007e7308 */ /* 0x000fe20000000800 */
[----:B------:R-:W-:Y:S02]  /*1a7f0*/  WARPGROUP.DEPBAR.LE gsb0, 0x0 ;  /* 0x00008000000079c5 */ /* 0x000fe40000010000 */
[----:B------:R1:W-:Y:S01]  /*1a800*/  @!P1 SYNCS.ARRIVE.TRANS64.RED.A1T0 RZ, [R13+URZ], RZ ;  /* 0x000000ff0dff99a7 */ /* 0x0003e2000810043f */
[----:B------:R-:W-:-:S02]  /*1a810*/  F2FP.F16.F32.PACK_AB R178, R7, R124 ;  /* 0x0000007c07b2723e */ /* 0x000fc400000000ff */
[----:B------:R-:W-:Y:S02]  /*1a820*/  F2FP.F16.F32.PACK_AB R176, R121, R120 ;  /* 0x0000007879b0723e */ /* 0x000fe400000000ff */
[----:B0-----:R-:W-:Y:S01]  /*1a830*/  F2FP.F16.F32.PACK_AB R177, R123, R122 ;  /* 0x0000007a7bb1723e */ /* 0x001fe200000000ff */
[----:B------:R0:W-:Y:S01]  /*1a840*/  @!P1 SYNCS.ARRIVE.TRANS64.RED.A1T0 RZ, [R9+URZ], RZ ;  /* 0x000000ff09ff99a7 */ /* 0x0001e2000810043f */
[-CC-:B-1----:R-:W-:Y:S01]  /*1a850*/  FFMA.FTZ R13, R143, R0.reuse, -R125.reuse ;  /* 0x000000008f0d7223 */ /* 0x182fe2000001087d */
[----:B------:R-:W-:-:S05]  /*1a860*/  FFMA.FTZ R125, R127, R0, -R125 ;  /* 0x000000007f7d7223 */ /* 0x000fca000001087d */
[----:B------:R-:W-:Y:S08]  /*1a870*/  MUFU.EX2 R13, R13 ;  /* 0x0000000d000d7308 */ /* 0x000ff00000000800 */
[----:B0-----:R-:W0:Y:S08]  /*1a880*/  MUFU.EX2 R9, R139 ;  /* 0x0000008b00097308 */ /* 0x001e300000000800 */
[----:B------:R-:W1:Y:S01]  /*1a890*/  MUFU.EX2 R125, R125 ;  /* 0x0000007d007d7308 */ /* 0x000e620000000800 */
[C---:B0-----:R-:W-:Y:S01]  /*1a8a0*/  FADD.FTZ R130, R9.reuse, R130 ;  /* 0x0000008209827221 */ /* 0x041fe20000010000 */
[----:B------:R-:W-:Y:S01]  /*1a8b0*/  F2FP.F16.F32.PACK_AB R185, R9, R185 ;  /* 0x000000b909b9723e */ /* 0x000fe200000000ff */
[----:B------:R-:W-:-:S02]  /*1a8c0*/  FADD.FTZ R9, R129, R10 ;  /* 0x0000000a81097221 */ /* 0x000fc40000010000 */
[----:B------:R-:W-:Y:S01]  /*1a8d0*/  FADD.FTZ R130, R187, R130 ;  /* 0x00000082bb827221 */ /* 0x000fe20000010000 */
[----:B------:R-:W-:-:S03]  /*1a8e0*/  F2FP.F16.F32.PACK_AB R187, R13, R187 ;  /* 0x000000bb0dbb723e */ /* 0x000fc600000000ff */
[----:B------:R-:W-:Y:S01]  /*1a8f0*/  FADD.FTZ R130, R13, R130 ;  /* 0x000000820d827221 */ /* 0x000fe20000010000 */
[----:B-1----:R-:W-:-:S03]  /*1a900*/  F2FP.F16.F32.PACK_AB R179, R125, R126 ;  /* 0x0000007e7db3723e */ /* 0x002fc600000000ff */
[----:B------:R-:W-:Y:S01]  /*1a910*/  FADD.FTZ R11, R181, R130 ;  /* 0x00000082b50b7221 */ /* 0x000fe20000010000 */
[----:B------:R-:W-:-:S03]  /*1a920*/  F2FP.F16.F32.PACK_AB R181, R14, R181 ;  /* 0x000000b50eb5723e */ /* 0x000fc600000000ff */
[----:B------:R-:W-:-:S04]  /*1a930*/  FADD.FTZ R8, R14, R11 ;  /* 0x0000000b0e087221 */ /* 0x000fc80000010000 */
[----:B------:R-:W-:Y:S01]  /*1a940*/  FADD.FTZ R8, R183, R8 ;  /* 0x00000008b7087221 */ /* 0x000fe20000010000 */
[----:B------:R-:W-:-:S03]  /*1a950*/  F2FP.F16.F32.PACK_AB R183, R135, R183 ;  /* 0x000000b787b7723e */ /* 0x000fc600000000ff */
[----:B------:R-:W-:Y:S01]  /*1a960*/  FADD.FTZ R11, R135, R8 ;  /* 0x00000008870b7221 */ /* 0x000fe20000010000 */
[----:B------:R-:W-:-:S03]  /*1a970*/  FADD.FTZ R8, R120, R9 ;  /* 0x0000000978087221 */ /* 0x000fc60000010000 */
[----:B------:R-:W-:Y:S01]  /*1a980*/  FADD.FTZ R10, R122, R11 ;  /* 0x0000000b7a0a7221 */ /* 0x000fe20000010000 */
[----:B------:R-:W-:-:S03]  /*1a990*/  FADD.FTZ R9, R121, R8 ;  /* 0x0000000879097221 */ /* 0x000fc60000010000 */
[----:B------:R-:W-:Y:S01]  /*1a9a0*/  FADD.FTZ R11, R123, R10 ;  /* 0x0000000a7b0b7221 */ /* 0x000fe20000010000 */
[----:B------:R-:W-:Y:S01]  /*1a9b0*/  FADD.FTZ R8, R124, R9 ;  /* 0x000000097c087221 */ /* 0x000fe20000010000 */
[----:B------:R-:W-:Y:S01]  /*1a9c0*/  MOV R9, R217 ;  /* 0x000000d900097202 */ /* 0x000fe20000000f00 */
[----:B------:R-:W-:Y:S02]  /*1a9d0*/  IMAD.MOV.U32 R10, RZ, RZ, R215 ;  /* 0x000000ffff0a7224 */ /* 0x000fe400078e00d7 */
[----:B------:R-:W-:Y:S01]  /*1a9e0*/  FADD.FTZ R14, R126, R11 ;  /* 0x0000000b7e0e7221 */ /* 0x000fe20000010000 */
[----:B------:R-:W-:Y:S01]  /*1a9f0*/  FADD.FTZ R15, R7, R8 ;  /* 0x00000008070f7221 */ /* 0x000fe20000010000 */
[----:B------:R-:W-:Y:S02]  /*1aa00*/  IMAD.MOV.U32 R7, RZ, RZ, R4 ;  /* 0x000000ffff077224 */ /* 0x000fe400078e0004 */
[----:B------:R-:W-:Y:S01]  /*1aa10*/  FADD.FTZ R14, R125, R14 ;  /* 0x0000000e7d0e7221 */ /* 0x000fe20000010000 */
[----:B------:R-:W-:Y:S01]  /*1aa20*/  IMAD.MOV.U32 R8, RZ, RZ, R5 ;  /* 0x000000ffff087224 */ /* 0x000fe200078e0005 */
[----:B------:R-:W-:Y:S06]  /*1aa30*/  @P2 BRA `(.L_x_4240) ;  /* 0xffffffb000c02947 */ /* 0x000fec000383ffff */
.L_x_4229:
[----:B------:R-:W-:Y:S05]  /*1aa40*/  BSYNC B0 ;  /* 0x0000000000007941 */ /* 0x000fea0003800000 */
.L_x_4228:
        /* <DEDUP_REMOVED lines=99> */
.L_x_4241:
[----:B------:R-:W-:Y:S02]  /*1b080*/  LEA R6, R215, R16, 0x3 ;  /* 0x00000010d7067211 */ /* 0x000fe400078e18ff */
[----:B------:R-:W-:-:S04]  /*1b090*/  SHF.L.U32 R3, R217, 0x1f, RZ ;  /* 0x0000001fd9037819 */ /* 0x000fc800000006ff */
[----:B------:R0:W1:Y:S01]  /*1b0a0*/  SYNCS.PHASECHK.TRANS64.TRYWAIT P2, [R6+URZ+0x36850], R3 ;  /* 0x03685003060075a7 */ /* 0x000062000804017f */
[----:B------:R-:W-:Y:S05]  /*1b0b0*/  @!P0 BRA `(.L_x_4242) ;  /* 0x0000000000048947 */ /* 0x000fea0003800000 */
[----:B------:R-:W-:Y:S01]  /*1b0c0*/  BPT.TRAP 0x1 ;  /* 0x000000040000795c */ /* 0x000fe20000300000 */
.L_x_4242:
        /* <DEDUP_REMOVED lines=9> */
.L_x_4244:
[----:B------:R-:W-:Y:S05]  /*1b160*/  BSYNC B0 ;  /* 0x0000000000007941 */ /* 0x000fea0003800000 */
.L_x_4243:
[----:B------:R-:W-:Y:S01]  /*1b170*/  IMAD.MOV.U32 R2, RZ, RZ, R7 ;  /* 0x000000ffff027224 */ /* 0x000fe200078e0007 */
[----:B------:R-:W-:Y:S01]  /*1b180*/  WARPGROUP.ARRIVE ;  /* 0x00000000000079c5 */ /* 0x000fe20000000000 */
[----:B01----:R-:W-:Y:S01]  /*1b190*/  IMAD.MOV.U32 R3, RZ, RZ, 0x40000040 ;  /* 0x40000040ff037424 */ /* 0x003fe200078e00ff */
[----:B------:R-:W-:Y:S01]  /*1b1a0*/  IADD3 R215, R215, 0x1, RZ ;  /* 0x00000001d7d77810 */ /* 0x000fe20007ffe0ff */
[----:B------:R-:W-:Y:S01]  /*1b1b0*/  @!P1 VIADD R12, R6, 0x36860 ;  /* 0x00036860060c9836 */ /* 0x000fe20000000000 */
[----:B------:R-:W-:Y:S01]  /*1b1c0*/  R2UR UR6, R2 ;  /* 0x00000000020672ca */ /* 0x000fe200000e0000 */
[----:B------:R-:W-:Y:S01]  /*1b1d0*/  VIADD R228, R228, 0x1 ;  /* 0x00000001e4e47836 */ /* 0x000fe20000000000 */
[----:B------:R-:W-:Y:S01]  /*1b1e0*/  R2UR UR7, R3 ;  /* 0x00000000030772ca */ /* 0x000fe200000e0000 */
[----:B------:R-:W-:Y:S01]  /*1b1f0*/  IMAD.MOV.U32 R3, RZ, RZ, 0x40000040 ;  /* 0x40000040ff037424 */ /* 0x000fe200078e00ff */
[----:B------:R-:W-:Y:S02]  /*1b200*/  IADD3 R2, R7, 0x80, RZ ;  /* 0x0000008007027810 */ /* 0x000fe40007ffe0ff */
[----:B------:R-:W-:-:S02]  /*1b210*/  MOV R6, RZ ;  /* 0x000000ff00067202 */ /* 0x000fc40000000f00 */
[----:B------:R-:W-:Y:S02]  /*1b220*/  @!P1 PRMT R12, RZ, 0x654, R12 ;  /* 0x00000654ff0c9816 */ /* 0x000fe4000000000c */
[----:B------:R-:W-:-:S04]  /*1b230*/  ISETP.NE.AND P2, PT, R215, 0x2, PT ;  /* 0x00000002d700780c */ /* 0x000fc80003f45270 */
[----:B------:R-:W-:Y:S01]  /*1b240*/  SEL R215, R215, RZ, P2 ;  /* 0x000000ffd7d77207 */ /* 0x000fe20001000000 */
        /* <DEDUP_REMOVED lines=8> */
[----:B------:R-:W-:Y:S02]  /*1b2d0*/  R2UR UR6, R2 ;  /* 0x00000000020672ca */ /* 0x000fe400000e0000 */
[----:B------:R-:W-:Y:S01]  /*1b2e0*/  R2UR UR7, R3 ;  /* 0x00000000030772ca */ /* 0x000fe200000e0000 */
[----:B------:R-:W-:Y:S01]  /*1b2f0*/  IMAD.MOV.U32 R3, RZ, RZ, 0x40000040 ;  /* 0x40000040ff037424 */ /* 0x000fe200078e00ff */
[----:B------:R-:W-:Y:S01]  /*1b300*/  IADD3 R2, R7, 0x180, RZ ;  /* 0x0000018007027810 */ /* 0x000fe20007ffe0ff */
        /* <DEDUP_REMOVED lines=33> */
[----:B------:R-:W-:Y:S01]  /*1b520*/  SEL R2, RZ, 0x1, P2 ;  /* 0x00000001ff027807 */ /* 0x000fe20001000000 */
[----:B------:R-:W-:Y:S02]  /*1b530*/  IMAD.MOV.U32 R3, RZ, RZ, -0x800000 ;  /* 0xff800000ff037424 */ /* 0x000fe400078e00ff */
[----:B-1----:R-:W-:Y:S01]  /*1b540*/  FADD.FTZ R16, R8, R7 ;  /* 0x0000000708107221 */ /* 0x002fe20000010000 */
        /* <DEDUP_REMOVED lines=117> */
.L_x_4171:
        /* <DEDUP_REMOVED lines=55> */
[----:B------:R-:W-:Y:S01]  /*1c010*/  F2FP.F16.F32.PACK_AB R115, R119, R118 ;  /* 0x000000767773723e */ /* 0x000fe200000000ff */
[----:B------:R-:W-:Y:S01]  /*1c020*/  BAR.SYNC.DEFER_BLOCKING 0x1, 0x100 ;  /* 0x0044000000007b1d */ /* 0x000fe20000010000 */
[----:B--2---:R-:W-:-:S03]  /*1c030*/  IMAD.WIDE R26, R6, 0x2, R4 ;  /* 0x00000002061a7825 */ /* 0x004fc600078e0204 */
        /* <DEDUP_REMOVED lines=8> */
[----:B------:R-:W-:Y:S01]  /*1c0c0*/  IMAD.X R15, RZ, RZ, R27, P5 ;  /* 0x000000ffff0f7224 */ /* 0x000fe200028e061b */
[----:B------:R-:W-:-:S02]  /*1c0d0*/  SHF.R.U64 R7, R7, 0x3, RZ ;  /* 0x0000000307077819 */ /* 0x000fc400000012ff */
[----:B------:R-:W-:Y:S02]  /*1c0e0*/  IADD3.X R9, RZ, R27, RZ, P2, !PT ;  /* 0x0000001bff097210 */ /* 0x000fe400017fe4ff */
[C---:B------:R-:W-:Y:S02]  /*1c0f0*/  IADD3 R20, P0, R26.reuse, 0x4020, RZ ;  /* 0x000040201a147810 */ /* 0x040fe40007f1e0ff */
        /* <DEDUP_REMOVED lines=9> */
[----:B------:R-:W-:Y:S01]  /*1c190*/  SHF.R.U64 R12, R12, 0x3, RZ ;  /* 0x000000030c0c7819 */ /* 0x000fe200000012ff */
[--C-:B------:R-:W-:Y:S01]  /*1c1a0*/  IMAD.X R47, RZ, RZ, R27.reuse, P6 ;  /* 0x000000ffff2f7224 */ /* 0x100fe200030e061b */
[----:B------:R-:W-:Y:S01]  /*1c1b0*/  LOP3.LUT R26, R7, R26, RZ, 0x3c, !PT ;  /* 0x0000001a071a7212 */ /* 0x000fe200078e3cff */
[----:B------:R-:W-:Y:S01]  /*1c1c0*/  IMAD.X R7, RZ, RZ, R27, P5 ;  /* 0x000000ffff077224 */ /* 0x000fe200028e061b */
[----:B------:R-:W-:Y:S02]  /*1c1d0*/  LOP3.LUT R8, R141, 0x380, RZ, 0xc0, !PT ;  /* 0x000003808d087812 */ /* 0x000fe400078ec0ff */
[----:B------:R-:W-:Y:S02]  /*1c1e0*/  LOP3.LUT R10, R143, 0x380, RZ, 0xc0, !PT ;  /* 0x000003808f0a7812 */ /* 0x000fe400078ec0ff */
[----:B------:R-:W-:Y:S02]  /*1c1f0*/  LOP3.LUT R12, R12, R145, RZ, 0x3c, !PT ;  /* 0x000000910c0c7212 */ /* 0x000fe400078e3cff */
[----:B------:R-:W-:-:S02]  /*1c200*/  IADD3.X R21, RZ, R27, RZ, P0, !PT ;  /* 0x0000001bff157210 */ /* 0x000fc400007fe4ff */
[-C--:B------:R-:W-:Y:S02]  /*1c210*/  IADD3.X R43, RZ, R27.reuse, RZ, P1, !PT ;  /* 0x0000001bff2b7210 */ /* 0x080fe40000ffe4ff */
[----:B------:R-:W-:Y:S02]  /*1c220*/  SHF.R.U64 R8, R8, 0x3, RZ ;  /* 0x0000000308087819 */ /* 0x000fe400000012ff */
[----:B------:R-:W-:Y:S02]  /*1c230*/  LOP3.LUT R145, R34, 0x380, RZ, 0xc0, !PT ;  /* 0x0000038022917812 */ /* 0x000fe400078ec0ff */
[----:B------:R-:W-:Y:S02]  /*1c240*/  MOV R86, R26 ;  /* 0x0000001a00567202 */ /* 0x000fe40000000f00 */
[----:B------:R-:W-:Y:S02]  /*1c250*/  SHF.R.U64 R10, R10, 0x3, RZ ;  /* 0x000000030a0a7819 */ /* 0x000fe400000012ff */
[----:B------:R-:W-:-:S02]  /*1c260*/  LOP3.LUT R27, R6, 0x380, RZ, 0xc0, !PT ;  /* 0x00000380061b7812 */ /* 0x000fc400078ec0ff */
[----:B------:R-:W-:Y:S02]  /*1c270*/  LOP3.LUT R14, R147, 0x380, RZ, 0xc0, !PT ;  /* 0x00000380930e7812 */ /* 0x000fe400078ec0ff */
[----:B------:R-:W-:Y:S02]  /*1c280*/  LOP3.LUT R8, R8, R141, RZ, 0x3c, !PT ;  /* 0x0000008d08087212 */ /* 0x000fe400078e3cff */
[----:B------:R-:W-:Y:S02]  /*1c290*/  SHF.R.U64 R145, R145, 0x3, RZ ;  /* 0x0000000391917819 */ /* 0x000fe400000012ff */
[----:B------:R-:W-:Y:S02]  /*1c2a0*/  F2FP.F16.F32.PACK_AB R26, R29, R28 ;  /* 0x0000001c1d1a723e */ /* 0x000fe400000000ff */
[----:B------:R-:W-:Y:S02]  /*1c2b0*/  LOP3.LUT R10, R10, R143, RZ, 0x3c, !PT ;  /* 0x0000008f0a0a7212 */ /* 0x000fe400078e3cff */
[----:B------:R-:W-:-:S02]  /*1c2c0*/  LOP3.LUT R141, R20, 0x380, RZ, 0xc0, !PT ;  /* 0x00000380148d7812 */ /* 0x000fc400078ec0ff */
[----:B------:R-:W-:Y:S02]  /*1c2d0*/  SHF.R.U64 R29, R27, 0x3, RZ ;  /* 0x000000031b1d7819 */ /* 0x000fe400000012ff */
[----:B------:R-:W-:Y:S02]  /*1c2e0*/  LOP3.LUT R143, R30, 0x380, RZ, 0xc0, !PT ;  /* 0x000003801e8f7812 */ /* 0x000fe400078ec0ff */
[----:B------:R-:W-:Y:S02]  /*1c2f0*/  SHF.R.U64 R14, R14, 0x3, RZ ;  /* 0x000000030e0e7819 */ /* 0x000fe400000012ff */
[----:B------:R-:W-:Y:S02]  /*1c300*/  LOP3.LUT R34, R145, R34, RZ, 0x3c, !PT ;  /* 0x0000002291227212 */ /* 0x000fe400078e3cff */
[----:B------:R-:W-:Y:S02]  /*1c310*/  SHF.R.U64 R141, R141, 0x3, RZ ;  /* 0x000000038d8d7819 */ /* 0x000fe400000012ff */
[----:B------:R-:W-:-:S02]  /*1c320*/  LOP3.LUT R42, R29, R6, RZ, 0x3c, !PT ;  /* 0x000000061d2a7212 */ /* 0x000fc400078e3cff */
[----:B------:R-:W-:Y:S02]  /*1c330*/  SHF.R.U64 R143, R143, 0x3, RZ ;  /* 0x000000038f8f7819 */ /* 0x000fe400000012ff */
[----:B------:R-:W-:Y:S02]  /*1c340*/  MOV R11, R10 ;  /* 0x0000000a000b7202 */ /* 0x000fe40000000f00 */
[----:B------:R-:W-:Y:S02]  /*1c350*/  LOP3.LUT R14, R14, R147, RZ, 0x3c, !PT ;  /* 0x000000930e0e7212 */ /* 0x000fe400078e3cff */
[----:B------:R-:W-:Y:S02]  /*1c360*/  F2FP.F16.F32.PACK_AB R27, R138, R123 ;  /* 0x0000007b8a1b723e */ /* 0x000fe400000000ff */
[----:B------:R-:W-:Y:S02]  /*1c370*/  MOV R28, R8 ;  /* 0x00000008001c7202 */ /* 0x000fe40000000f00 */
[----:B------:R-:W-:Y:S01]  /*1c380*/  MOV R10, R34 ;  /* 0x00000022000a7202 */ /* 0x000fe20000000f00 */
[----:B------:R-:W-:Y:S01]  /*1c390*/  STSM.16.M88.4 [R86], R24 ;  /* 0x0000001856007844 */ /* 0x000fe20000000200 */
[----:B------:R-:W-:-:S02]  /*1c3a0*/  LOP3.LUT R147, R38, 0x380, RZ, 0xc0, !PT ;  /* 0x0000038026937812 */ /* 0x000fc400078ec0ff */
[----:B------:R-:W-:Y:S02]  /*1c3b0*/  LOP3.LUT R20, R141, R20, RZ, 0x3c, !PT ;  /* 0x000000148d147212 */ /* 0x000fe400078e3cff */
[----:B------:R-:W-:Y:S02]  /*1c3c0*/  MOV R8, R42 ;  /* 0x0000002a00087202 */ /* 0x000fe40000000f00 */
[----:B------:R-:W-:Y:S02]  /*1c3d0*/  F2FP.F16.F32.PACK_AB R34, R37, R36 ;  /* 0x000000242522723e */ /* 0x000fe400000000ff */
[----:B------:R-:W-:Y:S02]  /*1c3e0*/  F2FP.F16.F32.PACK_AB R35, R136, R121 ;  /* 0x000000798823723e */ /* 0x000fe400000000ff */
[----:B------:R-:W-:Y:S02]  /*1c3f0*/  LOP3.LUT R30, R143, R30, RZ, 0x3c, !PT ;  /* 0x0000001e8f1e7212 */ /* 0x000fe400078e3cff */
[----:B------:R-:W-:Y:S01]  /*1c400*/  F2FP.F16.F32.PACK_AB R42, R45, R44 ;  /* 0x0000002c2d2a723e */ /* 0x000fe200000000ff */
[----:B------:R-:W-:Y:S01]  /*1c410*/  STSM.16.M88.4 [R28], R32 ;  /* 0x000000201c007844 */ /* 0x000fe20000000200 */
[----:B------:R-:W-:-:S02]  /*1c420*/  F2FP.F16.F32.PACK_AB R43, R130, R0 ;  /* 0x00000000822b723e */ /* 0x000fc400000000ff */
[----:B------:R-:W-:Y:S01]  /*1c430*/  LOP3.LUT R139, R46, 0x380, RZ, 0xc0, !PT ;  /* 0x000003802e8b7812 */ /* 0x000fe200078ec0ff */
[----:B------:R-:W2:Y:S01]  /*1c440*/  LDC R0, c[0x0][0xbe8] ;  /* 0x0002fa00ff007b82 */ /* 0x000ea20000000800 */
[----:B------:R-:W-:Y:S01]  /*1c450*/  MOV R12, R12 ;  /* 0x0000000c000c7202 */ /* 0x000fe20000000f00 */
[----:B------:R-:W-:Y:S01]  /*1c460*/  STSM.16.M88.4 [R11], R40 ;  /* 0x000000280b007844 */ /* 0x000fe20000000200 */
[----:B------:R-:W-:Y:S02]  /*1c470*/  LOP3.LUT R141, R78, 0x380, RZ, 0xc0, !PT ;  /* 0x000003804e8d7812 */ /* 0x000fe400078ec0ff */
[----:B------:R-:W-:Y:S01]  /*1c480*/  MOV R14, R14 ;  /* 0x0000000e000e7202 */ /* 0x000fe20000000f00 */
[----:B------:R-:W-:Y:S01]  /*1c490*/  STSM.16.M88.4 [R12], R48 ;  /* 0x000000300c007844 */ /* 0x000fe20000000200 */
[----:B------:R-:W-:Y:S02]  /*1c4a0*/  SHF.R.U64 R147, R147, 0x3, RZ ;  /* 0x0000000393937819 */ /* 0x000fe400000012ff */
[----:B------:R-:W-:Y:S01]  /*1c4b0*/  MOV R20, R20 ;  /* 0x0000001400147202 */ /* 0x000fe20000000f00 */
[----:B------:R-:W-:Y:S01]  /*1c4c0*/  STSM.16.M88.4 [R14], R56 ;  /* 0x000000380e007844 */ /* 0x000fe20000000200 */
[----:B------:R-:W-:-:S02]  /*1c4d0*/  MOV R30, R30 ;  /* 0x0000001e001e7202 */ /* 0x000fc40000000f00 */
[----:B------:R-:W-:Y:S01]  /*1c4e0*/  SHF.R.U64 R139, R139, 0x3, RZ ;  /* 0x000000038b8b7819 */ /* 0x000fe200000012ff */
[----:B------:R3:W-:Y:S01]  /*1c4f0*/  STSM.16.M88.4 [R20], R64 ;  /* 0x0000004014007844 */ /* 0x0007e20000000200 */
[----:B------:R-:W-:Y:S02]  /*1c500*/  SHF.R.U64 R141, R141, 0x3, RZ ;  /* 0x000000038d8d7819 */ /* 0x000fe400000012ff */
[----:B------:R-:W-:Y:S01]  /*1c510*/  LOP3.LUT R38, R147, R38, RZ, 0x3c, !PT ;  /* 0x0000002693267212 */ /* 0x000fe200078e3cff */
[----:B------:R-:W-:Y:S01]  /*1c520*/  STSM.16.M88.4 [R30], R72 ;  /* 0x000000481e007844 */ /* 0x000fe20000000200 */
[----:B------:R-:W-:Y:S02]  /*1c530*/  LOP3.LUT R46, R139, R46, RZ, 0x3c, !PT ;  /* 0x0000002e8b2e7212 */ /* 0x000fe400078e3cff */
[----:B------:R-:W-:Y:S01]  /*1c540*/  LOP3.LUT R6, R141, R78, RZ, 0x3c, !PT ;  /* 0x0000004e8d067212 */ /* 0x000fe200078e3cff */
[----:B------:R4:W-:Y:S01]  /*1c550*/  STSM.16.M88.4 [R10], R80 ;  /* 0x000000500a007844 */ /* 0x0009e20000000200 */
[----:B------:R-:W-:-:S02]  /*1c560*/  MOV R38, R38 ;  /* 0x0000002600267202 */ /* 0x000fc40000000f00 */
[----:B------:R-:W-:Y:S02]  /*1c570*/  ISETP.NE.U32.AND P0, PT, RZ, UR4, PT ;  /* 0x00000004ff007c0c */ /* 0x000fe4000bf05070 */
[----:B------:R-:W-:Y:S01]  /*1c580*/  MOV R46, R46 ;  /* 0x0000002e002e7202 */ /* 0x000fe20000000f00 */
[----:B------:R-:W-:Y:S01]  /*1c590*/  STSM.16.M88.4 [R38], R88 ;  /* 0x0000005826007844 */ /* 0x000fe20000000200 */
[----:B------:R-:W-:Y:S01]  /*1c5a0*/  MOV R9, R6 ;  /* 0x0000000600097202 */ /* 0x000fe20000000f00 */
[----:B---3--:R-:W-:Y:S01]  /*1c5b0*/  IMAD.MOV.U32 R20, RZ, RZ, RZ ;  /* 0x000000ffff147224 */ /* 0x008fe200078e00ff */
[----:B------:R-:W-:Y:S01]  /*1c5c0*/  ISETP.NE.AND.EX P0, PT, RZ, UR5, PT, P0 ;  /* 0x00000005ff007c0c */ /* 0x000fe2000bf05300 */
[----:B------:R3:W-:Y:S04]  /*1c5d0*/  STSM.16.M88.4 [R8], R96 ;  /* 0x0000006008007844 */ /* 0x0007e80000000200 */
[----:B------:R0:W-:Y:S01]  /*1c5e0*/  STSM.16.M88.4 [R46], R104 ;  /* 0x000000682e007844 */ /* 0x0001e20000000200 */
[----:B----4-:R-:W-:-:S03]  /*1c5f0*/  IADD3 R10, P1, R225, UR4, RZ ;  /* 0x00000004e10a7c10 */ /* 0x010fc6000ff3e0ff */
[----:B------:R0:W-:Y:S01]  /*1c600*/  STSM.16.M88.4 [R9], R112 ;  /* 0x0000007009007844 */ /* 0x0001e20000000200 */
[----:B------:R-:W-:Y:S01]  /*1c610*/  IADD3.X R11, R226, UR5, RZ, P1, !PT ;  /* 0x00000005e20b7c10 */ /* 0x000fe20008ffe4ff */
[----:B------:R-:W-:Y:S01]  /*1c620*/  ULDC.64 UR4, c[0x0][0xc08] ;  /* 0x0003020000047ab9 */ /* 0x000fe20000000a00 */
[----:B------:R-:W-:Y:S01]  /*1c630*/  BAR.SYNC.DEFER_BLOCKING 0x1, 0x100 ;  /* 0x0044000000007b1d */ /* 0x000fe20000010000 */
[----:B------:R-:W-:-:S04]  /*1c640*/  ISETP.NE.U32.AND P2, PT, RZ, UR4, PT ;  /* 0x00000004ff007c0c */ /* 0x000fc8000bf45070 */
[----:B------:R-:W-:-:S13]  /*1c650*/  ISETP.NE.AND.EX P2, PT, RZ, UR5, PT, P2 ;  /* 0x00000005ff007c0c */ /* 0x000fda000bf45320 */
[----:B------:R-:W-:Y:S01]  /*1c660*/  @P2 IADD3 R6, P3, R225, UR4, RZ ;  /* 0x00000004e1062c10 */ /* 0x000fe2000ff7e0ff */
[----:B------:R-:W-:Y:S02]  /*1c670*/  ULDC UR4, c[0x0][0xa88] ;  /* 0x0002a20000047ab9 */ /* 0x000fe40000000800 */
[----:B------:R-:W-:Y:S02]  /*1c680*/  MOV R61, UR4 ;  /* 0x00000004003d7c02 */ /* 0x000fe40008000f00 */
[----:B------:R-:W-:Y:S01]  /*1c690*/  @P2 IADD3.X R7, R226, UR5, RZ, P3, !PT ;  /* 0x00000005e2072c10 */ /* 0x000fe20009ffe4ff */
[----:B------:R0:W5:Y:S01]  /*1c6a0*/  @P0 LDG.E R20, desc[UR60][R10.64] ;  /* 0x0000003c0a140981 */ /* 0x000162000c1e1900 */
[----:B--2---:R-:W-:-:S03]  /*1c6b0*/  ISETP.NE.AND P1, PT, R0, 0x1, PT ;  /* 0x000000010000780c */ /* 0x004fc60003f25270 */
[----:B------:R0:W5:Y:S10]  /*1c6c0*/  @P2 LDG.E R61, desc[UR60][R6.64] ;  /* 0x0000003c063d2981 */ /* 0x000174000c1e1900 */
[----:B---3--:R-:W2:Y:S08]  /*1c6d0*/  @P1 LDC R8, c[0x0][0xbec] ;  /* 0x0002fb00ff081b82 */ /* 0x008eb00000000800 */
[----:B------:R-:W3:Y:S01]  /*1c6e0*/  @P1 LDC R15, c[0x0][0xbf0] ;  /* 0x0002fc00ff0f1b82 */ /* 0x000ee20000000800 */
[----:B0-----:R-:W-:Y:S05]  /*1c6f0*/  @P2 BRA `(.L_x_4248) ;  /* 0x0000000000102947 */ /* 0x001fea0003800000 */
[----:B------:R-:W-:Y:S05]  /*1c700*/  @!P0 BRA `(.L_x_4248) ;  /* 0x00000000000c8947 */ /* 0x000fea0003800000 */
[----:B------:R-:W4:Y:S04]  /*1c710*/  LDG.E R6, desc[UR60][R10.64] ;  /* 0x0000003c0a067981 */ /* 0x000f28000c1e1900 */
[----:B-----5:R-:W4:Y:S02]  /*1c720*/  LDG.E R61, desc[UR60][R10.64+0x4] ;  /* 0x0000043c0a3d7981 */ /* 0x020f24000c1e1900 */
[----:B----4-:R-:W-:-:S07]  /*1c730*/  IMAD.IADD R61, R61, 0x1, -R6 ;  /* 0x000000013d3d7824 */ /* 0x010fce00078e0a06 */
.L_x_4248:
[----:B------:R-:W4:Y:S01]  /*1c740*/  LDL R6, [R1+0x94] ;  /* 0x0000940001067983 */ /* 0x000f220000100800 */
[----:B------:R-:W-:Y:S01]  /*1c750*/  SHF.R.S32.HI R60, RZ, 0x1f, R224 ;  /* 0x0000001fff3c7819 */ /* 0x000fe200000114e0 */
[----:B------:R-:W-:Y:S02]  /*1c760*/  ULDC.64 UR4, c[0x0][0xb90] ;  /* 0x0002e40000047ab9 */ /* 0x000fe40000000a00 */
[----:B------:R-:W3:Y:S01]  /*1c770*/  LDL R26, [R1+0x8c] ;  /* 0x00008c00011a7983 */ /* 0x000ee20000100800 */
[----:B-----5:R-:W-:Y:S01]  /*1c780*/  SHF.R.S32.HI R21, RZ, 0x1f, R20 ;  /* 0x0000001fff157819 */ /* 0x020fe20000011414 */
[----:B------:R-:W-:Y:S01]  /*1c790*/  IMAD R7, R60, UR4, RZ ;  /* 0x000000043c077c24 */ /* 0x000fe2000f8e02ff */
[----:B------:R-:W-:Y:S02]  /*1c7a0*/  LEA R11, R231, R219, 0x6 ;  /* 0x000000dbe70b7211 */ /* 0x000fe400078e30ff */
[----:B------:R-:W-:Y:S01]  /*1c7b0*/  SEL R232, R232, RZ, !P0 ;  /* 0x000000ffe8e87207 */ /* 0x000fe20004000000 */
[----:B------:R-:W-:Y:S01]  /*1c7c0*/  IMAD R13, R224, UR5, R7 ;  /* 0x00000005e00d7c24 */ /* 0x000fe2000f8e0207 */
[----:B------:R-:W-:Y:S01]  /*1c7d0*/  SEL R227, R227, RZ, !P0 ;  /* 0x000000ffe3e37207 */ /* 0x000fe20004000000 */
[----:B------:R-:W-:Y:S01]  /*1c7e0*/  IMAD.WIDE R4, R11, 0x2, R4 ;  /* 0x000000020b047825 */ /* 0x000fe200078e0204 */
[----:B------:R-:W0:Y:S03]  /*1c7f0*/  @P1 LDC R65, c[0x0][0xbec] ;  /* 0x0002fb00ff411b82 */ /* 0x000e260000000800 */
[----:B------:R-:W-:Y:S01]  /*1c800*/  IMAD R61, R61, R0, RZ ;  /* 0x000000003d3d7224 */ /* 0x000fe200078e02ff */
[----:B------:R-:W-:-:S04]  /*1c810*/  IADD3 R29, P4, R4, 0x4000, RZ ;  /* 0x00004000041d7810 */ /* 0x000fc80007f9e0ff */
[----:B------:R-:W1:Y:S01]  /*1c820*/  @P1 LDC R67, c[0x0][0xbf0] ;  /* 0x0002fc00ff431b82 */ /* 0x000e620000000800 */
[----:B------:R-:W-:Y:S02]  /*1c830*/  IADD3 R37, P3, R4, 0x6000, RZ ;  /* 0x0000600004257810 */ /* 0x000fe40007f7e0ff */
[----:B------:R-:W-:Y:S02]  /*1c840*/  LOP3.LUT R28, R29, 0x380, RZ, 0xc0, !PT ;  /* 0x000003801d1c7812 */ /* 0x000fe400078ec0ff */
[----:B------:R-:W-:Y:S02]  /*1c850*/  LOP3.LUT R36, R37, 0x380, RZ, 0xc0, !PT ;  /* 0x0000038025247812 */ /* 0x000fe400078ec0ff */
[----:B------:R-:W-:Y:S02]  /*1c860*/  SHF.R.U64 R28, R28, 0x3, RZ ;  /* 0x000000031c1c7819 */ /* 0x000fe400000012ff */
[----:B------:R-:W-:Y:S02]  /*1c870*/  SHF.R.U64 R36, R36, 0x3, RZ ;  /* 0x0000000324247819 */ /* 0x000fe400000012ff */
[----:B------:R-:W-:Y:S01]  /*1c880*/  LOP3.LUT R28, R28, R29, RZ, 0x3c, !PT ;  /* 0x0000001d1c1c7212 */ /* 0x000fe200078e3cff */
[--C-:B------:R-:W-:Y:S01]  /*1c890*/  IMAD.X R29, RZ, RZ, R5.reuse, P4 ;  /* 0x000000ffff1d7224 */ /* 0x100fe200020e0605 */
[----:B------:R-:W-:Y:S01]  /*1c8a0*/  LOP3.LUT R36, R36, R37, RZ, 0x3c, !PT ;  /* 0x0000002524247212 */ /* 0x000fe200078e3cff */
[----:B------:R-:W-:Y:S01]  /*1c8b0*/  IMAD.X R37, RZ, RZ, R5, P3 ;  /* 0x000000ffff257224 */ /* 0x000fe200018e0605 */
        /* <DEDUP_REMOVED lines=9> */
[----:B------:R-:W-:Y:S01]  /*1c950*/  SHF.R.S32.HI R70, RZ, 0x1f, R219 ;  /* 0x0000001fff467819 */ /* 0x000fe200000114db */
[----:B----4-:R-:W-:-:S04]  /*1c960*/  IMAD R25, R230, 0x80, R6 ;  /* 0x00000080e6197824 */ /* 0x010fc800078e0206 */
[----:B--2---:R-:W-:-:S04]  /*1c970*/  @P1 IMAD.HI.U32 R8, R25, R8, RZ ;  /* 0x0000000819081227 */ /* 0x004fc800078e00ff */
[----:B------:R-:W-:Y:S01]  /*1c980*/  IMAD.MOV.U32 R9, RZ, RZ, R25 ;  /* 0x000000ffff097224 */ /* 0x000fe200078e0019 */
[----:B---3--:R-:W-:Y:S01]  /*1c990*/  @P1 SHF.R.U32.HI R9, RZ, R15, R8 ;  /* 0x0000000fff091219 */ /* 0x008fe20000011608 */
[----:B------:R-:W-:Y:S01]  /*1c9a0*/  IMAD.WIDE.U32 R6, R224, UR4, R20 ;  /* 0x00000004e0067c25 */ /* 0x000fe2000f8e0014 */
[----:B------:R-:W-:-:S03]  /*1c9b0*/  ULDC.64 UR4, c[0x0][0xb98] ;  /* 0x0002e60000047ab9 */ /* 0x000fc60000000a00 */
[----:B------:R-:W-:Y:S02]  /*1c9c0*/  IMAD.IADD R7, R7, 0x1, R13 ;  /* 0x0000000107077824 */ /* 0x000fe400078e020d */
[----:B------:R-:W-:Y:S02]  /*1c9d0*/  IMAD.MOV R13, RZ, RZ, -R9 ;  /* 0x000000ffff0d7224 */ /* 0x000fe400078e0a09 */
[----:B------:R-:W-:Y:S02]  /*1c9e0*/  IMAD R8, R232, UR4, RZ ;  /* 0x00000004e8087c24 */ /* 0x000fe4000f8e02ff */
        /* <DEDUP_REMOVED lines=8> */
[----:B------:R-:W-:Y:S01]  /*1ca70*/  IMAD R10, R8, UR4, RZ ;  /* 0x00000004080a7c24 */ /* 0x000fe2000f8e02ff */
[----:B------:R-:W-:Y:S01]  /*1ca80*/  IADD3 R9, P2, R4, 0x1000, RZ ;  /* 0x0000100004097810 */ /* 0x000fe20007f5e0ff */
[----:B------:R-:W-:-:S04]  /*1ca90*/  IMAD.WIDE.U32 R6, R11, UR4, R6 ;  /* 0x000000040b067c25 */ /* 0x000fc8000f8e0006 */
[----:B------:R-:W-:Y:S01]  /*1caa0*/  IMAD R15, R11, UR5, R10 ;  /* 0x000000050b0f7c24 */ /* 0x000fe2000f8e020a */
[----:B------:R-:W-:Y:S01]  /*1cab0*/  ULDC.64 UR4, c[0x0][0xb50] ;  /* 0x0002d40000047ab9 */ /* 0x000fe20000000a00 */
[----:B------:R-:W-:Y:S02]  /*1cac0*/  LOP3.LUT R8, R9, 0x380, RZ, 0xc0, !PT ;  /* 0x0000038009087812 */ /* 0x000fe400078ec0ff */
[----:B------:R-:W-:Y:S01]  /*1cad0*/  IMAD.IADD R7, R7, 0x1, R15 ;  /* 0x0000000107077824 */ /* 0x000fe200078e020f */
[----:B------:R-:W-:Y:S02]  /*1cae0*/  LEA R10, P0, R6, UR4, 0x2 ;  /* 0x00000004060a7c11 */ /* 0x000fe4000f8010ff */
[----:B------:R-:W-:Y:S02]  /*1caf0*/  SHF.R.U64 R8, R8, 0x3, RZ ;  /* 0x0000000308087819 */ /* 0x000fe400000012ff */
[----:B------:R-:W-:Y:S01]  /*1cb00*/  LEA.HI.X R14, R6, UR5, R7, 0x2, P0 ;  /* 0x00000005060e7c11 */ /* 0x000fe200080f1407 */
[----:B------:R-:W-:Y:S01]  /*1cb10*/  SHFL.IDX PT, R50, R10, RZ, 0x1c1f ;  /* 0x001c1fff0a327589 */ /* 0x000fe200000e0000 */
[----:B------:R-:W-:Y:S01]  /*1cb20*/  IADD3 R33, P0, R4, 0x5000, RZ ;  /* 0x0000500004217810 */ /* 0x000fe20007f1e0ff */
[----:B------:R-:W-:Y:S01]  /*1cb30*/  ULDC.64 UR4, c[0x0][0xaa0] ;  /* 0x0002a80000047ab9 */ /* 0x000fe20000000a00 */
[----:B------:R-:W-:-:S02]  /*1cb40*/  LOP3.LUT R8, R8, R9, RZ, 0x3c, !PT ;  /* 0x0000000908087212 */ /* 0x000fc400078e3cff */
[----:B------:R-:W-:Y:S02]  /*1cb50*/  IADD3.X R9, RZ, R5, RZ, P2, !PT ;  /* 0x00000005ff097210 */ /* 0x000fe400017fe4ff */
[----:B------:R-:W-:Y:S02]  /*1cb60*/  LOP3.LUT R32, R33, 0x380, RZ, 0xc0, !PT ;  /* 0x0000038021207812 */ /* 0x000fe400078ec0ff */
[----:B------:R-:W-:Y:S01]  /*1cb70*/  IADD3 R41, P2, R4, 0x7000, RZ ;  /* 0x0000700004297810 */ /* 0x000fe20007f5e0ff */
[----:B------:R-:W2:Y:S01]  /*1cb80*/  SHFL.IDX PT, R51, R14, RZ, 0x1c1f ;  /* 0x001c1fff0e337589 */ /* 0x000ea200000e0000 */
[----:B------:R-:W-:Y:S02]  /*1cb90*/  SHF.R.U64 R32, R32, 0x3, RZ ;  /* 0x0000000320207819 */ /* 0x000fe400000012ff */
[----:B------:R-:W-:Y:S01]  /*1cba0*/  LOP3.LUT R40, R41, 0x380, RZ, 0xc0, !PT ;  /* 0x0000038029287812 */ /* 0x000fe200078ec0ff */
[----:B------:R-:W-:Y:S01]  /*1cbb0*/  SHFL.IDX PT, R54, R10, 0x1, 0x1c1f ;  /* 0x003c1f000a367f89 */ /* 0x000fe200000e0000 */
[----:B------:R-:W-:Y:S01]  /*1cbc0*/  LOP3.LUT R32, R32, R33, RZ, 0x3c, !PT ;  /* 0x0000002120207212 */ /* 0x000fe200078e3cff */
[----:B------:R-:W-:Y:S01]  /*1cbd0*/  IMAD.X R33, RZ, RZ, R5, P0 ;  /* 0x000000ffff217224 */ /* 0x000fe200000e0605 */
[----:B------:R-:W-:Y:S01]  /*1cbe0*/  SHF.R.U64 R40, R40, 0x3, RZ ;  /* 0x0000000328287819 */ /* 0x000fe200000012ff */
[----:B------:R-:W3:Y:S01]  /*1cbf0*/  SHFL.IDX PT, R55, R14, 0x1, 0x1c1f ;  /* 0x003c1f000e377f89 */ /* 0x000ee200000e0000 */
[----:B------:R-:W-:-:S02]  /*1cc00*/  LEA R26, R230, R26, 0x7 ;  /* 0x0000001ae61a7211 */ /* 0x000fc400078e38ff */
[----:B------:R-:W-:Y:S02]  /*1cc10*/  LOP3.LUT P0, RZ, R236, 0x3, RZ, 0xc0, !PT ;  /* 0x00000003ecff7812 */ /* 0x000fe4000780c0ff */
[----:B------:R-:W-:Y:S01]  /*1cc20*/  LOP3.LUT R40, R40, R41, RZ, 0x3c, !PT ;  /* 0x0000002928287212 */ /* 0x000fe200078e3cff */
[C---:B------:R-:W-:Y:S01]  /*1cc30*/  VIADD R6, R26.reuse, 0x8 ;  /* 0x000000081a067836 */ /* 0x040fe20000000000 */
[----:B------:R-:W-:Y:S02]  /*1cc40*/  IADD3.X R41, RZ, R5, RZ, P2, !PT ;  /* 0x00000005ff297210 */ /* 0x000fe400017fe4ff */
[-C--:B------:R-:W-:Y:S02]  /*1cc50*/  ISETP.GE.OR P2, PT, R26, R61.reuse, P0 ;  /* 0x0000003d1a00720c */ /* 0x080fe40000746670 */
[----:B------:R-:W-:Y:S02]  /*1cc60*/  ISETP.GE.OR P0, PT, R6, R61, P0 ;  /* 0x0000003d0600720c */ /* 0x000fe40000706670 */
[----:B------:R-:W-:-:S02]  /*1cc70*/  IADD3 R13, P6, R4, 0x2000, RZ ;  /* 0x00002000040d7810 */ /* 0x000fc40007fde0ff */
[----:B------:R-:W-:-:S07]  /*1cc80*/  IADD3 R25, P5, R4, 0x3000, RZ ;  /* 0x0000300004197810 */ /* 0x000fce0007fbe0ff */
[----:B--2---:R2:W-:Y:S01]  /*1cc90*/  @!P2 ST.E desc[UR60][R50.64], R3 ;  /* 0x000000033200a985 */ /* 0x0045e2000c10193c */
[----:B------:R-:W-:Y:S02]  /*1cca0*/  LOP3.LUT R12, R13, 0x380, RZ, 0xc0, !PT ;  /* 0x000003800d0c7812 */ /* 0x000fe400078ec0ff */
[----:B------:R-:W-:Y:S01]  /*1ccb0*/  LOP3.LUT R24, R25, 0x380, RZ, 0xc0, !PT ;  /* 0x0000038019187812 */ /* 0x000fe200078ec0ff */
[----:B---3--:R3:W-:Y:S01]  /*1ccc0*/  @!P0 ST.E desc[UR60][R54.64], R2 ;  /* 0x0000000236008985 */ /* 0x0087e2000c10193c */
[----:B--2---:R-:W-:Y:S01]  /*1ccd0*/  IMAD R3, R21, UR4, RZ ;  /* 0x0000000415037c24 */ /* 0x004fe2000f8e02ff */
[----:B------:R-:W-:Y:S02]  /*1cce0*/  SHF.R.U64 R12, R12, 0x3, RZ ;  /* 0x000000030c0c7819 */ /* 0x000fe400000012ff */
[----:B------:R-:W5:Y:S01]  /*1ccf0*/  LD.E.128 R28, desc[UR60][R28.64] ;  /* 0x0000003c1c1c7980 */ /* 0x000f62000c101d00 */
[C---:B------:R-:W-:Y:S02]  /*1cd00*/  IMAD R21, R20.reuse, UR5, R3 ;  /* 0x0000000514157c24 */ /* 0x040fe4000f8e0203 */
[----:B---3--:R-:W-:Y:S01]  /*1cd10*/  IMAD.WIDE.U32 R2, R20, UR4, RZ ;  /* 0x0000000414027c25 */ /* 0x008fe2000f8e00ff */
[----:B------:R-:W-:Y:S01]  /*1cd20*/  SHF.R.U64 R24, R24, 0x3, RZ ;  /* 0x0000000318187819 */ /* 0x000fe200000012ff */
[----:B------:R-:W-:Y:S01]  /*1cd30*/  ULDC.64 UR4, c[0x0][0xae8] ;  /* 0x0002ba0000047ab9 */ /* 0x000fe20000000a00 */
[C---:B------:R-:W-:Y:S01]  /*1cd40*/  IADD3 R7, P3, R4.reuse, 0xb000, RZ ;  /* 0x0000b00004077810 */ /* 0x040fe20007f7e0ff */
[----:B------:R-:W-:Y:S01]  /*1cd50*/  IMAD.IADD R3, R3, 0x1, R21 ;  /* 0x0000000103037824 */ /* 0x000fe200078e0215 */
[----:B------:R-:W-:Y:S01]  /*1cd60*/  LOP3.LUT R11, R4, 0x380, RZ, 0xc0, !PT ;  /* 0x00000380040b7812 */ /* 0x000fe200078ec0ff */
[----:B------:R-:W-:Y:S01]  /*1cd70*/  IMAD R21, R223, 0x20, R231 ;  /* 0x00000020df157824 */ /* 0x000fe200078e02e7 */
[----:B------:R-:W-:Y:S01]  /*1cd80*/  LOP3.LUT R12, R12, R13, RZ, 0x3c, !PT ;  /* 0x0000000d0c0c7212 */ /* 0x000fe200078e3cff */
[----:B------:R-:W-:Y:S01]  /*1cd90*/  IMAD R63, R60, UR4, RZ ;  /* 0x000000043c3f7c24 */ /* 0x000fe2000f8e02ff */
[----:B------:R-:W-:Y:S01]  /*1cda0*/  LOP3.LUT R24, R24, R25, RZ, 0x3c, !PT ;  /* 0x0000001918187212 */ /* 0x000fe200078e3cff */
[--C-:B------:R-:W-:Y:S01]  /*1cdb0*/  IMAD.X R13, RZ, RZ, R5.reuse, P6 ;  /* 0x000000ffff0d7224 */ /* 0x100fe200030e0605 */
[C---:B------:R-:W-:Y:S01]  /*1cdc0*/  IADD3 R45, P6, R4.reuse, 0x8000, RZ ;  /* 0x00008000042d7810 */ /* 0x040fe20007fde0ff */
[----:B------:R-:W-:Y:S01]  /*1cdd0*/  IMAD.X R25, RZ, RZ, R5, P5 ;  /* 0x000000ffff197224 */ /* 0x000fe200028e0605 */
[----:B------:R-:W-:Y:S01]  /*1cde0*/  IADD3 R49, P5, R4, 0x9000, RZ ;  /* 0x0000900004317810 */ /* 0x000fe20007fbe0ff */
[----:B------:R-:W-:Y:S01]  /*1cdf0*/  IMAD R60, R230, 0x80, R21 ;  /* 0x00000080e63c7824 */ /* 0x000fe200078e0215 */
[----:B------:R-:W5:Y:S01]  /*1ce00*/  LD.E.128 R32, desc[UR60][R32.64] ;  /* 0x0000003c20207980 */ /* 0x000f62000c101d00 */
[----:B------:R-:W-:-:S02]  /*1ce10*/  IMAD R63, R224, UR5, R63 ;  /* 0x00000005e03f7c24 */ /* 0x000fc4000f8e023f */
[----:B------:R-:W-:Y:S01]  /*1ce20*/  IMAD.WIDE.U32 R2, R224, UR4, R2 ;  /* 0x00000004e0027c25 */ /* 0x000fe2000f8e0002 */
[----:B------:R-:W-:Y:S01]  /*1ce30*/  LOP3.LUT R44, R45, 0x380, RZ, 0xc0, !PT ;  /* 0x000003802d2c7812 */ /* 0x000fe200078ec0ff */
[----:B------:R-:W-:Y:S01]  /*1ce40*/  ULDC.64 UR4, c[0x0][0xaf0] ;  /* 0x0002bc0000047ab9 */ /* 0x000fe20000000a00 */
[----:B------:R-:W-:Y:S01]  /*1ce50*/  LOP3.LUT R48, R49, 0x380, RZ, 0xc0, !PT ;  /* 0x0000038031307812 */ /* 0x000fe200078ec0ff */
[----:B0-----:R-:W-:Y:S01]  /*1ce60*/  @P1 IMAD.HI.U32 R20, R60, R65, RZ ;  /* 0x000000413c141227 */ /* 0x001fe200078e00ff */
[----:B------:R-:W-:Y:S01]  /*1ce70*/  LOP3.LUT R6, R7, 0x380, RZ, 0xc0, !PT ;  /* 0x0000038007067812 */ /* 0x000fe200078ec0ff */
[----:B------:R-:W5:Y:S01]  /*1ce80*/  LD.E.128 R12, desc[UR60][R12.64] ;  /* 0x0000003c0c0c7980 */ /* 0x000f62000c101d00 */
[----:B------:R-:W-:Y:S01]  /*1ce90*/  IADD3 R3, R3, R63, RZ ;  /* 0x0000003f03037210 */ /* 0x000fe20007ffe0ff */
[----:B------:R-:W-:Y:S01]  /*1cea0*/  IMAD.MOV.U32 R21, RZ, RZ, R60 ;  /* 0x000000ffff157224 */ /* 0x000fe200078e003c */
[----:B------:R-:W-:Y:S01]  /*1ceb0*/  SHF.R.U64 R44, R44, 0x3, RZ ;  /* 0x000000032c2c7819 */ /* 0x000fe200000012ff */
[----:B------:R-:W-:Y:S01]  /*1cec0*/  IMAD R232, R232, UR4, RZ ;  /* 0x00000004e8e87c24 */ /* 0x000fe2000f8e02ff */
[----:B------:R-:W-:Y:S01]  /*1ced0*/  SHF.R.U64 R48, R48, 0x3, RZ ;  /* 0x0000000330307819 */ /* 0x000fe200000012ff */
[----:B------:R-:W5:Y:S01]  /*1cee0*/  LD.E.128 R24, desc[UR60][R24.64] ;  /* 0x0000003c18187980 */ /* 0x000f62000c101d00 */
[----:B-1----:R-:W-:-:S02]  /*1cef0*/  @P1 SHF.R.U32.HI R21, RZ, R67, R20 ;  /* 0x00000043ff151219 */ /* 0x002fc40000011614 */
[----:B------:R-:W-:Y:S01]  /*1cf00*/  SHF.R.U64 R11, R11, 0x3, RZ ;  /* 0x000000030b0b7819 */ /* 0x000fe200000012ff */
[----:B------:R-:W5:Y:S01]  /*1cf10*/  LD.E.128 R36, desc[UR60][R36.64] ;  /* 0x0000003c24247980 */ /* 0x000f62000c101d00 */
[----:B------:R-:W-:Y:S01]  /*1cf20*/  SHF.R.U64 R6, R6, 0x3, RZ ;  /* 0x0000000306067819 */ /* 0x000fe200000012ff */
[C---:B------:R-:W-:Y:S01]  /*1cf30*/  IMAD R63, R227.reuse, UR5, R232 ;  /* 0x00000005e33f7c24 */ /* 0x040fe2000f8e02e8 */
[----:B------:R-:W-:Y:S01]  /*1cf40*/  LOP3.LUT R44, R44, R45, RZ, 0x3c, !PT ;  /* 0x0000002d2c2c7212 */ /* 0x000fe200078e3cff */
[----:B------:R-:W-:Y:S01]  /*1cf50*/  IMAD.WIDE.U32 R2, R227, UR4, R2 ;  /* 0x00000004e3027c25 */ /* 0x000fe2000f8e0002 */
[----:B------:R-:W-:Y:S01]  /*1cf60*/  LOP3.LUT R48, R48, R49, RZ, 0x3c, !PT ;  /* 0x0000003130307212 */ /* 0x000fe200078e3cff */
[----:B------:R-:W-:Y:S01]  /*1cf70*/  ULDC.64 UR4, c[0x0][0xae0] ;  /* 0x0002b80000047ab9 */ /* 0x000fe20000000a00 */
[----:B------:R-:W-:Y:S01]  /*1cf80*/  LOP3.LUT R4, R11, R4, RZ, 0x3c, !PT ;  /* 0x000000040b047212 */ /* 0x000fe200078e3cff */
[--C-:B------:R-:W-:Y:S01]  /*1cf90*/  IMAD.X R45, RZ, RZ, R5.reuse, P6 ;  /* 0x000000ffff2d7224 */ /* 0x100fe200030e0605 */
[----:B------:R-:W-:Y:S01]  /*1cfa0*/  IADD3.X R57, RZ, R5, RZ, P3, !PT ;  /* 0x00000005ff397210 */ /* 0x000fe20001ffe4ff */
[----:B------:R-:W-:Y:S01]  /*1cfb0*/  IMAD.X R49, RZ, RZ, R5, P5 ;  /* 0x000000ffff317224 */ /* 0x000fe200028e0605 */
[----:B------:R-:W-:Y:S01]  /*1cfc0*/  LOP3.LUT R56, R6, R7, RZ, 0x3c, !PT ;  /* 0x0000000706387212 */ /* 0x000fe200078e3cff */
[--C-:B------:R-:W-:Y:S01]  /*1cfd0*/  IMAD.MOV R65, RZ, RZ, -R21.reuse ;  /* 0x000000ffff417224 */ /* 0x100fe200078e0a15 */
[----:B------:R-:W-:Y:S01]  /*1cfe0*/  SHF.R.S32.HI R20, RZ, 0x1f, R21 ;  /* 0x0000001fff147819 */ /* 0x000fe20000011415 */
[----:B------:R-:W-:Y:S01]  /*1cff0*/  IMAD.IADD R3, R3, 0x1, R63 ;  /* 0x0000000103037824 */ /* 0x000fe200078e023f */
[----:B------:R-:W5:Y:S01]  /*1d000*/  LD.E.128 R4, desc[UR60][R4.64] ;  /* 0x0000003c04047980 */ /* 0x000f62000c101d00 */
[----:B------:R-:W-:-:S02]  /*1d010*/  IMAD R63, R0, R65, R60 ;  /* 0x00000041003f7224 */ /* 0x000fc400078e023c */
[----:B------:R-:W-:Y:S01]  /*1d020*/  IMAD R20, R20, UR4, RZ ;  /* 0x0000000414147c24 */ /* 0x000fe2000f8e02ff */
[----:B------:R-:W5:Y:S04]  /*1d030*/  LD.E.128 R8, desc[UR60][R8.64] ;  /* 0x0000003c08087980 */ /* 0x000f68000c101d00 */
[----:B------:R-:W5:Y:S01]  /*1d040*/  LD.E.128 R40, desc[UR60][R40.64] ;  /* 0x0000003c28287980 */ /* 0x000f62000c101d00 */
[----:B------:R-:W-:-:S03]  /*1d050*/  SHF.R.S32.HI R0, RZ, 0x1f, R63 ;  /* 0x0000001fff007819 */ /* 0x000fc6000001143f */
[----:B------:R-:W5:Y:S04]  /*1d060*/  LD.E.128 R44, desc[UR60][R44.64] ;  /* 0x0000003c2c2c7980 */ /* 0x000f68000c101d00 */
[----:B------:R-:W5:Y:S04]  /*1d070*/  LD.E.128 R48, desc[UR60][R48.64] ;  /* 0x0000003c30307980 */ /* 0x000f68000c101d00 */
[----:B------:R-:W5:Y:S04]  /*1d080*/  LD.E.128 R52, desc[UR60][R52.64] ;  /* 0x0000003c34347980 */ /* 0x000f68000c101d00 */
[----:B------:R-:W5:Y:S01]  /*1d090*/  LD.E.128 R56, desc[UR60][R56.64] ;  /* 0x0000003c38387980 */ /* 0x000f62000c101d00 */
[C---:B------:R-:W-:Y:S01]  /*1d0a0*/  IMAD R65, R21.reuse, UR5, R20 ;  /* 0x0000000515417c24 */ /* 0x040fe2000f8e0214 */
[----:B------:R-:W-:Y:S01]  /*1d0b0*/  @!PT LDS RZ, [RZ] ;  /* 0x00000000fffff984 */ /* 0x000fe20000000800 */
[----:B------:R-:W-:Y:S01]  /*1d0c0*/  @!PT LDS RZ, [RZ] ;  /* 0x00000000fffff984 */ /* 0x000fe20000000800 */
[----:B------:R-:W-:Y:S01]  /*1d0d0*/  @!PT LDS RZ, [RZ] ;  /* 0x00000000fffff984 */ /* 0x000fe20000000800 */
[----:B------:R-:W-:Y:S01]  /*1d0e0*/  @!PT LDS RZ, [RZ] ;  /* 0x00000000fffff984 */ /* 0x000fe20000000800 */
[----:B------:R0:W-:Y:S06]  /*1d0f0*/  MEMBAR.ALL.CTA ;  /* 0x0000000000007992 */ /* 0x0001ec0000008000 */
[----:B0-----:R-:W0:Y:S01]  /*1d100*/  FENCE.VIEW.ASYNC.S ;  /* 0x00000000000073c6 */ /* 0x001e220000000000 */
[----:B------:R-:W-:Y:S01]  /*1d110*/  IMAD.WIDE.U32 R2, R21, UR4, R2 ;  /* 0x0000000415027c25 */ /* 0x000fe2000f8e0002 */
[----:B------:R-:W-:-:S03]  /*1d120*/  ULDC.64 UR4, c[0x0][0xad8] ;  /* 0x0002b60000047ab9 */ /* 0x000fc60000000a00 */
[----:B------:R-:W-:Y:S02]  /*1d130*/  IMAD.IADD R3, R3, 0x1, R65 ;  /* 0x0000000103037824 */ /* 0x000fe400078e0241 */
[----:B------:R-:W-:Y:S02]  /*1d140*/  IMAD R20, R0, UR4, RZ ;  /* 0x0000000400147c24 */ /* 0x000fe4000f8e02ff */
[----:B------:R-:W-:Y:S02]  /*1d150*/  VIADD R0, R66, 0x20 ;  /* 0x0000002042007836 */ /* 0x000fe40000000000 */
[C---:B------:R-:W-:Y:S02]  /*1d160*/  IMAD R21, R63.reuse, UR5, R20 ;  /* 0x000000053f157c24 */ /* 0x040fe4000f8e0214 */
[----:B------:R-:W-:Y:S01]  /*1d170*/  IMAD.WIDE.U32 R2, R63, UR4, R2 ;  /* 0x000000043f027c25 */ /* 0x000fe2000f8e0002 */
[-C--:B------:R-:W-:Y:S01]  /*1d180*/  ISETP.GE.AND P1, PT, R0, R61.reuse, PT ;  /* 0x0000003d0000720c */ /* 0x080fe20003f26270 */
[----:B------:R-:W-:Y:S01]  /*1d190*/  ULDC.64 UR4, c[0x0][0xa80] ;  /* 0x0002a00000047ab9 */ /* 0x000fe20000000a00 */
[----:B------:R-:W-:Y:S01]  /*1d1a0*/  ISETP.GE.AND P2, PT, R66, R61, PT ;  /* 0x0000003d4200720c */ /* 0x000fe20003f46270 */
[----:B------:R-:W-:Y:S01]  /*1d1b0*/  VIADD R0, R16, 0x36820 ;  /* 0x0003682010007836 */ /* 0x000fe20000000000 */
[----:B------:R-:W-:Y:S01]  /*1d1c0*/  LEA R60, P3, R2, UR4, 0x1 ;  /* 0x00000004023c7c11 */ /* 0x000fe2000f8608ff */
[----:B------:R-:W-:-:S03]  /*1d1d0*/  IMAD.IADD R3, R3, 0x1, R21 ;  /* 0x0000000103037824 */ /* 0x000fc600078e0215 */
[----:B------:R-:W-:Y:S02]  /*1d1e0*/  PRMT R0, RZ, 0x654, R0 ;  /* 0x00000654ff007816 */ /* 0x000fe40000000000 */
[----:B------:R-:W-:Y:S01]  /*1d1f0*/  LEA.HI.X R64, R2, UR5, R3, 0x1, P3 ;  /* 0x0000000502407c11 */ /* 0x000fe200098f0c03 */
[----:B0-----:R0:W1:Y:S01]  /*1d200*/  SHFL.IDX PT, R62, R60, RZ, 0x181f ;  /* 0x00181fff3c3e7589 */ /* 0x00106200000e0000 */
[----:B------:R-:W-:Y:S01]  /*1d210*/  IADD3 R20, R66, 0x40, RZ ;  /* 0x0000004042147810 */ /* 0x000fe20007ffe0ff */
[----:B------:R2:W-:Y:S03]  /*1d220*/  SYNCS.ARRIVE.TRANS64.RED.A1T0 RZ, [R0+URZ], RZ ;  /* 0x000000ff00ff79a7 */ /* 0x0005e6000810043f */
[----:B------:R-:W-:Y:S01]  /*1d230*/  ISETP.GE.AND P0, PT, R20, R61, PT ;  /* 0x0000003d1400720c */ /* 0x000fe20003f06270 */
[----:B--2---:R0:W2:Y:S01]  /*1d240*/  SHFL.IDX PT, R0, R64, RZ, 0x181f ;  /* 0x00181fff40007589 */ /* 0x0040a200000e0000 */
[----:B------:R-:W-:Y:S11]  /*1d250*/  @P2 BRA `(.L_x_4250) ;  /* 0x0000000000342947 */ /* 0x000ff60003800000 */
[----:B------:R-:W-:Y:S02]  /*1d260*/  ULDC UR4, c[0x0][0xac8] ;  /* 0x0002b20000047ab9 */ /* 0x000fe40000000800 */
[----:B------:R-:W-:Y:S02]  /*1d270*/  ISETP.GE.AND P4, PT, R219, UR4, PT ;  /* 0x00000004db007c0c */ /* 0x000fe4000bf86270 */
[----:B------:R-:W-:Y:S02]  /*1d280*/  ISETP.GE.AND P3, PT, R221, UR4, PT ;  /* 0x00000004dd007c0c */ /* 0x000fe4000bf66270 */
[----:B------:R-:W-:-:S09]  /*1d290*/  ISETP.GE.AND P2, PT, R222, UR4, PT ;  /* 0x00000004de007c0c */ /* 0x000fd2000bf46270 */
[-C--:B-1----:R-:W-:Y:S02]  /*1d2a0*/  @!P4 LEA R2, P6, R219, R62.reuse, 0x1 ;  /* 0x0000003edb02c211 */ /* 0x082fe400078c08ff */
[----:B------:R-:W-:Y:S02]  /*1d2b0*/  @!P3 LEA R20, P5, R221, R62, 0x1 ;  /* 0x0000003edd14b211 */ /* 0x000fe400078a08ff */
[----:B--2---:R-:W-:Y:S02]  /*1d2c0*/  @!P4 LEA.HI.X R3, R219, R0, R70, 0x1, P6 ;  /* 0x00000000db03c211 */ /* 0x004fe400030f0c46 */
[C---:B------:R-:W-:Y:S02]  /*1d2d0*/  @!P2 LEA R62, P6, R222.reuse, R62, 0x1 ;  /* 0x0000003ede3ea211 */ /* 0x040fe400078c08ff */
[-C--:B------:R-:W-:Y:S01]  /*1d2e0*/  @!P3 LEA.HI.X R21, R221, R0.reuse, R69, 0x1, P5 ;  /* 0x00000000dd15b211 */ /* 0x080fe200028f0c45 */
[----:B-----5:R3:W-:Y:S01]  /*1d2f0*/  @!P4 ST.E.128 desc[UR60][R2.64], R4 ;  /* 0x000000040200c985 */ /* 0x0207e2000c101d3c */
[----:B------:R-:W-:-:S03]  /*1d300*/  @!P2 LEA.HI.X R63, R222, R0, R68, 0x1, P6 ;  /* 0x00000000de3fa211 */ /* 0x000fc600030f0c44 */
[----:B------:R3:W-:Y:S04]  /*1d310*/  @!P3 ST.E.128 desc[UR60][R20.64], R28 ;  /* 0x0000001c1400b985 */ /* 0x0007e8000c101d3c */
[----:B------:R3:W-:Y:S02]  /*1d320*/  @!P2 ST.E.128 desc[UR60][R62.64], R44 ;  /* 0x0000002c3e00a985 */ /* 0x0007e4000c101d3c */
.L_x_4250:
[----:B------:R-:W-:Y:S05]  /*1d330*/  BSYNC B1 ;  /* 0x0000000000017941 */ /* 0x000fea0003800000 */
.L_x_4249:
        /* <DEDUP_REMOVED lines=8> */
[-C--:B---3--:R-:W-:Y:S02]  /*1d3c0*/  @!P4 LEA R2, P1, R219, R6.reuse, 0x1 ;  /* 0x00000006db02c211 */ /* 0x088fe400078208ff */
[-C--:B------:R-:W-:Y:S02]  /*1d3d0*/  @!P5 LEA R4, P2, R221, R6.reuse, 0x1 ;  /* 0x00000006dd04d211 */ /* 0x080fe400078408ff */
[C---:B------:R-:W-:Y:S02]  /*1d3e0*/  @!P6 LEA R6, P3, R222.reuse, R6, 0x1 ;  /* 0x00000006de06e211 */ /* 0x040fe400078608ff */
[-C--:B----4-:R-:W-:Y:S02]  /*1d3f0*/  @!P4 LEA.HI.X R3, R219, R0.reuse, R70, 0x1, P1 ;  /* 0x00000000db03c211 */ /* 0x090fe400008f0c46 */
[-C--:B------:R-:W-:Y:S02]  /*1d400*/  @!P5 LEA.HI.X R5, R221, R0.reuse, R69, 0x1, P2 ;  /* 0x00000000dd05d211 */ /* 0x080fe400010f0c45 */
[----:B------:R-:W-:Y:S01]  /*1d410*/  @!P6 LEA.HI.X R7, R222, R0, R68, 0x1, P3 ;  /* 0x00000000de07e211 */ /* 0x000fe200018f0c44 */
[----:B------:R3:W-:Y:S04]  /*1d420*/  @!P4 ST.E.128 desc[UR60][R2.64], R8 ;  /* 0x000000080200c985 */ /* 0x0007e8000c101d3c */
[----:B------:R3:W-:Y:S04]  /*1d430*/  @!P5 ST.E.128 desc[UR60][R4.64], R32 ;  /* 0x000000200400d985 */ /* 0x0007e8000c101d3c */
[----:B------:R3:W-:Y:S02]  /*1d440*/  @!P6 ST.E.128 desc[UR60][R6.64], R48 ;  /* 0x000000300600e985 */ /* 0x0007e4000c101d3c */
.L_x_4252:
[----:B------:R-:W-:Y:S05]  /*1d450*/  BSYNC B1 ;  /* 0x0000000000017941 */ /* 0x000fea0003800000 */
.L_x_4251:
        /* <DEDUP_REMOVED lines=11> */
[-C--:B0-----:R-:W-:Y:S02]  /*1d510*/  @!P3 LEA.HI.X R3, R219, R0.reuse, R70, 0x1, P0 ;  /* 0x00000000db03b211 */ /* 0x081fe400000f0c46 */
[-C--:B------:R-:W-:Y:S02]  /*1d520*/  @!P4 LEA.HI.X R5, R221, R0.reuse, R69, 0x1, P1 ;  /* 0x00000000dd05c211 */ /* 0x080fe400008f0c45 */
[----:B------:R-:W-:Y:S01]  /*1d530*/  @!P5 LEA.HI.X R7, R222, R0, R68, 0x1, P2 ;  /* 0x00000000de07d211 */ /* 0x000fe200010f0c44 */
[----:B------:R0:W-:Y:S04]  /*1d540*/  @!P3 ST.E.128 desc[UR60][R2.64], R12 ;  /* 0x0000000c0200b985 */ /* 0x0001e8000c101d3c */
[----:B------:R0:W-:Y:S04]  /*1d550*/  @!P4 ST.E.128 desc[UR60][R4.64], R36 ;  /* 0x000000240400c985 */ /* 0x0001e8000c101d3c */
[----:B------:R0:W-:Y:S02]  /*1d560*/  @!P5 ST.E.128 desc[UR60][R6.64], R52 ;  /* 0x000000340600d985 */ /* 0x0001e4000c101d3c */
.L_x_4254:
[----:B------:R-:W-:Y:S05]  /*1d570*/  BSYNC B1 ;  /* 0x0000000000017941 */ /* 0x000fea0003800000 */
.L_x_4253:
[----:B0-----:R-:W-:Y:S01]  /*1d580*/  VIADD R0, R66, 0x60 ;  /* 0x0000006042007836 */ /* 0x001fe20000000000 */
[----:B--2-4-:R-:W0:Y:S04]  /*1d590*/  SHFL.IDX PT, R64, R64, 0x3, 0x181f ;  /* 0x00781f0040407f89 */ /* 0x014e2800000e0000 */
[----:B------:R-:W-:Y:S01]  /*1d5a0*/  ISETP.GE.AND P0, PT, R0, R61, PT ;  /* 0x0000003d0000720c */ /* 0x000fe20003f06270 */
[----:B------:R-:W2:-:S12]  /*1d5b0*/  SHFL.IDX PT, R60, R60, 0x3, 0x181f ;  /* 0x00781f003c3c7f89 */ /* 0x000e9800000e0000 */
[----:B------:R-:W-:Y:S05]  /*1d5c0*/  @P0 BRA `(.L_x_4255) ;  /* 0x0000000c00400947 */ /* 0x000fea0003800000 */
[----:B------:R-:W-:Y:S02]  /*1d5d0*/  ULDC UR4, c[0x0][0xac8] ;  /* 0x0002b20000047ab9 */ /* 0x000fe40000000800 */
[----:B------:R-:W-:Y:S02]  /*1d5e0*/  ISETP.GE.AND P2, PT, R219, UR4, PT ;  /* 0x00000004db007c0c */ /* 0x000fe4000bf46270 */
[----:B------:R-:W-:-:S11]  /*1d5f0*/  ISETP.GE.AND P3, PT, R221, UR4, PT ;  /* 0x00000004dd007c0c */ /* 0x000fd6000bf66270 */
[-C--:B--2---:R-:W-:Y:S02]  /*1d600*/  @!P2 LEA R2, P0, R219, R60.reuse, 0x1 ;  /* 0x0000003cdb02a211 */ /* 0x084fe400078008ff */
[----:B------:R-:W-:Y:S02]  /*1d610*/  @!P3 LEA R4, P1, R221, R60, 0x1 ;  /* 0x0000003cdd04b211 */ /* 0x000fe400078208ff */
[-C--:B0-----:R-:W-:Y:S02]  /*1d620*/  @!P2 LEA.HI.X R3, R219, R64.reuse, R70, 0x1, P0 ;  /* 0x00000040db03a211 */ /* 0x081fe400000f0c46 */
[----:B------:R-:W-:Y:S02]  /*1d630*/  @!P3 LEA.HI.X R5, R221, R64, R69, 0x1, P1 ;  /* 0x00000040dd05b211 */ /* 0x000fe400008f0c45 */
[----:B------:R-:W-:Y:S01]  /*1d640*/  ISETP.GE.AND P0, PT, R222, UR4, PT ;  /* 0x00000004de007c0c */ /* 0x000fe2000bf06270 */
[----:B------:R4:W-:Y:S04]  /*1d650*/  @!P2 ST.E.128 desc[UR60][R2.64], R24 ;  /* 0x000000180200a985 */ /* 0x0009e8000c101d3c */
[----:B------:R4:W-:Y:S08]  /*1d660*/  @!P3 ST.E.128 desc[UR60][R4.64], R40 ;  /* 0x000000280400b985 */ /* 0x0009f0000c101d3c */
[----:B------:R-:W-:Y:S05]  /*1d670*/  @P0 BRA `(.L_x_4255) ;  /* 0x0000000c00140947 */ /* 0x000fea0003800000 */
[----:B----4-:R-:W-:-:S04]  /*1d680*/  LEA R2, P0, R222, R60, 0x1 ;  /* 0x0000003cde027211 */ /* 0x010fc800078008ff */
[----:B------:R-:W-:-:S05]  /*1d690*/  LEA.HI.X R3, R222, R64, R68, 0x1, P0 ;  /* 0x00000040de037211 */ /* 0x000fca00000f0c44 */
[----:B------:R0:W-:Y:S01]  /*1d6a0*/  ST.E.128 desc[UR60][R2.64], R56 ;  /* 0x0000003802007985 */ /* 0x0001e2000c101d3c */
[----:B------:R-:W-:Y:S05]  /*1d6b0*/  BRA `(.L_x_4255) ;  /* 0x0000000c00047947 */ /* 0x000fea0003800000 */
.L_x_4247:
[----:B------:R-:W-:Y:S01]  /*1d6c0*/  ULDC.64 UR4, c[0x0][0xc00] ;  /* 0x0003000000047ab9 */ /* 0x000fe20000000a00 */
[----:B------:R-:W-:Y:S01]  /*1d6d0*/  IMAD.MOV.U32 R6, RZ, RZ, RZ ;  /* 0x000000ffff067224 */ /* 0x000fe200078e00ff */
[----:B------:R-:W-:Y:S01]  /*1d6e0*/  ISETP.NE.U32.AND P0, PT, RZ, UR4, PT ;  /* 0x00000004ff007c0c */ /* 0x000fe2000bf05070 */
[----:B------:R-:W2:Y:S01]  /*1d6f0*/  LDC R21, c[0x0][0xbe8] ;  /* 0x0002fa00ff157b82 */ /* 0x000ea20000000800 */
[----:B------:R-:W-:Y:S02]  /*1d700*/  IADD3 R2, P1, R225, UR4, RZ ;  /* 0x00000004e1027c10 */ /* 0x000fe4000ff3e0ff */
[----:B------:R-:W-:Y:S02]  /*1d710*/  ISETP.NE.AND.EX P0, PT, RZ, UR5, PT, P0 ;  /* 0x00000005ff007c0c */ /* 0x000fe4000bf05300 */
[----:B------:R-:W-:Y:S01]  /*1d720*/  IADD3.X R3, R226, UR5, RZ, P1, !PT ;  /* 0x00000005e2037c10 */ /* 0x000fe20008ffe4ff */
[----:B------:R-:W-:Y:S02]  /*1d730*/  ULDC.64 UR4, c[0x0][0xc08] ;  /* 0x0003020000047ab9 */ /* 0x000fe40000000a00 */
[----:B------:R-:W-:-:S04]  /*1d740*/  ISETP.NE.U32.AND P1, PT, RZ, UR4, PT ;  /* 0x00000004ff007c0c */ /* 0x000fc8000bf25070 */
[----:B------:R-:W-:-:S04]  /*1d750*/  ISETP.NE.AND.EX P1, PT, RZ, UR5, PT, P1 ;  /* 0x00000005ff007c0c */ /* 0x000fc8000bf25310 */
[----:B------:R3:W5:Y:S09]  /*1d760*/  @P0 LDG.E R6, desc[UR60][R2.64] ;  /* 0x0000003c02060981 */ /* 0x000772000c1e1900 */
[----:B------:R-:W-:Y:S01]  /*1d770*/  @P1 IADD3 R4, P2, R225, UR4, RZ ;  /* 0x00000004e1041c10 */ /* 0x000fe2000ff5e0ff */
[----:B------:R-:W-:-:S02]  /*1d780*/  ULDC UR4, c[0x0][0xa88] ;  /* 0x0002a20000047ab9 */ /* 0x000fc40000000800 */
[----:B------:R-:W-:Y:S02]  /*1d790*/  MOV R0, UR4 ;  /* 0x0000000400007c02 */ /* 0x000fe40008000f00 */
[----:B------:R-:W-:-:S05]  /*1d7a0*/  @P1 IADD3.X R5, R226, UR5, RZ, P2, !PT ;  /* 0x00000005e2051c10 */ /* 0x000fca00097fe4ff */
[----:B------:R3:W5:Y:S01]  /*1d7b0*/  @P1 LDG.E R0, desc[UR60][R4.64] ;  /* 0x0000003c04001981 */ /* 0x000762000c1e1900 */
[----:B--2---:R-:W-:Y:S01]  /*1d7c0*/  ISETP.NE.AND P2, PT, R21, 0x1, PT ;  /* 0x000000011500780c */ /* 0x004fe20003f45270 */
[----:B------:R-:W2:-:S12]  /*1d7d0*/  S2R R7, SR_TID.X ;  /* 0x0000000000077919 */ /* 0x000e980000002100 */
[----:B------:R-:W4:Y:S08]  /*1d7e0*/  @P2 LDC R12, c[0x0][0xbec] ;  /* 0x0002fb00ff0c2b82 */ /* 0x000f300000000800 */
[----:B------:R-:W0:Y:S01]  /*1d7f0*/  @P2 LDC R25, c[0x0][0xbf0] ;  /* 0x0002fc00ff192b82 */ /* 0x000e220000000800 */
[----:B--2---:R-:W-:-:S05]  /*1d800*/  VIADD R7, R7, 0xffffff80 ;  /* 0xffffff8007077836 */ /* 0x004fca0000000000 */
[----:B------:R-:W-:Y:S01]  /*1d810*/  ISETP.GE.AND P3, PT, R7, 0x80, PT ;  /* 0x000000800700780c */ /* 0x000fe20003f66270 */
[----:B---3--:R-:W-:-:S12]  /*1d820*/  @P1 BRA `(.L_x_4256) ;  /* 0x0000000000101947 */ /* 0x008fd80003800000 */
[----:B------:R-:W-:Y:S05]  /*1d830*/  @!P0 BRA `(.L_x_4256) ;  /* 0x00000000000c8947 */ /* 0x000fea0003800000 */
[----:B------:R-:W2:Y:S04]  /*1d840*/  LDG.E R5, desc[UR60][R2.64] ;  /* 0x0000003c02057981 */ /* 0x000ea8000c1e1900 */
[----:B-----5:R-:W2:Y:S02]  /*1d850*/  LDG.E R0, desc[UR60][R2.64+0x4] ;  /* 0x0000043c02007981 */ /* 0x020ea4000c1e1900 */
[----:B--2---:R-:W-:-:S07]  /*1d860*/  IMAD.IADD R0, R0, 0x1, -R5 ;  /* 0x0000000100007824 */ /* 0x004fce00078e0a05 */
.L_x_4256:
[----:B------:R-:W-:Y:S01]  /*1d870*/  BSSY B1, `(.L_x_4257) ;  /* 0x000002e000017945 */ /* 0x000fe20003800000 */
[----:B------:R-:W-:Y:S02]  /*1d880*/  SHF.R.S32.HI R10, RZ, 0x1f, R224 ;  /* 0x0000001fff0a7819 */ /* 0x000fe400000114e0 */
[----:B------:R-:W-:Y:S02]  /*1d890*/  SEL R227, R227, RZ, !P0 ;  /* 0x000000ffe3e37207 */ /* 0x000fe40004000000 */
[----:B------:R-:W-:Y:S02]  /*1d8a0*/  SEL R232, R232, RZ, !P0 ;  /* 0x000000ffe8e87207 */ /* 0x000fe40004000000 */
[----:B-----5:R-:W-:Y:S01]  /*1d8b0*/  SHF.R.S32.HI R11, RZ, 0x1f, R6 ;  /* 0x0000001fff0b7819 */ /* 0x020fe20000011406 */
[----:B------:R-:W-:Y:S06]  /*1d8c0*/  @P3 BRA `(.L_x_4258) ;  /* 0x0000000000a03947 */ /* 0x000fec0003800000 */
[----:B------:R-:W2:Y:S01]  /*1d8d0*/  S2R R3, SR_TID.X ;  /* 0x0000000000037919 */ /* 0x000ea20000002100 */
[----:B------:R-:W3:Y:S01]  /*1d8e0*/  LDC R9, c[0x0][0xbe8] ;  /* 0x0002fa00ff097b82 */ /* 0x000ee20000000800 */
[----:B--2---:R-:W-:Y:S02]  /*1d8f0*/  IMAD R2, R230, 0x80, R3 ;  /* 0x00000080e6027824 */ /* 0x004fe400078e0203 */
[----:B---3--:R-:W-:-:S03]  /*1d900*/  IMAD R3, R0, R9, RZ ;  /* 0x0000000900037224 */ /* 0x008fc600078e02ff */
[----:B------:R-:W-:-:S04]  /*1d910*/  IADD3 R8, R2, -0x80, RZ ;  /* 0xffffff8002087810 */ /* 0x000fc80007ffe0ff */
        /* <DEDUP_REMOVED lines=11> */
[----:B------:R-:W-:-:S04]  /*1d9d0*/  ULDC.64 UR4, c[0x0][0xb98] ;  /* 0x0002e60000047ab9 */ /* 0x000fc80000000a00 */
[----:B------:R-:W-:Y:S02]  /*1d9e0*/  IADD3 R3, R3, R7, RZ ;  /* 0x0000000703037210 */ /* 0x000fe40007ffe0ff */
[----:B------:R-:W3:Y:S01]  /*1d9f0*/  @P0 LDC R15, c[0x0][0xbf0] ;  /* 0x0002fc00ff0f0b82 */ /* 0x000ee20000000800 */
[----:B------:R-:W-:-:S04]  /*1da00*/  IMAD.WIDE.U32 R2, R227, UR4, R2 ;  /* 0x00000004e3027c25 */ /* 0x000fc8000f8e0002 */
[----:B--2---:R-:W-:-:S05]  /*1da10*/  @P0 IMAD.HI.U32 R4, R8, R13, RZ ;  /* 0x0000000d08040227 */ /* 0x004fca00078e00ff */
[----:B---3--:R-:W-:Y:S01]  /*1da20*/  @P0 SHF.R.U32.HI R5, RZ, R15, R4 ;  /* 0x0000000fff050219 */ /* 0x008fe20000011604 */
        /* <DEDUP_REMOVED lines=18> */
.L_x_4258:
[----:B------:R-:W-:Y:S05]  /*1db50*/  BSYNC B1 ;  /* 0x0000000000017941 */ /* 0x000fea0003800000 */
.L_x_4257:
[----:B------:R-:W-:Y:S01]  /*1db60*/  ULDC.64 UR4, c[0x0][0xaa0] ;  /* 0x0002a80000047ab9 */ /* 0x000fe20000000a00 */
[-C--:B------:R-:W-:Y:S01]  /*1db70*/  LEA R7, R223, R231.reuse, 0x5 ;  /* 0x000000e7df077211 */ /* 0x080fe200078e28ff */
[----:B--2---:R-:W-:Y:S01]  /*1db80*/  IMAD R3, R11, UR4, RZ ;  /* 0x000000040b037c24 */ /* 0x004fe2000f8e02ff */
[----:B------:R-:W-:Y:S01]  /*1db90*/  LEA R8, R230, R231, 0x7 ;  /* 0x000000e7e6087211 */ /* 0x000fe200078e38ff */
[----:B------:R-:W-:Y:S01]  /*1dba0*/  BSSY B1, `(.L_x_4259) ;  /* 0x000003c000017945 */ /* 0x000fe20003800000 */
[----:B------:R-:W-:Y:S01]  /*1dbb0*/  SHF.R.S32.HI R13, RZ, 0x1f, R222 ;  /* 0x0000001fff0d7819 */ /* 0x000fe200000114de */
[C---:B------:R-:W-:Y:S01]  /*1dbc0*/  IMAD R5, R6.reuse, UR5, R3 ;  /* 0x0000000506057c24 */ /* 0x040fe2000f8e0203 */
[----:B------:R-:W-:Y:S01]  /*1dbd0*/  SHF.R.S32.HI R14, RZ, 0x1f, R221 ;  /* 0x0000001fff0e7819 */ /* 0x000fe200000114dd */
[----:B------:R-:W-:Y:S01]  /*1dbe0*/  IMAD.WIDE.U32 R2, R6, UR4, RZ ;  /* 0x0000000406027c25 */ /* 0x000fe2000f8e00ff */
[----:B------:R-:W-:Y:S01]  /*1dbf0*/  ULDC.64 UR4, c[0x0][0xae8] ;  /* 0x0002ba0000047ab9 */ /* 0x000fe20000000a00 */
[----:B------:R-:W-:-:S02]  /*1dc00*/  SHF.R.S32.HI R15, RZ, 0x1f, R219 ;  /* 0x0000001fff0f7819 */ /* 0x000fc400000114db */
[----:B------:R-:W-:Y:S02]  /*1dc10*/  IMAD R9, R230, 0x80, R7 ;  /* 0x00000080e6097824 */ /* 0x000fe400078e0207 */
[----:B------:R-:W-:Y:S02]  /*1dc20*/  IMAD.IADD R3, R3, 0x1, R5 ;  /* 0x0000000103037824 */ /* 0x000fe400078e0205 */
[----:B------:R-:W-:Y:S02]  /*1dc30*/  IMAD R7, R10, UR4, RZ ;  /* 0x000000040a077c24 */ /* 0x000fe4000f8e02ff */
[----:B------:R-:W-:-:S04]  /*1dc40*/  IMAD.WIDE.U32 R2, R224, UR4, R2 ;  /* 0x00000004e0027c25 */ /* 0x000fc8000f8e0002 */
[----:B------:R-:W-:Y:S01]  /*1dc50*/  IMAD R7, R224, UR5, R7 ;  /* 0x00000005e0077c24 */ /* 0x000fe2000f8e0207 */
[----:B------:R-:W-:Y:S01]  /*1dc60*/  ULDC.64 UR4, c[0x0][0xaf0] ;  /* 0x0002bc0000047ab9 */ /* 0x000fe20000000a00 */
[----:B----4-:R-:W-:-:S03]  /*1dc70*/  @P2 IMAD.HI.U32 R4, R9, R12, RZ ;  /* 0x0000000c09042227 */ /* 0x010fc600078e00ff */
[----:B------:R-:W-:Y:S01]  /*1dc80*/  IADD3 R3, R3, R7, RZ ;  /* 0x0000000703037210 */ /* 0x000fe20007ffe0ff */
[----:B------:R-:W-:Y:S01]  /*1dc90*/  IMAD.MOV.U32 R5, RZ, RZ, R9 ;  /* 0x000000ffff057224 */ /* 0x000fe200078e0009 */
[----:B0-----:R-:W-:Y:S01]  /*1dca0*/  @P2 SHF.R.U32.HI R5, RZ, R25, R4 ;  /* 0x00000019ff052219 */ /* 0x001fe20000011604 */
[----:B------:R-:W-:Y:S02]  /*1dcb0*/  IMAD R6, R232, UR4, RZ ;  /* 0x00000004e8067c24 */ /* 0x000fe4000f8e02ff */
[----:B------:R-:W-:Y:S01]  /*1dcc0*/  IMAD.WIDE.U32 R2, R227, UR4, R2 ;  /* 0x00000004e3027c25 */ /* 0x000fe2000f8e0002 */
[----:B------:R-:W-:-:S03]  /*1dcd0*/  SHF.R.S32.HI R4, RZ, 0x1f, R5 ;  /* 0x0000001fff047819 */ /* 0x000fc60000011405 */
[----:B------:R-:W-:Y:S01]  /*1dce0*/  IMAD R7, R227, UR5, R6 ;  /* 0x00000005e3077c24 */ /* 0x000fe2000f8e0206 */
[----:B------:R-:W-:Y:S01]  /*1dcf0*/  ULDC.64 UR4, c[0x0][0xae0] ;  /* 0x0002b80000047ab9 */ /* 0x000fe20000000a00 */
[----:B------:R-:W-:Y:S02]  /*1dd00*/  IMAD.MOV R6, RZ, RZ, -R5 ;  /* 0x000000ffff067224 */ /* 0x000fe400078e0a05 */
[----:B------:R-:W-:Y:S02]  /*1dd10*/  IMAD.IADD R3, R3, 0x1, R7 ;  /* 0x0000000103037824 */ /* 0x000fe400078e0207 */
[----:B------:R-:W-:Y:S02]  /*1dd20*/  IMAD R4, R4, UR4, RZ ;  /* 0x0000000404047c24 */ /* 0x000fe4000f8e02ff */
[----:B------:R-:W-:Y:S02]  /*1dd30*/  IMAD R7, R21, R6, R9 ;  /* 0x0000000615077224 */ /* 0x000fe400078e0209 */
[----:B------:R-:W-:-:S02]  /*1dd40*/  IMAD R9, R5, UR5, R4 ;  /* 0x0000000505097c24 */ /* 0x000fc4000f8e0204 */
[----:B------:R-:W-:Y:S01]  /*1dd50*/  IMAD.WIDE.U32 R2, R5, UR4, R2 ;  /* 0x0000000405027c25 */ /* 0x000fe2000f8e0002 */
[----:B------:R-:W-:Y:S01]  /*1dd60*/  SHF.R.S32.HI R4, RZ, 0x1f, R7 ;  /* 0x0000001fff047819 */ /* 0x000fe20000011407 */
[----:B------:R-:W-:Y:S02]  /*1dd70*/  ULDC.64 UR4, c[0x0][0xad8] ;  /* 0x0002b60000047ab9 */ /* 0x000fe40000000a00 */
[----:B------:R-:W-:Y:S02]  /*1dd80*/  IMAD.IADD R3, R3, 0x1, R9 ;  /* 0x0000000103037824 */ /* 0x000fe400078e0209 */
[----:B------:R-:W-:Y:S02]  /*1dd90*/  IMAD R4, R4, UR4, RZ ;  /* 0x0000000404047c24 */ /* 0x000fe4000f8e02ff */
[----:B------:R-:W-:Y:S02]  /*1dda0*/  IMAD R21, R0, R21, RZ ;  /* 0x0000001500157224 */ /* 0x000fe400078e02ff */
[----:B------:R-:W-:-:S02]  /*1ddb0*/  IMAD R5, R7, UR5, R4 ;  /* 0x0000000507057c24 */ /* 0x000fc4000f8e0204 */
[----:B------:R-:W-:Y:S01]  /*1ddc0*/  IMAD.WIDE.U32 R2, R7, UR4, R2 ;  /* 0x0000000407027c25 */ /* 0x000fe2000f8e0002 */
[C---:B------:R-:W-:Y:S01]  /*1ddd0*/  ISETP.GE.AND P2, PT, R8.reuse, R21, PT ;  /* 0x000000150800720c */ /* 0x040fe20003f46270 */
[----:B------:R-:W-:Y:S02]  /*1dde0*/  ULDC.64 UR4, c[0x0][0xa80] ;  /* 0x0002a00000047ab9 */ /* 0x000fe40000000a00 */
[----:B------:R-:W-:Y:S01]  /*1ddf0*/  VIADD R0, R8, 0x20 ;  /* 0x0000002008007836 */ /* 0x000fe20000000000 */
[----:B------:R-:W-:Y:S01]  /*1de00*/  LEA R4, P3, R2, UR4, 0x1 ;  /* 0x0000000402047c11 */ /* 0x000fe2000f8608ff */
[----:B------:R-:W-:-:S03]  /*1de10*/  IMAD.IADD R3, R3, 0x1, R5 ;  /* 0x0000000103037824 */ /* 0x000fc600078e0205 */
[-C--:B------:R-:W-:Y:S01]  /*1de20*/  ISETP.GE.AND P1, PT, R0, R21.reuse, PT ;  /* 0x000000150000720c */ /* 0x080fe20003f26270 */
[----:B------:R-:W-:Y:S01]  /*1de30*/  VIADD R0, R8, 0x40 ;  /* 0x0000004008007836 */ /* 0x000fe20000000000 */
[----:B------:R-:W-:Y:S02]  /*1de40*/  LEA.HI.X R5, R2, UR5, R3, 0x1, P3 ;  /* 0x0000000502057c11 */ /* 0x000fe400098f0c03 */
[----:B------:R0:W2:Y:S02]  /*1de50*/  SHFL.IDX PT, R2, R4, RZ, 0x181f ;  /* 0x00181fff04027589 */ /* 0x0000a400000e0000 */
[----:B------:R-:W-:Y:S02]  /*1de60*/  ISETP.GE.AND P0, PT, R0, R21, PT ;  /* 0x000000150000720c */ /* 0x000fe40003f06270 */
[----:B------:R0:W3:Y:S01]  /*1de70*/  SHFL.IDX PT, R0, R5, RZ, 0x181f ;  /* 0x00181fff05007589 */ /* 0x0000e200000e0000 */
[----:B------:R-:W-:Y:S10]  /*1de80*/  @P2 BRA `(.L_x_4260) ;  /* 0x0000000000342947 */ /* 0x000ff40003800000 */
[----:B------:R-:W-:Y:S02]  /*1de90*/  ULDC UR4, c[0x0][0xac8] ;  /* 0x0002b20000047ab9 */ /* 0x000fe40000000800 */
[----:B------:R-:W-:Y:S02]  /*1dea0*/  ISETP.GE.AND P4, PT, R219, UR4, PT ;  /* 0x00000004db007c0c */ /* 0x000fe4000bf86270 */
[----:B------:R-:W-:Y:S02]  /*1deb0*/  ISETP.GE.AND P3, PT, R221, UR4, PT ;  /* 0x00000004dd007c0c */ /* 0x000fe4000bf66270 */
[----:B------:R-:W-:-:S09]  /*1dec0*/  ISETP.GE.AND P2, PT, R222, UR4, PT ;  /* 0x00000004de007c0c */ /* 0x000fd2000bf46270 */
[-C--:B--2---:R-:W-:Y:S02]  /*1ded0*/  @!P4 LEA R6, P6, R219, R2.reuse, 0x1 ;  /* 0x00000002db06c211 */ /* 0x084fe400078c08ff */
[----:B------:R-:W-:Y:S02]  /*1dee0*/  @!P3 LEA R10, P5, R221, R2, 0x1 ;  /* 0x00000002dd0ab211 */ /* 0x000fe400078a08ff */
[----:B---3--:R-:W-:Y:S02]  /*1def0*/  @!P4 LEA.HI.X R7, R219, R0, R15, 0x1, P6 ;  /* 0x00000000db07c211 */ /* 0x008fe400030f0c0f */
[C---:B------:R-:W-:Y:S02]  /*1df00*/  @!P2 LEA R2, P6, R222.reuse, R2, 0x1 ;  /* 0x00000002de02a211 */ /* 0x040fe400078c08ff */
[-C--:B------:R-:W-:Y:S01]  /*1df10*/  @!P3 LEA.HI.X R11, R221, R0.reuse, R14, 0x1, P5 ;  /* 0x00000000dd0bb211 */ /* 0x080fe200028f0c0e */
[----:B------:R4:W-:Y:S01]  /*1df20*/  @!P4 ST.E.128 desc[UR60][R6.64], RZ ;  /* 0x000000ff0600c985 */ /* 0x0009e2000c101d3c */
[----:B------:R-:W-:-:S03]  /*1df30*/  @!P2 LEA.HI.X R3, R222, R0, R13, 0x1, P6 ;  /* 0x00000000de03a211 */ /* 0x000fc600030f0c0d */
[----:B------:R4:W-:Y:S04]  /*1df40*/  @!P3 ST.E.128 desc[UR60][R10.64], RZ ;  /* 0x000000ff0a00b985 */ /* 0x0009e8000c101d3c */
[----:B------:R4:W-:Y:S02]  /*1df50*/  @!P2 ST.E.128 desc[UR60][R2.64], RZ ;  /* 0x000000ff0200a985 */ /* 0x0009e4000c101d3c */
.L_x_4260:
[----:B------:R-:W-:Y:S05]  /*1df60*/  BSYNC B1 ;  /* 0x0000000000017941 */ /* 0x000fea0003800000 */
.L_x_4259:
[----:B---3--:R3:W0:Y:S01]  /*1df70*/  SHFL.IDX PT, R0, R5, 0x1, 0x181f ;  /* 0x00381f0005007f89 */ /* 0x00862200000e0000 */
[----:B------:R-:W-:Y:S03]  /*1df80*/  BSSY B1, `(.L_x_4261) ;  /* 0x0000010000017945 */ /* 0x000fe60003800000 */
[----:B--2-4-:R3:W2:Y:S01]  /*1df90*/  SHFL.IDX PT, R2, R4, 0x1, 0x181f ;  /* 0x00381f0004027f89 */ /* 0x0146a200000e0000 */
[----:B------:R-:W-:Y:S05]  /*1dfa0*/  @P1 BRA `(.L_x_4262) ;  /* 0x0000000000341947 */ /* 0x000fea0003800000 */
[----:B------:R-:W-:Y:S02]  /*1dfb0*/  ULDC UR4, c[0x0][0xac8] ;  /* 0x0002b20000047ab9 */ /* 0x000fe40000000800 */
[----:B------:R-:W-:Y:S02]  /*1dfc0*/  ISETP.GE.AND P4, PT, R219, UR4, PT ;  /* 0x00000004db007c0c */ /* 0x000fe4000bf86270 */
[----:B------:R-:W-:Y:S02]  /*1dfd0*/  ISETP.GE.AND P5, PT, R221, UR4, PT ;  /* 0x00000004dd007c0c */ /* 0x000fe4000bfa6270 */
[----:B------:R-:W-:-:S09]  /*1dfe0*/  ISETP.GE.AND P6, PT, R222, UR4, PT ;  /* 0x00000004de007c0c */ /* 0x000fd2000bfc6270 */
[-C--:B--2---:R-:W-:Y:S02]  /*1dff0*/  @!P4 LEA R6, P1, R219, R2.reuse, 0x1 ;  /* 0x00000002db06c211 */ /* 0x084fe400078208ff */
[-C--:B------:R-:W-:Y:S02]  /*1e000*/  @!P5 LEA R10, P2, R221, R2.reuse, 0x1 ;  /* 0x00000002dd0ad211 */ /* 0x080fe400078408ff */
[C---:B------:R-:W-:Y:S02]  /*1e010*/  @!P6 LEA R2, P3, R222.reuse, R2, 0x1 ;  /* 0x00000002de02e211 */ /* 0x040fe400078608ff */
[-C--:B0-----:R-:W-:Y:S02]  /*1e020*/  @!P4 LEA.HI.X R7, R219, R0.reuse, R15, 0x1, P1 ;  /* 0x00000000db07c211 */ /* 0x081fe400008f0c0f */
[-C--:B------:R-:W-:Y:S02]  /*1e030*/  @!P5 LEA.HI.X R11, R221, R0.reuse, R14, 0x1, P2 ;  /* 0x00000000dd0bd211 */ /* 0x080fe400010f0c0e */
[----:B------:R-:W-:Y:S01]  /*1e040*/  @!P6 LEA.HI.X R3, R222, R0, R13, 0x1, P3 ;  /* 0x00000000de03e211 */ /* 0x000fe200018f0c0d */
[----:B------:R4:W-:Y:S04]  /*1e050*/  @!P4 ST.E.128 desc[UR60][R6.64], RZ ;  /* 0x000000ff0600c985 */ /* 0x0009e8000c101d3c */
[----:B------:R4:W-:Y:S04]  /*1e060*/  @!P5 ST.E.128 desc[UR60][R10.64], RZ ;  /* 0x000000ff0a00d985 */ /* 0x0009e8000c101d3c */
[----:B------:R4:W-:Y:S02]  /*1e070*/  @!P6 ST.E.128 desc[UR60][R2.64], RZ ;  /* 0x000000ff0200e985 */ /* 0x0009e4000c101d3c */
.L_x_4262:
[----:B------:R-:W-:Y:S05]  /*1e080*/  BSYNC B1 ;  /* 0x0000000000017941 */ /* 0x000fea0003800000 */
.L_x_4261:
[----:B0-----:R0:W0:Y:S01]  /*1e090*/  SHFL.IDX PT, R0, R5, 0x2, 0x181f ;  /* 0x00581f0005007f89 */ /* 0x00102200000e0000 */
[----:B------:R-:W-:Y:S03]  /*1e0a0*/  BSSY B1, `(.L_x_4263) ;  /* 0x0000010000017945 */ /* 0x000fe60003800000 */
[----:B--2-4-:R2:W4:Y:S01]  /*1e0b0*/  SHFL.IDX PT, R2, R4, 0x2, 0x181f ;  /* 0x00581f0004027f89 */ /* 0x01452200000e0000 */
[----:B------:R-:W-:Y:S05]  /*1e0c0*/  @P0 BRA `(.L_x_4264) ;  /* 0x0000000000340947 */ /* 0x000fea0003800000 */
[----:B------:R-:W-:Y:S02]  /*1e0d0*/  ULDC UR4, c[0x0][0xac8] ;  /* 0x0002b20000047ab9 */ /* 0x000fe40000000800 */
[----:B------:R-:W-:Y:S02]  /*1e0e0*/  ISETP.GE.AND P3, PT, R219, UR4, PT ;  /* 0x00000004db007c0c */ /* 0x000fe4000bf66270 */
[----:B------:R-:W-:Y:S02]  /*1e0f0*/  ISETP.GE.AND P4, PT, R221, UR4, PT ;  /* 0x00000004dd007c0c */ /* 0x000fe4000bf86270 */
[----:B------:R-:W-:-:S09]  /*1e100*/  ISETP.GE.AND P5, PT, R222, UR4, PT ;  /* 0x00000004de007c0c */ /* 0x000fd2000bfa6270 */
[-C--:B----4-:R-:W-:Y:S02]  /*1e110*/  @!P3 LEA R6, P0, R219, R2.reuse, 0x1 ;  /* 0x00000002db06b211 */ /* 0x090fe400078008ff */
        /* <DEDUP_REMOVED lines=8> */
.L_x_4264:
[----:B------:R-:W-:Y:S05]  /*1e1a0*/  BSYNC B1 ;  /* 0x0000000000017941 */ /* 0x000fea0003800000 */
.L_x_4263:
[----:B0-----:R-:W-:Y:S01]  /*1e1b0*/  IADD3 R0, R8, 0x60, RZ ;  /* 0x0000006008007810 */ /* 0x001fe20007ffe0ff */
[----:B------:R0:W0:Y:S03]  /*1e1c0*/  SHFL.IDX PT, R6, R5, 0x3, 0x181f ;  /* 0x00781f0005067f89 */ /* 0x00002600000e0000 */
[----:B------:R-:W-:Y:S01]  /*1e1d0*/  ISETP.GE.AND P0, PT, R0, R21, PT ;  /* 0x000000150000720c */ /* 0x000fe20003f06270 */
[----:B----4-:R4:W0:-:S12]  /*1e1e0*/  SHFL.IDX PT, R2, R4, 0x3, 0x181f ;  /* 0x00781f0004027f89 */ /* 0x01081800000e0000 */
[----:B----4-:R-:W-:Y:S05]  /*1e1f0*/  @P0 BRA `(.L_x_4255) ;  /* 0x0000000000340947 */ /* 0x010fea0003800000 */
[----:B------:R-:W-:Y:S02]  /*1e200*/  ULDC UR4, c[0x0][0xac8] ;  /* 0x0002b20000047ab9 */ /* 0x000fe40000000800 */
[----:B------:R-:W-:Y:S02]  /*1e210*/  ISETP.GE.AND P3, PT, R219, UR4, PT ;  /* 0x00000004db007c0c */ /* 0x000fe4000bf66270 */
[----:B------:R-:W-:Y:S02]  /*1e220*/  ISETP.GE.AND P4, PT, R221, UR4, PT ;  /* 0x00000004dd007c0c */ /* 0x000fe4000bf86270 */
[----:B------:R-:W-:-:S09]  /*1e230*/  ISETP.GE.AND P5, PT, R222, UR4, PT ;  /* 0x00000004de007c0c */ /* 0x000fd2000bfa6270 */
[-C--:B0-23--:R-:W-:Y:S02]  /*1e240*/  @!P3 LEA R4, P0, R219, R2.reuse, 0x1 ;  /* 0x00000002db04b211 */ /* 0x08dfe400078008ff */
[-C--:B------:R-:W-:Y:S02]  /*1e250*/  @!P4 LEA R8, P1, R221, R2.reuse, 0x1 ;  /* 0x00000002dd08c211 */ /* 0x080fe400078208ff */
[C---:B------:R-:W-:Y:S02]  /*1e260*/  @!P5 LEA R2, P2, R222.reuse, R2, 0x1 ;  /* 0x00000002de02d211 */ /* 0x040fe400078408ff */
[-C--:B------:R-:W-:Y:S02]  /*1e270*/  @!P3 LEA.HI.X R5, R219, R6.reuse, R15, 0x1, P0 ;  /* 0x00000006db05b211 */ /* 0x080fe400000f0c0f */
[-C--:B------:R-:W-:Y:S02]  /*1e280*/  @!P4 LEA.HI.X R9, R221, R6.reuse, R14, 0x1, P1 ;  /* 0x00000006dd09c211 */ /* 0x080fe400008f0c0e */
[----:B------:R-:W-:Y:S01]  /*1e290*/  @!P5 LEA.HI.X R3, R222, R6, R13, 0x1, P2 ;  /* 0x00000006de03d211 */ /* 0x000fe200010f0c0d */
[----:B------:R0:W-:Y:S04]  /*1e2a0*/  @!P3 ST.E.128 desc[UR60][R4.64], RZ ;  /* 0x000000ff0400b985 */ /* 0x0001e8000c101d3c */
[----:B------:R0:W-:Y:S04]  /*1e2b0*/  @!P4 ST.E.128 desc[UR60][R8.64], RZ ;  /* 0x000000ff0800c985 */ /* 0x0001e8000c101d3c */
[----:B------:R0:W-:Y:S02]  /*1e2c0*/  @!P5 ST.E.128 desc[UR60][R2.64], RZ ;  /* 0x000000ff0200d985 */ /* 0x0001e4000c101d3c */
.L_x_4255:
[----:B------:R-:W-:Y:S05]  /*1e2d0*/  BSYNC B0 ;  /* 0x0000000000007941 */ /* 0x000fea0003800000 */
.L_x_4246:
[----:B------:R-:W-:Y:S02]  /*1e2e0*/  ULDC UR4, c[0x0][0xc3c] ;  /* 0x00030f0000047ab9 */ /* 0x000fe40000000800 */
[----:B-1----:R-:W-:-:S13]  /*1e2f0*/  ISETP.GE.AND P0, PT, R135, UR4, PT ;  /* 0x0000000487007c0c */ /* 0x002fda000bf06270 */
[----:B------:R-:W-:Y:S05]  /*1e300*/  @!P0 BRA `(.L_x_4265) ;  /* 0xfffffe30006c8947 */ /* 0x000fea000383ffff */
[----:B------:R-:W-:Y:S05]  /*1e310*/  BRA `(.L_x_4060) ;  /* 0x0000007c00787947 */ /* 0x000fea0003800000 */
.L_x_4058:
        /* <DEDUP_REMOVED lines=18> */
.L_x_4266:
        /* <DEDUP_REMOVED lines=41> */
.L_x_4272:
        /* <DEDUP_REMOVED lines=9> */
[----:B------:R-:W0:Y:S02]  /*1e760*/  LDC.64 R2, c[0x0][0xc80] ;  /* 0x00032000ff027b82 */ /* 0x000e240000000a00 */
[----:B0-----:R-:W-:-:S05]  /*1e770*/  IMAD.WIDE R2, R8, 0x4, R2 ;  /* 0x0000000408027825 */ /* 0x001fca00078e0202 */
[----:B------:R0:W5:Y:S02]  /*1e780*/  LDG.E R4, desc[UR60][R2.64] ;  /* 0x0000003c02047981 */ /* 0x000164000c1e1900 */
.L_x_4271:
[----:B------:R-:W-:Y:S05]  /*1e790*/  BSYNC B0 ;  /* 0x0000000000007941 */ /* 0x000fea0003800000 */
.L_x_4270:
        /* <DEDUP_REMOVED lines=21> */
.L_x_4268:
[----:B------:R-:W-:-:S05]  /*1e8f0*/  IADD3 R7, -R3, R6, RZ ;  /* 0x0000000603077210 */ /* 0x000fca0007ffe1ff */
        /* <DEDUP_REMOVED lines=15> */
.L_x_4273:
        /* <DEDUP_REMOVED lines=20> */
[----:B------:R-:W-:-:S04]  /*1eb30*/  @!P1 LOP3.LUT R2, RZ, R4, RZ, 0x33, !PT ;  /* 0x00000004ff029212 */ /* 0x000fc800078e33ff */
[----:B------:R-:W-:Y:S01]  /*1eb40*/  MOV R18, R2 ;  /* 0x0000000200127202 */ /* 0x000fe20000000f00 */
[----:B------:R-:W-:-:S04]  /*1eb50*/  IMAD.MOV R3, RZ, RZ, -R2 ;  /* 0x000000ffff037224 */ /* 0x000fc800078e0a02 */
[----:B------:R-:W-:Y:S01]  /*1eb60*/  IMAD R17, R4, R3, R17 ;  /* 0x0000000304117224 */ /* 0x000fe200078e0211 */
[----:B------:R-:W-:Y:S06]  /*1eb70*/  BRA `(.L_x_4274) ;  /* 0x00000000000c7947 */ /* 0x000fec0003800000 */
.L_x_4269:
[----:B------:R-:W-:Y:S02]  /*1eb80*/  IMAD.MOV.U32 R17, RZ, RZ, RZ ;  /* 0x000000ffff117224 */ /* 0x000fe400078e00ff */
[----:B------:R-:W-:Y:S02]  /*1eb90*/  IMAD.U32 R16, RZ, RZ, UR6 ;  /* 0x00000006ff107e24 */ /* 0x000fe4000f8e00ff */
[----:B------:R-:W-:-:S07]  /*1eba0*/  IMAD.MOV.U32 R18, RZ, RZ, RZ ;  /* 0x000000ffff127224 */ /* 0x000fce00078e00ff */
.L_x_4274:
[----:B------:R-:W-:-:S13]  /*1ebb0*/  ISETP.NE.AND P0, PT, R5, RZ, PT ;  /* 0x000000ff0500720c */ /* 0x000fda0003f05270 */
[----:B------:R-:W0:Y:S01]  /*1ebc0*/  @!P0 S2R R3, SR_CgaCtaId ;  /* 0x0000000000038919 */ /* 0x000e220000008800 */
[----:B------:R-:W-:-:S04]  /*1ebd0*/  @!P0 MOV R2, 0x400 ;  /* 0x0000040000028802 */ /* 0x000fc80000000f00 */
[----:B0-----:R-:W-:-:S05]  /*1ebe0*/  @!P0 LEA R2, R3, R2, 0x18 ;  /* 0x0000000203028211 */ /* 0x001fca00078ec0ff */
[----:B------:R2:W-:Y:S01]  /*1ebf0*/  @!P0 STS.128 [R2+0x368d0], R16 ;  /* 0x0368d01002008388 */ /* 0x0005e20000000c00 */
[----:B------:R-:W-:Y:S06]  /*1ec00*/  BAR.ARV 0x5, 0x180 ;  /* 0x0146000000007b1d */ /* 0x000fec0000002000 */
.L_x_4267:
[----:B--2---:R-:W-:Y:S01]  /*1ec10*/  MOV R2, 0x1 ;  /* 0x0000000100027802 */ /* 0x004fe20000000f00 */
[----:B------:R2:W-:Y:S01]  /*1ec20*/  STL [R1+0xc], RZ ;  /* 0x00000cff01007387 */ /* 0x0005e20000100800 */
[----:B------:R-:W-:Y:S02]  /*1ec30*/  ULDC UR4, c[0x0][0xc3c] ;  /* 0x00030f0000047ab9 */ /* 0x000fe40000000800 */
[----:B-1----:R-:W-:Y:S01]  /*1ec40*/  ISETP.GE.AND P0, PT, R19, UR4, PT ;  /* 0x0000000413007c0c */ /* 0x002fe2000bf06270 */
[----:B------:R2:W-:Y:S04]  /*1ec50*/  STL [R1+0x14], R2 ;  /* 0x0000140201007387 */ /* 0x0005e80000100800 */
[----:B------:R2:W-:Y:S08]  /*1ec60*/  STL [R1+0x54], RZ ;  /* 0x000054ff01007387 */ /* 0x0005f00000100800 */
[----:B--2---:R-:W-:Y:S05]  /*1ec70*/  @P0 BRA `(.L_x_4275) ;  /* 0x0000007000300947 */ /* 0x004fea0003800000 */
[----:B------:R-:W2:Y:S04]  /*1ec80*/  LDL R2, [R1+0x9c] ;  /* 0x00009c0001027983 */ /* 0x000ea80000100800 */
[----:B------:R-:W3:Y:S01]  /*1ec90*/  LDL.LU R5, [R1+0x8] ;  /* 0x0000080001057983 */ /* 0x000ee20000300800 */
[----:B------:R-:W1:Y:S01]  /*1eca0*/  S2UR UR5, SR_CgaCtaId ;  /* 0x00000000000579c3 */ /* 0x000e620000008800 */
[----:B------:R-:W-:Y:S01]  /*1ecb0*/  LOP3.LUT R7, R0, 0x7f, RZ, 0xc0, !PT ;  /* 0x0000007f00077812 */ /* 0x000fe200078ec0ff */
[----:B------:R-:W-:Y:S01]  /*1ecc0*/  UMOV UR4, 0x400 ;  /* 0x0000040000047882 */ /* 0x000fe20000000000 */
[----:B------:R-:W-:Y:S01]  /*1ecd0*/  BSSY B8, `(.L_x_4275) ;  /* 0x0000706000087945 */ /* 0x000fe20003800000 */
[----:B------:R-:W-:Y:S01]  /*1ece0*/  ULDC.64 UR36, c[0x0][0x198] ;  /* 0x0000660000247ab9 */ /* 0x000fe20000000a00 */
[----:B------:R-:W-:Y:S01]  /*1ecf0*/  ISETP.NE.AND P1, PT, R7, RZ, PT ;  /* 0x000000ff0700720c */ /* 0x000fe20003f25270 */
[----:B------:R-:W-:Y:S01]  /*1ed00*/  ULDC UR39, c[0x0][0xc] ;  /* 0x0000030000277ab9 */ /* 0x000fe20000000800 */
[----:B------:R-:W-:Y:S01]  /*1ed10*/  SHF.R.U32.HI R6, RZ, 0x3, R7 ;  /* 0x00000003ff067819 */ /* 0x000fe20000011607 */
[----:B-1----:R-:W-:Y:S01]  /*1ed20*/  ULEA UR4, UR5, UR4, 0x18 ;  /* 0x0000000405047291 */ /* 0x002fe2000f8ec03f */
[----:B--2---:R-:W-:Y:S01]  /*1ed30*/  R2UR UR6, R2 ;  /* 0x00000000020672ca */ /* 0x004fe200000e0000 */
[----:B------:R-:W-:Y:S01]  /*1ed40*/  IMAD.SHL.U32 R2, R0, 0x8, RZ ;  /* 0x0000000800027824 */ /* 0x000fe200078e00ff */
[----:B---3--:R-:W-:-:S04]  /*1ed50*/  LOP3.LUT R5, R5, 0xfffffffd, RZ, 0xc0, !PT ;  /* 0xfffffffd05057812 */ /* 0x008fc800078ec0ff */
[----:B0-----:R-:W-:-:S03]  /*1ed60*/  LOP3.LUT R3, R2, 0x1f8, RZ, 0xc0, !PT ;  /* 0x000001f802037812 */ /* 0x001fc600078ec0ff */
[----:B------:R-:W-:Y:S02]  /*1ed70*/  @P1 LOP3.LUT R5, R5, 0x2, RZ, 0xfc, !PT ;  /* 0x0000000205051812 */ /* 0x000fe400078efcff */
[----:B------:R-:W-:Y:S01]  /*1ed80*/  LOP3.LUT R4, R3, 0x38, R0, 0x78, !PT ;  /* 0x0000003803047812 */ /* 0x000fe200078e7800 */
[----:B------:R-:W-:Y:S01]  /*1ed90*/  IMAD.SHL.U32 R3, R7, 0x8, RZ ;  /* 0x0000000807037824 */ /* 0x000fe200078e00ff */
[----:B------:R-:W-:Y:S01]  /*1eda0*/  LOP3.LUT R5, R5, 0xfffffffe, RZ, 0xc0, !PT ;  /* 0xfffffffe05057812 */ /* 0x000fe200078ec0ff */
[----:B------:R-:W-:Y:S01]  /*1edb0*/  ULOP3.LUT UR38, UR6, 0x2, URZ, 0xfc, !UPT ;  /* 0x0000000206267892 */ /* 0x000fe2000f8efc3f */
[----:B------:R-:W-:Y:S02]  /*1edc0*/  LOP3.LUT R2, R2, 0x38, RZ, 0xc0, !PT ;  /* 0x0000003802027812 */ /* 0x000fe400078ec0ff */
[----:B------:R-:W-:Y:S02]  /*1edd0*/  LOP3.LUT R3, R4, 0x200, R3, 0xf8, !PT ;  /* 0x0000020004037812 */ /* 0x000fe400078ef803 */
[C---:B------:R-:W-:Y:S01]  /*1ede0*/  LOP3.LUT P0, R4, R0.reuse, 0x1f, RZ, 0xc0, !PT ;  /* 0x0000001f00047812 */ /* 0x040fe2000780c0ff */
[----:B------:R-:W-:-:S04]  /*1edf0*/  IMAD.SHL.U32 R0, R0, 0x10, RZ ;  /* 0x0000001000007824 */ /* 0x000fc800078e00ff */
[----:B------:R0:W-:Y:S01]  /*1ee00*/  STL [R1+0x2c], R4 ;  /* 0x00002c0401007387 */ /* 0x0001e20000100800 */
[----:B------:R-:W-:-:S07]  /*1ee10*/  LOP3.LUT R6, R6, 0x70, R0, 0xf8, !PT ;  /* 0x0000007006067812 */ /* 0x000fce00078ef800 */
[----:B------:R-:W-:Y:S02]  /*1ee20*/  @P0 LOP3.LUT R5, R5, 0x1, RZ, 0xfc, !PT ;  /* 0x0000000105050812 */ /* 0x000fe400078efcff */
[----:B------:R-:W-:Y:S02]  /*1ee30*/  ISETP.NE.OR P0, PT, R7, RZ, !P0 ;  /* 0x000000ff0700720c */ /* 0x000fe40004705670 */
[----:B0-----:R-:W-:Y:S02]  /*1ee40*/  MOV R4, UR4 ;  /* 0x0000000400047c02 */ /* 0x001fe40008000f00 */
[----:B------:R-:W-:-:S03]  /*1ee50*/  LOP3.LUT R5, R5, 0xfffffff7, RZ, 0xc0, !PT ;  /* 0xfffffff705057812 */ /* 0x000fc600078ec0ff */
[----:B------:R-:W-:Y:S01]  /*1ee60*/  IMAD R0, R3, 0x2, R4 ;  /* 0x0000000203007824 */ /* 0x000fe200078e0204 */
[----:B------:R-:W-:Y:S01]  /*1ee70*/  STL [R1+0x4], R4 ;  /* 0x0000040401007387 */ /* 0x000fe20000100800 */
[----:B------:R-:W-:-:S03]  /*1ee80*/  LOP3.LUT R3, R2, 0x40, RZ, 0xfc, !PT ;  /* 0x0000004002037812 */ /* 0x000fc600078efcff */
[----:B------:R0:W-:Y:S01]  /*1ee90*/  STL [R1+0x30], R0 ;  /* 0x0000300001007387 */ /* 0x0001e20000100800 */
[----:B------:R-:W-:-:S03]  /*1eea0*/  @P0 LOP3.LUT R5, R5, 0x8, RZ, 0xfc, !PT ;  /* 0x0000000805050812 */ /* 0x000fc600078efcff */
[----:B------:R-:W-:Y:S04]  /*1eeb0*/  STL [R1+0x20], RZ ;  /* 0x000020ff01007387 */ /* 0x000fe80000100800 */
[----:B------:R-:W-:Y:S01]  /*1eec0*/  STL [R1+0x8], R5 ;  /* 0x0000080501007387 */ /* 0x000fe20000100800 */
[----:B0-----:R-:W-:-:S05]  /*1eed0*/  IMAD.MOV.U32 R0, RZ, RZ, 0x1 ;  /* 0x00000001ff007424 */ /* 0x001fca00078e00ff */
[----:B------:R-:W-:Y:S04]  /*1eee0*/  STL [R1+0x24], R0 ;  /* 0x0000240001007387 */ /* 0x000fe80000100800 */
[----:B------:R-:W-:Y:S04]  /*1eef0*/  STL [R1+0x54], RZ ;  /* 0x000054ff01007387 */ /* 0x000fe80000100800 */
[----:B------:R-:W-:Y:S04]  /*1ef00*/  STL [R1+0xc], RZ ;  /* 0x00000cff01007387 */ /* 0x000fe80000100800 */
[----:B------:R0:W-:Y:S02]  /*1ef10*/  STL [R1+0x14], R0 ;  /* 0x0000140001007387 */ /* 0x0001e40000100800 */
[----:B0-----:R-:W-:-:S07]  /*1ef20*/  LOP3.LUT R0, R2, 0x80, RZ, 0xfc, !PT ;  /* 0x0000008002007812 */ /* 0x001fce00078efcff */
.L_x_4425:
[----:B01----:R-:W0:Y:S02]  /*1ef30*/  LDC.64 R2, c[0x0][0xc88] ;  /* 0x00032200ff027b82 */ /* 0x003e240000000a00 */
        /* <DEDUP_REMOVED lines=10> */
[----:B------:R-:W-:Y:S01]  /*1efe0*/  IMAD.MOV.U32 R12, RZ, RZ, RZ ;  /* 0x000000ffff0c7224 */ /* 0x000fe200078e00ff */
[----:B------:R-:W-:Y:S01]  /*1eff0*/  ISETP.NE.AND.EX P3, PT, RZ, UR11, PT, P3 ;  /* 0x0000000bff007c0c */ /* 0x000fe2000bf65330 */
[----:B------:R-:W-:Y:S01]  /*1f000*/  ULDC.64 UR8, c[0x0][0xa10] ;  /* 0x0002840000087ab9 */ /* 0x000fe20000000a00 */
[----:B--2---:R-:W-:Y:S01]  /*1f010*/  SHF.R.S32.HI R4, RZ, 0x1f, R15 ;  /* 0x0000001fff047819 */ /* 0x004fe2000001140f */
[----:B------:R-:W-:Y:S08]  /*1f020*/  STL [R1+0x34], R15 ;  /* 0x0000340f01007387 */ /* 0x000ff00000100800 */
[----:B------:R-:W-:-:S02]  /*1f030*/  @P0 LEA R2, P1, R15, UR4, 0x2 ;  /* 0x000000040f020c11 */ /* 0x000fc4000f8210ff */
[C---:B------:R-:W-:Y:S01]  /*1f040*/  SHF.L.U32 R14, R15.reuse, 0x2, RZ ;  /* 0x000000020f0e7819 */ /* 0x040fe200000006ff */
[----:B------:R0:W-:Y:S01]  /*1f050*/  STL [R1+0x48], R4 ;  /* 0x0000480401007387 */ /* 0x0001e20000100800 */
[C-C-:B------:R-:W-:Y:S01]  /*1f060*/  @P0 LEA.HI.X R3, R15.reuse, UR5, R4.reuse, 0x2, P1 ;  /* 0x000000050f030c11 */ /* 0x140fe200088f1404 */
[----:B------:R-:W-:Y:S01]  /*1f070*/  ULDC.64 UR4, c[0x0][0xa00] ;  /* 0x0002800000047ab9 */ /* 0x000fe20000000a00 */
[----:B------:R-:W-:Y:S02]  /*1f080*/  SHF.L.U64.HI R13, R15, 0x2, R4 ;  /* 0x000000020f0d7819 */ /* 0x000fe40000010204 */
[----:B------:R-:W-:Y:S01]  /*1f090*/  @P3 IADD3 R8, P1, R14, UR10, RZ ;  /* 0x0000000a0e083c10 */ /* 0x000fe2000ff3e0ff */
[----:B------:R1:W5:Y:S01]  /*1f0a0*/  @P0 LDG.E R0, desc[UR60][R2.64] ;  /* 0x0000003c02000981 */ /* 0x000362000c1e1900 */
[----:B------:R-:W-:Y:S02]  /*1f0b0*/  ISETP.NE.U32.AND P2, PT, RZ, UR6, PT ;  /* 0x00000006ff007c0c */ /* 0x000fe4000bf45070 */
[----:B------:R-:W-:-:S02]  /*1f0c0*/  CS2R R10, SRZ ;  /* 0x00000000000a7805 */ /* 0x000fc4000001ff00 */
[C---:B------:R-:W-:Y:S01]  /*1f0d0*/  @P3 IADD3.X R9, R13.reuse, UR11, RZ, P1, !PT ;  /* 0x0000000b0d093c10 */ /* 0x040fe20008ffe4ff */
[----:B------:R-:W-:Y:S01]  /*1f0e0*/  STL [R1], R14 ;  /* 0x0000000e01007387 */ /* 0x000fe20000100800 */
[C---:B------:R-:W-:Y:S02]  /*1f0f0*/  IADD3 R6, P1, R14.reuse, UR6, RZ ;  /* 0x000000060e067c10 */ /* 0x040fe4000ff3e0ff */
[----:B------:R-:W-:Y:S01]  /*1f100*/  ISETP.NE.AND.EX P2, PT, RZ, UR7, PT, P2 ;  /* 0x00000007ff007c0c */ /* 0x000fe2000bf45320 */
[----:B------:R-:W-:Y:S01]  /*1f110*/  STL [R1+0x28], R13 ;  /* 0x0000280d01007387 */ /* 0x000fe20000100800 */
[----:B------:R-:W-:Y:S02]  /*1f120*/  IADD3.X R7, R13, UR7, RZ, P1, !PT ;  /* 0x000000070d077c10 */ /* 0x000fe40008ffe4ff */
[----:B------:R-:W-:Y:S02]  /*1f130*/  ISETP.NE.U32.AND P1, PT, RZ, UR4, PT ;  /* 0x00000004ff007c0c */ /* 0x000fe4000bf25070 */
[----:B-1----:R-:W-:-:S02]  /*1f140*/  IADD3 R2, P0, R14, UR4, RZ ;  /* 0x000000040e027c10 */ /* 0x002fc4000ff1e0ff */
[----:B------:R-:W-:Y:S02]  /*1f150*/  ISETP.NE.AND.EX P1, PT, RZ, UR5, PT, P1 ;  /* 0x00000005ff007c0c */ /* 0x000fe4000bf25310 */
[C---:B------:R-:W-:Y:S01]  /*1f160*/  IADD3.X R3, R13.reuse, UR5, RZ, P0, !PT ;  /* 0x000000050d037c10 */ /* 0x040fe200087fe4ff */
[----:B------:R-:W-:Y:S01]  /*1f170*/  ULDC UR4, c[0x0][0x288] ;  /* 0x0000a20000047ab9 */ /* 0x000fe20000000800 */
[----:B0-----:R-:W-:Y:S01]  /*1f180*/  IADD3 R4, P0, R14, UR8, RZ ;  /* 0x000000080e047c10 */ /* 0x001fe2000ff1e0ff */
[----:B------:R-:W5:Y:S03]  /*1f190*/  @P2 LDG.E R11, desc[UR60][R6.64] ;  /* 0x0000003c060b2981 */ /* 0x000f66000c1e1900 */
[----:B------:R-:W-:Y:S02]  /*1f1a0*/  IADD3.X R5, R13, UR9, RZ, P0, !PT ;  /* 0x000000090d057c10 */ /* 0x000fe400087fe4ff */
[----:B------:R-:W-:-:S03]  /*1f1b0*/  ISETP.NE.U32.AND P0, PT, RZ, UR8, PT ;  /* 0x00000008ff007c0c */ /* 0x000fc6000bf05070 */
[----:B------:R-:W2:Y:S01]  /*1f1c0*/  @P1 LDG.E R12, desc[UR60][R2.64] ;  /* 0x0000003c020c1981 */ /* 0x000ea2000c1e1900 */
        /* <DEDUP_REMOVED lines=16> */
[----:B------:R-:W-:Y:S05]  /*1f2d0*/  @P3 BRA `(.L_x_4276) ;  /* 0x0000000000143947 */ /* 0x000fea0003800000 */
[----:B------:R-:W-:Y:S05]  /*1f2e0*/  @!P1 BRA `(.L_x_4276) ;  /* 0x0000000000109947 */ /* 0x000fea0003800000 */
[----:B0-----:R-:W2:Y:S04]  /*1f2f0*/  LDG.E R12, desc[UR60][R2.64] ;  /* 0x0000003c020c7981 */ /* 0x001ea8000c1e1900 */
[----:B------:R-:W2:Y:S02]  /*1f300*/  LDG.E R2, desc[UR60][R2.64+0x4] ;  /* 0x0000043c02027981 */ /* 0x000ea4000c1e1900 */
[----:B--2---:R-:W-:-:S05]  /*1f310*/  IMAD.IADD R2, R2, 0x1, -R12 ;  /* 0x0000000102027824 */ /* 0x004fca00078e0a0c */
[----:B------:R1:W-:Y:S02]  /*1f320*/  STL [R1+0x50], R2 ;  /* 0x0000500201007387 */ /* 0x0003e40000100800 */
.L_x_4276:
[----:B0-----:R-:W-:Y:S01]  /*1f330*/  IMAD.MOV.U32 R12, RZ, RZ, R15 ;  /* 0x000000ffff0c7224 */ /* 0x001fe200078e000f */
[----:B------:R-:W-:Y:S01]  /*1f340*/  ULDC.64 UR4, c[0x0][0xa20] ;  /* 0x0002880000047ab9 */ /* 0x000fe20000000a00 */
[----:B-1---5:R-:W-:Y:S01]  /*1f350*/  IMAD.IADD R2, R11, 0x1, R0 ;  /* 0x000000010b027824 */ /* 0x022fe200078e0200 */
[----:B------:R-:W-:Y:S02]  /*1f360*/  ISETP.NE.U32.AND P1, PT, RZ, UR4, PT ;  /* 0x00000004ff007c0c */ /* 0x000fe4000bf25070 */
[----:B------:R0:W-:Y:S02]  /*1f370*/  STL [R1+0x10], R12 ;  /* 0x0000100c01007387 */ /* 0x0001e40000100800 */
[----:B------:R-:W-:Y:S02]  /*1f380*/  ISETP.NE.AND.EX P1, PT, RZ, UR5, PT, P1 ;  /* 0x00000005ff007c0c */ /* 0x000fe4000bf25310 */
[----:B------:R0:W-:Y:S11]  /*1f390*/  STL [R1+0x1c], R2 ;  /* 0x00001c0201007387 */ /* 0x0001f60000100800 */
[----:B0-----:R-:W-:Y:S05]  /*1f3a0*/  @!P1 BRA `(.L_x_4277) ;  /* 0x0000000000109947 */ /* 0x001fea0003800000 */
[----:B------:R-:W-:-:S04]  /*1f3b0*/  IADD3 R2, P1, R14, UR4, RZ ;  /* 0x000000040e027c10 */ /* 0x000fc8000ff3e0ff */
[----:B------:R-:W-:-:S05]  /*1f3c0*/  IADD3.X R3, R13, UR5, RZ, P1, !PT ;  /* 0x000000050d037c10 */ /* 0x000fca0008ffe4ff */
[----:B------:R0:W5:Y:S01]  /*1f3d0*/  LDG.E R8, desc[UR60][R2.64] ;  /* 0x0000003c02087981 */ /* 0x000162000c1e1900 */
[----:B------:R-:W-:Y:S05]  /*1f3e0*/  BRA `(.L_x_4278) ;  /* 0x0000000000107947 */ /* 0x000fea0003800000 */
.L_x_4277:
[----:B------:R-:W-:Y:S05]  /*1f3f0*/  @!P2 BRA `(.L_x_4278) ;  /* 0x00000000000ca947 */ /* 0x000fea0003800000 */
[----:B------:R-:W2:Y:S04]  /*1f400*/  LDG.E R8, desc[UR60][R6.64] ;  /* 0x0000003c06087981 */ /* 0x000ea8000c1e1900 */
[----:B------:R-:W2:Y:S02]  /*1f410*/  LDG.E R6, desc[UR60][R6.64+0x4] ;  /* 0x0000043c06067981 */ /* 0x000ea4000c1e1900 */
[----:B--2---:R-:W-:-:S07]  /*1f420*/  IADD3 R8, -R8, R6, RZ ;  /* 0x0000000608087210 */ /* 0x004fce0007ffe1ff */
.L_x_4278:
[----:B0-----:R-:W2:Y:S01]  /*1f430*/  @P0 LDG.E R2, desc[UR60][R4.64] ;  /* 0x0000003c04020981 */ /* 0x001ea2000c1e1900 */
[----:B-----5:R-:W-:-:S03]  /*1f440*/  IMAD.IADD R0, R8, 0x1, -R0 ;  /* 0x0000000108007824 */ /* 0x020fc600078e0a00 */
[----:B------:R-:W2:Y:S01]  /*1f450*/  @P0 LDG.E R4, desc[UR60][R4.64+0x4] ;  /* 0x0000043c04040981 */ /* 0x000ea2000c1e1900 */
[----:B------:R-:W-:Y:S01]  /*1f460*/  BSSY B0, `(.L_x_4279) ;  /* 0x000016a000007945 */ /* 0x000fe20003800000 */
[----:B------:R-:W-:Y:S01]  /*1f470*/  PLOP3.LUT P5, PT, PT, PT, PT, 0x80, 0x0 ;  /* 0x000000000000781c */ /* 0x000fe20003faf070 */
[----:B--2---:R-:W-:-:S04]  /*1f480*/  @P0 IMAD.IADD R9, R4, 0x1, -R2 ;  /* 0x0000000104090824 */ /* 0x004fc800078e0a02 */
[----:B------:R-:W-:Y:S02]  /*1f490*/  IMAD.IADD R3, R0, 0x1, R9 ;  /* 0x0000000100037824 */ /* 0x000fe400078e0209 */
[----:B------:R-:W-:-:S03]  /*1f4a0*/  IMAD.MOV.U32 R2, RZ, RZ, RZ ;  /* 0x000000ffff027224 */ /* 0x000fc600078e00ff */
[----:B------:R0:W-:Y:S02]  /*1f4b0*/  STL [R1+0x4c], R3 ;  /* 0x00004c0301007387 */ /* 0x0001e40000100800 */
[----:B0-----:R-:W-:-:S05]  /*1f4c0*/  IADD3 R3, R3, 0x6f, RZ ;  /* 0x0000006f03037810 */ /* 0x001fca0007ffe0ff */
[----:B------:R-:W-:-:S05]  /*1f4d0*/  IMAD.HI R2, R3, -0x6db6db6d, R2 ;  /* 0x9249249303027827 */ /* 0x000fca00078e0202 */
[----:B------:R-:W-:-:S04]  /*1f4e0*/  SHF.R.U32.HI R3, RZ, 0x1f, R2 ;  /* 0x0000001fff037819 */ /* 0x000fc80000011602 */
[----:B------:R-:W-:-:S05]  /*1f4f0*/  LEA.HI.SX32 R4, R2, R3, 0x1a ;  /* 0x0000000302047211 */ /* 0x000fca00078fd2ff */
[--C-:B------:R-:W-:Y:S02]  /*1f500*/  IMAD R2, R4, 0x70, -R0.reuse ;  /* 0x0000007004027824 */ /* 0x100fe400078e0a00 */
[----:B------:R-:W-:-:S03]  /*1f510*/  IMAD.MOV R0, RZ, RZ, -R0 ;  /* 0x000000ffff007224 */ /* 0x000fc600078e0a00 */
[----:B------:R-:W-:Y:S02]  /*1f520*/  VIMNMX R2, R2, R9, PT ;  /* 0x0000000902027248 */ /* 0x000fe40003fe0100 */
[----:B------:R-:W-:-:S04]  /*1f530*/  VIMNMX R0, RZ, R0, !PT ;  /* 0x00000000ff007248 */ /* 0x000fc80007fe0100 */
[----:B------:R-:W-:Y:S01]  /*1f540*/  ISETP.GT.AND P1, PT, R2, R0, PT ;  /* 0x000000000200720c */ /* 0x000fe20003f24270 */
[----:B------:R0:W-:Y:S02]  /*1f550*/  STL [R1+0x38], R4 ;  /* 0x0000380401007387 */ /* 0x0001e40000100800 */
[----:B0-----:R-:W-:-:S10]  /*1f560*/  SHF.R.U32.HI R4, RZ, 0x4, R0 ;  /* 0x00000004ff047819 */ /* 0x001fd40000011600 */
[----:B------:R-:W-:Y:S02]  /*1f570*/  @P1 VIADD R3, R2, 0x6f ;  /* 0x0000006f02031836 */ /* 0x000fe40000000000 */
[----:B------:R-:W-:Y:S02]  /*1f580*/  @P1 IMAD.MOV.U32 R2, RZ, RZ, RZ ;  /* 0x000000ffff021224 */ /* 0x000fe400078e00ff */
[----:B------:R-:W-:-:S04]  /*1f590*/  IMAD.WIDE.U32 R4, R4, 0x24924925, RZ ;  /* 0x2492492504047825 */ /* 0x000fc800078e00ff */
[----:B------:R-:W-:Y:S01]  /*1f5a0*/  @P1 IMAD.HI R2, R3, -0x6db6db6d, R2 ;  /* 0x9249249303021827 */ /* 0x000fe200078e0202 */
[----:B------:R-:W-:-:S04]  /*1f5b0*/  MOV R9, R5 ;  /* 0x0000000500097202 */ /* 0x000fc80000000f00 */
[----:B------:R-:W-:Y:S01]  /*1f5c0*/  @P1 SHF.R.U32.HI R0, RZ, 0x1f, R2 ;  /* 0x0000001fff001819 */ /* 0x000fe20000011602 */
[----:B------:R-:W-:-:S03]  /*1f5d0*/  IMAD.MOV.U32 R7, RZ, RZ, R9 ;  /* 0x000000ffff077224 */ /* 0x000fc600078e0009 */
        /* <DEDUP_REMOVED lines=10> */
.L_x_4456:
[----:B-1----:R-:W-:Y:S02]  /*1f680*/  ISETP.NE.AND P0, PT, R14, RZ, PT ;  /* 0x000000ff0e00720c */ /* 0x002fe40003f05270 */
[----:B------:R-:W-:-:S11]  /*1f690*/  PLOP3.LUT P2, PT, PT, PT, PT, 0x8, 0x0 ;  /* 0x000000000000781c */ /* 0x000fd60003f4e170 */
[----:B------:R-:W-:Y:S05]  /*1f6a0*/  @P0 BRA `(.L_x_4282) ;  /* 0x00000000000c0947 */ /* 0x000fea0003800000 */
[----:B------:R-:W-:-:S03]  /*1f6b0*/  UMOV UR4, 0xffffffff ;  /* 0xffffffff00047882 */ /* 0x000fc60000000000 */
[----:B------:R-:W-:Y:S05]  /*1f6c0*/  BRA.DIV UR4, `(.L_x_4283) ;  /* 0x0000007204787947 */ /* 0x000fea000b800000 */
[----:B------:R-:W-:-:S13]  /*1f6d0*/  ELECT P2, URZ, PT ;  /* 0x00000000003f782f */ /* 0x000fda0003840000 */
.L_x_4282:
[----:B0-----:R-:W2:Y:S04]  /*1f6e0*/  LDL R2, [R1+0x54] ;  /* 0x0000540001027983 */ /* 0x001ea80000100800 */
[----:B------:R-:W3:Y:S01]  /*1f6f0*/  LDL R4, [R1+0x4] ;  /* 0x0000040001047983 */ /* 0x000ee20000100800 */
[----:B------:R-:W-:Y:S01]  /*1f700*/  BSSY B1, `(.L_x_4284) ;  /* 0x0000008000017945 */ /* 0x000fe20003800000 */
[----:B--2---:R-:W-:-:S05]  /*1f710*/  VIADD R2, R2, 0x1 ;  /* 0x0000000102027836 */ /* 0x004fca0000000000 */
[----:B------:R-:W-:-:S04]  /*1f720*/  LEA.HI R3, R2, R2, RZ, 0x1 ;  /* 0x0000000202037211 */ /* 0x000fc800078f08ff */
[----:B------:R-:W-:-:S04]  /*1f730*/  LOP3.LUT R3, R3, 0xfffffffe, RZ, 0xc0, !PT ;  /* 0xfffffffe03037812 */ /* 0x000fc800078ec0ff */
[----:B------:R-:W-:-:S04]  /*1f740*/  IADD3 R2, R2, -R3, RZ ;  /* 0x8000000302027210 */ /* 0x000fc80007ffe0ff */
[----:B------:R-:W-:-:S04]  /*1f750*/  SHF.L.U32 R2, R2, 0x1f, RZ ;  /* 0x0000001f02027819 */ /* 0x000fc800000006ff */
[----:B---3--:R-:W0:Y:S02]  /*1f760*/  SYNCS.PHASECHK.TRANS64.TRYWAIT P0, [R4+URZ+0x36820], R2 ;  /* 0x03682002040075a7 */ /* 0x008e24000800017f */
[----:B0-----:R-:W-:Y:S05]  /*1f770*/  @!P0 BRA `(.L_x_4285) ;  /* 0x0000007000708947 */ /* 0x001fea0003800000 */
.L_x_4459:
[----:B------:R-:W-:Y:S05]  /*1f780*/  BSYNC B1 ;  /* 0x0000000000017941 */ /* 0x000fea0003800000 */
.L_x_4284:
        /* <DEDUP_REMOVED lines=13> */
.L_x_4460:
[----:B------:R-:W-:Y:S05]  /*1f860*/  BSYNC B2 ;  /* 0x0000000000027941 */ /* 0x000fea0003800000 */
.L_x_4288:
        /* <DEDUP_REMOVED lines=8> */
.L_x_4291:
[----:B------:R-:W-:Y:S05]  /*1f8f0*/  BSYNC B2 ;  /* 0x0000000000027941 */ /* 0x000fea0003800000 */
.L_x_4290:
        /* <DEDUP_REMOVED lines=8> */
[----:B------:R-:W-:Y:S01]  /*1f980*/  UIADD3.X UR5, URZ, UR37, URZ, UP0, !UPT ;  /* 0x000000253f057290 */ /* 0x000fe200087fe43f */
[----:B------:R-:W-:Y:S01]  /*1f990*/  IADD3 R3, R3, -0x70, RZ ;  /* 0xffffff9003037810 */ /* 0x000fe20007ffe0ff */
[----:B------:R-:W-:Y:S01]  /*1f9a0*/  UMOV UR7, 0x12f00000 ;  /* 0x12f0000000077882 */ /* 0x000fe20000000000 */
[----:B--2---:R-:W-:-:S02]  /*1f9b0*/  IMAD R6, R2, 0xa800, R4 ;  /* 0x0000a80002067824 */ /* 0x004fc400078e0204 */
[----:B------:R-:W-:Y:S02]  /*1f9c0*/  VIADD R2, R5, 0x36890 ;  /* 0x0003689005027836 */ /* 0x000fe40000000000 */
[----:B------:R-:W-:-:S07]  /*1f9d0*/  VIADD R4, R6, 0x21400 ;  /* 0x0002140006047836 */ /* 0x000fce0000000000 */
.L_x_4292:
        /* <DEDUP_REMOVED lines=16> */
.L_x_4293:
        /* <DEDUP_REMOVED lines=16> */
.L_x_4294:
        /* <DEDUP_REMOVED lines=13> */
.L_x_4461:
[----:B------:R-:W-:Y:S05]  /*1fcb0*/  BSYNC B2 ;  /* 0x0000000000027941 */ /* 0x000fea0003800000 */
.L_x_4295:
        /* <DEDUP_REMOVED lines=10> */
.L_x_4298:
[----:B------:R-:W-:Y:S05]  /*1fd60*/  BSYNC B2 ;  /* 0x0000000000027941 */ /* 0x000fea0003800000 */
.L_x_4297:
[----:B------:R-:W-:Y:S01]  /*1fd70*/  R2UR UR10, R15 ;  /* 0x000000000f0a72ca */ /* 0x000fe200000e0000 */
[----:B------:R-:W-:Y:S01]  /*1fd80*/  UIADD3 UR4, UP0, UR36, 0x670, URZ ;  /* 0x0000067024047890 */ /* 0x000fe2000ff1e03f */
[----:B------:R-:W-:Y:S01]  /*1fd90*/  R2UR UR6, R12 ;  /* 0x000000000c0672ca */ /* 0x000fe200000e0000 */
[----:B012---:R-:W-:Y:S01]  /*1fda0*/  VIADD R5, R5, 0x368b0 ;  /* 0x000368b005057836 */ /* 0x007fe20000000000 */
[----:B------:R-:W-:Y:S01]  /*1fdb0*/  R2UR UR7, R13 ;  /* 0x000000000d0772ca */ /* 0x000fe200000e0000 */
[----:B------:R-:W-:Y:S01]  /*1fdc0*/  VIADD R2, R6, 0x400 ;  /* 0x0000040006027836 */ /* 0x000fe20000000000 */
[----:B------:R-:W-:Y:S01]  /*1fdd0*/  PLOP3.LUT P0, PT, PT, PT, PT, 0x80, 0x0 ;  /* 0x000000000000781c */ /* 0x000fe20003f0f070 */
[----:B------:R-:W-:-:S12]  /*1fde0*/  UIADD3.X UR5, URZ, UR37, URZ, UP0, !UPT ;  /* 0x000000253f057290 */ /* 0x000fd800087fe43f */
.L_x_4299:
        /* <DEDUP_REMOVED lines=15> */
.L_x_4300:
        /* <DEDUP_REMOVED lines=15> */
.L_x_4301:
        /* <DEDUP_REMOVED lines=10> */
.L_x_4287:
[----:B------:R-:W-:Y:S05]  /*20070*/  BSYNC B1 ;  /* 0x0000000000017941 */ /* 0x000fea0003800000 */
.L_x_4286:
[----:B0-----:R-:W2:Y:S04]  /*20080*/  LDL.LU R2, [R1+0x20] ;  /* 0x0000200001027983 */ /* 0x001ea80000300800 */
        /* <DEDUP_REMOVED lines=12> */
.L_x_4318:
        /* <DEDUP_REMOVED lines=14> */
.L_x_4462:
[----:B------:R-:W-:Y:S05]  /*20230*/  BSYNC B2 ;  /* 0x0000000000027941 */ /* 0x000fea0003800000 */
.L_x_4304:
        /* <DEDUP_REMOVED lines=8> */
.L_x_4307:
[----:B------:R-:W-:Y:S05]  /*202c0*/  BSYNC B2 ;  /* 0x0000000000027941 */ /* 0x000fea0003800000 */
.L_x_4306:
        /* <DEDUP_REMOVED lines=9> */
[----:B--2---:R-:W-:-:S02]  /*20360*/  IMAD R4, R2, 0xa800, R3 ;  /* 0x0000a80002047824 */ /* 0x004fc400078e0203 */
[----:B------:R-:W-:Y:S02]  /*20370*/  IMAD R3, R7, 0x70, R10 ;  /* 0x0000007007037824 */ /* 0x000fe400078e020a */
[----:B------:R-:W-:Y:S01]  /*20380*/  VIADD R2, R6, 0x36890 ;  /* 0x0003689006027836 */ /* 0x000fe20000000000 */
[----:B------:R-:W-:-:S08]  /*20390*/  IADD3 R8, R4, 0x21400, RZ ;  /* 0x0002140004087810 */ /* 0x000fd00007ffe0ff */
.L_x_4308:
        /* <DEDUP_REMOVED lines=16> */
.L_x_4309:
        /* <DEDUP_REMOVED lines=16> */
.L_x_4310:
        /* <DEDUP_REMOVED lines=13> */
.L_x_4463:
[----:B------:R-:W-:Y:S05]  /*20670*/  BSYNC B2 ;  /* 0x0000000000027941 */ /* 0x000fea0003800000 */
.L_x_4311:
        /* <DEDUP_REMOVED lines=10> */
.L_x_4314:
[----:B------:R-:W-:Y:S05]  /*20720*/  BSYNC B2 ;  /* 0x0000000000027941 */ /* 0x000fea0003800000 */
.L_x_4313:
[----:B------:R-:W-:Y:S01]  /*20730*/  R2UR UR10, R11 ;  /* 0x000000000b0a72ca */ /* 0x000fe200000e0000 */
[----:B------:R-:W-:Y:S01]  /*20740*/  UIADD3 UR4, UP0, UR36, 0x670, URZ ;  /* 0x0000067024047890 */ /* 0x000fe2000ff1e03f */
[----:B------:R-:W-:Y:S01]  /*20750*/  R2UR UR6, R12 ;  /* 0x000000000c0672ca */ /* 0x000fe200000e0000 */
[----:B--2---:R-:W-:Y:S01]  /*20760*/  VIADD R2, R4, 0x400 ;  /* 0x0000040004027836 */ /* 0x004fe20000000000 */
[----:B------:R-:W-:Y:S01]  /*20770*/  R2UR UR7, R13 ;  /* 0x000000000d0772ca */ /* 0x000fe200000e0000 */
[----:B------:R-:W-:Y:S01]  /*20780*/  UIADD3.X UR5, URZ, UR37, URZ, UP0, !UPT ;  /* 0x000000253f057290 */ /* 0x000fe200087fe43f */
[----:B------:R-:W-:Y:S02]  /*20790*/  PLOP3.LUT P0, PT, PT, PT, PT, 0x80, 0x0 ;  /* 0x000000000000781c */ /* 0x000fe40003f0f070 */
[----:B01----:R-:W-:-:S11]  /*207a0*/  IADD3 R6, R6, 0x368b0, RZ ;  /* 0x000368b006067810 */ /* 0x003fd60007ffe0ff */
.L_x_4315:
        /* <DEDUP_REMOVED lines=15> */
.L_x_4316:
        /* <DEDUP_REMOVED lines=15> */
.L_x_4317:
        /* <DEDUP_REMOVED lines=10> */
.L_x_4303:
[----:B------:R-:W-:Y:S05]  /*20a30*/  BSYNC B1 ;  /* 0x0000000000017941 */ /* 0x000fea0003800000 */
.L_x_4302:
[----:B------:R-:W2:Y:S04]  /*20a40*/  LDL.LU R2, [R1+0x20] ;  /* 0x0000200001027983 */ /* 0x000ea80000300800 */
[----:B------:R-:W3:Y:S01]  /*20a50*/  LDL.LU R5, [R1+0x24] ;  /* 0x0000240001057983 */ /* 0x000ee20000300800 */
[----:B--2---:R-:W-:-:S04]  /*20a60*/  IADD3 R2, R2, 0x1, RZ ;  /* 0x0000000102027810 */ /* 0x004fc80007ffe0ff */
        /* <DEDUP_REMOVED lines=9> */
.L_x_4280:
[----:B------:R-:W-:Y:S05]  /*20b00*/  BSYNC B0 ;  /* 0x0000000000007941 */ /* 0x000fea0003800000 */
.L_x_4279:
        /* <DEDUP_REMOVED lines=13> */
[----:B------:R-:W0:Y:S08]  /*20be0*/  FLO.U32 R0, UR4 ;  /* 0x0000000400007d00 */ /* 0x000e3000080e0000 */
        /* <DEDUP_REMOVED lines=9> */
.L_x_4320:
        /* <DEDUP_REMOVED lines=14> */
[----:B------:R-:W-:Y:S02]  /*20d60*/  IMAD.U32 R7, RZ, RZ, UR9 ;  /* 0x00000009ff077e24 */ /* 0x000fe4000f8e00ff */
[----:B------:R-:W-:-:S02]  /*20d70*/  IMAD.U32 R10, RZ, RZ, UR4 ;  /* 0x00000004ff0a7e24 */ /* 0x000fc4000f8e00ff */
[----:B------:R-:W-:Y:S02]  /*20d80*/  IMAD.MOV.U32 R8, RZ, RZ, 0x70 ;  /* 0x00000070ff087424 */ /* 0x000fe400078e00ff */
[----:B------:R-:W-:Y:S02]  /*20d90*/  IMAD.MOV.U32 R12, RZ, RZ, 0x1 ;  /* 0x00000001ff0c7424 */ /* 0x000fe400078e00ff */
[----:B------:R-:W-:-:S07]  /*20da0*/  IMAD.MOV.U32 R13, RZ, RZ, RZ ;  /* 0x000000ffff0d7224 */ /* 0x000fce00078e00ff */
[----:B------:R-:W-:-:S07]  /*20db0*/  LEPC R20, `(.L_x_4323) ;  /* 0x000000001014794e */ /* 0x000fce0000000000 */
[----:B0-----:R-:W-:Y:S05]  /*20dc0*/  CALL.ABS.NOINC R2 ;  /* 0x0000000002007343 */ /* 0x001fea0003c00000 */
.L_x_4323:
[----:B------:R-:W-:Y:S05]  /*20dd0*/  BSYNC B6 ;  /* 0x0000000000067941 */ /* 0x000fea0003800000 */
.L_x_4322:
        /* <DEDUP_REMOVED lines=21> */
.L_x_4326:
        /* <DEDUP_REMOVED lines=16> */
.L_x_4325:
[----:B------:R-:W-:Y:S05]  /*21030*/  BSYNC B6 ;  /* 0x0000000000067941 */ /* 0x000fea0003800000 */
.L_x_4324:
[----:B------:R-:W2:Y:S01]  /*21040*/  LDL.LU R2, [R1] ;  /* 0x0000000001027983 */ /* 0x000ea20000300800 */
[----:B------:R-:W-:-:S03]  /*21050*/  ULDC.64 UR4, c[0x0][0x9f8] ;  /* 0x00027e0000047ab9 */ /* 0x000fc60000000a00 */
[----:B0-----:R-:W3:Y:S04]  /*21060*/  LDL.LU R4, [R1+0x28] ;  /* 0x0000280001047983 */ /* 0x001ee80000300800 */
[----:B------:R-:W4:Y:S01]  /*21070*/  LDL R7, [R1+0x10] ;  /* 0x0000100001077983 */ /* 0x000f220000100800 */
        /* <DEDUP_REMOVED lines=22> */
.L_x_4466:
        /* <DEDUP_REMOVED lines=11> */
.L_x_4469:
        /* <DEDUP_REMOVED lines=20> */
[----:B------:R-:W-:-:S04]  /*213d0*/  IMAD R0, R7, UR5, R6 ;  /* 0x0000000507007c24 */ /* 0x000fc8000f8e0206 */
[----:B------:R-:W-:-:S05]  /*213e0*/  IMAD.IADD R0, R5, 0x1, R0 ;  /* 0x0000000105007824 */ /* 0x000fca00078e0200 */
[----:B------:R-:W-:-:S05]  /*213f0*/  LEA.HI.X R3, R4, R3, R0, 0x2, P0 ;  /* 0x0000000304037211 */ /* 0x000fca00000f1400 */
[----:B------:R-:W2:Y:S04]  /*21400*/  LDG.E R0, desc[UR60][R2.64] ;  /* 0x0000003c02007981 */ /* 0x000ea8000c1e1900 */
[----:B--2---:R1:W-:Y:S02]  /*21410*/  STL [R1], R0 ;  /* 0x0000000001007387 */ /* 0x0043e40000100800 */
.L_x_4330:
[----:B------:R-:W2:Y:S04]  /*21420*/  LDL R7, [R1+0x4] ;  /* 0x0000040001077983 */ /* 0x000ea80000100800 */
[----:B01----:R-:W2:Y:S04]  /*21430*/  LDL R0, [R1+0xc] ;  /* 0x00000c0001007983 */ /* 0x003ea80000100800 */
[----:B------:R-:W3:Y:S01]  /*21440*/  LDL R2, [R1+0x14] ;  /* 0x0000140001027983 */ /* 0x000ee20000100800 */
[----:B--2---:R-:W-:Y:S02]  /*21450*/  LEA R0, R0, R7, 0x3 ;  /* 0x0000000700007211 */ /* 0x004fe400078e18ff */
[----:B---3--:R-:W-:-:S04]  /*21460*/  SHF.L.U32 R2, R2, 0x1f, RZ ;  /* 0x0000001f02027819 */ /* 0x008fc800000006ff */
[----:B------:R-:W0:Y:S02]  /*21470*/  SYNCS.PHASECHK.TRANS64.TRYWAIT P0, [R0+URZ+0x36840], R2 ;  /* 0x03684002000075a7 */ /* 0x000e24000800017f */
[----:B0-----:R-:W-:Y:S05]  /*21480*/  @!P0 BRA `(.L_x_4331) ;  /* 0x0000005400e88947 */ /* 0x001fea0003800000 */
.L_x_4470:
        /* <DEDUP_REMOVED lines=10> */
.L_x_4332:
        /* <DEDUP_REMOVED lines=11> */
[----:B-----5:R-:W-:Y:S01]  /*215e0*/  LOP3.LUT R3, R3, 0xfffffffb, RZ, 0xc0, !PT ;  /* 0xfffffffb03037812 */ /* 0x020fe200078ec0ff */
[----:B------:R-:W-:Y:S01]  /*215f0*/  UMOV UR7, 0x14f00000 ;  /* 0x14f0000000077882 */ /* 0x000fe20000000000 */
[----:B------:R-:W-:-:S05]  /*21600*/  UMOV UR17, 0x40 ;  /* 0x0000004000117882 */ /* 0x000fca0000000000 */
        /* <DEDUP_REMOVED lines=12> */
[----:B------:R-:W-:-:S03]  /*216d0*/  UIADD3 UR16, UR8, 0x28400, URZ ;  /* 0x0002840008107890 */ /* 0x000fc6000fffe03f */
[----:B------:R-:W-:Y:S01]  /*216e0*/  UMOV UR8, UR14 ;  /* 0x0000000e00087c82 */ /* 0x000fe20008000000 */
[----:B------:R-:W-:Y:S01]  /*216f0*/  UMOV UR14, 0x80 ;  /* 0x00000080000e7882 */ /* 0x000fe20000000000 */
[----:B------:R0:W-:Y:S02]  /*21700*/  UTMALDG.4D [UR8], [UR4], desc[UR6] ;  /* 0x00000608040075b4 */ /* 0x0001e40008019000 */
[----:B0-----:R-:W-:Y:S01]  /*21710*/  UMOV UR8, UR15 ;  /* 0x0000000f00087c82 */ /* 0x001fe20008000000 */
[----:B------:R-:W-:Y:S02]  /*21720*/  UMOV UR10, UR17 ;  /* 0x00000011000a7c82 */ /* 0x000fe40008000000 */
[----:B------:R0:W-:Y:S02]  /*21730*/  UTMALDG.4D [UR8], [UR4], desc[UR6] ;  /* 0x00000608040075b4 */ /* 0x0001e40008019000 */
[----:B0-----:R-:W-:Y:S01]  /*21740*/  UMOV UR8, UR16 ;  /* 0x0000001000087c82 */ /* 0x001fe20008000000 */
[----:B------:R-:W-:-:S02]  /*21750*/  UMOV UR10, UR14 ;  /* 0x0000000e000a7c82 */ /* 0x000fc40008000000 */
[----:B------:R1:W-:Y:S02]  /*21760*/  UTMALDG.4D [UR8], [UR4], desc[UR6] ;  /* 0x00000608040075b4 */ /* 0x0003e40008019000 */
[----:B-1----:R-:W-:Y:S01]  /*21770*/  NOP ;  /* 0x0000000000007918 */ /* 0x002fe20000000000 */
.L_x_4328:
        /* <DEDUP_REMOVED lines=31> */
[----:B------:R-:W-:Y:S01]  /*21970*/  MOV R4, UR4 ;  /* 0x0000000400047c02 */ /* 0x000fe20008000f00 */
[----:B------:R-:W-:Y:S01]  /*21980*/  IMAD.U32 R5, RZ, RZ, UR5 ;  /* 0x00000005ff057e24 */ /* 0x000fe2000f8e00ff */
        /* <DEDUP_REMOVED lines=10> */
.L_x_4334:
[----:B------:R-:W-:Y:S05]  /*21a30*/  BSYNC B6 ;  /* 0x0000000000067941 */ /* 0x000fea0003800000 */
.L_x_4333:
[----:B------:R-:W2:Y:S01]  /*21a40*/  LDL.LU R6, [R1+0x48] ;  /* 0x0000480001067983 */ /* 0x000ea20000300800 */
[----:B------:R-:W-:Y:S01]  /*21a50*/  ULDC.64 UR4, c[0x0][0x2d8] ;  /* 0x0000b60000047ab9 */ /* 0x000fe20000000a00 */
[----:B------:R-:W0:Y:S02]  /*21a60*/  LDC R7, c[0x0][0x448] ;  /* 0x00011200ff077b82 */ /* 0x000e240000000800 */
[----:B-1----:R-:W2:Y:S04]  /*21a70*/  LDL.LU.64 R2, [R1+0x40] ;  /* 0x0000400001027983 */ /* 0x002ea80000300a00 */
[----:B------:R-:W3:Y:S04]  /*21a80*/  LDL.LU R0, [R1+0x58] ;  /* 0x0000580001007983 */ /* 0x000ee80000300800 */
[----:B------:R-:W4:Y:S04]  /*21a90*/  LDL.LU R5, [R1+0x5c] ;  /* 0x00005c0001057983 */ /* 0x000f280000300800 */
[----:B------:R-:W5:Y:S01]  /*21aa0*/  LDL.LU R4, [R1+0x34] ;  /* 0x0000340001047983 */ /* 0x000f620000300800 */
[----:B------:R-:W-:Y:S01]  /*21ab0*/  IMAD.SHL.U32 R17, R17, 0x80, RZ ;  /* 0x0000008011117824 */ /* 0x000fe200078e00ff */
[----:B------:R-:W1:Y:S01]  /*21ac0*/  S2R R9, SR_TID.X ;  /* 0x0000000000097919 */ /* 0x000e620000002100 */
[----:B------:R-:W1:Y:S01]  /*21ad0*/  S2R R8, SR_TID.X ;  /* 0x0000000000087919 */ /* 0x000e620000002100 */
[----:B0-----:R-:W-:Y:S01]  /*21ae0*/  ISETP.NE.AND P0, PT, R7, 0x1, PT ;  /* 0x000000010700780c */ /* 0x001fe20003f05270 */
[----:B------:R-:W0:Y:S01]  /*21af0*/  S2R R10, SR_TID.X ;  /* 0x00000000000a7919 */ /* 0x000e220000002100 */
[----:B-1----:R-:W-:-:S02]  /*21b00*/  IMAD.SHL.U32 R9, R9, 0x8, RZ ;  /* 0x0000000809097824 */ /* 0x002fc400078e00ff */
[----:B------:R-:W-:-:S03]  /*21b10*/  IMAD.SHL.U32 R8, R8, 0x8, RZ ;  /* 0x0000000808087824 */ /* 0x000fc600078e00ff */
[----:B------:R-:W-:Y:S02]  /*21b20*/  LOP3.LUT R9, R9, 0x38, RZ, 0xc0, !PT ;  /* 0x0000003809097812 */ /* 0x000fe400078ec0ff */
[----:B0-----:R-:W-:Y:S02]  /*21b30*/  LOP3.LUT R10, R10, 0x7f, RZ, 0xc0, !PT ;  /* 0x0000007f0a0a7812 */ /* 0x001fe400078ec0ff */
[C---:B------:R-:W-:Y:S02]  /*21b40*/  LOP3.LUT R11, R9.reuse, 0x40, RZ, 0xfc, !PT ;  /* 0x00000040090b7812 */ /* 0x040fe400078efcff */
[----:B------:R-:W-:Y:S02]  /*21b50*/  LOP3.LUT R8, R8, 0x38, RZ, 0xc0, !PT ;  /* 0x0000003808087812 */ /* 0x000fe400078ec0ff */
[----:B------:R-:W-:Y:S02]  /*21b60*/  LOP3.LUT R9, R9, 0x80, RZ, 0xfc, !PT ;  /* 0x0000008009097812 */ /* 0x000fe400078efcff */
[----:B------:R-:W-:Y:S01]  /*21b70*/  SHF.R.U32.HI R10, RZ, 0x3, R10 ;  /* 0x00000003ff0a7819 */ /* 0x000fe2000001160a */
[----:B--2---:R-:W-:-:S02]  /*21b80*/  IMAD.MOV.U32 R3, RZ, RZ, R6 ;  /* 0x000000ffff037224 */ /* 0x004fc400078e0006 */
[----:B------:R-:W0:Y:S01]  /*21b90*/  @P0 LDC R6, c[0x0][0x450] ;  /* 0x00011400ff060b82 */ /* 0x000e220000000800 */
[----:B---3--:R-:W-:Y:S02]  /*21ba0*/  IMAD R0, R0, UR4, RZ ;  /* 0x0000000400007c24 */ /* 0x008fe4000f8e02ff */
[----:B------:R-:W-:-:S04]  /*21bb0*/  IMAD.WIDE.U32 R2, R18, UR4, R2 ;  /* 0x0000000412027c25 */ /* 0x000fc8000f8e0002 */
[----:B------:R-:W-:Y:S01]  /*21bc0*/  IMAD R0, R18, UR5, R0 ;  /* 0x0000000512007c24 */ /* 0x000fe2000f8e0200 */
[----:B------:R-:W-:-:S03]  /*21bd0*/  ULDC.64 UR4, c[0x0][0x2e0] ;  /* 0x0000b80000047ab9 */ /* 0x000fc60000000a00 */
[----:B------:R-:W-:Y:S02]  /*21be0*/  IMAD.IADD R3, R3, 0x1, R0 ;  /* 0x0000000103037824 */ /* 0x000fe400078e0200 */
[----:B----4-:R-:W-:Y:S02]  /*21bf0*/  IMAD R0, R5, UR4, RZ ;  /* 0x0000000405007c24 */ /* 0x010fe4000f8e02ff */
[----:B-----5:R-:W-:-:S04]  /*21c00*/  IMAD.WIDE.U32 R2, R4, UR4, R2 ;  /* 0x0000000404027c25 */ /* 0x020fc8000f8e0002 */
[----:B------:R-:W-:Y:S01]  /*21c10*/  IMAD R0, R4, UR5, R0 ;  /* 0x0000000504007c24 */ /* 0x000fe2000f8e0200 */
[----:B------:R-:W-:Y:S01]  /*21c20*/  ULDC.64 UR4, c[0x0][0x2d0] ;  /* 0x0000b40000047ab9 */ /* 0x000fe20000000a00 */
[----:B------:R-:W1:Y:S02]  /*21c30*/  S2R R4, SR_TID.X ;  /* 0x0000000000047919 */ /* 0x000e640000002100 */
[----:B------:R-:W-:Y:S01]  /*21c40*/  IMAD.IADD R3, R3, 0x1, R0 ;  /* 0x0000000103037824 */ /* 0x000fe200078e0200 */
[----:B-1----:R-:W-:-:S04]  /*21c50*/  LOP3.LUT R4, R4, 0x7f, RZ, 0xc0, !PT ;  /* 0x0000007f04047812 */ /* 0x002fc800078ec0ff */
[----:B------:R-:W-:Y:S02]  /*21c60*/  SHF.R.U32.HI R5, RZ, 0x3, R4 ;  /* 0x00000003ff057819 */ /* 0x000fe40000011604 */
[----:B------:R-:W1:Y:S02]  /*21c70*/  S2R R4, SR_TID.X ;  /* 0x0000000000047919 */ /* 0x000e640000002100 */
[----:B-1----:R-:W-:-:S04]  /*21c80*/  SHF.L.U32 R4, R4, 0x4, RZ ;  /* 0x0000000404047819 */ /* 0x002fc800000006ff */
        /* <DEDUP_REMOVED lines=26> */
[----:B------:R-:W-:Y:S01]  /*21e30*/  ISETP.GE.AND P1, PT, R9, UR4, PT ;  /* 0x0000000409007c0c */ /* 0x000fe2000bf26270 */
[----:B------:R-:W-:-:S12]  /*21e40*/  BRA.DIV UR5, `(.L_x_4335) ;  /* 0x0000004e058c7947 */ /* 0x000fd8000b800000 */
[----:B------:R-:W2:Y:S04]  /*21e50*/  LDL.LU R6, [R1+0x50] ;  /* 0x0000500001067983 */ /* 0x000ea80000300800 */
[----:B------:R-:W3:Y:S01]  /*21e60*/  LDL R9, [R1+0x30] ;  /* 0x0000300001097983 */ /* 0x000ee20000100800 */
[----:B------:R-:W-:-:S05]  /*21e70*/  IADD3 R0, R10, R17, RZ ;  /* 0x000000110a007210 */ /* 0x000fca0007ffe0ff */
        /* <DEDUP_REMOVED lines=10> */
[----:B------:R-:W-:Y:S01]  /*21f20*/  @!PT LDS RZ, [RZ] ;  /* 0x00000000fffff984 */ /* 0x000fe20000000800 */
[----:B---3--:R-:W-:Y:S04]  /*21f30*/  @!P2 LDGSTS.E.BYPASS.LTC128B.128 [R9+0x15400], desc[UR60][R6.64], !P3 ;  /* 0x154000000609afae */ /* 0x008fe8000d901d7c */
[----:B------:R-:W-:Y:S04]  /*21f40*/  @!P2 LDGSTS.E.BYPASS.LTC128B.128 [R9+0x19400], desc[UR60][R6.64+0x80], !P0 ;  /* 0x194000800609afae */ /* 0x000fe8000c101d7c */
[----:B------:R0:W-:Y:S01]  /*21f50*/  @!P2 LDGSTS.E.BYPASS.LTC128B.128 [R9+0x1d400], desc[UR60][R6.64+0x100], !P1 ;  /* 0x1d4001000609afae */ /* 0x0001e2000c901d7c */
[----:B------:R-:W-:-:S03]  /*21f60*/  ISETP.GE.AND P2, PT, R5, R2, PT ;  /* 0x000000020500720c */ /* 0x000fc60003f46270 */
[----:B------:R-:W1:Y:S04]  /*21f70*/  SHFL.IDX PT, R5, R4, 0x1, 0x181f ;  /* 0x00381f0004057f89 */ /* 0x000e6800000e0000 */
[----:B0-----:R-:W0:Y:S06]  /*21f80*/  SHFL.IDX PT, R6, R3, 0x1, 0x181f ;  /* 0x00381f0003067f89 */ /* 0x001e2c00000e0000 */
[----:B-1----:R-:W-:-:S05]  /*21f90*/  @!P2 LEA R5, P4, R8, R5, 0x1 ;  /* 0x000000050805a211 */ /* 0x002fca00078808ff */
[----:B0-----:R-:W-:-:S05]  /*21fa0*/  @!P2 IMAD.X R6, RZ, RZ, R6, P4 ;  /* 0x000000ffff06a224 */ /* 0x001fca00020e0606 */
[----:B------:R-:W-:Y:S01]  /*21fb0*/  @!P2 MOV R7, R6 ;  /* 0x000000060007a202 */ /* 0x000fe20000000f00 */
        /* <DEDUP_REMOVED lines=56> */
[----:B------:R0:W1:Y:S04]  /*22340*/  SHFL.IDX PT, R5, R3, 0x7, 0x181f ;  /* 0x00f81f0003057f89 */ /* 0x00006800000e0000 */
[----:B------:R0:W-:Y:S04]  /*22350*/  @!P2 LDGSTS.E.BYPASS.LTC128B.128 [R9+0x18400], desc[UR60][R6.64], !P3 ;  /* 0x184000000609afae */ /* 0x0001e8000d901d7c */
[----:B------:R0:W-:Y:S04]  /*22360*/  @!P2 LDGSTS.E.BYPASS.LTC128B.128 [R9+0x1c400], desc[UR60][R6.64+0x80], !P0 ;  /* 0x1c4000800609afae */ /* 0x0001e8000c101d7c */
[----:B------:R0:W-:Y:S04]  /*22370*/  @!P2 LDGSTS.E.BYPASS.LTC128B.128 [R9+0x20400], desc[UR60][R6.64+0x100], !P1 ;  /* 0x204001000609afae */ /* 0x0001e8000c901d7c */
[----:B------:R0:W2:Y:S02]  /*22380*/  SHFL.IDX PT, R3, R4, 0x7, 0x181f ;  /* 0x00f81f0004037f89 */ /* 0x0000a400000e0000 */
.L_x_4487:
[----:B------:R-:W-:Y:S01]  /*22390*/  VIADD R0, R0, 0x70 ;  /* 0x0000007000007836 */ /* 0x000fe20000000000 */
[----:B------:R-:W-:Y:S04]  /*223a0*/  BSSY B0, `(.L_x_4336) ;  /* 0x000000c000007945 */ /* 0x000fe80003800000 */
[----:B------:R-:W-:-:S13]  /*223b0*/  ISETP.GE.AND P2, PT, R0, R2, PT ;  /* 0x000000020000720c */ /* 0x000fda0003f46270 */
[----:B------:R-:W-:Y:S05]  /*223c0*/  @P2 BRA `(.L_x_4337) ;  /* 0x0000000000242947 */ /* 0x000fea0003800000 */
[----:B0-----:R-:W4:Y:S01]  /*223d0*/  LDL R4, [R1+0x30] ;  /* 0x0000300001047983 */ /* 0x001f220000100800 */
[----:B--2---:R-:W-:-:S05]  /*223e0*/  LEA R2, P2, R8, R3, 0x1 ;  /* 0x0000000308027211 */ /* 0x004fca00078408ff */
[----:B-1----:R-:W-:-:S05]  /*223f0*/  IMAD.X R3, RZ, RZ, R5, P2 ;  /* 0x000000ffff037224 */ /* 0x002fca00010e0605 */
[----:B------:R-:W-:Y:S01]  /*22400*/  @!PT LDS RZ, [RZ] ;  /* 0x00000000fffff984 */ /* 0x000fe20000000800 */
[----:B------:R-:W-:Y:S01]  /*22410*/  @!PT LDS RZ, [RZ] ;  /* 0x00000000fffff984 */ /* 0x000fe20000000800 */
[----:B------:R-:W-:Y:S01]  /*22420*/  @!PT LDS RZ, [RZ] ;  /* 0x00000000fffff984 */ /* 0x000fe20000000800 */
[----:B----4-:R4:W-:Y:S04]  /*22430*/  LDGSTS.E.BYPASS.LTC128B.128 [R4+0x18c00], desc[UR60][R2.64], !P3 ;  /* 0x18c0000002047fae */ /* 0x0109e8000d901d7c */
[----:B------:R4:W-:Y:S04]  /*22440*/  LDGSTS.E.BYPASS.LTC128B.128 [R4+0x1cc00], desc[UR60][R2.64+0x80], !P0 ;  /* 0x1cc0008002047fae */ /* 0x0009e8000c101d7c */
[----:B------:R4:W-:Y:S02]  /*22450*/  LDGSTS.E.BYPASS.LTC128B.128 [R4+0x20c00], desc[UR60][R2.64+0x100], !P1 ;  /* 0x20c0010002047fae */ /* 0x0009e4000c901d7c */
.L_x_4337:
[----:B------:R-:W-:Y:S05]  /*22460*/  BSYNC B0 ;  /* 0x0000000000007941 */ /* 0x000fea0003800000 */
.L_x_4336:
[----:B------:R0:W5:Y:S01]  /*22470*/  LDL R8, [R1+0x4] ;  /* 0x0000040001087983 */ /* 0x0001620000100800 */
[----:B------:R-:W-:Y:S01]  /*22480*/  PLOP3.LUT P0, PT, PT, PT, PT, 0x80, 0x0 ;  /* 0x000000000000781c */ /* 0x000fe20003f0f070 */
[----:B------:R-:W-:-:S12]  /*22490*/  NOP ;  /* 0x0000000000007918 */ /* 0x000fd80000000000 */
.L_x_4338:
[----:B----4-:R-:W4:Y:S01]  /*224a0*/  LDL R2, [R1+0x4] ;  /* 0x0000040001027983 */ /* 0x010f220000100800 */
[----:B------:R-:W-:Y:S02]  /*224b0*/  PLOP3.LUT P1, PT, P1, P0, PT, 0xa2, 0x0 ;  /* 0x000000000000781c */ /* 0x000fe40000f21472 */
[----:B----4-:R-:W-:-:S08]  /*224c0*/  @P0 R2UR P1, UR4, R2 ;  /* 0x00000000020402ca */ /* 0x010fd00000020000 */
[----:B------:R-:W-:-:S05]  /*224d0*/  @P0 PLOP3.LUT P0, PT, P1, PT, PT, 0x80, 0x0 ;  /* 0x000000000000081c */ /* 0x000fca0000f0f070 */
[----:B------:R-:W-:Y:S01]  /*224e0*/  @!P1 SYNCS.ARRIVE.TRANS64.RED.A0T1 RZ, [UR4+0x36800], RZ ;  /* 0x036800ffffff99a7 */ /* 0x000fe20008200404 */
[----:B------:R-:W-:Y:S07]  /*224f0*/  @!P1 ARRIVES.LDGSTSBAR.64.TRANSCNT [UR4+0x36800] ;  /* 0x03680000ff0099b0 */ /* 0x000fee0008000a84 */
[----:B------:R-:W-:Y:S05]  /*22500*/  @P0 BRA.U.ANY `(.L_x_4338) ;  /* 0xfffffffd00e40947 */ /* 0x000fea000393ffff */
[----:B0-2---:R-:W2:Y:S02]  /*22510*/  LDL.LU R3, [R1+0x54] ;  /* 0x0000540001037983 */ /* 0x005ea40000300800 */
[----:B--2---:R-:W-:-:S04]  /*22520*/  IADD3 R3, R3, 0x1, RZ ;  /* 0x0000000103037810 */ /* 0x004fc80007ffe0ff */
[----:B------:R-:W-:Y:S01]  /*22530*/  LEA.HI R0, R3, R3, RZ, 0x1 ;  /* 0x0000000303007211 */ /* 0x000fe200078f08ff */
[----:B------:R0:W-:Y:S03]  /*22540*/  STL [R1+0x54], R3 ;  /* 0x0000540301007387 */ /* 0x0001e60000100800 */
        /* <DEDUP_REMOVED lines=8> */
.L_x_4488:
[----:B------:R-:W-:Y:S05]  /*225d0*/  BSYNC B0 ;  /* 0x0000000000007941 */ /* 0x000fea0003800000 */
.L_x_4339:
        /* <DEDUP_REMOVED lines=34> */
[----:B0-----:R-:W-:-:S13]  /*22800*/  ISETP.NE.AND P0, PT, R5, 0x1, PT ;  /* 0x000000010500780c */ /* 0x001fda0003f05270 */
[----:B------:R-:W0:Y:S02]  /*22810*/  @P0 LDC.64 R2, c[0x0][0x440] ;  /* 0x00011000ff020b82 */ /* 0x000e240000000a00 */
[----:B0----5:R-:W-:-:S04]  /*22820*/  @P0 IMAD.HI.U32 R4, R0, R2, RZ ;  /* 0x0000000200040227 */ /* 0x021fc800078e00ff */
[----:B------:R-:W-:Y:S01]  /*22830*/  IMAD.MOV.U32 R2, RZ, RZ, R0 ;  /* 0x000000ffff027224 */ /* 0x000fe200078e0000 */
[----:B------:R-:W-:-:S04]  /*22840*/  @P0 SHF.R.U32.HI R2, RZ, R3, R4 ;  /* 0x00000003ff020219 */ /* 0x000fc80000011604 */
[----:B------:R-:W-:-:S05]  /*22850*/  IADD3 R3, -R2, RZ, RZ ;  /* 0x000000ff02037210 */ /* 0x000fca0007ffe1ff */
        /* <DEDUP_REMOVED lines=9> */
.L_x_4347:
[----:B------:R-:W2:Y:S01]  /*228f0*/  LDL R2, [R1+0x4] ;  /* 0x0000040001027983 */ /* 0x000ea20000100800 */
[----:B------:R-:W-:Y:S01]  /*22900*/  BSSY B3, `(.L_x_4348) ;  /* 0x0000005000037945 */ /* 0x000fe20003800000 */
[----:B--2---:R-:W-:Y:S01]  /*22910*/  IMAD R3, R7, 0x8, R2 ;  /* 0x0000000807037824 */ /* 0x004fe200078e0202 */
[----:B------:R-:W-:-:S04]  /*22920*/  SHF.L.U32 R2, R9, 0x1f, RZ ;  /* 0x0000001f09027819 */ /* 0x000fc800000006ff */
[----:B------:R-:W2:Y:S02]  /*22930*/  SYNCS.PHASECHK.TRANS64.TRYWAIT P0, [R3+URZ+0x36840], R2 ;  /* 0x03684002030075a7 */ /* 0x000ea4000800017f */
[----:B--2---:R-:W-:Y:S05]  /*22940*/  @!P0 BRA `(.L_x_4349) ;  /* 0x0000004c00bc8947 */ /* 0x004fea0003800000 */
.L_x_4489:
[----:B------:R-:W-:Y:S05]  /*22950*/  BSYNC B3 ;  /* 0x0000000000037941 */ /* 0x000fea0003800000 */
.L_x_4348:
        /* <DEDUP_REMOVED lines=11> */
.L_x_4351:
[----:B------:R-:W-:Y:S05]  /*22a10*/  BSYNC B3 ;  /* 0x0000000000037941 */ /* 0x000fea0003800000 */
.L_x_4350:
        /* <DEDUP_REMOVED lines=12> */
[----:B------:R-:W-:-:S07]  /*22ae0*/  VIADD R5, R6, 0x21400 ;  /* 0x0002140006057836 */ /* 0x000fce0000000000 */
.L_x_4352:
        /* <DEDUP_REMOVED lines=16> */
.L_x_4353:
        /* <DEDUP_REMOVED lines=16> */
.L_x_4354:
        /* <DEDUP_REMOVED lines=18> */
.L_x_4490:
[----:B------:R-:W-:Y:S05]  /*22e10*/  BSYNC B3 ;  /* 0x0000000000037941 */ /* 0x000fea0003800000 */
.L_x_4355:
        /* <DEDUP_REMOVED lines=10> */
.L_x_4357:
[----:B------:R-:W2:Y:S01]  /*22ec0*/  LDL R3, [R1+0x8] ;  /* 0x0000080001037983 */ /* 0x000ea20000100800 */
[----:B------:R-:W-:Y:S01]  /*22ed0*/  BSSY B3, `(.L_x_4358) ;  /* 0x0000004000037945 */ /* 0x000fe20003800000 */
[----:B--2---:R-:W-:-:S13]  /*22ee0*/  LOP3.LUT P0, RZ, R3, 0x8, RZ, 0xc0, !PT ;  /* 0x0000000803ff7812 */ /* 0x004fda000780c0ff */
[----:B------:R-:W-:Y:S05]  /*22ef0*/  @P0 BRA `(.L_x_4359) ;  /* 0x0000000000040947 */ /* 0x000fea0003800000 */
[----:B------:R-:W-:Y:S01]  /*22f00*/  BPT.TRAP 0x1 ;  /* 0x000000040000795c */ /* 0x000fe20000300000 */
.L_x_4359:
[----:B------:R-:W-:Y:S05]  /*22f10*/  BSYNC B3 ;  /* 0x0000000000037941 */ /* 0x000fea0003800000 */
.L_x_4358:
        /* <DEDUP_REMOVED lines=14> */
.L_x_4360:
        /* <DEDUP_REMOVED lines=16> */
.L_x_4361:
        /* <DEDUP_REMOVED lines=16> */
.L_x_4362:
        /* <DEDUP_REMOVED lines=13> */
.L_x_4346:
[----:B------:R-:W-:Y:S05]  /*232d0*/  BSYNC B1 ;  /* 0x0000000000017941 */ /* 0x000fea0003800000 */
.L_x_4345:
[----:B0-----:R-:W2:Y:S04]  /*232e0*/  LDL.LU R0, [R1+0x38] ;  /* 0x0000380001007983 */ /* 0x001ea80000300800 */
[----:B------:R0:W-:Y:S04]  /*232f0*/  STL [R1+0xc], R7 ;  /* 0x00000c0701007387 */ /* 0x0001e80000100800 */
[----:B------:R0:W-:Y:S02]  /*23300*/  STL [R1+0x14], R9 ;  /* 0x0000140901007387 */ /* 0x0001e40000100800 */
[----:B0-2---:R-:W-:-:S07]  /*23310*/  IADD3 R0, R0, -0x3, RZ ;  /* 0xfffffffd00007810 */ /* 0x005fce0007ffe0ff */
.L_x_4344:
[----:B------:R-:W-:Y:S05]  /*23320*/  BSYNC B2 ;  /* 0x0000000000027941 */ /* 0x000fea0003800000 */
.L_x_4343:
[----:B------:R-:W2:Y:S01]  /*23330*/  LDL.LU R2, [R1+0x3c] ;  /* 0x00003c0001027983 */ /* 0x000ea20000300800 */
[----:B------:R-:W-:-:S05]  /*23340*/  IMAD.MOV R8, RZ, RZ, -R8 ;  /* 0x000000ffff087224 */ /* 0x000fca00078e0a08 */
[----:B--2---:R-:W-:-:S13]  /*23350*/  ISETP.NE.AND P0, PT, R2, R8, PT ;  /* 0x000000080200720c */ /* 0x004fda0003f05270 */
[----:B------:R-:W-:Y:S05]  /*23360*/  @!P0 BRA `(.L_x_4342) ;  /* 0x00000018001c8947 */ /* 0x000fea0003800000 */
[----:B------:R0:W5:Y:S02]  /*23370*/  LDL R8, [R1] ;  /* 0x0000000001087983 */ /* 0x0001640000100800 */
.L_x_4399:
[----:B--2---:R-:W2:Y:S04]  /*23380*/  LDL R4, [R1+0x8] ;  /* 0x0000080001047983 */ /* 0x004ea80000100800 */
[----:B------:R-:W4:Y:S04]  /*23390*/  LDL R3, [R1+0xc] ;  /* 0x00000c0001037983 */ /* 0x000f280000100800 */
[----:B---3--:R-:W3:Y:S01]  /*233a0*/  LDL R2, [R1+0x14] ;  /* 0x0000140001027983 */ /* 0x008ee20000100800 */
[----:B------:R-:W-:Y:S05]  /*233b0*/  YIELD ;  /* 0x0000000000007946 */ /* 0x000fea0003800000 */
[----:B------:R-:W-:Y:S01]  /*233c0*/  BSSY B1, `(.L_x_4363) ;  /* 0x00000be000017945 */ /* 0x000fe20003800000 */
[----:B--2---:R-:W-:Y:S01]  /*233d0*/  LOP3.LUT P1, RZ, R4, 0x4, RZ, 0xc0, !PT ;  /* 0x0000000404ff7812 */ /* 0x004fe2000782c0ff */
[----:B----4-:R-:W-:-:S05]  /*233e0*/  VIADD R4, R3, 0x1 ;  /* 0x0000000103047836 */ /* 0x010fca0000000000 */
[----:B------:R-:W-:-:S04]  /*233f0*/  ISETP.NE.AND P0, PT, R4, 0x2, PT ;  /* 0x000000020400780c */ /* 0x000fc80003f05270 */
[----:B-1----:R-:W-:Y:S02]  /*23400*/  SEL R5, RZ, 0x1, P0 ;  /* 0x00000001ff057807 */ /* 0x002fe40000000000 */
[----:B------:R-:W-:Y:S02]  /*23410*/  SEL R4, R4, RZ, P0 ;  /* 0x000000ff04047207 */ /* 0x000fe40000000000 */
[----:B---3--:R-:W-:Y:S01]  /*23420*/  LOP3.LUT R5, R2, R5, RZ, 0x3c, !PT ;  /* 0x0000000502057212 */ /* 0x008fe200078e3cff */
        /* <DEDUP_REMOVED lines=25> */
.L_x_4365:
[----:B------:R-:W2:Y:S01]  /*235c0*/  LDL R2, [R1+0x4] ;  /* 0x0000040001027983 */ /* 0x000ea20000100800 */
[----:B------:R-:W-:Y:S01]  /*235d0*/  BSSY B2, `(.L_x_4366) ;  /* 0x0000005000027945 */ /* 0x000fe20003800000 */
[----:B--2---:R-:W-:Y:S01]  /*235e0*/  IMAD R3, R4, 0x8, R2 ;  /* 0x0000000804037824 */ /* 0x004fe200078e0202 */
[----:B------:R-:W-:-:S04]  /*235f0*/  SHF.L.U32 R2, R5, 0x1f, RZ ;  /* 0x0000001f05027819 */ /* 0x000fc800000006ff */
[----:B------:R-:W2:Y:S02]  /*23600*/  SYNCS.PHASECHK.TRANS64.TRYWAIT P0, [R3+URZ+0x36840], R2 ;  /* 0x03684002030075a7 */ /* 0x000ea4000800017f */
[----:B--2---:R-:W-:Y:S05]  /*23610*/  @!P0 BRA `(.L_x_4367) ;  /* 0x0000004000b08947 */ /* 0x004fea0003800000 */
.L_x_4491:
[----:B------:R-:W-:Y:S05]  /*23620*/  BSYNC B2 ;  /* 0x0000000000027941 */ /* 0x000fea0003800000 */
.L_x_4366:
        /* <DEDUP_REMOVED lines=11> */
.L_x_4369:
[----:B------:R-:W-:Y:S05]  /*236e0*/  BSYNC B2 ;  /* 0x0000000000027941 */ /* 0x000fea0003800000 */
.L_x_4368:
        /* <DEDUP_REMOVED lines=13> */
.L_x_4370:
        /* <DEDUP_REMOVED lines=16> */
.L_x_4371:
        /* <DEDUP_REMOVED lines=16> */
.L_x_4372:
        /* <DEDUP_REMOVED lines=14> */
[----:B--2---:R-:W-:Y:S01]  /*23aa0*/  SHF.L.U32 R3, R14, 0x1f, RZ ;  /* 0x0000001f0e037819 */ /* 0x004fe200000006ff */
[----:B---3--:R-:W-:-:S04]  /*23ab0*/  IMAD R2, R9, 0x8, R13 ;  /* 0x0000000809027824 */ /* 0x008fc800078e020d */
[----:B------:R-:W1:Y:S02]  /*23ac0*/  SYNCS.PHASECHK.TRANS64.TRYWAIT P0, [R2+URZ+0x36860], R3 ;  /* 0x03686003020075a7 */ /* 0x000e64000800017f */
[----:B-1----:R-:W-:Y:S05]  /*23ad0*/  @!P0 BRA `(.L_x_4374) ;  /* 0x0000003c00948947 */ /* 0x002fea0003800000 */
.L_x_4492:
[----:B------:R-:W-:Y:S05]  /*23ae0*/  BSYNC B2 ;  /* 0x0000000000027941 */ /* 0x000fea0003800000 */
.L_x_4373:
        /* <DEDUP_REMOVED lines=10> */
.L_x_4375:
[----:B------:R-:W2:Y:S01]  /*23b90*/  LDL R3, [R1+0x8] ;  /* 0x0000080001037983 */ /* 0x000ea20000100800 */
[----:B------:R-:W-:Y:S01]  /*23ba0*/  BSSY B2, `(.L_x_4376) ;  /* 0x0000004000027945 */ /* 0x000fe20003800000 */
[----:B--2---:R-:W-:-:S13]  /*23bb0*/  LOP3.LUT P0, RZ, R3, 0x8, RZ, 0xc0, !PT ;  /* 0x0000000803ff7812 */ /* 0x004fda000780c0ff */
[----:B------:R-:W-:Y:S05]  /*23bc0*/  @P0 BRA `(.L_x_4377) ;  /* 0x0000000000040947 */ /* 0x000fea0003800000 */
[----:B------:R-:W-:Y:S01]  /*23bd0*/  BPT.TRAP 0x1 ;  /* 0x000000040000795c */ /* 0x000fe20000300000 */
.L_x_4377:
[----:B------:R-:W-:Y:S05]  /*23be0*/  BSYNC B2 ;  /* 0x0000000000027941 */ /* 0x000fea0003800000 */
.L_x_4376:
[----:B------:R-:W2:Y:S04]  /*23bf0*/  LDL R13, [R1+0x4] ;  /* 0x00000400010d7983 */ /* 0x000ea80000100800 */
        /* <DEDUP_REMOVED lines=13> */
.L_x_4378:
        /* <DEDUP_REMOVED lines=16> */
.L_x_4379:
        /* <DEDUP_REMOVED lines=16> */
.L_x_4380:
        /* <DEDUP_REMOVED lines=13> */
.L_x_4364:
[----:B------:R-:W-:Y:S05]  /*23fa0*/  BSYNC B1 ;  /* 0x0000000000017941 */ /* 0x000fea0003800000 */
.L_x_4363:
        /* <DEDUP_REMOVED lines=35> */
.L_x_4383:
[----:B------:R-:W3:Y:S01]  /*241e0*/  LDL R2, [R1+0x4] ;  /* 0x0000040001027983 */ /* 0x000ee20000100800 */
[----:B------:R-:W-:Y:S01]  /*241f0*/  BSSY B2, `(.L_x_4384) ;  /* 0x0000005000027945 */ /* 0x000fe20003800000 */
[----:B---3--:R-:W-:Y:S02]  /*24200*/  LEA R3, R11, R2, 0x3 ;  /* 0x000000020b037211 */ /* 0x008fe400078e18ff */
[----:B------:R-:W-:-:S04]  /*24210*/  SHF.L.U32 R2, R10, 0x1f, RZ ;  /* 0x0000001f0a027819 */ /* 0x000fc800000006ff */
[----:B------:R-:W3:Y:S02]  /*24220*/  SYNCS.PHASECHK.TRANS64.TRYWAIT P0, [R3+URZ+0x36840], R2 ;  /* 0x03684002030075a7 */ /* 0x000ee4000800017f */
[----:B---3--:R-:W-:Y:S05]  /*24230*/  @!P0 BRA `(.L_x_4385) ;  /* 0x0000003400d08947 */ /* 0x008fea0003800000 */
.L_x_4493:
[----:B------:R-:W-:Y:S05]  /*24240*/  BSYNC B2 ;  /* 0x0000000000027941 */ /* 0x000fea0003800000 */
.L_x_4384:
        /* <DEDUP_REMOVED lines=11> */
.L_x_4387:
[----:B------:R-:W-:Y:S05]  /*24300*/  BSYNC B2 ;  /* 0x0000000000027941 */ /* 0x000fea0003800000 */
.L_x_4386:
        /* <DEDUP_REMOVED lines=14> */
.L_x_4388:
        /* <DEDUP_REMOVED lines=16> */
.L_x_4389:
        /* <DEDUP_REMOVED lines=16> */
.L_x_4390:
        /* <DEDUP_REMOVED lines=13> */
[----:B--2---:R-:W-:-:S04]  /*246c0*/  LEA R2, R4, R12, 0x3 ;  /* 0x0000000c04027211 */ /* 0x004fc800078e18ff */
[----:B------:R-:W1:Y:S02]  /*246d0*/  SYNCS.PHASECHK.TRANS64.TRYWAIT P0, [R2+URZ+0x36860], R5 ;  /* 0x03686005020075a7 */ /* 0x000e64000800017f */
[----:B-1----:R-:W-:Y:S05]  /*246e0*/  @!P0 BRA `(.L_x_4392) ;  /* 0x0000003000b88947 */ /* 0x002fea0003800000 */
.L_x_4494:
[----:B------:R-:W-:Y:S05]  /*246f0*/  BSYNC B2 ;  /* 0x0000000000027941 */ /* 0x000fea0003800000 */
.L_x_4391:
        /* <DEDUP_REMOVED lines=10> */
.L_x_4393:
[----:B------:R-:W2:Y:S01]  /*247a0*/  LDL R3, [R1+0x8] ;  /* 0x0000080001037983 */ /* 0x000ea20000100800 */
[----:B------:R-:W-:Y:S01]  /*247b0*/  BSSY B2, `(.L_x_4394) ;  /* 0x0000004000027945 */ /* 0x000fe20003800000 */
[----:B--2---:R-:W-:-:S13]  /*247c0*/  LOP3.LUT P0, RZ, R3, 0x8, RZ, 0xc0, !PT ;  /* 0x0000000803ff7812 */ /* 0x004fda000780c0ff */
[----:B------:R-:W-:Y:S05]  /*247d0*/  @P0 BRA `(.L_x_4395) ;  /* 0x0000000000040947 */ /* 0x000fea0003800000 */
[----:B------:R-:W-:Y:S01]  /*247e0*/  BPT.TRAP 0x1 ;  /* 0x000000040000795c */ /* 0x000fe20000300000 */
.L_x_4395:
[----:B------:R-:W-:Y:S05]  /*247f0*/  BSYNC B2 ;  /* 0x0000000000027941 */ /* 0x000fea0003800000 */
.L_x_4394:
        /* <DEDUP_REMOVED lines=13> */
.L_x_4396:
        /* <DEDUP_REMOVED lines=16> */
.L_x_4397:
        /* <DEDUP_REMOVED lines=16> */
.L_x_4398:
        /* <DEDUP_REMOVED lines=13> */
.L_x_4382:
[----:B------:R-:W-:Y:S05]  /*24ba0*/  BSYNC B1 ;  /* 0x0000000000017941 */ /* 0x000fea0003800000 */
.L_x_4381:
[C---:B------:R-:W-:Y:S02]  /*24bb0*/  ISETP.GT.AND P0, PT, R0.reuse, 0x1, PT ;  /* 0x000000010000780c */ /* 0x040fe40003f04270 */
[----:B------:R-:W-:-:S11]  /*24bc0*/  IADD3 R0, R0, -0x2, RZ ;  /* 0xfffffffe00007810 */ /* 0x000fd60007ffe0ff */
[----:B------:R-:W-:Y:S05]  /*24bd0*/  @P0 BRA `(.L_x_4399) ;  /* 0xffffffe400e80947 */ /* 0x000fea000383ffff */
.L_x_4342:
[----:B------:R-:W-:Y:S05]  /*24be0*/  BSYNC B0 ;  /* 0x0000000000007941 */ /* 0x000fea0003800000 */
.L_x_4341:
        /* <DEDUP_REMOVED lines=8> */
[----:B------:R-:W4:Y:S02]  /*24c70*/  FLO.U32 R0, UR4 ;  /* 0x0000000400007d00 */ /* 0x000f2400080e0000 */
        /* <DEDUP_REMOVED lines=8> */
.L_x_4401:
[----:B------:R-:W-:Y:S05]  /*24d00*/  BSYNC B0 ;  /* 0x0000000000007941 */ /* 0x000fea0003800000 */
.L_x_4400:
        /* <DEDUP_REMOVED lines=8> */
[----:B----4-:R-:W-:Y:S01]  /*24d90*/  IMAD R2, R2, 0x8, R3 ;  /* 0x0000000802027824 */ /* 0x010fe200078e0203 */
[----:B--2---:R-:W-:-:S04]  /*24da0*/  SHF.L.U32 R0, R0, 0x1f, RZ ;  /* 0x0000001f00007819 */ /* 0x004fc800000006ff */
[----:B------:R-:W2:Y:S02]  /*24db0*/  SYNCS.PHASECHK.TRANS64.TRYWAIT P0, [R2+URZ+0x36860], R0 ;  /* 0x03686000020075a7 */ /* 0x000ea4000800017f */
[----:B--2---:R-:W-:Y:S05]  /*24dc0*/  @!P0 BRA `(.L_x_4405) ;  /* 0x0000002c00148947 */ /* 0x004fea0003800000 */
.L_x_4495:
[----:B------:R-:W-:Y:S05]  /*24dd0*/  BSYNC B1 ;  /* 0x0000000000017941 */ /* 0x000fea0003800000 */
.L_x_4404:
        /* <DEDUP_REMOVED lines=10> */
.L_x_4406:
[----:B------:R-:W2:Y:S01]  /*24e80*/  LDL R0, [R1+0x8] ;  /* 0x0000080001007983 */ /* 0x000ea20000100800 */
[----:B------:R-:W-:Y:S01]  /*24e90*/  BSSY B1, `(.L_x_4407) ;  /* 0x0000004000017945 */ /* 0x000fe20003800000 */
[----:B--2---:R-:W-:-:S13]  /*24ea0*/  LOP3.LUT P0, RZ, R0, 0x8, RZ, 0xc0, !PT ;  /* 0x0000000800ff7812 */ /* 0x004fda000780c0ff */
[----:B------:R-:W-:Y:S05]  /*24eb0*/  @P0 BRA `(.L_x_4408) ;  /* 0x0000000000040947 */ /* 0x000fea0003800000 */
[----:B------:R-:W-:Y:S01]  /*24ec0*/  BPT.TRAP 0x1 ;  /* 0x000000040000795c */ /* 0x000fe20000300000 */
.L_x_4408:
[----:B------:R-:W-:Y:S05]  /*24ed0*/  BSYNC B1 ;  /* 0x0000000000017941 */ /* 0x000fea0003800000 */
.L_x_4407:
[----:B-1----:R-:W2:Y:S04]  /*24ee0*/  LDL R5, [R1+0x4] ;  /* 0x0000040001057983 */ /* 0x002ea80000100800 */
[----:B------:R-:W2:Y:S04]  /*24ef0*/  LDL R0, [R1+0xc] ;  /* 0x00000c0001007983 */ /* 0x000ea80000100800 */
[----:B------:R-:W4:Y:S04]  /*24f00*/  LDL.LU R4, [R1+0x1c] ;  /* 0x00001c0001047983 */ /* 0x000f280000300800 */
[----:B------:R-:W4:Y:S01]  /*24f10*/  LDL R3, [R1+0x18] ;  /* 0x0000180001037983 */ /* 0x000f220000100800 */
        /* <DEDUP_REMOVED lines=8> */
[----:B----4-:R-:W-:Y:S02]  /*24fa0*/  IMAD R3, R3, 0x70, R4 ;  /* 0x0000007003037824 */ /* 0x010fe400078e0204 */
[----:B------:R-:W-:-:S07]  /*24fb0*/  VIADD R4, R0, 0x400 ;  /* 0x0000040000047836 */ /* 0x000fce0000000000 */
.L_x_4409:
        /* <DEDUP_REMOVED lines=16> */
.L_x_4410:
        /* <DEDUP_REMOVED lines=12> */
[----:B------:R-:W-:Y:S01]  /*25180*/  UMOV UR6, 0x0 ;  /* 0x0000000000067882 */ /* 0x000fe20000000000 */
[----:B------:R-:W-:Y:S01]  /*25190*/  IADD3 R0, R0, 0x7400, RZ ;  /* 0x0000740000007810 */ /* 0x000fe20007ffe0ff */
[----:B------:R-:W-:Y:S01]  /*251a0*/  UMOV UR7, 0x14f00000 ;  /* 0x14f0000000077882 */ /* 0x000fe20000000000 */
[----:B------:R-:W-:-:S09]  /*251b0*/  UMOV UR10, 0x80 ;  /* 0x00000080000a7882 */ /* 0x000fd20000000000 */
.L_x_4411:
        /* <DEDUP_REMOVED lines=11> */
.L_x_4403:
[----:B------:R-:W-:Y:S05]  /*25270*/  BSYNC B0 ;  /* 0x0000000000007941 */ /* 0x000fea0003800000 */
.L_x_4402:
        /* <DEDUP_REMOVED lines=9> */
.L_x_4321:
[----:B------:R-:W-:Y:S05]  /*25310*/  BSYNC B7 ;  /* 0x0000000000077941 */ /* 0x000fea0003800000 */
.L_x_4319:
[----:B---3-5:R-:W2:Y:S02]  /*25320*/  LDL R8, [R1+0x8] ;  /* 0x0000080001087983 */ /* 0x028ea40000100800 */
[----:B--2---:R-:W-:-:S13]  /*25330*/  LOP3.LUT P0, RZ, R8, 0x10, RZ, 0xc0, !PT ;  /* 0x0000001008ff7812 */ /* 0x004fda000780c0ff */
[----:B------:R-:W-:Y:S05]  /*25340*/  @!P0 BRA `(.L_x_4412) ;  /* 0x0000000000288947 */ /* 0x000fea0003800000 */
[----:B------:R-:W-:Y:S05]  /*25350*/  WARPSYNC.ALL ;  /* 0x0000000000007948 */ /* 0x000fea0003800000 */
[----:B------:R-:W2:Y:S08]  /*25360*/  S2UR UR5, SR_CgaCtaId ;  /* 0x00000000000579c3 */ /* 0x000eb00000008800 */
[----:B------:R-:W-:Y:S06]  /*25370*/  BAR.SYNC.DEFER_BLOCKING 0x5, 0x180 ;  /* 0x0146000000007b1d */ /* 0x000fec0000010000 */
[----:B------:R-:W-:-:S02]  /*25380*/  UMOV UR4, 0x400 ;  /* 0x0000040000047882 */ /* 0x000fc40000000000 */
[----:B--2---:R-:W-:-:S06]  /*25390*/  ULEA UR4, UR5, UR4, 0x18 ;  /* 0x0000000405047291 */ /* 0x004fcc000f8ec03f */
[----:B-1----:R-:W-:-:S05]  /*253a0*/  IMAD.U32 R0, RZ, RZ, UR4 ;  /* 0x00000004ff007e24 */ /* 0x002fca000f8e00ff */
[----:B------:R2:W3:Y:S04]  /*253b0*/  LDS.128 R16, [R0+0x368d0] ;  /* 0x0368d00000107984 */ /* 0x0004e80000000c00 */
[----:B------:R2:W-:Y:S01]  /*253c0*/  STL [R1+0x4], R0 ;  /* 0x0000040001007387 */ /* 0x0005e20000100800 */
[----:B------:R-:W-:Y:S06]  /*253d0*/  BAR.ARV 0x4, 0x180 ;  /* 0x0106000000007b1d */ /* 0x000fec0000002000 */
[----:B------:R-:W-:Y:S05]  /*253e0*/  BRA `(.L_x_4413) ;  /* 0x0000000800447947 */ /* 0x000fea0003800000 */
.L_x_4412:
[----:B------:R-:W2:Y:S01]  /*253f0*/  LDL R7, [R1+0x2c] ;  /* 0x00002c0001077983 */ /* 0x000ea20000100800 */
[----:B------:R-:W-:Y:S01]  /*25400*/  UMOV UR4, 0xffffffff ;  /* 0xffffffff00047882 */ /* 0x000fe20000000000 */
[----:B--2---:R-:W-:Y:S02]  /*25410*/  ISETP.NE.AND P5, PT, R7, 0x1f, PT ;  /* 0x0000001f0700780c */ /* 0x004fe40003fa5270 */
[----:B------:R-:W-:Y:S11]  /*25420*/  BRA.DIV UR4, `(.L_x_4414) ;  /* 0x0000002604907947 */ /* 0x000ff6000b800000 */
[----:B-1----:R-:W-:Y:S01]  /*25430*/  IADD3 R0, R19, R7, RZ ;  /* 0x0000000713007210 */ /* 0x002fe20007ffe0ff */
[----:B------:R-:W-:Y:S01]  /*25440*/  ULDC UR4, c[0x0][0xc3c] ;  /* 0x00030f0000047ab9 */ /* 0x000fe20000000800 */
        /* <DEDUP_REMOVED lines=29> */
.L_x_4505:
[----:B------:R-:W-:Y:S02]  /*25620*/  ULDC UR4, c[0x0][0xc38] ;  /* 0x00030e0000047ab9 */ /* 0x000fe40000000800 */
[----:B------:R-:W-:-:S04]  /*25630*/  IMAD.U32 R16, RZ, RZ, UR4 ;  /* 0x00000004ff107e24 */ /* 0x000fc8000f8e00ff */
[----:B-1----:R-:W-:-:S05]  /*25640*/  IMAD R6, R6, R16, RZ ;  /* 0x0000001006067224 */ /* 0x002fca00078e02ff */
[----:B------:R-:W-:-:S04]  /*25650*/  IADD3 R4, R4, R6, RZ ;  /* 0x0000000604047210 */ /* 0x000fc80007ffe0ff */
[----:B------:R-:W-:-:S13]  /*25660*/  ISETP.GT.AND P4, PT, R4, R0, PT ;  /* 0x000000000400720c */ /* 0x000fda0003f84270 */
[----:B------:R-:W-:Y:S05]  /*25670*/  @P4 BRA `(.L_x_4415) ;  /* 0x0000000000a04947 */ /* 0x000fea0003800000 */
.L_x_4420:
[----:B------:R-:W1:Y:S01]  /*25680*/  LDC R2, c[0x0][0xc3c] ;  /* 0x00030f00ff027b82 */ /* 0x000e620000000800 */
[----:B------:R-:W-:-:S05]  /*25690*/  VIADD R19, R19, 0x1f ;  /* 0x0000001f13137836 */ /* 0x000fca0000000000 */
[----:B-1----:R-:W-:-:S13]  /*256a0*/  ISETP.GE.AND P4, PT, R19, R2, PT ;  /* 0x000000021300720c */ /* 0x002fda0003f86270 */
[----:B------:R-:W-:Y:S05]  /*256b0*/  @P4 BRA `(.L_x_4416) ;  /* 0x0000000400484947 */ /* 0x000fea0003800000 */
[----:B------:R-:W0:Y:S01]  /*256c0*/  LDL R3, [R1+0x2c] ;  /* 0x00002c0001037983 */ /* 0x000e220000100800 */
[----:B------:R-:W-:Y:S01]  /*256d0*/  BSSY B0, `(.L_x_4417) ;  /* 0x0000008000007945 */ /* 0x000fe20003800000 */
[----:B0-----:R-:W-:-:S05]  /*256e0*/  IMAD.IADD R5, R19, 0x1, R3 ;  /* 0x0000000113057824 */ /* 0x001fca00078e0203 */
[----:B------:R-:W-:Y:S02]  /*256f0*/  ISETP.GE.OR P4, PT, R5, R2, !P5 ;  /* 0x000000020500720c */ /* 0x000fe40006f86670 */
[----:B------:R-:W-:-:S11]  /*25700*/  MOV R2, RZ ;  /* 0x000000ff00027202 */ /* 0x000fd60000000f00 */
[----:B------:R-:W-:Y:S05]  /*25710*/  @P4 BRA `(.L_x_4418) ;  /* 0x00000000000c4947 */ /* 0x000fea0003800000 */
[----:B------:R-:W0:Y:S02]  /*25720*/  LDC.64 R2, c[0x0][0xc80] ;  /* 0x00032000ff027b82 */ /* 0x000e240000000a00 */
[----:B0-----:R-:W-:-:S06]  /*25730*/  IMAD.WIDE R2, R5, 0x4, R2 ;  /* 0x0000000405027825 */ /* 0x001fcc00078e0202 */
[----:B------:R0:W5:Y:S02]  /*25740*/  LDG.E R2, desc[UR60][R2.64] ;  /* 0x0000003c02027981 */ /* 0x000164000c1e1900 */
.L_x_4418:
[----:B------:R-:W-:Y:S05]  /*25750*/  BSYNC B0 ;  /* 0x0000000000007941 */ /* 0x000fea0003800000 */
.L_x_4417:
[----:B------:R-:W-:-:S03]  /*25760*/  UMOV UR4, 0xffffffff ;  /* 0xffffffff00047882 */ /* 0x000fc60000000000 */
[----:B------:R-:W-:Y:S05]  /*25770*/  BRA.DIV UR4, `(.L_x_4419) ;  /* 0x0000002604f87947 */ /* 0x000fea000b800000 */
[----:B0-----:R-:W2:Y:S02]  /*25780*/  LDL R3, [R1+0x8] ;  /* 0x0000080001037983 */ /* 0x001ea40000100800 */
[----:B--2---:R-:W-:Y:S02]  /*25790*/  LOP3.LUT P4, RZ, R3, 0x1, RZ, 0xc0, !PT ;  /* 0x0000000103ff7812 */ /* 0x004fe4000788c0ff */
[----:B-----5:R-:W0:Y:S02]  /*257a0*/  SHFL.UP PT, R3, R2, 0x1, RZ ;  /* 0x0420000002037989 */ /* 0x020e2400000e00ff */
        /* <DEDUP_REMOVED lines=15> */
.L_x_4513:
[----:B------:R-:W-:Y:S02]  /*258a0*/  ULDC UR4, c[0x0][0xc38] ;  /* 0x00030e0000047ab9 */ /* 0x000fe40000000800 */
[----:B------:R-:W-:-:S05]  /*258b0*/  MOV R16, UR4 ;  /* 0x0000000400107c02 */ /* 0x000fca0008000f00 */
[----:B-1----:R-:W-:-:S04]  /*258c0*/  IMAD R6, R6, R16, RZ ;  /* 0x0000001006067224 */ /* 0x002fc800078e02ff */
[----:B------:R-:W-:-:S05]  /*258d0*/  IMAD.IADD R4, R6, 0x1, R4 ;  /* 0x0000000106047824 */ /* 0x000fca00078e0204 */
[----:B------:R-:W-:-:S13]  /*258e0*/  ISETP.GT.AND P4, PT, R4, R0, PT ;  /* 0x000000000400720c */ /* 0x000fda0003f84270 */
[----:B------:R-:W-:Y:S05]  /*258f0*/  @!P4 BRA `(.L_x_4420) ;  /* 0xfffffffc0060c947 */ /* 0x000fea000383ffff */
.L_x_4415:
        /* <DEDUP_REMOVED lines=8> */
.L_x_4517:
[----:B------:R-:W-:Y:S02]  /*25980*/  ISETP.NE.AND P0, PT, R3, RZ, PT ;  /* 0x000000ff0300720c */ /* 0x000fe40003f05270 */
[----:B-1----:R-:W-:-:S11]  /*25990*/  MOV R2, RZ ;  /* 0x000000ff00027202 */ /* 0x002fd60000000f00 */
[----:B------:R-:W-:Y:S05]  /*259a0*/  @!P0 BRA `(.L_x_4422) ;  /* 0x0000000000108947 */ /* 0x000fea0003800000 */
[----:B------:R-:W-:Y:S01]  /*259b0*/  UMOV UR4, 0xffffffff ;  /* 0xffffffff00047882 */ /* 0x000fe20000000000 */
[----:B------:R-:W-:Y:S02]  /*259c0*/  VIADD R12, R4, 0xffffffff ;  /* 0xffffffff040c7836 */ /* 0x000fe40000000000 */
[----:B------:R-:W-:Y:S05]  /*259d0*/  BRA.DIV UR4, `(.L_x_4423) ;  /* 0x0000002a04887947 */ /* 0x000fea000b800000 */
[----:B------:R1:W3:Y:S02]  /*259e0*/  SHFL.IDX PT, R2, R5, R12, 0x1f ;  /* 0x00001f0c05027589 */ /* 0x0002e400000e0000 */
.L_x_4422:
[----:B012---:R-:W-:Y:S01]  /*259f0*/  IABS R5, R17 ;  /* 0x0000001100057213 */ /* 0x007fe20000000000 */
[----:B---3--:R-:W-:Y:S01]  /*25a00*/  IMAD R16, R2, R16, R6 ;  /* 0x0000001002107224 */ /* 0x008fe200078e0206 */
[----:B------:R-:W-:Y:S02]  /*25a10*/  IADD3 R19, R4, R19, RZ ;  /* 0x0000001304137210 */ /* 0x000fe40007ffe0ff */
[----:B------:R-:W0:Y:S01]  /*25a20*/  I2F.RP R2, R5 ;  /* 0x0000000500027306 */ /* 0x000e220000209400 */
[----:B------:R-:W-:-:S07]  /*25a30*/  IMAD.IADD R0, R0, 0x1, -R16 ;  /* 0x0000000100007824 */ /* 0x000fce00078e0a10 */
[----:B0-----:R-:W0:Y:S02]  /*25a40*/  MUFU.RCP R2, R2 ;  /* 0x0000000200027308 */ /* 0x001e240000001000 */
[----:B0-----:R-:W-:-:S06]  /*25a50*/  VIADD R2, R2, 0xffffffe ;  /* 0x0ffffffe02027836 */ /* 0x001fcc0000000000 */
[----:B------:R-:W0:Y:S02]  /*25a60*/  F2I.FTZ.U32.TRUNC.NTZ R3, R2 ;  /* 0x0000000200037305 */ /* 0x000e24000021f000 */
[----:B0-----:R-:W-:-:S05]  /*25a70*/  IADD3 R2, RZ, -R3, RZ ;  /* 0x80000003ff027210 */ /* 0x001fca0007ffe0ff */
[----:B------:R-:W-:Y:S02]  /*25a80*/  IMAD R6, R2, R5, RZ ;  /* 0x0000000502067224 */ /* 0x000fe400078e02ff */
[----:B------:R-:W-:-:S04]  /*25a90*/  IMAD.MOV.U32 R2, RZ, RZ, RZ ;  /* 0x000000ffff027224 */ /* 0x000fc800078e00ff */
[----:B------:R-:W-:Y:S01]  /*25aa0*/  IMAD.HI.U32 R2, R3, R6, R2 ;  /* 0x0000000603027227 */ /* 0x000fe200078e0002 */
[----:B------:R-:W-:Y:S02]  /*25ab0*/  IABS R6, R17 ;  /* 0x0000001100067213 */ /* 0x000fe40000000000 */
[----:B------:R-:W-:Y:S02]  /*25ac0*/  IABS R3, R0 ;  /* 0x0000000000037213 */ /* 0x000fe40000000000 */
[----:B------:R-:W-:-:S03]  /*25ad0*/  IADD3 R6, RZ, -R6, RZ ;  /* 0x80000006ff067210 */ /* 0x000fc60007ffe0ff */
        /* <DEDUP_REMOVED lines=12> */
[--C-:B------:R-:W-:Y:S02]  /*25ba0*/  IMAD.MOV R3, RZ, RZ, -R2.reuse ;  /* 0x000000ffff037224 */ /* 0x100fe400078e0a02 */
[----:B------:R-:W-:Y:S02]  /*25bb0*/  IMAD.MOV.U32 R18, RZ, RZ, R2 ;  /* 0x000000ffff127224 */ /* 0x000fe400078e0002 */
[----:B------:R-:W-:Y:S01]  /*25bc0*/  IMAD R17, R17, R3, R0 ;  /* 0x0000000311117224 */ /* 0x000fe200078e0200 */
[----:B------:R-:W-:Y:S06]  /*25bd0*/  BRA `(.L_x_4424) ;  /* 0x00000000001c7947 */ /* 0x000fec0003800000 */
.L_x_4416:
[----:B------:R-:W-:Y:S01]  /*25be0*/  UMOV UR4, URZ ;  /* 0x0000003f00047c82 */ /* 0x000fe20008000000 */
[----:B------:R-:W-:Y:S01]  /*25bf0*/  UMOV UR5, URZ ;  /* 0x0000003f00057c82 */ /* 0x000fe20008000000 */
[----:B------:R-:W-:Y:S01]  /*25c00*/  ULDC UR6, c[0x0][0xc3c] ;  /* 0x00030f0000067ab9 */ /* 0x000fe20000000800 */
[----:B------:R-:W-:Y:S01]  /*25c10*/  IMAD.MOV.U32 R16, RZ, RZ, R0 ;  /* 0x000000ffff107224 */ /* 0x000fe200078e0000 */
[----:B------:R-:W-:Y:S01]  /*25c20*/  MOV R17, UR4 ;  /* 0x0000000400117c02 */ /* 0x000fe20008000f00 */
[----:B------:R-:W-:Y:S02]  /*25c30*/  IMAD.U32 R18, RZ, RZ, UR5 ;  /* 0x00000005ff127e24 */ /* 0x000fe4000f8e00ff */
[----:B------:R-:W-:-:S07]  /*25c40*/  IMAD.U32 R19, RZ, RZ, UR6 ;  /* 0x00000006ff137e24 */ /* 0x000fce000f8e00ff */
.L_x_4424:
        /* <DEDUP_REMOVED lines=11> */
.L_x_4413:
[----:B------:R-:W-:Y:S02]  /*25d00*/  ULDC UR4, c[0x0][0xc3c] ;  /* 0x00030f0000047ab9 */ /* 0x000fe40000000800 */
[----:B---3--:R-:W-:-:S13]  /*25d10*/  ISETP.GE.AND P0, PT, R19, UR4, PT ;  /* 0x0000000413007c0c */ /* 0x008fda000bf06270 */
[----:B------:R-:W-:Y:S05]  /*25d20*/  @!P0 BRA `(.L_x_4425) ;  /* 0xffffff9000808947 */ /* 0x000fea000383ffff */
[----:B------:R-:W-:Y:S05]  /*25d30*/  BSYNC B8 ;  /* 0x0000000000087941 */ /* 0x000fea0003800000 */
.L_x_4275:
[----:B--2---:R-:W2:Y:S01]  /*25d40*/  LDL.LU R0, [R1+0x54] ;  /* 0x0000540001007983 */ /* 0x004ea20000300800 */
[----:B------:R-:W-:Y:S01]  /*25d50*/  BSSY B0, `(.L_x_4426) ;  /* 0x000000b000007945 */ /* 0x000fe20003800000 */
[----:B0-----:R-:W0:Y:S01]  /*25d60*/  S2R R5, SR_CgaCtaId ;  /* 0x0000000000057919 */ /* 0x001e220000008800 */
[----:B--2---:R-:W-:-:S04]  /*25d70*/  IADD3 R0, R0, 0x1, RZ ;  /* 0x0000000100007810 */ /* 0x004fc80007ffe0ff */
        /* <DEDUP_REMOVED lines=8> */
.L_x_4520:
[----:B------:R-:W-:Y:S05]  /*25e00*/  BSYNC B0 ;  /* 0x0000000000007941 */ /* 0x000fea0003800000 */
.L_x_4426:
[----:B------:R-:W-:-:S03]  /*25e10*/  UMOV UR4, 0xffffffff ;  /* 0xffffffff00047882 */ /* 0x000fc60000000000 */
[----:B------:R-:W-:Y:S05]  /*25e20*/  BRA.DIV UR4, `(.L_x_4428) ;  /* 0x0000002604b07947 */ /* 0x000fea000b800000 */
[----:B------:R-:W1:Y:S02]  /*25e30*/  S2R R2, SR_TID.X ;  /* 0x0000000000027919 */ /* 0x000e640000002100 */
[----:B-1----:R-:W-:-:S04]  /*25e40*/  SHF.R.U32.HI R2, RZ, 0x5, R2 ;  /* 0x00000005ff027819 */ /* 0x002fc80000011602 */
[----:B------:R-:W-:-:S05]  /*25e50*/  LOP3.LUT R2, R2, 0x3, RZ, 0xc0, !PT ;  /* 0x0000000302027812 */ /* 0x000fca00078ec0ff */
[----:B------:R1:W2:Y:S02]  /*25e60*/  SHFL.IDX PT, R14, R2, RZ, 0x1f ;  /* 0x00001fff020e7589 */ /* 0x0002a400000e0000 */
.L_x_4523:
[----:B--2---:R-:W-:-:S13]  /*25e70*/  ISETP.NE.AND P0, PT, R14, RZ, PT ;  /* 0x000000ff0e00720c */ /* 0x004fda0003f05270 */
[----:B------:R-:W-:Y:S05]  /*25e80*/  @P0 BRA `(.L_x_4060) ;  /* 0x00000000009c0947 */ /* 0x000fea0003800000 */
[----:B------:R-:W-:-:S03]  /*25e90*/  UMOV UR4, 0xffffffff ;  /* 0xffffffff00047882 */ /* 0x000fc60000000000 */
[----:B------:R-:W-:Y:S05]  /*25ea0*/  BRA.DIV UR4, `(.L_x_4429) ;  /* 0x0000002604c47947 */ /* 0x000fea000b800000 */
[----:B------:R-:W-:-:S13]  /*25eb0*/  ELECT P6, URZ, PT ;  /* 0x00000000003f782f */ /* 0x000fda00038c0000 */
.L_x_4526:
        /* <DEDUP_REMOVED lines=8> */
.L_x_4430:
        /* <DEDUP_REMOVED lines=10> */
[----:B------:R-:W-:Y:S02]  /*25fe0*/  LOP3.LUT R4, R7, R4, RZ, 0x3c, !PT ;  /* 0x0000000407047212 */ /* 0x000fe400078e3cff */
[----:B------:R-:W-:-:S02]  /*25ff0*/  LEA R7, R3, R2, 0x3 ;  /* 0x0000000203077211 */ /* 0x000fc400078e18ff */
[----:B------:R-:W-:Y:S01]  /*26000*/  SHF.L.U32 R2, R4, 0x1f, RZ ;  /* 0x0000001f04027819 */ /* 0x000fe200000006ff */
[----:B0-----:R-:W-:Y:S06]  /*26010*/  @!P0 BRA `(.L_x_4431) ;  /* 0x0000002400888947 */ /* 0x001fec0003800000 */
.L_x_4527:
[----:B------:R-:W1:Y:S02]  /*26020*/  SYNCS.PHASECHK.TRANS64.TRYWAIT P0, [R7+URZ], R2 ;  /* 0x00000002070075a7 */ /* 0x000e64000800017f */
[----:B-1----:R-:W-:Y:S05]  /*26030*/  @!P0 BRA `(.L_x_4432) ;  /* 0x0000002400948947 */ /* 0x002fea0003800000 */
.L_x_4528:
[----:B------:R-:W-:Y:S05]  /*26040*/  @!P2 BRA `(.L_x_4433) ;  /* 0x000000000004a947 */ /* 0x000fea0003800000 */
[----:B------:R-:W-:Y:S01]  /*26050*/  BPT.TRAP 0x1 ;  /* 0x000000040000795c */ /* 0x000fe20000300000 */
.L_x_4433:
[----:B------:R-:W2:Y:S01]  /*26060*/  LDL.LU R4, [R1+0xc] ;  /* 0x00000c0001047983 */ /* 0x000ea20000300800 */
[----:B------:R-:W-:-:S04]  /*26070*/  VIADD R0, R0, 0x36860 ;  /* 0x0003686000007836 */ /* 0x000fc80000000000 */
[----:B--2---:R-:W-:-:S04]  /*26080*/  IMAD R4, R4, 0x8, R0 ;  /* 0x0000000804047824 */ /* 0x004fc800078e0200 */
[----:B------:R-:W2:Y:S02]  /*26090*/  SYNCS.PHASECHK.TRANS64.TRYWAIT P0, [R4+URZ], R5 ;  /* 0x00000005040075a7 */ /* 0x000ea4000800017f */
[----:B--2---:R-:W-:Y:S05]  /*260a0*/  @!P0 BRA `(.L_x_4434) ;  /* 0x00000024008c8947 */ /* 0x004fea0003800000 */
.L_x_4529:
[----:B------:R-:W-:-:S07]  /*260b0*/  LEA R3, R3, R0, 0x3 ;  /* 0x0000000003037211 */ /* 0x000fce00078e18ff */
.L_x_4435:
[----:B---3--:R3:W4:Y:S02]  /*260c0*/  SYNCS.PHASECHK.TRANS64.TRYWAIT P0, [R3+URZ], R2 ;  /* 0x00000002030075a7 */ /* 0x008724000800017f */
[----:B----4-:R-:W-:Y:S05]  /*260d0*/  @!P0 NANOSLEEP.SYNCS 0x989680 ;  /* 0x009896800000895d */ /* 0x010fea0003900000 */
[----:B------:R-:W4:Y:S02]  /*260e0*/  @!P0 SYNCS.PHASECHK.TRANS64 P0, [R3+URZ], R2 ;  /* 0x00000002030085a7 */ /* 0x000f24000800007f */
[----:B----4-:R-:W-:Y:S05]  /*260f0*/  @!P0 BRA `(.L_x_4435) ;  /* 0xfffffffc00f08947 */ /* 0x010fea000383ffff */
.L_x_4060:
[----:B------:R-:W-:Y:S05]  /*26100*/  BSYNC B9 ;  /* 0x0000000000097941 */ /* 0x000fea0003800000 */
.L_x_4057:
[----:B------:R-:W-:Y:S05]  /*26110*/  EXIT ;  /* 0x000000000000794d */ /* 0x000fea0003800000 */
.L_x_4078:
[----:B0-----:R0:W1:Y:S02]  /*26120*/  SYNCS.PHASECHK.TRANS64.TRYWAIT P5, [R43+URZ+0x36890], R100 ;  /* 0x036890642b0075a7 */ /* 0x00106400080a017f */
[----:B-1----:R-:W-:Y:S05]  /*26130*/  @!P5 NANOSLEEP.SYNCS 0x989680 ;  /* 0x009896800000d95d */ /* 0x002fea0003900000 */
[----:B------:R-:W1:Y:S02]  /*26140*/  @!P5 SYNCS.PHASECHK.TRANS64 P5, [R43+URZ+0x36890], R100 ;  /* 0x036890642b00d5a7 */ /* 0x000e6400080a007f */
[----:B-1----:R-:W-:Y:S05]  /*26150*/  @!P5 BRA `(.L_x_4078) ;  /* 0xfffffffc00f0d947 */ /* 0x002fea000383ffff */
[----:B------:R-:W-:Y:S05]  /*26160*/  BRA `(.L_x_4436) ;  /* 0xfffffdd400f07947 */ /* 0x000fea000383ffff */
.L_x_4132:
[----:B-1----:R1:W3:Y:S02]  /*26170*/  SYNCS.PHASECHK.TRANS64.TRYWAIT P5, [R43+URZ+0x36890], R100 ;  /* 0x036890642b0075a7 */ /* 0x0022e400080a017f */
[----:B---3--:R-:W-:Y:S05]  /*26180*/  @!P5 NANOSLEEP.SYNCS 0x989680 ;  /* 0x009896800000d95d */ /* 0x008fea0003900000 */
[----:B------:R-:W3:Y:S02]  /*26190*/  @!P5 SYNCS.PHASECHK.TRANS64 P5, [R43+URZ+0x36890], R100 ;  /* 0x036890642b00d5a7 */ /* 0x000ee400080a007f */
[----:B---3--:R-:W-:Y:S05]  /*261a0*/  @!P5 BRA `(.L_x_4132) ;  /* 0xfffffffc00f0d947 */ /* 0x008fea000383ffff */
[----:B------:R-:W-:Y:S05]  /*261b0*/  BRA `(.L_x_4437) ;  /* 0xfffffe0800c07947 */ /* 0x000fea000383ffff */
.L_x_4157:
[----:B-1----:R1:W2:Y:S02]  /*261c0*/  SYNCS.PHASECHK.TRANS64.TRYWAIT P3, [R43+URZ+0x36890], R100 ;  /* 0x036890642b0075a7 */ /* 0x0022a4000806017f */
[----:B--2---:R-:W-:Y:S05]  /*261d0*/  @!P3 NANOSLEEP.SYNCS 0x989680 ;  /* 0x009896800000b95d */ /* 0x004fea0003900000 */
[----:B------:R-:W2:Y:S02]  /*261e0*/  @!P3 SYNCS.PHASECHK.TRANS64 P3, [R43+URZ+0x36890], R100 ;  /* 0x036890642b00b5a7 */ /* 0x000ea4000806007f */
[----:B--2---:R-:W-:Y:S05]  /*261f0*/  @!P3 BRA `(.L_x_4157) ;  /* 0xfffffffc00f0b947 */ /* 0x004fea000383ffff */
[----:B------:R-:W-:Y:S05]  /*26200*/  BRA `(.L_x_4438) ;  /* 0xfffffe3800e87947 */ /* 0x000fea000383ffff */
.L_x_4163:
[----:B0-----:R0:W1:Y:S02]  /*26210*/  SYNCS.PHASECHK.TRANS64.TRYWAIT P2, [R43+URZ+0x368b0], R100 ;  /* 0x0368b0642b0075a7 */ /* 0x001064000804017f */
[----:B-1----:R-:W-:Y:S05]  /*26220*/  @!P2 NANOSLEEP.SYNCS 0x989680 ;  /* 0x009896800000a95d */ /* 0x002fea0003900000 */
[----:B------:R-:W1:Y:S02]  /*26230*/  @!P2 SYNCS.PHASECHK.TRANS64 P2, [R43+URZ+0x368b0], R100 ;  /* 0x0368b0642b00a5a7 */ /* 0x000e64000804007f */
[----:B-1----:R-:W-:Y:S05]  /*26240*/  @!P2 BRA `(.L_x_4163) ;  /* 0xfffffffc00f0a947 */ /* 0x002fea000383ffff */
[----:B------:R-:W-:Y:S05]  /*26250*/  BRA `(.L_x_4439) ;  /* 0xfffffe4000007947 */ /* 0x000fea000383ffff */
.L_x_4181:
        /* <DEDUP_REMOVED lines=8> */
.L_x_4441:
[----:B------:R-:W-:Y:S05]  /*262e0*/  BSYNC B1 ;  /* 0x0000000000017941 */ /* 0x000fea0003800000 */
.L_x_4440:
[----:B------:R-:W-:Y:S01]  /*262f0*/  MOV R13, R24 ;  /* 0x00000018000d7202 */ /* 0x000fe20000000f00 */
[----:B------:R-:W-:Y:S01]  /*26300*/  IMAD.MOV.U32 R12, RZ, RZ, RZ ;  /* 0x000000ffff0c7224 */ /* 0x000fe200078e00ff */
[----:B------:R-:W-:Y:S01]  /*26310*/  MOV R15, 0xffffffff ;  /* 0xffffffff000f7802 */ /* 0x000fe20000000f00 */
[----:B------:R-:W-:Y:S02]  /*26320*/  IMAD.MOV.U32 R11, RZ, RZ, 0x1c1f ;  /* 0x00001c1fff0b7424 */ /* 0x000fe400078e00ff */
[----:B------:R-:W-:-:S07]  /*26330*/  IMAD.MOV.U32 R0, RZ, RZ, R14 ;  /* 0x000000ffff007224 */ /* 0x000fce00078e000e */
[----:B------:R-:W-:Y:S05]  /*26340*/  WARPSYNC.COLLECTIVE R15, `(.L_x_4442) ;  /* 0x000000000f087348 */ /* 0x000fea0003c00000 */
[----:B------:R0:W1:Y:S02]  /*26350*/  SHFL.IDX P6, R14, R13, R12, R11 ;  /* 0x0000000c0d0e7389 */ /* 0x00006400000c000b */
[----:B01----:R-:W-:Y:S01]  /*26360*/  ENDCOLLECTIVE ;  /* 0x000000000000791b */ /* 0x003fe20003800000 */
.L_x_4442:
[----:B------:R-:W-:Y:S02]  /*26370*/  IMAD.MOV.U32 R13, RZ, RZ, R27 ;  /* 0x000000ffff0d7224 */ /* 0x000fe400078e001b */
[----:B------:R-:W-:-:S07]  /*26380*/  IMAD.MOV.U32 R3, RZ, RZ, R14 ;  /* 0x000000ffff037224 */ /* 0x000fce00078e000e */
[----:B------:R-:W-:Y:S05]  /*26390*/  WARPSYNC.COLLECTIVE R15, `(.L_x_4443) ;  /* 0x000000000f087348 */ /* 0x000fea0003c00000 */
[----:B------:R0:W1:Y:S02]  /*263a0*/  SHFL.IDX P6, R14, R13, R12, R11 ;  /* 0x0000000c0d0e7389 */ /* 0x00006400000c000b */
[----:B01----:R-:W-:Y:S01]  /*263b0*/  ENDCOLLECTIVE ;  /* 0x000000000000791b */ /* 0x003fe20003800000 */
.L_x_4443:
[----:B------:R-:W-:Y:S01]  /*263c0*/  IMAD.MOV.U32 R13, RZ, RZ, R26 ;  /* 0x000000ffff0d7224 */ /* 0x000fe200078e001a */
[----:B------:R-:W-:-:S07]  /*263d0*/  MOV R4, R14 ;  /* 0x0000000e00047202 */ /* 0x000fce0000000f00 */
[----:B------:R-:W-:Y:S05]  /*263e0*/  WARPSYNC.COLLECTIVE R15, `(.L_x_4444) ;  /* 0x000000000f087348 */ /* 0x000fea0003c00000 */
[----:B------:R0:W1:Y:S02]  /*263f0*/  SHFL.IDX P6, R14, R13, R12, R11 ;  /* 0x0000000c0d0e7389 */ /* 0x00006400000c000b */
[----:B01----:R-:W-:Y:S01]  /*26400*/  ENDCOLLECTIVE ;  /* 0x000000000000791b */ /* 0x003fe20003800000 */
.L_x_4444:
[----:B------:R-:W-:Y:S05]  /*26410*/  BRA `(.L_x_4445) ;  /* 0xfffffe4c00947947 */ /* 0x000fea000383ffff */
.L_x_4185:
[----:B0-----:R0:W1:Y:S02]  /*26420*/  SYNCS.PHASECHK.TRANS64.TRYWAIT P0, [R16+URZ+0x36800], R7 ;  /* 0x03680007100075a7 */ /* 0x001064000800017f */
[----:B-1----:R-:W-:Y:S05]  /*26430*/  @!P0 NANOSLEEP.SYNCS 0x989680 ;  /* 0x009896800000895d */ /* 0x002fea0003900000 */
[----:B------:R-:W1:Y:S02]  /*26440*/  @!P0 SYNCS.PHASECHK.TRANS64 P0, [R16+URZ+0x36800], R7 ;  /* 0x03680007100085a7 */ /* 0x000e64000800007f */
[----:B-1----:R-:W-:Y:S05]  /*26450*/  @!P0 BRA `(.L_x_4185) ;  /* 0xfffffffc00f08947 */ /* 0x002fea000383ffff */
[----:B------:R-:W-:Y:S05]  /*26460*/  BRA `(.L_x_4446) ;  /* 0xfffffe5800307947 */ /* 0x000fea000383ffff */
.L_x_4209:
        /* <DEDUP_REMOVED lines=8> */
.L_x_4448:
[----:B------:R-:W-:Y:S05]  /*264f0*/  BSYNC B1 ;  /* 0x0000000000017941 */ /* 0x000fea0003800000 */
.L_x_4447:
[----:B------:R-:W-:Y:S01]  /*26500*/  IMAD.MOV.U32 R13, RZ, RZ, R24 ;  /* 0x000000ffff0d7224 */ /* 0x000fe200078e0018 */
[----:B------:R-:W-:Y:S01]  /*26510*/  MOV R11, 0x1c1f ;  /* 0x00001c1f000b7802 */ /* 0x000fe20000000f00 */
[----:B------:R-:W-:Y:S01]  /*26520*/  IMAD.MOV.U32 R12, RZ, RZ, RZ ;  /* 0x000000ffff0c7224 */ /* 0x000fe200078e00ff */
[----:B------:R-:W-:Y:S01]  /*26530*/  MOV R3, R14 ;  /* 0x0000000e00037202 */ /* 0x000fe20000000f00 */
[----:B------:R-:W-:-:S04]  /*26540*/  IMAD.MOV.U32 R15, RZ, RZ, -0x1 ;  /* 0xffffffffff0f7424 */ /* 0x000fc800078e00ff */
[----:B------:R-:W-:-:S07]  /*26550*/  IMAD.MOV.U32 R41, RZ, RZ, R3 ;  /* 0x000000ffff297224 */ /* 0x000fce00078e0003 */
[----:B------:R-:W-:Y:S05]  /*26560*/  WARPSYNC.COLLECTIVE R15, `(.L_x_4449) ;  /* 0x000000000f087348 */ /* 0x000fea0003c00000 */
[----:B------:R0:W1:Y:S02]  /*26570*/  SHFL.IDX P6, R14, R13, R12, R11 ;  /* 0x0000000c0d0e7389 */ /* 0x00006400000c000b */
[----:B01----:R-:W-:Y:S01]  /*26580*/  ENDCOLLECTIVE ;  /* 0x000000000000791b */ /* 0x003fe20003800000 */
.L_x_4449:
[----:B------:R-:W-:Y:S01]  /*26590*/  MOV R13, R27 ;  /* 0x0000001b000d7202 */ /* 0x000fe20000000f00 */
[----:B------:R-:W-:-:S07]  /*265a0*/  IMAD.MOV.U32 R0, RZ, RZ, R14 ;  /* 0x000000ffff007224 */ /* 0x000fce00078e000e */
[----:B------:R-:W-:Y:S05]  /*265b0*/  WARPSYNC.COLLECTIVE R15, `(.L_x_4450) ;  /* 0x000000000f087348 */ /* 0x000fea0003c00000 */
[----:B------:R0:W1:Y:S02]  /*265c0*/  SHFL.IDX P6, R14, R13, R12, R11 ;  /* 0x0000000c0d0e7389 */ /* 0x00006400000c000b */
[----:B01----:R-:W-:Y:S01]  /*265d0*/  ENDCOLLECTIVE ;  /* 0x000000000000791b */ /* 0x003fe20003800000 */
.L_x_4450:
[----:B------:R-:W-:Y:S01]  /*265e0*/  MOV R40, R0 ;  /* 0x0000000000287202 */ /* 0x000fe20000000f00 */
[----:B------:R-:W-:Y:S02]  /*265f0*/  IMAD.MOV.U32 R13, RZ, RZ, R26 ;  /* 0x000000ffff0d7224 */ /* 0x000fe400078e001a */
[----:B------:R-:W-:-:S07]  /*26600*/  IMAD.MOV.U32 R5, RZ, RZ, R14 ;  /* 0x000000ffff057224 */ /* 0x000fce00078e000e */
[----:B------:R-:W-:Y:S05]  /*26610*/  WARPSYNC.COLLECTIVE R15, `(.L_x_4451) ;  /* 0x000000000f087348 */ /* 0x000fea0003c00000 */
[----:B------:R0:W1:Y:S02]  /*26620*/  SHFL.IDX P6, R14, R13, R12, R11 ;  /* 0x0000000c0d0e7389 */ /* 0x00006400000c000b */
[----:B01----:R-:W-:Y:S01]  /*26630*/  ENDCOLLECTIVE ;  /* 0x000000000000791b */ /* 0x003fe20003800000 */
.L_x_4451:
[----:B------:R-:W-:Y:S05]  /*26640*/  BRA `(.L_x_4452) ;  /* 0xfffffe7400d07947 */ /* 0x000fea000383ffff */
.L_x_4213:
[----:B0-----:R0:W1:Y:S02]  /*26650*/  SYNCS.PHASECHK.TRANS64.TRYWAIT P0, [R16+URZ+0x36800], R5 ;  /* 0x03680005100075a7 */ /* 0x001064000800017f */
[----:B-1----:R-:W-:Y:S05]  /*26660*/  @!P0 NANOSLEEP.SYNCS 0x989680 ;  /* 0x009896800000895d */ /* 0x002fea0003900000 */
[----:B------:R-:W1:Y:S02]  /*26670*/  @!P0 SYNCS.PHASECHK.TRANS64 P0, [R16+URZ+0x36800], R5 ;  /* 0x03680005100085a7 */ /* 0x000e64000800007f */
[----:B-1----:R-:W-:Y:S05]  /*26680*/  @!P0 BRA `(.L_x_4213) ;  /* 0xfffffffc00f08947 */ /* 0x002fea000383ffff */
[----:B------:R-:W-:Y:S05]  /*26690*/  BRA `(.L_x_4453) ;  /* 0xfffffe7c00d07947 */ /* 0x000fea000383ffff */
.L_x_4227:
[----:B-1----:R1:W2:Y:S02]  /*266a0*/  SYNCS.PHASECHK.TRANS64.TRYWAIT P2, [R6+URZ+0x36830], R3 ;  /* 0x03683003060075a7 */ /* 0x0022a4000804017f */
[----:B--2---:R-:W-:Y:S05]  /*266b0*/  @!P2 NANOSLEEP.SYNCS 0x989680 ;  /* 0x009896800000a95d */ /* 0x004fea0003900000 */
[----:B------:R-:W2:Y:S02]  /*266c0*/  @!P2 SYNCS.PHASECHK.TRANS64 P2, [R6+URZ+0x36830], R3 ;  /* 0x036830030600a5a7 */ /* 0x000ea4000804007f */
[----:B--2---:R-:W-:Y:S05]  /*266d0*/  @!P2 BRA `(.L_x_4227) ;  /* 0xfffffffc00f0a947 */ /* 0x004fea000383ffff */
[----:B------:R-:W-:Y:S05]  /*266e0*/  BRA `(.L_x_4226) ;  /* 0xfffffea000e47947 */ /* 0x000fea000383ffff */
.L_x_4234:
[----:B-1----:R1:W2:Y:S02]  /*266f0*/  SYNCS.PHASECHK.TRANS64.TRYWAIT P2, [R11+URZ+0x36830], R4 ;  /* 0x036830040b0075a7 */ /* 0x0022a4000804017f */
[----:B--2---:R-:W-:Y:S05]  /*26700*/  @!P2 NANOSLEEP.SYNCS 0x989680 ;  /* 0x009896800000a95d */ /* 0x004fea0003900000 */
[----:B------:R-:W2:Y:S02]  /*26710*/  @!P2 SYNCS.PHASECHK.TRANS64 P2, [R11+URZ+0x36830], R4 ;  /* 0x036830040b00a5a7 */ /* 0x000ea4000804007f */
[----:B--2---:R-:W-:Y:S05]  /*26720*/  @!P2 BRA `(.L_x_4234) ;  /* 0xfffffffc00f0a947 */ /* 0x004fea000383ffff */
[----:B------:R-:W-:Y:S05]  /*26730*/  BRA `(.L_x_4233) ;  /* 0xfffffef400cc7947 */ /* 0x000fea000383ffff */
.L_x_4239:
[----:B-1----:R1:W2:Y:S02]  /*26740*/  SYNCS.PHASECHK.TRANS64.TRYWAIT P2, [R9+URZ+0x36850], R0 ;  /* 0x03685000090075a7 */ /* 0x0022a4000804017f */
[----:B--2---:R-:W-:Y:S05]  /*26750*/  @!P2 NANOSLEEP.SYNCS 0x989680 ;  /* 0x009896800000a95d */ /* 0x004fea0003900000 */
[----:B------:R-:W2:Y:S02]  /*26760*/  @!P2 SYNCS.PHASECHK.TRANS64 P2, [R9+URZ+0x36850], R0 ;  /* 0x036850000900a5a7 */ /* 0x000ea4000804007f */
[----:B--2---:R-:W-:Y:S05]  /*26770*/  @!P2 BRA `(.L_x_4239) ;  /* 0xfffffffc00f0a947 */ /* 0x004fea000383ffff */
[----:B------:R-:W-:Y:S05]  /*26780*/  BRA `(.L_x_4238) ;  /* 0xffffff2c00687947 */ /* 0x000fea000383ffff */
.L_x_4245:
[----:B-1----:R1:W2:Y:S02]  /*26790*/  SYNCS.PHASECHK.TRANS64.TRYWAIT P0, [R6+URZ+0x36850], R3 ;  /* 0x03685003060075a7 */ /* 0x0022a4000800017f */
[----:B--2---:R-:W-:Y:S05]  /*267a0*/  @!P0 NANOSLEEP.SYNCS 0x989680 ;  /* 0x009896800000895d */ /* 0x004fea0003900000 */
[----:B------:R-:W2:Y:S02]  /*267b0*/  @!P0 SYNCS.PHASECHK.TRANS64 P0, [R6+URZ+0x36850], R3 ;  /* 0x03685003060085a7 */ /* 0x000ea4000800007f */
[----:B--2---:R-:W-:Y:S05]  /*267c0*/  @!P0 BRA `(.L_x_4245) ;  /* 0xfffffffc00f08947 */ /* 0x004fea000383ffff */
[----:B------:R-:W-:Y:S05]  /*267d0*/  BRA `(.L_x_4244) ;  /* 0xffffff4800607947 */ /* 0x000fea000383ffff */
.L_x_4281:
        /* <DEDUP_REMOVED lines=11> */
.L_x_4455:
[----:B------:R-:W-:Y:S05]  /*26890*/  BSYNC B1 ;  /* 0x0000000000017941 */ /* 0x000fea0003800000 */
.L_x_4454:
[----:B------:R-:W-:Y:S05]  /*268a0*/  BRA `(.L_x_4456) ;  /* 0xffffff8c00747947 */ /* 0x000fea000383ffff */
.L_x_4283:
[----:B------:R-:W-:Y:S01]  /*268b0*/  BSSY B1, `(.L_x_4457) ;  /* 0x0000006000017945 */ /* 0x000fe20003800000 */
[----:B------:R-:W-:-:S07]  /*268c0*/  MOV R15, 0xffffffff ;  /* 0xffffffff000f7802 */ /* 0x000fce0000000f00 */
[----:B0-----:R-:W-:Y:S05]  /*268d0*/  WARPSYNC.COLLECTIVE R15, `(.L_x_4458) ;  /* 0x000000000f0c7348 */ /* 0x001fea0003c00000 */
[----:B------:R-:W-:Y:S02]  /*268e0*/  ELECT P6, UR62, PT ;  /* 0x00000000003e782f */ /* 0x000fe400038c0000 */
[----:B------:R-:W-:Y:S01]  /*268f0*/  MOV R14, UR62 ;  /* 0x0000003e000e7c02 */ /* 0x000fe20008000f00 */
[----:B0-----:R-:W-:Y:S10]  /*26900*/  ENDCOLLECTIVE ;  /* 0x000000000000791b */ /* 0x001ff40003800000 */
.L_x_4458:
[----:B------:R-:W-:Y:S05]  /*26910*/  BSYNC B1 ;  /* 0x0000000000017941 */ /* 0x000fea0003800000 */
.L_x_4457:
[----:B------:R-:W-:Y:S01]  /*26920*/  PLOP3.LUT P2, PT, P6, PT, PT, 0x80, 0x0 ;  /* 0x000000000000781c */ /* 0x000fe2000374f070 */
[----:B------:R-:W-:-:S12]  /*26930*/  BRA `(.L_x_4282) ;  /* 0xffffff8c00687947 */ /* 0x000fd8000383ffff */
.L_x_4285:
[----:B0-----:R-:W2:Y:S02]  /*26940*/  LDL R3, [R1+0x4] ;  /* 0x0000040001037983 */ /* 0x001ea40000100800 */
[----:B--2---:R0:W1:Y:S02]  /*26950*/  SYNCS.PHASECHK.TRANS64.TRYWAIT P0, [R3+URZ+0x36820], R2 ;  /* 0x03682002030075a7 */ /* 0x004064000800017f */
[----:B-1----:R-:W-:Y:S05]  /*26960*/  @!P0 NANOSLEEP.SYNCS 0x989680 ;  /* 0x009896800000895d */ /* 0x002fea0003900000 */
[----:B------:R-:W1:Y:S02]  /*26970*/  @!P0 SYNCS.PHASECHK.TRANS64 P0, [R3+URZ+0x36820], R2 ;  /* 0x03682002030085a7 */ /* 0x000e64000800007f */
[----:B-1----:R-:W-:Y:S05]  /*26980*/  @!P0 BRA `(.L_x_4285) ;  /* 0xfffffffc00ec8947 */ /* 0x002fea000383ffff */
[----:B------:R-:W-:Y:S05]  /*26990*/  BRA `(.L_x_4459) ;  /* 0xffffff8c00787947 */ /* 0x000fea000383ffff */
.L_x_4289:
[----:B0-----:R0:W1:Y:S02]  /*269a0*/  SYNCS.PHASECHK.TRANS64.TRYWAIT P0, [R5+URZ+0x368a0], R8 ;  /* 0x0368a008050075a7 */ /* 0x001064000800017f */
[----:B-1----:R-:W-:Y:S05]  /*269b0*/  @!P0 NANOSLEEP.SYNCS 0x989680 ;  /* 0x009896800000895d */ /* 0x002fea0003900000 */
[----:B------:R-:W1:Y:S02]  /*269c0*/  @!P0 SYNCS.PHASECHK.TRANS64 P0, [R5+URZ+0x368a0], R8 ;  /* 0x0368a008050085a7 */ /* 0x000e64000800007f */
[----:B-1----:R-:W-:Y:S05]  /*269d0*/  @!P0 BRA `(.L_x_4289) ;  /* 0xfffffffc00f08947 */ /* 0x002fea000383ffff */
[----:B------:R-:W-:Y:S05]  /*269e0*/  BRA `(.L_x_4460) ;  /* 0xffffff8c009c7947 */ /* 0x000fea000383ffff */
.L_x_4296:
[----:B-1----:R1:W2:Y:S02]  /*269f0*/  SYNCS.PHASECHK.TRANS64.TRYWAIT P0, [R5+URZ+0x368c0], R8 ;  /* 0x0368c008050075a7 */ /* 0x0022a4000800017f */
[----:B--2---:R-:W-:Y:S05]  /*26a00*/  @!P0 NANOSLEEP.SYNCS 0x989680 ;  /* 0x009896800000895d */ /* 0x004fea0003900000 */
[----:B------:R-:W2:Y:S02]  /*26a10*/  @!P0 SYNCS.PHASECHK.TRANS64 P0, [R5+URZ+0x368c0], R8 ;  /* 0x0368c008050085a7 */ /* 0x000ea4000800007f */
[----:B--2---:R-:W-:Y:S05]  /*26a20*/  @!P0 BRA `(.L_x_4296) ;  /* 0xfffffffc00f08947 */ /* 0x004fea000383ffff */
[----:B------:R-:W-:Y:S05]  /*26a30*/  BRA `(.L_x_4461) ;  /* 0xffffff90009c7947 */ /* 0x000fea000383ffff */
.L_x_4305:
[----:B0-----:R0:W1:Y:S02]  /*26a40*/  SYNCS.PHASECHK.TRANS64.TRYWAIT P0, [R6+URZ+0x368a0], R5 ;  /* 0x0368a005060075a7 */ /* 0x001064000800017f */
[----:B-1----:R-:W-:Y:S05]  /*26a50*/  @!P0 NANOSLEEP.SYNCS 0x989680 ;  /* 0x009896800000895d */ /* 0x002fea0003900000 */
[----:B------:R-:W1:Y:S02]  /*26a60*/  @!P0 SYNCS.PHASECHK.TRANS64 P0, [R6+URZ+0x368a0], R5 ;  /* 0x0368a005060085a7 */ /* 0x000e64000800007f */
[----:B-1----:R-:W-:Y:S05]  /*26a70*/  @!P0 BRA `(.L_x_4305) ;  /* 0xfffffffc00f08947 */ /* 0x002fea000383ffff */
[----:B------:R-:W-:Y:S05]  /*26a80*/  BRA `(.L_x_4462) ;  /* 0xffffff9400e87947 */ /* 0x000fea000383ffff */
.L_x_4312:
[----:B-1----:R1:W2:Y:S02]  /*26a90*/  SYNCS.PHASECHK.TRANS64.TRYWAIT P0, [R6+URZ+0x368c0], R5 ;  /* 0x0368c005060075a7 */ /* 0x0022a4000800017f */
[----:B--2---:R-:W-:Y:S05]  /*26aa0*/  @!P0 NANOSLEEP.SYNCS 0x989680 ;  /* 0x009896800000895d */ /* 0x004fea0003900000 */
[----:B------:R-:W2:Y:S02]  /*26ab0*/  @!P0 SYNCS.PHASECHK.TRANS64 P0, [R6+URZ+0x368c0], R5 ;  /* 0x0368c005060085a7 */ /* 0x000ea4000800007f */
[----:B--2---:R-:W-:Y:S05]  /*26ac0*/  @!P0 BRA `(.L_x_4312) ;  /* 0xfffffffc00f08947 */ /* 0x004fea000383ffff */
[----:B------:R-:W-:Y:S05]  /*26ad0*/  BRA `(.L_x_4463) ;  /* 0xffffff9800e47947 */ /* 0x000fea000383ffff */
.L_x_4327:
        /* <DEDUP_REMOVED lines=11> */
.L_x_4465:
[----:B------:R-:W-:Y:S05]  /*26b90*/  BSYNC B0 ;  /* 0x0000000000007941 */ /* 0x000fea0003800000 */
.L_x_4464:
[----:B------:R-:W-:Y:S05]  /*26ba0*/  BRA `(.L_x_4466) ;  /* 0xffffffa4008c7947 */ /* 0x000fea000383ffff */
.L_x_4329:
[----:B------:R-:W-:Y:S01]  /*26bb0*/  BSSY B0, `(.L_x_4467) ;  /* 0x0000006000007945 */ /* 0x000fe20003800000 */
[----:B------:R-:W-:-:S07]  /*26bc0*/  IMAD.MOV.U32 R15, RZ, RZ, -0x1 ;  /* 0xffffffffff0f7424 */ /* 0x000fce00078e00ff */
[----:B0-----:R-:W-:Y:S05]  /*26bd0*/  WARPSYNC.COLLECTIVE R15, `(.L_x_4468) ;  /* 0x000000000f0c7348 */ /* 0x001fea0003c00000 */
[----:B------:R-:W-:Y:S02]  /*26be0*/  ELECT P6, UR62, PT ;  /* 0x00000000003e782f */ /* 0x000fe400038c0000 */
[----:B------:R-:W-:Y:S01]  /*26bf0*/  MOV R14, UR62 ;  /* 0x0000003e000e7c02 */ /* 0x000fe20008000f00 */
[----:B0-----:R-:W-:Y:S10]  /*26c00*/  ENDCOLLECTIVE ;  /* 0x000000000000791b */ /* 0x001ff40003800000 */
.L_x_4468:
[----:B------:R-:W-:Y:S05]  /*26c10*/  BSYNC B0 ;  /* 0x0000000000007941 */ /* 0x000fea0003800000 */
.L_x_4467:
[----:B------:R-:W-:Y:S05]  /*26c20*/  BRA `(.L_x_4469) ;  /* 0xffffffa400987947 */ /* 0x000fea000383ffff */
.L_x_4331:
[----:B0-----:R0:W1:Y:S02]  /*26c30*/  SYNCS.PHASECHK.TRANS64.TRYWAIT P0, [R0+URZ+0x36840], R2 ;  /* 0x03684002000075a7 */ /* 0x001064000800017f */
[----:B-1----:R-:W-:Y:S05]  /*26c40*/  @!P0 NANOSLEEP.SYNCS 0x989680 ;  /* 0x009896800000895d */ /* 0x002fea0003900000 */
[----:B------:R-:W1:Y:S02]  /*26c50*/  @!P0 SYNCS.PHASECHK.TRANS64 P0, [R0+URZ+0x36840], R2 ;  /* 0x03684002000085a7 */ /* 0x000e64000800007f */
[----:B-1----:R-:W-:Y:S05]  /*26c60*/  @!P0 BRA `(.L_x_4331) ;  /* 0xfffffffc00f08947 */ /* 0x002fea000383ffff */
[----:B------:R-:W-:Y:S05]  /*26c70*/  BRA `(.L_x_4470) ;  /* 0xffffffa800047947 */ /* 0x000fea000383ffff */
.L_x_4335:
        /* <DEDUP_REMOVED lines=8> */
.L_x_4471:
[----:B------:R-:W-:Y:S02]  /*26d00*/  IMAD.MOV.U32 R13, RZ, RZ, R4 ;  /* 0x000000ffff0d7224 */ /* 0x000fe400078e0004 */
[----:B------:R-:W-:-:S07]  /*26d10*/  IMAD.MOV.U32 R6, RZ, RZ, R14 ;  /* 0x000000ffff067224 */ /* 0x000fce00078e000e */
[----:B------:R-:W-:Y:S05]  /*26d20*/  WARPSYNC.COLLECTIVE R15, `(.L_x_4472) ;  /* 0x000000000f087348 */ /* 0x000fea0003c00000 */
[----:B------:R0:W1:Y:S02]  /*26d30*/  SHFL.IDX P6, R14, R13, R12, R11 ;  /* 0x0000000c0d0e7389 */ /* 0x00006400000c000b */
[----:B01----:R-:W-:Y:S01]  /*26d40*/  ENDCOLLECTIVE ;  /* 0x000000000000791b */ /* 0x003fe20003800000 */
.L_x_4472:
[----:B------:R-:W-:Y:S02]  /*26d50*/  IMAD.IADD R0, R10, 0x1, R17 ;  /* 0x000000010a007824 */ /* 0x000fe400078e0211 */
[----:B------:R-:W-:Y:S02]  /*26d60*/  IMAD R2, R9, R7, RZ ;  /* 0x0000000709027224 */ /* 0x000fe400078e02ff */
[----:B------:R0:W5:Y:S01]  /*26d70*/  LDL R9, [R1+0x30] ;  /* 0x0000300001097983 */ /* 0x0001620000100800 */
[----:B------:R-:W-:Y:S01]  /*26d80*/  MOV R7, R14 ;  /* 0x0000000e00077202 */ /* 0x000fe20000000f00 */
[----:B------:R-:W-:Y:S01]  /*26d90*/  IMAD.MOV.U32 R13, RZ, RZ, R3 ;  /* 0x000000ffff0d7224 */ /* 0x000fe200078e0003 */
[C---:B------:R-:W-:Y:S01]  /*26da0*/  ISETP.GE.AND P2, PT, R0.reuse, R2, PT ;  /* 0x000000020000720c */ /* 0x040fe20003f46270 */
[----:B------:R-:W-:Y:S01]  /*26db0*/  IMAD.MOV.U32 R12, RZ, RZ, 0x1 ;  /* 0x00000001ff0c7424 */ /* 0x000fe200078e00ff */
[----:B------:R-:W-:-:S11]  /*26dc0*/  IADD3 R5, R0, 0x10, RZ ;  /* 0x0000001000057810 */ /* 0x000fd60007ffe0ff */
[----:B0----5:R-:W-:Y:S05]  /*26dd0*/  WARPSYNC.COLLECTIVE R15, `(.L_x_4473) ;  /* 0x000000000f087348 */ /* 0x021fea0003c00000 */
[----:B------:R1:W2:Y:S02]  /*26de0*/  SHFL.IDX P6, R14, R13, R12, R11 ;  /* 0x0000000c0d0e7389 */ /* 0x0002a400000c000b */
[----:B012--5:R-:W-:Y:S01]  /*26df0*/  ENDCOLLECTIVE ;  /* 0x000000000000791b */ /* 0x027fe20003800000 */
.L_x_4473:
[----:B------:R-:W-:-:S05]  /*26e00*/  @!P2 LEA R7, P4, R8, R7, 0x1 ;  /* 0x000000070807a211 */ /* 0x000fca00078808ff */
[----:B------:R-:W-:Y:S02]  /*26e10*/  @!P2 IMAD.X R6, RZ, RZ, R6, P4 ;  /* 0x000000ffff06a224 */ /* 0x000fe400020e0606 */
        /* <DEDUP_REMOVED lines=9> */
[----:B------:R0:W-:Y:S01]  /*26eb0*/  @!P2 LDGSTS.E.BYPASS.LTC128B.128 [R9+0x1d400], desc[UR60][R6.64+0x100], !P1 ;  /* 0x1d4001000609afae */ /* 0x0001e2000c901d7c */
[----:B------:R-:W-:Y:S02]  /*26ec0*/  ISETP.GE.AND P2, PT, R5, R2, PT ;  /* 0x000000020500720c */ /* 0x000fe40003f46270 */
[----:B0-----:R-:W-:-:S11]  /*26ed0*/  MOV R6, R14 ;  /* 0x0000000e00067202 */ /* 0x001fd60000000f00 */
[----:B------:R-:W-:Y:S05]  /*26ee0*/  WARPSYNC.COLLECTIVE R15, `(.L_x_4474) ;  /* 0x000000000f087348 */ /* 0x000fea0003c00000 */
[----:B------:R0:W1:Y:S02]  /*26ef0*/  SHFL.IDX P6, R14, R13, R12, R11 ;  /* 0x0000000c0d0e7389 */ /* 0x00006400000c000b */
[----:B01----:R-:W-:Y:S01]  /*26f00*/  ENDCOLLECTIVE ;  /* 0x000000000000791b */ /* 0x003fe20003800000 */
.L_x_4474:
[----:B------:R-:W-:Y:S02]  /*26f10*/  IMAD.MOV.U32 R13, RZ, RZ, R3 ;  /* 0x000000ffff0d7224 */ /* 0x000fe400078e0003 */
[----:B------:R-:W-:Y:S02]  /*26f20*/  IMAD.MOV.U32 R12, RZ, RZ, 0x2 ;  /* 0x00000002ff0c7424 */ /* 0x000fe400078e00ff */
[----:B------:R-:W-:-:S07]  /*26f30*/  IMAD.MOV.U32 R5, RZ, RZ, R14 ;  /* 0x000000ffff057224 */ /* 0x000fce00078e000e */
[----:B------:R-:W-:Y:S05]  /*26f40*/  WARPSYNC.COLLECTIVE R15, `(.L_x_4475) ;  /* 0x000000000f087348 */ /* 0x000fea0003c00000 */
[----:B------:R0:W1:Y:S02]  /*26f50*/  SHFL.IDX P6, R14, R13, R12, R11 ;  /* 0x0000000c0d0e7389 */ /* 0x00006400000c000b */
[----:B01----:R-:W-:Y:S01]  /*26f60*/  ENDCOLLECTIVE ;  /* 0x000000000000791b */ /* 0x003fe20003800000 */
.L_x_4475:
[----:B------:R-:W-:-:S04]  /*26f70*/  @!P2 LEA R5, P4, R8, R5, 0x1 ;  /* 0x000000050805a211 */ /* 0x000fc800078808ff */
[----:B------:R-:W-:-:S05]  /*26f80*/  @!P2 IADD3.X R6, RZ, R6, RZ, P4, !PT ;  /* 0x00000006ff06a210 */ /* 0x000fca00027fe4ff */
[----:B------:R-:W-:Y:S02]  /*26f90*/  @!P2 IMAD.MOV.U32 R7, RZ, RZ, R6 ;  /* 0x000000ffff07a224 */ /* 0x000fe400078e0006 */
[----:B------:R-:W-:Y:S01]  /*26fa0*/  @!P2 IMAD.MOV.U32 R6, RZ, RZ, R5 ;  /* 0x000000ffff06a224 */ /* 0x000fe200078e0005 */
[----:B------:R-:W-:Y:S01]  /*26fb0*/  IADD3 R5, R0, 0x20, RZ ;  /* 0x0000002000057810 */ /* 0x000fe20007ffe0ff */
[----:B------:R-:W-:-:S03]  /*26fc0*/  IMAD.MOV.U32 R13, RZ, RZ, R4 ;  /* 0x000000ffff0d7224 */ /* 0x000fc600078e0004 */
        /* <DEDUP_REMOVED lines=11> */
.L_x_4476:
[----:B------:R-:W-:Y:S02]  /*27080*/  IMAD.MOV.U32 R13, RZ, RZ, R3 ;  /* 0x000000ffff0d7224 */ /* 0x000fe400078e0003 */
[----:B------:R-:W-:Y:S02]  /*27090*/  IMAD.MOV.U32 R12, RZ, RZ, 0x3 ;  /* 0x00000003ff0c7424 */ /* 0x000fe400078e00ff */
[----:B------:R-:W-:-:S07]  /*270a0*/  IMAD.MOV.U32 R5, RZ, RZ, R14 ;  /* 0x000000ffff057224 */ /* 0x000fce00078e000e */
[----:B------:R-:W-:Y:S05]  /*270b0*/  WARPSYNC.COLLECTIVE R15, `(.L_x_4477) ;  /* 0x000000000f087348 */ /* 0x000fea0003c00000 */
[----:B------:R0:W1:Y:S02]  /*270c0*/  SHFL.IDX P6, R14, R13, R12, R11 ;  /* 0x0000000c0d0e7389 */ /* 0x00006400000c000b */
[----:B01----:R-:W-:Y:S01]  /*270d0*/  ENDCOLLECTIVE ;  /* 0x000000000000791b */ /* 0x003fe20003800000 */
.L_x_4477:
        /* <DEDUP_REMOVED lines=17> */
.L_x_4478:
[----:B------:R-:W-:Y:S02]  /*271f0*/  IMAD.MOV.U32 R13, RZ, RZ, R3 ;  /* 0x000000ffff0d7224 */ /* 0x000fe400078e0003 */
[----:B------:R-:W-:Y:S02]  /*27200*/  IMAD.MOV.U32 R12, RZ, RZ, 0x4 ;  /* 0x00000004ff0c7424 */ /* 0x000fe400078e00ff */
[----:B------:R-:W-:-:S07]  /*27210*/  IMAD.MOV.U32 R5, RZ, RZ, R14 ;  /* 0x000000ffff057224 */ /* 0x000fce00078e000e */
[----:B------:R-:W-:Y:S05]  /*27220*/  WARPSYNC.COLLECTIVE R15, `(.L_x_4479) ;  /* 0x000000000f087348 */ /* 0x000fea0003c00000 */
[----:B------:R0:W1:Y:S02]  /*27230*/  SHFL.IDX P6, R14, R13, R12, R11 ;  /* 0x0000000c0d0e7389 */ /* 0x00006400000c000b */
[----:B01----:R-:W-:Y:S01]  /*27240*/  ENDCOLLECTIVE ;  /* 0x000000000000791b */ /* 0x003fe20003800000 */
.L_x_4479:
        /* <DEDUP_REMOVED lines=17> */
.L_x_4480:
[----:B------:R-:W-:Y:S02]  /*27360*/  IMAD.MOV.U32 R13, RZ, RZ, R3 ;  /* 0x000000ffff0d7224 */ /* 0x000fe400078e0003 */
[----:B------:R-:W-:Y:S02]  /*27370*/  IMAD.MOV.U32 R12, RZ, RZ, 0x5 ;  /* 0x00000005ff0c7424 */ /* 0x000fe400078e00ff */
[----:B------:R-:W-:-:S07]  /*27380*/  IMAD.MOV.U32 R5, RZ, RZ, R14 ;  /* 0x000000ffff057224 */ /* 0x000fce00078e000e */
[----:B------:R-:W-:Y:S05]  /*27390*/  WARPSYNC.COLLECTIVE R15, `(.L_x_4481) ;  /* 0x000000000f087348 */ /* 0x000fea0003c00000 */
[----:B------:R0:W1:Y:S02]  /*273a0*/  SHFL.IDX P6, R14, R13, R12, R11 ;  /* 0x0000000c0d0e7389 */ /* 0x00006400000c000b */
[----:B01----:R-:W-:Y:S01]  /*273b0*/  ENDCOLLECTIVE ;  /* 0x000000000000791b */ /* 0x003fe20003800000 */
.L_x_4481:
        /* <DEDUP_REMOVED lines=17> */
.L_x_4482:
[----:B------:R-:W-:Y:S02]  /*274d0*/  IMAD.MOV.U32 R13, RZ, RZ, R3 ;  /* 0x000000ffff0d7224 */ /* 0x000fe400078e0003 */
[----:B------:R-:W-:Y:S02]  /*274e0*/  IMAD.MOV.U32 R12, RZ, RZ, 0x6 ;  /* 0x00000006ff0c7424 */ /* 0x000fe400078e00ff */
[----:B------:R-:W-:-:S07]  /*274f0*/  IMAD.MOV.U32 R5, RZ, RZ, R14 ;  /* 0x000000ffff057224 */ /* 0x000fce00078e000e */
[----:B------:R-:W-:Y:S05]  /*27500*/  WARPSYNC.COLLECTIVE R15, `(.L_x_4483) ;  /* 0x000000000f087348 */ /* 0x000fea0003c00000 */
[----:B------:R0:W1:Y:S02]  /*27510*/  SHFL.IDX P6, R14, R13, R12, R11 ;  /* 0x0000000c0d0e7389 */ /* 0x00006400000c000b */
[----:B01----:R-:W-:Y:S01]  /*27520*/  ENDCOLLECTIVE ;  /* 0x000000000000791b */ /* 0x003fe20003800000 */
.L_x_4483:
        /* <DEDUP_REMOVED lines=17> */
.L_x_4484:
[----:B------:R-:W-:Y:S01]  /*27640*/  MOV R13, R3 ;  /* 0x00000003000d7202 */ /* 0x000fe20000000f00 */
[----:B------:R-:W-:Y:S02]  /*27650*/  IMAD.MOV.U32 R12, RZ, RZ, 0x7 ;  /* 0x00000007ff0c7424 */ /* 0x000fe400078e00ff */
[----:B------:R-:W-:-:S07]  /*27660*/  IMAD.MOV.U32 R5, RZ, RZ, R14 ;  /* 0x000000ffff057224 */ /* 0x000fce00078e000e */
[----:B------:R-:W-:Y:S05]  /*27670*/  WARPSYNC.COLLECTIVE R15, `(.L_x_4485) ;  /* 0x000000000f087348 */ /* 0x000fea0003c00000 */
[----:B------:R0:W1:Y:S02]  /*27680*/  SHFL.IDX P6, R14, R13, R12, R11 ;  /* 0x0000000c0d0e7389 */ /* 0x00006400000c000b */
[----:B01----:R-:W-:Y:S01]  /*27690*/  ENDCOLLECTIVE ;  /* 0x000000000000791b */ /* 0x003fe20003800000 */
.L_x_4485:
[----:B------:R-:W-:-:S04]  /*276a0*/  @!P2 LEA R5, P4, R8, R5, 0x1 ;  /* 0x000000050805a211 */ /* 0x000fc800078808ff */
[----:B------:R-:W-:-:S05]  /*276b0*/  @!P2 IADD3.X R6, RZ, R6, RZ, P4, !PT ;  /* 0x00000006ff06a210 */ /* 0x000fca00027fe4ff */
[----:B------:R-:W-:Y:S01]  /*276c0*/  @!P2 IMAD.MOV.U32 R7, RZ, RZ, R6 ;  /* 0x000000ffff07a224 */ /* 0x000fe200078e0006 */
[----:B------:R-:W-:Y:S01]  /*276d0*/  MOV R13, R4 ;  /* 0x00000004000d7202 */ /* 0x000fe20000000f00 */
        /* <DEDUP_REMOVED lines=10> */
.L_x_4486:
[----:B------:R-:W-:Y:S01]  /*27780*/  @!PT LDS RZ, [RZ] ;  /* 0x00000000fffff984 */ /* 0x000fe20000000800 */
[----:B------:R-:W-:Y:S01]  /*27790*/  @!PT LDS RZ, [RZ] ;  /* 0x00000000fffff984 */ /* 0x000fe20000000800 */
[----:B------:R-:W-:Y:S01]  /*277a0*/  @!PT LDS RZ, [RZ] ;  /* 0x00000000fffff984 */ /* 0x000fe20000000800 */
[----:B------:R3:W-:Y:S01]  /*277b0*/  @!P2 LDGSTS.E.BYPASS.LTC128B.128 [R9+0x20400], desc[UR60][R6.64+0x100], !P1 ;  /* 0x204001000609afae */ /* 0x0007e2000c901d7c */
[----:B------:R-:W-:Y:S01]  /*277c0*/  IMAD.MOV.U32 R3, RZ, RZ, R14 ;  /* 0x000000ffff037224 */ /* 0x000fe200078e000e */
[----:B------:R-:W-:Y:S06]  /*277d0*/  BRA `(.L_x_4487) ;  /* 0xffffffa800ec7947 */ /* 0x000fec000383ffff */
.L_x_4340:
[----:B0-----:R-:W2:Y:S02]  /*277e0*/  LDL R2, [R1+0x4] ;  /* 0x0000040001027983 */ /* 0x001ea40000100800 */
[----:B--2---:R0:W2:Y:S02]  /*277f0*/  SYNCS.PHASECHK.TRANS64.TRYWAIT P0, [R2+URZ+0x36820], R0 ;  /* 0x03682000020075a7 */ /* 0x0040a4000800017f */
[----:B--2---:R-:W-:Y:S05]  /*27800*/  @!P0 NANOSLEEP.SYNCS 0x989680 ;  /* 0x009896800000895d */ /* 0x004fea0003900000 */
[----:B------:R-:W2:Y:S02]  /*27810*/  @!P0 SYNCS.PHASECHK.TRANS64 P0, [R2+URZ+0x36820], R0 ;  /* 0x03682000020085a7 */ /* 0x000ea4000800007f */
[----:B--2---:R-:W-:Y:S05]  /*27820*/  @!P0 BRA `(.L_x_4340) ;  /* 0xfffffffc00ec8947 */ /* 0x004fea000383ffff */
[----:B------:R-:W-:Y:S05]  /*27830*/  BRA `(.L_x_4488) ;  /* 0xffffffac00647947 */ /* 0x000fea000383ffff */
.L_x_4349:
[----:B--2---:R2:W3:Y:S02]  /*27840*/  SYNCS.PHASECHK.TRANS64.TRYWAIT P0, [R3+URZ+0x36840], R2 ;  /* 0x03684002030075a7 */ /* 0x0044e4000800017f */
[----:B---3--:R-:W-:Y:S05]  /*27850*/  @!P0 NANOSLEEP.SYNCS 0x989680 ;  /* 0x009896800000895d */ /* 0x008fea0003900000 */
[----:B------:R-:W3:Y:S02]  /*27860*/  @!P0 SYNCS.PHASECHK.TRANS64 P0, [R3+URZ+0x36840], R2 ;  /* 0x03684002030085a7 */ /* 0x000ee4000800007f */
[----:B---3--:R-:W-:Y:S05]  /*27870*/  @!P0 BRA `(.L_x_4349) ;  /* 0xfffffffc00f08947 */ /* 0x008fea000383ffff */
[----:B------:R-:W-:Y:S05]  /*27880*/  BRA `(.L_x_4489) ;  /* 0xffffffb000307947 */ /* 0x000fea000383ffff */
.L_x_4356:
[----:B0-----:R0:W1:Y:S02]  /*27890*/  SYNCS.PHASECHK.TRANS64.TRYWAIT P0, [R2+URZ+0x36860], R3 ;  /* 0x03686003020075a7 */ /* 0x001064000800017f */
[----:B-1----:R-:W-:Y:S05]  /*278a0*/  @!P0 NANOSLEEP.SYNCS 0x989680 ;  /* 0x009896800000895d */ /* 0x002fea0003900000 */
[----:B------:R-:W1:Y:S02]  /*278b0*/  @!P0 SYNCS.PHASECHK.TRANS64 P0, [R2+URZ+0x36860], R3 ;  /* 0x03686003020085a7 */ /* 0x000e64000800007f */
[----:B-1----:R-:W-:Y:S05]  /*278c0*/  @!P0 BRA `(.L_x_4356) ;  /* 0xfffffffc00f08947 */ /* 0x002fea000383ffff */
[----:B------:R-:W-:Y:S05]  /*278d0*/  BRA `(.L_x_4490) ;  /* 0xffffffb4004c7947 */ /* 0x000fea000383ffff */
.L_x_4367:
[----:B--2---:R2:W3:Y:S02]  /*278e0*/  SYNCS.PHASECHK.TRANS64.TRYWAIT P0, [R3+URZ+0x36840], R2 ;  /* 0x03684002030075a7 */ /* 0x0044e4000800017f */
[----:B---3--:R-:W-:Y:S05]  /*278f0*/  @!P0 NANOSLEEP.SYNCS 0x989680 ;  /* 0x009896800000895d */ /* 0x008fea0003900000 */
[----:B------:R-:W3:Y:S02]  /*27900*/  @!P0 SYNCS.PHASECHK.TRANS64 P0, [R3+URZ+0x36840], R2 ;  /* 0x03684002030085a7 */ /* 0x000ee4000800007f */
[----:B---3--:R-:W-:Y:S05]  /*27910*/  @!P0 BRA `(.L_x_4367) ;  /* 0xfffffffc00f08947 */ /* 0x008fea000383ffff */
[----:B------:R-:W-:Y:S05]  /*27920*/  BRA `(.L_x_4491) ;  /* 0xffffffbc003c7947 */ /* 0x000fea000383ffff */
.L_x_4374:
[----:B-1----:R1:W2:Y:S02]  /*27930*/  SYNCS.PHASECHK.TRANS64.TRYWAIT P0, [R2+URZ+0x36860], R3 ;  /* 0x03686003020075a7 */ /* 0x0022a4000800017f */
[----:B--2---:R-:W-:Y:S05]  /*27940*/  @!P0 NANOSLEEP.SYNCS 0x989680 ;  /* 0x009896800000895d */ /* 0x004fea0003900000 */
[----:B------:R-:W2:Y:S02]  /*27950*/  @!P0 SYNCS.PHASECHK.TRANS64 P0, [R2+URZ+0x36860], R3 ;  /* 0x03686003020085a7 */ /* 0x000ea4000800007f */
[----:B--2---:R-:W-:Y:S05]  /*27960*/  @!P0 BRA `(.L_x_4374) ;  /* 0xfffffffc00f08947 */ /* 0x004fea000383ffff */
[----:B------:R-:W-:Y:S05]  /*27970*/  BRA `(.L_x_4492) ;  /* 0xffffffc000587947 */ /* 0x000fea000383ffff */
.L_x_4385:
[----:B---3--:R3:W4:Y:S02]  /*27980*/  SYNCS.PHASECHK.TRANS64.TRYWAIT P0, [R3+URZ+0x36840], R2 ;  /* 0x03684002030075a7 */ /* 0x008724000800017f */
[----:B----4-:R-:W-:Y:S05]  /*27990*/  @!P0 NANOSLEEP.SYNCS 0x989680 ;  /* 0x009896800000895d */ /* 0x010fea0003900000 */
[----:B------:R-:W4:Y:S02]  /*279a0*/  @!P0 SYNCS.PHASECHK.TRANS64 P0, [R3+URZ+0x36840], R2 ;  /* 0x03684002030085a7 */ /* 0x000f24000800007f */
[----:B----4-:R-:W-:Y:S05]  /*279b0*/  @!P0 BRA `(.L_x_4385) ;  /* 0xfffffffc00f08947 */ /* 0x010fea000383ffff */
[----:B------:R-:W-:Y:S05]  /*279c0*/  BRA `(.L_x_4493) ;  /* 0xffffffc8001c7947 */ /* 0x000fea000383ffff */
.L_x_4392:
[----:B-1----:R1:W2:Y:S02]  /*279d0*/  SYNCS.PHASECHK.TRANS64.TRYWAIT P0, [R2+URZ+0x36860], R5 ;  /* 0x03686005020075a7 */ /* 0x0022a4000800017f */
[----:B--2---:R-:W-:Y:S05]  /*279e0*/  @!P0 NANOSLEEP.SYNCS 0x989680 ;  /* 0x009896800000895d */ /* 0x004fea0003900000 */
[----:B------:R-:W2:Y:S02]  /*279f0*/  @!P0 SYNCS.PHASECHK.TRANS64 P0, [R2+URZ+0x36860], R5 ;  /* 0x03686005020085a7 */ /* 0x000ea4000800007f */
[----:B--2---:R-:W-:Y:S05]  /*27a00*/  @!P0 BRA `(.L_x_4392) ;  /* 0xfffffffc00f08947 */ /* 0x004fea000383ffff */
[----:B------:R-:W-:Y:S05]  /*27a10*/  BRA `(.L_x_4494) ;  /* 0xffffffcc00347947 */ /* 0x000fea000383ffff */
.L_x_4405:
[----:B--2---:R2:W4:Y:S02]  /*27a20*/  SYNCS.PHASECHK.TRANS64.TRYWAIT P0, [R2+URZ+0x36860], R0 ;  /* 0x03686000020075a7 */ /* 0x004524000800017f */
[----:B----4-:R-:W-:Y:S05]  /*27a30*/  @!P0 NANOSLEEP.SYNCS 0x989680 ;  /* 0x009896800000895d */ /* 0x010fea0003900000 */
[----:B------:R-:W4:Y:S02]  /*27a40*/  @!P0 SYNCS.PHASECHK.TRANS64 P0, [R2+URZ+0x36860], R0 ;  /* 0x03686000020085a7 */ /* 0x000f24000800007f */
[----:B----4-:R-:W-:Y:S05]  /*27a50*/  @!P0 BRA `(.L_x_4405) ;  /* 0xfffffffc00f08947 */ /* 0x010fea000383ffff */
[----:B------:R-:W-:Y:S05]  /*27a60*/  BRA `(.L_x_4495) ;  /* 0xffffffd000d87947 */ /* 0x000fea000383ffff */
.L_x_4414:
[----:B------:R-:W-:Y:S01]  /*27a70*/  BSSY B0, `(.L_x_4496) ;  /* 0x0000008000007945 */ /* 0x000fe20003800000 */
[----:B------:R-:W-:Y:S01]  /*27a80*/  IMAD.MOV.U32 R13, RZ, RZ, R16 ;  /* 0x000000ffff0d7224 */ /* 0x000fe200078e0010 */
[----:B------:R-:W-:Y:S01]  /*27a90*/  MOV R12, RZ ;  /* 0x000000ff000c7202 */ /* 0x000fe20000000f00 */
[----:B------:R-:W-:Y:S02]  /*27aa0*/  IMAD.MOV.U32 R11, RZ, RZ, 0x1f ;  /* 0x0000001fff0b7424 */ /* 0x000fe400078e00ff */
[----:B------:R-:W-:-:S07]  /*27ab0*/  IMAD.MOV.U32 R15, RZ, RZ, -0x1 ;  /* 0xffffffffff0f7424 */ /* 0x000fce00078e00ff */
[----:B01----:R-:W-:Y:S05]  /*27ac0*/  WARPSYNC.COLLECTIVE R15, `(.L_x_4497) ;  /* 0x000000000f087348 */ /* 0x003fea0003c00000 */
[----:B------:R2:W3:Y:S02]  /*27ad0*/  SHFL.IDX P6, R14, R13, R12, R11 ;  /* 0x0000000c0d0e7389 */ /* 0x0004e400000c000b */
[----:B0123--:R-:W-:Y:S01]  /*27ae0*/  ENDCOLLECTIVE ;  /* 0x000000000000791b */ /* 0x00ffe20003800000 */
.L_x_4497:
[----:B------:R-:W-:Y:S05]  /*27af0*/  BSYNC B0 ;  /* 0x0000000000007941 */ /* 0x000fea0003800000 */
.L_x_4496:
        /* <DEDUP_REMOVED lines=10> */
.L_x_4498:
        /* <DEDUP_REMOVED lines=16> */
.L_x_4499:
        /* <DEDUP_REMOVED lines=9> */
.L_x_4500:
        /* <DEDUP_REMOVED lines=8> */
.L_x_4501:
        /* <DEDUP_REMOVED lines=8> */
.L_x_4502:
        /* <DEDUP_REMOVED lines=8> */
.L_x_4503:
        /* <DEDUP_REMOVED lines=9> */
.L_x_4504:
[----:B------:R-:W-:Y:S01]  /*27f40*/  IMAD.MOV.U32 R6, RZ, RZ, R14 ;  /* 0x000000ffff067224 */ /* 0x000fe200078e000e */
[----:B------:R-:W-:Y:S06]  /*27f50*/  BRA `(.L_x_4505) ;  /* 0xffffffd400b07947 */ /* 0x000fec000383ffff */
.L_x_4419:
[----:B------:R-:W-:Y:S01]  /*27f60*/  BSSY B0, `(.L_x_4506) ;  /* 0x0000008000007945 */ /* 0x000fe20003800000 */
[----:B-----5:R-:W-:Y:S01]  /*27f70*/  MOV R13, R2 ;  /* 0x00000002000d7202 */ /* 0x020fe20000000f00 */
[----:B------:R-:W-:Y:S01]  /*27f80*/  IMAD.MOV.U32 R12, RZ, RZ, 0x1 ;  /* 0x00000001ff0c7424 */ /* 0x000fe200078e00ff */
[----:B------:R-:W-:Y:S01]  /*27f90*/  MOV R15, 0xffffffff ;  /* 0xffffffff000f7802 */ /* 0x000fe20000000f00 */
[----:B------:R-:W-:-:S07]  /*27fa0*/  IMAD.MOV.U32 R11, RZ, RZ, RZ ;  /* 0x000000ffff0b7224 */ /* 0x000fce00078e00ff */
[----:B0-----:R-:W-:Y:S05]  /*27fb0*/  WARPSYNC.COLLECTIVE R15, `(.L_x_4507) ;  /* 0x000000000f087348 */ /* 0x001fea0003c00000 */
[----:B------:R1:W2:Y:S02]  /*27fc0*/  SHFL.UP P6, R14, R13, R12, R11 ;  /* 0x0400000c0d0e7389 */ /* 0x0002a400000c000b */
[----:B012---:R-:W-:Y:S01]  /*27fd0*/  ENDCOLLECTIVE ;  /* 0x000000000000791b */ /* 0x007fe20003800000 */
.L_x_4507:
[----:B------:R-:W-:Y:S05]  /*27fe0*/  BSYNC B0 ;  /* 0x0000000000007941 */ /* 0x000fea0003800000 */
.L_x_4506:
        /* <DEDUP_REMOVED lines=12> */
.L_x_4508:
        /* <DEDUP_REMOVED lines=8> */
.L_x_4509:
        /* <DEDUP_REMOVED lines=8> */
.L_x_4510:
        /* <DEDUP_REMOVED lines=8> */
.L_x_4511:
        /* <DEDUP_REMOVED lines=9> */
.L_x_4512:
[----:B------:R-:W-:Y:S01]  /*282c0*/  MOV R6, R14 ;  /* 0x0000000e00067202 */ /* 0x000fe20000000f00 */
[----:B------:R-:W-:Y:S06]  /*282d0*/  BRA `(.L_x_4513) ;  /* 0xffffffd400707947 */ /* 0x000fec000383ffff */
.L_x_4421:
[----:B------:R-:W-:Y:S01]  /*282e0*/  BSSY B0, `(.L_x_4514) ;  /* 0x0000006000007945 */ /* 0x000fe20003800000 */
[----:B------:R-:W-:Y:S01]  /*282f0*/  PLOP3.LUT P6, PT, P6, PT, PT, 0x8, 0x0 ;  /* 0x000000000000781c */ /* 0x000fe200037ce170 */
[----:B------:R-:W-:-:S12]  /*28300*/  IMAD.MOV.U32 R15, RZ, RZ, -0x1 ;  /* 0xffffffffff0f7424 */ /* 0x000fd800078e00ff */
[----:B0-----:R-:W-:Y:S05]  /*28310*/  WARPSYNC.COLLECTIVE R15, `(.L_x_4515) ;  /* 0x000000000f087348 */ /* 0x001fea0003c00000 */
[----:B------:R-:W-:Y:S01]  /*28320*/  VOTE.ANY R14, PT, P6 ;  /* 0x00000000000e7806 */ /* 0x000fe200030e0100 */
[----:B0-----:R-:W-:Y:S06]  /*28330*/  ENDCOLLECTIVE ;  /* 0x000000000000791b */ /* 0x001fec0003800000 */
.L_x_4515:
[----:B------:R-:W-:Y:S05]  /*28340*/  BSYNC B0 ;  /* 0x0000000000007941 */ /* 0x000fea0003800000 */
.L_x_4514:
        /* <DEDUP_REMOVED lines=9> */
.L_x_4516:
[----:B------:R-:W-:Y:S01]  /*283e0*/  IMAD.MOV.U32 R17, RZ, RZ, R14 ;  /* 0x000000ffff117224 */ /* 0x000fe200078e000e */
[----:B------:R-:W-:Y:S06]  /*283f0*/  BRA `(.L_x_4517) ;  /* 0xffffffd400607947 */ /* 0x000fec000383ffff */
.L_x_4423:
[----:B------:R-:W-:Y:S01]  /*28400*/  BSSY B0, `(.L_x_4518) ;  /* 0x0000007000007945 */ /* 0x000fe20003800000 */
[----:B------:R-:W-:Y:S01]  /*28410*/  IMAD.MOV.U32 R13, RZ, RZ, R5 ;  /* 0x000000ffff0d7224 */ /* 0x000fe200078e0005 */
[----:B------:R-:W-:Y:S01]  /*28420*/  MOV R11, 0x1f ;  /* 0x0000001f000b7802 */ /* 0x000fe20000000f00 */
[----:B------:R-:W-:-:S07]  /*28430*/  IMAD.MOV.U32 R15, RZ, RZ, -0x1 ;  /* 0xffffffffff0f7424 */ /* 0x000fce00078e00ff */
[----:B0-2---:R-:W-:Y:S05]  /*28440*/  WARPSYNC.COLLECTIVE R15, `(.L_x_4519) ;  /* 0x000000000f087348 */ /* 0x005fea0003c00000 */
[----:B------:R1:W3:Y:S02]  /*28450*/  SHFL.IDX P6, R14, R13, R12, R11 ;  /* 0x0000000c0d0e7389 */ /* 0x0002e400000c000b */
[----:B0123--:R-:W-:Y:S01]  /*28460*/  ENDCOLLECTIVE ;  /* 0x000000000000791b */ /* 0x00ffe20003800000 */
.L_x_4519:
[----:B------:R-:W-:Y:S05]  /*28470*/  BSYNC B0 ;  /* 0x0000000000007941 */ /* 0x000fea0003800000 */
.L_x_4518:
[----:B------:R-:W-:Y:S01]  /*28480*/  IMAD.MOV.U32 R2, RZ, RZ, R14 ;  /* 0x000000ffff027224 */ /* 0x000fe200078e000e */
[----:B------:R-:W-:Y:S06]  /*28490*/  BRA `(.L_x_4422) ;  /* 0xffffffd400547947 */ /* 0x000fec000383ffff */
.L_x_4427:
[----:B0-----:R0:W1:Y:S02]  /*284a0*/  SYNCS.PHASECHK.TRANS64.TRYWAIT P0, [R0+URZ+0x36820], R3 ;  /* 0x03682003000075a7 */ /* 0x001064000800017f */
[----:B-1----:R-:W-:Y:S05]  /*284b0*/  @!P0 NANOSLEEP.SYNCS 0x989680 ;  /* 0x009896800000895d */ /* 0x002fea0003900000 */
[----:B------:R-:W1:Y:S02]  /*284c0*/  @!P0 SYNCS.PHASECHK.TRANS64 P0, [R0+URZ+0x36820], R3 ;  /* 0x03682003000085a7 */ /* 0x000e64000800007f */
[----:B-1----:R-:W-:Y:S05]  /*284d0*/  @!P0 BRA `(.L_x_4427) ;  /* 0xfffffffc00f08947 */ /* 0x002fea000383ffff */
[----:B------:R-:W-:Y:S05]  /*284e0*/  BRA `(.L_x_4520) ;  /* 0xffffffd800447947 */ /* 0x000fea000383ffff */
.L_x_4428:
        /* <DEDUP_REMOVED lines=8> */
[----:B0-----:R-:W-:Y:S05]  /*28570*/  WARPSYNC.COLLECTIVE R15, `(.L_x_4522) ;  /* 0x000000000f087348 */ /* 0x001fea0003c00000 */
[----:B------:R1:W2:Y:S02]  /*28580*/  SHFL.IDX P6, R14, R13, R12, R11 ;  /* 0x0000000c0d0e7389 */ /* 0x0002a400000c000b */
[----:B012---:R-:W-:Y:S01]  /*28590*/  ENDCOLLECTIVE ;  /* 0x000000000000791b */ /* 0x007fe20003800000 */
.L_x_4522:
[----:B------:R-:W-:Y:S05]  /*285a0*/  BSYNC B0 ;  /* 0x0000000000007941 */ /* 0x000fea0003800000 */
.L_x_4521:
[----:B------:R-:W-:Y:S05]  /*285b0*/  BRA `(.L_x_4523) ;  /* 0xffffffd8002c7947 */ /* 0x000fea000383ffff */
.L_x_4429:
[----:B------:R-:W-:Y:S01]  /*285c0*/  BSSY B0, `(.L_x_4524) ;  /* 0x0000006000007945 */ /* 0x000fe20003800000 */
[----:B------:R-:W-:-:S07]  /*285d0*/  IMAD.MOV.U32 R15, RZ, RZ, -0x1 ;  /* 0xffffffffff0f7424 */ /* 0x000fce00078e00ff */
[----:B01----:R-:W-:Y:S05]  /*285e0*/  WARPSYNC.COLLECTIVE R15, `(.L_x_4525) ;  /* 0x000000000f0c7348 */ /* 0x003fea0003c00000 */
[----:B------:R-:W-:Y:S02]  /*285f0*/  ELECT P6, UR62, PT ;  /* 0x00000000003e782f */ /* 0x000fe400038c0000 */
[----:B------:R-:W-:Y:S01]  /*28600*/  MOV R14, UR62 ;  /* 0x0000003e000e7c02 */ /* 0x000fe20008000f00 */
[----:B01----:R-:W-:Y:S10]  /*28610*/  ENDCOLLECTIVE ;  /* 0x000000000000791b */ /* 0x003ff40003800000 */
.L_x_4525:
[----:B------:R-:W-:Y:S05]  /*28620*/  BSYNC B0 ;  /* 0x0000000000007941 */ /* 0x000fea0003800000 */
.L_x_4524:
[----:B------:R-:W-:Y:S05]  /*28630*/  BRA `(.L_x_4526) ;  /* 0xffffffd800207947 */ /* 0x000fea000383ffff */
.L_x_4431:
[----:B0-----:R0:W1:Y:S02]  /*28640*/  SYNCS.PHASECHK.TRANS64.TRYWAIT P0, [R6+URZ], R5 ;  /* 0x00000005060075a7 */ /* 0x001064000800017f */
[----:B-1----:R-:W-:Y:S05]  /*28650*/  @!P0 NANOSLEEP.SYNCS 0x989680 ;  /* 0x009896800000895d */ /* 0x002fea0003900000 */
[----:B------:R-:W1:Y:S02]  /*28660*/  @!P0 SYNCS.PHASECHK.TRANS64 P0, [R6+URZ], R5 ;  /* 0x00000005060085a7 */ /* 0x000e64000800007f */
[----:B-1----:R-:W-:Y:S05]  /*28670*/  @!P0 BRA `(.L_x_4431) ;  /* 0xfffffffc00f08947 */ /* 0x002fea000383ffff */
[----:B------:R-:W-:Y:S05]  /*28680*/  BRA `(.L_x_4527) ;  /* 0xffffffd800647947 */ /* 0x000fea000383ffff */
.L_x_4432:
[----:B-1----:R1:W2:Y:S02]  /*28690*/  SYNCS.PHASECHK.TRANS64.TRYWAIT P0, [R7+URZ], R2 ;  /* 0x00000002070075a7 */ /* 0x0022a4000800017f */
[----:B--2---:R-:W-:Y:S05]  /*286a0*/  @!P0 NANOSLEEP.SYNCS 0x989680 ;  /* 0x009896800000895d */ /* 0x004fea0003900000 */
[----:B------:R-:W2:Y:S02]  /*286b0*/  @!P0 SYNCS.PHASECHK.TRANS64 P0, [R7+URZ], R2 ;  /* 0x00000002070085a7 */ /* 0x000ea4000800007f */
[----:B--2---:R-:W-:Y:S05]  /*286c0*/  @!P0 BRA `(.L_x_4432) ;  /* 0xfffffffc00f08947 */ /* 0x004fea000383ffff */
[----:B------:R-:W-:Y:S05]  /*286d0*/  BRA `(.L_x_4528) ;  /* 0xffffffd800587947 */ /* 0x000fea000383ffff */
.L_x_4434:
[----:B--2---:R2:W3:Y:S02]  /*286e0*/  SYNCS.PHASECHK.TRANS64.TRYWAIT P0, [R4+URZ], R5 ;  /* 0x00000005040075a7 */ /* 0x0044e4000800017f */
[----:B---3--:R-:W-:Y:S05]  /*286f0*/  @!P0 NANOSLEEP.SYNCS 0x989680 ;  /* 0x009896800000895d */ /* 0x008fea0003900000 */
[----:B------:R-:W3:Y:S02]  /*28700*/  @!P0 SYNCS.PHASECHK.TRANS64 P0, [R4+URZ], R5 ;  /* 0x00000005040085a7 */ /* 0x000ee4000800007f */
[----:B---3--:R-:W-:Y:S05]  /*28710*/  @!P0 BRA `(.L_x_4434) ;  /* 0xfffffffc00f08947 */ /* 0x008fea000383ffff */
[----:B------:R-:W-:Y:S05]  /*28720*/  BRA `(.L_x_4529) ;  /* 0xffffffd800607947 */ /* 0x000fea000383ffff */
.L_x_4530:
        /* <DEDUP_REMOVED lines=13> */
.L_x_15306:


//--------------------- .text._ZN7cutlass13device_kernelIN5flash11enable_sm90INS1_16FlashAttnFwdSm90INS1_25CollectiveMainloopFwdSm90ILi2EN4cute5tupleIJNS5_1CILi1EEES8_S8_EEENS6_IJNS7_ILi128EEENS7_ILi96EEENS7_ILi192EEEEEELi192ENS_6half_tEfNS_4arch4Sm90ELb0ELb1ELb0ELb0ELb0ELb0ELb0ELb1ELb1ELb1ELb0ELb0EEENS1_21CollectiveEpilogueFwdINS6_IJSA_SC_SB_EEES9_SE_SG_Li256ELb0ELb1ELb0ELb0EEENS1_30DynamicPersistentTileSchedulerILi256ELi128ELb0ELb1ELb1EEEEEEEEEvNT_6ParamsE --------------------------
	.section	.text._ZN7cutlass13device_kernelIN5flash11enable_sm90INS1_16FlashAttnFwdSm90INS1_25CollectiveMainloopFwdSm90ILi2EN4cute5tupleIJNS5_1CILi1EEES8_S8_EEENS6_IJNS7_ILi128EEENS7_ILi96EEENS7_ILi192EEEEEELi192ENS_6half_tEfNS_4arch4Sm90ELb0ELb1ELb0ELb0ELb0ELb0ELb0ELb1ELb1ELb1ELb0ELb0EEENS1_21CollectiveEpilogueFwdINS6_IJSA_SC_SB_EEES9_SE_SG_Li256ELb0ELb1ELb0ELb0EEENS1_30DynamicPersistentTileSchedulerILi256ELi128ELb0ELb1ELb1EEEEEEEEEvNT_6ParamsE,"ax",@progbits
	.align	128
.text._ZN7cutlass13device_kernelIN5flash11enable_sm90INS1_16FlashAttnFwdSm90INS1_25CollectiveMainloopFwdSm90ILi2EN4cute5tupleIJNS5_1CILi1EEES8_S8_EEENS6_IJNS7_ILi128EEENS7_ILi96EEENS7_ILi192EEEEEELi192ENS_6half_tEfNS_4arch4Sm90ELb0ELb1ELb0ELb0ELb0ELb0ELb0ELb1ELb1ELb1ELb0ELb0EEENS1_21CollectiveEpilogueFwdINS6_IJSA_SC_SB_EEES9_SE_SG_Li256ELb0ELb1ELb0ELb0EEENS1_30DynamicPersistentTileSchedulerILi256ELi128ELb0ELb1ELb1EEEEEEEEEvNT_6ParamsE:
        .type           _ZN7cutlass13device_kernelIN5flash11enable_sm90INS1_16FlashAttnFwdSm90INS1_25CollectiveMainloopFwdSm90ILi2EN4cute5tupleIJNS5_1CILi1EEES8_S8_EEENS6_IJNS7_ILi128EEENS7_ILi96EEENS7_ILi192EEEEEELi192ENS_6half_tEfNS_4arch4Sm90ELb0ELb1ELb0ELb0ELb0ELb0ELb0ELb1ELb1ELb1ELb0ELb0EEENS1_21CollectiveEpilogueFwdINS6_IJSA_SC_SB_EEES9_SE_SG_Li256ELb0ELb1ELb0ELb0EEENS1_30DynamicPersistentTileSchedulerILi256ELi128ELb0ELb1ELb1EEEEEEEEEvNT_6ParamsE,@function
        .size           _ZN7cutlass13device_kernelIN5flash11enable_sm90INS1_16FlashAttnFwdSm90INS1_25CollectiveMainloopFwdSm90ILi2EN4cute5tupleIJNS5_1CILi1EEES8_S8_EEENS6_IJNS7_ILi128EEENS7_ILi96EEENS7_ILi192EEEEEELi192ENS_6half_tEfNS_4arch4Sm90ELb0ELb1ELb0ELb0ELb0ELb0ELb0ELb1ELb1ELb1ELb0ELb0EEENS1_21CollectiveEpilogueFwdINS6_IJSA_SC_SB_EEES9_SE_SG_Li256ELb0ELb1ELb0ELb0EEENS1_30DynamicPersistentTileSchedulerILi256ELi128ELb0ELb1ELb1EEEEEEEEEvNT_6ParamsE,(.L_x_15307 - _ZN7cutlass13device_kernelIN5flash11enable_sm90INS1_16FlashAttnFwdSm90INS1_25CollectiveMainloopFwdSm90ILi2EN4cute5tupleIJNS5_1CILi1EEES8_S8_EEENS6_IJNS7_ILi128EEENS7_ILi96EEENS7_ILi192EEEEEELi192ENS_6half_tEfNS_4arch4Sm90ELb0ELb1ELb0ELb0ELb0ELb0ELb0ELb1ELb1ELb1ELb0ELb0EEENS1_21CollectiveEpilogueFwdINS6_IJSA_SC_SB_EEES9_SE_SG_Li256ELb0ELb1ELb0ELb0EEENS1_30DynamicPersistentTileSchedulerILi256ELi128ELb0ELb1ELb1EEEEEEEEEvNT_6ParamsE)
        .other          _ZN7cutlass13device_kernelIN5flash11enable_sm90INS1_16FlashAttnFwdSm90INS1_25CollectiveMainloopFwdSm90ILi2EN4cute5tupleIJNS5_1CILi1EEES8_S8_EEENS6_IJNS7_ILi128EEENS7_ILi96EEENS7_ILi192EEEEEELi192ENS_6half_tEfNS_4arch4Sm90ELb0ELb1ELb0ELb0ELb0ELb0ELb0ELb1ELb1ELb1ELb0ELb0EEENS1_21CollectiveEpilogueFwdINS6_IJSA_SC_SB_EEES9_SE_SG_Li256ELb0ELb1ELb0ELb0EEENS1_30DynamicPersistentTileSchedulerILi256ELi128ELb0ELb1ELb1EEEEEEEEEvNT_6ParamsE,@"STO_CUDA_ENTRY STV_DEFAULT"
_ZN7cutlass13device_kernelIN5flash11enable_sm90INS1_16FlashAttnFwdSm90INS1_25CollectiveMainloopFwdSm90ILi2EN4cute5tupleIJNS5_1CILi1EEES8_S8_EEENS6_IJNS7_ILi128EEENS7_ILi96EEENS7_ILi192EEEEEELi192ENS_6half_tEfNS_4arch4Sm90ELb0ELb1ELb0ELb0ELb0ELb0ELb0ELb1ELb1ELb1ELb0ELb0EEENS1_21CollectiveEpilogueFwdINS6_IJSA_SC_SB_EEES9_SE_SG_Li256ELb0ELb1ELb0ELb0EEENS1_30DynamicPersistentTileSchedulerILi256ELi128ELb0ELb1ELb1EEEEEEEEEvNT_6ParamsE:
        /* <DEDUP_REMOVED lines=18> */
.L_x_4532:
[----:B------:R-:W-:Y:S05]  /*0120*/  BSYNC B0 ;  /* 0x0000000000007941 */ /* 0x000fea0003800000 */
.L_x_4531:
        /* <DEDUP_REMOVED lines=41> */
.L_x_4533:
        /* <DEDUP_REMOVED lines=22> */
.L_x_4534:
        /* <DEDUP_REMOVED lines=18> */
.L_x_4535:
        /* <DEDUP_REMOVED lines=22> */
.L_x_4536:
        /* <DEDUP_REMOVED lines=22> */
.L_x_4537:
        /* <DEDUP_REMOVED lines=8> */
.L_x_4539:
        /* <DEDUP_REMOVED lines=16> */
[----:B------:R-:W-:-:S05]  /*0a80*/  LEA.HI R4, R0, R205, RZ, 0x5 ;  /* 0x000000cd00047211 */ /* 0x000fca00078f28ff */
[----:B------:R-:W-:-:S05]  /*0a90*/  IMAD.SHL.U32 R6, R4, 0x20, RZ ;  /* 0x0000002004067824 */ /* 0x000fca00078e00ff */
[----:B------:R-:W-:Y:S02]  /*0aa0*/  LOP3.LUT R7, R6, 0xfffffc00, RZ, 0xc0, !PT ;  /* 0xfffffc0006077812 */ /* 0x000fe400078ec0ff */
[----:B------:R-:W-:-:S04]  /*0ab0*/  LEA.HI R6, R0, R205, RZ, 0x2 ;  /* 0x000000cd00067211 */ /* 0x000fc800078f10ff */
[----:B------:R-:W-:-:S05]  /*0ac0*/  LOP3.LUT R6, R6, 0xfffffffc, RZ, 0xc0, !PT ;  /* 0xfffffffc06067812 */ /* 0x000fca00078ec0ff */
[----:B------:R-:W-:Y:S01]  /*0ad0*/  IMAD.IADD R6, R205, 0x1, -R6 ;  /* 0x00000001cd067824 */ /* 0x000fe200078e0a06 */
[----:B--2---:R-:W-:Y:S02]  /*0ae0*/  R2UR UR5, R3 ;  /* 0x00000000030572ca */ /* 0x004fe400000e0000 */
[----:B------:R-:W-:-:S04]  /*0af0*/  LEA.HI R3, R0, R205, RZ, 0x7 ;  /* 0x000000cd00037211 */ /* 0x000fc800078f38ff */
[----:B------:R-:W-:Y:S02]  /*0b00*/  LOP3.LUT R2, R3, 0xffffff80, RZ, 0xc0, !PT ;  /* 0xffffff8003027812 */ /* 0x000fe400078ec0ff */
[----:B------:R-:W-:-:S03]  /*0b10*/  SHF.R.S32.HI R198, RZ, 0x7, R3 ;  /* 0x00000007ffc67819 */ /* 0x000fc60000011403 */
[----:B------:R-:W-:Y:S01]  /*0b20*/  IMAD.IADD R197, R205, 0x1, -R2 ;  /* 0x00000001cdc57824 */ /* 0x000fe200078e0a02 */
[CC--:B------:R-:W-:Y:S01]  /*0b30*/  LEA.HI R2, R0.reuse, R205.reuse, RZ, 0x4 ;  /* 0x000000cd00027211 */ /* 0x0c0fe200078f20ff */
[----:B------:R-:W-:Y:S01]  /*0b40*/  ULOP3.LUT UR6, UR5, 0x1, URZ, 0xfc, !UPT ;  /* 0x0000000105067892 */ /* 0x000fe2000f8efc3f */
[----:B------:R-:W-:Y:S02]  /*0b50*/  LEA.HI R0, R0, R205, RZ, 0x3 ;  /* 0x000000cd00007211 */ /* 0x000fe400078f18ff */
[----:B------:R-:W-:Y:S01]  /*0b60*/  SHF.R.S32.HI R8, RZ, 0x1f, R197 ;  /* 0x0000001fff087819 */ /* 0x000fe200000114c5 */
[----:B------:R-:W-:Y:S01]  /*0b70*/  UMOV UR5, URZ ;  /* 0x0000003f00057c82 */ /* 0x000fe20008000000 */
[----:B------:R-:W-:Y:S01]  /*0b80*/  SHF.R.S32.HI R5, RZ, 0x4, R2 ;  /* 0x00000004ff057819 */ /* 0x000fe20000011402 */
[----:B------:R-:W-:Y:S01]  /*0b90*/  IMAD.U32 R201, RZ, RZ, UR6 ;  /* 0x00000006ffc97e24 */ /* 0x000fe2000f8e00ff */
[----:B------:R-:W-:Y:S01]  /*0ba0*/  LEA.HI R9, R8, R197, RZ, 0x2 ;  /* 0x000000c508097211 */ /* 0x000fe200078f10ff */
[----:B------:R-:W-:Y:S01]  /*0bb0*/  IMAD.U32 R196, RZ, RZ, UR5 ;  /* 0x00000005ffc47e24 */ /* 0x000fe2000f8e00ff */
[----:B------:R-:W-:-:S02]  /*0bc0*/  LOP3.LUT R4, R2, 0x3fffff0, RZ, 0xc0, !PT ;  /* 0x03fffff002047812 */ /* 0x000fc400078ec0ff */
[--C-:B------:R-:W-:Y:S02]  /*0bd0*/  SHF.R.S32.HI R10, RZ, 0x2, R9.reuse ;  /* 0x00000002ff0a7819 */ /* 0x100fe40000011409 */
[----:B------:R-:W-:Y:S01]  /*0be0*/  SHF.R.S32.HI R11, RZ, 0x1f, R9 ;  /* 0x0000001fff0b7819 */ /* 0x000fe20000011409 */
[----:B------:R-:W-:Y:S01]  /*0bf0*/  IMAD.IADD R4, R205, 0x1, -R4 ;  /* 0x00000001cd047824 */ /* 0x000fe200078e0a04 */
[----:B------:R-:W-:Y:S02]  /*0c00*/  LEA.HI R2, R2, R5, RZ, 0x1 ;  /* 0x0000000502027211 */ /* 0x000fe400078f08ff */
[----:B------:R-:W-:Y:S01]  /*0c10*/  LEA.HI R11, R11, R10, RZ, 0x3 ;  /* 0x0000000a0b0b7211 */ /* 0x000fe200078f18ff */
[----:B------:R-:W-:Y:S01]  /*0c20*/  IMAD R7, R4, 0x40, R7 ;  /* 0x0000004004077824 */ /* 0x000fe200078e0207 */
[----:B------:R-:W-:Y:S02]  /*0c30*/  LOP3.LUT R192, R0, 0xfffffff8, RZ, 0xc0, !PT ;  /* 0xfffffff800c07812 */ /* 0x000fe400078ec0ff */
[----:B------:R-:W-:-:S02]  /*0c40*/  LOP3.LUT R11, R11, 0xfffffff8, RZ, 0xc0, !PT ;  /* 0xfffffff80b0b7812 */ /* 0x000fc400078ec0ff */
[----:B------:R-:W-:Y:S01]  /*0c50*/  LEA.HI R8, R8, R197, RZ, 0x5 ;  /* 0x000000c508087211 */ /* 0x000fe200078f28ff */
[----:B------:R-:W-:Y:S01]  /*0c60*/  IMAD.IADD R192, R205, 0x1, -R192 ;  /* 0x00000001cdc07824 */ /* 0x000fe200078e0ac0 */
[----:B------:R-:W-:Y:S01]  /*0c70*/  LEA.HI R3, R3, R198, RZ, 0x1 ;  /* 0x000000c603037211 */ /* 0x000fe200078f08ff */
[----:B------:R-:W-:Y:S01]  /*0c80*/  IMAD.IADD R11, R10, 0x1, -R11 ;  /* 0x000000010a0b7824 */ /* 0x000fe200078e0a0b */
[----:B------:R-:W-:Y:S01]  /*0c90*/  LOP3.LUT R2, R2, 0x1ffffffe, RZ, 0xc0, !PT ;  /* 0x1ffffffe02027812 */ /* 0x000fe200078ec0ff */
[----:B------:R-:W-:Y:S01]  /*0ca0*/  IMAD.SHL.U32 R19, R192, 0x8, RZ ;  /* 0x00000008c0137824 */ /* 0x000fe200078e00ff */
[----:B------:R-:W-:Y:S02]  /*0cb0*/  SHF.R.S32.HI R8, RZ, 0x5, R8 ;  /* 0x00000005ff087819 */ /* 0x000fe40000011408 */
[----:B------:R-:W-:Y:S01]  /*0cc0*/  LEA.HI R4, R6, R6, RZ, 0x1 ;  /* 0x0000000606047211 */ /* 0x000fe200078f08ff */
[----:B------:R-:W-:Y:S01]  /*0cd0*/  IMAD.IADD R2, R5, 0x1, -R2 ;  /* 0x0000000105027824 */ /* 0x000fe200078e0a02 */
[----:B------:R-:W-:Y:S01]  /*0ce0*/  LOP3.LUT R3, R3, 0x3fffffe, RZ, 0xc0, !PT ;  /* 0x03fffffe03037812 */ /* 0x000fe200078ec0ff */
[----:B------:R-:W-:Y:S01]  /*0cf0*/  IMAD R8, R8, 0x10, R11 ;  /* 0x0000001008087824 */ /* 0x000fe200078e020b */
[----:B------:R-:W-:Y:S01]  /*0d00*/  LOP3.LUT R5, R4, 0x1ffffffe, RZ, 0xc0, !PT ;  /* 0x1ffffffe04057812 */ /* 0x000fe200078ec0ff */
[----:B------:R-:W-:Y:S01]  /*0d10*/  VIADD R22, R19, 0x40 ;  /* 0x0000004013167836 */ /* 0x000fe20000000000 */
[----:B------:R-:W-:Y:S01]  /*0d20*/  SHF.R.S32.HI R195, RZ, 0x3, R0 ;  /* 0x00000003ffc37819 */ /* 0x000fe20000011400 */
[----:B------:R-:W-:Y:S01]  /*0d30*/  IMAD.IADD R3, R198, 0x1, -R3 ;  /* 0x00000001c6037824 */ /* 0x000fe200078e0a03 */
[----:B------:R-:W-:Y:S01]  /*0d40*/  LOP3.LUT R0, R9, 0x7ffffffc, RZ, 0xc0, !PT ;  /* 0x7ffffffc09007812 */ /* 0x000fe200078ec0ff */
[----:B------:R-:W-:Y:S01]  /*0d50*/  VIADD R23, R19, 0x80 ;  /* 0x0000008013177836 */ /* 0x000fe20000000000 */
[----:B------:R-:W-:Y:S01]  /*0d60*/  SHF.R.S32.HI R204, RZ, 0x1f, R19 ;  /* 0x0000001fffcc7819 */ /* 0x000fe20000011413 */
[----:B------:R-:W-:Y:S01]  /*0d70*/  IMAD.IADD R18, R6, 0x1, -R5 ;  /* 0x0000000106127824 */ /* 0x000fe200078e0a05 */
[----:B------:R-:W-:Y:S01]  /*0d80*/  SHF.R.S32.HI R203, RZ, 0x1f, R22 ;  /* 0x0000001fffcb7819 */ /* 0x000fe20000011416 */
[----:B------:R-:W-:Y:S01]  /*0d90*/  IMAD R199, R3, 0x40, R8 ;  /* 0x0000004003c77824 */ /* 0x000fe200078e0208 */
[----:B------:R-:W-:Y:S01]  /*0da0*/  SHF.R.S32.HI R202, RZ, 0x1f, R23 ;  /* 0x0000001fffca7819 */ /* 0x000fe20000011417 */
[----:B------:R-:W-:-:S02]  /*0db0*/  IMAD R200, R2, 0x8, R7 ;  /* 0x0000000802c87824 */ /* 0x000fc400078e0207 */
[----:B------:R-:W-:Y:S02]  /*0dc0*/  IMAD.IADD R17, R197, 0x1, -R0 ;  /* 0x00000001c5117824 */ /* 0x000fe400078e0a00 */
[----:B------:R-:W-:-:S07]  /*0dd0*/  IMAD R18, R18, 0x8, R199 ;  /* 0x0000000812127824 */ /* 0x000fce00078e02c7 */
.L_x_4636:
        /* <DEDUP_REMOVED lines=12> */
[----:B01234-:R-:W-:Y:S05]  /*0ea0*/  @!P0 BRA `(.L_x_4540) ;  /* 0x0000000000208947 */ /* 0x01ffea0003800000 */
        /* <DEDUP_REMOVED lines=8> */
.L_x_4540:
[----:B------:R-:W-:Y:S01]  /*0f30*/  ULDC UR7, c[0x0][0xc54] ;  /* 0x0003150000077ab9 */ /* 0x000fe20000000800 */
[----:B------:R-:W-:Y:S01]  /*0f40*/  UMOV UR6, UR9 ;  /* 0x0000000900067c82 */ /* 0x000fe20008000000 */
[----:B------:R-:W-:-:S11]  /*0f50*/  UISETP.NE.AND UP0, UPT, UR7, 0x1, UPT ;  /* 0x000000010700788c */ /* 0x000fd6000bf05270 */
[----:B------:R-:W-:Y:S02]  /*0f60*/  @UP0 ULDC.64 UR10, c[0x0][0xc58] ;  /* 0x00031600000a0ab9 */ /* 0x000fe40000000a00 */
[----:B------:R-:W-:-:S04]  /*0f70*/  UIMAD.WIDE.U32 UR4, UR9, UR10, URZ ;  /* 0x0000000a090472a5 */ /* 0x000fc8000f8e003f */
[----:B------:R-:W-:-:S04]  /*0f80*/  @UP0 USHF.R.U32.HI UR6, URZ, UR11, UR5 ;  /* 0x0000000b3f060299 */ /* 0x000fc80008011605 */
[----:B------:R-:W-:-:S12]  /*0f90*/  UIMAD UR4, UR6, UR7, URZ ;  /* 0x00000007060472a4 */ /* 0x000fd8000f8e023f */
.L_x_4541:
[----:B------:R-:W0:Y:S01]  /*0fa0*/  LDC R0, c[0x0][0x448] ;  /* 0x00011200ff007b82 */ /* 0x000e220000000800 */
[----:B------:R-:W-:Y:S01]  /*0fb0*/  ULDC UR7, c[0x0][0xc48] ;  /* 0x0003120000077ab9 */ /* 0x000fe20000000800 */
[----:B------:R-:W-:Y:S02]  /*0fc0*/  ULOP3.LUT UR6, URZ, UR6, URZ, 0x33, !UPT ;  /* 0x000000063f067292 */ /* 0x000fe4000f8e333f */
[----:B------:R-:W-:Y:S02]  /*0fd0*/  UISETP.NE.AND UP0, UPT, UR7, 0x1, UPT ;  /* 0x000000010700788c */ /* 0x000fe4000bf05270 */
[----:B------:R-:W-:Y:S02]  /*0fe0*/  UIADD3 UR4, UR9, -UR4, URZ ;  /* 0x8000000409047290 */ /* 0x000fe4000fffe03f */
[----:B------:R-:W1:Y:S01]  /*0ff0*/  LDC.64 R8, c[0x0][0x9e0] ;  /* 0x00027800ff087b82 */ /* 0x000e620000000a00 */
[----:B------:R-:W-:Y:S01]  /*1000*/  ULDC UR5, c[0x0][0xc3c] ;  /* 0x00030f0000057ab9 */ /* 0x000fe20000000800 */
[----:B------:R-:W-:Y:S01]  /*1010*/  ULDC UR9, c[0x0][0xc54] ;  /* 0x0003150000097ab9 */ /* 0x000fe20000000800 */
[----:B------:R-:W-:-:S02]  /*1020*/  UIADD3 UR6, UR6, UR5, URZ ;  /* 0x0000000506067290 */ /* 0x000fc4000fffe03f */
[----:B------:R-:W-:Y:S02]  /*1030*/  UIMAD UR8, UR8, UR9, UR4 ;  /* 0x00000009080872a4 */ /* 0x000fe4000f8e0204 */
[----:B------:R-:W-:Y:S01]  /*1040*/  USHF.L.U32 UR39, UR6, 0x7, URZ ;  /* 0x0000000706277899 */ /* 0x000fe2000800063f */
[----:B------:R-:W2:Y:S01]  /*1050*/  LDC R74, c[0x0][0x288] ;  /* 0x0000a200ff4a7b82 */ /* 0x000ea20000000800 */
[----:B------:R-:W-:Y:S01]  /*1060*/  ULDC.64 UR10, c[0x0][0x418] ;  /* 0x00010600000a7ab9 */ /* 0x000fe20000000a00 */
[----:B------:R-:W-:Y:S01]  /*1070*/  @UP0 ULDC UR4, c[0x0][0xc4c] ;  /* 0x0003130000040ab9 */ /* 0x000fe20000000800 */
[----:B------:R-:W-:Y:S01]  /*1080*/  ISETP.NE.U32.AND P0, PT, RZ, UR10, PT ;  /* 0x0000000aff007c0c */ /* 0x000fe2000bf05070 */
[----:B------:R-:W-:Y:S02]  /*1090*/  UIMAD.WIDE.U32 UR4, UR8, UR4, URZ ;  /* 0x00000004080472a5 */ /* 0x000fe4000f8e003f */
[----:B------:R-:W-:Y:S01]  /*10a0*/  UIADD3 UR6, UR39, 0x7f, URZ ;  /* 0x0000007f27067890 */ /* 0x000fe2000fffe03f */
[----:B------:R-:W-:Y:S01]  /*10b0*/  ISETP.NE.AND.EX P0, PT, RZ, UR11, PT, P0 ;  /* 0x0000000bff007c0c */ /* 0x000fe2000bf05300 */
[----:B------:R-:W3:Y:S01]  /*10c0*/  LDC R7, c[0x0][0x2f0] ;  /* 0x0000bc00ff077b82 */ /* 0x000ee20000000800 */
[----:B0-----:R-:W-:Y:S01]  /*10d0*/  ISETP.NE.AND P1, PT, R0, 0x1, PT ;  /* 0x000000010000780c */ /* 0x001fe20003f25270 */
[----:B------:R-:W-:Y:S01]  /*10e0*/  @UP0 ULDC UR9, c[0x0][0xc50] ;  /* 0x0003140000090ab9 */ /* 0x000fe20000000800 */
[----:B------:R-:W-:Y:S01]  /*10f0*/  UMOV UR12, UR8 ;  /* 0x00000008000c7c82 */ /* 0x000fe20008000000 */
[----:B------:R-:W-:Y:S01]  /*1100*/  @UP0 USHF.R.U32.HI UR12, URZ, UR9, UR5 ;  /* 0x000000093f0c0299 */ /* 0x000fe20008011605 */
[----:B------:R-:W-:-:S03]  /*1110*/  IMAD.U32 R2, RZ, RZ, UR6 ;  /* 0x00000006ff027e24 */ /* 0x000fc6000f8e00ff */
[----:B------:R-:W0:Y:S01]  /*1120*/  LDC R0, c[0x0][0x424] ;  /* 0x00010900ff007b82 */ /* 0x000e220000000800 */
[----:B-1----:R-:W-:Y:S01]  /*1130*/  ISETP.GE.AND P2, PT, R9, 0x1, PT ;  /* 0x000000010900780c */ /* 0x002fe20003f46270 */
[----:B------:R-:W-:Y:S02]  /*1140*/  UIADD3 UR4, -UR12, URZ, URZ ;  /* 0x0000003f0c047290 */ /* 0x000fe4000fffe13f */
[----:B------:R-:W-:Y:S02]  /*1150*/  IMAD.U32 R194, RZ, RZ, UR12 ;  /* 0x0000000cffc27e24 */ /* 0x000fe4000f8e00ff */
[----:B------:R-:W-:Y:S02]  /*1160*/  UIMAD UR4, UR7, UR4, UR8 ;  /* 0x00000004070472a4 */ /* 0x000fe4000f8e0208 */
[----:B------:R-:W1:Y:S01]  /*1170*/  @P1 LDC R3, c[0x0][0x44c] ;  /* 0x00011300ff031b82 */ /* 0x000e620000000800 */
[----:B--2---:R-:W-:-:S03]  /*1180*/  IADD3 R5, -R74, 0x1, RZ ;  /* 0x000000014a057810 */ /* 0x004fc60007ffe1ff */
[----:B------:R-:W-:-:S04]  /*1190*/  IMAD.U32 R193, RZ, RZ, UR4 ;  /* 0x00000004ffc17e24 */ /* 0x000fc8000f8e00ff */
[----:B------:R-:W2:Y:S01]  /*11a0*/  @P1 LDC R4, c[0x0][0x450] ;  /* 0x00011400ff041b82 */ /* 0x000ea20000000800 */
[----:B0-----:R-:W-:-:S05]  /*11b0*/  SEL R0, R0, 0x1, P0 ;  /* 0x0000000100007807 */ /* 0x001fca0000000000 */
[CC--:B---3--:R-:W-:Y:S02]  /*11c0*/  IMAD R5, R0.reuse, R7.reuse, R5 ;  /* 0x0000000700057224 */ /* 0x0c8fe400078e0205 */
[----:B------:R-:W-:Y:S02]  /*11d0*/  IMAD R16, R0, R7, RZ ;  /* 0x0000000700107224 */ /* 0x000fe400078e02ff */
[----:B-1----:R-:W-:-:S05]  /*11e0*/  @P1 IMAD.HI.U32 R3, R3, UR6, RZ ;  /* 0x0000000603031c27 */ /* 0x002fca000f8e00ff */
[----:B--2---:R-:W-:-:S05]  /*11f0*/  @P1 SHF.R.U32.HI R2, RZ, R4, R3 ;  /* 0x00000004ff021219 */ /* 0x004fca0000011603 */
[----:B------:R-:W-:-:S04]  /*1200*/  IMAD.IADD R11, R5, 0x1, R2 ;  /* 0x00000001050b7824 */ /* 0x000fc800078e0202 */
[----:B------:R-:W-:Y:S01]  /*1210*/  IMAD.IADD R2, R11, 0x1, R8 ;  /* 0x000000010b027824 */ /* 0x000fe200078e0208 */
[----:B------:R-:W-:Y:S06]  /*1220*/  @!P2 BRA `(.L_x_4542) ;  /* 0x000000000040a947 */ /* 0x000fec0003800000 */
[C---:B------:R-:W-:Y:S01]  /*1230*/  ISETP.GT.AND P0, PT, R11.reuse, RZ, PT ;  /* 0x000000ff0b00720c */ /* 0x040fe20003f04270 */
[----:B------:R-:W-:-:S12]  /*1240*/  VIADD R3, R11, 0xffffffff ;  /* 0xffffffff0b037836 */ /* 0x000fd80000000000 */
        /* <DEDUP_REMOVED lines=8> */
.L_x_4543:
[----:B------:R-:W-:-:S13]  /*12d0*/  ISETP.NE.AND P0, PT, R9, 0x1, PT ;  /* 0x000000010900780c */ /* 0x000fda0003f05270 */
[----:B------:R-:W0:Y:S02]  /*12e0*/  @P0 LDC.64 R4, c[0x0][0x9e8] ;  /* 0x00027a00ff040b82 */ /* 0x000e240000000a00 */
[----:B0-----:R-:W-:-:S05]  /*12f0*/  @P0 IMAD.HI.U32 R4, R3, R4, RZ ;  /* 0x0000000403040227 */ /* 0x001fca00078e00ff */
[----:B------:R-:W-:-:S07]  /*1300*/  @P0 SHF.R.U32.HI R3, RZ, R5, R4 ;  /* 0x00000005ff030219 */ /* 0x000fce0000011604 */
.L_x_4544:
[----:B------:R-:W-:-:S05]  /*1310*/  IMAD R3, R3, R9, R9 ;  /* 0x0000000903037224 */ /* 0x000fca00078e0209 */
[----:B------:R-:W-:-:S07]  /*1320*/  VIMNMX R2, R2, R3, PT ;  /* 0x0000000302027248 */ /* 0x000fce0003fe0100 */
.L_x_4542:
[----:B------:R-:W0:Y:S01]  /*1330*/  @P1 LDC R4, c[0x0][0x44c] ;  /* 0x00011300ff041b82 */ /* 0x000e220000000800 */
[----:B------:R-:W-:Y:S01]  /*1340*/  IMAD.U32 R3, RZ, RZ, UR39 ;  /* 0x00000027ff037e24 */ /* 0x000fe2000f8e00ff */
[----:B------:R-:W-:Y:S01]  /*1350*/  ULDC UR4, c[0x0][0x9dc] ;  /* 0x0002770000047ab9 */ /* 0x000fe20000000800 */
[-C--:B------:R-:W-:Y:S02]  /*1360*/  IMAD R74, R0, R7.reuse, -R74 ;  /* 0x00000007004a7224 */ /* 0x080fe400078e0a4a */
[----:B------:R-:W-:Y:S02]  /*1370*/  VIADD R2, R2, 0x5f ;  /* 0x0000005f02027836 */ /* 0x000fe40000000000 */
[----:B------:R-:W-:Y:S01]  /*1380*/  IMAD R0, R0, R7, 0x5f ;  /* 0x0000005f00007424 */ /* 0x000fe200078e0207 */
[----:B------:R-:W1:Y:S01]  /*1390*/  @P1 LDC R5, c[0x0][0x450] ;  /* 0x00011400ff051b82 */ /* 0x000e620000000800 */
[----:B------:R-:W-:-:S04]  /*13a0*/  IMAD.HI R2, R2, 0x2aaaaaab, RZ ;  /* 0x2aaaaaab02027827 */ /* 0x000fc800078e02ff */
[----:B------:R-:W-:-:S04]  /*13b0*/  IMAD.HI R0, R0, 0x2aaaaaab, RZ ;  /* 0x2aaaaaab00007827 */ /* 0x000fc800078e02ff */
[----:B0-----:R-:W-:-:S05]  /*13c0*/  @P1 IMAD.HI.U32 R4, R4, UR39, RZ ;  /* 0x0000002704041c27 */ /* 0x001fca000f8e00ff */
[----:B-1----:R-:W-:Y:S02]  /*13d0*/  @P1 SHF.R.U32.HI R3, RZ, R5, R4 ;  /* 0x00000005ff031219 */ /* 0x002fe40000011604 */
[----:B------:R-:W-:-:S03]  /*13e0*/  SHF.R.U32.HI R5, RZ, 0x1f, R2 ;  /* 0x0000001fff057819 */ /* 0x000fc60000011602 */
[----:B------:R-:W-:Y:S01]  /*13f0*/  IMAD.IADD R4, R74, 0x1, R3 ;  /* 0x000000014a047824 */ /* 0x000fe200078e0203 */
[----:B------:R-:W-:Y:S02]  /*1400*/  SHF.R.U32.HI R3, RZ, 0x1f, R0 ;  /* 0x0000001fff037819 */ /* 0x000fe40000011600 */
[----:B------:R-:W-:Y:S01]  /*1410*/  LEA.HI.SX32 R2, R2, R5, 0x1c ;  /* 0x0000000502027211 */ /* 0x000fe200078fe2ff */
[----:B------:R-:W-:Y:S01]  /*1420*/  VIADD R6, R4, -UR4 ;  /* 0x8000000404067c36 */ /* 0x000fe20008000000 */
[----:B------:R-:W-:-:S04]  /*1430*/  LEA.HI.SX32 R3, R0, R3, 0x1c ;  /* 0x0000000300037211 */ /* 0x000fc800078fe2ff */
[----:B------:R-:W-:Y:S02]  /*1440*/  R2UR UR4, R6 ;  /* 0x00000000060472ca */ /* 0x000fe400000e0000 */
[----:B------:R-:W-:Y:S01]  /*1450*/  VIMNMX R75, R3, R2, PT ;  /* 0x00000002034b7248 */ /* 0x000fe20003fe0100 */
[----:B------:R-:W-:-:S12]  /*1460*/  @!P2 BRA `(.L_x_4545) ;  /* 0x000000000044a947 */ /* 0x000fd80003800000 */
        /* <DEDUP_REMOVED lines=9> */
.L_x_4546:
[----:B------:R-:W-:-:S13]  /*1500*/  ISETP.NE.AND P0, PT, R9, 0x1, PT ;  /* 0x000000010900780c */ /* 0x000fda0003f05270 */
[----:B------:R-:W0:Y:S02]  /*1510*/  @P0 LDC.64 R2, c[0x0][0x9e8] ;  /* 0x00027a00ff020b82 */ /* 0x000e240000000a00 */
[----:B0-----:R-:W-:-:S05]  /*1520*/  @P0 IMAD.HI.U32 R0, R4, R2, RZ ;  /* 0x0000000204000227 */ /* 0x001fca00078e00ff */
[----:B------:R-:W-:-:S07]  /*1530*/  @P0 SHF.R.U32.HI R4, RZ, R3, R0 ;  /* 0x00000003ff040219 */ /* 0x000fce0000011600 */
.L_x_4547:
[----:B------:R-:W-:-:S05]  /*1540*/  IMAD R4, R4, R9, RZ ;  /* 0x0000000904047224 */ /* 0x000fca00078e02ff */
[----:B------:R-:W-:-:S13]  /*1550*/  R2UR UR5, R4 ;  /* 0x00000000040572ca */ /* 0x000fda00000e0000 */
[----:B------:R-:W-:-:S04]  /*1560*/  UISETP.LT.AND UP0, UPT, UR4, UR5, UPT ;  /* 0x000000050400728c */ /* 0x000fc8000bf01270 */
[----:B------:R-:W-:-:S12]  /*1570*/  USEL UR4, UR4, UR5, !UP0 ;  /* 0x0000000504047287 */ /* 0x000fd8000c000000 */
.L_x_4545:
[----:B------:R-:W-:Y:S01]  /*1580*/  UIMAD.WIDE UR4, UR4, 0x2aaaaaab, URZ ;  /* 0x2aaaaaab040478a5 */ /* 0x000fe2000f8e023f */
[----:B------:R-:W-:Y:S02]  /*1590*/  PLOP3.LUT P0, PT, PT, PT, PT, 0x80, 0x0 ;  /* 0x000000000000781c */ /* 0x000fe40003f0f070 */
[----:B------:R-:W-:Y:S02]  /*15a0*/  CS2R R2, SRZ ;  /* 0x0000000000027805 */ /* 0x000fe4000001ff00 */
[----:B------:R-:W-:Y:S01]  /*15b0*/  CS2R R118, SRZ ;  /* 0x0000000000767805 */ /* 0x000fe2000001ff00 */
[----:B------:R-:W-:Y:S01]  /*15c0*/  USHF.R.U32.HI UR4, URZ, 0x1f, UR5 ;  /* 0x0000001f3f047899 */ /* 0x000fe20008011605 */
[----:B------:R-:W-:Y:S02]  /*15d0*/  CS2R R116, SRZ ;  /* 0x0000000000747805 */ /* 0x000fe4000001ff00 */
[----:B------:R-:W-:Y:S02]  /*15e0*/  CS2R R114, SRZ ;  /* 0x0000000000727805 */ /* 0x000fe4000001ff00 */
[----:B------:R-:W-:Y:S01]  /*15f0*/  CS2R R112, SRZ ;  /* 0x0000000000707805 */ /* 0x000fe2000001ff00 */
[----:B------:R-:W-:Y:S01]  /*1600*/  ULEA.HI.SX32 UR4, UR5, UR4, 0x1c ;  /* 0x0000000405047291 */ /* 0x000fe2000f8fe23f */
        /* <DEDUP_REMOVED lines=13> */
[----:B------:R-:W-:Y:S02]  /*16e0*/  ISETP.GT.AND P1, PT, R75, UR61, PT ;  /* 0x0000003d4b007c0c */ /* 0x000fe4000bf24270 */
        /* <DEDUP_REMOVED lines=30> */
[----:B------:R-:W-:Y:S01]  /*18d0*/  CS2R R6, SRZ ;  /* 0x0000000000067805 */ /* 0x000fe2000001ff00 */
[----:B------:R-:W-:Y:S01]  /*18e0*/  IMAD.MOV.U32 R152, RZ, RZ, RZ ;  /* 0x000000ffff987224 */ /* 0x000fe200078e00ff */
[----:B------:R-:W-:Y:S01]  /*18f0*/  CS2R R4, SRZ ;  /* 0x0000000000047805 */ /* 0x000fe2000001ff00 */
[----:B------:R-:W-:Y:S02]  /*1900*/  IMAD.MOV.U32 R29, RZ, RZ, RZ ;  /* 0x000000ffff1d7224 */ /* 0x000fe400078e00ff */
[----:B------:R-:W-:-:S02]  /*1910*/  IMAD.MOV.U32 R150, RZ, RZ, RZ ;  /* 0x000000ffff967224 */ /* 0x000fc400078e00ff */
        /* <DEDUP_REMOVED lines=33> */
.L_x_4549:
        /* <DEDUP_REMOVED lines=11> */
.L_x_4750:
[----:B------:R-:W-:Y:S05]  /*1be0*/  @!P0 BRA `(.L_x_4551) ;  /* 0x0000000000048947 */ /* 0x000fea0003800000 */
[----:B------:R-:W-:Y:S01]  /*1bf0*/  BPT.TRAP 0x1 ;  /* 0x000000040000795c */ /* 0x000fe20000300000 */
.L_x_4551:
[----:B0-----:R-:W-:Y:S02]  /*1c00*/  IMAD.U32 R3, RZ, RZ, UR36 ;  /* 0x00000024ff037e24 */ /* 0x001fe4000f8e00ff */
[----:B------:R-:W-:-:S03]  /*1c10*/  IMAD.U32 R0, RZ, RZ, UR38 ;  /* 0x00000026ff007e24 */ /* 0x000fc6000f8e00ff */
[----:B------:R-:W-:Y:S02]  /*1c20*/  LEA R3, R3, UR37, 0x3 ;  /* 0x0000002503037c11 */ /* 0x000fe4000f8e18ff */
[----:B------:R-:W-:-:S04]  /*1c30*/  SHF.L.U32 R0, R0, 0x1f, RZ ;  /* 0x0000001f00007819 */ /* 0x000fc800000006ff */
[----:B------:R0:W1:Y:S01]  /*1c40*/  SYNCS.PHASECHK.TRANS64.TRYWAIT P1, [R3+URZ+0x30830], R0 ;  /* 0x03083000030075a7 */ /* 0x000062000802017f */
[----:B------:R-:W-:Y:S05]  /*1c50*/  @!P0 BRA `(.L_x_4552) ;  /* 0x0000000000048947 */ /* 0x000fea0003800000 */
[----:B------:R-:W-:Y:S01]  /*1c60*/  BPT.TRAP 0x1 ;  /* 0x000000040000795c */ /* 0x000fe20000300000 */
.L_x_4552:
[----:B------:R-:W2:Y:S01]  /*1c70*/  LDL.LU R2, [R1+0xc] ;  /* 0x00000c0001027983 */ /* 0x000ea20000300800 */
[----:B------:R-:W3:Y:S02]  /*1c80*/  S2R R4, SR_TID.X ;  /* 0x0000000000047919 */ /* 0x000ee40000002100 */
[----:B---3--:R-:W-:Y:S02]  /*1c90*/  LOP3.LUT P2, RZ, R4, 0x7f, RZ, 0xc0, !PT ;  /* 0x0000007f04ff7812 */ /* 0x008fe4000784c0ff */
[----:B--2---:R-:W-:-:S11]  /*1ca0*/  LOP3.LUT R2, R2, 0xfff7ffff, RZ, 0xc0, !PT ;  /* 0xfff7ffff02027812 */ /* 0x004fd600078ec0ff */
[----:B------:R-:W-:-:S05]  /*1cb0*/  @P2 LOP3.LUT R2, R2, 0x80000, RZ, 0xfc, !PT ;  /* 0x0008000002022812 */ /* 0x000fca00078efcff */
[----:B------:R2:W-:Y:S01]  /*1cc0*/  STL [R1+0xc], R2 ;  /* 0x00000c0201007387 */ /* 0x0005e20000100800 */
[----:B-1----:R-:W-:Y:S05]  /*1cd0*/  @P1 BRA `(.L_x_4553) ;  /* 0x0000000000081947 */ /* 0x002fea0003800000 */
[----:B------:R-:W1:Y:S02]  /*1ce0*/  SYNCS.PHASECHK.TRANS64.TRYWAIT P1, [R3+URZ+0x30830], R0 ;  /* 0x03083000030075a7 */ /* 0x000e64000802017f */
[----:B-1----:R-:W-:Y:S05]  /*1cf0*/  @!P1 BRA `(.L_x_4554) ;  /* 0x0000013400389947 */ /* 0x002fea0003800000 */
.L_x_4553:
        /* <DEDUP_REMOVED lines=10> */
[----:B------:R-:W3:Y:S01]  /*1da0*/  S2R R5, SR_TID.X ;  /* 0x0000000000057919 */ /* 0x000ee20000002100 */
[----:B------:R-:W-:Y:S01]  /*1db0*/  UMOV UR17, 0x40000040 ;  /* 0x4000004000117882 */ /* 0x000fe20000000000 */
[----:B------:R-:W-:Y:S01]  /*1dc0*/  UMOV UR19, 0x40000040 ;  /* 0x4000004000137882 */ /* 0x000fe20000000000 */
[----:B------:R-:W-:Y:S01]  /*1dd0*/  ULOP3.LUT UR60, UR4, 0x10000, URZ, 0xfc, !UPT ;  /* 0x00010000043c7892 */ /* 0x000fe2000f8efc3f */
[----:B01----:R-:W-:Y:S01]  /*1de0*/  VIADD R0, R18, UR39 ;  /* 0x0000002712007c36 */ /* 0x003fe20008000000 */
[----:B------:R-:W-:Y:S01]  /*1df0*/  ULOP3.LUT UR4, UR40, 0x10000, URZ, 0xfc, !UPT ;  /* 0x0001000028047892 */ /* 0x000fe2000f8efc3f */
[----:B------:R-:W0:Y:S01]  /*1e00*/  LDC R11, c[0x0][0x288] ;  /* 0x0000a200ff0b7b82 */ /* 0x000e220000000800 */
[----:B------:R-:W-:Y:S01]  /*1e10*/  UIMAD UR5, UR36, 0x900, UR60 ;  /* 0x00000900240578a4 */ /* 0x000fe2000f8e023c */
[----:B--2---:R-:W-:Y:S01]  /*1e20*/  IMAD.MOV.U32 R2, RZ, RZ, R0 ;  /* 0x000000ffff027224 */ /* 0x004fe200078e0000 */
[----:B------:R-:W-:-:S02]  /*1e30*/  UIADD3 UR12, UR4, 0x4, URZ ;  /* 0x00000004040c7890 */ /* 0x000fc4000fffe03f */
[----:B------:R-:W-:Y:S01]  /*1e40*/  UIADD3 UR14, UR5, 0x4, URZ ;  /* 0x00000004050e7890 */ /* 0x000fe2000fffe03f */
[----:B------:R-:W-:Y:S02]  /*1e50*/  UMOV UR8, UR4 ;  /* 0x0000000400087c82 */ /* 0x000fe40008000000 */
[----:B------:R-:W-:Y:S01]  /*1e60*/  UMOV UR10, UR5 ;  /* 0x00000005000a7c82 */ /* 0x000fe20008000000 */
[----:B------:R-:W-:Y:S01]  /*1e70*/  IMAD.U32 R6, RZ, RZ, UR8 ;  /* 0x00000008ff067e24 */ /* 0x000fe2000f8e00ff */
[----:B------:R-:W-:Y:S01]  /*1e80*/  HGMMA.64x96x16.F32 R24, gdesc[UR8], RZ, !UPT, gsb0 ;  /* 0x01600000081879f0 */ /* 0x000fe2000c0008ff */
[----:B------:R-:W-:Y:S02]  /*1e90*/  UIADD3 UR8, UR4, 0x2, URZ ;  /* 0x0000000204087890 */ /* 0x000fe4000fffe03f */
[----:B------:R-:W-:Y:S01]  /*1ea0*/  UIADD3 UR10, UR5, 0x2, URZ ;  /* 0x00000002050a7890 */ /* 0x000fe2000fffe03f */
[----:B------:R-:W-:Y:S01]  /*1eb0*/  UMOV UR9, 0x40000040 ;  /* 0x4000004000097882 */ /* 0x000fe20000000000 */
[----:B------:R-:W-:Y:S01]  /*1ec0*/  UMOV UR11, 0x40000040 ;  /* 0x40000040000b7882 */ /* 0x000fe20000000000 */
[----:B------:R-:W-:-:S02]  /*1ed0*/  UIADD3 UR16, UR4, 0x6, URZ ;  /* 0x0000000604107890 */ /* 0x000fc4000fffe03f */
[----:B------:R-:W-:Y:S02]  /*1ee0*/  UIADD3 UR18, UR5, 0x6, URZ ;  /* 0x0000000605127890 */ /* 0x000fe4000fffe03f */
[----:B------:R-:W-:Y:S02]  /*1ef0*/  UIADD3 UR20, UR4, 0x400, URZ ;  /* 0x0000040004147890 */ /* 0x000fe4000fffe03f */
[----:B------:R-:W-:Y:S01]  /*1f00*/  UIADD3 UR22, UR5, 0x300, URZ ;  /* 0x0000030005167890 */ /* 0x000fe2000fffe03f */
[----:B------:R-:W-:Y:S01]  /*1f10*/  UMOV UR21, 0x40000040 ;  /* 0x4000004000157882 */ /* 0x000fe20000000000 */
[----:B------:R-:W-:Y:S01]  /*1f20*/  UMOV UR23, 0x40000040 ;  /* 0x4000004000177882 */ /* 0x000fe20000000000 */
[----:B------:R-:W-:Y:S01]  /*1f30*/  UIADD3 UR24, UR4, 0x402, URZ ;  /* 0x0000040204187890 */ /* 0x000fe2000fffe03f */
[----:B---3--:R-:W-:Y:S01]  /*1f40*/  LOP3.LUT P3, RZ, R5, 0x7f, RZ, 0xc0, !PT ;  /* 0x0000007f05ff7812 */ /* 0x008fe2000786c0ff */
        /* <DEDUP_REMOVED lines=27> */
[----:B------:R-:W-:Y:S01]  /*2100*/  ULDC UR4, c[0x0][0x448] ;  /* 0x0001120000047ab9 */ /* 0x000fe20000000800 */
[----:B------:R-:W-:Y:S01]  /*2110*/  ULDC UR6, c[0x0][0x9dc] ;  /* 0x0002770000067ab9 */ /* 0x000fe20000000800 */
[----:B------:R-:W-:-:S02]  /*2120*/  UISETP.NE.AND UP0, UPT, UR4, 0x1, UPT ;  /* 0x000000010400788c */ /* 0x000fc4000bf05270 */
[----:B------:R-:W-:-:S04]  /*2130*/  ULOP3.LUT UR7, URZ, UR6, URZ, 0x33, !UPT ;  /* 0x000000063f077292 */ /* 0x000fc8000f8e333f */
[----:B------:R-:W-:Y:S02]  /*2140*/  PLOP3.LUT P1, PT, PT, PT, UP0, 0x80, 0x0 ;  /* 0x000000000000781c */ /* 0x000fe40003f2f008 */
[----:B------:R-:W-:-:S03]  /*2150*/  PLOP3.LUT P2, PT, PT, PT, UP0, 0x80, 0x0 ;  /* 0x000000000000781c */ /* 0x000fc60003f4f008 */
[----:B------:R-:W-:-:S08]  /*2160*/  @UP0 ULDC UR4, c[0x0][0x44c] ;  /* 0x0001130000040ab9 */ /* 0x000fd00000000800 */
[----:B------:R-:W-:Y:S01]  /*2170*/  @P1 IMAD.HI.U32 R4, R0, UR4, RZ ;  /* 0x0000000400041c27 */ /* 0x000fe2000f8e00ff */
[----:B------:R-:W-:-:S03]  /*2180*/  @UP0 ULDC UR4, c[0x0][0x450] ;  /* 0x0001140000040ab9 */ /* 0x000fc60000000800 */
[----:B------:R-:W-:Y:S01]  /*2190*/  @!P3 VIADD R0, R3, 0x30840 ;  /* 0x000308400300b836 */ /* 0x000fe20000000000 */
[----:B------:R-:W-:Y:S01]  /*21a0*/  @P2 SHF.R.U32.HI R2, RZ, UR4, R4 ;  /* 0x00000004ff022c19 */ /* 0x000fe20008011604 */
[----:B------:R-:W-:Y:S01]  /*21b0*/  IMAD.MOV.U32 R4, RZ, RZ, -0x60 ;  /* 0xffffffa0ff047424 */ /* 0x000fe200078e00ff */
[----:B------:R-:W-:Y:S02]  /*21c0*/  ULDC.64 UR4, c[0x0][0x9e0] ;  /* 0x0002780000047ab9 */ /* 0x000fe40000000a00 */
[----:B------:R-:W-:Y:S01]  /*21d0*/  UISETP.GE.AND UP1, UPT, UR5, 0x1, UPT ;  /* 0x000000010500788c */ /* 0x000fe2000bf26270 */
[----:B------:R-:W1:Y:S01]  /*21e0*/  SHFL.IDX PT, R12, R2, RZ, 0x1c1f ;  /* 0x001c1fff020c7589 */ /* 0x000e6200000e0000 */
[----:B------:R-:W-:Y:S01]  /*21f0*/  IMAD R4, R75, R4, 0x61 ;  /* 0x000000614b047424 */ /* 0x000fe200078e0204 */
[----:B------:R-:W-:-:S03]  /*2200*/  @!P3 PRMT R0, RZ, 0x654, R0 ;  /* 0x00000654ff00b816 */ /* 0x000fc60000000000 */
[----:B------:R-:W-:Y:S01]  /*2210*/  IMAD R3, R17, -0x2, R4 ;  /* 0xfffffffe11037824 */ /* 0x000fe200078e0204 */
[----:B------:R-:W-:Y:S01]  /*2220*/  PLOP3.LUT P1, PT, PT, PT, UP1, 0x40, 0x0 ;  /* 0x000000000000781c */ /* 0x000fe20003f2e818 */
[----:B------:R-:W-:Y:S02]  /*2230*/  VIADD R10, R4, 0xffffffff ;  /* 0xffffffff040a7836 */ /* 0x000fe40000000000 */
[C---:B------:R-:W-:Y:S01]  /*2240*/  VIADD R15, R3.reuse, 0xffffffff ;  /* 0xffffffff030f7836 */ /* 0x040fe20000000000 */
[----:B0-----:R-:W-:Y:S01]  /*2250*/  IADD3 R5, R3, -R11, R16 ;  /* 0x8000000b03057210 */ /* 0x001fe20007ffe010 */
[----:B------:R-:W-:Y:S02]  /*2260*/  WARPGROUP.DEPBAR.LE gsb0, 0x0 ;  /* 0x00008000000079c5 */ /* 0x000fe40000010000 */
[----:B------:R-:W-:Y:S02]  /*2270*/  WARPGROUP.ARRIVE ;  /* 0x00000000000079c5 */ /* 0x000fe40000000000 */
[----:B------:R-:W-:-:S02]  /*2280*/  VIADD R13, R5, UR4 ;  /* 0x00000004050d7c36 */ /* 0x000fc40008000000 */
[----:B------:R-:W-:Y:S02]  /*2290*/  VIADD R5, R5, UR7 ;  /* 0x0000000705057c36 */ /* 0x000fe40008000000 */
[----:B------:R-:W-:Y:S02]  /*22a0*/  HGMMA.64x96x16.F32 R24, gdesc[UR8], R24, gsb0 ;  /* 0x01600000081879f0 */ /* 0x000fe40008000818 */
[----:B-1----:R-:W-:Y:S01]  /*22b0*/  IMAD.IADD R3, R5, 0x1, R12 ;  /* 0x0000000105037824 */ /* 0x002fe200078e020c */
[----:B------:R-:W-:Y:S02]  /*22c0*/  WARPGROUP.DEPBAR.LE gsb0, 0x0 ;  /* 0x00008000000079c5 */ /* 0x000fe40000010000 */
[----:B------:R-:W-:-:S06]  /*22d0*/  WARPGROUP.ARRIVE ;  /* 0x00000000000079c5 */ /* 0x000fcc0000000000 */
[----:B------:R-:W-:Y:S03]  /*22e0*/  HGMMA.64x96x16.F32 R24, gdesc[UR12], R24, gsb0 ;  /* 0x016000000c1879f0 */ /* 0x000fe60008000818 */
        /* <DEDUP_REMOVED lines=28> */
[----:B------:R0:W-:Y:S02]  /*24b0*/  @!P3 SYNCS.ARRIVE.TRANS64.RED.A1T0 RZ, [R0+URZ], RZ ;  /* 0x000000ff00ffb9a7 */ /* 0x0001e4000810043f */
[----:B0-----:R-:W-:-:S04]  /*24c0*/  IMAD R0, R75, -0x60, R16 ;  /* 0xffffffa04b007824 */ /* 0x001fc800078e0210 */
[----:B------:R-:W-:-:S04]  /*24d0*/  VIADD R0, R0, 0x60 ;  /* 0x0000006000007836 */ /* 0x000fc80000000000 */
[----:B------:R-:W-:-:S05]  /*24e0*/  IMAD R8, R17, -0x2, R0 ;  /* 0xfffffffe11087824 */ /* 0x000fca00078e0200 */
[----:B------:R-:W-:Y:S01]  /*24f0*/  VIADDMNMX R0, R12, R13, R8, PT ;  /* 0x0000000d0c007246 */ /* 0x000fe20003800108 */
[----:B------:R-:W-:Y:S06]  /*2500*/  @P1 BRA `(.L_x_4555) ;  /* 0x0000000000541947 */ /* 0x000fec0003800000 */
[----:B------:R-:W-:Y:S01]  /*2510*/  IADD3 R4, R16, -R11, R12 ;  /* 0x8000000b10047210 */ /* 0x000fe20007ffe00c */
[----:B------:R-:W-:Y:S03]  /*2520*/  BSSY B0, `(.L_x_4556) ;  /* 0x0000010000007945 */ /* 0x000fe60003800000 */
        /* <DEDUP_REMOVED lines=10> */
.L_x_4557:
[----:B------:R-:W-:-:S06]  /*25d0*/  UISETP.NE.AND UP2, UPT, UR5, 0x1, UPT ;  /* 0x000000010500788c */ /* 0x000fcc000bf45270 */
[----:B------:R-:W-:-:S05]  /*25e0*/  PLOP3.LUT P1, PT, PT, PT, UP2, 0x80, 0x0 ;  /* 0x000000000000781c */ /* 0x000fca0003f2f028 */
[----:B------:R-:W-:-:S08]  /*25f0*/  @UP2 ULDC.64 UR10, c[0x0][0x9e8] ;  /* 0x00027a00000a2ab9 */ /* 0x000fd00000000a00 */
[----:B------:R-:W-:-:S05]  /*2600*/  @P1 IMAD.HI.U32 R9, R4, UR10, RZ ;  /* 0x0000000a04091c27 */ /* 0x000fca000f8e00ff */
[----:B------:R-:W-:-:S07]  /*2610*/  @P1 SHF.R.U32.HI R4, RZ, UR11, R9 ;  /* 0x0000000bff041c19 */ /* 0x000fce0008011609 */
.L_x_4558:
[----:B------:R-:W-:Y:S05]  /*2620*/  BSYNC B0 ;  /* 0x0000000000007941 */ /* 0x000fea0003800000 */
.L_x_4556:
[----:B------:R-:W-:-:S05]  /*2630*/  IMAD R4, R4, UR5, R15 ;  /* 0x0000000504047c24 */ /* 0x000fca000f8e020f */
[----:B------:R-:W-:Y:S02]  /*2640*/  VIMNMX R3, R3, R4, !PT ;  /* 0x0000000403037248 */ /* 0x000fe40007fe0100 */
[----:B------:R-:W-:-:S07]  /*2650*/  VIADDMNMX R0, R4, UR5, R0, PT ;  /* 0x0000000504007c46 */ /* 0x000fce000b800100 */
.L_x_4555:
[C---:B------:R-:W-:Y:S02]  /*2660*/  ISETP.GE.AND P1, PT, R10.reuse, 0x2, PT ;  /* 0x000000020a00780c */ /* 0x040fe40003f26270 */
        /* <DEDUP_REMOVED lines=95> */
[----:B------:R-:W-:Y:S02]  /*2c60*/  P2R R21, PR, RZ, 0x20 ;  /* 0x00000020ff157803 */ /* 0x000fe40000000000 */
[----:B------:R-:W-:Y:S02]  /*2c70*/  FSEL R64, R64, -INF , !P3 ;  /* 0xff80000040407808 */ /* 0x000fe40005800000 */
[C---:B------:R-:W-:Y:S02]  /*2c80*/  ISETP.GE.AND P3, PT, R10.reuse, 0x52, PT ;  /* 0x000000520a00780c */ /* 0x040fe40003f66270 */
[----:B------:R-:W-:Y:S02]  /*2c90*/  ISETP.GE.AND P6, PT, R10, 0x1, PT ;  /* 0x000000010a00780c */ /* 0x000fe40003fc6270 */
[----:B------:R-:W-:-:S04]  /*2ca0*/  ISETP.GT.AND P4, PT, R3, 0x51, !P3 ;  /* 0x000000510300780c */ /* 0x000fc80005f84270 */
[----:B------:R-:W-:-:S04]  /*2cb0*/  ISETP.LT.OR P4, PT, R0, 0x52, P4 ;  /* 0x000000520000780c */ /* 0x000fc80002781670 */
[----:B------:R-:W-:Y:S02]  /*2cc0*/  FSEL R90, R65, -INF , !P4 ;  /* 0xff800000415a7808 */ /* 0x000fe40006000000 */
[----:B------:R-:W-:-:S04]  /*2cd0*/  ISETP.GE.AND P4, PT, R10, 0x59, PT ;  /* 0x000000590a00780c */ /* 0x000fc80003f86270 */
[----:B------:R-:W-:-:S04]  /*2ce0*/  ISETP.GT.AND P5, PT, R3, 0x58, !P4 ;  /* 0x000000580300780c */ /* 0x000fc800067a4270 */
[----:B------:R-:W-:-:S04]  /*2cf0*/  ISETP.LT.OR P5, PT, R0, 0x59, P5 ;  /* 0x000000590000780c */ /* 0x000fc80002fa1670 */
[----:B------:R-:W-:Y:S02]  /*2d00*/  FSEL R9, R68, -INF , !P5 ;  /* 0xff80000044097808 */ /* 0x000fe40006800000 */
        /* <DEDUP_REMOVED lines=9> */
[----:B------:R-:W-:Y:S02]  /*2da0*/  PLOP3.LUT P5, PT, PT, PT, UP1, 0x40, 0x0 ;  /* 0x000000000000781c */ /* 0x000fe40003fae818 */
[----:B0-----:R-:W-:Y:S01]  /*2db0*/  VIADDMNMX R4, R0, R13, R8, PT ;  /* 0x0000000d00047246 */ /* 0x001fe20003800108 */
[----:B------:R-:W-:-:S10]  /*2dc0*/  IMAD.IADD R8, R5, 0x1, R0 ;  /* 0x0000000105087824 */ /* 0x000fd400078e0200 */
[----:B------:R-:W-:Y:S05]  /*2dd0*/  @P5 BRA `(.L_x_4559) ;  /* 0x00000000005c5947 */ /* 0x000fea0003800000 */
        /* <DEDUP_REMOVED lines=13> */
.L_x_4561:
[----:B------:R-:W-:-:S06]  /*2eb0*/  UISETP.NE.AND UP2, UPT, UR5, 0x1, UPT ;  /* 0x000000010500788c */ /* 0x000fcc000bf45270 */
[----:B------:R-:W-:-:S05]  /*2ec0*/  PLOP3.LUT P5, PT, PT, PT, UP2, 0x80, 0x0 ;  /* 0x000000000000781c */ /* 0x000fca0003faf028 */
[----:B------:R-:W-:-:S08]  /*2ed0*/  @UP2 ULDC.64 UR10, c[0x0][0x9e8] ;  /* 0x00027a00000a2ab9 */ /* 0x000fd00000000a00 */
[----:B------:R-:W-:Y:S01]  /*2ee0*/  @P5 IMAD.HI.U32 R2, R0, UR10, RZ ;  /* 0x0000000a00025c27 */ /* 0x000fe2000f8e00ff */
[----:B------:R-:W-:-:S13]  /*2ef0*/  PLOP3.LUT P5, PT, PT, PT, UP2, 0x80, 0x0 ;  /* 0x000000000000781c */ /* 0x000fda0003faf028 */
[----:B------:R-:W-:-:S07]  /*2f00*/  @P5 SHF.R.U32.HI R0, RZ, UR11, R2 ;  /* 0x0000000bff005c19 */ /* 0x000fce0008011602 */
.L_x_4562:
[----:B------:R-:W-:Y:S05]  /*2f10*/  BSYNC B0 ;  /* 0x0000000000007941 */ /* 0x000fea0003800000 */
.L_x_4560:
[----:B------:R-:W-:-:S05]  /*2f20*/  IMAD R3, R0, UR5, R15 ;  /* 0x0000000500037c24 */ /* 0x000fca000f8e020f */
[----:B------:R-:W-:Y:S02]  /*2f30*/  VIMNMX R8, R8, R3, !PT ;  /* 0x0000000308087248 */ /* 0x000fe40007fe0100 */
[----:B------:R-:W-:-:S07]  /*2f40*/  VIADDMNMX R4, R3, UR5, R4, PT ;  /* 0x0000000503047c46 */ /* 0x000fce000b800104 */
.L_x_4559:
[C---:B------:R-:W-:Y:S01]  /*2f50*/  ISETP.GT.AND P1, PT, R8.reuse, 0x1, !P1 ;  /* 0x000000010800780c */ /* 0x040fe20004f24270 */
[----:B------:R-:W-:Y:S01]  /*2f60*/  ULDC UR7, c[0x0][0x988] ;  /* 0x0002620000077ab9 */ /* 0x000fe20000000800 */
[----:B------:R-:W-:Y:S01]  /*2f70*/  ISETP.GT.AND P2, PT, R8, 0x8, !P2 ;  /* 0x000000080800780c */ /* 0x000fe20005744270 */
[----:B------:R-:W-:Y:S01]  /*2f80*/  @UP0 ULDC UR10, c[0x0][0x44c] ;  /* 0x00011300000a0ab9 */ /* 0x000fe20000000800 */
[----:B------:R-:W-:Y:S01]  /*2f90*/  ISETP.LT.OR P1, PT, R4, 0x2, P1 ;  /* 0x000000020400780c */ /* 0x000fe20000f21670 */
[----:B------:R-:W-:Y:S01]  /*2fa0*/  UIMAD.WIDE.U32 UR10, UR39, UR10, URZ ;  /* 0x0000000a270a72a5 */ /* 0x000fe2000f8e003f */
[----:B------:R-:W-:Y:S01]  /*2fb0*/  FMNMX.FTZ R0, R24, R14, !PT ;  /* 0x0000000e18007209 */ /* 0x000fe20007810000 */
[----:B------:R-:W-:Y:S01]  /*2fc0*/  @UP0 ULDC UR15, c[0x0][0x450] ;  /* 0x00011400000f0ab9 */ /* 0x000fe20000000800 */
[----:B------:R-:W-:Y:S02]  /*2fd0*/  FSEL R27, R27, -INF , !P1 ;  /* 0xff8000001b1b7808 */ /* 0x000fe40004800000 */
[----:B------:R-:W-:-:S02]  /*2fe0*/  ISETP.NE.AND P1, PT, R12, RZ, PT ;  /* 0x000000ff0c00720c */ /* 0x000fc40003f25270 */
[----:B------:R-:W-:Y:S02]  /*2ff0*/  ISETP.LT.OR P2, PT, R4, 0x9, P2 ;  /* 0x000000090400780c */ /* 0x000fe40001741670 */
[----:B------:R-:W-:Y:S02]  /*3000*/  ISETP.GT.AND P1, PT, R8, 0x9, !P1 ;  /* 0x000000090800780c */ /* 0x000fe40004f24270 */
[----:B------:R-:W-:Y:S02]  /*3010*/  FMNMX.FTZ R0, R28, R0, !PT ;  /* 0x000000001c007209 */ /* 0x000fe40007810000 */
[----:B------:R-:W-:Y:S02]  /*3020*/  ISETP.LT.OR P1, PT, R4, 0xa, P1 ;  /* 0x0000000a0400780c */ /* 0x000fe40000f21670 */
[----:B------:R-:W-:Y:S02]  /*3030*/  FSEL R15, R30, -INF , !P2 ;  /* 0xff8000001e0f7808 */ /* 0x000fe40005000000 */
[----:B------:R-:W-:-:S02]  /*3040*/  FSEL R31, R31, -INF , !P1 ;  /* 0xff8000001f1f7808 */ /* 0x000fc40004800000 */
[----:B------:R-:W-:Y:S02]  /*3050*/  ISETP.NE.AND P1, PT, R21, RZ, PT ;  /* 0x000000ff1500720c */ /* 0x000fe40003f25270 */
[----:B------:R-:W-:Y:S02]  /*3060*/  ISETP.NE.AND P2, PT, R25, RZ, PT ;  /* 0x000000ff1900720c */ /* 0x000fe40003f45270 */
[----:B------:R-:W-:Y:S02]  /*3070*/  ISETP.GT.AND P1, PT, R8, 0x10, !P1 ;  /* 0x000000100800780c */ /* 0x000fe40004f24270 */
[----:B------:R-:W-:Y:S02]  /*3080*/  FMNMX.FTZ R0, R20, R0, !PT ;  /* 0x0000000014007209 */ /* 0x000fe40007810000 */
[----:B------:R-:W-:Y:S02]  /*3090*/  ISETP.LT.OR P1, PT, R4, 0x11, P1 ;  /* 0x000000110400780c */ /* 0x000fe40000f21670 */
[----:B------:R-:W-:-:S02]  /*30a0*/  FMNMX.FTZ R0, R32, R0, !PT ;  /* 0x0000000020007209 */ /* 0x000fc40007810000 */
[----:B------:R-:W-:Y:S02]  /*30b0*/  FSEL R21, R34, -INF , !P1 ;  /* 0xff80000022157808 */ /* 0x000fe40004800000 */
[----:B------:R-:W-:Y:S02]  /*30c0*/  ISETP.GT.AND P1, PT, R8, 0x11, !P2 ;  /* 0x000000110800780c */ /* 0x000fe40005724270 */
[----:B------:R-:W-:Y:S02]  /*30d0*/  ISETP.NE.AND P5, PT, R29, RZ, PT ;  /* 0x000000ff1d00720c */ /* 0x000fe40003fa5270 */
[----:B------:R-:W-:Y:S02]  /*30e0*/  ISETP.LT.OR P1, PT, R4, 0x12, P1 ;  /* 0x000000120400780c */ /* 0x000fe40000f21670 */
[----:B------:R-:W-:Y:S02]  /*30f0*/  FMNMX.FTZ R0, R72, R0, !PT ;  /* 0x0000000048007209 */ /* 0x000fe40007810000 */
[----:B------:R-:W-:-:S02]  /*3100*/  FSEL R35, R35, -INF , !P1 ;  /* 0xff80000023237808 */ /* 0x000fc40004800000 */
[----:B------:R-:W-:Y:S02]  /*3110*/  ISETP.GT.AND P1, PT, R8, 0x18, !P5 ;  /* 0x000000180800780c */ /* 0x000fe40006f24270 */
[----:B------:R-:W-:Y:S02]  /*3120*/  FMNMX.FTZ R0, R36, R0, !PT ;  /* 0x0000000024007209 */ /* 0x000fe40007810000 */
[----:B------:R-:W-:Y:S02]  /*3130*/  ISETP.LT.OR P1, PT, R4, 0x19, P1 ;  /* 0x000000190400780c */ /* 0x000fe40000f21670 */
[----:B------:R-:W-:Y:S02]  /*3140*/  FMNMX.FTZ R0, R76, R0, !PT ;  /* 0x000000004c007209 */ /* 0x000fe40007810000 */
[----:B------:R-:W-:Y:S02]  /*3150*/  FSEL R25, R38, -INF , !P1 ;  /* 0xff80000026197808 */ /* 0x000fe40004800000 */
[----:B------:R-:W-:-:S02]  /*3160*/  FMNMX.FTZ R0, R40, R0, !PT ;  /* 0x0000000028007209 */ /* 0x000fc40007810000 */
        /* <DEDUP_REMOVED lines=12> */
[----:B------:R-:W-:Y:S02]  /*3230*/  FMNMX.FTZ R0, R52, R0, !PT ;  /* 0x0000000034007209 */ /* 0x000fe40007810000 */
[----:B------:R-:W-:Y:S02]  /*3240*/  FSEL R29, R42, -INF , !P1 ;  /* 0xff8000002a1d7808 */ /* 0x000fe40004800000 */
[----:B------:R-:W-:Y:S02]  /*3250*/  ISETP.NE.AND P1, PT, R73, RZ, PT ;  /* 0x000000ff4900720c */ /* 0x000fe40003f25270 */
[----:B------:R-:W-:Y:S02]  /*3260*/  FMNMX.FTZ R0, R84, R0, !PT ;  /* 0x0000000054007209 */ /* 0x000fe40007810000 */
[----:B------:R-:W-:Y:S02]  /*3270*/  ISETP.GT.AND P1, PT, R8, 0x21, !P1 ;  /* 0x000000210800780c */ /* 0x000fe40004f24270 */
[----:B------:R-:W-:-:S02]  /*3280*/  FMNMX.FTZ R0, R56, R0, !PT ;  /* 0x0000000038007209 */ /* 0x000fc40007810000 */
[----:B------:R-:W-:Y:S02]  /*3290*/  ISETP.LT.OR P1, PT, R4, 0x22, P1 ;  /* 0x000000220400780c */ /* 0x000fe40000f21670 */
        /* <DEDUP_REMOVED lines=9> */
[----:B------:R-:W-:Y:S02]  /*3330*/  FMNMX.FTZ R0, R90, R0, !PT ;  /* 0x000000005a007209 */ /* 0x000fe40007810000 */
[----:B------:R-:W-:-:S02]  /*3340*/  ISETP.NE.AND P1, PT, R77, RZ, PT ;  /* 0x000000ff4d00720c */ /* 0x000fc40003f25270 */
[----:B------:R-:W-:Y:S02]  /*3350*/  FMNMX.FTZ R0, R9, R0, !PT ;  /* 0x0000000009007209 */ /* 0x000fe40007810000 */
[----:B------:R-:W-:Y:S02]  /*3360*/  ISETP.GT.AND P1, PT, R8, 0x29, !P1 ;  /* 0x000000290800780c */ /* 0x000fe40004f24270 */
[----:B------:R-:W-:Y:S01]  /*3370*/  FMNMX.FTZ R2, R68, R0, !PT ;  /* 0x0000000044027209 */ /* 0x000fe20007810000 */
[----:B------:R-:W-:Y:S01]  /*3380*/  IMAD.U32 R0, RZ, RZ, UR7 ;  /* 0x00000007ff007e24 */ /* 0x000fe2000f8e00ff */
[----:B------:R-:W-:Y:S01]  /*3390*/  ISETP.LT.OR P1, PT, R4, 0x2a, P1 ;  /* 0x0000002a0400780c */ /* 0x000fe20000f21670 */
[----:B------:R-:W-:Y:S01]  /*33a0*/  UMOV UR7, UR39 ;  /* 0x0000002700077c82 */ /* 0x000fe20008000000 */
[----:B------:R-:W-:Y:S01]  /*33b0*/  ISETP.GT.AND P6, PT, R8, RZ, !P6 ;  /* 0x000000ff0800720c */ /* 0x000fe200077c4270 */
[----:B------:R-:W0:Y:S01]  /*33c0*/  SHFL.BFLY PT, R5, R2, 0x2, 0x1f ;  /* 0x0c401f0002057f89 */ /* 0x000e2200000e0000 */
[----:B------:R-:W-:Y:S01]  /*33d0*/  FSEL R47, R47, -INF , !P1 ;  /* 0xff8000002f2f7808 */ /* 0x000fe20004800000 */
[----:B------:R-:W-:Y:S01]  /*33e0*/  @UP0 USHF.R.U32.HI UR7, URZ, UR15, UR11 ;  /* 0x0000000f3f070299 */ /* 0x000fe2000801160b */
[----:B------:R-:W-:-:S02]  /*33f0*/  ISETP.NE.AND P1, PT, R45, RZ, PT ;  /* 0x000000ff2d00720c */ /* 0x000fc40003f25270 */
[----:B------:R-:W-:Y:S02]  /*3400*/  ISETP.LT.OR P6, PT, R4, 0x1, P6 ;  /* 0x000000010400780c */ /* 0x000fe400037c1670 */
[----:B------:R-:W-:Y:S02]  /*3410*/  ISETP.GT.AND P1, PT, R8, 0x30, !P1 ;  /* 0x000000300800780c */ /* 0x000fe40004f24270 */
[----:B------:R-:W-:Y:S02]  /*3420*/  FSEL R13, R26, -INF , !P6 ;  /* 0xff8000001a0d7808 */ /* 0x000fe40007000000 */
[----:B------:R-:W-:Y:S02]  /*3430*/  ISETP.LT.OR P1, PT, R4, 0x31, P1 ;  /* 0x000000310400780c */ /* 0x000fe40000f21670 */
[----:B------:R-:W-:Y:S02]  /*3440*/  ISETP.NE.AND P2, PT, R53, RZ, PT ;  /* 0x000000ff3500720c */ /* 0x000fe40003f45270 */
[----:B------:R-:W-:-:S02]  /*3450*/  FSEL R37, R50, -INF , !P1 ;  /* 0xff80000032257808 */ /* 0x000fc40004800000 */
[----:B------:R-:W-:Y:S02]  /*3460*/  ISETP.NE.AND P1, PT, R79, RZ, PT ;  /* 0x000000ff4f00720c */ /* 0x000fe40003f25270 */
[----:B------:R-:W-:Y:S02]  /*3470*/  ISETP.NE.AND P5, PT, R83, RZ, PT ;  /* 0x000000ff5300720c */ /* 0x000fe40003fa5270 */
[----:B------:R-:W-:Y:S02]  /*3480*/  ISETP.GT.AND P1, PT, R8, 0x31, !P1 ;  /* 0x000000310800780c */ /* 0x000fe40004f24270 */
[----:B------:R-:W-:Y:S02]  /*3490*/  ISETP.NE.AND P6, PT, R85, RZ, PT ;  /* 0x000000ff5500720c */ /* 0x000fe40003fc5270 */
[----:B------:R-:W-:Y:S02]  /*34a0*/  ISETP.LT.OR P1, PT, R4, 0x32, P1 ;  /* 0x000000320400780c */ /* 0x000fe40000f21670 */
[----:B0-----:R-:W-:-:S02]  /*34b0*/  FMNMX.FTZ R10, R2, R5, !PT ;  /* 0x00000005020a7209 */ /* 0x001fc40007810000 */
[----:B------:R-:W-:Y:S02]  /*34c0*/  FMNMX.FTZ R2, R13, R27, !PT ;  /* 0x0000001b0d027209 */ /* 0x000fe40007810000 */
[----:B------:R-:W-:Y:S01]  /*34d0*/  FSEL R51, R51, -INF , !P1 ;  /* 0xff80000033337808 */ /* 0x000fe20004800000 */
[----:B------:R-:W0:Y:S01]  /*34e0*/  SHFL.BFLY PT, R5, R10, 0x1, 0x1f ;  /* 0x0c201f000a057f89 */ /* 0x000e2200000e0000 */
        /* <DEDUP_REMOVED lines=14> */
[----:B------:R-:W-:Y:S02]  /*35d0*/  ISETP.GT.AND P1, PT, R8, 0x40, !P2 ;  /* 0x000000400800780c */ /* 0x000fe40005724270 */
[----:B------:R-:W-:-:S02]  /*35e0*/  FMNMX.FTZ R2, R29, R2, !PT ;  /* 0x000000021d027209 */ /* 0x000fc40007810000 */
[----:B------:R-:W-:Y:S02]  /*35f0*/  ISETP.LT.OR P1, PT, R4, 0x41, P1 ;  /* 0x000000410400780c */ /* 0x000fe40000f21670 */
[----:B------:R-:W-:Y:S02]  /*3600*/  FMNMX.FTZ R2, R43, R2, !PT ;  /* 0x000000022b027209 */ /* 0x000fe40007810000 */
[----:B------:R-:W-:Y:S02]  /*3610*/  FSEL R3, R58, -INF , !P1 ;  /* 0xff8000003a037808 */ /* 0x000fe40004800000 */
[----:B------:R-:W-:Y:S02]  /*3620*/  FMNMX.FTZ R2, R33, R2, !PT ;  /* 0x0000000221027209 */ /* 0x000fe40007810000 */
[----:B------:R-:W-:Y:S02]  /*3630*/  ISETP.GT.AND P1, PT, R8, 0x41, !P5 ;  /* 0x000000410800780c */ /* 0x000fe40006f24270 */
[----:B0-----:R-:W-:-:S02]  /*3640*/  FMNMX.FTZ R5, R10, R5, !PT ;  /* 0x000000050a057209 */ /* 0x001fc40007810000 */
[----:B------:R-:W-:Y:S02]  /*3650*/  FMNMX.FTZ R2, R47, R2, !PT ;  /* 0x000000022f027209 */ /* 0x000fe40007810000 */
[----:B------:R-:W-:Y:S01]  /*3660*/  ISETP.LT.OR P1, PT, R4, 0x42, P1 ;  /* 0x000000420400780c */ /* 0x000fe20000f21670 */
[----:B------:R-:W-:Y:S01]  /*3670*/  FMUL.FTZ R12, R5, R0 ;  /* 0x00000000050c7220 */ /* 0x000fe20000410000 */
[----:B------:R-:W-:Y:S02]  /*3680*/  FMNMX.FTZ R2, R37, R2, !PT ;  /* 0x0000000225027209 */ /* 0x000fe40007810000 */
[----:B------:R-:W-:Y:S02]  /*3690*/  FSEL R59, R59, -INF , !P1 ;  /* 0xff8000003b3b7808 */ /* 0x000fe40004800000 */
[----:B------:R-:W-:Y:S02]  /*36a0*/  FSETP.NEU.FTZ.AND P1, PT, R5, -INF , PT ;  /* 0xff8000000500780b */ /* 0x000fe40003f3d000 */
[----:B------:R-:W-:-:S02]  /*36b0*/  ISETP.NE.AND P5, PT, R57, RZ, PT ;  /* 0x000000ff3900720c */ /* 0x000fc40003fa5270 */
[----:B------:R-:W-:Y:S02]  /*36c0*/  FMNMX.FTZ R2, R51, R2, !PT ;  /* 0x0000000233027209 */ /* 0x000fe40007810000 */
[----:B------:R-:W-:Y:S02]  /*36d0*/  FSEL R61, R12, RZ, P1 ;  /* 0x000000ff0c3d7208 */ /* 0x000fe40000800000 */
[----:B------:R-:W-:Y:S02]  /*36e0*/  ISETP.GT.AND P1, PT, R8, 0x48, !P5 ;  /* 0x000000480800780c */ /* 0x000fe40006f24270 */
[----:B------:R-:W-:Y:S01]  /*36f0*/  FMNMX.FTZ R2, R41, R2, !PT ;  /* 0x0000000229027209 */ /* 0x000fe20007810000 */
[-CC-:B------:R-:W-:Y:S01]  /*3700*/  FFMA.FTZ R10, R24, R0.reuse, -R61.reuse ;  /* 0x00000000180a7223 */ /* 0x180fe2000001083d */
[----:B------:R-:W-:Y:S01]  /*3710*/  ISETP.LT.OR P1, PT, R4, 0x49, P1 ;  /* 0x000000490400780c */ /* 0x000fe20000f21670 */
[--C-:B------:R-:W-:Y:S01]  /*3720*/  FFMA.FTZ R12, R14, R0, -R61.reuse ;  /* 0x000000000e0c7223 */ /* 0x100fe2000001083d */
[----:B------:R-:W-:Y:S01]  /*3730*/  FMNMX.FTZ R2, R55, R2, !PT ;  /* 0x0000000237027209 */ /* 0x000fe20007810000 */
[-CC-:B------:R-:W-:Y:S01]  /*3740*/  FFMA.FTZ R14, R28, R0.reuse, -R61.reuse ;  /* 0x000000001c0e7223 */ /* 0x180fe2000001083d */
[----:B------:R-:W-:Y:S01]  /*3750*/  FSEL R45, R62, -INF , !P1 ;  /* 0xff8000003e2d7808 */ /* 0x000fe20004800000 */
[----:B------:R-:W-:Y:S01]  /*3760*/  MUFU.EX2 R10, R10 ;  /* 0x0000000a000a7308 */ /* 0x000fe20000000800 */
[----:B------:R-:W-:Y:S01]  /*3770*/  ISETP.NE.AND P2, PT, R87, RZ, PT ;  /* 0x000000ff5700720c */ /* 0x000fe20003f45270 */
[-CC-:B------:R-:W-:Y:S01]  /*3780*/  FFMA.FTZ R20, R20, R0.reuse, -R61.reuse ;  /* 0x0000000014147223 */ /* 0x180fe2000001083d */
[----:B------:R-:W-:Y:S01]  /*3790*/  ISETP.GT.AND P1, PT, R8, 0x49, !P6 ;  /* 0x000000490800780c */ /* 0x000fe20007724270 */
[--C-:B------:R-:W-:Y:S01]  /*37a0*/  FFMA.FTZ R24, R32, R0, -R61.reuse ;  /* 0x0000000020187223 */ /* 0x100fe2000001083d */
[----:B------:R-:W-:Y:S01]  /*37b0*/  FMNMX.FTZ R2, R3, R2, !PT ;  /* 0x0000000203027209 */ /* 0x000fe20007810000 */
[-CC-:B------:R-:W-:Y:S01]  /*37c0*/  FFMA.FTZ R9, R9, R0.reuse, -R61.reuse ;  /* 0x0000000009097223 */ /* 0x180fe2000001083d */
[----:B------:R-:W-:Y:S01]  /*37d0*/  ISETP.GT.AND P2, PT, R8, 0x50, !P2 ;  /* 0x000000500800780c */ /* 0x000fe20005744270 */
[----:B------:R-:W-:Y:S01]  /*37e0*/  MUFU.EX2 R14, R14 ;  /* 0x0000000e000e7308 */ /* 0x000fe20000000800 */
[----:B------:R-:W-:Y:S01]  /*37f0*/  ISETP.LT.OR P1, PT, R4, 0x4a, P1 ;  /* 0x0000004a0400780c */ /* 0x000fe20000f21670 */
[--C-:B------:R-:W-:Y:S01]  /*3800*/  FFMA.FTZ R26, R36, R0, -R61.reuse ;  /* 0x00000000241a7223 */ /* 0x100fe2000001083d */
[----:B------:R-:W-:Y:S01]  /*3810*/  FMNMX.FTZ R2, R59, R2, !PT ;  /* 0x000000023b027209 */ /* 0x000fe20007810000 */
[-CC-:B------:R-:W-:Y:S01]  /*3820*/  FFMA.FTZ R36, R90, R0.reuse, -R61.reuse ;  /* 0x000000005a247223 */ /* 0x180fe2000001083d */
[----:B------:R-:W-:Y:S01]  /*3830*/  ISETP.GT.AND P3, PT, R8, 0x51, !P3 ;  /* 0x000000510800780c */ /* 0x000fe20005f64270 */
[-CC-:B------:R-:W-:Y:S01]  /*3840*/  FFMA.FTZ R28, R48, R0.reuse, -R61.reuse ;  /* 0x00000000301c7223 */ /* 0x180fe2000001083d */
[----:B------:R-:W-:Y:S01]  /*3850*/  ISETP.LT.OR P2, PT, R4, 0x51, P2 ;  /* 0x000000510400780c */ /* 0x000fe20001741670 */
[----:B------:R0:W-:Y:S01]  /*3860*/  MUFU.EX2 R69, R20 ;  /* 0x0000001400457308 */ /* 0x0001e20000000800 */
[----:B------:R-:W-:Y:S01]  /*3870*/  FSEL R63, R63, -INF , !P1 ;  /* 0xff8000003f3f7808 */ /* 0x000fe20004800000 */
[--C-:B------:R-:W-:Y:S01]  /*3880*/  FFMA.FTZ R30, R52, R0, -R61.reuse ;  /* 0x00000000341e7223 */ /* 0x100fe2000001083d */
[----:B------:R-:W-:Y:S01]  /*3890*/  FMNMX.FTZ R2, R45, R2, !PT ;  /* 0x000000022d027209 */ /* 0x000fe20007810000 */
[-CC-:B------:R-:W-:Y:S01]  /*38a0*/  FFMA.FTZ R32, R84, R0.reuse, -R61.reuse ;  /* 0x0000000054207223 */ /* 0x180fe2000001083d */
[----:B------:R-:W-:Y:S01]  /*38b0*/  ISETP.NE.AND P5, PT, R65, RZ, PT ;  /* 0x000000ff4100720c */ /* 0x000fe20003fa5270 */
[-CC-:B------:R-:W-:Y:S01]  /*38c0*/  FFMA.FTZ R34, R56, R0.reuse, -R61.reuse ;  /* 0x0000000038227223 */ /* 0x180fe2000001083d */
[----:B------:R-:W-:Y:S01]  /*38d0*/  ISETP.GT.AND P4, PT, R8, 0x58, !P4 ;  /* 0x000000580800780c */ /* 0x000fe20006784270 */
[----:B------:R1:W2:Y:S01]  /*38e0*/  MUFU.EX2 R65, R12 ;  /* 0x0000000c00417308 */ /* 0x0002a20000000800 */
[----:B------:R-:W-:Y:S01]  /*38f0*/  ISETP.LT.OR P3, PT, R4, 0x52, P3 ;  /* 0x000000520400780c */ /* 0x000fe20001f61670 */
[----:B0-----:R-:W-:Y:S01]  /*3900*/  FFMA.FTZ R20, R76, R0, -R61 ;  /* 0x000000004c147223 */ /* 0x001fe2000001083d */
[----:B------:R-:W-:-:S02]  /*3910*/  FSEL R49, R66, -INF , !P2 ;  /* 0xff80000042317808 */ /* 0x000fc40005000000 */
[----:B------:R-:W-:Y:S02]  /*3920*/  FMNMX.FTZ R2, R63, R2, !PT ;  /* 0x000000023f027209 */ /* 0x000fe40007810000 */
[----:B------:R-:W-:Y:S01]  /*3930*/  ISETP.GT.AND P5, PT, R8, 0x59, !P5 ;  /* 0x000000590800780c */ /* 0x000fe20006fa4270 */
[----:B------:R-:W-:Y:S01]  /*3940*/  MUFU.EX2 R24, R24 ;  /* 0x0000001800187308 */ /* 0x000fe20000000800 */
[----:B------:R-:W-:Y:S01]  /*3950*/  ISETP.LT.OR P4, PT, R4, 0x59, P4 ;  /* 0x000000590400780c */ /* 0x000fe20002781670 */
[-CC-:B-1----:R-:W-:Y:S01]  /*3960*/  FFMA.FTZ R12, R72, R0.reuse, -R61.reuse ;  /* 0x00000000480c7223 */ /* 0x182fe2000001083d */
[----:B------:R-:W-:Y:S01]  /*3970*/  FSEL R67, R67, -INF , !P3 ;  /* 0xff80000043437808 */ /* 0x000fe20005800000 */
[--C-:B------:R-:W-:Y:S01]  /*3980*/  FFMA.FTZ R8, R40, R0, -R61.reuse ;  /* 0x0000000028087223 */ /* 0x100fe2000001083d */
[----:B------:R-:W-:Y:S02]  /*3990*/  FMNMX.FTZ R2, R49, R2, !PT ;  /* 0x0000000231027209 */ /* 0x000fe40007810000 */
[----:B------:R-:W-:Y:S01]  /*39a0*/  ISETP.LT.OR P5, PT, R4, 0x5a, P5 ;  /* 0x0000005a0400780c */ /* 0x000fe20002fa1670 */
[----:B------:R-:W-:Y:S01]  /*39b0*/  FFMA.FTZ R4, R44, R0, -R61 ;  /* 0x000000002c047223 */ /* 0x000fe2000001083d */
[----:B------:R-:W-:Y:S01]  /*39c0*/  FSEL R53, R70, -INF , !P4 ;  /* 0xff80000046357808 */ /* 0x000fe20006000000 */
[----:B------:R0:W-:Y:S01]  /*39d0*/  MUFU.EX2 R77, R20 ;  /* 0x00000014004d7308 */ /* 0x0001e20000000800 */
[----:B------:R-:W-:-:S02]  /*39e0*/  FMNMX.FTZ R2, R67, R2, !PT ;  /* 0x0000000243027209 */ /* 0x000fc40007810000 */
[----:B------:R-:W-:Y:S02]  /*39f0*/  FSEL R71, R71, -INF , !P5 ;  /* 0xff80000047477808 */ /* 0x000fe40006800000 */
[----:B------:R-:W-:Y:S02]  /*3a00*/  FMNMX.FTZ R2, R53, R2, !PT ;  /* 0x0000000235027209 */ /* 0x000fe40007810000 */
[----:B--2---:R-:W-:Y:S01]  /*3a10*/  F2FP.F16.F32.PACK_AB R188, R65, R10 ;  /* 0x0000000a41bc723e */ /* 0x004fe200000000ff */
[----:B------:R-:W-:Y:S01]  /*3a20*/  MUFU.EX2 R182, R4 ;  /* 0x0000000400b67308 */ /* 0x000fe20000000800 */
[----:B------:R-:W-:Y:S01]  /*3a30*/  FMNMX.FTZ R2, R71, R2, !PT ;  /* 0x0000000247027209 */ /* 0x000fe20007810000 */
[--C-:B0-----:R-:W-:Y:S01]  /*3a40*/  FFMA.FTZ R20, R80, R0, -R61.reuse ;  /* 0x0000000050147223 */ /* 0x101fe2000001083d */
[----:B------:R-:W-:Y:S02]  /*3a50*/  R2UR UR14, R74 ;  /* 0x000000004a0e72ca */ /* 0x000fe400000e0000 */
[----:B------:R-:W-:Y:S01]  /*3a60*/  F2FP.F16.F32.PACK_AB R190, R69, R14 ;  /* 0x0000000e45be723e */ /* 0x000fe200000000ff */
[----:B------:R-:W0:Y:S02]  /*3a70*/  SHFL.BFLY PT, R57, R2, 0x2, 0x1f ;  /* 0x0c401f0002397f89 */ /* 0x000e2400000e0000 */
[----:B------:R1:W2:Y:S08]  /*3a80*/  MUFU.EX2 R73, R12 ;  /* 0x0000000c00497308 */ /* 0x0002b00000000800 */
[----:B------:R3:W-:Y:S01]  /*3a90*/  MUFU.EX2 R170, R9 ;  /* 0x0000000900aa7308 */ /* 0x0007e20000000800 */
[----:B-1----:R-:W-:Y:S01]  /*3aa0*/  FFMA.FTZ R12, R78, R0, -R61 ;  /* 0x000000004e0c7223 */ /* 0x002fe2000001083d */
[----:B------:R-:W-:-:S04]  /*3ab0*/  UIADD3 UR10, UR14, UR7, URZ ;  /* 0x000000070e0a7290 */ /* 0x000fc8000fffe03f */
[----:B------:R-:W-:Y:S02]  /*3ac0*/  UIADD3 UR4, UR10, UR4, URZ ;  /* 0x000000040a047290 */ /* 0x000fe4000fffe03f */
[----:B------:R1:W-:Y:S01]  /*3ad0*/  MUFU.EX2 R81, R20 ;  /* 0x0000001400517308 */ /* 0x0003e20000000800 */
[----:B---3--:R-:W-:Y:S01]  /*3ae0*/  FADD.FTZ R9, R10, R65 ;  /* 0x000000410a097221 */ /* 0x008fe20000010000 */
[----:B--2---:R-:W-:-:S03]  /*3af0*/  F2FP.F16.F32.PACK_AB R184, R73, R24 ;  /* 0x0000001849b8723e */ /* 0x004fc600000000ff */
[----:B------:R-:W-:Y:S01]  /*3b00*/  FADD.FTZ R46, R14, R9 ;  /* 0x000000090e2e7221 */ /* 0x000fe20000010000 */
[----:B0-----:R-:W-:Y:S01]  /*3b10*/  FMNMX.FTZ R57, R2, R57, !PT ;  /* 0x0000003902397209 */ /* 0x001fe20007810000 */
[-CC-:B------:R-:W-:Y:S01]  /*3b20*/  FFMA.FTZ R2, R86, R0.reuse, -R61.reuse ;  /* 0x0000000056027223 */ /* 0x180fe2000001083d */
[----:B------:R-:W0:Y:S01]  /*3b30*/  MUFU.EX2 R26, R26 ;  /* 0x0000001a001a7308 */ /* 0x000e220000000800 */
[----:B-1----:R-:W-:Y:S01]  /*3b40*/  FFMA.FTZ R20, R88, R0, -R61 ;  /* 0x0000000058147223 */ /* 0x002fe2000001083d */
[----:B------:R-:W-:Y:S01]  /*3b50*/  FADD.FTZ R9, R69, R46 ;  /* 0x0000002e45097221 */ /* 0x000fe20000010000 */
[----:B------:R-:W1:Y:S03]  /*3b60*/  SHFL.BFLY PT, R4, R57, 0x1, 0x1f ;  /* 0x0c201f0039047f89 */ /* 0x000e6600000e0000 */
[----:B------:R-:W-:Y:S02]  /*3b70*/  FADD.FTZ R46, R24, R9 ;  /* 0x00000009182e7221 */ /* 0x000fe40000010000 */
[----:B------:R2:W-:Y:S02]  /*3b80*/  MUFU.EX2 R87, R2 ;  /* 0x0000000200577308 */ /* 0x0005e40000000800 */
[----:B------:R-:W-:-:S06]  /*3b90*/  FADD.FTZ R9, R73, R46 ;  /* 0x0000002e49097221 */ /* 0x000fcc0000010000 */
[----:B------:R-:W-:Y:S01]  /*3ba0*/  MUFU.EX2 R89, R20 ;  /* 0x0000001400597308 */ /* 0x000fe20000000800 */
[----:B0-----:R-:W-:Y:S01]  /*3bb0*/  FADD.FTZ R48, R26, R9 ;  /* 0x000000091a307221 */ /* 0x001fe20000010000 */
[----:B------:R-:W-:-:S03]  /*3bc0*/  F2FP.F16.F32.PACK_AB R186, R77, R26 ;  /* 0x0000001a4dba723e */ /* 0x000fc600000000ff */
[----:B------:R-:W-:-:S03]  /*3bd0*/  FADD.FTZ R9, R77, R48 ;  /* 0x000000304d097221 */ /* 0x000fc60000010000 */
[----:B------:R-:W0:Y:S01]  /*3be0*/  MUFU.EX2 R8, R8 ;  /* 0x0000000800087308 */ /* 0x000e220000000800 */
[----:B-1----:R-:W-:-:S04]  /*3bf0*/  FMNMX.FTZ R4, R57, R4, !PT ;  /* 0x0000000439047209 */ /* 0x002fc80007810000 */
[C---:B------:R-:W-:Y:S01]  /*3c00*/  FSETP.NEU.FTZ.AND P1, PT, R4.reuse, -INF , PT ;  /* 0xff8000000400780b */ /* 0x040fe20003f3d000 */
[----:B--2---:R-:W-:Y:S02]  /*3c10*/  FMUL.FTZ R2, R4, R0 ;  /* 0x0000000004027220 */ /* 0x004fe40000410000 */
[----:B------:R1:W2:Y:S03]  /*3c20*/  MUFU.EX2 R79, R12 ;  /* 0x0000000c004f7308 */ /* 0x0002a60000000800 */
[----:B------:R-:W-:Y:S02]  /*3c30*/  FSEL R2, R2, RZ, P1 ;  /* 0x000000ff02027208 */ /* 0x000fe40000800000 */
[----:B------:R-:W-:-:S03]  /*3c40*/  PLOP3.LUT P1, PT, PT, PT, UP1, 0x40, 0x0 ;  /* 0x000000000000781c */ /* 0x000fc60003f2e818 */
        /* <DEDUP_REMOVED lines=9> */
[-C--:B-1----:R-:W-:Y:S01]  /*3ce0*/  FFMA.FTZ R12, R82, R0.reuse, -R61 ;  /* 0x00000000520c7223 */ /* 0x082fe2000001083d */
[-CC-:B------:R-:W-:Y:S01]  /*3cf0*/  FFMA.FTZ R39, R39, R0.reuse, -R2.reuse ;  /* 0x0000000027277223 */ /* 0x180fe20000010802 */
[----:B0-----:R-:W-:Y:S01]  /*3d00*/  FADD.FTZ R50, R8, R9 ;  /* 0x0000000908327221 */ /* 0x001fe20000010000 */
[-CC-:B------:R-:W-:Y:S01]  /*3d10*/  FFMA.FTZ R29, R29, R0.reuse, -R2.reuse ;  /* 0x000000001d1d7223 */ /* 0x180fe20000010802 */
[-CC-:B------:R-:W-:Y:S01]  /*3d20*/  FFMA.FTZ R43, R43, R0.reuse, -R2.reuse ;  /* 0x000000002b2b7223 */ /* 0x180fe20000010802 */
[-CC-:B------:R-:W-:Y:S01]  /*3d30*/  FFMA.FTZ R33, R33, R0.reuse, -R2.reuse ;  /* 0x0000000021217223 */ /* 0x180fe20000010802 */
[-CC-:B------:R-:W-:Y:S01]  /*3d40*/  FFMA.FTZ R47, R47, R0.reuse, -R2.reuse ;  /* 0x000000002f2f7223 */ /* 0x180fe20000010802 */
[----:B------:R2:W0:Y:S01]  /*3d50*/  MUFU.EX2 R20, R27 ;  /* 0x0000001b00147308 */ /* 0x0004220000000800 */
[-CC-:B------:R-:W-:Y:S01]  /*3d60*/  FFMA.FTZ R37, R37, R0.reuse, -R2.reuse ;  /* 0x0000000025257223 */ /* 0x180fe20000010802 */
[-CC-:B------:R-:W-:Y:S01]  /*3d70*/  FFMA.FTZ R51, R51, R0.reuse, -R2.reuse ;  /* 0x0000000033337223 */ /* 0x180fe20000010802 */
[-CC-:B------:R-:W-:Y:S01]  /*3d80*/  FFMA.FTZ R41, R41, R0.reuse, -R2.reuse ;  /* 0x0000000029297223 */ /* 0x180fe20000010802 */
[-CC-:B------:R-:W-:Y:S01]  /*3d90*/  FFMA.FTZ R55, R55, R0.reuse, -R2.reuse ;  /* 0x0000000037377223 */ /* 0x180fe20000010802 */
[-CC-:B------:R-:W-:Y:S01]  /*3da0*/  FFMA.FTZ R3, R3, R0.reuse, -R2.reuse ;  /* 0x0000000003037223 */ /* 0x180fe20000010802 */
[-CC-:B------:R-:W-:Y:S01]  /*3db0*/  FFMA.FTZ R59, R59, R0.reuse, -R2.reuse ;  /* 0x000000003b3b7223 */ /* 0x180fe20000010802 */
[-C--:B------:R-:W-:Y:S01]  /*3dc0*/  FFMA.FTZ R45, R45, R0.reuse, -R2 ;  /* 0x000000002d2d7223 */ /* 0x080fe20000010802 */
[----:B------:R-:W1:Y:S01]  /*3dd0*/  MUFU.EX2 R15, R15 ;  /* 0x0000000f000f7308 */ /* 0x000e620000000800 */
[----:B--2---:R-:W-:Y:S01]  /*3de0*/  FADD.FTZ R27, R79, R50 ;  /* 0x000000324f1b7221 */ /* 0x004fe20000010000 */
[-CC-:B------:R-:W-:Y:S01]  /*3df0*/  FFMA.FTZ R63, R63, R0.reuse, -R2.reuse ;  /* 0x000000003f3f7223 */ /* 0x180fe20000010802 */
[-CC-:B------:R-:W-:Y:S01]  /*3e00*/  FFMA.FTZ R49, R49, R0.reuse, -R2.reuse ;  /* 0x0000000031317223 */ /* 0x180fe20000010802 */
[-CC-:B------:R-:W-:Y:S01]  /*3e10*/  FFMA.FTZ R67, R67, R0.reuse, -R2.reuse ;  /* 0x0000000043437223 */ /* 0x180fe20000010802 */
[----:B------:R-:W-:Y:S01]  /*3e20*/  FADD.FTZ R52, R182, R27 ;  /* 0x0000001bb6347221 */ /* 0x000fe20000010000 */
[-CC-:B------:R-:W-:Y:S01]  /*3e30*/  FFMA.FTZ R53, R53, R0.reuse, -R2.reuse ;  /* 0x0000000035357223 */ /* 0x180fe20000010802 */
[----:B------:R-:W-:Y:S01]  /*3e40*/  FFMA.FTZ R71, R71, R0, -R2 ;  /* 0x0000000047477223 */ /* 0x000fe20000010802 */
[----:B------:R-:W2:Y:S01]  /*3e50*/  MUFU.EX2 R36, R31 ;  /* 0x0000001f00247308 */ /* 0x000ea20000000800 */
[----:B0-----:R-:W-:Y:S01]  /*3e60*/  FADD.FTZ R48, R13, R20 ;  /* 0x000000140d307221 */ /* 0x001fe20000010000 */
[----:B------:R-:W-:Y:S01]  /*3e70*/  FADD.FTZ R27, R81, R52 ;  /* 0x00000034511b7221 */ /* 0x000fe20000010000 */
[----:B------:R-:W-:-:S02]  /*3e80*/  F2FP.F16.F32.PACK_AB R180, R79, R8 ;  /* 0x000000084fb4723e */ /* 0x000fc400000000ff */
[----:B------:R-:W-:Y:S02]  /*3e90*/  F2FP.F16.F32.PACK_AB R189, R20, R13 ;  /* 0x0000000d14bd723e */ /* 0x000fe400000000ff */
[----:B------:R-:W-:Y:S01]  /*3ea0*/  F2FP.F16.F32.PACK_AB R182, R81, R182 ;  /* 0x000000b651b6723e */ /* 0x000fe200000000ff */
        /* <DEDUP_REMOVED lines=10> */
[----:B------:R1:W3:Y:S01]  /*3f50*/  MUFU.EX2 R83, R12 ;  /* 0x0000000c00537308 */ /* 0x0002e20000000800 */
[----:B--2---:R-:W-:-:S07]  /*3f60*/  FADD.FTZ R52, R28, R27 ;  /* 0x0000001b1c347221 */ /* 0x004fce0000010000 */
[----:B------:R-:W2:Y:S01]  /*3f70*/  MUFU.EX2 R40, R39 ;  /* 0x0000002700287308 */ /* 0x000ea20000000800 */
[----:B-1----:R-:W-:Y:S01]  /*3f80*/  FFMA.FTZ R12, R60, R0, -R61 ;  /* 0x000000003c0c7223 */ /* 0x002fe2000001083d */
[----:B0-----:R-:W-:-:S06]  /*3f90*/  FADD.FTZ R9, R25, R50 ;  /* 0x0000003219097221 */ /* 0x001fcc0000010000 */
[----:B------:R-:W0:Y:S01]  /*3fa0*/  MUFU.EX2 R30, R30 ;  /* 0x0000001e001e7308 */ /* 0x000e220000000800 */
[C---:B---3--:R-:W-:Y:S01]  /*3fb0*/  FADD.FTZ R27, R83.reuse, R52 ;  /* 0x00000034531b7221 */ /* 0x048fe20000010000 */
[----:B------:R-:W-:-:S06]  /*3fc0*/  F2FP.F16.F32.PACK_AB R176, R83, R28 ;  /* 0x0000001c53b0723e */ /* 0x000fcc00000000ff */
[----:B------:R-:W1:Y:S01]  /*3fd0*/  MUFU.EX2 R29, R29 ;  /* 0x0000001d001d7308 */ /* 0x000e620000000800 */
[C---:B--2---:R-:W-:Y:S01]  /*3fe0*/  FADD.FTZ R52, R40.reuse, R9 ;  /* 0x0000000928347221 */ /* 0x044fe20000010000 */
[----:B------:R-:W-:-:S06]  /*3ff0*/  F2FP.F16.F32.PACK_AB R187, R40, R25 ;  /* 0x0000001928bb723e */ /* 0x000fcc00000000ff */
[----:B------:R2:W3:Y:S01]  /*4000*/  MUFU.EX2 R85, R32 ;  /* 0x0000002000557308 */ /* 0x0004e20000000800 */
[----:B0-----:R-:W-:-:S07]  /*4010*/  FADD.FTZ R54, R30, R27 ;  /* 0x0000001b1e367221 */ /* 0x001fce0000010000 */
[----:B------:R-:W0:Y:S01]  /*4020*/  MUFU.EX2 R42, R43 ;  /* 0x0000002b002a7308 */ /* 0x000e220000000800 */
[-CC-:B--2---:R-:W-:Y:S01]  /*4030*/  FFMA.FTZ R32, R64, R0.reuse, -R61.reuse ;  /* 0x0000000040207223 */ /* 0x184fe2000001083d */
[----:B-1----:R-:W-:Y:S01]  /*4040*/  FADD.FTZ R9, R29, R52 ;  /* 0x000000341d097221 */ /* 0x002fe20000010000 */
[----:B------:R-:W-:-:S05]  /*4050*/  FFMA.FTZ R61, R68, R0, -R61 ;  /* 0x00000000443d7223 */ /* 0x000fca000001083d */
[----:B------:R-:W1:Y:S01]  /*4060*/  MUFU.EX2 R34, R34 ;  /* 0x0000002200227308 */ /* 0x000e620000000800 */
[C---:B---3--:R-:W-:Y:S01]  /*4070*/  FADD.FTZ R27, R85.reuse, R54 ;  /* 0x00000036551b7221 */ /* 0x048fe20000010000 */
[----:B------:R-:W-:-:S06]  /*4080*/  F2FP.F16.F32.PACK_AB R178, R85, R30 ;  /* 0x0000001e55b2723e */ /* 0x000fcc00000000ff */
        /* <DEDUP_REMOVED lines=26> */
[----:B--2---:R-:W-:Y:S01]  /*4230*/  FADD.FTZ R9, R41, R8 ;  /* 0x0000000829097221 */ /* 0x004fe20000010000 */
[----:B------:R-:W-:-:S06]  /*4240*/  FADD.FTZ R12, R170, R27 ;  /* 0x0000001baa0c7221 */ /* 0x000fcc0000010000 */
        /* <DEDUP_REMOVED lines=24> */
[----:B------:R-:W-:Y:S01]  /*43d0*/  VIADD R10, R75, 0xfffffffe ;  /* 0xfffffffe4b0a7836 */ /* 0x000fe20000000000 */
        /* <DEDUP_REMOVED lines=11> */
.L_x_4564:
[----:B------:R-:W-:-:S11]  /*4490*/  UISETP.NE.AND UP2, UPT, UR5, 0x1, UPT ;  /* 0x000000010500788c */ /* 0x000fd6000bf45270 */
[----:B------:R-:W-:Y:S02]  /*44a0*/  @UP2 ULDC.64 UR10, c[0x0][0x9e8] ;  /* 0x00027a00000a2ab9 */ /* 0x000fe40000000a00 */
[----:B------:R-:W-:-:S04]  /*44b0*/  UIMAD.WIDE.U32 UR14, UR7, UR10, URZ ;  /* 0x0000000a070e72a5 */ /* 0x000fc8000f8e003f */
[----:B------:R-:W-:-:S12]  /*44c0*/  @UP2 USHF.R.U32.HI UR7, URZ, UR11, UR15 ;  /* 0x0000000b3f072299 */ /* 0x000fd8000801160f */
.L_x_4565:
[----:B------:R-:W-:-:S04]  /*44d0*/  UIMAD UR5, UR7, UR5, UR5 ;  /* 0x00000005070572a4 */ /* 0x000fc8000f8e0205 */
[----:B------:R-:W-:-:S04]  /*44e0*/  UISETP.LT.AND UP2, UPT, UR4, UR5, UPT ;  /* 0x000000050400728c */ /* 0x000fc8000bf41270 */
[----:B------:R-:W-:-:S12]  /*44f0*/  USEL UR4, UR4, UR5, UP2 ;  /* 0x0000000504047287 */ /* 0x000fd80009000000 */
.L_x_4563:
[----:B------:R-:W-:Y:S01]  /*4500*/  UIMAD.WIDE UR4, UR4, 0x2aaaaaab, URZ ;  /* 0x2aaaaaab040478a5 */ /* 0x000fe2000f8e023f */
[----:B------:R-:W-:Y:S01]  /*4510*/  IMAD.MOV.U32 R3, RZ, RZ, 0x3f800000 ;  /* 0x3f800000ff037424 */ /* 0x000fe200078e00ff */
[----:B------:R-:W-:Y:S01]  /*4520*/  CS2R R118, SRZ ;  /* 0x0000000000767805 */ /* 0x000fe2000001ff00 */
[----:B------:R-:W-:Y:S01]  /*4530*/  IMAD.MOV.U32 R2, RZ, RZ, 0x3f800000 ;  /* 0x3f800000ff027424 */ /* 0x000fe200078e00ff */
        /* <DEDUP_REMOVED lines=52> */
[----:B------:R-:W-:Y:S06]  /*4880*/  @!P1 BRA `(.L_x_4566) ;  /* 0x0000002c00f09947 */ /* 0x000fec0003800000 */
[----:B------:R-:W-:Y:S01]  /*4890*/  IMAD.MOV.U32 R3, RZ, RZ, 0x3f800000 ;  /* 0x3f800000ff037424 */ /* 0x000fe200078e00ff */
[----:B------:R-:W-:Y:S01]  /*48a0*/  ULDC UR59, c[0x0][0x9e4] ;  /* 0x00027900003b7ab9 */ /* 0x000fe20000000800 */
[----:B------:R-:W-:-:S07]  /*48b0*/  IMAD.MOV.U32 R119, RZ, RZ, RZ ;  /* 0x000000ffff777224 */ /* 0x000fce00078e00ff */
.L_x_4583:
[----:B------:R-:W-:-:S04]  /*48c0*/  UIADD3 UR4, UR36, 0x1, URZ ;  /* 0x0000000124047890 */ /* 0x000fc8000fffe03f */
[----:B------:R-:W-:-:S04]  /*48d0*/  UISETP.NE.AND UP2, UPT, UR4, 0x2, UPT ;  /* 0x000000020400788c */ /* 0x000fc8000bf45270 */
[----:B------:R-:W-:Y:S02]  /*48e0*/  USEL UR7, URZ, 0x1, UP2 ;  /* 0x000000013f077887 */ /* 0x000fe40009000000 */
[----:B------:R-:W-:Y:S02]  /*48f0*/  USEL UR4, UR4, URZ, UP2 ;  /* 0x0000003f04047287 */ /* 0x000fe40009000000 */
[----:B------:R-:W-:Y:S01]  /*4900*/  ULOP3.LUT UR7, UR38, UR7, URZ, 0x3c, !UPT ;  /* 0x0000000726077292 */ /* 0x000fe2000f8e3c3f */
[----:B------:R-:W-:Y:S11]  /*4910*/  @!P0 BRA `(.L_x_4567) ;  /* 0x0000000000048947 */ /* 0x000ff60003800000 */
[----:B------:R-:W-:Y:S01]  /*4920*/  BPT.TRAP 0x1 ;  /* 0x000000040000795c */ /* 0x000fe20000300000 */
.L_x_4567:
[----:B------:R-:W-:Y:S01]  /*4930*/  ULEA UR6, UR4, UR37, 0x3 ;  /* 0x0000002504067291 */ /* 0x000fe2000f8e183f */
[----:B------:R-:W-:-:S05]  /*4940*/  IMAD.U32 R0, RZ, RZ, UR7 ;  /* 0x00000007ff007e24 */ /* 0x000fca000f8e00ff */
[----:B------:R-:W-:-:S04]  /*4950*/  SHF.L.U32 R0, R0, 0x1f, RZ ;  /* 0x0000001f00007819 */ /* 0x000fc800000006ff */
[----:B------:R0:W1:Y:S01]  /*4960*/  SYNCS.PHASECHK.TRANS64.TRYWAIT P1, [UR6+0x30830], R0 ;  /* 0x03083000ff0075a7 */ /* 0x0000620008020146 */
[----:B------:R-:W-:Y:S05]  /*4970*/  @!P0 BRA `(.L_x_4568) ;  /* 0x0000000000048947 */ /* 0x000fea0003800000 */
[----:B------:R-:W-:Y:S01]  /*4980*/  BPT.TRAP 0x1 ;  /* 0x000000040000795c */ /* 0x000fe20000300000 */
.L_x_4568:
[----:B-1----:R-:W-:Y:S05]  /*4990*/  @P1 BRA `(.L_x_4569) ;  /* 0x0000000000081947 */ /* 0x002fea0003800000 */
[----:B------:R-:W1:Y:S02]  /*49a0*/  SYNCS.PHASECHK.TRANS64.TRYWAIT P1, [UR6+0x30830], R0 ;  /* 0x03083000ff0075a7 */ /* 0x000e640008020146 */
[----:B-1----:R-:W-:Y:S05]  /*49b0*/  @!P1 BRA `(.L_x_4570) ;  /* 0x00000108001c9947 */ /* 0x002fea0003800000 */
.L_x_4569:
[----:B------:R-:W-:Y:S01]  /*49c0*/  R2UR UR52, R6 ;  /* 0x00000000063472ca */ /* 0x000fe200000e0000 */
[----:B------:R-:W-:Y:S01]  /*49d0*/  UIMAD UR5, UR4, 0x900, UR60 ;  /* 0x00000900040578a4 */ /* 0x000fe2000f8e023c */
        /* <DEDUP_REMOVED lines=13> */
[----:B------:R-:W-:Y:S01]  /*4ab0*/  HGMMA.64x96x16.F32 R120, gdesc[UR52], RZ, !UPT, gsb0 ;  /* 0x01600000347879f0 */ /* 0x000fe2000c0008ff */
        /* <DEDUP_REMOVED lines=108> */
[----:B------:R-:W-:Y:S01]  /*5180*/  HGMMA.64x96x16.F32 R120, gdesc[UR8], R120, gsb0 ;  /* 0x01600000087879f0 */ /* 0x000fe20008000878 */
[-C--:B------:R-:W-:Y:S01]  /*5190*/  FMUL.FTZ R111, R111, R3.reuse ;  /* 0x000000036f6f7220 */ /* 0x080fe20000410000 */
[-C--:B------:R-:W-:Y:S01]  /*51a0*/  FMUL.FTZ R114, R114, R3.reuse ;  /* 0x0000000372727220 */ /* 0x080fe20000410000 */
[-C--:B------:R-:W-:Y:S01]  /*51b0*/  FMUL.FTZ R115, R115, R3.reuse ;  /* 0x0000000373737220 */ /* 0x080fe20000410000 */
[-C--:B------:R-:W-:Y:S01]  /*51c0*/  FMUL.FTZ R118, R118, R3.reuse ;  /* 0x0000000376767220 */ /* 0x080fe20000410000 */
[----:B------:R-:W-:Y:S01]  /*51d0*/  FMUL.FTZ R119, R119, R3 ;  /* 0x0000000377777220 */ /* 0x000fe20000410000 */
[----:B------:R-:W-:-:S02]  /*51e0*/  WARPGROUP.DEPBAR.LE gsb0, 0x0 ;  /* 0x00008000000079c5 */ /* 0x000fc40000010000 */
        /* <DEDUP_REMOVED lines=30> */
[----:B------:R-:W-:Y:S05]  /*53d0*/  @!P0 BRA `(.L_x_4571) ;  /* 0x0000000000048947 */ /* 0x000fea0003800000 */
[----:B------:R-:W-:Y:S01]  /*53e0*/  BPT.TRAP 0x1 ;  /* 0x000000040000795c */ /* 0x000fe20000300000 */
.L_x_4571:
[----:B------:R-:W-:Y:S01]  /*53f0*/  ULEA UR5, UR36, UR37, 0x3 ;  /* 0x0000002524057291 */ /* 0x000fe2000f8e183f */
[----:B01----:R-:W-:-:S05]  /*5400*/  IMAD.U32 R0, RZ, RZ, UR38 ;  /* 0x00000026ff007e24 */ /* 0x003fca000f8e00ff */
[----:B------:R-:W-:-:S04]  /*5410*/  SHF.L.U32 R0, R0, 0x1f, RZ ;  /* 0x0000001f00007819 */ /* 0x000fc800000006ff */
[----:B------:R0:W1:Y:S01]  /*5420*/  SYNCS.PHASECHK.TRANS64.TRYWAIT P1, [UR5+0x30850], R0 ;  /* 0x03085000ff0075a7 */ /* 0x0000620008020145 */
[----:B------:R-:W-:Y:S05]  /*5430*/  @!P0 BRA `(.L_x_4572) ;  /* 0x0000000000048947 */ /* 0x000fea0003800000 */
[----:B------:R-:W-:Y:S01]  /*5440*/  BPT.TRAP 0x1 ;  /* 0x000000040000795c */ /* 0x000fe20000300000 */
.L_x_4572:
[----:B-1----:R-:W-:Y:S05]  /*5450*/  @P1 BRA `(.L_x_4573) ;  /* 0x0000000000081947 */ /* 0x002fea0003800000 */
[----:B------:R-:W1:Y:S02]  /*5460*/  SYNCS.PHASECHK.TRANS64.TRYWAIT P1, [UR5+0x30850], R0 ;  /* 0x03085000ff0075a7 */ /* 0x000e640008020145 */
[----:B-1----:R-:W-:Y:S05]  /*5470*/  @!P1 BRA `(.L_x_4574) ;  /* 0x000000fc00849947 */ /* 0x002fea0003800000 */
.L_x_4573:
[----:B------:R-:W-:Y:S01]  /*5480*/  UIADD3 UR10, UR37, 0x400, URZ ;  /* 0x00000400250a7890 */ /* 0x000fe2000fffe03f */
[----:B------:R-:W-:Y:S01]  /*5490*/  WARPGROUP.ARRIVE ;  /* 0x00000000000079c5 */ /* 0x000fe20000000000 */
[----:B------:R-:W-:-:S05]  /*54a0*/  UMOV UR11, 0x40000040 ;  /* 0x40000040000b7882 */ /* 0x000fca0000000000 */
[----:B------:R-:W2:Y:S01]  /*54b0*/  S2R R206, SR_TID.X ;  /* 0x0000000000ce7919 */ /* 0x000ea20000002100 */
[----:B------:R-:W-:Y:S01]  /*54c0*/  USHF.R.U32.HI UR10, URZ, 0x4, UR10 ;  /* 0x000000043f0a7899 */ /* 0x000fe2000801160a */
[----:B------:R-:W-:Y:S01]  /*54d0*/  PLOP3.LUT P1, PT, PT, PT, UP0, 0x80, 0x0 ;  /* 0x000000000000781c */ /* 0x000fe20003f2f008 */
[----:B------:R-:W-:Y:S01]  /*54e0*/  VIADD R12, R18, UR39 ;  /* 0x00000027120c7c36 */ /* 0x000fe20008000000 */
[----:B------:R-:W-:Y:S01]  /*54f0*/  PLOP3.LUT P2, PT, PT, PT, UP0, 0x80, 0x0 ;  /* 0x000000000000781c */ /* 0x000fe20003f4f008 */
[----:B------:R-:W-:Y:S01]  /*5500*/  ULOP3.LUT UR10, UR10, 0x3fff, URZ, 0xc0, !UPT ;  /* 0x00003fff0a0a7892 */ /* 0x000fe2000f8ec03f */
[----:B------:R-:W3:Y:S01]  /*5510*/  LDC R11, c[0x0][0x288] ;  /* 0x0000a200ff0b7b82 */ /* 0x000ee20000000800 */
[----:B------:R-:W-:Y:S01]  /*5520*/  IMAD R13, R10, -0x60, RZ ;  /* 0xffffffa00a0d7824 */ /* 0x000fe200078e02ff */
[----:B------:R-:W-:Y:S01]  /*5530*/  ULDC UR15, c[0x0][0x9dc] ;  /* 0x00027700000f7ab9 */ /* 0x000fe20000000800 */
[----:B------:R-:W-:Y:S02]  /*5540*/  ULOP3.LUT UR10, UR10, 0x3000000, URZ, 0xfc, !UPT ;  /* 0x030000000a0a7892 */ /* 0x000fe4000f8efc3f */
[----:B------:R-:W-:-:S02]  /*5550*/  VIADD R2, R13, 0x1 ;  /* 0x000000010d027836 */ /* 0x000fc40000000000 */
[----:B------:R-:W-:-:S07]  /*5560*/  UIMAD UR14, UR36, 0x900, UR10 ;  /* 0x00000900240e78a4 */ /* 0x000fce000f8e020a */
[----:B------:R-:W-:Y:S02]  /*5570*/  UMOV UR10, UR14 ;  /* 0x0000000e000a7c82 */ /* 0x000fe40008000000 */
[----:B------:R-:W-:Y:S01]  /*5580*/  HGMMA.64x192x16.F32 R24, R188, gdesc[UR8].tnspB, R24, gsb0 ;  /* 0x42e00008bc187df0 */ /* 0x000fe20008000818 */
[----:B------:R-:W-:Y:S01]  /*5590*/  UIADD3 UR10, UR14, 0x80, URZ ;  /* 0x000000800e0a7890 */ /* 0x000fe2000fffe03f */
[----:B------:R-:W-:Y:S01]  /*55a0*/  UMOV UR11, 0x40000040 ;  /* 0x40000040000b7882 */ /* 0x000fe20000000000 */
[----:B--2---:R-:W-:Y:S01]  /*55b0*/  LOP3.LUT P3, RZ, R206, 0x7f, RZ, 0xc0, !PT ;  /* 0x0000007fceff7812 */ /* 0x004fe2000786c0ff */
[----:B------:R-:W-:Y:S02]  /*55c0*/  WARPGROUP.DEPBAR.LE gsb0, 0x0 ;  /* 0x00008000000079c5 */ /* 0x000fe40000010000 */
[----:B------:R-:W-:-:S14]  /*55d0*/  WARPGROUP.ARRIVE ;  /* 0x00000000000079c5 */ /* 0x000fdc0000000000 */
        /* <DEDUP_REMOVED lines=21> */
[----:B------:R-:W-:Y:S02]  /*5730*/  @UP0 ULDC UR10, c[0x0][0x44c] ;  /* 0x00011300000a0ab9 */ /* 0x000fe40000000800 */
[----:B01----:R-:W-:Y:S01]  /*5740*/  @P1 IMAD.HI.U32 R0, R12, UR10, RZ ;  /* 0x0000000a0c001c27 */ /* 0x003fe2000f8e00ff */
[----:B------:R-:W-:Y:S01]  /*5750*/  @UP0 ULDC UR10, c[0x0][0x450] ;  /* 0x00011400000a0ab9 */ /* 0x000fe20000000800 */
[----:B------:R-:W-:-:S03]  /*5760*/  PLOP3.LUT P1, PT, PT, PT, UP1, 0x40, 0x0 ;  /* 0x000000000000781c */ /* 0x000fc60003f2e818 */
[----:B------:R-:W-:Y:S01]  /*5770*/  @P2 SHF.R.U32.HI R12, RZ, UR10, R0 ;  /* 0x0000000aff0c2c19 */ /* 0x000fe20008011600 */
[----:B------:R-:W-:Y:S01]  /*5780*/  IMAD.U32 R0, RZ, RZ, UR6 ;  /* 0x00000006ff007e24 */ /* 0x000fe2000f8e00ff */
[----:B------:R-:W-:Y:S01]  /*5790*/  UMOV UR6, UR15 ;  /* 0x0000000f00067c82 */ /* 0x000fe20008000000 */
[----:B------:R-:W-:Y:S01]  /*57a0*/  ULDC UR15, c[0x0][0x9e0] ;  /* 0x00027800000f7ab9 */ /* 0x000fe20000000800 */
[----:B------:R-:W-:Y:S01]  /*57b0*/  ULOP3.LUT UR10, URZ, UR6, URZ, 0x33, !UPT ;  /* 0x000000063f0a7292 */ /* 0x000fe2000f8e333f */
[----:B------:R-:W-:Y:S01]  /*57c0*/  @!P3 VIADD R0, R0, 0x30840 ;  /* 0x000308400000b836 */ /* 0x000fe20000000000 */
[----:B------:R-:W0:Y:S04]  /*57d0*/  SHFL.IDX PT, R3, R12, RZ, 0x1c1f ;  /* 0x001c1fff0c037589 */ /* 0x000e2800000e0000 */
[----:B------:R-:W-:Y:S01]  /*57e0*/  @!P3 PRMT R0, RZ, 0x654, R0 ;  /* 0x00000654ff00b816 */ /* 0x000fe20000000000 */
[----:B------:R-:W-:-:S03]  /*57f0*/  WARPGROUP.DEPBAR.LE gsb0, 0x0 ;  /* 0x00008000000079c5 */ /* 0x000fc60000010000 */
[----:B------:R1:W-:Y:S02]  /*5800*/  @!P3 SYNCS.ARRIVE.TRANS64.RED.A1T0 RZ, [R0+URZ], RZ ;  /* 0x000000ff00ffb9a7 */ /* 0x0003e4000810043f */
[----:B-1----:R-:W-:-:S05]  /*5810*/  IMAD R0, R17, -0x2, R2 ;  /* 0xfffffffe11007824 */ /* 0x002fca00078e0202 */
[C---:B---3--:R-:W-:Y:S01]  /*5820*/  IADD3 R14, R0.reuse, -R11, R16 ;  /* 0x8000000b000e7210 */ /* 0x048fe20007ffe010 */
[----:B------:R-:W-:-:S04]  /*5830*/  VIADD R0, R0, 0xffffffff ;  /* 0xffffffff00007836 */ /* 0x000fc80000000000 */
[C---:B------:R-:W-:Y:S02]  /*5840*/  VIADD R2, R14.reuse, UR15 ;  /* 0x0000000f0e027c36 */ /* 0x040fe40008000000 */
[----:B------:R-:W-:Y:S02]  /*5850*/  VIADD R14, R14, UR10 ;  /* 0x0000000a0e0e7c36 */ /* 0x000fe40008000000 */
[--C-:B0-----:R-:W-:Y:S02]  /*5860*/  IMAD.IADD R20, R2, 0x1, R3.reuse ;  /* 0x0000000102147824 */ /* 0x101fe400078e0203 */
[----:B------:R-:W-:Y:S01]  /*5870*/  IMAD.IADD R168, R14, 0x1, R3 ;  /* 0x000000010ea87824 */ /* 0x000fe200078e0203 */
[----:B------:R-:W-:Y:S06]  /*5880*/  @P1 BRA `(.L_x_4575) ;  /* 0x0000000000541947 */ /* 0x000fec0003800000 */
[----:B------:R-:W-:Y:S01]  /*5890*/  IADD3 R3, R16, -R11, R3 ;  /* 0x8000000b10037210 */ /* 0x000fe20007ffe003 */
[----:B------:R-:W-:Y:S03]  /*58a0*/  BSSY B0, `(.L_x_4576) ;  /* 0x0000010000007945 */ /* 0x000fe60003800000 */
        /* <DEDUP_REMOVED lines=10> */
.L_x_4577:
[----:B------:R-:W-:-:S05]  /*5950*/  IMAD.U32 R15, RZ, RZ, UR59 ;  /* 0x0000003bff0f7e24 */ /* 0x000fca000f8e00ff */
[----:B------:R-:W-:-:S13]  /*5960*/  ISETP.NE.AND P1, PT, R15, 0x1, PT ;  /* 0x000000010f00780c */ /* 0x000fda0003f25270 */
[----:B------:R-:W0:Y:S02]  /*5970*/  @P1 LDC.64 R170, c[0x0][0x9e8] ;  /* 0x00027a00ffaa1b82 */ /* 0x000e240000000a00 */
[----:B0-----:R-:W-:-:S05]  /*5980*/  @P1 IMAD.HI.U32 R170, R3, R170, RZ ;  /* 0x000000aa03aa1227 */ /* 0x001fca00078e00ff */
[----:B------:R-:W-:-:S07]  /*5990*/  @P1 SHF.R.U32.HI R3, RZ, R171, R170 ;  /* 0x000000abff031219 */ /* 0x000fce00000116aa */
.L_x_4578:
[----:B------:R-:W-:Y:S05]  /*59a0*/  BSYNC B0 ;  /* 0x0000000000007941 */ /* 0x000fea0003800000 */
.L_x_4576:
[----:B------:R-:W-:-:S05]  /*59b0*/  IMAD R3, R3, R15, R0 ;  /* 0x0000000f03037224 */ /* 0x000fca00078e0200 */
[----:B------:R-:W-:Y:S02]  /*59c0*/  VIADDMNMX R20, R3, R15, R20, PT ;  /* 0x0000000f03147246 */ /* 0x000fe40003800114 */
[----:B------:R-:W-:-:S07]  /*59d0*/  VIMNMX R168, R168, R3, !PT ;  /* 0x00000003a8a87248 */ /* 0x000fce0007fe0100 */
.L_x_4575:
        /* <DEDUP_REMOVED lines=13> */
[----:B------:R-:W-:Y:S01]  /*5ab0*/  ISETP.LT.OR P4, PT, R20, 0x9, P4 ;  /* 0x000000091400780c */ /* 0x000fe20002781670 */
[--C-:B0-----:R-:W-:Y:S01]  /*5ac0*/  IMAD.IADD R2, R2, 0x1, R185.reuse ;  /* 0x0000000102027824 */ /* 0x101fe200078e02b9 */
[----:B------:R-:W-:Y:S01]  /*5ad0*/  ISETP.GT.AND P3, PT, R168, 0x10, !P5 ;  /* 0x00000010a800780c */ /* 0x000fe20006f64270 */
[----:B------:R-:W-:Y:S01]  /*5ae0*/  IMAD.IADD R14, R14, 0x1, R185 ;  /* 0x000000010e0e7824 */ /* 0x000fe200078e02b9 */
        /* <DEDUP_REMOVED lines=22> */
[C---:B------:R-:W-:Y:S02]  /*5c50*/  ISETP.GE.AND P4, PT, R13.reuse, 0x22, PT ;  /* 0x000000220d00780c */ /* 0x040fe40003f86270 */
        /* <DEDUP_REMOVED lines=76> */
[----:B------:R-:W-:-:S04]  /*6120*/  ISETP.LT.OR P6, PT, R20, 0x5a, P6 ;  /* 0x0000005a1400780c */ /* 0x000fc800037c1670 */
[----:B------:R-:W-:Y:S02]  /*6130*/  FSEL R165, R165, -INF , !P6 ;  /* 0xff800000a5a57808 */ /* 0x000fe40007000000 */
[----:B------:R-:W-:-:S13]  /*6140*/  PLOP3.LUT P6, PT, PT, PT, UP1, 0x40, 0x0 ;  /* 0x000000000000781c */ /* 0x000fda0003fce818 */
[----:B------:R-:W-:Y:S05]  /*6150*/  @P6 BRA `(.L_x_4579) ;  /* 0x0000000000546947 */ /* 0x000fea0003800000 */
        /* <DEDUP_REMOVED lines=12> */
.L_x_4581:
[----:B------:R-:W-:-:S05]  /*6220*/  IMAD.U32 R20, RZ, RZ, UR59 ;  /* 0x0000003bff147e24 */ /* 0x000fca000f8e00ff */
[----:B------:R-:W-:-:S13]  /*6230*/  ISETP.NE.AND P6, PT, R20, 0x1, PT ;  /* 0x000000011400780c */ /* 0x000fda0003fc5270 */
[----:B------:R-:W0:Y:S02]  /*6240*/  @P6 LDC.64 R12, c[0x0][0x9e8] ;  /* 0x00027a00ff0c6b82 */ /* 0x000e240000000a00 */
[----:B0-----:R-:W-:-:S05]  /*6250*/  @P6 IMAD.HI.U32 R12, R185, R12, RZ ;  /* 0x0000000cb90c6227 */ /* 0x001fca00078e00ff */
[----:B------:R-:W-:-:S07]  /*6260*/  @P6 SHF.R.U32.HI R185, RZ, R13, R12 ;  /* 0x0000000dffb96219 */ /* 0x000fce000001160c */
.L_x_4582:
[----:B------:R-:W-:Y:S05]  /*6270*/  BSYNC B0 ;  /* 0x0000000000007941 */ /* 0x000fea0003800000 */
.L_x_4580:
[----:B------:R-:W-:-:S05]  /*6280*/  IMAD R185, R185, R20, R0 ;  /* 0x00000014b9b97224 */ /* 0x000fca00078e0200 */
[----:B------:R-:W-:Y:S02]  /*6290*/  VIADDMNMX R2, R185, R20, R2, PT ;  /* 0x00000014b9027246 */ /* 0x000fe40003800102 */
[----:B------:R-:W-:-:S07]  /*62a0*/  VIMNMX R14, R14, R185, !PT ;  /* 0x000000b90e0e7248 */ /* 0x000fce0007fe0100 */
.L_x_4579:
[C---:B------:R-:W-:Y:S01]  /*62b0*/  ISETP.GT.AND P1, PT, R14.reuse, 0x1, !P1 ;  /* 0x000000010e00780c */ /* 0x040fe20004f24270 */
[----:B------:R-:W-:Y:S01]  /*62c0*/  UMOV UR38, UR7 ;  /* 0x0000000700267c82 */ /* 0x000fe20008000000 */
[----:B------:R-:W-:Y:S01]  /*62d0*/  ISETP.GT.AND P2, PT, R14, 0x8, !P2 ;  /* 0x000000080e00780c */ /* 0x000fe20005744270 */
[----:B------:R-:W-:Y:S01]  /*62e0*/  UMOV UR36, UR4 ;  /* 0x0000000400247c82 */ /* 0x000fe20008000000 */
[C---:B------:R-:W-:Y:S02]  /*62f0*/  ISETP.LT.OR P1, PT, R2.reuse, 0x2, P1 ;  /* 0x000000020200780c */ /* 0x040fe40000f21670 */
[----:B------:R-:W-:Y:S02]  /*6300*/  ISETP.LT.OR P2, PT, R2, 0x9, P2 ;  /* 0x000000090200780c */ /* 0x000fe40001741670 */
[----:B------:R-:W-:Y:S02]  /*6310*/  FSEL R215, R123, -INF , !P1 ;  /* 0xff8000007bd77808 */ /* 0x000fe40004800000 */
[----:B------:R-:W-:-:S02]  /*6320*/  ISETP.NE.AND P1, PT, R174, RZ, PT ;  /* 0x000000ffae00720c */ /* 0x000fc40003f25270 */
[----:B------:R-:W-:Y:S02]  /*6330*/  FSEL R185, R126, -INF , !P2 ;  /* 0xff8000007eb97808 */ /* 0x000fe40005000000 */
[----:B------:R-:W-:Y:S02]  /*6340*/  ISETP.GT.AND P1, PT, R14, 0x9, !P1 ;  /* 0x000000090e00780c */ /* 0x000fe40004f24270 */
[----:B------:R-:W-:Y:S02]  /*6350*/  ISETP.NE.AND P2, PT, R182, RZ, PT ;  /* 0x000000ffb600720c */ /* 0x000fe40003f45270 */
[----:B------:R-:W-:Y:S02]  /*6360*/  ISETP.LT.OR P1, PT, R2, 0xa, P1 ;  /* 0x0000000a0200780c */ /* 0x000fe40000f21670 */
[----:B------:R-:W-:Y:S02]  /*6370*/  ISETP.NE.AND P6, PT, R184, RZ, PT ;  /* 0x000000ffb800720c */ /* 0x000fe40003fc5270 */
        /* <DEDUP_REMOVED lines=22> */
[----:B------:R-:W-:Y:S02]  /*64e0*/  ISETP.GT.AND P1, PT, R14, 0x19, !P2 ;  /* 0x000000190e00780c */ /* 0x000fe40005724270 */
[----:B------:R-:W-:Y:S02]  /*64f0*/  FMNMX.FTZ R0, R137, R0, !PT ;  /* 0x0000000089007209 */ /* 0x000fe40007810000 */
[----:B------:R-:W-:-:S02]  /*6500*/  ISETP.LT.OR P1, PT, R2, 0x1a, P1 ;  /* 0x0000001a0200780c */ /* 0x000fc40000f21670 */
[----:B------:R-:W-:Y:S02]  /*6510*/  FMNMX.FTZ R0, R133, R0, !PT ;  /* 0x0000000085007209 */ /* 0x000fe40007810000 */
[----:B------:R-:W-:Y:S02]  /*6520*/  FSEL R209, R135, -INF , !P1 ;  /* 0xff80000087d17808 */ /* 0x000fe40004800000 */
[----:B------:R-:W-:Y:S02]  /*6530*/  ISETP.GT.AND P1, PT, R14, 0x20, !P6 ;  /* 0x000000200e00780c */ /* 0x000fe40007724270 */
[----:B------:R-:W-:Y:S02]  /*6540*/  FMNMX.FTZ R0, R141, R0, !PT ;  /* 0x000000008d007209 */ /* 0x000fe40007810000 */
[----:B------:R-:W-:Y:S02]  /*6550*/  ISETP.LT.OR P1, PT, R2, 0x21, P1 ;  /* 0x000000210200780c */ /* 0x000fe40000f21670 */
[----:B------:R-:W-:-:S02]  /*6560*/  FMNMX.FTZ R0, R3, R0, !PT ;  /* 0x0000000003007209 */ /* 0x000fc40007810000 */
[----:B------:R-:W-:Y:S02]  /*6570*/  FSEL R189, R138, -INF , !P1 ;  /* 0xff8000008abd7808 */ /* 0x000fe40004800000 */
[----:B------:R-:W-:Y:S01]  /*6580*/  ISETP.NE.AND P1, PT, R132, RZ, PT ;  /* 0x000000ff8400720c */ /* 0x000fe20003f25270 */
[----:B------:R-:W-:Y:S01]  /*6590*/  IMAD.U32 R132, RZ, RZ, UR5 ;  /* 0x00000005ff847e24 */ /* 0x000fe2000f8e00ff */
        /* <DEDUP_REMOVED lines=21> */
[----:B------:R-:W-:-:S02]  /*66f0*/  ISETP.NE.AND P2, PT, R186, RZ, PT ;  /* 0x000000ffba00720c */ /* 0x000fc40003f45270 */
[----:B------:R-:W-:Y:S02]  /*6700*/  ISETP.GT.AND P1, PT, R14, 0x30, !P1 ;  /* 0x000000300e00780c */ /* 0x000fe40004f24270 */
[----:B------:R-:W-:Y:S02]  /*6710*/  FMNMX.FTZ R0, R129, R0, !PT ;  /* 0x0000000081007209 */ /* 0x000fe40007810000 */
[----:B------:R-:W-:Y:S02]  /*6720*/  ISETP.LT.OR P1, PT, R2, 0x31, P1 ;  /* 0x000000310200780c */ /* 0x000fe40000f21670 */
[----:B------:R-:W-:Y:S02]  /*6730*/  FMNMX.FTZ R20, R165, R0, !PT ;  /* 0x00000000a5147209 */ /* 0x000fe40007810000 */
[----:B------:R-:W-:Y:S01]  /*6740*/  FSEL R135, R146, -INF , !P1 ;  /* 0xff80000092877808 */ /* 0x000fe20004800000 */
[----:B------:R-:W0:Y:S01]  /*6750*/  LDC R0, c[0x0][0x988] ;  /* 0x00026200ff007b82 */ /* 0x000e220000000800 */
[----:B------:R-:W-:Y:S01]  /*6760*/  ISETP.NE.AND P1, PT, R144, RZ, PT ;  /* 0x000000ff9000720c */ /* 0x000fe20003f25270 */
[----:B------:R-:W1:Y:S01]  /*6770*/  SHFL.BFLY PT, R13, R20, 0x2, 0x1f ;  /* 0x0c401f00140d7f89 */ /* 0x000e6200000e0000 */
[----:B------:R-:W-:-:S02]  /*6780*/  ISETP.NE.AND P6, PT, R188, RZ, PT ;  /* 0x000000ffbc00720c */ /* 0x000fc40003fc5270 */
[C---:B------:R-:W-:Y:S02]  /*6790*/  ISETP.GT.AND P1, PT, R14.reuse, 0x31, !P1 ;  /* 0x000000310e00780c */ /* 0x040fe40004f24270 */
[----:B------:R-:W-:Y:S02]  /*67a0*/  ISETP.GT.AND P3, PT, R14, 0x50, !P3 ;  /* 0x000000500e00780c */ /* 0x000fe40005f64270 */
[----:B------:R-:W-:Y:S02]  /*67b0*/  ISETP.LT.OR P1, PT, R2, 0x32, P1 ;  /* 0x000000320200780c */ /* 0x000fe40000f21670 */
[----:B------:R-:W-:Y:S02]  /*67c0*/  ISETP.GT.AND P4, PT, R14, 0x51, !P4 ;  /* 0x000000510e00780c */ /* 0x000fe40006784270 */
[----:B------:R-:W-:Y:S02]  /*67d0*/  FSEL R147, R147, -INF , !P1 ;  /* 0xff80000093937808 */ /* 0x000fe40004800000 */
[----:B------:R-:W-:-:S02]  /*67e0*/  ISETP.NE.AND P1, PT, R178, RZ, PT ;  /* 0x000000ffb200720c */ /* 0x000fc40003f25270 */
[----:B------:R-:W-:Y:S02]  /*67f0*/  ISETP.LT.OR P3, PT, R2, 0x51, P3 ;  /* 0x000000510200780c */ /* 0x000fe40001f61670 */
[C---:B------:R-:W-:Y:S02]  /*6800*/  ISETP.GT.AND P1, PT, R14.reuse, 0x38, !P1 ;  /* 0x000000380e00780c */ /* 0x040fe40004f24270 */
[----:B------:R-:W-:Y:S02]  /*6810*/  ISETP.GT.AND P5, PT, R14, 0x58, !P5 ;  /* 0x000000580e00780c */ /* 0x000fe40006fa4270 */
[C---:B------:R-:W-:Y:S02]  /*6820*/  ISETP.LT.OR P1, PT, R2.reuse, 0x39, P1 ;  /* 0x000000390200780c */ /* 0x040fe40000f21670 */
[----:B------:R-:W-:Y:S02]  /*6830*/  ISETP.LT.OR P4, PT, R2, 0x52, P4 ;  /* 0x000000520200780c */ /* 0x000fe40002781670 */
[----:B------:R-:W-:-:S02]  /*6840*/  FSEL R131, R150, -INF , !P1 ;  /* 0xff80000096837808 */ /* 0x000fc40004800000 */
[----:B------:R-:W-:Y:S02]  /*6850*/  ISETP.NE.AND P1, PT, R148, RZ, PT ;  /* 0x000000ff9400720c */ /* 0x000fe40003f25270 */
[----:B-1----:R-:W-:Y:S02]  /*6860*/  FMNMX.FTZ R126, R20, R13, !PT ;  /* 0x0000000d147e7209 */ /* 0x002fe40007810000 */
[----:B------:R-:W-:Y:S02]  /*6870*/  ISETP.GT.AND P1, PT, R14, 0x39, !P1 ;  /* 0x000000390e00780c */ /* 0x000fe40004f24270 */
[C---:B------:R-:W-:Y:S01]  /*6880*/  ISETP.LT.OR P5, PT, R2.reuse, 0x59, P5 ;  /* 0x000000590200780c */ /* 0x040fe20002fa1670 */
[----:B------:R-:W1:Y:S01]  /*6890*/  SHFL.BFLY PT, R13, R126, 0x1, 0x1f ;  /* 0x0c201f007e0d7f89 */ /* 0x000e6200000e0000 */
[----:B------:R-:W-:Y:S02]  /*68a0*/  ISETP.LT.OR P1, PT, R2, 0x3a, P1 ;  /* 0x0000003a0200780c */ /* 0x000fe40000f21670 */
[----:B------:R-:W-:-:S02]  /*68b0*/  FSEL R163, R163, -INF , !P4 ;  /* 0xff800000a3a37808 */ /* 0x000fc40006000000 */
[----:B------:R-:W-:Y:S02]  /*68c0*/  FSEL R151, R151, -INF , !P1 ;  /* 0xff80000097977808 */ /* 0x000fe40004800000 */
[----:B------:R-:W-:-:S04]  /*68d0*/  ISETP.NE.AND P1, PT, R180, RZ, PT ;  /* 0x000000ffb400720c */ /* 0x000fc80003f25270 */
[----:B------:R-:W-:-:S04]  /*68e0*/  ISETP.GT.AND P1, PT, R14, 0x40, !P1 ;  /* 0x000000400e00780c */ /* 0x000fc80004f24270 */
[----:B------:R-:W-:-:S04]  /*68f0*/  ISETP.LT.OR P1, PT, R2, 0x41, P1 ;  /* 0x000000410200780c */ /* 0x000fc80000f21670 */
[----:B------:R-:W-:Y:S02]  /*6900*/  FSEL R127, R154, -INF , !P1 ;  /* 0xff8000009a7f7808 */ /* 0x000fe40004800000 */
[----:B------:R-:W-:Y:S02]  /*6910*/  ISETP.NE.AND P1, PT, R152, RZ, PT ;  /* 0x000000ff9800720c */ /* 0x000fe40003f25270 */
[----:B-1----:R-:W-:Y:S02]  /*6920*/  FMNMX.FTZ R13, R126, R13, !PT ;  /* 0x0000000d7e0d7209 */ /* 0x002fe40007810000 */
[----:B------:R-:W-:-:S03]  /*6930*/  ISETP.GT.AND P1, PT, R14, 0x41, !P1 ;  /* 0x000000410e00780c */ /* 0x000fc60004f24270 */
[----:B0-----:R-:W-:Y:S01]  /*6940*/  FMUL.FTZ R12, R13, R0 ;  /* 0x000000000d0c7220 */ /* 0x001fe20000410000 */
[----:B------:R-:W-:-:S04]  /*6950*/  ISETP.LT.OR P1, PT, R2, 0x42, P1 ;  /* 0x000000420200780c */ /* 0x000fc80000f21670 */
[----:B------:R-:W-:Y:S02]  /*6960*/  FSEL R155, R155, -INF , !P1 ;  /* 0xff8000009b9b7808 */ /* 0x000fe40004800000 */
[----:B------:R-:W-:-:S04]  /*6970*/  ISETP.GT.AND P1, PT, R14, 0x48, !P2 ;  /* 0x000000480e00780c */ /* 0x000fc80005724270 */
[----:B------:R-:W-:-:S04]  /*6980*/  ISETP.LT.OR P1, PT, R2, 0x49, P1 ;  /* 0x000000490200780c */ /* 0x000fc80000f21670 */
[----:B------:R-:W-:Y:S02]  /*6990*/  FSEL R123, R158, -INF , !P1 ;  /* 0xff8000009e7b7808 */ /* 0x000fe40004800000 */
[----:B------:R-:W-:Y:S02]  /*69a0*/  ISETP.GT.AND P1, PT, R14, 0x49, !P6 ;  /* 0x000000490e00780c */ /* 0x000fe40007724270 */
[----:B------:R-:W-:Y:S02]  /*69b0*/  ISETP.NE.AND P6, PT, R156, RZ, PT ;  /* 0x000000ff9c00720c */ /* 0x000fe40003fc5270 */
        /* <DEDUP_REMOVED lines=8> */
[----:B------:R-:W-:Y:S02]  /*6a40*/  FMNMX.FTZ R20, R219, R4, !PT ;  /* 0x00000004db147209 */ /* 0x000fe40007810000 */
[----:B------:R-:W-:Y:S02]  /*6a50*/  FSEL R12, R12, RZ, P1 ;  /* 0x000000ff0c0c7208 */ /* 0x000fe40000800000 */
[----:B------:R-:W-:Y:S02]  /*6a60*/  FMNMX.FTZ R20, R215, R20, !PT ;  /* 0x00000014d7147209 */ /* 0x000fe40007810000 */
[----:B------:R-:W-:Y:S01]  /*6a70*/  ISETP.LT.OR P2, PT, R2, 0x5a, P2 ;  /* 0x0000005a0200780c */ /* 0x000fe20001741670 */
[--C-:B------:R-:W-:Y:S01]  /*6a80*/  FFMA.FTZ R184, R175, R0, -R12.reuse ;  /* 0x00000000afb87223 */ /* 0x100fe2000001080c */
        /* <DEDUP_REMOVED lines=13> */
[--C-:B------:R-:W-:Y:S01]  /*6b60*/  FFMA.FTZ R169, R173, R0, -R12.reuse ;  /* 0x00000000ada97223 */ /* 0x100fe2000001080c */
[----:B------:R-:W-:Y:S01]  /*6b70*/  FSEL R14, R13, RZ, P1 ;  /* 0x000000ff0d0e7208 */ /* 0x000fe20000800000 */
        /* <DEDUP_REMOVED lines=23> */
[----:B------:R-:W-:Y:S01]  /*6cf0*/  FFMA.FTZ R170, R129, R0, -R12 ;  /* 0x0000000081aa7223 */ /* 0x000fe2000001080c */
[----:B------:R-:W-:Y:S01]  /*6d00*/  MUFU.EX2 R169, R169 ;  /* 0x000000a900a97308 */ /* 0x000fe20000000800 */
[----:B------:R-:W-:-:S02]  /*6d10*/  FMNMX.FTZ R20, R135, R20, !PT ;  /* 0x0000001487147209 */ /* 0x000fc40007810000 */
[----:B------:R-:W-:Y:S02]  /*6d20*/  LOP3.LUT P6, RZ, R206, 0x7f, RZ, 0xc0, !PT ;  /* 0x0000007fceff7812 */ /* 0x000fe400078cc0ff */
[----:B------:R-:W-:-:S03]  /*6d30*/  FMNMX.FTZ R20, R147, R20, !PT ;  /* 0x0000001493147209 */ /* 0x000fc60007810000 */
        /* <DEDUP_REMOVED lines=25> */
[----:B0-----:R-:W-:Y:S01]  /*6ed0*/  FMNMX.FTZ R21, R3, R2, !PT ;  /* 0x0000000203157209 */ /* 0x001fe20007810000 */
[----:B------:R-:W-:Y:S01]  /*6ee0*/  FADD.FTZ R3, -R14, R5 ;  /* 0x000000050e037221 */ /* 0x000fe20000010100 */
[----:B------:R-:W-:-:S05]  /*6ef0*/  FFMA.FTZ R5, R165, R0, -R12 ;  /* 0x00000000a5057223 */ /* 0x000fca000001080c */
[----:B------:R-:W-:Y:S01]  /*6f00*/  MUFU.EX2 R172, R172 ;  /* 0x000000ac00ac7308 */ /* 0x000fe20000000800 */
[----:B------:R-:W-:Y:S01]  /*6f10*/  FSETP.NEU.FTZ.AND P1, PT, R21, -INF , PT ;  /* 0xff8000001500780b */ /* 0x000fe20003f3d000 */
[-C--:B------:R-:W-:Y:S01]  /*6f20*/  FMUL.FTZ R3, R3, R0.reuse ;  /* 0x0000000003037220 */ /* 0x080fe20000410000 */
[----:B------:R-:W-:-:S05]  /*6f30*/  FMUL.FTZ R120, R21, R0 ;  /* 0x0000000015787220 */ /* 0x000fca0000410000 */
[----:B------:R0:W1:Y:S01]  /*6f40*/  MUFU.EX2 R2, R3 ;  /* 0x0000000300027308 */ /* 0x0000620000000800 */
[----:B------:R-:W-:-:S05]  /*6f50*/  FSEL R120, R120, RZ, P1 ;  /* 0x000000ff78787208 */ /* 0x000fca0000800000 */
[-CC-:B------:R-:W-:Y:S01]  /*6f60*/  FFMA.FTZ R12, R219, R0.reuse, -R120.reuse ;  /* 0x00000000db0c7223 */ /* 0x180fe20000010878 */
[-CC-:B------:R-:W-:Y:S01]  /*6f70*/  FFMA.FTZ R129, R215, R0.reuse, -R120.reuse ;  /* 0x00000000d7817223 */ /* 0x180fe20000010878 */
[-CC-:B------:R-:W-:Y:S01]  /*6f80*/  FFMA.FTZ R14, R185, R0.reuse, -R120.reuse ;  /* 0x00000000b90e7223 */ /* 0x180fe20000010878 */
[----:B0-----:R-:W-:Y:S01]  /*6f90*/  FSEL R3, R21, RZ, P1 ;  /* 0x000000ff15037208 */ /* 0x001fe20000800000 */
[-CC-:B------:R-:W-:Y:S01]  /*6fa0*/  FFMA.FTZ R149, R213, R0.reuse, -R120.reuse ;  /* 0x00000000d5957223 */ /* 0x180fe20000010878 */
[-CC-:B------:R-:W-:Y:S01]  /*6fb0*/  FFMA.FTZ R185, R191, R0.reuse, -R120.reuse ;  /* 0x00000000bfb97223 */ /* 0x180fe20000010878 */
[----:B------:R-:W-:Y:S01]  /*6fc0*/  MUFU.EX2 R12, R12 ;  /* 0x0000000c000c7308 */ /* 0x000fe20000000800 */
[-C--:B------:R-:W-:Y:S01]  /*6fd0*/  FFMA.FTZ R20, R211, R0.reuse, -R120 ;  /* 0x00000000d3147223 */ /* 0x080fe20000010878 */
[----:B------:R-:W-:Y:S01]  /*6fe0*/  FADD.FTZ R3, -R3, R4 ;  /* 0x0000000403037221 */ /* 0x000fe20000010100 */
[-CC-:B------:R-:W-:Y:S01]  /*6ff0*/  FFMA.FTZ R187, R187, R0.reuse, -R120.reuse ;  /* 0x00000000bbbb7223 */ /* 0x180fe20000010878 */
[-CC-:B------:R-:W-:Y:S01]  /*7000*/  FFMA.FTZ R179, R131, R0.reuse, -R120.reuse ;  /* 0x0000000083b37223 */ /* 0x180fe20000010878 */
[----:B-1----:R-:W-:Y:S01]  /*7010*/  FFMA.FTZ R9, R2, R9, R217 ;  /* 0x0000000902097223 */ /* 0x002fe200000100d9 */
[-C--:B------:R-:W-:Y:S01]  /*7020*/  FMUL.FTZ R3, R3, R0.reuse ;  /* 0x0000000003037220 */ /* 0x080fe20000410000 */
[-CC-:B------:R-:W-:Y:S01]  /*7030*/  FFMA.FTZ R122, R209, R0.reuse, -R120.reuse ;  /* 0x00000000d17a7223 */ /* 0x180fe20000010878 */
[----:B------:R-:W-:Y:S01]  /*7040*/  MUFU.EX2 R129, R129 ;  /* 0x0000008100817308 */ /* 0x000fe20000000800 */
[----:B------:R-:W-:Y:S01]  /*7050*/  FADD.FTZ R9, R188, R9 ;  /* 0x00000009bc097221 */ /* 0x000fe20000010000 */
[-CC-:B------:R-:W-:Y:S01]  /*7060*/  FFMA.FTZ R181, R189, R0.reuse, -R120.reuse ;  /* 0x00000000bdb57223 */ /* 0x180fe20000010878 */
[-CC-:B------:R-:W-:Y:S01]  /*7070*/  FFMA.FTZ R124, R207, R0.reuse, -R120.reuse ;  /* 0x00000000cf7c7223 */ /* 0x180fe20000010878 */
[-CC-:B------:R-:W-:Y:S01]  /*7080*/  FFMA.FTZ R183, R139, R0.reuse, -R120.reuse ;  /* 0x000000008bb77223 */ /* 0x180fe20000010878 */
[----:B------:R-:W-:Y:S01]  /*7090*/  FADD.FTZ R128, R190, R9 ;  /* 0x00000009be807221 */ /* 0x000fe20000010000 */
[-CC-:B------:R-:W-:Y:S01]  /*70a0*/  FFMA.FTZ R143, R143, R0.reuse, -R120.reuse ;  /* 0x000000008f8f7223 */ /* 0x180fe20000010878 */
[-C--:B------:R-:W-:Y:S01]  /*70b0*/  FFMA.FTZ R126, R135, R0.reuse, -R120 ;  /* 0x00000000877e7223 */ /* 0x080fe20000010878 */
[----:B------:R-:W0:Y:S01]  /*70c0*/  MUFU.EX2 R3, R3 ;  /* 0x0000000300037308 */ /* 0x000e220000000800 */
[----:B------:R-:W-:Y:S01]  /*70d0*/  FADD.FTZ R9, R169, R128 ;  /* 0x00000080a9097221 */ /* 0x000fe20000010000 */
[-CC-:B------:R-:W-:Y:S01]  /*70e0*/  FFMA.FTZ R135, R147, R0.reuse, -R120.reuse ;  /* 0x0000000093877223 */ /* 0x180fe20000010878 */
[-CC-:B------:R-:W-:Y:S01]  /*70f0*/  FFMA.FTZ R127, R127, R0.reuse, -R120.reuse ;  /* 0x000000007f7f7223 */ /* 0x180fe20000010878 */
[-CC-:B------:R-:W-:Y:S01]  /*7100*/  FFMA.FTZ R123, R123, R0.reuse, -R120.reuse ;  /* 0x000000007b7b7223 */ /* 0x180fe20000010878 */
[----:B------:R-:W-:Y:S01]  /*7110*/  FADD.FTZ R128, R184, R9 ;  /* 0x00000009b8807221 */ /* 0x000fe20000010000 */
[-CC-:B------:R-:W-:Y:S01]  /*7120*/  FFMA.FTZ R159, R159, R0.reuse, -R120.reuse ;  /* 0x000000009f9f7223 */ /* 0x180fe20000010878 */
[-C--:B------:R-:W-:Y:S01]  /*7130*/  FFMA.FTZ R175, R175, R0.reuse, -R120 ;  /* 0x00000000afaf7223 */ /* 0x080fe20000010878 */
[----:B------:R-:W1:Y:S01]  /*7140*/  MUFU.EX2 R14, R14 ;  /* 0x0000000e000e7308 */ /* 0x000e620000000800 */
[----:B------:R-:W-:Y:S01]  /*7150*/  FADD.FTZ R131, R171, R128 ;  /* 0x00000080ab837221 */ /* 0x000fe20000010000 */
[-CC-:B------:R-:W-:Y:S01]  /*7160*/  FFMA.FTZ R163, R163, R0.reuse, -R120.reuse ;  /* 0x00000000a3a37223 */ /* 0x180fe20000010878 */
[----:B------:R-:W-:Y:S01]  /*7170*/  FFMA.FTZ R177, R177, R0, -R120 ;  /* 0x00000000b1b17223 */ /* 0x000fe20000010878 */
[----:B------:R-:W-:Y:S01]  /*7180*/  ISETP.GT.AND P1, PT, R10, UR58, PT ;  /* 0x0000003a0a007c0c */ /* 0x000fe2000bf24270 */
[----:B------:R-:W-:Y:S01]  /*7190*/  FADD.FTZ R130, R186, R131 ;  /* 0x00000083ba827221 */ /* 0x000fe20000010000 */
[----:B------:R-:W-:Y:S01]  /*71a0*/  F2FP.F16.F32.PACK_AB R190, R169, R190 ;  /* 0x000000bea9be723e */ /* 0x000fe200000000ff */
[----:B------:R-:W-:Y:S01]  /*71b0*/  VIADD R10, R10, 0xffffffff ;  /* 0xffffffff0a0a7836 */ /* 0x000fe20000000000 */
[----:B------:R-:W2:Y:S01]  /*71c0*/  MUFU.EX2 R149, R149 ;  /* 0x0000009500957308 */ /* 0x000ea20000000800 */
[----:B0-----:R-:W-:Y:S01]  /*71d0*/  FFMA.FTZ R8, R3, R8, R12 ;  /* 0x0000000803087223 */ /* 0x001fe2000001000c */
[----:B------:R-:W-:-:S02]  /*71e0*/  F2FP.F16.F32.PACK_AB R184, R171, R184 ;  /* 0x000000b8abb8723e */ /* 0x000fc400000000ff */
[----:B------:R-:W-:Y:S01]  /*71f0*/  F2FP.F16.F32.PACK_AB R186, R173, R186 ;  /* 0x000000baadba723e */ /* 0x000fe200000000ff */
[----:B------:R-:W-:Y:S01]  /*7200*/  FADD.FTZ R9, R129, R8 ;  /* 0x0000000881097221 */ /* 0x000fe20000010000 */
[----:B------:R-:W-:Y:S01]  /*7210*/  FFMA.FTZ R8, R151, R0, -R120 ;  /* 0x0000000097087223 */ /* 0x000fe20000010878 */
[----:B------:R-:W-:Y:S01]  /*7220*/  F2FP.F16.F32.PACK_AB R188, R188, R217 ;  /* 0x000000d9bcbc723e */ /* 0x000fe200000000ff */
[----:B------:R-:W0:Y:S01]  /*7230*/  MUFU.EX2 R185, R185 ;  /* 0x000000b900b97308 */ /* 0x000e220000000800 */
[----:B-1----:R-:W-:Y:S01]  /*7240*/  FADD.FTZ R128, R14, R9 ;  /* 0x000000090e807221 */ /* 0x002fe20000010000 */
[----:B------:R-:W-:Y:S01]  /*7250*/  FADD.FTZ R9, R173, R130 ;  /* 0x00000082ad097221 */ /* 0x000fe20000010000 */
[----:B------:R-:W-:-:S03]  /*7260*/  F2FP.F16.F32.PACK_AB R189, R129, R12 ;  /* 0x0000000c81bd723e */ /* 0x000fc600000000ff */
[----:B------:R-:W-:Y:S01]  /*7270*/  FADD.FTZ R130, R180, R9 ;  /* 0x00000009b4827221 */ /* 0x000fe20000010000 */
[----:B------:R-:W-:Y:S01]  /*7280*/  F2FP.F16.F32.PACK_AB R180, R137, R180 ;  /* 0x000000b489b4723e */ /* 0x000fe200000000ff */
[----:B------:R-:W1:Y:S01]  /*7290*/  MUFU.EX2 R20, R20 ;  /* 0x0000001400147308 */ /* 0x000e620000000800 */
[----:B--2---:R-:W-:Y:S01]  /*72a0*/  FADD.FTZ R128, R149, R128 ;  /* 0x0000008095807221 */ /* 0x004fe20000010000 */
[----:B------:R-:W-:Y:S01]  /*72b0*/  FADD.FTZ R131, R137, R130 ;  /* 0x0000008289837221 */ /* 0x000fe20000010000 */
[----:B------:R-:W-:-:S05]  /*72c0*/  F2FP.F16.F32.PACK_AB R191, R149, R14 ;  /* 0x0000000e95bf723e */ /* 0x000fca00000000ff */
[----:B------:R-:W2:Y:S01]  /*72d0*/  MUFU.EX2 R187, R187 ;  /* 0x000000bb00bb7308 */ /* 0x000ea20000000800 */
[----:B0-----:R-:W-:Y:S01]  /*72e0*/  FADD.FTZ R9, R185, R128 ;  /* 0x00000080b9097221 */ /* 0x001fe20000010000 */
[----:B------:R-:W-:Y:S02]  /*72f0*/  @!P6 VIADD R128, R132, 0x30860 ;  /* 0x000308608480e836 */ /* 0x000fe40000000000 */
[----:B------:R-:W-:Y:S01]  /*7300*/  FADD.FTZ R132, R182, R131 ;  /* 0x00000083b6847221 */ /* 0x000fe20000010000 */
[----:B------:R-:W-:-:S03]  /*7310*/  F2FP.F16.F32.PACK_AB R182, R133, R182 ;  /* 0x000000b685b6723e */ /* 0x000fc600000000ff */
[----:B------:R-:W-:Y:S01]  /*7320*/  FADD.FTZ R131, R133, R132 ;  /* 0x0000008485837221 */ /* 0x000fe20000010000 */
[----:B------:R-:W0:Y:S01]  /*7330*/  MUFU.EX2 R122, R122 ;  /* 0x0000007a007a7308 */ /* 0x000e220000000800 */
[----:B-1----:R-:W-:Y:S01]  /*7340*/  FADD.FTZ R130, R20, R9 ;  /* 0x0000000914827221 */ /* 0x002fe20000010000 */
[----:B------:R-:W-:Y:S01]  /*7350*/  @!P6 PRMT R134, RZ, 0x654, R128 ;  /* 0x00000654ff86e816 */ /* 0x000fe20000000080 */
[----:B------:R-:W-:Y:S01]  /*7360*/  FADD.FTZ R132, R176, R131 ;  /* 0x00000083b0847221 */ /* 0x000fe20000010000 */
[-CC-:B------:R-:W-:Y:S01]  /*7370*/  FFMA.FTZ R128, R155, R0.reuse, -R120.reuse ;  /* 0x000000009b807223 */ /* 0x180fe20000010878 */
[----:B------:R-:W-:Y:S01]  /*7380*/  FFMA.FTZ R120, R167, R0, -R120 ;  /* 0x00000000a7787223 */ /* 0x000fe20000010878 */
[----:B------:R1:W-:Y:S01]  /*7390*/  @!P6 SYNCS.ARRIVE.TRANS64.RED.A1T0 RZ, [R134+URZ], RZ ;  /* 0x000000ff86ffe9a7 */ /* 0x0003e2000810043f */
[----:B------:R-:W-:Y:S01]  /*73a0*/  FADD.FTZ R131, R141, R132 ;  /* 0x000000848d837221 */ /* 0x000fe20000010000 */
[----:B------:R-:W3:Y:S01]  /*73b0*/  MUFU.EX2 R181, R181 ;  /* 0x000000b500b57308 */ /* 0x000ee20000000800 */
[----:B--2---:R-:W-:Y:S01]  /*73c0*/  FADD.FTZ R9, R187, R130 ;  /* 0x00000082bb097221 */ /* 0x004fe20000010000 */
[----:B------:R-:W-:Y:S01]  /*73d0*/  F2FP.F16.F32.PACK_AB R176, R141, R176 ;  /* 0x000000b08db0723e */ /* 0x000fe200000000ff */
[----:B------:R-:W-:Y:S01]  /*73e0*/  FADD.FTZ R132, R178, R131 ;  /* 0x00000083b2847221 */ /* 0x000fe20000010000 */
[----:B------:R-:W-:-:S02]  /*73f0*/  F2FP.F16.F32.PACK_AB R178, R15, R178 ;  /* 0x000000b20fb2723e */ /* 0x000fc400000000ff */
[----:B------:R-:W-:Y:S01]  /*7400*/  F2FP.F16.F32.PACK_AB R185, R20, R185 ;  /* 0x000000b914b9723e */ /* 0x000fe200000000ff */
[----:B------:R-:W-:Y:S01]  /*7410*/  FADD.FTZ R131, R15, R132 ;  /* 0x000000840f837221 */ /* 0x000fe20000010000 */
[----:B------:R-:W2:Y:S01]  /*7420*/  MUFU.EX2 R124, R124 ;  /* 0x0000007c007c7308 */ /* 0x000ea20000000800 */
[C---:B0-----:R-:W-:Y:S01]  /*7430*/  FADD.FTZ R130, R122.reuse, R9 ;  /* 0x000000097a827221 */ /* 0x041fe20000010000 */
[----:B------:R-:W-:Y:S01]  /*7440*/  F2FP.F16.F32.PACK_AB R187, R122, R187 ;  /* 0x000000bb7abb723e */ /* 0x000fe200000000ff */
[----:B------:R-:W-:-:S05]  /*7450*/  FADD.FTZ R132, R172, R131 ;  /* 0x00000083ac847221 */ /* 0x000fca0000010000 */
        /* <DEDUP_REMOVED lines=9> */
[----:B------:R-:W-:Y:S01]  /*74f0*/  F2FP.F16.F32.PACK_AB R183, R4, R183 ;  /* 0x000000b704b7723e */ /* 0x000fe200000000ff */
[----:B------:R-:W-:-:S05]  /*7500*/  IMAD.MOV.U32 R4, RZ, RZ, R21 ;  /* 0x000000ffff047224 */ /* 0x000fca00078e0015 */
        /* <DEDUP_REMOVED lines=10> */
[----:B0-----:R-:W-:-:S07]  /*75b0*/  FADD.FTZ R9, R179, R130 ;  /* 0x00000082b3097221 */ /* 0x001fce0000010000 */
[----:B------:R-:W-:Y:S01]  /*75c0*/  MUFU.EX2 R168, R168 ;  /* 0x000000a800a87308 */ /* 0x000fe20000000800 */
[----:B---3--:R-:W-:-:S07]  /*75d0*/  F2FP.F16.F32.PACK_AB R174, R121, R174 ;  /* 0x000000ae79ae723e */ /* 0x008fce00000000ff */
[----:B------:R-:W0:Y:S01]  /*75e0*/  MUFU.EX2 R127, R127 ;  /* 0x0000007f007f7308 */ /* 0x000e220000000800 */
[C---:B--2---:R-:W-:Y:S01]  /*75f0*/  FADD.FTZ R130, R8.reuse, R9 ;  /* 0x0000000908827221 */ /* 0x044fe20000010000 */
[----:B------:R-:W-:-:S06]  /*7600*/  F2FP.F16.F32.PACK_AB R179, R8, R179 ;  /* 0x000000b308b3723e */ /* 0x000fcc00000000ff */
[----:B------:R-:W-:Y:S08]  /*7610*/  MUFU.EX2 R125, R125 ;  /* 0x0000007d007d7308 */ /* 0x000ff00000000800 */
[----:B------:R-:W2:Y:S01]  /*7620*/  MUFU.EX2 R128, R128 ;  /* 0x0000008000807308 */ /* 0x000ea20000000800 */
[----:B0-----:R-:W-:-:S07]  /*7630*/  FADD.FTZ R9, R127, R130 ;  /* 0x000000827f097221 */ /* 0x001fce0000010000 */
[----:B------:R-:W0:Y:S08]  /*7640*/  MUFU.EX2 R170, R170 ;  /* 0x000000aa00aa7308 */ /* 0x000e300000000800 */
[----:B-1----:R1:W3:Y:S01]  /*7650*/  MUFU.EX2 R134, R123 ;  /* 0x0000007b00867308 */ /* 0x0022e20000000800 */
[C---:B--2---:R-:W-:Y:S01]  /*7660*/  FADD.FTZ R9, R128.reuse, R9 ;  /* 0x0000000980097221 */ /* 0x044fe20000010000 */
[----:B------:R-:W-:-:S06]  /*7670*/  F2FP.F16.F32.PACK_AB R173, R128, R127 ;  /* 0x0000007f80ad723e */ /* 0x000fcc00000000ff */
[----:B------:R-:W2:Y:S01]  /*7680*/  MUFU.EX2 R159, R159 ;  /* 0x0000009f009f7308 */ /* 0x000ea20000000800 */
[----:B-1----:R-:W-:-:S04]  /*7690*/  FADD.FTZ R123, R121, R132 ;  /* 0x00000084797b7221 */ /* 0x002fc80000010000 */
[----:B------:R-:W-:Y:S01]  /*76a0*/  FADD.FTZ R132, R168, R123 ;  /* 0x0000007ba8847221 */ /* 0x000fe20000010000 */
[C---:B------:R-:W-:Y:S02]  /*76b0*/  F2FP.F16.F32.PACK_AB R168, R125.reuse, R168 ;  /* 0x000000a87da8723e */ /* 0x040fe400000000ff */
[----:B------:R2:W1:Y:S01]  /*76c0*/  MUFU.EX2 R136, R175 ;  /* 0x000000af00887308 */ /* 0x0004620000000800 */
[----:B------:R-:W-:-:S04]  /*76d0*/  FADD.FTZ R15, R125, R132 ;  /* 0x000000847d0f7221 */ /* 0x000fc80000010000 */
[----:B0-----:R-:W-:Y:S01]  /*76e0*/  FADD.FTZ R130, R170, R15 ;  /* 0x0000000faa827221 */ /* 0x001fe20000010000 */
[----:B---3--:R-:W-:Y:S02]  /*76f0*/  FADD.FTZ R15, R134, R9 ;  /* 0x00000009860f7221 */ /* 0x008fe40000010000 */
[----:B------:R-:W0:Y:S01]  /*7700*/  MUFU.EX2 R163, R163 ;  /* 0x000000a300a37308 */ /* 0x000e220000000800 */
[C---:B--2---:R-:W-:Y:S01]  /*7710*/  F2FP.F16.F32.PACK_AB R175, R159.reuse, R134 ;  /* 0x000000869faf723e */ /* 0x044fe200000000ff */
[----:B------:R-:W-:-:S06]  /*7720*/  FADD.FTZ R15, R159, R15 ;  /* 0x0000000f9f0f7221 */ /* 0x000fcc0000010000 */
[----:B------:R2:W3:Y:S01]  /*7730*/  MUFU.EX2 R132, R177 ;  /* 0x000000b100847308 */ /* 0x0004e20000000800 */
[----:B-1----:R-:W-:-:S07]  /*7740*/  FADD.FTZ R15, R136, R15 ;  /* 0x0000000f880f7221 */ /* 0x002fce0000010000 */
[----:B------:R-:W1:Y:S01]  /*7750*/  MUFU.EX2 R5, R5 ;  /* 0x0000000500057308 */ /* 0x000e620000000800 */
[----:B0-----:R-:W-:Y:S01]  /*7760*/  FADD.FTZ R15, R163, R15 ;  /* 0x0000000fa30f7221 */ /* 0x001fe20000010000 */
[----:B--2---:R-:W-:Y:S02]  /*7770*/  F2FP.F16.F32.PACK_AB R177, R135, R126 ;  /* 0x0000007e87b1723e */ /* 0x004fe400000000ff */
[----:B------:R-:W-:-:S04]  /*7780*/  F2FP.F16.F32.PACK_AB R169, R163, R136 ;  /* 0x00000088a3a9723e */ /* 0x000fc800000000ff */
[----:B------:R-:W0:Y:S01]  /*7790*/  MUFU.EX2 R120, R120 ;  /* 0x0000007800787308 */ /* 0x000e220000000800 */
[----:B---3--:R-:W-:Y:S01]  /*77a0*/  FADD.FTZ R15, R132, R15 ;  /* 0x0000000f840f7221 */ /* 0x008fe20000010000 */
[C---:B-1----:R-:W-:Y:S01]  /*77b0*/  FADD.FTZ R9, R5.reuse, R130 ;  /* 0x0000008205097221 */ /* 0x042fe20000010000 */
[----:B------:R-:W-:Y:S01]  /*77c0*/  F2FP.F16.F32.PACK_AB R170, R5, R170 ;  /* 0x000000aa05aa723e */ /* 0x000fe200000000ff */
[----:B------:R-:W-:Y:S02]  /*77d0*/  IMAD.MOV.U32 R5, RZ, RZ, R13 ;  /* 0x000000ffff057224 */ /* 0x000fe400078e000d */
[C---:B0-----:R-:W-:Y:S01]  /*77e0*/  FADD.FTZ R8, R120.reuse, R15 ;  /* 0x0000000f78087221 */ /* 0x041fe20000010000 */
[----:B------:R-:W-:Y:S01]  /*77f0*/  F2FP.F16.F32.PACK_AB R171, R120, R132 ;  /* 0x0000008478ab723e */ /* 0x000fe200000000ff */
[----:B------:R-:W-:Y:S06]  /*7800*/  @P1 BRA `(.L_x_4583) ;  /* 0xffffffd0002c1947 */ /* 0x000fec000383ffff */
[----:B------:R-:W-:Y:S01]  /*7810*/  IMAD.MOV.U32 R4, RZ, RZ, R21 ;  /* 0x000000ffff047224 */ /* 0x000fe200078e0015 */
[----:B------:R-:W-:Y:S01]  /*7820*/  UMOV UR36, UR4 ;  /* 0x0000000400247c82 */ /* 0x000fe20008000000 */
[----:B------:R-:W-:Y:S01]  /*7830*/  IMAD.MOV.U32 R5, RZ, RZ, R13 ;  /* 0x000000ffff057224 */ /* 0x000fe200078e000d */
[----:B------:R-:W-:-:S06]  /*7840*/  UMOV UR38, UR7 ;  /* 0x0000000700267c82 */ /* 0x000fcc0008000000 */
.L_x_4566:
[----:B------:R-:W-:Y:S01]  /*7850*/  ULDC UR4, c[0x0][0x448] ;  /* 0x0001120000047ab9 */ /* 0x000fe20000000800 */
[----:B------:R-:W-:Y:S01]  /*7860*/  IADD3 R11, R16, 0x1, -R11 ;  /* 0x00000001100b7810 */ /* 0x000fe20007ffe80b */
[----:B------:R-:W-:Y:S01]  /*7870*/  UISETP.NE.AND UP0, UPT, UR4, 0x1, UPT ;  /* 0x000000010400788c */ /* 0x000fe2000bf05270 */
[----:B------:R-:W-:Y:S02]  /*7880*/  ULDC UR7, c[0x0][0x9e4] ;  /* 0x0002790000077ab9 */ /* 0x000fe40000000800 */
[----:B------:R-:W-:Y:S01]  /*7890*/  R2UR UR11, R11 ;  /* 0x000000000b0b72ca */ /* 0x000fe200000e0000 */
[----:B------:R-:W-:Y:S02]  /*78a0*/  UISETP.GE.AND UP1, UPT, UR7, 0x1, UPT ;  /* 0x000000010700788c */ /* 0x000fe4000bf26270 */
[----:B------:R-:W-:-:S04]  /*78b0*/  UIADD3 UR10, UR39, 0x7f, URZ ;  /* 0x0000007f270a7890 */ /* 0x000fc8000fffe03f */
[----:B------:R-:W-:Y:S01]  /*78c0*/  PLOP3.LUT P1, PT, PT, PT, UP1, 0x40, 0x0 ;  /* 0x000000000000781c */ /* 0x000fe20003f2e818 */
[----:B------:R-:W-:Y:S01]  /*78d0*/  @UP0 ULDC UR4, c[0x0][0x44c] ;  /* 0x0001130000040ab9 */ /* 0x000fe20000000800 */
[----:B------:R-:W-:Y:S01]  /*78e0*/  @UP0 ULDC UR14, c[0x0][0x450] ;  /* 0x00011400000e0ab9 */ /* 0x000fe20000000800 */
[----:B------:R-:W-:-:S04]  /*78f0*/  UIMAD.WIDE.U32 UR4, UR10, UR4, URZ ;  /* 0x000000040a0472a5 */ /* 0x000fc8000f8e003f */
[----:B------:R-:W-:-:S04]  /*7900*/  @UP0 USHF.R.U32.HI UR10, URZ, UR14, UR5 ;  /* 0x0000000e3f0a0299 */ /* 0x000fc80008011605 */
[----:B------:R-:W-:-:S04]  /*7910*/  UIADD3 UR10, UR11, UR10, URZ ;  /* 0x0000000a0b0a7290 */ /* 0x000fc8000fffe03f */
[----:B------:R-:W-:Y:S01]  /*7920*/  UIADD3 UR14, UR10, -UR6, URZ ;  /* 0x800000060a0e7290 */ /* 0x000fe2000fffe03f */
[----:B------:R-:W-:Y:S11]  /*7930*/  @P1 BRA `(.L_x_4584) ;  /* 0x0000000000481947 */ /* 0x000ff60003800000 */
        /* <DEDUP_REMOVED lines=11> */
.L_x_4585:
[----:B------:R-:W-:-:S11]  /*79f0*/  UISETP.NE.AND UP2, UPT, UR7, 0x1, UPT ;  /* 0x000000010700788c */ /* 0x000fd6000bf45270 */
[----:B------:R-:W-:Y:S02]  /*7a00*/  @UP2 ULDC.64 UR4, c[0x0][0x9e8] ;  /* 0x00027a0000042ab9 */ /* 0x000fe40000000a00 */
[----:B------:R-:W-:-:S04]  /*7a10*/  UIMAD.WIDE.U32 UR10, UR6, UR4, URZ ;  /* 0x00000004060a72a5 */ /* 0x000fc8000f8e003f */
[----:B------:R-:W-:-:S12]  /*7a20*/  @UP2 USHF.R.U32.HI UR6, URZ, UR5, UR11 ;  /* 0x000000053f062299 */ /* 0x000fd8000801160b */
.L_x_4586:
[----:B------:R-:W-:-:S04]  /*7a30*/  UIMAD UR6, UR6, UR7, URZ ;  /* 0x00000007060672a4 */ /* 0x000fc8000f8e023f */
[----:B------:R-:W-:-:S04]  /*7a40*/  UISETP.LT.AND UP2, UPT, UR14, UR6, UPT ;  /* 0x000000060e00728c */ /* 0x000fc8000bf41270 */
[----:B------:R-:W-:-:S12]  /*7a50*/  USEL UR14, UR14, UR6, !UP2 ;  /* 0x000000060e0e7287 */ /* 0x000fd8000d000000 */
.L_x_4584:
[----:B------:R-:W-:-:S04]  /*7a60*/  UIADD3 UR4, UR14, 0x5f, URZ ;  /* 0x0000005f0e047890 */ /* 0x000fc8000fffe03f */
[----:B------:R-:W-:-:S04]  /*7a70*/  UIMAD.WIDE UR4, UR4, 0x2aaaaaab, URZ ;  /* 0x2aaaaaab040478a5 */ /* 0x000fc8000f8e023f */
[----:B------:R-:W-:-:S04]  /*7a80*/  USHF.R.U32.HI UR4, URZ, 0x1f, UR5 ;  /* 0x0000001f3f047899 */ /* 0x000fc80008011605 */
[----:B------:R-:W-:-:S04]  /*7a90*/  ULEA.HI.SX32 UR4, UR5, UR4, 0x1c ;  /* 0x0000000405047291 */ /* 0x000fc8000f8fe23f */
[----:B------:R-:W-:-:S04]  /*7aa0*/  UISETP.LT.AND UP2, UPT, UR61, UR4, UPT ;  /* 0x000000043d00728c */ /* 0x000fc8000bf41270 */
[----:B------:R-:W-:-:S06]  /*7ab0*/  USEL UR58, UR61, UR4, !UP2 ;  /* 0x000000043d3a7287 */ /* 0x000fcc000d000000 */
[----:B------:R-:W-:-:S13]  /*7ac0*/  ISETP.GE.AND P1, PT, R10, UR58, PT ;  /* 0x0000003a0a007c0c */ /* 0x000fda000bf26270 */
[----:B------:R-:W-:Y:S05]  /*7ad0*/  @!P1 BRA `(.L_x_4587) ;  /* 0x0000001c007c9947 */ /* 0x000fea0003800000 */
[----:B------:R-:W-:Y:S01]  /*7ae0*/  IMAD.MOV.U32 R11, RZ, RZ, R4 ;  /* 0x000000ffff0b7224 */ /* 0x000fe200078e0004 */
[----:B------:R-:W-:Y:S01]  /*7af0*/  UMOV UR6, UR38 ;  /* 0x0000002600067c82 */ /* 0x000fe20008000000 */
[----:B------:R-:W-:Y:S01]  /*7b00*/  IMAD.MOV.U32 R12, RZ, RZ, R5 ;  /* 0x000000ffff0c7224 */ /* 0x000fe200078e0005 */
[----:B------:R-:W-:-:S06]  /*7b10*/  UMOV UR4, UR36 ;  /* 0x0000002400047c82 */ /* 0x000fcc0008000000 */
.L_x_4596:
        /* <DEDUP_REMOVED lines=8> */
.L_x_4588:
[----:B------:R-:W-:Y:S01]  /*7ba0*/  ULEA UR5, UR36, UR37, 0x3 ;  /* 0x0000002524057291 */ /* 0x000fe2000f8e183f */
[----:B------:R-:W-:-:S05]  /*7bb0*/  IMAD.U32 R0, RZ, RZ, UR38 ;  /* 0x00000026ff007e24 */ /* 0x000fca000f8e00ff */
[----:B------:R-:W-:-:S04]  /*7bc0*/  SHF.L.U32 R0, R0, 0x1f, RZ ;  /* 0x0000001f00007819 */ /* 0x000fc800000006ff */
[----:B------:R0:W1:Y:S01]  /*7bd0*/  SYNCS.PHASECHK.TRANS64.TRYWAIT P1, [UR5+0x30830], R0 ;  /* 0x03083000ff0075a7 */ /* 0x0000620008020145 */
[----:B------:R-:W-:Y:S05]  /*7be0*/  @!P0 BRA `(.L_x_4589) ;  /* 0x0000000000048947 */ /* 0x000fea0003800000 */
[----:B------:R-:W-:Y:S01]  /*7bf0*/  BPT.TRAP 0x1 ;  /* 0x000000040000795c */ /* 0x000fe20000300000 */
.L_x_4589:
[----:B-1----:R-:W-:Y:S05]  /*7c00*/  @P1 BRA `(.L_x_4590) ;  /* 0x0000000000081947 */ /* 0x002fea0003800000 */
[----:B------:R-:W1:Y:S02]  /*7c10*/  SYNCS.PHASECHK.TRANS64.TRYWAIT P1, [UR5+0x30830], R0 ;  /* 0x03083000ff0075a7 */ /* 0x000e640008020145 */
[----:B-1----:R-:W-:Y:S05]  /*7c20*/  @!P1 BRA `(.L_x_4591) ;  /* 0x000000d400b09947 */ /* 0x002fea0003800000 */
.L_x_4590:
        /* <DEDUP_REMOVED lines=163> */
.L_x_4592:
[----:B------:R-:W-:Y:S01]  /*8660*/  ULEA UR5, UR4, UR37, 0x3 ;  /* 0x0000002504057291 */ /* 0x000fe2000f8e183f */
[----:B01----:R-:W-:-:S05]  /*8670*/  IMAD.U32 R0, RZ, RZ, UR6 ;  /* 0x00000006ff007e24 */ /* 0x003fca000f8e00ff */
[----:B------:R-:W-:-:S04]  /*8680*/  SHF.L.U32 R0, R0, 0x1f, RZ ;  /* 0x0000001f00007819 */ /* 0x000fc800000006ff */
[----:B------:R0:W1:Y:S01]  /*8690*/  SYNCS.PHASECHK.TRANS64.TRYWAIT P1, [UR5+0x30850], R0 ;  /* 0x03085000ff0075a7 */ /* 0x0000620008020145 */
[----:B------:R-:W-:Y:S05]  /*86a0*/  @!P0 BRA `(.L_x_4593) ;  /* 0x0000000000048947 */ /* 0x000fea0003800000 */
[----:B------:R-:W-:Y:S01]  /*86b0*/  BPT.TRAP 0x1 ;  /* 0x000000040000795c */ /* 0x000fe20000300000 */
.L_x_4593:
[----:B-1----:R-:W-:Y:S05]  /*86c0*/  @P1 BRA `(.L_x_4594) ;  /* 0x0000000000081947 */ /* 0x002fea0003800000 */
[----:B------:R-:W1:Y:S02]  /*86d0*/  SYNCS.PHASECHK.TRANS64.TRYWAIT P1, [UR5+0x30850], R0 ;  /* 0x03085000ff0075a7 */ /* 0x000e640008020145 */
[----:B-1----:R-:W-:Y:S05]  /*86e0*/  @!P1 BRA `(.L_x_4595) ;  /* 0x000000cc00189947 */ /* 0x002fea0003800000 */
.L_x_4594:
[----:B------:R-:W-:Y:S01]  /*86f0*/  UIADD3 UR6, UR37, 0x400, URZ ;  /* 0x0000040025067890 */ /* 0x000fe2000fffe03f */
[----:B------:R-:W-:Y:S01]  /*8700*/  WARPGROUP.ARRIVE ;  /* 0x00000000000079c5 */ /* 0x000fe20000000000 */
[----:B------:R-:W-:Y:S01]  /*8710*/  UMOV UR11, 0x40000040 ;  /* 0x40000040000b7882 */ /* 0x000fe20000000000 */
[----:B01----:R-:W-:Y:S01]  /*8720*/  FMNMX.FTZ R0, R120, R12, !PT ;  /* 0x0000000c78007209 */ /* 0x003fe20007810000 */
[----:B------:R-:W-:Y:S01]  /*8730*/  USHF.R.U32.HI UR6, URZ, 0x4, UR6 ;  /* 0x000000043f067899 */ /* 0x000fe20008011606 */
[----:B------:R-:W-:Y:S02]  /*8740*/  FMNMX.FTZ R4, R122, R11, !PT ;  /* 0x0000000b7a047209 */ /* 0x000fe40007810000 */
[----:B------:R-:W0:Y:S01]  /*8750*/  S2R R206, SR_TID.X ;  /* 0x0000000000ce7919 */ /* 0x000e220000002100 */
[----:B------:R-:W-:Y:S01]  /*8760*/  FMNMX.FTZ R3, R121, R0, !PT ;  /* 0x0000000079037209 */ /* 0x000fe20007810000 */
[----:B------:R-:W-:Y:S01]  /*8770*/  ULOP3.LUT UR6, UR6, 0x3fff, URZ, 0xc0, !UPT ;  /* 0x00003fff06067892 */ /* 0x000fe2000f8ec03f */
[----:B------:R-:W-:-:S02]  /*8780*/  FMNMX.FTZ R15, R123, R4, !PT ;  /* 0x000000047b0f7209 */ /* 0x000fc40007810000 */
[----:B------:R-:W-:Y:S01]  /*8790*/  FMNMX.FTZ R0, R124, R3, !PT ;  /* 0x000000037c007209 */ /* 0x000fe20007810000 */
[----:B------:R-:W-:Y:S01]  /*87a0*/  ULOP3.LUT UR6, UR6, 0x3000000, URZ, 0xfc, !UPT ;  /* 0x0300000006067892 */ /* 0x000fe2000f8efc3f */
[----:B------:R-:W-:Y:S02]  /*87b0*/  FMNMX.FTZ R4, R126, R15, !PT ;  /* 0x0000000f7e047209 */ /* 0x000fe40007810000 */
[----:B------:R-:W-:Y:S01]  /*87c0*/  FMNMX.FTZ R3, R125, R0, !PT ;  /* 0x000000007d037209 */ /* 0x000fe20007810000 */
[----:B------:R-:W-:Y:S01]  /*87d0*/  UIMAD UR4, UR4, 0x900, UR6 ;  /* 0x00000900040478a4 */ /* 0x000fe2000f8e0206 */
[----:B------:R-:W-:Y:S02]  /*87e0*/  FMNMX.FTZ R15, R127, R4, !PT ;  /* 0x000000047f0f7209 */ /* 0x000fe40007810000 */
[----:B------:R-:W-:Y:S01]  /*87f0*/  FMNMX.FTZ R0, R128, R3, !PT ;  /* 0x0000000380007209 */ /* 0x000fe20007810000 */
[----:B------:R-:W-:Y:S01]  /*8800*/  UMOV UR6, UR38 ;  /* 0x0000002600067c82 */ /* 0x000fe20008000000 */
[----:B------:R-:W-:-:S02]  /*8810*/  FMNMX.FTZ R4, R130, R15, !PT ;  /* 0x0000000f82047209 */ /* 0x000fc40007810000 */
[----:B------:R-:W-:Y:S01]  /*8820*/  UMOV UR10, UR4 ;  /* 0x00000004000a7c82 */ /* 0x000fe20008000000 */
[----:B------:R-:W-:Y:S01]  /*8830*/  FMNMX.FTZ R3, R129, R0, !PT ;  /* 0x0000000081037209 */ /* 0x000fe20007810000 */
[----:B------:R-:W-:Y:S01]  /*8840*/  HGMMA.64x192x16.F32 R24, R188, gdesc[UR8].tnspB, R24, gsb0 ;  /* 0x42e00008bc187df0 */ /* 0x000fe20008000818 */
[----:B------:R-:W-:Y:S01]  /*8850*/  UIADD3 UR10, UR4, 0x80, URZ ;  /* 0x00000080040a7890 */ /* 0x000fe2000fffe03f */
[----:B------:R-:W-:Y:S01]  /*8860*/  FMNMX.FTZ R15, R131, R4, !PT ;  /* 0x00000004830f7209 */ /* 0x000fe20007810000 */
[----:B------:R-:W-:Y:S01]  /*8870*/  UMOV UR11, 0x40000040 ;  /* 0x40000040000b7882 */ /* 0x000fe20000000000 */
        /* <DEDUP_REMOVED lines=11> */
[----:B0-----:R-:W-:Y:S02]  /*8930*/  LOP3.LUT P1, RZ, R206, 0x7f, RZ, 0xc0, !PT ;  /* 0x0000007fceff7812 */ /* 0x001fe4000782c0ff */
        /* <DEDUP_REMOVED lines=14> */
[----:B-1----:R-:W-:-:S05]  /*8a20*/  FMNMX.FTZ R14, R2, R3, !PT ;  /* 0x00000003020e7209 */ /* 0x002fca0007810000 */
[----:B------:R-:W1:Y:S02]  /*8a30*/  SHFL.BFLY PT, R5, R14, 0x1, 0x1f ;  /* 0x0c201f000e057f89 */ /* 0x000e6400000e0000 */
[----:B-1----:R-:W-:-:S05]  /*8a40*/  FMNMX.FTZ R5, R14, R5, !PT ;  /* 0x000000050e057209 */ /* 0x002fca0007810000 */
[----:B------:R-:W-:-:S04]  /*8a50*/  FADD.FTZ R3, -R5, R12 ;  /* 0x0000000c05037221 */ /* 0x000fc80000010100 */
[-C--:B0-----:R-:W-:Y:S01]  /*8a60*/  FMUL.FTZ R12, R3, R0.reuse ;  /* 0x00000000030c7220 */ /* 0x081fe20000410000 */
[----:B------:R-:W-:-:S03]  /*8a70*/  FMUL.FTZ R3, R5, R0 ;  /* 0x0000000005037220 */ /* 0x000fc60000410000 */
[----:B------:R0:W-:Y:S01]  /*8a80*/  MUFU.EX2 R2, R12 ;  /* 0x0000000c00027308 */ /* 0x0001e20000000800 */
[-CC-:B------:R-:W-:Y:S01]  /*8a90*/  FFMA.FTZ R15, R125, R0.reuse, -R3.reuse ;  /* 0x000000007d0f7223 */ /* 0x180fe20000010803 */
[-CC-:B------:R-:W-:Y:S01]  /*8aa0*/  FFMA.FTZ R21, R129, R0.reuse, -R3.reuse ;  /* 0x0000000081157223 */ /* 0x180fe20000010803 */
[-CC-:B------:R-:W-:Y:S01]  /*8ab0*/  FFMA.FTZ R13, R120, R0.reuse, -R3.reuse ;  /* 0x00000000780d7223 */ /* 0x180fe20000010803 */
[-CC-:B------:R-:W-:Y:S01]  /*8ac0*/  FFMA.FTZ R164, R164, R0.reuse, -R3.reuse ;  /* 0x00000000a4a47223 */ /* 0x180fe20000010803 */
[----:B------:R-:W-:-:S03]  /*8ad0*/  FFMA.FTZ R165, R165, R0, -R3 ;  /* 0x00000000a5a57223 */ /* 0x000fc60000010803 */
[----:B------:R-:W-:Y:S01]  /*8ae0*/  MUFU.EX2 R15, R15 ;  /* 0x0000000f000f7308 */ /* 0x000fe20000000800 */
[----:B0-----:R-:W-:-:S07]  /*8af0*/  FFMA.FTZ R12, R160, R0, -R3 ;  /* 0x00000000a00c7223 */ /* 0x001fce0000010803 */
[----:B------:R-:W0:Y:S08]  /*8b00*/  MUFU.EX2 R13, R13 ;  /* 0x0000000d000d7308 */ /* 0x000e300000000800 */
[----:B------:R-:W-:Y:S08]  /*8b10*/  MUFU.EX2 R21, R21 ;  /* 0x0000001500157308 */ /* 0x000ff00000000800 */
[----:B------:R-:W-:Y:S01]  /*8b20*/  MUFU.EX2 R12, R12 ;  /* 0x0000000c000c7308 */ /* 0x000fe20000000800 */
[----:B0-----:R-:W-:Y:S01]  /*8b30*/  FFMA.FTZ R9, R2, R9, R13 ;  /* 0x0000000902097223 */ /* 0x001fe2000001000d */
[----:B------:R-:W-:-:S02]  /*8b40*/  WARPGROUP.DEPBAR.LE gsb0, 0x0 ;  /* 0x00008000000079c5 */ /* 0x000fc40000010000 */
[----:B------:R-:W-:Y:S01]  /*8b50*/  WARPGROUP.ARRIVE ;  /* 0x00000000000079c5 */ /* 0x000fe20000000000 */
[--C-:B------:R-:W-:Y:S01]  /*8b60*/  FFMA.FTZ R188, R121, R0, -R3.reuse ;  /* 0x0000000079bc7223 */ /* 0x100fe20000010803 */
[----:B------:R-:W-:Y:S01]  /*8b70*/  FMNMX.FTZ R121, R143, R4, !PT ;  /* 0x000000048f797209 */ /* 0x000fe20007810000 */
[----:B------:R-:W-:-:S03]  /*8b80*/  FFMA.FTZ R190, R124, R0, -R3 ;  /* 0x000000007cbe7223 */ /* 0x000fc60000010803 */
[----:B------:R-:W-:Y:S01]  /*8b90*/  HGMMA.64x192x16.F32 R24, R184, gdesc[UR8].tnspB, R24, gsb0 ;  /* 0x42e00008b8187df0 */ /* 0x000fe20008000818 */
[----:B------:R-:W-:Y:S01]  /*8ba0*/  UIADD3 UR10, UR4, 0x100, URZ ;  /* 0x00000100040a7890 */ /* 0x000fe2000fffe03f */
[----:B------:R-:W-:Y:S01]  /*8bb0*/  FMNMX.FTZ R4, R146, R121, !PT ;  /* 0x0000007992047209 */ /* 0x000fe20007810000 */
[----:B------:R-:W-:Y:S01]  /*8bc0*/  UMOV UR11, 0x40000040 ;  /* 0x40000040000b7882 */ /* 0x000fe20000000000 */
[----:B------:R-:W0:Y:S02]  /*8bd0*/  MUFU.EX2 R188, R188 ;  /* 0x000000bc00bc7308 */ /* 0x000e240000000800 */
[----:B------:R-:W-:-:S04]  /*8be0*/  FMNMX.FTZ R121, R147, R4, !PT ;  /* 0x0000000493797209 */ /* 0x000fc80007810000 */
[----:B------:R-:W-:Y:S01]  /*8bf0*/  FMNMX.FTZ R4, R150, R121, !PT ;  /* 0x0000007996047209 */ /* 0x000fe20007810000 */
[-CC-:B------:R-:W-:Y:S01]  /*8c00*/  FFMA.FTZ R121, R133, R0.reuse, -R3.reuse ;  /* 0x0000000085797223 */ /* 0x180fe20000010803 */
[-CC-:B------:R-:W-:Y:S01]  /*8c10*/  FFMA.FTZ R133, R145, R0.reuse, -R3.reuse ;  /* 0x0000000091857223 */ /* 0x180fe20000010803 */
[----:B------:R-:W-:Y:S01]  /*8c20*/  FFMA.FTZ R145, R157, R0, -R3 ;  /* 0x000000009d917223 */ /* 0x000fe20000010803 */
[----:B------:R-:W-:Y:S01]  /*8c30*/  FMNMX.FTZ R125, R151, R4, !PT ;  /* 0x00000004977d7209 */ /* 0x000fe20007810000 */
[----:B------:R-:W1:Y:S03]  /*8c40*/  MUFU.EX2 R190, R190 ;  /* 0x000000be00be7308 */ /* 0x000e660000000800 */
[----:B------:R-:W-:Y:S01]  /*8c50*/  FMNMX.FTZ R4, R154, R125, !PT ;  /* 0x0000007d9a047209 */ /* 0x000fe20007810000 */
[----:B0-----:R-:W-:-:S03]  /*8c60*/  FADD.FTZ R9, R188, R9 ;  /* 0x00000009bc097221 */ /* 0x001fc60000010000 */
[----:B------:R-:W-:Y:S01]  /*8c70*/  FMNMX.FTZ R125, R155, R4, !PT ;  /* 0x000000049b7d7209 */ /* 0x000fe20007810000 */
[----:B------:R-:W-:Y:S01]  /*8c80*/  MUFU.EX2 R121, R121 ;  /* 0x0000007900797308 */ /* 0x000fe20000000800 */
[----:B------:R-:W-:Y:S02]  /*8c90*/  F2FP.F16.F32.PACK_AB R188, R188, R13 ;  /* 0x0000000dbcbc723e */ /* 0x000fe400000000ff */
[----:B------:R-:W-:Y:S01]  /*8ca0*/  FMNMX.FTZ R4, R158, R125, !PT ;  /* 0x0000007d9e047209 */ /* 0x000fe20007810000 */
[-CC-:B------:R-:W-:Y:S01]  /*8cb0*/  FFMA.FTZ R125, R137, R0.reuse, -R3.reuse ;  /* 0x00000000897d7223 */ /* 0x180fe20000010803 */
[-CC-:B------:R-:W-:Y:S01]  /*8cc0*/  FFMA.FTZ R137, R149, R0.reuse, -R3.reuse ;  /* 0x0000000095897223 */ /* 0x180fe20000010803 */
[----:B------:R-:W-:Y:S01]  /*8cd0*/  FFMA.FTZ R149, R161, R0, -R3 ;  /* 0x00000000a1957223 */ /* 0x000fe20000010803 */
[----:B------:R-:W-:Y:S01]  /*8ce0*/  FMNMX.FTZ R129, R159, R4, !PT ;  /* 0x000000049f817209 */ /* 0x000fe20007810000 */
[----:B------:R-:W-:Y:S03]  /*8cf0*/  MUFU.EX2 R133, R133 ;  /* 0x0000008500857308 */ /* 0x000fe60000000800 */
[----:B------:R-:W-:-:S04]  /*8d00*/  FMNMX.FTZ R4, R162, R129, !PT ;  /* 0x00000081a2047209 */ /* 0x000fc80007810000 */
[----:B------:R-:W-:Y:S01]  /*8d10*/  FMNMX.FTZ R129, R163, R4, !PT ;  /* 0x00000004a3817209 */ /* 0x000fe20007810000 */
[----:B------:R-:W-:Y:S03]  /*8d20*/  MUFU.EX2 R125, R125 ;  /* 0x0000007d007d7308 */ /* 0x000fe60000000800 */
[----:B------:R-:W-:Y:S01]  /*8d30*/  FMNMX.FTZ R4, R166, R129, !PT ;  /* 0x00000081a6047209 */ /* 0x000fe20007810000 */
[----:B------:R-:W-:-:S03]  /*8d40*/  FFMA.FTZ R129, R141, R0, -R3 ;  /* 0x000000008d817223 */ /* 0x000fc60000010803 */
[----:B------:R-:W-:Y:S01]  /*8d50*/  FMNMX.FTZ R4, R167, R4, !PT ;  /* 0x00000004a7047209 */ /* 0x000fe20007810000 */
[----:B------:R-:W-:Y:S04]  /*8d60*/  MUFU.EX2 R137, R137 ;  /* 0x0000008900897308 */ /* 0x000fe80000000800 */
[----:B------:R-:W0:Y:S04]  /*8d70*/  SHFL.BFLY PT, R141, R4, 0x2, 0x1f ;  /* 0x0c401f00048d7f89 */ /* 0x000e2800000e0000 */
[----:B------:R-:W-:Y:S08]  /*8d80*/  MUFU.EX2 R129, R129 ;  /* 0x0000008100817308 */ /* 0x000ff00000000800 */
[----:B------:R-:W-:Y:S08]  /*8d90*/  MUFU.EX2 R145, R145 ;  /* 0x0000009100917308 */ /* 0x000ff00000000800 */
[----:B------:R-:W-:Y:S01]  /*8da0*/  MUFU.EX2 R149, R149 ;  /* 0x0000009500957308 */ /* 0x000fe20000000800 */
[----:B0-----:R-:W-:Y:S01]  /*8db0*/  FMNMX.FTZ R14, R4, R141, !PT ;  /* 0x0000008d040e7209 */ /* 0x001fe20007810000 */
[----:B------:R-:W-:-:S04]  /*8dc0*/  FFMA.FTZ R141, R153, R0, -R3 ;  /* 0x00000000998d7223 */ /* 0x000fc80000010803 */
[----:B------:R-:W0:Y:S02]  /*8dd0*/  SHFL.BFLY PT, R153, R14, 0x1, 0x1f ;  /* 0x0c201f000e997f89 */ /* 0x000e2400000e0000 */
[----:B------:R-:W-:Y:S01]  /*8de0*/  MUFU.EX2 R141, R141 ;  /* 0x0000008d008d7308 */ /* 0x000fe20000000800 */
[----:B0-----:R-:W-:-:S07]  /*8df0*/  FMNMX.FTZ R4, R14, R153, !PT ;  /* 0x000000990e047209 */ /* 0x001fce0007810000 */
[----:B------:R-:W-:Y:S01]  /*8e00*/  MUFU.EX2 R14, R164 ;  /* 0x000000a4000e7308 */ /* 0x000fe20000000800 */
[----:B------:R-:W-:-:S04]  /*8e10*/  FMUL.FTZ R153, R4, R0 ;  /* 0x0000000004997220 */ /* 0x000fc80000410000 */
[-CC-:B------:R-:W-:Y:S01]  /*8e20*/  FFMA.FTZ R20, R122, R0.reuse, -R153.reuse ;  /* 0x000000007a147223 */ /* 0x180fe20000010899 */
[-CC-:B------:R-:W-:Y:S01]  /*8e30*/  FFMA.FTZ R189, R123, R0.reuse, -R153.reuse ;  /* 0x000000007bbd7223 */ /* 0x180fe20000010899 */
[----:B------:R-:W-:Y:S02]  /*8e40*/  IMAD.U32 R123, RZ, RZ, UR7 ;  /* 0x00000007ff7b7e24 */ /* 0x000fe4000f8e00ff */
[-CC-:B------:R-:W-:Y:S01]  /*8e50*/  FFMA.FTZ R191, R126, R0.reuse, -R153.reuse ;  /* 0x000000007ebf7223 */ /* 0x180fe20000010899 */
[-CC-:B------:R-:W-:Y:S01]  /*8e60*/  FFMA.FTZ R120, R127, R0.reuse, -R153.reuse ;  /* 0x000000007f787223 */ /* 0x180fe20000010899 */
[-CC-:B------:R-:W-:Y:S01]  /*8e70*/  FFMA.FTZ R122, R131, R0.reuse, -R153.reuse ;  /* 0x00000000837a7223 */ /* 0x180fe20000010899 */
[----:B------:R-:W-:Y:S01]  /*8e80*/  MUFU.EX2 R20, R20 ;  /* 0x0000001400147308 */ /* 0x000fe20000000800 */
[----:B------:R-:W-:Y:S01]  /*8e90*/  @!P1 LEA R123, R123, UR37, 0x3 ;  /* 0x000000257b7b9c11 */ /* 0x000fe2000f8e18ff */
[----:B------:R-:W-:Y:S02]  /*8ea0*/  IMAD.U32 R127, RZ, RZ, UR5 ;  /* 0x00000005ff7f7e24 */ /* 0x000fe4000f8e00ff */
[-CC-:B------:R-:W-:Y:S01]  /*8eb0*/  FFMA.FTZ R124, R135, R0.reuse, -R153.reuse ;  /* 0x00000000877c7223 */ /* 0x180fe20000010899 */
[-CC-:B------:R-:W-:Y:S01]  /*8ec0*/  FFMA.FTZ R126, R139, R0.reuse, -R153.reuse ;  /* 0x000000008b7e7223 */ /* 0x180fe20000010899 */
[----:B------:R-:W-:Y:S01]  /*8ed0*/  FFMA.FTZ R151, R151, R0, -R153 ;  /* 0x0000000097977223 */ /* 0x000fe20000010899 */
[----:B------:R-:W-:-:S02]  /*8ee0*/  @!P1 VIADD R123, R123, 0x30840 ;  /* 0x000308407b7b9836 */ /* 0x000fc40000000000 */
[-CC-:B------:R-:W-:Y:S01]  /*8ef0*/  FFMA.FTZ R154, R154, R0.reuse, -R153.reuse ;  /* 0x000000009a9a7223 */ /* 0x180fe20000010899 */
[----:B------:R-:W-:Y:S01]  /*8f00*/  MUFU.EX2 R189, R189 ;  /* 0x000000bd00bd7308 */ /* 0x000fe20000000800 */
[-CC-:B------:R-:W-:Y:S01]  /*8f10*/  FFMA.FTZ R155, R155, R0.reuse, -R153.reuse ;  /* 0x000000009b9b7223 */ /* 0x180fe20000010899 */
[-C--:B------:R-:W-:Y:S01]  /*8f20*/  FFMA.FTZ R158, R158, R0.reuse, -R153 ;  /* 0x000000009e9e7223 */ /* 0x080fe20000010899 */
[----:B------:R-:W-:Y:S01]  /*8f30*/  @!P1 PRMT R123, RZ, 0x654, R123 ;  /* 0x00000654ff7b9816 */ /* 0x000fe2000000007b */
        /* <DEDUP_REMOVED lines=17> */
[-CC-:B------:R-:W-:Y:S01]  /*9050*/  FFMA.FTZ R185, R130, R0.reuse, -R153.reuse ;  /* 0x0000000082b97223 */ /* 0x180fe20000010899 */
[-C--:B------:R-:W-:Y:S01]  /*9060*/  FFMA.FTZ R187, R134, R0.reuse, -R153 ;  /* 0x0000000086bb7223 */ /* 0x080fe20000010899 */
[----:B-1----:R-:W-:Y:S01]  /*9070*/  FADD.FTZ R132, R190, R9 ;  /* 0x00000009be847221 */ /* 0x002fe20000010000 */
[----:B------:R-:W-:Y:S01]  /*9080*/  HGMMA.64x192x16.F32 R24, R180, gdesc[UR8].tnspB, R24, gsb0 ;  /* 0x42e00008b4187df0 */ /* 0x000fe20008000818 */
[----:B------:R-:W-:Y:S01]  /*9090*/  UIADD3 UR10, UR4, 0x180, URZ ;  /* 0x00000180040a7890 */ /* 0x000fe2000fffe03f */
[----:B------:R-:W-:Y:S01]  /*90a0*/  MUFU.EX2 R184, R184 ;  /* 0x000000b800b87308 */ /* 0x000fe20000000800 */
[----:B------:R-:W-:Y:S01]  /*90b0*/  UMOV UR11, 0x40000040 ;  /* 0x40000040000b7882 */ /* 0x000fe20000000000 */
[-CC-:B------:R-:W-:Y:S01]  /*90c0*/  FFMA.FTZ R128, R143, R0.reuse, -R153.reuse ;  /* 0x000000008f807223 */ /* 0x180fe20000010899 */
[----:B------:R-:W-:Y:S01]  /*90d0*/  FFMA.FTZ R130, R147, R0, -R153 ;  /* 0x0000000093827223 */ /* 0x000fe20000010899 */
[----:B------:R-:W-:-:S04]  /*90e0*/  F2FP.F16.F32.PACK_AB R190, R15, R190 ;  /* 0x000000be0fbe723e */ /* 0x000fc800000000ff */
        /* <DEDUP_REMOVED lines=10> */
[----:B------:R-:W-:Y:S02]  /*9190*/  FFMA.FTZ R183, R142, R0, -R153 ;  /* 0x000000008eb77223 */ /* 0x000fe40000010899 */
[----:B------:R-:W-:Y:S01]  /*91a0*/  HGMMA.64x192x16.F32 R24, R176, gdesc[UR8].tnspB, R24, gsb0 ;  /* 0x42e00008b0187df0 */ /* 0x000fe20008000818 */
[----:B------:R-:W-:Y:S01]  /*91b0*/  UIADD3 UR10, UR4, 0x200, URZ ;  /* 0x00000200040a7890 */ /* 0x000fe2000fffe03f */
[----:B------:R-:W-:Y:S01]  /*91c0*/  MUFU.EX2 R180, R180 ;  /* 0x000000b400b47308 */ /* 0x000fe20000000800 */
[----:B------:R-:W-:-:S07]  /*91d0*/  UMOV UR11, 0x40000040 ;  /* 0x40000040000b7882 */ /* 0x000fce0000000000 */
        /* <DEDUP_REMOVED lines=8> */
[-CC-:B------:R-:W-:Y:S01]  /*9260*/  FFMA.FTZ R179, R150, R0.reuse, -R153.reuse ;  /* 0x0000000096b37223 */ /* 0x180fe20000010899 */
[----:B------:R-:W-:Y:S01]  /*9270*/  FFMA.FTZ R153, R167, R0, -R153 ;  /* 0x00000000a7997223 */ /* 0x000fe20000010899 */
[----:B------:R-:W-:Y:S01]  /*9280*/  HGMMA.64x192x16.F32 R24, R172, gdesc[UR8].tnspB, R24, gsb0 ;  /* 0x42e00008ac187df0 */ /* 0x000fe20008000818 */
[----:B------:R-:W-:Y:S01]  /*9290*/  UIADD3 UR10, UR4, 0x280, URZ ;  /* 0x00000280040a7890 */ /* 0x000fe2000fffe03f */
[----:B------:R-:W-:Y:S01]  /*92a0*/  MUFU.EX2 R176, R176 ;  /* 0x000000b000b07308 */ /* 0x000fe20000000800 */
[----:B------:R-:W-:Y:S01]  /*92b0*/  UMOV UR11, 0x40000040 ;  /* 0x40000040000b7882 */ /* 0x000fe20000000000 */
[----:B------:R-:W-:-:S06]  /*92c0*/  UMOV UR4, UR36 ;  /* 0x0000002400047c82 */ /* 0x000fcc0008000000 */
        /* <DEDUP_REMOVED lines=8> */
[----:B------:R-:W-:Y:S02]  /*9350*/  FADD.FTZ R3, -R4, R11 ;  /* 0x0000000b04037221 */ /* 0x000fe40000010100 */
[----:B------:R-:W-:Y:S01]  /*9360*/  MUFU.EX2 R173, R154 ;  /* 0x0000009a00ad7308 */ /* 0x000fe20000000800 */
[----:B------:R-:W-:Y:S01]  /*9370*/  HGMMA.64x192x16.F32 R24, R168, gdesc[UR8].tnspB, R24, gsb0 ;  /* 0x42e00008a8187df0 */ /* 0x000fe20008000818 */
[----:B------:R-:W-:-:S06]  /*9380*/  FMUL.FTZ R3, R3, R0 ;  /* 0x0000000003037220 */ /* 0x000fcc0000410000 */
[----:B------:R-:W-:Y:S08]  /*9390*/  MUFU.EX2 R172, R172 ;  /* 0x000000ac00ac7308 */ /* 0x000ff00000000800 */
[----:B------:R-:W0:Y:S08]  /*93a0*/  MUFU.EX2 R3, R3 ;  /* 0x0000000300037308 */ /* 0x000e300000000800 */
[----:B------:R-:W-:Y:S08]  /*93b0*/  MUFU.EX2 R174, R174 ;  /* 0x000000ae00ae7308 */ /* 0x000ff00000000800 */
[----:B------:R-:W1:Y:S01]  /*93c0*/  MUFU.EX2 R175, R158 ;  /* 0x0000009e00af7308 */ /* 0x000e620000000800 */
[----:B0-----:R-:W-:-:S04]  /*93d0*/  FFMA.FTZ R8, R3, R8, R20 ;  /* 0x0000000803087223 */ /* 0x001fc80000010014 */
[C---:B------:R-:W-:Y:S01]  /*93e0*/  FADD.FTZ R8, R189.reuse, R8 ;  /* 0x00000008bd087221 */ /* 0x040fe20000010000 */
[----:B------:R-:W-:Y:S02]  /*93f0*/  F2FP.F16.F32.PACK_AB R189, R189, R20 ;  /* 0x00000014bdbd723e */ /* 0x000fe400000000ff */
[----:B------:R-:W0:Y:S01]  /*9400*/  MUFU.EX2 R11, R165 ;  /* 0x000000a5000b7308 */ /* 0x000e220000000800 */
        /* <DEDUP_REMOVED lines=24> */
[----:B-1----:R-:W-:Y:S01]  /*9590*/  FADD.FTZ R8, R175, R8 ;  /* 0x00000008af087221 */ /* 0x002fe20000010000 */
[----:B------:R-:W-:-:S03]  /*95a0*/  F2FP.F16.F32.PACK_AB R175, R159, R175 ;  /* 0x000000af9faf723e */ /* 0x000fc600000000ff */
[----:B------:R-:W-:Y:S01]  /*95b0*/  FADD.FTZ R8, R159, R8 ;  /* 0x000000089f087221 */ /* 0x000fe20000010000 */
[----:B------:R-:W-:Y:S02]  /*95c0*/  WARPGROUP.DEPBAR.LE gsb0, 0x0 ;  /* 0x00008000000079c5 */ /* 0x000fe40000010000 */
[----:B------:R1:W-:Y:S01]  /*95d0*/  @!P1 SYNCS.ARRIVE.TRANS64.RED.A1T0 RZ, [R123+URZ], RZ ;  /* 0x000000ff7bff99a7 */ /* 0x0003e2000810043f */
[----:B------:R-:W2:Y:S01]  /*95e0*/  MUFU.EX2 R169, R162 ;  /* 0x000000a200a97308 */ /* 0x000ea20000000800 */
[----:B------:R-:W-:Y:S02]  /*95f0*/  F2FP.F16.F32.PACK_AB R168, R149, R12 ;  /* 0x0000000c95a8723e */ /* 0x000fe400000000ff */
[----:B0-----:R-:W-:Y:S01]  /*9600*/  F2FP.F16.F32.PACK_AB R170, R11, R14 ;  /* 0x0000000e0baa723e */ /* 0x001fe200000000ff */
[----:B-1----:R-:W-:-:S04]  /*9610*/  @!P1 VIADD R123, R127, 0x30860 ;  /* 0x000308607f7b9836 */ /* 0x002fc80000000000 */
[----:B------:R-:W0:Y:S01]  /*9620*/  MUFU.EX2 R171, R166 ;  /* 0x000000a600ab7308 */ /* 0x000e220000000800 */
[----:B------:R-:W-:-:S04]  /*9630*/  @!P1 PRMT R123, RZ, 0x654, R123 ;  /* 0x00000654ff7b9816 */ /* 0x000fc8000000007b */
[----:B------:R1:W-:Y:S01]  /*9640*/  @!P1 SYNCS.ARRIVE.TRANS64.RED.A1T0 RZ, [R123+URZ], RZ ;  /* 0x000000ff7bff99a7 */ /* 0x0003e2000810043f */
[C---:B------:R-:W-:Y:S01]  /*9650*/  ISETP.GT.AND P1, PT, R10.reuse, UR58, PT ;  /* 0x0000003a0a007c0c */ /* 0x040fe2000bf24270 */
[----:B--2---:R-:W-:Y:S01]  /*9660*/  FADD.FTZ R8, R169, R8 ;  /* 0x00000008a9087221 */ /* 0x004fe20000010000 */
[C---:B------:R-:W-:Y:S01]  /*9670*/  F2FP.F16.F32.PACK_AB R169, R163.reuse, R169 ;  /* 0x000000a9a3a9723e */ /* 0x040fe200000000ff */
[----:B------:R-:W-:Y:S02]  /*9680*/  VIADD R10, R10, 0xffffffff ;  /* 0xffffffff0a0a7836 */ /* 0x000fe40000000000 */
[----:B------:R-:W-:Y:S01]  /*9690*/  FADD.FTZ R8, R163, R8 ;  /* 0x00000008a3087221 */ /* 0x000fe20000010000 */
[----:B-1----:R-:W-:-:S03]  /*96a0*/  FADD.FTZ R123, R15, R132 ;  /* 0x000000840f7b7221 */ /* 0x002fc60000010000 */
[----:B0-----:R-:W-:Y:S01]  /*96b0*/  FADD.FTZ R8, R171, R8 ;  /* 0x00000008ab087221 */ /* 0x001fe20000010000 */
[----:B------:R-:W-:Y:S01]  /*96c0*/  F2FP.F16.F32.PACK_AB R171, R153, R171 ;  /* 0x000000ab99ab723e */ /* 0x000fe200000000ff */
[----:B------:R-:W-:Y:S01]  /*96d0*/  FADD.FTZ R132, R184, R123 ;  /* 0x0000007bb8847221 */ /* 0x000fe20000010000 */
[----:B------:R-:W-:Y:S01]  /*96e0*/  F2FP.F16.F32.PACK_AB R184, R21, R184 ;  /* 0x000000b815b8723e */ /* 0x000fe200000000ff */
[----:B------:R-:W-:Y:S02]  /*96f0*/  FADD.FTZ R8, R153, R8 ;  /* 0x0000000899087221 */ /* 0x000fe40000010000 */
        /* <DEDUP_REMOVED lines=22> */
[----:B------:R-:W-:-:S04]  /*9860*/  FADD.FTZ R20, R12, R9 ;  /* 0x000000090c147221 */ /* 0x000fc80000010000 */
[----:B------:R-:W-:-:S04]  /*9870*/  FADD.FTZ R9, R149, R20 ;  /* 0x0000001495097221 */ /* 0x000fc80000010000 */
[----:B------:R-:W-:-:S04]  /*9880*/  FADD.FTZ R12, R14, R9 ;  /* 0x000000090e0c7221 */ /* 0x000fc80000010000 */
[----:B------:R-:W-:Y:S01]  /*9890*/  FADD.FTZ R9, R11, R12 ;  /* 0x0000000c0b097221 */ /* 0x000fe20000010000 */
[----:B------:R-:W-:Y:S02]  /*98a0*/  IMAD.MOV.U32 R11, RZ, RZ, R4 ;  /* 0x000000ffff0b7224 */ /* 0x000fe400078e0004 */
[----:B------:R-:W-:Y:S01]  /*98b0*/  IMAD.MOV.U32 R12, RZ, RZ, R5 ;  /* 0x000000ffff0c7224 */ /* 0x000fe200078e0005 */
[----:B------:R-:W-:Y:S06]  /*98c0*/  @P1 BRA `(.L_x_4596) ;  /* 0xffffffe000941947 */ /* 0x000fec000383ffff */
.L_x_4587:
        /* <DEDUP_REMOVED lines=8> */
.L_x_4614:
        /* <DEDUP_REMOVED lines=8> */
.L_x_4598:
[----:B------:R-:W-:Y:S01]  /*99d0*/  ULEA UR5, UR36, UR37, 0x3 ;  /* 0x0000002524057291 */ /* 0x000fe2000f8e183f */
[----:B------:R-:W-:-:S05]  /*99e0*/  IMAD.U32 R0, RZ, RZ, UR38 ;  /* 0x00000026ff007e24 */ /* 0x000fca000f8e00ff */
[----:B------:R-:W-:-:S04]  /*99f0*/  SHF.L.U32 R0, R0, 0x1f, RZ ;  /* 0x0000001f00007819 */ /* 0x000fc800000006ff */
[----:B------:R0:W1:Y:S01]  /*9a00*/  SYNCS.PHASECHK.TRANS64.TRYWAIT P1, [UR5+0x30830], R0 ;  /* 0x03083000ff0075a7 */ /* 0x0000620008020145 */
[----:B------:R-:W-:Y:S05]  /*9a10*/  @!P0 BRA `(.L_x_4599) ;  /* 0x0000000000048947 */ /* 0x000fea0003800000 */
[----:B------:R-:W-:Y:S01]  /*9a20*/  BPT.TRAP 0x1 ;  /* 0x000000040000795c */ /* 0x000fe20000300000 */
.L_x_4599:
[----:B-1----:R-:W-:Y:S05]  /*9a30*/  @P1 BRA `(.L_x_4600) ;  /* 0x0000000000081947 */ /* 0x002fea0003800000 */
[----:B------:R-:W1:Y:S02]  /*9a40*/  SYNCS.PHASECHK.TRANS64.TRYWAIT P1, [UR5+0x30830], R0 ;  /* 0x03083000ff0075a7 */ /* 0x000e640008020145 */
[----:B-1----:R-:W-:Y:S05]  /*9a50*/  @!P1 BRA `(.L_x_4601) ;  /* 0x000000b800549947 */ /* 0x002fea0003800000 */
.L_x_4600:
        /* <DEDUP_REMOVED lines=163> */
.L_x_4602:
[----:B------:R-:W-:Y:S01]  /*a490*/  ULEA UR5, UR4, UR37, 0x3 ;  /* 0x0000002504057291 */ /* 0x000fe2000f8e183f */
[----:B01----:R-:W-:-:S05]  /*a4a0*/  IMAD.U32 R0, RZ, RZ, UR6 ;  /* 0x00000006ff007e24 */ /* 0x003fca000f8e00ff */
[----:B------:R-:W-:-:S04]  /*a4b0*/  SHF.L.U32 R0, R0, 0x1f, RZ ;  /* 0x0000001f00007819 */ /* 0x000fc800000006ff */
[----:B------:R0:W1:Y:S01]  /*a4c0*/  SYNCS.PHASECHK.TRANS64.TRYWAIT P1, [UR5+0x30850], R0 ;  /* 0x03085000ff0075a7 */ /* 0x0000620008020145 */
[----:B------:R-:W-:Y:S05]  /*a4d0*/  @!P0 BRA `(.L_x_4603) ;  /* 0x0000000000048947 */ /* 0x000fea0003800000 */
[----:B------:R-:W-:Y:S01]  /*a4e0*/  BPT.TRAP 0x1 ;  /* 0x000000040000795c */ /* 0x000fe20000300000 */
.L_x_4603:
[----:B-1----:R-:W-:Y:S05]  /*a4f0*/  @P1 BRA `(.L_x_4604) ;  /* 0x0000000000081947 */ /* 0x002fea0003800000 */
[----:B------:R-:W1:Y:S02]  /*a500*/  SYNCS.PHASECHK.TRANS64.TRYWAIT P1, [UR5+0x30850], R0 ;  /* 0x03085000ff0075a7 */ /* 0x000e640008020145 */
[----:B-1----:R-:W-:Y:S05]  /*a510*/  @!P1 BRA `(.L_x_4605) ;  /* 0x000000ac00bc9947 */ /* 0x002fea0003800000 */
.L_x_4604:
        /* <DEDUP_REMOVED lines=9> */
[----:B------:R-:W-:Y:S01]  /*a5b0*/  IMAD R5, R10, -0x60, RZ ;  /* 0xffffffa00a057824 */ /* 0x000fe200078e02ff */
[----:B------:R-:W-:Y:S01]  /*a5c0*/  ULDC UR15, c[0x0][0x9dc] ;  /* 0x00027700000f7ab9 */ /* 0x000fe20000000800 */
[----:B01----:R-:W-:Y:S01]  /*a5d0*/  IMAD.U32 R0, RZ, RZ, UR7 ;  /* 0x00000007ff007e24 */ /* 0x003fe2000f8e00ff */
[----:B------:R-:W-:Y:S01]  /*a5e0*/  ULOP3.LUT UR6, UR6, 0x3000000, URZ, 0xfc, !UPT ;  /* 0x0300000006067892 */ /* 0x000fe2000f8efc3f */
[----:B------:R-:W-:-:S03]  /*a5f0*/  ULDC UR14, c[0x0][0x9e0] ;  /* 0x00027800000e7ab9 */ /* 0x000fc60000000800 */
[----:B------:R-:W-:-:S07]  /*a600*/  UIMAD UR4, UR4, 0x900, UR6 ;  /* 0x00000900040478a4 */ /* 0x000fce000f8e0206 */
[----:B------:R-:W-:Y:S02]  /*a610*/  UMOV UR10, UR4 ;  /* 0x00000004000a7c82 */ /* 0x000fe40008000000 */
[----:B------:R-:W-:Y:S01]  /*a620*/  HGMMA.64x192x16.F32 R24, R188, gdesc[UR8].tnspB, R24, gsb0 ;  /* 0x42e00008bc187df0 */ /* 0x000fe20008000818 */
[----:B------:R-:W-:Y:S01]  /*a630*/  UIADD3 UR10, UR4, 0x80, URZ ;  /* 0x00000080040a7890 */ /* 0x000fe2000fffe03f */
[----:B------:R-:W-:Y:S01]  /*a640*/  UMOV UR11, 0x40000040 ;  /* 0x40000040000b7882 */ /* 0x000fe20000000000 */
[----:B--2---:R-:W-:-:S13]  /*a650*/  LOP3.LUT P3, RZ, R206, 0x7f, RZ, 0xc0, !PT ;  /* 0x0000007fceff7812 */ /* 0x004fda000786c0ff */
[----:B------:R-:W-:-:S05]  /*a660*/  @!P3 LEA R0, R0, UR37, 0x3 ;  /* 0x000000250000bc11 */ /* 0x000fca000f8e18ff */
[----:B------:R-:W-:-:S05]  /*a670*/  @!P3 VIADD R0, R0, 0x30840 ;  /* 0x000308400000b836 */ /* 0x000fca0000000000 */
[----:B------:R-:W-:Y:S01]  /*a680*/  @!P3 PRMT R0, RZ, 0x654, R0 ;  /* 0x00000654ff00b816 */ /* 0x000fe20000000000 */
        /* <DEDUP_REMOVED lines=19> */
[----:B------:R-:W-:Y:S02]  /*a7c0*/  UMOV UR11, 0x40000040 ;  /* 0x40000040000b7882 */ /* 0x000fe40000000000 */
[----:B------:R-:W-:Y:S02]  /*a7d0*/  @UP0 ULDC UR4, c[0x0][0x44c] ;  /* 0x0001130000040ab9 */ /* 0x000fe40000000800 */
[----:B------:R-:W-:Y:S01]  /*a7e0*/  @P1 IMAD.HI.U32 R2, R4, UR4, RZ ;  /* 0x0000000404021c27 */ /* 0x000fe2000f8e00ff */
[----:B------:R-:W-:Y:S01]  /*a7f0*/  @UP0 ULDC UR4, c[0x0][0x450] ;  /* 0x0001140000040ab9 */ /* 0x000fe20000000800 */
[----:B------:R-:W-:-:S03]  /*a800*/  PLOP3.LUT P1, PT, PT, PT, UP1, 0x40, 0x0 ;  /* 0x000000000000781c */ /* 0x000fc60003f2e818 */
[----:B------:R-:W-:Y:S01]  /*a810*/  @P2 SHF.R.U32.HI R4, RZ, UR4, R2 ;  /* 0x00000004ff042c19 */ /* 0x000fe20008011602 */
[----:B------:R-:W-:Y:S01]  /*a820*/  VIADD R2, R5, 0x1 ;  /* 0x0000000105027836 */ /* 0x000fe20000000000 */
[----:B------:R-:W-:-:S03]  /*a830*/  ULOP3.LUT UR4, URZ, UR15, URZ, 0x33, !UPT ;  /* 0x0000000f3f047292 */ /* 0x000fc6000f8e333f */
[----:B------:R-:W0:Y:S01]  /*a840*/  SHFL.IDX PT, R13, R4, RZ, 0x1c1f ;  /* 0x001c1fff040d7589 */ /* 0x000e2200000e0000 */
[----:B------:R-:W-:-:S05]  /*a850*/  IMAD R3, R17, -0x2, R2 ;  /* 0xfffffffe11037824 */ /* 0x000fca00078e0202 */
[----:B------:R-:W-:-:S05]  /*a860*/  IADD3 R14, R3, -UR59, R16 ;  /* 0x8000003b030e7c10 */ /* 0x000fca000fffe010 */
[C---:B------:R-:W-:Y:S02]  /*a870*/  VIADD R2, R14.reuse, UR14 ;  /* 0x0000000e0e027c36 */ /* 0x040fe40008000000 */
[----:B------:R-:W-:Y:S02]  /*a880*/  VIADD R14, R14, UR4 ;  /* 0x000000040e0e7c36 */ /* 0x000fe40008000000 */
[----:B0-----:R-:W-:Y:S01]  /*a890*/  IMAD.IADD R20, R2, 0x1, R13 ;  /* 0x0000000102147824 */ /* 0x001fe200078e020d */
[----:B------:R-:W-:Y:S02]  /*a8a0*/  WARPGROUP.DEPBAR.LE gsb0, 0x0 ;  /* 0x00008000000079c5 */ /* 0x000fe40000010000 */
[----:B------:R-:W-:-:S06]  /*a8b0*/  WARPGROUP.ARRIVE ;  /* 0x00000000000079c5 */ /* 0x000fcc0000000000 */
[----:B------:R-:W-:Y:S03]  /*a8c0*/  HGMMA.64x192x16.F32 R24, R168, gdesc[UR8].tnspB, R24, gsb0 ;  /* 0x42e00008a8187df0 */ /* 0x000fe60008000818 */
[----:B------:R-:W-:Y:S02]  /*a8d0*/  WARPGROUP.DEPBAR.LE gsb0, 0x0 ;  /* 0x00008000000079c5 */ /* 0x000fe40000010000 */
[----:B------:R0:W-:Y:S01]  /*a8e0*/  @!P3 SYNCS.ARRIVE.TRANS64.RED.A1T0 RZ, [R0+URZ], RZ ;  /* 0x000000ff00ffb9a7 */ /* 0x0001e2000810043f */
[----:B------:R-:W-:Y:S02]  /*a8f0*/  IMAD.IADD R168, R14, 0x1, R13 ;  /* 0x000000010ea87824 */ /* 0x000fe400078e020d */
[----:B0-----:R-:W-:Y:S01]  /*a900*/  VIADD R0, R3, 0xffffffff ;  /* 0xffffffff03007836 */ /* 0x001fe20000000000 */
[----:B------:R-:W-:Y:S06]  /*a910*/  @P1 BRA `(.L_x_4606) ;  /* 0x0000000000541947 */ /* 0x000fec0003800000 */
[----:B------:R-:W-:Y:S01]  /*a920*/  IADD3 R3, R16, -UR59, R13 ;  /* 0x8000003b10037c10 */ /* 0x000fe2000fffe00d */
        /* <DEDUP_REMOVED lines=11> */
.L_x_4608:
[----:B------:R-:W-:-:S05]  /*a9e0*/  IMAD.U32 R13, RZ, RZ, UR58 ;  /* 0x0000003aff0d7e24 */ /* 0x000fca000f8e00ff */
[----:B------:R-:W-:-:S13]  /*a9f0*/  ISETP.NE.AND P1, PT, R13, 0x1, PT ;  /* 0x000000010d00780c */ /* 0x000fda0003f25270 */
[----:B------:R-:W0:Y:S02]  /*aa00*/  @P1 LDC.64 R170, c[0x0][0x9e8] ;  /* 0x00027a00ffaa1b82 */ /* 0x000e240000000a00 */
[----:B0-----:R-:W-:-:S05]  /*aa10*/  @P1 IMAD.HI.U32 R170, R3, R170, RZ ;  /* 0x000000aa03aa1227 */ /* 0x001fca00078e00ff */
[----:B------:R-:W-:-:S07]  /*aa20*/  @P1 SHF.R.U32.HI R3, RZ, R171, R170 ;  /* 0x000000abff031219 */ /* 0x000fce00000116aa */
.L_x_4609:
[----:B------:R-:W-:Y:S05]  /*aa30*/  BSYNC B0 ;  /* 0x0000000000007941 */ /* 0x000fea0003800000 */
.L_x_4607:
[----:B------:R-:W-:-:S05]  /*aa40*/  IMAD R3, R3, R13, R0 ;  /* 0x0000000d03037224 */ /* 0x000fca00078e0200 */
[----:B------:R-:W-:Y:S02]  /*aa50*/  VIADDMNMX R20, R3, R13, R20, PT ;  /* 0x0000000d03147246 */ /* 0x000fe40003800114 */
[----:B------:R-:W-:-:S07]  /*aa60*/  VIMNMX R168, R168, R3, !PT ;  /* 0x00000003a8a87248 */ /* 0x000fce0007fe0100 */
.L_x_4606:
        /* <DEDUP_REMOVED lines=132> */
.L_x_4612:
[----:B------:R-:W-:-:S05]  /*b2b0*/  IMAD.U32 R20, RZ, RZ, UR58 ;  /* 0x0000003aff147e24 */ /* 0x000fca000f8e00ff */
[----:B------:R-:W-:-:S13]  /*b2c0*/  ISETP.NE.AND P6, PT, R20, 0x1, PT ;  /* 0x000000011400780c */ /* 0x000fda0003fc5270 */
[----:B------:R-:W0:Y:S02]  /*b2d0*/  @P6 LDC.64 R4, c[0x0][0x9e8] ;  /* 0x00027a00ff046b82 */ /* 0x000e240000000a00 */
[----:B0-----:R-:W-:-:S05]  /*b2e0*/  @P6 IMAD.HI.U32 R4, R183, R4, RZ ;  /* 0x00000004b7046227 */ /* 0x001fca00078e00ff */
[----:B------:R-:W-:-:S07]  /*b2f0*/  @P6 SHF.R.U32.HI R183, RZ, R5, R4 ;  /* 0x00000005ffb76219 */ /* 0x000fce0000011604 */
.L_x_4613:
[----:B------:R-:W-:Y:S05]  /*b300*/  BSYNC B0 ;  /* 0x0000000000007941 */ /* 0x000fea0003800000 */
.L_x_4611:
[----:B------:R-:W-:-:S05]  /*b310*/  IMAD R183, R183, R20, R0 ;  /* 0x00000014b7b77224 */ /* 0x000fca00078e0200 */
[----:B------:R-:W-:Y:S02]  /*b320*/  VIADDMNMX R2, R183, R20, R2, PT ;  /* 0x00000014b7027246 */ /* 0x000fe40003800102 */
[----:B------:R-:W-:-:S07]  /*b330*/  VIMNMX R14, R14, R183, !PT ;  /* 0x000000b70e0e7248 */ /* 0x000fce0007fe0100 */
.L_x_4610:
        /* <DEDUP_REMOVED lines=90> */
[----:B------:R-:W-:Y:S02]  /*b8e0*/  ISETP.LT.OR P5, PT, R2, 0x59, P5 ;  /* 0x000000590200780c */ /* 0x000fe40002fa1670 */
[----:B------:R-:W-:Y:S02]  /*b8f0*/  ISETP.GT.AND P1, PT, R14, 0x39, !P1 ;  /* 0x000000390e00780c */ /* 0x000fe40004f24270 */
[----:B------:R-:W-:Y:S02]  /*b900*/  FSEL R163, R163, -INF , !P4 ;  /* 0xff800000a3a37808 */ /* 0x000fe40006000000 */
[----:B------:R-:W-:-:S04]  /*b910*/  ISETP.LT.OR P1, PT, R2, 0x3a, P1 ;  /* 0x0000003a0200780c */ /* 0x000fc80000f21670 */
[----:B------:R-:W-:Y:S02]  /*b920*/  FSEL R151, R151, -INF , !P1 ;  /* 0xff80000097977808 */ /* 0x000fe40004800000 */
[----:B------:R-:W-:-:S04]  /*b930*/  ISETP.NE.AND P1, PT, R184, RZ, PT ;  /* 0x000000ffb800720c */ /* 0x000fc80003f25270 */
[----:B------:R-:W-:-:S04]  /*b940*/  ISETP.GT.AND P1, PT, R14, 0x40, !P1 ;  /* 0x000000400e00780c */ /* 0x000fc80004f24270 */
[----:B------:R-:W-:-:S04]  /*b950*/  ISETP.LT.OR P1, PT, R2, 0x41, P1 ;  /* 0x000000410200780c */ /* 0x000fc80000f21670 */
[----:B------:R-:W-:Y:S02]  /*b960*/  FSEL R123, R154, -INF , !P1 ;  /* 0xff8000009a7b7808 */ /* 0x000fe40004800000 */
[----:B------:R-:W-:-:S04]  /*b970*/  ISETP.NE.AND P1, PT, R152, RZ, PT ;  /* 0x000000ff9800720c */ /* 0x000fc80003f25270 */
[----:B------:R-:W-:-:S04]  /*b980*/  ISETP.GT.AND P1, PT, R14, 0x41, !P1 ;  /* 0x000000410e00780c */ /* 0x000fc80004f24270 */
[----:B------:R-:W-:-:S04]  /*b990*/  ISETP.LT.OR P1, PT, R2, 0x42, P1 ;  /* 0x000000420200780c */ /* 0x000fc80000f21670 */
[----:B------:R-:W-:Y:S02]  /*b9a0*/  FSEL R155, R155, -INF , !P1 ;  /* 0xff8000009b9b7808 */ /* 0x000fe40004800000 */
[----:B------:R-:W-:-:S04]  /*b9b0*/  ISETP.GT.AND P1, PT, R14, 0x48, !P2 ;  /* 0x000000480e00780c */ /* 0x000fc80005724270 */
[----:B------:R-:W-:-:S04]  /*b9c0*/  ISETP.LT.OR P1, PT, R2, 0x49, P1 ;  /* 0x000000490200780c */ /* 0x000fc80000f21670 */
[----:B------:R-:W-:Y:S02]  /*b9d0*/  FSEL R143, R158, -INF , !P1 ;  /* 0xff8000009e8f7808 */ /* 0x000fe40004800000 */
[----:B------:R-:W-:Y:S02]  /*b9e0*/  ISETP.GT.AND P1, PT, R14, 0x49, !P6 ;  /* 0x000000490e00780c */ /* 0x000fe40007724270 */
[----:B------:R-:W-:Y:S02]  /*b9f0*/  ISETP.NE.AND P6, PT, R124, RZ, PT ;  /* 0x000000ff7c00720c */ /* 0x000fe40003fc5270 */
[----:B------:R-:W-:Y:S02]  /*ba00*/  ISETP.LT.OR P1, PT, R2, 0x4a, P1 ;  /* 0x0000004a0200780c */ /* 0x000fe40000f21670 */
[----:B-1----:R-:W-:Y:S02]  /*ba10*/  FMNMX.FTZ R124, R4, R5, !PT ;  /* 0x00000005047c7209 */ /* 0x002fe40007810000 */
[----:B------:R-:W-:-:S02]  /*ba20*/  FSEL R159, R159, -INF , !P1 ;  /* 0xff8000009f9f7808 */ /* 0x000fc40004800000 */
[----:B------:R-:W-:Y:S01]  /*ba30*/  ISETP.GT.AND P1, PT, R14, RZ, !P6 ;  /* 0x000000ff0e00720c */ /* 0x000fe20007724270 */
[----:B------:R-:W1:Y:S01]  /*ba40*/  SHFL.BFLY PT, R5, R124, 0x1, 0x1f ;  /* 0x0c201f007c057f89 */ /* 0x000e6200000e0000 */
[----:B------:R-:W-:Y:S02]  /*ba50*/  ISETP.NE.AND P6, PT, R120, RZ, PT ;  /* 0x000000ff7800720c */ /* 0x000fe40003fc5270 */
[----:B------:R-:W-:Y:S02]  /*ba60*/  ISETP.LT.OR P1, PT, R2, 0x1, P1 ;  /* 0x000000010200780c */ /* 0x000fe40000f21670 */
[----:B------:R-:W-:Y:S02]  /*ba70*/  ISETP.GT.AND P2, PT, R14, 0x59, !P6 ;  /* 0x000000590e00780c */ /* 0x000fe40007744270 */
[----:B------:R-:W-:Y:S02]  /*ba80*/  FSEL R122, R122, -INF , !P1 ;  /* 0xff8000007a7a7808 */ /* 0x000fe40004800000 */
[----:B------:R-:W-:-:S02]  /*ba90*/  ISETP.LT.OR P2, PT, R2, 0x5a, P2 ;  /* 0x0000005a0200780c */ /* 0x000fc40001741670 */
[----:B------:R-:W-:Y:S02]  /*baa0*/  FMNMX.FTZ R4, R122, R11, !PT ;  /* 0x0000000b7a047209 */ /* 0x000fe40007810000 */
[----:B------:R-:W-:Y:S02]  /*bab0*/  FSEL R167, R167, -INF , !P2 ;  /* 0xff800000a7a77808 */ /* 0x000fe40005000000 */
[----:B------:R-:W-:Y:S02]  /*bac0*/  FMNMX.FTZ R4, R213, R4, !PT ;  /* 0x00000004d5047209 */ /* 0x000fe40007810000 */
[----:B------:R-:W-:Y:S02]  /*bad0*/  LOP3.LUT P6, RZ, R206, 0x7f, RZ, 0xc0, !PT ;  /* 0x0000007fceff7812 */ /* 0x000fe400078cc0ff */
[----:B------:R-:W-:-:S04]  /*bae0*/  FMNMX.FTZ R4, R183, R4, !PT ;  /* 0x00000004b7047209 */ /* 0x000fc80007810000 */
[----:B------:R-:W-:Y:S02]  /*baf0*/  FMNMX.FTZ R4, R211, R4, !PT ;  /* 0x00000004d3047209 */ /* 0x000fe40007810000 */
[----:B-1----:R-:W-:Y:S02]  /*bb00*/  FMNMX.FTZ R5, R124, R5, !PT ;  /* 0x000000057c057209 */ /* 0x002fe40007810000 */
[----:B------:R-:W-:Y:S02]  /*bb10*/  FMNMX.FTZ R4, R187, R4, !PT ;  /* 0x00000004bb047209 */ /* 0x000fe40007810000 */
[C---:B------:R-:W-:Y:S01]  /*bb20*/  FSETP.NEU.FTZ.AND P1, PT, R5.reuse, -INF , PT ;  /* 0xff8000000500780b */ /* 0x040fe20003f3d000 */
[----:B0-----:R-:W-:Y:S01]  /*bb30*/  FMUL.FTZ R20, R5, R0 ;  /* 0x0000000005147220 */ /* 0x001fe20000410000 */
[----:B------:R-:W-:-:S04]  /*bb40*/  FMNMX.FTZ R4, R209, R4, !PT ;  /* 0x00000004d1047209 */ /* 0x000fc80007810000 */
[----:B------:R-:W-:Y:S02]  /*bb50*/  FMNMX.FTZ R4, R185, R4, !PT ;  /* 0x00000004b9047209 */ /* 0x000fe40007810000 */
[----:B------:R-:W-:Y:S02]  /*bb60*/  FSEL R20, R20, RZ, P1 ;  /* 0x000000ff14147208 */ /* 0x000fe40000800000 */
[----:B------:R-:W-:-:S03]  /*bb70*/  FMNMX.FTZ R4, R207, R4, !PT ;  /* 0x00000004cf047209 */ /* 0x000fc60007810000 */
        /* <DEDUP_REMOVED lines=12> */
[----:B------:R-:W-:Y:S01]  /*bc40*/  FSEL R145, R5, RZ, P1 ;  /* 0x000000ff05917208 */ /* 0x000fe20000800000 */
[--C-:B------:R-:W-:Y:S01]  /*bc50*/  FFMA.FTZ R215, R215, R0, -R20.reuse ;  /* 0x00000000d7d77223 */ /* 0x100fe20000010814 */
[----:B------:R-:W-:Y:S01]  /*bc60*/  FMNMX.FTZ R4, R189, R4, !PT ;  /* 0x00000004bd047209 */ /* 0x000fe20007810000 */
[----:B------:R-:W-:Y:S01]  /*bc70*/  FFMA.FTZ R190, R171, R0, -R20 ;  /* 0x00000000abbe7223 */ /* 0x000fe20000010814 */
[----:B------:R-:W-:Y:S01]  /*bc80*/  MUFU.EX2 R188, R188 ;  /* 0x000000bc00bc7308 */ /* 0x000fe20000000800 */
[----:B------:R-:W-:Y:S01]  /*bc90*/  FADD.FTZ R145, -R145, R12 ;  /* 0x0000000c91917221 */ /* 0x000fe20000010100 */
[----:B------:R-:W-:Y:S01]  /*bca0*/  FMNMX.FTZ R4, R131, R4, !PT ;  /* 0x0000000483047209 */ /* 0x000fe20007810000 */
[-CC-:B------:R-:W-:Y:S01]  /*bcb0*/  FFMA.FTZ R171, R177, R0.reuse, -R20.reuse ;  /* 0x00000000b1ab7223 */ /* 0x180fe20000010814 */
[-CC-:B------:R-:W-:Y:S01]  /*bcc0*/  FFMA.FTZ R186, R179, R0.reuse, -R20.reuse ;  /* 0x00000000b3ba7223 */ /* 0x180fe20000010814 */
[----:B------:R-:W-:Y:S01]  /*bcd0*/  FMUL.FTZ R2, R145, R0 ;  /* 0x0000000091027220 */ /* 0x000fe20000410000 */
[----:B------:R-:W-:Y:S01]  /*bce0*/  FMNMX.FTZ R4, R147, R4, !PT ;  /* 0x0000000493047209 */ /* 0x000fe20007810000 */
[-CC-:B------:R-:W-:Y:S01]  /*bcf0*/  FFMA.FTZ R178, R13, R0.reuse, -R20.reuse ;  /* 0x000000000db27223 */ /* 0x180fe20000010814 */
[----:B------:R-:W-:Y:S01]  /*bd00*/  MUFU.EX2 R215, R215 ;  /* 0x000000d700d77308 */ /* 0x000fe20000000800 */
[--C-:B------:R-:W-:Y:S01]  /*bd10*/  FFMA.FTZ R133, R133, R0, -R20.reuse ;  /* 0x0000000085857223 */ /* 0x100fe20000010814 */
[----:B------:R-:W-:Y:S01]  /*bd20*/  FMNMX.FTZ R4, R127, R4, !PT ;  /* 0x000000047f047209 */ /* 0x000fe20007810000 */
[-CC-:B------:R-:W-:Y:S01]  /*bd30*/  FFMA.FTZ R13, R149, R0.reuse, -R20.reuse ;  /* 0x00000000950d7223 */ /* 0x180fe20000010814 */
[-CC-:B------:R-:W-:Y:S01]  /*bd40*/  FFMA.FTZ R172, R15, R0.reuse, -R20.reuse ;  /* 0x000000000fac7223 */ /* 0x180fe20000010814 */
[--C-:B------:R-:W-:Y:S01]  /*bd50*/  FFMA.FTZ R174, R21, R0, -R20.reuse ;  /* 0x0000000015ae7223 */ /* 0x100fe20000010814 */
[----:B------:R-:W-:Y:S01]  /*bd60*/  FMNMX.FTZ R4, R151, R4, !PT ;  /* 0x0000000497047209 */ /* 0x000fe20007810000 */
[-CC-:B------:R-:W-:Y:S01]  /*bd70*/  FFMA.FTZ R168, R121, R0.reuse, -R20.reuse ;  /* 0x0000000079a87223 */ /* 0x180fe20000010814 */
[----:B------:R-:W0:Y:S01]  /*bd80*/  MUFU.EX2 R2, R2 ;  /* 0x0000000200027308 */ /* 0x000e220000000800 */
[--C-:B------:R-:W-:Y:S01]  /*bd90*/  FFMA.FTZ R170, R125, R0, -R20.reuse ;  /* 0x000000007daa7223 */ /* 0x100fe20000010814 */
[----:B------:R-:W-:Y:S01]  /*bda0*/  FMNMX.FTZ R4, R123, R4, !PT ;  /* 0x000000047b047209 */ /* 0x000fe20007810000 */
[-CC-:B------:R-:W-:Y:S01]  /*bdb0*/  FFMA.FTZ R180, R181, R0.reuse, -R20.reuse ;  /* 0x00000000b5b47223 */ /* 0x180fe20000010814 */
[-CC-:B------:R-:W-:Y:S01]  /*bdc0*/  FFMA.FTZ R137, R137, R0.reuse, -R20.reuse ;  /* 0x0000000089897223 */ /* 0x180fe20000010814 */
[--C-:B------:R-:W-:Y:S01]  /*bdd0*/  FFMA.FTZ R15, R153, R0, -R20.reuse ;  /* 0x00000000990f7223 */ /* 0x100fe20000010814 */
[----:B------:R-:W-:Y:S01]  /*bde0*/  FMNMX.FTZ R4, R155, R4, !PT ;  /* 0x000000049b047209 */ /* 0x000fe20007810000 */
[-CC-:B------:R-:W-:Y:S01]  /*bdf0*/  FFMA.FTZ R21, R157, R0.reuse, -R20.reuse ;  /* 0x000000009d157223 */ /* 0x180fe20000010814 */
[----:B------:R-:W1:Y:S01]  /*be00*/  MUFU.EX2 R190, R190 ;  /* 0x000000be00be7308 */ /* 0x000e620000000800 */
[--C-:B------:R-:W-:Y:S01]  /*be10*/  FFMA.FTZ R121, R161, R0, -R20.reuse ;  /* 0x00000000a1797223 */ /* 0x100fe20000010814 */
[----:B------:R-:W-:Y:S01]  /*be20*/  FMNMX.FTZ R4, R143, R4, !PT ;  /* 0x000000048f047209 */ /* 0x000fe20007810000 */
[----:B------:R-:W-:-:S03]  /*be30*/  FFMA.FTZ R125, R165, R0, -R20 ;  /* 0x00000000a57d7223 */ /* 0x000fc60000010814 */
[----:B------:R-:W-:Y:S02]  /*be40*/  FMNMX.FTZ R4, R159, R4, !PT ;  /* 0x000000049f047209 */ /* 0x000fe40007810000 */
[----:B------:R-:W2:Y:S01]  /*be50*/  MUFU.EX2 R169, R169 ;  /* 0x000000a900a97308 */ /* 0x000ea20000000800 */
[----:B0-----:R-:W-:Y:S01]  /*be60*/  FFMA.FTZ R9, R2, R9, R215 ;  /* 0x0000000902097223 */ /* 0x001fe200000100d7 */
[----:B------:R-:W-:-:S03]  /*be70*/  FMNMX.FTZ R4, R173, R4, !PT ;  /* 0x00000004ad047209 */ /* 0x000fc60007810000 */
[----:B------:R-:W-:Y:S01]  /*be80*/  FADD.FTZ R9, R188, R9 ;  /* 0x00000009bc097221 */ /* 0x000fe20000010000 */
[----:B------:R-:W-:Y:S02]  /*be90*/  FMNMX.FTZ R4, R163, R4, !PT ;  /* 0x00000004a3047209 */ /* 0x000fe40007810000 */
[----:B------:R-:W0:Y:S01]  /*bea0*/  MUFU.EX2 R184, R184 ;  /* 0x000000b800b87308 */ /* 0x000e220000000800 */
[----:B-1----:R-:W-:Y:S01]  /*beb0*/  FADD.FTZ R130, R190, R9 ;  /* 0x00000009be827221 */ /* 0x002fe20000010000 */
[----:B------:R-:W-:Y:S02]  /*bec0*/  FMNMX.FTZ R4, R175, R4, !PT ;  /* 0x00000004af047209 */ /* 0x000fe40007810000 */
[----:B------:R-:W-:Y:S02]  /*bed0*/  F2FP.F16.F32.PACK_AB R188, R188, R215 ;  /* 0x000000d7bcbc723e */ /* 0x000fe400000000ff */
[----:B------:R-:W-:Y:S02]  /*bee0*/  FMNMX.FTZ R4, R167, R4, !PT ;  /* 0x00000004a7047209 */ /* 0x000fe40007810000 */
[----:B------:R-:W1:Y:S01]  /*bef0*/  MUFU.EX2 R171, R171 ;  /* 0x000000ab00ab7308 */ /* 0x000e620000000800 */
[C---:B--2---:R-:W-:Y:S01]  /*bf00*/  FADD.FTZ R9, R169.reuse, R130 ;  /* 0x00000082a9097221 */ /* 0x044fe20000010000 */
[----:B------:R-:W-:Y:S01]  /*bf10*/  F2FP.F16.F32.PACK_AB R190, R169, R190 ;  /* 0x000000bea9be723e */ /* 0x000fe200000000ff */
[----:B------:R-:W2:Y:S05]  /*bf20*/  SHFL.BFLY PT, R3, R4, 0x2, 0x1f ;  /* 0x0c401f0004037f89 */ /* 0x000eaa00000e0000 */
[----:B------:R-:W3:Y:S01]  /*bf30*/  MUFU.EX2 R186, R186 ;  /* 0x000000ba00ba7308 */ /* 0x000ee20000000800 */
[----:B0-----:R-:W-:-:S07]  /*bf40*/  FADD.FTZ R130, R184, R9 ;  /* 0x00000009b8827221 */ /* 0x001fce0000010000 */
[----:B------:R-:W0:Y:S01]  /*bf50*/  MUFU.EX2 R133, R133 ;  /* 0x0000008500857308 */ /* 0x000e220000000800 */
[----:B-1----:R-:W-:-:S07]  /*bf60*/  F2FP.F16.F32.PACK_AB R184, R171, R184 ;  /* 0x000000b8abb8723e */ /* 0x002fce00000000ff */
[----:B------:R-:W1:Y:S01]  /*bf70*/  MUFU.EX2 R180, R180 ;  /* 0x000000b400b47308 */ /* 0x000e620000000800 */
[----:B--2---:R-:W-:-:S05]  /*bf80*/  FMNMX.FTZ R3, R4, R3, !PT ;  /* 0x0000000304037209 */ /* 0x004fca0007810000 */
[----:B------:R-:W2:Y:S02]  /*bf90*/  SHFL.BFLY PT, R4, R3, 0x1, 0x1f ;  /* 0x0c201f0003047f89 */ /* 0x000ea400000e0000 */
[----:B------:R-:W-:Y:S08]  /*bfa0*/  MUFU.EX2 R137, R137 ;  /* 0x0000008900897308 */ /* 0x000ff00000000800 */
[----:B------:R-:W-:Y:S08]  /*bfb0*/  MUFU.EX2 R182, R182 ;  /* 0x000000b600b67308 */ /* 0x000ff00000000800 */
[----:B------:R-:W-:Y:S01]  /*bfc0*/  MUFU.EX2 R129, R129 ;  /* 0x0000008100817308 */ /* 0x000fe20000000800 */
[----:B--2---:R-:W-:-:S07]  /*bfd0*/  FMNMX.FTZ R4, R3, R4, !PT ;  /* 0x0000000403047209 */ /* 0x004fce0007810000 */
[----:B------:R-:W-:Y:S01]  /*bfe0*/  MUFU.EX2 R176, R176 ;  /* 0x000000b000b07308 */ /* 0x000fe20000000800 */
[C---:B------:R-:W-:Y:S01]  /*bff0*/  FSETP.NEU.FTZ.AND P1, PT, R4.reuse, -INF , PT ;  /* 0xff8000000400780b */ /* 0x040fe20003f3d000 */
[----:B------:R-:W-:-:S03]  /*c000*/  FMUL.FTZ R120, R4, R0 ;  /* 0x0000000004787220 */ /* 0x000fc60000410000 */
[----:B------:R-:W-:-:S03]  /*c010*/  FSEL R126, R4, RZ, P1 ;  /* 0x000000ff047e7208 */ /* 0x000fc60000800000 */
[----:B------:R-:W-:Y:S01]  /*c020*/  MUFU.EX2 R141, R141 ;  /* 0x0000008d008d7308 */ /* 0x000fe20000000800 */
[----:B------:R-:W-:Y:S02]  /*c030*/  FSEL R120, R120, RZ, P1 ;  /* 0x000000ff78787208 */ /* 0x000fe40000800000 */
[----:B------:R-:W-:Y:S01]  /*c040*/  ISETP.GT.AND P1, PT, R10, UR61, PT ;  /* 0x0000003d0a007c0c */ /* 0x000fe2000bf24270 */
        /* <DEDUP_REMOVED lines=12> */
[----:B---3--:R-:W-:Y:S01]  /*c110*/  FADD.FTZ R132, R186, R11 ;  /* 0x0000000bba847221 */ /* 0x008fe20000010000 */
[-CC-:B------:R-:W-:Y:S01]  /*c120*/  FFMA.FTZ R181, R135, R0.reuse, -R120.reuse ;  /* 0x0000000087b57223 */ /* 0x180fe20000010878 */
[-CC-:B------:R-:W-:Y:S01]  /*c130*/  FFMA.FTZ R124, R191, R0.reuse, -R120.reuse ;  /* 0x00000000bf7c7223 */ /* 0x180fe20000010878 */
[-C--:B------:R-:W-:Y:S01]  /*c140*/  FFMA.FTZ R183, R139, R0.reuse, -R120 ;  /* 0x000000008bb77223 */ /* 0x080fe20000010878 */
[----:B------:R-:W2:Y:S01]  /*c150*/  MUFU.EX2 R3, R3 ;  /* 0x0000000300037308 */ /* 0x000ea20000000800 */
[----:B0-----:R-:W-:Y:S01]  /*c160*/  FADD.FTZ R11, R133, R132 ;  /* 0x00000084850b7221 */ /* 0x001fe20000010000 */
[-CC-:B------:R-:W-:Y:S01]  /*c170*/  FFMA.FTZ R189, R189, R0.reuse, -R120.reuse ;  /* 0x00000000bdbd7223 */ /* 0x180fe20000010878 */
[-CC-:B------:R-:W-:Y:S01]  /*c180*/  FFMA.FTZ R177, R131, R0.reuse, -R120.reuse ;  /* 0x0000000083b17223 */ /* 0x180fe20000010878 */
[-CC-:B------:R-:W-:Y:S01]  /*c190*/  FFMA.FTZ R128, R147, R0.reuse, -R120.reuse ;  /* 0x0000000093807223 */ /* 0x180fe20000010878 */
[----:B-1----:R-:W-:Y:S01]  /*c1a0*/  FADD.FTZ R132, R180, R11 ;  /* 0x0000000bb4847221 */ /* 0x002fe20000010000 */
[-CC-:B------:R-:W-:Y:S01]  /*c1b0*/  FFMA.FTZ R179, R127, R0.reuse, -R120.reuse ;  /* 0x000000007fb37223 */ /* 0x180fe20000010878 */
[----:B------:R-:W-:Y:S01]  /*c1c0*/  IMAD.U32 R127, RZ, RZ, UR5 ;  /* 0x00000005ff7f7e24 */ /* 0x000fe2000f8e00ff */
[----:B------:R-:W0:Y:S01]  /*c1d0*/  MUFU.EX2 R145, R145 ;  /* 0x0000009100917308 */ /* 0x000e220000000800 */
[-CC-:B------:R-:W-:Y:S01]  /*c1e0*/  FFMA.FTZ R11, R123, R0.reuse, -R120.reuse ;  /* 0x000000007b0b7223 */ /* 0x180fe20000010878 */
[----:B------:R-:W-:Y:S01]  /*c1f0*/  FFMA.FTZ R155, R155, R0, -R120 ;  /* 0x000000009b9b7223 */ /* 0x000fe20000010878 */
[----:B------:R-:W-:-:S02]  /*c200*/  @!P6 VIADD R123, R127, 0x30860 ;  /* 0x000308607f7be836 */ /* 0x000fc40000000000 */
[-CC-:B------:R-:W-:Y:S01]  /*c210*/  FFMA.FTZ R143, R143, R0.reuse, -R120.reuse ;  /* 0x000000008f8f7223 */ /* 0x180fe20000010878 */
[-CC-:B------:R-:W-:Y:S01]  /*c220*/  FFMA.FTZ R159, R159, R0.reuse, -R120.reuse ;  /* 0x000000009f9f7223 */ /* 0x180fe20000010878 */
[-CC-:B------:R-:W-:Y:S01]  /*c230*/  FFMA.FTZ R173, R173, R0.reuse, -R120.reuse ;  /* 0x00000000adad7223 */ /* 0x180fe20000010878 */
[----:B------:R-:W-:Y:S01]  /*c240*/  FFMA.FTZ R163, R163, R0, -R120 ;  /* 0x00000000a3a37223 */ /* 0x000fe20000010878 */
[----:B------:R-:W1:Y:S01]  /*c250*/  MUFU.EX2 R14, R14 ;  /* 0x0000000e000e7308 */ /* 0x000e620000000800 */
[----:B--2---:R-:W-:Y:S01]  /*c260*/  FFMA.FTZ R8, R3, R8, R12 ;  /* 0x0000000803087223 */ /* 0x004fe2000001000c */
[----:B------:R-:W-:Y:S01]  /*c270*/  @!P6 PRMT R127, RZ, 0x654, R123 ;  /* 0x00000654ff7fe816 */ /* 0x000fe2000000007b */
[----:B------:R-:W-:Y:S01]  /*c280*/  FFMA.FTZ R175, R175, R0, -R120 ;  /* 0x00000000afaf7223 */ /* 0x000fe20000010878 */
[----:B------:R-:W-:Y:S01]  /*c290*/  F2FP.F16.F32.PACK_AB R186, R133, R186 ;  /* 0x000000ba85ba723e */ /* 0x000fe200000000ff */
[----:B------:R-:W-:Y:S01]  /*c2a0*/  VIADD R10, R10, 0xffffffff ;  /* 0xffffffff0a0a7836 */ /* 0x000fe20000000000 */
[----:B------:R2:W-:Y:S01]  /*c2b0*/  @!P6 SYNCS.ARRIVE.TRANS64.RED.A1T0 RZ, [R127+URZ], RZ ;  /* 0x000000ff7fffe9a7 */ /* 0x0005e2000810043f */
[----:B------:R-:W-:Y:S01]  /*c2c0*/  F2FP.F16.F32.PACK_AB R180, R137, R180 ;  /* 0x000000b489b4723e */ /* 0x000fe200000000ff */
[----:B------:R-:W3:Y:S01]  /*c2d0*/  MUFU.EX2 R149, R149 ;  /* 0x0000009500957308 */ /* 0x000ee20000000800 */
[----:B0-----:R-:W-:Y:S01]  /*c2e0*/  FADD.FTZ R9, R145, R8 ;  /* 0x0000000891097221 */ /* 0x001fe20000010000 */
[-CC-:B------:R-:W-:Y:S01]  /*c2f0*/  FFMA.FTZ R8, R151, R0.reuse, -R120.reuse ;  /* 0x0000000097087223 */ /* 0x180fe20000010878 */
[----:B------:R-:W-:-:S05]  /*c300*/  FFMA.FTZ R120, R167, R0, -R120 ;  /* 0x00000000a7787223 */ /* 0x000fca0000010878 */
[----:B------:R-:W0:Y:S01]  /*c310*/  MUFU.EX2 R20, R20 ;  /* 0x0000001400147308 */ /* 0x000e220000000800 */
[----:B-1----:R-:W-:-:S07]  /*c320*/  FADD.FTZ R130, R14, R9 ;  /* 0x000000090e827221 */ /* 0x002fce0000010000 */
[----:B------:R-:W1:Y:S01]  /*c330*/  MUFU.EX2 R153, R153 ;  /* 0x0000009900997308 */ /* 0x000e620000000800 */
[C---:B---3--:R-:W-:Y:S01]  /*c340*/  FADD.FTZ R9, R149.reuse, R130 ;  /* 0x0000008295097221 */ /* 0x048fe20000010000 */
[----:B------:R-:W-:-:S06]  /*c350*/  F2FP.F16.F32.PACK_AB R191, R149, R14 ;  /* 0x0000000e95bf723e */ /* 0x000fcc00000000ff */
[----:B------:R-:W3:Y:S01]  /*c360*/  MUFU.EX2 R187, R187 ;  /* 0x000000bb00bb7308 */ /* 0x000ee20000000800 */
[----:B0-----:R-:W-:Y:S01]  /*c370*/  FADD.FTZ R130, R20, R9 ;  /* 0x0000000914827221 */ /* 0x001fe20000010000 */
[----:B------:R-:W-:-:S04]  /*c380*/  FADD.FTZ R9, R137, R132 ;  /* 0x0000008489097221 */ /* 0x000fc80000010000 */
[----:B------:R-:W-:Y:S01]  /*c390*/  FADD.FTZ R132, R182, R9 ;  /* 0x00000009b6847221 */ /* 0x000fe20000010000 */
        /* <DEDUP_REMOVED lines=8> */
[----:B---3--:R-:W-:Y:S01]  /*c420*/  FADD.FTZ R9, R187, R130 ;  /* 0x00000082bb097221 */ /* 0x008fe20000010000 */
[----:B------:R-:W-:-:S06]  /*c430*/  FADD.FTZ R123, R141, R132 ;  /* 0x000000848d7b7221 */ /* 0x000fcc0000010000 */
[----:B------:R-:W3:Y:S01]  /*c440*/  MUFU.EX2 R124, R124 ;  /* 0x0000007c007c7308 */ /* 0x000ee20000000800 */
[C---:B0-----:R-:W-:Y:S01]  /*c450*/  FADD.FTZ R130, R122.reuse, R9 ;  /* 0x000000097a827221 */ /* 0x041fe20000010000 */
[----:B------:R-:W-:-:S06]  /*c460*/  F2FP.F16.F32.PACK_AB R187, R122, R187 ;  /* 0x000000bb7abb723e */ /* 0x000fcc00000000ff */
[----:B------:R-:W0:Y:S01]  /*c470*/  MUFU.EX2 R183, R183 ;  /* 0x000000b700b77308 */ /* 0x000e220000000800 */
[----:B-1----:R-:W-:-:S07]  /*c480*/  FADD.FTZ R9, R181, R130 ;  /* 0x00000082b5097221 */ /* 0x002fce0000010000 */
[----:B------:R1:W4:Y:S01]  /*c490*/  MUFU.EX2 R126, R189 ;  /* 0x000000bd007e7308 */ /* 0x0003220000000800 */
[C---:B---3--:R-:W-:Y:S01]  /*c4a0*/  FADD.FTZ R130, R124.reuse, R9 ;  /* 0x000000097c827221 */ /* 0x048fe20000010000 */
[----:B------:R-:W-:-:S06]  /*c4b0*/  F2FP.F16.F32.PACK_AB R181, R124, R181 ;  /* 0x000000b57cb5723e */ /* 0x000fcc00000000ff */
[----:B------:R-:W3:Y:S01]  /*c4c0*/  MUFU.EX2 R177, R177 ;  /* 0x000000b100b17308 */ /* 0x000ee20000000800 */
[----:B0-----:R-:W-:Y:S01]  /*c4d0*/  FADD.FTZ R9, R183, R130 ;  /* 0x00000082b7097221 */ /* 0x001fe20000010000 */
[----:B-1----:R-:W-:Y:S01]  /*c4e0*/  F2FP.F16.F32.PACK_AB R189, R145, R12 ;  /* 0x0000000c91bd723e */ /* 0x002fe200000000ff */
[----:B------:R-:W-:-:S05]  /*c4f0*/  IMAD.MOV.U32 R12, RZ, RZ, R5 ;  /* 0x000000ffff0c7224 */ /* 0x000fca00078e0005 */
[----:B------:R-:W0:Y:S01]  /*c500*/  MUFU.EX2 R128, R128 ;  /* 0x0000008000807308 */ /* 0x000e220000000800 */
[C---:B----4-:R-:W-:Y:S01]  /*c510*/  FADD.FTZ R130, R126.reuse, R9 ;  /* 0x000000097e827221 */ /* 0x050fe20000010000 */
[----:B------:R-:W-:-:S06]  /*c520*/  F2FP.F16.F32.PACK_AB R183, R126, R183 ;  /* 0x000000b77eb7723e */ /* 0x000fcc00000000ff */
[----:B------:R-:W1:Y:S01]  /*c530*/  MUFU.EX2 R178, R178 ;  /* 0x000000b200b27308 */ /* 0x000e620000000800 */
[----:B---3--:R-:W-:-:S07]  /*c540*/  FADD.FTZ R9, R177, R130 ;  /* 0x00000082b1097221 */ /* 0x008fce0000010000 */
[----:B------:R-:W3:Y:S01]  /*c550*/  MUFU.EX2 R179, R179 ;  /* 0x000000b300b37308 */ /* 0x000ee20000000800 */
[C---:B0-----:R-:W-:Y:S01]  /*c560*/  FADD.FTZ R130, R128.reuse, R9 ;  /* 0x0000000980827221 */ /* 0x041fe20000010000 */
[----:B------:R-:W-:-:S06]  /*c570*/  F2FP.F16.F32.PACK_AB R177, R128, R177 ;  /* 0x000000b180b1723e */ /* 0x000fcc00000000ff */
[----:B------:R-:W0:Y:S01]  /*c580*/  MUFU.EX2 R13, R13 ;  /* 0x0000000d000d7308 */ /* 0x000e220000000800 */
[----:B-1----:R-:W-:-:S07]  /*c590*/  FADD.FTZ R132, R178, R123 ;  /* 0x0000007bb2847221 */ /* 0x002fce0000010000 */
[----:B------:R-:W1:Y:S01]  /*c5a0*/  MUFU.EX2 R8, R8 ;  /* 0x0000000800087308 */ /* 0x000e620000000800 */
[----:B---3--:R-:W-:-:S07]  /*c5b0*/  FADD.FTZ R9, R179, R130 ;  /* 0x00000082b3097221 */ /* 0x008fce0000010000 */
[----:B------:R-:W3:Y:S01]  /*c5c0*/  MUFU.EX2 R172, R172 ;  /* 0x000000ac00ac7308 */ /* 0x000ee20000000800 */
[C---:B0-----:R-:W-:Y:S01]  /*c5d0*/  FADD.FTZ R123, R13.reuse, R132 ;  /* 0x000000840d7b7221 */ /* 0x041fe20000010000 */
[----:B------:R-:W-:-:S06]  /*c5e0*/  F2FP.F16.F32.PACK_AB R178, R13, R178 ;  /* 0x000000b20db2723e */ /* 0x000fcc00000000ff */
[----:B------:R-:W0:Y:S01]  /*c5f0*/  MUFU.EX2 R11, R11 ;  /* 0x0000000b000b7308 */ /* 0x000e220000000800 */
[C---:B-1----:R-:W-:Y:S01]  /*c600*/  FADD.FTZ R130, R8.reuse, R9 ;  /* 0x0000000908827221 */ /* 0x042fe20000010000 */
[----:B------:R-:W-:-:S06]  /*c610*/  F2FP.F16.F32.PACK_AB R179, R8, R179 ;  /* 0x000000b308b3723e */ /* 0x000fcc00000000ff */
[----:B------:R-:W1:Y:S01]  /*c620*/  MUFU.EX2 R15, R15 ;  /* 0x0000000f000f7308 */ /* 0x000e620000000800 */
[----:B---3--:R-:W-:-:S07]  /*c630*/  FADD.FTZ R132, R172, R123 ;  /* 0x0000007bac847221 */ /* 0x008fce0000010000 */
[----:B------:R-:W3:Y:S01]  /*c640*/  MUFU.EX2 R155, R155 ;  /* 0x0000009b009b7308 */ /* 0x000ee20000000800 */
[----:B0-----:R-:W-:-:S07]  /*c650*/  FADD.FTZ R130, R11, R130 ;  /* 0x000000820b827221 */ /* 0x001fce0000010000 */
        /* <DEDUP_REMOVED lines=8> */
[----:B-1----:R-:W-:-:S07]  /*c6e0*/  FADD.FTZ R130, R143, R130 ;  /* 0x000000828f827221 */ /* 0x002fce0000010000 */
[----:B------:R-:W1:Y:S01]  /*c6f0*/  MUFU.EX2 R168, R168 ;  /* 0x000000a800a87308 */ /* 0x000e620000000800 */
[C---:B---3--:R-:W-:Y:S01]  /*c700*/  FADD.FTZ R123, R21.reuse, R132 ;  /* 0x00000084157b7221 */ /* 0x048fe20000010000 */
[----:B------:R-:W-:-:S06]  /*c710*/  F2FP.F16.F32.PACK_AB R174, R21, R174 ;  /* 0x000000ae15ae723e */ /* 0x000fcc00000000ff */
[----:B------:R3:W4:Y:S01]  /*c720*/  MUFU.EX2 R169, R173 ;  /* 0x000000ad00a97308 */ /* 0x0007220000000800 */
[----:B0-----:R-:W-:-:S07]  /*c730*/  FADD.FTZ R130, R159, R130 ;  /* 0x000000829f827221 */ /* 0x001fce0000010000 */
[----:B------:R-:W0:Y:S01]  /*c740*/  MUFU.EX2 R121, R121 ;  /* 0x0000007900797308 */ /* 0x000e220000000800 */
[----:B-1----:R-:W-:Y:S01]  /*c750*/  FADD.FTZ R132, R168, R123 ;  /* 0x0000007ba8847221 */ /* 0x002fe20000010000 */
[----:B---3--:R-:W-:Y:S01]  /*c760*/  F2FP.F16.F32.PACK_AB R173, R155, R11 ;  /* 0x0000000b9bad723e */ /* 0x008fe200000000ff */
[----:B------:R-:W-:-:S05]  /*c770*/  IMAD.MOV.U32 R11, RZ, RZ, R4 ;  /* 0x000000ffff0b7224 */ /* 0x000fca00078e0004 */
[----:B------:R-:W1:Y:S01]  /*c780*/  MUFU.EX2 R163, R163 ;  /* 0x000000a300a37308 */ /* 0x000e620000000800 */
[----:B----4-:R-:W-:-:S07]  /*c790*/  FADD.FTZ R130, R169, R130 ;  /* 0x00000082a9827221 */ /* 0x010fce0000010000 */
[----:B------:R-:W3:Y:S01]  /*c7a0*/  MUFU.EX2 R170, R170 ;  /* 0x000000aa00aa7308 */ /* 0x000ee20000000800 */
[C---:B0-----:R-:W-:Y:S01]  /*c7b0*/  FADD.FTZ R9, R121.reuse, R132 ;  /* 0x0000008479097221 */ /* 0x041fe20000010000 */
[----:B------:R-:W-:-:S06]  /*c7c0*/  F2FP.F16.F32.PACK_AB R168, R121, R168 ;  /* 0x000000a879a8723e */ /* 0x000fcc00000000ff */
[----:B------:R0:W4:Y:S01]  /*c7d0*/  MUFU.EX2 R171, R175 ;  /* 0x000000af00ab7308 */ /* 0x0001220000000800 */
[C---:B-1----:R-:W-:Y:S01]  /*c7e0*/  FADD.FTZ R130, R163.reuse, R130 ;  /* 0x00000082a3827221 */ /* 0x042fe20000010000 */
[----:B------:R-:W-:-:S06]  /*c7f0*/  F2FP.F16.F32.PACK_AB R169, R163, R169 ;  /* 0x000000a9a3a9723e */ /* 0x000fcc00000000ff */
[----:B------:R-:W1:Y:S01]  /*c800*/  MUFU.EX2 R125, R125 ;  /* 0x0000007d007d7308 */ /* 0x000e620000000800 */
[----:B---3--:R-:W-:Y:S01]  /*c810*/  FADD.FTZ R132, R170, R9 ;  /* 0x00000009aa847221 */ /* 0x008fe20000010000 */
[----:B0-----:R-:W-:-:S06]  /*c820*/  F2FP.F16.F32.PACK_AB R175, R159, R143 ;  /* 0x0000008f9faf723e */ /* 0x001fcc00000000ff */
[----:B------:R-:W0:Y:S01]  /*c830*/  MUFU.EX2 R120, R120 ;  /* 0x0000007800787308 */ /* 0x000e220000000800 */
[----:B----4-:R-:W-:Y:S01]  /*c840*/  FADD.FTZ R130, R171, R130 ;  /* 0x00000082ab827221 */ /* 0x010fe20000010000 */
[C---:B-1----:R-:W-:Y:S01]  /*c850*/  FADD.FTZ R9, R125.reuse, R132 ;  /* 0x000000847d097221 */ /* 0x042fe20000010000 */
[----:B------:R-:W-:Y:S02]  /*c860*/  F2FP.F16.F32.PACK_AB R170, R125, R170 ;  /* 0x000000aa7daa723e */ /* 0x000fe400000000ff */
[C---:B0-----:R-:W-:Y:S01]  /*c870*/  FADD.FTZ R8, R120.reuse, R130 ;  /* 0x0000008278087221 */ /* 0x041fe20000010000 */
[----:B------:R-:W-:Y:S01]  /*c880*/  F2FP.F16.F32.PACK_AB R171, R120, R171 ;  /* 0x000000ab78ab723e */ /* 0x000fe200000000ff */
[----:B--2---:R-:W-:Y:S06]  /*c890*/  @P1 BRA `(.L_x_4614) ;  /* 0xffffffd0002c1947 */ /* 0x004fec000383ffff */
.L_x_4597:
        /* <DEDUP_REMOVED lines=99> */
.L_x_4615:
[----:B------:R-:W-:Y:S01]  /*ced0*/  ULEA UR5, UR36, UR37, 0x3 ;  /* 0x0000002524057291 */ /* 0x000fe2000f8e183f */
[----:B------:R-:W-:-:S05]  /*cee0*/  IMAD.U32 R2, RZ, RZ, UR38 ;  /* 0x00000026ff027e24 */ /* 0x000fca000f8e00ff */
[----:B------:R-:W-:-:S04]  /*cef0*/  SHF.L.U32 R2, R2, 0x1f, RZ ;  /* 0x0000001f02027819 */ /* 0x000fc800000006ff */
[----:B------:R0:W1:Y:S01]  /*cf00*/  SYNCS.PHASECHK.TRANS64.TRYWAIT P1, [UR5+0x30850], R2 ;  /* 0x03085002ff0075a7 */ /* 0x0000620008020145 */
[----:B------:R-:W-:Y:S05]  /*cf10*/  @!P0 BRA `(.L_x_4616) ;  /* 0x0000000000048947 */ /* 0x000fea0003800000 */
[----:B------:R-:W-:Y:S01]  /*cf20*/  BPT.TRAP 0x1 ;  /* 0x000000040000795c */ /* 0x000fe20000300000 */
.L_x_4616:
[----:B-1----:R-:W-:Y:S05]  /*cf30*/  @P1 BRA `(.L_x_4617) ;  /* 0x0000000000081947 */ /* 0x002fea0003800000 */
[----:B------:R-:W1:Y:S02]  /*cf40*/  SYNCS.PHASECHK.TRANS64.TRYWAIT P0, [UR5+0x30850], R2 ;  /* 0x03085002ff0075a7 */ /* 0x000e640008000145 */
[----:B-1----:R-:W-:Y:S05]  /*cf50*/  @!P0 BRA `(.L_x_4618) ;  /* 0x0000008400448947 */ /* 0x002fea0003800000 */
.L_x_4617:
[----:B------:R-:W-:Y:S01]  /*cf60*/  UIADD3 UR37, UR37, 0x400, URZ ;  /* 0x0000040025257890 */ /* 0x000fe2000fffe03f */
[----:B------:R-:W-:Y:S01]  /*cf70*/  WARPGROUP.ARRIVE ;  /* 0x00000000000079c5 */ /* 0x000fe20000000000 */
[----:B------:R-:W-:Y:S01]  /*cf80*/  UMOV UR7, 0x40000040 ;  /* 0x4000004000077882 */ /* 0x000fe20000000000 */
[----:B01----:R-:W0:Y:S01]  /*cf90*/  SHFL.BFLY PT, R2, R9, 0x2, 0x1f ;  /* 0x0c401f0009027f89 */ /* 0x003e2200000e0000 */
[----:B------:R-:W-:Y:S01]  /*cfa0*/  USHF.R.U32.HI UR37, URZ, 0x4, UR37 ;  /* 0x000000043f257899 */ /* 0x000fe20008011625 */
[----:B------:R-:W-:Y:S01]  /*cfb0*/  IMAD.U32 R14, RZ, RZ, UR5 ;  /* 0x00000005ff0e7e24 */ /* 0x000fe2000f8e00ff */
[----:B------:R-:W-:Y:S01]  /*cfc0*/  R2UR UR8, R196 ;  /* 0x00000000c40872ca */ /* 0x000fe200000e0000 */
[----:B------:R-:W1:Y:S01]  /*cfd0*/  SHFL.BFLY PT, R3, R8, 0x2, 0x1f ;  /* 0x0c401f0008037f89 */ /* 0x000e6200000e0000 */
[----:B------:R-:W-:Y:S01]  /*cfe0*/  ULOP3.LUT UR37, UR37, 0x3fff, URZ, 0xc0, !UPT ;  /* 0x00003fff25257892 */ /* 0x000fe2000f8ec03f */
[----:B------:R-:W-:Y:S01]  /*cff0*/  IMAD.MOV.U32 R16, RZ, RZ, RZ ;  /* 0x000000ffff107224 */ /* 0x000fe200078e00ff */
[----:B------:R-:W2:Y:S02]  /*d000*/  S2R R15, SR_TID.X ;  /* 0x00000000000f7919 */ /* 0x000ea40000002100 */
[----:B------:R-:W-:-:S04]  /*d010*/  ULOP3.LUT UR4, UR37, 0x3000000, URZ, 0xfc, !UPT ;  /* 0x0300000025047892 */ /* 0x000fc8000f8efc3f */
[----:B------:R-:W-:Y:S02]  /*d020*/  UIMAD UR4, UR36, 0x900, UR4 ;  /* 0x00000900240478a4 */ /* 0x000fe4000f8e0204 */
[----:B------:R-:W-:Y:S02]  /*d030*/  UIADD3 UR36, UR36, 0x1, URZ ;  /* 0x0000000124247890 */ /* 0x000fe4000fffe03f */
[----:B------:R-:W-:Y:S02]  /*d040*/  UIADD3 UR8, UR8, 0x1, URZ ;  /* 0x0000000108087890 */ /* 0x000fe4000fffe03f */
[----:B------:R-:W-:Y:S01]  /*d050*/  UISETP.NE.AND UP0, UPT, UR36, 0x2, UPT ;  /* 0x000000022400788c */ /* 0x000fe2000bf05270 */
[----:B------:R-:W-:Y:S02]  /*d060*/  UMOV UR6, UR4 ;  /* 0x0000000400067c82 */ /* 0x000fe40008000000 */
[----:B------:R-:W-:Y:S01]  /*d070*/  HGMMA.64x192x16.F32 R24, R188, gdesc[UR4].tnspB, R24, gsb0 ;  /* 0x42e00004bc187df0 */ /* 0x000fe20008000818 */
[----:B------:R-:W-:Y:S01]  /*d080*/  UIADD3 UR6, UR4, 0x80, URZ ;  /* 0x0000008004067890 */ /* 0x000fe2000fffe03f */
[----:B0-----:R-:W-:Y:S01]  /*d090*/  FADD.FTZ R2, R2, R9 ;  /* 0x0000000902027221 */ /* 0x001fe20000010000 */
[----:B------:R-:W-:Y:S01]  /*d0a0*/  UMOV UR7, 0x40000040 ;  /* 0x4000004000077882 */ /* 0x000fe20000000000 */
[----:B------:R-:W-:-:S02]  /*d0b0*/  IMAD.U32 R196, RZ, RZ, UR8 ;  /* 0x00000008ffc47e24 */ /* 0x000fc4000f8e00ff */
[----:B-1----:R-:W-:Y:S01]  /*d0c0*/  FADD.FTZ R6, R3, R8 ;  /* 0x0000000803067221 */ /* 0x002fe20000010000 */
[----:B------:R-:W-:Y:S01]  /*d0d0*/  USEL UR36, UR36, URZ, UP0 ;  /* 0x0000003f24247287 */ /* 0x000fe20008000000 */
[----:B------:R-:W0:Y:S04]  /*d0e0*/  SHFL.BFLY PT, R3, R2, 0x1, 0x1f ;  /* 0x0c201f0002037f89 */ /* 0x000e2800000e0000 */
[----:B------:R-:W1:Y:S01]  /*d0f0*/  SHFL.BFLY PT, R7, R6, 0x1, 0x1f ;  /* 0x0c201f0006077f89 */ /* 0x000e6200000e0000 */
[----:B--2---:R-:W-:Y:S01]  /*d100*/  LOP3.LUT P2, RZ, R15, 0x7f, RZ, 0xc0, !PT ;  /* 0x0000007f0fff7812 */ /* 0x004fe2000784c0ff */
[----:B0-----:R-:W-:Y:S01]  /*d110*/  FADD.FTZ R12, R2, R3 ;  /* 0x00000003020c7221 */ /* 0x001fe20000010000 */
[----:B------:R-:W-:Y:S02]  /*d120*/  IMAD.MOV.U32 R3, RZ, RZ, -0x800000 ;  /* 0xff800000ff037424 */ /* 0x000fe400078e00ff */
[----:B------:R-:W-:-:S02]  /*d130*/  IMAD.MOV.U32 R2, RZ, RZ, -0x800000 ;  /* 0xff800000ff027424 */ /* 0x000fc400078e00ff */
[----:B-1----:R-:W-:Y:S01]  /*d140*/  FADD.FTZ R13, R6, R7 ;  /* 0x00000007060d7221 */ /* 0x002fe20000010000 */
[----:B------:R-:W-:Y:S01]  /*d150*/  FSETP.NE.FTZ.AND P0, PT, R12, RZ, PT ;  /* 0x000000ff0c00720b */ /* 0x000fe20003f15000 */
[----:B------:R-:W-:-:S03]  /*d160*/  IMAD.MOV.U32 R7, RZ, RZ, RZ ;  /* 0x000000ffff077224 */ /* 0x000fc600078e00ff */
[----:B------:R-:W-:-:S09]  /*d170*/  FSETP.NE.FTZ.AND P1, PT, R13, RZ, PT ;  /* 0x000000ff0d00720b */ /* 0x000fd20003f35000 */
[C---:B------:R-:W-:Y:S01]  /*d180*/  @P0 FMUL.FTZ R6, R0.reuse, 0.69314718246459960938 ;  /* 0x3f31721800060820 */ /* 0x040fe20000410000 */
[----:B------:R-:W0:Y:S03]  /*d190*/  @P0 MUFU.LG2 R10, R12 ;  /* 0x0000000c000a0308 */ /* 0x000e260000000c00 */
[----:B------:R-:W-:Y:S01]  /*d1a0*/  @P1 FMUL.FTZ R8, R0, 0.69314718246459960938 ;  /* 0x3f31721800081820 */ /* 0x000fe20000410000 */
[----:B------:R-:W-:-:S04]  /*d1b0*/  @!P2 VIADD R0, R14, 0x30860 ;  /* 0x000308600e00a836 */ /* 0x000fc80000000000 */
[----:B------:R-:W1:Y:S01]  /*d1c0*/  @P1 MUFU.LG2 R11, R13 ;  /* 0x0000000d000b1308 */ /* 0x000e620000000c00 */
[----:B------:R-:W-:-:S07]  /*d1d0*/  @!P2 PRMT R20, RZ, 0x654, R0 ;  /* 0x00000654ff14a816 */ /* 0x000fce0000000000 */
        /* <DEDUP_REMOVED lines=28> */
[----:B------:R-:W-:-:S04]  /*d3a0*/  USEL UR4, URZ, 0x1, UP0 ;  /* 0x000000013f047887 */ /* 0x000fc80008000000 */
[----:B------:R-:W-:Y:S01]  /*d3b0*/  ULOP3.LUT UR38, UR38, UR4, URZ, 0x3c, !UPT ;  /* 0x0000000426267292 */ /* 0x000fe2000f8e3c3f */
[----:B------:R-:W-:Y:S02]  /*d3c0*/  WARPGROUP.DEPBAR.LE gsb0, 0x0 ;  /* 0x00008000000079c5 */ /* 0x000fe40000010000 */
[----:B------:R-:W-:-:S10]  /*d3d0*/  WARPGROUP.ARRIVE ;  /* 0x00000000000079c5 */ /* 0x000fd40000000000 */
[----:B------:R-:W-:Y:S03]  /*d3e0*/  HGMMA.64x192x16.F32 R24, R168, gdesc[UR4].tnspB, R24, gsb0 ;  /* 0x42e00004a8187df0 */ /* 0x000fe60008000818 */
[----:B------:R-:W-:Y:S02]  /*d3f0*/  WARPGROUP.DEPBAR.LE gsb0, 0x0 ;  /* 0x00008000000079c5 */ /* 0x000fe40000010000 */
[----:B------:R1:W-:Y:S01]  /*d400*/  @!P2 SYNCS.ARRIVE.TRANS64.RED.A1T0 RZ, [R20+URZ], RZ ;  /* 0x000000ff14ffa9a7 */ /* 0x0003e2000810043f */
[-C--:B--2---:R-:W-:Y:S01]  /*d410*/  FMUL.FTZ R4, R24, R7.reuse ;  /* 0x0000000718047220 */ /* 0x084fe20000410000 */
        /* <DEDUP_REMOVED lines=95> */
.L_x_4548:
        /* <DEDUP_REMOVED lines=13> */
[----:B------:R-:W-:Y:S01]  /*dae0*/  F2FP.F16.F32.PACK_AB R5, R150, R21 ;  /* 0x000000159605723e */ /* 0x000fe200000000ff */
[----:B------:R-:W-:Y:S01]  /*daf0*/  ULDC.64 UR14, c[0x0][0x208] ;  /* 0x00008200000e7ab9 */ /* 0x000fe20000000a00 */
[----:B------:R-:W-:Y:S02]  /*db00*/  R2UR UR11, R193 ;  /* 0x00000000c10b72ca */ /* 0x000fe400000e0000 */
[----:B------:R-:W-:Y:S02]  /*db10*/  F2FP.F16.F32.PACK_AB R6, R29, R6 ;  /* 0x000000061d06723e */ /* 0x000fe400000000ff */
[----:B------:R-:W-:-:S02]  /*db20*/  R2UR UR13, R194 ;  /* 0x00000000c20d72ca */ /* 0x000fc400000e0000 */
[----:B------:R-:W-:Y:S02]  /*db30*/  F2FP.F16.F32.PACK_AB R7, R152, R7 ;  /* 0x000000079807723e */ /* 0x000fe400000000ff */
[----:B------:R-:W-:Y:S02]  /*db40*/  F2FP.F16.F32.PACK_AB R10, R11, R10 ;  /* 0x0000000a0b0a723e */ /* 0x000fe400000000ff */
[----:B------:R-:W-:Y:S02]  /*db50*/  F2FP.F16.F32.PACK_AB R8, R15, R8 ;  /* 0x000000080f08723e */ /* 0x000fe400000000ff */
[----:B------:R-:W-:Y:S01]  /*db60*/  F2FP.F16.F32.PACK_AB R11, R147, R140 ;  /* 0x0000008c930b723e */ /* 0x000fe200000000ff */
[----:B------:R-:W-:Y:S01]  /*db70*/  USHF.R.S32.HI UR10, URZ, 0x1f, UR11 ;  /* 0x0000001f3f0a7899 */ /* 0x000fe2000801140b */
[----:B------:R-:W-:Y:S01]  /*db80*/  F2FP.F16.F32.PACK_AB R12, R13, R12 ;  /* 0x0000000c0d0c723e */ /* 0x000fe200000000ff */
[----:B------:R-:W-:Y:S01]  /*db90*/  UIMAD.WIDE.U32 UR6, UR11, UR8, URZ ;  /* 0x000000080b0672a5 */ /* 0x000fe2000f8e003f */
[----:B------:R-:W-:Y:S01]  /*dba0*/  F2FP.F16.F32.PACK_AB R13, R144, R139 ;  /* 0x0000008b900d723e */ /* 0x000fe200000000ff */
[----:B------:R-:W-:Y:S01]  /*dbb0*/  UIMAD UR5, UR10, UR8, URZ ;  /* 0x000000080a0572a4 */ /* 0x000fe2000f8e023f */
[----:B------:R-:W-:Y:S01]  /*dbc0*/  F2FP.F16.F32.PACK_AB R14, R53, R14 ;  /* 0x0000000e350e723e */ /* 0x000fe200000000ff */
[----:B------:R-:W-:Y:S01]  /*dbd0*/  USHF.R.S32.HI UR12, URZ, 0x1f, UR13 ;  /* 0x0000001f3f0c7899 */ /* 0x000fe2000801140d */
[----:B------:R-:W-:Y:S01]  /*dbe0*/  F2FP.F16.F32.PACK_AB R15, R145, R138 ;  /* 0x0000008a910f723e */ /* 0x000fe200000000ff */
[----:B------:R-:W-:Y:S01]  /*dbf0*/  UIMAD UR5, UR11, UR9, UR5 ;  /* 0x000000090b0572a4 */ /* 0x000fe2000f8e0205 */
[----:B------:R-:W-:-:S02]  /*dc00*/  F2FP.F16.F32.PACK_AB R24, R57, R24 ;  /* 0x000000183918723e */ /* 0x000fc400000000ff */
[----:B------:R-:W-:Y:S01]  /*dc10*/  ULDC.64 UR8, c[0x0][0xb98] ;  /* 0x0002e60000087ab9 */ /* 0x000fe20000000a00 */
[----:B------:R-:W-:Y:S01]  /*dc20*/  UIADD3 UR7, UR7, UR5, URZ ;  /* 0x0000000507077290 */ /* 0x000fe2000fffe03f */
[----:B------:R-:W-:Y:S02]  /*dc30*/  MOV R48, R16 ;  /* 0x0000001000307202 */ /* 0x000fe40000000f00 */
[----:B0-----:R-:W-:Y:S01]  /*dc40*/  MOV R49, R27 ;  /* 0x0000001b00317202 */ /* 0x001fe20000000f00 */
[----:B------:R-:W-:Y:S01]  /*dc50*/  IMAD R27, R195, 0x40, R19 ;  /* 0x00000040c31b7824 */ /* 0x000fe200078e0213 */
[----:B------:R-:W-:Y:S01]  /*dc60*/  UIMAD UR5, UR12, UR8, URZ ;  /* 0x000000080c0572a4 */ /* 0x000fe2000f8e023f */
[----:B------:R-:W-:Y:S01]  /*dc70*/  F2FP.F16.F32.PACK_AB R96, R97, R96 ;  /* 0x000000606160723e */ /* 0x000fe200000000ff */
[----:B------:R-:W-:Y:S01]  /*dc80*/  UIMAD.WIDE.U32 UR6, UR13, UR8, UR6 ;  /* 0x000000080d0672a5 */ /* 0x000fe2000f8e0006 */
[----:B------:R-:W-:Y:S01]  /*dc90*/  IMAD.WIDE R46, R200, 0x2, R48 ;  /* 0x00000002c82e7825 */ /* 0x000fe200078e0230 */
[----:B------:R-:W-:Y:S01]  /*dca0*/  UIMAD UR5, UR13, UR9, UR5 ;  /* 0x000000090d0572a4 */ /* 0x000fe2000f8e0205 */
[----:B------:R-:W-:-:S02]  /*dcb0*/  F2FP.F16.F32.PACK_AB R97, R91, R98 ;  /* 0x000000625b61723e */ /* 0x000fc400000000ff */
[----:B------:R-:W-:Y:S01]  /*dcc0*/  IMAD.WIDE R48, R27, 0x2, R48 ;  /* 0x000000021b307825 */ /* 0x000fe200078e0230 */
[C---:B------:R-:W-:Y:S01]  /*dcd0*/  IADD3 R33, P5, R46.reuse, 0x8060, RZ ;  /* 0x000080602e217810 */ /* 0x040fe20007fbe0ff */
[----:B------:R-:W-:Y:S01]  /*dce0*/  ULDC.64 UR8, c[0x0][0xae8] ;  /* 0x0002ba0000087ab9 */ /* 0x000fe20000000a00 */
[----:B------:R-:W-:Y:S02]  /*dcf0*/  IADD3 R43, P2, R46, 0x4060, RZ ;  /* 0x000040602e2b7810 */ /* 0x000fe40007f5e0ff */
[----:B------:R-:W-:Y:S01]  /*dd00*/  LOP3.LUT R26, R33, 0x380, RZ, 0xc0, !PT ;  /* 0x00000380211a7812 */ /* 0x000fe200078ec0ff */
[--C-:B------:R-:W-:Y:S01]  /*dd10*/  IMAD.X R27, RZ, RZ, R47.reuse, P5 ;  /* 0x000000ffff1b7224 */ /* 0x100fe200028e062f */
[----:B------:R-:W-:Y:S01]  /*dd20*/  LOP3.LUT R20, R43, 0x380, RZ, 0xc0, !PT ;  /* 0x000003802b147812 */ /* 0x000fe200078ec0ff */
[----:B------:R-:W-:Y:S01]  /*dd30*/  IMAD.X R63, RZ, RZ, R47, P2 ;  /* 0x000000ffff3f7224 */ /* 0x000fe200010e062f */
[----:B------:R-:W-:Y:S02]  /*dd40*/  SHF.R.U64 R26, R26, 0x3, RZ ;  /* 0x000000031a1a7819 */ /* 0x000fe400000012ff */
[----:B------:R-:W-:-:S02]  /*dd50*/  SHF.R.U64 R20, R20, 0x3, RZ ;  /* 0x0000000314147819 */ /* 0x000fc400000012ff */
[----:B------:R-:W-:Y:S02]  /*dd60*/  LOP3.LUT R26, R26, R33, RZ, 0x3c, !PT ;  /* 0x000000211a1a7212 */ /* 0x000fe400078e3cff */
[C---:B------:R-:W-:Y:S02]  /*dd70*/  IADD3 R33, P3, R46.reuse, 0x20, RZ ;  /* 0x000000202e217810 */ /* 0x040fe40007f7e0ff */
[----:B------:R-:W-:Y:S02]  /*dd80*/  IADD3 R45, P1, R46, 0x8000, RZ ;  /* 0x000080002e2d7810 */ /* 0x000fe40007f3e0ff */
[----:B------:R-:W-:Y:S01]  /*dd90*/  LOP3.LUT R62, R20, R43, RZ, 0x3c, !PT ;  /* 0x0000002b143e7212 */ /* 0x000fe200078e3cff */
[--C-:B------:R-:W-:Y:S01]  /*dda0*/  IMAD.X R67, RZ, RZ, R47.reuse, P3 ;  /* 0x000000ffff437224 */ /* 0x100fe200018e062f */
[----:B------:R-:W-:Y:S01]  /*ddb0*/  LOP3.LUT R20, R33, 0x380, RZ, 0xc0, !PT ;  /* 0x0000038021147812 */ /* 0x000fe200078ec0ff */
[----:B------:R-:W-:Y:S01]  /*ddc0*/  IMAD.X R59, RZ, RZ, R47, P1 ;  /* 0x000000ffff3b7224 */ /* 0x000fe200008e062f */
[----:B------:R-:W-:-:S02]  /*ddd0*/  IADD3 R35, P1, R46, 0x40, RZ ;  /* 0x000000402e237810 */ /* 0x000fc40007f3e0ff */
[----:B------:R-:W-:Y:S02]  /*dde0*/  SHF.R.U64 R20, R20, 0x3, RZ ;  /* 0x0000000314147819 */ /* 0x000fe400000012ff */
[----:B------:R-:W-:Y:S01]  /*ddf0*/  IADD3 R103, P0, R46, 0x8020, RZ ;  /* 0x000080202e677810 */ /* 0x000fe20007f1e0ff */
[--C-:B------:R-:W-:Y:S01]  /*de00*/  IMAD.X R87, RZ, RZ, R47.reuse, P1 ;  /* 0x000000ffff577224 */ /* 0x100fe200008e062f */
[----:B------:R-:W-:Y:S02]  /*de10*/  LOP3.LUT R66, R20, R33, RZ, 0x3c, !PT ;  /* 0x0000002114427212 */ /* 0x000fe400078e3cff */
[----:B------:R-:W-:Y:S01]  /*de20*/  LOP3.LUT R20, R35, 0x380, RZ, 0xc0, !PT ;  /* 0x0000038023147812 */ /* 0x000fe200078ec0ff */
[----:B------:R-:W-:Y:S01]  /*de30*/  IMAD.X R55, RZ, RZ, R47, P0 ;  /* 0x000000ffff377224 */ /* 0x000fe200000e062f */
[----:B------:R-:W-:Y:S02]  /*de40*/  MOV R102, R26 ;  /* 0x0000001a00667202 */ /* 0x000fe40000000f00 */
[----:B------:R-:W-:-:S02]  /*de50*/  SHF.R.U64 R20, R20, 0x3, RZ ;  /* 0x0000000314147819 */ /* 0x000fc400000012ff */
[----:B------:R-:W-:Y:S02]  /*de60*/  IADD3 R37, P0, R46, 0x60, RZ ;  /* 0x000000602e257810 */ /* 0x000fe40007f1e0ff */
[----:B------:R-:W-:Y:S02]  /*de70*/  LOP3.LUT R86, R20, R35, RZ, 0x3c, !PT ;  /* 0x0000002314567212 */ /* 0x000fe400078e3cff */
[----:B------:R-:W-:Y:S01]  /*de80*/  IADD3 R35, P1, R48, 0x4000, RZ ;  /* 0x0000400030237810 */ /* 0x000fe20007f3e0ff */
[----:B------:R-:W-:Y:S01]  /*de90*/  IMAD.X R83, RZ, RZ, R47, P0 ;  /* 0x000000ffff537224 */ /* 0x000fe200000e062f */
[C---:B------:R-:W-:Y:S02]  /*dea0*/  IADD3 R34, P6, R46.reuse, 0x8040, RZ ;  /* 0x000080402e227810 */ /* 0x040fe40007fde0ff */
[----:B------:R-:W-:Y:S01]  /*deb0*/  LOP3.LUT R31, R46, 0x380, RZ, 0xc0, !PT ;  /* 0x000003802e1f7812 */ /* 0x000fe200078ec0ff */
[----:B------:R-:W-:Y:S01]  /*dec0*/  IMAD.X R21, RZ, RZ, R49, P1 ;  /* 0x000000ffff157224 */ /* 0x000fe200008e0631 */
[----:B-1----:R-:W-:Y:S01]  /*ded0*/  ISETP.NE.AND P1, PT, R52, 0x1, PT ;  /* 0x000000013400780c */ /* 0x002fe20003f25270 */
[----:B------:R-:W-:Y:S01]  /*dee0*/  IMAD.X R51, RZ, RZ, R47, P6 ;  /* 0x000000ffff337224 */ /* 0x000fe200030e062f */
[----:B------:R-:W-:-:S02]  /*def0*/  LOP3.LUT R30, R103, 0x380, RZ, 0xc0, !PT ;  /* 0x00000380671e7812 */ /* 0x000fc400078ec0ff */
[----:B------:R-:W-:Y:S02]  /*df00*/  LOP3.LUT R28, R45, 0x380, RZ, 0xc0, !PT ;  /* 0x000003802d1c7812 */ /* 0x000fe400078ec0ff */
[----:B------:R-:W-:Y:S02]  /*df10*/  IADD3 R33, P0, R48, 0x5000, RZ ;  /* 0x0000500030217810 */ /* 0x000fe40007f1e0ff */
[----:B------:R-:W-:Y:S02]  /*df20*/  SHF.R.U64 R31, R31, 0x3, RZ ;  /* 0x000000031f1f7819 */ /* 0x000fe400000012ff */
[----:B------:R-:W-:Y:S01]  /*df30*/  SHF.R.U64 R30, R30, 0x3, RZ ;  /* 0x000000031e1e7819 */ /* 0x000fe200000012ff */
[----:B------:R-:W-:Y:S01]  /*df40*/  IMAD.X R29, RZ, RZ, R49, P0 ;  /* 0x000000ffff1d7224 */ /* 0x000fe200000e0631 */
[----:B------:R-:W-:Y:S01]  /*df50*/  SHF.R.U64 R28, R28, 0x3, RZ ;  /* 0x000000031c1c7819 */ /* 0x000fe200000012ff */
[----:B------:R-:W0:Y:S01]  /*df60*/  @P1 LDC R26, c[0x0][0xbec] ;  /* 0x0002fb00ff1a1b82 */ /* 0x000e220000000800 */
[----:B------:R-:W-:-:S02]  /*df70*/  IADD3 R39, P6, R46, 0x4000, RZ ;  /* 0x000040002e277810 */ /* 0x000fc40007fde0ff */
[C---:B------:R-:W-:Y:S02]  /*df80*/  IADD3 R32, P4, R46.reuse, 0x4040, RZ ;  /* 0x000040402e207810 */ /* 0x040fe40007f9e0ff */
[----:B------:R-:W-:Y:S01]  /*df90*/  IADD3 R41, P5, R46, 0x4020, RZ ;  /* 0x000040202e297810 */ /* 0x000fe20007fbe0ff */
[--C-:B------:R-:W-:Y:S01]  /*dfa0*/  IMAD.X R79, RZ, RZ, R47.reuse, P6 ;  /* 0x000000ffff4f7224 */ /* 0x100fe200030e062f */
[----:B------:R-:W-:Y:S01]  /*dfb0*/  LOP3.LUT R46, R31, R46, RZ, 0x3c, !PT ;  /* 0x0000002e1f2e7212 */ /* 0x000fe200078e3cff */
[----:B------:R-:W1:Y:S01]  /*dfc0*/  @P1 LDC R27, c[0x0][0xbf0] ;  /* 0x0002fc00ff1b1b82 */ /* 0x000e620000000800 */
[----:B------:R-:W-:Y:S01]  /*dfd0*/  LOP3.LUT R54, R30, R103, RZ, 0x3c, !PT ;  /* 0x000000671e367212 */ /* 0x000fe200078e3cff */
[--C-:B------:R-:W-:Y:S01]  /*dfe0*/  IMAD.X R71, RZ, RZ, R47.reuse, P4 ;  /* 0x000000ffff477224 */ /* 0x100fe200020e062f */
[----:B------:R-:W-:Y:S01]  /*dff0*/  LOP3.LUT R58, R28, R45, RZ, 0x3c, !PT ;  /* 0x0000002d1c3a7212 */ /* 0x000fe200078e3cff */
[----:B------:R-:W-:Y:S01]  /*e000*/  IMAD.X R75, RZ, RZ, R47, P5 ;  /* 0x000000ffff4b7224 */ /* 0x000fe200028e062f */
[----:B------:R-:W-:-:S02]  /*e010*/  LOP3.LUT R28, R39, 0x380, RZ, 0xc0, !PT ;  /* 0x00000380271c7812 */ /* 0x000fc400078ec0ff */
[----:B------:R-:W-:Y:S02]  /*e020*/  IADD3 R103, P0, R48, 0xb000, RZ ;  /* 0x0000b00030677810 */ /* 0x000fe40007f1e0ff */
[----:B------:R-:W-:Y:S02]  /*e030*/  LOP3.LUT R31, R34, 0x380, RZ, 0xc0, !PT ;  /* 0x00000380221f7812 */ /* 0x000fe400078ec0ff */
[----:B------:R-:W-:Y:S01]  /*e040*/  MOV R151, R46 ;  /* 0x0000002e00977202 */ /* 0x000fe20000000f00 */
[----:B------:R-:W-:Y:S01]  /*e050*/  BAR.SYNC.DEFER_BLOCKING 0x1, 0x100 ;  /* 0x0044000000007b1d */ /* 0x000fe20000010000 */
[----:B------:R-:W-:Y:S01]  /*e060*/  SHF.R.U64 R28, R28, 0x3, RZ ;  /* 0x000000031c1c7819 */ /* 0x000fe200000012ff */
[----:B------:R-:W-:Y:S01]  /*e070*/  IMAD.X R47, RZ, RZ, R49, P0 ;  /* 0x000000ffff2f7224 */ /* 0x000fe200000e0631 */
[----:B------:R-:W-:Y:S02]  /*e080*/  LOP3.LUT R46, R103, 0x380, RZ, 0xc0, !PT ;  /* 0x00000380672e7812 */ /* 0x000fe400078ec0ff */
[----:B------:R-:W-:-:S02]  /*e090*/  SHF.R.U64 R31, R31, 0x3, RZ ;  /* 0x000000031f1f7819 */ /* 0x000fc400000012ff */
[----:B------:R-:W-:Y:S01]  /*e0a0*/  MOV R150, R54 ;  /* 0x0000003600967202 */ /* 0x000fe20000000f00 */
[----:B------:R-:W-:Y:S01]  /*e0b0*/  VIADD R55, R18, UR39 ;  /* 0x0000002712377c36 */ /* 0x000fe20008000000 */
[----:B------:R-:W-:Y:S02]  /*e0c0*/  LOP3.LUT R78, R28, R39, RZ, 0x3c, !PT ;  /* 0x000000271c4e7212 */ /* 0x000fe400078e3cff */
[----:B------:R-:W-:Y:S02]  /*e0d0*/  SHF.R.U64 R46, R46, 0x3, RZ ;  /* 0x000000032e2e7819 */ /* 0x000fe400000012ff */
[----:B------:R-:W-:Y:S02]  /*e0e0*/  LOP3.LUT R50, R31, R34, RZ, 0x3c, !PT ;  /* 0x000000221f327212 */ /* 0x000fe400078e3cff */
[----:B------:R-:W-:Y:S02]  /*e0f0*/  LOP3.LUT R28, R37, 0x380, RZ, 0xc0, !PT ;  /* 0x00000380251c7812 */ /* 0x000fe400078ec0ff */
[----:B------:R-:W-:-:S02]  /*e100*/  LOP3.LUT R46, R46, R103, RZ, 0x3c, !PT ;  /* 0x000000672e2e7212 */ /* 0x000fc400078e3cff */
[----:B------:R-:W-:Y:S02]  /*e110*/  SHF.R.U64 R28, R28, 0x3, RZ ;  /* 0x000000031c1c7819 */ /* 0x000fe400000012ff */
[----:B------:R-:W-:Y:S01]  /*e120*/  MOV R103, R50 ;  /* 0x0000003200677202 */ /* 0x000fe20000000f00 */
[----:B------:R-:W-:Y:S01]  /*e130*/  IMAD.MOV.U32 R50, RZ, RZ, R55 ;  /* 0x000000ffff327224 */ /* 0x000fe200078e0037 */
[----:B------:R-:W-:Y:S01]  /*e140*/  LOP3.LUT R82, R28, R37, RZ, 0x3c, !PT ;  /* 0x000000251c527212 */ /* 0x000fe200078e3cff */
[----:B------:R0:W-:Y:S01]  /*e150*/  STSM.16.M88.4 [R151], R4 ;  /* 0x0000000497007844 */ /* 0x0001e20000000200 */
[----:B------:R-:W-:Y:S02]  /*e160*/  MOV R66, R66 ;  /* 0x0000004200427202 */ /* 0x000fe40000000f00 */
[----:B------:R-:W-:Y:S02]  /*e170*/  LOP3.LUT R28, R33, 0x380, RZ, 0xc0, !PT ;  /* 0x00000380211c7812 */ /* 0x000fe400078ec0ff */
[----:B------:R-:W-:-:S02]  /*e180*/  MOV R86, R86 ;  /* 0x0000005600567202 */ /* 0x000fc40000000f00 */
[----:B------:R-:W-:Y:S02]  /*e190*/  MOV R82, R82 ;  /* 0x0000005200527202 */ /* 0x000fe40000000f00 */
[----:B------:R-:W-:Y:S02]  /*e1a0*/  LOP3.LUT R31, R32, 0x380, RZ, 0xc0, !PT ;  /* 0x00000380201f7812 */ /* 0x000fe400078ec0ff */
[----:B------:R-:W-:Y:S02]  /*e1b0*/  LOP3.LUT R30, R41, 0x380, RZ, 0xc0, !PT ;  /* 0x00000380291e7812 */ /* 0x000fe400078ec0ff */
[----:B------:R-:W-:Y:S02]  /*e1c0*/  SHF.R.U64 R28, R28, 0x3, RZ ;  /* 0x000000031c1c7819 */ /* 0x000fe400000012ff */
[----:B------:R-:W-:Y:S01]  /*e1d0*/  SHF.R.U64 R31, R31, 0x3, RZ ;  /* 0x000000031f1f7819 */ /* 0x000fe200000012ff */
[----:B0-----:R-:W-:Y:S01]  /*e1e0*/  @P1 IMAD.HI.U32 R4, R55, R26, RZ ;  /* 0x0000001a37041227 */ /* 0x001fe200078e00ff */
[----:B------:R-:W-:-:S02]  /*e1f0*/  F2FP.F16.F32.PACK_AB R5, R148, R143 ;  /* 0x0000008f9405723e */ /* 0x000fc400000000ff */
[----:B------:R-:W-:Y:S02]  /*e200*/  F2FP.F16.F32.PACK_AB R6, R25, R0 ;  /* 0x000000001906723e */ /* 0x000fe400000000ff */
[----:B-1----:R-:W-:Y:S02]  /*e210*/  @P1 SHF.R.U32.HI R50, RZ, R27, R4 ;  /* 0x0000001bff321219 */ /* 0x002fe40000011604 */
[----:B------:R-:W-:Y:S02]  /*e220*/  F2FP.F16.F32.PACK_AB R4, R120, R9 ;  /* 0x000000097804723e */ /* 0x000fe400000000ff */
[----:B------:R-:W-:Y:S01]  /*e230*/  F2FP.F16.F32.PACK_AB R7, R149, R142 ;  /* 0x0000008e9507723e */ /* 0x000fe200000000ff */
[----:B------:R-:W-:Y:S01]  /*e240*/  IMAD.MOV R51, RZ, RZ, -R50 ;  /* 0x000000ffff337224 */ /* 0x000fe200078e0a32 */
[----:B------:R-:W-:Y:S02]  /*e250*/  F2FP.F16.F32.PACK_AB R9, R146, R141 ;  /* 0x0000008d9209723e */ /* 0x000fe400000000ff */
[----:B------:R-:W-:Y:S01]  /*e260*/  SHF.R.U64 R30, R30, 0x3, RZ ;  /* 0x000000031e1e7819 */ /* 0x000fe200000012ff */
[----:B------:R-:W-:Y:S01]  /*e270*/  STSM.16.M88.4 [R66], R4 ;  /* 0x0000000442007844 */ /* 0x000fe20000000200 */
[----:B------:R-:W-:Y:S01]  /*e280*/  IMAD R51, R52, R51, R55 ;  /* 0x0000003334337224 */ /* 0x000fe200078e0237 */
[----:B------:R-:W-:-:S02]  /*e290*/  LOP3.LUT R28, R28, R33, RZ, 0x3c, !PT ;  /* 0x000000211c1c7212 */ /* 0x000fc400078e3cff */
[----:B------:R0:W-:Y:S01]  /*e2a0*/  STSM.16.M88.4 [R86], R8 ;  /* 0x0000000856007844 */ /* 0x0001e20000000200 */
[----:B------:R-:W-:Y:S02]  /*e2b0*/  IADD3 R33, P3, R48, 0x7000, RZ ;  /* 0x0000700030217810 */ /* 0x000fe40007f7e0ff */
[----:B------:R-:W-:Y:S01]  /*e2c0*/  SHF.R.S32.HI R0, RZ, 0x1f, R51 ;  /* 0x0000001fff007819 */ /* 0x000fe20000011433 */
[----:B------:R1:W-:Y:S01]  /*e2d0*/  STSM.16.M88.4 [R82], R12 ;  /* 0x0000000c52007844 */ /* 0x0003e20000000200 */
[----:B------:R-:W-:Y:S02]  /*e2e0*/  LOP3.LUT R70, R31, R32, RZ, 0x3c, !PT ;  /* 0x000000201f467212 */ /* 0x000fe400078e3cff */
[----:B------:R-:W-:Y:S02]  /*e2f0*/  LOP3.LUT R74, R30, R41, RZ, 0x3c, !PT ;  /* 0x000000291e4a7212 */ /* 0x000fe400078e3cff */
[----:B------:R-:W-:Y:S02]  /*e300*/  IADD3 R31, P2, R48, 0x6000, RZ ;  /* 0x00006000301f7810 */ /* 0x000fe40007f5e0ff */
[----:B------:R-:W-:-:S02]  /*e310*/  LOP3.LUT R32, R33, 0x380, RZ, 0xc0, !PT ;  /* 0x0000038021207812 */ /* 0x000fc400078ec0ff */
[----:B------:R-:W-:Y:S02]  /*e320*/  MOV R78, R78 ;  /* 0x0000004e004e7202 */ /* 0x000fe40000000f00 */
[----:B------:R-:W-:Y:S01]  /*e330*/  F2FP.F16.F32.PACK_AB R25, R137, R134 ;  /* 0x000000868919723e */ /* 0x000fe200000000ff */
[----:B0-----:R-:W-:Y:S01]  /*e340*/  IMAD.U32 R9, RZ, RZ, UR5 ;  /* 0x00000005ff097e24 */ /* 0x001fe2000f8e00ff */
[----:B------:R-:W-:Y:S01]  /*e350*/  SHF.R.S32.HI R8, RZ, 0x1f, R50 ;  /* 0x0000001fff087819 */ /* 0x000fe20000011432 */
[----:B------:R-:W-:Y:S01]  /*e360*/  ULDC UR5, c[0x0][0xa88] ;  /* 0x0002a20000057ab9 */ /* 0x000fe20000000800 */
[----:B------:R-:W-:Y:S01]  /*e370*/  F2FP.F16.F32.PACK_AB R26, R61, R60 ;  /* 0x0000003c3d1a723e */ /* 0x000fe200000000ff */
[----:B-1----:R-:W-:Y:S01]  /*e380*/  VIADD R15, R199, UR39 ;  /* 0x00000027c70f7c36 */ /* 0x002fe20008000000 */
[----:B------:R-:W-:Y:S02]  /*e390*/  IADD3 R12, P0, R50, UR6, RZ ;  /* 0x00000006320c7c10 */ /* 0x000fe4000ff1e0ff */
[----:B------:R-:W-:-:S02]  /*e3a0*/  F2FP.F16.F32.PACK_AB R27, R136, R133 ;  /* 0x00000085881b723e */ /* 0x000fc400000000ff */
[----:B------:R-:W-:Y:S01]  /*e3b0*/  IADD3.X R13, R8, UR7, R9, P0, !PT ;  /* 0x00000007080d7c10 */ /* 0x000fe200087fe409 */
[----:B------:R-:W-:Y:S01]  /*e3c0*/  ULDC.64 UR6, c[0x0][0xb88] ;  /* 0x0002e20000067ab9 */ /* 0x000fe20000000a00 */
[----:B------:R-:W-:Y:S01]  /*e3d0*/  LOP3.LUT R30, R31, 0x380, RZ, 0xc0, !PT ;  /* 0x000003801f1e7812 */ /* 0x000fe200078ec0ff */
[----:B------:R-:W-:Y:S01]  /*e3e0*/  IMAD R0, R0, UR6, RZ ;  /* 0x0000000600007c24 */ /* 0x000fe2000f8e02ff */
[----:B------:R-:W-:Y:S01]  /*e3f0*/  MOV R74, R74 ;  /* 0x0000004a004a7202 */ /* 0x000fe20000000f00 */
[----:B------:R-:W-:Y:S01]  /*e400*/  IMAD.WIDE.U32 R12, R51, UR6, R12 ;  /* 0x00000006330c7c25 */ /* 0x000fe2000f8e000c */
[----:B------:R-:W-:Y:S01]  /*e410*/  F2FP.F16.F32.PACK_AB R4, R65, R64 ;  /* 0x000000404104723e */ /* 0x000fe200000000ff */
[----:B------:R0:W-:Y:S01]  /*e420*/  STSM.16.M88.4 [R78], R24 ;  /* 0x000000184e007844 */ /* 0x0001e20000000200 */
[----:B------:R-:W-:Y:S01]  /*e430*/  F2FP.F16.F32.PACK_AB R5, R135, R132 ;  /* 0x000000848705723e */ /* 0x000fe200000000ff */
[----:B------:R-:W-:Y:S01]  /*e440*/  IMAD R51, R51, UR7, R0 ;  /* 0x0000000733337c24 */ /* 0x000fe2000f8e0200 */
[----:B------:R-:W-:Y:S01]  /*e450*/  F2FP.F16.F32.PACK_AB R6, R69, R68 ;  /* 0x000000444506723e */ /* 0x000fe200000000ff */
[----:B------:R-:W-:Y:S01]  /*e460*/  ULDC.64 UR6, c[0x0][0xb50] ;  /* 0x0002d40000067ab9 */ /* 0x000fe20000000a00 */
[----:B------:R-:W-:Y:S01]  /*e470*/  F2FP.F16.F32.PACK_AB R7, R131, R130 ;  /* 0x000000828307723e */ /* 0x000fe200000000ff */
[----:B------:R-:W-:Y:S01]  /*e480*/  IMAD R0, R52, UR5, RZ ;  /* 0x0000000534007c24 */ /* 0x000fe2000f8e02ff */
[----:B------:R-:W-:-:S02]  /*e490*/  SHF.R.U64 R32, R32, 0x3, RZ ;  /* 0x0000000320207819 */ /* 0x000fc400000012ff */
[----:B------:R-:W-:Y:S01]  /*e4a0*/  SHF.R.U64 R30, R30, 0x3, RZ ;  /* 0x000000031e1e7819 */ /* 0x000fe200000012ff */
[----:B------:R1:W-:Y:S01]  /*e4b0*/  STSM.16.M88.4 [R74], R4 ;  /* 0x000000044a007844 */ /* 0x0003e20000000200 */
[----:B------:R-:W-:Y:S01]  /*e4c0*/  LOP3.LUT R32, R32, R33, RZ, 0x3c, !PT ;  /* 0x0000002120207212 */ /* 0x000fe200078e3cff */
[--C-:B------:R-:W-:Y:S01]  /*e4d0*/  IMAD.X R33, RZ, RZ, R49.reuse, P3 ;  /* 0x000000ffff217224 */ /* 0x100fe200018e0631 */
[----:B------:R-:W-:Y:S02]  /*e4e0*/  LOP3.LUT P0, RZ, R197, 0x3, RZ, 0xc0, !PT ;  /* 0x00000003c5ff7812 */ /* 0x000fe4000780c0ff */
[----:B------:R-:W-:Y:S01]  /*e4f0*/  LOP3.LUT R30, R30, R31, RZ, 0x3c, !PT ;  /* 0x0000001f1e1e7212 */ /* 0x000fe200078e3cff */
[----:B------:R-:W-:Y:S01]  /*e500*/  IMAD.X R31, RZ, RZ, R49, P2 ;  /* 0x000000ffff1f7224 */ /* 0x000fe200010e0631 */
[----:B0-----:R-:W-:Y:S02]  /*e510*/  LEA R24, P3, R12, UR6, 0x2 ;  /* 0x000000060c187c11 */ /* 0x001fe4000f8610ff */
[----:B------:R-:W-:-:S02]  /*e520*/  ISETP.GE.OR P2, PT, R15, R0, P0 ;  /* 0x000000000f00720c */ /* 0x000fc40000746670 */
[----:B------:R-:W-:Y:S01]  /*e530*/  MOV R70, R70 ;  /* 0x0000004600467202 */ /* 0x000fe20000000f00 */
[----:B------:R-:W-:Y:S01]  /*e540*/  SHFL.IDX PT, R54, R24, RZ, 0x1c1f ;  /* 0x001c1fff18367589 */ /* 0x000fe200000e0000 */
[----:B------:R-:W-:Y:S02]  /*e550*/  F2FP.F16.F32.PACK_AB R8, R73, R72 ;  /* 0x000000484908723e */ /* 0x000fe400000000ff */
[----:B------:R-:W-:Y:S01]  /*e560*/  F2FP.F16.F32.PACK_AB R9, R128, R127 ;  /* 0x0000007f8009723e */ /* 0x000fe200000000ff */
[----:B-1----:R-:W-:Y:S01]  /*e570*/  VIADD R5, R15, 0x8 ;  /* 0x000000080f057836 */ /* 0x002fe20000000000 */
[----:B------:R-:W-:Y:S01]  /*e580*/  F2FP.F16.F32.PACK_AB R10, R77, R76 ;  /* 0x0000004c4d0a723e */ /* 0x000fe200000000ff */
[----:B------:R-:W-:Y:S01]  /*e590*/  IMAD.IADD R7, R13, 0x1, R51 ;  /* 0x000000010d077824 */ /* 0x000fe200078e0233 */
[----:B------:R-:W-:Y:S01]  /*e5a0*/  F2FP.F16.F32.PACK_AB R11, R129, R126 ;  /* 0x0000007e810b723e */ /* 0x000fe200000000ff */
[----:B------:R-:W-:Y:S01]  /*e5b0*/  SHFL.IDX PT, R64, R24, 0x1, 0x1c1f ;  /* 0x003c1f0018407f89 */ /* 0x000fe200000e0000 */
[----:B------:R-:W-:-:S02]  /*e5c0*/  ISETP.GE.OR P0, PT, R5, R0, P0 ;  /* 0x000000000500720c */ /* 0x000fc40000706670 */
[----:B------:R-:W-:Y:S01]  /*e5d0*/  LEA.HI.X R25, R12, UR7, R7, 0x2, P3 ;  /* 0x000000070c197c11 */ /* 0x000fe200098f1407 */
[----:B------:R-:W-:Y:S01]  /*e5e0*/  STSM.16.M88.4 [R70], R8 ;  /* 0x0000000846007844 */ /* 0x000fe20000000200 */
[----:B------:R-:W-:Y:S02]  /*e5f0*/  MOV R62, R62 ;  /* 0x0000003e003e7202 */ /* 0x000fe40000000f00 */
[----:B------:R-:W-:Y:S01]  /*e600*/  F2FP.F16.F32.PACK_AB R4, R81, R80 ;  /* 0x000000505104723e */ /* 0x000fe200000000ff */
[----:B------:R-:W0:Y:S01]  /*e610*/  SHFL.IDX PT, R55, R25, RZ, 0x1c1f ;  /* 0x001c1fff19377589 */ /* 0x000e2200000e0000 */
[----:B------:R-:W-:Y:S02]  /*e620*/  F2FP.F16.F32.PACK_AB R5, R124, R123 ;  /* 0x0000007b7c05723e */ /* 0x000fe400000000ff */
[----:B------:R-:W-:Y:S01]  /*e630*/  F2FP.F16.F32.PACK_AB R6, R85, R84 ;  /* 0x000000545506723e */ /* 0x000fe200000000ff */
[----:B------:R-:W1:Y:S01]  /*e640*/  SHFL.IDX PT, R65, R25, 0x1, 0x1c1f ;  /* 0x003c1f0019417f89 */ /* 0x000e6200000e0000 */
[----:B------:R-:W-:-:S02]  /*e650*/  F2FP.F16.F32.PACK_AB R7, R125, R122 ;  /* 0x0000007a7d07723e */ /* 0x000fc400000000ff */
[----:B------:R-:W-:Y:S02]  /*e660*/  MOV R58, R58 ;  /* 0x0000003a003a7202 */ /* 0x000fe40000000f00 */
[----:B------:R-:W-:Y:S01]  /*e670*/  F2FP.F16.F32.PACK_AB R12, R89, R88 ;  /* 0x00000058590c723e */ /* 0x000fe200000000ff */
[----:B------:R-:W-:Y:S01]  /*e680*/  STSM.16.M88.4 [R62], R4 ;  /* 0x000000043e007844 */ /* 0x000fe20000000200 */
        /* <DEDUP_REMOVED lines=8> */
[----:B------:R-:W-:Y:S01]  /*e710*/  F2FP.F16.F32.PACK_AB R112, R113, R112 ;  /* 0x000000707170723e */ /* 0x000fe200000000ff */
[----:B------:R-:W-:Y:S01]  /*e720*/  STSM.16.M88.4 [R150], R96 ;  /* 0x0000006096007844 */ /* 0x000fe20000000200 */
[----:B------:R-:W-:Y:S02]  /*e730*/  F2FP.F16.F32.PACK_AB R106, R109, R108 ;  /* 0x0000006c6d6a723e */ /* 0x000fe400000000ff */
[----:B------:R-:W-:-:S02]  /*e740*/  F2FP.F16.F32.PACK_AB R107, R111, R110 ;  /* 0x0000006e6f6b723e */ /* 0x000fc400000000ff */
        /* <DEDUP_REMOVED lines=8> */
[----:B------:R-:W-:Y:S01]  /*e7d0*/  LOP3.LUT R42, R43, 0x380, RZ, 0xc0, !PT ;  /* 0x000003802b2a7812 */ /* 0x000fe200078ec0ff */
[----:B------:R-:W-:Y:S01]  /*e7e0*/  BAR.SYNC.DEFER_BLOCKING 0x1, 0x100 ;  /* 0x0044000000007b1d */ /* 0x000fe20000010000 */
[----:B------:R-:W-:Y:S02]  /*e7f0*/  SHF.R.U64 R40, R40, 0x3, RZ ;  /* 0x0000000328287819 */ /* 0x000fe400000012ff */
[----:B------:R-:W-:Y:S02]  /*e800*/  SHF.R.U64 R42, R42, 0x3, RZ ;  /* 0x000000032a2a7819 */ /* 0x000fe400000012ff */
[----:B------:R-:W-:Y:S01]  /*e810*/  LOP3.LUT R40, R40, R41, RZ, 0x3c, !PT ;  /* 0x0000002928287212 */ /* 0x000fe200078e3cff */
[--C-:B------:R-:W-:Y:S01]  /*e820*/  IMAD.X R41, RZ, RZ, R49.reuse, P4 ;  /* 0x000000ffff297224 */ /* 0x100fe200020e0631 */
[----:B------:R-:W-:Y:S02]  /*e830*/  IADD3 R45, P6, R48, 0x3000, RZ ;  /* 0x00003000302d7810 */ /* 0x000fe40007fde0ff */
[----:B------:R-:W-:Y:S01]  /*e840*/  LOP3.LUT R42, R42, R43, RZ, 0x3c, !PT ;  /* 0x0000002b2a2a7212 */ /* 0x000fe200078e3cff */
[----:B------:R-:W-:Y:S01]  /*e850*/  IMAD.X R43, RZ, RZ, R49, P5 ;  /* 0x000000ffff2b7224 */ /* 0x000fe200028e0631 */
[----:B------:R-:W-:-:S02]  /*e860*/  LOP3.LUT R44, R45, 0x380, RZ, 0xc0, !PT ;  /* 0x000003802d2c7812 */ /* 0x000fc400078ec0ff */
[----:B------:R-:W-:Y:S02]  /*e870*/  LOP3.LUT R20, R35, 0x380, RZ, 0xc0, !PT ;  /* 0x0000038023147812 */ /* 0x000fe400078ec0ff */
[----:B------:R-:W-:Y:S02]  /*e880*/  IADD3 R37, P5, R48, 0x9000, RZ ;  /* 0x0000900030257810 */ /* 0x000fe40007fbe0ff */
[----:B------:R-:W-:Y:S01]  /*e890*/  SHF.R.U64 R44, R44, 0x3, RZ ;  /* 0x000000032c2c7819 */ /* 0x000fe200000012ff */
[----:B------:R-:W-:Y:S01]  /*e8a0*/  UIMAD UR5, UR10, UR8, URZ ;  /* 0x000000080a0572a4 */ /* 0x000fe2000f8e023f */
[----:B------:R-:W-:Y:S02]  /*e8b0*/  SHF.R.U64 R20, R20, 0x3, RZ ;  /* 0x0000000314147819 */ /* 0x000fe400000012ff */
[----:B------:R-:W-:Y:S02]  /*e8c0*/  LOP3.LUT R36, R37, 0x380, RZ, 0xc0, !PT ;  /* 0x0000038025247812 */ /* 0x000fe400078ec0ff */
[----:B------:R-:W-:Y:S01]  /*e8d0*/  LOP3.LUT R44, R44, R45, RZ, 0x3c, !PT ;  /* 0x0000002d2c2c7212 */ /* 0x000fe200078e3cff */
[----:B0-----:R0:W-:Y:S01]  /*e8e0*/  @!P2 ST.E desc[UR14][R54.64], R3 ;  /* 0x000000033600a985 */ /* 0x0011e2000c10190e */
[----:B------:R-:W-:Y:S01]  /*e8f0*/  LOP3.LUT R20, R20, R35, RZ, 0x3c, !PT ;  /* 0x0000002314147212 */ /* 0x000fe200078e3cff */
[----:B------:R-:W-:Y:S01]  /*e900*/  IMAD.X R45, RZ, RZ, R49, P6 ;  /* 0x000000ffff2d7224 */ /* 0x000fe200030e0631 */
[----:B------:R-:W-:Y:S01]  /*e910*/  SHF.R.U64 R36, R36, 0x3, RZ ;  /* 0x0000000324247819 */ /* 0x000fe200000012ff */
[----:B-1----:R1:W-:Y:S01]  /*e920*/  @!P0 ST.E desc[UR14][R64.64], R2 ;  /* 0x0000000240008985 */ /* 0x0023e2000c10190e */
[C---:B------:R-:W-:Y:S01]  /*e930*/  IADD3 R35, P4, R48.reuse, 0x8000, RZ ;  /* 0x0000800030237810 */ /* 0x040fe20007f9e0ff */
[----:B------:R-:W-:Y:S01]  /*e940*/  UIMAD.WIDE.U32 UR6, UR11, UR8, URZ ;  /* 0x000000080b0672a5 */ /* 0x000fe2000f8e003f */
[----:B------:R-:W-:Y:S01]  /*e950*/  IADD3 R39, P6, R48, 0xa000, RZ ;  /* 0x0000a00030277810 */ /* 0x000fe20007fde0ff */
[----:B------:R2:W5:Y:S01]  /*e960*/  LD.E.128 R24, desc[UR14][R40.64] ;  /* 0x0000000e28187980 */ /* 0x000562000c101d00 */
[----:B------:R-:W-:Y:S01]  /*e970*/  UIMAD UR5, UR11, UR9, UR5 ;  /* 0x000000090b0572a4 */ /* 0x000fe2000f8e0205 */
[----:B------:R-:W-:Y:S01]  /*e980*/  LOP3.LUT R36, R36, R37, RZ, 0x3c, !PT ;  /* 0x0000002524247212 */ /* 0x000fe200078e3cff */
[----:B0-----:R-:W0:Y:S01]  /*e990*/  @P1 LDC R3, c[0x0][0xbec] ;  /* 0x0002fb00ff031b82 */ /* 0x001e220000000800 */
[----:B------:R3:W5:Y:S01]  /*e9a0*/  LD.E.128 R60, desc[UR14][R28.64] ;  /* 0x0000000e1c3c7980 */ /* 0x000762000c101d00 */
[----:B------:R-:W-:Y:S01]  /*e9b0*/  ULDC.64 UR10, c[0x0][0xaf0] ;  /* 0x0002bc00000a7ab9 */ /* 0x000fe20000000a00 */
[----:B------:R-:W-:Y:S01]  /*e9c0*/  LOP3.LUT R34, R35, 0x380, RZ, 0xc0, !PT ;  /* 0x0000038023227812 */ /* 0x000fe200078ec0ff */
[----:B-1----:R-:W-:Y:S01]  /*e9d0*/  IMAD R2, R192, 0x20, R195 ;  /* 0x00000020c0027824 */ /* 0x002fe200078e02c3 */
[----:B------:R-:W-:Y:S01]  /*e9e0*/  LOP3.LUT R38, R39, 0x380, RZ, 0xc0, !PT ;  /* 0x0000038027267812 */ /* 0x000fe200078ec0ff */
[----:B------:R1:W5:Y:S01]  /*e9f0*/  LD.E.128 R68, desc[UR14][R20.64] ;  /* 0x0000000e14447980 */ /* 0x000362000c101d00 */
[----:B------:R-:W-:Y:S01]  /*ea00*/  LOP3.LUT R37, R48, 0x380, RZ, 0xc0, !PT ;  /* 0x0000038030257812 */ /* 0x000fe200078ec0ff */
[----:B--2---:R-:W2:Y:S01]  /*ea10*/  @P1 LDC R41, c[0x0][0xbf0] ;  /* 0x0002fc00ff291b82 */ /* 0x004ea20000000800 */
[----:B------:R-:W-:Y:S01]  /*ea20*/  UIMAD UR8, UR12, UR10, URZ ;  /* 0x0000000a0c0872a4 */ /* 0x000fe2000f8e023f */
[----:B------:R-:W-:Y:S01]  /*ea30*/  SHF.R.U64 R34, R34, 0x3, RZ ;  /* 0x0000000322227819 */ /* 0x000fe200000012ff */
[----:B---3--:R-:W-:Y:S01]  /*ea40*/  VIADD R28, R2, UR39 ;  /* 0x00000027021c7c36 */ /* 0x008fe20008000000 */
[----:B------:R-:W-:Y:S01]  /*ea50*/  UIADD3 UR7, UR7, UR5, URZ ;  /* 0x0000000507077290 */ /* 0x000fe2000fffe03f */
[----:B------:R-:W-:Y:S01]  /*ea60*/  SHF.R.U64 R38, R38, 0x3, RZ ;  /* 0x0000000326267819 */ /* 0x000fe200000012ff */
[----:B------:R-:W-:Y:S01]  /*ea70*/  UIMAD UR5, UR13, UR11, UR8 ;  /* 0x0000000b0d0572a4 */ /* 0x000fe2000f8e0208 */
[----:B------:R-:W-:Y:S01]  /*ea80*/  SHF.R.U64 R37, R37, 0x3, RZ ;  /* 0x0000000325257819 */ /* 0x000fe200000012ff */
[----:B-1----:R-:W-:Y:S01]  /*ea90*/  IMAD.MOV.U32 R21, RZ, RZ, R28 ;  /* 0x000000ffff157224 */ /* 0x002fe200078e001c */
[----:B------:R-:W-:Y:S01]  /*eaa0*/  UIMAD.WIDE.U32 UR6, UR13, UR10, UR6 ;  /* 0x0000000a0d0672a5 */ /* 0x000fe2000f8e0006 */
[----:B------:R-:W-:Y:S01]  /*eab0*/  LOP3.LUT R34, R34, R35, RZ, 0x3c, !PT ;  /* 0x0000002322227212 */ /* 0x000fe200078e3cff */
[--C-:B------:R-:W-:Y:S01]  /*eac0*/  IMAD.X R35, RZ, RZ, R49.reuse, P4 ;  /* 0x000000ffff237224 */ /* 0x100fe200020e0631 */
[----:B------:R-:W-:Y:S01]  /*ead0*/  LOP3.LUT R38, R38, R39, RZ, 0x3c, !PT ;  /* 0x0000002726267212 */ /* 0x000fe200078e3cff */
[----:B------:R-:W5:Y:S01]  /*eae0*/  LD.E.128 R8, desc[UR14][R42.64] ;  /* 0x0000000e2a087980 */ /* 0x000f62000c101d00 */
[----:B------:R-:W-:Y:S01]  /*eaf0*/  LOP3.LUT R48, R37, R48, RZ, 0x3c, !PT ;  /* 0x0000003025307212 */ /* 0x000fe200078e3cff */
[----:B0-----:R-:W-:Y:S01]  /*eb00*/  @P1 IMAD.HI.U32 R2, R28, R3, RZ ;  /* 0x000000031c021227 */ /* 0x001fe200078e00ff */
[----:B------:R-:W-:Y:S01]  /*eb10*/  UIADD3 UR5, UR7, UR5, URZ ;  /* 0x0000000507057290 */ /* 0x000fe2000fffe03f */
[----:B------:R-:W5:Y:S01]  /*eb20*/  LD.E.128 R4, desc[UR14][R44.64] ;  /* 0x0000000e2c047980 */ /* 0x000f62000c101d00 */
[----:B------:R-:W-:Y:S01]  /*eb30*/  ULDC.64 UR8, c[0x0][0xae0] ;  /* 0x0002b80000087ab9 */ /* 0x000fe20000000a00 */
[----:B------:R-:W-:-:S02]  /*eb40*/  IMAD.X R37, RZ, RZ, R49, P5 ;  /* 0x000000ffff257224 */ /* 0x000fc400028e0631 */
[----:B------:R-:W-:Y:S01]  /*eb50*/  IMAD.X R39, RZ, RZ, R49, P6 ;  /* 0x000000ffff277224 */ /* 0x000fe200030e0631 */
[----:B------:R0:W5:Y:S01]  /*eb60*/  LD.E.128 R56, desc[UR14][R30.64] ;  /* 0x0000000e1e387980 */ /* 0x000162000c101d00 */
[----:B--2---:R-:W-:Y:S01]  /*eb70*/  @P1 SHF.R.U32.HI R21, RZ, R41, R2 ;  /* 0x00000029ff151219 */ /* 0x004fe20000011602 */
[----:B------:R-:W-:Y:S02]  /*eb80*/  IMAD.U32 R3, RZ, RZ, UR7 ;  /* 0x00000007ff037e24 */ /* 0x000fe4000f8e00ff */
[----:B------:R-:W5:Y:S01]  /*eb90*/  LD.E.128 R48, desc[UR14][R48.64] ;  /* 0x0000000e30307980 */ /* 0x000f62000c101d00 */
[--C-:B------:R-:W-:Y:S01]  /*eba0*/  SHF.R.S32.HI R20, RZ, 0x1f, R21.reuse ;  /* 0x0000001fff147819 */ /* 0x100fe20000011415 */
[----:B------:R-:W-:Y:S02]  /*ebb0*/  IMAD.MOV R29, RZ, RZ, -R21 ;  /* 0x000000ffff1d7224 */ /* 0x000fe400078e0a15 */
[----:B------:R1:W5:Y:S02]  /*ebc0*/  LD.E.128 R12, desc[UR14][R32.64] ;  /* 0x0000000e200c7980 */ /* 0x000364000c101d00 */
[----:B------:R-:W-:-:S02]  /*ebd0*/  IMAD R20, R20, UR8, RZ ;  /* 0x0000000814147c24 */ /* 0x000fc4000f8e02ff */
[----:B------:R-:W-:Y:S01]  /*ebe0*/  IMAD R29, R52, R29, R28 ;  /* 0x0000001d341d7224 */ /* 0x000fe200078e021c */
[----:B------:R2:W5:Y:S01]  /*ebf0*/  LD.E.128 R80, desc[UR14][R34.64] ;  /* 0x0000000e22507980 */ /* 0x000562000c101d00 */
[----:B------:R-:W-:Y:S01]  /*ec00*/  IMAD.U32 R2, RZ, RZ, UR6 ;  /* 0x00000006ff027e24 */ /* 0x000fe2000f8e00ff */
[----:B------:R-:W-:Y:S01]  /*ec10*/  ULDC.64 UR6, c[0x0][0xad8] ;  /* 0x0002b60000067ab9 */ /* 0x000fe20000000a00 */
[----:B------:R-:W-:Y:S01]  /*ec20*/  IMAD.U32 R3, RZ, RZ, UR5 ;  /* 0x00000005ff037e24 */ /* 0x000fe2000f8e00ff */
[----:B------:R2:W5:Y:S01]  /*ec30*/  LD.E.128 R76, desc[UR14][R36.64] ;  /* 0x0000000e244c7980 */ /* 0x000562000c101d00 */
[----:B0-----:R-:W-:-:S03]  /*ec40*/  IMAD R31, R21, UR9, R20 ;  /* 0x00000009151f7c24 */ /* 0x001fc6000f8e0214 */
[----:B------:R2:W5:Y:S01]  /*ec50*/  LD.E.128 R72, desc[UR14][R38.64] ;  /* 0x0000000e26487980 */ /* 0x000562000c101d00 */
[----:B------:R-:W-:-:S03]  /*ec60*/  SHF.R.S32.HI R20, RZ, 0x1f, R29 ;  /* 0x0000001fff147819 */ /* 0x000fc6000001141d */
[----:B------:R2:W5:Y:S01]  /*ec70*/  LD.E.128 R64, desc[UR14][R46.64] ;  /* 0x0000000e2e407980 */ /* 0x000562000c101d00 */
[----:B------:R-:W-:Y:S01]  /*ec80*/  IMAD.WIDE.U32 R2, R21, UR8, R2 ;  /* 0x0000000815027c25 */ /* 0x000fe2000f8e0002 */
        /* <DEDUP_REMOVED lines=8> */
[----:B-1----:R-:W-:Y:S02]  /*ed10*/  VIADD R33, R195, UR39 ;  /* 0x00000027c3217c36 */ /* 0x002fe40008000000 */
        /* <DEDUP_REMOVED lines=13> */
[----:B------:R2:W1:Y:S01]  /*edf0*/  SHFL.IDX PT, R28, R30, RZ, 0x181f ;  /* 0x00181fff1e1c7589 */ /* 0x00046200000e0000 */
        /* <DEDUP_REMOVED lines=8> */
[----:B------:R-:W-:-:S09]  /*ee80*/  ISETP.GE.AND P2, PT, R23, UR5, PT ;  /* 0x0000000517007c0c */ /* 0x000fd2000bf46270 */
[CC--:B-1----:R-:W-:Y:S02]  /*ee90*/  @!P4 LEA R2, P6, R19.reuse, R28.reuse, 0x1 ;  /* 0x0000001c1302c211 */ /* 0x0c2fe400078c08ff */
[C---:B------:R-:W-:Y:S02]  /*eea0*/  @!P3 LEA R20, P5, R22.reuse, R28, 0x1 ;  /* 0x0000001c1614b211 */ /* 0x040fe400078a08ff */
[----:B0-----:R-:W-:Y:S02]  /*eeb0*/  @!P4 LEA.HI.X R3, R19, R16, R204, 0x1, P6 ;  /* 0x000000101303c211 */ /* 0x001fe400030f0ccc */
[C---:B------:R-:W-:Y:S02]  /*eec0*/  @!P2 LEA R28, P6, R23.reuse, R28, 0x1 ;  /* 0x0000001c171ca211 */ /* 0x040fe400078c08ff */
[-C--:B------:R-:W-:Y:S01]  /*eed0*/  @!P3 LEA.HI.X R21, R22, R16.reuse, R203, 0x1, P5 ;  /* 0x000000101615b211 */ /* 0x080fe200028f0ccb */
[----:B-----5:R3:W-:Y:S01]  /*eee0*/  @!P4 ST.E.128 desc[UR6][R2.64], R48 ;  /* 0x000000300200c985 */ /* 0x0207e2000c101d06 */
[----:B------:R-:W-:-:S03]  /*eef0*/  @!P2 LEA.HI.X R29, R23, R16, R202, 0x1, P6 ;  /* 0x00000010171da211 */ /* 0x000fc600030f0cca */
[----:B------:R3:W-:Y:S04]  /*ef00*/  @!P3 ST.E.128 desc[UR6][R20.64], R68 ;  /* 0x000000441400b985 */ /* 0x0007e8000c101d06 */
[----:B------:R3:W-:Y:S02]  /*ef10*/  @!P2 ST.E.128 desc[UR6][R28.64], R80 ;  /* 0x000000501c00a985 */ /* 0x0007e4000c101d06 */
.L_x_4622:
[----:B------:R-:W-:Y:S05]  /*ef20*/  BSYNC B1 ;  /* 0x0000000000017941 */ /* 0x000fea0003800000 */
.L_x_4621:
[----:B0-----:R0:W4:Y:S01]  /*ef30*/  SHFL.IDX PT, R16, R31, 0x1, 0x181f ;  /* 0x00381f001f107f89 */ /* 0x00112200000e0000 */
[----:B------:R-:W-:Y:S03]  /*ef40*/  BSSY B1, `(.L_x_4623) ;  /* 0x0000011000017945 */ /* 0x000fe60003800000 */
[----:B-1-3--:R0:W1:Y:S01]  /*ef50*/  SHFL.IDX PT, R28, R30, 0x1, 0x181f ;  /* 0x00381f001e1c7f89 */ /* 0x00a06200000e0000 */
[----:B------:R-:W-:Y:S05]  /*ef60*/  @P1 BRA `(.L_x_4624) ;  /* 0x0000000000381947 */ /* 0x000fea0003800000 */
[----:B------:R-:W-:Y:S01]  /*ef70*/  ULDC UR5, c[0x0][0xac8] ;  /* 0x0002b20000057ab9 */ /* 0x000fe20000000800 */
[----:B------:R-:W-:Y:S01]  /*ef80*/  ULDC.64 UR6, c[0x0][0x208] ;  /* 0x0000820000067ab9 */ /* 0x000fe20000000a00 */
[----:B------:R-:W-:Y:S02]  /*ef90*/  ISETP.GE.AND P4, PT, R19, UR5, PT ;  /* 0x0000000513007c0c */ /* 0x000fe4000bf86270 */
[----:B------:R-:W-:Y:S02]  /*efa0*/  ISETP.GE.AND P5, PT, R22, UR5, PT ;  /* 0x0000000516007c0c */ /* 0x000fe4000bfa6270 */
[----:B------:R-:W-:-:S09]  /*efb0*/  ISETP.GE.AND P6, PT, R23, UR5, PT ;  /* 0x0000000517007c0c */ /* 0x000fd2000bfc6270 */
[-C--:B-1----:R-:W-:Y:S02]  /*efc0*/  @!P4 LEA R2, P1, R19, R28.reuse, 0x1 ;  /* 0x0000001c1302c211 */ /* 0x082fe400078208ff */
[CC--:B------:R-:W-:Y:S02]  /*efd0*/  @!P5 LEA R20, P2, R22.reuse, R28.reuse, 0x1 ;  /* 0x0000001c1614d211 */ /* 0x0c0fe400078408ff */
[----:B------:R-:W-:Y:S02]  /*efe0*/  @!P6 LEA R28, P3, R23, R28, 0x1 ;  /* 0x0000001c171ce211 */ /* 0x000fe400078608ff */
[-C--:B----4-:R-:W-:Y:S02]  /*eff0*/  @!P4 LEA.HI.X R3, R19, R16.reuse, R204, 0x1, P1 ;  /* 0x000000101303c211 */ /* 0x090fe400008f0ccc */
[-C--:B------:R-:W-:Y:S02]  /*f000*/  @!P5 LEA.HI.X R21, R22, R16.reuse, R203, 0x1, P2 ;  /* 0x000000101615d211 */ /* 0x080fe400010f0ccb */
[----:B------:R-:W-:Y:S01]  /*f010*/  @!P6 LEA.HI.X R29, R23, R16, R202, 0x1, P3 ;  /* 0x00000010171de211 */ /* 0x000fe200018f0cca */
[----:B-----5:R3:W-:Y:S04]  /*f020*/  @!P4 ST.E.128 desc[UR6][R2.64], R24 ;  /* 0x000000180200c985 */ /* 0x0207e8000c101d06 */
[----:B------:R3:W-:Y:S04]  /*f030*/  @!P5 ST.E.128 desc[UR6][R20.64], R60 ;  /* 0x0000003c1400d985 */ /* 0x0007e8000c101d06 */
[----:B------:R3:W-:Y:S02]  /*f040*/  @!P6 ST.E.128 desc[UR6][R28.64], R76 ;  /* 0x0000004c1c00e985 */ /* 0x0007e4000c101d06 */
.L_x_4624:
[----:B------:R-:W-:Y:S05]  /*f050*/  BSYNC B1 ;  /* 0x0000000000017941 */ /* 0x000fea0003800000 */
.L_x_4623:
        /* <DEDUP_REMOVED lines=8> */
[----:B------:R-:W-:-:S09]  /*f0e0*/  ISETP.GE.AND P5, PT, R23, UR5, PT ;  /* 0x0000000517007c0c */ /* 0x000fd2000bfa6270 */
[-C--:B---3--:R-:W-:Y:S02]  /*f0f0*/  @!P3 LEA R2, P0, R19, R24.reuse, 0x1 ;  /* 0x000000181302b211 */ /* 0x088fe400078008ff */
[CC--:B------:R-:W-:Y:S02]  /*f100*/  @!P4 LEA R20, P1, R22.reuse, R24.reuse, 0x1 ;  /* 0x000000181614c211 */ /* 0x0c0fe400078208ff */
[----:B------:R-:W-:Y:S02]  /*f110*/  @!P5 LEA R24, P2, R23, R24, 0x1 ;  /* 0x000000181718d211 */ /* 0x000fe400078408ff */
[-C--:B0-----:R-:W-:Y:S02]  /*f120*/  @!P3 LEA.HI.X R3, R19, R16.reuse, R204, 0x1, P0 ;  /* 0x000000101303b211 */ /* 0x081fe400000f0ccc */
[-C--:B------:R-:W-:Y:S02]  /*f130*/  @!P4 LEA.HI.X R21, R22, R16.reuse, R203, 0x1, P1 ;  /* 0x000000101615c211 */ /* 0x080fe400008f0ccb */
[----:B------:R-:W-:Y:S01]  /*f140*/  @!P5 LEA.HI.X R25, R23, R16, R202, 0x1, P2 ;  /* 0x000000101719d211 */ /* 0x000fe200010f0cca */
[----:B------:R0:W-:Y:S04]  /*f150*/  @!P3 ST.E.128 desc[UR6][R2.64], R8 ;  /* 0x000000080200b985 */ /* 0x0001e8000c101d06 */
[----:B------:R0:W-:Y:S04]  /*f160*/  @!P4 ST.E.128 desc[UR6][R20.64], R56 ;  /* 0x000000381400c985 */ /* 0x0001e8000c101d06 */
[----:B------:R0:W-:Y:S02]  /*f170*/  @!P5 ST.E.128 desc[UR6][R24.64], R72 ;  /* 0x000000481800d985 */ /* 0x0001e4000c101d06 */
.L_x_4626:
[----:B------:R-:W-:Y:S05]  /*f180*/  BSYNC B1 ;  /* 0x0000000000017941 */ /* 0x000fea0003800000 */
.L_x_4625:
[----:B0-----:R-:W-:Y:S01]  /*f190*/  VIADD R3, R33, 0x60 ;  /* 0x0000006021037836 */ /* 0x001fe20000000000 */
[----:B--2-4-:R-:W4:Y:S04]  /*f1a0*/  SHFL.IDX PT, R31, R31, 0x3, 0x181f ;  /* 0x00781f001f1f7f89 */ /* 0x014f2800000e0000 */
[----:B------:R-:W-:Y:S01]  /*f1b0*/  ISETP.GE.AND P0, PT, R3, R0, PT ;  /* 0x000000000300720c */ /* 0x000fe20003f06270 */
[----:B------:R-:W0:-:S12]  /*f1c0*/  SHFL.IDX PT, R30, R30, 0x3, 0x181f ;  /* 0x00781f001e1e7f89 */ /* 0x000e1800000e0000 */
[----:B------:R-:W-:Y:S05]  /*f1d0*/  @P0 BRA `(.L_x_4627) ;  /* 0x0000000c00040947 */ /* 0x000fea0003800000 */
[----:B------:R-:W-:Y:S01]  /*f1e0*/  ULDC UR5, c[0x0][0xac8] ;  /* 0x0002b20000057ab9 */ /* 0x000fe20000000800 */
[----:B------:R-:W-:Y:S01]  /*f1f0*/  ULDC.64 UR6, c[0x0][0x208] ;  /* 0x0000820000067ab9 */ /* 0x000fe20000000a00 */
[----:B------:R-:W-:Y:S02]  /*f200*/  ISETP.GE.AND P2, PT, R19, UR5, PT ;  /* 0x0000000513007c0c */ /* 0x000fe4000bf46270 */
[----:B------:R-:W-:-:S11]  /*f210*/  ISETP.GE.AND P3, PT, R22, UR5, PT ;  /* 0x0000000516007c0c */ /* 0x000fd6000bf66270 */
[CC--:B0-----:R-:W-:Y:S02]  /*f220*/  @!P2 LEA R2, P0, R19.reuse, R30.reuse, 0x1 ;  /* 0x0000001e1302a211 */ /* 0x0c1fe400078008ff */
[C---:B------:R-:W-:Y:S02]  /*f230*/  @!P3 LEA R8, P1, R22.reuse, R30, 0x1 ;  /* 0x0000001e1608b211 */ /* 0x040fe400078208ff */
[-C--:B----4-:R-:W-:Y:S02]  /*f240*/  @!P2 LEA.HI.X R3, R19, R31.reuse, R204, 0x1, P0 ;  /* 0x0000001f1303a211 */ /* 0x090fe400000f0ccc */
[----:B------:R-:W-:Y:S02]  /*f250*/  ISETP.GE.AND P0, PT, R23, UR5, PT ;  /* 0x0000000517007c0c */ /* 0x000fe4000bf06270 */
[----:B------:R-:W-:Y:S01]  /*f260*/  @!P3 LEA.HI.X R9, R22, R31, R203, 0x1, P1 ;  /* 0x0000001f1609b211 */ /* 0x000fe200008f0ccb */
[----:B------:R0:W-:Y:S04]  /*f270*/  @!P2 ST.E.128 desc[UR6][R2.64], R4 ;  /* 0x000000040200a985 */ /* 0x0001e8000c101d06 */
[----:B------:R0:W-:Y:S06]  /*f280*/  @!P3 ST.E.128 desc[UR6][R8.64], R12 ;  /* 0x0000000c0800b985 */ /* 0x0001ec000c101d06 */
[----:B------:R-:W-:Y:S05]  /*f290*/  @P0 BRA `(.L_x_4627) ;  /* 0x0000000800d40947 */ /* 0x000fea0003800000 */
[----:B0-----:R-:W-:Y:S01]  /*f2a0*/  LEA R2, P0, R23, R30, 0x1 ;  /* 0x0000001e17027211 */ /* 0x001fe200078008ff */
[----:B------:R-:W-:-:S03]  /*f2b0*/  ULDC.64 UR6, c[0x0][0x208] ;  /* 0x0000820000067ab9 */ /* 0x000fc60000000a00 */
[----:B------:R-:W-:-:S05]  /*f2c0*/  LEA.HI.X R3, R23, R31, R202, 0x1, P0 ;  /* 0x0000001f17037211 */ /* 0x000fca00000f0cca */
[----:B------:R0:W-:Y:S01]  /*f2d0*/  ST.E.128 desc[UR6][R2.64], R64 ;  /* 0x0000004002007985 */ /* 0x0001e2000c101d06 */
[----:B------:R-:W-:Y:S05]  /*f2e0*/  BRA `(.L_x_4627) ;  /* 0x0000000800c07947 */ /* 0x000fea0003800000 */
.L_x_4620:
        /* <DEDUP_REMOVED lines=55> */
.L_x_4629:
[----:B------:R-:W-:Y:S05]  /*f660*/  BSYNC B1 ;  /* 0x0000000000017941 */ /* 0x000fea0003800000 */
.L_x_4628:
        /* <DEDUP_REMOVED lines=52> */
[----:B------:R-:W-:-:S09]  /*f9b0*/  ISETP.GE.AND P2, PT, R23, UR5, PT ;  /* 0x0000000517007c0c */ /* 0x000fd2000bf46270 */
[CC--:B-1----:R-:W-:Y:S02]  /*f9c0*/  @!P4 LEA R10, P6, R19.reuse, R2.reuse, 0x1 ;  /* 0x00000002130ac211 */ /* 0x0c2fe400078c08ff */
[C---:B------:R-:W-:Y:S02]  /*f9d0*/  @!P3 LEA R12, P5, R22.reuse, R2, 0x1 ;  /* 0x00000002160cb211 */ /* 0x040fe400078a08ff */
[----:B--2---:R-:W-:Y:S02]  /*f9e0*/  @!P4 LEA.HI.X R11, R19, R0, R204, 0x1, P6 ;  /* 0x00000000130bc211 */ /* 0x004fe400030f0ccc */
[C---:B------:R-:W-:Y:S02]  /*f9f0*/  @!P2 LEA R2, P6, R23.reuse, R2, 0x1 ;  /* 0x000000021702a211 */ /* 0x040fe400078c08ff */
[-C--:B------:R-:W-:Y:S01]  /*fa00*/  @!P3 LEA.HI.X R13, R22, R0.reuse, R203, 0x1, P5 ;  /* 0x00000000160db211 */ /* 0x080fe200028f0ccb */
[----:B------:R3:W-:Y:S01]  /*fa10*/  @!P4 ST.E.128 desc[UR6][R10.64], RZ ;  /* 0x000000ff0a00c985 */ /* 0x0007e2000c101d06 */
[----:B------:R-:W-:-:S03]  /*fa20*/  @!P2 LEA.HI.X R3, R23, R0, R202, 0x1, P6 ;  /* 0x000000001703a211 */ /* 0x000fc600030f0cca */
[----:B------:R3:W-:Y:S04]  /*fa30*/  @!P3 ST.E.128 desc[UR6][R12.64], RZ ;  /* 0x000000ff0c00b985 */ /* 0x0007e8000c101d06 */
[----:B------:R3:W-:Y:S02]  /*fa40*/  @!P2 ST.E.128 desc[UR6][R2.64], RZ ;  /* 0x000000ff0200a985 */ /* 0x0007e4000c101d06 */
.L_x_4631:
[----:B------:R-:W-:Y:S05]  /*fa50*/  BSYNC B1 ;  /* 0x0000000000017941 */ /* 0x000fea0003800000 */
.L_x_4630:
        /* <DEDUP_REMOVED lines=15> */
[----:B------:R3:W-:Y:S04]  /*fb50*/  @!P4 ST.E.128 desc[UR6][R10.64], RZ ;  /* 0x000000ff0a00c985 */ /* 0x0007e8000c101d06 */
[----:B------:R3:W-:Y:S04]  /*fb60*/  @!P5 ST.E.128 desc[UR6][R12.64], RZ ;  /* 0x000000ff0c00d985 */ /* 0x0007e8000c101d06 */
[----:B------:R3:W-:Y:S02]  /*fb70*/  @!P6 ST.E.128 desc[UR6][R2.64], RZ ;  /* 0x000000ff0200e985 */ /* 0x0007e4000c101d06 */
.L_x_4633:
[----:B------:R-:W-:Y:S05]  /*fb80*/  BSYNC B1 ;  /* 0x0000000000017941 */ /* 0x000fea0003800000 */
.L_x_4632:
        /* <DEDUP_REMOVED lines=12> */
[-C--:B0-----:R-:W-:Y:S02]  /*fc50*/  @!P3 LEA.HI.X R11, R19, R0.reuse, R204, 0x1, P0 ;  /* 0x00000000130bb211 */ /* 0x081fe400000f0ccc */
[-C--:B------:R-:W-:Y:S02]  /*fc60*/  @!P4 LEA.HI.X R13, R22, R0.reuse, R203, 0x1, P1 ;  /* 0x00000000160dc211 */ /* 0x080fe400008f0ccb */
[----:B------:R-:W-:Y:S01]  /*fc70*/  @!P5 LEA.HI.X R3, R23, R0, R202, 0x1, P2 ;  /* 0x000000001703d211 */ /* 0x000fe200010f0cca */
[----:B------:R3:W-:Y:S04]  /*fc80*/  @!P3 ST.E.128 desc[UR6][R10.64], RZ ;  /* 0x000000ff0a00b985 */ /* 0x0007e8000c101d06 */
[----:B------:R3:W-:Y:S04]  /*fc90*/  @!P4 ST.E.128 desc[UR6][R12.64], RZ ;  /* 0x000000ff0c00c985 */ /* 0x0007e8000c101d06 */
[----:B------:R3:W-:Y:S02]  /*fca0*/  @!P5 ST.E.128 desc[UR6][R2.64], RZ ;  /* 0x000000ff0200d985 */ /* 0x0007e4000c101d06 */
.L_x_4635:
[----:B------:R-:W-:Y:S05]  /*fcb0*/  BSYNC B1 ;  /* 0x0000000000017941 */ /* 0x000fea0003800000 */
.L_x_4634:
        /* <DEDUP_REMOVED lines=9> */
[----:B------:R-:W-:-:S09]  /*fd50*/  ISETP.GE.AND P5, PT, R23, UR5, PT ;  /* 0x0000000517007c0c */ /* 0x000fd2000bfa6270 */
[-C--:B--2---:R-:W-:Y:S02]  /*fd60*/  @!P3 LEA R6, P0, R19, R2.reuse, 0x1 ;  /* 0x000000021306b211 */ /* 0x084fe400078008ff */
        /* <DEDUP_REMOVED lines=8> */
.L_x_4627:
[----:B------:R-:W-:Y:S05]  /*fdf0*/  BSYNC B0 ;  /* 0x0000000000007941 */ /* 0x000fea0003800000 */
.L_x_4619:
[----:B------:R-:W-:Y:S02]  /*fe00*/  ULDC UR5, c[0x0][0xc38] ;  /* 0x00030e0000057ab9 */ /* 0x000fe40000000800 */
[----:B------:R-:W-:-:S06]  /*fe10*/  UISETP.GE.AND UP0, UPT, UR4, UR5, UPT ;  /* 0x000000050400728c */ /* 0x000fcc000bf06270 */
[----:B------:R-:W-:-:S13]  /*fe20*/  PLOP3.LUT P0, PT, PT, PT, UP0, 0x80, 0x0 ;  /* 0x000000000000781c */ /* 0x000fda0003f0f008 */
[----:B------:R-:W-:Y:S05]  /*fe30*/  @!P0 BRA `(.L_x_4636) ;  /* 0xffffff0c00e88947 */ /* 0x000fea000383ffff */
[----:B------:R-:W-:Y:S05]  /*fe40*/  EXIT ;  /* 0x000000000000794d */ /* 0x000fea0003800000 */
.L_x_4538:
[----:B------:R-:W-:-:S08]  /*fe50*/  NOP ;  /* 0x0000000000007918 */ /* 0x000fd00000000000 */
[----:B0-----:R-:W0:-:S00]  /*fe60*/  USETMAXREG.DEALLOC.CTAPOOL 0x18 ;  /* 0x00000018000079c8 */ /* 0x001e0000080e0500 */
[----:B0-----:R-:W2:Y:S01]  /*fe70*/  LDL.LU R2, [R1+0xc] ;  /* 0x00000c0001027983 */ /* 0x001ea20000300800 */
[----:B------:R-:W-:-:S05]  /*fe80*/  LOP3.LUT R0, R0, 0x3, RZ, 0xc0, !PT ;  /* 0x0000000300007812 */ /* 0x000fca00078ec0ff */
[----:B------:R-:W0:Y:S01]  /*fe90*/  S2UR UR6, SR_CTAID.X ;  /* 0x00000000000679c3 */ /* 0x000e220000002500 */
[----:B------:R-:W-:Y:S01]  /*fea0*/  IMAD.MOV.U32 R18, RZ, RZ, RZ ;  /* 0x000000ffff127224 */ /* 0x000fe200078e00ff */
[----:B------:R-:W1:Y:S02]  /*feb0*/  SHFL.IDX PT, R0, R0, RZ, 0x1f ;  /* 0x00001fff00007589 */ /* 0x000e6400000e0000 */
[----:B-1----:R-:W-:-:S04]  /*fec0*/  ISETP.NE.AND P0, PT, R0, RZ, PT ;  /* 0x000000ff0000720c */ /* 0x002fc80003f05270 */
[----:B------:R-:W0:Y:S09]  /*fed0*/  LDC R0, c[0x0][0xc38] ;  /* 0x00030e00ff007b82 */ /* 0x000e320000000800 */
[----:B------:R-:W-:Y:S06]  /*fee0*/  @P0 BAR.ARV 0x4, 0x180 ;  /* 0x0106000000000b1d */ /* 0x000fec0000002000 */
[----:B--2---:R-:W-:-:S04]  /*fef0*/  LOP3.LUT R2, R2, 0xfffffffb, RZ, 0xc0, !PT ;  /* 0xfffffffb02027812 */ /* 0x004fc800078ec0ff */
[----:B------:R-:W-:Y:S02]  /*ff00*/  @P0 LOP3.LUT R2, R2, 0x4, RZ, 0xfc, !PT ;  /* 0x0000000402020812 */ /* 0x000fe400078efcff */
[----:B0-----:R-:W-:Y:S01]  /*ff10*/  ISETP.LE.AND P0, PT, R0, UR6, PT ;  /* 0x0000000600007c0c */ /* 0x001fe2000bf03270 */
[----:B------:R-:W-:Y:S02]  /*ff20*/  IMAD.MOV.U32 R0, RZ, RZ, 0x1 ;  /* 0x00000001ff007424 */ /* 0x000fe400078e00ff */
[----:B------:R0:W-:Y:S04]  /*ff30*/  STL [R1+0xc], R2 ;  /* 0x00000c0201007387 */ /* 0x0001e80000100800 */
[----:B------:R0:W-:Y:S04]  /*ff40*/  STL [R1+0x18], RZ ;  /* 0x000018ff01007387 */ /* 0x0001e80000100800 */
[----:B------:R0:W-:Y:S02]  /*ff50*/  STL [R1+0x4], R0 ;  /* 0x0000040001007387 */ /* 0x0001e40000100800 */
        /* <DEDUP_REMOVED lines=23> */
[----:B------:R-:W-:Y:S04]  /*100d0*/  STL [R1+0x14], R3 ;  /* 0x0000140301007387 */ /* 0x000fe80000100800 */
[----:B------:R-:W-:Y:S04]  /*100e0*/  STL [R1+0x18], RZ ;  /* 0x000018ff01007387 */ /* 0x000fe80000100800 */
[----:B------:R0:W-:Y:S02]  /*100f0*/  STL [R1+0x4], R2 ;  /* 0x0000040201007387 */ /* 0x0001e40000100800 */
[----:B0-----:R-:W-:-:S02]  /*10100*/  LOP3.LUT R2, R0, 0x40, RZ, 0xfc, !PT ;  /* 0x0000004000027812 */ /* 0x001fc400078efcff */
[----:B------:R-:W-:-:S07]  /*10110*/  LOP3.LUT R0, R0, 0x80, RZ, 0xfc, !PT ;  /* 0x0000008000007812 */ /* 0x000fce00078efcff */
.L_x_4737:
        /* <DEDUP_REMOVED lines=23> */
.L_x_4638:
[----:B------:R-:W-:Y:S01]  /*10290*/  ULDC UR9, c[0x0][0xc54] ;  /* 0x0003150000097ab9 */ /* 0x000fe20000000800 */
[----:B------:R-:W-:Y:S01]  /*102a0*/  UMOV UR6, UR8 ;  /* 0x0000000800067c82 */ /* 0x000fe20008000000 */
[----:B------:R-:W-:-:S11]  /*102b0*/  UISETP.NE.AND UP0, UPT, UR9, 0x1, UPT ;  /* 0x000000010900788c */ /* 0x000fd6000bf05270 */
[----:B------:R-:W-:Y:S02]  /*102c0*/  @UP0 ULDC.64 UR10, c[0x0][0xc58] ;  /* 0x00031600000a0ab9 */ /* 0x000fe40000000a00 */
[----:B------:R-:W-:-:S04]  /*102d0*/  UIMAD.WIDE.U32 UR4, UR8, UR10, URZ ;  /* 0x0000000a080472a5 */ /* 0x000fc8000f8e003f */
[----:B------:R-:W-:-:S04]  /*102e0*/  @UP0 USHF.R.U32.HI UR6, URZ, UR11, UR5 ;  /* 0x0000000b3f060299 */ /* 0x000fc80008011605 */
[----:B------:R-:W-:-:S12]  /*102f0*/  UIMAD UR4, UR6, UR9, URZ ;  /* 0x00000009060472a4 */ /* 0x000fd8000f8e023f */
.L_x_4639:
        /* <DEDUP_REMOVED lines=48> */
.L_x_4641:
[----:B------:R-:W-:-:S11]  /*10600*/  UISETP.NE.AND UP0, UPT, UR5, 0x1, UPT ;  /* 0x000000010500788c */ /* 0x000fd6000bf05270 */
[----:B------:R-:W-:Y:S02]  /*10610*/  @UP0 ULDC.64 UR12, c[0x0][0x9e8] ;  /* 0x00027a00000c0ab9 */ /* 0x000fe40000000a00 */
[----:B------:R-:W-:-:S04]  /*10620*/  UIMAD.WIDE.U32 UR8, UR10, UR12, URZ ;  /* 0x0000000c0a0872a5 */ /* 0x000fc8000f8e003f */
[----:B------:R-:W-:-:S12]  /*10630*/  @UP0 USHF.R.U32.HI UR10, URZ, UR13, UR9 ;  /* 0x0000000d3f0a0299 */ /* 0x000fd80008011609 */
.L_x_4642:
[----:B------:R-:W-:-:S04]  /*10640*/  UIMAD UR10, UR10, UR5, UR5 ;  /* 0x000000050a0a72a4 */ /* 0x000fc8000f8e0205 */
[----:B------:R-:W-:-:S04]  /*10650*/  UISETP.LT.AND UP0, UPT, UR4, UR10, UPT ;  /* 0x0000000a0400728c */ /* 0x000fc8000bf01270 */
[----:B------:R-:W-:-:S12]  /*10660*/  USEL UR4, UR4, UR10, UP0 ;  /* 0x0000000a04047287 */ /* 0x000fd80008000000 */
.L_x_4640:
[----:B------:R-:W-:Y:S02]  /*10670*/  UIMAD UR8, UR15, UR7, 0x5f ;  /* 0x0000005f0f0874a4 */ /* 0x000fe4000f8e0207 */
[----:B------:R-:W-:Y:S02]  /*10680*/  UIADD3 UR10, UR4, 0x5f, URZ ;  /* 0x0000005f040a7890 */ /* 0x000fe4000fffe03f */
[----:B------:R-:W-:Y:S02]  /*10690*/  UIMAD.WIDE UR8, UR8, 0x2aaaaaab, URZ ;  /* 0x2aaaaaab080878a5 */ /* 0x000fe4000f8e023f */
[----:B------:R-:W-:Y:S01]  /*106a0*/  UIMAD.WIDE UR10, UR10, 0x2aaaaaab, URZ ;  /* 0x2aaaaaab0a0a78a5 */ /* 0x000fe2000f8e023f */
[----:B------:R-:W-:Y:S01]  /*106b0*/  @UP1 ULDC UR12, c[0x0][0x44c] ;  /* 0x00011300000c1ab9 */ /* 0x000fe20000000800 */
[----:B------:R-:W-:Y:S02]  /*106c0*/  UIMAD UR7, UR15, UR7, -UR6 ;  /* 0x000000070f0772a4 */ /* 0x000fe4000f8e0a06 */
[----:B------:R-:W-:-:S02]  /*106d0*/  UIMAD.WIDE.U32 UR12, UR43, UR12, URZ ;  /* 0x0000000c2b0c72a5 */ /* 0x000fc4000f8e003f */
[----:B------:R-:W-:Y:S02]  /*106e0*/  USHF.R.U32.HI UR6, URZ, 0x1f, UR9 ;  /* 0x0000001f3f067899 */ /* 0x000fe40008011609 */
[----:B------:R-:W-:Y:S01]  /*106f0*/  USHF.R.U32.HI UR4, URZ, 0x1f, UR11 ;  /* 0x0000001f3f047899 */ /* 0x000fe2000801160b */
[----:B------:R-:W-:Y:S01]  /*10700*/  @UP1 ULDC UR16, c[0x0][0x450] ;  /* 0x0001140000101ab9 */ /* 0x000fe20000000800 */
[----:B------:R-:W-:Y:S01]  /*10710*/  UMOV UR14, UR43 ;  /* 0x0000002b000e7c82 */ /* 0x000fe20008000000 */
[----:B------:R-:W-:Y:S02]  /*10720*/  @UP1 USHF.R.U32.HI UR14, URZ, UR16, UR13 ;  /* 0x000000103f0e1299 */ /* 0x000fe4000801160d */
[----:B------:R-:W-:Y:S02]  /*10730*/  ULEA.HI.SX32 UR9, UR9, UR6, 0x1c ;  /* 0x0000000609097291 */ /* 0x000fe4000f8fe23f */
[----:B------:R-:W-:Y:S02]  /*10740*/  ULEA.HI.SX32 UR4, UR11, UR4, 0x1c ;  /* 0x000000040b047291 */ /* 0x000fe4000f8fe23f */
[----:B------:R-:W-:-:S02]  /*10750*/  UIADD3 UR6, UR7, UR14, URZ ;  /* 0x0000000e07067290 */ /* 0x000fc4000fffe03f */
[----:B------:R-:W-:Y:S01]  /*10760*/  UISETP.LT.AND UP0, UPT, UR9, UR4, UPT ;  /* 0x000000040900728c */ /* 0x000fe2000bf01270 */
[----:B------:R-:W-:Y:S02]  /*10770*/  ULDC UR8, c[0x0][0x9dc] ;  /* 0x0002770000087ab9 */ /* 0x000fe40000000800 */
[----:B------:R-:W-:Y:S02]  /*10780*/  UIADD3 UR8, UR6, -UR8, URZ ;  /* 0x8000000806087290 */ /* 0x000fe4000fffe03f */
[----:B------:R-:W-:Y:S01]  /*10790*/  USEL UR41, UR9, UR4, UP0 ;  /* 0x0000000409297287 */ /* 0x000fe20008000000 */
        /* <DEDUP_REMOVED lines=12> */
.L_x_4644:
[----:B------:R-:W-:-:S11]  /*10860*/  UISETP.NE.AND UP0, UPT, UR5, 0x1, UPT ;  /* 0x000000010500788c */ /* 0x000fd6000bf05270 */
[----:B------:R-:W-:Y:S02]  /*10870*/  @UP0 ULDC.64 UR10, c[0x0][0x9e8] ;  /* 0x00027a00000a0ab9 */ /* 0x000fe40000000a00 */
[----:B------:R-:W-:-:S04]  /*10880*/  UIMAD.WIDE.U32 UR6, UR4, UR10, URZ ;  /* 0x0000000a040672a5 */ /* 0x000fc8000f8e003f */
[----:B------:R-:W-:-:S12]  /*10890*/  @UP0 USHF.R.U32.HI UR4, URZ, UR11, UR7 ;  /* 0x0000000b3f040299 */ /* 0x000fd80008011607 */
.L_x_4645:
[----:B------:R-:W-:-:S04]  /*108a0*/  UIMAD UR4, UR4, UR5, URZ ;  /* 0x00000005040472a4 */ /* 0x000fc8000f8e023f */
[----:B------:R-:W-:-:S04]  /*108b0*/  UISETP.LT.AND UP0, UPT, UR8, UR4, UPT ;  /* 0x000000040800728c */ /* 0x000fc8000bf01270 */
[----:B------:R-:W-:-:S12]  /*108c0*/  USEL UR8, UR8, UR4, !UP0 ;  /* 0x0000000408087287 */ /* 0x000fd8000c000000 */
.L_x_4643:
[----:B------:R-:W-:Y:S01]  /*108d0*/  UIMAD.WIDE UR4, UR8, 0x2aaaaaab, URZ ;  /* 0x2aaaaaab080478a5 */ /* 0x000fe2000f8e023f */
[----:B------:R-:W-:Y:S03]  /*108e0*/  BSSY B7, `(.L_x_4646) ;  /* 0x000042f000077945 */ /* 0x000fe60003800000 */
[----:B------:R-:W-:-:S04]  /*108f0*/  USHF.R.U32.HI UR4, URZ, 0x1f, UR5 ;  /* 0x0000001f3f047899 */ /* 0x000fc80008011605 */
[----:B------:R-:W-:-:S04]  /*10900*/  ULEA.HI.SX32 UR4, UR5, UR4, 0x1c ;  /* 0x0000000405047291 */ /* 0x000fc8000f8fe23f */
        /* <DEDUP_REMOVED lines=24> */
.L_x_4647:
        /* <DEDUP_REMOVED lines=20> */
.L_x_4650:
[----:B------:R-:W-:Y:S05]  /*10bd0*/  BSYNC B6 ;  /* 0x0000000000067941 */ /* 0x000fea0003800000 */
.L_x_4649:
        /* <DEDUP_REMOVED lines=20> */
.L_x_4653:
        /* <DEDUP_REMOVED lines=15> */
.L_x_4652:
[----:B------:R-:W-:Y:S05]  /*10e10*/  BSYNC B6 ;  /* 0x0000000000067941 */ /* 0x000fea0003800000 */
.L_x_4651:
[----:B------:R-:W-:Y:S01]  /*10e20*/  ULDC.64 UR4, c[0x0][0x9f8] ;  /* 0x00027e0000047ab9 */ /* 0x000fe20000000a00 */
[----:B------:R-:W2:Y:S01]  /*10e30*/  LDL.LU R0, [R1+0xc] ;  /* 0x00000c0001007983 */ /* 0x000ea20000300800 */
[----:B------:R-:W-:Y:S01]  /*10e40*/  UISETP.NE.U32.AND UP0, UPT, UR4, URZ, UPT ;  /* 0x0000003f0400728c */ /* 0x000fe2000bf05070 */
[----:B------:R-:W-:Y:S01]  /*10e50*/  IMAD.U32 R7, RZ, RZ, UR42 ;  /* 0x0000002aff077e24 */ /* 0x000fe2000f8e00ff */
[----:B------:R-:W-:Y:S02]  /*10e60*/  ULDC.64 UR6, c[0x0][0x208] ;  /* 0x0000820000067ab9 */ /* 0x000fe40000000a00 */
[----:B------:R-:W-:-:S06]  /*10e70*/  UISETP.NE.AND.EX UP0, UPT, UR5, URZ, UPT, UP0 ;  /* 0x0000003f0500728c */ /* 0x000fcc000bf05300 */
[----:B------:R-:W-:-:S05]  /*10e80*/  PLOP3.LUT P0, PT, PT, PT, UP0, 0x80, 0x0 ;  /* 0x000000000000781c */ /* 0x000fca0003f0f008 */
[----:B------:R-:W-:Y:S02]  /*10e90*/  @UP0 ULDC.64 UR4, c[0x0][0x9f8] ;  /* 0x00027e0000040ab9 */ /* 0x000fe40000000a00 */
[----:B------:R-:W-:-:S06]  /*10ea0*/  @UP0 UIMAD.WIDE UR4, UR42, 0x4, UR4 ;  /* 0x000000042a0408a5 */ /* 0x000fcc000f8e0204 */
[----:B------:R-:W-:Y:S02]  /*10eb0*/  IMAD.U32 R2, RZ, RZ, UR4 ;  /* 0x00000004ff027e24 */ /* 0x000fe4000f8e00ff */
[----:B------:R-:W-:-:S05]  /*10ec0*/  IMAD.U32 R3, RZ, RZ, UR5 ;  /* 0x00000005ff037e24 */ /* 0x000fca000f8e00ff */
[----:B------:R0:W3:Y:S01]  /*10ed0*/  @P0 LDG.E R7, desc[UR6][R2.64] ;  /* 0x0000000602070981 */ /* 0x0000e2000c1e1900 */
        /* <DEDUP_REMOVED lines=9> */
[----:B--2---:R-:W-:-:S09]  /*10f70*/  LOP3.LUT R0, R0, 0xfffffffe, RZ, 0xc0, !PT ;  /* 0xfffffffe00007812 */ /* 0x004fd200078ec0ff */
[----:B------:R-:W-:Y:S02]  /*10f80*/  @P1 LOP3.LUT R0, R0, 0x1, RZ, 0xfc, !PT ;  /* 0x0000000100001812 */ /* 0x000fe400078efcff */
[----:B---3--:R-:W-:Y:S01]  /*10f90*/  SHF.R.S32.HI R8, RZ, 0x1f, R7 ;  /* 0x0000001fff087819 */ /* 0x008fe20000011407 */
[----:B------:R0:W-:Y:S01]  /*10fa0*/  STL [R1], R7 ;  /* 0x0000000701007387 */ /* 0x0001e20000100800 */
[----:B------:R-:W-:-:S03]  /*10fb0*/  SEL R16, R7, RZ, !P1 ;  /* 0x000000ff07107207 */ /* 0x000fc60004800000 */
[----:B------:R0:W-:Y:S04]  /*10fc0*/  STL [R1+0x8], R8 ;  /* 0x0000080801007387 */ /* 0x0001e80000100800 */
[----:B------:R0:W-:Y:S01]  /*10fd0*/  STL [R1+0xc], R0 ;  /* 0x00000c0001007387 */ /* 0x0001e20000100800 */
[----:B------:R-:W-:Y:S05]  /*10fe0*/  BRA.DIV UR4, `(.L_x_4654) ;  /* 0x0000004604387947 */ /* 0x000fea000b800000 */
[----:B------:R1:W2:Y:S02]  /*10ff0*/  SHFL.IDX PT, R14, R4, RZ, 0x1f ;  /* 0x00001fff040e7589 */ /* 0x0002a400000e0000 */
.L_x_4752:
[----:B------:R-:W-:Y:S02]  /*11000*/  PLOP3.LUT P2, PT, PT, PT, PT, 0x8, 0x0 ;  /* 0x000000000000781c */ /* 0x000fe40003f4e170 */
[----:B0-----:R-:W-:Y:S02]  /*11010*/  LOP3.LUT R0, R0, 0xfffffffd, RZ, 0xc0, !PT ;  /* 0xfffffffd00007812 */ /* 0x001fe400078ec0ff */
[----:B--2---:R-:W-:-:S09]  /*11020*/  ISETP.NE.AND P0, PT, R14, RZ, PT ;  /* 0x000000ff0e00720c */ /* 0x004fd20003f05270 */
[----:B------:R-:W-:-:S05]  /*11030*/  @P2 LOP3.LUT R0, R0, 0x2, RZ, 0xfc, !PT ;  /* 0x0000000200002812 */ /* 0x000fca00078efcff */
[----:B------:R0:W-:Y:S01]  /*11040*/  STL [R1+0xc], R0 ;  /* 0x00000c0001007387 */ /* 0x0001e20000100800 */
[----:B------:R-:W-:Y:S05]  /*11050*/  @P0 BRA `(.L_x_4655) ;  /* 0x0000000400280947 */ /* 0x000fea0003800000 */
[----:B------:R-:W-:-:S03]  /*11060*/  UMOV UR4, 0xffffffff ;  /* 0xffffffff00047882 */ /* 0x000fc60000000000 */
[----:B------:R-:W-:Y:S05]  /*11070*/  BRA.DIV UR4, `(.L_x_4656) ;  /* 0x0000004604347947 */ /* 0x000fea000b800000 */
[----:B------:R-:W-:-:S13]  /*11080*/  ELECT P6, URZ, PT ;  /* 0x00000000003f782f */ /* 0x000fda00038c0000 */
.L_x_4755:
[----:B------:R-:W-:Y:S05]  /*11090*/  @!P6 BRA `(.L_x_4655) ;  /* 0x000000040018e947 */ /* 0x000fea0003800000 */
[----:B------:R-:W-:Y:S01]  /*110a0*/  IMAD.MOV.U32 R16, RZ, RZ, R7 ;  /* 0x000000ffff107224 */ /* 0x000fe200078e0007 */
[----:B------:R-:W-:Y:S06]  /*110b0*/  @!P1 BRA `(.L_x_4657) ;  /* 0x0000000000489947 */ /* 0x000fec0003800000 */
[----:B------:R-:W2:Y:S01]  /*110c0*/  LDC R6, c[0x0][0x43c] ;  /* 0x00010f00ff067b82 */ /* 0x000ea20000000800 */
[----:B------:R-:W-:Y:S01]  /*110d0*/  ULDC.64 UR4, c[0x0][0x428] ;  /* 0x00010a0000047ab9 */ /* 0x000fe20000000a00 */
[----:B------:R-:W-:Y:S01]  /*110e0*/  ULDC.64 UR6, c[0x0][0x208] ;  /* 0x0000820000067ab9 */ /* 0x000fe20000000a00 */
[----:B--2---:R-:W-:-:S13]  /*110f0*/  ISETP.NE.AND P0, PT, R6, 0x1, PT ;  /* 0x000000010600780c */ /* 0x004fda0003f05270 */
[----:B-1----:R-:W0:Y:S02]  /*11100*/  @P0 LDC.64 R4, c[0x0][0x440] ;  /* 0x00011000ff040b82 */ /* 0x002e240000000a00 */
[----:B0-----:R-:W-:-:S04]  /*11110*/  @P0 IMAD.HI.U32 R0, R19, R4, RZ ;  /* 0x0000000413000227 */ /* 0x001fc800078e00ff */
        /* <DEDUP_REMOVED lines=12> */
.L_x_4657:
[----:B--2---:R-:W2:Y:S01]  /*111e0*/  LDL R2, [R1+0x4] ;  /* 0x0000040001027983 */ /* 0x004ea20000100800 */
[----:B0-----:R-:W-:Y:S01]  /*111f0*/  IMAD R0, R18, 0x8, R17 ;  /* 0x0000000812007824 */ /* 0x001fe200078e0211 */
[----:B--2---:R-:W-:-:S04]  /*11200*/  SHF.L.U32 R2, R2, 0x1f, RZ ;  /* 0x0000001f02027819 */ /* 0x004fc800000006ff */
[----:B------:R-:W0:Y:S02]  /*11210*/  SYNCS.PHASECHK.TRANS64.TRYWAIT P0, [R0+URZ+0x30840], R2 ;  /* 0x03084002000075a7 */ /* 0x000e24000800017f */
[----:B0-----:R-:W-:Y:S05]  /*11220*/  @!P0 BRA `(.L_x_4658) ;  /* 0x0000004000e88947 */ /* 0x001fea0003800000 */
.L_x_4756:
        /* <DEDUP_REMOVED lines=11> */
.L_x_4659:
[----:B0-----:R-:W2:Y:S01]  /*112e0*/  LDL.LU R2, [R1+0xc] ;  /* 0x00000c0001027983 */ /* 0x001ea20000300800 */
[----:B------:R-:W-:Y:S01]  /*112f0*/  R2UR UR33, R0 ;  /* 0x00000000002172ca */ /* 0x000fe200000e0000 */
[----:B------:R-:W-:Y:S01]  /*11300*/  IMAD R0, R18, 0x9000, R17 ;  /* 0x0000900012007824 */ /* 0x000fe200078e0211 */
[----:B------:R-:W-:Y:S01]  /*11310*/  R2UR UR35, R19 ;  /* 0x00000000132372ca */ /* 0x000fe200000e0000 */
[----:B------:R-:W-:Y:S01]  /*11320*/  UIADD3 UR4, UP0, UR38, 0x370, URZ ;  /* 0x0000037026047890 */ /* 0x000fe2000ff1e03f */
[----:B------:R-:W-:Y:S01]  /*11330*/  PLOP3.LUT P0, PT, PT, PT, PT, 0x80, 0x0 ;  /* 0x000000000000781c */ /* 0x000fe20003f0f070 */
[----:B------:R-:W-:Y:S01]  /*11340*/  UMOV UR6, 0x0 ;  /* 0x0000000000067882 */ /* 0x000fe20000000000 */
[----:B------:R-:W-:Y:S01]  /*11350*/  R2UR UR8, R0 ;  /* 0x00000000000872ca */ /* 0x000fe200000e0000 */
[----:B------:R-:W-:Y:S01]  /*11360*/  UIADD3.X UR5, URZ, UR39, URZ, UP0, !UPT ;  /* 0x000000273f057290 */ /* 0x000fe200087fe43f */
[----:B-----5:R-:W-:Y:S01]  /*11370*/  R2UR UR37, R16 ;  /* 0x00000000102572ca */ /* 0x020fe200000e0000 */
[----:B------:R-:W-:Y:S01]  /*11380*/  UMOV UR7, 0x14f00000 ;  /* 0x14f0000000077882 */ /* 0x000fe20000000000 */
[----:B------:R-:W-:Y:S01]  /*11390*/  UMOV UR34, URZ ;  /* 0x0000003f00227c82 */ /* 0x000fe20008000000 */
[----:B------:R-:W-:Y:S01]  /*113a0*/  UMOV UR18, 0x40 ;  /* 0x0000004000127882 */ /* 0x000fe20000000000 */
[----:B------:R-:W-:Y:S01]  /*113b0*/  UMOV UR20, UR36 ;  /* 0x0000002400147c82 */ /* 0x000fe20008000000 */
[----:B------:R-:W-:-:S02]  /*113c0*/  UIADD3 UR33, UR33, 0x30830, URZ ;  /* 0x0003083021217890 */ /* 0x000fc4000fffe03f */
[----:B------:R-:W-:Y:S01]  /*113d0*/  UIMAD UR35, UR35, 0x60, URZ ;  /* 0x00000060232378a4 */ /* 0x000fe2000f8e023f */
[----:B------:R-:W-:Y:S01]  /*113e0*/  UMOV UR10, 0x80 ;  /* 0x00000080000a7882 */ /* 0x000fe20000000000 */
[----:B------:R-:W-:Y:S02]  /*113f0*/  UMOV UR12, UR36 ;  /* 0x00000024000c7c82 */ /* 0x000fe40008000000 */
[----:B------:R-:W-:Y:S02]  /*11400*/  UIADD3 UR32, UR8, 0x1e400, URZ ;  /* 0x0001e40008207890 */ /* 0x000fe4000fffe03f */
[----:B------:R-:W-:Y:S02]  /*11410*/  UIADD3 UR16, UR8, 0x21400, URZ ;  /* 0x0002140008107890 */ /* 0x000fe4000fffe03f */
[----:B------:R-:W-:Y:S01]  /*11420*/  UIADD3 UR8, UR8, 0x24400, URZ ;  /* 0x0002440008087890 */ /* 0x000fe2000fffe03f */
[----:B------:R-:W-:Y:S01]  /*11430*/  UMOV UR21, UR37 ;  /* 0x0000002500157c82 */ /* 0x000fe20008000000 */
[----:B------:R-:W-:Y:S01]  /*11440*/  UMOV UR17, UR33 ;  /* 0x0000002100117c82 */ /* 0x000fe20008000000 */
[----:B------:R-:W-:Y:S01]  /*11450*/  UMOV UR19, UR35 ;  /* 0x0000002300137c82 */ /* 0x000fe20008000000 */
[----:B------:R-:W-:Y:S01]  /*11460*/  UMOV UR13, UR37 ;  /* 0x00000025000d7c82 */ /* 0x000fe20008000000 */
[----:B------:R-:W-:Y:S01]  /*11470*/  UMOV UR9, UR33 ;  /* 0x0000002100097c82 */ /* 0x000fe20008000000 */
[----:B------:R-:W-:Y:S01]  /*11480*/  UMOV UR11, UR35 ;  /* 0x00000023000b7c82 */ /* 0x000fe20008000000 */
[----:B------:R3:W-:Y:S01]  /*11490*/  UTMALDG.4D [UR32], [UR4], desc[UR6] ;  /* 0x00000620040075b4 */ /* 0x0007e20008019000 */
[----:B------:R3:W-:Y:S01]  /*114a0*/  UTMALDG.4D [UR16], [UR4], desc[UR6] ;  /* 0x00000610040075b4 */ /* 0x0007e20008019000 */
[----:B------:R3:W-:Y:S01]  /*114b0*/  UTMALDG.4D [UR8], [UR4], desc[UR6] ;  /* 0x00000608040075b4 */ /* 0x0007e20008019000 */
[----:B--2---:R-:W-:-:S04]  /*114c0*/  LOP3.LUT R2, R2, 0xfffffffd, RZ, 0xc0, !PT ;  /* 0xfffffffd02027812 */ /* 0x004fc800078ec0ff */
[----:B------:R-:W-:-:S05]  /*114d0*/  @P0 LOP3.LUT R2, R2, 0x2, RZ, 0xfc, !PT ;  /* 0x0000000202020812 */ /* 0x000fca00078efcff */
[----:B------:R3:W-:Y:S01]  /*114e0*/  STL [R1+0xc], R2 ;  /* 0x00000c0201007387 */ /* 0x0007e20000100800 */
[----:B------:R-:W-:Y:S01]  /*114f0*/  NOP ;  /* 0x0000000000007918 */ /* 0x000fe20000000000 */
.L_x_4655:
[----:B0-----:R-:W-:Y:S01]  /*11500*/  VIADD R0, R17, 0x12400 ;  /* 0x0001240011007836 */ /* 0x001fe20000000000 */
[----:B------:R-:W-:Y:S05]  /*11510*/  WARPSYNC.ALL ;  /* 0x0000000000007948 */ /* 0x000fea0003800000 */
[----:B------:R-:W-:Y:S01]  /*11520*/  BAR.SYNC.DEFER_BLOCKING 0x8, 0x180 ;  /* 0x0206000000007b1d */ /* 0x000fe20000010000 */
[----:B------:R-:W-:-:S05]  /*11530*/  LOP3.LUT P0, RZ, R0, 0x3ff, RZ, 0xc0, !PT ;  /* 0x000003ff00ff7812 */ /* 0x000fca000780c0ff */
[----:B------:R-:W-:Y:S08]  /*11540*/  BSSY B6, `(.L_x_4660) ;  /* 0x0000012000067945 */ /* 0x000ff00003800000 */
[----:B------:R-:W-:Y:S05]  /*11550*/  @!P0 BRA `(.L_x_4661) ;  /* 0x0000000000408947 */ /* 0x000fea0003800000 */
[----:B---3--:R-:W-:Y:S01]  /*11560*/  MOV R2, 0x0 ;  /* 0x0000000000027802 */ /* 0x008fe20000000f00 */
        /* <DEDUP_REMOVED lines=15> */
.L_x_4661:
[----:B---3--:R-:W-:Y:S05]  /*11660*/  BSYNC B6 ;  /* 0x0000000000067941 */ /* 0x008fea0003800000 */
.L_x_4660:
[----:B------:R-:W0:Y:S01]  /*11670*/  S2R R2, SR_TID.X ;  /* 0x0000000000027919 */ /* 0x000e220000002100 */
[----:B------:R-:W2:Y:S01]  /*11680*/  LDC R7, c[0x0][0x448] ;  /* 0x00011200ff077b82 */ /* 0x000ea20000000800 */
        /* <DEDUP_REMOVED lines=13> */
[----:B--2---:R-:W-:Y:S01]  /*11760*/  ISETP.NE.AND P0, PT, R7, 0x1, PT ;  /* 0x000000010700780c */ /* 0x004fe20003f05270 */
[----:B-1----:R-:W-:Y:S02]  /*11770*/  IMAD.U32 R4, RZ, RZ, UR4 ;  /* 0x00000004ff047e24 */ /* 0x002fe4000f8e00ff */
[----:B------:R-:W-:Y:S02]  /*11780*/  UIADD3 UR6, UR5, UR6, URZ ;  /* 0x0000000605067290 */ /* 0x000fe4000fffe03f */
[----:B------:R-:W-:Y:S01]  /*11790*/  IMAD.U32 R5, RZ, RZ, UR5 ;  /* 0x00000005ff057e24 */ /* 0x000fe2000f8e00ff */
[----:B------:R-:W-:Y:S01]  /*117a0*/  ULDC.64 UR4, c[0x0][0x2d0] ;  /* 0x0000b40000047ab9 */ /* 0x000fe20000000a00 */
[C---:B0-----:R-:W-:Y:S01]  /*117b0*/  LOP3.LUT R0, R2.reuse, 0x7f, RZ, 0xc0, !PT ;  /* 0x0000007f02007812 */ /* 0x041fe200078ec0ff */
        /* <DEDUP_REMOVED lines=11> */
[----:B------:R-:W-:Y:S02]  /*11870*/  LOP3.LUT R9, R9, 0x80, RZ, 0xfc, !PT ;  /* 0x0000008009097812 */ /* 0x000fe400078efcff */
[----:B------:R-:W-:Y:S01]  /*11880*/  LOP3.LUT R10, R10, 0x38, RZ, 0xc0, !PT ;  /* 0x000000380a0a7812 */ /* 0x000fe200078ec0ff */
[----:B0-----:R-:W-:-:S05]  /*11890*/  @P0 IMAD.HI.U32 R3, R2, R3, RZ ;  /* 0x0000000302030227 */ /* 0x001fca00078e00ff */
[----:B-1----:R-:W-:Y:S01]  /*118a0*/  @P0 SHF.R.U32.HI R6, RZ, R0, R3 ;  /* 0x00000000ff060219 */ /* 0x002fe20000011603 */
[----:B------:R-:W-:Y:S01]  /*118b0*/  IMAD.U32 R3, RZ, RZ, UR6 ;  /* 0x00000006ff037e24 */ /* 0x000fe2000f8e00ff */
[----:B------:R-:W-:-:S03]  /*118c0*/  ULDC.64 UR6, c[0x0][0x280] ;  /* 0x0000a00000067ab9 */ /* 0x000fc60000000a00 */
        /* <DEDUP_REMOVED lines=31> */
[----:B------:R-:W-:-:S05]  /*11ac0*/  VIADD R4, R8, UR43 ;  /* 0x0000002b08047c36 */ /* 0x000fca0008000000 */
        /* <DEDUP_REMOVED lines=72> */
[----:B------:R-:W-:Y:S01]  /*11f50*/  ISETP.GE.AND P4, PT, R2, R5, PT ;  /* 0x000000050200720c */ /* 0x000fe20003f86270 */
[----:B------:R-:W-:Y:S04]  /*11f60*/  SHFL.IDX PT, R0, R0, 0x7, 0x181f ;  /* 0x00f81f0000007f89 */ /* 0x000fe800000e0000 */
[----:B------:R-:W1:Y:S04]  /*11f70*/  SHFL.IDX PT, R2, R6, 0x6, 0x181f ;  /* 0x00d81f0006027f89 */ /* 0x000e6800000e0000 */
[----:B------:R-:W2:Y:S04]  /*11f80*/  SHFL.IDX PT, R6, R6, 0x7, 0x181f ;  /* 0x00f81f0006067f89 */ /* 0x000ea800000e0000 */
[----:B0-----:R-:W-:-:S05]  /*11f90*/  @!P4 LEA R3, P3, R10, R3, 0x1 ;  /* 0x000000030a03c211 */ /* 0x001fca00078608ff */
[----:B-1----:R-:W-:-:S05]  /*11fa0*/  @!P4 IMAD.X R2, RZ, RZ, R2, P3 ;  /* 0x000000ffff02c224 */ /* 0x002fca00018e0602 */
[----:B------:R-:W-:-:S04]  /*11fb0*/  @!P4 LOP3.LUT R3, R3, R2, RZ, 0x3c, !PT ;  /* 0x000000020303c212 */ /* 0x000fc800078e3cff */
[----:B------:R-:W-:-:S04]  /*11fc0*/  @!P4 LOP3.LUT R2, R3, R2, RZ, 0x3c, !PT ;  /* 0x000000020302c212 */ /* 0x000fc800078e3cff */
[----:B------:R-:W-:-:S05]  /*11fd0*/  @!P4 LOP3.LUT R3, R3, R2, RZ, 0x3c, !PT ;  /* 0x000000020303c212 */ /* 0x000fca00078e3cff */
[----:B------:R0:W-:Y:S04]  /*11fe0*/  @!P4 LDGSTS.E.BYPASS.LTC128B.128 [R9+0x15400], desc[UR6][R2.64], !P0 ;  /* 0x154000000209cfae */ /* 0x0001e8000c101d46 */
[----:B------:R0:W-:Y:S04]  /*11ff0*/  @!P4 LDGSTS.E.BYPASS.LTC128B.128 [R9+0x19400], desc[UR6][R2.64+0x80], !P1 ;  /* 0x194000800209cfae */ /* 0x0001e8000c901d46 */
[----:B--2---:R0:W-:Y:S02]  /*12000*/  @!P4 LDGSTS.E.BYPASS.LTC128B.128 [R9+0x1d400], desc[UR6][R2.64+0x100], !P2 ;  /* 0x1d4001000209cfae */ /* 0x0041e4000d101d46 */
.L_x_4773:
[----:B------:R-:W-:Y:S01]  /*12010*/  VIADD R4, R4, 0x70 ;  /* 0x0000007004047836 */ /* 0x000fe20000000000 */
[----:B------:R-:W-:Y:S04]  /*12020*/  BSSY B0, `(.L_x_4663) ;  /* 0x000000c000007945 */ /* 0x000fe80003800000 */
[----:B------:R-:W-:-:S13]  /*12030*/  ISETP.GE.AND P3, PT, R4, R5, PT ;  /* 0x000000050400720c */ /* 0x000fda0003f66270 */
[----:B------:R-:W-:Y:S05]  /*12040*/  @P3 BRA `(.L_x_4664) ;  /* 0x0000000000243947 */ /* 0x000fea0003800000 */
[----:B0-----:R-:W-:Y:S01]  /*12050*/  LEA R2, P3, R10, R0, 0x1 ;  /* 0x000000000a027211 */ /* 0x001fe200078608ff */
[----:B------:R-:W-:-:S04]  /*12060*/  ULDC.64 UR4, c[0x0][0x208] ;  /* 0x0000820000047ab9 */ /* 0x000fc80000000a00 */
[----:B------:R-:W-:-:S05]  /*12070*/  IMAD.X R3, RZ, RZ, R6, P3 ;  /* 0x000000ffff037224 */ /* 0x000fca00018e0606 */
[----:B------:R-:W-:Y:S01]  /*12080*/  @!PT LDS RZ, [RZ] ;  /* 0x00000000fffff984 */ /* 0x000fe20000000800 */
[----:B------:R-:W-:Y:S01]  /*12090*/  @!PT LDS RZ, [RZ] ;  /* 0x00000000fffff984 */ /* 0x000fe20000000800 */
[----:B------:R-:W-:Y:S01]  /*120a0*/  @!PT LDS RZ, [RZ] ;  /* 0x00000000fffff984 */ /* 0x000fe20000000800 */
[----:B------:R1:W-:Y:S04]  /*120b0*/  LDGSTS.E.BYPASS.LTC128B.128 [R9+0x15c00], desc[UR4][R2.64], !P0 ;  /* 0x15c0000002097fae */ /* 0x0003e8000c101d44 */
[----:B------:R1:W-:Y:S04]  /*120c0*/  LDGSTS.E.BYPASS.LTC128B.128 [R9+0x19c00], desc[UR4][R2.64+0x80], !P1 ;  /* 0x19c0008002097fae */ /* 0x0003e8000c901d44 */
[----:B------:R1:W-:Y:S02]  /*120d0*/  LDGSTS.E.BYPASS.LTC128B.128 [R9+0x1dc00], desc[UR4][R2.64+0x100], !P2 ;  /* 0x1dc0010002097fae */ /* 0x0003e4000d101d44 */
.L_x_4664:
[----:B------:R-:W-:Y:S05]  /*120e0*/  BSYNC B0 ;  /* 0x0000000000007941 */ /* 0x000fea0003800000 */
.L_x_4663:
[----:B------:R-:W-:Y:S01]  /*120f0*/  NOP ;  /* 0x0000000000007918 */ /* 0x000fe20000000000 */
[----:B------:R-:W-:Y:S01]  /*12100*/  PLOP3.LUT P0, PT, PT, PT, PT, 0x80, 0x0 ;  /* 0x000000000000781c */ /* 0x000fe20003f0f070 */
[----:B------:R-:W-:-:S12]  /*12110*/  VIADD R6, R17, 0x30800 ;  /* 0x0003080011067836 */ /* 0x000fd80000000000 */
.L_x_4665:
[----:B------:R-:W-:Y:S02]  /*12120*/  PLOP3.LUT P1, PT, P1, P0, PT, 0xa2, 0x0 ;  /* 0x000000000000781c */ /* 0x000fe40000f21472 */
[----:B------:R-:W-:-:S08]  /*12130*/  @P0 R2UR P1, UR4, R17 ;  /* 0x00000000110402ca */ /* 0x000fd00000020000 */
[----:B------:R-:W-:-:S05]  /*12140*/  @P0 PLOP3.LUT P0, PT, P1, PT, PT, 0x80, 0x0 ;  /* 0x000000000000081c */ /* 0x000fca0000f0f070 */
[----:B------:R-:W-:Y:S01]  /*12150*/  @!P1 SYNCS.ARRIVE.TRANS64.RED.A0T1 RZ, [UR4+0x30800], RZ ;  /* 0x030800ffffff99a7 */ /* 0x000fe20008200404 */
[----:B------:R-:W-:Y:S07]  /*12160*/  @!P1 ARRIVES.LDGSTSBAR.64.TRANSCNT [UR4+0x30800] ;  /* 0x03080000ff0099b0 */ /* 0x000fee0008000a84 */
[----:B------:R-:W-:Y:S05]  /*12170*/  @P0 BRA.U.ANY `(.L_x_4665) ;  /* 0xfffffffd00e80947 */ /* 0x000fea000393ffff */
[----:B01----:R-:W2:Y:S02]  /*12180*/  LDL.LU R2, [R1+0x18] ;  /* 0x0000180001027983 */ /* 0x003ea40000300800 */
        /* <DEDUP_REMOVED lines=11> */
.L_x_4774:
[----:B------:R-:W-:Y:S05]  /*12240*/  BSYNC B0 ;  /* 0x0000000000007941 */ /* 0x000fea0003800000 */
.L_x_4666:
[----:B------:R-:W-:-:S04]  /*12250*/  UIADD3 UR4, UR41, -0x2, URZ ;  /* 0xfffffffe29047890 */ /* 0x000fc8000fffe03f */
[----:B------:R-:W-:-:S06]  /*12260*/  UISETP.GE.AND UP0, UPT, UR4, UR40, UPT ;  /* 0x000000280400728c */ /* 0x000fcc000bf06270 */
[----:B------:R-:W-:-:S13]  /*12270*/  PLOP3.LUT P0, PT, PT, PT, UP0, 0x80, 0x0 ;  /* 0x000000000000781c */ /* 0x000fda0003f0f008 */
[----:B------:R-:W-:Y:S05]  /*12280*/  @!P0 BRA `(.L_x_4668) ;  /* 0x0000002000c08947 */ /* 0x000fea0003800000 */
[----:B0-----:R-:W-:Y:S01]  /*12290*/  IMAD R0, RZ, RZ, -UR41 ;  /* 0x80000029ff007e24 */ /* 0x001fe2000f8e02ff */
[----:B------:R-:W-:-:S04]  /*122a0*/  LOP3.LUT R8, RZ, UR40, RZ, 0x33, !PT ;  /* 0x00000028ff087c12 */ /* 0x000fc8000f8e33ff */
[----:B------:R-:W-:-:S05]  /*122b0*/  VIADDMNMX R8, R0, 0x1, R8, !PT ;  /* 0x0000000100087846 */ /* 0x000fca0007800108 */
[----:B------:R-:W-:-:S05]  /*122c0*/  VIADD R0, R8, UR41 ;  /* 0x0000002908007c36 */ /* 0x000fca0008000000 */
[----:B------:R-:W-:-:S04]  /*122d0*/  LOP3.LUT R0, R0, 0x1, RZ, 0xc0, !PT ;  /* 0x0000000100007812 */ /* 0x000fc800078ec0ff */
[----:B------:R-:W-:Y:S01]  /*122e0*/  ISETP.NE.U32.AND P0, PT, R0, 0x1, PT ;  /* 0x000000010000780c */ /* 0x000fe20003f05070 */
[----:B------:R-:W-:-:S12]  /*122f0*/  IMAD.U32 R0, RZ, RZ, UR4 ;  /* 0x00000004ff007e24 */ /* 0x000fd8000f8e00ff */
[----:B------:R-:W-:Y:S05]  /*12300*/  @P0 BRA `(.L_x_4669) ;  /* 0x0000000800e00947 */ /* 0x000fea0003800000 */
[----:B------:R-:W2:Y:S04]  /*12310*/  LDL R2, [R1+0xc] ;  /* 0x00000c0001027983 */ /* 0x000ea80000100800 */
[----:B------:R-:W3:Y:S01]  /*12320*/  LDL R3, [R1+0x4] ;  /* 0x0000040001037983 */ /* 0x000ee20000100800 */
[----:B------:R-:W-:-:S05]  /*12330*/  VIADD R7, R18, 0x1 ;  /* 0x0000000112077836 */ /* 0x000fca0000000000 */
[C---:B------:R-:W-:Y:S01]  /*12340*/  ISETP.NE.AND P0, PT, R7.reuse, 0x2, PT ;  /* 0x000000020700780c */ /* 0x040fe20003f05270 */
[----:B------:R-:W-:Y:S03]  /*12350*/  BSSY B0, `(.L_x_4670) ;  /* 0x00000af000007945 */ /* 0x000fe60003800000 */
[----:B------:R-:W-:Y:S02]  /*12360*/  SEL R10, RZ, 0x1, P0 ;  /* 0x00000001ff0a7807 */ /* 0x000fe40000000000 */
[----:B------:R-:W-:Y:S02]  /*12370*/  SEL R7, R7, RZ, P0 ;  /* 0x000000ff07077207 */ /* 0x000fe40000000000 */
[----:B--2---:R-:W-:Y:S02]  /*12380*/  LOP3.LUT P1, RZ, R2, 0x2, RZ, 0xc0, !PT ;  /* 0x0000000202ff7812 */ /* 0x004fe4000782c0ff */
[----:B---3--:R-:W-:-:S11]  /*12390*/  LOP3.LUT R10, R3, R10, RZ, 0x3c, !PT ;  /* 0x0000000a030a7212 */ /* 0x008fd600078e3cff */
[----:B------:R-:W-:Y:S05]  /*123a0*/  @!P1 BRA `(.L_x_4671) ;  /* 0x0000000800a49947 */ /* 0x000fea0003800000 */
[----:B------:R-:W-:Y:S01]  /*123b0*/  LOP3.LUT P1, RZ, R2, 0x1, RZ, 0xc0, !PT ;  /* 0x0000000102ff7812 */ /* 0x000fe2000782c0ff */
[----:B------:R-:W-:-:S12]  /*123c0*/  IMAD.MOV.U32 R5, RZ, RZ, R16 ;  /* 0x000000ffff057224 */ /* 0x000fd800078e0010 */
[----:B------:R-:W-:Y:S05]  /*123d0*/  @!P1 BRA `(.L_x_4672) ;  /* 0x0000000000549947 */ /* 0x000fea0003800000 */
[----:B------:R-:W2:Y:S01]  /*123e0*/  LDL R9, [R1+0x8] ;  /* 0x0000080001097983 */ /* 0x000ea20000100800 */
[----:B------:R-:W0:Y:S03]  /*123f0*/  LDC R5, c[0x0][0x43c] ;  /* 0x00010f00ff057b82 */ /* 0x000e260000000800 */
[----:B------:R-:W3:Y:S01]  /*12400*/  LDL R11, [R1] ;  /* 0x00000000010b7983 */ /* 0x000ee20000100800 */
        /* <DEDUP_REMOVED lines=8> */
[----:B------:R-:W-:Y:S01]  /*12490*/  IMAD R0, R5, R2, R0 ;  /* 0x0000000205007224 */ /* 0x000fe200078e0200 */
[----:B------:R-:W-:Y:S01]  /*124a0*/  SHF.R.S32.HI R5, RZ, 0x1f, R4 ;  /* 0x0000001fff057819 */ /* 0x000fe20000011404 */
[----:B------:R-:W0:Y:S01]  /*124b0*/  LDC.64 R2, c[0x0][0x418] ;  /* 0x00010600ff027b82 */ /* 0x000e220000000a00 */
[----:B--2---:R-:W-:-:S04]  /*124c0*/  IMAD R9, R9, UR4, RZ ;  /* 0x0000000409097c24 */ /* 0x004fc8000f8e02ff */
[C---:B---3--:R-:W-:Y:S02]  /*124d0*/  IMAD R9, R11.reuse, UR5, R9 ;  /* 0x000000050b097c24 */ /* 0x048fe4000f8e0209 */
[----:B------:R-:W-:-:S04]  /*124e0*/  IMAD.WIDE.U32 R4, R11, UR4, R4 ;  /* 0x000000040b047c25 */ /* 0x000fc8000f8e0004 */
[----:B------:R-:W-:Y:S01]  /*124f0*/  IMAD.IADD R5, R9, 0x1, R5 ;  /* 0x0000000109057824 */ /* 0x000fe200078e0205 */
[----:B0-----:R-:W-:-:S04]  /*12500*/  LEA R2, P0, R4, R2, 0x2 ;  /* 0x0000000204027211 */ /* 0x001fc800078010ff */
[----:B------:R-:W-:-:S05]  /*12510*/  LEA.HI.X R3, R4, R3, R5, 0x2, P0 ;  /* 0x0000000304037211 */ /* 0x000fca00000f1405 */
[----:B------:R0:W5:Y:S04]  /*12520*/  LDG.E R5, desc[UR6][R2.64] ;  /* 0x0000000602057981 */ /* 0x000168000c1e1900 */
.L_x_4672:
[----:B0-----:R-:W-:Y:S01]  /*12530*/  IMAD R3, R7, 0x8, R17 ;  /* 0x0000000807037824 */ /* 0x001fe200078e0211 */
[----:B------:R-:W-:Y:S01]  /*12540*/  SHF.L.U32 R2, R10, 0x1f, RZ ;  /* 0x0000001f0a027819 */ /* 0x000fe200000006ff */
[----:B------:R-:W-:Y:S03]  /*12550*/  BSSY B1, `(.L_x_4673) ;  /* 0x0000003000017945 */ /* 0x000fe60003800000 */
[----:B------:R-:W0:Y:S02]  /*12560*/  SYNCS.PHASECHK.TRANS64.TRYWAIT P0, [R3+URZ+0x30840], R2 ;  /* 0x03084002030075a7 */ /* 0x000e24000800017f */
[----:B0-----:R-:W-:Y:S05]  /*12570*/  @!P0 BRA `(.L_x_4674) ;  /* 0x0000003c00408947 */ /* 0x001fea0003800000 */
.L_x_4775:
[----:B------:R-:W-:Y:S05]  /*12580*/  BSYNC B1 ;  /* 0x0000000000017941 */ /* 0x000fea0003800000 */
.L_x_4673:
        /* <DEDUP_REMOVED lines=12> */
.L_x_4676:
[----:B------:R-:W-:Y:S05]  /*12650*/  BSYNC B1 ;  /* 0x0000000000017941 */ /* 0x000fea0003800000 */
.L_x_4675:
[----:B------:R-:W-:Y:S01]  /*12660*/  IMAD.MOV.U32 R11, RZ, RZ, RZ ;  /* 0x000000ffff0b7224 */ /* 0x000fe200078e00ff */
[----:B------:R-:W-:Y:S01]  /*12670*/  UIADD3 UR4, UP0, UR38, 0x370, URZ ;  /* 0x0000037026047890 */ /* 0x000fe2000ff1e03f */
[----:B------:R-:W-:Y:S01]  /*12680*/  IMAD R4, R7, 0x9000, R17 ;  /* 0x0000900007047824 */ /* 0x000fe200078e0211 */
[----:B------:R-:W-:Y:S01]  /*12690*/  PLOP3.LUT P0, PT, PT, PT, PT, 0x80, 0x0 ;  /* 0x000000000000781c */ /* 0x000fe20003f0f070 */
[----:B0-----:R-:W-:Y:S01]  /*126a0*/  VIADD R3, R3, 0x30830 ;  /* 0x0003083003037836 */ /* 0x001fe20000000000 */
[----:B------:R-:W-:Y:S01]  /*126b0*/  R2UR UR10, R11 ;  /* 0x000000000b0a72ca */ /* 0x000fe200000e0000 */
[----:B------:R-:W-:Y:S01]  /*126c0*/  IMAD R2, R0, 0x60, RZ ;  /* 0x0000006000027824 */ /* 0x000fe200078e02ff */
[----:B------:R-:W-:Y:S01]  /*126d0*/  UIADD3.X UR5, URZ, UR39, URZ, UP0, !UPT ;  /* 0x000000273f057290 */ /* 0x000fe200087fe43f */
[----:B------:R-:W-:Y:S01]  /*126e0*/  VIADD R9, R4, 0x1e400 ;  /* 0x0001e40004097836 */ /* 0x000fe20000000000 */
[----:B------:R-:W-:Y:S01]  /*126f0*/  UMOV UR6, 0x0 ;  /* 0x0000000000067882 */ /* 0x000fe20000000000 */
[----:B------:R-:W-:-:S10]  /*12700*/  UMOV UR7, 0x14f00000 ;  /* 0x14f0000000077882 */ /* 0x000fd40000000000 */
.L_x_4677:
        /* <DEDUP_REMOVED lines=16> */
.L_x_4678:
        /* <DEDUP_REMOVED lines=16> */
.L_x_4679:
        /* <DEDUP_REMOVED lines=16> */
.L_x_4776:
[----:B------:R-:W-:Y:S05]  /*12a10*/  BSYNC B1 ;  /* 0x0000000000017941 */ /* 0x000fea0003800000 */
.L_x_4680:
        /* <DEDUP_REMOVED lines=12> */
.L_x_4683:
[----:B------:R-:W-:Y:S05]  /*12ae0*/  BSYNC B1 ;  /* 0x0000000000017941 */ /* 0x000fea0003800000 */
.L_x_4682:
[----:B------:R-:W-:Y:S01]  /*12af0*/  R2UR UR10, R11 ;  /* 0x000000000b0a72ca */ /* 0x000fe200000e0000 */
[--C-:B0-----:R-:W-:Y:S01]  /*12b00*/  IMAD R2, R18, 0x8, R17.reuse ;  /* 0x0000000812027824 */ /* 0x101fe200078e0211 */
        /* <DEDUP_REMOVED lines=9> */
.L_x_4684:
        /* <DEDUP_REMOVED lines=15> */
.L_x_4685:
        /* <DEDUP_REMOVED lines=15> */
.L_x_4686:
        /* <DEDUP_REMOVED lines=12> */
.L_x_4671:
[----:B------:R-:W-:Y:S05]  /*12e40*/  BSYNC B0 ;  /* 0x0000000000007941 */ /* 0x000fea0003800000 */
.L_x_4670:
[----:B------:R0:W-:Y:S01]  /*12e50*/  STL [R1+0x4], R10 ;  /* 0x0000040a01007387 */ /* 0x0001e20000100800 */
[----:B------:R-:W-:Y:S01]  /*12e60*/  UIADD3 UR4, UR41, -0x3, URZ ;  /* 0xfffffffd29047890 */ /* 0x000fe2000fffe03f */
[----:B------:R-:W-:-:S05]  /*12e70*/  IMAD.MOV.U32 R18, RZ, RZ, R7 ;  /* 0x000000ffff127224 */ /* 0x000fca00078e0007 */
[----:B------:R-:W-:-:S07]  /*12e80*/  IMAD.U32 R0, RZ, RZ, UR4 ;  /* 0x00000004ff007e24 */ /* 0x000fce000f8e00ff */
.L_x_4669:
[----:B------:R-:W-:Y:S01]  /*12e90*/  ULOP3.LUT UR4, URZ, UR41, URZ, 0x33, !UPT ;  /* 0x000000293f047292 */ /* 0x000fe2000f8e333f */
[----:B------:R-:W-:Y:S01]  /*12ea0*/  VIADD R8, R8, 0xfffffffe ;  /* 0xfffffffe08087836 */ /* 0x000fe20000000000 */
[----:B------:R-:W-:Y:S04]  /*12eb0*/  BSSY B0, `(.L_x_4668) ;  /* 0x000016d000007945 */ /* 0x000fe80003800000 */
[----:B------:R-:W-:-:S13]  /*12ec0*/  ISETP.NE.AND P0, PT, R8, UR4, PT ;  /* 0x0000000408007c0c */ /* 0x000fda000bf05270 */
[----:B------:R-:W-:Y:S05]  /*12ed0*/  @!P0 BRA `(.L_x_4687) ;  /* 0x0000001400a88947 */ /* 0x000fea0003800000 */
[----:B------:R-:W-:-:S07]  /*12ee0*/  IMAD.MOV.U32 R8, RZ, RZ, R16 ;  /* 0x000000ffff087224 */ /* 0x000fce00078e0010 */
.L_x_4722:
[----:B------:R-:W2:Y:S04]  /*12ef0*/  LDL R2, [R1+0xc] ;  /* 0x00000c0001027983 */ /* 0x000ea80000100800 */
[----:B------:R-:W3:Y:S01]  /*12f00*/  LDL R3, [R1+0x4] ;  /* 0x0000040001037983 */ /* 0x000ee20000100800 */
[----:B------:R-:W-:Y:S01]  /*12f10*/  VIADD R4, R18, 0x1 ;  /* 0x0000000112047836 */ /* 0x000fe20000000000 */
[----:B------:R-:W-:Y:S05]  /*12f20*/  YIELD ;  /* 0x0000000000007946 */ /* 0x000fea0003800000 */
[----:B------:R-:W-:Y:S01]  /*12f30*/  ISETP.NE.AND P0, PT, R4, 0x2, PT ;  /* 0x000000020400780c */ /* 0x000fe20003f05270 */
[----:B------:R-:W-:Y:S03]  /*12f40*/  BSSY B1, `(.L_x_4688) ;  /* 0x00000ad000017945 */ /* 0x000fe60003800000 */
[----:B------:R-:W-:-:S02]  /*12f50*/  SEL R5, RZ, 0x1, P0 ;  /* 0x00000001ff057807 */ /* 0x000fc40000000000 */
[----:B------:R-:W-:Y:S02]  /*12f60*/  SEL R4, R4, RZ, P0 ;  /* 0x000000ff04047207 */ /* 0x000fe40000000000 */
[----:B--2---:R-:W-:Y:S02]  /*12f70*/  LOP3.LUT P1, RZ, R2, 0x2, RZ, 0xc0, !PT ;  /* 0x0000000202ff7812 */ /* 0x004fe4000782c0ff */
[----:B---3--:R-:W-:-:S11]  /*12f80*/  LOP3.LUT R5, R3, R5, RZ, 0x3c, !PT ;  /* 0x0000000503057212 */ /* 0x008fd600078e3cff */
[----:B------:R-:W-:Y:S05]  /*12f90*/  @!P1 BRA `(.L_x_4689) ;  /* 0x00000008009c9947 */ /* 0x000fea0003800000 */
[----:B------:R-:W-:Y:S01]  /*12fa0*/  LOP3.LUT P1, RZ, R2, 0x1, RZ, 0xc0, !PT ;  /* 0x0000000102ff7812 */ /* 0x000fe2000782c0ff */
[----:B------:R-:W-:-:S12]  /*12fb0*/  IMAD.MOV.U32 R7, RZ, RZ, R0 ;  /* 0x000000ffff077224 */ /* 0x000fd800078e0000 */
[----:B------:R-:W-:Y:S05]  /*12fc0*/  @!P1 BRA `(.L_x_4690) ;  /* 0x0000000000549947 */ /* 0x000fea0003800000 */
[----:B0-----:R-:W2:Y:S01]  /*12fd0*/  LDL R10, [R1+0x8] ;  /* 0x00000800010a7983 */ /* 0x001ea20000100800 */
        /* <DEDUP_REMOVED lines=20> */
.L_x_4690:
[----:B------:R-:W-:Y:S01]  /*13120*/  IMAD R3, R4, 0x8, R17 ;  /* 0x0000000804037824 */ /* 0x000fe200078e0211 */
[----:B------:R-:W-:Y:S01]  /*13130*/  SHF.L.U32 R2, R5, 0x1f, RZ ;  /* 0x0000001f05027819 */ /* 0x000fe200000006ff */
[----:B------:R-:W-:Y:S03]  /*13140*/  BSSY B2, `(.L_x_4691) ;  /* 0x0000003000027945 */ /* 0x000fe60003800000 */
[----:B------:R-:W2:Y:S02]  /*13150*/  SYNCS.PHASECHK.TRANS64.TRYWAIT P0, [R3+URZ+0x30840], R2 ;  /* 0x03084002030075a7 */ /* 0x000ea4000800017f */
[----:B--2---:R-:W-:Y:S05]  /*13160*/  @!P0 BRA `(.L_x_4692) ;  /* 0x00000030006c8947 */ /* 0x004fea0003800000 */
.L_x_4777:
[----:B------:R-:W-:Y:S05]  /*13170*/  BSYNC B2 ;  /* 0x0000000000027941 */ /* 0x000fea0003800000 */
.L_x_4691:
        /* <DEDUP_REMOVED lines=12> */
.L_x_4694:
[----:B------:R-:W-:Y:S05]  /*13240*/  BSYNC B2 ;  /* 0x0000000000027941 */ /* 0x000fea0003800000 */
.L_x_4693:
        /* <DEDUP_REMOVED lines=11> */
.L_x_4695:
        /* <DEDUP_REMOVED lines=16> */
.L_x_4696:
        /* <DEDUP_REMOVED lines=16> */
.L_x_4697:
        /* <DEDUP_REMOVED lines=16> */
.L_x_4778:
[----:B------:R-:W-:Y:S05]  /*13600*/  BSYNC B2 ;  /* 0x0000000000027941 */ /* 0x000fea0003800000 */
.L_x_4698:
        /* <DEDUP_REMOVED lines=11> */
.L_x_4701:
[----:B------:R-:W-:Y:S05]  /*136c0*/  BSYNC B2 ;  /* 0x0000000000027941 */ /* 0x000fea0003800000 */
.L_x_4700:
[----:B------:R-:W-:Y:S01]  /*136d0*/  R2UR UR6, R2 ;  /* 0x00000000020672ca */ /* 0x000fe200000e0000 */
[----:B------:R-:W-:Y:S01]  /*136e0*/  IMAD R18, R18, 0x9000, R17 ;  /* 0x0000900012127824 */ /* 0x000fe200078e0211 */
[----:B------:R-:W-:Y:S01]  /*136f0*/  R2UR UR7, R3 ;  /* 0x00000000030772ca */ /* 0x000fe200000e0000 */
[----:B------:R-:W-:Y:S01]  /*13700*/  UIADD3 UR4, UP0, UR38, 0x470, URZ ;  /* 0x0000047026047890 */ /* 0x000fe2000ff1e03f */
[----:B------:R-:W-:Y:S01]  /*13710*/  R2UR UR10, R11 ;  /* 0x000000000b0a72ca */ /* 0x000fe200000e0000 */
[----:B------:R-:W-:Y:S01]  /*13720*/  IMAD R10, R19, 0x60, RZ ;  /* 0x00000060130a7824 */ /* 0x000fe200078e02ff */
[----:B------:R-:W-:Y:S01]  /*13730*/  PLOP3.LUT P0, PT, PT, PT, PT, 0x80, 0x0 ;  /* 0x000000000000781c */ /* 0x000fe20003f0f070 */
[----:B------:R-:W-:Y:S01]  /*13740*/  VIADD R9, R9, 0x50 ;  /* 0x0000005009097836 */ /* 0x000fe20000000000 */
[----:B------:R-:W-:Y:S01]  /*13750*/  UIADD3.X UR5, URZ, UR39, URZ, UP0, !UPT ;  /* 0x000000273f057290 */ /* 0x000fe200087fe43f */
[----:B------:R-:W-:-:S11]  /*13760*/  VIADD R11, R18, 0x400 ;  /* 0x00000400120b7836 */ /* 0x000fd60000000000 */
.L_x_4702:
        /* <DEDUP_REMOVED lines=15> */
.L_x_4703:
        /* <DEDUP_REMOVED lines=15> */
.L_x_4704:
        /* <DEDUP_REMOVED lines=12> */
.L_x_4689:
[----:B------:R-:W-:Y:S05]  /*13a10*/  BSYNC B1 ;  /* 0x0000000000017941 */ /* 0x000fea0003800000 */
.L_x_4688:
[----:B------:R-:W2:Y:S01]  /*13a20*/  LDL R3, [R1+0xc] ;  /* 0x00000c0001037983 */ /* 0x000ea20000100800 */
[----:B------:R-:W-:Y:S01]  /*13a30*/  VIADD R18, R4, 0x1 ;  /* 0x0000000104127836 */ /* 0x000fe20000000000 */
[----:B------:R-:W-:Y:S01]  /*13a40*/  BSSY B1, `(.L_x_4705) ;  /* 0x00000b0000017945 */ /* 0x000fe20003800000 */
[----:B------:R-:W-:-:S03]  /*13a50*/  VIADD R7, R0, 0xffffffff ;  /* 0xffffffff00077836 */ /* 0x000fc60000000000 */
[----:B------:R-:W-:-:S04]  /*13a60*/  ISETP.NE.AND P0, PT, R18, 0x2, PT ;  /* 0x000000021200780c */ /* 0x000fc80003f05270 */
[----:B------:R-:W-:Y:S02]  /*13a70*/  SEL R2, RZ, 0x1, P0 ;  /* 0x00000001ff027807 */ /* 0x000fe40000000000 */
[----:B------:R-:W-:Y:S02]  /*13a80*/  SEL R18, R18, RZ, P0 ;  /* 0x000000ff12127207 */ /* 0x000fe40000000000 */
[----:B------:R-:W-:-:S05]  /*13a90*/  LOP3.LUT R11, R5, R2, RZ, 0x3c, !PT ;  /* 0x00000002050b7212 */ /* 0x000fca00078e3cff */
[----:B------:R1:W-:Y:S01]  /*13aa0*/  STL [R1+0x4], R11 ;  /* 0x0000040b01007387 */ /* 0x0003e20000100800 */
[----:B--2---:R-:W-:-:S13]  /*13ab0*/  LOP3.LUT P1, RZ, R3, 0x2, RZ, 0xc0, !PT ;  /* 0x0000000203ff7812 */ /* 0x004fda000782c0ff */
[----:B-1----:R-:W-:Y:S05]  /*13ac0*/  @!P1 BRA `(.L_x_4706) ;  /* 0x00000008009c9947 */ /* 0x002fea0003800000 */
[----:B------:R-:W-:Y:S01]  /*13ad0*/  LOP3.LUT P1, RZ, R3, 0x1, RZ, 0xc0, !PT ;  /* 0x0000000103ff7812 */ /* 0x000fe2000782c0ff */
[----:B0-----:R-:W-:-:S12]  /*13ae0*/  IMAD.MOV.U32 R10, RZ, RZ, R7 ;  /* 0x000000ffff0a7224 */ /* 0x001fd800078e0007 */
        /* <DEDUP_REMOVED lines=22> */
.L_x_4707:
[----:B------:R-:W-:Y:S01]  /*13c50*/  IMAD R2, R18, 0x8, R17 ;  /* 0x0000000812027824 */ /* 0x000fe200078e0211 */
[----:B------:R-:W-:Y:S01]  /*13c60*/  SHF.L.U32 R3, R11, 0x1f, RZ ;  /* 0x0000001f0b037819 */ /* 0x000fe200000006ff */
[----:B------:R-:W-:Y:S03]  /*13c70*/  BSSY B2, `(.L_x_4708) ;  /* 0x0000003000027945 */ /* 0x000fe60003800000 */
[----:B------:R-:W1:Y:S02]  /*13c80*/  SYNCS.PHASECHK.TRANS64.TRYWAIT P0, [R2+URZ+0x30840], R3 ;  /* 0x03084003020075a7 */ /* 0x000e64000800017f */
[----:B-1----:R-:W-:Y:S05]  /*13c90*/  @!P0 BRA `(.L_x_4709) ;  /* 0x0000002400c88947 */ /* 0x002fea0003800000 */
.L_x_4779:
[----:B------:R-:W-:Y:S05]  /*13ca0*/  BSYNC B2 ;  /* 0x0000000000027941 */ /* 0x000fea0003800000 */
.L_x_4708:
        /* <DEDUP_REMOVED lines=12> */
.L_x_4711:
[----:B------:R-:W-:Y:S05]  /*13d70*/  BSYNC B2 ;  /* 0x0000000000027941 */ /* 0x000fea0003800000 */
.L_x_4710:
[----:B------:R-:W-:Y:S01]  /*13d80*/  IMAD.MOV.U32 R14, RZ, RZ, RZ ;  /* 0x000000ffff0e7224 */ /* 0x000fe200078e00ff */
[----:B------:R-:W-:Y:S01]  /*13d90*/  UIADD3 UR4, UP0, UR38, 0x370, URZ ;  /* 0x0000037026047890 */ /* 0x000fe2000ff1e03f */
[C---:B-1----:R-:W-:Y:S01]  /*13da0*/  IMAD R3, R18.reuse, 0x8, R6 ;  /* 0x0000000812037824 */ /* 0x042fe200078e0206 */
[----:B------:R-:W-:Y:S01]  /*13db0*/  PLOP3.LUT P0, PT, PT, PT, PT, 0x80, 0x0 ;  /* 0x000000000000781c */ /* 0x000fe20003f0f070 */
[----:B------:R-:W-:Y:S01]  /*13dc0*/  IMAD R9, R18, 0x9000, R17 ;  /* 0x0000900012097824 */ /* 0x000fe200078e0211 */
[----:B------:R-:W-:Y:S01]  /*13dd0*/  R2UR UR10, R14 ;  /* 0x000000000e0a72ca */ /* 0x000fe200000e0000 */
[----:B------:R-:W-:Y:S01]  /*13de0*/  VIADD R3, R3, 0x30 ;  /* 0x0000003003037836 */ /* 0x000fe20000000000 */
[----:B------:R-:W-:Y:S01]  /*13df0*/  UIADD3.X UR5, URZ, UR39, URZ, UP0, !UPT ;  /* 0x000000273f057290 */ /* 0x000fe200087fe43f */
[----:B------:R-:W-:Y:S01]  /*13e00*/  IMAD R2, R10, 0x60, RZ ;  /* 0x000000600a027824 */ /* 0x000fe200078e02ff */
[----:B------:R-:W-:Y:S01]  /*13e10*/  UMOV UR6, 0x0 ;  /* 0x0000000000067882 */ /* 0x000fe20000000000 */
[----:B------:R-:W-:Y:S01]  /*13e20*/  VIADD R11, R9, 0x1e400 ;  /* 0x0001e400090b7836 */ /* 0x000fe20000000000 */
[----:B------:R-:W-:-:S09]  /*13e30*/  UMOV UR7, 0x14f00000 ;  /* 0x14f0000000077882 */ /* 0x000fd20000000000 */
.L_x_4712:
        /* <DEDUP_REMOVED lines=16> */
.L_x_4713:
        /* <DEDUP_REMOVED lines=16> */
.L_x_4714:
        /* <DEDUP_REMOVED lines=15> */
.L_x_4780:
[----:B------:R-:W-:Y:S05]  /*14130*/  BSYNC B2 ;  /* 0x0000000000027941 */ /* 0x000fea0003800000 */
.L_x_4715:
        /* <DEDUP_REMOVED lines=11> */
.L_x_4718:
[----:B------:R-:W-:Y:S05]  /*141f0*/  BSYNC B2 ;  /* 0x0000000000027941 */ /* 0x000fea0003800000 */
.L_x_4717:
        /* <DEDUP_REMOVED lines=10> */
.L_x_4719:
        /* <DEDUP_REMOVED lines=15> */
.L_x_4720:
        /* <DEDUP_REMOVED lines=15> */
.L_x_4721:
        /* <DEDUP_REMOVED lines=12> */
.L_x_4706:
[----:B------:R-:W-:Y:S05]  /*14540*/  BSYNC B1 ;  /* 0x0000000000017941 */ /* 0x000fea0003800000 */
.L_x_4705:
[----:B------:R-:W-:Y:S01]  /*14550*/  ISETP.GT.AND P0, PT, R7, UR40, PT ;  /* 0x0000002807007c0c */ /* 0x000fe2000bf04270 */
[----:B------:R-:W-:-:S12]  /*14560*/  VIADD R0, R0, 0xfffffffe ;  /* 0xfffffffe00007836 */ /* 0x000fd80000000000 */
[----:B------:R-:W-:Y:S05]  /*14570*/  @P0 BRA `(.L_x_4722) ;  /* 0xffffffe8005c0947 */ /* 0x000fea000383ffff */
.L_x_4687:
[----:B------:R-:W-:Y:S05]  /*14580*/  BSYNC B0 ;  /* 0x0000000000007941 */ /* 0x000fea0003800000 */
.L_x_4668:
[----:B0-----:R-:W0:Y:S01]  /*14590*/  S2R R0, SR_TID.X ;  /* 0x0000000000007919 */ /* 0x001e220000002100 */
[----:B------:R-:W-:Y:S01]  /*145a0*/  BSSY B0, `(.L_x_4723) ;  /* 0x0000012000007945 */ /* 0x000fe20003800000 */
[----:B0-----:R-:W-:-:S04]  /*145b0*/  LOP3.LUT R6, R0, 0x7f, RZ, 0xc0, !PT ;  /* 0x0000007f00067812 */ /* 0x001fc800078ec0ff */
[----:B------:R-:W-:-:S13]  /*145c0*/  ISETP.NE.AND P1, PT, R6, RZ, PT ;  /* 0x000000ff0600720c */ /* 0x000fda0003f25270 */
[----:B------:R-:W-:Y:S05]  /*145d0*/  @P1 BRA `(.L_x_4724) ;  /* 0x0000000000381947 */ /* 0x000fea0003800000 */
[----:B------:R-:W0:Y:S01]  /*145e0*/  S2R R3, SR_LANEID ;  /* 0x0000000000037919 */ /* 0x000e220000000000 */
[----:B------:R-:W-:Y:S01]  /*145f0*/  VOTEU.ANY UR4, UPT, PT ;  /* 0x0000000000047886 */ /* 0x000fe200038e0100 */
[----:B------:R-:W-:Y:S01]  /*14600*/  ULDC.64 UR6, c[0x0][0x208] ;  /* 0x0000820000067ab9 */ /* 0x000fe20000000a00 */
[----:B------:R-:W0:Y:S08]  /*14610*/  FLO.U32 R0, UR4 ;  /* 0x0000000400007d00 */ /* 0x000e3000080e0000 */
[----:B------:R-:W1:Y:S01]  /*14620*/  POPC R5, UR4 ;  /* 0x0000000400057d09 */ /* 0x000e620008000000 */
[----:B0-----:R-:W-:-:S02]  /*14630*/  ISETP.EQ.U32.AND P0, PT, R0, R3, PT ;  /* 0x000000030000720c */ /* 0x001fc40003f02070 */
[----:B------:R-:W1:Y:S11]  /*14640*/  LDC.64 R2, c[0x0][0xc80] ;  /* 0x00032000ff027b82 */ /* 0x000e760000000a00 */
[----:B-1----:R-:W2:Y:S01]  /*14650*/  @P0 ATOMG.E.ADD.STRONG.GPU PT, R3, desc[UR6][R2.64], R5 ;  /* 0x00000005020309a8 */ /* 0x002ea200081ee1c6 */
[----:B------:R-:W0:Y:S02]  /*14660*/  S2R R4, SR_LTMASK ;  /* 0x0000000000047919 */ /* 0x000e240000003900 */
[----:B0-----:R-:W-:-:S04]  /*14670*/  LOP3.LUT R4, R4, UR4, RZ, 0xc0, !PT ;  /* 0x0000000404047c12 */ /* 0x001fc8000f8ec0ff */
[----:B------:R-:W0:Y:S01]  /*14680*/  POPC R7, R4 ;  /* 0x0000000400077309 */ /* 0x000e220000000000 */
[----:B--2---:R-:W0:Y:S02]  /*14690*/  SHFL.IDX PT, R0, R3, R0, 0x1f ;  /* 0x00001f0003007589 */ /* 0x004e2400000e0000 */
[----:B0-----:R-:W-:-:S05]  /*146a0*/  IADD3 R0, R0, UR44, R7 ;  /* 0x0000002c00007c10 */ /* 0x001fca000fffe007 */
[----:B------:R0:W-:Y:S02]  /*146b0*/  STL [R1+0x14], R0 ;  /* 0x0000140001007387 */ /* 0x0001e40000100800 */
.L_x_4724:
[----:B------:R-:W-:Y:S05]  /*146c0*/  BSYNC B0 ;  /* 0x0000000000007941 */ /* 0x000fea0003800000 */
.L_x_4723:
[----:B0-----:R-:W2:Y:S01]  /*146d0*/  LDL R0, [R1+0xc] ;  /* 0x00000c0001007983 */ /* 0x001ea20000100800 */
[----:B------:R-:W-:Y:S01]  /*146e0*/  BSSY B0, `(.L_x_4725) ;  /* 0x0000047000007945 */ /* 0x000fe20003800000 */
[----:B--2---:R-:W-:-:S13]  /*146f0*/  LOP3.LUT P0, RZ, R0, 0x2, RZ, 0xc0, !PT ;  /* 0x0000000200ff7812 */ /* 0x004fda000780c0ff */
        /* <DEDUP_REMOVED lines=8> */
.L_x_4781:
[----:B------:R-:W-:Y:S05]  /*14780*/  BSYNC B1 ;  /* 0x0000000000017941 */ /* 0x000fea0003800000 */
.L_x_4727:
[----:B------:R-:W-:Y:S04]  /*14790*/  BSSY B1, `(.L_x_4729) ;  /* 0x0000009000017945 */ /* 0x000fe80003800000 */
        /* <DEDUP_REMOVED lines=8> */
.L_x_4730:
[----:B------:R-:W-:Y:S05]  /*14820*/  BSYNC B1 ;  /* 0x0000000000017941 */ /* 0x000fea0003800000 */
.L_x_4729:
        /* <DEDUP_REMOVED lines=10> */
.L_x_4731:
        /* <DEDUP_REMOVED lines=15> */
.L_x_4732:
        /* <DEDUP_REMOVED lines=15> */
.L_x_4733:
        /* <DEDUP_REMOVED lines=10> */
.L_x_4726:
[----:B------:R-:W-:Y:S05]  /*14b50*/  BSYNC B0 ;  /* 0x0000000000007941 */ /* 0x000fea0003800000 */
.L_x_4725:
[----:B------:R-:W2:Y:S01]  /*14b60*/  LDL.LU R3, [R1+0x4] ;  /* 0x0000040001037983 */ /* 0x000ea20000300800 */
[----:B------:R-:W-:-:S05]  /*14b70*/  VIADD R18, R18, 0x1 ;  /* 0x0000000112127836 */ /* 0x000fca0000000000 */
[----:B------:R-:W-:-:S04]  /*14b80*/  ISETP.NE.AND P0, PT, R18, 0x2, PT ;  /* 0x000000021200780c */ /* 0x000fc80003f05270 */
[----:B------:R-:W-:Y:S02]  /*14b90*/  SEL R0, RZ, 0x1, P0 ;  /* 0x00000001ff007807 */ /* 0x000fe40000000000 */
[----:B------:R-:W-:Y:S02]  /*14ba0*/  SEL R18, R18, RZ, P0 ;  /* 0x000000ff12127207 */ /* 0x000fe40000000000 */
[----:B--2---:R-:W-:-:S05]  /*14bb0*/  LOP3.LUT R3, R3, R0, RZ, 0x3c, !PT ;  /* 0x0000000003037212 */ /* 0x004fca00078e3cff */
[----:B------:R0:W-:Y:S02]  /*14bc0*/  STL [R1+0x4], R3 ;  /* 0x0000040301007387 */ /* 0x0001e40000100800 */
.L_x_4648:
[----:B------:R-:W-:Y:S05]  /*14bd0*/  BSYNC B7 ;  /* 0x0000000000077941 */ /* 0x000fea0003800000 */
.L_x_4646:
[----:B-1----:R-:W2:Y:S04]  /*14be0*/  LDL R0, [R1+0xc] ;  /* 0x00000c0001007983 */ /* 0x002ea80000100800 */
[----:B------:R1:W5:Y:S01]  /*14bf0*/  LDL R2, [R1+0x14] ;  /* 0x0000140001027983 */ /* 0x0003620000100800 */
[----:B--2---:R-:W-:-:S13]  /*14c00*/  LOP3.LUT P0, RZ, R0, 0x4, RZ, 0xc0, !PT ;  /* 0x0000000400ff7812 */ /* 0x004fda000780c0ff */
[----:B-1----:R-:W-:Y:S05]  /*14c10*/  @!P0 BRA `(.L_x_4734) ;  /* 0x0000000000288947 */ /* 0x002fea0003800000 */
[----:B------:R-:W-:Y:S05]  /*14c20*/  WARPSYNC.ALL ;  /* 0x0000000000007948 */ /* 0x000fea0003800000 */
[----:B------:R-:W1:Y:S08]  /*14c30*/  S2UR UR5, SR_CgaCtaId ;  /* 0x00000000000579c3 */ /* 0x000e700000008800 */
[----:B------:R-:W-:Y:S06]  /*14c40*/  BAR.SYNC.DEFER_BLOCKING 0x5, 0x180 ;  /* 0x0146000000007b1d */ /* 0x000fec0000010000 */
[----:B------:R-:W-:-:S02]  /*14c50*/  UMOV UR4, 0x400 ;  /* 0x0000040000047882 */ /* 0x000fc40000000000 */
[----:B-1----:R-:W-:-:S06]  /*14c60*/  ULEA UR4, UR5, UR4, 0x18 ;  /* 0x0000000405047291 */ /* 0x002fcc000f8ec03f */
[----:B------:R-:W-:-:S05]  /*14c70*/  IMAD.U32 R17, RZ, RZ, UR4 ;  /* 0x00000004ff117e24 */ /* 0x000fca000f8e00ff */
[----:B-----5:R-:W1:Y:S04]  /*14c80*/  LDS R2, [R17+0x308d0] ;  /* 0x0308d00011027984 */ /* 0x020e680000000800 */
[----:B-1----:R3:W-:Y:S01]  /*14c90*/  STL [R1+0x14], R2 ;  /* 0x0000140201007387 */ /* 0x0027e20000100800 */
[----:B------:R-:W-:Y:S06]  /*14ca0*/  BAR.ARV 0x4, 0x180 ;  /* 0x0106000000007b1d */ /* 0x000fec0000002000 */
[----:B------:R-:W-:Y:S05]  /*14cb0*/  BRA `(.L_x_4735) ;  /* 0x00000000002c7947 */ /* 0x000fea0003800000 */
.L_x_4734:
[----:B------:R-:W-:-:S03]  /*14cc0*/  UMOV UR4, 0xffffffff ;  /* 0xffffffff00047882 */ /* 0x000fc60000000000 */
[----:B------:R-:W-:Y:S05]  /*14cd0*/  BRA.DIV UR4, `(.L_x_4736) ;  /* 0x0000001604f47947 */ /* 0x000fea000b800000 */
[----:B-----5:R1:W2:Y:S02]  /*14ce0*/  SHFL.IDX PT, R14, R2, RZ, 0x1f ;  /* 0x00001fff020e7589 */ /* 0x0202a400000e0000 */
.L_x_4784:
[----:B0-----:R-:W0:Y:S01]  /*14cf0*/  @!P1 S2R R3, SR_CgaCtaId ;  /* 0x0000000000039919 */ /* 0x001e220000008800 */
[----:B------:R-:W-:Y:S05]  /*14d00*/  WARPSYNC.ALL ;  /* 0x0000000000007948 */ /* 0x000fea0003800000 */
[----:B------:R-:W-:Y:S01]  /*14d10*/  BAR.SYNC.DEFER_BLOCKING 0x4, 0x180 ;  /* 0x0106000000007b1d */ /* 0x000fe20000010000 */
[----:B------:R-:W-:-:S05]  /*14d20*/  @!P1 MOV R0, 0x400 ;  /* 0x0000040000009802 */ /* 0x000fca0000000f00 */
[----:B--2---:R2:W-:Y:S01]  /*14d30*/  STL [R1+0x14], R14 ;  /* 0x0000140e01007387 */ /* 0x0045e20000100800 */
[----:B0-----:R-:W-:-:S05]  /*14d40*/  @!P1 LEA R17, R3, R0, 0x18 ;  /* 0x0000000003119211 */ /* 0x001fca00078ec0ff */
[----:B------:R2:W-:Y:S01]  /*14d50*/  @!P1 STS [R17+0x308d0], R2 ;  /* 0x0308d00211009388 */ /* 0x0005e20000000800 */
[----:B------:R-:W-:Y:S06]  /*14d60*/  BAR.ARV 0x5, 0x180 ;  /* 0x0146000000007b1d */ /* 0x000fec0000002000 */
.L_x_4735:
[----:B------:R-:W4:Y:S01]  /*14d70*/  LDL R0, [R1+0x14] ;  /* 0x0000140001007983 */ /* 0x000f220000100800 */
[----:B------:R-:W-:Y:S02]  /*14d80*/  ULDC UR4, c[0x0][0xc38] ;  /* 0x00030e0000047ab9 */ /* 0x000fe40000000800 */
[----:B----4-:R-:W-:-:S13]  /*14d90*/  ISETP.GE.AND P0, PT, R0, UR4, PT ;  /* 0x0000000400007c0c */ /* 0x010fda000bf06270 */
[----:B------:R-:W-:Y:S05]  /*14da0*/  @!P0 BRA `(.L_x_4737) ;  /* 0xffffffb000dc8947 */ /* 0x000fea000383ffff */
.L_x_4637:
[----:B0-----:R-:W4:Y:S01]  /*14db0*/  LDL.LU R0, [R1+0x18] ;  /* 0x0000180001007983 */ /* 0x001f220000300800 */
[----:B------:R-:W-:Y:S01]  /*14dc0*/  BSSY B0, `(.L_x_4738) ;  /* 0x000000b000007945 */ /* 0x000fe20003800000 */
[----:B------:R-:W0:Y:S01]  /*14dd0*/  S2R R5, SR_CgaCtaId ;  /* 0x0000000000057919 */ /* 0x000e220000008800 */
[----:B----4-:R-:W-:-:S05]  /*14de0*/  VIADD R0, R0, 0x1 ;  /* 0x0000000100007836 */ /* 0x010fca0000000000 */
[----:B-123--:R-:W-:-:S04]  /*14df0*/  LEA.HI R2, R0, R0, RZ, 0x1 ;  /* 0x0000000000027211 */ /* 0x00efc800078f08ff */
[----:B------:R-:W-:-:S05]  /*14e00*/  LOP3.LUT R3, R2, 0xfffffffe, RZ, 0xc0, !PT ;  /* 0xfffffffe02037812 */ /* 0x000fca00078ec0ff */
[----:B------:R-:W-:Y:S01]  /*14e10*/  IMAD.IADD R3, R0, 0x1, -R3 ;  /* 0x0000000100037824 */ /* 0x000fe200078e0a03 */
[----:B------:R-:W-:-:S04]  /*14e20*/  MOV R0, 0x400 ;  /* 0x0000040000007802 */ /* 0x000fc80000000f00 */
[----:B0-----:R-:W-:Y:S02]  /*14e30*/  LEA R0, R5, R0, 0x18 ;  /* 0x0000000005007211 */ /* 0x001fe400078ec0ff */
[----:B------:R-:W-:-:S04]  /*14e40*/  SHF.L.U32 R3, R3, 0x1f, RZ ;  /* 0x0000001f03037819 */ /* 0x000fc800000006ff */
[----:B------:R-:W0:Y:S02]  /*14e50*/  SYNCS.PHASECHK.TRANS64.TRYWAIT P0, [R0+URZ+0x30820], R3 ;  /* 0x03082003000075a7 */ /* 0x000e24000800017f */
[----:B0-----:R-:W-:Y:S05]  /*14e60*/  @!P0 BRA `(.L_x_4739) ;  /* 0x0000001400b88947 */ /* 0x001fea0003800000 */
.L_x_4785:
[----:B------:R-:W-:Y:S05]  /*14e70*/  BSYNC B0 ;  /* 0x0000000000007941 */ /* 0x000fea0003800000 */
.L_x_4738:
[----:B------:R-:W-:-:S03]  /*14e80*/  UMOV UR4, 0xffffffff ;  /* 0xffffffff00047882 */ /* 0x000fc60000000000 */
[----:B------:R-:W-:Y:S05]  /*14e90*/  BRA.DIV UR4, `(.L_x_4740) ;  /* 0x0000001604c07947 */ /* 0x000fea000b800000 */
[----:B------:R-:W1:Y:S02]  /*14ea0*/  S2R R2, SR_TID.X ;  /* 0x0000000000027919 */ /* 0x000e640000002100 */
[----:B-1----:R-:W-:-:S04]  /*14eb0*/  SHF.R.U32.HI R2, RZ, 0x5, R2 ;  /* 0x00000005ff027819 */ /* 0x002fc80000011602 */
[----:B------:R-:W-:-:S05]  /*14ec0*/  LOP3.LUT R2, R2, 0x3, RZ, 0xc0, !PT ;  /* 0x0000000302027812 */ /* 0x000fca00078ec0ff */
[----:B------:R1:W2:Y:S02]  /*14ed0*/  SHFL.IDX PT, R14, R2, RZ, 0x1f ;  /* 0x00001fff020e7589 */ /* 0x0002a400000e0000 */
.L_x_4788:
[----:B--2---:R-:W-:Y:S01]  /*14ee0*/  ISETP.NE.AND P0, PT, R14, RZ, PT ;  /* 0x000000ff0e00720c */ /* 0x004fe20003f05270 */
[----:B------:R-:W-:-:S12]  /*14ef0*/  BSSY B0, `(.L_x_4741) ;  /* 0x0000027000007945 */ /* 0x000fd80003800000 */
[----:B------:R-:W-:Y:S05]  /*14f00*/  @P0 BRA `(.L_x_4742) ;  /* 0x0000000000940947 */ /* 0x000fea0003800000 */
[----:B------:R-:W-:-:S03]  /*14f10*/  UMOV UR4, 0xffffffff ;  /* 0xffffffff00047882 */ /* 0x000fc60000000000 */
[----:B------:R-:W-:Y:S05]  /*14f20*/  BRA.DIV UR4, `(.L_x_4743) ;  /* 0x0000001604d07947 */ /* 0x000fea000b800000 */
[----:B------:R-:W-:-:S13]  /*14f30*/  ELECT P6, URZ, PT ;  /* 0x00000000003f782f */ /* 0x000fda00038c0000 */
.L_x_4791:
        /* <DEDUP_REMOVED lines=8> */
.L_x_4744:
        /* <DEDUP_REMOVED lines=13> */
.L_x_4792:
[----:B------:R-:W1:Y:S02]  /*15090*/  SYNCS.PHASECHK.TRANS64.TRYWAIT P0, [R3+URZ], R2 ;  /* 0x00000002030075a7 */ /* 0x000e64000800017f */
[----:B-1----:R-:W-:Y:S05]  /*150a0*/  @!P0 BRA `(.L_x_4746) ;  /* 0x0000001400a48947 */ /* 0x002fea0003800000 */
.L_x_4793:
[----:B------:R-:W-:Y:S05]  /*150b0*/  @!P2 BRA `(.L_x_4747) ;  /* 0x000000000004a947 */ /* 0x000fea0003800000 */
[----:B------:R-:W-:Y:S01]  /*150c0*/  BPT.TRAP 0x1 ;  /* 0x000000040000795c */ /* 0x000fe20000300000 */
.L_x_4747:
[----:B-1----:R-:W-:-:S04]  /*150d0*/  VIADD R3, R0, 0x30860 ;  /* 0x0003086000037836 */ /* 0x002fc80000000000 */
[----:B------:R-:W-:-:S04]  /*150e0*/  IMAD R18, R18, 0x8, R3 ;  /* 0x0000000812127824 */ /* 0x000fc800078e0203 */
[----:B------:R-:W1:Y:S02]  /*150f0*/  SYNCS.PHASECHK.TRANS64.TRYWAIT P0, [R18+URZ], R5 ;  /* 0x00000005120075a7 */ /* 0x000e64000800017f */
[----:B-1----:R-:W-:Y:S05]  /*15100*/  @!P0 BRA `(.L_x_4748) ;  /* 0x0000001400a08947 */ /* 0x002fea0003800000 */
.L_x_4794:
[----:B------:R-:W-:-:S07]  /*15110*/  IMAD R3, R4, 0x8, R3 ;  /* 0x0000000804037824 */ /* 0x000fce00078e0203 */
.L_x_4749:
[----:B--2---:R2:W3:Y:S02]  /*15120*/  SYNCS.PHASECHK.TRANS64.TRYWAIT P0, [R3+URZ], R2 ;  /* 0x00000002030075a7 */ /* 0x0044e4000800017f */
[----:B---3--:R-:W-:Y:S05]  /*15130*/  @!P0 NANOSLEEP.SYNCS 0x989680 ;  /* 0x009896800000895d */ /* 0x008fea0003900000 */
[----:B------:R-:W3:Y:S02]  /*15140*/  @!P0 SYNCS.PHASECHK.TRANS64 P0, [R3+URZ], R2 ;  /* 0x00000002030085a7 */ /* 0x000ee4000800007f */
[----:B---3--:R-:W-:Y:S05]  /*15150*/  @!P0 BRA `(.L_x_4749) ;  /* 0xfffffffc00f08947 */ /* 0x008fea000383ffff */
.L_x_4742:
[----:B------:R-:W-:Y:S05]  /*15160*/  BSYNC B0 ;  /* 0x0000000000007941 */ /* 0x000fea0003800000 */
.L_x_4741:
[----:B------:R-:W-:Y:S05]  /*15170*/  EXIT ;  /* 0x000000000000794d */ /* 0x000fea0003800000 */
.L_x_4550:
[----:B0-----:R-:W-:-:S04]  /*15180*/  IMAD.U32 R3, RZ, RZ, UR37 ;  /* 0x00000025ff037e24 */ /* 0x001fc8000f8e00ff */
[----:B------:R0:W1:Y:S03]  /*15190*/  SYNCS.PHASECHK.TRANS64.TRYWAIT P1, [R3+URZ+0x30800], R0 ;  /* 0x03080000030075a7 */ /* 0x000066000802017f */
[----:B-1----:R-:W-:Y:S05]  /*151a0*/  @!P1 NANOSLEEP.SYNCS 0x989680 ;  /* 0x009896800000995d */ /* 0x002fea0003900000 */
[----:B------:R-:W1:Y:S02]  /*151b0*/  @!P1 SYNCS.PHASECHK.TRANS64 P1, [R3+URZ+0x30800], R0 ;  /* 0x03080000030095a7 */ /* 0x000e64000802007f */
[----:B-1----:R-:W-:Y:S05]  /*151c0*/  @!P1 BRA `(.L_x_4550) ;  /* 0xfffffffc00ec9947 */ /* 0x002fea000383ffff */
[----:B------:R-:W-:Y:S05]  /*151d0*/  BRA `(.L_x_4750) ;  /* 0xfffffec800807947 */ /* 0x000fea000383ffff */
.L_x_4554:
[----:B-1----:R1:W3:Y:S02]  /*151e0*/  SYNCS.PHASECHK.TRANS64.TRYWAIT P1, [R3+URZ+0x30830], R0 ;  /* 0x03083000030075a7 */ /* 0x0022e4000802017f */
[----:B---3--:R-:W-:Y:S05]  /*151f0*/  @!P1 NANOSLEEP.SYNCS 0x989680 ;  /* 0x009896800000995d */ /* 0x008fea0003900000 */
[----:B------:R-:W3:Y:S02]  /*15200*/  @!P1 SYNCS.PHASECHK.TRANS64 P1, [R3+URZ+0x30830], R0 ;  /* 0x03083000030095a7 */ /* 0x000ee4000802007f */
[----:B---3--:R-:W-:Y:S05]  /*15210*/  @!P1 BRA `(.L_x_4554) ;  /* 0xfffffffc00f09947 */ /* 0x008fea000383ffff */
[----:B------:R-:W-:Y:S05]  /*15220*/  BRA `(.L_x_4553) ;  /* 0xfffffec800b47947 */ /* 0x000fea000383ffff */
.L_x_4570:
[----:B-1----:R-:W-:-:S04]  /*15230*/  IMAD.U32 R11, RZ, RZ, UR6 ;  /* 0x00000006ff0b7e24 */ /* 0x002fc8000f8e00ff */
[----:B------:R1:W2:Y:S03]  /*15240*/  SYNCS.PHASECHK.TRANS64.TRYWAIT P1, [R11+URZ+0x30830], R0 ;  /* 0x030830000b0075a7 */ /* 0x0002a6000802017f */
[----:B--2---:R-:W-:Y:S05]  /*15250*/  @!P1 NANOSLEEP.SYNCS 0x989680 ;  /* 0x009896800000995d */ /* 0x004fea0003900000 */
[----:B------:R-:W2:Y:S02]  /*15260*/  @!P1 SYNCS.PHASECHK.TRANS64 P1, [R11+URZ+0x30830], R0 ;  /* 0x030830000b0095a7 */ /* 0x000ea4000802007f */
[----:B--2---:R-:W-:Y:S05]  /*15270*/  @!P1 BRA `(.L_x_4570) ;  /* 0xfffffffc00ec9947 */ /* 0x004fea000383ffff */
[----:B------:R-:W-:Y:S05]  /*15280*/  BRA `(.L_x_4569) ;  /* 0xfffffef400cc7947 */ /* 0x000fea000383ffff */
.L_x_4574:
[----:B-1----:R-:W-:-:S04]  /*15290*/  IMAD.U32 R3, RZ, RZ, UR5 ;  /* 0x00000005ff037e24 */ /* 0x002fc8000f8e00ff */
[----:B------:R1:W2:Y:S03]  /*152a0*/  SYNCS.PHASECHK.TRANS64.TRYWAIT P1, [R3+URZ+0x30850], R0 ;  /* 0x03085000030075a7 */ /* 0x0002a6000802017f */
[----:B--2---:R-:W-:Y:S05]  /*152b0*/  @!P1 NANOSLEEP.SYNCS 0x989680 ;  /* 0x009896800000995d */ /* 0x004fea0003900000 */
[----:B------:R-:W2:Y:S02]  /*152c0*/  @!P1 SYNCS.PHASECHK.TRANS64 P1, [R3+URZ+0x30850], R0 ;  /* 0x03085000030095a7 */ /* 0x000ea4000802007f */
[----:B--2---:R-:W-:Y:S05]  /*152d0*/  @!P1 BRA `(.L_x_4574) ;  /* 0xfffffffc00ec9947 */ /* 0x004fea000383ffff */
[----:B------:R-:W-:Y:S05]  /*152e0*/  BRA `(.L_x_4573) ;  /* 0xffffff0000647947 */ /* 0x000fea000383ffff */
.L_x_4591:
[----:B-1----:R-:W-:-:S04]  /*152f0*/  IMAD.U32 R5, RZ, RZ, UR5 ;  /* 0x00000005ff057e24 */ /* 0x002fc8000f8e00ff */
[----:B------:R1:W2:Y:S03]  /*15300*/  SYNCS.PHASECHK.TRANS64.TRYWAIT P1, [R5+URZ+0x30830], R0 ;  /* 0x03083000050075a7 */ /* 0x0002a6000802017f */
[----:B--2---:R-:W-:Y:S05]  /*15310*/  @!P1 NANOSLEEP.SYNCS 0x989680 ;  /* 0x009896800000995d */ /* 0x004fea0003900000 */
[----:B------:R-:W2:Y:S02]  /*15320*/  @!P1 SYNCS.PHASECHK.TRANS64 P1, [R5+URZ+0x30830], R0 ;  /* 0x03083000050095a7 */ /* 0x000ea4000802007f */
[----:B--2---:R-:W-:Y:S05]  /*15330*/  @!P1 BRA `(.L_x_4591) ;  /* 0xfffffffc00ec9947 */ /* 0x004fea000383ffff */
[----:B------:R-:W-:Y:S05]  /*15340*/  BRA `(.L_x_4590) ;  /* 0xffffff2800387947 */ /* 0x000fea000383ffff */
.L_x_4595:
[----:B-1----:R-:W-:-:S04]  /*15350*/  IMAD.U32 R3, RZ, RZ, UR5 ;  /* 0x00000005ff037e24 */ /* 0x002fc8000f8e00ff */
[----:B------:R1:W2:Y:S03]  /*15360*/  SYNCS.PHASECHK.TRANS64.TRYWAIT P1, [R3+URZ+0x30850], R0 ;  /* 0x03085000030075a7 */ /* 0x0002a6000802017f */
[----:B--2---:R-:W-:Y:S05]  /*15370*/  @!P1 NANOSLEEP.SYNCS 0x989680 ;  /* 0x009896800000995d */ /* 0x004fea0003900000 */
[----:B------:R-:W2:Y:S02]  /*15380*/  @!P1 SYNCS.PHASECHK.TRANS64 P1, [R3+URZ+0x30850], R0 ;  /* 0x03085000030095a7 */ /* 0x000ea4000802007f */
[----:B--2---:R-:W-:Y:S05]  /*15390*/  @!P1 BRA `(.L_x_4595) ;  /* 0xfffffffc00ec9947 */ /* 0x004fea000383ffff */
[----:B------:R-:W-:Y:S05]  /*153a0*/  BRA `(.L_x_4594) ;  /* 0xffffff3000d07947 */ /* 0x000fea000383ffff */
.L_x_4601:
[----:B-1----:R-:W-:-:S04]  /*153b0*/  IMAD.U32 R5, RZ, RZ, UR5 ;  /* 0x00000005ff057e24 */ /* 0x002fc8000f8e00ff */
[----:B------:R1:W2:Y:S03]  /*153c0*/  SYNCS.PHASECHK.TRANS64.TRYWAIT P1, [R5+URZ+0x30830], R0 ;  /* 0x03083000050075a7 */ /* 0x0002a6000802017f */
[----:B--2---:R-:W-:Y:S05]  /*153d0*/  @!P1 NANOSLEEP.SYNCS 0x989680 ;  /* 0x009896800000995d */ /* 0x004fea0003900000 */
[----:B------:R-:W2:Y:S02]  /*153e0*/  @!P1 SYNCS.PHASECHK.TRANS64 P1, [R5+URZ+0x30830], R0 ;  /* 0x03083000050095a7 */ /* 0x000ea4000802007f */
[----:B--2---:R-:W-:Y:S05]  /*153f0*/  @!P1 BRA `(.L_x_4601) ;  /* 0xfffffffc00ec9947 */ /* 0x004fea000383ffff */
[----:B------:R-:W-:Y:S05]  /*15400*/  BRA `(.L_x_4600) ;  /* 0xffffff4400947947 */ /* 0x000fea000383ffff */
.L_x_4605:
[----:B-1----:R-:W-:-:S04]  /*15410*/  IMAD.U32 R3, RZ, RZ, UR5 ;  /* 0x00000005ff037e24 */ /* 0x002fc8000f8e00ff */
[----:B------:R1:W2:Y:S03]  /*15420*/  SYNCS.PHASECHK.TRANS64.TRYWAIT P1, [R3+URZ+0x30850], R0 ;  /* 0x03085000030075a7 */ /* 0x0002a6000802017f */
[----:B--2---:R-:W-:Y:S05]  /*15430*/  @!P1 NANOSLEEP.SYNCS 0x989680 ;  /* 0x009896800000995d */ /* 0x004fea0003900000 */
[----:B------:R-:W2:Y:S02]  /*15440*/  @!P1 SYNCS.PHASECHK.TRANS64 P1, [R3+URZ+0x30850], R0 ;  /* 0x03085000030095a7 */ /* 0x000ea4000802007f */
[----:B--2---:R-:W-:Y:S05]  /*15450*/  @!P1 BRA `(.L_x_4605) ;  /* 0xfffffffc00ec9947 */ /* 0x004fea000383ffff */
[----:B------:R-:W-:Y:S05]  /*15460*/  BRA `(.L_x_4604) ;  /* 0xffffff50002c7947 */ /* 0x000fea000383ffff */
.L_x_4618:
[----:B-1----:R-:W-:-:S04]  /*15470*/  IMAD.U32 R3, RZ, RZ, UR5 ;  /* 0x00000005ff037e24 */ /* 0x002fc8000f8e00ff */
[----:B------:R1:W2:Y:S03]  /*15480*/  SYNCS.PHASECHK.TRANS64.TRYWAIT P0, [R3+URZ+0x30850], R2 ;  /* 0x03085002030075a7 */ /* 0x0002a6000800017f */
[----:B--2---:R-:W-:Y:S05]  /*15490*/  @!P0 NANOSLEEP.SYNCS 0x989680 ;  /* 0x009896800000895d */ /* 0x004fea0003900000 */
[----:B------:R-:W2:Y:S02]  /*154a0*/  @!P0 SYNCS.PHASECHK.TRANS64 P0, [R3+URZ+0x30850], R2 ;  /* 0x03085002030085a7 */ /* 0x000ea4000800007f */
[----:B--2---:R-:W-:Y:S05]  /*154b0*/  @!P0 BRA `(.L_x_4618) ;  /* 0xfffffffc00ec8947 */ /* 0x004fea000383ffff */
[----:B------:R-:W-:Y:S05]  /*154c0*/  BRA `(.L_x_4617) ;  /* 0xffffff7800a47947 */ /* 0x000fea000383ffff */
.L_x_4654:
[----:B------:R-:W-:Y:S02]  /*154d0*/  IMAD.MOV.U32 R13, RZ, RZ, R4 ;  /* 0x000000ffff0d7224 */ /* 0x000fe400078e0004 */
[----:B------:R-:W-:Y:S02]  /*154e0*/  IMAD.MOV.U32 R12, RZ, RZ, RZ ;  /* 0x000000ffff0c7224 */ /* 0x000fe400078e00ff */
[----:B------:R-:W-:Y:S02]  /*154f0*/  IMAD.MOV.U32 R11, RZ, RZ, 0x1f ;  /* 0x0000001fff0b7424 */ /* 0x000fe400078e00ff */
[----:B------:R-:W-:-:S07]  /*15500*/  IMAD.MOV.U32 R15, RZ, RZ, -0x1 ;  /* 0xffffffffff0f7424 */ /* 0x000fce00078e00ff */
[----:B0-----:R-:W-:Y:S05]  /*15510*/  WARPSYNC.COLLECTIVE R15, `(.L_x_4751) ;  /* 0x000000000f087348 */ /* 0x001fea0003c00000 */
[----:B------:R1:W2:Y:S02]  /*15520*/  SHFL.IDX P6, R14, R13, R12, R11 ;  /* 0x0000000c0d0e7389 */ /* 0x0002a400000c000b */
[----:B012---:R-:W-:Y:S01]  /*15530*/  ENDCOLLECTIVE ;  /* 0x000000000000791b */ /* 0x007fe20003800000 */
.L_x_4751:
[----:B------:R-:W-:Y:S05]  /*15540*/  BRA `(.L_x_4752) ;  /* 0xffffffb800ac7947 */ /* 0x000fea000383ffff */
.L_x_4656:
[----:B------:R-:W-:Y:S01]  /*15550*/  BSSY B0, `(.L_x_4753) ;  /* 0x0000006000007945 */ /* 0x000fe20003800000 */
[----:B------:R-:W-:-:S07]  /*15560*/  IMAD.MOV.U32 R15, RZ, RZ, -0x1 ;  /* 0xffffffffff0f7424 */ /* 0x000fce00078e00ff */
[----:B01----:R-:W-:Y:S05]  /*15570*/  WARPSYNC.COLLECTIVE R15, `(.L_x_4754) ;  /* 0x000000000f0c7348 */ /* 0x003fea0003c00000 */
[----:B------:R-:W-:Y:S02]  /*15580*/  ELECT P6, UR62, PT ;  /* 0x00000000003e782f */ /* 0x000fe400038c0000 */
[----:B------:R-:W-:Y:S01]  /*15590*/  MOV R14, UR62 ;  /* 0x0000003e000e7c02 */ /* 0x000fe20008000f00 */
[----:B01----:R-:W-:Y:S10]  /*155a0*/  ENDCOLLECTIVE ;  /* 0x000000000000791b */ /* 0x003ff40003800000 */
.L_x_4754:
[----:B------:R-:W-:Y:S05]  /*155b0*/  BSYNC B0 ;  /* 0x0000000000007941 */ /* 0x000fea0003800000 */
.L_x_4753:
[----:B------:R-:W-:Y:S05]  /*155c0*/  BRA `(.L_x_4755) ;  /* 0xffffffb800b07947 */ /* 0x000fea000383ffff */
.L_x_4658:
[----:B0-----:R0:W2:Y:S02]  /*155d0*/  SYNCS.PHASECHK.TRANS64.TRYWAIT P0, [R0+URZ+0x30840], R2 ;  /* 0x03084002000075a7 */ /* 0x0010a4000800017f */
[----:B--2---:R-:W-:Y:S05]  /*155e0*/  @!P0 NANOSLEEP.SYNCS 0x989680 ;  /* 0x009896800000895d */ /* 0x004fea0003900000 */
[----:B------:R-:W2:Y:S02]  /*155f0*/  @!P0 SYNCS.PHASECHK.TRANS64 P0, [R0+URZ+0x30840], R2 ;  /* 0x03084002000085a7 */ /* 0x000ea4000800007f */
[----:B--2---:R-:W-:Y:S05]  /*15600*/  @!P0 BRA `(.L_x_4658) ;  /* 0xfffffffc00f08947 */ /* 0x004fea000383ffff */
[----:B------:R-:W-:Y:S05]  /*15610*/  BRA `(.L_x_4756) ;  /* 0xffffffbc00047947 */ /* 0x000fea000383ffff */
.L_x_4662:
[----:B------:R-:W-:Y:S01]  /*15620*/  IMAD.MOV.U32 R13, RZ, RZ, R6 ;  /* 0x000000ffff0d7224 */ /* 0x000fe200078e0006 */
[----:B------:R-:W-:Y:S01]  /*15630*/  LOP3.LUT R8, R8, 0x7f, RZ, 0xc0, !PT ;  /* 0x0000007f08087812 */ /* 0x000fe200078ec0ff */
[----:B------:R-:W-:Y:S02]  /*15640*/  IMAD.MOV.U32 R12, RZ, RZ, RZ ;  /* 0x000000ffff0c7224 */ /* 0x000fe400078e00ff */
[----:B------:R-:W-:Y:S01]  /*15650*/  IMAD.MOV.U32 R11, RZ, RZ, 0x181f ;  /* 0x0000181fff0b7424 */ /* 0x000fe200078e00ff */
[----:B------:R-:W-:Y:S01]  /*15660*/  SHF.R.U32.HI R8, RZ, 0x3, R8 ;  /* 0x00000003ff087819 */ /* 0x000fe20000011608 */
[----:B------:R-:W-:-:S04]  /*15670*/  IMAD.MOV.U32 R15, RZ, RZ, -0x1 ;  /* 0xffffffffff0f7424 */ /* 0x000fc800078e00ff */
[----:B------:R-:W-:-:S07]  /*15680*/  VIADD R4, R8, UR43 ;  /* 0x0000002b08047c36 */ /* 0x000fce0008000000 */
[----:B-----5:R-:W-:Y:S05]  /*15690*/  WARPSYNC.COLLECTIVE R15, `(.L_x_4757) ;  /* 0x000000000f087348 */ /* 0x020fea0003c00000 */
[----:B------:R0:W1:Y:S02]  /*156a0*/  SHFL.IDX P6, R14, R13, R12, R11 ;  /* 0x0000000c0d0e7389 */ /* 0x00006400000c000b */
[----:B01---5:R-:W-:Y:S01]  /*156b0*/  ENDCOLLECTIVE ;  /* 0x000000000000791b */ /* 0x023fe20003800000 */
.L_x_4757:
[----:B------:R-:W-:Y:S02]  /*156c0*/  VIADD R8, R4, 0x10 ;  /* 0x0000001004087836 */ /* 0x000fe40000000000 */
[----:B------:R-:W-:Y:S02]  /*156d0*/  IMAD.MOV.U32 R13, RZ, RZ, R0 ;  /* 0x000000ffff0d7224 */ /* 0x000fe400078e0000 */
[----:B------:R-:W-:-:S07]  /*156e0*/  IMAD.MOV.U32 R2, RZ, RZ, R14 ;  /* 0x000000ffff027224 */ /* 0x000fce00078e000e */
[----:B------:R-:W-:Y:S05]  /*156f0*/  WARPSYNC.COLLECTIVE R15, `(.L_x_4758) ;  /* 0x000000000f087348 */ /* 0x000fea0003c00000 */
[----:B------:R0:W1:Y:S02]  /*15700*/  SHFL.IDX P6, R14, R13, R12, R11 ;  /* 0x0000000c0d0e7389 */ /* 0x00006400000c000b */
[----:B01----:R-:W-:Y:S01]  /*15710*/  ENDCOLLECTIVE ;  /* 0x000000000000791b */ /* 0x003fe20003800000 */
.L_x_4758:
        /* <DEDUP_REMOVED lines=22> */
.L_x_4759:
[----:B------:R-:W-:Y:S02]  /*15880*/  IMAD.MOV.U32 R13, RZ, RZ, R0 ;  /* 0x000000ffff0d7224 */ /* 0x000fe400078e0000 */
[----:B------:R-:W-:-:S07]  /*15890*/  IMAD.MOV.U32 R2, RZ, RZ, R14 ;  /* 0x000000ffff027224 */ /* 0x000fce00078e000e */
[----:B------:R-:W-:Y:S05]  /*158a0*/  WARPSYNC.COLLECTIVE R15, `(.L_x_4760) ;  /* 0x000000000f087348 */ /* 0x000fea0003c00000 */
[----:B------:R0:W1:Y:S02]  /*158b0*/  SHFL.IDX P6, R14, R13, R12, R11 ;  /* 0x0000000c0d0e7389 */ /* 0x00006400000c000b */
[----:B01----:R-:W-:Y:S01]  /*158c0*/  ENDCOLLECTIVE ;  /* 0x000000000000791b */ /* 0x003fe20003800000 */
.L_x_4760:
        /* <DEDUP_REMOVED lines=18> */
.L_x_4761:
[----:B------:R-:W-:-:S05]  /*159f0*/  VIADD R2, R4, 0x20 ;  /* 0x0000002004027836 */ /* 0x000fca0000000000 */
[----:B------:R-:W-:Y:S01]  /*15a00*/  ISETP.GE.AND P4, PT, R2, R5, PT ;  /* 0x000000050200720c */ /* 0x000fe20003f86270 */
[----:B------:R-:W-:Y:S02]  /*15a10*/  IMAD.MOV.U32 R13, RZ, RZ, R0 ;  /* 0x000000ffff0d7224 */ /* 0x000fe400078e0000 */
[----:B------:R-:W-:-:S10]  /*15a20*/  IMAD.MOV.U32 R2, RZ, RZ, R14 ;  /* 0x000000ffff027224 */ /* 0x000fd400078e000e */
[----:B------:R-:W-:Y:S05]  /*15a30*/  WARPSYNC.COLLECTIVE R15, `(.L_x_4762) ;  /* 0x000000000f087348 */ /* 0x000fea0003c00000 */
[----:B------:R0:W1:Y:S02]  /*15a40*/  SHFL.IDX P6, R14, R13, R12, R11 ;  /* 0x0000000c0d0e7389 */ /* 0x00006400000c000b */
[----:B01----:R-:W-:Y:S01]  /*15a50*/  ENDCOLLECTIVE ;  /* 0x000000000000791b */ /* 0x003fe20003800000 */
.L_x_4762:
        /* <DEDUP_REMOVED lines=18> */
.L_x_4763:
[----:B------:R-:W-:-:S05]  /*15b80*/  VIADD R2, R4, 0x30 ;  /* 0x0000003004027836 */ /* 0x000fca0000000000 */
[----:B------:R-:W-:Y:S01]  /*15b90*/  ISETP.GE.AND P4, PT, R2, R5, PT ;  /* 0x000000050200720c */ /* 0x000fe20003f86270 */
[----:B------:R-:W-:Y:S02]  /*15ba0*/  IMAD.MOV.U32 R13, RZ, RZ, R0 ;  /* 0x000000ffff0d7224 */ /* 0x000fe400078e0000 */
[----:B------:R-:W-:-:S10]  /*15bb0*/  IMAD.MOV.U32 R2, RZ, RZ, R14 ;  /* 0x000000ffff027224 */ /* 0x000fd400078e000e */
[----:B------:R-:W-:Y:S05]  /*15bc0*/  WARPSYNC.COLLECTIVE R15, `(.L_x_4764) ;  /* 0x000000000f087348 */ /* 0x000fea0003c00000 */
[----:B------:R0:W1:Y:S02]  /*15bd0*/  SHFL.IDX P6, R14, R13, R12, R11 ;  /* 0x0000000c0d0e7389 */ /* 0x00006400000c000b */
[----:B01----:R-:W-:Y:S01]  /*15be0*/  ENDCOLLECTIVE ;  /* 0x000000000000791b */ /* 0x003fe20003800000 */
.L_x_4764:
        /* <DEDUP_REMOVED lines=18> */
.L_x_4765:
[----:B------:R-:W-:-:S05]  /*15d10*/  VIADD R2, R4, 0x40 ;  /* 0x0000004004027836 */ /* 0x000fca0000000000 */
[----:B------:R-:W-:Y:S01]  /*15d20*/  ISETP.GE.AND P4, PT, R2, R5, PT ;  /* 0x000000050200720c */ /* 0x000fe20003f86270 */
[----:B------:R-:W-:Y:S02]  /*15d30*/  IMAD.MOV.U32 R13, RZ, RZ, R0 ;  /* 0x000000ffff0d7224 */ /* 0x000fe400078e0000 */
[----:B------:R-:W-:-:S10]  /*15d40*/  IMAD.MOV.U32 R2, RZ, RZ, R14 ;  /* 0x000000ffff027224 */ /* 0x000fd400078e000e */
[----:B------:R-:W-:Y:S05]  /*15d50*/  WARPSYNC.COLLECTIVE R15, `(.L_x_4766) ;  /* 0x000000000f087348 */ /* 0x000fea0003c00000 */
[----:B------:R0:W1:Y:S02]  /*15d60*/  SHFL.IDX P6, R14, R13, R12, R11 ;  /* 0x0000000c0d0e7389 */ /* 0x00006400000c000b */
[----:B01----:R-:W-:Y:S01]  /*15d70*/  ENDCOLLECTIVE ;  /* 0x000000000000791b */ /* 0x003fe20003800000 */
.L_x_4766:
        /* <DEDUP_REMOVED lines=18> */
.L_x_4767:
[----:B------:R-:W-:-:S05]  /*15ea0*/  VIADD R2, R4, 0x50 ;  /* 0x0000005004027836 */ /* 0x000fca0000000000 */
[----:B------:R-:W-:Y:S01]  /*15eb0*/  ISETP.GE.AND P4, PT, R2, R5, PT ;  /* 0x000000050200720c */ /* 0x000fe20003f86270 */
[----:B------:R-:W-:Y:S02]  /*15ec0*/  IMAD.MOV.U32 R13, RZ, RZ, R0 ;  /* 0x000000ffff0d7224 */ /* 0x000fe400078e0000 */
[----:B------:R-:W-:-:S10]  /*15ed0*/  IMAD.MOV.U32 R2, RZ, RZ, R14 ;  /* 0x000000ffff027224 */ /* 0x000fd400078e000e */
[----:B------:R-:W-:Y:S05]  /*15ee0*/  WARPSYNC.COLLECTIVE R15, `(.L_x_4768) ;  /* 0x000000000f087348 */ /* 0x000fea0003c00000 */
[----:B------:R0:W1:Y:S02]  /*15ef0*/  SHFL.IDX P6, R14, R13, R12, R11 ;  /* 0x0000000c0d0e7389 */ /* 0x00006400000c000b */
[----:B01----:R-:W-:Y:S01]  /*15f00*/  ENDCOLLECTIVE ;  /* 0x000000000000791b */ /* 0x003fe20003800000 */
.L_x_4768:
        /* <DEDUP_REMOVED lines=18> */
.L_x_4769:
[----:B------:R-:W-:-:S05]  /*16030*/  VIADD R2, R4, 0x60 ;  /* 0x0000006004027836 */ /* 0x000fca0000000000 */
[----:B------:R-:W-:Y:S01]  /*16040*/  ISETP.GE.AND P4, PT, R2, R5, PT ;  /* 0x000000050200720c */ /* 0x000fe20003f86270 */
[----:B------:R-:W-:Y:S02]  /*16050*/  IMAD.MOV.U32 R13, RZ, RZ, R0 ;  /* 0x000000ffff0d7224 */ /* 0x000fe400078e0000 */
[----:B------:R-:W-:-:S10]  /*16060*/  IMAD.MOV.U32 R2, RZ, RZ, R14 ;  /* 0x000000ffff027224 */ /* 0x000fd400078e000e */
[----:B------:R-:W-:Y:S05]  /*16070*/  WARPSYNC.COLLECTIVE R15, `(.L_x_4770) ;  /* 0x000000000f087348 */ /* 0x000fea0003c00000 */
[----:B------:R0:W1:Y:S02]  /*16080*/  SHFL.IDX P6, R14, R13, R12, R11 ;  /* 0x0000000c0d0e7389 */ /* 0x00006400000c000b */
[----:B01----:R-:W-:Y:S01]  /*16090*/  ENDCOLLECTIVE ;  /* 0x000000000000791b */ /* 0x003fe20003800000 */
.L_x_4770:
        /* <DEDUP_REMOVED lines=18> */
.L_x_4771:
[----:B------:R-:W-:Y:S02]  /*161c0*/  IMAD.MOV.U32 R13, RZ, RZ, R0 ;  /* 0x000000ffff0d7224 */ /* 0x000fe400078e0000 */
[----:B------:R-:W-:-:S07]  /*161d0*/  IMAD.MOV.U32 R6, RZ, RZ, R14 ;  /* 0x000000ffff067224 */ /* 0x000fce00078e000e */
[----:B------:R-:W-:Y:S05]  /*161e0*/  WARPSYNC.COLLECTIVE R15, `(.L_x_4772) ;  /* 0x000000000f087348 */ /* 0x000fea0003c00000 */
[----:B------:R0:W1:Y:S02]  /*161f0*/  SHFL.IDX P6, R14, R13, R12, R11 ;  /* 0x0000000c0d0e7389 */ /* 0x00006400000c000b */
[----:B01----:R-:W-:Y:S01]  /*16200*/  ENDCOLLECTIVE ;  /* 0x000000000000791b */ /* 0x003fe20003800000 */
.L_x_4772:
[----:B------:R-:W-:Y:S01]  /*16210*/  IMAD.MOV.U32 R0, RZ, RZ, R14 ;  /* 0x000000ffff007224 */ /* 0x000fe200078e000e */
[----:B------:R-:W-:Y:S06]  /*16220*/  BRA `(.L_x_4773) ;  /* 0xffffffbc00787947 */ /* 0x000fec000383ffff */
.L_x_4667:
[----:B0-----:R0:W1:Y:S02]  /*16230*/  SYNCS.PHASECHK.TRANS64.TRYWAIT P0, [R17+URZ+0x30820], R0 ;  /* 0x03082000110075a7 */ /* 0x001064000800017f */
[----:B-1----:R-:W-:Y:S05]  /*16240*/  @!P0 NANOSLEEP.SYNCS 0x989680 ;  /* 0x009896800000895d */ /* 0x002fea0003900000 */
[----:B------:R-:W1:Y:S02]  /*16250*/  @!P0 SYNCS.PHASECHK.TRANS64 P0, [R17+URZ+0x30820], R0 ;  /* 0x03082000110085a7 */ /* 0x000e64000800007f */
[----:B-1----:R-:W-:Y:S05]  /*16260*/  @!P0 BRA `(.L_x_4667) ;  /* 0xfffffffc00f08947 */ /* 0x002fea000383ffff */
[----:B------:R-:W-:Y:S05]  /*16270*/  BRA `(.L_x_4774) ;  /* 0xffffffbc00f07947 */ /* 0x000fea000383ffff */
.L_x_4674:
[----:B0-----:R0:W1:Y:S02]  /*16280*/  SYNCS.PHASECHK.TRANS64.TRYWAIT P0, [R3+URZ+0x30840], R2 ;  /* 0x03084002030075a7 */ /* 0x001064000800017f */
[----:B-1----:R-:W-:Y:S05]  /*16290*/  @!P0 NANOSLEEP.SYNCS 0x989680 ;  /* 0x009896800000895d */ /* 0x002fea0003900000 */
[----:B------:R-:W1:Y:S02]  /*162a0*/  @!P0 SYNCS.PHASECHK.TRANS64 P0, [R3+URZ+0x30840], R2 ;  /* 0x03084002030085a7 */ /* 0x000e64000800007f */
[----:B-1----:R-:W-:Y:S05]  /*162b0*/  @!P0 BRA `(.L_x_4674) ;  /* 0xfffffffc00f08947 */ /* 0x002fea000383ffff */
[----:B------:R-:W-:Y:S05]  /*162c0*/  BRA `(.L_x_4775) ;  /* 0xffffffc000ac7947 */ /* 0x000fea000383ffff */
.L_x_4681:
[----:B0-----:R0:W1:Y:S02]  /*162d0*/  SYNCS.PHASECHK.TRANS64.TRYWAIT P0, [R3+URZ+0x60], R2 ;  /* 0x00006002030075a7 */ /* 0x001064000800017f */
[----:B-1----:R-:W-:Y:S05]  /*162e0*/  @!P0 NANOSLEEP.SYNCS 0x989680 ;  /* 0x009896800000895d */ /* 0x002fea0003900000 */
[----:B------:R-:W1:Y:S02]  /*162f0*/  @!P0 SYNCS.PHASECHK.TRANS64 P0, [R3+URZ+0x60], R2 ;  /* 0x00006002030085a7 */ /* 0x000e64000800007f */
[----:B-1----:R-:W-:Y:S05]  /*16300*/  @!P0 BRA `(.L_x_4681) ;  /* 0xfffffffc00f08947 */ /* 0x002fea000383ffff */
[----:B------:R-:W-:Y:S05]  /*16310*/  BRA `(.L_x_4776) ;  /* 0xffffffc400bc7947 */ /* 0x000fea000383ffff */
.L_x_4692:
[----:B--2---:R2:W3:Y:S02]  /*16320*/  SYNCS.PHASECHK.TRANS64.TRYWAIT P0, [R3+URZ+0x30840], R2 ;  /* 0x03084002030075a7 */ /* 0x0044e4000800017f */
[----:B---3--:R-:W-:Y:S05]  /*16330*/  @!P0 NANOSLEEP.SYNCS 0x989680 ;  /* 0x009896800000895d */ /* 0x008fea0003900000 */
[----:B------:R-:W3:Y:S02]  /*16340*/  @!P0 SYNCS.PHASECHK.TRANS64 P0, [R3+URZ+0x30840], R2 ;  /* 0x03084002030085a7 */ /* 0x000ee4000800007f */
[----:B---3--:R-:W-:Y:S05]  /*16350*/  @!P0 BRA `(.L_x_4692) ;  /* 0xfffffffc00f08947 */ /* 0x008fea000383ffff */
[----:B------:R-:W-:Y:S05]  /*16360*/  BRA `(.L_x_4777) ;  /* 0xffffffcc00807947 */ /* 0x000fea000383ffff */
.L_x_4699:
[----:B0-----:R0:W1:Y:S02]  /*16370*/  SYNCS.PHASECHK.TRANS64.TRYWAIT P0, [R9+URZ+0x60], R2 ;  /* 0x00006002090075a7 */ /* 0x001064000800017f */
[----:B-1----:R-:W-:Y:S05]  /*16380*/  @!P0 NANOSLEEP.SYNCS 0x989680 ;  /* 0x009896800000895d */ /* 0x002fea0003900000 */
[----:B------:R-:W1:Y:S02]  /*16390*/  @!P0 SYNCS.PHASECHK.TRANS64 P0, [R9+URZ+0x60], R2 ;  /* 0x00006002090085a7 */ /* 0x000e64000800007f */
[----:B-1----:R-:W-:Y:S05]  /*163a0*/  @!P0 BRA `(.L_x_4699) ;  /* 0xfffffffc00f08947 */ /* 0x002fea000383ffff */
[----:B------:R-:W-:Y:S05]  /*163b0*/  BRA `(.L_x_4778) ;  /* 0xffffffd000907947 */ /* 0x000fea000383ffff */
.L_x_4709:
[----:B-1----:R1:W2:Y:S02]  /*163c0*/  SYNCS.PHASECHK.TRANS64.TRYWAIT P0, [R2+URZ+0x30840], R3 ;  /* 0x03084003020075a7 */ /* 0x0022a4000800017f */
[----:B--2---:R-:W-:Y:S05]  /*163d0*/  @!P0 NANOSLEEP.SYNCS 0x989680 ;  /* 0x009896800000895d */ /* 0x004fea0003900000 */
[----:B------:R-:W2:Y:S02]  /*163e0*/  @!P0 SYNCS.PHASECHK.TRANS64 P0, [R2+URZ+0x30840], R3 ;  /* 0x03084003020085a7 */ /* 0x000ea4000800007f */
[----:B--2---:R-:W-:Y:S05]  /*163f0*/  @!P0 BRA `(.L_x_4709) ;  /* 0xfffffffc00f08947 */ /* 0x004fea000383ffff */
[----:B------:R-:W-:Y:S05]  /*16400*/  BRA `(.L_x_4779) ;  /* 0xffffffd800247947 */ /* 0x000fea000383ffff */
.L_x_4716:
[----:B0-----:R0:W1:Y:S02]  /*16410*/  SYNCS.PHASECHK.TRANS64.TRYWAIT P0, [R2+URZ+0x60], R5 ;  /* 0x00006005020075a7 */ /* 0x001064000800017f */
[----:B-1----:R-:W-:Y:S05]  /*16420*/  @!P0 NANOSLEEP.SYNCS 0x989680 ;  /* 0x009896800000895d */ /* 0x002fea0003900000 */
[----:B------:R-:W1:Y:S02]  /*16430*/  @!P0 SYNCS.PHASECHK.TRANS64 P0, [R2+URZ+0x60], R5 ;  /* 0x00006005020085a7 */ /* 0x000e64000800007f */
[----:B-1----:R-:W-:Y:S05]  /*16440*/  @!P0 BRA `(.L_x_4716) ;  /* 0xfffffffc00f08947 */ /* 0x002fea000383ffff */
[----:B------:R-:W-:Y:S05]  /*16450*/  BRA `(.L_x_4780) ;  /* 0xffffffdc00347947 */ /* 0x000fea000383ffff */
.L_x_4728:
[----:B0-----:R0:W1:Y:S02]  /*16460*/  SYNCS.PHASECHK.TRANS64.TRYWAIT P0, [R2+URZ+0x30860], R3 ;  /* 0x03086003020075a7 */ /* 0x001064000800017f */
[----:B-1----:R-:W-:Y:S05]  /*16470*/  @!P0 NANOSLEEP.SYNCS 0x989680 ;  /* 0x009896800000895d */ /* 0x002fea0003900000 */
[----:B------:R-:W1:Y:S02]  /*16480*/  @!P0 SYNCS.PHASECHK.TRANS64 P0, [R2+URZ+0x30860], R3 ;  /* 0x03086003020085a7 */ /* 0x000e64000800007f */
[----:B-1----:R-:W-:Y:S05]  /*16490*/  @!P0 BRA `(.L_x_4728) ;  /* 0xfffffffc00f08947 */ /* 0x002fea000383ffff */
[----:B------:R-:W-:Y:S05]  /*164a0*/  BRA `(.L_x_4781) ;  /* 0xffffffe000b47947 */ /* 0x000fea000383ffff */
.L_x_4736:
[----:B------:R-:W-:Y:S01]  /*164b0*/  BSSY B0, `(.L_x_4782) ;  /* 0x0000008000007945 */ /* 0x000fe20003800000 */
[----:B-----5:R-:W-:Y:S02]  /*164c0*/  IMAD.MOV.U32 R13, RZ, RZ, R2 ;  /* 0x000000ffff0d7224 */ /* 0x020fe400078e0002 */
[----:B------:R-:W-:Y:S02]  /*164d0*/  IMAD.MOV.U32 R12, RZ, RZ, RZ ;  /* 0x000000ffff0c7224 */ /* 0x000fe400078e00ff */
[----:B------:R-:W-:Y:S02]  /*164e0*/  IMAD.MOV.U32 R11, RZ, RZ, 0x1f ;  /* 0x0000001fff0b7424 */ /* 0x000fe400078e00ff */
[----:B------:R-:W-:-:S07]  /*164f0*/  IMAD.MOV.U32 R15, RZ, RZ, -0x1 ;  /* 0xffffffffff0f7424 */ /* 0x000fce00078e00ff */
[----:B0-----:R-:W-:Y:S05]  /*16500*/  WARPSYNC.COLLECTIVE R15, `(.L_x_4783) ;  /* 0x000000000f087348 */ /* 0x001fea0003c00000 */
[----:B------:R1:W2:Y:S02]  /*16510*/  SHFL.IDX P6, R14, R13, R12, R11 ;  /* 0x0000000c0d0e7389 */ /* 0x0002a400000c000b */
[----:B012---:R-:W-:Y:S01]  /*16520*/  ENDCOLLECTIVE ;  /* 0x000000000000791b */ /* 0x007fe20003800000 */
.L_x_4783:
[----:B------:R-:W-:Y:S05]  /*16530*/  BSYNC B0 ;  /* 0x0000000000007941 */ /* 0x000fea0003800000 */
.L_x_4782:
[----:B------:R-:W-:Y:S05]  /*16540*/  BRA `(.L_x_4784) ;  /* 0xffffffe400e87947 */ /* 0x000fea000383ffff */
.L_x_4739:
[----:B0-----:R0:W1:Y:S02]  /*16550*/  SYNCS.PHASECHK.TRANS64.TRYWAIT P0, [R0+URZ+0x30820], R3 ;  /* 0x03082003000075a7 */ /* 0x001064000800017f */
[----:B-1----:R-:W-:Y:S05]  /*16560*/  @!P0 NANOSLEEP.SYNCS 0x989680 ;  /* 0x009896800000895d */ /* 0x002fea0003900000 */
[----:B------:R-:W1:Y:S02]  /*16570*/  @!P0 SYNCS.PHASECHK.TRANS64 P0, [R0+URZ+0x30820], R3 ;  /* 0x03082003000085a7 */ /* 0x000e64000800007f */
[----:B-1----:R-:W-:Y:S05]  /*16580*/  @!P0 BRA `(.L_x_4739) ;  /* 0xfffffffc00f08947 */ /* 0x002fea000383ffff */
[----:B------:R-:W-:Y:S05]  /*16590*/  BRA `(.L_x_4785) ;  /* 0xffffffe800347947 */ /* 0x000fea000383ffff */
.L_x_4740:
        /* <DEDUP_REMOVED lines=11> */
.L_x_4787:
[----:B------:R-:W-:Y:S05]  /*16650*/  BSYNC B0 ;  /* 0x0000000000007941 */ /* 0x000fea0003800000 */
.L_x_4786:
[----:B------:R-:W-:Y:S05]  /*16660*/  BRA `(.L_x_4788) ;  /* 0xffffffe8001c7947 */ /* 0x000fea000383ffff */
.L_x_4743:
[----:B------:R-:W-:Y:S01]  /*16670*/  BSSY B1, `(.L_x_4789) ;  /* 0x0000006000017945 */ /* 0x000fe20003800000 */
[----:B------:R-:W-:-:S07]  /*16680*/  IMAD.MOV.U32 R15, RZ, RZ, -0x1 ;  /* 0xffffffffff0f7424 */ /* 0x000fce00078e00ff */
[----:B01----:R-:W-:Y:S05]  /*16690*/  WARPSYNC.COLLECTIVE R15, `(.L_x_4790) ;  /* 0x000000000f0c7348 */ /* 0x003fea0003c00000 */
[----:B------:R-:W-:Y:S02]  /*166a0*/  ELECT P6, UR62, PT ;  /* 0x00000000003e782f */ /* 0x000fe400038c0000 */
[----:B------:R-:W-:Y:S01]  /*166b0*/  MOV R14, UR62 ;  /* 0x0000003e000e7c02 */ /* 0x000fe20008000f00 */
[----:B01----:R-:W-:Y:S10]  /*166c0*/  ENDCOLLECTIVE ;  /* 0x000000000000791b */ /* 0x003ff40003800000 */
.L_x_4790:
[----:B------:R-:W-:Y:S05]  /*166d0*/  BSYNC B1 ;  /* 0x0000000000017941 */ /* 0x000fea0003800000 */
.L_x_4789:
[----:B------:R-:W-:Y:S05]  /*166e0*/  BRA `(.L_x_4791) ;  /* 0xffffffe800147947 */ /* 0x000fea000383ffff */
.L_x_4745:
[----:B0-----:R0:W1:Y:S02]  /*166f0*/  SYNCS.PHASECHK.TRANS64.TRYWAIT P0, [R6+URZ], R5 ;  /* 0x00000005060075a7 */ /* 0x001064000800017f */
[----:B-1----:R-:W-:Y:S05]  /*16700*/  @!P0 NANOSLEEP.SYNCS 0x989680 ;  /* 0x009896800000895d */ /* 0x002fea0003900000 */
[----:B------:R-:W1:Y:S02]  /*16710*/  @!P0 SYNCS.PHASECHK.TRANS64 P0, [R6+URZ], R5 ;  /* 0x00000005060085a7 */ /* 0x000e64000800007f */
[----:B-1----:R-:W-:Y:S05]  /*16720*/  @!P0 BRA `(.L_x_4745) ;  /* 0xfffffffc00f08947 */ /* 0x002fea000383ffff */
[----:B------:R-:W-:Y:S05]  /*16730*/  BRA `(.L_x_4792) ;  /* 0xffffffe800547947 */ /* 0x000fea000383ffff */
.L_x_4746:
[----:B-1----:R1:W2:Y:S02]  /*16740*/  SYNCS.PHASECHK.TRANS64.TRYWAIT P0, [R3+URZ], R2 ;  /* 0x00000002030075a7 */ /* 0x0022a4000800017f */
[----:B--2---:R-:W-:Y:S05]  /*16750*/  @!P0 NANOSLEEP.SYNCS 0x989680 ;  /* 0x009896800000895d */ /* 0x004fea0003900000 */
[----:B------:R-:W2:Y:S02]  /*16760*/  @!P0 SYNCS.PHASECHK.TRANS64 P0, [R3+URZ], R2 ;  /* 0x00000002030085a7 */ /* 0x000ea4000800007f */
[----:B--2---:R-:W-:Y:S05]  /*16770*/  @!P0 BRA `(.L_x_4746) ;  /* 0xfffffffc00f08947 */ /* 0x004fea000383ffff */
[----:B------:R-:W-:Y:S05]  /*16780*/  BRA `(.L_x_4793) ;  /* 0xffffffe800487947 */ /* 0x000fea000383ffff */
.L_x_4748:
[----:B-1----:R1:W2:Y:S02]  /*16790*/  SYNCS.PHASECHK.TRANS64.TRYWAIT P0, [R18+URZ], R5 ;  /* 0x00000005120075a7 */ /* 0x0022a4000800017f */
[----:B--2---:R-:W-:Y:S05]  /*167a0*/  @!P0 NANOSLEEP.SYNCS 0x989680 ;  /* 0x009896800000895d */ /* 0x004fea0003900000 */
[----:B------:R-:W2:Y:S02]  /*167b0*/  @!P0 SYNCS.PHASECHK.TRANS64 P0, [R18+URZ], R5 ;  /* 0x00000005120085a7 */ /* 0x000ea4000800007f */
[----:B--2---:R-:W-:Y:S05]  /*167c0*/  @!P0 BRA `(.L_x_4748) ;  /* 0xfffffffc00f08947 */ /* 0x004fea000383ffff */
[----:B------:R-:W-:Y:S05]  /*167d0*/  BRA `(.L_x_4794) ;  /* 0xffffffe8004c7947 */ /* 0x000fea000383ffff */
.L_x_4795:
        /* <DEDUP_REMOVED lines=10> */
.L_x_15307:


//--------------------- .text._ZN7cutlass13device_kernelIN5flash11enable_sm90INS1_16FlashAttnFwdSm90INS1_25CollectiveMainloopFwdSm90ILi2EN4cute5tupleIJNS5_1CILi1EEES8_S8_EEENS6_IJNS7_ILi128EEENS7_ILi96EEENS7_ILi192EEEEEELi192ENS_6half_tEfNS_4arch4Sm90ELb0ELb1ELb0ELb1ELb0ELb0ELb0ELb1ELb1ELb1ELb0ELb0EEENS1_21CollectiveEpilogueFwdINS6_IJSA_SC_SB_EEES9_SE_SG_Li256ELb1ELb1ELb0ELb0EEENS1_36VarlenDynamicPersistentTileSchedulerILi128ELi96ELi256ELi128ELb0ELb1ELb1ELb1ELb0ELb1EEEEEEEEEvNT_6ParamsE --------------------------
	.section	.text._ZN7cutlass13device_kernelIN5flash11enable_sm90INS1_16FlashAttnFwdSm90INS1_25CollectiveMainloopFwdSm90ILi2EN4cute5tupleIJNS5_1CILi1EEES8_S8_EEENS6_IJNS7_ILi128EEENS7_ILi96EEENS7_ILi192EEEEEELi192ENS_6half_tEfNS_4arch4Sm90ELb0ELb1ELb0ELb1ELb0ELb0ELb0ELb1ELb1ELb1ELb0ELb0EEENS1_21CollectiveEpilogueFwdINS6_IJSA_SC_SB_EEES9_SE_SG_Li256ELb1ELb1ELb0ELb0EEENS1_36VarlenDynamicPersistentTileSchedulerILi128ELi96ELi256ELi128ELb0ELb1ELb1ELb1ELb0ELb1EEEEEEEEEvNT_6ParamsE,"ax",@progbits
	.align	128
.text._ZN7cutlass13device_kernelIN5flash11enable_sm90INS1_16FlashAttnFwdSm90INS1_25CollectiveMainloopFwdSm90ILi2EN4cute5tupleIJNS5_1CILi1EEES8_S8_EEENS6_IJNS7_ILi128EEENS7_ILi96EEENS7_ILi192EEEEEELi192ENS_6half_tEfNS_4arch4Sm90ELb0ELb1ELb0ELb1ELb0ELb0ELb0ELb1ELb1ELb1ELb0ELb0EEENS1_21CollectiveEpilogueFwdINS6_IJSA_SC_SB_EEES9_SE_SG_Li256ELb1ELb1ELb0ELb0EEENS1_36VarlenDynamicPersistentTileSchedulerILi128ELi96ELi256ELi128ELb0ELb1ELb1ELb1ELb0ELb1EEEEEEEEEvNT_6ParamsE:
        .type           _ZN7cutlass13device_kernelIN5flash11enable_sm90INS1_16FlashAttnFwdSm90INS1_25CollectiveMainloopFwdSm90ILi2EN4cute5tupleIJNS5_1CILi1EEES8_S8_EEENS6_IJNS7_ILi128EEENS7_ILi96EEENS7_ILi192EEEEEELi192ENS_6half_tEfNS_4arch4Sm90ELb0ELb1ELb0ELb1ELb0ELb0ELb0ELb1ELb1ELb1ELb0ELb0EEENS1_21CollectiveEpilogueFwdINS6_IJSA_SC_SB_EEES9_SE_SG_Li256ELb1ELb1ELb0ELb0EEENS1_36VarlenDynamicPersistentTileSchedulerILi128ELi96ELi256ELi128ELb0ELb1ELb1ELb1ELb0ELb1EEEEEEEEEvNT_6ParamsE,@function
        .size           _ZN7cutlass13device_kernelIN5flash11enable_sm90INS1_16FlashAttnFwdSm90INS1_25CollectiveMainloopFwdSm90ILi2EN4cute5tupleIJNS5_1CILi1EEES8_S8_EEENS6_IJNS7_ILi128EEENS7_ILi96EEENS7_ILi192EEEEEELi192ENS_6half_tEfNS_4arch4Sm90ELb0ELb1ELb0ELb1ELb0ELb0ELb0ELb1ELb1ELb1ELb0ELb0EEENS1_21CollectiveEpilogueFwdINS6_IJSA_SC_SB_EEES9_SE_SG_Li256ELb1ELb1ELb0ELb0EEENS1_36VarlenDynamicPersistentTileSchedulerILi128ELi96ELi256ELi128ELb0ELb1ELb1ELb1ELb0ELb1EEEEEEEEEvNT_6ParamsE,(.L_x_15308 - _ZN7cutlass13device_kernelIN5flash11enable_sm90INS1_16FlashAttnFwdSm90INS1_25CollectiveMainloopFwdSm90ILi2EN4cute5tupleIJNS5_1CILi1EEES8_S8_EEENS6_IJNS7_ILi128EEENS7_ILi96EEENS7_ILi192EEEEEELi192ENS_6half_tEfNS_4arch4Sm90ELb0ELb1ELb0ELb1ELb0ELb0ELb0ELb1ELb1ELb1ELb0ELb0EEENS1_21CollectiveEpilogueFwdINS6_IJSA_SC_SB_EEES9_SE_SG_Li256ELb1ELb1ELb0ELb0EEENS1_36VarlenDynamicPersistentTileSchedulerILi128ELi96ELi256ELi128ELb0ELb1ELb1ELb1ELb0ELb1EEEEEEEEEvNT_6ParamsE)
        .other          _ZN7cutlass13device_kernelIN5flash11enable_sm90INS1_16FlashAttnFwdSm90INS1_25CollectiveMainloopFwdSm90ILi2EN4cute5tupleIJNS5_1CILi1EEES8_S8_EEENS6_IJNS7_ILi128EEENS7_ILi96EEENS7_ILi192EEEEEELi192ENS_6half_tEfNS_4arch4Sm90ELb0ELb1ELb0ELb1ELb0ELb0ELb0ELb1ELb1ELb1ELb0ELb0EEENS1_21CollectiveEpilogueFwdINS6_IJSA_SC_SB_EEES9_SE_SG_Li256ELb1ELb1ELb0ELb0EEENS1_36VarlenDynamicPersistentTileSchedulerILi128ELi96ELi256ELi128ELb0ELb1ELb1ELb1ELb0ELb1EEEEEEEEEvNT_6ParamsE,@"STO_CUDA_ENTRY STV_DEFAULT"
_ZN7cutlass13device_kernelIN5flash11enable_sm90INS1_16FlashAttnFwdSm90INS1_25CollectiveMainloopFwdSm90ILi2EN4cute5tupleIJNS5_1CILi1EEES8_S8_EEENS6_IJNS7_ILi128EEENS7_ILi96EEENS7_ILi192EEEEEELi192ENS_6half_tEfNS_4arch4Sm90ELb0ELb1ELb0ELb1ELb0ELb0ELb0ELb1ELb1ELb1ELb0ELb0EEENS1_21CollectiveEpilogueFwdINS6_IJSA_SC_SB_EEES9_SE_SG_Li256ELb1ELb1ELb0ELb0EEENS1_36VarlenDynamicPersistentTileSchedulerILi128ELi96ELi256ELi128ELb0ELb1ELb1ELb1ELb0ELb1EEEEEEEEEvNT_6ParamsE:
        /* <DEDUP_REMOVED lines=18> */
.L_x_4797:
[----:B------:R-:W-:Y:S05]  /*0120*/  BSYNC B0 ;  /* 0x0000000000007941 */ /* 0x000fea0003800000 */
.L_x_4796:
        /* <DEDUP_REMOVED lines=41> */
.L_x_4798:
        /* <DEDUP_REMOVED lines=22> */
.L_x_4799:
        /* <DEDUP_REMOVED lines=18> */
.L_x_4800:
        /* <DEDUP_REMOVED lines=22> */
.L_x_4801:
        /* <DEDUP_REMOVED lines=22> */
.L_x_4802:
        /* <DEDUP_REMOVED lines=8> */
.L_x_4804:
        /* <DEDUP_REMOVED lines=40> */
[----:B------:R-:W-:-:S03]  /*0c00*/  LOP3.LUT R11, R11, 0xfffffff8, RZ, 0xc0, !PT ;  /* 0xfffffff80b0b7812 */ /* 0x000fc600078ec0ff */
[----:B------:R-:W-:Y:S02]  /*0c10*/  IMAD.IADD R0, R199, 0x1, -R0 ;  /* 0x00000001c7007824 */ /* 0x000fe400078e0a00 */
[----:B------:R-:W-:-:S04]  /*0c20*/  IMAD.IADD R8, R8, 0x1, -R11 ;  /* 0x0000000108087824 */ /* 0x000fc800078e0a0b */
        /* <DEDUP_REMOVED lines=14> */
[----:B------:R-:W-:Y:S01]  /*0d10*/  LOP3.LUT R3, R6, 0x7ffffffc, RZ, 0xc0, !PT ;  /* 0x7ffffffc06037812 */ /* 0x000fe200078ec0ff */
[----:B------:R-:W-:Y:S01]  /*0d20*/  IMAD.IADD R2, R7, 0x1, -R2 ;  /* 0x0000000107027824 */ /* 0x000fe200078e0a02 */
[----:B------:R-:W-:Y:S01]  /*0d30*/  LOP3.LUT R7, R10, 0xfffffffc, RZ, 0xc0, !PT ;  /* 0xfffffffc0a077812 */ /* 0x000fe200078ec0ff */
[----:B------:R-:W-:Y:S01]  /*0d40*/  IMAD.IADD R193, R206, 0x1, -R193 ;  /* 0x00000001cec17824 */ /* 0x000fe200078e0ac1 */
[----:B------:R-:W-:Y:S01]  /*0d50*/  UMOV UR4, URZ ;  /* 0x0000003f00047c82 */ /* 0x000fe20008000000 */
[----:B------:R-:W-:-:S02]  /*0d60*/  IMAD R201, R2, 0x8, R5 ;  /* 0x0000000802c97824 */ /* 0x000fc400078e0205 */
[----:B------:R-:W-:Y:S02]  /*0d70*/  IMAD.IADD R7, R206, 0x1, -R7 ;  /* 0x00000001ce077824 */ /* 0x000fe400078e0a07 */
[----:B------:R-:W-:Y:S02]  /*0d80*/  IMAD.SHL.U32 R22, R193, 0x8, RZ ;  /* 0x00000008c1167824 */ /* 0x000fe400078e00ff */
[----:B------:R-:W-:Y:S01]  /*0d90*/  IMAD.U32 R202, RZ, RZ, UR8 ;  /* 0x00000008ffca7e24 */ /* 0x000fe2000f8e00ff */
[C---:B------:R-:W-:Y:S01]  /*0da0*/  LEA.HI R4, R7.reuse, R7, RZ, 0x1 ;  /* 0x0000000707047211 */ /* 0x040fe200078f08ff */
[C---:B------:R-:W-:Y:S01]  /*0db0*/  VIADD R23, R22.reuse, 0x40 ;  /* 0x0000004016177836 */ /* 0x040fe20000000000 */
[----:B------:R-:W-:Y:S01]  /*0dc0*/  SHF.R.S32.HI R205, RZ, 0x1f, R22 ;  /* 0x0000001fffcd7819 */ /* 0x000fe20000011416 */
[----:B------:R-:W-:Y:S01]  /*0dd0*/  VIADD R192, R22, 0x80 ;  /* 0x0000008016c07836 */ /* 0x000fe20000000000 */
[----:B------:R-:W-:Y:S01]  /*0de0*/  LOP3.LUT R4, R4, 0x1ffffffe, RZ, 0xc0, !PT ;  /* 0x1ffffffe04047812 */ /* 0x000fe200078ec0ff */
[----:B------:R-:W-:Y:S01]  /*0df0*/  IMAD.U32 R197, RZ, RZ, UR4 ;  /* 0x00000004ffc57e24 */ /* 0x000fe2000f8e00ff */
[----:B------:R-:W-:Y:S01]  /*0e00*/  SHF.R.S32.HI R204, RZ, 0x1f, R23 ;  /* 0x0000001fffcc7819 */ /* 0x000fe20000011417 */
[----:B------:R-:W-:Y:S01]  /*0e10*/  IMAD.IADD R18, R198, 0x1, -R3 ;  /* 0x00000001c6127824 */ /* 0x000fe200078e0a03 */
[----:B------:R-:W-:Y:S01]  /*0e20*/  SHF.R.S32.HI R203, RZ, 0x1f, R192 ;  /* 0x0000001fffcb7819 */ /* 0x000fe200000114c0 */
[----:B------:R-:W-:-:S04]  /*0e30*/  IMAD.IADD R19, R7, 0x1, -R4 ;  /* 0x0000000107137824 */ /* 0x000fc800078e0a04 */
[----:B------:R-:W-:-:S07]  /*0e40*/  IMAD R19, R19, 0x8, R200 ;  /* 0x0000000813137824 */ /* 0x000fce00078e02c8 */
.L_x_4904:
[----:B------:R-:W-:Y:S01]  /*0e50*/  ULDC.64 UR8, c[0x0][0xa28] ;  /* 0x00028a0000087ab9 */ /* 0x000fe20000000a00 */
[----:B0-2---:R-:W-:Y:S01]  /*0e60*/  IMAD.MOV.U32 R7, RZ, RZ, RZ ;  /* 0x000000ffff077224 */ /* 0x005fe200078e00ff */
[----:B------:R-:W-:Y:S01]  /*0e70*/  UISETP.NE.U32.AND UP0, UPT, UR8, URZ, UPT ;  /* 0x0000003f0800728c */ /* 0x000fe2000bf05070 */
[----:B------:R-:W-:-:S03]  /*0e80*/  ULDC.64 UR12, c[0x0][0x208] ;  /* 0x00008200000c7ab9 */ /* 0x000fc60000000a00 */
        /* <DEDUP_REMOVED lines=9> */
[----:B------:R-:W-:Y:S02]  /*0f20*/  IMAD.U32 R2, RZ, RZ, UR8 ;  /* 0x00000008ff027e24 */ /* 0x000fe4000f8e00ff */
[----:B------:R-:W-:Y:S01]  /*0f30*/  IMAD.U32 R3, RZ, RZ, UR9 ;  /* 0x00000009ff037e24 */ /* 0x000fe2000f8e00ff */
[----:B------:R-:W-:Y:S01]  /*0f40*/  @UP1 UIMAD.WIDE UR8, UR6, 0x4, UR10 ;  /* 0x00000004060818a5 */ /* 0x000fe2000f8e020a */
[----:B------:R-:W-:-:S03]  /*0f50*/  ULDC UR4, c[0x0][0x288] ;  /* 0x0000a20000047ab9 */ /* 0x000fc60000000800 */
[----:B------:R0:W5:Y:S01]  /*0f60*/  @P0 LDG.E R7, desc[UR12][R2.64] ;  /* 0x0000000c02070981 */ /* 0x000162000c1e1900 */
[----:B------:R-:W-:Y:S01]  /*0f70*/  IMAD.U32 R17, RZ, RZ, UR4 ;  /* 0x00000004ff117e24 */ /* 0x000fe2000f8e00ff */
[----:B------:R-:W-:Y:S01]  /*0f80*/  ULDC UR4, c[0x0][0x424] ;  /* 0x0001090000047ab9 */ /* 0x000fe20000000800 */
[----:B------:R-:W-:Y:S02]  /*0f90*/  IMAD.U32 R4, RZ, RZ, UR8 ;  /* 0x00000008ff047e24 */ /* 0x000fe4000f8e00ff */
[----:B------:R-:W-:Y:S01]  /*0fa0*/  IMAD.U32 R5, RZ, RZ, UR9 ;  /* 0x00000009ff057e24 */ /* 0x000fe2000f8e00ff */
[----:B------:R-:W-:Y:S02]  /*0fb0*/  ULDC.64 UR8, c[0x0][0x418] ;  /* 0x0001060000087ab9 */ /* 0x000fe40000000a00 */
[----:B------:R-:W-:Y:S02]  /*0fc0*/  UISETP.NE.U32.AND UP0, UPT, UR8, URZ, UPT ;  /* 0x0000003f0800728c */ /* 0x000fe4000bf05070 */
[----:B------:R0:W5:Y:S01]  /*0fd0*/  @P2 LDG.E R17, desc[UR12][R4.64] ;  /* 0x0000000c04112981 */ /* 0x000162000c1e1900 */
[----:B------:R-:W-:Y:S01]  /*0fe0*/  IMAD.U32 R194, RZ, RZ, UR7 ;  /* 0x00000007ffc27e24 */ /* 0x000fe2000f8e00ff */
[----:B------:R-:W-:-:S03]  /*0ff0*/  UISETP.NE.AND.EX UP0, UPT, UR9, URZ, UPT, UP0 ;  /* 0x0000003f0900728c */ /* 0x000fc6000bf05300 */
[----:B------:R-:W-:Y:S01]  /*1000*/  ULDC.64 UR8, c[0x0][0xa20] ;  /* 0x0002880000087ab9 */ /* 0x000fe20000000a00 */
[----:B------:R-:W-:Y:S01]  /*1010*/  USEL UR4, UR4, 0x1, UP0 ;  /* 0x0000000104047887 */ /* 0x000fe20008000000 */
[----:B------:R-:W-:Y:S01]  /*1020*/  ISETP.NE.U32.AND P1, PT, RZ, UR8, PT ;  /* 0x00000008ff007c0c */ /* 0x000fe2000bf25070 */
[----:B------:R-:W-:Y:S02]  /*1030*/  ULDC UR8, c[0x0][0x2f0] ;  /* 0x0000bc0000087ab9 */ /* 0x000fe40000000800 */
[----:B------:R-:W-:Y:S01]  /*1040*/  UIMAD UR4, UR4, UR8, URZ ;  /* 0x00000008040472a4 */ /* 0x000fe2000f8e023f */
[----:B------:R-:W-:Y:S01]  /*1050*/  ISETP.NE.AND.EX P1, PT, RZ, UR9, PT, P1 ;  /* 0x00000009ff007c0c */ /* 0x000fe2000bf25310 */
[----:B01-34-:R-:W-:-:S12]  /*1060*/  @P2 BRA `(.L_x_4805) ;  /* 0x0000000000302947 */ /* 0x01bfd80003800000 */
        /* <DEDUP_REMOVED lines=9> */
[----:B-----5:R-:W2:Y:S04]  /*1100*/  LDG.E R17, desc[UR10][R2.64] ;  /* 0x0000000a02117981 */ /* 0x020ea8000c1e1900 */
[----:B------:R-:W2:Y:S02]  /*1110*/  LDG.E R0, desc[UR10][R2.64+0x4] ;  /* 0x0000040a02007981 */ /* 0x000ea4000c1e1900 */
[----:B--2---:R-:W-:-:S07]  /*1120*/  IMAD.IADD R17, R0, 0x1, -R17 ;  /* 0x0000000100117824 */ /* 0x004fce00078e0a11 */
.L_x_4805:
[----:B------:R-:W-:Y:S02]  /*1130*/  IMAD.U32 R16, RZ, RZ, UR4 ;  /* 0x00000004ff107e24 */ /* 0x000fe4000f8e00ff */
[----:B------:R-:W-:Y:S01]  /*1140*/  IMAD.U32 R196, RZ, RZ, UR6 ;  /* 0x00000006ffc47e24 */ /* 0x000fe2000f8e00ff */
[----:B------:R-:W-:Y:S06]  /*1150*/  @!P1 BRA `(.L_x_4806) ;  /* 0x00000000001c9947 */ /* 0x000fec0003800000 */
[----:B------:R-:W-:Y:S01]  /*1160*/  ULDC.64 UR8, c[0x0][0xa20] ;  /* 0x0002880000087ab9 */ /* 0x000fe20000000a00 */
[----:B------:R-:W-:Y:S01]  /*1170*/  ULDC.64 UR10, c[0x0][0x208] ;  /* 0x00008200000a7ab9 */ /* 0x000fe20000000a00 */
[----:B------:R-:W-:-:S06]  /*1180*/  UIMAD.WIDE UR6, UR6, 0x4, UR8 ;  /* 0x00000004060678a5 */ /* 0x000fcc000f8e0208 */
[----:B------:R-:W-:Y:S02]  /*1190*/  IMAD.U32 R2, RZ, RZ, UR6 ;  /* 0x00000006ff027e24 */ /* 0x000fe4000f8e00ff */
[----:B------:R-:W-:-:S05]  /*11a0*/  IMAD.U32 R3, RZ, RZ, UR7 ;  /* 0x00000007ff037e24 */ /* 0x000fca000f8e00ff */
[----:B------:R0:W5:Y:S01]  /*11b0*/  LDG.E R16, desc[UR10][R2.64] ;  /* 0x0000000a02107981 */ /* 0x000162000c1e1900 */
[----:B------:R-:W-:Y:S05]  /*11c0*/  BRA `(.L_x_4807) ;  /* 0x0000000000307947 */ /* 0x000fea0003800000 */
.L_x_4806:
        /* <DEDUP_REMOVED lines=10> */
[----:B------:R-:W2:Y:S02]  /*1270*/  LDG.E R5, desc[UR10][R2.64+0x4] ;  /* 0x0000040a02057981 */ /* 0x000ea4000c1e1900 */
[----:B--2---:R-:W-:-:S07]  /*1280*/  IMAD.IADD R16, R5, 0x1, -R16 ;  /* 0x0000000105107824 */ /* 0x004fce00078e0a10 */
.L_x_4807:
[----:B------:R-:W1:Y:S01]  /*1290*/  LDC R0, c[0x0][0x448] ;  /* 0x00011200ff007b82 */ /* 0x000e620000000800 */
[----:B------:R-:W-:Y:S01]  /*12a0*/  USHF.L.U32 UR39, UR5, 0x7, URZ ;  /* 0x0000000705277899 */ /* 0x000fe2000800063f */
[----:B-----5:R-:W-:-:S03]  /*12b0*/  IMAD.IADD R16, R16, 0x1, -R7 ;  /* 0x0000000110107824 */ /* 0x020fc600078e0a07 */
[----:B------:R-:W-:Y:S02]  /*12c0*/  UIADD3 UR4, UR39, 0x7f, URZ ;  /* 0x0000007f27047890 */ /* 0x000fe4000fffe03f */
[----:B0-----:R-:W-:Y:S01]  /*12d0*/  IADD3 R3, R16, 0x1, -R17 ;  /* 0x0000000110037810 */ /* 0x001fe20007ffe811 */
[----:B------:R-:W0:Y:S01]  /*12e0*/  LDC.64 R8, c[0x0][0x9e0] ;  /* 0x00027800ff087b82 */ /* 0x000e220000000a00 */
[----:B-1----:R-:W-:Y:S02]  /*12f0*/  ISETP.NE.AND P1, PT, R0, 0x1, PT ;  /* 0x000000010000780c */ /* 0x002fe40003f25270 */
[----:B------:R-:W-:Y:S01]  /*1300*/  IMAD.U32 R0, RZ, RZ, UR4 ;  /* 0x00000004ff007e24 */ /* 0x000fe2000f8e00ff */
[----:B0-----:R-:W-:-:S10]  /*1310*/  ISETP.GE.AND P2, PT, R9, 0x1, PT ;  /* 0x000000010900780c */ /* 0x001fd40003f46270 */
[----:B------:R-:W0:Y:S08]  /*1320*/  @P1 LDC R2, c[0x0][0x44c] ;  /* 0x00011300ff021b82 */ /* 0x000e300000000800 */
[----:B------:R-:W1:Y:S01]  /*1330*/  @P1 LDC R5, c[0x0][0x450] ;  /* 0x00011400ff051b82 */ /* 0x000e620000000800 */
[----:B0-----:R-:W-:-:S05]  /*1340*/  @P1 IMAD.HI.U32 R2, R2, UR4, RZ ;  /* 0x0000000402021c27 */ /* 0x001fca000f8e00ff */
[----:B-1----:R-:W-:-:S05]  /*1350*/  @P1 SHF.R.U32.HI R0, RZ, R5, R2 ;  /* 0x00000005ff001219 */ /* 0x002fca0000011602 */
        /* <DEDUP_REMOVED lines=13> */
.L_x_4809:
[----:B------:R-:W-:-:S13]  /*1430*/  ISETP.NE.AND P0, PT, R9, 0x1, PT ;  /* 0x000000010900780c */ /* 0x000fda0003f05270 */
[----:B------:R-:W0:Y:S02]  /*1440*/  @P0 LDC.64 R4, c[0x0][0x9e8] ;  /* 0x00027a00ff040b82 */ /* 0x000e240000000a00 */
[----:B0-----:R-:W-:-:S05]  /*1450*/  @P0 IMAD.HI.U32 R4, R2, R4, RZ ;  /* 0x0000000402040227 */ /* 0x001fca00078e00ff */
[----:B------:R-:W-:-:S07]  /*1460*/  @P0 SHF.R.U32.HI R2, RZ, R5, R4 ;  /* 0x00000005ff020219 */ /* 0x000fce0000011604 */
.L_x_4810:
[----:B------:R-:W-:-:S05]  /*1470*/  IMAD R3, R2, R9, R9 ;  /* 0x0000000902037224 */ /* 0x000fca00078e0209 */
[----:B------:R-:W-:-:S07]  /*1480*/  VIMNMX R0, R0, R3, PT ;  /* 0x0000000300007248 */ /* 0x000fce0003fe0100 */
.L_x_4808:
[----:B------:R-:W0:Y:S01]  /*1490*/  @P1 LDC R4, c[0x0][0x44c] ;  /* 0x00011300ff041b82 */ /* 0x000e220000000800 */
[----:B------:R-:W-:Y:S01]  /*14a0*/  IMAD.U32 R3, RZ, RZ, UR39 ;  /* 0x00000027ff037e24 */ /* 0x000fe2000f8e00ff */
[----:B------:R-:W-:Y:S01]  /*14b0*/  ULDC UR4, c[0x0][0x9dc] ;  /* 0x0002770000047ab9 */ /* 0x000fe20000000800 */
[----:B------:R-:W-:Y:S02]  /*14c0*/  VIADD R2, R0, 0x5f ;  /* 0x0000005f00027836 */ /* 0x000fe40000000000 */
[C---:B------:R-:W-:Y:S02]  /*14d0*/  VIADD R0, R16.reuse, 0x5f ;  /* 0x0000005f10007836 */ /* 0x040fe40000000000 */
[----:B------:R-:W-:Y:S01]  /*14e0*/  IMAD.IADD R74, R16, 0x1, -R17 ;  /* 0x00000001104a7824 */ /* 0x000fe200078e0a11 */
        /* <DEDUP_REMOVED lines=23> */
.L_x_4812:
[----:B------:R-:W-:-:S13]  /*1660*/  ISETP.NE.AND P0, PT, R9, 0x1, PT ;  /* 0x000000010900780c */ /* 0x000fda0003f05270 */
[----:B------:R-:W0:Y:S02]  /*1670*/  @P0 LDC.64 R2, c[0x0][0x9e8] ;  /* 0x00027a00ff020b82 */ /* 0x000e240000000a00 */
[----:B0-----:R-:W-:-:S05]  /*1680*/  @P0 IMAD.HI.U32 R0, R4, R2, RZ ;  /* 0x0000000204000227 */ /* 0x001fca00078e00ff */
[----:B------:R-:W-:-:S07]  /*1690*/  @P0 SHF.R.U32.HI R4, RZ, R3, R0 ;  /* 0x00000003ff040219 */ /* 0x000fce0000011600 */
.L_x_4813:
[----:B------:R-:W-:-:S05]  /*16a0*/  IMAD R4, R4, R9, RZ ;  /* 0x0000000904047224 */ /* 0x000fca00078e02ff */
[----:B------:R-:W-:-:S13]  /*16b0*/  R2UR UR5, R4 ;  /* 0x00000000040572ca */ /* 0x000fda00000e0000 */
[----:B------:R-:W-:-:S04]  /*16c0*/  UISETP.LT.AND UP0, UPT, UR4, UR5, UPT ;  /* 0x000000050400728c */ /* 0x000fc8000bf01270 */
[----:B------:R-:W-:-:S12]  /*16d0*/  USEL UR4, UR4, UR5, !UP0 ;  /* 0x0000000504047287 */ /* 0x000fd8000c000000 */
.L_x_4811:
        /* <DEDUP_REMOVED lines=55> */
[----:B------:R-:W-:Y:S02]  /*1a50*/  IMAD.MOV.U32 R131, RZ, RZ, RZ ;  /* 0x000000ffff837224 */ /* 0x000fe400078e00ff */
[----:B------:R-:W-:-:S02]  /*1a60*/  IMAD.MOV.U32 R32, RZ, RZ, RZ ;  /* 0x000000ffff207224 */ /* 0x000fc400078e00ff */
[----:B------:R-:W-:Y:S02]  /*1a70*/  IMAD.MOV.U32 R133, RZ, RZ, RZ ;  /* 0x000000ffff857224 */ /* 0x000fe400078e00ff */
        /* <DEDUP_REMOVED lines=33> */
.L_x_4815:
        /* <DEDUP_REMOVED lines=11> */
.L_x_5041:
[----:B------:R-:W-:Y:S05]  /*1d40*/  @!P0 BRA `(.L_x_4817) ;  /* 0x0000000000048947 */ /* 0x000fea0003800000 */
[----:B------:R-:W-:Y:S01]  /*1d50*/  BPT.TRAP 0x1 ;  /* 0x000000040000795c */ /* 0x000fe20000300000 */
.L_x_4817:
[----:B0-----:R-:W-:Y:S02]  /*1d60*/  IMAD.U32 R3, RZ, RZ, UR36 ;  /* 0x00000024ff037e24 */ /* 0x001fe4000f8e00ff */
[----:B------:R-:W-:-:S03]  /*1d70*/  IMAD.U32 R0, RZ, RZ, UR38 ;  /* 0x00000026ff007e24 */ /* 0x000fc6000f8e00ff */
[----:B------:R-:W-:Y:S02]  /*1d80*/  LEA R3, R3, UR37, 0x3 ;  /* 0x0000002503037c11 */ /* 0x000fe4000f8e18ff */
[----:B------:R-:W-:-:S04]  /*1d90*/  SHF.L.U32 R0, R0, 0x1f, RZ ;  /* 0x0000001f00007819 */ /* 0x000fc800000006ff */
[----:B------:R0:W1:Y:S01]  /*1da0*/  SYNCS.PHASECHK.TRANS64.TRYWAIT P1, [R3+URZ+0x30830], R0 ;  /* 0x03083000030075a7 */ /* 0x000062000802017f */
[----:B------:R-:W-:Y:S05]  /*1db0*/  @!P0 BRA `(.L_x_4818) ;  /* 0x0000000000048947 */ /* 0x000fea0003800000 */
[----:B------:R-:W-:Y:S01]  /*1dc0*/  BPT.TRAP 0x1 ;  /* 0x000000040000795c */ /* 0x000fe20000300000 */
.L_x_4818:
        /* <DEDUP_REMOVED lines=9> */
.L_x_4819:
        /* <DEDUP_REMOVED lines=10> */
[----:B--2---:R-:W2:Y:S01]  /*1f00*/  S2R R2, SR_TID.X ;  /* 0x0000000000027919 */ /* 0x004ea20000002100 */
[----:B------:R-:W-:Y:S01]  /*1f10*/  UMOV UR17, 0x40000040 ;  /* 0x4000004000117882 */ /* 0x000fe20000000000 */
[----:B------:R-:W-:Y:S01]  /*1f20*/  UMOV UR19, 0x40000040 ;  /* 0x4000004000137882 */ /* 0x000fe20000000000 */
[----:B------:R-:W-:Y:S01]  /*1f30*/  ULOP3.LUT UR60, UR4, 0x10000, URZ, 0xfc, !UPT ;  /* 0x00010000043c7892 */ /* 0x000fe2000f8efc3f */
[----:B01----:R-:W-:Y:S01]  /*1f40*/  VIADD R0, R19, UR39 ;  /* 0x0000002713007c36 */ /* 0x003fe20008000000 */
[----:B------:R-:W-:-:S02]  /*1f50*/  ULOP3.LUT UR4, UR40, 0x10000, URZ, 0xfc, !UPT ;  /* 0x0001000028047892 */ /* 0x000fc4000f8efc3f */
[----:B------:R-:W-:Y:S02]  /*1f60*/  UIMAD UR5, UR36, 0x900, UR60 ;  /* 0x00000900240578a4 */ /* 0x000fe4000f8e023c */
[----:B------:R-:W-:Y:S02]  /*1f70*/  UIADD3 UR12, UR4, 0x4, URZ ;  /* 0x00000004040c7890 */ /* 0x000fe4000fffe03f */
[----:B------:R-:W-:Y:S01]  /*1f80*/  UIADD3 UR14, UR5, 0x4, URZ ;  /* 0x00000004050e7890 */ /* 0x000fe2000fffe03f */
[----:B------:R-:W-:Y:S02]  /*1f90*/  UMOV UR8, UR4 ;  /* 0x0000000400087c82 */ /* 0x000fe40008000000 */
[----:B------:R-:W-:Y:S01]  /*1fa0*/  UMOV UR10, UR5 ;  /* 0x00000005000a7c82 */ /* 0x000fe20008000000 */
[----:B------:R-:W-:Y:S01]  /*1fb0*/  IMAD.U32 R6, RZ, RZ, UR8 ;  /* 0x00000008ff067e24 */ /* 0x000fe2000f8e00ff */
[----:B------:R-:W-:Y:S01]  /*1fc0*/  HGMMA.64x96x16.F32 R24, gdesc[UR8], RZ, !UPT, gsb0 ;  /* 0x01600000081879f0 */ /* 0x000fe2000c0008ff */
[----:B------:R-:W-:-:S02]  /*1fd0*/  UIADD3 UR8, UR4, 0x2, URZ ;  /* 0x0000000204087890 */ /* 0x000fc4000fffe03f */
[----:B------:R-:W-:Y:S01]  /*1fe0*/  UIADD3 UR10, UR5, 0x2, URZ ;  /* 0x00000002050a7890 */ /* 0x000fe2000fffe03f */
[----:B------:R-:W-:Y:S01]  /*1ff0*/  UMOV UR9, 0x40000040 ;  /* 0x4000004000097882 */ /* 0x000fe20000000000 */
[----:B------:R-:W-:Y:S01]  /*2000*/  UMOV UR11, 0x40000040 ;  /* 0x40000040000b7882 */ /* 0x000fe20000000000 */
[----:B------:R-:W-:Y:S02]  /*2010*/  UIADD3 UR16, UR4, 0x6, URZ ;  /* 0x0000000604107890 */ /* 0x000fe4000fffe03f */
[----:B------:R-:W-:Y:S02]  /*2020*/  UIADD3 UR18, UR5, 0x6, URZ ;  /* 0x0000000605127890 */ /* 0x000fe4000fffe03f */
[----:B------:R-:W-:Y:S02]  /*2030*/  UIADD3 UR20, UR4, 0x400, URZ ;  /* 0x0000040004147890 */ /* 0x000fe4000fffe03f */
[----:B------:R-:W-:Y:S01]  /*2040*/  UIADD3 UR22, UR5, 0x300, URZ ;  /* 0x0000030005167890 */ /* 0x000fe2000fffe03f */
[----:B------:R-:W-:Y:S01]  /*2050*/  UMOV UR21, 0x40000040 ;  /* 0x4000004000157882 */ /* 0x000fe20000000000 */
[----:B------:R-:W-:Y:S01]  /*2060*/  UMOV UR23, 0x40000040 ;  /* 0x4000004000177882 */ /* 0x000fe20000000000 */
[----:B------:R-:W-:Y:S01]  /*2070*/  UIADD3 UR24, UR4, 0x402, URZ ;  /* 0x0000040204187890 */ /* 0x000fe2000fffe03f */
[----:B--2---:R-:W-:Y:S01]  /*2080*/  LOP3.LUT P3, RZ, R2, 0x7f, RZ, 0xc0, !PT ;  /* 0x0000007f02ff7812 */ /* 0x004fe2000786c0ff */
[----:B------:R-:W-:Y:S01]  /*2090*/  UIADD3 UR26, UR5, 0x302, URZ ;  /* 0x00000302051a7890 */ /* 0x000fe2000fffe03f */
[----:B------:R-:W-:Y:S01]  /*20a0*/  IMAD.MOV.U32 R2, RZ, RZ, R0 ;  /* 0x000000ffff027224 */ /* 0x000fe200078e0000 */
        /* <DEDUP_REMOVED lines=40> */
[----:B------:R-:W0:Y:S01]  /*2330*/  SHFL.IDX PT, R9, R2, RZ, 0x1c1f ;  /* 0x001c1fff02097589 */ /* 0x000e2200000e0000 */
[----:B------:R-:W-:Y:S01]  /*2340*/  @!P3 PRMT R0, RZ, 0x654, R0 ;  /* 0x00000654ff00b816 */ /* 0x000fe20000000000 */
[----:B------:R-:W-:-:S03]  /*2350*/  IMAD R5, R75, R4, 0x61 ;  /* 0x000000614b057424 */ /* 0x000fc600078e0204 */
[----:B------:R-:W-:Y:S01]  /*2360*/  PLOP3.LUT P1, PT, PT, PT, UP1, 0x40, 0x0 ;  /* 0x000000000000781c */ /* 0x000fe20003f2e818 */
[----:B------:R-:W-:Y:S02]  /*2370*/  IMAD R4, R18, -0x2, R5 ;  /* 0xfffffffe12047824 */ /* 0x000fe400078e0205 */
[----:B------:R-:W-:Y:S02]  /*2380*/  VIADD R5, R5, 0xffffffff ;  /* 0xffffffff05057836 */ /* 0x000fe40000000000 */
[----:B------:R-:W-:Y:S01]  /*2390*/  VIADD R13, R4, 0xffffffff ;  /* 0xffffffff040d7836 */ /* 0x000fe20000000000 */
        /* <DEDUP_REMOVED lines=35> */
[----:B-1----:R-:W-:-:S04]  /*25d0*/  IMAD R0, R75, -0x60, R16 ;  /* 0xffffffa04b007824 */ /* 0x002fc800078e0210 */
[----:B------:R-:W-:Y:S01]  /*25e0*/  VIADD R3, R0, 0x60 ;  /* 0x0000006000037836 */ /* 0x000fe20000000000 */
[----:B------:R-:W-:-:S03]  /*25f0*/  IADD3 R0, -R17, R4, R16 ;  /* 0x0000000411007210 */ /* 0x000fc60007ffe110 */
[----:B------:R-:W-:Y:S02]  /*2600*/  IMAD R8, R18, -0x2, R3 ;  /* 0xfffffffe12087824 */ /* 0x000fe400078e0203 */
[C---:B------:R-:W-:Y:S02]  /*2610*/  VIADD R11, R0.reuse, UR4 ;  /* 0x00000004000b7c36 */ /* 0x040fe40008000000 */
[----:B------:R-:W-:-:S03]  /*2620*/  VIADD R10, R0, UR7 ;  /* 0x00000007000a7c36 */ /* 0x000fc60008000000 */
[----:B0-----:R-:W-:Y:S01]  /*2630*/  VIADDMNMX R0, R9, R11, R8, PT ;  /* 0x0000000b09007246 */ /* 0x001fe20003800108 */
[----:B------:R-:W-:Y:S01]  /*2640*/  IMAD.IADD R3, R10, 0x1, R9 ;  /* 0x000000010a037824 */ /* 0x000fe200078e0209 */
[----:B------:R-:W-:Y:S06]  /*2650*/  @P1 BRA `(.L_x_4821) ;  /* 0x0000000000541947 */ /* 0x000fec0003800000 */
[----:B------:R-:W-:Y:S01]  /*2660*/  IADD3 R4, -R17, R16, R9 ;  /* 0x0000001011047210 */ /* 0x000fe20007ffe109 */
        /* <DEDUP_REMOVED lines=11> */
.L_x_4823:
[----:B------:R-:W-:-:S06]  /*2720*/  UISETP.NE.AND UP2, UPT, UR5, 0x1, UPT ;  /* 0x000000010500788c */ /* 0x000fcc000bf45270 */
[----:B------:R-:W-:-:S05]  /*2730*/  PLOP3.LUT P1, PT, PT, PT, UP2, 0x80, 0x0 ;  /* 0x000000000000781c */ /* 0x000fca0003f2f028 */
[----:B------:R-:W-:-:S08]  /*2740*/  @UP2 ULDC.64 UR10, c[0x0][0x9e8] ;  /* 0x00027a00000a2ab9 */ /* 0x000fd00000000a00 */
[----:B------:R-:W-:-:S05]  /*2750*/  @P1 IMAD.HI.U32 R9, R4, UR10, RZ ;  /* 0x0000000a04091c27 */ /* 0x000fca000f8e00ff */
[----:B------:R-:W-:-:S07]  /*2760*/  @P1 SHF.R.U32.HI R4, RZ, UR11, R9 ;  /* 0x0000000bff041c19 */ /* 0x000fce0008011609 */
.L_x_4824:
[----:B------:R-:W-:Y:S05]  /*2770*/  BSYNC B0 ;  /* 0x0000000000007941 */ /* 0x000fea0003800000 */
.L_x_4822:
[----:B------:R-:W-:-:S05]  /*2780*/  IMAD R4, R4, UR5, R13 ;  /* 0x0000000504047c24 */ /* 0x000fca000f8e020d */
[----:B------:R-:W-:Y:S02]  /*2790*/  VIMNMX R3, R3, R4, !PT ;  /* 0x0000000403037248 */ /* 0x000fe40007fe0100 */
[----:B------:R-:W-:-:S07]  /*27a0*/  VIADDMNMX R0, R4, UR5, R0, PT ;  /* 0x0000000504007c46 */ /* 0x000fce000b800100 */
.L_x_4821:
[C---:B------:R-:W-:Y:S02]  /*27b0*/  ISETP.GE.AND P1, PT, R5.reuse, 0x2, PT ;  /* 0x000000020500780c */ /* 0x040fe40003f26270 */
[----:B------:R-:W-:Y:S02]  /*27c0*/  ISETP.GE.AND P5, PT, R5, 0xa, PT ;  /* 0x0000000a0500780c */ /* 0x000fe40003fa6270 */
        /* <DEDUP_REMOVED lines=110> */
[----:B------:R-:W-:Y:S02]  /*2eb0*/  ISETP.GT.AND P5, PT, R3, 0x59, !P5 ;  /* 0x000000590300780c */ /* 0x000fe40006fa4270 */
[----:B------:R-:W0:Y:S02]  /*2ec0*/  SHFL.IDX PT, R3, R2, 0x1, 0x1c1f ;  /* 0x003c1f0002037f89 */ /* 0x000e2400000e0000 */
[----:B------:R-:W-:-:S04]  /*2ed0*/  ISETP.LT.OR P5, PT, R0, 0x5a, P5 ;  /* 0x0000005a0000780c */ /* 0x000fc80002fa1670 */
[----:B------:R-:W-:Y:S02]  /*2ee0*/  FSEL R68, R69, -INF , !P5 ;  /* 0xff80000045447808 */ /* 0x000fe40006800000 */
[----:B------:R-:W-:Y:S02]  /*2ef0*/  PLOP3.LUT P5, PT, PT, PT, UP1, 0x40, 0x0 ;  /* 0x000000000000781c */ /* 0x000fe40003fae818 */
[----:B0-----:R-:W-:Y:S01]  /*2f00*/  VIADDMNMX R4, R3, R11, R8, PT ;  /* 0x0000000b03047246 */ /* 0x001fe20003800108 */
[----:B------:R-:W-:-:S10]  /*2f10*/  IMAD.IADD R8, R10, 0x1, R3 ;  /* 0x000000010a087824 */ /* 0x000fd400078e0203 */
[----:B------:R-:W-:Y:S05]  /*2f20*/  @P5 BRA `(.L_x_4825) ;  /* 0x00000000005c5947 */ /* 0x000fea0003800000 */
        /* <DEDUP_REMOVED lines=13> */
.L_x_4827:
[----:B------:R-:W-:-:S06]  /*3000*/  UISETP.NE.AND UP2, UPT, UR5, 0x1, UPT ;  /* 0x000000010500788c */ /* 0x000fcc000bf45270 */
[----:B------:R-:W-:-:S05]  /*3010*/  PLOP3.LUT P5, PT, PT, PT, UP2, 0x80, 0x0 ;  /* 0x000000000000781c */ /* 0x000fca0003faf028 */
[----:B------:R-:W-:-:S08]  /*3020*/  @UP2 ULDC.64 UR10, c[0x0][0x9e8] ;  /* 0x00027a00000a2ab9 */ /* 0x000fd00000000a00 */
[----:B------:R-:W-:Y:S01]  /*3030*/  @P5 IMAD.HI.U32 R2, R0, UR10, RZ ;  /* 0x0000000a00025c27 */ /* 0x000fe2000f8e00ff */
[----:B------:R-:W-:-:S13]  /*3040*/  PLOP3.LUT P5, PT, PT, PT, UP2, 0x80, 0x0 ;  /* 0x000000000000781c */ /* 0x000fda0003faf028 */
[----:B------:R-:W-:-:S07]  /*3050*/  @P5 SHF.R.U32.HI R0, RZ, UR11, R2 ;  /* 0x0000000bff005c19 */ /* 0x000fce0008011602 */
.L_x_4828:
[----:B------:R-:W-:Y:S05]  /*3060*/  BSYNC B0 ;  /* 0x0000000000007941 */ /* 0x000fea0003800000 */
.L_x_4826:
[----:B------:R-:W-:-:S05]  /*3070*/  IMAD R3, R0, UR5, R13 ;  /* 0x0000000500037c24 */ /* 0x000fca000f8e020d */
[----:B------:R-:W-:Y:S02]  /*3080*/  VIMNMX R8, R8, R3, !PT ;  /* 0x0000000308087248 */ /* 0x000fe40007fe0100 */
[----:B------:R-:W-:-:S07]  /*3090*/  VIADDMNMX R4, R3, UR5, R4, PT ;  /* 0x0000000503047c46 */ /* 0x000fce000b800104 */
.L_x_4825:
        /* <DEDUP_REMOVED lines=137> */
[----:B------:R0:W1:Y:S01]  /*3930*/  MUFU.EX2 R61, R12 ;  /* 0x0000000c003d7308 */ /* 0x0000620000000800 */
[----:B------:R-:W-:Y:S01]  /*3940*/  ISETP.LT.OR P1, PT, R4, 0x4a, P1 ;  /* 0x0000004a0400780c */ /* 0x000fe20000f21670 */
[--C-:B------:R-:W-:Y:S01]  /*3950*/  FFMA.FTZ R26, R36, R0, -R57.reuse ;  /* 0x00000000241a7223 */ /* 0x100fe20000010839 */
[----:B------:R-:W-:Y:S01]  /*3960*/  FMNMX.FTZ R2, R59, R2, !PT ;  /* 0x000000023b027209 */ /* 0x000fe20007810000 */
[-CC-:B------:R-:W-:Y:S01]  /*3970*/  FFMA.FTZ R36, R90, R0.reuse, -R57.reuse ;  /* 0x000000005a247223 */ /* 0x180fe20000010839 */
[----:B------:R-:W-:Y:S01]  /*3980*/  ISETP.GT.AND P3, PT, R8, 0x51, !P3 ;  /* 0x000000510800780c */ /* 0x000fe20005f64270 */
[-CC-:B------:R-:W-:Y:S01]  /*3990*/  FFMA.FTZ R28, R48, R0.reuse, -R57.reuse ;  /* 0x00000000301c7223 */ /* 0x180fe20000010839 */
[----:B------:R-:W-:Y:S01]  /*39a0*/  ISETP.LT.OR P2, PT, R4, 0x51, P2 ;  /* 0x000000510400780c */ /* 0x000fe20001741670 */
[----:B------:R-:W-:Y:S01]  /*39b0*/  MUFU.EX2 R14, R14 ;  /* 0x0000000e000e7308 */ /* 0x000fe20000000800 */
[----:B------:R-:W-:Y:S01]  /*39c0*/  FSEL R63, R63, -INF , !P1 ;  /* 0xff8000003f3f7808 */ /* 0x000fe20004800000 */
[--C-:B0-----:R-:W-:Y:S01]  /*39d0*/  FFMA.FTZ R12, R72, R0, -R57.reuse ;  /* 0x00000000480c7223 */ /* 0x101fe20000010839 */
[----:B------:R-:W-:Y:S01]  /*39e0*/  FMNMX.FTZ R2, R41, R2, !PT ;  /* 0x0000000229027209 */ /* 0x000fe20007810000 */
[-CC-:B------:R-:W-:Y:S01]  /*39f0*/  FFMA.FTZ R30, R52, R0.reuse, -R57.reuse ;  /* 0x00000000341e7223 */ /* 0x180fe20000010839 */
[----:B------:R-:W-:Y:S01]  /*3a00*/  ISETP.NE.AND P5, PT, R65, RZ, PT ;  /* 0x000000ff4100720c */ /* 0x000fe20003fa5270 */
[-CC-:B------:R-:W-:Y:S01]  /*3a10*/  FFMA.FTZ R32, R84, R0.reuse, -R57.reuse ;  /* 0x0000000054207223 */ /* 0x180fe20000010839 */
[----:B------:R-:W-:Y:S01]  /*3a20*/  ISETP.GT.AND P4, PT, R8, 0x58, !P4 ;  /* 0x000000580800780c */ /* 0x000fe20006784270 */
[----:B------:R0:W2:Y:S01]  /*3a30*/  MUFU.EX2 R65, R20 ;  /* 0x0000001400417308 */ /* 0x0000a20000000800 */
[----:B------:R-:W-:Y:S01]  /*3a40*/  ISETP.LT.OR P3, PT, R4, 0x52, P3 ;  /* 0x000000520400780c */ /* 0x000fe20001f61670 */
[----:B------:R-:W-:Y:S01]  /*3a50*/  FFMA.FTZ R34, R56, R0, -R57 ;  /* 0x0000000038227223 */ /* 0x000fe20000010839 */
[----:B------:R-:W-:-:S02]  /*3a60*/  FSEL R45, R66, -INF , !P2 ;  /* 0xff800000422d7808 */ /* 0x000fc40005000000 */
[----:B------:R-:W-:Y:S02]  /*3a70*/  FMNMX.FTZ R2, R63, R2, !PT ;  /* 0x000000023f027209 */ /* 0x000fe40007810000 */
[----:B------:R-:W-:Y:S01]  /*3a80*/  ISETP.GT.AND P5, PT, R8, 0x59, !P5 ;  /* 0x000000590800780c */ /* 0x000fe20006fa4270 */
[----:B------:R-:W-:Y:S01]  /*3a90*/  MUFU.EX2 R24, R24 ;  /* 0x0000001800187308 */ /* 0x000fe20000000800 */
[----:B------:R-:W-:Y:S01]  /*3aa0*/  ISETP.LT.OR P4, PT, R4, 0x59, P4 ;  /* 0x000000590400780c */ /* 0x000fe20002781670 */
[-CC-:B0-----:R-:W-:Y:S01]  /*3ab0*/  FFMA.FTZ R20, R76, R0.reuse, -R57.reuse ;  /* 0x000000004c147223 */ /* 0x181fe20000010839 */
        /* <DEDUP_REMOVED lines=10> */
[----:B-1----:R-:W-:Y:S01]  /*3b60*/  F2FP.F16.F32.PACK_AB R188, R61, R10 ;  /* 0x0000000a3dbc723e */ /* 0x002fe200000000ff */
[----:B------:R-:W-:Y:S01]  /*3b70*/  MUFU.EX2 R182, R4 ;  /* 0x0000000400b67308 */ /* 0x000fe20000000800 */
[----:B------:R-:W-:Y:S01]  /*3b80*/  FMNMX.FTZ R2, R71, R2, !PT ;  /* 0x0000000247027209 */ /* 0x000fe20007810000 */
[--C-:B0-----:R-:W-:Y:S01]  /*3b90*/  FFMA.FTZ R20, R80, R0, -R57.reuse ;  /* 0x0000000050147223 */ /* 0x101fe20000010839 */
[----:B------:R-:W-:Y:S02]  /*3ba0*/  R2UR UR14, R74 ;  /* 0x000000004a0e72ca */ /* 0x000fe400000e0000 */
[----:B--2---:R-:W-:Y:S01]  /*3bb0*/  F2FP.F16.F32.PACK_AB R190, R65, R14 ;  /* 0x0000000e41be723e */ /* 0x004fe200000000ff */
        /* <DEDUP_REMOVED lines=162> */
.L_x_4830:
[----:B------:R-:W-:-:S11]  /*45e0*/  UISETP.NE.AND UP2, UPT, UR5, 0x1, UPT ;  /* 0x000000010500788c */ /* 0x000fd6000bf45270 */
[----:B------:R-:W-:Y:S02]  /*45f0*/  @UP2 ULDC.64 UR10, c[0x0][0x9e8] ;  /* 0x00027a00000a2ab9 */ /* 0x000fe40000000a00 */
[----:B------:R-:W-:-:S04]  /*4600*/  UIMAD.WIDE.U32 UR14, UR7, UR10, URZ ;  /* 0x0000000a070e72a5 */ /* 0x000fc8000f8e003f */
[----:B------:R-:W-:-:S12]  /*4610*/  @UP2 USHF.R.U32.HI UR7, URZ, UR11, UR15 ;  /* 0x0000000b3f072299 */ /* 0x000fd8000801160f */
.L_x_4831:
[----:B------:R-:W-:-:S04]  /*4620*/  UIMAD UR5, UR7, UR5, UR5 ;  /* 0x00000005070572a4 */ /* 0x000fc8000f8e0205 */
[----:B------:R-:W-:-:S04]  /*4630*/  UISETP.LT.AND UP2, UPT, UR4, UR5, UPT ;  /* 0x000000050400728c */ /* 0x000fc8000bf41270 */
[----:B------:R-:W-:-:S12]  /*4640*/  USEL UR4, UR4, UR5, UP2 ;  /* 0x0000000504047287 */ /* 0x000fd80009000000 */
.L_x_4829:
        /* <DEDUP_REMOVED lines=60> */
.L_x_4849:
[----:B------:R-:W-:-:S04]  /*4a10*/  UIADD3 UR4, UR36, 0x1, URZ ;  /* 0x0000000124047890 */ /* 0x000fc8000fffe03f */
[----:B------:R-:W-:-:S04]  /*4a20*/  UISETP.NE.AND UP2, UPT, UR4, 0x2, UPT ;  /* 0x000000020400788c */ /* 0x000fc8000bf45270 */
[----:B------:R-:W-:Y:S02]  /*4a30*/  USEL UR7, URZ, 0x1, UP2 ;  /* 0x000000013f077887 */ /* 0x000fe40009000000 */
[----:B------:R-:W-:Y:S02]  /*4a40*/  USEL UR4, UR4, URZ, UP2 ;  /* 0x0000003f04047287 */ /* 0x000fe40009000000 */
[----:B------:R-:W-:Y:S01]  /*4a50*/  ULOP3.LUT UR7, UR38, UR7, URZ, 0x3c, !UPT ;  /* 0x0000000726077292 */ /* 0x000fe2000f8e3c3f */
[----:B------:R-:W-:Y:S11]  /*4a60*/  @!P0 BRA `(.L_x_4833) ;  /* 0x0000000000048947 */ /* 0x000ff60003800000 */
[----:B------:R-:W-:Y:S01]  /*4a70*/  BPT.TRAP 0x1 ;  /* 0x000000040000795c */ /* 0x000fe20000300000 */
.L_x_4833:
[----:B------:R-:W-:Y:S01]  /*4a80*/  ULEA UR6, UR4, UR37, 0x3 ;  /* 0x0000002504067291 */ /* 0x000fe2000f8e183f */
[----:B------:R-:W-:-:S05]  /*4a90*/  IMAD.U32 R0, RZ, RZ, UR7 ;  /* 0x00000007ff007e24 */ /* 0x000fca000f8e00ff */
[----:B------:R-:W-:-:S04]  /*4aa0*/  SHF.L.U32 R0, R0, 0x1f, RZ ;  /* 0x0000001f00007819 */ /* 0x000fc800000006ff */
[----:B------:R0:W1:Y:S01]  /*4ab0*/  SYNCS.PHASECHK.TRANS64.TRYWAIT P1, [UR6+0x30830], R0 ;  /* 0x03083000ff0075a7 */ /* 0x0000620008020146 */
[----:B------:R-:W-:Y:S05]  /*4ac0*/  @!P0 BRA `(.L_x_4834) ;  /* 0x0000000000048947 */ /* 0x000fea0003800000 */
[----:B------:R-:W-:Y:S01]  /*4ad0*/  BPT.TRAP 0x1 ;  /* 0x000000040000795c */ /* 0x000fe20000300000 */
.L_x_4834:
[----:B-1----:R-:W-:Y:S05]  /*4ae0*/  @P1 BRA `(.L_x_4835) ;  /* 0x0000000000081947 */ /* 0x002fea0003800000 */
[----:B------:R-:W1:Y:S02]  /*4af0*/  SYNCS.PHASECHK.TRANS64.TRYWAIT P1, [UR6+0x30830], R0 ;  /* 0x03083000ff0075a7 */ /* 0x000e640008020146 */
[----:B-1----:R-:W-:Y:S05]  /*4b00*/  @!P1 BRA `(.L_x_4836) ;  /* 0x0000012400d89947 */ /* 0x002fea0003800000 */
.L_x_4835:
        /* <DEDUP_REMOVED lines=163> */
.L_x_4837:
[----:B------:R-:W-:Y:S01]  /*5540*/  ULEA UR5, UR36, UR37, 0x3 ;  /* 0x0000002524057291 */ /* 0x000fe2000f8e183f */
[----:B01----:R-:W-:-:S05]  /*5550*/  IMAD.U32 R0, RZ, RZ, UR38 ;  /* 0x00000026ff007e24 */ /* 0x003fca000f8e00ff */
[----:B------:R-:W-:-:S04]  /*5560*/  SHF.L.U32 R0, R0, 0x1f, RZ ;  /* 0x0000001f00007819 */ /* 0x000fc800000006ff */
[----:B------:R0:W1:Y:S01]  /*5570*/  SYNCS.PHASECHK.TRANS64.TRYWAIT P1, [UR5+0x30850], R0 ;  /* 0x03085000ff0075a7 */ /* 0x0000620008020145 */
[----:B------:R-:W-:Y:S05]  /*5580*/  @!P0 BRA `(.L_x_4838) ;  /* 0x0000000000048947 */ /* 0x000fea0003800000 */
[----:B------:R-:W-:Y:S01]  /*5590*/  BPT.TRAP 0x1 ;  /* 0x000000040000795c */ /* 0x000fe20000300000 */
.L_x_4838:
[----:B-1----:R-:W-:Y:S05]  /*55a0*/  @P1 BRA `(.L_x_4839) ;  /* 0x0000000000081947 */ /* 0x002fea0003800000 */
[----:B------:R-:W1:Y:S02]  /*55b0*/  SYNCS.PHASECHK.TRANS64.TRYWAIT P1, [UR5+0x30850], R0 ;  /* 0x03085000ff0075a7 */ /* 0x000e640008020145 */
[----:B-1----:R-:W-:Y:S05]  /*55c0*/  @!P1 BRA `(.L_x_4840) ;  /* 0x0000011c00409947 */ /* 0x002fea0003800000 */
.L_x_4839:
        /* <DEDUP_REMOVED lines=13> */
[----:B------:R-:W-:Y:S01]  /*56a0*/  VIADD R3, R14, 0x1 ;  /* 0x000000010e037836 */ /* 0x000fe20000000000 */
[----:B------:R-:W-:Y:S01]  /*56b0*/  UMOV UR6, UR15 ;  /* 0x0000000f00067c82 */ /* 0x000fe20008000000 */
[----:B------:R-:W-:Y:S01]  /*56c0*/  ULDC UR15, c[0x0][0x9e0] ;  /* 0x00027800000f7ab9 */ /* 0x000fe20000000800 */
[----:B------:R-:W-:Y:S01]  /*56d0*/  UIMAD UR14, UR36, 0x900, UR10 ;  /* 0x00000900240e78a4 */ /* 0x000fe2000f8e020a */
[----:B------:R-:W-:-:S05]  /*56e0*/  IMAD R3, R18, -0x2, R3 ;  /* 0xfffffffe12037824 */ /* 0x000fca00078e0203 */
[----:B------:R-:W-:Y:S01]  /*56f0*/  IADD3 R12, -R17, R3, R16 ;  /* 0x00000003110c7210 */ /* 0x000fe20007ffe110 */
[----:B------:R-:W-:Y:S02]  /*5700*/  UMOV UR10, UR14 ;  /* 0x0000000e000a7c82 */ /* 0x000fe40008000000 */
[----:B------:R-:W-:Y:S01]  /*5710*/  HGMMA.64x192x16.F32 R24, R188, gdesc[UR8].tnspB, R24, gsb0 ;  /* 0x42e00008bc187df0 */ /* 0x000fe20008000818 */
[----:B------:R-:W-:Y:S01]  /*5720*/  UIADD3 UR10, UR14, 0x80, URZ ;  /* 0x000000800e0a7890 */ /* 0x000fe2000fffe03f */
[----:B------:R-:W-:Y:S01]  /*5730*/  UMOV UR11, 0x40000040 ;  /* 0x40000040000b7882 */ /* 0x000fe20000000000 */
[----:B--2---:R-:W-:-:S13]  /*5740*/  LOP3.LUT P3, RZ, R208, 0x7f, RZ, 0xc0, !PT ;  /* 0x0000007fd0ff7812 */ /* 0x004fda000786c0ff */
        /* <DEDUP_REMOVED lines=26> */
[----:B------:R-:W-:Y:S01]  /*58f0*/  @P1 IMAD.HI.U32 R2, R11, UR10, RZ ;  /* 0x0000000a0b021c27 */ /* 0x000fe2000f8e00ff */
[----:B------:R-:W-:Y:S01]  /*5900*/  @UP0 ULDC UR10, c[0x0][0x450] ;  /* 0x00011400000a0ab9 */ /* 0x000fe20000000800 */
[----:B------:R-:W-:-:S03]  /*5910*/  PLOP3.LUT P1, PT, PT, PT, UP1, 0x40, 0x0 ;  /* 0x000000000000781c */ /* 0x000fc60003f2e818 */
[----:B------:R-:W-:Y:S01]  /*5920*/  @P2 SHF.R.U32.HI R11, RZ, UR10, R2 ;  /* 0x0000000aff0b2c19 */ /* 0x000fe20008011602 */
[----:B------:R-:W-:Y:S01]  /*5930*/  ULOP3.LUT UR10, URZ, UR6, URZ, 0x33, !UPT ;  /* 0x000000063f0a7292 */ /* 0x000fe2000f8e333f */
[----:B------:R-:W-:-:S03]  /*5940*/  VIADD R2, R12, UR15 ;  /* 0x0000000f0c027c36 */ /* 0x000fc60008000000 */
[----:B------:R-:W0:Y:S02]  /*5950*/  SHFL.IDX PT, R13, R11, RZ, 0x1c1f ;  /* 0x001c1fff0b0d7589 */ /* 0x000e2400000e0000 */
[----:B------:R-:W-:Y:S02]  /*5960*/  VIADD R12, R12, UR10 ;  /* 0x0000000a0c0c7c36 */ /* 0x000fe40008000000 */
[--C-:B0-----:R-:W-:Y:S01]  /*5970*/  IMAD.IADD R20, R2, 0x1, R13.reuse ;  /* 0x0000000102147824 */ /* 0x101fe200078e020d */
[----:B------:R-:W-:Y:S02]  /*5980*/  WARPGROUP.DEPBAR.LE gsb0, 0x0 ;  /* 0x00008000000079c5 */ /* 0x000fe40000010000 */
[----:B------:R0:W-:Y:S01]  /*5990*/  @!P3 SYNCS.ARRIVE.TRANS64.RED.A1T0 RZ, [R0+URZ], RZ ;  /* 0x000000ff00ffb9a7 */ /* 0x0001e2000810043f */
[----:B------:R-:W-:Y:S02]  /*59a0*/  IMAD.IADD R168, R12, 0x1, R13 ;  /* 0x000000010ca87824 */ /* 0x000fe400078e020d */
[----:B0-----:R-:W-:Y:S01]  /*59b0*/  VIADD R0, R3, 0xffffffff ;  /* 0xffffffff03007836 */ /* 0x001fe20000000000 */
[----:B------:R-:W-:Y:S06]  /*59c0*/  @P1 BRA `(.L_x_4841) ;  /* 0x0000000000541947 */ /* 0x000fec0003800000 */
[----:B------:R-:W-:Y:S01]  /*59d0*/  IADD3 R3, -R17, R16, R13 ;  /* 0x0000001011037210 */ /* 0x000fe20007ffe10d */
        /* <DEDUP_REMOVED lines=11> */
.L_x_4843:
[----:B------:R-:W-:-:S05]  /*5a90*/  IMAD.U32 R13, RZ, RZ, UR59 ;  /* 0x0000003bff0d7e24 */ /* 0x000fca000f8e00ff */
[----:B------:R-:W-:-:S13]  /*5aa0*/  ISETP.NE.AND P1, PT, R13, 0x1, PT ;  /* 0x000000010d00780c */ /* 0x000fda0003f25270 */
[----:B------:R-:W0:Y:S02]  /*5ab0*/  @P1 LDC.64 R170, c[0x0][0x9e8] ;  /* 0x00027a00ffaa1b82 */ /* 0x000e240000000a00 */
[----:B0-----:R-:W-:-:S05]  /*5ac0*/  @P1 IMAD.HI.U32 R170, R3, R170, RZ ;  /* 0x000000aa03aa1227 */ /* 0x001fca00078e00ff */
[----:B------:R-:W-:-:S07]  /*5ad0*/  @P1 SHF.R.U32.HI R3, RZ, R171, R170 ;  /* 0x000000abff031219 */ /* 0x000fce00000116aa */
.L_x_4844:
[----:B------:R-:W-:Y:S05]  /*5ae0*/  BSYNC B0 ;  /* 0x0000000000007941 */ /* 0x000fea0003800000 */
.L_x_4842:
[----:B------:R-:W-:-:S05]  /*5af0*/  IMAD R3, R3, R13, R0 ;  /* 0x0000000d03037224 */ /* 0x000fca00078e0200 */
[----:B------:R-:W-:Y:S02]  /*5b00*/  VIADDMNMX R20, R3, R13, R20, PT ;  /* 0x0000000d03147246 */ /* 0x000fe40003800114 */
[----:B------:R-:W-:-:S07]  /*5b10*/  VIMNMX R168, R168, R3, !PT ;  /* 0x00000003a8a87248 */ /* 0x000fce0007fe0100 */
.L_x_4841:
[C---:B------:R-:W-:Y:S01]  /*5b20*/  ISETP.GE.AND P1, PT, R14.reuse, 0x2, PT ;  /* 0x000000020e00780c */ /* 0x040fe20003f26270 */
[----:B------:R-:W0:Y:S01]  /*5b30*/  SHFL.IDX PT, R11, R11, 0x1, 0x1c1f ;  /* 0x003c1f000b0b7f89 */ /* 0x000e2200000e0000 */
        /* <DEDUP_REMOVED lines=130> */
.L_x_4847:
[----:B------:R-:W-:-:S05]  /*6360*/  IMAD.U32 R20, RZ, RZ, UR59 ;  /* 0x0000003bff147e24 */ /* 0x000fca000f8e00ff */
[----:B------:R-:W-:-:S13]  /*6370*/  ISETP.NE.AND P6, PT, R20, 0x1, PT ;  /* 0x000000011400780c */ /* 0x000fda0003fc5270 */
[----:B------:R-:W0:Y:S02]  /*6380*/  @P6 LDC.64 R132, c[0x0][0x9e8] ;  /* 0x00027a00ff846b82 */ /* 0x000e240000000a00 */
[----:B0-----:R-:W-:-:S05]  /*6390*/  @P6 IMAD.HI.U32 R132, R11, R132, RZ ;  /* 0x000000840b846227 */ /* 0x001fca00078e00ff */
[----:B------:R-:W-:-:S07]  /*63a0*/  @P6 SHF.R.U32.HI R11, RZ, R133, R132 ;  /* 0x00000085ff0b6219 */ /* 0x000fce0000011684 */
.L_x_4848:
[----:B------:R-:W-:Y:S05]  /*63b0*/  BSYNC B0 ;  /* 0x0000000000007941 */ /* 0x000fea0003800000 */
.L_x_4846:
[----:B------:R-:W-:-:S05]  /*63c0*/  IMAD R11, R11, R20, R0 ;  /* 0x000000140b0b7224 */ /* 0x000fca00078e0200 */
[----:B------:R-:W-:Y:S02]  /*63d0*/  VIADDMNMX R2, R11, R20, R2, PT ;  /* 0x000000140b027246 */ /* 0x000fe40003800102 */
[----:B------:R-:W-:-:S07]  /*63e0*/  VIMNMX R12, R12, R11, !PT ;  /* 0x0000000b0c0c7248 */ /* 0x000fce0007fe0100 */
.L_x_4845:
[C---:B------:R-:W-:Y:S01]  /*63f0*/  ISETP.GT.AND P1, PT, R12.reuse, 0x1, !P1 ;  /* 0x000000010c00780c */ /* 0x040fe20004f24270 */
[----:B------:R-:W-:Y:S01]  /*6400*/  IMAD.U32 R132, RZ, RZ, UR5 ;  /* 0x00000005ff847e24 */ /* 0x000fe2000f8e00ff */
[----:B------:R-:W-:Y:S01]  /*6410*/  ISETP.GT.AND P2, PT, R12, 0x8, !P2 ;  /* 0x000000080c00780c */ /* 0x000fe20005744270 */
[----:B------:R-:W-:Y:S01]  /*6420*/  UMOV UR38, UR7 ;  /* 0x0000000700267c82 */ /* 0x000fe20008000000 */
[C---:B------:R-:W-:Y:S01]  /*6430*/  ISETP.LT.OR P1, PT, R2.reuse, 0x2, P1 ;  /* 0x000000020200780c */ /* 0x040fe20000f21670 */
[----:B------:R-:W-:Y:S01]  /*6440*/  UMOV UR36, UR4 ;  /* 0x0000000400247c82 */ /* 0x000fe20008000000 */
        /* <DEDUP_REMOVED lines=109> */
[----:B------:R-:W-:Y:S01]  /*6b20*/  ISETP.NE.AND P6, PT, R14, RZ, PT ;  /* 0x000000ff0e00720c */ /* 0x000fe20003fc5270 */
[----:B0-----:R-:W-:Y:S01]  /*6b30*/  FMUL.FTZ R14, R11, R0 ;  /* 0x000000000b0e7220 */ /* 0x001fe20000410000 */
        /* <DEDUP_REMOVED lines=229> */
.L_x_4832:
        /* <DEDUP_REMOVED lines=26> */
.L_x_4851:
[----:B------:R-:W-:-:S11]  /*7b30*/  UISETP.NE.AND UP2, UPT, UR7, 0x1, UPT ;  /* 0x000000010700788c */ /* 0x000fd6000bf45270 */
[----:B------:R-:W-:Y:S02]  /*7b40*/  @UP2 ULDC.64 UR4, c[0x0][0x9e8] ;  /* 0x00027a0000042ab9 */ /* 0x000fe40000000a00 */
[----:B------:R-:W-:-:S04]  /*7b50*/  UIMAD.WIDE.U32 UR10, UR6, UR4, URZ ;  /* 0x00000004060a72a5 */ /* 0x000fc8000f8e003f */
[----:B------:R-:W-:-:S12]  /*7b60*/  @UP2 USHF.R.U32.HI UR6, URZ, UR5, UR11 ;  /* 0x000000053f062299 */ /* 0x000fd8000801160b */
.L_x_4852:
[----:B------:R-:W-:-:S04]  /*7b70*/  UIMAD UR6, UR6, UR7, URZ ;  /* 0x00000007060672a4 */ /* 0x000fc8000f8e023f */
[----:B------:R-:W-:-:S04]  /*7b80*/  UISETP.LT.AND UP2, UPT, UR14, UR6, UPT ;  /* 0x000000060e00728c */ /* 0x000fc8000bf41270 */
[----:B------:R-:W-:-:S12]  /*7b90*/  USEL UR14, UR14, UR6, !UP2 ;  /* 0x000000060e0e7287 */ /* 0x000fd8000d000000 */
.L_x_4850:
        /* <DEDUP_REMOVED lines=12> */
.L_x_4862:
        /* <DEDUP_REMOVED lines=8> */
.L_x_4854:
[----:B------:R-:W-:Y:S01]  /*7ce0*/  ULEA UR5, UR36, UR37, 0x3 ;  /* 0x0000002524057291 */ /* 0x000fe2000f8e183f */
[----:B------:R-:W-:-:S05]  /*7cf0*/  IMAD.U32 R0, RZ, RZ, UR38 ;  /* 0x00000026ff007e24 */ /* 0x000fca000f8e00ff */
[----:B------:R-:W-:-:S04]  /*7d00*/  SHF.L.U32 R0, R0, 0x1f, RZ ;  /* 0x0000001f00007819 */ /* 0x000fc800000006ff */
[----:B------:R0:W1:Y:S01]  /*7d10*/  SYNCS.PHASECHK.TRANS64.TRYWAIT P1, [UR5+0x30830], R0 ;  /* 0x03083000ff0075a7 */ /* 0x0000620008020145 */
[----:B------:R-:W-:Y:S05]  /*7d20*/  @!P0 BRA `(.L_x_4855) ;  /* 0x0000000000048947 */ /* 0x000fea0003800000 */
[----:B------:R-:W-:Y:S01]  /*7d30*/  BPT.TRAP 0x1 ;  /* 0x000000040000795c */ /* 0x000fe20000300000 */
.L_x_4855:
[----:B-1----:R-:W-:Y:S05]  /*7d40*/  @P1 BRA `(.L_x_4856) ;  /* 0x0000000000081947 */ /* 0x002fea0003800000 */
[----:B------:R-:W1:Y:S02]  /*7d50*/  SYNCS.PHASECHK.TRANS64.TRYWAIT P1, [UR5+0x30830], R0 ;  /* 0x03083000ff0075a7 */ /* 0x000e640008020145 */
[----:B-1----:R-:W-:Y:S05]  /*7d60*/  @!P1 BRA `(.L_x_4857) ;  /* 0x000000f400709947 */ /* 0x002fea0003800000 */
.L_x_4856:
        /* <DEDUP_REMOVED lines=163> */
.L_x_4858:
[----:B------:R-:W-:Y:S01]  /*87a0*/  ULEA UR5, UR4, UR37, 0x3 ;  /* 0x0000002504057291 */ /* 0x000fe2000f8e183f */
[----:B01----:R-:W-:-:S05]  /*87b0*/  IMAD.U32 R0, RZ, RZ, UR6 ;  /* 0x00000006ff007e24 */ /* 0x003fca000f8e00ff */
[----:B------:R-:W-:-:S04]  /*87c0*/  SHF.L.U32 R0, R0, 0x1f, RZ ;  /* 0x0000001f00007819 */ /* 0x000fc800000006ff */
[----:B------:R0:W1:Y:S01]  /*87d0*/  SYNCS.PHASECHK.TRANS64.TRYWAIT P1, [UR5+0x30850], R0 ;  /* 0x03085000ff0075a7 */ /* 0x0000620008020145 */
[----:B------:R-:W-:Y:S05]  /*87e0*/  @!P0 BRA `(.L_x_4859) ;  /* 0x0000000000048947 */ /* 0x000fea0003800000 */
[----:B------:R-:W-:Y:S01]  /*87f0*/  BPT.TRAP 0x1 ;  /* 0x000000040000795c */ /* 0x000fe20000300000 */
.L_x_4859:
[----:B-1----:R-:W-:Y:S05]  /*8800*/  @P1 BRA `(.L_x_4860) ;  /* 0x0000000000081947 */ /* 0x002fea0003800000 */
[----:B------:R-:W1:Y:S02]  /*8810*/  SYNCS.PHASECHK.TRANS64.TRYWAIT P1, [UR5+0x30850], R0 ;  /* 0x03085000ff0075a7 */ /* 0x000e640008020145 */
[----:B-1----:R-:W-:Y:S05]  /*8820*/  @!P1 BRA `(.L_x_4861) ;  /* 0x000000e800d89947 */ /* 0x002fea0003800000 */
.L_x_4860:
        /* <DEDUP_REMOVED lines=135> */
[----:B------:R-:W-:Y:S02]  /*90a0*/  FFMA.FTZ R166, R166, R0, -R153 ;  /* 0x00000000a6a67223 */ /* 0x000fe40000010899 */
        /* <DEDUP_REMOVED lines=8> */
[----:B------:R-:W2:Y:S01]  /*9130*/  MUFU.EX2 R159, R159 ;  /* 0x0000009f009f7308 */ /* 0x000ea20000000800 */
        /* <DEDUP_REMOVED lines=44> */
[----:B------:R-:W-:Y:S01]  /*9400*/  UMOV UR11, 0x40000040 ;  /* 0x40000040000b7882 */ /* 0x000fe20000000000 */
[----:B------:R-:W-:-:S06]  /*9410*/  UMOV UR4, UR36 ;  /* 0x0000002400047c82 */ /* 0x000fcc0008000000 */
[----:B------:R-:W-:Y:S08]  /*9420*/  MUFU.EX2 R177, R177 ;  /* 0x000000b100b17308 */ /* 0x000ff00000000800 */
[----:B------:R-:W-:Y:S08]  /*9430*/  MUFU.EX2 R178, R178 ;  /* 0x000000b200b27308 */ /* 0x000ff00000000800 */
[----:B------:R-:W-:Y:S01]  /*9440*/  MUFU.EX2 R179, R179 ;  /* 0x000000b300b37308 */ /* 0x000fe20000000800 */
[----:B------:R-:W-:-:S02]  /*9450*/  WARPGROUP.DEPBAR.LE gsb0, 0x0 ;  /* 0x00008000000079c5 */ /* 0x000fc40000010000 */
[----:B------:R-:W-:Y:S01]  /*9460*/  WARPGROUP.ARRIVE ;  /* 0x00000000000079c5 */ /* 0x000fe20000000000 */
[-CC-:B------:R-:W-:Y:S01]  /*9470*/  FFMA.FTZ R172, R152, R0.reuse, -R3.reuse ;  /* 0x0000000098ac7223 */ /* 0x180fe20000010803 */
[----:B------:R-:W-:Y:S01]  /*9480*/  FFMA.FTZ R174, R156, R0, -R3 ;  /* 0x000000009cae7223 */ /* 0x000fe20000010803 */
[----:B------:R-:W-:Y:S01]  /*9490*/  FADD.FTZ R3, -R4, R11 ;  /* 0x0000000b04037221 */ /* 0x000fe20000010100 */
[----:B0-----:R-:W-:Y:S01]  /*94a0*/  F2FP.F16.F32.PACK_AB R173, R155, R154 ;  /* 0x0000009a9bad723e */ /* 0x001fe200000000ff */
[----:B------:R-:W-:Y:S01]  /*94b0*/  MUFU.EX2 R11, R165 ;  /* 0x000000a5000b7308 */ /* 0x000fe20000000800 */
[----:B------:R-:W-:Y:S01]  /*94c0*/  HGMMA.64x192x16.F32 R24, R168, gdesc[UR8].tnspB, R24, gsb0 ;  /* 0x42e00008a8187df0 */ /* 0x000fe20008000818 */
[----:B------:R-:W-:Y:S01]  /*94d0*/  FMUL.FTZ R3, R3, R0 ;  /* 0x0000000003037220 */ /* 0x000fe20000410000 */
[----:B--2---:R-:W-:-:S05]  /*94e0*/  F2FP.F16.F32.PACK_AB R175, R159, R158 ;  /* 0x0000009e9faf723e */ /* 0x004fca00000000ff */
[----:B------:R-:W0:Y:S08]  /*94f0*/  MUFU.EX2 R3, R3 ;  /* 0x0000000300037308 */ /* 0x000e300000000800 */
[----:B------:R-:W-:Y:S08]  /*9500*/  MUFU.EX2 R172, R172 ;  /* 0x000000ac00ac7308 */ /* 0x000ff00000000800 */
[----:B------:R-:W-:Y:S01]  /*9510*/  MUFU.EX2 R174, R174 ;  /* 0x000000ae00ae7308 */ /* 0x000fe20000000800 */
[----:B0-----:R-:W-:-:S04]  /*9520*/  FFMA.FTZ R8, R3, R8, R20 ;  /* 0x0000000803087223 */ /* 0x001fc80000010014 */
[----:B------:R-:W-:Y:S01]  /*9530*/  FADD.FTZ R132, R189, R8 ;  /* 0x00000008bd847221 */ /* 0x000fe20000010000 */
[--C-:B------:R-:W-:Y:S01]  /*9540*/  FFMA.FTZ R8, R151, R0, -R153.reuse ;  /* 0x0000000097087223 */ /* 0x100fe20000010899 */
[----:B------:R-:W-:Y:S01]  /*9550*/  F2FP.F16.F32.PACK_AB R189, R189, R20 ;  /* 0x00000014bdbd723e */ /* 0x000fe200000000ff */
[----:B------:R-:W-:Y:S01]  /*9560*/  FFMA.FTZ R153, R167, R0, -R153 ;  /* 0x00000000a7997223 */ /* 0x000fe20000010899 */
[----:B------:R-:W-:Y:S01]  /*9570*/  FADD.FTZ R9, R191, R132 ;  /* 0x00000084bf097221 */ /* 0x000fe20000010000 */
[C---:B------:R-:W-:Y:S02]  /*9580*/  F2FP.F16.F32.PACK_AB R191, R120.reuse, R191 ;  /* 0x000000bf78bf723e */ /* 0x040fe400000000ff */
[----:B------:R-:W0:Y:S01]  /*9590*/  MUFU.EX2 R8, R8 ;  /* 0x0000000800087308 */ /* 0x000e220000000800 */
[----:B------:R-:W-:-:S04]  /*95a0*/  FADD.FTZ R132, R120, R9 ;  /* 0x0000000978847221 */ /* 0x000fc80000010000 */
[----:B------:R-:W-:Y:S01]  /*95b0*/  FADD.FTZ R9, R185, R132 ;  /* 0x00000084b9097221 */ /* 0x000fe20000010000 */
[C---:B------:R-:W-:Y:S02]  /*95c0*/  F2FP.F16.F32.PACK_AB R185, R122.reuse, R185 ;  /* 0x000000b97ab9723e */ /* 0x040fe400000000ff */
[----:B------:R-:W1:Y:S01]  /*95d0*/  MUFU.EX2 R153, R153 ;  /* 0x0000009900997308 */ /* 0x000e620000000800 */
        /* <DEDUP_REMOVED lines=14> */
[----:B0-----:R-:W-:-:S03]  /*96c0*/  F2FP.F16.F32.PACK_AB R179, R8, R179 ;  /* 0x000000b308b3723e */ /* 0x001fc600000000ff */
[----:B------:R-:W-:-:S04]  /*96d0*/  FADD.FTZ R9, R8, R9 ;  /* 0x0000000908097221 */ /* 0x000fc80000010000 */
[----:B------:R-:W-:-:S04]  /*96e0*/  FADD.FTZ R9, R154, R9 ;  /* 0x000000099a097221 */ /* 0x000fc80000010000 */
[----:B------:R-:W-:-:S04]  /*96f0*/  FADD.FTZ R9, R155, R9 ;  /* 0x000000099b097221 */ /* 0x000fc80000010000 */
[----:B------:R-:W-:-:S04]  /*9700*/  FADD.FTZ R9, R158, R9 ;  /* 0x000000099e097221 */ /* 0x000fc80000010000 */
[----:B------:R-:W-:-:S04]  /*9710*/  FADD.FTZ R9, R159, R9 ;  /* 0x000000099f097221 */ /* 0x000fc80000010000 */
[----:B------:R-:W-:-:S04]  /*9720*/  FADD.FTZ R9, R162, R9 ;  /* 0x00000009a2097221 */ /* 0x000fc80000010000 */
[----:B------:R-:W-:Y:S01]  /*9730*/  FADD.FTZ R9, R163, R9 ;  /* 0x00000009a3097221 */ /* 0x000fe20000010000 */
[----:B------:R-:W-:Y:S02]  /*9740*/  WARPGROUP.DEPBAR.LE gsb0, 0x0 ;  /* 0x00008000000079c5 */ /* 0x000fe40000010000 */
[----:B------:R0:W-:Y:S01]  /*9750*/  @!P1 SYNCS.ARRIVE.TRANS64.RED.A1T0 RZ, [R123+URZ], RZ ;  /* 0x000000ff7bff99a7 */ /* 0x0001e2000810043f */
[----:B------:R-:W-:Y:S02]  /*9760*/  F2FP.F16.F32.PACK_AB R168, R149, R12 ;  /* 0x0000000c95a8723e */ /* 0x000fe400000000ff */
[----:B------:R-:W-:Y:S02]  /*9770*/  F2FP.F16.F32.PACK_AB R170, R11, R14 ;  /* 0x0000000e0baa723e */ /* 0x000fe400000000ff */
[----:B------:R-:W-:Y:S02]  /*9780*/  F2FP.F16.F32.PACK_AB R169, R163, R162 ;  /* 0x000000a2a3a9723e */ /* 0x000fe400000000ff */
[----:B-1----:R-:W-:Y:S01]  /*9790*/  F2FP.F16.F32.PACK_AB R171, R153, R166 ;  /* 0x000000a699ab723e */ /* 0x002fe200000000ff */
[----:B0-----:R-:W-:-:S05]  /*97a0*/  @!P1 VIADD R123, R127, 0x30860 ;  /* 0x000308607f7b9836 */ /* 0x001fca0000000000 */
[----:B------:R-:W-:-:S04]  /*97b0*/  @!P1 PRMT R123, RZ, 0x654, R123 ;  /* 0x00000654ff7b9816 */ /* 0x000fc8000000007b */
[----:B------:R0:W-:Y:S01]  /*97c0*/  @!P1 SYNCS.ARRIVE.TRANS64.RED.A1T0 RZ, [R123+URZ], RZ ;  /* 0x000000ff7bff99a7 */ /* 0x0001e2000810043f */
[C---:B------:R-:W-:Y:S01]  /*97d0*/  ISETP.GT.AND P1, PT, R10.reuse, UR58, PT ;  /* 0x0000003a0a007c0c */ /* 0x040fe2000bf24270 */
[----:B------:R-:W-:Y:S02]  /*97e0*/  VIADD R10, R10, 0xffffffff ;  /* 0xffffffff0a0a7836 */ /* 0x000fe40000000000 */
[----:B0-----:R-:W-:-:S04]  /*97f0*/  FADD.FTZ R123, R15, R134 ;  /* 0x000000860f7b7221 */ /* 0x001fc80000010000 */
        /* <DEDUP_REMOVED lines=25> */
[----:B------:R-:W-:-:S03]  /*9990*/  FADD.FTZ R12, R166, R9 ;  /* 0x00000009a60c7221 */ /* 0x000fc60000010000 */
[----:B------:R-:W-:-:S04]  /*99a0*/  FADD.FTZ R13, R149, R8 ;  /* 0x00000008950d7221 */ /* 0x000fc80000010000 */
[----:B------:R-:W-:-:S04]  /*99b0*/  FADD.FTZ R8, R14, R13 ;  /* 0x0000000d0e087221 */ /* 0x000fc80000010000 */
[----:B------:R-:W-:Y:S01]  /*99c0*/  FADD.FTZ R9, R11, R8 ;  /* 0x000000080b097221 */ /* 0x000fe20000010000 */
[----:B------:R-:W-:Y:S01]  /*99d0*/  FADD.FTZ R8, R153, R12 ;  /* 0x0000000c99087221 */ /* 0x000fe20000010000 */
[----:B------:R-:W-:Y:S02]  /*99e0*/  IMAD.MOV.U32 R11, RZ, RZ, R4 ;  /* 0x000000ffff0b7224 */ /* 0x000fe400078e0004 */
[----:B------:R-:W-:Y:S01]  /*99f0*/  IMAD.MOV.U32 R12, RZ, RZ, R5 ;  /* 0x000000ffff0c7224 */ /* 0x000fe200078e0005 */
[----:B------:R-:W-:Y:S06]  /*9a00*/  @P1 BRA `(.L_x_4862) ;  /* 0xffffffe000941947 */ /* 0x000fec000383ffff */
.L_x_4853:
        /* <DEDUP_REMOVED lines=8> */
.L_x_4880:
        /* <DEDUP_REMOVED lines=8> */
.L_x_4864:
[----:B------:R-:W-:Y:S01]  /*9b10*/  ULEA UR5, UR36, UR37, 0x3 ;  /* 0x0000002524057291 */ /* 0x000fe2000f8e183f */
[----:B------:R-:W-:-:S05]  /*9b20*/  IMAD.U32 R0, RZ, RZ, UR38 ;  /* 0x00000026ff007e24 */ /* 0x000fca000f8e00ff */
[----:B------:R-:W-:-:S04]  /*9b30*/  SHF.L.U32 R0, R0, 0x1f, RZ ;  /* 0x0000001f00007819 */ /* 0x000fc800000006ff */
[----:B------:R0:W1:Y:S01]  /*9b40*/  SYNCS.PHASECHK.TRANS64.TRYWAIT P1, [UR5+0x30830], R0 ;  /* 0x03083000ff0075a7 */ /* 0x0000620008020145 */
[----:B------:R-:W-:Y:S05]  /*9b50*/  @!P0 BRA `(.L_x_4865) ;  /* 0x0000000000048947 */ /* 0x000fea0003800000 */
[----:B------:R-:W-:Y:S01]  /*9b60*/  BPT.TRAP 0x1 ;  /* 0x000000040000795c */ /* 0x000fe20000300000 */
.L_x_4865:
[----:B-1----:R-:W-:Y:S05]  /*9b70*/  @P1 BRA `(.L_x_4866) ;  /* 0x0000000000081947 */ /* 0x002fea0003800000 */
[----:B------:R-:W1:Y:S02]  /*9b80*/  SYNCS.PHASECHK.TRANS64.TRYWAIT P1, [UR5+0x30830], R0 ;  /* 0x03083000ff0075a7 */ /* 0x000e640008020145 */
[----:B-1----:R-:W-:Y:S05]  /*9b90*/  @!P1 BRA `(.L_x_4867) ;  /* 0x000000d800149947 */ /* 0x002fea0003800000 */
.L_x_4866:
        /* <DEDUP_REMOVED lines=163> */
.L_x_4868:
[----:B------:R-:W-:Y:S01]  /*a5d0*/  ULEA UR5, UR4, UR37, 0x3 ;  /* 0x0000002504057291 */ /* 0x000fe2000f8e183f */
[----:B01----:R-:W-:-:S05]  /*a5e0*/  IMAD.U32 R0, RZ, RZ, UR6 ;  /* 0x00000006ff007e24 */ /* 0x003fca000f8e00ff */
[----:B------:R-:W-:-:S04]  /*a5f0*/  SHF.L.U32 R0, R0, 0x1f, RZ ;  /* 0x0000001f00007819 */ /* 0x000fc800000006ff */
[----:B------:R0:W1:Y:S01]  /*a600*/  SYNCS.PHASECHK.TRANS64.TRYWAIT P1, [UR5+0x30850], R0 ;  /* 0x03085000ff0075a7 */ /* 0x0000620008020145 */
[----:B------:R-:W-:Y:S05]  /*a610*/  @!P0 BRA `(.L_x_4869) ;  /* 0x0000000000048947 */ /* 0x000fea0003800000 */
[----:B------:R-:W-:Y:S01]  /*a620*/  BPT.TRAP 0x1 ;  /* 0x000000040000795c */ /* 0x000fe20000300000 */
.L_x_4869:
[----:B-1----:R-:W-:Y:S05]  /*a630*/  @P1 BRA `(.L_x_4870) ;  /* 0x0000000000081947 */ /* 0x002fea0003800000 */
[----:B------:R-:W1:Y:S02]  /*a640*/  SYNCS.PHASECHK.TRANS64.TRYWAIT P1, [UR5+0x30850], R0 ;  /* 0x03085000ff0075a7 */ /* 0x000e640008020145 */
[----:B-1----:R-:W-:Y:S05]  /*a650*/  @!P1 BRA `(.L_x_4871) ;  /* 0x000000cc007c9947 */ /* 0x002fea0003800000 */
.L_x_4870:
        /* <DEDUP_REMOVED lines=13> */
[----:B------:R-:W-:-:S03]  /*a730*/  VIADD R3, R5, 0x1 ;  /* 0x0000000105037836 */ /* 0x000fc60000000000 */
        /* <DEDUP_REMOVED lines=61> */
.L_x_4874:
[----:B------:R-:W-:-:S05]  /*ab10*/  IMAD.U32 R13, RZ, RZ, UR58 ;  /* 0x0000003aff0d7e24 */ /* 0x000fca000f8e00ff */
[----:B------:R-:W-:-:S13]  /*ab20*/  ISETP.NE.AND P1, PT, R13, 0x1, PT ;  /* 0x000000010d00780c */ /* 0x000fda0003f25270 */
[----:B------:R-:W0:Y:S02]  /*ab30*/  @P1 LDC.64 R170, c[0x0][0x9e8] ;  /* 0x00027a00ffaa1b82 */ /* 0x000e240000000a00 */
[----:B0-----:R-:W-:-:S05]  /*ab40*/  @P1 IMAD.HI.U32 R170, R3, R170, RZ ;  /* 0x000000aa03aa1227 */ /* 0x001fca00078e00ff */
[----:B------:R-:W-:-:S07]  /*ab50*/  @P1 SHF.R.U32.HI R3, RZ, R171, R170 ;  /* 0x000000abff031219 */ /* 0x000fce00000116aa */
.L_x_4875:
[----:B------:R-:W-:Y:S05]  /*ab60*/  BSYNC B0 ;  /* 0x0000000000007941 */ /* 0x000fea0003800000 */
.L_x_4873:
[----:B------:R-:W-:-:S05]  /*ab70*/  IMAD R3, R3, R13, R0 ;  /* 0x0000000d03037224 */ /* 0x000fca00078e0200 */
[----:B------:R-:W-:Y:S02]  /*ab80*/  VIADDMNMX R20, R3, R13, R20, PT ;  /* 0x0000000d03147246 */ /* 0x000fe40003800114 */
[----:B------:R-:W-:-:S07]  /*ab90*/  VIMNMX R168, R168, R3, !PT ;  /* 0x00000003a8a87248 */ /* 0x000fce0007fe0100 */
.L_x_4872:
        /* <DEDUP_REMOVED lines=132> */
.L_x_4878:
[----:B------:R-:W-:-:S05]  /*b3e0*/  IMAD.U32 R20, RZ, RZ, UR58 ;  /* 0x0000003aff147e24 */ /* 0x000fca000f8e00ff */
[----:B------:R-:W-:-:S13]  /*b3f0*/  ISETP.NE.AND P6, PT, R20, 0x1, PT ;  /* 0x000000011400780c */ /* 0x000fda0003fc5270 */
[----:B------:R-:W0:Y:S02]  /*b400*/  @P6 LDC.64 R4, c[0x0][0x9e8] ;  /* 0x00027a00ff046b82 */ /* 0x000e240000000a00 */
[----:B0-----:R-:W-:-:S05]  /*b410*/  @P6 IMAD.HI.U32 R4, R183, R4, RZ ;  /* 0x00000004b7046227 */ /* 0x001fca00078e00ff */
[----:B------:R-:W-:-:S07]  /*b420*/  @P6 SHF.R.U32.HI R183, RZ, R5, R4 ;  /* 0x00000005ffb76219 */ /* 0x000fce0000011604 */
.L_x_4879:
[----:B------:R-:W-:Y:S05]  /*b430*/  BSYNC B0 ;  /* 0x0000000000007941 */ /* 0x000fea0003800000 */
.L_x_4877:
[----:B------:R-:W-:-:S05]  /*b440*/  IMAD R183, R183, R20, R0 ;  /* 0x00000014b7b77224 */ /* 0x000fca00078e0200 */
[----:B------:R-:W-:Y:S02]  /*b450*/  VIADDMNMX R2, R183, R20, R2, PT ;  /* 0x00000014b7027246 */ /* 0x000fe40003800102 */
[----:B------:R-:W-:-:S07]  /*b460*/  VIMNMX R14, R14, R183, !PT ;  /* 0x000000b70e0e7248 */ /* 0x000fce0007fe0100 */
.L_x_4876:
        /* <DEDUP_REMOVED lines=139> */
[----:B------:R-:W-:Y:S01]  /*bd20*/  FSEL R145, R5, RZ, P1 ;  /* 0x000000ff05917208 */ /* 0x000fe20000800000 */
[--C-:B------:R-:W-:Y:S01]  /*bd30*/  FFMA.FTZ R190, R171, R0, -R20.reuse ;  /* 0x00000000abbe7223 */ /* 0x100fe20000010814 */
[----:B------:R-:W-:Y:S01]  /*bd40*/  FMNMX.FTZ R4, R185, R4, !PT ;  /* 0x00000004b9047209 */ /* 0x000fe20007810000 */
[----:B------:R-:W-:Y:S01]  /*bd50*/  MUFU.EX2 R188, R188 ;  /* 0x000000bc00bc7308 */ /* 0x000fe20000000800 */
[----:B------:R-:W-:Y:S01]  /*bd60*/  FFMA.FTZ R171, R177, R0, -R20 ;  /* 0x00000000b1ab7223 */ /* 0x000fe20000010814 */
[----:B------:R-:W-:Y:S01]  /*bd70*/  FADD.FTZ R145, -R145, R12 ;  /* 0x0000000c91917221 */ /* 0x000fe20000010100 */
[----:B------:R-:W-:Y:S01]  /*bd80*/  FMNMX.FTZ R4, R207, R4, !PT ;  /* 0x00000004cf047209 */ /* 0x000fe20007810000 */
[-CC-:B------:R-:W-:Y:S01]  /*bd90*/  FFMA.FTZ R186, R179, R0.reuse, -R20.reuse ;  /* 0x00000000b3ba7223 */ /* 0x180fe20000010814 */
[-CC-:B------:R-:W-:Y:S01]  /*bda0*/  FFMA.FTZ R178, R13, R0.reuse, -R20.reuse ;  /* 0x000000000db27223 */ /* 0x180fe20000010814 */
[----:B------:R-:W-:Y:S01]  /*bdb0*/  FMUL.FTZ R2, R145, R0 ;  /* 0x0000000091027220 */ /* 0x000fe20000410000 */
[----:B------:R-:W-:Y:S01]  /*bdc0*/  FMNMX.FTZ R4, R187, R4, !PT ;  /* 0x00000004bb047209 */ /* 0x000fe20007810000 */
[----:B------:R-:W-:Y:S01]  /*bdd0*/  MUFU.EX2 R215, R215 ;  /* 0x000000d700d77308 */ /* 0x000fe20000000800 */
[-CC-:B------:R-:W-:Y:S01]  /*bde0*/  FFMA.FTZ R133, R133, R0.reuse, -R20.reuse ;  /* 0x0000000085857223 */ /* 0x180fe20000010814 */
        /* <DEDUP_REMOVED lines=14> */
[----:B------:R-:W1:Y:S01]  /*bed0*/  MUFU.EX2 R190, R190 ;  /* 0x000000be00be7308 */ /* 0x000e620000000800 */
[-CC-:B------:R-:W-:Y:S01]  /*bee0*/  FFMA.FTZ R121, R161, R0.reuse, -R20.reuse ;  /* 0x00000000a1797223 */ /* 0x180fe20000010814 */
[----:B------:R-:W-:Y:S01]  /*bef0*/  FFMA.FTZ R125, R165, R0, -R20 ;  /* 0x00000000a57d7223 */ /* 0x000fe20000010814 */
[----:B------:R-:W-:-:S02]  /*bf00*/  FMNMX.FTZ R4, R147, R4, !PT ;  /* 0x0000000493047209 */ /* 0x000fc40007810000 */
[----:B------:R-:W-:Y:S02]  /*bf10*/  LOP3.LUT P6, RZ, R208, 0x7f, RZ, 0xc0, !PT ;  /* 0x0000007fd0ff7812 */ /* 0x000fe400078cc0ff */
[----:B------:R-:W-:Y:S01]  /*bf20*/  FMNMX.FTZ R4, R131, R4, !PT ;  /* 0x0000000483047209 */ /* 0x000fe20007810000 */
[----:B------:R-:W2:Y:S01]  /*bf30*/  MUFU.EX2 R169, R169 ;  /* 0x000000a900a97308 */ /* 0x000ea20000000800 */
[----:B0-----:R-:W-:Y:S02]  /*bf40*/  FFMA.FTZ R9, R2, R9, R215 ;  /* 0x0000000902097223 */ /* 0x001fe400000100d7 */
[----:B------:R-:W-:Y:S02]  /*bf50*/  FMNMX.FTZ R4, R151, R4, !PT ;  /* 0x0000000497047209 */ /* 0x000fe40007810000 */
[C---:B------:R-:W-:Y:S01]  /*bf60*/  FADD.FTZ R9, R188.reuse, R9 ;  /* 0x00000009bc097221 */ /* 0x040fe20000010000 */
[----:B------:R-:W-:Y:S02]  /*bf70*/  F2FP.F16.F32.PACK_AB R188, R188, R215 ;  /* 0x000000d7bcbc723e */ /* 0x000fe400000000ff */
[----:B------:R-:W-:Y:S01]  /*bf80*/  FMNMX.FTZ R4, R127, R4, !PT ;  /* 0x000000047f047209 */ /* 0x000fe20007810000 */
[----:B------:R-:W0:Y:S01]  /*bf90*/  MUFU.EX2 R184, R184 ;  /* 0x000000b800b87308 */ /* 0x000e220000000800 */
[----:B-1----:R-:W-:-:S02]  /*bfa0*/  FADD.FTZ R130, R190, R9 ;  /* 0x00000009be827221 */ /* 0x002fc40000010000 */
[----:B------:R-:W-:-:S04]  /*bfb0*/  FMNMX.FTZ R4, R155, R4, !PT ;  /* 0x000000049b047209 */ /* 0x000fc80007810000 */
[----:B------:R-:W-:Y:S01]  /*bfc0*/  FMNMX.FTZ R4, R123, R4, !PT ;  /* 0x000000047b047209 */ /* 0x000fe20007810000 */
[----:B------:R-:W1:Y:S01]  /*bfd0*/  MUFU.EX2 R171, R171 ;  /* 0x000000ab00ab7308 */ /* 0x000e620000000800 */
[C---:B--2---:R-:W-:Y:S01]  /*bfe0*/  FADD.FTZ R9, R169.reuse, R130 ;  /* 0x00000082a9097221 */ /* 0x044fe20000010000 */
[----:B------:R-:W-:Y:S02]  /*bff0*/  F2FP.F16.F32.PACK_AB R190, R169, R190 ;  /* 0x000000bea9be723e */ /* 0x000fe400000000ff */
[----:B------:R-:W-:-:S04]  /*c000*/  FMNMX.FTZ R4, R159, R4, !PT ;  /* 0x000000049f047209 */ /* 0x000fc80007810000 */
[----:B------:R-:W-:Y:S01]  /*c010*/  FMNMX.FTZ R4, R173, R4, !PT ;  /* 0x00000004ad047209 */ /* 0x000fe20007810000 */
[----:B------:R-:W2:Y:S01]  /*c020*/  MUFU.EX2 R186, R186 ;  /* 0x000000ba00ba7308 */ /* 0x000ea20000000800 */
[----:B0-----:R-:W-:Y:S02]  /*c030*/  FADD.FTZ R130, R184, R9 ;  /* 0x00000009b8827221 */ /* 0x001fe40000010000 */
[----:B------:R-:W-:-:S04]  /*c040*/  FMNMX.FTZ R4, R163, R4, !PT ;  /* 0x00000004a3047209 */ /* 0x000fc80007810000 */
[----:B------:R-:W-:Y:S01]  /*c050*/  FMNMX.FTZ R4, R175, R4, !PT ;  /* 0x00000004af047209 */ /* 0x000fe20007810000 */
[----:B------:R-:W0:Y:S01]  /*c060*/  MUFU.EX2 R133, R133 ;  /* 0x0000008500857308 */ /* 0x000e220000000800 */
[----:B-1----:R-:W-:Y:S02]  /*c070*/  F2FP.F16.F32.PACK_AB R184, R171, R184 ;  /* 0x000000b8abb8723e */ /* 0x002fe400000000ff */
[----:B------:R-:W-:-:S05]  /*c080*/  FMNMX.FTZ R4, R167, R4, !PT ;  /* 0x00000004a7047209 */ /* 0x000fca0007810000 */
[----:B------:R-:W1:Y:S01]  /*c090*/  SHFL.BFLY PT, R3, R4, 0x2, 0x1f ;  /* 0x0c401f0004037f89 */ /* 0x000e6200000e0000 */
[----:B------:R-:W3:Y:S08]  /*c0a0*/  MUFU.EX2 R180, R180 ;  /* 0x000000b400b47308 */ /* 0x000ef00000000800 */
[----:B------:R-:W4:Y:S08]  /*c0b0*/  MUFU.EX2 R137, R137 ;  /* 0x0000008900897308 */ /* 0x000f300000000800 */
[----:B------:R-:W5:Y:S01]  /*c0c0*/  MUFU.EX2 R182, R182 ;  /* 0x000000b600b67308 */ /* 0x000f620000000800 */
[----:B-1----:R-:W-:-:S07]  /*c0d0*/  FMNMX.FTZ R3, R4, R3, !PT ;  /* 0x0000000304037209 */ /* 0x002fce0007810000 */
[----:B------:R-:W-:Y:S01]  /*c0e0*/  MUFU.EX2 R129, R129 ;  /* 0x0000008100817308 */ /* 0x000fe20000000800 */
[----:B------:R-:W1:Y:S07]  /*c0f0*/  SHFL.BFLY PT, R4, R3, 0x1, 0x1f ;  /* 0x0c201f0003047f89 */ /* 0x000e6e00000e0000 */
[----:B------:R-:W-:Y:S08]  /*c100*/  MUFU.EX2 R176, R176 ;  /* 0x000000b000b07308 */ /* 0x000ff00000000800 */
[----:B------:R-:W-:Y:S08]  /*c110*/  MUFU.EX2 R141, R141 ;  /* 0x0000008d008d7308 */ /* 0x000ff00000000800 */
[----:B------:R-:W-:Y:S01]  /*c120*/  MUFU.EX2 R178, R178 ;  /* 0x000000b200b27308 */ /* 0x000fe20000000800 */
[----:B-1----:R-:W-:-:S04]  /*c130*/  FMNMX.FTZ R4, R3, R4, !PT ;  /* 0x0000000403047209 */ /* 0x002fc80007810000 */
[C---:B------:R-:W-:Y:S01]  /*c140*/  FSETP.NEU.FTZ.AND P1, PT, R4.reuse, -INF , PT ;  /* 0xff8000000400780b */ /* 0x040fe20003f3d000 */
[CC--:B------:R-:W-:Y:S02]  /*c150*/  FMUL.FTZ R124, R4.reuse, R0.reuse ;  /* 0x00000000047c7220 */ /* 0x0c0fe40000410000 */
[----:B------:R-:W-:Y:S01]  /*c160*/  MUFU.EX2 R13, R13 ;  /* 0x0000000d000d7308 */ /* 0x000fe20000000800 */
[----:B------:R-:W-:Y:S02]  /*c170*/  FSEL R126, R4, RZ, P1 ;  /* 0x000000ff047e7208 */ /* 0x000fe40000800000 */
        /* <DEDUP_REMOVED lines=14> */
[----:B--2---:R-:W-:Y:S01]  /*c260*/  FADD.FTZ R132, R186, R11 ;  /* 0x0000000bba847221 */ /* 0x004fe20000010000 */
[-CC-:B------:R-:W-:Y:S01]  /*c270*/  FFMA.FTZ R181, R187, R0.reuse, -R124.reuse ;  /* 0x00000000bbb57223 */ /* 0x180fe2000001087c */
[-CC-:B------:R-:W-:Y:S01]  /*c280*/  FFMA.FTZ R122, R191, R0.reuse, -R124.reuse ;  /* 0x00000000bf7a7223 */ /* 0x180fe2000001087c */
[-C--:B------:R-:W-:Y:S01]  /*c290*/  FFMA.FTZ R183, R139, R0.reuse, -R124 ;  /* 0x000000008bb77223 */ /* 0x080fe2000001087c */
[----:B------:R-:W1:Y:S01]  /*c2a0*/  MUFU.EX2 R3, R3 ;  /* 0x0000000300037308 */ /* 0x000e620000000800 */
[----:B0-----:R-:W-:Y:S01]  /*c2b0*/  FADD.FTZ R11, R133, R132 ;  /* 0x00000084850b7221 */ /* 0x001fe20000010000 */
[-CC-:B------:R-:W-:Y:S01]  /*c2c0*/  FFMA.FTZ R143, R143, R0.reuse, -R124.reuse ;  /* 0x000000008f8f7223 */ /* 0x180fe2000001087c */
[-CC-:B------:R-:W-:Y:S01]  /*c2d0*/  FFMA.FTZ R177, R135, R0.reuse, -R124.reuse ;  /* 0x0000000087b17223 */ /* 0x180fe2000001087c */
[-CC-:B------:R-:W-:Y:S01]  /*c2e0*/  FFMA.FTZ R128, R147, R0.reuse, -R124.reuse ;  /* 0x0000000093807223 */ /* 0x180fe2000001087c */
[----:B---3--:R-:W-:Y:S01]  /*c2f0*/  FADD.FTZ R132, R180, R11 ;  /* 0x0000000bb4847221 */ /* 0x008fe20000010000 */
[-CC-:B------:R-:W-:Y:S01]  /*c300*/  FFMA.FTZ R11, R127, R0.reuse, -R124.reuse ;  /* 0x000000007f0b7223 */ /* 0x180fe2000001087c */
[-C--:B------:R-:W-:Y:S01]  /*c310*/  FFMA.FTZ R179, R131, R0.reuse, -R124 ;  /* 0x0000000083b37223 */ /* 0x080fe2000001087c */
[----:B------:R-:W0:Y:S01]  /*c320*/  MUFU.EX2 R145, R145 ;  /* 0x0000009100917308 */ /* 0x000e220000000800 */
[----:B----4-:R-:W-:Y:S01]  /*c330*/  FADD.FTZ R127, R137, R132 ;  /* 0x00000084897f7221 */ /* 0x010fe20000010000 */
[-CC-:B------:R-:W-:Y:S01]  /*c340*/  FFMA.FTZ R123, R123, R0.reuse, -R124.reuse ;  /* 0x000000007b7b7223 */ /* 0x180fe2000001087c */
[-CC-:B------:R-:W-:Y:S01]  /*c350*/  FFMA.FTZ R159, R159, R0.reuse, -R124.reuse ;  /* 0x000000009f9f7223 */ /* 0x180fe2000001087c */
[-CC-:B------:R-:W-:Y:S01]  /*c360*/  FFMA.FTZ R173, R173, R0.reuse, -R124.reuse ;  /* 0x00000000adad7223 */ /* 0x180fe2000001087c */
[----:B-----5:R-:W-:Y:S01]  /*c370*/  FADD.FTZ R134, R182, R127 ;  /* 0x0000007fb6867221 */ /* 0x020fe20000010000 */
[-CC-:B------:R-:W-:Y:S01]  /*c380*/  FFMA.FTZ R163, R163, R0.reuse, -R124.reuse ;  /* 0x00000000a3a37223 */ /* 0x180fe2000001087c */
[----:B------:R-:W-:Y:S01]  /*c390*/  FFMA.FTZ R175, R175, R0, -R124 ;  /* 0x00000000afaf7223 */ /* 0x000fe2000001087c */
[----:B------:R-:W2:Y:S01]  /*c3a0*/  MUFU.EX2 R14, R14 ;  /* 0x0000000e000e7308 */ /* 0x000ea20000000800 */
[----:B-1----:R-:W-:Y:S01]  /*c3b0*/  FFMA.FTZ R8, R3, R8, R12 ;  /* 0x0000000803087223 */ /* 0x002fe2000001000c */
[----:B------:R-:W-:Y:S01]  /*c3c0*/  IMAD.U32 R131, RZ, RZ, UR5 ;  /* 0x00000005ff837e24 */ /* 0x000fe2000f8e00ff */
[----:B------:R-:W-:Y:S01]  /*c3d0*/  F2FP.F16.F32.PACK_AB R186, R133, R186 ;  /* 0x000000ba85ba723e */ /* 0x000fe200000000ff */
[----:B------:R-:W-:Y:S01]  /*c3e0*/  VIADD R10, R10, 0xffffffff ;  /* 0xffffffff0a0a7836 */ /* 0x000fe20000000000 */
[----:B------:R-:W-:Y:S01]  /*c3f0*/  F2FP.F16.F32.PACK_AB R180, R137, R180 ;  /* 0x000000b489b4723e */ /* 0x000fe200000000ff */
[----:B------:R-:W-:Y:S01]  /*c400*/  @!P6 VIADD R131, R131, 0x30860 ;  /* 0x000308608383e836 */ /* 0x000fe20000000000 */
[----:B------:R-:W-:Y:S01]  /*c410*/  F2FP.F16.F32.PACK_AB R182, R129, R182 ;  /* 0x000000b681b6723e */ /* 0x000fe200000000ff */
[----:B------:R-:W1:Y:S01]  /*c420*/  MUFU.EX2 R149, R149 ;  /* 0x0000009500957308 */ /* 0x000e620000000800 */
[----:B0-----:R-:W-:Y:S01]  /*c430*/  FADD.FTZ R9, R145, R8 ;  /* 0x0000000891097221 */ /* 0x001fe20000010000 */
[----:B------:R-:W-:Y:S01]  /*c440*/  FFMA.FTZ R8, R151, R0, -R124 ;  /* 0x0000000097087223 */ /* 0x000fe2000001087c */
[----:B------:R-:W-:-:S02]  /*c450*/  @!P6 PRMT R131, RZ, 0x654, R131 ;  /* 0x00000654ff83e816 */ /* 0x000fc40000000083 */
[----:B------:R-:W-:Y:S01]  /*c460*/  F2FP.F16.F32.PACK_AB R189, R145, R12 ;  /* 0x0000000c91bd723e */ /* 0x000fe200000000ff */
[----:B------:R-:W-:Y:S01]  /*c470*/  IMAD.MOV.U32 R12, RZ, RZ, R5 ;  /* 0x000000ffff0c7224 */ /* 0x000fe200078e0005 */
[----:B------:R0:W-:Y:S01]  /*c480*/  @!P6 SYNCS.ARRIVE.TRANS64.RED.A1T0 RZ, [R131+URZ], RZ ;  /* 0x000000ff83ffe9a7 */ /* 0x0001e2000810043f */
[----:B------:R-:W3:Y:S01]  /*c490*/  MUFU.EX2 R20, R20 ;  /* 0x0000001400147308 */ /* 0x000ee20000000800 */
[----:B--2---:R-:W-:-:S07]  /*c4a0*/  FADD.FTZ R130, R14, R9 ;  /* 0x000000090e827221 */ /* 0x004fce0000010000 */
[----:B------:R-:W2:Y:S01]  /*c4b0*/  MUFU.EX2 R153, R153 ;  /* 0x0000009900997308 */ /* 0x000ea20000000800 */
[C---:B-1----:R-:W-:Y:S01]  /*c4c0*/  FADD.FTZ R9, R149.reuse, R130 ;  /* 0x0000008295097221 */ /* 0x042fe20000010000 */
[----:B------:R-:W-:-:S06]  /*c4d0*/  F2FP.F16.F32.PACK_AB R191, R149, R14 ;  /* 0x0000000e95bf723e */ /* 0x000fcc00000000ff */
[----:B------:R-:W1:Y:S01]  /*c4e0*/  MUFU.EX2 R120, R120 ;  /* 0x0000007800787308 */ /* 0x000e620000000800 */
[----:B---3--:R-:W-:-:S07]  /*c4f0*/  FADD.FTZ R130, R20, R9 ;  /* 0x0000000914827221 */ /* 0x008fce0000010000 */
[----:B------:R-:W3:Y:S01]  /*c500*/  MUFU.EX2 R157, R157 ;  /* 0x0000009d009d7308 */ /* 0x000ee20000000800 */
[----:B--2---:R-:W-:Y:S01]  /*c510*/  FADD.FTZ R9, R153, R130 ;  /* 0x0000008299097221 */ /* 0x004fe20000010000 */
[-CC-:B------:R-:W-:Y:S01]  /*c520*/  FFMA.FTZ R130, R155, R0.reuse, -R124.reuse ;  /* 0x000000009b827223 */ /* 0x180fe2000001087c */
[----:B------:R-:W-:Y:S01]  /*c530*/  FFMA.FTZ R124, R167, R0, -R124 ;  /* 0x00000000a77c7223 */ /* 0x000fe2000001087c */
[----:B------:R-:W-:-:S04]  /*c540*/  F2FP.F16.F32.PACK_AB R185, R153, R20 ;  /* 0x0000001499b9723e */ /* 0x000fc800000000ff */
[----:B------:R-:W2:Y:S01]  /*c550*/  MUFU.EX2 R181, R181 ;  /* 0x000000b500b57308 */ /* 0x000ea20000000800 */
[----:B-1----:R-:W-:Y:S01]  /*c560*/  FADD.FTZ R132, R120, R9 ;  /* 0x0000000978847221 */ /* 0x002fe20000010000 */
[----:B------:R-:W-:-:S04]  /*c570*/  FADD.FTZ R9, R129, R134 ;  /* 0x0000008681097221 */ /* 0x000fc80000010000 */
[----:B------:R-:W-:Y:S01]  /*c580*/  FADD.FTZ R134, R176, R9 ;  /* 0x00000009b0867221 */ /* 0x000fe20000010000 */
[----:B------:R-:W-:Y:S01]  /*c590*/  F2FP.F16.F32.PACK_AB R176, R141, R176 ;  /* 0x000000b08db0723e */ /* 0x000fe200000000ff */
[----:B------:R-:W1:Y:S01]  /*c5a0*/  MUFU.EX2 R122, R122 ;  /* 0x0000007a007a7308 */ /* 0x000e620000000800 */
[----:B---3--:R-:W-:Y:S01]  /*c5b0*/  FADD.FTZ R132, R157, R132 ;  /* 0x000000849d847221 */ /* 0x008fe20000010000 */
[----:B------:R-:W-:Y:S01]  /*c5c0*/  FADD.FTZ R127, R141, R134 ;  /* 0x000000868d7f7221 */ /* 0x000fe20000010000 */
[----:B------:R-:W-:-:S03]  /*c5d0*/  F2FP.F16.F32.PACK_AB R187, R157, R120 ;  /* 0x000000789dbb723e */ /* 0x000fc600000000ff */
[----:B------:R-:W-:Y:S01]  /*c5e0*/  FADD.FTZ R134, R178, R127 ;  /* 0x0000007fb2867221 */ /* 0x000fe20000010000 */
[----:B------:R-:W-:Y:S01]  /*c5f0*/  F2FP.F16.F32.PACK_AB R178, R13, R178 ;  /* 0x000000b20db2723e */ /* 0x000fe200000000ff */
[----:B------:R-:W3:Y:S01]  /*c600*/  MUFU.EX2 R183, R183 ;  /* 0x000000b700b77308 */ /* 0x000ee20000000800 */
[----:B--2---:R-:W-:Y:S01]  /*c610*/  FADD.FTZ R9, R181, R132 ;  /* 0x00000084b5097221 */ /* 0x004fe20000010000 */
[----:B------:R-:W-:-:S06]  /*c620*/  FADD.FTZ R127, R13, R134 ;  /* 0x000000860d7f7221 */ /* 0x000fcc0000010000 */
[----:B------:R-:W2:Y:S01]  /*c630*/  MUFU.EX2 R126, R143 ;  /* 0x0000008f007e7308 */ /* 0x000ea20000000800 */
[C---:B-1----:R-:W-:Y:S01]  /*c640*/  FADD.FTZ R132, R122.reuse, R9 ;  /* 0x000000097a847221 */ /* 0x042fe20000010000 */
[----:B------:R-:W-:-:S06]  /*c650*/  F2FP.F16.F32.PACK_AB R181, R122, R181 ;  /* 0x000000b57ab5723e */ /* 0x000fcc00000000ff */
[----:B------:R-:W1:Y:S01]  /*c660*/  MUFU.EX2 R172, R172 ;  /* 0x000000ac00ac7308 */ /* 0x000e620000000800 */
[----:B---3--:R-:W-:-:S07]  /*c670*/  FADD.FTZ R9, R183, R132 ;  /* 0x00000084b7097221 */ /* 0x008fce0000010000 */
[----:B------:R-:W3:Y:S01]  /*c680*/  MUFU.EX2 R177, R177 ;  /* 0x000000b100b17308 */ /* 0x000ee20000000800 */
[C---:B--2---:R-:W-:Y:S01]  /*c690*/  FADD.FTZ R132, R126.reuse, R9 ;  /* 0x000000097e847221 */ /* 0x044fe20000010000 */
[----:B------:R-:W-:-:S06]  /*c6a0*/  F2FP.F16.F32.PACK_AB R183, R126, R183 ;  /* 0x000000b77eb7723e */ /* 0x000fcc00000000ff */
[----:B------:R-:W2:Y:S01]  /*c6b0*/  MUFU.EX2 R15, R15 ;  /* 0x0000000f000f7308 */ /* 0x000ea20000000800 */
[----:B-1----:R-:W-:-:S07]  /*c6c0*/  FADD.FTZ R134, R172, R127 ;  /* 0x0000007fac867221 */ /* 0x002fce0000010000 */
[----:B------:R-:W1:Y:S01]  /*c6d0*/  MUFU.EX2 R128, R128 ;  /* 0x0000008000807308 */ /* 0x000e620000000800 */
[----:B---3--:R-:W-:-:S07]  /*c6e0*/  FADD.FTZ R9, R177, R132 ;  /* 0x00000084b1097221 */ /* 0x008fce0000010000 */
[----:B------:R-:W-:Y:S01]  /*c6f0*/  MUFU.EX2 R174, R174 ;  /* 0x000000ae00ae7308 */ /* 0x000fe20000000800 */
[----:B--2---:R-:W-:-:S07]  /*c700*/  F2FP.F16.F32.PACK_AB R172, R15, R172 ;  /* 0x000000ac0fac723e */ /* 0x004fce00000000ff */
[----:B------:R-:W2:Y:S01]  /*c710*/  MUFU.EX2 R179, R179 ;  /* 0x000000b300b37308 */ /* 0x000ea20000000800 */
[C---:B-1----:R-:W-:Y:S01]  /*c720*/  FADD.FTZ R132, R128.reuse, R9 ;  /* 0x0000000980847221 */ /* 0x042fe20000010000 */
[----:B------:R-:W-:-:S06]  /*c730*/  F2FP.F16.F32.PACK_AB R177, R128, R177 ;  /* 0x000000b180b1723e */ /* 0x000fcc00000000ff */
[----:B------:R-:W-:Y:S08]  /*c740*/  MUFU.EX2 R21, R21 ;  /* 0x0000001500157308 */ /* 0x000ff00000000800 */
[----:B------:R-:W1:Y:S01]  /*c750*/  MUFU.EX2 R8, R8 ;  /* 0x0000000800087308 */ /* 0x000e620000000800 */
[----:B--2---:R-:W-:-:S07]  /*c760*/  FADD.FTZ R9, R179, R132 ;  /* 0x00000084b3097221 */ /* 0x004fce0000010000 */
[----:B------:R-:W-:Y:S08]  /*c770*/  MUFU.EX2 R168, R168 ;  /* 0x000000a800a87308 */ /* 0x000ff00000000800 */
[----:B------:R-:W2:Y:S01]  /*c780*/  MUFU.EX2 R11, R11 ;  /* 0x0000000b000b7308 */ /* 0x000ea20000000800 */
[C---:B-1----:R-:W-:Y:S01]  /*c790*/  FADD.FTZ R132, R8.reuse, R9 ;  /* 0x0000000908847221 */ /* 0x042fe20000010000 */
[----:B------:R-:W-:-:S06]  /*c7a0*/  F2FP.F16.F32.PACK_AB R179, R8, R179 ;  /* 0x000000b308b3723e */ /* 0x000fcc00000000ff */
[----:B------:R-:W1:Y:S08]  /*c7b0*/  MUFU.EX2 R121, R121 ;  /* 0x0000007900797308 */ /* 0x000e700000000800 */
[----:B------:R3:W-:Y:S01]  /*c7c0*/  MUFU.EX2 R136, R123 ;  /* 0x0000007b00887308 */ /* 0x0007e20000000800 */
[----:B--2---:R-:W-:-:S07]  /*c7d0*/  FADD.FTZ R9, R11, R132 ;  /* 0x000000840b097221 */ /* 0x004fce0000010000 */
[----:B------:R-:W2:Y:S01]  /*c7e0*/  MUFU.EX2 R130, R130 ;  /* 0x0000008200827308 */ /* 0x000ea20000000800 */
[----:B---3--:R-:W-:-:S04]  /*c7f0*/  FADD.FTZ R123, R15, R134 ;  /* 0x000000860f7b7221 */ /* 0x008fc80000010000 */
[----:B------:R-:W-:Y:S01]  /*c800*/  FADD.FTZ R134, R174, R123 ;  /* 0x0000007bae867221 */ /* 0x000fe20000010000 */
[C---:B------:R-:W-:Y:S02]  /*c810*/  F2FP.F16.F32.PACK_AB R174, R21.reuse, R174 ;  /* 0x000000ae15ae723e */ /* 0x040fe400000000ff */
[----:B------:R-:W3:Y:S01]  /*c820*/  MUFU.EX2 R170, R170 ;  /* 0x000000aa00aa7308 */ /* 0x000ee20000000800 */
[----:B------:R-:W-:-:S04]  /*c830*/  FADD.FTZ R123, R21, R134 ;  /* 0x00000086157b7221 */ /* 0x000fc80000010000 */
[----:B------:R-:W-:Y:S01]  /*c840*/  FADD.FTZ R134, R168, R123 ;  /* 0x0000007ba8867221 */ /* 0x000fe20000010000 */
[C---:B-1----:R-:W-:Y:S02]  /*c850*/  F2FP.F16.F32.PACK_AB R168, R121.reuse, R168 ;  /* 0x000000a879a8723e */ /* 0x042fe400000000ff */
[----:B------:R-:W1:Y:S01]  /*c860*/  MUFU.EX2 R159, R159 ;  /* 0x0000009f009f7308 */ /* 0x000e620000000800 */
[----:B------:R-:W-:Y:S01]  /*c870*/  FADD.FTZ R13, R121, R134 ;  /* 0x00000086790d7221 */ /* 0x000fe20000010000 */
[----:B--2---:R-:W-:-:S06]  /*c880*/  FADD.FTZ R9, R130, R9 ;  /* 0x0000000982097221 */ /* 0x004fcc0000010000 */
[----:B------:R2:W4:Y:S01]  /*c890*/  MUFU.EX2 R138, R173 ;  /* 0x000000ad008a7308 */ /* 0x0005220000000800 */
[----:B---3--:R-:W-:Y:S01]  /*c8a0*/  FADD.FTZ R132, R170, R13 ;  /* 0x0000000daa847221 */ /* 0x008fe20000010000 */
[----:B------:R-:W-:-:S06]  /*c8b0*/  FADD.FTZ R13, R136, R9 ;  /* 0x00000009880d7221 */ /* 0x000fcc0000010000 */
[----:B------:R-:W3:Y:S01]  /*c8c0*/  MUFU.EX2 R163, R163 ;  /* 0x000000a300a37308 */ /* 0x000ee20000000800 */
[----:B-1----:R-:W-:Y:S01]  /*c8d0*/  FADD.FTZ R13, R159, R13 ;  /* 0x0000000d9f0d7221 */ /* 0x002fe20000010000 */
[----:B--2---:R-:W-:Y:S01]  /*c8e0*/  F2FP.F16.F32.PACK_AB R173, R130, R11 ;  /* 0x0000000b82ad723e */ /* 0x004fe200000000ff */
[----:B------:R-:W-:-:S05]  /*c8f0*/  IMAD.MOV.U32 R11, RZ, RZ, R4 ;  /* 0x000000ffff0b7224 */ /* 0x000fca00078e0004 */
[----:B------:R1:W2:Y:S01]  /*c900*/  MUFU.EX2 R134, R175 ;  /* 0x000000af00867308 */ /* 0x0002a20000000800 */
[----:B----4-:R-:W-:-:S07]  /*c910*/  FADD.FTZ R13, R138, R13 ;  /* 0x0000000d8a0d7221 */ /* 0x010fce0000010000 */
[----:B------:R-:W4:Y:S01]  /*c920*/  MUFU.EX2 R125, R125 ;  /* 0x0000007d007d7308 */ /* 0x000f220000000800 */
[----:B---3--:R-:W-:Y:S01]  /*c930*/  FADD.FTZ R13, R163, R13 ;  /* 0x0000000da30d7221 */ /* 0x008fe20000010000 */
[----:B-1----:R-:W-:Y:S02]  /*c940*/  F2FP.F16.F32.PACK_AB R175, R159, R136 ;  /* 0x000000889faf723e */ /* 0x002fe400000000ff */
[----:B------:R-:W-:-:S04]  /*c950*/  F2FP.F16.F32.PACK_AB R169, R163, R138 ;  /* 0x0000008aa3a9723e */ /* 0x000fc800000000ff */
[----:B------:R-:W1:Y:S01]  /*c960*/  MUFU.EX2 R124, R124 ;  /* 0x0000007c007c7308 */ /* 0x000e620000000800 */
[----:B--2---:R-:W-:Y:S01]  /*c970*/  FADD.FTZ R13, R134, R13 ;  /* 0x0000000d860d7221 */ /* 0x004fe20000010000 */
[C---:B----4-:R-:W-:Y:S01]  /*c980*/  FADD.FTZ R9, R125.reuse, R132 ;  /* 0x000000847d097221 */ /* 0x050fe20000010000 */
[----:B------:R-:W-:Y:S02]  /*c990*/  F2FP.F16.F32.PACK_AB R170, R125, R170 ;  /* 0x000000aa7daa723e */ /* 0x000fe400000000ff */
[C---:B-1----:R-:W-:Y:S01]  /*c9a0*/  FADD.FTZ R8, R124.reuse, R13 ;  /* 0x0000000d7c087221 */ /* 0x042fe20000010000 */
[----:B------:R-:W-:Y:S01]  /*c9b0*/  F2FP.F16.F32.PACK_AB R171, R124, R134 ;  /* 0x000000867cab723e */ /* 0x000fe200000000ff */
[----:B0-----:R-:W-:Y:S06]  /*c9c0*/  @P1 BRA `(.L_x_4880) ;  /* 0xffffffd000301947 */ /* 0x001fec000383ffff */
.L_x_4863:
        /* <DEDUP_REMOVED lines=99> */
.L_x_4881:
[----:B------:R-:W-:Y:S01]  /*d000*/  ULEA UR5, UR36, UR37, 0x3 ;  /* 0x0000002524057291 */ /* 0x000fe2000f8e183f */
[----:B------:R-:W-:-:S05]  /*d010*/  IMAD.U32 R2, RZ, RZ, UR38 ;  /* 0x00000026ff027e24 */ /* 0x000fca000f8e00ff */
[----:B------:R-:W-:-:S04]  /*d020*/  SHF.L.U32 R2, R2, 0x1f, RZ ;  /* 0x0000001f02027819 */ /* 0x000fc800000006ff */
[----:B------:R0:W1:Y:S01]  /*d030*/  SYNCS.PHASECHK.TRANS64.TRYWAIT P1, [UR5+0x30850], R2 ;  /* 0x03085002ff0075a7 */ /* 0x0000620008020145 */
[----:B------:R-:W-:Y:S05]  /*d040*/  @!P0 BRA `(.L_x_4882) ;  /* 0x0000000000048947 */ /* 0x000fea0003800000 */
[----:B------:R-:W-:Y:S01]  /*d050*/  BPT.TRAP 0x1 ;  /* 0x000000040000795c */ /* 0x000fe20000300000 */
.L_x_4882:
[----:B-1----:R-:W-:Y:S05]  /*d060*/  @P1 BRA `(.L_x_4883) ;  /* 0x0000000000081947 */ /* 0x002fea0003800000 */
[----:B------:R-:W1:Y:S02]  /*d070*/  SYNCS.PHASECHK.TRANS64.TRYWAIT P0, [UR5+0x30850], R2 ;  /* 0x03085002ff0075a7 */ /* 0x000e640008000145 */
[----:B-1----:R-:W-:Y:S05]  /*d080*/  @!P0 BRA `(.L_x_4884) ;  /* 0x000000a400088947 */ /* 0x002fea0003800000 */
.L_x_4883:
[----:B------:R-:W-:Y:S01]  /*d090*/  UIADD3 UR37, UR37, 0x400, URZ ;  /* 0x0000040025257890 */ /* 0x000fe2000fffe03f */
[----:B------:R-:W-:Y:S01]  /*d0a0*/  WARPGROUP.ARRIVE ;  /* 0x00000000000079c5 */ /* 0x000fe20000000000 */
[----:B------:R-:W-:Y:S01]  /*d0b0*/  UMOV UR7, 0x40000040 ;  /* 0x4000004000077882 */ /* 0x000fe20000000000 */
[----:B-1----:R-:W1:Y:S01]  /*d0c0*/  SHFL.BFLY PT, R3, R8, 0x2, 0x1f ;  /* 0x0c401f0008037f89 */ /* 0x002e6200000e0000 */
[----:B------:R-:W-:Y:S01]  /*d0d0*/  USHF.R.U32.HI UR37, URZ, 0x4, UR37 ;  /* 0x000000043f257899 */ /* 0x000fe20008011625 */
[----:B------:R-:W-:Y:S01]  /*d0e0*/  IMAD.U32 R15, RZ, RZ, UR5 ;  /* 0x00000005ff0f7e24 */ /* 0x000fe2000f8e00ff */
[----:B------:R-:W-:Y:S01]  /*d0f0*/  R2UR UR8, R197 ;  /* 0x00000000c50872ca */ /* 0x000fe200000e0000 */
[----:B0-----:R-:W0:Y:S01]  /*d100*/  SHFL.BFLY PT, R2, R9, 0x2, 0x1f ;  /* 0x0c401f0009027f89 */ /* 0x001e2200000e0000 */
[----:B------:R-:W-:Y:S01]  /*d110*/  ULOP3.LUT UR37, UR37, 0x3fff, URZ, 0xc0, !UPT ;  /* 0x00003fff25257892 */ /* 0x000fe2000f8ec03f */
[----:B------:R-:W2:Y:S03]  /*d120*/  S2R R11, SR_TID.X ;  /* 0x00000000000b7919 */ /* 0x000ea60000002100 */
        /* <DEDUP_REMOVED lines=8> */
[----:B-1----:R-:W-:Y:S01]  /*d1b0*/  FADD.FTZ R6, R3, R8 ;  /* 0x0000000803067221 */ /* 0x002fe20000010000 */
[----:B------:R-:W-:Y:S01]  /*d1c0*/  UMOV UR7, 0x40000040 ;  /* 0x4000004000077882 */ /* 0x000fe20000000000 */
[----:B------:R-:W-:-:S02]  /*d1d0*/  IMAD.U32 R197, RZ, RZ, UR8 ;  /* 0x00000008ffc57e24 */ /* 0x000fc4000f8e00ff */
[----:B0-----:R-:W-:Y:S01]  /*d1e0*/  FADD.FTZ R2, R2, R9 ;  /* 0x0000000902027221 */ /* 0x001fe20000010000 */
[----:B------:R-:W-:Y:S01]  /*d1f0*/  CS2R R8, SRZ ;  /* 0x0000000000087805 */ /* 0x000fe2000001ff00 */
[----:B------:R-:W0:Y:S01]  /*d200*/  SHFL.BFLY PT, R7, R6, 0x1, 0x1f ;  /* 0x0c201f0006077f89 */ /* 0x000e2200000e0000 */
[----:B------:R-:W-:-:S03]  /*d210*/  USEL UR36, UR36, URZ, UP0 ;  /* 0x0000003f24247287 */ /* 0x000fc60008000000 */
[----:B------:R-:W1:Y:S01]  /*d220*/  SHFL.BFLY PT, R3, R2, 0x1, 0x1f ;  /* 0x0c201f0002037f89 */ /* 0x000e6200000e0000 */
[----:B--2---:R-:W-:Y:S01]  /*d230*/  LOP3.LUT P2, RZ, R11, 0x7f, RZ, 0xc0, !PT ;  /* 0x0000007f0bff7812 */ /* 0x004fe2000784c0ff */
[----:B0-----:R-:W-:Y:S01]  /*d240*/  FADD.FTZ R13, R6, R7 ;  /* 0x00000007060d7221 */ /* 0x001fe20000010000 */
[----:B-1----:R-:W-:-:S04]  /*d250*/  FADD.FTZ R12, R2, R3 ;  /* 0x00000003020c7221 */ /* 0x002fc80000010000 */
[----:B------:R-:W-:Y:S01]  /*d260*/  FSETP.NE.FTZ.AND P1, PT, R13, RZ, PT ;  /* 0x000000ff0d00720b */ /* 0x000fe20003f35000 */
[----:B------:R-:W-:Y:S02]  /*d270*/  IMAD.MOV.U32 R3, RZ, RZ, -0x800000 ;  /* 0xff800000ff037424 */ /* 0x000fe400078e00ff */
[----:B------:R-:W-:Y:S01]  /*d280*/  IMAD.MOV.U32 R2, RZ, RZ, -0x800000 ;  /* 0xff800000ff027424 */ /* 0x000fe200078e00ff */
[----:B------:R-:W-:-:S09]  /*d290*/  FSETP.NE.FTZ.AND P0, PT, R12, RZ, PT ;  /* 0x000000ff0c00720b */ /* 0x000fd20003f15000 */
[----:B------:R-:W0:Y:S01]  /*d2a0*/  @P1 MUFU.LG2 R10, R13 ;  /* 0x0000000d000a1308 */ /* 0x000e220000000c00 */
[----:B------:R-:W-:-:S03]  /*d2b0*/  @P1 FMUL.FTZ R14, R0, 0.69314718246459960938 ;  /* 0x3f317218000e1820 */ /* 0x000fc60000410000 */
[----:B------:R-:W-:Y:S01]  /*d2c0*/  @P0 FMUL.FTZ R6, R0, 0.69314718246459960938 ;  /* 0x3f31721800060820 */ /* 0x000fe20000410000 */
[----:B------:R-:W-:-:S03]  /*d2d0*/  @!P2 VIADD R0, R15, 0x30860 ;  /* 0x000308600f00a836 */ /* 0x000fc60000000000 */
[----:B------:R-:W1:Y:S08]  /*d2e0*/  @P0 MUFU.LG2 R7, R12 ;  /* 0x0000000c00070308 */ /* 0x000e700000000c00 */
[----:B------:R-:W2:Y:S01]  /*d2f0*/  @P1 MUFU.RCP R9, R13 ;  /* 0x0000000d00091308 */ /* 0x000ea20000001000 */
[----:B0-----:R-:W-:-:S04]  /*d300*/  @P1 FMUL.FTZ R11, R10, 0.69314718246459960938 ;  /* 0x3f3172180a0b1820 */ /* 0x001fc80000410000 */
[----:B------:R-:W-:Y:S01]  /*d310*/  @P1 FFMA.FTZ R3, R14, R4, R11 ;  /* 0x000000040e031223 */ /* 0x000fe2000001000b */
[----:B------:R-:W-:Y:S02]  /*d320*/  @!P2 PRMT R4, RZ, 0x654, R0 ;  /* 0x00000654ff04a816 */ /* 0x000fe40000000000 */
[----:B------:R-:W0:Y:S01]  /*d330*/  @P0 MUFU.RCP R8, R12 ;  /* 0x0000000c00080308 */ /* 0x000e220000001000 */
[----:B-1----:R-:W-:-:S04]  /*d340*/  @P0 FMUL.FTZ R7, R7, 0.69314718246459960938 ;  /* 0x3f31721807070820 */ /* 0x002fc80000410000 */
[----:B------:R-:W-:Y:S01]  /*d350*/  @P0 FFMA.FTZ R2, R6, R5, R7 ;  /* 0x0000000506020223 */ /* 0x000fe20000010007 */
[----:B------:R-:W-:Y:S01]  /*d360*/  PLOP3.LUT P0, PT, PT, PT, PT, 0x8, 0x0 ;  /* 0x000000000000781c */ /* 0x000fe20003f0e170 */
        /* <DEDUP_REMOVED lines=124> */
.L_x_4814:
        /* <DEDUP_REMOVED lines=36> */
[----:B------:R-:W-:Y:S01]  /*dd70*/  R2UR UR4, R196 ;  /* 0x00000000c40472ca */ /* 0x000fe200000e0000 */
[----:B------:R-:W-:-:S03]  /*dd80*/  IMAD.WIDE R4, R201, 0x2, R16 ;  /* 0x00000002c9047825 */ /* 0x000fc600078e0210 */
[C---:B------:R-:W-:Y:S02]  /*dd90*/  LOP3.LUT R21, R4.reuse, 0x380, RZ, 0xc0, !PT ;  /* 0x0000038004157812 */ /* 0x040fe400078ec0ff */
[C---:B------:R-:W-:Y:S02]  /*dda0*/  IADD3 R75, P2, R4.reuse, 0x20, RZ ;  /* 0x00000020044b7810 */ /* 0x040fe40007f5e0ff */
[C---:B------:R-:W-:Y:S02]  /*ddb0*/  IADD3 R95, P1, R4.reuse, 0x40, RZ ;  /* 0x00000040045f7810 */ /* 0x040fe40007f3e0ff */
[C---:B------:R-:W-:Y:S01]  /*ddc0*/  IADD3 R135, P6, R4.reuse, 0x60, RZ ;  /* 0x0000006004877810 */ /* 0x040fe20007fde0ff */
[--C-:B------:R-:W-:Y:S01]  /*ddd0*/  IMAD.X R9, RZ, RZ, R5.reuse, P2 ;  /* 0x000000ffff097224 */ /* 0x100fe200010e0605 */
[C---:B------:R-:W-:Y:S01]  /*dde0*/  IADD3 R137, P5, R4.reuse, 0x4000, RZ ;  /* 0x0000400004897810 */ /* 0x040fe20007fbe0ff */
[--C-:B------:R-:W-:Y:S01]  /*ddf0*/  IMAD.X R11, RZ, RZ, R5.reuse, P1 ;  /* 0x000000ffff0b7224 */ /* 0x100fe200008e0605 */
[----:B------:R-:W-:Y:S01]  /*de00*/  SHF.R.U64 R21, R21, 0x3, RZ ;  /* 0x0000000315157819 */ /* 0x000fe200000012ff */
[--C-:B------:R-:W-:Y:S01]  /*de10*/  IMAD.X R13, RZ, RZ, R5.reuse, P6 ;  /* 0x000000ffff0d7224 */ /* 0x100fe200030e0605 */
[C---:B------:R-:W-:Y:S01]  /*de20*/  IADD3 R139, P0, R4.reuse, 0x4020, RZ ;  /* 0x00004020048b7810 */ /* 0x040fe20007f1e0ff */
[--C-:B------:R-:W-:Y:S01]  /*de30*/  IMAD.X R15, RZ, RZ, R5.reuse, P5 ;  /* 0x000000ffff0f7224 */ /* 0x100fe200028e0605 */
[C---:B------:R-:W-:Y:S01]  /*de40*/  IADD3 R141, P4, R4.reuse, 0x4040, RZ ;  /* 0x00004040048d7810 */ /* 0x040fe20007f9e0ff */
[----:B------:R-:W-:Y:S01]  /*de50*/  UIMAD.WIDE UR8, UR4, 0x4, UR8 ;  /* 0x00000004040878a5 */ /* 0x000fe2000f8e0208 */
        /* <DEDUP_REMOVED lines=13> */
[----:B------:R-:W-:Y:S01]  /*df30*/  IMAD.X R21, RZ, RZ, R5, P5 ;  /* 0x000000ffff157224 */ /* 0x000fe200028e0605 */
[----:B------:R-:W-:-:S02]  /*df40*/  LOP3.LUT R10, R95, 0x380, RZ, 0xc0, !PT ;  /* 0x000003805f0a7812 */ /* 0x000fc400078ec0ff */
[----:B------:R-:W-:Y:S02]  /*df50*/  LOP3.LUT R12, R135, 0x380, RZ, 0xc0, !PT ;  /* 0x00000380870c7812 */ /* 0x000fe400078ec0ff */
[----:B------:R-:W-:Y:S02]  /*df60*/  LOP3.LUT R14, R137, 0x380, RZ, 0xc0, !PT ;  /* 0x00000380890e7812 */ /* 0x000fe400078ec0ff */
[----:B------:R-:W-:Y:S02]  /*df70*/  LOP3.LUT R24, R139, 0x380, RZ, 0xc0, !PT ;  /* 0x000003808b187812 */ /* 0x000fe400078ec0ff */
[----:B------:R-:W-:Y:S02]  /*df80*/  LOP3.LUT R26, R141, 0x380, RZ, 0xc0, !PT ;  /* 0x000003808d1a7812 */ /* 0x000fe400078ec0ff */
[----:B------:R-:W-:Y:S02]  /*df90*/  SHF.R.U64 R8, R8, 0x3, RZ ;  /* 0x0000000308087819 */ /* 0x000fe400000012ff */
[----:B------:R-:W-:-:S02]  /*dfa0*/  SHF.R.U64 R10, R10, 0x3, RZ ;  /* 0x000000030a0a7819 */ /* 0x000fc400000012ff */
[----:B------:R-:W-:Y:S02]  /*dfb0*/  LOP3.LUT R28, R143, 0x380, RZ, 0xc0, !PT ;  /* 0x000003808f1c7812 */ /* 0x000fe400078ec0ff */
[----:B------:R-:W-:Y:S02]  /*dfc0*/  LOP3.LUT R30, R145, 0x380, RZ, 0xc0, !PT ;  /* 0x00000380911e7812 */ /* 0x000fe400078ec0ff */
[----:B------:R-:W-:Y:S02]  /*dfd0*/  MOV R132, R4 ;  /* 0x0000000400847202 */ /* 0x000fe40000000f00 */
[----:B------:R-:W-:Y:S02]  /*dfe0*/  F2FP.F16.F32.PACK_AB R4, R20, R7 ;  /* 0x000000071404723e */ /* 0x000fe400000000ff */
[----:B------:R-:W-:Y:S02]  /*dff0*/  SHF.R.U64 R12, R12, 0x3, RZ ;  /* 0x000000030c0c7819 */ /* 0x000fe400000012ff */
[----:B------:R-:W-:-:S02]  /*e000*/  SHF.R.U64 R14, R14, 0x3, RZ ;  /* 0x000000030e0e7819 */ /* 0x000fc400000012ff */
[----:B------:R-:W-:Y:S02]  /*e010*/  F2FP.F16.F32.PACK_AB R5, R133, R128 ;  /* 0x000000808505723e */ /* 0x000fe400000000ff */
[----:B------:R-:W-:Y:S02]  /*e020*/  LOP3.LUT R20, R147, 0x380, RZ, 0xc0, !PT ;  /* 0x0000038093147812 */ /* 0x000fe400078ec0ff */
[----:B------:R-:W-:Y:S01]  /*e030*/  F2FP.F16.F32.PACK_AB R7, R131, R32 ;  /* 0x000000208307723e */ /* 0x000fe200000000ff */
[----:B------:R-:W-:Y:S01]  /*e040*/  BAR.SYNC.DEFER_BLOCKING 0x1, 0x100 ;  /* 0x0044000000007b1d */ /* 0x000fe20000010000 */
[----:B------:R-:W-:Y:S02]  /*e050*/  SHF.R.U64 R24, R24, 0x3, RZ ;  /* 0x0000000318187819 */ /* 0x000fe400000012ff */
[----:B------:R-:W-:Y:S02]  /*e060*/  SHF.R.U64 R26, R26, 0x3, RZ ;  /* 0x000000031a1a7819 */ /* 0x000fe400000012ff */
[----:B------:R-:W-:-:S02]  /*e070*/  LOP3.LUT R74, R151, 0x380, RZ, 0xc0, !PT ;  /* 0x00000380974a7812 */ /* 0x000fc400078ec0ff */
[----:B------:R-:W-:Y:S02]  /*e080*/  LOP3.LUT R8, R8, R75, RZ, 0x3c, !PT ;  /* 0x0000004b08087212 */ /* 0x000fe400078e3cff */
[----:B------:R-:W-:Y:S02]  /*e090*/  LOP3.LUT R10, R10, R95, RZ, 0x3c, !PT ;  /* 0x0000005f0a0a7212 */ /* 0x000fe400078e3cff */
[----:B------:R-:W-:Y:S02]  /*e0a0*/  SHF.R.U64 R28, R28, 0x3, RZ ;  /* 0x000000031c1c7819 */ /* 0x000fe400000012ff */
[----:B------:R-:W-:Y:S02]  /*e0b0*/  SHF.R.U64 R30, R30, 0x3, RZ ;  /* 0x000000031e1e7819 */ /* 0x000fe400000012ff */
[----:B------:R-:W-:Y:S02]  /*e0c0*/  LOP3.LUT R12, R12, R135, RZ, 0x3c, !PT ;  /* 0x000000870c0c7212 */ /* 0x000fe400078e3cff */
[----:B------:R-:W-:-:S02]  /*e0d0*/  LOP3.LUT R14, R14, R137, RZ, 0x3c, !PT ;  /* 0x000000890e0e7212 */ /* 0x000fc400078e3cff */
[----:B------:R-:W-:Y:S02]  /*e0e0*/  LOP3.LUT R34, R149, 0x380, RZ, 0xc0, !PT ;  /* 0x0000038095227812 */ /* 0x000fe400078ec0ff */
[----:B------:R-:W-:Y:S02]  /*e0f0*/  SHF.R.U64 R20, R20, 0x3, RZ ;  /* 0x0000000314147819 */ /* 0x000fe400000012ff */
[----:B------:R-:W-:Y:S01]  /*e100*/  LOP3.LUT R24, R24, R139, RZ, 0x3c, !PT ;  /* 0x0000008b18187212 */ /* 0x000fe200078e3cff */
[----:B------:R0:W-:Y:S01]  /*e110*/  STSM.16.M88.4 [R132], R4 ;  /* 0x0000000484007844 */ /* 0x0001e20000000200 */
[----:B------:R-:W-:Y:S02]  /*e120*/  LOP3.LUT R26, R26, R141, RZ, 0x3c, !PT ;  /* 0x0000008d1a1a7212 */ /* 0x000fe400078e3cff */
[----:B------:R-:W-:Y:S02]  /*e130*/  SHF.R.U64 R74, R74, 0x3, RZ ;  /* 0x000000034a4a7819 */ /* 0x000fe400000012ff */
[----:B------:R-:W-:-:S02]  /*e140*/  LOP3.LUT R28, R28, R143, RZ, 0x3c, !PT ;  /* 0x0000008f1c1c7212 */ /* 0x000fc400078e3cff */
[----:B------:R-:W-:Y:S02]  /*e150*/  LOP3.LUT R30, R30, R145, RZ, 0x3c, !PT ;  /* 0x000000911e1e7212 */ /* 0x000fe400078e3cff */
[----:B------:R-:W-:Y:S02]  /*e160*/  MOV R131, R8 ;  /* 0x0000000800837202 */ /* 0x000fe40000000f00 */
[----:B------:R-:W-:Y:S02]  /*e170*/  MOV R130, R10 ;  /* 0x0000000a00827202 */ /* 0x000fe40000000f00 */
[----:B------:R-:W-:Y:S02]  /*e180*/  F2FP.F16.F32.PACK_AB R8, R41, R40 ;  /* 0x000000282908723e */ /* 0x000fe400000000ff */
[----:B------:R-:W-:Y:S02]  /*e190*/  F2FP.F16.F32.PACK_AB R9, R127, R122 ;  /* 0x0000007a7f09723e */ /* 0x000fe400000000ff */
[----:B0-----:R-:W-:-:S02]  /*e1a0*/  F2FP.F16.F32.PACK_AB R4, R121, R0 ;  /* 0x000000007904723e */ /* 0x001fc400000000ff */
[----:B------:R-:W-:Y:S02]  /*e1b0*/  F2FP.F16.F32.PACK_AB R5, R126, R125 ;  /* 0x0000007d7e05723e */ /* 0x000fe400000000ff */
[----:B------:R-:W-:Y:S02]  /*e1c0*/  F2FP.F16.F32.PACK_AB R6, R37, R36 ;  /* 0x000000242506723e */ /* 0x000fe400000000ff */
[----:B------:R-:W-:Y:S02]  /*e1d0*/  F2FP.F16.F32.PACK_AB R7, R129, R124 ;  /* 0x0000007c8107723e */ /* 0x000fe400000000ff */
[----:B------:R-:W-:Y:S02]  /*e1e0*/  F2FP.F16.F32.PACK_AB R10, R45, R44 ;  /* 0x0000002c2d0a723e */ /* 0x000fe400000000ff */
[----:B------:R-:W-:Y:S01]  /*e1f0*/  F2FP.F16.F32.PACK_AB R11, R47, R120 ;  /* 0x000000782f0b723e */ /* 0x000fe200000000ff */
[----:B------:R0:W-:Y:S01]  /*e200*/  STSM.16.M88.4 [R131], R4 ;  /* 0x0000000483007844 */ /* 0x0001e20000000200 */
[----:B------:R-:W-:-:S02]  /*e210*/  SHF.R.U64 R34, R34, 0x3, RZ ;  /* 0x0000000322227819 */ /* 0x000fc400000012ff */
[----:B------:R-:W-:Y:S01]  /*e220*/  LOP3.LUT R32, R20, R147, RZ, 0x3c, !PT ;  /* 0x0000009314207212 */ /* 0x000fe200078e3cff */
[----:B------:R1:W-:Y:S01]  /*e230*/  STSM.16.M88.4 [R130], R8 ;  /* 0x0000000882007844 */ /* 0x0003e20000000200 */
[----:B------:R-:W-:Y:S02]  /*e240*/  MOV R128, R12 ;  /* 0x0000000c00807202 */ /* 0x000fe40000000f00 */
[----:B------:R-:W-:Y:S02]  /*e250*/  MOV R123, R14 ;  /* 0x0000000e007b7202 */ /* 0x000fe40000000f00 */
[----:B------:R-:W-:Y:S02]  /*e260*/  LOP3.LUT R20, R74, R151, RZ, 0x3c, !PT ;  /* 0x000000974a147212 */ /* 0x000fe400078e3cff */
[----:B------:R-:W-:Y:S02]  /*e270*/  MOV R95, R24 ;  /* 0x00000018005f7202 */ /* 0x000fe40000000f00 */
[----:B------:R-:W-:-:S02]  /*e280*/  MOV R94, R26 ;  /* 0x0000001a005e7202 */ /* 0x000fc40000000f00 */
[----:B------:R-:W-:Y:S02]  /*e290*/  F2FP.F16.F32.PACK_AB R12, R49, R48 ;  /* 0x00000030310c723e */ /* 0x000fe400000000ff */
[----:B------:R-:W-:Y:S02]  /*e2a0*/  F2FP.F16.F32.PACK_AB R13, R51, R50 ;  /* 0x00000032330d723e */ /* 0x000fe400000000ff */
[----:B------:R-:W-:Y:S02]  /*e2b0*/  F2FP.F16.F32.PACK_AB R14, R53, R52 ;  /* 0x00000034350e723e */ /* 0x000fe400000000ff */
[----:B------:R-:W-:Y:S02]  /*e2c0*/  F2FP.F16.F32.PACK_AB R15, R55, R54 ;  /* 0x00000036370f723e */ /* 0x000fe400000000ff */
[----:B------:R-:W-:Y:S02]  /*e2d0*/  MOV R75, R28 ;  /* 0x0000001c004b7202 */ /* 0x000fe40000000f00 */
[----:B------:R-:W-:Y:S01]  /*e2e0*/  MOV R74, R30 ;  /* 0x0000001e004a7202 */ /* 0x000fe20000000f00 */
[----:B------:R-:W-:Y:S01]  /*e2f0*/  STSM.16.M88.4 [R128], R12 ;  /* 0x0000000c80007844 */ /* 0x000fe20000000200 */
[----:B------:R-:W-:-:S02]  /*e300*/  F2FP.F16.F32.PACK_AB R24, R57, R56 ;  /* 0x000000383918723e */ /* 0x000fc400000000ff */
[----:B------:R-:W-:Y:S02]  /*e310*/  F2FP.F16.F32.PACK_AB R25, R59, R58 ;  /* 0x0000003a3b19723e */ /* 0x000fe400000000ff */
[----:B------:R-:W-:Y:S02]  /*e320*/  F2FP.F16.F32.PACK_AB R26, R61, R60 ;  /* 0x0000003c3d1a723e */ /* 0x000fe400000000ff */
[----:B------:R-:W-:Y:S02]  /*e330*/  F2FP.F16.F32.PACK_AB R27, R63, R62 ;  /* 0x0000003e3f1b723e */ /* 0x000fe400000000ff */
[----:B------:R-:W-:Y:S02]  /*e340*/  F2FP.F16.F32.PACK_AB R28, R65, R64 ;  /* 0x00000040411c723e */ /* 0x000fe400000000ff */
[----:B------:R-:W-:Y:S01]  /*e350*/  F2FP.F16.F32.PACK_AB R29, R67, R66 ;  /* 0x00000042431d723e */ /* 0x000fe200000000ff */
[----:B------:R-:W-:Y:S01]  /*e360*/  STSM.16.M88.4 [R123], R24 ;  /* 0x000000187b007844 */ /* 0x000fe20000000200 */
[----:B------:R-:W-:-:S02]  /*e370*/  F2FP.F16.F32.PACK_AB R30, R69, R68 ;  /* 0x00000044451e723e */ /* 0x000fc400000000ff */
[----:B------:R-:W-:Y:S02]  /*e380*/  F2FP.F16.F32.PACK_AB R31, R71, R70 ;  /* 0x00000046471f723e */ /* 0x000fe400000000ff */
[----:B------:R-:W-:Y:S02]  /*e390*/  LOP3.LUT R34, R34, R149, RZ, 0x3c, !PT ;  /* 0x0000009522227212 */ /* 0x000fe400078e3cff */
[----:B0-----:R-:W-:Y:S01]  /*e3a0*/  F2FP.F16.F32.PACK_AB R4, R73, R72 ;  /* 0x000000484904723e */ /* 0x001fe200000000ff */
[----:B------:R-:W-:Y:S01]  /*e3b0*/  STSM.16.M88.4 [R95], R28 ;  /* 0x0000001c5f007844 */ /* 0x000fe20000000200 */
[----:B------:R-:W-:Y:S02]  /*e3c0*/  F2FP.F16.F32.PACK_AB R5, R46, R39 ;  /* 0x000000272e05723e */ /* 0x000fe400000000ff */
[----:B------:R-:W-:Y:S01]  /*e3d0*/  F2FP.F16.F32.PACK_AB R6, R77, R76 ;  /* 0x0000004c4d06723e */ /* 0x000fe200000000ff */
[----:B------:R-:W0:Y:S01]  /*e3e0*/  LDC R39, c[0x0][0xbe8] ;  /* 0x0002fa00ff277b82 */ /* 0x000e220000000800 */
[----:B------:R-:W-:-:S02]  /*e3f0*/  F2FP.F16.F32.PACK_AB R7, R79, R78 ;  /* 0x0000004e4f07723e */ /* 0x000fc400000000ff */
[----:B-1----:R-:W-:Y:S02]  /*e400*/  F2FP.F16.F32.PACK_AB R8, R81, R80 ;  /* 0x000000505108723e */ /* 0x002fe400000000ff */
[----:B------:R-:W-:Y:S01]  /*e410*/  F2FP.F16.F32.PACK_AB R9, R83, R82 ;  /* 0x000000525309723e */ /* 0x000fe200000000ff */
[----:B------:R1:W-:Y:S01]  /*e420*/  STSM.16.M88.4 [R94], R4 ;  /* 0x000000045e007844 */ /* 0x0003e20000000200 */
[----:B------:R-:W-:Y:S02]  /*e430*/  F2FP.F16.F32.PACK_AB R10, R85, R84 ;  /* 0x00000054550a723e */ /* 0x000fe400000000ff */
[----:B------:R-:W-:Y:S02]  /*e440*/  F2FP.F16.F32.PACK_AB R11, R87, R86 ;  /* 0x00000056570b723e */ /* 0x000fe400000000ff */
[----:B------:R-:W-:Y:S02]  /*e450*/  MOV R32, R32 ;  /* 0x0000002000207202 */ /* 0x000fe40000000f00 */
[----:B------:R-:W-:Y:S01]  /*e460*/  MOV R34, R34 ;  /* 0x0000002200227202 */ /* 0x000fe20000000f00 */
[----:B------:R2:W-:Y:S01]  /*e470*/  STSM.16.M88.4 [R75], R8 ;  /* 0x000000084b007844 */ /* 0x0005e20000000200 */
[----:B------:R-:W-:-:S02]  /*e480*/  MOV R20, R20 ;  /* 0x0000001400147202 */ /* 0x000fc40000000f00 */
[----:B------:R-:W-:Y:S01]  /*e490*/  PLOP3.LUT P0, PT, PT, PT, UP0, 0x80, 0x0 ;  /* 0x000000000000781c */ /* 0x000fe20003f0f008 */
[----:B------:R3:W-:Y:S04]  /*e4a0*/  STSM.16.M88.4 [R74], R88 ;  /* 0x000000584a007844 */ /* 0x0007e80000000200 */
[----:B------:R3:W-:Y:S01]  /*e4b0*/  STSM.16.M88.4 [R32], R96 ;  /* 0x0000006020007844 */ /* 0x0007e20000000200 */
[----:B-1----:R-:W-:Y:S02]  /*e4c0*/  IMAD.U32 R4, RZ, RZ, UR8 ;  /* 0x00000008ff047e24 */ /* 0x002fe4000f8e00ff */
[----:B------:R-:W-:Y:S01]  /*e4d0*/  IMAD.U32 R5, RZ, RZ, UR9 ;  /* 0x00000009ff057e24 */ /* 0x000fe2000f8e00ff */
[----:B------:R3:W-:Y:S01]  /*e4e0*/  STSM.16.M88.4 [R34], R104 ;  /* 0x0000006822007844 */ /* 0x0007e20000000200 */
[----:B0-----:R-:W-:Y:S01]  /*e4f0*/  ISETP.NE.AND P1, PT, R39, 0x1, PT ;  /* 0x000000012700780c */ /* 0x001fe20003f25270 */
[----:B------:R-:W-:-:S02]  /*e500*/  ULDC.64 UR8, c[0x0][0xc08] ;  /* 0x0003020000087ab9 */ /* 0x000fc40000000a00 */
[----:B------:R3:W-:Y:S01]  /*e510*/  STSM.16.M88.4 [R20], R112 ;  /* 0x0000007014007844 */ /* 0x0007e20000000200 */
[----:B------:R-:W-:Y:S09]  /*e520*/  BAR.SYNC.DEFER_BLOCKING 0x1, 0x100 ;  /* 0x0044000000007b1d */ /* 0x000ff20000010000 */
[----:B------:R-:W0:Y:S08]  /*e530*/  @P1 LDC R6, c[0x0][0xbec] ;  /* 0x0002fb00ff061b82 */ /* 0x000e300000000800 */
[----:B--2---:R-:W1:Y:S01]  /*e540*/  @P1 LDC R8, c[0x0][0xbf0] ;  /* 0x0002fc00ff081b82 */ /* 0x004e620000000800 */
[----:B------:R-:W2:Y:S01]  /*e550*/  @P0 LDG.E R0, desc[UR12][R4.64] ;  /* 0x0000000c04000981 */ /* 0x000ea2000c1e1900 */
[----:B------:R-:W-:Y:S01]  /*e560*/  UISETP.NE.U32.AND UP1, UPT, UR8, URZ, UPT ;  /* 0x0000003f0800728c */ /* 0x000fe2000bf25070 */
[----:B------:R-:W-:-:S03]  /*e570*/  ULDC UR10, c[0x0][0xa88] ;  /* 0x0002a200000a7ab9 */ /* 0x000fc60000000800 */
[----:B------:R-:W-:-:S06]  /*e580*/  UISETP.NE.AND.EX UP1, UPT, UR9, URZ, UPT, UP1 ;  /* 0x0000003f0900728c */ /* 0x000fcc000bf25310 */
[----:B------:R-:W-:-:S05]  /*e590*/  PLOP3.LUT P2, PT, PT, PT, UP1, 0x80, 0x0 ;  /* 0x000000000000781c */ /* 0x000fca0003f4f018 */
[----:B------:R-:W-:Y:S02]  /*e5a0*/  @UP1 ULDC.64 UR8, c[0x0][0xc08] ;  /* 0x0003020000081ab9 */ /* 0x000fe40000000a00 */
[----:B------:R-:W-:-:S03]  /*e5b0*/  @UP1 UIMAD.WIDE UR8, UR4, 0x4, UR8 ;  /* 0x00000004040818a5 */ /* 0x000fc6000f8e0208 */
[----:B------:R-:W-:-:S03]  /*e5c0*/  UMOV UR4, URZ ;  /* 0x0000003f00047c82 */ /* 0x000fc60008000000 */
[----:B------:R-:W-:Y:S02]  /*e5d0*/  IMAD.U32 R10, RZ, RZ, UR8 ;  /* 0x00000008ff0a7e24 */ /* 0x000fe4000f8e00ff */
[----:B------:R-:W-:Y:S01]  /*e5e0*/  IMAD.U32 R11, RZ, RZ, UR9 ;  /* 0x00000009ff0b7e24 */ /* 0x000fe2000f8e00ff */
[----:B--2---:R-:W-:Y:S01]  /*e5f0*/  @P0 R2UR UR4, R0 ;  /* 0x00000000000402ca */ /* 0x004fe200000e0000 */
[----:B------:R-:W-:-:S06]  /*e600*/  IMAD.U32 R0, RZ, RZ, UR10 ;  /* 0x0000000aff007e24 */ /* 0x000fcc000f8e00ff */
[----:B------:R3:W5:Y:S01]  /*e610*/  @P2 LDG.E R0, desc[UR12][R10.64] ;  /* 0x0000000c0a002981 */ /* 0x000762000c1e1900 */
[----:B01----:R-:W-:Y:S07]  /*e620*/  @P2 BRA `(.L_x_4887) ;  /* 0x0000000000142947 */ /* 0x003fee0003800000 */
[----:B------:R-:W-:Y:S05]  /*e630*/  @!P0 BRA `(.L_x_4887) ;  /* 0x0000000000108947 */ /* 0x000fea0003800000 */
[----:B------:R-:W-:Y:S02]  /*e640*/  ULDC.64 UR8, c[0x0][0x208] ;  /* 0x0000820000087ab9 */ /* 0x000fe40000000a00 */
[----:B------:R-:W2:Y:S04]  /*e650*/  LDG.E R7, desc[UR8][R4.64] ;  /* 0x0000000804077981 */ /* 0x000ea8000c1e1900 */
[----:B-----5:R-:W2:Y:S02]  /*e660*/  LDG.E R0, desc[UR8][R4.64+0x4] ;  /* 0x0000040804007981 */ /* 0x020ea4000c1e1900 */
[----:B--2---:R-:W-:-:S07]  /*e670*/  IMAD.IADD R0, R0, 0x1, -R7 ;  /* 0x0000000100007824 */ /* 0x004fce00078e0a07 */
.L_x_4887:
[----:B------:R-:W-:Y:S01]  /*e680*/  R2UR UR19, R194 ;  /* 0x00000000c21372ca */ /* 0x000fe200000e0000 */
[----:B------:R-:W-:Y:S01]  /*e690*/  USHF.R.S32.HI UR9, URZ, 0x1f, UR4 ;  /* 0x0000001f3f097899 */ /* 0x000fe20008011404 */
[----:B------:R-:W-:Y:S01]  /*e6a0*/  R2UR UR13, R196 ;  /* 0x00000000c40d72ca */ /* 0x000fe200000e0000 */
[----:B------:R-:W-:Y:S01]  /*e6b0*/  ULDC.64 UR14, c[0x0][0xb90] ;  /* 0x0002e400000e7ab9 */ /* 0x000fe20000000a00 */
[----:B------:R-:W-:Y:S01]  /*e6c0*/  UMOV UR8, UR4 ;  /* 0x0000000400087c82 */ /* 0x000fe20008000000 */
[----:B------:R-:W-:Y:S01]  /*e6d0*/  VIADD R7, R19, UR39 ;  /* 0x0000002713077c36 */ /* 0x000fe20008000000 */
[----:B------:R-:W-:Y:S01]  /*e6e0*/  ULDC.64 UR20, c[0x0][0x208] ;  /* 0x0000820000147ab9 */ /* 0x000fe20000000a00 */
[----:B------:R-:W-:Y:S02]  /*e6f0*/  VIADD R26, R200, UR39 ;  /* 0x00000027c81a7c36 */ /* 0x000fe40008000000 */
        /* <DEDUP_REMOVED lines=8> */
[----:B-----5:R-:W-:Y:S01]  /*e780*/  IMAD R65, R0, R39, RZ ;  /* 0x0000002700417224 */ /* 0x020fe200078e02ff */
        /* <DEDUP_REMOVED lines=20> */
[----:B---3--:R-:W-:Y:S02]  /*e8d0*/  LOP3.LUT R32, R33, 0x380, RZ, 0xc0, !PT ;  /* 0x0000038021207812 */ /* 0x008fe400078ec0ff */
[----:B------:R-:W-:Y:S01]  /*e8e0*/  IADD3.X R5, R5, UR11, R8, P0, !PT ;  /* 0x0000000b05057c10 */ /* 0x000fe200087fe408 */
[----:B------:R-:W-:Y:S01]  /*e8f0*/  ULDC.64 UR10, c[0x0][0xb88] ;  /* 0x0002e200000a7ab9 */ /* 0x000fe20000000a00 */
[----:B------:R-:W-:Y:S01]  /*e900*/  LOP3.LUT R12, R12, R13, RZ, 0x3c, !PT ;  /* 0x0000000d0c0c7212 */ /* 0x000fe200078e3cff */
[----:B------:R-:W-:Y:S01]  /*e910*/  IMAD R6, R6, UR10, RZ ;  /* 0x0000000a06067c24 */ /* 0x000fe2000f8e02ff */
[----:B------:R-:W-:Y:S01]  /*e920*/  SHF.R.U64 R32, R32, 0x3, RZ ;  /* 0x0000000320207819 */ /* 0x000fe200000012ff */
[----:B------:R-:W-:Y:S01]  /*e930*/  IMAD.WIDE.U32 R4, R7, UR10, R4 ;  /* 0x0000000a07047c25 */ /* 0x000fe2000f8e0004 */
[----:B------:R-:W-:-:S02]  /*e940*/  IADD3 R9, P6, R16, 0x2000, RZ ;  /* 0x0000200010097810 */ /* 0x000fc40007fde0ff */
[----:B------:R-:W-:Y:S01]  /*e950*/  IADD3 R49, P4, R16, 0x4000, RZ ;  /* 0x0000400010317810 */ /* 0x000fe20007f9e0ff */
[----:B------:R-:W-:Y:S01]  /*e960*/  IMAD R11, R7, UR11, R6 ;  /* 0x0000000b070b7c24 */ /* 0x000fe2000f8e0206 */
[----:B------:R-:W-:Y:S01]  /*e970*/  ULDC.64 UR10, c[0x0][0xb50] ;  /* 0x0002d400000a7ab9 */ /* 0x000fe20000000a00 */
[----:B------:R-:W-:Y:S01]  /*e980*/  IMAD.X R13, RZ, RZ, R17, P2 ;  /* 0x000000ffff0d7224 */ /* 0x000fe200010e0611 */
[----:B------:R-:W-:Y:S01]  /*e990*/  LEA R10, P0, R4, UR10, 0x2 ;  /* 0x0000000a040a7c11 */ /* 0x000fe2000f8010ff */
[----:B------:R-:W-:Y:S01]  /*e9a0*/  IMAD.IADD R5, R5, 0x1, R11 ;  /* 0x0000000105057824 */ /* 0x000fe200078e020b */
[----:B------:R-:W-:Y:S01]  /*e9b0*/  IADD3 R25, P2, R16, 0x7000, RZ ;  /* 0x0000700010197810 */ /* 0x000fe20007f5e0ff */
[----:B------:R-:W-:Y:S01]  /*e9c0*/  VIADD R6, R26, 0x8 ;  /* 0x000000081a067836 */ /* 0x000fe20000000000 */
[----:B------:R-:W-:Y:S01]  /*e9d0*/  LOP3.LUT R32, R32, R33, RZ, 0x3c, !PT ;  /* 0x0000002120207212 */ /* 0x000fe200078e3cff */
[----:B------:R-:W-:Y:S01]  /*e9e0*/  SHFL.IDX PT, R20, R10, RZ, 0x1c1f ;  /* 0x001c1fff0a147589 */ /* 0x000fe200000e0000 */
[----:B------:R-:W-:Y:S01]  /*e9f0*/  LEA.HI.X R14, R4, UR11, R5, 0x2, P0 ;  /* 0x0000000b040e7c11 */ /* 0x000fe200080f1405 */
[----:B------:R-:W-:Y:S01]  /*ea00*/  IMAD.X R33, RZ, RZ, R17, P3 ;  /* 0x000000ffff217224 */ /* 0x000fe200018e0611 */
[----:B------:R-:W-:Y:S01]  /*ea10*/  IADD3 R45, P0, R16, 0x5000, RZ ;  /* 0x00005000102d7810 */ /* 0x000fe20007f1e0ff */
[----:B------:R-:W-:Y:S01]  /*ea20*/  SHFL.IDX PT, R36, R10, 0x1, 0x1c1f ;  /* 0x003c1f000a247f89 */ /* 0x000fe200000e0000 */
[----:B------:R-:W-:-:S02]  /*ea30*/  LOP3.LUT R24, R25, 0x380, RZ, 0xc0, !PT ;  /* 0x0000038019187812 */ /* 0x000fc400078ec0ff */
[----:B------:R-:W-:Y:S01]  /*ea40*/  LOP3.LUT R44, R45, 0x380, RZ, 0xc0, !PT ;  /* 0x000003802d2c7812 */ /* 0x000fe200078ec0ff */
[----:B------:R-:W0:Y:S01]  /*ea50*/  SHFL.IDX PT, R21, R14, RZ, 0x1c1f ;  /* 0x001c1fff0e157589 */ /* 0x000e2200000e0000 */
[----:B------:R-:W-:Y:S02]  /*ea60*/  SHF.R.U64 R24, R24, 0x3, RZ ;  /* 0x0000000318187819 */ /* 0x000fe400000012ff */
[----:B------:R-:W-:Y:S01]  /*ea70*/  SHF.R.U64 R44, R44, 0x3, RZ ;  /* 0x000000032c2c7819 */ /* 0x000fe200000012ff */
[----:B------:R-:W1:Y:S01]  /*ea80*/  SHFL.IDX PT, R37, R14, 0x1, 0x1c1f ;  /* 0x003c1f000e257f89 */ /* 0x000e6200000e0000 */
[----:B------:R-:W-:Y:S01]  /*ea90*/  LOP3.LUT R24, R24, R25, RZ, 0x3c, !PT ;  /* 0x0000001918187212 */ /* 0x000fe200078e3cff */
[--C-:B------:R-:W-:Y:S01]  /*eaa0*/  IMAD.X R25, RZ, RZ, R17.reuse, P2 ;  /* 0x000000ffff197224 */ /* 0x100fe200010e0611 */
[----:B------:R-:W-:Y:S01]  /*eab0*/  LOP3.LUT R44, R44, R45, RZ, 0x3c, !PT ;  /* 0x0000002d2c2c7212 */ /* 0x000fe200078e3cff */
[----:B------:R-:W-:Y:S01]  /*eac0*/  IMAD.X R45, RZ, RZ, R17, P0 ;  /* 0x000000ffff2d7224 */ /* 0x000fe200000e0611 */
[----:B------:R-:W-:-:S02]  /*ead0*/  LOP3.LUT P0, RZ, R198, 0x3, RZ, 0xc0, !PT ;  /* 0x00000003c6ff7812 */ /* 0x000fc4000780c0ff */
[----:B------:R-:W-:Y:S02]  /*eae0*/  IADD3 R5, P5, R16, 0x3000, RZ ;  /* 0x0000300010057810 */ /* 0x000fe40007fbe0ff */
[-C--:B------:R-:W-:Y:S02]  /*eaf0*/  ISETP.GE.OR P2, PT, R26, R65.reuse, P0 ;  /* 0x000000411a00720c */ /* 0x080fe40000746670 */
[----:B------:R-:W-:Y:S02]  /*eb00*/  ISETP.GE.OR P0, PT, R6, R65, P0 ;  /* 0x000000410600720c */ /* 0x000fe40000706670 */
[----:B------:R-:W-:Y:S02]  /*eb10*/  IADD3 R7, P3, R16, 0xb000, RZ ;  /* 0x0000b00010077810 */ /* 0x000fe40007f7e0ff */
[----:B------:R-:W-:Y:S02]  /*eb20*/  LOP3.LUT R8, R9, 0x380, RZ, 0xc0, !PT ;  /* 0x0000038009087812 */ /* 0x000fe400078ec0ff */
[----:B------:R-:W-:-:S02]  /*eb30*/  LOP3.LUT R4, R5, 0x380, RZ, 0xc0, !PT ;  /* 0x0000038005047812 */ /* 0x000fc400078ec0ff */
[----:B------:R-:W-:Y:S01]  /*eb40*/  LOP3.LUT R48, R49, 0x380, RZ, 0xc0, !PT ;  /* 0x0000038031307812 */ /* 0x000fe200078ec0ff */
[----:B------:R-:W-:Y:S01]  /*eb50*/  UIMAD UR10, UR9, UR12, URZ ;  /* 0x0000000c090a72a4 */ /* 0x000fe2000f8e023f */
[----:B------:R-:W-:Y:S01]  /*eb60*/  LOP3.LUT R0, R7, 0x380, RZ, 0xc0, !PT ;  /* 0x0000038007007812 */ /* 0x000fe200078ec0ff */
[----:B0-----:R0:W-:Y:S01]  /*eb70*/  @!P2 ST.E desc[UR20][R20.64], R2 ;  /* 0x000000021400a985 */ /* 0x0011e2000c101914 */
[----:B------:R-:W-:Y:S01]  /*eb80*/  SHF.R.U64 R8, R8, 0x3, RZ ;  /* 0x0000000308087819 */ /* 0x000fe200000012ff */
[--C-:B------:R-:W-:Y:S01]  /*eb90*/  IMAD.X R41, RZ, RZ, R17.reuse, P3 ;  /* 0x000000ffff297224 */ /* 0x100fe200018e0611 */
[----:B------:R-:W-:Y:S01]  /*eba0*/  SHF.R.U64 R4, R4, 0x3, RZ ;  /* 0x0000000304047819 */ /* 0x000fe200000012ff */
[----:B-1----:R1:W-:Y:S01]  /*ebb0*/  @!P0 ST.E desc[UR20][R36.64], R3 ;  /* 0x0000000324008985 */ /* 0x0023e2000c101914 */
[----:B------:R-:W-:Y:S02]  /*ebc0*/  SHF.R.U64 R48, R48, 0x3, RZ ;  /* 0x0000000330307819 */ /* 0x000fe400000012ff */
[----:B------:R-:W-:Y:S01]  /*ebd0*/  SHF.R.U64 R0, R0, 0x3, RZ ;  /* 0x0000000300007819 */ /* 0x000fe200000012ff */
[----:B------:R-:W-:Y:S01]  /*ebe0*/  UIMAD.WIDE.U32 UR8, UR4, UR12, URZ ;  /* 0x0000000c040872a5 */ /* 0x000fe2000f8e003f */
[----:B------:R-:W-:Y:S01]  /*ebf0*/  LOP3.LUT R8, R8, R9, RZ, 0x3c, !PT ;  /* 0x0000000908087212 */ /* 0x000fe200078e3cff */
[--C-:B------:R-:W-:Y:S01]  /*ec00*/  IMAD.X R9, RZ, RZ, R17.reuse, P6 ;  /* 0x000000ffff097224 */ /* 0x100fe200030e0611 */
[----:B------:R-:W-:Y:S01]  /*ec10*/  LOP3.LUT R4, R4, R5, RZ, 0x3c, !PT ;  /* 0x0000000504047212 */ /* 0x000fe200078e3cff */
[----:B0-----:R-:W0:Y:S01]  /*ec20*/  @P1 LDC R21, c[0x0][0xbf0] ;  /* 0x0002fc00ff151b82 */ /* 0x001e220000000800 */
[----:B------:R-:W-:Y:S01]  /*ec30*/  LOP3.LUT R48, R48, R49, RZ, 0x3c, !PT ;  /* 0x0000003130307212 */ /* 0x000fe200078e3cff */
[--C-:B------:R-:W-:Y:S01]  /*ec40*/  IMAD.X R5, RZ, RZ, R17.reuse, P5 ;  /* 0x000000ffff057224 */ /* 0x100fe200028e0611 */
[----:B------:R-:W-:Y:S01]  /*ec50*/  UIMAD UR10, UR4, UR13, UR10 ;  /* 0x0000000d040a72a4 */ /* 0x000fe2000f8e020a */
[----:B------:R-:W-:Y:S01]  /*ec60*/  IMAD.X R49, RZ, RZ, R17, P4 ;  /* 0x000000ffff317224 */ /* 0x000fe200020e0611 */
[C---:B------:R-:W-:Y:S01]  /*ec70*/  IADD3 R61, P6, R16.reuse, 0x8000, RZ ;  /* 0x00008000103d7810 */ /* 0x040fe20007fde0ff */
[----:B------:R-:W-:Y:S01]  /*ec80*/  ULDC.64 UR12, c[0x0][0xae8] ;  /* 0x0002ba00000c7ab9 */ /* 0x000fe20000000a00 */
[C---:B------:R-:W-:Y:S01]  /*ec90*/  IADD3 R57, P5, R16.reuse, 0x9000, RZ ;  /* 0x0000900010397810 */ /* 0x040fe20007fbe0ff */
[----:B-1----:R-:W1:Y:S01]  /*eca0*/  @P1 LDC R3, c[0x0][0xbec] ;  /* 0x0002fb00ff031b82 */ /* 0x002e620000000800 */
[C---:B------:R-:W-:Y:S01]  /*ecb0*/  IADD3 R53, P4, R16.reuse, 0xa000, RZ ;  /* 0x0000a00010357810 */ /* 0x040fe20007f9e0ff */
[----:B------:R-:W5:Y:S01]  /*ecc0*/  LD.E.128 R12, desc[UR20][R12.64] ;  /* 0x000000140c0c7980 */ /* 0x000f62000c101d00 */
[----:B------:R-:W-:-:S02]  /*ecd0*/  LOP3.LUT R11, R16, 0x380, RZ, 0xc0, !PT ;  /* 0x00000380100b7812 */ /* 0x000fc400078ec0ff */
[----:B------:R-:W-:Y:S01]  /*ece0*/  LOP3.LUT R40, R0, R7, RZ, 0x3c, !PT ;  /* 0x0000000700287212 */ /* 0x000fe200078e3cff */
[----:B------:R-:W-:Y:S01]  /*ecf0*/  IMAD R0, R193, 0x20, R195 ;  /* 0x00000020c1007824 */ /* 0x000fe200078e02c3 */
[----:B------:R-:W-:Y:S01]  /*ed00*/  UIADD3 UR9, UR9, UR10, URZ ;  /* 0x0000000a09097290 */ /* 0x000fe2000fffe03f */
[----:B------:R-:W-:Y:S01]  /*ed10*/  LOP3.LUT R60, R61, 0x380, RZ, 0xc0, !PT ;  /* 0x000003803d3c7812 */ /* 0x000fe200078ec0ff */
[----:B------:R-:W-:Y:S01]  /*ed20*/  UIMAD UR4, UR16, UR12, URZ ;  /* 0x0000000c100472a4 */ /* 0x000fe2000f8e023f */
[----:B------:R-:W-:Y:S01]  /*ed30*/  LOP3.LUT R56, R57, 0x380, RZ, 0xc0, !PT ;  /* 0x0000038039387812 */ /* 0x000fe200078ec0ff */
[----:B------:R-:W5:Y:S01]  /*ed40*/  LD.E.128 R48, desc[UR20][R48.64] ;  /* 0x0000001430307980 */ /* 0x000f62000c101d00 */
[----:B------:R-:W-:Y:S02]  /*ed50*/  LOP3.LUT R52, R53, 0x380, RZ, 0xc0, !PT ;  /* 0x0000038035347812 */ /* 0x000fe400078ec0ff */
[----:B------:R-:W-:Y:S01]  /*ed60*/  SHF.R.U64 R11, R11, 0x3, RZ ;  /* 0x000000030b0b7819 */ /* 0x000fe200000012ff */
[----:B------:R-:W-:Y:S01]  /*ed70*/  VIADD R20, R0, UR39 ;  /* 0x0000002700147c36 */ /* 0x000fe20008000000 */
[----:B------:R-:W-:Y:S01]  /*ed80*/  UIMAD UR4, UR19, UR13, UR4 ;  /* 0x0000000d130472a4 */ /* 0x000fe2000f8e0204 */
[----:B------:R-:W-:Y:S01]  /*ed90*/  SHF.R.U64 R60, R60, 0x3, RZ ;  /* 0x000000033c3c7819 */ /* 0x000fe200000012ff */
[----:B------:R-:W-:Y:S01]  /*eda0*/  UIMAD.WIDE.U32 UR8, UR19, UR12, UR8 ;  /* 0x0000000c130872a5 */ /* 0x000fe2000f8e0008 */
[----:B------:R-:W-:Y:S01]  /*edb0*/  SHF.R.U64 R56, R56, 0x3, RZ ;  /* 0x0000000338387819 */ /* 0x000fe200000012ff */
[----:B------:R-:W-:Y:S01]  /*edc0*/  ULDC.64 UR10, c[0x0][0xaf0] ;  /* 0x0002bc00000a7ab9 */ /* 0x000fe20000000a00 */
[----:B------:R-:W-:Y:S01]  /*edd0*/  SHF.R.U64 R52, R52, 0x3, RZ ;  /* 0x0000000334347819 */ /* 0x000fe200000012ff */
[----:B------:R-:W5:Y:S01]  /*ede0*/  LD.E.128 R4, desc[UR20][R4.64] ;  /* 0x0000001404047980 */ /* 0x000f62000c101d00 */
[----:B------:R-:W-:Y:S01]  /*edf0*/  LOP3.LUT R16, R11, R16, RZ, 0x3c, !PT ;  /* 0x000000100b107212 */ /* 0x000fe200078e3cff */
[----:B-1----:R-:W-:Y:S01]  /*ee00*/  @P1 IMAD.HI.U32 R0, R20, R3, RZ ;  /* 0x0000000314001227 */ /* 0x002fe200078e00ff */
[----:B------:R-:W-:Y:S01]  /*ee10*/  UIADD3 UR9, UR9, UR4, URZ ;  /* 0x0000000409097290 */ /* 0x000fe2000fffe03f */
[----:B------:R-:W-:Y:S01]  /*ee20*/  LOP3.LUT R60, R60, R61, RZ, 0x3c, !PT ;  /* 0x0000003d3c3c7212 */ /* 0x000fe200078e3cff */
[----:B------:R-:W-:Y:S01]  /*ee30*/  UIMAD UR4, UR18, UR10, URZ ;  /* 0x0000000a120472a4 */ /* 0x000fe2000f8e023f */
[----:B------:R-:W-:Y:S01]  /*ee40*/  LOP3.LUT R56, R56, R57, RZ, 0x3c, !PT ;  /* 0x0000003938387212 */ /* 0x000fe200078e3cff */
[--C-:B------:R-:W-:Y:S01]  /*ee50*/  IMAD.X R61, RZ, RZ, R17.reuse, P6 ;  /* 0x000000ffff3d7224 */ /* 0x100fe200030e0611 */
[----:B------:R-:W-:Y:S01]  /*ee60*/  LOP3.LUT R52, R52, R53, RZ, 0x3c, !PT ;  /* 0x0000003534347212 */ /* 0x000fe200078e3cff */
[--C-:B------:R-:W-:Y:S01]  /*ee70*/  IMAD.X R57, RZ, RZ, R17.reuse, P5 ;  /* 0x000000ffff397224 */ /* 0x100fe200028e0611 */
[----:B------:R1:W5:Y:S01]  /*ee80*/  LD.E.128 R28, desc[UR20][R16.64] ;  /* 0x00000014101c7980 */ /* 0x000362000c101d00 */
[----:B------:R-:W-:Y:S01]  /*ee90*/  IMAD.X R53, RZ, RZ, R17, P4 ;  /* 0x000000ffff357224 */ /* 0x000fe200020e0611 */
[----:B------:R-:W-:-:S02]  /*eea0*/  UIMAD UR4, UR17, UR11, UR4 ;  /* 0x0000000b110472a4 */ /* 0x000fc4000f8e0204 */
[----:B------:R-:W-:Y:S01]  /*eeb0*/  UIMAD.WIDE.U32 UR8, UR17, UR10, UR8 ;  /* 0x0000000a110872a5 */ /* 0x000fe2000f8e0008 */
[----:B------:R-:W5:Y:S02]  /*eec0*/  LD.E.128 R8, desc[UR20][R8.64] ;  /* 0x0000001408087980 */ /* 0x000f64000c101d00 */
[----:B------:R-:W-:Y:S02]  /*eed0*/  ULDC.64 UR10, c[0x0][0xae0] ;  /* 0x0002b800000a7ab9 */ /* 0x000fe40000000a00 */
[----:B------:R-:W5:Y:S01]  /*eee0*/  LD.E.128 R44, desc[UR20][R44.64] ;  /* 0x000000142c2c7980 */ /* 0x000f62000c101d00 */
[----:B-1----:R-:W-:Y:S01]  /*eef0*/  IMAD.MOV.U32 R17, RZ, RZ, R20 ;  /* 0x000000ffff117224 */ /* 0x002fe200078e0014 */
        /* <DEDUP_REMOVED lines=40> */
[----:B0-----:R0:W1:Y:S01]  /*f180*/  SHFL.IDX PT, R21, R36, RZ, 0x181f ;  /* 0x00181fff24157589 */ /* 0x00106200000e0000 */
[----:B------:R-:W-:Y:S01]  /*f190*/  ISETP.GE.AND P0, PT, R0, R65, PT ;  /* 0x000000410000720c */ /* 0x000fe20003f06270 */
[----:B------:R-:W-:Y:S01]  /*f1a0*/  BSSY B1, `(.L_x_4888) ;  /* 0x0000012000017945 */ /* 0x000fe20003800000 */
[----:B------:R0:W-:Y:S01]  /*f1b0*/  SYNCS.ARRIVE.TRANS64.RED.A1T0 RZ, [R38+URZ], RZ ;  /* 0x000000ff26ff79a7 */ /* 0x0001e2000810043f */
[----:B------:R0:W2:Y:S02]  /*f1c0*/  SHFL.IDX PT, R0, R37, RZ, 0x181f ;  /* 0x00181fff25007589 */ /* 0x0000a400000e0000 */
[----:B------:R-:W-:Y:S08]  /*f1d0*/  @P2 BRA `(.L_x_4889) ;  /* 0x0000000000382947 */ /* 0x000ff00003800000 */
[----:B------:R-:W-:Y:S01]  /*f1e0*/  ULDC UR4, c[0x0][0xac8] ;  /* 0x0002b20000047ab9 */ /* 0x000fe20000000800 */
[----:B------:R-:W-:Y:S01]  /*f1f0*/  ULDC.64 UR8, c[0x0][0x208] ;  /* 0x0000820000087ab9 */ /* 0x000fe20000000a00 */
[----:B------:R-:W-:Y:S02]  /*f200*/  ISETP.GE.AND P4, PT, R22, UR4, PT ;  /* 0x0000000416007c0c */ /* 0x000fe4000bf86270 */
[----:B------:R-:W-:Y:S02]  /*f210*/  ISETP.GE.AND P3, PT, R23, UR4, PT ;  /* 0x0000000417007c0c */ /* 0x000fe4000bf66270 */
[----:B------:R-:W-:-:S09]  /*f220*/  ISETP.GE.AND P2, PT, R192, UR4, PT ;  /* 0x00000004c0007c0c */ /* 0x000fd2000bf46270 */
[CC--:B-1----:R-:W-:Y:S02]  /*f230*/  @!P4 LEA R2, P6, R22.reuse, R21.reuse, 0x1 ;  /* 0x000000151602c211 */ /* 0x0c2fe400078c08ff */
[CC--:B------:R-:W-:Y:S02]  /*f240*/  @!P3 LEA R16, P5, R23.reuse, R21.reuse, 0x1 ;  /* 0x000000151710b211 */ /* 0x0c0fe400078a08ff */
[-C--:B--2---:R-:W-:Y:S02]  /*f250*/  @!P4 LEA.HI.X R3, R22, R0.reuse, R205, 0x1, P6 ;  /* 0x000000001603c211 */ /* 0x084fe400030f0ccd */
[C---:B------:R-:W-:Y:S02]  /*f260*/  @!P2 LEA R20, P6, R192.reuse, R21, 0x1 ;  /* 0x00000015c014a211 */ /* 0x040fe400078c08ff */
[-C--:B------:R-:W-:Y:S01]  /*f270*/  @!P3 LEA.HI.X R17, R23, R0.reuse, R204, 0x1, P5 ;  /* 0x000000001711b211 */ /* 0x080fe200028f0ccc */
[----:B-----5:R3:W-:Y:S01]  /*f280*/  @!P4 ST.E.128 desc[UR8][R2.64], R28 ;  /* 0x0000001c0200c985 */ /* 0x0207e2000c101d08 */
[----:B------:R-:W-:-:S03]  /*f290*/  @!P2 LEA.HI.X R21, R192, R0, R203, 0x1, P6 ;  /* 0x00000000c015a211 */ /* 0x000fc600030f0ccb */
[----:B------:R3:W-:Y:S04]  /*f2a0*/  @!P3 ST.E.128 desc[UR8][R16.64], R48 ;  /* 0x000000301000b985 */ /* 0x0007e8000c101d08 */
[----:B------:R3:W-:Y:S02]  /*f2b0*/  @!P2 ST.E.128 desc[UR8][R20.64], R60 ;  /* 0x0000003c1400a985 */ /* 0x0007e4000c101d08 */
.L_x_4889:
[----:B------:R-:W-:Y:S05]  /*f2c0*/  BSYNC B1 ;  /* 0x0000000000017941 */ /* 0x000fea0003800000 */
.L_x_4888:
        /* <DEDUP_REMOVED lines=18> */
.L_x_4891:
[----:B------:R-:W-:Y:S05]  /*f3f0*/  BSYNC B1 ;  /* 0x0000000000017941 */ /* 0x000fea0003800000 */
.L_x_4890:
        /* <DEDUP_REMOVED lines=18> */
.L_x_4893:
[----:B------:R-:W-:Y:S05]  /*f520*/  BSYNC B1 ;  /* 0x0000000000017941 */ /* 0x000fea0003800000 */
.L_x_4892:
[----:B0-----:R-:W-:Y:S01]  /*f530*/  VIADD R0, R64, 0x60 ;  /* 0x0000006040007836 */ /* 0x001fe20000000000 */
[----:B--2-4-:R-:W0:Y:S04]  /*f540*/  SHFL.IDX PT, R37, R37, 0x3, 0x181f ;  /* 0x00781f0025257f89 */ /* 0x014e2800000e0000 */
[----:B------:R-:W-:Y:S01]  /*f550*/  ISETP.GE.AND P0, PT, R0, R65, PT ;  /* 0x000000410000720c */ /* 0x000fe20003f06270 */
[----:B------:R2:W4:-:S12]  /*f560*/  SHFL.IDX PT, R11, R36, 0x3, 0x181f ;  /* 0x00781f00240b7f89 */ /* 0x00051800000e0000 */
[----:B--2---:R-:W-:Y:S05]  /*f570*/  @P0 BRA `(.L_x_4894) ;  /* 0x0000000c00940947 */ /* 0x004fea0003800000 */
[----:B------:R-:W-:Y:S01]  /*f580*/  ULDC UR4, c[0x0][0xac8] ;  /* 0x0002b20000047ab9 */ /* 0x000fe20000000800 */
[----:B------:R-:W-:Y:S01]  /*f590*/  ULDC.64 UR8, c[0x0][0x208] ;  /* 0x0000820000087ab9 */ /* 0x000fe20000000a00 */
[----:B------:R-:W-:Y:S02]  /*f5a0*/  ISETP.GE.AND P2, PT, R22, UR4, PT ;  /* 0x0000000416007c0c */ /* 0x000fe4000bf46270 */
[----:B------:R-:W-:-:S11]  /*f5b0*/  ISETP.GE.AND P3, PT, R23, UR4, PT ;  /* 0x0000000417007c0c */ /* 0x000fd6000bf66270 */
[CC--:B----4-:R-:W-:Y:S02]  /*f5c0*/  @!P2 LEA R2, P0, R22.reuse, R11.reuse, 0x1 ;  /* 0x0000000b1602a211 */ /* 0x0d0fe400078008ff */
[C---:B------:R-:W-:Y:S02]  /*f5d0*/  @!P3 LEA R8, P1, R23.reuse, R11, 0x1 ;  /* 0x0000000b1708b211 */ /* 0x040fe400078208ff */
[-C--:B0-----:R-:W-:Y:S02]  /*f5e0*/  @!P2 LEA.HI.X R3, R22, R37.reuse, R205, 0x1, P0 ;  /* 0x000000251603a211 */ /* 0x081fe400000f0ccd */
[----:B------:R-:W-:Y:S02]  /*f5f0*/  ISETP.GE.AND P0, PT, R192, UR4, PT ;  /* 0x00000004c0007c0c */ /* 0x000fe4000bf06270 */
[----:B------:R-:W-:Y:S01]  /*f600*/  @!P3 LEA.HI.X R9, R23, R37, R204, 0x1, P1 ;  /* 0x000000251709b211 */ /* 0x000fe200008f0ccc */
[----:B------:R2:W-:Y:S04]  /*f610*/  @!P2 ST.E.128 desc[UR8][R2.64], R4 ;  /* 0x000000040200a985 */ /* 0x0005e8000c101d08 */
[----:B------:R2:W-:Y:S06]  /*f620*/  @!P3 ST.E.128 desc[UR8][R8.64], R24 ;  /* 0x000000180800b985 */ /* 0x0005ec000c101d08 */
[----:B------:R-:W-:Y:S05]  /*f630*/  @P0 BRA `(.L_x_4894) ;  /* 0x0000000c00640947 */ /* 0x000fea0003800000 */
[----:B--2---:R-:W-:Y:S01]  /*f640*/  LEA R2, P0, R192, R11, 0x1 ;  /* 0x0000000bc0027211 */ /* 0x004fe200078008ff */
[----:B------:R-:W-:-:S03]  /*f650*/  ULDC.64 UR8, c[0x0][0x208] ;  /* 0x0000820000087ab9 */ /* 0x000fc60000000a00 */
[----:B------:R-:W-:-:S05]  /*f660*/  LEA.HI.X R3, R192, R37, R203, 0x1, P0 ;  /* 0x00000025c0037211 */ /* 0x000fca00000f0ccb */
[----:B------:R0:W-:Y:S01]  /*f670*/  ST.E.128 desc[UR8][R2.64], R40 ;  /* 0x0000002802007985 */ /* 0x0001e2000c101d08 */
[----:B------:R-:W-:Y:S05]  /*f680*/  BRA `(.L_x_4894) ;  /* 0x0000000c00507947 */ /* 0x000fea0003800000 */
.L_x_4886:
        /* <DEDUP_REMOVED lines=36> */
.L_x_4895:
        /* <DEDUP_REMOVED lines=50> */
.L_x_4897:
[----:B------:R-:W-:Y:S05]  /*fbf0*/  BSYNC B1 ;  /* 0x0000000000017941 */ /* 0x000fea0003800000 */
.L_x_4896:
        /* <DEDUP_REMOVED lines=63> */
[----:B------:R3:W-:Y:S01]  /*fff0*/  @!P4 ST.E.128 desc[UR8][R8.64], RZ ;  /* 0x000000ff0800c985 */ /* 0x0007e2000c101d08 */
[----:B------:R-:W-:-:S03]  /*10000*/  @!P2 LEA.HI.X R3, R192, R0, R203, 0x1, P6 ;  /* 0x00000000c003a211 */ /* 0x000fc600030f0ccb */
[----:B------:R3:W-:Y:S04]  /*10010*/  @!P3 ST.E.128 desc[UR8][R12.64], RZ ;  /* 0x000000ff0c00b985 */ /* 0x0007e8000c101d08 */
[----:B------:R3:W-:Y:S02]  /*10020*/  @!P2 ST.E.128 desc[UR8][R2.64], RZ ;  /* 0x000000ff0200a985 */ /* 0x0007e4000c101d08 */
.L_x_4899:
[----:B------:R-:W-:Y:S05]  /*10030*/  BSYNC B1 ;  /* 0x0000000000017941 */ /* 0x000fea0003800000 */
.L_x_4898:
        /* <DEDUP_REMOVED lines=18> */
.L_x_4901:
[----:B------:R-:W-:Y:S05]  /*10160*/  BSYNC B1 ;  /* 0x0000000000017941 */ /* 0x000fea0003800000 */
.L_x_4900:
        /* <DEDUP_REMOVED lines=18> */
.L_x_4903:
[----:B------:R-:W-:Y:S05]  /*10290*/  BSYNC B1 ;  /* 0x0000000000017941 */ /* 0x000fea0003800000 */
.L_x_4902:
        /* <DEDUP_REMOVED lines=19> */
.L_x_4894:
[----:B------:R-:W-:Y:S05]  /*103d0*/  BSYNC B0 ;  /* 0x0000000000007941 */ /* 0x000fea0003800000 */
.L_x_4885:
[----:B------:R-:W-:Y:S02]  /*103e0*/  ULDC UR4, c[0x0][0xc3c] ;  /* 0x00030f0000047ab9 */ /* 0x000fe40000000800 */
[----:B------:R-:W-:-:S06]  /*103f0*/  UISETP.GE.AND UP0, UPT, UR6, UR4, UPT ;  /* 0x000000040600728c */ /* 0x000fcc000bf06270 */
[----:B------:R-:W-:-:S13]  /*10400*/  PLOP3.LUT P0, PT, PT, PT, UP0, 0x80, 0x0 ;  /* 0x000000000000781c */ /* 0x000fda0003f0f008 */
[----:B------:R-:W-:Y:S05]  /*10410*/  @!P0 BRA `(.L_x_4904) ;  /* 0xffffff08008c8947 */ /* 0x000fea000383ffff */
[----:B------:R-:W-:Y:S05]  /*10420*/  EXIT ;  /* 0x000000000000794d */ /* 0x000fea0003800000 */
.L_x_4803:
        /* <DEDUP_REMOVED lines=18> */
.L_x_4905:
        /* <DEDUP_REMOVED lines=43> */
.L_x_4911:
        /* <DEDUP_REMOVED lines=13> */
.L_x_4910:
[----:B------:R-:W-:Y:S05]  /*108d0*/  BSYNC B0 ;  /* 0x0000000000007941 */ /* 0x000fea0003800000 */
.L_x_4909:
        /* <DEDUP_REMOVED lines=21> */
.L_x_4907:
        /* <DEDUP_REMOVED lines=21> */
.L_x_4912:
        /* <DEDUP_REMOVED lines=57> */
.L_x_4908:
[----:B------:R-:W-:Y:S02]  /*10f10*/  IMAD.MOV.U32 R17, RZ, RZ, RZ ;  /* 0x000000ffff117224 */ /* 0x000fe400078e00ff */
[----:B------:R-:W-:Y:S02]  /*10f20*/  IMAD.U32 R16, RZ, RZ, UR6 ;  /* 0x00000006ff107e24 */ /* 0x000fe4000f8e00ff */
[----:B------:R-:W-:-:S07]  /*10f30*/  IMAD.MOV.U32 R18, RZ, RZ, RZ ;  /* 0x000000ffff127224 */ /* 0x000fce00078e00ff */
.L_x_4913:
[----:B------:R-:W-:-:S13]  /*10f40*/  ISETP.NE.AND P0, PT, R0, RZ, PT ;  /* 0x000000ff0000720c */ /* 0x000fda0003f05270 */
[----:B------:R-:W1:Y:S01]  /*10f50*/  @!P0 S2R R3, SR_CgaCtaId ;  /* 0x0000000000038919 */ /* 0x000e620000008800 */
[----:B------:R-:W-:-:S04]  /*10f60*/  @!P0 MOV R0, 0x400 ;  /* 0x0000040000008802 */ /* 0x000fc80000000f00 */
[----:B-1----:R-:W-:-:S05]  /*10f70*/  @!P0 LEA R0, R3, R0, 0x18 ;  /* 0x0000000003008211 */ /* 0x002fca00078ec0ff */
[----:B------:R1:W-:Y:S01]  /*10f80*/  @!P0 STS.128 [R0+0x308d0], R16 ;  /* 0x0308d01000008388 */ /* 0x0003e20000000c00 */
[----:B------:R-:W-:Y:S06]  /*10f90*/  BAR.ARV 0x5, 0x180 ;  /* 0x0146000000007b1d */ /* 0x000fec0000002000 */
.L_x_4906:
        /* <DEDUP_REMOVED lines=28> */
[----:B------:R-:W-:Y:S04]  /*11160*/  STL [R1+0x1c], R3 ;  /* 0x00001c0301007387 */ /* 0x000fe80000100800 */
[----:B------:R-:W-:Y:S04]  /*11170*/  STL [R1+0x38], RZ ;  /* 0x000038ff01007387 */ /* 0x000fe80000100800 */
[----:B------:R0:W-:Y:S04]  /*11180*/  STL [R1+0x10], R2 ;  /* 0x0000100201007387 */ /* 0x0001e80000100800 */
[----:B------:R1:W-:Y:S01]  /*11190*/  STL [R1+0x4], RZ ;  /* 0x000004ff01007387 */ /* 0x0003e20000100800 */
[----:B0-----:R-:W-:-:S02]  /*111a0*/  LOP3.LUT R2, R0, 0x40, RZ, 0xfc, !PT ;  /* 0x0000004000027812 */ /* 0x001fc400078efcff */
[----:B-1----:R-:W-:-:S07]  /*111b0*/  LOP3.LUT R0, R0, 0x80, RZ, 0xfc, !PT ;  /* 0x0000008000007812 */ /* 0x002fce00078efcff */
.L_x_5028:
[----:B------:R-:W-:Y:S05]  /*111c0*/  YIELD ;  /* 0x0000000000007946 */ /* 0x000fea0003800000 */
[----:B------:R-:W-:Y:S01]  /*111d0*/  ULDC.64 UR4, c[0x0][0xa28] ;  /* 0x00028a0000047ab9 */ /* 0x000fe20000000a00 */
[----:B---3--:R-:W-:Y:S01]  /*111e0*/  IMAD.MOV.U32 R0, RZ, RZ, RZ ;  /* 0x000000ffff007224 */ /* 0x008fe200078e00ff */
[----:B------:R-:W-:Y:S01]  /*111f0*/  ISETP.NE.U32.AND P0, PT, RZ, UR4, PT ;  /* 0x00000004ff007c0c */ /* 0x000fe2000bf05070 */
[----:B0-----:R-:W0:Y:S01]  /*11200*/  LDC.64 R4, c[0x0][0xa00] ;  /* 0x00028000ff047b82 */ /* 0x001e220000000a00 */
[----:B------:R-:W-:Y:S01]  /*11210*/  ULDC.64 UR8, c[0x0][0x208] ;  /* 0x0000820000087ab9 */ /* 0x000fe20000000a00 */
[----:B-1----:R-:W-:-:S02]  /*11220*/  CS2R R8, SRZ ;  /* 0x0000000000087805 */ /* 0x002fc4000001ff00 */
[----:B------:R-:W-:Y:S01]  /*11230*/  ISETP.NE.AND.EX P0, PT, RZ, UR5, PT, P0 ;  /* 0x00000005ff007c0c */ /* 0x000fe2000bf05300 */
[----:B------:R-:W-:Y:S01]  /*11240*/  ULDC.64 UR4, c[0x0][0xa18] ;  /* 0x0002860000047ab9 */ /* 0x000fe20000000a00 */
[----:B------:R-:W-:-:S11]  /*11250*/  ULDC.64 UR6, c[0x0][0xa08] ;  /* 0x0002820000067ab9 */ /* 0x000fd60000000a00 */
[----:B------:R-:W1:Y:S02]  /*11260*/  @P0 LDC.64 R2, c[0x0][0xa28] ;  /* 0x00028a00ff020b82 */ /* 0x000e640000000a00 */
[----:B-1----:R-:W-:-:S05]  /*11270*/  @P0 IMAD.WIDE R2, R19, 0x4, R2 ;  /* 0x0000000413020825 */ /* 0x002fca00078e0202 */
[----:B------:R1:W5:Y:S01]  /*11280*/  @P0 LDG.E R0, desc[UR8][R2.64] ;  /* 0x0000000802000981 */ /* 0x000362000c1e1900 */
[----:B------:R-:W-:Y:S01]  /*11290*/  ISETP.NE.U32.AND P0, PT, RZ, UR4, PT ;  /* 0x00000004ff007c0c */ /* 0x000fe2000bf05070 */
[----:B0-----:R-:W-:Y:S01]  /*112a0*/  IMAD.WIDE R4, R19, 0x4, R4 ;  /* 0x0000000413047825 */ /* 0x001fe200078e0204 */
[----:B------:R-:W-:Y:S02]  /*112b0*/  ISETP.NE.U32.AND P1, PT, RZ, UR6, PT ;  /* 0x00000006ff007c0c */ /* 0x000fe4000bf25070 */
[----:B------:R-:W-:Y:S01]  /*112c0*/  ISETP.NE.AND.EX P2, PT, RZ, UR5, PT, P0 ;  /* 0x00000005ff007c0c */ /* 0x000fe2000bf45300 */
[----:B------:R-:W-:Y:S01]  /*112d0*/  ULDC.64 UR4, c[0x0][0xa00] ;  /* 0x0002800000047ab9 */ /* 0x000fe20000000a00 */
[----:B------:R-:W-:Y:S02]  /*112e0*/  ISETP.NE.AND.EX P1, PT, RZ, UR7, PT, P1 ;  /* 0x00000007ff007c0c */ /* 0x000fe4000bf25310 */
[----:B------:R-:W-:Y:S01]  /*112f0*/  ISETP.NE.U32.AND P0, PT, RZ, UR4, PT ;  /* 0x00000004ff007c0c */ /* 0x000fe2000bf05070 */
[----:B-1----:R-:W0:Y:S03]  /*11300*/  LDC.64 R2, c[0x0][0xa08] ;  /* 0x00028200ff027b82 */ /* 0x002e260000000a00 */
[----:B------:R-:W-:-:S05]  /*11310*/  ISETP.NE.AND.EX P0, PT, RZ, UR5, PT, P0 ;  /* 0x00000005ff007c0c */ /* 0x000fca000bf05300 */
[----:B--2---:R-:W1:Y:S08]  /*11320*/  @P2 LDC.64 R6, c[0x0][0xa18] ;  /* 0x00028600ff062b82 */ /* 0x004e700000000a00 */
[----:B------:R-:W2:Y:S01]  /*11330*/  @P0 LDG.E R9, desc[UR8][R4.64] ;  /* 0x0000000804090981 */ /* 0x000ea2000c1e1900 */
[----:B------:R-:W-:Y:S01]  /*11340*/  ULDC UR4, c[0x0][0x288] ;  /* 0x0000a20000047ab9 */ /* 0x000fe20000000800 */
[----:B0-----:R-:W-:-:S05]  /*11350*/  IMAD.WIDE R2, R19, 0x4, R2 ;  /* 0x0000000413027825 */ /* 0x001fca00078e0202 */
[----:B------:R-:W5:Y:S01]  /*11360*/  @P1 LDG.E R8, desc[UR8][R2.64] ;  /* 0x0000000802081981 */ /* 0x000f62000c1e1900 */
[----:B-1----:R-:W-:-:S03]  /*11370*/  @P2 IMAD.WIDE R6, R19, 0x4, R6 ;  /* 0x0000000413062825 */ /* 0x002fc600078e0206 */
        /* <DEDUP_REMOVED lines=14> */
[----:B------:R-:W-:Y:S02]  /*11460*/  ULDC.64 UR4, c[0x0][0x208] ;  /* 0x0000820000047ab9 */ /* 0x000fe40000000a00 */
[----:B------:R-:W0:Y:S04]  /*11470*/  LDG.E R7, desc[UR4][R4.64] ;  /* 0x0000000404077981 */ /* 0x000e28000c1e1900 */
[----:B------:R-:W0:Y:S02]  /*11480*/  LDG.E R4, desc[UR4][R4.64+0x4] ;  /* 0x0000040404047981 */ /* 0x000e24000c1e1900 */
[----:B0-----:R-:W-:-:S05]  /*11490*/  IMAD.IADD R9, R4, 0x1, -R7 ;  /* 0x0000000104097824 */ /* 0x001fca00078e0a07 */
[----:B------:R1:W-:Y:S02]  /*114a0*/  STL [R1+0x30], R9 ;  /* 0x0000300901007387 */ /* 0x0003e40000100800 */
.L_x_4915:
[----:B-----5:R-:W-:Y:S01]  /*114b0*/  IMAD.IADD R4, R8, 0x1, R0 ;  /* 0x0000000108047824 */ /* 0x020fe200078e0200 */
[----:B------:R-:W-:Y:S02]  /*114c0*/  ULDC.64 UR4, c[0x0][0xa20] ;  /* 0x0002880000047ab9 */ /* 0x000fe40000000a00 */
[----:B------:R-:W-:Y:S02]  /*114d0*/  ISETP.NE.U32.AND P0, PT, RZ, UR4, PT ;  /* 0x00000004ff007c0c */ /* 0x000fe4000bf05070 */
[----:B------:R2:W-:Y:S02]  /*114e0*/  STL [R1+0x14], R4 ;  /* 0x0000140401007387 */ /* 0x0005e40000100800 */
[----:B------:R-:W-:-:S13]  /*114f0*/  ISETP.NE.AND.EX P0, PT, RZ, UR5, PT, P0 ;  /* 0x00000005ff007c0c */ /* 0x000fda000bf05300 */
[----:B--2---:R-:W-:Y:S05]  /*11500*/  @!P0 BRA `(.L_x_4916) ;  /* 0x0000000000148947 */ /* 0x004fea0003800000 */
[----:B------:R-:W2:Y:S01]  /*11510*/  LDC.64 R2, c[0x0][0xa20] ;  /* 0x00028800ff027b82 */ /* 0x000ea20000000a00 */
[----:B------:R-:W-:Y:S01]  /*11520*/  ULDC.64 UR4, c[0x0][0x208] ;  /* 0x0000820000047ab9 */ /* 0x000fe20000000a00 */
[----:B--2---:R-:W-:-:S05]  /*11530*/  IMAD.WIDE R2, R19, 0x4, R2 ;  /* 0x0000000413027825 */ /* 0x004fca00078e0202 */
[----:B------:R2:W5:Y:S01]  /*11540*/  LDG.E R6, desc[UR4][R2.64] ;  /* 0x0000000402067981 */ /* 0x000562000c1e1900 */
[----:B------:R-:W-:Y:S05]  /*11550*/  BRA `(.L_x_4917) ;  /* 0x0000000000147947 */ /* 0x000fea0003800000 */
.L_x_4916:
[----:B------:R-:W-:Y:S05]  /*11560*/  @!P1 BRA `(.L_x_4917) ;  /* 0x0000000000109947 */ /* 0x000fea0003800000 */
[----:B------:R-:W-:Y:S02]  /*11570*/  ULDC.64 UR4, c[0x0][0x208] ;  /* 0x0000820000047ab9 */ /* 0x000fe40000000a00 */
[----:B------:R-:W2:Y:S04]  /*11580*/  LDG.E R6, desc[UR4][R2.64] ;  /* 0x0000000402067981 */ /* 0x000ea8000c1e1900 */
[----:B------:R-:W2:Y:S02]  /*11590*/  LDG.E R2, desc[UR4][R2.64+0x4] ;  /* 0x0000040402027981 */ /* 0x000ea4000c1e1900 */
[----:B--2---:R-:W-:-:S07]  /*115a0*/  IMAD.IADD R6, R2, 0x1, -R6 ;  /* 0x0000000102067824 */ /* 0x004fce00078e0a06 */
.L_x_4917:
[----:B--2---:R-:W2:Y:S01]  /*115b0*/  LDC R2, c[0x0][0x448] ;  /* 0x00011200ff027b82 */ /* 0x004ea20000000800 */
[----:B------:R-:W-:Y:S02]  /*115c0*/  IMAD.SHL.U32 R8, R17, 0x80, RZ ;  /* 0x0000008011087824 */ /* 0x000fe400078e00ff */
[----:B-----5:R-:W-:Y:S02]  /*115d0*/  IMAD.IADD R0, R6, 0x1, -R0 ;  /* 0x0000000106007824 */ /* 0x020fe400078e0a00 */
[----:B------:R-:W-:Y:S01]  /*115e0*/  VIADD R4, R8, 0x7f ;  /* 0x0000007f08047836 */ /* 0x000fe20000000000 */
[----:B------:R3:W-:Y:S03]  /*115f0*/  STL [R1+0x2c], R8 ;  /* 0x00002c0801007387 */ /* 0x0007e60000100800 */
[----:B------:R-:W-:Y:S01]  /*11600*/  IMAD.MOV.U32 R6, RZ, RZ, R4 ;  /* 0x000000ffff067224 */ /* 0x000fe200078e0004 */
[----:B--2---:R-:W-:-:S13]  /*11610*/  ISETP.NE.AND P1, PT, R2, 0x1, PT ;  /* 0x000000010200780c */ /* 0x004fda0003f25270 */
[----:B------:R-:W2:Y:S08]  /*11620*/  @P1 LDC R3, c[0x0][0x44c] ;  /* 0x00011300ff031b82 */ /* 0x000eb00000000800 */
[----:B------:R-:W4:Y:S01]  /*11630*/  @P1 LDC R2, c[0x0][0x450] ;  /* 0x00011400ff021b82 */ /* 0x000f220000000800 */
[----:B--2---:R-:W-:-:S05]  /*11640*/  @P1 IMAD.HI.U32 R3, R4, R3, RZ ;  /* 0x0000000304031227 */ /* 0x004fca00078e00ff */
[----:B----4-:R-:W-:Y:S02]  /*11650*/  @P1 SHF.R.U32.HI R6, RZ, R2, R3 ;  /* 0x00000002ff061219 */ /* 0x010fe40000011603 */
[----:B------:R-:W-:-:S05]  /*11660*/  IADD3 R2, R0, 0x1, -R9 ;  /* 0x0000000100027810 */ /* 0x000fca0007ffe809 */
[----:B------:R-:W-:Y:S02]  /*11670*/  IMAD.IADD R6, R2, 0x1, R6 ;  /* 0x0000000102067824 */ /* 0x000fe400078e0206 */
[----:B------:R-:W2:Y:S02]  /*11680*/  LDC.64 R2, c[0x0][0x9e0] ;  /* 0x00027800ff027b82 */ /* 0x000ea40000000a00 */
[----:B--2---:R-:W-:Y:S01]  /*11690*/  ISETP.GE.AND P2, PT, R3, 0x1, PT ;  /* 0x000000010300780c */ /* 0x004fe20003f46270 */
[----:B------:R-:W-:-:S12]  /*116a0*/  IMAD.IADD R2, R6, 0x1, R2 ;  /* 0x0000000106027824 */ /* 0x000fd800078e0202 */
[----:B---3--:R-:W-:Y:S05]  /*116b0*/  @!P2 BRA `(.L_x_4918) ;  /* 0x000000000048a947 */ /* 0x008fea0003800000 */
[C---:B------:R-:W-:Y:S01]  /*116c0*/  ISETP.GT.AND P0, PT, R6.reuse, RZ, PT ;  /* 0x000000ff0600720c */ /* 0x040fe20003f04270 */
[----:B------:R-:W-:Y:S01]  /*116d0*/  BSSY B0, `(.L_x_4919) ;  /* 0x000000e000007945 */ /* 0x000fe20003800000 */
[----:B------:R-:W-:-:S11]  /*116e0*/  VIADD R7, R6, 0xffffffff ;  /* 0xffffffff06077836 */ /* 0x000fd60000000000 */
[----:B------:R-:W-:Y:S05]  /*116f0*/  @P0 BRA `(.L_x_4920) ;  /* 0x00000000001c0947 */ /* 0x000fea0003800000 */
[----:B------:R-:W-:Y:S01]  /*11700*/  ISETP.NE.AND P0, PT, R3, 0x1, PT ;  /* 0x000000010300780c */ /* 0x000fe20003f05270 */
[----:B------:R-:W-:-:S12]  /*11710*/  IMAD.MOV R6, RZ, RZ, -R6 ;  /* 0x000000ffff067224 */ /* 0x000fd800078e0a06 */
[----:B------:R-:W2:Y:S02]  /*11720*/  @P0 LDC.64 R4, c[0x0][0x9e8] ;  /* 0x00027a00ff040b82 */ /* 0x000ea40000000a00 */
[----:B--2---:R-:W-:-:S05]  /*11730*/  @P0 IMAD.HI.U32 R4, R6, R4, RZ ;  /* 0x0000000406040227 */ /* 0x004fca00078e00ff */
[----:B------:R-:W-:-:S04]  /*11740*/  @P0 SHF.R.U32.HI R6, RZ, R5, R4 ;  /* 0x00000005ff060219 */ /* 0x000fc80000011604 */
[----:B------:R-:W-:Y:S01]  /*11750*/  LOP3.LUT R7, RZ, R6, RZ, 0x33, !PT ;  /* 0x00000006ff077212 */ /* 0x000fe200078e33ff */
[----:B------:R-:W-:Y:S06]  /*11760*/  BRA `(.L_x_4921) ;  /* 0x0000000000107947 */ /* 0x000fec0003800000 */
.L_x_4920:
[----:B------:R-:W-:-:S13]  /*11770*/  ISETP.NE.AND P0, PT, R3, 0x1, PT ;  /* 0x000000010300780c */ /* 0x000fda0003f05270 */
[----:B------:R-:W2:Y:S02]  /*11780*/  @P0 LDC.64 R4, c[0x0][0x9e8] ;  /* 0x00027a00ff040b82 */ /* 0x000ea40000000a00 */
[----:B--2---:R-:W-:-:S05]  /*11790*/  @P0 IMAD.HI.U32 R4, R7, R4, RZ ;  /* 0x0000000407040227 */ /* 0x004fca00078e00ff */
[----:B------:R-:W-:-:S07]  /*117a0*/  @P0 SHF.R.U32.HI R7, RZ, R5, R4 ;  /* 0x00000005ff070219 */ /* 0x000fce0000011604 */
.L_x_4921:
[----:B------:R-:W-:Y:S05]  /*117b0*/  BSYNC B0 ;  /* 0x0000000000007941 */ /* 0x000fea0003800000 */
.L_x_4919:
[----:B------:R-:W-:-:S05]  /*117c0*/  IMAD R7, R7, R3, R3 ;  /* 0x0000000307077224 */ /* 0x000fca00078e0203 */
[----:B------:R-:W-:-:S07]  /*117d0*/  VIMNMX R2, R2, R7, PT ;  /* 0x0000000702027248 */ /* 0x000fce0003fe0100 */
.L_x_4918:
[----:B------:R-:W2:Y:S01]  /*117e0*/  @P1 LDC R6, c[0x0][0x44c] ;  /* 0x00011300ff061b82 */ /* 0x000ea20000000800 */
[----:B------:R-:W-:Y:S01]  /*117f0*/  IMAD.MOV.U32 R4, RZ, RZ, R8 ;  /* 0x000000ffff047224 */ /* 0x000fe200078e0008 */
[----:B------:R-:W-:-:S06]  /*11800*/  ULDC UR4, c[0x0][0x9dc] ;  /* 0x0002770000047ab9 */ /* 0x000fcc0000000800 */
[----:B------:R-:W3:Y:S01]  /*11810*/  @P1 LDC R5, c[0x0][0x450] ;  /* 0x00011400ff051b82 */ /* 0x000ee20000000800 */
[----:B--2---:R-:W-:-:S05]  /*11820*/  @P1 IMAD.HI.U32 R6, R8, R6, RZ ;  /* 0x0000000608061227 */ /* 0x004fca00078e00ff */
[----:B---3--:R-:W-:Y:S01]  /*11830*/  @P1 SHF.R.U32.HI R4, RZ, R5, R6 ;  /* 0x00000005ff041219 */ /* 0x008fe20000011606 */
[----:B------:R-:W-:Y:S02]  /*11840*/  VIADD R5, R2, 0x5f ;  /* 0x0000005f02057836 */ /* 0x000fe40000000000 */
[----:B------:R-:W-:Y:S01]  /*11850*/  VIADD R6, R0, 0x5f ;  /* 0x0000005f00067836 */ /* 0x000fe20000000000 */
[----:B------:R-:W-:Y:S01]  /*11860*/  IADD3 R2, R4, R0, -R9 ;  /* 0x0000000004027210 */ /* 0x000fe20007ffe809 */
[----:B------:R-:W-:-:S04]  /*11870*/  IMAD.HI R5, R5, 0x2aaaaaab, RZ ;  /* 0x2aaaaaab05057827 */ /* 0x000fc800078e02ff */
[----:B------:R-:W-:Y:S01]  /*11880*/  IMAD.HI R6, R6, 0x2aaaaaab, RZ ;  /* 0x2aaaaaab06067827 */ /* 0x000fe200078e02ff */
[----:B------:R-:W-:-:S04]  /*11890*/  SHF.R.U32.HI R0, RZ, 0x1f, R5 ;  /* 0x0000001fff007819 */ /* 0x000fc80000011605 */
[----:B------:R-:W-:Y:S02]  /*118a0*/  SHF.R.U32.HI R4, RZ, 0x1f, R6 ;  /* 0x0000001fff047819 */ /* 0x000fe40000011606 */
[----:B------:R-:W-:Y:S02]  /*118b0*/  LEA.HI.SX32 R0, R5, R0, 0x1c ;  /* 0x0000000005007211 */ /* 0x000fe400078fe2ff */
[----:B------:R-:W-:-:S04]  /*118c0*/  LEA.HI.SX32 R4, R6, R4, 0x1c ;  /* 0x0000000406047211 */ /* 0x000fc800078fe2ff */
[----:B------:R-:W-:Y:S01]  /*118d0*/  VIMNMX R7, R4, R0, PT ;  /* 0x0000000004077248 */ /* 0x000fe20003fe0100 */
[----:B------:R-:W-:-:S04]  /*118e0*/  VIADD R0, R2, -UR4 ;  /* 0x8000000402007c36 */ /* 0x000fc80008000000 */
        /* <DEDUP_REMOVED lines=12> */
.L_x_4924:
[----:B------:R-:W-:-:S13]  /*119b0*/  ISETP.NE.AND P0, PT, R3, 0x1, PT ;  /* 0x000000010300780c */ /* 0x000fda0003f05270 */
[----:B------:R-:W3:Y:S02]  /*119c0*/  @P0 LDC.64 R4, c[0x0][0x9e8] ;  /* 0x00027a00ff040b82 */ /* 0x000ee40000000a00 */
[----:B---3--:R-:W-:-:S05]  /*119d0*/  @P0 IMAD.HI.U32 R4, R2, R4, RZ ;  /* 0x0000000402040227 */ /* 0x008fca00078e00ff */
[----:B------:R-:W-:-:S07]  /*119e0*/  @P0 SHF.R.U32.HI R2, RZ, R5, R4 ;  /* 0x00000005ff020219 */ /* 0x000fce0000011604 */
.L_x_4925:
[----:B------:R-:W-:Y:S05]  /*119f0*/  BSYNC B0 ;  /* 0x0000000000007941 */ /* 0x000fea0003800000 */
.L_x_4923:
[----:B------:R-:W-:-:S05]  /*11a00*/  IMAD R2, R2, R3, RZ ;  /* 0x0000000302027224 */ /* 0x000fca00078e02ff */
[----:B------:R-:W-:-:S07]  /*11a10*/  VIMNMX R0, R0, R2, !PT ;  /* 0x0000000200007248 */ /* 0x000fce0007fe0100 */
.L_x_4922:
[----:B------:R-:W-:Y:S01]  /*11a20*/  IMAD.HI R0, R0, 0x2aaaaaab, RZ ;  /* 0x2aaaaaab00007827 */ /* 0x000fe200078e02ff */
[----:B------:R-:W-:Y:S04]  /*11a30*/  BSSY B7, `(.L_x_4926) ;  /* 0x000046f000077945 */ /* 0x000fe80003800000 */
[----:B------:R-:W-:-:S04]  /*11a40*/  SHF.R.U32.HI R2, RZ, 0x1f, R0 ;  /* 0x0000001fff027819 */ /* 0x000fc80000011600 */
[----:B------:R-:W-:-:S04]  /*11a50*/  LEA.HI.SX32 R2, R0, R2, 0x1c ;  /* 0x0000000200027211 */ /* 0x000fc800078fe2ff */
        /* <DEDUP_REMOVED lines=15> */
[----:B----4-:R-:W3:Y:S01]  /*11b50*/  @P0 ATOMG.E.ADD.STRONG.GPU PT, R3, desc[UR6][R2.64], R5 ;  /* 0x00000005020309a8 */ /* 0x010ee200081ee1c6 */
[----:B------:R-:W4:Y:S02]  /*11b60*/  S2R R4, SR_LTMASK ;  /* 0x0000000000047919 */ /* 0x000f240000003900 */
[----:B----4-:R-:W-:-:S04]  /*11b70*/  LOP3.LUT R4, R4, UR4, RZ, 0xc0, !PT ;  /* 0x0000000404047c12 */ /* 0x010fc8000f8ec0ff */
[----:B--2---:R-:W2:Y:S01]  /*11b80*/  POPC R7, R4 ;  /* 0x0000000400077309 */ /* 0x004ea20000000000 */
[----:B---3--:R-:W2:Y:S02]  /*11b90*/  SHFL.IDX PT, R0, R3, R0, 0x1f ;  /* 0x00001f0003007589 */ /* 0x008ea400000e0000 */
[----:B--2---:R-:W-:Y:S01]  /*11ba0*/  IADD3 R16, R0, UR38, R7 ;  /* 0x0000002600107c10 */ /* 0x004fe2000fffe007 */
[----:B------:R-:W-:Y:S06]  /*11bb0*/  BRA `(.L_x_4928) ;  /* 0x0000004400587947 */ /* 0x000fec0003800000 */
.L_x_4927:
        /* <DEDUP_REMOVED lines=17> */
[----:B------:R-:W-:Y:S02]  /*11cd0*/  IMAD.MOV.U32 R12, RZ, RZ, 0x1 ;  /* 0x00000001ff0c7424 */ /* 0x000fe400078e00ff */
[----:B------:R-:W-:-:S07]  /*11ce0*/  IMAD.MOV.U32 R13, RZ, RZ, RZ ;  /* 0x000000ffff0d7224 */ /* 0x000fce00078e00ff */
[----:B------:R-:W-:-:S07]  /*11cf0*/  LEPC R20, `(.L_x_4930) ;  /* 0x000000001014794e */ /* 0x000fce0000000000 */
[----:B01-3--:R-:W-:Y:S05]  /*11d00*/  CALL.ABS.NOINC R2 ;  /* 0x0000000002007343 */ /* 0x00bfea0003c00000 */
.L_x_4930:
[----:B------:R-:W-:Y:S05]  /*11d10*/  BSYNC B6 ;  /* 0x0000000000067941 */ /* 0x000fea0003800000 */
.L_x_4929:
        /* <DEDUP_REMOVED lines=16> */
[----:B------:R-:W-:Y:S02]  /*11e20*/  IMAD.MOV.U32 R12, RZ, RZ, 0x1 ;  /* 0x00000001ff0c7424 */ /* 0x000fe400078e00ff */
[----:B---3--:R-:W-:-:S07]  /*11e30*/  IMAD.MOV.U32 R13, RZ, RZ, RZ ;  /* 0x000000ffff0d7224 */ /* 0x008fce00078e00ff */
[----:B------:R-:W-:-:S07]  /*11e40*/  LEPC R20, `(.L_x_4933) ;  /* 0x000000001014794e */ /* 0x000fce0000000000 */
[----:B01--4-:R-:W-:Y:S05]  /*11e50*/  CALL.ABS.NOINC R2 ;  /* 0x0000000002007343 */ /* 0x013fea0003c00000 */
.L_x_4933:
        /* <DEDUP_REMOVED lines=15> */
.L_x_4932:
[----:B------:R-:W-:Y:S05]  /*11f50*/  BSYNC B6 ;  /* 0x0000000000067941 */ /* 0x000fea0003800000 */
.L_x_4931:
[----:B------:R-:W-:Y:S01]  /*11f60*/  ULDC.64 UR4, c[0x0][0x9f8] ;  /* 0x00027e0000047ab9 */ /* 0x000fe20000000a00 */
[----:B------:R-:W3:Y:S01]  /*11f70*/  LDL R17, [R1+0x28] ;  /* 0x0000280001117983 */ /* 0x000ee20000100800 */
[----:B------:R-:W-:Y:S01]  /*11f80*/  ISETP.NE.U32.AND P0, PT, RZ, UR4, PT ;  /* 0x00000004ff007c0c */ /* 0x000fe2000bf05070 */
[----:B--2---:R-:W-:Y:S01]  /*11f90*/  IMAD.MOV.U32 R7, RZ, RZ, R19 ;  /* 0x000000ffff077224 */ /* 0x004fe200078e0013 */
[----:B------:R-:W-:Y:S02]  /*11fa0*/  ULDC.64 UR6, c[0x0][0x208] ;  /* 0x0000820000067ab9 */ /* 0x000fe40000000a00 */
[----:B------:R-:W-:Y:S01]  /*11fb0*/  ISETP.NE.AND.EX P0, PT, RZ, UR5, PT, P0 ;  /* 0x00000005ff007c0c */ /* 0x000fe2000bf05300 */
[----:B------:R-:W-:-:S12]  /*11fc0*/  ULDC.64 UR4, c[0x0][0xa08] ;  /* 0x0002820000047ab9 */ /* 0x000fd80000000a00 */
[----:B------:R-:W2:Y:S02]  /*11fd0*/  @P0 LDC.64 R2, c[0x0][0x9f8] ;  /* 0x00027e00ff020b82 */ /* 0x000ea40000000a00 */
[----:B--2---:R-:W-:-:S05]  /*11fe0*/  @P0 IMAD.WIDE R2, R19, 0x4, R2 ;  /* 0x0000000413020825 */ /* 0x004fca00078e0202 */
[----:B------:R2:W4:Y:S02]  /*11ff0*/  @P0 LDG.E R7, desc[UR6][R2.64] ;  /* 0x0000000602070981 */ /* 0x000524000c1e1900 */
[----:B--2---:R-:W2:Y:S02]  /*12000*/  LDC.64 R2, c[0x0][0x418] ;  /* 0x00010600ff027b82 */ /* 0x004ea40000000a00 */
[----:B--2---:R-:W-:Y:S01]  /*12010*/  LOP3.LUT P0, RZ, R2, UR4, RZ, 0xfc, !PT ;  /* 0x0000000402ff7c12 */ /* 0x004fe2000f80fcff */
        /* <DEDUP_REMOVED lines=12> */
.L_x_5044:
        /* <DEDUP_REMOVED lines=11> */
.L_x_5047:
[----:B------:R-:W-:Y:S05]  /*12190*/  @!P6 BRA `(.L_x_4935) ;  /* 0x00000004003ce947 */ /* 0x000fea0003800000 */
[----:B------:R-:W-:-:S04]  /*121a0*/  ISETP.NE.U32.AND P0, PT, R2, RZ, PT ;  /* 0x000000ff0200720c */ /* 0x000fc80003f05070 */
[----:B------:R-:W-:-:S13]  /*121b0*/  ISETP.NE.AND.EX P0, PT, R3, RZ, PT, P0 ;  /* 0x000000ff0300720c */ /* 0x000fda0003f05300 */
[----:B------:R-:W-:Y:S05]  /*121c0*/  @!P0 BRA `(.L_x_4937) ;  /* 0x0000000000548947 */ /* 0x000fea0003800000 */
[----:B------:R-:W3:Y:S01]  /*121d0*/  LDC R6, c[0x0][0x43c] ;  /* 0x00010f00ff067b82 */ /* 0x000ee20000000800 */
[----:B01----:R-:W-:Y:S01]  /*121e0*/  IMAD.MOV.U32 R9, RZ, RZ, R0 ;  /* 0x000000ffff097224 */ /* 0x003fe200078e0000 */
[----:B------:R-:W-:Y:S01]  /*121f0*/  ULDC.64 UR4, c[0x0][0x428] ;  /* 0x00010a0000047ab9 */ /* 0x000fe20000000a00 */
[----:B------:R-:W-:Y:S02]  /*12200*/  ULDC.64 UR6, c[0x0][0x208] ;  /* 0x0000820000067ab9 */ /* 0x000fe40000000a00 */
[----:B----4-:R-:W-:Y:S01]  /*12210*/  IMAD.MOV.U32 R0, RZ, RZ, R9 ;  /* 0x000000ffff007224 */ /* 0x010fe200078e0009 */
[----:B---3--:R-:W-:-:S13]  /*12220*/  ISETP.NE.AND P0, PT, R6, 0x1, PT ;  /* 0x000000010600780c */ /* 0x008fda0003f05270 */
[----:B------:R-:W0:Y:S02]  /*12230*/  @P0 LDC.64 R4, c[0x0][0x440] ;  /* 0x00011000ff040b82 */ /* 0x000e240000000a00 */
        /* <DEDUP_REMOVED lines=14> */
.L_x_4937:
[----:B--2---:R-:W2:Y:S04]  /*12320*/  LDL R7, [R1] ;  /* 0x0000000001077983 */ /* 0x004ea80000100800 */
[----:B----4-:R-:W2:Y:S04]  /*12330*/  LDL R0, [R1+0x4] ;  /* 0x0000040001007983 */ /* 0x010ea80000100800 */
[----:B---3--:R-:W3:Y:S01]  /*12340*/  LDL R2, [R1+0x10] ;  /* 0x0000100001027983 */ /* 0x008ee20000100800 */
[----:B--2---:R-:W-:Y:S01]  /*12350*/  IMAD R0, R0, 0x8, R7 ;  /* 0x0000000800007824 */ /* 0x004fe200078e0207 */
[----:B---3--:R-:W-:-:S04]  /*12360*/  SHF.L.U32 R2, R2, 0x1f, RZ ;  /* 0x0000001f02027819 */ /* 0x008fc800000006ff */
[----:B------:R-:W2:Y:S02]  /*12370*/  SYNCS.PHASECHK.TRANS64.TRYWAIT P0, [R0+URZ+0x30840], R2 ;  /* 0x03084002000075a7 */ /* 0x000ea4000800017f */
[----:B--2---:R-:W-:Y:S05]  /*12380*/  @!P0 BRA `(.L_x_4938) ;  /* 0x0000005000b48947 */ /* 0x004fea0003800000 */
.L_x_5048:
        /* <DEDUP_REMOVED lines=11> */
.L_x_4939:
[----:B------:R-:W3:Y:S04]  /*12440*/  LDL R6, [R1] ;  /* 0x0000000001067983 */ /* 0x000ee80000100800 */
[----:B------:R-:W3:Y:S04]  /*12450*/  LDL R5, [R1+0x4] ;  /* 0x0000040001057983 */ /* 0x000ee80000100800 */
[----:B------:R-:W4:Y:S04]  /*12460*/  LDL R4, [R1+0x8] ;  /* 0x0000080001047983 */ /* 0x000f280000100800 */
[----:B------:R-:W4:Y:S04]  /*12470*/  LDL R3, [R1+0x14] ;  /* 0x0000140001037983 */ /* 0x000f280000100800 */
[----:B--2---:R-:W2:Y:S01]  /*12480*/  LDL.LU R2, [R1+0x24] ;  /* 0x0000240001027983 */ /* 0x004ea20000300800 */
[----:B------:R-:W-:Y:S01]  /*12490*/  R2UR UR9, R0 ;  /* 0x00000000000972ca */ /* 0x000fe200000e0000 */
[----:B------:R-:W-:Y:S01]  /*124a0*/  UIADD3 UR4, UP0, UR36, 0x370, URZ ;  /* 0x0000037024047890 */ /* 0x000fe2000ff1e03f */
[----:B------:R-:W-:Y:S01]  /*124b0*/  R2UR UR12, R18 ;  /* 0x00000000120c72ca */ /* 0x000fe200000e0000 */
[----:B------:R-:W-:Y:S01]  /*124c0*/  UMOV UR10, URZ ;  /* 0x0000003f000a7c82 */ /* 0x000fe20008000000 */
[----:B-----5:R-:W-:Y:S01]  /*124d0*/  R2UR UR13, R17 ;  /* 0x00000000110d72ca */ /* 0x020fe200000e0000 */
[----:B------:R-:W-:Y:S01]  /*124e0*/  UMOV UR6, 0x0 ;  /* 0x0000000000067882 */ /* 0x000fe20000000000 */
[----:B------:R-:W-:Y:S01]  /*124f0*/  PLOP3.LUT P0, PT, PT, PT, PT, 0x80, 0x0 ;  /* 0x000000000000781c */ /* 0x000fe20003f0f070 */
[----:B------:R-:W-:Y:S01]  /*12500*/  UMOV UR7, 0x14f00000 ;  /* 0x14f0000000077882 */ /* 0x000fe20000000000 */
[----:B------:R-:W-:-:S05]  /*12510*/  UMOV UR16, 0x40 ;  /* 0x0000004000107882 */ /* 0x000fca0000000000 */
[----:B------:R-:W-:Y:S01]  /*12520*/  UIADD3 UR9, UR9, 0x30830, URZ ;  /* 0x0003083009097890 */ /* 0x000fe2000fffe03f */
[----:B---3--:R-:W-:Y:S01]  /*12530*/  IMAD R0, R5, 0x9000, R6 ;  /* 0x0000900005007824 */ /* 0x008fe200078e0206 */
[----:B----4-:R-:W-:-:S04]  /*12540*/  R2UR UR11, R4 ;  /* 0x00000000040b72ca */ /* 0x010fc800000e0000 */
[----:B------:R-:W-:Y:S02]  /*12550*/  R2UR UR8, R0 ;  /* 0x00000000000872ca */ /* 0x000fe400000e0000 */
[----:B------:R-:W-:Y:S02]  /*12560*/  R2UR UR5, R3 ;  /* 0x00000000030572ca */ /* 0x000fe400000e0000 */
[----:B--2---:R-:W-:-:S04]  /*12570*/  LOP3.LUT R2, R2, 0xfffffffe, RZ, 0xc0, !PT ;  /* 0xfffffffe02027812 */ /* 0x004fc800078ec0ff */
[----:B------:R-:W-:-:S05]  /*12580*/  @P0 LOP3.LUT R2, R2, 0x1, RZ, 0xfc, !PT ;  /* 0x0000000102020812 */ /* 0x000fca00078efcff */
[----:B------:R-:W-:Y:S02]  /*12590*/  UIADD3 UR14, UR8, 0x1e400, URZ ;  /* 0x0001e400080e7890 */ /* 0x000fe4000fffe03f */
[----:B------:R-:W-:Y:S01]  /*125a0*/  UIMAD UR11, UR11, 0x60, UR5 ;  /* 0x000000600b0b78a4 */ /* 0x000fe2000f8e0205 */
[----:B------:R3:W-:Y:S01]  /*125b0*/  STL [R1+0x24], R2 ;  /* 0x0000240201007387 */ /* 0x0007e20000100800 */
[----:B------:R-:W-:Y:S02]  /*125c0*/  UIADD3.X UR5, URZ, UR37, URZ, UP0, !UPT ;  /* 0x000000253f057290 */ /* 0x000fe400087fe43f */
[----:B------:R-:W-:Y:S02]  /*125d0*/  UIADD3 UR15, UR8, 0x21400, URZ ;  /* 0x00021400080f7890 */ /* 0x000fe4000fffe03f */
[----:B------:R-:W-:-:S03]  /*125e0*/  UIADD3 UR17, UR8, 0x24400, URZ ;  /* 0x0002440008117890 */ /* 0x000fc6000fffe03f */
[----:B------:R-:W-:Y:S01]  /*125f0*/  UMOV UR8, UR14 ;  /* 0x0000000e00087c82 */ /* 0x000fe20008000000 */
[----:B------:R-:W-:Y:S01]  /*12600*/  UMOV UR14, 0x80 ;  /* 0x00000080000e7882 */ /* 0x000fe20000000000 */
[----:B------:R2:W-:Y:S02]  /*12610*/  UTMALDG.4D [UR8], [UR4], desc[UR6] ;  /* 0x00000608040075b4 */ /* 0x0005e40008019000 */
[----:B--2---:R-:W-:Y:S01]  /*12620*/  UMOV UR8, UR15 ;  /* 0x0000000f00087c82 */ /* 0x004fe20008000000 */
[----:B------:R-:W-:Y:S02]  /*12630*/  UMOV UR10, UR16 ;  /* 0x00000010000a7c82 */ /* 0x000fe40008000000 */
[----:B------:R2:W-:Y:S02]  /*12640*/  UTMALDG.4D [UR8], [UR4], desc[UR6] ;  /* 0x00000608040075b4 */ /* 0x0005e40008019000 */
[----:B--2---:R-:W-:Y:S01]  /*12650*/  UMOV UR8, UR17 ;  /* 0x0000001100087c82 */ /* 0x004fe20008000000 */
[----:B------:R-:W-:-:S02]  /*12660*/  UMOV UR10, UR14 ;  /* 0x0000000e000a7c82 */ /* 0x000fc40008000000 */
[----:B------:R3:W-:Y:S02]  /*12670*/  UTMALDG.4D [UR8], [UR4], desc[UR6] ;  /* 0x00000608040075b4 */ /* 0x0007e40008019000 */
[----:B---3--:R-:W-:Y:S01]  /*12680*/  NOP ;  /* 0x0000000000007918 */ /* 0x008fe20000000000 */
.L_x_4935:
[----:B----4-:R-:W3:Y:S04]  /*12690*/  LDL R0, [R1] ;  /* 0x0000000001007983 */ /* 0x010ee80000100800 */
[----:B------:R-:W4:Y:S01]  /*126a0*/  LDL.LU R3, [R1+0x34] ;  /* 0x0000340001037983 */ /* 0x000f220000300800 */
[----:B------:R-:W-:Y:S05]  /*126b0*/  WARPSYNC.ALL ;  /* 0x0000000000007948 */ /* 0x000fea0003800000 */
[----:B------:R-:W-:Y:S01]  /*126c0*/  ULDC.64 UR4, c[0x0][0x298] ;  /* 0x0000a60000047ab9 */ /* 0x000fe20000000a00 */
[----:B------:R-:W-:Y:S01]  /*126d0*/  BSSY B6, `(.L_x_4940) ;  /* 0x000001c000067945 */ /* 0x000fe20003800000 */
[----:B------:R-:W-:Y:S01]  /*126e0*/  BAR.SYNC.DEFER_BLOCKING 0x8, 0x180 ;  /* 0x0206000000007b1d */ /* 0x000fe20000010000 */
[----:B---3--:R-:W-:Y:S01]  /*126f0*/  VIADD R0, R0, 0x12400 ;  /* 0x0001240000007836 */ /* 0x008fe20000000000 */
[----:B----4-:R-:W-:Y:S01]  /*12700*/  SHF.R.S32.HI R2, RZ, 0x1f, R3 ;  /* 0x0000001fff027819 */ /* 0x010fe20000011403 */
[----:B------:R-:W-:-:S03]  /*12710*/  IMAD.WIDE.U32 R4, R3, UR4, RZ ;  /* 0x0000000403047c25 */ /* 0x000fc6000f8e00ff */
[----:B------:R-:W-:Y:S01]  /*12720*/  LOP3.LUT P0, RZ, R0, 0x3ff, RZ, 0xc0, !PT ;  /* 0x000003ff00ff7812 */ /* 0x000fe2000780c0ff */
[----:B------:R-:W-:Y:S01]  /*12730*/  IMAD R2, R2, UR4, RZ ;  /* 0x0000000402027c24 */ /* 0x000fe2000f8e02ff */
[----:B------:R3:W-:Y:S03]  /*12740*/  STL.64 [R1+0x40], R4 ;  /* 0x0000400401007387 */ /* 0x0007e60000100a00 */
[----:B------:R-:W-:-:S04]  /*12750*/  IMAD R2, R3, UR5, R2 ;  /* 0x0000000503027c24 */ /* 0x000fc8000f8e0202 */
[----:B------:R-:W-:-:S05]  /*12760*/  IMAD.IADD R0, R5, 0x1, R2 ;  /* 0x0000000105007824 */ /* 0x000fca00078e0202 */
[----:B------:R3:W-:Y:S01]  /*12770*/  STL [R1+0x34], R0 ;  /* 0x0000340001007387 */ /* 0x0007e20000100800 */
[----:B------:R-:W-:Y:S05]  /*12780*/  @!P0 BRA `(.L_x_4941) ;  /* 0x0000000000408947 */ /* 0x000fea0003800000 */
[----:B------:R-:W-:Y:S01]  /*12790*/  MOV R2, 0x0 ;  /* 0x0000000000027802 */ /* 0x000fe20000000f00 */
[----:B------:R-:W-:Y:S01]  /*127a0*/  ULDC.64 UR6, c[0x4][0x1b8] ;  /* 0x01006e0000067ab9 */ /* 0x000fe20000000a00 */
[----:B------:R-:W-:Y:S01]  /*127b0*/  ULDC.64 UR8, c[0x4][0x1c0] ;  /* 0x0100700000087ab9 */ /* 0x000fe20000000a00 */
[----:B------:R-:W-:Y:S01]  /*127c0*/  ULDC.64 UR4, c[0x4][0xe8] ;  /* 0x01003a0000047ab9 */ /* 0x000fe20000000a00 */
[----:B---3--:R-:W-:Y:S02]  /*127d0*/  IMAD.U32 R4, RZ, RZ, UR6 ;  /* 0x00000006ff047e24 */ /* 0x008fe4000f8e00ff */
        /* <DEDUP_REMOVED lines=11> */
.L_x_4941:
[----:B------:R-:W-:Y:S05]  /*12890*/  BSYNC B6 ;  /* 0x0000000000067941 */ /* 0x000fea0003800000 */
.L_x_4940:
[----:B---3--:R-:W3:Y:S01]  /*128a0*/  LDL.LU R0, [R1+0x34] ;  /* 0x0000340001007983 */ /* 0x008ee20000300800 */
[----:B--2---:R-:W2:Y:S01]  /*128b0*/  LDC R7, c[0x0][0x448] ;  /* 0x00011200ff077b82 */ /* 0x004ea20000000800 */
[----:B------:R-:W-:Y:S01]  /*128c0*/  ULDC.64 UR4, c[0x0][0x2d8] ;  /* 0x0000b60000047ab9 */ /* 0x000fe20000000a00 */
[----:B------:R-:W-:Y:S01]  /*128d0*/  ULDC.64 UR6, c[0x0][0x280] ;  /* 0x0000a00000067ab9 */ /* 0x000fe20000000a00 */
[----:B------:R-:W3:Y:S04]  /*128e0*/  LDL.LU.64 R2, [R1+0x40] ;  /* 0x0000400001027983 */ /* 0x000ee80000300a00 */
[----:B01----:R-:W4:Y:S01]  /*128f0*/  LDL R9, [R1+0x2c] ;  /* 0x00002c0001097983 */ /* 0x003f220000100800 */
[----:B------:R-:W0:Y:S01]  /*12900*/  S2R R5, SR_TID.X ;  /* 0x0000000000057919 */ /* 0x000e220000002100 */
[----:B------:R-:W1:Y:S01]  /*12910*/  S2R R6, SR_TID.X ;  /* 0x0000000000067919 */ /* 0x000e620000002100 */
[----:B------:R-:W1:Y:S01]  /*12920*/  S2R R10, SR_TID.X ;  /* 0x00000000000a7919 */ /* 0x000e620000002100 */
[----:B0-----:R-:W-:-:S04]  /*12930*/  LOP3.LUT R5, R5, 0x7f, RZ, 0xc0, !PT ;  /* 0x0000007f05057812 */ /* 0x001fc800078ec0ff */
[----:B------:R-:W-:Y:S01]  /*12940*/  SHF.R.U32.HI R5, RZ, 0x3, R5 ;  /* 0x00000003ff057819 */ /* 0x000fe20000011605 */
[----:B-1----:R-:W-:-:S05]  /*12950*/  IMAD.SHL.U32 R8, R6, 0x10, RZ ;  /* 0x0000001006087824 */ /* 0x002fca00078e00ff */
[----:B------:R-:W-:Y:S01]  /*12960*/  LOP3.LUT R8, R5, 0x70, R8, 0xf8, !PT ;  /* 0x0000007005087812 */ /* 0x000fe200078ef808 */
[----:B------:R-:W-:-:S05]  /*12970*/  IMAD.SHL.U32 R10, R10, 0x8, RZ ;  /* 0x000000080a0a7824 */ /* 0x000fca00078e00ff */
[----:B------:R-:W-:-:S04]  /*12980*/  LOP3.LUT R10, R10, 0x38, RZ, 0xc0, !PT ;  /* 0x000000380a0a7812 */ /* 0x000fc800078ec0ff */
[C---:B------:R-:W-:Y:S02]  /*12990*/  LOP3.LUT R11, R10.reuse, 0x40, RZ, 0xfc, !PT ;  /* 0x000000400a0b7812 */ /* 0x040fe400078efcff */
[----:B------:R-:W-:Y:S01]  /*129a0*/  LOP3.LUT R10, R10, 0x80, RZ, 0xfc, !PT ;  /* 0x000000800a0a7812 */ /* 0x000fe200078efcff */
[----:B---3--:R-:W-:Y:S01]  /*129b0*/  IMAD.MOV.U32 R3, RZ, RZ, R0 ;  /* 0x000000ffff037224 */ /* 0x008fe200078e0000 */
        /* <DEDUP_REMOVED lines=12> */
[----:B--2---:R-:W-:Y:S01]  /*12a80*/  ISETP.NE.AND P0, PT, R7, 0x1, PT ;  /* 0x000000010700780c */ /* 0x004fe20003f05270 */
[----:B------:R-:W-:-:S12]  /*12a90*/  IMAD R4, R4, UR4, RZ ;  /* 0x0000000404047c24 */ /* 0x000fd8000f8e02ff */
[----:B------:R-:W0:Y:S08]  /*12aa0*/  @P0 LDC R5, c[0x0][0x44c] ;  /* 0x00011300ff050b82 */ /* 0x000e300000000800 */
[----:B------:R-:W1:Y:S01]  /*12ab0*/  @P0 LDC R6, c[0x0][0x450] ;  /* 0x00011400ff060b82 */ /* 0x000e620000000800 */
[----:B------:R-:W-:-:S04]  /*12ac0*/  IMAD.WIDE.U32 R2, R0, UR4, R2 ;  /* 0x0000000400027c25 */ /* 0x000fc8000f8e0002 */
[----:B------:R-:W-:Y:S01]  /*12ad0*/  IMAD R0, R0, UR5, R4 ;  /* 0x0000000500007c24 */ /* 0x000fe2000f8e0204 */
[----:B------:R-:W-:-:S03]  /*12ae0*/  ULDC.64 UR4, c[0x0][0x2d0] ;  /* 0x0000b40000047ab9 */ /* 0x000fc60000000a00 */
[----:B------:R-:W-:Y:S02]  /*12af0*/  IMAD.IADD R3, R3, 0x1, R0 ;  /* 0x0000000103037824 */ /* 0x000fe400078e0200 */
[----:B----4-:R-:W-:-:S04]  /*12b00*/  IMAD.IADD R0, R8, 0x1, R9 ;  /* 0x0000000108007824 */ /* 0x010fc800078e0209 */
        /* <DEDUP_REMOVED lines=15> */
[----:B------:R-:W-:Y:S02]  /*12c00*/  ISETP.GE.AND P0, PT, R10, UR4, PT ;  /* 0x000000040a007c0c */ /* 0x000fe4000bf06270 */
[----:B------:R0:W5:Y:S01]  /*12c10*/  LDL R10, [R1+0x1c] ;  /* 0x00001c00010a7983 */ /* 0x0001620000100800 */
[----:B------:R-:W1:Y:S01]  /*12c20*/  S2R R5, SR_TID.X ;  /* 0x0000000000057919 */ /* 0x000e620000002100 */
[----:B------:R-:W-:Y:S01]  /*12c30*/  IMAD R0, R0, UR5, R4 ;  /* 0x0000000500007c24 */ /* 0x000fe2000f8e0204 */
[----:B------:R-:W-:-:S03]  /*12c40*/  LEA R4, P3, R2, UR6, 0x1 ;  /* 0x0000000602047c11 */ /* 0x000fc6000f8608ff */
[----:B------:R-:W-:Y:S01]  /*12c50*/  IMAD.IADD R0, R3, 0x1, R0 ;  /* 0x0000000103007824 */ /* 0x000fe200078e0200 */
[----:B------:R-:W-:-:S04]  /*12c60*/  ISETP.GE.AND P1, PT, R11, UR4, PT ;  /* 0x000000040b007c0c */ /* 0x000fc8000bf26270 */
[----:B------:R-:W-:Y:S01]  /*12c70*/  LEA.HI.X R3, R2, UR7, R0, 0x1, P3 ;  /* 0x0000000702037c11 */ /* 0x000fe200098f0c00 */
[----:B-1----:R-:W-:-:S05]  /*12c80*/  IMAD.SHL.U32 R8, R5, 0x8, RZ ;  /* 0x0000000805087824 */ /* 0x002fca00078e00ff */
[----:B------:R-:W-:-:S04]  /*12c90*/  LOP3.LUT R8, R8, 0x38, RZ, 0xc0, !PT ;  /* 0x0000003808087812 */ /* 0x000fc800078ec0ff */
[----:B------:R-:W-:Y:S01]  /*12ca0*/  ISETP.GE.AND P2, PT, R8, UR4, PT ;  /* 0x0000000408007c0c */ /* 0x000fe2000bf46270 */
[----:B------:R-:W-:-:S03]  /*12cb0*/  UMOV UR4, 0xffffffff ;  /* 0xffffffff00047882 */ /* 0x000fc60000000000 */
[----:B0-----:R-:W-:Y:S09]  /*12cc0*/  BRA.DIV UR4, `(.L_x_4942) ;  /* 0x0000004a04787947 */ /* 0x001ff2000b800000 */
[----:B------:R-:W0:Y:S01]  /*12cd0*/  S2R R5, SR_TID.X ;  /* 0x0000000000057919 */ /* 0x000e220000002100 */
[----:B------:R-:W2:Y:S01]  /*12ce0*/  LDL.LU R8, [R1+0x2c] ;  /* 0x00002c0001087983 */ /* 0x000ea20000300800 */
[----:B0-----:R-:W-:-:S04]  /*12cf0*/  LOP3.LUT R5, R5, 0x7f, RZ, 0xc0, !PT ;  /* 0x0000007f05057812 */ /* 0x001fc800078ec0ff */
[----:B------:R-:W-:Y:S02]  /*12d00*/  SHF.R.U32.HI R6, RZ, 0x3, R5 ;  /* 0x00000003ff067819 */ /* 0x000fe40000011605 */
[----:B------:R-:W3:Y:S04]  /*12d10*/  LDL.LU R5, [R1+0x30] ;  /* 0x0000300001057983 */ /* 0x000ee80000300800 */
[----:B------:R-:W-:Y:S01]  /*12d20*/  SHFL.IDX PT, R9, R3, 0x1, 0x181f ;  /* 0x00381f0003097f89 */ /* 0x000fe200000e0000 */
[----:B------:R-:W-:Y:S01]  /*12d30*/  ULDC.64 UR4, c[0x0][0x208] ;  /* 0x0000820000047ab9 */ /* 0x000fe20000000a00 */
[----:B--2---:R-:W-:Y:S02]  /*12d40*/  IMAD.IADD R0, R6, 0x1, R8 ;  /* 0x0000000106007824 */ /* 0x004fe400078e0208 */
[----:B------:R-:W0:Y:S01]  /*12d50*/  S2R R6, SR_TID.X ;  /* 0x0000000000067919 */ /* 0x000e220000002100 */
[----:B---3--:R-:W-:-:S02]  /*12d60*/  IMAD R2, R5, R7, RZ ;  /* 0x0000000705027224 */ /* 0x008fc400078e02ff */
[----:B------:R-:W1:Y:S01]  /*12d70*/  SHFL.IDX PT, R7, R4, RZ, 0x181f ;  /* 0x00181fff04077589 */ /* 0x000e6200000e0000 */
[----:B0-----:R-:W-:-:S03]  /*12d80*/  IMAD.SHL.U32 R11, R6, 0x8, RZ ;  /* 0x00000008060b7824 */ /* 0x001fc600078e00ff */
[----:B------:R-:W0:Y:S01]  /*12d90*/  SHFL.IDX PT, R6, R3, RZ, 0x181f ;  /* 0x00181fff03067589 */ /* 0x000e2200000e0000 */
[C---:B------:R-:W-:Y:S01]  /*12da0*/  VIADD R5, R0.reuse, 0x10 ;  /* 0x0000001000057836 */ /* 0x040fe20000000000 */
[----:B------:R-:W-:-:S04]  /*12db0*/  ISETP.GE.AND P4, PT, R0, R2, PT ;  /* 0x000000020000720c */ /* 0x000fc80003f86270 */
[----:B------:R-:W-:Y:S02]  /*12dc0*/  ISETP.GE.AND P3, PT, R5, R2, PT ;  /* 0x000000020500720c */ /* 0x000fe40003f66270 */
[----:B------:R-:W2:Y:S01]  /*12dd0*/  SHFL.IDX PT, R5, R4, 0x1, 0x181f ;  /* 0x00381f0004057f89 */ /* 0x000ea200000e0000 */
[----:B------:R-:W-:-:S06]  /*12de0*/  LOP3.LUT R11, R11, 0x38, RZ, 0xc0, !PT ;  /* 0x000000380b0b7812 */ /* 0x000fcc00078ec0ff */
[----:B-1----:R-:W-:-:S05]  /*12df0*/  @!P4 LEA R7, P5, R11, R7, 0x1 ;  /* 0x000000070b07c211 */ /* 0x002fca00078a08ff */
[----:B0-----:R-:W-:-:S05]  /*12e00*/  @!P4 IMAD.X R6, RZ, RZ, R6, P5 ;  /* 0x000000ffff06c224 */ /* 0x001fca00028e0606 */
[----:B------:R-:W-:-:S04]  /*12e10*/  @!P4 LOP3.LUT R7, R7, R6, RZ, 0x3c, !PT ;  /* 0x000000060707c212 */ /* 0x000fc800078e3cff */
[----:B------:R-:W-:Y:S02]  /*12e20*/  @!P4 LOP3.LUT R6, R7, R6, RZ, 0x3c, !PT ;  /* 0x000000060706c212 */ /* 0x000fe400078e3cff */
[----:B--2---:R-:W-:Y:S02]  /*12e30*/  @!P3 LEA R8, P5, R11, R5, 0x1 ;  /* 0x000000050b08b211 */ /* 0x004fe400078a08ff */
[----:B------:R-:W-:-:S03]  /*12e40*/  @!P4 LOP3.LUT R7, R7, R6, RZ, 0x3c, !PT ;  /* 0x000000060707c212 */ /* 0x000fc600078e3cff */
[----:B------:R-:W-:Y:S02]  /*12e50*/  @!P3 IMAD.X R5, RZ, RZ, R9, P5 ;  /* 0x000000ffff05b224 */ /* 0x000fe400028e0609 */
[----:B-----5:R-:W-:Y:S04]  /*12e60*/  @!P4 LDGSTS.E.BYPASS.LTC128B.128 [R10+0x12400], desc[UR4][R6.64], !P2 ;  /* 0x12400000060acfae */ /* 0x020fe8000d101d44 */
[----:B------:R-:W-:Y:S04]  /*12e70*/  @!P4 LDGSTS.E.BYPASS.LTC128B.128 [R10+0x16400], desc[UR4][R6.64+0x80], !P1 ;  /* 0x16400080060acfae */ /* 0x000fe8000c901d44 */
[----:B------:R0:W-:Y:S02]  /*12e80*/  @!P4 LDGSTS.E.BYPASS.LTC128B.128 [R10+0x1a400], desc[UR4][R6.64+0x100], !P0 ;  /* 0x1a400100060acfae */ /* 0x0001e4000c101d44 */
[----:B0-----:R-:W-:-:S02]  /*12e90*/  @!P3 IMAD.MOV.U32 R6, RZ, RZ, R8 ;  /* 0x000000ffff06b224 */ /* 0x001fc400078e0008 */
[----:B------:R-:W-:Y:S02]  /*12ea0*/  @!P3 IMAD.MOV.U32 R7, RZ, RZ, R5 ;  /* 0x000000ffff07b224 */ /* 0x000fe400078e0005 */
[----:B------:R-:W-:-:S03]  /*12eb0*/  VIADD R5, R0, 0x20 ;  /* 0x0000002000057836 */ /* 0x000fc60000000000 */
[----:B------:R-:W-:Y:S04]  /*12ec0*/  @!P3 LDGSTS.E.BYPASS.LTC128B.128 [R10+0x12c00], desc[UR4][R6.64], !P2 ;  /* 0x12c00000060abfae */ /* 0x000fe8000d101d44 */
[----:B------:R-:W-:Y:S04]  /*12ed0*/  @!P3 LDGSTS.E.BYPASS.LTC128B.128 [R10+0x16c00], desc[UR4][R6.64+0x80], !P1 ;  /* 0x16c00080060abfae */ /* 0x000fe8000c901d44 */
[----:B------:R0:W-:Y:S01]  /*12ee0*/  @!P3 LDGSTS.E.BYPASS.LTC128B.128 [R10+0x1ac00], desc[UR4][R6.64+0x100], !P0 ;  /* 0x1ac00100060abfae */ /* 0x0001e2000c101d44 */
[----:B------:R-:W-:-:S03]  /*12ef0*/  ISETP.GE.AND P3, PT, R5, R2, PT ;  /* 0x000000020500720c */ /* 0x000fc60003f66270 */
[----:B------:R-:W1:Y:S04]  /*12f00*/  SHFL.IDX PT, R5, R4, 0x2, 0x181f ;  /* 0x00581f0004057f89 */ /* 0x000e6800000e0000 */
[----:B------:R-:W0:Y:S06]  /*12f10*/  SHFL.IDX PT, R8, R3, 0x2, 0x181f ;  /* 0x00581f0003087f89 */ /* 0x000e2c00000e0000 */
        /* <DEDUP_REMOVED lines=43> */
[----:B-1----:R-:W1:Y:S01]  /*131d0*/  SHFL.IDX PT, R6, R3, 0x6, 0x181f ;  /* 0x00d81f0003067f89 */ /* 0x002e6200000e0000 */
[----:B0-----:R-:W-:-:S03]  /*131e0*/  @!P4 LEA R5, P3, R11, R5, 0x1 ;  /* 0x000000050b05c211 */ /* 0x001fc600078608ff */
[----:B------:R-:W0:Y:S04]  /*131f0*/  SHFL.IDX PT, R3, R3, 0x7, 0x181f ;  /* 0x00f81f0003037f89 */ /* 0x000e2800000e0000 */
[----:B------:R-:W2:Y:S01]  /*13200*/  SHFL.IDX PT, R4, R4, 0x7, 0x181f ;  /* 0x00f81f0004047f89 */ /* 0x000ea200000e0000 */
[----:B-1----:R-:W-:-:S04]  /*13210*/  @!P4 IMAD.X R6, RZ, RZ, R6, P3 ;  /* 0x000000ffff06c224 */ /* 0x002fc800018e0606 */
[----:B------:R-:W-:Y:S02]  /*13220*/  @!P4 IMAD.MOV.U32 R7, RZ, RZ, R6 ;  /* 0x000000ffff07c224 */ /* 0x000fe400078e0006 */
[----:B------:R-:W-:-:S05]  /*13230*/  @!P4 IMAD.MOV.U32 R6, RZ, RZ, R5 ;  /* 0x000000ffff06c224 */ /* 0x000fca00078e0005 */
[----:B------:R1:W-:Y:S04]  /*13240*/  @!P4 LDGSTS.E.BYPASS.LTC128B.128 [R10+0x15400], desc[UR4][R6.64], !P2 ;  /* 0x15400000060acfae */ /* 0x0003e8000d101d44 */
[----:B------:R1:W-:Y:S04]  /*13250*/  @!P4 LDGSTS.E.BYPASS.LTC128B.128 [R10+0x19400], desc[UR4][R6.64+0x80], !P1 ;  /* 0x19400080060acfae */ /* 0x0003e8000c901d44 */
[----:B0-2---:R1:W-:Y:S02]  /*13260*/  @!P4 LDGSTS.E.BYPASS.LTC128B.128 [R10+0x1d400], desc[UR4][R6.64+0x100], !P0 ;  /* 0x1d400100060acfae */ /* 0x0053e4000c101d44 */
.L_x_5065:
[----:B------:R-:W-:Y:S01]  /*13270*/  VIADD R0, R0, 0x70 ;  /* 0x0000007000007836 */ /* 0x000fe20000000000 */
[----:B------:R-:W-:Y:S04]  /*13280*/  BSSY B0, `(.L_x_4943) ;  /* 0x000000f000007945 */ /* 0x000fe80003800000 */
[----:B------:R-:W-:-:S13]  /*13290*/  ISETP.GE.AND P3, PT, R0, R2, PT ;  /* 0x000000020000720c */ /* 0x000fda0003f66270 */
[----:B------:R-:W-:Y:S05]  /*132a0*/  @P3 BRA `(.L_x_4944) ;  /* 0x0000000000303947 */ /* 0x000fea0003800000 */
[----:B------:R-:W0:Y:S01]  /*132b0*/  S2R R5, SR_TID.X ;  /* 0x0000000000057919 */ /* 0x000e220000002100 */
[----:B------:R-:W-:Y:S01]  /*132c0*/  ULDC.64 UR4, c[0x0][0x208] ;  /* 0x0000820000047ab9 */ /* 0x000fe20000000a00 */
[----:B0-----:R-:W-:-:S05]  /*132d0*/  IMAD.SHL.U32 R5, R5, 0x8, RZ ;  /* 0x0000000805057824 */ /* 0x001fca00078e00ff */
        /* <DEDUP_REMOVED lines=9> */
.L_x_4944:
[----:B------:R-:W-:Y:S05]  /*13370*/  BSYNC B0 ;  /* 0x0000000000007941 */ /* 0x000fea0003800000 */
.L_x_4943:
[----:B01----:R-:W2:Y:S01]  /*13380*/  LDL R10, [R1] ;  /* 0x00000000010a7983 */ /* 0x003ea20000100800 */
[----:B------:R-:W-:Y:S01]  /*13390*/  PLOP3.LUT P0, PT, PT, PT, PT, 0x80, 0x0 ;  /* 0x000000000000781c */ /* 0x000fe20003f0f070 */
[----:B------:R-:W-:Y:S01]  /*133a0*/  NOP ;  /* 0x0000000000007918 */ /* 0x000fe20000000000 */
[----:B--2---:R-:W-:-:S11]  /*133b0*/  VIADD R10, R10, 0x30800 ;  /* 0x000308000a0a7836 */ /* 0x004fd60000000000 */
.L_x_4945:
        /* <DEDUP_REMOVED lines=19> */
.L_x_5066:
[----:B------:R-:W-:Y:S05]  /*134f0*/  BSYNC B0 ;  /* 0x0000000000007941 */ /* 0x000fea0003800000 */
.L_x_4946:
        /* <DEDUP_REMOVED lines=50> */
.L_x_4954:
[----:B------:R-:W2:Y:S01]  /*13820*/  LDL R2, [R1] ;  /* 0x0000000001027983 */ /* 0x000ea20000100800 */
[----:B------:R-:W-:Y:S01]  /*13830*/  BSSY B3, `(.L_x_4955) ;  /* 0x0000005000037945 */ /* 0x000fe20003800000 */
[----:B--2---:R-:W-:Y:S01]  /*13840*/  IMAD R3, R7, 0x8, R2 ;  /* 0x0000000807037824 */ /* 0x004fe200078e0202 */
[----:B------:R-:W-:-:S04]  /*13850*/  SHF.L.U32 R2, R9, 0x1f, RZ ;  /* 0x0000001f09027819 */ /* 0x000fc800000006ff */
[----:B------:R-:W1:Y:S02]  /*13860*/  SYNCS.PHASECHK.TRANS64.TRYWAIT P0, [R3+URZ+0x30840], R2 ;  /* 0x03084002030075a7 */ /* 0x000e64000800017f */
[----:B-1----:R-:W-:Y:S05]  /*13870*/  @!P0 BRA `(.L_x_4956) ;  /* 0x00000048009c8947 */ /* 0x002fea0003800000 */
.L_x_5067:
[----:B------:R-:W-:Y:S05]  /*13880*/  BSYNC B3 ;  /* 0x0000000000037941 */ /* 0x000fea0003800000 */
.L_x_4955:
        /* <DEDUP_REMOVED lines=12> */
.L_x_4958:
[----:B------:R-:W-:Y:S05]  /*13950*/  BSYNC B3 ;  /* 0x0000000000037941 */ /* 0x000fea0003800000 */
.L_x_4957:
        /* <DEDUP_REMOVED lines=13> */
.L_x_4959:
        /* <DEDUP_REMOVED lines=16> */
.L_x_4960:
        /* <DEDUP_REMOVED lines=16> */
.L_x_4961:
        /* <DEDUP_REMOVED lines=17> */
.L_x_5068:
[----:B------:R-:W-:Y:S05]  /*13d40*/  BSYNC B3 ;  /* 0x0000000000037941 */ /* 0x000fea0003800000 */
.L_x_4962:
        /* <DEDUP_REMOVED lines=14> */
.L_x_4965:
[----:B------:R-:W-:Y:S05]  /*13e30*/  BSYNC B3 ;  /* 0x0000000000037941 */ /* 0x000fea0003800000 */
.L_x_4964:
        /* <DEDUP_REMOVED lines=15> */
.L_x_4966:
        /* <DEDUP_REMOVED lines=15> */
.L_x_4967:
        /* <DEDUP_REMOVED lines=15> */
.L_x_4968:
        /* <DEDUP_REMOVED lines=12> */
.L_x_4953:
[----:B------:R-:W-:Y:S05]  /*141d0*/  BSYNC B1 ;  /* 0x0000000000017941 */ /* 0x000fea0003800000 */
.L_x_4952:
[----:B0-----:R-:W2:Y:S04]  /*141e0*/  LDL R0, [R1+0x28] ;  /* 0x0000280001007983 */ /* 0x001ea80000100800 */
[----:B------:R0:W-:Y:S04]  /*141f0*/  STL [R1+0x4], R7 ;  /* 0x0000040701007387 */ /* 0x0001e80000100800 */
[----:B------:R0:W-:Y:S02]  /*14200*/  STL [R1+0x10], R9 ;  /* 0x0000100901007387 */ /* 0x0001e40000100800 */
[----:B0-2---:R-:W-:-:S07]  /*14210*/  VIADD R0, R0, 0xfffffffd ;  /* 0xfffffffd00007836 */ /* 0x005fce0000000000 */
.L_x_4951:
[----:B------:R-:W-:Y:S05]  /*14220*/  BSYNC B2 ;  /* 0x0000000000027941 */ /* 0x000fea0003800000 */
.L_x_4950:
[----:B------:R-:W2:Y:S01]  /*14230*/  LDL.LU R2, [R1+0x28] ;  /* 0x0000280001027983 */ /* 0x000ea20000300800 */
[----:B------:R-:W-:Y:S01]  /*14240*/  VIADD R8, R8, 0xfffffffe ;  /* 0xfffffffe08087836 */ /* 0x000fe20000000000 */
[----:B--2---:R-:W-:-:S04]  /*14250*/  LOP3.LUT R2, RZ, R2, RZ, 0x33, !PT ;  /* 0x00000002ff027212 */ /* 0x004fc800078e33ff */
[----:B------:R-:W-:-:S13]  /*14260*/  ISETP.NE.AND P0, PT, R8, R2, PT ;  /* 0x000000020800720c */ /* 0x000fda0003f05270 */
[----:B------:R-:W-:Y:S05]  /*14270*/  @!P0 BRA `(.L_x_4949) ;  /* 0x0000001400f88947 */ /* 0x000fea0003800000 */
[----:B------:R-:W-:-:S07]  /*14280*/  IMAD.MOV.U32 R9, RZ, RZ, R17 ;  /* 0x000000ffff097224 */ /* 0x000fce00078e0011 */
.L_x_5003:
        /* <DEDUP_REMOVED lines=37> */
.L_x_4971:
[----:B------:R-:W2:Y:S01]  /*144e0*/  LDL R2, [R1] ;  /* 0x0000000001027983 */ /* 0x000ea20000100800 */
[----:B------:R-:W-:Y:S01]  /*144f0*/  BSSY B2, `(.L_x_4972) ;  /* 0x0000005000027945 */ /* 0x000fe20003800000 */
[----:B--2---:R-:W-:Y:S01]  /*14500*/  IMAD R3, R4, 0x8, R2 ;  /* 0x0000000804037824 */ /* 0x004fe200078e0202 */
[----:B------:R-:W-:-:S04]  /*14510*/  SHF.L.U32 R2, R5, 0x1f, RZ ;  /* 0x0000001f05027819 */ /* 0x000fc800000006ff */
[----:B------:R-:W1:Y:S02]  /*14520*/  SYNCS.PHASECHK.TRANS64.TRYWAIT P0, [R3+URZ+0x30840], R2 ;  /* 0x03084002030075a7 */ /* 0x000e64000800017f */
[----:B-1----:R-:W-:Y:S05]  /*14530*/  @!P0 BRA `(.L_x_4973) ;  /* 0x0000003c00948947 */ /* 0x002fea0003800000 */
.L_x_5069:
[----:B------:R-:W-:Y:S05]  /*14540*/  BSYNC B2 ;  /* 0x0000000000027941 */ /* 0x000fea0003800000 */
.L_x_4972:
        /* <DEDUP_REMOVED lines=12> */
.L_x_4975:
[----:B------:R-:W-:Y:S05]  /*14610*/  BSYNC B2 ;  /* 0x0000000000027941 */ /* 0x000fea0003800000 */
.L_x_4974:
        /* <DEDUP_REMOVED lines=13> */
.L_x_4976:
        /* <DEDUP_REMOVED lines=16> */
.L_x_4977:
        /* <DEDUP_REMOVED lines=16> */
.L_x_4978:
        /* <DEDUP_REMOVED lines=17> */
.L_x_5070:
[----:B------:R-:W-:Y:S05]  /*14a00*/  BSYNC B2 ;  /* 0x0000000000027941 */ /* 0x000fea0003800000 */
.L_x_4979:
        /* <DEDUP_REMOVED lines=11> */
.L_x_4982:
[----:B------:R-:W-:Y:S05]  /*14ac0*/  BSYNC B2 ;  /* 0x0000000000027941 */ /* 0x000fea0003800000 */
.L_x_4981:
        /* <DEDUP_REMOVED lines=14> */
.L_x_4983:
        /* <DEDUP_REMOVED lines=15> */
.L_x_4984:
        /* <DEDUP_REMOVED lines=15> */
.L_x_4985:
        /* <DEDUP_REMOVED lines=12> */
.L_x_4970:
[----:B------:R-:W-:Y:S05]  /*14e50*/  BSYNC B1 ;  /* 0x0000000000017941 */ /* 0x000fea0003800000 */
.L_x_4969:
        /* <DEDUP_REMOVED lines=37> */
.L_x_4988:
[----:B------:R-:W3:Y:S01]  /*150b0*/  LDL R2, [R1] ;  /* 0x0000000001027983 */ /* 0x000ee20000100800 */
[----:B------:R-:W-:Y:S01]  /*150c0*/  SHF.L.U32 R3, R11, 0x1f, RZ ;  /* 0x0000001f0b037819 */ /* 0x000fe200000006ff */
[----:B------:R-:W-:Y:S01]  /*150d0*/  BSSY B2, `(.L_x_4989) ;  /* 0x0000004000027945 */ /* 0x000fe20003800000 */
[----:B---3--:R-:W-:-:S04]  /*150e0*/  IMAD R2, R12, 0x8, R2 ;  /* 0x000000080c027824 */ /* 0x008fc800078e0202 */
[----:B------:R-:W3:Y:S02]  /*150f0*/  SYNCS.PHASECHK.TRANS64.TRYWAIT P0, [R2+URZ+0x30840], R3 ;  /* 0x03084003020075a7 */ /* 0x000ee4000800017f */
[----:B---3--:R-:W-:Y:S05]  /*15100*/  @!P0 BRA `(.L_x_4990) ;  /* 0x0000003000c88947 */ /* 0x008fea0003800000 */
.L_x_5071:
[----:B------:R-:W-:Y:S05]  /*15110*/  BSYNC B2 ;  /* 0x0000000000027941 */ /* 0x000fea0003800000 */
.L_x_4989:
        /* <DEDUP_REMOVED lines=12> */
.L_x_4992:
[----:B------:R-:W-:Y:S05]  /*151e0*/  BSYNC B2 ;  /* 0x0000000000027941 */ /* 0x000fea0003800000 */
.L_x_4991:
        /* <DEDUP_REMOVED lines=15> */
.L_x_4993:
        /* <DEDUP_REMOVED lines=16> */
.L_x_4994:
        /* <DEDUP_REMOVED lines=16> */
.L_x_4995:
        /* <DEDUP_REMOVED lines=15> */
.L_x_5072:
[----:B------:R-:W-:Y:S05]  /*155d0*/  BSYNC B2 ;  /* 0x0000000000027941 */ /* 0x000fea0003800000 */
.L_x_4996:
        /* <DEDUP_REMOVED lines=11> */
.L_x_4999:
[----:B------:R-:W-:Y:S05]  /*15690*/  BSYNC B2 ;  /* 0x0000000000027941 */ /* 0x000fea0003800000 */
.L_x_4998:
        /* <DEDUP_REMOVED lines=13> */
.L_x_5000:
        /* <DEDUP_REMOVED lines=15> */
.L_x_5001:
        /* <DEDUP_REMOVED lines=15> */
.L_x_5002:
        /* <DEDUP_REMOVED lines=12> */
.L_x_4987:
[----:B------:R-:W-:Y:S05]  /*15a10*/  BSYNC B1 ;  /* 0x0000000000017941 */ /* 0x000fea0003800000 */
.L_x_4986:
[----:B------:R-:W3:Y:S01]  /*15a20*/  LDL R2, [R1+0x20] ;  /* 0x0000200001027983 */ /* 0x000ee20000100800 */
[----:B------:R-:W-:Y:S01]  /*15a30*/  VIADD R0, R0, 0xfffffffe ;  /* 0xfffffffe00007836 */ /* 0x000fe20000000000 */
[----:B---3--:R-:W-:-:S13]  /*15a40*/  ISETP.GT.AND P0, PT, R6, R2, PT ;  /* 0x000000020600720c */ /* 0x008fda0003f04270 */
[----:B------:R-:W-:Y:S05]  /*15a50*/  @P0 BRA `(.L_x_5003) ;  /* 0xffffffe8000c0947 */ /* 0x000fea000383ffff */
.L_x_4949:
[----:B------:R-:W-:Y:S05]  /*15a60*/  BSYNC B0 ;  /* 0x0000000000007941 */ /* 0x000fea0003800000 */
.L_x_4948:
        /* <DEDUP_REMOVED lines=18> */
.L_x_5005:
[----:B------:R-:W-:Y:S05]  /*15b90*/  BSYNC B0 ;  /* 0x0000000000007941 */ /* 0x000fea0003800000 */
.L_x_5004:
        /* <DEDUP_REMOVED lines=13> */
.L_x_5073:
[----:B------:R-:W-:Y:S05]  /*15c70*/  BSYNC B1 ;  /* 0x0000000000017941 */ /* 0x000fea0003800000 */
.L_x_5008:
        /* <DEDUP_REMOVED lines=9> */
.L_x_5011:
[----:B------:R-:W-:Y:S05]  /*15d10*/  BSYNC B1 ;  /* 0x0000000000017941 */ /* 0x000fea0003800000 */
.L_x_5010:
        /* <DEDUP_REMOVED lines=14> */
.L_x_5012:
        /* <DEDUP_REMOVED lines=15> */
.L_x_5013:
        /* <DEDUP_REMOVED lines=15> */
.L_x_5014:
        /* <DEDUP_REMOVED lines=10> */
.L_x_5007:
[----:B------:R-:W-:Y:S05]  /*16080*/  BSYNC B0 ;  /* 0x0000000000007941 */ /* 0x000fea0003800000 */
.L_x_5006:
        /* <DEDUP_REMOVED lines=9> */
.L_x_4928:
[----:B------:R-:W-:Y:S05]  /*16120*/  BSYNC B7 ;  /* 0x0000000000077941 */ /* 0x000fea0003800000 */
.L_x_4926:
        /* <DEDUP_REMOVED lines=9> */
[----:B------:R3:W4:Y:S04]  /*161c0*/  LDS.128 R16, [R0+0x308d0] ;  /* 0x0308d00000107984 */ /* 0x0007280000000c00 */
[----:B------:R3:W-:Y:S01]  /*161d0*/  STL [R1], R0 ;  /* 0x0000000001007387 */ /* 0x0007e20000100800 */
[----:B------:R-:W-:Y:S06]  /*161e0*/  BAR.ARV 0x4, 0x180 ;  /* 0x0106000000007b1d */ /* 0x000fec0000002000 */
[----:B------:R-:W-:Y:S05]  /*161f0*/  BRA `(.L_x_5016) ;  /* 0x0000000800e47947 */ /* 0x000fea0003800000 */
.L_x_5015:
        /* <DEDUP_REMOVED lines=37> */
.L_x_5083:
[----:B------:R-:W-:Y:S02]  /*16450*/  ULDC UR4, c[0x0][0xc38] ;  /* 0x00030e0000047ab9 */ /* 0x000fe40000000800 */
[----:B------:R-:W-:-:S04]  /*16460*/  IMAD.U32 R4, RZ, RZ, UR4 ;  /* 0x00000004ff047e24 */ /* 0x000fc8000f8e00ff */
[----:B----4-:R-:W-:-:S04]  /*16470*/  IMAD R16, R16, R4, RZ ;  /* 0x0000000410107224 */ /* 0x010fc800078e02ff */
[----:B------:R-:W-:-:S05]  /*16480*/  IMAD.IADD R5, R5, 0x1, R16 ;  /* 0x0000000105057824 */ /* 0x000fca00078e0210 */
[----:B------:R-:W-:-:S13]  /*16490*/  ISETP.GT.AND P6, PT, R5, R0, PT ;  /* 0x000000000500720c */ /* 0x000fda0003fc4270 */
[----:B------:R-:W-:Y:S05]  /*164a0*/  @P6 BRA `(.L_x_5018) ;  /* 0x0000000000a06947 */ /* 0x000fea0003800000 */
.L_x_5023:
[----:B------:R-:W4:Y:S01]  /*164b0*/  LDC R2, c[0x0][0xc3c] ;  /* 0x00030f00ff027b82 */ /* 0x000f220000000800 */
[----:B------:R-:W-:-:S05]  /*164c0*/  VIADD R19, R19, 0x1f ;  /* 0x0000001f13137836 */ /* 0x000fca0000000000 */
[----:B----4-:R-:W-:-:S13]  /*164d0*/  ISETP.GE.AND P6, PT, R19, R2, PT ;  /* 0x000000021300720c */ /* 0x010fda0003fc6270 */
[----:B------:R-:W-:Y:S05]  /*164e0*/  @P6 BRA `(.L_x_5019) ;  /* 0x0000000400dc6947 */ /* 0x000fea0003800000 */
[----:B---3--:R-:W3:Y:S01]  /*164f0*/  S2R R3, SR_TID.X ;  /* 0x0000000000037919 */ /* 0x008ee20000002100 */
[----:B------:R-:W-:Y:S01]  /*16500*/  BSSY B0, `(.L_x_5020) ;  /* 0x000000a000007945 */ /* 0x000fe20003800000 */
[----:B---3--:R-:W-:-:S05]  /*16510*/  LOP3.LUT R3, R3, 0x1f, RZ, 0xc0, !PT ;  /* 0x0000001f03037812 */ /* 0x008fca00078ec0ff */
[----:B------:R-:W-:-:S05]  /*16520*/  IMAD.IADD R4, R19, 0x1, R3 ;  /* 0x0000000113047824 */ /* 0x000fca00078e0203 */
[----:B------:R-:W-:Y:S01]  /*16530*/  ISETP.GE.OR P6, PT, R4, R2, !P0 ;  /* 0x000000020400720c */ /* 0x000fe200047c6670 */
[----:B------:R-:W-:-:S12]  /*16540*/  IMAD.MOV.U32 R2, RZ, RZ, RZ ;  /* 0x000000ffff027224 */ /* 0x000fd800078e00ff */
[----:B------:R-:W-:Y:S05]  /*16550*/  @P6 BRA `(.L_x_5021) ;  /* 0x0000000000106947 */ /* 0x000fea0003800000 */
[----:B------:R-:W3:Y:S01]  /*16560*/  LDC.64 R2, c[0x0][0xc80] ;  /* 0x00032000ff027b82 */ /* 0x000ee20000000a00 */
[----:B------:R-:W-:Y:S01]  /*16570*/  ULDC.64 UR4, c[0x0][0x208] ;  /* 0x0000820000047ab9 */ /* 0x000fe20000000a00 */
[----:B---3--:R-:W-:-:S06]  /*16580*/  IMAD.WIDE R2, R4, 0x4, R2 ;  /* 0x0000000404027825 */ /* 0x008fcc00078e0202 */
[----:B------:R3:W5:Y:S02]  /*16590*/  LDG.E R2, desc[UR4][R2.64] ;  /* 0x0000000402027981 */ /* 0x000764000c1e1900 */
.L_x_5021:
[----:B------:R-:W-:Y:S05]  /*165a0*/  BSYNC B0 ;  /* 0x0000000000007941 */ /* 0x000fea0003800000 */
.L_x_5020:
        /* <DEDUP_REMOVED lines=18> */
.L_x_5091:
[----:B------:R-:W-:Y:S02]  /*166d0*/  ULDC UR4, c[0x0][0xc38] ;  /* 0x00030e0000047ab9 */ /* 0x000fe40000000800 */
[----:B------:R-:W-:-:S04]  /*166e0*/  IMAD.U32 R4, RZ, RZ, UR4 ;  /* 0x00000004ff047e24 */ /* 0x000fc8000f8e00ff */
[----:B----4-:R-:W-:-:S04]  /*166f0*/  IMAD R16, R16, R4, RZ ;  /* 0x0000000410107224 */ /* 0x010fc800078e02ff */
[----:B------:R-:W-:-:S05]  /*16700*/  IMAD.IADD R5, R16, 0x1, R5 ;  /* 0x0000000110057824 */ /* 0x000fca00078e0205 */
[----:B------:R-:W-:-:S13]  /*16710*/  ISETP.GT.AND P6, PT, R5, R0, PT ;  /* 0x000000000500720c */ /* 0x000fda0003fc4270 */
[----:B------:R-:W-:Y:S05]  /*16720*/  @!P6 BRA `(.L_x_5023) ;  /* 0xfffffffc0060e947 */ /* 0x000fea000383ffff */
.L_x_5018:
        /* <DEDUP_REMOVED lines=8> */
.L_x_5095:
[----:B------:R-:W-:Y:S01]  /*167b0*/  ISETP.NE.AND P0, PT, R5, RZ, PT ;  /* 0x000000ff0500720c */ /* 0x000fe20003f05270 */
[----:B------:R-:W-:-:S12]  /*167c0*/  IMAD.MOV.U32 R5, RZ, RZ, RZ ;  /* 0x000000ffff057224 */ /* 0x000fd800078e00ff */
[----:B------:R-:W-:Y:S05]  /*167d0*/  @!P0 BRA `(.L_x_5025) ;  /* 0x0000000000148947 */ /* 0x000fea0003800000 */
[----:B------:R-:W-:Y:S01]  /*167e0*/  UMOV UR4, 0xffffffff ;  /* 0xffffffff00047882 */ /* 0x000fe20000000000 */
[----:B-1----:R-:W-:Y:S02]  /*167f0*/  VIADD R12, R6, 0xffffffff ;  /* 0xffffffff060c7836 */ /* 0x002fe40000000000 */
[----:B------:R-:W-:Y:S05]  /*16800*/  BRA.DIV UR4, `(.L_x_5026) ;  /* 0x00000026048c7947 */ /* 0x000fea000b800000 */
[----:B---3--:R1:W3:Y:S02]  /*16810*/  SHFL.IDX PT, R3, R3, R12, 0x1f ;  /* 0x00001f0c03037589 */ /* 0x0082e400000e0000 */
.L_x_5098:
[----:B---3--:R-:W-:-:S07]  /*16820*/  IMAD.MOV.U32 R5, RZ, RZ, R3 ;  /* 0x000000ffff057224 */ /* 0x008fce00078e0003 */
.L_x_5025:
[----:B---34-:R-:W3:Y:S01]  /*16830*/  LDC.64 R2, c[0x0][0xc90] ;  /* 0x00032400ff027b82 */ /* 0x018ee20000000a00 */
[----:B------:R-:W-:Y:S01]  /*16840*/  IMAD.IADD R19, R6, 0x1, R19 ;  /* 0x0000000106137824 */ /* 0x000fe200078e0213 */
[----:B------:R-:W-:-:S03]  /*16850*/  ULDC.64 UR4, c[0x0][0x208] ;  /* 0x0000820000047ab9 */ /* 0x000fc60000000a00 */
[----:B---3--:R-:W-:-:S05]  /*16860*/  IMAD.WIDE R2, R19, 0x4, R2 ;  /* 0x0000000413027825 */ /* 0x008fca00078e0202 */
[----:B--2---:R-:W0:Y:S01]  /*16870*/  LDG.E R7, desc[UR4][R2.64] ;  /* 0x0000000402077981 */ /* 0x004e22000c1e1900 */
[----:B------:R-:W-:-:S04]  /*16880*/  IMAD R16, R5, R4, R16 ;  /* 0x0000000405107224 */ /* 0x000fc800078e0210 */
[----:B------:R-:W-:Y:S02]  /*16890*/  IMAD.IADD R0, R0, 0x1, -R16 ;  /* 0x0000000100007824 */ /* 0x000fe400078e0a10 */
[----:B0-----:R-:W-:-:S05]  /*168a0*/  IMAD R6, R17, R7, RZ ;  /* 0x0000000711067224 */ /* 0x001fca00078e02ff */
        /* <DEDUP_REMOVED lines=28> */
[----:B------:R-:W-:Y:S01]  /*16a70*/  VIADDMNMX R4, R3, R4, R7, PT ;  /* 0x0000000403047246 */ /* 0x000fe20003800107 */
[----:B------:R-:W-:-:S03]  /*16a80*/  IMAD.IADD R5, R0, 0x1, R5 ;  /* 0x0000000100057824 */ /* 0x000fc600078e0205 */
        /* <DEDUP_REMOVED lines=29> */
.L_x_5019:
[----:B------:R-:W-:Y:S01]  /*16c60*/  UMOV UR4, URZ ;  /* 0x0000003f00047c82 */ /* 0x000fe20008000000 */
[----:B------:R-:W-:Y:S01]  /*16c70*/  UMOV UR5, URZ ;  /* 0x0000003f00057c82 */ /* 0x000fe20008000000 */
[----:B------:R-:W-:Y:S01]  /*16c80*/  ULDC UR6, c[0x0][0xc3c] ;  /* 0x00030f0000067ab9 */ /* 0x000fe20000000800 */
[----:B------:R-:W-:Y:S02]  /*16c90*/  IMAD.MOV.U32 R16, RZ, RZ, R0 ;  /* 0x000000ffff107224 */ /* 0x000fe400078e0000 */
[----:B------:R-:W-:Y:S02]  /*16ca0*/  IMAD.U32 R17, RZ, RZ, UR4 ;  /* 0x00000004ff117e24 */ /* 0x000fe4000f8e00ff */
[----:B------:R-:W-:Y:S02]  /*16cb0*/  IMAD.U32 R18, RZ, RZ, UR5 ;  /* 0x00000005ff127e24 */ /* 0x000fe4000f8e00ff */
[----:B------:R-:W-:-:S07]  /*16cc0*/  IMAD.U32 R19, RZ, RZ, UR6 ;  /* 0x00000006ff137e24 */ /* 0x000fce000f8e00ff */
.L_x_5027:
[----:B------:R4:W5:Y:S01]  /*16cd0*/  LDL R2, [R1] ;  /* 0x0000000001027983 */ /* 0x0009620000100800 */
[----:B------:R-:W0:Y:S01]  /*16ce0*/  S2R R0, SR_TID.X ;  /* 0x0000000000007919 */ /* 0x000e220000002100 */
[----:B------:R-:W-:Y:S05]  /*16cf0*/  WARPSYNC.ALL ;  /* 0x0000000000007948 */ /* 0x000fea0003800000 */
[----:B0-----:R-:W-:Y:S01]  /*16d00*/  LOP3.LUT R0, R0, 0x1f, RZ, 0xc0, !PT ;  /* 0x0000001f00007812 */ /* 0x001fe200078ec0ff */
[----:B------:R-:W-:Y:S03]  /*16d10*/  BAR.SYNC.DEFER_BLOCKING 0x4, 0x180 ;  /* 0x0106000000007b1d */ /* 0x000fe60000010000 */
[----:B------:R-:W-:-:S13]  /*16d20*/  ISETP.NE.AND P0, PT, R0, RZ, PT ;  /* 0x000000ff0000720c */ /* 0x000fda0003f05270 */
[----:B---3--:R-:W5:Y:S01]  /*16d30*/  @!P0 S2R R3, SR_CgaCtaId ;  /* 0x0000000000038919 */ /* 0x008f620000008800 */
[----:B------:R-:W-:-:S04]  /*16d40*/  @!P0 MOV R0, 0x400 ;  /* 0x0000040000008802 */ /* 0x000fc80000000f00 */
[----:B-----5:R-:W-:-:S05]  /*16d50*/  @!P0 LEA R2, R3, R0, 0x18 ;  /* 0x0000000003028211 */ /* 0x020fca00078ec0ff */
[----:B------:R4:W-:Y:S04]  /*16d60*/  @!P0 STS.128 [R2+0x308d0], R16 ;  /* 0x0308d01002008388 */ /* 0x0009e80000000c00 */
[----:B------:R4:W-:Y:S01]  /*16d70*/  @!P0 STL [R1], R2 ;  /* 0x0000000201008387 */ /* 0x0009e20000100800 */
[----:B------:R-:W-:Y:S06]  /*16d80*/  BAR.ARV 0x5, 0x180 ;  /* 0x0146000000007b1d */ /* 0x000fec0000002000 */
.L_x_5016:
[----:B------:R-:W-:Y:S02]  /*16d90*/  ULDC UR4, c[0x0][0xc3c] ;  /* 0x00030f0000047ab9 */ /* 0x000fe40000000800 */
[----:B----4-:R-:W-:-:S13]  /*16da0*/  ISETP.GE.AND P0, PT, R19, UR4, PT ;  /* 0x0000000413007c0c */ /* 0x010fda000bf06270 */
[----:B------:R-:W-:Y:S05]  /*16db0*/  @!P0 BRA `(.L_x_5028) ;  /* 0xffffffa400008947 */ /* 0x000fea000383ffff */
[----:B------:R-:W-:Y:S05]  /*16dc0*/  BSYNC B8 ;  /* 0x0000000000087941 */ /* 0x000fea0003800000 */
.L_x_4914:
[----:B---3--:R-:W3:Y:S01]  /*16dd0*/  LDL.LU R0, [R1+0x38] ;  /* 0x0000380001007983 */ /* 0x008ee20000300800 */
        /* <DEDUP_REMOVED lines=11> */
.L_x_5099:
[----:B------:R-:W-:Y:S05]  /*16e90*/  BSYNC B0 ;  /* 0x0000000000007941 */ /* 0x000fea0003800000 */
.L_x_5029:
[----:B------:R-:W-:-:S03]  /*16ea0*/  UMOV UR4, 0xffffffff ;  /* 0xffffffff00047882 */ /* 0x000fc60000000000 */
[----:B------:R-:W-:Y:S05]  /*16eb0*/  BRA.DIV UR4, `(.L_x_5031) ;  /* 0x00000022041c7947 */ /* 0x000fea000b800000 */
[----:B------:R-:W3:Y:S02]  /*16ec0*/  S2R R2, SR_TID.X ;  /* 0x0000000000027919 */ /* 0x000ee40000002100 */
[----:B---3--:R-:W-:-:S04]  /*16ed0*/  SHF.R.U32.HI R2, RZ, 0x5, R2 ;  /* 0x00000005ff027819 */ /* 0x008fc80000011602 */
[----:B------:R-:W-:-:S05]  /*16ee0*/  LOP3.LUT R2, R2, 0x3, RZ, 0xc0, !PT ;  /* 0x0000000302027812 */ /* 0x000fca00078ec0ff */
[----:B------:R3:W4:Y:S02]  /*16ef0*/  SHFL.IDX PT, R14, R2, RZ, 0x1f ;  /* 0x00001fff020e7589 */ /* 0x00072400000e0000 */
.L_x_5102:
[----:B----4-:R-:W-:Y:S01]  /*16f00*/  ISETP.NE.AND P0, PT, R14, RZ, PT ;  /* 0x000000ff0e00720c */ /* 0x010fe20003f05270 */
[----:B------:R-:W-:-:S12]  /*16f10*/  BSSY B0, `(.L_x_5032) ;  /* 0x0000029000007945 */ /* 0x000fd80003800000 */
[----:B------:R-:W-:Y:S05]  /*16f20*/  @P0 BRA `(.L_x_5033) ;  /* 0x00000000009c0947 */ /* 0x000fea0003800000 */
[----:B------:R-:W-:-:S03]  /*16f30*/  UMOV UR4, 0xffffffff ;  /* 0xffffffff00047882 */ /* 0x000fc60000000000 */
[----:B------:R-:W-:Y:S05]  /*16f40*/  BRA.DIV UR4, `(.L_x_5034) ;  /* 0x00000022042c7947 */ /* 0x000fea000b800000 */
[----:B------:R-:W-:-:S13]  /*16f50*/  ELECT P6, URZ, PT ;  /* 0x00000000003f782f */ /* 0x000fda00038c0000 */
.L_x_5105:
        /* <DEDUP_REMOVED lines=8> */
.L_x_5035:
        /* <DEDUP_REMOVED lines=14> */
.L_x_5106:
[----:B------:R-:W2:Y:S02]  /*170c0*/  SYNCS.PHASECHK.TRANS64.TRYWAIT P0, [R7+URZ], R2 ;  /* 0x00000002070075a7 */ /* 0x000ea4000800017f */
[----:B--2---:R-:W-:Y:S05]  /*170d0*/  @!P0 BRA `(.L_x_5037) ;  /* 0x0000001c00fc8947 */ /* 0x004fea0003800000 */
.L_x_5107:
[----:B------:R-:W-:Y:S05]  /*170e0*/  @!P2 BRA `(.L_x_5038) ;  /* 0x000000000004a947 */ /* 0x000fea0003800000 */
[----:B------:R-:W-:Y:S01]  /*170f0*/  BPT.TRAP 0x1 ;  /* 0x000000040000795c */ /* 0x000fe20000300000 */
.L_x_5038:
[----:B------:R-:W3:Y:S01]  /*17100*/  LDL.LU R4, [R1+0x4] ;  /* 0x0000040001047983 */ /* 0x000ee20000300800 */
[----:B------:R-:W-:-:S04]  /*17110*/  VIADD R0, R0, 0x30860 ;  /* 0x0003086000007836 */ /* 0x000fc80000000000 */
[----:B---3--:R-:W-:-:S04]  /*17120*/  IMAD R4, R4, 0x8, R0 ;  /* 0x0000000804047824 */ /* 0x008fc800078e0200 */
[----:B------:R-:W3:Y:S02]  /*17130*/  SYNCS.PHASECHK.TRANS64.TRYWAIT P0, [R4+URZ], R5 ;  /* 0x00000005040075a7 */ /* 0x000ee4000800017f */
[----:B---3--:R-:W-:Y:S05]  /*17140*/  @!P0 BRA `(.L_x_5039) ;  /* 0x0000001c00f48947 */ /* 0x008fea0003800000 */
.L_x_5108:
[----:B------:R-:W-:-:S07]  /*17150*/  IMAD R3, R3, 0x8, R0 ;  /* 0x0000000803037824 */ /* 0x000fce00078e0200 */
.L_x_5040:
[----:B----4-:R4:W0:Y:S02]  /*17160*/  SYNCS.PHASECHK.TRANS64.TRYWAIT P0, [R3+URZ], R2 ;  /* 0x00000002030075a7 */ /* 0x010824000800017f */
[----:B0-----:R-:W-:Y:S05]  /*17170*/  @!P0 NANOSLEEP.SYNCS 0x989680 ;  /* 0x009896800000895d */ /* 0x001fea0003900000 */
[----:B------:R-:W0:Y:S02]  /*17180*/  @!P0 SYNCS.PHASECHK.TRANS64 P0, [R3+URZ], R2 ;  /* 0x00000002030085a7 */ /* 0x000e24000800007f */
[----:B0-----:R-:W-:Y:S05]  /*17190*/  @!P0 BRA `(.L_x_5040) ;  /* 0xfffffffc00f08947 */ /* 0x001fea000383ffff */
.L_x_5033:
[----:B------:R-:W-:Y:S05]  /*171a0*/  BSYNC B0 ;  /* 0x0000000000007941 */ /* 0x000fea0003800000 */
.L_x_5032:
[----:B------:R-:W-:Y:S05]  /*171b0*/  EXIT ;  /* 0x000000000000794d */ /* 0x000fea0003800000 */
.L_x_4816:
[----:B0-----:R-:W-:-:S04]  /*171c0*/  IMAD.U32 R3, RZ, RZ, UR37 ;  /* 0x00000025ff037e24 */ /* 0x001fc8000f8e00ff */
[----:B------:R0:W1:Y:S03]  /*171d0*/  SYNCS.PHASECHK.TRANS64.TRYWAIT P1, [R3+URZ+0x30800], R0 ;  /* 0x03080000030075a7 */ /* 0x000066000802017f */
[----:B-1----:R-:W-:Y:S05]  /*171e0*/  @!P1 NANOSLEEP.SYNCS 0x989680 ;  /* 0x009896800000995d */ /* 0x002fea0003900000 */
[----:B------:R-:W1:Y:S02]  /*171f0*/  @!P1 SYNCS.PHASECHK.TRANS64 P1, [R3+URZ+0x30800], R0 ;  /* 0x03080000030095a7 */ /* 0x000e64000802007f */
[----:B-1----:R-:W-:Y:S05]  /*17200*/  @!P1 BRA `(.L_x_4816) ;  /* 0xfffffffc00ec9947 */ /* 0x002fea000383ffff */
[----:B------:R-:W-:Y:S05]  /*17210*/  BRA `(.L_x_5041) ;  /* 0xfffffea800c87947 */ /* 0x000fea000383ffff */
.L_x_4820:
[----:B-1----:R1:W3:Y:S02]  /*17220*/  SYNCS.PHASECHK.TRANS64.TRYWAIT P1, [R3+URZ+0x30830], R0 ;  /* 0x03083000030075a7 */ /* 0x0022e4000802017f */
[----:B---3--:R-:W-:Y:S05]  /*17230*/  @!P1 NANOSLEEP.SYNCS 0x989680 ;  /* 0x009896800000995d */ /* 0x008fea0003900000 */
[----:B------:R-:W3:Y:S02]  /*17240*/  @!P1 SYNCS.PHASECHK.TRANS64 P1, [R3+URZ+0x30830], R0 ;  /* 0x03083000030095a7 */ /* 0x000ee4000802007f */
[----:B---3--:R-:W-:Y:S05]  /*17250*/  @!P1 BRA `(.L_x_4820) ;  /* 0xfffffffc00f09947 */ /* 0x008fea000383ffff */
[----:B------:R-:W-:Y:S05]  /*17260*/  BRA `(.L_x_4819) ;  /* 0xfffffea800fc7947 */ /* 0x000fea000383ffff */
.L_x_4836:
[----:B-1----:R-:W-:-:S04]  /*17270*/  IMAD.U32 R11, RZ, RZ, UR6 ;  /* 0x00000006ff0b7e24 */ /* 0x002fc8000f8e00ff */
[----:B------:R1:W2:Y:S03]  /*17280*/  SYNCS.PHASECHK.TRANS64.TRYWAIT P1, [R11+URZ+0x30830], R0 ;  /* 0x030830000b0075a7 */ /* 0x0002a6000802017f */
[----:B--2---:R-:W-:Y:S05]  /*17290*/  @!P1 NANOSLEEP.SYNCS 0x989680 ;  /* 0x009896800000995d */ /* 0x004fea0003900000 */
[----:B------:R-:W2:Y:S02]  /*172a0*/  @!P1 SYNCS.PHASECHK.TRANS64 P1, [R11+URZ+0x30830], R0 ;  /* 0x030830000b0095a7 */ /* 0x000ea4000802007f */
[----:B--2---:R-:W-:Y:S05]  /*172b0*/  @!P1 BRA `(.L_x_4836) ;  /* 0xfffffffc00ec9947 */ /* 0x004fea000383ffff */
[----:B------:R-:W-:Y:S05]  /*172c0*/  BRA `(.L_x_4835) ;  /* 0xfffffed800107947 */ /* 0x000fea000383ffff */
.L_x_4840:
[----:B-1----:R-:W-:-:S04]  /*172d0*/  IMAD.U32 R3, RZ, RZ, UR5 ;  /* 0x00000005ff037e24 */ /* 0x002fc8000f8e00ff */
[----:B------:R1:W2:Y:S03]  /*172e0*/  SYNCS.PHASECHK.TRANS64.TRYWAIT P1, [R3+URZ+0x30850], R0 ;  /* 0x03085000030075a7 */ /* 0x0002a6000802017f */
[----:B--2---:R-:W-:Y:S05]  /*172f0*/  @!P1 NANOSLEEP.SYNCS 0x989680 ;  /* 0x009896800000995d */ /* 0x004fea0003900000 */
[----:B------:R-:W2:Y:S02]  /*17300*/  @!P1 SYNCS.PHASECHK.TRANS64 P1, [R3+URZ+0x30850], R0 ;  /* 0x03085000030095a7 */ /* 0x000ea4000802007f */
[----:B--2---:R-:W-:Y:S05]  /*17310*/  @!P1 BRA `(.L_x_4840) ;  /* 0xfffffffc00ec9947 */ /* 0x004fea000383ffff */
[----:B------:R-:W-:Y:S05]  /*17320*/  BRA `(.L_x_4839) ;  /* 0xfffffee000a87947 */ /* 0x000fea000383ffff */
.L_x_4857:
[----:B-1----:R-:W-:-:S04]  /*17330*/  IMAD.U32 R5, RZ, RZ, UR5 ;  /* 0x00000005ff057e24 */ /* 0x002fc8000f8e00ff */
[----:B------:R1:W2:Y:S03]  /*17340*/  SYNCS.PHASECHK.TRANS64.TRYWAIT P1, [R5+URZ+0x30830], R0 ;  /* 0x03083000050075a7 */ /* 0x0002a6000802017f */
[----:B--2---:R-:W-:Y:S05]  /*17350*/  @!P1 NANOSLEEP.SYNCS 0x989680 ;  /* 0x009896800000995d */ /* 0x004fea0003900000 */
[----:B------:R-:W2:Y:S02]  /*17360*/  @!P1 SYNCS.PHASECHK.TRANS64 P1, [R5+URZ+0x30830], R0 ;  /* 0x03083000050095a7 */ /* 0x000ea4000802007f */
[----:B--2---:R-:W-:Y:S05]  /*17370*/  @!P1 BRA `(.L_x_4857) ;  /* 0xfffffffc00ec9947 */ /* 0x004fea000383ffff */
[----:B------:R-:W-:Y:S05]  /*17380*/  BRA `(.L_x_4856) ;  /* 0xffffff0800787947 */ /* 0x000fea000383ffff */
.L_x_4861:
[----:B-1----:R-:W-:-:S04]  /*17390*/  IMAD.U32 R3, RZ, RZ, UR5 ;  /* 0x00000005ff037e24 */ /* 0x002fc8000f8e00ff */
[----:B------:R1:W2:Y:S03]  /*173a0*/  SYNCS.PHASECHK.TRANS64.TRYWAIT P1, [R3+URZ+0x30850], R0 ;  /* 0x03085000030075a7 */ /* 0x0002a6000802017f */
[----:B--2---:R-:W-:Y:S05]  /*173b0*/  @!P1 NANOSLEEP.SYNCS 0x989680 ;  /* 0x009896800000995d */ /* 0x004fea0003900000 */
[----:B------:R-:W2:Y:S02]  /*173c0*/  @!P1 SYNCS.PHASECHK.TRANS64 P1, [R3+URZ+0x30850], R0 ;  /* 0x03085000030095a7 */ /* 0x000ea4000802007f */
[----:B--2---:R-:W-:Y:S05]  /*173d0*/  @!P1 BRA `(.L_x_4861) ;  /* 0xfffffffc00ec9947 */ /* 0x004fea000383ffff */
[----:B------:R-:W-:Y:S05]  /*173e0*/  BRA `(.L_x_4860) ;  /* 0xffffff1400107947 */ /* 0x000fea000383ffff */
.L_x_4867:
[----:B-1----:R-:W-:-:S04]  /*173f0*/  IMAD.U32 R5, RZ, RZ, UR5 ;  /* 0x00000005ff057e24 */ /* 0x002fc8000f8e00ff */
[----:B------:R1:W2:Y:S03]  /*17400*/  SYNCS.PHASECHK.TRANS64.TRYWAIT P1, [R5+URZ+0x30830], R0 ;  /* 0x03083000050075a7 */ /* 0x0002a6000802017f */
[----:B--2---:R-:W-:Y:S05]  /*17410*/  @!P1 NANOSLEEP.SYNCS 0x989680 ;  /* 0x009896800000995d */ /* 0x004fea0003900000 */
[----:B------:R-:W2:Y:S02]  /*17420*/  @!P1 SYNCS.PHASECHK.TRANS64 P1, [R5+URZ+0x30830], R0 ;  /* 0x03083000050095a7 */ /* 0x000ea4000802007f */
[----:B--2---:R-:W-:Y:S05]  /*17430*/  @!P1 BRA `(.L_x_4867) ;  /* 0xfffffffc00ec9947 */ /* 0x004fea000383ffff */
[----:B------:R-:W-:Y:S05]  /*17440*/  BRA `(.L_x_4866) ;  /* 0xffffff2400d47947 */ /* 0x000fea000383ffff */
.L_x_4871:
[----:B-1----:R-:W-:-:S04]  /*17450*/  IMAD.U32 R3, RZ, RZ, UR5 ;  /* 0x00000005ff037e24 */ /* 0x002fc8000f8e00ff */
[----:B------:R1:W2:Y:S03]  /*17460*/  SYNCS.PHASECHK.TRANS64.TRYWAIT P1, [R3+URZ+0x30850], R0 ;  /* 0x03085000030075a7 */ /* 0x0002a6000802017f */
[----:B--2---:R-:W-:Y:S05]  /*17470*/  @!P1 NANOSLEEP.SYNCS 0x989680 ;  /* 0x009896800000995d */ /* 0x004fea0003900000 */
[----:B------:R-:W2:Y:S02]  /*17480*/  @!P1 SYNCS.PHASECHK.TRANS64 P1, [R3+URZ+0x30850], R0 ;  /* 0x03085000030095a7 */ /* 0x000ea4000802007f */
[----:B--2---:R-:W-:Y:S05]  /*17490*/  @!P1 BRA `(.L_x_4871) ;  /* 0xfffffffc00ec9947 */ /* 0x004fea000383ffff */
[----:B------:R-:W-:Y:S05]  /*174a0*/  BRA `(.L_x_4870) ;  /* 0xffffff30006c7947 */ /* 0x000fea000383ffff */
.L_x_4884:
[----:B-1----:R-:W-:-:S04]  /*174b0*/  IMAD.U32 R3, RZ, RZ, UR5 ;  /* 0x00000005ff037e24 */ /* 0x002fc8000f8e00ff */
[----:B------:R1:W2:Y:S03]  /*174c0*/  SYNCS.PHASECHK.TRANS64.TRYWAIT P0, [R3+URZ+0x30850], R2 ;  /* 0x03085002030075a7 */ /* 0x0002a6000800017f */
[----:B--2---:R-:W-:Y:S05]  /*174d0*/  @!P0 NANOSLEEP.SYNCS 0x989680 ;  /* 0x009896800000895d */ /* 0x004fea0003900000 */
[----:B------:R-:W2:Y:S02]  /*174e0*/  @!P0 SYNCS.PHASECHK.TRANS64 P0, [R3+URZ+0x30850], R2 ;  /* 0x03085002030085a7 */ /* 0x000ea4000800007f */
[----:B--2---:R-:W-:Y:S05]  /*174f0*/  @!P0 BRA `(.L_x_4884) ;  /* 0xfffffffc00ec8947 */ /* 0x004fea000383ffff */
[----:B------:R-:W-:Y:S05]  /*17500*/  BRA `(.L_x_4883) ;  /* 0xffffff5800e07947 */ /* 0x000fea000383ffff */
.L_x_4934:
        /* <DEDUP_REMOVED lines=11> */
.L_x_5043:
[----:B------:R-:W-:Y:S05]  /*175c0*/  BSYNC B0 ;  /* 0x0000000000007941 */ /* 0x000fea0003800000 */
.L_x_5042:
[----:B------:R-:W-:Y:S05]  /*175d0*/  BRA `(.L_x_5044) ;  /* 0xffffffa800c07947 */ /* 0x000fea000383ffff */
.L_x_4936:
[----:B------:R-:W-:Y:S01]  /*175e0*/  BSSY B0, `(.L_x_5045) ;  /* 0x0000006000007945 */ /* 0x000fe20003800000 */
[----:B------:R-:W-:-:S07]  /*175f0*/  IMAD.MOV.U32 R15, RZ, RZ, -0x1 ;  /* 0xffffffffff0f7424 */ /* 0x000fce00078e00ff */
[----:B012-4-:R-:W-:Y:S05]  /*17600*/  WARPSYNC.COLLECTIVE R15, `(.L_x_5046) ;  /* 0x000000000f0c7348 */ /* 0x017fea0003c00000 */
[----:B------:R-:W-:Y:S02]  /*17610*/  ELECT P6, UR62, PT ;  /* 0x00000000003e782f */ /* 0x000fe400038c0000 */
[----:B------:R-:W-:Y:S01]  /*17620*/  MOV R14, UR62 ;  /* 0x0000003e000e7c02 */ /* 0x000fe20008000f00 */
[----:B012-4-:R-:W-:Y:S10]  /*17630*/  ENDCOLLECTIVE ;  /* 0x000000000000791b */ /* 0x017ff40003800000 */
.L_x_5046:
[----:B------:R-:W-:Y:S05]  /*17640*/  BSYNC B0 ;  /* 0x0000000000007941 */ /* 0x000fea0003800000 */
.L_x_5045:
[----:B------:R-:W-:Y:S05]  /*17650*/  BRA `(.L_x_5047) ;  /* 0xffffffa800cc7947 */ /* 0x000fea000383ffff */
.L_x_4938:
[----:B--2---:R2:W3:Y:S02]  /*17660*/  SYNCS.PHASECHK.TRANS64.TRYWAIT P0, [R0+URZ+0x30840], R2 ;  /* 0x03084002000075a7 */ /* 0x0044e4000800017f */
[----:B---3--:R-:W-:Y:S05]  /*17670*/  @!P0 NANOSLEEP.SYNCS 0x989680 ;  /* 0x009896800000895d */ /* 0x008fea0003900000 */
[----:B------:R-:W3:Y:S02]  /*17680*/  @!P0 SYNCS.PHASECHK.TRANS64 P0, [R0+URZ+0x30840], R2 ;  /* 0x03084002000085a7 */ /* 0x000ee4000800007f */
[----:B---3--:R-:W-:Y:S05]  /*17690*/  @!P0 BRA `(.L_x_4938) ;  /* 0xfffffffc00f08947 */ /* 0x008fea000383ffff */
[----:B------:R-:W-:Y:S05]  /*176a0*/  BRA `(.L_x_5048) ;  /* 0xffffffac00387947 */ /* 0x000fea000383ffff */
.L_x_4942:
        /* <DEDUP_REMOVED lines=14> */
.L_x_5049:
[----:B------:R-:W-:Y:S02]  /*17790*/  IMAD.MOV.U32 R13, RZ, RZ, R4 ;  /* 0x000000ffff0d7224 */ /* 0x000fe400078e0004 */
[----:B------:R-:W-:-:S07]  /*177a0*/  IMAD.MOV.U32 R6, RZ, RZ, R14 ;  /* 0x000000ffff067224 */ /* 0x000fce00078e000e */
[----:B------:R-:W-:Y:S05]  /*177b0*/  WARPSYNC.COLLECTIVE R15, `(.L_x_5050) ;  /* 0x000000000f087348 */ /* 0x000fea0003c00000 */
[----:B------:R0:W1:Y:S02]  /*177c0*/  SHFL.IDX P6, R14, R13, R12, R11 ;  /* 0x0000000c0d0e7389 */ /* 0x00006400000c000b */
[----:B01----:R-:W-:Y:S01]  /*177d0*/  ENDCOLLECTIVE ;  /* 0x000000000000791b */ /* 0x003fe20003800000 */
.L_x_5050:
        /* <DEDUP_REMOVED lines=19> */
.L_x_5051:
[----:B------:R-:W-:Y:S02]  /*17910*/  IMAD.MOV.U32 R13, RZ, RZ, R4 ;  /* 0x000000ffff0d7224 */ /* 0x000fe400078e0004 */
[----:B------:R-:W-:-:S07]  /*17920*/  IMAD.MOV.U32 R9, RZ, RZ, R14 ;  /* 0x000000ffff097224 */ /* 0x000fce00078e000e */
[----:B------:R-:W-:Y:S05]  /*17930*/  WARPSYNC.COLLECTIVE R15, `(.L_x_5052) ;  /* 0x000000000f087348 */ /* 0x000fea0003c00000 */
[----:B------:R0:W1:Y:S02]  /*17940*/  SHFL.IDX P6, R14, R13, R12, R11 ;  /* 0x0000000c0d0e7389 */ /* 0x00006400000c000b */
[----:B01----:R-:W-:Y:S01]  /*17950*/  ENDCOLLECTIVE ;  /* 0x000000000000791b */ /* 0x003fe20003800000 */
.L_x_5052:
[----:B------:R-:W-:Y:S01]  /*17960*/  ULDC.64 UR4, c[0x0][0x208] ;  /* 0x0000820000047ab9 */ /* 0x000fe20000000a00 */
[----:B------:R-:W-:Y:S02]  /*17970*/  IMAD.MOV.U32 R13, RZ, RZ, R3 ;  /* 0x000000ffff0d7224 */ /* 0x000fe400078e0003 */
[----:B------:R-:W-:Y:S02]  /*17980*/  IMAD.MOV.U32 R12, RZ, RZ, 0x2 ;  /* 0x00000002ff0c7424 */ /* 0x000fe400078e00ff */
[----:B------:R-:W-:-:S05]  /*17990*/  IMAD.MOV.U32 R5, RZ, RZ, R14 ;  /* 0x000000ffff057224 */ /* 0x000fca00078e000e */
[----:B------:R-:W-:-:S05]  /*179a0*/  @!P3 LEA R8, P5, R8, R5, 0x1 ;  /* 0x000000050808b211 */ /* 0x000fca00078a08ff */
[----:B------:R-:W-:Y:S02]  /*179b0*/  @!P3 IMAD.X R5, RZ, RZ, R9, P5 ;  /* 0x000000ffff05b224 */ /* 0x000fe400028e0609 */
[----:B------:R-:W-:Y:S01]  /*179c0*/  @!P3 IMAD.MOV.U32 R6, RZ, RZ, R8 ;  /* 0x000000ffff06b224 */ /* 0x000fe200078e0008 */
[----:B------:R-:W0:Y:S01]  /*179d0*/  S2R R9, SR_TID.X ;  /* 0x0000000000097919 */ /* 0x000e220000002100 */
        /* <DEDUP_REMOVED lines=12> */
.L_x_5053:
[----:B------:R-:W-:Y:S02]  /*17aa0*/  IMAD.MOV.U32 R13, RZ, RZ, R4 ;  /* 0x000000ffff0d7224 */ /* 0x000fe400078e0004 */
[----:B------:R-:W-:-:S05]  /*17ab0*/  IMAD.SHL.U32 R9, R9, 0x8, RZ ;  /* 0x0000000809097824 */ /* 0x000fca00078e00ff */
[----:B------:R-:W-:Y:S01]  /*17ac0*/  LOP3.LUT R9, R9, 0x38, RZ, 0xc0, !PT ;  /* 0x0000003809097812 */ /* 0x000fe200078ec0ff */
[----:B------:R-:W-:-:S07]  /*17ad0*/  IMAD.MOV.U32 R8, RZ, RZ, R14 ;  /* 0x000000ffff087224 */ /* 0x000fce00078e000e */
[----:B------:R-:W-:Y:S05]  /*17ae0*/  WARPSYNC.COLLECTIVE R15, `(.L_x_5054) ;  /* 0x000000000f087348 */ /* 0x000fea0003c00000 */
[----:B------:R0:W1:Y:S02]  /*17af0*/  SHFL.IDX P6, R14, R13, R12, R11 ;  /* 0x0000000c0d0e7389 */ /* 0x00006400000c000b */
[----:B01----:R-:W-:Y:S01]  /*17b00*/  ENDCOLLECTIVE ;  /* 0x000000000000791b */ /* 0x003fe20003800000 */
.L_x_5054:
        /* <DEDUP_REMOVED lines=19> */
.L_x_5055:
[----:B------:R-:W-:Y:S02]  /*17c40*/  IMAD.MOV.U32 R13, RZ, RZ, R4 ;  /* 0x000000ffff0d7224 */ /* 0x000fe400078e0004 */
[----:B------:R-:W-:-:S07]  /*17c50*/  IMAD.MOV.U32 R6, RZ, RZ, R14 ;  /* 0x000000ffff067224 */ /* 0x000fce00078e000e */
[----:B------:R-:W-:Y:S05]  /*17c60*/  WARPSYNC.COLLECTIVE R15, `(.L_x_5056) ;  /* 0x000000000f087348 */ /* 0x000fea0003c00000 */
[----:B------:R0:W1:Y:S02]  /*17c70*/  SHFL.IDX P6, R14, R13, R12, R11 ;  /* 0x0000000c0d0e7389 */ /* 0x00006400000c000b */
[----:B01----:R-:W-:Y:S01]  /*17c80*/  ENDCOLLECTIVE ;  /* 0x000000000000791b */ /* 0x003fe20003800000 */
.L_x_5056:
        /* <DEDUP_REMOVED lines=19> */
.L_x_5057:
[----:B------:R-:W-:Y:S02]  /*17dc0*/  IMAD.MOV.U32 R13, RZ, RZ, R4 ;  /* 0x000000ffff0d7224 */ /* 0x000fe400078e0004 */
[----:B------:R-:W-:-:S07]  /*17dd0*/  IMAD.MOV.U32 R6, RZ, RZ, R14 ;  /* 0x000000ffff067224 */ /* 0x000fce00078e000e */
[----:B------:R-:W-:Y:S05]  /*17de0*/  WARPSYNC.COLLECTIVE R15, `(.L_x_5058) ;  /* 0x000000000f087348 */ /* 0x000fea0003c00000 */
[----:B------:R0:W1:Y:S02]  /*17df0*/  SHFL.IDX P6, R14, R13, R12, R11 ;  /* 0x0000000c0d0e7389 */ /* 0x00006400000c000b */
[----:B01----:R-:W-:Y:S01]  /*17e00*/  ENDCOLLECTIVE ;  /* 0x000000000000791b */ /* 0x003fe20003800000 */
.L_x_5058:
        /* <DEDUP_REMOVED lines=19> */
.L_x_5059:
[----:B------:R-:W-:Y:S02]  /*17f40*/  IMAD.MOV.U32 R13, RZ, RZ, R4 ;  /* 0x000000ffff0d7224 */ /* 0x000fe400078e0004 */
[----:B------:R-:W-:-:S07]  /*17f50*/  IMAD.MOV.U32 R6, RZ, RZ, R14 ;  /* 0x000000ffff067224 */ /* 0x000fce00078e000e */
[----:B------:R-:W-:Y:S05]  /*17f60*/  WARPSYNC.COLLECTIVE R15, `(.L_x_5060) ;  /* 0x000000000f087348 */ /* 0x000fea0003c00000 */
[----:B------:R0:W1:Y:S02]  /*17f70*/  SHFL.IDX P6, R14, R13, R12, R11 ;  /* 0x0000000c0d0e7389 */ /* 0x00006400000c000b */
[----:B01----:R-:W-:Y:S01]  /*17f80*/  ENDCOLLECTIVE ;  /* 0x000000000000791b */ /* 0x003fe20003800000 */
.L_x_5060:
        /* <DEDUP_REMOVED lines=17> */
.L_x_5061:
[----:B------:R-:W-:-:S05]  /*180a0*/  VIADD R7, R0, 0x60 ;  /* 0x0000006000077836 */ /* 0x000fca0000000000 */
[----:B------:R-:W-:Y:S01]  /*180b0*/  ISETP.GE.AND P4, PT, R7, R2, PT ;  /* 0x000000020700720c */ /* 0x000fe20003f86270 */
[----:B------:R-:W-:Y:S02]  /*180c0*/  IMAD.MOV.U32 R13, RZ, RZ, R4 ;  /* 0x000000ffff0d7224 */ /* 0x000fe400078e0004 */
[----:B------:R-:W-:-:S10]  /*180d0*/  IMAD.MOV.U32 R6, RZ, RZ, R14 ;  /* 0x000000ffff067224 */ /* 0x000fd400078e000e */
[----:B------:R-:W-:Y:S05]  /*180e0*/  WARPSYNC.COLLECTIVE R15, `(.L_x_5062) ;  /* 0x000000000f087348 */ /* 0x000fea0003c00000 */
[----:B------:R0:W1:Y:S02]  /*180f0*/  SHFL.IDX P6, R14, R13, R12, R11 ;  /* 0x0000000c0d0e7389 */ /* 0x00006400000c000b */
[----:B01----:R-:W-:Y:S01]  /*18100*/  ENDCOLLECTIVE ;  /* 0x000000000000791b */ /* 0x003fe20003800000 */
.L_x_5062:
        /* <DEDUP_REMOVED lines=17> */
.L_x_5063:
[----:B------:R-:W-:Y:S02]  /*18220*/  IMAD.MOV.U32 R13, RZ, RZ, R4 ;  /* 0x000000ffff0d7224 */ /* 0x000fe400078e0004 */
[----:B------:R-:W-:-:S07]  /*18230*/  IMAD.MOV.U32 R3, RZ, RZ, R14 ;  /* 0x000000ffff037224 */ /* 0x000fce00078e000e */
[----:B------:R-:W-:Y:S05]  /*18240*/  WARPSYNC.COLLECTIVE R15, `(.L_x_5064) ;  /* 0x000000000f087348 */ /* 0x000fea0003c00000 */
[----:B------:R0:W1:Y:S02]  /*18250*/  SHFL.IDX P6, R14, R13, R12, R11 ;  /* 0x0000000c0d0e7389 */ /* 0x00006400000c000b */
[----:B01----:R-:W-:Y:S01]  /*18260*/  ENDCOLLECTIVE ;  /* 0x000000000000791b */ /* 0x003fe20003800000 */
.L_x_5064:
[----:B------:R-:W-:Y:S01]  /*18270*/  IMAD.MOV.U32 R4, RZ, RZ, R14 ;  /* 0x000000ffff047224 */ /* 0x000fe200078e000e */
[----:B------:R-:W-:Y:S06]  /*18280*/  BRA `(.L_x_5065) ;  /* 0xffffffac00f87947 */ /* 0x000fec000383ffff */
.L_x_4947:
[----:B0-----:R-:W2:Y:S02]  /*18290*/  LDL R2, [R1] ;  /* 0x0000000001027983 */ /* 0x001ea40000100800 */
[----:B--2---:R0:W1:Y:S02]  /*182a0*/  SYNCS.PHASECHK.TRANS64.TRYWAIT P0, [R2+URZ+0x30820], R0 ;  /* 0x03082000020075a7 */ /* 0x004064000800017f */
[----:B-1----:R-:W-:Y:S05]  /*182b0*/  @!P0 NANOSLEEP.SYNCS 0x989680 ;  /* 0x009896800000895d */ /* 0x002fea0003900000 */
[----:B------:R-:W1:Y:S02]  /*182c0*/  @!P0 SYNCS.PHASECHK.TRANS64 P0, [R2+URZ+0x30820], R0 ;  /* 0x03082000020085a7 */ /* 0x000e64000800007f */
[----:B-1----:R-:W-:Y:S05]  /*182d0*/  @!P0 BRA `(.L_x_4947) ;  /* 0xfffffffc00ec8947 */ /* 0x002fea000383ffff */
[----:B------:R-:W-:Y:S05]  /*182e0*/  BRA `(.L_x_5066) ;  /* 0xffffffb000807947 */ /* 0x000fea000383ffff */
.L_x_4956:
[----:B-1----:R1:W2:Y:S02]  /*182f0*/  SYNCS.PHASECHK.TRANS64.TRYWAIT P0, [R3+URZ+0x30840], R2 ;  /* 0x03084002030075a7 */ /* 0x0022a4000800017f */
[----:B--2---:R-:W-:Y:S05]  /*18300*/  @!P0 NANOSLEEP.SYNCS 0x989680 ;  /* 0x009896800000895d */ /* 0x004fea0003900000 */
[----:B------:R-:W2:Y:S02]  /*18310*/  @!P0 SYNCS.PHASECHK.TRANS64 P0, [R3+URZ+0x30840], R2 ;  /* 0x03084002030085a7 */ /* 0x000ea4000800007f */
[----:B--2---:R-:W-:Y:S05]  /*18320*/  @!P0 BRA `(.L_x_4956) ;  /* 0xfffffffc00f08947 */ /* 0x004fea000383ffff */
[----:B------:R-:W-:Y:S05]  /*18330*/  BRA `(.L_x_5067) ;  /* 0xffffffb400507947 */ /* 0x000fea000383ffff */
.L_x_4963:
[----:B0-----:R0:W1:Y:S02]  /*18340*/  SYNCS.PHASECHK.TRANS64.TRYWAIT P0, [R3+URZ+0x60], R2 ;  /* 0x00006002030075a7 */ /* 0x001064000800017f */
[----:B-1----:R-:W-:Y:S05]  /*18350*/  @!P0 NANOSLEEP.SYNCS 0x989680 ;  /* 0x009896800000895d */ /* 0x002fea0003900000 */
[----:B------:R-:W1:Y:S02]  /*18360*/  @!P0 SYNCS.PHASECHK.TRANS64 P0, [R3+URZ+0x60], R2 ;  /* 0x00006002030085a7 */ /* 0x000e64000800007f */
[----:B-1----:R-:W-:Y:S05]  /*18370*/  @!P0 BRA `(.L_x_4963) ;  /* 0xfffffffc00f08947 */ /* 0x002fea000383ffff */
[----:B------:R-:W-:Y:S05]  /*18380*/  BRA `(.L_x_5068) ;  /* 0xffffffb8006c7947 */ /* 0x000fea000383ffff */
.L_x_4973:
[----:B-1----:R1:W2:Y:S02]  /*18390*/  SYNCS.PHASECHK.TRANS64.TRYWAIT P0, [R3+URZ+0x30840], R2 ;  /* 0x03084002030075a7 */ /* 0x0022a4000800017f */
[----:B--2---:R-:W-:Y:S05]  /*183a0*/  @!P0 NANOSLEEP.SYNCS 0x989680 ;  /* 0x009896800000895d */ /* 0x004fea0003900000 */
[----:B------:R-:W2:Y:S02]  /*183b0*/  @!P0 SYNCS.PHASECHK.TRANS64 P0, [R3+URZ+0x30840], R2 ;  /* 0x03084002030085a7 */ /* 0x000ea4000800007f */
[----:B--2---:R-:W-:Y:S05]  /*183c0*/  @!P0 BRA `(.L_x_4973) ;  /* 0xfffffffc00f08947 */ /* 0x004fea000383ffff */
[----:B------:R-:W-:Y:S05]  /*183d0*/  BRA `(.L_x_5069) ;  /* 0xffffffc000587947 */ /* 0x000fea000383ffff */
.L_x_4980:
[----:B0-----:R0:W1:Y:S02]  /*183e0*/  SYNCS.PHASECHK.TRANS64.TRYWAIT P0, [R2+URZ+0x60], R3 ;  /* 0x00006003020075a7 */ /* 0x001064000800017f */
[----:B-1----:R-:W-:Y:S05]  /*183f0*/  @!P0 NANOSLEEP.SYNCS 0x989680 ;  /* 0x009896800000895d */ /* 0x002fea0003900000 */
[----:B------:R-:W1:Y:S02]  /*18400*/  @!P0 SYNCS.PHASECHK.TRANS64 P0, [R2+URZ+0x60], R3 ;  /* 0x00006003020085a7 */ /* 0x000e64000800007f */
[----:B-1----:R-:W-:Y:S05]  /*18410*/  @!P0 BRA `(.L_x_4980) ;  /* 0xfffffffc00f08947 */ /* 0x002fea000383ffff */
[----:B------:R-:W-:Y:S05]  /*18420*/  BRA `(.L_x_5070) ;  /* 0xffffffc400747947 */ /* 0x000fea000383ffff */
.L_x_4990:
[----:B---3--:R3:W4:Y:S02]  /*18430*/  SYNCS.PHASECHK.TRANS64.TRYWAIT P0, [R2+URZ+0x30840], R3 ;  /* 0x03084003020075a7 */ /* 0x008724000800017f */
[----:B----4-:R-:W-:Y:S05]  /*18440*/  @!P0 NANOSLEEP.SYNCS 0x989680 ;  /* 0x009896800000895d */ /* 0x010fea0003900000 */
[----:B------:R-:W4:Y:S02]  /*18450*/  @!P0 SYNCS.PHASECHK.TRANS64 P0, [R2+URZ+0x30840], R3 ;  /* 0x03084003020085a7 */ /* 0x000f24000800007f */
[----:B----4-:R-:W-:Y:S05]  /*18460*/  @!P0 BRA `(.L_x_4990) ;  /* 0xfffffffc00f08947 */ /* 0x010fea000383ffff */
[----:B------:R-:W-:Y:S05]  /*18470*/  BRA `(.L_x_5071) ;  /* 0xffffffcc00247947 */ /* 0x000fea000383ffff */
.L_x_4997:
[----:B0-----:R0:W1:Y:S02]  /*18480*/  SYNCS.PHASECHK.TRANS64.TRYWAIT P0, [R2+URZ+0x60], R5 ;  /* 0x00006005020075a7 */ /* 0x001064000800017f */
[----:B-1----:R-:W-:Y:S05]  /*18490*/  @!P0 NANOSLEEP.SYNCS 0x989680 ;  /* 0x009896800000895d */ /* 0x002fea0003900000 */
[----:B------:R-:W1:Y:S02]  /*184a0*/  @!P0 SYNCS.PHASECHK.TRANS64 P0, [R2+URZ+0x60], R5 ;  /* 0x00006005020085a7 */ /* 0x000e64000800007f */
[----:B-1----:R-:W-:Y:S05]  /*184b0*/  @!P0 BRA `(.L_x_4997) ;  /* 0xfffffffc00f08947 */ /* 0x002fea000383ffff */
[----:B------:R-:W-:Y:S05]  /*184c0*/  BRA `(.L_x_5072) ;  /* 0xffffffd000407947 */ /* 0x000fea000383ffff */
.L_x_5009:
[----:B---3--:R3:W4:Y:S02]  /*184d0*/  SYNCS.PHASECHK.TRANS64.TRYWAIT P0, [R0+URZ+0x30860], R2 ;  /* 0x03086002000075a7 */ /* 0x008724000800017f */
[----:B----4-:R-:W-:Y:S05]  /*184e0*/  @!P0 NANOSLEEP.SYNCS 0x989680 ;  /* 0x009896800000895d */ /* 0x010fea0003900000 */
[----:B------:R-:W4:Y:S02]  /*184f0*/  @!P0 SYNCS.PHASECHK.TRANS64 P0, [R0+URZ+0x30860], R2 ;  /* 0x03086002000085a7 */ /* 0x000f24000800007f */
[----:B----4-:R-:W-:Y:S05]  /*18500*/  @!P0 BRA `(.L_x_5009) ;  /* 0xfffffffc00f08947 */ /* 0x010fea000383ffff */
[----:B------:R-:W-:Y:S05]  /*18510*/  BRA `(.L_x_5073) ;  /* 0xffffffd400d47947 */ /* 0x000fea000383ffff */
.L_x_5017:
        /* <DEDUP_REMOVED lines=8> */
.L_x_5075:
[----:B------:R-:W-:Y:S05]  /*185a0*/  BSYNC B0 ;  /* 0x0000000000007941 */ /* 0x000fea0003800000 */
.L_x_5074:
        /* <DEDUP_REMOVED lines=9> */
.L_x_5076:
        /* <DEDUP_REMOVED lines=19> */
.L_x_5077:
[----:B------:R-:W-:Y:S01]  /*18770*/  IMAD.MOV.U32 R12, RZ, RZ, 0x2 ;  /* 0x00000002ff0c7424 */ /* 0x000fe200078e00ff */
[----:B------:R-:W-:-:S05]  /*18780*/  SEL R7, R14, RZ, P1 ;  /* 0x000000ff0e077207 */ /* 0x000fca0000800000 */
[----:B------:R-:W-:-:S04]  /*18790*/  IMAD.IADD R3, R2, 0x1, R7 ;  /* 0x0000000102037824 */ /* 0x000fc800078e0207 */
[----:B------:R-:W-:-:S07]  /*187a0*/  IMAD.MOV.U32 R13, RZ, RZ, R3 ;  /* 0x000000ffff0d7224 */ /* 0x000fce00078e0003 */
[----:B------:R-:W-:Y:S05]  /*187b0*/  WARPSYNC.COLLECTIVE R15, `(.L_x_5078) ;  /* 0x000000000f087348 */ /* 0x000fea0003c00000 */
[----:B------:R0:W1:Y:S02]  /*187c0*/  SHFL.UP P6, R14, R13, R12, R11 ;  /* 0x0400000c0d0e7389 */ /* 0x00006400000c000b */
[----:B01----:R-:W-:Y:S01]  /*187d0*/  ENDCOLLECTIVE ;  /* 0x000000000000791b */ /* 0x003fe20003800000 */
.L_x_5078:
        /* <DEDUP_REMOVED lines=8> */
.L_x_5079:
        /* <DEDUP_REMOVED lines=8> */
.L_x_5080:
        /* <DEDUP_REMOVED lines=8> */
.L_x_5081:
        /* <DEDUP_REMOVED lines=9> */
.L_x_5082:
[----:B------:R-:W-:Y:S01]  /*189f0*/  IMAD.MOV.U32 R16, RZ, RZ, R14 ;  /* 0x000000ffff107224 */ /* 0x000fe200078e000e */
[----:B------:R-:W-:Y:S06]  /*18a00*/  BRA `(.L_x_5083) ;  /* 0xffffffd800907947 */ /* 0x000fec000383ffff */
.L_x_5022:
        /* <DEDUP_REMOVED lines=8> */
.L_x_5085:
[----:B------:R-:W-:Y:S05]  /*18a90*/  BSYNC B0 ;  /* 0x0000000000007941 */ /* 0x000fea0003800000 */
.L_x_5084:
        /* <DEDUP_REMOVED lines=9> */
.L_x_5086:
[----:B------:R-:W-:Y:S01]  /*18b30*/  IMAD.MOV.U32 R12, RZ, RZ, 0x4 ;  /* 0x00000004ff0c7424 */ /* 0x000fe200078e00ff */
[----:B------:R-:W-:-:S05]  /*18b40*/  SEL R14, R14, RZ, P2 ;  /* 0x000000ff0e0e7207 */ /* 0x000fca0001000000 */
[----:B------:R-:W-:-:S04]  /*18b50*/  IMAD.IADD R3, R3, 0x1, R14 ;  /* 0x0000000103037824 */ /* 0x000fc800078e020e */
[----:B------:R-:W-:-:S07]  /*18b60*/  IMAD.MOV.U32 R13, RZ, RZ, R3 ;  /* 0x000000ffff0d7224 */ /* 0x000fce00078e0003 */
[----:B------:R-:W-:Y:S05]  /*18b70*/  WARPSYNC.COLLECTIVE R15, `(.L_x_5087) ;  /* 0x000000000f087348 */ /* 0x000fea0003c00000 */
[----:B------:R0:W1:Y:S02]  /*18b80*/  SHFL.UP P6, R14, R13, R12, R11 ;  /* 0x0400000c0d0e7389 */ /* 0x00006400000c000b */
[----:B01----:R-:W-:Y:S01]  /*18b90*/  ENDCOLLECTIVE ;  /* 0x000000000000791b */ /* 0x003fe20003800000 */
.L_x_5087:
[----:B------:R-:W-:Y:S01]  /*18ba0*/  IMAD.MOV.U32 R12, RZ, RZ, 0x8 ;  /* 0x00000008ff0c7424 */ /* 0x000fe200078e00ff */
[----:B------:R-:W-:-:S05]  /*18bb0*/  SEL R14, R14, RZ, P3 ;  /* 0x000000ff0e0e7207 */ /* 0x000fca0001800000 */
[----:B------:R-:W-:-:S04]  /*18bc0*/  IMAD.IADD R3, R3, 0x1, R14 ;  /* 0x0000000103037824 */ /* 0x000fc800078e020e */
[----:B------:R-:W-:-:S07]  /*18bd0*/  IMAD.MOV.U32 R13, RZ, RZ, R3 ;  /* 0x000000ffff0d7224 */ /* 0x000fce00078e0003 */
[----:B------:R-:W-:Y:S05]  /*18be0*/  WARPSYNC.COLLECTIVE R15, `(.L_x_5088) ;  /* 0x000000000f087348 */ /* 0x000fea0003c00000 */
[----:B------:R0:W1:Y:S02]  /*18bf0*/  SHFL.UP P6, R14, R13, R12, R11 ;  /* 0x0400000c0d0e7389 */ /* 0x00006400000c000b */
[----:B01----:R-:W-:Y:S01]  /*18c00*/  ENDCOLLECTIVE ;  /* 0x000000000000791b */ /* 0x003fe20003800000 */
.L_x_5088:
[----:B------:R-:W-:Y:S01]  /*18c10*/  IMAD.MOV.U32 R12, RZ, RZ, 0x10 ;  /* 0x00000010ff0c7424 */ /* 0x000fe200078e00ff */
[----:B------:R-:W-:-:S05]  /*18c20*/  SEL R14, R14, RZ, P4 ;  /* 0x000000ff0e0e7207 */ /* 0x000fca0002000000 */
[----:B------:R-:W-:-:S04]  /*18c30*/  IMAD.IADD R3, R3, 0x1, R14 ;  /* 0x0000000103037824 */ /* 0x000fc800078e020e */
[----:B------:R-:W-:-:S07]  /*18c40*/  IMAD.MOV.U32 R13, RZ, RZ, R3 ;  /* 0x000000ffff0d7224 */ /* 0x000fce00078e0003 */
[----:B------:R-:W-:Y:S05]  /*18c50*/  WARPSYNC.COLLECTIVE R15, `(.L_x_5089) ;  /* 0x000000000f087348 */ /* 0x000fea0003c00000 */
[----:B------:R0:W1:Y:S02]  /*18c60*/  SHFL.UP P6, R14, R13, R12, R11 ;  /* 0x0400000c0d0e7389 */ /* 0x00006400000c000b */
[----:B01----:R-:W-:Y:S01]  /*18c70*/  ENDCOLLECTIVE ;  /* 0x000000000000791b */ /* 0x003fe20003800000 */
.L_x_5089:
[----:B------:R-:W-:Y:S02]  /*18c80*/  IMAD.MOV.U32 R12, RZ, RZ, 0x1f ;  /* 0x0000001fff0c7424 */ /* 0x000fe400078e00ff */
[----:B------:R-:W-:Y:S01]  /*18c90*/  IMAD.MOV.U32 R11, RZ, RZ, 0x1f ;  /* 0x0000001fff0b7424 */ /* 0x000fe200078e00ff */
[----:B------:R-:W-:-:S05]  /*18ca0*/  SEL R14, R14, RZ, P5 ;  /* 0x000000ff0e0e7207 */ /* 0x000fca0002800000 */
[----:B------:R-:W-:-:S04]  /*18cb0*/  IMAD.IADD R3, R3, 0x1, R14 ;  /* 0x0000000103037824 */ /* 0x000fc800078e020e */
[----:B------:R-:W-:-:S07]  /*18cc0*/  IMAD.MOV.U32 R13, RZ, RZ, R3 ;  /* 0x000000ffff0d7224 */ /* 0x000fce00078e0003 */
[----:B------:R-:W-:Y:S05]  /*18cd0*/  WARPSYNC.COLLECTIVE R15, `(.L_x_5090) ;  /* 0x000000000f087348 */ /* 0x000fea0003c00000 */
[----:B------:R0:W1:Y:S02]  /*18ce0*/  SHFL.IDX P6, R14, R13, R12, R11 ;  /* 0x0000000c0d0e7389 */ /* 0x00006400000c000b */
[----:B01----:R-:W-:Y:S01]  /*18cf0*/  ENDCOLLECTIVE ;  /* 0x000000000000791b */ /* 0x003fe20003800000 */
.L_x_5090:
[----:B------:R-:W-:Y:S01]  /*18d00*/  IMAD.MOV.U32 R16, RZ, RZ, R14 ;  /* 0x000000ffff107224 */ /* 0x000fe200078e000e */
[----:B------:R-:W-:Y:S06]  /*18d10*/  BRA `(.L_x_5091) ;  /* 0xffffffd8006c7947 */ /* 0x000fec000383ffff */
.L_x_5024:
[----:B------:R-:W-:Y:S01]  /*18d20*/  BSSY B0, `(.L_x_5092) ;  /* 0x0000006000007945 */ /* 0x000fe20003800000 */
[----:B------:R-:W-:Y:S01]  /*18d30*/  PLOP3.LUT P6, PT, P6, PT, PT, 0x8, 0x0 ;  /* 0x000000000000781c */ /* 0x000fe200037ce170 */
[----:B------:R-:W-:-:S12]  /*18d40*/  IMAD.MOV.U32 R15, RZ, RZ, -0x1 ;  /* 0xffffffffff0f7424 */ /* 0x000fd800078e00ff */
[----:B0123--:R-:W-:Y:S05]  /*18d50*/  WARPSYNC.COLLECTIVE R15, `(.L_x_5093) ;  /* 0x000000000f087348 */ /* 0x00ffea0003c00000 */
[----:B------:R-:W-:Y:S01]  /*18d60*/  VOTE.ANY R14, PT, P6 ;  /* 0x00000000000e7806 */ /* 0x000fe200030e0100 */
[----:B0123--:R-:W-:Y:S06]  /*18d70*/  ENDCOLLECTIVE ;  /* 0x000000000000791b */ /* 0x00ffec0003800000 */
.L_x_5093:
[----:B------:R-:W-:Y:S05]  /*18d80*/  BSYNC B0 ;  /* 0x0000000000007941 */ /* 0x000fea0003800000 */
.L_x_5092:
        /* <DEDUP_REMOVED lines=9> */
.L_x_5094:
[----:B------:R-:W-:Y:S01]  /*18e20*/  IMAD.MOV.U32 R17, RZ, RZ, R14 ;  /* 0x000000ffff117224 */ /* 0x000fe200078e000e */
[----:B------:R-:W-:Y:S06]  /*18e30*/  BRA `(.L_x_5095) ;  /* 0xffffffd8005c7947 */ /* 0x000fec000383ffff */
.L_x_5026:
[----:B------:R-:W-:Y:S01]  /*18e40*/  BSSY B0, `(.L_x_5096) ;  /* 0x0000007000007945 */ /* 0x000fe20003800000 */
[----:B------:R-:W-:Y:S02]  /*18e50*/  IMAD.MOV.U32 R13, RZ, RZ, R3 ;  /* 0x000000ffff0d7224 */ /* 0x000fe400078e0003 */
[----:B------:R-:W-:Y:S02]  /*18e60*/  IMAD.MOV.U32 R11, RZ, RZ, 0x1f ;  /* 0x0000001fff0b7424 */ /* 0x000fe400078e00ff */
[----:B------:R-:W-:-:S07]  /*18e70*/  IMAD.MOV.U32 R15, RZ, RZ, -0x1 ;  /* 0xffffffffff0f7424 */ /* 0x000fce00078e00ff */
[----:B0-234-:R-:W-:Y:S05]  /*18e80*/  WARPSYNC.COLLECTIVE R15, `(.L_x_5097) ;  /* 0x000000000f087348 */ /* 0x01dfea0003c00000 */
[----:B------:R1:W0:Y:S02]  /*18e90*/  SHFL.IDX P6, R14, R13, R12, R11 ;  /* 0x0000000c0d0e7389 */ /* 0x00022400000c000b */
[----:B01234-:R-:W-:Y:S01]  /*18ea0*/  ENDCOLLECTIVE ;  /* 0x000000000000791b */ /* 0x01ffe20003800000 */
.L_x_5097:
[----:B------:R-:W-:Y:S05]  /*18eb0*/  BSYNC B0 ;  /* 0x0000000000007941 */ /* 0x000fea0003800000 */
.L_x_5096:
[----:B------:R-:W-:Y:S01]  /*18ec0*/  IMAD.MOV.U32 R3, RZ, RZ, R14 ;  /* 0x000000ffff037224 */ /* 0x000fe200078e000e */
[----:B------:R-:W-:Y:S06]  /*18ed0*/  BRA `(.L_x_5098) ;  /* 0xffffffd800507947 */ /* 0x000fec000383ffff */
.L_x_5030:
[----:B0-----:R0:W3:Y:S02]  /*18ee0*/  SYNCS.PHASECHK.TRANS64.TRYWAIT P0, [R0+URZ+0x30820], R3 ;  /* 0x03082003000075a7 */ /* 0x0010e4000800017f */
[----:B---3--:R-:W-:Y:S05]  /*18ef0*/  @!P0 NANOSLEEP.SYNCS 0x989680 ;  /* 0x009896800000895d */ /* 0x008fea0003900000 */
[----:B------:R-:W3:Y:S02]  /*18f00*/  @!P0 SYNCS.PHASECHK.TRANS64 P0, [R0+URZ+0x30820], R3 ;  /* 0x03082003000085a7 */ /* 0x000ee4000800007f */
[----:B---3--:R-:W-:Y:S05]  /*18f10*/  @!P0 BRA `(.L_x_5030) ;  /* 0xfffffffc00f08947 */ /* 0x008fea000383ffff */
[----:B------:R-:W-:Y:S05]  /*18f20*/  BRA `(.L_x_5099) ;  /* 0xffffffdc00d87947 */ /* 0x000fea000383ffff */
.L_x_5031:
        /* <DEDUP_REMOVED lines=11> */
.L_x_5101:
[----:B------:R-:W-:Y:S05]  /*18fe0*/  BSYNC B0 ;  /* 0x0000000000007941 */ /* 0x000fea0003800000 */
.L_x_5100:
[----:B------:R-:W-:Y:S05]  /*18ff0*/  BRA `(.L_x_5102) ;  /* 0xffffffdc00c07947 */ /* 0x000fea000383ffff */
.L_x_5034:
[----:B------:R-:W-:Y:S01]  /*19000*/  BSSY B1, `(.L_x_5103) ;  /* 0x0000006000017945 */ /* 0x000fe20003800000 */
[----:B------:R-:W-:-:S07]  /*19010*/  IMAD.MOV.U32 R15, RZ, RZ, -0x1 ;  /* 0xffffffffff0f7424 */ /* 0x000fce00078e00ff */
[----:B0123--:R-:W-:Y:S05]  /*19020*/  WARPSYNC.COLLECTIVE R15, `(.L_x_5104) ;  /* 0x000000000f0c7348 */ /* 0x00ffea0003c00000 */
[----:B------:R-:W-:Y:S02]  /*19030*/  ELECT P6, UR62, PT ;  /* 0x00000000003e782f */ /* 0x000fe400038c0000 */
[----:B------:R-:W-:Y:S01]  /*19040*/  MOV R14, UR62 ;  /* 0x0000003e000e7c02 */ /* 0x000fe20008000f00 */
[----:B0123--:R-:W-:Y:S10]  /*19050*/  ENDCOLLECTIVE ;  /* 0x000000000000791b */ /* 0x00fff40003800000 */
.L_x_5104:
[----:B------:R-:W-:Y:S05]  /*19060*/  BSYNC B1 ;  /* 0x0000000000017941 */ /* 0x000fea0003800000 */
.L_x_5103:
[----:B------:R-:W-:Y:S05]  /*19070*/  BRA `(.L_x_5105) ;  /* 0xffffffdc00b87947 */ /* 0x000fea000383ffff */
.L_x_5036:
[----:B0-----:R0:W2:Y:S02]  /*19080*/  SYNCS.PHASECHK.TRANS64.TRYWAIT P0, [R6+URZ], R5 ;  /* 0x00000005060075a7 */ /* 0x0010a4000800017f */
[----:B--2---:R-:W-:Y:S05]  /*19090*/  @!P0 NANOSLEEP.SYNCS 0x989680 ;  /* 0x009896800000895d */ /* 0x004fea0003900000 */
[----:B------:R-:W2:Y:S02]  /*190a0*/  @!P0 SYNCS.PHASECHK.TRANS64 P0, [R6+URZ], R5 ;  /* 0x00000005060085a7 */ /* 0x000ea4000800007f */
[----:B--2---:R-:W-:Y:S05]  /*190b0*/  @!P0 BRA `(.L_x_5036) ;  /* 0xfffffffc00f08947 */ /* 0x004fea000383ffff */
[----:B------:R-:W-:Y:S05]  /*190c0*/  BRA `(.L_x_5106) ;  /* 0xffffffdc00fc7947 */ /* 0x000fea000383ffff */
.L_x_5037:
[----:B--2---:R2:W3:Y:S02]  /*190d0*/  SYNCS.PHASECHK.TRANS64.TRYWAIT P0, [R7+URZ], R2 ;  /* 0x00000002070075a7 */ /* 0x0044e4000800017f */
[----:B---3--:R-:W-:Y:S05]  /*190e0*/  @!P0 NANOSLEEP.SYNCS 0x989680 ;  /* 0x009896800000895d */ /* 0x008fea0003900000 */
[----:B------:R-:W3:Y:S02]  /*190f0*/  @!P0 SYNCS.PHASECHK.TRANS64 P0, [R7+URZ], R2 ;  /* 0x00000002070085a7 */ /* 0x000ee4000800007f */
[----:B---3--:R-:W-:Y:S05]  /*19100*/  @!P0 BRA `(.L_x_5037) ;  /* 0xfffffffc00f08947 */ /* 0x008fea000383ffff */
[----:B------:R-:W-:Y:S05]  /*19110*/  BRA `(.L_x_5107) ;  /* 0xffffffdc00f07947 */ /* 0x000fea000383ffff */
.L_x_5039:
[----:B---3--:R3:W4:Y:S02]  /*19120*/  SYNCS.PHASECHK.TRANS64.TRYWAIT P0, [R4+URZ], R5 ;  /* 0x00000005040075a7 */ /* 0x008724000800017f */
[----:B----4-:R-:W-:Y:S05]  /*19130*/  @!P0 NANOSLEEP.SYNCS 0x989680 ;  /* 0x009896800000895d */ /* 0x010fea0003900000 */
[----:B------:R-:W4:Y:S02]  /*19140*/  @!P0 SYNCS.PHASECHK.TRANS64 P0, [R4+URZ], R5 ;  /* 0x00000005040085a7 */ /* 0x000f24000800007f */
[----:B----4-:R-:W-:Y:S05]  /*19150*/  @!P0 BRA `(.L_x_5039) ;  /* 0xfffffffc00f08947 */ /* 0x010fea000383ffff */
[----:B------:R-:W-:Y:S05]  /*19160*/  BRA `(.L_x_5108) ;  /* 0xffffffdc00f87947 */ /* 0x000fea000383ffff */
.L_x_5109:
        /* <DEDUP_REMOVED lines=9> */
.L_x_15308:


//--------------------- .text._ZN7cutlass13device_kernelIN5flash11enable_sm90INS1_16FlashAttnFwdSm90INS1_25CollectiveMainloopFwdSm90ILi2EN4cute5tupleIJNS5_1CILi1EEES8_S8_EEENS6_IJNS7_ILi128EEENS7_ILi96EEENS7_ILi192EEEEEELi192ENS_6half_tEfNS_4arch4Sm90ELb0ELb1ELb0ELb1ELb0ELb1ELb0ELb1ELb1ELb1ELb0ELb0EEENS1_21CollectiveEpilogueFwdINS6_IJSA_SC_SB_EEES9_SE_SG_Li256ELb1ELb1ELb0ELb0EEENS1_36VarlenDynamicPersistentTileSchedulerILi128ELi96ELi256ELi128ELb0ELb1ELb1ELb1ELb0ELb1EEEEEEEEEvNT_6ParamsE --------------------------
	.section	.text._ZN7cutlass13device_kernelIN5flash11enable_sm90INS1_16FlashAttnFwdSm90INS1_25CollectiveMainloopFwdSm90ILi2EN4cute5tupleIJNS5_1CILi1EEES8_S8_EEENS6_IJNS7_ILi128EEENS7_ILi96EEENS7_ILi192EEEEEELi192ENS_6half_tEfNS_4arch4Sm90ELb0ELb1ELb0ELb1ELb0ELb1ELb0ELb1ELb1ELb1ELb0ELb0EEENS1_21CollectiveEpilogueFwdINS6_IJSA_SC_SB_EEES9_SE_SG_Li256ELb1ELb1ELb0ELb0EEENS1_36VarlenDynamicPersistentTileSchedulerILi128ELi96ELi256ELi128ELb0ELb1ELb1ELb1ELb0ELb1EEEEEEEEEvNT_6ParamsE,"ax",@progbits
	.align	128
.text._ZN7cutlass13device_kernelIN5flash11enable_sm90INS1_16FlashAttnFwdSm90INS1_25CollectiveMainloopFwdSm90ILi2EN4cute5tupleIJNS5_1CILi1EEES8_S8_EEENS6_IJNS7_ILi128EEENS7_ILi96EEENS7_ILi192EEEEEELi192ENS_6half_tEfNS_4arch4Sm90ELb0ELb1ELb0ELb1ELb0ELb1ELb0ELb1ELb1ELb1ELb0ELb0EEENS1_21CollectiveEpilogueFwdINS6_IJSA_SC_SB_EEES9_SE_SG_Li256ELb1ELb1ELb0ELb0EEENS1_36VarlenDynamicPersistentTileSchedulerILi128ELi96ELi256ELi128ELb0ELb1ELb1ELb1ELb0ELb1EEEEEEEEEvNT_6ParamsE:
        .type           _ZN7cutlass13device_kernelIN5flash11enable_sm90INS1_16FlashAttnFwdSm90INS1_25CollectiveMainloopFwdSm90ILi2EN4cute5tupleIJNS5_1CILi1EEES8_S8_EEENS6_IJNS7_ILi128EEENS7_ILi96EEENS7_ILi192EEEEEELi192ENS_6half_tEfNS_4arch4Sm90ELb0ELb1ELb0ELb1ELb0ELb1ELb0ELb1ELb1ELb1ELb0ELb0EEENS1_21CollectiveEpilogueFwdINS6_IJSA_SC_SB_EEES9_SE_SG_Li256ELb1ELb1ELb0ELb0EEENS1_36VarlenDynamicPersistentTileSchedulerILi128ELi96ELi256ELi128ELb0ELb1ELb1ELb1ELb0ELb1EEEEEEEEEvNT_6ParamsE,@function
        .size           _ZN7cutlass13device_kernelIN5flash11enable_sm90INS1_16FlashAttnFwdSm90INS1_25CollectiveMainloopFwdSm90ILi2EN4cute5tupleIJNS5_1CILi1EEES8_S8_EEENS6_IJNS7_ILi128EEENS7_ILi96EEENS7_ILi192EEEEEELi192ENS_6half_tEfNS_4arch4Sm90ELb0ELb1ELb0ELb1ELb0ELb1ELb0ELb1ELb1ELb1ELb0ELb0EEENS1_21CollectiveEpilogueFwdINS6_IJSA_SC_SB_EEES9_SE_SG_Li256ELb1ELb1ELb0ELb0EEENS1_36VarlenDynamicPersistentTileSchedulerILi128ELi96ELi256ELi128ELb0ELb1ELb1ELb1ELb0ELb1EEEEEEEEEvNT_6ParamsE,(.L_x_15309 - _ZN7cutlass13device_kernelIN5flash11enable_sm90INS1_16FlashAttnFwdSm90INS1_25CollectiveMainloopFwdSm90ILi2EN4cute5tupleIJNS5_1CILi1EEES8_S8_EEENS6_IJNS7_ILi128EEENS7_ILi96EEENS7_ILi192EEEEEELi192ENS_6half_tEfNS_4arch4Sm90ELb0ELb1ELb0ELb1ELb0ELb1ELb0ELb1ELb1ELb1ELb0ELb0EEENS1_21CollectiveEpilogueFwdINS6_IJSA_SC_SB_EEES9_SE_SG_Li256ELb1ELb1ELb0ELb0EEENS1_36VarlenDynamicPersistentTileSchedulerILi128ELi96ELi256ELi128ELb0ELb1ELb1ELb1ELb0ELb1EEEEEEEEEvNT_6ParamsE)
        .other          _ZN7cutlass13device_kernelIN5flash11enable_sm90INS1_16FlashAttnFwdSm90INS1_25CollectiveMainloopFwdSm90ILi2EN4cute5tupleIJNS5_1CILi1EEES8_S8_EEENS6_IJNS7_ILi128EEENS7_ILi96EEENS7_ILi192EEEEEELi192ENS_6half_tEfNS_4arch4Sm90ELb0ELb1ELb0ELb1ELb0ELb1ELb0ELb1ELb1ELb1ELb0ELb0EEENS1_21CollectiveEpilogueFwdINS6_IJSA_SC_SB_EEES9_SE_SG_Li256ELb1ELb1ELb0ELb0EEENS1_36VarlenDynamicPersistentTileSchedulerILi128ELi96ELi256ELi128ELb0ELb1ELb1ELb1ELb0ELb1EEEEEEEEEvNT_6ParamsE,@"STO_CUDA_ENTRY STV_DEFAULT"
_ZN7cutlass13device_kernelIN5flash11enable_sm90INS1_16FlashAttnFwdSm90INS1_25CollectiveMainloopFwdSm90ILi2EN4cute5tupleIJNS5_1CILi1EEES8_S8_EEENS6_IJNS7_ILi128EEENS7_ILi96EEENS7_ILi192EEEEEELi192ENS_6half_tEfNS_4arch4Sm90ELb0ELb1ELb0ELb1ELb0ELb1ELb0ELb1ELb1ELb1ELb0ELb0EEENS1_21CollectiveEpilogueFwdINS6_IJSA_SC_SB_EEES9_SE_SG_Li256ELb1ELb1ELb0ELb0EEENS1_36VarlenDynamicPersistentTileSchedulerILi128ELi96ELi256ELi128ELb0ELb1ELb1ELb1ELb0ELb1EEEEEEEEEvNT_6ParamsE:
        /* <DEDUP_REMOVED lines=24> */
.L_x_5111:
[----:B------:R-:W-:Y:S05]  /*0180*/  BSYNC B0 ;  /* 0x0000000000007941 */ /* 0x000fea0003800000 */
.L_x_5110:
        /* <DEDUP_REMOVED lines=41> */
.L_x_5112:
        /* <DEDUP_REMOVED lines=22> */
.L_x_5113:
        /* <DEDUP_REMOVED lines=18> */
.L_x_5114:
        /* <DEDUP_REMOVED lines=22> */
.L_x_5115:
        /* <DEDUP_REMOVED lines=22> */
.L_x_5116:
        /* <DEDUP_REMOVED lines=10> */
.L_x_5119:
        /* <DEDUP_REMOVED lines=17> */
[----:B------:R-:W-:Y:S01]  /*0b10*/  R2UR UR4, R16 ;  /* 0x00000000100472ca */ /* 0x000fe200000e0000 */
[----:B------:R-:W-:Y:S01]  /*0b20*/  IMAD.MOV.U32 R221, RZ, RZ, RZ ;  /* 0x000000ffffdd7224 */ /* 0x000fe200078e00ff */
[----:B------:R-:W-:Y:S01]  /*0b30*/  CS2R R22, SRZ ;  /* 0x0000000000167805 */ /* 0x000fe2000001ff00 */
[----:B------:R-:W-:Y:S01]  /*0b40*/  IMAD.MOV.U32 R17, RZ, RZ, RZ ;  /* 0x000000ffff117224 */ /* 0x000fe200078e00ff */
[----:B------:R-:W-:Y:S01]  /*0b50*/  SHF.R.S32.HI R3, RZ, 0x1f, R4 ;  /* 0x0000001fff037819 */ /* 0x000fe20000011404 */
[----:B------:R-:W-:-:S03]  /*0b60*/  IMAD.MOV.U32 R199, RZ, RZ, RZ ;  /* 0x000000ffffc77224 */ /* 0x000fc600078e00ff */
[CC--:B0-----:R-:W-:Y:S02]  /*0b70*/  LEA.HI R2, R3.reuse, R4.reuse, RZ, 0x4 ;  /* 0x0000000403027211 */ /* 0x0c1fe400078f20ff */
[CC--:B------:R-:W-:Y:S02]  /*0b80*/  LEA.HI R224, R3.reuse, R4.reuse, RZ, 0x3 ;  /* 0x0000000403e07211 */ /* 0x0c0fe400078f18ff */
[----:B------:R-:W-:Y:S01]  /*0b90*/  SHF.R.S32.HI R5, RZ, 0x4, R2 ;  /* 0x00000004ff057819 */ /* 0x000fe20000011402 */
[----:B------:R-:W-:Y:S01]  /*0ba0*/  UIADD3 UR4, UR4, 0x12400, URZ ;  /* 0x0001240004047890 */ /* 0x000fe2000fffe03f */
[----:B--2---:R-:W-:Y:S02]  /*0bb0*/  R2UR UR5, R0 ;  /* 0x00000000000572ca */ /* 0x004fe400000e0000 */
[----:B------:R-:W-:-:S04]  /*0bc0*/  LEA.HI R0, R3, R4, RZ, 0x7 ;  /* 0x0000000403007211 */ /* 0x000fc800078f38ff */
[----:B------:R-:W-:Y:S02]  /*0bd0*/  LOP3.LUT R233, R0, 0xffffff80, RZ, 0xc0, !PT ;  /* 0xffffff8000e97812 */ /* 0x000fe400078ec0ff */
[----:B------:R-:W-:-:S03]  /*0be0*/  SHF.R.S32.HI R12, RZ, 0x7, R0 ;  /* 0x00000007ff0c7819 */ /* 0x000fc60000011400 */
[----:B------:R-:W-:Y:S01]  /*0bf0*/  IMAD.IADD R233, R4, 0x1, -R233 ;  /* 0x0000000104e97824 */ /* 0x000fe200078e0ae9 */
[----:B------:R-:W-:Y:S01]  /*0c00*/  LEA.HI R0, R0, R12, RZ, 0x1 ;  /* 0x0000000c00007211 */ /* 0x000fe200078f08ff */
[----:B------:R0:W-:Y:S01]  /*0c10*/  STL [R1+0x50], R12 ;  /* 0x0000500c01007387 */ /* 0x0001e20000100800 */
[----:B------:R-:W-:Y:S02]  /*0c20*/  ULOP3.LUT UR5, UR5, 0x1, URZ, 0xfc, !UPT ;  /* 0x0000000105057892 */ /* 0x000fe4000f8efc3f */
[----:B------:R-:W-:-:S04]  /*0c30*/  SHF.R.S32.HI R8, RZ, 0x1f, R233 ;  /* 0x0000001fff087819 */ /* 0x000fc800000114e9 */
[CC--:B------:R-:W-:Y:S02]  /*0c40*/  LEA.HI R9, R8.reuse, R233.reuse, RZ, 0x2 ;  /* 0x000000e908097211 */ /* 0x0c0fe400078f10ff */
[----:B------:R-:W-:Y:S02]  /*0c50*/  LEA.HI R8, R8, R233, RZ, 0x5 ;  /* 0x000000e908087211 */ /* 0x000fe400078f28ff */
[--C-:B------:R-:W-:Y:S02]  /*0c60*/  SHF.R.S32.HI R7, RZ, 0x2, R9.reuse ;  /* 0x00000002ff077819 */ /* 0x100fe40000011409 */
[----:B------:R-:W-:Y:S02]  /*0c70*/  SHF.R.S32.HI R6, RZ, 0x1f, R9 ;  /* 0x0000001fff067819 */ /* 0x000fe40000011409 */
[----:B------:R-:W-:Y:S02]  /*0c80*/  SHF.R.S32.HI R8, RZ, 0x5, R8 ;  /* 0x00000005ff087819 */ /* 0x000fe40000011408 */
[----:B------:R-:W-:-:S02]  /*0c90*/  LEA.HI R10, R6, R7, RZ, 0x3 ;  /* 0x00000007060a7211 */ /* 0x000fc400078f18ff */
[----:B------:R-:W-:Y:S02]  /*0ca0*/  LEA.HI R6, R2, R5, RZ, 0x1 ;  /* 0x0000000502067211 */ /* 0x000fe400078f08ff */
[----:B------:R-:W-:Y:S02]  /*0cb0*/  LOP3.LUT R10, R10, 0xfffffff8, RZ, 0xc0, !PT ;  /* 0xfffffff80a0a7812 */ /* 0x000fe400078ec0ff */
[----:B------:R-:W-:Y:S02]  /*0cc0*/  LOP3.LUT R6, R6, 0x1ffffffe, RZ, 0xc0, !PT ;  /* 0x1ffffffe06067812 */ /* 0x000fe400078ec0ff */
[----:B------:R-:W-:Y:S01]  /*0cd0*/  LOP3.LUT R212, R9, 0x7ffffffc, RZ, 0xc0, !PT ;  /* 0x7ffffffc09d47812 */ /* 0x000fe200078ec0ff */
[----:B------:R-:W-:Y:S02]  /*0ce0*/  IMAD.IADD R7, R7, 0x1, -R10 ;  /* 0x0000000107077824 */ /* 0x000fe400078e0a0a */
[----:B------:R-:W-:Y:S01]  /*0cf0*/  IMAD.IADD R6, R5, 0x1, -R6 ;  /* 0x0000000105067824 */ /* 0x000fe200078e0a06 */
[CC--:B------:R-:W-:Y:S01]  /*0d00*/  LEA.HI R5, R3.reuse, R4.reuse, RZ, 0x5 ;  /* 0x0000000403057211 */ /* 0x0c0fe200078f28ff */
[----:B------:R-:W-:Y:S01]  /*0d10*/  IMAD R11, R8, 0x10, R7 ;  /* 0x00000010080b7824 */ /* 0x000fe200078e0207 */
[----:B------:R-:W-:Y:S01]  /*0d20*/  LEA.HI R7, R3, R4, RZ, 0x2 ;  /* 0x0000000403077211 */ /* 0x000fe200078f10ff */
[----:B------:R-:W-:Y:S01]  /*0d30*/  IMAD.IADD R212, R233, 0x1, -R212 ;  /* 0x00000001e9d47824 */ /* 0x000fe200078e0ad4 */
[----:B------:R-:W-:-:S02]  /*0d40*/  LOP3.LUT R3, R2, 0x3fffff0, RZ, 0xc0, !PT ;  /* 0x03fffff002037812 */ /* 0x000fc400078ec0ff */
[----:B------:R-:W-:Y:S02]  /*0d50*/  LOP3.LUT R223, R7, 0xfffffffc, RZ, 0xc0, !PT ;  /* 0xfffffffc07df7812 */ /* 0x000fe400078ec0ff */
[----:B------:R-:W-:Y:S02]  /*0d60*/  SHF.R.S32.HI R208, RZ, 0x5, R5 ;  /* 0x00000005ffd07819 */ /* 0x000fe40000011405 */
[C---:B------:R-:W-:Y:S01]  /*0d70*/  IADD3 R3, R4.reuse, -R3, RZ ;  /* 0x8000000304037210 */ /* 0x040fe20007ffe0ff */
[----:B------:R-:W-:Y:S01]  /*0d80*/  IMAD.IADD R223, R4, 0x1, -R223 ;  /* 0x0000000104df7824 */ /* 0x000fe200078e0adf */
[----:B------:R-:W-:Y:S02]  /*0d90*/  SHF.R.S32.HI R195, RZ, 0x2, R7 ;  /* 0x00000002ffc37819 */ /* 0x000fe40000011407 */
[----:B------:R-:W-:Y:S01]  /*0da0*/  LOP3.LUT R2, R0, 0x3fffffe, RZ, 0xc0, !PT ;  /* 0x03fffffe00027812 */ /* 0x000fe200078ec0ff */
[----:B------:R-:W-:Y:S01]  /*0db0*/  IMAD R3, R208, 0x10, R3 ;  /* 0x00000010d0037824 */ /* 0x000fe200078e0203 */
[----:B------:R-:W-:Y:S01]  /*0dc0*/  SHF.R.S32.HI R0, RZ, 0x1f, R7 ;  /* 0x0000001fff007819 */ /* 0x000fe20000011407 */
[----:B------:R-:W-:Y:S01]  /*0dd0*/  VIADD R222, R195, 0x40 ;  /* 0x00000040c3de7836 */ /* 0x000fe20000000000 */
[----:B------:R-:W-:Y:S01]  /*0de0*/  SHF.L.U32 R192, R223, 0x2, RZ ;  /* 0x00000002dfc07819 */ /* 0x000fe200000006ff */
[----:B------:R-:W-:Y:S01]  /*0df0*/  IMAD.IADD R2, R12, 0x1, -R2 ;  /* 0x000000010c027824 */ /* 0x000fe200078e0a02 */
[----:B------:R-:W-:Y:S01]  /*0e00*/  LEA.HI R0, R0, R195, RZ, 0x3 ;  /* 0x000000c300007211 */ /* 0x000fe200078f18ff */
[----:B0-----:R-:W-:Y:S01]  /*0e10*/  IMAD R12, R3, 0x8, R6 ;  /* 0x00000008030c7824 */ /* 0x001fe200078e0206 */
[----:B------:R-:W-:Y:S01]  /*0e20*/  SHF.R.S32.HI R3, RZ, 0x1f, R222 ;  /* 0x0000001fff037819 */ /* 0x000fe200000114de */
[----:B------:R-:W-:Y:S01]  /*0e30*/  VIADD R201, R192, 0x20 ;  /* 0x00000020c0c97836 */ /* 0x000fe20000000000 */
[----:B------:R-:W-:Y:S01]  /*0e40*/  LOP3.LUT R0, R0, 0xfffffff8, RZ, 0xc0, !PT ;  /* 0xfffffff800007812 */ /* 0x000fe200078ec0ff */
[C---:B------:R-:W-:Y:S01]  /*0e50*/  VIADD R200, R192.reuse, 0x40 ;  /* 0x00000040c0c87836 */ /* 0x040fe20000000000 */
[----:B------:R-:W-:Y:S01]  /*0e60*/  LEA.HI R3, R3, R222, RZ, 0x3 ;  /* 0x000000de03037211 */ /* 0x000fe200078f18ff */
[----:B------:R-:W-:Y:S01]  /*0e70*/  IMAD.IADD R197, R192, 0x1, R201 ;  /* 0x00000001c0c57824 */ /* 0x000fe200078e02c9 */
[----:B------:R-:W-:Y:S01]  /*0e80*/  LOP3.LUT R5, R224, 0xfffffff8, RZ, 0xc0, !PT ;  /* 0xfffffff8e0057812 */ /* 0x000fe200078ec0ff */
[----:B------:R-:W-:Y:S01]  /*0e90*/  IMAD.IADD R215, R195, 0x1, -R0 ;  /* 0x00000001c3d77824 */ /* 0x000fe200078e0a00 */
[C---:B------:R-:W-:Y:S01]  /*0ea0*/  IADD3 R203, R192.reuse, 0x10, RZ ;  /* 0x00000010c0cb7810 */ /* 0x040fe20007ffe0ff */
[----:B------:R-:W-:Y:S01]  /*0eb0*/  IMAD.SHL.U32 R3, R3, 0x40, RZ ;  /* 0x0000004003037824 */ /* 0x000fe200078e00ff */
[----:B------:R-:W-:Y:S01]  /*0ec0*/  SHF.R.S32.HI R0, RZ, 0x1f, R197 ;  /* 0x0000001fff007819 */ /* 0x000fe200000114c5 */
[----:B------:R-:W-:Y:S01]  /*0ed0*/  IMAD.IADD R198, R192, 0x1, R200 ;  /* 0x00000001c0c67824 */ /* 0x000fe200078e02c8 */
[----:B------:R-:W-:Y:S01]  /*0ee0*/  SHF.R.S32.HI R224, RZ, 0x3, R224 ;  /* 0x00000003ffe07819 */ /* 0x000fe200000114e0 */
[----:B------:R-:W-:Y:S01]  /*0ef0*/  IMAD.SHL.U32 R206, R215, 0x40, RZ ;  /* 0x00000040d7ce7824 */ /* 0x000fe200078e00ff */
[----:B------:R-:W-:Y:S01]  /*0f00*/  LOP3.LUT R210, R3, 0xfffffe00, RZ, 0xc0, !PT ;  /* 0xfffffe0003d27812 */ /* 0x000fe200078ec0ff */
[----:B------:R-:W-:Y:S01]  /*0f10*/  IMAD.SHL.U32 R205, R222, 0x40, RZ ;  /* 0x00000040decd7824 */ /* 0x000fe200078e00ff */
[-C--:B------:R-:W-:Y:S01]  /*0f20*/  LEA.HI R225, R0, R197.reuse, RZ, 0x3 ;  /* 0x000000c500e17211 */ /* 0x080fe200078f18ff */
[----:B------:R-:W-:Y:S01]  /*0f30*/  IMAD.IADD R218, R4, 0x1, -R5 ;  /* 0x0000000104da7824 */ /* 0x000fe200078e0a05 */
[----:B------:R-:W-:Y:S01]  /*0f40*/  SHF.R.S32.HI R3, RZ, 0x1f, R198 ;  /* 0x0000001fff037819 */ /* 0x000fe200000114c6 */
[----:B------:R-:W-:Y:S01]  /*0f50*/  IMAD R11, R2, 0x40, R11 ;  /* 0x00000040020b7824 */ /* 0x000fe200078e020b */
[----:B------:R-:W-:Y:S01]  /*0f60*/  LEA.HI R0, R0, R197, RZ, 0x6 ;  /* 0x000000c500007211 */ /* 0x000fe200078f30ff */
[----:B------:R-:W-:Y:S01]  /*0f70*/  IMAD.SHL.U32 R214, R218, 0x8, RZ ;  /* 0x00000008dad67824 */ /* 0x000fe200078e00ff */
[----:B------:R-:W-:Y:S01]  /*0f80*/  LOP3.LUT R206, R206, 0x1c0, RZ, 0xc0, !PT ;  /* 0x000001c0cece7812 */ /* 0x000fe200078ec0ff */
[----:B------:R-:W-:Y:S01]  /*0f90*/  IMAD.SHL.U32 R208, R208, 0x200, RZ ;  /* 0x00000200d0d07824 */ /* 0x000fe200078e00ff */
[----:B------:R-:W-:Y:S01]  /*0fa0*/  LOP3.LUT R205, R205, 0x1c0, RZ, 0xc0, !PT ;  /* 0x000001c0cdcd7812 */ /* 0x000fe200078ec0ff */
[----:B------:R-:W-:Y:S01]  /*0fb0*/  VIADD R217, R214, 0x80 ;  /* 0x00000080d6d97836 */ /* 0x000fe20000000000 */
[----:B------:R-:W-:Y:S01]  /*0fc0*/  LEA.HI R4, R3, R198, RZ, 0x6 ;  /* 0x000000c603047211 */ /* 0x000fe200078f30ff */
[----:B------:R-:W-:Y:S01]  /*0fd0*/  STL [R1+0x54], R11 ;  /* 0x0000540b01007387 */ /* 0x000fe20000100800 */
[----:B------:R-:W-:Y:S01]  /*0fe0*/  SHF.L.U32 R2, R0, 0x7, RZ ;  /* 0x0000000700027819 */ /* 0x000fe200000006ff */
[----:B------:R-:W-:Y:S01]  /*0ff0*/  IMAD.SHL.U32 R18, R223, 0x8, RZ ;  /* 0x00000008df127824 */ /* 0x000fe200078e00ff */
[----:B------:R-:W-:Y:S01]  /*1000*/  SHF.R.U32.HI R207, RZ, 0x3, R206 ;  /* 0x00000003ffcf7819 */ /* 0x000fe200000116ce */
[----:B------:R-:W-:Y:S01]  /*1010*/  IMAD.SHL.U32 R6, R4, 0x80, RZ ;  /* 0x0000008004067824 */ /* 0x000fe200078e00ff */
[----:B------:R-:W-:Y:S01]  /*1020*/  LOP3.LUT R0, R206, 0x38, R225, 0xf8, !PT ;  /* 0x00000038ce007812 */ /* 0x000fe200078ef8e1 */
[----:B------:R-:W-:Y:S01]  /*1030*/  VIADD R216, R214, 0x40 ;  /* 0x00000040d6d87836 */ /* 0x000fe20000000000 */
[----:B------:R-:W-:Y:S01]  /*1040*/  SHF.R.U32.HI R13, RZ, 0x3, R205 ;  /* 0x00000003ff0d7819 */ /* 0x000fe200000116cd */
[C---:B------:R-:W-:Y:S01]  /*1050*/  VIADD R202, R192.reuse, 0x30 ;  /* 0x00000030c0ca7836 */ /* 0x040fe20000000000 */
[----:B------:R-:W-:Y:S01]  /*1060*/  LOP3.LUT R7, R205, 0x38, R225, 0xf8, !PT ;  /* 0x00000038cd077812 */ /* 0x000fe200078ef8e1 */
[----:B------:R-:W-:Y:S01]  /*1070*/  VIADD R204, R192, 0x50 ;  /* 0x00000050c0cc7836 */ /* 0x000fe20000000000 */
[----:B------:R-:W-:-:S02]  /*1080*/  LOP3.LUT R5, R2, 0xffffe000, RZ, 0xc0, !PT ;  /* 0xffffe00002057812 */ /* 0x000fc400078ec0ff */
[----:B------:R-:W-:Y:S02]  /*1090*/  LOP3.LUT R0, R0, R207, RZ, 0x3c, !PT ;  /* 0x000000cf00007212 */ /* 0x000fe400078e3cff */
[----:B------:R-:W-:Y:S02]  /*10a0*/  LOP3.LUT R8, R7, R13, RZ, 0x3c, !PT ;  /* 0x0000000d07087212 */ /* 0x000fe400078e3cff */
[-C--:B------:R-:W-:Y:S01]  /*10b0*/  IADD3 R2, R0, R5.reuse, R208 ;  /* 0x0000000500027210 */ /* 0x080fe20007ffe0d0 */
[----:B------:R-:W-:Y:S01]  /*10c0*/  IMAD.U32 R0, RZ, RZ, UR5 ;  /* 0x00000005ff007e24 */ /* 0x000fe2000f8e00ff */
[----:B------:R-:W-:Y:S02]  /*10d0*/  LOP3.LUT R7, R6, 0xffffe000, RZ, 0xc0, !PT ;  /* 0xffffe00006077812 */ /* 0x000fe400078ec0ff */
[----:B------:R-:W-:Y:S01]  /*10e0*/  IADD3 R8, R8, R5, R210 ;  /* 0x0000000508087210 */ /* 0x000fe20007ffe0d2 */
[----:B------:R-:W-:Y:S01]  /*10f0*/  IMAD.U32 R5, RZ, RZ, UR4 ;  /* 0x00000004ff057e24 */ /* 0x000fe2000f8e00ff */
[----:B------:R-:W-:Y:S01]  /*1100*/  SHF.R.S32.HI R6, RZ, 0x1f, R217 ;  /* 0x0000001fff067819 */ /* 0x000fe200000114d9 */
[----:B------:R-:W-:Y:S01]  /*1110*/  IMAD.SHL.U32 R6, R12, 0x8, RZ ;  /* 0x000000080c067824 */ /* 0x000fe200078e00ff */
[----:B------:R-:W-:Y:S01]  /*1120*/  LEA R2, R2, UR4, 0x1 ;  /* 0x0000000402027c11 */ /* 0x000fe2000f8e08ff */
[----:B------:R0:W-:Y:S01]  /*1130*/  STL [R1+0x4], R0 ;  /* 0x0000040001007387 */ /* 0x0001e20000100800 */
[----:B------:R-:W-:-:S02]  /*1140*/  LEA.HI R3, R3, R198, RZ, 0x3 ;  /* 0x000000c603037211 */ /* 0x000fc400078f18ff */
[----:B------:R-:W-:Y:S01]  /*1150*/  SHF.R.S32.HI R232, RZ, 0x1f, R203 ;  /* 0x0000001fffe87819 */ /* 0x000fe200000114cb */
[----:B------:R1:W-:Y:S01]  /*1160*/  STL [R1+0x48], R5 ;  /* 0x0000480501007387 */ /* 0x0003e20000100800 */
[--C-:B------:R-:W-:Y:S02]  /*1170*/  LOP3.LUT R4, R206, 0x38, R3.reuse, 0xf8, !PT ;  /* 0x00000038ce047812 */ /* 0x100fe400078ef803 */
[----:B------:R-:W-:Y:S01]  /*1180*/  LOP3.LUT R10, R205, 0x38, R3, 0xf8, !PT ;  /* 0x00000038cd0a7812 */ /* 0x000fe200078ef803 */
[----:B------:R2:W-:Y:S01]  /*1190*/  STL [R1+0x58], R6 ;  /* 0x0000580601007387 */ /* 0x0005e20000100800 */
[----:B------:R-:W-:Y:S02]  /*11a0*/  LOP3.LUT R4, R4, R207, RZ, 0x3c, !PT ;  /* 0x000000cf04047212 */ /* 0x000fe400078e3cff */
[----:B0-----:R-:W-:Y:S01]  /*11b0*/  LEA.HI R0, R223, R223, RZ, 0x1 ;  /* 0x000000dfdf007211 */ /* 0x001fe200078f08ff */
[----:B------:R2:W-:Y:S01]  /*11c0*/  STL [R1+0x44], R2 ;  /* 0x0000440201007387 */ /* 0x0005e20000100800 */
[----:B------:R-:W-:-:S02]  /*11d0*/  LOP3.LUT R10, R10, R13, RZ, 0x3c, !PT ;  /* 0x0000000d0a0a7212 */ /* 0x000fc400078e3cff */
[----:B------:R-:W-:Y:S02]  /*11e0*/  LOP3.LUT R0, R0, 0x1ffffffe, RZ, 0xc0, !PT ;  /* 0x1ffffffe00007812 */ /* 0x000fe400078ec0ff */
[----:B-1----:R-:W-:Y:S02]  /*11f0*/  SHF.R.S32.HI R5, RZ, 0x1f, R214 ;  /* 0x0000001fff057819 */ /* 0x002fe400000114d6 */
[----:B------:R-:W-:Y:S01]  /*1200*/  LOP3.LUT R5, R205, 0x38, R18, 0xf8, !PT ;  /* 0x00000038cd057812 */ /* 0x000fe200078ef812 */
[----:B------:R-:W-:Y:S01]  /*1210*/  IMAD.IADD R0, R223, 0x1, -R0 ;  /* 0x00000001df007824 */ /* 0x000fe200078e0a00 */
[-C--:B------:R-:W-:Y:S02]  /*1220*/  IADD3 R4, R4, R7.reuse, R208 ;  /* 0x0000000704047210 */ /* 0x080fe40007ffe0d0 */
[----:B------:R-:W-:Y:S01]  /*1230*/  IADD3 R10, R10, R7, R210 ;  /* 0x000000070a0a7210 */ /* 0x000fe20007ffe0d2 */
[----:B------:R-:W-:Y:S01]  /*1240*/  IMAD R213, R0, 0x8, R11 ;  /* 0x0000000800d57824 */ /* 0x000fe200078e020b */
[----:B------:R-:W-:-:S02]  /*1250*/  LOP3.LUT R5, R210, R5, R13, 0xf6, !PT ;  /* 0x00000005d2057212 */ /* 0x000fc400078ef60d */
[----:B------:R-:W-:Y:S02]  /*1260*/  SHF.R.S32.HI R7, RZ, 0x1f, R216 ;  /* 0x0000001fff077819 */ /* 0x000fe400000114d8 */
[----:B------:R-:W-:Y:S02]  /*1270*/  SHF.R.S32.HI R231, RZ, 0x1f, R201 ;  /* 0x0000001fffe77819 */ /* 0x000fe400000114c9 */
[----:B------:R-:W-:Y:S02]  /*1280*/  SHF.R.S32.HI R230, RZ, 0x1f, R202 ;  /* 0x0000001fffe67819 */ /* 0x000fe400000114ca */
[----:B------:R-:W-:Y:S02]  /*1290*/  SHF.R.S32.HI R229, RZ, 0x1f, R200 ;  /* 0x0000001fffe57819 */ /* 0x000fe400000114c8 */
[----:B------:R-:W-:Y:S02]  /*12a0*/  SHF.R.S32.HI R228, RZ, 0x1f, R204 ;  /* 0x0000001fffe47819 */ /* 0x000fe400000114cc */
[----:B------:R-:W-:-:S02]  /*12b0*/  SHF.R.S32.HI R225, RZ, 0x3, R225 ;  /* 0x00000003ffe17819 */ /* 0x000fc400000114e1 */
[----:B------:R-:W-:Y:S02]  /*12c0*/  SHF.R.S32.HI R226, RZ, 0x3, R3 ;  /* 0x00000003ffe27819 */ /* 0x000fe40000011403 */
[----:B------:R-:W-:Y:S02]  /*12d0*/  LEA R237, R5, UR4, 0x1 ;  /* 0x0000000405ed7c11 */ /* 0x000fe4000f8e08ff */
[----:B------:R-:W-:Y:S02]  /*12e0*/  LEA R235, R8, UR4, 0x1 ;  /* 0x0000000408eb7c11 */ /* 0x000fe4000f8e08ff */
[----:B------:R-:W-:Y:S02]  /*12f0*/  LEA R236, R4, UR4, 0x1 ;  /* 0x0000000404ec7c11 */ /* 0x000fe4000f8e08ff */
[----:B--2---:R-:W-:-:S07]  /*1300*/  LEA R234, R10, UR4, 0x1 ;  /* 0x000000040aea7c11 */ /* 0x004fce000f8e08ff */
.L_x_5406:
[----:B------:R-:W-:Y:S01]  /*1310*/  ULDC.64 UR4, c[0x0][0xa28] ;  /* 0x00028a0000047ab9 */ /* 0x000fe20000000a00 */
[----:B0---4-:R-:W0:Y:S01]  /*1320*/  LDC.64 R4, c[0x0][0xa08] ;  /* 0x00028200ff047b82 */ /* 0x011e220000000a00 */
[----:B------:R-:W-:Y:S01]  /*1330*/  ISETP.NE.U32.AND P0, PT, RZ, UR4, PT ;  /* 0x00000004ff007c0c */ /* 0x000fe2000bf05070 */
[----:B------:R-:W-:Y:S01]  /*1340*/  IMAD.MOV.U32 R28, RZ, RZ, RZ ;  /* 0x000000ffff1c7224 */ /* 0x000fe200078e00ff */
[----:B------:R-:W-:Y:S01]  /*1350*/  MOV R0, RZ ;  /* 0x000000ff00007202 */ /* 0x000fe20000000f00 */
[----:B------:R-:W-:Y:S01]  /*1360*/  ULDC UR6, c[0x0][0x424] ;  /* 0x0001090000067ab9 */ /* 0x000fe20000000800 */
[----:B------:R-:W-:Y:S01]  /*1370*/  ISETP.NE.AND.EX P0, PT, RZ, UR5, PT, P0 ;  /* 0x00000005ff007c0c */ /* 0x000fe2000bf05300 */
[----:B------:R-:W-:Y:S02]  /*1380*/  ULDC.64 UR4, c[0x0][0xa18] ;  /* 0x0002860000047ab9 */ /* 0x000fe40000000a00 */
[----:B------:R-:W-:-:S04]  /*1390*/  ISETP.NE.U32.AND P1, PT, RZ, UR4, PT ;  /* 0x00000004ff007c0c */ /* 0x000fc8000bf25070 */
[----:B------:R-:W-:Y:S01]  /*13a0*/  ISETP.NE.AND.EX P1, PT, RZ, UR5, PT, P1 ;  /* 0x00000005ff007c0c */ /* 0x000fe2000bf25310 */
[----:B------:R-:W-:Y:S02]  /*13b0*/  ULDC.64 UR4, c[0x0][0xa08] ;  /* 0x0002820000047ab9 */ /* 0x000fe40000000a00 */
[----:B------:R-:W-:-:S03]  /*13c0*/  ISETP.NE.U32.AND P3, PT, RZ, UR4, PT ;  /* 0x00000004ff007c0c */ /* 0x000fc6000bf65070 */
[----:B-12---:R-:W1:Y:S01]  /*13d0*/  @P0 LDC.64 R2, c[0x0][0xa28] ;  /* 0x00028a00ff020b82 */ /* 0x006e620000000a00 */
[----:B------:R-:W-:Y:S01]  /*13e0*/  ISETP.NE.AND.EX P3, PT, RZ, UR5, PT, P3 ;  /* 0x00000005ff007c0c */ /* 0x000fe2000bf65330 */
[----:B0-----:R-:W-:-:S06]  /*13f0*/  IMAD.WIDE R8, R27, 0x4, R4 ;  /* 0x000000041b087825 */ /* 0x001fcc00078e0204 */
[----:B------:R-:W0:Y:S01]  /*1400*/  @P1 LDC.64 R6, c[0x0][0xa18] ;  /* 0x00028600ff061b82 */ /* 0x000e220000000a00 */
[----:B------:R-:W-:Y:S02]  /*1410*/  ULDC UR4, c[0x0][0x288] ;  /* 0x0000a20000047ab9 */ /* 0x000fe40000000800 */
[----:B------:R-:W-:Y:S01]  /*1420*/  IMAD.U32 R194, RZ, RZ, UR4 ;  /* 0x00000004ffc27e24 */ /* 0x000fe2000f8e00ff */
[----:B------:R-:W-:Y:S02]  /*1430*/  ULDC.64 UR4, c[0x0][0x418] ;  /* 0x0001060000047ab9 */ /* 0x000fe40000000a00 */
[----:B------:R2:W5:Y:S01]  /*1440*/  @P3 LDG.E R28, desc[UR60][R8.64] ;  /* 0x0000003c081c3981 */ /* 0x000562000c1e1900 */
[----:B-1----:R-:W-:-:S05]  /*1450*/  @P0 IMAD.WIDE R2, R27, 0x4, R2 ;  /* 0x000000041b020825 */ /* 0x002fca00078e0202 */
[----:B------:R2:W5:Y:S01]  /*1460*/  @P0 LDG.E R0, desc[UR60][R2.64] ;  /* 0x0000003c02000981 */ /* 0x000562000c1e1900 */
[----:B0-----:R-:W-:-:S05]  /*1470*/  @P1 IMAD.WIDE R4, R27, 0x4, R6 ;  /* 0x000000041b041825 */ /* 0x001fca00078e0206 */
[----:B------:R2:W5:Y:S01]  /*1480*/  @P1 LDG.E R194, desc[UR60][R4.64] ;  /* 0x0000003c04c21981 */ /* 0x000562000c1e1900 */
[----:B------:R-:W-:-:S04]  /*1490*/  UISETP.NE.U32.AND UP0, UPT, UR4, URZ, UPT ;  /* 0x0000003f0400728c */ /* 0x000fc8000bf05070 */
[----:B------:R-:W-:-:S03]  /*14a0*/  UISETP.NE.AND.EX UP0, UPT, UR5, URZ, UPT, UP0 ;  /* 0x0000003f0500728c */ /* 0x000fc6000bf05300 */
[----:B------:R-:W-:Y:S02]  /*14b0*/  ULDC.64 UR4, c[0x0][0xa20] ;  /* 0x0002880000047ab9 */ /* 0x000fe40000000a00 */
[----:B------:R-:W-:Y:S01]  /*14c0*/  ISETP.NE.U32.AND P2, PT, RZ, UR4, PT ;  /* 0x00000004ff007c0c */ /* 0x000fe2000bf45070 */
[----:B------:R-:W-:-:S03]  /*14d0*/  USEL UR4, UR6, 0x1, UP0 ;  /* 0x0000000106047887 */ /* 0x000fc60008000000 */
[----:B------:R-:W-:Y:S01]  /*14e0*/  ULDC UR6, c[0x0][0x2f0] ;  /* 0x0000bc0000067ab9 */ /* 0x000fe20000000800 */
[----:B------:R-:W-:Y:S01]  /*14f0*/  ISETP.NE.AND.EX P2, PT, RZ, UR5, PT, P2 ;  /* 0x00000005ff007c0c */ /* 0x000fe2000bf45320 */
[----:B------:R-:W-:Y:S01]  /*1500*/  UIMAD UR6, UR4, UR6, URZ ;  /* 0x00000006040672a4 */ /* 0x000fe2000f8e023f */
[----:B------:R-:W-:Y:S01]  /*1510*/  ULDC UR7, c[0x0][0x348] ;  /* 0x0000d20000077ab9 */ /* 0x000fe20000000800 */
[----:B------:R-:W-:Y:S02]  /*1520*/  IMAD.MOV.U32 R219, RZ, RZ, R26 ;  /* 0x000000ffffdb7224 */ /* 0x000fe400078e001a */
[----:B------:R-:W-:Y:S01]  /*1530*/  IMAD.MOV.U32 R220, RZ, RZ, R27 ;  /* 0x000000ffffdc7224 */ /* 0x000fe200078e001b */
[----:B--23--:R-:W-:Y:S07]  /*1540*/  @P1 BRA `(.L_x_5121) ;  /* 0x0000000000241947 */ /* 0x00cfee0003800000 */
        /* <DEDUP_REMOVED lines=8> */
[----:B--2---:R-:W-:-:S07]  /*15d0*/  IMAD.IADD R194, R5, 0x1, -R194 ;  /* 0x0000000105c27824 */ /* 0x004fce00078e0ac2 */
.L_x_5121:
[----:B------:R-:W-:Y:S02]  /*15e0*/  IMAD.U32 R2, RZ, RZ, UR7 ;  /* 0x00000007ff027e24 */ /* 0x000fe4000f8e00ff */
[----:B------:R-:W-:Y:S01]  /*15f0*/  IMAD.U32 R29, RZ, RZ, UR6 ;  /* 0x00000006ff1d7e24 */ /* 0x000fe2000f8e00ff */
[----:B------:R-:W-:Y:S06]  /*1600*/  @!P2 BRA `(.L_x_5122) ;  /* 0x000000000010a947 */ /* 0x000fec0003800000 */
[----:B------:R-:W0:Y:S02]  /*1610*/  LDC.64 R4, c[0x0][0xa20] ;  /* 0x00028800ff047b82 */ /* 0x000e240000000a00 */
[----:B0-----:R-:W-:-:S05]  /*1620*/  IMAD.WIDE R4, R27, 0x4, R4 ;  /* 0x000000041b047825 */ /* 0x001fca00078e0204 */
[----:B------:R0:W5:Y:S01]  /*1630*/  LDG.E R29, desc[UR60][R4.64] ;  /* 0x0000003c041d7981 */ /* 0x000162000c1e1900 */
[----:B------:R-:W-:Y:S05]  /*1640*/  BRA `(.L_x_5123) ;  /* 0x0000000000107947 */ /* 0x000fea0003800000 */
.L_x_5122:
[----:B------:R-:W-:Y:S05]  /*1650*/  @!P3 BRA `(.L_x_5123) ;  /* 0x00000000000cb947 */ /* 0x000fea0003800000 */
[----:B------:R-:W2:Y:S04]  /*1660*/  LDG.E R4, desc[UR60][R8.64] ;  /* 0x0000003c08047981 */ /* 0x000ea8000c1e1900 */
[----:B------:R-:W2:Y:S02]  /*1670*/  LDG.E R29, desc[UR60][R8.64+0x4] ;  /* 0x0000043c081d7981 */ /* 0x000ea4000c1e1900 */
[----:B--2---:R-:W-:-:S07]  /*1680*/  IMAD.IADD R29, R29, 0x1, -R4 ;  /* 0x000000011d1d7824 */ /* 0x004fce00078e0a04 */
.L_x_5123:
[----:B------:R-:W-:Y:S01]  /*1690*/  ULDC.64 UR4, c[0x0][0xa10] ;  /* 0x0002840000047ab9 */ /* 0x000fe20000000a00 */
[----:B------:R-:W1:Y:S01]  /*16a0*/  LDC R9, c[0x0][0x448] ;  /* 0x00011200ff097b82 */ /* 0x000e620000000800 */
[----:B------:R-:W-:-:S04]  /*16b0*/  ISETP.NE.U32.AND P0, PT, RZ, UR4, PT ;  /* 0x00000004ff007c0c */ /* 0x000fc8000bf05070 */
[----:B------:R-:W-:Y:S01]  /*16c0*/  ISETP.NE.AND.EX P0, PT, RZ, UR5, PT, P0 ;  /* 0x00000005ff007c0c */ /* 0x000fe2000bf05300 */
[----:B------:R-:W-:Y:S02]  /*16d0*/  ULDC.64 UR4, c[0x0][0xa30] ;  /* 0x00028c0000047ab9 */ /* 0x000fe40000000a00 */
[----:B------:R-:W-:Y:S01]  /*16e0*/  ISETP.NE.U32.AND P1, PT, RZ, UR4, PT ;  /* 0x00000004ff007c0c */ /* 0x000fe2000bf25070 */
[----:B------:R-:W2:Y:S03]  /*16f0*/  LDC.64 R14, c[0x0][0x9e0] ;  /* 0x00027800ff0e7b82 */ /* 0x000ea60000000a00 */
[----:B------:R-:W-:-:S06]  /*1700*/  ISETP.NE.AND.EX P1, PT, RZ, UR5, PT, P1 ;  /* 0x00000005ff007c0c */ /* 0x000fcc000bf25310 */
[----:B0-----:R-:W0:Y:S08]  /*1710*/  @P0 LDC.64 R4, c[0x0][0xa10] ;  /* 0x00028400ff040b82 */ /* 0x001e300000000a00 */
[----:B------:R-:W3:Y:S01]  /*1720*/  @P1 LDC.64 R6, c[0x0][0xa30] ;  /* 0x00028c00ff061b82 */ /* 0x000ee20000000a00 */
[----:B0-----:R-:W-:-:S05]  /*1730*/  @P0 IMAD.WIDE R4, R27, 0x4, R4 ;  /* 0x000000041b040825 */ /* 0x001fca00078e0204 */
[----:B------:R-:W4:Y:S04]  /*1740*/  @P0 LDG.E R3, desc[UR60][R4.64] ;  /* 0x0000003c04030981 */ /* 0x000f28000c1e1900 */
[----:B------:R-:W4:Y:S01]  /*1750*/  @P0 LDG.E R8, desc[UR60][R4.64+0x4] ;  /* 0x0000043c04080981 */ /* 0x000f22000c1e1900 */
[----:B-----5:R-:W-:Y:S01]  /*1760*/  MOV R145, R29 ;  /* 0x0000001d00917202 */ /* 0x020fe20000000f00 */
[----:B---3--:R-:W-:-:S05]  /*1770*/  @P1 IMAD.WIDE R6, R27, 0x4, R6 ;  /* 0x000000041b061825 */ /* 0x008fca00078e0206 */
[----:B------:R0:W5:Y:S01]  /*1780*/  @P1 LDG.E R145, desc[UR60][R6.64] ;  /* 0x0000003c06911981 */ /* 0x000162000c1e1900 */
[----:B-1----:R-:W-:Y:S01]  /*1790*/  ISETP.NE.AND P1, PT, R9, 0x1, PT ;  /* 0x000000010900780c */ /* 0x002fe20003f25270 */
[----:B------:R-:W-:Y:S01]  /*17a0*/  IMAD.SHL.U32 R209, R25, 0x80, RZ ;  /* 0x0000008019d17824 */ /* 0x000fe200078e00ff */
[----:B--2---:R-:W-:-:S11]  /*17b0*/  ISETP.GE.AND P2, PT, R15, 0x1, PT ;  /* 0x000000010f00780c */ /* 0x004fd60003f46270 */
[----:B------:R-:W1:Y:S08]  /*17c0*/  @P1 LDC R10, c[0x0][0x44c] ;  /* 0x00011300ff0a1b82 */ /* 0x000e700000000800 */
[----:B------:R-:W2:Y:S01]  /*17d0*/  @P1 LDC R12, c[0x0][0x450] ;  /* 0x00011400ff0c1b82 */ /* 0x000ea20000000800 */
[----:B----4-:R-:W-:Y:S02]  /*17e0*/  @P0 IMAD.IADD R2, R8, 0x1, -R3 ;  /* 0x0000000108020824 */ /* 0x010fe400078e0a03 */
[----:B------:R-:W-:-:S02]  /*17f0*/  IMAD.IADD R8, R29, 0x1, -R0 ;  /* 0x000000011d087824 */ /* 0x000fc400078e0a00 */
[----:B------:R-:W-:Y:S02]  /*1800*/  VIADD R3, R209, 0x7f ;  /* 0x0000007fd1037836 */ /* 0x000fe40000000000 */
[----:B------:R-:W-:Y:S02]  /*1810*/  IMAD.IADD R196, R8, 0x1, R2 ;  /* 0x0000000108c47824 */ /* 0x000fe400078e0202 */
[----:B-1----:R-:W-:-:S04]  /*1820*/  @P1 IMAD.HI.U32 R5, R3, R10, RZ ;  /* 0x0000000a03051227 */ /* 0x002fc800078e00ff */
[----:B------:R-:W-:Y:S02]  /*1830*/  VIADD R0, R196, 0x5f ;  /* 0x0000005fc4007836 */ /* 0x000fe40000000000 */
[----:B------:R-:W-:Y:S01]  /*1840*/  IMAD.MOV.U32 R4, RZ, RZ, R3 ;  /* 0x000000ffff047224 */ /* 0x000fe200078e0003 */
[----:B--2---:R-:W-:Y:S01]  /*1850*/  @P1 SHF.R.U32.HI R4, RZ, R12, R5 ;  /* 0x0000000cff041219 */ /* 0x004fe20000011605 */
[----:B------:R-:W-:Y:S01]  /*1860*/  IMAD.HI R0, R0, 0x2aaaaaab, RZ ;  /* 0x2aaaaaab00007827 */ /* 0x000fe200078e02ff */
[----:B------:R-:W-:-:S04]  /*1870*/  IADD3 R5, R196, 0x1, -R194 ;  /* 0x00000001c4057810 */ /* 0x000fc80007ffe8c2 */
[----:B------:R-:W-:Y:S01]  /*1880*/  SHF.R.U32.HI R3, RZ, 0x1f, R0 ;  /* 0x0000001fff037819 */ /* 0x000fe20000011600 */
[----:B0-----:R-:W-:-:S03]  /*1890*/  IMAD.IADD R7, R5, 0x1, R4 ;  /* 0x0000000105077824 */ /* 0x001fc600078e0204 */
[----:B------:R-:W-:Y:S02]  /*18a0*/  LEA.HI.SX32 R150, R0, R3, 0x1c ;  /* 0x0000000300967211 */ /* 0x000fe400078fe2ff */
        /* <DEDUP_REMOVED lines=13> */
.L_x_5126:
[----:B------:R-:W-:-:S13]  /*1980*/  ISETP.NE.AND P0, PT, R15, 0x1, PT ;  /* 0x000000010f00780c */ /* 0x000fda0003f05270 */
[----:B------:R-:W0:Y:S02]  /*1990*/  @P0 LDC.64 R4, c[0x0][0x9e8] ;  /* 0x00027a00ff040b82 */ /* 0x000e240000000a00 */
[----:B0-----:R-:W-:-:S05]  /*19a0*/  @P0 IMAD.HI.U32 R4, R3, R4, RZ ;  /* 0x0000000403040227 */ /* 0x001fca00078e00ff */
[----:B------:R-:W-:-:S07]  /*19b0*/  @P0 SHF.R.U32.HI R3, RZ, R5, R4 ;  /* 0x00000005ff030219 */ /* 0x000fce0000011604 */
.L_x_5127:
[----:B------:R-:W-:Y:S05]  /*19c0*/  BSYNC B0 ;  /* 0x0000000000007941 */ /* 0x000fea0003800000 */
.L_x_5125:
[----:B------:R-:W-:-:S05]  /*19d0*/  IMAD R3, R3, R15, R15 ;  /* 0x0000000f03037224 */ /* 0x000fca00078e020f */
[----:B------:R-:W-:-:S07]  /*19e0*/  VIMNMX R0, R0, R3, PT ;  /* 0x0000000300007248 */ /* 0x000fce0003fe0100 */
.L_x_5124:
[----:B------:R-:W0:Y:S01]  /*19f0*/  @P1 LDC R4, c[0x0][0x44c] ;  /* 0x00011300ff041b82 */ /* 0x000e220000000800 */
[----:B------:R-:W-:Y:S01]  /*1a00*/  IMAD.IADD R149, R196, 0x1, -R194 ;  /* 0x00000001c4957824 */ /* 0x000fe200078e0ac2 */
[----:B------:R-:W-:-:S06]  /*1a10*/  ULDC UR4, c[0x0][0x9dc] ;  /* 0x0002770000047ab9 */ /* 0x000fcc0000000800 */
[----:B------:R-:W1:Y:S01]  /*1a20*/  @P1 LDC R6, c[0x0][0x450] ;  /* 0x00011400ff061b82 */ /* 0x000e620000000800 */
[----:B0-----:R-:W-:-:S04]  /*1a30*/  @P1 IMAD.HI.U32 R3, R209, R4, RZ ;  /* 0x00000004d1031227 */ /* 0x001fc800078e00ff */
[----:B------:R-:W-:Y:S01]  /*1a40*/  IMAD.MOV.U32 R4, RZ, RZ, R209 ;  /* 0x000000ffff047224 */ /* 0x000fe200078e00d1 */
        /* <DEDUP_REMOVED lines=14> */
.L_x_5130:
[----:B------:R-:W-:-:S13]  /*1b30*/  ISETP.NE.AND P0, PT, R15, 0x1, PT ;  /* 0x000000010f00780c */ /* 0x000fda0003f05270 */
[----:B------:R-:W0:Y:S02]  /*1b40*/  @P0 LDC.64 R6, c[0x0][0x9e8] ;  /* 0x00027a00ff060b82 */ /* 0x000e240000000a00 */
[----:B0-----:R-:W-:-:S05]  /*1b50*/  @P0 IMAD.HI.U32 R6, R3, R6, RZ ;  /* 0x0000000603060227 */ /* 0x001fca00078e00ff */
[----:B------:R-:W-:-:S07]  /*1b60*/  @P0 SHF.R.U32.HI R3, RZ, R7, R6 ;  /* 0x00000007ff030219 */ /* 0x000fce0000011606 */
.L_x_5131:
[----:B------:R-:W-:Y:S05]  /*1b70*/  BSYNC B0 ;  /* 0x0000000000007941 */ /* 0x000fea0003800000 */
.L_x_5129:
[----:B------:R-:W-:-:S05]  /*1b80*/  IMAD R3, R3, R15, RZ ;  /* 0x0000000f03037224 */ /* 0x000fca00078e02ff */
[----:B------:R-:W-:-:S07]  /*1b90*/  VIMNMX R4, R4, R3, !PT ;  /* 0x0000000304047248 */ /* 0x000fce0007fe0100 */
.L_x_5128:
[----:B------:R-:W-:Y:S01]  /*1ba0*/  VIADD R0, R0, 0x5f ;  /* 0x0000005f00007836 */ /* 0x000fe20000000000 */
[----:B------:R-:W-:Y:S01]  /*1bb0*/  PLOP3.LUT P2, PT, PT, PT, PT, 0x80, 0x0 ;  /* 0x000000000000781c */ /* 0x000fe20003f4f070 */
[----:B------:R-:W-:-:S04]  /*1bc0*/  IMAD.HI R4, R4, 0x2aaaaaab, RZ ;  /* 0x2aaaaaab04047827 */ /* 0x000fc800078e02ff */
[----:B------:R-:W-:Y:S01]  /*1bd0*/  IMAD.HI R0, R0, 0x2aaaaaab, RZ ;  /* 0x2aaaaaab00007827 */ /* 0x000fe200078e02ff */
[----:B------:R-:W-:-:S04]  /*1be0*/  SHF.R.U32.HI R5, RZ, 0x1f, R4 ;  /* 0x0000001fff057819 */ /* 0x000fc80000011604 */
[----:B------:R-:W-:Y:S02]  /*1bf0*/  SHF.R.U32.HI R3, RZ, 0x1f, R0 ;  /* 0x0000001fff037819 */ /* 0x000fe40000011600 */
[----:B------:R-:W-:Y:S02]  /*1c00*/  LEA.HI.SX32 R5, R4, R5, 0x1c ;  /* 0x0000000504057211 */ /* 0x000fe400078fe2ff */
[----:B------:R-:W-:Y:S02]  /*1c10*/  LEA.HI.SX32 R3, R0, R3, 0x1c ;  /* 0x0000000300037211 */ /* 0x000fe400078fe2ff */
[----:B------:R-:W-:Y:S02]  /*1c20*/  VIMNMX R5, RZ, R5, !PT ;  /* 0x00000005ff057248 */ /* 0x000fe40007fe0100 */
[----:B------:R-:W-:-:S03]  /*1c30*/  VIMNMX R3, R150, R3, PT ;  /* 0x0000000396037248 */ /* 0x000fc60003fe0100 */
[--C-:B------:R-:W-:Y:S02]  /*1c40*/  IMAD R5, R5, 0x60, -R8.reuse ;  /* 0x0000006005057824 */ /* 0x100fe400078e0a08 */
[----:B------:R-:W-:-:S03]  /*1c50*/  IMAD R3, R3, 0x60, -R8 ;  /* 0x0000006003037824 */ /* 0x000fc600078e0a08 */
[----:B------:R-:W-:Y:S02]  /*1c60*/  VIMNMX R5, RZ, R5, !PT ;  /* 0x00000005ff057248 */ /* 0x000fe40007fe0100 */
[----:B------:R-:W-:-:S04]  /*1c70*/  VIMNMX R0, R3, R2, PT ;  /* 0x0000000203007248 */ /* 0x000fc80003fe0100 */
[----:B------:R-:W-:Y:S01]  /*1c80*/  ISETP.GT.AND P0, PT, R0, R5, PT ;  /* 0x000000050000720c */ /* 0x000fe20003f04270 */
[----:B------:R-:W-:-:S05]  /*1c90*/  IMAD.WIDE.U32 R4, R5, -0x55555555, RZ ;  /* 0xaaaaaaab05047825 */ /* 0x000fca00078e00ff */
[----:B------:R-:W-:-:S04]  /*1ca0*/  SHF.R.U32.HI R131, RZ, 0x6, R5 ;  /* 0x00000006ff837819 */ /* 0x000fc80000011605 */
[----:B------:R-:W-:-:S03]  /*1cb0*/  MOV R24, R131 ;  /* 0x0000008300187202 */ /* 0x000fc60000000f00 */
[----:B------:R-:W-:-:S04]  /*1cc0*/  @P0 VIADD R0, R0, 0x5f ;  /* 0x0000005f00000836 */ /* 0x000fc80000000000 */
[----:B------:R-:W-:-:S05]  /*1cd0*/  @P0 IMAD.HI R0, R0, 0x2aaaaaab, RZ ;  /* 0x2aaaaaab00000827 */ /* 0x000fca00078e02ff */
        /* <DEDUP_REMOVED lines=24> */
.L_x_5134:
[----:B------:R-:W-:Y:S05]  /*1e60*/  BSYNC B6 ;  /* 0x0000000000067941 */ /* 0x000fea0003800000 */
.L_x_5133:
        /* <DEDUP_REMOVED lines=20> */
.L_x_5136:
[----:B------:R-:W-:Y:S05]  /*1fb0*/  BSYNC B6 ;  /* 0x0000000000067941 */ /* 0x000fea0003800000 */
.L_x_5135:
[----:B------:R-:W-:Y:S01]  /*1fc0*/  ULDC.64 UR4, c[0x0][0x9f8] ;  /* 0x00027e0000047ab9 */ /* 0x000fe20000000a00 */
[----:B------:R-:W2:Y:S01]  /*1fd0*/  LDL.LU R30, [R1] ;  /* 0x00000000011e7983 */ /* 0x000ea20000300800 */
[----:B------:R-:W-:Y:S01]  /*1fe0*/  ISETP.NE.U32.AND P0, PT, RZ, UR4, PT ;  /* 0x00000004ff007c0c */ /* 0x000fe2000bf05070 */
[----:B------:R-:W0:Y:S01]  /*1ff0*/  LDC.64 R104, c[0x0][0x300] ;  /* 0x0000c000ff687b82 */ /* 0x000e220000000a00 */
[----:B------:R-:W-:Y:S01]  /*2000*/  ULDC UR8, c[0x0][0x2f4] ;  /* 0x0000bd0000087ab9 */ /* 0x000fe20000000800 */
[----:B------:R-:W-:Y:S02]  /*2010*/  SHF.R.S32.HI R9, RZ, 0x1f, R26 ;  /* 0x0000001fff097819 */ /* 0x000fe4000001141a */
[----:B------:R-:W-:Y:S01]  /*2020*/  SHF.R.S32.HI R19, RZ, 0x1f, R18 ;  /* 0x0000001fff137819 */ /* 0x000fe20000011412 */
[----:B------:R-:W-:Y:S01]  /*2030*/  IMAD.IADD R28, R28, 0x1, R29 ;  /* 0x000000011c1c7824 */ /* 0x000fe200078e021d */
[----:B------:R-:W-:Y:S01]  /*2040*/  ISETP.NE.AND.EX P0, PT, RZ, UR5, PT, P0 ;  /* 0x00000005ff007c0c */ /* 0x000fe2000bf05300 */
[----:B------:R-:W-:Y:S01]  /*2050*/  ULDC.64 UR4, c[0x0][0x330] ;  /* 0x0000cc0000047ab9 */ /* 0x000fe20000000a00 */
[----:B------:R-:W1:Y:S01]  /*2060*/  LDC.64 R98, c[0x0][0x408] ;  /* 0x00010200ff627b82 */ /* 0x000e620000000a00 */
[----:B------:R-:W-:Y:S01]  /*2070*/  ULDC.64 UR6, c[0x0][0x308] ;  /* 0x0000c20000067ab9 */ /* 0x000fe20000000a00 */
[----:B------:R-:W-:-:S06]  /*2080*/  SHF.R.S32.HI R147, RZ, 0x1f, R195 ;  /* 0x0000001fff937819 */ /* 0x000fcc00000114c3 */
[----:B------:R-:W3:Y:S08]  /*2090*/  LDC R33, c[0x0][0x3f4] ;  /* 0x0000fd00ff217b82 */ /* 0x000ef00000000800 */
[----:B------:R-:W4:Y:S08]  /*20a0*/  @P0 LDC.64 R4, c[0x0][0x9f8] ;  /* 0x00027e00ff040b82 */ /* 0x000f300000000a00 */
[----:B------:R-:W3:Y:S01]  /*20b0*/  LDC.64 R92, c[0x0][0x3f8] ;  /* 0x0000fe00ff5c7b82 */ /* 0x000ee20000000a00 */
[----:B----4-:R-:W-:-:S05]  /*20c0*/  @P0 IMAD.WIDE R4, R27, 0x4, R4 ;  /* 0x000000041b040825 */ /* 0x010fca00078e0204 */
[----:B------:R4:W2:Y:S01]  /*20d0*/  @P0 LDG.E R27, desc[UR60][R4.64] ;  /* 0x0000003c041b0981 */ /* 0x0008a2000c1e1900 */
[----:B------:R-:W-:Y:S01]  /*20e0*/  ISETP.GE.AND P1, PT, R197, UR8, PT ;  /* 0x00000008c5007c0c */ /* 0x000fe2000bf26270 */
[----:B------:R-:W-:Y:S01]  /*20f0*/  IMAD R3, R9, UR4, RZ ;  /* 0x0000000409037c24 */ /* 0x000fe2000f8e02ff */
[----:B------:R-:W-:Y:S01]  /*2100*/  ISETP.GE.AND P0, PT, R18, UR8, PT ;  /* 0x0000000812007c0c */ /* 0x000fe2000bf06270 */
[C---:B------:R-:W-:Y:S01]  /*2110*/  IMAD.WIDE.U32 R106, R26.reuse, UR4, R18 ;  /* 0x000000041a6a7c25 */ /* 0x040fe2000f8e0012 */
[----:B------:R-:W-:Y:S01]  /*2120*/  SEL R0, RZ, 0xffffffff, P1 ;  /* 0xffffffffff007807 */ /* 0x000fe20000800000 */
[----:B------:R-:W3:Y:S01]  /*2130*/  S2R R151, SR_TID.X ;  /* 0x0000000000977919 */ /* 0x000ee20000002100 */
[----:B------:R-:W-:Y:S01]  /*2140*/  SHF.R.S32.HI R10, RZ, 0x1f, R28 ;  /* 0x0000001fff0a7819 */ /* 0x000fe2000001141c */
[----:B------:R-:W-:Y:S01]  /*2150*/  IMAD R3, R26, UR5, R3 ;  /* 0x000000051a037c24 */ /* 0x000fe2000f8e0203 */
[----:B------:R-:W-:Y:S01]  /*2160*/  ULDC.64 UR4, c[0x0][0xa08] ;  /* 0x0002820000047ab9 */ /* 0x000fe20000000a00 */
[----:B----4-:R-:W-:Y:S01]  /*2170*/  IMAD.SHL.U32 R5, R0, 0x2, RZ ;  /* 0x0000000200057824 */ /* 0x010fe200078e00ff */
[----:B------:R-:W-:Y:S01]  /*2180*/  SEL R4, RZ, 0x1, P0 ;  /* 0x00000001ff047807 */ /* 0x000fe20000000000 */
[----:B------:R-:W-:Y:S01]  /*2190*/  VIADD R0, R18, 0x60 ;  /* 0x0000006012007836 */ /* 0x000fe20000000000 */
[----:B------:R-:W-:Y:S01]  /*21a0*/  ISETP.GE.AND P0, PT, R198, UR8, PT ;  /* 0x00000008c6007c0c */ /* 0x000fe2000bf06270 */
[----:B------:R-:W-:Y:S01]  /*21b0*/  IMAD.IADD R107, R107, 0x1, R3 ;  /* 0x000000016b6b7824 */ /* 0x000fe200078e0203 */
[----:B------:R-:W-:Y:S01]  /*21c0*/  LOP3.LUT R6, R5, 0x2, R4, 0xe2, !PT ;  /* 0x0000000205067812 */ /* 0x000fe200078ee204 */
[----:B------:R-:W-:Y:S01]  /*21d0*/  VIADD R3, R18, 0x80 ;  /* 0x0000008012037836 */ /* 0x000fe20000000000 */
[----:B------:R-:W-:Y:S01]  /*21e0*/  ISETP.GE.AND P1, PT, R0, UR8, PT ;  /* 0x0000000800007c0c */ /* 0x000fe2000bf26270 */
[-C--:B0-----:R-:W-:Y:S01]  /*21f0*/  IMAD R11, R10, R104.reuse, RZ ;  /* 0x000000680a0b7224 */ /* 0x081fe200078e02ff */
[----:B------:R-:W-:Y:S01]  /*2200*/  SEL R7, RZ, 0x4, P0 ;  /* 0x00000004ff077807 */ /* 0x000fe20000000000 */
[----:B------:R-:W-:Y:S01]  /*2210*/  IMAD.WIDE.U32 R4, R28, R104, RZ ;  /* 0x000000681c047225 */ /* 0x000fe200078e00ff */
[----:B------:R-:W-:-:S02]  /*2220*/  ISETP.GE.AND P2, PT, R3, UR8, PT ;  /* 0x0000000803007c0c */ /* 0x000fc4000bf46270 */
[----:B------:R-:W-:Y:S01]  /*2230*/  SEL R8, RZ, 0x8, P1 ;  /* 0x00000008ff087807 */ /* 0x000fe20000800000 */
[----:B------:R-:W-:Y:S01]  /*2240*/  IMAD R11, R28, R105, R11 ;  /* 0x000000691c0b7224 */ /* 0x000fe200078e020b */
[----:B------:R-:W-:Y:S01]  /*2250*/  SEL R21, RZ, 0x10, P2 ;  /* 0x00000010ff157807 */ /* 0x000fe20001000000 */
[----:B------:R-:W-:Y:S01]  /*2260*/  IMAD R9, R9, UR6, RZ ;  /* 0x0000000609097c24 */ /* 0x000fe2000f8e02ff */
[----:B------:R-:W-:Y:S01]  /*2270*/  LOP3.LUT R6, R8, R6, R7, 0xfe, !PT ;  /* 0x0000000608067212 */ /* 0x000fe200078efe07 */
[----:B------:R-:W-:Y:S01]  /*2280*/  IMAD.IADD R5, R5, 0x1, R11 ;  /* 0x0000000105057824 */ /* 0x000fe200078e020b */
[----:B------:R-:W-:Y:S01]  /*2290*/  ISETP.NE.U32.AND P0, PT, RZ, UR4, PT ;  /* 0x00000004ff007c0c */ /* 0x000fe2000bf05070 */
[----:B------:R-:W-:Y:S01]  /*22a0*/  IMAD R9, R26, UR7, R9 ;  /* 0x000000071a097c24 */ /* 0x000fe2000f8e0209 */
[----:B------:R-:W-:Y:S01]  /*22b0*/  LOP3.LUT R21, R6, R21, RZ, 0xfc, !PT ;  /* 0x0000001506157212 */ /* 0x000fe200078efcff */
[----:B------:R-:W-:Y:S01]  /*22c0*/  IMAD.WIDE.U32 R4, R26, UR6, R4 ;  /* 0x000000061a047c25 */ /* 0x000fe2000f8e0004 */
[----:B------:R-:W-:Y:S01]  /*22d0*/  ISETP.NE.AND.EX P0, PT, RZ, UR5, PT, P0 ;  /* 0x00000005ff007c0c */ /* 0x000fe2000bf05300 */
[----:B------:R-:W-:Y:S01]  /*22e0*/  ULDC.64 UR4, c[0x0][0x310] ;  /* 0x0000c40000047ab9 */ /* 0x000fe20000000a00 */
[----:B------:R-:W-:Y:S01]  /*22f0*/  SHF.R.S32.HI R193, RZ, 0x1f, R192 ;  /* 0x0000001fffc17819 */ /* 0x000fe200000114c0 */
[----:B-1----:R-:W-:Y:S01]  /*2300*/  IMAD.WIDE.U32 R100, R195, R98, R18 ;  /* 0x00000062c3647225 */ /* 0x002fe200078e0012 */
[----:B------:R-:W-:-:S02]  /*2310*/  IADD3 R5, R5, R9, RZ ;  /* 0x0000000905057210 */ /* 0x000fc40007ffe0ff */
[-C--:B---3--:R-:W-:Y:S01]  /*2320*/  ISETP.GE.AND P1, PT, R197, R33.reuse, PT ;  /* 0x00000021c500720c */ /* 0x088fe20003f26270 */
[C---:B------:R-:W-:Y:S01]  /*2330*/  IMAD.WIDE.U32 R102, R195.reuse, R98, R192 ;  /* 0x00000062c3667225 */ /* 0x040fe200078e00c0 */
[----:B------:R-:W-:Y:S02]  /*2340*/  ISETP.GE.AND P3, PT, R198, R33, PT ;  /* 0x00000021c600720c */ /* 0x000fe40003f66270 */
[----:B------:R-:W-:Y:S01]  /*2350*/  SHF.R.U32.HI R32, RZ, 0x3, R205 ;  /* 0x00000003ff207819 */ /* 0x000fe200000116cd */
[-C--:B------:R-:W-:Y:S01]  /*2360*/  IMAD.WIDE.U32 R96, R195, R92.reuse, R192 ;  /* 0x0000005cc3607225 */ /* 0x080fe200078e00c0 */
[----:B------:R-:W-:Y:S02]  /*2370*/  LOP3.LUT P2, RZ, R215, 0x4, RZ, 0xc0, !PT ;  /* 0x00000004d7ff7812 */ /* 0x000fe4000784c0ff */
[----:B------:R-:W-:Y:S01]  /*2380*/  SHF.L.U64.HI R135, R104, 0x6, R105 ;  /* 0x0000000668877819 */ /* 0x000fe20000010269 */
[----:B------:R-:W-:Y:S01]  /*2390*/  IMAD.WIDE.U32 R94, R195, R92, R18 ;  /* 0x0000005cc35e7225 */ /* 0x000fe200078e0012 */
[----:B------:R-:W-:-:S02]  /*23a0*/  SHF.L.U64.HI R110, R92, 0x6, R93 ;  /* 0x000000065c6e7819 */ /* 0x000fc4000001025d */
[----:B------:R-:W-:Y:S01]  /*23b0*/  SHF.R.S32.HI R148, RZ, 0x1f, R222 ;  /* 0x0000001fff947819 */ /* 0x000fe200000114de */
[----:B------:R-:W-:Y:S01]  /*23c0*/  IMAD.SHL.U32 R136, R104, 0x40, RZ ;  /* 0x0000004068887824 */ /* 0x000fe200078e00ff */
[----:B------:R-:W-:Y:S01]  /*23d0*/  LEA.HI R151, R151, 0x8, RZ, 0x19 ;  /* 0x0000000897977811 */ /* 0x000fe200078fc8ff */
[----:B------:R-:W-:Y:S02]  /*23e0*/  IMAD R133, R93, 0x60, RZ ;  /* 0x000000605d857824 */ /* 0x000fe400078e02ff */
[----:B------:R-:W-:Y:S02]  /*23f0*/  IMAD.SHL.U32 R111, R92, 0x40, RZ ;  /* 0x000000405c6f7824 */ /* 0x000fe400078e00ff */
[----:B------:R-:W-:Y:S01]  /*2400*/  IMAD.SHL.U32 R130, R33, 0x2, RZ ;  /* 0x0000000221827824 */ /* 0x000fe200078e00ff */
[----:B--2---:R-:W-:-:S04]  /*2410*/  LOP3.LUT R30, R30, 0xfffffffe, RZ, 0xc0, !PT ;  /* 0xfffffffe1e1e7812 */ /* 0x004fc800078ec0ff */
[----:B------:R-:W-:-:S04]  /*2420*/  @P3 LOP3.LUT R30, R30, 0x1, RZ, 0xfc, !PT ;  /* 0x000000011e1e3812 */ /* 0x000fc800078efcff */
[----:B------:R-:W-:-:S04]  /*2430*/  LOP3.LUT R30, R30, 0xfffffffb, RZ, 0xc0, !PT ;  /* 0xfffffffb1e1e7812 */ /* 0x000fc800078ec0ff */
[----:B------:R-:W-:-:S05]  /*2440*/  @P2 LOP3.LUT R30, R30, 0x4, RZ, 0xfc, !PT ;  /* 0x000000041e1e2812 */ /* 0x000fca00078efcff */
[----:B------:R0:W-:Y:S01]  /*2450*/  STL [R1], R30 ;  /* 0x0000001e01007387 */ /* 0x0001e20000100800 */
[----:B------:R-:W-:Y:S02]  /*2460*/  SHF.R.S32.HI R6, RZ, 0x1f, R27 ;  /* 0x0000001fff067819 */ /* 0x000fe4000001141b */
[----:B------:R-:W-:Y:S02]  /*2470*/  SEL R27, R27, RZ, !P0 ;  /* 0x000000ff1b1b7207 */ /* 0x000fe40004000000 */
[----:B------:R-:W-:Y:S01]  /*2480*/  SEL R8, R6, RZ, !P0 ;  /* 0x000000ff06087207 */ /* 0x000fe20004000000 */
[----:B------:R-:W-:Y:S02]  /*2490*/  IMAD R6, R147, R98, RZ ;  /* 0x0000006293067224 */ /* 0x000fe400078e02ff */
[----:B------:R-:W-:-:S04]  /*24a0*/  IMAD.WIDE.U32 R108, R27, UR4, R4 ;  /* 0x000000041b6c7c25 */ /* 0x000fc8000f8e0004 */
[----:B------:R-:W-:Y:S02]  /*24b0*/  IMAD R12, R8, UR4, RZ ;  /* 0x00000004080c7c24 */ /* 0x000fe4000f8e02ff */
[-C--:B------:R-:W-:Y:S02]  /*24c0*/  IMAD R4, R147, R104.reuse, RZ ;  /* 0x0000006893047224 */ /* 0x080fe400078e02ff */
[----:B------:R-:W-:Y:S02]  /*24d0*/  IMAD R9, R195, R99, R6 ;  /* 0x00000063c3097224 */ /* 0x000fe400078e0206 */
[----:B------:R-:W-:Y:S01]  /*24e0*/  IMAD R11, R27, UR5, R12 ;  /* 0x000000051b0b7c24 */ /* 0x000fe2000f8e020c */
[----:B------:R-:W-:Y:S01]  /*24f0*/  ULDC.64 UR4, c[0x0][0x338] ;  /* 0x0000ce0000047ab9 */ /* 0x000fe20000000a00 */
[----:B------:R-:W-:-:S04]  /*2500*/  IMAD.WIDE.U32 R6, R195, R104, R18 ;  /* 0x00000068c3067225 */ /* 0x000fc800078e0012 */
[----:B------:R-:W-:Y:S01]  /*2510*/  IMAD R13, R195, R105, R4 ;  /* 0x00000069c30d7224 */ /* 0x000fe200078e0204 */
[----:B------:R-:W-:Y:S01]  /*2520*/  IADD3 R5, P0, R108, R6, RZ ;  /* 0x000000066c057210 */ /* 0x000fe20007f1e0ff */
[----:B------:R-:W-:Y:S01]  /*2530*/  IMAD.IADD R4, R109, 0x1, R11 ;  /* 0x000000016d047824 */ /* 0x000fe200078e020b */
[----:B------:R-:W-:Y:S01]  /*2540*/  SEL R11, R33, RZ, P3 ;  /* 0x000000ff210b7207 */ /* 0x000fe20001800000 */
[----:B------:R-:W-:Y:S01]  /*2550*/  IMAD R8, R8, UR4, RZ ;  /* 0x0000000408087c24 */ /* 0x000fe2000f8e02ff */
[----:B------:R-:W-:Y:S01]  /*2560*/  IADD3 R122, P3, R195, R28, RZ ;  /* 0x0000001cc37a7210 */ /* 0x000fe20007f7e0ff */
[----:B------:R-:W-:Y:S01]  /*2570*/  IMAD.IADD R103, R103, 0x1, R9 ;  /* 0x0000000167677824 */ /* 0x000fe200078e0209 */
[----:B------:R-:W-:Y:S01]  /*2580*/  IADD3.X R6, R4, R7, R13, P0, !PT ;  /* 0x0000000704067210 */ /* 0x000fe200007fe40d */
[----:B------:R-:W-:Y:S01]  /*2590*/  IMAD R31, R27, UR5, R8 ;  /* 0x000000051b1f7c24 */ /* 0x000fe2000f8e0208 */
[----:B------:R-:W-:Y:S01]  /*25a0*/  ISETP.GE.AND P0, PT, R18, R33, PT ;  /* 0x000000211200720c */ /* 0x000fe20003f06270 */
[----:B------:R-:W-:-:S02]  /*25b0*/  IMAD R8, R147, R92, RZ ;  /* 0x0000005c93087224 */ /* 0x000fc400078e02ff */
[----:B------:R-:W-:Y:S01]  /*25c0*/  IMAD.IADD R101, R9, 0x1, R101 ;  /* 0x0000000109657824 */ /* 0x000fe200078e0265 */
[----:B------:R-:W-:Y:S01]  /*25d0*/  SEL R7, R33, RZ, P0 ;  /* 0x000000ff21077207 */ /* 0x000fe20000000000 */
[----:B------:R-:W-:Y:S01]  /*25e0*/  IMAD R9, R195, R93, R8 ;  /* 0x0000005dc3097224 */ /* 0x000fe200078e0208 */
[----:B------:R-:W-:Y:S01]  /*25f0*/  SEL R8, R33, RZ, P1 ;  /* 0x000000ff21087207 */ /* 0x000fe20000800000 */
[----:B------:R-:W-:Y:S02]  /*2600*/  IMAD.IADD R13, R198, 0x1, R11 ;  /* 0x00000001c60d7824 */ /* 0x000fe400078e020b */
[----:B------:R-:W-:Y:S02]  /*2610*/  IMAD.IADD R7, R18, 0x1, R7 ;  /* 0x0000000112077824 */ /* 0x000fe400078e0207 */
[----:B------:R-:W-:Y:S01]  /*2620*/  IMAD.IADD R97, R97, 0x1, R9 ;  /* 0x0000000161617824 */ /* 0x000fe200078e0209 */
[----:B------:R-:W-:Y:S01]  /*2630*/  SHF.R.S32.HI R26, RZ, 0x1f, R13 ;  /* 0x0000001fff1a7819 */ /* 0x000fe2000001140d */
[----:B------:R-:W-:-:S02]  /*2640*/  IMAD.IADD R95, R9, 0x1, R95 ;  /* 0x00000001095f7824 */ /* 0x000fc400078e025f */
[----:B------:R-:W-:Y:S01]  /*2650*/  IMAD.IADD R9, R197, 0x1, R8 ;  /* 0x00000001c5097824 */ /* 0x000fe200078e0208 */
[----:B------:R-:W-:Y:S01]  /*2660*/  SHF.R.S32.HI R8, RZ, 0x1f, R7 ;  /* 0x0000001fff087819 */ /* 0x000fe20000011407 */
[----:B------:R-:W-:Y:S01]  /*2670*/  IMAD.WIDE.U32 R106, R27, UR4, R106 ;  /* 0x000000041b6a7c25 */ /* 0x000fe2000f8e006a */
[----:B------:R-:W-:Y:S02]  /*2680*/  LEA.HI R25, R26, R13, RZ, 0x3 ;  /* 0x0000000d1a197211 */ /* 0x000fe400078f18ff */
[----:B------:R-:W-:Y:S01]  /*2690*/  SHF.R.S32.HI R12, RZ, 0x1f, R9 ;  /* 0x0000001fff0c7819 */ /* 0x000fe20000011409 */
[CC--:B-----5:R-:W-:Y:S01]  /*26a0*/  IMAD.WIDE.U32 R102, R145.reuse, R98.reuse, R102 ;  /* 0x0000006291667225 */ /* 0x0e0fe200078e0066 */
[CC--:B------:R-:W-:Y:S02]  /*26b0*/  LEA.HI R14, R8.reuse, R7.reuse, RZ, 0x3 ;  /* 0x00000007080e7211 */ /* 0x0c0fe400078f18ff */
[----:B------:R-:W-:Y:S01]  /*26c0*/  LEA.HI R7, R8, R7, RZ, 0x6 ;  /* 0x0000000708077211 */ /* 0x000fe200078f30ff */
[----:B------:R-:W-:Y:S01]  /*26d0*/  IMAD.WIDE.U32 R100, R145, R98, R100 ;  /* 0x0000006291647225 */ /* 0x000fe200078e0064 */
[----:B------:R-:W-:-:S02]  /*26e0*/  LEA.HI R8, R12, R9, RZ, 0x6 ;  /* 0x000000090c087211 */ /* 0x000fc400078f30ff */
[----:B------:R-:W-:Y:S01]  /*26f0*/  LEA.HI R15, R12, R9, RZ, 0x3 ;  /* 0x000000090c0f7211 */ /* 0x000fe200078f18ff */
[-C--:B------:R-:W-:Y:S01]  /*2700*/  IMAD.WIDE.U32 R96, R145, R92.reuse, R96 ;  /* 0x0000005c91607225 */ /* 0x080fe200078e0060 */
[----:B------:R-:W-:Y:S02]  /*2710*/  SHF.R.S32.HI R7, RZ, 0x6, R7 ;  /* 0x00000006ff077819 */ /* 0x000fe40000011407 */
[----:B------:R-:W-:Y:S01]  /*2720*/  SHF.R.S32.HI R9, RZ, 0x6, R8 ;  /* 0x00000006ff097819 */ /* 0x000fe20000011408 */
[----:B------:R-:W-:Y:S01]  /*2730*/  IMAD.X R123, R10, 0x1, R147, P3 ;  /* 0x000000010a7b7824 */ /* 0x000fe200018e0693 */
[C---:B------:R-:W-:Y:S01]  /*2740*/  LOP3.LUT R12, R206.reuse, 0x38, R15, 0xf8, !PT ;  /* 0x00000038ce0c7812 */ /* 0x040fe200078ef80f */
[C---:B------:R-:W-:Y:S01]  /*2750*/  IMAD R143, R7.reuse, 0x1800, R208 ;  /* 0x00001800078f7824 */ /* 0x040fe200078e02d0 */
[----:B------:R-:W-:Y:S01]  /*2760*/  LOP3.LUT R8, R206, 0x38, R14, 0xf8, !PT ;  /* 0x00000038ce087812 */ /* 0x000fe200078ef80e */
[----:B------:R-:W-:Y:S01]  /*2770*/  IMAD R141, R7, 0x1800, R210 ;  /* 0x00001800078d7824 */ /* 0x000fe200078e02d2 */
[-C--:B------:R-:W-:Y:S01]  /*2780*/  LOP3.LUT R7, R12, R207.reuse, RZ, 0x3c, !PT ;  /* 0x000000cf0c077212 */ /* 0x080fe200078e3cff */
[C---:B------:R-:W-:Y:S01]  /*2790*/  IMAD R142, R9.reuse, 0x1800, R208 ;  /* 0x00001800098e7824 */ /* 0x040fe200078e02d0 */
[----:B------:R-:W-:Y:S01]  /*27a0*/  LOP3.LUT R8, R8, R207, RZ, 0x3c, !PT ;  /* 0x000000cf08087212 */ /* 0x000fe200078e3cff */
[----:B------:R-:W-:Y:S01]  /*27b0*/  IMAD R139, R9, 0x1800, R210 ;  /* 0x00001800098b7824 */ /* 0x000fe200078e02d2 */
[C---:B------:R-:W-:Y:S01]  /*27c0*/  LOP3.LUT R11, R205.reuse, 0x38, R14, 0xf8, !PT ;  /* 0x00000038cd0b7812 */ /* 0x040fe200078ef80e */
[----:B------:R-:W-:Y:S01]  /*27d0*/  IMAD.IADD R142, R142, 0x1, R7 ;  /* 0x000000018e8e7824 */ /* 0x000fe200078e0207 */
[----:B------:R-:W-:Y:S01]  /*27e0*/  LOP3.LUT R7, R205, 0x38, R15, 0xf8, !PT ;  /* 0x00000038cd077812 */ /* 0x000fe200078ef80f */
[----:B------:R-:W-:Y:S01]  /*27f0*/  IMAD.WIDE.U32 R94, R145, R92, R94 ;  /* 0x0000005c915e7225 */ /* 0x000fe200078e005e */
[----:B------:R-:W-:-:S02]  /*2800*/  LEA.HI R13, R26, R13, RZ, 0x6 ;  /* 0x0000000d1a0d7211 */ /* 0x000fc400078f30ff */
[----:B------:R-:W-:Y:S01]  /*2810*/  IADD3 R143, R143, R8, RZ ;  /* 0x000000088f8f7210 */ /* 0x000fe20007ffe0ff */
[----:B0-----:R-:W-:Y:S01]  /*2820*/  IMAD.IADD R30, R107, 0x1, R31 ;  /* 0x000000016b1e7824 */ /* 0x001fe200078e021f */
[-C--:B------:R-:W-:Y:S02]  /*2830*/  LOP3.LUT R12, R7, R32.reuse, RZ, 0x3c, !PT ;  /* 0x00000020070c7212 */ /* 0x080fe400078e3cff */
[----:B------:R-:W-:Y:S02]  /*2840*/  LOP3.LUT R20, R11, R32, RZ, 0x3c, !PT ;  /* 0x000000200b147212 */ /* 0x000fe400078e3cff */
[----:B------:R-:W-:Y:S01]  /*2850*/  LOP3.LUT R8, R206, 0x38, R25, 0xf8, !PT ;  /* 0x00000038ce087812 */ /* 0x000fe200078ef819 */
[----:B------:R-:W-:Y:S01]  /*2860*/  IMAD.IADD R139, R139, 0x1, R12 ;  /* 0x000000018b8b7824 */ /* 0x000fe200078e020c */
[----:B------:R-:W-:Y:S01]  /*2870*/  SHF.R.S32.HI R9, RZ, 0x1f, R145 ;  /* 0x0000001fff097819 */ /* 0x000fe20000011491 */
[----:B------:R-:W-:Y:S01]  /*2880*/  IMAD.IADD R141, R141, 0x1, R20 ;  /* 0x000000018d8d7824 */ /* 0x000fe200078e0214 */
[----:B------:R-:W-:-:S02]  /*2890*/  SHF.R.S32.HI R13, RZ, 0x6, R13 ;  /* 0x00000006ff0d7819 */ /* 0x000fc4000001140d */
[----:B------:R-:W-:Y:S01]  /*28a0*/  LOP3.LUT R11, R205, 0x38, R25, 0xf8, !PT ;  /* 0x00000038cd0b7812 */ /* 0x000fe200078ef819 */
[C---:B------:R-:W-:Y:S01]  /*28b0*/  IMAD R12, R9.reuse, R92, RZ ;  /* 0x0000005c090c7224 */ /* 0x040fe200078e02ff */
[----:B------:R-:W-:Y:S01]  /*28c0*/  LOP3.LUT R7, R8, R207, RZ, 0x3c, !PT ;  /* 0x000000cf08077212 */ /* 0x000fe200078e3cff */
[----:B------:R-:W-:Y:S01]  /*28d0*/  IMAD R8, R9, R98, RZ ;  /* 0x0000006209087224 */ /* 0x000fe200078e02ff */
[----:B------:R-:W-:Y:S01]  /*28e0*/  LOP3.LUT R11, R11, R32, RZ, 0x3c, !PT ;  /* 0x000000200b0b7212 */ /* 0x000fe200078e3cff */
[C---:B------:R-:W-:Y:S01]  /*28f0*/  IMAD R138, R13.reuse, 0x1800, R210 ;  /* 0x000018000d8a7824 */ /* 0x040fe200078e02d2 */
[----:B------:R-:W-:Y:S01]  /*2900*/  IADD3 R9, R18, 0xa0, RZ ;  /* 0x000000a012097810 */ /* 0x000fe20007ffe0ff */
[----:B------:R-:W-:Y:S01]  /*2910*/  IMAD R140, R13, 0x1800, R208 ;  /* 0x000018000d8c7824 */ /* 0x000fe200078e02d0 */
[----:B------:R-:W-:Y:S01]  /*2920*/  SHF.R.S32.HI R119, RZ, 0x3, R14 ;  /* 0x00000003ff777819 */ /* 0x000fe2000001140e */
[----:B------:R-:W-:Y:S01]  /*2930*/  IMAD.IADD R138, R138, 0x1, R11 ;  /* 0x000000018a8a7824 */ /* 0x000fe200078e020b */
[----:B------:R-:W-:Y:S01]  /*2940*/  ISETP.GE.AND P2, PT, R9, UR8, PT ;  /* 0x0000000809007c0c */ /* 0x000fe2000bf46270 */
[----:B------:R-:W-:Y:S01]  /*2950*/  IMAD R11, R105, 0x60, RZ ;  /* 0x00000060690b7824 */ /* 0x000fe200078e02ff */
[----:B------:R-:W-:Y:S01]  /*2960*/  SHF.R.S32.HI R118, RZ, 0x3, R15 ;  /* 0x00000003ff767819 */ /* 0x000fe2000001140f */
[----:B------:R-:W-:Y:S01]  /*2970*/  IMAD.WIDE.U32 R104, R104, 0x60, RZ ;  /* 0x0000006068687825 */ /* 0x000fe200078e00ff */
[----:B------:R-:W-:-:S02]  /*2980*/  SEL R26, RZ, 0x20, P2 ;  /* 0x00000020ff1a7807 */ /* 0x000fc40001000000 */
[----:B------:R-:W-:Y:S01]  /*2990*/  LOP3.LUT R14, R14, 0xfffffff8, RZ, 0xc0, !PT ;  /* 0xfffffff80e0e7812 */ /* 0x000fe200078ec0ff */
[----:B------:R-:W-:Y:S01]  /*29a0*/  IMAD R29, R145, R99, R8 ;  /* 0x00000063911d7224 */ /* 0x000fe200078e0208 */
[----:B------:R-:W-:Y:S01]  /*29b0*/  LOP3.LUT R15, R15, 0xfffffff8, RZ, 0xc0, !PT ;  /* 0xfffffff80f0f7812 */ /* 0x000fe200078ec0ff */
[----:B------:R-:W-:Y:S01]  /*29c0*/  IMAD R27, R145, R93, R12 ;  /* 0x0000005d911b7224 */ /* 0x000fe200078e020c */
[----:B------:R-:W-:Y:S01]  /*29d0*/  LOP3.LUT R12, R206, 0x18, R18, 0xf8, !PT ;  /* 0x00000018ce0c7812 */ /* 0x000fe200078ef812 */
[----:B------:R-:W-:Y:S01]  /*29e0*/  IMAD.IADD R140, R140, 0x1, R7 ;  /* 0x000000018c8c7824 */ /* 0x000fe200078e0207 */
[----:B------:R-:W-:Y:S01]  /*29f0*/  SHF.L.U64.HI R7, R98, 0x6, R99 ;  /* 0x0000000662077819 */ /* 0x000fe20000010263 */
[----:B------:R-:W-:Y:S01]  /*2a00*/  IMAD R13, R99, 0x60, RZ ;  /* 0x00000060630d7824 */ /* 0x000fe200078e02ff */
[----:B------:R-:W-:Y:S01]  /*2a10*/  LOP3.LUT R137, R12, R207, RZ, 0x3c, !PT ;  /* 0x000000cf0c897212 */ /* 0x000fe200078e3cff */
[C---:B------:R-:W-:Y:S01]  /*2a20*/  IMAD.SHL.U32 R8, R98.reuse, 0x40, RZ ;  /* 0x0000004062087824 */ /* 0x040fe200078e00ff */
[----:B------:R-:W-:Y:S01]  /*2a30*/  LOP3.LUT R20, R25, 0xfffffff8, RZ, 0xc0, !PT ;  /* 0xfffffff819147812 */ /* 0x000fe200078ec0ff */
[----:B------:R-:W-:Y:S01]  /*2a40*/  IMAD.WIDE.U32 R98, R98, 0x60, RZ ;  /* 0x0000006062627825 */ /* 0x000fe200078e00ff */
[----:B------:R-:W-:-:S02]  /*2a50*/  IADD3 R12, R97, R27, RZ ;  /* 0x0000001b610c7210 */ /* 0x000fc40007ffe0ff */
[----:B------:R-:W-:Y:S01]  /*2a60*/  SHF.R.S32.HI R115, RZ, 0x3, R25 ;  /* 0x00000003ff737819 */ /* 0x000fe20000011419 */
[----:B------:R-:W-:Y:S01]  /*2a70*/  IMAD.IADD R132, R105, 0x1, R11 ;  /* 0x0000000169847824 */ /* 0x000fe200078e020b */
[----:B------:R-:W-:Y:S01]  /*2a80*/  SHF.R.S32.HI R114, RZ, 0x1f, R14 ;  /* 0x0000001fff727819 */ /* 0x000fe2000001140e */
[----:B------:R-:W-:Y:S01]  /*2a90*/  IMAD.IADD R10, R103, 0x1, R29 ;  /* 0x00000001670a7824 */ /* 0x000fe200078e021d */
[----:B------:R-:W-:Y:S01]  /*2aa0*/  SHF.R.S32.HI R113, RZ, 0x1f, R15 ;  /* 0x0000001fff717819 */ /* 0x000fe2000001140f */
[----:B------:R-:W-:Y:S01]  /*2ab0*/  IMAD.IADD R11, R29, 0x1, R101 ;  /* 0x000000011d0b7824 */ /* 0x000fe200078e0265 */
[C---:B------:R-:W-:Y:S01]  /*2ac0*/  LOP3.LUT R29, R21.reuse, R26, RZ, 0xfc, !PT ;  /* 0x0000001a151d7212 */ /* 0x040fe200078efcff */
[----:B------:R-:W-:Y:S01]  /*2ad0*/  IMAD.WIDE.U32 R92, R92, 0x60, RZ ;  /* 0x000000605c5c7825 */ /* 0x000fe200078e00ff */
[----:B------:R-:W-:Y:S02]  /*2ae0*/  LOP3.LUT R21, R21, 0x1, RZ, 0xc0, !PT ;  /* 0x0000000115157812 */ /* 0x000fe400078ec0ff */
[----:B------:R-:W-:Y:S01]  /*2af0*/  LOP3.LUT R25, R29, 0x2, RZ, 0xc0, !PT ;  /* 0x000000021d197812 */ /* 0x000fe200078ec0ff */
[----:B------:R-:W-:Y:S01]  /*2b00*/  IMAD.IADD R134, R99, 0x1, R13 ;  /* 0x0000000163867824 */ /* 0x000fe200078e020d */
[----:B------:R-:W-:Y:S01]  /*2b10*/  LOP3.LUT R26, R29, 0x4, RZ, 0xc0, !PT ;  /* 0x000000041d1a7812 */ /* 0x000fe200078ec0ff */
[----:B------:R-:W-:Y:S01]  /*2b20*/  IMAD.IADD R13, R27, 0x1, R95 ;  /* 0x000000011b0d7824 */ /* 0x000fe200078e025f */
[C---:B------:R-:W-:Y:S01]  /*2b30*/  LOP3.LUT R27, R29.reuse, 0x8, RZ, 0xc0, !PT ;  /* 0x000000081d1b7812 */ /* 0x040fe200078ec0ff */
[----:B------:R-:W-:Y:S01]  /*2b40*/  IMAD.IADD R137, R208, 0x1, R137 ;  /* 0x00000001d0897824 */ /* 0x000fe200078e0289 */
[----:B------:R-:W-:Y:S01]  /*2b50*/  LOP3.LUT R28, R29, 0x10, RZ, 0xc0, !PT ;  /* 0x000000101d1c7812 */ /* 0x000fe200078ec0ff */
[----:B------:R-:W-:Y:S01]  /*2b60*/  IMAD.IADD R133, R93, 0x1, R133 ;  /* 0x000000015d857824 */ /* 0x000fe200078e0285 */
[----:B------:R-:W-:-:S02]  /*2b70*/  SHF.R.S32.HI R112, RZ, 0x1f, R20 ;  /* 0x0000001fff707819 */ /* 0x000fc40000011414 */
[----:B------:R-:W-:-:S07]  /*2b80*/  LOP3.LUT R29, R29, 0x20, RZ, 0xc0, !PT ;  /* 0x000000201d1d7812 */ /* 0x000fce00078ec0ff */
.L_x_5236:
[----:B------:R-:W2:Y:S01]  /*2b90*/  LDL.LU R35, [R1] ;  /* 0x0000000001237983 */ /* 0x000ea20000300800 */
        /* <DEDUP_REMOVED lines=13> */
[----:B------:R-:W-:Y:S02]  /*2c70*/  IMAD R31, R17, 0x4800, R137 ;  /* 0x00004800111f7824 */ /* 0x000fe400078e0289 */
[----:B------:R-:W-:Y:S01]  /*2c80*/  IMAD.X R34, R84, 0x1, R6, P4 ;  /* 0x0000000154227824 */ /* 0x000fe200020e0606 */
[----:B------:R-:W-:Y:S02]  /*2c90*/  IADD3.X R32, R6, R84, R135, P2, P3 ;  /* 0x0000005406207210 */ /* 0x000fe400017e6487 */
[----:B------:R-:W-:Y:S02]  /*2ca0*/  ISETP.GT.AND P3, PT, R41, R131, PT ;  /* 0x000000832900720c */ /* 0x000fe40003f64270 */
[----:B0-----:R-:W-:-:S02]  /*2cb0*/  LEA R36, P2, R24, R116, 0x1 ;  /* 0x0000007418247211 */ /* 0x001fc400078408ff */
[----:B------:R-:W-:Y:S02]  /*2cc0*/  LEA R38, P4, R33, R116, 0x1 ;  /* 0x0000007421267211 */ /* 0x000fe400078808ff */
[-C--:B------:R-:W-:Y:S02]  /*2cd0*/  LEA.HI.X R37, R24, R117.reuse, R32, 0x1, P2 ;  /* 0x0000007518257211 */ /* 0x080fe400010f0c20 */
[----:B-1----:R-:W-:Y:S02]  /*2ce0*/  ISETP.GE.AND P2, PT, R121, 0x1, PT ;  /* 0x000000017900780c */ /* 0x002fe40003f46270 */
[----:B------:R-:W-:Y:S01]  /*2cf0*/  LEA.HI.X R39, R33, R117, R34, 0x1, P4 ;  /* 0x0000007521277211 */ /* 0x000fe200020f0c22 */
[C---:B------:R-:W-:Y:S01]  /*2d00*/  VIADD R33, R31.reuse, 0x20 ;  /* 0x000000201f217836 */ /* 0x040fe20000000000 */
[----:B------:R-:W-:Y:S01]  /*2d10*/  MOV R24, R41 ;  /* 0x0000002900187202 */ /* 0x000fe20000000f00 */
[C---:B------:R-:W-:Y:S02]  /*2d20*/  @P5 VIADD R33, R31.reuse, 0xffffffe0 ;  /* 0xffffffe01f215836 */ /* 0x040fe40000000000 */
[----:B------:R-:W-:-:S02]  /*2d30*/  IMAD R31, R31, 0x2, R120 ;  /* 0x000000021f1f7824 */ /* 0x000fc400078e0278 */
[----:B------:R-:W-:Y:S01]  /*2d40*/  IMAD R88, R33, 0x2, R120 ;  /* 0x0000000221587824 */ /* 0x000fe200078e0278 */
[----:B--2---:R-:W-:-:S04]  /*2d50*/  LOP3.LUT R35, R35, 0xfffffffd, RZ, 0xc0, !PT ;  /* 0xfffffffd23237812 */ /* 0x004fc800078ec0ff */
[----:B------:R-:W-:-:S05]  /*2d60*/  @P3 LOP3.LUT R35, R35, 0x2, RZ, 0xfc, !PT ;  /* 0x0000000223233812 */ /* 0x000fca00078efcff */
[----:B------:R0:W-:Y:S01]  /*2d70*/  STL [R1], R35 ;  /* 0x0000002301007387 */ /* 0x0001e20000100800 */
[----:B------:R-:W-:Y:S05]  /*2d80*/  @!P2 BRA `(.L_x_5138) ;  /* 0x0000006c00c0a947 */ /* 0x000fea0003800000 */
        /* <DEDUP_REMOVED lines=32> */
[----:B------:R-:W-:Y:S01]  /*2f90*/  CS2R R124, SRZ ;  /* 0x00000000007c7805 */ /* 0x000fe2000001ff00 */
[----:B------:R-:W-:Y:S01]  /*2fa0*/  IMAD.X R34, R90, 0x1, R12, P2 ;  /* 0x000000015a227824 */ /* 0x000fe200010e060c */
        /* <DEDUP_REMOVED lines=35> */
.L_x_5141:
[----:B------:R-:W-:Y:S05]  /*31e0*/  BSYNC B1 ;  /* 0x0000000000017941 */ /* 0x000fea0003800000 */
.L_x_5140:
        /* <DEDUP_REMOVED lines=56> */
.L_x_5143:
[----:B------:R-:W-:Y:S05]  /*3570*/  BSYNC B1 ;  /* 0x0000000000017941 */ /* 0x000fea0003800000 */
.L_x_5142:
[----:B01----:R-:W2:Y:S01]  /*3580*/  LDL R32, [R1+0x4] ;  /* 0x0000040001207983 */ /* 0x003ea20000100800 */
[----:B------:R-:W-:Y:S01]  /*3590*/  MOV R33, R69 ;  /* 0x0000004500217202 */ /* 0x000fe20000000f00 */
[----:B------:R-:W-:Y:S01]  /*35a0*/  IMAD.MOV.U32 R34, RZ, RZ, R76 ;  /* 0x000000ffff227224 */ /* 0x000fe200078e004c */
[----:B------:R-:W-:Y:S01]  /*35b0*/  PRMT R144, R126, 0x5410, R127 ;  /* 0x000054107e907816 */ /* 0x000fe2000000007f */
[----:B------:R-:W-:Y:S01]  /*35c0*/  IMAD.MOV.U32 R35, RZ, RZ, R77 ;  /* 0x000000ffff237224 */ /* 0x000fe200078e004d */
[----:B------:R-:W-:Y:S01]  /*35d0*/  PRMT R159, R33, 0x7610, R159 ;  /* 0x00007610219f7816 */ /* 0x000fe2000000009f */
[----:B------:R-:W-:-:S03]  /*35e0*/  IMAD.MOV.U32 R33, RZ, RZ, R73 ;  /* 0x000000ffff217224 */ /* 0x000fc600078e0049 */
[----:B------:R-:W-:Y:S01]  /*35f0*/  PRMT R164, R34, 0x5410, R35 ;  /* 0x0000541022a47816 */ /* 0x000fe20000000023 */
[----:B------:R-:W-:Y:S02]  /*3600*/  IMAD.MOV.U32 R34, RZ, RZ, R116 ;  /* 0x000000ffff227224 */ /* 0x000fe400078e0074 */
[----:B------:R-:W-:-:S05]  /*3610*/  IMAD.MOV.U32 R35, RZ, RZ, R117 ;  /* 0x000000ffff237224 */ /* 0x000fca00078e0075 */
[----:B------:R-:W-:Y:S01]  /*3620*/  PRMT R166, R34, 0x5410, R35 ;  /* 0x0000541022a67816 */ /* 0x000fe20000000023 */
[----:B------:R-:W-:Y:S02]  /*3630*/  IMAD.MOV.U32 R34, RZ, RZ, R70 ;  /* 0x000000ffff227224 */ /* 0x000fe400078e0046 */
[----:B------:R-:W-:-:S05]  /*3640*/  IMAD.MOV.U32 R35, RZ, RZ, R71 ;  /* 0x000000ffff237224 */ /* 0x000fca00078e0047 */
[----:B------:R-:W-:Y:S01]  /*3650*/  PRMT R159, R159, 0x5410, R35 ;  /* 0x000054109f9f7816 */ /* 0x000fe20000000023 */
[----:B------:R-:W-:Y:S01]  /*3660*/  IMAD.MOV.U32 R35, RZ, RZ, R79 ;  /* 0x000000ffff237224 */ /* 0x000fe200078e004f */
[----:B--2---:R-:W-:Y:S01]  /*3670*/  R2UR UR4, R32 ;  /* 0x00000000200472ca */ /* 0x004fe200000e0000 */
[----:B------:R-:W-:-:S05]  /*3680*/  IMAD.MOV.U32 R32, RZ, RZ, R68 ;  /* 0x000000ffff207224 */ /* 0x000fca00078e0044 */
[----:B------:R-:W-:Y:S01]  /*3690*/  PRMT R160, R160, 0x5410, R32 ;  /* 0x00005410a0a07816 */ /* 0x000fe20000000020 */
[----:B------:R-:W-:-:S03]  /*36a0*/  IMAD.MOV.U32 R32, RZ, RZ, R72 ;  /* 0x000000ffff207224 */ /* 0x000fc600078e0048 */
[----:B------:R-:W-:Y:S01]  /*36b0*/  PRMT R160, R34, 0x7610, R160 ;  /* 0x0000761022a07816 */ /* 0x000fe200000000a0 */
[----:B------:R-:W-:Y:S01]  /*36c0*/  IMAD.MOV.U32 R34, RZ, RZ, R78 ;  /* 0x000000ffff227224 */ /* 0x000fe200078e004e */
[----:B------:R-:W-:Y:S01]  /*36d0*/  PRMT R163, R33, 0x5410, R32 ;  /* 0x0000541021a37816 */ /* 0x000fe20000000020 */
[----:B------:R-:W-:Y:S01]  /*36e0*/  IMAD.MOV.U32 R32, RZ, RZ, R84 ;  /* 0x000000ffff207224 */ /* 0x000fe200078e0054 */
[----:B------:R-:W-:Y:S01]  /*36f0*/  UISETP.NE.AND UP0, UPT, UR4, 0x3, UPT ;  /* 0x000000030400788c */ /* 0x000fe2000bf05270 */
        /* <DEDUP_REMOVED lines=8> */
[----:B-----5:R-:W-:Y:S01]  /*3780*/  IMAD.MOV.U32 R34, RZ, RZ, R44 ;  /* 0x000000ffff227224 */ /* 0x020fe200078e002c */
[----:B------:R-:W-:Y:S01]  /*3790*/  PRMT R146, R32, 0x5410, R33 ;  /* 0x0000541020927816 */ /* 0x000fe20000000021 */
[----:B------:R-:W-:Y:S01]  /*37a0*/  IMAD.MOV.U32 R32, RZ, RZ, R74 ;  /* 0x000000ffff207224 */ /* 0x000fe200078e004a */
[----:B------:R-:W-:Y:S01]  /*37b0*/  PLOP3.LUT P2, PT, PT, PT, UP0, 0x80, 0x0 ;  /* 0x000000000000781c */ /* 0x000fe20003f4f008 */
[----:B------:R-:W-:Y:S02]  /*37c0*/  IMAD.MOV.U32 R33, RZ, RZ, R75 ;  /* 0x000000ffff217224 */ /* 0x000fe400078e004b */
[----:B------:R-:W-:-:S03]  /*37d0*/  IMAD.MOV.U32 R35, RZ, RZ, R45 ;  /* 0x000000ffff237224 */ /* 0x000fc600078e002d */
[----:B------:R-:W-:Y:S01]  /*37e0*/  PRMT R167, R32, 0x5410, R33 ;  /* 0x0000541020a77816 */ /* 0x000fe20000000021 */
[----:B------:R-:W-:Y:S01]  /*37f0*/  IMAD.MOV.U32 R32, RZ, RZ, R86 ;  /* 0x000000ffff207224 */ /* 0x000fe200078e0056 */
[----:B------:R-:W-:Y:S02]  /*3800*/  MOV R33, R87 ;  /* 0x0000005700217202 */ /* 0x000fe40000000f00 */
        /* <DEDUP_REMOVED lines=33> */
[----:B------:R-:W-:-:S02]  /*3a20*/  IMAD.MOV.U32 R32, RZ, RZ, R58 ;  /* 0x000000ffff207224 */ /* 0x000fc400078e003a */
[----:B------:R-:W-:-:S03]  /*3a30*/  IMAD.MOV.U32 R35, RZ, RZ, R63 ;  /* 0x000000ffff237224 */ /* 0x000fc600078e003f */
[----:B------:R-:W-:Y:S02]  /*3a40*/  PRMT R161, R32, 0x5410, R33 ;  /* 0x0000541020a17816 */ /* 0x000fe40000000021 */
[----:B------:R-:W-:Y:S01]  /*3a50*/  PRMT R162, R34, 0x5410, R35 ;  /* 0x0000541022a27816 */ /* 0x000fe20000000023 */
[----:B------:R-:W-:Y:S06]  /*3a60*/  @!P2 BRA `(.L_x_5144) ;  /* 0x000000000004a947 */ /* 0x000fec0003800000 */
[----:B------:R-:W-:Y:S01]  /*3a70*/  BPT.TRAP 0x1 ;  /* 0x000000040000795c */ /* 0x000fe20000300000 */
.L_x_5144:
[----:B------:R-:W-:Y:S01]  /*3a80*/  LEA R90, R17, R16, 0x3 ;  /* 0x00000010115a7211 */ /* 0x000fe200078e18ff */
[----:B------:R-:W-:Y:S01]  /*3a90*/  BSSY B1, `(.L_x_5145) ;  /* 0x0000004000017945 */ /* 0x000fe20003800000 */
[----:B------:R-:W-:-:S04]  /*3aa0*/  SHF.L.U32 R91, R199, 0x1f, RZ ;  /* 0x0000001fc75b7819 */ /* 0x000fc800000006ff */
[----:B------:R-:W0:Y:S02]  /*3ab0*/  SYNCS.PHASECHK.TRANS64.TRYWAIT P5, [R90+URZ+0x30890], R91 ;  /* 0x0308905b5a0075a7 */ /* 0x000e2400080a017f */
[----:B0-----:R-:W-:Y:S05]  /*3ac0*/  @!P5 BRA `(.L_x_5146) ;  /* 0x000002600060d947 */ /* 0x001fea0003800000 */
.L_x_5593:
[----:B------:R-:W-:Y:S05]  /*3ad0*/  BSYNC B1 ;  /* 0x0000000000017941 */ /* 0x000fea0003800000 */
.L_x_5145:
        /* <DEDUP_REMOVED lines=10> */
[----:B--2---:R-:W-:Y:S01]  /*3b80*/  HADD2.F32 R154, -RZ, R33.H0_H0 ;  /* 0x20000021ff9a7230 */ /* 0x004fe20000004100 */
[----:B------:R-:W-:Y:S01]  /*3b90*/  SHF.R.U64 R116, R116, 0x10, R117 ;  /* 0x0000001074747819 */ /* 0x000fe20000001275 */
[----:B------:R-:W-:Y:S01]  /*3ba0*/  HADD2.F32 R152, -RZ, R35.H1_H1 ;  /* 0x30000023ff987230 */ /* 0x000fe20000004100 */
[----:B------:R-:W-:Y:S01]  /*3bb0*/  SHF.R.U32.HI R125, RZ, 0x10, R125 ;  /* 0x00000010ff7d7819 */ /* 0x000fe2000001167d */
[----:B------:R-:W-:Y:S01]  /*3bc0*/  HADD2.F32 R153, -RZ, R124.H0_H0 ;  /* 0x2000007cff997230 */ /* 0x000fe20000004100 */
[----:B------:R-:W-:Y:S01]  /*3bd0*/  SHF.R.U32.HI R117, RZ, 0x10, R117 ;  /* 0x00000010ff757819 */ /* 0x000fe20000011675 */
[----:B------:R-:W-:Y:S02]  /*3be0*/  HADD2.F32 R124, -RZ, R33.H1_H1 ;  /* 0x30000021ff7c7230 */ /* 0x000fe40000004100 */
[----:B------:R-:W-:Y:S02]  /*3bf0*/  HADD2.F32 R155, -RZ, R116.H0_H0 ;  /* 0x20000074ff9b7230 */ /* 0x000fe40000004100 */
[----:B------:R-:W-:-:S02]  /*3c00*/  HADD2.F32 R125, -RZ, R125.H0_H0 ;  /* 0x2000007dff7d7230 */ /* 0x000fc40000004100 */
[-C--:B------:R-:W-:Y:S01]  /*3c10*/  FMUL.FTZ R33, R124, R153.reuse ;  /* 0x000000997c217220 */ /* 0x080fe20000410000 */
[C---:B------:R-:W-:Y:S01]  /*3c20*/  FMUL.FTZ R153, R154.reuse, R153 ;  /* 0x000000999a997220 */ /* 0x040fe20000410000 */
[----:B------:R-:W-:Y:S02]  /*3c30*/  HADD2.F32 R157, -RZ, R117.H0_H0 ;  /* 0x20000075ff9d7230 */ /* 0x000fe40000004100 */
[----:B------:R-:W-:Y:S01]  /*3c40*/  FFMA.FTZ R33, R154, R155, -R33 ;  /* 0x0000009b9a217223 */ /* 0x000fe20000010821 */
[----:B------:R-:W-:Y:S02]  /*3c50*/  HADD2.F32 R154, -RZ, R35.H0_H0 ;  /* 0x20000023ff9a7230 */ /* 0x000fe40000004100 */
[----:B------:R-:W-:Y:S01]  /*3c60*/  FMUL.FTZ R35, R152, R125 ;  /* 0x0000007d98237220 */ /* 0x000fe20000410000 */
[----:B------:R-:W-:Y:S01]  /*3c70*/  FFMA.FTZ R116, R124, R155, R153 ;  /* 0x0000009b7c747223 */ /* 0x000fe20000010099 */
[----:B------:R-:W-:Y:S02]  /*3c80*/  HADD2.F32 R117, -RZ, R170.H0_H0 ;  /* 0x200000aaff757230 */ /* 0x000fe40000004100 */
[----:B------:R-:W-:Y:S01]  /*3c90*/  FMUL.FTZ R125, R154, R125 ;  /* 0x0000007d9a7d7220 */ /* 0x000fe20000410000 */
[----:B------:R-:W-:-:S02]  /*3ca0*/  HADD2.F32 R124, -RZ, R32.H1_H1 ;  /* 0x30000020ff7c7230 */ /* 0x000fc40000004100 */
[-C--:B------:R-:W-:Y:S01]  /*3cb0*/  FFMA.FTZ R35, R154, R157.reuse, -R35 ;  /* 0x0000009d9a237223 */ /* 0x080fe20000010823 */
[----:B------:R-:W-:Y:S02]  /*3cc0*/  HADD2.F32 R154, -RZ, R32.H0_H0 ;  /* 0x20000020ff9a7230 */ /* 0x000fe40000004100 */
[----:B------:R-:W-:Y:S01]  /*3cd0*/  FFMA.FTZ R152, R152, R157, R125 ;  /* 0x0000009d98987223 */ /* 0x000fe2000001007d */
[----:B------:R-:W-:Y:S02]  /*3ce0*/  HADD2.F32 R125, -RZ, R166.H0_H0 ;  /* 0x200000a6ff7d7230 */ /* 0x000fe40000004100 */
[-C--:B------:R-:W-:Y:S01]  /*3cf0*/  FMUL.FTZ R155, R124, R117.reuse ;  /* 0x000000757c9b7220 */ /* 0x080fe20000410000 */
[----:B------:R-:W-:Y:S02]  /*3d00*/  HADD2.F32 R32, -RZ, R170.H1_H1 ;  /* 0x300000aaff207230 */ /* 0x000fe40000004100 */
[----:B------:R-:W-:Y:S01]  /*3d10*/  FMUL.FTZ R117, R154, R117 ;  /* 0x000000759a757220 */ /* 0x000fe20000410000 */
[----:B------:R-:W-:-:S02]  /*3d20*/  HADD2.F32 R153, -RZ, R34.H1_H1 ;  /* 0x30000022ff997230 */ /* 0x000fc40000004100 */
[-C--:B------:R-:W-:Y:S01]  /*3d30*/  FFMA.FTZ R155, R154, R125.reuse, -R155 ;  /* 0x0000007d9a9b7223 */ /* 0x080fe2000001089b */
[----:B------:R-:W-:Y:S02]  /*3d40*/  HADD2.F32 R157, -RZ, R34.H0_H0 ;  /* 0x20000022ff9d7230 */ /* 0x000fe40000004100 */
[----:B------:R-:W-:Y:S01]  /*3d50*/  FFMA.FTZ R124, R124, R125, R117 ;  /* 0x0000007d7c7c7223 */ /* 0x000fe20000010075 */
[----:B------:R-:W-:Y:S02]  /*3d60*/  HADD2.F32 R154, -RZ, R166.H1_H1 ;  /* 0x300000a6ff9a7230 */ /* 0x000fe40000004100 */
[-C--:B------:R-:W-:Y:S01]  /*3d70*/  FMUL.FTZ R34, R153, R32.reuse ;  /* 0x0000002099227220 */ /* 0x080fe20000410000 */
[----:B------:R-:W-:Y:S01]  /*3d80*/  F2FP.F16.F32.PACK_AB R33, R116, R33 ;  /* 0x000000217421723e */ /* 0x000fe200000000ff */
[C---:B------:R-:W-:Y:S01]  /*3d90*/  FMUL.FTZ R32, R157.reuse, R32 ;  /* 0x000000209d207220 */ /* 0x040fe20000410000 */
[----:B------:R-:W-:Y:S01]  /*3da0*/  F2FP.F16.F32.PACK_AB R35, R152, R35 ;  /* 0x000000239823723e */ /* 0x000fe200000000ff */
[----:B------:R-:W-:-:S02]  /*3db0*/  FFMA.FTZ R34, R157, R154, -R34 ;  /* 0x0000009a9d227223 */ /* 0x000fc40000010822 */
[----:B------:R-:W-:Y:S01]  /*3dc0*/  FFMA.FTZ R153, R153, R154, R32 ;  /* 0x0000009a99997223 */ /* 0x000fe20000010020 */
[----:B------:R-:W-:-:S04]  /*3dd0*/  F2FP.F16.F32.PACK_AB R32, R124, R155 ;  /* 0x0000009b7c20723e */ /* 0x000fc800000000ff */
[----:B------:R-:W-:-:S07]  /*3de0*/  F2FP.F16.F32.PACK_AB R34, R153, R34 ;  /* 0x000000229922723e */ /* 0x000fce00000000ff */
.L_x_5152:
[----:B------:R-:W-:Y:S05]  /*3df0*/  BSYNC B3 ;  /* 0x0000000000037941 */ /* 0x000fea0003800000 */
.L_x_5151:
[----:B--2---:R1:W-:Y:S02]  /*3e00*/  STG.E.128 desc[UR60][R38.64], R32 ;  /* 0x0000002026007986 */ /* 0x0043e4000c101d3c */
.L_x_5150:
[----:B------:R-:W-:Y:S05]  /*3e10*/  BSYNC B2 ;  /* 0x0000000000027941 */ /* 0x000fea0003800000 */
.L_x_5149:
        /* <DEDUP_REMOVED lines=48> */
.L_x_5156:
[----:B------:R-:W-:Y:S05]  /*4120*/  BSYNC B3 ;  /* 0x0000000000037941 */ /* 0x000fea0003800000 */
.L_x_5155:
[----:B--2---:R2:W-:Y:S02]  /*4130*/  STG.E.128 desc[UR60][R38.64+0x40], R32 ;  /* 0x0000402026007986 */ /* 0x0045e4000c101d3c */
.L_x_5154:
[----:B------:R-:W-:Y:S05]  /*4140*/  BSYNC B2 ;  /* 0x0000000000027941 */ /* 0x000fea0003800000 */
.L_x_5153:
        /* <DEDUP_REMOVED lines=48> */
.L_x_5160:
[----:B------:R-:W-:Y:S05]  /*4450*/  BSYNC B3 ;  /* 0x0000000000037941 */ /* 0x000fea0003800000 */
.L_x_5159:
[----:B--2---:R3:W-:Y:S02]  /*4460*/  STG.E.128 desc[UR60][R38.64+0x80], R32 ;  /* 0x0000802026007986 */ /* 0x0047e4000c101d3c */
.L_x_5158:
[----:B------:R-:W-:Y:S05]  /*4470*/  BSYNC B2 ;  /* 0x0000000000027941 */ /* 0x000fea0003800000 */
.L_x_5157:
        /* <DEDUP_REMOVED lines=9> */
[----:B------:R-:W-:Y:S01]  /*4510*/  SHF.R.U32.HI R77, RZ, 0x10, R75 ;  /* 0x00000010ff4d7819 */ /* 0x000fe2000001164b */
[----:B------:R-:W-:Y:S01]  /*4520*/  HADD2.F32 R85, -RZ, R163.H0_H0 ;  /* 0x200000a3ff557230 */ /* 0x000fe20000004100 */
        /* <DEDUP_REMOVED lines=25> */
[----:B------:R-:W-:Y:S01]  /*46c0*/  HADD2.F32 R76, -RZ, R163.H1_H1 ;  /* 0x300000a3ff4c7230 */ /* 0x000fe20000004100 */
        /* <DEDUP_REMOVED lines=11> */
.L_x_5164:
[----:B------:R-:W-:Y:S05]  /*4780*/  BSYNC B3 ;  /* 0x0000000000037941 */ /* 0x000fea0003800000 */
.L_x_5163:
[----:B--2---:R4:W-:Y:S02]  /*4790*/  STG.E.128 desc[UR60][R38.64+0xc0], R32 ;  /* 0x0000c02026007986 */ /* 0x0049e4000c101d3c */
.L_x_5162:
[----:B------:R-:W-:Y:S05]  /*47a0*/  BSYNC B2 ;  /* 0x0000000000027941 */ /* 0x000fea0003800000 */
.L_x_5161:
        /* <DEDUP_REMOVED lines=8> */
[----:B------:R-:W-:Y:S01]  /*4830*/  SHF.R.U32.HI R68, RZ, 0x10, R69 ;  /* 0x00000010ff447819 */ /* 0x000fe20000011645 */
[----:B--2---:R-:W-:Y:S01]  /*4840*/  IMAD.MOV.U32 R69, RZ, RZ, R35 ;  /* 0x000000ffff457224 */ /* 0x004fe200078e0023 */
[--C-:B------:R-:W-:Y:S01]  /*4850*/  SHF.R.U64 R74, R70, 0x10, R71.reuse ;  /* 0x00000010464a7819 */ /* 0x100fe20000001247 */
[--C-:B------:R-:W-:Y:S01]  /*4860*/  HADD2.F32 R35, -RZ, R33.reuse.H1_H1 ;  /* 0x30000021ff237230 */ /* 0x100fe20000004100 */
[----:B------:R-:W-:Y:S01]  /*4870*/  SHF.R.U32.HI R73, RZ, 0x10, R71 ;  /* 0x00000010ff497819 */ /* 0x000fe20000011647 */
[----:B------:R-:W-:Y:S02]  /*4880*/  HADD2.F32 R33, -RZ, R33.H0_H0 ;  /* 0x20000021ff217230 */ /* 0x000fe40000004100 */
[----:B------:R-:W-:Y:S02]  /*4890*/  HADD2.F32 R74, -RZ, R74.H0_H0 ;  /* 0x2000004aff4a7230 */ /* 0x000fe40000004100 */
[----:B------:R-:W-:-:S02]  /*48a0*/  HADD2.F32 R73, -RZ, R73.H0_H0 ;  /* 0x20000049ff497230 */ /* 0x000fc40000004100 */
[--C-:B------:R-:W-:Y:S02]  /*48b0*/  HADD2.F32 R70, -RZ, R69.reuse.H1_H1 ;  /* 0x30000045ff467230 */ /* 0x100fe40000004100 */
[----:B------:R-:W-:Y:S02]  /*48c0*/  HADD2.F32 R69, -RZ, R69.H0_H0 ;  /* 0x20000045ff457230 */ /* 0x000fe40000004100 */
[----:B------:R-:W-:Y:S02]  /*48d0*/  HADD2.F32 R72, -RZ, R72.H0_H0 ;  /* 0x20000048ff487230 */ /* 0x000fe40000004100 */
[-C--:B------:R-:W-:Y:S01]  /*48e0*/  FMUL.FTZ R76, R70, R73.reuse ;  /* 0x00000049464c7220 */ /* 0x080fe20000410000 */
[----:B------:R-:W-:Y:S02]  /*48f0*/  HADD2.F32 R71, -RZ, R68.H0_H0 ;  /* 0x20000044ff477230 */ /* 0x000fe40000004100 */
[-C--:B------:R-:W-:Y:S01]  /*4900*/  FMUL.FTZ R68, R35, R74.reuse ;  /* 0x0000004a23447220 */ /* 0x080fe20000410000 */
[----:B------:R-:W-:Y:S01]  /*4910*/  FMUL.FTZ R74, R33, R74 ;  /* 0x0000004a214a7220 */ /* 0x000fe20000410000 */
[----:B------:R-:W-:-:S02]  /*4920*/  FMUL.FTZ R73, R69, R73 ;  /* 0x0000004945497220 */ /* 0x000fc40000410000 */
[-C--:B------:R-:W-:Y:S01]  /*4930*/  FFMA.FTZ R33, R33, R72.reuse, -R68 ;  /* 0x0000004821217223 */ /* 0x080fe20000010844 */
[----:B------:R-:W-:Y:S01]  /*4940*/  FFMA.FTZ R68, R35, R72, R74 ;  /* 0x0000004823447223 */ /* 0x000fe2000001004a */
[-C--:B------:R-:W-:Y:S01]  /*4950*/  FFMA.FTZ R35, R69, R71.reuse, -R76 ;  /* 0x0000004745237223 */ /* 0x080fe2000001084c */
[----:B------:R-:W-:Y:S01]  /*4960*/  FFMA.FTZ R70, R70, R71, R73 ;  /* 0x0000004746467223 */ /* 0x000fe20000010049 */
[----:B------:R-:W-:Y:S02]  /*4970*/  HADD2.F32 R73, -RZ, R160.H0_H0 ;  /* 0x200000a0ff497230 */ /* 0x000fe40000004100 */
[----:B------:R-:W-:Y:S01]  /*4980*/  HADD2.F32 R74, -RZ, R159.H1_H1 ;  /* 0x3000009fff4a7230 */ /* 0x000fe20000004100 */
[----:B------:R-:W-:Y:S01]  /*4990*/  F2FP.F16.F32.PACK_AB R33, R68, R33 ;  /* 0x000000214421723e */ /* 0x000fe200000000ff */
[----:B------:R-:W-:Y:S01]  /*49a0*/  HADD2.F32 R72, -RZ, R32.H1_H1 ;  /* 0x30000020ff487230 */ /* 0x000fe20000004100 */
[----:B------:R-:W-:Y:S01]  /*49b0*/  F2FP.F16.F32.PACK_AB R35, R70, R35 ;  /* 0x000000234623723e */ /* 0x000fe200000000ff */
[----:B------:R-:W-:-:S02]  /*49c0*/  HADD2.F32 R71, -RZ, R34.H1_H1 ;  /* 0x30000022ff477230 */ /* 0x000fc40000004100 */
[----:B------:R-:W-:Y:S02]  /*49d0*/  HADD2.F32 R32, -RZ, R32.H0_H0 ;  /* 0x20000020ff207230 */ /* 0x000fe40000004100 */
[-C--:B------:R-:W-:Y:S01]  /*49e0*/  FMUL.FTZ R75, R72, R73.reuse ;  /* 0x00000049484b7220 */ /* 0x080fe20000410000 */
[----:B------:R-:W-:Y:S02]  /*49f0*/  HADD2.F32 R34, -RZ, R34.H0_H0 ;  /* 0x20000022ff227230 */ /* 0x000fe40000004100 */
[CC--:B------:R-:W-:Y:S01]  /*4a00*/  FMUL.FTZ R77, R71.reuse, R74.reuse ;  /* 0x0000004a474d7220 */ /* 0x0c0fe20000410000 */
[----:B------:R-:W-:Y:S02]  /*4a10*/  HADD2.F32 R69, -RZ, R160.H1_H1 ;  /* 0x300000a0ff457230 */ /* 0x000fe40000004100 */
        /* <DEDUP_REMOVED lines=9> */
.L_x_5168:
[----:B------:R-:W-:Y:S05]  /*4ab0*/  BSYNC B3 ;  /* 0x0000000000037941 */ /* 0x000fea0003800000 */
.L_x_5167:
[----:B--2---:R1:W-:Y:S02]  /*4ac0*/  STG.E.128 desc[UR60][R38.64+0x100], R32 ;  /* 0x0001002026007986 */ /* 0x0043e4000c101d3c */
.L_x_5166:
[----:B------:R-:W-:Y:S05]  /*4ad0*/  BSYNC B2 ;  /* 0x0000000000027941 */ /* 0x000fea0003800000 */
.L_x_5165:
        /* <DEDUP_REMOVED lines=9> */
[----:B------:R-:W-:Y:S01]  /*4b70*/  IMAD.MOV.U32 R65, RZ, RZ, R35 ;  /* 0x000000ffff417224 */ /* 0x000fe200078e0023 */
[--C-:B------:R-:W-:Y:S01]  /*4b80*/  SHF.R.U64 R69, R66, 0x10, R67.reuse ;  /* 0x0000001042457819 */ /* 0x100fe20000001243 */
[--C-:B------:R-:W-:Y:S01]  /*4b90*/  HADD2.F32 R35, -RZ, R33.reuse.H1_H1 ;  /* 0x30000021ff237230 */ /* 0x100fe20000004100 */
[----:B------:R-:W-:Y:S01]  /*4ba0*/  SHF.R.U32.HI R70, RZ, 0x10, R67 ;  /* 0x00000010ff467819 */ /* 0x000fe20000011643 */
[----:B------:R-:W-:Y:S02]  /*4bb0*/  HADD2.F32 R32, -RZ, R33.H0_H0 ;  /* 0x20000021ff207230 */ /* 0x000fe40000004100 */
[----:B------:R-:W-:Y:S02]  /*4bc0*/  HADD2.F32 R69, -RZ, R69.H0_H0 ;  /* 0x20000045ff457230 */ /* 0x000fe40000004100 */
[----:B------:R-:W-:-:S02]  /*4bd0*/  HADD2.F32 R66, -RZ, R65.H1_H1 ;  /* 0x30000041ff427230 */ /* 0x000fc40000004100 */
[----:B------:R-:W-:Y:S02]  /*4be0*/  HADD2.F32 R70, -RZ, R70.H0_H0 ;  /* 0x20000046ff467230 */ /* 0x000fe40000004100 */
[-C--:B------:R-:W-:Y:S01]  /*4bf0*/  FMUL.FTZ R33, R35, R69.reuse ;  /* 0x0000004523217220 */ /* 0x080fe20000410000 */
[----:B------:R-:W-:Y:S02]  /*4c00*/  HADD2.F32 R65, -RZ, R65.H0_H0 ;  /* 0x20000041ff417230 */ /* 0x000fe40000004100 */
[----:B------:R-:W-:Y:S01]  /*4c10*/  FMUL.FTZ R72, R32, R69 ;  /* 0x0000004520487220 */ /* 0x000fe20000410000 */
[----:B------:R-:W-:Y:S02]  /*4c20*/  HADD2.F32 R67, -RZ, R71.H0_H0 ;  /* 0x20000047ff437230 */ /* 0x000fe40000004100 */
[-C--:B------:R-:W-:Y:S01]  /*4c30*/  FMUL.FTZ R74, R66, R70.reuse ;  /* 0x00000046424a7220 */ /* 0x080fe20000410000 */
[----:B------:R-:W-:Y:S02]  /*4c40*/  HADD2.F32 R68, -RZ, R68.H0_H0 ;  /* 0x20000044ff447230 */ /* 0x000fe40000004100 */
[----:B------:R-:W-:Y:S01]  /*4c50*/  FMUL.FTZ R69, R65, R70 ;  /* 0x0000004641457220 */ /* 0x000fe20000410000 */
[----:B------:R-:W-:-:S02]  /*4c60*/  HADD2.F32 R71, -RZ, R146.H1_H1 ;  /* 0x30000092ff477230 */ /* 0x000fc40000004100 */
        /* <DEDUP_REMOVED lines=23> */
.L_x_5170:
[----:B------:R-:W-:Y:S05]  /*4de0*/  BSYNC B2 ;  /* 0x0000000000027941 */ /* 0x000fea0003800000 */
.L_x_5169:
[----:B--2---:R1:W-:Y:S02]  /*4df0*/  STG.E.128 desc[UR60][R38.64+0x140], R32 ;  /* 0x0001402026007986 */ /* 0x0043e4000c101d3c */
.L_x_5148:
[----:B------:R-:W-:Y:S05]  /*4e00*/  BSYNC B1 ;  /* 0x0000000000017941 */ /* 0x000fea0003800000 */
.L_x_5147:
        /* <DEDUP_REMOVED lines=37> */
[----:B------:R-:W-:Y:S02]  /*5060*/  HADD2.F32 R35, -RZ, R156.H0_H0 ;  /* 0x2000009cff237230 */ /* 0x000fe40000004100 */
[----:B------:R-:W-:Y:S01]  /*5070*/  FMUL.FTZ R60, R32, R60 ;  /* 0x0000003c203c7220 */ /* 0x000fe20000410000 */
        /* <DEDUP_REMOVED lines=10> */
.L_x_5175:
[----:B------:R-:W-:Y:S05]  /*5120*/  BSYNC B2 ;  /* 0x0000000000027941 */ /* 0x000fea0003800000 */
.L_x_5174:
[----:B--2---:R1:W-:Y:S02]  /*5130*/  STG.E.128 desc[UR60][R36.64], R32 ;  /* 0x0000002024007986 */ /* 0x0043e4000c101d3c */
.L_x_5173:
[----:B------:R-:W-:Y:S05]  /*5140*/  BSYNC B1 ;  /* 0x0000000000017941 */ /* 0x000fea0003800000 */
.L_x_5172:
        /* <DEDUP_REMOVED lines=28> */
[--C-:B------:R-:W-:Y:S02]  /*5310*/  HADD2.F32 R39, -RZ, R161.reuse.H0_H0 ;  /* 0x200000a1ff277230 */ /* 0x100fe40000004100 */
        /* <DEDUP_REMOVED lines=19> */
.L_x_5179:
[----:B------:R-:W-:Y:S05]  /*5450*/  BSYNC B2 ;  /* 0x0000000000027941 */ /* 0x000fea0003800000 */
.L_x_5178:
[----:B--2---:R1:W-:Y:S02]  /*5460*/  STG.E.128 desc[UR60][R36.64+0x40], R32 ;  /* 0x0000402024007986 */ /* 0x0043e4000c101d3c */
.L_x_5177:
[----:B------:R-:W-:Y:S05]  /*5470*/  BSYNC B1 ;  /* 0x0000000000017941 */ /* 0x000fea0003800000 */
.L_x_5176:
        /* <DEDUP_REMOVED lines=48> */
.L_x_5183:
[----:B------:R-:W-:Y:S05]  /*5780*/  BSYNC B2 ;  /* 0x0000000000027941 */ /* 0x000fea0003800000 */
.L_x_5182:
[----:B--2---:R1:W-:Y:S02]  /*5790*/  STG.E.128 desc[UR60][R36.64+0x80], R32 ;  /* 0x0000802024007986 */ /* 0x0043e4000c101d3c */
.L_x_5181:
[----:B------:R-:W-:Y:S05]  /*57a0*/  BSYNC B1 ;  /* 0x0000000000017941 */ /* 0x000fea0003800000 */
.L_x_5180:
        /* <DEDUP_REMOVED lines=36> */
[--C-:B------:R-:W-:Y:S02]  /*59f0*/  HADD2.F32 R35, -RZ, R126.reuse.H1_H1 ;  /* 0x3000007eff237230 */ /* 0x100fe40000004100 */
        /* <DEDUP_REMOVED lines=11> */
.L_x_5187:
[----:B------:R-:W-:Y:S05]  /*5ab0*/  BSYNC B2 ;  /* 0x0000000000027941 */ /* 0x000fea0003800000 */
.L_x_5186:
[----:B--2---:R1:W-:Y:S02]  /*5ac0*/  STG.E.128 desc[UR60][R36.64+0xc0], R32 ;  /* 0x0000c02024007986 */ /* 0x0043e4000c101d3c */
.L_x_5185:
[----:B------:R-:W-:Y:S05]  /*5ad0*/  BSYNC B1 ;  /* 0x0000000000017941 */ /* 0x000fea0003800000 */
.L_x_5184:
        /* <DEDUP_REMOVED lines=48> */
.L_x_5191:
[----:B------:R-:W-:Y:S05]  /*5de0*/  BSYNC B2 ;  /* 0x0000000000027941 */ /* 0x000fea0003800000 */
.L_x_5190:
[----:B--2---:R1:W-:Y:S02]  /*5df0*/  STG.E.128 desc[UR60][R36.64+0x100], R32 ;  /* 0x0001002024007986 */ /* 0x0043e4000c101d3c */
.L_x_5189:
[----:B------:R-:W-:Y:S05]  /*5e00*/  BSYNC B1 ;  /* 0x0000000000017941 */ /* 0x000fea0003800000 */
.L_x_5188:
        /* <DEDUP_REMOVED lines=47> */
.L_x_5193:
[----:B------:R-:W-:Y:S05]  /*6100*/  BSYNC B1 ;  /* 0x0000000000017941 */ /* 0x000fea0003800000 */
.L_x_5192:
[----:B--2---:R1:W-:Y:S01]  /*6110*/  STG.E.128 desc[UR60][R36.64+0x140], R32 ;  /* 0x0001402024007986 */ /* 0x0043e2000c101d3c */
[----:B------:R-:W-:Y:S05]  /*6120*/  BRA `(.L_x_5171) ;  /* 0x0000003c00b87947 */ /* 0x000fea0003800000 */
.L_x_5139:
        /* <DEDUP_REMOVED lines=20> */
[----:B------:R-:W-:Y:S01]  /*6270*/  CS2R R54, SRZ ;  /* 0x0000000000367805 */ /* 0x000fe2000001ff00 */
[----:B------:R-:W-:Y:S01]  /*6280*/  IMAD.X R33, R90, 0x1, R13, P2 ;  /* 0x000000015a217824 */ /* 0x000fe200010e060d */
[----:B------:R-:W-:Y:S02]  /*6290*/  LEA R56, P2, R32, UR4, 0x1 ;  /* 0x0000000420387c11 */ /* 0x000fe4000f8408ff */
[----:B------:R-:W-:-:S02]  /*62a0*/  CS2R R52, SRZ ;  /* 0x0000000000347805 */ /* 0x000fc4000001ff00 */
        /* <DEDUP_REMOVED lines=23> */
.L_x_5195:
[----:B------:R-:W-:Y:S05]  /*6420*/  BSYNC B1 ;  /* 0x0000000000017941 */ /* 0x000fea0003800000 */
.L_x_5194:
        /* <DEDUP_REMOVED lines=47> */
.L_x_5197:
[----:B------:R-:W-:Y:S05]  /*6720*/  BSYNC B1 ;  /* 0x0000000000017941 */ /* 0x000fea0003800000 */
.L_x_5196:
[----:B0-----:R-:W2:Y:S01]  /*6730*/  LDL R80, [R1+0x4] ;  /* 0x0000040001507983 */ /* 0x001ea20000100800 */
[----:B------:R-:W-:Y:S01]  /*6740*/  MOV R81, R33 ;  /* 0x0000002100517202 */ /* 0x000fe20000000f00 */
[----:B------:R-:W-:Y:S01]  /*6750*/  IMAD.MOV.U32 R82, RZ, RZ, R36 ;  /* 0x000000ffff527224 */ /* 0x000fe200078e0024 */
[----:B------:R-:W-:Y:S01]  /*6760*/  PRMT R172, R85, 0x5410, R86 ;  /* 0x0000541055ac7816 */ /* 0x000fe20000000056 */
[----:B------:R-:W-:-:S03]  /*6770*/  IMAD.MOV.U32 R83, RZ, RZ, R37 ;  /* 0x000000ffff537224 */ /* 0x000fc600078e0025 */
[----:B------:R-:W-:Y:S01]  /*6780*/  PRMT R177, R82, 0x7610, R177 ;  /* 0x0000761052b17816 */ /* 0x000fe200000000b1 */
[----:B------:R-:W-:Y:S01]  /*6790*/  IMAD.MOV.U32 R82, RZ, RZ, R40 ;  /* 0x000000ffff527224 */ /* 0x000fe200078e0028 */
[----:B--2---:R-:W-:Y:S01]  /*67a0*/  R2UR UR4, R80 ;  /* 0x00000000500472ca */ /* 0x004fe200000e0000 */
[----:B------:R-:W-:-:S05]  /*67b0*/  IMAD.MOV.U32 R80, RZ, RZ, R32 ;  /* 0x000000ffff507224 */ /* 0x000fca00078e0020 */
[----:B------:R-:W-:Y:S01]  /*67c0*/  PRMT R173, R80, 0x5410, R81 ;  /* 0x0000541050ad7816 */ /* 0x000fe20000000051 */
[----:B------:R-:W-:Y:S02]  /*67d0*/  IMAD.MOV.U32 R80, RZ, RZ, R38 ;  /* 0x000000ffff507224 */ /* 0x000fe400078e0026 */
        /* <DEDUP_REMOVED lines=18> */
[----:B------:R-:W-:Y:S02]  /*6900*/  IMAD.MOV.U32 R81, RZ, RZ, R51 ;  /* 0x000000ffff517224 */ /* 0x000fe400078e0033 */
[----:B------:R-:W-:Y:S01]  /*6910*/  IMAD.MOV.U32 R82, RZ, RZ, R48 ;  /* 0x000000ffff527224 */ /* 0x000fe200078e0030 */
[----:B------:R-:W-:Y:S01]  /*6920*/  PRMT R176, R176, 0x5410, R80 ;  /* 0x00005410b0b07816 */ /* 0x000fe20000000050 */
[----:B------:R-:W-:Y:S02]  /*6930*/  IMAD.MOV.U32 R83, RZ, RZ, R49 ;  /* 0x000000ffff537224 */ /* 0x000fe400078e0031 */
[----:B------:R-:W-:Y:S01]  /*6940*/  IMAD.MOV.U32 R80, RZ, RZ, R54 ;  /* 0x000000ffff507224 */ /* 0x000fe200078e0036 */
[----:B------:R-:W-:Y:S01]  /*6950*/  PRMT R177, R177, 0x5410, R82 ;  /* 0x00005410b1b17816 */ /* 0x000fe20000000052 */
        /* <DEDUP_REMOVED lines=15> */
[----:B------:R-:W-:Y:S02]  /*6a50*/  IMAD.MOV.U32 R83, RZ, RZ, R62 ;  /* 0x000000ffff537224 */ /* 0x000fe400078e003e */
        /* <DEDUP_REMOVED lines=23> */
[----:B------:R-:W-:-:S02]  /*6bd0*/  IMAD.MOV.U32 R81, RZ, RZ, R76 ;  /* 0x000000ffff517224 */ /* 0x000fc400078e004c */
[----:B------:R-:W-:Y:S01]  /*6be0*/  IMAD.MOV.U32 R80, RZ, RZ, R77 ;  /* 0x000000ffff507224 */ /* 0x000fe200078e004d */
[----:B------:R-:W-:-:S04]  /*6bf0*/  PRMT R170, R83, 0x5410, R82 ;  /* 0x0000541053aa7816 */ /* 0x000fc80000000052 */
[----:B------:R-:W-:Y:S01]  /*6c00*/  PRMT R171, R81, 0x5410, R80 ;  /* 0x0000541051ab7816 */ /* 0x000fe20000000050 */
[----:B------:R-:W-:Y:S06]  /*6c10*/  @!P2 BRA `(.L_x_5198) ;  /* 0x000000000004a947 */ /* 0x000fec0003800000 */
[----:B------:R-:W-:Y:S01]  /*6c20*/  BPT.TRAP 0x1 ;  /* 0x000000040000795c */ /* 0x000fe20000300000 */
.L_x_5198:
[----:B------:R-:W-:Y:S01]  /*6c30*/  LEA R90, R17, R16, 0x3 ;  /* 0x00000010115a7211 */ /* 0x000fe200078e18ff */
[----:B------:R-:W0:Y:S01]  /*6c40*/  LDC R144, c[0x0][0x2f4] ;  /* 0x0000bd00ff907b82 */ /* 0x000e220000000800 */
[----:B------:R-:W-:Y:S01]  /*6c50*/  SHF.L.U32 R91, R199, 0x1f, RZ ;  /* 0x0000001fc75b7819 */ /* 0x000fe200000006ff */
[----:B------:R-:W-:Y:S03]  /*6c60*/  BSSY B1, `(.L_x_5199) ;  /* 0x0000004000017945 */ /* 0x000fe60003800000 */
[----:B------:R-:W1:Y:S03]  /*6c70*/  SYNCS.PHASECHK.TRANS64.TRYWAIT P5, [R90+URZ+0x30890], R91 ;  /* 0x0308905b5a0075a7 */ /* 0x000e6600080a017f */
[----:B------:R-:W2:Y:S01]  /*6c80*/  LDC.64 R124, c[0x0][0x300] ;  /* 0x0000c000ff7c7b82 */ /* 0x000ea20000000a00 */
[----:B-1----:R-:W-:Y:S05]  /*6c90*/  @!P5 BRA `(.L_x_5200) ;  /* 0x000002300000d947 */ /* 0x002fea0003800000 */
.L_x_5594:
[----:B------:R-:W-:Y:S05]  /*6ca0*/  BSYNC B1 ;  /* 0x0000000000017941 */ /* 0x000fea0003800000 */
.L_x_5199:
[----:B------:R-:W-:Y:S01]  /*6cb0*/  BSSY B1, `(.L_x_5201) ;  /* 0x0000182000017945 */ /* 0x000fe20003800000 */
[----:B0-----:R-:W-:Y:S02]  /*6cc0*/  IMAD.IADD R146, R144, 0x1, -R130 ;  /* 0x0000000190927824 */ /* 0x001fe400078e0a82 */
[----:B------:R-:W-:Y:S01]  /*6cd0*/  IMAD.MOV.U32 R127, RZ, RZ, R84 ;  /* 0x000000ffff7f7224 */ /* 0x000fe200078e0054 */
[----:B------:R-:W-:Y:S06]  /*6ce0*/  @P4 BRA `(.L_x_5202) ;  /* 0x0000001400f84947 */ /* 0x000fec0003800000 */
        /* <DEDUP_REMOVED lines=53> */
[C---:B------:R-:W-:Y:S01]  /*7040*/  FMUL.FTZ R164, R85.reuse, R164 ;  /* 0x000000a455a47220 */ /* 0x040fe20000410000 */
[----:B------:R-:W-:Y:S02]  /*7050*/  HADD2.F32 R83, -RZ, R41.H0_H0 ;  /* 0x20000029ff537230 */ /* 0x000fe40000004100 */
[-C--:B------:R-:W-:Y:S01]  /*7060*/  FFMA.FTZ R85, R85, R163.reuse, -R165 ;  /* 0x000000a355557223 */ /* 0x080fe200000108a5 */
[----:B------:R-:W-:Y:S01]  /*7070*/  FFMA.FTZ R81, R81, R163, R164 ;  /* 0x000000a351517223 */ /* 0x000fe200000100a4 */
[----:B------:R-:W-:-:S02]  /*7080*/  HADD2.F32 R164, -RZ, R167.H1_H1 ;  /* 0x300000a7ffa47230 */ /* 0x000fc40000004100 */
[----:B------:R-:W-:Y:S01]  /*7090*/  HADD2.F32 R87, -RZ, R167.H0_H0 ;  /* 0x200000a7ff577230 */ /* 0x000fe20000004100 */
[----:B------:R-:W-:Y:S01]  /*70a0*/  F2FP.F16.F32.PACK_AB R85, R85, R162 ;  /* 0x000000a25555723e */ /* 0x000fe200000000ff */
[--C-:B------:R-:W-:Y:S02]  /*70b0*/  HADD2.F32 R163, -RZ, R52.reuse.H0_H0 ;  /* 0x20000034ffa37230 */ /* 0x100fe40000004100 */
[-C--:B------:R-:W-:Y:S01]  /*70c0*/  FMUL.FTZ R165, R83, R164.reuse ;  /* 0x000000a453a57220 */ /* 0x080fe20000410000 */
[----:B------:R-:W-:Y:S01]  /*70d0*/  HADD2.F32 R41, -RZ, R41.H1_H1 ;  /* 0x30000029ff297230 */ /* 0x000fe20000004100 */
[----:B------:R-:W-:Y:S01]  /*70e0*/  F2FP.F16.F32.PACK_AB R161, R81, R161 ;  /* 0x000000a151a1723e */ /* 0x000fe200000000ff */
[----:B------:R-:W-:Y:S02]  /*70f0*/  HADD2.F32 R52, -RZ, R52.H1_H1 ;  /* 0x30000034ff347230 */ /* 0x000fe40000004100 */
[C---:B------:R-:W-:Y:S01]  /*7100*/  FFMA.FTZ R165, R163.reuse, R87, -R165 ;  /* 0x00000057a3a57223 */ /* 0x040fe200000108a5 */
[----:B------:R-:W-:Y:S01]  /*7110*/  FMUL.FTZ R163, R163, R164 ;  /* 0x000000a4a3a37220 */ /* 0x000fe20000410000 */
[----:B------:R-:W-:-:S02]  /*7120*/  HADD2.F32 R167, -RZ, R181.H1_H1 ;  /* 0x300000b5ffa77230 */ /* 0x000fc40000004100 */
[----:B------:R-:W-:Y:S02]  /*7130*/  HADD2.F32 R53, -RZ, R53.H0_H0 ;  /* 0x20000035ff357230 */ /* 0x000fe40000004100 */
[----:B------:R-:W-:Y:S01]  /*7140*/  FFMA.FTZ R83, R83, R87, R163 ;  /* 0x0000005753537223 */ /* 0x000fe200000100a3 */
[----:B------:R-:W-:Y:S01]  /*7150*/  SHF.R.U32.HI R87, RZ, 0x10, R55 ;  /* 0x00000010ff577819 */ /* 0x000fe20000011637 */
[----:B------:R-:W-:Y:S01]  /*7160*/  IMAD.MOV.U32 R81, RZ, RZ, R85 ;  /* 0x000000ffff517224 */ /* 0x000fe200078e0055 */
[----:B------:R-:W-:Y:S01]  /*7170*/  SHF.R.U32.HI R55, RZ, 0x10, R43 ;  /* 0x00000010ff377819 */ /* 0x000fe2000001162b */
[----:B------:R-:W-:Y:S02]  /*7180*/  IMAD.MOV.U32 R85, RZ, RZ, R161 ;  /* 0x000000ffff557224 */ /* 0x000fe400078e00a1 */
[----:B------:R-:W-:Y:S02]  /*7190*/  HADD2.F32 R87, -RZ, R87.H0_H0 ;  /* 0x20000057ff577230 */ /* 0x000fe40000004100 */
[----:B------:R-:W-:-:S03]  /*71a0*/  HADD2.F32 R55, -RZ, R55.H0_H0 ;  /* 0x20000037ff377230 */ /* 0x000fc60000004100 */
[-C--:B------:R-:W-:Y:S01]  /*71b0*/  FMUL.FTZ R163, R41, R87.reuse ;  /* 0x0000005729a37220 */ /* 0x080fe20000410000 */
[----:B------:R-:W-:-:S03]  /*71c0*/  FMUL.FTZ R87, R52, R87 ;  /* 0x0000005734577220 */ /* 0x000fc60000410000 */
        /* <DEDUP_REMOVED lines=8> */
[----:B------:R-:W-:Y:S01]  /*7250*/  FMUL.FTZ R167, R163, R167 ;  /* 0x000000a7a3a77220 */ /* 0x000fe20000410000 */
[----:B------:R-:W-:-:S02]  /*7260*/  HADD2.F32 R80, -RZ, R80.H1_H1 ;  /* 0x30000050ff507230 */ /* 0x000fc40000004100 */
[-C--:B------:R-:W-:Y:S01]  /*7270*/  FFMA.FTZ R164, R163, R87.reuse, -R164 ;  /* 0x00000057a3a47223 */ /* 0x080fe200000108a4 */
[----:B------:R-:W-:Y:S02]  /*7280*/  HADD2.F32 R163, -RZ, R181.H0_H0 ;  /* 0x200000b5ffa37230 */ /* 0x000fe40000004100 */
[----:B------:R-:W-:Y:S01]  /*7290*/  FFMA.FTZ R167, R55, R87, R167 ;  /* 0x0000005737a77223 */ /* 0x000fe200000100a7 */
[----:B------:R-:W-:Y:S02]  /*72a0*/  HADD2.F32 R55, -RZ, R40.H0_H0 ;  /* 0x20000028ff377230 */ /* 0x000fe40000004100 */
[-C--:B------:R-:W-:Y:S01]  /*72b0*/  FMUL.FTZ R40, R84, R53.reuse ;  /* 0x0000003554287220 */ /* 0x080fe20000410000 */
[C---:B------:R-:W-:Y:S01]  /*72c0*/  FMUL.FTZ R53, R80.reuse, R53 ;  /* 0x0000003550357220 */ /* 0x040fe20000410000 */
[----:B------:R-:W-:Y:S01]  /*72d0*/  F2FP.F16.F32.PACK_AB R41, R41, R83 ;  /* 0x000000532929723e */ /* 0x000fe200000000ff */
[----:B------:R-:W-:Y:S02]  /*72e0*/  IMAD.MOV.U32 R83, RZ, RZ, R52 ;  /* 0x000000ffff537224 */ /* 0x000fe400078e0034 */
[-C--:B------:R-:W-:Y:S01]  /*72f0*/  FFMA.FTZ R40, R80, R55.reuse, -R40 ;  /* 0x0000003750287223 */ /* 0x080fe20000010828 */
[----:B------:R-:W-:Y:S01]  /*7300*/  FFMA.FTZ R53, R84, R55, R53 ;  /* 0x0000003754357223 */ /* 0x000fe20000010035 */
[----:B------:R-:W-:-:S02]  /*7310*/  HADD2.F32 R55, -RZ, R86.H0_H0 ;  /* 0x20000056ff377230 */ /* 0x000fc40000004100 */
[----:B------:R-:W-:Y:S01]  /*7320*/  HADD2.F32 R84, -RZ, R82.H0_H0 ;  /* 0x20000052ff547230 */ /* 0x000fe20000004100 */
[----:B------:R-:W-:Y:S01]  /*7330*/  F2FP.F16.F32.PACK_AB R40, R40, R164 ;  /* 0x000000a42828723e */ /* 0x000fe200000000ff */
[----:B------:R-:W-:Y:S02]  /*7340*/  HADD2.F32 R86, -RZ, R86.H1_H1 ;  /* 0x30000056ff567230 */ /* 0x000fe40000004100 */
[-C--:B------:R-:W-:Y:S01]  /*7350*/  FMUL.FTZ R87, R55, R163.reuse ;  /* 0x000000a337577220 */ /* 0x080fe20000410000 */
[----:B------:R-:W-:Y:S02]  /*7360*/  HADD2.F32 R82, -RZ, R82.H1_H1 ;  /* 0x30000052ff527230 */ /* 0x000fe40000004100 */
[----:B------:R-:W-:Y:S01]  /*7370*/  FMUL.FTZ R163, R84, R163 ;  /* 0x000000a354a37220 */ /* 0x000fe20000410000 */
[----:B------:R-:W-:Y:S02]  /*7380*/  HADD2.F32 R80, -RZ, R179.H0_H0 ;  /* 0x200000b3ff507230 */ /* 0x000fe40000004100 */
[-C--:B------:R-:W-:Y:S01]  /*7390*/  FMUL.FTZ R43, R86, R54.reuse ;  /* 0x00000036562b7220 */ /* 0x080fe20000410000 */
[----:B------:R-:W-:Y:S01]  /*73a0*/  F2FP.F16.F32.PACK_AB R53, R53, R167 ;  /* 0x000000a73535723e */ /* 0x000fe200000000ff */
[----:B------:R-:W-:Y:S01]  /*73b0*/  FMUL.FTZ R54, R82, R54 ;  /* 0x0000003652367220 */ /* 0x000fe20000410000 */
[----:B------:R-:W-:Y:S01]  /*73c0*/  FFMA.FTZ R87, R84, R80, -R87 ;  /* 0x0000005054577223 */ /* 0x000fe20000010857 */
[----:B------:R-:W-:Y:S01]  /*73d0*/  FFMA.FTZ R43, R82, R42, -R43 ;  /* 0x0000002a522b7223 */ /* 0x000fe2000001082b */
[----:B------:R-:W-:Y:S01]  /*73e0*/  FFMA.FTZ R163, R55, R80, R163 ;  /* 0x0000005037a37223 */ /* 0x000fe200000100a3 */
[----:B------:R-:W-:Y:S01]  /*73f0*/  FFMA.FTZ R54, R86, R42, R54 ;  /* 0x0000002a56367223 */ /* 0x000fe20000010036 */
[----:B------:R-:W-:-:S02]  /*7400*/  IMAD.MOV.U32 R80, RZ, RZ, R40 ;  /* 0x000000ffff507224 */ /* 0x000fc400078e0028 */
[----:B------:R-:W-:Y:S01]  /*7410*/  F2FP.F16.F32.PACK_AB R43, R43, R87 ;  /* 0x000000572b2b723e */ /* 0x000fe200000000ff */
[----:B------:R-:W-:Y:S01]  /*7420*/  IMAD.MOV.U32 R84, RZ, RZ, R53 ;  /* 0x000000ffff547224 */ /* 0x000fe200078e0035 */
[----:B------:R-:W-:Y:S01]  /*7430*/  F2FP.F16.F32.PACK_AB R54, R54, R163 ;  /* 0x000000a33636723e */ /* 0x000fe200000000ff */
[----:B------:R-:W-:Y:S02]  /*7440*/  IMAD.MOV.U32 R87, RZ, RZ, R41 ;  /* 0x000000ffff577224 */ /* 0x000fe400078e0029 */
[----:B------:R-:W-:Y:S01]  /*7450*/  IMAD.MOV.U32 R82, RZ, RZ, R43 ;  /* 0x000000ffff527224 */ /* 0x000fe200078e002b */
[----:B------:R-:W-:-:S07]  /*7460*/  MOV R86, R54 ;  /* 0x0000003600567202 */ /* 0x000fce0000000f00 */
.L_x_5206:
[----:B------:R-:W-:Y:S05]  /*7470*/  BSYNC B3 ;  /* 0x0000000000037941 */ /* 0x000fea0003800000 */
.L_x_5205:
        /* <DEDUP_REMOVED lines=9> */
[----:B--2---:R2:W-:Y:S01]  /*7510*/  STG.E.128 desc[UR60][R40.64], R80 ;  /* 0x0000005028007986 */ /* 0x0045e2000c101d3c */
[----:B------:R-:W-:-:S05]  /*7520*/  @!P4 LEA.HI.X R43, R160, R117, R43, 0x1, P5 ;  /* 0x00000075a02bc211 */ /* 0x000fca00028f0c2b */
[----:B0-----:R2:W-:Y:S04]  /*7530*/  @!P4 STG.E.128 desc[UR60][R42.64], R84 ;  /* 0x000000542a00c986 */ /* 0x0015e8000c101d3c */
.L_x_5204:
[----:B------:R-:W-:Y:S05]  /*7540*/  BSYNC B2 ;  /* 0x0000000000027941 */ /* 0x000fea0003800000 */
.L_x_5203:
[----:B------:R-:W-:Y:S01]  /*7550*/  ISETP.NE.AND P4, PT, R25, RZ, PT ;  /* 0x000000ff1900720c */ /* 0x000fe20003f85270 */
[----:B------:R-:W-:-:S12]  /*7560*/  BSSY B2, `(.L_x_5207) ;  /* 0x000007f000027945 */ /* 0x000fd80003800000 */
[----:B------:R-:W-:Y:S05]  /*7570*/  @!P4 BRA `(.L_x_5208) ;  /* 0x0000000400f4c947 */ /* 0x000fea0003800000 */
[----:B--2---:R-:W-:Y:S01]  /*7580*/  SEL R40, R130, R146, !P1 ;  /* 0x0000009282287207 */ /* 0x004fe20004800000 */
[----:B------:R-:W-:Y:S01]  /*7590*/  BSSY B3, `(.L_x_5209) ;  /* 0x0000071000037945 */ /* 0x000fe20003800000 */
[----:B------:R-:W-:Y:S02]  /*75a0*/  IADD3 R80, P4, P5, R108, R128, R15 ;  /* 0x000000806c507210 */ /* 0x000fe40007d9e00f */
[----:B------:R-:W-:Y:S02]  /*75b0*/  SHF.R.S32.HI R41, RZ, 0x1f, R40 ;  /* 0x0000001fff297819 */ /* 0x000fe40000011428 */
[----:B------:R-:W-:Y:S02]  /*75c0*/  IADD3.X R81, R4, R152, R113, P4, P5 ;  /* 0x0000009804517210 */ /* 0x000fe400027ea471 */
[----:B------:R-:W-:Y:S02]  /*75d0*/  LEA.HI R41, R41, R40, RZ, 0x4 ;  /* 0x0000002829297211 */ /* 0x000fe400078f20ff */
[----:B------:R-:W-:-:S02]  /*75e0*/  ISETP.GE.AND P4, PT, R197, R121, PT ;  /* 0x00000079c500720c */ /* 0x000fc40003f86270 */
        /* <DEDUP_REMOVED lines=16> */
[----:B--2---:R-:W-:Y:S01]  /*76f0*/  IMAD.MOV.U32 R85, RZ, RZ, R53 ;  /* 0x000000ffff557224 */ /* 0x004fe200078e0035 */
[----:B------:R-:W-:Y:S01]  /*7700*/  SHF.R.U64 R48, R48, 0x10, R49 ;  /* 0x0000001030307819 */ /* 0x000fe20000001231 */
[----:B0-----:R-:W-:Y:S01]  /*7710*/  IMAD.MOV.U32 R53, RZ, RZ, R41 ;  /* 0x000000ffff357224 */ /* 0x001fe200078e0029 */
[----:B------:R-:W-:Y:S01]  /*7720*/  SHF.R.U64 R36, R36, 0x10, R37 ;  /* 0x0000001024247819 */ /* 0x000fe20000001225 */
[----:B------:R-:W-:Y:S01]  /*7730*/  HADD2.F32 R86, -RZ, R180.H1_H1 ;  /* 0x300000b4ff567230 */ /* 0x000fe20000004100 */
[----:B------:R-:W-:Y:S01]  /*7740*/  SHF.R.U64 R38, R38, 0x10, R39 ;  /* 0x0000001026267819 */ /* 0x000fe20000001227 */
[----:B------:R-:W-:Y:S01]  /*7750*/  HADD2.F32 R83, -RZ, R85.H0_H0 ;  /* 0x20000055ff537230 */ /* 0x000fe20000004100 */
[----:B------:R-:W-:Y:S01]  /*7760*/  SHF.R.U64 R50, R50, 0x10, R51 ;  /* 0x0000001032327819 */ /* 0x000fe20000001233 */
[----:B------:R-:W-:Y:S02]  /*7770*/  HADD2.F32 R84, -RZ, R53.H0_H0 ;  /* 0x20000035ff547230 */ /* 0x000fe40000004100 */
[----:B------:R-:W-:-:S02]  /*7780*/  HADD2.F32 R41, -RZ, R178.H1_H1 ;  /* 0x300000b2ff297230 */ /* 0x000fc40000004100 */
[CC--:B------:R-:W-:Y:S01]  /*7790*/  FMUL.FTZ R87, R83.reuse, R86.reuse ;  /* 0x0000005653577220 */ /* 0x0c0fe20000410000 */
[----:B------:R-:W-:Y:S02]  /*77a0*/  HADD2.F32 R53, -RZ, R53.H1_H1 ;  /* 0x30000035ff357230 */ /* 0x000fe40000004100 */
        /* <DEDUP_REMOVED lines=13> */
[C---:B------:R-:W-:Y:S01]  /*7880*/  FMUL.FTZ R86, R53.reuse, R86 ;  /* 0x0000005635567220 */ /* 0x040fe20000410000 */
[----:B------:R-:W-:Y:S02]  /*7890*/  HADD2.F32 R163, -RZ, R177.H1_H1 ;  /* 0x300000b1ffa37230 */ /* 0x000fe40000004100 */
[-C--:B------:R-:W-:Y:S01]  /*78a0*/  FFMA.FTZ R53, R53, R85.reuse, -R87 ;  /* 0x0000005535357223 */ /* 0x080fe20000010857 */
[----:B------:R-:W-:Y:S01]  /*78b0*/  FFMA.FTZ R41, R41, R85, R86 ;  /* 0x0000005529297223 */ /* 0x000fe20000010056 */
[----:B------:R-:W-:-:S02]  /*78c0*/  IMAD.MOV.U32 R85, RZ, RZ, R55 ;  /* 0x000000ffff557224 */ /* 0x000fc400078e0037 */
[----:B------:R-:W-:Y:S01]  /*78d0*/  HADD2.F32 R55, -RZ, R43.H0_H0 ;  /* 0x2000002bff377230 */ /* 0x000fe20000004100 */
[----:B------:R-:W-:Y:S01]  /*78e0*/  F2FP.F16.F32.PACK_AB R53, R53, R84 ;  /* 0x000000543535723e */ /* 0x000fe200000000ff */
[----:B------:R-:W-:Y:S01]  /*78f0*/  HADD2.F32 R87, -RZ, R178.H0_H0 ;  /* 0x200000b2ff577230 */ /* 0x000fe20000004100 */
[----:B------:R-:W-:Y:S01]  /*7900*/  F2FP.F16.F32.PACK_AB R83, R41, R83 ;  /* 0x000000532953723e */ /* 0x000fe200000000ff */
[----:B------:R-:W-:Y:S02]  /*7910*/  HADD2.F32 R86, -RZ, R85.H0_H0 ;  /* 0x20000055ff567230 */ /* 0x000fe40000004100 */
[----:B------:R-:W-:Y:S02]  /*7920*/  HADD2.F32 R42, -RZ, R42.H1_H1 ;  /* 0x3000002aff2a7230 */ /* 0x000fe40000004100 */
[----:B------:R-:W-:Y:S02]  /*7930*/  IMAD.MOV.U32 R41, RZ, RZ, R53 ;  /* 0x000000ffff297224 */ /* 0x000fe400078e0035 */
[-C--:B------:R-:W-:Y:S01]  /*7940*/  FMUL.FTZ R161, R86, R160.reuse ;  /* 0x000000a056a17220 */ /* 0x080fe20000410000 */
[----:B------:R-:W-:Y:S01]  /*7950*/  FMUL.FTZ R160, R55, R160 ;  /* 0x000000a037a07220 */ /* 0x000fe20000410000 */
[----:B------:R-:W-:-:S02]  /*7960*/  IMAD.MOV.U32 R53, RZ, RZ, R83 ;  /* 0x000000ffff357224 */ /* 0x000fc400078e0053 */
[-C--:B------:R-:W-:Y:S01]  /*7970*/  FFMA.FTZ R55, R55, R87.reuse, -R161 ;  /* 0x0000005737377223 */ /* 0x080fe200000108a1 */
[----:B------:R-:W-:Y:S01]  /*7980*/  FFMA.FTZ R160, R86, R87, R160 ;  /* 0x0000005756a07223 */ /* 0x000fe200000100a0 */
[----:B------:R-:W-:Y:S01]  /*7990*/  SHF.R.U32.HI R87, RZ, 0x10, R51 ;  /* 0x00000010ff577819 */ /* 0x000fe20000011633 */
[----:B------:R-:W-:Y:S01]  /*79a0*/  HADD2.F32 R86, -RZ, R85.H1_H1 ;  /* 0x30000055ff567230 */ /* 0x000fe20000004100 */
[----:B------:R-:W-:Y:S01]  /*79b0*/  SHF.R.U32.HI R161, RZ, 0x10, R39 ;  /* 0x00000010ffa17819 */ /* 0x000fe20000011627 */
[----:B------:R-:W-:Y:S02]  /*79c0*/  HADD2.F32 R39, -RZ, R176.H1_H1 ;  /* 0x300000b0ff277230 */ /* 0x000fe40000004100 */
[----:B------:R-:W-:Y:S02]  /*79d0*/  HADD2.F32 R85, -RZ, R87.H0_H0 ;  /* 0x20000057ff557230 */ /* 0x000fe40000004100 */
[----:B------:R-:W-:Y:S02]  /*79e0*/  HADD2.F32 R87, -RZ, R43.H1_H1 ;  /* 0x3000002bff577230 */ /* 0x000fe40000004100 */
[----:B------:R-:W-:-:S02]  /*79f0*/  HADD2.F32 R43, -RZ, R161.H0_H0 ;  /* 0x200000a1ff2b7230 */ /* 0x000fc40000004100 */
[CC--:B------:R-:W-:Y:S01]  /*7a00*/  FMUL.FTZ R161, R86.reuse, R85.reuse ;  /* 0x0000005556a17220 */ /* 0x0c0fe20000410000 */
[----:B------:R-:W-:Y:S02]  /*7a10*/  HADD2.F32 R51, -RZ, R50.H0_H0 ;  /* 0x20000032ff337230 */ /* 0x000fe40000004100 */
[C---:B------:R-:W-:Y:S01]  /*7a20*/  FMUL.FTZ R162, R87.reuse, R85 ;  /* 0x0000005557a27220 */ /* 0x040fe20000410000 */
[-C--:B------:R-:W-:Y:S01]  /*7a30*/  FFMA.FTZ R85, R87, R43.reuse, -R161 ;  /* 0x0000002b57557223 */ /* 0x080fe200000108a1 */
[----:B------:R-:W-:Y:S02]  /*7a40*/  HADD2.F32 R161, -RZ, R40.H0_H0 ;  /* 0x20000028ffa17230 */ /* 0x000fe40000004100 */
[----:B------:R-:W-:Y:S01]  /*7a50*/  FFMA.FTZ R43, R86, R43, R162 ;  /* 0x0000002b562b7223 */ /* 0x000fe200000100a2 */
[--C-:B------:R-:W-:Y:S02]  /*7a60*/  HADD2.F32 R86, -RZ, R52.reuse.H0_H0 ;  /* 0x20000034ff567230 */ /* 0x100fe40000004100 */
[----:B------:R-:W-:Y:S01]  /*7a70*/  HADD2.F32 R52, -RZ, R52.H1_H1 ;  /* 0x30000034ff347230 */ /* 0x000fe20000004100 */
[----:B------:R-:W-:Y:S01]  /*7a80*/  F2FP.F16.F32.PACK_AB R55, R85, R55 ;  /* 0x000000375537723e */ /* 0x000fe200000000ff */
[----:B------:R-:W-:-:S02]  /*7a90*/  HADD2.F32 R40, -RZ, R40.H1_H1 ;  /* 0x30000028ff287230 */ /* 0x000fc40000004100 */
[-C--:B------:R-:W-:Y:S01]  /*7aa0*/  FMUL.FTZ R162, R86, R163.reuse ;  /* 0x000000a356a27220 */ /* 0x080fe20000410000 */
[----:B------:R-:W-:Y:S02]  /*7ab0*/  HADD2.F32 R87, -RZ, R177.H0_H0 ;  /* 0x200000b1ff577230 */ /* 0x000fe40000004100 */
[-C--:B------:R-:W-:Y:S01]  /*7ac0*/  FMUL.FTZ R37, R52, R48.reuse ;  /* 0x0000003034257220 */ /* 0x080fe20000410000 */
[----:B------:R-:W-:Y:S01]  /*7ad0*/  FMUL.FTZ R163, R161, R163 ;  /* 0x000000a3a1a37220 */ /* 0x000fe20000410000 */
[C---:B------:R-:W-:Y:S01]  /*7ae0*/  FMUL.FTZ R48, R40.reuse, R48 ;  /* 0x0000003028307220 */ /* 0x040fe20000410000 */
[----:B------:R-:W-:Y:S01]  /*7af0*/  F2FP.F16.F32.PACK_AB R160, R43, R160 ;  /* 0x000000a02ba0723e */ /* 0x000fe200000000ff */
[-C--:B------:R-:W-:Y:S01]  /*7b00*/  FFMA.FTZ R37, R40, R36.reuse, -R37 ;  /* 0x0000002428257223 */ /* 0x080fe20000010825 */
[----:B------:R-:W-:Y:S02]  /*7b10*/  HADD2.F32 R40, -RZ, R54.H0_H0 ;  /* 0x20000036ff287230 */ /* 0x000fe40000004100 */
[----:B------:R-:W-:Y:S01]  /*7b20*/  FFMA.FTZ R48, R52, R36, R48 ;  /* 0x0000002434307223 */ /* 0x000fe20000010030 */
[----:B------:R-:W-:-:S02]  /*7b30*/  HADD2.F32 R36, -RZ, R176.H0_H0 ;  /* 0x200000b0ff247230 */ /* 0x000fc40000004100 */
[----:B------:R-:W-:Y:S01]  /*7b40*/  FFMA.FTZ R163, R86, R87, R163 ;  /* 0x0000005756a37223 */ /* 0x000fe200000100a3 */
[----:B------:R-:W-:Y:S02]  /*7b50*/  HADD2.F32 R54, -RZ, R54.H1_H1 ;  /* 0x30000036ff367230 */ /* 0x000fe40000004100 */
[-C--:B------:R-:W-:Y:S01]  /*7b60*/  FMUL.FTZ R50, R40, R39.reuse ;  /* 0x0000002728327220 */ /* 0x080fe20000410000 */
[----:B------:R-:W-:Y:S01]  /*7b70*/  FMUL.FTZ R39, R49, R39 ;  /* 0x0000002731277220 */ /* 0x000fe20000410000 */
[----:B------:R-:W-:Y:S01]  /*7b80*/  FFMA.FTZ R162, R161, R87, -R162 ;  /* 0x00000057a1a27223 */ /* 0x000fe200000108a2 */
[----:B------:R-:W-:Y:S01]  /*7b90*/  F2FP.F16.F32.PACK_AB R48, R48, R163 ;  /* 0x000000a33030723e */ /* 0x000fe200000000ff */
[-C--:B------:R-:W-:Y:S01]  /*7ba0*/  FFMA.FTZ R50, R49, R36.reuse, -R50 ;  /* 0x0000002431327223 */ /* 0x080fe20000010832 */
[----:B------:R-:W-:Y:S02]  /*7bb0*/  HADD2.F32 R49, -RZ, R38.H0_H0 ;  /* 0x20000026ff317230 */ /* 0x000fe40000004100 */
[-C--:B------:R-:W-:Y:S01]  /*7bc0*/  FMUL.FTZ R38, R54, R51.reuse ;  /* 0x0000003336267220 */ /* 0x080fe20000410000 */
[----:B------:R-:W-:Y:S01]  /*7bd0*/  FMUL.FTZ R51, R42, R51 ;  /* 0x000000332a337220 */ /* 0x000fe20000410000 */
[----:B------:R-:W-:Y:S01]  /*7be0*/  FFMA.FTZ R39, R40, R36, R39 ;  /* 0x0000002428277223 */ /* 0x000fe20000010027 */
[----:B------:R-:W-:Y:S01]  /*7bf0*/  F2FP.F16.F32.PACK_AB R37, R37, R162 ;  /* 0x000000a22525723e */ /* 0x000fe200000000ff */
[-C--:B------:R-:W-:Y:S01]  /*7c00*/  FFMA.FTZ R38, R42, R49.reuse, -R38 ;  /* 0x000000312a267223 */ /* 0x080fe20000010826 */
[----:B------:R-:W-:Y:S01]  /*7c10*/  FFMA.FTZ R51, R54, R49, R51 ;  /* 0x0000003136337223 */ /* 0x000fe20000010033 */
[----:B------:R-:W-:Y:S01]  /*7c20*/  IMAD.MOV.U32 R43, RZ, RZ, R55 ;  /* 0x000000ffff2b7224 */ /* 0x000fe200078e0037 */
[----:B------:R-:W-:Y:S01]  /*7c30*/  MOV R40, R37 ;  /* 0x0000002500287202 */ /* 0x000fe20000000f00 */
[----:B------:R-:W-:Y:S01]  /*7c40*/  IMAD.MOV.U32 R52, RZ, RZ, R48 ;  /* 0x000000ffff347224 */ /* 0x000fe200078e0030 */
[----:B------:R-:W-:Y:S01]  /*7c50*/  F2FP.F16.F32.PACK_AB R38, R38, R50 ;  /* 0x000000322626723e */ /* 0x000fe200000000ff */
[----:B------:R-:W-:Y:S01]  /*7c60*/  IMAD.MOV.U32 R55, RZ, RZ, R160 ;  /* 0x000000ffff377224 */ /* 0x000fe200078e00a0 */
[----:B------:R-:W-:-:S03]  /*7c70*/  F2FP.F16.F32.PACK_AB R39, R51, R39 ;  /* 0x000000273327723e */ /* 0x000fc600000000ff */
[----:B------:R-:W-:Y:S02]  /*7c80*/  IMAD.MOV.U32 R42, RZ, RZ, R38 ;  /* 0x000000ffff2a7224 */ /* 0x000fe400078e0026 */
[----:B------:R-:W-:-:S07]  /*7c90*/  IMAD.MOV.U32 R54, RZ, RZ, R39 ;  /* 0x000000ffff367224 */ /* 0x000fce00078e0027 */
.L_x_5210:
[----:B------:R-:W-:Y:S05]  /*7ca0*/  BSYNC B3 ;  /* 0x0000000000037941 */ /* 0x000fea0003800000 */
.L_x_5209:
        /* <DEDUP_REMOVED lines=10> */
.L_x_5208:
[----:B------:R-:W-:Y:S05]  /*7d50*/  BSYNC B2 ;  /* 0x0000000000027941 */ /* 0x000fea0003800000 */
.L_x_5207:
[----:B------:R-:W-:-:S13]  /*7d60*/  ISETP.NE.AND P4, PT, R26, RZ, PT ;  /* 0x000000ff1a00720c */ /* 0x000fda0003f85270 */
[----:B------:R-:W-:Y:S05]  /*7d70*/  @!P4 BRA `(.L_x_5202) ;  /* 0x0000000400d4c947 */ /* 0x000fea0003800000 */
[----:B0-----:R-:W3:Y:S01]  /*7d80*/  LDL R36, [R1] ;  /* 0x0000000001247983 */ /* 0x001ee20000100800 */
        /* <DEDUP_REMOVED lines=9> */
[----:B------:R-:W-:Y:S01]  /*7e20*/  SHF.R.S32.HI R37, RZ, 0x1f, R36 ;  /* 0x0000001fff257819 */ /* 0x000fe20000011424 */
[----:B------:R-:W-:-:S03]  /*7e30*/  IMAD.SHL.U32 R50, R36, 0x8, RZ ;  /* 0x0000000824327824 */ /* 0x000fc600078e00ff */
[----:B------:R-:W-:Y:S02]  /*7e40*/  LEA.HI R37, R37, R36, RZ, 0x3 ;  /* 0x0000002425257211 */ /* 0x000fe400078f18ff */
[----:B------:R-:W-:Y:S02]  /*7e50*/  LOP3.LUT R36, R206, 0x38, R50, 0xf8, !PT ;  /* 0x00000038ce247812 */ /* 0x000fe400078ef832 */
[----:B------:R-:W-:Y:S02]  /*7e60*/  SHF.R.S32.HI R37, RZ, 0x3, R37 ;  /* 0x00000003ff257819 */ /* 0x000fe40000011425 */
[----:B------:R-:W-:-:S03]  /*7e70*/  LOP3.LUT R36, R36, R207, RZ, 0x3c, !PT ;  /* 0x000000cf24247212 */ /* 0x000fc600078e3cff */
[----:B------:R-:W-:-:S05]  /*7e80*/  IMAD R37, R37, 0x1800, R208 ;  /* 0x0000180025257824 */ /* 0x000fca00078e02d0 */
[----:B------:R-:W-:Y:S01]  /*7e90*/  IADD3 R36, R37, R36, RZ ;  /* 0x0000002425247210 */ /* 0x000fe20007ffe0ff */
[----:B------:R-:W-:-:S04]  /*7ea0*/  IMAD R37, R17, 0x4800, R140 ;  /* 0x0000480011257824 */ /* 0x000fc800078e028c */
[----:B------:R-:W-:Y:S02]  /*7eb0*/  IMAD R39, R17, 0x4800, R36 ;  /* 0x0000480011277824 */ /* 0x000fe400078e0224 */
[--C-:B------:R-:W-:Y:S02]  /*7ec0*/  IMAD R37, R37, 0x2, R16.reuse ;  /* 0x0000000225257824 */ /* 0x100fe400078e0210 */
[----:B--2---:R-:W-:-:S04]  /*7ed0*/  IMAD R40, R39, 0x2, R16 ;  /* 0x0000000227287824 */ /* 0x004fc800078e0210 */
        /* <DEDUP_REMOVED lines=11> */
[--C-:B------:R-:W-:Y:S01]  /*7f90*/  SHF.R.U64 R45, R46, 0x10, R47.reuse ;  /* 0x000000102e2d7819 */ /* 0x100fe2000000122f */
[----:B------:R-:W-:Y:S01]  /*7fa0*/  HADD2.F32 R55, -RZ, R51.H0_H0 ;  /* 0x20000033ff377230 */ /* 0x000fe20000004100 */
[----:B------:R-:W-:Y:S01]  /*7fb0*/  SHF.R.U32.HI R46, RZ, 0x10, R47 ;  /* 0x00000010ff2e7819 */ /* 0x000fe2000001162f */
[----:B------:R-:W-:-:S02]  /*7fc0*/  HADD2.F32 R47, -RZ, R173.H1_H1 ;  /* 0x300000adff2f7230 */ /* 0x000fc40000004100 */
[-C--:B------:R-:W-:Y:S01]  /*7fd0*/  FMUL.FTZ R51, R53, R52.reuse ;  /* 0x0000003435337220 */ /* 0x080fe20000410000 */
[----:B------:R-:W-:Y:S02]  /*7fe0*/  HADD2.F32 R44, -RZ, R44.H0_H0 ;  /* 0x2000002cff2c7230 */ /* 0x000fe40000004100 */
[C---:B------:R-:W-:Y:S01]  /*7ff0*/  FMUL.FTZ R80, R41.reuse, R52 ;  /* 0x0000003429507220 */ /* 0x040fe20000410000 */
[----:B------:R-:W-:Y:S01]  /*8000*/  HADD2.F32 R37, -RZ, R37.H1_H1 ;  /* 0x30000025ff257230 */ /* 0x000fe20000004100 */
[----:B------:R-:W-:Y:S01]  /*8010*/  SHF.R.U64 R34, R34, 0x10, R35 ;  /* 0x0000001022227819 */ /* 0x000fe20000001223 */
[-C--:B------:R-:W-:Y:S01]  /*8020*/  FFMA.FTZ R51, R41, R47.reuse, -R51 ;  /* 0x0000002f29337223 */ /* 0x080fe20000010833 */
[-C--:B------:R-:W-:Y:S01]  /*8030*/  FMUL.FTZ R52, R54, R44.reuse ;  /* 0x0000002c36347220 */ /* 0x080fe20000410000 */
[----:B------:R-:W-:Y:S01]  /*8040*/  FFMA.FTZ R80, R53, R47, R80 ;  /* 0x0000002f35507223 */ /* 0x000fe20000010050 */
[----:B------:R-:W-:Y:S01]  /*8050*/  SHF.R.U32.HI R35, RZ, 0x10, R35 ;  /* 0x00000010ff237819 */ /* 0x000fe20000011623 */
[----:B------:R-:W-:Y:S01]  /*8060*/  FMUL.FTZ R44, R37, R44 ;  /* 0x0000002c252c7220 */ /* 0x000fe20000410000 */
[----:B------:R-:W-:-:S02]  /*8070*/  HADD2.F32 R47, -RZ, R43.H0_H0 ;  /* 0x2000002bff2f7230 */ /* 0x000fc40000004100 */
[-C--:B------:R-:W-:Y:S01]  /*8080*/  FFMA.FTZ R52, R37, R55.reuse, -R52 ;  /* 0x0000003725347223 */ /* 0x080fe20000010834 */
[----:B------:R-:W-:Y:S02]  /*8090*/  HADD2.F32 R53, -RZ, R43.H1_H1 ;  /* 0x3000002bff357230 */ /* 0x000fe40000004100 */
[----:B------:R-:W-:Y:S01]  /*80a0*/  FFMA.FTZ R44, R54, R55, R44 ;  /* 0x00000037362c7223 */ /* 0x000fe2000001002c */
[----:B------:R-:W-:Y:S02]  /*80b0*/  HADD2.F32 R41, -RZ, R174.H1_H1 ;  /* 0x300000aeff297230 */ /* 0x000fe40000004100 */
[----:B------:R-:W-:Y:S01]  /*80c0*/  HADD2.F32 R43, -RZ, R39.H0_H0 ;  /* 0x20000027ff2b7230 */ /* 0x000fe20000004100 */
[----:B------:R-:W-:Y:S01]  /*80d0*/  F2FP.F16.F32.PACK_AB R51, R52, R51 ;  /* 0x000000333433723e */ /* 0x000fe200000000ff */
[----:B------:R-:W-:Y:S02]  /*80e0*/  HADD2.F32 R46, -RZ, R46.H0_H0 ;  /* 0x2000002eff2e7230 */ /* 0x000fe40000004100 */
[----:B------:R-:W-:-:S02]  /*80f0*/  HADD2.F32 R54, -RZ, R35.H0_H0 ;  /* 0x20000023ff367230 */ /* 0x000fc40000004100 */
[-C--:B------:R-:W-:Y:S01]  /*8100*/  FMUL.FTZ R35, R47, R41.reuse ;  /* 0x000000292f237220 */ /* 0x080fe20000410000 */
[----:B------:R-:W-:Y:S02]  /*8110*/  HADD2.F32 R39, -RZ, R39.H1_H1 ;  /* 0x30000027ff277230 */ /* 0x000fe40000004100 */
[----:B------:R-:W-:Y:S01]  /*8120*/  FMUL.FTZ R55, R43, R41 ;  /* 0x000000292b377220 */ /* 0x000fe20000410000 */
[-C--:B------:R-:W-:Y:S01]  /*8130*/  FMUL.FTZ R41, R53, R46.reuse ;  /* 0x0000002e35297220 */ /* 0x080fe20000410000 */
[----:B------:R-:W-:Y:S02]  /*8140*/  HADD2.F32 R37, -RZ, R172.H1_H1 ;  /* 0x300000acff257230 */ /* 0x000fe40000004100 */
[C---:B------:R-:W-:Y:S01]  /*8150*/  FMUL.FTZ R46, R39.reuse, R46 ;  /* 0x0000002e272e7220 */ /* 0x040fe20000410000 */
[----:B------:R-:W-:Y:S01]  /*8160*/  FFMA.FTZ R41, R39, R54, -R41 ;  /* 0x0000003627297223 */ /* 0x000fe20000010829 */
[----:B------:R-:W-:Y:S02]  /*8170*/  HADD2.F32 R175, -RZ, R175.H0_H0 ;  /* 0x200000afffaf7230 */ /* 0x000fe40000004100 */
[----:B------:R-:W-:Y:S01]  /*8180*/  FFMA.FTZ R35, R43, R37, -R35 ;  /* 0x000000252b237223 */ /* 0x000fe20000010823 */
[----:B------:R-:W-:-:S02]  /*8190*/  HADD2.F32 R39, -RZ, R40.H0_H0 ;  /* 0x20000028ff277230 */ /* 0x000fc40000004100 */
[----:B------:R-:W-:Y:S01]  /*81a0*/  FFMA.FTZ R55, R47, R37, R55 ;  /* 0x000000252f377223 */ /* 0x000fe20000010037 */
[----:B------:R-:W-:Y:S02]  /*81b0*/  HADD2.F32 R33, -RZ, R33.H0_H0 ;  /* 0x20000021ff217230 */ /* 0x000fe40000004100 */
[----:B------:R-:W-:Y:S01]  /*81c0*/  FFMA.FTZ R46, R53, R54, R46 ;  /* 0x00000036352e7223 */ /* 0x000fe2000001002e */
[----:B------:R-:W-:Y:S02]  /*81d0*/  HADD2.F32 R40, -RZ, R40.H1_H1 ;  /* 0x30000028ff287230 */ /* 0x000fe40000004100 */
[----:B------:R-:W-:Y:S02]  /*81e0*/  HADD2.F32 R173, -RZ, R173.H0_H0 ;  /* 0x200000adffad7230 */ /* 0x000fe40000004100 */
[----:B------:R-:W-:Y:S02]  /*81f0*/  HADD2.F32 R37, -RZ, R36.H0_H0 ;  /* 0x20000024ff257230 */ /* 0x000fe40000004100 */
[----:B------:R-:W-:Y:S01]  /*8200*/  FMUL.FTZ R47, R40, R33 ;  /* 0x00000021282f7220 */ /* 0x000fe20000410000 */
[----:B------:R-:W-:-:S02]  /*8210*/  HADD2.F32 R43, -RZ, R32.H0_H0 ;  /* 0x20000020ff2b7230 */ /* 0x000fc40000004100 */
[-C--:B------:R-:W-:Y:S01]  /*8220*/  FMUL.FTZ R32, R39, R175.reuse ;  /* 0x000000af27207220 */ /* 0x080fe20000410000 */
[----:B------:R-:W-:Y:S02]  /*8230*/  HADD2.F32 R36, -RZ, R36.H1_H1 ;  /* 0x30000024ff247230 */ /* 0x000fe40000004100 */
[C---:B------:R-:W-:Y:S01]  /*8240*/  FMUL.FTZ R175, R37.reuse, R175 ;  /* 0x000000af25af7220 */ /* 0x040fe20000410000 */
[----:B------:R-:W-:Y:S02]  /*8250*/  HADD2.F32 R174, -RZ, R174.H0_H0 ;  /* 0x200000aeffae7230 */ /* 0x000fe40000004100 */
[----:B------:R-:W-:Y:S01]  /*8260*/  FFMA.FTZ R32, R37, R173, -R32 ;  /* 0x000000ad25207223 */ /* 0x000fe20000010820 */
[----:B------:R-:W-:Y:S02]  /*8270*/  HADD2.F32 R37, -RZ, R42.H0_H0 ;  /* 0x2000002aff257230 */ /* 0x000fe40000004100 */
[C---:B------:R-:W-:Y:S01]  /*8280*/  FMUL.FTZ R33, R36.reuse, R33 ;  /* 0x0000002124217220 */ /* 0x040fe20000410000 */
[----:B------:R-:W-:Y:S01]  /*8290*/  FFMA.FTZ R47, R36, R43, -R47 ;  /* 0x0000002b242f7223 */ /* 0x000fe2000001082f */
[----:B------:R-:W-:-:S02]  /*82a0*/  HADD2.F32 R36, -RZ, R38.H0_H0 ;  /* 0x20000026ff247230 */ /* 0x000fc40000004100 */
[----:B------:R-:W-:Y:S01]  /*82b0*/  FFMA.FTZ R175, R39, R173, R175 ;  /* 0x000000ad27af7223 */ /* 0x000fe200000100af */
[----:B------:R-:W-:Y:S02]  /*82c0*/  HADD2.F32 R45, -RZ, R45.H0_H0 ;  /* 0x2000002dff2d7230 */ /* 0x000fe40000004100 */
[----:B------:R-:W-:Y:S01]  /*82d0*/  FFMA.FTZ R33, R40, R43, R33 ;  /* 0x0000002b28217223 */ /* 0x000fe20000010021 */
[----:B------:R-:W-:Y:S01]  /*82e0*/  HADD2.F32 R42, -RZ, R42.H1_H1 ;  /* 0x3000002aff2a7230 */ /* 0x000fe20000004100 */
[----:B------:R-:W-:Y:S01]  /*82f0*/  F2FP.F16.F32.PACK_AB R43, R46, R55 ;  /* 0x000000372e2b723e */ /* 0x000fe200000000ff */
[----:B------:R-:W-:Y:S02]  /*8300*/  HADD2.F32 R38, -RZ, R38.H1_H1 ;  /* 0x30000026ff267230 */ /* 0x000fe40000004100 */
[----:B------:R-:W-:Y:S02]  /*8310*/  HADD2.F32 R39, -RZ, R34.H0_H0 ;  /* 0x20000022ff277230 */ /* 0x000fe40000004100 */
[----:B------:R-:W-:Y:S01]  /*8320*/  FMUL.FTZ R34, R37, R174 ;  /* 0x000000ae25227220 */ /* 0x000fe20000410000 */
[----:B------:R-:W-:-:S02]  /*8330*/  HADD2.F32 R172, -RZ, R172.H0_H0 ;  /* 0x200000acffac7230 */ /* 0x000fc40000004100 */
[----:B------:R-:W-:Y:S01]  /*8340*/  FMUL.FTZ R174, R36, R174 ;  /* 0x000000ae24ae7220 */ /* 0x000fe20000410000 */
[-C--:B------:R-:W-:Y:S01]  /*8350*/  FMUL.FTZ R40, R42, R45.reuse ;  /* 0x0000002d2a287220 */ /* 0x080fe20000410000 */
[----:B------:R-:W-:Y:S02]  /*8360*/  FMUL.FTZ R45, R38, R45 ;  /* 0x0000002d262d7220 */ /* 0x000fe40000410000 */
[-C--:B------:R-:W-:Y:S01]  /*8370*/  FFMA.FTZ R174, R37, R172.reuse, R174 ;  /* 0x000000ac25ae7223 */ /* 0x080fe200000100ae */
[----:B------:R-:W-:Y:S01]  /*8380*/  FFMA.FTZ R34, R36, R172, -R34 ;  /* 0x000000ac24227223 */ /* 0x000fe20000010822 */
[-C--:B------:R-:W-:Y:S01]  /*8390*/  FFMA.FTZ R37, R38, R39.reuse, -R40 ;  /* 0x0000002726257223 */ /* 0x080fe20000010828 */
[----:B------:R-:W-:Y:S01]  /*83a0*/  FFMA.FTZ R45, R42, R39, R45 ;  /* 0x000000272a2d7223 */ /* 0x000fe2000001002d */
[----:B------:R-:W-:Y:S02]  /*83b0*/  F2FP.F16.F32.PACK_AB R39, R41, R35 ;  /* 0x000000232927723e */ /* 0x000fe400000000ff */
[----:B------:R-:W-:-:S02]  /*83c0*/  F2FP.F16.F32.PACK_AB R41, R44, R80 ;  /* 0x000000502c29723e */ /* 0x000fc400000000ff */
[----:B------:R-:W-:Y:S01]  /*83d0*/  F2FP.F16.F32.PACK_AB R38, R37, R34 ;  /* 0x000000222526723e */ /* 0x000fe200000000ff */
[----:B------:R-:W-:Y:S01]  /*83e0*/  IMAD.MOV.U32 R37, RZ, RZ, R51 ;  /* 0x000000ffff257224 */ /* 0x000fe200078e0033 */
[----:B------:R-:W-:Y:S02]  /*83f0*/  F2FP.F16.F32.PACK_AB R36, R47, R32 ;  /* 0x000000202f24723e */ /* 0x000fe400000000ff */
[----:B------:R-:W-:Y:S02]  /*8400*/  F2FP.F16.F32.PACK_AB R40, R33, R175 ;  /* 0x000000af2128723e */ /* 0x000fe400000000ff */
[----:B------:R-:W-:-:S07]  /*8410*/  F2FP.F16.F32.PACK_AB R42, R45, R174 ;  /* 0x000000ae2d2a723e */ /* 0x000fce00000000ff */
.L_x_5212:
[----:B------:R-:W-:Y:S05]  /*8420*/  BSYNC B2 ;  /* 0x0000000000027941 */ /* 0x000fea0003800000 */
.L_x_5211:
        /* <DEDUP_REMOVED lines=10> */
.L_x_5202:
[----:B------:R-:W-:Y:S05]  /*84d0*/  BSYNC B1 ;  /* 0x0000000000017941 */ /* 0x000fea0003800000 */
.L_x_5201:
        /* <DEDUP_REMOVED lines=12> */
[----:B------:R-:W-:Y:S02]  /*85a0*/  IADD3.X R35, R4, R44, R114, P3, P4 ;  /* 0x0000002c04237210 */ /* 0x000fe40001fe8472 */
[----:B------:R-:W-:Y:S02]  /*85b0*/  LEA.HI R32, R33, R32, RZ, 0x4 ;  /* 0x0000002021207211 */ /* 0x000fe400078f20ff */
[----:B0-----:R-:W-:-:S02]  /*85c0*/  SHF.R.U32.HI R38, RZ, 0x3, R205 ;  /* 0x00000003ff267819 */ /* 0x001fc400000116cd */
[----:B------:R-:W-:-:S05]  /*85d0*/  LEA.HI.SX32 R36, R32, R119, 0x1c ;  /* 0x0000007720247211 */ /* 0x000fca00078fe2ff */
[----:B------:R-:W-:-:S05]  /*85e0*/  IMAD.SHL.U32 R37, R36, 0x8, RZ ;  /* 0x0000000824257824 */ /* 0x000fca00078e00ff */
        /* <DEDUP_REMOVED lines=72> */
[--C-:B------:R-:W-:Y:S01]  /*8a70*/  HADD2.F32 R49, -RZ, R32.reuse.H1_H1 ;  /* 0x30000020ff317230 */ /* 0x100fe20000004100 */
[----:B------:R-:W-:Y:S01]  /*8a80*/  F2FP.F16.F32.PACK_AB R39, R64, R39 ;  /* 0x000000274027723e */ /* 0x000fe200000000ff */
[----:B------:R-:W-:Y:S02]  /*8a90*/  HADD2.F32 R169, -RZ, R169.H0_H0 ;  /* 0x200000a9ffa97230 */ /* 0x000fe40000004100 */
[-C--:B------:R-:W-:Y:S01]  /*8aa0*/  FMUL.FTZ R78, R53, R76.reuse ;  /* 0x0000004c354e7220 */ /* 0x080fe20000410000 */
[----:B------:R-:W-:Y:S02]  /*8ab0*/  HADD2.F32 R46, -RZ, R32.H0_H0 ;  /* 0x20000020ff2e7230 */ /* 0x000fe40000004100 */
[----:B------:R-:W-:Y:S01]  /*8ac0*/  FMUL.FTZ R76, R49, R76 ;  /* 0x0000004c314c7220 */ /* 0x000fe20000410000 */
[----:B------:R-:W-:-:S02]  /*8ad0*/  HADD2.F32 R66, -RZ, R45.H0_H0 ;  /* 0x2000002dff427230 */ /* 0x000fc40000004100 */
[-C--:B------:R-:W-:Y:S01]  /*8ae0*/  FMUL.FTZ R45, R51, R171.reuse ;  /* 0x000000ab332d7220 */ /* 0x080fe20000410000 */
[----:B------:R-:W-:Y:S02]  /*8af0*/  HADD2.F32 R55, -RZ, R48.H0_H0 ;  /* 0x20000030ff377230 */ /* 0x000fe40000004100 */
[C---:B------:R-:W-:Y:S01]  /*8b00*/  FMUL.FTZ R36, R46.reuse, R171 ;  /* 0x000000ab2e247220 */ /* 0x040fe20000410000 */
[----:B------:R-:W-:Y:S02]  /*8b10*/  HADD2.F32 R48, -RZ, R38.H0_H0 ;  /* 0x20000026ff307230 */ /* 0x000fe40000004100 */
[-C--:B------:R-:W-:Y:S01]  /*8b20*/  FFMA.FTZ R32, R46, R169.reuse, -R45 ;  /* 0x000000a92e207223 */ /* 0x080fe2000001082d */
[-C--:B------:R-:W-:Y:S01]  /*8b30*/  FFMA.FTZ R45, R49, R66.reuse, -R78 ;  /* 0x00000042312d7223 */ /* 0x080fe2000001084e */
[----:B------:R-:W-:Y:S01]  /*8b40*/  FFMA.FTZ R49, R53, R66, R76 ;  /* 0x0000004235317223 */ /* 0x000fe2000001004c */
[----:B------:R-:W-:Y:S02]  /*8b50*/  HADD2.F32 R53, -RZ, R170.H0_H0 ;  /* 0x200000aaff357230 */ /* 0x000fe40000004100 */
[----:B------:R-:W-:Y:S01]  /*8b60*/  FFMA.FTZ R36, R51, R169, R36 ;  /* 0x000000a933247223 */ /* 0x000fe20000010024 */
[----:B------:R-:W-:Y:S01]  /*8b70*/  HADD2.F32 R46, -RZ, R34.H0_H0 ;  /* 0x20000022ff2e7230 */ /* 0x000fe20000004100 */
[----:B------:R-:W-:Y:S01]  /*8b80*/  F2FP.F16.F32.PACK_AB R32, R45, R32 ;  /* 0x000000202d20723e */ /* 0x000fe200000000ff */
[----:B------:R-:W-:-:S02]  /*8b90*/  HADD2.F32 R38, -RZ, R38.H1_H1 ;  /* 0x30000026ff267230 */ /* 0x000fc40000004100 */
[-C--:B------:R-:W-:Y:S01]  /*8ba0*/  FMUL.FTZ R65, R48, R53.reuse ;  /* 0x0000003530417220 */ /* 0x080fe20000410000 */
[----:B------:R-:W-:Y:S02]  /*8bb0*/  HADD2.F32 R34, -RZ, R34.H1_H1 ;  /* 0x30000022ff227230 */ /* 0x000fe40000004100 */
[----:B------:R-:W-:Y:S01]  /*8bc0*/  FMUL.FTZ R53, R46, R53 ;  /* 0x000000352e357220 */ /* 0x000fe20000410000 */
[----:B------:R-:W-:Y:S02]  /*8bd0*/  HADD2.F32 R51, -RZ, R168.H0_H0 ;  /* 0x200000a8ff337230 */ /* 0x000fe40000004100 */
[-C--:B------:R-:W-:Y:S01]  /*8be0*/  FMUL.FTZ R67, R38, R55.reuse ;  /* 0x0000003726437220 */ /* 0x080fe20000410000 */
[----:B------:R-:W-:Y:S02]  /*8bf0*/  HADD2.F32 R47, -RZ, R47.H0_H0 ;  /* 0x2000002fff2f7230 */ /* 0x000fe40000004100 */
[----:B------:R-:W-:Y:S01]  /*8c00*/  FMUL.FTZ R55, R34, R55 ;  /* 0x0000003722377220 */ /* 0x000fe20000410000 */
[----:B------:R-:W-:-:S02]  /*8c10*/  IMAD.MOV.U32 R33, RZ, RZ, R35 ;  /* 0x000000ffff217224 */ /* 0x000fc400078e0023 */
[-C--:B------:R-:W-:Y:S01]  /*8c20*/  FFMA.FTZ R65, R46, R51.reuse, -R65 ;  /* 0x000000332e417223 */ /* 0x080fe20000010841 */
[----:B------:R-:W-:Y:S01]  /*8c30*/  FFMA.FTZ R53, R48, R51, R53 ;  /* 0x0000003330357223 */ /* 0x000fe20000010035 */
[-C--:B------:R-:W-:Y:S01]  /*8c40*/  FFMA.FTZ R34, R34, R47.reuse, -R67 ;  /* 0x0000002f22227223 */ /* 0x080fe20000010843 */
[----:B------:R-:W-:Y:S01]  /*8c50*/  FFMA.FTZ R38, R38, R47, R55 ;  /* 0x0000002f26267223 */ /* 0x000fe20000010037 */
[----:B------:R-:W-:Y:S01]  /*8c60*/  F2FP.F16.F32.PACK_AB R36, R49, R36 ;  /* 0x000000243124723e */ /* 0x000fe200000000ff */
[----:B------:R-:W-:Y:S02]  /*8c70*/  IMAD.MOV.U32 R35, RZ, RZ, R54 ;  /* 0x000000ffff237224 */ /* 0x000fe400078e0036 */
[----:B------:R-:W-:Y:S02]  /*8c80*/  F2FP.F16.F32.PACK_AB R34, R34, R65 ;  /* 0x000000412222723e */ /* 0x000fe400000000ff */
[----:B------:R-:W-:-:S07]  /*8c90*/  F2FP.F16.F32.PACK_AB R38, R38, R53 ;  /* 0x000000352626723e */ /* 0x000fce00000000ff */
.L_x_5216:
[----:B------:R-:W-:Y:S05]  /*8ca0*/  BSYNC B2 ;  /* 0x0000000000027941 */ /* 0x000fea0003800000 */
.L_x_5215:
[----:B0-----:R3:W-:Y:S04]  /*8cb0*/  STG.E.128 desc[UR60][R40.64], R32 ;  /* 0x0000002028007986 */ /* 0x0017e8000c101d3c */
[----:B--2---:R3:W-:Y:S02]  /*8cc0*/  @!P3 STG.E.128 desc[UR60][R42.64], R36 ;  /* 0x000000242a00b986 */ /* 0x0047e4000c101d3c */
.L_x_5214:
[----:B------:R-:W-:Y:S05]  /*8cd0*/  BSYNC B1 ;  /* 0x0000000000017941 */ /* 0x000fea0003800000 */
.L_x_5213:
        /* <DEDUP_REMOVED lines=36> */
[----:B------:R-:W-:Y:S01]  /*8f20*/  SHF.R.U32.HI R55, RZ, 0x10, R73 ;  /* 0x00000010ff377819 */ /* 0x000fe20000011649 */
[----:B------:R-:W-:Y:S01]  /*8f30*/  IMAD.MOV.U32 R51, RZ, RZ, R39 ;  /* 0x000000ffff337224 */ /* 0x000fe200078e0027 */
[----:B------:R-:W-:Y:S01]  /*8f40*/  SHF.R.U32.HI R53, RZ, 0x10, R61 ;  /* 0x00000010ff357819 */ /* 0x000fe2000001163d */
[----:B0-----:R-:W-:Y:S01]  /*8f50*/  IMAD.MOV.U32 R37, RZ, RZ, R35 ;  /* 0x000000ffff257224 */ /* 0x001fe200078e0023 */
[----:B------:R-:W-:Y:S01]  /*8f60*/  MOV R49, R36 ;  /* 0x0000002400317202 */ /* 0x000fe20000000f00 */
[--C-:B------:R-:W-:Y:S01]  /*8f70*/  HADD2.F32 R39, -RZ, R50.reuse.H0_H0 ;  /* 0x20000032ff277230 */ /* 0x100fe20000004100 */
[----:B------:R-:W-:Y:S01]  /*8f80*/  SHF.R.U64 R45, R60, 0x10, R61 ;  /* 0x000000103c2d7819 */ /* 0x000fe2000000123d */
[----:B------:R-:W-:Y:S01]  /*8f90*/  HADD2.F32 R50, -RZ, R50.H1_H1 ;  /* 0x30000032ff327230 */ /* 0x000fe20000004100 */
[--C-:B------:R-:W-:Y:S01]  /*8fa0*/  SHF.R.U64 R47, R74, 0x10, R75.reuse ;  /* 0x000000104a2f7819 */ /* 0x100fe2000000124b */
[----:B------:R-:W-:Y:S01]  /*8fb0*/  HADD2.F32 R55, -RZ, R55.H0_H0 ;  /* 0x20000037ff377230 */ /* 0x000fe20000004100 */
[----:B------:R-:W-:Y:S01]  /*8fc0*/  SHF.R.U32.HI R74, RZ, 0x10, R75 ;  /* 0x00000010ff4a7819 */ /* 0x000fe2000001164b */
[----:B------:R-:W-:Y:S01]  /*8fd0*/  HADD2.F32 R54, -RZ, R166.H1_H1 ;  /* 0x300000a6ff367230 */ /* 0x000fe20000004100 */
[----:B------:R-:W-:Y:S01]  /*8fe0*/  SHF.R.U64 R46, R62, 0x10, R63 ;  /* 0x000000103e2e7819 */ /* 0x000fe2000000123f */
[----:B------:R-:W-:-:S02]  /*8ff0*/  HADD2.F32 R36, -RZ, R33.H1_H1 ;  /* 0x30000021ff247230 */ /* 0x000fc40000004100 */
[-C--:B------:R-:W-:Y:S01]  /*9000*/  FMUL.FTZ R61, R50, R55.reuse ;  /* 0x00000037323d7220 */ /* 0x080fe20000410000 */
[----:B------:R-:W-:Y:S02]  /*9010*/  HADD2.F32 R35, -RZ, R33.H0_H0 ;  /* 0x20000021ff237230 */ /* 0x000fe40000004100 */
[-C--:B------:R-:W-:Y:S01]  /*9020*/  FMUL.FTZ R60, R39, R54.reuse ;  /* 0x00000036273c7220 */ /* 0x080fe20000410000 */
[----:B------:R-:W-:Y:S02]  /*9030*/  HADD2.F32 R52, -RZ, R158.H1_H1 ;  /* 0x3000009eff347230 */ /* 0x000fe40000004100 */
[----:B------:R-:W-:Y:S01]  /*9040*/  FMUL.FTZ R55, R36, R55 ;  /* 0x0000003724377220 */ /* 0x000fe20000410000 */
[----:B------:R-:W-:Y:S02]  /*9050*/  HADD2.F32 R53, -RZ, R53.H0_H0 ;  /* 0x20000035ff357230 */ /* 0x000fe40000004100 */
[C---:B------:R-:W-:Y:S01]  /*9060*/  FMUL.FTZ R54, R35.reuse, R54 ;  /* 0x0000003623367220 */ /* 0x040fe20000410000 */
[----:B------:R-:W-:Y:S01]  /*9070*/  SHF.R.U32.HI R62, RZ, 0x10, R63 ;  /* 0x00000010ff3e7819 */ /* 0x000fe2000001163f */
[----:B------:R-:W-:Y:S01]  /*9080*/  FFMA.FTZ R33, R35, R52, -R60 ;  /* 0x0000003423217223 */ /* 0x000fe2000001083c */
[----:B------:R-:W-:-:S02]  /*9090*/  HADD2.F32 R60, -RZ, R159.H1_H1 ;  /* 0x3000009fff3c7230 */ /* 0x000fc40000004100 */
[-C--:B------:R-:W-:Y:S01]  /*90a0*/  FFMA.FTZ R36, R36, R53.reuse, -R61 ;  /* 0x0000003524247223 */ /* 0x080fe2000001083d */
[----:B------:R-:W-:Y:S01]  /*90b0*/  FFMA.FTZ R50, R50, R53, R55 ;  /* 0x0000003532327223 */ /* 0x000fe20000010037 */
[----:B------:R-:W-:Y:S01]  /*90c0*/  FFMA.FTZ R35, R39, R52, R54 ;  /* 0x0000003427237223 */ /* 0x000fe20000010036 */
[----:B------:R-:W-:Y:S01]  /*90d0*/  HADD2.F32 R53, -RZ, R51.H0_H0 ;  /* 0x20000033ff357230 */ /* 0x000fe20000004100 */
[----:B------:R-:W-:Y:S01]  /*90e0*/  SHF.R.U64 R48, R72, 0x10, R73 ;  /* 0x0000001048307819 */ /* 0x000fe20000001249 */
[--C-:B------:R-:W-:Y:S01]  /*90f0*/  HADD2.F32 R39, -RZ, R37.reuse.H0_H0 ;  /* 0x20000025ff277230 */ /* 0x100fe20000004100 */
[----:B------:R-:W-:Y:S01]  /*9100*/  F2FP.F16.F32.PACK_AB R33, R36, R33 ;  /* 0x000000212421723e */ /* 0x000fe200000000ff */
[----:B------:R-:W-:Y:S02]  /*9110*/  HADD2.F32 R55, -RZ, R74.H0_H0 ;  /* 0x2000004aff377230 */ /* 0x000fe40000004100 */
[----:B------:R-:W-:Y:S01]  /*9120*/  FMUL.FTZ R64, R53, R60 ;  /* 0x0000003c35407220 */ /* 0x000fe20000410000 */
[----:B------:R-:W-:-:S02]  /*9130*/  HADD2.F32 R52, -RZ, R37.H1_H1 ;  /* 0x30000025ff347230 */ /* 0x000fc40000004100 */
[C---:B------:R-:W-:Y:S01]  /*9140*/  FMUL.FTZ R60, R39.reuse, R60 ;  /* 0x0000003c273c7220 */ /* 0x040fe20000410000 */
[----:B------:R-:W-:Y:S02]  /*9150*/  HADD2.F32 R54, -RZ, R157.H1_H1 ;  /* 0x3000009dff367230 */ /* 0x000fe40000004100 */
        /* <DEDUP_REMOVED lines=8> */
[----:B------:R-:W-:Y:S02]  /*91e0*/  HADD2.F32 R53, -RZ, R48.H0_H0 ;  /* 0x20000030ff357230 */ /* 0x000fe40000004100 */
[----:B------:R-:W-:Y:S01]  /*91f0*/  FFMA.FTZ R52, R52, R62, -R61 ;  /* 0x0000003e34347223 */ /* 0x000fe2000001083d */
[--C-:B------:R-:W-:Y:S02]  /*9200*/  HADD2.F32 R51, -RZ, R49.reuse.H0_H0 ;  /* 0x20000031ff337230 */ /* 0x100fe40000004100 */
[--C-:B------:R-:W-:Y:S01]  /*9210*/  HADD2.F32 R48, -RZ, R32.reuse.H0_H0 ;  /* 0x20000020ff307230 */ /* 0x100fe20000004100 */
[----:B------:R-:W-:Y:S01]  /*9220*/  F2FP.F16.F32.PACK_AB R39, R54, R39 ;  /* 0x000000273627723e */ /* 0x000fe200000000ff */
[----:B------:R-:W-:Y:S02]  /*9230*/  HADD2.F32 R49, -RZ, R49.H1_H1 ;  /* 0x30000031ff317230 */ /* 0x000fe40000004100 */
[----:B------:R-:W-:Y:S01]  /*9240*/  FMUL.FTZ R55, R51, R166 ;  /* 0x000000a633377220 */ /* 0x000fe20000410000 */
[----:B------:R-:W-:-:S02]  /*9250*/  HADD2.F32 R32, -RZ, R32.H1_H1 ;  /* 0x30000020ff207230 */ /* 0x000fc40000004100 */
[----:B------:R-:W-:Y:S01]  /*9260*/  FMUL.FTZ R166, R48, R166 ;  /* 0x000000a630a67220 */ /* 0x000fe20000410000 */
[----:B------:R-:W-:Y:S02]  /*9270*/  HADD2.F32 R158, -RZ, R158.H0_H0 ;  /* 0x2000009eff9e7230 */ /* 0x000fe40000004100 */
[-C--:B------:R-:W-:Y:S01]  /*9280*/  FMUL.FTZ R61, R49, R53.reuse ;  /* 0x00000035313d7220 */ /* 0x080fe20000410000 */
[----:B------:R-:W-:Y:S02]  /*9290*/  HADD2.F32 R45, -RZ, R45.H0_H0 ;  /* 0x2000002dff2d7230 */ /* 0x000fe40000004100 */
[----:B------:R-:W-:Y:S01]  /*92a0*/  FMUL.FTZ R60, R32, R53 ;  /* 0x00000035203c7220 */ /* 0x000fe20000410000 */
[----:B------:R-:W-:Y:S02]  /*92b0*/  HADD2.F32 R159, -RZ, R159.H0_H0 ;  /* 0x2000009fff9f7230 */ /* 0x000fe40000004100 */
[-C--:B------:R-:W-:Y:S01]  /*92c0*/  FFMA.FTZ R55, R48, R158.reuse, -R55 ;  /* 0x0000009e30377223 */ /* 0x080fe20000010837 */
[----:B------:R-:W-:Y:S01]  /*92d0*/  FFMA.FTZ R166, R51, R158, R166 ;  /* 0x0000009e33a67223 */ /* 0x000fe200000100a6 */
[-C--:B------:R-:W-:Y:S01]  /*92e0*/  FFMA.FTZ R48, R32, R45.reuse, -R61 ;  /* 0x0000002d20307223 */ /* 0x080fe2000001083d */
[----:B------:R-:W-:Y:S01]  /*92f0*/  FFMA.FTZ R51, R49, R45, R60 ;  /* 0x0000002d31337223 */ /* 0x000fe2000001003c */
[----:B------:R-:W-:Y:S01]  /*9300*/  HADD2.F32 R45, -RZ, R38.H0_H0 ;  /* 0x20000026ff2d7230 */ /* 0x000fe20000004100 */
[----:B------:R-:W-:Y:S01]  /*9310*/  F2FP.F16.F32.PACK_AB R52, R52, R37 ;  /* 0x000000253434723e */ /* 0x000fe200000000ff */
[----:B------:R-:W-:Y:S01]  /*9320*/  HADD2.F32 R49, -RZ, R47.H0_H0 ;  /* 0x2000002fff317230 */ /* 0x000fe20000004100 */
[----:B------:R-:W-:Y:S01]  /*9330*/  F2FP.F16.F32.PACK_AB R37, R50, R35 ;  /* 0x000000233225723e */ /* 0x000fe200000000ff */
[----:B------:R-:W-:-:S02]  /*9340*/  HADD2.F32 R32, -RZ, R34.H0_H0 ;  /* 0x20000022ff207230 */ /* 0x000fc40000004100 */
[----:B------:R-:W-:Y:S01]  /*9350*/  FMUL.FTZ R53, R45, R159 ;  /* 0x0000009f2d357220 */ /* 0x000fe20000410000 */
[----:B------:R-:W-:Y:S01]  /*9360*/  HADD2.F32 R38, -RZ, R38.H1_H1 ;  /* 0x30000026ff267230 */ /* 0x000fe20000004100 */
[----:B------:R-:W-:Y:S01]  /*9370*/  F2FP.F16.F32.PACK_AB R36, R51, R166 ;  /* 0x000000a63324723e */ /* 0x000fe200000000ff */
[----:B------:R-:W-:Y:S02]  /*9380*/  HADD2.F32 R34, -RZ, R34.H1_H1 ;  /* 0x30000022ff227230 */ /* 0x000fe40000004100 */
[----:B------:R-:W-:Y:S02]  /*9390*/  HADD2.F32 R157, -RZ, R157.H0_H0 ;  /* 0x2000009dff9d7230 */ /* 0x000fe40000004100 */
[----:B------:R-:W-:Y:S01]  /*93a0*/  FMUL.FTZ R61, R38, R49 ;  /* 0x00000031263d7220 */ /* 0x000fe20000410000 */
[----:B------:R-:W-:Y:S02]  /*93b0*/  HADD2.F32 R47, -RZ, R46.H0_H0 ;  /* 0x2000002eff2f7230 */ /* 0x000fe40000004100 */
[----:B------:R-:W-:Y:S01]  /*93c0*/  FMUL.FTZ R46, R32, R159 ;  /* 0x0000009f202e7220 */ /* 0x000fe20000410000 */
[----:B------:R-:W-:Y:S01]  /*93d0*/  FMUL.FTZ R49, R34, R49 ;  /* 0x0000003122317220 */ /* 0x000fe20000410000 */
[----:B------:R-:W-:Y:S01]  /*93e0*/  FFMA.FTZ R53, R32, R157, -R53 ;  /* 0x0000009d20357223 */ /* 0x000fe20000010835 */
[----:B------:R-:W-:Y:S01]  /*93f0*/  F2FP.F16.F32.PACK_AB R32, R48, R55 ;  /* 0x000000373020723e */ /* 0x000fe200000000ff */
[----:B------:R-:W-:Y:S01]  /*9400*/  FFMA.FTZ R46, R45, R157, R46 ;  /* 0x0000009d2d2e7223 */ /* 0x000fe2000001002e */
[-C--:B------:R-:W-:Y:S01]  /*9410*/  FFMA.FTZ R34, R34, R47.reuse, -R61 ;  /* 0x0000002f22227223 */ /* 0x080fe2000001083d */
[----:B------:R-:W-:Y:S01]  /*9420*/  FFMA.FTZ R49, R38, R47, R49 ;  /* 0x0000002f26317223 */ /* 0x000fe20000010031 */
[----:B------:R-:W-:-:S03]  /*9430*/  IMAD.MOV.U32 R35, RZ, RZ, R52 ;  /* 0x000000ffff237224 */ /* 0x000fc600078e0034 */
[----:B------:R-:W-:Y:S02]  /*9440*/  F2FP.F16.F32.PACK_AB R34, R34, R53 ;  /* 0x000000352222723e */ /* 0x000fe400000000ff */
[----:B------:R-:W-:-:S07]  /*9450*/  F2FP.F16.F32.PACK_AB R38, R49, R46 ;  /* 0x0000002e3126723e */ /* 0x000fce00000000ff */
.L_x_5220:
[----:B------:R-:W-:Y:S05]  /*9460*/  BSYNC B2 ;  /* 0x0000000000027941 */ /* 0x000fea0003800000 */
.L_x_5219:
[----:B0-----:R4:W-:Y:S04]  /*9470*/  STG.E.128 desc[UR60][R40.64], R32 ;  /* 0x0000002028007986 */ /* 0x0019e8000c101d3c */
[----:B--2---:R4:W-:Y:S02]  /*9480*/  @!P3 STG.E.128 desc[UR60][R42.64], R36 ;  /* 0x000000242a00b986 */ /* 0x0049e4000c101d3c */
.L_x_5218:
[----:B------:R-:W-:Y:S05]  /*9490*/  BSYNC B1 ;  /* 0x0000000000017941 */ /* 0x000fea0003800000 */
.L_x_5217:
[----:B------:R-:W-:-:S13]  /*94a0*/  ISETP.NE.AND P3, PT, R26, RZ, PT ;  /* 0x000000ff1a00720c */ /* 0x000fda0003f65270 */
[----:B------:R-:W-:Y:S05]  /*94b0*/  @!P3 BRA `(.L_x_5171) ;  /* 0x0000000800d4b947 */ /* 0x000fea0003800000 */
[----:B---34-:R-:W2:Y:S01]  /*94c0*/  LDL R32, [R1] ;  /* 0x0000000001207983 */ /* 0x018ea20000100800 */
        /* <DEDUP_REMOVED lines=27> */
[----:B------:R-:W-:Y:S01]  /*9680*/  SHF.R.U32.HI R54, RZ, 0x10, R69 ;  /* 0x00000010ff367819 */ /* 0x000fe20000011645 */
[----:B--2---:R-:W-:Y:S01]  /*9690*/  IMAD.MOV.U32 R49, RZ, RZ, R39 ;  /* 0x000000ffff317224 */ /* 0x004fe200078e0027 */
[----:B------:R-:W-:Y:S01]  /*96a0*/  MOV R48, R36 ;  /* 0x0000002400307202 */ /* 0x000fe20000000f00 */
[--C-:B------:R-:W-:Y:S01]  /*96b0*/  HADD2.F32 R39, -RZ, R37.reuse.H0_H0 ;  /* 0x20000025ff277230 */ /* 0x100fe20000004100 */
[----:B------:R-:W-:Y:S01]  /*96c0*/  SHF.R.U32.HI R52, RZ, 0x10, R57 ;  /* 0x00000010ff347819 */ /* 0x000fe20000011639 */
[----:B0-----:R-:W-:Y:S01]  /*96d0*/  IMAD.MOV.U32 R36, RZ, RZ, R35 ;  /* 0x000000ffff247224 */ /* 0x001fe200078e0023 */
[----:B------:R-:W-:Y:S01]  /*96e0*/  SHF.R.U64 R42, R58, 0x10, R59 ;  /* 0x000000103a2a7819 */ /* 0x000fe2000000123b */
[----:B------:R-:W-:Y:S01]  /*96f0*/  HADD2.F32 R37, -RZ, R37.H1_H1 ;  /* 0x30000025ff257230 */ /* 0x000fe20000004100 */
[--C-:B------:R-:W-:Y:S01]  /*9700*/  SHF.R.U64 R45, R70, 0x10, R71.reuse ;  /* 0x00000010462d7819 */ /* 0x100fe20000001247 */
[----:B------:R-:W-:Y:S01]  /*9710*/  HADD2.F32 R54, -RZ, R54.H0_H0 ;  /* 0x20000036ff367230 */ /* 0x000fe20000004100 */
[----:B------:R-:W-:Y:S01]  /*9720*/  SHF.R.U32.HI R70, RZ, 0x10, R71 ;  /* 0x00000010ff467819 */ /* 0x000fe20000011647 */
[----:B------:R-:W-:Y:S01]  /*9730*/  HADD2.F32 R35, -RZ, R33.H1_H1 ;  /* 0x30000021ff237230 */ /* 0x000fe20000004100 */
[----:B------:R-:W-:Y:S01]  /*9740*/  SHF.R.U64 R46, R56, 0x10, R57 ;  /* 0x00000010382e7819 */ /* 0x000fe20000001239 */
[----:B------:R-:W-:-:S02]  /*9750*/  IMAD.MOV.U32 R47, RZ, RZ, R32 ;  /* 0x000000ffff2f7224 */ /* 0x000fc400078e0020 */
[-C--:B------:R-:W-:Y:S01]  /*9760*/  FMUL.FTZ R58, R37, R54.reuse ;  /* 0x00000036253a7220 */ /* 0x080fe20000410000 */
[----:B------:R-:W-:Y:S02]  /*9770*/  HADD2.F32 R51, -RZ, R156.H1_H1 ;  /* 0x3000009cff337230 */ /* 0x000fe40000004100 */
[----:B------:R-:W-:Y:S01]  /*9780*/  FMUL.FTZ R54, R35, R54 ;  /* 0x0000003623367220 */ /* 0x000fe20000410000 */
[----:B------:R-:W-:Y:S01]  /*9790*/  HADD2.F32 R32, -RZ, R33.H0_H0 ;  /* 0x20000021ff207230 */ /* 0x000fe20000004100 */
[----:B------:R-:W-:Y:S01]  /*97a0*/  SHF.R.U32.HI R59, RZ, 0x10, R59 ;  /* 0x00000010ff3b7819 */ /* 0x000fe2000001163b */
[----:B------:R-:W-:Y:S02]  /*97b0*/  HADD2.F32 R52, -RZ, R52.H0_H0 ;  /* 0x20000034ff347230 */ /* 0x000fe40000004100 */
[-C--:B------:R-:W-:Y:S01]  /*97c0*/  FMUL.FTZ R33, R39, R51.reuse ;  /* 0x0000003327217220 */ /* 0x080fe20000410000 */
[----:B------:R-:W-:Y:S02]  /*97d0*/  HADD2.F32 R50, -RZ, R154.H1_H1 ;  /* 0x3000009aff327230 */ /* 0x000fe40000004100 */
[----:B------:R-:W-:Y:S01]  /*97e0*/  FMUL.FTZ R56, R32, R51 ;  /* 0x0000003320387220 */ /* 0x000fe20000410000 */
[----:B------:R-:W-:-:S02]  /*97f0*/  HADD2.F32 R51, -RZ, R70.H0_H0 ;  /* 0x20000046ff337230 */ /* 0x000fc40000004100 */
[-C--:B------:R-:W-:Y:S01]  /*9800*/  FFMA.FTZ R53, R35, R52.reuse, -R58 ;  /* 0x0000003423357223 */ /* 0x080fe2000001083a */
[----:B------:R-:W-:Y:S01]  /*9810*/  FFMA.FTZ R54, R37, R52, R54 ;  /* 0x0000003425367223 */ /* 0x000fe20000010036 */
[----:B------:R-:W-:Y:S02]  /*9820*/  HADD2.F32 R52, -RZ, R155.H1_H1 ;  /* 0x3000009bff347230 */ /* 0x000fe40000004100 */
[-C--:B------:R-:W-:Y:S01]  /*9830*/  FFMA.FTZ R32, R32, R50.reuse, -R33 ;  /* 0x0000003220207223 */ /* 0x080fe20000010821 */
[--C-:B------:R-:W-:Y:S02]  /*9840*/  HADD2.F32 R37, -RZ, R49.reuse.H0_H0 ;  /* 0x20000031ff257230 */ /* 0x100fe40000004100 */
[----:B------:R-:W-:Y:S01]  /*9850*/  FFMA.FTZ R33, R39, R50, R56 ;  /* 0x0000003227217223 */ /* 0x000fe20000010038 */
[----:B------:R-:W-:Y:S01]  /*9860*/  HADD2.F32 R49, -RZ, R49.H1_H1 ;  /* 0x30000031ff317230 */ /* 0x000fe20000004100 */
[----:B------:R-:W-:Y:S01]  /*9870*/  SHF.R.U64 R57, R68, 0x10, R69 ;  /* 0x0000001044397819 */ /* 0x000fe20000001245 */
[----:B------:R-:W-:-:S02]  /*9880*/  HADD2.F32 R50, -RZ, R153.H1_H1 ;  /* 0x30000099ff327230 */ /* 0x000fc40000004100 */
[----:B------:R-:W-:Y:S01]  /*9890*/  FMUL.FTZ R56, R37, R52 ;  /* 0x0000003425387220 */ /* 0x000fe20000410000 */
[--C-:B------:R-:W-:Y:S02]  /*98a0*/  HADD2.F32 R35, -RZ, R36.reuse.H0_H0 ;  /* 0x20000024ff237230 */ /* 0x100fe40000004100 */
[-C--:B------:R-:W-:Y:S01]  /*98b0*/  FMUL.FTZ R55, R49, R51.reuse ;  /* 0x0000003331377220 */ /* 0x080fe20000410000 */
[----:B------:R-:W-:Y:S01]  /*98c0*/  HADD2.F32 R36, -RZ, R36.H1_H1 ;  /* 0x30000024ff247230 */ /* 0x000fe20000004100 */
[----:B------:R-:W-:Y:S01]  /*98d0*/  F2FP.F16.F32.PACK_AB R53, R53, R32 ;  /* 0x000000203535723e */ /* 0x000fe200000000ff */
[----:B------:R-:W-:Y:S02]  /*98e0*/  HADD2.F32 R39, -RZ, R59.H0_H0 ;  /* 0x2000003bff277230 */ /* 0x000fe40000004100 */
[C---:B------:R-:W-:Y:S01]  /*98f0*/  FMUL.FTZ R52, R35.reuse, R52 ;  /* 0x0000003423347220 */ /* 0x040fe20000410000 */
[----:B------:R-:W-:Y:S01]  /*9900*/  FFMA.FTZ R56, R35, R50, -R56 ;  /* 0x0000003223387223 */ /* 0x000fe20000010838 */
[----:B------:R-:W-:Y:S01]  /*9910*/  FMUL.FTZ R58, R36, R51 ;  /* 0x00000033243a7220 */ /* 0x000fe20000410000 */
[----:B------:R-:W-:-:S02]  /*9920*/  HADD2.F32 R156, -RZ, R156.H0_H0 ;  /* 0x2000009cff9c7230 */ /* 0x000fc40000004100 */
[-C--:B------:R-:W-:Y:S01]  /*9930*/  FFMA.FTZ R55, R36, R39.reuse, -R55 ;  /* 0x0000002724377223 */ /* 0x080fe20000010837 */
[----:B------:R-:W-:Y:S02]  /*9940*/  HADD2.F32 R35, -RZ, R47.H0_H0 ;  /* 0x2000002fff237230 */ /* 0x000fe40000004100 */
[----:B------:R-:W-:Y:S01]  /*9950*/  FFMA.FTZ R51, R37, R50, R52 ;  /* 0x0000003225337223 */ /* 0x000fe20000010034 */
[----:B------:R-:W-:Y:S02]  /*9960*/  HADD2.F32 R36, -RZ, R48.H0_H0 ;  /* 0x20000030ff247230 */ /* 0x000fe40000004100 */
[----:B------:R-:W-:Y:S01]  /*9970*/  FFMA.FTZ R58, R49, R39, R58 ;  /* 0x00000027313a7223 */ /* 0x000fe2000001003a */
[----:B------:R-:W-:Y:S02]  /*9980*/  HADD2.F32 R154, -RZ, R154.H0_H0 ;  /* 0x2000009aff9a7230 */ /* 0x000fe40000004100 */
[----:B------:R-:W-:Y:S01]  /*9990*/  FMUL.FTZ R39, R35, R156 ;  /* 0x0000009c23277220 */ /* 0x000fe20000410000 */
[----:B------:R-:W-:-:S02]  /*99a0*/  HADD2.F32 R37, -RZ, R57.H0_H0 ;  /* 0x20000039ff257230 */ /* 0x000fc40000004100 */
[C---:B------:R-:W-:Y:S01]  /*99b0*/  FMUL.FTZ R50, R36.reuse, R156 ;  /* 0x0000009c24327220 */ /* 0x040fe20000410000 */
[----:B------:R-:W-:Y:S02]  /*99c0*/  HADD2.F32 R48, -RZ, R48.H1_H1 ;  /* 0x30000030ff307230 */ /* 0x000fe40000004100 */
[-C--:B------:R-:W-:Y:S01]  /*99d0*/  FFMA.FTZ R39, R36, R154.reuse, R39 ;  /* 0x0000009a24277223 */ /* 0x080fe20000010027 */
[----:B------:R-:W-:Y:S02]  /*99e0*/  HADD2.F32 R47, -RZ, R47.H1_H1 ;  /* 0x3000002fff2f7230 */ /* 0x000fe40000004100 */
[----:B------:R-:W-:Y:S01]  /*99f0*/  FFMA.FTZ R50, R35, R154, -R50 ;  /* 0x0000009a23327223 */ /* 0x000fe20000010832 */
        /* <DEDUP_REMOVED lines=8> */
[----:B------:R-:W-:Y:S01]  /*9a80*/  HADD2.F32 R35, -RZ, R34.H0_H0 ;  /* 0x20000022ff237230 */ /* 0x000fe20000004100 */
[----:B------:R-:W-:Y:S01]  /*9a90*/  F2FP.F16.F32.PACK_AB R51, R58, R51 ;  /* 0x000000333a33723e */ /* 0x000fe200000000ff */
[----:B------:R-:W-:Y:S01]  /*9aa0*/  HADD2.F32 R38, -RZ, R38.H1_H1 ;  /* 0x30000026ff267230 */ /* 0x000fe20000004100 */
[----:B------:R-:W-:Y:S01]  /*9ab0*/  F2FP.F16.F32.PACK_AB R32, R47, R50 ;  /* 0x000000322f20723e */ /* 0x000fe200000000ff */
        /* <DEDUP_REMOVED lines=13> */
[----:B------:R-:W-:Y:S01]  /*9b90*/  F2FP.F16.F32.PACK_AB R36, R46, R39 ;  /* 0x000000272e24723e */ /* 0x000fe200000000ff */
[----:B------:R-:W-:Y:S01]  /*9ba0*/  IMAD.MOV.U32 R39, RZ, RZ, R51 ;  /* 0x000000ffff277224 */ /* 0x000fe200078e0033 */
[----:B------:R-:W-:-:S02]  /*9bb0*/  F2FP.F16.F32.PACK_AB R35, R55, R56 ;  /* 0x000000383723723e */ /* 0x000fc400000000ff */
[----:B------:R-:W-:Y:S02]  /*9bc0*/  F2FP.F16.F32.PACK_AB R34, R49, R42 ;  /* 0x0000002a3122723e */ /* 0x000fe400000000ff */
[----:B------:R-:W-:-:S07]  /*9bd0*/  F2FP.F16.F32.PACK_AB R38, R38, R155 ;  /* 0x0000009b2626723e */ /* 0x000fce00000000ff */
.L_x_5222:
[----:B------:R-:W-:Y:S05]  /*9be0*/  BSYNC B1 ;  /* 0x0000000000017941 */ /* 0x000fea0003800000 */
.L_x_5221:
        /* <DEDUP_REMOVED lines=10> */
.L_x_5138:
[----:B------:R-:W2:Y:S02]  /*9c90*/  LDL R32, [R1+0x4] ;  /* 0x0000040001207983 */ /* 0x000ea40000100800 */
[----:B--2---:R-:W-:-:S13]  /*9ca0*/  R2UR UR4, R32 ;  /* 0x00000000200472ca */ /* 0x004fda00000e0000 */
[----:B------:R-:W-:-:S06]  /*9cb0*/  UISETP.NE.AND UP0, UPT, UR4, 0x3, UPT ;  /* 0x000000030400788c */ /* 0x000fcc000bf05270 */
[----:B------:R-:W-:-:S13]  /*9cc0*/  PLOP3.LUT P2, PT, PT, PT, UP0, 0x80, 0x0 ;  /* 0x000000000000781c */ /* 0x000fda0003f4f008 */
[----:B------:R-:W-:Y:S05]  /*9cd0*/  @!P2 BRA `(.L_x_5223) ;  /* 0x000000000004a947 */ /* 0x000fea0003800000 */
[----:B------:R-:W-:Y:S01]  /*9ce0*/  BPT.TRAP 0x1 ;  /* 0x000000040000795c */ /* 0x000fe20000300000 */
.L_x_5223:
[----:B------:R-:W-:Y:S01]  /*9cf0*/  IMAD R90, R17, 0x8, R16 ;  /* 0x00000008115a7824 */ /* 0x000fe200078e0210 */
[----:B------:R-:W-:Y:S01]  /*9d00*/  SHF.L.U32 R91, R199, 0x1f, RZ ;  /* 0x0000001fc75b7819 */ /* 0x000fe200000006ff */
[----:B------:R-:W-:Y:S01]  /*9d10*/  IMAD R89, R24, -0x60, R2 ;  /* 0xffffffa018597824 */ /* 0x000fe200078e0202 */
[----:B------:R-:W-:Y:S02]  /*9d20*/  BSSY B1, `(.L_x_5224) ;  /* 0x0000004000017945 */ /* 0x000fe40003800000 */
[----:B------:R-:W1:Y:S02]  /*9d30*/  SYNCS.PHASECHK.TRANS64.TRYWAIT P3, [R90+URZ+0x30890], R91 ;  /* 0x0308905b5a0075a7 */ /* 0x000e64000806017f */
[----:B------:R-:W-:Y:S01]  /*9d40*/  VIMNMX R89, R89, 0x60, PT ;  /* 0x0000006059597848 */ /* 0x000fe20003fe0100 */
[----:B-1----:R-:W-:Y:S06]  /*9d50*/  @!P3 BRA `(.L_x_5225) ;  /* 0x000001fc00e4b947 */ /* 0x002fec0003800000 */
.L_x_5595:
[----:B------:R-:W-:Y:S05]  /*9d60*/  BSYNC B1 ;  /* 0x0000000000017941 */ /* 0x000fea0003800000 */
.L_x_5224:
        /* <DEDUP_REMOVED lines=21> */
.L_x_5227:
[----:B------:R-:W-:Y:S05]  /*9ec0*/  BSYNC B1 ;  /* 0x0000000000017941 */ /* 0x000fea0003800000 */
.L_x_5226:
        /* <DEDUP_REMOVED lines=20> */
.L_x_5171:
[----:B------:R-:W-:Y:S05]  /*a010*/  BSYNC B0 ;  /* 0x0000000000007941 */ /* 0x000fea0003800000 */
.L_x_5137:
        /* <DEDUP_REMOVED lines=17> */
.L_x_5229:
[----:B------:R-:W-:Y:S05]  /*a130*/  BSYNC B0 ;  /* 0x0000000000007941 */ /* 0x000fea0003800000 */
.L_x_5228:
[----:B------:R-:W1:Y:S01]  /*a140*/  SYNCS.PHASECHK.TRANS64.TRYWAIT P2, [R90+URZ+0x308b0], R91 ;  /* 0x0308b05b5a0075a7 */ /* 0x000e62000804017f */
[----:B------:R-:W-:Y:S01]  /*a150*/  ULDC.64 UR44, c[0x0][0x328] ;  /* 0x0000ca00002c7ab9 */ /* 0x000fe20000000a00 */
[----:B------:R-:W-:Y:S01]  /*a160*/  ULDC.64 UR46, c[0x0][0x318] ;  /* 0x0000c600002e7ab9 */ /* 0x000fe20000000a00 */
[----:B------:R-:W-:Y:S04]  /*a170*/  BSSY B0, `(.L_x_5230) ;  /* 0x0000002000007945 */ /* 0x000fe80003800000 */
[----:B-1----:R-:W-:Y:S05]  /*a180*/  @!P2 BRA `(.L_x_5231) ;  /* 0x000001f800eca947 */ /* 0x002fea0003800000 */
.L_x_5596:
[----:B------:R-:W-:Y:S05]  /*a190*/  BSYNC B0 ;  /* 0x0000000000007941 */ /* 0x000fea0003800000 */
.L_x_5230:
[----:B------:R-:W-:Y:S01]  /*a1a0*/  ISETP.GE.AND P2, PT, R195, R89, PT ;  /* 0x00000059c300720c */ /* 0x000fe20003f46270 */
[----:B------:R-:W-:Y:S01]  /*a1b0*/  BSSY B0, `(.L_x_5232) ;  /* 0x000001e000007945 */ /* 0x000fe20003800000 */
[----:B------:R-:W-:-:S11]  /*a1c0*/  IMAD.WIDE R36, R24, 0x60, R122 ;  /* 0x0000006018247825 */ /* 0x000fd600078e027a */
[----:B------:R-:W-:Y:S05]  /*a1d0*/  @P2 BRA `(.L_x_5233) ;  /* 0x00000000006c2947 */ /* 0x000fea0003800000 */
[----:B------:R-:W-:Y:S01]  /*a1e0*/  IMAD R35, R37, UR44, RZ ;  /* 0x0000002c25237c24 */ /* 0x000fe2000f8e02ff */
[----:B------:R-:W-:Y:S01]  /*a1f0*/  ULDC UR4, c[0x0][0x2f4] ;  /* 0x0000bd0000047ab9 */ /* 0x000fe20000000800 */
[----:B0-----:R-:W-:Y:S02]  /*a200*/  IMAD.MOV.U32 R32, RZ, RZ, R106 ;  /* 0x000000ffff207224 */ /* 0x001fe400078e006a */
[----:B------:R-:W-:Y:S02]  /*a210*/  IMAD.MOV.U32 R33, RZ, RZ, R30 ;  /* 0x000000ffff217224 */ /* 0x000fe400078e001e */
[C---:B------:R-:W-:Y:S02]  /*a220*/  IMAD R35, R36.reuse, UR45, R35 ;  /* 0x0000002d24237c24 */ /* 0x040fe4000f8e0223 */
[----:B------:R-:W-:-:S05]  /*a230*/  IMAD.WIDE.U32 R32, R36, UR44, R32 ;  /* 0x0000002c24207c25 */ /* 0x000fca000f8e0020 */
[----:B------:R-:W-:Y:S02]  /*a240*/  IADD3 R33, R33, R35, RZ ;  /* 0x0000002321217210 */ /* 0x000fe40007ffe0ff */
[----:B------:R-:W-:-:S04]  /*a250*/  LEA R38, P2, R32, UR46, 0x1 ;  /* 0x0000002e20267c11 */ /* 0x000fc8000f8408ff */
[----:B------:R-:W-:Y:S02]  /*a260*/  LEA.HI.X R39, R32, UR47, R33, 0x1, P2 ;  /* 0x0000002f20277c11 */ /* 0x000fe400090f0c21 */
[----:B------:R-:W-:-:S13]  /*a270*/  ISETP.GE.AND P2, PT, R18, UR4, PT ;  /* 0x0000000412007c0c */ /* 0x000fda000bf46270 */
[----:B------:R-:W0:Y:S04]  /*a280*/  @!P2 LDS.128 R32, [R31] ;  /* 0x000000001f20a984 */ /* 0x000e280000000c00 */
[----:B0-----:R-:W-:Y:S01]  /*a290*/  @!P2 STG.E.128 desc[UR60][R38.64], R32 ;  /* 0x000000202600a986 */ /* 0x001fe2000c101d3c */
[----:B------:R-:W-:-:S13]  /*a2a0*/  ISETP.GE.AND P2, PT, R197, UR4, PT ;  /* 0x00000004c5007c0c */ /* 0x000fda000bf46270 */
[----:B------:R-:W0:Y:S04]  /*a2b0*/  @!P2 LDS.128 R32, [R88] ;  /* 0x000000005820a984 */ /* 0x000e280000000c00 */
[----:B0-----:R-:W-:Y:S01]  /*a2c0*/  @!P2 STG.E.128 desc[UR60][R38.64+0x40], R32 ;  /* 0x000040202600a986 */ /* 0x001fe2000c101d3c */
[----:B------:R-:W-:-:S13]  /*a2d0*/  ISETP.GE.AND P2, PT, R198, UR4, PT ;  /* 0x00000004c6007c0c */ /* 0x000fda000bf46270 */
[----:B------:R-:W0:Y:S04]  /*a2e0*/  @!P2 LDS.128 R32, [R31+0x3000] ;  /* 0x003000001f20a984 */ /* 0x000e280000000c00 */
        /* <DEDUP_REMOVED lines=9> */
[----:B0-----:R2:W-:Y:S02]  /*a380*/  @!P2 STG.E.128 desc[UR60][R38.64+0x140], R32 ;  /* 0x000140202600a986 */ /* 0x0015e4000c101d3c */
.L_x_5233:
[----:B------:R-:W-:Y:S05]  /*a390*/  BSYNC B0 ;  /* 0x0000000000007941 */ /* 0x000fea0003800000 */
.L_x_5232:
[----:B------:R-:W-:Y:S01]  /*a3a0*/  ISETP.GE.AND P2, PT, R222, R89, PT ;  /* 0x00000059de00720c */ /* 0x000fe20003f46270 */
[----:B------:R-:W-:-:S12]  /*a3b0*/  BSSY B0, `(.L_x_5234) ;  /* 0x000001f000007945 */ /* 0x000fd80003800000 */
[----:B------:R-:W-:Y:S05]  /*a3c0*/  @P2 BRA `(.L_x_5235) ;  /* 0x0000000000742947 */ /* 0x000fea0003800000 */
[----:B--2---:R-:W-:Y:S01]  /*a3d0*/  IADD3 R35, P2, R36, 0x40, RZ ;  /* 0x0000004024237810 */ /* 0x004fe20007f5e0ff */
[----:B0-----:R-:W-:Y:S01]  /*a3e0*/  IMAD.MOV.U32 R32, RZ, RZ, R106 ;  /* 0x000000ffff207224 */ /* 0x001fe200078e006a */
[----:B------:R-:W-:Y:S01]  /*a3f0*/  ULDC UR4, c[0x0][0x2f4] ;  /* 0x0000bd0000047ab9 */ /* 0x000fe20000000800 */
[----:B------:R-:W-:Y:S02]  /*a400*/  IMAD.MOV.U32 R33, RZ, RZ, R30 ;  /* 0x000000ffff217224 */ /* 0x000fe400078e001e */
[----:B------:R-:W-:Y:S02]  /*a410*/  IMAD.X R36, RZ, RZ, R37, P2 ;  /* 0x000000ffff247224 */ /* 0x000fe400010e0625 */
[----:B------:R-:W-:-:S04]  /*a420*/  IMAD.WIDE.U32 R32, R35, UR44, R32 ;  /* 0x0000002c23207c25 */ /* 0x000fc8000f8e0020 */
[----:B------:R-:W-:-:S04]  /*a430*/  IMAD R36, R36, UR44, RZ ;  /* 0x0000002c24247c24 */ /* 0x000fc8000f8e02ff */
[----:B------:R-:W-:Y:S01]  /*a440*/  IMAD R35, R35, UR45, R36 ;  /* 0x0000002d23237c24 */ /* 0x000fe2000f8e0224 */
[----:B------:R-:W-:-:S03]  /*a450*/  LEA R36, P2, R32, UR46, 0x1 ;  /* 0x0000002e20247c11 */ /* 0x000fc6000f8408ff */
[----:B------:R-:W-:-:S05]  /*a460*/  IMAD.IADD R33, R33, 0x1, R35 ;  /* 0x0000000121217824 */ /* 0x000fca00078e0223 */
[----:B------:R-:W-:Y:S02]  /*a470*/  LEA.HI.X R37, R32, UR47, R33, 0x1, P2 ;  /* 0x0000002f20257c11 */ /* 0x000fe400090f0c21 */
        /* <DEDUP_REMOVED lines=18> */
.L_x_5235:
[----:B------:R-:W-:Y:S05]  /*a5a0*/  BSYNC B0 ;  /* 0x0000000000007941 */ /* 0x000fea0003800000 */
.L_x_5234:
[----:B------:R-:W4:Y:S01]  /*a5b0*/  LDL R31, [R1] ;  /* 0x00000000011f7983 */ /* 0x000f220000100800 */
        /* <DEDUP_REMOVED lines=8> */
[----:B-1----:R-:W1:Y:S01]  /*a640*/  FENCE.VIEW.ASYNC.S ;  /* 0x00000000000073c6 */ /* 0x002e620000000000 */
[----:B------:R-:W-:Y:S01]  /*a650*/  @!P3 PRMT R90, RZ, 0x654, R90 ;  /* 0x00000654ff5ab816 */ /* 0x000fe2000000005a */
[----:B-1----:R1:W-:Y:S06]  /*a660*/  BAR.SYNC.DEFER_BLOCKING R151, 0x80 ;  /* 0x000200970000751d */ /* 0x0023ec0000010000 */
[----:B------:R1:W-:Y:S01]  /*a670*/  @!P3 SYNCS.ARRIVE.TRANS64.RED.A1T0 RZ, [R90+URZ], RZ ;  /* 0x000000ff5affb9a7 */ /* 0x0003e2000810043f */
[----:B------:R-:W-:-:S04]  /*a680*/  ISETP.NE.AND P3, PT, R17, 0x2, PT ;  /* 0x000000021100780c */ /* 0x000fc80003f65270 */
[----:B0-23--:R-:W-:Y:S02]  /*a690*/  SEL R32, RZ, 0x1, P3 ;  /* 0x00000001ff207807 */ /* 0x00dfe40001800000 */
[----:B------:R-:W-:Y:S02]  /*a6a0*/  SEL R17, R17, RZ, P3 ;  /* 0x000000ff11117207 */ /* 0x000fe40001800000 */
[----:B------:R-:W-:Y:S02]  /*a6b0*/  LOP3.LUT R199, R199, R32, RZ, 0x3c, !PT ;  /* 0x00000020c7c77212 */ /* 0x000fe400078e3cff */
[----:B----4-:R-:W-:-:S13]  /*a6c0*/  LOP3.LUT P4, RZ, R31, 0x2, RZ, 0xc0, !PT ;  /* 0x000000021fff7812 */ /* 0x010fda000788c0ff */
[----:B-1----:R-:W-:Y:S05]  /*a6d0*/  @P4 BRA `(.L_x_5236) ;  /* 0xffffff84002c4947 */ /* 0x002fea000383ffff */
.L_x_5132:
[----:B------:R-:W0:Y:S01]  /*a6e0*/  LDC R0, c[0x0][0x448] ;  /* 0x00011200ff007b82 */ /* 0x000e220000000800 */
[----:B------:R-:W-:Y:S01]  /*a6f0*/  IADD3 R5, R196, 0x1, -R194 ;  /* 0x00000001c4057810 */ /* 0x000fe20007ffe8c2 */
[----:B------:R-:W-:Y:S06]  /*a700*/  BSSY B0, `(.L_x_5237) ;  /* 0x000000d000007945 */ /* 0x000fec0003800000 */
[----:B------:R-:W1:Y:S01]  /*a710*/  LDC.64 R6, c[0x0][0x9e0] ;  /* 0x00027800ff067b82 */ /* 0x000e620000000a00 */
[----:B0-----:R-:W-:Y:S01]  /*a720*/  ISETP.NE.AND P1, PT, R0, 0x1, PT ;  /* 0x000000010000780c */ /* 0x001fe20003f25270 */
[----:B------:R-:W-:Y:S01]  /*a730*/  VIADD R0, R209, 0x7f ;  /* 0x0000007fd1007836 */ /* 0x000fe20000000000 */
[----:B-1----:R-:W-:-:S11]  /*a740*/  ISETP.GE.AND P3, PT, R7, 0x1, PT ;  /* 0x000000010700780c */ /* 0x002fd60003f66270 */
[----:B------:R-:W0:Y:S08]  /*a750*/  @P1 LDC R3, c[0x0][0x44c] ;  /* 0x00011300ff031b82 */ /* 0x000e300000000800 */
[----:B------:R-:W1:Y:S01]  /*a760*/  @P1 LDC R2, c[0x0][0x450] ;  /* 0x00011400ff021b82 */ /* 0x000e620000000800 */
[----:B0-----:R-:W-:-:S05]  /*a770*/  @P1 IMAD.HI.U32 R3, R0, R3, RZ ;  /* 0x0000000300031227 */ /* 0x001fca00078e00ff */
[----:B-1----:R-:W-:-:S05]  /*a780*/  @P1 SHF.R.U32.HI R0, RZ, R2, R3 ;  /* 0x00000002ff001219 */ /* 0x002fca0000011603 */
[----:B------:R-:W-:Y:S01]  /*a790*/  IMAD.IADD R3, R5, 0x1, R0 ;  /* 0x0000000105037824 */ /* 0x000fe200078e0200 */
[----:B------:R-:W-:Y:S06]  /*a7a0*/  @P2 BRA `(.L_x_5238) ;  /* 0x0000000000082947 */ /* 0x000fec0003800000 */
[----:B------:R-:W0:Y:S02]  /*a7b0*/  FENCE.VIEW.ASYNC.G ;  /* 0x00000000000073c6 */ /* 0x000e240000000100 */
[----:B0-----:R-:W-:Y:S06]  /*a7c0*/  BAR.ARV 0xc, 0x180 ;  /* 0x0306000000007b1d */ /* 0x001fec0000002000 */
.L_x_5238:
[----:B------:R-:W-:Y:S05]  /*a7d0*/  BSYNC B0 ;  /* 0x0000000000007941 */ /* 0x000fea0003800000 */
.L_x_5237:
        /* <DEDUP_REMOVED lines=13> */
.L_x_5241:
[----:B------:R-:W-:-:S13]  /*a8b0*/  ISETP.NE.AND P0, PT, R7, 0x1, PT ;  /* 0x000000010700780c */ /* 0x000fda0003f05270 */
[----:B------:R-:W0:Y:S02]  /*a8c0*/  @P0 LDC.64 R4, c[0x0][0x9e8] ;  /* 0x00027a00ff040b82 */ /* 0x000e240000000a00 */
[----:B0-----:R-:W-:-:S05]  /*a8d0*/  @P0 IMAD.HI.U32 R4, R2, R4, RZ ;  /* 0x0000000402040227 */ /* 0x001fca00078e00ff */
[----:B------:R-:W-:-:S07]  /*a8e0*/  @P0 SHF.R.U32.HI R2, RZ, R5, R4 ;  /* 0x00000005ff020219 */ /* 0x000fce0000011604 */
.L_x_5242:
[----:B------:R-:W-:Y:S05]  /*a8f0*/  BSYNC B0 ;  /* 0x0000000000007941 */ /* 0x000fea0003800000 */
.L_x_5240:
[----:B------:R-:W-:-:S05]  /*a900*/  IMAD R3, R2, R7, R7 ;  /* 0x0000000702037224 */ /* 0x000fca00078e0207 */
[----:B------:R-:W-:-:S07]  /*a910*/  VIMNMX R0, R0, R3, PT ;  /* 0x0000000300007248 */ /* 0x000fce0003fe0100 */
.L_x_5239:
[----:B------:R-:W0:Y:S01]  /*a920*/  @P1 LDC R2, c[0x0][0x44c] ;  /* 0x00011300ff021b82 */ /* 0x000e220000000800 */
[----:B------:R-:W-:Y:S01]  /*a930*/  VIADD R0, R0, 0x5f ;  /* 0x0000005f00007836 */ /* 0x000fe20000000000 */
[----:B------:R-:W-:-:S03]  /*a940*/  ULDC UR4, c[0x0][0x9dc] ;  /* 0x0002770000047ab9 */ /* 0x000fc60000000800 */
[----:B------:R-:W-:-:S03]  /*a950*/  IMAD.HI R0, R0, 0x2aaaaaab, RZ ;  /* 0x2aaaaaab00007827 */ /* 0x000fc600078e02ff */
[----:B------:R-:W1:Y:S02]  /*a960*/  @P1 LDC R5, c[0x0][0x450] ;  /* 0x00011400ff051b82 */ /* 0x000e640000000800 */
[----:B------:R-:W-:-:S04]  /*a970*/  SHF.R.U32.HI R3, RZ, 0x1f, R0 ;  /* 0x0000001fff037819 */ /* 0x000fc80000011600 */
[----:B------:R-:W-:-:S04]  /*a980*/  LEA.HI.SX32 R3, R0, R3, 0x1c ;  /* 0x0000000300037211 */ /* 0x000fc800078fe2ff */
[----:B------:R-:W-:Y:S01]  /*a990*/  VIMNMX R150, R150, R3, PT ;  /* 0x0000000396967248 */ /* 0x000fe20003fe0100 */
        /* <DEDUP_REMOVED lines=16> */
.L_x_5245:
[----:B------:R-:W-:-:S13]  /*aaa0*/  ISETP.NE.AND P0, PT, R7, 0x1, PT ;  /* 0x000000010700780c */ /* 0x000fda0003f05270 */
[----:B------:R-:W0:Y:S02]  /*aab0*/  @P0 LDC.64 R4, c[0x0][0x9e8] ;  /* 0x00027a00ff040b82 */ /* 0x000e240000000a00 */
[----:B0-----:R-:W-:-:S05]  /*aac0*/  @P0 IMAD.HI.U32 R4, R0, R4, RZ ;  /* 0x0000000400040227 */ /* 0x001fca00078e00ff */
[----:B------:R-:W-:-:S07]  /*aad0*/  @P0 SHF.R.U32.HI R0, RZ, R5, R4 ;  /* 0x00000005ff000219 */ /* 0x000fce0000011604 */
.L_x_5246:
[----:B------:R-:W-:Y:S05]  /*aae0*/  BSYNC B0 ;  /* 0x0000000000007941 */ /* 0x000fea0003800000 */
.L_x_5244:
[----:B------:R-:W-:-:S05]  /*aaf0*/  IMAD R3, R0, R7, RZ ;  /* 0x0000000700037224 */ /* 0x000fca00078e02ff */
[----:B------:R-:W-:-:S07]  /*ab00*/  VIMNMX R2, R2, R3, !PT ;  /* 0x0000000302027248 */ /* 0x000fce0007fe0100 */
.L_x_5243:
[----:B------:R-:W-:Y:S01]  /*ab10*/  IMAD.HI R0, R2, 0x2aaaaaab, RZ ;  /* 0x2aaaaaab02007827 */ /* 0x000fe200078e02ff */
[----:B------:R-:W-:Y:S02]  /*ab20*/  PLOP3.LUT P0, PT, PT, PT, PT, 0x80, 0x0 ;  /* 0x000000000000781c */ /* 0x000fe40003f0f070 */
[----:B------:R-:W-:Y:S02]  /*ab30*/  CS2R R4, SRZ ;  /* 0x0000000000047805 */ /* 0x000fe4000001ff00 */
[----:B------:R-:W-:Y:S02]  /*ab40*/  CS2R R118, SRZ ;  /* 0x0000000000767805 */ /* 0x000fe4000001ff00 */
[----:B------:R-:W-:Y:S02]  /*ab50*/  CS2R R116, SRZ ;  /* 0x0000000000747805 */ /* 0x000fe4000001ff00 */
[----:B------:R-:W-:Y:S02]  /*ab60*/  SHF.R.U32.HI R3, RZ, 0x1f, R0 ;  /* 0x0000001fff037819 */ /* 0x000fe40000011600 */
[----:B------:R-:W-:-:S02]  /*ab70*/  CS2R R114, SRZ ;  /* 0x0000000000727805 */ /* 0x000fc4000001ff00 */
[----:B------:R-:W-:Y:S02]  /*ab80*/  CS2R R112, SRZ ;  /* 0x0000000000707805 */ /* 0x000fe4000001ff00 */
[----:B------:R-:W-:Y:S02]  /*ab90*/  CS2R R106, SRZ ;  /* 0x00000000006a7805 */ /* 0x000fe4000001ff00 */
[----:B------:R-:W-:Y:S01]  /*aba0*/  LEA.HI.SX32 R3, R0, R3, 0x1c ;  /* 0x0000000300037211 */ /* 0x000fe200078fe2ff */
[----:B------:R-:W-:Y:S01]  /*abb0*/  IMAD.MOV.U32 R110, RZ, RZ, RZ ;  /* 0x000000ffff6e7224 */ /* 0x000fe200078e00ff */
[----:B------:R-:W-:Y:S02]  /*abc0*/  CS2R R108, SRZ ;  /* 0x00000000006c7805 */ /* 0x000fe4000001ff00 */
[----:B------:R-:W-:Y:S02]  /*abd0*/  CS2R R62, SRZ ;  /* 0x00000000003e7805 */ /* 0x000fe4000001ff00 */
[----:B------:R-:W-:-:S02]  /*abe0*/  VIMNMX R211, RZ, R3, !PT ;  /* 0x00000003ffd37248 */ /* 0x000fc40007fe0100 */
[----:B------:R-:W-:Y:S01]  /*abf0*/  CS2R R104, SRZ ;  /* 0x0000000000687805 */ /* 0x000fe2000001ff00 */
[----:B------:R-:W-:Y:S01]  /*ac00*/  IMAD.MOV.U32 R103, RZ, RZ, RZ ;  /* 0x000000ffff677224 */ /* 0x000fe200078e00ff */
[----:B------:R-:W-:Y:S02]  /*ac10*/  CS2R R98, SRZ ;  /* 0x0000000000627805 */ /* 0x000fe4000001ff00 */
[----:B------:R-:W-:Y:S02]  /*ac20*/  ISETP.GT.AND P1, PT, R150, R211, PT ;  /* 0x000000d39600720c */ /* 0x000fe40003f24270 */
        /* <DEDUP_REMOVED lines=38> */
[----:B------:R-:W-:Y:S01]  /*ae90*/  CS2R R2, SRZ ;  /* 0x0000000000027805 */ /* 0x000fe2000001ff00 */
        /* <DEDUP_REMOVED lines=31> */
.L_x_5248:
        /* <DEDUP_REMOVED lines=12> */
.L_x_5252:
[----:B-1----:R1:W2:Y:S02]  /*b150*/  SYNCS.PHASECHK.TRANS64.TRYWAIT P0, [R16+URZ+0x30800], R3 ;  /* 0x03080003100075a7 */ /* 0x0022a4000800017f */
[----:B--2---:R-:W-:Y:S05]  /*b160*/  @!P0 NANOSLEEP.SYNCS 0x989680 ;  /* 0x009896800000895d */ /* 0x004fea0003900000 */
[----:B------:R-:W2:Y:S02]  /*b170*/  @!P0 SYNCS.PHASECHK.TRANS64 P0, [R16+URZ+0x30800], R3 ;  /* 0x03080003100085a7 */ /* 0x000ea4000800007f */
[----:B--2---:R-:W-:Y:S05]  /*b180*/  @!P0 BRA `(.L_x_5252) ;  /* 0xfffffffc00f08947 */ /* 0x004fea000383ffff */
.L_x_5251:
[----:B------:R-:W-:Y:S05]  /*b190*/  BSYNC B0 ;  /* 0x0000000000007941 */ /* 0x000fea0003800000 */
.L_x_5250:
[----:B------:R-:W-:Y:S05]  /*b1a0*/  BRA `(.L_x_5253) ;  /* 0x0000006c000c7947 */ /* 0x000fea0003800000 */
.L_x_5249:
[----:B------:R-:W2:Y:S01]  /*b1b0*/  LDL R0, [R1+0x48] ;  /* 0x0000480001007983 */ /* 0x000ea20000100800 */
[----:B------:R-:W-:Y:S02]  /*b1c0*/  ULDC.64 UR6, c[0x0][0x408] ;  /* 0x0001020000067ab9 */ /* 0x000fe40000000a00 */
[----:B-----5:R-:W-:Y:S01]  /*b1d0*/  IMAD.WIDE.U32 R26, R145, UR6, RZ ;  /* 0x00000006911a7c25 */ /* 0x020fe2000f8e00ff */
[----:B--2---:R-:W-:Y:S02]  /*b1e0*/  R2UR UR4, R0 ;  /* 0x00000000000472ca */ /* 0x004fe400000e0000 */
[----:B------:R-:W-:-:S11]  /*b1f0*/  SHF.R.S32.HI R0, RZ, 0x1f, R145 ;  /* 0x0000001fff007819 */ /* 0x000fd60000011491 */
[----:B------:R-:W-:-:S03]  /*b200*/  ULOP3.LUT UP0, URZ, UR4, 0x3ff, URZ, 0xc0, !UPT ;  /* 0x000003ff043f7892 */ /* 0x000fc6000f80c03f */
[----:B------:R-:W-:Y:S02]  /*b210*/  ULDC.64 UR4, c[0x0][0x3f8] ;  /* 0x0000fe0000047ab9 */ /* 0x000fe40000000a00 */
[C---:B------:R-:W-:Y:S01]  /*b220*/  IMAD R4, R0.reuse, UR4, RZ ;  /* 0x0000000400047c24 */ /* 0x040fe2000f8e02ff */
[----:B------:R-:W-:Y:S01]  /*b230*/  PLOP3.LUT P0, PT, PT, PT, UP0, 0x80, 0x0 ;  /* 0x000000000000781c */ /* 0x000fe20003f0f008 */
[----:B------:R-:W-:Y:S02]  /*b240*/  IMAD R0, R0, UR6, RZ ;  /* 0x0000000600007c24 */ /* 0x000fe4000f8e02ff */
[----:B------:R-:W-:-:S04]  /*b250*/  IMAD.WIDE.U32 R24, R145, UR4, RZ ;  /* 0x0000000491187c25 */ /* 0x000fc8000f8e00ff */
[C---:B------:R-:W-:Y:S02]  /*b260*/  IMAD R29, R145.reuse, UR5, R4 ;  /* 0x00000005911d7c24 */ /* 0x040fe4000f8e0204 */
[----:B------:R-:W-:Y:S02]  /*b270*/  IMAD R31, R145, UR7, R0 ;  /* 0x00000007911f7c24 */ /* 0x000fe4000f8e0200 */
[----:B------:R-:W-:Y:S02]  /*b280*/  IMAD.IADD R29, R29, 0x1, R25 ;  /* 0x000000011d1d7824 */ /* 0x000fe400078e0219 */
[----:B------:R-:W-:Y:S01]  /*b290*/  IMAD.IADD R31, R31, 0x1, R27 ;  /* 0x000000011f1f7824 */ /* 0x000fe200078e021b */
[----:B------:R-:W-:Y:S06]  /*b2a0*/  @!P0 BRA `(.L_x_5254) ;  /* 0x0000000000408947 */ /* 0x000fec0003800000 */
[----:B------:R-:W-:Y:S01]  /*b2b0*/  MOV R0, 0x0 ;  /* 0x0000000000007802 */ /* 0x000fe20000000f00 */
[----:B------:R-:W-:Y:S01]  /*b2c0*/  ULDC.64 UR4, c[0x4][0x1b8] ;  /* 0x01006e0000047ab9 */ /* 0x000fe20000000a00 */
[----:B------:R-:W-:Y:S01]  /*b2d0*/  ULDC.64 UR6, c[0x4][0xe8] ;  /* 0x01003a0000067ab9 */ /* 0x000fe20000000a00 */
[----:B------:R-:W-:Y:S01]  /*b2e0*/  IMAD.U32 R4, RZ, RZ, UR4 ;  /* 0x00000004ff047e24 */ /* 0x000fe2000f8e00ff */
[----:B------:R0:W1:Y:S01]  /*b2f0*/  LDC.64 R14, c[0x4][R0] ;  /* 0x01000000000e7b82 */ /* 0x0000620000000a00 */
[----:B------:R-:W-:Y:S01]  /*b300*/  MOV R5, UR5 ;  /* 0x0000000500057c02 */ /* 0x000fe20008000f00 */
        /* <DEDUP_REMOVED lines=10> */
.L_x_5254:
[----:B------:R-:W-:Y:S01]  /*b3b0*/  ULDC.U8 UR4, c[0x0][0x410] ;  /* 0x0001040000047ab9 */ /* 0x000fe20000000000 */
[----:B------:R-:W-:Y:S01]  /*b3c0*/  BSSY B0, `(.L_x_5255) ;  /* 0x0000699000007945 */ /* 0x000fe20003800000 */
[----:B------:R-:W-:Y:S01]  /*b3d0*/  ISETP.NE.AND P0, PT, RZ, UR4, PT ;  /* 0x00000004ff007c0c */ /* 0x000fe2000bf05270 */
[----:B------:R-:W-:-:S12]  /*b3e0*/  IMAD.IADD R10, R195, 0x1, R209 ;  /* 0x00000001c30a7824 */ /* 0x000fd800078e02d1 */
[----:B------:R-:W-:Y:S05]  /*b3f0*/  @!P0 BRA `(.L_x_5256) ;  /* 0x0000003400648947 */ /* 0x000fea0003800000 */
[----:B------:R-:W0:Y:S01]  /*b400*/  LDC R63, c[0x0][0x448] ;  /* 0x00011200ff3f7b82 */ /* 0x000e220000000800 */
[----:B------:R-:W-:Y:S01]  /*b410*/  LEA R3, R223, R10, 0x6 ;  /* 0x0000000adf037211 */ /* 0x000fe200078e30ff */
[----:B------:R-:W-:Y:S01]  /*b420*/  ULDC.64 UR4, c[0x0][0x3f8] ;  /* 0x0000fe0000047ab9 */ /* 0x000fe20000000a00 */
[----:B------:R-:W-:Y:S01]  /*b430*/  ULDC.64 UR6, c[0x0][0x408] ;  /* 0x0001020000067ab9 */ /* 0x000fe20000000a00 */
[----:B------:R-:W-:Y:S02]  /*b440*/  IMAD.MOV.U32 R8, RZ, RZ, R24 ;  /* 0x000000ffff087224 */ /* 0x000fe400078e0018 */
[----:B------:R-:W-:Y:S02]  /*b450*/  IMAD.MOV.U32 R9, RZ, RZ, R29 ;  /* 0x000000ffff097224 */ /* 0x000fe400078e001d */
        /* <DEDUP_REMOVED lines=13> */
[C---:B------:R-:W-:Y:S01]  /*b530*/  IMAD.WIDE.U32 R12, R3.reuse, UR6, R12 ;  /* 0x00000006030c7c25 */ /* 0x040fe2000f8e000c */
[----:B------:R-:W-:Y:S01]  /*b540*/  LEA R6, P0, R8, UR4, 0x1 ;  /* 0x0000000408067c11 */ /* 0x000fe2000f8008ff */
[----:B------:R-:W-:Y:S02]  /*b550*/  UMOV UR4, 0xffffffff ;  /* 0xffffffff00047882 */ /* 0x000fe40000000000 */
[----:B------:R-:W-:Y:S01]  /*b560*/  IMAD R3, R3, UR7, R0 ;  /* 0x0000000703037c24 */ /* 0x000fe2000f8e0200 */
[----:B------:R-:W-:Y:S01]  /*b570*/  ULDC.64 UR6, c[0x0][0x400] ;  /* 0x0001000000067ab9 */ /* 0x000fe20000000a00 */
[----:B------:R-:W-:Y:S01]  /*b580*/  IMAD.IADD R7, R9, 0x1, R7 ;  /* 0x0000000109077824 */ /* 0x000fe200078e0207 */
[----:B------:R-:W-:Y:S01]  /*b590*/  LEA R4, P1, R12, UR6, 0x1 ;  /* 0x000000060c047c11 */ /* 0x000fe2000f8208ff */
[----:B------:R-:W-:-:S03]  /*b5a0*/  IMAD.IADD R3, R13, 0x1, R3 ;  /* 0x000000010d037824 */ /* 0x000fc600078e0203 */
[----:B------:R-:W-:Y:S02]  /*b5b0*/  LEA.HI.X R7, R8, UR5, R7, 0x1, P0 ;  /* 0x0000000508077c11 */ /* 0x000fe400080f0c07 */
[----:B------:R-:W-:Y:S01]  /*b5c0*/  LEA.HI.X R8, R12, UR7, R3, 0x1, P1 ;  /* 0x000000070c087c11 */ /* 0x000fe200088f0c03 */
[----:B------:R-:W-:Y:S06]  /*b5d0*/  BRA.DIV UR4, `(.L_x_5257) ;  /* 0x000001e604ec7947 */ /* 0x000fec000b800000 */
[----:B------:R0:W1:Y:S04]  /*b5e0*/  SHFL.IDX PT, R3, R7, RZ, 0x1c1f ;  /* 0x001c1fff07037589 */ /* 0x00006800000e0000 */
[----:B------:R0:W2:Y:S04]  /*b5f0*/  SHFL.IDX PT, R0, R6, RZ, 0x1c1f ;  /* 0x001c1fff06007589 */ /* 0x0000a800000e0000 */
[----:B------:R0:W3:Y:S04]  /*b600*/  SHFL.IDX PT, R5, R8, RZ, 0x1c1f ;  /* 0x001c1fff08057589 */ /* 0x0000e800000e0000 */
[----:B------:R0:W4:Y:S02]  /*b610*/  SHFL.IDX PT, R14, R4, RZ, 0x1c1f ;  /* 0x001c1fff040e7589 */ /* 0x00012400000e0000 */
.L_x_5602:
        /* <DEDUP_REMOVED lines=16> */
[----:B------:R-:W-:Y:S01]  /*b720*/  ULDC UR4, c[0x0][0x3f4] ;  /* 0x0000fd0000047ab9 */ /* 0x000fe20000000800 */
[----:B------:R-:W-:Y:S02]  /*b730*/  CS2R R60, SRZ ;  /* 0x00000000003c7805 */ /* 0x000fe4000001ff00 */
[----:B------:R-:W-:Y:S02]  /*b740*/  ISETP.GE.AND P3, PT, R203, UR4, PT ;  /* 0x00000004cb007c0c */ /* 0x000fe4000bf66270 */
[----:B------:R-:W-:Y:S02]  /*b750*/  CS2R R58, SRZ ;  /* 0x00000000003a7805 */ /* 0x000fe4000001ff00 */
[----:B------:R-:W-:Y:S02]  /*b760*/  ISETP.GE.AND P2, PT, R201, UR4, PT ;  /* 0x00000004c9007c0c */ /* 0x000fe4000bf46270 */
[----:B------:R-:W-:Y:S02]  /*b770*/  ISETP.GE.AND P1, PT, R202, UR4, PT ;  /* 0x00000004ca007c0c */ /* 0x000fe4000bf26270 */
[----:B------:R-:W-:-:S02]  /*b780*/  ISETP.GE.AND P0, PT, R200, UR4, PT ;  /* 0x00000004c8007c0c */ /* 0x000fc4000bf06270 */
[----:B------:R-:W-:-:S03]  /*b790*/  ISETP.GE.AND P4, PT, R192, UR4, PT ;  /* 0x00000004c0007c0c */ /* 0x000fc6000bf86270 */
[C---:B------:R-:W-:Y:S01]  /*b7a0*/  @!P3 IMAD.SHL.U32 R27, R203.reuse, 0x2, RZ ;  /* 0x00000002cb1bb824 */ /* 0x040fe200078e00ff */
[----:B------:R-:W-:-:S03]  /*b7b0*/  @!P3 SHF.L.U64.HI R20, R203, 0x1, R232 ;  /* 0x00000001cb14b819 */ /* 0x000fc600000102e8 */
[C---:B------:R-:W-:Y:S01]  /*b7c0*/  @!P2 IMAD.SHL.U32 R31, R201.reuse, 0x2, RZ ;  /* 0x00000002c91fa824 */ /* 0x040fe200078e00ff */
[----:B------:R-:W-:Y:S02]  /*b7d0*/  @!P2 SHF.L.U64.HI R12, R201, 0x1, R231 ;  /* 0x00000001c90ca819 */ /* 0x000fe400000102e7 */
[-C--:B--2---:R-:W-:Y:S01]  /*b7e0*/  @!P3 IADD3 R24, P6, R0, R27.reuse, RZ ;  /* 0x0000001b0018b210 */ /* 0x084fe20007fde0ff */
[----:B------:R-:W-:Y:S01]  /*b7f0*/  @!P0 IMAD.SHL.U32 R65, R200, 0x2, RZ ;  /* 0x00000002c8418824 */ /* 0x000fe200078e00ff */
[----:B----4-:R-:W-:Y:S01]  /*b800*/  @!P3 IADD3 R26, P5, R14, R27, RZ ;  /* 0x0000001b0e1ab210 */ /* 0x010fe20007fbe0ff */
[----:B-1----:R-:W-:Y:S01]  /*b810*/  @!P4 IMAD.MOV.U32 R13, RZ, RZ, R3 ;  /* 0x000000ffff0dc224 */ /* 0x002fe200078e0003 */
[----:B------:R-:W-:Y:S01]  /*b820*/  @!P1 SHF.L.U32 R39, R202, 0x1, RZ ;  /* 0x00000001ca279819 */ /* 0x000fe200000006ff */
[--C-:B------:R-:W-:Y:S01]  /*b830*/  @!P3 IMAD.X R25, R3, 0x1, R20.reuse, P6 ;  /* 0x000000010319b824 */ /* 0x100fe200030e0614 */
[-C--:B------:R-:W-:Y:S01]  /*b840*/  @!P2 IADD3 R28, P6, R0, R31.reuse, RZ ;  /* 0x0000001f001ca210 */ /* 0x080fe20007fde0ff */
[----:B---3--:R-:W-:Y:S01]  /*b850*/  @!P3 IMAD.X R27, R5, 0x1, R20, P5 ;  /* 0x00000001051bb824 */ /* 0x008fe200028e0614 */
[----:B------:R-:W-:Y:S01]  /*b860*/  @!P2 IADD3 R30, P5, R14, R31, RZ ;  /* 0x0000001f0e1ea210 */ /* 0x000fe20007fbe0ff */
[----:B------:R-:W-:Y:S01]  /*b870*/  @!P4 IMAD.MOV.U32 R15, RZ, RZ, R5 ;  /* 0x000000ffff0fc224 */ /* 0x000fe200078e0005 */
[----:B------:R-:W-:Y:S01]  /*b880*/  @!P1 SHF.L.U64.HI R20, R202, 0x1, R230 ;  /* 0x00000001ca149819 */ /* 0x000fe200000102e6 */
[--C-:B------:R-:W-:Y:S01]  /*b890*/  @!P2 IMAD.X R29, R3, 0x1, R12.reuse, P6 ;  /* 0x00000001031da824 */ /* 0x100fe200030e060c */
[-C--:B------:R-:W-:Y:S01]  /*b8a0*/  @!P1 IADD3 R36, P6, R0, R39.reuse, RZ ;  /* 0x0000002700249210 */ /* 0x080fe20007fde0ff */
[----:B------:R-:W-:Y:S01]  /*b8b0*/  @!P2 IMAD.X R31, R5, 0x1, R12, P5 ;  /* 0x00000001051fa824 */ /* 0x000fe200028e060c */
[----:B------:R-:W-:Y:S01]  /*b8c0*/  ISETP.GE.AND P5, PT, R204, UR4, PT ;  /* 0x00000004cc007c0c */ /* 0x000fe2000bfa6270 */
[----:B------:R-:W-:Y:S01]  /*b8d0*/  @!P4 IMAD.MOV.U32 R12, RZ, RZ, R0 ;  /* 0x000000ffff0cc224 */ /* 0x000fe200078e0000 */
[----:B------:R-:W-:Y:S01]  /*b8e0*/  @!P0 SHF.L.U64.HI R34, R200, 0x1, R229 ;  /* 0x00000001c8228819 */ /* 0x000fe200000102e5 */
[----:B------:R-:W-:Y:S01]  /*b8f0*/  @!P1 IMAD.X R37, R3, 0x1, R20, P6 ;  /* 0x0000000103259824 */ /* 0x000fe200030e0614 */
[----:B------:R-:W-:Y:S01]  /*b900*/  @!P1 IADD3 R38, P6, R14, R39, RZ ;  /* 0x000000270e269210 */ /* 0x000fe20007fde0ff */
[----:B------:R-:W-:-:S03]  /*b910*/  @!P4 IMAD.WIDE R12, R192, 0x2, R12 ;  /* 0x00000002c00cc825 */ /* 0x000fc600078e020c */
[----:B------:R-:W-:Y:S01]  /*b920*/  @!P1 IADD3.X R39, R5, R20, RZ, P6, !PT ;  /* 0x0000001405279210 */ /* 0x000fe200037fe4ff */
[----:B------:R-:W-:Y:S01]  /*b930*/  @!P4 IMAD.WIDE R20, R192, 0x2, R14 ;  /* 0x00000002c014c825 */ /* 0x000fe200078e020e */
[-C--:B------:R-:W-:Y:S01]  /*b940*/  @!P0 IADD3 R44, P6, R0, R65.reuse, RZ ;  /* 0x00000041002c8210 */ /* 0x080fe20007fde0ff */
[----:B------:R1:W5:Y:S02]  /*b950*/  @!P4 LD.E.64 R60, desc[UR60][R12.64] ;  /* 0x0000003c0c3cc980 */ /* 0x000364000c101b00 */
[----:B------:R-:W-:Y:S02]  /*b960*/  @!P5 IMAD.SHL.U32 R15, R204, 0x2, RZ ;  /* 0x00000002cc0fd824 */ /* 0x000fe400078e00ff */
[----:B------:R-:W-:Y:S01]  /*b970*/  @!P0 IMAD.X R45, R3, 0x1, R34, P6 ;  /* 0x00000001032d8824 */ /* 0x000fe200030e0622 */
[----:B------:R-:W-:Y:S01]  /*b980*/  @!P0 IADD3 R64, P6, R14, R65, RZ ;  /* 0x000000410e408210 */ /* 0x000fe20007fde0ff */
[----:B------:R1:W5:Y:S01]  /*b990*/  @!P4 LD.E.64 R58, desc[UR60][R20.64] ;  /* 0x0000003c143ac980 */ /* 0x000362000c101b00 */
[----:B------:R-:W-:-:S02]  /*b9a0*/  @!P5 SHF.L.U64.HI R32, R204, 0x1, R228 ;  /* 0x00000001cc20d819 */ /* 0x000fc400000102e4 */
[----:B------:R-:W-:Y:S02]  /*b9b0*/  CS2R R56, SRZ ;  /* 0x0000000000387805 */ /* 0x000fe4000001ff00 */
[-C--:B------:R-:W-:Y:S01]  /*b9c0*/  @!P5 IADD3 R66, P4, R0, R15.reuse, RZ ;  /* 0x0000000f0042d210 */ /* 0x080fe20007f9e0ff */
[----:B------:R-:W-:Y:S01]  /*b9d0*/  @!P0 IMAD.X R65, R5, 0x1, R34, P6 ;  /* 0x0000000105418824 */ /* 0x000fe200030e0622 */
[----:B------:R-:W-:Y:S02]  /*b9e0*/  @!P5 IADD3 R14, P6, R14, R15, RZ ;  /* 0x0000000f0e0ed210 */ /* 0x000fe40007fde0ff */
[----:B------:R-:W-:Y:S02]  /*b9f0*/  CS2R R54, SRZ ;  /* 0x0000000000367805 */ /* 0x000fe4000001ff00 */
[----:B------:R-:W-:Y:S01]  /*ba00*/  CS2R R52, SRZ ;  /* 0x0000000000347805 */ /* 0x000fe2000001ff00 */
[--C-:B------:R-:W-:Y:S01]  /*ba10*/  @!P5 IMAD.X R67, R3, 0x1, R32.reuse, P4 ;  /* 0x000000010343d824 */ /* 0x100fe200020e0620 */
[----:B------:R-:W-:Y:S01]  /*ba20*/  CS2R R50, SRZ ;  /* 0x0000000000327805 */ /* 0x000fe2000001ff00 */
[----:B------:R-:W-:Y:S01]  /*ba30*/  @!P5 IMAD.X R15, R5, 0x1, R32, P6 ;  /* 0x00000001050fd824 */ /* 0x000fe200030e0620 */
[----:B------:R-:W-:-:S02]  /*ba40*/  CS2R R48, SRZ ;  /* 0x0000000000307805 */ /* 0x000fc4000001ff00 */
[----:B------:R-:W-:Y:S02]  /*ba50*/  CS2R R46, SRZ ;  /* 0x00000000002e7805 */ /* 0x000fe4000001ff00 */
[----:B------:R-:W-:Y:S02]  /*ba60*/  CS2R R42, SRZ ;  /* 0x00000000002a7805 */ /* 0x000fe4000001ff00 */
[----:B------:R-:W-:Y:S02]  /*ba70*/  CS2R R40, SRZ ;  /* 0x0000000000287805 */ /* 0x000fe4000001ff00 */
[----:B------:R-:W-:Y:S02]  /*ba80*/  CS2R R32, SRZ ;  /* 0x0000000000207805 */ /* 0x000fe4000001ff00 */
[----:B------:R-:W-:Y:S01]  /*ba90*/  CS2R R34, SRZ ;  /* 0x0000000000227805 */ /* 0x000fe2000001ff00 */
[----:B------:R1:W5:Y:S04]  /*baa0*/  @!P3 LD.E.64 R56, desc[UR60][R24.64] ;  /* 0x0000003c1838b980 */ /* 0x000368000c101b00 */
        /* <DEDUP_REMOVED lines=9> */
.L_x_5259:
[----:B------:R-:W-:Y:S05]  /*bb40*/  BSYNC B1 ;  /* 0x0000000000017941 */ /* 0x000fea0003800000 */
.L_x_5258:
[----:B--2--5:R-:W-:Y:S01]  /*bb50*/  IMAD.MOV.U32 R0, RZ, RZ, R34 ;  /* 0x000000ffff007224 */ /* 0x024fe200078e0022 */
[----:B---3--:R-:W-:Y:S01]  /*bb60*/  MOV R5, R40 ;  /* 0x0000002800057202 */ /* 0x008fe20000000f00 */
[----:B-1----:R-:W-:Y:S01]  /*bb70*/  IMAD.MOV.U32 R3, RZ, RZ, R35 ;  /* 0x000000ffff037224 */ /* 0x002fe200078e0023 */
[----:B------:R-:W-:Y:S01]  /*bb80*/  UMOV UR4, 0xffffffff ;  /* 0xffffffff00047882 */ /* 0x000fe20000000000 */
[----:B------:R-:W-:Y:S01]  /*bb90*/  IMAD.MOV.U32 R9, RZ, RZ, R41 ;  /* 0x000000ffff097224 */ /* 0x000fe200078e0029 */
[----:B------:R-:W-:Y:S02]  /*bba0*/  CS2R R30, SRZ ;  /* 0x00000000001e7805 */ /* 0x000fe4000001ff00 */
[----:B------:R-:W-:Y:S01]  /*bbb0*/  PRMT R77, R3, 0x5410, R0 ;  /* 0x00005410034d7816 */ /* 0x000fe20000000000 */
[----:B------:R-:W-:Y:S01]  /*bbc0*/  IMAD.MOV.U32 R0, RZ, RZ, R46 ;  /* 0x000000ffff007224 */ /* 0x000fe200078e002e */
[----:B------:R-:W-:Y:S01]  /*bbd0*/  PRMT R78, R5, 0x5410, R9 ;  /* 0x00005410054e7816 */ /* 0x000fe20000000009 */
[----:B------:R-:W-:-:S02]  /*bbe0*/  IMAD.MOV.U32 R3, RZ, RZ, R47 ;  /* 0x000000ffff037224 */ /* 0x000fc400078e002f */
[----:B------:R-:W-:Y:S02]  /*bbf0*/  IMAD.MOV.U32 R5, RZ, RZ, R50 ;  /* 0x000000ffff057224 */ /* 0x000fe400078e0032 */
[----:B------:R-:W-:Y:S01]  /*bc00*/  IMAD.MOV.U32 R9, RZ, RZ, R51 ;  /* 0x000000ffff097224 */ /* 0x000fe200078e0033 */
[----:B------:R-:W-:Y:S01]  /*bc10*/  PRMT R80, R0, 0x5410, R3 ;  /* 0x0000541000507816 */ /* 0x000fe20000000003 */
        /* <DEDUP_REMOVED lines=30> */
[----:B------:R1:W1:Y:S04]  /*be00*/  SHFL.IDX PT, R5, R8, 0x1, 0x1c1f ;  /* 0x003c1f0008057f89 */ /* 0x00026800000e0000 */
[----:B0-----:R-:W0:Y:S02]  /*be10*/  SHFL.IDX PT, R4, R4, 0x1, 0x1c1f ;  /* 0x003c1f0004047f89 */ /* 0x001e2400000e0000 */
.L_x_5608:
[----:B------:R-:W-:Y:S01]  /*be20*/  VIADD R10, R10, 0x40 ;  /* 0x000000400a0a7836 */ /* 0x000fe20000000000 */
[----:B-1----:R-:W-:Y:S01]  /*be30*/  LOP3.LUT R6, R206, 0x18, R18, 0xf8, !PT ;  /* 0x00000018ce067812 */ /* 0x002fe200078ef812 */
[----:B------:R-:W-:Y:S01]  /*be40*/  BSSY B1, `(.L_x_5261) ;  /* 0x0000053000017945 */ /* 0x000fe20003800000 */
[----:B------:R-:W-:Y:S02]  /*be50*/  LOP3.LUT P0, RZ, R215, 0x4, RZ, 0xc0, !PT ;  /* 0x00000004d7ff7812 */ /* 0x000fe4000780c0ff */
[----:B------:R-:W-:Y:S02]  /*be60*/  CS2R R36, SRZ ;  /* 0x0000000000247805 */ /* 0x000fe4000001ff00 */
[----:B------:R-:W-:Y:S02]  /*be70*/  ISETP.GE.AND P1, PT, R10, R63, PT ;  /* 0x0000003f0a00720c */ /* 0x000fe40003f26270 */
[----:B------:R-:W-:Y:S02]  /*be80*/  CS2R R26, SRZ ;  /* 0x00000000001a7805 */ /* 0x000fe4000001ff00 */
[----:B------:R-:W-:-:S02]  /*be90*/  LOP3.LUT R7, R6, R207, RZ, 0x3c, !PT ;  /* 0x000000cf06077212 */ /* 0x000fc400078e3cff */
[----:B------:R-:W-:Y:S02]  /*bea0*/  CS2R R20, SRZ ;  /* 0x0000000000147805 */ /* 0x000fe4000001ff00 */
[----:B------:R-:W-:Y:S02]  /*beb0*/  CS2R R12, SRZ ;  /* 0x00000000000c7805 */ /* 0x000fe4000001ff00 */
[----:B------:R-:W-:Y:S02]  /*bec0*/  CS2R R8, SRZ ;  /* 0x0000000000087805 */ /* 0x000fe4000001ff00 */
[----:B------:R-:W-:Y:S01]  /*bed0*/  CS2R R44, SRZ ;  /* 0x00000000002c7805 */ /* 0x000fe2000001ff00 */
[----:B------:R-:W-:Y:S01]  /*bee0*/  IMAD.IADD R7, R208, 0x1, R7 ;  /* 0x00000001d0077824 */ /* 0x000fe200078e0207 */
[----:B------:R-:W-:Y:S02]  /*bef0*/  CS2R R38, SRZ ;  /* 0x0000000000267805 */ /* 0x000fe4000001ff00 */
[----:B------:R-:W-:-:S02]  /*bf00*/  CS2R R28, SRZ ;  /* 0x00000000001c7805 */ /* 0x000fc4000001ff00 */
[----:B------:R-:W-:Y:S02]  /*bf10*/  CS2R R24, SRZ ;  /* 0x0000000000187805 */ /* 0x000fe4000001ff00 */
[----:B----4-:R-:W-:Y:S01]  /*bf20*/  CS2R R14, SRZ ;  /* 0x00000000000e7805 */ /* 0x010fe2000001ff00 */
[----:B------:R-:W-:Y:S01]  /*bf30*/  IMAD R62, R7, 0x2, R16 ;  /* 0x00000002073e7824 */ /* 0x000fe200078e0210 */
        /* <DEDUP_REMOVED lines=8> */
[----:B------:R-:W-:-:S05]  /*bfc0*/  ISETP.GE.AND P1, PT, R200, UR4, PT ;  /* 0x00000004c8007c0c */ /* 0x000fca000bf26270 */
[C---:B------:R-:W-:Y:S01]  /*bfd0*/  @!P4 IMAD.SHL.U32 R9, R203.reuse, 0x2, RZ ;  /* 0x00000002cb09c824 */ /* 0x040fe200078e00ff */
[----:B------:R-:W-:-:S03]  /*bfe0*/  @!P4 SHF.L.U64.HI R6, R203, 0x1, R232 ;  /* 0x00000001cb06c819 */ /* 0x000fc600000102e8 */
[C---:B------:R-:W-:Y:S01]  /*bff0*/  @!P3 IMAD.SHL.U32 R71, R201.reuse, 0x2, RZ ;  /* 0x00000002c947b824 */ /* 0x040fe200078e00ff */
[----:B------:R-:W-:Y:S02]  /*c000*/  @!P3 SHF.L.U64.HI R12, R201, 0x1, R231 ;  /* 0x00000001c90cb819 */ /* 0x000fe400000102e7 */
[-C--:B---3--:R-:W-:Y:S01]  /*c010*/  @!P4 IADD3 R10, P5, R0, R9.reuse, RZ ;  /* 0x00000009000ac210 */ /* 0x088fe20007fbe0ff */
[----:B------:R-:W-:Y:S01]  /*c020*/  @!P1 IMAD.SHL.U32 R7, R200, 0x2, RZ ;  /* 0x00000002c8079824 */ /* 0x000fe200078e00ff */
[----:B0-----:R-:W-:Y:S02]  /*c030*/  @!P4 IADD3 R8, P6, R4, R9, RZ ;  /* 0x000000090408c210 */ /* 0x001fe40007fde0ff */
[----:B------:R-:W-:Y:S01]  /*c040*/  @!P2 SHF.L.U32 R67, R202, 0x1, RZ ;  /* 0x00000001ca43a819 */ /* 0x000fe200000006ff */
[--C-:B--2---:R-:W-:Y:S01]  /*c050*/  @!P4 IMAD.X R11, R3, 0x1, R6.reuse, P5 ;  /* 0x00000001030bc824 */ /* 0x104fe200028e0606 */
[----:B------:R-:W-:Y:S01]  /*c060*/  @!P3 IADD3 R74, P5, R0, R71, RZ ;  /* 0x00000047004ab210 */ /* 0x000fe20007fbe0ff */
[----:B------:R-:W-:Y:S01]  /*c070*/  @!P4 IMAD.X R9, R5, 0x1, R6, P6 ;  /* 0x000000010509c824 */ /* 0x000fe200030e0606 */
[----:B------:R-:W-:-:S02]  /*c080*/  @!P2 SHF.L.U64.HI R14, R202, 0x1, R230 ;  /* 0x00000001ca0ea819 */ /* 0x000fc400000102e6 */
[----:B------:R-:W-:Y:S01]  /*c090*/  @!P3 IADD3 R70, P6, R4, R71, RZ ;  /* 0x000000470446b210 */ /* 0x000fe20007fde0ff */
[--C-:B------:R-:W-:Y:S01]  /*c0a0*/  @!P3 IMAD.X R75, R3, 0x1, R12.reuse, P5 ;  /* 0x00000001034bb824 */ /* 0x100fe200028e060c */
[-C--:B------:R-:W-:Y:S02]  /*c0b0*/  @!P2 IADD3 R68, P5, R0, R67.reuse, RZ ;  /* 0x000000430044a210 */ /* 0x080fe40007fbe0ff */
[----:B------:R-:W-:Y:S01]  /*c0c0*/  @!P1 SHF.L.U64.HI R20, R200, 0x1, R229 ;  /* 0x00000001c8149819 */ /* 0x000fe200000102e5 */
[----:B------:R-:W-:Y:S01]  /*c0d0*/  @!P3 IMAD.X R71, R5, 0x1, R12, P6 ;  /* 0x000000010547b824 */ /* 0x000fe200030e060c */
[----:B------:R-:W-:Y:S01]  /*c0e0*/  @!P2 IADD3 R66, P6, R4, R67, RZ ;  /* 0x000000430442a210 */ /* 0x000fe20007fde0ff */
[----:B------:R-:W-:Y:S01]  /*c0f0*/  @!P2 IMAD.X R69, R3, 0x1, R14, P5 ;  /* 0x000000010345a824 */ /* 0x000fe200028e060e */
[----:B------:R-:W-:-:S03]  /*c100*/  @!P1 IADD3 R64, P5, R0, R7, RZ ;  /* 0x0000000700409210 */ /* 0x000fc60007fbe0ff */
[----:B------:R-:W-:Y:S01]  /*c110*/  @!P2 IMAD.X R67, R5, 0x1, R14, P6 ;  /* 0x000000010543a824 */ /* 0x000fe200030e060e */
[----:B------:R-:W-:Y:S01]  /*c120*/  ISETP.GE.AND P6, PT, R192, UR4, PT ;  /* 0x00000004c0007c0c */ /* 0x000fe2000bfc6270 */
[----:B------:R-:W-:Y:S01]  /*c130*/  @!P1 IMAD.X R65, R3, 0x1, R20, P5 ;  /* 0x0000000103419824 */ /* 0x000fe200028e0614 */
[----:B------:R-:W-:-:S04]  /*c140*/  @!P1 IADD3 R6, P5, R4, R7, RZ ;  /* 0x0000000704069210 */ /* 0x000fc80007fbe0ff */
[----:B------:R-:W-:Y:S02]  /*c150*/  @!P1 IADD3.X R7, R5, R20, RZ, P5, !PT ;  /* 0x0000001405079210 */ /* 0x000fe40002ffe4ff */
[----:B------:R-:W-:-:S05]  /*c160*/  ISETP.GE.AND P5, PT, R204, UR4, PT ;  /* 0x00000004cc007c0c */ /* 0x000fca000bfa6270 */
[----:B------:R-:W-:Y:S02]  /*c170*/  @!P6 IMAD.MOV.U32 R12, RZ, RZ, R0 ;  /* 0x000000ffff0ce224 */ /* 0x000fe400078e0000 */
[----:B------:R-:W-:Y:S02]  /*c180*/  @!P6 IMAD.MOV.U32 R13, RZ, RZ, R3 ;  /* 0x000000ffff0de224 */ /* 0x000fe400078e0003 */
[----:B------:R-:W-:-:S04]  /*c190*/  @!P6 IMAD.WIDE R14, R192, 0x2, R4 ;  /* 0x00000002c00ee825 */ /* 0x000fc800078e0204 */
[----:B------:R-:W-:Y:S01]  /*c1a0*/  @!P6 IMAD.WIDE R12, R192, 0x2, R12 ;  /* 0x00000002c00ce825 */ /* 0x000fe200078e020c */
[----:B------:R0:W5:Y:S03]  /*c1b0*/  @!P6 LD.E.64 R30, desc[UR60][R14.64] ;  /* 0x0000003c0e1ee980 */ /* 0x000166000c101b00 */
[C---:B------:R-:W-:Y:S01]  /*c1c0*/  @!P5 IMAD.SHL.U32 R21, R204.reuse, 0x2, RZ ;  /* 0x00000002cc15d824 */ /* 0x040fe200078e00ff */
[----:B------:R1:W5:Y:S01]  /*c1d0*/  @!P6 LD.E.64 R44, desc[UR60][R12.64] ;  /* 0x0000003c0c2ce980 */ /* 0x000362000c101b00 */
[----:B------:R-:W-:-:S03]  /*c1e0*/  @!P5 SHF.L.U64.HI R20, R204, 0x1, R228 ;  /* 0x00000001cc14d819 */ /* 0x000fc600000102e4 */
[-C--:B------:R-:W-:Y:S02]  /*c1f0*/  @!P5 IADD3 R72, P6, R0, R21.reuse, RZ ;  /* 0x000000150048d210 */ /* 0x080fe40007fde0ff */
[----:B------:R-:W-:Y:S02]  /*c200*/  CS2R R38, SRZ ;  /* 0x0000000000267805 */ /* 0x000fe4000001ff00 */
[----:B------:R-:W-:Y:S01]  /*c210*/  CS2R R36, SRZ ;  /* 0x0000000000247805 */ /* 0x000fe2000001ff00 */
[----:B------:R-:W-:Y:S01]  /*c220*/  @!P5 IMAD.X R73, R3, 0x1, R20, P6 ;  /* 0x000000010349d824 */ /* 0x000fe200030e0614 */
[----:B------:R-:W-:Y:S02]  /*c230*/  @!P5 IADD3 R4, P6, R4, R21, RZ ;  /* 0x000000150404d210 */ /* 0x000fe40007fde0ff */
[----:B------:R2:W5:Y:S01]  /*c240*/  @!P4 LD.E.64 R38, desc[UR60][R10.64] ;  /* 0x0000003c0a26c980 */ /* 0x000562000c101b00 */
[----:B------:R-:W-:Y:S02]  /*c250*/  CS2R R28, SRZ ;  /* 0x00000000001c7805 */ /* 0x000fe4000001ff00 */
[----:B------:R-:W-:-:S02]  /*c260*/  CS2R R26, SRZ ;  /* 0x00000000001a7805 */ /* 0x000fc4000001ff00 */
[----:B------:R-:W-:Y:S01]  /*c270*/  CS2R R24, SRZ ;  /* 0x0000000000187805 */ /* 0x000fe2000001ff00 */
[----:B------:R-:W-:Y:S01]  /*c280*/  @!P5 IMAD.X R5, R5, 0x1, R20, P6 ;  /* 0x000000010505d824 */ /* 0x000fe200030e0614 */
[----:B------:R3:W5:Y:S01]  /*c290*/  @!P4 LD.E.64 R36, desc[UR60][R8.64] ;  /* 0x0000003c0824c980 */ /* 0x000762000c101b00 */
[----:B------:R-:W-:Y:S02]  /*c2a0*/  CS2R R20, SRZ ;  /* 0x0000000000147805 */ /* 0x000fe4000001ff00 */
[----:B0-----:R-:W-:Y:S02]  /*c2b0*/  CS2R R14, SRZ ;  /* 0x00000000000e7805 */ /* 0x001fe4000001ff00 */
[----:B-1----:R-:W-:Y:S01]  /*c2c0*/  CS2R R12, SRZ ;  /* 0x00000000000c7805 */ /* 0x002fe2000001ff00 */
[----:B------:R1:W5:Y:S01]  /*c2d0*/  @!P3 LD.E.64 R28, desc[UR60][R74.64] ;  /* 0x0000003c4a1cb980 */ /* 0x000362000c101b00 */
[----:B--2---:R-:W-:-:S03]  /*c2e0*/  CS2R R10, SRZ ;  /* 0x00000000000a7805 */ /* 0x004fc6000001ff00 */
[----:B------:R1:W5:Y:S01]  /*c2f0*/  @!P3 LD.E.64 R26, desc[UR60][R70.64] ;  /* 0x0000003c461ab980 */ /* 0x000362000c101b00 */
[----:B---3--:R-:W-:-:S03]  /*c300*/  CS2R R8, SRZ ;  /* 0x0000000000087805 */ /* 0x008fc6000001ff00 */
[----:B------:R1:W5:Y:S04]  /*c310*/  @!P2 LD.E.64 R24, desc[UR60][R68.64] ;  /* 0x0000003c4418a980 */ /* 0x000368000c101b00 */
[----:B------:R1:W5:Y:S04]  /*c320*/  @!P2 LD.E.64 R20, desc[UR60][R66.64] ;  /* 0x0000003c4214a980 */ /* 0x000368000c101b00 */
[----:B------:R1:W5:Y:S04]  /*c330*/  @!P1 LD.E.64 R14, desc[UR60][R64.64] ;  /* 0x0000003c400e9980 */ /* 0x000368000c101b00 */
[----:B------:R1:W5:Y:S04]  /*c340*/  @!P1 LD.E.64 R12, desc[UR60][R6.64] ;  /* 0x0000003c060c9980 */ /* 0x000368000c101b00 */
[----:B------:R1:W5:Y:S04]  /*c350*/  @!P5 LD.E.64 R10, desc[UR60][R72.64] ;  /* 0x0000003c480ad980 */ /* 0x000368000c101b00 */
[----:B------:R1:W5:Y:S02]  /*c360*/  @!P5 LD.E.64 R8, desc[UR60][R4.64] ;  /* 0x0000003c0408d980 */ /* 0x000364000c101b00 */
.L_x_5262:
[----:B------:R-:W-:Y:S05]  /*c370*/  BSYNC B1 ;  /* 0x0000000000017941 */ /* 0x000fea0003800000 */
.L_x_5261:
[----:B01---5:R-:W-:Y:S01]  /*c380*/  IMAD.MOV.U32 R4, RZ, RZ, R30 ;  /* 0x000000ffff047224 */ /* 0x023fe200078e001e */
[----:B--2---:R-:W-:Y:S01]  /*c390*/  LEA.HI R3, R221, R221, RZ, 0x1 ;  /* 0x000000dddd037211 */ /* 0x004fe200078f08ff */
[C---:B------:R-:W-:Y:S01]  /*c3a0*/  VIADD R5, R62.reuse, 0x12400 ;  /* 0x000124003e057836 */ /* 0x040fe20000000000 */
[----:B------:R-:W-:Y:S01]  /*c3b0*/  VIADDMNMX R68, R63, -R209, 0x80, PT ;  /* 0x000000803f447446 */ /* 0x000fe200038009d1 */
[----:B---3--:R-:W-:Y:S01]  /*c3c0*/  VIADD R0, R62, 0x12440 ;  /* 0x000124403e007836 */ /* 0x008fe20000000000 */
[----:B------:R-:W-:Y:S01]  /*c3d0*/  PRMT R73, R4, 0x7610, R73 ;  /* 0x0000761004497816 */ /* 0x000fe20000000049 */
[----:B------:R-:W-:Y:S01]  /*c3e0*/  IMAD.MOV.U32 R6, RZ, RZ, R36 ;  /* 0x000000ffff067224 */ /* 0x000fe200078e0024 */
[----:B------:R-:W-:Y:S01]  /*c3f0*/  LOP3.LUT R4, R3, 0xfffffffe, RZ, 0xc0, !PT ;  /* 0xfffffffe03047812 */ /* 0x000fe200078ec0ff */
[----:B------:R-:W-:Y:S01]  /*c400*/  IMAD.MOV.U32 R7, RZ, RZ, R37 ;  /* 0x000000ffff077224 */ /* 0x000fe200078e0025 */
[----:B------:R-:W-:Y:S01]  /*c410*/  @P0 IADD3 R0, R5, -0x40, RZ ;  /* 0xffffffc005000810 */ /* 0x000fe20007ffe0ff */
[----:B------:R-:W-:Y:S01]  /*c420*/  IMAD.MOV.U32 R5, RZ, RZ, R31 ;  /* 0x000000ffff057224 */ /* 0x000fe200078e001f */
[----:B------:R-:W-:Y:S01]  /*c430*/  BSSY B1, `(.L_x_5263) ;  /* 0x0000028000017945 */ /* 0x000fe20003800000 */
[----:B------:R-:W-:Y:S01]  /*c440*/  IMAD.IADD R4, R221, 0x1, -R4 ;  /* 0x00000001dd047824 */ /* 0x000fe200078e0a04 */
[----:B------:R-:W-:Y:S01]  /*c450*/  PRMT R71, R6, 0x5410, R7 ;  /* 0x0000541006477816 */ /* 0x000fe20000000007 */
[----:B------:R-:W-:Y:S01]  /*c460*/  IMAD.MOV.U32 R3, RZ, RZ, R26 ;  /* 0x000000ffff037224 */ /* 0x000fe200078e001a */
[----:B------:R-:W-:Y:S01]  /*c470*/  PRMT R73, R73, 0x5410, R5 ;  /* 0x0000541049497816 */ /* 0x000fe20000000005 */
[----:B------:R-:W-:Y:S01]  /*c480*/  IMAD.MOV.U32 R6, RZ, RZ, R27 ;  /* 0x000000ffff067224 */ /* 0x000fe200078e001b */
[----:B------:R-:W-:Y:S01]  /*c490*/  SHF.L.U32 R5, R4, 0x1f, RZ ;  /* 0x0000001f04057819 */ /* 0x000fe200000006ff */
[----:B------:R-:W-:Y:S01]  /*c4a0*/  IMAD.MOV.U32 R7, RZ, RZ, R20 ;  /* 0x000000ffff077224 */ /* 0x000fe200078e0014 */
[----:B------:R-:W-:Y:S01]  /*c4b0*/  MOV R4, R12 ;  /* 0x0000000c00047202 */ /* 0x000fe20000000f00 */
[----:B------:R-:W-:Y:S01]  /*c4c0*/  IMAD.MOV.U32 R65, RZ, RZ, R38 ;  /* 0x000000ffff417224 */ /* 0x000fe200078e0026 */
[----:B------:R-:W0:Y:S01]  /*c4d0*/  SYNCS.PHASECHK.TRANS64.TRYWAIT P0, [R16+URZ+0x30800], R5 ;  /* 0x03080005100075a7 */ /* 0x000e22000800017f */
        /* <DEDUP_REMOVED lines=12> */
[----:B------:R-:W-:Y:S01]  /*c5a0*/  ISETP.GE.AND P1, PT, R195, R68, PT ;  /* 0x00000044c300720c */ /* 0x000fe20003f26270 */
[----:B------:R-:W-:Y:S01]  /*c5b0*/  IMAD.MOV.U32 R7, RZ, RZ, R45 ;  /* 0x000000ffff077224 */ /* 0x000fe200078e002d */
[----:B------:R-:W-:Y:S01]  /*c5c0*/  PRMT R3, R3, 0x5410, R4 ;  /* 0x0000541003037816 */ /* 0x000fe20000000004 */
        /* <DEDUP_REMOVED lines=8> */
[----:B------:R-:W-:-:S03]  /*c650*/  IMAD.MOV.U32 R7, RZ, RZ, R14 ;  /* 0x000000ffff077224 */ /* 0x000fc600078e000e */
[----:B------:R-:W-:Y:S01]  /*c660*/  PRMT R67, R4, 0x5410, R6 ;  /* 0x0000541004437816 */ /* 0x000fe20000000006 */
[----:B------:R-:W-:Y:S01]  /*c670*/  IMAD.MOV.U32 R4, RZ, RZ, R10 ;  /* 0x000000ffff047224 */ /* 0x000fe200078e000a */
[----:B------:R-:W-:Y:S01]  /*c680*/  PRMT R65, R7, 0x5410, R63 ;  /* 0x0000541007417816 */ /* 0x000fe2000000003f */
[----:B------:R-:W-:Y:S01]  /*c690*/  IMAD.MOV.U32 R6, RZ, RZ, R11 ;  /* 0x000000ffff067224 */ /* 0x000fe200078e000b */
[----:B0-----:R-:W-:Y:S06]  /*c6a0*/  @!P0 BRA `(.L_x_5264) ;  /* 0x000001d8009c8947 */ /* 0x001fec0003800000 */
.L_x_5609:
[----:B------:R-:W-:Y:S05]  /*c6b0*/  BSYNC B1 ;  /* 0x0000000000017941 */ /* 0x000fea0003800000 */
.L_x_5263:
        /* <DEDUP_REMOVED lines=8> */
[-C--:B------:R-:W-:Y:S02]  /*c740*/  ISETP.GE.AND P3, PT, R202, R5.reuse, PT ;  /* 0x00000005ca00720c */ /* 0x080fe40003f66270 */
[----:B------:R-:W-:-:S02]  /*c750*/  ISETP.GE.AND P4, PT, R200, R5, PT ;  /* 0x00000005c800720c */ /* 0x000fc40003f86270 */
[----:B------:R-:W-:-:S03]  /*c760*/  ISETP.GE.AND P5, PT, R204, R5, PT ;  /* 0x00000005cc00720c */ /* 0x000fc60003fa6270 */
[----:B------:R-:W-:Y:S10]  /*c770*/  @P0 BRA `(.L_x_5268) ;  /* 0x0000000000a80947 */ /* 0x000ff40003800000 */
[----:B------:R-:W0:Y:S01]  /*c780*/  LDS.128 R4, [R62+0x12400] ;  /* 0x012400003e047984 */ /* 0x000e220000000c00 */
        /* <DEDUP_REMOVED lines=8> */
[----:B0-----:R-:W-:-:S02]  /*c810*/  HADD2.F32 R61, -RZ, R7.H1_H1 ;  /* 0x30000007ff3d7230 */ /* 0x001fc40000004100 */
[----:B------:R-:W-:Y:S02]  /*c820*/  HADD2.F32 R60, -RZ, R7.H0_H0 ;  /* 0x20000007ff3c7230 */ /* 0x000fe40000004100 */
[--C-:B------:R-:W-:Y:S02]  /*c830*/  HADD2.F32 R7, -RZ, R4.reuse.H0_H0 ;  /* 0x20000004ff077230 */ /* 0x100fe40000004100 */
[C---:B------:R-:W-:Y:S01]  /*c840*/  FMUL.FTZ R92, R61.reuse, R87 ;  /* 0x000000573d5c7220 */ /* 0x040fe20000410000 */
[----:B------:R-:W-:Y:S02]  /*c850*/  HADD2.F32 R4, -RZ, R4.H1_H1 ;  /* 0x30000004ff047230 */ /* 0x000fe40000004100 */
[-C--:B------:R-:W-:Y:S01]  /*c860*/  FMUL.FTZ R91, R61, R89.reuse ;  /* 0x000000593d5b7220 */ /* 0x080fe20000410000 */
[--C-:B------:R-:W-:Y:S02]  /*c870*/  HADD2.F32 R58, -RZ, R6.reuse.H0_H0 ;  /* 0x20000006ff3a7230 */ /* 0x100fe40000004100 */
[----:B------:R-:W-:Y:S01]  /*c880*/  FFMA.FTZ R94, R60, R89, R92 ;  /* 0x000000593c5e7223 */ /* 0x000fe2000001005c */
[----:B------:R-:W-:-:S02]  /*c890*/  HADD2.F32 R59, -RZ, R6.H1_H1 ;  /* 0x30000006ff3b7230 */ /* 0x000fc40000004100 */
[----:B------:R-:W-:Y:S01]  /*c8a0*/  FMUL.FTZ R90, R4, R88 ;  /* 0x00000058045a7220 */ /* 0x000fe20000410000 */
[--C-:B------:R-:W-:Y:S02]  /*c8b0*/  HADD2.F32 R61, -RZ, R86.reuse.H1_H1 ;  /* 0x30000056ff3d7230 */ /* 0x100fe40000004100 */
[----:B------:R-:W-:Y:S01]  /*c8c0*/  FFMA.FTZ R91, R60, R87, -R91 ;  /* 0x000000573c5b7223 */ /* 0x000fe2000001085b */
[--C-:B------:R-:W-:Y:S02]  /*c8d0*/  HADD2.F32 R6, -RZ, R5.reuse.H0_H0 ;  /* 0x20000005ff067230 */ /* 0x100fe40000004100 */
[-C--:B------:R-:W-:Y:S01]  /*c8e0*/  FMUL.FTZ R92, R4, R75.reuse ;  /* 0x0000004b045c7220 */ /* 0x080fe20000410000 */
[----:B------:R-:W-:Y:S02]  /*c8f0*/  HADD2.F32 R86, -RZ, R86.H0_H0 ;  /* 0x20000056ff567230 */ /* 0x000fe40000004100 */
[----:B------:R-:W-:Y:S01]  /*c900*/  FFMA.FTZ R90, R7, R75, -R90 ;  /* 0x0000004b075a7223 */ /* 0x000fe2000001085a */
[----:B------:R-:W-:-:S02]  /*c910*/  HADD2.F32 R5, -RZ, R5.H1_H1 ;  /* 0x30000005ff057230 */ /* 0x000fc40000004100 */
[----:B------:R-:W-:Y:S01]  /*c920*/  FFMA.FTZ R75, R7, R88, R92 ;  /* 0x00000058074b7223 */ /* 0x000fe2000001005c */
[----:B------:R-:W-:Y:S02]  /*c930*/  HADD2.F32 R60, -RZ, R93.H0_H0 ;  /* 0x2000005dff3c7230 */ /* 0x000fe40000004100 */
[CC--:B------:R-:W-:Y:S01]  /*c940*/  FMUL.FTZ R87, R59.reuse, R61.reuse ;  /* 0x0000003d3b577220 */ /* 0x0c0fe20000410000 */
[----:B------:R-:W-:Y:S02]  /*c950*/  HADD2.F32 R4, -RZ, R95.H0_H0 ;  /* 0x2000005fff047230 */ /* 0x000fe40000004100 */
[----:B------:R-:W-:Y:S01]  /*c960*/  FMUL.FTZ R88, R59, R86 ;  /* 0x000000563b587220 */ /* 0x000fe20000410000 */
        /* <DEDUP_REMOVED lines=10> */
[----:B------:R0:W-:Y:S02]  /*ca10*/  STS.128 [R62+0x12400], R4 ;  /* 0x012400043e007388 */ /* 0x0001e40000000c00 */
.L_x_5268:
[----:B------:R-:W-:Y:S05]  /*ca20*/  BSYNC B2 ;  /* 0x0000000000027941 */ /* 0x000fea0003800000 */
.L_x_5267:
[----:B------:R-:W-:Y:S04]  /*ca30*/  BSSY B2, `(.L_x_5269) ;  /* 0x000002c000027945 */ /* 0x000fe80003800000 */
[----:B------:R-:W-:Y:S05]  /*ca40*/  @P1 BRA `(.L_x_5270) ;  /* 0x0000000000a81947 */ /* 0x000fea0003800000 */
[----:B0-----:R-:W0:Y:S01]  /*ca50*/  LDS.128 R4, [R0] ;  /* 0x0000000000047984 */ /* 0x001e220000000c00 */
        /* <DEDUP_REMOVED lines=10> */
[--C-:B0-----:R-:W-:Y:S02]  /*cb00*/  HADD2.F32 R57, -RZ, R7.reuse.H1_H1 ;  /* 0x30000007ff397230 */ /* 0x101fe40000004100 */
        /* <DEDUP_REMOVED lines=30> */
.L_x_5270:
[----:B------:R-:W-:Y:S05]  /*ccf0*/  BSYNC B2 ;  /* 0x0000000000027941 */ /* 0x000fea0003800000 */
.L_x_5269:
[----:B------:R-:W-:Y:S04]  /*cd00*/  BSSY B2, `(.L_x_5271) ;  /* 0x000002c000027945 */ /* 0x000fe80003800000 */
[----:B------:R-:W-:Y:S05]  /*cd10*/  @P2 BRA `(.L_x_5272) ;  /* 0x0000000000a82947 */ /* 0x000fea0003800000 */
[----:B01----:R-:W0:Y:S01]  /*cd20*/  LDS.128 R4, [R62+0x16400] ;  /* 0x016400003e047984 */ /* 0x003e220000000c00 */
        /* <DEDUP_REMOVED lines=41> */
.L_x_5272:
[----:B------:R-:W-:Y:S05]  /*cfc0*/  BSYNC B2 ;  /* 0x0000000000027941 */ /* 0x000fea0003800000 */
.L_x_5271:
[----:B------:R-:W-:Y:S04]  /*cfd0*/  BSSY B2, `(.L_x_5273) ;  /* 0x000002c000027945 */ /* 0x000fe80003800000 */
[----:B------:R-:W-:Y:S05]  /*cfe0*/  @P3 BRA `(.L_x_5274) ;  /* 0x0000000000a83947 */ /* 0x000fea0003800000 */
[----:B012---:R-:W0:Y:S01]  /*cff0*/  LDS.128 R4, [R0+0x4000] ;  /* 0x0040000000047984 */ /* 0x007e220000000c00 */
        /* <DEDUP_REMOVED lines=41> */
.L_x_5274:
[----:B------:R-:W-:Y:S05]  /*d290*/  BSYNC B2 ;  /* 0x0000000000027941 */ /* 0x000fea0003800000 */
.L_x_5273:
[----:B------:R-:W-:Y:S04]  /*d2a0*/  BSSY B2, `(.L_x_5275) ;  /* 0x000002c000027945 */ /* 0x000fe80003800000 */
[----:B------:R-:W-:Y:S05]  /*d2b0*/  @P4 BRA `(.L_x_5276) ;  /* 0x0000000000a84947 */ /* 0x000fea0003800000 */
[----:B0123--:R-:W0:Y:S01]  /*d2c0*/  LDS.128 R4, [R62+0x1a400] ;  /* 0x01a400003e047984 */ /* 0x00fe220000000c00 */
        /* <DEDUP_REMOVED lines=41> */
.L_x_5276:
[----:B------:R-:W-:Y:S05]  /*d560*/  BSYNC B2 ;  /* 0x0000000000027941 */ /* 0x000fea0003800000 */
.L_x_5275:
[----:B------:R-:W-:Y:S05]  /*d570*/  @P5 BRA `(.L_x_5266) ;  /* 0x0000000000a85947 */ /* 0x000fea0003800000 */
[----:B01234-:R-:W0:Y:S01]  /*d580*/  LDS.128 R4, [R0+0x8000] ;  /* 0x0080000000047984 */ /* 0x01fe220000000c00 */
        /* <DEDUP_REMOVED lines=41> */
.L_x_5266:
[----:B------:R-:W-:Y:S05]  /*d820*/  BSYNC B1 ;  /* 0x0000000000017941 */ /* 0x000fea0003800000 */
.L_x_5265:
[----:B------:R-:W-:-:S13]  /*d830*/  ISETP.GE.AND P0, PT, R222, R68, PT ;  /* 0x00000044de00720c */ /* 0x000fda0003f06270 */
[----:B------:R-:W-:Y:S05]  /*d840*/  @P0 BRA `(.L_x_5277) ;  /* 0x0000004400400947 */ /* 0x000fea0003800000 */
[----:B01234-:R-:W0:Y:S01]  /*d850*/  LDC R5, c[0x0][0x3f4] ;  /* 0x0000fd00ff057b82 */ /* 0x01fe220000000800 */
        /* <DEDUP_REMOVED lines=50> */
.L_x_5279:
[----:B------:R-:W-:Y:S05]  /*db80*/  BSYNC B1 ;  /* 0x0000000000017941 */ /* 0x000fea0003800000 */
.L_x_5278:
[----:B------:R-:W-:Y:S04]  /*db90*/  BSSY B1, `(.L_x_5280) ;  /* 0x000002c000017945 */ /* 0x000fe80003800000 */
[----:B------:R-:W-:Y:S05]  /*dba0*/  @P1 BRA `(.L_x_5281) ;  /* 0x0000000000a81947 */ /* 0x000fea0003800000 */
[----:B0-----:R-:W0:Y:S01]  /*dbb0*/  LDS.128 R4, [R0+0x2000] ;  /* 0x0020000000047984 */ /* 0x001e220000000c00 */
[----:B------:R-:W-:Y:S01]  /*dbc0*/  SHF.R.U32.HI R35, RZ, 0x10, R39 ;  /* 0x00000010ff237819 */ /* 0x000fe20000011627 */
[----:B------:R-:W-:Y:S01]  /*dbd0*/  HADD2.F32 R34, -RZ, R72.H0_H0 ;  /* 0x20000048ff227230 */ /* 0x000fe20000004100 */
[--C-:B------:R-:W-:Y:S01]  /*dbe0*/  SHF.R.U64 R41, R36, 0x10, R37.reuse ;  /* 0x0000001024297819 */ /* 0x100fe20000001225 */
[----:B------:R-:W-:Y:S01]  /*dbf0*/  HADD2.F32 R36, -RZ, R71.H0_H0 ;  /* 0x20000047ff247230 */ /* 0x000fe20000004100 */
[----:B------:R-:W-:Y:S01]  /*dc00*/  SHF.R.U32.HI R37, RZ, 0x10, R37 ;  /* 0x00000010ff257819 */ /* 0x000fe20000011625 */
[----:B------:R-:W-:Y:S01]  /*dc10*/  HADD2.F32 R35, -RZ, R35.H0_H0 ;  /* 0x20000023ff237230 */ /* 0x000fe20000004100 */
[----:B------:R-:W-:Y:S01]  /*dc20*/  SHF.R.U64 R43, R38, 0x10, R39 ;  /* 0x00000010262b7819 */ /* 0x000fe20000001227 */
[----:B------:R-:W-:Y:S02]  /*dc30*/  HADD2.F32 R71, -RZ, R71.H1_H1 ;  /* 0x30000047ff477230 */ /* 0x000fe40000004100 */
[----:B------:R-:W-:-:S02]  /*dc40*/  HADD2.F32 R37, -RZ, R37.H0_H0 ;  /* 0x20000025ff257230 */ /* 0x000fc40000004100 */
        /* <DEDUP_REMOVED lines=32> */
.L_x_5281:
[----:B------:R-:W-:Y:S05]  /*de50*/  BSYNC B1 ;  /* 0x0000000000017941 */ /* 0x000fea0003800000 */
.L_x_5280:
[----:B------:R-:W-:Y:S04]  /*de60*/  BSSY B1, `(.L_x_5282) ;  /* 0x000002c000017945 */ /* 0x000fe80003800000 */
[----:B------:R-:W-:Y:S05]  /*de70*/  @P2 BRA `(.L_x_5283) ;  /* 0x0000000000a82947 */ /* 0x000fea0003800000 */
[----:B01----:R-:W0:Y:S01]  /*de80*/  LDS.128 R4, [R62+0x18400] ;  /* 0x018400003e047984 */ /* 0x003e220000000c00 */
        /* <DEDUP_REMOVED lines=41> */
.L_x_5283:
[----:B------:R-:W-:Y:S05]  /*e120*/  BSYNC B1 ;  /* 0x0000000000017941 */ /* 0x000fea0003800000 */
.L_x_5282:
        /* <DEDUP_REMOVED lines=44> */
.L_x_5285:
[----:B------:R-:W-:Y:S05]  /*e3f0*/  BSYNC B1 ;  /* 0x0000000000017941 */ /* 0x000fea0003800000 */
.L_x_5284:
        /* <DEDUP_REMOVED lines=44> */
.L_x_5287:
[----:B------:R-:W-:Y:S05]  /*e6c0*/  BSYNC B1 ;  /* 0x0000000000017941 */ /* 0x000fea0003800000 */
.L_x_5286:
[----:B------:R-:W-:Y:S05]  /*e6d0*/  @P5 BRA `(.L_x_5277) ;  /* 0x00000034009c5947 */ /* 0x000fea0003800000 */
[----:B01234-:R-:W0:Y:S01]  /*e6e0*/  LDS.128 R4, [R0+0xa000] ;  /* 0x00a0000000047984 */ /* 0x01fe220000000c00 */
        /* <DEDUP_REMOVED lines=9> */
[--C-:B0-----:R-:W-:Y:S02]  /*e780*/  HADD2.F32 R11, -RZ, R7.reuse.H1_H1 ;  /* 0x30000007ff0b7230 */ /* 0x101fe40000004100 */
[----:B------:R-:W-:Y:S02]  /*e790*/  HADD2.F32 R10, -RZ, R7.H0_H0 ;  /* 0x20000007ff0a7230 */ /* 0x000fe40000004100 */
[--C-:B------:R-:W-:Y:S02]  /*e7a0*/  HADD2.F32 R7, -RZ, R4.reuse.H0_H0 ;  /* 0x20000004ff077230 */ /* 0x100fe40000004100 */
[C---:B------:R-:W-:Y:S01]  /*e7b0*/  FMUL.FTZ R21, R11.reuse, R15 ;  /* 0x0000000f0b157220 */ /* 0x040fe20000410000 */
[----:B------:R-:W-:Y:S02]  /*e7c0*/  HADD2.F32 R4, -RZ, R4.H1_H1 ;  /* 0x30000004ff047230 */ /* 0x000fe40000004100 */
[----:B------:R-:W-:Y:S01]  /*e7d0*/  FMUL.FTZ R24, R11, R13 ;  /* 0x0000000d0b187220 */ /* 0x000fe20000410000 */
[----:B------:R-:W-:-:S02]  /*e7e0*/  HADD2.F32 R8, -RZ, R6.H0_H0 ;  /* 0x20000006ff087230 */ /* 0x000fc40000004100 */
[C---:B------:R-:W-:Y:S01]  /*e7f0*/  FFMA.FTZ R21, R10.reuse, R13, -R21 ;  /* 0x0000000d0a157223 */ /* 0x040fe20000010815 */
[----:B------:R-:W-:Y:S02]  /*e800*/  HADD2.F32 R9, -RZ, R6.H1_H1 ;  /* 0x30000006ff097230 */ /* 0x000fe40000004100 */
[----:B------:R-:W-:Y:S01]  /*e810*/  FFMA.FTZ R26, R10, R15, R24 ;  /* 0x0000000f0a1a7223 */ /* 0x000fe20000010018 */
[----:B------:R-:W-:Y:S02]  /*e820*/  HADD2.F32 R6, -RZ, R5.H0_H0 ;  /* 0x20000005ff067230 */ /* 0x000fe40000004100 */
[C---:B------:R-:W-:Y:S01]  /*e830*/  FMUL.FTZ R20, R4.reuse, R14 ;  /* 0x0000000e04147220 */ /* 0x040fe20000410000 */
[----:B------:R-:W-:Y:S01]  /*e840*/  FMUL.FTZ R24, R4, R12 ;  /* 0x0000000c04187220 */ /* 0x000fe20000410000 */
[----:B------:R-:W-:Y:S02]  /*e850*/  HADD2.F32 R10, -RZ, R3.H1_H1 ;  /* 0x30000003ff0a7230 */ /* 0x000fe40000004100 */
[----:B------:R-:W-:Y:S01]  /*e860*/  FMUL.FTZ R15, R9, R63 ;  /* 0x0000003f090f7220 */ /* 0x000fe20000410000 */
[----:B------:R-:W-:-:S02]  /*e870*/  HADD2.F32 R5, -RZ, R5.H1_H1 ;  /* 0x30000005ff057230 */ /* 0x000fc40000004100 */
[C---:B------:R-:W-:Y:S01]  /*e880*/  FFMA.FTZ R20, R7.reuse, R12, -R20 ;  /* 0x0000000c07147223 */ /* 0x040fe20000010814 */
[----:B------:R-:W-:Y:S02]  /*e890*/  HADD2.F32 R4, -RZ, R25.H0_H0 ;  /* 0x20000019ff047230 */ /* 0x000fe40000004100 */
[----:B------:R-:W-:Y:S01]  /*e8a0*/  FFMA.FTZ R11, R7, R14, R24 ;  /* 0x0000000e070b7223 */ /* 0x000fe20000010018 */
[----:B------:R-:W-:Y:S02]  /*e8b0*/  HADD2.F32 R3, -RZ, R27.H0_H0 ;  /* 0x2000001bff037230 */ /* 0x000fe40000004100 */
[-C--:B------:R-:W-:Y:S01]  /*e8c0*/  FMUL.FTZ R13, R9, R10.reuse ;  /* 0x0000000a090d7220 */ /* 0x080fe20000410000 */
[C---:B------:R-:W-:Y:S01]  /*e8d0*/  FFMA.FTZ R10, R8.reuse, R10, R15 ;  /* 0x0000000a080a7223 */ /* 0x040fe2000001000f */
[C---:B------:R-:W-:Y:S01]  /*e8e0*/  FMUL.FTZ R7, R5.reuse, R4 ;  /* 0x0000000405077220 */ /* 0x040fe20000410000 */
[----:B------:R-:W-:Y:S01]  /*e8f0*/  FMUL.FTZ R9, R5, R3 ;  /* 0x0000000305097220 */ /* 0x000fe20000410000 */
[----:B------:R-:W-:-:S02]  /*e900*/  FFMA.FTZ R13, R8, R63, -R13 ;  /* 0x0000003f080d7223 */ /* 0x000fc4000001080d */
[----:B------:R-:W-:Y:S01]  /*e910*/  FFMA.FTZ R5, R6, R3, -R7 ;  /* 0x0000000306057223 */ /* 0x000fe20000010807 */
[----:B------:R-:W-:Y:S01]  /*e920*/  F2FP.F16.F32.PACK_AB R7, R26, R21 ;  /* 0x000000151a07723e */ /* 0x000fe200000000ff */
[----:B------:R-:W-:Y:S01]  /*e930*/  FFMA.FTZ R8, R6, R4, R9 ;  /* 0x0000000406087223 */ /* 0x000fe20000010009 */
[----:B------:R-:W-:Y:S02]  /*e940*/  F2FP.F16.F32.PACK_AB R4, R11, R20 ;  /* 0x000000140b04723e */ /* 0x000fe400000000ff */
[----:B------:R-:W-:Y:S02]  /*e950*/  F2FP.F16.F32.PACK_AB R6, R10, R13 ;  /* 0x0000000d0a06723e */ /* 0x000fe400000000ff */
[----:B------:R-:W-:-:S05]  /*e960*/  F2FP.F16.F32.PACK_AB R5, R8, R5 ;  /* 0x000000050805723e */ /* 0x000fca00000000ff */
[----:B------:R0:W-:Y:S01]  /*e970*/  STS.128 [R0+0xa000], R4 ;  /* 0x00a0000400007388 */ /* 0x0001e20000000c00 */
[----:B------:R-:W-:Y:S05]  /*e980*/  BRA `(.L_x_5277) ;  /* 0x0000003000f07947 */ /* 0x000fea0003800000 */
.L_x_5256:
[----:B------:R-:W0:Y:S01]  /*e990*/  LDC R25, c[0x0][0x448] ;  /* 0x00011200ff197b82 */ /* 0x000e220000000800 */
[----:B------:R-:W-:Y:S01]  /*e9a0*/  IMAD R3, R223, 0x40, R10 ;  /* 0x00000040df037824 */ /* 0x000fe200078e020a */
[----:B------:R-:W-:Y:S01]  /*e9b0*/  ULDC.64 UR4, c[0x0][0x3f8] ;  /* 0x0000fe0000047ab9 */ /* 0x000fe20000000a00 */
[----:B------:R-:W-:Y:S01]  /*e9c0*/  MOV R9, R29 ;  /* 0x0000001d00097202 */ /* 0x000fe20000000f00 */
[----:B------:R-:W-:Y:S01]  /*e9d0*/  ULDC.64 UR6, c[0x0][0x408] ;  /* 0x0001020000067ab9 */ /* 0x000fe20000000a00 */
        /* <DEDUP_REMOVED lines=25> */
[----:B------:R-:W0:Y:S04]  /*eb70*/  SHFL.IDX PT, R3, R8, RZ, 0x1c1f ;  /* 0x001c1fff08037589 */ /* 0x000e2800000e0000 */
[----:B------:R-:W1:Y:S04]  /*eb80*/  SHFL.IDX PT, R0, R6, RZ, 0x1c1f ;  /* 0x001c1fff06007589 */ /* 0x000e6800000e0000 */
[----:B------:R2:W3:Y:S04]  /*eb90*/  SHFL.IDX PT, R5, R7, RZ, 0x1c1f ;  /* 0x001c1fff07057589 */ /* 0x0004e800000e0000 */
[----:B------:R2:W4:Y:S01]  /*eba0*/  SHFL.IDX PT, R14, R9, RZ, 0x1c1f ;  /* 0x001c1fff090e7589 */ /* 0x00052200000e0000 */
[----:B0-----:R-:W-:-:S02]  /*ebb0*/  IMAD.MOV.U32 R21, RZ, RZ, R3 ;  /* 0x000000ffff157224 */ /* 0x001fc400078e0003 */
[----:B-12---:R-:W-:-:S07]  /*ebc0*/  IMAD.MOV.U32 R20, RZ, RZ, R0 ;  /* 0x000000ffff147224 */ /* 0x006fce00078e0000 */
.L_x_5615:
[----:B------:R-:W-:Y:S01]  /*ebd0*/  IMAD R70, R194, R25, RZ ;  /* 0x00000019c2467224 */ /* 0x000fe200078e02ff */
[----:B------:R-:W-:Y:S01]  /*ebe0*/  BSSY B1, `(.L_x_5289) ;  /* 0x000002f000017945 */ /* 0x000fe20003800000 */
[----:B----4-:R-:W-:Y:S01]  /*ebf0*/  IMAD.MOV.U32 R50, RZ, RZ, R14 ;  /* 0x000000ffff327224 */ /* 0x010fe200078e000e */
[----:B------:R-:W-:Y:S01]  /*ec00*/  CS2R R44, SRZ ;  /* 0x00000000002c7805 */ /* 0x000fe2000001ff00 */
[----:B---3--:R-:W-:Y:S01]  /*ec10*/  IMAD.MOV.U32 R51, RZ, RZ, R5 ;  /* 0x000000ffff337224 */ /* 0x008fe200078e0005 */
[----:B------:R-:W-:Y:S02]  /*ec20*/  ISETP.GE.AND P0, PT, R10, R70, PT ;  /* 0x000000460a00720c */ /* 0x000fe40003f06270 */
        /* <DEDUP_REMOVED lines=18> */
[----:B------:R-:W-:-:S02]  /*ed50*/  CS2R R44, SRZ ;  /* 0x00000000002c7805 */ /* 0x000fc4000001ff00 */
[----:B------:R-:W-:Y:S02]  /*ed60*/  CS2R R46, SRZ ;  /* 0x00000000002e7805 */ /* 0x000fe4000001ff00 */
[----:B------:R-:W-:Y:S02]  /*ed70*/  CS2R R28, SRZ ;  /* 0x00000000001c7805 */ /* 0x000fe4000001ff00 */
[----:B------:R-:W-:-:S03]  /*ed80*/  @!P1 SHF.L.U32 R15, R225, 0x3, RZ ;  /* 0x00000003e10f9819 */ /* 0x000fc600000006ff */
[----:B------:R-:W-:-:S04]  /*ed90*/  @!P0 IMAD.WIDE R4, R18, 0x2, R20 ;  /* 0x0000000212048825 */ /* 0x000fc800078e0214 */
[----:B------:R-:W-:Y:S01]  /*eda0*/  @!P2 IMAD.SHL.U32 R49, R226, 0x8, RZ ;  /* 0x00000008e231a824 */ /* 0x000fe200078e00ff */
[----:B------:R0:W5:Y:S01]  /*edb0*/  @!P0 LD.E.128 R32, desc[UR60][R4.64] ;  /* 0x0000003c04208980 */ /* 0x000162000c101d00 */
[--C-:B------:R-:W-:Y:S01]  /*edc0*/  @!P1 IMAD.WIDE R12, R15, 0x2, R20.reuse ;  /* 0x000000020f0c9825 */ /* 0x100fe200078e0214 */
[----:B------:R-:W-:Y:S02]  /*edd0*/  CS2R R30, SRZ ;  /* 0x00000000001e7805 */ /* 0x000fe4000001ff00 */
[----:B------:R-:W-:Y:S02]  /*ede0*/  CS2R R40, SRZ ;  /* 0x0000000000287805 */ /* 0x000fe4000001ff00 */
[----:B------:R-:W-:Y:S01]  /*edf0*/  CS2R R42, SRZ ;  /* 0x00000000002a7805 */ /* 0x000fe2000001ff00 */
[----:B------:R-:W-:Y:S01]  /*ee00*/  @!P2 IMAD.WIDE R20, R49, 0x2, R20 ;  /* 0x000000023114a825 */ /* 0x000fe200078e0214 */
[----:B------:R-:W-:Y:S02]  /*ee10*/  CS2R R24, SRZ ;  /* 0x0000000000187805 */ /* 0x000fe4000001ff00 */
[----:B------:R-:W-:-:S02]  /*ee20*/  CS2R R26, SRZ ;  /* 0x00000000001a7805 */ /* 0x000fc4000001ff00 */
[----:B------:R-:W-:Y:S02]  /*ee30*/  CS2R R36, SRZ ;  /* 0x0000000000247805 */ /* 0x000fe4000001ff00 */
[----:B------:R-:W-:Y:S01]  /*ee40*/  CS2R R38, SRZ ;  /* 0x0000000000267805 */ /* 0x000fe2000001ff00 */
[--C-:B------:R-:W-:Y:S01]  /*ee50*/  @!P1 IMAD.WIDE R14, R15, 0x2, R50.reuse ;  /* 0x000000020f0e9825 */ /* 0x100fe200078e0232 */
[----:B------:R1:W5:Y:S03]  /*ee60*/  @!P1 LD.E.128 R28, desc[UR60][R12.64] ;  /* 0x0000003c0c1c9980 */ /* 0x000366000c101d00 */
[--C-:B------:R-:W-:Y:S01]  /*ee70*/  @!P2 IMAD.WIDE R48, R49, 0x2, R50.reuse ;  /* 0x000000023130a825 */ /* 0x100fe200078e0232 */
[----:B------:R1:W5:Y:S03]  /*ee80*/  @!P1 LD.E.128 R40, desc[UR60][R14.64] ;  /* 0x0000003c0e289980 */ /* 0x000366000c101d00 */
[----:B0-----:R-:W-:Y:S01]  /*ee90*/  @!P0 IMAD.WIDE R4, R18, 0x2, R50 ;  /* 0x0000000212048825 */ /* 0x001fe200078e0232 */
[----:B------:R1:W5:Y:S04]  /*eea0*/  @!P2 LD.E.128 R24, desc[UR60][R20.64] ;  /* 0x0000003c1418a980 */ /* 0x000368000c101d00 */
[----:B------:R1:W5:Y:S04]  /*eeb0*/  @!P0 LD.E.128 R44, desc[UR60][R4.64] ;  /* 0x0000003c042c8980 */ /* 0x000368000c101d00 */
[----:B------:R1:W5:Y:S02]  /*eec0*/  @!P2 LD.E.128 R36, desc[UR60][R48.64] ;  /* 0x0000003c3024a980 */ /* 0x000364000c101d00 */
.L_x_5290:
[----:B------:R-:W-:Y:S05]  /*eed0*/  BSYNC B1 ;  /* 0x0000000000017941 */ /* 0x000fea0003800000 */
.L_x_5289:
[----:B-1---5:R-:W-:Y:S01]  /*eee0*/  IMAD.MOV.U32 R4, RZ, RZ, R46 ;  /* 0x000000ffff047224 */ /* 0x022fe200078e002e */
[----:B------:R-:W-:Y:S01]  /*eef0*/  UMOV UR4, 0xffffffff ;  /* 0xffffffff00047882 */ /* 0x000fe20000000000 */
        /* <DEDUP_REMOVED lines=41> */
[----:B------:R-:W0:Y:S04]  /*f190*/  SHFL.IDX PT, R3, R8, 0x1, 0x1c1f ;  /* 0x003c1f0008037f89 */ /* 0x000e2800000e0000 */
[----:B------:R-:W1:Y:S04]  /*f1a0*/  SHFL.IDX PT, R0, R6, 0x1, 0x1c1f ;  /* 0x003c1f0006007f89 */ /* 0x000e6800000e0000 */
[----:B------:R-:W2:Y:S04]  /*f1b0*/  SHFL.IDX PT, R7, R7, 0x1, 0x1c1f ;  /* 0x003c1f0007077f89 */ /* 0x000ea800000e0000 */
[----:B------:R3:W4:Y:S01]  /*f1c0*/  SHFL.IDX PT, R14, R9, 0x1, 0x1c1f ;  /* 0x003c1f00090e7f89 */ /* 0x00072200000e0000 */
[----:B0-----:R-:W-:Y:S01]  /*f1d0*/  MOV R61, R3 ;  /* 0x00000003003d7202 */ /* 0x001fe20000000f00 */
[----:B-1-3--:R-:W-:-:S07]  /*f1e0*/  IMAD.MOV.U32 R60, RZ, RZ, R0 ;  /* 0x000000ffff3c7224 */ /* 0x00afce00078e0000 */
.L_x_5621:
[----:B------:R-:W-:Y:S01]  /*f1f0*/  VIADD R3, R10, 0x40 ;  /* 0x000000400a037836 */ /* 0x000fe20000000000 */
[----:B------:R-:W-:Y:S01]  /*f200*/  BSSY B1, `(.L_x_5292) ;  /* 0x000002e000017945 */ /* 0x000fe20003800000 */
[----:B----4-:R-:W-:Y:S01]  /*f210*/  IMAD.MOV.U32 R62, RZ, RZ, R14 ;  /* 0x000000ffff3e7224 */ /* 0x010fe200078e000e */
[----:B------:R-:W-:Y:S01]  /*f220*/  CS2R R8, SRZ ;  /* 0x0000000000087805 */ /* 0x000fe2000001ff00 */
[----:B--2---:R-:W-:Y:S01]  /*f230*/  IMAD.MOV.U32 R63, RZ, RZ, R7 ;  /* 0x000000ffff3f7224 */ /* 0x004fe200078e0007 */
        /* <DEDUP_REMOVED lines=20> */
[----:B------:R-:W-:Y:S01]  /*f380*/  CS2R R52, SRZ ;  /* 0x0000000000347805 */ /* 0x000fe2000001ff00 */
[----:B------:R-:W-:-:S04]  /*f390*/  @!P0 IMAD.WIDE R12, R18, 0x2, R60 ;  /* 0x00000002120c8825 */ /* 0x000fc800078e023c */
[----:B------:R-:W-:Y:S01]  /*f3a0*/  @!P1 IMAD.SHL.U32 R65, R225, 0x8, RZ ;  /* 0x00000008e1419824 */ /* 0x000fe200078e00ff */
[----:B------:R0:W5:Y:S01]  /*f3b0*/  @!P0 LD.E.128 R48, desc[UR60][R12.64] ;  /* 0x0000003c0c308980 */ /* 0x000162000c101d00 */
[----:B------:R-:W-:Y:S01]  /*f3c0*/  @!P2 IMAD.SHL.U32 R67, R226, 0x8, RZ ;  /* 0x00000008e243a824 */ /* 0x000fe200078e00ff */
[----:B------:R-:W-:Y:S01]  /*f3d0*/  CS2R R54, SRZ ;  /* 0x0000000000367805 */ /* 0x000fe2000001ff00 */
[--C-:B------:R-:W-:Y:S01]  /*f3e0*/  @!P1 IMAD.WIDE R20, R65, 0x2, R60.reuse ;  /* 0x0000000241149825 */ /* 0x100fe200078e023c */
[----:B------:R-:W-:Y:S02]  /*f3f0*/  CS2R R8, SRZ ;  /* 0x0000000000087805 */ /* 0x000fe4000001ff00 */
[----:B------:R-:W-:Y:S02]  /*f400*/  CS2R R10, SRZ ;  /* 0x00000000000a7805 */ /* 0x000fe4000001ff00 */
[----:B------:R-:W-:Y:S01]  /*f410*/  CS2R R56, SRZ ;  /* 0x0000000000387805 */ /* 0x000fe2000001ff00 */
[----:B------:R-:W-:Y:S01]  /*f420*/  @!P2 IMAD.WIDE R60, R67, 0x2, R60 ;  /* 0x00000002433ca825 */ /* 0x000fe200078e023c */
[----:B------:R-:W-:-:S02]  /*f430*/  CS2R R58, SRZ ;  /* 0x00000000003a7805 */ /* 0x000fc4000001ff00 */
[----:B------:R-:W-:Y:S02]  /*f440*/  CS2R R14, SRZ ;  /* 0x00000000000e7805 */ /* 0x000fe4000001ff00 */
[----:B0-----:R-:W-:Y:S01]  /*f450*/  CS2R R12, SRZ ;  /* 0x00000000000c7805 */ /* 0x001fe2000001ff00 */
[--C-:B------:R-:W-:Y:S01]  /*f460*/  @!P1 IMAD.WIDE R64, R65, 0x2, R62.reuse ;  /* 0x0000000241409825 */ /* 0x100fe200078e023e */
[----:B------:R0:W5:Y:S03]  /*f470*/  @!P1 LD.E.128 R52, desc[UR60][R20.64] ;  /* 0x0000003c14349980 */ /* 0x000166000c101d00 */
[--C-:B------:R-:W-:Y:S01]  /*f480*/  @!P2 IMAD.WIDE R66, R67, 0x2, R62.reuse ;  /* 0x000000024342a825 */ /* 0x100fe200078e023e */
[----:B------:R0:W5:Y:S03]  /*f490*/  @!P1 LD.E.128 R8, desc[UR60][R64.64] ;  /* 0x0000003c40089980 */ /* 0x000166000c101d00 */
[----:B------:R-:W-:Y:S01]  /*f4a0*/  @!P0 IMAD.WIDE R62, R18, 0x2, R62 ;  /* 0x00000002123e8825 */ /* 0x000fe200078e023e */
[----:B------:R0:W5:Y:S04]  /*f4b0*/  @!P2 LD.E.128 R56, desc[UR60][R60.64] ;  /* 0x0000003c3c38a980 */ /* 0x000168000c101d00 */
[----:B------:R0:W5:Y:S04]  /*f4c0*/  @!P0 LD.E.128 R4, desc[UR60][R62.64] ;  /* 0x0000003c3e048980 */ /* 0x000168000c101d00 */
[----:B------:R0:W5:Y:S02]  /*f4d0*/  @!P2 LD.E.128 R12, desc[UR60][R66.64] ;  /* 0x0000003c420ca980 */ /* 0x000164000c101d00 */
.L_x_5293:
[----:B------:R-:W-:Y:S05]  /*f4e0*/  BSYNC B1 ;  /* 0x0000000000017941 */ /* 0x000fea0003800000 */
.L_x_5292:
[----:B------:R-:W-:Y:S01]  /*f4f0*/  LEA.HI R0, R221, R221, RZ, 0x1 ;  /* 0x000000dddd007211 */ /* 0x000fe200078f08ff */
[----:B-----5:R-:W-:Y:S01]  /*f500*/  IMAD.MOV.U32 R3, RZ, RZ, R4 ;  /* 0x000000ffff037224 */ /* 0x020fe200078e0004 */
[----:B0-----:R-:W-:Y:S01]  /*f510*/  MOV R21, R7 ;  /* 0x0000000700157202 */ /* 0x001fe20000000f00 */
[----:B------:R-:W-:Y:S01]  /*f520*/  IMAD.MOV.U32 R20, RZ, RZ, R5 ;  /* 0x000000ffff147224 */ /* 0x000fe200078e0005 */
[----:B------:R-:W-:Y:S01]  /*f530*/  LOP3.LUT R0, R0, 0xfffffffe, RZ, 0xc0, !PT ;  /* 0xfffffffe00007812 */ /* 0x000fe200078ec0ff */
[----:B------:R-:W-:Y:S01]  /*f540*/  IMAD.MOV.U32 R60, RZ, RZ, R10 ;  /* 0x000000ffff3c7224 */ /* 0x000fe200078e000a */
[----:B------:R-:W-:Y:S01]  /*f550*/  VIADDMNMX R70, R70, -R209, 0x80, PT ;  /* 0x0000008046467446 */ /* 0x000fe200038009d1 */
[----:B------:R-:W-:Y:S01]  /*f560*/  IMAD.MOV.U32 R61, RZ, RZ, R49 ;  /* 0x000000ffff3d7224 */ /* 0x000fe200078e0031 */
[----:B------:R-:W-:Y:S01]  /*f570*/  PRMT R77, R3, 0x5410, R20 ;  /* 0x00005410034d7816 */ /* 0x000fe20000000014 */
[----:B------:R-:W-:Y:S01]  /*f580*/  IMAD.MOV.U32 R3, RZ, RZ, R6 ;  /* 0x000000ffff037224 */ /* 0x000fe200078e0006 */
[----:B------:R-:W-:Y:S01]  /*f590*/  PRMT R69, R60, 0x7610, R69 ;  /* 0x000076103c457816 */ /* 0x000fe20000000045 */
[----:B------:R-:W-:Y:S01]  /*f5a0*/  IMAD.IADD R0, R221, 0x1, -R0 ;  /* 0x00000001dd007824 */ /* 0x000fe200078e0a00 */
[----:B------:R-:W-:Y:S01]  /*f5b0*/  BSSY B1, `(.L_x_5294) ;  /* 0x0000023000017945 */ /* 0x000fe20003800000 */
[----:B------:R-:W-:Y:S01]  /*f5c0*/  IMAD.MOV.U32 R20, RZ, RZ, R9 ;  /* 0x000000ffff147224 */ /* 0x000fe200078e0009 */
[----:B------:R-:W-:Y:S01]  /*f5d0*/  PRMT R78, R3, 0x5410, R21 ;  /* 0x00005410034e7816 */ /* 0x000fe20000000015 */
[----:B------:R-:W-:Y:S01]  /*f5e0*/  IMAD.MOV.U32 R3, RZ, RZ, R8 ;  /* 0x000000ffff037224 */ /* 0x000fe200078e0008 */
[----:B------:R-:W-:Y:S01]  /*f5f0*/  SHF.L.U32 R21, R0, 0x1f, RZ ;  /* 0x0000001f00157819 */ /* 0x000fe200000006ff */
[----:B------:R-:W-:Y:S01]  /*f600*/  IMAD.MOV.U32 R0, RZ, RZ, R11 ;  /* 0x000000ffff007224 */ /* 0x000fe200078e000b */
[----:B------:R-:W-:Y:S01]  /*f610*/  ISETP.GE.AND P1, PT, R195, R70, PT ;  /* 0x00000046c300720c */ /* 0x000fe20003f26270 */
[----:B------:R-:W-:Y:S01]  /*f620*/  IMAD.MOV.U32 R60, RZ, RZ, R14 ;  /* 0x000000ffff3c7224 */ /* 0x000fe200078e000e */
[----:B------:R-:W0:Y:S01]  /*f630*/  SYNCS.PHASECHK.TRANS64.TRYWAIT P0, [R16+URZ+0x30800], R21 ;  /* 0x03080015100075a7 */ /* 0x000e22000800017f */
[----:B------:R-:W-:Y:S01]  /*f640*/  PRMT R68, R3, 0x5410, R20 ;  /* 0x0000541003447816 */ /* 0x000fe20000000014 */
[----:B------:R-:W-:Y:S01]  /*f650*/  IMAD.MOV.U32 R3, RZ, RZ, R12 ;  /* 0x000000ffff037224 */ /* 0x000fe200078e000c */
[----:B------:R-:W-:Y:S01]  /*f660*/  PRMT R69, R69, 0x5410, R0 ;  /* 0x0000541045457816 */ /* 0x000fe20000000000 */
[----:B------:R-:W-:-:S02]  /*f670*/  IMAD.MOV.U32 R20, RZ, RZ, R13 ;  /* 0x000000ffff147224 */ /* 0x000fc400078e000d */
[----:B------:R-:W-:-:S03]  /*f680*/  IMAD.MOV.U32 R62, RZ, RZ, R50 ;  /* 0x000000ffff3e7224 */ /* 0x000fc600078e0032 */
        /* <DEDUP_REMOVED lines=12> */
[----:B------:R-:W-:-:S03]  /*f750*/  IMAD.MOV.U32 R20, RZ, RZ, R54 ;  /* 0x000000ffff147224 */ /* 0x000fc600078e0036 */
[----:B------:R-:W-:Y:S01]  /*f760*/  PRMT R71, R60, 0x5410, R61 ;  /* 0x000054103c477816 */ /* 0x000fe2000000003d */
[----:B------:R-:W-:Y:S01]  /*f770*/  IMAD.MOV.U32 R60, RZ, RZ, R55 ;  /* 0x000000ffff3c7224 */ /* 0x000fe200078e0037 */
[----:B------:R-:W-:-:S04]  /*f780*/  MOV R61, R56 ;  /* 0x00000038003d7202 */ /* 0x000fc80000000f00 */
[----:B------:R-:W-:Y:S01]  /*f790*/  PRMT R72, R20, 0x5410, R60 ;  /* 0x0000541014487816 */ /* 0x000fe2000000003c */
[----:B------:R-:W-:Y:S01]  /*f7a0*/  IMAD.MOV.U32 R60, RZ, RZ, R58 ;  /* 0x000000ffff3c7224 */ /* 0x000fe200078e003a */
[----:B------:R-:W-:Y:S01]  /*f7b0*/  PRMT R20, R61, 0x5410, R62 ;  /* 0x000054103d147816 */ /* 0x000fe2000000003e */
[----:B------:R-:W-:Y:S01]  /*f7c0*/  IMAD.MOV.U32 R61, RZ, RZ, R59 ;  /* 0x000000ffff3d7224 */ /* 0x000fe200078e003b */
[----:B0-----:R-:W-:Y:S06]  /*f7d0*/  @!P0 BRA `(.L_x_5295) ;  /* 0x000001ac00548947 */ /* 0x001fec0003800000 */
.L_x_5622:
[----:B------:R-:W-:Y:S05]  /*f7e0*/  BSYNC B1 ;  /* 0x0000000000017941 */ /* 0x000fea0003800000 */
.L_x_5294:
[----:B------:R-:W-:Y:S01]  /*f7f0*/  BSSY B1, `(.L_x_5296) ;  /* 0x000012d000017945 */ /* 0x000fe20003800000 */
[----:B0-----:R-:W-:-:S03]  /*f800*/  PRMT R21, R60, 0x5410, R61 ;  /* 0x000054103c157816 */ /* 0x001fc6000000003d */
[----:B------:R-:W-:Y:S05]  /*f810*/  @P1 BRA `(.L_x_5297) ;  /* 0x0000001000a81947 */ /* 0x000fea0003800000 */
[----:B------:R-:W0:Y:S01]  /*f820*/  LDC R81, c[0x0][0x3f4] ;  /* 0x0000fd00ff517b82 */ /* 0x000e220000000800 */
[----:B------:R-:W-:Y:S01]  /*f830*/  BSSY B2, `(.L_x_5298) ;  /* 0x0000067000027945 */ /* 0x000fe20003800000 */
[-C--:B0-----:R-:W-:Y:S02]  /*f840*/  ISETP.GE.AND P0, PT, R18, R81.reuse, PT ;  /* 0x000000511200720c */ /* 0x081fe40003f06270 */
[-C--:B------:R-:W-:Y:S02]  /*f850*/  ISETP.GE.AND P1, PT, R197, R81.reuse, PT ;  /* 0x00000051c500720c */ /* 0x080fe40003f26270 */
[----:B------:R-:W-:-:S09]  /*f860*/  ISETP.GE.AND P2, PT, R198, R81, PT ;  /* 0x00000051c600720c */ /* 0x000fd20003f46270 */
[----:B------:R-:W-:Y:S05]  /*f870*/  @P0 BRA `(.L_x_5299) ;  /* 0x0000000400880947 */ /* 0x000fea0003800000 */
[----:B------:R-:W-:Y:S01]  /*f880*/  LEA.HI R62, R81, R223, RZ, 0x1d ;  /* 0x000000df513e7211 */ /* 0x000fe200078fe8ff */
[--C-:B------:R-:W-:Y:S01]  /*f890*/  HADD2.F32 R95, -RZ, R91.reuse.H1_H1 ;  /* 0x3000005bff5f7230 */ /* 0x100fe20000004100 */
[----:B------:R-:W-:Y:S01]  /*f8a0*/  LOP3.LUT R60, R206, 0x38, R18, 0xf8, !PT ;  /* 0x00000038ce3c7812 */ /* 0x000fe200078ef812 */
[----:B------:R-:W-:Y:S01]  /*f8b0*/  HADD2.F32 R97, -RZ, R91.H0_H0 ;  /* 0x2000005bff617230 */ /* 0x000fe20000004100 */
[----:B------:R-:W-:Y:S01]  /*f8c0*/  SHF.R.S32.HI R65, RZ, 0x1f, R62 ;  /* 0x0000001fff417819 */ /* 0x000fe2000001143e */
[----:B------:R-:W-:Y:S01]  /*f8d0*/  IMAD.SHL.U32 R63, R62, 0x8, RZ ;  /* 0x000000083e3f7824 */ /* 0x000fe200078e00ff */
[-C--:B------:R-:W-:Y:S01]  /*f8e0*/  LOP3.LUT R61, R60, R207.reuse, RZ, 0x3c, !PT ;  /* 0x000000cf3c3d7212 */ /* 0x080fe200078e3cff */
[--C-:B------:R-:W-:Y:S01]  /*f8f0*/  HADD2.F32 R98, -RZ, R90.reuse.H1_H1 ;  /* 0x3000005aff627230 */ /* 0x100fe20000004100 */
[----:B------:R-:W-:Y:S01]  /*f900*/  LEA.HI R65, R65, R62, RZ, 0x3 ;  /* 0x0000003e41417211 */ /* 0x000fe200078f18ff */
[----:B------:R-:W-:Y:S01]  /*f910*/  HADD2.F32 R90, -RZ, R90.H0_H0 ;  /* 0x2000005aff5a7230 */ /* 0x000fe20000004100 */
[----:B------:R-:W-:Y:S01]  /*f920*/  LOP3.LUT R60, R206, 0x38, R63, 0xf8, !PT ;  /* 0x00000038ce3c7812 */ /* 0x000fe200078ef83f */
[----:B------:R-:W-:Y:S01]  /*f930*/  IMAD.IADD R61, R208, 0x1, R61 ;  /* 0x00000001d03d7824 */ /* 0x000fe200078e023d */
[--C-:B------:R-:W-:Y:S01]  /*f940*/  SHF.R.U32.HI R100, RZ, 0x10, R45.reuse ;  /* 0x00000010ff647819 */ /* 0x100fe2000001162d */
[----:B------:R-:W-:Y:S01]  /*f950*/  IMAD.SHL.U32 R65, R65, 0x400, RZ ;  /* 0x0000040041417824 */ /* 0x000fe200078e00ff */
[----:B------:R-:W-:Y:S01]  /*f960*/  LOP3.LUT R64, R60, R207, RZ, 0x3c, !PT ;  /* 0x000000cf3c407212 */ /* 0x000fe200078e3cff */
[----:B------:R-:W-:Y:S01]  /*f970*/  IMAD R86, R61, 0x2, R16 ;  /* 0x000000023d567824 */ /* 0x000fe200078e0210 */
[----:B------:R-:W-:Y:S01]  /*f980*/  SHF.R.U64 R44, R44, 0x10, R45 ;  /* 0x000000102c2c7819 */ /* 0x000fe2000000122d */
[----:B------:R-:W-:Y:S01]  /*f990*/  HADD2.F32 R100, -RZ, R100.H0_H0 ;  /* 0x20000064ff647230 */ /* 0x000fe20000004100 */
[----:B------:R-:W-:-:S02]  /*f9a0*/  LOP3.LUT R65, R65, 0x7fffe000, RZ, 0xc0, !PT ;  /* 0x7fffe00041417812 */ /* 0x000fc400078ec0ff */
[----:B------:R-:W0:Y:S01]  /*f9b0*/  LDS.128 R60, [R86+0x12400] ;  /* 0x01240000563c7984 */ /* 0x000e220000000c00 */
[--C-:B------:R-:W-:Y:S02]  /*f9c0*/  SHF.R.U64 R32, R32, 0x10, R33.reuse ;  /* 0x0000001020207819 */ /* 0x100fe40000001221 */
[----:B------:R-:W-:Y:S02]  /*f9d0*/  IADD3 R65, R64, R65, R208 ;  /* 0x0000004140417210 */ /* 0x000fe40007ffe0d0 */
[----:B------:R-:W-:Y:S02]  /*f9e0*/  SHF.R.U32.HI R96, RZ, 0x10, R33 ;  /* 0x00000010ff607819 */ /* 0x000fe40000011621 */
[----:B------:R-:W-:Y:S01]  /*f9f0*/  SHF.R.U64 R33, R34, 0x10, R35 ;  /* 0x0000001022217819 */ /* 0x000fe20000001223 */
[----:B------:R-:W-:Y:S01]  /*fa00*/  IMAD R89, R65, 0x2, R16 ;  /* 0x0000000241597824 */ /* 0x000fe200078e0210 */
[----:B------:R-:W-:Y:S01]  /*fa10*/  SHF.R.U64 R34, R46, 0x10, R47 ;  /* 0x000000102e227819 */ /* 0x000fe2000000122f */
[----:B------:R-:W-:Y:S01]  /*fa20*/  HADD2.F32 R96, -RZ, R96.H0_H0 ;  /* 0x20000060ff607230 */ /* 0x000fe20000004100 */
[----:B------:R-:W-:Y:S01]  /*fa30*/  SHF.R.U32.HI R105, RZ, 0x10, R35 ;  /* 0x00000010ff697819 */ /* 0x000fe20000011623 */
[----:B------:R-:W-:Y:S01]  /*fa40*/  HADD2.F32 R33, -RZ, R33.H0_H0 ;  /* 0x20000021ff217230 */ /* 0x000fe20000004100 */
[----:B------:R-:W1:Y:S01]  /*fa50*/  LDS.128 R64, [R89+0x12400] ;  /* 0x0124000059407984 */ /* 0x000e620000000c00 */
[----:B------:R-:W-:Y:S01]  /*fa60*/  SHF.R.U32.HI R103, RZ, 0x10, R47 ;  /* 0x00000010ff677819 */ /* 0x000fe2000001162f */
[----:B0-----:R-:W-:-:S02]  /*fa70*/  HADD2.F32 R46, -RZ, R61.H0_H0 ;  /* 0x2000003dff2e7230 */ /* 0x001fc40000004100 */
[----:B------:R-:W-:Y:S02]  /*fa80*/  HADD2.F32 R61, -RZ, R61.H1_H1 ;  /* 0x3000003dff3d7230 */ /* 0x000fe40000004100 */
[----:B------:R-:W-:Y:S02]  /*fa90*/  HADD2.F32 R35, -RZ, R60.H0_H0 ;  /* 0x2000003cff237230 */ /* 0x000fe40000004100 */
[----:B------:R-:W-:Y:S02]  /*faa0*/  HADD2.F32 R47, -RZ, R62.H0_H0 ;  /* 0x2000003eff2f7230 */ /* 0x000fe40000004100 */
[--C-:B------:R-:W-:Y:S02]  /*fab0*/  HADD2.F32 R92, -RZ, R63.reuse.H0_H0 ;  /* 0x2000003fff5c7230 */ /* 0x100fe40000004100 */
[----:B------:R-:W-:Y:S02]  /*fac0*/  HADD2.F32 R63, -RZ, R63.H1_H1 ;  /* 0x3000003fff3f7230 */ /* 0x000fe40000004100 */
[----:B------:R-:W-:-:S02]  /*fad0*/  HADD2.F32 R60, -RZ, R60.H1_H1 ;  /* 0x3000003cff3c7230 */ /* 0x000fc40000004100 */
[--C-:B-1----:R-:W-:Y:S02]  /*fae0*/  HADD2.F32 R45, -RZ, R65.reuse.H0_H0 ;  /* 0x20000041ff2d7230 */ /* 0x102fe40000004100 */
[----:B------:R-:W-:Y:S02]  /*faf0*/  HADD2.F32 R91, -RZ, R65.H1_H1 ;  /* 0x30000041ff5b7230 */ /* 0x000fe40000004100 */
[----:B------:R-:W-:Y:S02]  /*fb00*/  HADD2.F32 R65, -RZ, R64.H0_H0 ;  /* 0x20000040ff417230 */ /* 0x000fe40000004100 */
[C---:B------:R-:W-:Y:S01]  /*fb10*/  FMUL.FTZ R99, R45.reuse, R97 ;  /* 0x000000612d637220 */ /* 0x040fe20000410000 */
[-C--:B------:R-:W-:Y:S01]  /*fb20*/  FMUL.FTZ R101, R45, R95.reuse ;  /* 0x0000005f2d657220 */ /* 0x080fe20000410000 */
[C---:B------:R-:W-:Y:S01]  /*fb30*/  FMUL.FTZ R102, R91.reuse, R100 ;  /* 0x000000645b667220 */ /* 0x040fe20000410000 */
[----:B------:R-:W-:Y:S01]  /*fb40*/  FMUL.FTZ R104, R91, R96 ;  /* 0x000000605b687220 */ /* 0x000fe20000410000 */
[C---:B------:R-:W-:Y:S01]  /*fb50*/  FFMA.FTZ R45, R46.reuse, R95, -R99 ;  /* 0x0000005f2e2d7223 */ /* 0x040fe20000010863 */
[----:B------:R-:W-:Y:S01]  /*fb60*/  FFMA.FTZ R101, R46, R97, R101 ;  /* 0x000000612e657223 */ /* 0x000fe20000010065 */
[C---:B------:R-:W-:Y:S01]  /*fb70*/  FMUL.FTZ R46, R65.reuse, R98 ;  /* 0x00000062412e7220 */ /* 0x040fe20000410000 */
[----:B------:R-:W-:Y:S01]  /*fb80*/  FMUL.FTZ R65, R65, R90 ;  /* 0x0000005a41417220 */ /* 0x000fe20000410000 */
[----:B------:R-:W-:Y:S01]  /*fb90*/  FFMA.FTZ R102, R61, R96, -R102 ;  /* 0x000000603d667223 */ /* 0x000fe20000010866 */
[----:B------:R-:W-:-:S02]  /*fba0*/  HADD2.F32 R93, -RZ, R66.H0_H0 ;  /* 0x20000042ff5d7230 */ /* 0x000fc40000004100 */
[C---:B------:R-:W-:Y:S01]  /*fbb0*/  FFMA.FTZ R90, R35.reuse, R90, -R46 ;  /* 0x0000005a235a7223 */ /* 0x040fe2000001082e */
[--C-:B------:R-:W-:Y:S02]  /*fbc0*/  HADD2.F32 R96, -RZ, R88.reuse.H1_H1 ;  /* 0x30000058ff607230 */ /* 0x100fe40000004100 */
[----:B------:R-:W-:Y:S01]  /*fbd0*/  FFMA.FTZ R65, R35, R98, R65 ;  /* 0x0000006223417223 */ /* 0x000fe20000010041 */
[----:B------:R-:W-:Y:S02]  /*fbe0*/  HADD2.F32 R35, -RZ, R87.H1_H1 ;  /* 0x30000057ff237230 */ /* 0x000fe40000004100 */
[----:B------:R-:W-:Y:S01]  /*fbf0*/  FFMA.FTZ R104, R61, R100, R104 ;  /* 0x000000643d687223 */ /* 0x000fe20000010068 */
[----:B------:R-:W-:Y:S02]  /*fc00*/  HADD2.F32 R94, -RZ, R67.H0_H0 ;  /* 0x20000043ff5e7230 */ /* 0x000fe40000004100 */
[----:B------:R-:W-:Y:S01]  /*fc10*/  FMUL.FTZ R46, R93, R96 ;  /* 0x000000605d2e7220 */ /* 0x000fe20000410000 */
[----:B------:R-:W-:-:S02]  /*fc20*/  HADD2.F32 R88, -RZ, R88.H0_H0 ;  /* 0x20000058ff587230 */ /* 0x000fc40000004100 */
[----:B------:R-:W-:Y:S02]  /*fc30*/  HADD2.F32 R87, -RZ, R87.H0_H0 ;  /* 0x20000057ff577230 */ /* 0x000fe40000004100 */
[----:B------:R-:W-:Y:S02]  /*fc40*/  HADD2.F32 R67, -RZ, R67.H1_H1 ;  /* 0x30000043ff437230 */ /* 0x000fe40000004100 */
[-C--:B------:R-:W-:Y:S01]  /*fc50*/  FMUL.FTZ R98, R93, R88.reuse ;  /* 0x000000585d627220 */ /* 0x080fe20000410000 */
[----:B------:R-:W-:Y:S01]  /*fc60*/  FFMA.FTZ R91, R47, R88, -R46 ;  /* 0x000000582f5b7223 */ /* 0x000fe2000001082e */
[C---:B------:R-:W-:Y:S01]  /*fc70*/  FMUL.FTZ R61, R94.reuse, R87 ;  /* 0x000000575e3d7220 */ /* 0x040fe20000410000 */
[----:B------:R-:W-:Y:S02]  /*fc80*/  HADD2.F32 R88, -RZ, R103.H0_H0 ;  /* 0x20000067ff587230 */ /* 0x000fe40000004100 */
[----:B------:R-:W-:Y:S01]  /*fc90*/  FMUL.FTZ R94, R94, R35 ;  /* 0x000000235e5e7220 */ /* 0x000fe20000410000 */
[----:B------:R-:W-:-:S02]  /*fca0*/  HADD2.F32 R46, -RZ, R105.H0_H0 ;  /* 0x20000069ff2e7230 */ /* 0x000fc40000004100 */
[----:B------:R-:W-:Y:S01]  /*fcb0*/  FFMA.FTZ R98, R47, R96, R98 ;  /* 0x000000602f627223 */ /* 0x000fe20000010062 */
[C---:B------:R-:W-:Y:S01]  /*fcc0*/  FFMA.FTZ R93, R92.reuse, R35, -R61 ;  /* 0x000000235c5d7223 */ /* 0x040fe2000001083d */
[----:B------:R-:W-:Y:S01]  /*fcd0*/  FFMA.FTZ R94, R92, R87, R94 ;  /* 0x000000575c5e7223 */ /* 0x000fe2000001005e */
[----:B------:R-:W-:Y:S02]  /*fce0*/  HADD2.F32 R64, -RZ, R64.H1_H1 ;  /* 0x30000040ff407230 */ /* 0x000fe40000004100 */
[C---:B------:R-:W-:Y:S01]  /*fcf0*/  FMUL.FTZ R96, R67.reuse, R88 ;  /* 0x0000005843607220 */ /* 0x040fe20000410000 */
[----:B------:R-:W-:Y:S02]  /*fd00*/  HADD2.F32 R66, -RZ, R66.H1_H1 ;  /* 0x30000042ff427230 */ /* 0x000fe40000004100 */
[-C--:B------:R-:W-:Y:S01]  /*fd10*/  FMUL.FTZ R92, R67, R46.reuse ;  /* 0x0000002e435c7220 */ /* 0x080fe20000410000 */
[----:B------:R-:W-:Y:S02]  /*fd20*/  HADD2.F32 R47, -RZ, R44.H0_H0 ;  /* 0x2000002cff2f7230 */ /* 0x000fe40000004100 */
[----:B------:R-:W-:Y:S01]  /*fd30*/  FFMA.FTZ R96, R63, R46, -R96 ;  /* 0x0000002e3f607223 */ /* 0x000fe20000010860 */
[----:B------:R-:W-:-:S02]  /*fd40*/  HADD2.F32 R61, -RZ, R34.H0_H0 ;  /* 0x20000022ff3d7230 */ /* 0x000fc40000004100 */
[----:B------:R-:W-:Y:S01]  /*fd50*/  FFMA.FTZ R87, R63, R88, R92 ;  /* 0x000000583f577223 */ /* 0x000fe2000001005c */
[----:B------:R-:W-:Y:S02]  /*fd60*/  HADD2.F32 R35, -RZ, R32.H0_H0 ;  /* 0x20000020ff237230 */ /* 0x000fe40000004100 */
[----:B------:R-:W-:Y:S01]  /*fd70*/  FMUL.FTZ R63, R64, R47 ;  /* 0x0000002f403f7220 */ /* 0x000fe20000410000 */
[----:B------:R-:W-:Y:S02]  /*fd80*/  HADD2.F32 R62, -RZ, R62.H1_H1 ;  /* 0x3000003eff3e7230 */ /* 0x000fe40000004100 */
[C---:B------:R-:W-:Y:S01]  /*fd90*/  FMUL.FTZ R67, R66.reuse, R61 ;  /* 0x0000003d42437220 */ /* 0x040fe20000410000 */
[----:B------:R-:W-:Y:S01]  /*fda0*/  FMUL.FTZ R66, R66, R33 ;  /* 0x0000002142427220 */ /* 0x000fe20000410000 */
[-C--:B------:R-:W-:Y:S01]  /*fdb0*/  FMUL.FTZ R64, R64, R35.reuse ;  /* 0x0000002340407220 */ /* 0x080fe20000410000 */
[----:B------:R-:W-:Y:S01]  /*fdc0*/  FFMA.FTZ R63, R60, R35, -R63 ;  /* 0x000000233c3f7223 */ /* 0x000fe2000001083f */
[C---:B------:R-:W-:Y:S01]  /*fdd0*/  FFMA.FTZ R34, R62.reuse, R33, -R67 ;  /* 0x000000213e227223 */ /* 0x040fe20000010843 */
        /* <DEDUP_REMOVED lines=9> */
[----:B------:R-:W-:-:S02]  /*fe70*/  F2FP.F16.F32.PACK_AB R44, R44, R65 ;  /* 0x000000412c2c723e */ /* 0x000fc400000000ff */
[----:B------:R-:W-:-:S05]  /*fe80*/  F2FP.F16.F32.PACK_AB R46, R61, R98 ;  /* 0x000000623d2e723e */ /* 0x000fca00000000ff */
[----:B------:R0:W-:Y:S02]  /*fe90*/  STS.128 [R89+0x12400], R44 ;  /* 0x0124002c59007388 */ /* 0x0001e40000000c00 */
.L_x_5299:
[----:B------:R-:W-:Y:S05]  /*fea0*/  BSYNC B2 ;  /* 0x0000000000027941 */ /* 0x000fea0003800000 */
.L_x_5298:
[----:B------:R-:W-:Y:S04]  /*feb0*/  BSSY B2, `(.L_x_5300) ;  /* 0x0000061000027945 */ /* 0x000fe80003800000 */
[----:B------:R-:W-:Y:S05]  /*fec0*/  @P1 BRA `(.L_x_5301) ;  /* 0x00000004007c1947 */ /* 0x000fea0003800000 */
[----:B------:R-:W2:Y:S01]  /*fed0*/  LDL R94, [R1+0x44] ;  /* 0x00004400015e7983 */ /* 0x000ea20000100800 */
[----:B0-----:R-:W-:Y:S01]  /*fee0*/  LEA.HI R32, R81, R225, RZ, 0x1d ;  /* 0x000000e151207211 */ /* 0x001fe200078fe8ff */
[----:B------:R-:W-:Y:S01]  /*fef0*/  HADD2.F32 R62, -RZ, R84.H1_H1 ;  /* 0x30000054ff3e7230 */ /* 0x000fe20000004100 */
[----:B------:R-:W-:Y:S01]  /*ff00*/  SHF.R.U64 R90, R40, 0x10, R41 ;  /* 0x00000010285a7819 */ /* 0x000fe20000001229 */
[----:B------:R-:W-:Y:S01]  /*ff10*/  HADD2.F32 R64, -RZ, R82.H1_H1 ;  /* 0x30000052ff407230 */ /* 0x000fe20000004100 */
[----:B------:R-:W-:Y:S02]  /*ff20*/  SHF.R.S32.HI R35, RZ, 0x1f, R32 ;  /* 0x0000001fff237819 */ /* 0x000fe40000011420 */
[----:B------:R-:W-:Y:S02]  /*ff30*/  SHF.L.U32 R33, R32, 0x3, RZ ;  /* 0x0000000320217819 */ /* 0x000fe400000006ff */
[----:B------:R-:W-:Y:S02]  /*ff40*/  LEA.HI R35, R35, R32, RZ, 0x3 ;  /* 0x0000002023237211 */ /* 0x000fe400078f18ff */
[----:B------:R-:W-:-:S02]  /*ff50*/  LOP3.LUT R32, R206, 0x38, R33, 0xf8, !PT ;  /* 0x00000038ce207812 */ /* 0x000fc400078ef821 */
[----:B------:R-:W-:Y:S01]  /*ff60*/  SHF.R.U32.HI R66, RZ, 0x10, R41 ;  /* 0x00000010ff427819 */ /* 0x000fe20000011629 */
[----:B------:R-:W-:Y:S01]  /*ff70*/  IMAD.SHL.U32 R35, R35, 0x400, RZ ;  /* 0x0000040023237824 */ /* 0x000fe200078e00ff */
[----:B------:R-:W-:Y:S02]  /*ff80*/  LOP3.LUT R44, R32, R207, RZ, 0x3c, !PT ;  /* 0x000000cf202c7212 */ /* 0x000fe400078e3cff */
[--C-:B------:R-:W-:Y:S01]  /*ff90*/  SHF.R.U64 R93, R28, 0x10, R29.reuse ;  /* 0x000000101c5d7819 */ /* 0x100fe2000000121d */
[----:B------:R-:W-:Y:S01]  /*ffa0*/  HADD2.F32 R66, -RZ, R66.H0_H0 ;  /* 0x20000042ff427230 */ /* 0x000fe20000004100 */
[----:B------:R-:W-:Y:S02]  /*ffb0*/  LOP3.LUT R45, R35, 0x7fffe000, RZ, 0xc0, !PT ;  /* 0x7fffe000232d7812 */ /* 0x000fe400078ec0ff */
[----:B------:R-:W-:Y:S02]  /*ffc0*/  SHF.R.U32.HI R61, RZ, 0x10, R29 ;  /* 0x00000010ff3d7819 */ /* 0x000fe4000001161d */
[----:B------:R-:W-:-:S02]  /*ffd0*/  IADD3 R45, R44, R45, R208 ;  /* 0x0000002d2c2d7210 */ /* 0x000fc40007ffe0d0 */
[--C-:B------:R-:W-:Y:S02]  /*ffe0*/  SHF.R.U64 R89, R42, 0x10, R43.reuse ;  /* 0x000000102a597819 */ /* 0x100fe4000000122b */
[----:B------:R-:W-:Y:S01]  /*fff0*/  SHF.R.U32.HI R87, RZ, 0x10, R43 ;  /* 0x00000010ff577819 */ /* 0x000fe2000001162b */
[----:B------:R-:W-:Y:S01]  /*10000*/  IMAD R60, R45, 0x2, R16 ;  /* 0x000000022d3c7824 */ /* 0x000fe200078e0210 */
[--C-:B------:R-:W-:Y:S02]  /*10010*/  SHF.R.U32.HI R91, RZ, 0x10, R31.reuse ;  /* 0x00000010ff5b7819 */ /* 0x100fe4000001161f */
[----:B------:R-:W-:Y:S02]  /*10020*/  SHF.R.U64 R92, R30, 0x10, R31 ;  /* 0x000000101e5c7819 */ /* 0x000fe4000000121f */
[----:B------:R-:W0:Y:S02]  /*10030*/  LDS.128 R44, [R60+0x12400] ;  /* 0x012400003c2c7984 */ /* 0x000e240000000c00 */
[----:B0-----:R-:W-:-:S02]  /*10040*/  HADD2.F32 R41, -RZ, R45.H0_H0 ;  /* 0x2000002dff297230 */ /* 0x001fc40000004100 */
[----:B------:R-:W-:Y:S02]  /*10050*/  HADD2.F32 R40, -RZ, R44.H0_H0 ;  /* 0x2000002cff287230 */ /* 0x000fe40000004100 */
[----:B------:R-:W-:Y:S02]  /*10060*/  HADD2.F32 R45, -RZ, R45.H1_H1 ;  /* 0x3000002dff2d7230 */ /* 0x000fe40000004100 */
[C---:B------:R-:W-:Y:S01]  /*10070*/  FMUL.FTZ R86, R41.reuse, R64 ;  /* 0x0000004029567220 */ /* 0x040fe20000410000 */
[----:B------:R-:W-:Y:S01]  /*10080*/  FMUL.FTZ R88, R41, R62 ;  /* 0x0000003e29587220 */ /* 0x000fe20000410000 */
[----:B------:R-:W-:Y:S02]  /*10090*/  HADD2.F32 R41, -RZ, R82.H0_H0 ;  /* 0x20000052ff297230 */ /* 0x000fe40000004100 */
[----:B------:R-:W-:Y:S01]  /*100a0*/  FMUL.FTZ R82, R45, R66 ;  /* 0x000000422d527220 */ /* 0x000fe20000410000 */
[----:B------:R-:W-:Y:S02]  /*100b0*/  HADD2.F32 R42, -RZ, R46.H0_H0 ;  /* 0x2000002eff2a7230 */ /* 0x000fe40000004100 */
[----:B------:R-:W-:-:S02]  /*100c0*/  HADD2.F32 R43, -RZ, R47.H0_H0 ;  /* 0x2000002fff2b7230 */ /* 0x000fc40000004100 */
[----:B------:R-:W-:Y:S02]  /*100d0*/  HADD2.F32 R47, -RZ, R47.H1_H1 ;  /* 0x3000002fff2f7230 */ /* 0x000fe40000004100 */
[----:B------:R-:W-:Y:S02]  /*100e0*/  HADD2.F32 R44, -RZ, R44.H1_H1 ;  /* 0x3000002cff2c7230 */ /* 0x000fe40000004100 */
[----:B------:R-:W-:Y:S01]  /*100f0*/  HADD2.F32 R46, -RZ, R46.H1_H1 ;  /* 0x3000002eff2e7230 */ /* 0x000fe20000004100 */
[----:B--2---:R-:W0:Y:S02]  /*10100*/  LDS.128 R32, [R94] ;  /* 0x000000005e207984 */ /* 0x004e240000000c00 */
[--C-:B0-----:R-:W-:Y:S02]  /*10110*/  HADD2.F32 R29, -RZ, R33.reuse.H0_H0 ;  /* 0x20000021ff1d7230 */ /* 0x101fe40000004100 */
[----:B------:R-:W-:Y:S02]  /*10120*/  HADD2.F32 R28, -RZ, R32.H0_H0 ;  /* 0x20000020ff1c7230 */ /* 0x000fe40000004100 */
[----:B------:R-:W-:-:S02]  /*10130*/  HADD2.F32 R33, -RZ, R33.H1_H1 ;  /* 0x30000021ff217230 */ /* 0x000fc40000004100 */
[C---:B------:R-:W-:Y:S01]  /*10140*/  FFMA.FTZ R86, R29.reuse, R62, -R86 ;  /* 0x0000003e1d567223 */ /* 0x040fe20000010856 */
[----:B------:R-:W-:Y:S01]  /*10150*/  FFMA.FTZ R88, R29, R64, R88 ;  /* 0x000000401d587223 */ /* 0x000fe20000010058 */
[----:B------:R-:W-:Y:S02]  /*10160*/  HADD2.F32 R29, -RZ, R84.H0_H0 ;  /* 0x20000054ff1d7230 */ /* 0x000fe40000004100 */
[----:B------:R-:W-:Y:S02]  /*10170*/  HADD2.F32 R62, -RZ, R61.H0_H0 ;  /* 0x2000003dff3e7230 */ /* 0x000fe40000004100 */
[C---:B------:R-:W-:Y:S01]  /*10180*/  FMUL.FTZ R61, R40.reuse, R41 ;  /* 0x00000029283d7220 */ /* 0x040fe20000410000 */
[----:B------:R-:W-:Y:S02]  /*10190*/  HADD2.F32 R30, -RZ, R34.H0_H0 ;  /* 0x20000022ff1e7230 */ /* 0x000fe40000004100 */
[----:B------:R-:W-:Y:S01]  /*101a0*/  FMUL.FTZ R40, R40, R29 ;  /* 0x0000001d28287220 */ /* 0x000fe20000410000 */
[----:B------:R-:W-:-:S02]  /*101b0*/  HADD2.F32 R31, -RZ, R35.H0_H0 ;  /* 0x20000023ff1f7230 */ /* 0x000fc40000004100 */
[-C--:B------:R-:W-:Y:S01]  /*101c0*/  FMUL.FTZ R64, R45, R62.reuse ;  /* 0x0000003e2d407220 */ /* 0x080fe20000410000 */
[C---:B------:R-:W-:Y:S01]  /*101d0*/  FFMA.FTZ R61, R28.reuse, R29, -R61 ;  /* 0x0000001d1c3d7223 */ /* 0x040fe2000001083d */
[C---:B------:R-:W-:Y:S01]  /*101e0*/  FFMA.FTZ R65, R33.reuse, R62, -R82 ;  /* 0x0000003e21417223 */ /* 0x040fe20000010852 */
[----:B------:R-:W-:Y:S02]  /*101f0*/  HADD2.F32 R45, -RZ, R83.H0_H0 ;  /* 0x20000053ff2d7230 */ /* 0x000fe40000004100 */
[----:B------:R-:W-:Y:S01]  /*10200*/  FFMA.FTZ R63, R28, R41, R40 ;  /* 0x000000291c3f7223 */ /* 0x000fe20000010028 */
[----:B------:R-:W-:Y:S02]  /*10210*/  HADD2.F32 R29, -RZ, R85.H0_H0 ;  /* 0x20000055ff1d7230 */ /* 0x000fe40000004100 */
[----:B------:R-:W-:Y:S01]  /*10220*/  FFMA.FTZ R67, R33, R66, R64 ;  /* 0x0000004221437223 */ /* 0x000fe20000010040 */
[----:B------:R-:W-:Y:S02]  /*10230*/  HADD2.F32 R62, -RZ, R83.H1_H1 ;  /* 0x30000053ff3e7230 */ /* 0x000fe40000004100 */
[----:B------:R-:W-:Y:S01]  /*10240*/  FMUL.FTZ R33, R42, R45 ;  /* 0x0000002d2a217220 */ /* 0x000fe20000410000 */
[----:B------:R-:W-:-:S02]  /*10250*/  HADD2.F32 R28, -RZ, R85.H1_H1 ;  /* 0x30000055ff1c7230 */ /* 0x000fc40000004100 */
[-C--:B------:R-:W-:Y:S01]  /*10260*/  FMUL.FTZ R41, R42, R29.reuse ;  /* 0x0000001d2a297220 */ /* 0x080fe20000410000 */
[----:B------:R-:W-:Y:S02]  /*10270*/  HADD2.F32 R42, -RZ, R87.H0_H0 ;  /* 0x20000057ff2a7230 */ /* 0x000fe40000004100 */
[C---:B------:R-:W-:Y:S01]  /*10280*/  FMUL.FTZ R66, R43.reuse, R62 ;  /* 0x0000003e2b427220 */ /* 0x040fe20000410000 */
[----:B------:R-:W-:Y:S02]  /*10290*/  HADD2.F32 R40, -RZ, R91.H0_H0 ;  /* 0x2000005bff287230 */ /* 0x000fe40000004100 */
[-C--:B------:R-:W-:Y:S01]  /*102a0*/  FMUL.FTZ R43, R43, R28.reuse ;  /* 0x0000001c2b2b7220 */ /* 0x080fe20000410000 */
[----:B------:R-:W-:Y:S02]  /*102b0*/  HADD2.F32 R35, -RZ, R35.H1_H1 ;  /* 0x30000023ff237230 */ /* 0x000fe40000004100 */
[C---:B------:R-:W-:Y:S01]  /*102c0*/  FFMA.FTZ R64, R30.reuse, R29, -R33 ;  /* 0x0000001d1e407223 */ /* 0x040fe20000010821 */
[----:B------:R-:W-:Y:S01]  /*102d0*/  FFMA.FTZ R45, R30, R45, R41 ;  /* 0x0000002d1e2d7223 */ /* 0x000fe20000010029 */
[----:B------:R-:W-:Y:S01]  /*102e0*/  FFMA.FTZ R66, R31, R28, -R66 ;  /* 0x0000001c1f427223 */ /* 0x000fe20000010842 */
[----:B------:R-:W-:Y:S01]  /*102f0*/  FMUL.FTZ R30, R47, R42 ;  /* 0x0000002a2f1e7220 */ /* 0x000fe20000410000 */
        /* <DEDUP_REMOVED lines=28> */
.L_x_5301:
[----:B------:R-:W-:Y:S05]  /*104c0*/  BSYNC B2 ;  /* 0x0000000000027941 */ /* 0x000fea0003800000 */
.L_x_5300:
[----:B------:R-:W-:Y:S05]  /*104d0*/  @P2 BRA `(.L_x_5297) ;  /* 0x0000000400782947 */ /* 0x000fea0003800000 */
[----:B------:R-:W-:Y:S01]  /*104e0*/  LEA.HI R81, R81, R226, RZ, 0x1d ;  /* 0x000000e251517211 */ /* 0x000fe200078fe8ff */
[----:B------:R-:W-:Y:S01]  /*104f0*/  HADD2.F32 R41, -RZ, R73.H1_H1 ;  /* 0x30000049ff297230 */ /* 0x000fe20000004100 */
[----:B------:R-:W-:Y:S01]  /*10500*/  SHF.R.U64 R61, R36, 0x10, R37 ;  /* 0x00000010243d7819 */ /* 0x000fe20000001225 */
[----:B------:R-:W-:Y:S01]  /*10510*/  HADD2.F32 R40, -RZ, R75.H1_H1 ;  /* 0x3000004bff287230 */ /* 0x000fe20000004100 */
[----:B-1----:R-:W-:Y:S01]  /*10520*/  SHF.R.S32.HI R28, RZ, 0x1f, R81 ;  /* 0x0000001fff1c7819 */ /* 0x002fe20000011451 */
[----:B------:R-:W-:Y:S01]  /*10530*/  IMAD.SHL.U32 R29, R81, 0x8, RZ ;  /* 0x00000008511d7824 */ /* 0x000fe200078e00ff */
[----:B------:R-:W-:Y:S01]  /*10540*/  SHF.R.U32.HI R42, RZ, 0x10, R37 ;  /* 0x00000010ff2a7819 */ /* 0x000fe20000011625 */
[----:B------:R-:W-:Y:S01]  /*10550*/  HADD2.F32 R73, -RZ, R73.H0_H0 ;  /* 0x20000049ff497230 */ /* 0x000fe20000004100 */
[----:B------:R-:W-:Y:S01]  /*10560*/  LEA.HI R81, R28, R81, RZ, 0x3 ;  /* 0x000000511c517211 */ /* 0x000fe200078f18ff */
[----:B------:R-:W-:Y:S01]  /*10570*/  HADD2.F32 R75, -RZ, R75.H0_H0 ;  /* 0x2000004bff4b7230 */ /* 0x000fe20000004100 */
[----:B------:R-:W-:Y:S01]  /*10580*/  LOP3.LUT R28, R206, 0x38, R29, 0xf8, !PT ;  /* 0x00000038ce1c7812 */ /* 0x000fe200078ef81d */
[----:B------:R-:W-:Y:S01]  /*10590*/  HADD2.F32 R42, -RZ, R42.H0_H0 ;  /* 0x2000002aff2a7230 */ /* 0x000fe20000004100 */
[----:B------:R-:W-:Y:S01]  /*105a0*/  SHF.R.U64 R64, R24, 0x10, R25 ;  /* 0x0000001018407819 */ /* 0x000fe20000001219 */
[----:B------:R-:W-:Y:S01]  /*105b0*/  IMAD.SHL.U32 R81, R81, 0x400, RZ ;  /* 0x0000040051517824 */ /* 0x000fe200078e00ff */
[----:B0-----:R-:W-:-:S02]  /*105c0*/  LOP3.LUT R32, R28, R207, RZ, 0x3c, !PT ;  /* 0x000000cf1c207212 */ /* 0x001fc400078e3cff */
[----:B------:R-:W0:Y:S01]  /*105d0*/  LDS.128 R28, [R236] ;  /* 0x00000000ec1c7984 */ /* 0x000e220000000c00 */
[----:B------:R-:W-:Y:S02]  /*105e0*/  SHF.R.U32.HI R43, RZ, 0x10, R25 ;  /* 0x00000010ff2b7819 */ /* 0x000fe40000011619 */
[----:B------:R-:W-:Y:S02]  /*105f0*/  LOP3.LUT R81, R81, 0x7fffe000, RZ, 0xc0, !PT ;  /* 0x7fffe00051517812 */ /* 0x000fe400078ec0ff */
[--C-:B------:R-:W-:Y:S02]  /*10600*/  SHF.R.U64 R47, R38, 0x10, R39.reuse ;  /* 0x00000010262f7819 */ /* 0x100fe40000001227 */
[----:B------:R-:W-:Y:S02]  /*10610*/  IADD3 R81, R32, R81, R208 ;  /* 0x0000005120517210 */ /* 0x000fe40007ffe0d0 */
[----:B------:R-:W-:Y:S02]  /*10620*/  SHF.R.U32.HI R45, RZ, 0x10, R39 ;  /* 0x00000010ff2d7819 */ /* 0x000fe40000011627 */
[--C-:B------:R-:W-:Y:S01]  /*10630*/  SHF.R.U32.HI R62, RZ, 0x10, R27.reuse ;  /* 0x00000010ff3e7819 */ /* 0x100fe2000001161b */
[----:B------:R-:W-:Y:S01]  /*10640*/  IMAD R81, R81, 0x2, R16 ;  /* 0x0000000251517824 */ /* 0x000fe200078e0210 */
[----:B------:R-:W-:-:S04]  /*10650*/  SHF.R.U64 R63, R26, 0x10, R27 ;  /* 0x000000101a3f7819 */ /* 0x000fc8000000121b */
[----:B------:R-:W1:Y:S01]  /*10660*/  LDS.128 R32, [R81+0x12400] ;  /* 0x0124000051207984 */ /* 0x000e620000000c00 */
[--C-:B0-----:R-:W-:Y:S02]  /*10670*/  HADD2.F32 R25, -RZ, R29.reuse.H0_H0 ;  /* 0x2000001dff197230 */ /* 0x101fe40000004100 */
[----:B------:R-:W-:Y:S02]  /*10680*/  HADD2.F32 R29, -RZ, R29.H1_H1 ;  /* 0x3000001dff1d7230 */ /* 0x000fe40000004100 */
[----:B------:R-:W-:Y:S02]  /*10690*/  HADD2.F32 R24, -RZ, R28.H0_H0 ;  /* 0x2000001cff187230 */ /* 0x000fe40000004100 */
[----:B------:R-:W-:Y:S02]  /*106a0*/  HADD2.F32 R26, -RZ, R30.H0_H0 ;  /* 0x2000001eff1a7230 */ /* 0x000fe40000004100 */
[--C-:B------:R-:W-:Y:S02]  /*106b0*/  HADD2.F32 R27, -RZ, R31.reuse.H0_H0 ;  /* 0x2000001fff1b7230 */ /* 0x100fe40000004100 */
[----:B------:R-:W-:-:S02]  /*106c0*/  HADD2.F32 R31, -RZ, R31.H1_H1 ;  /* 0x3000001fff1f7230 */ /* 0x000fc40000004100 */
[----:B------:R-:W-:Y:S02]  /*106d0*/  HADD2.F32 R28, -RZ, R28.H1_H1 ;  /* 0x3000001cff1c7230 */ /* 0x000fe40000004100 */
[----:B------:R-:W-:Y:S02]  /*106e0*/  HADD2.F32 R30, -RZ, R30.H1_H1 ;  /* 0x3000001eff1e7230 */ /* 0x000fe40000004100 */
[--C-:B-1----:R-:W-:Y:S02]  /*106f0*/  HADD2.F32 R36, -RZ, R33.reuse.H0_H0 ;  /* 0x20000021ff247230 */ /* 0x102fe40000004100 */
[----:B------:R-:W-:Y:S02]  /*10700*/  HADD2.F32 R37, -RZ, R33.H1_H1 ;  /* 0x30000021ff257230 */ /* 0x000fe40000004100 */
[----:B------:R-:W-:Y:S02]  /*10710*/  HADD2.F32 R33, -RZ, R32.H0_H0 ;  /* 0x20000020ff217230 */ /* 0x000fe40000004100 */
[C---:B------:R-:W-:Y:S01]  /*10720*/  FMUL.FTZ R44, R36.reuse, R41 ;  /* 0x00000029242c7220 */ /* 0x040fe20000410000 */
[----:B------:R-:W-:Y:S01]  /*10730*/  FMUL.FTZ R46, R36, R40 ;  /* 0x00000028242e7220 */ /* 0x000fe20000410000 */
[----:B------:R-:W-:-:S02]  /*10740*/  HADD2.F32 R36, -RZ, R43.H0_H0 ;  /* 0x2000002bff247230 */ /* 0x000fc40000004100 */
[----:B------:R-:W-:Y:S01]  /*10750*/  FFMA.FTZ R44, R25, R40, -R44 ;  /* 0x00000028192c7223 */ /* 0x000fe2000001082c */
[----:B------:R-:W-:Y:S01]  /*10760*/  FMUL.FTZ R40, R37, R42 ;  /* 0x0000002a25287220 */ /* 0x000fe20000410000 */
[----:B------:R-:W-:Y:S01]  /*10770*/  FFMA.FTZ R46, R25, R41, R46 ;  /* 0x00000029192e7223 */ /* 0x000fe2000001002e */
[----:B------:R-:W-:Y:S01]  /*10780*/  FMUL.FTZ R25, R33, R73 ;  /* 0x0000004921197220 */ /* 0x000fe20000410000 */
[-C--:B------:R-:W-:Y:S01]  /*10790*/  FMUL.FTZ R60, R37, R36.reuse ;  /* 0x00000024253c7220 */ /* 0x080fe20000410000 */
[----:B------:R-:W-:Y:S01]  /*107a0*/  FFMA.FTZ R41, R29, R36, -R40 ;  /* 0x000000241d297223 */ /* 0x000fe20000010828 */
[-C--:B------:R-:W-:Y:S01]  /*107b0*/  FMUL.FTZ R36, R33, R75.reuse ;  /* 0x0000004b21247220 */ /* 0x080fe20000410000 */
[----:B------:R-:W-:Y:S02]  /*107c0*/  HADD2.F32 R37, -RZ, R74.H0_H0 ;  /* 0x2000004aff257230 */ /* 0x000fe40000004100 */
[----:B------:R-:W-:Y:S01]  /*107d0*/  FFMA.FTZ R75, R24, R75, -R25 ;  /* 0x0000004b184b7223 */ /* 0x000fe20000010819 */
[----:B------:R-:W-:-:S02]  /*107e0*/  HADD2.F32 R38, -RZ, R34.H0_H0 ;  /* 0x20000022ff267230 */ /* 0x000fc40000004100 */
[----:B------:R-:W-:Y:S01]  /*107f0*/  FFMA.FTZ R43, R29, R42, R60 ;  /* 0x0000002a1d2b7223 */ /* 0x000fe2000001003c */
[--C-:B------:R-:W-:Y:S02]  /*10800*/  HADD2.F32 R39, -RZ, R35.reuse.H0_H0 ;  /* 0x20000023ff277230 */ /* 0x100fe40000004100 */
[----:B------:R-:W-:Y:S01]  /*10810*/  FFMA.FTZ R73, R24, R73, R36 ;  /* 0x0000004918497223 */ /* 0x000fe20000010024 */
[----:B------:R-:W-:Y:S02]  /*10820*/  HADD2.F32 R25, -RZ, R76.H0_H0 ;  /* 0x2000004cff197230 */ /* 0x000fe40000004100 */
[C---:B------:R-:W-:Y:S01]  /*10830*/  FMUL.FTZ R29, R38.reuse, R37 ;  /* 0x00000025261d7220 */ /* 0x040fe20000410000 */
[----:B------:R-:W-:Y:S02]  /*10840*/  HADD2.F32 R74, -RZ, R74.H1_H1 ;  /* 0x3000004aff4a7230 */ /* 0x000fe40000004100 */
        /* <DEDUP_REMOVED lines=9> */
[----:B------:R-:W-:Y:S02]  /*108e0*/  HADD2.F32 R32, -RZ, R32.H1_H1 ;  /* 0x30000020ff207230 */ /* 0x000fe40000004100 */
[----:B------:R-:W-:Y:S01]  /*108f0*/  FMUL.FTZ R26, R35, R36 ;  /* 0x00000024231a7220 */ /* 0x000fe20000410000 */
[----:B------:R-:W-:-:S02]  /*10900*/  HADD2.F32 R34, -RZ, R34.H1_H1 ;  /* 0x30000022ff227230 */ /* 0x000fc40000004100 */
[C---:B------:R-:W-:Y:S01]  /*10910*/  FFMA.FTZ R40, R27.reuse, R76, -R40 ;  /* 0x0000004c1b287223 */ /* 0x040fe20000010828 */
        /* <DEDUP_REMOVED lines=26> */
.L_x_5297:
[----:B------:R-:W-:Y:S05]  /*10ac0*/  BSYNC B1 ;  /* 0x0000000000017941 */ /* 0x000fea0003800000 */
.L_x_5296:
[----:B------:R-:W-:-:S13]  /*10ad0*/  ISETP.GE.AND P0, PT, R222, R70, PT ;  /* 0x00000046de00720c */ /* 0x000fda0003f06270 */
[----:B------:R-:W-:Y:S05]  /*10ae0*/  @P0 BRA `(.L_x_5277) ;  /* 0x0000001000980947 */ /* 0x000fea0003800000 */
[----:B01----:R-:W0:Y:S01]  /*10af0*/  LDC R32, c[0x0][0x3f4] ;  /* 0x0000fd00ff207b82 */ /* 0x003e220000000800 */
[----:B------:R-:W-:Y:S01]  /*10b00*/  BSSY B1, `(.L_x_5302) ;  /* 0x0000064000017945 */ /* 0x000fe20003800000 */
[----:B------:R-:W-:Y:S02]  /*10b10*/  SHF.R.U32.HI R61, RZ, 0x3, R205 ;  /* 0x00000003ff3d7819 */ /* 0x000fe400000116cd */
[-C--:B0-----:R-:W-:Y:S02]  /*10b20*/  ISETP.GE.AND P0, PT, R18, R32.reuse, PT ;  /* 0x000000201200720c */ /* 0x081fe40003f06270 */
[-C--:B------:R-:W-:Y:S02]  /*10b30*/  ISETP.GE.AND P1, PT, R197, R32.reuse, PT ;  /* 0x00000020c500720c */ /* 0x080fe40003f26270 */
[----:B------:R-:W-:-:S09]  /*10b40*/  ISETP.GE.AND P2, PT, R198, R32, PT ;  /* 0x00000020c600720c */ /* 0x000fd20003f46270 */
[----:B------:R-:W-:Y:S05]  /*10b50*/  @P0 BRA `(.L_x_5303) ;  /* 0x0000000400780947 */ /* 0x000fea0003800000 */
[----:B--2---:R-:W-:Y:S01]  /*10b60*/  LEA.HI R24, R32, R223, RZ, 0x1d ;  /* 0x000000df20187211 */ /* 0x004fe200078fe8ff */
[----:B------:R-:W-:Y:S01]  /*10b70*/  HADD2.F32 R39, -RZ, R77.H1_H1 ;  /* 0x3000004dff277230 */ /* 0x000fe20000004100 */
[----:B------:R-:W-:Y:S01]  /*10b80*/  SHF.R.U32.HI R40, RZ, 0x10, R5 ;  /* 0x00000010ff287819 */ /* 0x000fe20000011605 */
[----:B------:R-:W-:Y:S01]  /*10b90*/  HADD2.F32 R38, -RZ, R79.H1_H1 ;  /* 0x3000004fff267230 */ /* 0x000fe20000004100 */
[----:B------:R-:W-:Y:S01]  /*10ba0*/  SHF.R.S32.HI R25, RZ, 0x1f, R24 ;  /* 0x0000001fff197819 */ /* 0x000fe20000011418 */
[----:B------:R-:W-:Y:S01]  /*10bb0*/  IMAD.SHL.U32 R26, R24, 0x8, RZ ;  /* 0x00000008181a7824 */ /* 0x000fe200078e00ff */
[----:B------:R-:W-:Y:S01]  /*10bc0*/  SHF.R.U64 R60, R48, 0x10, R49 ;  /* 0x00000010303c7819 */ /* 0x000fe20000001231 */
[----:B------:R-:W-:Y:S01]  /*10bd0*/  HADD2.F32 R40, -RZ, R40.H0_H0 ;  /* 0x20000028ff287230 */ /* 0x000fe20000004100 */
[----:B------:R-:W-:Y:S01]  /*10be0*/  LEA.HI R25, R25, R24, RZ, 0x3 ;  /* 0x0000001819197211 */ /* 0x000fe200078f18ff */
[----:B------:R-:W-:Y:S01]  /*10bf0*/  HADD2.F32 R77, -RZ, R77.H0_H0 ;  /* 0x2000004dff4d7230 */ /* 0x000fe20000004100 */
[----:B------:R-:W-:Y:S01]  /*10c00*/  LOP3.LUT R24, R205, 0x38, R26, 0xf8, !PT ;  /* 0x00000038cd187812 */ /* 0x000fe200078ef81a */
[----:B------:R-:W-:Y:S01]  /*10c10*/  HADD2.F32 R79, -RZ, R79.H0_H0 ;  /* 0x2000004fff4f7230 */ /* 0x000fe20000004100 */
[----:B------:R-:W-:Y:S01]  /*10c20*/  SHF.R.U64 R47, R4, 0x10, R5 ;  /* 0x00000010042f7819 */ /* 0x000fe20000001205 */
[----:B------:R-:W-:Y:S01]  /*10c30*/  IMAD.SHL.U32 R25, R25, 0x400, RZ ;  /* 0x0000040019197824 */ /* 0x000fe200078e00ff */
[----:B------:R-:W-:-:S02]  /*10c40*/  LOP3.LUT R29, R24, R61, RZ, 0x3c, !PT ;  /* 0x0000003d181d7212 */ /* 0x000fc400078e3cff */
[----:B------:R-:W-:Y:S02]  /*10c50*/  SHF.R.U32.HI R49, RZ, 0x10, R49 ;  /* 0x00000010ff317819 */ /* 0x000fe40000011631 */
[----:B------:R-:W-:Y:S02]  /*10c60*/  LOP3.LUT R28, R25, 0x7fffe000, RZ, 0xc0, !PT ;  /* 0x7fffe000191c7812 */ /* 0x000fe400078ec0ff */
[----:B------:R-:W0:Y:S01]  /*10c70*/  LDS.128 R24, [R237] ;  /* 0x00000000ed187984 */ /* 0x000e220000000c00 */
        /* <DEDUP_REMOVED lines=60> */
[-C--:B------:R-:W-:Y:S01]  /*11040*/  FMUL.FTZ R28, R28, R5.reuse ;  /* 0x000000051c1c7220 */ /* 0x080fe20000410000 */
[----:B------:R-:W-:Y:S01]  /*11050*/  FFMA.FTZ R4, R24, R5, -R27 ;  /* 0x0000000518047223 */ /* 0x000fe2000001081b */
[-C--:B------:R-:W-:Y:S01]  /*11060*/  FMUL.FTZ R30, R30, R7.reuse ;  /* 0x000000071e1e7220 */ /* 0x080fe20000410000 */
        /* <DEDUP_REMOVED lines=13> */
.L_x_5303:
[----:B------:R-:W-:Y:S05]  /*11140*/  BSYNC B1 ;  /* 0x0000000000017941 */ /* 0x000fea0003800000 */
.L_x_5302:
[----:B------:R-:W-:Y:S04]  /*11150*/  BSSY B1, `(.L_x_5304) ;  /* 0x0000060000017945 */ /* 0x000fe80003800000 */
[----:B------:R-:W-:Y:S05]  /*11160*/  @P1 BRA `(.L_x_5305) ;  /* 0x0000000400781947 */ /* 0x000fea0003800000 */
[----:B0-----:R-:W-:Y:S01]  /*11170*/  LEA.HI R4, R32, R225, RZ, 0x1d ;  /* 0x000000e120047211 */ /* 0x001fe200078fe8ff */
[----:B------:R-:W-:Y:S01]  /*11180*/  HADD2.F32 R34, -RZ, R71.H1_H1 ;  /* 0x30000047ff227230 */ /* 0x000fe20000004100 */
[----:B------:R-:W-:Y:S01]  /*11190*/  SHF.R.U32.HI R36, RZ, 0x10, R9 ;  /* 0x00000010ff247819 */ /* 0x000fe20000011609 */
[--C-:B------:R-:W-:Y:S01]  /*111a0*/  HADD2.F32 R35, -RZ, R68.reuse.H1_H1 ;  /* 0x30000044ff237230 */ /* 0x100fe20000004100 */
[----:B------:R-:W-:Y:S01]  /*111b0*/  SHF.R.S32.HI R5, RZ, 0x1f, R4 ;  /* 0x0000001fff057819 */ /* 0x000fe20000011404 */
[----:B------:R-:W-:Y:S01]  /*111c0*/  HADD2.F32 R68, -RZ, R68.H0_H0 ;  /* 0x20000044ff447230 */ /* 0x000fe20000004100 */
[----:B------:R-:W-:Y:S01]  /*111d0*/  SHF.L.U32 R6, R4, 0x3, RZ ;  /* 0x0000000304067819 */ /* 0x000fe200000006ff */
[----:B------:R-:W-:Y:S01]  /*111e0*/  HADD2.F32 R36, -RZ, R36.H0_H0 ;  /* 0x20000024ff247230 */ /* 0x000fe20000004100 */
[----:B------:R-:W-:Y:S02]  /*111f0*/  LEA.HI R5, R5, R4, RZ, 0x3 ;  /* 0x0000000405057211 */ /* 0x000fe400078f18ff */
[----:B------:R-:W-:-:S02]  /*11200*/  LOP3.LUT R4, R205, 0x38, R6, 0xf8, !PT ;  /* 0x00000038cd047812 */ /* 0x000fc400078ef806 */
[--C-:B------:R-:W-:Y:S01]  /*11210*/  SHF.R.U64 R46, R52, 0x10, R53.reuse ;  /* 0x00000010342e7819 */ /* 0x100fe20000001235 */
[----:B------:R-:W-:Y:S01]  /*11220*/  IMAD.SHL.U32 R5, R5, 0x400, RZ ;  /* 0x0000040005057824 */ /* 0x000fe200078e00ff */
[----:B--2---:R-:W-:Y:S02]  /*11230*/  LOP3.LUT R25, R4, R61, RZ, 0x3c, !PT ;  /* 0x0000003d04197212 */ /* 0x004fe400078e3cff */
[----:B------:R-:W-:Y:S02]  /*11240*/  SHF.R.U32.HI R52, RZ, 0x10, R53 ;  /* 0x00000010ff347819 */ /* 0x000fe40000011635 */
[----:B------:R-:W-:Y:S02]  /*11250*/  LOP3.LUT R24, R5, 0x7fffe000, RZ, 0xc0, !PT ;  /* 0x7fffe00005187812 */ /* 0x000fe400078ec0ff */
[----:B------:R-:W0:Y:S01]  /*11260*/  LDS.128 R4, [R235] ;  /* 0x00000000eb047984 */ /* 0x000e220000000c00 */
[----:B------:R-:W-:Y:S02]  /*11270*/  SHF.R.U64 R44, R8, 0x10, R9 ;  /* 0x00000010082c7819 */ /* 0x000fe40000001209 */
[----:B------:R-:W-:-:S02]  /*11280*/  IADD3 R25, R25, R24, R210 ;  /* 0x0000001819197210 */ /* 0x000fc40007ffe0d2 */
[----:B------:R-:W-:Y:S02]  /*11290*/  SHF.R.U64 R43, R10, 0x10, R11 ;  /* 0x000000100a2b7819 */ /* 0x000fe4000000120b */
[--C-:B------:R-:W-:Y:S01]  /*112a0*/  SHF.R.U64 R45, R54, 0x10, R55.reuse ;  /* 0x00000010362d7819 */ /* 0x100fe20000001237 */
[----:B------:R-:W-:Y:S01]  /*112b0*/  IMAD R28, R25, 0x2, R16 ;  /* 0x00000002191c7824 */ /* 0x000fe200078e0210 */
[----:B------:R-:W-:Y:S02]  /*112c0*/  SHF.R.U32.HI R54, RZ, 0x10, R55 ;  /* 0x00000010ff367819 */ /* 0x000fe40000011637 */
[----:B------:R-:W-:Y:S02]  /*112d0*/  SHF.R.U32.HI R41, RZ, 0x10, R11 ;  /* 0x00000010ff297819 */ /* 0x000fe4000001160b */
[----:B------:R-:W1:Y:S01]  /*112e0*/  LDS.128 R24, [R28+0x12400] ;  /* 0x012400001c187984 */ /* 0x000e620000000c00 */
[--C-:B0-----:R-:W-:Y:S02]  /*112f0*/  HADD2.F32 R8, -RZ, R5.reuse.H0_H0 ;  /* 0x20000005ff087230 */ /* 0x101fe40000004100 */
[----:B------:R-:W-:-:S02]  /*11300*/  HADD2.F32 R9, -RZ, R5.H1_H1 ;  /* 0x30000005ff097230 */ /* 0x000fc40000004100 */
[----:B------:R-:W-:Y:S02]  /*11310*/  HADD2.F32 R5, -RZ, R4.H0_H0 ;  /* 0x20000004ff057230 */ /* 0x000fe40000004100 */
[----:B------:R-:W-:Y:S02]  /*11320*/  HADD2.F32 R10, -RZ, R6.H0_H0 ;  /* 0x20000006ff0a7230 */ /* 0x000fe40000004100 */
[--C-:B------:R-:W-:Y:S02]  /*11330*/  HADD2.F32 R11, -RZ, R7.reuse.H0_H0 ;  /* 0x20000007ff0b7230 */ /* 0x100fe40000004100 */
[----:B------:R-:W-:Y:S02]  /*11340*/  HADD2.F32 R7, -RZ, R7.H1_H1 ;  /* 0x30000007ff077230 */ /* 0x000fe40000004100 */
[----:B------:R-:W-:Y:S02]  /*11350*/  HADD2.F32 R4, -RZ, R4.H1_H1 ;  /* 0x30000004ff047230 */ /* 0x000fe40000004100 */
[----:B-1----:R-:W-:-:S02]  /*11360*/  HADD2.F32 R29, -RZ, R25.H0_H0 ;  /* 0x20000019ff1d7230 */ /* 0x002fc40000004100 */
[----:B------:R-:W-:Y:S02]  /*11370*/  HADD2.F32 R30, -RZ, R25.H1_H1 ;  /* 0x30000019ff1e7230 */ /* 0x000fe40000004100 */
[----:B------:R-:W-:Y:S02]  /*11380*/  HADD2.F32 R25, -RZ, R24.H0_H0 ;  /* 0x20000018ff197230 */ /* 0x000fe40000004100 */
[CC--:B------:R-:W-:Y:S01]  /*11390*/  FMUL.FTZ R37, R29.reuse, R35.reuse ;  /* 0x000000231d257220 */ /* 0x0c0fe20000410000 */
[-C--:B------:R-:W-:Y:S01]  /*113a0*/  FMUL.FTZ R39, R29, R34.reuse ;  /* 0x000000221d277220 */ /* 0x080fe20000410000 */
[----:B------:R-:W-:Y:S02]  /*113b0*/  HADD2.F32 R29, -RZ, R52.H0_H0 ;  /* 0x20000034ff1d7230 */ /* 0x000fe40000004100 */
[C---:B------:R-:W-:Y:S01]  /*113c0*/  FFMA.FTZ R37, R8.reuse, R34, -R37 ;  /* 0x0000002208257223 */ /* 0x040fe20000010825 */
[----:B------:R-:W-:Y:S01]  /*113d0*/  FFMA.FTZ R39, R8, R35, R39 ;  /* 0x0000002308277223 */ /* 0x000fe20000010027 */
[----:B------:R-:W-:Y:S01]  /*113e0*/  FMUL.FTZ R34, R30, R36 ;  /* 0x000000241e227220 */ /* 0x000fe20000410000 */
[----:B------:R-:W-:-:S02]  /*113f0*/  HADD2.F32 R8, -RZ, R71.H0_H0 ;  /* 0x20000047ff087230 */ /* 0x000fc40000004100 */
[-C--:B------:R-:W-:Y:S01]  /*11400*/  FMUL.FTZ R40, R30, R29.reuse ;  /* 0x0000001d1e287220 */ /* 0x080fe20000410000 */
[----:B------:R-:W-:Y:S01]  /*11410*/  FMUL.FTZ R30, R25, R68 ;  /* 0x00000044191e7220 */ /* 0x000fe20000410000 */
[----:B------:R-:W-:Y:S01]  /*11420*/  FFMA.FTZ R38, R9, R29, -R34 ;  /* 0x0000001d09267223 */ /* 0x000fe20000010822 */
[----:B------:R-:W-:Y:S02]  /*11430*/  HADD2.F32 R31, -RZ, R26.H0_H0 ;  /* 0x2000001aff1f7230 */ /* 0x000fe40000004100 */
[-C--:B------:R-:W-:Y:S01]  /*11440*/  FMUL.FTZ R25, R25, R8.reuse ;  /* 0x0000000819197220 */ /* 0x080fe20000410000 */
[----:B------:R-:W-:Y:S02]  /*11450*/  HADD2.F32 R29, -RZ, R69.H0_H0 ;  /* 0x20000045ff1d7230 */ /* 0x000fe40000004100 */
[C---:B------:R-:W-:Y:S01]  /*11460*/  FFMA.FTZ R35, R5.reuse, R8, -R30 ;  /* 0x0000000805237223 */ /* 0x040fe2000001081e */
[----:B------:R-:W-:Y:S02]  /*11470*/  HADD2.F32 R8, -RZ, R72.H0_H0 ;  /* 0x20000048ff087230 */ /* 0x000fe40000004100 */
[----:B------:R-:W-:Y:S01]  /*11480*/  FFMA.FTZ R68, R5, R68, R25 ;  /* 0x0000004405447223 */ /* 0x000fe20000010019 */
[----:B------:R-:W-:-:S02]  /*11490*/  HADD2.F32 R33, -RZ, R27.H0_H0 ;  /* 0x2000001bff217230 */ /* 0x000fc40000004100 */
[----:B------:R-:W-:Y:S01]  /*114a0*/  FMUL.FTZ R5, R31, R29 ;  /* 0x0000001d1f057220 */ /* 0x000fe20000410000 */
[----:B------:R-:W-:Y:S02]  /*114b0*/  HADD2.F32 R30, -RZ, R69.H1_H1 ;  /* 0x30000045ff1e7230 */ /* 0x000fe40000004100 */
[----:B------:R-:W-:Y:S01]  /*114c0*/  FFMA.FTZ R40, R9, R36, R40 ;  /* 0x0000002409287223 */ /* 0x000fe20000010028 */
[----:B------:R-:W-:Y:S02]  /*114d0*/  HADD2.F32 R72, -RZ, R72.H1_H1 ;  /* 0x30000048ff487230 */ /* 0x000fe40000004100 */
[-C--:B------:R-:W-:Y:S01]  /*114e0*/  FMUL.FTZ R9, R31, R8.reuse ;  /* 0x000000081f097220 */ /* 0x080fe20000410000 */
[----:B------:R-:W-:Y:S01]  /*114f0*/  FFMA.FTZ R31, R10, R8, -R5 ;  /* 0x000000080a1f7223 */ /* 0x000fe20000010805 */
[C---:B------:R-:W-:Y:S01]  /*11500*/  FMUL.FTZ R36, R33.reuse, R30 ;  /* 0x0000001e21247220 */ /* 0x040fe20000410000 */
[----:B------:R-:W-:Y:S02]  /*11510*/  HADD2.F32 R27, -RZ, R27.H1_H1 ;  /* 0x3000001bff1b7230 */ /* 0x000fe40000004100 */
[----:B------:R-:W-:Y:S01]  /*11520*/  FMUL.FTZ R33, R33, R72 ;  /* 0x0000004821217220 */ /* 0x000fe20000410000 */
[----:B------:R-:W-:-:S02]  /*11530*/  HADD2.F32 R34, -RZ, R41.H0_H0 ;  /* 0x20000029ff227230 */ /* 0x000fc40000004100 */
[C---:B------:R-:W-:Y:S01]  /*11540*/  FFMA.FTZ R36, R11.reuse, R72, -R36 ;  /* 0x000000480b247223 */ /* 0x040fe20000010824 */
[----:B------:R-:W-:Y:S02]  /*11550*/  HADD2.F32 R8, -RZ, R54.H0_H0 ;  /* 0x20000036ff087230 */ /* 0x000fe40000004100 */
[----:B------:R-:W-:Y:S01]  /*11560*/  FFMA.FTZ R33, R11, R30, R33 ;  /* 0x0000001e0b217223 */ /* 0x000fe20000010021 */
[----:B------:R-:W-:Y:S02]  /*11570*/  HADD2.F32 R24, -RZ, R24.H1_H1 ;  /* 0x30000018ff187230 */ /* 0x000fe40000004100 */
[C---:B------:R-:W-:Y:S01]  /*11580*/  FMUL.FTZ R42, R27.reuse, R34 ;  /* 0x000000221b2a7220 */ /* 0x040fe20000410000 */
[----:B------:R-:W-:Y:S02]  /*11590*/  HADD2.F32 R11, -RZ, R44.H0_H0 ;  /* 0x2000002cff0b7230 */ /* 0x000fe40000004100 */
[----:B------:R-:W-:Y:S01]  /*115a0*/  FMUL.FTZ R30, R27, R8 ;  /* 0x000000081b1e7220 */ /* 0x000fe20000410000 */
[----:B------:R-:W-:-:S02]  /*115b0*/  HADD2.F32 R5, -RZ, R46.H0_H0 ;  /* 0x2000002eff057230 */ /* 0x000fc40000004100 */
[----:B------:R-:W-:Y:S01]  /*115c0*/  FFMA.FTZ R10, R10, R29, R9 ;  /* 0x0000001d0a0a7223 */ /* 0x000fe20000010009 */
[----:B------:R-:W-:Y:S02]  /*115d0*/  HADD2.F32 R26, -RZ, R26.H1_H1 ;  /* 0x3000001aff1a7230 */ /* 0x000fe40000004100 */
[C---:B------:R-:W-:Y:S01]  /*115e0*/  FFMA.FTZ R41, R7.reuse, R8, -R42 ;  /* 0x0000000807297223 */ /* 0x040fe2000001082a */
[----:B------:R-:W-:Y:S02]  /*115f0*/  HADD2.F32 R25, -RZ, R43.H0_H0 ;  /* 0x2000002bff197230 */ /* 0x000fe40000004100 */
[----:B------:R-:W-:Y:S01]  /*11600*/  FFMA.FTZ R30, R7, R34, R30 ;  /* 0x00000022071e7223 */ /* 0x000fe2000001001e */
[----:B------:R-:W-:Y:S02]  /*11610*/  HADD2.F32 R9, -RZ, R45.H0_H0 ;  /* 0x2000002dff097230 */ /* 0x000fe40000004100 */
[----:B------:R-:W-:Y:S01]  /*11620*/  FMUL.FTZ R7, R24, R11 ;  /* 0x0000000b18077220 */ /* 0x000fe20000410000 */
[----:B------:R-:W-:-:S02]  /*11630*/  HADD2.F32 R6, -RZ, R6.H1_H1 ;  /* 0x30000006ff067230 */ /* 0x000fc40000004100 */
[----:B------:R-:W-:Y:S01]  /*11640*/  FMUL.FTZ R24, R24, R5 ;  /* 0x0000000518187220 */ /* 0x000fe20000410000 */
[C---:B------:R-:W-:Y:S01]  /*11650*/  FMUL.FTZ R29, R26.reuse, R25 ;  /* 0x000000191a1d7220 */ /* 0x040fe20000410000 */
[----:B------:R-:W-:Y:S01]  /*11660*/  FMUL.FTZ R26, R26, R9 ;  /* 0x000000091a1a7220 */ /* 0x000fe20000410000 */
[C---:B------:R-:W-:Y:S01]  /*11670*/  FFMA.FTZ R8, R4.reuse, R5, -R7 ;  /* 0x0000000504087223 */ /* 0x040fe20000010807 */
[----:B------:R-:W-:Y:S01]  /*11680*/  FFMA.FTZ R27, R4, R11, R24 ;  /* 0x0000000b041b7223 */ /* 0x000fe20000010018 */
[C---:B------:R-:W-:Y:S01]  /*11690*/  FFMA.FTZ R24, R6.reuse, R9, -R29 ;  /* 0x0000000906187223 */ /* 0x040fe2000001081d */
        /* <DEDUP_REMOVED lines=11> */
.L_x_5305:
[----:B------:R-:W-:Y:S05]  /*11750*/  BSYNC B1 ;  /* 0x0000000000017941 */ /* 0x000fea0003800000 */
.L_x_5304:
[----:B------:R-:W-:Y:S05]  /*11760*/  @P2 BRA `(.L_x_5277) ;  /* 0x0000000400782947 */ /* 0x000fea0003800000 */
[----:B------:R-:W-:Y:S01]  /*11770*/  LEA.HI R32, R32, R226, RZ, 0x1d ;  /* 0x000000e220207211 */ /* 0x000fe200078fe8ff */
[----:B--2---:R-:W-:Y:S01]  /*11780*/  HADD2.F32 R29, -RZ, R20.H1_H1 ;  /* 0x30000014ff1d7230 */ /* 0x004fe20000004100 */
[--C-:B------:R-:W-:Y:S01]  /*11790*/  SHF.R.U64 R40, R56, 0x10, R57.reuse ;  /* 0x0000001038287819 */ /* 0x100fe20000001239 */
[--C-:B------:R-:W-:Y:S01]  /*117a0*/  HADD2.F32 R31, -RZ, R0.reuse.H1_H1 ;  /* 0x30000000ff1f7230 */ /* 0x100fe20000004100 */
[----:B01----:R-:W-:Y:S01]  /*117b0*/  SHF.R.S32.HI R5, RZ, 0x1f, R32 ;  /* 0x0000001fff057819 */ /* 0x003fe20000011420 */
[----:B------:R-:W-:Y:S01]  /*117c0*/  IMAD.SHL.U32 R4, R32, 0x8, RZ ;  /* 0x0000000820047824 */ /* 0x000fe200078e00ff */
[----:B------:R-:W-:Y:S01]  /*117d0*/  SHF.R.U32.HI R56, RZ, 0x10, R57 ;  /* 0x00000010ff387819 */ /* 0x000fe20000011639 */
[----:B------:R-:W-:Y:S01]  /*117e0*/  HADD2.F32 R30, -RZ, R0.H0_H0 ;  /* 0x20000000ff1e7230 */ /* 0x000fe20000004100 */
[----:B------:R-:W-:Y:S01]  /*117f0*/  LEA.HI R5, R5, R32, RZ, 0x3 ;  /* 0x0000002005057211 */ /* 0x000fe200078f18ff */
[----:B------:R-:W-:Y:S01]  /*11800*/  HADD2.F32 R20, -RZ, R20.H0_H0 ;  /* 0x20000014ff147230 */ /* 0x000fe20000004100 */
[----:B------:R-:W-:-:S02]  /*11810*/  LOP3.LUT R4, R205, 0x38, R4, 0xf8, !PT ;  /* 0x00000038cd047812 */ /* 0x000fc400078ef804 */
[--C-:B------:R-:W-:Y:S01]  /*11820*/  SHF.R.U32.HI R32, RZ, 0x10, R13.reuse ;  /* 0x00000010ff207819 */ /* 0x100fe2000001160d */
[----:B------:R-:W-:Y:S01]  /*11830*/  IMAD.SHL.U32 R5, R5, 0x400, RZ ;  /* 0x0000040005057824 */ /* 0x000fe200078e00ff */
[----:B------:R-:W-:Y:S02]  /*11840*/  LOP3.LUT R9, R4, R61, RZ, 0x3c, !PT ;  /* 0x0000003d04097212 */ /* 0x000fe400078e3cff */
[----:B------:R-:W-:Y:S01]  /*11850*/  SHF.R.U64 R38, R12, 0x10, R13 ;  /* 0x000000100c267819 */ /* 0x000fe2000000120d */
[----:B------:R-:W-:Y:S01]  /*11860*/  HADD2.F32 R32, -RZ, R32.H0_H0 ;  /* 0x20000020ff207230 */ /* 0x000fe20000004100 */
[----:B------:R-:W-:Y:S02]  /*11870*/  LOP3.LUT R8, R5, 0x7fffe000, RZ, 0xc0, !PT ;  /* 0x7fffe00005087812 */ /* 0x000fe400078ec0ff */
[----:B------:R-:W0:Y:S01]  /*11880*/  LDS.128 R4, [R234] ;  /* 0x00000000ea047984 */ /* 0x000e220000000c00 */
[----:B------:R-:W-:Y:S02]  /*11890*/  SHF.R.U64 R37, R14, 0x10, R15 ;  /* 0x000000100e257819 */ /* 0x000fe4000000120f */
[----:B------:R-:W-:-:S02]  /*118a0*/  IADD3 R9, R9, R8, R210 ;  /* 0x0000000809097210 */ /* 0x000fc40007ffe0d2 */
[--C-:B------:R-:W-:Y:S02]  /*118b0*/  SHF.R.U64 R39, R58, 0x10, R59.reuse ;  /* 0x000000103a277819 */ /* 0x100fe4000000123b */
[----:B------:R-:W-:Y:S01]  /*118c0*/  SHF.R.U32.HI R58, RZ, 0x10, R59 ;  /* 0x00000010ff3a7819 */ /* 0x000fe2000001163b */
[----:B------:R-:W-:Y:S01]  /*118d0*/  IMAD R24, R9, 0x2, R16 ;  /* 0x0000000209187824 */ /* 0x000fe200078e0210 */
[----:B------:R-:W-:-:S04]  /*118e0*/  SHF.R.U32.HI R36, RZ, 0x10, R15 ;  /* 0x00000010ff247819 */ /* 0x000fc8000001160f */
[----:B------:R-:W1:Y:S01]  /*118f0*/  LDS.128 R8, [R24+0x12400] ;  /* 0x0124000018087984 */ /* 0x000e620000000c00 */
[--C-:B0-----:R-:W-:Y:S02]  /*11900*/  HADD2.F32 R13, -RZ, R5.reuse.H1_H1 ;  /* 0x30000005ff0d7230 */ /* 0x101fe40000004100 */
[----:B------:R-:W-:Y:S02]  /*11910*/  HADD2.F32 R12, -RZ, R5.H0_H0 ;  /* 0x20000005ff0c7230 */ /* 0x000fe40000004100 */
        /* <DEDUP_REMOVED lines=11> */
[----:B------:R-:W-:Y:S01]  /*119d0*/  FMUL.FTZ R0, R26, R32 ;  /* 0x000000201a007220 */ /* 0x000fe20000410000 */
        /* <DEDUP_REMOVED lines=9> */
[----:B------:R-:W-:Y:S01]  /*11a70*/  FFMA.FTZ R13, R5, R20, -R0 ;  /* 0x00000014050d7223 */ /* 0x000fe20000010800 */
[----:B------:R-:W-:-:S02]  /*11a80*/  HADD2.F32 R0, -RZ, R21.H0_H0 ;  /* 0x20000015ff007230 */ /* 0x000fc40000004100 */
[----:B------:R-:W-:Y:S01]  /*11a90*/  FFMA.FTZ R30, R5, R30, R9 ;  /* 0x0000001e051e7223 */ /* 0x000fe20000010009 */
[C---:B------:R-:W-:Y:S01]  /*11aa0*/  FMUL.FTZ R5, R27.reuse, R12 ;  /* 0x0000000c1b057220 */ /* 0x040fe20000410000 */
[----:B------:R-:W-:Y:S02]  /*11ab0*/  HADD2.F32 R28, -RZ, R11.H0_H0 ;  /* 0x2000000bff1c7230 */ /* 0x000fe40000004100 */
[----:B------:R-:W-:Y:S02]  /*11ac0*/  HADD2.F32 R3, -RZ, R3.H1_H1 ;  /* 0x30000003ff037230 */ /* 0x000fe40000004100 */
[-C--:B------:R-:W-:Y:S01]  /*11ad0*/  FMUL.FTZ R27, R27, R0.reuse ;  /* 0x000000001b1b7220 */ /* 0x080fe20000410000 */
[----:B------:R-:W-:Y:S02]  /*11ae0*/  HADD2.F32 R21, -RZ, R21.H1_H1 ;  /* 0x30000015ff157230 */ /* 0x000fe40000004100 */
[----:B------:R-:W-:Y:S01]  /*11af0*/  FFMA.FTZ R25, R14, R0, -R5 ;  /* 0x000000000e197223 */ /* 0x000fe20000010805 */
[----:B------:R-:W-:-:S02]  /*11b00*/  HADD2.F32 R11, -RZ, R11.H1_H1 ;  /* 0x3000000bff0b7230 */ /* 0x000fc40000004100 */
[C---:B------:R-:W-:Y:S01]  /*11b10*/  FMUL.FTZ R32, R28.reuse, R3 ;  /* 0x000000031c207220 */ /* 0x040fe20000410000 */
[----:B------:R-:W-:Y:S02]  /*11b20*/  HADD2.F32 R20, -RZ, R36.H0_H0 ;  /* 0x20000024ff147230 */ /* 0x000fe40000004100 */
[----:B------:R-:W-:Y:S01]  /*11b30*/  FMUL.FTZ R28, R28, R21 ;  /* 0x000000151c1c7220 */ /* 0x000fe20000410000 */
[----:B------:R-:W-:Y:S02]  /*11b40*/  HADD2.F32 R0, -RZ, R58.H0_H0 ;  /* 0x2000003aff007230 */ /* 0x000fe40000004100 */
[----:B------:R-:W-:Y:S01]  /*11b50*/  FFMA.FTZ R27, R14, R12, R27 ;  /* 0x0000000c0e1b7223 */ /* 0x000fe2000001001b */
[----:B------:R-:W-:Y:S02]  /*11b60*/  HADD2.F32 R8, -RZ, R8.H1_H1 ;  /* 0x30000008ff087230 */ /* 0x000fe40000004100 */
[----:B------:R-:W-:Y:S01]  /*11b70*/  FMUL.FTZ R12, R11, R20 ;  /* 0x000000140b0c7220 */ /* 0x000fe20000410000 */
[----:B------:R-:W-:-:S02]  /*11b80*/  HADD2.F32 R10, -RZ, R10.H1_H1 ;  /* 0x3000000aff0a7230 */ /* 0x000fc40000004100 */
[-C--:B------:R-:W-:Y:S01]  /*11b90*/  FMUL.FTZ R14, R11, R0.reuse ;  /* 0x000000000b0e7220 */ /* 0x080fe20000410000 */
[C---:B------:R-:W-:Y:S01]  /*11ba0*/  FFMA.FTZ R28, R15.reuse, R3, R28 ;  /* 0x000000030f1c7223 */ /* 0x040fe2000001001c */
[----:B------:R-:W-:Y:S02]  /*11bb0*/  HADD2.F32 R9, -RZ, R38.H0_H0 ;  /* 0x20000026ff097230 */ /* 0x000fe40000004100 */
[----:B------:R-:W-:Y:S01]  /*11bc0*/  FFMA.FTZ R32, R15, R21, -R32 ;  /* 0x000000150f207223 */ /* 0x000fe20000010820 */
        /* <DEDUP_REMOVED lines=24> */
.L_x_5277:
[----:B------:R-:W-:Y:S05]  /*11d50*/  BSYNC B0 ;  /* 0x0000000000007941 */ /* 0x000fea0003800000 */
.L_x_5255:
        /* <DEDUP_REMOVED lines=8> */
.L_x_5253:
[----:B01-3--:R-:W3:Y:S02]  /*11de0*/  LDL R0, [R1+0x4] ;  /* 0x0000040001007983 */ /* 0x00bee40000100800 */
[----:B---3--:R-:W-:-:S13]  /*11df0*/  R2UR UR4, R0 ;  /* 0x00000000000472ca */ /* 0x008fda00000e0000 */
[----:B------:R-:W-:-:S05]  /*11e00*/  IMAD.U32 R0, RZ, RZ, UR4 ;  /* 0x00000004ff007e24 */ /* 0x000fca000f8e00ff */
[----:B------:R-:W-:-:S13]  /*11e10*/  ISETP.NE.AND P0, PT, R0, 0x3, PT ;  /* 0x000000030000780c */ /* 0x000fda0003f05270 */
[----:B------:R-:W-:Y:S05]  /*11e20*/  @!P0 BRA `(.L_x_5306) ;  /* 0x0000000000048947 */ /* 0x000fea0003800000 */
[----:B------:R-:W-:Y:S01]  /*11e30*/  BPT.TRAP 0x1 ;  /* 0x000000040000795c */ /* 0x000fe20000300000 */
.L_x_5306:
[----:B--2-4-:R-:W-:Y:S01]  /*11e40*/  IMAD R5, R22, 0x8, R16 ;  /* 0x0000000816057824 */ /* 0x014fe200078e0210 */
[----:B------:R-:W-:-:S04]  /*11e50*/  SHF.L.U32 R0, R23, 0x1f, RZ ;  /* 0x0000001f17007819 */ /* 0x000fc800000006ff */
[----:B------:R0:W1:Y:S01]  /*11e60*/  SYNCS.PHASECHK.TRANS64.TRYWAIT P2, [R5+URZ+0x30830], R0 ;  /* 0x03083000050075a7 */ /* 0x000062000804017f */
[----:B------:R-:W-:Y:S05]  /*11e70*/  @!P0 BRA `(.L_x_5307) ;  /* 0x0000000000048947 */ /* 0x000fea0003800000 */
[----:B------:R-:W-:Y:S01]  /*11e80*/  BPT.TRAP 0x1 ;  /* 0x000000040000795c */ /* 0x000fe20000300000 */
.L_x_5307:
[----:B------:R-:W2:Y:S02]  /*11e90*/  S2R R3, SR_TID.X ;  /* 0x0000000000037919 */ /* 0x000ea40000002100 */
[----:B--2---:R-:W-:-:S04]  /*11ea0*/  LOP3.LUT R3, R3, 0x7f, RZ, 0xc0, !PT ;  /* 0x0000007f03037812 */ /* 0x004fc800078ec0ff */
[----:B------:R-:W-:Y:S01]  /*11eb0*/  ISETP.NE.AND P1, PT, R3, RZ, PT ;  /* 0x000000ff0300720c */ /* 0x000fe20003f25270 */
[----:B-1----:R-:W-:-:S12]  /*11ec0*/  @P2 BRA `(.L_x_5308) ;  /* 0x0000000000082947 */ /* 0x002fd80003800000 */
[----:B------:R-:W1:Y:S02]  /*11ed0*/  SYNCS.PHASECHK.TRANS64.TRYWAIT P2, [R5+URZ+0x30830], R0 ;  /* 0x03083000050075a7 */ /* 0x000e64000804017f */
[----:B-1----:R-:W-:Y:S05]  /*11ee0*/  @!P2 BRA `(.L_x_5309) ;  /* 0x0000018400a4a947 */ /* 0x002fea0003800000 */
.L_x_5308:
[----:B------:R-:W-:Y:S05]  /*11ef0*/  WARPSYNC.ALL ;  /* 0x0000000000007948 */ /* 0x000fea0003800000 */
[----:B01----:R-:W-:Y:S01]  /*11f00*/  VIADD R0, R16, 0x1e400 ;  /* 0x0001e40010007836 */ /* 0x003fe20000000000 */
[----:B------:R-:W-:Y:S01]  /*11f10*/  R2UR UR52, R2 ;  /* 0x00000000023472ca */ /* 0x000fe200000e0000 */
[----:B------:R-:W-:Y:S01]  /*11f20*/  WARPGROUP.ARRIVE ;  /* 0x00000000000079c5 */ /* 0x000fe20000000000 */
[----:B------:R-:W-:Y:S01]  /*11f30*/  MOV R3, 0x40000040 ;  /* 0x4000004000037802 */ /* 0x000fe20000000f00 */
[----:B------:R-:W-:Y:S01]  /*11f40*/  UMOV UR53, 0x40000040 ;  /* 0x4000004000357882 */ /* 0x000fe20000000000 */
[----:B------:R-:W-:Y:S01]  /*11f50*/  SHF.R.U32.HI R0, RZ, 0x4, R0 ;  /* 0x00000004ff007819 */ /* 0x000fe20000011600 */
[----:B------:R-:W-:Y:S01]  /*11f60*/  IMAD.MOV.U32 R7, RZ, RZ, 0x40000040 ;  /* 0x40000040ff077424 */ /* 0x000fe200078e00ff */
[----:B------:R-:W-:Y:S01]  /*11f70*/  R2UR UR55, R3 ;  /* 0x00000000033772ca */ /* 0x000fe200000e0000 */
[----:B------:R-:W-:Y:S01]  /*11f80*/  UMOV UR49, 0x40000040 ;  /* 0x4000004000317882 */ /* 0x000fe20000000000 */
[----:B------:R-:W-:Y:S01]  /*11f90*/  LOP3.LUT R0, R0, 0x3fff, RZ, 0xc0, !PT ;  /* 0x00003fff00007812 */ /* 0x000fe200078ec0ff */
[----:B------:R-:W-:Y:S01]  /*11fa0*/  UMOV UR9, 0x40000040 ;  /* 0x4000004000097882 */ /* 0x000fe20000000000 */
[----:B------:R-:W-:Y:S01]  /*11fb0*/  R2UR UR51, R7 ;  /* 0x00000000073372ca */ /* 0x000fe200000e0000 */
[----:B------:R-:W-:Y:S01]  /*11fc0*/  IMAD.MOV.U32 R7, RZ, RZ, 0x40000040 ;  /* 0x40000040ff077424 */ /* 0x000fe200078e00ff */
[----:B------:R-:W-:Y:S01]  /*11fd0*/  LOP3.LUT R8, R0, 0x10000, RZ, 0xfc, !PT ;  /* 0x0001000000087812 */ /* 0x000fe200078efcff */
[----:B------:R-:W-:Y:S01]  /*11fe0*/  ULOP3.LUT UR52, UR52, 0x10000, URZ, 0xfc, !UPT ;  /* 0x0001000034347892 */ /* 0x000fe2000f8efc3f */
[----:B------:R-:W-:Y:S01]  /*11ff0*/  IMAD.U32 R11, RZ, RZ, UR9 ;  /* 0x00000009ff0b7e24 */ /* 0x000fe2000f8e00ff */
[----:B------:R-:W-:Y:S01]  /*12000*/  UMOV UR57, 0x40000040 ;  /* 0x4000004000397882 */ /* 0x000fe20000000000 */
[----:B------:R-:W-:Y:S01]  /*12010*/  R2UR UR11, R7 ;  /* 0x00000000070b72ca */ /* 0x000fe200000e0000 */
[----:B------:R-:W-:Y:S01]  /*12020*/  IMAD R2, R22, 0x900, R8 ;  /* 0x0000090016027824 */ /* 0x000fe200078e0208 */
[----:B------:R-:W-:Y:S01]  /*12030*/  UIADD3 UR48, UR52, 0x2, URZ ;  /* 0x0000000234307890 */ /* 0x000fe2000fffe03f */
[----:B------:R-:W-:Y:S01]  /*12040*/  IMAD.MOV.U32 R7, RZ, RZ, 0x40000040 ;  /* 0x40000040ff077424 */ /* 0x000fe200078e00ff */
[----:B------:R-:W-:Y:S01]  /*12050*/  UIADD3 UR4, UR52, 0x4, URZ ;  /* 0x0000000434047890 */ /* 0x000fe2000fffe03f */
[C---:B------:R-:W-:Y:S01]  /*12060*/  VIADD R6, R2.reuse, 0x2 ;  /* 0x0000000202067836 */ /* 0x040fe20000000000 */
[----:B------:R-:W-:Y:S01]  /*12070*/  R2UR UR54, R2 ;  /* 0x00000000023672ca */ /* 0x000fe200000e0000 */
[----:B------:R-:W-:Y:S01]  /*12080*/  UMOV UR41, 0x40000040 ;  /* 0x4000004000297882 */ /* 0x000fe20000000000 */
[----:B------:R-:W-:Y:S01]  /*12090*/  UMOV UR37, 0x40000040 ;  /* 0x4000004000257882 */ /* 0x000fe20000000000 */
[----:B------:R-:W0:Y:S01]  /*120a0*/  LDC R227, c[0x0][0x448] ;  /* 0x00011200ffe37b82 */ /* 0x000e220000000800 */
[----:B------:R-:W-:Y:S01]  /*120b0*/  R2UR UR50, R6 ;  /* 0x00000000063272ca */ /* 0x000fe200000e0000 */
[----:B------:R-:W-:Y:S01]  /*120c0*/  VIADD R6, R2, 0x4 ;  /* 0x0000000402067836 */ /* 0x000fe20000000000 */
[----:B------:R-:W-:Y:S01]  /*120d0*/  UMOV UR8, UR4 ;  /* 0x0000000400087c82 */ /* 0x000fe20008000000 */
[----:B------:R-:W-:Y:S01]  /*120e0*/  UIADD3 UR4, UR52, 0x6, URZ ;  /* 0x0000000634047890 */ /* 0x000fe2000fffe03f */
[----:B------:R-:W-:-:S02]  /*120f0*/  IMAD.U32 R10, RZ, RZ, UR8 ;  /* 0x00000008ff0a7e24 */ /* 0x000fc4000f8e00ff */
[----:B------:R-:W-:Y:S01]  /*12100*/  R2UR UR10, R6 ;  /* 0x00000000060a72ca */ /* 0x000fe200000e0000 */
[----:B------:R-:W-:Y:S01]  /*12110*/  VIADD R6, R2, 0x6 ;  /* 0x0000000602067836 */ /* 0x000fe20000000000 */
[----:B------:R-:W1:Y:S01]  /*12120*/  LDC.64 R12, c[0x0][0x9e0] ;  /* 0x00027800ff0c7b82 */ /* 0x000e620000000a00 */
[----:B------:R-:W-:Y:S01]  /*12130*/  HGMMA.64x96x16.F32 R24, gdesc[UR52], RZ, !UPT, gsb0 ;  /* 0x01600000341879f0 */ /* 0x000fe2000c0008ff */
[----:B------:R2:W-:Y:S02]  /*12140*/  STL.64 [R1+0x38], R10 ;  /* 0x0000380a01007387 */ /* 0x0005e40000100a00 */
[----:B------:R-:W-:Y:S02]  /*12150*/  WARPGROUP.DEPBAR.LE gsb0, 0x0 ;  /* 0x00008000000079c5 */ /* 0x000fe40000010000 */
[----:B------:R-:W-:-:S06]  /*12160*/  WARPGROUP.ARRIVE ;  /* 0x00000000000079c5 */ /* 0x000fcc0000000000 */
[----:B------:R-:W-:Y:S03]  /*12170*/  HGMMA.64x96x16.F32 R24, gdesc[UR48], R24, gsb0 ;  /* 0x01600000301879f0 */ /* 0x000fe60008000818 */
[----:B------:R-:W-:Y:S02]  /*12180*/  WARPGROUP.DEPBAR.LE gsb0, 0x0 ;  /* 0x00008000000079c5 */ /* 0x000fe40000010000 */
[----:B------:R-:W-:-:S06]  /*12190*/  WARPGROUP.ARRIVE ;  /* 0x00000000000079c5 */ /* 0x000fcc0000000000 */
[----:B------:R-:W-:Y:S01]  /*121a0*/  HGMMA.64x96x16.F32 R24, gdesc[UR8], R24, gsb0 ;  /* 0x01600000081879f0 */ /* 0x000fe20008000818 */
[----:B------:R-:W-:Y:S01]  /*121b0*/  R2UR UR10, R6 ;  /* 0x00000000060a72ca */ /* 0x000fe200000e0000 */
[----:B------:R-:W-:Y:S01]  /*121c0*/  UMOV UR8, UR4 ;  /* 0x0000000400087c82 */ /* 0x000fe20008000000 */
[----:B------:R-:W-:Y:S01]  /*121d0*/  R2UR UR11, R7 ;  /* 0x00000000070b72ca */ /* 0x000fe200000e0000 */
[----:B------:R-:W-:Y:S01]  /*121e0*/  UMOV UR9, 0x40000040 ;  /* 0x4000004000097882 */ /* 0x000fe20000000000 */
[----:B------:R-:W-:Y:S01]  /*121f0*/  VIADD R6, R2, 0x300 ;  /* 0x0000030002067836 */ /* 0x000fe20000000000 */
[----:B------:R-:W-:Y:S01]  /*12200*/  UIADD3 UR4, UR52, 0x400, URZ ;  /* 0x0000040034047890 */ /* 0x000fe2000fffe03f */
[----:B------:R-:W-:Y:S01]  /*12210*/  IMAD.MOV.U32 R7, RZ, RZ, 0x40000040 ;  /* 0x40000040ff077424 */ /* 0x000fe200078e00ff */
[----:B--2---:R-:W-:Y:S01]  /*12220*/  MOV R10, UR8 ;  /* 0x00000008000a7c02 */ /* 0x004fe20008000f00 */
[----:B------:R-:W-:-:S05]  /*12230*/  IMAD.U32 R11, RZ, RZ, UR9 ;  /* 0x00000009ff0b7e24 */ /* 0x000fca000f8e00ff */
[----:B------:R2:W-:Y:S01]  /*12240*/  STL.64 [R1+0x30], R10 ;  /* 0x0000300a01007387 */ /* 0x0005e20000100a00 */
        /* <DEDUP_REMOVED lines=9> */
[----:B------:R-:W-:Y:S02]  /*122e0*/  IMAD.MOV.U32 R7, RZ, RZ, 0x40000040 ;  /* 0x40000040ff077424 */ /* 0x000fe400078e00ff */
[----:B--2---:R-:W-:Y:S02]  /*122f0*/  IMAD.U32 R10, RZ, RZ, UR8 ;  /* 0x00000008ff0a7e24 */ /* 0x004fe4000f8e00ff */
        /* <DEDUP_REMOVED lines=14> */
[----:B------:R2:W-:Y:S04]  /*123e0*/  STL.64 [R1+0x20], R10 ;  /* 0x0000200a01007387 */ /* 0x0005e80000100a00 */
[----:B------:R-:W3:Y:S01]  /*123f0*/  LDL.LU R15, [R1] ;  /* 0x00000000010f7983 */ /* 0x000ee20000300800 */
[----:B------:R-:W-:Y:S02]  /*12400*/  WARPGROUP.DEPBAR.LE gsb0, 0x0 ;  /* 0x00008000000079c5 */ /* 0x000fe40000010000 */
[----:B------:R-:W-:-:S06]  /*12410*/  WARPGROUP.ARRIVE ;  /* 0x00000000000079c5 */ /* 0x000fcc0000000000 */
[----:B------:R-:W-:Y:S01]  /*12420*/  HGMMA.64x96x16.F32 R24, gdesc[UR8], R24, gsb0 ;  /* 0x01600000081879f0 */ /* 0x000fe20008000818 */
[----:B------:R-:W-:Y:S01]  /*12430*/  R2UR UR10, R6 ;  /* 0x00000000060a72ca */ /* 0x000fe200000e0000 */
[----:B------:R-:W-:Y:S01]  /*12440*/  UMOV UR8, UR4 ;  /* 0x0000000400087c82 */ /* 0x000fe20008000000 */
[----:B------:R-:W-:Y:S01]  /*12450*/  R2UR UR11, R7 ;  /* 0x00000000070b72ca */ /* 0x000fe200000e0000 */
[----:B------:R-:W-:Y:S01]  /*12460*/  UMOV UR9, 0x40000040 ;  /* 0x4000004000097882 */ /* 0x000fe20000000000 */
[----:B------:R-:W-:Y:S02]  /*12470*/  VIADD R6, R2, 0x306 ;  /* 0x0000030602067836 */ /* 0x000fe40000000000 */
[----:B------:R-:W-:Y:S01]  /*12480*/  IMAD.MOV.U32 R7, RZ, RZ, 0x40000040 ;  /* 0x40000040ff077424 */ /* 0x000fe200078e00ff */
[----:B------:R-:W-:Y:S02]  /*12490*/  WARPGROUP.DEPBAR.LE gsb0, 0x0 ;  /* 0x00008000000079c5 */ /* 0x000fe40000010000 */
[----:B------:R-:W-:Y:S01]  /*124a0*/  WARPGROUP.ARRIVE ;  /* 0x00000000000079c5 */ /* 0x000fe20000000000 */
[----:B------:R-:W-:Y:S01]  /*124b0*/  UIADD3 UR4, UR52, 0x406, URZ ;  /* 0x0000040634047890 */ /* 0x000fe2000fffe03f */
[----:B--2---:R-:W-:-:S02]  /*124c0*/  IMAD.U32 R10, RZ, RZ, UR8 ;  /* 0x00000008ff0a7e24 */ /* 0x004fc4000f8e00ff */
[----:B------:R-:W-:Y:S02]  /*124d0*/  IMAD.U32 R11, RZ, RZ, UR9 ;  /* 0x00000009ff0b7e24 */ /* 0x000fe4000f8e00ff */
[----:B------:R-:W-:Y:S01]  /*124e0*/  HGMMA.64x96x16.F32 R24, gdesc[UR8], R24, gsb0 ;  /* 0x01600000081879f0 */ /* 0x000fe20008000818 */
[----:B------:R-:W-:Y:S02]  /*124f0*/  R2UR UR10, R6 ;  /* 0x00000000060a72ca */ /* 0x000fe400000e0000 */
[----:B------:R-:W-:Y:S01]  /*12500*/  R2UR UR11, R7 ;  /* 0x00000000070b72ca */ /* 0x000fe200000e0000 */
[----:B------:R-:W-:Y:S01]  /*12510*/  UMOV UR8, UR4 ;  /* 0x0000000400087c82 */ /* 0x000fe20008000000 */
[----:B------:R-:W-:Y:S01]  /*12520*/  UMOV UR9, 0x40000040 ;  /* 0x4000004000097882 */ /* 0x000fe20000000000 */
[----:B------:R-:W-:Y:S01]  /*12530*/  IMAD.MOV.U32 R7, RZ, RZ, 0x40000040 ;  /* 0x40000040ff077424 */ /* 0x000fe200078e00ff */
[----:B------:R-:W-:Y:S01]  /*12540*/  IADD3 R6, R2, 0x600, RZ ;  /* 0x0000060002067810 */ /* 0x000fe20007ffe0ff */
[----:B------:R-:W-:-:S02]  /*12550*/  WARPGROUP.DEPBAR.LE gsb0, 0x0 ;  /* 0x00008000000079c5 */ /* 0x000fc40000010000 */
[----:B------:R-:W-:-:S06]  /*12560*/  WARPGROUP.ARRIVE ;  /* 0x00000000000079c5 */ /* 0x000fcc0000000000 */
[----:B------:R-:W-:Y:S01]  /*12570*/  HGMMA.64x96x16.F32 R24, gdesc[UR8], R24, gsb0 ;  /* 0x01600000081879f0 */ /* 0x000fe20008000818 */
[----:B------:R-:W-:Y:S02]  /*12580*/  R2UR UR10, R6 ;  /* 0x00000000060a72ca */ /* 0x000fe400000e0000 */
[----:B------:R-:W-:Y:S01]  /*12590*/  R2UR UR11, R7 ;  /* 0x00000000070b72ca */ /* 0x000fe200000e0000 */
[----:B------:R-:W-:Y:S01]  /*125a0*/  UIADD3 UR4, UR52, 0x800, URZ ;  /* 0x0000080034047890 */ /* 0x000fe2000fffe03f */
[----:B------:R2:W-:Y:S02]  /*125b0*/  STL.64 [R1+0x18], R10 ;  /* 0x0000180a01007387 */ /* 0x0005e40000100a00 */
[----:B--2---:R-:W-:-:S04]  /*125c0*/  IMAD.U32 R10, RZ, RZ, UR8 ;  /* 0x00000008ff0a7e24 */ /* 0x004fc8000f8e00ff */
[----:B------:R-:W-:Y:S01]  /*125d0*/  UMOV UR8, UR4 ;  /* 0x0000000400087c82 */ /* 0x000fe20008000000 */
[----:B------:R-:W-:Y:S01]  /*125e0*/  IMAD.U32 R11, RZ, RZ, UR9 ;  /* 0x00000009ff0b7e24 */ /* 0x000fe2000f8e00ff */
[----:B------:R-:W-:Y:S01]  /*125f0*/  UMOV UR9, 0x40000040 ;  /* 0x4000004000097882 */ /* 0x000fe20000000000 */
[----:B------:R-:W-:Y:S02]  /*12600*/  WARPGROUP.DEPBAR.LE gsb0, 0x0 ;  /* 0x00008000000079c5 */ /* 0x000fe40000010000 */
[----:B------:R-:W-:Y:S01]  /*12610*/  WARPGROUP.ARRIVE ;  /* 0x00000000000079c5 */ /* 0x000fe20000000000 */
[----:B------:R-:W-:Y:S01]  /*12620*/  VIADD R6, R2, 0x602 ;  /* 0x0000060202067836 */ /* 0x000fe20000000000 */
[----:B------:R-:W-:Y:S01]  /*12630*/  UIADD3 UR56, UR52, 0x802, URZ ;  /* 0x0000080234387890 */ /* 0x000fe2000fffe03f */
[----:B------:R-:W-:Y:S01]  /*12640*/  IMAD.MOV.U32 R7, RZ, RZ, 0x40000040 ;  /* 0x40000040ff077424 */ /* 0x000fe200078e00ff */
[----:B------:R-:W-:Y:S02]  /*12650*/  UIADD3 UR40, UR52, 0x804, URZ ;  /* 0x0000080434287890 */ /* 0x000fe4000fffe03f */
[----:B------:R-:W-:Y:S01]  /*12660*/  HGMMA.64x96x16.F32 R24, gdesc[UR8], R24, gsb0 ;  /* 0x01600000081879f0 */ /* 0x000fe20008000818 */
[----:B------:R-:W-:-:S02]  /*12670*/  R2UR UR58, R6 ;  /* 0x00000000063a72ca */ /* 0x000fc400000e0000 */
[----:B------:R-:W-:Y:S01]  /*12680*/  MOV R3, 0x40000040 ;  /* 0x4000004000037802 */ /* 0x000fe20000000f00 */
[----:B------:R-:W-:Y:S01]  /*12690*/  UIADD3 UR36, UR52, 0x806, URZ ;  /* 0x0000080634247890 */ /* 0x000fe2000fffe03f */
[----:B------:R-:W-:Y:S01]  /*126a0*/  R2UR UR59, R7 ;  /* 0x00000000073b72ca */ /* 0x000fe200000e0000 */
[----:B------:R-:W-:Y:S01]  /*126b0*/  VIADD R6, R2, 0x604 ;  /* 0x0000060402067836 */ /* 0x000fe20000000000 */
[----:B0-----:R-:W-:Y:S01]  /*126c0*/  ISETP.NE.AND P2, PT, R227, 0x1, PT ;  /* 0x00000001e300780c */ /* 0x001fe20003f45270 */
[----:B------:R-:W-:Y:S02]  /*126d0*/  IMAD.MOV.U32 R7, RZ, RZ, 0x40000040 ;  /* 0x40000040ff077424 */ /* 0x000fe400078e00ff */
[----:B------:R-:W-:Y:S01]  /*126e0*/  IMAD.IADD R0, R213, 0x1, R209 ;  /* 0x00000001d5007824 */ /* 0x000fe200078e02d1 */
[----:B---3--:R-:W-:Y:S01]  /*126f0*/  LOP3.LUT R15, R15, 0xffdfffff, RZ, 0xc0, !PT ;  /* 0xffdfffff0f0f7812 */ /* 0x008fe200078ec0ff */
[----:B------:R-:W-:Y:S01]  /*12700*/  ULDC UR4, c[0x0][0x9dc] ;  /* 0x0002770000047ab9 */ /* 0x000fe20000000800 */
[----:B------:R-:W-:-:S02]  /*12710*/  WARPGROUP.DEPBAR.LE gsb0, 0x0 ;  /* 0x00008000000079c5 */ /* 0x000fc40000010000 */
[----:B------:R-:W-:-:S06]  /*12720*/  WARPGROUP.ARRIVE ;  /* 0x00000000000079c5 */ /* 0x000fcc0000000000 */
[----:B------:R-:W-:Y:S01]  /*12730*/  HGMMA.64x96x16.F32 R24, gdesc[UR56], R24, gsb0 ;  /* 0x01600000381879f0 */ /* 0x000fe20008000818 */
[----:B------:R-:W-:Y:S02]  /*12740*/  R2UR UR42, R6 ;  /* 0x00000000062a72ca */ /* 0x000fe400000e0000 */
[----:B------:R-:W-:Y:S01]  /*12750*/  R2UR UR43, R7 ;  /* 0x00000000072b72ca */ /* 0x000fe200000e0000 */
[----:B------:R-:W-:Y:S01]  /*12760*/  VIADD R2, R2, 0x606 ;  /* 0x0000060602027836 */ /* 0x000fe20000000000 */
[----:B------:R-:W-:Y:S01]  /*12770*/  R2UR UR39, R3 ;  /* 0x00000000032772ca */ /* 0x000fe200000e0000 */
[----:B------:R-:W0:Y:S03]  /*12780*/  @P2 LDC R7, c[0x0][0x450] ;  /* 0x00011400ff072b82 */ /* 0x000e260000000800 */
[----:B------:R-:W-:-:S05]  /*12790*/  R2UR UR38, R2 ;  /* 0x00000000022672ca */ /* 0x000fca00000e0000 */
[----:B------:R-:W2:Y:S01]  /*127a0*/  @P2 LDC R3, c[0x0][0x44c] ;  /* 0x00011300ff032b82 */ /* 0x000ea20000000800 */
[----:B------:R-:W-:Y:S02]  /*127b0*/  WARPGROUP.DEPBAR.LE gsb0, 0x0 ;  /* 0x00008000000079c5 */ /* 0x000fe40000010000 */
[----:B------:R-:W-:-:S06]  /*127c0*/  WARPGROUP.ARRIVE ;  /* 0x00000000000079c5 */ /* 0x000fcc0000000000 */
[----:B------:R-:W-:Y:S01]  /*127d0*/  HGMMA.64x96x16.F32 R24, gdesc[UR40], R24, gsb0 ;  /* 0x01600000281879f0 */ /* 0x000fe20008000818 */
[----:B--2---:R-:W-:Y:S01]  /*127e0*/  @P2 IMAD.HI.U32 R2, R0, R3, RZ ;  /* 0x0000000300022227 */ /* 0x004fe200078e00ff */
[----:B------:R-:W-:-:S03]  /*127f0*/  @P2 LOP3.LUT R15, R15, 0x200000, RZ, 0xfc, !PT ;  /* 0x002000000f0f2812 */ /* 0x000fc600078efcff */
[----:B------:R-:W-:Y:S01]  /*12800*/  IMAD.MOV.U32 R4, RZ, RZ, R0 ;  /* 0x000000ffff047224 */ /* 0x000fe200078e0000 */
[----:B0-----:R-:W-:Y:S02]  /*12810*/  @P2 SHF.R.U32.HI R4, RZ, R7, R2 ;  /* 0x00000007ff042219 */ /* 0x001fe40000011602 */
[----:B-1----:R-:W-:Y:S01]  /*12820*/  ISETP.GE.AND P2, PT, R13, 0x1, PT ;  /* 0x000000010d00780c */ /* 0x002fe20003f46270 */
[----:B------:R0:W-:Y:S01]  /*12830*/  STL.64 [R1+0x10], R10 ;  /* 0x0000100a01007387 */ /* 0x0001e20000100a00 */
[----:B------:R-:W-:Y:S01]  /*12840*/  LOP3.LUT R15, R15, 0xffefffff, RZ, 0xc0, !PT ;  /* 0xffefffff0f0f7812 */ /* 0x000fe200078ec0ff */
[----:B------:R-:W-:Y:S01]  /*12850*/  @!P1 VIADD R0, R5, 0x30840 ;  /* 0x0003084005009836 */ /* 0x000fe20000000000 */
[----:B------:R-:W-:Y:S02]  /*12860*/  WARPGROUP.DEPBAR.LE gsb0, 0x0 ;  /* 0x00008000000079c5 */ /* 0x000fe40000010000 */
[----:B------:R-:W-:-:S06]  /*12870*/  WARPGROUP.ARRIVE ;  /* 0x00000000000079c5 */ /* 0x000fcc0000000000 */
[----:B------:R-:W-:Y:S01]  /*12880*/  HGMMA.64x96x16.F32 R24, gdesc[UR36], R24, gsb0 ;  /* 0x01600000241879f0 */ /* 0x000fe20008000818 */
[----:B0-----:R-:W-:Y:S02]  /*12890*/  IMAD.U32 R10, RZ, RZ, UR8 ;  /* 0x00000008ff0a7e24 */ /* 0x001fe4000f8e00ff */
[----:B------:R-:W-:Y:S01]  /*128a0*/  IMAD.U32 R11, RZ, RZ, UR9 ;  /* 0x00000009ff0b7e24 */ /* 0x000fe2000f8e00ff */
[----:B------:R-:W-:Y:S01]  /*128b0*/  @P2 LOP3.LUT R15, R15, 0x100000, RZ, 0xfc, !PT ;  /* 0x001000000f0f2812 */ /* 0x000fe200078efcff */
[----:B------:R-:W-:-:S03]  /*128c0*/  IMAD.MOV.U32 R5, RZ, RZ, -0x60 ;  /* 0xffffffa0ff057424 */ /* 0x000fc600078e00ff */
[----:B------:R0:W-:Y:S04]  /*128d0*/  STL.64 [R1+0x8], R10 ;  /* 0x0000080a01007387 */ /* 0x0001e80000100a00 */
[----:B------:R-:W1:Y:S01]  /*128e0*/  SHFL.IDX PT, R11, R4, RZ, 0x1c1f ;  /* 0x001c1fff040b7589 */ /* 0x000e6200000e0000 */
[----:B------:R-:W-:Y:S01]  /*128f0*/  @!P1 PRMT R0, RZ, 0x654, R0 ;  /* 0x00000654ff009816 */ /* 0x000fe20000000000 */
[----:B------:R-:W-:Y:S02]  /*12900*/  IMAD R5, R150, R5, 0x61 ;  /* 0x0000006196057424 */ /* 0x000fe400078e0205 */
[----:B------:R2:W-:Y:S02]  /*12910*/  STL [R1], R15 ;  /* 0x0000000f01007387 */ /* 0x0005e40000100800 */
[----:B------:R-:W-:-:S02]  /*12920*/  IMAD R7, R212, -0x2, R5 ;  /* 0xfffffffed4077824 */ /* 0x000fc400078e0205 */
[----:B0-----:R-:W-:-:S03]  /*12930*/  IMAD.U32 R10, RZ, RZ, UR4 ;  /* 0x00000004ff0a7e24 */ /* 0x001fc6000f8e00ff */
[----:B------:R-:W-:-:S05]  /*12940*/  IADD3 R9, -R194, R7, R196 ;  /* 0x00000007c2097210 */ /* 0x000fca0007ffe1c4 */
[----:B------:R-:W-:Y:S01]  /*12950*/  IMAD.IADD R73, R9, 0x1, R12 ;  /* 0x0000000109497824 */ /* 0x000fe200078e020c */
[----:B------:R-:W-:Y:S01]  /*12960*/  IADD3 R72, R5, -0x1, RZ ;  /* 0xffffffff05487810 */ /* 0x000fe20007ffe0ff */
[----:B------:R-:W-:Y:S01]  /*12970*/  VIADD R74, R7, 0xffffffff ;  /* 0xffffffff074a7836 */ /* 0x000fe20000000000 */
[----:B------:R-:W-:Y:S02]  /*12980*/  WARPGROUP.DEPBAR.LE gsb0, 0x0 ;  /* 0x00008000000079c5 */ /* 0x000fe40000010000 */
[----:B------:R0:W-:Y:S02]  /*12990*/  @!P1 SYNCS.ARRIVE.TRANS64.RED.A1T0 RZ, [R0+URZ], RZ ;  /* 0x000000ff00ff99a7 */ /* 0x0001e4000810043f */
[----:B0-----:R-:W-:-:S04]  /*129a0*/  IMAD R0, R150, -0x60, R196 ;  /* 0xffffffa096007824 */ /* 0x001fc800078e02c4 */
[----:B------:R-:W-:Y:S01]  /*129b0*/  VIADD R3, R0, 0x60 ;  /* 0x0000006000037836 */ /* 0x000fe20000000000 */
[----:B------:R-:W-:-:S03]  /*129c0*/  LOP3.LUT R0, RZ, R10, RZ, 0x33, !PT ;  /* 0x0000000aff007212 */ /* 0x000fc600078e33ff */
[----:B------:R-:W-:Y:S02]  /*129d0*/  IMAD R14, R212, -0x2, R3 ;  /* 0xfffffffed40e7824 */ /* 0x000fe400078e0203 */
[----:B------:R-:W-:-:S03]  /*129e0*/  IMAD.IADD R20, R9, 0x1, R0 ;  /* 0x0000000109147824 */ /* 0x000fc600078e0200 */
[----:B-1----:R-:W-:Y:S01]  /*129f0*/  VIADDMNMX R0, R11, R73, R14, PT ;  /* 0x000000490b007246 */ /* 0x002fe2000380010e */
[----:B------:R-:W-:Y:S01]  /*12a00*/  IMAD.IADD R2, R20, 0x1, R11 ;  /* 0x0000000114027824 */ /* 0x000fe200078e020b */
[----:B--2---:R-:W-:Y:S06]  /*12a10*/  @!P2 BRA `(.L_x_5310) ;  /* 0x00000000004ca947 */ /* 0x004fec0003800000 */
        /* <DEDUP_REMOVED lines=11> */
.L_x_5312:
[----:B------:R-:W-:-:S13]  /*12ad0*/  ISETP.NE.AND P2, PT, R13, 0x1, PT ;  /* 0x000000010d00780c */ /* 0x000fda0003f45270 */
[----:B------:R-:W0:Y:S02]  /*12ae0*/  @P2 LDC.64 R6, c[0x0][0x9e8] ;  /* 0x00027a00ff062b82 */ /* 0x000e240000000a00 */
[----:B0-----:R-:W-:-:S05]  /*12af0*/  @P2 IMAD.HI.U32 R6, R3, R6, RZ ;  /* 0x0000000603062227 */ /* 0x001fca00078e00ff */
[----:B------:R-:W-:-:S07]  /*12b00*/  @P2 SHF.R.U32.HI R3, RZ, R7, R6 ;  /* 0x00000007ff032219 */ /* 0x000fce0000011606 */
.L_x_5313:
[----:B------:R-:W-:Y:S05]  /*12b10*/  BSYNC B0 ;  /* 0x0000000000007941 */ /* 0x000fea0003800000 */
.L_x_5311:
[----:B------:R-:W-:-:S05]  /*12b20*/  IMAD R3, R3, R13, R74 ;  /* 0x0000000d03037224 */ /* 0x000fca00078e024a */
[----:B------:R-:W-:Y:S02]  /*12b30*/  VIMNMX R2, R2, R3, !PT ;  /* 0x0000000302027248 */ /* 0x000fe40007fe0100 */
[----:B------:R-:W-:-:S07]  /*12b40*/  VIADDMNMX R0, R3, R13, R0, PT ;  /* 0x0000000d03007246 */ /* 0x000fce0003800100 */
.L_x_5310:
[C---:B------:R-:W-:Y:S02]  /*12b50*/  ISETP.GE.AND P2, PT, R72.reuse, 0x2, PT ;  /* 0x000000024800780c */ /* 0x040fe40003f46270 */
[----:B------:R-:W-:Y:S02]  /*12b60*/  ISETP.GE.AND P6, PT, R72, 0x9, PT ;  /* 0x000000094800780c */ /* 0x000fe40003fc6270 */
[----:B------:R-:W-:Y:S02]  /*12b70*/  ISETP.GT.AND P3, PT, R2, 0x1, !P2 ;  /* 0x000000010200780c */ /* 0x000fe40005764270 */
[----:B------:R-:W-:Y:S02]  /*12b80*/  ISETP.GE.AND P4, PT, R72, 0xa, PT ;  /* 0x0000000a4800780c */ /* 0x000fe40003f86270 */
[----:B------:R-:W-:-:S04]  /*12b90*/  ISETP.LT.OR P3, PT, R0, 0x2, P3 ;  /* 0x000000020000780c */ /* 0x000fc80001f61670 */
[----:B------:R-:W-:Y:S02]  /*12ba0*/  FSEL R91, R25, -INF , !P3 ;  /* 0xff800000195b7808 */ /* 0x000fe40005800000 */
[----:B------:R-:W-:Y:S01]  /*12bb0*/  ISETP.GT.AND P3, PT, R2, 0x8, !P6 ;  /* 0x000000080200780c */ /* 0x000fe20007764270 */
[----:B------:R-:W0:Y:S03]  /*12bc0*/  SHFL.IDX PT, R25, R4, 0x1, 0x1c1f ;  /* 0x003c1f0004197f89 */ /* 0x000e2600000e0000 */
        /* <DEDUP_REMOVED lines=9> */
[----:B------:R-:W-:Y:S01]  /*12c60*/  ISETP.LT.OR P3, PT, R0, 0x11, P3 ;  /* 0x000000110000780c */ /* 0x000fe20001f61670 */
[----:B0-----:R-:W-:Y:S01]  /*12c70*/  IMAD.IADD R6, R20, 0x1, R25 ;  /* 0x0000000114067824 */ /* 0x001fe200078e0219 */
        /* <DEDUP_REMOVED lines=84> */
[----:B------:R-:W-:-:S04]  /*131c0*/  ISETP.LT.OR P3, PT, R0, 0x52, P3 ;  /* 0x000000520000780c */ /* 0x000fc80001f61670 */
[----:B------:R-:W-:Y:S02]  /*131d0*/  FSEL R65, R65, -INF , !P3 ;  /* 0xff80000041417808 */ /* 0x000fe40005800000 */
[----:B------:R-:W-:-:S04]  /*131e0*/  ISETP.GE.AND P3, PT, R72, 0x59, PT ;  /* 0x000000594800780c */ /* 0x000fc80003f66270 */
[----:B------:R-:W-:-:S04]  /*131f0*/  ISETP.GT.AND P4, PT, R2, 0x58, !P3 ;  /* 0x000000580200780c */ /* 0x000fc80005f84270 */
[----:B------:R-:W-:-:S04]  /*13200*/  ISETP.LT.OR P4, PT, R0, 0x59, P4 ;  /* 0x000000590000780c */ /* 0x000fc80002781670 */
[----:B------:R-:W-:Y:S02]  /*13210*/  FSEL R5, R68, -INF , !P4 ;  /* 0xff80000044057808 */ /* 0x000fe40006000000 */
[----:B------:R-:W-:-:S04]  /*13220*/  ISETP.GE.AND P4, PT, R72, 0x1, PT ;  /* 0x000000014800780c */ /* 0x000fc80003f86270 */
[----:B------:R-:W-:-:S04]  /*13230*/  ISETP.GT.AND P5, PT, R2, RZ, !P4 ;  /* 0x000000ff0200720c */ /* 0x000fc800067a4270 */
[----:B------:R-:W-:-:S04]  /*13240*/  ISETP.LT.OR P5, PT, R0, 0x1, P5 ;  /* 0x000000010000780c */ /* 0x000fc80002fa1670 */
[----:B------:R-:W-:Y:S02]  /*13250*/  FSEL R101, R24, -INF , !P5 ;  /* 0xff80000018657808 */ /* 0x000fe40006800000 */
[----:B------:R-:W-:-:S04]  /*13260*/  ISETP.GE.AND P5, PT, R72, 0x5a, PT ;  /* 0x0000005a4800780c */ /* 0x000fc80003fa6270 */
[----:B------:R-:W-:Y:S02]  /*13270*/  P2R R68, PR, RZ, 0x20 ;  /* 0x00000020ff447803 */ /* 0x000fe40000000000 */
[----:B------:R-:W-:Y:S02]  /*13280*/  ISETP.GT.AND P5, PT, R2, 0x59, !P5 ;  /* 0x000000590200780c */ /* 0x000fe40006fa4270 */
[----:B------:R-:W-:Y:S02]  /*13290*/  VIADDMNMX R2, R25, R73, R14, PT ;  /* 0x0000004919027246 */ /* 0x000fe4000380010e */
[----:B------:R-:W-:-:S04]  /*132a0*/  ISETP.LT.OR P5, PT, R0, 0x5a, P5 ;  /* 0x0000005a0000780c */ /* 0x000fc80002fa1670 */
[----:B------:R-:W-:Y:S02]  /*132b0*/  FSEL R69, R69, -INF , !P5 ;  /* 0xff80000045457808 */ /* 0x000fe40006800000 */
[----:B------:R-:W-:-:S13]  /*132c0*/  ISETP.GE.AND P5, PT, R13, 0x1, PT ;  /* 0x000000010d00780c */ /* 0x000fda0003fa6270 */
[----:B------:R-:W-:Y:S05]  /*132d0*/  @!P5 BRA `(.L_x_5314) ;  /* 0x00000000004cd947 */ /* 0x000fea0003800000 */
        /* <DEDUP_REMOVED lines=11> */
.L_x_5316:
[----:B------:R-:W-:-:S13]  /*13390*/  ISETP.NE.AND P5, PT, R13, 0x1, PT ;  /* 0x000000010d00780c */ /* 0x000fda0003fa5270 */
[----:B------:R-:W0:Y:S02]  /*133a0*/  @P5 LDC.64 R24, c[0x0][0x9e8] ;  /* 0x00027a00ff185b82 */ /* 0x000e240000000a00 */
[----:B0-----:R-:W-:-:S05]  /*133b0*/  @P5 IMAD.HI.U32 R24, R0, R24, RZ ;  /* 0x0000001800185227 */ /* 0x001fca00078e00ff */
[----:B------:R-:W-:-:S07]  /*133c0*/  @P5 SHF.R.U32.HI R0, RZ, R25, R24 ;  /* 0x00000019ff005219 */ /* 0x000fce0000011618 */
.L_x_5317:
[----:B------:R-:W-:Y:S05]  /*133d0*/  BSYNC B0 ;  /* 0x0000000000007941 */ /* 0x000fea0003800000 */
.L_x_5315:
[----:B------:R-:W-:-:S05]  /*133e0*/  IMAD R25, R0, R13, R74 ;  /* 0x0000000d00197224 */ /* 0x000fca00078e024a */
[----:B------:R-:W-:Y:S02]  /*133f0*/  VIMNMX R6, R6, R25, !PT ;  /* 0x0000001906067248 */ /* 0x000fe40007fe0100 */
[----:B------:R-:W-:-:S07]  /*13400*/  VIADDMNMX R2, R25, R13, R2, PT ;  /* 0x0000000d19027246 */ /* 0x000fce0003800102 */
.L_x_5314:
[----:B------:R-:W-:Y:S01]  /*13410*/  ISETP.GT.AND P2, PT, R6, 0x1, !P2 ;  /* 0x000000010600780c */ /* 0x000fe20005744270 */
[----:B------:R-:W-:Y:S01]  /*13420*/  ULDC UR4, c[0x0][0x988] ;  /* 0x0002620000047ab9 */ /* 0x000fe20000000800 */
[----:B------:R-:W-:Y:S02]  /*13430*/  FMNMX.FTZ R0, R101, R91, !PT ;  /* 0x0000005b65007209 */ /* 0x000fe40007810000 */
[----:B------:R-:W-:Y:S02]  /*13440*/  ISETP.LT.OR P2, PT, R2, 0x2, P2 ;  /* 0x000000020200780c */ /* 0x000fe40001741670 */
[----:B------:R-:W-:Y:S02]  /*13450*/  FMNMX.FTZ R0, R99, R0, !PT ;  /* 0x0000000063007209 */ /* 0x000fe40007810000 */
[----:B------:R-:W-:Y:S02]  /*13460*/  FSEL R27, R27, -INF , !P2 ;  /* 0xff8000001b1b7808 */ /* 0x000fe40005000000 */
[----:B------:R-:W-:-:S02]  /*13470*/  ISETP.NE.AND P2, PT, R28, RZ, PT ;  /* 0x000000ff1c00720c */ /* 0x000fc40003f45270 */
[C---:B------:R-:W-:Y:S02]  /*13480*/  ISETP.GT.AND P6, PT, R6.reuse, 0x8, !P6 ;  /* 0x000000080600780c */ /* 0x040fe400077c4270 */
[----:B------:R-:W-:Y:S02]  /*13490*/  ISETP.GT.AND P2, PT, R6, 0x9, !P2 ;  /* 0x000000090600780c */ /* 0x000fe40005744270 */
[----:B------:R-:W-:Y:S02]  /*134a0*/  FMNMX.FTZ R0, R93, R0, !PT ;  /* 0x000000005d007209 */ /* 0x000fe40007810000 */
[C---:B------:R-:W-:Y:S02]  /*134b0*/  ISETP.LT.OR P2, PT, R2.reuse, 0xa, P2 ;  /* 0x0000000a0200780c */ /* 0x040fe40001741670 */
[----:B------:R-:W-:Y:S02]  /*134c0*/  ISETP.LT.OR P6, PT, R2, 0x9, P6 ;  /* 0x000000090200780c */ /* 0x000fe400037c1670 */
[----:B------:R-:W-:-:S02]  /*134d0*/  FSEL R31, R31, -INF , !P2 ;  /* 0xff8000001f1f7808 */ /* 0x000fc40005000000 */
[----:B------:R-:W-:Y:S02]  /*134e0*/  ISETP.NE.AND P2, PT, R75, RZ, PT ;  /* 0x000000ff4b00720c */ /* 0x000fe40003f45270 */
[----:B------:R-:W-:Y:S02]  /*134f0*/  FMNMX.FTZ R0, R97, R0, !PT ;  /* 0x0000000061007209 */ /* 0x000fe40007810000 */
[----:B------:R-:W-:Y:S02]  /*13500*/  ISETP.GT.AND P2, PT, R6, 0x10, !P2 ;  /* 0x000000100600780c */ /* 0x000fe40005744270 */
[----:B------:R-:W-:Y:S02]  /*13510*/  FSEL R25, R30, -INF , !P6 ;  /* 0xff8000001e197808 */ /* 0x000fe40007000000 */
[----:B------:R-:W-:Y:S02]  /*13520*/  ISETP.LT.OR P2, PT, R2, 0x11, P2 ;  /* 0x000000110200780c */ /* 0x000fe40001741670 */
[----:B------:R-:W-:-:S02]  /*13530*/  ISETP.NE.AND P6, PT, R36, RZ, PT ;  /* 0x000000ff2400720c */ /* 0x000fc40003fc5270 */
[----:B------:R-:W-:Y:S02]  /*13540*/  FSEL R29, R34, -INF , !P2 ;  /* 0xff800000221d7808 */ /* 0x000fe40005000000 */
[----:B------:R-:W-:Y:S02]  /*13550*/  ISETP.NE.AND P2, PT, R32, RZ, PT ;  /* 0x000000ff2000720c */ /* 0x000fe40003f45270 */
[----:B------:R-:W-:Y:S02]  /*13560*/  FMNMX.FTZ R0, R95, R0, !PT ;  /* 0x000000005f007209 */ /* 0x000fe40007810000 */
[----:B------:R-:W-:Y:S02]  /*13570*/  ISETP.GT.AND P2, PT, R6, 0x11, !P2 ;  /* 0x000000110600780c */ /* 0x000fe40005744270 */
[----:B------:R-:W-:Y:S02]  /*13580*/  FMNMX.FTZ R0, R77, R0, !PT ;  /* 0x000000004d007209 */ /* 0x000fe40007810000 */
[----:B------:R-:W-:-:S02]  /*13590*/  ISETP.LT.OR P2, PT, R2, 0x12, P2 ;  /* 0x000000120200780c */ /* 0x000fc40001741670 */
[----:B------:R-:W-:Y:S02]  /*135a0*/  ISETP.NE.AND P5, PT, R78, RZ, PT ;  /* 0x000000ff4e00720c */ /* 0x000fe40003fa5270 */
        /* <DEDUP_REMOVED lines=19> */
[----:B------:R-:W-:Y:S01]  /*136e0*/  IMAD.MOV.U32 R40, RZ, RZ, R209 ;  /* 0x000000ffff287224 */ /* 0x000fe200078e00d1 */
        /* <DEDUP_REMOVED lines=23> */
[----:B------:R-:W-:Y:S01]  /*13860*/  FMNMX.FTZ R14, R69, R0, !PT ;  /* 0x00000000450e7209 */ /* 0x000fe20007810000 */
[----:B------:R-:W-:Y:S01]  /*13870*/  IMAD.U32 R0, RZ, RZ, UR4 ;  /* 0x00000004ff007e24 */ /* 0x000fe2000f8e00ff */
[----:B------:R-:W-:Y:S02]  /*13880*/  ISETP.LT.OR P2, PT, R2, 0x31, P2 ;  /* 0x000000310200780c */ /* 0x000fe40001741670 */
[----:B------:R-:W-:Y:S01]  /*13890*/  ISETP.GT.AND P4, PT, R6, RZ, !P4 ;  /* 0x000000ff0600720c */ /* 0x000fe20006784270 */
[----:B------:R-:W0:Y:S01]  /*138a0*/  SHFL.BFLY PT, R89, R14, 0x2, 0x1f ;  /* 0x0c401f000e597f89 */ /* 0x000e2200000e0000 */
[----:B------:R-:W-:Y:S02]  /*138b0*/  FSEL R81, R50, -INF , !P2 ;  /* 0xff80000032517808 */ /* 0x000fe40005000000 */
        /* <DEDUP_REMOVED lines=8> */
[C---:B------:R-:W-:Y:S02]  /*13940*/  ISETP.GT.AND P3, PT, R6.reuse, 0x58, !P3 ;  /* 0x000000580600780c */ /* 0x040fe40005f64270 */
[----:B------:R-:W-:Y:S02]  /*13950*/  ISETP.GT.AND P2, PT, R6, 0x38, !P2 ;  /* 0x000000380600780c */ /* 0x000fe40005744270 */
[C---:B------:R-:W-:Y:S02]  /*13960*/  ISETP.LT.OR P3, PT, R2.reuse, 0x59, P3 ;  /* 0x000000590200780c */ /* 0x040fe40001f61670 */
        /* <DEDUP_REMOVED lines=35> */
[C---:B------:R-:W-:Y:S01]  /*13ba0*/  FMUL.FTZ R24, R4.reuse, R0 ;  /* 0x0000000004187220 */ /* 0x040fe20000410000 */
        /* <DEDUP_REMOVED lines=10> */
[-CC-:B------:R-:W-:Y:S01]  /*13c50*/  FFMA.FTZ R182, R3, R0.reuse, -R24.reuse ;  /* 0x0000000003b67223 */ /* 0x180fe20000010818 */
[----:B------:R-:W-:Y:S01]  /*13c60*/  ISETP.NE.AND P6, PT, R64, RZ, PT ;  /* 0x000000ff4000720c */ /* 0x000fe20003fc5270 */
[--C-:B------:R-:W-:Y:S01]  /*13c70*/  FFMA.FTZ R188, R101, R0, -R24.reuse ;  /* 0x0000000065bc7223 */ /* 0x100fe20000010818 */
[----:B------:R-:W-:Y:S01]  /*13c80*/  FMNMX.FTZ R14, R59, R14, !PT ;  /* 0x0000000e3b0e7209 */ /* 0x000fe20007810000 */
[-CC-:B------:R-:W-:Y:S01]  /*13c90*/  FFMA.FTZ R91, R91, R0.reuse, -R24.reuse ;  /* 0x000000005b5b7223 */ /* 0x180fe20000010818 */
[----:B------:R-:W-:Y:S01]  /*13ca0*/  FSEL R89, R66, -INF , !P2 ;  /* 0xff80000042597808 */ /* 0x000fe20005000000 */
[--C-:B------:R-:W-:Y:S01]  /*13cb0*/  FFMA.FTZ R190, R99, R0, -R24.reuse ;  /* 0x0000000063be7223 */ /* 0x100fe20000010818 */
[----:B------:R-:W-:Y:S01]  /*13cc0*/  ISETP.GT.AND P2, PT, R6, 0x51, !P6 ;  /* 0x000000510600780c */ /* 0x000fe20007744270 */
[----:B------:R-:W-:Y:S01]  /*13cd0*/  MUFU.EX2 R188, R188 ;  /* 0x000000bc00bc7308 */ /* 0x000fe20000000800 */
[----:B------:R-:W-:Y:S01]  /*13ce0*/  FMNMX.FTZ R14, R87, R14, !PT ;  /* 0x0000000e570e7209 */ /* 0x000fe20007810000 */
[-CC-:B------:R-:W-:Y:S01]  /*13cf0*/  FFMA.FTZ R93, R93, R0.reuse, -R24.reuse ;  /* 0x000000005d5d7223 */ /* 0x180fe20000010818 */
[----:B------:R-:W-:Y:S01]  /*13d00*/  ISETP.NE.AND P5, PT, R68, RZ, PT ;  /* 0x000000ff4400720c */ /* 0x000fe20003fa5270 */
[-CC-:B------:R-:W-:Y:S01]  /*13d10*/  FFMA.FTZ R184, R97, R0.reuse, -R24.reuse ;  /* 0x0000000061b87223 */ /* 0x180fe20000010818 */
[----:B------:R-:W-:Y:S01]  /*13d20*/  ISETP.LT.OR P2, PT, R2, 0x52, P2 ;  /* 0x000000520200780c */ /* 0x000fe20001741670 */
[--C-:B------:R-:W-:Y:S01]  /*13d30*/  FFMA.FTZ R95, R95, R0, -R24.reuse ;  /* 0x000000005f5f7223 */ /* 0x100fe20000010818 */
[----:B------:R-:W-:Y:S01]  /*13d40*/  FMNMX.FTZ R14, R63, R14, !PT ;  /* 0x0000000e3f0e7209 */ /* 0x000fe20007810000 */
[----:B------:R-:W0:Y:S01]  /*13d50*/  MUFU.EX2 R91, R91 ;  /* 0x0000005b005b7308 */ /* 0x000e220000000800 */
[----:B------:R-:W-:Y:S01]  /*13d60*/  ISETP.GT.AND P4, PT, R6, 0x59, !P5 ;  /* 0x000000590600780c */ /* 0x000fe20006f84270 */
[-CC-:B------:R-:W-:Y:S01]  /*13d70*/  FFMA.FTZ R37, R37, R0.reuse, -R24.reuse ;  /* 0x0000000025257223 */ /* 0x180fe20000010818 */
[----:B------:R-:W-:Y:S01]  /*13d80*/  FSEL R67, R67, -INF , !P2 ;  /* 0xff80000043437808 */ /* 0x000fe20005000000 */
[--C-:B------:R-:W-:Y:S01]  /*13d90*/  FFMA.FTZ R180, R33, R0, -R24.reuse ;  /* 0x0000000021b47223 */ /* 0x100fe20000010818 */
[----:B------:R-:W-:Y:S01]  /*13da0*/  FMNMX.FTZ R14, R89, R14, !PT ;  /* 0x0000000e590e7209 */ /* 0x000fe20007810000 */
[-CC-:B------:R-:W-:Y:S01]  /*13db0*/  FFMA.FTZ R33, R41, R0.reuse, -R24.reuse ;  /* 0x0000000029217223 */ /* 0x180fe20000010818 */
[----:B------:R-:W-:Y:S01]  /*13dc0*/  ISETP.LT.OR P4, PT, R2, 0x5a, P4 ;  /* 0x0000005a0200780c */ /* 0x000fe20002781670 */
[----:B------:R-:W1:Y:S01]  /*13dd0*/  MUFU.EX2 R190, R190 ;  /* 0x000000be00be7308 */ /* 0x000e620000000800 */
[----:B------:R-:W-:Y:S01]  /*13de0*/  FSEL R77, R70, -INF , !P3 ;  /* 0xff800000464d7808 */ /* 0x000fe20005800000 */
[--C-:B------:R-:W-:Y:S01]  /*13df0*/  FFMA.FTZ R41, R45, R0, -R24.reuse ;  /* 0x000000002d297223 */ /* 0x100fe20000010818 */
[----:B------:R-:W-:Y:S01]  /*13e00*/  FMNMX.FTZ R14, R67, R14, !PT ;  /* 0x0000000e430e7209 */ /* 0x000fe20007810000 */
[-CC-:B------:R-:W-:Y:S01]  /*13e10*/  FFMA.FTZ R176, R15, R0.reuse, -R24.reuse ;  /* 0x000000000fb07223 */ /* 0x180fe20000010818 */
[----:B------:R-:W-:Y:S01]  /*13e20*/  FSEL R71, R71, -INF , !P4 ;  /* 0xff80000047477808 */ /* 0x000fe20006000000 */
[--C-:B------:R-:W-:Y:S01]  /*13e30*/  FFMA.FTZ R178, R7, R0, -R24.reuse ;  /* 0x0000000007b27223 */ /* 0x100fe20000010818 */
[----:B------:R-:W-:Y:S01]  /*13e40*/  FMNMX.FTZ R14, R77, R14, !PT ;  /* 0x0000000e4d0e7209 */ /* 0x000fe20007810000 */
[----:B------:R-:W2:Y:S01]  /*13e50*/  MUFU.EX2 R93, R93 ;  /* 0x0000005d005d7308 */ /* 0x000ea20000000800 */
[----:B------:R-:W-:Y:S01]  /*13e60*/  ISETP.NE.AND P5, PT, R227, 0x1, PT ;  /* 0x00000001e300780c */ /* 0x000fe20003fa5270 */
[--C-:B------:R-:W-:Y:S01]  /*13e70*/  FFMA.FTZ R172, R11, R0, -R24.reuse ;  /* 0x000000000bac7223 */ /* 0x100fe20000010818 */
[----:B------:R-:W-:Y:S01]  /*13e80*/  FMNMX.FTZ R14, R71, R14, !PT ;  /* 0x0000000e470e7209 */ /* 0x000fe20007810000 */
[-CC-:B------:R-:W-:Y:S01]  /*13e90*/  FFMA.FTZ R174, R21, R0.reuse, -R24.reuse ;  /* 0x0000000015ae7223 */ /* 0x180fe20000010818 */
[-CC-:B------:R-:W-:Y:S01]  /*13ea0*/  FFMA.FTZ R168, R9, R0.reuse, -R24.reuse ;  /* 0x0000000009a87223 */ /* 0x180fe20000010818 */
[-CC-:B------:R-:W-:Y:S01]  /*13eb0*/  FFMA.FTZ R170, R5, R0.reuse, -R24.reuse ;  /* 0x0000000005aa7223 */ /* 0x180fe20000010818 */
[-CC-:B------:R-:W-:Y:S01]  /*13ec0*/  FFMA.FTZ R15, R49, R0.reuse, -R24.reuse ;  /* 0x00000000310f7223 */ /* 0x180fe20000010818 */
[----:B------:R-:W3:Y:S01]  /*13ed0*/  SHFL.BFLY PT, R3, R14, 0x2, 0x1f ;  /* 0x0c401f000e037f89 */ /* 0x000ee200000e0000 */
[----:B------:R-:W4:Y:S01]  /*13ee0*/  MUFU.EX2 R184, R184 ;  /* 0x000000b800b87308 */ /* 0x000f220000000800 */
[-CC-:B------:R-:W-:Y:S01]  /*13ef0*/  FFMA.FTZ R7, R53, R0.reuse, -R24.reuse ;  /* 0x0000000035077223 */ /* 0x180fe20000010818 */
[-CC-:B------:R-:W-:Y:S01]  /*13f00*/  FFMA.FTZ R11, R57, R0.reuse, -R24.reuse ;  /* 0x00000000390b7223 */ /* 0x180fe20000010818 */
[-CC-:B------:R-:W-:Y:S01]  /*13f10*/  FFMA.FTZ R21, R61, R0.reuse, -R24.reuse ;  /* 0x000000003d157223 */ /* 0x180fe20000010818 */
[-CC-:B------:R-:W-:Y:S01]  /*13f20*/  FFMA.FTZ R9, R65, R0.reuse, -R24.reuse ;  /* 0x0000000041097223 */ /* 0x180fe20000010818 */
[----:B------:R-:W4:Y:S01]  /*13f30*/  @P5 LDC R38, c[0x0][0x44c] ;  /* 0x00011300ff265b82 */ /* 0x000f220000000800 */
[----:B------:R-:W-:-:S02]  /*13f40*/  FFMA.FTZ R5, R69, R0, -R24 ;  /* 0x0000000045057223 */ /* 0x000fc40000010818 */
[----:B------:R-:W4:Y:S05]  /*13f50*/  MUFU.EX2 R95, R95 ;  /* 0x0000005f005f7308 */ /* 0x000f2a0000000800 */
[----:B------:R-:W4:Y:S03]  /*13f60*/  @P5 LDC R42, c[0x0][0x450] ;  /* 0x00011400ff2a5b82 */ /* 0x000f260000000800 */
[----:B------:R-:W4:Y:S01]  /*13f70*/  MUFU.EX2 R186, R186 ;  /* 0x000000ba00ba7308 */ /* 0x000f220000000800 */
[----:B---3--:R-:W-:-:S07]  /*13f80*/  FMNMX.FTZ R2, R14, R3, !PT ;  /* 0x000000030e027209 */ /* 0x008fce0007810000 */
[----:B------:R-:W3:Y:S01]  /*13f90*/  MUFU.EX2 R37, R37 ;  /* 0x0000002500257308 */ /* 0x000ee20000000800 */
[----:B------:R-:W0:Y:S07]  /*13fa0*/  SHFL.BFLY PT, R3, R2, 0x1, 0x1f ;  /* 0x0c201f0002037f89 */ /* 0x000e2e00000e0000 */
[----:B------:R-:W-:Y:S08]  /*13fb0*/  MUFU.EX2 R180, R180 ;  /* 0x000000b400b47308 */ /* 0x000ff00000000800 */
[----:B------:R-:W-:Y:S08]  /*13fc0*/  MUFU.EX2 R33, R33 ;  /* 0x0000002100217308 */ /* 0x000ff00000000800 */
[----:B------:R-:W-:Y:S01]  /*13fd0*/  MUFU.EX2 R182, R182 ;  /* 0x000000b600b67308 */ /* 0x000fe20000000800 */
[----:B0-----:R-:W-:-:S04]  /*13fe0*/  FMNMX.FTZ R3, R2, R3, !PT ;  /* 0x0000000302037209 */ /* 0x001fc80007810000 */
[C---:B------:R-:W-:Y:S01]  /*13ff0*/  FSETP.NEU.FTZ.AND P2, PT, R3.reuse, -INF , PT ;  /* 0xff8000000300780b */ /* 0x040fe20003f5d000 */
[----:B------:R-:W-:Y:S02]  /*14000*/  FMUL.FTZ R2, R3, R0 ;  /* 0x0000000003027220 */ /* 0x000fe40000410000 */
[----:B------:R-:W-:Y:S03]  /*14010*/  MUFU.EX2 R41, R41 ;  /* 0x0000002900297308 */ /* 0x000fe60000000800 */
[----:B------:R-:W-:-:S05]  /*14020*/  FSEL R6, R2, RZ, P2 ;  /* 0x000000ff02067208 */ /* 0x000fca0001000000 */
[----:B------:R-:W-:Y:S01]  /*14030*/  MUFU.EX2 R176, R176 ;  /* 0x000000b000b07308 */ /* 0x000fe20000000800 */
[-CC-:B------:R-:W-:Y:S01]  /*14040*/  FFMA.FTZ R189, R26, R0.reuse, -R6.reuse ;  /* 0x000000001abd7223 */ /* 0x180fe20000010806 */
[-CC-:B------:R-:W-:Y:S01]  /*14050*/  FFMA.FTZ R2, R27, R0.reuse, -R6.reuse ;  /* 0x000000001b027223 */ /* 0x180fe20000010806 */
[-CC-:B------:R-:W-:Y:S01]  /*14060*/  FFMA.FTZ R191, R25, R0.reuse, -R6.reuse ;  /* 0x0000000019bf7223 */ /* 0x180fe20000010806 */
[-CC-:B------:R-:W-:Y:S01]  /*14070*/  FFMA.FTZ R31, R31, R0.reuse, -R6.reuse ;  /* 0x000000001f1f7223 */ /* 0x180fe20000010806 */
[----:B------:R-:W-:Y:S01]  /*14080*/  FADD.FTZ R25, R188, R91 ;  /* 0x0000005bbc197221 */ /* 0x000fe20000010000 */
[-CC-:B------:R-:W-:Y:S01]  /*14090*/  FFMA.FTZ R29, R29, R0.reuse, -R6.reuse ;  /* 0x000000001d1d7223 */ /* 0x180fe20000010806 */
[-CC-:B------:R-:W-:Y:S01]  /*140a0*/  FFMA.FTZ R35, R35, R0.reuse, -R6.reuse ;  /* 0x0000000023237223 */ /* 0x180fe20000010806 */
[----:B------:R-:W-:Y:S01]  /*140b0*/  MUFU.EX2 R189, R189 ;  /* 0x000000bd00bd7308 */ /* 0x000fe20000000800 */
[----:B-1----:R-:W-:Y:S01]  /*140c0*/  FADD.FTZ R32, R190, R25 ;  /* 0x00000019be207221 */ /* 0x002fe20000010000 */
[-CC-:B------:R-:W-:Y:S01]  /*140d0*/  FFMA.FTZ R73, R73, R0.reuse, -R6.reuse ;  /* 0x0000000049497223 */ /* 0x180fe20000010806 */
[-CC-:B------:R-:W-:Y:S01]  /*140e0*/  FFMA.FTZ R39, R39, R0.reuse, -R6.reuse ;  /* 0x0000000027277223 */ /* 0x180fe20000010806 */
[-C--:B------:R-:W-:Y:S01]  /*140f0*/  FFMA.FTZ R75, R75, R0.reuse, -R6 ;  /* 0x000000004b4b7223 */ /* 0x080fe20000010806 */
[----:B--2---:R-:W-:Y:S01]  /*14100*/  FADD.FTZ R25, R93, R32 ;  /* 0x000000205d197221 */ /* 0x004fe20000010000 */
[-CC-:B------:R-:W-:Y:S01]  /*14110*/  FFMA.FTZ R43, R43, R0.reuse, -R6.reuse ;  /* 0x000000002b2b7223 */ /* 0x180fe20000010806 */
[-CC-:B------:R-:W-:Y:S01]  /*14120*/  FFMA.FTZ R79, R79, R0.reuse, -R6.reuse ;  /* 0x000000004f4f7223 */ /* 0x180fe20000010806 */
[----:B------:R-:W0:Y:S01]  /*14130*/  MUFU.EX2 R2, R2 ;  /* 0x0000000200027308 */ /* 0x000e220000000800 */
[----:B----4-:R-:W-:Y:S01]  /*14140*/  FADD.FTZ R34, R184, R25 ;  /* 0x00000019b8227221 */ /* 0x010fe20000010000 */
[-CC-:B------:R-:W-:Y:S01]  /*14150*/  FFMA.FTZ R47, R47, R0.reuse, -R6.reuse ;  /* 0x000000002f2f7223 */ /* 0x180fe20000010806 */
[-CC-:B------:R-:W-:Y:S01]  /*14160*/  FFMA.FTZ R81, R81, R0.reuse, -R6.reuse ;  /* 0x0000000051517223 */ /* 0x180fe20000010806 */
[-C--:B------:R-:W-:Y:S01]  /*14170*/  FFMA.FTZ R51, R51, R0.reuse, -R6 ;  /* 0x0000000033337223 */ /* 0x080fe20000010806 */
[----:B------:R-:W-:Y:S01]  /*14180*/  FADD.FTZ R27, R95, R34 ;  /* 0x000000225f1b7221 */ /* 0x000fe20000010000 */
[-CC-:B------:R-:W-:Y:S01]  /*14190*/  FFMA.FTZ R83, R83, R0.reuse, -R6.reuse ;  /* 0x0000000053537223 */ /* 0x180fe20000010806 */
[-CC-:B------:R-:W-:Y:S01]  /*141a0*/  FFMA.FTZ R55, R55, R0.reuse, -R6.reuse ;  /* 0x0000000037377223 */ /* 0x180fe20000010806 */
[----:B------:R-:W1:Y:S01]  /*141b0*/  MUFU.EX2 R191, R191 ;  /* 0x000000bf00bf7308 */ /* 0x000e620000000800 */
[----:B------:R-:W-:Y:S01]  /*141c0*/  FADD.FTZ R36, R186, R27 ;  /* 0x0000001bba247221 */ /* 0x000fe20000010000 */
[-CC-:B------:R-:W-:Y:S01]  /*141d0*/  FFMA.FTZ R85, R85, R0.reuse, -R6.reuse ;  /* 0x0000000055557223 */ /* 0x180fe20000010806 */
[-CC-:B------:R-:W-:Y:S01]  /*141e0*/  FFMA.FTZ R59, R59, R0.reuse, -R6.reuse ;  /* 0x000000003b3b7223 */ /* 0x180fe20000010806 */
[-C--:B------:R-:W-:Y:S01]  /*141f0*/  FFMA.FTZ R87, R87, R0.reuse, -R6 ;  /* 0x0000000057577223 */ /* 0x080fe20000010806 */
[----:B---3--:R-:W-:Y:S01]  /*14200*/  FADD.FTZ R27, R37, R36 ;  /* 0x00000024251b7221 */ /* 0x008fe20000010000 */
[-CC-:B------:R-:W-:Y:S01]  /*14210*/  FFMA.FTZ R63, R63, R0.reuse, -R6.reuse ;  /* 0x000000003f3f7223 */ /* 0x180fe20000010806 */
[-C--:B------:R-:W-:Y:S01]  /*14220*/  FFMA.FTZ R89, R89, R0.reuse, -R6 ;  /* 0x0000000059597223 */ /* 0x080fe20000010806 */
[----:B------:R2:W3:Y:S01]  /*14230*/  MUFU.EX2 R14, R31 ;  /* 0x0000001f000e7308 */ /* 0x0004e20000000800 */
[----:B0-----:R-:W-:Y:S01]  /*14240*/  FADD.FTZ R32, R189, R2 ;  /* 0x00000002bd207221 */ /* 0x001fe20000010000 */
[----:B------:R-:W-:Y:S01]  /*14250*/  FADD.FTZ R36, R180, R27 ;  /* 0x0000001bb4247221 */ /* 0x000fe20000010000 */
[-CC-:B------:R-:W-:Y:S01]  /*14260*/  FFMA.FTZ R67, R67, R0.reuse, -R6.reuse ;  /* 0x0000000043437223 */ /* 0x180fe20000010806 */
[-CC-:B------:R-:W-:Y:S01]  /*14270*/  FFMA.FTZ R77, R77, R0.reuse, -R6.reuse ;  /* 0x000000004d4d7223 */ /* 0x180fe20000010806 */
[----:B------:R-:W-:Y:S01]  /*14280*/  FFMA.FTZ R71, R71, R0, -R6 ;  /* 0x0000000047477223 */ /* 0x000fe20000010806 */
[----:B------:R-:W-:Y:S01]  /*14290*/  FADD.FTZ R27, R33, R36 ;  /* 0x00000024211b7221 */ /* 0x000fe20000010000 */
[----:B------:R-:W-:Y:S01]  /*142a0*/  F2FP.F16.F32.PACK_AB R189, R2, R189 ;  /* 0x000000bd02bd723e */ /* 0x000fe200000000ff */
[----:B------:R-:W0:Y:S01]  /*142b0*/  MUFU.EX2 R29, R29 ;  /* 0x0000001d001d7308 */ /* 0x000e220000000800 */
[----:B-1----:R-:W-:Y:S01]  /*142c0*/  FADD.FTZ R25, R191, R32 ;  /* 0x00000020bf197221 */ /* 0x002fe20000010000 */
[----:B--2---:R-:W-:-:S04]  /*142d0*/  @P5 IMAD.HI.U32 R31, R209, R38, RZ ;  /* 0x00000026d11f5227 */ /* 0x004fc800078e00ff */
[----:B------:R-:W-:Y:S01]  /*142e0*/  FADD.FTZ R38, R182, R27 ;  /* 0x0000001bb6267221 */ /* 0x000fe20000010000 */
[----:B------:R-:W-:Y:S02]  /*142f0*/  F2FP.F16.F32.PACK_AB R188, R91, R188 ;  /* 0x000000bc5bbc723e */ /* 0x000fe400000000ff */
[----:B------:R-:W-:Y:S01]  /*14300*/  F2FP.F16.F32.PACK_AB R190, R93, R190 ;  /* 0x000000be5dbe723e */ /* 0x000fe200000000ff */
[----:B------:R-:W-:Y:S01]  /*14310*/  FADD.FTZ R27, R41, R38 ;  /* 0x00000026291b7221 */ /* 0x000fe20000010000 */
[----:B------:R-:W1:Y:S01]  /*14320*/  MUFU.EX2 R20, R35 ;  /* 0x0000002300147308 */ /* 0x000e620000000800 */
[----:B---3--:R-:W-:Y:S01]  /*14330*/  FADD.FTZ R34, R14, R25 ;  /* 0x000000190e227221 */ /* 0x008fe20000010000 */
[----:B------:R-:W-:Y:S01]  /*14340*/  @P5 SHF.R.U32.HI R40, RZ, R42, R31 ;  /* 0x0000002aff285219 */ /* 0x000fe2000001161f */
[----:B------:R-:W-:Y:S01]  /*14350*/  FADD.FTZ R38, R176, R27 ;  /* 0x0000001bb0267221 */ /* 0x000fe20000010000 */
[----:B------:R-:W-:Y:S02]  /*14360*/  ISETP.GE.AND P5, PT, R13, 0x1, PT ;  /* 0x000000010d00780c */ /* 0x000fe40003fa6270 */
[----:B------:R-:W-:Y:S01]  /*14370*/  F2FP.F16.F32.PACK_AB R184, R95, R184 ;  /* 0x000000b85fb8723e */ /* 0x000fe200000000ff */
[----:B------:R-:W-:Y:S01]  /*14380*/  IMAD.IADD R149, R149, 0x1, R40 ;  /* 0x0000000195957824 */ /* 0x000fe200078e0228 */
[----:B------:R-:W2:Y:S01]  /*14390*/  MUFU.EX2 R73, R73 ;  /* 0x0000004900497308 */ /* 0x000ea20000000800 */
[----:B0-----:R-:W-:Y:S01]  /*143a0*/  FADD.FTZ R25, R29, R34 ;  /* 0x000000221d197221 */ /* 0x001fe20000010000 */
[----:B------:R-:W-:Y:S01]  /*143b0*/  F2FP.F16.F32.PACK_AB R186, R37, R186 ;  /* 0x000000ba25ba723e */ /* 0x000fe200000000ff */
[----:B------:R-:W-:Y:S01]  /*143c0*/  IMAD.IADD R12, R149, 0x1, R12 ;  /* 0x00000001950c7824 */ /* 0x000fe200078e020c */
[----:B------:R-:W-:-:S02]  /*143d0*/  F2FP.F16.F32.PACK_AB R180, R33, R180 ;  /* 0x000000b421b4723e */ /* 0x000fc400000000ff */
[----:B------:R-:W-:Y:S02]  /*143e0*/  F2FP.F16.F32.PACK_AB R182, R41, R182 ;  /* 0x000000b629b6723e */ /* 0x000fe400000000ff */
[----:B------:R-:W0:Y:S01]  /*143f0*/  MUFU.EX2 R24, R39 ;  /* 0x0000002700187308 */ /* 0x000e220000000800 */
[----:B-1----:R-:W-:Y:S01]  /*14400*/  FADD.FTZ R34, R20, R25 ;  /* 0x0000001914227221 */ /* 0x002fe20000010000 */
[----:B------:R-:W-:Y:S02]  /*14410*/  F2FP.F16.F32.PACK_AB R191, R14, R191 ;  /* 0x000000bf0ebf723e */ /* 0x000fe400000000ff */
[----:B------:R-:W-:-:S04]  /*14420*/  F2FP.F16.F32.PACK_AB R185, R20, R29 ;  /* 0x0000001d14b9723e */ /* 0x000fc800000000ff */
        /* <DEDUP_REMOVED lines=59> */
[----:B------:R-:W-:Y:S01]  /*147e0*/  F2FP.F16.F32.PACK_AB R175, R36, R87 ;  /* 0x0000005724af723e */ /* 0x000fe200000000ff */
[----:B------:R-:W-:-:S05]  /*147f0*/  VIADD R7, R150, 0xfffffffe ;  /* 0xfffffffe96077836 */ /* 0x000fca0000000000 */
        /* <DEDUP_REMOVED lines=23> */
.L_x_5320:
[----:B------:R-:W-:-:S13]  /*14970*/  ISETP.NE.AND P2, PT, R13, 0x1, PT ;  /* 0x000000010d00780c */ /* 0x000fda0003f45270 */
[----:B------:R-:W0:Y:S02]  /*14980*/  @P2 LDC.64 R14, c[0x0][0x9e8] ;  /* 0x00027a00ff0e2b82 */ /* 0x000e240000000a00 */
[----:B0-----:R-:W-:-:S05]  /*14990*/  @P2 IMAD.HI.U32 R14, R2, R14, RZ ;  /* 0x0000000e020e2227 */ /* 0x001fca00078e00ff */
[----:B------:R-:W-:-:S07]  /*149a0*/  @P2 SHF.R.U32.HI R2, RZ, R15, R14 ;  /* 0x0000000fff022219 */ /* 0x000fce000001160e */
.L_x_5321:
[----:B------:R-:W-:Y:S05]  /*149b0*/  BSYNC B0 ;  /* 0x0000000000007941 */ /* 0x000fea0003800000 */
.L_x_5319:
[----:B------:R-:W-:-:S05]  /*149c0*/  IMAD R13, R2, R13, R13 ;  /* 0x0000000d020d7224 */ /* 0x000fca00078e020d */
[----:B------:R-:W-:-:S07]  /*149d0*/  VIMNMX R12, R12, R13, PT ;  /* 0x0000000d0c0c7248 */ /* 0x000fce0003fe0100 */
.L_x_5318:
[----:B------:R-:W-:Y:S01]  /*149e0*/  IMAD.HI R12, R12, 0x2aaaaaab, RZ ;  /* 0x2aaaaaab0c0c7827 */ /* 0x000fe200078e02ff */
[----:B------:R-:W-:Y:S01]  /*149f0*/  ULDC UR59, c[0x0][0x9e4] ;  /* 0x00027900003b7ab9 */ /* 0x000fe20000000800 */
[----:B------:R-:W-:Y:S01]  /*14a00*/  ULDC UR58, c[0x0][0x9e4] ;  /* 0x00027900003a7ab9 */ /* 0x000fe20000000800 */
[----:B------:R-:W-:Y:S01]  /*14a10*/  BSSY B0, `(.L_x_5322) ;  /* 0x0000382000007945 */ /* 0x000fe20003800000 */
[----:B------:R-:W-:Y:S01]  /*14a20*/  IMAD.MOV.U32 R2, RZ, RZ, 0x3f800000 ;  /* 0x3f800000ff027424 */ /* 0x000fe200078e00ff */
[----:B------:R-:W-:Y:S02]  /*14a30*/  SHF.R.U32.HI R9, RZ, 0x1f, R12 ;  /* 0x0000001fff097819 */ /* 0x000fe4000001160c */
[----:B------:R-:W-:Y:S02]  /*14a40*/  CS2R R118, SRZ ;  /* 0x0000000000767805 */ /* 0x000fe4000001ff00 */
[----:B------:R-:W-:Y:S02]  /*14a50*/  CS2R R116, SRZ ;  /* 0x0000000000747805 */ /* 0x000fe4000001ff00 */
[----:B------:R-:W-:-:S02]  /*14a60*/  CS2R R114, SRZ ;  /* 0x0000000000727805 */ /* 0x000fc4000001ff00 */
[----:B------:R-:W-:Y:S01]  /*14a70*/  LEA.HI.SX32 R14, R12, R9, 0x1c ;  /* 0x000000090c0e7211 */ /* 0x000fe200078fe2ff */
[----:B------:R-:W-:Y:S01]  /*14a80*/  IMAD.MOV.U32 R9, RZ, RZ, 0x3f800000 ;  /* 0x3f800000ff097424 */ /* 0x000fe200078e00ff */
[----:B------:R-:W-:Y:S02]  /*14a90*/  CS2R R112, SRZ ;  /* 0x0000000000707805 */ /* 0x000fe4000001ff00 */
[----:B------:R-:W-:Y:S02]  /*14aa0*/  CS2R R110, SRZ ;  /* 0x00000000006e7805 */ /* 0x000fe4000001ff00 */
[----:B------:R-:W-:Y:S02]  /*14ab0*/  VIMNMX R14, R211, R14, !PT ;  /* 0x0000000ed30e7248 */ /* 0x000fe40007fe0100 */
[----:B------:R-:W-:Y:S02]  /*14ac0*/  CS2R R108, SRZ ;  /* 0x00000000006c7805 */ /* 0x000fe4000001ff00 */
[----:B------:R-:W-:-:S02]  /*14ad0*/  CS2R R106, SRZ ;  /* 0x00000000006a7805 */ /* 0x000fc4000001ff00 */
[----:B------:R-:W-:Y:S02]  /*14ae0*/  CS2R R104, SRZ ;  /* 0x0000000000687805 */ /* 0x000fe4000001ff00 */
[----:B------:R-:W-:Y:S02]  /*14af0*/  ISETP.GE.AND P2, PT, R7, R14, PT ;  /* 0x0000000e0700720c */ /* 0x000fe40003f46270 */
        /* <DEDUP_REMOVED lines=41> */
[----:B------:R-:W-:Y:S01]  /*14d90*/  BSSY B1, `(.L_x_5324) ;  /* 0x0000345000017945 */ /* 0x000fe20003800000 */
[----:B------:R-:W-:Y:S02]  /*14da0*/  IMAD.MOV.U32 R2, RZ, RZ, 0x3f800000 ;  /* 0x3f800000ff027424 */ /* 0x000fe400078e00ff */
[----:B------:R-:W-:-:S07]  /*14db0*/  IMAD.MOV.U32 R119, RZ, RZ, RZ ;  /* 0x000000ffff777224 */ /* 0x000fce00078e00ff */
.L_x_5343:
[----:B------:R-:W-:-:S05]  /*14dc0*/  VIADD R15, R22, 0x1 ;  /* 0x00000001160f7836 */ /* 0x000fca0000000000 */
[----:B------:R-:W-:-:S04]  /*14dd0*/  ISETP.NE.AND P2, PT, R15, 0x2, PT ;  /* 0x000000020f00780c */ /* 0x000fc80003f45270 */
[----:B------:R-:W-:Y:S02]  /*14de0*/  SEL R20, RZ, 0x1, P2 ;  /* 0x00000001ff147807 */ /* 0x000fe40001000000 */
[----:B------:R-:W-:Y:S02]  /*14df0*/  SEL R15, R15, RZ, P2 ;  /* 0x000000ff0f0f7207 */ /* 0x000fe40001000000 */
[----:B------:R-:W-:Y:S01]  /*14e00*/  LOP3.LUT R20, R23, R20, RZ, 0x3c, !PT ;  /* 0x0000001417147212 */ /* 0x000fe200078e3cff */
[----:B------:R-:W-:Y:S06]  /*14e10*/  @!P0 BRA `(.L_x_5325) ;  /* 0x0000000000048947 */ /* 0x000fec0003800000 */
[----:B------:R-:W-:Y:S01]  /*14e20*/  BPT.TRAP 0x1 ;  /* 0x000000040000795c */ /* 0x000fe20000300000 */
.L_x_5325:
[----:B------:R-:W-:Y:S01]  /*14e30*/  IMAD R0, R15, 0x8, R16 ;  /* 0x000000080f007824 */ /* 0x000fe200078e0210 */
[----:B------:R-:W-:-:S04]  /*14e40*/  SHF.L.U32 R11, R20, 0x1f, RZ ;  /* 0x0000001f140b7819 */ /* 0x000fc800000006ff */
[----:B------:R0:W1:Y:S01]  /*14e50*/  SYNCS.PHASECHK.TRANS64.TRYWAIT P2, [R0+URZ+0x30830], R11 ;  /* 0x0308300b000075a7 */ /* 0x000062000804017f */
[----:B------:R-:W-:Y:S05]  /*14e60*/  @!P0 BRA `(.L_x_5326) ;  /* 0x0000000000048947 */ /* 0x000fea0003800000 */
[----:B------:R-:W-:Y:S01]  /*14e70*/  BPT.TRAP 0x1 ;  /* 0x000000040000795c */ /* 0x000fe20000300000 */
.L_x_5326:
[----:B------:R-:W-:Y:S01]  /*14e80*/  IMAD R124, R15, 0x900, R8 ;  /* 0x000009000f7c7824 */ /* 0x000fe200078e0208 */
[----:B------:R-:W-:Y:S03]  /*14e90*/  BSSY B2, `(.L_x_5327) ;  /* 0x0000006000027945 */ /* 0x000fe60003800000 */
[C---:B------:R-:W-:Y:S01]  /*14ea0*/  VIADD R12, R124.reuse, 0x2 ;  /* 0x000000027c0c7836 */ /* 0x040fe20000000000 */
[----:B------:R-:W-:Y:S01]  /*14eb0*/  IADD3 R21, R124, 0x4, RZ ;  /* 0x000000047c157810 */ /* 0x000fe20007ffe0ff */
[----:B-1----:R-:W-:Y:S06]  /*14ec0*/  @P2 BRA `(.L_x_5328) ;  /* 0x0000000000082947 */ /* 0x002fec0003800000 */
[----:B------:R-:W1:Y:S02]  /*14ed0*/  SYNCS.PHASECHK.TRANS64.TRYWAIT P2, [R0+URZ+0x30830], R11 ;  /* 0x0308300b000075a7 */ /* 0x000e64000804017f */
[----:B-1----:R-:W-:Y:S05]  /*14ee0*/  @!P2 BRA `(.L_x_5329) ;  /* 0x0000015400b8a947 */ /* 0x002fea0003800000 */
.L_x_5328:
[----:B------:R-:W-:Y:S05]  /*14ef0*/  BSYNC B2 ;  /* 0x0000000000027941 */ /* 0x000fea0003800000 */
.L_x_5327:
[----:B------:R-:W-:Y:S01]  /*14f00*/  IMAD.MOV.U32 R10, RZ, RZ, R124 ;  /* 0x000000ffff0a7224 */ /* 0x000fe200078e007c */
[----:B------:R2:W-:Y:S04]  /*14f10*/  STL.64 [R1+0x78], R16 ;  /* 0x0000781001007387 */ /* 0x0005e80000100a00 */
[----:B------:R-:W-:Y:S01]  /*14f20*/  R2UR UR54, R10 ;  /* 0x000000000a3672ca */ /* 0x000fe200000e0000 */
[----:B------:R-:W-:-:S05]  /*14f30*/  IMAD.MOV.U32 R10, RZ, RZ, R21 ;  /* 0x000000ffff0a7224 */ /* 0x000fca00078e0015 */
[----:B------:R-:W-:Y:S01]  /*14f40*/  R2UR UR34, R10 ;  /* 0x000000000a2272ca */ /* 0x000fe200000e0000 */
[----:B------:R-:W-:Y:S01]  /*14f50*/  VIADD R10, R124, 0x302 ;  /* 0x000003027c0a7836 */ /* 0x000fe20000000000 */
[----:B--2---:R-:W2:Y:S01]  /*14f60*/  LDL.64 R16, [R1+0x30] ;  /* 0x0000300001107983 */ /* 0x004ea20000100a00 */
[----:B01----:R-:W-:-:S03]  /*14f70*/  IMAD.MOV.U32 R11, RZ, RZ, 0x40000040 ;  /* 0x40000040ff0b7424 */ /* 0x003fc600078e00ff */
[----:B------:R-:W-:Y:S01]  /*14f80*/  R2UR UR22, R10 ;  /* 0x000000000a1672ca */ /* 0x000fe200000e0000 */
[----:B------:R-:W-:Y:S01]  /*14f90*/  VIADD R10, R124, 0x306 ;  /* 0x000003067c0a7836 */ /* 0x000fe20000000000 */
[----:B------:R0:W-:Y:S01]  /*14fa0*/  STL.64 [R1+0x70], R14 ;  /* 0x0000700e01007387 */ /* 0x0001e20000100a00 */
[C---:B------:R-:W-:Y:S02]  /*14fb0*/  R2UR UR55, R11.reuse ;  /* 0x000000000b3772ca */ /* 0x040fe400000e0000 */
[C---:B------:R-:W-:Y:S02]  /*14fc0*/  R2UR UR35, R11.reuse ;  /* 0x000000000b2372ca */ /* 0x040fe400000e0000 */
[C---:B------:R-:W-:Y:S02]  /*14fd0*/  R2UR UR23, R11.reuse ;  /* 0x000000000b1772ca */ /* 0x040fe400000e0000 */
[----:B------:R-:W-:Y:S02]  /*14fe0*/  R2UR UR14, R10 ;  /* 0x000000000a0e72ca */ /* 0x000fe400000e0000 */
[----:B------:R-:W-:Y:S01]  /*14ff0*/  R2UR UR15, R11 ;  /* 0x000000000b0f72ca */ /* 0x000fe200000e0000 */
[----:B0-----:R-:W3:Y:S04]  /*15000*/  LDL.64 R14, [R1+0x28] ;  /* 0x00002800010e7983 */ /* 0x001ee80000100a00 */
[----:B------:R0:W-:Y:S04]  /*15010*/  STL.64 [R1+0x68], R6 ;  /* 0x0000680601007387 */ /* 0x0001e80000100a00 */
[----:B0-----:R-:W4:Y:S04]  /*15020*/  LDL.64 R6, [R1+0x20] ;  /* 0x0000200001067983 */ /* 0x001f280000100a00 */
[----:B------:R0:W-:Y:S04]  /*15030*/  STL.64 [R1+0x60], R4 ;  /* 0x0000600401007387 */ /* 0x0001e80000100a00 */
[----:B------:R-:W2:Y:S01]  /*15040*/  LDL.64 R10, [R1+0x38] ;  /* 0x00003800010a7983 */ /* 0x000ea20000100a00 */
[----:B------:R-:W-:Y:S01]  /*15050*/  VIADD R120, R124, 0x6 ;  /* 0x000000067c787836 */ /* 0x000fe20000000000 */
[----:B------:R-:W-:Y:S01]  /*15060*/  R2UR UR50, R12 ;  /* 0x000000000c3272ca */ /* 0x000fe200000e0000 */
[----:B------:R-:W-:-:S03]  /*15070*/  VIADD R12, R124, 0x300 ;  /* 0x000003007c0c7836 */ /* 0x000fc60000000000 */
[----:B------:R-:W-:Y:S02]  /*15080*/  R2UR UR30, R120 ;  /* 0x00000000781e72ca */ /* 0x000fe400000e0000 */
[C---:B------:R-:W-:Y:S01]  /*15090*/  IADD3 R120, R124.reuse, 0x304, RZ ;  /* 0x000003047c787810 */ /* 0x040fe20007ffe0ff */
[----:B------:R-:W-:Y:S01]  /*150a0*/  VIADD R122, R124, 0x604 ;  /* 0x000006047c7a7836 */ /* 0x000fe20000000000 */
[----:B------:R-:W-:Y:S01]  /*150b0*/  R2UR UR26, R12 ;  /* 0x000000000c1a72ca */ /* 0x000fe200000e0000 */
[----:B------:R-:W-:Y:S01]  /*150c0*/  VIADD R12, R124, 0x600 ;  /* 0x000006007c0c7836 */ /* 0x000fe20000000000 */
[----:B------:R-:W-:Y:S01]  /*150d0*/  R2UR UR18, R120 ;  /* 0x00000000781272ca */ /* 0x000fe200000e0000 */
[----:B------:R-:W-:Y:S01]  /*150e0*/  VIADD R120, R124, 0x602 ;  /* 0x000006027c787836 */ /* 0x000fe20000000000 */
[----:B0-----:R-:W4:Y:S01]  /*150f0*/  LDL.64 R4, [R1+0x18] ;  /* 0x0000180001047983 */ /* 0x001f220000100a00 */
[----:B------:R-:W-:Y:S02]  /*15100*/  IMAD.MOV.U32 R121, RZ, RZ, 0x40000040 ;  /* 0x40000040ff797424 */ /* 0x000fe400078e00ff */
[----:B------:R-:W-:Y:S01]  /*15110*/  FMUL.FTZ R24, R24, R9 ;  /* 0x0000000918187220 */ /* 0x000fe20000410000 */
[----:B------:R-:W-:-:S02]  /*15120*/  VIADD R124, R124, 0x606 ;  /* 0x000006067c7c7836 */ /* 0x000fc40000000000 */
[-C--:B------:R-:W-:Y:S01]  /*15130*/  FMUL.FTZ R25, R25, R9.reuse ;  /* 0x0000000919197220 */ /* 0x080fe20000410000 */
[----:B------:R-:W-:Y:S01]  /*15140*/  IMAD.MOV.U32 R123, RZ, RZ, 0x40000040 ;  /* 0x40000040ff7b7424 */ /* 0x000fe200078e00ff */
[C---:B------:R-:W-:Y:S01]  /*15150*/  R2UR UR31, R121.reuse ;  /* 0x00000000791f72ca */ /* 0x040fe200000e0000 */
[----:B------:R-:W-:Y:S01]  /*15160*/  IMAD.MOV.U32 R125, RZ, RZ, 0x40000040 ;  /* 0x40000040ff7d7424 */ /* 0x000fe200078e00ff */
[C---:B------:R-:W-:Y:S01]  /*15170*/  R2UR UR19, R121.reuse ;  /* 0x00000000791372ca */ /* 0x040fe200000e0000 */
[----:B------:R-:W-:Y:S01]  /*15180*/  IMAD.MOV.U32 R13, RZ, RZ, 0x40000040 ;  /* 0x40000040ff0d7424 */ /* 0x000fe200078e00ff */
        /* <DEDUP_REMOVED lines=12> */
[----:B-----5:R-:W-:Y:S01]  /*15250*/  WARPGROUP.ARRIVE ;  /* 0x00000000000079c5 */ /* 0x020fe20000000000 */
[C---:B------:R-:W-:Y:S01]  /*15260*/  R2UR UR51, R13.reuse ;  /* 0x000000000d3372ca */ /* 0x040fe200000e0000 */
[-C--:B------:R-:W-:Y:S01]  /*15270*/  FMUL.FTZ R40, R40, R9.reuse ;  /* 0x0000000928287220 */ /* 0x080fe20000410000 */
[----:B------:R-:W-:Y:S01]  /*15280*/  R2UR UR27, R13 ;  /* 0x000000000d1b72ca */ /* 0x000fe200000e0000 */
[-C--:B------:R-:W-:Y:S01]  /*15290*/  FMUL.FTZ R41, R41, R9.reuse ;  /* 0x0000000929297220 */ /* 0x080fe20000410000 */
[-C--:B------:R-:W-:Y:S01]  /*152a0*/  FMUL.FTZ R44, R44, R9.reuse ;  /* 0x000000092c2c7220 */ /* 0x080fe20000410000 */
[----:B------:R-:W-:Y:S01]  /*152b0*/  HGMMA.64x96x16.F32 R120, gdesc[UR52], RZ, !UPT, gsb0 ;  /* 0x01600000347879f0 */ /* 0x000fe2000c0008ff */
        /* <DEDUP_REMOVED lines=89> */
[----:B------:R-:W-:Y:S01]  /*15850*/  WARPGROUP.ARRIVE ;  /* 0x00000000000079c5 */ /* 0x000fe20000000000 */
[----:B--2---:R-:W-:Y:S02]  /*15860*/  R2UR UR32, R10 ;  /* 0x000000000a2072ca */ /* 0x004fe400000e0000 */
[----:B------:R-:W-:Y:S02]  /*15870*/  R2UR UR33, R11 ;  /* 0x000000000b2172ca */ /* 0x000fe400000e0000 */
[----:B------:R-:W-:Y:S01]  /*15880*/  R2UR UR28, R16 ;  /* 0x00000000101c72ca */ /* 0x000fe200000e0000 */
[----:B------:R-:W2:Y:S10]  /*15890*/  LDL.64 R10, [R1+0x8] ;  /* 0x00000800010a7983 */ /* 0x000eb40000100a00 */
[----:B------:R-:W-:Y:S01]  /*158a0*/  HGMMA.64x96x16.F32 R120, gdesc[UR32], R120, gsb0 ;  /* 0x01600000207879f0 */ /* 0x000fe20008000878 */
[----:B------:R-:W-:-:S02]  /*158b0*/  R2UR UR29, R17 ;  /* 0x00000000111d72ca */ /* 0x000fc400000e0000 */
[----:B------:R-:W-:Y:S02]  /*158c0*/  R2UR UR10, R12 ;  /* 0x000000000c0a72ca */ /* 0x000fe400000e0000 */
[----:B------:R-:W-:Y:S02]  /*158d0*/  R2UR UR11, R13 ;  /* 0x000000000d0b72ca */ /* 0x000fe400000e0000 */
[----:B------:R-:W2:Y:S01]  /*158e0*/  LDL.64 R12, [R1+0x10] ;  /* 0x00001000010c7983 */ /* 0x000ea20000100a00 */
[----:B---3--:R-:W-:Y:S02]  /*158f0*/  R2UR UR24, R14 ;  /* 0x000000000e1872ca */ /* 0x008fe400000e0000 */
[----:B------:R-:W-:Y:S01]  /*15900*/  R2UR UR25, R15 ;  /* 0x000000000f1972ca */ /* 0x000fe200000e0000 */
[----:B------:R0:W5:Y:S01]  /*15910*/  LDL.LU.64 R16, [R1+0x78] ;  /* 0x0000780001107983 */ /* 0x0001620000300a00 */
[----:B----4-:R-:W-:Y:S02]  /*15920*/  R2UR UR20, R6 ;  /* 0x00000000061472ca */ /* 0x010fe400000e0000 */
[----:B------:R-:W-:Y:S01]  /*15930*/  R2UR UR21, R7 ;  /* 0x00000000071572ca */ /* 0x000fe200000e0000 */
[----:B------:R0:W5:Y:S01]  /*15940*/  LDL.LU.64 R14, [R1+0x70] ;  /* 0x00007000010e7983 */ /* 0x0001620000300a00 */
[----:B------:R-:W-:-:S02]  /*15950*/  R2UR UR16, R4 ;  /* 0x00000000041072ca */ /* 0x000fc400000e0000 */
[----:B------:R-:W-:Y:S01]  /*15960*/  R2UR UR17, R5 ;  /* 0x00000000051172ca */ /* 0x000fe200000e0000 */
[----:B------:R0:W5:Y:S01]  /*15970*/  LDL.LU.64 R6, [R1+0x68] ;  /* 0x0000680001067983 */ /* 0x0001620000300a00 */
[----:B------:R-:W-:Y:S01]  /*15980*/  UMOV UR4, UR56 ;  /* 0x0000003800047c82 */ /* 0x000fe20008000000 */
[----:B------:R-:W-:Y:S02]  /*15990*/  UMOV UR5, UR57 ;  /* 0x0000003900057c82 */ /* 0x000fe40008000000 */
[----:B------:R0:W5:Y:S01]  /*159a0*/  LDL.LU.64 R4, [R1+0x60] ;  /* 0x0000600001047983 */ /* 0x0001620000300a00 */
        /* <DEDUP_REMOVED lines=8> */
[----:B------:R-:W-:Y:S01]  /*15a30*/  HGMMA.64x96x16.F32 R120, gdesc[UR20], R120, gsb0 ;  /* 0x01600000147879f0 */ /* 0x000fe20008000878 */
[----:B--2---:R-:W-:Y:S02]  /*15a40*/  R2UR UR12, R12 ;  /* 0x000000000c0c72ca */ /* 0x004fe400000e0000 */
[----:B------:R-:W-:Y:S01]  /*15a50*/  R2UR UR13, R13 ;  /* 0x000000000d0d72ca */ /* 0x000fe200000e0000 */
[----:B------:R-:W-:Y:S02]  /*15a60*/  WARPGROUP.DEPBAR.LE gsb0, 0x0 ;  /* 0x00008000000079c5 */ /* 0x000fe40000010000 */
[----:B------:R-:W-:-:S06]  /*15a70*/  WARPGROUP.ARRIVE ;  /* 0x00000000000079c5 */ /* 0x000fcc0000000000 */
[----:B------:R-:W-:Y:S01]  /*15a80*/  HGMMA.64x96x16.F32 R120, gdesc[UR16], R120, gsb0 ;  /* 0x01600000107879f0 */ /* 0x000fe20008000878 */
[----:B------:R-:W-:Y:S02]  /*15a90*/  R2UR UR8, R10 ;  /* 0x000000000a0872ca */ /* 0x000fe400000e0000 */
[----:B------:R-:W-:Y:S01]  /*15aa0*/  R2UR UR9, R11 ;  /* 0x000000000b0972ca */ /* 0x000fe200000e0000 */
        /* <DEDUP_REMOVED lines=16> */
[----:B0-----:R-:W-:Y:S05]  /*15bb0*/  @!P0 BRA `(.L_x_5330) ;  /* 0x0000000000048947 */ /* 0x001fea0003800000 */
[----:B------:R-:W-:Y:S01]  /*15bc0*/  BPT.TRAP 0x1 ;  /* 0x000000040000795c */ /* 0x000fe20000300000 */
.L_x_5330:
[----:B------:R-:W-:Y:S01]  /*15bd0*/  SHF.L.U32 R2, R23, 0x1f, RZ ;  /* 0x0000001f17027819 */ /* 0x000fe200000006ff */
[----:B-----5:R-:W-:-:S04]  /*15be0*/  IMAD R21, R22, 0x8, R16 ;  /* 0x0000000816157824 */ /* 0x020fc800078e0210 */
[----:B------:R0:W1:Y:S01]  /*15bf0*/  SYNCS.PHASECHK.TRANS64.TRYWAIT P2, [R21+URZ+0x30850], R2 ;  /* 0x03085002150075a7 */ /* 0x000062000804017f */
[----:B------:R-:W-:Y:S05]  /*15c00*/  @!P0 BRA `(.L_x_5331) ;  /* 0x0000000000048947 */ /* 0x000fea0003800000 */
[----:B------:R-:W-:Y:S01]  /*15c10*/  BPT.TRAP 0x1 ;  /* 0x000000040000795c */ /* 0x000fe20000300000 */
.L_x_5331:
[----:B------:R-:W-:Y:S04]  /*15c20*/  BSSY B2, `(.L_x_5332) ;  /* 0x0000004000027945 */ /* 0x000fe80003800000 */
[----:B-1----:R-:W-:Y:S05]  /*15c30*/  @P2 BRA `(.L_x_5333) ;  /* 0x0000000000082947 */ /* 0x002fea0003800000 */
[----:B------:R-:W1:Y:S02]  /*15c40*/  SYNCS.PHASECHK.TRANS64.TRYWAIT P2, [R21+URZ+0x30850], R2 ;  /* 0x03085002150075a7 */ /* 0x000e64000804017f */
[----:B-1----:R-:W-:Y:S05]  /*15c50*/  @!P2 BRA `(.L_x_5334) ;  /* 0x000001480070a947 */ /* 0x002fea0003800000 */
.L_x_5333:
[----:B------:R-:W-:Y:S05]  /*15c60*/  BSYNC B2 ;  /* 0x0000000000027941 */ /* 0x000fea0003800000 */
.L_x_5332:
[----:B01----:R-:W-:Y:S01]  /*15c70*/  IADD3 R2, R16, 0x400, RZ ;  /* 0x0000040010027810 */ /* 0x003fe20007ffe0ff */
[----:B------:R-:W-:Y:S01]  /*15c80*/  IMAD.MOV.U32 R11, RZ, RZ, 0x40000040 ;  /* 0x40000040ff0b7424 */ /* 0x000fe200078e00ff */
[----:B------:R-:W-:Y:S01]  /*15c90*/  WARPGROUP.ARRIVE ;  /* 0x00000000000079c5 */ /* 0x000fe20000000000 */
[----:B------:R-:W-:Y:S01]  /*15ca0*/  IMAD.MOV.U32 R13, RZ, RZ, 0x40000040 ;  /* 0x40000040ff0d7424 */ /* 0x000fe200078e00ff */
[----:B------:R-:W-:Y:S01]  /*15cb0*/  SHF.R.U32.HI R2, RZ, 0x4, R2 ;  /* 0x00000004ff027819 */ /* 0x000fe20000011602 */
[----:B------:R-:W2:Y:S01]  /*15cc0*/  LDL R9, [R1] ;  /* 0x0000000001097983 */ /* 0x000ea20000100800 */
[----:B------:R-:W-:Y:S01]  /*15cd0*/  R2UR UR7, R11 ;  /* 0x000000000b0772ca */ /* 0x000fe200000e0000 */
[----:B------:R-:W-:Y:S01]  /*15ce0*/  IMAD.MOV.U32 R11, RZ, RZ, 0x40000040 ;  /* 0x40000040ff0b7424 */ /* 0x000fe200078e00ff */
[----:B------:R-:W-:Y:S01]  /*15cf0*/  LOP3.LUT R2, R2, 0x3fff, RZ, 0xc0, !PT ;  /* 0x00003fff02027812 */ /* 0x000fe200078ec0ff */
[----:B------:R-:W-:Y:S01]  /*15d00*/  @!P1 VIADD R0, R0, 0x30840 ;  /* 0x0003084000009836 */ /* 0x000fe20000000000 */
[----:B------:R-:W-:Y:S01]  /*15d10*/  ISETP.NE.AND P3, PT, R227, 0x1, PT ;  /* 0x00000001e300780c */ /* 0x000fe20003f65270 */
[----:B------:R-:W-:Y:S01]  /*15d20*/  ULDC UR5, c[0x0][0x9dc] ;  /* 0x0002770000057ab9 */ /* 0x000fe20000000800 */
[----:B------:R-:W-:Y:S01]  /*15d30*/  LOP3.LUT R2, R2, 0x3000000, RZ, 0xfc, !PT ;  /* 0x0300000002027812 */ /* 0x000fe200078efcff */
[----:B------:R-:W-:Y:S01]  /*15d40*/  ULDC UR4, c[0x0][0x9e0] ;  /* 0x0002780000047ab9 */ /* 0x000fe20000000800 */
[----:B------:R-:W-:-:S03]  /*15d50*/  @!P1 PRMT R0, RZ, 0x654, R0 ;  /* 0x00000654ff009816 */ /* 0x000fc60000000000 */
[----:B------:R-:W-:Y:S02]  /*15d60*/  IMAD R10, R22, 0x900, R2 ;  /* 0x00000900160a7824 */ /* 0x000fe400078e0202 */
[----:B------:R-:W-:Y:S02]  /*15d70*/  IMAD.IADD R2, R213, 0x1, R209 ;  /* 0x00000001d5027824 */ /* 0x000fe400078e02d1 */
[C---:B------:R-:W-:Y:S01]  /*15d80*/  VIADD R12, R10.reuse, 0x80 ;  /* 0x000000800a0c7836 */ /* 0x040fe20000000000 */
[----:B------:R-:W-:-:S13]  /*15d90*/  R2UR UR6, R10 ;  /* 0x000000000a0672ca */ /* 0x000fda00000e0000 */
        /* <DEDUP_REMOVED lines=12> */
[----:B--2---:R-:W-:Y:S02]  /*15e60*/  LOP3.LUT P2, RZ, R9, 0x100000, RZ, 0xc0, !PT ;  /* 0x0010000009ff7812 */ /* 0x004fe4000784c0ff */
[----:B------:R-:W0:Y:S02]  /*15e70*/  @P3 LDC R9, c[0x0][0x44c] ;  /* 0x00011300ff093b82 */ /* 0x000e240000000800 */
[----:B0-----:R-:W-:Y:S01]  /*15e80*/  @P3 IMAD.HI.U32 R9, R2, R9, RZ ;  /* 0x0000000902093227 */ /* 0x001fe200078e00ff */
[----:B------:R-:W-:-:S02]  /*15e90*/  WARPGROUP.DEPBAR.LE gsb0, 0x0 ;  /* 0x00008000000079c5 */ /* 0x000fc40000010000 */
[----:B------:R-:W-:-:S08]  /*15ea0*/  WARPGROUP.ARRIVE ;  /* 0x00000000000079c5 */ /* 0x000fd00000000000 */
[----:B------:R-:W-:Y:S01]  /*15eb0*/  HGMMA.64x192x16.F32 R24, R180, gdesc[UR4].tnspB, R24, gsb0 ;  /* 0x42e00004b4187df0 */ /* 0x000fe20008000818 */
[----:B------:R-:W-:Y:S01]  /*15ec0*/  R2UR UR6, R12 ;  /* 0x000000000c0672ca */ /* 0x000fe200000e0000 */
[C---:B------:R-:W-:Y:S01]  /*15ed0*/  VIADD R12, R10.reuse, 0x200 ;  /* 0x000002000a0c7836 */ /* 0x040fe20000000000 */
[----:B------:R-:W-:Y:S01]  /*15ee0*/  R2UR UR7, R13 ;  /* 0x000000000d0772ca */ /* 0x000fe200000e0000 */
[----:B------:R-:W-:Y:S01]  /*15ef0*/  VIADD R10, R10, 0x280 ;  /* 0x000002800a0a7836 */ /* 0x000fe20000000000 */
[----:B------:R-:W-:Y:S01]  /*15f00*/  MOV R13, 0x40000040 ;  /* 0x40000040000d7802 */ /* 0x000fe20000000f00 */
[----:B------:R-:W-:Y:S02]  /*15f10*/  WARPGROUP.DEPBAR.LE gsb0, 0x0 ;  /* 0x00008000000079c5 */ /* 0x000fe40000010000 */
[----:B------:R-:W-:-:S12]  /*15f20*/  WARPGROUP.ARRIVE ;  /* 0x00000000000079c5 */ /* 0x000fd80000000000 */
[----:B------:R-:W-:Y:S01]  /*15f30*/  HGMMA.64x192x16.F32 R24, R176, gdesc[UR4].tnspB, R24, gsb0 ;  /* 0x42e00004b0187df0 */ /* 0x000fe20008000818 */
[----:B------:R-:W-:Y:S02]  /*15f40*/  R2UR UR6, R12 ;  /* 0x000000000c0672ca */ /* 0x000fe400000e0000 */
[----:B------:R-:W-:Y:S01]  /*15f50*/  R2UR UR7, R13 ;  /* 0x000000000d0772ca */ /* 0x000fe200000e0000 */
[----:B------:R-:W-:Y:S02]  /*15f60*/  WARPGROUP.DEPBAR.LE gsb0, 0x0 ;  /* 0x00008000000079c5 */ /* 0x000fe40000010000 */
[----:B------:R-:W-:-:S14]  /*15f70*/  WARPGROUP.ARRIVE ;  /* 0x00000000000079c5 */ /* 0x000fdc0000000000 */
[----:B------:R-:W-:Y:S01]  /*15f80*/  HGMMA.64x192x16.F32 R24, R172, gdesc[UR4].tnspB, R24, gsb0 ;  /* 0x42e00004ac187df0 */ /* 0x000fe20008000818 */
[----:B------:R-:W-:Y:S02]  /*15f90*/  R2UR UR6, R10 ;  /* 0x000000000a0672ca */ /* 0x000fe400000e0000 */
[----:B------:R-:W-:Y:S01]  /*15fa0*/  R2UR UR7, R11 ;  /* 0x000000000b0772ca */ /* 0x000fe200000e0000 */
[----:B------:R-:W0:Y:S02]  /*15fb0*/  @P3 LDC R10, c[0x0][0x450] ;  /* 0x00011400ff0a3b82 */ /* 0x000e240000000800 */
[----:B0-----:R-:W-:Y:S01]  /*15fc0*/  @P3 SHF.R.U32.HI R2, RZ, R10, R9 ;  /* 0x0000000aff023219 */ /* 0x001fe20000011609 */
[----:B------:R-:W-:Y:S01]  /*15fd0*/  IMAD.U32 R10, RZ, RZ, UR5 ;  /* 0x00000005ff0a7e24 */ /* 0x000fe2000f8e00ff */
[----:B------:R-:W-:Y:S02]  /*15fe0*/  WARPGROUP.DEPBAR.LE gsb0, 0x0 ;  /* 0x00008000000079c5 */ /* 0x000fe40000010000 */
[----:B------:R-:W-:-:S10]  /*15ff0*/  WARPGROUP.ARRIVE ;  /* 0x00000000000079c5 */ /* 0x000fd40000000000 */
[----:B------:R-:W-:Y:S03]  /*16000*/  HGMMA.64x192x16.F32 R24, R168, gdesc[UR4].tnspB, R24, gsb0 ;  /* 0x42e00004a8187df0 */ /* 0x000fe60008000818 */
[----:B------:R-:W-:Y:S02]  /*16010*/  WARPGROUP.DEPBAR.LE gsb0, 0x0 ;  /* 0x00008000000079c5 */ /* 0x000fe40000010000 */
[----:B------:R-:W0:Y:S01]  /*16020*/  SHFL.IDX PT, R169, R2, RZ, 0x1c1f ;  /* 0x001c1fff02a97589 */ /* 0x000e2200000e0000 */
[----:B------:R-:W-:Y:S01]  /*16030*/  IMAD R168, R7, -0x60, RZ ;  /* 0xffffffa007a87824 */ /* 0x000fe200078e02ff */
[----:B------:R1:W-:Y:S03]  /*16040*/  @!P1 SYNCS.ARRIVE.TRANS64.RED.A1T0 RZ, [R0+URZ], RZ ;  /* 0x000000ff00ff99a7 */ /* 0x0003e6000810043f */
[----:B------:R-:W-:-:S04]  /*16050*/  VIADD R9, R168, 0x1 ;  /* 0x00000001a8097836 */ /* 0x000fc80000000000 */
[----:B-1----:R-:W-:Y:S01]  /*16060*/  IMAD R0, R212, -0x2, R9 ;  /* 0xfffffffed4007824 */ /* 0x002fe200078e0209 */
[----:B------:R-:W-:-:S04]  /*16070*/  LOP3.LUT R9, RZ, R10, RZ, 0x33, !PT ;  /* 0x0000000aff097212 */ /* 0x000fc800078e33ff */
[----:B------:R-:W-:Y:S02]  /*16080*/  IADD3 R22, -R194, R0, R196 ;  /* 0x00000000c2167210 */ /* 0x000fe40007ffe1c4 */
[----:B------:R-:W-:-:S03]  /*16090*/  IADD3 R0, R0, -0x1, RZ ;  /* 0xffffffff00007810 */ /* 0x000fc60007ffe0ff */
[----:B------:R-:W-:Y:S02]  /*160a0*/  VIADD R23, R22, UR4 ;  /* 0x0000000416177c36 */ /* 0x000fe40008000000 */
[----:B------:R-:W-:Y:S02]  /*160b0*/  IMAD.IADD R22, R9, 0x1, R22 ;  /* 0x0000000109167824 */ /* 0x000fe400078e0216 */
[--C-:B0-----:R-:W-:Y:S02]  /*160c0*/  IMAD.IADD R11, R23, 0x1, R169.reuse ;  /* 0x00000001170b7824 */ /* 0x101fe400078e02a9 */
[----:B------:R-:W-:Y:S01]  /*160d0*/  IMAD.IADD R9, R22, 0x1, R169 ;  /* 0x0000000116097824 */ /* 0x000fe200078e02a9 */
[----:B------:R-:W-:Y:S06]  /*160e0*/  @!P2 BRA `(.L_x_5335) ;  /* 0x000000000054a947 */ /* 0x000fec0003800000 */
        /* <DEDUP_REMOVED lines=12> */
.L_x_5337:
[----:B------:R-:W-:-:S05]  /*161b0*/  IMAD.U32 R170, RZ, RZ, UR59 ;  /* 0x0000003bffaa7e24 */ /* 0x000fca000f8e00ff */
[----:B------:R-:W-:-:S13]  /*161c0*/  ISETP.NE.AND P2, PT, R170, 0x1, PT ;  /* 0x00000001aa00780c */ /* 0x000fda0003f45270 */
[----:B------:R-:W0:Y:S02]  /*161d0*/  @P2 LDC.64 R12, c[0x0][0x9e8] ;  /* 0x00027a00ff0c2b82 */ /* 0x000e240000000a00 */
[----:B0-----:R-:W-:-:S05]  /*161e0*/  @P2 IMAD.HI.U32 R12, R169, R12, RZ ;  /* 0x0000000ca90c2227 */ /* 0x001fca00078e00ff */
[----:B------:R-:W-:-:S07]  /*161f0*/  @P2 SHF.R.U32.HI R169, RZ, R13, R12 ;  /* 0x0000000dffa92219 */ /* 0x000fce000001160c */
.L_x_5338:
[----:B------:R-:W-:Y:S05]  /*16200*/  BSYNC B2 ;  /* 0x0000000000027941 */ /* 0x000fea0003800000 */
.L_x_5336:
[----:B------:R-:W-:-:S05]  /*16210*/  IMAD R169, R169, R170, R0 ;  /* 0x000000aaa9a97224 */ /* 0x000fca00078e0200 */
[----:B------:R-:W-:Y:S02]  /*16220*/  VIADDMNMX R11, R169, R170, R11, PT ;  /* 0x000000aaa90b7246 */ /* 0x000fe4000380010b */
[----:B------:R-:W-:-:S07]  /*16230*/  VIMNMX R9, R9, R169, !PT ;  /* 0x000000a909097248 */ /* 0x000fce0007fe0100 */
.L_x_5335:
[----:B------:R-:W2:Y:S01]  /*16240*/  LDL.LU R169, [R1] ;  /* 0x0000000001a97983 */ /* 0x000ea20000300800 */
[C---:B------:R-:W-:Y:S02]  /*16250*/  ISETP.GE.AND P2, PT, R168.reuse, 0x2, PT ;  /* 0x00000002a800780c */ /* 0x040fe40003f46270 */
[----:B------:R-:W-:Y:S01]  /*16260*/  ISETP.GE.AND P5, PT, R168, 0xa, PT ;  /* 0x0000000aa800780c */ /* 0x000fe20003fa6270 */
[----:B------:R-:W0:Y:S01]  /*16270*/  SHFL.IDX PT, R2, R2, 0x1, 0x1c1f ;  /* 0x003c1f0002027f89 */ /* 0x000e2200000e0000 */
[----:B------:R-:W-:-:S04]  /*16280*/  ISETP.GT.AND P3, PT, R9, 0x1, !P2 ;  /* 0x000000010900780c */ /* 0x000fc80005764270 */
[----:B------:R-:W-:Y:S02]  /*16290*/  ISETP.LT.OR P4, PT, R11, 0x2, P3 ;  /* 0x000000020b00780c */ /* 0x000fe40001f81670 */
[----:B------:R-:W-:Y:S02]  /*162a0*/  ISETP.GE.AND P3, PT, R168, 0x9, PT ;  /* 0x00000009a800780c */ /* 0x000fe40003f66270 */
[----:B------:R-:W-:Y:S02]  /*162b0*/  FSEL R121, R121, -INF , !P4 ;  /* 0xff80000079797808 */ /* 0x000fe40006000000 */
[----:B------:R-:W-:-:S04]  /*162c0*/  ISETP.GT.AND P4, PT, R9, 0x8, !P3 ;  /* 0x000000080900780c */ /* 0x000fc80005f84270 */
[----:B------:R-:W-:-:S04]  /*162d0*/  ISETP.LT.OR P4, PT, R11, 0x9, P4 ;  /* 0x000000090b00780c */ /* 0x000fc80002781670 */
[----:B------:R-:W-:Y:S02]  /*162e0*/  FSEL R124, R124, -INF , !P4 ;  /* 0xff8000007c7c7808 */ /* 0x000fe40006000000 */
[----:B------:R-:W-:Y:S01]  /*162f0*/  ISETP.GT.AND P4, PT, R9, 0x9, !P5 ;  /* 0x000000090900780c */ /* 0x000fe20006f84270 */
[----:B0-----:R-:W-:-:S03]  /*16300*/  IMAD.IADD R23, R23, 0x1, R2 ;  /* 0x0000000117177824 */ /* 0x001fc600078e0202 */
[----:B------:R-:W-:Y:S01]  /*16310*/  ISETP.LT.OR P4, PT, R11, 0xa, P4 ;  /* 0x0000000a0b00780c */ /* 0x000fe20002781670 */
[----:B------:R-:W-:-:S03]  /*16320*/  IMAD.IADD R22, R22, 0x1, R2 ;  /* 0x0000000116167824 */ /* 0x000fc600078e0202 */
[----:B------:R-:W-:Y:S02]  /*16330*/  FSEL R125, R125, -INF , !P4 ;  /* 0xff8000007d7d7808 */ /* 0x000fe40006000000 */
[----:B--2---:R-:W-:-:S04]  /*16340*/  LOP3.LUT R169, R169, 0xfffffffb, RZ, 0xc0, !PT ;  /* 0xfffffffba9a97812 */ /* 0x004fc800078ec0ff */
[----:B------:R-:W-:Y:S02]  /*16350*/  @P5 LOP3.LUT R169, R169, 0x4, RZ, 0xfc, !PT ;  /* 0x00000004a9a95812 */ /* 0x000fe400078efcff */
[----:B------:R-:W-:Y:S02]  /*16360*/  ISETP.GE.AND P5, PT, R168, 0x11, PT ;  /* 0x00000011a800780c */ /* 0x000fe40003fa6270 */
[----:B------:R-:W-:Y:S02]  /*16370*/  LOP3.LUT R169, R169, 0xfffffff7, RZ, 0xc0, !PT ;  /* 0xfffffff7a9a97812 */ /* 0x000fe400078ec0ff */
[----:B------:R-:W-:-:S04]  /*16380*/  ISETP.GT.AND P4, PT, R9, 0x10, !P5 ;  /* 0x000000100900780c */ /* 0x000fc80006f84270 */
[----:B------:R-:W-:-:S04]  /*16390*/  ISETP.LT.OR P4, PT, R11, 0x11, P4 ;  /* 0x000000110b00780c */ /* 0x000fc80002781670 */
[----:B------:R-:W-:Y:S02]  /*163a0*/  FSEL R128, R128, -INF , !P4 ;  /* 0xff80000080807808 */ /* 0x000fe40006000000 */
        /* <DEDUP_REMOVED lines=96> */
[----:B------:R-:W-:Y:S02]  /*169b0*/  ISETP.GE.AND P4, PT, R168, 0x52, PT ;  /* 0x00000052a800780c */ /* 0x000fe40003f86270 */
[----:B------:R-:W-:Y:S02]  /*169c0*/  @P5 LOP3.LUT R169, R169, 0x10, RZ, 0xfc, !PT ;  /* 0x00000010a9a95812 */ /* 0x000fe400078efcff */
[----:B------:R-:W-:Y:S02]  /*169d0*/  ISETP.GT.AND P5, PT, R9, 0x51, !P4 ;  /* 0x000000510900780c */ /* 0x000fe400067a4270 */
[----:B------:R-:W-:Y:S02]  /*169e0*/  LOP3.LUT R169, R169, 0xfffffffd, RZ, 0xc0, !PT ;  /* 0xfffffffda9a97812 */ /* 0x000fe400078ec0ff */
[----:B------:R-:W-:-:S04]  /*169f0*/  ISETP.LT.OR P5, PT, R11, 0x52, P5 ;  /* 0x000000520b00780c */ /* 0x000fc80002fa1670 */
[----:B------:R-:W-:Y:S02]  /*16a00*/  FSEL R161, R161, -INF , !P5 ;  /* 0xff800000a1a17808 */ /* 0x000fe40006800000 */
[----:B------:R-:W-:-:S04]  /*16a10*/  ISETP.GE.AND P5, PT, R168, 0x59, PT ;  /* 0x00000059a800780c */ /* 0x000fc80003fa6270 */
[----:B------:R-:W-:-:S04]  /*16a20*/  ISETP.GT.AND P6, PT, R9, 0x58, !P5 ;  /* 0x000000580900780c */ /* 0x000fc80006fc4270 */
[----:B------:R-:W-:-:S04]  /*16a30*/  ISETP.LT.OR P6, PT, R11, 0x59, P6 ;  /* 0x000000590b00780c */ /* 0x000fc800037c1670 */
[----:B------:R-:W-:Y:S02]  /*16a40*/  FSEL R164, R164, -INF , !P6 ;  /* 0xff800000a4a47808 */ /* 0x000fe40007000000 */
[----:B------:R-:W-:-:S13]  /*16a50*/  ISETP.GE.AND P6, PT, R168, 0x1, PT ;  /* 0x00000001a800780c */ /* 0x000fda0003fc6270 */
[----:B------:R-:W-:Y:S02]  /*16a60*/  @P6 LOP3.LUT R169, R169, 0x2, RZ, 0xfc, !PT ;  /* 0x00000002a9a96812 */ /* 0x000fe400078efcff */
[----:B------:R-:W-:Y:S02]  /*16a70*/  ISETP.GT.AND P6, PT, R9, RZ, !P6 ;  /* 0x000000ff0900720c */ /* 0x000fe400077c4270 */
[----:B------:R-:W-:Y:S02]  /*16a80*/  LOP3.LUT R169, R169, 0xfffffffe, RZ, 0xc0, !PT ;  /* 0xfffffffea9a97812 */ /* 0x000fe400078ec0ff */
[----:B------:R-:W-:-:S04]  /*16a90*/  ISETP.LT.OR P6, PT, R11, 0x1, P6 ;  /* 0x000000010b00780c */ /* 0x000fc800037c1670 */
[----:B------:R-:W-:Y:S02]  /*16aa0*/  FSEL R120, R120, -INF , !P6 ;  /* 0xff80000078787808 */ /* 0x000fe40007000000 */
[----:B------:R-:W-:-:S13]  /*16ab0*/  ISETP.GE.AND P6, PT, R168, 0x5a, PT ;  /* 0x0000005aa800780c */ /* 0x000fda0003fc6270 */
[----:B------:R-:W-:Y:S02]  /*16ac0*/  @P6 LOP3.LUT R169, R169, 0x1, RZ, 0xfc, !PT ;  /* 0x00000001a9a96812 */ /* 0x000fe400078efcff */
[----:B------:R-:W-:-:S03]  /*16ad0*/  ISETP.GT.AND P6, PT, R9, 0x59, !P6 ;  /* 0x000000590900780c */ /* 0x000fc600077c4270 */
[----:B------:R0:W-:Y:S01]  /*16ae0*/  STL [R1], R169 ;  /* 0x000000a901007387 */ /* 0x0001e20000100800 */
[----:B------:R-:W-:-:S04]  /*16af0*/  ISETP.LT.OR P6, PT, R11, 0x5a, P6 ;  /* 0x0000005a0b00780c */ /* 0x000fc800037c1670 */
[----:B------:R-:W-:Y:S02]  /*16b00*/  FSEL R165, R165, -INF , !P6 ;  /* 0xff800000a5a57808 */ /* 0x000fe40007000000 */
[----:B------:R-:W-:-:S13]  /*16b10*/  LOP3.LUT P6, RZ, R169, 0x100000, RZ, 0xc0, !PT ;  /* 0x00100000a9ff7812 */ /* 0x000fda00078cc0ff */
[----:B0-----:R-:W-:Y:S05]  /*16b20*/  @!P6 BRA `(.L_x_5339) ;  /* 0x000000000054e947 */ /* 0x001fea0003800000 */
        /* <DEDUP_REMOVED lines=12> */
.L_x_5341:
[----:B------:R-:W-:-:S05]  /*16bf0*/  IMAD.U32 R9, RZ, RZ, UR59 ;  /* 0x0000003bff097e24 */ /* 0x000fca000f8e00ff */
[----:B------:R-:W-:-:S13]  /*16c00*/  ISETP.NE.AND P6, PT, R9, 0x1, PT ;  /* 0x000000010900780c */ /* 0x000fda0003fc5270 */
[----:B------:R-:W0:Y:S02]  /*16c10*/  @P6 LDC.64 R12, c[0x0][0x9e8] ;  /* 0x00027a00ff0c6b82 */ /* 0x000e240000000a00 */
[----:B0-----:R-:W-:-:S05]  /*16c20*/  @P6 IMAD.HI.U32 R12, R2, R12, RZ ;  /* 0x0000000c020c6227 */ /* 0x001fca00078e00ff */
[----:B------:R-:W-:-:S07]  /*16c30*/  @P6 SHF.R.U32.HI R2, RZ, R13, R12 ;  /* 0x0000000dff026219 */ /* 0x000fce000001160c */
.L_x_5342:
[----:B------:R-:W-:Y:S05]  /*16c40*/  BSYNC B2 ;  /* 0x0000000000027941 */ /* 0x000fea0003800000 */
.L_x_5340:
[----:B------:R-:W-:-:S05]  /*16c50*/  IMAD R0, R2, R9, R0 ;  /* 0x0000000902007224 */ /* 0x000fca00078e0200 */
[----:B------:R-:W-:Y:S02]  /*16c60*/  VIADDMNMX R23, R0, R9, R23, PT ;  /* 0x0000000900177246 */ /* 0x000fe40003800117 */
[----:B------:R-:W-:-:S07]  /*16c70*/  VIMNMX R22, R22, R0, !PT ;  /* 0x0000000016167248 */ /* 0x000fce0007fe0100 */
.L_x_5339:
[C---:B------:R-:W-:Y:S01]  /*16c80*/  ISETP.GT.AND P2, PT, R22.reuse, 0x1, !P2 ;  /* 0x000000011600780c */ /* 0x040fe20005744270 */
[----:B------:R-:W-:Y:S01]  /*16c90*/  ULDC UR4, c[0x0][0x988] ;  /* 0x0002620000047ab9 */ /* 0x000fe20000000800 */
[----:B------:R-:W-:Y:S01]  /*16ca0*/  ISETP.GT.AND P3, PT, R22, 0x8, !P3 ;  /* 0x000000081600780c */ /* 0x000fe20005f64270 */
[----:B------:R-:W-:Y:S01]  /*16cb0*/  @!P1 VIADD R21, R21, 0x30860 ;  /* 0x0003086015159836 */ /* 0x000fe20000000000 */
[C---:B------:R-:W-:Y:S02]  /*16cc0*/  ISETP.LT.OR P2, PT, R23.reuse, 0x2, P2 ;  /* 0x000000021700780c */ /* 0x040fe40001741670 */
[----:B------:R-:W-:Y:S02]  /*16cd0*/  ISETP.LT.OR P3, PT, R23, 0x9, P3 ;  /* 0x000000091700780c */ /* 0x000fe40001f61670 */
[----:B------:R-:W-:Y:S02]  /*16ce0*/  FSEL R123, R123, -INF , !P2 ;  /* 0xff8000007b7b7808 */ /* 0x000fe40005000000 */
[----:B------:R-:W-:-:S02]  /*16cf0*/  LOP3.LUT P2, RZ, R169, 0x4, RZ, 0xc0, !PT ;  /* 0x00000004a9ff7812 */ /* 0x000fc4000784c0ff */
[----:B------:R-:W-:Y:S02]  /*16d00*/  FSEL R126, R126, -INF , !P3 ;  /* 0xff8000007e7e7808 */ /* 0x000fe40005800000 */
[----:B------:R-:W-:Y:S02]  /*16d10*/  ISETP.GT.AND P2, PT, R22, 0x9, !P2 ;  /* 0x000000091600780c */ /* 0x000fe40005744270 */
[----:B------:R-:W-:Y:S02]  /*16d20*/  LOP3.LUT P3, RZ, R169, 0x10000, RZ, 0xc0, !PT ;  /* 0x00010000a9ff7812 */ /* 0x000fe4000786c0ff */
[----:B------:R-:W-:Y:S02]  /*16d30*/  ISETP.LT.OR P2, PT, R23, 0xa, P2 ;  /* 0x0000000a1700780c */ /* 0x000fe40001741670 */
[----:B------:R-:W-:Y:S02]  /*16d40*/  LOP3.LUT P6, RZ, R169, 0x8000, RZ, 0xc0, !PT ;  /* 0x00008000a9ff7812 */ /* 0x000fe400078cc0ff */
[----:B------:R-:W-:-:S02]  /*16d50*/  FSEL R127, R127, -INF , !P2 ;  /* 0xff8000007f7f7808 */ /* 0x000fc40005000000 */
[----:B------:R-:W-:Y:S02]  /*16d60*/  LOP3.LUT P2, RZ, R169, 0x8, RZ, 0xc0, !PT ;  /* 0x00000008a9ff7812 */ /* 0x000fe4000784c0ff */
[----:B------:R-:W-:Y:S02]  /*16d70*/  FMNMX.FTZ R0, R120, R4, !PT ;  /* 0x0000000478007209 */ /* 0x000fe40007810000 */
[----:B------:R-:W-:Y:S02]  /*16d80*/  ISETP.GT.AND P2, PT, R22, 0x10, !P2 ;  /* 0x000000101600780c */ /* 0x000fe40005744270 */
[----:B------:R-:W-:Y:S02]  /*16d90*/  FMNMX.FTZ R9, R121, R0, !PT ;  /* 0x0000000079097209 */ /* 0x000fe40007810000 */
[----:B------:R-:W-:Y:S02]  /*16da0*/  ISETP.LT.OR P2, PT, R23, 0x11, P2 ;  /* 0x000000111700780c */ /* 0x000fe40001741670 */
[----:B------:R-:W-:-:S02]  /*16db0*/  FMNMX.FTZ R0, R124, R9, !PT ;  /* 0x000000097c007209 */ /* 0x000fc40007810000 */
[----:B------:R-:W-:Y:S02]  /*16dc0*/  FSEL R130, R130, -INF , !P2 ;  /* 0xff80000082827808 */ /* 0x000fe40005000000 */
[----:B------:R-:W-:Y:S02]  /*16dd0*/  LOP3.LUT P2, RZ, R169, 0x80000, RZ, 0xc0, !PT ;  /* 0x00080000a9ff7812 */ /* 0x000fe4000784c0ff */
[----:B------:R-:W-:Y:S02]  /*16de0*/  FMNMX.FTZ R9, R125, R0, !PT ;  /* 0x000000007d097209 */ /* 0x000fe40007810000 */
[----:B------:R-:W-:Y:S02]  /*16df0*/  ISETP.GT.AND P2, PT, R22, 0x11, !P2 ;  /* 0x000000111600780c */ /* 0x000fe40005744270 */
[----:B------:R-:W-:Y:S02]  /*16e00*/  FMNMX.FTZ R0, R128, R9, !PT ;  /* 0x0000000980007209 */ /* 0x000fe40007810000 */
[----:B------:R-:W-:-:S02]  /*16e10*/  ISETP.LT.OR P2, PT, R23, 0x12, P2 ;  /* 0x000000121700780c */ /* 0x000fc40001741670 */
[----:B------:R-:W-:Y:S02]  /*16e20*/  FMNMX.FTZ R9, R129, R0, !PT ;  /* 0x0000000081097209 */ /* 0x000fe40007810000 */
[----:B------:R-:W-:Y:S02]  /*16e30*/  FSEL R131, R131, -INF , !P2 ;  /* 0xff80000083837808 */ /* 0x000fe40005000000 */
[----:B------:R-:W-:Y:S02]  /*16e40*/  LOP3.LUT P2, RZ, R169, 0x40000, RZ, 0xc0, !PT ;  /* 0x00040000a9ff7812 */ /* 0x000fe4000784c0ff */
[----:B------:R-:W-:Y:S02]  /*16e50*/  FMNMX.FTZ R0, R132, R9, !PT ;  /* 0x0000000984007209 */ /* 0x000fe40007810000 */
[----:B------:R-:W-:Y:S02]  /*16e60*/  ISETP.GT.AND P2, PT, R22, 0x18, !P2 ;  /* 0x000000181600780c */ /* 0x000fe40005744270 */
[----:B------:R-:W-:-:S02]  /*16e70*/  FMNMX.FTZ R9, R133, R0, !PT ;  /* 0x0000000085097209 */ /* 0x000fc40007810000 */
[----:B------:R-:W-:Y:S02]  /*16e80*/  ISETP.LT.OR P2, PT, R23, 0x19, P2 ;  /* 0x000000191700780c */ /* 0x000fe40001741670 */
[----:B------:R-:W-:Y:S02]  /*16e90*/  FMNMX.FTZ R0, R136, R9, !PT ;  /* 0x0000000988007209 */ /* 0x000fe40007810000 */
[----:B------:R-:W-:Y:S02]  /*16ea0*/  FSEL R134, R134, -INF , !P2 ;  /* 0xff80000086867808 */ /* 0x000fe40005000000 */
[----:B------:R-:W-:Y:S02]  /*16eb0*/  LOP3.LUT P2, RZ, R169, 0x20000, RZ, 0xc0, !PT ;  /* 0x00020000a9ff7812 */ /* 0x000fe4000784c0ff */
        /* <DEDUP_REMOVED lines=30> */
[C---:B------:R-:W-:Y:S02]  /*170a0*/  LOP3.LUT P2, RZ, R169.reuse, 0x1000, RZ, 0xc0, !PT ;  /* 0x00001000a9ff7812 */ /* 0x040fe4000784c0ff */
[----:B------:R-:W-:-:S02]  /*170b0*/  LOP3.LUT P3, RZ, R169, 0x20, RZ, 0xc0, !PT ;  /* 0x00000020a9ff7812 */ /* 0x000fc4000786c0ff */
[----:B------:R-:W-:Y:S02]  /*170c0*/  ISETP.GT.AND P2, PT, R22, 0x30, !P2 ;  /* 0x000000301600780c */ /* 0x000fe40005744270 */
[----:B------:R-:W-:Y:S02]  /*170d0*/  FMNMX.FTZ R0, R164, R9, !PT ;  /* 0x00000009a4007209 */ /* 0x000fe40007810000 */
[----:B------:R-:W-:Y:S02]  /*170e0*/  ISETP.LT.OR P2, PT, R23, 0x31, P2 ;  /* 0x000000311700780c */ /* 0x000fe40001741670 */
[----:B------:R-:W-:Y:S02]  /*170f0*/  FMNMX.FTZ R2, R165, R0, !PT ;  /* 0x00000000a5027209 */ /* 0x000fe40007810000 */
[----:B------:R-:W-:Y:S02]  /*17100*/  FSEL R146, R146, -INF , !P2 ;  /* 0xff80000092927808 */ /* 0x000fe40005000000 */
[C---:B------:R-:W-:Y:S01]  /*17110*/  LOP3.LUT P2, RZ, R169.reuse, 0x800, RZ, 0xc0, !PT ;  /* 0x00000800a9ff7812 */ /* 0x040fe2000784c0ff */
[----:B------:R-:W0:Y:S01]  /*17120*/  SHFL.BFLY PT, R9, R2, 0x2, 0x1f ;  /* 0x0c401f0002097f89 */ /* 0x000e2200000e0000 */
[----:B------:R-:W-:-:S02]  /*17130*/  LOP3.LUT P6, RZ, R169, 0x10, RZ, 0xc0, !PT ;  /* 0x00000010a9ff7812 */ /* 0x000fc400078cc0ff */
[C---:B------:R-:W-:Y:S02]  /*17140*/  ISETP.GT.AND P2, PT, R22.reuse, 0x31, !P2 ;  /* 0x000000311600780c */ /* 0x040fe40005744270 */
[----:B------:R-:W-:Y:S02]  /*17150*/  ISETP.GT.AND P4, PT, R22, 0x51, !P4 ;  /* 0x000000511600780c */ /* 0x000fe40006784270 */
[C---:B------:R-:W-:Y:S02]  /*17160*/  ISETP.LT.OR P2, PT, R23.reuse, 0x32, P2 ;  /* 0x000000321700780c */ /* 0x040fe40001741670 */
[----:B------:R-:W-:Y:S02]  /*17170*/  ISETP.LT.OR P4, PT, R23, 0x52, P4 ;  /* 0x000000521700780c */ /* 0x000fe40002781670 */
[----:B------:R-:W-:Y:S02]  /*17180*/  FSEL R147, R147, -INF , !P2 ;  /* 0xff80000093937808 */ /* 0x000fe40005000000 */
[----:B------:R-:W-:-:S02]  /*17190*/  LOP3.LUT P2, RZ, R169, 0x400, RZ, 0xc0, !PT ;  /* 0x00000400a9ff7812 */ /* 0x000fc4000784c0ff */
[C---:B------:R-:W-:Y:S02]  /*171a0*/  ISETP.GT.AND P5, PT, R22.reuse, 0x58, !P5 ;  /* 0x000000581600780c */ /* 0x040fe40006fa4270 */
[----:B------:R-:W-:Y:S02]  /*171b0*/  ISETP.GT.AND P2, PT, R22, 0x38, !P2 ;  /* 0x000000381600780c */ /* 0x000fe40005744270 */
[----:B------:R-:W-:Y:S02]  /*171c0*/  FSEL R163, R163, -INF , !P4 ;  /* 0xff800000a3a37808 */ /* 0x000fe40006000000 */
[C---:B------:R-:W-:Y:S02]  /*171d0*/  ISETP.LT.OR P2, PT, R23.reuse, 0x39, P2 ;  /* 0x000000391700780c */ /* 0x040fe40001741670 */
[----:B------:R-:W-:Y:S02]  /*171e0*/  ISETP.LT.OR P5, PT, R23, 0x59, P5 ;  /* 0x000000591700780c */ /* 0x000fe40002fa1670 */
[----:B------:R-:W-:-:S02]  /*171f0*/  FSEL R150, R150, -INF , !P2 ;  /* 0xff80000096967808 */ /* 0x000fc40005000000 */
[----:B------:R-:W-:Y:S02]  /*17200*/  LOP3.LUT P2, RZ, R169, 0x200, RZ, 0xc0, !PT ;  /* 0x00000200a9ff7812 */ /* 0x000fe4000784c0ff */
[----:B0-----:R-:W-:Y:S02]  /*17210*/  FMNMX.FTZ R12, R2, R9, !PT ;  /* 0x00000009020c7209 */ /* 0x001fe40007810000 */
[----:B------:R-:W-:Y:S02]  /*17220*/  ISETP.GT.AND P2, PT, R22, 0x39, !P2 ;  /* 0x000000391600780c */ /* 0x000fe40005744270 */
[----:B------:R-:W-:Y:S01]  /*17230*/  FSEL R166, R166, -INF , !P5 ;  /* 0xff800000a6a67808 */ /* 0x000fe20006800000 */
[----:B------:R-:W0:Y:S01]  /*17240*/  SHFL.BFLY PT, R11, R12, 0x1, 0x1f ;  /* 0x0c201f000c0b7f89 */ /* 0x000e2200000e0000 */
[----:B------:R-:W-:Y:S02]  /*17250*/  ISETP.LT.OR P2, PT, R23, 0x3a, P2 ;  /* 0x0000003a1700780c */ /* 0x000fe40001741670 */
[----:B------:R-:W-:-:S02]  /*17260*/  MOV R0, UR4 ;  /* 0x0000000400007c02 */ /* 0x000fc40008000f00 */
[----:B------:R-:W-:Y:S02]  /*17270*/  FSEL R151, R151, -INF , !P2 ;  /* 0xff80000097977808 */ /* 0x000fe40005000000 */
[----:B------:R-:W-:Y:S02]  /*17280*/  LOP3.LUT P2, RZ, R169, 0x100, RZ, 0xc0, !PT ;  /* 0x00000100a9ff7812 */ /* 0x000fe4000784c0ff */
[----:B------:R-:W-:Y:S02]  /*17290*/  @!P1 PRMT R21, RZ, 0x654, R21 ;  /* 0x00000654ff159816 */ /* 0x000fe40000000015 */
[----:B------:R-:W-:Y:S02]  /*172a0*/  ISETP.GT.AND P2, PT, R22, 0x40, !P2 ;  /* 0x000000401600780c */ /* 0x000fe40005744270 */
[----:B------:R1:W-:Y:S02]  /*172b0*/  @!P1 SYNCS.ARRIVE.TRANS64.RED.A1T0 RZ, [R21+URZ], RZ ;  /* 0x000000ff15ff99a7 */ /* 0x0003e4000810043f */
[----:B------:R-:W-:-:S04]  /*172c0*/  ISETP.LT.OR P2, PT, R23, 0x41, P2 ;  /* 0x000000411700780c */ /* 0x000fc80001741670 */
[----:B------:R-:W-:Y:S02]  /*172d0*/  FSEL R154, R154, -INF , !P2 ;  /* 0xff8000009a9a7808 */ /* 0x000fe40005000000 */
[----:B------:R-:W-:Y:S02]  /*172e0*/  LOP3.LUT P2, RZ, R169, 0x80, RZ, 0xc0, !PT ;  /* 0x00000080a9ff7812 */ /* 0x000fe4000784c0ff */
[----:B0-----:R-:W-:Y:S02]  /*172f0*/  FMNMX.FTZ R11, R12, R11, !PT ;  /* 0x0000000b0c0b7209 */ /* 0x001fe40007810000 */
[----:B------:R-:W-:-:S03]  /*17300*/  ISETP.GT.AND P2, PT, R22, 0x41, !P2 ;  /* 0x000000411600780c */ /* 0x000fc60005744270 */
[----:B------:R-:W-:Y:S01]  /*17310*/  FMUL.FTZ R9, R11, R0 ;  /* 0x000000000b097220 */ /* 0x000fe20000410000 */
[----:B------:R-:W-:-:S04]  /*17320*/  ISETP.LT.OR P2, PT, R23, 0x42, P2 ;  /* 0x000000421700780c */ /* 0x000fc80001741670 */
[----:B------:R-:W-:Y:S02]  /*17330*/  FSEL R155, R155, -INF , !P2 ;  /* 0xff8000009b9b7808 */ /* 0x000fe40005000000 */
[----:B------:R-:W-:-:S04]  /*17340*/  LOP3.LUT P2, RZ, R169, 0x40, RZ, 0xc0, !PT ;  /* 0x00000040a9ff7812 */ /* 0x000fc8000784c0ff */
[----:B------:R-:W-:-:S04]  /*17350*/  ISETP.GT.AND P2, PT, R22, 0x48, !P2 ;  /* 0x000000481600780c */ /* 0x000fc80005744270 */
[----:B------:R-:W-:-:S04]  /*17360*/  ISETP.LT.OR P2, PT, R23, 0x49, P2 ;  /* 0x000000491700780c */ /* 0x000fc80001741670 */
[----:B------:R-:W-:Y:S02]  /*17370*/  FSEL R158, R158, -INF , !P2 ;  /* 0xff8000009e9e7808 */ /* 0x000fe40005000000 */
[----:B------:R-:W-:-:S04]  /*17380*/  ISETP.GT.AND P2, PT, R22, 0x49, !P3 ;  /* 0x000000491600780c */ /* 0x000fc80005f44270 */
[----:B------:R-:W-:-:S04]  /*17390*/  ISETP.LT.OR P2, PT, R23, 0x4a, P2 ;  /* 0x0000004a1700780c */ /* 0x000fc80001741670 */
[----:B------:R-:W-:Y:S02]  /*173a0*/  FSEL R159, R159, -INF , !P2 ;  /* 0xff8000009f9f7808 */ /* 0x000fe40005000000 */
[----:B------:R-:W-:Y:S02]  /*173b0*/  ISETP.GT.AND P2, PT, R22, 0x50, !P6 ;  /* 0x000000501600780c */ /* 0x000fe40007744270 */
[----:B------:R-:W-:Y:S02]  /*173c0*/  LOP3.LUT P6, RZ, R169, 0x2, RZ, 0xc0, !PT ;  /* 0x00000002a9ff7812 */ /* 0x000fe400078cc0ff */
[----:B------:R-:W-:-:S04]  /*173d0*/  ISETP.LT.OR P2, PT, R23, 0x51, P2 ;  /* 0x000000511700780c */ /* 0x000fc80001741670 */
[----:B------:R-:W-:Y:S02]  /*173e0*/  FSEL R162, R162, -INF , !P2 ;  /* 0xff800000a2a27808 */ /* 0x000fe40005000000 */
[C---:B------:R-:W-:Y:S02]  /*173f0*/  ISETP.GT.AND P2, PT, R22.reuse, RZ, !P6 ;  /* 0x000000ff1600720c */ /* 0x040fe40007744270 */
[----:B------:R-:W-:Y:S02]  /*17400*/  LOP3.LUT P6, RZ, R169, 0x1, RZ, 0xc0, !PT ;  /* 0x00000001a9ff7812 */ /* 0x000fe400078cc0ff */
[----:B------:R-:W-:Y:S02]  /*17410*/  ISETP.LT.OR P2, PT, R23, 0x1, P2 ;  /* 0x000000011700780c */ /* 0x000fe40001741670 */
[----:B------:R-:W-:Y:S02]  /*17420*/  ISETP.GT.AND P3, PT, R22, 0x59, !P6 ;  /* 0x000000591600780c */ /* 0x000fe40007764270 */
[----:B------:R-:W-:-:S02]  /*17430*/  FSEL R122, R122, -INF , !P2 ;  /* 0xff8000007a7a7808 */ /* 0x000fc40005000000 */
[----:B------:R-:W-:Y:S02]  /*17440*/  ISETP.LT.OR P3, PT, R23, 0x5a, P3 ;  /* 0x0000005a1700780c */ /* 0x000fe40001f61670 */
[----:B------:R-:W-:Y:S02]  /*17450*/  FMNMX.FTZ R2, R122, R3, !PT ;  /* 0x000000037a027209 */ /* 0x000fe40007810000 */
[----:B------:R-:W-:Y:S02]  /*17460*/  FSEL R167, R167, -INF , !P3 ;  /* 0xff800000a7a77808 */ /* 0x000fe40005800000 */
[----:B------:R-:W-:Y:S02]  /*17470*/  FMNMX.FTZ R2, R123, R2, !PT ;  /* 0x000000027b027209 */ /* 0x000fe40007810000 */
[----:B------:R-:W-:Y:S02]  /*17480*/  FSETP.NEU.FTZ.AND P2, PT, R11, -INF , PT ;  /* 0xff8000000b00780b */ /* 0x000fe40003f5d000 */
[----:B------:R-:W-:-:S02]  /*17490*/  FMNMX.FTZ R2, R126, R2, !PT ;  /* 0x000000027e027209 */ /* 0x000fc40007810000 */
[----:B------:R-:W-:Y:S02]  /*174a0*/  FSEL R9, R9, RZ, P2 ;  /* 0x000000ff09097208 */ /* 0x000fe40001000000 */
[----:B------:R-:W-:-:S03]  /*174b0*/  FMNMX.FTZ R2, R127, R2, !PT ;  /* 0x000000027f027209 */ /* 0x000fc60007810000 */
[--C-:B------:R-:W-:Y:S01]  /*174c0*/  FFMA.FTZ R180, R136, R0, -R9.reuse ;  /* 0x0000000088b47223 */ /* 0x100fe20000010809 */
[----:B------:R-:W-:Y:S01]  /*174d0*/  FMNMX.FTZ R2, R130, R2, !PT ;  /* 0x0000000282027209 */ /* 0x000fe20007810000 */
[-CC-:B------:R-:W-:Y:S01]  /*174e0*/  FFMA.FTZ R188, R120, R0.reuse, -R9.reuse ;  /* 0x0000000078bc7223 */ /* 0x180fe20000010809 */
[----:B------:R-:W-:Y:S01]  /*174f0*/  FSEL R136, R11, RZ, P2 ;  /* 0x000000ff0b887208 */ /* 0x000fe20001000000 */
        /* <DEDUP_REMOVED lines=11> */
[----:B------:R-:W-:Y:S01]  /*175b0*/  FADD.FTZ R137, -R136, R4 ;  /* 0x0000000488897221 */ /* 0x000fe20000010100 */
        /* <DEDUP_REMOVED lines=46> */
[----:B0-----:R-:W-:Y:S01]  /*178a0*/  FMNMX.FTZ R13, R2, R13, !PT ;  /* 0x0000000d020d7209 */ /* 0x001fe20007810000 */
[----:B------:R-:W-:-:S03]  /*178b0*/  FMUL.FTZ R2, R137, R0 ;  /* 0x0000000089027220 */ /* 0x000fc60000410000 */
[C---:B------:R-:W-:Y:S01]  /*178c0*/  FSETP.NEU.FTZ.AND P2, PT, R13.reuse, -INF , PT ;  /* 0xff8000000d00780b */ /* 0x040fe20003f5d000 */
[----:B------:R-:W-:Y:S02]  /*178d0*/  FMUL.FTZ R136, R13, R0 ;  /* 0x000000000d887220 */ /* 0x000fe40000410000 */
[----:B------:R0:W2:Y:S03]  /*178e0*/  MUFU.EX2 R9, R2 ;  /* 0x0000000200097308 */ /* 0x0000a60000000800 */
[----:B------:R-:W-:-:S05]  /*178f0*/  FSEL R137, R136, RZ, P2 ;  /* 0x000000ff88897208 */ /* 0x000fca0001000000 */
[----:B------:R-:W-:Y:S01]  /*17900*/  MUFU.EX2 R176, R176 ;  /* 0x000000b000b07308 */ /* 0x000fe20000000800 */
[----:B0-----:R-:W-:Y:S01]  /*17910*/  FSEL R2, R13, RZ, P2 ;  /* 0x000000ff0d027208 */ /* 0x001fe20001000000 */
[-CC-:B------:R-:W-:Y:S01]  /*17920*/  FFMA.FTZ R191, R126, R0.reuse, -R137.reuse ;  /* 0x000000007ebf7223 */ /* 0x180fe20000010889 */
[-CC-:B------:R-:W-:Y:S01]  /*17930*/  FFMA.FTZ R126, R131, R0.reuse, -R137.reuse ;  /* 0x00000000837e7223 */ /* 0x180fe20000010889 */
[-CC-:B------:R-:W-:Y:S01]  /*17940*/  FFMA.FTZ R189, R122, R0.reuse, -R137.reuse ;  /* 0x000000007abd7223 */ /* 0x180fe20000010889 */
[-C--:B------:R-:W-:Y:S01]  /*17950*/  FFMA.FTZ R122, R123, R0.reuse, -R137 ;  /* 0x000000007b7a7223 */ /* 0x080fe20000010889 */
[----:B------:R-:W-:Y:S01]  /*17960*/  FADD.FTZ R131, -R2, R3 ;  /* 0x0000000302837221 */ /* 0x000fe20000010100 */
[-CC-:B------:R-:W-:Y:S01]  /*17970*/  FFMA.FTZ R123, R127, R0.reuse, -R137.reuse ;  /* 0x000000007f7b7223 */ /* 0x180fe20000010889 */
[-CC-:B------:R-:W-:Y:S01]  /*17980*/  FFMA.FTZ R127, R135, R0.reuse, -R137.reuse ;  /* 0x00000000877f7223 */ /* 0x180fe20000010889 */
[----:B------:R-:W-:Y:S01]  /*17990*/  MUFU.EX2 R191, R191 ;  /* 0x000000bf00bf7308 */ /* 0x000fe20000000800 */
[----:B------:R-:W-:Y:S01]  /*179a0*/  FMUL.FTZ R2, R131, R0 ;  /* 0x0000000083027220 */ /* 0x000fe20000410000 */
[----:B--2---:R-:W-:Y:S01]  /*179b0*/  FFMA.FTZ R131, R9, R6, R188 ;  /* 0x0000000609837223 */ /* 0x004fe200000100bc */
[-CC-:B------:R-:W-:Y:S01]  /*179c0*/  FFMA.FTZ R185, R130, R0.reuse, -R137.reuse ;  /* 0x0000000082b97223 */ /* 0x180fe20000010889 */
[-CC-:B------:R-:W-:Y:S01]  /*179d0*/  FFMA.FTZ R187, R134, R0.reuse, -R137.reuse ;  /* 0x0000000086bb7223 */ /* 0x180fe20000010889 */
[-C--:B------:R-:W-:Y:S01]  /*179e0*/  FFMA.FTZ R181, R138, R0.reuse, -R137 ;  /* 0x000000008ab57223 */ /* 0x080fe20000010889 */
[----:B------:R-:W-:Y:S01]  /*179f0*/  FADD.FTZ R131, R12, R131 ;  /* 0x000000830c837221 */ /* 0x000fe20000010000 */
[-CC-:B------:R-:W-:Y:S01]  /*17a00*/  FFMA.FTZ R130, R139, R0.reuse, -R137.reuse ;  /* 0x000000008b827223 */ /* 0x180fe20000010889 */
[----:B------:R-:W-:Y:S01]  /*17a10*/  MUFU.EX2 R189, R189 ;  /* 0x000000bd00bd7308 */ /* 0x000fe20000000800 */
[-C--:B------:R-:W-:Y:S01]  /*17a20*/  FFMA.FTZ R183, R142, R0.reuse, -R137 ;  /* 0x000000008eb77223 */ /* 0x080fe20000010889 */
[----:B------:R-:W-:Y:S01]  /*17a30*/  FADD.FTZ R135, R190, R131 ;  /* 0x00000083be877221 */ /* 0x000fe20000010000 */
[-CC-:B------:R-:W-:Y:S01]  /*17a40*/  FFMA.FTZ R143, R143, R0.reuse, -R137.reuse ;  /* 0x000000008f8f7223 */ /* 0x180fe20000010889 */
[-CC-:B------:R-:W-:Y:S01]  /*17a50*/  FFMA.FTZ R177, R146, R0.reuse, -R137.reuse ;  /* 0x0000000092b17223 */ /* 0x180fe20000010889 */
[-C--:B------:R-:W-:Y:S01]  /*17a60*/  FFMA.FTZ R131, R147, R0.reuse, -R137 ;  /* 0x0000000093837223 */ /* 0x080fe20000010889 */
[----:B------:R-:W-:Y:S01]  /*17a70*/  FADD.FTZ R135, R120, R135 ;  /* 0x0000008778877221 */ /* 0x000fe20000010000 */
[-CC-:B------:R-:W-:Y:S01]  /*17a80*/  FFMA.FTZ R179, R150, R0.reuse, -R137.reuse ;  /* 0x0000000096b37223 */ /* 0x180fe20000010889 */
[----:B------:R-:W0:Y:S01]  /*17a90*/  MUFU.EX2 R2, R2 ;  /* 0x0000000200027308 */ /* 0x000e220000000800 */
[-C--:B------:R-:W-:Y:S01]  /*17aa0*/  FFMA.FTZ R173, R154, R0.reuse, -R137 ;  /* 0x000000009aad7223 */ /* 0x080fe20000010889 */
[----:B------:R-:W-:Y:S01]  /*17ab0*/  FADD.FTZ R6, R184, R135 ;  /* 0x00000087b8067221 */ /* 0x000fe20000010000 */
[-CC-:B------:R-:W-:Y:S01]  /*17ac0*/  FFMA.FTZ R155, R155, R0.reuse, -R137.reuse ;  /* 0x000000009b9b7223 */ /* 0x180fe20000010889 */
[-CC-:B------:R-:W-:Y:S01]  /*17ad0*/  FFMA.FTZ R175, R158, R0.reuse, -R137.reuse ;  /* 0x000000009eaf7223 */ /* 0x180fe20000010889 */
[-CC-:B------:R-:W-:Y:S01]  /*17ae0*/  FFMA.FTZ R169, R162, R0.reuse, -R137.reuse ;  /* 0x00000000a2a97223 */ /* 0x180fe20000010889 */
[----:B------:R-:W-:Y:S01]  /*17af0*/  FADD.FTZ R135, R121, R6 ;  /* 0x0000000679877221 */ /* 0x000fe20000010000 */
[-CC-:B------:R-:W-:Y:S01]  /*17b00*/  FFMA.FTZ R163, R163, R0.reuse, -R137.reuse ;  /* 0x00000000a3a37223 */ /* 0x180fe20000010889 */
[----:B------:R-:W2:Y:S01]  /*17b10*/  MUFU.EX2 R122, R122 ;  /* 0x0000007a007a7308 */ /* 0x000ea20000000800 */
[----:B------:R-:W-:Y:S01]  /*17b20*/  FFMA.FTZ R166, R166, R0, -R137 ;  /* 0x00000000a6a67223 */ /* 0x000fe20000010889 */
[----:B------:R-:W-:Y:S01]  /*17b30*/  FADD.FTZ R135, R186, R135 ;  /* 0x00000087ba877221 */ /* 0x000fe20000010000 */
[----:B------:R-:W-:-:S02]  /*17b40*/  F2FP.F16.F32.PACK_AB R188, R12, R188 ;  /* 0x000000bc0cbc723e */ /* 0x000fc400000000ff */
[----:B------:R-:W-:Y:S01]  /*17b50*/  F2FP.F16.F32.PACK_AB R184, R121, R184 ;  /* 0x000000b879b8723e */ /* 0x000fe200000000ff */
[----:B------:R-:W-:Y:S01]  /*17b60*/  FADD.FTZ R135, R124, R135 ;  /* 0x000000877c877221 */ /* 0x000fe20000010000 */
[C---:B------:R-:W-:Y:S01]  /*17b70*/  ISETP.GT.AND P2, PT, R7.reuse, R14, PT ;  /* 0x0000000e0700720c */ /* 0x040fe20003f44270 */
[----:B------:R-:W3:Y:S01]  /*17b80*/  MUFU.EX2 R123, R123 ;  /* 0x0000007b007b7308 */ /* 0x000ee20000000800 */
[----:B0-----:R-:W-:Y:S01]  /*17b90*/  FFMA.FTZ R5, R2, R5, R189 ;  /* 0x0000000502057223 */ /* 0x001fe200000100bd */
[----:B------:R-:W-:Y:S01]  /*17ba0*/  FADD.FTZ R134, R180, R135 ;  /* 0x00000087b4867221 */ /* 0x000fe20000010000 */
[----:B------:R-:W-:Y:S01]  /*17bb0*/  F2FP.F16.F32.PACK_AB R190, R120, R190 ;  /* 0x000000be78be723e */ /* 0x000fe200000000ff */
[----:B------:R-:W-:Y:S01]  /*17bc0*/  VIADD R7, R7, 0xffffffff ;  /* 0xffffffff07077836 */ /* 0x000fe20000000000 */
[----:B------:R-:W-:Y:S01]  /*17bd0*/  F2FP.F16.F32.PACK_AB R186, R124, R186 ;  /* 0x000000ba7cba723e */ /* 0x000fe200000000ff */
[----:B------:R-:W-:Y:S01]  /*17be0*/  FADD.FTZ R139, R125, R134 ;  /* 0x000000867d8b7221 */ /* 0x000fe20000010000 */
[-C--:B------:R-:W-:Y:S01]  /*17bf0*/  FFMA.FTZ R134, R159, R0.reuse, -R137 ;  /* 0x000000009f867223 */ /* 0x080fe20000010889 */
[----:B------:R-:W0:Y:S01]  /*17c00*/  MUFU.EX2 R185, R185 ;  /* 0x000000b900b97308 */ /* 0x000e220000000800 */
[----:B--2---:R-:W-:Y:S01]  /*17c10*/  FADD.FTZ R6, R122, R5 ;  /* 0x000000057a067221 */ /* 0x004fe20000010000 */
[----:B------:R-:W-:Y:S01]  /*17c20*/  FADD.FTZ R139, R182, R139 ;  /* 0x0000008bb68b7221 */ /* 0x000fe20000010000 */
[----:B------:R-:W-:Y:S01]  /*17c30*/  FFMA.FTZ R5, R151, R0, -R137 ;  /* 0x0000000097057223 */ /* 0x000fe20000010889 */
[C---:B------:R-:W-:Y:S01]  /*17c40*/  F2FP.F16.F32.PACK_AB R182, R22.reuse, R182 ;  /* 0x000000b616b6723e */ /* 0x040fe200000000ff */
[----:B------:R-:W-:Y:S01]  /*17c50*/  FADD.FTZ R6, R191, R6 ;  /* 0x00000006bf067221 */ /* 0x000fe20000010000 */
[----:B------:R-:W-:Y:S01]  /*17c60*/  FADD.FTZ R139, R22, R139 ;  /* 0x0000008b168b7221 */ /* 0x000fe20000010000 */
[----:B------:R-:W-:Y:S01]  /*17c70*/  FFMA.FTZ R137, R167, R0, -R137 ;  /* 0x00000000a7897223 */ /* 0x000fe20000010889 */
[----:B------:R-:W2:Y:S01]  /*17c80*/  MUFU.EX2 R126, R126 ;  /* 0x0000007e007e7308 */ /* 0x000ea20000000800 */
[----:B---3--:R-:W-:Y:S01]  /*17c90*/  FADD.FTZ R6, R123, R6 ;  /* 0x000000067b067221 */ /* 0x008fe20000010000 */
[----:B------:R-:W-:Y:S01]  /*17ca0*/  FADD.FTZ R136, R176, R139 ;  /* 0x0000008bb0887221 */ /* 0x000fe20000010000 */
[----:B------:R-:W-:-:S02]  /*17cb0*/  F2FP.F16.F32.PACK_AB R180, R125, R180 ;  /* 0x000000b47db4723e */ /* 0x000fc400000000ff */
[----:B------:R-:W-:Y:S02]  /*17cc0*/  F2FP.F16.F32.PACK_AB R189, R122, R189 ;  /* 0x000000bd7abd723e */ /* 0x000fe400000000ff */
[----:B------:R-:W-:Y:S01]  /*17cd0*/  F2FP.F16.F32.PACK_AB R191, R123, R191 ;  /* 0x000000bf7bbf723e */ /* 0x000fe200000000ff */
        /* <DEDUP_REMOVED lines=16> */
[C---:B0-----:R-:W-:Y:S01]  /*17de0*/  FADD.FTZ R6, R130.reuse, R135 ;  /* 0x0000008782067221 */ /* 0x041fe20000010000 */
[----:B------:R-:W-:-:S06]  /*17df0*/  F2FP.F16.F32.PACK_AB R181, R130, R181 ;  /* 0x000000b582b5723e */ /* 0x000fcc00000000ff */
[----:B------:R-:W0:Y:S01]  /*17e00*/  MUFU.EX2 R128, R128 ;  /* 0x0000008000807308 */ /* 0x000e220000000800 */
[----:B--2---:R-:W-:-:S07]  /*17e10*/  FADD.FTZ R139, R178, R139 ;  /* 0x0000008bb28b7221 */ /* 0x004fce0000010000 */
[----:B------:R-:W2:Y:S01]  /*17e20*/  MUFU.EX2 R3, R143 ;  /* 0x0000008f00037308 */ /* 0x000ea20000000800 */
[----:B---3--:R-:W-:-:S07]  /*17e30*/  FADD.FTZ R6, R183, R6 ;  /* 0x00000006b7067221 */ /* 0x008fce0000010000 */
[----:B------:R-:W3:Y:S01]  /*17e40*/  MUFU.EX2 R172, R172 ;  /* 0x000000ac00ac7308 */ /* 0x000ee20000000800 */
[C---:B0-----:R-:W-:Y:S01]  /*17e50*/  FADD.FTZ R139, R128.reuse, R139 ;  /* 0x0000008b808b7221 */ /* 0x041fe20000010000 */
[----:B------:R-:W-:-:S06]  /*17e60*/  F2FP.F16.F32.PACK_AB R178, R128, R178 ;  /* 0x000000b280b2723e */ /* 0x000fcc00000000ff */
[----:B------:R-:W0:Y:S01]  /*17e70*/  MUFU.EX2 R177, R177 ;  /* 0x000000b100b17308 */ /* 0x000e220000000800 */
[C---:B--2---:R-:W-:Y:S01]  /*17e80*/  FADD.FTZ R6, R3.reuse, R6 ;  /* 0x0000000603067221 */ /* 0x044fe20000010000 */
[----:B------:R-:W-:Y:S01]  /*17e90*/  F2FP.F16.F32.PACK_AB R183, R3, R183 ;  /* 0x000000b703b7723e */ /* 0x000fe200000000ff */
[----:B------:R-:W-:-:S05]  /*17ea0*/  IMAD.MOV.U32 R3, RZ, RZ, R13 ;  /* 0x000000ffff037224 */ /* 0x000fca00078e000d */
[----:B------:R-:W2:Y:S01]  /*17eb0*/  MUFU.EX2 R129, R129 ;  /* 0x0000008100817308 */ /* 0x000ea20000000800 */
[----:B---3--:R-:W-:-:S07]  /*17ec0*/  FADD.FTZ R136, R172, R139 ;  /* 0x0000008bac887221 */ /* 0x008fce0000010000 */
[----:B------:R-:W3:Y:S01]  /*17ed0*/  MUFU.EX2 R131, R131 ;  /* 0x0000008300837308 */ /* 0x000ee20000000800 */
[----:B0-----:R-:W-:-:S07]  /*17ee0*/  FADD.FTZ R6, R177, R6 ;  /* 0x00000006b1067221 */ /* 0x001fce0000010000 */
[----:B------:R-:W0:Y:S01]  /*17ef0*/  MUFU.EX2 R174, R174 ;  /* 0x000000ae00ae7308 */ /* 0x000e220000000800 */
[C---:B--2---:R-:W-:Y:S01]  /*17f00*/  FADD.FTZ R135, R129.reuse, R136 ;  /* 0x0000008881877221 */ /* 0x044fe20000010000 */
[----:B------:R-:W-:-:S06]  /*17f10*/  F2FP.F16.F32.PACK_AB R172, R129, R172 ;  /* 0x000000ac81ac723e */ /* 0x000fcc00000000ff */
[----:B------:R-:W2:Y:S01]  /*17f20*/  MUFU.EX2 R179, R179 ;  /* 0x000000b300b37308 */ /* 0x000ea20000000800 */
[C---:B---3--:R-:W-:Y:S01]  /*17f30*/  FADD.FTZ R6, R131.reuse, R6 ;  /* 0x0000000683067221 */ /* 0x048fe20000010000 */
[----:B------:R-:W-:-:S06]  /*17f40*/  F2FP.F16.F32.PACK_AB R177, R131, R177 ;  /* 0x000000b183b1723e */ /* 0x000fcc00000000ff */
[----:B------:R-:W3:Y:S01]  /*17f50*/  MUFU.EX2 R132, R132 ;  /* 0x0000008400847308 */ /* 0x000ee20000000800 */
[----:B0-----:R-:W-:-:S07]  /*17f60*/  FADD.FTZ R135, R174, R135 ;  /* 0x00000087ae877221 */ /* 0x001fce0000010000 */
        /* <DEDUP_REMOVED lines=10> */
[----:B-1----:R-:W1:Y:S01]  /*18010*/  MUFU.EX2 R21, R155 ;  /* 0x0000009b00157308 */ /* 0x002e620000000800 */
[----:B---3--:R-:W-:-:S07]  /*18020*/  FADD.FTZ R6, R173, R6 ;  /* 0x00000006ad067221 */ /* 0x008fce0000010000 */
[----:B------:R-:W2:Y:S01]  /*18030*/  MUFU.EX2 R170, R170 ;  /* 0x000000aa00aa7308 */ /* 0x000ea20000000800 */
[C---:B0-----:R-:W-:Y:S01]  /*18040*/  FADD.FTZ R23, R133.reuse, R22 ;  /* 0x0000001685177221 */ /* 0x041fe20000010000 */
[----:B------:R-:W-:Y:S01]  /*18050*/  F2FP.F16.F32.PACK_AB R168, R133, R168 ;  /* 0x000000a885a8723e */ /* 0x000fe200000000ff */
[----:B------:R-:W-:-:S05]  /*18060*/  IMAD.MOV.U32 R22, RZ, RZ, R15 ;  /* 0x000000ffff167224 */ /* 0x000fca00078e000f */
[----:B------:R-:W0:Y:S01]  /*18070*/  MUFU.EX2 R175, R175 ;  /* 0x000000af00af7308 */ /* 0x000e220000000800 */
[C---:B-1----:R-:W-:Y:S01]  /*18080*/  FADD.FTZ R6, R21.reuse, R6 ;  /* 0x0000000615067221 */ /* 0x042fe20000010000 */
[----:B------:R-:W-:-:S06]  /*18090*/  F2FP.F16.F32.PACK_AB R173, R21, R173 ;  /* 0x000000ad15ad723e */ /* 0x000fcc00000000ff */
[----:B------:R-:W1:Y:S01]  /*180a0*/  MUFU.EX2 R134, R134 ;  /* 0x0000008600867308 */ /* 0x000e620000000800 */
[----:B--2---:R-:W-:Y:S01]  /*180b0*/  FADD.FTZ R121, R170, R23 ;  /* 0x00000017aa797221 */ /* 0x004fe20000010000 */
[----:B------:R-:W-:-:S06]  /*180c0*/  F2FP.F16.F32.PACK_AB R170, R4, R170 ;  /* 0x000000aa04aa723e */ /* 0x000fcc00000000ff */
[----:B------:R-:W2:Y:S01]  /*180d0*/  MUFU.EX2 R169, R169 ;  /* 0x000000a900a97308 */ /* 0x000ea20000000800 */
[----:B0-----:R-:W-:Y:S01]  /*180e0*/  FADD.FTZ R23, R175, R6 ;  /* 0x00000006af177221 */ /* 0x001fe20000010000 */
[----:B------:R-:W-:-:S06]  /*180f0*/  FADD.FTZ R6, R4, R121 ;  /* 0x0000007904067221 */ /* 0x000fcc0000010000 */
[----:B------:R-:W0:Y:S01]  /*18100*/  MUFU.EX2 R12, R163 ;  /* 0x000000a3000c7308 */ /* 0x000e220000000800 */
[C---:B-1----:R-:W-:Y:S01]  /*18110*/  FADD.FTZ R4, R134.reuse, R23 ;  /* 0x0000001786047221 */ /* 0x042fe20000010000 */
[----:B------:R-:W-:-:S06]  /*18120*/  F2FP.F16.F32.PACK_AB R175, R134, R175 ;  /* 0x000000af86af723e */ /* 0x000fcc00000000ff */
[----:B------:R-:W1:Y:S01]  /*18130*/  MUFU.EX2 R166, R166 ;  /* 0x000000a600a67308 */ /* 0x000e620000000800 */
[----:B--2---:R-:W-:Y:S01]  /*18140*/  FADD.FTZ R23, R169, R4 ;  /* 0x00000004a9177221 */ /* 0x004fe20000010000 */
[----:B------:R-:W-:-:S06]  /*18150*/  IMAD.MOV.U32 R4, RZ, RZ, R11 ;  /* 0x000000ffff047224 */ /* 0x000fcc00078e000b */
[----:B------:R-:W2:Y:S01]  /*18160*/  MUFU.EX2 R137, R137 ;  /* 0x0000008900897308 */ /* 0x000ea20000000800 */
[C---:B0-----:R-:W-:Y:S01]  /*18170*/  FADD.FTZ R23, R12.reuse, R23 ;  /* 0x000000170c177221 */ /* 0x041fe20000010000 */
[----:B------:R-:W-:-:S03]  /*18180*/  F2FP.F16.F32.PACK_AB R169, R12, R169 ;  /* 0x000000a90ca9723e */ /* 0x000fc600000000ff */
[----:B-1----:R-:W-:-:S04]  /*18190*/  FADD.FTZ R23, R166, R23 ;  /* 0x00000017a6177221 */ /* 0x002fc80000010000 */
[C---:B--2---:R-:W-:Y:S01]  /*181a0*/  FADD.FTZ R5, R137.reuse, R23 ;  /* 0x0000001789057221 */ /* 0x044fe20000010000 */
[----:B------:R-:W-:Y:S01]  /*181b0*/  F2FP.F16.F32.PACK_AB R171, R137, R166 ;  /* 0x000000a689ab723e */ /* 0x000fe200000000ff */
[----:B------:R-:W-:Y:S01]  /*181c0*/  IMAD.MOV.U32 R23, RZ, RZ, R20 ;  /* 0x000000ffff177224 */ /* 0x000fe200078e0014 */
[----:B------:R-:W-:Y:S06]  /*181d0*/  @P2 BRA `(.L_x_5343) ;  /* 0xffffffc800f82947 */ /* 0x000fec000383ffff */
[----:B------:R-:W-:Y:S05]  /*181e0*/  BSYNC B1 ;  /* 0x0000000000017941 */ /* 0x000fea0003800000 */
.L_x_5324:
[----:B------:R-:W-:Y:S01]  /*181f0*/  IMAD.MOV.U32 R3, RZ, RZ, R13 ;  /* 0x000000ffff037224 */ /* 0x000fe200078e000d */
[----:B------:R-:W-:Y:S01]  /*18200*/  MOV R22, R15 ;  /* 0x0000000f00167202 */ /* 0x000fe20000000f00 */
[----:B------:R-:W-:Y:S02]  /*18210*/  IMAD.MOV.U32 R4, RZ, RZ, R11 ;  /* 0x000000ffff047224 */ /* 0x000fe400078e000b */
[----:B------:R-:W-:-:S07]  /*18220*/  IMAD.MOV.U32 R23, RZ, RZ, R20 ;  /* 0x000000ffff177224 */ /* 0x000fce00078e0014 */
.L_x_5323:
[----:B------:R-:W-:Y:S05]  /*18230*/  BSYNC B0 ;  /* 0x0000000000007941 */ /* 0x000fea0003800000 */
.L_x_5322:
[----:B------:R-:W2:Y:S01]  /*18240*/  LDL.LU R15, [R1] ;  /* 0x00000000010f7983 */ /* 0x000ea20000300800 */
[----:B------:R-:W0:Y:S01]  /*18250*/  LDC R11, c[0x0][0x448] ;  /* 0x00011200ff0b7b82 */ /* 0x000e220000000800 */
[----:B------:R-:W-:-:S07]  /*18260*/  IADD3 R14, R196, 0x1, -R194 ;  /* 0x00000001c40e7810 */ /* 0x000fce0007ffe8c2 */
[----:B------:R-:W1:Y:S01]  /*18270*/  LDC R227, c[0x0][0x9e4] ;  /* 0x00027900ffe37b82 */ /* 0x000e620000000800 */
[----:B0-----:R-:W-:Y:S01]  /*18280*/  ISETP.NE.AND P2, PT, R11, 0x1, PT ;  /* 0x000000010b00780c */ /* 0x001fe20003f45270 */
[----:B------:R-:W-:-:S12]  /*18290*/  VIADD R11, R209, 0x7f ;  /* 0x0000007fd10b7836 */ /* 0x000fd80000000000 */
[----:B------:R-:W0:Y:S08]  /*182a0*/  @P2 LDC R12, c[0x0][0x44c] ;  /* 0x00011300ff0c2b82 */ /* 0x000e300000000800 */
[----:B------:R-:W3:Y:S01]  /*182b0*/  @P2 LDC R13, c[0x0][0x450] ;  /* 0x00011400ff0d2b82 */ /* 0x000ee20000000800 */
[----:B0-----:R-:W-:-:S05]  /*182c0*/  @P2 IMAD.HI.U32 R12, R11, R12, RZ ;  /* 0x0000000c0b0c2227 */ /* 0x001fca00078e00ff */
[----:B---3--:R-:W-:-:S05]  /*182d0*/  @P2 SHF.R.U32.HI R11, RZ, R13, R12 ;  /* 0x0000000dff0b2219 */ /* 0x008fca000001160c */
[----:B------:R-:W-:-:S04]  /*182e0*/  IMAD.IADD R11, R14, 0x1, R11 ;  /* 0x000000010e0b7824 */ /* 0x000fc800078e020b */
[----:B------:R-:W-:Y:S01]  /*182f0*/  IMAD.IADD R13, R11, 0x1, -R10 ;  /* 0x000000010b0d7824 */ /* 0x000fe200078e0a0a */
[----:B--2---:R-:W-:-:S04]  /*18300*/  LOP3.LUT R15, R15, 0xffefffff, RZ, 0xc0, !PT ;  /* 0xffefffff0f0f7812 */ /* 0x004fc800078ec0ff */
[----:B------:R-:W-:Y:S02]  /*18310*/  @P2 LOP3.LUT R15, R15, 0x100000, RZ, 0xfc, !PT ;  /* 0x001000000f0f2812 */ /* 0x000fe400078efcff */
[----:B-1----:R-:W-:Y:S02]  /*18320*/  ISETP.GE.AND P2, PT, R227, 0x1, PT ;  /* 0x00000001e300780c */ /* 0x002fe40003f46270 */
[----:B------:R-:W-:-:S11]  /*18330*/  LOP3.LUT R15, R15, 0xffdfffff, RZ, 0xc0, !PT ;  /* 0xffdfffff0f0f7812 */ /* 0x000fd600078ec0ff */
[----:B------:R-:W-:-:S05]  /*18340*/  @P2 LOP3.LUT R15, R15, 0x200000, RZ, 0xfc, !PT ;  /* 0x002000000f0f2812 */ /* 0x000fca00078efcff */
[----:B------:R0:W-:Y:S01]  /*18350*/  STL [R1], R15 ;  /* 0x0000000f01007387 */ /* 0x0001e20000100800 */
[----:B------:R-:W-:Y:S05]  /*18360*/  @!P2 BRA `(.L_x_5344) ;  /* 0x000000000048a947 */ /* 0x000fea0003800000 */
[----:B------:R-:W-:Y:S01]  /*18370*/  IMAD.MOV.U32 R12, RZ, RZ, R11 ;  /* 0x000000ffff0c7224 */ /* 0x000fe200078e000b */
[----:B------:R-:W-:Y:S04]  /*18380*/  BSSY B0, `(.L_x_5345) ;  /* 0x000000e000007945 */ /* 0x000fe80003800000 */
[----:B------:R-:W-:-:S13]  /*18390*/  ISETP.GT.AND P2, PT, R12, -0x1, PT ;  /* 0xffffffff0c00780c */ /* 0x000fda0003f44270 */
[----:B------:R-:W-:Y:S05]  /*183a0*/  @P2 BRA `(.L_x_5346) ;  /* 0x00000000001c2947 */ /* 0x000fea0003800000 */
[----:B------:R-:W-:Y:S02]  /*183b0*/  ISETP.NE.AND P2, PT, R227, 0x1, PT ;  /* 0x00000001e300780c */ /* 0x000fe40003f45270 */
[----:B0-----:R-:W-:-:S11]  /*183c0*/  LOP3.LUT R15, RZ, R12, RZ, 0x33, !PT ;  /* 0x0000000cff0f7212 */ /* 0x001fd600078e33ff */
[----:B------:R-:W0:Y:S02]  /*183d0*/  @P2 LDC.64 R10, c[0x0][0x9e8] ;  /* 0x00027a00ff0a2b82 */ /* 0x000e240000000a00 */
[----:B0-----:R-:W-:-:S05]  /*183e0*/  @P2 IMAD.HI.U32 R10, R15, R10, RZ ;  /* 0x0000000a0f0a2227 */ /* 0x001fca00078e00ff */
[----:B------:R-:W-:-:S04]  /*183f0*/  @P2 SHF.R.U32.HI R15, RZ, R11, R10 ;  /* 0x0000000bff0f2219 */ /* 0x000fc8000001160a */
[----:B------:R-:W-:Y:S01]  /*18400*/  LOP3.LUT R12, RZ, R15, RZ, 0x33, !PT ;  /* 0x0000000fff0c7212 */ /* 0x000fe200078e33ff */
[----:B------:R-:W-:Y:S06]  /*18410*/  BRA `(.L_x_5347) ;  /* 0x0000000000107947 */ /* 0x000fec0003800000 */
.L_x_5346:
[----:B------:R-:W-:-:S13]  /*18420*/  ISETP.NE.AND P2, PT, R227, 0x1, PT ;  /* 0x00000001e300780c */ /* 0x000fda0003f45270 */
[----:B------:R-:W1:Y:S02]  /*18430*/  @P2 LDC.64 R10, c[0x0][0x9e8] ;  /* 0x00027a00ff0a2b82 */ /* 0x000e640000000a00 */
[----:B-1----:R-:W-:-:S05]  /*18440*/  @P2 IMAD.HI.U32 R10, R12, R10, RZ ;  /* 0x0000000a0c0a2227 */ /* 0x002fca00078e00ff */
[----:B------:R-:W-:-:S07]  /*18450*/  @P2 SHF.R.U32.HI R12, RZ, R11, R10 ;  /* 0x0000000bff0c2219 */ /* 0x000fce000001160a */
.L_x_5347:
[----:B------:R-:W-:Y:S05]  /*18460*/  BSYNC B0 ;  /* 0x0000000000007941 */ /* 0x000fea0003800000 */
.L_x_5345:
[----:B------:R-:W-:-:S05]  /*18470*/  IMAD R12, R12, R227, RZ ;  /* 0x000000e30c0c7224 */ /* 0x000fca00078e02ff */
[----:B------:R-:W-:-:S07]  /*18480*/  VIMNMX R13, R13, R12, !PT ;  /* 0x0000000c0d0d7248 */ /* 0x000fce0007fe0100 */
.L_x_5344:
[----:B------:R-:W-:Y:S01]  /*18490*/  VIADD R13, R13, 0x5f ;  /* 0x0000005f0d0d7836 */ /* 0x000fe20000000000 */
[----:B------:R-:W-:Y:S03]  /*184a0*/  BSSY B0, `(.L_x_5348) ;  /* 0x0000221000007945 */ /* 0x000fe60003800000 */
[----:B------:R-:W-:-:S05]  /*184b0*/  IMAD.HI R13, R13, 0x2aaaaaab, RZ ;  /* 0x2aaaaaab0d0d7827 */ /* 0x000fca00078e02ff */
[----:B------:R-:W-:-:S04]  /*184c0*/  SHF.R.U32.HI R10, RZ, 0x1f, R13 ;  /* 0x0000001fff0a7819 */ /* 0x000fc8000001160d */
[----:B------:R-:W-:-:S04]  /*184d0*/  LEA.HI.SX32 R10, R13, R10, 0x1c ;  /* 0x0000000a0d0a7211 */ /* 0x000fc800078fe2ff */
[----:B------:R-:W-:-:S04]  /*184e0*/  VIMNMX R14, R211, R10, !PT ;  /* 0x0000000ad30e7248 */ /* 0x000fc80007fe0100 */
[----:B------:R-:W-:-:S13]  /*184f0*/  ISETP.GE.AND P2, PT, R7, R14, PT ;  /* 0x0000000e0700720c */ /* 0x000fda0003f46270 */
[----:B------:R-:W-:Y:S05]  /*18500*/  @!P2 BRA `(.L_x_5349) ;  /* 0x000000200068a947 */ /* 0x000fea0003800000 */
[----:B------:R-:W-:Y:S01]  /*18510*/  BSSY B1, `(.L_x_5349) ;  /* 0x0000219000017945 */ /* 0x000fe20003800000 */
[----:B------:R-:W-:Y:S01]  /*18520*/  IMAD.MOV.U32 R13, RZ, RZ, R3 ;  /* 0x000000ffff0d7224 */ /* 0x000fe200078e0003 */
[----:B------:R-:W-:Y:S01]  /*18530*/  MOV R11, R23 ;  /* 0x00000017000b7202 */ /* 0x000fe20000000f00 */
[----:B------:R-:W-:Y:S02]  /*18540*/  IMAD.MOV.U32 R12, RZ, RZ, R4 ;  /* 0x000000ffff0c7224 */ /* 0x000fe400078e0004 */
[----:B------:R-:W-:-:S07]  /*18550*/  IMAD.MOV.U32 R10, RZ, RZ, R22 ;  /* 0x000000ffff0a7224 */ /* 0x000fce00078e0016 */
.L_x_5360:
        /* <DEDUP_REMOVED lines=8> */
.L_x_5350:
[----:B------:R-:W-:Y:S01]  /*185e0*/  IMAD R0, R22, 0x8, R16 ;  /* 0x0000000816007824 */ /* 0x000fe200078e0210 */
[----:B------:R-:W-:-:S04]  /*185f0*/  SHF.L.U32 R3, R23, 0x1f, RZ ;  /* 0x0000001f17037819 */ /* 0x000fc800000006ff */
[----:B------:R1:W2:Y:S01]  /*18600*/  SYNCS.PHASECHK.TRANS64.TRYWAIT P2, [R0+URZ+0x30830], R3 ;  /* 0x03083003000075a7 */ /* 0x0002a2000804017f */
[----:B------:R-:W-:Y:S05]  /*18610*/  @!P0 BRA `(.L_x_5351) ;  /* 0x0000000000048947 */ /* 0x000fea0003800000 */
[----:B------:R-:W-:Y:S01]  /*18620*/  BPT.TRAP 0x1 ;  /* 0x000000040000795c */ /* 0x000fe20000300000 */
.L_x_5351:
[----:B------:R-:W-:Y:S01]  /*18630*/  IMAD R126, R22, 0x900, R8 ;  /* 0x00000900167e7824 */ /* 0x000fe200078e0208 */
[----:B------:R-:W-:Y:S03]  /*18640*/  BSSY B2, `(.L_x_5352) ;  /* 0x0000006000027945 */ /* 0x000fe60003800000 */
[C---:B------:R-:W-:Y:S02]  /*18650*/  VIADD R122, R126.reuse, 0x2 ;  /* 0x000000027e7a7836 */ /* 0x040fe40000000000 */
[----:B------:R-:W-:Y:S01]  /*18660*/  VIADD R4, R126, 0x4 ;  /* 0x000000047e047836 */ /* 0x000fe20000000000 */
[----:B--2---:R-:W-:Y:S06]  /*18670*/  @P2 BRA `(.L_x_5353) ;  /* 0x0000000000082947 */ /* 0x004fec0003800000 */
[----:B------:R-:W2:Y:S02]  /*18680*/  SYNCS.PHASECHK.TRANS64.TRYWAIT P2, [R0+URZ+0x30830], R3 ;  /* 0x03083003000075a7 */ /* 0x000ea4000804017f */
[----:B--2---:R-:W-:Y:S05]  /*18690*/  @!P2 BRA `(.L_x_5354) ;  /* 0x0000011c00f4a947 */ /* 0x004fea0003800000 */
.L_x_5353:
[----:B------:R-:W-:Y:S05]  /*186a0*/  BSYNC B2 ;  /* 0x0000000000027941 */ /* 0x000fea0003800000 */
.L_x_5352:
[----:B------:R3:W-:Y:S01]  /*186b0*/  STL.64 [R1+0x80], R16 ;  /* 0x0000801001007387 */ /* 0x0007e20000100a00 */
        /* <DEDUP_REMOVED lines=11> */
[----:B---3--:R-:W3:Y:S01]  /*18770*/  LDL.64 R16, [R1+0x30] ;  /* 0x0000300001107983 */ /* 0x008ee20000100a00 */
[-C--:B------:R-:W-:Y:S01]  /*18780*/  FMUL.FTZ R47, R47, R2.reuse ;  /* 0x000000022f2f7220 */ /* 0x080fe20000410000 */
[-C--:B------:R-:W-:Y:S01]  /*18790*/  FMUL.FTZ R50, R50, R2.reuse ;  /* 0x0000000232327220 */ /* 0x080fe20000410000 */
[-C--:B------:R-:W-:Y:S01]  /*187a0*/  FMUL.FTZ R51, R51, R2.reuse ;  /* 0x0000000233337220 */ /* 0x080fe20000410000 */
[----:B------:R0:W-:Y:S01]  /*187b0*/  STL [R1+0x78], R14 ;  /* 0x0000780e01007387 */ /* 0x0001e20000100800 */
        /* <DEDUP_REMOVED lines=34> */
[----:B0-----:R-:W4:Y:S01]  /*189e0*/  LDL.64 R14, [R1+0x28] ;  /* 0x00002800010e7983 */ /* 0x001f220000100a00 */
[----:B------:R-:W-:-:S02]  /*189f0*/  VIADD R2, R126, 0x306 ;  /* 0x000003067e027836 */ /* 0x000fc40000000000 */
[----:B-12---:R-:W-:Y:S01]  /*18a00*/  IMAD.MOV.U32 R3, RZ, RZ, 0x40000040 ;  /* 0x40000040ff037424 */ /* 0x006fe200078e00ff */
[----:B------:R0:W-:Y:S02]  /*18a10*/  STL.64 [R1+0x70], R12 ;  /* 0x0000700c01007387 */ /* 0x0001e40000100a00 */
[----:B------:R-:W-:Y:S02]  /*18a20*/  R2UR UR14, R2 ;  /* 0x00000000020e72ca */ /* 0x000fe400000e0000 */
[----:B------:R-:W-:Y:S01]  /*18a30*/  R2UR UR15, R3 ;  /* 0x00000000030f72ca */ /* 0x000fe200000e0000 */
[----:B0-----:R-:W2:Y:S04]  /*18a40*/  LDL.64 R12, [R1+0x20] ;  /* 0x00002000010c7983 */ /* 0x001ea80000100a00 */
[----:B------:R0:W-:Y:S04]  /*18a50*/  STL.64 [R1+0x68], R10 ;  /* 0x0000680a01007387 */ /* 0x0001e80000100a00 */
[----:B0-----:R-:W2:Y:S04]  /*18a60*/  LDL.64 R10, [R1+0x18] ;  /* 0x00001800010a7983 */ /* 0x001ea80000100a00 */
[----:B------:R0:W-:Y:S04]  /*18a70*/  STL.64 [R1+0x60], R6 ;  /* 0x0000600601007387 */ /* 0x0001e80000100a00 */
[----:B------:R-:W3:Y:S01]  /*18a80*/  LDL.64 R2, [R1+0x38] ;  /* 0x0000380001027983 */ /* 0x000ee20000100a00 */
[----:B------:R-:W-:-:S02]  /*18a90*/  IMAD.MOV.U32 R120, RZ, RZ, R126 ;  /* 0x000000ffff787224 */ /* 0x000fc400078e007e */
[----:B------:R-:W-:-:S03]  /*18aa0*/  VIADD R124, R126, 0x6 ;  /* 0x000000067e7c7836 */ /* 0x000fc60000000000 */
[----:B------:R-:W-:Y:S01]  /*18ab0*/  R2UR UR54, R120 ;  /* 0x00000000783672ca */ /* 0x000fe200000e0000 */
[----:B------:R-:W-:Y:S01]  /*18ac0*/  IMAD.MOV.U32 R120, RZ, RZ, R4 ;  /* 0x000000ffff787224 */ /* 0x000fe200078e0004 */
[----:B------:R-:W-:Y:S01]  /*18ad0*/  R2UR UR50, R122 ;  /* 0x000000007a3272ca */ /* 0x000fe200000e0000 */
[----:B------:R-:W-:Y:S01]  /*18ae0*/  VIADD R122, R126, 0x300 ;  /* 0x000003007e7a7836 */ /* 0x000fe20000000000 */
[----:B------:R-:W-:Y:S01]  /*18af0*/  R2UR UR30, R124 ;  /* 0x000000007c1e72ca */ /* 0x000fe200000e0000 */
[----:B------:R-:W-:Y:S01]  /*18b00*/  VIADD R124, R126, 0x304 ;  /* 0x000003047e7c7836 */ /* 0x000fe20000000000 */
[----:B------:R-:W-:Y:S01]  /*18b10*/  R2UR UR34, R120 ;  /* 0x00000000782272ca */ /* 0x000fe200000e0000 */
[----:B------:R-:W-:Y:S02]  /*18b20*/  VIADD R120, R126, 0x302 ;  /* 0x000003027e787836 */ /* 0x000fe40000000000 */
[----:B------:R-:W-:Y:S01]  /*18b30*/  IMAD.MOV.U32 R121, RZ, RZ, 0x40000040 ;  /* 0x40000040ff797424 */ /* 0x000fe200078e00ff */
[----:B------:R-:W-:Y:S01]  /*18b40*/  R2UR UR26, R122 ;  /* 0x000000007a1a72ca */ /* 0x000fe200000e0000 */
[----:B------:R-:W-:Y:S01]  /*18b50*/  IMAD.MOV.U32 R125, RZ, RZ, 0x40000040 ;  /* 0x40000040ff7d7424 */ /* 0x000fe200078e00ff */
[----:B------:R-:W-:Y:S01]  /*18b60*/  R2UR UR22, R120 ;  /* 0x00000000781672ca */ /* 0x000fe200000e0000 */
[----:B------:R-:W-:Y:S01]  /*18b70*/  VIADD R120, R126, 0x600 ;  /* 0x000006007e787836 */ /* 0x000fe20000000000 */
[----:B------:R-:W-:Y:S01]  /*18b80*/  R2UR UR18, R124 ;  /* 0x000000007c1272ca */ /* 0x000fe200000e0000 */
[C---:B------:R-:W-:Y:S01]  /*18b90*/  VIADD R124, R126.reuse, 0x604 ;  /* 0x000006047e7c7836 */ /* 0x040fe20000000000 */
[C---:B------:R-:W-:Y:S01]  /*18ba0*/  R2UR UR55, R121.reuse ;  /* 0x00000000793772ca */ /* 0x040fe200000e0000 */
[----:B------:R-:W-:Y:S01]  /*18bb0*/  IMAD.MOV.U32 R127, RZ, RZ, 0x40000040 ;  /* 0x40000040ff7f7424 */ /* 0x000fe200078e00ff */
[C---:B------:R-:W-:Y:S01]  /*18bc0*/  IADD3 R122, R126.reuse, 0x602, RZ ;  /* 0x000006027e7a7810 */ /* 0x040fe20007ffe0ff */
[----:B------:R-:W-:Y:S01]  /*18bd0*/  VIADD R126, R126, 0x606 ;  /* 0x000006067e7e7836 */ /* 0x000fe20000000000 */
[----:B------:R-:W-:Y:S01]  /*18be0*/  MOV R123, 0x40000040 ;  /* 0x40000040007b7802 */ /* 0x000fe20000000f00 */
[----:B0-----:R-:W2:Y:S01]  /*18bf0*/  LDL.64 R6, [R1+0x10] ;  /* 0x0000100001067983 */ /* 0x001ea20000100a00 */
        /* <DEDUP_REMOVED lines=29> */
[-C--:B------:R-:W-:Y:S01]  /*18dd0*/  FMUL.FTZ R52, R52, R9.reuse ;  /* 0x0000000934347220 */ /* 0x080fe20000410000 */
[-C--:B------:R-:W-:Y:S01]  /*18de0*/  FMUL.FTZ R53, R53, R9.reuse ;  /* 0x0000000935357220 */ /* 0x080fe20000410000 */
[-C--:B------:R-:W-:Y:S01]  /*18df0*/  FMUL.FTZ R56, R56, R9.reuse ;  /* 0x0000000938387220 */ /* 0x080fe20000410000 */
        /* <DEDUP_REMOVED lines=37> */
[----:B---3--:R-:W-:Y:S02]  /*19050*/  R2UR UR32, R2 ;  /* 0x00000000022072ca */ /* 0x008fe400000e0000 */
[----:B------:R-:W-:Y:S02]  /*19060*/  R2UR UR33, R3 ;  /* 0x00000000032172ca */ /* 0x000fe400000e0000 */
[----:B------:R-:W-:Y:S01]  /*19070*/  R2UR UR28, R16 ;  /* 0x00000000101c72ca */ /* 0x000fe200000e0000 */
[----:B------:R-:W3:Y:S10]  /*19080*/  LDL.64 R2, [R1+0x8] ;  /* 0x0000080001027983 */ /* 0x000ef40000100a00 */
[----:B------:R-:W-:Y:S01]  /*19090*/  HGMMA.64x96x16.F32 R120, gdesc[UR32], R120, gsb0 ;  /* 0x01600000207879f0 */ /* 0x000fe20008000878 */
[----:B------:R-:W-:-:S02]  /*190a0*/  R2UR UR29, R17 ;  /* 0x00000000111d72ca */ /* 0x000fc400000e0000 */
[----:B----4-:R-:W-:Y:S01]  /*190b0*/  R2UR UR24, R14 ;  /* 0x000000000e1872ca */ /* 0x010fe200000e0000 */
[----:B------:R0:W5:Y:S01]  /*190c0*/  LDL.LU.64 R16, [R1+0x80] ;  /* 0x0000800001107983 */ /* 0x0001620000300a00 */
[----:B------:R-:W-:Y:S02]  /*190d0*/  R2UR UR25, R15 ;  /* 0x000000000f1972ca */ /* 0x000fe400000e0000 */
[----:B--2---:R-:W-:Y:S01]  /*190e0*/  R2UR UR20, R12 ;  /* 0x000000000c1472ca */ /* 0x004fe200000e0000 */
[----:B------:R0:W5:Y:S01]  /*190f0*/  LDL.LU R14, [R1+0x78] ;  /* 0x00007800010e7983 */ /* 0x0001620000300800 */
[----:B------:R-:W-:Y:S02]  /*19100*/  WARPGROUP.DEPBAR.LE gsb0, 0x0 ;  /* 0x00008000000079c5 */ /* 0x000fe40000010000 */
[----:B------:R-:W-:-:S06]  /*19110*/  WARPGROUP.ARRIVE ;  /* 0x00000000000079c5 */ /* 0x000fcc0000000000 */
[----:B------:R-:W-:Y:S01]  /*19120*/  HGMMA.64x96x16.F32 R120, gdesc[UR28], R120, gsb0 ;  /* 0x016000001c7879f0 */ /* 0x000fe20008000878 */
[----:B------:R-:W-:Y:S02]  /*19130*/  R2UR UR21, R13 ;  /* 0x000000000d1572ca */ /* 0x000fe400000e0000 */
[----:B------:R-:W-:Y:S01]  /*19140*/  R2UR UR16, R10 ;  /* 0x000000000a1072ca */ /* 0x000fe200000e0000 */
[----:B------:R0:W5:Y:S01]  /*19150*/  LDL.LU.64 R12, [R1+0x70] ;  /* 0x00007000010c7983 */ /* 0x0001620000300a00 */
        /* <DEDUP_REMOVED lines=10> */
[----:B---3--:R-:W-:Y:S01]  /*19200*/  R2UR UR8, R2 ;  /* 0x00000000020872ca */ /* 0x008fe200000e0000 */
[----:B------:R0:W5:Y:S01]  /*19210*/  LDL.LU.64 R6, [R1+0x60] ;  /* 0x0000600001067983 */ /* 0x0001620000300a00 */
[----:B------:R-:W-:Y:S02]  /*19220*/  WARPGROUP.DEPBAR.LE gsb0, 0x0 ;  /* 0x00008000000079c5 */ /* 0x000fe40000010000 */
[----:B------:R-:W-:-:S06]  /*19230*/  WARPGROUP.ARRIVE ;  /* 0x00000000000079c5 */ /* 0x000fcc0000000000 */
[----:B------:R-:W-:Y:S01]  /*19240*/  HGMMA.64x96x16.F32 R120, gdesc[UR16], R120, gsb0 ;  /* 0x01600000107879f0 */ /* 0x000fe20008000878 */
[----:B------:R-:W-:Y:S02]  /*19250*/  R2UR UR9, R3 ;  /* 0x00000000030972ca */ /* 0x000fe400000e0000 */
[----:B------:R-:W-:Y:S02]  /*19260*/  WARPGROUP.DEPBAR.LE gsb0, 0x0 ;  /* 0x00008000000079c5 */ /* 0x000fe40000010000 */
[----:B------:R-:W-:-:S06]  /*19270*/  WARPGROUP.ARRIVE ;  /* 0x00000000000079c5 */ /* 0x000fcc0000000000 */
[----:B------:R-:W-:Y:S03]  /*19280*/  HGMMA.64x96x16.F32 R120, gdesc[UR12], R120, gsb0 ;  /* 0x016000000c7879f0 */ /* 0x000fe60008000878 */
[----:B------:R-:W-:Y:S02]  /*19290*/  WARPGROUP.DEPBAR.LE gsb0, 0x0 ;  /* 0x00008000000079c5 */ /* 0x000fe40000010000 */
[----:B------:R-:W-:-:S06]  /*192a0*/  WARPGROUP.ARRIVE ;  /* 0x00000000000079c5 */ /* 0x000fcc0000000000 */
[----:B------:R-:W-:Y:S01]  /*192b0*/  HGMMA.64x96x16.F32 R120, gdesc[UR8], R120, gsb0 ;  /* 0x01600000087879f0 */ /* 0x000fe20008000878 */
[----:B------:R-:W-:Y:S01]  /*192c0*/  UMOV UR4, UR56 ;  /* 0x0000003800047c82 */ /* 0x000fe20008000000 */
[----:B------:R-:W-:Y:S01]  /*192d0*/  UMOV UR5, UR57 ;  /* 0x0000003900057c82 */ /* 0x000fe20008000000 */
        /* <DEDUP_REMOVED lines=12> */
.L_x_5355:
[----:B-----5:R-:W-:Y:S01]  /*193a0*/  SHF.L.U32 R0, R11, 0x1f, RZ ;  /* 0x0000001f0b007819 */ /* 0x020fe200000006ff */
[----:B------:R-:W-:-:S04]  /*193b0*/  IMAD R15, R10, 0x8, R16 ;  /* 0x000000080a0f7824 */ /* 0x000fc800078e0210 */
[----:B------:R0:W1:Y:S01]  /*193c0*/  SYNCS.PHASECHK.TRANS64.TRYWAIT P2, [R15+URZ+0x30850], R0 ;  /* 0x030850000f0075a7 */ /* 0x000062000804017f */
[----:B------:R-:W-:Y:S05]  /*193d0*/  @!P0 BRA `(.L_x_5356) ;  /* 0x0000000000048947 */ /* 0x000fea0003800000 */
[----:B------:R-:W-:Y:S01]  /*193e0*/  BPT.TRAP 0x1 ;  /* 0x000000040000795c */ /* 0x000fe20000300000 */
.L_x_5356:
[----:B------:R-:W-:Y:S04]  /*193f0*/  BSSY B2, `(.L_x_5357) ;  /* 0x0000004000027945 */ /* 0x000fe80003800000 */
[----:B-1----:R-:W-:Y:S05]  /*19400*/  @P2 BRA `(.L_x_5358) ;  /* 0x0000000000082947 */ /* 0x002fea0003800000 */
[----:B------:R-:W1:Y:S02]  /*19410*/  SYNCS.PHASECHK.TRANS64.TRYWAIT P2, [R15+URZ+0x30850], R0 ;  /* 0x030850000f0075a7 */ /* 0x000e64000804017f */
[----:B-1----:R-:W-:Y:S05]  /*19420*/  @!P2 BRA `(.L_x_5359) ;  /* 0x0000011000a4a947 */ /* 0x002fea0003800000 */
.L_x_5358:
[----:B------:R-:W-:Y:S05]  /*19430*/  BSYNC B2 ;  /* 0x0000000000027941 */ /* 0x000fea0003800000 */
.L_x_5357:
[----:B01----:R-:W-:Y:S01]  /*19440*/  VIADD R0, R16, 0x400 ;  /* 0x0000040010007836 */ /* 0x003fe20000000000 */
[----:B------:R-:W-:Y:S01]  /*19450*/  WARPGROUP.ARRIVE ;  /* 0x00000000000079c5 */ /* 0x000fe20000000000 */
[----:B------:R-:W-:Y:S01]  /*19460*/  IMAD.MOV.U32 R11, RZ, RZ, 0x40000040 ;  /* 0x40000040ff0b7424 */ /* 0x000fe200078e00ff */
[----:B------:R-:W-:Y:S01]  /*19470*/  MOV R3, 0x40000040 ;  /* 0x4000004000037802 */ /* 0x000fe20000000f00 */
[----:B------:R-:W-:Y:S01]  /*19480*/  ULDC UR4, c[0x0][0x988] ;  /* 0x0002620000047ab9 */ /* 0x000fe20000000800 */
[----:B------:R-:W-:Y:S01]  /*19490*/  SHF.R.U32.HI R0, RZ, 0x4, R0 ;  /* 0x00000004ff007819 */ /* 0x000fe20000011600 */
[----:B------:R-:W-:Y:S01]  /*194a0*/  @!P1 IMAD R20, R20, 0x8, R16 ;  /* 0x0000000814149824 */ /* 0x000fe200078e0210 */
[----:B------:R-:W-:Y:S01]  /*194b0*/  R2UR UR7, R11 ;  /* 0x000000000b0772ca */ /* 0x000fe200000e0000 */
[----:B------:R-:W-:Y:S01]  /*194c0*/  @!P1 VIADD R15, R15, 0x30860 ;  /* 0x000308600f0f9836 */ /* 0x000fe20000000000 */
[----:B------:R-:W-:Y:S01]  /*194d0*/  LOP3.LUT R0, R0, 0x3fff, RZ, 0xc0, !PT ;  /* 0x00003fff00007812 */ /* 0x000fe200078ec0ff */
[----:B------:R-:W-:Y:S01]  /*194e0*/  @!P1 VIADD R20, R20, 0x30840 ;  /* 0x0003084014149836 */ /* 0x000fe20000000000 */
[C---:B------:R-:W-:Y:S01]  /*194f0*/  ISETP.GT.AND P2, PT, R7.reuse, R14, PT ;  /* 0x0000000e0700720c */ /* 0x040fe20003f44270 */
[----:B------:R-:W-:Y:S01]  /*19500*/  VIADD R7, R7, 0xffffffff ;  /* 0xffffffff07077836 */ /* 0x000fe20000000000 */
[----:B------:R-:W-:-:S02]  /*19510*/  LOP3.LUT R0, R0, 0x3000000, RZ, 0xfc, !PT ;  /* 0x0300000000007812 */ /* 0x000fc400078efcff */
[----:B------:R-:W-:-:S03]  /*19520*/  @!P1 PRMT R15, RZ, 0x654, R15 ;  /* 0x00000654ff0f9816 */ /* 0x000fc6000000000f */
[----:B------:R-:W-:Y:S01]  /*19530*/  IMAD R10, R10, 0x900, R0 ;  /* 0x000009000a0a7824 */ /* 0x000fe200078e0200 */
[----:B------:R-:W-:-:S03]  /*19540*/  FMNMX.FTZ R0, R120, R12, !PT ;  /* 0x0000000c78007209 */ /* 0x000fc60007810000 */
[C---:B------:R-:W-:Y:S01]  /*19550*/  VIADD R2, R10.reuse, 0x80 ;  /* 0x000000800a027836 */ /* 0x040fe20000000000 */
[----:B------:R-:W-:Y:S02]  /*19560*/  R2UR UR6, R10 ;  /* 0x000000000a0672ca */ /* 0x000fe400000e0000 */
[----:B------:R-:W-:-:S04]  /*19570*/  FMNMX.FTZ R0, R121, R0, !PT ;  /* 0x0000000079007209 */ /* 0x000fc80007810000 */
[----:B------:R-:W-:-:S04]  /*19580*/  FMNMX.FTZ R0, R124, R0, !PT ;  /* 0x000000007c007209 */ /* 0x000fc80007810000 */
[----:B------:R-:W-:-:S03]  /*19590*/  FMNMX.FTZ R0, R125, R0, !PT ;  /* 0x000000007d007209 */ /* 0x000fc60007810000 */
        /* <DEDUP_REMOVED lines=30> */
[C---:B------:R-:W-:Y:S01]  /*19780*/  FMUL.FTZ R11, R4.reuse, R0 ;  /* 0x00000000040b7220 */ /* 0x040fe20000410000 */
[----:B------:R-:W-:-:S03]  /*19790*/  FADD.FTZ R9, -R4, R12 ;  /* 0x0000000c04097221 */ /* 0x000fc60000010100 */
[-CC-:B------:R-:W-:Y:S01]  /*197a0*/  FFMA.FTZ R21, R133, R0.reuse, -R11.reuse ;  /* 0x0000000085157223 */ /* 0x180fe2000001080b */
[-CC-:B------:R-:W-:Y:S01]  /*197b0*/  FFMA.FTZ R121, R121, R0.reuse, -R11.reuse ;  /* 0x0000000079797223 */ /* 0x180fe2000001080b */
[-CC-:B------:R-:W-:Y:S01]  /*197c0*/  FFMA.FTZ R133, R141, R0.reuse, -R11.reuse ;  /* 0x000000008d857223 */ /* 0x180fe2000001080b */
[-C--:B------:R-:W-:Y:S01]  /*197d0*/  FFMA.FTZ R12, R160, R0.reuse, -R11 ;  /* 0x00000000a00c7223 */ /* 0x080fe2000001080b */
[----:B------:R-:W-:Y:S02]  /*197e0*/  FMUL.FTZ R9, R9, R0 ;  /* 0x0000000009097220 */ /* 0x000fe40000410000 */
        /* <DEDUP_REMOVED lines=10> */
[----:B------:R-:W-:Y:S02]  /*19890*/  FFMA.FTZ R120, R145, R0, -R11 ;  /* 0x0000000091787223 */ /* 0x000fe4000001080b */
[----:B------:R-:W-:Y:S01]  /*198a0*/  HGMMA.64x192x16.F32 R24, R184, gdesc[UR4].tnspB, R24, gsb0 ;  /* 0x42e00004b8187df0 */ /* 0x000fe20008000818 */
[----:B------:R-:W-:Y:S01]  /*198b0*/  R2UR UR6, R2 ;  /* 0x00000000020672ca */ /* 0x000fe200000e0000 */
[----:B------:R-:W-:Y:S01]  /*198c0*/  VIADD R2, R10, 0x180 ;  /* 0x000001800a027836 */ /* 0x000fe20000000000 */
[----:B------:R-:W-:Y:S01]  /*198d0*/  R2UR UR7, R3 ;  /* 0x00000000030772ca */ /* 0x000fe200000e0000 */
[----:B------:R-:W-:Y:S01]  /*198e0*/  IMAD.MOV.U32 R3, RZ, RZ, 0x40000040 ;  /* 0x40000040ff037424 */ /* 0x000fe200078e00ff */
[----:B------:R-:W0:Y:S08]  /*198f0*/  MUFU.EX2 R188, R188 ;  /* 0x000000bc00bc7308 */ /* 0x000e300000000800 */
[----:B------:R-:W-:Y:S08]  /*19900*/  MUFU.EX2 R190, R190 ;  /* 0x000000be00be7308 */ /* 0x000ff00000000800 */
[----:B------:R-:W-:Y:S01]  /*19910*/  MUFU.EX2 R124, R124 ;  /* 0x0000007c007c7308 */ /* 0x000fe20000000800 */
[----:B0-----:R-:W-:Y:S01]  /*19920*/  FFMA.FTZ R6, R9, R6, R188 ;  /* 0x0000000609067223 */ /* 0x001fe200000100bc */
[----:B------:R-:W-:-:S06]  /*19930*/  F2FP.F16.F32.PACK_AB R188, R121, R188 ;  /* 0x000000bc79bc723e */ /* 0x000fcc00000000ff */
        /* <DEDUP_REMOVED lines=9> */
[C---:B------:R-:W-:Y:S01]  /*199d0*/  VIADD R2, R10.reuse, 0x200 ;  /* 0x000002000a027836 */ /* 0x040fe20000000000 */
[----:B------:R-:W-:Y:S01]  /*199e0*/  R2UR UR7, R3 ;  /* 0x00000000030772ca */ /* 0x000fe200000e0000 */
[----:B------:R-:W-:Y:S01]  /*199f0*/  IMAD.MOV.U32 R3, RZ, RZ, 0x40000040 ;  /* 0x40000040ff037424 */ /* 0x000fe200078e00ff */
[----:B------:R-:W-:Y:S01]  /*19a00*/  MUFU.EX2 R184, R184 ;  /* 0x000000b800b87308 */ /* 0x000fe20000000800 */
[----:B------:R-:W-:-:S07]  /*19a10*/  VIADD R10, R10, 0x280 ;  /* 0x000002800a0a7836 */ /* 0x000fce0000000000 */
[----:B------:R-:W-:Y:S08]  /*19a20*/  MUFU.EX2 R186, R186 ;  /* 0x000000ba00ba7308 */ /* 0x000ff00000000800 */
        /* <DEDUP_REMOVED lines=52> */
[----:B------:R-:W-:Y:S01]  /*19d70*/  @!P1 PRMT R130, RZ, 0x654, R20 ;  /* 0x00000654ff829816 */ /* 0x000fe20000000014 */
[----:B------:R-:W-:Y:S01]  /*19d80*/  FADD.FTZ R131, R121, R6 ;  /* 0x0000000679837221 */ /* 0x000fe20000010000 */
        /* <DEDUP_REMOVED lines=10> */
[----:B------:R-:W-:Y:S01]  /*19e30*/  FFMA.FTZ R166, R166, R0, -R137 ;  /* 0x00000000a6a67223 */ /* 0x000fe20000010889 */
[----:B------:R-:W1:Y:S08]  /*19e40*/  MUFU.EX2 R122, R122 ;  /* 0x0000007a007a7308 */ /* 0x000e700000000800 */
[----:B------:R-:W2:Y:S01]  /*19e50*/  MUFU.EX2 R191, R191 ;  /* 0x000000bf00bf7308 */ /* 0x000ea20000000800 */
[----:B0-----:R-:W-:-:S07]  /*19e60*/  FFMA.FTZ R5, R2, R5, R189 ;  /* 0x0000000502057223 */ /* 0x001fce00000100bd */
[----:B------:R-:W0:Y:S01]  /*19e70*/  MUFU.EX2 R123, R123 ;  /* 0x0000007b007b7308 */ /* 0x000e220000000800 */
[C---:B-1----:R-:W-:Y:S01]  /*19e80*/  FADD.FTZ R6, R122.reuse, R5 ;  /* 0x000000057a067221 */ /* 0x042fe20000010000 */
[-C--:B------:R-:W-:Y:S01]  /*19e90*/  FFMA.FTZ R5, R151, R0.reuse, -R137 ;  /* 0x0000000097057223 */ /* 0x080fe20000010889 */
[----:B------:R-:W-:Y:S01]  /*19ea0*/  F2FP.F16.F32.PACK_AB R189, R122, R189 ;  /* 0x000000bd7abd723e */ /* 0x000fe200000000ff */
[----:B------:R-:W-:Y:S02]  /*19eb0*/  WARPGROUP.DEPBAR.LE gsb0, 0x0 ;  /* 0x00008000000079c5 */ /* 0x000fe40000010000 */
[----:B------:R-:W-:Y:S01]  /*19ec0*/  WARPGROUP.ARRIVE ;  /* 0x00000000000079c5 */ /* 0x000fe20000000000 */
[-CC-:B------:R-:W-:Y:S01]  /*19ed0*/  FFMA.FTZ R176, R144, R0.reuse, -R11.reuse ;  /* 0x0000000090b07223 */ /* 0x180fe2000001080b */
[-C--:B------:R-:W-:Y:S01]  /*19ee0*/  FFMA.FTZ R178, R148, R0.reuse, -R11 ;  /* 0x0000000094b27223 */ /* 0x080fe2000001080b */
[----:B------:R-:W-:Y:S01]  /*19ef0*/  MUFU.EX2 R185, R185 ;  /* 0x000000b900b97308 */ /* 0x000fe20000000800 */
[----:B--2---:R-:W-:Y:S01]  /*19f00*/  FADD.FTZ R6, R191, R6 ;  /* 0x00000006bf067221 */ /* 0x004fe20000010000 */
[-CC-:B------:R-:W-:Y:S01]  /*19f10*/  FFMA.FTZ R177, R146, R0.reuse, -R137.reuse ;  /* 0x0000000092b17223 */ /* 0x180fe20000010889 */
[----:B------:R-:W-:Y:S01]  /*19f20*/  HGMMA.64x192x16.F32 R24, R172, gdesc[UR4].tnspB, R24, gsb0 ;  /* 0x42e00004ac187df0 */ /* 0x000fe20008000818 */
[----:B------:R-:W-:Y:S01]  /*19f30*/  R2UR UR6, R10 ;  /* 0x000000000a0672ca */ /* 0x000fe200000e0000 */
[-CC-:B------:R-:W-:Y:S01]  /*19f40*/  FFMA.FTZ R10, R139, R0.reuse, -R137.reuse ;  /* 0x000000008b0a7223 */ /* 0x180fe20000010889 */
[C---:B0-----:R-:W-:Y:S01]  /*19f50*/  FADD.FTZ R6, R123.reuse, R6 ;  /* 0x000000067b067221 */ /* 0x041fe20000010000 */
[----:B------:R-:W-:Y:S01]  /*19f60*/  FFMA.FTZ R179, R150, R0, -R137 ;  /* 0x0000000096b37223 */ /* 0x000fe20000010889 */
[----:B------:R-:W-:Y:S01]  /*19f70*/  MUFU.EX2 R126, R126 ;  /* 0x0000007e007e7308 */ /* 0x000fe20000000800 */
[----:B------:R-:W-:-:S07]  /*19f80*/  F2FP.F16.F32.PACK_AB R191, R123, R191 ;  /* 0x000000bf7bbf723e */ /* 0x000fce00000000ff */
        /* <DEDUP_REMOVED lines=16> */
[-CC-:B------:R-:W-:Y:S01]  /*1a090*/  FFMA.FTZ R175, R125, R0.reuse, -R11.reuse ;  /* 0x000000007daf7223 */ /* 0x180fe2000001080b */
[-CC-:B------:R-:W-:Y:S01]  /*1a0a0*/  FFMA.FTZ R173, R129, R0.reuse, -R11.reuse ;  /* 0x0000000081ad7223 */ /* 0x180fe2000001080b */
[-CC-:B------:R-:W-:Y:S01]  /*1a0b0*/  FFMA.FTZ R125, R149, R0.reuse, -R11.reuse ;  /* 0x00000000957d7223 */ /* 0x180fe2000001080b */
[-CC-:B------:R-:W-:Y:S01]  /*1a0c0*/  FFMA.FTZ R172, R152, R0.reuse, -R11.reuse ;  /* 0x0000000098ac7223 */ /* 0x180fe2000001080b */
[-CC-:B------:R-:W-:Y:S01]  /*1a0d0*/  FFMA.FTZ R174, R156, R0.reuse, -R11.reuse ;  /* 0x000000009cae7223 */ /* 0x180fe2000001080b */
[-CC-:B------:R-:W-:Y:S01]  /*1a0e0*/  FFMA.FTZ R129, R157, R0.reuse, -R11.reuse ;  /* 0x000000009d817223 */ /* 0x180fe2000001080b */
[----:B------:R-:W-:Y:S01]  /*1a0f0*/  FFMA.FTZ R11, R165, R0, -R11 ;  /* 0x00000000a50b7223 */ /* 0x000fe2000001080b */
[----:B------:R-:W-:Y:S01]  /*1a100*/  WARPGROUP.ARRIVE ;  /* 0x00000000000079c5 */ /* 0x000fe20000000000 */
[----:B------:R-:W-:Y:S08]  /*1a110*/  MUFU.EX2 R175, R175 ;  /* 0x000000af00af7308 */ /* 0x000ff00000000800 */
[----:B------:R0:W1:Y:S08]  /*1a120*/  MUFU.EX2 R13, R11 ;  /* 0x0000000b000d7308 */ /* 0x0000700000000800 */
[----:B------:R-:W2:Y:S01]  /*1a130*/  MUFU.EX2 R173, R173 ;  /* 0x000000ad00ad7308 */ /* 0x000ea20000000800 */
[----:B0-----:R-:W-:-:S04]  /*1a140*/  MOV R11, 0x40000040 ;  /* 0x40000040000b7802 */ /* 0x001fc80000000f00 */
[----:B------:R-:W-:Y:S01]  /*1a150*/  R2UR UR7, R11 ;  /* 0x000000000b0772ca */ /* 0x000fe200000e0000 */
[----:B------:R-:W-:Y:S02]  /*1a160*/  FFMA.FTZ R11, R143, R0, -R137 ;  /* 0x000000008f0b7223 */ /* 0x000fe40000010889 */
[----:B------:R-:W-:Y:S08]  /*1a170*/  MUFU.EX2 R125, R125 ;  /* 0x0000007d007d7308 */ /* 0x000ff00000000800 */
[----:B------:R-:W0:Y:S02]  /*1a180*/  MUFU.EX2 R11, R11 ;  /* 0x0000000b000b7308 */ /* 0x000e240000000800 */
[----:B------:R-:W-:Y:S06]  /*1a190*/  HGMMA.64x192x16.F32 R24, R168, gdesc[UR4].tnspB, R24, gsb0 ;  /* 0x42e00004a8187df0 */ /* 0x000fec0008000818 */
[----:B------:R-:W-:Y:S08]  /*1a1a0*/  MUFU.EX2 R172, R172 ;  /* 0x000000ac00ac7308 */ /* 0x000ff00000000800 */
[----:B------:R-:W-:Y:S08]  /*1a1b0*/  MUFU.EX2 R174, R174 ;  /* 0x000000ae00ae7308 */ /* 0x000ff00000000800 */
[----:B------:R-:W-:Y:S01]  /*1a1c0*/  MUFU.EX2 R129, R129 ;  /* 0x0000008100817308 */ /* 0x000fe20000000800 */
[----:B------:R-:W-:-:S02]  /*1a1d0*/  WARPGROUP.DEPBAR.LE gsb0, 0x0 ;  /* 0x00008000000079c5 */ /* 0x000fc40000010000 */
[----:B------:R3:W-:Y:S01]  /*1a1e0*/  @!P1 SYNCS.ARRIVE.TRANS64.RED.A1T0 RZ, [R130+URZ], RZ ;  /* 0x000000ff82ff99a7 */ /* 0x0007e2000810043f */
[----:B------:R-:W-:Y:S02]  /*1a1f0*/  F2FP.F16.F32.PACK_AB R168, R132, R12 ;  /* 0x0000000c84a8723e */ /* 0x000fe400000000ff */
[----:B-1----:R-:W-:Y:S02]  /*1a200*/  F2FP.F16.F32.PACK_AB R170, R13, R136 ;  /* 0x000000880daa723e */ /* 0x002fe400000000ff */
[----:B------:R-:W-:Y:S01]  /*1a210*/  F2FP.F16.F32.PACK_AB R169, R163, R162 ;  /* 0x000000a2a3a9723e */ /* 0x000fe200000000ff */
[----:B---3--:R-:W-:Y:S01]  /*1a220*/  FADD.FTZ R130, R190, R131 ;  /* 0x00000083be827221 */ /* 0x008fe20000010000 */
[----:B------:R1:W-:Y:S01]  /*1a230*/  @!P1 SYNCS.ARRIVE.TRANS64.RED.A1T0 RZ, [R15+URZ], RZ ;  /* 0x000000ff0fff99a7 */ /* 0x0003e2000810043f */
[C---:B------:R-:W-:Y:S02]  /*1a240*/  F2FP.F16.F32.PACK_AB R190, R175.reuse, R190 ;  /* 0x000000beafbe723e */ /* 0x040fe400000000ff */
[----:B------:R-:W-:-:S02]  /*1a250*/  FADD.FTZ R131, R175, R130 ;  /* 0x00000082af837221 */ /* 0x000fc40000010000 */
[----:B------:R-:W-:Y:S02]  /*1a260*/  MUFU.EX2 R175, R159 ;  /* 0x0000009f00af7308 */ /* 0x000fe40000000800 */
[----:B------:R-:W-:Y:S01]  /*1a270*/  FADD.FTZ R130, R184, R131 ;  /* 0x00000083b8827221 */ /* 0x000fe20000010000 */
[----:B------:R-:W-:Y:S01]  /*1a280*/  FADD.FTZ R131, R185, R6 ;  /* 0x00000006b9837221 */ /* 0x000fe20000010000 */
[-C--:B-1----:R-:W-:Y:S01]  /*1a290*/  FFMA.FTZ R15, R155, R0.reuse, -R137 ;  /* 0x000000009b0f7223 */ /* 0x082fe20000010889 */
[C---:B------:R-:W-:Y:S01]  /*1a2a0*/  F2FP.F16.F32.PACK_AB R185, R126.reuse, R185 ;  /* 0x000000b97eb9723e */ /* 0x040fe200000000ff */
[----:B--2---:R-:W-:Y:S01]  /*1a2b0*/  FADD.FTZ R135, R173, R130 ;  /* 0x00000082ad877221 */ /* 0x004fe20000010000 */
[----:B------:R-:W-:Y:S01]  /*1a2c0*/  FADD.FTZ R130, R126, R131 ;  /* 0x000000837e827221 */ /* 0x000fe20000010000 */
[----:B------:R-:W-:Y:S01]  /*1a2d0*/  MUFU.EX2 R6, R154 ;  /* 0x0000009a00067308 */ /* 0x000fe20000000800 */
[----:B------:R-:W-:Y:S01]  /*1a2e0*/  FFMA.FTZ R137, R167, R0, -R137 ;  /* 0x00000000a7897223 */ /* 0x000fe20000010889 */
[----:B------:R-:W-:Y:S01]  /*1a2f0*/  FADD.FTZ R134, R186, R135 ;  /* 0x00000087ba867221 */ /* 0x000fe20000010000 */
[----:B------:R-:W-:Y:S01]  /*1a300*/  FADD.FTZ R130, R187, R130 ;  /* 0x00000082bb827221 */ /* 0x000fe20000010000 */
[----:B------:R-:W-:-:S02]  /*1a310*/  F2FP.F16.F32.PACK_AB R186, R21, R186 ;  /* 0x000000ba15ba723e */ /* 0x000fc400000000ff */
[----:B------:R-:W-:Y:S01]  /*1a320*/  FADD.FTZ R131, R21, R134 ;  /* 0x0000008615837221 */ /* 0x000fe20000010000 */
[----:B------:R-:W-:Y:S01]  /*1a330*/  FADD.FTZ R130, R127, R130 ;  /* 0x000000827f827221 */ /* 0x000fe20000010000 */
[----:B------:R-:W1:Y:S01]  /*1a340*/  MUFU.EX2 R15, R15 ;  /* 0x0000000f000f7308 */ /* 0x000e620000000800 */
[----:B------:R-:W-:Y:S01]  /*1a350*/  F2FP.F16.F32.PACK_AB R184, R173, R184 ;  /* 0x000000b8adb8723e */ /* 0x000fe200000000ff */
[----:B------:R-:W-:Y:S01]  /*1a360*/  FADD.FTZ R131, R180, R131 ;  /* 0x00000083b4837221 */ /* 0x000fe20000010000 */
[----:B------:R-:W-:Y:S01]  /*1a370*/  FADD.FTZ R135, R181, R130 ;  /* 0x00000082b5877221 */ /* 0x000fe20000010000 */
[----:B------:R-:W-:Y:S02]  /*1a380*/  F2FP.F16.F32.PACK_AB R181, R10, R181 ;  /* 0x000000b50ab5723e */ /* 0x000fe400000000ff */
[----:B------:R-:W-:Y:S01]  /*1a390*/  FADD.FTZ R131, R124, R131 ;  /* 0x000000837c837221 */ /* 0x000fe20000010000 */
[----:B------:R-:W-:Y:S01]  /*1a3a0*/  FADD.FTZ R130, R10, R135 ;  /* 0x000000870a827221 */ /* 0x000fe20000010000 */
[----:B------:R-:W2:Y:S01]  /*1a3b0*/  MUFU.EX2 R137, R137 ;  /* 0x0000008900897308 */ /* 0x000ea20000000800 */
[----:B------:R-:W-:Y:S01]  /*1a3c0*/  F2FP.F16.F32.PACK_AB R187, R127, R187 ;  /* 0x000000bb7fbb723e */ /* 0x000fe200000000ff */
        /* <DEDUP_REMOVED lines=8> */
[C---:B------:R-:W-:Y:S02]  /*1a450*/  F2FP.F16.F32.PACK_AB R176, R120.reuse, R176 ;  /* 0x000000b078b0723e */ /* 0x040fe400000000ff */
[----:B------:R-:W-:Y:S01]  /*1a460*/  FADD.FTZ R131, R120, R131 ;  /* 0x0000008378837221 */ /* 0x000fe20000010000 */
[----:B------:R-:W-:Y:S01]  /*1a470*/  FADD.FTZ R122, R20, R123 ;  /* 0x0000007b147a7221 */ /* 0x000fe20000010000 */
[----:B-1----:R-:W-:-:S02]  /*1a480*/  F2FP.F16.F32.PACK_AB R173, R15, R6 ;  /* 0x000000060fad723e */ /* 0x002fc400000000ff */
        /* <DEDUP_REMOVED lines=17> */
[----:B------:R-:W-:Y:S01]  /*1a5a0*/  F2FP.F16.F32.PACK_AB R174, R129, R174 ;  /* 0x000000ae81ae723e */ /* 0x000fe200000000ff */
[----:B------:R-:W-:-:S02]  /*1a5b0*/  IMAD.MOV.U32 R10, RZ, RZ, R22 ;  /* 0x000000ffff0a7224 */ /* 0x000fc400078e0016 */
[----:B------:R-:W-:Y:S01]  /*1a5c0*/  FADD.FTZ R11, R12, R11 ;  /* 0x0000000b0c0b7221 */ /* 0x000fe20000010000 */
[----:B------:R-:W-:Y:S01]  /*1a5d0*/  FADD.FTZ R6, R162, R5 ;  /* 0x00000005a2067221 */ /* 0x000fe20000010000 */
[----:B------:R-:W-:Y:S01]  /*1a5e0*/  F2FP.F16.F32.PACK_AB R175, R175, R121 ;  /* 0x00000079afaf723e */ /* 0x000fe200000000ff */
[----:B------:R-:W-:Y:S02]  /*1a5f0*/  IMAD.MOV.U32 R12, RZ, RZ, R4 ;  /* 0x000000ffff0c7224 */ /* 0x000fe400078e0004 */
[----:B------:R-:W-:Y:S01]  /*1a600*/  FADD.FTZ R11, R132, R11 ;  /* 0x0000000b840b7221 */ /* 0x000fe20000010000 */
[----:B------:R-:W-:Y:S01]  /*1a610*/  FADD.FTZ R5, R163, R6 ;  /* 0x00000006a3057221 */ /* 0x000fe20000010000 */
[----:B--2---:R-:W-:Y:S02]  /*1a620*/  F2FP.F16.F32.PACK_AB R171, R137, R166 ;  /* 0x000000a689ab723e */ /* 0x004fe400000000ff */
[----:B------:R-:W-:Y:S01]  /*1a630*/  FADD.FTZ R6, R136, R11 ;  /* 0x0000000b88067221 */ /* 0x000fe20000010000 */
[----:B------:R-:W-:Y:S01]  /*1a640*/  FADD.FTZ R5, R166, R5 ;  /* 0x00000005a6057221 */ /* 0x000fe20000010000 */
[----:B------:R-:W-:-:S02]  /*1a650*/  IMAD.MOV.U32 R11, RZ, RZ, R23 ;  /* 0x000000ffff0b7224 */ /* 0x000fc400078e0017 */
[----:B------:R-:W-:Y:S01]  /*1a660*/  FADD.FTZ R6, R13, R6 ;  /* 0x000000060d067221 */ /* 0x000fe20000010000 */
[----:B------:R-:W-:Y:S01]  /*1a670*/  FADD.FTZ R5, R137, R5 ;  /* 0x0000000589057221 */ /* 0x000fe20000010000 */
[----:B------:R-:W-:Y:S01]  /*1a680*/  IMAD.MOV.U32 R13, RZ, RZ, R3 ;  /* 0x000000ffff0d7224 */ /* 0x000fe200078e0003 */
[----:B------:R-:W-:Y:S06]  /*1a690*/  @P2 BRA `(.L_x_5360) ;  /* 0xffffffdc00b02947 */ /* 0x000fec000383ffff */
[----:B------:R-:W-:Y:S05]  /*1a6a0*/  BSYNC B1 ;  /* 0x0000000000017941 */ /* 0x000fea0003800000 */
.L_x_5349:
[----:B------:R-:W-:Y:S05]  /*1a6b0*/  BSYNC B0 ;  /* 0x0000000000007941 */ /* 0x000fea0003800000 */
.L_x_5348:
[----:B------:R-:W-:Y:S01]  /*1a6c0*/  ISETP.GE.AND P2, PT, R7, R211, PT ;  /* 0x000000d30700720c */ /* 0x000fe20003f46270 */
[----:B------:R-:W-:-:S12]  /*1a6d0*/  BSSY B0, `(.L_x_5361) ;  /* 0x0000347000007945 */ /* 0x000fd80003800000 */
[----:B------:R-:W-:Y:S05]  /*1a6e0*/  @!P2 BRA `(.L_x_5362) ;  /* 0x000000340014a947 */ /* 0x000fea0003800000 */
[----:B------:R-:W-:Y:S01]  /*1a6f0*/  MOV R12, R3 ;  /* 0x00000003000c7202 */ /* 0x000fe20000000f00 */
[----:B------:R-:W-:Y:S02]  /*1a700*/  IMAD.MOV.U32 R13, RZ, RZ, R4 ;  /* 0x000000ffff0d7224 */ /* 0x000fe400078e0004 */
[----:B------:R-:W-:Y:S02]  /*1a710*/  IMAD.MOV.U32 R11, RZ, RZ, R23 ;  /* 0x000000ffff0b7224 */ /* 0x000fe400078e0017 */
[----:B------:R-:W-:-:S07]  /*1a720*/  IMAD.MOV.U32 R10, RZ, RZ, R22 ;  /* 0x000000ffff0a7224 */ /* 0x000fce00078e0016 */
.L_x_5381:
        /* <DEDUP_REMOVED lines=8> */
.L_x_5363:
[----:B------:R-:W-:Y:S01]  /*1a7b0*/  IMAD R3, R22, 0x8, R16 ;  /* 0x0000000816037824 */ /* 0x000fe200078e0210 */
[----:B------:R-:W-:-:S04]  /*1a7c0*/  SHF.L.U32 R4, R23, 0x1f, RZ ;  /* 0x0000001f17047819 */ /* 0x000fc800000006ff */
[----:B------:R1:W2:Y:S01]  /*1a7d0*/  SYNCS.PHASECHK.TRANS64.TRYWAIT P2, [R3+URZ+0x30830], R4 ;  /* 0x03083004030075a7 */ /* 0x0002a2000804017f */
[----:B------:R-:W-:Y:S05]  /*1a7e0*/  @!P0 BRA `(.L_x_5364) ;  /* 0x0000000000048947 */ /* 0x000fea0003800000 */
[----:B------:R-:W-:Y:S01]  /*1a7f0*/  BPT.TRAP 0x1 ;  /* 0x000000040000795c */ /* 0x000fe20000300000 */
.L_x_5364:
[----:B------:R-:W-:Y:S01]  /*1a800*/  IMAD R122, R22, 0x900, R8 ;  /* 0x00000900167a7824 */ /* 0x000fe200078e0208 */
[----:B------:R-:W-:Y:S03]  /*1a810*/  BSSY B1, `(.L_x_5365) ;  /* 0x0000006000017945 */ /* 0x000fe60003800000 */
[C---:B------:R-:W-:Y:S02]  /*1a820*/  VIADD R20, R122.reuse, 0x2 ;  /* 0x000000027a147836 */ /* 0x040fe40000000000 */
[----:B------:R-:W-:Y:S01]  /*1a830*/  VIADD R121, R122, 0x4 ;  /* 0x000000047a797836 */ /* 0x000fe20000000000 */
[----:B--2---:R-:W-:Y:S06]  /*1a840*/  @P2 BRA `(.L_x_5366) ;  /* 0x0000000000082947 */ /* 0x004fec0003800000 */
[----:B------:R-:W2:Y:S02]  /*1a850*/  SYNCS.PHASECHK.TRANS64.TRYWAIT P2, [R3+URZ+0x30830], R4 ;  /* 0x03083004030075a7 */ /* 0x000ea4000804017f */
[----:B--2---:R-:W-:Y:S05]  /*1a860*/  @!P2 BRA `(.L_x_5367) ;  /* 0x000000fc00a8a947 */ /* 0x004fea0003800000 */
.L_x_5366:
[----:B------:R-:W-:Y:S05]  /*1a870*/  BSYNC B1 ;  /* 0x0000000000017941 */ /* 0x000fea0003800000 */
.L_x_5365:
        /* <DEDUP_REMOVED lines=48> */
[----:B------:R-:W-:Y:S01]  /*1ab80*/  IADD3 R2, R122, 0x306, RZ ;  /* 0x000003067a027810 */ /* 0x000fe20007ffe0ff */
[----:B-12---:R-:W-:Y:S01]  /*1ab90*/  IMAD.MOV.U32 R3, RZ, RZ, 0x40000040 ;  /* 0x40000040ff037424 */ /* 0x006fe200078e00ff */
[----:B------:R1:W-:Y:S02]  /*1aba0*/  STL.64 [R1+0x70], R10 ;  /* 0x0000700a01007387 */ /* 0x0003e40000100a00 */
[----:B------:R-:W-:-:S02]  /*1abb0*/  R2UR UR14, R2 ;  /* 0x00000000020e72ca */ /* 0x000fc400000e0000 */
[----:B------:R-:W-:Y:S01]  /*1abc0*/  R2UR UR15, R3 ;  /* 0x00000000030f72ca */ /* 0x000fe200000e0000 */
[----:B-1----:R-:W2:Y:S04]  /*1abd0*/  LDL.64 R10, [R1+0x30] ;  /* 0x00003000010a7983 */ /* 0x002ea80000100a00 */
[----:B------:R1:W-:Y:S04]  /*1abe0*/  STL.64 [R1+0x68], R6 ;  /* 0x0000680601007387 */ /* 0x0003e80000100a00 */
[----:B-1----:R-:W3:Y:S04]  /*1abf0*/  LDL.64 R6, [R1+0x28] ;  /* 0x0000280001067983 */ /* 0x002ee80000100a00 */
[----:B------:R1:W-:Y:S04]  /*1ac00*/  STL [R1+0x60], R5 ;  /* 0x0000600501007387 */ /* 0x0003e80000100800 */
[----:B------:R-:W4:Y:S01]  /*1ac10*/  LDL.64 R2, [R1+0x38] ;  /* 0x0000380001027983 */ /* 0x000f220000100a00 */
[----:B------:R-:W-:Y:S01]  /*1ac20*/  MOV R14, R122 ;  /* 0x0000007a000e7202 */ /* 0x000fe20000000f00 */
        /* <DEDUP_REMOVED lines=9> */
[----:B0-----:R-:W-:Y:S01]  /*1acc0*/  IMAD.MOV.U32 R15, RZ, RZ, 0x40000040 ;  /* 0x40000040ff0f7424 */ /* 0x001fe200078e00ff */
[----:B------:R-:W-:Y:S01]  /*1acd0*/  R2UR UR26, R20 ;  /* 0x00000000141a72ca */ /* 0x000fe200000e0000 */
[----:B------:R-:W-:Y:S01]  /*1ace0*/  VIADD R20, R122, 0x602 ;  /* 0x000006027a147836 */ /* 0x000fe20000000000 */
[----:B------:R-:W-:Y:S01]  /*1acf0*/  R2UR UR22, R14 ;  /* 0x000000000e1672ca */ /* 0x000fe200000e0000 */
[----:B------:R-:W-:Y:S01]  /*1ad00*/  VIADD R14, R122, 0x600 ;  /* 0x000006007a0e7836 */ /* 0x000fe20000000000 */
[----:B------:R-:W-:Y:S01]  /*1ad10*/  R2UR UR18, R120 ;  /* 0x00000000781272ca */ /* 0x000fe200000e0000 */
[C---:B------:R-:W-:Y:S01]  /*1ad20*/  VIADD R120, R122.reuse, 0x604 ;  /* 0x000006047a787836 */ /* 0x040fe20000000000 */
[----:B------:R-:W-:Y:S01]  /*1ad30*/  R2UR UR55, R15 ;  /* 0x000000000f3772ca */ /* 0x000fe200000e0000 */
[----:B------:R-:W-:Y:S01]  /*1ad40*/  IMAD.MOV.U32 R121, RZ, RZ, 0x40000040 ;  /* 0x40000040ff797424 */ /* 0x000fe200078e00ff */
[----:B-1----:R-:W3:Y:S01]  /*1ad50*/  LDL.64 R4, [R1+0x20] ;  /* 0x0000200001047983 */ /* 0x002ee20000100a00 */
[----:B------:R-:W-:-:S02]  /*1ad60*/  VIADD R122, R122, 0x606 ;  /* 0x000006067a7a7836 */ /* 0x000fc40000000000 */
[-C--:B------:R-:W-:Y:S01]  /*1ad70*/  FMUL.FTZ R24, R24, R9.reuse ;  /* 0x0000000918187220 */ /* 0x080fe20000410000 */
        /* <DEDUP_REMOVED lines=14> */
[----:B------:R-:W-:Y:S01]  /*1ae60*/  R2UR UR51, R21 ;  /* 0x00000000153372ca */ /* 0x000fe200000e0000 */
[-C--:B------:R-:W-:Y:S01]  /*1ae70*/  FMUL.FTZ R36, R36, R9.reuse ;  /* 0x0000000924247220 */ /* 0x080fe20000410000 */
[----:B------:R-:W-:Y:S01]  /*1ae80*/  R2UR UR35, R15 ;  /* 0x000000000f2372ca */ /* 0x000fe200000e0000 */
[-C--:B------:R-:W-:Y:S01]  /*1ae90*/  FMUL.FTZ R37, R37, R9.reuse ;  /* 0x0000000925257220 */ /* 0x080fe20000410000 */
[----:B------:R-:W-:Y:S01]  /*1aea0*/  R2UR UR27, R21 ;  /* 0x00000000151b72ca */ /* 0x000fe200000e0000 */
[----:B------:R-:W-:Y:S01]  /*1aeb0*/  HGMMA.64x96x16.F32 R120, gdesc[UR52], RZ, !UPT, gsb0 ;  /* 0x01600000347879f0 */ /* 0x000fe2000c0008ff */
        /* <DEDUP_REMOVED lines=43> */
[----:B------:R-:W-:Y:S01]  /*1b170*/  HGMMA.64x96x16.F32 R120, gdesc[UR48], R120, gsb0 ;  /* 0x01600000307879f0 */ /* 0x000fe20008000878 */
[----:B------:R-:W-:Y:S02]  /*1b180*/  R2UR UR6, R20 ;  /* 0x00000000140672ca */ /* 0x000fe400000e0000 */
[----:B------:R-:W-:Y:S02]  /*1b190*/  R2UR UR7, R21 ;  /* 0x00000000150772ca */ /* 0x000fe400000e0000 */
[----:B------:R-:W3:Y:S01]  /*1b1a0*/  LDL.64 R20, [R1+0x18] ;  /* 0x0000180001147983 */ /* 0x000ee20000100a00 */
[----:B------:R-:W-:Y:S02]  /*1b1b0*/  WARPGROUP.DEPBAR.LE gsb0, 0x0 ;  /* 0x00008000000079c5 */ /* 0x000fe40000010000 */
[----:B------:R-:W-:Y:S01]  /*1b1c0*/  WARPGROUP.ARRIVE ;  /* 0x00000000000079c5 */ /* 0x000fe20000000000 */
[----:B----4-:R-:W-:Y:S02]  /*1b1d0*/  R2UR UR32, R2 ;  /* 0x00000000022072ca */ /* 0x010fe400000e0000 */
[----:B------:R-:W-:-:S02]  /*1b1e0*/  R2UR UR33, R3 ;  /* 0x00000000032172ca */ /* 0x000fc400000e0000 */
[----:B--2---:R-:W-:Y:S01]  /*1b1f0*/  R2UR UR28, R10 ;  /* 0x000000000a1c72ca */ /* 0x004fe200000e0000 */
[----:B------:R-:W2:Y:S10]  /*1b200*/  LDL.64 R2, [R1+0x8] ;  /* 0x0000080001027983 */ /* 0x000eb40000100a00 */
[----:B------:R-:W-:Y:S01]  /*1b210*/  HGMMA.64x96x16.F32 R120, gdesc[UR32], R120, gsb0 ;  /* 0x01600000207879f0 */ /* 0x000fe20008000878 */
[----:B------:R-:W-:-:S02]  /*1b220*/  R2UR UR29, R11 ;  /* 0x000000000b1d72ca */ /* 0x000fc400000e0000 */
[----:B------:R-:W-:Y:S02]  /*1b230*/  R2UR UR10, R14 ;  /* 0x000000000e0a72ca */ /* 0x000fe400000e0000 */
[----:B------:R-:W-:Y:S02]  /*1b240*/  R2UR UR11, R15 ;  /* 0x000000000f0b72ca */ /* 0x000fe400000e0000 */
[----:B------:R-:W4:Y:S01]  /*1b250*/  LDL.64 R14, [R1+0x10] ;  /* 0x00001000010e7983 */ /* 0x000f220000100a00 */
[----:B---3--:R-:W-:Y:S02]  /*1b260*/  R2UR UR24, R6 ;  /* 0x00000000061872ca */ /* 0x008fe400000e0000 */
[----:B------:R-:W-:Y:S01]  /*1b270*/  R2UR UR25, R7 ;  /* 0x00000000071972ca */ /* 0x000fe200000e0000 */
[----:B------:R0:W5:Y:S01]  /*1b280*/  LDL.LU.64 R10, [R1+0x70] ;  /* 0x00007000010a7983 */ /* 0x0001620000300a00 */
[----:B------:R-:W-:Y:S02]  /*1b290*/  R2UR UR20, R4 ;  /* 0x00000000041472ca */ /* 0x000fe400000e0000 */
[----:B------:R-:W-:Y:S01]  /*1b2a0*/  R2UR UR21, R5 ;  /* 0x00000000051572ca */ /* 0x000fe200000e0000 */
[----:B------:R0:W5:Y:S01]  /*1b2b0*/  LDL.LU.64 R6, [R1+0x68] ;  /* 0x0000680001067983 */ /* 0x0001620000300a00 */
[----:B------:R-:W-:Y:S01]  /*1b2c0*/  UMOV UR4, UR56 ;  /* 0x0000003800047c82 */ /* 0x000fe20008000000 */
[----:B------:R-:W-:-:S02]  /*1b2d0*/  UMOV UR5, UR57 ;  /* 0x0000003900057c82 */ /* 0x000fc40008000000 */
[----:B------:R0:W5:Y:S01]  /*1b2e0*/  LDL.LU R5, [R1+0x60] ;  /* 0x0000600001057983 */ /* 0x0001620000300800 */
[----:B------:R-:W-:Y:S02]  /*1b2f0*/  WARPGROUP.DEPBAR.LE gsb0, 0x0 ;  /* 0x00008000000079c5 */ /* 0x000fe40000010000 */
[----:B------:R-:W-:-:S06]  /*1b300*/  WARPGROUP.ARRIVE ;  /* 0x00000000000079c5 */ /* 0x000fcc0000000000 */
[----:B------:R-:W-:Y:S03]  /*1b310*/  HGMMA.64x96x16.F32 R120, gdesc[UR28], R120, gsb0 ;  /* 0x016000001c7879f0 */ /* 0x000fe60008000878 */
[----:B------:R-:W-:Y:S02]  /*1b320*/  WARPGROUP.DEPBAR.LE gsb0, 0x0 ;  /* 0x00008000000079c5 */ /* 0x000fe40000010000 */
[----:B------:R-:W-:-:S06]  /*1b330*/  WARPGROUP.ARRIVE ;  /* 0x00000000000079c5 */ /* 0x000fcc0000000000 */
[----:B------:R-:W-:Y:S01]  /*1b340*/  HGMMA.64x96x16.F32 R120, gdesc[UR24], R120, gsb0 ;  /* 0x01600000187879f0 */ /* 0x000fe20008000878 */
[----:B------:R-:W-:Y:S02]  /*1b350*/  R2UR UR16, R20 ;  /* 0x00000000141072ca */ /* 0x000fe400000e0000 */
[----:B------:R-:W-:Y:S01]  /*1b360*/  R2UR UR17, R21 ;  /* 0x00000000151172ca */ /* 0x000fe200000e0000 */
[----:B------:R-:W-:Y:S02]  /*1b370*/  WARPGROUP.DEPBAR.LE gsb0, 0x0 ;  /* 0x00008000000079c5 */ /* 0x000fe40000010000 */
[----:B------:R-:W-:-:S06]  /*1b380*/  WARPGROUP.ARRIVE ;  /* 0x00000000000079c5 */ /* 0x000fcc0000000000 */
[----:B------:R-:W-:Y:S01]  /*1b390*/  HGMMA.64x96x16.F32 R120, gdesc[UR20], R120, gsb0 ;  /* 0x01600000147879f0 */ /* 0x000fe20008000878 */
[----:B----4-:R-:W-:Y:S02]  /*1b3a0*/  R2UR UR12, R14 ;  /* 0x000000000e0c72ca */ /* 0x010fe400000e0000 */
[----:B------:R-:W-:Y:S01]  /*1b3b0*/  R2UR UR13, R15 ;  /* 0x000000000f0d72ca */ /* 0x000fe200000e0000 */
[----:B------:R-:W-:Y:S02]  /*1b3c0*/  WARPGROUP.DEPBAR.LE gsb0, 0x0 ;  /* 0x00008000000079c5 */ /* 0x000fe40000010000 */
[----:B------:R-:W-:-:S06]  /*1b3d0*/  WARPGROUP.ARRIVE ;  /* 0x00000000000079c5 */ /* 0x000fcc0000000000 */
[----:B------:R-:W-:Y:S01]  /*1b3e0*/  HGMMA.64x96x16.F32 R120, gdesc[UR16], R120, gsb0 ;  /* 0x01600000107879f0 */ /* 0x000fe20008000878 */
[----:B--2---:R-:W-:Y:S02]  /*1b3f0*/  R2UR UR8, R2 ;  /* 0x00000000020872ca */ /* 0x004fe400000e0000 */
        /* <DEDUP_REMOVED lines=19> */
.L_x_5368:
[----:B-----5:R-:W-:Y:S01]  /*1b530*/  SHF.L.U32 R2, R11, 0x1f, RZ ;  /* 0x0000001f0b027819 */ /* 0x020fe200000006ff */
[----:B------:R-:W-:-:S04]  /*1b540*/  IMAD R14, R10, 0x8, R16 ;  /* 0x000000080a0e7824 */ /* 0x000fc800078e0210 */
[----:B------:R0:W1:Y:S01]  /*1b550*/  SYNCS.PHASECHK.TRANS64.TRYWAIT P2, [R14+URZ+0x30850], R2 ;  /* 0x030850020e0075a7 */ /* 0x000062000804017f */
[----:B------:R-:W-:Y:S05]  /*1b560*/  @!P0 BRA `(.L_x_5369) ;  /* 0x0000000000048947 */ /* 0x000fea0003800000 */
[----:B------:R-:W-:Y:S01]  /*1b570*/  BPT.TRAP 0x1 ;  /* 0x000000040000795c */ /* 0x000fe20000300000 */
.L_x_5369:
[----:B------:R-:W-:Y:S04]  /*1b580*/  BSSY B1, `(.L_x_5370) ;  /* 0x0000004000017945 */ /* 0x000fe80003800000 */
[----:B-1----:R-:W-:Y:S05]  /*1b590*/  @P2 BRA `(.L_x_5371) ;  /* 0x0000000000082947 */ /* 0x002fea0003800000 */
[----:B------:R-:W1:Y:S02]  /*1b5a0*/  SYNCS.PHASECHK.TRANS64.TRYWAIT P2, [R14+URZ+0x30850], R2 ;  /* 0x030850020e0075a7 */ /* 0x000e64000804017f */
[----:B-1----:R-:W-:Y:S05]  /*1b5b0*/  @!P2 BRA `(.L_x_5372) ;  /* 0x000000f00068a947 */ /* 0x002fea0003800000 */
.L_x_5371:
[----:B------:R-:W-:Y:S05]  /*1b5c0*/  BSYNC B1 ;  /* 0x0000000000017941 */ /* 0x000fea0003800000 */
.L_x_5370:
[----:B01----:R-:W-:Y:S01]  /*1b5d0*/  IADD3 R2, R16, 0x400, RZ ;  /* 0x0000040010027810 */ /* 0x003fe20007ffe0ff */
[----:B------:R-:W-:Y:S01]  /*1b5e0*/  IMAD.MOV.U32 R3, RZ, RZ, 0x40000040 ;  /* 0x40000040ff037424 */ /* 0x000fe200078e00ff */
[----:B------:R-:W-:Y:S01]  /*1b5f0*/  WARPGROUP.ARRIVE ;  /* 0x00000000000079c5 */ /* 0x000fe20000000000 */
[----:B------:R-:W-:Y:S01]  /*1b600*/  IMAD.MOV.U32 R11, RZ, RZ, 0x40000040 ;  /* 0x40000040ff0b7424 */ /* 0x000fe200078e00ff */
[----:B------:R-:W-:Y:S01]  /*1b610*/  SHF.R.U32.HI R2, RZ, 0x4, R2 ;  /* 0x00000004ff027819 */ /* 0x000fe20000011602 */
[----:B------:R-:W0:Y:S01]  /*1b620*/  LDC R4, c[0x0][0x448] ;  /* 0x00011200ff047b82 */ /* 0x000e220000000800 */
[----:B------:R-:W-:Y:S01]  /*1b630*/  R2UR UR7, R3 ;  /* 0x00000000030772ca */ /* 0x000fe200000e0000 */
[----:B------:R-:W-:Y:S01]  /*1b640*/  IMAD.MOV.U32 R3, RZ, RZ, 0x40000040 ;  /* 0x40000040ff037424 */ /* 0x000fe200078e00ff */
[----:B------:R-:W-:Y:S01]  /*1b650*/  LOP3.LUT R2, R2, 0x3fff, RZ, 0xc0, !PT ;  /* 0x00003fff02027812 */ /* 0x000fe200078ec0ff */
[----:B------:R-:W-:Y:S01]  /*1b660*/  IMAD R20, R7, -0x60, RZ ;  /* 0xffffffa007147824 */ /* 0x000fe200078e02ff */
[----:B------:R-:W-:Y:S01]  /*1b670*/  ULDC UR4, c[0x0][0x9dc] ;  /* 0x0002770000047ab9 */ /* 0x000fe20000000800 */
[----:B------:R-:W-:Y:S01]  /*1b680*/  @!P1 IMAD R0, R0, 0x8, R16 ;  /* 0x0000000800009824 */ /* 0x000fe200078e0210 */
[----:B------:R-:W-:Y:S01]  /*1b690*/  LOP3.LUT R2, R2, 0x3000000, RZ, 0xfc, !PT ;  /* 0x0300000002027812 */ /* 0x000fe200078efcff */
[----:B------:R-:W-:-:S02]  /*1b6a0*/  ULOP3.LUT UR4, URZ, UR4, URZ, 0x33, !UPT ;  /* 0x000000043f047292 */ /* 0x000fc4000f8e333f */
[----:B------:R-:W-:Y:S01]  /*1b6b0*/  @!P1 VIADD R0, R0, 0x30840 ;  /* 0x0003084000009836 */ /* 0x000fe20000000000 */
[----:B------:R-:W-:Y:S01]  /*1b6c0*/  ULDC UR5, c[0x0][0x9e0] ;  /* 0x0002780000057ab9 */ /* 0x000fe20000000800 */
[----:B------:R-:W-:-:S03]  /*1b6d0*/  IMAD R2, R10, 0x900, R2 ;  /* 0x000009000a027824 */ /* 0x000fc600078e0202 */
[----:B------:R-:W-:Y:S01]  /*1b6e0*/  @!P1 PRMT R0, RZ, 0x654, R0 ;  /* 0x00000654ff009816 */ /* 0x000fe20000000000 */
[C---:B------:R-:W-:Y:S01]  /*1b6f0*/  VIADD R10, R2.reuse, 0x80 ;  /* 0x00000080020a7836 */ /* 0x040fe20000000000 */
[----:B------:R-:W-:Y:S02]  /*1b700*/  R2UR UR6, R2 ;  /* 0x00000000020672ca */ /* 0x000fe400000e0000 */
[----:B0-----:R-:W-:Y:S01]  /*1b710*/  ISETP.NE.AND P2, PT, R4, 0x1, PT ;  /* 0x000000010400780c */ /* 0x001fe20003f45270 */
[----:B------:R-:W-:-:S10]  /*1b720*/  IMAD.IADD R4, R213, 0x1, R209 ;  /* 0x00000001d5047824 */ /* 0x000fd400078e02d1 */
        /* <DEDUP_REMOVED lines=18> */
[C---:B------:R-:W-:Y:S01]  /*1b850*/  IADD3 R10, R2.reuse, 0x200, RZ ;  /* 0x00000200020a7810 */ /* 0x040fe20007ffe0ff */
        /* <DEDUP_REMOVED lines=11> */
[----:B------:R-:W0:Y:S08]  /*1b910*/  @P2 LDC R2, c[0x0][0x450] ;  /* 0x00011400ff022b82 */ /* 0x000e300000000800 */
[----:B------:R-:W1:Y:S02]  /*1b920*/  @P2 LDC R3, c[0x0][0x44c] ;  /* 0x00011300ff032b82 */ /* 0x000e640000000800 */
[----:B-1----:R-:W-:-:S05]  /*1b930*/  @P2 IMAD.HI.U32 R3, R4, R3, RZ ;  /* 0x0000000304032227 */ /* 0x002fca00078e00ff */
[----:B0-----:R-:W-:Y:S01]  /*1b940*/  @P2 SHF.R.U32.HI R4, RZ, R2, R3 ;  /* 0x00000002ff042219 */ /* 0x001fe20000011603 */
[----:B------:R-:W-:Y:S01]  /*1b950*/  VIADD R3, R20, 0x1 ;  /* 0x0000000114037836 */ /* 0x000fe20000000000 */
[----:B------:R-:W-:-:S03]  /*1b960*/  ISETP.GE.AND P2, PT, R227, 0x1, PT ;  /* 0x00000001e300780c */ /* 0x000fc60003f46270 */
[----:B------:R-:W0:Y:S01]  /*1b970*/  SHFL.IDX PT, R21, R4, RZ, 0x1c1f ;  /* 0x001c1fff04157589 */ /* 0x000e2200000e0000 */
[----:B------:R-:W-:-:S05]  /*1b980*/  IMAD R3, R212, -0x2, R3 ;  /* 0xfffffffed4037824 */ /* 0x000fca00078e0203 */
[----:B------:R-:W-:-:S04]  /*1b990*/  IADD3 R11, -R194, R3, R196 ;  /* 0x00000003c20b7210 */ /* 0x000fc80007ffe1c4 */
[C---:B------:R-:W-:Y:S01]  /*1b9a0*/  IADD3 R15, R11.reuse, UR5, RZ ;  /* 0x000000050b0f7c10 */ /* 0x040fe2000fffe0ff */
[----:B------:R-:W-:-:S04]  /*1b9b0*/  VIADD R11, R11, UR4 ;  /* 0x000000040b0b7c36 */ /* 0x000fc80008000000 */
[--C-:B0-----:R-:W-:Y:S02]  /*1b9c0*/  IMAD.IADD R10, R15, 0x1, R21.reuse ;  /* 0x000000010f0a7824 */ /* 0x101fe400078e0215 */
[----:B------:R-:W-:Y:S01]  /*1b9d0*/  IMAD.IADD R9, R11, 0x1, R21 ;  /* 0x000000010b097824 */ /* 0x000fe200078e0215 */
[----:B------:R-:W-:Y:S02]  /*1b9e0*/  WARPGROUP.DEPBAR.LE gsb0, 0x0 ;  /* 0x00008000000079c5 */ /* 0x000fe40000010000 */
[----:B------:R-:W-:-:S06]  /*1b9f0*/  WARPGROUP.ARRIVE ;  /* 0x00000000000079c5 */ /* 0x000fcc0000000000 */
[----:B------:R-:W-:Y:S03]  /*1ba00*/  HGMMA.64x192x16.F32 R24, R168, gdesc[UR4].tnspB, R24, gsb0 ;  /* 0x42e00004a8187df0 */ /* 0x000fe60008000818 */
[----:B------:R-:W-:Y:S02]  /*1ba10*/  WARPGROUP.DEPBAR.LE gsb0, 0x0 ;  /* 0x00008000000079c5 */ /* 0x000fe40000010000 */
[----:B------:R0:W-:Y:S02]  /*1ba20*/  @!P1 SYNCS.ARRIVE.TRANS64.RED.A1T0 RZ, [R0+URZ], RZ ;  /* 0x000000ff00ff99a7 */ /* 0x0001e4000810043f */
[----:B0-----:R-:W-:Y:S01]  /*1ba30*/  VIADD R0, R3, 0xffffffff ;  /* 0xffffffff03007836 */ /* 0x001fe20000000000 */
        /* <DEDUP_REMOVED lines=13> */
.L_x_5375:
[----:B------:R-:W-:-:S05]  /*1bb10*/  IMAD.U32 R168, RZ, RZ, UR58 ;  /* 0x0000003affa87e24 */ /* 0x000fca000f8e00ff */
[----:B------:R-:W-:-:S13]  /*1bb20*/  ISETP.NE.AND P2, PT, R168, 0x1, PT ;  /* 0x00000001a800780c */ /* 0x000fda0003f45270 */
[----:B------:R-:W0:Y:S02]  /*1bb30*/  @P2 LDC.64 R2, c[0x0][0x9e8] ;  /* 0x00027a00ff022b82 */ /* 0x000e240000000a00 */
[----:B0-----:R-:W-:-:S05]  /*1bb40*/  @P2 IMAD.HI.U32 R2, R21, R2, RZ ;  /* 0x0000000215022227 */ /* 0x001fca00078e00ff */
[----:B------:R-:W-:-:S07]  /*1bb50*/  @P2 SHF.R.U32.HI R21, RZ, R3, R2 ;  /* 0x00000003ff152219 */ /* 0x000fce0000011602 */
.L_x_5376:
[----:B------:R-:W-:Y:S05]  /*1bb60*/  BSYNC B1 ;  /* 0x0000000000017941 */ /* 0x000fea0003800000 */
.L_x_5374:
[----:B------:R-:W-:-:S05]  /*1bb70*/  IMAD R21, R21, R168, R0 ;  /* 0x000000a815157224 */ /* 0x000fca00078e0200 */
[----:B------:R-:W-:Y:S02]  /*1bb80*/  VIADDMNMX R10, R21, R168, R10, PT ;  /* 0x000000a8150a7246 */ /* 0x000fe4000380010a */
[----:B------:R-:W-:-:S07]  /*1bb90*/  VIMNMX R9, R9, R21, !PT ;  /* 0x0000001509097248 */ /* 0x000fce0007fe0100 */
.L_x_5373:
        /* <DEDUP_REMOVED lines=13> */
[----:B------:R-:W-:Y:S02]  /*1bc70*/  ISETP.LT.OR P4, PT, R10, 0xa, P4 ;  /* 0x0000000a0a00780c */ /* 0x000fe40002781670 */
[----:B------:R-:W-:Y:S02]  /*1bc80*/  IADD3 R11, R11, R4, RZ ;  /* 0x000000040b0b7210 */ /* 0x000fe40007ffe0ff */
        /* <DEDUP_REMOVED lines=126> */
[----:B------:R-:W-:-:S13]  /*1c470*/  ISETP.GE.AND P6, PT, R227, 0x1, PT ;  /* 0x00000001e300780c */ /* 0x000fda0003fc6270 */
        /* <DEDUP_REMOVED lines=13> */
.L_x_5379:
[----:B------:R-:W-:-:S05]  /*1c550*/  IMAD.U32 R9, RZ, RZ, UR58 ;  /* 0x0000003aff097e24 */ /* 0x000fca000f8e00ff */
[----:B------:R-:W-:-:S13]  /*1c560*/  ISETP.NE.AND P6, PT, R9, 0x1, PT ;  /* 0x000000010900780c */ /* 0x000fda0003fc5270 */
[----:B------:R-:W0:Y:S02]  /*1c570*/  @P6 LDC.64 R2, c[0x0][0x9e8] ;  /* 0x00027a00ff026b82 */ /* 0x000e240000000a00 */
[----:B0-----:R-:W-:-:S05]  /*1c580*/  @P6 IMAD.HI.U32 R2, R4, R2, RZ ;  /* 0x0000000204026227 */ /* 0x001fca00078e00ff */
[----:B------:R-:W-:-:S07]  /*1c590*/  @P6 SHF.R.U32.HI R4, RZ, R3, R2 ;  /* 0x00000003ff046219 */ /* 0x000fce0000011602 */
.L_x_5380:
[----:B------:R-:W-:Y:S05]  /*1c5a0*/  BSYNC B1 ;  /* 0x0000000000017941 */ /* 0x000fea0003800000 */
.L_x_5378:
[----:B------:R-:W-:-:S05]  /*1c5b0*/  IMAD R0, R4, R9, R0 ;  /* 0x0000000904007224 */ /* 0x000fca00078e0200 */
[----:B------:R-:W-:Y:S02]  /*1c5c0*/  VIADDMNMX R15, R0, R9, R15, PT ;  /* 0x00000009000f7246 */ /* 0x000fe4000380010f */
[----:B------:R-:W-:-:S07]  /*1c5d0*/  VIMNMX R11, R11, R0, !PT ;  /* 0x000000000b0b7248 */ /* 0x000fce0007fe0100 */
.L_x_5377:
        /* <DEDUP_REMOVED lines=71> */
[----:B------:R-:W-:Y:S01]  /*1ca50*/  FMNMX.FTZ R2, R165, R0, !PT ;  /* 0x00000000a5027209 */ /* 0x000fe20007810000 */
[----:B------:R-:W-:Y:S01]  /*1ca60*/  IMAD.U32 R0, RZ, RZ, UR4 ;  /* 0x00000004ff007e24 */ /* 0x000fe2000f8e00ff */
        /* <DEDUP_REMOVED lines=22> */
[----:B------:R-:W-:-:S02]  /*1cbd0*/  @!P1 PRMT R14, RZ, 0x654, R14 ;  /* 0x00000654ff0e9816 */ /* 0x000fc4000000000e */
[----:B------:R-:W-:Y:S02]  /*1cbe0*/  FSEL R151, R151, -INF , !P2 ;  /* 0xff80000097977808 */ /* 0x000fe40005000000 */
[----:B------:R-:W-:Y:S01]  /*1cbf0*/  LOP3.LUT P2, RZ, R21, 0x100, RZ, 0xc0, !PT ;  /* 0x0000010015ff7812 */ /* 0x000fe2000784c0ff */
[----:B------:R1:W-:Y:S03]  /*1cc00*/  @!P1 SYNCS.ARRIVE.TRANS64.RED.A1T0 RZ, [R14+URZ], RZ ;  /* 0x000000ff0eff99a7 */ /* 0x0003e6000810043f */
[----:B------:R-:W-:-:S04]  /*1cc10*/  ISETP.GT.AND P2, PT, R11, 0x40, !P2 ;  /* 0x000000400b00780c */ /* 0x000fc80005744270 */
        /* <DEDUP_REMOVED lines=19> */
[----:B------:R-:W-:Y:S02]  /*1cd50*/  ISETP.GT.AND P2, PT, R11, RZ, !P6 ;  /* 0x000000ff0b00720c */ /* 0x000fe40007744270 */
        /* <DEDUP_REMOVED lines=44> */
[----:B------:R-:W-:Y:S01]  /*1d020*/  FSEL R132, R4, RZ, P2 ;  /* 0x000000ff04847208 */ /* 0x000fe20001000000 */
        /* <DEDUP_REMOVED lines=29> */
[----:B------:R-:W-:-:S06]  /*1d200*/  FADD.FTZ R9, -R132, R13 ;  /* 0x0000000d84097221 */ /* 0x000fcc0000010100 */
[----:B------:R-:W-:Y:S01]  /*1d210*/  MUFU.EX2 R15, R15 ;  /* 0x0000000f000f7308 */ /* 0x000fe20000000800 */
[C---:B------:R-:W-:Y:S01]  /*1d220*/  FSETP.NEU.FTZ.AND P2, PT, R3.reuse, -INF , PT ;  /* 0xff8000000300780b */ /* 0x040fe20003f5d000 */
[-C--:B------:R-:W-:Y:S01]  /*1d230*/  FMUL.FTZ R133, R3, R0.reuse ;  /* 0x0000000003857220 */ /* 0x080fe20000410000 */
[----:B------:R-:W-:-:S04]  /*1d240*/  FMUL.FTZ R9, R9, R0 ;  /* 0x0000000009097220 */ /* 0x000fc80000410000 */
[----:B------:R-:W-:Y:S01]  /*1d250*/  FSEL R133, R133, RZ, P2 ;  /* 0x000000ff85857208 */ /* 0x000fe20001000000 */
[----:B------:R-:W-:Y:S04]  /*1d260*/  MUFU.EX2 R178, R178 ;  /* 0x000000b200b27308 */ /* 0x000fe80000000800 */
[-CC-:B------:R-:W-:Y:S01]  /*1d270*/  FFMA.FTZ R191, R126, R0.reuse, -R133.reuse ;  /* 0x000000007ebf7223 */ /* 0x180fe20000010885 */
[-CC-:B------:R-:W-:Y:S01]  /*1d280*/  FFMA.FTZ R126, R131, R0.reuse, -R133.reuse ;  /* 0x00000000837e7223 */ /* 0x180fe20000010885 */
[----:B------:R-:W-:Y:S01]  /*1d290*/  FSEL R131, R3, RZ, P2 ;  /* 0x000000ff03837208 */ /* 0x000fe20001000000 */
[-CC-:B------:R-:W-:Y:S01]  /*1d2a0*/  FFMA.FTZ R189, R122, R0.reuse, -R133.reuse ;  /* 0x000000007abd7223 */ /* 0x180fe20000010885 */
[----:B------:R-:W0:Y:S01]  /*1d2b0*/  MUFU.EX2 R9, R9 ;  /* 0x0000000900097308 */ /* 0x000e220000000800 */
[-CC-:B------:R-:W-:Y:S01]  /*1d2c0*/  FFMA.FTZ R122, R123, R0.reuse, -R133.reuse ;  /* 0x000000007b7a7223 */ /* 0x180fe20000010885 */
[-CC-:B------:R-:W-:Y:S01]  /*1d2d0*/  FFMA.FTZ R123, R127, R0.reuse, -R133.reuse ;  /* 0x000000007f7b7223 */ /* 0x180fe20000010885 */
[----:B------:R-:W-:Y:S01]  /*1d2e0*/  FADD.FTZ R131, -R131, R12 ;  /* 0x0000000c83837221 */ /* 0x000fe20000010100 */
[-CC-:B------:R-:W-:Y:S01]  /*1d2f0*/  FFMA.FTZ R127, R135, R0.reuse, -R133.reuse ;  /* 0x00000000877f7223 */ /* 0x180fe20000010885 */
[-CC-:B------:R-:W-:Y:S01]  /*1d300*/  FFMA.FTZ R185, R130, R0.reuse, -R133.reuse ;  /* 0x0000000082b97223 */ /* 0x180fe20000010885 */
[-CC-:B------:R-:W-:Y:S01]  /*1d310*/  FFMA.FTZ R187, R134, R0.reuse, -R133.reuse ;  /* 0x0000000086bb7223 */ /* 0x180fe20000010885 */
[-C--:B------:R-:W-:Y:S01]  /*1d320*/  FMUL.FTZ R2, R131, R0.reuse ;  /* 0x0000000083027220 */ /* 0x080fe20000410000 */
[----:B------:R-:W-:Y:S01]  /*1d330*/  MUFU.EX2 R189, R189 ;  /* 0x000000bd00bd7308 */ /* 0x000fe20000000800 */
[-CC-:B------:R-:W-:Y:S01]  /*1d340*/  FFMA.FTZ R181, R138, R0.reuse, -R133.reuse ;  /* 0x000000008ab57223 */ /* 0x180fe20000010885 */
[-CC-:B------:R-:W-:Y:S01]  /*1d350*/  FFMA.FTZ R130, R139, R0.reuse, -R133.reuse ;  /* 0x000000008b827223 */ /* 0x180fe20000010885 */
[-CC-:B------:R-:W-:Y:S01]  /*1d360*/  FFMA.FTZ R183, R142, R0.reuse, -R133.reuse ;  /* 0x000000008eb77223 */ /* 0x180fe20000010885 */
[-CC-:B------:R-:W-:Y:S01]  /*1d370*/  FFMA.FTZ R143, R143, R0.reuse, -R133.reuse ;  /* 0x000000008f8f7223 */ /* 0x180fe20000010885 */
[-CC-:B------:R-:W-:Y:S01]  /*1d380*/  FFMA.FTZ R177, R146, R0.reuse, -R133.reuse ;  /* 0x0000000092b17223 */ /* 0x180fe20000010885 */
[-CC-:B------:R-:W-:Y:S01]  /*1d390*/  FFMA.FTZ R179, R150, R0.reuse, -R133.reuse ;  /* 0x0000000096b37223 */ /* 0x180fe20000010885 */
[--C-:B------:R-:W-:Y:S01]  /*1d3a0*/  FFMA.FTZ R173, R154, R0, -R133.reuse ;  /* 0x000000009aad7223 */ /* 0x100fe20000010885 */
[----:B------:R-:W2:Y:S01]  /*1d3b0*/  MUFU.EX2 R2, R2 ;  /* 0x0000000200027308 */ /* 0x000ea20000000800 */
[----:B0-----:R-:W-:Y:S01]  /*1d3c0*/  FFMA.FTZ R131, R9, R6, R188 ;  /* 0x0000000609837223 */ /* 0x001fe200000100bc */
[-CC-:B------:R-:W-:Y:S01]  /*1d3d0*/  FFMA.FTZ R155, R155, R0.reuse, -R133.reuse ;  /* 0x000000009b9b7223 */ /* 0x180fe20000010885 */
[-CC-:B------:R-:W-:Y:S01]  /*1d3e0*/  FFMA.FTZ R175, R158, R0.reuse, -R133.reuse ;  /* 0x000000009eaf7223 */ /* 0x180fe20000010885 */
[-C--:B------:R-:W-:Y:S01]  /*1d3f0*/  FFMA.FTZ R169, R162, R0.reuse, -R133 ;  /* 0x00000000a2a97223 */ /* 0x080fe20000010885 */
[----:B------:R-:W-:Y:S01]  /*1d400*/  FADD.FTZ R131, R10, R131 ;  /* 0x000000830a837221 */ /* 0x000fe20000010000 */
[-CC-:B------:R-:W-:Y:S01]  /*1d410*/  FFMA.FTZ R163, R163, R0.reuse, -R133.reuse ;  /* 0x00000000a3a37223 */ /* 0x180fe20000010885 */
[-C--:B------:R-:W-:Y:S01]  /*1d420*/  FFMA.FTZ R166, R166, R0.reuse, -R133 ;  /* 0x00000000a6a67223 */ /* 0x080fe20000010885 */
[----:B------:R-:W0:Y:S01]  /*1d430*/  MUFU.EX2 R122, R122 ;  /* 0x0000007a007a7308 */ /* 0x000e220000000800 */
[----:B------:R-:W-:Y:S01]  /*1d440*/  FADD.FTZ R135, R190, R131 ;  /* 0x00000083be877221 */ /* 0x000fe20000010000 */
[----:B------:R-:W-:Y:S01]  /*1d450*/  FFMA.FTZ R131, R147, R0, -R133 ;  /* 0x0000000093837223 */ /* 0x000fe20000010885 */
[----:B------:R-:W-:-:S02]  /*1d460*/  F2FP.F16.F32.PACK_AB R190, R20, R190 ;  /* 0x000000be14be723e */ /* 0x000fc400000000ff */
[----:B------:R-:W-:Y:S01]  /*1d470*/  FADD.FTZ R135, R20, R135 ;  /* 0x0000008714877221 */ /* 0x000fe20000010000 */
[----:B------:R-:W-:Y:S02]  /*1d480*/  F2FP.F16.F32.PACK_AB R188, R10, R188 ;  /* 0x000000bc0abc723e */ /* 0x000fe400000000ff */
[----:B------:R-:W3:Y:S01]  /*1d490*/  MUFU.EX2 R191, R191 ;  /* 0x000000bf00bf7308 */ /* 0x000ee20000000800 */
[----:B------:R-:W-:Y:S01]  /*1d4a0*/  FADD.FTZ R6, R184, R135 ;  /* 0x00000087b8067221 */ /* 0x000fe20000010000 */
[----:B--2---:R-:W-:Y:S01]  /*1d4b0*/  FFMA.FTZ R5, R2, R5, R189 ;  /* 0x0000000502057223 */ /* 0x004fe200000100bd */
[C---:B------:R-:W-:Y:S01]  /*1d4c0*/  ISETP.GT.AND P2, PT, R7.reuse, R211, PT ;  /* 0x000000d30700720c */ /* 0x040fe20003f44270 */
[----:B------:R-:W-:Y:S02]  /*1d4d0*/  VIADD R7, R7, 0xffffffff ;  /* 0xffffffff07077836 */ /* 0x000fe40000000000 */
[C---:B------:R-:W-:Y:S01]  /*1d4e0*/  FADD.FTZ R135, R21.reuse, R6 ;  /* 0x0000000615877221 */ /* 0x040fe20000010000 */
[----:B------:R-:W-:Y:S01]  /*1d4f0*/  F2FP.F16.F32.PACK_AB R184, R21, R184 ;  /* 0x000000b815b8723e */ /* 0x000fe200000000ff */
[----:B------:R-:W2:Y:S01]  /*1d500*/  MUFU.EX2 R123, R123 ;  /* 0x0000007b007b7308 */ /* 0x000ea20000000800 */
[----:B0-----:R-:W-:Y:S01]  /*1d510*/  FADD.FTZ R6, R122, R5 ;  /* 0x000000057a067221 */ /* 0x001fe20000010000 */
[----:B------:R-:W-:Y:S01]  /*1d520*/  FADD.FTZ R135, R186, R135 ;  /* 0x00000087ba877221 */ /* 0x000fe20000010000 */
[----:B------:R-:W-:Y:S01]  /*1d530*/  FFMA.FTZ R5, R151, R0, -R133 ;  /* 0x0000000097057223 */ /* 0x000fe20000010885 */
[----:B------:R-:W-:-:S02]  /*1d540*/  F2FP.F16.F32.PACK_AB R186, R120, R186 ;  /* 0x000000ba78ba723e */ /* 0x000fc400000000ff */
[----:B------:R-:W-:Y:S01]  /*1d550*/  FADD.FTZ R135, R120, R135 ;  /* 0x0000008778877221 */ /* 0x000fe20000010000 */
[----:B------:R-:W-:Y:S01]  /*1d560*/  F2FP.F16.F32.PACK_AB R189, R122, R189 ;  /* 0x000000bd7abd723e */ /* 0x000fe200000000ff */
[----:B------:R-:W0:Y:S01]  /*1d570*/  MUFU.EX2 R185, R185 ;  /* 0x000000b900b97308 */ /* 0x000e220000000800 */
[----:B---3--:R-:W-:Y:S01]  /*1d580*/  FADD.FTZ R6, R191, R6 ;  /* 0x00000006bf067221 */ /* 0x008fe20000010000 */
[----:B------:R-:W-:Y:S01]  /*1d590*/  FADD.FTZ R132, R180, R135 ;  /* 0x00000087b4847221 */ /* 0x000fe20000010000 */
[----:B------:R-:W-:-:S03]  /*1d5a0*/  F2FP.F16.F32.PACK_AB R180, R121, R180 ;  /* 0x000000b479b4723e */ /* 0x000fc600000000ff */
[----:B------:R-:W-:Y:S02]  /*1d5b0*/  FADD.FTZ R135, R121, R132 ;  /* 0x0000008479877221 */ /* 0x000fe40000010000 */
[----:B------:R-:W3:Y:S01]  /*1d5c0*/  MUFU.EX2 R126, R126 ;  /* 0x0000007e007e7308 */ /* 0x000ee20000000800 */
[----:B--2---:R-:W-:Y:S01]  /*1d5d0*/  FADD.FTZ R6, R123, R6 ;  /* 0x000000067b067221 */ /* 0x004fe20000010000 */
[----:B------:R-:W-:Y:S01]  /*1d5e0*/  FADD.FTZ R132, R182, R135 ;  /* 0x00000087b6847221 */ /* 0x000fe20000010000 */
[----:B------:R-:W-:Y:S02]  /*1d5f0*/  F2FP.F16.F32.PACK_AB R182, R11, R182 ;  /* 0x000000b60bb6723e */ /* 0x000fe400000000ff */
[----:B------:R-:W-:Y:S01]  /*1d600*/  F2FP.F16.F32.PACK_AB R191, R123, R191 ;  /* 0x000000bf7bbf723e */ /* 0x000fe200000000ff */
[----:B------:R-:W-:Y:S01]  /*1d610*/  FADD.FTZ R135, R11, R132 ;  /* 0x000000840b877221 */ /* 0x000fe20000010000 */
[----:B------:R-:W-:Y:S01]  /*1d620*/  FFMA.FTZ R132, R159, R0, -R133 ;  /* 0x000000009f847223 */ /* 0x000fe20000010885 */
[----:B------:R-:W2:Y:S01]  /*1d630*/  MUFU.EX2 R187, R187 ;  /* 0x000000bb00bb7308 */ /* 0x000ea20000000800 */
[----:B0-----:R-:W-:Y:S01]  /*1d640*/  FADD.FTZ R137, R185, R6 ;  /* 0x00000006b9897221 */ /* 0x001fe20000010000 */
[----:B------:R-:W-:Y:S01]  /*1d650*/  FADD.FTZ R134, R176, R135 ;  /* 0x00000087b0867221 */ /* 0x000fe20000010000 */
[----:B------:R-:W-:Y:S01]  /*1d660*/  F2FP.F16.F32.PACK_AB R176, R15, R176 ;  /* 0x000000b00fb0723e */ /* 0x000fe200000000ff */
[----:B------:R-:W-:-:S04]  /*1d670*/  FFMA.FTZ R133, R167, R0, -R133 ;  /* 0x00000000a7857223 */ /* 0x000fc80000010885 */
[----:B------:R-:W0:Y:S01]  /*1d680*/  MUFU.EX2 R127, R127 ;  /* 0x0000007f007f7308 */ /* 0x000e220000000800 */
[C---:B---3--:R-:W-:Y:S01]  /*1d690*/  FADD.FTZ R6, R126.reuse, R137 ;  /* 0x000000897e067221 */ /* 0x048fe20000010000 */
[----:B------:R-:W-:Y:S01]  /*1d6a0*/  FADD.FTZ R137, R15, R134 ;  /* 0x000000860f897221 */ /* 0x000fe20000010000 */
[----:B------:R-:W-:-:S03]  /*1d6b0*/  F2FP.F16.F32.PACK_AB R185, R126, R185 ;  /* 0x000000b97eb9723e */ /* 0x000fc600000000ff */
[----:B------:R-:W-:Y:S02]  /*1d6c0*/  FADD.FTZ R137, R178, R137 ;  /* 0x00000089b2897221 */ /* 0x000fe40000010000 */
        /* <DEDUP_REMOVED lines=17> */
[----:B------:R-:W-:Y:S01]  /*1d7e0*/  F2FP.F16.F32.PACK_AB R183, R12, R183 ;  /* 0x000000b70cb7723e */ /* 0x000fe200000000ff */
[----:B------:R-:W-:-:S05]  /*1d7f0*/  IMAD.MOV.U32 R12, RZ, RZ, R3 ;  /* 0x000000ffff0c7224 */ /* 0x000fca00078e0003 */
        /* <DEDUP_REMOVED lines=22> */
[----:B-1----:R-:W1:Y:S01]  /*1d960*/  MUFU.EX2 R14, R155 ;  /* 0x0000009b000e7308 */ /* 0x002e620000000800 */
[----:B0-----:R-:W-:-:S07]  /*1d970*/  FADD.FTZ R11, R173, R6 ;  /* 0x00000006ad0b7221 */ /* 0x001fce0000010000 */
[----:B------:R-:W0:Y:S01]  /*1d980*/  MUFU.EX2 R170, R170 ;  /* 0x000000aa00aa7308 */ /* 0x000e220000000800 */
[C---:B---3--:R-:W-:Y:S01]  /*1d990*/  FADD.FTZ R15, R129.reuse, R20 ;  /* 0x00000014810f7221 */ /* 0x048fe20000010000 */
[----:B------:R-:W-:-:S06]  /*1d9a0*/  F2FP.F16.F32.PACK_AB R168, R129, R168 ;  /* 0x000000a881a8723e */ /* 0x000fcc00000000ff */
[----:B------:R-:W2:Y:S01]  /*1d9b0*/  MUFU.EX2 R175, R175 ;  /* 0x000000af00af7308 */ /* 0x000ea20000000800 */
[C---:B-1----:R-:W-:Y:S01]  /*1d9c0*/  FADD.FTZ R6, R14.reuse, R11 ;  /* 0x0000000b0e067221 */ /* 0x042fe20000010000 */
[----:B------:R-:W-:-:S06]  /*1d9d0*/  F2FP.F16.F32.PACK_AB R173, R14, R173 ;  /* 0x000000ad0ead723e */ /* 0x000fcc00000000ff */
[----:B------:R-:W1:Y:S01]  /*1d9e0*/  MUFU.EX2 R13, R165 ;  /* 0x000000a5000d7308 */ /* 0x000e620000000800 */
[----:B0-----:R-:W-:-:S07]  /*1d9f0*/  FADD.FTZ R20, R170, R15 ;  /* 0x0000000faa147221 */ /* 0x001fce0000010000 */
[----:B------:R-:W0:Y:S01]  /*1da00*/  MUFU.EX2 R132, R132 ;  /* 0x0000008400847308 */ /* 0x000e220000000800 */
[----:B--2---:R-:W-:-:S07]  /*1da10*/  FADD.FTZ R11, R175, R6 ;  /* 0x00000006af0b7221 */ /* 0x004fce0000010000 */
[----:B------:R-:W2:Y:S01]  /*1da20*/  MUFU.EX2 R169, R169 ;  /* 0x000000a900a97308 */ /* 0x000ea20000000800 */
[C---:B-1----:R-:W-:Y:S01]  /*1da30*/  FADD.FTZ R6, R13.reuse, R20 ;  /* 0x000000140d067221 */ /* 0x042fe20000010000 */
[----:B------:R-:W-:Y:S02]  /*1da40*/  F2FP.F16.F32.PACK_AB R170, R13, R170 ;  /* 0x000000aa0daa723e */ /* 0x000fe400000000ff */
[----:B------:R-:W-:-:S04]  /*1da50*/  MOV R13, R4 ;  /* 0x00000004000d7202 */ /* 0x000fc80000000f00 */
[----:B------:R-:W1:Y:S01]  /*1da60*/  MUFU.EX2 R10, R163 ;  /* 0x000000a3000a7308 */ /* 0x000e620000000800 */
[C---:B0-----:R-:W-:Y:S01]  /*1da70*/  FADD.FTZ R20, R132.reuse, R11 ;  /* 0x0000000b84147221 */ /* 0x041fe20000010000 */
[----:B------:R-:W-:-:S06]  /*1da80*/  F2FP.F16.F32.PACK_AB R175, R132, R175 ;  /* 0x000000af84af723e */ /* 0x000fcc00000000ff */
[----:B------:R-:W0:Y:S01]  /*1da90*/  MUFU.EX2 R166, R166 ;  /* 0x000000a600a67308 */ /* 0x000e220000000800 */
[----:B--2---:R-:W-:-:S07]  /*1daa0*/  FADD.FTZ R11, R169, R20 ;  /* 0x00000014a90b7221 */ /* 0x004fce0000010000 */
[----:B------:R-:W2:Y:S01]  /*1dab0*/  MUFU.EX2 R133, R133 ;  /* 0x0000008500857308 */ /* 0x000ea20000000800 */
[C---:B-1----:R-:W-:Y:S01]  /*1dac0*/  FADD.FTZ R11, R10.reuse, R11 ;  /* 0x0000000b0a0b7221 */ /* 0x042fe20000010000 */
[----:B------:R-:W-:Y:S01]  /*1dad0*/  F2FP.F16.F32.PACK_AB R169, R10, R169 ;  /* 0x000000a90aa9723e */ /* 0x000fe200000000ff */
[----:B------:R-:W-:Y:S02]  /*1dae0*/  IMAD.MOV.U32 R10, RZ, RZ, R22 ;  /* 0x000000ffff0a7224 */ /* 0x000fe400078e0016 */
[----:B0-----:R-:W-:-:S04]  /*1daf0*/  FADD.FTZ R11, R166, R11 ;  /* 0x0000000ba60b7221 */ /* 0x001fc80000010000 */
[C---:B--2---:R-:W-:Y:S01]  /*1db00*/  FADD.FTZ R5, R133.reuse, R11 ;  /* 0x0000000b85057221 */ /* 0x044fe20000010000 */
[----:B------:R-:W-:Y:S01]  /*1db10*/  F2FP.F16.F32.PACK_AB R171, R133, R166 ;  /* 0x000000a685ab723e */ /* 0x000fe200000000ff */
[----:B------:R-:W-:Y:S01]  /*1db20*/  IMAD.MOV.U32 R11, RZ, RZ, R23 ;  /* 0x000000ffff0b7224 */ /* 0x000fe200078e0017 */
[----:B------:R-:W-:Y:S06]  /*1db30*/  @P2 BRA `(.L_x_5381) ;  /* 0xffffffc800fc2947 */ /* 0x000fec000383ffff */
.L_x_5362:
[----:B------:R-:W-:Y:S05]  /*1db40*/  BSYNC B0 ;  /* 0x0000000000007941 */ /* 0x000fea0003800000 */
.L_x_5361:
        /* <DEDUP_REMOVED lines=99> */
.L_x_5382:
[----:B------:R-:W-:Y:S01]  /*1e180*/  IMAD R12, R22, 0x8, R16 ;  /* 0x00000008160c7824 */ /* 0x000fe200078e0210 */
[----:B------:R-:W-:-:S04]  /*1e190*/  SHF.L.U32 R7, R23, 0x1f, RZ ;  /* 0x0000001f17077819 */ /* 0x000fc800000006ff */
[----:B------:R1:W2:Y:S01]  /*1e1a0*/  SYNCS.PHASECHK.TRANS64.TRYWAIT P2, [R12+URZ+0x30850], R7 ;  /* 0x030850070c0075a7 */ /* 0x0002a2000804017f */
[----:B------:R-:W-:Y:S05]  /*1e1b0*/  @!P0 BRA `(.L_x_5383) ;  /* 0x0000000000048947 */ /* 0x000fea0003800000 */
[----:B------:R-:W-:Y:S01]  /*1e1c0*/  BPT.TRAP 0x1 ;  /* 0x000000040000795c */ /* 0x000fe20000300000 */
.L_x_5383:
[----:B------:R-:W-:Y:S01]  /*1e1d0*/  VIADD R16, R16, 0x400 ;  /* 0x0000040010107836 */ /* 0x000fe20000000000 */
[----:B------:R-:W-:Y:S04]  /*1e1e0*/  BSSY B0, `(.L_x_5384) ;  /* 0x0000008000007945 */ /* 0x000fe80003800000 */
[----:B------:R-:W-:-:S04]  /*1e1f0*/  SHF.R.U32.HI R16, RZ, 0x4, R16 ;  /* 0x00000004ff107819 */ /* 0x000fc80000011610 */
[----:B------:R-:W-:-:S04]  /*1e200*/  LOP3.LUT R16, R16, 0x3fff, RZ, 0xc0, !PT ;  /* 0x00003fff10107812 */ /* 0x000fc800078ec0ff */
[----:B------:R-:W-:-:S05]  /*1e210*/  LOP3.LUT R9, R16, 0x3000000, RZ, 0xfc, !PT ;  /* 0x0300000010097812 */ /* 0x000fca00078efcff */
[----:B------:R-:W-:Y:S01]  /*1e220*/  IMAD R2, R22, 0x900, R9 ;  /* 0x0000090016027824 */ /* 0x000fe200078e0209 */
[----:B--2---:R-:W-:Y:S06]  /*1e230*/  @P2 BRA `(.L_x_5385) ;  /* 0x0000000000082947 */ /* 0x004fec0003800000 */
[----:B------:R-:W2:Y:S02]  /*1e240*/  SYNCS.PHASECHK.TRANS64.TRYWAIT P0, [R12+URZ+0x30850], R7 ;  /* 0x030850070c0075a7 */ /* 0x000ea4000800017f */
[----:B--2---:R-:W-:Y:S05]  /*1e250*/  @!P0 BRA `(.L_x_5386) ;  /* 0x000000c400548947 */ /* 0x004fea0003800000 */
.L_x_5385:
[----:B------:R-:W-:Y:S05]  /*1e260*/  BSYNC B0 ;  /* 0x0000000000007941 */ /* 0x000fea0003800000 */
.L_x_5384:
[----:B------:R-:W-:Y:S01]  /*1e270*/  IMAD.MOV.U32 R8, RZ, RZ, R2 ;  /* 0x000000ffff087224 */ /* 0x000fe200078e0002 */
[----:B------:R-:W-:Y:S01]  /*1e280*/  WARPGROUP.ARRIVE ;  /* 0x00000000000079c5 */ /* 0x000fe20000000000 */
[----:B------:R-:W-:Y:S01]  /*1e290*/  IMAD.MOV.U32 R9, RZ, RZ, 0x40000040 ;  /* 0x40000040ff097424 */ /* 0x000fe200078e00ff */
[----:B-12---:R-:W1:Y:S01]  /*1e2a0*/  SHFL.BFLY PT, R7, R6, 0x2, 0x1f ;  /* 0x0c401f0006077f89 */ /* 0x006e6200000e0000 */
[----:B------:R-:W-:Y:S01]  /*1e2b0*/  IADD3 R22, R22, 0x1, RZ ;  /* 0x0000000116167810 */ /* 0x000fe20007ffe0ff */
[----:B------:R-:W-:Y:S01]  /*1e2c0*/  VIADD R221, R221, 0x1 ;  /* 0x00000001dddd7836 */ /* 0x000fe20000000000 */
[----:B------:R-:W-:Y:S01]  /*1e2d0*/  R2UR UR6, R8 ;  /* 0x00000000080672ca */ /* 0x000fe200000e0000 */
[----:B------:R-:W-:Y:S01]  /*1e2e0*/  VIADD R8, R2, 0x80 ;  /* 0x0000008002087836 */ /* 0x000fe20000000000 */
[----:B------:R-:W-:Y:S01]  /*1e2f0*/  R2UR UR7, R9 ;  /* 0x00000000090772ca */ /* 0x000fe200000e0000 */
[----:B------:R-:W-:Y:S01]  /*1e300*/  IMAD.MOV.U32 R9, RZ, RZ, 0x40000040 ;  /* 0x40000040ff097424 */ /* 0x000fe200078e00ff */
[----:B------:R-:W-:-:S04]  /*1e310*/  ISETP.NE.AND P2, PT, R22, 0x2, PT ;  /* 0x000000021600780c */ /* 0x000fc80003f45270 */
[----:B------:R-:W-:-:S07]  /*1e320*/  SEL R22, R22, RZ, P2 ;  /* 0x000000ff16167207 */ /* 0x000fce0001000000 */
[----:B------:R-:W-:Y:S01]  /*1e330*/  HGMMA.64x192x16.F32 R24, R188, gdesc[UR4].tnspB, R24, gsb0 ;  /* 0x42e00004bc187df0 */ /* 0x000fe20008000818 */
[----:B------:R-:W-:Y:S02]  /*1e340*/  R2UR UR6, R8 ;  /* 0x00000000080672ca */ /* 0x000fe400000e0000 */
[----:B------:R-:W-:Y:S01]  /*1e350*/  R2UR UR7, R9 ;  /* 0x00000000090772ca */ /* 0x000fe200000e0000 */
[----:B------:R-:W-:Y:S01]  /*1e360*/  IMAD.MOV.U32 R9, RZ, RZ, 0x40000040 ;  /* 0x40000040ff097424 */ /* 0x000fe200078e00ff */
[----:B------:R-:W-:Y:S01]  /*1e370*/  IADD3 R8, R2, 0x100, RZ ;  /* 0x0000010002087810 */ /* 0x000fe20007ffe0ff */
[----:B-1----:R-:W-:Y:S01]  /*1e380*/  FADD.FTZ R7, R7, R6 ;  /* 0x0000000607077221 */ /* 0x002fe20000010000 */
[----:B------:R-:W-:Y:S01]  /*1e390*/  IMAD.MOV.U32 R6, RZ, RZ, RZ ;  /* 0x000000ffff067224 */ /* 0x000fe200078e00ff */
[----:B------:R-:W-:Y:S02]  /*1e3a0*/  WARPGROUP.DEPBAR.LE gsb0, 0x0 ;  /* 0x00008000000079c5 */ /* 0x000fe40000010000 */
[----:B------:R-:W-:-:S10]  /*1e3b0*/  WARPGROUP.ARRIVE ;  /* 0x00000000000079c5 */ /* 0x000fd40000000000 */
        /* <DEDUP_REMOVED lines=19> */
[----:B------:R-:W1:Y:S01]  /*1e4f0*/  SHFL.BFLY PT, R2, R5, 0x2, 0x1f ;  /* 0x0c401f0005027f89 */ /* 0x000e6200000e0000 */
[----:B------:R-:W-:Y:S02]  /*1e500*/  WARPGROUP.DEPBAR.LE gsb0, 0x0 ;  /* 0x00008000000079c5 */ /* 0x000fe40000010000 */
[----:B------:R-:W-:-:S12]  /*1e510*/  WARPGROUP.ARRIVE ;  /* 0x00000000000079c5 */ /* 0x000fd80000000000 */
[----:B------:R-:W-:Y:S01]  /*1e520*/  HGMMA.64x192x16.F32 R24, R172, gdesc[UR4].tnspB, R24, gsb0 ;  /* 0x42e00004ac187df0 */ /* 0x000fe20008000818 */
[----:B------:R-:W-:Y:S01]  /*1e530*/  R2UR UR6, R8 ;  /* 0x00000000080672ca */ /* 0x000fe200000e0000 */
[----:B-1----:R-:W-:Y:S01]  /*1e540*/  FADD.FTZ R8, R2, R5 ;  /* 0x0000000502087221 */ /* 0x002fe20000010000 */
[----:B------:R-:W-:Y:S01]  /*1e550*/  R2UR UR7, R9 ;  /* 0x00000000090772ca */ /* 0x000fe200000e0000 */
[----:B------:R-:W1:Y:S01]  /*1e560*/  SHFL.BFLY PT, R2, R7, 0x1, 0x1f ;  /* 0x0c201f0007027f89 */ /* 0x000e6200000e0000 */
[----:B------:R-:W-:-:S03]  /*1e570*/  IMAD.MOV.U32 R5, RZ, RZ, -0x800000 ;  /* 0xff800000ff057424 */ /* 0x000fc600078e00ff */
[----:B------:R-:W2:Y:S01]  /*1e580*/  SHFL.BFLY PT, R9, R8, 0x1, 0x1f ;  /* 0x0c201f0008097f89 */ /* 0x000ea200000e0000 */
[----:B-1----:R-:W-:Y:S01]  /*1e590*/  FADD.FTZ R13, R7, R2 ;  /* 0x00000002070d7221 */ /* 0x002fe20000010000 */
[----:B------:R-:W-:Y:S01]  /*1e5a0*/  SEL R2, RZ, 0x1, P2 ;  /* 0x00000001ff027807 */ /* 0x000fe20001000000 */
[----:B--2---:R-:W-:-:S03]  /*1e5b0*/  FADD.FTZ R14, R8, R9 ;  /* 0x00000009080e7221 */ /* 0x004fc60000010000 */
[----:B------:R-:W-:Y:S01]  /*1e5c0*/  FSETP.NE.FTZ.AND P0, PT, R13, RZ, PT ;  /* 0x000000ff0d00720b */ /* 0x000fe20003f15000 */
[----:B------:R-:W-:Y:S01]  /*1e5d0*/  @!P1 VIADD R8, R12, 0x30860 ;  /* 0x000308600c089836 */ /* 0x000fe20000000000 */
[----:B------:R-:W-:Y:S01]  /*1e5e0*/  LOP3.LUT R23, R23, R2, RZ, 0x3c, !PT ;  /* 0x0000000217177212 */ /* 0x000fe200078e3cff */
[----:B------:R-:W-:Y:S01]  /*1e5f0*/  IMAD.MOV.U32 R9, RZ, RZ, RZ ;  /* 0x000000ffff097224 */ /* 0x000fe200078e00ff */
[----:B------:R-:W-:Y:S01]  /*1e600*/  FSETP.NE.FTZ.AND P3, PT, R14, RZ, PT ;  /* 0x000000ff0e00720b */ /* 0x000fe20003f75000 */
[----:B------:R-:W-:Y:S01]  /*1e610*/  IMAD.MOV.U32 R2, RZ, RZ, -0x800000 ;  /* 0xff800000ff027424 */ /* 0x000fe200078e00ff */
[----:B------:R-:W-:-:S07]  /*1e620*/  @!P1 PRMT R8, RZ, 0x654, R8 ;  /* 0x00000654ff089816 */ /* 0x000fce0000000008 */
[----:B------:R-:W1:Y:S01]  /*1e630*/  @P0 MUFU.LG2 R10, R13 ;  /* 0x0000000d000a0308 */ /* 0x000e620000000c00 */
[----:B------:R-:W-:-:S03]  /*1e640*/  @P0 FMUL.FTZ R7, R0, 0.69314718246459960938 ;  /* 0x3f31721800070820 */ /* 0x000fc60000410000 */
[----:B0-----:R-:W-:-:S04]  /*1e650*/  @P3 FMUL.FTZ R15, R0, 0.69314718246459960938 ;  /* 0x3f317218000f3820 */ /* 0x001fc80000410000 */
[----:B------:R-:W0:Y:S08]  /*1e660*/  @P3 MUFU.LG2 R11, R14 ;  /* 0x0000000e000b3308 */ /* 0x000e300000000c00 */
[----:B------:R-:W2:Y:S01]  /*1e670*/  @P3 MUFU.RCP R6, R14 ;  /* 0x0000000e00063308 */ /* 0x000ea20000001000 */
[----:B-1----:R-:W-:-:S04]  /*1e680*/  @P0 FMUL.FTZ R10, R10, 0.69314718246459960938 ;  /* 0x3f3172180a0a0820 */ /* 0x002fc80000410000 */
[----:B------:R-:W-:-:S03]  /*1e690*/  @P0 FFMA.FTZ R5, R7, R4, R10 ;  /* 0x0000000407050223 */ /* 0x000fc6000001000a */
[----:B------:R-:W1:Y:S01]  /*1e6a0*/  @P0 MUFU.RCP R9, R13 ;  /* 0x0000000d00090308 */ /* 0x000e620000001000 */
[----:B0-----:R-:W-:Y:S01]  /*1e6b0*/  @P3 FMUL.FTZ R0, R11, 0.69314718246459960938 ;  /* 0x3f3172180b003820 */ /* 0x001fe20000410000 */
        /* <DEDUP_REMOVED lines=103> */
.L_x_5247:
        /* <DEDUP_REMOVED lines=51> */
[----:B------:R-:W-:Y:S01]  /*1f060*/  BAR.SYNC.DEFER_BLOCKING 0x1, 0x100 ;  /* 0x0044000000007b1d */ /* 0x000fe20000010000 */
[----:B--2---:R-:W-:-:S03]  /*1f070*/  IMAD.WIDE R8, R8, 0x2, R6 ;  /* 0x0000000208087825 */ /* 0x004fc600078e0206 */
[C---:B------:R-:W-:Y:S02]  /*1f080*/  LOP3.LUT R13, R8.reuse, 0x380, RZ, 0xc0, !PT ;  /* 0x00000380080d7812 */ /* 0x040fe400078ec0ff */
[C---:B------:R-:W-:Y:S02]  /*1f090*/  IADD3 R139, P1, R8.reuse, 0x40, RZ ;  /* 0x00000040088b7810 */ /* 0x040fe40007f3e0ff */
[C---:B------:R-:W-:Y:S02]  /*1f0a0*/  IADD3 R141, P6, R8.reuse, 0x60, RZ ;  /* 0x00000060088d7810 */ /* 0x040fe40007fde0ff */
[C---:B------:R-:W-:Y:S01]  /*1f0b0*/  IADD3 R143, P5, R8.reuse, 0x4000, RZ ;  /* 0x00004000088f7810 */ /* 0x040fe20007fbe0ff */
[--C-:B------:R-:W-:Y:S01]  /*1f0c0*/  IMAD.X R21, RZ, RZ, R9.reuse, P1 ;  /* 0x000000ffff157224 */ /* 0x100fe200008e0609 */
[----:B------:R-:W-:Y:S01]  /*1f0d0*/  IADD3 R111, P2, R8, 0x20, RZ ;  /* 0x00000020086f7810 */ /* 0x000fe20007f5e0ff */
[--C-:B------:R-:W-:Y:S01]  /*1f0e0*/  IMAD.X R31, RZ, RZ, R9.reuse, P6 ;  /* 0x000000ffff1f7224 */ /* 0x100fe200030e0609 */
[----:B------:R-:W-:Y:S01]  /*1f0f0*/  SHF.R.U64 R13, R13, 0x3, RZ ;  /* 0x000000030d0d7819 */ /* 0x000fe200000012ff */
[----:B------:R-:W-:Y:S01]  /*1f100*/  IMAD.X R35, RZ, RZ, R9, P5 ;  /* 0x000000ffff237224 */ /* 0x000fe200028e0609 */
[----:B------:R-:W-:-:S02]  /*1f110*/  IADD3.X R15, RZ, R9, RZ, P2, !PT ;  /* 0x00000009ff0f7210 */ /* 0x000fc400017fe4ff */
[C---:B-----5:R-:W-:Y:S02]  /*1f120*/  IADD3 R145, P0, R8.reuse, 0x4020, RZ ;  /* 0x0000402008917810 */ /* 0x060fe40007f1e0ff */
[C---:B------:R-:W-:Y:S02]  /*1f130*/  IADD3 R147, P4, R8.reuse, 0x4040, RZ ;  /* 0x0000404008937810 */ /* 0x040fe40007f9e0ff */
[C---:B------:R-:W-:Y:S01]  /*1f140*/  IADD3 R149, P3, R8.reuse, 0x4060, RZ ;  /* 0x0000406008957810 */ /* 0x040fe20007f7e0ff */
[--C-:B------:R-:W-:Y:S01]  /*1f150*/  IMAD.X R39, RZ, RZ, R9.reuse, P0 ;  /* 0x000000ffff277224 */ /* 0x100fe200000e0609 */
[C---:B------:R-:W-:Y:S01]  /*1f160*/  IADD3 R151, P2, R8.reuse, 0x8000, RZ ;  /* 0x0000800008977810 */ /* 0x040fe20007f5e0ff */
[--C-:B------:R-:W-:Y:S01]  /*1f170*/  IMAD.X R43, RZ, RZ, R9.reuse, P4 ;  /* 0x000000ffff2b7224 */ /* 0x100fe200020e0609 */
[C---:B-1----:R-:W-:Y:S01]  /*1f180*/  IADD3 R24, P1, R8.reuse, 0x8020, RZ ;  /* 0x0000802008187810 */ /* 0x042fe20007f3e0ff */
[--C-:B------:R-:W-:Y:S01]  /*1f190*/  IMAD.X R47, RZ, RZ, R9.reuse, P3 ;  /* 0x000000ffff2f7224 */ /* 0x100fe200018e0609 */
[C---:B------:R-:W-:Y:S01]  /*1f1a0*/  IADD3 R58, P6, R8.reuse, 0x8040, RZ ;  /* 0x00008040083a7810 */ /* 0x040fe20007fde0ff */
[----:B------:R-:W-:Y:S01]  /*1f1b0*/  IMAD.X R51, RZ, RZ, R9, P2 ;  /* 0x000000ffff337224 */ /* 0x000fe200010e0609 */
[----:B------:R-:W-:-:S02]  /*1f1c0*/  IADD3 R86, P5, R8, 0x8060, RZ ;  /* 0x0000806008567810 */ /* 0x000fc40007fbe0ff */
[----:B------:R-:W-:Y:S01]  /*1f1d0*/  LOP3.LUT R8, R13, R8, RZ, 0x3c, !PT ;  /* 0x000000080d087212 */ /* 0x000fe200078e3cff */
[--C-:B------:R-:W-:Y:S01]  /*1f1e0*/  IMAD.X R59, RZ, RZ, R9.reuse, P6 ;  /* 0x000000ffff3b7224 */ /* 0x100fe200030e0609 */
[-C--:B------:R-:W-:Y:S01]  /*1f1f0*/  IADD3.X R55, RZ, R9.reuse, RZ, P1, !PT ;  /* 0x00000009ff377210 */ /* 0x080fe20000ffe4ff */
[----:B------:R-:W-:Y:S01]  /*1f200*/  IMAD.X R13, RZ, RZ, R9, P5 ;  /* 0x000000ffff0d7224 */ /* 0x000fe200028e0609 */
[----:B------:R-:W-:Y:S02]  /*1f210*/  MOV R94, R8 ;  /* 0x00000008005e7202 */ /* 0x000fe40000000f00 */
[----:B------:R-:W-:Y:S02]  /*1f220*/  F2FP.F16.F32.PACK_AB R9, R137, R10 ;  /* 0x0000000a8909723e */ /* 0x000fe400000000ff */
[----:B------:R-:W-:Y:S02]  /*1f230*/  F2FP.F16.F32.PACK_AB R8, R3, R0 ;  /* 0x000000000308723e */ /* 0x000fe400000000ff */
[----:B------:R-:W-:-:S02]  /*1f240*/  F2FP.F16.F32.PACK_AB R10, R29, R28 ;  /* 0x0000001c1d0a723e */ /* 0x000fc400000000ff */
[----:B------:R-:W-:Y:S02]  /*1f250*/  LOP3.LUT R14, R111, 0x380, RZ, 0xc0, !PT ;  /* 0x000003806f0e7812 */ /* 0x000fe400078ec0ff */
[----:B------:R-:W-:Y:S01]  /*1f260*/  LOP3.LUT R34, R143, 0x380, RZ, 0xc0, !PT ;  /* 0x000003808f227812 */ /* 0x000fe200078ec0ff */
[----:B------:R1:W-:Y:S01]  /*1f270*/  STSM.16.M88.4 [R94], R8 ;  /* 0x000000085e007844 */ /* 0x0003e20000000200 */
[----:B------:R-:W-:Y:S02]  /*1f280*/  ISETP.NE.U32.AND P0, PT, RZ, UR4, PT ;  /* 0x00000004ff007c0c */ /* 0x000fe4000bf05070 */
[----:B------:R-:W-:Y:S02]  /*1f290*/  LOP3.LUT R42, R147, 0x380, RZ, 0xc0, !PT ;  /* 0x00000380932a7812 */ /* 0x000fe400078ec0ff */
[----:B------:R-:W-:Y:S02]  /*1f2a0*/  LOP3.LUT R20, R139, 0x380, RZ, 0xc0, !PT ;  /* 0x000003808b147812 */ /* 0x000fe400078ec0ff */
[----:B------:R-:W-:-:S02]  /*1f2b0*/  LOP3.LUT R50, R151, 0x380, RZ, 0xc0, !PT ;  /* 0x0000038097327812 */ /* 0x000fc400078ec0ff */
[----:B------:R-:W-:Y:S02]  /*1f2c0*/  LOP3.LUT R3, R24, 0x380, RZ, 0xc0, !PT ;  /* 0x0000038018037812 */ /* 0x000fe400078ec0ff */
[----:B------:R-:W-:Y:S02]  /*1f2d0*/  LOP3.LUT R30, R141, 0x380, RZ, 0xc0, !PT ;  /* 0x000003808d1e7812 */ /* 0x000fe400078ec0ff */
[----:B------:R-:W-:Y:S02]  /*1f2e0*/  SHF.R.U64 R14, R14, 0x3, RZ ;  /* 0x000000030e0e7819 */ /* 0x000fe400000012ff */
[----:B------:R-:W-:Y:S01]  /*1f2f0*/  LOP3.LUT R0, R58, 0x380, RZ, 0xc0, !PT ;  /* 0x000003803a007812 */ /* 0x000fe200078ec0ff */
[----:B-1----:R-:W1:Y:S01]  /*1f300*/  LDC.64 R8, c[0x0][0xc00] ;  /* 0x00030000ff087b82 */ /* 0x002e620000000a00 */
[----:B------:R-:W-:Y:S02]  /*1f310*/  SHF.R.U64 R34, R34, 0x3, RZ ;  /* 0x0000000322227819 */ /* 0x000fe400000012ff */
[----:B------:R-:W-:Y:S01]  /*1f320*/  ISETP.NE.AND.EX P0, PT, RZ, UR5, PT, P0 ;  /* 0x00000005ff007c0c */ /* 0x000fe2000bf05300 */
[----:B------:R-:W-:Y:S01]  /*1f330*/  ULDC.64 UR4, c[0x0][0xc08] ;  /* 0x0003020000047ab9 */ /* 0x000fe20000000a00 */
[----:B------:R-:W-:-:S02]  /*1f340*/  LOP3.LUT R38, R145, 0x380, RZ, 0xc0, !PT ;  /* 0x0000038091267812 */ /* 0x000fc400078ec0ff */
[----:B------:R-:W-:Y:S02]  /*1f350*/  SHF.R.U64 R42, R42, 0x3, RZ ;  /* 0x000000032a2a7819 */ /* 0x000fe400000012ff */
[----:B------:R-:W-:Y:S02]  /*1f360*/  SHF.R.U64 R20, R20, 0x3, RZ ;  /* 0x0000000314147819 */ /* 0x000fe400000012ff */
[----:B------:R-:W-:Y:S02]  /*1f370*/  SHF.R.U64 R50, R50, 0x3, RZ ;  /* 0x0000000332327819 */ /* 0x000fe400000012ff */
[----:B------:R-:W-:Y:S02]  /*1f380*/  SHF.R.U64 R3, R3, 0x3, RZ ;  /* 0x0000000303037819 */ /* 0x000fe400000012ff */
[----:B------:R-:W-:Y:S02]  /*1f390*/  SHF.R.U64 R30, R30, 0x3, RZ ;  /* 0x000000031e1e7819 */ /* 0x000fe400000012ff */
[----:B------:R-:W-:-:S02]  /*1f3a0*/  LOP3.LUT R14, R14, R111, RZ, 0x3c, !PT ;  /* 0x0000006f0e0e7212 */ /* 0x000fc400078e3cff */
[----:B------:R-:W-:Y:S02]  /*1f3b0*/  LOP3.LUT R46, R149, 0x380, RZ, 0xc0, !PT ;  /* 0x00000380952e7812 */ /* 0x000fe400078ec0ff */
[----:B------:R-:W-:Y:S02]  /*1f3c0*/  SHF.R.U64 R29, R0, 0x3, RZ ;  /* 0x00000003001d7819 */ /* 0x000fe400000012ff */
[----:B------:R-:W-:Y:S01]  /*1f3d0*/  ISETP.NE.U32.AND P2, PT, RZ, UR4, PT ;  /* 0x00000004ff007c0c */ /* 0x000fe2000bf45070 */
[----:B-1----:R-:W-:Y:S01]  /*1f3e0*/  IMAD.WIDE R10, R220, 0x4, R8 ;  /* 0x00000004dc0a7825 */ /* 0x002fe200078e0208 */
[----:B------:R-:W-:Y:S02]  /*1f3f0*/  LOP3.LUT R34, R34, R143, RZ, 0x3c, !PT ;  /* 0x0000008f22227212 */ /* 0x000fe400078e3cff */
[----:B------:R-:W-:Y:S02]  /*1f400*/  SHF.R.U64 R38, R38, 0x3, RZ ;  /* 0x0000000326267819 */ /* 0x000fe400000012ff */
[----:B------:R-:W-:-:S02]  /*1f410*/  LOP3.LUT R42, R42, R147, RZ, 0x3c, !PT ;  /* 0x000000932a2a7212 */ /* 0x000fc400078e3cff */
[----:B------:R-:W-:Y:S02]  /*1f420*/  LOP3.LUT R20, R20, R139, RZ, 0x3c, !PT ;  /* 0x0000008b14147212 */ /* 0x000fe400078e3cff */
[----:B------:R-:W-:Y:S02]  /*1f430*/  LOP3.LUT R50, R50, R151, RZ, 0x3c, !PT ;  /* 0x0000009732327212 */ /* 0x000fe400078e3cff */
[----:B------:R-:W-:Y:S02]  /*1f440*/  LOP3.LUT R54, R3, R24, RZ, 0x3c, !PT ;  /* 0x0000001803367212 */ /* 0x000fe400078e3cff */
[----:B------:R-:W-:Y:S02]  /*1f450*/  LOP3.LUT R30, R30, R141, RZ, 0x3c, !PT ;  /* 0x0000008d1e1e7212 */ /* 0x000fe400078e3cff */
[----:B------:R-:W-:Y:S02]  /*1f460*/  SHF.R.U64 R46, R46, 0x3, RZ ;  /* 0x000000032e2e7819 */ /* 0x000fe400000012ff */
[----:B------:R-:W-:-:S02]  /*1f470*/  LOP3.LUT R111, R86, 0x380, RZ, 0xc0, !PT ;  /* 0x00000380566f7812 */ /* 0x000fc400078ec0ff */
[----:B------:R-:W-:Y:S02]  /*1f480*/  LOP3.LUT R58, R29, R58, RZ, 0x3c, !PT ;  /* 0x0000003a1d3a7212 */ /* 0x000fe400078e3cff */
[----:B------:R-:W-:Y:S02]  /*1f490*/  MOV R24, R14 ;  /* 0x0000000e00187202 */ /* 0x000fe40000000f00 */
[----:B------:R-:W-:Y:S02]  /*1f4a0*/  ISETP.NE.AND.EX P2, PT, RZ, UR5, PT, P2 ;  /* 0x00000005ff007c0c */ /* 0x000fe4000bf45320 */
[----:B------:R-:W-:Y:S02]  /*1f4b0*/  MOV R15, R34 ;  /* 0x00000022000f7202 */ /* 0x000fe40000000f00 */
[----:B------:R-:W-:Y:S02]  /*1f4c0*/  LOP3.LUT R38, R38, R145, RZ, 0x3c, !PT ;  /* 0x0000009126267212 */ /* 0x000fe400078e3cff */
[----:B------:R-:W-:-:S02]  /*1f4d0*/  MOV R14, R42 ;  /* 0x0000002a000e7202 */ /* 0x000fc40000000f00 */
[----:B------:R-:W-:Y:S02]  /*1f4e0*/  F2FP.F16.F32.PACK_AB R34, R37, R36 ;  /* 0x000000242522723e */ /* 0x000fe400000000ff */
[----:B------:R-:W-:Y:S02]  /*1f4f0*/  F2FP.F16.F32.PACK_AB R35, R135, R124 ;  /* 0x0000007c8723723e */ /* 0x000fe400000000ff */
[----:B------:R-:W-:Y:S01]  /*1f500*/  MOV R20, R20 ;  /* 0x0000001400147202 */ /* 0x000fe20000000f00 */
[----:B------:R-:W1:Y:S01]  /*1f510*/  @P2 LDC.64 R8, c[0x0][0xc08] ;  /* 0x00030200ff082b82 */ /* 0x000e620000000a00 */
[----:B------:R-:W-:Y:S01]  /*1f520*/  MOV R0, R50 ;  /* 0x0000003200007202 */ /* 0x000fe20000000f00 */
[----:B------:R-:W-:Y:S01]  /*1f530*/  STSM.16.M88.4 [R24], R32 ;  /* 0x0000002018007844 */ /* 0x000fe20000000200 */
[----:B------:R-:W-:Y:S02]  /*1f540*/  F2FP.F16.F32.PACK_AB R42, R45, R44 ;  /* 0x0000002c2d2a723e */ /* 0x000fe400000000ff */
[----:B------:R-:W-:-:S02]  /*1f550*/  F2FP.F16.F32.PACK_AB R43, R133, R122 ;  /* 0x0000007a852b723e */ /* 0x000fc400000000ff */
[----:B------:R-:W-:Y:S02]  /*1f560*/  LOP3.LUT R46, R46, R149, RZ, 0x3c, !PT ;  /* 0x000000952e2e7212 */ /* 0x000fe400078e3cff */
[----:B------:R-:W-:Y:S01]  /*1f570*/  SHF.R.U64 R111, R111, 0x3, RZ ;  /* 0x000000036f6f7819 */ /* 0x000fe200000012ff */
[----:B------:R2:W-:Y:S01]  /*1f580*/  STSM.16.M88.4 [R20], R40 ;  /* 0x0000002814007844 */ /* 0x0005e20000000200 */
[----:B------:R-:W-:Y:S02]  /*1f590*/  MOV R30, R30 ;  /* 0x0000001e001e7202 */ /* 0x000fe40000000f00 */
[----:B------:R-:W-:Y:S02]  /*1f5a0*/  MOV R3, R58 ;  /* 0x0000003a00037202 */ /* 0x000fe40000000f00 */
[----:B------:R-:W-:Y:S02]  /*1f5b0*/  F2FP.F16.F32.PACK_AB R50, R53, R52 ;  /* 0x000000343532723e */ /* 0x000fe400000000ff */
[----:B------:R-:W-:-:S02]  /*1f5c0*/  F2FP.F16.F32.PACK_AB R51, R131, R120 ;  /* 0x000000788333723e */ /* 0x000fc400000000ff */
[----:B------:R-:W-:Y:S02]  /*1f5d0*/  F2FP.F16.F32.PACK_AB R58, R61, R60 ;  /* 0x0000003c3d3a723e */ /* 0x000fe400000000ff */
[----:B------:R-:W-:Y:S01]  /*1f5e0*/  F2FP.F16.F32.PACK_AB R59, R129, R62 ;  /* 0x0000003e813b723e */ /* 0x000fe200000000ff */
[----:B------:R-:W-:Y:S01]  /*1f5f0*/  STSM.16.M88.4 [R30], R48 ;  /* 0x000000301e007844 */ /* 0x000fe20000000200 */
[----:B------:R-:W-:Y:S02]  /*1f600*/  MOV R38, R38 ;  /* 0x0000002600267202 */ /* 0x000fe40000000f00 */
[----:B------:R-:W-:Y:S01]  /*1f610*/  LOP3.LUT R12, R111, R86, RZ, 0x3c, !PT ;  /* 0x000000566f0c7212 */ /* 0x000fe200078e3cff */
[----:B------:R-:W-:Y:S01]  /*1f620*/  STSM.16.M88.4 [R15], R56 ;  /* 0x000000380f007844 */ /* 0x000fe20000000200 */
[----:B------:R-:W-:Y:S01]  /*1f630*/  MOV R46, R46 ;  /* 0x0000002e002e7202 */ /* 0x000fe20000000f00 */
[----:B------:R-:W-:Y:S01]  /*1f640*/  ULDC UR4, c[0x0][0xa88] ;  /* 0x0002a20000047ab9 */ /* 0x000fe20000000800 */
[----:B------:R-:W-:Y:S01]  /*1f650*/  MOV R54, R54 ;  /* 0x0000003600367202 */ /* 0x000fe20000000f00 */
[----:B------:R3:W-:Y:S01]  /*1f660*/  STSM.16.M88.4 [R38], R64 ;  /* 0x0000004026007844 */ /* 0x0007e20000000200 */
[----:B------:R-:W-:Y:S01]  /*1f670*/  MOV R12, R12 ;  /* 0x0000000c000c7202 */ /* 0x000fe20000000f00 */
[----:B--2---:R-:W-:-:S02]  /*1f680*/  IMAD.MOV.U32 R20, RZ, RZ, RZ ;  /* 0x000000ffff147224 */ /* 0x004fc400078e00ff */
[----:B------:R-:W-:Y:S04]  /*1f690*/  STSM.16.M88.4 [R14], R72 ;  /* 0x000000480e007844 */ /* 0x000fe80000000200 */
[----:B------:R-:W-:Y:S04]  /*1f6a0*/  STSM.16.M88.4 [R46], R80 ;  /* 0x000000502e007844 */ /* 0x000fe80000000200 */
[----:B------:R2:W-:Y:S04]  /*1f6b0*/  STSM.16.M88.4 [R0], R88 ;  /* 0x0000005800007844 */ /* 0x0005e80000000200 */
[----:B------:R4:W-:Y:S04]  /*1f6c0*/  STSM.16.M88.4 [R54], R96 ;  /* 0x0000006036007844 */ /* 0x0009e80000000200 */
[----:B------:R4:W-:Y:S04]  /*1f6d0*/  STSM.16.M88.4 [R3], R104 ;  /* 0x0000006803007844 */ /* 0x0009e80000000200 */
[----:B------:R4:W-:Y:S01]  /*1f6e0*/  STSM.16.M88.4 [R12], R112 ;  /* 0x000000700c007844 */ /* 0x0009e20000000200 */
[----:B------:R-:W-:Y:S01]  /*1f6f0*/  BAR.SYNC.DEFER_BLOCKING 0x1, 0x100 ;  /* 0x0044000000007b1d */ /* 0x000fe20000010000 */
[----:B---3--:R-:W-:-:S02]  /*1f700*/  IMAD.U32 R65, RZ, RZ, UR4 ;  /* 0x00000004ff417e24 */ /* 0x008fc4000f8e00ff */
[----:B-1----:R-:W-:-:S05]  /*1f710*/  @P2 IMAD.WIDE R8, R220, 0x4, R8 ;  /* 0x00000004dc082825 */ /* 0x002fca00078e0208 */
[----:B--2---:R-:W1:Y:S01]  /*1f720*/  LDC R0, c[0x0][0xbe8] ;  /* 0x0002fa00ff007b82 */ /* 0x004e620000000800 */
[----:B------:R4:W5:Y:S04]  /*1f730*/  @P0 LDG.E R20, desc[UR60][R10.64] ;  /* 0x0000003c0a140981 */ /* 0x000968000c1e1900 */
[----:B------:R4:W5:Y:S01]  /*1f740*/  @P2 LDG.E R65, desc[UR60][R8.64] ;  /* 0x0000003c08412981 */ /* 0x000962000c1e1900 */
[----:B-1----:R-:W-:-:S13]  /*1f750*/  ISETP.NE.AND P1, PT, R0, 0x1, PT ;  /* 0x000000010000780c */ /* 0x002fda0003f25270 */
[----:B------:R-:W1:Y:S08]  /*1f760*/  @P1 LDC R13, c[0x0][0xbec] ;  /* 0x0002fb00ff0d1b82 */ /* 0x000e700000000800 */
[----:B------:R-:W2:Y:S01]  /*1f770*/  @P1 LDC R14, c[0x0][0xbf0] ;  /* 0x0002fc00ff0e1b82 */ /* 0x000ea20000000800 */
[----:B----4-:R-:W-:Y:S05]  /*1f780*/  @P2 BRA `(.L_x_5389) ;  /* 0x0000000000102947 */ /* 0x010fea0003800000 */
[----:B------:R-:W-:Y:S05]  /*1f790*/  @!P0 BRA `(.L_x_5389) ;  /* 0x00000000000c8947 */ /* 0x000fea0003800000 */
[----:B------:R-:W3:Y:S04]  /*1f7a0*/  LDG.E R4, desc[UR60][R10.64] ;  /* 0x0000003c0a047981 */ /* 0x000ee8000c1e1900 */
[----:B-----5:R-:W3:Y:S02]  /*1f7b0*/  LDG.E R65, desc[UR60][R10.64+0x4] ;  /* 0x0000043c0a417981 */ /* 0x020ee4000c1e1900 */
[----:B---3--:R-:W-:-:S07]  /*1f7c0*/  IMAD.IADD R65, R65, 0x1, -R4 ;  /* 0x0000000141417824 */ /* 0x008fce00078e0a04 */
.L_x_5389:
[----:B------:R-:W3:Y:S01]  /*1f7d0*/  LDL R30, [R1+0x54] ;  /* 0x00005400011e7983 */ /* 0x000ee20000100800 */
[----:B------:R-:W-:Y:S01]  /*1f7e0*/  SHF.R.S32.HI R64, RZ, 0x1f, R219 ;  /* 0x0000001fff407819 */ /* 0x000fe200000114db */
[----:B------:R-:W-:Y:S01]  /*1f7f0*/  IMAD.IADD R10, R213, 0x1, R209 ;  /* 0x00000001d50a7824 */ /* 0x000fe200078e02d1 */
[----:B------:R-:W-:Y:S01]  /*1f800*/  ULDC.64 UR4, c[0x0][0xb90] ;  /* 0x0002e40000047ab9 */ /* 0x000fe20000000a00 */
[----:B-----5:R-:W-:Y:S01]  /*1f810*/  SHF.R.S32.HI R21, RZ, 0x1f, R20 ;  /* 0x0000001fff157819 */ /* 0x020fe20000011414 */
[----:B------:R-:W-:Y:S01]  /*1f820*/  IMAD R65, R65, R0, RZ ;  /* 0x0000000041417224 */ /* 0x000fe200078e02ff */
[----:B------:R-:W-:Y:S01]  /*1f830*/  SEL R24, R220, RZ, !P0 ;  /* 0x000000ffdc187207 */ /* 0x000fe20004000000 */
[----:B------:R-:W-:Y:S01]  /*1f840*/  IMAD R4, R64, UR4, RZ ;  /* 0x0000000440047c24 */ /* 0x000fe2000f8e02ff */
[----:B------:R-:W4:Y:S01]  /*1f850*/  @P1 LDC R69, c[0x0][0xbec] ;  /* 0x0002fb00ff451b82 */ /* 0x000f220000000800 */
[----:B-1----:R-:W-:Y:S01]  /*1f860*/  @P1 IMAD.HI.U32 R3, R10, R13, RZ ;  /* 0x0000000d0a031227 */ /* 0x002fe200078e00ff */
[----:B------:R-:W-:-:S03]  /*1f870*/  LEA R13, R224, R214, 0x6 ;  /* 0x000000d6e00d7211 */ /* 0x000fc600078e30ff */
[----:B------:R-:W-:Y:S01]  /*1f880*/  IMAD.MOV.U32 R11, RZ, RZ, R10 ;  /* 0x000000ffff0b7224 */ /* 0x000fe200078e000a */
[----:B--2---:R-:W-:Y:S01]  /*1f890*/  @P1 SHF.R.U32.HI R11, RZ, R14, R3 ;  /* 0x0000000eff0b1219 */ /* 0x004fe20000011603 */
[C---:B------:R-:W-:Y:S01]  /*1f8a0*/  IMAD R15, R219.reuse, UR5, R4 ;  /* 0x00000005db0f7c24 */ /* 0x040fe2000f8e0204 */
[----:B------:R-:W-:Y:S01]  /*1f8b0*/  SHF.R.S32.HI R4, RZ, 0x1f, R220 ;  /* 0x0000001fff047819 */ /* 0x000fe200000114dc */
[----:B------:R-:W-:Y:S01]  /*1f8c0*/  IMAD.WIDE.U32 R8, R219, UR4, R20 ;  /* 0x00000004db087c25 */ /* 0x000fe2000f8e0014 */
[----:B------:R-:W-:Y:S01]  /*1f8d0*/  ULDC.64 UR4, c[0x0][0xb98] ;  /* 0x0002e60000047ab9 */ /* 0x000fe20000000a00 */
[----:B------:R-:W1:Y:S01]  /*1f8e0*/  @P1 LDC R71, c[0x0][0xbf0] ;  /* 0x0002fc00ff471b82 */ /* 0x000e620000000800 */
[----:B------:R-:W-:Y:S01]  /*1f8f0*/  SEL R3, R4, RZ, !P0 ;  /* 0x000000ff04037207 */ /* 0x000fe20004000000 */
[----:B------:R-:W-:Y:S02]  /*1f900*/  IMAD.IADD R9, R9, 0x1, R15 ;  /* 0x0000000109097824 */ /* 0x000fe400078e020f */
[----:B------:R-:W-:-:S02]  /*1f910*/  IMAD.MOV R29, RZ, RZ, -R11 ;  /* 0x000000ffff1d7224 */ /* 0x000fc400078e0a0b */
[----:B------:R-:W-:-:S04]  /*1f920*/  IMAD.WIDE R6, R13, 0x2, R6 ;  /* 0x000000020d067825 */ /* 0x000fc800078e0206 */
[----:B------:R-:W-:Y:S01]  /*1f930*/  IMAD R15, R3, UR4, RZ ;  /* 0x00000004030f7c24 */ /* 0x000fe2000f8e02ff */
[----:B------:R-:W-:Y:S01]  /*1f940*/  IADD3 R33, P4, R6, 0x4000, RZ ;  /* 0x0000400006217810 */ /* 0x000fe20007f9e0ff */
[----:B------:R-:W-:Y:S01]  /*1f950*/  IMAD.WIDE.U32 R8, R24, UR4, R8 ;  /* 0x0000000418087c25 */ /* 0x000fe2000f8e0008 */
[----:B------:R-:W-:Y:S02]  /*1f960*/  IADD3 R41, P3, R6, 0x6000, RZ ;  /* 0x0000600006297810 */ /* 0x000fe40007f7e0ff */
[----:B------:R-:W-:Y:S01]  /*1f970*/  LOP3.LUT R32, R33, 0x380, RZ, 0xc0, !PT ;  /* 0x0000038021207812 */ /* 0x000fe200078ec0ff */
[----:B------:R-:W-:Y:S01]  /*1f980*/  IMAD R13, R0, R29, R10 ;  /* 0x0000001d000d7224 */ /* 0x000fe200078e020a */
[----:B------:R-:W-:Y:S01]  /*1f990*/  IADD3 R10, P0, R11, R8, RZ ;  /* 0x000000080b0a7210 */ /* 0x000fe20007f1e0ff */
[----:B------:R-:W-:Y:S01]  /*1f9a0*/  IMAD R12, R24, UR5, R15 ;  /* 0x00000005180c7c24 */ /* 0x000fe2000f8e020f */
[----:B------:R-:W-:Y:S01]  /*1f9b0*/  SHF.R.S32.HI R15, RZ, 0x1f, R11 ;  /* 0x0000001fff0f7819 */ /* 0x000fe2000001140b */
[----:B------:R-:W-:Y:S01]  /*1f9c0*/  ULDC.64 UR4, c[0x0][0xb88] ;  /* 0x0002e20000047ab9 */ /* 0x000fe20000000a00 */
[----:B------:R-:W-:-:S02]  /*1f9d0*/  SHF.R.S32.HI R4, RZ, 0x1f, R13 ;  /* 0x0000001fff047819 */ /* 0x000fc4000001140d */
[----:B------:R-:W-:Y:S02]  /*1f9e0*/  IADD3.X R11, R15, R9, R12, P0, !PT ;  /* 0x000000090f0b7210 */ /* 0x000fe400007fe40c */
[----:B------:R-:W-:Y:S01]  /*1f9f0*/  IADD3 R9, P6, R6, 0x2000, RZ ;  /* 0x0000200006097810 */ /* 0x000fe20007fde0ff */
[----:B------:R-:W-:Y:S01]  /*1fa00*/  IMAD R4, R4, UR4, RZ ;  /* 0x0000000404047c24 */ /* 0x000fe2000f8e02ff */
[----:B------:R-:W-:Y:S01]  /*1fa10*/  IADD3 R29, P2, R6, 0x1000, RZ ;  /* 0x00001000061d7810 */ /* 0x000fe20007f5e0ff */
[----:B------:R-:W-:Y:S01]  /*1fa20*/  IMAD.WIDE.U32 R10, R13, UR4, R10 ;  /* 0x000000040d0a7c25 */ /* 0x000fe2000f8e000a */
[----:B------:R-:W-:Y:S02]  /*1fa30*/  LOP3.LUT R12, R9, 0x380, RZ, 0xc0, !PT ;  /* 0x00000380090c7812 */ /* 0x000fe400078ec0ff */
[----:B------:R-:W-:Y:S01]  /*1fa40*/  LOP3.LUT R8, R29, 0x380, RZ, 0xc0, !PT ;  /* 0x000003801d087812 */ /* 0x000fe200078ec0ff */
        /* <DEDUP_REMOVED lines=11> */
[----:B------:R-:W-:Y:S01]  /*1fb00*/  ULDC.64 UR4, c[0x0][0xaa0] ;  /* 0x0002a80000047ab9 */ /* 0x000fe20000000a00 */
[----:B------:R-:W-:Y:S01]  /*1fb10*/  IADD3 R37, P0, R6, 0x5000, RZ ;  /* 0x0000500006257810 */ /* 0x000fe20007f1e0ff */
[----:B------:R-:W-:Y:S01]  /*1fb20*/  SHFL.IDX PT, R58, R14, 0x1, 0x1c1f ;  /* 0x003c1f000e3a7f89 */ /* 0x000fe200000e0000 */
[----:B------:R-:W-:-:S02]  /*1fb30*/  LOP3.LUT R44, R45, 0x380, RZ, 0xc0, !PT ;  /* 0x000003802d2c7812 */ /* 0x000fc400078ec0ff */
[----:B------:R-:W-:Y:S01]  /*1fb40*/  LOP3.LUT R36, R37, 0x380, RZ, 0xc0, !PT ;  /* 0x0000038025247812 */ /* 0x000fe200078ec0ff */
[----:B------:R-:W2:Y:S01]  /*1fb50*/  SHFL.IDX PT, R55, R10, RZ, 0x1c1f ;  /* 0x001c1fff0a377589 */ /* 0x000ea200000e0000 */
[----:B------:R-:W-:Y:S02]  /*1fb60*/  SHF.R.U64 R44, R44, 0x3, RZ ;  /* 0x000000032c2c7819 */ /* 0x000fe400000012ff */
[----:B------:R-:W-:Y:S01]  /*1fb70*/  SHF.R.U64 R36, R36, 0x3, RZ ;  /* 0x0000000324247819 */ /* 0x000fe200000012ff */
[----:B------:R-:W0:Y:S01]  /*1fb80*/  SHFL.IDX PT, R59, R10, 0x1, 0x1c1f ;  /* 0x003c1f000a3b7f89 */ /* 0x000e2200000e0000 */
[----:B------:R-:W-:Y:S01]  /*1fb90*/  LOP3.LUT R44, R44, R45, RZ, 0x3c, !PT ;  /* 0x0000002d2c2c7212 */ /* 0x000fe200078e3cff */
[--C-:B------:R-:W-:Y:S01]  /*1fba0*/  IMAD.X R45, RZ, RZ, R7.reuse, P2 ;  /* 0x000000ffff2d7224 */ /* 0x100fe200010e0607 */
[----:B------:R-:W-:Y:S01]  /*1fbb0*/  LOP3.LUT R36, R36, R37, RZ, 0x3c, !PT ;  /* 0x0000002524247212 */ /* 0x000fe200078e3cff */
[----:B------:R-:W-:Y:S01]  /*1fbc0*/  IMAD.X R37, RZ, RZ, R7, P0 ;  /* 0x000000ffff257224 */ /* 0x000fe200000e0607 */
[----:B------:R-:W-:-:S02]  /*1fbd0*/  LOP3.LUT P0, RZ, R233, 0x3, RZ, 0xc0, !PT ;  /* 0x00000003e9ff7812 */ /* 0x000fc4000780c0ff */
[----:B------:R-:W-:Y:S01]  /*1fbe0*/  SHF.R.U64 R8, R8, 0x3, RZ ;  /* 0x0000000308087819 */ /* 0x000fe200000012ff */
[----:B------:R-:W-:Y:S01]  /*1fbf0*/  IMAD R21, R21, UR4, RZ ;  /* 0x0000000415157c24 */ /* 0x000fe2000f8e02ff */
[----:B------:R-:W-:Y:S02]  /*1fc00*/  LOP3.LUT R40, R41, 0x380, RZ, 0xc0, !PT ;  /* 0x0000038029287812 */ /* 0x000fe400078ec0ff */
[----:B------:R-:W-:Y:S02]  /*1fc10*/  LOP3.LUT R8, R8, R29, RZ, 0x3c, !PT ;  /* 0x0000001d08087212 */ /* 0x000fe400078e3cff */
[----:B------:R-:W-:Y:S01]  /*1fc20*/  IADD3 R29, P5, R6, 0x3000, RZ ;  /* 0x00003000061d7810 */ /* 0x000fe20007fbe0ff */
[----:B------:R-:W-:Y:S01]  /*1fc30*/  IMAD R67, R20, UR5, R21 ;  /* 0x0000000514437c24 */ /* 0x000fe2000f8e0215 */
[----:B------:R-:W-:Y:S02]  /*1fc40*/  SHF.R.U64 R32, R32, 0x3, RZ ;  /* 0x0000000320207819 */ /* 0x000fe400000012ff */
[----:B------:R-:W-:Y:S01]  /*1fc50*/  LOP3.LUT R28, R29, 0x380, RZ, 0xc0, !PT ;  /* 0x000003801d1c7812 */ /* 0x000fe200078ec0ff */
[----:B------:R-:W-:Y:S01]  /*1fc60*/  IMAD.WIDE.U32 R20, R20, UR4, RZ ;  /* 0x0000000414147c25 */ /* 0x000fe2000f8e00ff */
[----:B------:R-:W-:Y:S01]  /*1fc70*/  SHF.R.U64 R40, R40, 0x3, RZ ;  /* 0x0000000328287819 */ /* 0x000fe200000012ff */
[----:B------:R-:W-:Y:S01]  /*1fc80*/  ULDC.64 UR4, c[0x0][0xae8] ;  /* 0x0002ba0000047ab9 */ /* 0x000fe20000000a00 */
[----:B------:R-:W-:Y:S01]  /*1fc90*/  SHF.R.U64 R28, R28, 0x3, RZ ;  /* 0x000000031c1c7819 */ /* 0x000fe200000012ff */
[----:B------:R-:W-:Y:S01]  /*1fca0*/  IMAD.IADD R21, R21, 0x1, R67 ;  /* 0x0000000115157824 */ /* 0x000fe200078e0243 */
[----:B------:R-:W-:Y:S01]  /*1fcb0*/  LOP3.LUT R32, R32, R33, RZ, 0x3c, !PT ;  /* 0x0000002120207212 */ /* 0x000fe200078e3cff */
[----:B------:R-:W-:Y:S01]  /*1fcc0*/  IMAD R64, R64, UR4, RZ ;  /* 0x0000000440407c24 */ /* 0x000fe2000f8e02ff */
[----:B------:R-:W-:Y:S01]  /*1fcd0*/  LOP3.LUT R28, R28, R29, RZ, 0x3c, !PT ;  /* 0x0000001d1c1c7212 */ /* 0x000fe200078e3cff */
[--C-:B------:R-:W-:Y:S01]  /*1fce0*/  IMAD.X R29, RZ, RZ, R7.reuse, P5 ;  /* 0x000000ffff1d7224 */ /* 0x100fe200028e0607 */
[----:B------:R-:W-:Y:S01]  /*1fcf0*/  LOP3.LUT R40, R40, R41, RZ, 0x3c, !PT ;  /* 0x0000002928287212 */ /* 0x000fe200078e3cff */
[--C-:B------:R-:W-:Y:S01]  /*1fd00*/  IMAD.X R33, RZ, RZ, R7.reuse, P4 ;  /* 0x000000ffff217224 */ /* 0x100fe200020e0607 */
[C---:B------:R-:W-:Y:S01]  /*1fd10*/  IADD3 R49, P6, R6.reuse, 0x8000, RZ ;  /* 0x0000800006317810 */ /* 0x040fe20007fde0ff */
[----:B------:R-:W-:Y:S01]  /*1fd20*/  IMAD.X R41, RZ, RZ, R7, P3 ;  /* 0x000000ffff297224 */ /* 0x000fe200018e0607 */
[C---:B------:R-:W-:Y:S01]  /*1fd30*/  IADD3 R53, P5, R6.reuse, 0x9000, RZ ;  /* 0x0000900006357810 */ /* 0x040fe20007fbe0ff */
[C---:B------:R-:W-:Y:S01]  /*1fd40*/  IMAD R67, R219.reuse, UR5, R64 ;  /* 0x00000005db437c24 */ /* 0x040fe2000f8e0240 */
[C---:B------:R-:W-:Y:S01]  /*1fd50*/  IADD3 R57, P4, R6.reuse, 0xa000, RZ ;  /* 0x0000a00006397810 */ /* 0x040fe20007f9e0ff */
[----:B------:R-:W-:Y:S01]  /*1fd60*/  IMAD.WIDE.U32 R20, R219, UR4, R20 ;  /* 0x00000004db147c25 */ /* 0x000fe2000f8e0014 */
[----:B------:R-:W-:Y:S01]  /*1fd70*/  IADD3 R11, P3, R6, 0xb000, RZ ;  /* 0x0000b000060b7810 */ /* 0x000fe20007f7e0ff */
[----:B------:R-:W-:Y:S01]  /*1fd80*/  ULDC.64 UR4, c[0x0][0xaf0] ;  /* 0x0002bc0000047ab9 */ /* 0x000fe20000000a00 */
[----:B------:R-:W-:Y:S01]  /*1fd90*/  LOP3.LUT R48, R49, 0x380, RZ, 0xc0, !PT ;  /* 0x0000038031307812 */ /* 0x000fe200078ec0ff */
[----:B------:R-:W-:Y:S01]  /*1fda0*/  IMAD.IADD R21, R21, 0x1, R67 ;  /* 0x0000000115157824 */ /* 0x000fe200078e0243 */
[----:B------:R-:W-:-:S02]  /*1fdb0*/  LOP3.LUT R52, R53, 0x380, RZ, 0xc0, !PT ;  /* 0x0000038035347812 */ /* 0x000fc400078ec0ff */
[----:B------:R-:W-:Y:S01]  /*1fdc0*/  LOP3.LUT R56, R57, 0x380, RZ, 0xc0, !PT ;  /* 0x0000038039387812 */ /* 0x000fe200078ec0ff */
[----:B------:R-:W-:Y:S01]  /*1fdd0*/  IMAD R3, R3, UR4, RZ ;  /* 0x0000000403037c24 */ /* 0x000fe2000f8e02ff */
[----:B------:R-:W-:Y:S02]  /*1fde0*/  LOP3.LUT R15, R6, 0x380, RZ, 0xc0, !PT ;  /* 0x00000380060f7812 */ /* 0x000fe400078ec0ff */
[----:B------:R-:W-:Y:S02]  /*1fdf0*/  SHF.R.U64 R48, R48, 0x3, RZ ;  /* 0x0000000330307819 */ /* 0x000fe400000012ff */
[----:B------:R-:W-:Y:S02]  /*1fe00*/  SHF.R.U64 R52, R52, 0x3, RZ ;  /* 0x0000000334347819 */ /* 0x000fe400000012ff */
[----:B------:R-:W-:Y:S02]  /*1fe10*/  SHF.R.U64 R56, R56, 0x3, RZ ;  /* 0x0000000338387819 */ /* 0x000fe400000012ff */
[----:B------:R-:W-:-:S02]  /*1fe20*/  SHF.R.U64 R15, R15, 0x3, RZ ;  /* 0x000000030f0f7819 */ /* 0x000fc400000012ff */
[----:B------:R-:W-:Y:S01]  /*1fe30*/  LOP3.LUT R48, R48, R49, RZ, 0x3c, !PT ;  /* 0x0000003130307212 */ /* 0x000fe200078e3cff */
[--C-:B------:R-:W-:Y:S01]  /*1fe40*/  IMAD.X R49, RZ, RZ, R7.reuse, P6 ;  /* 0x000000ffff317224 */ /* 0x100fe200030e0607 */
[----:B------:R-:W-:Y:S01]  /*1fe50*/  LOP3.LUT R52, R52, R53, RZ, 0x3c, !PT ;  /* 0x0000003534347212 */ /* 0x000fe200078e3cff */
[--C-:B------:R-:W-:Y:S01]  /*1fe60*/  IMAD.X R53, RZ, RZ, R7.reuse, P5 ;  /* 0x000000ffff357224 */ /* 0x100fe200028e0607 */
[----:B------:R-:W-:Y:S01]  /*1fe70*/  LOP3.LUT R56, R56, R57, RZ, 0x3c, !PT ;  /* 0x0000003938387212 */ /* 0x000fe200078e3cff */
[----:B------:R-:W-:Y:S01]  /*1fe80*/  IMAD.X R57, RZ, RZ, R7, P4 ;  /* 0x000000ffff397224 */ /* 0x000fe200020e0607 */
[----:B------:R-:W-:Y:S02]  /*1fe90*/  LOP3.LUT R6, R15, R6, RZ, 0x3c, !PT ;  /* 0x000000060f067212 */ /* 0x000fe400078e3cff */
[----:B------:R-:W-:Y:S02]  /*1fea0*/  IADD3.X R61, RZ, R7, RZ, P3, !PT ;  /* 0x00000007ff3d7210 */ /* 0x000fe40001ffe4ff */
[----:B------:R-:W-:Y:S01]  /*1feb0*/  IADD3 R68, R224, R209, RZ ;  /* 0x000000d1e0447210 */ /* 0x000fe20007ffe0ff */
[----:B------:R-:W-:Y:S01]  /*1fec0*/  BSSY B1, `(.L_x_5390) ;  /* 0x0000050000017945 */ /* 0x000fe20003800000 */
[----:B------:R-:W-:-:S02]  /*1fed0*/  SHF.R.S32.HI R70, RZ, 0x1f, R217 ;  /* 0x0000001fff467819 */ /* 0x000fc400000114d9 */
[----:B------:R-:W-:Y:S02]  /*1fee0*/  SHF.R.S32.HI R72, RZ, 0x1f, R216 ;  /* 0x0000001fff487819 */ /* 0x000fe400000114d8 */
[----:B------:R-:W-:Y:S02]  /*1fef0*/  SHF.R.S32.HI R73, RZ, 0x1f, R214 ;  /* 0x0000001fff497819 */ /* 0x000fe400000114d6 */
[----:B---3--:R-:W-:-:S04]  /*1ff00*/  IADD3 R30, R30, R209, RZ ;  /* 0x000000d11e1e7210 */ /* 0x008fc80007ffe0ff */
[C---:B------:R-:W-:Y:S01]  /*1ff10*/  ISETP.GE.OR P2, PT, R30.reuse, R65, P0 ;  /* 0x000000411e00720c */ /* 0x040fe20000746670 */
[----:B------:R-:W-:-:S05]  /*1ff20*/  VIADD R4, R30, 0x8 ;  /* 0x000000081e047836 */ /* 0x000fca0000000000 */
[----:B------:R-:W-:Y:S02]  /*1ff30*/  ISETP.GE.OR P0, PT, R4, R65, P0 ;  /* 0x000000410400720c */ /* 0x000fe40000706670 */
[----:B------:R-:W-:-:S04]  /*1ff40*/  LOP3.LUT R4, R11, 0x380, RZ, 0xc0, !PT ;  /* 0x000003800b047812 */ /* 0x000fc800078ec0ff */
[----:B------:R-:W-:Y:S01]  /*1ff50*/  SHF.R.U64 R4, R4, 0x3, RZ ;  /* 0x0000000304047819 */ /* 0x000fe200000012ff */
[----:B--2---:R2:W-:Y:S03]  /*1ff60*/  @!P2 ST.E desc[UR60][R54.64], R5 ;  /* 0x000000053600a985 */ /* 0x0045e6000c10193c */
[----:B------:R-:W-:-:S03]  /*1ff70*/  LOP3.LUT R60, R4, R11, RZ, 0x3c, !PT ;  /* 0x0000000b043c7212 */ /* 0x000fc600078e3cff */
[----:B0-----:R0:W-:Y:S04]  /*1ff80*/  @!P0 ST.E desc[UR60][R58.64], R2 ;  /* 0x000000023a008985 */ /* 0x0011e8000c10193c */
[----:B------:R-:W5:Y:S04]  /*1ff90*/  LD.E.128 R8, desc[UR60][R8.64] ;  /* 0x0000003c08087980 */ /* 0x000f68000c101d00 */
[----:B--2---:R-:W5:Y:S01]  /*1ffa0*/  LD.E.128 R4, desc[UR60][R6.64] ;  /* 0x0000003c06047980 */ /* 0x004f62000c101d00 */
[----:B0-----:R-:W-:-:S03]  /*1ffb0*/  IMAD R2, R218, 0x20, R224 ;  /* 0x00000020da027824 */ /* 0x001fc600078e02e0 */
[----:B------:R-:W5:Y:S01]  /*1ffc0*/  LD.E.128 R12, desc[UR60][R12.64] ;  /* 0x0000003c0c0c7980 */ /* 0x000f62000c101d00 */
[----:B------:R-:W-:-:S03]  /*1ffd0*/  IMAD.IADD R66, R209, 0x1, R2 ;  /* 0x00000001d1427824 */ /* 0x000fc600078e0202 */
[----:B------:R-:W5:Y:S01]  /*1ffe0*/  LD.E.128 R28, desc[UR60][R28.64] ;  /* 0x0000003c1c1c7980 */ /* 0x000f62000c101d00 */
[----:B----4-:R-:W-:-:S03]  /*1fff0*/  @P1 IMAD.HI.U32 R2, R66, R69, RZ ;  /* 0x0000004542021227 */ /* 0x010fc600078e00ff */
[----:B------:R-:W5:Y:S01]  /*20000*/  LD.E.128 R32, desc[UR60][R32.64] ;  /* 0x0000003c20207980 */ /* 0x000f62000c101d00 */
[----:B------:R-:W-:Y:S01]  /*20010*/  IMAD.MOV.U32 R67, RZ, RZ, R66 ;  /* 0x000000ffff437224 */ /* 0x000fe200078e0042 */
[----:B-1----:R-:W-:Y:S01]  /*20020*/  @P1 SHF.R.U32.HI R67, RZ, R71, R2 ;  /* 0x00000047ff431219 */ /* 0x002fe20000011602 */
[C---:B------:R-:W-:Y:S01]  /*20030*/  IMAD R69, R24.reuse, UR5, R3 ;  /* 0x0000000518457c24 */ /* 0x040fe2000f8e0203 */
[----:B------:R-:W5:Y:S01]  /*20040*/  LD.E.128 R36, desc[UR60][R36.64] ;  /* 0x0000003c24247980 */ /* 0x000f62000c101d00 */
[----:B------:R-:W-:Y:S01]  /*20050*/  IMAD.WIDE.U32 R2, R24, UR4, R20 ;  /* 0x0000000418027c25 */ /* 0x000fe2000f8e0014 */
[--C-:B------:R-:W-:Y:S01]  /*20060*/  SHF.R.S32.HI R20, RZ, 0x1f, R67.reuse ;  /* 0x0000001fff147819 */ /* 0x100fe20000011443 */
[----:B------:R-:W-:Y:S01]  /*20070*/  ULDC.64 UR4, c[0x0][0xae0] ;  /* 0x0002b80000047ab9 */ /* 0x000fe20000000a00 */
[----:B------:R-:W5:Y:S01]  /*20080*/  LD.E.128 R40, desc[UR60][R40.64] ;  /* 0x0000003c28287980 */ /* 0x000f62000c101d00 */
[----:B------:R-:W-:Y:S02]  /*20090*/  IMAD.MOV R21, RZ, RZ, -R67 ;  /* 0x000000ffff157224 */ /* 0x000fe400078e0a43 */
[----:B------:R-:W-:Y:S01]  /*200a0*/  IMAD.IADD R3, R3, 0x1, R69 ;  /* 0x0000000103037824 */ /* 0x000fe200078e0245 */
[----:B------:R-:W5:Y:S01]  /*200b0*/  LD.E.128 R44, desc[UR60][R44.64] ;  /* 0x0000003c2c2c7980 */ /* 0x000f62000c101d00 */
[----:B------:R-:W-:-:S02]  /*200c0*/  IMAD R21, R0, R21, R66 ;  /* 0x0000001500157224 */ /* 0x000fc400078e0242 */
[----:B------:R-:W-:Y:S01]  /*200d0*/  IMAD R20, R20, UR4, RZ ;  /* 0x0000000414147c24 */ /* 0x000fe2000f8e02ff */
[----:B------:R-:W5:Y:S01]  /*200e0*/  LD.E.128 R48, desc[UR60][R48.64] ;  /* 0x0000003c30307980 */ /* 0x000f62000c101d00 */
[C---:B------:R-:W-:Y:S01]  /*200f0*/  IMAD.WIDE.U32 R2, R67.reuse, UR4, R2 ;  /* 0x0000000443027c25 */ /* 0x040fe2000f8e0002 */
[----:B------:R-:W-:Y:S02]  /*20100*/  SHF.R.S32.HI R0, RZ, 0x1f, R21 ;  /* 0x0000001fff007819 */ /* 0x000fe40000011415 */
[----:B------:R-:W5:Y:S01]  /*20110*/  LD.E.128 R52, desc[UR60][R52.64] ;  /* 0x0000003c34347980 */ /* 0x000f62000c101d00 */
[----:B------:R-:W-:Y:S01]  /*20120*/  IMAD R69, R67, UR5, R20 ;  /* 0x0000000543457c24 */ /* 0x000fe2000f8e0214 */
[----:B------:R-:W-:Y:S02]  /*20130*/  ULDC.64 UR4, c[0x0][0xad8] ;  /* 0x0002b60000047ab9 */ /* 0x000fe40000000a00 */
[----:B------:R-:W5:Y:S04]  /*20140*/  LD.E.128 R56, desc[UR60][R56.64] ;  /* 0x0000003c38387980 */ /* 0x000f68000c101d00 */
[----:B------:R-:W5:Y:S01]  /*20150*/  LD.E.128 R60, desc[UR60][R60.64] ;  /* 0x0000003c3c3c7980 */ /* 0x000f62000c101d00 */
        /* <DEDUP_REMOVED lines=20> */
[----:B0-----:R0:W1:Y:S02]  /*202a0*/  SHFL.IDX PT, R21, R24, RZ, 0x181f ;  /* 0x00181fff18157589 */ /* 0x00106400000e0000 */
[----:B------:R0:W-:Y:S02]  /*202b0*/  SYNCS.ARRIVE.TRANS64.RED.A1T0 RZ, [R0+URZ], RZ ;  /* 0x000000ff00ff79a7 */ /* 0x0001e4000810043f */
[----:B------:R0:W2:Y:S01]  /*202c0*/  SHFL.IDX PT, R67, R64, RZ, 0x181f ;  /* 0x00181fff40437589 */ /* 0x0000a200000e0000 */
[----:B------:R-:W-:Y:S01]  /*202d0*/  ISETP.GE.AND P0, PT, R20, R65, PT ;  /* 0x000000411400720c */ /* 0x000fe20003f06270 */
[----:B------:R-:W-:-:S12]  /*202e0*/  @P2 BRA `(.L_x_5391) ;  /* 0x0000000000342947 */ /* 0x000fd80003800000 */
        /* <DEDUP_REMOVED lines=13> */
.L_x_5391:
[----:B------:R-:W-:Y:S05]  /*203c0*/  BSYNC B1 ;  /* 0x0000000000017941 */ /* 0x000fea0003800000 */
.L_x_5390:
[----:B---3-5:R3:W4:Y:S01]  /*203d0*/  SHFL.IDX PT, R7, R64, 0x1, 0x181f ;  /* 0x00381f0040077f89 */ /* 0x02872200000e0000 */
[----:B------:R-:W-:Y:S03]  /*203e0*/  BSSY B1, `(.L_x_5392) ;  /* 0x0000010000017945 */ /* 0x000fe60003800000 */
[----:B------:R3:W0:Y:S01]  /*203f0*/  SHFL.IDX PT, R3, R24, 0x1, 0x181f ;  /* 0x00381f0018037f89 */ /* 0x00062200000e0000 */
[----:B------:R-:W-:Y:S05]  /*20400*/  @P1 BRA `(.L_x_5393) ;  /* 0x0000000000341947 */ /* 0x000fea0003800000 */
[----:B------:R-:W-:Y:S02]  /*20410*/  ULDC UR4, c[0x0][0xac8] ;  /* 0x0002b20000047ab9 */ /* 0x000fe40000000800 */
[----:B------:R-:W-:Y:S02]  /*20420*/  ISETP.GE.AND P4, PT, R214, UR4, PT ;  /* 0x00000004d6007c0c */ /* 0x000fe4000bf86270 */
[----:B------:R-:W-:Y:S02]  /*20430*/  ISETP.GE.AND P5, PT, R216, UR4, PT ;  /* 0x00000004d8007c0c */ /* 0x000fe4000bfa6270 */
[----:B------:R-:W-:-:S09]  /*20440*/  ISETP.GE.AND P6, PT, R217, UR4, PT ;  /* 0x00000004d9007c0c */ /* 0x000fd2000bfc6270 */
[-C--:B0-----:R-:W-:Y:S02]  /*20450*/  @!P4 LEA R2, P1, R214, R3.reuse, 0x1 ;  /* 0x00000003d602c211 */ /* 0x081fe400078208ff */
        /* <DEDUP_REMOVED lines=8> */
.L_x_5393:
[----:B------:R-:W-:Y:S05]  /*204e0*/  BSYNC B1 ;  /* 0x0000000000017941 */ /* 0x000fea0003800000 */
.L_x_5392:
[----:B0---4-:R0:W4:Y:S01]  /*204f0*/  SHFL.IDX PT, R7, R64, 0x2, 0x181f ;  /* 0x00581f0040077f89 */ /* 0x01112200000e0000 */
        /* <DEDUP_REMOVED lines=16> */
.L_x_5395:
[----:B------:R-:W-:Y:S05]  /*20600*/  BSYNC B1 ;  /* 0x0000000000017941 */ /* 0x000fea0003800000 */
.L_x_5394:
[----:B------:R-:W-:Y:S01]  /*20610*/  VIADD R0, R68, 0x60 ;  /* 0x0000006044007836 */ /* 0x000fe20000000000 */
[----:B0---4-:R4:W0:Y:S04]  /*20620*/  SHFL.IDX PT, R7, R64, 0x3, 0x181f ;  /* 0x00781f0040077f89 */ /* 0x01182800000e0000 */
[----:B------:R-:W-:Y:S01]  /*20630*/  ISETP.GE.AND P0, PT, R0, R65, PT ;  /* 0x000000410000720c */ /* 0x000fe20003f06270 */
[----:B------:R4:W0:-:S12]  /*20640*/  SHFL.IDX PT, R9, R24, 0x3, 0x181f ;  /* 0x00781f0018097f89 */ /* 0x00081800000e0000 */
[----:B----4-:R-:W-:Y:S05]  /*20650*/  @P0 BRA `(.L_x_5396) ;  /* 0x0000000c003c0947 */ /* 0x010fea0003800000 */
[----:B------:R-:W-:Y:S02]  /*20660*/  ULDC UR4, c[0x0][0xac8] ;  /* 0x0002b20000047ab9 */ /* 0x000fe40000000800 */
[----:B------:R-:W-:Y:S02]  /*20670*/  ISETP.GE.AND P2, PT, R214, UR4, PT ;  /* 0x00000004d6007c0c */ /* 0x000fe4000bf46270 */
[----:B------:R-:W-:-:S11]  /*20680*/  ISETP.GE.AND P3, PT, R216, UR4, PT ;  /* 0x00000004d8007c0c */ /* 0x000fd6000bf66270 */
[-C--:B0-----:R-:W-:Y:S02]  /*20690*/  @!P2 LEA R2, P0, R214, R9.reuse, 0x1 ;  /* 0x00000009d602a211 */ /* 0x081fe400078008ff */
[----:B------:R-:W-:Y:S02]  /*206a0*/  @!P3 LEA R4, P1, R216, R9, 0x1 ;  /* 0x00000009d804b211 */ /* 0x000fe400078208ff */
[-C--:B------:R-:W-:Y:S02]  /*206b0*/  @!P2 LEA.HI.X R3, R214, R7.reuse, R73, 0x1, P0 ;  /* 0x00000007d603a211 */ /* 0x080fe400000f0c49 */
        /* <DEDUP_REMOVED lines=9> */
.L_x_5388:
[----:B------:R-:W-:Y:S01]  /*20750*/  ULDC.64 UR4, c[0x0][0xc00] ;  /* 0x0003000000047ab9 */ /* 0x000fe20000000a00 */
[----:B------:R-:W2:Y:S01]  /*20760*/  LDC.64 R2, c[0x0][0xc00] ;  /* 0x00030000ff027b82 */ /* 0x000ea20000000a00 */
[----:B------:R-:W-:Y:S01]  /*20770*/  ISETP.NE.U32.AND P0, PT, RZ, UR4, PT ;  /* 0x00000004ff007c0c */ /* 0x000fe2000bf05070 */
[----:B------:R-:W-:-:S03]  /*20780*/  IMAD.MOV.U32 R6, RZ, RZ, RZ ;  /* 0x000000ffff067224 */ /* 0x000fc600078e00ff */
[----:B------:R-:W-:Y:S01]  /*20790*/  ISETP.NE.AND.EX P0, PT, RZ, UR5, PT, P0 ;  /* 0x00000005ff007c0c */ /* 0x000fe2000bf05300 */
[----:B------:R-:W-:Y:S02]  /*207a0*/  ULDC.64 UR4, c[0x0][0xc08] ;  /* 0x0003020000047ab9 */ /* 0x000fe40000000a00 */
[----:B------:R-:W-:Y:S01]  /*207b0*/  ISETP.NE.U32.AND P1, PT, RZ, UR4, PT ;  /* 0x00000004ff007c0c */ /* 0x000fe2000bf25070 */
[----:B------:R-:W3:Y:S03]  /*207c0*/  LDC R21, c[0x0][0xbe8] ;  /* 0x0002fa00ff157b82 */ /* 0x000ee60000000800 */
[----:B------:R-:W-:Y:S01]  /*207d0*/  ISETP.NE.AND.EX P1, PT, RZ, UR5, PT, P1 ;  /* 0x00000005ff007c0c */ /* 0x000fe2000bf25310 */
[----:B--2---:R-:W-:-:S12]  /*207e0*/  IMAD.WIDE R2, R220, 0x4, R2 ;  /* 0x00000004dc027825 */ /* 0x004fd800078e0202 */
[----:B------:R-:W2:Y:S01]  /*207f0*/  @P1 LDC.64 R4, c[0x0][0xc08] ;  /* 0x00030200ff041b82 */ /* 0x000ea20000000a00 */
[----:B------:R-:W-:Y:S02]  /*20800*/  ULDC UR4, c[0x0][0xa88] ;  /* 0x0002a20000047ab9 */ /* 0x000fe40000000800 */
[----:B------:R-:W-:Y:S01]  /*20810*/  MOV R0, UR4 ;  /* 0x0000000400007c02 */ /* 0x000fe20008000f00 */
[----:B------:R4:W5:Y:S01]  /*20820*/  @P0 LDG.E R6, desc[UR60][R2.64] ;  /* 0x0000003c02060981 */ /* 0x000962000c1e1900 */
[----:B--2---:R-:W-:-:S05]  /*20830*/  @P1 IMAD.WIDE R4, R220, 0x4, R4 ;  /* 0x00000004dc041825 */ /* 0x004fca00078e0204 */
[----:B------:R4:W5:Y:S01]  /*20840*/  @P1 LDG.E R0, desc[UR60][R4.64] ;  /* 0x0000003c04001981 */ /* 0x000962000c1e1900 */
[----:B---3--:R-:W-:Y:S01]  /*20850*/  ISETP.NE.AND P2, PT, R21, 0x1, PT ;  /* 0x000000011500780c */ /* 0x008fe20003f45270 */
[----:B------:R-:W2:-:S12]  /*20860*/  S2R R8, SR_TID.X ;  /* 0x0000000000087919 */ /* 0x000e980000002100 */
[----:B------:R-:W3:Y:S08]  /*20870*/  @P2 LDC R20, c[0x0][0xbec] ;  /* 0x0002fb00ff142b82 */ /* 0x000ef00000000800 */
[----:B------:R-:W0:Y:S01]  /*20880*/  @P2 LDC R29, c[0x0][0xbf0] ;  /* 0x0002fc00ff1d2b82 */ /* 0x000e220000000800 */
[----:B--2---:R-:W-:-:S05]  /*20890*/  VIADD R7, R8, 0xffffff80 ;  /* 0xffffff8008077836 */ /* 0x004fca0000000000 */
[----:B------:R-:W-:Y:S02]  /*208a0*/  ISETP.GE.AND P3, PT, R7, 0x80, PT ;  /* 0x000000800700780c */ /* 0x000fe40003f66270 */
[----:B------:R-:W-:Y:S01]  /*208b0*/  SHF.R.S32.HI R7, RZ, 0x1f, R220 ;  /* 0x0000001fff077819 */ /* 0x000fe200000114dc */
[----:B----4-:R-:W-:Y:S10]  /*208c0*/  @P1 BRA `(.L_x_5397) ;  /* 0x0000000000101947 */ /* 0x010ff40003800000 */
[----:B------:R-:W-:Y:S05]  /*208d0*/  @!P0 BRA `(.L_x_5397) ;  /* 0x00000000000c8947 */ /* 0x000fea0003800000 */
[----:B------:R-:W2:Y:S04]  /*208e0*/  LDG.E R5, desc[UR60][R2.64] ;  /* 0x0000003c02057981 */ /* 0x000ea8000c1e1900 */
[----:B-----5:R-:W2:Y:S02]  /*208f0*/  LDG.E R0, desc[UR60][R2.64+0x4] ;  /* 0x0000043c02007981 */ /* 0x020ea4000c1e1900 */
[----:B--2---:R-:W-:-:S07]  /*20900*/  IMAD.IADD R0, R0, 0x1, -R5 ;  /* 0x0000000100007824 */ /* 0x004fce00078e0a05 */
.L_x_5397:
[----:B------:R-:W-:Y:S01]  /*20910*/  BSSY B1, `(.L_x_5398) ;  /* 0x000002c000017945 */ /* 0x000fe20003800000 */
[----:B------:R-:W-:Y:S02]  /*20920*/  SHF.R.S32.HI R10, RZ, 0x1f, R219 ;  /* 0x0000001fff0a7819 */ /* 0x000fe400000114db */
[----:B------:R-:W-:Y:S02]  /*20930*/  SEL R13, R220, RZ, !P0 ;  /* 0x000000ffdc0d7207 */ /* 0x000fe40004000000 */
[----:B------:R-:W-:Y:S02]  /*20940*/  SEL R12, R7, RZ, !P0 ;  /* 0x000000ff070c7207 */ /* 0x000fe40004000000 */
[----:B-----5:R-:W-:Y:S01]  /*20950*/  SHF.R.S32.HI R11, RZ, 0x1f, R6 ;  /* 0x0000001fff0b7819 */ /* 0x020fe20000011406 */
[----:B------:R-:W-:Y:S06]  /*20960*/  @P3 BRA `(.L_x_5399) ;  /* 0x0000000000983947 */ /* 0x000fec0003800000 */
[----:B------:R-:W2:Y:S01]  /*20970*/  LDC R14, c[0x0][0xbe8] ;  /* 0x0002fa00ff0e7b82 */ /* 0x000ea20000000800 */
[----:B------:R-:W-:Y:S01]  /*20980*/  IADD3 R9, R209, -0x80, R8 ;  /* 0xffffff80d1097810 */ /* 0x000fe20007ffe008 */
[----:B--2---:R-:W-:-:S05]  /*20990*/  IMAD R2, R0, R14, RZ ;  /* 0x0000000e00027224 */ /* 0x004fca00078e02ff */
        /* <DEDUP_REMOVED lines=19> */
[----:B------:R-:W-:Y:S02]  /*20ad0*/  IMAD.MOV R7, RZ, RZ, -R5 ;  /* 0x000000ffff077224 */ /* 0x000fe400078e0a05 */
[----:B------:R-:W-:Y:S01]  /*20ae0*/  IMAD R8, R13, UR5, R4 ;  /* 0x000000050d087c24 */ /* 0x000fe2000f8e0204 */
[----:B------:R-:W-:Y:S01]  /*20af0*/  ULDC.64 UR4, c[0x0][0xb88] ;  /* 0x0002e20000047ab9 */ /* 0x000fe20000000a00 */
[----:B------:R-:W-:Y:S01]  /*20b00*/  IMAD R7, R14, R7, R9 ;  /* 0x000000070e077224 */ /* 0x000fe200078e0209 */
[----:B------:R-:W-:-:S04]  /*20b10*/  SHF.R.S32.HI R9, RZ, 0x1f, R5 ;  /* 0x0000001fff097819 */ /* 0x000fc80000011405 */
        /* <DEDUP_REMOVED lines=11> */
.L_x_5399:
[----:B------:R-:W-:Y:S05]  /*20bd0*/  BSYNC B1 ;  /* 0x0000000000017941 */ /* 0x000fea0003800000 */
.L_x_5398:
[----:B------:R-:W-:Y:S01]  /*20be0*/  ULDC.64 UR4, c[0x0][0xaa0] ;  /* 0x0002a80000047ab9 */ /* 0x000fe20000000a00 */
[----:B--2---:R-:W-:Y:S01]  /*20bf0*/  IMAD R4, R218, 0x20, R224 ;  /* 0x00000020da047824 */ /* 0x004fe200078e02e0 */
[----:B------:R-:W-:Y:S01]  /*20c00*/  BSSY B1, `(.L_x_5400) ;  /* 0x000003e000017945 */ /* 0x000fe20003800000 */
[----:B------:R-:W-:Y:S01]  /*20c10*/  IMAD R3, R11, UR4, RZ ;  /* 0x000000040b037c24 */ /* 0x000fe2000f8e02ff */
[----:B------:R-:W-:Y:S01]  /*20c20*/  SHF.R.S32.HI R14, RZ, 0x1f, R217 ;  /* 0x0000001fff0e7819 */ /* 0x000fe200000114d9 */
[----:B------:R-:W-:Y:S01]  /*20c30*/  IMAD.IADD R9, R209, 0x1, R4 ;  /* 0x00000001d1097824 */ /* 0x000fe200078e0204 */
[----:B------:R-:W-:Y:S01]  /*20c40*/  SHF.R.S32.HI R15, RZ, 0x1f, R216 ;  /* 0x0000001fff0f7819 */ /* 0x000fe200000114d8 */
[C---:B------:R-:W-:Y:S01]  /*20c50*/  IMAD R5, R6.reuse, UR5, R3 ;  /* 0x0000000506057c24 */ /* 0x040fe2000f8e0203 */
[----:B-1----:R-:W-:Y:S01]  /*20c60*/  SHF.R.S32.HI R24, RZ, 0x1f, R214 ;  /* 0x0000001fff187819 */ /* 0x002fe200000114d6 */
        /* <DEDUP_REMOVED lines=9> */
[----:B0-----:R-:W-:Y:S01]  /*20d00*/  @P2 SHF.R.U32.HI R5, RZ, R29, R4 ;  /* 0x0000001dff052219 */ /* 0x001fe20000011604 */
[----:B------:R-:W-:Y:S02]  /*20d10*/  IMAD R6, R12, UR4, RZ ;  /* 0x000000040c067c24 */ /* 0x000fe4000f8e02ff */
[----:B------:R-:W-:Y:S01]  /*20d20*/  IMAD.IADD R3, R3, 0x1, R7 ;  /* 0x0000000103037824 */ /* 0x000fe200078e0207 */
[----:B------:R-:W-:Y:S01]  /*20d30*/  SHF.R.S32.HI R4, RZ, 0x1f, R5 ;  /* 0x0000001fff047819 */ /* 0x000fe20000011405 */
[C---:B------:R-:W-:Y:S02]  /*20d40*/  IMAD R7, R13.reuse, UR5, R6 ;  /* 0x000000050d077c24 */ /* 0x040fe4000f8e0206 */
        /* <DEDUP_REMOVED lines=37> */
[----:B------:R3:W-:Y:S01]  /*20fa0*/  @!P4 ST.E.128 desc[UR60][R8.64], RZ ;  /* 0x000000ff0800c985 */ /* 0x0007e2000c101d3c */
[----:B------:R-:W-:-:S03]  /*20fb0*/  @!P2 LEA.HI.X R3, R217, R3, R14, 0x1, P6 ;  /* 0x00000003d903a211 */ /* 0x000fc600030f0c0e */
[----:B------:R3:W-:Y:S04]  /*20fc0*/  @!P3 ST.E.128 desc[UR60][R10.64], RZ ;  /* 0x000000ff0a00b985 */ /* 0x0007e8000c101d3c */
[----:B------:R3:W-:Y:S02]  /*20fd0*/  @!P2 ST.E.128 desc[UR60][R2.64], RZ ;  /* 0x000000ff0200a985 */ /* 0x0007e4000c101d3c */
.L_x_5401:
[----:B------:R-:W-:Y:S05]  /*20fe0*/  BSYNC B1 ;  /* 0x0000000000017941 */ /* 0x000fea0003800000 */
.L_x_5400:
[----:B--23--:R2:W3:Y:S01]  /*20ff0*/  SHFL.IDX PT, R3, R5, 0x1, 0x181f ;  /* 0x00381f0005037f89 */ /* 0x00c4e200000e0000 */
[----:B------:R-:W-:Y:S03]  /*21000*/  BSSY B1, `(.L_x_5402) ;  /* 0x0000010000017945 */ /* 0x000fe60003800000 */
[----:B-1----:R2:W1:Y:S01]  /*21010*/  SHFL.IDX PT, R7, R4, 0x1, 0x181f ;  /* 0x00381f0004077f89 */ /* 0x00246200000e0000 */
[----:B------:R-:W-:Y:S05]  /*21020*/  @P1 BRA `(.L_x_5403) ;  /* 0x0000000000341947 */ /* 0x000fea0003800000 */
[----:B------:R-:W-:Y:S02]  /*21030*/  ULDC UR4, c[0x0][0xac8] ;  /* 0x0002b20000047ab9 */ /* 0x000fe40000000800 */
[----:B------:R-:W-:Y:S02]  /*21040*/  ISETP.GE.AND P4, PT, R214, UR4, PT ;  /* 0x00000004d6007c0c */ /* 0x000fe4000bf86270 */
[----:B------:R-:W-:Y:S02]  /*21050*/  ISETP.GE.AND P5, PT, R216, UR4, PT ;  /* 0x00000004d8007c0c */ /* 0x000fe4000bfa6270 */
[----:B------:R-:W-:-:S09]  /*21060*/  ISETP.GE.AND P6, PT, R217, UR4, PT ;  /* 0x00000004d9007c0c */ /* 0x000fd2000bfc6270 */
[-C--:B-1----:R-:W-:Y:S02]  /*21070*/  @!P4 LEA R8, P1, R214, R7.reuse, 0x1 ;  /* 0x00000007d608c211 */ /* 0x082fe400078208ff */
[-C--:B------:R-:W-:Y:S02]  /*21080*/  @!P5 LEA R10, P2, R216, R7.reuse, 0x1 ;  /* 0x00000007d80ad211 */ /* 0x080fe400078408ff */
[C---:B------:R-:W-:Y:S02]  /*21090*/  @!P6 LEA R2, P3, R217.reuse, R7, 0x1 ;  /* 0x00000007d902e211 */ /* 0x040fe400078608ff */
[-C--:B---3--:R-:W-:Y:S02]  /*210a0*/  @!P4 LEA.HI.X R9, R214, R3.reuse, R24, 0x1, P1 ;  /* 0x00000003d609c211 */ /* 0x088fe400008f0c18 */
[-C--:B------:R-:W-:Y:S02]  /*210b0*/  @!P5 LEA.HI.X R11, R216, R3.reuse, R15, 0x1, P2 ;  /* 0x00000003d80bd211 */ /* 0x080fe400010f0c0f */
[----:B------:R-:W-:Y:S01]  /*210c0*/  @!P6 LEA.HI.X R3, R217, R3, R14, 0x1, P3 ;  /* 0x00000003d903e211 */ /* 0x000fe200018f0c0e */
[----:B------:R4:W-:Y:S04]  /*210d0*/  @!P4 ST.E.128 desc[UR60][R8.64], RZ ;  /* 0x000000ff0800c985 */ /* 0x0009e8000c101d3c */
[----:B------:R4:W-:Y:S04]  /*210e0*/  @!P5 ST.E.128 desc[UR60][R10.64], RZ ;  /* 0x000000ff0a00d985 */ /* 0x0009e8000c101d3c */
[----:B------:R4:W-:Y:S02]  /*210f0*/  @!P6 ST.E.128 desc[UR60][R2.64], RZ ;  /* 0x000000ff0200e985 */ /* 0x0009e4000c101d3c */
.L_x_5403:
[----:B------:R-:W-:Y:S05]  /*21100*/  BSYNC B1 ;  /* 0x0000000000017941 */ /* 0x000fea0003800000 */
.L_x_5402:
[----:B---34-:R3:W4:Y:S01]  /*21110*/  SHFL.IDX PT, R3, R5, 0x2, 0x181f ;  /* 0x00581f0005037f89 */ /* 0x01872200000e0000 */
        /* <DEDUP_REMOVED lines=10> */
[-C--:B----4-:R-:W-:Y:S02]  /*211c0*/  @!P3 LEA.HI.X R9, R214, R3.reuse, R24, 0x1, P0 ;  /* 0x00000003d609b211 */ /* 0x090fe400000f0c18 */
[-C--:B------:R-:W-:Y:S02]  /*211d0*/  @!P4 LEA.HI.X R11, R216, R3.reuse, R15, 0x1, P1 ;  /* 0x00000003d80bc211 */ /* 0x080fe400008f0c0f */
[----:B------:R-:W-:Y:S01]  /*211e0*/  @!P5 LEA.HI.X R3, R217, R3, R14, 0x1, P2 ;  /* 0x00000003d903d211 */ /* 0x000fe200010f0c0e */
[----:B------:R1:W-:Y:S04]  /*211f0*/  @!P3 ST.E.128 desc[UR60][R8.64], RZ ;  /* 0x000000ff0800b985 */ /* 0x0003e8000c101d3c */
[----:B------:R1:W-:Y:S04]  /*21200*/  @!P4 ST.E.128 desc[UR60][R10.64], RZ ;  /* 0x000000ff0a00c985 */ /* 0x0003e8000c101d3c */
[----:B------:R1:W-:Y:S02]  /*21210*/  @!P5 ST.E.128 desc[UR60][R2.64], RZ ;  /* 0x000000ff0200d985 */ /* 0x0003e4000c101d3c */
.L_x_5405:
[----:B------:R-:W-:Y:S05]  /*21220*/  BSYNC B1 ;  /* 0x0000000000017941 */ /* 0x000fea0003800000 */
.L_x_5404:
[----:B------:R-:W-:Y:S01]  /*21230*/  VIADD R0, R6, 0x60 ;  /* 0x0000006006007836 */ /* 0x000fe20000000000 */
[----:B0-23--:R-:W0:Y:S04]  /*21240*/  SHFL.IDX PT, R5, R5, 0x3, 0x181f ;  /* 0x00781f0005057f89 */ /* 0x00de2800000e0000 */
[----:B------:R-:W-:Y:S01]  /*21250*/  ISETP.GE.AND P0, PT, R0, R21, PT ;  /* 0x000000150000720c */ /* 0x000fe20003f06270 */
[----:B-1--4-:R1:W2:-:S12]  /*21260*/  SHFL.IDX PT, R3, R4, 0x3, 0x181f ;  /* 0x00781f0004037f89 */ /* 0x01229800000e0000 */
[----:B-1----:R-:W-:Y:S05]  /*21270*/  @P0 BRA `(.L_x_5396) ;  /* 0x0000000000340947 */ /* 0x002fea0003800000 */
        /* <DEDUP_REMOVED lines=13> */
.L_x_5396:
[----:B------:R-:W-:Y:S05]  /*21350*/  BSYNC B0 ;  /* 0x0000000000007941 */ /* 0x000fea0003800000 */
.L_x_5387:
[----:B------:R-:W-:Y:S02]  /*21360*/  ULDC UR4, c[0x0][0xc3c] ;  /* 0x00030f0000047ab9 */ /* 0x000fe40000000800 */
[----:B------:R-:W-:-:S13]  /*21370*/  ISETP.GE.AND P0, PT, R27, UR4, PT ;  /* 0x000000041b007c0c */ /* 0x000fda000bf06270 */
[----:B------:R-:W-:Y:S05]  /*21380*/  @!P0 BRA `(.L_x_5406) ;  /* 0xfffffdfc00e08947 */ /* 0x000fea000383ffff */
[----:B------:R-:W-:Y:S05]  /*21390*/  BRA `(.L_x_5120) ;  /* 0x0000008800247947 */ /* 0x000fea0003800000 */
.L_x_5118:
[----:B------:R-:W-:-:S08]  /*213a0*/  NOP ;  /* 0x0000000000007918 */ /* 0x000fd00000000000 */
[----:B0-----:R-:W0:-:S00]  /*213b0*/  USETMAXREG.DEALLOC.CTAPOOL 0x18 ;  /* 0x00000018000079c8 */ /* 0x001e0000080e0500 */
[----:B0-----:R-:W2:Y:S01]  /*213c0*/  LDL.LU R2, [R1] ;  /* 0x0000000001027983 */ /* 0x001ea20000300800 */
[----:B------:R-:W-:Y:S01]  /*213d0*/  LOP3.LUT R0, R0, 0x3, RZ, 0xc0, !PT ;  /* 0x0000000300007812 */ /* 0x000fe200078ec0ff */
[----:B------:R-:W-:-:S05]  /*213e0*/  IMAD.MOV.U32 R6, RZ, RZ, RZ ;  /* 0x000000ffff067224 */ /* 0x000fca00078e00ff */
[----:B------:R-:W0:Y:S02]  /*213f0*/  SHFL.IDX PT, R0, R0, RZ, 0x1f ;  /* 0x00001fff00007589 */ /* 0x000e2400000e0000 */
[----:B0-----:R-:W-:Y:S02]  /*21400*/  ISETP.NE.AND P0, PT, R0, RZ, PT ;  /* 0x000000ff0000720c */ /* 0x001fe40003f05270 */
[----:B--2---:R-:W-:-:S11]  /*21410*/  LOP3.LUT R2, R2, 0xffffffef, RZ, 0xc0, !PT ;  /* 0xffffffef02027812 */ /* 0x004fd600078ec0ff */
[----:B------:R-:W-:-:S05]  /*21420*/  @P0 LOP3.LUT R2, R2, 0x10, RZ, 0xfc, !PT ;  /* 0x0000001002020812 */ /* 0x000fca00078efcff */
[----:B------:R0:W-:Y:S01]  /*21430*/  STL [R1], R2 ;  /* 0x0000000201007387 */ /* 0x0001e20000100800 */
        /* <DEDUP_REMOVED lines=8> */
.L_x_5407:
        /* <DEDUP_REMOVED lines=41> */
.L_x_5413:
[----:B------:R-:W-:Y:S01]  /*21750*/  UIADD3 UR4, UR4, 0x1f, URZ ;  /* 0x0000001f04047890 */ /* 0x000fe2000fffe03f */
[----:B------:R-:W-:-:S05]  /*21760*/  MOV R19, UR7 ;  /* 0x0000000700137c02 */ /* 0x000fca0008000f00 */
        /* <DEDUP_REMOVED lines=10> */
.L_x_5412:
[----:B------:R-:W-:Y:S05]  /*21810*/  BSYNC B0 ;  /* 0x0000000000007941 */ /* 0x000fea0003800000 */
.L_x_5411:
        /* <DEDUP_REMOVED lines=21> */
.L_x_5409:
[----:B------:R-:W-:-:S04]  /*21970*/  IMAD.IADD R8, R7, 0x1, -R8 ;  /* 0x0000000107087824 */ /* 0x000fc800078e0a08 */
        /* <DEDUP_REMOVED lines=19> */
.L_x_5414:
        /* <DEDUP_REMOVED lines=50> */
[----:B------:R-:W-:Y:S02]  /*21dd0*/  @!P1 LOP3.LUT R2, RZ, R11, RZ, 0x33, !PT ;  /* 0x0000000bff029212 */ /* 0x000fe400078e33ff */
[----:B------:R-:W-:Y:S02]  /*21de0*/  IADD3 R11, -R11, RZ, RZ ;  /* 0x000000ff0b0b7210 */ /* 0x000fe40007ffe1ff */
[----:B------:R-:W-:-:S03]  /*21df0*/  LOP3.LUT R17, RZ, R2, RZ, 0x33, !PT ;  /* 0x00000002ff117212 */ /* 0x000fc600078e33ff */
[----:B------:R-:W-:Y:S02]  /*21e00*/  IMAD R18, R2, R11, R5 ;  /* 0x0000000b02127224 */ /* 0x000fe400078e0205 */
[----:B------:R-:W-:Y:S01]  /*21e10*/  IMAD.IADD R17, R6, 0x1, R17 ;  /* 0x0000000106117824 */ /* 0x000fe200078e0211 */
[----:B------:R-:W-:Y:S06]  /*21e20*/  BRA `(.L_x_5415) ;  /* 0x00000000000c7947 */ /* 0x000fec0003800000 */
.L_x_5410:
[----:B------:R-:W-:Y:S02]  /*21e30*/  IMAD.MOV.U32 R17, RZ, RZ, RZ ;  /* 0x000000ffff117224 */ /* 0x000fe400078e00ff */
[----:B------:R-:W-:Y:S02]  /*21e40*/  IMAD.U32 R16, RZ, RZ, UR6 ;  /* 0x00000006ff107e24 */ /* 0x000fe4000f8e00ff */
[----:B------:R-:W-:-:S07]  /*21e50*/  IMAD.MOV.U32 R18, RZ, RZ, RZ ;  /* 0x000000ffff127224 */ /* 0x000fce00078e00ff */
.L_x_5415:
[----:B------:R-:W-:-:S13]  /*21e60*/  ISETP.NE.AND P0, PT, R0, RZ, PT ;  /* 0x000000ff0000720c */ /* 0x000fda0003f05270 */
[----:B------:R-:W1:Y:S01]  /*21e70*/  @!P0 S2R R3, SR_CgaCtaId ;  /* 0x0000000000038919 */ /* 0x000e620000008800 */
[----:B------:R-:W-:-:S04]  /*21e80*/  @!P0 MOV R0, 0x400 ;  /* 0x0000040000008802 */ /* 0x000fc80000000f00 */
[----:B-1----:R-:W-:-:S05]  /*21e90*/  @!P0 LEA R0, R3, R0, 0x18 ;  /* 0x0000000003008211 */ /* 0x002fca00078ec0ff */
[----:B------:R2:W-:Y:S01]  /*21ea0*/  @!P0 STS.128 [R0+0x308d0], R16 ;  /* 0x0308d01000008388 */ /* 0x0005e20000000c00 */
[----:B------:R-:W-:Y:S06]  /*21eb0*/  BAR.ARV 0x5, 0x180 ;  /* 0x0146000000007b1d */ /* 0x000fec0000002000 */
.L_x_5408:
[----:B--2---:R-:W-:Y:S01]  /*21ec0*/  IMAD.MOV.U32 R0, RZ, RZ, 0x1 ;  /* 0x00000001ff007424 */ /* 0x004fe200078e00ff */
[----:B------:R2:W-:Y:S01]  /*21ed0*/  STL [R1+0x8], RZ ;  /* 0x000008ff01007387 */ /* 0x0005e20000100800 */
[----:B------:R-:W-:Y:S02]  /*21ee0*/  ULDC UR4, c[0x0][0xc3c] ;  /* 0x00030f0000047ab9 */ /* 0x000fe40000000800 */
[----:B-1----:R-:W-:Y:S01]  /*21ef0*/  ISETP.GE.AND P0, PT, R19, UR4, PT ;  /* 0x0000000413007c0c */ /* 0x002fe2000bf06270 */
[----:B------:R2:W-:Y:S04]  /*21f00*/  STL [R1+0x14], R0 ;  /* 0x0000140001007387 */ /* 0x0005e80000100800 */
[----:B------:R2:W-:Y:S08]  /*21f10*/  STL [R1+0x48], RZ ;  /* 0x000048ff01007387 */ /* 0x0005f00000100800 */
[----:B--2---:R-:W-:Y:S05]  /*21f20*/  @P0 BRA `(.L_x_5416) ;  /* 0x0000007800500947 */ /* 0x004fea0003800000 */
[----:B------:R-:W2:Y:S04]  /*21f30*/  LDL R0, [R1+0x5c] ;  /* 0x00005c0001007983 */ /* 0x000ea80000100800 */
[----:B------:R-:W3:Y:S01]  /*21f40*/  LDL.LU R5, [R1] ;  /* 0x0000000001057983 */ /* 0x000ee20000300800 */
[----:B------:R-:W1:Y:S01]  /*21f50*/  S2UR UR5, SR_CgaCtaId ;  /* 0x00000000000579c3 */ /* 0x000e620000008800 */
[----:B------:R-:W-:Y:S01]  /*21f60*/  LOP3.LUT R7, R4, 0x7f, RZ, 0xc0, !PT ;  /* 0x0000007f04077812 */ /* 0x000fe200078ec0ff */
[----:B------:R-:W-:Y:S01]  /*21f70*/  UMOV UR4, 0x400 ;  /* 0x0000040000047882 */ /* 0x000fe20000000000 */
[----:B------:R-:W-:Y:S01]  /*21f80*/  BSSY B8, `(.L_x_5416) ;  /* 0x000078e000087945 */ /* 0x000fe20003800000 */
[----:B------:R-:W-:Y:S01]  /*21f90*/  ULDC.64 UR36, c[0x0][0x198] ;  /* 0x0000660000247ab9 */ /* 0x000fe20000000a00 */
[C---:B------:R-:W-:Y:S01]  /*21fa0*/  ISETP.NE.AND P1, PT, R7.reuse, RZ, PT ;  /* 0x000000ff0700720c */ /* 0x040fe20003f25270 */
[----:B0-----:R-:W-:Y:S01]  /*21fb0*/  IMAD.SHL.U32 R2, R7, 0x8, RZ ;  /* 0x0000000807027824 */ /* 0x001fe200078e00ff */
[----:B------:R-:W-:Y:S01]  /*21fc0*/  SHF.R.U32.HI R6, RZ, 0x3, R7 ;  /* 0x00000003ff067819 */ /* 0x000fe20000011607 */
[----:B------:R-:W-:Y:S01]  /*21fd0*/  ULDC UR39, c[0x0][0xc] ;  /* 0x0000030000277ab9 */ /* 0x000fe20000000800 */
        /* <DEDUP_REMOVED lines=10> */
[----:B------:R-:W-:-:S02]  /*22080*/  LOP3.LUT P0, R3, R4, 0x1f, RZ, 0xc0, !PT ;  /* 0x0000001f04037812 */ /* 0x000fc4000780c0ff */
[----:B------:R-:W-:Y:S02]  /*22090*/  LOP3.LUT R0, R0, 0x38, RZ, 0xc0, !PT ;  /* 0x0000003800007812 */ /* 0x000fe400078ec0ff */
[----:B------:R-:W-:Y:S01]  /*220a0*/  SHF.L.U32 R4, R4, 0x4, RZ ;  /* 0x0000000404047819 */ /* 0x000fe200000006ff */
[----:B------:R0:W-:Y:S03]  /*220b0*/  STL [R1+0x28], R3 ;  /* 0x0000280301007387 */ /* 0x0001e60000100800 */
[----:B------:R-:W-:-:S05]  /*220c0*/  LOP3.LUT R4, R6, 0x70, R4, 0xf8, !PT ;  /* 0x0000007006047812 */ /* 0x000fca00078ef804 */
        /* <DEDUP_REMOVED lines=9> */
[----:B0-----:R-:W-:-:S03]  /*22160*/  IMAD.MOV.U32 R3, RZ, RZ, 0x1 ;  /* 0x00000001ff037424 */ /* 0x001fc600078e00ff */
[----:B------:R-:W-:Y:S01]  /*22170*/  STL [R1], R5 ;  /* 0x0000000501007387 */ /* 0x000fe20000100800 */
[----:B-1----:R-:W-:-:S05]  /*22180*/  IMAD.MOV.U32 R2, RZ, RZ, 0x1 ;  /* 0x00000001ff027424 */ /* 0x002fca00078e00ff */
[----:B------:R0:W-:Y:S04]  /*22190*/  STL [R1+0x20], R2 ;  /* 0x0000200201007387 */ /* 0x0001e80000100800 */
[----:B------:R1:W-:Y:S04]  /*221a0*/  STL [R1+0x1c], RZ ;  /* 0x00001cff01007387 */ /* 0x0003e80000100800 */
[----:B------:R1:W-:Y:S01]  /*221b0*/  STL [R1+0x8], RZ ;  /* 0x000008ff01007387 */ /* 0x0003e20000100800 */
[----:B0-----:R-:W-:-:S03]  /*221c0*/  LOP3.LUT R2, R0, 0x40, RZ, 0xfc, !PT ;  /* 0x0000004000027812 */ /* 0x001fc600078efcff */
[----:B------:R1:W-:Y:S01]  /*221d0*/  STL [R1+0x14], R3 ;  /* 0x0000140301007387 */ /* 0x0003e20000100800 */
[----:B------:R-:W-:-:S07]  /*221e0*/  LOP3.LUT R0, R0, 0x80, RZ, 0xfc, !PT ;  /* 0x0000008000007812 */ /* 0x000fce00078efcff */
.L_x_5582:
[----:B0-----:R-:W0:Y:S01]  /*221f0*/  LDC.64 R12, c[0x0][0xa00] ;  /* 0x00028000ff0c7b82 */ /* 0x001e220000000a00 */
[----:B------:R-:W-:Y:S05]  /*22200*/  YIELD ;  /* 0x0000000000007946 */ /* 0x000fea0003800000 */
[----:B------:R-:W-:Y:S01]  /*22210*/  ULDC.64 UR4, c[0x0][0xa28] ;  /* 0x00028a0000047ab9 */ /* 0x000fe20000000a00 */
[----:B------:R-:W-:Y:S02]  /*22220*/  CS2R R6, SRZ ;  /* 0x0000000000067805 */ /* 0x000fe4000001ff00 */
[----:B------:R-:W-:Y:S01]  /*22230*/  ISETP.NE.U32.AND P0, PT, RZ, UR4, PT ;  /* 0x00000004ff007c0c */ /* 0x000fe2000bf05070 */
[----:B------:R-:W-:Y:S01]  /*22240*/  ULDC.64 UR8, c[0x0][0xa18] ;  /* 0x0002860000087ab9 */ /* 0x000fe20000000a00 */
[----:B------:R-:W2:Y:S01]  /*22250*/  LDC.64 R4, c[0x0][0xa08] ;  /* 0x00028200ff047b82 */ /* 0x000ea20000000a00 */
[----:B------:R-:W-:Y:S01]  /*22260*/  ULDC.64 UR6, c[0x0][0xa08] ;  /* 0x0002820000067ab9 */ /* 0x000fe20000000a00 */
[----:B------:R-:W-:Y:S01]  /*22270*/  ISETP.NE.AND.EX P0, PT, RZ, UR5, PT, P0 ;  /* 0x00000005ff007c0c */ /* 0x000fe2000bf05300 */
[----:B------:R-:W-:-:S02]  /*22280*/  ULDC.64 UR4, c[0x0][0xa00] ;  /* 0x0002800000047ab9 */ /* 0x000fc40000000a00 */
[----:B------:R-:W-:-:S04]  /*22290*/  ISETP.NE.U32.AND P1, PT, RZ, UR4, PT ;  /* 0x00000004ff007c0c */ /* 0x000fc8000bf25070 */
[----:B------:R-:W-:Y:S01]  /*222a0*/  ISETP.NE.AND.EX P1, PT, RZ, UR5, PT, P1 ;  /* 0x00000005ff007c0c */ /* 0x000fe2000bf25310 */
[----:B------:R-:W-:Y:S01]  /*222b0*/  ULDC.64 UR4, c[0x0][0xa10] ;  /* 0x0002840000047ab9 */ /* 0x000fe20000000a00 */
[----:B0-----:R-:W-:-:S04]  /*222c0*/  IMAD.WIDE R12, R19, 0x4, R12 ;  /* 0x00000004130c7825 */ /* 0x001fc800078e020c */
[----:B-1-3--:R-:W0:Y:S07]  /*222d0*/  @P0 LDC.64 R2, c[0x0][0xa28] ;  /* 0x00028a00ff020b82 */ /* 0x00ae2e0000000a00 */
[----:B------:R-:W3:Y:S01]  /*222e0*/  @P1 LDG.E R7, desc[UR60][R12.64] ;  /* 0x0000003c0c071981 */ /* 0x000ee2000c1e1900 */
[----:B------:R-:W-:-:S04]  /*222f0*/  ISETP.NE.U32.AND P3, PT, RZ, UR8, PT ;  /* 0x00000008ff007c0c */ /* 0x000fc8000bf65070 */
[----:B------:R-:W-:Y:S01]  /*22300*/  ISETP.NE.AND.EX P3, PT, RZ, UR9, PT, P3 ;  /* 0x00000009ff007c0c */ /* 0x000fe2000bf65330 */
[----:B0-----:R-:W-:-:S12]  /*22310*/  @P0 IMAD.WIDE R2, R19, 0x4, R2 ;  /* 0x0000000413020825 */ /* 0x001fd800078e0202 */
[----:B------:R-:W0:Y:S01]  /*22320*/  @P3 LDC.64 R10, c[0x0][0xa18] ;  /* 0x00028600ff0a3b82 */ /* 0x000e220000000a00 */
[----:B-----5:R1:W5:Y:S01]  /*22330*/  @P0 LDG.E R6, desc[UR60][R2.64] ;  /* 0x0000003c02060981 */ /* 0x020362000c1e1900 */
[----:B------:R-:W-:Y:S01]  /*22340*/  ISETP.NE.U32.AND P2, PT, RZ, UR6, PT ;  /* 0x00000006ff007c0c */ /* 0x000fe2000bf45070 */
[----:B------:R-:W-:Y:S01]  /*22350*/  IMAD.MOV.U32 R8, RZ, RZ, RZ ;  /* 0x000000ffff087224 */ /* 0x000fe200078e00ff */
[----:B------:R-:W-:Y:S01]  /*22360*/  ISETP.NE.U32.AND P0, PT, RZ, UR4, PT ;  /* 0x00000004ff007c0c */ /* 0x000fe2000bf05070 */
[----:B------:R-:W-:Y:S02]  /*22370*/  IMAD.MOV.U32 R0, RZ, RZ, RZ ;  /* 0x000000ffff007224 */ /* 0x000fe400078e00ff */
[----:B--2---:R-:W-:Y:S01]  /*22380*/  IMAD.WIDE R4, R19, 0x4, R4 ;  /* 0x0000000413047825 */ /* 0x004fe200078e0204 */
[----:B-1----:R-:W1:Y:S01]  /*22390*/  LDC.64 R2, c[0x0][0xa10] ;  /* 0x00028400ff027b82 */ /* 0x002e620000000a00 */
[----:B------:R-:W-:Y:S01]  /*223a0*/  ULDC UR4, c[0x0][0x288] ;  /* 0x0000a20000047ab9 */ /* 0x000fe20000000800 */
[----:B------:R-:W-:-:S02]  /*223b0*/  ISETP.NE.AND.EX P2, PT, RZ, UR7, PT, P2 ;  /* 0x00000007ff007c0c */ /* 0x000fc4000bf45320 */
[----:B------:R-:W-:Y:S01]  /*223c0*/  ISETP.NE.AND.EX P0, PT, RZ, UR5, PT, P0 ;  /* 0x00000005ff007c0c */ /* 0x000fe2000bf05300 */
[----:B0-----:R-:W-:-:S10]  /*223d0*/  @P3 IMAD.WIDE R10, R19, 0x4, R10 ;  /* 0x00000004130a3825 */ /* 0x001fd400078e020a */
[----:B------:R-:W5:Y:S01]  /*223e0*/  @P2 LDG.E R8, desc[UR60][R4.64] ;  /* 0x0000003c04082981 */ /* 0x000f62000c1e1900 */
[----:B-1----:R-:W-:-:S05]  /*223f0*/  IMAD.WIDE R2, R19, 0x4, R2 ;  /* 0x0000000413027825 */ /* 0x002fca00078e0202 */
[----:B------:R-:W5:Y:S04]  /*22400*/  @P0 LDG.E R0, desc[UR60][R2.64] ;  /* 0x0000003c02000981 */ /* 0x000f68000c1e1900 */
[----:B---3--:R0:W-:Y:S02]  /*22410*/  STL [R1+0x40], R7 ;  /* 0x0000400701007387 */ /* 0x0081e40000100800 */
        /* <DEDUP_REMOVED lines=12> */
[----:B------:R-:W-:Y:S01]  /*224e0*/  MOV R11, R7 ;  /* 0x00000007000b7202 */ /* 0x000fe20000000f00 */
[----:B0-----:R-:W-:Y:S01]  /*224f0*/  IMAD.U32 R7, RZ, RZ, UR4 ;  /* 0x00000004ff077e24 */ /* 0x001fe2000f8e00ff */
[----:B------:R-:W-:Y:S06]  /*22500*/  @P3 BRA `(.L_x_5417) ;  /* 0x0000000000143947 */ /* 0x000fec0003800000 */
[----:B------:R-:W-:Y:S05]  /*22510*/  @!P1 BRA `(.L_x_5417) ;  /* 0x0000000000109947 */ /* 0x000fea0003800000 */
[----:B------:R-:W2:Y:S04]  /*22520*/  LDG.E R9, desc[UR60][R12.64] ;  /* 0x0000003c0c097981 */ /* 0x000ea8000c1e1900 */
[----:B------:R-:W2:Y:S02]  /*22530*/  LDG.E R12, desc[UR60][R12.64+0x4] ;  /* 0x0000043c0c0c7981 */ /* 0x000ea4000c1e1900 */
[----:B--2---:R-:W-:-:S05]  /*22540*/  IMAD.IADD R11, R12, 0x1, -R9 ;  /* 0x000000010c0b7824 */ /* 0x004fca00078e0a09 */
[----:B------:R0:W-:Y:S02]  /*22550*/  STL [R1+0x3c], R11 ;  /* 0x00003c0b01007387 */ /* 0x0001e40000100800 */
.L_x_5417:
[----:B-----5:R-:W-:Y:S01]  /*22560*/  IMAD.IADD R8, R8, 0x1, R6 ;  /* 0x0000000108087824 */ /* 0x020fe200078e0206 */
[----:B------:R-:W-:Y:S02]  /*22570*/  ULDC.64 UR4, c[0x0][0xa20] ;  /* 0x0002880000047ab9 */ /* 0x000fe40000000a00 */
[----:B------:R-:W-:Y:S02]  /*22580*/  ISETP.NE.U32.AND P1, PT, RZ, UR4, PT ;  /* 0x00000004ff007c0c */ /* 0x000fe4000bf25070 */
[----:B------:R1:W-:Y:S02]  /*22590*/  STL [R1+0x18], R8 ;  /* 0x0000180801007387 */ /* 0x0003e40000100800 */
[----:B------:R-:W-:-:S13]  /*225a0*/  ISETP.NE.AND.EX P1, PT, RZ, UR5, PT, P1 ;  /* 0x00000005ff007c0c */ /* 0x000fda000bf25310 */
[----:B-1----:R-:W-:Y:S05]  /*225b0*/  @!P1 BRA `(.L_x_5418) ;  /* 0x0000000000109947 */ /* 0x002fea0003800000 */
[----:B------:R-:W1:Y:S02]  /*225c0*/  LDC.64 R4, c[0x0][0xa20] ;  /* 0x00028800ff047b82 */ /* 0x000e640000000a00 */
[----:B-1----:R-:W-:-:S05]  /*225d0*/  IMAD.WIDE R4, R19, 0x4, R4 ;  /* 0x0000000413047825 */ /* 0x002fca00078e0204 */
[----:B------:R1:W5:Y:S01]  /*225e0*/  LDG.E R7, desc[UR60][R4.64] ;  /* 0x0000003c04077981 */ /* 0x000362000c1e1900 */
[----:B------:R-:W-:Y:S05]  /*225f0*/  BRA `(.L_x_5419) ;  /* 0x0000000000107947 */ /* 0x000fea0003800000 */
.L_x_5418:
[----:B------:R-:W-:Y:S05]  /*22600*/  @!P2 BRA `(.L_x_5419) ;  /* 0x00000000000ca947 */ /* 0x000fea0003800000 */
[----:B------:R-:W2:Y:S04]  /*22610*/  LDG.E R7, desc[UR60][R4.64] ;  /* 0x0000003c04077981 */ /* 0x000ea8000c1e1900 */
[----:B------:R-:W2:Y:S02]  /*22620*/  LDG.E R4, desc[UR60][R4.64+0x4] ;  /* 0x0000043c04047981 */ /* 0x000ea4000c1e1900 */
[----:B--2---:R-:W-:-:S07]  /*22630*/  IMAD.IADD R7, R4, 0x1, -R7 ;  /* 0x0000000104077824 */ /* 0x004fce00078e0a07 */
.L_x_5419:
[----:B-1----:R-:W2:Y:S04]  /*22640*/  @P0 LDG.E R4, desc[UR60][R2.64] ;  /* 0x0000003c02040981 */ /* 0x002ea8000c1e1900 */
[----:B------:R1:W2:Y:S01]  /*22650*/  @P0 LDG.E R2, desc[UR60][R2.64+0x4] ;  /* 0x0000043c02020981 */ /* 0x0002a2000c1e1900 */
[----:B------:R-:W-:Y:S01]  /*22660*/  IMAD.SHL.U32 R12, R17, 0x80, RZ ;  /* 0x00000080110c7824 */ /* 0x000fe200078e00ff */
[----:B-----5:R-:W-:-:S03]  /*22670*/  IADD3 R9, -R6, R7, RZ ;  /* 0x0000000706097210 */ /* 0x020fc60007ffe1ff */
[----:B------:R-:W-:Y:S01]  /*22680*/  VIADD R7, R12, 0x7f ;  /* 0x0000007f0c077836 */ /* 0x000fe20000000000 */
[----:B------:R3:W-:Y:S01]  /*22690*/  STL [R1+0x34], R12 ;  /* 0x0000340c01007387 */ /* 0x0007e20000100800 */
[----:B-1----:R-:W1:Y:S02]  /*226a0*/  LDC R3, c[0x0][0x448] ;  /* 0x00011200ff037b82 */ /* 0x002e640000000800 */
[----:B-1----:R-:W-:-:S13]  /*226b0*/  ISETP.NE.AND P1, PT, R3, 0x1, PT ;  /* 0x000000010300780c */ /* 0x002fda0003f25270 */
[----:B------:R-:W1:Y:S08]  /*226c0*/  @P1 LDC R3, c[0x0][0x44c] ;  /* 0x00011300ff031b82 */ /* 0x000e700000000800 */
[----:B------:R-:W4:Y:S01]  /*226d0*/  @P1 LDC R5, c[0x0][0x450] ;  /* 0x00011400ff051b82 */ /* 0x000f220000000800 */
[----:B--2---:R-:W-:Y:S02]  /*226e0*/  @P0 IMAD.IADD R10, R2, 0x1, -R4 ;  /* 0x00000001020a0824 */ /* 0x004fe400078e0a04 */
[----:B-1----:R-:W-:-:S04]  /*226f0*/  @P1 IMAD.HI.U32 R2, R7, R3, RZ ;  /* 0x0000000307021227 */ /* 0x002fc800078e00ff */
[----:B------:R-:W-:Y:S01]  /*22700*/  IMAD.IADD R6, R9, 0x1, R10 ;  /* 0x0000000109067824 */ /* 0x000fe200078e020a */
[----:B----4-:R-:W-:-:S03]  /*22710*/  @P1 SHF.R.U32.HI R7, RZ, R5, R2 ;  /* 0x00000005ff071219 */ /* 0x010fc60000011602 */
[C---:B------:R-:W-:Y:S01]  /*22720*/  VIADD R2, R6.reuse, 0x5f ;  /* 0x0000005f06027836 */ /* 0x040fe20000000000 */
[----:B------:R-:W-:-:S03]  /*22730*/  IADD3 R17, R6, 0x1, -R11 ;  /* 0x0000000106117810 */ /* 0x000fc60007ffe80b */
[----:B------:R-:W-:-:S04]  /*22740*/  IMAD.HI R2, R2, 0x2aaaaaab, RZ ;  /* 0x2aaaaaab02027827 */ /* 0x000fc800078e02ff */
[----:B------:R-:W-:Y:S01]  /*22750*/  IMAD.IADD R7, R17, 0x1, R7 ;  /* 0x0000000111077824 */ /* 0x000fe200078e0207 */
[----:B------:R-:W-:-:S04]  /*22760*/  SHF.R.U32.HI R21, RZ, 0x1f, R2 ;  /* 0x0000001fff157819 */ /* 0x000fc80000011602 */
[----:B------:R-:W-:Y:S02]  /*22770*/  LEA.HI.SX32 R21, R2, R21, 0x1c ;  /* 0x0000001502157211 */ /* 0x000fe400078fe2ff */
[----:B------:R-:W1:Y:S02]  /*22780*/  LDC.64 R2, c[0x0][0x9e0] ;  /* 0x00027800ff027b82 */ /* 0x000e640000000a00 */
[----:B-1----:R-:W-:Y:S01]  /*22790*/  ISETP.GE.AND P2, PT, R3, 0x1, PT ;  /* 0x000000010300780c */ /* 0x002fe20003f46270 */
        /* <DEDUP_REMOVED lines=13> */
.L_x_5422:
[----:B------:R-:W-:-:S13]  /*22870*/  ISETP.NE.AND P3, PT, R3, 0x1, PT ;  /* 0x000000010300780c */ /* 0x000fda0003f65270 */
[----:B------:R-:W1:Y:S02]  /*22880*/  @P3 LDC.64 R4, c[0x0][0x9e8] ;  /* 0x00027a00ff043b82 */ /* 0x000e640000000a00 */
[----:B-1----:R-:W-:-:S05]  /*22890*/  @P3 IMAD.HI.U32 R4, R2, R4, RZ ;  /* 0x0000000402043227 */ /* 0x002fca00078e00ff */
[----:B------:R-:W-:-:S07]  /*228a0*/  @P3 SHF.R.U32.HI R2, RZ, R5, R4 ;  /* 0x00000005ff023219 */ /* 0x000fce0000011604 */
.L_x_5423:
[----:B------:R-:W-:Y:S05]  /*228b0*/  BSYNC B0 ;  /* 0x0000000000007941 */ /* 0x000fea0003800000 */
.L_x_5421:
[----:B------:R-:W-:-:S05]  /*228c0*/  IMAD R2, R2, R3, R3 ;  /* 0x0000000302027224 */ /* 0x000fca00078e0203 */
[----:B------:R-:W-:-:S07]  /*228d0*/  VIMNMX R8, R8, R2, PT ;  /* 0x0000000208087248 */ /* 0x000fce0003fe0100 */
.L_x_5420:
[----:B------:R-:W1:Y:S01]  /*228e0*/  @P1 LDC R4, c[0x0][0x44c] ;  /* 0x00011300ff041b82 */ /* 0x000e620000000800 */
[----:B------:R-:W-:Y:S01]  /*228f0*/  MOV R2, R12 ;  /* 0x0000000c00027202 */ /* 0x000fe20000000f00 */
[----:B------:R-:W-:Y:S01]  /*22900*/  IMAD.IADD R20, R6, 0x1, -R11 ;  /* 0x0000000106147824 */ /* 0x000fe200078e0a0b */
[----:B------:R-:W-:-:S05]  /*22910*/  ULDC UR4, c[0x0][0x9dc] ;  /* 0x0002770000047ab9 */ /* 0x000fca0000000800 */
[----:B------:R-:W2:Y:S01]  /*22920*/  @P1 LDC R5, c[0x0][0x450] ;  /* 0x00011400ff051b82 */ /* 0x000ea20000000800 */
[----:B-1----:R-:W-:-:S05]  /*22930*/  @P1 IMAD.HI.U32 R4, R12, R4, RZ ;  /* 0x000000040c041227 */ /* 0x002fca00078e00ff */
[----:B--2---:R-:W-:-:S05]  /*22940*/  @P1 SHF.R.U32.HI R2, RZ, R5, R4 ;  /* 0x00000005ff021219 */ /* 0x004fca0000011604 */
        /* <DEDUP_REMOVED lines=13> */
.L_x_5426:
[----:B------:R-:W-:-:S13]  /*22a20*/  ISETP.NE.AND P1, PT, R3, 0x1, PT ;  /* 0x000000010300780c */ /* 0x000fda0003f25270 */
[----:B------:R-:W1:Y:S02]  /*22a30*/  @P1 LDC.64 R4, c[0x0][0x9e8] ;  /* 0x00027a00ff041b82 */ /* 0x000e640000000a00 */
[----:B-1----:R-:W-:-:S05]  /*22a40*/  @P1 IMAD.HI.U32 R4, R2, R4, RZ ;  /* 0x0000000402041227 */ /* 0x002fca00078e00ff */
[----:B------:R-:W-:-:S07]  /*22a50*/  @P1 SHF.R.U32.HI R2, RZ, R5, R4 ;  /* 0x00000005ff021219 */ /* 0x000fce0000011604 */
.L_x_5427:
[----:B------:R-:W-:Y:S05]  /*22a60*/  BSYNC B0 ;  /* 0x0000000000007941 */ /* 0x000fea0003800000 */
.L_x_5425:
[----:B------:R-:W-:-:S05]  /*22a70*/  IMAD R2, R2, R3, RZ ;  /* 0x0000000302027224 */ /* 0x000fca00078e02ff */
[----:B------:R-:W-:-:S07]  /*22a80*/  VIMNMX R6, R6, R2, !PT ;  /* 0x0000000206067248 */ /* 0x000fce0007fe0100 */
.L_x_5424:
[----:B------:R-:W-:Y:S01]  /*22a90*/  VIADD R8, R8, 0x5f ;  /* 0x0000005f08087836 */ /* 0x000fe20000000000 */
[----:B------:R-:W-:Y:S01]  /*22aa0*/  BSSY B0, `(.L_x_5428) ;  /* 0x0000167000007945 */ /* 0x000fe20003800000 */
[----:B------:R-:W-:Y:S01]  /*22ab0*/  IMAD.HI R6, R6, 0x2aaaaaab, RZ ;  /* 0x2aaaaaab06067827 */ /* 0x000fe200078e02ff */
[----:B------:R-:W-:-:S03]  /*22ac0*/  PLOP3.LUT P5, PT, PT, PT, PT, 0x80, 0x0 ;  /* 0x000000000000781c */ /* 0x000fc60003faf070 */
        /* <DEDUP_REMOVED lines=10> */
[----:B------:R-:W-:-:S03]  /*22b70*/  VIMNMX R10, R9, R10, PT ;  /* 0x0000000a090a7248 */ /* 0x000fc60003fe0100 */
[----:B------:R-:W-:Y:S01]  /*22b80*/  IMAD.WIDE.U32 R4, R2, -0x55555555, RZ ;  /* 0xaaaaaaab02047825 */ /* 0x000fe200078e00ff */
[----:B------:R-:W-:-:S04]  /*22b90*/  ISETP.GT.AND P1, PT, R10, R2, PT ;  /* 0x000000020a00720c */ /* 0x000fc80003f24270 */
[----:B------:R-:W-:-:S05]  /*22ba0*/  SHF.R.U32.HI R3, RZ, 0x6, R5 ;  /* 0x00000006ff037819 */ /* 0x000fca0000011605 */
[----:B------:R-:W-:-:S04]  /*22bb0*/  IMAD.MOV.U32 R9, RZ, RZ, R3 ;  /* 0x000000ffff097224 */ /* 0x000fc800078e0003 */
[----:B------:R-:W-:-:S04]  /*22bc0*/  @P1 VIADD R2, R10, 0x5f ;  /* 0x0000005f0a021836 */ /* 0x000fc80000000000 */
[----:B------:R-:W-:-:S05]  /*22bd0*/  @P1 IMAD.HI R2, R2, 0x2aaaaaab, RZ ;  /* 0x2aaaaaab02021827 */ /* 0x000fca00078e02ff */
[----:B------:R-:W-:-:S04]  /*22be0*/  @P1 SHF.R.U32.HI R4, RZ, 0x1f, R2 ;  /* 0x0000001fff041819 */ /* 0x000fc80000011602 */
        /* <DEDUP_REMOVED lines=10> */
.L_x_5625:
[----:B--2---:R-:W-:Y:S02]  /*22c90*/  ISETP.NE.AND P0, PT, R14, RZ, PT ;  /* 0x000000ff0e00720c */ /* 0x004fe40003f05270 */
[----:B------:R-:W-:-:S11]  /*22ca0*/  PLOP3.LUT P2, PT, PT, PT, PT, 0x8, 0x0 ;  /* 0x000000000000781c */ /* 0x000fd60003f4e170 */
[----:B------:R-:W-:Y:S05]  /*22cb0*/  @P0 BRA `(.L_x_5431) ;  /* 0x00000000000c0947 */ /* 0x000fea0003800000 */
[----:B------:R-:W-:-:S03]  /*22cc0*/  UMOV UR4, 0xffffffff ;  /* 0xffffffff00047882 */ /* 0x000fc60000000000 */
[----:B------:R-:W-:Y:S05]  /*22cd0*/  BRA.DIV UR4, `(.L_x_5432) ;  /* 0x0000007a04fc7947 */ /* 0x000fea000b800000 */
[----:B------:R-:W-:-:S13]  /*22ce0*/  ELECT P2, URZ, PT ;  /* 0x00000000003f782f */ /* 0x000fda0003840000 */
.L_x_5431:
[----:B-1----:R-:W2:Y:S04]  /*22cf0*/  LDL R4, [R1+0x48] ;  /* 0x0000480001047983 */ /* 0x002ea80000100800 */
[----:B------:R-:W3:Y:S01]  /*22d00*/  LDL R6, [R1+0x4] ;  /* 0x0000040001067983 */ /* 0x000ee20000100800 */
[----:B------:R-:W-:Y:S01]  /*22d10*/  BSSY B1, `(.L_x_5433) ;  /* 0x0000008000017945 */ /* 0x000fe20003800000 */
[----:B--2---:R-:W-:-:S05]  /*22d20*/  VIADD R4, R4, 0x1 ;  /* 0x0000000104047836 */ /* 0x004fca0000000000 */
[----:B------:R-:W-:-:S04]  /*22d30*/  LEA.HI R5, R4, R4, RZ, 0x1 ;  /* 0x0000000404057211 */ /* 0x000fc800078f08ff */
[----:B------:R-:W-:-:S04]  /*22d40*/  LOP3.LUT R5, R5, 0xfffffffe, RZ, 0xc0, !PT ;  /* 0xfffffffe05057812 */ /* 0x000fc800078ec0ff */
[----:B------:R-:W-:-:S04]  /*22d50*/  IADD3 R4, R4, -R5, RZ ;  /* 0x8000000504047210 */ /* 0x000fc80007ffe0ff */
[----:B------:R-:W-:-:S04]  /*22d60*/  SHF.L.U32 R4, R4, 0x1f, RZ ;  /* 0x0000001f04047819 */ /* 0x000fc800000006ff */
[----:B---3--:R-:W1:Y:S02]  /*22d70*/  SYNCS.PHASECHK.TRANS64.TRYWAIT P0, [R6+URZ+0x30820], R4 ;  /* 0x03082004060075a7 */ /* 0x008e64000800017f */
[----:B-1----:R-:W-:Y:S05]  /*22d80*/  @!P0 BRA `(.L_x_5434) ;  /* 0x0000007800f48947 */ /* 0x002fea0003800000 */
.L_x_5628:
[----:B------:R-:W-:Y:S05]  /*22d90*/  BSYNC B1 ;  /* 0x0000000000017941 */ /* 0x000fea0003800000 */
.L_x_5433:
        /* <DEDUP_REMOVED lines=13> */
.L_x_5629:
[----:B------:R-:W-:Y:S05]  /*22e70*/  BSYNC B2 ;  /* 0x0000000000027941 */ /* 0x000fea0003800000 */
.L_x_5437:
[----:B------:R-:W-:Y:S04]  /*22e80*/  BSSY B2, `(.L_x_5439) ;  /* 0x0000008000027945 */ /* 0x000fe80003800000 */
[----:B------:R-:W-:Y:S05]  /*22e90*/  @P4 BRA `(.L_x_5440) ;  /* 0x0000000000184947 */ /* 0x000fea0003800000 */
[----:B------:R-:W2:Y:S02]  /*22ea0*/  LDL R4, [R1] ;  /* 0x0000000001047983 */ /* 0x000ea40000100800 */
[----:B--2---:R-:W-:Y:S01]  /*22eb0*/  LOP3.LUT P0, RZ, R4, 0x1, RZ, 0xc0, !PT ;  /* 0x0000000104ff7812 */ /* 0x004fe2000780c0ff */
[----:B------:R-:W-:-:S04]  /*22ec0*/  IMAD.MOV.U32 R4, RZ, RZ, 0x9000 ;  /* 0x00009000ff047424 */ /* 0x000fc800078e00ff */
[----:B------:R2:W-:Y:S08]  /*22ed0*/  SYNCS.ARRIVE.TRANS64 RZ, [R7+URZ+0x30890], R4 ;  /* 0x0308900407ff79a7 */ /* 0x0005f0000800003f */
[----:B------:R-:W-:Y:S05]  /*22ee0*/  @!P0 BRA `(.L_x_5440) ;  /* 0x0000000000048947 */ /* 0x000fea0003800000 */
[----:B------:R-:W-:Y:S01]  /*22ef0*/  BPT.TRAP 0x1 ;  /* 0x000000040000795c */ /* 0x000fe20000300000 */
.L_x_5440:
[----:B------:R-:W-:Y:S05]  /*22f00*/  BSYNC B2 ;  /* 0x0000000000027941 */ /* 0x000fea0003800000 */
.L_x_5439:
[----:B------:R-:W3:Y:S04]  /*22f10*/  LDL R6, [R1+0x4] ;  /* 0x0000040001067983 */ /* 0x000ee80000100800 */
[----:B--2---:R-:W3:Y:S01]  /*22f20*/  LDL R4, [R1+0x1c] ;  /* 0x00001c0001047983 */ /* 0x004ee20000100800 */
        /* <DEDUP_REMOVED lines=9> */
[----:B---3--:R-:W-:-:S02]  /*22fc0*/  IMAD R6, R4, 0x9000, R6 ;  /* 0x0000900004067824 */ /* 0x008fc400078e0206 */
[----:B------:R-:W-:Y:S02]  /*22fd0*/  VIADD R4, R7, 0x30890 ;  /* 0x0003089007047836 */ /* 0x000fe40000000000 */
[----:B------:R-:W-:-:S07]  /*22fe0*/  VIADD R8, R6, 0x1e400 ;  /* 0x0001e40006087836 */ /* 0x000fce0000000000 */
.L_x_5441:
        /* <DEDUP_REMOVED lines=16> */
.L_x_5442:
        /* <DEDUP_REMOVED lines=16> */
.L_x_5443:
        /* <DEDUP_REMOVED lines=13> */
.L_x_5630:
[----:B------:R-:W-:Y:S05]  /*232c0*/  BSYNC B2 ;  /* 0x0000000000027941 */ /* 0x000fea0003800000 */
.L_x_5444:
[----:B------:R-:W-:Y:S01]  /*232d0*/  BSSY B2, `(.L_x_5446) ;  /* 0x000000a000027945 */ /* 0x000fe20003800000 */
[----:B-12---:R-:W-:Y:S02]  /*232e0*/  IMAD.MOV.U32 R10, RZ, RZ, 0x0 ;  /* 0x00000000ff0a7424 */ /* 0x006fe400078e00ff */
[----:B0-----:R-:W-:Y:S01]  /*232f0*/  IMAD.MOV.U32 R11, RZ, RZ, 0x12f00000 ;  /* 0x12f00000ff0b7424 */ /* 0x001fe200078e00ff */
[----:B------:R-:W-:Y:S06]  /*23300*/  @P4 BRA `(.L_x_5447) ;  /* 0x0000000000184947 */ /* 0x000fec0003800000 */
[----:B------:R-:W2:Y:S02]  /*23310*/  LDL R4, [R1] ;  /* 0x0000000001047983 */ /* 0x000ea40000100800 */
[----:B--2---:R-:W-:Y:S01]  /*23320*/  LOP3.LUT P0, RZ, R4, 0x1, RZ, 0xc0, !PT ;  /* 0x0000000104ff7812 */ /* 0x004fe2000780c0ff */
[----:B------:R-:W-:-:S04]  /*23330*/  IMAD.MOV.U32 R4, RZ, RZ, 0x9000 ;  /* 0x00009000ff047424 */ /* 0x000fc800078e00ff */
[----:B------:R0:W-:Y:S08]  /*23340*/  SYNCS.ARRIVE.TRANS64 RZ, [R7+URZ+0x308b0], R4 ;  /* 0x0308b00407ff79a7 */ /* 0x0001f0000800003f */
[----:B------:R-:W-:Y:S05]  /*23350*/  @!P0 BRA `(.L_x_5447) ;  /* 0x0000000000048947 */ /* 0x000fea0003800000 */
[----:B------:R-:W-:Y:S01]  /*23360*/  BPT.TRAP 0x1 ;  /* 0x000000040000795c */ /* 0x000fe20000300000 */
.L_x_5447:
[----:B------:R-:W-:Y:S05]  /*23370*/  BSYNC B2 ;  /* 0x0000000000027941 */ /* 0x000fea0003800000 */
.L_x_5446:
[----:B------:R-:W-:Y:S01]  /*23380*/  R2UR UR10, R14 ;  /* 0x000000000e0a72ca */ /* 0x000fe200000e0000 */
[----:B------:R-:W-:Y:S01]  /*23390*/  UIADD3 UR4, UP0, UR36, 0x670, URZ ;  /* 0x0000067024047890 */ /* 0x000fe2000ff1e03f */
[----:B------:R-:W-:Y:S01]  /*233a0*/  R2UR UR6, R10 ;  /* 0x000000000a0672ca */ /* 0x000fe200000e0000 */
[----:B0-----:R-:W-:Y:S01]  /*233b0*/  VIADD R7, R7, 0x308b0 ;  /* 0x000308b007077836 */ /* 0x001fe20000000000 */
[----:B------:R-:W-:Y:S01]  /*233c0*/  R2UR UR7, R11 ;  /* 0x000000000b0772ca */ /* 0x000fe200000e0000 */
[----:B------:R-:W-:Y:S01]  /*233d0*/  VIADD R4, R6, 0x400 ;  /* 0x0000040006047836 */ /* 0x000fe20000000000 */
[----:B------:R-:W-:Y:S01]  /*233e0*/  PLOP3.LUT P0, PT, PT, PT, PT, 0x80, 0x0 ;  /* 0x000000000000781c */ /* 0x000fe20003f0f070 */
[----:B------:R-:W-:-:S12]  /*233f0*/  UIADD3.X UR5, URZ, UR37, URZ, UP0, !UPT ;  /* 0x000000253f057290 */ /* 0x000fd800087fe43f */
.L_x_5448:
        /* <DEDUP_REMOVED lines=15> */
.L_x_5449:
        /* <DEDUP_REMOVED lines=15> */
.L_x_5450:
        /* <DEDUP_REMOVED lines=10> */
.L_x_5436:
[----:B------:R-:W-:Y:S05]  /*23680*/  BSYNC B1 ;  /* 0x0000000000017941 */ /* 0x000fea0003800000 */
.L_x_5435:
[----:B-1----:R-:W2:Y:S04]  /*23690*/  LDL.LU R4, [R1+0x1c] ;  /* 0x00001c0001047983 */ /* 0x002ea80000300800 */
[----:B------:R-:W3:Y:S01]  /*236a0*/  LDL.LU R8, [R1+0x20] ;  /* 0x0000200001087983 */ /* 0x000ee20000300800 */
[----:B------:R-:W-:Y:S01]  /*236b0*/  VIADD R9, R9, 0xfffffffe ;  /* 0xfffffffe09097836 */ /* 0x000fe20000000000 */
[----:B------:R-:W-:Y:S01]  /*236c0*/  PLOP3.LUT P5, PT, PT, PT, PT, 0x8, 0x0 ;  /* 0x000000000000781c */ /* 0x000fe20003fae170 */
[----:B--2---:R-:W-:-:S05]  /*236d0*/  VIADD R4, R4, 0x1 ;  /* 0x0000000104047836 */ /* 0x004fca0000000000 */
[----:B------:R-:W-:-:S04]  /*236e0*/  ISETP.NE.AND P0, PT, R4, 0x2, PT ;  /* 0x000000020400780c */ /* 0x000fc80003f05270 */
[----:B------:R-:W-:Y:S02]  /*236f0*/  SEL R5, RZ, 0x1, P0 ;  /* 0x00000001ff057807 */ /* 0x000fe40000000000 */
[----:B------:R-:W-:Y:S02]  /*23700*/  SEL R4, R4, RZ, P0 ;  /* 0x000000ff04047207 */ /* 0x000fe40000000000 */
[----:B---3--:R-:W-:Y:S02]  /*23710*/  LOP3.LUT R8, R8, R5, RZ, 0x3c, !PT ;  /* 0x0000000508087212 */ /* 0x008fe400078e3cff */
[----:B------:R-:W-:-:S03]  /*23720*/  ISETP.GE.AND P0, PT, R9, R3, PT ;  /* 0x000000030900720c */ /* 0x000fc60003f06270 */
[----:B------:R1:W-:Y:S04]  /*23730*/  STL [R1+0x20], R8 ;  /* 0x0000200801007387 */ /* 0x0003e80000100800 */
[----:B------:R1:W-:Y:S06]  /*23740*/  STL [R1+0x1c], R4 ;  /* 0x00001c0401007387 */ /* 0x0003ec0000100800 */
[----:B------:R-:W-:Y:S05]  /*23750*/  @!P0 BRA `(.L_x_5429) ;  /* 0x00000008006c8947 */ /* 0x000fea0003800000 */
.L_x_5467:
[----:B------:R-:W-:Y:S05]  /*23760*/  YIELD ;  /* 0x0000000000007946 */ /* 0x000fea0003800000 */
[----:B------:R-:W-:Y:S04]  /*23770*/  BSSY B1, `(.L_x_5451) ;  /* 0x000008d000017945 */ /* 0x000fe80003800000 */
[----:B--2---:R-:W-:Y:S05]  /*23780*/  @!P2 BRA `(.L_x_5452) ;  /* 0x00000008002ca947 */ /* 0x004fea0003800000 */
        /* <DEDUP_REMOVED lines=11> */
.L_x_5631:
[----:B------:R-:W-:Y:S05]  /*23840*/  BSYNC B2 ;  /* 0x0000000000027941 */ /* 0x000fea0003800000 */
.L_x_5453:
        /* <DEDUP_REMOVED lines=8> */
.L_x_5456:
[----:B------:R-:W-:Y:S05]  /*238d0*/  BSYNC B2 ;  /* 0x0000000000027941 */ /* 0x000fea0003800000 */
.L_x_5455:
        /* <DEDUP_REMOVED lines=13> */
.L_x_5457:
        /* <DEDUP_REMOVED lines=16> */
.L_x_5458:
        /* <DEDUP_REMOVED lines=16> */
.L_x_5459:
        /* <DEDUP_REMOVED lines=13> */
.L_x_5632:
[----:B------:R-:W-:Y:S05]  /*23c80*/  BSYNC B2 ;  /* 0x0000000000027941 */ /* 0x000fea0003800000 */
.L_x_5460:
[----:B------:R-:W-:Y:S01]  /*23c90*/  BSSY B2, `(.L_x_5462) ;  /* 0x000000a000027945 */ /* 0x000fe20003800000 */
[----:B------:R-:W-:Y:S02]  /*23ca0*/  IMAD.MOV.U32 R10, RZ, RZ, 0x0 ;  /* 0x00000000ff0a7424 */ /* 0x000fe400078e00ff */
[----:B0-----:R-:W-:Y:S01]  /*23cb0*/  IMAD.MOV.U32 R11, RZ, RZ, 0x12f00000 ;  /* 0x12f00000ff0b7424 */ /* 0x001fe200078e00ff */
[----:B------:R-:W-:Y:S06]  /*23cc0*/  @P1 BRA `(.L_x_5463) ;  /* 0x0000000000181947 */ /* 0x000fec0003800000 */
[----:B------:R-:W3:Y:S02]  /*23cd0*/  LDL R4, [R1] ;  /* 0x0000000001047983 */ /* 0x000ee40000100800 */
[----:B---3--:R-:W-:Y:S01]  /*23ce0*/  LOP3.LUT P0, RZ, R4, 0x1, RZ, 0xc0, !PT ;  /* 0x0000000104ff7812 */ /* 0x008fe2000780c0ff */
[----:B------:R-:W-:-:S04]  /*23cf0*/  IMAD.MOV.U32 R4, RZ, RZ, 0x9000 ;  /* 0x00009000ff047424 */ /* 0x000fc800078e00ff */
[----:B------:R0:W-:Y:S08]  /*23d00*/  SYNCS.ARRIVE.TRANS64 RZ, [R8+URZ+0x308b0], R4 ;  /* 0x0308b00408ff79a7 */ /* 0x0001f0000800003f */
[----:B------:R-:W-:Y:S05]  /*23d10*/  @!P0 BRA `(.L_x_5463) ;  /* 0x0000000000048947 */ /* 0x000fea0003800000 */
[----:B------:R-:W-:Y:S01]  /*23d20*/  BPT.TRAP 0x1 ;  /* 0x000000040000795c */ /* 0x000fe20000300000 */
.L_x_5463:
[----:B------:R-:W-:Y:S05]  /*23d30*/  BSYNC B2 ;  /* 0x0000000000027941 */ /* 0x000fea0003800000 */
.L_x_5462:
        /* <DEDUP_REMOVED lines=8> */
.L_x_5464:
        /* <DEDUP_REMOVED lines=15> */
.L_x_5465:
        /* <DEDUP_REMOVED lines=15> */
.L_x_5466:
        /* <DEDUP_REMOVED lines=10> */
.L_x_5452:
[----:B------:R-:W-:Y:S05]  /*24040*/  BSYNC B1 ;  /* 0x0000000000017941 */ /* 0x000fea0003800000 */
.L_x_5451:
[----:B-1----:R-:W2:Y:S04]  /*24050*/  LDL.LU R4, [R1+0x1c] ;  /* 0x00001c0001047983 */ /* 0x002ea80000300800 */
[----:B------:R-:W3:Y:S01]  /*24060*/  LDL.LU R7, [R1+0x20] ;  /* 0x0000200001077983 */ /* 0x000ee20000300800 */
        /* <DEDUP_REMOVED lines=10> */
.L_x_5429:
[----:B------:R-:W-:Y:S05]  /*24110*/  BSYNC B0 ;  /* 0x0000000000007941 */ /* 0x000fea0003800000 */
.L_x_5428:
[----:B--2---:R-:W2:Y:S01]  /*24120*/  LDL R7, [R1+0x34] ;  /* 0x0000340001077983 */ /* 0x004ea20000100800 */
[----:B------:R-:W3:Y:S01]  /*24130*/  LDC R0, c[0x0][0x448] ;  /* 0x00011200ff007b82 */ /* 0x000ee20000000800 */
[----:B------:R-:W-:Y:S07]  /*24140*/  @!P5 WARPSYNC.ALL ;  /* 0x000000000000d948 */ /* 0x000fee0003800000 */
[----:B------:R-:W-:Y:S01]  /*24150*/  @!P5 BAR.SYNC.DEFER_BLOCKING 0xc, 0x180 ;  /* 0x030600000000db1d */ /* 0x000fe20000010000 */
[----:B---3--:R-:W-:-:S13]  /*24160*/  ISETP.NE.AND P0, PT, R0, 0x1, PT ;  /* 0x000000010000780c */ /* 0x008fda0003f05270 */
[----:B------:R-:W3:Y:S08]  /*24170*/  @P0 LDC R2, c[0x0][0x44c] ;  /* 0x00011300ff020b82 */ /* 0x000ef00000000800 */
[----:B------:R-:W4:Y:S01]  /*24180*/  @P0 LDC R3, c[0x0][0x450] ;  /* 0x00011400ff030b82 */ /* 0x000f220000000800 */
[----:B--2---:R-:W-:-:S04]  /*24190*/  VIADD R0, R7, 0x7f ;  /* 0x0000007f07007836 */ /* 0x004fc80000000000 */
[----:B---3--:R-:W-:-:S05]  /*241a0*/  @P0 IMAD.HI.U32 R2, R0, R2, RZ ;  /* 0x0000000200020227 */ /* 0x008fca00078e00ff */
[----:B----4-:R-:W-:Y:S02]  /*241b0*/  @P0 SHF.R.U32.HI R0, RZ, R3, R2 ;  /* 0x00000003ff000219 */ /* 0x010fe40000011602 */
[----:B------:R-:W2:Y:S03]  /*241c0*/  LDC.64 R2, c[0x0][0x9e0] ;  /* 0x00027800ff027b82 */ /* 0x000ea60000000a00 */
[----:B------:R-:W-:Y:S01]  /*241d0*/  IMAD.IADD R0, R17, 0x1, R0 ;  /* 0x0000000111007824 */ /* 0x000fe200078e0200 */
[----:B--2---:R-:W-:-:S04]  /*241e0*/  ISETP.GE.AND P1, PT, R3, 0x1, PT ;  /* 0x000000010300780c */ /* 0x004fc80003f26270 */
[----:B------:R-:W-:-:S09]  /*241f0*/  IADD3 R2, R0, R2, RZ ;  /* 0x0000000200027210 */ /* 0x000fd20007ffe0ff */
[----:B------:R-:W-:Y:S05]  /*24200*/  @!P1 BRA `(.L_x_5468) ;  /* 0x0000000000489947 */ /* 0x000fea0003800000 */
[C---:B------:R-:W-:Y:S01]  /*24210*/  ISETP.GT.AND P2, PT, R0.reuse, RZ, PT ;  /* 0x000000ff0000720c */ /* 0x040fe20003f44270 */
[----:B------:R-:W-:Y:S01]  /*24220*/  BSSY B0, `(.L_x_5469) ;  /* 0x000000e000007945 */ /* 0x000fe20003800000 */
[----:B------:R-:W-:-:S11]  /*24230*/  VIADD R6, R0, 0xffffffff ;  /* 0xffffffff00067836 */ /* 0x000fd60000000000 */
[----:B------:R-:W-:Y:S05]  /*24240*/  @P2 BRA `(.L_x_5470) ;  /* 0x00000000001c2947 */ /* 0x000fea0003800000 */
[----:B------:R-:W-:Y:S01]  /*24250*/  ISETP.NE.AND P2, PT, R3, 0x1, PT ;  /* 0x000000010300780c */ /* 0x000fe20003f45270 */
[----:B------:R-:W-:-:S12]  /*24260*/  IMAD.MOV R0, RZ, RZ, -R0 ;  /* 0x000000ffff007224 */ /* 0x000fd800078e0a00 */
[----:B-1----:R-:W1:Y:S02]  /*24270*/  @P2 LDC.64 R4, c[0x0][0x9e8] ;  /* 0x00027a00ff042b82 */ /* 0x002e640000000a00 */
[----:B-1----:R-:W-:-:S05]  /*24280*/  @P2 IMAD.HI.U32 R4, R0, R4, RZ ;  /* 0x0000000400042227 */ /* 0x002fca00078e00ff */
[----:B------:R-:W-:-:S04]  /*24290*/  @P2 SHF.R.U32.HI R0, RZ, R5, R4 ;  /* 0x00000005ff002219 */ /* 0x000fc80000011604 */
[----:B------:R-:W-:Y:S01]  /*242a0*/  LOP3.LUT R6, RZ, R0, RZ, 0x33, !PT ;  /* 0x00000000ff067212 */ /* 0x000fe200078e33ff */
[----:B------:R-:W-:Y:S06]  /*242b0*/  BRA `(.L_x_5471) ;  /* 0x0000000000107947 */ /* 0x000fec0003800000 */
.L_x_5470:
[----:B------:R-:W-:-:S13]  /*242c0*/  ISETP.NE.AND P2, PT, R3, 0x1, PT ;  /* 0x000000010300780c */ /* 0x000fda0003f45270 */
[----:B-1----:R-:W1:Y:S02]  /*242d0*/  @P2 LDC.64 R4, c[0x0][0x9e8] ;  /* 0x00027a00ff042b82 */ /* 0x002e640000000a00 */
[----:B-1----:R-:W-:-:S05]  /*242e0*/  @P2 IMAD.HI.U32 R4, R6, R4, RZ ;  /* 0x0000000406042227 */ /* 0x002fca00078e00ff */
[----:B------:R-:W-:-:S07]  /*242f0*/  @P2 SHF.R.U32.HI R6, RZ, R5, R4 ;  /* 0x00000005ff062219 */ /* 0x000fce0000011604 */
.L_x_5471:
[----:B------:R-:W-:Y:S05]  /*24300*/  BSYNC B0 ;  /* 0x0000000000007941 */ /* 0x000fea0003800000 */
.L_x_5469:
[----:B------:R-:W-:-:S05]  /*24310*/  IMAD R6, R6, R3, R3 ;  /* 0x0000000306067224 */ /* 0x000fca00078e0203 */
[----:B------:R-:W-:-:S07]  /*24320*/  VIMNMX R2, R2, R6, PT ;  /* 0x0000000602027248 */ /* 0x000fce0003fe0100 */
.L_x_5468:
[----:B------:R-:W-:Y:S01]  /*24330*/  VIADD R0, R2, 0x5f ;  /* 0x0000005f02007836 */ /* 0x000fe20000000000 */
[----:B-1----:R-:W1:Y:S01]  /*24340*/  @P0 LDC R4, c[0x0][0x450] ;  /* 0x00011400ff040b82 */ /* 0x002e620000000800 */
[----:B------:R-:W-:Y:S02]  /*24350*/  ULDC UR4, c[0x0][0x9dc] ;  /* 0x0002770000047ab9 */ /* 0x000fe40000000800 */
[----:B------:R-:W-:-:S05]  /*24360*/  IMAD.HI R0, R0, 0x2aaaaaab, RZ ;  /* 0x2aaaaaab00007827 */ /* 0x000fca00078e02ff */
[----:B------:R-:W-:-:S04]  /*24370*/  SHF.R.U32.HI R2, RZ, 0x1f, R0 ;  /* 0x0000001fff027819 */ /* 0x000fc80000011600 */
[----:B------:R-:W-:Y:S02]  /*24380*/  LEA.HI.SX32 R2, R0, R2, 0x1c ;  /* 0x0000000200027211 */ /* 0x000fe400078fe2ff */
[----:B------:R-:W2:Y:S02]  /*24390*/  @P0 LDC R0, c[0x0][0x44c] ;  /* 0x00011300ff000b82 */ /* 0x000ea40000000800 */
[----:B------:R-:W-:Y:S01]  /*243a0*/  VIMNMX R6, R21, R2, PT ;  /* 0x0000000215067248 */ /* 0x000fe20003fe0100 */
[----:B------:R-:W-:-:S04]  /*243b0*/  IMAD.MOV.U32 R2, RZ, RZ, R7 ;  /* 0x000000ffff027224 */ /* 0x000fc800078e0007 */
[----:B------:R3:W-:Y:S01]  /*243c0*/  STL [R1+0x38], R6 ;  /* 0x0000380601007387 */ /* 0x0007e20000100800 */
[----:B--2---:R-:W-:-:S05]  /*243d0*/  @P0 IMAD.HI.U32 R0, R7, R0, RZ ;  /* 0x0000000007000227 */ /* 0x004fca00078e00ff */
[----:B-1----:R-:W-:-:S05]  /*243e0*/  @P0 SHF.R.U32.HI R2, RZ, R4, R0 ;  /* 0x00000004ff020219 */ /* 0x002fca0000011600 */
[----:B------:R-:W-:-:S04]  /*243f0*/  IMAD.IADD R0, R20, 0x1, R2 ;  /* 0x0000000114007824 */ /* 0x000fc800078e0202 */
[----:B------:R-:W-:Y:S01]  /*24400*/  VIADD R2, R0, -UR4 ;  /* 0x8000000400027c36 */ /* 0x000fe20008000000 */
[----:B---3--:R-:W-:Y:S06]  /*24410*/  @!P1 BRA `(.L_x_5472) ;  /* 0x0000000000449947 */ /* 0x008fec0003800000 */
        /* <DEDUP_REMOVED lines=10> */
.L_x_5474:
[----:B------:R-:W-:-:S13]  /*244c0*/  ISETP.NE.AND P0, PT, R3, 0x1, PT ;  /* 0x000000010300780c */ /* 0x000fda0003f05270 */
[----:B------:R-:W1:Y:S02]  /*244d0*/  @P0 LDC.64 R4, c[0x0][0x9e8] ;  /* 0x00027a00ff040b82 */ /* 0x000e640000000a00 */
[----:B-1----:R-:W-:-:S05]  /*244e0*/  @P0 IMAD.HI.U32 R4, R0, R4, RZ ;  /* 0x0000000400040227 */ /* 0x002fca00078e00ff */
[----:B------:R-:W-:-:S07]  /*244f0*/  @P0 SHF.R.U32.HI R0, RZ, R5, R4 ;  /* 0x00000005ff000219 */ /* 0x000fce0000011604 */
.L_x_5475:
[----:B------:R-:W-:Y:S05]  /*24500*/  BSYNC B0 ;  /* 0x0000000000007941 */ /* 0x000fea0003800000 */
.L_x_5473:
[----:B------:R-:W-:-:S05]  /*24510*/  IMAD R0, R0, R3, RZ ;  /* 0x0000000300007224 */ /* 0x000fca00078e02ff */
[----:B------:R-:W-:-:S07]  /*24520*/  VIMNMX R2, R2, R0, !PT ;  /* 0x0000000002027248 */ /* 0x000fce0007fe0100 */
.L_x_5472:
[----:B------:R-:W-:Y:S01]  /*24530*/  IMAD.HI R2, R2, 0x2aaaaaab, RZ ;  /* 0x2aaaaaab02027827 */ /* 0x000fe200078e02ff */
[----:B------:R-:W-:Y:S04]  /*24540*/  BSSY B7, `(.L_x_5476) ;  /* 0x000046b000077945 */ /* 0x000fe80003800000 */
[----:B------:R-:W-:-:S04]  /*24550*/  SHF.R.U32.HI R0, RZ, 0x1f, R2 ;  /* 0x0000001fff007819 */ /* 0x000fc80000011602 */
[----:B------:R-:W-:-:S04]  /*24560*/  LEA.HI.SX32 R0, R2, R0, 0x1c ;  /* 0x0000000002007211 */ /* 0x000fc800078fe2ff */
[----:B------:R-:W-:-:S04]  /*24570*/  VIMNMX R3, RZ, R0, !PT ;  /* 0x00000000ff037248 */ /* 0x000fc80007fe0100 */
[----:B------:R-:W-:Y:S01]  /*24580*/  ISETP.GT.AND P0, PT, R6, R3, PT ;  /* 0x000000030600720c */ /* 0x000fe20003f04270 */
[----:B------:R1:W-:-:S12]  /*24590*/  STL [R1+0x30], R3 ;  /* 0x0000300301007387 */ /* 0x0003d80000100800 */
[----:B-1----:R-:W-:Y:S05]  /*245a0*/  @P0 BRA `(.L_x_5477) ;  /* 0x0000000000440947 */ /* 0x002fea0003800000 */
[----:B------:R-:W1:Y:S02]  /*245b0*/  S2R R3, SR_TID.X ;  /* 0x0000000000037919 */ /* 0x000e640000002100 */
[----:B-1----:R-:W-:-:S04]  /*245c0*/  LOP3.LUT R3, R3, 0x7f, RZ, 0xc0, !PT ;  /* 0x0000007f03037812 */ /* 0x002fc800078ec0ff */
[----:B------:R-:W-:-:S13]  /*245d0*/  ISETP.NE.AND P1, PT, R3, RZ, PT ;  /* 0x000000ff0300720c */ /* 0x000fda0003f25270 */
[----:B------:R-:W-:Y:S05]  /*245e0*/  @P1 BRA `(.L_x_5478) ;  /* 0x0000004400801947 */ /* 0x000fea0003800000 */
[----:B------:R-:W1:Y:S01]  /*245f0*/  S2R R3, SR_LANEID ;  /* 0x0000000000037919 */ /* 0x000e620000000000 */
[----:B------:R-:W-:Y:S02]  /*24600*/  VOTEU.ANY UR4, UPT, PT ;  /* 0x0000000000047886 */ /* 0x000fe400038e0100 */
[----:B------:R-:W1:Y:S08]  /*24610*/  FLO.U32 R0, UR4 ;  /* 0x0000000400007d00 */ /* 0x000e7000080e0000 */
[----:B------:R-:W2:Y:S01]  /*24620*/  POPC R4, UR4 ;  /* 0x0000000400047d09 */ /* 0x000ea20008000000 */
[----:B-1----:R-:W-:-:S02]  /*24630*/  ISETP.EQ.U32.AND P0, PT, R0, R3, PT ;  /* 0x000000030000720c */ /* 0x002fc40003f02070 */
[----:B------:R-:W2:Y:S11]  /*24640*/  LDC.64 R2, c[0x0][0xc60] ;  /* 0x00031800ff027b82 */ /* 0x000eb60000000a00 */
[----:B--2---:R-:W2:Y:S01]  /*24650*/  @P0 ATOMG.E.ADD.STRONG.GPU PT, R3, desc[UR60][R2.64], R4 ;  /* 0x00000004020309a8 */ /* 0x004ea200081ee1fc */
[----:B------:R-:W1:Y:S02]  /*24660*/  S2R R5, SR_LTMASK ;  /* 0x0000000000057919 */ /* 0x000e640000003900 */
[----:B-1----:R-:W-:-:S06]  /*24670*/  LOP3.LUT R5, R5, UR4, RZ, 0xc0, !PT ;  /* 0x0000000405057c12 */ /* 0x002fcc000f8ec0ff */
[----:B------:R-:W1:Y:S01]  /*24680*/  POPC R5, R5 ;  /* 0x0000000500057309 */ /* 0x000e620000000000 */
[----:B--2---:R-:W1:Y:S02]  /*24690*/  SHFL.IDX PT, R0, R3, R0, 0x1f ;  /* 0x00001f0003007589 */ /* 0x004e6400000e0000 */
[----:B-1----:R-:W-:Y:S01]  /*246a0*/  IADD3 R16, R0, UR39, R5 ;  /* 0x0000002700107c10 */ /* 0x002fe2000fffe005 */
[----:B------:R-:W-:Y:S06]  /*246b0*/  BRA `(.L_x_5478) ;  /* 0x00000044004c7947 */ /* 0x000fec0003800000 */
.L_x_5477:
        /* <DEDUP_REMOVED lines=13> */
[----:B------:R-:W-:Y:S01]  /*24790*/  MOV R13, RZ ;  /* 0x000000ff000d7202 */ /* 0x000fe20000000f00 */
[----:B------:R-:W-:Y:S02]  /*247a0*/  IMAD.U32 R7, RZ, RZ, UR9 ;  /* 0x00000009ff077e24 */ /* 0x000fe4000f8e00ff */
[----:B------:R-:W-:-:S02]  /*247b0*/  IMAD.U32 R10, RZ, RZ, UR4 ;  /* 0x00000004ff0a7e24 */ /* 0x000fc4000f8e00ff */
[----:B0-----:R-:W-:Y:S02]  /*247c0*/  IMAD.U32 R11, RZ, RZ, UR5 ;  /* 0x00000005ff0b7e24 */ /* 0x001fe4000f8e00ff */
[----:B------:R-:W-:Y:S02]  /*247d0*/  IMAD.MOV.U32 R8, RZ, RZ, 0x70 ;  /* 0x00000070ff087424 */ /* 0x000fe400078e00ff */
[----:B------:R-:W-:-:S07]  /*247e0*/  IMAD.MOV.U32 R12, RZ, RZ, 0x1 ;  /* 0x00000001ff0c7424 */ /* 0x000fce00078e00ff */
[----:B------:R-:W-:-:S07]  /*247f0*/  LEPC R20, `(.L_x_5480) ;  /* 0x000000001014794e */ /* 0x000fce0000000000 */
[----:B-1----:R-:W-:Y:S05]  /*24800*/  CALL.ABS.NOINC R2 ;  /* 0x0000000002007343 */ /* 0x002fea0003c00000 */
.L_x_5480:
[----:B------:R-:W-:Y:S05]  /*24810*/  BSYNC B6 ;  /* 0x0000000000067941 */ /* 0x000fea0003800000 */
.L_x_5479:
        /* <DEDUP_REMOVED lines=8> */
[----:B------:R1:W2:Y:S01]  /*248a0*/  LDC.64 R2, c[0x4][R17] ;  /* 0x0100000011027b82 */ /* 0x0002a20000000a00 */
[----:B------:R-:W-:Y:S01]  /*248b0*/  IMAD.U32 R4, RZ, RZ, UR6 ;  /* 0x00000006ff047e24 */ /* 0x000fe2000f8e00ff */
[----:B------:R-:W-:Y:S01]  /*248c0*/  MOV R8, 0x70 ;  /* 0x0000007000087802 */ /* 0x000fe20000000f00 */
[----:B------:R-:W-:Y:S02]  /*248d0*/  IMAD.U32 R5, RZ, RZ, UR7 ;  /* 0x00000007ff057e24 */ /* 0x000fe4000f8e00ff */
[----:B------:R-:W-:Y:S02]  /*248e0*/  IMAD.U32 R6, RZ, RZ, UR8 ;  /* 0x00000008ff067e24 */ /* 0x000fe4000f8e00ff */
[----:B------:R-:W-:-:S02]  /*248f0*/  IMAD.U32 R7, RZ, RZ, UR9 ;  /* 0x00000009ff077e24 */ /* 0x000fc4000f8e00ff */
[----:B------:R-:W-:Y:S02]  /*24900*/  IMAD.U32 R10, RZ, RZ, UR4 ;  /* 0x00000004ff0a7e24 */ /* 0x000fe4000f8e00ff */
[----:B0-----:R-:W-:Y:S02]  /*24910*/  IMAD.U32 R11, RZ, RZ, UR5 ;  /* 0x00000005ff0b7e24 */ /* 0x001fe4000f8e00ff */
[----:B------:R-:W-:Y:S02]  /*24920*/  IMAD.MOV.U32 R12, RZ, RZ, 0x1 ;  /* 0x00000001ff0c7424 */ /* 0x000fe400078e00ff */
[----:B-1----:R-:W-:-:S07]  /*24930*/  IMAD.MOV.U32 R13, RZ, RZ, RZ ;  /* 0x000000ffff0d7224 */ /* 0x002fce00078e00ff */
[----:B------:R-:W-:-:S07]  /*24940*/  LEPC R20, `(.L_x_5483) ;  /* 0x000000001014794e */ /* 0x000fce0000000000 */
[----:B--2---:R-:W-:Y:S05]  /*24950*/  CALL.ABS.NOINC R2 ;  /* 0x0000000002007343 */ /* 0x004fea0003c00000 */
.L_x_5483:
        /* <DEDUP_REMOVED lines=15> */
.L_x_5482:
[----:B------:R-:W-:Y:S05]  /*24a50*/  BSYNC B6 ;  /* 0x0000000000067941 */ /* 0x000fea0003800000 */
.L_x_5481:
[----:B------:R-:W-:Y:S01]  /*24a60*/  ULDC.64 UR4, c[0x0][0x9f8] ;  /* 0x00027e0000047ab9 */ /* 0x000fe20000000a00 */
[----:B------:R-:W2:Y:S01]  /*24a70*/  LDL R17, [R1+0x38] ;  /* 0x0000380001117983 */ /* 0x000ea20000100800 */
[----:B------:R-:W-:Y:S01]  /*24a80*/  ISETP.NE.U32.AND P0, PT, RZ, UR4, PT ;  /* 0x00000004ff007c0c */ /* 0x000fe2000bf05070 */
[----:B------:R-:W-:-:S03]  /*24a90*/  IMAD.MOV.U32 R7, RZ, RZ, R19 ;  /* 0x000000ffff077224 */ /* 0x000fc600078e0013 */
[----:B------:R-:W-:Y:S01]  /*24aa0*/  ISETP.NE.AND.EX P0, PT, RZ, UR5, PT, P0 ;  /* 0x00000005ff007c0c */ /* 0x000fe2000bf05300 */
[----:B------:R-:W-:-:S12]  /*24ab0*/  ULDC.64 UR4, c[0x0][0xa08] ;  /* 0x0002820000047ab9 */ /* 0x000fd80000000a00 */
[----:B------:R-:W1:Y:S02]  /*24ac0*/  @P0 LDC.64 R2, c[0x0][0x9f8] ;  /* 0x00027e00ff020b82 */ /* 0x000e640000000a00 */
[----:B-1----:R-:W-:-:S05]  /*24ad0*/  @P0 IMAD.WIDE R2, R19, 0x4, R2 ;  /* 0x0000000413020825 */ /* 0x002fca00078e0202 */
[----:B------:R1:W3:Y:S02]  /*24ae0*/  @P0 LDG.E R7, desc[UR60][R2.64] ;  /* 0x0000003c02070981 */ /* 0x0002e4000c1e1900 */
[----:B-1----:R-:W1:Y:S02]  /*24af0*/  LDC.64 R2, c[0x0][0x418] ;  /* 0x00010600ff027b82 */ /* 0x002e640000000a00 */
[----:B-1----:R-:W-:Y:S01]  /*24b00*/  LOP3.LUT P0, RZ, R2, UR4, RZ, 0xfc, !PT ;  /* 0x0000000402ff7c12 */ /* 0x002fe2000f80fcff */
        /* <DEDUP_REMOVED lines=8> */
[----:B------:R-:W2:Y:S02]  /*24b90*/  S2R R4, SR_TID.X ;  /* 0x0000000000047919 */ /* 0x000ea40000002100 */
[----:B--2---:R-:W-:-:S04]  /*24ba0*/  SHF.R.U32.HI R4, RZ, 0x5, R4 ;  /* 0x00000005ff047819 */ /* 0x004fc80000011604 */
[----:B------:R-:W-:-:S05]  /*24bb0*/  LOP3.LUT R4, R4, 0x3, RZ, 0xc0, !PT ;  /* 0x0000000304047812 */ /* 0x000fca00078ec0ff */
[----:B------:R2:W3:Y:S02]  /*24bc0*/  SHFL.IDX PT, R14, R4, RZ, 0x1f ;  /* 0x00001fff040e7589 */ /* 0x0004e400000e0000 */
.L_x_5635:
[----:B--2---:R-:W2:Y:S01]  /*24bd0*/  LDL.LU R4, [R1] ;  /* 0x0000000001047983 */ /* 0x004ea20000300800 */
[----:B------:R-:W-:Y:S02]  /*24be0*/  PLOP3.LUT P1, PT, PT, PT, PT, 0x8, 0x0 ;  /* 0x000000000000781c */ /* 0x000fe40003f2e170 */
[----:B---3--:R-:W-:Y:S01]  /*24bf0*/  ISETP.NE.AND P0, PT, R14, RZ, PT ;  /* 0x000000ff0e00720c */ /* 0x008fe20003f05270 */
[----:B------:R3:W-:Y:S01]  /*24c00*/  STL [R1+0xc], R0 ;  /* 0x00000c0001007387 */ /* 0x0007e20000100800 */
[----:B--2---:R-:W-:-:S09]  /*24c10*/  LOP3.LUT R4, R4, 0xfffffffb, RZ, 0xc0, !PT ;  /* 0xfffffffb04047812 */ /* 0x004fd200078ec0ff */
[----:B------:R-:W-:-:S05]  /*24c20*/  @P1 LOP3.LUT R4, R4, 0x4, RZ, 0xfc, !PT ;  /* 0x0000000404041812 */ /* 0x000fca00078efcff */
[----:B------:R3:W-:Y:S01]  /*24c30*/  STL [R1], R4 ;  /* 0x0000000401007387 */ /* 0x0007e20000100800 */
[----:B------:R-:W-:Y:S05]  /*24c40*/  @P0 BRA `(.L_x_5485) ;  /* 0x0000000400400947 */ /* 0x000fea0003800000 */
[----:B------:R-:W-:-:S03]  /*24c50*/  UMOV UR4, 0xffffffff ;  /* 0xffffffff00047882 */ /* 0x000fc60000000000 */
[----:B------:R-:W-:Y:S05]  /*24c60*/  BRA.DIV UR4, `(.L_x_5486) ;  /* 0x0000005e04d87947 */ /* 0x000fea000b800000 */
[----:B------:R-:W-:-:S13]  /*24c70*/  ELECT P6, URZ, PT ;  /* 0x00000000003f782f */ /* 0x000fda00038c0000 */
.L_x_5638:
[----:B------:R-:W-:Y:S05]  /*24c80*/  @!P6 BRA `(.L_x_5485) ;  /* 0x000000040030e947 */ /* 0x000fea0003800000 */
[----:B------:R-:W-:-:S04]  /*24c90*/  ISETP.NE.U32.AND P0, PT, R2, RZ, PT ;  /* 0x000000ff0200720c */ /* 0x000fc80003f05070 */
[----:B------:R-:W-:-:S13]  /*24ca0*/  ISETP.NE.AND.EX P0, PT, R3, RZ, PT, P0 ;  /* 0x000000ff0300720c */ /* 0x000fda0003f05300 */
[----:B------:R-:W-:Y:S05]  /*24cb0*/  @!P0 BRA `(.L_x_5487) ;  /* 0x0000000000508947 */ /* 0x000fea0003800000 */
[----:B------:R-:W2:Y:S01]  /*24cc0*/  LDC R6, c[0x0][0x43c] ;  /* 0x00010f00ff067b82 */ /* 0x000ea20000000800 */
[----:B------:R-:W-:Y:S01]  /*24cd0*/  IMAD.MOV.U32 R9, RZ, RZ, R0 ;  /* 0x000000ffff097224 */ /* 0x000fe200078e0000 */
[----:B------:R-:W-:-:S03]  /*24ce0*/  ULDC.64 UR4, c[0x0][0x428] ;  /* 0x00010a0000047ab9 */ /* 0x000fc60000000a00 */
[----:B---3--:R-:W-:Y:S01]  /*24cf0*/  IMAD.MOV.U32 R0, RZ, RZ, R9 ;  /* 0x000000ffff007224 */ /* 0x008fe200078e0009 */
[----:B--2---:R-:W-:-:S13]  /*24d00*/  ISETP.NE.AND P0, PT, R6, 0x1, PT ;  /* 0x000000010600780c */ /* 0x004fda0003f05270 */
[----:B------:R-:W2:Y:S02]  /*24d10*/  @P0 LDC.64 R4, c[0x0][0x440] ;  /* 0x00011000ff040b82 */ /* 0x000ea40000000a00 */
[----:B--2---:R-:W-:-:S05]  /*24d20*/  @P0 IMAD.HI.U32 R4, R9, R4, RZ ;  /* 0x0000000409040227 */ /* 0x004fca00078e00ff */
[----:B------:R-:W-:-:S04]  /*24d30*/  @P0 SHF.R.U32.HI R0, RZ, R5, R4 ;  /* 0x00000005ff000219 */ /* 0x000fc80000011604 */
[----:B------:R-:W-:Y:S02]  /*24d40*/  IADD3 R4, -R0, RZ, RZ ;  /* 0x000000ff00047210 */ /* 0x000fe40007ffe1ff */
[----:B------:R-:W-:-:S03]  /*24d50*/  SHF.R.S32.HI R5, RZ, 0x1f, R0 ;  /* 0x0000001fff057819 */ /* 0x000fc60000011400 */
        /* <DEDUP_REMOVED lines=10> */
.L_x_5487:
[----:B-1----:R-:W4:Y:S04]  /*24e00*/  LDL R7, [R1+0x4] ;  /* 0x0000040001077983 */ /* 0x002f280000100800 */
[----:B---3--:R-:W4:Y:S04]  /*24e10*/  LDL R0, [R1+0x8] ;  /* 0x0000080001007983 */ /* 0x008f280000100800 */
[----:B--2---:R-:W2:Y:S01]  /*24e20*/  LDL R2, [R1+0x14] ;  /* 0x0000140001027983 */ /* 0x004ea20000100800 */
[----:B----4-:R-:W-:Y:S01]  /*24e30*/  IMAD R0, R0, 0x8, R7 ;  /* 0x0000000800007824 */ /* 0x010fe200078e0207 */
[----:B--2---:R-:W-:-:S04]  /*24e40*/  SHF.L.U32 R2, R2, 0x1f, RZ ;  /* 0x0000001f02027819 */ /* 0x004fc800000006ff */
[----:B------:R-:W1:Y:S02]  /*24e50*/  SYNCS.PHASECHK.TRANS64.TRYWAIT P0, [R0+URZ+0x30840], R2 ;  /* 0x03084002000075a7 */ /* 0x000e64000800017f */
[----:B-1----:R-:W-:Y:S05]  /*24e60*/  @!P0 BRA `(.L_x_5488) ;  /* 0x0000005c00788947 */ /* 0x002fea0003800000 */
.L_x_5639:
[----:B------:R2:W5:Y:S01]  /*24e70*/  LDL R3, [R1] ;  /* 0x0000000001037983 */ /* 0x0005620000100800 */
[----:B------:R-:W3:Y:S02]  /*24e80*/  S2R R4, SR_TID.X ;  /* 0x0000000000047919 */ /* 0x000ee40000002100 */
[----:B---3--:R-:W-:-:S04]  /*24e90*/  LOP3.LUT R4, R4, 0x7f, RZ, 0xc0, !PT ;  /* 0x0000007f04047812 */ /* 0x008fc800078ec0ff */
[----:B------:R-:W-:-:S13]  /*24ea0*/  ISETP.NE.AND P0, PT, R4, RZ, PT ;  /* 0x000000ff0400720c */ /* 0x000fda0003f05270 */
[----:B--2---:R-:W-:Y:S05]  /*24eb0*/  @P0 BRA `(.L_x_5489) ;  /* 0x0000000000140947 */ /* 0x004fea0003800000 */
[----:B-----5:R-:W-:Y:S01]  /*24ec0*/  LOP3.LUT P1, RZ, R3, 0x1, RZ, 0xc0, !PT ;  /* 0x0000000103ff7812 */ /* 0x020fe2000782c0ff */
[----:B-1----:R-:W-:-:S04]  /*24ed0*/  IMAD.MOV.U32 R2, RZ, RZ, 0x9000 ;  /* 0x00009000ff027424 */ /* 0x002fc800078e00ff */
[----:B------:R2:W-:Y:S08]  /*24ee0*/  SYNCS.ARRIVE.TRANS64 RZ, [R0+URZ+0x30830], R2 ;  /* 0x0308300200ff79a7 */ /* 0x0005f0000800003f */
[----:B------:R-:W-:Y:S05]  /*24ef0*/  @!P1 BRA `(.L_x_5489) ;  /* 0x0000000000049947 */ /* 0x000fea0003800000 */
[----:B------:R-:W-:Y:S01]  /*24f00*/  BPT.TRAP 0x1 ;  /* 0x000000040000795c */ /* 0x000fe20000300000 */
.L_x_5489:
[----:B------:R-:W3:Y:S04]  /*24f10*/  LDL R6, [R1+0x4] ;  /* 0x0000040001067983 */ /* 0x000ee80000100800 */
[----:B------:R-:W3:Y:S04]  /*24f20*/  LDL R5, [R1+0x8] ;  /* 0x0000080001057983 */ /* 0x000ee80000100800 */
[----:B------:R-:W4:Y:S04]  /*24f30*/  LDL R4, [R1+0xc] ;  /* 0x00000c0001047983 */ /* 0x000f280000100800 */
[----:B-12---:R-:W2:Y:S01]  /*24f40*/  LDL R2, [R1+0x18] ;  /* 0x0000180001027983 */ /* 0x006ea20000100800 */
        /* <DEDUP_REMOVED lines=8> */
[----:B------:R-:W-:Y:S01]  /*24fd0*/  LOP3.LUT R3, R3, 0xfffffffb, RZ, 0xc0, !PT ;  /* 0xfffffffb03037812 */ /* 0x000fe200078ec0ff */
[----:B------:R-:W-:-:S04]  /*24fe0*/  UMOV UR17, 0x40 ;  /* 0x0000004000117882 */ /* 0x000fc80000000000 */
[----:B------:R-:W-:-:S06]  /*24ff0*/  UIADD3 UR9, UR9, 0x30830, URZ ;  /* 0x0003083009097890 */ /* 0x000fcc000fffe03f */
[----:B------:R-:W-:-:S05]  /*25000*/  @P0 LOP3.LUT R3, R3, 0x4, RZ, 0xfc, !PT ;  /* 0x0000000403030812 */ /* 0x000fca00078efcff */
[----:B------:R1:W-:Y:S01]  /*25010*/  STL [R1], R3 ;  /* 0x0000000301007387 */ /* 0x0003e20000100800 */
[----:B---3--:R-:W-:Y:S01]  /*25020*/  IMAD R0, R5, 0x9000, R6 ;  /* 0x0000900005007824 */ /* 0x008fe200078e0206 */
[----:B----4-:R-:W-:-:S04]  /*25030*/  R2UR UR11, R4 ;  /* 0x00000000040b72ca */ /* 0x010fc800000e0000 */
[----:B------:R-:W-:Y:S02]  /*25040*/  R2UR UR8, R0 ;  /* 0x00000000000872ca */ /* 0x000fe400000e0000 */
[----:B--2---:R-:W-:-:S11]  /*25050*/  R2UR UR5, R2 ;  /* 0x00000000020572ca */ /* 0x004fd600000e0000 */
        /* <DEDUP_REMOVED lines=14> */
[----:B-1----:R-:W-:Y:S01]  /*25140*/  NOP ;  /* 0x0000000000007918 */ /* 0x002fe20000000000 */
.L_x_5485:
[----:B---3--:R-:W2:Y:S04]  /*25150*/  LDL R4, [R1+0x4] ;  /* 0x0000040001047983 */ /* 0x008ea80000100800 */
        /* <DEDUP_REMOVED lines=19> */
[----:B--2---:R-:W-:Y:S01]  /*25290*/  IMAD.U32 R4, RZ, RZ, UR4 ;  /* 0x00000004ff047e24 */ /* 0x004fe2000f8e00ff */
[----:B------:R-:W-:Y:S01]  /*252a0*/  MOV R5, UR5 ;  /* 0x0000000500057c02 */ /* 0x000fe20008000f00 */
[----:B------:R-:W2:Y:S01]  /*252b0*/  LDC.64 R2, c[0x4][R2] ;  /* 0x0100000002027b82 */ /* 0x000ea20000000a00 */
[----:B------:R-:W-:Y:S02]  /*252c0*/  IMAD.U32 R6, RZ, RZ, UR6 ;  /* 0x00000006ff067e24 */ /* 0x000fe4000f8e00ff */
[----:B-1----:R-:W-:Y:S02]  /*252d0*/  IMAD.U32 R7, RZ, RZ, UR7 ;  /* 0x00000007ff077e24 */ /* 0x002fe4000f8e00ff */
[----:B------:R-:W-:-:S02]  /*252e0*/  IMAD.U32 R10, RZ, RZ, UR8 ;  /* 0x00000008ff0a7e24 */ /* 0x000fc4000f8e00ff */
[----:B0-----:R-:W-:Y:S02]  /*252f0*/  IMAD.U32 R11, RZ, RZ, UR9 ;  /* 0x00000009ff0b7e24 */ /* 0x001fe4000f8e00ff */
[----:B------:R-:W-:Y:S02]  /*25300*/  IMAD.MOV.U32 R8, RZ, RZ, 0x70 ;  /* 0x00000070ff087424 */ /* 0x000fe400078e00ff */
[----:B------:R-:W-:Y:S02]  /*25310*/  IMAD.MOV.U32 R12, RZ, RZ, 0x1 ;  /* 0x00000001ff0c7424 */ /* 0x000fe400078e00ff */
[----:B------:R-:W-:-:S07]  /*25320*/  IMAD.MOV.U32 R13, RZ, RZ, RZ ;  /* 0x000000ffff0d7224 */ /* 0x000fce00078e00ff */
[----:B------:R-:W-:-:S07]  /*25330*/  LEPC R20, `(.L_x_5491) ;  /* 0x000000001014794e */ /* 0x000fce0000000000 */
[----:B--2---:R-:W-:Y:S05]  /*25340*/  CALL.ABS.NOINC R2 ;  /* 0x0000000002007343 */ /* 0x004fea0003c00000 */
.L_x_5491:
[----:B------:R-:W-:Y:S05]  /*25350*/  BSYNC B6 ;  /* 0x0000000000067941 */ /* 0x000fea0003800000 */
.L_x_5490:
[----:B--2---:R-:W2:Y:S01]  /*25360*/  LDL.LU R0, [R1+0x4c] ;  /* 0x00004c0001007983 */ /* 0x004ea20000300800 */
[----:B-1----:R-:W1:Y:S01]  /*25370*/  LDC R7, c[0x0][0x448] ;  /* 0x00011200ff077b82 */ /* 0x002e620000000800 */
[----:B------:R-:W-:Y:S02]  /*25380*/  ULDC.64 UR4, c[0x0][0x2d8] ;  /* 0x0000b60000047ab9 */ /* 0x000fe40000000a00 */
[----:B------:R-:W2:Y:S04]  /*25390*/  LDL.LU.64 R2, [R1+0x40] ;  /* 0x0000400001027983 */ /* 0x000ea80000300a00 */
[----:B0-----:R-:W3:Y:S01]  /*253a0*/  LDL R11, [R1+0x34] ;  /* 0x00003400010b7983 */ /* 0x001ee20000100800 */
[----:B------:R-:W0:Y:S01]  /*253b0*/  S2R R5, SR_TID.X ;  /* 0x0000000000057919 */ /* 0x000e220000002100 */
[----:B------:R-:W4:Y:S01]  /*253c0*/  S2R R8, SR_TID.X ;  /* 0x0000000000087919 */ /* 0x000f220000002100 */
[----:B0-----:R-:W-:-:S04]  /*253d0*/  LOP3.LUT R5, R5, 0x7f, RZ, 0xc0, !PT ;  /* 0x0000007f05057812 */ /* 0x001fc800078ec0ff */
[----:B------:R-:W-:Y:S01]  /*253e0*/  SHF.R.U32.HI R5, RZ, 0x3, R5 ;  /* 0x00000003ff057819 */ /* 0x000fe20000011605 */
[----:B----4-:R-:W-:-:S05]  /*253f0*/  IMAD.SHL.U32 R8, R8, 0x10, RZ ;  /* 0x0000001008087824 */ /* 0x010fca00078e00ff */
[----:B------:R-:W-:Y:S01]  /*25400*/  LOP3.LUT R8, R5, 0x70, R8, 0xf8, !PT ;  /* 0x0000007005087812 */ /* 0x000fe200078ef808 */
[----:B------:R-:W0:Y:S01]  /*25410*/  S2R R9, SR_TID.X ;  /* 0x0000000000097919 */ /* 0x000e220000002100 */
[----:B------:R-:W4:Y:S01]  /*25420*/  S2R R10, SR_TID.X ;  /* 0x00000000000a7919 */ /* 0x000f220000002100 */
[----:B0-----:R-:W-:-:S05]  /*25430*/  IMAD.SHL.U32 R9, R9, 0x8, RZ ;  /* 0x0000000809097824 */ /* 0x001fca00078e00ff */
[----:B------:R-:W-:-:S04]  /*25440*/  LOP3.LUT R9, R9, 0x38, RZ, 0xc0, !PT ;  /* 0x0000003809097812 */ /* 0x000fc800078ec0ff */
        /* <DEDUP_REMOVED lines=17> */
[----:B-1----:R-:W-:-:S13]  /*25560*/  ISETP.NE.AND P0, PT, R7, 0x1, PT ;  /* 0x000000010700780c */ /* 0x002fda0003f05270 */
        /* <DEDUP_REMOVED lines=11> */
[----:B------:R-:W0:Y:S04]  /*25620*/  S2R R8, SR_TID.X ;  /* 0x0000000000087919 */ /* 0x000e280000002100 */
        /* <DEDUP_REMOVED lines=13> */
[----:B0-----:R-:W-:-:S03]  /*25700*/  IMAD.SHL.U32 R8, R8, 0x8, RZ ;  /* 0x0000000808087824 */ /* 0x001fc600078e00ff */
[----:B------:R-:W-:Y:S02]  /*25710*/  IADD3 R3, R3, R4, RZ ;  /* 0x0000000403037210 */ /* 0x000fe40007ffe0ff */
[----:B------:R-:W-:Y:S01]  /*25720*/  LEA R4, P0, R2, UR4, 0x1 ;  /* 0x0000000402047c11 */ /* 0x000fe2000f8008ff */
[----:B------:R-:W-:Y:S01]  /*25730*/  ULDC UR4, c[0x0][0x2b8] ;  /* 0x0000ae0000047ab9 */ /* 0x000fe20000000800 */
[----:B------:R-:W-:Y:S02]  /*25740*/  LOP3.LUT R8, R8, 0x38, RZ, 0xc0, !PT ;  /* 0x0000003808087812 */ /* 0x000fe400078ec0ff */
[----:B------:R-:W-:Y:S01]  /*25750*/  LEA.HI.X R3, R2, UR5, R3, 0x1, P0 ;  /* 0x0000000502037c11 */ /* 0x000fe200080f0c03 */
[----:B------:R-:W-:Y:S01]  /*25760*/  UMOV UR5, 0xffffffff ;  /* 0xffffffff00057882 */ /* 0x000fe20000000000 */
[----:B------:R-:W-:Y:S02]  /*25770*/  ISETP.GE.AND P3, PT, R8, UR4, PT ;  /* 0x0000000408007c0c */ /* 0x000fe4000bf66270 */
[----:B------:R-:W-:-:S02]  /*25780*/  ISETP.GE.AND P0, PT, R12, UR4, PT ;  /* 0x000000040c007c0c */ /* 0x000fc4000bf06270 */
[----:B------:R-:W-:Y:S01]  /*25790*/  ISETP.GE.AND P1, PT, R9, UR4, PT ;  /* 0x0000000409007c0c */ /* 0x000fe2000bf26270 */
[----:B------:R-:W-:-:S12]  /*257a0*/  BRA.DIV UR5, `(.L_x_5492) ;  /* 0x00000056053c7947 */ /* 0x000fd8000b800000 */
[----:B------:R-:W2:Y:S04]  /*257b0*/  LDL.LU R6, [R1+0x3c] ;  /* 0x00003c0001067983 */ /* 0x000ea80000300800 */
[----:B------:R-:W3:Y:S04]  /*257c0*/  LDL.LU R11, [R1+0x34] ;  /* 0x00003400010b7983 */ /* 0x000ee80000300800 */
[----:B------:R-:W4:Y:S01]  /*257d0*/  LDL R9, [R1+0x2c] ;  /* 0x00002c0001097983 */ /* 0x000f220000100800 */
[----:B--2---:R-:W-:-:S03]  /*257e0*/  IMAD R2, R6, R7, RZ ;  /* 0x0000000706027224 */ /* 0x004fc600078e02ff */
        /* <DEDUP_REMOVED lines=11> */
[----:B----4-:R-:W-:Y:S04]  /*258a0*/  @!P2 LDGSTS.E.BYPASS.LTC128B.128 [R9+0x12400], desc[UR60][R6.64], !P3 ;  /* 0x124000000609afae */ /* 0x010fe8000d901d7c */
[----:B------:R-:W-:Y:S04]  /*258b0*/  @!P2 LDGSTS.E.BYPASS.LTC128B.128 [R9+0x16400], desc[UR60][R6.64+0x80], !P0 ;  /* 0x164000800609afae */ /* 0x000fe8000c101d7c */
[----:B------:R0:W-:Y:S01]  /*258c0*/  @!P2 LDGSTS.E.BYPASS.LTC128B.128 [R9+0x1a400], desc[UR60][R6.64+0x100], !P1 ;  /* 0x1a4001000609afae */ /* 0x0001e2000c901d7c */
[----:B------:R-:W-:-:S03]  /*258d0*/  ISETP.GE.AND P2, PT, R5, R2, PT ;  /* 0x000000020500720c */ /* 0x000fc60003f46270 */
[----:B------:R-:W1:Y:S04]  /*258e0*/  SHFL.IDX PT, R5, R4, 0x1, 0x181f ;  /* 0x00381f0004057f89 */ /* 0x000e6800000e0000 */
[----:B0-----:R-:W0:Y:S06]  /*258f0*/  SHFL.IDX PT, R6, R3, 0x1, 0x181f ;  /* 0x00381f0003067f89 */ /* 0x001e2c00000e0000 */
[----:B-1----:R-:W-:-:S05]  /*25900*/  @!P2 LEA R5, P4, R8, R5, 0x1 ;  /* 0x000000050805a211 */ /* 0x002fca00078808ff */
[----:B0-----:R-:W-:-:S04]  /*25910*/  @!P2 IMAD.X R6, RZ, RZ, R6, P4 ;  /* 0x000000ffff06a224 */ /* 0x001fc800020e0606 */
[----:B------:R-:W-:Y:S01]  /*25920*/  @!P2 IMAD.MOV.U32 R7, RZ, RZ, R6 ;  /* 0x000000ffff07a224 */ /* 0x000fe200078e0006 */
[----:B------:R-:W-:Y:S01]  /*25930*/  @!P2 MOV R6, R5 ;  /* 0x000000050006a202 */ /* 0x000fe20000000f00 */
[----:B------:R-:W-:-:S04]  /*25940*/  VIADD R5, R0, 0x20 ;  /* 0x0000002000057836 */ /* 0x000fc80000000000 */
        /* <DEDUP_REMOVED lines=54> */
[----:B------:R1:W2:Y:S04]  /*25cb0*/  SHFL.IDX PT, R5, R3, 0x7, 0x181f ;  /* 0x00f81f0003057f89 */ /* 0x0002a800000e0000 */
[----:B------:R1:W-:Y:S04]  /*25cc0*/  @!P2 LDGSTS.E.BYPASS.LTC128B.128 [R9+0x15400], desc[UR60][R6.64], !P3 ;  /* 0x154000000609afae */ /* 0x0003e8000d901d7c */
[----:B------:R1:W-:Y:S04]  /*25cd0*/  @!P2 LDGSTS.E.BYPASS.LTC128B.128 [R9+0x19400], desc[UR60][R6.64+0x80], !P0 ;  /* 0x194000800609afae */ /* 0x0003e8000c101d7c */
[----:B------:R1:W-:Y:S04]  /*25ce0*/  @!P2 LDGSTS.E.BYPASS.LTC128B.128 [R9+0x1d400], desc[UR60][R6.64+0x100], !P1 ;  /* 0x1d4001000609afae */ /* 0x0003e8000c901d7c */
[----:B------:R1:W3:Y:S02]  /*25cf0*/  SHFL.IDX PT, R3, R4, 0x7, 0x181f ;  /* 0x00f81f0004037f89 */ /* 0x0002e400000e0000 */
.L_x_5656:
        /* <DEDUP_REMOVED lines=12> */
[----:B------:R4:W-:Y:S02]  /*25dc0*/  LDGSTS.E.BYPASS.LTC128B.128 [R4+0x1dc00], desc[UR60][R2.64+0x100], !P1 ;  /* 0x1dc0010002047fae */ /* 0x0009e4000c901d7c */
.L_x_5494:
[----:B------:R-:W-:Y:S05]  /*25dd0*/  BSYNC B0 ;  /* 0x0000000000007941 */ /* 0x000fea0003800000 */
.L_x_5493:
[----:B------:R0:W5:Y:S01]  /*25de0*/  LDL R8, [R1+0x4] ;  /* 0x0000040001087983 */ /* 0x0001620000100800 */
[----:B------:R-:W-:Y:S01]  /*25df0*/  PLOP3.LUT P0, PT, PT, PT, PT, 0x80, 0x0 ;  /* 0x000000000000781c */ /* 0x000fe20003f0f070 */
[----:B------:R-:W-:-:S12]  /*25e00*/  NOP ;  /* 0x0000000000007918 */ /* 0x000fd80000000000 */
.L_x_5495:
[----:B----4-:R-:W4:Y:S01]  /*25e10*/  LDL R2, [R1+0x4] ;  /* 0x0000040001027983 */ /* 0x010f220000100800 */
        /* <DEDUP_REMOVED lines=16> */
[----:B------:R-:W3:Y:S03]  /*25f20*/  SYNCS.PHASECHK.TRANS64.TRYWAIT P0, [R2+URZ+0x30820], R0 ;  /* 0x03082000020075a7 */ /* 0x000ee6000800017f */
[----:B-1-3--:R-:W-:Y:S05]  /*25f30*/  @!P0 BRA `(.L_x_5497) ;  /* 0x0000005800348947 */ /* 0x00afea0003800000 */
.L_x_5657:
[----:B------:R-:W-:Y:S05]  /*25f40*/  BSYNC B0 ;  /* 0x0000000000007941 */ /* 0x000fea0003800000 */
.L_x_5496:
[----:B------:R-:W3:Y:S04]  /*25f50*/  LDL R3, [R1+0x38] ;  /* 0x0000380001037983 */ /* 0x000ee80000100800 */
[----:B-1----:R-:W4:Y:S01]  /*25f60*/  LDL R2, [R1+0x30] ;  /* 0x0000300001027983 */ /* 0x002f220000100800 */
[----:B------:R-:W-:Y:S01]  /*25f70*/  BSSY B0, `(.L_x_5498) ;  /* 0x0000258000007945 */ /* 0x000fe20003800000 */
[----:B---3--:R-:W-:-:S05]  /*25f80*/  VIADD R0, R3, 0xfffffffe ;  /* 0xfffffffe03007836 */ /* 0x008fca0000000000 */
[----:B----4-:R-:W-:-:S13]  /*25f90*/  ISETP.GE.AND P0, PT, R0, R2, PT ;  /* 0x000000020000720c */ /* 0x010fda0003f06270 */
[----:B------:R-:W-:Y:S05]  /*25fa0*/  @!P0 BRA `(.L_x_5499) ;  /* 0x0000002400508947 */ /* 0x000fea0003800000 */
[----:B-----5:R-:W-:Y:S01]  /*25fb0*/  IMAD.MOV R8, RZ, RZ, -R3 ;  /* 0x000000ffff087224 */ /* 0x020fe200078e0a03 */
[----:B------:R-:W-:Y:S01]  /*25fc0*/  LOP3.LUT R2, RZ, R2, RZ, 0x33, !PT ;  /* 0x00000002ff027212 */ /* 0x000fe200078e33ff */
[----:B------:R-:W-:Y:S03]  /*25fd0*/  BSSY B2, `(.L_x_5500) ;  /* 0x00000c9000027945 */ /* 0x000fe60003800000 */
[----:B------:R-:W-:-:S05]  /*25fe0*/  VIADDMNMX R8, R8, 0x1, R2, !PT ;  /* 0x0000000108087846 */ /* 0x000fca0007800102 */
[----:B------:R-:W-:-:S05]  /*25ff0*/  IMAD.IADD R2, R3, 0x1, R8 ;  /* 0x0000000103027824 */ /* 0x000fca00078e0208 */
[----:B------:R-:W-:-:S04]  /*26000*/  LOP3.LUT R2, R2, 0x1, RZ, 0xc0, !PT ;  /* 0x0000000102027812 */ /* 0x000fc800078ec0ff */
[----:B------:R-:W-:-:S13]  /*26010*/  ISETP.NE.U32.AND P0, PT, R2, 0x1, PT ;  /* 0x000000010200780c */ /* 0x000fda0003f05070 */
[----:B------:R-:W-:Y:S05]  /*26020*/  @P0 BRA `(.L_x_5501) ;  /* 0x0000000c000c0947 */ /* 0x000fea0003800000 */
[----:B--2---:R-:W2:Y:S04]  /*26030*/  LDL R5, [R1] ;  /* 0x0000000001057983 */ /* 0x004ea80000100800 */
        /* <DEDUP_REMOVED lines=34> */
.L_x_5504:
[----:B------:R-:W2:Y:S01]  /*26260*/  LDL R2, [R1+0x4] ;  /* 0x0000040001027983 */ /* 0x000ea20000100800 */
[----:B------:R-:W-:Y:S01]  /*26270*/  BSSY B3, `(.L_x_5505) ;  /* 0x0000005000037945 */ /* 0x000fe20003800000 */
[----:B--2---:R-:W-:Y:S01]  /*26280*/  IMAD R3, R7, 0x8, R2 ;  /* 0x0000000807037824 */ /* 0x004fe200078e0202 */
[----:B------:R-:W-:-:S04]  /*26290*/  SHF.L.U32 R2, R9, 0x1f, RZ ;  /* 0x0000001f09027819 */ /* 0x000fc800000006ff */
[----:B------:R-:W1:Y:S02]  /*262a0*/  SYNCS.PHASECHK.TRANS64.TRYWAIT P0, [R3+URZ+0x30840], R2 ;  /* 0x03084002030075a7 */ /* 0x000e64000800017f */
[----:B-1----:R-:W-:Y:S05]  /*262b0*/  @!P0 BRA `(.L_x_5506) ;  /* 0x00000054006c8947 */ /* 0x002fea0003800000 */
.L_x_5658:
[----:B------:R-:W-:Y:S05]  /*262c0*/  BSYNC B3 ;  /* 0x0000000000037941 */ /* 0x000fea0003800000 */
.L_x_5505:
[----:B0-----:R-:W0:Y:S01]  /*262d0*/  S2R R5, SR_TID.X ;  /* 0x0000000000057919 */ /* 0x001e220000002100 */
[----:B------:R-:W-:Y:S01]  /*262e0*/  BSSY B3, `(.L_x_5507) ;  /* 0x000000a000037945 */ /* 0x000fe20003800000 */
[----:B0-----:R-:W-:-:S04]  /*262f0*/  LOP3.LUT R5, R5, 0x7f, RZ, 0xc0, !PT ;  /* 0x0000007f05057812 */ /* 0x001fc800078ec0ff */
[----:B------:R-:W-:-:S13]  /*26300*/  ISETP.NE.AND P0, PT, R5, RZ, PT ;  /* 0x000000ff0500720c */ /* 0x000fda0003f05270 */
[----:B------:R-:W-:Y:S05]  /*26310*/  @P0 BRA `(.L_x_5508) ;  /* 0x0000000000180947 */ /* 0x000fea0003800000 */
[----:B------:R-:W2:Y:S01]  /*26320*/  LDL R5, [R1] ;  /* 0x0000000001057983 */ /* 0x000ea20000100800 */
[----:B-1----:R-:W-:-:S04]  /*26330*/  IMAD.MOV.U32 R2, RZ, RZ, 0x9000 ;  /* 0x00009000ff027424 */ /* 0x002fc800078e00ff */
[----:B------:R0:W-:Y:S01]  /*26340*/  SYNCS.ARRIVE.TRANS64 RZ, [R3+URZ+0x30830], R2 ;  /* 0x0308300203ff79a7 */ /* 0x0001e2000800003f */
[----:B--2---:R-:W-:-:S13]  /*26350*/  LOP3.LUT P1, RZ, R5, 0x1, RZ, 0xc0, !PT ;  /* 0x0000000105ff7812 */ /* 0x004fda000782c0ff */
[----:B0-----:R-:W-:Y:S05]  /*26360*/  @!P1 BRA `(.L_x_5508) ;  /* 0x0000000000049947 */ /* 0x001fea0003800000 */
[----:B------:R-:W-:Y:S01]  /*26370*/  BPT.TRAP 0x1 ;  /* 0x000000040000795c */ /* 0x000fe20000300000 */
.L_x_5508:
[----:B------:R-:W-:Y:S05]  /*26380*/  BSYNC B3 ;  /* 0x0000000000037941 */ /* 0x000fea0003800000 */
.L_x_5507:
        /* <DEDUP_REMOVED lines=13> */
.L_x_5509:
        /* <DEDUP_REMOVED lines=16> */
.L_x_5510:
        /* <DEDUP_REMOVED lines=16> */
.L_x_5511:
        /* <DEDUP_REMOVED lines=18> */
.L_x_5659:
[----:B------:R-:W-:Y:S05]  /*26780*/  BSYNC B3 ;  /* 0x0000000000037941 */ /* 0x000fea0003800000 */
.L_x_5512:
        /* <DEDUP_REMOVED lines=10> */
.L_x_5514:
[----:B------:R-:W2:Y:S01]  /*26830*/  LDL R3, [R1] ;  /* 0x0000000001037983 */ /* 0x000ea20000100800 */
[----:B------:R-:W-:Y:S01]  /*26840*/  BSSY B3, `(.L_x_5515) ;  /* 0x0000004000037945 */ /* 0x000fe20003800000 */
[----:B--2---:R-:W-:-:S13]  /*26850*/  LOP3.LUT P0, RZ, R3, 0x8, RZ, 0xc0, !PT ;  /* 0x0000000803ff7812 */ /* 0x004fda000780c0ff */
[----:B------:R-:W-:Y:S05]  /*26860*/  @P0 BRA `(.L_x_5516) ;  /* 0x0000000000040947 */ /* 0x000fea0003800000 */
[----:B------:R-:W-:Y:S01]  /*26870*/  BPT.TRAP 0x1 ;  /* 0x000000040000795c */ /* 0x000fe20000300000 */
.L_x_5516:
[----:B------:R-:W-:Y:S05]  /*26880*/  BSYNC B3 ;  /* 0x0000000000037941 */ /* 0x000fea0003800000 */
.L_x_5515:
        /* <DEDUP_REMOVED lines=14> */
.L_x_5517:
        /* <DEDUP_REMOVED lines=15> */
.L_x_5518:
        /* <DEDUP_REMOVED lines=15> */
.L_x_5519:
        /* <DEDUP_REMOVED lines=12> */
.L_x_5503:
[----:B------:R-:W-:Y:S05]  /*26c10*/  BSYNC B1 ;  /* 0x0000000000017941 */ /* 0x000fea0003800000 */
.L_x_5502:
[----:B0-----:R-:W2:Y:S04]  /*26c20*/  LDL R0, [R1+0x38] ;  /* 0x0000380001007983 */ /* 0x001ea80000100800 */
[----:B------:R1:W-:Y:S04]  /*26c30*/  STL [R1+0x8], R7 ;  /* 0x0000080701007387 */ /* 0x0003e80000100800 */
[----:B------:R1:W-:Y:S02]  /*26c40*/  STL [R1+0x14], R9 ;  /* 0x0000140901007387 */ /* 0x0003e40000100800 */
[----:B-12---:R-:W-:-:S07]  /*26c50*/  VIADD R0, R0, 0xfffffffd ;  /* 0xfffffffd00007836 */ /* 0x006fce0000000000 */
.L_x_5501:
[----:B------:R-:W-:Y:S05]  /*26c60*/  BSYNC B2 ;  /* 0x0000000000027941 */ /* 0x000fea0003800000 */
.L_x_5500:
[----:B------:R-:W3:Y:S01]  /*26c70*/  LDL.LU R2, [R1+0x38] ;  /* 0x0000380001027983 */ /* 0x000ee20000300800 */
[----:B------:R-:W-:Y:S01]  /*26c80*/  VIADD R8, R8, 0xfffffffe ;  /* 0xfffffffe08087836 */ /* 0x000fe20000000000 */
[----:B---3--:R-:W-:-:S04]  /*26c90*/  LOP3.LUT R2, RZ, R2, RZ, 0x33, !PT ;  /* 0x00000002ff027212 */ /* 0x008fc800078e33ff */
[----:B------:R-:W-:-:S13]  /*26ca0*/  ISETP.NE.AND P0, PT, R8, R2, PT ;  /* 0x000000020800720c */ /* 0x000fda0003f05270 */
[----:B------:R-:W-:Y:S05]  /*26cb0*/  @!P0 BRA `(.L_x_5499) ;  /* 0x00000018000c8947 */ /* 0x000fea0003800000 */
[----:B0-----:R-:W-:-:S07]  /*26cc0*/  IMAD.MOV.U32 R9, RZ, RZ, R17 ;  /* 0x000000ffff097224 */ /* 0x001fce00078e0011 */
.L_x_5556:
[----:B------:R-:W3:Y:S04]  /*26cd0*/  LDL R4, [R1] ;  /* 0x0000000001047983 */ /* 0x000ee80000100800 */
        /* <DEDUP_REMOVED lines=35> */
.L_x_5522:
[----:B------:R-:W2:Y:S01]  /*26f10*/  LDL R2, [R1+0x4] ;  /* 0x0000040001027983 */ /* 0x000ea20000100800 */
[----:B------:R-:W-:Y:S01]  /*26f20*/  BSSY B2, `(.L_x_5523) ;  /* 0x0000005000027945 */ /* 0x000fe20003800000 */
[----:B--2---:R-:W-:Y:S01]  /*26f30*/  IMAD R3, R4, 0x8, R2 ;  /* 0x0000000804037824 */ /* 0x004fe200078e0202 */
[----:B------:R-:W-:-:S04]  /*26f40*/  SHF.L.U32 R2, R5, 0x1f, RZ ;  /* 0x0000001f05027819 */ /* 0x000fc800000006ff */
[----:B------:R-:W1:Y:S02]  /*26f50*/  SYNCS.PHASECHK.TRANS64.TRYWAIT P0, [R3+URZ+0x30840], R2 ;  /* 0x03084002030075a7 */ /* 0x000e64000800017f */
[----:B-1----:R-:W-:Y:S05]  /*26f60*/  @!P0 BRA `(.L_x_5524) ;  /* 0x0000004800688947 */ /* 0x002fea0003800000 */
.L_x_5660:
[----:B------:R-:W-:Y:S05]  /*26f70*/  BSYNC B2 ;  /* 0x0000000000027941 */ /* 0x000fea0003800000 */
.L_x_5523:
[----:B------:R-:W2:Y:S01]  /*26f80*/  S2R R7, SR_TID.X ;  /* 0x0000000000077919 */ /* 0x000ea20000002100 */
[----:B------:R-:W-:Y:S01]  /*26f90*/  BSSY B2, `(.L_x_5525) ;  /* 0x000000a000027945 */ /* 0x000fe20003800000 */
[----:B--2---:R-:W-:-:S04]  /*26fa0*/  LOP3.LUT R7, R7, 0x7f, RZ, 0xc0, !PT ;  /* 0x0000007f07077812 */ /* 0x004fc800078ec0ff */
[----:B------:R-:W-:-:S13]  /*26fb0*/  ISETP.NE.AND P0, PT, R7, RZ, PT ;  /* 0x000000ff0700720c */ /* 0x000fda0003f05270 */
[----:B------:R-:W-:Y:S05]  /*26fc0*/  @P0 BRA `(.L_x_5526) ;  /* 0x0000000000180947 */ /* 0x000fea0003800000 */
[----:B------:R-:W2:Y:S01]  /*26fd0*/  LDL R7, [R1] ;  /* 0x0000000001077983 */ /* 0x000ea20000100800 */
[----:B-1----:R-:W-:-:S04]  /*26fe0*/  IMAD.MOV.U32 R2, RZ, RZ, 0x9000 ;  /* 0x00009000ff027424 */ /* 0x002fc800078e00ff */
[----:B------:R3:W-:Y:S01]  /*26ff0*/  SYNCS.ARRIVE.TRANS64 RZ, [R3+URZ+0x30830], R2 ;  /* 0x0308300203ff79a7 */ /* 0x0007e2000800003f */
[----:B--2---:R-:W-:-:S13]  /*27000*/  LOP3.LUT P1, RZ, R7, 0x1, RZ, 0xc0, !PT ;  /* 0x0000000107ff7812 */ /* 0x004fda000782c0ff */
[----:B---3--:R-:W-:Y:S05]  /*27010*/  @!P1 BRA `(.L_x_5526) ;  /* 0x0000000000049947 */ /* 0x008fea0003800000 */
[----:B------:R-:W-:Y:S01]  /*27020*/  BPT.TRAP 0x1 ;  /* 0x000000040000795c */ /* 0x000fe20000300000 */
.L_x_5526:
[----:B------:R-:W-:Y:S05]  /*27030*/  BSYNC B2 ;  /* 0x0000000000027941 */ /* 0x000fea0003800000 */
.L_x_5525:
        /* <DEDUP_REMOVED lines=12> */
[----:B0-----:R-:W-:-:S08]  /*27100*/  VIADD R8, R7, 0x1e400 ;  /* 0x0001e40007087836 */ /* 0x001fd00000000000 */
.L_x_5527:
        /* <DEDUP_REMOVED lines=16> */
.L_x_5528:
        /* <DEDUP_REMOVED lines=16> */
.L_x_5529:
        /* <DEDUP_REMOVED lines=18> */
.L_x_5661:
[----:B------:R-:W-:Y:S05]  /*27430*/  BSYNC B2 ;  /* 0x0000000000027941 */ /* 0x000fea0003800000 */
.L_x_5530:
        /* <DEDUP_REMOVED lines=10> */
.L_x_5532:
[----:B------:R-:W2:Y:S01]  /*274e0*/  LDL R3, [R1] ;  /* 0x0000000001037983 */ /* 0x000ea20000100800 */
[----:B------:R-:W-:Y:S01]  /*274f0*/  BSSY B2, `(.L_x_5533) ;  /* 0x0000004000027945 */ /* 0x000fe20003800000 */
[----:B--2---:R-:W-:-:S13]  /*27500*/  LOP3.LUT P0, RZ, R3, 0x8, RZ, 0xc0, !PT ;  /* 0x0000000803ff7812 */ /* 0x004fda000780c0ff */
[----:B------:R-:W-:Y:S05]  /*27510*/  @P0 BRA `(.L_x_5534) ;  /* 0x0000000000040947 */ /* 0x000fea0003800000 */
[----:B------:R-:W-:Y:S01]  /*27520*/  BPT.TRAP 0x1 ;  /* 0x000000040000795c */ /* 0x000fe20000300000 */
.L_x_5534:
[----:B------:R-:W-:Y:S05]  /*27530*/  BSYNC B2 ;  /* 0x0000000000027941 */ /* 0x000fea0003800000 */
.L_x_5533:
        /* <DEDUP_REMOVED lines=14> */
.L_x_5535:
        /* <DEDUP_REMOVED lines=15> */
.L_x_5536:
        /* <DEDUP_REMOVED lines=15> */
.L_x_5537:
        /* <DEDUP_REMOVED lines=12> */
.L_x_5521:
[----:B------:R-:W-:Y:S05]  /*278c0*/  BSYNC B1 ;  /* 0x0000000000017941 */ /* 0x000fea0003800000 */
.L_x_5520:
[----:B------:R-:W2:Y:S01]  /*278d0*/  LDL R2, [R1] ;  /* 0x0000000001027983 */ /* 0x000ea20000100800 */
        /* <DEDUP_REMOVED lines=35> */
.L_x_5540:
[----:B------:R-:W2:Y:S01]  /*27b10*/  LDL R2, [R1+0x4] ;  /* 0x0000040001027983 */ /* 0x000ea20000100800 */
[----:B------:R-:W-:Y:S01]  /*27b20*/  BSSY B2, `(.L_x_5541) ;  /* 0x0000005000027945 */ /* 0x000fe20003800000 */
[----:B--2---:R-:W-:Y:S01]  /*27b30*/  IMAD R3, R11, 0x8, R2 ;  /* 0x000000080b037824 */ /* 0x004fe200078e0202 */
[----:B------:R-:W-:-:S04]  /*27b40*/  SHF.L.U32 R2, R10, 0x1f, RZ ;  /* 0x0000001f0a027819 */ /* 0x000fc800000006ff */
[----:B------:R-:W2:Y:S02]  /*27b50*/  SYNCS.PHASECHK.TRANS64.TRYWAIT P0, [R3+URZ+0x30840], R2 ;  /* 0x03084002030075a7 */ /* 0x000ea4000800017f */
[----:B--2---:R-:W-:Y:S05]  /*27b60*/  @!P0 BRA `(.L_x_5542) ;  /* 0x0000003c00908947 */ /* 0x004fea0003800000 */
.L_x_5662:
[----:B------:R-:W-:Y:S05]  /*27b70*/  BSYNC B2 ;  /* 0x0000000000027941 */ /* 0x000fea0003800000 */
.L_x_5541:
[----:B-1----:R-:W1:Y:S01]  /*27b80*/  S2R R8, SR_TID.X ;  /* 0x0000000000087919 */ /* 0x002e620000002100 */
[----:B------:R-:W-:Y:S01]  /*27b90*/  BSSY B2, `(.L_x_5543) ;  /* 0x000000a000027945 */ /* 0x000fe20003800000 */
[----:B-1----:R-:W-:-:S04]  /*27ba0*/  LOP3.LUT R8, R8, 0x7f, RZ, 0xc0, !PT ;  /* 0x0000007f08087812 */ /* 0x002fc800078ec0ff */
[----:B------:R-:W-:-:S13]  /*27bb0*/  ISETP.NE.AND P0, PT, R8, RZ, PT ;  /* 0x000000ff0800720c */ /* 0x000fda0003f05270 */
[----:B------:R-:W-:Y:S05]  /*27bc0*/  @P0 BRA `(.L_x_5544) ;  /* 0x0000000000180947 */ /* 0x000fea0003800000 */
[----:B------:R-:W3:Y:S01]  /*27bd0*/  LDL R8, [R1] ;  /* 0x0000000001087983 */ /* 0x000ee20000100800 */
[----:B--2---:R-:W-:-:S04]  /*27be0*/  MOV R2, 0x9000 ;  /* 0x0000900000027802 */ /* 0x004fc80000000f00 */
[----:B------:R1:W-:Y:S01]  /*27bf0*/  SYNCS.ARRIVE.TRANS64 RZ, [R3+URZ+0x30830], R2 ;  /* 0x0308300203ff79a7 */ /* 0x0003e2000800003f */
[----:B---3--:R-:W-:-:S13]  /*27c00*/  LOP3.LUT P1, RZ, R8, 0x1, RZ, 0xc0, !PT ;  /* 0x0000000108ff7812 */ /* 0x008fda000782c0ff */
[----:B-1----:R-:W-:Y:S05]  /*27c10*/  @!P1 BRA `(.L_x_5544) ;  /* 0x0000000000049947 */ /* 0x002fea0003800000 */
[----:B------:R-:W-:Y:S01]  /*27c20*/  BPT.TRAP 0x1 ;  /* 0x000000040000795c */ /* 0x000fe20000300000 */
.L_x_5544:
[----:B------:R-:W-:Y:S05]  /*27c30*/  BSYNC B2 ;  /* 0x0000000000027941 */ /* 0x000fea0003800000 */
.L_x_5543:
[----:B0-----:R-:W3:Y:S04]  /*27c40*/  LDL R10, [R1+0x4] ;  /* 0x00000400010a7983 */ /* 0x001ee80000100800 */
        /* <DEDUP_REMOVED lines=13> */
.L_x_5545:
        /* <DEDUP_REMOVED lines=16> */
.L_x_5546:
        /* <DEDUP_REMOVED lines=16> */
.L_x_5547:
        /* <DEDUP_REMOVED lines=13> */
[----:B--2---:R-:W-:-:S04]  /*27ff0*/  LEA R2, R4, R13, 0x3 ;  /* 0x0000000d04027211 */ /* 0x004fc800078e18ff */
[----:B------:R-:W0:Y:S02]  /*28000*/  SYNCS.PHASECHK.TRANS64.TRYWAIT P0, [R2+URZ+0x30860], R5 ;  /* 0x03086005020075a7 */ /* 0x000e24000800017f */
[----:B0-----:R-:W-:Y:S05]  /*28010*/  @!P0 BRA `(.L_x_5549) ;  /* 0x0000003800788947 */ /* 0x001fea0003800000 */
.L_x_5663:
[----:B------:R-:W-:Y:S05]  /*28020*/  BSYNC B2 ;  /* 0x0000000000027941 */ /* 0x000fea0003800000 */
.L_x_5548:
[----:B------:R-:W1:Y:S01]  /*28030*/  S2R R3, SR_TID.X ;  /* 0x0000000000037919 */ /* 0x000e620000002100 */
[----:B------:R-:W-:-:S04]  /*28040*/  UPRMT UR4, UR38, 0x9910, URZ ;  /* 0x0000991026047896 */ /* 0x000fc8000800003f */
[----:B------:R-:W-:Y:S01]  /*28050*/  UISETP.NE.AND UP0, UPT, UR4, 0x2, UPT ;  /* 0x000000020400788c */ /* 0x000fe2000bf05270 */
[----:B-1----:R-:W-:-:S04]  /*28060*/  LOP3.LUT R3, R3, 0x7f, RZ, 0xc0, !PT ;  /* 0x0000007f03037812 */ /* 0x002fc800078ec0ff */
[----:B------:R-:W-:-:S13]  /*28070*/  ISETP.NE.AND P0, PT, R3, RZ, PT ;  /* 0x000000ff0300720c */ /* 0x000fda0003f05270 */
[----:B------:R-:W-:-:S04]  /*28080*/  @!P0 IMAD.MOV.U32 R3, RZ, RZ, 0x9000 ;  /* 0x00009000ff038424 */ /* 0x000fc800078e00ff */
[----:B------:R1:W-:Y:S01]  /*28090*/  @!P0 SYNCS.ARRIVE.TRANS64 RZ, [R2+URZ+0x30850], R3 ;  /* 0x0308500302ff89a7 */ /* 0x0003e2000800003f */
[----:B------:R-:W-:-:S13]  /*280a0*/  PLOP3.LUT P0, PT, PT, PT, UP0, 0x80, 0x0 ;  /* 0x000000000000781c */ /* 0x000fda0003f0f008 */
[----:B-1----:R-:W-:Y:S05]  /*280b0*/  @P0 BRA `(.L_x_5550) ;  /* 0x0000000000040947 */ /* 0x002fea0003800000 */
[----:B------:R-:W-:Y:S01]  /*280c0*/  BPT.TRAP 0x1 ;  /* 0x000000040000795c */ /* 0x000fe20000300000 */
.L_x_5550:
[----:B------:R-:W2:Y:S01]  /*280d0*/  LDL R3, [R1] ;  /* 0x0000000001037983 */ /* 0x000ea20000100800 */
[----:B------:R-:W-:Y:S01]  /*280e0*/  BSSY B2, `(.L_x_5551) ;  /* 0x0000004000027945 */ /* 0x000fe20003800000 */
[----:B--2---:R-:W-:-:S13]  /*280f0*/  LOP3.LUT P0, RZ, R3, 0x8, RZ, 0xc0, !PT ;  /* 0x0000000803ff7812 */ /* 0x004fda000780c0ff */
[----:B------:R-:W-:Y:S05]  /*28100*/  @P0 BRA `(.L_x_5552) ;  /* 0x0000000000040947 */ /* 0x000fea0003800000 */
[----:B------:R-:W-:Y:S01]  /*28110*/  BPT.TRAP 0x1 ;  /* 0x000000040000795c */ /* 0x000fe20000300000 */
.L_x_5552:
[----:B------:R-:W-:Y:S05]  /*28120*/  BSYNC B2 ;  /* 0x0000000000027941 */ /* 0x000fea0003800000 */
.L_x_5551:
        /* <DEDUP_REMOVED lines=13> */
.L_x_5553:
        /* <DEDUP_REMOVED lines=15> */
.L_x_5554:
        /* <DEDUP_REMOVED lines=15> */
.L_x_5555:
        /* <DEDUP_REMOVED lines=12> */
.L_x_5539:
[----:B------:R-:W-:Y:S05]  /*284a0*/  BSYNC B1 ;  /* 0x0000000000017941 */ /* 0x000fea0003800000 */
.L_x_5538:
[----:B------:R-:W2:Y:S01]  /*284b0*/  LDL R2, [R1+0x30] ;  /* 0x0000300001027983 */ /* 0x000ea20000100800 */
[----:B------:R-:W-:Y:S01]  /*284c0*/  VIADD R0, R0, 0xfffffffe ;  /* 0xfffffffe00007836 */ /* 0x000fe20000000000 */
[----:B--2---:R-:W-:-:S13]  /*284d0*/  ISETP.GT.AND P0, PT, R6, R2, PT ;  /* 0x000000020600720c */ /* 0x004fda0003f04270 */
[----:B------:R-:W-:Y:S05]  /*284e0*/  @P0 BRA `(.L_x_5556) ;  /* 0xffffffe400f80947 */ /* 0x000fea000383ffff */
.L_x_5499:
[----:B------:R-:W-:Y:S05]  /*284f0*/  BSYNC B0 ;  /* 0x0000000000007941 */ /* 0x000fea0003800000 */
.L_x_5498:
        /* <DEDUP_REMOVED lines=17> */
.L_x_5558:
[----:B------:R-:W-:Y:S05]  /*28610*/  BSYNC B0 ;  /* 0x0000000000007941 */ /* 0x000fea0003800000 */
.L_x_5557:
[----:B------:R-:W3:Y:S01]  /*28620*/  LDL R0, [R1] ;  /* 0x0000000001007983 */ /* 0x000ee20000100800 */
[----:B------:R-:W-:Y:S01]  /*28630*/  BSSY B0, `(.L_x_5559) ;  /* 0x0000052000007945 */ /* 0x000fe20003800000 */
[----:B---3--:R-:W-:-:S13]  /*28640*/  LOP3.LUT P0, RZ, R0, 0x4, RZ, 0xc0, !PT ;  /* 0x0000000400ff7812 */ /* 0x008fda000780c0ff */
[----:B------:R-:W-:Y:S05]  /*28650*/  @!P0 BRA `(.L_x_5560) ;  /* 0x00000004003c8947 */ /* 0x000fea0003800000 */
[----:B------:R-:W3:Y:S04]  /*28660*/  LDL R3, [R1+0x4] ;  /* 0x0000040001037983 */ /* 0x000ee80000100800 */
[----:B------:R-:W3:Y:S04]  /*28670*/  LDL R0, [R1+0x8] ;  /* 0x0000080001007983 */ /* 0x000ee80000100800 */
[----:B------:R-:W4:Y:S01]  /*28680*/  LDL R2, [R1+0x14] ;  /* 0x0000140001027983 */ /* 0x000f220000100800 */
[----:B------:R-:W-:Y:S01]  /*28690*/  BSSY B1, `(.L_x_5561) ;  /* 0x0000005000017945 */ /* 0x000fe20003800000 */
[----:B---3--:R-:W-:-:S02]  /*286a0*/  LEA R0, R0, R3, 0x3 ;  /* 0x0000000300007211 */ /* 0x008fc400078e18ff */
[----:B----4-:R-:W-:-:S04]  /*286b0*/  SHF.L.U32 R2, R2, 0x1f, RZ ;  /* 0x0000001f02027819 */ /* 0x010fc800000006ff */
[----:B------:R-:W3:Y:S02]  /*286c0*/  SYNCS.PHASECHK.TRANS64.TRYWAIT P0, [R0+URZ+0x30860], R2 ;  /* 0x03086002000075a7 */ /* 0x000ee4000800017f */
[----:B---3--:R-:W-:Y:S05]  /*286d0*/  @!P0 BRA `(.L_x_5562) ;  /* 0x0000003000dc8947 */ /* 0x008fea0003800000 */
.L_x_5664:
[----:B------:R-:W-:Y:S05]  /*286e0*/  BSYNC B1 ;  /* 0x0000000000017941 */ /* 0x000fea0003800000 */
.L_x_5561:
[----:B------:R-:W4:Y:S01]  /*286f0*/  S2R R3, SR_TID.X ;  /* 0x0000000000037919 */ /* 0x000f220000002100 */
[----:B------:R-:W-:-:S04]  /*28700*/  UPRMT UR4, UR38, 0x9910, URZ ;  /* 0x0000991026047896 */ /* 0x000fc8000800003f */
[----:B------:R-:W-:Y:S01]  /*28710*/  UISETP.NE.AND UP0, UPT, UR4, 0x2, UPT ;  /* 0x000000020400788c */ /* 0x000fe2000bf05270 */
[----:B----4-:R-:W-:-:S04]  /*28720*/  LOP3.LUT R3, R3, 0x7f, RZ, 0xc0, !PT ;  /* 0x0000007f03037812 */ /* 0x010fc800078ec0ff */
[----:B------:R-:W-:-:S13]  /*28730*/  ISETP.NE.AND P0, PT, R3, RZ, PT ;  /* 0x000000ff0300720c */ /* 0x000fda0003f05270 */
[----:B---3--:R-:W-:-:S04]  /*28740*/  @!P0 IMAD.MOV.U32 R2, RZ, RZ, 0x9000 ;  /* 0x00009000ff028424 */ /* 0x008fc800078e00ff */
[----:B------:R3:W-:Y:S01]  /*28750*/  @!P0 SYNCS.ARRIVE.TRANS64 RZ, [R0+URZ+0x30850], R2 ;  /* 0x0308500200ff89a7 */ /* 0x0007e2000800003f */
[----:B------:R-:W-:-:S13]  /*28760*/  PLOP3.LUT P0, PT, PT, PT, UP0, 0x80, 0x0 ;  /* 0x000000000000781c */ /* 0x000fda0003f0f008 */
[----:B---3--:R-:W-:Y:S05]  /*28770*/  @P0 BRA `(.L_x_5563) ;  /* 0x0000000000040947 */ /* 0x008fea0003800000 */
[----:B------:R-:W-:Y:S01]  /*28780*/  BPT.TRAP 0x1 ;  /* 0x000000040000795c */ /* 0x000fe20000300000 */
.L_x_5563:
[----:B------:R-:W3:Y:S01]  /*28790*/  LDL R2, [R1] ;  /* 0x0000000001027983 */ /* 0x000ee20000100800 */
[----:B------:R-:W-:Y:S01]  /*287a0*/  BSSY B1, `(.L_x_5564) ;  /* 0x0000004000017945 */ /* 0x000fe20003800000 */
[----:B---3--:R-:W-:-:S13]  /*287b0*/  LOP3.LUT P0, RZ, R2, 0x8, RZ, 0xc0, !PT ;  /* 0x0000000802ff7812 */ /* 0x008fda000780c0ff */
[----:B------:R-:W-:Y:S05]  /*287c0*/  @P0 BRA `(.L_x_5565) ;  /* 0x0000000000040947 */ /* 0x000fea0003800000 */
[----:B------:R-:W-:Y:S01]  /*287d0*/  BPT.TRAP 0x1 ;  /* 0x000000040000795c */ /* 0x000fe20000300000 */
.L_x_5565:
[----:B------:R-:W-:Y:S05]  /*287e0*/  BSYNC B1 ;  /* 0x0000000000017941 */ /* 0x000fea0003800000 */
.L_x_5564:
[----:B--2---:R-:W2:Y:S04]  /*287f0*/  LDL.LU R5, [R1+0x18] ;  /* 0x0000180001057983 */ /* 0x004ea80000300800 */
[----:B------:R-:W2:Y:S04]  /*28800*/  LDL.LU R3, [R1+0xc] ;  /* 0x00000c0001037983 */ /* 0x000ea80000300800 */
[----:B------:R-:W3:Y:S04]  /*28810*/  LDL R4, [R1+0x4] ;  /* 0x0000040001047983 */ /* 0x000ee80000100800 */
        /* <DEDUP_REMOVED lines=9> */
[----:B---3--:R-:W-:-:S04]  /*288b0*/  IMAD R2, R2, 0x9000, R4 ;  /* 0x0000900002027824 */ /* 0x008fc800078e0204 */
[----:B------:R-:W-:-:S07]  /*288c0*/  VIADD R4, R2, 0x400 ;  /* 0x0000040002047836 */ /* 0x000fce0000000000 */
.L_x_5566:
        /* <DEDUP_REMOVED lines=10> */
[----:B------:R-:W-:Y:S01]  /*28970*/  PLOP3.LUT P0, PT, PT, PT, PT, 0x80, 0x0 ;  /* 0x000000000000781c */ /* 0x000fe20003f0f070 */
[----:B------:R-:W-:Y:S01]  /*28980*/  VIADD R4, R2, 0x3400 ;  /* 0x0000340002047836 */ /* 0x000fe20000000000 */
[----:B------:R-:W-:Y:S01]  /*28990*/  UMOV UR6, 0x0 ;  /* 0x0000000000067882 */ /* 0x000fe20000000000 */
[----:B------:R-:W-:Y:S01]  /*289a0*/  UMOV UR7, 0x14f00000 ;  /* 0x14f0000000077882 */ /* 0x000fe20000000000 */
[----:B------:R-:W-:-:S09]  /*289b0*/  UMOV UR10, 0x40 ;  /* 0x00000040000a7882 */ /* 0x000fd20000000000 */
.L_x_5567:
        /* <DEDUP_REMOVED lines=15> */
.L_x_5568:
        /* <DEDUP_REMOVED lines=10> */
.L_x_5560:
[----:B------:R-:W-:Y:S05]  /*28b50*/  BSYNC B0 ;  /* 0x0000000000007941 */ /* 0x000fea0003800000 */
.L_x_5559:
        /* <DEDUP_REMOVED lines=9> */
.L_x_5478:
[----:B------:R-:W-:Y:S05]  /*28bf0*/  BSYNC B7 ;  /* 0x0000000000077941 */ /* 0x000fea0003800000 */
.L_x_5476:
[----:B01----:R-:W3:Y:S02]  /*28c00*/  LDL R7, [R1] ;  /* 0x0000000001077983 */ /* 0x003ee40000100800 */
        /* <DEDUP_REMOVED lines=9> */
[----:B------:R0:W-:Y:S01]  /*28ca0*/  STL [R1+0x4], R0 ;  /* 0x0000040001007387 */ /* 0x0001e20000100800 */
[----:B------:R-:W-:Y:S06]  /*28cb0*/  BAR.ARV 0x4, 0x180 ;  /* 0x0106000000007b1d */ /* 0x000fec0000002000 */
[----:B------:R-:W-:Y:S05]  /*28cc0*/  BRA `(.L_x_5570) ;  /* 0x0000000800d87947 */ /* 0x000fea0003800000 */
.L_x_5569:
        /* <DEDUP_REMOVED lines=13> */
[----:B------:R-:W-:Y:S01]  /*28da0*/  SHFL.IDX PT, R5, R16, 0x1, 0x1f ;  /* 0x00201f0010057f89 */ /* 0x000fe200000e0000 */
[C---:B------:R-:W-:Y:S01]  /*28db0*/  ISETP.GE.U32.AND P3, PT, R6.reuse, 0x10, PT ;  /* 0x000000100600780c */ /* 0x040fe20003f66070 */
[----:B0-----:R-:W-:Y:S02]  /*28dc0*/  IMAD.MOV.U32 R3, RZ, RZ, RZ ;  /* 0x000000ffff037224 */ /* 0x001fe400078e00ff */
[----:B--2---:R-:W-:Y:S01]  /*28dd0*/  @!P0 IMAD.MOV.U32 R3, RZ, RZ, R2 ;  /* 0x000000ffff038224 */ /* 0x004fe200078e0002 */
[----:B------:R-:W-:-:S04]  /*28de0*/  ISETP.GE.U32.AND P0, PT, R6, 0x2, PT ;  /* 0x000000020600780c */ /* 0x000fc80003f06070 */
[----:B------:R-:W0:Y:S02]  /*28df0*/  SHFL.UP PT, R2, R3, 0x1, RZ ;  /* 0x0420000003027989 */ /* 0x000e2400000e00ff */
[----:B0-----:R-:W-:-:S05]  /*28e00*/  SEL R0, R2, RZ, P4 ;  /* 0x000000ff02007207 */ /* 0x001fca0002000000 */
[----:B------:R-:W-:Y:S02]  /*28e10*/  IMAD.IADD R2, R3, 0x1, R0 ;  /* 0x0000000103027824 */ /* 0x000fe400078e0200 */
[----:B------:R-:W-:Y:S04]  /*28e20*/  SHFL.IDX PT, R0, R16, RZ, 0x1f ;  /* 0x00001fff10007589 */ /* 0x000fe800000e0000 */
        /* <DEDUP_REMOVED lines=13> */
.L_x_5674:
[----:B------:R-:W-:Y:S02]  /*28f00*/  ULDC UR4, c[0x0][0xc38] ;  /* 0x00030e0000047ab9 */ /* 0x000fe40000000800 */
[----:B------:R-:W-:-:S05]  /*28f10*/  MOV R4, UR4 ;  /* 0x0000000400047c02 */ /* 0x000fca0008000f00 */
[----:B-1----:R-:W-:-:S04]  /*28f20*/  IMAD R16, R16, R4, RZ ;  /* 0x0000000410107224 */ /* 0x002fc800078e02ff */
[----:B------:R-:W-:-:S05]  /*28f30*/  IMAD.IADD R5, R5, 0x1, R16 ;  /* 0x0000000105057824 */ /* 0x000fca00078e0210 */
[----:B------:R-:W-:-:S13]  /*28f40*/  ISETP.GT.AND P4, PT, R5, R0, PT ;  /* 0x000000000500720c */ /* 0x000fda0003f84270 */
[----:B------:R-:W-:Y:S05]  /*28f50*/  @P4 BRA `(.L_x_5572) ;  /* 0x0000000000a04947 */ /* 0x000fea0003800000 */
.L_x_5577:
[----:B0-----:R-:W0:Y:S01]  /*28f60*/  LDC R2, c[0x0][0xc3c] ;  /* 0x00030f00ff027b82 */ /* 0x001e220000000800 */
[----:B------:R-:W-:-:S05]  /*28f70*/  VIADD R19, R19, 0x1f ;  /* 0x0000001f13137836 */ /* 0x000fca0000000000 */
[----:B0-----:R-:W-:-:S13]  /*28f80*/  ISETP.GE.AND P4, PT, R19, R2, PT ;  /* 0x000000021300720c */ /* 0x001fda0003f86270 */
[----:B------:R-:W-:Y:S05]  /*28f90*/  @P4 BRA `(.L_x_5573) ;  /* 0x0000000400dc4947 */ /* 0x000fea0003800000 */
[----:B------:R-:W2:Y:S01]  /*28fa0*/  LDL R3, [R1+0x28] ;  /* 0x0000280001037983 */ /* 0x000ea20000100800 */
[----:B------:R-:W-:Y:S01]  /*28fb0*/  BSSY B0, `(.L_x_5574) ;  /* 0x0000008000007945 */ /* 0x000fe20003800000 */
[----:B--2---:R-:W-:Y:S02]  /*28fc0*/  IMAD.IADD R4, R19, 0x1, R3 ;  /* 0x0000000113047824 */ /* 0x004fe400078e0203 */
[----:B------:R-:W-:-:S03]  /*28fd0*/  IMAD.MOV.U32 R3, RZ, RZ, RZ ;  /* 0x000000ffff037224 */ /* 0x000fc600078e00ff */
[----:B------:R-:W-:-:S13]  /*28fe0*/  ISETP.GE.OR P4, PT, R4, R2, !P5 ;  /* 0x000000020400720c */ /* 0x000fda0006f86670 */
[----:B------:R-:W-:Y:S05]  /*28ff0*/  @P4 BRA `(.L_x_5575) ;  /* 0x00000000000c4947 */ /* 0x000fea0003800000 */
[----:B------:R-:W0:Y:S02]  /*29000*/  LDC.64 R2, c[0x0][0xc80] ;  /* 0x00032000ff027b82 */ /* 0x000e240000000a00 */
[----:B0-----:R-:W-:-:S06]  /*29010*/  IMAD.WIDE R2, R4, 0x4, R2 ;  /* 0x0000000404027825 */ /* 0x001fcc00078e0202 */
[----:B------:R0:W5:Y:S02]  /*29020*/  LDG.E R3, desc[UR60][R2.64] ;  /* 0x0000003c02037981 */ /* 0x000164000c1e1900 */
.L_x_5575:
[----:B------:R-:W-:Y:S05]  /*29030*/  BSYNC B0 ;  /* 0x0000000000007941 */ /* 0x000fea0003800000 */
.L_x_5574:
[----:B------:R-:W-:-:S03]  /*29040*/  UMOV UR4, 0xffffffff ;  /* 0xffffffff00047882 */ /* 0x000fc60000000000 */
[----:B------:R-:W-:Y:S05]  /*29050*/  BRA.DIV UR4, `(.L_x_5576) ;  /* 0x0000002e04cc7947 */ /* 0x000fea000b800000 */
[----:B------:R-:W2:Y:S04]  /*29060*/  LDL R4, [R1] ;  /* 0x0000000001047983 */ /* 0x000ea80000100800 */
        /* <DEDUP_REMOVED lines=17> */
.L_x_5682:
[----:B------:R-:W-:Y:S02]  /*29180*/  ULDC UR4, c[0x0][0xc38] ;  /* 0x00030e0000047ab9 */ /* 0x000fe40000000800 */
[----:B------:R-:W-:-:S04]  /*29190*/  IMAD.U32 R4, RZ, RZ, UR4 ;  /* 0x00000004ff047e24 */ /* 0x000fc8000f8e00ff */
[----:B-1----:R-:W-:-:S04]  /*291a0*/  IMAD R16, R16, R4, RZ ;  /* 0x0000000410107224 */ /* 0x002fc800078e02ff */
[----:B------:R-:W-:-:S05]  /*291b0*/  IMAD.IADD R5, R16, 0x1, R5 ;  /* 0x0000000110057824 */ /* 0x000fca00078e0205 */
[----:B------:R-:W-:-:S13]  /*291c0*/  ISETP.GT.AND P4, PT, R5, R0, PT ;  /* 0x000000000500720c */ /* 0x000fda0003f84270 */
[----:B------:R-:W-:Y:S05]  /*291d0*/  @!P4 BRA `(.L_x_5577) ;  /* 0xfffffffc0060c947 */ /* 0x000fea000383ffff */
.L_x_5572:
        /* <DEDUP_REMOVED lines=8> */
.L_x_5686:
[----:B------:R-:W-:Y:S01]  /*29260*/  ISETP.NE.AND P0, PT, R5, RZ, PT ;  /* 0x000000ff0500720c */ /* 0x000fe20003f05270 */
[----:B------:R-:W-:-:S12]  /*29270*/  IMAD.MOV.U32 R5, RZ, RZ, RZ ;  /* 0x000000ffff057224 */ /* 0x000fd800078e00ff */
[----:B------:R-:W-:Y:S05]  /*29280*/  @!P0 BRA `(.L_x_5579) ;  /* 0x0000000000148947 */ /* 0x000fea0003800000 */
[----:B------:R-:W-:Y:S01]  /*29290*/  UMOV UR4, 0xffffffff ;  /* 0xffffffff00047882 */ /* 0x000fe20000000000 */
[----:B------:R-:W-:Y:S02]  /*292a0*/  VIADD R12, R6, 0xffffffff ;  /* 0xffffffff060c7836 */ /* 0x000fe40000000000 */
[----:B------:R-:W-:Y:S05]  /*292b0*/  BRA.DIV UR4, `(.L_x_5580) ;  /* 0x00000032045c7947 */ /* 0x000fea000b800000 */
[----:B0-----:R0:W3:Y:S02]  /*292c0*/  SHFL.IDX PT, R2, R2, R12, 0x1f ;  /* 0x00001f0c02027589 */ /* 0x0010e400000e0000 */
.L_x_5689:
[----:B---3--:R-:W-:-:S07]  /*292d0*/  IMAD.MOV.U32 R5, RZ, RZ, R2 ;  /* 0x000000ffff057224 */ /* 0x008fce00078e0002 */
.L_x_5579:
        /* <DEDUP_REMOVED lines=67> */
.L_x_5573:
[----:B------:R-:W-:Y:S01]  /*29710*/  UMOV UR4, URZ ;  /* 0x0000003f00047c82 */ /* 0x000fe20008000000 */
[----:B------:R-:W-:Y:S01]  /*29720*/  UMOV UR5, URZ ;  /* 0x0000003f00057c82 */ /* 0x000fe20008000000 */
[----:B------:R-:W-:Y:S01]  /*29730*/  ULDC UR6, c[0x0][0xc3c] ;  /* 0x00030f0000067ab9 */ /* 0x000fe20000000800 */
[----:B------:R-:W-:Y:S01]  /*29740*/  MOV R16, R0 ;  /* 0x0000000000107202 */ /* 0x000fe20000000f00 */
[----:B------:R-:W-:Y:S02]  /*29750*/  IMAD.U32 R17, RZ, RZ, UR4 ;  /* 0x00000004ff117e24 */ /* 0x000fe4000f8e00ff */
[----:B------:R-:W-:Y:S02]  /*29760*/  IMAD.U32 R18, RZ, RZ, UR5 ;  /* 0x00000005ff127e24 */ /* 0x000fe4000f8e00ff */
[----:B------:R-:W-:-:S07]  /*29770*/  IMAD.U32 R19, RZ, RZ, UR6 ;  /* 0x00000006ff137e24 */ /* 0x000fce000f8e00ff */
.L_x_5581:
        /* <DEDUP_REMOVED lines=11> */
.L_x_5570:
[----:B------:R-:W-:Y:S02]  /*29830*/  ULDC UR4, c[0x0][0xc3c] ;  /* 0x00030f0000047ab9 */ /* 0x000fe40000000800 */
[----:B-1----:R-:W-:-:S13]  /*29840*/  ISETP.GE.AND P0, PT, R19, UR4, PT ;  /* 0x0000000413007c0c */ /* 0x002fda000bf06270 */
[----:B------:R-:W-:Y:S05]  /*29850*/  @!P0 BRA `(.L_x_5582) ;  /* 0xffffff8800648947 */ /* 0x000fea000383ffff */
[----:B------:R-:W-:Y:S05]  /*29860*/  BSYNC B8 ;  /* 0x0000000000087941 */ /* 0x000fea0003800000 */
.L_x_5416:
        /* <DEDUP_REMOVED lines=12> */
.L_x_5690:
[----:B------:R-:W-:Y:S05]  /*29930*/  BSYNC B0 ;  /* 0x0000000000007941 */ /* 0x000fea0003800000 */
.L_x_5583:
[----:B------:R-:W-:-:S03]  /*29940*/  UMOV UR4, 0xffffffff ;  /* 0xffffffff00047882 */ /* 0x000fc60000000000 */
[----:B------:R-:W-:Y:S05]  /*29950*/  BRA.DIV UR4, `(.L_x_5585) ;  /* 0x0000002a04f07947 */ /* 0x000fea000b800000 */
[----:B------:R-:W1:Y:S02]  /*29960*/  S2R R2, SR_TID.X ;  /* 0x0000000000027919 */ /* 0x000e640000002100 */
[----:B-1----:R-:W-:-:S04]  /*29970*/  SHF.R.U32.HI R2, RZ, 0x5, R2 ;  /* 0x00000005ff027819 */ /* 0x002fc80000011602 */
[----:B------:R-:W-:-:S05]  /*29980*/  LOP3.LUT R2, R2, 0x3, RZ, 0xc0, !PT ;  /* 0x0000000302027812 */ /* 0x000fca00078ec0ff */
[----:B------:R1:W2:Y:S02]  /*29990*/  SHFL.IDX PT, R14, R2, RZ, 0x1f ;  /* 0x00001fff020e7589 */ /* 0x0002a400000e0000 */
.L_x_5693:
[----:B--2---:R-:W-:-:S13]  /*299a0*/  ISETP.NE.AND P0, PT, R14, RZ, PT ;  /* 0x000000ff0e00720c */ /* 0x004fda0003f05270 */
[----:B------:R-:W-:Y:S05]  /*299b0*/  @P0 BRA `(.L_x_5120) ;  /* 0x00000000009c0947 */ /* 0x000fea0003800000 */
[----:B------:R-:W-:-:S03]  /*299c0*/  UMOV UR4, 0xffffffff ;  /* 0xffffffff00047882 */ /* 0x000fc60000000000 */
[----:B------:R-:W-:Y:S05]  /*299d0*/  BRA.DIV UR4, `(.L_x_5586) ;  /* 0x0000002e04047947 */ /* 0x000fea000b800000 */
[----:B------:R-:W-:-:S13]  /*299e0*/  ELECT P6, URZ, PT ;  /* 0x00000000003f782f */ /* 0x000fda00038c0000 */
.L_x_5696:
        /* <DEDUP_REMOVED lines=8> */
.L_x_5587:
        /* <DEDUP_REMOVED lines=14> */
.L_x_5697:
[----:B------:R-:W1:Y:S02]  /*29b50*/  SYNCS.PHASECHK.TRANS64.TRYWAIT P0, [R7+URZ], R2 ;  /* 0x00000002070075a7 */ /* 0x000e64000800017f */
[----:B-1----:R-:W-:Y:S05]  /*29b60*/  @!P0 BRA `(.L_x_5589) ;  /* 0x0000002800d48947 */ /* 0x002fea0003800000 */
.L_x_5698:
[----:B------:R-:W-:Y:S05]  /*29b70*/  @!P2 BRA `(.L_x_5590) ;  /* 0x000000000004a947 */ /* 0x000fea0003800000 */
[----:B------:R-:W-:Y:S01]  /*29b80*/  BPT.TRAP 0x1 ;  /* 0x000000040000795c */ /* 0x000fe20000300000 */
.L_x_5590:
[----:B------:R-:W2:Y:S01]  /*29b90*/  LDL.LU R4, [R1+0x8] ;  /* 0x0000080001047983 */ /* 0x000ea20000300800 */
[----:B------:R-:W-:-:S04]  /*29ba0*/  VIADD R0, R0, 0x30860 ;  /* 0x0003086000007836 */ /* 0x000fc80000000000 */
[----:B--2---:R-:W-:-:S04]  /*29bb0*/  IMAD R4, R4, 0x8, R0 ;  /* 0x0000000804047824 */ /* 0x004fc800078e0200 */
[----:B------:R-:W2:Y:S02]  /*29bc0*/  SYNCS.PHASECHK.TRANS64.TRYWAIT P0, [R4+URZ], R5 ;  /* 0x00000005040075a7 */ /* 0x000ea4000800017f */
[----:B--2---:R-:W-:Y:S05]  /*29bd0*/  @!P0 BRA `(.L_x_5591) ;  /* 0x0000002800cc8947 */ /* 0x004fea0003800000 */
.L_x_5699:
[----:B------:R-:W-:-:S07]  /*29be0*/  IMAD R3, R3, 0x8, R0 ;  /* 0x0000000803037824 */ /* 0x000fce00078e0200 */
.L_x_5592:
[----:B---3--:R3:W4:Y:S02]  /*29bf0*/  SYNCS.PHASECHK.TRANS64.TRYWAIT P0, [R3+URZ], R2 ;  /* 0x00000002030075a7 */ /* 0x008724000800017f */
[----:B----4-:R-:W-:Y:S05]  /*29c00*/  @!P0 NANOSLEEP.SYNCS 0x989680 ;  /* 0x009896800000895d */ /* 0x010fea0003900000 */
[----:B------:R-:W4:Y:S02]  /*29c10*/  @!P0 SYNCS.PHASECHK.TRANS64 P0, [R3+URZ], R2 ;  /* 0x00000002030085a7 */ /* 0x000f24000800007f */
[----:B----4-:R-:W-:Y:S05]  /*29c20*/  @!P0 BRA `(.L_x_5592) ;  /* 0xfffffffc00f08947 */ /* 0x010fea000383ffff */
.L_x_5120:
[----:B------:R-:W-:Y:S05]  /*29c30*/  BSYNC B9 ;  /* 0x0000000000097941 */ /* 0x000fea0003800000 */
.L_x_5117:
[----:B------:R-:W-:Y:S05]  /*29c40*/  EXIT ;  /* 0x000000000000794d */ /* 0x000fea0003800000 */
.L_x_5146:
[----:B0-----:R0:W1:Y:S02]  /*29c50*/  SYNCS.PHASECHK.TRANS64.TRYWAIT P5, [R90+URZ+0x30890], R91 ;  /* 0x0308905b5a0075a7 */ /* 0x00106400080a017f */
[----:B-1----:R-:W-:Y:S05]  /*29c60*/  @!P5 NANOSLEEP.SYNCS 0x989680 ;  /* 0x009896800000d95d */ /* 0x002fea0003900000 */
[----:B------:R-:W1:Y:S02]  /*29c70*/  @!P5 SYNCS.PHASECHK.TRANS64 P5, [R90+URZ+0x30890], R91 ;  /* 0x0308905b5a00d5a7 */ /* 0x000e6400080a007f */
[----:B-1----:R-:W-:Y:S05]  /*29c80*/  @!P5 BRA `(.L_x_5146) ;  /* 0xfffffffc00f0d947 */ /* 0x002fea000383ffff */
[----:B------:R-:W-:Y:S05]  /*29c90*/  BRA `(.L_x_5593) ;  /* 0xfffffd9c008c7947 */ /* 0x000fea000383ffff */
.L_x_5200:
[----:B-1----:R1:W3:Y:S02]  /*29ca0*/  SYNCS.PHASECHK.TRANS64.TRYWAIT P5, [R90+URZ+0x30890], R91 ;  /* 0x0308905b5a0075a7 */ /* 0x0022e400080a017f */
[----:B---3--:R-:W-:Y:S05]  /*29cb0*/  @!P5 NANOSLEEP.SYNCS 0x989680 ;  /* 0x009896800000d95d */ /* 0x008fea0003900000 */
[----:B------:R-:W3:Y:S02]  /*29cc0*/  @!P5 SYNCS.PHASECHK.TRANS64 P5, [R90+URZ+0x30890], R91 ;  /* 0x0308905b5a00d5a7 */ /* 0x000ee400080a007f */
[----:B---3--:R-:W-:Y:S05]  /*29cd0*/  @!P5 BRA `(.L_x_5200) ;  /* 0xfffffffc00f0d947 */ /* 0x008fea000383ffff */
[----:B------:R-:W-:Y:S05]  /*29ce0*/  BRA `(.L_x_5594) ;  /* 0xfffffdcc00ec7947 */ /* 0x000fea000383ffff */
.L_x_5225:
[----:B-1----:R1:W2:Y:S02]  /*29cf0*/  SYNCS.PHASECHK.TRANS64.TRYWAIT P3, [R90+URZ+0x30890], R91 ;  /* 0x0308905b5a0075a7 */ /* 0x0022a4000806017f */
[----:B--2---:R-:W-:Y:S05]  /*29d00*/  @!P3 NANOSLEEP.SYNCS 0x989680 ;  /* 0x009896800000b95d */ /* 0x004fea0003900000 */
[----:B------:R-:W2:Y:S02]  /*29d10*/  @!P3 SYNCS.PHASECHK.TRANS64 P3, [R90+URZ+0x30890], R91 ;  /* 0x0308905b5a00b5a7 */ /* 0x000ea4000806007f */
[----:B--2---:R-:W-:Y:S05]  /*29d20*/  @!P3 BRA `(.L_x_5225) ;  /* 0xfffffffc00f0b947 */ /* 0x004fea000383ffff */
[----:B------:R-:W-:Y:S05]  /*29d30*/  BRA `(.L_x_5595) ;  /* 0xfffffe0000087947 */ /* 0x000fea000383ffff */
.L_x_5231:
[----:B-1----:R1:W2:Y:S02]  /*29d40*/  SYNCS.PHASECHK.TRANS64.TRYWAIT P2, [R90+URZ+0x308b0], R91 ;  /* 0x0308b05b5a0075a7 */ /* 0x0022a4000804017f */
[----:B--2---:R-:W-:Y:S05]  /*29d50*/  @!P2 NANOSLEEP.SYNCS 0x989680 ;  /* 0x009896800000a95d */ /* 0x004fea0003900000 */
[----:B------:R-:W2:Y:S02]  /*29d60*/  @!P2 SYNCS.PHASECHK.TRANS64 P2, [R90+URZ+0x308b0], R91 ;  /* 0x0308b05b5a00a5a7 */ /* 0x000ea4000804007f */
[----:B--2---:R-:W-:Y:S05]  /*29d70*/  @!P2 BRA `(.L_x_5231) ;  /* 0xfffffffc00f0a947 */ /* 0x004fea000383ffff */
[----:B------:R-:W-:Y:S05]  /*29d80*/  BRA `(.L_x_5596) ;  /* 0xfffffe0400007947 */ /* 0x000fea000383ffff */
.L_x_5257:
        /* <DEDUP_REMOVED lines=8> */
.L_x_5598:
[----:B------:R-:W-:Y:S05]  /*29e10*/  BSYNC B1 ;  /* 0x0000000000017941 */ /* 0x000fea0003800000 */
.L_x_5597:
[----:B------:R-:W-:Y:S02]  /*29e20*/  IMAD.MOV.U32 R13, RZ, RZ, R6 ;  /* 0x000000ffff0d7224 */ /* 0x000fe400078e0006 */
[----:B------:R-:W-:Y:S02]  /*29e30*/  IMAD.MOV.U32 R12, RZ, RZ, RZ ;  /* 0x000000ffff0c7224 */ /* 0x000fe400078e00ff */
[----:B------:R-:W-:Y:S02]  /*29e40*/  IMAD.MOV.U32 R11, RZ, RZ, 0x1c1f ;  /* 0x00001c1fff0b7424 */ /* 0x000fe400078e00ff */
[----:B------:R-:W-:Y:S02]  /*29e50*/  IMAD.MOV.U32 R15, RZ, RZ, -0x1 ;  /* 0xffffffffff0f7424 */ /* 0x000fe400078e00ff */
[----:B------:R-:W-:-:S07]  /*29e60*/  IMAD.MOV.U32 R3, RZ, RZ, R14 ;  /* 0x000000ffff037224 */ /* 0x000fce00078e000e */
[----:B------:R-:W-:Y:S05]  /*29e70*/  WARPSYNC.COLLECTIVE R15, `(.L_x_5599) ;  /* 0x000000000f087348 */ /* 0x000fea0003c00000 */
[----:B------:R0:W1:Y:S02]  /*29e80*/  SHFL.IDX P6, R14, R13, R12, R11 ;  /* 0x0000000c0d0e7389 */ /* 0x00006400000c000b */
[----:B01----:R-:W-:Y:S01]  /*29e90*/  ENDCOLLECTIVE ;  /* 0x000000000000791b */ /* 0x003fe20003800000 */
.L_x_5599:
[----:B------:R-:W-:Y:S01]  /*29ea0*/  MOV R13, R8 ;  /* 0x00000008000d7202 */ /* 0x000fe20000000f00 */
[----:B------:R-:W-:-:S07]  /*29eb0*/  IMAD.MOV.U32 R0, RZ, RZ, R14 ;  /* 0x000000ffff007224 */ /* 0x000fce00078e000e */
[----:B------:R-:W-:Y:S05]  /*29ec0*/  WARPSYNC.COLLECTIVE R15, `(.L_x_5600) ;  /* 0x000000000f087348 */ /* 0x000fea0003c00000 */
[----:B------:R0:W1:Y:S02]  /*29ed0*/  SHFL.IDX P6, R14, R13, R12, R11 ;  /* 0x0000000c0d0e7389 */ /* 0x00006400000c000b */
[----:B01----:R-:W-:Y:S01]  /*29ee0*/  ENDCOLLECTIVE ;  /* 0x000000000000791b */ /* 0x003fe20003800000 */
.L_x_5600:
[----:B------:R-:W-:Y:S02]  /*29ef0*/  IMAD.MOV.U32 R13, RZ, RZ, R4 ;  /* 0x000000ffff0d7224 */ /* 0x000fe400078e0004 */
[----:B------:R-:W-:-:S07]  /*29f00*/  IMAD.MOV.U32 R5, RZ, RZ, R14 ;  /* 0x000000ffff057224 */ /* 0x000fce00078e000e */
[----:B------:R-:W-:Y:S05]  /*29f10*/  WARPSYNC.COLLECTIVE R15, `(.L_x_5601) ;  /* 0x000000000f087348 */ /* 0x000fea0003c00000 */
[----:B------:R0:W1:Y:S02]  /*29f20*/  SHFL.IDX P6, R14, R13, R12, R11 ;  /* 0x0000000c0d0e7389 */ /* 0x00006400000c000b */
[----:B01----:R-:W-:Y:S01]  /*29f30*/  ENDCOLLECTIVE ;  /* 0x000000000000791b */ /* 0x003fe20003800000 */
.L_x_5601:
[----:B------:R-:W-:Y:S05]  /*29f40*/  BRA `(.L_x_5602) ;  /* 0xfffffe1400b47947 */ /* 0x000fea000383ffff */
.L_x_5260:
        /* <DEDUP_REMOVED lines=8> */
.L_x_5604:
[----:B------:R-:W-:Y:S05]  /*29fd0*/  BSYNC B1 ;  /* 0x0000000000017941 */ /* 0x000fea0003800000 */
.L_x_5603:
        /* <DEDUP_REMOVED lines=8> */
.L_x_5605:
[----:B------:R-:W-:Y:S02]  /*2a060*/  IMAD.MOV.U32 R13, RZ, RZ, R8 ;  /* 0x000000ffff0d7224 */ /* 0x000fe400078e0008 */
[----:B------:R-:W-:-:S07]  /*2a070*/  IMAD.MOV.U32 R0, RZ, RZ, R14 ;  /* 0x000000ffff007224 */ /* 0x000fce00078e000e */
[----:B------:R-:W-:Y:S05]  /*2a080*/  WARPSYNC.COLLECTIVE R15, `(.L_x_5606) ;  /* 0x000000000f087348 */ /* 0x000fea0003c00000 */
[----:B------:R0:W1:Y:S02]  /*2a090*/  SHFL.IDX P6, R14, R13, R12, R11 ;  /* 0x0000000c0d0e7389 */ /* 0x00006400000c000b */
[----:B01----:R-:W-:Y:S01]  /*2a0a0*/  ENDCOLLECTIVE ;  /* 0x000000000000791b */ /* 0x003fe20003800000 */
.L_x_5606:
[----:B------:R-:W-:Y:S02]  /*2a0b0*/  IMAD.MOV.U32 R13, RZ, RZ, R4 ;  /* 0x000000ffff0d7224 */ /* 0x000fe400078e0004 */
[----:B------:R-:W-:-:S07]  /*2a0c0*/  IMAD.MOV.U32 R5, RZ, RZ, R14 ;  /* 0x000000ffff057224 */ /* 0x000fce00078e000e */
[----:B------:R-:W-:Y:S05]  /*2a0d0*/  WARPSYNC.COLLECTIVE R15, `(.L_x_5607) ;  /* 0x000000000f087348 */ /* 0x000fea0003c00000 */
[----:B------:R0:W1:Y:S02]  /*2a0e0*/  SHFL.IDX P6, R14, R13, R12, R11 ;  /* 0x0000000c0d0e7389 */ /* 0x00006400000c000b */
[----:B01----:R-:W-:Y:S01]  /*2a0f0*/  ENDCOLLECTIVE ;  /* 0x000000000000791b */ /* 0x003fe20003800000 */
.L_x_5607:
[----:B------:R-:W-:Y:S01]  /*2a100*/  MOV R4, R14 ;  /* 0x0000000e00047202 */ /* 0x000fe20000000f00 */
[----:B------:R-:W-:Y:S06]  /*2a110*/  BRA `(.L_x_5608) ;  /* 0xfffffe1c00407947 */ /* 0x000fec000383ffff */
.L_x_5264:
[----:B0-----:R0:W1:Y:S02]  /*2a120*/  SYNCS.PHASECHK.TRANS64.TRYWAIT P0, [R16+URZ+0x30800], R5 ;  /* 0x03080005100075a7 */ /* 0x001064000800017f */
[----:B-1----:R-:W-:Y:S05]  /*2a130*/  @!P0 NANOSLEEP.SYNCS 0x989680 ;  /* 0x009896800000895d */ /* 0x002fea0003900000 */
[----:B------:R-:W1:Y:S02]  /*2a140*/  @!P0 SYNCS.PHASECHK.TRANS64 P0, [R16+URZ+0x30800], R5 ;  /* 0x03080005100085a7 */ /* 0x000e64000800007f */
[----:B-1----:R-:W-:Y:S05]  /*2a150*/  @!P0 BRA `(.L_x_5264) ;  /* 0xfffffffc00f08947 */ /* 0x002fea000383ffff */
[----:B------:R-:W-:Y:S05]  /*2a160*/  BRA `(.L_x_5609) ;  /* 0xfffffe2400507947 */ /* 0x000fea000383ffff */
.L_x_5288:
        /* <DEDUP_REMOVED lines=8> */
.L_x_5611:
[----:B------:R-:W-:Y:S05]  /*2a1f0*/  BSYNC B1 ;  /* 0x0000000000017941 */ /* 0x000fea0003800000 */
.L_x_5610:
[----:B------:R-:W-:Y:S01]  /*2a200*/  IMAD.MOV.U32 R13, RZ, RZ, R6 ;  /* 0x000000ffff0d7224 */ /* 0x000fe200078e0006 */
[----:B------:R-:W-:Y:S01]  /*2a210*/  MOV R11, 0x1c1f ;  /* 0x00001c1f000b7802 */ /* 0x000fe20000000f00 */
[----:B------:R-:W-:Y:S02]  /*2a220*/  IMAD.MOV.U32 R12, RZ, RZ, RZ ;  /* 0x000000ffff0c7224 */ /* 0x000fe400078e00ff */
[----:B------:R-:W-:Y:S02]  /*2a230*/  IMAD.MOV.U32 R15, RZ, RZ, -0x1 ;  /* 0xffffffffff0f7424 */ /* 0x000fe400078e00ff */
[----:B------:R-:W-:-:S07]  /*2a240*/  IMAD.MOV.U32 R3, RZ, RZ, R14 ;  /* 0x000000ffff037224 */ /* 0x000fce00078e000e */
[----:B------:R-:W-:Y:S05]  /*2a250*/  WARPSYNC.COLLECTIVE R15, `(.L_x_5612) ;  /* 0x000000000f087348 */ /* 0x000fea0003c00000 */
[----:B------:R0:W1:Y:S02]  /*2a260*/  SHFL.IDX P6, R14, R13, R12, R11 ;  /* 0x0000000c0d0e7389 */ /* 0x00006400000c000b */
[----:B01----:R-:W-:Y:S01]  /*2a270*/  ENDCOLLECTIVE ;  /* 0x000000000000791b */ /* 0x003fe20003800000 */
.L_x_5612:
[----:B------:R-:W-:Y:S02]  /*2a280*/  IMAD.MOV.U32 R21, RZ, RZ, R3 ;  /* 0x000000ffff157224 */ /* 0x000fe400078e0003 */
[----:B------:R-:W-:Y:S02]  /*2a290*/  IMAD.MOV.U32 R13, RZ, RZ, R7 ;  /* 0x000000ffff0d7224 */ /* 0x000fe400078e0007 */
[----:B------:R-:W-:-:S07]  /*2a2a0*/  IMAD.MOV.U32 R0, RZ, RZ, R14 ;  /* 0x000000ffff007224 */ /* 0x000fce00078e000e */
[----:B------:R-:W-:Y:S05]  /*2a2b0*/  WARPSYNC.COLLECTIVE R15, `(.L_x_5613) ;  /* 0x000000000f087348 */ /* 0x000fea0003c00000 */
[----:B------:R0:W1:Y:S02]  /*2a2c0*/  SHFL.IDX P6, R14, R13, R12, R11 ;  /* 0x0000000c0d0e7389 */ /* 0x00006400000c000b */
[----:B01----:R-:W-:Y:S01]  /*2a2d0*/  ENDCOLLECTIVE ;  /* 0x000000000000791b */ /* 0x003fe20003800000 */
.L_x_5613:
[----:B------:R-:W-:Y:S02]  /*2a2e0*/  IMAD.MOV.U32 R20, RZ, RZ, R0 ;  /* 0x000000ffff147224 */ /* 0x000fe400078e0000 */
[----:B------:R-:W-:Y:S02]  /*2a2f0*/  IMAD.MOV.U32 R13, RZ, RZ, R9 ;  /* 0x000000ffff0d7224 */ /* 0x000fe400078e0009 */
[----:B------:R-:W-:-:S07]  /*2a300*/  IMAD.MOV.U32 R5, RZ, RZ, R14 ;  /* 0x000000ffff057224 */ /* 0x000fce00078e000e */
[----:B------:R-:W-:Y:S05]  /*2a310*/  WARPSYNC.COLLECTIVE R15, `(.L_x_5614) ;  /* 0x000000000f087348 */ /* 0x000fea0003c00000 */
[----:B------:R0:W1:Y:S02]  /*2a320*/  SHFL.IDX P6, R14, R13, R12, R11 ;  /* 0x0000000c0d0e7389 */ /* 0x00006400000c000b */
[----:B01----:R-:W-:Y:S01]  /*2a330*/  ENDCOLLECTIVE ;  /* 0x000000000000791b */ /* 0x003fe20003800000 */
.L_x_5614:
[----:B------:R-:W-:Y:S05]  /*2a340*/  BRA `(.L_x_5615) ;  /* 0xfffffe4800207947 */ /* 0x000fea000383ffff */
.L_x_5291:
[----:B------:R-:W-:Y:S01]  /*2a350*/  BSSY B1, `(.L_x_5616) ;  /* 0x0000008000017945 */ /* 0x000fe20003800000 */
[----:B------:R-:W-:Y:S01]  /*2a360*/  MOV R13, R8 ;  /* 0x00000008000d7202 */ /* 0x000fe20000000f00 */
[----:B------:R-:W-:Y:S02]  /*2a370*/  IMAD.MOV.U32 R12, RZ, RZ, 0x1 ;  /* 0x00000001ff0c7424 */ /* 0x000fe400078e00ff */
[----:B------:R-:W-:Y:S02]  /*2a380*/  IMAD.MOV.U32 R11, RZ, RZ, 0x1c1f ;  /* 0x00001c1fff0b7424 */ /* 0x000fe400078e00ff */
[----:B------:R-:W-:-:S07]  /*2a390*/  IMAD.MOV.U32 R15, RZ, RZ, -0x1 ;  /* 0xffffffffff0f7424 */ /* 0x000fce00078e00ff */
[----:B------:R-:W-:Y:S05]  /*2a3a0*/  WARPSYNC.COLLECTIVE R15, `(.L_x_5617) ;  /* 0x000000000f087348 */ /* 0x000fea0003c00000 */
[----:B------:R0:W1:Y:S02]  /*2a3b0*/  SHFL.IDX P6, R14, R13, R12, R11 ;  /* 0x0000000c0d0e7389 */ /* 0x00006400000c000b */
[----:B01----:R-:W-:Y:S01]  /*2a3c0*/  ENDCOLLECTIVE ;  /* 0x000000000000791b */ /* 0x003fe20003800000 */
.L_x_5617:
[----:B------:R-:W-:Y:S05]  /*2a3d0*/  BSYNC B1 ;  /* 0x0000000000017941 */ /* 0x000fea0003800000 */
.L_x_5616:
        /* <DEDUP_REMOVED lines=8> */
.L_x_5618:
[----:B------:R-:W-:Y:S02]  /*2a460*/  IMAD.MOV.U32 R61, RZ, RZ, R3 ;  /* 0x000000ffff3d7224 */ /* 0x000fe400078e0003 */
[----:B------:R-:W-:Y:S02]  /*2a470*/  IMAD.MOV.U32 R13, RZ, RZ, R7 ;  /* 0x000000ffff0d7224 */ /* 0x000fe400078e0007 */
[----:B------:R-:W-:-:S07]  /*2a480*/  IMAD.MOV.U32 R0, RZ, RZ, R14 ;  /* 0x000000ffff007224 */ /* 0x000fce00078e000e */
[----:B------:R-:W-:Y:S05]  /*2a490*/  WARPSYNC.COLLECTIVE R15, `(.L_x_5619) ;  /* 0x000000000f087348 */ /* 0x000fea0003c00000 */
[----:B------:R0:W1:Y:S02]  /*2a4a0*/  SHFL.IDX P6, R14, R13, R12, R11 ;  /* 0x0000000c0d0e7389 */ /* 0x00006400000c000b */
[----:B01----:R-:W-:Y:S01]  /*2a4b0*/  ENDCOLLECTIVE ;  /* 0x000000000000791b */ /* 0x003fe20003800000 */
.L_x_5619:
[----:B------:R-:W-:Y:S02]  /*2a4c0*/  IMAD.MOV.U32 R60, RZ, RZ, R0 ;  /* 0x000000ffff3c7224 */ /* 0x000fe400078e0000 */
[----:B------:R-:W-:Y:S02]  /*2a4d0*/  IMAD.MOV.U32 R13, RZ, RZ, R9 ;  /* 0x000000ffff0d7224 */ /* 0x000fe400078e0009 */
[----:B------:R-:W-:-:S07]  /*2a4e0*/  IMAD.MOV.U32 R7, RZ, RZ, R14 ;  /* 0x000000ffff077224 */ /* 0x000fce00078e000e */
[----:B------:R-:W-:Y:S05]  /*2a4f0*/  WARPSYNC.COLLECTIVE R15, `(.L_x_5620) ;  /* 0x000000000f087348 */ /* 0x000fea0003c00000 */
[----:B------:R0:W1:Y:S02]  /*2a500*/  SHFL.IDX P6, R14, R13, R12, R11 ;  /* 0x0000000c0d0e7389 */ /* 0x00006400000c000b */
[----:B01----:R-:W-:Y:S01]  /*2a510*/  ENDCOLLECTIVE ;  /* 0x000000000000791b */ /* 0x003fe20003800000 */
.L_x_5620:
[----:B------:R-:W-:Y:S05]  /*2a520*/  BRA `(.L_x_5621) ;  /* 0xfffffe4c00307947 */ /* 0x000fea000383ffff */
.L_x_5295:
[----:B0-----:R0:W1:Y:S02]  /*2a530*/  SYNCS.PHASECHK.TRANS64.TRYWAIT P0, [R16+URZ+0x30800], R21 ;  /* 0x03080015100075a7 */ /* 0x001064000800017f */
[----:B-1----:R-:W-:Y:S05]  /*2a540*/  @!P0 NANOSLEEP.SYNCS 0x989680 ;  /* 0x009896800000895d */ /* 0x002fea0003900000 */
[----:B------:R-:W1:Y:S02]  /*2a550*/  @!P0 SYNCS.PHASECHK.TRANS64 P0, [R16+URZ+0x30800], R21 ;  /* 0x03080015100085a7 */ /* 0x000e64000800007f */
[----:B-1----:R-:W-:Y:S05]  /*2a560*/  @!P0 BRA `(.L_x_5295) ;  /* 0xfffffffc00f08947 */ /* 0x002fea000383ffff */
[----:B------:R-:W-:Y:S05]  /*2a570*/  BRA `(.L_x_5622) ;  /* 0xfffffe5000987947 */ /* 0x000fea000383ffff */
.L_x_5309:
[----:B-1----:R1:W2:Y:S02]  /*2a580*/  SYNCS.PHASECHK.TRANS64.TRYWAIT P2, [R5+URZ+0x30830], R0 ;  /* 0x03083000050075a7 */ /* 0x0022a4000804017f */
[----:B--2---:R-:W-:Y:S05]  /*2a590*/  @!P2 NANOSLEEP.SYNCS 0x989680 ;  /* 0x009896800000a95d */ /* 0x004fea0003900000 */
[----:B------:R-:W2:Y:S02]  /*2a5a0*/  @!P2 SYNCS.PHASECHK.TRANS64 P2, [R5+URZ+0x30830], R0 ;  /* 0x030830000500a5a7 */ /* 0x000ea4000804007f */
[----:B--2---:R-:W-:Y:S05]  /*2a5b0*/  @!P2 BRA `(.L_x_5309) ;  /* 0xfffffffc00f0a947 */ /* 0x004fea000383ffff */
[----:B------:R-:W-:Y:S05]  /*2a5c0*/  BRA `(.L_x_5308) ;  /* 0xfffffe7800487947 */ /* 0x000fea000383ffff */
.L_x_5329:
[----:B-1----:R1:W2:Y:S02]  /*2a5d0*/  SYNCS.PHASECHK.TRANS64.TRYWAIT P2, [R0+URZ+0x30830], R11 ;  /* 0x0308300b000075a7 */ /* 0x0022a4000804017f */
[----:B--2---:R-:W-:Y:S05]  /*2a5e0*/  @!P2 NANOSLEEP.SYNCS 0x989680 ;  /* 0x009896800000a95d */ /* 0x004fea0003900000 */
[----:B------:R-:W2:Y:S02]  /*2a5f0*/  @!P2 SYNCS.PHASECHK.TRANS64 P2, [R0+URZ+0x30830], R11 ;  /* 0x0308300b0000a5a7 */ /* 0x000ea4000804007f */
[----:B--2---:R-:W-:Y:S05]  /*2a600*/  @!P2 BRA `(.L_x_5329) ;  /* 0xfffffffc00f0a947 */ /* 0x004fea000383ffff */
[----:B------:R-:W-:Y:S05]  /*2a610*/  BRA `(.L_x_5328) ;  /* 0xfffffea800347947 */ /* 0x000fea000383ffff */
.L_x_5334:
[----:B-1----:R1:W2:Y:S02]  /*2a620*/  SYNCS.PHASECHK.TRANS64.TRYWAIT P2, [R21+URZ+0x30850], R2 ;  /* 0x03085002150075a7 */ /* 0x0022a4000804017f */
[----:B--2---:R-:W-:Y:S05]  /*2a630*/  @!P2 NANOSLEEP.SYNCS 0x989680 ;  /* 0x009896800000a95d */ /* 0x004fea0003900000 */
[----:B------:R-:W2:Y:S02]  /*2a640*/  @!P2 SYNCS.PHASECHK.TRANS64 P2, [R21+URZ+0x30850], R2 ;  /* 0x030850021500a5a7 */ /* 0x000ea4000804007f */
[----:B--2---:R-:W-:Y:S05]  /*2a650*/  @!P2 BRA `(.L_x_5334) ;  /* 0xfffffffc00f0a947 */ /* 0x004fea000383ffff */
[----:B------:R-:W-:Y:S05]  /*2a660*/  BRA `(.L_x_5333) ;  /* 0xfffffeb4007c7947 */ /* 0x000fea000383ffff */
.L_x_5354:
[----:B--2---:R2:W3:Y:S02]  /*2a670*/  SYNCS.PHASECHK.TRANS64.TRYWAIT P2, [R0+URZ+0x30830], R3 ;  /* 0x03083003000075a7 */ /* 0x0044e4000804017f */
[----:B---3--:R-:W-:Y:S05]  /*2a680*/  @!P2 NANOSLEEP.SYNCS 0x989680 ;  /* 0x009896800000a95d */ /* 0x008fea0003900000 */
[----:B------:R-:W3:Y:S02]  /*2a690*/  @!P2 SYNCS.PHASECHK.TRANS64 P2, [R0+URZ+0x30830], R3 ;  /* 0x030830030000a5a7 */ /* 0x000ee4000804007f */
[----:B---3--:R-:W-:Y:S05]  /*2a6a0*/  @!P2 BRA `(.L_x_5354) ;  /* 0xfffffffc00f0a947 */ /* 0x008fea000383ffff */
[----:B------:R-:W-:Y:S05]  /*2a6b0*/  BRA `(.L_x_5353) ;  /* 0xfffffedc00f87947 */ /* 0x000fea000383ffff */
.L_x_5359:
[----:B-1----:R1:W2:Y:S02]  /*2a6c0*/  SYNCS.PHASECHK.TRANS64.TRYWAIT P2, [R15+URZ+0x30850], R0 ;  /* 0x030850000f0075a7 */ /* 0x0022a4000804017f */
[----:B--2---:R-:W-:Y:S05]  /*2a6d0*/  @!P2 NANOSLEEP.SYNCS 0x989680 ;  /* 0x009896800000a95d */ /* 0x004fea0003900000 */
[----:B------:R-:W2:Y:S02]  /*2a6e0*/  @!P2 SYNCS.PHASECHK.TRANS64 P2, [R15+URZ+0x30850], R0 ;  /* 0x030850000f00a5a7 */ /* 0x000ea4000804007f */
[----:B--2---:R-:W-:Y:S05]  /*2a6f0*/  @!P2 BRA `(.L_x_5359) ;  /* 0xfffffffc00f0a947 */ /* 0x004fea000383ffff */
[----:B------:R-:W-:Y:S05]  /*2a700*/  BRA `(.L_x_5358) ;  /* 0xfffffeec00487947 */ /* 0x000fea000383ffff */
.L_x_5367:
[----:B--2---:R2:W3:Y:S02]  /*2a710*/  SYNCS.PHASECHK.TRANS64.TRYWAIT P2, [R3+URZ+0x30830], R4 ;  /* 0x03083004030075a7 */ /* 0x0044e4000804017f */
[----:B---3--:R-:W-:Y:S05]  /*2a720*/  @!P2 NANOSLEEP.SYNCS 0x989680 ;  /* 0x009896800000a95d */ /* 0x008fea0003900000 */
[----:B------:R-:W3:Y:S02]  /*2a730*/  @!P2 SYNCS.PHASECHK.TRANS64 P2, [R3+URZ+0x30830], R4 ;  /* 0x030830040300a5a7 */ /* 0x000ee4000804007f */
[----:B---3--:R-:W-:Y:S05]  /*2a740*/  @!P2 BRA `(.L_x_5367) ;  /* 0xfffffffc00f0a947 */ /* 0x008fea000383ffff */
[----:B------:R-:W-:Y:S05]  /*2a750*/  BRA `(.L_x_5366) ;  /* 0xffffff0000447947 */ /* 0x000fea000383ffff */
.L_x_5372:
[----:B-1----:R1:W2:Y:S02]  /*2a760*/  SYNCS.PHASECHK.TRANS64.TRYWAIT P2, [R14+URZ+0x30850], R2 ;  /* 0x030850020e0075a7 */ /* 0x0022a4000804017f */
[----:B--2---:R-:W-:Y:S05]  /*2a770*/  @!P2 NANOSLEEP.SYNCS 0x989680 ;  /* 0x009896800000a95d */ /* 0x004fea0003900000 */
[----:B------:R-:W2:Y:S02]  /*2a780*/  @!P2 SYNCS.PHASECHK.TRANS64 P2, [R14+URZ+0x30850], R2 ;  /* 0x030850020e00a5a7 */ /* 0x000ea4000804007f */
[----:B--2---:R-:W-:Y:S05]  /*2a790*/  @!P2 BRA `(.L_x_5372) ;  /* 0xfffffffc00f0a947 */ /* 0x004fea000383ffff */
[----:B------:R-:W-:Y:S05]  /*2a7a0*/  BRA `(.L_x_5371) ;  /* 0xffffff0c00847947 */ /* 0x000fea000383ffff */
.L_x_5386:
[----:B--2---:R2:W3:Y:S02]  /*2a7b0*/  SYNCS.PHASECHK.TRANS64.TRYWAIT P0, [R12+URZ+0x30850], R7 ;  /* 0x030850070c0075a7 */ /* 0x0044e4000800017f */
[----:B---3--:R-:W-:Y:S05]  /*2a7c0*/  @!P0 NANOSLEEP.SYNCS 0x989680 ;  /* 0x009896800000895d */ /* 0x008fea0003900000 */
[----:B------:R-:W3:Y:S02]  /*2a7d0*/  @!P0 SYNCS.PHASECHK.TRANS64 P0, [R12+URZ+0x30850], R7 ;  /* 0x030850070c0085a7 */ /* 0x000ee4000800007f */
[----:B---3--:R-:W-:Y:S05]  /*2a7e0*/  @!P0 BRA `(.L_x_5386) ;  /* 0xfffffffc00f08947 */ /* 0x008fea000383ffff */
[----:B------:R-:W-:Y:S05]  /*2a7f0*/  BRA `(.L_x_5385) ;  /* 0xffffff3800987947 */ /* 0x000fea000383ffff */
.L_x_5430:
[----:B------:R-:W1:Y:S01]  /*2a800*/  S2R R7, SR_TID.X ;  /* 0x0000000000077919 */ /* 0x000e620000002100 */
[----:B------:R-:W-:Y:S01]  /*2a810*/  BSSY B1, `(.L_x_5623) ;  /* 0x000000a000017945 */ /* 0x000fe20003800000 */
[----:B------:R-:W-:Y:S01]  /*2a820*/  MOV R12, RZ ;  /* 0x000000ff000c7202 */ /* 0x000fe20000000f00 */
[----:B0-----:R-:W-:Y:S02]  /*2a830*/  IMAD.MOV.U32 R11, RZ, RZ, 0x1f ;  /* 0x0000001fff0b7424 */ /* 0x001fe400078e00ff */
[----:B------:R-:W-:Y:S01]  /*2a840*/  IMAD.MOV.U32 R15, RZ, RZ, -0x1 ;  /* 0xffffffffff0f7424 */ /* 0x000fe200078e00ff */
[----:B-1----:R-:W-:-:S04]  /*2a850*/  SHF.R.U32.HI R7, RZ, 0x5, R7 ;  /* 0x00000005ff077819 */ /* 0x002fc80000011607 */
[----:B------:R-:W-:-:S05]  /*2a860*/  LOP3.LUT R7, R7, 0x3, RZ, 0xc0, !PT ;  /* 0x0000000307077812 */ /* 0x000fca00078ec0ff */
[----:B------:R-:W-:-:S07]  /*2a870*/  IMAD.MOV.U32 R13, RZ, RZ, R7 ;  /* 0x000000ffff0d7224 */ /* 0x000fce00078e0007 */
[----:B------:R-:W-:Y:S05]  /*2a880*/  WARPSYNC.COLLECTIVE R15, `(.L_x_5624) ;  /* 0x000000000f087348 */ /* 0x000fea0003c00000 */
[----:B------:R0:W1:Y:S02]  /*2a890*/  SHFL.IDX P6, R14, R13, R12, R11 ;  /* 0x0000000c0d0e7389 */ /* 0x00006400000c000b */
[----:B01----:R-:W-:Y:S01]  /*2a8a0*/  ENDCOLLECTIVE ;  /* 0x000000000000791b */ /* 0x003fe20003800000 */
.L_x_5624:
[----:B------:R-:W-:Y:S05]  /*2a8b0*/  BSYNC B1 ;  /* 0x0000000000017941 */ /* 0x000fea0003800000 */
.L_x_5623:
[----:B------:R-:W-:Y:S05]  /*2a8c0*/  BRA `(.L_x_5625) ;  /* 0xffffff8000f07947 */ /* 0x000fea000383ffff */
.L_x_5432:
[----:B------:R-:W-:Y:S01]  /*2a8d0*/  BSSY B1, `(.L_x_5626) ;  /* 0x0000006000017945 */ /* 0x000fe20003800000 */
[----:B------:R-:W-:-:S07]  /*2a8e0*/  IMAD.MOV.U32 R15, RZ, RZ, -0x1 ;  /* 0xffffffffff0f7424 */ /* 0x000fce00078e00ff */
[----:B01----:R-:W-:Y:S05]  /*2a8f0*/  WARPSYNC.COLLECTIVE R15, `(.L_x_5627) ;  /* 0x000000000f0c7348 */ /* 0x003fea0003c00000 */
[----:B------:R-:W-:Y:S02]  /*2a900*/  ELECT P6, UR62, PT ;  /* 0x00000000003e782f */ /* 0x000fe400038c0000 */
[----:B------:R-:W-:Y:S01]  /*2a910*/  MOV R14, UR62 ;  /* 0x0000003e000e7c02 */ /* 0x000fe20008000f00 */
[----:B01----:R-:W-:Y:S10]  /*2a920*/  ENDCOLLECTIVE ;  /* 0x000000000000791b */ /* 0x003ff40003800000 */
.L_x_5627:
[----:B------:R-:W-:Y:S05]  /*2a930*/  BSYNC B1 ;  /* 0x0000000000017941 */ /* 0x000fea0003800000 */
.L_x_5626:
[----:B------:R-:W-:Y:S01]  /*2a940*/  PLOP3.LUT P2, PT, P6, PT, PT, 0x80, 0x0 ;  /* 0x000000000000781c */ /* 0x000fe2000374f070 */
[----:B------:R-:W-:-:S12]  /*2a950*/  BRA `(.L_x_5431) ;  /* 0xffffff8000e47947 */ /* 0x000fd8000383ffff */
.L_x_5434:
[----:B-1----:R-:W2:Y:S02]  /*2a960*/  LDL R5, [R1+0x4] ;  /* 0x0000040001057983 */ /* 0x002ea40000100800 */
[----:B--2---:R1:W2:Y:S02]  /*2a970*/  SYNCS.PHASECHK.TRANS64.TRYWAIT P0, [R5+URZ+0x30820], R4 ;  /* 0x03082004050075a7 */ /* 0x0042a4000800017f */
[----:B--2---:R-:W-:Y:S05]  /*2a980*/  @!P0 NANOSLEEP.SYNCS 0x989680 ;  /* 0x009896800000895d */ /* 0x004fea0003900000 */
[----:B------:R-:W2:Y:S02]  /*2a990*/  @!P0 SYNCS.PHASECHK.TRANS64 P0, [R5+URZ+0x30820], R4 ;  /* 0x03082004050085a7 */ /* 0x000ea4000800007f */
[----:B--2---:R-:W-:Y:S05]  /*2a9a0*/  @!P0 BRA `(.L_x_5434) ;  /* 0xfffffffc00ec8947 */ /* 0x004fea000383ffff */
[----:B------:R-:W-:Y:S05]  /*2a9b0*/  BRA `(.L_x_5628) ;  /* 0xffffff8000f47947 */ /* 0x000fea000383ffff */
.L_x_5438:
[----:B-1----:R1:W2:Y:S02]  /*2a9c0*/  SYNCS.PHASECHK.TRANS64.TRYWAIT P0, [R7+URZ+0x308a0], R10 ;  /* 0x0308a00a070075a7 */ /* 0x0022a4000800017f */
[----:B--2---:R-:W-:Y:S05]  /*2a9d0*/  @!P0 NANOSLEEP.SYNCS 0x989680 ;  /* 0x009896800000895d */ /* 0x004fea0003900000 */
[----:B------:R-:W2:Y:S02]  /*2a9e0*/  @!P0 SYNCS.PHASECHK.TRANS64 P0, [R7+URZ+0x308a0], R10 ;  /* 0x0308a00a070085a7 */ /* 0x000ea4000800007f */
[----:B--2---:R-:W-:Y:S05]  /*2a9f0*/  @!P0 BRA `(.L_x_5438) ;  /* 0xfffffffc00f08947 */ /* 0x004fea000383ffff */
[----:B------:R-:W-:Y:S05]  /*2aa00*/  BRA `(.L_x_5629) ;  /* 0xffffff8400187947 */ /* 0x000fea000383ffff */
.L_x_5445:
[----:B--2---:R2:W3:Y:S02]  /*2aa10*/  SYNCS.PHASECHK.TRANS64.TRYWAIT P0, [R7+URZ+0x308c0], R10 ;  /* 0x0308c00a070075a7 */ /* 0x0044e4000800017f */
[----:B---3--:R-:W-:Y:S05]  /*2aa20*/  @!P0 NANOSLEEP.SYNCS 0x989680 ;  /* 0x009896800000895d */ /* 0x008fea0003900000 */
[----:B------:R-:W3:Y:S02]  /*2aa30*/  @!P0 SYNCS.PHASECHK.TRANS64 P0, [R7+URZ+0x308c0], R10 ;  /* 0x0308c00a070085a7 */ /* 0x000ee4000800007f */
[----:B---3--:R-:W-:Y:S05]  /*2aa40*/  @!P0 BRA `(.L_x_5445) ;  /* 0xfffffffc00f08947 */ /* 0x008fea000383ffff */
[----:B------:R-:W-:Y:S05]  /*2aa50*/  BRA `(.L_x_5630) ;  /* 0xffffff8800187947 */ /* 0x000fea000383ffff */
.L_x_5454:
[----:B-1----:R1:W2:Y:S02]  /*2aa60*/  SYNCS.PHASECHK.TRANS64.TRYWAIT P0, [R8+URZ+0x308a0], R7 ;  /* 0x0308a007080075a7 */ /* 0x0022a4000800017f */
[----:B--2---:R-:W-:Y:S05]  /*2aa70*/  @!P0 NANOSLEEP.SYNCS 0x989680 ;  /* 0x009896800000895d */ /* 0x004fea0003900000 */
[----:B------:R-:W2:Y:S02]  /*2aa80*/  @!P0 SYNCS.PHASECHK.TRANS64 P0, [R8+URZ+0x308a0], R7 ;  /* 0x0308a007080085a7 */ /* 0x000ea4000800007f */
[----:B--2---:R-:W-:Y:S05]  /*2aa90*/  @!P0 BRA `(.L_x_5454) ;  /* 0xfffffffc00f08947 */ /* 0x004fea000383ffff */
[----:B------:R-:W-:Y:S05]  /*2aaa0*/  BRA `(.L_x_5631) ;  /* 0xffffff8c00647947 */ /* 0x000fea000383ffff */
.L_x_5461:
[----:B--2---:R2:W3:Y:S02]  /*2aab0*/  SYNCS.PHASECHK.TRANS64.TRYWAIT P0, [R8+URZ+0x308c0], R7 ;  /* 0x0308c007080075a7 */ /* 0x0044e4000800017f */
[----:B---3--:R-:W-:Y:S05]  /*2aac0*/  @!P0 NANOSLEEP.SYNCS 0x989680 ;  /* 0x009896800000895d */ /* 0x008fea0003900000 */
[----:B------:R-:W3:Y:S02]  /*2aad0*/  @!P0 SYNCS.PHASECHK.TRANS64 P0, [R8+URZ+0x308c0], R7 ;  /* 0x0308c007080085a7 */ /* 0x000ee4000800007f */
[----:B---3--:R-:W-:Y:S05]  /*2aae0*/  @!P0 BRA `(.L_x_5461) ;  /* 0xfffffffc00f08947 */ /* 0x008fea000383ffff */
[----:B------:R-:W-:Y:S05]  /*2aaf0*/  BRA `(.L_x_5632) ;  /* 0xffffff9000607947 */ /* 0x000fea000383ffff */
.L_x_5484:
[----:B------:R-:W2:Y:S01]  /*2ab00*/  S2R R4, SR_TID.X ;  /* 0x0000000000047919 */ /* 0x000ea20000002100 */
[----:B------:R-:W-:Y:S01]  /*2ab10*/  BSSY B0, `(.L_x_5633) ;  /* 0x000000a000007945 */ /* 0x000fe20003800000 */
[----:B------:R-:W-:Y:S02]  /*2ab20*/  IMAD.MOV.U32 R12, RZ, RZ, RZ ;  /* 0x000000ffff0c7224 */ /* 0x000fe400078e00ff */
[----:B0-----:R-:W-:Y:S02]  /*2ab30*/  IMAD.MOV.U32 R11, RZ, RZ, 0x1f ;  /* 0x0000001fff0b7424 */ /* 0x001fe400078e00ff */
[----:B------:R-:W-:Y:S01]  /*2ab40*/  IMAD.MOV.U32 R15, RZ, RZ, -0x1 ;  /* 0xffffffffff0f7424 */ /* 0x000fe200078e00ff */
[----:B--2---:R-:W-:-:S04]  /*2ab50*/  SHF.R.U32.HI R4, RZ, 0x5, R4 ;  /* 0x00000005ff047819 */ /* 0x004fc80000011604 */
[----:B------:R-:W-:-:S05]  /*2ab60*/  LOP3.LUT R4, R4, 0x3, RZ, 0xc0, !PT ;  /* 0x0000000304047812 */ /* 0x000fca00078ec0ff */
[----:B------:R-:W-:-:S07]  /*2ab70*/  IMAD.MOV.U32 R13, RZ, RZ, R4 ;  /* 0x000000ffff0d7224 */ /* 0x000fce00078e0004 */
[----:B-1----:R-:W-:Y:S05]  /*2ab80*/  WARPSYNC.COLLECTIVE R15, `(.L_x_5634) ;  /* 0x000000000f087348 */ /* 0x002fea0003c00000 */
[----:B------:R0:W2:Y:S02]  /*2ab90*/  SHFL.IDX P6, R14, R13, R12, R11 ;  /* 0x0000000c0d0e7389 */ /* 0x0000a400000c000b */
[----:B012---:R-:W-:Y:S01]  /*2aba0*/  ENDCOLLECTIVE ;  /* 0x000000000000791b */ /* 0x007fe20003800000 */
.L_x_5634:
[----:B------:R-:W-:Y:S05]  /*2abb0*/  BSYNC B0 ;  /* 0x0000000000007941 */ /* 0x000fea0003800000 */
.L_x_5633:
[----:B------:R-:W-:Y:S05]  /*2abc0*/  BRA `(.L_x_5635) ;  /* 0xffffffa000007947 */ /* 0x000fea000383ffff */
.L_x_5486:
[----:B------:R-:W-:Y:S01]  /*2abd0*/  BSSY B0, `(.L_x_5636) ;  /* 0x0000006000007945 */ /* 0x000fe20003800000 */
[----:B------:R-:W-:-:S07]  /*2abe0*/  MOV R15, 0xffffffff ;  /* 0xffffffff000f7802 */ /* 0x000fce0000000f00 */
[----:B01-3--:R-:W-:Y:S05]  /*2abf0*/  WARPSYNC.COLLECTIVE R15, `(.L_x_5637) ;  /* 0x000000000f0c7348 */ /* 0x00bfea0003c00000 */
[----:B------:R-:W-:Y:S02]  /*2ac00*/  ELECT P6, UR62, PT ;  /* 0x00000000003e782f */ /* 0x000fe400038c0000 */
[----:B------:R-:W-:Y:S01]  /*2ac10*/  MOV R14, UR62 ;  /* 0x0000003e000e7c02 */ /* 0x000fe20008000f00 */
[----:B01-3--:R-:W-:Y:S10]  /*2ac20*/  ENDCOLLECTIVE ;  /* 0x000000000000791b */ /* 0x00bff40003800000 */
.L_x_5637:
[----:B------:R-:W-:Y:S05]  /*2ac30*/  BSYNC B0 ;  /* 0x0000000000007941 */ /* 0x000fea0003800000 */
.L_x_5636:
[----:B------:R-:W-:Y:S05]  /*2ac40*/  BRA `(.L_x_5638) ;  /* 0xffffffa0000c7947 */ /* 0x000fea000383ffff */
.L_x_5488:
[----:B-1----:R1:W2:Y:S02]  /*2ac50*/  SYNCS.PHASECHK.TRANS64.TRYWAIT P0, [R0+URZ+0x30840], R2 ;  /* 0x03084002000075a7 */ /* 0x0022a4000800017f */
[----:B--2---:R-:W-:Y:S05]  /*2ac60*/  @!P0 NANOSLEEP.SYNCS 0x989680 ;  /* 0x009896800000895d */ /* 0x004fea0003900000 */
[----:B------:R-:W2:Y:S02]  /*2ac70*/  @!P0 SYNCS.PHASECHK.TRANS64 P0, [R0+URZ+0x30840], R2 ;  /* 0x03084002000085a7 */ /* 0x000ea4000800007f */
[----:B--2---:R-:W-:Y:S05]  /*2ac80*/  @!P0 BRA `(.L_x_5488) ;  /* 0xfffffffc00f08947 */ /* 0x004fea000383ffff */
[----:B------:R-:W-:Y:S05]  /*2ac90*/  BRA `(.L_x_5639) ;  /* 0xffffffa000747947 */ /* 0x000fea000383ffff */
.L_x_5492:
[----:B------:R0:W5:Y:S01]  /*2aca0*/  LDL.LU R9, [R1+0x3c] ;  /* 0x00003c0001097983 */ /* 0x0001620000300800 */
[----:B------:R-:W-:Y:S02]  /*2acb0*/  IMAD.MOV.U32 R5, RZ, RZ, R11 ;  /* 0x000000ffff057224 */ /* 0x000fe400078e000b */
[----:B------:R-:W-:Y:S02]  /*2acc0*/  IMAD.MOV.U32 R13, RZ, RZ, R3 ;  /* 0x000000ffff0d7224 */ /* 0x000fe400078e0003 */
[----:B------:R-:W-:Y:S02]  /*2acd0*/  IMAD.MOV.U32 R12, RZ, RZ, RZ ;  /* 0x000000ffff0c7224 */ /* 0x000fe400078e00ff */
[----:B------:R-:W-:Y:S02]  /*2ace0*/  IMAD.MOV.U32 R11, RZ, RZ, 0x181f ;  /* 0x0000181fff0b7424 */ /* 0x000fe400078e00ff */
[----:B0-----:R-:W-:-:S07]  /*2acf0*/  IMAD.MOV.U32 R15, RZ, RZ, -0x1 ;  /* 0xffffffffff0f7424 */ /* 0x001fce00078e00ff */
[----:B-----5:R-:W-:Y:S05]  /*2ad00*/  WARPSYNC.COLLECTIVE R15, `(.L_x_5640) ;  /* 0x000000000f087348 */ /* 0x020fea0003c00000 */
[----:B------:R0:W1:Y:S02]  /*2ad10*/  SHFL.IDX P6, R14, R13, R12, R11 ;  /* 0x0000000c0d0e7389 */ /* 0x00006400000c000b */
[----:B01---5:R-:W-:Y:S01]  /*2ad20*/  ENDCOLLECTIVE ;  /* 0x000000000000791b */ /* 0x023fe20003800000 */
.L_x_5640:
[----:B------:R-:W-:Y:S02]  /*2ad30*/  IMAD.MOV.U32 R13, RZ, RZ, R4 ;  /* 0x000000ffff0d7224 */ /* 0x000fe400078e0004 */
[----:B------:R-:W-:-:S07]  /*2ad40*/  IMAD.MOV.U32 R6, RZ, RZ, R14 ;  /* 0x000000ffff067224 */ /* 0x000fce00078e000e */
[----:B------:R-:W-:Y:S05]  /*2ad50*/  WARPSYNC.COLLECTIVE R15, `(.L_x_5641) ;  /* 0x000000000f087348 */ /* 0x000fea0003c00000 */
[----:B------:R0:W1:Y:S02]  /*2ad60*/  SHFL.IDX P6, R14, R13, R12, R11 ;  /* 0x0000000c0d0e7389 */ /* 0x00006400000c000b */
[----:B01----:R-:W-:Y:S01]  /*2ad70*/  ENDCOLLECTIVE ;  /* 0x000000000000791b */ /* 0x003fe20003800000 */
.L_x_5641:
[----:B------:R-:W-:Y:S02]  /*2ad80*/  IMAD R2, R9, R7, RZ ;  /* 0x0000000709027224 */ /* 0x000fe400078e02ff */
[----:B------:R0:W5:Y:S01]  /*2ad90*/  LDL R9, [R1+0x2c] ;  /* 0x00002c0001097983 */ /* 0x0001620000100800 */
[----:B------:R-:W-:Y:S01]  /*2ada0*/  IMAD.IADD R0, R10, 0x1, R5 ;  /* 0x000000010a007824 */ /* 0x000fe200078e0205 */
[----:B------:R-:W-:Y:S01]  /*2adb0*/  MOV R7, R14 ;  /* 0x0000000e00077202 */ /* 0x000fe20000000f00 */
[----:B------:R-:W-:Y:S02]  /*2adc0*/  IMAD.MOV.U32 R13, RZ, RZ, R3 ;  /* 0x000000ffff0d7224 */ /* 0x000fe400078e0003 */
[----:B------:R-:W-:Y:S01]  /*2add0*/  IMAD.MOV.U32 R12, RZ, RZ, 0x1 ;  /* 0x00000001ff0c7424 */ /* 0x000fe200078e00ff */
[C---:B------:R-:W-:Y:S01]  /*2ade0*/  ISETP.GE.AND P2, PT, R0.reuse, R2, PT ;  /* 0x000000020000720c */ /* 0x040fe20003f46270 */
[----:B------:R-:W-:-:S12]  /*2adf0*/  VIADD R5, R0, 0x10 ;  /* 0x0000001000057836 */ /* 0x000fd80000000000 */
[----:B0----5:R-:W-:Y:S05]  /*2ae00*/  WARPSYNC.COLLECTIVE R15, `(.L_x_5642) ;  /* 0x000000000f087348 */ /* 0x021fea0003c00000 */
[----:B------:R1:W2:Y:S02]  /*2ae10*/  SHFL.IDX P6, R14, R13, R12, R11 ;  /* 0x0000000c0d0e7389 */ /* 0x0002a400000c000b */
[----:B012--5:R-:W-:Y:S01]  /*2ae20*/  ENDCOLLECTIVE ;  /* 0x000000000000791b */ /* 0x027fe20003800000 */
.L_x_5642:
        /* <DEDUP_REMOVED lines=17> */
.L_x_5643:
[----:B------:R-:W-:Y:S02]  /*2af40*/  IMAD.MOV.U32 R13, RZ, RZ, R3 ;  /* 0x000000ffff0d7224 */ /* 0x000fe400078e0003 */
[----:B------:R-:W-:Y:S01]  /*2af50*/  IMAD.MOV.U32 R12, RZ, RZ, 0x2 ;  /* 0x00000002ff0c7424 */ /* 0x000fe200078e00ff */
[----:B------:R-:W-:-:S07]  /*2af60*/  MOV R5, R14 ;  /* 0x0000000e00057202 */ /* 0x000fce0000000f00 */
[----:B------:R-:W-:Y:S05]  /*2af70*/  WARPSYNC.COLLECTIVE R15, `(.L_x_5644) ;  /* 0x000000000f087348 */ /* 0x000fea0003c00000 */
[----:B------:R0:W1:Y:S02]  /*2af80*/  SHFL.IDX P6, R14, R13, R12, R11 ;  /* 0x0000000c0d0e7389 */ /* 0x00006400000c000b */
[----:B01----:R-:W-:Y:S01]  /*2af90*/  ENDCOLLECTIVE ;  /* 0x000000000000791b */ /* 0x003fe20003800000 */
.L_x_5644:
[----:B------:R-:W-:-:S05]  /*2afa0*/  @!P2 LEA R5, P4, R8, R5, 0x1 ;  /* 0x000000050805a211 */ /* 0x000fca00078808ff */
[----:B------:R-:W-:-:S04]  /*2afb0*/  @!P2 IMAD.X R6, RZ, RZ, R6, P4 ;  /* 0x000000ffff06a224 */ /* 0x000fc800020e0606 */
[----:B------:R-:W-:Y:S02]  /*2afc0*/  @!P2 IMAD.MOV.U32 R7, RZ, RZ, R6 ;  /* 0x000000ffff07a224 */ /* 0x000fe400078e0006 */
[----:B------:R-:W-:Y:S01]  /*2afd0*/  @!P2 IMAD.MOV.U32 R6, RZ, RZ, R5 ;  /* 0x000000ffff06a224 */ /* 0x000fe200078e0005 */
[----:B------:R-:W-:Y:S01]  /*2afe0*/  MOV R13, R4 ;  /* 0x00000004000d7202 */ /* 0x000fe20000000f00 */
[----:B------:R-:W-:-:S03]  /*2aff0*/  VIADD R5, R0, 0x20 ;  /* 0x0000002000057836 */ /* 0x000fc60000000000 */
        /* <DEDUP_REMOVED lines=11> */
.L_x_5645:
[----:B------:R-:W-:Y:S02]  /*2b0b0*/  IMAD.MOV.U32 R13, RZ, RZ, R3 ;  /* 0x000000ffff0d7224 */ /* 0x000fe400078e0003 */
[----:B------:R-:W-:Y:S02]  /*2b0c0*/  IMAD.MOV.U32 R12, RZ, RZ, 0x3 ;  /* 0x00000003ff0c7424 */ /* 0x000fe400078e00ff */
[----:B------:R-:W-:-:S07]  /*2b0d0*/  IMAD.MOV.U32 R5, RZ, RZ, R14 ;  /* 0x000000ffff057224 */ /* 0x000fce00078e000e */
[----:B------:R-:W-:Y:S05]  /*2b0e0*/  WARPSYNC.COLLECTIVE R15, `(.L_x_5646) ;  /* 0x000000000f087348 */ /* 0x000fea0003c00000 */
[----:B------:R0:W1:Y:S02]  /*2b0f0*/  SHFL.IDX P6, R14, R13, R12, R11 ;  /* 0x0000000c0d0e7389 */ /* 0x00006400000c000b */
[----:B01----:R-:W-:Y:S01]  /*2b100*/  ENDCOLLECTIVE ;  /* 0x000000000000791b */ /* 0x003fe20003800000 */
.L_x_5646:
        /* <DEDUP_REMOVED lines=12> */
[----:B------:R-:W-:-:S02]  /*2b1d0*/  ISETP.GE.AND P2, PT, R5, R2, PT ;  /* 0x000000020500720c */ /* 0x000fc40003f46270 */
[----:B0-----:R-:W-:-:S11]  /*2b1e0*/  MOV R6, R14 ;  /* 0x0000000e00067202 */ /* 0x001fd60000000f00 */
[----:B------:R-:W-:Y:S05]  /*2b1f0*/  WARPSYNC.COLLECTIVE R15, `(.L_x_5647) ;  /* 0x000000000f087348 */ /* 0x000fea0003c00000 */
[----:B------:R0:W1:Y:S02]  /*2b200*/  SHFL.IDX P6, R14, R13, R12, R11 ;  /* 0x0000000c0d0e7389 */ /* 0x00006400000c000b */
[----:B01----:R-:W-:Y:S01]  /*2b210*/  ENDCOLLECTIVE ;  /* 0x000000000000791b */ /* 0x003fe20003800000 */
.L_x_5647:
[----:B------:R-:W-:Y:S01]  /*2b220*/  IMAD.MOV.U32 R13, RZ, RZ, R3 ;  /* 0x000000ffff0d7224 */ /* 0x000fe200078e0003 */
[----:B------:R-:W-:Y:S01]  /*2b230*/  MOV R12, 0x4 ;  /* 0x00000004000c7802 */ /* 0x000fe20000000f00 */
[----:B------:R-:W-:-:S07]  /*2b240*/  IMAD.MOV.U32 R5, RZ, RZ, R14 ;  /* 0x000000ffff057224 */ /* 0x000fce00078e000e */
[----:B------:R-:W-:Y:S05]  /*2b250*/  WARPSYNC.COLLECTIVE R15, `(.L_x_5648) ;  /* 0x000000000f087348 */ /* 0x000fea0003c00000 */
[----:B------:R0:W1:Y:S02]  /*2b260*/  SHFL.IDX P6, R14, R13, R12, R11 ;  /* 0x0000000c0d0e7389 */ /* 0x00006400000c000b */
[----:B01----:R-:W-:Y:S01]  /*2b270*/  ENDCOLLECTIVE ;  /* 0x000000000000791b */ /* 0x003fe20003800000 */
.L_x_5648:
        /* <DEDUP_REMOVED lines=17> */
.L_x_5649:
[----:B------:R-:W-:Y:S01]  /*2b390*/  MOV R13, R3 ;  /* 0x00000003000d7202 */ /* 0x000fe20000000f00 */
[----:B------:R-:W-:Y:S02]  /*2b3a0*/  IMAD.MOV.U32 R12, RZ, RZ, 0x5 ;  /* 0x00000005ff0c7424 */ /* 0x000fe400078e00ff */
[----:B------:R-:W-:-:S07]  /*2b3b0*/  IMAD.MOV.U32 R5, RZ, RZ, R14 ;  /* 0x000000ffff057224 */ /* 0x000fce00078e000e */
[----:B------:R-:W-:Y:S05]  /*2b3c0*/  WARPSYNC.COLLECTIVE R15, `(.L_x_5650) ;  /* 0x000000000f087348 */ /* 0x000fea0003c00000 */
[----:B------:R0:W1:Y:S02]  /*2b3d0*/  SHFL.IDX P6, R14, R13, R12, R11 ;  /* 0x0000000c0d0e7389 */ /* 0x00006400000c000b */
[----:B01----:R-:W-:Y:S01]  /*2b3e0*/  ENDCOLLECTIVE ;  /* 0x000000000000791b */ /* 0x003fe20003800000 */
.L_x_5650:
        /* <DEDUP_REMOVED lines=17> */
.L_x_5651:
[----:B------:R-:W-:Y:S02]  /*2b500*/  IMAD.MOV.U32 R13, RZ, RZ, R3 ;  /* 0x000000ffff0d7224 */ /* 0x000fe400078e0003 */
[----:B------:R-:W-:Y:S02]  /*2b510*/  IMAD.MOV.U32 R12, RZ, RZ, 0x6 ;  /* 0x00000006ff0c7424 */ /* 0x000fe400078e00ff */
[----:B------:R-:W-:-:S07]  /*2b520*/  IMAD.MOV.U32 R5, RZ, RZ, R14 ;  /* 0x000000ffff057224 */ /* 0x000fce00078e000e */
[----:B------:R-:W-:Y:S05]  /*2b530*/  WARPSYNC.COLLECTIVE R15, `(.L_x_5652) ;  /* 0x000000000f087348 */ /* 0x000fea0003c00000 */
[----:B------:R0:W1:Y:S02]  /*2b540*/  SHFL.IDX P6, R14, R13, R12, R11 ;  /* 0x0000000c0d0e7389 */ /* 0x00006400000c000b */
[----:B01----:R-:W-:Y:S01]  /*2b550*/  ENDCOLLECTIVE ;  /* 0x000000000000791b */ /* 0x003fe20003800000 */
.L_x_5652:
[----:B------:R-:W-:-:S05]  /*2b560*/  @!P2 LEA R5, P4, R8, R5, 0x1 ;  /* 0x000000050805a211 */ /* 0x000fca00078808ff */
[----:B------:R-:W-:-:S04]  /*2b570*/  @!P2 IMAD.X R6, RZ, RZ, R6, P4 ;  /* 0x000000ffff06a224 */ /* 0x000fc800020e0606 */
        /* <DEDUP_REMOVED lines=15> */
.L_x_5653:
[----:B------:R-:W-:Y:S02]  /*2b670*/  IMAD.MOV.U32 R13, RZ, RZ, R3 ;  /* 0x000000ffff0d7224 */ /* 0x000fe400078e0003 */
[----:B------:R-:W-:Y:S02]  /*2b680*/  IMAD.MOV.U32 R12, RZ, RZ, 0x7 ;  /* 0x00000007ff0c7424 */ /* 0x000fe400078e00ff */
[----:B------:R-:W-:-:S07]  /*2b690*/  IMAD.MOV.U32 R5, RZ, RZ, R14 ;  /* 0x000000ffff057224 */ /* 0x000fce00078e000e */
[----:B------:R-:W-:Y:S05]  /*2b6a0*/  WARPSYNC.COLLECTIVE R15, `(.L_x_5654) ;  /* 0x000000000f087348 */ /* 0x000fea0003c00000 */
[----:B------:R0:W1:Y:S02]  /*2b6b0*/  SHFL.IDX P6, R14, R13, R12, R11 ;  /* 0x0000000c0d0e7389 */ /* 0x00006400000c000b */
[----:B01----:R-:W-:Y:S01]  /*2b6c0*/  ENDCOLLECTIVE ;  /* 0x000000000000791b */ /* 0x003fe20003800000 */
.L_x_5654:
        /* <DEDUP_REMOVED lines=14> */
.L_x_5655:
[----:B------:R-:W-:Y:S01]  /*2b7b0*/  @!PT LDS RZ, [RZ] ;  /* 0x00000000fffff984 */ /* 0x000fe20000000800 */
[----:B------:R-:W-:Y:S01]  /*2b7c0*/  @!PT LDS RZ, [RZ] ;  /* 0x00000000fffff984 */ /* 0x000fe20000000800 */
[----:B------:R-:W-:Y:S01]  /*2b7d0*/  @!PT LDS RZ, [RZ] ;  /* 0x00000000fffff984 */ /* 0x000fe20000000800 */
[----:B------:R0:W-:Y:S01]  /*2b7e0*/  @!P2 LDGSTS.E.BYPASS.LTC128B.128 [R9+0x1d400], desc[UR60][R6.64+0x100], !P1 ;  /* 0x1d4001000609afae */ /* 0x0001e2000c901d7c */
[----:B------:R-:W-:Y:S01]  /*2b7f0*/  IMAD.MOV.U32 R3, RZ, RZ, R14 ;  /* 0x000000ffff037224 */ /* 0x000fe200078e000e */
[----:B------:R-:W-:Y:S06]  /*2b800*/  BRA `(.L_x_5656) ;  /* 0xffffffa4003c7947 */ /* 0x000fec000383ffff */
.L_x_5497:
[----:B-1----:R-:W3:Y:S02]  /*2b810*/  LDL R2, [R1+0x4] ;  /* 0x0000040001027983 */ /* 0x002ee40000100800 */
[----:B---3--:R1:W3:Y:S02]  /*2b820*/  SYNCS.PHASECHK.TRANS64.TRYWAIT P0, [R2+URZ+0x30820], R0 ;  /* 0x03082000020075a7 */ /* 0x0082e4000800017f */
[----:B---3--:R-:W-:Y:S05]  /*2b830*/  @!P0 NANOSLEEP.SYNCS 0x989680 ;  /* 0x009896800000895d */ /* 0x008fea0003900000 */
[----:B------:R-:W3:Y:S02]  /*2b840*/  @!P0 SYNCS.PHASECHK.TRANS64 P0, [R2+URZ+0x30820], R0 ;  /* 0x03082000020085a7 */ /* 0x000ee4000800007f */
[----:B---3--:R-:W-:Y:S05]  /*2b850*/  @!P0 BRA `(.L_x_5497) ;  /* 0xfffffffc00ec8947 */ /* 0x008fea000383ffff */
[----:B------:R-:W-:Y:S05]  /*2b860*/  BRA `(.L_x_5657) ;  /* 0xffffffa400b47947 */ /* 0x000fea000383ffff */
.L_x_5506:
[----:B-1----:R1:W2:Y:S02]  /*2b870*/  SYNCS.PHASECHK.TRANS64.TRYWAIT P0, [R3+URZ+0x30840], R2 ;  /* 0x03084002030075a7 */ /* 0x0022a4000800017f */
[----:B--2---:R-:W-:Y:S05]  /*2b880*/  @!P0 NANOSLEEP.SYNCS 0x989680 ;  /* 0x009896800000895d */ /* 0x004fea0003900000 */
[----:B------:R-:W2:Y:S02]  /*2b890*/  @!P0 SYNCS.PHASECHK.TRANS64 P0, [R3+URZ+0x30840], R2 ;  /* 0x03084002030085a7 */ /* 0x000ea4000800007f */
[----:B--2---:R-:W-:Y:S05]  /*2b8a0*/  @!P0 BRA `(.L_x_5506) ;  /* 0xfffffffc00f08947 */ /* 0x004fea000383ffff */
[----:B------:R-:W-:Y:S05]  /*2b8b0*/  BRA `(.L_x_5658) ;  /* 0xffffffa800807947 */ /* 0x000fea000383ffff */
.L_x_5513:
[----:B0-----:R0:W1:Y:S02]  /*2b8c0*/  SYNCS.PHASECHK.TRANS64.TRYWAIT P0, [R2+URZ+0x30860], R3 ;  /* 0x03086003020075a7 */ /* 0x001064000800017f */
[----:B-1----:R-:W-:Y:S05]  /*2b8d0*/  @!P0 NANOSLEEP.SYNCS 0x989680 ;  /* 0x009896800000895d */ /* 0x002fea0003900000 */
[----:B------:R-:W1:Y:S02]  /*2b8e0*/  @!P0 SYNCS.PHASECHK.TRANS64 P0, [R2+URZ+0x30860], R3 ;  /* 0x03086003020085a7 */ /* 0x000e64000800007f */
[----:B-1----:R-:W-:Y:S05]  /*2b8f0*/  @!P0 BRA `(.L_x_5513) ;  /* 0xfffffffc00f08947 */ /* 0x002fea000383ffff */
[----:B------:R-:W-:Y:S05]  /*2b900*/  BRA `(.L_x_5659) ;  /* 0xffffffac009c7947 */ /* 0x000fea000383ffff */
.L_x_5524:
[----:B-1----:R1:W2:Y:S02]  /*2b910*/  SYNCS.PHASECHK.TRANS64.TRYWAIT P0, [R3+URZ+0x30840], R2 ;  /* 0x03084002030075a7 */ /* 0x0022a4000800017f */
[----:B--2---:R-:W-:Y:S05]  /*2b920*/  @!P0 NANOSLEEP.SYNCS 0x989680 ;  /* 0x009896800000895d */ /* 0x004fea0003900000 */
[----:B------:R-:W2:Y:S02]  /*2b930*/  @!P0 SYNCS.PHASECHK.TRANS64 P0, [R3+URZ+0x30840], R2 ;  /* 0x03084002030085a7 */ /* 0x000ea4000800007f */
[----:B--2---:R-:W-:Y:S05]  /*2b940*/  @!P0 BRA `(.L_x_5524) ;  /* 0xfffffffc00f08947 */ /* 0x004fea000383ffff */
[----:B------:R-:W-:Y:S05]  /*2b950*/  BRA `(.L_x_5660) ;  /* 0xffffffb400847947 */ /* 0x000fea000383ffff */
.L_x_5531:
[----:B0-----:R0:W1:Y:S02]  /*2b960*/  SYNCS.PHASECHK.TRANS64.TRYWAIT P0, [R2+URZ+0x30860], R3 ;  /* 0x03086003020075a7 */ /* 0x001064000800017f */
[----:B-1----:R-:W-:Y:S05]  /*2b970*/  @!P0 NANOSLEEP.SYNCS 0x989680 ;  /* 0x009896800000895d */ /* 0x002fea0003900000 */
[----:B------:R-:W1:Y:S02]  /*2b980*/  @!P0 SYNCS.PHASECHK.TRANS64 P0, [R2+URZ+0x30860], R3 ;  /* 0x03086003020085a7 */ /* 0x000e64000800007f */
[----:B-1----:R-:W-:Y:S05]  /*2b990*/  @!P0 BRA `(.L_x_5531) ;  /* 0xfffffffc00f08947 */ /* 0x002fea000383ffff */
[----:B------:R-:W-:Y:S05]  /*2b9a0*/  BRA `(.L_x_5661) ;  /* 0xffffffb800a07947 */ /* 0x000fea000383ffff */
.L_x_5542:
[----:B--2---:R2:W3:Y:S02]  /*2b9b0*/  SYNCS.PHASECHK.TRANS64.TRYWAIT P0, [R3+URZ+0x30840], R2 ;  /* 0x03084002030075a7 */ /* 0x0044e4000800017f */
[----:B---3--:R-:W-:Y:S05]  /*2b9c0*/  @!P0 NANOSLEEP.SYNCS 0x989680 ;  /* 0x009896800000895d */ /* 0x008fea0003900000 */
[----:B------:R-:W3:Y:S02]  /*2b9d0*/  @!P0 SYNCS.PHASECHK.TRANS64 P0, [R3+URZ+0x30840], R2 ;  /* 0x03084002030085a7 */ /* 0x000ee4000800007f */
[----:B---3--:R-:W-:Y:S05]  /*2b9e0*/  @!P0 BRA `(.L_x_5542) ;  /* 0xfffffffc00f08947 */ /* 0x008fea000383ffff */
[----:B------:R-:W-:Y:S05]  /*2b9f0*/  BRA `(.L_x_5662) ;  /* 0xffffffc0005c7947 */ /* 0x000fea000383ffff */
.L_x_5549:
[----:B0-----:R0:W1:Y:S02]  /*2ba00*/  SYNCS.PHASECHK.TRANS64.TRYWAIT P0, [R2+URZ+0x30860], R5 ;  /* 0x03086005020075a7 */ /* 0x001064000800017f */
[----:B-1----:R-:W-:Y:S05]  /*2ba10*/  @!P0 NANOSLEEP.SYNCS 0x989680 ;  /* 0x009896800000895d */ /* 0x002fea0003900000 */
[----:B------:R-:W1:Y:S02]  /*2ba20*/  @!P0 SYNCS.PHASECHK.TRANS64 P0, [R2+URZ+0x30860], R5 ;  /* 0x03086005020085a7 */ /* 0x000e64000800007f */
[----:B-1----:R-:W-:Y:S05]  /*2ba30*/  @!P0 BRA `(.L_x_5549) ;  /* 0xfffffffc00f08947 */ /* 0x002fea000383ffff */
[----:B------:R-:W-:Y:S05]  /*2ba40*/  BRA `(.L_x_5663) ;  /* 0xffffffc400747947 */ /* 0x000fea000383ffff */
.L_x_5562:
[----:B---3--:R3:W4:Y:S02]  /*2ba50*/  SYNCS.PHASECHK.TRANS64.TRYWAIT P0, [R0+URZ+0x30860], R2 ;  /* 0x03086002000075a7 */ /* 0x008724000800017f */
[----:B----4-:R-:W-:Y:S05]  /*2ba60*/  @!P0 NANOSLEEP.SYNCS 0x989680 ;  /* 0x009896800000895d */ /* 0x010fea0003900000 */
[----:B------:R-:W4:Y:S02]  /*2ba70*/  @!P0 SYNCS.PHASECHK.TRANS64 P0, [R0+URZ+0x30860], R2 ;  /* 0x03086002000085a7 */ /* 0x000f24000800007f */
[----:B----4-:R-:W-:Y:S05]  /*2ba80*/  @!P0 BRA `(.L_x_5562) ;  /* 0xfffffffc00f08947 */ /* 0x010fea000383ffff */
[----:B------:R-:W-:Y:S05]  /*2ba90*/  BRA `(.L_x_5664) ;  /* 0xffffffcc00107947 */ /* 0x000fea000383ffff */
.L_x_5571:
[----:B------:R-:W-:Y:S01]  /*2baa0*/  BSSY B0, `(.L_x_5665) ;  /* 0x0000008000007945 */ /* 0x000fe20003800000 */
[----:B------:R-:W-:Y:S01]  /*2bab0*/  IMAD.MOV.U32 R13, RZ, RZ, R16 ;  /* 0x000000ffff0d7224 */ /* 0x000fe200078e0010 */
[----:B------:R-:W-:Y:S01]  /*2bac0*/  MOV R11, 0x1f ;  /* 0x0000001f000b7802 */ /* 0x000fe20000000f00 */
[----:B------:R-:W-:Y:S02]  /*2bad0*/  IMAD.MOV.U32 R12, RZ, RZ, RZ ;  /* 0x000000ffff0c7224 */ /* 0x000fe400078e00ff */
[----:B------:R-:W-:-:S07]  /*2bae0*/  IMAD.MOV.U32 R15, RZ, RZ, -0x1 ;  /* 0xffffffffff0f7424 */ /* 0x000fce00078e00ff */
[----:B--2--5:R-:W-:Y:S05]  /*2baf0*/  WARPSYNC.COLLECTIVE R15, `(.L_x_5666) ;  /* 0x000000000f087348 */ /* 0x024fea0003c00000 */
[----:B------:R0:W1:Y:S02]  /*2bb00*/  SHFL.IDX P6, R14, R13, R12, R11 ;  /* 0x0000000c0d0e7389 */ /* 0x00006400000c000b */
[----:B012--5:R-:W-:Y:S01]  /*2bb10*/  ENDCOLLECTIVE ;  /* 0x000000000000791b */ /* 0x027fe20003800000 */
.L_x_5666:
[----:B------:R-:W-:Y:S05]  /*2bb20*/  BSYNC B0 ;  /* 0x0000000000007941 */ /* 0x000fea0003800000 */
.L_x_5665:
[----:B------:R-:W-:Y:S01]  /*2bb30*/  IMAD.MOV.U32 R13, RZ, RZ, R16 ;  /* 0x000000ffff0d7224 */ /* 0x000fe200078e0010 */
[----:B------:R-:W-:Y:S01]  /*2bb40*/  IADD3 R4, R19, R6, RZ ;  /* 0x0000000613047210 */ /* 0x000fe20007ffe0ff */
[----:B------:R-:W-:Y:S01]  /*2bb50*/  IMAD.MOV.U32 R12, RZ, RZ, 0x1 ;  /* 0x00000001ff0c7424 */ /* 0x000fe200078e00ff */
[----:B------:R-:W-:Y:S01]  /*2bb60*/  LOP3.LUT P1, RZ, R7, 0x1, RZ, 0xc0, !PT ;  /* 0x0000000107ff7812 */ /* 0x000fe2000782c0ff */
[----:B------:R-:W-:Y:S02]  /*2bb70*/  IMAD.MOV.U32 R11, RZ, RZ, 0x1f ;  /* 0x0000001fff0b7424 */ /* 0x000fe400078e00ff */
[----:B------:R-:W-:Y:S02]  /*2bb80*/  IMAD.MOV.U32 R15, RZ, RZ, -0x1 ;  /* 0xffffffffff0f7424 */ /* 0x000fe400078e00ff */
[----:B------:R-:W-:-:S08]  /*2bb90*/  IMAD.MOV.U32 R0, RZ, RZ, R14 ;  /* 0x000000ffff007224 */ /* 0x000fd000078e000e */
[----:B------:R-:W-:Y:S05]  /*2bba0*/  WARPSYNC.COLLECTIVE R15, `(.L_x_5667) ;  /* 0x000000000f087348 */ /* 0x000fea0003c00000 */
[----:B------:R0:W1:Y:S02]  /*2bbb0*/  SHFL.IDX P6, R14, R13, R12, R11 ;  /* 0x0000000c0d0e7389 */ /* 0x00006400000c000b */
[----:B01----:R-:W-:Y:S01]  /*2bbc0*/  ENDCOLLECTIVE ;  /* 0x000000000000791b */ /* 0x003fe20003800000 */
.L_x_5667:
        /* <DEDUP_REMOVED lines=16> */
.L_x_5668:
        /* <DEDUP_REMOVED lines=9> */
.L_x_5669:
        /* <DEDUP_REMOVED lines=8> */
.L_x_5670:
        /* <DEDUP_REMOVED lines=8> */
.L_x_5671:
        /* <DEDUP_REMOVED lines=8> */
.L_x_5672:
        /* <DEDUP_REMOVED lines=9> */
.L_x_5673:
[----:B------:R-:W-:Y:S01]  /*2bf70*/  IMAD.MOV.U32 R16, RZ, RZ, R14 ;  /* 0x000000ffff107224 */ /* 0x000fe200078e000e */
[----:B------:R-:W-:Y:S06]  /*2bf80*/  BRA `(.L_x_5674) ;  /* 0xffffffcc00dc7947 */ /* 0x000fec000383ffff */
.L_x_5576:
        /* <DEDUP_REMOVED lines=8> */
.L_x_5676:
[----:B------:R-:W-:Y:S05]  /*2c010*/  BSYNC B0 ;  /* 0x0000000000007941 */ /* 0x000fea0003800000 */
.L_x_5675:
[----:B------:R-:W2:Y:S01]  /*2c020*/  LDL R2, [R1] ;  /* 0x0000000001027983 */ /* 0x000ea20000100800 */
        /* <DEDUP_REMOVED lines=11> */
.L_x_5677:
        /* <DEDUP_REMOVED lines=8> */
.L_x_5678:
        /* <DEDUP_REMOVED lines=8> */
.L_x_5679:
        /* <DEDUP_REMOVED lines=8> */
.L_x_5680:
        /* <DEDUP_REMOVED lines=9> */
.L_x_5681:
[----:B------:R-:W-:Y:S01]  /*2c2f0*/  IMAD.MOV.U32 R16, RZ, RZ, R14 ;  /* 0x000000ffff107224 */ /* 0x000fe200078e000e */
[----:B------:R-:W-:Y:S06]  /*2c300*/  BRA `(.L_x_5682) ;  /* 0xffffffcc009c7947 */ /* 0x000fec000383ffff */
.L_x_5578:
[----:B------:R-:W-:Y:S01]  /*2c310*/  BSSY B0, `(.L_x_5683) ;  /* 0x0000006000007945 */ /* 0x000fe20003800000 */
[----:B------:R-:W-:Y:S01]  /*2c320*/  PLOP3.LUT P6, PT, P6, PT, PT, 0x8, 0x0 ;  /* 0x000000000000781c */ /* 0x000fe200037ce170 */
[----:B------:R-:W-:-:S12]  /*2c330*/  IMAD.MOV.U32 R15, RZ, RZ, -0x1 ;  /* 0xffffffffff0f7424 */ /* 0x000fd800078e00ff */
[----:B0----5:R-:W-:Y:S05]  /*2c340*/  WARPSYNC.COLLECTIVE R15, `(.L_x_5684) ;  /* 0x000000000f087348 */ /* 0x021fea0003c00000 */
[----:B------:R-:W-:Y:S01]  /*2c350*/  VOTE.ANY R14, PT, P6 ;  /* 0x00000000000e7806 */ /* 0x000fe200030e0100 */
[----:B0----5:R-:W-:Y:S06]  /*2c360*/  ENDCOLLECTIVE ;  /* 0x000000000000791b */ /* 0x021fec0003800000 */
.L_x_5684:
[----:B------:R-:W-:Y:S05]  /*2c370*/  BSYNC B0 ;  /* 0x0000000000007941 */ /* 0x000fea0003800000 */
.L_x_5683:
        /* <DEDUP_REMOVED lines=9> */
.L_x_5685:
[----:B------:R-:W-:Y:S01]  /*2c410*/  IMAD.MOV.U32 R17, RZ, RZ, R14 ;  /* 0x000000ffff117224 */ /* 0x000fe200078e000e */
[----:B------:R-:W-:Y:S06]  /*2c420*/  BRA `(.L_x_5686) ;  /* 0xffffffcc008c7947 */ /* 0x000fec000383ffff */
.L_x_5580:
[----:B------:R-:W-:Y:S01]  /*2c430*/  BSSY B0, `(.L_x_5687) ;  /* 0x0000007000007945 */ /* 0x000fe20003800000 */
[----:B------:R-:W-:Y:S01]  /*2c440*/  IMAD.MOV.U32 R13, RZ, RZ, R2 ;  /* 0x000000ffff0d7224 */ /* 0x000fe200078e0002 */
[----:B------:R-:W-:Y:S01]  /*2c450*/  MOV R15, 0xffffffff ;  /* 0xffffffff000f7802 */ /* 0x000fe20000000f00 */
[----:B------:R-:W-:-:S07]  /*2c460*/  IMAD.MOV.U32 R11, RZ, RZ, 0x1f ;  /* 0x0000001fff0b7424 */ /* 0x000fce00078e00ff */
[----:B012--5:R-:W-:Y:S05]  /*2c470*/  WARPSYNC.COLLECTIVE R15, `(.L_x_5688) ;  /* 0x000000000f087348 */ /* 0x027fea0003c00000 */
[----:B------:R3:W4:Y:S02]  /*2c480*/  SHFL.IDX P6, R14, R13, R12, R11 ;  /* 0x0000000c0d0e7389 */ /* 0x00072400000c000b */
[----:B012345:R-:W-:Y:S01]  /*2c490*/  ENDCOLLECTIVE ;  /* 0x000000000000791b */ /* 0x03ffe20003800000 */
.L_x_5688:
[----:B------:R-:W-:Y:S05]  /*2c4a0*/  BSYNC B0 ;  /* 0x0000000000007941 */ /* 0x000fea0003800000 */
.L_x_5687:
[----:B------:R-:W-:Y:S01]  /*2c4b0*/  IMAD.MOV.U32 R2, RZ, RZ, R14 ;  /* 0x000000ffff027224 */ /* 0x000fe200078e000e */
[----:B------:R-:W-:Y:S06]  /*2c4c0*/  BRA `(.L_x_5689) ;  /* 0xffffffcc00807947 */ /* 0x000fec000383ffff */
.L_x_5584:
[----:B0-----:R0:W1:Y:S02]  /*2c4d0*/  SYNCS.PHASECHK.TRANS64.TRYWAIT P0, [R0+URZ+0x30820], R3 ;  /* 0x03082003000075a7 */ /* 0x001064000800017f */
[----:B-1----:R-:W-:Y:S05]  /*2c4e0*/  @!P0 NANOSLEEP.SYNCS 0x989680 ;  /* 0x009896800000895d */ /* 0x002fea0003900000 */
[----:B------:R-:W1:Y:S02]  /*2c4f0*/  @!P0 SYNCS.PHASECHK.TRANS64 P0, [R0+URZ+0x30820], R3 ;  /* 0x03082003000085a7 */ /* 0x000e64000800007f */
[----:B-1----:R-:W-:Y:S05]  /*2c500*/  @!P0 BRA `(.L_x_5584) ;  /* 0xfffffffc00f08947 */ /* 0x002fea000383ffff */
[----:B------:R-:W-:Y:S05]  /*2c510*/  BRA `(.L_x_5690) ;  /* 0xffffffd400047947 */ /* 0x000fea000383ffff */
.L_x_5585:
        /* <DEDUP_REMOVED lines=11> */
.L_x_5692:
[----:B------:R-:W-:Y:S05]  /*2c5d0*/  BSYNC B0 ;  /* 0x0000000000007941 */ /* 0x000fea0003800000 */
.L_x_5691:
[----:B------:R-:W-:Y:S05]  /*2c5e0*/  BRA `(.L_x_5693) ;  /* 0xffffffd000ec7947 */ /* 0x000fea000383ffff */
.L_x_5586:
[----:B------:R-:W-:Y:S01]  /*2c5f0*/  BSSY B0, `(.L_x_5694) ;  /* 0x0000006000007945 */ /* 0x000fe20003800000 */
[----:B------:R-:W-:-:S07]  /*2c600*/  IMAD.MOV.U32 R15, RZ, RZ, -0x1 ;  /* 0xffffffffff0f7424 */ /* 0x000fce00078e00ff */
[----:B01---5:R-:W-:Y:S05]  /*2c610*/  WARPSYNC.COLLECTIVE R15, `(.L_x_5695) ;  /* 0x000000000f0c7348 */ /* 0x023fea0003c00000 */
[----:B------:R-:W-:Y:S02]  /*2c620*/  ELECT P6, UR62, PT ;  /* 0x00000000003e782f */ /* 0x000fe400038c0000 */
[----:B------:R-:W-:Y:S01]  /*2c630*/  MOV R14, UR62 ;  /* 0x0000003e000e7c02 */ /* 0x000fe20008000f00 */
[----:B01---5:R-:W-:Y:S10]  /*2c640*/  ENDCOLLECTIVE ;  /* 0x000000000000791b */ /* 0x023ff40003800000 */
.L_x_5695:
[----:B------:R-:W-:Y:S05]  /*2c650*/  BSYNC B0 ;  /* 0x0000000000007941 */ /* 0x000fea0003800000 */
.L_x_5694:
[----:B------:R-:W-:Y:S05]  /*2c660*/  BRA `(.L_x_5696) ;  /* 0xffffffd000e07947 */ /* 0x000fea000383ffff */
.L_x_5588:
[----:B0-----:R0:W1:Y:S02]  /*2c670*/  SYNCS.PHASECHK.TRANS64.TRYWAIT P0, [R6+URZ], R5 ;  /* 0x00000005060075a7 */ /* 0x001064000800017f */
[----:B-1----:R-:W-:Y:S05]  /*2c680*/  @!P0 NANOSLEEP.SYNCS 0x989680 ;  /* 0x009896800000895d */ /* 0x002fea0003900000 */
[----:B------:R-:W1:Y:S02]  /*2c690*/  @!P0 SYNCS.PHASECHK.TRANS64 P0, [R6+URZ], R5 ;  /* 0x00000005060085a7 */ /* 0x000e64000800007f */
[----:B-1----:R-:W-:Y:S05]  /*2c6a0*/  @!P0 BRA `(.L_x_5588) ;  /* 0xfffffffc00f08947 */ /* 0x002fea000383ffff */
[----:B------:R-:W-:Y:S05]  /*2c6b0*/  BRA `(.L_x_5697) ;  /* 0xffffffd400247947 */ /* 0x000fea000383ffff */
.L_x_5589:
[----:B-1----:R1:W2:Y:S02]  /*2c6c0*/  SYNCS.PHASECHK.TRANS64.TRYWAIT P0, [R7+URZ], R2 ;  /* 0x00000002070075a7 */ /* 0x0022a4000800017f */
[----:B--2---:R-:W-:Y:S05]  /*2c6d0*/  @!P0 NANOSLEEP.SYNCS 0x989680 ;  /* 0x009896800000895d */ /* 0x004fea0003900000 */
[----:B------:R-:W2:Y:S02]  /*2c6e0*/  @!P0 SYNCS.PHASECHK.TRANS64 P0, [R7+URZ], R2 ;  /* 0x00000002070085a7 */ /* 0x000ea4000800007f */
[----:B--2---:R-:W-:Y:S05]  /*2c6f0*/  @!P0 BRA `(.L_x_5589) ;  /* 0xfffffffc00f08947 */ /* 0x004fea000383ffff */
[----:B------:R-:W-:Y:S05]  /*2c700*/  BRA `(.L_x_5698) ;  /* 0xffffffd400187947 */ /* 0x000fea000383ffff */
.L_x_5591:
[----:B--2---:R2:W3:Y:S02]  /*2c710*/  SYNCS.PHASECHK.TRANS64.TRYWAIT P0, [R4+URZ], R5 ;  /* 0x00000005040075a7 */ /* 0x0044e4000800017f */
[----:B---3--:R-:W-:Y:S05]  /*2c720*/  @!P0 NANOSLEEP.SYNCS 0x989680 ;  /* 0x009896800000895d */ /* 0x008fea0003900000 */
[----:B------:R-:W3:Y:S02]  /*2c730*/  @!P0 SYNCS.PHASECHK.TRANS64 P0, [R4+URZ], R5 ;  /* 0x00000005040085a7 */ /* 0x000ee4000800007f */
[----:B---3--:R-:W-:Y:S05]  /*2c740*/  @!P0 BRA `(.L_x_5591) ;  /* 0xfffffffc00f08947 */ /* 0x008fea000383ffff */
[----:B------:R-:W-:Y:S05]  /*2c750*/  BRA `(.L_x_5699) ;  /* 0xffffffd400207947 */ /* 0x000fea000383ffff */
.L_x_5700:
        /* <DEDUP_REMOVED lines=10> */
.L_x_15309:


//--------------------- .text._ZN7cutlass13device_kernelIN5flash11enable_sm90INS1_16FlashAttnFwdSm90INS1_25CollectiveMainloopFwdSm90ILi2EN4cute5tupleIJNS5_1CILi1EEES8_S8_EEENS6_IJNS7_ILi128EEENS7_ILi112EEENS7_ILi192EEEEEELi192ENS_6half_tEfNS_4arch4Sm90ELb1ELb0ELb0ELb0ELb0ELb0ELb0ELb1ELb1ELb1ELb0ELb0EEENS1_21CollectiveEpilogueFwdINS6_IJSA_SC_SB_EEES9_SE_SG_Li256ELb0ELb1ELb0ELb0EEENS1_30DynamicPersistentTileSchedulerILi256ELi128ELb0ELb1ELb1EEEEEEEEEvNT_6ParamsE --------------------------
	.section	.text._ZN7cutlass13device_kernelIN5flash11enable_sm90INS1_16FlashAttnFwdSm90INS1_25CollectiveMainloopFwdSm90ILi2EN4cute5tupleIJNS5_1CILi1EEES8_S8_EEENS6_IJNS7_ILi128EEENS7_ILi112EEENS7_ILi192EEEEEELi192ENS_6half_tEfNS_4arch4Sm90ELb1ELb0ELb0ELb0ELb0ELb0ELb0ELb1ELb1ELb1ELb0ELb0EEENS1_21CollectiveEpilogueFwdINS6_IJSA_SC_SB_EEES9_SE_SG_Li256ELb0ELb1ELb0ELb0EEENS1_30DynamicPersistentTileSchedulerILi256ELi128ELb0ELb1ELb1EEEEEEEEEvNT_6ParamsE,"ax",@progbits
	.align	128
.text._ZN7cutlass13device_kernelIN5flash11enable_sm90INS1_16FlashAttnFwdSm90INS1_25CollectiveMainloopFwdSm90ILi2EN4cute5tupleIJNS5_1CILi1EEES8_S8_EEENS6_IJNS7_ILi128EEENS7_ILi112EEENS7_ILi192EEEEEELi192ENS_6half_tEfNS_4arch4Sm90ELb1ELb0ELb0ELb0ELb0ELb0ELb0ELb1ELb1ELb1ELb0ELb0EEENS1_21CollectiveEpilogueFwdINS6_IJSA_SC_SB_EEES9_SE_SG_Li256ELb0ELb1ELb0ELb0EEENS1_30DynamicPersistentTileSchedulerILi256ELi128ELb0ELb1ELb1EEEEEEEEEvNT_6ParamsE:
        .type           _ZN7cutlass13device_kernelIN5flash11enable_sm90INS1_16FlashAttnFwdSm90INS1_25CollectiveMainloopFwdSm90ILi2EN4cute5tupleIJNS5_1CILi1EEES8_S8_EEENS6_IJNS7_ILi128EEENS7_ILi112EEENS7_ILi192EEEEEELi192ENS_6half_tEfNS_4arch4Sm90ELb1ELb0ELb0ELb0ELb0ELb0ELb0ELb1ELb1ELb1ELb0ELb0EEENS1_21CollectiveEpilogueFwdINS6_IJSA_SC_SB_EEES9_SE_SG_Li256ELb0ELb1ELb0ELb0EEENS1_30DynamicPersistentTileSchedulerILi256ELi128ELb0ELb1ELb1EEEEEEEEEvNT_6ParamsE,@function
        .size           _ZN7cutlass13device_kernelIN5flash11enable_sm90INS1_16FlashAttnFwdSm90INS1_25CollectiveMainloopFwdSm90ILi2EN4cute5tupleIJNS5_1CILi1EEES8_S8_EEENS6_IJNS7_ILi128EEENS7_ILi112EEENS7_ILi192EEEEEELi192ENS_6half_tEfNS_4arch4Sm90ELb1ELb0ELb0ELb0ELb0ELb0ELb0ELb1ELb1ELb1ELb0ELb0EEENS1_21CollectiveEpilogueFwdINS6_IJSA_SC_SB_EEES9_SE_SG_Li256ELb0ELb1ELb0ELb0EEENS1_30DynamicPersistentTileSchedulerILi256ELi128ELb0ELb1ELb1EEEEEEEEEvNT_6ParamsE,(.L_x_15310 - _ZN7cutlass13device_kernelIN5flash11enable_sm90INS1_16FlashAttnFwdSm90INS1_25CollectiveMainloopFwdSm90ILi2EN4cute5tupleIJNS5_1CILi1EEES8_S8_EEENS6_IJNS7_ILi128EEENS7_ILi112EEENS7_ILi192EEEEEELi192ENS_6half_tEfNS_4arch4Sm90ELb1ELb0ELb0ELb0ELb0ELb0ELb0ELb1ELb1ELb1ELb0ELb0EEENS1_21CollectiveEpilogueFwdINS6_IJSA_SC_SB_EEES9_SE_SG_Li256ELb0ELb1ELb0ELb0EEENS1_30DynamicPersistentTileSchedulerILi256ELi128ELb0ELb1ELb1EEEEEEEEEvNT_6ParamsE)
        .other          _ZN7cutlass13device_kernelIN5flash11enable_sm90INS1_16FlashAttnFwdSm90INS1_25CollectiveMainloopFwdSm90ILi2EN4cute5tupleIJNS5_1CILi1EEES8_S8_EEENS6_IJNS7_ILi128EEENS7_ILi112EEENS7_ILi192EEEEEELi192ENS_6half_tEfNS_4arch4Sm90ELb1ELb0ELb0ELb0ELb0ELb0ELb0ELb1ELb1ELb1ELb0ELb0EEENS1_21CollectiveEpilogueFwdINS6_IJSA_SC_SB_EEES9_SE_SG_Li256ELb0ELb1ELb0ELb0EEENS1_30DynamicPersistentTileSchedulerILi256ELi128ELb0ELb1ELb1EEEEEEEEEvNT_6ParamsE,@"STO_CUDA_ENTRY STV_DEFAULT"
_ZN7cutlass13device_kernelIN5flash11enable_sm90INS1_16FlashAttnFwdSm90INS1_25CollectiveMainloopFwdSm90ILi2EN4cute5tupleIJNS5_1CILi1EEES8_S8_EEENS6_IJNS7_ILi128EEENS7_ILi112EEENS7_ILi192EEEEEELi192ENS_6half_tEfNS_4arch4Sm90ELb1ELb0ELb0ELb0ELb0ELb0ELb0ELb1ELb1ELb1ELb0ELb0EEENS1_21CollectiveEpilogueFwdINS6_IJSA_SC_SB_EEES9_SE_SG_Li256ELb0ELb1ELb0ELb0EEENS1_30DynamicPersistentTileSchedulerILi256ELi128ELb0ELb1ELb1EEEEEEEEEvNT_6ParamsE:
        /* <DEDUP_REMOVED lines=17> */
.L_x_5702:
[----:B------:R-:W-:Y:S05]  /*0110*/  BSYNC B0 ;  /* 0x0000000000007941 */ /* 0x000fea0003800000 */
.L_x_5701:
        /* <DEDUP_REMOVED lines=40> */
.L_x_5703:
        /* <DEDUP_REMOVED lines=22> */
.L_x_5704:
        /* <DEDUP_REMOVED lines=18> */
.L_x_5705:
        /* <DEDUP_REMOVED lines=22> */
.L_x_5706:
        /* <DEDUP_REMOVED lines=22> */
.L_x_5707:
[----:B0-----:R-:W-:Y:S01]  /*08e0*/  ISETP.NE.AND P0, PT, R2, RZ, PT ;  /* 0x000000ff0200720c */ /* 0x001fe20003f05270 */
[----:B------:R-:W-:Y:S01]  /*08f0*/  IMAD.MOV.U32 R2, RZ, RZ, 0x1 ;  /* 0x00000001ff027424 */ /* 0x000fe200078e00ff */
[----:B------:R-:W-:-:S04]  /*0900*/  NOP ;  /* 0x0000000000007918 */ /* 0x000fc80000000000 */
[----:B------:R-:W-:-:S05]  /*0910*/  SEL R2, R2, 0x2, !P0 ;  /* 0x0000000202027807 */ /* 0x000fca0004000000 */
[----:B------:R0:W-:Y:S01]  /*0920*/  STL [R1+0x30], R2 ;  /* 0x0000300201007387 */ /* 0x0001e20000100800 */
[----:B-123--:R-:W-:Y:S06]  /*0930*/  BAR.SYNC.DEFER_BLOCKING 0x0 ;  /* 0x0000000000007b1d */ /* 0x00efec0000010000 */
[----:B------:R-:W-:Y:S05]  /*0940*/  @!P0 BRA `(.L_x_5708) ;  /* 0x000000fc00bc8947 */ /* 0x000fea0003800000 */
.L_x_5709:
        /* <DEDUP_REMOVED lines=10> */
[----:B------:R-:W2:Y:S01]  /*09f0*/  LDL.LU R12, [R1+0x30] ;  /* 0x00003000010c7983 */ /* 0x000ea20000300800 */
[----:B0-----:R-:W0:Y:S02]  /*0a00*/  S2R R2, SR_TID.X ;  /* 0x0000000000027919 */ /* 0x001e240000002100 */
[----:B0-----:R-:W-:-:S05]  /*0a10*/  VIADD R217, R2, 0xffffff80 ;  /* 0xffffff8002d97836 */ /* 0x001fca0000000000 */
[----:B------:R-:W-:-:S04]  /*0a20*/  SHF.R.S32.HI R0, RZ, 0x1f, R217 ;  /* 0x0000001fff007819 */ /* 0x000fc800000114d9 */
[CC--:B------:R-:W-:Y:S02]  /*0a30*/  LEA.HI R2, R0.reuse, R217.reuse, RZ, 0x7 ;  /* 0x000000d900027211 */ /* 0x0c0fe400078f38ff */
[-C--:B------:R-:W-:Y:S02]  /*0a40*/  LEA.HI R3, R0, R217.reuse, RZ, 0x4 ;  /* 0x000000d900037211 */ /* 0x080fe400078f20ff */
[----:B------:R-:W-:Y:S02]  /*0a50*/  LOP3.LUT R210, R2, 0xffffff80, RZ, 0xc0, !PT ;  /* 0xffffff8002d27812 */ /* 0x000fe400078ec0ff */
[----:B------:R-:W-:Y:S02]  /*0a60*/  LEA.HI R4, R0, R217, RZ, 0x5 ;  /* 0x000000d900047211 */ /* 0x000fe400078f28ff */
[----:B------:R-:W-:Y:S01]  /*0a70*/  SHF.R.S32.HI R6, RZ, 0x4, R3 ;  /* 0x00000004ff067819 */ /* 0x000fe20000011403 */
[----:B------:R-:W-:Y:S02]  /*0a80*/  IMAD.IADD R210, R217, 0x1, -R210 ;  /* 0x00000001d9d27824 */ /* 0x000fe400078e0ad2 */
[----:B------:R-:W-:Y:S01]  /*0a90*/  IMAD.SHL.U32 R5, R4, 0x20, RZ ;  /* 0x0000002004057824 */ /* 0x000fe200078e00ff */
[----:B------:R-:W-:-:S02]  /*0aa0*/  LOP3.LUT R4, R3, 0x3fffff0, RZ, 0xc0, !PT ;  /* 0x03fffff003047812 */ /* 0x000fc400078ec0ff */
[----:B------:R-:W-:Y:S02]  /*0ab0*/  SHF.R.S32.HI R7, RZ, 0x1f, R210 ;  /* 0x0000001fff077819 */ /* 0x000fe400000114d2 */
[----:B------:R-:W-:Y:S02]  /*0ac0*/  LEA.HI R3, R3, R6, RZ, 0x1 ;  /* 0x0000000603037211 */ /* 0x000fe400078f08ff */
[----:B------:R-:W-:Y:S02]  /*0ad0*/  LEA.HI R8, R7, R210, RZ, 0x2 ;  /* 0x000000d207087211 */ /* 0x000fe400078f10ff */
[----:B------:R-:W-:Y:S02]  /*0ae0*/  LOP3.LUT R3, R3, 0x1ffffffe, RZ, 0xc0, !PT ;  /* 0x1ffffffe03037812 */ /* 0x000fe400078ec0ff */
[----:B------:R-:W-:Y:S02]  /*0af0*/  LEA.HI R11, R0, R217, RZ, 0x2 ;  /* 0x000000d9000b7211 */ /* 0x000fe400078f10ff */
[--C-:B------:R-:W-:Y:S01]  /*0b00*/  SHF.R.S32.HI R9, RZ, 0x2, R8.reuse ;  /* 0x00000002ff097819 */ /* 0x100fe20000011408 */
[----:B------:R-:W-:Y:S01]  /*0b10*/  IMAD.IADD R3, R6, 0x1, -R3 ;  /* 0x0000000106037824 */ /* 0x000fe200078e0a03 */
[----:B------:R-:W-:-:S02]  /*0b20*/  SHF.R.S32.HI R10, RZ, 0x1f, R8 ;  /* 0x0000001fff0a7819 */ /* 0x000fc40000011408 */
[----:B------:R-:W-:Y:S02]  /*0b30*/  LOP3.LUT R6, R11, 0xfffffffc, RZ, 0xc0, !PT ;  /* 0xfffffffc0b067812 */ /* 0x000fe400078ec0ff */
[----:B------:R-:W-:Y:S02]  /*0b40*/  LEA.HI R0, R0, R217, RZ, 0x3 ;  /* 0x000000d900007211 */ /* 0x000fe400078f18ff */
[----:B------:R-:W-:Y:S02]  /*0b50*/  LEA.HI R10, R10, R9, RZ, 0x3 ;  /* 0x000000090a0a7211 */ /* 0x000fe400078f18ff */
[----:B------:R-:W-:Y:S01]  /*0b60*/  SHF.R.S32.HI R211, RZ, 0x7, R2 ;  /* 0x00000007ffd37819 */ /* 0x000fe20000011402 */
[----:B------:R-:W-:Y:S01]  /*0b70*/  IMAD.IADD R4, R217, 0x1, -R4 ;  /* 0x00000001d9047824 */ /* 0x000fe200078e0a04 */
[----:B------:R-:W-:Y:S01]  /*0b80*/  LOP3.LUT R5, R5, 0xfffffc00, RZ, 0xc0, !PT ;  /* 0xfffffc0005057812 */ /* 0x000fe200078ec0ff */
[----:B------:R-:W-:Y:S01]  /*0b90*/  IMAD.IADD R6, R217, 0x1, -R6 ;  /* 0x00000001d9067824 */ /* 0x000fe200078e0a06 */
[----:B------:R-:W-:-:S02]  /*0ba0*/  LOP3.LUT R206, R0, 0xfffffff8, RZ, 0xc0, !PT ;  /* 0xfffffff800ce7812 */ /* 0x000fc400078ec0ff */
[----:B------:R-:W-:Y:S02]  /*0bb0*/  LOP3.LUT R10, R10, 0xfffffff8, RZ, 0xc0, !PT ;  /* 0xfffffff80a0a7812 */ /* 0x000fe400078ec0ff */
[----:B------:R-:W-:Y:S02]  /*0bc0*/  LEA.HI R7, R7, R210, RZ, 0x5 ;  /* 0x000000d207077211 */ /* 0x000fe400078f28ff */
[----:B------:R-:W-:Y:S01]  /*0bd0*/  LEA.HI R2, R2, R211, RZ, 0x1 ;  /* 0x000000d302027211 */ /* 0x000fe200078f08ff */
[----:B------:R-:W-:Y:S01]  /*0be0*/  IMAD R4, R4, 0x40, R5 ;  /* 0x0000004004047824 */ /* 0x000fe200078e0205 */
[----:B------:R-:W-:Y:S01]  /*0bf0*/  SHF.R.S32.HI R7, RZ, 0x5, R7 ;  /* 0x00000005ff077819 */ /* 0x000fe20000011407 */
[----:B------:R-:W-:Y:S01]  /*0c00*/  IMAD.IADD R206, R217, 0x1, -R206 ;  /* 0x00000001d9ce7824 */ /* 0x000fe200078e0ace */
[----:B------:R-:W-:Y:S01]  /*0c10*/  LEA.HI R5, R6, R6, RZ, 0x1 ;  /* 0x0000000606057211 */ /* 0x000fe200078f08ff */
[----:B------:R-:W-:Y:S01]  /*0c20*/  IMAD.IADD R10, R9, 0x1, -R10 ;  /* 0x00000001090a7824 */ /* 0x000fe200078e0a0a */
[----:B------:R-:W-:Y:S01]  /*0c30*/  LOP3.LUT R2, R2, 0x3fffffe, RZ, 0xc0, !PT ;  /* 0x03fffffe02027812 */ /* 0x000fe200078ec0ff */
[----:B------:R-:W-:Y:S01]  /*0c40*/  IMAD.SHL.U32 R16, R206, 0x8, RZ ;  /* 0x00000008ce107824 */ /* 0x000fe200078e00ff */
[----:B------:R-:W-:Y:S01]  /*0c50*/  LOP3.LUT R5, R5, 0x1ffffffe, RZ, 0xc0, !PT ;  /* 0x1ffffffe05057812 */ /* 0x000fe200078ec0ff */
[----:B------:R-:W-:-:S02]  /*0c60*/  IMAD R7, R7, 0x10, R10 ;  /* 0x0000001007077824 */ /* 0x000fc400078e020a */
[----:B------:R-:W-:Y:S01]  /*0c70*/  IMAD.IADD R2, R211, 0x1, -R2 ;  /* 0x00000001d3027824 */ /* 0x000fe200078e0a02 */
[----:B------:R-:W-:Y:S01]  /*0c80*/  LOP3.LUT R19, R8, 0x7ffffffc, RZ, 0xc0, !PT ;  /* 0x7ffffffc08137812 */ /* 0x000fe200078ec0ff */
[C---:B------:R-:W-:Y:S02]  /*0c90*/  VIADD R23, R16.reuse, 0x40 ;  /* 0x0000004010177836 */ /* 0x040fe40000000000 */
[----:B------:R-:W-:Y:S02]  /*0ca0*/  VIADD R204, R16, 0x80 ;  /* 0x0000008010cc7836 */ /* 0x000fe40000000000 */
[----:B------:R-:W-:Y:S02]  /*0cb0*/  IMAD.IADD R5, R6, 0x1, -R5 ;  /* 0x0000000106057824 */ /* 0x000fe400078e0a05 */
[----:B------:R-:W-:Y:S01]  /*0cc0*/  IMAD R212, R2, 0x40, R7 ;  /* 0x0000004002d47824 */ /* 0x000fe200078e0207 */
[----:B------:R-:W-:Y:S01]  /*0cd0*/  SHF.R.S32.HI R208, RZ, 0x3, R0 ;  /* 0x00000003ffd07819 */ /* 0x000fe20000011400 */
[----:B------:R-:W-:Y:S01]  /*0ce0*/  IMAD R213, R3, 0x8, R4 ;  /* 0x0000000803d57824 */ /* 0x000fe200078e0204 */
[----:B------:R-:W-:Y:S01]  /*0cf0*/  SHF.R.S32.HI R216, RZ, 0x1f, R16 ;  /* 0x0000001fffd87819 */ /* 0x000fe20000011410 */
[----:B------:R-:W-:Y:S01]  /*0d00*/  IMAD.U32 R52, RZ, RZ, UR4 ;  /* 0x00000004ff347e24 */ /* 0x000fe2000f8e00ff */
[----:B------:R-:W-:Y:S01]  /*0d10*/  SHF.R.S32.HI R215, RZ, 0x1f, R23 ;  /* 0x0000001fffd77819 */ /* 0x000fe20000011417 */
[----:B------:R-:W-:Y:S01]  /*0d20*/  IMAD.MOV.U32 R209, RZ, RZ, RZ ;  /* 0x000000ffffd17224 */ /* 0x000fe200078e00ff */
[----:B------:R-:W-:Y:S01]  /*0d30*/  SHF.R.S32.HI R214, RZ, 0x1f, R204 ;  /* 0x0000001fffd67819 */ /* 0x000fe200000114cc */
[----:B------:R-:W-:-:S02]  /*0d40*/  IMAD.IADD R19, R210, 0x1, -R19 ;  /* 0x00000001d2137824 */ /* 0x000fc400078e0a13 */
[----:B------:R-:W-:Y:S01]  /*0d50*/  IMAD R22, R5, 0x8, R212 ;  /* 0x0000000805167824 */ /* 0x000fe200078e02d4 */
[----:B------:R-:W-:Y:S01]  /*0d60*/  UMOV UR38, URZ ;  /* 0x0000003f00267c82 */ /* 0x000fe20008000000 */
[----:B------:R-:W-:Y:S01]  /*0d70*/  UMOV UR36, URZ ;  /* 0x0000003f00247c82 */ /* 0x000fe20008000000 */
[----:B--2---:R-:W-:-:S07]  /*0d80*/  LOP3.LUT R18, R12, 0x1, RZ, 0xfc, !PT ;  /* 0x000000010c127812 */ /* 0x004fce00078efcff */
.L_x_5760:
[----:B0-234-:R-:W0:Y:S01]  /*0d90*/  LDC R3, c[0x0][0xc60] ;  /* 0x00031800ff037b82 */ /* 0x01de220000000800 */
[----:B------:R-:W-:Y:S01]  /*0da0*/  IMAD.MOV.U32 R0, RZ, RZ, R52 ;  /* 0x000000ffff007224 */ /* 0x000fe200078e0034 */
[----:B------:R-:W-:Y:S01]  /*0db0*/  ULDC UR4, c[0x0][0xc78] ;  /* 0x00031e0000047ab9 */ /* 0x000fe20000000800 */
[----:B0-----:R-:W-:-:S13]  /*0dc0*/  ISETP.NE.AND P0, PT, R3, 0x1, PT ;  /* 0x000000010300780c */ /* 0x001fda0003f05270 */
[----:B------:R-:W0:Y:S08]  /*0dd0*/  @P0 LDC R5, c[0x0][0xc64] ;  /* 0x00031900ff050b82 */ /* 0x000e300000000800 */
[----:B------:R-:W1:Y:S01]  /*0de0*/  @P0 LDC R7, c[0x0][0xc68] ;  /* 0x00031a00ff070b82 */ /* 0x000e620000000800 */
[----:B0-----:R-:W-:-:S05]  /*0df0*/  @P0 IMAD.HI.U32 R2, R52, R5, RZ ;  /* 0x0000000534020227 */ /* 0x001fca00078e00ff */
[----:B-1----:R-:W-:-:S04]  /*0e00*/  @P0 SHF.R.U32.HI R0, RZ, R7, R2 ;  /* 0x00000007ff000219 */ /* 0x002fc80000011602 */
[----:B------:R-:W-:Y:S01]  /*0e10*/  ISETP.GE.AND P0, PT, R0, UR4, PT ;  /* 0x0000000400007c0c */ /* 0x000fe2000bf06270 */
[----:B------:R-:W-:-:S04]  /*0e20*/  IMAD.MOV R2, RZ, RZ, -R0 ;  /* 0x000000ffff027224 */ /* 0x000fc800078e0a00 */
[----:B------:R-:W-:-:S08]  /*0e30*/  IMAD R13, R3, R2, R52 ;  /* 0x00000002030d7224 */ /* 0x000fd000078e0234 */
[----:B------:R-:W-:Y:S05]  /*0e40*/  @!P0 BRA `(.L_x_5710) ;  /* 0x0000000000208947 */ /* 0x000fea0003800000 */
[----:B------:R-:W0:Y:S01]  /*0e50*/  LDC R3, c[0x0][0xc6c] ;  /* 0x00031b00ff037b82 */ /* 0x000e220000000800 */
[----:B------:R-:W-:Y:S01]  /*0e60*/  IMAD.MOV.U32 R2, RZ, RZ, R13 ;  /* 0x000000ffff027224 */ /* 0x000fe200078e000d */
[----:B0-----:R-:W-:-:S13]  /*0e70*/  ISETP.NE.AND P0, PT, R3, 0x1, PT ;  /* 0x000000010300780c */ /* 0x001fda0003f05270 */
[----:B------:R-:W0:Y:S02]  /*0e80*/  @P0 LDC.64 R4, c[0x0][0xc70] ;  /* 0x00031c00ff040b82 */ /* 0x000e240000000a00 */
[----:B0-----:R-:W-:-:S05]  /*0e90*/  @P0 IMAD.HI.U32 R4, R13, R4, RZ ;  /* 0x000000040d040227 */ /* 0x001fca00078e00ff */
[----:B------:R-:W-:-:S05]  /*0ea0*/  @P0 SHF.R.U32.HI R2, RZ, R5, R4 ;  /* 0x00000005ff020219 */ /* 0x000fca0000011604 */
[----:B------:R-:W-:Y:S01]  /*0eb0*/  IMAD R3, R2, R3, RZ ;  /* 0x0000000302037224 */ /* 0x000fe200078e02ff */
[----:B------:R-:W-:Y:S06]  /*0ec0*/  BRA `(.L_x_5711) ;  /* 0x00000000001c7947 */ /* 0x000fec0003800000 */
.L_x_5710:
[----:B------:R-:W0:Y:S01]  /*0ed0*/  LDC R3, c[0x0][0xc54] ;  /* 0x00031500ff037b82 */ /* 0x000e220000000800 */
[----:B------:R-:W-:Y:S01]  /*0ee0*/  IMAD.MOV.U32 R2, RZ, RZ, R13 ;  /* 0x000000ffff027224 */ /* 0x000fe200078e000d */
[----:B0-----:R-:W-:-:S13]  /*0ef0*/  ISETP.NE.AND P0, PT, R3, 0x1, PT ;  /* 0x000000010300780c */ /* 0x001fda0003f05270 */
[----:B------:R-:W0:Y:S02]  /*0f00*/  @P0 LDC.64 R4, c[0x0][0xc58] ;  /* 0x00031600ff040b82 */ /* 0x000e240000000a00 */
[----:B0-----:R-:W-:-:S05]  /*0f10*/  @P0 IMAD.HI.U32 R4, R13, R4, RZ ;  /* 0x000000040d040227 */ /* 0x001fca00078e00ff */
[----:B------:R-:W-:-:S05]  /*0f20*/  @P0 SHF.R.U32.HI R2, RZ, R5, R4 ;  /* 0x00000005ff020219 */ /* 0x000fca0000011604 */
[----:B------:R-:W-:-:S07]  /*0f30*/  IMAD R3, R2, R3, RZ ;  /* 0x0000000302037224 */ /* 0x000fce00078e02ff */
.L_x_5711:
[----:B------:R-:W0:Y:S01]  /*0f40*/  LDC R4, c[0x0][0x448] ;  /* 0x00011200ff047b82 */ /* 0x000e220000000800 */
[----:B------:R-:W-:Y:S01]  /*0f50*/  LOP3.LUT R2, RZ, R2, RZ, 0x33, !PT ;  /* 0x00000002ff027212 */ /* 0x000fe200078e33ff */
[----:B------:R-:W-:Y:S01]  /*0f60*/  ULDC UR4, c[0x0][0xc3c] ;  /* 0x00030f0000047ab9 */ /* 0x000fe20000000800 */
[----:B------:R-:W-:Y:S01]  /*0f70*/  ULDC.64 UR6, c[0x0][0x418] ;  /* 0x0001060000067ab9 */ /* 0x000fe20000000a00 */
[----:B------:R-:W-:Y:S01]  /*0f80*/  ULDC UR39, c[0x0][0x424] ;  /* 0x0001090000277ab9 */ /* 0x000fe20000000800 */
[----:B------:R-:W-:Y:S01]  /*0f90*/  UISETP.NE.U32.AND UP0, UPT, UR6, URZ, UPT ;  /* 0x0000003f0600728c */ /* 0x000fe2000bf05070 */
[----:B------:R-:W-:Y:S01]  /*0fa0*/  VIADD R2, R2, UR4 ;  /* 0x0000000402027c36 */ /* 0x000fe20008000000 */
[----:B------:R-:W-:Y:S01]  /*0fb0*/  ULDC UR4, c[0x0][0x288] ;  /* 0x0000a20000047ab9 */ /* 0x000fe20000000800 */
[----:B------:R-:W1:Y:S01]  /*0fc0*/  LDC R207, c[0x0][0xc48] ;  /* 0x00031200ffcf7b82 */ /* 0x000e620000000800 */
[----:B------:R-:W-:Y:S01]  /*0fd0*/  UISETP.NE.AND.EX UP0, UPT, UR7, URZ, UPT, UP0 ;  /* 0x0000003f0700728c */ /* 0x000fe2000bf05300 */
[----:B------:R-:W-:Y:S01]  /*0fe0*/  IMAD.SHL.U32 R17, R2, 0x80, RZ ;  /* 0x0000008002117824 */ /* 0x000fe200078e00ff */
[----:B------:R-:W-:Y:S01]  /*0ff0*/  UIADD3 UR4, -UR4, 0x70, URZ ;  /* 0x0000007004047890 */ /* 0x000fe2000fffe13f */
[----:B------:R-:W-:Y:S01]  /*1000*/  IMAD.IADD R3, R13, 0x1, -R3 ;  /* 0x000000010d037824 */ /* 0x000fe200078e0a03 */
[----:B------:R-:W-:Y:S01]  /*1010*/  USEL UR39, UR39, 0x1, UP0 ;  /* 0x0000000127277887 */ /* 0x000fe20008000000 */
[----:B------:R-:W-:Y:S01]  /*1020*/  VIADD R2, R17, 0x7f ;  /* 0x0000007f11027836 */ /* 0x000fe20000000000 */
[----:B------:R-:W-:Y:S01]  /*1030*/  ULDC UR5, c[0x0][0x2f0] ;  /* 0x0000bc0000057ab9 */ /* 0x000fe20000000800 */
[----:B------:R-:W-:Y:S01]  /*1040*/  ULDC UR6, c[0x0][0xc54] ;  /* 0x0003150000067ab9 */ /* 0x000fe20000000800 */
[----:B------:R-:W-:Y:S01]  /*1050*/  UIMAD UR4, UR39, UR5, UR4 ;  /* 0x00000005270472a4 */ /* 0x000fe2000f8e0204 */
[----:B------:R-:W-:Y:S01]  /*1060*/  IMAD R6, R0, UR6, R3 ;  /* 0x0000000600067c24 */ /* 0x000fe2000f8e0203 */
[----:B------:R-:W-:Y:S01]  /*1070*/  UIMAD UR5, UR39, UR5, 0x6f ;  /* 0x0000006f270574a4 */ /* 0x000fe2000f8e0205 */
[----:B------:R-:W-:-:S02]  /*1080*/  CS2R R118, SRZ ;  /* 0x0000000000767805 */ /* 0x000fc4000001ff00 */
[----:B------:R-:W-:Y:S01]  /*1090*/  CS2R R116, SRZ ;  /* 0x0000000000747805 */ /* 0x000fe2000001ff00 */
[----:B------:R-:W-:Y:S01]  /*10a0*/  IMAD.MOV.U32 R205, RZ, RZ, R6 ;  /* 0x000000ffffcd7224 */ /* 0x000fe200078e0006 */
[----:B------:R-:W-:Y:S02]  /*10b0*/  CS2R R114, SRZ ;  /* 0x0000000000727805 */ /* 0x000fe4000001ff00 */
[----:B0-----:R-:W-:Y:S02]  /*10c0*/  ISETP.NE.AND P1, PT, R4, 0x1, PT ;  /* 0x000000010400780c */ /* 0x001fe40003f25270 */
[----:B------:R-:W-:Y:S01]  /*10d0*/  CS2R R112, SRZ ;  /* 0x0000000000707805 */ /* 0x000fe2000001ff00 */
[----:B------:R-:W-:Y:S01]  /*10e0*/  IMAD.MOV.U32 R102, RZ, RZ, RZ ;  /* 0x000000ffff667224 */ /* 0x000fe200078e00ff */
[----:B------:R-:W-:Y:S02]  /*10f0*/  CS2R R106, SRZ ;  /* 0x00000000006a7805 */ /* 0x000fe4000001ff00 */
[----:B------:R-:W-:Y:S01]  /*1100*/  CS2R R108, SRZ ;  /* 0x00000000006c7805 */ /* 0x000fe2000001ff00 */
[----:B------:R-:W-:Y:S01]  /*1110*/  IMAD.MOV.U32 R95, RZ, RZ, RZ ;  /* 0x000000ffff5f7224 */ /* 0x000fe200078e00ff */
[----:B------:R-:W-:-:S02]  /*1120*/  CS2R R104, SRZ ;  /* 0x0000000000687805 */ /* 0x000fc4000001ff00 */
[----:B------:R-:W-:Y:S02]  /*1130*/  CS2R R126, SRZ ;  /* 0x00000000007e7805 */ /* 0x000fe4000001ff00 */
[----:B-1----:R-:W-:Y:S02]  /*1140*/  ISETP.NE.AND P0, PT, R207, 0x1, PT ;  /* 0x00000001cf00780c */ /* 0x002fe40003f05270 */
        /* <DEDUP_REMOVED lines=19> */
[----:B------:R-:W-:Y:S01]  /*1280*/  CS2R R68, SRZ ;  /* 0x0000000000447805 */ /* 0x000fe2000001ff00 */
[----:B------:R-:W2:Y:S01]  /*1290*/  @P0 LDC R5, c[0x0][0xc4c] ;  /* 0x00031300ff050b82 */ /* 0x000ea20000000800 */
[----:B------:R-:W-:-:S02]  /*12a0*/  CS2R R142, SRZ ;  /* 0x00000000008e7805 */ /* 0x000fc4000001ff00 */
[----:B------:R-:W-:Y:S02]  /*12b0*/  CS2R R64, SRZ ;  /* 0x0000000000407805 */ /* 0x000fe4000001ff00 */
[----:B------:R-:W-:Y:S02]  /*12c0*/  CS2R R136, SRZ ;  /* 0x0000000000887805 */ /* 0x000fe4000001ff00 */
[----:B------:R-:W-:Y:S02]  /*12d0*/  CS2R R60, SRZ ;  /* 0x00000000003c7805 */ /* 0x000fe4000001ff00 */
[----:B------:R-:W-:Y:S02]  /*12e0*/  CS2R R56, SRZ ;  /* 0x0000000000387805 */ /* 0x000fe4000001ff00 */
[----:B------:R-:W-:Y:S01]  /*12f0*/  CS2R R144, SRZ ;  /* 0x0000000000907805 */ /* 0x000fe2000001ff00 */
[----:B------:R-:W-:Y:S01]  /*1300*/  IMAD.MOV.U32 R53, RZ, RZ, RZ ;  /* 0x000000ffff357224 */ /* 0x000fe200078e00ff */
[----:B------:R-:W3:Y:S01]  /*1310*/  @P0 LDC R7, c[0x0][0xc50] ;  /* 0x00031400ff070b82 */ /* 0x000ee20000000800 */
[----:B0-----:R-:W-:Y:S01]  /*1320*/  @P1 IMAD.HI.U32 R4, R2, R9, RZ ;  /* 0x0000000902041227 */ /* 0x001fe200078e00ff */
[----:B------:R-:W-:-:S02]  /*1330*/  CS2R R14, SRZ ;  /* 0x00000000000e7805 */ /* 0x000fc4000001ff00 */
[----:B------:R-:W-:Y:S02]  /*1340*/  CS2R R150, SRZ ;  /* 0x0000000000967805 */ /* 0x000fe4000001ff00 */
[----:B------:R-:W-:Y:S02]  /*1350*/  CS2R R146, SRZ ;  /* 0x0000000000927805 */ /* 0x000fe4000001ff00 */
[----:B------:R-:W-:Y:S02]  /*1360*/  CS2R R12, SRZ ;  /* 0x00000000000c7805 */ /* 0x000fe4000001ff00 */
[----:B------:R-:W-:Y:S02]  /*1370*/  CS2R R152, SRZ ;  /* 0x0000000000987805 */ /* 0x000fe4000001ff00 */
[----:B------:R-:W-:Y:S02]  /*1380*/  CS2R R148, SRZ ;  /* 0x0000000000947805 */ /* 0x000fe4000001ff00 */
[----:B-1----:R-:W-:-:S02]  /*1390*/  @P1 SHF.R.U32.HI R2, RZ, R11, R4 ;  /* 0x0000000bff021219 */ /* 0x002fc40000011604 */
[----:B------:R-:W-:Y:S02]  /*13a0*/  CS2R R10, SRZ ;  /* 0x00000000000a7805 */ /* 0x000fe4000001ff00 */
[----:B------:R-:W-:Y:S02]  /*13b0*/  CS2R R8, SRZ ;  /* 0x0000000000087805 */ /* 0x000fe4000001ff00 */
[----:B------:R-:W-:Y:S02]  /*13c0*/  CS2R R154, SRZ ;  /* 0x00000000009a7805 */ /* 0x000fe4000001ff00 */
[----:B------:R-:W-:Y:S01]  /*13d0*/  CS2R R120, SRZ ;  /* 0x0000000000787805 */ /* 0x000fe2000001ff00 */
[----:B------:R-:W-:Y:S01]  /*13e0*/  VIADD R3, R2, UR4 ;  /* 0x0000000402037c36 */ /* 0x000fe20008000000 */
[----:B------:R-:W-:Y:S01]  /*13f0*/  UMOV UR4, URZ ;  /* 0x0000003f00047c82 */ /* 0x000fe20008000000 */
[----:B------:R-:W-:Y:S01]  /*1400*/  IMAD.MOV.U32 R2, RZ, RZ, RZ ;  /* 0x000000ffff027224 */ /* 0x000fe200078e00ff */
[----:B------:R-:W-:Y:S01]  /*1410*/  UIMAD.WIDE UR4, UR5, -0x6db6db6d, UR4 ;  /* 0x92492493050478a5 */ /* 0x000fe2000f8e0204 */
[----:B--2---:R-:W-:Y:S01]  /*1420*/  @P0 IMAD.HI.U32 R0, R6, R5, RZ ;  /* 0x0000000506000227 */ /* 0x004fe200078e00ff */
[----:B------:R-:W-:-:S02]  /*1430*/  CS2R R4, SRZ ;  /* 0x0000000000047805 */ /* 0x000fc4000001ff00 */
[----:B------:R-:W-:Y:S01]  /*1440*/  USHF.R.U32.HI UR4, URZ, 0x1f, UR5 ;  /* 0x0000001f3f047899 */ /* 0x000fe20008011605 */
[----:B------:R-:W-:-:S03]  /*1450*/  IMAD.HI R2, R3, -0x6db6db6d, R2 ;  /* 0x9249249303027827 */ /* 0x000fc600078e0202 */
[----:B------:R-:W-:Y:S01]  /*1460*/  ULEA.HI.SX32 UR4, UR5, UR4, 0x1a ;  /* 0x0000000405047291 */ /* 0x000fe2000f8fd23f */
[----:B---3--:R-:W-:Y:S01]  /*1470*/  @P0 SHF.R.U32.HI R205, RZ, R7, R0 ;  /* 0x00000007ffcd0219 */ /* 0x008fe20000011600 */
[----:B------:R-:W-:Y:S01]  /*1480*/  IMAD.MOV.U32 R156, RZ, RZ, RZ ;  /* 0x000000ffff9c7224 */ /* 0x000fe200078e00ff */
[----:B------:R-:W-:Y:S01]  /*1490*/  SHF.R.U32.HI R3, RZ, 0x1f, R2 ;  /* 0x0000001fff037819 */ /* 0x000fe20000011602 */
[----:B------:R-:W-:Y:S01]  /*14a0*/  IMAD.MOV.U32 R33, RZ, RZ, RZ ;  /* 0x000000ffff217224 */ /* 0x000fe200078e00ff */
[----:B------:R-:W-:Y:S01]  /*14b0*/  PLOP3.LUT P0, PT, PT, PT, PT, 0x80, 0x0 ;  /* 0x000000000000781c */ /* 0x000fe20003f0f070 */
[----:B------:R-:W-:Y:S01]  /*14c0*/  IMAD.MOV R0, RZ, RZ, -R205 ;  /* 0x000000ffff007224 */ /* 0x000fe200078e0acd */
[----:B------:R-:W-:Y:S02]  /*14d0*/  LEA.HI.SX32 R82, R2, R3, 0x1a ;  /* 0x0000000302527211 */ /* 0x000fe400078fd2ff */
[----:B------:R-:W-:Y:S01]  /*14e0*/  CS2R R2, SRZ ;  /* 0x0000000000027805 */ /* 0x000fe2000001ff00 */
[----:B------:R-:W-:Y:S01]  /*14f0*/  IMAD.MOV.U32 R158, RZ, RZ, RZ ;  /* 0x000000ffff9e7224 */ /* 0x000fe200078e00ff */
[----:B------:R-:W-:Y:S01]  /*1500*/  VIMNMX R82, R82, UR4, PT ;  /* 0x0000000452527c48 */ /* 0x000fe2000bfe0100 */
[----:B------:R-:W-:Y:S01]  /*1510*/  IMAD R207, R207, R0, R6 ;  /* 0x00000000cfcf7224 */ /* 0x000fe200078e0206 */
[----:B------:R-:W-:Y:S01]  /*1520*/  CS2R R6, SRZ ;  /* 0x0000000000067805 */ /* 0x000fe2000001ff00 */
[----:B------:R-:W-:Y:S01]  /*1530*/  IMAD.MOV.U32 R0, RZ, RZ, RZ ;  /* 0x000000ffff007224 */ /* 0x000fe200078e00ff */
[----:B------:R-:W-:Y:S01]  /*1540*/  ISETP.GE.AND P1, PT, R82, 0x1, PT ;  /* 0x000000015200780c */ /* 0x000fe20003f26270 */
[----:B------:R-:W-:-:S12]  /*1550*/  IMAD.MOV.U32 R37, RZ, RZ, RZ ;  /* 0x000000ffff257224 */ /* 0x000fd800078e00ff */
[----:B------:R-:W-:Y:S05]  /*1560*/  @!P1 BRA `(.L_x_5712) ;  /* 0x000000cc00f09947 */ /* 0x000fea0003800000 */
        /* <DEDUP_REMOVED lines=31> */
.L_x_5713:
[----:B------:R-:W-:Y:S02]  /*1760*/  LEA.HI R0, R209, R209, RZ, 0x1 ;  /* 0x000000d1d1007211 */ /* 0x000fe400078f08ff */
[----:B------:R-:W-:Y:S02]  /*1770*/  ISETP.NE.AND P0, PT, R18, 0x3, PT ;  /* 0x000000031200780c */ /* 0x000fe40003f05270 */
[----:B------:R-:W-:-:S05]  /*1780*/  LOP3.LUT R0, R0, 0xfffffffe, RZ, 0xc0, !PT ;  /* 0xfffffffe00007812 */ /* 0x000fca00078ec0ff */
[----:B------:R-:W-:-:S05]  /*1790*/  IMAD.IADD R0, R209, 0x1, -R0 ;  /* 0x00000001d1007824 */ /* 0x000fca00078e0a00 */
[----:B------:R-:W-:-:S04]  /*17a0*/  SHF.L.U32 R0, R0, 0x1f, RZ ;  /* 0x0000001f00007819 */ /* 0x000fc800000006ff */
[----:B------:R-:W0:Y:S02]  /*17b0*/  SYNCS.PHASECHK.TRANS64.TRYWAIT P1, [UR37+0x36800], R0 ;  /* 0x03680000ff0075a7 */ /* 0x000e240008020165 */
[----:B0-----:R-:W-:Y:S05]  /*17c0*/  @!P1 BRA `(.L_x_5714) ;  /* 0x0000013c00989947 */ /* 0x001fea0003800000 */
.L_x_5868:
[----:B------:R-:W-:Y:S05]  /*17d0*/  @!P0 BRA `(.L_x_5715) ;  /* 0x0000000000048947 */ /* 0x000fea0003800000 */
[----:B------:R-:W-:Y:S01]  /*17e0*/  BPT.TRAP 0x1 ;  /* 0x000000040000795c */ /* 0x000fe20000300000 */
.L_x_5715:
[----:B------:R-:W-:Y:S02]  /*17f0*/  IMAD.U32 R2, RZ, RZ, UR36 ;  /* 0x00000024ff027e24 */ /* 0x000fe4000f8e00ff */
[----:B0-----:R-:W-:-:S03]  /*1800*/  IMAD.U32 R3, RZ, RZ, UR38 ;  /* 0x00000026ff037e24 */ /* 0x001fc6000f8e00ff */
[----:B------:R-:W-:Y:S02]  /*1810*/  LEA R2, R2, UR37, 0x3 ;  /* 0x0000002502027c11 */ /* 0x000fe4000f8e18ff */
[----:B------:R-:W-:-:S04]  /*1820*/  SHF.L.U32 R3, R3, 0x1f, RZ ;  /* 0x0000001f03037819 */ /* 0x000fc800000006ff */
[----:B------:R0:W1:Y:S01]  /*1830*/  SYNCS.PHASECHK.TRANS64.TRYWAIT P2, [R2+URZ+0x36830], R3 ;  /* 0x03683003020075a7 */ /* 0x000062000804017f */
[----:B------:R-:W-:Y:S05]  /*1840*/  @!P0 BRA `(.L_x_5716) ;  /* 0x0000000000048947 */ /* 0x000fea0003800000 */
[----:B------:R-:W-:Y:S01]  /*1850*/  BPT.TRAP 0x1 ;  /* 0x000000040000795c */ /* 0x000fe20000300000 */
.L_x_5716:
[----:B------:R-:W2:Y:S02]  /*1860*/  S2R R0, SR_TID.X ;  /* 0x0000000000007919 */ /* 0x000ea40000002100 */
[----:B--2---:R-:W-:Y:S01]  /*1870*/  LOP3.LUT P1, RZ, R0, 0x7f, RZ, 0xc0, !PT ;  /* 0x0000007f00ff7812 */ /* 0x004fe2000782c0ff */
[----:B-1----:R-:W-:-:S12]  /*1880*/  @P2 BRA `(.L_x_5717) ;  /* 0x0000000000082947 */ /* 0x002fd80003800000 */
[----:B------:R-:W1:Y:S02]  /*1890*/  SYNCS.PHASECHK.TRANS64.TRYWAIT P2, [R2+URZ+0x36830], R3 ;  /* 0x03683003020075a7 */ /* 0x000e64000804017f */
[----:B-1----:R-:W-:Y:S05]  /*18a0*/  @!P2 BRA `(.L_x_5718) ;  /* 0x0000013c0078a947 */ /* 0x002fea0003800000 */
.L_x_5717:
[----:B------:R-:W-:Y:S05]  /*18b0*/  WARPSYNC.ALL ;  /* 0x0000000000007948 */ /* 0x000fea0003800000 */
[----:B------:R-:W-:Y:S01]  /*18c0*/  UIADD3 UR4, UR37, 0x21400, URZ ;  /* 0x0002140025047890 */ /* 0x000fe2000fffe03f */
[----:B------:R-:W-:Y:S01]  /*18d0*/  WARPGROUP.ARRIVE ;  /* 0x00000000000079c5 */ /* 0x000fe20000000000 */
[----:B------:R-:W-:Y:S01]  /*18e0*/  ULOP3.LUT UR5, UR40, 0x10000, URZ, 0xfc, !UPT ;  /* 0x0001000028057892 */ /* 0x000fe2000f8efc3f */
[----:B------:R-:W2:Y:S01]  /*18f0*/  LDC R0, c[0x0][0x448] ;  /* 0x00011200ff007b82 */ /* 0x000ea20000000800 */
[----:B------:R-:W-:Y:S01]  /*1900*/  USHF.R.U32.HI UR4, URZ, 0x4, UR4 ;  /* 0x000000043f047899 */ /* 0x000fe20008011604 */
[----:B01----:R-:W-:Y:S01]  /*1910*/  @!P1 VIADD R2, R2, 0x36840 ;  /* 0x0003684002029836 */ /* 0x003fe20000000000 */
[----:B------:R-:W-:Y:S01]  /*1920*/  UMOV UR57, 0x40000040 ;  /* 0x4000004000397882 */ /* 0x000fe20000000000 */
[----:B------:R-:W-:Y:S01]  /*1930*/  UMOV UR59, 0x40000040 ;  /* 0x40000040003b7882 */ /* 0x000fe20000000000 */
[----:B------:R-:W-:Y:S01]  /*1940*/  ULOP3.LUT UR4, UR4, 0x3fff, URZ, 0xc0, !UPT ;  /* 0x00003fff04047892 */ /* 0x000fe2000f8ec03f */
[----:B------:R-:W-:Y:S01]  /*1950*/  UMOV UR56, UR5 ;  /* 0x0000000500387c82 */ /* 0x000fe20008000000 */
[----:B------:R-:W-:Y:S01]  /*1960*/  UIADD3 UR8, UR5, 0x2, URZ ;  /* 0x0000000205087890 */ /* 0x000fe2000fffe03f */
[----:B------:R-:W0:Y:S01]  /*1970*/  LDC R3, c[0x0][0x2f0] ;  /* 0x0000bc00ff037b82 */ /* 0x000e220000000800 */
[----:B------:R-:W-:Y:S01]  /*1980*/  ULOP3.LUT UR60, UR4, 0x10000, URZ, 0xfc, !UPT ;  /* 0x00010000043c7892 */ /* 0x000fe2000f8efc3f */
[----:B------:R-:W-:Y:S01]  /*1990*/  @!P1 PRMT R2, RZ, 0x654, R2 ;  /* 0x00000654ff029816 */ /* 0x000fe20000000002 */
[----:B------:R-:W-:Y:S01]  /*19a0*/  UMOV UR9, 0x40000040 ;  /* 0x4000004000097882 */ /* 0x000fe20000000000 */
[----:B------:R-:W-:Y:S01]  /*19b0*/  UMOV UR11, 0x40000040 ;  /* 0x40000040000b7882 */ /* 0x000fe20000000000 */
[----:B------:R-:W-:-:S02]  /*19c0*/  UIMAD UR4, UR36, 0xa80, UR60 ;  /* 0x00000a80240478a4 */ /* 0x000fc4000f8e023c */
[----:B------:R-:W-:Y:S02]  /*19d0*/  UIADD3 UR12, UR5, 0x4, URZ ;  /* 0x00000004050c7890 */ /* 0x000fe4000fffe03f */
[----:B------:R-:W-:Y:S02]  /*19e0*/  UIADD3 UR6, UR4, 0x200, URZ ;  /* 0x0000020004067890 */ /* 0x000fe4000fffe03f */
[----:B------:R-:W-:Y:S02]  /*19f0*/  UIADD3 UR7, UR4, 0x280, URZ ;  /* 0x0000028004077890 */ /* 0x000fe4000fffe03f */
[----:B------:R-:W-:Y:S01]  /*1a00*/  UMOV UR58, UR4 ;  /* 0x00000004003a7c82 */ /* 0x000fe20008000000 */
[----:B------:R-:W-:Y:S01]  /*1a10*/  UIADD3 UR10, UR4, 0x2, URZ ;  /* 0x00000002040a7890 */ /* 0x000fe2000fffe03f */
[----:B------:R-:W-:Y:S01]  /*1a20*/  HGMMA.64x16x16.F32 R72, gdesc[UR56], RZ, !UPT, gsb0 ;  /* 0x00200000384879f0 */ /* 0x000fe2000c0008ff */
[----:B------:R-:W-:Y:S01]  /*1a30*/  UIADD3 UR58, UR4, 0x80, URZ ;  /* 0x00000080043a7890 */ /* 0x000fe2000fffe03f */
[----:B--2---:R-:W-:Y:S01]  /*1a40*/  ISETP.NE.AND P2, PT, R0, 0x1, PT ;  /* 0x000000010000780c */ /* 0x004fe20003f45270 */
[----:B------:R-:W-:Y:S01]  /*1a50*/  UMOV UR59, 0x40000040 ;  /* 0x40000040003b7882 */ /* 0x000fe20000000000 */
[----:B------:R-:W-:Y:S01]  /*1a60*/  UIADD3 UR14, UR4, 0x4, URZ ;  /* 0x00000004040e7890 */ /* 0x000fe2000fffe03f */
[----:B------:R-:W-:Y:S01]  /*1a70*/  IMAD.IADD R0, R22, 0x1, R17 ;  /* 0x0000000116007824 */ /* 0x000fe200078e0211 */
[----:B------:R-:W-:Y:S01]  /*1a80*/  UMOV UR13, 0x40000040 ;  /* 0x40000040000d7882 */ /* 0x000fe20000000000 */
[----:B------:R-:W-:Y:S01]  /*1a90*/  UMOV UR15, 0x40000040 ;  /* 0x40000040000f7882 */ /* 0x000fe20000000000 */
[----:B------:R-:W-:Y:S01]  /*1aa0*/  UIADD3 UR16, UR5, 0x6, URZ ;  /* 0x0000000605107890 */ /* 0x000fe2000fffe03f */
[----:B------:R-:W-:Y:S01]  /*1ab0*/  IMAD.MOV.U32 R4, RZ, RZ, R0 ;  /* 0x000000ffff047224 */ /* 0x000fe200078e0000 */
[----:B------:R-:W-:Y:S01]  /*1ac0*/  UIADD3 UR18, UR4, 0x6, URZ ;  /* 0x0000000604127890 */ /* 0x000fe2000fffe03f */
[----:B------:R-:W-:Y:S01]  /*1ad0*/  UMOV UR17, 0x40000040 ;  /* 0x4000004000117882 */ /* 0x000fe20000000000 */
[----:B------:R-:W-:Y:S01]  /*1ae0*/  UMOV UR19, 0x40000040 ;  /* 0x4000004000137882 */ /* 0x000fe20000000000 */
[----:B------:R-:W-:-:S02]  /*1af0*/  UIADD3 UR20, UR5, 0x400, URZ ;  /* 0x0000040005147890 */ /* 0x000fc4000fffe03f */
[----:B------:R-:W1:Y:S01]  /*1b00*/  @P2 LDC R5, c[0x0][0x44c] ;  /* 0x00011300ff052b82 */ /* 0x000e620000000800 */
[----:B------:R-:W-:Y:S01]  /*1b10*/  UIADD3 UR22, UR4, 0x380, URZ ;  /* 0x0000038004167890 */ /* 0x000fe2000fffe03f */
[----:B------:R-:W-:Y:S01]  /*1b20*/  UMOV UR21, 0x40000040 ;  /* 0x4000004000157882 */ /* 0x000fe20000000000 */
[----:B------:R-:W-:Y:S01]  /*1b30*/  UMOV UR23, 0x40000040 ;  /* 0x4000004000177882 */ /* 0x000fe20000000000 */
[----:B------:R-:W-:Y:S02]  /*1b40*/  UIADD3 UR24, UR5, 0x402, URZ ;  /* 0x0000040205187890 */ /* 0x000fe4000fffe03f */
[----:B------:R-:W-:Y:S02]  /*1b50*/  UIADD3 UR26, UR4, 0x382, URZ ;  /* 0x00000382041a7890 */ /* 0x000fe4000fffe03f */
[----:B------:R-:W2:Y:S01]  /*1b60*/  @P2 LDC R6, c[0x0][0x450] ;  /* 0x00011400ff062b82 */ /* 0x000ea20000000800 */
        /* <DEDUP_REMOVED lines=10> */
[----:B------:R-:W-:Y:S01]  /*1c10*/  UIADD3 UR40, UR5, 0x800, URZ ;  /* 0x0000080005287890 */ /* 0x000fe2000fffe03f */
[----:B-1----:R-:W-:Y:S01]  /*1c20*/  @P2 IMAD.HI.U32 R5, R0, R5, RZ ;  /* 0x0000000500052227 */ /* 0x002fe200078e00ff */
[----:B------:R-:W-:Y:S01]  /*1c30*/  UIADD3 UR42, UR4, 0x700, URZ ;  /* 0x00000700042a7890 */ /* 0x000fe2000fffe03f */
[----:B------:R-:W-:Y:S01]  /*1c40*/  UMOV UR41, 0x40000040 ;  /* 0x4000004000297882 */ /* 0x000fe20000000000 */
[----:B------:R-:W-:Y:S01]  /*1c50*/  UMOV UR43, 0x40000040 ;  /* 0x40000040002b7882 */ /* 0x000fe20000000000 */
[----:B------:R-:W-:Y:S01]  /*1c60*/  UIADD3 UR44, UR5, 0x802, URZ ;  /* 0x00000802052c7890 */ /* 0x000fe2000fffe03f */
[----:B------:R-:W-:Y:S01]  /*1c70*/  IMAD R0, R82, -0x70, RZ ;  /* 0xffffff9052007824 */ /* 0x000fe200078e02ff */
[----:B------:R-:W-:Y:S01]  /*1c80*/  UIADD3 UR46, UR4, 0x702, URZ ;  /* 0x00000702042e7890 */ /* 0x000fe2000fffe03f */
[----:B--2---:R-:W-:Y:S01]  /*1c90*/  @P2 SHF.R.U32.HI R4, RZ, R6, R5 ;  /* 0x00000006ff042219 */ /* 0x004fe20000011605 */
[----:B------:R-:W-:Y:S01]  /*1ca0*/  UMOV UR45, 0x40000040 ;  /* 0x40000040002d7882 */ /* 0x000fe20000000000 */
[----:B------:R-:W-:Y:S01]  /*1cb0*/  UMOV UR47, 0x40000040 ;  /* 0x40000040002f7882 */ /* 0x000fe20000000000 */
[----:B------:R-:W-:Y:S01]  /*1cc0*/  UIADD3 UR48, UR5, 0x804, URZ ;  /* 0x0000080405307890 */ /* 0x000fe2000fffe03f */
[----:B------:R-:W1:Y:S01]  /*1cd0*/  LDC R6, c[0x0][0x288] ;  /* 0x0000a200ff067b82 */ /* 0x000e620000000800 */
[----:B------:R-:W-:-:S02]  /*1ce0*/  WARPGROUP.DEPBAR.LE gsb0, 0x0 ;  /* 0x00008000000079c5 */ /* 0x000fc40000010000 */
[----:B------:R-:W-:Y:S01]  /*1cf0*/  WARPGROUP.ARRIVE ;  /* 0x00000000000079c5 */ /* 0x000fe20000000000 */
[----:B------:R-:W-:Y:S01]  /*1d00*/  UIADD3 UR50, UR4, 0x704, URZ ;  /* 0x0000070404327890 */ /* 0x000fe2000fffe03f */
[----:B------:R-:W2:Y:S01]  /*1d10*/  SHFL.IDX PT, R5, R4, 0x1, 0x1c1f ;  /* 0x003c1f0004057f89 */ /* 0x000ea200000e0000 */
[----:B------:R-:W-:Y:S01]  /*1d20*/  UMOV UR49, 0x40000040 ;  /* 0x4000004000317882 */ /* 0x000fe20000000000 */
[----:B------:R-:W-:Y:S01]  /*1d30*/  UMOV UR51, 0x40000040 ;  /* 0x4000004000337882 */ /* 0x000fe20000000000 */
[----:B------:R-:W-:Y:S01]  /*1d40*/  UIADD3 UR52, UR5, 0x806, URZ ;  /* 0x0000080605347890 */ /* 0x000fe2000fffe03f */
[----:B------:R-:W-:Y:S01]  /*1d50*/  HGMMA.64x16x16.F32 R64, gdesc[UR56], RZ, !UPT, gsb0 ;  /* 0x00200000384079f0 */ /* 0x000fe2000c0008ff */
[----:B------:R-:W-:Y:S01]  /*1d60*/  UIADD3 UR58, UR4, 0x100, URZ ;  /* 0x00000100043a7890 */ /* 0x000fe2000fffe03f */
[----:B------:R-:W-:Y:S01]  /*1d70*/  VIADD R8, R0, 0x71 ;  /* 0x0000007100087836 */ /* 0x000fe20000000000 */
[----:B------:R-:W-:Y:S01]  /*1d80*/  UMOV UR59, 0x40000040 ;  /* 0x40000040003b7882 */ /* 0x000fe20000000000 */
[----:B------:R-:W-:Y:S01]  /*1d90*/  UIADD3 UR5, UR4, 0x904, URZ ;  /* 0x0000090404057890 */ /* 0x000fe2000fffe03f */
[----:B0-----:R-:W-:Y:S01]  /*1da0*/  IMAD R0, R3, UR39, R0 ;  /* 0x0000002703007c24 */ /* 0x001fe2000f8e0200 */
[----:B------:R-:W-:Y:S01]  /*1db0*/  UIADD3 UR54, UR4, 0x706, URZ ;  /* 0x0000070604367890 */ /* 0x000fe2000fffe03f */
[----:B------:R-:W-:Y:S01]  /*1dc0*/  IMAD R8, R19, -0x2, R8 ;  /* 0xfffffffe13087824 */ /* 0x000fe200078e0208 */
[----:B------:R-:W-:Y:S01]  /*1dd0*/  UMOV UR53, 0x40000040 ;  /* 0x4000004000357882 */ /* 0x000fe20000000000 */
[----:B------:R-:W-:Y:S01]  /*1de0*/  UMOV UR55, 0x40000040 ;  /* 0x4000004000377882 */ /* 0x000fe20000000000 */
[----:B------:R-:W-:Y:S01]  /*1df0*/  VIADD R0, R0, 0x70 ;  /* 0x0000007000007836 */ /* 0x000fe20000000000 */
[----:B------:R-:W0:Y:S01]  /*1e00*/  SHFL.IDX PT, R4, R4, RZ, 0x1c1f ;  /* 0x001c1fff04047589 */ /* 0x000e2200000e0000 */
[----:B------:R-:W-:-:S02]  /*1e10*/  IMAD R9, R3, UR39, R8 ;  /* 0x0000002703097c24 */ /* 0x000fc4000f8e0208 */
[----:B------:R-:W-:Y:S02]  /*1e20*/  IMAD R7, R19, -0x2, R0 ;  /* 0xfffffffe13077824 */ /* 0x000fe400078e0200 */
[----:B-1----:R-:W-:Y:S01]  /*1e30*/  IMAD R3, R3, UR39, -R6 ;  /* 0x0000002703037c24 */ /* 0x002fe2000f8e0a06 */
[----:B--2---:R-:W-:-:S04]  /*1e40*/  IADD3 R0, R5, -R6, R9 ;  /* 0x8000000605007210 */ /* 0x004fc80007ffe009 */
[----:B------:R-:W-:-:S04]  /*1e50*/  VIMNMX R0, R7, R0, PT ;  /* 0x0000000007007248 */ /* 0x000fc80003fe0100 */
[C---:B------:R-:W-:Y:S02]  /*1e60*/  ISETP.GT.AND P3, PT, R0.reuse, RZ, PT ;  /* 0x000000ff0000720c */ /* 0x040fe40003f64270 */
[C---:B------:R-:W-:Y:S02]  /*1e70*/  ISETP.GT.AND P4, PT, R0.reuse, 0x1, PT ;  /* 0x000000010000780c */ /* 0x040fe40003f84270 */
[----:B------:R-:W-:Y:S01]  /*1e80*/  ISETP.GT.AND P5, PT, R0, 0x8, PT ;  /* 0x000000080000780c */ /* 0x000fe20003fa4270 */
        /* <DEDUP_REMOVED lines=394> */
[----:B------:R-:W-:Y:S02]  /*3730*/  FSEL R11, R74, -INF , P3 ;  /* 0xff8000004a0b7808 */ /* 0x000fe40001800000 */
[----:B------:R-:W-:Y:S02]  /*3740*/  FSEL R75, R75, -INF , P4 ;  /* 0xff8000004b4b7808 */ /* 0x000fe40002000000 */
[----:B------:R-:W-:Y:S01]  /*3750*/  ISETP.GT.AND P3, PT, R0, 0x9, PT ;  /* 0x000000090000780c */ /* 0x000fe20003f64270 */
[----:B------:R-:W-:Y:S01]  /*3760*/  HGMMA.64x16x16.F32 R64, gdesc[UR52], R64, gsb0 ;  /* 0x00200000344079f0 */ /* 0x000fe20008000840 */
[----:B------:R-:W-:Y:S01]  /*3770*/  UIADD3 UR54, UR4, 0x806, URZ ;  /* 0x0000080604367890 */ /* 0x000fe2000fffe03f */
[----:B------:R-:W-:Y:S01]  /*3780*/  FSEL R15, R78, -INF , P5 ;  /* 0xff8000004e0f7808 */ /* 0x000fe20002800000 */
[----:B------:R-:W-:Y:S01]  /*3790*/  UMOV UR55, 0x40000040 ;  /* 0x4000004000377882 */ /* 0x000fe20000000000 */
[----:B------:R-:W-:-:S02]  /*37a0*/  FMNMX.FTZ R8, R11, R75, !PT ;  /* 0x0000004b0b087209 */ /* 0x000fc40007810000 */
[C---:B------:R-:W-:Y:S02]  /*37b0*/  ISETP.GT.AND P4, PT, R0.reuse, 0x10, PT ;  /* 0x000000100000780c */ /* 0x040fe40003f84270 */
[----:B------:R-:W-:Y:S02]  /*37c0*/  FSEL R79, R79, -INF , P3 ;  /* 0xff8000004f4f7808 */ /* 0x000fe40001800000 */
[----:B------:R-:W-:Y:S02]  /*37d0*/  FMNMX.FTZ R8, R15, R8, !PT ;  /* 0x000000080f087209 */ /* 0x000fe40007810000 */
[----:B------:R-:W-:Y:S02]  /*37e0*/  ISETP.GT.AND P3, PT, R0, 0x11, PT ;  /* 0x000000110000780c */ /* 0x000fe40003f64270 */
[----:B------:R-:W-:Y:S01]  /*37f0*/  FMNMX.FTZ R8, R79, R8, !PT ;  /* 0x000000084f087209 */ /* 0x000fe20007810000 */
[----:B------:R-:W-:Y:S02]  /*3800*/  WARPGROUP.DEPBAR.LE gsb0, 0x0 ;  /* 0x00008000000079c5 */ /* 0x000fe40000010000 */
[----:B------:R-:W-:Y:S01]  /*3810*/  WARPGROUP.ARRIVE ;  /* 0x00000000000079c5 */ /* 0x000fe20000000000 */
[----:B------:R-:W-:-:S02]  /*3820*/  FSEL R81, R66, -INF , P4 ;  /* 0xff80000042517808 */ /* 0x000fc40002000000 */
[C---:B------:R-:W-:Y:S02]  /*3830*/  ISETP.GT.AND P4, PT, R0.reuse, 0x18, PT ;  /* 0x000000180000780c */ /* 0x040fe40003f84270 */
[----:B------:R-:W-:Y:S01]  /*3840*/  FSEL R67, R67, -INF , P3 ;  /* 0xff80000043437808 */ /* 0x000fe20001800000 */
[----:B------:R-:W-:Y:S01]  /*3850*/  HGMMA.64x16x16.F32 R56, gdesc[UR52], R56, gsb0 ;  /* 0x00200000343879f0 */ /* 0x000fe20008000838 */
[----:B------:R-:W-:Y:S01]  /*3860*/  UIADD3 UR54, UR4, 0x886, URZ ;  /* 0x0000088604367890 */ /* 0x000fe2000fffe03f */
[----:B------:R-:W-:Y:S01]  /*3870*/  FMNMX.FTZ R8, R81, R8, !PT ;  /* 0x0000000851087209 */ /* 0x000fe20007810000 */
[----:B------:R-:W-:Y:S01]  /*3880*/  UMOV UR55, 0x40000040 ;  /* 0x4000004000377882 */ /* 0x000fe20000000000 */
[----:B------:R-:W-:Y:S02]  /*3890*/  ISETP.GT.AND P3, PT, R0, 0x19, PT ;  /* 0x000000190000780c */ /* 0x000fe40003f64270 */
[----:B------:R-:W-:Y:S02]  /*38a0*/  FSEL R83, R70, -INF , P4 ;  /* 0xff80000046537808 */ /* 0x000fe40002000000 */
        /* <DEDUP_REMOVED lines=32> */
[----:B------:R-:W-:Y:S01]  /*3ab0*/  UMOV UR4, UR52 ;  /* 0x0000003400047c82 */ /* 0x000fe20008000000 */
[----:B------:R-:W-:Y:S02]  /*3ac0*/  ISETP.GT.AND P3, PT, R0, 0x39, PT ;  /* 0x000000390000780c */ /* 0x000fe40003f64270 */
[----:B------:R-:W-:-:S02]  /*3ad0*/  FSEL R93, R54, -INF , P4 ;  /* 0xff800000365d7808 */ /* 0x000fc40002000000 */
[----:B------:R-:W-:Y:S02]  /*3ae0*/  FMNMX.FTZ R8, R91, R8, !PT ;  /* 0x000000085b087209 */ /* 0x000fe40007810000 */
[C---:B------:R-:W-:Y:S02]  /*3af0*/  ISETP.GT.AND P4, PT, R0.reuse, 0x40, PT ;  /* 0x000000400000780c */ /* 0x040fe40003f84270 */
[----:B------:R-:W-:Y:S02]  /*3b00*/  FSEL R95, R55, -INF , P3 ;  /* 0xff800000375f7808 */ /* 0x000fe40001800000 */
[----:B------:R-:W-:Y:S02]  /*3b10*/  FMNMX.FTZ R8, R93, R8, !PT ;  /* 0x000000085d087209 */ /* 0x000fe40007810000 */
[----:B------:R-:W-:Y:S02]  /*3b20*/  ISETP.GT.AND P3, PT, R0, 0x41, PT ;  /* 0x000000410000780c */ /* 0x000fe40003f64270 */
[----:B------:R-:W-:Y:S01]  /*3b30*/  FMNMX.FTZ R8, R95, R8, !PT ;  /* 0x000000085f087209 */ /* 0x000fe20007810000 */
[----:B------:R-:W-:-:S02]  /*3b40*/  WARPGROUP.DEPBAR.LE gsb0, 0x0 ;  /* 0x00008000000079c5 */ /* 0x000fc40000010000 */
[----:B------:R-:W-:Y:S01]  /*3b50*/  WARPGROUP.ARRIVE ;  /* 0x00000000000079c5 */ /* 0x000fe20000000000 */
[----:B------:R-:W-:Y:S02]  /*3b60*/  FSEL R97, R42, -INF , P4 ;  /* 0xff8000002a617808 */ /* 0x000fe40002000000 */
[C---:B------:R-:W-:Y:S02]  /*3b70*/  ISETP.GT.AND P4, PT, R0.reuse, 0x48, PT ;  /* 0x000000480000780c */ /* 0x040fe40003f84270 */
[----:B------:R-:W-:Y:S01]  /*3b80*/  FSEL R99, R43, -INF , P3 ;  /* 0xff8000002b637808 */ /* 0x000fe20001800000 */
[----:B------:R-:W-:Y:S01]  /*3b90*/  HGMMA.64x16x16.F32 R32, gdesc[UR52], R32, gsb0 ;  /* 0x00200000342079f0 */ /* 0x000fe20008000820 */
[----:B------:R-:W-:Y:S02]  /*3ba0*/  FMNMX.FTZ R8, R97, R8, !PT ;  /* 0x0000000861087209 */ /* 0x000fe40007810000 */
[----:B------:R-:W-:Y:S02]  /*3bb0*/  ISETP.GT.AND P3, PT, R0, 0x49, PT ;  /* 0x000000490000780c */ /* 0x000fe40003f64270 */
[----:B------:R-:W-:Y:S01]  /*3bc0*/  FSEL R101, R46, -INF , P4 ;  /* 0xff8000002e657808 */ /* 0x000fe20002000000 */
[----:B------:R-:W-:Y:S01]  /*3bd0*/  IMAD.MOV.U32 R46, RZ, RZ, R17 ;  /* 0x000000ffff2e7224 */ /* 0x000fe200078e0011 */
        /* <DEDUP_REMOVED lines=12> */
[----:B------:R-:W-:Y:S01]  /*3ca0*/  FMNMX.FTZ R8, R105, R8, !PT ;  /* 0x0000000869087209 */ /* 0x000fe20007810000 */
[----:B------:R-:W-:Y:S01]  /*3cb0*/  ULDC UR4, c[0x0][0x988] ;  /* 0x0002620000047ab9 */ /* 0x000fe20000000800 */
        /* <DEDUP_REMOVED lines=9> */
[----:B------:R-:W-:Y:S01]  /*3d50*/  FSEL R113, R26, -INF , P4 ;  /* 0xff8000001a717808 */ /* 0x000fe20002000000 */
[----:B------:R1:W-:Y:S01]  /*3d60*/  @!P1 SYNCS.ARRIVE.TRANS64.RED.A1T0 RZ, [R2+URZ], RZ ;  /* 0x000000ff02ff99a7 */ /* 0x0003e2000810043f */
[----:B------:R-:W-:-:S02]  /*3d70*/  ISETP.GT.AND P4, PT, R0, 0x68, PT ;  /* 0x000000680000780c */ /* 0x000fc40003f84270 */
[----:B------:R-:W-:Y:S02]  /*3d80*/  FSEL R115, R27, -INF , P3 ;  /* 0xff8000001b737808 */ /* 0x000fe40001800000 */
[----:B------:R-:W-:Y:S02]  /*3d90*/  FMNMX.FTZ R8, R113, R8, !PT ;  /* 0x0000000871087209 */ /* 0x000fe40007810000 */
[----:B------:R-:W-:Y:S01]  /*3da0*/  ISETP.GT.AND P3, PT, R0, 0x69, PT ;  /* 0x000000690000780c */ /* 0x000fe20003f64270 */
[----:B------:R-:W-:Y:S01]  /*3db0*/  IMAD.U32 R0, RZ, RZ, UR4 ;  /* 0x00000004ff007e24 */ /* 0x000fe2000f8e00ff */
[----:B------:R-:W-:Y:S01]  /*3dc0*/  FSEL R117, R30, -INF , P4 ;  /* 0xff8000001e757808 */ /* 0x000fe20002000000 */
[----:B-1----:R-:W-:Y:S01]  /*3dd0*/  IMAD.MOV.U32 R2, RZ, RZ, RZ ;  /* 0x000000ffff027224 */ /* 0x002fe200078e00ff */
[----:B------:R-:W-:Y:S02]  /*3de0*/  FMNMX.FTZ R8, R115, R8, !PT ;  /* 0x0000000873087209 */ /* 0x000fe40007810000 */
[----:B------:R-:W-:-:S02]  /*3df0*/  FSEL R119, R31, -INF , P3 ;  /* 0xff8000001f777808 */ /* 0x000fc40001800000 */
[----:B------:R-:W-:-:S04]  /*3e00*/  FMNMX.FTZ R8, R117, R8, !PT ;  /* 0x0000000875087209 */ /* 0x000fc80007810000 */
[----:B------:R-:W-:Y:S01]  /*3e10*/  FMNMX.FTZ R10, R119, R8, !PT ;  /* 0x00000008770a7209 */ /* 0x000fe20007810000 */
[----:B------:R-:W-:-:S04]  /*3e20*/  IMAD.IADD R8, R9, 0x1, -R6 ;  /* 0x0000000109087824 */ /* 0x000fc800078e0a06 */
[----:B------:R-:W1:Y:S01]  /*3e30*/  SHFL.BFLY PT, R5, R10, 0x2, 0x1f ;  /* 0x0c401f000a057f89 */ /* 0x000e6200000e0000 */
[----:B0-----:R-:W-:-:S04]  /*3e40*/  VIADDMNMX R7, R4, R8, R7, PT ;  /* 0x0000000804077246 */ /* 0x001fc80003800107 */
[C---:B------:R-:W-:Y:S02]  /*3e50*/  ISETP.GT.AND P4, PT, R7.reuse, 0x1, PT ;  /* 0x000000010700780c */ /* 0x040fe40003f84270 */
[----:B------:R-:W-:Y:S02]  /*3e60*/  ISETP.GT.AND P5, PT, R7, 0x8, PT ;  /* 0x000000080700780c */ /* 0x000fe40003fa4270 */
[----:B------:R-:W-:Y:S02]  /*3e70*/  FSEL R73, R73, -INF , P4 ;  /* 0xff80000049497808 */ /* 0x000fe40002000000 */
[----:B------:R-:W-:-:S04]  /*3e80*/  ISETP.GT.AND P4, PT, R7, 0x11, PT ;  /* 0x000000110700780c */ /* 0x000fc80003f84270 */
[----:B------:R-:W-:Y:S02]  /*3e90*/  FSEL R65, R65, -INF , P4 ;  /* 0xff80000041417808 */ /* 0x000fe40002000000 */
[----:B------:R-:W-:-:S04]  /*3ea0*/  ISETP.GT.AND P4, PT, R7, 0x19, PT ;  /* 0x000000190700780c */ /* 0x000fc80003f84270 */
[----:B------:R-:W-:Y:S02]  /*3eb0*/  FSEL R69, R69, -INF , P4 ;  /* 0xff80000045457808 */ /* 0x000fe40002000000 */
[----:B------:R-:W-:Y:S02]  /*3ec0*/  ISETP.GT.AND P4, PT, R7, 0x21, PT ;  /* 0x000000210700780c */ /* 0x000fe40003f84270 */
[----:B-1----:R-:W-:Y:S02]  /*3ed0*/  FMNMX.FTZ R12, R10, R5, !PT ;  /* 0x000000050a0c7209 */ /* 0x002fe40007810000 */
[----:B------:R-:W-:Y:S02]  /*3ee0*/  FSEL R57, R57, -INF , P4 ;  /* 0xff80000039397808 */ /* 0x000fe40002000000 */
[----:B------:R-:W-:Y:S01]  /*3ef0*/  ISETP.GT.AND P4, PT, R7, 0x29, PT ;  /* 0x000000290700780c */ /* 0x000fe20003f84270 */
[----:B------:R-:W0:Y:S03]  /*3f00*/  SHFL.BFLY PT, R5, R12, 0x1, 0x1f ;  /* 0x0c201f000c057f89 */ /* 0x000e2600000e0000 */
[----:B------:R-:W-:-:S02]  /*3f10*/  FSEL R61, R61, -INF , P4 ;  /* 0xff8000003d3d7808 */ /* 0x000fc40002000000 */
[----:B------:R-:W-:-:S04]  /*3f20*/  ISETP.GT.AND P4, PT, R7, 0x31, PT ;  /* 0x000000310700780c */ /* 0x000fc80003f84270 */
[----:B------:R-:W-:Y:S02]  /*3f30*/  FSEL R49, R49, -INF , P4 ;  /* 0xff80000031317808 */ /* 0x000fe40002000000 */
[----:B------:R-:W-:-:S04]  /*3f40*/  ISETP.GT.AND P4, PT, R7, 0x39, PT ;  /* 0x000000390700780c */ /* 0x000fc80003f84270 */
[----:B------:R-:W-:Y:S02]  /*3f50*/  FSEL R53, R53, -INF , P4 ;  /* 0xff80000035357808 */ /* 0x000fe40002000000 */
[----:B------:R-:W-:-:S04]  /*3f60*/  ISETP.GT.AND P4, PT, R7, 0x41, PT ;  /* 0x000000410700780c */ /* 0x000fc80003f84270 */
[----:B------:R-:W-:Y:S02]  /*3f70*/  FSEL R41, R41, -INF , P4 ;  /* 0xff80000029297808 */ /* 0x000fe40002000000 */
[----:B------:R-:W-:Y:S02]  /*3f80*/  ISETP.GT.AND P4, PT, R7, 0x49, PT ;  /* 0x000000490700780c */ /* 0x000fe40003f84270 */
[----:B0-----:R-:W-:Y:S02]  /*3f90*/  FMNMX.FTZ R5, R12, R5, !PT ;  /* 0x000000050c057209 */ /* 0x001fe40007810000 */
[----:B------:R-:W-:Y:S02]  /*3fa0*/  FSEL R45, R45, -INF , P4 ;  /* 0xff8000002d2d7808 */ /* 0x000fe40002000000 */
[C---:B------:R-:W-:Y:S01]  /*3fb0*/  FSETP.NEU.FTZ.AND P3, PT, R5.reuse, -INF , PT ;  /* 0xff8000000500780b */ /* 0x040fe20003f7d000 */
[----:B------:R-:W-:Y:S01]  /*3fc0*/  FMUL.FTZ R9, R5, R0 ;  /* 0x0000000005097220 */ /* 0x000fe20000410000 */
[----:B------:R-:W-:-:S04]  /*3fd0*/  ISETP.GT.AND P4, PT, R7, 0x51, PT ;  /* 0x000000510700780c */ /* 0x000fc80003f84270 */
[----:B------:R-:W-:Y:S02]  /*3fe0*/  FSEL R30, R9, RZ, P3 ;  /* 0x000000ff091e7208 */ /* 0x000fe40001800000 */
[----:B------:R-:W-:Y:S02]  /*3ff0*/  ISETP.GT.AND P3, PT, R7, RZ, PT ;  /* 0x000000ff0700720c */ /* 0x000fe40003f64270 */
[----:B------:R-:W-:Y:S01]  /*4000*/  FSEL R33, R33, -INF , P4 ;  /* 0xff80000021217808 */ /* 0x000fe20002000000 */
[-CC-:B------:R-:W-:Y:S01]  /*4010*/  FFMA.FTZ R201, R11, R0.reuse, -R30.reuse ;  /* 0x000000000bc97223 */ /* 0x180fe2000001081e */
[----:B------:R-:W-:Y:S01]  /*4020*/  FSEL R9, R72, -INF , P3 ;  /* 0xff80000048097808 */ /* 0x000fe20001800000 */
[-CC-:B------:R-:W-:Y:S01]  /*4030*/  FFMA.FTZ R203, R15, R0.reuse, -R30.reuse ;  /* 0x000000000fcb7223 */ /* 0x180fe2000001081e */
[----:B------:R-:W-:Y:S01]  /*4040*/  ISETP.GT.AND P3, PT, R7, 0x9, PT ;  /* 0x000000090700780c */ /* 0x000fe20003f64270 */
[-CC-:B------:R-:W-:Y:S01]  /*4050*/  FFMA.FTZ R20, R59, R0.reuse, -R30.reuse ;  /* 0x000000003b147223 */ /* 0x180fe2000001081e */
[----:B------:R-:W-:Y:S01]  /*4060*/  FSEL R11, R76, -INF , P5 ;  /* 0xff8000004c0b7808 */ /* 0x000fe20002800000 */
[-CC-:B------:R-:W-:Y:S01]  /*4070*/  FFMA.FTZ R8, R75, R0.reuse, -R30.reuse ;  /* 0x000000004b087223 */ /* 0x180fe2000001081e */
[----:B------:R-:W-:Y:S01]  /*4080*/  FMNMX.FTZ R4, R9, R73, !PT ;  /* 0x0000004909047209 */ /* 0x000fe20007810000 */
[----:B------:R-:W-:Y:S01]  /*4090*/  MUFU.EX2 R201, R201 ;  /* 0x000000c900c97308 */ /* 0x000fe20000000800 */
[----:B------:R-:W-:Y:S01]  /*40a0*/  FSEL R77, R77, -INF , P3 ;  /* 0xff8000004d4d7808 */ /* 0x000fe20001800000 */
[-CC-:B------:R-:W-:Y:S01]  /*40b0*/  FFMA.FTZ R10, R79, R0.reuse, -R30.reuse ;  /* 0x000000004f0a7223 */ /* 0x180fe2000001081e */
[----:B------:R-:W-:Y:S01]  /*40c0*/  ISETP.GT.AND P3, PT, R7, 0x10, PT ;  /* 0x000000100700780c */ /* 0x000fe20003f64270 */
[--C-:B------:R-:W-:Y:S01]  /*40d0*/  FFMA.FTZ R197, R81, R0, -R30.reuse ;  /* 0x0000000051c57223 */ /* 0x100fe2000001081e */
[----:B------:R-:W-:Y:S01]  /*40e0*/  FMNMX.FTZ R4, R11, R4, !PT ;  /* 0x000000040b047209 */ /* 0x000fe20007810000 */
[--C-:B------:R-:W-:Y:S01]  /*40f0*/  FFMA.FTZ R12, R67, R0, -R30.reuse ;  /* 0x00000000430c7223 */ /* 0x100fe2000001081e */
[----:B------:R-:W-:Y:S01]  /*4100*/  FSEL R13, R64, -INF , P3 ;  /* 0xff800000400d7808 */ /* 0x000fe20001800000 */
[----:B------:R-:W0:Y:S01]  /*4110*/  MUFU.EX2 R8, R8 ;  /* 0x0000000800087308 */ /* 0x000e220000000800 */
[----:B------:R-:W-:Y:S01]  /*4120*/  FMNMX.FTZ R4, R77, R4, !PT ;  /* 0x000000044d047209 */ /* 0x000fe20007810000 */
[-CC-:B------:R-:W-:Y:S01]  /*4130*/  FFMA.FTZ R199, R83, R0.reuse, -R30.reuse ;  /* 0x0000000053c77223 */ /* 0x180fe2000001081e */
[----:B------:R-:W-:Y:S01]  /*4140*/  ISETP.GT.AND P3, PT, R7, 0x18, PT ;  /* 0x000000180700780c */ /* 0x000fe20003f64270 */
[--C-:B------:R-:W-:Y:S01]  /*4150*/  FFMA.FTZ R14, R71, R0, -R30.reuse ;  /* 0x00000000470e7223 */ /* 0x100fe2000001081e */
[----:B------:R-:W-:Y:S01]  /*4160*/  FMNMX.FTZ R4, R13, R4, !PT ;  /* 0x000000040d047209 */ /* 0x000fe20007810000 */
[--C-:B------:R-:W-:Y:S01]  /*4170*/  FFMA.FTZ R193, R85, R0, -R30.reuse ;  /* 0x0000000055c17223 */ /* 0x100fe2000001081e */
[----:B------:R-:W-:Y:S01]  /*4180*/  FSEL R15, R68, -INF , P3 ;  /* 0xff800000440f7808 */ /* 0x000fe20001800000 */
[----:B------:R-:W-:Y:S01]  /*4190*/  MUFU.EX2 R203, R203 ;  /* 0x000000cb00cb7308 */ /* 0x000fe20000000800 */
        /* <DEDUP_REMOVED lines=25> */
[----:B------:R-:W1:Y:S01]  /*4330*/  @P2 LDC R48, c[0x0][0x44c] ;  /* 0x00011300ff302b82 */ /* 0x000e620000000800 */
        /* <DEDUP_REMOVED lines=19> */
[----:B------:R-:W-:Y:S01]  /*4470*/  FFMA.FTZ R117, R117, R0, -R30 ;  /* 0x0000000075757223 */ /* 0x000fe2000001081e */
[----:B------:R-:W-:Y:S01]  /*4480*/  FSEL R43, R44, -INF , P3 ;  /* 0xff8000002c2b7808 */ /* 0x000fe20001800000 */
[----:B0-----:R-:W-:Y:S01]  /*4490*/  FADD.FTZ R44, R201, R8 ;  /* 0x00000008c92c7221 */ /* 0x001fe20000010000 */
[----:B------:R-:W-:Y:S01]  /*44a0*/  FMNMX.FTZ R4, R41, R4, !PT ;  /* 0x0000000429047209 */ /* 0x000fe20007810000 */
[----:B------:R-:W-:Y:S01]  /*44b0*/  MUFU.EX2 R193, R193 ;  /* 0x000000c100c17308 */ /* 0x000fe20000000800 */
[----:B------:R-:W-:Y:S01]  /*44c0*/  ISETP.GT.AND P3, PT, R7, 0x50, PT ;  /* 0x000000500700780c */ /* 0x000fe20003f64270 */
[----:B-1----:R-:W-:Y:S01]  /*44d0*/  @P2 IMAD.HI.U32 R48, R17, R48, RZ ;  /* 0x0000003011302227 */ /* 0x002fe200078e00ff */
[----:B------:R-:W-:-:S03]  /*44e0*/  FMNMX.FTZ R4, R43, R4, !PT ;  /* 0x000000042b047209 */ /* 0x000fc60007810000 */
[----:B------:R-:W-:Y:S01]  /*44f0*/  FFMA.FTZ R30, R119, R0, -R30 ;  /* 0x00000000771e7223 */ /* 0x000fe2000001081e */
[----:B------:R-:W-:Y:S02]  /*4500*/  FSEL R47, R32, -INF , P3 ;  /* 0xff800000202f7808 */ /* 0x000fe40001800000 */
[----:B------:R-:W-:Y:S02]  /*4510*/  CS2R R118, SRZ ;  /* 0x0000000000767805 */ /* 0x000fe4000001ff00 */
[----:B------:R-:W-:Y:S01]  /*4520*/  FMNMX.FTZ R4, R45, R4, !PT ;  /* 0x000000042d047209 */ /* 0x000fe20007810000 */
[----:B------:R-:W-:Y:S01]  /*4530*/  MUFU.EX2 R20, R20 ;  /* 0x0000001400147308 */ /* 0x000fe20000000800 */
[----:B------:R-:W-:Y:S02]  /*4540*/  ISETP.GT.AND P3, PT, R7, 0x58, PT ;  /* 0x000000580700780c */ /* 0x000fe40003f64270 */
[----:B------:R-:W-:Y:S02]  /*4550*/  CS2R R88, SRZ ;  /* 0x0000000000587805 */ /* 0x000fe4000001ff00 */
[----:B------:R-:W-:-:S02]  /*4560*/  FMNMX.FTZ R4, R47, R4, !PT ;  /* 0x000000042f047209 */ /* 0x000fc40007810000 */
[----:B------:R-:W-:Y:S02]  /*4570*/  CS2R R86, SRZ ;  /* 0x0000000000567805 */ /* 0x000fe4000001ff00 */
[----:B------:R-:W-:Y:S02]  /*4580*/  ISETP.GT.AND P4, PT, R7, 0x59, PT ;  /* 0x000000590700780c */ /* 0x000fe40003f84270 */
[----:B------:R-:W-:Y:S02]  /*4590*/  CS2R R84, SRZ ;  /* 0x0000000000547805 */ /* 0x000fe4000001ff00 */
[----:B------:R-:W-:Y:S01]  /*45a0*/  FSEL R51, R36, -INF , P3 ;  /* 0xff80000024337808 */ /* 0x000fe20001800000 */
[----:B------:R-:W-:Y:S01]  /*45b0*/  MUFU.EX2 R195, R195 ;  /* 0x000000c300c37308 */ /* 0x000fe20000000800 */
[----:B------:R-:W-:Y:S02]  /*45c0*/  FMNMX.FTZ R4, R33, R4, !PT ;  /* 0x0000000421047209 */ /* 0x000fe40007810000 */
[----:B------:R-:W-:-:S02]  /*45d0*/  CS2R R80, SRZ ;  /* 0x0000000000507805 */ /* 0x000fc4000001ff00 */
[----:B------:R-:W-:Y:S02]  /*45e0*/  FSEL R37, R37, -INF , P4 ;  /* 0xff80000025257808 */ /* 0x000fe40002000000 */
[----:B------:R-:W-:Y:S02]  /*45f0*/  CS2R R78, SRZ ;  /* 0x00000000004e7805 */ /* 0x000fe4000001ff00 */
[----:B------:R-:W-:Y:S02]  /*4600*/  ISETP.GT.AND P3, PT, R7, 0x60, PT ;  /* 0x000000600700780c */ /* 0x000fe40003f64270 */
[----:B------:R-:W-:Y:S02]  /*4610*/  CS2R R74, SRZ ;  /* 0x00000000004a7805 */ /* 0x000fe4000001ff00 */
[----:B------:R-:W-:Y:S01]  /*4620*/  FMNMX.FTZ R4, R51, R4, !PT ;  /* 0x0000000433047209 */ /* 0x000fe20007810000 */
[----:B------:R-:W-:Y:S01]  /*4630*/  MUFU.EX2 R26, R26 ;  /* 0x0000001a001a7308 */ /* 0x000fe20000000800 */
[----:B------:R-:W-:-:S02]  /*4640*/  ISETP.GT.AND P4, PT, R7, 0x61, PT ;  /* 0x000000610700780c */ /* 0x000fc40003f84270 */
[----:B------:R-:W-:Y:S02]  /*4650*/  CS2R R70, SRZ ;  /* 0x0000000000467805 */ /* 0x000fe4000001ff00 */
[----:B------:R-:W-:Y:S02]  /*4660*/  FSEL R55, R24, -INF , P3 ;  /* 0xff80000018377808 */ /* 0x000fe40001800000 */
[----:B------:R-:W-:Y:S02]  /*4670*/  CS2R R66, SRZ ;  /* 0x0000000000427805 */ /* 0x000fe4000001ff00 */
[----:B------:R-:W-:Y:S02]  /*4680*/  FMNMX.FTZ R4, R37, R4, !PT ;  /* 0x0000000425047209 */ /* 0x000fe40007810000 */
[----:B------:R-:W-:Y:S02]  /*4690*/  CS2R R62, SRZ ;  /* 0x00000000003e7805 */ /* 0x000fe4000001ff00 */
[----:B------:R-:W-:Y:S01]  /*46a0*/  ISETP.GT.AND P3, PT, R7, 0x68, PT ;  /* 0x000000680700780c */ /* 0x000fe20003f64270 */
[----:B------:R-:W-:Y:S01]  /*46b0*/  MUFU.EX2 R189, R189 ;  /* 0x000000bd00bd7308 */ /* 0x000fe20000000800 */
[----:B------:R-:W-:-:S02]  /*46c0*/  FSEL R25, R25, -INF , P4 ;  /* 0xff80000019197808 */ /* 0x000fc40002000000 */
[----:B------:R-:W-:Y:S02]  /*46d0*/  FMNMX.FTZ R4, R55, R4, !PT ;  /* 0x0000000437047209 */ /* 0x000fe40007810000 */
[----:B------:R-:W-:Y:S02]  /*46e0*/  ISETP.GT.AND P4, PT, R7, 0x69, PT ;  /* 0x000000690700780c */ /* 0x000fe40003f84270 */
[----:B------:R-:W-:Y:S01]  /*46f0*/  FSEL R7, R28, -INF , P3 ;  /* 0xff8000001c077808 */ /* 0x000fe20001800000 */
[----:B------:R-:W-:Y:S01]  /*4700*/  MUFU.EX2 R93, R93 ;  /* 0x0000005d005d7308 */ /* 0x000fe20000000800 */
[----:B------:R-:W-:Y:S02]  /*4710*/  FMNMX.FTZ R4, R25, R4, !PT ;  /* 0x0000000419047209 */ /* 0x000fe40007810000 */
[----:B------:R-:W-:Y:S02]  /*4720*/  FSEL R29, R29, -INF , P4 ;  /* 0xff8000001d1d7808 */ /* 0x000fe40002000000 */
[----:B------:R-:W-:-:S02]  /*4730*/  FMNMX.FTZ R4, R7, R4, !PT ;  /* 0x0000000407047209 */ /* 0x000fc40007810000 */
[----:B------:R-:W-:Y:S01]  /*4740*/  F2FP.F16.F32.PACK_AB R201, R8, R201 ;  /* 0x000000c908c9723e */ /* 0x000fe200000000ff */
[----:B------:R0:W-:Y:S01]  /*4750*/  MUFU.EX2 R28, R91 ;  /* 0x0000005b001c7308 */ /* 0x0001e20000000800 */
[----:B------:R-:W-:-:S05]  /*4760*/  FMNMX.FTZ R4, R29, R4, !PT ;  /* 0x000000041d047209 */ /* 0x000fca0007810000 */
[----:B------:R-:W1:Y:S02]  /*4770*/  SHFL.BFLY PT, R59, R4, 0x2, 0x1f ;  /* 0x0c401f00043b7f89 */ /* 0x000e6400000e0000 */
[----:B------:R2:W3:Y:S01]  /*4780*/  MUFU.EX2 R32, R95 ;  /* 0x0000005f00207308 */ /* 0x0004e20000000800 */
[----:B0-----:R-:W-:-:S07]  /*4790*/  CS2R R90, SRZ ;  /* 0x00000000005a7805 */ /* 0x001fce000001ff00 */
[----:B------:R-:W-:Y:S01]  /*47a0*/  MUFU.EX2 R97, R97 ;  /* 0x0000006100617308 */ /* 0x000fe20000000800 */
[----:B--2---:R-:W-:-:S07]  /*47b0*/  CS2R R94, SRZ ;  /* 0x00000000005e7805 */ /* 0x004fce000001ff00 */
[----:B------:R0:W2:Y:S01]  /*47c0*/  MUFU.EX2 R34, R99 ;  /* 0x0000006300227308 */ /* 0x0000a20000000800 */
[----:B---3--:R-:W-:Y:S02]  /*47d0*/  F2FP.F16.F32.PACK_AB R191, R32, R93 ;  /* 0x0000005d20bf723e */ /* 0x008fe400000000ff */
[----:B-1----:R-:W-:-:S05]  /*47e0*/  FMNMX.FTZ R59, R4, R59, !PT ;  /* 0x0000003b043b7209 */ /* 0x002fca0007810000 */
[----:B------:R-:W-:Y:S01]  /*47f0*/  MUFU.EX2 R101, R101 ;  /* 0x0000006500657308 */ /* 0x000fe20000000800 */
[----:B0-----:R-:W-:Y:S01]  /*4800*/  CS2R R98, SRZ ;  /* 0x0000000000627805 */ /* 0x001fe2000001ff00 */
[----:B------:R-:W0:Y:S06]  /*4810*/  SHFL.BFLY PT, R4, R59, 0x1, 0x1f ;  /* 0x0c201f003b047f89 */ /* 0x000e2c00000e0000 */
[----:B------:R1:W3:Y:S01]  /*4820*/  MUFU.EX2 R36, R103 ;  /* 0x0000006700247308 */ /* 0x0002e20000000800 */
[----:B--2---:R-:W-:-:S07]  /*4830*/  F2FP.F16.F32.PACK_AB R185, R34, R97 ;  /* 0x0000006122b9723e */ /* 0x004fce00000000ff */
[----:B------:R-:W-:Y:S01]  /*4840*/  MUFU.EX2 R105, R105 ;  /* 0x0000006900697308 */ /* 0x000fe20000000800 */
[----:B-1----:R-:W-:-:S07]  /*4850*/  CS2R R102, SRZ ;  /* 0x0000000000667805 */ /* 0x002fce000001ff00 */
[----:B------:R1:W-:Y:S01]  /*4860*/  MUFU.EX2 R38, R107 ;  /* 0x0000006b00267308 */ /* 0x0003e20000000800 */
[----:B---3--:R-:W-:Y:S02]  /*4870*/  F2FP.F16.F32.PACK_AB R187, R36, R101 ;  /* 0x0000006524bb723e */ /* 0x008fe400000000ff */
[----:B0-----:R-:W-:Y:S02]  /*4880*/  FMNMX.FTZ R4, R59, R4, !PT ;  /* 0x000000043b047209 */ /* 0x001fe40007810000 */
[----:B------:R-:W0:Y:S02]  /*4890*/  @P2 LDC R59, c[0x0][0x450] ;  /* 0x00011400ff3b2b82 */ /* 0x000e240000000800 */
[C---:B------:R-:W-:Y:S01]  /*48a0*/  FSETP.NEU.FTZ.AND P3, PT, R4.reuse, -INF , PT ;  /* 0xff8000000400780b */ /* 0x040fe20003f7d000 */
[----:B------:R-:W-:Y:S01]  /*48b0*/  FMUL.FTZ R24, R4, R0 ;  /* 0x0000000004187220 */ /* 0x000fe20000410000 */
[----:B------:R-:W-:Y:S01]  /*48c0*/  MUFU.EX2 R109, R109 ;  /* 0x0000006d006d7308 */ /* 0x000fe20000000800 */
[----:B-1----:R-:W-:-:S03]  /*48d0*/  CS2R R106, SRZ ;  /* 0x00000000006a7805 */ /* 0x002fc6000001ff00 */
[----:B------:R-:W-:-:S04]  /*48e0*/  FSEL R24, R24, RZ, P3 ;  /* 0x000000ff18187208 */ /* 0x000fc80001800000 */
        /* <DEDUP_REMOVED lines=14> */
[-C--:B------:R-:W-:Y:S01]  /*49d0*/  FFMA.FTZ R27, R27, R0.reuse, -R24 ;  /* 0x000000001b1b7223 */ /* 0x080fe20000010818 */
[----:B0-----:R-:W-:Y:S01]  /*49e0*/  @P2 SHF.R.U32.HI R46, RZ, R59, R48 ;  /* 0x0000003bff2e2219 */ /* 0x001fe20000011630 */
[----:B------:R-:W0:Y:S01]  /*49f0*/  MUFU.EX2 R200, R73 ;  /* 0x0000004900c87308 */ /* 0x000e220000000800 */
[-CC-:B------:R-:W-:Y:S01]  /*4a00*/  FFMA.FTZ R41, R41, R0.reuse, -R24.reuse ;  /* 0x0000000029297223 */ /* 0x180fe20000010818 */
[-CC-:B------:R-:W-:Y:S01]  /*4a10*/  FFMA.FTZ R61, R61, R0.reuse, -R24.reuse ;  /* 0x000000003d3d7223 */ /* 0x180fe20000010818 */
[----:B------:R-:W-:Y:S01]  /*4a20*/  FFMA.FTZ R31, R31, R0, -R24 ;  /* 0x000000001f1f7223 */ /* 0x000fe20000010818 */
[----:B------:R-:W-:-:S02]  /*4a30*/  IMAD.IADD R3, R3, 0x1, R46 ;  /* 0x0000000103037824 */ /* 0x000fc400078e022e */
        /* <DEDUP_REMOVED lines=12> */
[----:B-1----:R-:W-:Y:S01]  /*4b00*/  FADD.FTZ R57, R203, R44 ;  /* 0x0000002ccb397221 */ /* 0x002fe20000010000 */
[----:B0-----:R-:W-:Y:S01]  /*4b10*/  FADD.FTZ R6, R9, R200 ;  /* 0x000000c809067221 */ /* 0x001fe20000010000 */
[-CC-:B------:R-:W-:Y:S01]  /*4b20*/  FFMA.FTZ R7, R7, R0.reuse, -R24.reuse ;  /* 0x0000000007077223 */ /* 0x180fe20000010818 */
[----:B------:R-:W-:Y:S01]  /*4b30*/  FFMA.FTZ R24, R29, R0, -R24 ;  /* 0x000000001d187223 */ /* 0x000fe20000010818 */
[----:B------:R-:W-:Y:S01]  /*4b40*/  FADD.FTZ R44, R10, R57 ;  /* 0x000000390a2c7221 */ /* 0x000fe20000010000 */
[----:B------:R-:W-:Y:S01]  /*4b50*/  F2FP.F16.F32.PACK_AB R200, R200, R9 ;  /* 0x00000009c8c8723e */ /* 0x000fe200000000ff */
[----:B------:R-:W-:Y:S01]  /*4b60*/  VIADD R9, R82, 0xfffffffe ;  /* 0xfffffffe52097836 */ /* 0x000fe20000000000 */
[----:B------:R0:W1:Y:S01]  /*4b70*/  MUFU.EX2 R202, R77 ;  /* 0x0000004d00ca7308 */ /* 0x0000620000000800 */
[----:B------:R-:W-:Y:S01]  /*4b80*/  FADD.FTZ R57, R197, R44 ;  /* 0x0000002cc5397221 */ /* 0x000fe20000010000 */
[----:B------:R-:W-:-:S02]  /*4b90*/  F2FP.F16.F32.PACK_AB R197, R12, R197 ;  /* 0x000000c50cc5723e */ /* 0x000fc400000000ff */
[----:B------:R-:W-:Y:S02]  /*4ba0*/  CS2R R110, SRZ ;  /* 0x00000000006e7805 */ /* 0x000fe4000001ff00 */
[----:B------:R-:W-:Y:S01]  /*4bb0*/  F2FP.F16.F32.PACK_AB R181, R38, R105 ;  /* 0x0000006926b5723e */ /* 0x000fe200000000ff */
[----:B------:R-:W-:Y:S01]  /*4bc0*/  FADD.FTZ R44, R12, R57 ;  /* 0x000000390c2c7221 */ /* 0x000fe20000010000 */
[----:B------:R-:W-:Y:S02]  /*4bd0*/  F2FP.F16.F32.PACK_AB R183, R40, R109 ;  /* 0x0000006d28b7723e */ /* 0x000fe400000000ff */
[----:B------:R-:W-:Y:S01]  /*4be0*/  CS2R R82, SRZ ;  /* 0x0000000000527805 */ /* 0x000fe2000001ff00 */
[----:B------:R-:W3:Y:S01]  /*4bf0*/  MUFU.EX2 R13, R13 ;  /* 0x0000000d000d7308 */ /* 0x000ee20000000800 */
[----:B------:R-:W-:Y:S01]  /*4c00*/  FADD.FTZ R57, R199, R44 ;  /* 0x0000002cc7397221 */ /* 0x000fe20000010000 */
[----:B------:R-:W-:Y:S02]  /*4c10*/  F2FP.F16.F32.PACK_AB R203, R10, R203 ;  /* 0x000000cb0acb723e */ /* 0x000fe400000000ff */
[----:B0-----:R-:W-:-:S02]  /*4c20*/  CS2R R76, SRZ ;  /* 0x00000000004c7805 */ /* 0x001fc4000001ff00 */
[C---:B------:R-:W-:Y:S01]  /*4c30*/  F2FP.F16.F32.PACK_AB R199, R14.reuse, R199 ;  /* 0x000000c70ec7723e */ /* 0x040fe200000000ff */
[----:B------:R-:W-:Y:S01]  /*4c40*/  FADD.FTZ R44, R14, R57 ;  /* 0x000000390e2c7221 */ /* 0x000fe20000010000 */
[----:B------:R-:W-:Y:S02]  /*4c50*/  CS2R R72, SRZ ;  /* 0x0000000000487805 */ /* 0x000fe4000001ff00 */
[----:B------:R-:W-:Y:S01]  /*4c60*/  CS2R R58, SRZ ;  /* 0x00000000003a7805 */ /* 0x000fe2000001ff00 */
[----:B------:R0:W4:Y:S01]  /*4c70*/  MUFU.EX2 R196, R65 ;  /* 0x0000004100c47308 */ /* 0x0001220000000800 */
[----:B------:R-:W-:-:S07]  /*4c80*/  CS2R R56, SRZ ;  /* 0x0000000000387805 */ /* 0x000fce000001ff00 */
[----:B------:R-:W5:Y:S01]  /*4c90*/  MUFU.EX2 R15, R15 ;  /* 0x0000000f000f7308 */ /* 0x000f620000000800 */
[----:B0-----:R-:W-:-:S07]  /*4ca0*/  CS2R R64, SRZ ;  /* 0x0000000000407805 */ /* 0x001fce000001ff00 */
[----:B------:R2:W-:Y:S08]  /*4cb0*/  MUFU.EX2 R188, R49 ;  /* 0x0000003100bc7308 */ /* 0x0005f00000000800 */
[----:B------:R0:W5:Y:S01]  /*4cc0*/  MUFU.EX2 R198, R69 ;  /* 0x0000004500c67308 */ /* 0x0001620000000800 */
[----:B--2---:R-:W-:-:S04]  /*4cd0*/  FADD.FTZ R49, R11, R6 ;  /* 0x000000060b317221 */ /* 0x004fc80000010000 */
[C---:B-1----:R-:W-:Y:S01]  /*4ce0*/  FADD.FTZ R6, R202.reuse, R49 ;  /* 0x00000031ca067221 */ /* 0x042fe20000010000 */
[----:B------:R-:W-:Y:S02]  /*4cf0*/  F2FP.F16.F32.PACK_AB R202, R202, R11 ;  /* 0x0000000bcaca723e */ /* 0x000fe400000000ff */
[----:B------:R1:W-:Y:S01]  /*4d00*/  MUFU.EX2 R190, R53 ;  /* 0x0000003500be7308 */ /* 0x0003e20000000800 */
[----:B---3--:R-:W-:Y:S01]  /*4d10*/  FADD.FTZ R49, R13, R6 ;  /* 0x000000060d317221 */ /* 0x008fe20000010000 */
[----:B0-----:R-:W-:-:S03]  /*4d20*/  CS2R R68, SRZ ;  /* 0x0000000000447805 */ /* 0x001fc6000001ff00 */
[C---:B----4-:R-:W-:Y:S01]  /*4d30*/  FADD.FTZ R6, R196.reuse, R49 ;  /* 0x00000031c4067221 */ /* 0x050fe20000010000 */
[----:B------:R-:W-:Y:S02]  /*4d40*/  F2FP.F16.F32.PACK_AB R196, R196, R13 ;  /* 0x0000000dc4c4723e */ /* 0x000fe400000000ff */
[----:B------:R-:W0:Y:S01]  /*4d50*/  MUFU.EX2 R21, R21 ;  /* 0x0000001500157308 */ /* 0x000e220000000800 */
[----:B-1----:R-:W-:Y:S01]  /*4d60*/  FADD.FTZ R53, R193, R44 ;  /* 0x0000002cc1357221 */ /* 0x002fe20000010000 */
[----:B------:R-:W-:-:S03]  /*4d70*/  F2FP.F16.F32.PACK_AB R193, R20, R193 ;  /* 0x000000c114c1723e */ /* 0x000fc600000000ff */
[----:B------:R-:W-:Y:S01]  /*4d80*/  FADD.FTZ R44, R20, R53 ;  /* 0x00000035142c7221 */ /* 0x000fe20000010000 */
[----:B------:R-:W-:Y:S02]  /*4d90*/  CS2R R52, SRZ ;  /* 0x0000000000347805 */ /* 0x000fe4000001ff00 */
[----:B------:R-:W1:Y:S01]  /*4da0*/  MUFU.EX2 R27, R27 ;  /* 0x0000001b001b7308 */ /* 0x000e620000000800 */
[----:B------:R-:W-:Y:S01]  /*4db0*/  FADD.FTZ R49, R195, R44 ;  /* 0x0000002cc3317221 */ /* 0x000fe20000010000 */
[----:B------:R-:W-:Y:S01]  /*4dc0*/  IMAD.HI R44, R3, -0x6db6db6d, R2 ;  /* 0x92492493032c7827 */ /* 0x000fe200078e0202 */
[----:B------:R-:W-:-:S05]  /*4dd0*/  F2FP.F16.F32.PACK_AB R195, R26, R195 ;  /* 0x000000c31ac3723e */ /* 0x000fca00000000ff */
[----:B------:R5:W-:Y:S08]  /*4de0*/  MUFU.EX2 R184, R41 ;  /* 0x0000002900b87308 */ /* 0x000bf00000000800 */
[----:B------:R2:W3:Y:S01]  /*4df0*/  MUFU.EX2 R194, R61 ;  /* 0x0000003d00c27308 */ /* 0x0004e20000000800 */
[----:B-----5:R-:W-:Y:S01]  /*4e00*/  FADD.FTZ R41, R15, R6 ;  /* 0x000000060f297221 */ /* 0x020fe20000010000 */
[----:B------:R-:W-:Y:S01]  /*4e10*/  FADD.FTZ R6, R26, R49 ;  /* 0x000000311a067221 */ /* 0x000fe20000010000 */
[----:B------:R-:W-:-:S02]  /*4e20*/  CS2R R48, SRZ ;  /* 0x0000000000307805 */ /* 0x000fc4000001ff00 */
[----:B------:R-:W-:Y:S01]  /*4e30*/  FADD.FTZ R2, R198, R41 ;  /* 0x00000029c6027221 */ /* 0x000fe20000010000 */
[----:B------:R-:W-:Y:S01]  /*4e40*/  FADD.FTZ R41, R189, R6 ;  /* 0x00000006bd297221 */ /* 0x000fe20000010000 */
[C---:B------:R-:W-:Y:S01]  /*4e50*/  F2FP.F16.F32.PACK_AB R189, R28.reuse, R189 ;  /* 0x000000bd1cbd723e */ /* 0x040fe200000000ff */
[----:B------:R-:W4:Y:S01]  /*4e60*/  MUFU.EX2 R31, R31 ;  /* 0x0000001f001f7308 */ /* 0x000f220000000800 */
[----:B0-----:R-:W-:Y:S01]  /*4e70*/  FADD.FTZ R3, R21, R2 ;  /* 0x0000000215037221 */ /* 0x001fe20000010000 */
[----:B------:R-:W-:Y:S01]  /*4e80*/  FADD.FTZ R6, R28, R41 ;  /* 0x000000291c067221 */ /* 0x000fe20000010000 */
[----:B------:R-:W-:Y:S02]  /*4e90*/  F2FP.F16.F32.PACK_AB R198, R198, R15 ;  /* 0x0000000fc6c6723e */ /* 0x000fe400000000ff */
[----:B--2---:R-:W-:Y:S01]  /*4ea0*/  CS2R R60, SRZ ;  /* 0x00000000003c7805 */ /* 0x004fe2000001ff00 */
[C---:B------:R-:W-:Y:S01]  /*4eb0*/  FADD.FTZ R2, R192.reuse, R3 ;  /* 0x00000003c0027221 */ /* 0x040fe20000010000 */
[----:B------:R-:W-:Y:S01]  /*4ec0*/  FADD.FTZ R41, R93, R6 ;  /* 0x000000065d297221 */ /* 0x000fe20000010000 */
[----:B------:R-:W-:Y:S01]  /*4ed0*/  F2FP.F16.F32.PACK_AB R192, R192, R21 ;  /* 0x00000015c0c0723e */ /* 0x000fe200000000ff */
[----:B------:R-:W0:Y:S01]  /*4ee0*/  MUFU.EX2 R35, R35 ;  /* 0x0000002300237308 */ /* 0x000e220000000800 */
[----:B-1----:R-:W-:Y:S01]  /*4ef0*/  FADD.FTZ R3, R27, R2 ;  /* 0x000000021b037221 */ /* 0x002fe20000010000 */
[----:B------:R-:W-:Y:S01]  /*4f00*/  FADD.FTZ R6, R32, R41 ;  /* 0x0000002920067221 */ /* 0x000fe20000010000 */
[----:B------:R-:W-:-:S02]  /*4f10*/  CS2R R92, SRZ ;  /* 0x00000000005c7805 */ /* 0x000fc4000001ff00 */
[C---:B---3--:R-:W-:Y:S01]  /*4f20*/  FADD.FTZ R2, R194.reuse, R3 ;  /* 0x00000003c2027221 */ /* 0x048fe20000010000 */
[----:B------:R-:W-:Y:S01]  /*4f30*/  FADD.FTZ R41, R97, R6 ;  /* 0x0000000661297221 */ /* 0x000fe20000010000 */
[----:B------:R-:W-:Y:S01]  /*4f40*/  F2FP.F16.F32.PACK_AB R194, R194, R27 ;  /* 0x0000001bc2c2723e */ /* 0x000fe200000000ff */
[----:B------:R-:W1:Y:S01]  /*4f50*/  MUFU.EX2 R39, R39 ;  /* 0x0000002700277308 */ /* 0x000e620000000800 */
[----:B----4-:R-:W-:Y:S01]  /*4f60*/  FADD.FTZ R3, R31, R2 ;  /* 0x000000021f037221 */ /* 0x010fe20000010000 */
[----:B------:R-:W-:Y:S01]  /*4f70*/  FADD.FTZ R6, R34, R41 ;  /* 0x0000002922067221 */ /* 0x000fe20000010000 */
[----:B------:R-:W-:Y:S02]  /*4f80*/  SHF.R.U32.HI R41, RZ, 0x1f, R44 ;  /* 0x0000001fff297819 */ /* 0x000fe4000001162c */
[----:B------:R-:W-:Y:S01]  /*4f90*/  CS2R R96, SRZ ;  /* 0x0000000000607805 */ /* 0x000fe2000001ff00 */
[----:B------:R-:W-:Y:S01]  /*4fa0*/  FADD.FTZ R2, R188, R3 ;  /* 0x00000003bc027221 */ /* 0x000fe20000010000 */
[----:B------:R-:W-:Y:S01]  /*4fb0*/  FADD.FTZ R29, R101, R6 ;  /* 0x00000006651d7221 */ /* 0x000fe20000010000 */
[----:B------:R-:W-:Y:S01]  /*4fc0*/  LEA.HI.SX32 R120, R44, R41, 0x1a ;  /* 0x000000292c787211 */ /* 0x000fe200078fd2ff */
[----:B------:R-:W2:Y:S01]  /*4fd0*/  MUFU.EX2 R43, R43 ;  /* 0x0000002b002b7308 */ /* 0x000ea20000000800 */
[----:B0-----:R-:W-:Y:S01]  /*4fe0*/  FADD.FTZ R3, R35, R2 ;  /* 0x0000000223037221 */ /* 0x001fe20000010000 */
[----:B------:R-:W-:Y:S01]  /*4ff0*/  FADD.FTZ R6, R36, R29 ;  /* 0x0000001d24067221 */ /* 0x000fe20000010000 */
[----:B------:R-:W-:-:S02]  /*5000*/  VIMNMX R12, RZ, R120, !PT ;  /* 0x00000078ff0c7248 */ /* 0x000fc40007fe0100 */
[----:B------:R-:W-:Y:S01]  /*5010*/  CS2R R100, SRZ ;  /* 0x0000000000647805 */ /* 0x000fe2000001ff00 */
[----:B------:R-:W-:Y:S01]  /*5020*/  FADD.FTZ R2, R190, R3 ;  /* 0x00000003be027221 */ /* 0x000fe20000010000 */
[----:B------:R-:W-:Y:S01]  /*5030*/  FADD.FTZ R29, R105, R6 ;  /* 0x00000006691d7221 */ /* 0x000fe20000010000 */
[----:B------:R-:W-:Y:S01]  /*5040*/  ISETP.GE.AND P3, PT, R9, R12, PT ;  /* 0x0000000c0900720c */ /* 0x000fe20003f66270 */
[----:B------:R0:W3:Y:S01]  /*5050*/  MUFU.EX2 R186, R45 ;  /* 0x0000002d00ba7308 */ /* 0x0000e20000000800 */
[----:B-1----:R-:W-:Y:S01]  /*5060*/  FADD.FTZ R3, R39, R2 ;  /* 0x0000000227037221 */ /* 0x002fe20000010000 */
[----:B------:R-:W-:Y:S01]  /*5070*/  FADD.FTZ R6, R38, R29 ;  /* 0x0000001d26067221 */ /* 0x000fe20000010000 */
[----:B------:R-:W-:Y:S02]  /*5080*/  F2FP.F16.F32.PACK_AB R188, R188, R31 ;  /* 0x0000001fbcbc723e */ /* 0x000fe400000000ff */
[----:B------:R-:W-:Y:S01]  /*5090*/  CS2R R104, SRZ ;  /* 0x0000000000687805 */ /* 0x000fe2000001ff00 */
[----:B------:R-:W-:Y:S01]  /*50a0*/  FADD.FTZ R2, R184, R3 ;  /* 0x00000003b8027221 */ /* 0x000fe20000010000 */
[----:B------:R-:W-:Y:S01]  /*50b0*/  FADD.FTZ R29, R109, R6 ;  /* 0x000000066d1d7221 */ /* 0x000fe20000010000 */
[----:B------:R-:W-:Y:S01]  /*50c0*/  F2FP.F16.F32.PACK_AB R190, R190, R35 ;  /* 0x00000023bebe723e */ /* 0x000fe200000000ff */
[----:B------:R-:W1:Y:S01]  /*50d0*/  MUFU.EX2 R113, R113 ;  /* 0x0000007100717308 */ /* 0x000e620000000800 */
[----:B--2---:R-:W-:Y:S01]  /*50e0*/  FADD.FTZ R3, R43, R2 ;  /* 0x000000022b037221 */ /* 0x004fe20000010000 */
[----:B------:R-:W-:Y:S01]  /*50f0*/  FADD.FTZ R6, R40, R29 ;  /* 0x0000001d28067221 */ /* 0x000fe20000010000 */
[----:B------:R-:W-:-:S02]  /*5100*/  F2FP.F16.F32.PACK_AB R184, R184, R39 ;  /* 0x00000027b8b8723e */ /* 0x000fc400000000ff */
[----:B------:R-:W-:Y:S02]  /*5110*/  CS2R R108, SRZ ;  /* 0x00000000006c7805 */ /* 0x000fe4000001ff00 */
[----:B0-----:R-:W-:Y:S02]  /*5120*/  CS2R R44, SRZ ;  /* 0x00000000002c7805 */ /* 0x001fe4000001ff00 */
[----:B------:R-:W-:Y:S02]  /*5130*/  CS2R R40, SRZ ;  /* 0x0000000000287805 */ /* 0x000fe4000001ff00 */
[----:B------:R-:W-:Y:S01]  /*5140*/  CS2R R38, SRZ ;  /* 0x0000000000267805 */ /* 0x000fe2000001ff00 */
[----:B------:R-:W0:Y:S01]  /*5150*/  MUFU.EX2 R47, R47 ;  /* 0x0000002f002f7308 */ /* 0x000e220000000800 */
[C---:B---3--:R-:W-:Y:S01]  /*5160*/  FADD.FTZ R2, R186.reuse, R3 ;  /* 0x00000003ba027221 */ /* 0x048fe20000010000 */
[----:B------:R-:W-:Y:S02]  /*5170*/  F2FP.F16.F32.PACK_AB R186, R186, R43 ;  /* 0x0000002bbaba723e */ /* 0x000fe400000000ff */
[----:B------:R-:W-:-:S02]  /*5180*/  CS2R R34, SRZ ;  /* 0x0000000000227805 */ /* 0x000fc4000001ff00 */
[----:B------:R-:W-:Y:S02]  /*5190*/  CS2R R26, SRZ ;  /* 0x00000000001a7805 */ /* 0x000fe4000001ff00 */
[----:B------:R2:W3:Y:S01]  /*51a0*/  MUFU.EX2 R42, R115 ;  /* 0x00000073002a7308 */ /* 0x0004e20000000800 */
[----:B-1----:R-:W-:-:S07]  /*51b0*/  FADD.FTZ R29, R113, R6 ;  /* 0x00000006711d7221 */ /* 0x002fce0000010000 */
[----:B------:R1:W4:Y:S01]  /*51c0*/  MUFU.EX2 R180, R33 ;  /* 0x0000002100b47308 */ /* 0x0003220000000800 */
[----:B0-----:R-:W-:Y:S01]  /*51d0*/  FADD.FTZ R3, R47, R2 ;  /* 0x000000022f037221 */ /* 0x001fe20000010000 */
[----:B--2---:R-:W-:-:S06]  /*51e0*/  CS2R R114, SRZ ;  /* 0x0000000000727805 */ /* 0x004fcc000001ff00 */
[----:B------:R-:W0:Y:S01]  /*51f0*/  MUFU.EX2 R117, R117 ;  /* 0x0000007500757308 */ /* 0x000e220000000800 */
[C---:B---3--:R-:W-:Y:S01]  /*5200*/  FADD.FTZ R6, R42.reuse, R29 ;  /* 0x0000001d2a067221 */ /* 0x048fe20000010000 */
[----:B------:R-:W-:Y:S02]  /*5210*/  F2FP.F16.F32.PACK_AB R177, R42, R113 ;  /* 0x000000712ab1723e */ /* 0x000fe400000000ff */
[----:B------:R-:W-:Y:S02]  /*5220*/  CS2R R112, SRZ ;  /* 0x0000000000707805 */ /* 0x000fe4000001ff00 */
[----:B------:R-:W-:Y:S02]  /*5230*/  CS2R R42, SRZ ;  /* 0x00000000002a7805 */ /* 0x000fe4000001ff00 */
[----:B-1----:R-:W-:Y:S02]  /*5240*/  CS2R R32, SRZ ;  /* 0x0000000000207805 */ /* 0x002fe4000001ff00 */
[----:B------:R-:W-:Y:S01]  /*5250*/  CS2R R28, SRZ ;  /* 0x00000000001c7805 */ /* 0x000fe2000001ff00 */
[----:B------:R-:W-:Y:S01]  /*5260*/  MUFU.EX2 R51, R51 ;  /* 0x0000003300337308 */ /* 0x000fe20000000800 */
[C---:B----4-:R-:W-:Y:S01]  /*5270*/  FADD.FTZ R2, R180.reuse, R3 ;  /* 0x00000003b4027221 */ /* 0x050fe20000010000 */
[----:B------:R-:W-:-:S02]  /*5280*/  F2FP.F16.F32.PACK_AB R180, R180, R47 ;  /* 0x0000002fb4b4723e */ /* 0x000fc400000000ff */
[----:B------:R-:W-:-:S04]  /*5290*/  CS2R R46, SRZ ;  /* 0x00000000002e7805 */ /* 0x000fc8000001ff00 */
[----:B------:R-:W1:Y:S01]  /*52a0*/  MUFU.EX2 R30, R30 ;  /* 0x0000001e001e7308 */ /* 0x000e620000000800 */
[----:B0-----:R-:W-:-:S07]  /*52b0*/  FADD.FTZ R3, R117, R6 ;  /* 0x0000000675037221 */ /* 0x001fce0000010000 */
[----:B------:R0:W2:Y:S08]  /*52c0*/  MUFU.EX2 R182, R37 ;  /* 0x0000002500b67308 */ /* 0x0000b00000000800 */
[----:B------:R-:W3:Y:S01]  /*52d0*/  MUFU.EX2 R55, R55 ;  /* 0x0000003700377308 */ /* 0x000ee20000000800 */
[C---:B-1----:R-:W-:Y:S01]  /*52e0*/  FADD.FTZ R6, R30.reuse, R3 ;  /* 0x000000031e067221 */ /* 0x042fe20000010000 */
[----:B------:R-:W-:-:S02]  /*52f0*/  F2FP.F16.F32.PACK_AB R179, R30, R117 ;  /* 0x000000751eb3723e */ /* 0x000fc400000000ff */
[----:B------:R-:W-:Y:S02]  /*5300*/  CS2R R116, SRZ ;  /* 0x0000000000747805 */ /* 0x000fe4000001ff00 */
[----:B0-----:R-:W-:Y:S02]  /*5310*/  CS2R R36, SRZ ;  /* 0x0000000000247805 */ /* 0x001fe4000001ff00 */
[----:B------:R-:W-:Y:S01]  /*5320*/  CS2R R30, SRZ ;  /* 0x00000000001e7805 */ /* 0x000fe2000001ff00 */
[----:B------:R0:W1:Y:S08]  /*5330*/  MUFU.EX2 R176, R25 ;  /* 0x0000001900b07308 */ /* 0x0000700000000800 */
[----:B------:R3:W4:Y:S01]  /*5340*/  MUFU.EX2 R178, R7 ;  /* 0x0000000700b27308 */ /* 0x0007220000000800 */
[----:B0-----:R-:W-:-:S04]  /*5350*/  FADD.FTZ R25, R51, R2 ;  /* 0x0000000233197221 */ /* 0x001fc80000010000 */
[C---:B--2---:R-:W-:Y:S01]  /*5360*/  FADD.FTZ R2, R182.reuse, R25 ;  /* 0x00000019b6027221 */ /* 0x044fe20000010000 */
[----:B------:R-:W-:Y:S02]  /*5370*/  F2FP.F16.F32.PACK_AB R182, R182, R51 ;  /* 0x00000033b6b6723e */ /* 0x000fe400000000ff */
[----:B------:R-:W-:Y:S01]  /*5380*/  CS2R R50, SRZ ;  /* 0x0000000000327805 */ /* 0x000fe2000001ff00 */
[----:B------:R0:W2:Y:S01]  /*5390*/  MUFU.EX2 R3, R24 ;  /* 0x0000001800037308 */ /* 0x0000a20000000800 */
[----:B---3--:R-:W-:-:S04]  /*53a0*/  FADD.FTZ R7, R55, R2 ;  /* 0x0000000237077221 */ /* 0x008fc80000010000 */
[C---:B-1----:R-:W-:Y:S01]  /*53b0*/  FADD.FTZ R7, R176.reuse, R7 ;  /* 0x00000007b0077221 */ /* 0x042fe20000010000 */
[----:B------:R-:W-:Y:S02]  /*53c0*/  F2FP.F16.F32.PACK_AB R176, R176, R55 ;  /* 0x00000037b0b0723e */ /* 0x000fe400000000ff */
[----:B------:R-:W-:Y:S01]  /*53d0*/  CS2R R54, SRZ ;  /* 0x0000000000367805 */ /* 0x000fe2000001ff00 */
[----:B----4-:R-:W-:Y:S01]  /*53e0*/  FADD.FTZ R2, R178, R7 ;  /* 0x00000007b2027221 */ /* 0x010fe20000010000 */
[----:B0-----:R-:W-:-:S03]  /*53f0*/  CS2R R24, SRZ ;  /* 0x0000000000187805 */ /* 0x001fc6000001ff00 */
[C---:B--2---:R-:W-:Y:S01]  /*5400*/  FADD.FTZ R7, R3.reuse, R2 ;  /* 0x0000000203077221 */ /* 0x044fe20000010000 */
[----:B------:R-:W-:Y:S01]  /*5410*/  F2FP.F16.F32.PACK_AB R178, R3, R178 ;  /* 0x000000b203b2723e */ /* 0x000fe200000000ff */
[----:B------:R-:W-:Y:S02]  /*5420*/  IMAD.MOV.U32 R3, RZ, RZ, 0x3f800000 ;  /* 0x3f800000ff037424 */ /* 0x000fe400078e00ff */
[----:B------:R-:W-:Y:S01]  /*5430*/  IMAD.MOV.U32 R2, RZ, RZ, 0x3f800000 ;  /* 0x3f800000ff027424 */ /* 0x000fe200078e00ff */
[----:B------:R-:W-:Y:S06]  /*5440*/  @!P3 BRA `(.L_x_5719) ;  /* 0x0000004000f4b947 */ /* 0x000fec0003800000 */
[----:B------:R-:W-:Y:S01]  /*5450*/  IMAD.MOV.U32 R8, RZ, RZ, R5 ;  /* 0x000000ffff087224 */ /* 0x000fe200078e0005 */
[----:B------:R-:W-:Y:S01]  /*5460*/  UMOV UR7, UR38 ;  /* 0x0000002600077c82 */ /* 0x000fe20008000000 */
[----:B------:R-:W-:Y:S01]  /*5470*/  IMAD.MOV.U32 R10, RZ, RZ, R4 ;  /* 0x000000ffff0a7224 */ /* 0x000fe200078e0004 */
[----:B------:R-:W-:Y:S01]  /*5480*/  UMOV UR5, UR36 ;  /* 0x0000002400057c82 */ /* 0x000fe20008000000 */
[----:B------:R-:W-:Y:S01]  /*5490*/  IMAD.MOV.U32 R3, RZ, RZ, 0x3f800000 ;  /* 0x3f800000ff037424 */ /* 0x000fe200078e00ff */
[----:B------:R-:W-:Y:S01]  /*54a0*/  ULDC UR61, c[0x0][0x288] ;  /* 0x0000a200003d7ab9 */ /* 0x000fe20000000800 */
[----:B------:R-:W-:-:S07]  /*54b0*/  IMAD.MOV.U32 R119, RZ, RZ, RZ ;  /* 0x000000ffff777224 */ /* 0x000fce00078e00ff */
.L_x_5728:
[----:B------:R-:W-:-:S04]  /*54c0*/  UIADD3 UR4, UR5, 0x1, URZ ;  /* 0x0000000105047890 */ /* 0x000fc8000fffe03f */
[----:B------:R-:W-:-:S04]  /*54d0*/  UISETP.NE.AND UP0, UPT, UR4, 0x2, UPT ;  /* 0x000000020400788c */ /* 0x000fc8000bf05270 */
[----:B------:R-:W-:Y:S02]  /*54e0*/  USEL UR38, URZ, 0x1, UP0 ;  /* 0x000000013f267887 */ /* 0x000fe40008000000 */
[----:B------:R-:W-:Y:S02]  /*54f0*/  USEL UR36, UR4, URZ, UP0 ;  /* 0x0000003f04247287 */ /* 0x000fe40008000000 */
[----:B------:R-:W-:Y:S01]  /*5500*/  ULOP3.LUT UR38, UR7, UR38, URZ, 0x3c, !UPT ;  /* 0x0000002607267292 */ /* 0x000fe2000f8e3c3f */
[----:B------:R-:W-:Y:S11]  /*5510*/  @!P0 BRA `(.L_x_5720) ;  /* 0x0000000000048947 */ /* 0x000ff60003800000 */
[----:B------:R-:W-:Y:S01]  /*5520*/  BPT.TRAP 0x1 ;  /* 0x000000040000795c */ /* 0x000fe20000300000 */
.L_x_5720:
[----:B------:R-:W-:Y:S01]  /*5530*/  ULEA UR6, UR36, UR37, 0x3 ;  /* 0x0000002524067291 */ /* 0x000fe2000f8e183f */
[----:B------:R-:W-:-:S05]  /*5540*/  IMAD.U32 R0, RZ, RZ, UR38 ;  /* 0x00000026ff007e24 */ /* 0x000fca000f8e00ff */
[----:B------:R-:W-:-:S04]  /*5550*/  SHF.L.U32 R0, R0, 0x1f, RZ ;  /* 0x0000001f00007819 */ /* 0x000fc800000006ff */
[----:B------:R0:W1:Y:S01]  /*5560*/  SYNCS.PHASECHK.TRANS64.TRYWAIT P3, [UR6+0x36830], R0 ;  /* 0x03683000ff0075a7 */ /* 0x0000620008060146 */
[----:B------:R-:W-:Y:S05]  /*5570*/  @!P0 BRA `(.L_x_5721) ;  /* 0x0000000000048947 */ /* 0x000fea0003800000 */
[----:B------:R-:W-:Y:S01]  /*5580*/  BPT.TRAP 0x1 ;  /* 0x000000040000795c */ /* 0x000fe20000300000 */
.L_x_5721:
[----:B-1----:R-:W-:Y:S05]  /*5590*/  @P3 BRA `(.L_x_5722) ;  /* 0x0000000000083947 */ /* 0x002fea0003800000 */
[----:B------:R-:W1:Y:S02]  /*55a0*/  SYNCS.PHASECHK.TRANS64.TRYWAIT P3, [UR6+0x36830], R0 ;  /* 0x03683000ff0075a7 */ /* 0x000e640008060146 */
[----:B-1----:R-:W-:Y:S05]  /*55b0*/  @!P3 BRA `(.L_x_5723) ;  /* 0x000001000048b947 */ /* 0x002fea0003800000 */
.L_x_5722:
[----:B------:R-:W-:Y:S01]  /*55c0*/  UIMAD UR4, UR36, 0xa80, UR60 ;  /* 0x00000a80240478a4 */ /* 0x000fe2000f8e023c */
[----:B------:R-:W-:Y:S01]  /*55d0*/  WARPGROUP.ARRIVE ;  /* 0x00000000000079c5 */ /* 0x000fe20000000000 */
        /* <DEDUP_REMOVED lines=8> */
[----:B------:R-:W-:Y:S01]  /*5660*/  HGMMA.64x16x16.F32 R168, gdesc[UR56], RZ, !UPT, gsb0 ;  /* 0x0020000038a879f0 */ /* 0x000fe2000c0008ff */
        /* <DEDUP_REMOVED lines=144> */
[----:B------:R-:W-:Y:S01]  /*5f70*/  UMOV UR11, 0x40000040 ;  /* 0x40000040000b7882 */ /* 0x000fe20000000000 */
        /* <DEDUP_REMOVED lines=435> */
.L_x_5724:
[----:B------:R-:W-:Y:S01]  /*7ab0*/  ULEA UR11, UR5, UR37, 0x3 ;  /* 0x00000025050b7291 */ /* 0x000fe2000f8e183f */
[----:B01----:R-:W-:-:S05]  /*7ac0*/  IMAD.U32 R0, RZ, RZ, UR7 ;  /* 0x00000007ff007e24 */ /* 0x003fca000f8e00ff */
[----:B------:R-:W-:-:S04]  /*7ad0*/  SHF.L.U32 R0, R0, 0x1f, RZ ;  /* 0x0000001f00007819 */ /* 0x000fc800000006ff */
[----:B------:R0:W1:Y:S01]  /*7ae0*/  SYNCS.PHASECHK.TRANS64.TRYWAIT P3, [UR11+0x36850], R0 ;  /* 0x03685000ff0075a7 */ /* 0x000062000806014b */
[----:B------:R-:W-:Y:S05]  /*7af0*/  @!P0 BRA `(.L_x_5725) ;  /* 0x0000000000048947 */ /* 0x000fea0003800000 */
[----:B------:R-:W-:Y:S01]  /*7b00*/  BPT.TRAP 0x1 ;  /* 0x000000040000795c */ /* 0x000fe20000300000 */
.L_x_5725:
[----:B-1----:R-:W-:Y:S05]  /*7b10*/  @P3 BRA `(.L_x_5726) ;  /* 0x0000000000083947 */ /* 0x002fea0003800000 */
[----:B------:R-:W1:Y:S02]  /*7b20*/  SYNCS.PHASECHK.TRANS64.TRYWAIT P3, [UR11+0x36850], R0 ;  /* 0x03685000ff0075a7 */ /* 0x000e64000806014b */
[----:B-1----:R-:W-:Y:S05]  /*7b30*/  @!P3 BRA `(.L_x_5727) ;  /* 0x000000dc0000b947 */ /* 0x002fea0003800000 */
.L_x_5726:
[----:B------:R-:W-:Y:S01]  /*7b40*/  UIADD3 UR4, UR37, 0x400, URZ ;  /* 0x0000040025047890 */ /* 0x000fe2000fffe03f */
[----:B------:R-:W-:Y:S01]  /*7b50*/  WARPGROUP.ARRIVE ;  /* 0x00000000000079c5 */ /* 0x000fe20000000000 */
[----:B------:R-:W-:Y:S01]  /*7b60*/  UMOV UR15, 0x40000040 ;  /* 0x40000040000f7882 */ /* 0x000fe20000000000 */
[----:B-1----:R-:W1:Y:S01]  /*7b70*/  @P2 LDC R3, c[0x0][0x44c] ;  /* 0x00011300ff032b82 */ /* 0x002e620000000800 */
[----:B------:R-:W-:Y:S01]  /*7b80*/  USHF.R.U32.HI UR4, URZ, 0x4, UR4 ;  /* 0x000000043f047899 */ /* 0x000fe20008011604 */
[----:B------:R-:W-:Y:S01]  /*7b90*/  IMAD.IADD R4, R22, 0x1, R17 ;  /* 0x0000000116047824 */ /* 0x000fe200078e0211 */
[----:B------:R-:W-:Y:S02]  /*7ba0*/  UMOV UR7, 0x40000040 ;  /* 0x4000004000077882 */ /* 0x000fe40000000000 */
[----:B------:R-:W-:-:S03]  /*7bb0*/  ULOP3.LUT UR4, UR4, 0x3fff, URZ, 0xc0, !UPT ;  /* 0x00003fff04047892 */ /* 0x000fc6000f8ec03f */
[----:B0-----:R-:W0:Y:S01]  /*7bc0*/  @P2 LDC R0, c[0x0][0x450] ;  /* 0x00011400ff002b82 */ /* 0x001e220000000800 */
[----:B------:R-:W-:-:S04]  /*7bd0*/  ULOP3.LUT UR4, UR4, 0x3800000, URZ, 0xfc, !UPT ;  /* 0x0380000004047892 */ /* 0x000fc8000f8efc3f */
[----:B------:R-:W-:-:S03]  /*7be0*/  UIMAD UR4, UR5, 0xa80, UR4 ;  /* 0x00000a80050478a4 */ /* 0x000fc6000f8e0204 */
[----:B------:R-:W2:Y:S01]  /*7bf0*/  LDC R5, c[0x0][0x2f0] ;  /* 0x0000bc00ff057b82 */ /* 0x000ea20000000800 */
[----:B------:R-:W-:Y:S01]  /*7c00*/  UIADD3 UR10, UR4, 0x80, URZ ;  /* 0x00000080040a7890 */ /* 0x000fe2000fffe03f */
[----:B------:R-:W-:Y:S02]  /*7c10*/  UMOV UR5, UR36 ;  /* 0x0000002400057c82 */ /* 0x000fe40008000000 */
[----:B------:R-:W-:Y:S02]  /*7c20*/  UMOV UR14, UR4 ;  /* 0x00000004000e7c82 */ /* 0x000fe40008000000 */
[----:B------:R-:W-:Y:S01]  /*7c30*/  HGMMA.64x192x16.F32 R24, R200, gdesc[UR12].tnspB, R24, gsb0 ;  /* 0x42e0000cc8187df0 */ /* 0x000fe20008000818 */
[----:B------:R-:W-:Y:S01]  /*7c40*/  UMOV UR15, 0x40000040 ;  /* 0x40000040000f7882 */ /* 0x000fe20000000000 */
[----:B------:R-:W-:Y:S01]  /*7c50*/  UMOV UR14, UR10 ;  /* 0x0000000a000e7c82 */ /* 0x000fe20008000000 */
[----:B------:R-:W-:Y:S01]  /*7c60*/  UIADD3 UR10, UR4, 0x100, URZ ;  /* 0x00000100040a7890 */ /* 0x000fe2000fffe03f */
[----:B-1----:R-:W-:-:S05]  /*7c70*/  @P2 IMAD.HI.U32 R3, R4, R3, RZ ;  /* 0x0000000304032227 */ /* 0x002fca00078e00ff */
[----:B0-----:R-:W-:Y:S01]  /*7c80*/  @P2 SHF.R.U32.HI R4, RZ, R0, R3 ;  /* 0x00000000ff042219 */ /* 0x001fe20000011603 */
[----:B------:R-:W-:-:S04]  /*7c90*/  IMAD.MOV.U32 R0, RZ, RZ, -0x70 ;  /* 0xffffff90ff007424 */ /* 0x000fc800078e00ff */
[----:B------:R-:W0:Y:S01]  /*7ca0*/  SHFL.IDX PT, R3, R4, 0x1, 0x1c1f ;  /* 0x003c1f0004037f89 */ /* 0x000e2200000e0000 */
[----:B------:R-:W-:-:S04]  /*7cb0*/  IMAD R0, R9, R0, 0x1 ;  /* 0x0000000109007424 */ /* 0x000fc800078e0200 */
[----:B------:R-:W-:-:S04]  /*7cc0*/  IMAD R0, R19, -0x2, R0 ;  /* 0xfffffffe13007824 */ /* 0x000fc800078e0200 */
[----:B--2---:R-:W-:-:S05]  /*7cd0*/  IMAD R2, R5, UR39, R0 ;  /* 0x0000002705027c24 */ /* 0x004fca000f8e0200 */
[----:B0-----:R-:W-:-:S04]  /*7ce0*/  IADD3 R0, R3, -UR61, R2 ;  /* 0x8000003d03007c10 */ /* 0x001fc8000fffe002 */
[C---:B------:R-:W-:Y:S02]  /*7cf0*/  ISETP.GT.AND P3, PT, R0.reuse, RZ, PT ;  /* 0x000000ff0000720c */ /* 0x040fe40003f64270 */
[----:B------:R-:W-:Y:S02]  /*7d00*/  ISETP.GT.AND P4, PT, R0, 0x1, PT ;  /* 0x000000010000780c */ /* 0x000fe40003f84270 */
[----:B------:R-:W-:Y:S02]  /*7d10*/  FSEL R219, R170, -INF , P3 ;  /* 0xff800000aadb7808 */ /* 0x000fe40001800000 */
[----:B------:R-:W-:Y:S02]  /*7d20*/  ISETP.GT.AND P3, PT, R0, 0x8, PT ;  /* 0x000000080000780c */ /* 0x000fe40003f64270 */
[----:B------:R-:W-:Y:S01]  /*7d30*/  FMNMX.FTZ R14, R219, R8, !PT ;  /* 0x00000008db0e7209 */ /* 0x000fe20007810000 */
[----:B------:R-:W-:Y:S02]  /*7d40*/  WARPGROUP.DEPBAR.LE gsb0, 0x0 ;  /* 0x00008000000079c5 */ /* 0x000fe40000010000 */
[----:B------:R-:W-:Y:S01]  /*7d50*/  WARPGROUP.ARRIVE ;  /* 0x00000000000079c5 */ /* 0x000fe20000000000 */
[----:B------:R-:W-:-:S02]  /*7d60*/  FSEL R201, R171, -INF , P4 ;  /* 0xff800000abc97808 */ /* 0x000fc40002000000 */
[----:B------:R-:W-:Y:S02]  /*7d70*/  ISETP.GT.AND P4, PT, R0, 0x9, PT ;  /* 0x000000090000780c */ /* 0x000fe40003f84270 */
[----:B------:R-:W-:Y:S01]  /*7d80*/  FSEL R203, R174, -INF , P3 ;  /* 0xff800000aecb7808 */ /* 0x000fe20001800000 */
[----:B------:R-:W-:Y:S01]  /*7d90*/  HGMMA.64x192x16.F32 R24, R196, gdesc[UR12].tnspB, R24, gsb0 ;  /* 0x42e0000cc4187df0 */ /* 0x000fe20008000818 */
[----:B------:R-:W-:Y:S01]  /*7da0*/  UMOV UR14, UR10 ;  /* 0x0000000a000e7c82 */ /* 0x000fe20008000000 */
[----:B------:R-:W-:Y:S01]  /*7db0*/  UMOV UR15, 0x40000040 ;  /* 0x40000040000f7882 */ /* 0x000fe20000000000 */
[----:B------:R-:W-:Y:S01]  /*7dc0*/  UIADD3 UR10, UR4, 0x180, URZ ;  /* 0x00000180040a7890 */ /* 0x000fe2000fffe03f */
[----:B------:R-:W-:Y:S02]  /*7dd0*/  FMNMX.FTZ R14, R201, R14, !PT ;  /* 0x0000000ec90e7209 */ /* 0x000fe40007810000 */
[----:B------:R-:W-:Y:S02]  /*7de0*/  ISETP.GT.AND P3, PT, R0, 0x10, PT ;  /* 0x000000100000780c */ /* 0x000fe40003f64270 */
[----:B------:R-:W-:-:S02]  /*7df0*/  FSEL R221, R175, -INF , P4 ;  /* 0xff800000afdd7808 */ /* 0x000fc40002000000 */
[----:B------:R-:W-:Y:S02]  /*7e00*/  FMNMX.FTZ R14, R203, R14, !PT ;  /* 0x0000000ecb0e7209 */ /* 0x000fe40007810000 */
[----:B------:R-:W-:Y:S02]  /*7e10*/  ISETP.GT.AND P4, PT, R0, 0x11, PT ;  /* 0x000000110000780c */ /* 0x000fe40003f84270 */
[----:B------:R-:W-:Y:S01]  /*7e20*/  FMNMX.FTZ R14, R221, R14, !PT ;  /* 0x0000000edd0e7209 */ /* 0x000fe20007810000 */
[----:B------:R-:W-:Y:S02]  /*7e30*/  WARPGROUP.DEPBAR.LE gsb0, 0x0 ;  /* 0x00008000000079c5 */ /* 0x000fe40000010000 */
[----:B------:R-:W-:Y:S01]  /*7e40*/  WARPGROUP.ARRIVE ;  /* 0x00000000000079c5 */ /* 0x000fe20000000000 */
[----:B------:R-:W-:Y:S02]  /*7e50*/  FSEL R199, R162, -INF , P3 ;  /* 0xff800000a2c77808 */ /* 0x000fe40001800000 */
[----:B------:R-:W-:-:S02]  /*7e60*/  ISETP.GT.AND P3, PT, R0, 0x18, PT ;  /* 0x000000180000780c */ /* 0x000fc40003f64270 */
[----:B------:R-:W-:Y:S01]  /*7e70*/  FSEL R197, R163, -INF , P4 ;  /* 0xff800000a3c57808 */ /* 0x000fe20002000000 */
[----:B------:R-:W-:Y:S01]  /*7e80*/  HGMMA.64x192x16.F32 R24, R192, gdesc[UR12].tnspB, R24, gsb0 ;  /* 0x42e0000cc0187df0 */ /* 0x000fe20008000818 */
[----:B------:R-:W-:Y:S01]  /*7e90*/  UMOV UR14, UR10 ;  /* 0x0000000a000e7c82 */ /* 0x000fe20008000000 */
[----:B------:R-:W-:Y:S01]  /*7ea0*/  UMOV UR15, 0x40000040 ;  /* 0x40000040000f7882 */ /* 0x000fe20000000000 */
[----:B------:R-:W-:Y:S01]  /*7eb0*/  FMNMX.FTZ R14, R199, R14, !PT ;  /* 0x0000000ec70e7209 */ /* 0x000fe20007810000 */
[----:B------:R-:W-:Y:S01]  /*7ec0*/  UIADD3 UR10, UR4, 0x200, URZ ;  /* 0x00000200040a7890 */ /* 0x000fe2000fffe03f */
[----:B------:R-:W-:Y:S02]  /*7ed0*/  ISETP.GT.AND P4, PT, R0, 0x19, PT ;  /* 0x000000190000780c */ /* 0x000fe40003f84270 */
[----:B------:R-:W-:Y:S01]  /*7ee0*/  FMNMX.FTZ R14, R197, R14, !PT ;  /* 0x0000000ec50e7209 */ /* 0x000fe20007810000 */
[----:B------:R-:W-:Y:S02]  /*7ef0*/  WARPGROUP.DEPBAR.LE gsb0, 0x0 ;  /* 0x00008000000079c5 */ /* 0x000fe40000010000 */
[----:B------:R-:W-:Y:S01]  /*7f00*/  WARPGROUP.ARRIVE ;  /* 0x00000000000079c5 */ /* 0x000fe20000000000 */
[----:B------:R-:W-:-:S02]  /*7f10*/  FSEL R195, R166, -INF , P3 ;  /* 0xff800000a6c37808 */ /* 0x000fc40001800000 */
[----:B------:R-:W-:Y:S02]  /*7f20*/  ISETP.GT.AND P3, PT, R0, 0x20, PT ;  /* 0x000000200000780c */ /* 0x000fe40003f64270 */
[----:B------:R-:W-:-:S05]  /*7f30*/  FSEL R193, R167, -INF , P4 ;  /* 0xff800000a7c17808 */ /* 0x000fca0002000000 */
[----:B------:R-:W-:Y:S01]  /*7f40*/  HGMMA.64x192x16.F32 R24, R188, gdesc[UR12].tnspB, R24, gsb0 ;  /* 0x42e0000cbc187df0 */ /* 0x000fe20008000818 */
[----:B------:R-:W-:Y:S01]  /*7f50*/  FMNMX.FTZ R14, R195, R14, !PT ;  /* 0x0000000ec30e7209 */ /* 0x000fe20007810000 */
[----:B------:R-:W-:Y:S01]  /*7f60*/  UMOV UR14, UR10 ;  /* 0x0000000a000e7c82 */ /* 0x000fe20008000000 */
[----:B------:R-:W-:Y:S01]  /*7f70*/  UMOV UR15, 0x40000040 ;  /* 0x40000040000f7882 */ /* 0x000fe20000000000 */
[----:B------:R-:W-:Y:S01]  /*7f80*/  ISETP.GT.AND P4, PT, R0, 0x21, PT ;  /* 0x000000210000780c */ /* 0x000fe20003f84270 */
[----:B------:R-:W-:Y:S01]  /*7f90*/  UIADD3 UR10, UR4, 0x280, URZ ;  /* 0x00000280040a7890 */ /* 0x000fe2000fffe03f */
[----:B------:R-:W-:Y:S01]  /*7fa0*/  FSEL R11, R154, -INF , P3 ;  /* 0xff8000009a0b7808 */ /* 0x000fe20001800000 */
[----:B------:R-:W-:Y:S01]  /*7fb0*/  UIADD3 UR4, UR4, 0x300, URZ ;  /* 0x0000030004047890 */ /* 0x000fe2000fffe03f */
        /* <DEDUP_REMOVED lines=53> */
[----:B------:R-:W-:Y:S01]  /*8310*/  FMNMX.FTZ R14, R123, R14, !PT ;  /* 0x0000000e7b0e7209 */ /* 0x000fe20007810000 */
[----:B------:R-:W0:Y:S01]  /*8320*/  LDC R0, c[0x0][0x988] ;  /* 0x00026200ff007b82 */ /* 0x000e220000000800 */
[----:B------:R-:W-:Y:S01]  /*8330*/  FSEL R127, R127, -INF , P4 ;  /* 0xff8000007f7f7808 */ /* 0x000fe20002000000 */
[----:B------:R-:W-:Y:S02]  /*8340*/  WARPGROUP.DEPBAR.LE gsb0, 0x0 ;  /* 0x00008000000079c5 */ /* 0x000fe40000010000 */
[----:B------:R-:W-:Y:S01]  /*8350*/  WARPGROUP.ARRIVE ;  /* 0x00000000000079c5 */ /* 0x000fe20000000000 */
[----:B------:R-:W-:Y:S01]  /*8360*/  FSEL R189, R126, -INF , P3 ;  /* 0xff8000007ebd7808 */ /* 0x000fe20001800000 */
[----:B------:R-:W1:Y:S03]  /*8370*/  SHFL.IDX PT, R191, R4, RZ, 0x1c1f ;  /* 0x001c1fff04bf7589 */ /* 0x000e6600000e0000 */
[----:B------:R-:W-:Y:S01]  /*8380*/  FMNMX.FTZ R14, R189, R14, !PT ;  /* 0x0000000ebd0e7209 */ /* 0x000fe20007810000 */
[----:B------:R-:W-:Y:S01]  /*8390*/  HGMMA.64x192x16.F32 R24, R184, gdesc[UR12].tnspB, R24, gsb0 ;  /* 0x42e0000cb8187df0 */ /* 0x000fe20008000818 */
[----:B------:R-:W-:Y:S01]  /*83a0*/  UMOV UR14, UR10 ;  /* 0x0000000a000e7c82 */ /* 0x000fe20008000000 */
[----:B------:R-:W-:Y:S01]  /*83b0*/  UMOV UR15, 0x40000040 ;  /* 0x40000040000f7882 */ /* 0x000fe20000000000 */
[----:B------:R-:W-:-:S05]  /*83c0*/  FMNMX.FTZ R14, R127, R14, !PT ;  /* 0x0000000e7f0e7209 */ /* 0x000fca0007810000 */
[----:B------:R-:W2:Y:S01]  /*83d0*/  SHFL.BFLY PT, R5, R14, 0x2, 0x1f ;  /* 0x0c401f000e057f89 */ /* 0x000ea200000e0000 */
[----:B-1----:R-:W-:-:S04]  /*83e0*/  IADD3 R2, R191, -UR61, R2 ;  /* 0x8000003dbf027c10 */ /* 0x002fc8000fffe002 */
[C---:B------:R-:W-:Y:S02]  /*83f0*/  ISETP.GT.AND P4, PT, R2.reuse, RZ, PT ;  /* 0x000000ff0200720c */ /* 0x040fe40003f84270 */
[----:B------:R-:W-:-:S04]  /*8400*/  ISETP.GT.AND P5, PT, R2, 0x1, PT ;  /* 0x000000010200780c */ /* 0x000fc80003fa4270 */
[----:B------:R-:W-:Y:S02]  /*8410*/  FSEL R169, R169, -INF , P5 ;  /* 0xff800000a9a97808 */ /* 0x000fe40002800000 */
[----:B--2---:R-:W-:Y:S02]  /*8420*/  FMNMX.FTZ R20, R14, R5, !PT ;  /* 0x000000050e147209 */ /* 0x004fe40007810000 */
[----:B------:R-:W-:-:S03]  /*8430*/  ISETP.GT.AND P5, PT, R2, 0x9, PT ;  /* 0x000000090200780c */ /* 0x000fc60003fa4270 */
[----:B------:R-:W1:Y:S01]  /*8440*/  SHFL.BFLY PT, R5, R20, 0x1, 0x1f ;  /* 0x0c201f0014057f89 */ /* 0x000e6200000e0000 */
[----:B------:R-:W-:Y:S02]  /*8450*/  FSEL R173, R173, -INF , P5 ;  /* 0xff800000adad7808 */ /* 0x000fe40002800000 */
[----:B------:R-:W-:-:S04]  /*8460*/  ISETP.GT.AND P5, PT, R2, 0x11, PT ;  /* 0x000000110200780c */ /* 0x000fc80003fa4270 */
        /* <DEDUP_REMOVED lines=8> */
[C---:B------:R-:W-:Y:S01]  /*84f0*/  FSETP.NEU.FTZ.AND P3, PT, R5.reuse, -INF , PT ;  /* 0xff8000000500780b */ /* 0x040fe20003f7d000 */
[----:B0-----:R-:W-:Y:S01]  /*8500*/  FMUL.FTZ R122, R5, R0 ;  /* 0x00000000057a7220 */ /* 0x001fe20000410000 */
[----:B------:R-:W-:-:S04]  /*8510*/  ISETP.GT.AND P5, PT, R2, 0x31, PT ;  /* 0x000000310200780c */ /* 0x000fc80003fa4270 */
[----:B------:R-:W-:Y:S02]  /*8520*/  FSEL R14, R122, RZ, P3 ;  /* 0x000000ff7a0e7208 */ /* 0x000fe40001800000 */
[----:B------:R-:W-:Y:S02]  /*8530*/  FSEL R145, R145, -INF , P5 ;  /* 0xff80000091917808 */ /* 0x000fe40002800000 */
[C---:B------:R-:W-:Y:S01]  /*8540*/  ISETP.GT.AND P5, PT, R2.reuse, 0x39, PT ;  /* 0x000000390200780c */ /* 0x040fe20003fa4270 */
[-CC-:B------:R-:W-:Y:S01]  /*8550*/  FFMA.FTZ R20, R219, R0.reuse, -R14.reuse ;  /* 0x00000000db147223 */ /* 0x180fe2000001080e */
[-CC-:B------:R-:W-:Y:S01]  /*8560*/  FFMA.FTZ R122, R221, R0.reuse, -R14.reuse ;  /* 0x00000000dd7a7223 */ /* 0x180fe2000001080e */
[-CC-:B------:R-:W-:Y:S01]  /*8570*/  FFMA.FTZ R130, R193, R0.reuse, -R14.reuse ;  /* 0x00000000c1827223 */ /* 0x180fe2000001080e */
[----:B------:R-:W-:Y:S01]  /*8580*/  FSEL R149, R149, -INF , P5 ;  /* 0xff80000095957808 */ /* 0x000fe20002800000 */
[-CC-:B------:R-:W-:Y:S01]  /*8590*/  FFMA.FTZ R193, R11, R0.reuse, -R14.reuse ;  /* 0x000000000bc17223 */ /* 0x180fe2000001080e */
        /* <DEDUP_REMOVED lines=13> */
[----:B------:R-:W-:Y:S01]  /*8670*/  MUFU.EX2 R20, R20 ;  /* 0x0000001400147308 */ /* 0x000fe20000000800 */
[-CC-:B------:R-:W-:Y:S01]  /*8680*/  FFMA.FTZ R203, R203, R0.reuse, -R14.reuse ;  /* 0x00000000cbcb7223 */ /* 0x180fe2000001080e */
[-CC-:B------:R-:W-:Y:S01]  /*8690*/  FFMA.FTZ R197, R197, R0.reuse, -R14.reuse ;  /* 0x00000000c5c57223 */ /* 0x180fe2000001080e */
[----:B------:R-:W-:Y:S01]  /*86a0*/  FSEL R129, R129, -INF , P5 ;  /* 0xff80000081817808 */ /* 0x000fe20002800000 */
[-CC-:B------:R-:W-:Y:S01]  /*86b0*/  FFMA.FTZ R142, R123, R0.reuse, -R14.reuse ;  /* 0x000000007b8e7223 */ /* 0x180fe2000001080e */
[C---:B------:R-:W-:Y:S01]  /*86c0*/  ISETP.GT.AND P5, PT, R2.reuse, 0x59, PT ;  /* 0x000000590200780c */ /* 0x040fe20003fa4270 */
[-CC-:B------:R-:W-:Y:S01]  /*86d0*/  FFMA.FTZ R13, R13, R0.reuse, -R14.reuse ;  /* 0x000000000d0d7223 */ /* 0x180fe2000001080e */
[-CC-:B------:R-:W-:Y:S01]  /*86e0*/  FFMA.FTZ R21, R21, R0.reuse, -R14.reuse ;  /* 0x0000000015157223 */ /* 0x180fe2000001080e */
[----:B------:R-:W-:Y:S01]  /*86f0*/  MUFU.EX2 R201, R201 ;  /* 0x000000c900c97308 */ /* 0x000fe20000000800 */
[----:B------:R-:W-:Y:S01]  /*8700*/  FSEL R133, R133, -INF , P5 ;  /* 0xff80000085857808 */ /* 0x000fe20002800000 */
[----:B------:R-:W-:Y:S01]  /*8710*/  FFMA.FTZ R123, R189, R0, -R14 ;  /* 0x00000000bd7b7223 */ /* 0x000fe2000001080e */
[----:B------:R-:W-:-:S04]  /*8720*/  ISETP.GT.AND P5, PT, R2, 0x61, PT ;  /* 0x000000610200780c */ /* 0x000fc80003fa4270 */
[----:B------:R-:W-:Y:S01]  /*8730*/  FSEL R233, R121, -INF , P5 ;  /* 0xff80000079e97808 */ /* 0x000fe20002800000 */
[-CC-:B------:R-:W-:Y:S01]  /*8740*/  FFMA.FTZ R121, R15, R0.reuse, -R14.reuse ;  /* 0x000000000f797223 */ /* 0x180fe2000001080e */
[----:B------:R-:W-:Y:S01]  /*8750*/  ISETP.GT.AND P5, PT, R2, 0x69, PT ;  /* 0x000000690200780c */ /* 0x000fe20003fa4270 */
[-CC-:B------:R-:W-:Y:S01]  /*8760*/  FFMA.FTZ R15, R139, R0.reuse, -R14.reuse ;  /* 0x000000008b0f7223 */ /* 0x180fe2000001080e */
[----:B------:R-:W-:Y:S02]  /*8770*/  MUFU.EX2 R203, R203 ;  /* 0x000000cb00cb7308 */ /* 0x000fe40000000800 */
[----:B------:R-:W-:Y:S01]  /*8780*/  FSEL R237, R125, -INF , P5 ;  /* 0xff8000007ded7808 */ /* 0x000fe20002800000 */
[----:B------:R-:W-:-:S05]  /*8790*/  FFMA.FTZ R125, R151, R0, -R14 ;  /* 0x00000000977d7223 */ /* 0x000fca000001080e */
        /* <DEDUP_REMOVED lines=12> */
[----:B------:R-:W-:Y:S01]  /*8860*/  FSEL R185, R168, -INF , P4 ;  /* 0xff800000a8b97808 */ /* 0x000fe20002000000 */
[----:B------:R-:W-:Y:S01]  /*8870*/  WARPGROUP.ARRIVE ;  /* 0x00000000000079c5 */ /* 0x000fe20000000000 */
[----:B------:R-:W-:-:S03]  /*8880*/  ISETP.GT.AND P4, PT, R2, 0x8, PT ;  /* 0x000000080200780c */ /* 0x000fc60003f84270 */
[----:B------:R-:W-:Y:S01]  /*8890*/  MUFU.EX2 R21, R21 ;  /* 0x0000001500157308 */ /* 0x000fe20000000800 */
[----:B------:R-:W-:Y:S02]  /*88a0*/  FMNMX.FTZ R4, R185, R10, !PT ;  /* 0x0000000ab9047209 */ /* 0x000fe40007810000 */
[----:B------:R-:W-:Y:S01]  /*88b0*/  FSEL R187, R172, -INF , P4 ;  /* 0xff800000acbb7808 */ /* 0x000fe20002000000 */
[----:B------:R-:W-:Y:S01]  /*88c0*/  HGMMA.64x192x16.F32 R24, R180, gdesc[UR12].tnspB, R24, gsb0 ;  /* 0x42e0000cb4187df0 */ /* 0x000fe20008000818 */
[----:B------:R-:W-:Y:S02]  /*88d0*/  FMNMX.FTZ R4, R169, R4, !PT ;  /* 0x00000004a9047209 */ /* 0x000fe40007810000 */
[----:B------:R-:W-:Y:S01]  /*88e0*/  ISETP.GT.AND P4, PT, R2, 0x10, PT ;  /* 0x000000100200780c */ /* 0x000fe20003f84270 */
[----:B------:R-:W-:Y:S01]  /*88f0*/  MUFU.EX2 R138, R138 ;  /* 0x0000008a008a7308 */ /* 0x000fe20000000800 */
[----:B------:R-:W-:Y:S02]  /*8900*/  FMNMX.FTZ R4, R187, R4, !PT ;  /* 0x00000004bb047209 */ /* 0x000fe40007810000 */
[----:B------:R-:W-:-:S02]  /*8910*/  FSEL R191, R160, -INF , P4 ;  /* 0xff800000a0bf7808 */ /* 0x000fc40002000000 */
[----:B------:R-:W-:Y:S02]  /*8920*/  FMNMX.FTZ R4, R173, R4, !PT ;  /* 0x00000004ad047209 */ /* 0x000fe40007810000 */
[----:B------:R-:W-:Y:S01]  /*8930*/  ISETP.GT.AND P4, PT, R2, 0x18, PT ;  /* 0x000000180200780c */ /* 0x000fe20003f84270 */
[----:B------:R-:W-:Y:S01]  /*8940*/  MUFU.EX2 R131, R131 ;  /* 0x0000008300837308 */ /* 0x000fe20000000800 */
[----:B------:R-:W-:Y:S02]  /*8950*/  FMNMX.FTZ R4, R191, R4, !PT ;  /* 0x00000004bf047209 */ /* 0x000fe40007810000 */
[----:B------:R-:W-:Y:S02]  /*8960*/  FSEL R219, R164, -INF , P4 ;  /* 0xff800000a4db7808 */ /* 0x000fe40002000000 */
[----:B------:R-:W-:Y:S02]  /*8970*/  FMNMX.FTZ R4, R161, R4, !PT ;  /* 0x00000004a1047209 */ /* 0x000fe40007810000 */
[----:B------:R-:W-:Y:S01]  /*8980*/  ISETP.GT.AND P4, PT, R2, 0x20, PT ;  /* 0x000000200200780c */ /* 0x000fe20003f84270 */
[----:B------:R-:W-:Y:S01]  /*8990*/  MUFU.EX2 R142, R142 ;  /* 0x0000008e008e7308 */ /* 0x000fe20000000800 */
[----:B------:R-:W-:-:S02]  /*89a0*/  FMNMX.FTZ R4, R219, R4, !PT ;  /* 0x00000004db047209 */ /* 0x000fc40007810000 */
[----:B------:R-:W-:Y:S02]  /*89b0*/  FSEL R221, R152, -INF , P4 ;  /* 0xff80000098dd7808 */ /* 0x000fe40002000000 */
[----:B------:R-:W-:Y:S02]  /*89c0*/  FMNMX.FTZ R4, R165, R4, !PT ;  /* 0x00000004a5047209 */ /* 0x000fe40007810000 */
[----:B------:R-:W-:Y:S01]  /*89d0*/  ISETP.GT.AND P4, PT, R2, 0x28, PT ;  /* 0x000000280200780c */ /* 0x000fe20003f84270 */
[----:B------:R-:W-:Y:S01]  /*89e0*/  MUFU.EX2 R123, R123 ;  /* 0x0000007b007b7308 */ /* 0x000fe20000000800 */
[----:B------:R-:W-:Y:S02]  /*89f0*/  FMNMX.FTZ R4, R221, R4, !PT ;  /* 0x00000004dd047209 */ /* 0x000fe40007810000 */
[----:B------:R-:W-:Y:S02]  /*8a00*/  FSEL R223, R156, -INF , P4 ;  /* 0xff8000009cdf7808 */ /* 0x000fe40002000000 */
[----:B------:R-:W-:-:S02]  /*8a10*/  FMNMX.FTZ R4, R153, R4, !PT ;  /* 0x0000000499047209 */ /* 0x000fc40007810000 */
[----:B------:R-:W-:Y:S02]  /*8a20*/  ISETP.GT.AND P4, PT, R2, 0x30, PT ;  /* 0x000000300200780c */ /* 0x000fe40003f84270 */
        /* <DEDUP_REMOVED lines=9> */
[----:B------:R-:W-:Y:S01]  /*8ac0*/  FSEL R229, R136, -INF , P4 ;  /* 0xff80000088e57808 */ /* 0x000fe20002000000 */
[----:B------:R-:W-:Y:S01]  /*8ad0*/  FFMA.FTZ R136, R147, R0, -R14 ;  /* 0x0000000093887223 */ /* 0x000fe2000001080e */
[----:B------:R-:W-:-:S02]  /*8ae0*/  FMNMX.FTZ R4, R149, R4, !PT ;  /* 0x0000000495047209 */ /* 0x000fc40007810000 */
[----:B------:R-:W-:Y:S02]  /*8af0*/  ISETP.GT.AND P4, PT, R2, 0x48, PT ;  /* 0x000000480200780c */ /* 0x000fe40003f84270 */
[----:B------:R-:W-:Y:S01]  /*8b00*/  FMNMX.FTZ R4, R229, R4, !PT ;  /* 0x00000004e5047209 */ /* 0x000fe20007810000 */
[----:B------:R-:W-:Y:S01]  /*8b10*/  MUFU.EX2 R136, R136 ;  /* 0x0000008800887308 */ /* 0x000fe20000000800 */
[----:B------:R-:W-:Y:S01]  /*8b20*/  FSEL R11, R140, -INF , P4 ;  /* 0xff8000008c0b7808 */ /* 0x000fe20002000000 */
[----:B------:R-:W-:Y:S01]  /*8b30*/  FFMA.FTZ R140, R175, R0, -R14 ;  /* 0x00000000af8c7223 */ /* 0x000fe2000001080e */
[----:B------:R-:W-:Y:S02]  /*8b40*/  FMNMX.FTZ R4, R137, R4, !PT ;  /* 0x0000000489047209 */ /* 0x000fe40007810000 */
[----:B------:R-:W-:Y:S02]  /*8b50*/  ISETP.GT.AND P4, PT, R2, 0x50, PT ;  /* 0x000000500200780c */ /* 0x000fe40003f84270 */
[----:B------:R-:W-:Y:S01]  /*8b60*/  FMNMX.FTZ R4, R11, R4, !PT ;  /* 0x000000040b047209 */ /* 0x000fe20007810000 */
[----:B------:R-:W-:Y:S01]  /*8b70*/  MUFU.EX2 R140, R140 ;  /* 0x0000008c008c7308 */ /* 0x000fe20000000800 */
[----:B------:R-:W-:-:S02]  /*8b80*/  FSEL R155, R128, -INF , P4 ;  /* 0xff800000809b7808 */ /* 0x000fc40002000000 */
[----:B------:R-:W-:Y:S02]  /*8b90*/  FMNMX.FTZ R4, R141, R4, !PT ;  /* 0x000000048d047209 */ /* 0x000fe40007810000 */
[----:B------:R-:W-:Y:S02]  /*8ba0*/  ISETP.GT.AND P4, PT, R2, 0x58, PT ;  /* 0x000000580200780c */ /* 0x000fe40003f84270 */
[----:B------:R-:W-:Y:S01]  /*8bb0*/  FMNMX.FTZ R4, R155, R4, !PT ;  /* 0x000000049b047209 */ /* 0x000fe20007810000 */
[----:B------:R0:W-:Y:S01]  /*8bc0*/  MUFU.EX2 R128, R134 ;  /* 0x0000008600807308 */ /* 0x0001e20000000800 */
[----:B------:R-:W-:Y:S01]  /*8bd0*/  FSEL R231, R132, -INF , P4 ;  /* 0xff80000084e77808 */ /* 0x000fe20002000000 */
[----:B------:R-:W-:Y:S01]  /*8be0*/  FFMA.FTZ R132, R167, R0, -R14 ;  /* 0x00000000a7847223 */ /* 0x000fe2000001080e */
[----:B------:R-:W-:Y:S02]  /*8bf0*/  FMNMX.FTZ R4, R129, R4, !PT ;  /* 0x0000000481047209 */ /* 0x000fe40007810000 */
[----:B------:R-:W-:-:S02]  /*8c00*/  ISETP.GT.AND P4, PT, R2, 0x60, PT ;  /* 0x000000600200780c */ /* 0x000fc40003f84270 */
[----:B------:R-:W-:Y:S01]  /*8c10*/  FMNMX.FTZ R4, R231, R4, !PT ;  /* 0x00000004e7047209 */ /* 0x000fe20007810000 */
[----:B------:R-:W1:Y:S01]  /*8c20*/  MUFU.EX2 R132, R132 ;  /* 0x0000008400847308 */ /* 0x000e620000000800 */
[----:B------:R-:W-:Y:S01]  /*8c30*/  FSEL R159, R120, -INF , P4 ;  /* 0xff800000789f7808 */ /* 0x000fe20002000000 */
[--C-:B0-----:R-:W-:Y:S01]  /*8c40*/  FFMA.FTZ R134, R143, R0, -R14.reuse ;  /* 0x000000008f867223 */ /* 0x101fe2000001080e */
[----:B------:R-:W-:Y:S02]  /*8c50*/  FMNMX.FTZ R4, R133, R4, !PT ;  /* 0x0000000485047209 */ /* 0x000fe40007810000 */
[----:B------:R-:W-:Y:S02]  /*8c60*/  ISETP.GT.AND P4, PT, R2, 0x68, PT ;  /* 0x000000680200780c */ /* 0x000fe40003f84270 */
[----:B------:R-:W-:Y:S01]  /*8c70*/  FMNMX.FTZ R4, R159, R4, !PT ;  /* 0x000000049f047209 */ /* 0x000fe20007810000 */
[----:B------:R0:W-:Y:S01]  /*8c80*/  MUFU.EX2 R120, R3 ;  /* 0x0000000300787308 */ /* 0x0001e20000000800 */
[----:B------:R-:W-:Y:S01]  /*8c90*/  FSEL R235, R124, -INF , P4 ;  /* 0xff8000007ceb7808 */ /* 0x000fe20002000000 */
[----:B------:R-:W-:Y:S01]  /*8ca0*/  FFMA.FTZ R124, R163, R0, -R14 ;  /* 0x00000000a37c7223 */ /* 0x000fe2000001080e */
[----:B------:R-:W-:-:S04]  /*8cb0*/  FMNMX.FTZ R4, R233, R4, !PT ;  /* 0x00000004e9047209 */ /* 0x000fc80007810000 */
[----:B------:R-:W-:Y:S01]  /*8cc0*/  FMNMX.FTZ R4, R235, R4, !PT ;  /* 0x00000004eb047209 */ /* 0x000fe20007810000 */
[----:B------:R-:W-:Y:S01]  /*8cd0*/  MUFU.EX2 R124, R124 ;  /* 0x0000007c007c7308 */ /* 0x000fe20000000800 */
[----:B-1----:R-:W-:Y:S02]  /*8ce0*/  F2FP.F16.F32.PACK_AB R189, R132, R13 ;  /* 0x0000000d84bd723e */ /* 0x002fe400000000ff */
[----:B------:R-:W-:-:S05]  /*8cf0*/  FMNMX.FTZ R4, R237, R4, !PT ;  /* 0x00000004ed047209 */ /* 0x000fca0007810000 */
[----:B0-----:R-:W0:Y:S01]  /*8d00*/  SHFL.BFLY PT, R3, R4, 0x2, 0x1f ;  /* 0x0c401f0004037f89 */ /* 0x001e2200000e0000 */
[----:B------:R-:W-:Y:S01]  /*8d10*/  MUFU.EX2 R134, R134 ;  /* 0x0000008600867308 */ /* 0x000fe20000000800 */
[----:B0-----:R-:W-:-:S05]  /*8d20*/  FMNMX.FTZ R3, R4, R3, !PT ;  /* 0x0000000304037209 */ /* 0x001fca0007810000 */
[----:B------:R-:W0:Y:S02]  /*8d30*/  SHFL.BFLY PT, R4, R3, 0x1, 0x1f ;  /* 0x0c201f0003047f89 */ /* 0x000e2400000e0000 */
[----:B0-----:R-:W-:Y:S02]  /*8d40*/  FMNMX.FTZ R4, R3, R4, !PT ;  /* 0x0000000403047209 */ /* 0x001fe40007810000 */
[----:B------:R-:W-:Y:S02]  /*8d50*/  FSEL R3, R5, RZ, P3 ;  /* 0x000000ff05037208 */ /* 0x000fe40001800000 */
[C---:B------:R-:W-:Y:S01]  /*8d60*/  FSETP.NEU.FTZ.AND P4, PT, R4.reuse, -INF , PT ;  /* 0xff8000000400780b */ /* 0x040fe20003f9d000 */
[----:B------:R-:W-:Y:S01]  /*8d70*/  FMUL.FTZ R144, R4, R0 ;  /* 0x0000000004907220 */ /* 0x000fe20000410000 */
[C---:B------:R-:W-:Y:S01]  /*8d80*/  ISETP.GT.AND P3, PT, R9.reuse, R12, PT ;  /* 0x0000000c0900720c */ /* 0x040fe20003f64270 */
[----:B------:R-:W-:-:S03]  /*8d90*/  VIADD R9, R9, 0xffffffff ;  /* 0xffffffff09097836 */ /* 0x000fc60000000000 */
[----:B------:R-:W-:-:S05]  /*8da0*/  FSEL R144, R144, RZ, P4 ;  /* 0x000000ff90907208 */ /* 0x000fca0002000000 */
[-CC-:B------:R-:W-:Y:S01]  /*8db0*/  FFMA.FTZ R151, R153, R0.reuse, -R144.reuse ;  /* 0x0000000099977223 */ /* 0x180fe20000010890 */
[-C--:B------:R-:W-:Y:S01]  /*8dc0*/  FFMA.FTZ R153, R157, R0.reuse, -R144 ;  /* 0x000000009d997223 */ /* 0x080fe20000010890 */
[----:B------:R-:W-:Y:S01]  /*8dd0*/  FADD.FTZ R157, -R3, R8 ;  /* 0x00000008039d7221 */ /* 0x000fe20000010100 */
[----:B------:R-:W-:Y:S01]  /*8de0*/  IMAD.U32 R8, RZ, RZ, UR6 ;  /* 0x00000006ff087e24 */ /* 0x000fe2000f8e00ff */
[----:B------:R-:W-:Y:S01]  /*8df0*/  UMOV UR6, UR4 ;  /* 0x0000000400067c82 */ /* 0x000fe20008000000 */
[----:B------:R-:W-:Y:S01]  /*8e00*/  FSEL R3, R4, RZ, P4 ;  /* 0x000000ff04037208 */ /* 0x000fe20002000000 */
[-C--:B------:R-:W-:Y:S01]  /*8e10*/  FMUL.FTZ R146, R157, R0.reuse ;  /* 0x000000009d927220 */ /* 0x080fe20000410000 */
[-CC-:B------:R-:W-:Y:S01]  /*8e20*/  FFMA.FTZ R135, R185, R0.reuse, -R144.reuse ;  /* 0x00000000b9877223 */ /* 0x180fe20000010890 */
[-CC-:B------:R-:W-:Y:S01]  /*8e30*/  FFMA.FTZ R200, R169, R0.reuse, -R144.reuse ;  /* 0x00000000a9c87223 */ /* 0x180fe20000010890 */
[-C--:B------:R-:W-:Y:S01]  /*8e40*/  FFMA.FTZ R202, R187, R0.reuse, -R144 ;  /* 0x00000000bbca7223 */ /* 0x080fe20000010890 */
[----:B------:R-:W-:Y:S01]  /*8e50*/  FADD.FTZ R157, -R3, R10 ;  /* 0x0000000a039d7221 */ /* 0x000fe20000010100 */
[----:B------:R-:W-:Y:S01]  /*8e60*/  @!P1 VIADD R8, R8, 0x36840 ;  /* 0x0003684008089836 */ /* 0x000fe20000000000 */
[----:B------:R-:W0:Y:S01]  /*8e70*/  MUFU.EX2 R3, R146 ;  /* 0x0000009200037308 */ /* 0x000e220000000800 */
[-CC-:B------:R-:W-:Y:S01]  /*8e80*/  FFMA.FTZ R139, R173, R0.reuse, -R144.reuse ;  /* 0x00000000ad8b7223 */ /* 0x180fe20000010890 */
[-C--:B------:R-:W-:Y:S01]  /*8e90*/  FMUL.FTZ R157, R157, R0.reuse ;  /* 0x000000009d9d7220 */ /* 0x080fe20000410000 */
[----:B------:R-:W-:Y:S01]  /*8ea0*/  FFMA.FTZ R196, R191, R0, -R144 ;  /* 0x00000000bfc47223 */ /* 0x000fe20000010890 */
[----:B------:R-:W-:Y:S01]  /*8eb0*/  @!P1 PRMT R8, RZ, 0x654, R8 ;  /* 0x00000654ff089816 */ /* 0x000fe20000000008 */
[----:B------:R-:W-:-:S02]  /*8ec0*/  IMAD.U32 R10, RZ, RZ, UR11 ;  /* 0x0000000bff0a7e24 */ /* 0x000fc4000f8e00ff */
        /* <DEDUP_REMOVED lines=9> */
[----:B------:R-:W-:Y:S01]  /*8f60*/  FFMA.FTZ R190, R227, R0, -R144 ;  /* 0x00000000e3be7223 */ /* 0x000fe20000010890 */
[----:B------:R-:W-:-:S02]  /*8f70*/  WARPGROUP.DEPBAR.LE gsb0, 0x0 ;  /* 0x00008000000079c5 */ /* 0x000fc40000010000 */
[----:B------:R-:W-:Y:S01]  /*8f80*/  WARPGROUP.ARRIVE ;  /* 0x00000000000079c5 */ /* 0x000fe20000000000 */
[----:B------:R-:W1:Y:S01]  /*8f90*/  MUFU.EX2 R2, R157 ;  /* 0x0000009d00027308 */ /* 0x000e620000000800 */
[----:B0-----:R-:W-:Y:S01]  /*8fa0*/  FFMA.FTZ R6, R3, R6, R20 ;  /* 0x0000000603067223 */ /* 0x001fe20000010014 */
[-CC-:B------:R-:W-:Y:S01]  /*8fb0*/  FFMA.FTZ R183, R171, R0.reuse, -R14.reuse ;  /* 0x00000000abb77223 */ /* 0x180fe2000001080e */
[-C--:B------:R-:W-:Y:S01]  /*8fc0*/  FFMA.FTZ R14, R127, R0.reuse, -R14 ;  /* 0x000000007f0e7223 */ /* 0x080fe2000001080e */
[-C--:B------:R-:W-:Y:S01]  /*8fd0*/  FFMA.FTZ R149, R149, R0.reuse, -R144 ;  /* 0x0000000095957223 */ /* 0x080fe20000010890 */
[----:B------:R-:W-:Y:S01]  /*8fe0*/  HGMMA.64x192x16.F32 R24, R176, gdesc[UR4].tnspB, R24, gsb0 ;  /* 0x42e00004b0187df0 */ /* 0x000fe20008000818 */
        /* <DEDUP_REMOVED lines=8> */
[-CC-:B------:R-:W-:Y:S01]  /*9070*/  FFMA.FTZ R159, R159, R0.reuse, -R144.reuse ;  /* 0x000000009f9f7223 */ /* 0x180fe20000010890 */
[-CC-:B------:R-:W-:Y:S01]  /*9080*/  FFMA.FTZ R233, R233, R0.reuse, -R144.reuse ;  /* 0x00000000e9e97223 */ /* 0x180fe20000010890 */
[----:B------:R-:W-:Y:S01]  /*9090*/  MUFU.EX2 R202, R202 ;  /* 0x000000ca00ca7308 */ /* 0x000fe20000000800 */
[----:B-1----:R-:W-:Y:S01]  /*90a0*/  FFMA.FTZ R157, R2, R7, R135 ;  /* 0x00000007029d7223 */ /* 0x002fe20000010087 */
[-CC-:B------:R-:W-:Y:S01]  /*90b0*/  FFMA.FTZ R7, R137, R0.reuse, -R144.reuse ;  /* 0x0000000089077223 */ /* 0x180fe20000010890 */
[----:B------:R-:W-:Y:S01]  /*90c0*/  FADD.FTZ R137, R122, R11 ;  /* 0x0000000b7a897221 */ /* 0x000fe20000010000 */
[-CC-:B------:R-:W-:Y:S01]  /*90d0*/  FFMA.FTZ R11, R141, R0.reuse, -R144.reuse ;  /* 0x000000008d0b7223 */ /* 0x180fe20000010890 */
[-CC-:B------:R-:W-:Y:S01]  /*90e0*/  FFMA.FTZ R235, R235, R0.reuse, -R144.reuse ;  /* 0x00000000ebeb7223 */ /* 0x180fe20000010890 */
[----:B------:R-:W-:Y:S01]  /*90f0*/  FFMA.FTZ R144, R237, R0, -R144 ;  /* 0x00000000ed907223 */ /* 0x000fe20000010890 */
[----:B------:R-:W-:Y:S01]  /*9100*/  UMOV UR7, UR38 ;  /* 0x0000002600077c82 */ /* 0x000fe20008000000 */
[----:B------:R-:W-:Y:S01]  /*9110*/  MUFU.EX2 R139, R139 ;  /* 0x0000008b008b7308 */ /* 0x000fe20000000800 */
[----:B0-----:R-:W-:Y:S01]  /*9120*/  FADD.FTZ R157, R200, R157 ;  /* 0x0000009dc89d7221 */ /* 0x001fe20000010000 */
[----:B------:R-:W-:-:S02]  /*9130*/  F2FP.F16.F32.PACK_AB R201, R201, R20 ;  /* 0x00000014c9c9723e */ /* 0x000fc400000000ff */
[----:B------:R-:W-:Y:S02]  /*9140*/  F2FP.F16.F32.PACK_AB R203, R122, R203 ;  /* 0x000000cb7acb723e */ /* 0x000fe400000000ff */
[----:B------:R-:W-:Y:S02]  /*9150*/  F2FP.F16.F32.PACK_AB R200, R200, R135 ;  /* 0x00000087c8c8723e */ /* 0x000fe400000000ff */
[----:B------:R-:W-:Y:S01]  /*9160*/  MUFU.EX2 R196, R196 ;  /* 0x000000c400c47308 */ /* 0x000fe20000000800 */
[----:B------:R-:W-:Y:S02]  /*9170*/  F2FP.F16.F32.PACK_AB R191, R125, R124 ;  /* 0x0000007c7dbf723e */ /* 0x000fe400000000ff */
[----:B------:R-:W-:Y:S02]  /*9180*/  F2FP.F16.F32.PACK_AB R185, R136, R121 ;  /* 0x0000007988b9723e */ /* 0x000fe400000000ff */
[----:B------:R-:W-:Y:S02]  /*9190*/  F2FP.F16.F32.PACK_AB R187, R134, R15 ;  /* 0x0000000f86bb723e */ /* 0x000fe400000000ff */
[----:B------:R-:W-:Y:S01]  /*91a0*/  F2FP.F16.F32.PACK_AB R181, R138, R21 ;  /* 0x000000158ab5723e */ /* 0x000fe200000000ff */
        /* <DEDUP_REMOVED lines=23> */
[----:B------:R1:W-:Y:S01]  /*9320*/  @!P1 SYNCS.ARRIVE.TRANS64.RED.A1T0 RZ, [R8+URZ], RZ ;  /* 0x000000ff08ff99a7 */ /* 0x0003e2000810043f */
[----:B------:R-:W-:-:S04]  /*9330*/  F2FP.F16.F32.PACK_AB R177, R142, R131 ;  /* 0x000000838eb1723e */ /* 0x000fc800000000ff */
[----:B------:R-:W-:Y:S01]  /*9340*/  MUFU.EX2 R176, R159 ;  /* 0x0000009f00b07308 */ /* 0x000fe20000000800 */
[----:B-1----:R-:W-:-:S07]  /*9350*/  @!P1 VIADD R8, R10, 0x36860 ;  /* 0x000368600a089836 */ /* 0x002fce0000000000 */
[----:B------:R1:W2:Y:S01]  /*9360*/  MUFU.EX2 R10, R129 ;  /* 0x00000081000a7308 */ /* 0x0002a20000000800 */
[----:B0-----:R-:W-:Y:S02]  /*9370*/  F2FP.F16.F32.PACK_AB R179, R14, R123 ;  /* 0x0000007b0eb3723e */ /* 0x001fe400000000ff */
[----:B------:R-:W-:-:S04]  /*9380*/  @!P1 PRMT R8, RZ, 0x654, R8 ;  /* 0x00000654ff089816 */ /* 0x000fc80000000008 */
[----:B------:R0:W-:Y:S01]  /*9390*/  @!P1 SYNCS.ARRIVE.TRANS64.RED.A1T0 RZ, [R8+URZ], RZ ;  /* 0x000000ff08ff99a7 */ /* 0x0001e2000810043f */
[----:B------:R-:W3:Y:S01]  /*93a0*/  MUFU.EX2 R178, R235 ;  /* 0x000000eb00b27308 */ /* 0x000ee20000000800 */
[----:B0-----:R-:W-:Y:S01]  /*93b0*/  FADD.FTZ R8, R202, R157 ;  /* 0x0000009dca087221 */ /* 0x001fe20000010000 */
[----:B------:R-:W-:-:S03]  /*93c0*/  F2FP.F16.F32.PACK_AB R202, R139, R202 ;  /* 0x000000ca8bca723e */ /* 0x000fc600000000ff */
[----:B------:R-:W-:Y:S01]  /*93d0*/  FADD.FTZ R127, R139, R8 ;  /* 0x000000088b7f7221 */ /* 0x000fe20000010000 */
[----:B------:R-:W-:-:S03]  /*93e0*/  FADD.FTZ R8, R126, R137 ;  /* 0x000000897e087221 */ /* 0x000fc60000010000 */
[----:B------:R-:W-:Y:S01]  /*93f0*/  FADD.FTZ R6, R196, R127 ;  /* 0x0000007fc4067221 */ /* 0x000fe20000010000 */
[C---:B------:R-:W-:Y:S01]  /*9400*/  FADD.FTZ R8, R197.reuse, R8 ;  /* 0x00000008c5087221 */ /* 0x040fe20000010000 */
[----:B------:R-:W-:Y:S02]  /*9410*/  F2FP.F16.F32.PACK_AB R197, R197, R126 ;  /* 0x0000007ec5c5723e */ /* 0x000fe400000000ff */
[C---:B------:R-:W-:Y:S01]  /*9420*/  FADD.FTZ R127, R143.reuse, R6 ;  /* 0x000000068f7f7221 */ /* 0x040fe20000010000 */
[----:B------:R-:W-:-:S03]  /*9430*/  F2FP.F16.F32.PACK_AB R196, R143, R196 ;  /* 0x000000c48fc4723e */ /* 0x000fc600000000ff */
        /* <DEDUP_REMOVED lines=20> */
[C---:B------:R-:W-:Y:S02]  /*9580*/  F2FP.F16.F32.PACK_AB R188, R145.reuse, R188 ;  /* 0x000000bc91bc723e */ /* 0x040fe400000000ff */
[----:B-1----:R-:W-:Y:S01]  /*9590*/  FADD.FTZ R129, R145, R8 ;  /* 0x0000000891817221 */ /* 0x002fe20000010000 */
[----:B------:R-:W-:-:S03]  /*95a0*/  FADD.FTZ R127, R132, R127 ;  /* 0x0000007f847f7221 */ /* 0x000fc60000010000 */
[----:B------:R-:W-:Y:S01]  /*95b0*/  FADD.FTZ R6, R190, R129 ;  /* 0x00000081be067221 */ /* 0x000fe20000010000 */
[----:B------:R-:W-:Y:S01]  /*95c0*/  FADD.FTZ R8, R124, R127 ;  /* 0x0000007f7c087221 */ /* 0x000fe20000010000 */
[C---:B------:R-:W-:Y:S02]  /*95d0*/  F2FP.F16.F32.PACK_AB R190, R149.reuse, R190 ;  /* 0x000000be95be723e */ /* 0x040fe400000000ff */
[----:B------:R-:W-:Y:S01]  /*95e0*/  FADD.FTZ R127, R149, R6 ;  /* 0x00000006957f7221 */ /* 0x000fe20000010000 */
        /* <DEDUP_REMOVED lines=10> */
[----:B------:R-:W-:Y:S01]  /*9690*/  FADD.FTZ R6, R134, R13 ;  /* 0x0000000d86067221 */ /* 0x000fe20000010000 */
[----:B------:R-:W-:Y:S02]  /*96a0*/  IMAD.MOV.U32 R8, RZ, RZ, R5 ;  /* 0x000000ffff087224 */ /* 0x000fe400078e0005 */
[----:B------:R-:W-:Y:S01]  /*96b0*/  FADD.FTZ R127, R180, R127 ;  /* 0x0000007fb47f7221 */ /* 0x000fe20000010000 */
[----:B------:R-:W-:Y:S01]  /*96c0*/  FADD.FTZ R7, R21, R6 ;  /* 0x0000000615077221 */ /* 0x000fe20000010000 */
[----:B--2---:R-:W-:-:S02]  /*96d0*/  F2FP.F16.F32.PACK_AB R180, R10, R180 ;  /* 0x000000b40ab4723e */ /* 0x004fc400000000ff */
[----:B------:R-:W-:Y:S01]  /*96e0*/  FADD.FTZ R127, R10, R127 ;  /* 0x0000007f0a7f7221 */ /* 0x000fe20000010000 */
[----:B------:R-:W-:Y:S01]  /*96f0*/  FADD.FTZ R6, R138, R7 ;  /* 0x000000078a067221 */ /* 0x000fe20000010000 */
[----:B------:R-:W-:Y:S02]  /*9700*/  IMAD.MOV.U32 R10, RZ, RZ, R4 ;  /* 0x000000ffff0a7224 */ /* 0x000fe400078e0004 */
        /* <DEDUP_REMOVED lines=9> */
[----:B------:R-:W-:Y:S01]  /*97a0*/  FADD.FTZ R127, R233, R127 ;  /* 0x0000007fe97f7221 */ /* 0x000fe20000010000 */
[----:B------:R-:W-:-:S03]  /*97b0*/  FADD.FTZ R6, R142, R7 ;  /* 0x000000078e067221 */ /* 0x000fc60000010000 */
[----:B---3--:R-:W-:Y:S01]  /*97c0*/  FADD.FTZ R127, R178, R127 ;  /* 0x0000007fb27f7221 */ /* 0x008fe20000010000 */
[----:B------:R-:W-:Y:S01]  /*97d0*/  FADD.FTZ R6, R123, R6 ;  /* 0x000000067b067221 */ /* 0x000fe20000010000 */
[C---:B------:R-:W-:Y:S02]  /*97e0*/  F2FP.F16.F32.PACK_AB R178, R144.reuse, R178 ;  /* 0x000000b290b2723e */ /* 0x040fe400000000ff */
[----:B------:R-:W-:Y:S01]  /*97f0*/  FADD.FTZ R7, R144, R127 ;  /* 0x0000007f90077221 */ /* 0x000fe20000010000 */
[----:B------:R-:W-:Y:S01]  /*9800*/  FADD.FTZ R6, R14, R6 ;  /* 0x000000060e067221 */ /* 0x000fe20000010000 */
[----:B------:R-:W-:Y:S06]  /*9810*/  @P3 BRA `(.L_x_5728) ;  /* 0xffffffbc00283947 */ /* 0x000fec000383ffff */
.L_x_5719:
[----:B------:R-:W-:-:S13]  /*9820*/  ISETP.GE.AND P2, PT, R9, RZ, PT ;  /* 0x000000ff0900720c */ /* 0x000fda0003f46270 */
[----:B------:R-:W-:Y:S05]  /*9830*/  @!P2 BRA `(.L_x_5729) ;  /* 0x0000003800e0a947 */ /* 0x000fea0003800000 */
[----:B------:R-:W-:Y:S01]  /*9840*/  IMAD.MOV.U32 R8, RZ, RZ, R5 ;  /* 0x000000ffff087224 */ /* 0x000fe200078e0005 */
[----:B------:R-:W-:Y:S01]  /*9850*/  UMOV UR6, UR38 ;  /* 0x0000002600067c82 */ /* 0x000fe20008000000 */
[----:B------:R-:W-:Y:S01]  /*9860*/  IMAD.MOV.U32 R11, RZ, RZ, R4 ;  /* 0x000000ffff0b7224 */ /* 0x000fe200078e0004 */
[----:B------:R-:W-:-:S06]  /*9870*/  UMOV UR5, UR36 ;  /* 0x0000002400057c82 */ /* 0x000fcc0008000000 */
.L_x_5738:
        /* <DEDUP_REMOVED lines=8> */
.L_x_5730:
[----:B------:R-:W-:Y:S01]  /*9900*/  ULEA UR4, UR36, UR37, 0x3 ;  /* 0x0000002524047291 */ /* 0x000fe2000f8e183f */
[----:B------:R-:W-:-:S05]  /*9910*/  IMAD.U32 R0, RZ, RZ, UR38 ;  /* 0x00000026ff007e24 */ /* 0x000fca000f8e00ff */
[----:B------:R-:W-:-:S04]  /*9920*/  SHF.L.U32 R0, R0, 0x1f, RZ ;  /* 0x0000001f00007819 */ /* 0x000fc800000006ff */
[----:B------:R0:W1:Y:S01]  /*9930*/  SYNCS.PHASECHK.TRANS64.TRYWAIT P2, [UR4+0x36830], R0 ;  /* 0x03683000ff0075a7 */ /* 0x0000620008040144 */
[----:B------:R-:W-:Y:S05]  /*9940*/  @!P0 BRA `(.L_x_5731) ;  /* 0x0000000000048947 */ /* 0x000fea0003800000 */
[----:B------:R-:W-:Y:S01]  /*9950*/  BPT.TRAP 0x1 ;  /* 0x000000040000795c */ /* 0x000fe20000300000 */
.L_x_5731:
[----:B-1----:R-:W-:Y:S05]  /*9960*/  @P2 BRA `(.L_x_5732) ;  /* 0x0000000000082947 */ /* 0x002fea0003800000 */
[----:B------:R-:W1:Y:S02]  /*9970*/  SYNCS.PHASECHK.TRANS64.TRYWAIT P2, [UR4+0x36830], R0 ;  /* 0x03683000ff0075a7 */ /* 0x000e640008040144 */
[----:B-1----:R-:W-:Y:S05]  /*9980*/  @!P2 BRA `(.L_x_5733) ;  /* 0x000000bc0084a947 */ /* 0x002fea0003800000 */
.L_x_5732:
        /* <DEDUP_REMOVED lines=591> */
.L_x_5734:
[----:B------:R-:W-:Y:S01]  /*be80*/  ULEA UR10, UR5, UR37, 0x3 ;  /* 0x00000025050a7291 */ /* 0x000fe2000f8e183f */
[----:B01----:R-:W-:-:S05]  /*be90*/  IMAD.U32 R0, RZ, RZ, UR6 ;  /* 0x00000006ff007e24 */ /* 0x003fca000f8e00ff */
[----:B------:R-:W-:-:S04]  /*bea0*/  SHF.L.U32 R0, R0, 0x1f, RZ ;  /* 0x0000001f00007819 */ /* 0x000fc800000006ff */
[----:B------:R0:W1:Y:S01]  /*beb0*/  SYNCS.PHASECHK.TRANS64.TRYWAIT P2, [UR10+0x36850], R0 ;  /* 0x03685000ff0075a7 */ /* 0x000062000804014a */
[----:B------:R-:W-:Y:S05]  /*bec0*/  @!P0 BRA `(.L_x_5735) ;  /* 0x0000000000048947 */ /* 0x000fea0003800000 */
[----:B------:R-:W-:Y:S01]  /*bed0*/  BPT.TRAP 0x1 ;  /* 0x000000040000795c */ /* 0x000fe20000300000 */
.L_x_5735:
[----:B-1----:R-:W-:Y:S05]  /*bee0*/  @P2 BRA `(.L_x_5736) ;  /* 0x0000000000082947 */ /* 0x002fea0003800000 */
[----:B------:R-:W1:Y:S02]  /*bef0*/  SYNCS.PHASECHK.TRANS64.TRYWAIT P2, [UR10+0x36850], R0 ;  /* 0x03685000ff0075a7 */ /* 0x000e64000804014a */
[----:B-1----:R-:W-:Y:S05]  /*bf00*/  @!P2 BRA `(.L_x_5737) ;  /* 0x00000098003ca947 */ /* 0x002fea0003800000 */
.L_x_5736:
[----:B------:R-:W-:Y:S01]  /*bf10*/  UIADD3 UR4, UR37, 0x400, URZ ;  /* 0x0000040025047890 */ /* 0x000fe2000fffe03f */
[----:B------:R-:W-:Y:S01]  /*bf20*/  WARPGROUP.ARRIVE ;  /* 0x00000000000079c5 */ /* 0x000fe20000000000 */
[----:B------:R-:W-:Y:S01]  /*bf30*/  UMOV UR15, 0x40000040 ;  /* 0x40000040000f7882 */ /* 0x000fe20000000000 */
[----:B01----:R-:W-:Y:S01]  /*bf40*/  FMNMX.FTZ R0, R168, R11, !PT ;  /* 0x0000000ba8007209 */ /* 0x003fe20007810000 */
[----:B------:R-:W-:Y:S01]  /*bf50*/  USHF.R.U32.HI UR4, URZ, 0x4, UR4 ;  /* 0x000000043f047899 */ /* 0x000fe20008011604 */
[C---:B------:R-:W-:Y:S01]  /*bf60*/  ISETP.GT.AND P2, PT, R9.reuse, RZ, PT ;  /* 0x000000ff0900720c */ /* 0x040fe20003f44270 */
[----:B------:R-:W-:Y:S01]  /*bf70*/  VIADD R9, R9, 0xffffffff ;  /* 0xffffffff09097836 */ /* 0x000fe20000000000 */
[----:B------:R-:W-:Y:S01]  /*bf80*/  FMNMX.FTZ R3, R169, R0, !PT ;  /* 0x00000000a9037209 */ /* 0x000fe20007810000 */
[----:B------:R-:W-:-:S03]  /*bf90*/  ULOP3.LUT UR4, UR4, 0x3fff, URZ, 0xc0, !UPT ;  /* 0x00003fff04047892 */ /* 0x000fc6000f8ec03f */
[----:B------:R-:W-:Y:S01]  /*bfa0*/  FMNMX.FTZ R0, R172, R3, !PT ;  /* 0x00000003ac007209 */ /* 0x000fe20007810000 */
[----:B------:R-:W-:-:S03]  /*bfb0*/  ULOP3.LUT UR4, UR4, 0x3800000, URZ, 0xfc, !UPT ;  /* 0x0380000004047892 */ /* 0x000fc6000f8efc3f */
[----:B------:R-:W-:Y:S01]  /*bfc0*/  FMNMX.FTZ R3, R173, R0, !PT ;  /* 0x00000000ad037209 */ /* 0x000fe20007810000 */
[----:B------:R-:W-:-:S03]  /*bfd0*/  UIMAD UR4, UR5, 0xa80, UR4 ;  /* 0x00000a80050478a4 */ /* 0x000fc6000f8e0204 */
[----:B------:R-:W-:Y:S01]  /*bfe0*/  FMNMX.FTZ R0, R160, R3, !PT ;  /* 0x00000003a0007209 */ /* 0x000fe20007810000 */
[----:B------:R-:W-:Y:S01]  /*bff0*/  UIADD3 UR6, UR4, 0x80, URZ ;  /* 0x0000008004067890 */ /* 0x000fe2000fffe03f */
[----:B------:R-:W-:Y:S02]  /*c000*/  UMOV UR5, UR36 ;  /* 0x0000002400057c82 */ /* 0x000fe40008000000 */
[----:B------:R-:W-:Y:S01]  /*c010*/  UMOV UR14, UR4 ;  /* 0x00000004000e7c82 */ /* 0x000fe20008000000 */
[----:B------:R-:W-:Y:S01]  /*c020*/  FMNMX.FTZ R3, R161, R0, !PT ;  /* 0x00000000a1037209 */ /* 0x000fe20007810000 */
[----:B------:R-:W-:Y:S01]  /*c030*/  HGMMA.64x192x16.F32 R24, R200, gdesc[UR12].tnspB, R24, gsb0 ;  /* 0x42e0000cc8187df0 */ /* 0x000fe20008000818 */
[----:B------:R-:W-:Y:S01]  /*c040*/  UMOV UR15, 0x40000040 ;  /* 0x40000040000f7882 */ /* 0x000fe20000000000 */
[----:B------:R-:W-:Y:S01]  /*c050*/  UMOV UR14, UR6 ;  /* 0x00000006000e7c82 */ /* 0x000fe20008000000 */
[----:B------:R-:W-:Y:S01]  /*c060*/  UIADD3 UR6, UR4, 0x100, URZ ;  /* 0x0000010004067890 */ /* 0x000fe2000fffe03f */
        /* <DEDUP_REMOVED lines=23> */
[----:B0-----:R-:W-:Y:S02]  /*c1e0*/  FMNMX.FTZ R10, R5, R0, !PT ;  /* 0x00000000050a7209 */ /* 0x001fe40007810000 */
[----:B------:R-:W0:Y:S03]  /*c1f0*/  LDC R0, c[0x0][0x988] ;  /* 0x00026200ff007b82 */ /* 0x000e260000000800 */
[----:B------:R-:W1:Y:S02]  /*c200*/  SHFL.BFLY PT, R3, R10, 0x1, 0x1f ;  /* 0x0c201f000a037f89 */ /* 0x000e6400000e0000 */
[----:B-1----:R-:W-:Y:S02]  /*c210*/  FMNMX.FTZ R4, R10, R3, !PT ;  /* 0x000000030a047209 */ /* 0x002fe40007810000 */
[----:B------:R-:W-:-:S03]  /*c220*/  FMNMX.FTZ R10, R170, R8, !PT ;  /* 0x00000008aa0a7209 */ /* 0x000fc60007810000 */
[----:B------:R-:W-:Y:S01]  /*c230*/  FADD.FTZ R3, -R4, R11 ;  /* 0x0000000b04037221 */ /* 0x000fe20000010100 */
[----:B------:R-:W-:-:S03]  /*c240*/  FMNMX.FTZ R5, R171, R10, !PT ;  /* 0x0000000aab057209 */ /* 0x000fc60007810000 */
[-C--:B0-----:R-:W-:Y:S01]  /*c250*/  FMUL.FTZ R2, R3, R0.reuse ;  /* 0x0000000003027220 */ /* 0x081fe20000410000 */
[----:B------:R-:W-:Y:S01]  /*c260*/  FMNMX.FTZ R10, R174, R5, !PT ;  /* 0x00000005ae0a7209 */ /* 0x000fe20007810000 */
[----:B------:R-:W-:-:S03]  /*c270*/  FMUL.FTZ R3, R4, R0 ;  /* 0x0000000004037220 */ /* 0x000fc60000410000 */
[----:B------:R-:W-:Y:S01]  /*c280*/  FMNMX.FTZ R5, R175, R10, !PT ;  /* 0x0000000aaf057209 */ /* 0x000fe20007810000 */
[-CC-:B------:R-:W-:Y:S01]  /*c290*/  FFMA.FTZ R21, R145, R0.reuse, -R3.reuse ;  /* 0x0000000091157223 */ /* 0x180fe20000010803 */
[-CC-:B------:R-:W-:Y:S01]  /*c2a0*/  FFMA.FTZ R145, R149, R0.reuse, -R3.reuse ;  /* 0x0000000095917223 */ /* 0x180fe20000010803 */
[-CC-:B------:R-:W-:Y:S01]  /*c2b0*/  FFMA.FTZ R149, R129, R0.reuse, -R3.reuse ;  /* 0x0000000081957223 */ /* 0x180fe20000010803 */
[----:B------:R-:W-:Y:S01]  /*c2c0*/  FMNMX.FTZ R10, R162, R5, !PT ;  /* 0x00000005a20a7209 */ /* 0x000fe20007810000 */
[-CC-:B------:R-:W-:Y:S01]  /*c2d0*/  FFMA.FTZ R11, R168, R0.reuse, -R3.reuse ;  /* 0x00000000a80b7223 */ /* 0x180fe20000010803 */
[-CC-:B------:R-:W-:Y:S01]  /*c2e0*/  FFMA.FTZ R161, R161, R0.reuse, -R3.reuse ;  /* 0x00000000a1a17223 */ /* 0x180fe20000010803 */
[--C-:B------:R-:W-:Y:S01]  /*c2f0*/  FFMA.FTZ R13, R165, R0, -R3.reuse ;  /* 0x00000000a50d7223 */ /* 0x100fe20000010803 */
        /* <DEDUP_REMOVED lines=12> */
[----:B------:R-:W-:-:S04]  /*c3c0*/  FMNMX.FTZ R10, R154, R5, !PT ;  /* 0x000000059a0a7209 */ /* 0x000fc80007810000 */
[----:B------:R-:W-:-:S03]  /*c3d0*/  FMNMX.FTZ R5, R155, R10, !PT ;  /* 0x0000000a9b057209 */ /* 0x000fc60007810000 */
[----:B------:R-:W0:Y:S01]  /*c3e0*/  MUFU.EX2 R11, R11 ;  /* 0x0000000b000b7308 */ /* 0x000e220000000800 */
[----:B------:R-:W-:-:S04]  /*c3f0*/  FMNMX.FTZ R10, R158, R5, !PT ;  /* 0x000000059e0a7209 */ /* 0x000fc80007810000 */
[----:B------:R-:W-:-:S03]  /*c400*/  FMNMX.FTZ R5, R159, R10, !PT ;  /* 0x0000000a9f057209 */ /* 0x000fc60007810000 */
[----:B------:R-:W-:Y:S01]  /*c410*/  MUFU.EX2 R161, R161 ;  /* 0x000000a100a17308 */ /* 0x000fe20000000800 */
[----:B------:R-:W-:-:S04]  /*c420*/  FMNMX.FTZ R10, R146, R5, !PT ;  /* 0x00000005920a7209 */ /* 0x000fc80007810000 */
[----:B------:R-:W-:-:S03]  /*c430*/  FMNMX.FTZ R5, R147, R10, !PT ;  /* 0x0000000a93057209 */ /* 0x000fc60007810000 */
[----:B------:R-:W-:Y:S01]  /*c440*/  MUFU.EX2 R13, R13 ;  /* 0x0000000d000d7308 */ /* 0x000fe20000000800 */
[----:B------:R-:W-:Y:S01]  /*c450*/  FMNMX.FTZ R10, R150, R5, !PT ;  /* 0x00000005960a7209 */ /* 0x000fe20007810000 */
[----:B0-----:R-:W-:Y:S01]  /*c460*/  FFMA.FTZ R7, R2, R7, R11 ;  /* 0x0000000702077223 */ /* 0x001fe2000001000b */
[----:B------:R-:W-:Y:S02]  /*c470*/  WARPGROUP.DEPBAR.LE gsb0, 0x0 ;  /* 0x00008000000079c5 */ /* 0x000fe40000010000 */
[----:B------:R-:W-:Y:S01]  /*c480*/  WARPGROUP.ARRIVE ;  /* 0x00000000000079c5 */ /* 0x000fe20000000000 */
[----:B------:R-:W-:Y:S01]  /*c490*/  FMNMX.FTZ R5, R151, R10, !PT ;  /* 0x0000000a97057209 */ /* 0x000fe20007810000 */
[-CC-:B------:R-:W-:Y:S01]  /*c4a0*/  FFMA.FTZ R200, R169, R0.reuse, -R3.reuse ;  /* 0x00000000a9c87223 */ /* 0x180fe20000010803 */
[-CC-:B------:R-:W-:Y:S01]  /*c4b0*/  FFMA.FTZ R202, R172, R0.reuse, -R3.reuse ;  /* 0x00000000acca7223 */ /* 0x180fe20000010803 */
[----:B------:R-:W-:Y:S01]  /*c4c0*/  FFMA.FTZ R169, R173, R0, -R3 ;  /* 0x00000000ada97223 */ /* 0x000fe20000010803 */
[----:B------:R-:W-:Y:S01]  /*c4d0*/  FMNMX.FTZ R10, R138, R5, !PT ;  /* 0x000000058a0a7209 */ /* 0x000fe20007810000 */
[----:B------:R-:W-:Y:S01]  /*c4e0*/  HGMMA.64x192x16.F32 R24, R196, gdesc[UR12].tnspB, R24, gsb0 ;  /* 0x42e0000cc4187df0 */ /* 0x000fe20008000818 */
[----:B------:R-:W-:Y:S01]  /*c4f0*/  UMOV UR14, UR6 ;  /* 0x00000006000e7c82 */ /* 0x000fe20008000000 */
[----:B------:R-:W-:Y:S01]  /*c500*/  UMOV UR15, 0x40000040 ;  /* 0x40000040000f7882 */ /* 0x000fe20000000000 */
[----:B------:R-:W-:Y:S01]  /*c510*/  UIADD3 UR6, UR4, 0x180, URZ ;  /* 0x0000018004067890 */ /* 0x000fe2000fffe03f */
[----:B------:R-:W-:Y:S01]  /*c520*/  FMNMX.FTZ R5, R139, R10, !PT ;  /* 0x0000000a8b057209 */ /* 0x000fe20007810000 */
[----:B------:R-:W0:Y:S03]  /*c530*/  MUFU.EX2 R200, R200 ;  /* 0x000000c800c87308 */ /* 0x000e260000000800 */
[----:B------:R-:W-:-:S04]  /*c540*/  FMNMX.FTZ R10, R142, R5, !PT ;  /* 0x000000058e0a7209 */ /* 0x000fc80007810000 */
[----:B------:R-:W-:Y:S01]  /*c550*/  FMNMX.FTZ R5, R143, R10, !PT ;  /* 0x0000000a8f057209 */ /* 0x000fe20007810000 */
[----:B------:R-:W-:Y:S03]  /*c560*/  MUFU.EX2 R202, R202 ;  /* 0x000000ca00ca7308 */ /* 0x000fe60000000800 */
[----:B------:R-:W-:-:S04]  /*c570*/  FMNMX.FTZ R10, R130, R5, !PT ;  /* 0x00000005820a7209 */ /* 0x000fc80007810000 */
[----:B------:R-:W-:Y:S01]  /*c580*/  FMNMX.FTZ R5, R131, R10, !PT ;  /* 0x0000000a83057209 */ /* 0x000fe20007810000 */
[----:B------:R-:W-:Y:S01]  /*c590*/  MUFU.EX2 R169, R169 ;  /* 0x000000a900a97308 */ /* 0x000fe20000000800 */
[C---:B0-----:R-:W-:Y:S01]  /*c5a0*/  FADD.FTZ R7, R200.reuse, R7 ;  /* 0x00000007c8077221 */ /* 0x041fe20000010000 */
[----:B------:R-:W-:Y:S02]  /*c5b0*/  F2FP.F16.F32.PACK_AB R200, R200, R11 ;  /* 0x0000000bc8c8723e */ /* 0x000fe400000000ff */
[----:B------:R-:W-:-:S04]  /*c5c0*/  FMNMX.FTZ R10, R134, R5, !PT ;  /* 0x00000005860a7209 */ /* 0x000fc80007810000 */
[----:B------:R-:W-:Y:S01]  /*c5d0*/  FMNMX.FTZ R5, R135, R10, !PT ;  /* 0x0000000a87057209 */ /* 0x000fe20007810000 */
[----:B------:R-:W-:Y:S03]  /*c5e0*/  MUFU.EX2 R153, R153 ;  /* 0x0000009900997308 */ /* 0x000fe60000000800 */
[----:B------:R-:W-:-:S04]  /*c5f0*/  FMNMX.FTZ R10, R122, R5, !PT ;  /* 0x000000057a0a7209 */ /* 0x000fc80007810000 */
[----:B------:R-:W-:Y:S01]  /*c600*/  FMNMX.FTZ R5, R123, R10, !PT ;  /* 0x0000000a7b057209 */ /* 0x000fe20007810000 */
[----:B------:R-:W-:Y:S03]  /*c610*/  MUFU.EX2 R15, R15 ;  /* 0x0000000f000f7308 */ /* 0x000fe60000000800 */
[----:B------:R-:W-:-:S04]  /*c620*/  FMNMX.FTZ R10, R126, R5, !PT ;  /* 0x000000057e0a7209 */ /* 0x000fc80007810000 */
[----:B------:R-:W-:Y:S01]  /*c630*/  FMNMX.FTZ R10, R127, R10, !PT ;  /* 0x0000000a7f0a7209 */ /* 0x000fe20007810000 */
[----:B------:R-:W-:Y:S04]  /*c640*/  MUFU.EX2 R21, R21 ;  /* 0x0000001500157308 */ /* 0x000fe80000000800 */
[----:B------:R-:W0:Y:S04]  /*c650*/  SHFL.BFLY PT, R5, R10, 0x2, 0x1f ;  /* 0x0c401f000a057f89 */ /* 0x000e2800000e0000 */
[----:B------:R-:W-:Y:S08]  /*c660*/  MUFU.EX2 R145, R145 ;  /* 0x0000009100917308 */ /* 0x000ff00000000800 */
[----:B------:R-:W-:Y:S08]  /*c670*/  MUFU.EX2 R137, R137 ;  /* 0x0000008900897308 */ /* 0x000ff00000000800 */
[----:B------:R-:W-:Y:S01]  /*c680*/  MUFU.EX2 R141, R141 ;  /* 0x0000008d008d7308 */ /* 0x000fe20000000800 */
[----:B0-----:R-:W-:Y:S01]  /*c690*/  FMNMX.FTZ R12, R10, R5, !PT ;  /* 0x000000050a0c7209 */ /* 0x001fe20007810000 */
[----:B------:R-:W-:-:S06]  /*c6a0*/  FFMA.FTZ R10, R120, R0, -R3 ;  /* 0x00000000780a7223 */ /* 0x000fcc0000010803 */
[----:B------:R-:W-:Y:S01]  /*c6b0*/  MUFU.EX2 R149, R149 ;  /* 0x0000009500957308 */ /* 0x000fe20000000800 */
[----:B------:R-:W0:Y:S07]  /*c6c0*/  SHFL.BFLY PT, R5, R12, 0x1, 0x1f ;  /* 0x0c201f000c057f89 */ /* 0x000e2e00000e0000 */
[----:B------:R-:W-:Y:S08]  /*c6d0*/  MUFU.EX2 R129, R129 ;  /* 0x0000008100817308 */ /* 0x000ff00000000800 */
[----:B------:R-:W-:Y:S08]  /*c6e0*/  MUFU.EX2 R10, R10 ;  /* 0x0000000a000a7308 */ /* 0x000ff00000000800 */
[----:B------:R-:W-:Y:S01]  /*c6f0*/  MUFU.EX2 R121, R121 ;  /* 0x0000007900797308 */ /* 0x000fe20000000800 */
[----:B0-----:R-:W-:-:S05]  /*c700*/  FMNMX.FTZ R5, R12, R5, !PT ;  /* 0x000000050c057209 */ /* 0x001fca0007810000 */
[-C--:B------:R-:W-:Y:S02]  /*c710*/  FMUL.FTZ R133, R5, R0.reuse ;  /* 0x0000000005857220 */ /* 0x080fe40000410000 */
[----:B------:R0:W-:Y:S02]  /*c720*/  MUFU.EX2 R12, R124 ;  /* 0x0000007c000c7308 */ /* 0x0001e40000000800 */
[-CC-:B------:R-:W-:Y:S01]  /*c730*/  FFMA.FTZ R201, R171, R0.reuse, -R133.reuse ;  /* 0x00000000abc97223 */ /* 0x180fe20000010885 */
[-CC-:B------:R-:W-:Y:S01]  /*c740*/  FFMA.FTZ R203, R174, R0.reuse, -R133.reuse ;  /* 0x00000000aecb7223 */ /* 0x180fe20000010885 */
[-CC-:B------:R-:W-:Y:S01]  /*c750*/  FFMA.FTZ R14, R175, R0.reuse, -R133.reuse ;  /* 0x00000000af0e7223 */ /* 0x180fe20000010885 */
[-CC-:B------:R-:W-:Y:S01]  /*c760*/  FFMA.FTZ R20, R163, R0.reuse, -R133.reuse ;  /* 0x00000000a3147223 */ /* 0x180fe20000010885 */
[-CC-:B------:R-:W-:Y:S01]  /*c770*/  FFMA.FTZ R120, R167, R0.reuse, -R133.reuse ;  /* 0x00000000a7787223 */ /* 0x180fe20000010885 */
[-CC-:B------:R-:W-:Y:S01]  /*c780*/  FFMA.FTZ R151, R151, R0.reuse, -R133.reuse ;  /* 0x0000000097977223 */ /* 0x180fe20000010885 */
[----:B------:R-:W-:Y:S01]  /*c790*/  MUFU.EX2 R201, R201 ;  /* 0x000000c900c97308 */ /* 0x000fe20000000800 */
[-CC-:B0-----:R-:W-:Y:S01]  /*c7a0*/  FFMA.FTZ R124, R155, R0.reuse, -R133.reuse ;  /* 0x000000009b7c7223 */ /* 0x181fe20000010885 */
[-CC-:B------:R-:W-:Y:S01]  /*c7b0*/  FFMA.FTZ R143, R143, R0.reuse, -R133.reuse ;  /* 0x000000008f8f7223 */ /* 0x180fe20000010885 */
[-CC-:B------:R-:W-:Y:S01]  /*c7c0*/  FFMA.FTZ R131, R131, R0.reuse, -R133.reuse ;  /* 0x0000000083837223 */ /* 0x180fe20000010885 */
[-CC-:B------:R-:W-:Y:S01]  /*c7d0*/  FFMA.FTZ R134, R134, R0.reuse, -R133.reuse ;  /* 0x0000000086867223 */ /* 0x180fe20000010885 */
[-CC-:B------:R-:W-:Y:S01]  /*c7e0*/  FFMA.FTZ R135, R135, R0.reuse, -R133.reuse ;  /* 0x0000000087877223 */ /* 0x180fe20000010885 */
[-CC-:B------:R-:W-:Y:S01]  /*c7f0*/  FFMA.FTZ R123, R123, R0.reuse, -R133.reuse ;  /* 0x000000007b7b7223 */ /* 0x180fe20000010885 */
[-CC-:B------:R-:W-:Y:S01]  /*c800*/  FFMA.FTZ R126, R126, R0.reuse, -R133.reuse ;  /* 0x000000007e7e7223 */ /* 0x180fe20000010885 */
[----:B------:R-:W-:Y:S01]  /*c810*/  MUFU.EX2 R203, R203 ;  /* 0x000000cb00cb7308 */ /* 0x000fe20000000800 */
[----:B------:R-:W-:-:S07]  /*c820*/  FFMA.FTZ R127, R127, R0, -R133 ;  /* 0x000000007f7f7223 */ /* 0x000fce0000010885 */
        /* <DEDUP_REMOVED lines=16> */
[----:B------:R-:W-:Y:S01]  /*c930*/  UMOV UR14, UR6 ;  /* 0x00000006000e7c82 */ /* 0x000fe20008000000 */
[----:B------:R-:W-:Y:S01]  /*c940*/  UMOV UR15, 0x40000040 ;  /* 0x40000040000f7882 */ /* 0x000fe20000000000 */
[----:B------:R-:W-:Y:S01]  /*c950*/  UIADD3 UR6, UR4, 0x200, URZ ;  /* 0x0000020004067890 */ /* 0x000fe2000fffe03f */
        /* <DEDUP_REMOVED lines=14> */
[----:B------:R-:W-:Y:S01]  /*ca40*/  MUFU.EX2 R192, R192 ;  /* 0x000000c000c07308 */ /* 0x000fe20000000800 */
[----:B------:R-:W-:-:S07]  /*ca50*/  UIADD3 UR4, UR4, 0x300, URZ ;  /* 0x0000030004047890 */ /* 0x000fce000fffe03f */
[----:B------:R-:W-:Y:S08]  /*ca60*/  MUFU.EX2 R193, R193 ;  /* 0x000000c100c17308 */ /* 0x000ff00000000800 */
[----:B------:R-:W-:Y:S08]  /*ca70*/  MUFU.EX2 R194, R194 ;  /* 0x000000c200c27308 */ /* 0x000ff00000000800 */
[----:B------:R-:W-:Y:S01]  /*ca80*/  MUFU.EX2 R195, R195 ;  /* 0x000000c300c37308 */ /* 0x000fe20000000800 */
[----:B------:R-:W-:-:S02]  /*ca90*/  WARPGROUP.DEPBAR.LE gsb0, 0x0 ;  /* 0x00008000000079c5 */ /* 0x000fc40000010000 */
[----:B------:R-:W-:Y:S01]  /*caa0*/  WARPGROUP.ARRIVE ;  /* 0x00000000000079c5 */ /* 0x000fe20000000000 */
[-CC-:B------:R-:W-:Y:S01]  /*cab0*/  FFMA.FTZ R188, R144, R0.reuse, -R3.reuse ;  /* 0x0000000090bc7223 */ /* 0x180fe20000010803 */
[-C--:B------:R-:W-:Y:S01]  /*cac0*/  FFMA.FTZ R190, R148, R0.reuse, -R3 ;  /* 0x0000000094be7223 */ /* 0x080fe20000010803 */
[----:B------:R-:W-:Y:S02]  /*cad0*/  IMAD.U32 R144, RZ, RZ, UR10 ;  /* 0x0000000aff907e24 */ /* 0x000fe4000f8e00ff */
[-CC-:B------:R-:W-:Y:S01]  /*cae0*/  FFMA.FTZ R189, R146, R0.reuse, -R133.reuse ;  /* 0x0000000092bd7223 */ /* 0x180fe20000010885 */
[----:B------:R-:W-:Y:S01]  /*caf0*/  FFMA.FTZ R191, R150, R0, -R133 ;  /* 0x0000000096bf7223 */ /* 0x000fe20000010885 */
[----:B------:R-:W-:Y:S01]  /*cb00*/  HGMMA.64x192x16.F32 R24, R184, gdesc[UR12].tnspB, R24, gsb0 ;  /* 0x42e0000cb8187df0 */ /* 0x000fe20008000818 */
[----:B------:R-:W-:Y:S01]  /*cb10*/  UMOV UR14, UR6 ;  /* 0x00000006000e7c82 */ /* 0x000fe20008000000 */
[----:B------:R-:W-:Y:S01]  /*cb20*/  UMOV UR15, 0x40000040 ;  /* 0x40000040000f7882 */ /* 0x000fe20000000000 */
[----:B------:R-:W-:Y:S01]  /*cb30*/  UMOV UR6, UR4 ;  /* 0x0000000400067c82 */ /* 0x000fe20008000000 */
[----:B------:R-:W-:Y:S08]  /*cb40*/  MUFU.EX2 R188, R188 ;  /* 0x000000bc00bc7308 */ /* 0x000ff00000000800 */
[----:B------:R-:W-:Y:S08]  /*cb50*/  MUFU.EX2 R189, R189 ;  /* 0x000000bd00bd7308 */ /* 0x000ff00000000800 */
[----:B------:R-:W-:Y:S08]  /*cb60*/  MUFU.EX2 R190, R190 ;  /* 0x000000be00be7308 */ /* 0x000ff00000000800 */
[----:B------:R-:W-:Y:S01]  /*cb70*/  MUFU.EX2 R191, R191 ;  /* 0x000000bf00bf7308 */ /* 0x000fe20000000800 */
[----:B------:R-:W-:-:S02]  /*cb80*/  WARPGROUP.DEPBAR.LE gsb0, 0x0 ;  /* 0x00008000000079c5 */ /* 0x000fc40000010000 */
[----:B------:R-:W-:Y:S01]  /*cb90*/  WARPGROUP.ARRIVE ;  /* 0x00000000000079c5 */ /* 0x000fe20000000000 */
[-CC-:B------:R-:W-:Y:S01]  /*cba0*/  FFMA.FTZ R184, R136, R0.reuse, -R3.reuse ;  /* 0x0000000088b87223 */ /* 0x180fe20000010803 */
[----:B------:R-:W-:Y:S01]  /*cbb0*/  IMAD.U32 R136, RZ, RZ, UR7 ;  /* 0x00000007ff887e24 */ /* 0x000fe2000f8e00ff */
[----:B------:R-:W-:Y:S01]  /*cbc0*/  UMOV UR7, 0x40000040 ;  /* 0x4000004000077882 */ /* 0x000fe20000000000 */
[-C--:B------:R-:W-:Y:S01]  /*cbd0*/  FFMA.FTZ R186, R140, R0.reuse, -R3 ;  /* 0x000000008cba7223 */ /* 0x080fe20000010803 */
[-CC-:B------:R-:W-:Y:S01]  /*cbe0*/  FFMA.FTZ R185, R138, R0.reuse, -R133.reuse ;  /* 0x000000008ab97223 */ /* 0x180fe20000010885 */
[----:B------:R-:W-:Y:S01]  /*cbf0*/  HGMMA.64x192x16.F32 R24, R180, gdesc[UR12].tnspB, R24, gsb0 ;  /* 0x42e0000cb4187df0 */ /* 0x000fe20008000818 */
[----:B------:R-:W-:Y:S01]  /*cc00*/  @!P1 LEA R136, R136, UR37, 0x3 ;  /* 0x0000002588889c11 */ /* 0x000fe2000f8e18ff */
[----:B------:R-:W-:Y:S01]  /*cc10*/  FFMA.FTZ R187, R142, R0, -R133 ;  /* 0x000000008ebb7223 */ /* 0x000fe20000010885 */
[----:B------:R-:W-:Y:S03]  /*cc20*/  MUFU.EX2 R184, R184 ;  /* 0x000000b800b87308 */ /* 0x000fe60000000800 */
[----:B------:R-:W-:-:S05]  /*cc30*/  @!P1 VIADD R136, R136, 0x36840 ;  /* 0x0003684088889836 */ /* 0x000fca0000000000 */
[----:B------:R-:W-:Y:S01]  /*cc40*/  @!P1 PRMT R140, RZ, 0x654, R136 ;  /* 0x00000654ff8c9816 */ /* 0x000fe20000000088 */
        /* <DEDUP_REMOVED lines=8> */
[----:B------:R-:W-:Y:S01]  /*ccd0*/  FADD.FTZ R3, -R5, R8 ;  /* 0x0000000805037221 */ /* 0x000fe20000010100 */
[-CC-:B------:R-:W-:Y:S01]  /*cce0*/  FFMA.FTZ R8, R170, R0.reuse, -R133.reuse ;  /* 0x00000000aa087223 */ /* 0x180fe20000010885 */
[-CC-:B------:R-:W-:Y:S01]  /*ccf0*/  FFMA.FTZ R181, R130, R0.reuse, -R133.reuse ;  /* 0x0000000082b57223 */ /* 0x180fe20000010885 */
[----:B------:R-:W-:Y:S01]  /*cd00*/  HGMMA.64x192x16.F32 R24, R176, gdesc[UR4].tnspB, R24, gsb0 ;  /* 0x42e00004b0187df0 */ /* 0x000fe20008000818 */
[-C--:B------:R-:W-:Y:S01]  /*cd10*/  FMUL.FTZ R3, R3, R0.reuse ;  /* 0x0000000003037220 */ /* 0x080fe20000410000 */
[-CC-:B------:R-:W-:Y:S01]  /*cd20*/  FFMA.FTZ R128, R159, R0.reuse, -R133.reuse ;  /* 0x000000009f807223 */ /* 0x180fe20000010885 */
[----:B------:R-:W-:Y:S01]  /*cd30*/  FFMA.FTZ R132, R147, R0, -R133 ;  /* 0x0000000093847223 */ /* 0x000fe20000010885 */
[----:B------:R-:W-:Y:S01]  /*cd40*/  MUFU.EX2 R8, R8 ;  /* 0x0000000800087308 */ /* 0x000fe20000000800 */
[----:B------:R-:W-:-:S07]  /*cd50*/  UMOV UR6, UR38 ;  /* 0x0000002600067c82 */ /* 0x000fce0008000000 */
[----:B------:R-:W0:Y:S08]  /*cd60*/  MUFU.EX2 R3, R3 ;  /* 0x0000000300037308 */ /* 0x000e300000000800 */
[----:B------:R-:W1:Y:S08]  /*cd70*/  MUFU.EX2 R128, R128 ;  /* 0x0000008000807308 */ /* 0x000e700000000800 */
[----:B------:R-:W2:Y:S01]  /*cd80*/  MUFU.EX2 R132, R132 ;  /* 0x0000008400847308 */ /* 0x000ea20000000800 */
[----:B0-----:R-:W-:-:S04]  /*cd90*/  FFMA.FTZ R6, R3, R6, R8 ;  /* 0x0000000603067223 */ /* 0x001fc80000010008 */
[----:B------:R-:W-:Y:S01]  /*cda0*/  FADD.FTZ R138, R201, R6 ;  /* 0x00000006c98a7221 */ /* 0x000fe20000010000 */
[----:B------:R-:W-:Y:S01]  /*cdb0*/  FFMA.FTZ R6, R139, R0, -R133 ;  /* 0x000000008b067223 */ /* 0x000fe20000010885 */
[----:B------:R-:W-:Y:S01]  /*cdc0*/  F2FP.F16.F32.PACK_AB R201, R201, R8 ;  /* 0x00000008c9c9723e */ /* 0x000fe200000000ff */
[----:B------:R-:W-:Y:S08]  /*cdd0*/  MUFU.EX2 R180, R180 ;  /* 0x000000b400b47308 */ /* 0x000ff00000000800 */
[----:B------:R-:W0:Y:S08]  /*cde0*/  MUFU.EX2 R6, R6 ;  /* 0x0000000600067308 */ /* 0x000e300000000800 */
        /* <DEDUP_REMOVED lines=8> */
[----:B---3--:R-:W-:-:S05]  /*ce70*/  @!P1 VIADD R140, R144, 0x36860 ;  /* 0x00036860908c9836 */ /* 0x008fca0000000000 */
[----:B------:R-:W-:-:S04]  /*ce80*/  @!P1 PRMT R140, RZ, 0x654, R140 ;  /* 0x00000654ff8c9816 */ /* 0x000fc8000000008c */
[----:B------:R3:W-:Y:S02]  /*ce90*/  @!P1 SYNCS.ARRIVE.TRANS64.RED.A1T0 RZ, [R140+URZ], RZ ;  /* 0x000000ff8cff99a7 */ /* 0x0007e4000810043f */
[----:B---3--:R-:W-:Y:S01]  /*cea0*/  FADD.FTZ R140, R202, R7 ;  /* 0x00000007ca8c7221 */ /* 0x008fe20000010000 */
[----:B------:R-:W-:Y:S01]  /*ceb0*/  FADD.FTZ R7, R203, R138 ;  /* 0x0000008acb077221 */ /* 0x000fe20000010000 */
[C---:B------:R-:W-:Y:S02]  /*cec0*/  F2FP.F16.F32.PACK_AB R203, R14.reuse, R203 ;  /* 0x000000cb0ecb723e */ /* 0x040fe400000000ff */
[C---:B------:R-:W-:Y:S01]  /*ced0*/  FADD.FTZ R139, R169.reuse, R140 ;  /* 0x0000008ca98b7221 */ /* 0x040fe20000010000 */
[----:B------:R-:W-:Y:S01]  /*cee0*/  FADD.FTZ R138, R14, R7 ;  /* 0x000000070e8a7221 */ /* 0x000fe20000010000 */
[----:B------:R-:W-:Y:S02]  /*cef0*/  F2FP.F16.F32.PACK_AB R202, R169, R202 ;  /* 0x000000caa9ca723e */ /* 0x000fe400000000ff */
[----:B------:R-:W-:Y:S01]  /*cf00*/  FADD.FTZ R140, R196, R139 ;  /* 0x0000008bc48c7221 */ /* 0x000fe20000010000 */
[----:B------:R-:W-:Y:S01]  /*cf10*/  FADD.FTZ R7, R197, R138 ;  /* 0x0000008ac5077221 */ /* 0x000fe20000010000 */
[----:B------:R-:W-:-:S02]  /*cf20*/  F2FP.F16.F32.PACK_AB R196, R161, R196 ;  /* 0x000000c4a1c4723e */ /* 0x000fc400000000ff */
[----:B------:R-:W-:Y:S01]  /*cf30*/  FADD.FTZ R139, R161, R140 ;  /* 0x0000008ca18b7221 */ /* 0x000fe20000010000 */
[----:B------:R-:W-:Y:S01]  /*cf40*/  FADD.FTZ R130, R20, R7 ;  /* 0x0000000714827221 */ /* 0x000fe20000010000 */
[----:B------:R-:W-:Y:S01]  /*cf50*/  FFMA.FTZ R7, R122, R0, -R133 ;  /* 0x000000007a077223 */ /* 0x000fe20000010885 */
[----:B------:R-:W-:Y:S01]  /*cf60*/  F2FP.F16.F32.PACK_AB R197, R20, R197 ;  /* 0x000000c514c5723e */ /* 0x000fe200000000ff */
[----:B------:R-:W-:Y:S01]  /*cf70*/  FADD.FTZ R138, R198, R139 ;  /* 0x0000008bc68a7221 */ /* 0x000fe20000010000 */
[----:B------:R-:W-:Y:S01]  /*cf80*/  FADD.FTZ R139, R199, R130 ;  /* 0x00000082c78b7221 */ /* 0x000fe20000010000 */
[C---:B------:R-:W-:Y:S01]  /*cf90*/  F2FP.F16.F32.PACK_AB R198, R13.reuse, R198 ;  /* 0x000000c60dc6723e */ /* 0x040fe200000000ff */
[----:B------:R-:W3:Y:S01]  /*cfa0*/  MUFU.EX2 R122, R143 ;  /* 0x0000008f007a7308 */ /* 0x000ee20000000800 */
[----:B------:R-:W-:Y:S01]  /*cfb0*/  FADD.FTZ R147, R13, R138 ;  /* 0x0000008a0d937221 */ /* 0x000fe20000010000 */
[C---:B------:R-:W-:Y:S01]  /*cfc0*/  FADD.FTZ R130, R120.reuse, R139 ;  /* 0x0000008b78827221 */ /* 0x040fe20000010000 */
[----:B------:R-:W-:-:S02]  /*cfd0*/  F2FP.F16.F32.PACK_AB R199, R120, R199 ;  /* 0x000000c778c7723e */ /* 0x000fc400000000ff */
[----:B------:R-:W-:Y:S01]  /*cfe0*/  FADD.FTZ R138, R192, R147 ;  /* 0x00000093c08a7221 */ /* 0x000fe20000010000 */
[----:B------:R-:W-:Y:S01]  /*cff0*/  FADD.FTZ R139, R193, R130 ;  /* 0x00000082c18b7221 */ /* 0x000fe20000010000 */
[C---:B------:R-:W-:Y:S01]  /*d000*/  F2FP.F16.F32.PACK_AB R192, R153.reuse, R192 ;  /* 0x000000c099c0723e */ /* 0x040fe200000000ff */
[----:B------:R4:W5:Y:S01]  /*d010*/  MUFU.EX2 R177, R7 ;  /* 0x0000000700b17308 */ /* 0x0009620000000800 */
[----:B------:R-:W-:Y:S01]  /*d020*/  FADD.FTZ R133, R153, R138 ;  /* 0x0000008a99857221 */ /* 0x000fe20000010000 */
[C---:B------:R-:W-:Y:S01]  /*d030*/  FADD.FTZ R130, R124.reuse, R139 ;  /* 0x0000008b7c827221 */ /* 0x040fe20000010000 */
[----:B------:R-:W-:Y:S02]  /*d040*/  F2FP.F16.F32.PACK_AB R193, R124, R193 ;  /* 0x000000c17cc1723e */ /* 0x000fe400000000ff */
[----:B------:R-:W-:Y:S01]  /*d050*/  FADD.FTZ R138, R194, R133 ;  /* 0x00000085c28a7221 */ /* 0x000fe20000010000 */
[----:B------:R-:W-:Y:S01]  /*d060*/  FADD.FTZ R11, R195, R130 ;  /* 0x00000082c30b7221 */ /* 0x000fe20000010000 */
[----:B------:R-:W-:-:S02]  /*d070*/  F2FP.F16.F32.PACK_AB R194, R15, R194 ;  /* 0x000000c20fc2723e */ /* 0x000fc400000000ff */
[----:B------:R-:W-:Y:S01]  /*d080*/  FADD.FTZ R133, R15, R138 ;  /* 0x0000008a0f857221 */ /* 0x000fe20000010000 */
[C---:B-1----:R-:W-:Y:S01]  /*d090*/  FADD.FTZ R130, R128.reuse, R11 ;  /* 0x0000000b80827221 */ /* 0x042fe20000010000 */
[----:B------:R-:W-:Y:S02]  /*d0a0*/  F2FP.F16.F32.PACK_AB R195, R128, R195 ;  /* 0x000000c380c3723e */ /* 0x000fe400000000ff */
[----:B------:R-:W-:Y:S01]  /*d0b0*/  FADD.FTZ R8, R188, R133 ;  /* 0x00000085bc087221 */ /* 0x000fe20000010000 */
[----:B------:R-:W-:Y:S01]  /*d0c0*/  FADD.FTZ R11, R189, R130 ;  /* 0x00000082bd0b7221 */ /* 0x000fe20000010000 */
[C---:B------:R-:W-:Y:S02]  /*d0d0*/  F2FP.F16.F32.PACK_AB R188, R21.reuse, R188 ;  /* 0x000000bc15bc723e */ /* 0x040fe400000000ff */
[----:B------:R-:W-:Y:S01]  /*d0e0*/  FADD.FTZ R133, R21, R8 ;  /* 0x0000000815857221 */ /* 0x000fe20000010000 */
[C---:B--2---:R-:W-:Y:S01]  /*d0f0*/  FADD.FTZ R8, R132.reuse, R11 ;  /* 0x0000000b84087221 */ /* 0x044fe20000010000 */
        /* <DEDUP_REMOVED lines=9> */
[----:B0-----:R-:W-:-:S02]  /*d190*/  F2FP.F16.F32.PACK_AB R185, R6, R185 ;  /* 0x000000b906b9723e */ /* 0x001fc400000000ff */
[C---:B------:R-:W-:Y:S01]  /*d1a0*/  FADD.FTZ R13, R137.reuse, R14 ;  /* 0x0000000e890d7221 */ /* 0x040fe20000010000 */
[----:B------:R-:W-:Y:S01]  /*d1b0*/  FADD.FTZ R8, R6, R11 ;  /* 0x0000000b06087221 */ /* 0x000fe20000010000 */
[----:B------:R-:W-:Y:S02]  /*d1c0*/  F2FP.F16.F32.PACK_AB R184, R137, R184 ;  /* 0x000000b889b8723e */ /* 0x000fe400000000ff */
[----:B------:R-:W-:Y:S01]  /*d1d0*/  FADD.FTZ R14, R186, R13 ;  /* 0x0000000dba0e7221 */ /* 0x000fe20000010000 */
[----:B------:R-:W-:Y:S01]  /*d1e0*/  FADD.FTZ R11, R187, R8 ;  /* 0x00000008bb0b7221 */ /* 0x000fe20000010000 */
[C---:B------:R-:W-:Y:S02]  /*d1f0*/  F2FP.F16.F32.PACK_AB R186, R141.reuse, R186 ;  /* 0x000000ba8dba723e */ /* 0x040fe400000000ff */
[----:B------:R-:W-:Y:S01]  /*d200*/  FADD.FTZ R13, R141, R14 ;  /* 0x0000000e8d0d7221 */ /* 0x000fe20000010000 */
[C---:B---3--:R-:W-:Y:S01]  /*d210*/  FADD.FTZ R8, R122.reuse, R11 ;  /* 0x0000000b7a087221 */ /* 0x048fe20000010000 */
[----:B------:R-:W-:Y:S01]  /*d220*/  F2FP.F16.F32.PACK_AB R187, R122, R187 ;  /* 0x000000bb7abb723e */ /* 0x000fe200000000ff */
[----:B------:R-:W-:-:S02]  /*d230*/  IMAD.MOV.U32 R11, RZ, RZ, R4 ;  /* 0x000000ffff0b7224 */ /* 0x000fc400078e0004 */
[----:B------:R-:W-:Y:S01]  /*d240*/  FADD.FTZ R14, R180, R13 ;  /* 0x0000000db40e7221 */ /* 0x000fe20000010000 */
[----:B------:R-:W-:Y:S01]  /*d250*/  FADD.FTZ R8, R181, R8 ;  /* 0x00000008b5087221 */ /* 0x000fe20000010000 */
[C---:B------:R-:W-:Y:S02]  /*d260*/  F2FP.F16.F32.PACK_AB R180, R149.reuse, R180 ;  /* 0x000000b495b4723e */ /* 0x040fe400000000ff */
[----:B----4-:R-:W-:Y:S01]  /*d270*/  FADD.FTZ R7, R149, R14 ;  /* 0x0000000e95077221 */ /* 0x010fe20000010000 */
        /* <DEDUP_REMOVED lines=9> */
[----:B-----5:R-:W-:Y:S01]  /*d310*/  FADD.FTZ R8, R177, R8 ;  /* 0x00000008b1087221 */ /* 0x020fe20000010000 */
[----:B------:R-:W-:Y:S02]  /*d320*/  F2FP.F16.F32.PACK_AB R177, R123, R177 ;  /* 0x000000b17bb1723e */ /* 0x000fe400000000ff */
[----:B------:R-:W-:Y:S01]  /*d330*/  FADD.FTZ R7, R121, R6 ;  /* 0x0000000679077221 */ /* 0x000fe20000010000 */
[----:B------:R-:W-:-:S03]  /*d340*/  FADD.FTZ R8, R123, R8 ;  /* 0x000000087b087221 */ /* 0x000fc60000010000 */
[----:B------:R-:W-:Y:S01]  /*d350*/  FADD.FTZ R6, R12, R7 ;  /* 0x000000070c067221 */ /* 0x000fe20000010000 */
[----:B------:R-:W-:Y:S01]  /*d360*/  FADD.FTZ R8, R179, R8 ;  /* 0x00000008b3087221 */ /* 0x000fe20000010000 */
[----:B------:R-:W-:Y:S02]  /*d370*/  F2FP.F16.F32.PACK_AB R179, R127, R179 ;  /* 0x000000b37fb3723e */ /* 0x000fe400000000ff */
[----:B------:R-:W-:Y:S01]  /*d380*/  FADD.FTZ R7, R125, R6 ;  /* 0x000000067d077221 */ /* 0x000fe20000010000 */
[----:B------:R-:W-:Y:S01]  /*d390*/  FADD.FTZ R6, R127, R8 ;  /* 0x000000087f067221 */ /* 0x000fe20000010000 */
[----:B------:R-:W-:Y:S01]  /*d3a0*/  IMAD.MOV.U32 R8, RZ, RZ, R5 ;  /* 0x000000ffff087224 */ /* 0x000fe200078e0005 */
[----:B------:R-:W-:Y:S06]  /*d3b0*/  @P2 BRA `(.L_x_5738) ;  /* 0xffffffc400302947 */ /* 0x000fec000383ffff */
.L_x_5729:
        /* <DEDUP_REMOVED lines=99> */
.L_x_5739:
[----:B------:R-:W-:Y:S01]  /*d9f0*/  ULEA UR5, UR36, UR37, 0x3 ;  /* 0x0000002524057291 */ /* 0x000fe2000f8e183f */
[----:B------:R-:W-:-:S05]  /*da00*/  IMAD.U32 R2, RZ, RZ, UR38 ;  /* 0x00000026ff027e24 */ /* 0x000fca000f8e00ff */
[----:B------:R-:W-:-:S04]  /*da10*/  SHF.L.U32 R2, R2, 0x1f, RZ ;  /* 0x0000001f02027819 */ /* 0x000fc800000006ff */
[----:B------:R0:W1:Y:S01]  /*da20*/  SYNCS.PHASECHK.TRANS64.TRYWAIT P2, [UR5+0x36850], R2 ;  /* 0x03685002ff0075a7 */ /* 0x0000620008040145 */
[----:B------:R-:W-:Y:S05]  /*da30*/  @!P0 BRA `(.L_x_5740) ;  /* 0x0000000000048947 */ /* 0x000fea0003800000 */
[----:B------:R-:W-:Y:S01]  /*da40*/  BPT.TRAP 0x1 ;  /* 0x000000040000795c */ /* 0x000fe20000300000 */
.L_x_5740:
[----:B-1----:R-:W-:Y:S05]  /*da50*/  @P2 BRA `(.L_x_5741) ;  /* 0x0000000000082947 */ /* 0x002fea0003800000 */
[----:B------:R-:W1:Y:S02]  /*da60*/  SYNCS.PHASECHK.TRANS64.TRYWAIT P0, [UR5+0x36850], R2 ;  /* 0x03685002ff0075a7 */ /* 0x000e640008000145 */
[----:B-1----:R-:W-:Y:S05]  /*da70*/  @!P0 BRA `(.L_x_5742) ;  /* 0x0000007c00788947 */ /* 0x002fea0003800000 */
.L_x_5741:
[----:B------:R-:W-:Y:S01]  /*da80*/  UIADD3 UR37, UR37, 0x400, URZ ;  /* 0x0000040025257890 */ /* 0x000fe2000fffe03f */
[----:B------:R-:W-:Y:S01]  /*da90*/  WARPGROUP.ARRIVE ;  /* 0x00000000000079c5 */ /* 0x000fe20000000000 */
[----:B------:R-:W-:Y:S01]  /*daa0*/  UMOV UR7, 0x40000040 ;  /* 0x4000004000077882 */ /* 0x000fe20000000000 */
[----:B01----:R-:W0:Y:S01]  /*dab0*/  SHFL.BFLY PT, R2, R7, 0x2, 0x1f ;  /* 0x0c401f0007027f89 */ /* 0x003e2200000e0000 */
[----:B------:R-:W-:Y:S01]  /*dac0*/  USHF.R.U32.HI UR37, URZ, 0x4, UR37 ;  /* 0x000000043f257899 */ /* 0x000fe20008011625 */
[----:B------:R-:W-:Y:S01]  /*dad0*/  CS2R R20, SRZ ;  /* 0x0000000000147805 */ /* 0x000fe2000001ff00 */
[----:B------:R-:W-:Y:S01]  /*dae0*/  VIADD R209, R209, 0x1 ;  /* 0x00000001d1d17836 */ /* 0x000fe20000000000 */
[----:B------:R-:W1:Y:S01]  /*daf0*/  SHFL.BFLY PT, R3, R6, 0x2, 0x1f ;  /* 0x0c401f0006037f89 */ /* 0x000e6200000e0000 */
[----:B------:R-:W-:-:S04]  /*db00*/  ULOP3.LUT UR37, UR37, 0x3fff, URZ, 0xc0, !UPT ;  /* 0x00003fff25257892 */ /* 0x000fc8000f8ec03f */
[----:B------:R-:W-:-:S04]  /*db10*/  ULOP3.LUT UR4, UR37, 0x3800000, URZ, 0xfc, !UPT ;  /* 0x0380000025047892 */ /* 0x000fc8000f8efc3f */
[----:B------:R-:W-:Y:S02]  /*db20*/  UIMAD UR4, UR36, 0xa80, UR4 ;  /* 0x00000a80240478a4 */ /* 0x000fe4000f8e0204 */
[----:B------:R-:W-:-:S04]  /*db30*/  UIADD3 UR36, UR36, 0x1, URZ ;  /* 0x0000000124247890 */ /* 0x000fc8000fffe03f */
[----:B------:R-:W-:Y:S01]  /*db40*/  UISETP.NE.AND UP0, UPT, UR36, 0x2, UPT ;  /* 0x000000022400788c */ /* 0x000fe2000bf05270 */
[----:B------:R-:W-:Y:S02]  /*db50*/  UMOV UR6, UR4 ;  /* 0x0000000400067c82 */ /* 0x000fe40008000000 */
[----:B------:R-:W-:Y:S01]  /*db60*/  HGMMA.64x192x16.F32 R24, R200, gdesc[UR4].tnspB, R24, gsb0 ;  /* 0x42e00004c8187df0 */ /* 0x000fe20008000818 */
[----:B------:R-:W-:Y:S01]  /*db70*/  UIADD3 UR6, UR4, 0x80, URZ ;  /* 0x0000008004067890 */ /* 0x000fe2000fffe03f */
[----:B0-----:R-:W-:Y:S01]  /*db80*/  FADD.FTZ R2, R2, R7 ;  /* 0x0000000702027221 */ /* 0x001fe20000010000 */
[----:B------:R-:W-:Y:S01]  /*db90*/  UMOV UR7, 0x40000040 ;  /* 0x4000004000077882 */ /* 0x000fe20000000000 */
[----:B------:R-:W-:Y:S01]  /*dba0*/  USEL UR36, UR36, URZ, UP0 ;  /* 0x0000003f24247287 */ /* 0x000fe20008000000 */
[----:B-1----:R-:W-:Y:S01]  /*dbb0*/  FADD.FTZ R8, R3, R6 ;  /* 0x0000000603087221 */ /* 0x002fe20000010000 */
[----:B------:R-:W-:Y:S01]  /*dbc0*/  IMAD.U32 R6, RZ, RZ, UR5 ;  /* 0x00000005ff067e24 */ /* 0x000fe2000f8e00ff */
[----:B------:R-:W0:Y:S03]  /*dbd0*/  SHFL.BFLY PT, R3, R2, 0x1, 0x1f ;  /* 0x0c201f0002037f89 */ /* 0x000e2600000e0000 */
[----:B------:R-:W-:Y:S01]  /*dbe0*/  @!P1 VIADD R6, R6, 0x36860 ;  /* 0x0003686006069836 */ /* 0x000fe20000000000 */
[----:B------:R-:W1:Y:S04]  /*dbf0*/  SHFL.BFLY PT, R9, R8, 0x1, 0x1f ;  /* 0x0c201f0008097f89 */ /* 0x000e6800000e0000 */
[----:B------:R-:W-:Y:S01]  /*dc00*/  @!P1 PRMT R122, RZ, 0x654, R6 ;  /* 0x00000654ff7a9816 */ /* 0x000fe20000000006 */
[----:B0-----:R-:W-:Y:S01]  /*dc10*/  FADD.FTZ R11, R2, R3 ;  /* 0x00000003020b7221 */ /* 0x001fe20000010000 */
[----:B------:R-:W-:-:S02]  /*dc20*/  IMAD.MOV.U32 R3, RZ, RZ, -0x800000 ;  /* 0xff800000ff037424 */ /* 0x000fc400078e00ff */
[----:B------:R-:W-:Y:S02]  /*dc30*/  IMAD.MOV.U32 R2, RZ, RZ, -0x800000 ;  /* 0xff800000ff027424 */ /* 0x000fe400078e00ff */
[----:B-1----:R-:W-:Y:S01]  /*dc40*/  FADD.FTZ R12, R8, R9 ;  /* 0x00000009080c7221 */ /* 0x002fe20000010000 */
[----:B------:R-:W-:-:S04]  /*dc50*/  FSETP.NE.FTZ.AND P0, PT, R11, RZ, PT ;  /* 0x000000ff0b00720b */ /* 0x000fc80003f15000 */
        /* <DEDUP_REMOVED lines=44> */
[-C--:B--2---:R-:W-:Y:S01]  /*df20*/  FMUL.FTZ R128, R95, R21.reuse ;  /* 0x000000155f807220 */ /* 0x084fe20000410000 */
[-C--:B------:R-:W-:Y:S01]  /*df30*/  FMUL.FTZ R127, R99, R21.reuse ;  /* 0x00000015637f7220 */ /* 0x080fe20000410000 */
[-C--:B0-----:R-:W-:Y:S01]  /*df40*/  FMUL.FTZ R120, R33, R20.reuse ;  /* 0x0000001421787220 */ /* 0x081fe20000410000 */
        /* <DEDUP_REMOVED lines=94> */
.L_x_5712:
[----:B------:R-:W0:Y:S01]  /*e530*/  S2R R21, SR_CgaCtaId ;  /* 0x0000000000157919 */ /* 0x000e220000008800 */
[----:B------:R-:W-:Y:S01]  /*e540*/  MOV R90, 0x400 ;  /* 0x00000400005a7802 */ /* 0x000fe20000000f00 */
[----:B------:R-:W-:Y:S01]  /*e550*/  BSSY B0, `(.L_x_5743) ;  /* 0x000022a000007945 */ /* 0x000fe20003800000 */
[----:B------:R-:W-:Y:S02]  /*e560*/  BAR.SYNC.DEFER_BLOCKING 0x5, 0x180 ;  /* 0x0146000000007b1d */ /* 0x000fe40000010000 */
[----:B0-----:R-:W-:-:S05]  /*e570*/  LEA R90, R21, R90, 0x18 ;  /* 0x0000005a155a7211 */ /* 0x001fca00078ec0ff */
[----:B------:R0:W1:Y:S01]  /*e580*/  LDS R52, [R90+0x368d0] ;  /* 0x0368d0005a347984 */ /* 0x0000620000000800 */
[----:B------:R-:W-:Y:S06]  /*e590*/  BAR.ARV 0x4, 0x180 ;  /* 0x0106000000007b1d */ /* 0x000fec0000002000 */
[----:B------:R-:W-:Y:S05]  /*e5a0*/  @P0 BRA `(.L_x_5744) ;  /* 0x0000001400fc0947 */ /* 0x000fea0003800000 */
[----:B------:R-:W2:Y:S01]  /*e5b0*/  S2R R21, SR_SWINHI ;  /* 0x0000000000157919 */ /* 0x000ea20000002f00 */
[----:B------:R-:W-:Y:S01]  /*e5c0*/  SHF.R.S32.HI R91, RZ, 0x1f, R207 ;  /* 0x0000001fff5b7819 */ /* 0x000fe200000114cf */
[----:B------:R-:W-:Y:S01]  /*e5d0*/  ULDC.64 UR4, c[0x0][0xb90] ;  /* 0x0002e40000047ab9 */ /* 0x000fe20000000a00 */
[----:B------:R-:W3:Y:S01]  /*e5e0*/  LDC R94, c[0x0][0xbe8] ;  /* 0x0002fa00ff5e7b82 */ /* 0x000ee20000000800 */
[----:B------:R-:W-:Y:S01]  /*e5f0*/  IMAD.WIDE.U32 R24, R207, UR4, RZ ;  /* 0x00000004cf187c25 */ /* 0x000fe2000f8e00ff */
[----:B------:R-:W-:Y:S01]  /*e600*/  F2FP.F16.F32.PACK_AB R6, R7, R6 ;  /* 0x000000060706723e */ /* 0x000fe200000000ff */
[----:B------:R-:W-:Y:S01]  /*e610*/  ULDC UR6, c[0x0][0xa88] ;  /* 0x0002a20000067ab9 */ /* 0x000fe20000000800 */
[----:B------:R-:W-:Y:S01]  /*e620*/  F2FP.F16.F32.PACK_AB R7, R156, R33 ;  /* 0x000000219c07723e */ /* 0x000fe200000000ff */
[----:B------:R-:W-:Y:S01]  /*e630*/  IMAD R20, R91, UR4, RZ ;  /* 0x000000045b147c24 */ /* 0x000fe2000f8e02ff */
[----:B------:R-:W-:Y:S01]  /*e640*/  F2FP.F16.F32.PACK_AB R4, R5, R4 ;  /* 0x000000040504723e */ /* 0x000fe200000000ff */
[----:B------:R-:W-:Y:S01]  /*e650*/  ULDC.64 UR8, c[0x0][0x208] ;  /* 0x0000820000087ab9 */ /* 0x000fe20000000a00 */
[----:B------:R-:W-:Y:S01]  /*e660*/  F2FP.F16.F32.PACK_AB R5, R158, R37 ;  /* 0x000000259e05723e */ /* 0x000fe200000000ff */
[----:B------:R-:W-:Y:S01]  /*e670*/  IMAD R29, R207, UR5, R20 ;  /* 0x00000005cf1d7c24 */ /* 0x000fe2000f8e0214 */
[----:B------:R-:W-:Y:S01]  /*e680*/  F2FP.F16.F32.PACK_AB R14, R53, R14 ;  /* 0x0000000e350e723e */ /* 0x000fe200000000ff */
[----:B------:R-:W-:Y:S01]  /*e690*/  ULDC.64 UR4, c[0x0][0xb98] ;  /* 0x0002e60000047ab9 */ /* 0x000fe20000000a00 */
[----:B------:R-:W-:Y:S01]  /*e6a0*/  F2FP.F16.F32.PACK_AB R10, R11, R10 ;  /* 0x0000000a0b0a723e */ /* 0x000fe200000000ff */
[----:B------:R-:W-:Y:S01]  /*e6b0*/  IMAD.IADD R25, R25, 0x1, R29 ;  /* 0x0000000119197824 */ /* 0x000fe200078e021d */
        /* <DEDUP_REMOVED lines=9> */
[----:B--2---:R-:W-:Y:S01]  /*e750*/  MOV R49, R21 ;  /* 0x0000001500317202 */ /* 0x004fe20000000f00 */
[----:B------:R-:W-:Y:S01]  /*e760*/  IMAD R21, R208, 0x40, R16 ;  /* 0x00000040d0157824 */ /* 0x000fe200078e0210 */
[----:B------:R-:W-:Y:S02]  /*e770*/  F2FP.F16.F32.PACK_AB R98, R101, R100 ;  /* 0x000000646562723e */ /* 0x000fe400000000ff */
[----:B------:R-:W-:Y:S01]  /*e780*/  F2FP.F16.F32.PACK_AB R99, R126, R99 ;  /* 0x000000637e63723e */ /* 0x000fe200000000ff */
[----:B------:R-:W-:Y:S01]  /*e790*/  IMAD.WIDE R46, R213, 0x2, R48 ;  /* 0x00000002d52e7825 */ /* 0x000fe200078e0230 */
[----:B------:R-:W-:-:S02]  /*e7a0*/  F2FP.F16.F32.PACK_AB R105, R95, R106 ;  /* 0x0000006a5f69723e */ /* 0x000fc400000000ff */
[----:B------:R-:W-:Y:S01]  /*e7b0*/  F2FP.F16.F32.PACK_AB R112, R113, R112 ;  /* 0x000000707170723e */ /* 0x000fe200000000ff */
[----:B------:R-:W-:Y:S01]  /*e7c0*/  IMAD.WIDE R48, R21, 0x2, R48 ;  /* 0x0000000215307825 */ /* 0x000fe200078e0230 */
[C---:B------:R-:W-:Y:S02]  /*e7d0*/  IADD3 R27, P5, R46.reuse, 0x8060, RZ ;  /* 0x000080602e1b7810 */ /* 0x040fe40007fbe0ff */
[C---:B------:R-:W-:Y:S02]  /*e7e0*/  LOP3.LUT R21, R46.reuse, 0x380, RZ, 0xc0, !PT ;  /* 0x000003802e157812 */ /* 0x040fe400078ec0ff */
[----:B------:R-:W-:Y:S02]  /*e7f0*/  LOP3.LUT R26, R27, 0x380, RZ, 0xc0, !PT ;  /* 0x000003801b1a7812 */ /* 0x000fe400078ec0ff */
[----:B------:R-:W-:Y:S02]  /*e800*/  IADD3 R103, P6, R46, 0x8040, RZ ;  /* 0x000080402e677810 */ /* 0x000fe40007fde0ff */
[----:B------:R-:W-:-:S02]  /*e810*/  SHF.R.U64 R26, R26, 0x3, RZ ;  /* 0x000000031a1a7819 */ /* 0x000fc400000012ff */
[C---:B------:R-:W-:Y:S01]  /*e820*/  IADD3 R45, P0, R46.reuse, 0x8020, RZ ;  /* 0x000080202e2d7810 */ /* 0x040fe20007f1e0ff */
[--C-:B------:R-:W-:Y:S01]  /*e830*/  IMAD.X R51, RZ, RZ, R47.reuse, P6 ;  /* 0x000000ffff337224 */ /* 0x100fe200030e062f */
[C---:B------:R-:W-:Y:S02]  /*e840*/  IADD3 R30, P1, R46.reuse, 0x8000, RZ ;  /* 0x000080002e1e7810 */ /* 0x040fe40007f3e0ff */
[----:B------:R-:W-:Y:S01]  /*e850*/  IADD3 R43, P2, R46, 0x4060, RZ ;  /* 0x000040602e2b7810 */ /* 0x000fe20007f5e0ff */
[--C-:B------:R-:W-:Y:S01]  /*e860*/  IMAD.X R55, RZ, RZ, R47.reuse, P0 ;  /* 0x000000ffff377224 */ /* 0x100fe200000e062f */
[----:B------:R-:W-:Y:S01]  /*e870*/  SHF.R.U64 R21, R21, 0x3, RZ ;  /* 0x0000000315157819 */ /* 0x000fe200000012ff */
[--C-:B------:R-:W-:Y:S01]  /*e880*/  IMAD.X R59, RZ, RZ, R47.reuse, P1 ;  /* 0x000000ffff3b7224 */ /* 0x100fe200008e062f */
[----:B------:R-:W-:Y:S01]  /*e890*/  LOP3.LUT R26, R26, R27, RZ, 0x3c, !PT ;  /* 0x0000001b1a1a7212 */ /* 0x000fe200078e3cff */
[--C-:B------:R-:W-:Y:S01]  /*e8a0*/  IMAD.X R27, RZ, RZ, R47.reuse, P5 ;  /* 0x000000ffff1b7224 */ /* 0x100fe200028e062f */
[----:B------:R-:W-:Y:S01]  /*e8b0*/  LOP3.LUT R32, R45, 0x380, RZ, 0xc0, !PT ;  /* 0x000003802d207812 */ /* 0x000fe200078ec0ff */
        /* <DEDUP_REMOVED lines=16> */
[----:B------:R-:W-:-:S02]  /*e9c0*/  SHF.R.U64 R32, R32, 0x3, RZ ;  /* 0x0000000320207819 */ /* 0x000fc400000012ff */
[----:B------:R-:W-:Y:S02]  /*e9d0*/  SHF.R.U64 R20, R20, 0x3, RZ ;  /* 0x0000000314147819 */ /* 0x000fe400000012ff */
[----:B------:R-:W-:Y:S02]  /*e9e0*/  SHF.R.U64 R21, R21, 0x3, RZ ;  /* 0x0000000315157819 */ /* 0x000fe400000012ff */
[----:B------:R-:W-:Y:S02]  /*e9f0*/  LOP3.LUT R54, R32, R45, RZ, 0x3c, !PT ;  /* 0x0000002d20367212 */ /* 0x000fe400078e3cff */
[----:B------:R-:W-:Y:S02]  /*ea00*/  LOP3.LUT R62, R20, R43, RZ, 0x3c, !PT ;  /* 0x0000002b143e7212 */ /* 0x000fe400078e3cff */
[----:B------:R-:W-:Y:S02]  /*ea10*/  LOP3.LUT R20, R29, 0x380, RZ, 0xc0, !PT ;  /* 0x000003801d147812 */ /* 0x000fe400078ec0ff */
[----:B------:R-:W-:-:S02]  /*ea20*/  LOP3.LUT R32, R41, 0x380, RZ, 0xc0, !PT ;  /* 0x0000038029207812 */ /* 0x000fc400078ec0ff */
[----:B------:R-:W-:Y:S02]  /*ea30*/  LOP3.LUT R58, R21, R30, RZ, 0x3c, !PT ;  /* 0x0000001e153a7212 */ /* 0x000fe400078e3cff */
[----:B------:R-:W-:Y:S02]  /*ea40*/  LOP3.LUT R21, R28, 0x380, RZ, 0xc0, !PT ;  /* 0x000003801c157812 */ /* 0x000fe400078ec0ff */
[----:B------:R-:W-:Y:S02]  /*ea50*/  SHF.R.U64 R20, R20, 0x3, RZ ;  /* 0x0000000314147819 */ /* 0x000fe400000012ff */
[----:B------:R-:W-:Y:S02]  /*ea60*/  SHF.R.U64 R32, R32, 0x3, RZ ;  /* 0x0000000320207819 */ /* 0x000fe400000012ff */
[----:B------:R-:W-:Y:S02]  /*ea70*/  SHF.R.U64 R21, R21, 0x3, RZ ;  /* 0x0000000315157819 */ /* 0x000fe400000012ff */
[----:B------:R-:W-:-:S02]  /*ea80*/  LOP3.LUT R66, R20, R29, RZ, 0x3c, !PT ;  /* 0x0000001d14427212 */ /* 0x000fc400078e3cff */
[----:B------:R-:W-:Y:S02]  /*ea90*/  LOP3.LUT R70, R32, R41, RZ, 0x3c, !PT ;  /* 0x0000002920467212 */ /* 0x000fe400078e3cff */
[----:B------:R-:W-:Y:S02]  /*eaa0*/  IADD3 R29, P5, R48, 0x2000, RZ ;  /* 0x00002000301d7810 */ /* 0x000fe40007fbe0ff */
[----:B------:R-:W-:Y:S02]  /*eab0*/  LOP3.LUT R32, R35, 0x380, RZ, 0xc0, !PT ;  /* 0x0000038023207812 */ /* 0x000fe400078ec0ff */
[----:B------:R-:W-:Y:S02]  /*eac0*/  LOP3.LUT R78, R21, R28, RZ, 0x3c, !PT ;  /* 0x0000001c154e7212 */ /* 0x000fe400078e3cff */
[----:B------:R-:W-:Y:S02]  /*ead0*/  LOP3.LUT R34, R103, 0x380, RZ, 0xc0, !PT ;  /* 0x0000038067227812 */ /* 0x000fe400078ec0ff */
[----:B------:R-:W-:-:S02]  /*eae0*/  LOP3.LUT R28, R29, 0x380, RZ, 0xc0, !PT ;  /* 0x000003801d1c7812 */ /* 0x000fc400078ec0ff */
[----:B------:R-:W-:Y:S02]  /*eaf0*/  SHF.R.U64 R32, R32, 0x3, RZ ;  /* 0x0000000320207819 */ /* 0x000fe400000012ff */
[----:B------:R-:W-:Y:S02]  /*eb00*/  SHF.R.U64 R34, R34, 0x3, RZ ;  /* 0x0000000322227819 */ /* 0x000fe400000012ff */
[----:B------:R-:W-:Y:S02]  /*eb10*/  SHF.R.U64 R28, R28, 0x3, RZ ;  /* 0x000000031c1c7819 */ /* 0x000fe400000012ff */
[----:B------:R-:W-:Y:S02]  /*eb20*/  LOP3.LUT R82, R32, R35, RZ, 0x3c, !PT ;  /* 0x0000002320527212 */ /* 0x000fe400078e3cff */
[----:B------:R-:W-:Y:S02]  /*eb30*/  IADD3 R35, P0, R48, 0x5000, RZ ;  /* 0x0000500030237810 */ /* 0x000fe40007f1e0ff */
[----:B------:R-:W-:-:S02]  /*eb40*/  LOP3.LUT R50, R34, R103, RZ, 0x3c, !PT ;  /* 0x0000006722327212 */ /* 0x000fc400078e3cff */
[----:B------:R-:W-:Y:S02]  /*eb50*/  LOP3.LUT R28, R28, R29, RZ, 0x3c, !PT ;  /* 0x0000001d1c1c7212 */ /* 0x000fe400078e3cff */
[----:B------:R-:W-:Y:S02]  /*eb60*/  IADD3 R29, P1, R48, 0x4000, RZ ;  /* 0x00004000301d7810 */ /* 0x000fe40007f3e0ff */
[----:B------:R-:W-:Y:S02]  /*eb70*/  LOP3.LUT R34, R35, 0x380, RZ, 0xc0, !PT ;  /* 0x0000038023227812 */ /* 0x000fe400078ec0ff */
[----:B------:R-:W-:Y:S01]  /*eb80*/  MOV R111, R46 ;  /* 0x0000002e006f7202 */ /* 0x000fe20000000f00 */
[----:B------:R-:W-:Y:S01]  /*eb90*/  IMAD.X R33, RZ, RZ, R49, P1 ;  /* 0x000000ffff217224 */ /* 0x000fe200008e0631 */
[----:B------:R-:W-:Y:S01]  /*eba0*/  SHF.R.U64 R34, R34, 0x3, RZ ;  /* 0x0000000322227819 */ /* 0x000fe200000012ff */
[----:B------:R-:W-:Y:S01]  /*ebb0*/  BAR.SYNC.DEFER_BLOCKING 0x1, 0x100 ;  /* 0x0044000000007b1d */ /* 0x000fe20000010000 */
[----:B---3--:R-:W-:-:S02]  /*ebc0*/  ISETP.NE.AND P1, PT, R94, 0x1, PT ;  /* 0x000000015e00780c */ /* 0x008fc40003f25270 */
[----:B------:R-:W-:Y:S01]  /*ebd0*/  LOP3.LUT R34, R34, R35, RZ, 0x3c, !PT ;  /* 0x0000002322227212 */ /* 0x000fe200078e3cff */
[--C-:B------:R-:W-:Y:S01]  /*ebe0*/  IMAD.X R35, RZ, RZ, R49.reuse, P0 ;  /* 0x000000ffff237224 */ /* 0x100fe200000e0631 */
[----:B------:R-:W-:Y:S02]  /*ebf0*/  IADD3 R103, P0, R48, 0xb000, RZ ;  /* 0x0000b00030677810 */ /* 0x000fe40007f1e0ff */
[----:B------:R-:W-:Y:S02]  /*ec00*/  LOP3.LUT R30, R39, 0x380, RZ, 0xc0, !PT ;  /* 0x00000380271e7812 */ /* 0x000fe400078ec0ff */
[----:B------:R-:W-:Y:S01]  /*ec10*/  LOP3.LUT R46, R103, 0x380, RZ, 0xc0, !PT ;  /* 0x00000380672e7812 */ /* 0x000fe200078ec0ff */
[----:B------:R-:W-:Y:S01]  /*ec20*/  IMAD.X R47, RZ, RZ, R49, P0 ;  /* 0x000000ffff2f7224 */ /* 0x000fe200000e0631 */
[----:B------:R-:W-:Y:S01]  /*ec30*/  MOV R110, R50 ;  /* 0x00000032006e7202 */ /* 0x000fe20000000f00 */
[----:B------:R-:W-:Y:S01]  /*ec40*/  IMAD.IADD R51, R22, 0x1, R17 ;  /* 0x0000000116337824 */ /* 0x000fe200078e0211 */
[----:B------:R-:W-:Y:S01]  /*ec50*/  SHF.R.U64 R46, R46, 0x3, RZ ;  /* 0x000000032e2e7819 */ /* 0x000fe200000012ff */
[----:B------:R-:W2:Y:S01]  /*ec60*/  @P1 LDC R156, c[0x0][0xbec] ;  /* 0x0002fb00ff9c1b82 */ /* 0x000ea20000000800 */
[----:B------:R-:W-:-:S02]  /*ec70*/  SHF.R.U64 R30, R30, 0x3, RZ ;  /* 0x000000031e1e7819 */ /* 0x000fc400000012ff */
[----:B------:R-:W-:Y:S02]  /*ec80*/  LOP3.LUT R46, R46, R103, RZ, 0x3c, !PT ;  /* 0x000000672e2e7212 */ /* 0x000fe400078e3cff */
[----:B------:R-:W-:Y:S02]  /*ec90*/  MOV R103, R26 ;  /* 0x0000001a00677202 */ /* 0x000fe40000000f00 */
[----:B------:R-:W-:Y:S01]  /*eca0*/  LOP3.LUT R74, R30, R39, RZ, 0x3c, !PT ;  /* 0x000000271e4a7212 */ /* 0x000fe200078e3cff */
[----:B------:R-:W3:Y:S01]  /*ecb0*/  @P1 LDC R27, c[0x0][0xbf0] ;  /* 0x0002fc00ff1b1b82 */ /* 0x000ee20000000800 */
[----:B------:R-:W-:Y:S01]  /*ecc0*/  LOP3.LUT R30, R31, 0x380, RZ, 0xc0, !PT ;  /* 0x000003801f1e7812 */ /* 0x000fe200078ec0ff */
[----:B------:R2:W-:Y:S01]  /*ecd0*/  STSM.16.M88.4 [R111], R4 ;  /* 0x000000046f007844 */ /* 0x0005e20000000200 */
[----:B------:R-:W-:Y:S01]  /*ece0*/  MOV R54, R54 ;  /* 0x0000003600367202 */ /* 0x000fe20000000f00 */
[----:B------:R-:W-:Y:S01]  /*ecf0*/  IMAD.MOV.U32 R55, RZ, RZ, R51 ;  /* 0x000000ffff377224 */ /* 0x000fe200078e0033 */
[----:B------:R-:W-:-:S02]  /*ed00*/  SHF.R.U64 R30, R30, 0x3, RZ ;  /* 0x000000031e1e7819 */ /* 0x000fc400000012ff */
[----:B------:R-:W-:Y:S02]  /*ed10*/  MOV R66, R66 ;  /* 0x0000004200427202 */ /* 0x000fe40000000f00 */
[----:B------:R-:W-:Y:S02]  /*ed20*/  LOP3.LUT R86, R30, R31, RZ, 0x3c, !PT ;  /* 0x0000001f1e567212 */ /* 0x000fe400078e3cff */
[----:B------:R-:W-:Y:S02]  /*ed30*/  MOV R82, R82 ;  /* 0x0000005200527202 */ /* 0x000fe40000000f00 */
[----:B------:R-:W-:Y:S02]  /*ed40*/  MOV R86, R86 ;  /* 0x0000005600567202 */ /* 0x000fe40000000f00 */
[----:B------:R-:W-:Y:S02]  /*ed50*/  IADD3 R21, P4, R48, 0x1000, RZ ;  /* 0x0000100030157810 */ /* 0x000fe40007f9e0ff */
[----:B------:R-:W-:Y:S01]  /*ed60*/  MOV R58, R58 ;  /* 0x0000003a003a7202 */ /* 0x000fe20000000f00 */
[----:B--2---:R-:W-:Y:S01]  /*ed70*/  @P1 IMAD.HI.U32 R4, R51, R156, RZ ;  /* 0x0000009c33041227 */ /* 0x004fe200078e00ff */
[----:B------:R-:W-:-:S02]  /*ed80*/  F2FP.F16.F32.PACK_AB R6, R121, R0 ;  /* 0x000000007906723e */ /* 0x000fc400000000ff */
[----:B------:R-:W-:Y:S02]  /*ed90*/  SHF.R.S32.HI R0, RZ, 0x1f, R205 ;  /* 0x0000001fff007819 */ /* 0x000fe400000114cd */
[----:B------:R-:W-:Y:S02]  /*eda0*/  F2FP.F16.F32.PACK_AB R5, R155, R150 ;  /* 0x000000969b05723e */ /* 0x000fe400000000ff */
[----:B---3--:R-:W-:Y:S01]  /*edb0*/  @P1 SHF.R.U32.HI R55, RZ, R27, R4 ;  /* 0x0000001bff371219 */ /* 0x008fe20000011604 */
[----:B------:R-:W-:Y:S01]  /*edc0*/  IMAD R26, R0, UR4, RZ ;  /* 0x00000004001a7c24 */ /* 0x000fe2000f8e02ff */
[----:B------:R-:W-:Y:S02]  /*edd0*/  F2FP.F16.F32.PACK_AB R4, R120, R9 ;  /* 0x000000097804723e */ /* 0x000fe400000000ff */
[----:B------:R-:W-:Y:S01]  /*ede0*/  F2FP.F16.F32.PACK_AB R7, R154, R149 ;  /* 0x000000959a07723e */ /* 0x000fe200000000ff */
[----:B------:R-:W-:Y:S01]  /*edf0*/  IMAD.MOV R53, RZ, RZ, -R55 ;  /* 0x000000ffff357224 */ /* 0x000fe200078e0a37 */
[----:B------:R-:W-:Y:S01]  /*ee00*/  F2FP.F16.F32.PACK_AB R9, R153, R148 ;  /* 0x000000949909723e */ /* 0x000fe200000000ff */
[C---:B------:R-:W-:Y:S01]  /*ee10*/  IMAD R59, R205.reuse, UR5, R26 ;  /* 0x00000005cd3b7c24 */ /* 0x040fe2000f8e021a */
[----:B------:R-:W-:Y:S01]  /*ee20*/  IADD3 R39, P3, R48, 0x7000, RZ ;  /* 0x0000700030277810 */ /* 0x000fe20007f7e0ff */
[----:B------:R-:W-:Y:S01]  /*ee30*/  IMAD R53, R94, R53, R51 ;  /* 0x000000355e357224 */ /* 0x000fe200078e0233 */
[----:B------:R-:W-:Y:S01]  /*ee40*/  STSM.16.M88.4 [R66], R4 ;  /* 0x0000000442007844 */ /* 0x000fe20000000200 */
[----:B------:R-:W-:Y:S01]  /*ee50*/  IMAD.WIDE.U32 R50, R205, UR4, R24 ;  /* 0x00000004cd327c25 */ /* 0x000fe2000f8e0018 */
[----:B------:R-:W-:Y:S01]  /*ee60*/  LOP3.LUT R20, R21, 0x380, RZ, 0xc0, !PT ;  /* 0x0000038015147812 */ /* 0x000fe200078ec0ff */
[----:B------:R-:W-:Y:S01]  /*ee70*/  ULDC.64 UR4, c[0x0][0xb88] ;  /* 0x0002e20000047ab9 */ /* 0x000fe20000000a00 */
[----:B------:R2:W-:Y:S01]  /*ee80*/  STSM.16.M88.4 [R86], R8 ;  /* 0x0000000856007844 */ /* 0x0005e20000000200 */
[----:B------:R-:W-:-:S02]  /*ee90*/  LOP3.LUT R38, R39, 0x380, RZ, 0xc0, !PT ;  /* 0x0000038027267812 */ /* 0x000fc400078ec0ff */
[----:B------:R-:W-:Y:S01]  /*eea0*/  SHF.R.U64 R20, R20, 0x3, RZ ;  /* 0x0000000314147819 */ /* 0x000fe200000012ff */
[----:B------:R3:W-:Y:S01]  /*eeb0*/  STSM.16.M88.4 [R82], R12 ;  /* 0x0000000c52007844 */ /* 0x0007e20000000200 */
[----:B------:R-:W-:Y:S02]  /*eec0*/  MOV R78, R78 ;  /* 0x0000004e004e7202 */ /* 0x000fe40000000f00 */
[----:B------:R-:W-:Y:S02]  /*eed0*/  F2FP.F16.F32.PACK_AB R24, R57, R56 ;  /* 0x000000383918723e */ /* 0x000fe400000000ff */
[----:B------:R-:W-:Y:S02]  /*eee0*/  F2FP.F16.F32.PACK_AB R25, R140, R137 ;  /* 0x000000898c19723e */ /* 0x000fe400000000ff */
[----:B------:R-:W-:Y:S02]  /*eef0*/  F2FP.F16.F32.PACK_AB R26, R61, R60 ;  /* 0x0000003c3d1a723e */ /* 0x000fe400000000ff */
[----:B------:R-:W-:-:S02]  /*ef00*/  F2FP.F16.F32.PACK_AB R27, R143, R136 ;  /* 0x000000888f1b723e */ /* 0x000fc400000000ff */
[----:B------:R-:W-:Y:S02]  /*ef10*/  MOV R74, R74 ;  /* 0x0000004a004a7202 */ /* 0x000fe40000000f00 */
[----:B--2---:R-:W-:Y:S01]  /*ef20*/  SHF.R.S32.HI R9, RZ, 0x1f, R55 ;  /* 0x0000001fff097819 */ /* 0x004fe20000011437 */
[----:B------:R2:W-:Y:S01]  /*ef30*/  STSM.16.M88.4 [R78], R24 ;  /* 0x000000184e007844 */ /* 0x0005e20000000200 */
[----:B------:R-:W-:Y:S01]  /*ef40*/  SHF.R.S32.HI R8, RZ, 0x1f, R53 ;  /* 0x0000001fff087819 */ /* 0x000fe20000011435 */
[----:B---3--:R-:W-:Y:S01]  /*ef50*/  IMAD.IADD R14, R212, 0x1, R17 ;  /* 0x00000001d40e7824 */ /* 0x008fe200078e0211 */
[----:B------:R-:W-:Y:S02]  /*ef60*/  IADD3 R12, P0, R55, R50, RZ ;  /* 0x00000032370c7210 */ /* 0x000fe40007f1e0ff */
[----:B------:R-:W-:Y:S01]  /*ef70*/  F2FP.F16.F32.PACK_AB R4, R65, R64 ;  /* 0x000000404104723e */ /* 0x000fe200000000ff */
[----:B------:R-:W-:Y:S01]  /*ef80*/  IMAD R8, R8, UR4, RZ ;  /* 0x0000000408087c24 */ /* 0x000fe2000f8e02ff */
[----:B------:R-:W-:Y:S01]  /*ef90*/  IADD3.X R13, R9, R51, R59, P0, !PT ;  /* 0x00000033090d7210 */ /* 0x000fe200007fe43b */
[----:B------:R-:W3:Y:S01]  /*efa0*/  @P1 LDC R55, c[0x0][0xbec] ;  /* 0x0002fb00ff371b82 */ /* 0x000ee20000000800 */
[----:B------:R-:W-:Y:S01]  /*efb0*/  F2FP.F16.F32.PACK_AB R5, R142, R135 ;  /* 0x000000878e05723e */ /* 0x000fe200000000ff */
[----:B------:R-:W-:Y:S01]  /*efc0*/  IMAD R15, R53, UR5, R8 ;  /* 0x00000005350f7c24 */ /* 0x000fe2000f8e0208 */
[----:B------:R-:W-:Y:S01]  /*efd0*/  F2FP.F16.F32.PACK_AB R6, R69, R68 ;  /* 0x000000444506723e */ /* 0x000fe200000000ff */
[----:B------:R-:W-:Y:S01]  /*efe0*/  IMAD.WIDE.U32 R12, R53, UR4, R12 ;  /* 0x00000004350c7c25 */ /* 0x000fe2000f8e000c */
[----:B------:R-:W-:Y:S01]  /*eff0*/  F2FP.F16.F32.PACK_AB R7, R141, R134 ;  /* 0x000000868d07723e */ /* 0x000fe200000000ff */
[----:B------:R-:W-:Y:S01]  /*f000*/  ULDC.64 UR4, c[0x0][0xb50] ;  /* 0x0002d40000047ab9 */ /* 0x000fe20000000a00 */
[----:B------:R-:W-:Y:S01]  /*f010*/  SHF.R.U64 R38, R38, 0x3, RZ ;  /* 0x0000000326267819 */ /* 0x000fe200000012ff */
[----:B------:R-:W-:Y:S01]  /*f020*/  IMAD R53, R94, UR6, RZ ;  /* 0x000000065e357c24 */ /* 0x000fe2000f8e02ff */
[----:B------:R-:W-:Y:S01]  /*f030*/  LOP3.LUT R20, R20, R21, RZ, 0x3c, !PT ;  /* 0x0000001514147212 */ /* 0x000fe200078e3cff */
[----:B------:R4:W-:Y:S01]  /*f040*/  STSM.16.M88.4 [R74], R4 ;  /* 0x000000044a007844 */ /* 0x0009e20000000200 */
[----:B------:R-:W-:-:S02]  /*f050*/  IADD3 R21, P2, R48, 0x6000, RZ ;  /* 0x0000600030157810 */ /* 0x000fc40007f5e0ff */
[----:B------:R-:W-:Y:S01]  /*f060*/  LOP3.LUT R38, R38, R39, RZ, 0x3c, !PT ;  /* 0x0000002726267212 */ /* 0x000fe200078e3cff */
[--C-:B------:R-:W-:Y:S01]  /*f070*/  IMAD.X R39, RZ, RZ, R49.reuse, P3 ;  /* 0x000000ffff277224 */ /* 0x100fe200018e0631 */
[----:B------:R-:W-:Y:S01]  /*f080*/  LOP3.LUT P0, RZ, R210, 0x3, RZ, 0xc0, !PT ;  /* 0x00000003d2ff7812 */ /* 0x000fe2000780c0ff */
[----:B------:R-:W-:Y:S01]  /*f090*/  IMAD.X R37, RZ, RZ, R49, P2 ;  /* 0x000000ffff257224 */ /* 0x000fe200010e0631 */
[----:B--2---:R-:W-:Y:S02]  /*f0a0*/  LEA R24, P3, R12, UR4, 0x2 ;  /* 0x000000040c187c11 */ /* 0x004fe4000f8610ff */
[----:B------:R-:W-:Y:S02]  /*f0b0*/  ISETP.GE.OR P2, PT, R14, R53, P0 ;  /* 0x000000350e00720c */ /* 0x000fe40000746670 */
[----:B------:R-:W-:Y:S01]  /*f0c0*/  MOV R70, R70 ;  /* 0x0000004600467202 */ /* 0x000fe20000000f00 */
[----:B------:R-:W-:Y:S01]  /*f0d0*/  SHFL.IDX PT, R64, R24, RZ, 0x1c1f ;  /* 0x001c1fff18407589 */ /* 0x000fe200000e0000 */
[----:B------:R-:W-:-:S02]  /*f0e0*/  F2FP.F16.F32.PACK_AB R8, R73, R72 ;  /* 0x000000484908723e */ /* 0x000fc400000000ff */
[----:B------:R-:W-:Y:S01]  /*f0f0*/  F2FP.F16.F32.PACK_AB R9, R138, R133 ;  /* 0x000000858a09723e */ /* 0x000fe200000000ff */
[----:B----4-:R-:W-:Y:S01]  /*f100*/  VIADD R4, R14, 0x8 ;  /* 0x000000080e047836 */ /* 0x010fe20000000000 */
[----:B------:R-:W-:Y:S01]  /*f110*/  F2FP.F16.F32.PACK_AB R10, R77, R76 ;  /* 0x0000004c4d0a723e */ /* 0x000fe200000000ff */
[----:B------:R-:W-:Y:S01]  /*f120*/  IMAD.IADD R5, R13, 0x1, R15 ;  /* 0x000000010d057824 */ /* 0x000fe200078e020f */
[----:B------:R-:W-:Y:S01]  /*f130*/  F2FP.F16.F32.PACK_AB R11, R139, R132 ;  /* 0x000000848b0b723e */ /* 0x000fe200000000ff */
[----:B------:R-:W-:Y:S01]  /*f140*/  SHFL.IDX PT, R66, R24, 0x1, 0x1c1f ;  /* 0x003c1f0018427f89 */ /* 0x000fe200000e0000 */
[----:B------:R-:W-:Y:S02]  /*f150*/  ISETP.GE.OR P0, PT, R4, R53, P0 ;  /* 0x000000350400720c */ /* 0x000fe40000706670 */
[----:B------:R-:W-:Y:S01]  /*f160*/  LEA.HI.X R25, R12, UR5, R5, 0x2, P3 ;  /* 0x000000050c197c11 */ /* 0x000fe200098f1405 */
[----:B------:R-:W-:Y:S01]  /*f170*/  STSM.16.M88.4 [R70], R8 ;  /* 0x0000000846007844 */ /* 0x000fe20000000200 */
[----:B------:R-:W-:Y:S01]  /*f180*/  MOV R62, R62 ;  /* 0x0000003e003e7202 */ /* 0x000fe20000000f00 */
[----:B------:R-:W-:Y:S01]  /*f190*/  ULDC.64 UR4, c[0x0][0xae8] ;  /* 0x0002ba0000047ab9 */ /* 0x000fe20000000a00 */
[----:B------:R-:W-:Y:S01]  /*f1a0*/  F2FP.F16.F32.PACK_AB R4, R81, R80 ;  /* 0x000000505104723e */ /* 0x000fe200000000ff */
[----:B------:R-:W2:Y:S01]  /*f1b0*/  SHFL.IDX PT, R65, R25, RZ, 0x1c1f ;  /* 0x001c1fff19417589 */ /* 0x000ea200000e0000 */
[----:B------:R-:W-:-:S02]  /*f1c0*/  F2FP.F16.F32.PACK_AB R5, R129, R122 ;  /* 0x0000007a8105723e */ /* 0x000fc400000000ff */
[----:B------:R-:W-:Y:S01]  /*f1d0*/  F2FP.F16.F32.PACK_AB R6, R85, R84 ;  /* 0x000000545506723e */ /* 0x000fe200000000ff */
[----:B------:R-:W4:Y:S01]  /*f1e0*/  SHFL.IDX PT, R67, R25, 0x1, 0x1c1f ;  /* 0x003c1f0019437f89 */ /* 0x000f2200000e0000 */
        /* <DEDUP_REMOVED lines=10> */
[----:B------:R-:W-:Y:S01]  /*f290*/  F2FP.F16.F32.PACK_AB R114, R117, R116 ;  /* 0x000000747572723e */ /* 0x000fe200000000ff */
[----:B------:R-:W-:Y:S01]  /*f2a0*/  STSM.16.M88.4 [R54], R96 ;  /* 0x0000006036007844 */ /* 0x000fe20000000200 */
[----:B------:R-:W-:Y:S02]  /*f2b0*/  F2FP.F16.F32.PACK_AB R115, R119, R118 ;  /* 0x000000767773723e */ /* 0x000fe400000000ff */
[----:B------:R-:W-:Y:S01]  /*f2c0*/  LOP3.LUT R32, R29, 0x380, RZ, 0xc0, !PT ;  /* 0x000003801d207812 */ /* 0x000fe200078ec0ff */
[----:B------:R-:W-:Y:S01]  /*f2d0*/  STSM.16.M88.4 [R110], R104 ;  /* 0x000000686e007844 */ /* 0x000fe20000000200 */
[----:B------:R-:W-:-:S02]  /*f2e0*/  LOP3.LUT R36, R21, 0x380, RZ, 0xc0, !PT ;  /* 0x0000038015247812 */ /* 0x000fc400078ec0ff */
[----:B------:R-:W-:Y:S01]  /*f2f0*/  SHF.R.U64 R32, R32, 0x3, RZ ;  /* 0x0000000320207819 */ /* 0x000fe200000012ff */
[----:B------:R-:W-:Y:S01]  /*f300*/  STSM.16.M88.4 [R103], R112 ;  /* 0x0000007067007844 */ /* 0x000fe20000000200 */
[----:B------:R-:W-:Y:S02]  /*f310*/  SHF.R.U64 R36, R36, 0x3, RZ ;  /* 0x0000000324247819 */ /* 0x000fe400000012ff */
[----:B------:R-:W-:Y:S01]  /*f320*/  LOP3.LUT R32, R32, R29, RZ, 0x3c, !PT ;  /* 0x0000001d20207212 */ /* 0x000fe200078e3cff */
[----:B------:R-:W-:Y:S01]  /*f330*/  BAR.SYNC.DEFER_BLOCKING 0x1, 0x100 ;  /* 0x0044000000007b1d */ /* 0x000fe20000010000 */
[--C-:B------:R-:W-:Y:S01]  /*f340*/  IMAD.X R29, RZ, RZ, R49.reuse, P5 ;  /* 0x000000ffff1d7224 */ /* 0x100fe200028e0631 */
[----:B------:R-:W-:Y:S02]  /*f350*/  IADD3 R31, P6, R48, 0x3000, RZ ;  /* 0x00003000301f7810 */ /* 0x000fe40007fde0ff */
[----:B------:R-:W-:Y:S01]  /*f360*/  LOP3.LUT R36, R36, R21, RZ, 0x3c, !PT ;  /* 0x0000001524247212 */ /* 0x000fe200078e3cff */
[----:B------:R-:W-:Y:S01]  /*f370*/  IMAD.X R21, RZ, RZ, R49, P4 ;  /* 0x000000ffff157224 */ /* 0x000fe200020e0631 */
[----:B------:R-:W-:-:S02]  /*f380*/  LOP3.LUT R30, R31, 0x380, RZ, 0xc0, !PT ;  /* 0x000003801f1e7812 */ /* 0x000fc400078ec0ff */
[----:B------:R-:W-:Y:S02]  /*f390*/  IADD3 R43, P5, R48, 0x9000, RZ ;  /* 0x00009000302b7810 */ /* 0x000fe40007fbe0ff */
[----:B------:R-:W-:Y:S02]  /*f3a0*/  SHF.R.U64 R30, R30, 0x3, RZ ;  /* 0x000000031e1e7819 */ /* 0x000fe400000012ff */
[----:B------:R-:W-:Y:S02]  /*f3b0*/  LOP3.LUT R42, R43, 0x380, RZ, 0xc0, !PT ;  /* 0x000003802b2a7812 */ /* 0x000fe400078ec0ff */
[----:B------:R-:W-:Y:S01]  /*f3c0*/  LOP3.LUT R30, R30, R31, RZ, 0x3c, !PT ;  /* 0x0000001f1e1e7212 */ /* 0x000fe200078e3cff */
[----:B------:R-:W-:Y:S01]  /*f3d0*/  IMAD.X R31, RZ, RZ, R49, P6 ;  /* 0x000000ffff1f7224 */ /* 0x000fe200030e0631 */
[----:B------:R-:W-:Y:S02]  /*f3e0*/  SHF.R.U64 R42, R42, 0x3, RZ ;  /* 0x000000032a2a7819 */ /* 0x000fe400000012ff */
[----:B------:R-:W-:-:S02]  /*f3f0*/  IADD3 R41, P4, R48, 0x8000, RZ ;  /* 0x0000800030297810 */ /* 0x000fc40007f9e0ff */
[----:B------:R-:W-:Y:S02]  /*f400*/  IADD3 R45, P6, R48, 0xa000, RZ ;  /* 0x0000a000302d7810 */ /* 0x000fe40007fde0ff */
[----:B------:R-:W-:Y:S01]  /*f410*/  LOP3.LUT R42, R42, R43, RZ, 0x3c, !PT ;  /* 0x0000002b2a2a7212 */ /* 0x000fe200078e3cff */
[----:B--2---:R-:W-:Y:S01]  /*f420*/  @!P2 ST.E desc[UR8][R64.64], R3 ;  /* 0x000000034000a985 */ /* 0x004fe2000c101908 */
[----:B------:R-:W-:Y:S02]  /*f430*/  LOP3.LUT R40, R41, 0x380, RZ, 0xc0, !PT ;  /* 0x0000038029287812 */ /* 0x000fe400078ec0ff */
[----:B------:R-:W-:Y:S01]  /*f440*/  LOP3.LUT R44, R45, 0x380, RZ, 0xc0, !PT ;  /* 0x000003802d2c7812 */ /* 0x000fe200078ec0ff */
[----:B----4-:R2:W-:Y:S01]  /*f450*/  @!P0 ST.E desc[UR8][R66.64], R2 ;  /* 0x0000000242008985 */ /* 0x0105e2000c101908 */
[----:B------:R-:W-:Y:S02]  /*f460*/  LOP3.LUT R43, R48, 0x380, RZ, 0xc0, !PT ;  /* 0x00000380302b7812 */ /* 0x000fe400078ec0ff */
[----:B------:R-:W-:Y:S01]  /*f470*/  SHF.R.U64 R40, R40, 0x3, RZ ;  /* 0x0000000328287819 */ /* 0x000fe200000012ff */
[----:B------:R4:W5:Y:S01]  /*f480*/  LD.E.128 R24, desc[UR8][R28.64] ;  /* 0x000000081c187980 */ /* 0x000962000c101d00 */
[----:B------:R-:W-:-:S02]  /*f490*/  SHF.R.U64 R44, R44, 0x3, RZ ;  /* 0x000000032c2c7819 */ /* 0x000fc400000012ff */
[----:B------:R-:W-:Y:S01]  /*f4a0*/  SHF.R.U64 R43, R43, 0x3, RZ ;  /* 0x000000032b2b7819 */ /* 0x000fe200000012ff */
[----:B------:R0:W5:Y:S01]  /*f4b0*/  LD.E.128 R8, desc[UR8][R20.64] ;  /* 0x0000000814087980 */ /* 0x000162000c101d00 */
[----:B------:R-:W-:Y:S01]  /*f4c0*/  LOP3.LUT R40, R40, R41, RZ, 0x3c, !PT ;  /* 0x0000002928287212 */ /* 0x000fe200078e3cff */
[--C-:B------:R-:W-:Y:S01]  /*f4d0*/  IMAD.X R41, RZ, RZ, R49.reuse, P4 ;  /* 0x000000ffff297224 */ /* 0x100fe200020e0631 */
[----:B------:R-:W-:Y:S01]  /*f4e0*/  LOP3.LUT R44, R44, R45, RZ, 0x3c, !PT ;  /* 0x0000002d2c2c7212 */ /* 0x000fe200078e3cff */
[----:B--2---:R-:W-:Y:S01]  /*f4f0*/  IMAD R2, R91, UR4, RZ ;  /* 0x000000045b027c24 */ /* 0x004fe2000f8e02ff */
[----:B------:R2:W5:Y:S01]  /*f500*/  LD.E.128 R4, desc[UR8][R30.64] ;  /* 0x000000081e047980 */ /* 0x000562000c101d00 */
[----:B----4-:R-:W4:Y:S01]  /*f510*/  @P1 LDC R29, c[0x0][0xbf0] ;  /* 0x0002fc00ff1d1b82 */ /* 0x010f220000000800 */
[----:B------:R-:W-:Y:S01]  /*f520*/  LOP3.LUT R48, R43, R48, RZ, 0x3c, !PT ;  /* 0x000000302b307212 */ /* 0x000fe200078e3cff */
[----:B------:R-:W-:Y:S01]  /*f530*/  IMAD.X R43, RZ, RZ, R49, P5 ;  /* 0x000000ffff2b7224 */ /* 0x000fe200028e0631 */
[----:B------:R1:W5:Y:S01]  /*f540*/  LD.E.128 R68, desc[UR8][R32.64] ;  /* 0x0000000820447980 */ /* 0x000362000c101d00 */
[----:B0-----:R-:W-:-:S02]  /*f550*/  IMAD R20, R206, 0x20, R208 ;  /* 0x00000020ce147824 */ /* 0x001fc400078e02d0 */
[----:B------:R-:W-:Y:S01]  /*f560*/  IMAD R21, R207, UR5, R2 ;  /* 0x00000005cf157c24 */ /* 0x000fe2000f8e0202 */
[----:B------:R0:W5:Y:S01]  /*f570*/  LD.E.128 R60, desc[UR8][R34.64] ;  /* 0x00000008223c7980 */ /* 0x000162000c101d00 */
[----:B------:R-:W-:Y:S02]  /*f580*/  IMAD.IADD R28, R17, 0x1, R20 ;  /* 0x00000001111c7824 */ /* 0x000fe400078e0214 */
[----:B------:R-:W-:Y:S01]  /*f590*/  IMAD.WIDE.U32 R2, R207, UR4, RZ ;  /* 0x00000004cf027c25 */ /* 0x000fe2000f8e00ff */
[----:B------:R-:W-:Y:S01]  /*f5a0*/  ULDC.64 UR4, c[0x0][0xaf0] ;  /* 0x0002bc0000047ab9 */ /* 0x000fe20000000a00 */
[----:B------:R0:W5:Y:S02]  /*f5b0*/  LD.E.128 R12, desc[UR8][R36.64] ;  /* 0x00000008240c7980 */ /* 0x000164000c101d00 */
[----:B---3--:R-:W-:Y:S02]  /*f5c0*/  @P1 IMAD.HI.U32 R20, R28, R55, RZ ;  /* 0x000000371c141227 */ /* 0x008fe400078e00ff */
[----:B------:R0:W5:Y:S02]  /*f5d0*/  LD.E.128 R56, desc[UR8][R38.64] ;  /* 0x0000000826387980 */ /* 0x000164000c101d00 */
[----:B------:R-:W-:-:S02]  /*f5e0*/  IMAD.IADD R3, R3, 0x1, R21 ;  /* 0x0000000103037824 */ /* 0x000fc400078e0215 */
[----:B------:R-:W-:Y:S01]  /*f5f0*/  IMAD.MOV.U32 R21, RZ, RZ, R28 ;  /* 0x000000ffff157224 */ /* 0x000fe200078e001c */
[----:B------:R0:W5:Y:S01]  /*f600*/  LD.E.128 R80, desc[UR8][R40.64] ;  /* 0x0000000828507980 */ /* 0x000162000c101d00 */
[----:B------:R-:W-:Y:S01]  /*f610*/  IMAD R0, R0, UR4, RZ ;  /* 0x0000000400007c24 */ /* 0x000fe2000f8e02ff */
[----:B----4-:R-:W-:Y:S01]  /*f620*/  @P1 SHF.R.U32.HI R21, RZ, R29, R20 ;  /* 0x0000001dff151219 */ /* 0x010fe20000011614 */
[C---:B------:R-:W-:Y:S01]  /*f630*/  IMAD.WIDE.U32 R2, R205.reuse, UR4, R2 ;  /* 0x00000004cd027c25 */ /* 0x040fe2000f8e0002 */
[----:B------:R0:W5:Y:S03]  /*f640*/  LD.E.128 R76, desc[UR8][R42.64] ;  /* 0x000000082a4c7980 */ /* 0x000166000c101d00 */
[----:B------:R-:W-:Y:S01]  /*f650*/  IMAD R29, R205, UR5, R0 ;  /* 0x00000005cd1d7c24 */ /* 0x000fe2000f8e0200 */
[--C-:B------:R-:W-:Y:S01]  /*f660*/  SHF.R.S32.HI R0, RZ, 0x1f, R21.reuse ;  /* 0x0000001fff007819 */ /* 0x100fe20000011415 */
[----:B--2---:R-:W-:Y:S01]  /*f670*/  IMAD.MOV R31, RZ, RZ, -R21 ;  /* 0x000000ffff1f7224 */ /* 0x004fe200078e0a15 */
[----:B------:R-:W-:Y:S01]  /*f680*/  ULDC.64 UR4, c[0x0][0xae0] ;  /* 0x0002b80000047ab9 */ /* 0x000fe20000000a00 */
[----:B------:R-:W-:Y:S01]  /*f690*/  IMAD.X R45, RZ, RZ, R49, P6 ;  /* 0x000000ffff2d7224 */ /* 0x000fe200030e0631 */
[----:B------:R0:W5:Y:S01]  /*f6a0*/  LD.E.128 R64, desc[UR8][R46.64] ;  /* 0x000000082e407980 */ /* 0x000162000c101d00 */
[----:B------:R-:W-:-:S02]  /*f6b0*/  IMAD.IADD R3, R3, 0x1, R29 ;  /* 0x0000000103037824 */ /* 0x000fc400078e021d */
[----:B------:R-:W-:Y:S01]  /*f6c0*/  IMAD R0, R0, UR4, RZ ;  /* 0x0000000400007c24 */ /* 0x000fe2000f8e02ff */
[----:B------:R-:W5:Y:S01]  /*f6d0*/  LD.E.128 R48, desc[UR8][R48.64] ;  /* 0x0000000830307980 */ /* 0x000f62000c101d00 */
[----:B------:R-:W-:Y:S02]  /*f6e0*/  IMAD R29, R94, R31, R28 ;  /* 0x0000001f5e1d7224 */ /* 0x000fe400078e021c */
[C---:B------:R-:W-:Y:S01]  /*f6f0*/  IMAD R31, R21.reuse, UR5, R0 ;  /* 0x00000005151f7c24 */ /* 0x040fe2000f8e0200 */
[----:B------:R0:W5:Y:S01]  /*f700*/  LD.E.128 R72, desc[UR8][R44.64] ;  /* 0x000000082c487980 */ /* 0x000162000c101d00 */
[----:B------:R-:W-:Y:S01]  /*f710*/  IMAD.WIDE.U32 R2, R21, UR4, R2 ;  /* 0x0000000415027c25 */ /* 0x000fe2000f8e0002 */
[----:B------:R-:W-:Y:S01]  /*f720*/  SHF.R.S32.HI R0, RZ, 0x1f, R29 ;  /* 0x0000001fff007819 */ /* 0x000fe2000001141d */
[----:B------:R-:W-:Y:S01]  /*f730*/  ULDC.64 UR4, c[0x0][0xad8] ;  /* 0x0002b60000047ab9 */ /* 0x000fe20000000a00 */
[----:B------:R-:W-:Y:S01]  /*f740*/  @!PT LDS RZ, [RZ] ;  /* 0x00000000fffff984 */ /* 0x000fe20000000800 */
[----:B------:R-:W-:Y:S01]  /*f750*/  @!PT LDS RZ, [RZ] ;  /* 0x00000000fffff984 */ /* 0x000fe20000000800 */
[----:B------:R-:W-:Y:S01]  /*f760*/  @!PT LDS RZ, [RZ] ;  /* 0x00000000fffff984 */ /* 0x000fe20000000800 */
[----:B------:R-:W-:Y:S01]  /*f770*/  @!PT LDS RZ, [RZ] ;  /* 0x00000000fffff984 */ /* 0x000fe20000000800 */
[----:B------:R2:W-:Y:S06]  /*f780*/  MEMBAR.ALL.CTA ;  /* 0x0000000000007992 */ /* 0x0005ec0000008000 */
[----:B--2---:R-:W2:Y:S01]  /*f790*/  FENCE.VIEW.ASYNC.S ;  /* 0x00000000000073c6 */ /* 0x004ea20000000000 */
[----:B------:R-:W-:-:S02]  /*f7a0*/  IMAD.IADD R3, R3, 0x1, R31 ;  /* 0x0000000103037824 */ /* 0x000fc400078e021f */
[----:B------:R-:W-:Y:S02]  /*f7b0*/  IMAD R20, R0, UR4, RZ ;  /* 0x0000000400147c24 */ /* 0x000fe4000f8e02ff */
[----:B-1----:R-:W-:Y:S02]  /*f7c0*/  IMAD.IADD R32, R208, 0x1, R17 ;  /* 0x00000001d0207824 */ /* 0x002fe400078e0211 */
        /* <DEDUP_REMOVED lines=8> */
[----:B------:R-:W-:Y:S02]  /*f850*/  LEA.HI.X R30, R2, UR5, R3, 0x1, P3 ;  /* 0x00000005021e7c11 */ /* 0x000fe400098f0c03 */
[----:B------:R-:W-:Y:S02]  /*f860*/  PRMT R90, RZ, 0x654, R90 ;  /* 0x00000654ff5a7816 */ /* 0x000fe4000000005a */
[-C--:B------:R-:W-:Y:S01]  /*f870*/  ISETP.GE.AND P1, PT, R0, R53.reuse, PT ;  /* 0x000000350000720c */ /* 0x080fe20003f26270 */
[----:B------:R-:W-:Y:S01]  /*f880*/  VIADD R0, R32, 0x40 ;  /* 0x0000004020007836 */ /* 0x000fe20000000000 */
[----:B--2---:R0:W-:Y:S01]  /*f890*/  SYNCS.ARRIVE.TRANS64.RED.A1T0 RZ, [R90+URZ], RZ ;  /* 0x000000ff5aff79a7 */ /* 0x0041e2000810043f */
[----:B------:R0:W1:Y:S01]  /*f8a0*/  SHFL.IDX PT, R21, R17, RZ, 0x181f ;  /* 0x00181fff11157589 */ /* 0x00006200000e0000 */
[----:B------:R-:W-:Y:S03]  /*f8b0*/  BSSY B1, `(.L_x_5745) ;  /* 0x0000012000017945 */ /* 0x000fe60003800000 */
[----:B------:R0:W2:Y:S01]  /*f8c0*/  SHFL.IDX PT, R29, R30, RZ, 0x181f ;  /* 0x00181fff1e1d7589 */ /* 0x0000a200000e0000 */
[----:B------:R-:W-:Y:S01]  /*f8d0*/  ISETP.GE.AND P0, PT, R0, R53, PT ;  /* 0x000000350000720c */ /* 0x000fe20003f06270 */
[----:B------:R-:W-:-:S12]  /*f8e0*/  @P2 BRA `(.L_x_5746) ;  /* 0x0000000000382947 */ /* 0x000fd80003800000 */
        /* <DEDUP_REMOVED lines=10> */
[----:B-----5:R3:W-:Y:S01]  /*f990*/  @!P4 ST.E.128 desc[UR6][R2.64], R48 ;  /* 0x000000300200c985 */ /* 0x0207e2000c101d06 */
[----:B------:R-:W-:-:S03]  /*f9a0*/  @!P2 LEA.HI.X R29, R204, R29, R214, 0x1, P6 ;  /* 0x0000001dcc1da211 */ /* 0x000fc600030f0cd6 */
[----:B------:R3:W-:Y:S04]  /*f9b0*/  @!P3 ST.E.128 desc[UR6][R20.64], R68 ;  /* 0x000000441400b985 */ /* 0x0007e8000c101d06 */
[----:B------:R3:W-:Y:S02]  /*f9c0*/  @!P2 ST.E.128 desc[UR6][R28.64], R80 ;  /* 0x000000501c00a985 */ /* 0x0007e4000c101d06 */
.L_x_5746:
[----:B------:R-:W-:Y:S05]  /*f9d0*/  BSYNC B1 ;  /* 0x0000000000017941 */ /* 0x000fea0003800000 */
.L_x_5745:
[----:B--23--:R2:W3:Y:S01]  /*f9e0*/  SHFL.IDX PT, R29, R30, 0x1, 0x181f ;  /* 0x00381f001e1d7f89 */ /* 0x00c4e200000e0000 */
[----:B------:R-:W-:Y:S03]  /*f9f0*/  BSSY B1, `(.L_x_5747) ;  /* 0x0000011000017945 */ /* 0x000fe60003800000 */
[----:B------:R2:W4:Y:S01]  /*fa00*/  SHFL.IDX PT, R3, R17, 0x1, 0x181f ;  /* 0x00381f0011037f89 */ /* 0x00052200000e0000 */
[----:B------:R-:W-:Y:S05]  /*fa10*/  @P1 BRA `(.L_x_5748) ;  /* 0x0000000000381947 */ /* 0x000fea0003800000 */
[----:B------:R-:W-:Y:S01]  /*fa20*/  ULDC UR4, c[0x0][0xac8] ;  /* 0x0002b20000047ab9 */ /* 0x000fe20000000800 */
[----:B------:R-:W-:Y:S01]  /*fa30*/  ULDC.64 UR6, c[0x0][0x208] ;  /* 0x0000820000067ab9 */ /* 0x000fe20000000a00 */
[----:B------:R-:W-:Y:S02]  /*fa40*/  ISETP.GE.AND P4, PT, R16, UR4, PT ;  /* 0x0000000410007c0c */ /* 0x000fe4000bf86270 */
[----:B------:R-:W-:Y:S02]  /*fa50*/  ISETP.GE.AND P5, PT, R23, UR4, PT ;  /* 0x0000000417007c0c */ /* 0x000fe4000bfa6270 */
[----:B------:R-:W-:-:S09]  /*fa60*/  ISETP.GE.AND P6, PT, R204, UR4, PT ;  /* 0x00000004cc007c0c */ /* 0x000fd2000bfc6270 */
[-C--:B----4-:R-:W-:Y:S02]  /*fa70*/  @!P4 LEA R2, P1, R16, R3.reuse, 0x1 ;  /* 0x000000031002c211 */ /* 0x090fe400078208ff */
[CC--:B------:R-:W-:Y:S02]  /*fa80*/  @!P5 LEA R20, P2, R23.reuse, R3.reuse, 0x1 ;  /* 0x000000031714d211 */ /* 0x0c0fe400078408ff */
[----:B------:R-:W-:Y:S02]  /*fa90*/  @!P6 LEA R28, P3, R204, R3, 0x1 ;  /* 0x00000003cc1ce211 */ /* 0x000fe400078608ff */
[-C--:B---3--:R-:W-:Y:S02]  /*faa0*/  @!P4 LEA.HI.X R3, R16, R29.reuse, R216, 0x1, P1 ;  /* 0x0000001d1003c211 */ /* 0x088fe400008f0cd8 */
[-C--:B-1----:R-:W-:Y:S02]  /*fab0*/  @!P5 LEA.HI.X R21, R23, R29.reuse, R215, 0x1, P2 ;  /* 0x0000001d1715d211 */ /* 0x082fe400010f0cd7 */
[----:B------:R-:W-:Y:S01]  /*fac0*/  @!P6 LEA.HI.X R29, R204, R29, R214, 0x1, P3 ;  /* 0x0000001dcc1de211 */ /* 0x000fe200018f0cd6 */
[----:B-----5:R1:W-:Y:S04]  /*fad0*/  @!P4 ST.E.128 desc[UR6][R2.64], R8 ;  /* 0x000000080200c985 */ /* 0x0203e8000c101d06 */
[----:B------:R1:W-:Y:S04]  /*fae0*/  @!P5 ST.E.128 desc[UR6][R20.64], R60 ;  /* 0x0000003c1400d985 */ /* 0x0003e8000c101d06 */
[----:B------:R1:W-:Y:S02]  /*faf0*/  @!P6 ST.E.128 desc[UR6][R28.64], R76 ;  /* 0x0000004c1c00e985 */ /* 0x0003e4000c101d06 */
.L_x_5748:
[----:B------:R-:W-:Y:S05]  /*fb00*/  BSYNC B1 ;  /* 0x0000000000017941 */ /* 0x000fea0003800000 */
.L_x_5747:
[----:B-1---5:R1:W0:Y:S01]  /*fb10*/  SHFL.IDX PT, R11, R30, 0x2, 0x181f ;  /* 0x00581f001e0b7f89 */ /* 0x02222200000e0000 */
[----:B------:R-:W-:Y:S03]  /*fb20*/  BSSY B1, `(.L_x_5749) ;  /* 0x0000011000017945 */ /* 0x000fe60003800000 */
[----:B----4-:R1:W4:Y:S01]  /*fb30*/  SHFL.IDX PT, R3, R17, 0x2, 0x181f ;  /* 0x00581f0011037f89 */ /* 0x01032200000e0000 */
        /* <DEDUP_REMOVED lines=15> */
.L_x_5750:
[----:B------:R-:W-:Y:S05]  /*fc30*/  BSYNC B1 ;  /* 0x0000000000017941 */ /* 0x000fea0003800000 */
.L_x_5749:
[----:B------:R-:W-:Y:S01]  /*fc40*/  VIADD R0, R32, 0x60 ;  /* 0x0000006020007836 */ /* 0x000fe20000000000 */
[----:B0-----:R0:W0:Y:S04]  /*fc50*/  SHFL.IDX PT, R11, R30, 0x3, 0x181f ;  /* 0x00781f001e0b7f89 */ /* 0x00102800000e0000 */
[----:B------:R-:W-:Y:S01]  /*fc60*/  ISETP.GE.AND P0, PT, R0, R53, PT ;  /* 0x000000350000720c */ /* 0x000fe20003f06270 */
[----:B-12---:R-:W1:-:S12]  /*fc70*/  SHFL.IDX PT, R17, R17, 0x3, 0x181f ;  /* 0x00781f0011117f89 */ /* 0x006e5800000e0000 */
[----:B------:R-:W-:Y:S05]  /*fc80*/  @P0 BRA `(.L_x_5751) ;  /* 0x0000000800d80947 */ /* 0x000fea0003800000 */
[----:B------:R-:W-:Y:S01]  /*fc90*/  ULDC UR4, c[0x0][0xac8] ;  /* 0x0002b20000047ab9 */ /* 0x000fe20000000800 */
[----:B------:R-:W-:Y:S01]  /*fca0*/  ULDC.64 UR6, c[0x0][0x208] ;  /* 0x0000820000067ab9 */ /* 0x000fe20000000a00 */
[----:B------:R-:W-:Y:S02]  /*fcb0*/  ISETP.GE.AND P2, PT, R16, UR4, PT ;  /* 0x0000000410007c0c */ /* 0x000fe4000bf46270 */
[----:B------:R-:W-:-:S11]  /*fcc0*/  ISETP.GE.AND P3, PT, R23, UR4, PT ;  /* 0x0000000417007c0c */ /* 0x000fd6000bf66270 */
[CC--:B-1----:R-:W-:Y:S02]  /*fcd0*/  @!P2 LEA R2, P0, R16.reuse, R17.reuse, 0x1 ;  /* 0x000000111002a211 */ /* 0x0c2fe400078008ff */
[C---:B------:R-:W-:Y:S02]  /*fce0*/  @!P3 LEA R8, P1, R23.reuse, R17, 0x1 ;  /* 0x000000111708b211 */ /* 0x040fe400078208ff */
[-C--:B0---4-:R-:W-:Y:S02]  /*fcf0*/  @!P2 LEA.HI.X R3, R16, R11.reuse, R216, 0x1, P0 ;  /* 0x0000000b1003a211 */ /* 0x091fe400000f0cd8 */
        /* <DEDUP_REMOVED lines=10> */
.L_x_5744:
[----:B------:R-:W2:Y:S01]  /*fda0*/  LDC R12, c[0x0][0xbe8] ;  /* 0x0002fa00ff0c7b82 */ /* 0x000ea20000000800 */
[----:B------:R-:W-:Y:S01]  /*fdb0*/  ISETP.GE.AND P0, PT, R217, 0x80, PT ;  /* 0x00000080d900780c */ /* 0x000fe20003f06270 */
[----:B------:R-:W-:Y:S01]  /*fdc0*/  IMAD R0, R206, 0x20, R208 ;  /* 0x00000020ce007824 */ /* 0x000fe200078e02d0 */
[----:B------:R-:W-:Y:S01]  /*fdd0*/  BSSY B1, `(.L_x_5752) ;  /* 0x000002f000017945 */ /* 0x000fe20003800000 */
[----:B------:R-:W-:Y:S02]  /*fde0*/  SHF.R.S32.HI R8, RZ, 0x1f, R207 ;  /* 0x0000001fff087819 */ /* 0x000fe400000114cf */
[----:B------:R-:W-:Y:S01]  /*fdf0*/  IMAD.IADD R13, R17, 0x1, R0 ;  /* 0x00000001110d7824 */ /* 0x000fe200078e0200 */
[----:B------:R-:W-:Y:S02]  /*fe00*/  SHF.R.S32.HI R10, RZ, 0x1f, R205 ;  /* 0x0000001fff0a7819 */ /* 0x000fe400000114cd */
[----:B--2---:R-:W-:-:S13]  /*fe10*/  ISETP.NE.AND P1, PT, R12, 0x1, PT ;  /* 0x000000010c00780c */ /* 0x004fda0003f25270 */
[----:B------:R-:W2:Y:S08]  /*fe20*/  @P1 LDC R14, c[0x0][0xbec] ;  /* 0x0002fb00ff0e1b82 */ /* 0x000eb00000000800 */
[----:B------:R-:W3:Y:S01]  /*fe30*/  @P1 LDC R15, c[0x0][0xbf0] ;  /* 0x0002fc00ff0f1b82 */ /* 0x000ee20000000800 */
[----:B------:R-:W-:Y:S05]  /*fe40*/  @P0 BRA `(.L_x_5753) ;  /* 0x00000000009c0947 */ /* 0x000fea0003800000 */
[----:B------:R-:W4:Y:S01]  /*fe50*/  S2R R2, SR_TID.X ;  /* 0x0000000000027919 */ /* 0x000f220000002100 */
[----:B------:R-:W5:Y:S01]  /*fe60*/  LDC R9, c[0x0][0xbe8] ;  /* 0x0002fa00ff097b82 */ /* 0x000f620000000800 */
[----:B------:R-:W-:Y:S02]  /*fe70*/  ULDC UR4, c[0x0][0xa88] ;  /* 0x0002a20000047ab9 */ /* 0x000fe40000000800 */
[----:B-----5:R-:W-:Y:S01]  /*fe80*/  IMAD R3, R9, UR4, RZ ;  /* 0x0000000409037c24 */ /* 0x020fe2000f8e02ff */
[----:B----4-:R-:W-:-:S04]  /*fe90*/  IADD3 R6, R17, -0x80, R2 ;  /* 0xffffff8011067810 */ /* 0x010fc80007ffe002 */
[----:B------:R-:W-:-:S13]  /*fea0*/  ISETP.GE.AND P0, PT, R6, R3, PT ;  /* 0x000000030600720c */ /* 0x000fda0003f06270 */
[----:B------:R-:W-:Y:S05]  /*feb0*/  @P0 BRA `(.L_x_5753) ;  /* 0x0000000000800947 */ /* 0x000fea0003800000 */
[----:B------:R-:W-:Y:S01]  /*fec0*/  ISETP.NE.AND P0, PT, R9, 0x1, PT ;  /* 0x000000010900780c */ /* 0x000fe20003f05270 */
[----:B------:R-:W-:Y:S01]  /*fed0*/  ULDC.64 UR4, c[0x0][0xb90] ;  /* 0x0002e40000047ab9 */ /* 0x000fe20000000a00 */
[----:B------:R-:W-:Y:S01]  /*fee0*/  IMAD.MOV.U32 R5, RZ, RZ, R6 ;  /* 0x000000ffff057224 */ /* 0x000fe200078e0006 */
[----:B------:R-:W-:Y:S01]  /*fef0*/  ULDC.64 UR6, c[0x0][0x208] ;  /* 0x0000820000067ab9 */ /* 0x000fe20000000a00 */
[----:B------:R-:W-:-:S04]  /*ff00*/  IMAD R4, R8, UR4, RZ ;  /* 0x0000000408047c24 */ /* 0x000fc8000f8e02ff */
[----:B------:R-:W-:-:S05]  /*ff10*/  IMAD R7, R207, UR5, R4 ;  /* 0x00000005cf077c24 */ /* 0x000fca000f8e0204 */
[----:B------:R-:W4:Y:S08]  /*ff20*/  @P0 LDC R3, c[0x0][0xbec] ;  /* 0x0002fb00ff030b82 */ /* 0x000f300000000800 */
[----:B------:R-:W5:Y:S01]  /*ff30*/  @P0 LDC R11, c[0x0][0xbf0] ;  /* 0x0002fc00ff0b0b82 */ /* 0x000f620000000800 */
[----:B----4-:R-:W-:-:S04]  /*ff40*/  @P0 IMAD.HI.U32 R0, R6, R3, RZ ;  /* 0x0000000306000227 */ /* 0x010fc800078e00ff */
[----:B------:R-:W-:Y:S01]  /*ff50*/  IMAD.WIDE.U32 R2, R207, UR4, RZ ;  /* 0x00000004cf027c25 */ /* 0x000fe2000f8e00ff */
        /* <DEDUP_REMOVED lines=22> */
.L_x_5753:
[----:B------:R-:W-:Y:S05]  /*100c0*/  BSYNC B1 ;  /* 0x0000000000017941 */ /* 0x000fea0003800000 */
.L_x_5752:
[----:B------:R-:W-:Y:S01]  /*100d0*/  ULDC.64 UR4, c[0x0][0xae8] ;  /* 0x0002ba0000047ab9 */ /* 0x000fe20000000a00 */
[----:B--2---:R-:W-:Y:S01]  /*100e0*/  @P1 IMAD.HI.U32 R0, R13, R14, RZ ;  /* 0x0000000e0d001227 */ /* 0x004fe200078e00ff */
[----:B------:R-:W-:Y:S01]  /*100f0*/  ULDC UR6, c[0x0][0xa88] ;  /* 0x0002a20000067ab9 */ /* 0x000fe20000000800 */
[----:B------:R-:W-:Y:S02]  /*10100*/  BSSY B1, `(.L_x_5754) ;  /* 0x0000035000017945 */ /* 0x000fe40003800000 */
[----:B------:R-:W-:Y:S02]  /*10110*/  IMAD R2, R8, UR4, RZ ;  /* 0x0000000408027c24 */ /* 0x000fe4000f8e02ff */
[----:B----4-:R-:W-:Y:S01]  /*10120*/  IMAD.MOV.U32 R5, RZ, RZ, R13 ;  /* 0x000000ffff057224 */ /* 0x010fe200078e000d */
[----:B---3--:R-:W-:Y:S01]  /*10130*/  @P1 SHF.R.U32.HI R5, RZ, R15, R0 ;  /* 0x0000000fff051219 */ /* 0x008fe20000011600 */
[C---:B------:R-:W-:Y:S02]  /*10140*/  IMAD R7, R207.reuse, UR5, R2 ;  /* 0x00000005cf077c24 */ /* 0x040fe4000f8e0202 */
[----:B------:R-:W-:Y:S01]  /*10150*/  IMAD.WIDE.U32 R2, R207, UR4, RZ ;  /* 0x00000004cf027c25 */ /* 0x000fe2000f8e00ff */
[----:B------:R-:W-:Y:S01]  /*10160*/  ULDC.64 UR4, c[0x0][0xaf0] ;  /* 0x0002bc0000047ab9 */ /* 0x000fe20000000a00 */
[----:B------:R-:W-:-:S02]  /*10170*/  SHF.R.S32.HI R0, RZ, 0x1f, R5 ;  /* 0x0000001fff007819 */ /* 0x000fc40000011405 */
[----:B------:R-:W-:Y:S02]  /*10180*/  IMAD R4, R10, UR4, RZ ;  /* 0x000000040a047c24 */ /* 0x000fe4000f8e02ff */
[----:B------:R-:W-:Y:S02]  /*10190*/  IMAD.IADD R3, R3, 0x1, R7 ;  /* 0x0000000103037824 */ /* 0x000fe400078e0207 */
        /* <DEDUP_REMOVED lines=14> */
[----:B------:R-:W-:Y:S02]  /*10280*/  IMAD R9, R12, UR6, RZ ;  /* 0x000000060c097c24 */ /* 0x000fe4000f8e02ff */
        /* <DEDUP_REMOVED lines=8> */
[----:B------:R2:W3:Y:S01]  /*10310*/  SHFL.IDX PT, R7, R4, RZ, 0x181f ;  /* 0x00181fff04077589 */ /* 0x0004e200000e0000 */
[-C--:B------:R-:W-:Y:S01]  /*10320*/  ISETP.GE.AND P1, PT, R0, R9.reuse, PT ;  /* 0x000000090000720c */ /* 0x080fe20003f26270 */
[----:B------:R-:W-:Y:S02]  /*10330*/  VIADD R0, R6, 0x40 ;  /* 0x0000004006007836 */ /* 0x000fe40000000000 */
[----:B------:R2:W4:Y:S03]  /*10340*/  SHFL.IDX PT, R3, R5, RZ, 0x181f ;  /* 0x00181fff05037589 */ /* 0x00052600000e0000 */
[----:B------:R-:W-:Y:S01]  /*10350*/  ISETP.GE.AND P0, PT, R0, R9, PT ;  /* 0x000000090000720c */ /* 0x000fe20003f06270 */
[----:B------:R-:W-:-:S12]  /*10360*/  @P2 BRA `(.L_x_5755) ;  /* 0x0000000000382947 */ /* 0x000fd80003800000 */
[----:B------:R-:W-:Y:S01]  /*10370*/  ULDC UR4, c[0x0][0xac8] ;  /* 0x0002b20000047ab9 */ /* 0x000fe20000000800 */
[----:B------:R-:W-:Y:S01]  /*10380*/  ULDC.64 UR6, c[0x0][0x208] ;  /* 0x0000820000067ab9 */ /* 0x000fe20000000a00 */
[----:B------:R-:W-:Y:S02]  /*10390*/  ISETP.GE.AND P4, PT, R16, UR4, PT ;  /* 0x0000000410007c0c */ /* 0x000fe4000bf86270 */
[----:B------:R-:W-:Y:S02]  /*103a0*/  ISETP.GE.AND P3, PT, R23, UR4, PT ;  /* 0x0000000417007c0c */ /* 0x000fe4000bf66270 */
[----:B------:R-:W-:-:S09]  /*103b0*/  ISETP.GE.AND P2, PT, R204, UR4, PT ;  /* 0x00000004cc007c0c */ /* 0x000fd2000bf46270 */
[CC--:B---3--:R-:W-:Y:S02]  /*103c0*/  @!P4 LEA R10, P6, R16.reuse, R7.reuse, 0x1 ;  /* 0x00000007100ac211 */ /* 0x0c8fe400078c08ff */
[C---:B------:R-:W-:Y:S02]  /*103d0*/  @!P3 LEA R12, P5, R23.reuse, R7, 0x1 ;  /* 0x00000007170cb211 */ /* 0x040fe400078a08ff */
[----:B----4-:R-:W-:Y:S02]  /*103e0*/  @!P4 LEA.HI.X R11, R16, R3, R216, 0x1, P6 ;  /* 0x00000003100bc211 */ /* 0x010fe400030f0cd8 */
[C---:B------:R-:W-:Y:S02]  /*103f0*/  @!P2 LEA R2, P6, R204.reuse, R7, 0x1 ;  /* 0x00000007cc02a211 */ /* 0x040fe400078c08ff */
[-C--:B------:R-:W-:Y:S01]  /*10400*/  @!P3 LEA.HI.X R13, R23, R3.reuse, R215, 0x1, P5 ;  /* 0x00000003170db211 */ /* 0x080fe200028f0cd7 */
[----:B------:R3:W-:Y:S01]  /*10410*/  @!P4 ST.E.128 desc[UR6][R10.64], RZ ;  /* 0x000000ff0a00c985 */ /* 0x0007e2000c101d06 */
[----:B------:R-:W-:-:S03]  /*10420*/  @!P2 LEA.HI.X R3, R204, R3, R214, 0x1, P6 ;  /* 0x00000003cc03a211 */ /* 0x000fc600030f0cd6 */
[----:B------:R3:W-:Y:S04]  /*10430*/  @!P3 ST.E.128 desc[UR6][R12.64], RZ ;  /* 0x000000ff0c00b985 */ /* 0x0007e8000c101d06 */
[----:B------:R3:W-:Y:S02]  /*10440*/  @!P2 ST.E.128 desc[UR6][R2.64], RZ ;  /* 0x000000ff0200a985 */ /* 0x0007e4000c101d06 */
.L_x_5755:
[----:B------:R-:W-:Y:S05]  /*10450*/  BSYNC B1 ;  /* 0x0000000000017941 */ /* 0x000fea0003800000 */
.L_x_5754:
        /* <DEDUP_REMOVED lines=8> */
[----:B------:R-:W-:-:S09]  /*104e0*/  ISETP.GE.AND P6, PT, R204, UR4, PT ;  /* 0x00000004cc007c0c */ /* 0x000fd2000bfc6270 */
[-C--:B0-----:R-:W-:Y:S02]  /*104f0*/  @!P4 LEA R10, P1, R16, R7.reuse, 0x1 ;  /* 0x00000007100ac211 */ /* 0x081fe400078208ff */
        /* <DEDUP_REMOVED lines=8> */
.L_x_5757:
[----:B------:R-:W-:Y:S05]  /*10580*/  BSYNC B1 ;  /* 0x0000000000017941 */ /* 0x000fea0003800000 */
.L_x_5756:
        /* <DEDUP_REMOVED lines=18> */
.L_x_5759:
[----:B------:R-:W-:Y:S05]  /*106b0*/  BSYNC B1 ;  /* 0x0000000000017941 */ /* 0x000fea0003800000 */
.L_x_5758:
[----:B------:R-:W-:Y:S01]  /*106c0*/  VIADD R0, R6, 0x60 ;  /* 0x0000006006007836 */ /* 0x000fe20000000000 */
[----:B0-23--:R-:W0:Y:S04]  /*106d0*/  SHFL.IDX PT, R5, R5, 0x3, 0x181f ;  /* 0x00781f0005057f89 */ /* 0x00de2800000e0000 */
[----:B------:R-:W-:Y:S01]  /*106e0*/  ISETP.GE.AND P0, PT, R0, R9, PT ;  /* 0x000000090000720c */ /* 0x000fe20003f06270 */
[----:B----4-:R2:W3:-:S12]  /*106f0*/  SHFL.IDX PT, R3, R4, 0x3, 0x181f ;  /* 0x00781f0004037f89 */ /* 0x0104d800000e0000 */
[----:B--2---:R-:W-:Y:S05]  /*10700*/  @P0 BRA `(.L_x_5751) ;  /* 0x0000000000380947 */ /* 0x004fea0003800000 */
        /* <DEDUP_REMOVED lines=14> */
.L_x_5751:
[----:B------:R-:W-:Y:S05]  /*107f0*/  BSYNC B0 ;  /* 0x0000000000007941 */ /* 0x000fea0003800000 */
.L_x_5743:
[----:B------:R-:W-:Y:S02]  /*10800*/  ULDC UR4, c[0x0][0xc38] ;  /* 0x00030e0000047ab9 */ /* 0x000fe40000000800 */
[----:B-1----:R-:W-:-:S13]  /*10810*/  ISETP.GE.AND P0, PT, R52, UR4, PT ;  /* 0x0000000434007c0c */ /* 0x002fda000bf06270 */
[----:B------:R-:W-:Y:S05]  /*10820*/  @!P0 BRA `(.L_x_5760) ;  /* 0xffffff0400588947 */ /* 0x000fea000383ffff */
[----:B------:R-:W-:Y:S05]  /*10830*/  EXIT ;  /* 0x000000000000794d */ /* 0x000fea0003800000 */
.L_x_5708:
        /* <DEDUP_REMOVED lines=39> */
[----:B------:R0:W-:Y:S04]  /*10ab0*/  STL [R1+0x4], R2 ;  /* 0x0000040201007387 */ /* 0x0001e80000100800 */
[----:B------:R1:W-:Y:S01]  /*10ac0*/  STL [R1+0x28], RZ ;  /* 0x000028ff01007387 */ /* 0x0003e20000100800 */
[----:B0-----:R-:W-:-:S02]  /*10ad0*/  LOP3.LUT R2, R0, 0x40, RZ, 0xfc, !PT ;  /* 0x0000004000027812 */ /* 0x001fc400078efcff */
[----:B-1----:R-:W-:-:S07]  /*10ae0*/  LOP3.LUT R0, R0, 0x80, RZ, 0xfc, !PT ;  /* 0x0000008000007812 */ /* 0x002fce00078efcff */
.L_x_5855:
[----:B--2---:R-:W2:Y:S01]  /*10af0*/  LDL R5, [R1+0x18] ;  /* 0x0000180001057983 */ /* 0x004ea20000100800 */
[----:B0-----:R-:W0:Y:S01]  /*10b00*/  LDC R0, c[0x0][0xc60] ;  /* 0x00031800ff007b82 */ /* 0x001e220000000800 */
[----:B------:R-:W-:Y:S01]  /*10b10*/  ULDC UR4, c[0x0][0xc78] ;  /* 0x00031e0000047ab9 */ /* 0x000fe20000000800 */
[----:B0-----:R-:W-:-:S13]  /*10b20*/  ISETP.NE.AND P0, PT, R0, 0x1, PT ;  /* 0x000000010000780c */ /* 0x001fda0003f05270 */
[----:B---3--:R-:W2:Y:S08]  /*10b30*/  @P0 LDC R2, c[0x0][0xc64] ;  /* 0x00031900ff020b82 */ /* 0x008eb00000000800 */
[----:B-1----:R-:W0:Y:S01]  /*10b40*/  @P0 LDC R3, c[0x0][0xc68] ;  /* 0x00031a00ff030b82 */ /* 0x002e220000000800 */
[----:B--2---:R-:W-:-:S04]  /*10b50*/  @P0 IMAD.HI.U32 R2, R5, R2, RZ ;  /* 0x0000000205020227 */ /* 0x004fc800078e00ff */
[----:B------:R-:W-:Y:S01]  /*10b60*/  IMAD.MOV.U32 R4, RZ, RZ, R5 ;  /* 0x000000ffff047224 */ /* 0x000fe200078e0005 */
[----:B0-----:R-:W-:-:S04]  /*10b70*/  @P0 SHF.R.U32.HI R4, RZ, R3, R2 ;  /* 0x00000003ff040219 */ /* 0x001fc80000011602 */
[----:B------:R-:W-:Y:S01]  /*10b80*/  ISETP.GE.AND P0, PT, R4, UR4, PT ;  /* 0x0000000404007c0c */ /* 0x000fe2000bf06270 */
[----:B------:R-:W-:-:S04]  /*10b90*/  IMAD.MOV R3, RZ, RZ, -R4 ;  /* 0x000000ffff037224 */ /* 0x000fc800078e0a04 */
[----:B------:R-:W-:-:S08]  /*10ba0*/  IMAD R0, R0, R3, R5 ;  /* 0x0000000300007224 */ /* 0x000fd000078e0205 */
[----:B------:R-:W-:Y:S05]  /*10bb0*/  @!P0 BRA `(.L_x_5762) ;  /* 0x0000000000208947 */ /* 0x000fea0003800000 */
[----:B------:R-:W0:Y:S02]  /*10bc0*/  LDC R5, c[0x0][0xc6c] ;  /* 0x00031b00ff057b82 */ /* 0x000e240000000800 */
[----:B0-----:R-:W-:-:S13]  /*10bd0*/  ISETP.NE.AND P0, PT, R5, 0x1, PT ;  /* 0x000000010500780c */ /* 0x001fda0003f05270 */
[----:B------:R-:W0:Y:S02]  /*10be0*/  @P0 LDC.64 R2, c[0x0][0xc70] ;  /* 0x00031c00ff020b82 */ /* 0x000e240000000a00 */
[----:B0-----:R-:W-:-:S04]  /*10bf0*/  @P0 IMAD.HI.U32 R6, R0, R2, RZ ;  /* 0x0000000200060227 */ /* 0x001fc800078e00ff */
[----:B------:R-:W-:Y:S01]  /*10c00*/  IMAD.MOV.U32 R2, RZ, RZ, R0 ;  /* 0x000000ffff027224 */ /* 0x000fe200078e0000 */
[----:B------:R-:W-:-:S05]  /*10c10*/  @P0 SHF.R.U32.HI R2, RZ, R3, R6 ;  /* 0x00000003ff020219 */ /* 0x000fca0000011606 */
[----:B------:R-:W-:Y:S01]  /*10c20*/  IMAD R5, R2, R5, RZ ;  /* 0x0000000502057224 */ /* 0x000fe200078e02ff */
[----:B------:R-:W-:Y:S06]  /*10c30*/  BRA `(.L_x_5763) ;  /* 0x00000000001c7947 */ /* 0x000fec0003800000 */
.L_x_5762:
[----:B------:R-:W0:Y:S02]  /*10c40*/  LDC R5, c[0x0][0xc54] ;  /* 0x00031500ff057b82 */ /* 0x000e240000000800 */
[----:B0-----:R-:W-:-:S13]  /*10c50*/  ISETP.NE.AND P0, PT, R5, 0x1, PT ;  /* 0x000000010500780c */ /* 0x001fda0003f05270 */
[----:B------:R-:W0:Y:S02]  /*10c60*/  @P0 LDC.64 R2, c[0x0][0xc58] ;  /* 0x00031600ff020b82 */ /* 0x000e240000000a00 */
[----:B0-----:R-:W-:-:S04]  /*10c70*/  @P0 IMAD.HI.U32 R6, R0, R2, RZ ;  /* 0x0000000200060227 */ /* 0x001fc800078e00ff */
[----:B------:R-:W-:Y:S01]  /*10c80*/  IMAD.MOV.U32 R2, RZ, RZ, R0 ;  /* 0x000000ffff027224 */ /* 0x000fe200078e0000 */
[----:B------:R-:W-:-:S05]  /*10c90*/  @P0 SHF.R.U32.HI R2, RZ, R3, R6 ;  /* 0x00000003ff020219 */ /* 0x000fca0000011606 */
[----:B------:R-:W-:-:S07]  /*10ca0*/  IMAD R5, R2, R5, RZ ;  /* 0x0000000502057224 */ /* 0x000fce00078e02ff */
.L_x_5763:
[----:B------:R-:W0:Y:S01]  /*10cb0*/  LDC R3, c[0x0][0xc48] ;  /* 0x00031200ff037b82 */ /* 0x000e220000000800 */
[----:B------:R-:W-:Y:S01]  /*10cc0*/  IMAD.IADD R5, R0, 0x1, -R5 ;  /* 0x0000000100057824 */ /* 0x000fe200078e0a05 */
[----:B------:R-:W-:Y:S01]  /*10cd0*/  LOP3.LUT R2, RZ, R2, RZ, 0x33, !PT ;  /* 0x00000002ff027212 */ /* 0x000fe200078e33ff */
[----:B------:R-:W-:Y:S01]  /*10ce0*/  ULDC UR4, c[0x0][0xc3c] ;  /* 0x00030f0000047ab9 */ /* 0x000fe20000000800 */
[----:B------:R-:W-:Y:S03]  /*10cf0*/  BSSY B7, `(.L_x_5764) ;  /* 0x000043b000077945 */ /* 0x000fe60003800000 */
[----:B------:R-:W-:Y:S01]  /*10d00*/  VIADD R7, R2, UR4 ;  /* 0x0000000402077c36 */ /* 0x000fe20008000000 */
[----:B------:R-:W1:Y:S01]  /*10d10*/  LDC R0, c[0x0][0xc54] ;  /* 0x00031500ff007b82 */ /* 0x000e620000000800 */
[----:B------:R-:W-:Y:S02]  /*10d20*/  ULDC.64 UR4, c[0x0][0x418] ;  /* 0x0001060000047ab9 */ /* 0x000fe40000000a00 */
[----:B------:R-:W-:Y:S01]  /*10d30*/  IMAD.SHL.U32 R2, R7, 0x80, RZ ;  /* 0x0000008007027824 */ /* 0x000fe200078e00ff */
[----:B------:R-:W-:-:S03]  /*10d40*/  UISETP.NE.U32.AND UP0, UPT, UR4, URZ, UPT ;  /* 0x0000003f0400728c */ /* 0x000fc6000bf05070 */
[----:B------:R-:W-:Y:S01]  /*10d50*/  VIADD R2, R2, 0x7f ;  /* 0x0000007f02027836 */ /* 0x000fe20000000000 */
[----:B------:R-:W-:Y:S01]  /*10d60*/  UISETP.NE.AND.EX UP0, UPT, UR5, URZ, UPT, UP0 ;  /* 0x0000003f0500728c */ /* 0x000fe2000bf05300 */
[----:B------:R-:W-:Y:S02]  /*10d70*/  ULDC UR4, c[0x0][0x424] ;  /* 0x0001090000047ab9 */ /* 0x000fe40000000800 */
[----:B------:R-:W-:Y:S01]  /*10d80*/  ULDC UR5, c[0x0][0x288] ;  /* 0x0000a20000057ab9 */ /* 0x000fe20000000800 */
[----:B------:R-:W-:Y:S02]  /*10d90*/  USEL UR4, UR4, 0x1, UP0 ;  /* 0x0000000104047887 */ /* 0x000fe40008000000 */
[----:B------:R-:W-:Y:S01]  /*10da0*/  UIADD3 UR6, -UR5, 0x70, URZ ;  /* 0x0000007005067890 */ /* 0x000fe2000fffe13f */
[C---:B0-----:R-:W-:Y:S02]  /*10db0*/  ISETP.NE.AND P0, PT, R3.reuse, 0x1, PT ;  /* 0x000000010300780c */ /* 0x041fe40003f05270 */
[----:B------:R-:W-:Y:S01]  /*10dc0*/  ULDC UR5, c[0x0][0x2f0] ;  /* 0x0000bc0000057ab9 */ /* 0x000fe20000000800 */
[----:B------:R-:W-:Y:S01]  /*10dd0*/  R2UR UR36, R3 ;  /* 0x00000000032472ca */ /* 0x000fe200000e0000 */
[----:B------:R-:W-:-:S02]  /*10de0*/  UIMAD UR6, UR4, UR5, UR6 ;  /* 0x00000005040672a4 */ /* 0x000fc4000f8e0206 */
[----:B------:R-:W-:Y:S01]  /*10df0*/  UIMAD UR5, UR4, UR5, 0x6f ;  /* 0x0000006f040574a4 */ /* 0x000fe2000f8e0205 */
[----:B-1----:R-:W-:Y:S02]  /*10e00*/  IMAD R0, R4, R0, R5 ;  /* 0x0000000004007224 */ /* 0x002fe400078e0205 */
[----:B------:R-:W-:Y:S02]  /*10e10*/  UMOV UR4, URZ ;  /* 0x0000003f00047c82 */ /* 0x000fe40008000000 */
[----:B------:R-:W-:Y:S01]  /*10e20*/  UIMAD.WIDE UR4, UR5, -0x6db6db6d, UR4 ;  /* 0x92492493050478a5 */ /* 0x000fe2000f8e0204 */
[----:B------:R-:W-:Y:S01]  /*10e30*/  IMAD.MOV.U32 R6, RZ, RZ, R0 ;  /* 0x000000ffff067224 */ /* 0x000fe200078e0000 */
[----:B------:R-:W0:Y:S01]  /*10e40*/  @P0 LDC R5, c[0x0][0xc4c] ;  /* 0x00031300ff050b82 */ /* 0x000e220000000800 */
[----:B------:R-:W-:Y:S01]  /*10e50*/  R2UR UR7, R0 ;  /* 0x00000000000772ca */ /* 0x000fe200000e0000 */
[----:B------:R-:W-:-:S04]  /*10e60*/  USHF.R.U32.HI UR4, URZ, 0x1f, UR5 ;  /* 0x0000001f3f047899 */ /* 0x000fc80008011605 */
[----:B------:R-:W-:Y:S02]  /*10e70*/  ULEA.HI.SX32 UR4, UR5, UR4, 0x1a ;  /* 0x0000000405047291 */ /* 0x000fe4000f8fd23f */
[----:B------:R-:W1:Y:S01]  /*10e80*/  @P0 LDC R3, c[0x0][0xc50] ;  /* 0x00031400ff030b82 */ /* 0x000e620000000800 */
[----:B0-----:R-:W-:-:S07]  /*10e90*/  @P0 IMAD.HI.U32 R4, R0, R5, RZ ;  /* 0x0000000500040227 */ /* 0x001fce00078e00ff */
[----:B------:R-:W0:Y:S01]  /*10ea0*/  LDC R0, c[0x0][0x448] ;  /* 0x00011200ff007b82 */ /* 0x000e220000000800 */
[----:B-1----:R-:W-:-:S05]  /*10eb0*/  @P0 SHF.R.U32.HI R6, RZ, R3, R4 ;  /* 0x00000003ff060219 */ /* 0x002fca0000011604 */
[----:B------:R1:W-:Y:S04]  /*10ec0*/  STL [R1+0x1c], R6 ;  /* 0x00001c0601007387 */ /* 0x0003e80000100800 */
[----:B------:R1:W-:Y:S01]  /*10ed0*/  STL [R1+0x24], R7 ;  /* 0x0000240701007387 */ /* 0x0003e20000100800 */
[----:B0-----:R-:W-:-:S13]  /*10ee0*/  ISETP.NE.AND P0, PT, R0, 0x1, PT ;  /* 0x000000010000780c */ /* 0x001fda0003f05270 */
[----:B------:R-:W0:Y:S08]  /*10ef0*/  @P0 LDC R3, c[0x0][0x44c] ;  /* 0x00011300ff030b82 */ /* 0x000e300000000800 */
[----:B------:R-:W2:Y:S01]  /*10f00*/  @P0 LDC R0, c[0x0][0x450] ;  /* 0x00011400ff000b82 */ /* 0x000ea20000000800 */
[----:B0-----:R-:W-:-:S05]  /*10f10*/  @P0 IMAD.HI.U32 R3, R2, R3, RZ ;  /* 0x0000000302030227 */ /* 0x001fca00078e00ff */
[----:B--2---:R-:W-:Y:S01]  /*10f20*/  @P0 SHF.R.U32.HI R2, RZ, R0, R3 ;  /* 0x00000000ff020219 */ /* 0x004fe20000011603 */
[----:B------:R-:W-:-:S04]  /*10f30*/  IMAD.MOV R0, RZ, RZ, -R6 ;  /* 0x000000ffff007224 */ /* 0x000fc800078e0a06 */
[----:B------:R-:W-:Y:S01]  /*10f40*/  VIADD R3, R2, UR6 ;  /* 0x0000000602037c36 */ /* 0x000fe20008000000 */
[----:B------:R-:W-:Y:S01]  /*10f50*/  R2UR UR6, R0 ;  /* 0x00000000000672ca */ /* 0x000fe200000e0000 */
[----:B------:R-:W-:-:S04]  /*10f60*/  IMAD.MOV.U32 R2, RZ, RZ, RZ ;  /* 0x000000ffff027224 */ /* 0x000fc800078e00ff */
[----:B------:R-:W-:-:S05]  /*10f70*/  IMAD.HI R2, R3, -0x6db6db6d, R2 ;  /* 0x9249249303027827 */ /* 0x000fca00078e0202 */
[----:B------:R-:W-:-:S03]  /*10f80*/  SHF.R.U32.HI R3, RZ, 0x1f, R2 ;  /* 0x0000001fff037819 */ /* 0x000fc60000011602 */
[----:B------:R-:W-:Y:S01]  /*10f90*/  UIMAD UR36, UR36, UR6, UR7 ;  /* 0x00000006242472a4 */ /* 0x000fe2000f8e0207 */
[----:B------:R-:W-:-:S04]  /*10fa0*/  LEA.HI.SX32 R3, R2, R3, 0x1a ;  /* 0x0000000302037211 */ /* 0x000fc800078fd2ff */
[----:B------:R-:W-:-:S04]  /*10fb0*/  VIMNMX R19, R3, UR4, PT ;  /* 0x0000000403137c48 */ /* 0x000fc8000bfe0100 */
[----:B------:R-:W-:Y:S01]  /*10fc0*/  ISETP.GT.AND P0, PT, R19, RZ, PT ;  /* 0x000000ff1300720c */ /* 0x000fe20003f04270 */
[----:B------:R1:W-:-:S12]  /*10fd0*/  STL [R1+0x20], R19 ;  /* 0x0000201301007387 */ /* 0x0003d80000100800 */
[----:B-1----:R-:W-:Y:S05]  /*10fe0*/  @P0 BRA `(.L_x_5765) ;  /* 0x00000000004c0947 */ /* 0x002fea0003800000 */
        /* <DEDUP_REMOVED lines=19> */
.L_x_5765:
        /* <DEDUP_REMOVED lines=20> */
.L_x_5768:
[----:B------:R-:W-:Y:S05]  /*11260*/  BSYNC B6 ;  /* 0x0000000000067941 */ /* 0x000fea0003800000 */
.L_x_5767:
        /* <DEDUP_REMOVED lines=20> */
.L_x_5771:
        /* <DEDUP_REMOVED lines=15> */
.L_x_5770:
[----:B------:R-:W-:Y:S05]  /*114a0*/  BSYNC B6 ;  /* 0x0000000000067941 */ /* 0x000fea0003800000 */
.L_x_5769:
[----:B------:R-:W2:Y:S01]  /*114b0*/  LDL R16, [R1+0x1c] ;  /* 0x00001c0001107983 */ /* 0x000ea20000100800 */
[----:B------:R-:W0:Y:S01]  /*114c0*/  LDC.64 R2, c[0x0][0x9f8] ;  /* 0x00027e00ff027b82 */ /* 0x000e220000000a00 */
[----:B------:R-:W-:Y:S01]  /*114d0*/  ULDC.64 UR4, c[0x0][0x208] ;  /* 0x0000820000047ab9 */ /* 0x000fe20000000a00 */
[----:B0-----:R-:W-:-:S04]  /*114e0*/  ISETP.NE.U32.AND P0, PT, R2, RZ, PT ;  /* 0x000000ff0200720c */ /* 0x001fc80003f05070 */
[----:B------:R-:W-:-:S13]  /*114f0*/  ISETP.NE.AND.EX P0, PT, R3, RZ, PT, P0 ;  /* 0x000000ff0300720c */ /* 0x000fda0003f05300 */
[----:B------:R-:W0:Y:S01]  /*11500*/  @P0 LDC.64 R2, c[0x0][0x9f8] ;  /* 0x00027e00ff020b82 */ /* 0x000e220000000a00 */
[----:B--2---:R-:W-:Y:S02]  /*11510*/  IMAD.MOV.U32 R7, RZ, RZ, R16 ;  /* 0x000000ffff077224 */ /* 0x004fe400078e0010 */
[----:B0-----:R-:W-:-:S05]  /*11520*/  @P0 IMAD.WIDE R2, R16, 0x4, R2 ;  /* 0x0000000410020825 */ /* 0x001fca00078e0202 */
[----:B------:R0:W2:Y:S01]  /*11530*/  @P0 LDG.E R7, desc[UR4][R2.64] ;  /* 0x0000000402070981 */ /* 0x0000a2000c1e1900 */
[----:B------:R-:W-:Y:S01]  /*11540*/  UMOV UR4, 0xffffffff ;  /* 0xffffffff00047882 */ /* 0x000fe20000000000 */
[----:B------:R-:W-:Y:S01]  /*11550*/  VIADD R19, R19, 0xffffffff ;  /* 0xffffffff13137836 */ /* 0x000fe20000000000 */
[----:B------:R-:W1:Y:S01]  /*11560*/  S2R R0, SR_TID.X ;  /* 0x0000000000007919 */ /* 0x000e620000002100 */
[----:B0-----:R-:W0:Y:S02]  /*11570*/  LDC.64 R2, c[0x0][0x418] ;  /* 0x00010600ff027b82 */ /* 0x001e240000000a00 */
[----:B0-----:R-:W-:Y:S02]  /*11580*/  ISETP.NE.U32.AND P0, PT, R2, RZ, PT ;  /* 0x000000ff0200720c */ /* 0x001fe40003f05070 */
[----:B-1----:R-:W-:Y:S02]  /*11590*/  SHF.R.U32.HI R0, RZ, 0x5, R0 ;  /* 0x00000005ff007819 */ /* 0x002fe40000011600 */
[----:B------:R-:W-:-:S02]  /*115a0*/  ISETP.NE.AND.EX P1, PT, R3, RZ, PT, P0 ;  /* 0x000000ff0300720c */ /* 0x000fc40003f25300 */
        /* <DEDUP_REMOVED lines=9> */
.L_x_5870:
        /* <DEDUP_REMOVED lines=8> */
.L_x_5873:
        /* <DEDUP_REMOVED lines=21> */
.L_x_5775:
[----:B-1----:R-:W3:Y:S01]  /*11810*/  LDL R0, [R1+0x4] ;  /* 0x0000040001007983 */ /* 0x002ee20000100800 */
[----:B--2---:R-:W-:Y:S01]  /*11820*/  IMAD R2, R18, 0x8, R17 ;  /* 0x0000000812027824 */ /* 0x004fe200078e0211 */
[----:B---3--:R-:W-:-:S04]  /*11830*/  SHF.L.U32 R0, R0, 0x1f, RZ ;  /* 0x0000001f00007819 */ /* 0x008fc800000006ff */
[----:B------:R-:W1:Y:S02]  /*11840*/  SYNCS.PHASECHK.TRANS64.TRYWAIT P0, [R2+URZ+0x36840], R0 ;  /* 0x03684000020075a7 */ /* 0x000e64000800017f */
[----:B-1----:R-:W-:Y:S05]  /*11850*/  @!P0 BRA `(.L_x_5776) ;  /* 0x0000004000588947 */ /* 0x002fea0003800000 */
.L_x_5874:
        /* <DEDUP_REMOVED lines=11> */
.L_x_5777:
[----:B-1----:R-:W-:Y:S01]  /*11910*/  IMAD R0, R18, 0xa800, R17 ;  /* 0x0000a80012007824 */ /* 0x002fe200078e0211 */
[----:B------:R-:W-:Y:S01]  /*11920*/  R2UR UR33, R2 ;  /* 0x00000000022172ca */ /* 0x000fe200000e0000 */
[----:B------:R-:W-:Y:S01]  /*11930*/  UIADD3 UR4, UP0, UR38, 0x370, URZ ;  /* 0x0000037026047890 */ /* 0x000fe2000ff1e03f */
[----:B------:R-:W-:Y:S01]  /*11940*/  R2UR UR35, R19 ;  /* 0x00000000132372ca */ /* 0x000fe200000e0000 */
[----:B------:R-:W-:Y:S01]  /*11950*/  UMOV UR6, 0x0 ;  /* 0x0000000000067882 */ /* 0x000fe20000000000 */
[----:B------:R-:W-:Y:S01]  /*11960*/  R2UR UR8, R0 ;  /* 0x00000000000872ca */ /* 0x000fe200000e0000 */
[----:B------:R-:W-:Y:S01]  /*11970*/  UIADD3.X UR5, URZ, UR39, URZ, UP0, !UPT ;  /* 0x000000273f057290 */ /* 0x000fe200087fe43f */
[----:B-----5:R-:W-:Y:S01]  /*11980*/  R2UR UR37, R16 ;  /* 0x00000000102572ca */ /* 0x020fe200000e0000 */
[----:B------:R-:W-:Y:S01]  /*11990*/  UMOV UR7, 0x14f00000 ;  /* 0x14f0000000077882 */ /* 0x000fe20000000000 */
[----:B------:R-:W-:Y:S01]  /*119a0*/  PLOP3.LUT P0, PT, PT, PT, PT, 0x80, 0x0 ;  /* 0x000000000000781c */ /* 0x000fe20003f0f070 */
[----:B------:R-:W-:Y:S01]  /*119b0*/  UMOV UR34, URZ ;  /* 0x0000003f00227c82 */ /* 0x000fe20008000000 */
[----:B------:R-:W-:Y:S01]  /*119c0*/  UMOV UR18, 0x40 ;  /* 0x0000004000127882 */ /* 0x000fe20000000000 */
[----:B------:R-:W-:Y:S01]  /*119d0*/  UMOV UR20, UR36 ;  /* 0x0000002400147c82 */ /* 0x000fe20008000000 */
[----:B------:R-:W-:Y:S01]  /*119e0*/  P2R R0, PR, RZ, 0x1 ;  /* 0x00000001ff007803 */ /* 0x000fe20000000000 */
[----:B------:R-:W-:-:S02]  /*119f0*/  UIADD3 UR33, UR33, 0x36830, URZ ;  /* 0x0003683021217890 */ /* 0x000fc4000fffe03f */
[----:B------:R-:W-:Y:S02]  /*11a00*/  UIMAD UR35, UR35, 0x70, URZ ;  /* 0x00000070232378a4 */ /* 0x000fe4000f8e023f */
[----:B------:R-:W-:Y:S01]  /*11a10*/  UIADD3 UR32, UR8, 0x21400, URZ ;  /* 0x0002140008207890 */ /* 0x000fe2000fffe03f */
[----:B------:R2:W-:Y:S01]  /*11a20*/  STL [R1+0xc], R0 ;  /* 0x00000c0001007387 */ /* 0x0005e20000100800 */
[----:B------:R-:W-:Y:S02]  /*11a30*/  UIADD3 UR16, UR8, 0x24c00, URZ ;  /* 0x00024c0008107890 */ /* 0x000fe4000fffe03f */
[----:B------:R-:W-:Y:S01]  /*11a40*/  UIADD3 UR8, UR8, 0x28400, URZ ;  /* 0x0002840008087890 */ /* 0x000fe2000fffe03f */
[----:B------:R-:W-:Y:S01]  /*11a50*/  UMOV UR21, UR37 ;  /* 0x0000002500157c82 */ /* 0x000fe20008000000 */
[----:B------:R-:W-:Y:S01]  /*11a60*/  UMOV UR17, UR33 ;  /* 0x0000002100117c82 */ /* 0x000fe20008000000 */
[----:B------:R-:W-:Y:S01]  /*11a70*/  UMOV UR19, UR35 ;  /* 0x0000002300137c82 */ /* 0x000fe20008000000 */
[----:B------:R-:W-:Y:S01]  /*11a80*/  UMOV UR10, 0x80 ;  /* 0x00000080000a7882 */ /* 0x000fe20000000000 */
[----:B------:R-:W-:Y:S01]  /*11a90*/  UMOV UR12, UR36 ;  /* 0x00000024000c7c82 */ /* 0x000fe20008000000 */
[----:B------:R-:W-:Y:S01]  /*11aa0*/  UMOV UR13, UR37 ;  /* 0x00000025000d7c82 */ /* 0x000fe20008000000 */
[----:B------:R-:W-:Y:S01]  /*11ab0*/  UMOV UR9, UR33 ;  /* 0x0000002100097c82 */ /* 0x000fe20008000000 */
[----:B------:R-:W-:Y:S01]  /*11ac0*/  UMOV UR11, UR35 ;  /* 0x00000023000b7c82 */ /* 0x000fe20008000000 */
[----:B------:R2:W-:Y:S01]  /*11ad0*/  UTMALDG.4D [UR32], [UR4], desc[UR6] ;  /* 0x00000620040075b4 */ /* 0x0005e20008019000 */
[----:B------:R2:W-:Y:S01]  /*11ae0*/  UTMALDG.4D [UR16], [UR4], desc[UR6] ;  /* 0x00000610040075b4 */ /* 0x0005e20008019000 */
[----:B------:R2:W-:Y:S02]  /*11af0*/  UTMALDG.4D [UR8], [UR4], desc[UR6] ;  /* 0x00000608040075b4 */ /* 0x0005e40008019000 */
[----:B--2---:R-:W-:Y:S01]  /*11b00*/  NOP ;  /* 0x0000000000007918 */ /* 0x004fe20000000000 */
.L_x_5773:
        /* <DEDUP_REMOVED lines=22> */
.L_x_5779:
[----:B------:R-:W-:Y:S05]  /*11c70*/  BSYNC B6 ;  /* 0x0000000000067941 */ /* 0x000fea0003800000 */
.L_x_5778:
[----:B------:R-:W2:Y:S01]  /*11c80*/  LDL.LU R6, [R1+0x1c] ;  /* 0x00001c0001067983 */ /* 0x000ea20000300800 */
[----:B0-----:R-:W0:Y:S08]  /*11c90*/  LDC R7, c[0x0][0x448] ;  /* 0x00011200ff077b82 */ /* 0x001e300000000800 */
[----:B------:R-:W1:Y:S01]  /*11ca0*/  LDC.64 R2, c[0x0][0x2e0] ;  /* 0x0000b800ff027b82 */ /* 0x000e620000000a00 */
[----:B------:R-:W3:Y:S01]  /*11cb0*/  LDL R8, [R1+0x24] ;  /* 0x0000240001087983 */ /* 0x000ee20000100800 */
[----:B------:R-:W-:Y:S01]  /*11cc0*/  USHF.R.S32.HI UR4, URZ, 0x1f, UR36 ;  /* 0x0000001f3f047899 */ /* 0x000fe20008011424 */
[----:B------:R-:W-:Y:S01]  /*11cd0*/  ULDC.64 UR8, c[0x0][0x2d8] ;  /* 0x0000b60000087ab9 */ /* 0x000fe20000000a00 */
[----:B------:R-:W4:Y:S02]  /*11ce0*/  S2R R4, SR_TID.X ;  /* 0x0000000000047919 */ /* 0x000f240000002100 */
[----:B------:R-:W-:-:S02]  /*11cf0*/  UIMAD UR6, UR4, UR8, URZ ;  /* 0x00000008040672a4 */ /* 0x000fc4000f8e023f */
[----:B------:R-:W-:Y:S01]  /*11d00*/  UIMAD.WIDE.U32 UR4, UR36, UR8, URZ ;  /* 0x00000008240472a5 */ /* 0x000fe2000f8e003f */
[----:B------:R-:W4:Y:S01]  /*11d10*/  S2R R9, SR_TID.X ;  /* 0x0000000000097919 */ /* 0x000f220000002100 */
[----:B------:R-:W-:-:S04]  /*11d20*/  UIMAD UR6, UR36, UR9, UR6 ;  /* 0x00000009240672a4 */ /* 0x000fc8000f8e0206 */
[----:B------:R-:W-:Y:S01]  /*11d30*/  UIADD3 UR5, UR5, UR6, URZ ;  /* 0x0000000605057290 */ /* 0x000fe2000fffe03f */
[----:B0-----:R-:W-:Y:S02]  /*11d40*/  ISETP.NE.AND P0, PT, R7, 0x1, PT ;  /* 0x000000010700780c */ /* 0x001fe40003f05270 */
[----:B------:R-:W-:Y:S01]  /*11d50*/  ULDC.64 UR6, c[0x0][0x280] ;  /* 0x0000a00000067ab9 */ /* 0x000fe20000000a00 */
[C---:B----4-:R-:W-:Y:S01]  /*11d60*/  LOP3.LUT R5, R4.reuse, 0x7f, RZ, 0xc0, !PT ;  /* 0x0000007f04057812 */ /* 0x050fe200078ec0ff */
[----:B------:R-:W-:-:S03]  /*11d70*/  IMAD.SHL.U32 R4, R4, 0x10, RZ ;  /* 0x0000001004047824 */ /* 0x000fc600078e00ff */
[----:B------:R-:W-:Y:S01]  /*11d80*/  SHF.R.U32.HI R5, RZ, 0x3, R5 ;  /* 0x00000003ff057819 */ /* 0x000fe20000011605 */
[----:B------:R-:W-:-:S03]  /*11d90*/  IMAD.SHL.U32 R9, R9, 0x8, RZ ;  /* 0x0000000809097824 */ /* 0x000fc600078e00ff */
[----:B------:R-:W-:Y:S02]  /*11da0*/  LOP3.LUT R4, R5, 0x70, R4, 0xf8, !PT ;  /* 0x0000007005047812 */ /* 0x000fe400078ef804 */
[----:B------:R-:W0:Y:S01]  /*11db0*/  @P0 LDC R5, c[0x0][0x44c] ;  /* 0x00011300ff050b82 */ /* 0x000e220000000800 */
[----:B------:R-:W-:-:S04]  /*11dc0*/  LOP3.LUT R9, R9, 0x38, RZ, 0xc0, !PT ;  /* 0x0000003809097812 */ /* 0x000fc800078ec0ff */
[C---:B------:R-:W-:Y:S02]  /*11dd0*/  LOP3.LUT R11, R9.reuse, 0x40, RZ, 0xfc, !PT ;  /* 0x00000040090b7812 */ /* 0x040fe400078efcff */
[----:B------:R-:W-:Y:S02]  /*11de0*/  LOP3.LUT R9, R9, 0x80, RZ, 0xfc, !PT ;  /* 0x0000008009097812 */ /* 0x000fe400078efcff */
[----:B--2---:R-:W-:-:S05]  /*11df0*/  SHF.R.S32.HI R0, RZ, 0x1f, R6 ;  /* 0x0000001fff007819 */ /* 0x004fca0000011406 */
[----:B-1----:R-:W-:-:S04]  /*11e00*/  IMAD R0, R0, R2, RZ ;  /* 0x0000000200007224 */ /* 0x002fc800078e02ff */
[C---:B------:R-:W-:Y:S02]  /*11e10*/  IMAD R0, R6.reuse, R3, R0 ;  /* 0x0000000306007224 */ /* 0x040fe400078e0200 */
[----:B------:R-:W-:Y:S01]  /*11e20*/  IMAD.WIDE.U32 R2, R6, R2, UR4 ;  /* 0x0000000406027e25 */ /* 0x000fe2000f8e0002 */
[----:B------:R-:W-:Y:S01]  /*11e30*/  ULDC.64 UR4, c[0x0][0x2d0] ;  /* 0x0000b40000047ab9 */ /* 0x000fe20000000a00 */
[----:B------:R-:W1:Y:S02]  /*11e40*/  @P0 LDC R6, c[0x0][0x450] ;  /* 0x00011400ff060b82 */ /* 0x000e640000000800 */
[----:B------:R-:W-:Y:S02]  /*11e50*/  IMAD.IADD R3, R3, 0x1, R0 ;  /* 0x0000000103037824 */ /* 0x000fe400078e0200 */
[----:B---3--:R-:W-:-:S04]  /*11e60*/  IMAD R0, R8, 0x80, R4 ;  /* 0x0000008008007824 */ /* 0x008fc800078e0204 */
[----:B0-----:R-:W-:-:S04]  /*11e70*/  @P0 IMAD.HI.U32 R5, R0, R5, RZ ;  /* 0x0000000500050227 */ /* 0x001fc800078e00ff */
[----:B------:R-:W-:Y:S01]  /*11e80*/  IMAD.MOV.U32 R4, RZ, RZ, R0 ;  /* 0x000000ffff047224 */ /* 0x000fe200078e0000 */
[----:B-1----:R-:W-:Y:S02]  /*11e90*/  @P0 SHF.R.U32.HI R4, RZ, R6, R5 ;  /* 0x00000006ff040219 */ /* 0x002fe40000011605 */
[----:B------:R-:W0:Y:S03]  /*11ea0*/  S2R R6, SR_TID.X ;  /* 0x0000000000067919 */ /* 0x000e260000002100 */
[----:B------:R-:W-:Y:S02]  /*11eb0*/  IMAD.MOV R5, RZ, RZ, -R4 ;  /* 0x000000ffff057224 */ /* 0x000fe400078e0a04 */
[----:B------:R-:W-:-:S04]  /*11ec0*/  IMAD.WIDE.U32 R2, R4, UR4, R2 ;  /* 0x0000000404027c25 */ /* 0x000fc8000f8e0002 */
[----:B------:R-:W-:Y:S01]  /*11ed0*/  IMAD R0, R7, R5, R0 ;  /* 0x0000000507007224 */ /* 0x000fe200078e0200 */
[----:B------:R-:W-:-:S05]  /*11ee0*/  SHF.R.S32.HI R5, RZ, 0x1f, R4 ;  /* 0x0000001fff057819 */ /* 0x000fca0000011404 */
[----:B------:R-:W-:-:S04]  /*11ef0*/  IMAD R5, R5, UR4, RZ ;  /* 0x0000000405057c24 */ /* 0x000fc8000f8e02ff */
[----:B------:R-:W-:Y:S01]  /*11f00*/  IMAD R5, R4, UR5, R5 ;  /* 0x0000000504057c24 */ /* 0x000fe2000f8e0205 */
[----:B------:R-:W-:Y:S01]  /*11f10*/  SHF.R.S32.HI R4, RZ, 0x1f, R0 ;  /* 0x0000001fff047819 */ /* 0x000fe20000011400 */
[----:B------:R-:W-:Y:S02]  /*11f20*/  ULDC.64 UR4, c[0x0][0x2c8] ;  /* 0x0000b20000047ab9 */ /* 0x000fe40000000a00 */
[----:B------:R-:W-:Y:S02]  /*11f30*/  IMAD.IADD R3, R3, 0x1, R5 ;  /* 0x0000000103037824 */ /* 0x000fe400078e0205 */
[----:B------:R-:W-:Y:S02]  /*11f40*/  IMAD R4, R4, UR4, RZ ;  /* 0x0000000404047c24 */ /* 0x000fe4000f8e02ff */
[C---:B------:R-:W-:Y:S01]  /*11f50*/  IMAD.WIDE.U32 R2, R0.reuse, UR4, R2 ;  /* 0x0000000400027c25 */ /* 0x040fe2000f8e0002 */
[----:B------:R-:W-:Y:S02]  /*11f60*/  ULDC UR4, c[0x0][0x2b8] ;  /* 0x0000ae0000047ab9 */ /* 0x000fe40000000800 */
[----:B------:R-:W-:Y:S01]  /*11f70*/  ISETP.GE.AND P2, PT, R9, UR4, PT ;  /* 0x0000000409007c0c */ /* 0x000fe2000bf46270 */
[----:B------:R-:W-:Y:S01]  /*11f80*/  IMAD R4, R0, UR5, R4 ;  /* 0x0000000500047c24 */ /* 0x000fe2000f8e0204 */
[----:B------:R1:W5:Y:S01]  /*11f90*/  LDL R9, [R1+0x14] ;  /* 0x0000140001097983 */ /* 0x0003620000100800 */
[----:B0-----:R-:W-:Y:S01]  /*11fa0*/  IMAD.SHL.U32 R10, R6, 0x8, RZ ;  /* 0x00000008060a7824 */ /* 0x001fe200078e00ff */
[----:B------:R-:W-:Y:S01]  /*11fb0*/  LEA R0, P3, R2, UR6, 0x1 ;  /* 0x0000000602007c11 */ /* 0x000fe2000f8608ff */
[----:B------:R-:W-:Y:S01]  /*11fc0*/  IMAD.IADD R4, R3, 0x1, R4 ;  /* 0x0000000103047824 */ /* 0x000fe200078e0204 */
[----:B------:R-:W-:-:S02]  /*11fd0*/  ISETP.GE.AND P1, PT, R11, UR4, PT ;  /* 0x000000040b007c0c */ /* 0x000fc4000bf26270 */
[----:B------:R-:W-:-:S04]  /*11fe0*/  LOP3.LUT R10, R10, 0x38, RZ, 0xc0, !PT ;  /* 0x000000380a0a7812 */ /* 0x000fc800078ec0ff */
[----:B------:R-:W-:Y:S01]  /*11ff0*/  ISETP.GE.AND P0, PT, R10, UR4, PT ;  /* 0x000000040a007c0c */ /* 0x000fe2000bf06270 */
[----:B------:R-:W-:Y:S01]  /*12000*/  UMOV UR4, 0xffffffff ;  /* 0xffffffff00047882 */ /* 0x000fe20000000000 */
[----:B------:R-:W-:Y:S02]  /*12010*/  LEA.HI.X R4, R2, UR7, R4, 0x1, P3 ;  /* 0x0000000702047c11 */ /* 0x000fe400098f0c04 */
[----:B-1----:R-:W-:Y:S09]  /*12020*/  BRA.DIV UR4, `(.L_x_5780) ;  /* 0x0000003a04787947 */ /* 0x002ff2000b800000 */
[----:B------:R-:W2:Y:S01]  /*12030*/  LDL.LU R8, [R1+0x24] ;  /* 0x0000240001087983 */ /* 0x000ea20000300800 */
[----:B------:R-:W-:Y:S01]  /*12040*/  ULDC UR4, c[0x0][0x288] ;  /* 0x0000a20000047ab9 */ /* 0x000fe20000000800 */
[----:B------:R-:W0:Y:S02]  /*12050*/  S2R R5, SR_TID.X ;  /* 0x0000000000057919 */ /* 0x000e240000002100 */
[----:B------:R-:W1:Y:S01]  /*12060*/  SHFL.IDX PT, R6, R0, RZ, 0x181f ;  /* 0x00181fff00067589 */ /* 0x000e6200000e0000 */
[----:B------:R-:W-:Y:S01]  /*12070*/  IMAD R3, R7, UR4, RZ ;  /* 0x0000000407037c24 */ /* 0x000fe2000f8e02ff */
[----:B0-----:R-:W-:-:S04]  /*12080*/  LOP3.LUT R5, R5, 0x7f, RZ, 0xc0, !PT ;  /* 0x0000007f05057812 */ /* 0x001fc800078ec0ff */
[----:B------:R-:W-:Y:S02]  /*12090*/  SHF.R.U32.HI R11, RZ, 0x3, R5 ;  /* 0x00000003ff0b7819 */ /* 0x000fe40000011605 */
[----:B------:R-:W0:Y:S01]  /*120a0*/  SHFL.IDX PT, R5, R4, RZ, 0x181f ;  /* 0x00181fff04057589 */ /* 0x000e2200000e0000 */
[----:B------:R-:W-:Y:S02]  /*120b0*/  ULDC.64 UR6, c[0x0][0x208] ;  /* 0x0000820000067ab9 */ /* 0x000fe40000000a00 */
[----:B--2---:R-:W-:-:S05]  /*120c0*/  IMAD R2, R8, 0x80, R11 ;  /* 0x0000008008027824 */ /* 0x004fca00078e020b */
[----:B------:R-:W-:-:S13]  /*120d0*/  ISETP.GE.AND P4, PT, R2, R3, PT ;  /* 0x000000030200720c */ /* 0x000fda0003f86270 */
[----:B-1----:R-:W-:-:S05]  /*120e0*/  @!P4 LEA R6, P3, R10, R6, 0x1 ;  /* 0x000000060a06c211 */ /* 0x002fca00078608ff */
[----:B0-----:R-:W-:-:S04]  /*120f0*/  @!P4 IMAD.X R5, RZ, RZ, R5, P3 ;  /* 0x000000ffff05c224 */ /* 0x001fc800018e0605 */
[----:B------:R-:W-:Y:S02]  /*12100*/  @!P4 IMAD.MOV.U32 R7, RZ, RZ, R5 ;  /* 0x000000ffff07c224 */ /* 0x000fe400078e0005 */
[----:B------:R-:W-:-:S03]  /*12110*/  VIADD R5, R2, 0x10 ;  /* 0x0000001002057836 */ /* 0x000fc60000000000 */
[----:B------:R-:W-:Y:S01]  /*12120*/  @!PT LDS RZ, [RZ] ;  /* 0x00000000fffff984 */ /* 0x000fe20000000800 */
[----:B-----5:R-:W-:Y:S04]  /*12130*/  @!P4 LDGSTS.E.BYPASS.LTC128B.128 [R9+0x15400], desc[UR6][R6.64], !P0 ;  /* 0x154000000609cfae */ /* 0x020fe8000c101d46 */
        /* <DEDUP_REMOVED lines=54> */
[----:B0-----:R-:W0:Y:S04]  /*124a0*/  SHFL.IDX PT, R6, R0, 0x6, 0x181f ;  /* 0x00d81f0000067f89 */ /* 0x001e2800000e0000 */
[----:B------:R-:W1:Y:S04]  /*124b0*/  SHFL.IDX PT, R4, R4, 0x7, 0x181f ;  /* 0x00f81f0004047f89 */ /* 0x000e6800000e0000 */
[----:B------:R-:W2:Y:S01]  /*124c0*/  SHFL.IDX PT, R0, R0, 0x7, 0x181f ;  /* 0x00f81f0000007f89 */ /* 0x000ea200000e0000 */
[----:B0-----:R-:W-:-:S05]  /*124d0*/  @!P4 LEA R6, P3, R10, R6, 0x1 ;  /* 0x000000060a06c211 */ /* 0x001fca00078608ff */
[----:B------:R-:W-:-:S04]  /*124e0*/  @!P4 IMAD.X R5, RZ, RZ, R5, P3 ;  /* 0x000000ffff05c224 */ /* 0x000fc800018e0605 */
[----:B------:R-:W-:-:S05]  /*124f0*/  @!P4 IMAD.MOV.U32 R7, RZ, RZ, R5 ;  /* 0x000000ffff07c224 */ /* 0x000fca00078e0005 */
[----:B------:R0:W-:Y:S04]  /*12500*/  @!P4 LDGSTS.E.BYPASS.LTC128B.128 [R9+0x18400], desc[UR6][R6.64], !P0 ;  /* 0x184000000609cfae */ /* 0x0001e8000c101d46 */
[----:B------:R0:W-:Y:S04]  /*12510*/  @!P4 LDGSTS.E.BYPASS.LTC128B.128 [R9+0x1c400], desc[UR6][R6.64+0x80], !P1 ;  /* 0x1c4000800609cfae */ /* 0x0001e8000c901d46 */
[----:B-12---:R0:W-:Y:S02]  /*12520*/  @!P4 LDGSTS.E.BYPASS.LTC128B.128 [R9+0x20400], desc[UR6][R6.64+0x100], !P2 ;  /* 0x204001000609cfae */ /* 0x0061e4000d101d46 */
.L_x_5891:
        /* <DEDUP_REMOVED lines=13> */
.L_x_5782:
[----:B------:R-:W-:Y:S05]  /*12600*/  BSYNC B0 ;  /* 0x0000000000007941 */ /* 0x000fea0003800000 */
.L_x_5781:
[----:B------:R-:W-:Y:S01]  /*12610*/  NOP ;  /* 0x0000000000007918 */ /* 0x000fe20000000000 */
[----:B------:R-:W-:Y:S01]  /*12620*/  PLOP3.LUT P0, PT, PT, PT, PT, 0x80, 0x0 ;  /* 0x000000000000781c */ /* 0x000fe20003f0f070 */
[----:B0-----:R-:W-:-:S12]  /*12630*/  VIADD R6, R17, 0x36800 ;  /* 0x0003680011067836 */ /* 0x001fd80000000000 */
.L_x_5783:
[----:B------:R-:W-:Y:S02]  /*12640*/  PLOP3.LUT P1, PT, P1, P0, PT, 0xa2, 0x0 ;  /* 0x000000000000781c */ /* 0x000fe40000f21472 */
[----:B------:R-:W-:-:S08]  /*12650*/  @P0 R2UR P1, UR4, R17 ;  /* 0x00000000110402ca */ /* 0x000fd00000020000 */
[----:B------:R-:W-:-:S05]  /*12660*/  @P0 PLOP3.LUT P0, PT, P1, PT, PT, 0x80, 0x0 ;  /* 0x000000000000081c */ /* 0x000fca0000f0f070 */
[----:B------:R-:W-:Y:S01]  /*12670*/  @!P1 SYNCS.ARRIVE.TRANS64.RED.A0T1 RZ, [UR4+0x36800], RZ ;  /* 0x036800ffffff99a7 */ /* 0x000fe20008200404 */
[----:B------:R-:W-:Y:S07]  /*12680*/  @!P1 ARRIVES.LDGSTSBAR.64.TRANSCNT [UR4+0x36800] ;  /* 0x03680000ff0099b0 */ /* 0x000fee0008000a84 */
[----:B------:R-:W-:Y:S05]  /*12690*/  @P0 BRA.U.ANY `(.L_x_5783) ;  /* 0xfffffffd00e80947 */ /* 0x000fea000393ffff */
[----:B-1----:R-:W2:Y:S02]  /*126a0*/  LDL.LU R2, [R1+0x28] ;  /* 0x0000280001027983 */ /* 0x002ea40000300800 */
        /* <DEDUP_REMOVED lines=11> */
.L_x_5892:
[----:B------:R-:W-:Y:S05]  /*12760*/  BSYNC B0 ;  /* 0x0000000000007941 */ /* 0x000fea0003800000 */
.L_x_5784:
[----:B------:R-:W2:Y:S02]  /*12770*/  LDL R2, [R1+0x20] ;  /* 0x0000200001027983 */ /* 0x000ea40000100800 */
[----:B--2---:R-:W-:-:S13]  /*12780*/  ISETP.GE.AND P0, PT, R2, 0x2, PT ;  /* 0x000000020200780c */ /* 0x004fda0003f06270 */
[----:B------:R-:W-:Y:S05]  /*12790*/  @!P0 BRA `(.L_x_5786) ;  /* 0x0000002000b08947 */ /* 0x000fea0003800000 */
[C---:B0-----:R-:W-:Y:S01]  /*127a0*/  LOP3.LUT R0, R2.reuse, 0x1, RZ, 0xc0, !PT ;  /* 0x0000000102007812 */ /* 0x041fe200078ec0ff */
[----:B------:R-:W-:-:S03]  /*127b0*/  VIADD R7, R2, 0xfffffffe ;  /* 0xfffffffe02077836 */ /* 0x000fc60000000000 */
[----:B------:R-:W-:Y:S01]  /*127c0*/  ISETP.NE.U32.AND P0, PT, R0, 0x1, PT ;  /* 0x000000010000780c */ /* 0x000fe20003f05070 */
[----:B------:R-:W-:-:S12]  /*127d0*/  IMAD.MOV.U32 R0, RZ, RZ, R7 ;  /* 0x000000ffff007224 */ /* 0x000fd800078e0007 */
[----:B------:R-:W-:Y:S05]  /*127e0*/  @!P0 BRA `(.L_x_5787) ;  /* 0x0000000800e08947 */ /* 0x000fea0003800000 */
[----:B------:R-:W2:Y:S04]  /*127f0*/  LDL R3, [R1+0xc] ;  /* 0x00000c0001037983 */ /* 0x000ea80000100800 */
        /* <DEDUP_REMOVED lines=35> */
.L_x_5790:
[----:B0-----:R-:W-:Y:S01]  /*12a30*/  IMAD R2, R8, 0x8, R17 ;  /* 0x0000000808027824 */ /* 0x001fe200078e0211 */
[----:B------:R-:W-:Y:S01]  /*12a40*/  SHF.L.U32 R3, R9, 0x1f, RZ ;  /* 0x0000001f09037819 */ /* 0x000fe200000006ff */
[----:B------:R-:W-:Y:S03]  /*12a50*/  BSSY B1, `(.L_x_5791) ;  /* 0x0000003000017945 */ /* 0x000fe60003800000 */
[----:B------:R-:W0:Y:S02]  /*12a60*/  SYNCS.PHASECHK.TRANS64.TRYWAIT P0, [R2+URZ+0x36840], R3 ;  /* 0x03684003020075a7 */ /* 0x000e24000800017f */
[----:B0-----:R-:W-:Y:S05]  /*12a70*/  @!P0 BRA `(.L_x_5792) ;  /* 0x0000003800c48947 */ /* 0x001fea0003800000 */
.L_x_5893:
[----:B------:R-:W-:Y:S05]  /*12a80*/  BSYNC B1 ;  /* 0x0000000000017941 */ /* 0x000fea0003800000 */
.L_x_5791:
        /* <DEDUP_REMOVED lines=12> */
.L_x_5794:
[----:B------:R-:W-:Y:S05]  /*12b50*/  BSYNC B1 ;  /* 0x0000000000017941 */ /* 0x000fea0003800000 */
.L_x_5793:
        /* <DEDUP_REMOVED lines=12> */
.L_x_5795:
        /* <DEDUP_REMOVED lines=15> */
.L_x_5796:
        /* <DEDUP_REMOVED lines=15> */
.L_x_5797:
        /* <DEDUP_REMOVED lines=15> */
.L_x_5894:
[----:B------:R-:W-:Y:S05]  /*12ef0*/  BSYNC B1 ;  /* 0x0000000000017941 */ /* 0x000fea0003800000 */
.L_x_5798:
        /* <DEDUP_REMOVED lines=12> */
.L_x_5801:
[----:B------:R-:W-:Y:S05]  /*12fc0*/  BSYNC B1 ;  /* 0x0000000000017941 */ /* 0x000fea0003800000 */
.L_x_5800:
        /* <DEDUP_REMOVED lines=11> */
.L_x_5802:
        /* <DEDUP_REMOVED lines=15> */
.L_x_5803:
        /* <DEDUP_REMOVED lines=15> */
.L_x_5804:
        /* <DEDUP_REMOVED lines=12> */
.L_x_5789:
[----:B------:R-:W-:Y:S05]  /*13320*/  BSYNC B0 ;  /* 0x0000000000007941 */ /* 0x000fea0003800000 */
.L_x_5788:
[----:B------:R-:W2:Y:S01]  /*13330*/  LDL.LU R0, [R1+0x20] ;  /* 0x0000200001007983 */ /* 0x000ea20000300800 */
[----:B------:R-:W-:-:S03]  /*13340*/  IMAD.MOV.U32 R18, RZ, RZ, R8 ;  /* 0x000000ffff127224 */ /* 0x000fc600078e0008 */
[----:B------:R0:W-:Y:S02]  /*13350*/  STL [R1+0x4], R9 ;  /* 0x0000040901007387 */ /* 0x0001e40000100800 */
[----:B0-2---:R-:W-:-:S07]  /*13360*/  VIADD R0, R0, 0xfffffffd ;  /* 0xfffffffd00007836 */ /* 0x005fce0000000000 */
.L_x_5787:
[----:B------:R-:W-:Y:S01]  /*13370*/  ISETP.NE.AND P0, PT, R7, RZ, PT ;  /* 0x000000ff0700720c */ /* 0x000fe20003f05270 */
[----:B------:R-:W-:-:S12]  /*13380*/  BSSY B0, `(.L_x_5786) ;  /* 0x000016d000007945 */ /* 0x000fd80003800000 */
[----:B------:R-:W-:Y:S05]  /*13390*/  @!P0 BRA `(.L_x_5805) ;  /* 0x0000001400ac8947 */ /* 0x000fea0003800000 */
[----:B------:R-:W-:-:S07]  /*133a0*/  IMAD.MOV.U32 R8, RZ, RZ, R16 ;  /* 0x000000ffff087224 */ /* 0x000fce00078e0010 */
.L_x_5840:
        /* <DEDUP_REMOVED lines=36> */
.L_x_5808:
[----:B------:R-:W-:Y:S01]  /*135f0*/  IMAD R3, R4, 0x8, R17 ;  /* 0x0000000804037824 */ /* 0x000fe200078e0211 */
[----:B------:R-:W-:Y:S01]  /*13600*/  SHF.L.U32 R2, R5, 0x1f, RZ ;  /* 0x0000001f05027819 */ /* 0x000fe200000006ff */
[----:B------:R-:W-:Y:S03]  /*13610*/  BSSY B2, `(.L_x_5809) ;  /* 0x0000003000027945 */ /* 0x000fe60003800000 */
[----:B------:R-:W1:Y:S02]  /*13620*/  SYNCS.PHASECHK.TRANS64.TRYWAIT P0, [R3+URZ+0x36840], R2 ;  /* 0x03684002030075a7 */ /* 0x000e64000800017f */
[----:B-1----:R-:W-:Y:S05]  /*13630*/  @!P0 BRA `(.L_x_5810) ;  /* 0x0000002c00fc8947 */ /* 0x002fea0003800000 */
.L_x_5895:
[----:B------:R-:W-:Y:S05]  /*13640*/  BSYNC B2 ;  /* 0x0000000000027941 */ /* 0x000fea0003800000 */
.L_x_5809:
        /* <DEDUP_REMOVED lines=12> */
.L_x_5812:
[----:B------:R-:W-:Y:S05]  /*13710*/  BSYNC B2 ;  /* 0x0000000000027941 */ /* 0x000fea0003800000 */
.L_x_5811:
        /* <DEDUP_REMOVED lines=11> */
.L_x_5813:
        /* <DEDUP_REMOVED lines=16> */
.L_x_5814:
        /* <DEDUP_REMOVED lines=16> */
.L_x_5815:
        /* <DEDUP_REMOVED lines=16> */
.L_x_5896:
[----:B------:R-:W-:Y:S05]  /*13ad0*/  BSYNC B2 ;  /* 0x0000000000027941 */ /* 0x000fea0003800000 */
.L_x_5816:
        /* <DEDUP_REMOVED lines=11> */
.L_x_5819:
[----:B------:R-:W-:Y:S05]  /*13b90*/  BSYNC B2 ;  /* 0x0000000000027941 */ /* 0x000fea0003800000 */
.L_x_5818:
        /* <DEDUP_REMOVED lines=10> */
.L_x_5820:
        /* <DEDUP_REMOVED lines=15> */
.L_x_5821:
        /* <DEDUP_REMOVED lines=15> */
.L_x_5822:
        /* <DEDUP_REMOVED lines=12> */
.L_x_5807:
[----:B------:R-:W-:Y:S05]  /*13ee0*/  BSYNC B1 ;  /* 0x0000000000017941 */ /* 0x000fea0003800000 */
.L_x_5806:
        /* <DEDUP_REMOVED lines=15> */
[----:B------:R-:W1:Y:S01]  /*13fe0*/  LDC R9, c[0x0][0x43c] ;  /* 0x00010f00ff097b82 */ /* 0x000e620000000800 */
[----:B------:R-:W-:Y:S02]  /*13ff0*/  ULDC.64 UR4, c[0x0][0x428] ;  /* 0x00010a0000047ab9 */ /* 0x000fe40000000a00 */
[----:B------:R-:W3:Y:S01]  /*14000*/  LDL R11, [R1] ;  /* 0x00000000010b7983 */ /* 0x000ee20000100800 */
[----:B------:R-:W-:Y:S01]  /*14010*/  ULDC.64 UR6, c[0x0][0x208] ;  /* 0x0000820000067ab9 */ /* 0x000fe20000000a00 */
[----:B-1----:R-:W-:-:S13]  /*14020*/  ISETP.NE.AND P0, PT, R9, 0x1, PT ;  /* 0x000000010900780c */ /* 0x002fda0003f05270 */
[----:B------:R-:W1:Y:S02]  /*14030*/  @P0 LDC.64 R2, c[0x0][0x440] ;  /* 0x00011000ff020b82 */ /* 0x000e640000000a00 */
[----:B-1----:R-:W-:-:S04]  /*14040*/  @P0 IMAD.HI.U32 R8, R7, R2, RZ ;  /* 0x0000000207080227 */ /* 0x002fc800078e00ff */
        /* <DEDUP_REMOVED lines=13> */
.L_x_5825:
[----:B------:R-:W-:Y:S01]  /*14120*/  IMAD R2, R18, 0x8, R17 ;  /* 0x0000000812027824 */ /* 0x000fe200078e0211 */
[----:B------:R-:W-:Y:S01]  /*14130*/  SHF.L.U32 R3, R10, 0x1f, RZ ;  /* 0x0000001f0a037819 */ /* 0x000fe200000006ff */
[----:B------:R-:W-:Y:S03]  /*14140*/  BSSY B2, `(.L_x_5826) ;  /* 0x0000003000027945 */ /* 0x000fe60003800000 */
[----:B------:R-:W2:Y:S02]  /*14150*/  SYNCS.PHASECHK.TRANS64.TRYWAIT P0, [R2+URZ+0x36840], R3 ;  /* 0x03684003020075a7 */ /* 0x000ea4000800017f */
[----:B--2---:R-:W-:Y:S05]  /*14160*/  @!P0 BRA `(.L_x_5827) ;  /* 0x0000002400588947 */ /* 0x004fea0003800000 */
.L_x_5897:
[----:B------:R-:W-:Y:S05]  /*14170*/  BSYNC B2 ;  /* 0x0000000000027941 */ /* 0x000fea0003800000 */
.L_x_5826:
        /* <DEDUP_REMOVED lines=12> */
.L_x_5829:
[----:B------:R-:W-:Y:S05]  /*14240*/  BSYNC B2 ;  /* 0x0000000000027941 */ /* 0x000fea0003800000 */
.L_x_5828:
        /* <DEDUP_REMOVED lines=10> */
[----:B0-----:R-:W-:Y:S01]  /*142f0*/  VIADD R10, R9, 0x21400 ;  /* 0x00021400090a7836 */ /* 0x001fe20000000000 */
[----:B------:R-:W-:-:S09]  /*14300*/  UMOV UR7, 0x14f00000 ;  /* 0x14f0000000077882 */ /* 0x000fd20000000000 */
.L_x_5830:
        /* <DEDUP_REMOVED lines=16> */
.L_x_5831:
        /* <DEDUP_REMOVED lines=16> */
.L_x_5832:
        /* <DEDUP_REMOVED lines=15> */
.L_x_5898:
[----:B------:R-:W-:Y:S05]  /*14600*/  BSYNC B2 ;  /* 0x0000000000027941 */ /* 0x000fea0003800000 */
.L_x_5833:
        /* <DEDUP_REMOVED lines=11> */
.L_x_5836:
[----:B------:R-:W-:Y:S05]  /*146c0*/  BSYNC B2 ;  /* 0x0000000000027941 */ /* 0x000fea0003800000 */
.L_x_5835:
        /* <DEDUP_REMOVED lines=10> */
.L_x_5837:
        /* <DEDUP_REMOVED lines=15> */
.L_x_5838:
        /* <DEDUP_REMOVED lines=15> */
.L_x_5839:
        /* <DEDUP_REMOVED lines=12> */
.L_x_5824:
[----:B------:R-:W-:Y:S05]  /*14a10*/  BSYNC B1 ;  /* 0x0000000000017941 */ /* 0x000fea0003800000 */
.L_x_5823:
[C---:B------:R-:W-:Y:S01]  /*14a20*/  ISETP.GT.AND P0, PT, R0.reuse, 0x1, PT ;  /* 0x000000010000780c */ /* 0x040fe20003f04270 */
[----:B------:R-:W-:-:S12]  /*14a30*/  VIADD R0, R0, 0xfffffffe ;  /* 0xfffffffe00007836 */ /* 0x000fd80000000000 */
[----:B------:R-:W-:Y:S05]  /*14a40*/  @P0 BRA `(.L_x_5840) ;  /* 0xffffffe800580947 */ /* 0x000fea000383ffff */
.L_x_5805:
[----:B------:R-:W-:Y:S05]  /*14a50*/  BSYNC B0 ;  /* 0x0000000000007941 */ /* 0x000fea0003800000 */
.L_x_5786:
[----:B0-----:R-:W0:Y:S01]  /*14a60*/  S2R R0, SR_TID.X ;  /* 0x0000000000007919 */ /* 0x001e220000002100 */
[----:B------:R-:W-:Y:S01]  /*14a70*/  BSSY B0, `(.L_x_5841) ;  /* 0x0000012000007945 */ /* 0x000fe20003800000 */
[----:B0-----:R-:W-:-:S04]  /*14a80*/  LOP3.LUT R6, R0, 0x7f, RZ, 0xc0, !PT ;  /* 0x0000007f00067812 */ /* 0x001fc800078ec0ff */
[----:B------:R-:W-:-:S13]  /*14a90*/  ISETP.NE.AND P1, PT, R6, RZ, PT ;  /* 0x000000ff0600720c */ /* 0x000fda0003f25270 */
[----:B------:R-:W-:Y:S05]  /*14aa0*/  @P1 BRA `(.L_x_5842) ;  /* 0x0000000000381947 */ /* 0x000fea0003800000 */
[----:B------:R-:W0:Y:S01]  /*14ab0*/  S2R R3, SR_LANEID ;  /* 0x0000000000037919 */ /* 0x000e220000000000 */
        /* <DEDUP_REMOVED lines=13> */
.L_x_5842:
[----:B------:R-:W-:Y:S05]  /*14b90*/  BSYNC B0 ;  /* 0x0000000000007941 */ /* 0x000fea0003800000 */
.L_x_5841:
[----:B0-----:R-:W2:Y:S01]  /*14ba0*/  LDL.LU R0, [R1+0xc] ;  /* 0x00000c0001007983 */ /* 0x001ea20000300800 */
[----:B------:R-:W-:Y:S01]  /*14bb0*/  BSSY B0, `(.L_x_5843) ;  /* 0x0000047000007945 */ /* 0x000fe20003800000 */
[----:B--2---:R-:W-:-:S13]  /*14bc0*/  ISETP.NE.AND P0, PT, R0, RZ, PT ;  /* 0x000000ff0000720c */ /* 0x004fda0003f05270 */
        /* <DEDUP_REMOVED lines=8> */
.L_x_5899:
[----:B------:R-:W-:Y:S05]  /*14c50*/  BSYNC B1 ;  /* 0x0000000000017941 */ /* 0x000fea0003800000 */
.L_x_5845:
        /* <DEDUP_REMOVED lines=9> */
.L_x_5848:
[----:B------:R-:W-:Y:S05]  /*14cf0*/  BSYNC B1 ;  /* 0x0000000000017941 */ /* 0x000fea0003800000 */
.L_x_5847:
        /* <DEDUP_REMOVED lines=10> */
.L_x_5849:
        /* <DEDUP_REMOVED lines=15> */
.L_x_5850:
        /* <DEDUP_REMOVED lines=15> */
.L_x_5851:
        /* <DEDUP_REMOVED lines=10> */
.L_x_5844:
[----:B------:R-:W-:Y:S05]  /*15020*/  BSYNC B0 ;  /* 0x0000000000007941 */ /* 0x000fea0003800000 */
.L_x_5843:
[----:B------:R-:W2:Y:S01]  /*15030*/  LDL.LU R3, [R1+0x4] ;  /* 0x0000040001037983 */ /* 0x000ea20000300800 */
[----:B------:R-:W-:-:S05]  /*15040*/  VIADD R18, R18, 0x1 ;  /* 0x0000000112127836 */ /* 0x000fca0000000000 */
[----:B------:R-:W-:-:S04]  /*15050*/  ISETP.NE.AND P0, PT, R18, 0x2, PT ;  /* 0x000000021200780c */ /* 0x000fc80003f05270 */
[----:B------:R-:W-:Y:S02]  /*15060*/  SEL R0, RZ, 0x1, P0 ;  /* 0x00000001ff007807 */ /* 0x000fe40000000000 */
[----:B------:R-:W-:Y:S02]  /*15070*/  SEL R18, R18, RZ, P0 ;  /* 0x000000ff12127207 */ /* 0x000fe40000000000 */
[----:B--2---:R-:W-:-:S05]  /*15080*/  LOP3.LUT R3, R3, R0, RZ, 0x3c, !PT ;  /* 0x0000000003037212 */ /* 0x004fca00078e3cff */
[----:B------:R1:W-:Y:S02]  /*15090*/  STL [R1+0x4], R3 ;  /* 0x0000040301007387 */ /* 0x0003e40000100800 */
.L_x_5766:
[----:B------:R-:W-:Y:S05]  /*150a0*/  BSYNC B7 ;  /* 0x0000000000077941 */ /* 0x000fea0003800000 */
.L_x_5764:
[----:B0-----:R-:W2:Y:S04]  /*150b0*/  LDL R0, [R1+0x2c] ;  /* 0x00002c0001007983 */ /* 0x001ea80000100800 */
[----:B------:R0:W5:Y:S01]  /*150c0*/  LDL R2, [R1+0x18] ;  /* 0x0000180001027983 */ /* 0x0001620000100800 */
[----:B--2---:R-:W-:-:S13]  /*150d0*/  ISETP.NE.AND P0, PT, R0, RZ, PT ;  /* 0x000000ff0000720c */ /* 0x004fda0003f05270 */
        /* <DEDUP_REMOVED lines=11> */
.L_x_5852:
[----:B------:R-:W-:-:S03]  /*15190*/  UMOV UR4, 0xffffffff ;  /* 0xffffffff00047882 */ /* 0x000fc60000000000 */
[----:B------:R-:W-:Y:S05]  /*151a0*/  BRA.DIV UR4, `(.L_x_5854) ;  /* 0x0000001604847947 */ /* 0x000fea000b800000 */
[----:B-----5:R0:W2:Y:S02]  /*151b0*/  SHFL.IDX PT, R14, R2, RZ, 0x1f ;  /* 0x00001fff020e7589 */ /* 0x0200a400000e0000 */
.L_x_5902:
[----:B-1----:R-:W1:Y:S01]  /*151c0*/  @!P1 S2R R3, SR_CgaCtaId ;  /* 0x0000000000039919 */ /* 0x002e620000008800 */
[----:B------:R-:W-:Y:S05]  /*151d0*/  WARPSYNC.ALL ;  /* 0x0000000000007948 */ /* 0x000fea0003800000 */
[----:B------:R-:W-:Y:S01]  /*151e0*/  BAR.SYNC.DEFER_BLOCKING 0x4, 0x180 ;  /* 0x0106000000007b1d */ /* 0x000fe20000010000 */
[----:B------:R-:W-:-:S05]  /*151f0*/  @!P1 MOV R0, 0x400 ;  /* 0x0000040000009802 */ /* 0x000fca0000000f00 */
[----:B--2---:R2:W-:Y:S01]  /*15200*/  STL [R1+0x18], R14 ;  /* 0x0000180e01007387 */ /* 0x0045e20000100800 */
[----:B-1----:R-:W-:-:S05]  /*15210*/  @!P1 LEA R17, R3, R0, 0x18 ;  /* 0x0000000003119211 */ /* 0x002fca00078ec0ff */
[----:B------:R2:W-:Y:S01]  /*15220*/  @!P1 STS [R17+0x368d0], R2 ;  /* 0x0368d00211009388 */ /* 0x0005e20000000800 */
[----:B------:R-:W-:Y:S06]  /*15230*/  BAR.ARV 0x5, 0x180 ;  /* 0x0146000000007b1d */ /* 0x000fec0000002000 */
.L_x_5853:
[----:B------:R-:W4:Y:S01]  /*15240*/  LDL R0, [R1+0x18] ;  /* 0x0000180001007983 */ /* 0x000f220000100800 */
[----:B------:R-:W-:Y:S02]  /*15250*/  ULDC UR4, c[0x0][0xc38] ;  /* 0x00030e0000047ab9 */ /* 0x000fe40000000800 */
[----:B----4-:R-:W-:-:S13]  /*15260*/  ISETP.GE.AND P0, PT, R0, UR4, PT ;  /* 0x0000000400007c0c */ /* 0x010fda000bf06270 */
[----:B------:R-:W-:Y:S05]  /*15270*/  @!P0 BRA `(.L_x_5855) ;  /* 0xffffffb8001c8947 */ /* 0x000fea000383ffff */
.L_x_5761:
[----:B-1----:R-:W4:Y:S01]  /*15280*/  LDL.LU R0, [R1+0x28] ;  /* 0x0000280001007983 */ /* 0x002f220000300800 */
[----:B------:R-:W-:Y:S01]  /*15290*/  BSSY B0, `(.L_x_5856) ;  /* 0x000000b000007945 */ /* 0x000fe20003800000 */
[----:B------:R-:W1:Y:S01]  /*152a0*/  S2R R5, SR_CgaCtaId ;  /* 0x0000000000057919 */ /* 0x000e620000008800 */
[----:B----4-:R-:W-:-:S05]  /*152b0*/  VIADD R0, R0, 0x1 ;  /* 0x0000000100007836 */ /* 0x010fca0000000000 */
[----:B0-23--:R-:W-:-:S04]  /*152c0*/  LEA.HI R2, R0, R0, RZ, 0x1 ;  /* 0x0000000000027211 */ /* 0x00dfc800078f08ff */
[----:B------:R-:W-:-:S05]  /*152d0*/  LOP3.LUT R3, R2, 0xfffffffe, RZ, 0xc0, !PT ;  /* 0xfffffffe02037812 */ /* 0x000fca00078ec0ff */
[----:B------:R-:W-:Y:S01]  /*152e0*/  IMAD.IADD R3, R0, 0x1, -R3 ;  /* 0x0000000100037824 */ /* 0x000fe200078e0a03 */
[----:B------:R-:W-:-:S04]  /*152f0*/  MOV R0, 0x400 ;  /* 0x0000040000007802 */ /* 0x000fc80000000f00 */
[----:B-1----:R-:W-:Y:S02]  /*15300*/  LEA R0, R5, R0, 0x18 ;  /* 0x0000000005007211 */ /* 0x002fe400078ec0ff */
[----:B------:R-:W-:-:S04]  /*15310*/  SHF.L.U32 R3, R3, 0x1f, RZ ;  /* 0x0000001f03037819 */ /* 0x000fc800000006ff */
[----:B------:R-:W0:Y:S02]  /*15320*/  SYNCS.PHASECHK.TRANS64.TRYWAIT P0, [R0+URZ+0x36820], R3 ;  /* 0x03682003000075a7 */ /* 0x000e24000800017f */
[----:B0-----:R-:W-:Y:S05]  /*15330*/  @!P0 BRA `(.L_x_5857) ;  /* 0x0000001400488947 */ /* 0x001fea0003800000 */
.L_x_5903:
[----:B------:R-:W-:Y:S05]  /*15340*/  BSYNC B0 ;  /* 0x0000000000007941 */ /* 0x000fea0003800000 */
.L_x_5856:
[----:B------:R-:W-:-:S03]  /*15350*/  UMOV UR4, 0xffffffff ;  /* 0xffffffff00047882 */ /* 0x000fc60000000000 */
[----:B------:R-:W-:Y:S05]  /*15360*/  BRA.DIV UR4, `(.L_x_5858) ;  /* 0x0000001604507947 */ /* 0x000fea000b800000 */
[----:B------:R-:W1:Y:S02]  /*15370*/  S2R R2, SR_TID.X ;  /* 0x0000000000027919 */ /* 0x000e640000002100 */
[----:B-1----:R-:W-:-:S04]  /*15380*/  SHF.R.U32.HI R2, RZ, 0x5, R2 ;  /* 0x00000005ff027819 */ /* 0x002fc80000011602 */
[----:B------:R-:W-:-:S05]  /*15390*/  LOP3.LUT R2, R2, 0x3, RZ, 0xc0, !PT ;  /* 0x0000000302027812 */ /* 0x000fca00078ec0ff */
[----:B------:R1:W2:Y:S02]  /*153a0*/  SHFL.IDX PT, R14, R2, RZ, 0x1f ;  /* 0x00001fff020e7589 */ /* 0x0002a400000e0000 */
.L_x_5906:
[----:B--2---:R-:W-:Y:S01]  /*153b0*/  ISETP.NE.AND P0, PT, R14, RZ, PT ;  /* 0x000000ff0e00720c */ /* 0x004fe20003f05270 */
[----:B------:R-:W-:-:S12]  /*153c0*/  BSSY B0, `(.L_x_5859) ;  /* 0x0000025000007945 */ /* 0x000fd80003800000 */
[----:B------:R-:W-:Y:S05]  /*153d0*/  @P0 BRA `(.L_x_5860) ;  /* 0x00000000008c0947 */ /* 0x000fea0003800000 */
[----:B------:R-:W-:-:S03]  /*153e0*/  UMOV UR4, 0xffffffff ;  /* 0xffffffff00047882 */ /* 0x000fc60000000000 */
[----:B------:R-:W-:Y:S05]  /*153f0*/  BRA.DIV UR4, `(.L_x_5861) ;  /* 0x0000001604607947 */ /* 0x000fea000b800000 */
[----:B------:R-:W-:-:S13]  /*15400*/  ELECT P6, URZ, PT ;  /* 0x00000000003f782f */ /* 0x000fda00038c0000 */
.L_x_5909:
[----:B------:R-:W-:Y:S05]  /*15410*/  @!P6 BRA `(.L_x_5860) ;  /* 0x00000000007ce947 */ /* 0x000fea0003800000 */
[----:B-1----:R-:W2:Y:S02]  /*15420*/  LDL.LU R2, [R1+0x30] ;  /* 0x0000300001027983 */ /* 0x002ea40000300800 */
[----:B--2---:R-:W-:-:S04]  /*15430*/  LOP3.LUT R2, R2, 0x2, RZ, 0xfc, !PT ;  /* 0x0000000202027812 */ /* 0x004fc800078efcff */
[----:B------:R-:W-:-:S13]  /*15440*/  ISETP.NE.AND P2, PT, R2, 0x3, PT ;  /* 0x000000030200780c */ /* 0x000fda0003f45270 */
[----:B------:R-:W-:Y:S05]  /*15450*/  @!P2 BRA `(.L_x_5862) ;  /* 0x000000000004a947 */ /* 0x000fea0003800000 */
[----:B------:R-:W-:Y:S01]  /*15460*/  BPT.TRAP 0x1 ;  /* 0x000000040000795c */ /* 0x000fe20000300000 */
.L_x_5862:
        /* <DEDUP_REMOVED lines=13> */
.L_x_5910:
[----:B------:R-:W1:Y:S02]  /*15540*/  SYNCS.PHASECHK.TRANS64.TRYWAIT P0, [R3+URZ], R2 ;  /* 0x00000002030075a7 */ /* 0x000e64000800017f */
[----:B-1----:R-:W-:Y:S05]  /*15550*/  @!P0 BRA `(.L_x_5864) ;  /* 0x00000014003c8947 */ /* 0x002fea0003800000 */
.L_x_5911:
[----:B------:R-:W-:Y:S05]  /*15560*/  @!P2 BRA `(.L_x_5865) ;  /* 0x000000000004a947 */ /* 0x000fea0003800000 */
[----:B------:R-:W-:Y:S01]  /*15570*/  BPT.TRAP 0x1 ;  /* 0x000000040000795c */ /* 0x000fe20000300000 */
.L_x_5865:
[----:B-1----:R-:W-:-:S04]  /*15580*/  VIADD R3, R0, 0x36860 ;  /* 0x0003686000037836 */ /* 0x002fc80000000000 */
[----:B------:R-:W-:-:S04]  /*15590*/  IMAD R18, R18, 0x8, R3 ;  /* 0x0000000812127824 */ /* 0x000fc800078e0203 */
[----:B------:R-:W1:Y:S02]  /*155a0*/  SYNCS.PHASECHK.TRANS64.TRYWAIT P0, [R18+URZ], R5 ;  /* 0x00000005120075a7 */ /* 0x000e64000800017f */
[----:B-1----:R-:W-:Y:S05]  /*155b0*/  @!P0 BRA `(.L_x_5866) ;  /* 0x0000001400388947 */ /* 0x002fea0003800000 */
.L_x_5912:
[----:B------:R-:W-:-:S07]  /*155c0*/  IMAD R3, R4, 0x8, R3 ;  /* 0x0000000804037824 */ /* 0x000fce00078e0203 */
.L_x_5867:
[----:B--2---:R2:W3:Y:S02]  /*155d0*/  SYNCS.PHASECHK.TRANS64.TRYWAIT P0, [R3+URZ], R2 ;  /* 0x00000002030075a7 */ /* 0x0044e4000800017f */
[----:B---3--:R-:W-:Y:S05]  /*155e0*/  @!P0 NANOSLEEP.SYNCS 0x989680 ;  /* 0x009896800000895d */ /* 0x008fea0003900000 */
[----:B------:R-:W3:Y:S02]  /*155f0*/  @!P0 SYNCS.PHASECHK.TRANS64 P0, [R3+URZ], R2 ;  /* 0x00000002030085a7 */ /* 0x000ee4000800007f */
[----:B---3--:R-:W-:Y:S05]  /*15600*/  @!P0 BRA `(.L_x_5867) ;  /* 0xfffffffc00f08947 */ /* 0x008fea000383ffff */
.L_x_5860:
[----:B------:R-:W-:Y:S05]  /*15610*/  BSYNC B0 ;  /* 0x0000000000007941 */ /* 0x000fea0003800000 */
.L_x_5859:
[----:B------:R-:W-:Y:S05]  /*15620*/  EXIT ;  /* 0x000000000000794d */ /* 0x000fea0003800000 */
.L_x_5714:
[----:B0-----:R-:W-:-:S04]  /*15630*/  IMAD.U32 R3, RZ, RZ, UR37 ;  /* 0x00000025ff037e24 */ /* 0x001fc8000f8e00ff */
[----:B------:R0:W1:Y:S03]  /*15640*/  SYNCS.PHASECHK.TRANS64.TRYWAIT P1, [R3+URZ+0x36800], R0 ;  /* 0x03680000030075a7 */ /* 0x000066000802017f */
[----:B-1----:R-:W-:Y:S05]  /*15650*/  @!P1 NANOSLEEP.SYNCS 0x989680 ;  /* 0x009896800000995d */ /* 0x002fea0003900000 */
[----:B------:R-:W1:Y:S02]  /*15660*/  @!P1 SYNCS.PHASECHK.TRANS64 P1, [R3+URZ+0x36800], R0 ;  /* 0x03680000030095a7 */ /* 0x000e64000802007f */
[----:B-1----:R-:W-:Y:S05]  /*15670*/  @!P1 BRA `(.L_x_5714) ;  /* 0xfffffffc00ec9947 */ /* 0x002fea000383ffff */
[----:B------:R-:W-:Y:S05]  /*15680*/  BRA `(.L_x_5868) ;  /* 0xfffffec000507947 */ /* 0x000fea000383ffff */
.L_x_5718:
[----:B-1----:R1:W2:Y:S02]  /*15690*/  SYNCS.PHASECHK.TRANS64.TRYWAIT P2, [R2+URZ+0x36830], R3 ;  /* 0x03683003020075a7 */ /* 0x0022a4000804017f */
[----:B--2---:R-:W-:Y:S05]  /*156a0*/  @!P2 NANOSLEEP.SYNCS 0x989680 ;  /* 0x009896800000a95d */ /* 0x004fea0003900000 */
[----:B------:R-:W2:Y:S02]  /*156b0*/  @!P2 SYNCS.PHASECHK.TRANS64 P2, [R2+URZ+0x36830], R3 ;  /* 0x036830030200a5a7 */ /* 0x000ea4000804007f */
[----:B--2---:R-:W-:Y:S05]  /*156c0*/  @!P2 BRA `(.L_x_5718) ;  /* 0xfffffffc00f0a947 */ /* 0x004fea000383ffff */
[----:B------:R-:W-:Y:S05]  /*156d0*/  BRA `(.L_x_5717) ;  /* 0xfffffec000747947 */ /* 0x000fea000383ffff */
.L_x_5723:
[----:B-1----:R-:W-:-:S04]  /*156e0*/  IMAD.U32 R5, RZ, RZ, UR6 ;  /* 0x00000006ff057e24 */ /* 0x002fc8000f8e00ff */
[----:B------:R1:W2:Y:S03]  /*156f0*/  SYNCS.PHASECHK.TRANS64.TRYWAIT P3, [R5+URZ+0x36830], R0 ;  /* 0x03683000050075a7 */ /* 0x0002a6000806017f */
[----:B--2---:R-:W-:Y:S05]  /*15700*/  @!P3 NANOSLEEP.SYNCS 0x989680 ;  /* 0x009896800000b95d */ /* 0x004fea0003900000 */
[----:B------:R-:W2:Y:S02]  /*15710*/  @!P3 SYNCS.PHASECHK.TRANS64 P3, [R5+URZ+0x36830], R0 ;  /* 0x036830000500b5a7 */ /* 0x000ea4000806007f */
[----:B--2---:R-:W-:Y:S05]  /*15720*/  @!P3 BRA `(.L_x_5723) ;  /* 0xfffffffc00ecb947 */ /* 0x004fea000383ffff */
[----:B------:R-:W-:Y:S05]  /*15730*/  BRA `(.L_x_5722) ;  /* 0xfffffefc00a07947 */ /* 0x000fea000383ffff */
.L_x_5727:
[----:B-1----:R-:W-:-:S04]  /*15740*/  IMAD.U32 R3, RZ, RZ, UR11 ;  /* 0x0000000bff037e24 */ /* 0x002fc8000f8e00ff */
[----:B------:R1:W2:Y:S03]  /*15750*/  SYNCS.PHASECHK.TRANS64.TRYWAIT P3, [R3+URZ+0x36850], R0 ;  /* 0x03685000030075a7 */ /* 0x0002a6000806017f */
[----:B--2---:R-:W-:Y:S05]  /*15760*/  @!P3 NANOSLEEP.SYNCS 0x989680 ;  /* 0x009896800000b95d */ /* 0x004fea0003900000 */
[----:B------:R-:W2:Y:S02]  /*15770*/  @!P3 SYNCS.PHASECHK.TRANS64 P3, [R3+URZ+0x36850], R0 ;  /* 0x036850000300b5a7 */ /* 0x000ea4000806007f */
[----:B--2---:R-:W-:Y:S05]  /*15780*/  @!P3 BRA `(.L_x_5727) ;  /* 0xfffffffc00ecb947 */ /* 0x004fea000383ffff */
[----:B------:R-:W-:Y:S05]  /*15790*/  BRA `(.L_x_5726) ;  /* 0xffffff2000e87947 */ /* 0x000fea000383ffff */
.L_x_5733:
[----:B-1----:R-:W-:-:S04]  /*157a0*/  IMAD.U32 R5, RZ, RZ, UR4 ;  /* 0x00000004ff057e24 */ /* 0x002fc8000f8e00ff */
[----:B------:R1:W2:Y:S03]  /*157b0*/  SYNCS.PHASECHK.TRANS64.TRYWAIT P2, [R5+URZ+0x36830], R0 ;  /* 0x03683000050075a7 */ /* 0x0002a6000804017f */
[----:B--2---:R-:W-:Y:S05]  /*157c0*/  @!P2 NANOSLEEP.SYNCS 0x989680 ;  /* 0x009896800000a95d */ /* 0x004fea0003900000 */
[----:B------:R-:W2:Y:S02]  /*157d0*/  @!P2 SYNCS.PHASECHK.TRANS64 P2, [R5+URZ+0x36830], R0 ;  /* 0x036830000500a5a7 */ /* 0x000ea4000804007f */
[----:B--2---:R-:W-:Y:S05]  /*157e0*/  @!P2 BRA `(.L_x_5733) ;  /* 0xfffffffc00eca947 */ /* 0x004fea000383ffff */
[----:B------:R-:W-:Y:S05]  /*157f0*/  BRA `(.L_x_5732) ;  /* 0xffffff4000647947 */ /* 0x000fea000383ffff */
.L_x_5737:
[----:B-1----:R-:W-:-:S04]  /*15800*/  IMAD.U32 R3, RZ, RZ, UR10 ;  /* 0x0000000aff037e24 */ /* 0x002fc8000f8e00ff */
[----:B------:R1:W2:Y:S03]  /*15810*/  SYNCS.PHASECHK.TRANS64.TRYWAIT P2, [R3+URZ+0x36850], R0 ;  /* 0x03685000030075a7 */ /* 0x0002a6000804017f */
[----:B--2---:R-:W-:Y:S05]  /*15820*/  @!P2 NANOSLEEP.SYNCS 0x989680 ;  /* 0x009896800000a95d */ /* 0x004fea0003900000 */
[----:B------:R-:W2:Y:S02]  /*15830*/  @!P2 SYNCS.PHASECHK.TRANS64 P2, [R3+URZ+0x36850], R0 ;  /* 0x036850000300a5a7 */ /* 0x000ea4000804007f */
[----:B--2---:R-:W-:Y:S05]  /*15840*/  @!P2 BRA `(.L_x_5737) ;  /* 0xfffffffc00eca947 */ /* 0x004fea000383ffff */
[----:B------:R-:W-:Y:S05]  /*15850*/  BRA `(.L_x_5736) ;  /* 0xffffff6400ac7947 */ /* 0x000fea000383ffff */
.L_x_5742:
[----:B-1----:R-:W-:-:S04]  /*15860*/  IMAD.U32 R3, RZ, RZ, UR5 ;  /* 0x00000005ff037e24 */ /* 0x002fc8000f8e00ff */
[----:B------:R1:W2:Y:S03]  /*15870*/  SYNCS.PHASECHK.TRANS64.TRYWAIT P0, [R3+URZ+0x36850], R2 ;  /* 0x03685002030075a7 */ /* 0x0002a6000800017f */
[----:B--2---:R-:W-:Y:S05]  /*15880*/  @!P0 NANOSLEEP.SYNCS 0x989680 ;  /* 0x009896800000895d */ /* 0x004fea0003900000 */
[----:B------:R-:W2:Y:S02]  /*15890*/  @!P0 SYNCS.PHASECHK.TRANS64 P0, [R3+URZ+0x36850], R2 ;  /* 0x03685002030085a7 */ /* 0x000ea4000800007f */
[----:B--2---:R-:W-:Y:S05]  /*158a0*/  @!P0 BRA `(.L_x_5742) ;  /* 0xfffffffc00ec8947 */ /* 0x004fea000383ffff */
[----:B------:R-:W-:Y:S05]  /*158b0*/  BRA `(.L_x_5741) ;  /* 0xffffff8000707947 */ /* 0x000fea000383ffff */
.L_x_5772:
[----:B------:R-:W-:Y:S02]  /*158c0*/  IMAD.MOV.U32 R13, RZ, RZ, R0 ;  /* 0x000000ffff0d7224 */ /* 0x000fe400078e0000 */
[----:B------:R-:W-:Y:S02]  /*158d0*/  IMAD.MOV.U32 R12, RZ, RZ, RZ ;  /* 0x000000ffff0c7224 */ /* 0x000fe400078e00ff */
[----:B------:R-:W-:Y:S02]  /*158e0*/  IMAD.MOV.U32 R11, RZ, RZ, 0x1f ;  /* 0x0000001fff0b7424 */ /* 0x000fe400078e00ff */
[----:B------:R-:W-:-:S07]  /*158f0*/  IMAD.MOV.U32 R15, RZ, RZ, -0x1 ;  /* 0xffffffffff0f7424 */ /* 0x000fce00078e00ff */
[----:B0-----:R-:W-:Y:S05]  /*15900*/  WARPSYNC.COLLECTIVE R15, `(.L_x_5869) ;  /* 0x000000000f087348 */ /* 0x001fea0003c00000 */
[----:B------:R1:W2:Y:S02]  /*15910*/  SHFL.IDX P6, R14, R13, R12, R11 ;  /* 0x0000000c0d0e7389 */ /* 0x0002a400000c000b */
[----:B012---:R-:W-:Y:S01]  /*15920*/  ENDCOLLECTIVE ;  /* 0x000000000000791b */ /* 0x007fe20003800000 */
.L_x_5869:
[----:B------:R-:W-:Y:S05]  /*15930*/  BRA `(.L_x_5870) ;  /* 0xffffffbc00407947 */ /* 0x000fea000383ffff */
.L_x_5774:
[----:B------:R-:W-:Y:S01]  /*15940*/  BSSY B0, `(.L_x_5871) ;  /* 0x0000006000007945 */ /* 0x000fe20003800000 */
[----:B------:R-:W-:-:S07]  /*15950*/  IMAD.MOV.U32 R15, RZ, RZ, -0x1 ;  /* 0xffffffffff0f7424 */ /* 0x000fce00078e00ff */
[----:B01----:R-:W-:Y:S05]  /*15960*/  WARPSYNC.COLLECTIVE R15, `(.L_x_5872) ;  /* 0x000000000f0c7348 */ /* 0x003fea0003c00000 */
[----:B------:R-:W-:Y:S02]  /*15970*/  ELECT P6, UR62, PT ;  /* 0x00000000003e782f */ /* 0x000fe400038c0000 */
[----:B------:R-:W-:Y:S01]  /*15980*/  MOV R14, UR62 ;  /* 0x0000003e000e7c02 */ /* 0x000fe20008000f00 */
[----:B01----:R-:W-:Y:S10]  /*15990*/  ENDCOLLECTIVE ;  /* 0x000000000000791b */ /* 0x003ff40003800000 */
.L_x_5872:
[----:B------:R-:W-:Y:S05]  /*159a0*/  BSYNC B0 ;  /* 0x0000000000007941 */ /* 0x000fea0003800000 */
.L_x_5871:
[----:B------:R-:W-:Y:S05]  /*159b0*/  BRA `(.L_x_5873) ;  /* 0xffffffbc00407947 */ /* 0x000fea000383ffff */
.L_x_5776:
[----:B-1----:R1:W2:Y:S02]  /*159c0*/  SYNCS.PHASECHK.TRANS64.TRYWAIT P0, [R2+URZ+0x36840], R0 ;  /* 0x03684000020075a7 */ /* 0x0022a4000800017f */
[----:B--2---:R-:W-:Y:S05]  /*159d0*/  @!P0 NANOSLEEP.SYNCS 0x989680 ;  /* 0x009896800000895d */ /* 0x004fea0003900000 */
[----:B------:R-:W2:Y:S02]  /*159e0*/  @!P0 SYNCS.PHASECHK.TRANS64 P0, [R2+URZ+0x36840], R0 ;  /* 0x03684000020085a7 */ /* 0x000ea4000800007f */
[----:B--2---:R-:W-:Y:S05]  /*159f0*/  @!P0 BRA `(.L_x_5776) ;  /* 0xfffffffc00f08947 */ /* 0x004fea000383ffff */
[----:B------:R-:W-:Y:S05]  /*15a00*/  BRA `(.L_x_5874) ;  /* 0xffffffbc00947947 */ /* 0x000fea000383ffff */
.L_x_5780:
[----:B------:R-:W-:Y:S01]  /*15a10*/  IMAD.MOV.U32 R13, RZ, RZ, R4 ;  /* 0x000000ffff0d7224 */ /* 0x000fe200078e0004 */
[----:B------:R-:W-:Y:S01]  /*15a20*/  LOP3.LUT R6, R6, 0x7f, RZ, 0xc0, !PT ;  /* 0x0000007f06067812 */ /* 0x000fe200078ec0ff */
[----:B------:R-:W-:Y:S02]  /*15a30*/  IMAD.MOV.U32 R12, RZ, RZ, RZ ;  /* 0x000000ffff0c7224 */ /* 0x000fe400078e00ff */
[----:B------:R-:W-:Y:S01]  /*15a40*/  IMAD.MOV.U32 R11, RZ, RZ, 0x181f ;  /* 0x0000181fff0b7424 */ /* 0x000fe200078e00ff */
[----:B------:R-:W-:Y:S01]  /*15a50*/  SHF.R.U32.HI R2, RZ, 0x3, R6 ;  /* 0x00000003ff027819 */ /* 0x000fe20000011606 */
[----:B------:R-:W-:-:S04]  /*15a60*/  IMAD.MOV.U32 R15, RZ, RZ, -0x1 ;  /* 0xffffffffff0f7424 */ /* 0x000fc800078e00ff */
[----:B------:R-:W-:-:S07]  /*15a70*/  IMAD R2, R8, 0x80, R2 ;  /* 0x0000008008027824 */ /* 0x000fce00078e0202 */
[----:B-----5:R-:W-:Y:S05]  /*15a80*/  WARPSYNC.COLLECTIVE R15, `(.L_x_5875) ;  /* 0x000000000f087348 */ /* 0x020fea0003c00000 */
[----:B------:R0:W1:Y:S02]  /*15a90*/  SHFL.IDX P6, R14, R13, R12, R11 ;  /* 0x0000000c0d0e7389 */ /* 0x00006400000c000b */
[----:B01---5:R-:W-:Y:S01]  /*15aa0*/  ENDCOLLECTIVE ;  /* 0x000000000000791b */ /* 0x023fe20003800000 */
.L_x_5875:
[----:B------:R-:W-:Y:S02]  /*15ab0*/  VIADD R8, R2, 0x10 ;  /* 0x0000001002087836 */ /* 0x000fe40000000000 */
[----:B------:R-:W-:Y:S02]  /*15ac0*/  IMAD.MOV.U32 R13, RZ, RZ, R0 ;  /* 0x000000ffff0d7224 */ /* 0x000fe400078e0000 */
[----:B------:R-:W-:-:S07]  /*15ad0*/  IMAD.MOV.U32 R5, RZ, RZ, R14 ;  /* 0x000000ffff057224 */ /* 0x000fce00078e000e */
[----:B------:R-:W-:Y:S05]  /*15ae0*/  WARPSYNC.COLLECTIVE R15, `(.L_x_5876) ;  /* 0x000000000f087348 */ /* 0x000fea0003c00000 */
[----:B------:R0:W1:Y:S02]  /*15af0*/  SHFL.IDX P6, R14, R13, R12, R11 ;  /* 0x0000000c0d0e7389 */ /* 0x00006400000c000b */
[----:B01----:R-:W-:Y:S01]  /*15b00*/  ENDCOLLECTIVE ;  /* 0x000000000000791b */ /* 0x003fe20003800000 */
.L_x_5876:
        /* <DEDUP_REMOVED lines=20> */
.L_x_5877:
[----:B------:R-:W-:Y:S02]  /*15c50*/  IMAD.MOV.U32 R13, RZ, RZ, R0 ;  /* 0x000000ffff0d7224 */ /* 0x000fe400078e0000 */
[----:B------:R-:W-:-:S07]  /*15c60*/  IMAD.MOV.U32 R5, RZ, RZ, R14 ;  /* 0x000000ffff057224 */ /* 0x000fce00078e000e */
[----:B------:R-:W-:Y:S05]  /*15c70*/  WARPSYNC.COLLECTIVE R15, `(.L_x_5878) ;  /* 0x000000000f087348 */ /* 0x000fea0003c00000 */
[----:B------:R0:W1:Y:S02]  /*15c80*/  SHFL.IDX P6, R14, R13, R12, R11 ;  /* 0x0000000c0d0e7389 */ /* 0x00006400000c000b */
[----:B01----:R-:W-:Y:S01]  /*15c90*/  ENDCOLLECTIVE ;  /* 0x000000000000791b */ /* 0x003fe20003800000 */
.L_x_5878:
        /* <DEDUP_REMOVED lines=18> */
.L_x_5879:
[----:B------:R-:W-:Y:S02]  /*15dc0*/  IMAD.MOV.U32 R13, RZ, RZ, R0 ;  /* 0x000000ffff0d7224 */ /* 0x000fe400078e0000 */
[----:B------:R-:W-:-:S07]  /*15dd0*/  IMAD.MOV.U32 R5, RZ, RZ, R14 ;  /* 0x000000ffff057224 */ /* 0x000fce00078e000e */
[----:B------:R-:W-:Y:S05]  /*15de0*/  WARPSYNC.COLLECTIVE R15, `(.L_x_5880) ;  /* 0x000000000f087348 */ /* 0x000fea0003c00000 */
[----:B------:R0:W1:Y:S02]  /*15df0*/  SHFL.IDX P6, R14, R13, R12, R11 ;  /* 0x0000000c0d0e7389 */ /* 0x00006400000c000b */
[----:B01----:R-:W-:Y:S01]  /*15e00*/  ENDCOLLECTIVE ;  /* 0x000000000000791b */ /* 0x003fe20003800000 */
.L_x_5880:
        /* <DEDUP_REMOVED lines=18> */
.L_x_5881:
[----:B------:R-:W-:Y:S02]  /*15f30*/  IMAD.MOV.U32 R13, RZ, RZ, R0 ;  /* 0x000000ffff0d7224 */ /* 0x000fe400078e0000 */
[----:B------:R-:W-:-:S07]  /*15f40*/  IMAD.MOV.U32 R5, RZ, RZ, R14 ;  /* 0x000000ffff057224 */ /* 0x000fce00078e000e */
[----:B------:R-:W-:Y:S05]  /*15f50*/  WARPSYNC.COLLECTIVE R15, `(.L_x_5882) ;  /* 0x000000000f087348 */ /* 0x000fea0003c00000 */
[----:B------:R0:W1:Y:S02]  /*15f60*/  SHFL.IDX P6, R14, R13, R12, R11 ;  /* 0x0000000c0d0e7389 */ /* 0x00006400000c000b */
[----:B01----:R-:W-:Y:S01]  /*15f70*/  ENDCOLLECTIVE ;  /* 0x000000000000791b */ /* 0x003fe20003800000 */
.L_x_5882:
        /* <DEDUP_REMOVED lines=18> */
.L_x_5883:
[----:B------:R-:W-:Y:S02]  /*160a0*/  IMAD.MOV.U32 R13, RZ, RZ, R0 ;  /* 0x000000ffff0d7224 */ /* 0x000fe400078e0000 */
[----:B------:R-:W-:-:S07]  /*160b0*/  IMAD.MOV.U32 R5, RZ, RZ, R14 ;  /* 0x000000ffff057224 */ /* 0x000fce00078e000e */
[----:B------:R-:W-:Y:S05]  /*160c0*/  WARPSYNC.COLLECTIVE R15, `(.L_x_5884) ;  /* 0x000000000f087348 */ /* 0x000fea0003c00000 */
[----:B------:R0:W1:Y:S02]  /*160d0*/  SHFL.IDX P6, R14, R13, R12, R11 ;  /* 0x0000000c0d0e7389 */ /* 0x00006400000c000b */
[----:B01----:R-:W-:Y:S01]  /*160e0*/  ENDCOLLECTIVE ;  /* 0x000000000000791b */ /* 0x003fe20003800000 */
.L_x_5884:
        /* <DEDUP_REMOVED lines=18> */
.L_x_5885:
[----:B------:R-:W-:Y:S02]  /*16210*/  IMAD.MOV.U32 R13, RZ, RZ, R0 ;  /* 0x000000ffff0d7224 */ /* 0x000fe400078e0000 */
[----:B------:R-:W-:-:S07]  /*16220*/  IMAD.MOV.U32 R5, RZ, RZ, R14 ;  /* 0x000000ffff057224 */ /* 0x000fce00078e000e */
[----:B------:R-:W-:Y:S05]  /*16230*/  WARPSYNC.COLLECTIVE R15, `(.L_x_5886) ;  /* 0x000000000f087348 */ /* 0x000fea0003c00000 */
[----:B------:R0:W1:Y:S02]  /*16240*/  SHFL.IDX P6, R14, R13, R12, R11 ;  /* 0x0000000c0d0e7389 */ /* 0x00006400000c000b */
[----:B01----:R-:W-:Y:S01]  /*16250*/  ENDCOLLECTIVE ;  /* 0x000000000000791b */ /* 0x003fe20003800000 */
.L_x_5886:
        /* <DEDUP_REMOVED lines=18> */
.L_x_5887:
[----:B------:R-:W-:Y:S02]  /*16380*/  IMAD.MOV.U32 R13, RZ, RZ, R0 ;  /* 0x000000ffff0d7224 */ /* 0x000fe400078e0000 */
[----:B------:R-:W-:-:S07]  /*16390*/  IMAD.MOV.U32 R5, RZ, RZ, R14 ;  /* 0x000000ffff057224 */ /* 0x000fce00078e000e */
[----:B------:R-:W-:Y:S05]  /*163a0*/  WARPSYNC.COLLECTIVE R15, `(.L_x_5888) ;  /* 0x000000000f087348 */ /* 0x000fea0003c00000 */
[----:B------:R0:W1:Y:S02]  /*163b0*/  SHFL.IDX P6, R14, R13, R12, R11 ;  /* 0x0000000c0d0e7389 */ /* 0x00006400000c000b */
[----:B01----:R-:W-:Y:S01]  /*163c0*/  ENDCOLLECTIVE ;  /* 0x000000000000791b */ /* 0x003fe20003800000 */
.L_x_5888:
        /* <DEDUP_REMOVED lines=16> */
.L_x_5889:
[----:B------:R-:W-:Y:S02]  /*164d0*/  IMAD.MOV.U32 R13, RZ, RZ, R0 ;  /* 0x000000ffff0d7224 */ /* 0x000fe400078e0000 */
[----:B------:R-:W-:-:S07]  /*164e0*/  IMAD.MOV.U32 R4, RZ, RZ, R14 ;  /* 0x000000ffff047224 */ /* 0x000fce00078e000e */
[----:B------:R-:W-:Y:S05]  /*164f0*/  WARPSYNC.COLLECTIVE R15, `(.L_x_5890) ;  /* 0x000000000f087348 */ /* 0x000fea0003c00000 */
[----:B------:R0:W1:Y:S02]  /*16500*/  SHFL.IDX P6, R14, R13, R12, R11 ;  /* 0x0000000c0d0e7389 */ /* 0x00006400000c000b */
[----:B01----:R-:W-:Y:S01]  /*16510*/  ENDCOLLECTIVE ;  /* 0x000000000000791b */ /* 0x003fe20003800000 */
.L_x_5890:
[----:B------:R-:W-:Y:S01]  /*16520*/  IMAD.MOV.U32 R0, RZ, RZ, R14 ;  /* 0x000000ffff007224 */ /* 0x000fe200078e000e */
[----:B------:R-:W-:Y:S06]  /*16530*/  BRA `(.L_x_5891) ;  /* 0xffffffbc00fc7947 */ /* 0x000fec000383ffff */
.L_x_5785:
[----:B0-----:R0:W1:Y:S02]  /*16540*/  SYNCS.PHASECHK.TRANS64.TRYWAIT P0, [R17+URZ+0x36820], R0 ;  /* 0x03682000110075a7 */ /* 0x001064000800017f */
[----:B-1----:R-:W-:Y:S05]  /*16550*/  @!P0 NANOSLEEP.SYNCS 0x989680 ;  /* 0x009896800000895d */ /* 0x002fea0003900000 */
[----:B------:R-:W1:Y:S02]  /*16560*/  @!P0 SYNCS.PHASECHK.TRANS64 P0, [R17+URZ+0x36820], R0 ;  /* 0x03682000110085a7 */ /* 0x000e64000800007f */
[----:B-1----:R-:W-:Y:S05]  /*16570*/  @!P0 BRA `(.L_x_5785) ;  /* 0xfffffffc00f08947 */ /* 0x002fea000383ffff */
[----:B------:R-:W-:Y:S05]  /*16580*/  BRA `(.L_x_5892) ;  /* 0xffffffc000747947 */ /* 0x000fea000383ffff */
.L_x_5792:
[----:B0-----:R0:W1:Y:S02]  /*16590*/  SYNCS.PHASECHK.TRANS64.TRYWAIT P0, [R2+URZ+0x36840], R3 ;  /* 0x03684003020075a7 */ /* 0x001064000800017f */
[----:B-1----:R-:W-:Y:S05]  /*165a0*/  @!P0 NANOSLEEP.SYNCS 0x989680 ;  /* 0x009896800000895d */ /* 0x002fea0003900000 */
[----:B------:R-:W1:Y:S02]  /*165b0*/  @!P0 SYNCS.PHASECHK.TRANS64 P0, [R2+URZ+0x36840], R3 ;  /* 0x03684003020085a7 */ /* 0x000e64000800007f */
[----:B-1----:R-:W-:Y:S05]  /*165c0*/  @!P0 BRA `(.L_x_5792) ;  /* 0xfffffffc00f08947 */ /* 0x002fea000383ffff */
[----:B------:R-:W-:Y:S05]  /*165d0*/  BRA `(.L_x_5893) ;  /* 0xffffffc400287947 */ /* 0x000fea000383ffff */
.L_x_5799:
[----:B0-----:R0:W1:Y:S02]  /*165e0*/  SYNCS.PHASECHK.TRANS64.TRYWAIT P0, [R3+URZ+0x60], R2 ;  /* 0x00006002030075a7 */ /* 0x001064000800017f */
[----:B-1----:R-:W-:Y:S05]  /*165f0*/  @!P0 NANOSLEEP.SYNCS 0x989680 ;  /* 0x009896800000895d */ /* 0x002fea0003900000 */
[----:B------:R-:W1:Y:S02]  /*16600*/  @!P0 SYNCS.PHASECHK.TRANS64 P0, [R3+URZ+0x60], R2 ;  /* 0x00006002030085a7 */ /* 0x000e64000800007f */
[----:B-1----:R-:W-:Y:S05]  /*16610*/  @!P0 BRA `(.L_x_5799) ;  /* 0xfffffffc00f08947 */ /* 0x002fea000383ffff */
[----:B------:R-:W-:Y:S05]  /*16620*/  BRA `(.L_x_5894) ;  /* 0xffffffc800307947 */ /* 0x000fea000383ffff */
.L_x_5810:
[----:B-1----:R1:W2:Y:S02]  /*16630*/  SYNCS.PHASECHK.TRANS64.TRYWAIT P0, [R3+URZ+0x36840], R2 ;  /* 0x03684002030075a7 */ /* 0x0022a4000800017f */
[----:B--2---:R-:W-:Y:S05]  /*16640*/  @!P0 NANOSLEEP.SYNCS 0x989680 ;  /* 0x009896800000895d */ /* 0x004fea0003900000 */
[----:B------:R-:W2:Y:S02]  /*16650*/  @!P0 SYNCS.PHASECHK.TRANS64 P0, [R3+URZ+0x36840], R2 ;  /* 0x03684002030085a7 */ /* 0x000ea4000800007f */
[----:B--2---:R-:W-:Y:S05]  /*16660*/  @!P0 BRA `(.L_x_5810) ;  /* 0xfffffffc00f08947 */ /* 0x004fea000383ffff */
[----:B------:R-:W-:Y:S05]  /*16670*/  BRA `(.L_x_5895) ;  /* 0xffffffcc00f07947 */ /* 0x000fea000383ffff */
.L_x_5817:
[----:B0-----:R0:W1:Y:S02]  /*16680*/  SYNCS.PHASECHK.TRANS64.TRYWAIT P0, [R2+URZ+0x60], R3 ;  /* 0x00006003020075a7 */ /* 0x001064000800017f */
[----:B-1----:R-:W-:Y:S05]  /*16690*/  @!P0 NANOSLEEP.SYNCS 0x989680 ;  /* 0x009896800000895d */ /* 0x002fea0003900000 */
[----:B------:R-:W1:Y:S02]  /*166a0*/  @!P0 SYNCS.PHASECHK.TRANS64 P0, [R2+URZ+0x60], R3 ;  /* 0x00006003020085a7 */ /* 0x000e64000800007f */
[----:B-1----:R-:W-:Y:S05]  /*166b0*/  @!P0 BRA `(.L_x_5817) ;  /* 0xfffffffc00f08947 */ /* 0x002fea000383ffff */
[----:B------:R-:W-:Y:S05]  /*166c0*/  BRA `(.L_x_5896) ;  /* 0xffffffd400007947 */ /* 0x000fea000383ffff */
.L_x_5827:
[----:B--2---:R2:W3:Y:S02]  /*166d0*/  SYNCS.PHASECHK.TRANS64.TRYWAIT P0, [R2+URZ+0x36840], R3 ;  /* 0x03684003020075a7 */ /* 0x0044e4000800017f */
[----:B---3--:R-:W-:Y:S05]  /*166e0*/  @!P0 NANOSLEEP.SYNCS 0x989680 ;  /* 0x009896800000895d */ /* 0x008fea0003900000 */
[----:B------:R-:W3:Y:S02]  /*166f0*/  @!P0 SYNCS.PHASECHK.TRANS64 P0, [R2+URZ+0x36840], R3 ;  /* 0x03684003020085a7 */ /* 0x000ee4000800007f */
[----:B---3--:R-:W-:Y:S05]  /*16700*/  @!P0 BRA `(.L_x_5827) ;  /* 0xfffffffc00f08947 */ /* 0x008fea000383ffff */
[----:B------:R-:W-:Y:S05]  /*16710*/  BRA `(.L_x_5897) ;  /* 0xffffffd800947947 */ /* 0x000fea000383ffff */
.L_x_5834:
[----:B0-----:R0:W1:Y:S02]  /*16720*/  SYNCS.PHASECHK.TRANS64.TRYWAIT P0, [R2+URZ+0x60], R5 ;  /* 0x00006005020075a7 */ /* 0x001064000800017f */
[----:B-1----:R-:W-:Y:S05]  /*16730*/  @!P0 NANOSLEEP.SYNCS 0x989680 ;  /* 0x009896800000895d */ /* 0x002fea0003900000 */
[----:B------:R-:W1:Y:S02]  /*16740*/  @!P0 SYNCS.PHASECHK.TRANS64 P0, [R2+URZ+0x60], R5 ;  /* 0x00006005020085a7 */ /* 0x000e64000800007f */
[----:B-1----:R-:W-:Y:S05]  /*16750*/  @!P0 BRA `(.L_x_5834) ;  /* 0xfffffffc00f08947 */ /* 0x002fea000383ffff */
[----:B------:R-:W-:Y:S05]  /*16760*/  BRA `(.L_x_5898) ;  /* 0xffffffdc00a47947 */ /* 0x000fea000383ffff */
.L_x_5846:
[----:B0-----:R0:W1:Y:S02]  /*16770*/  SYNCS.PHASECHK.TRANS64.TRYWAIT P0, [R2+URZ+0x36860], R3 ;  /* 0x03686003020075a7 */ /* 0x001064000800017f */
[----:B-1----:R-:W-:Y:S05]  /*16780*/  @!P0 NANOSLEEP.SYNCS 0x989680 ;  /* 0x009896800000895d */ /* 0x002fea0003900000 */
[----:B------:R-:W1:Y:S02]  /*16790*/  @!P0 SYNCS.PHASECHK.TRANS64 P0, [R2+URZ+0x36860], R3 ;  /* 0x03686003020085a7 */ /* 0x000e64000800007f */
[----:B-1----:R-:W-:Y:S05]  /*167a0*/  @!P0 BRA `(.L_x_5846) ;  /* 0xfffffffc00f08947 */ /* 0x002fea000383ffff */
[----:B------:R-:W-:Y:S05]  /*167b0*/  BRA `(.L_x_5899) ;  /* 0xffffffe400247947 */ /* 0x000fea000383ffff */
.L_x_5854:
[----:B------:R-:W-:Y:S01]  /*167c0*/  BSSY B0, `(.L_x_5900) ;  /* 0x0000008000007945 */ /* 0x000fe20003800000 */
[----:B-----5:R-:W-:Y:S02]  /*167d0*/  IMAD.MOV.U32 R13, RZ, RZ, R2 ;  /* 0x000000ffff0d7224 */ /* 0x020fe400078e0002 */
[----:B------:R-:W-:Y:S02]  /*167e0*/  IMAD.MOV.U32 R12, RZ, RZ, RZ ;  /* 0x000000ffff0c7224 */ /* 0x000fe400078e00ff */
[----:B------:R-:W-:Y:S02]  /*167f0*/  IMAD.MOV.U32 R11, RZ, RZ, 0x1f ;  /* 0x0000001fff0b7424 */ /* 0x000fe400078e00ff */
[----:B------:R-:W-:-:S07]  /*16800*/  IMAD.MOV.U32 R15, RZ, RZ, -0x1 ;  /* 0xffffffffff0f7424 */ /* 0x000fce00078e00ff */
[----:B-1----:R-:W-:Y:S05]  /*16810*/  WARPSYNC.COLLECTIVE R15, `(.L_x_5901) ;  /* 0x000000000f087348 */ /* 0x002fea0003c00000 */
[----:B------:R0:W2:Y:S02]  /*16820*/  SHFL.IDX P6, R14, R13, R12, R11 ;  /* 0x0000000c0d0e7389 */ /* 0x0000a400000c000b */
[----:B012---:R-:W-:Y:S01]  /*16830*/  ENDCOLLECTIVE ;  /* 0x000000000000791b */ /* 0x007fe20003800000 */
.L_x_5901:
[----:B------:R-:W-:Y:S05]  /*16840*/  BSYNC B0 ;  /* 0x0000000000007941 */ /* 0x000fea0003800000 */
.L_x_5900:
[----:B------:R-:W-:Y:S05]  /*16850*/  BRA `(.L_x_5902) ;  /* 0xffffffe800587947 */ /* 0x000fea000383ffff */
.L_x_5857:
[----:B0-----:R0:W1:Y:S02]  /*16860*/  SYNCS.PHASECHK.TRANS64.TRYWAIT P0, [R0+URZ+0x36820], R3 ;  /* 0x03682003000075a7 */ /* 0x001064000800017f */
[----:B-1----:R-:W-:Y:S05]  /*16870*/  @!P0 NANOSLEEP.SYNCS 0x989680 ;  /* 0x009896800000895d */ /* 0x002fea0003900000 */
[----:B------:R-:W1:Y:S02]  /*16880*/  @!P0 SYNCS.PHASECHK.TRANS64 P0, [R0+URZ+0x36820], R3 ;  /* 0x03682003000085a7 */ /* 0x000e64000800007f */
[----:B-1----:R-:W-:Y:S05]  /*16890*/  @!P0 BRA `(.L_x_5857) ;  /* 0xfffffffc00f08947 */ /* 0x002fea000383ffff */
[----:B------:R-:W-:Y:S05]  /*168a0*/  BRA `(.L_x_5903) ;  /* 0xffffffe800a47947 */ /* 0x000fea000383ffff */
.L_x_5858:
        /* <DEDUP_REMOVED lines=11> */
.L_x_5905:
[----:B------:R-:W-:Y:S05]  /*16960*/  BSYNC B0 ;  /* 0x0000000000007941 */ /* 0x000fea0003800000 */
.L_x_5904:
[----:B------:R-:W-:Y:S05]  /*16970*/  BRA `(.L_x_5906) ;  /* 0xffffffe8008c7947 */ /* 0x000fea000383ffff */
.L_x_5861:
[----:B------:R-:W-:Y:S01]  /*16980*/  BSSY B1, `(.L_x_5907) ;  /* 0x0000006000017945 */ /* 0x000fe20003800000 */
[----:B------:R-:W-:-:S07]  /*16990*/  IMAD.MOV.U32 R15, RZ, RZ, -0x1 ;  /* 0xffffffffff0f7424 */ /* 0x000fce00078e00ff */
[----:B01----:R-:W-:Y:S05]  /*169a0*/  WARPSYNC.COLLECTIVE R15, `(.L_x_5908) ;  /* 0x000000000f0c7348 */ /* 0x003fea0003c00000 */
[----:B------:R-:W-:Y:S02]  /*169b0*/  ELECT P6, UR62, PT ;  /* 0x00000000003e782f */ /* 0x000fe400038c0000 */
[----:B------:R-:W-:Y:S01]  /*169c0*/  MOV R14, UR62 ;  /* 0x0000003e000e7c02 */ /* 0x000fe20008000f00 */
[----:B01----:R-:W-:Y:S10]  /*169d0*/  ENDCOLLECTIVE ;  /* 0x000000000000791b */ /* 0x003ff40003800000 */
.L_x_5908:
[----:B------:R-:W-:Y:S05]  /*169e0*/  BSYNC B1 ;  /* 0x0000000000017941 */ /* 0x000fea0003800000 */
.L_x_5907:
[----:B------:R-:W-:Y:S05]  /*169f0*/  BRA `(.L_x_5909) ;  /* 0xffffffe800847947 */ /* 0x000fea000383ffff */
.L_x_5863:
[----:B0-----:R0:W1:Y:S02]  /*16a00*/  SYNCS.PHASECHK.TRANS64.TRYWAIT P0, [R6+URZ], R5 ;  /* 0x00000005060075a7 */ /* 0x001064000800017f */
[----:B-1----:R-:W-:Y:S05]  /*16a10*/  @!P0 NANOSLEEP.SYNCS 0x989680 ;  /* 0x009896800000895d */ /* 0x002fea0003900000 */
[----:B------:R-:W1:Y:S02]  /*16a20*/  @!P0 SYNCS.PHASECHK.TRANS64 P0, [R6+URZ], R5 ;  /* 0x00000005060085a7 */ /* 0x000e64000800007f */
[----:B-1----:R-:W-:Y:S05]  /*16a30*/  @!P0 BRA `(.L_x_5863) ;  /* 0xfffffffc00f08947 */ /* 0x002fea000383ffff */
[----:B------:R-:W-:Y:S05]  /*16a40*/  BRA `(.L_x_5910) ;  /* 0xffffffe800bc7947 */ /* 0x000fea000383ffff */
.L_x_5864:
[----:B-1----:R1:W2:Y:S02]  /*16a50*/  SYNCS.PHASECHK.TRANS64.TRYWAIT P0, [R3+URZ], R2 ;  /* 0x00000002030075a7 */ /* 0x0022a4000800017f */
[----:B--2---:R-:W-:Y:S05]  /*16a60*/  @!P0 NANOSLEEP.SYNCS 0x989680 ;  /* 0x009896800000895d */ /* 0x004fea0003900000 */
[----:B------:R-:W2:Y:S02]  /*16a70*/  @!P0 SYNCS.PHASECHK.TRANS64 P0, [R3+URZ], R2 ;  /* 0x00000002030085a7 */ /* 0x000ea4000800007f */
[----:B--2---:R-:W-:Y:S05]  /*16a80*/  @!P0 BRA `(.L_x_5864) ;  /* 0xfffffffc00f08947 */ /* 0x004fea000383ffff */
[----:B------:R-:W-:Y:S05]  /*16a90*/  BRA `(.L_x_5911) ;  /* 0xffffffe800b07947 */ /* 0x000fea000383ffff */
.L_x_5866:
[----:B-1----:R1:W2:Y:S02]  /*16aa0*/  SYNCS.PHASECHK.TRANS64.TRYWAIT P0, [R18+URZ], R5 ;  /* 0x00000005120075a7 */ /* 0x0022a4000800017f */
[----:B--2---:R-:W-:Y:S05]  /*16ab0*/  @!P0 NANOSLEEP.SYNCS 0x989680 ;  /* 0x009896800000895d */ /* 0x004fea0003900000 */
[----:B------:R-:W2:Y:S02]  /*16ac0*/  @!P0 SYNCS.PHASECHK.TRANS64 P0, [R18+URZ], R5 ;  /* 0x00000005120085a7 */ /* 0x000ea4000800007f */
[----:B--2---:R-:W-:Y:S05]  /*16ad0*/  @!P0 BRA `(.L_x_5866) ;  /* 0xfffffffc00f08947 */ /* 0x004fea000383ffff */
[----:B------:R-:W-:Y:S05]  /*16ae0*/  BRA `(.L_x_5912) ;  /* 0xffffffe800b47947 */ /* 0x000fea000383ffff */
.L_x_5913:
        /* <DEDUP_REMOVED lines=9> */
.L_x_15310:


//--------------------- .text._ZN7cutlass13device_kernelIN5flash11enable_sm90INS1_16FlashAttnFwdSm90INS1_25CollectiveMainloopFwdSm90ILi2EN4cute5tupleIJNS5_1CILi1EEES8_S8_EEENS6_IJNS7_ILi128EEENS7_ILi112EEENS7_ILi192EEEEEELi192ENS_6half_tEfNS_4arch4Sm90ELb1ELb0ELb0ELb1ELb0ELb0ELb0ELb1ELb1ELb1ELb0ELb0EEENS1_21CollectiveEpilogueFwdINS6_IJSA_SC_SB_EEES9_SE_SG_Li256ELb1ELb1ELb0ELb0EEENS1_36VarlenDynamicPersistentTileSchedulerILi128ELi112ELi256ELi128ELb0ELb1ELb1ELb1ELb1ELb1EEEEEEEEEvNT_6ParamsE --------------------------
	.section	.text._ZN7cutlass13device_kernelIN5flash11enable_sm90INS1_16FlashAttnFwdSm90INS1_25CollectiveMainloopFwdSm90ILi2EN4cute5tupleIJNS5_1CILi1EEES8_S8_EEENS6_IJNS7_ILi128EEENS7_ILi112EEENS7_ILi192EEEEEELi192ENS_6half_tEfNS_4arch4Sm90ELb1ELb0ELb0ELb1ELb0ELb0ELb0ELb1ELb1ELb1ELb0ELb0EEENS1_21CollectiveEpilogueFwdINS6_IJSA_SC_SB_EEES9_SE_SG_Li256ELb1ELb1ELb0ELb0EEENS1_36VarlenDynamicPersistentTileSchedulerILi128ELi112ELi256ELi128ELb0ELb1ELb1ELb1ELb1ELb1EEEEEEEEEvNT_6ParamsE,"ax",@progbits
	.align	128
.text._ZN7cutlass13device_kernelIN5flash11enable_sm90INS1_16FlashAttnFwdSm90INS1_25CollectiveMainloopFwdSm90ILi2EN4cute5tupleIJNS5_1CILi1EEES8_S8_EEENS6_IJNS7_ILi128EEENS7_ILi112EEENS7_ILi192EEEEEELi192ENS_6half_tEfNS_4arch4Sm90ELb1ELb0ELb0ELb1ELb0ELb0ELb0ELb1ELb1ELb1ELb0ELb0EEENS1_21CollectiveEpilogueFwdINS6_IJSA_SC_SB_EEES9_SE_SG_Li256ELb1ELb1ELb0ELb0EEENS1_36VarlenDynamicPersistentTileSchedulerILi128ELi112ELi256ELi128ELb0ELb1ELb1ELb1ELb1ELb1EEEEEEEEEvNT_6ParamsE:
        .type           _ZN7cutlass13device_kernelIN5flash11enable_sm90INS1_16FlashAttnFwdSm90INS1_25CollectiveMainloopFwdSm90ILi2EN4cute5tupleIJNS5_1CILi1EEES8_S8_EEENS6_IJNS7_ILi128EEENS7_ILi112EEENS7_ILi192EEEEEELi192ENS_6half_tEfNS_4arch4Sm90ELb1ELb0ELb0ELb1ELb0ELb0ELb0ELb1ELb1ELb1ELb0ELb0EEENS1_21CollectiveEpilogueFwdINS6_IJSA_SC_SB_EEES9_SE_SG_Li256ELb1ELb1ELb0ELb0EEENS1_36VarlenDynamicPersistentTileSchedulerILi128ELi112ELi256ELi128ELb0ELb1ELb1ELb1ELb1ELb1EEEEEEEEEvNT_6ParamsE,@function
        .size           _ZN7cutlass13device_kernelIN5flash11enable_sm90INS1_16FlashAttnFwdSm90INS1_25CollectiveMainloopFwdSm90ILi2EN4cute5tupleIJNS5_1CILi1EEES8_S8_EEENS6_IJNS7_ILi128EEENS7_ILi112EEENS7_ILi192EEEEEELi192ENS_6half_tEfNS_4arch4Sm90ELb1ELb0ELb0ELb1ELb0ELb0ELb0ELb1ELb1ELb1ELb0ELb0EEENS1_21CollectiveEpilogueFwdINS6_IJSA_SC_SB_EEES9_SE_SG_Li256ELb1ELb1ELb0ELb0EEENS1_36VarlenDynamicPersistentTileSchedulerILi128ELi112ELi256ELi128ELb0ELb1ELb1ELb1ELb1ELb1EEEEEEEEEvNT_6ParamsE,(.L_x_15311 - _ZN7cutlass13device_kernelIN5flash11enable_sm90INS1_16FlashAttnFwdSm90INS1_25CollectiveMainloopFwdSm90ILi2EN4cute5tupleIJNS5_1CILi1EEES8_S8_EEENS6_IJNS7_ILi128EEENS7_ILi112EEENS7_ILi192EEEEEELi192ENS_6half_tEfNS_4arch4Sm90ELb1ELb0ELb0ELb1ELb0ELb0ELb0ELb1ELb1ELb1ELb0ELb0EEENS1_21CollectiveEpilogueFwdINS6_IJSA_SC_SB_EEES9_SE_SG_Li256ELb1ELb1ELb0ELb0EEENS1_36VarlenDynamicPersistentTileSchedulerILi128ELi112ELi256ELi128ELb0ELb1ELb1ELb1ELb1ELb1EEEEEEEEEvNT_6ParamsE)
        .other          _ZN7cutlass13device_kernelIN5flash11enable_sm90INS1_16FlashAttnFwdSm90INS1_25CollectiveMainloopFwdSm90ILi2EN4cute5tupleIJNS5_1CILi1EEES8_S8_EEENS6_IJNS7_ILi128EEENS7_ILi112EEENS7_ILi192EEEEEELi192ENS_6half_tEfNS_4arch4Sm90ELb1ELb0ELb0ELb1ELb0ELb0ELb0ELb1ELb1ELb1ELb0ELb0EEENS1_21CollectiveEpilogueFwdINS6_IJSA_SC_SB_EEES9_SE_SG_Li256ELb1ELb1ELb0ELb0EEENS1_36VarlenDynamicPersistentTileSchedulerILi128ELi112ELi256ELi128ELb0ELb1ELb1ELb1ELb1ELb1EEEEEEEEEvNT_6ParamsE,@"STO_CUDA_ENTRY STV_DEFAULT"
_ZN7cutlass13device_kernelIN5flash11enable_sm90INS1_16FlashAttnFwdSm90INS1_25CollectiveMainloopFwdSm90ILi2EN4cute5tupleIJNS5_1CILi1EEES8_S8_EEENS6_IJNS7_ILi128EEENS7_ILi112EEENS7_ILi192EEEEEELi192ENS_6half_tEfNS_4arch4Sm90ELb1ELb0ELb0ELb1ELb0ELb0ELb0ELb1ELb1ELb1ELb0ELb0EEENS1_21CollectiveEpilogueFwdINS6_IJSA_SC_SB_EEES9_SE_SG_Li256ELb1ELb1ELb0ELb0EEENS1_36VarlenDynamicPersistentTileSchedulerILi128ELi112ELi256ELi128ELb0ELb1ELb1ELb1ELb1ELb1EEEEEEEEEvNT_6ParamsE:
        /* <DEDUP_REMOVED lines=18> */
.L_x_5915:
[----:B------:R-:W-:Y:S05]  /*0120*/  BSYNC B0 ;  /* 0x0000000000007941 */ /* 0x000fea0003800000 */
.L_x_5914:
        /* <DEDUP_REMOVED lines=41> */
.L_x_5916:
        /* <DEDUP_REMOVED lines=22> */
.L_x_5917:
        /* <DEDUP_REMOVED lines=18> */
.L_x_5918:
        /* <DEDUP_REMOVED lines=22> */
.L_x_5919:
        /* <DEDUP_REMOVED lines=22> */
.L_x_5920:
        /* <DEDUP_REMOVED lines=8> */
.L_x_5922:
        /* <DEDUP_REMOVED lines=50> */
[----:B------:R-:W-:Y:S01]  /*0ca0*/  SHF.R.S32.HI R210, RZ, 0x3, R3 ;  /* 0x00000003ffd27819 */ /* 0x000fe20000011403 */
[----:B------:R-:W-:Y:S01]  /*0cb0*/  IMAD.IADD R5, R220, 0x1, -R5 ;  /* 0x00000001dc057824 */ /* 0x000fe200078e0a05 */
[----:B------:R-:W-:Y:S01]  /*0cc0*/  LOP3.LUT R2, R2, 0x1ffffffe, RZ, 0xc0, !PT ;  /* 0x1ffffffe02027812 */ /* 0x000fe200078ec0ff */
[----:B------:R-:W-:Y:S02]  /*0cd0*/  ULOP3.LUT UR7, UR4, 0x1, URZ, 0xfc, !UPT ;  /* 0x0000000104077892 */ /* 0x000fe4000f8efc3f */
[----:B------:R-:W-:Y:S01]  /*0ce0*/  IMAD R5, R5, 0x40, R4 ;  /* 0x0000004005057824 */ /* 0x000fe200078e0204 */
[----:B------:R-:W-:Y:S01]  /*0cf0*/  UMOV UR4, URZ ;  /* 0x0000003f00047c82 */ /* 0x000fe20008000000 */
[----:B------:R-:W-:Y:S01]  /*0d00*/  IMAD.IADD R2, R7, 0x1, -R2 ;  /* 0x0000000107027824 */ /* 0x000fe200078e0a02 */
[----:B------:R-:W-:Y:S01]  /*0d10*/  LOP3.LUT R7, R10, 0xfffffffc, RZ, 0xc0, !PT ;  /* 0xfffffffc0a077812 */ /* 0x000fe200078ec0ff */
[----:B------:R-:W-:Y:S02]  /*0d20*/  IMAD.U32 R216, RZ, RZ, UR7 ;  /* 0x00000007ffd87e24 */ /* 0x000fe4000f8e00ff */
[----:B------:R-:W-:-:S02]  /*0d30*/  IMAD R215, R2, 0x8, R5 ;  /* 0x0000000802d77824 */ /* 0x000fc400078e0205 */
[----:B------:R-:W-:Y:S01]  /*0d40*/  IMAD.IADD R4, R220, 0x1, -R7 ;  /* 0x00000001dc047824 */ /* 0x000fe200078e0a07 */
[----:B------:R-:W-:Y:S01]  /*0d50*/  LOP3.LUT R7, R3, 0xfffffff8, RZ, 0xc0, !PT ;  /* 0xfffffff803077812 */ /* 0x000fe200078ec0ff */
[----:B------:R-:W-:Y:S01]  /*0d60*/  IMAD.U32 R211, RZ, RZ, UR4 ;  /* 0x00000004ffd37e24 */ /* 0x000fe2000f8e00ff */
[----:B------:R-:W-:Y:S02]  /*0d70*/  LOP3.LUT R3, R6, 0x7ffffffc, RZ, 0xc0, !PT ;  /* 0x7ffffffc06037812 */ /* 0x000fe400078ec0ff */
[----:B------:R-:W-:Y:S01]  /*0d80*/  LEA.HI R10, R4, R4, RZ, 0x1 ;  /* 0x00000004040a7211 */ /* 0x000fe200078f08ff */
[----:B------:R-:W-:Y:S02]  /*0d90*/  IMAD.IADD R206, R220, 0x1, -R7 ;  /* 0x00000001dcce7824 */ /* 0x000fe400078e0a07 */
[----:B------:R-:W-:Y:S01]  /*0da0*/  IMAD.IADD R22, R212, 0x1, -R3 ;  /* 0x00000001d4167824 */ /* 0x000fe200078e0a03 */
[----:B------:R-:W-:Y:S01]  /*0db0*/  LOP3.LUT R11, R10, 0x1ffffffe, RZ, 0xc0, !PT ;  /* 0x1ffffffe0a0b7812 */ /* 0x000fe200078ec0ff */
[----:B------:R-:W-:-:S04]  /*0dc0*/  IMAD.SHL.U32 R16, R206, 0x8, RZ ;  /* 0x00000008ce107824 */ /* 0x000fc800078e00ff */
[C---:B------:R-:W-:Y:S01]  /*0dd0*/  VIADD R204, R16.reuse, 0x40 ;  /* 0x0000004010cc7836 */ /* 0x040fe20000000000 */
[----:B------:R-:W-:Y:S01]  /*0de0*/  SHF.R.S32.HI R219, RZ, 0x1f, R16 ;  /* 0x0000001fffdb7819 */ /* 0x000fe20000011410 */
[----:B------:R-:W-:Y:S02]  /*0df0*/  VIADD R205, R16, 0x80 ;  /* 0x0000008010cd7836 */ /* 0x000fe40000000000 */
[----:B------:R-:W-:Y:S01]  /*0e00*/  IMAD.IADD R11, R4, 0x1, -R11 ;  /* 0x00000001040b7824 */ /* 0x000fe200078e0a0b */
[----:B------:R-:W-:Y:S02]  /*0e10*/  SHF.R.S32.HI R218, RZ, 0x1f, R204 ;  /* 0x0000001fffda7819 */ /* 0x000fe400000114cc */
[----:B------:R-:W-:Y:S01]  /*0e20*/  SHF.R.S32.HI R217, RZ, 0x1f, R205 ;  /* 0x0000001fffd97819 */ /* 0x000fe200000114cd */
[----:B------:R-:W-:-:S07]  /*0e30*/  IMAD R23, R11, 0x8, R214 ;  /* 0x000000080b177824 */ /* 0x000fce00078e02d6 */
.L_x_5976:
[----:B0-2---:R-:W0:Y:S01]  /*0e40*/  LDC.64 R2, c[0x0][0xc88] ;  /* 0x00032200ff027b82 */ /* 0x005e220000000a00 */
        /* <DEDUP_REMOVED lines=41> */
[----:B-1--4-:R-:W-:Y:S06]  /*10e0*/  @P2 BRA `(.L_x_5923) ;  /* 0x0000000000402947 */ /* 0x012fec0003800000 */
        /* <DEDUP_REMOVED lines=16> */
.L_x_5923:
        /* <DEDUP_REMOVED lines=11> */
.L_x_5924:
        /* <DEDUP_REMOVED lines=15> */
.L_x_5925:
        /* <DEDUP_REMOVED lines=10> */
[----:B------:R-:W-:-:S02]  /*1430*/  CS2R R118, SRZ ;  /* 0x0000000000767805 */ /* 0x000fc4000001ff00 */
[----:B------:R-:W-:Y:S02]  /*1440*/  CS2R R116, SRZ ;  /* 0x0000000000747805 */ /* 0x000fe4000001ff00 */
[----:B------:R-:W-:Y:S02]  /*1450*/  CS2R R114, SRZ ;  /* 0x0000000000727805 */ /* 0x000fe4000001ff00 */
[----:B------:R-:W-:Y:S01]  /*1460*/  CS2R R112, SRZ ;  /* 0x0000000000707805 */ /* 0x000fe2000001ff00 */
[----:B------:R-:W-:Y:S01]  /*1470*/  UIADD3 UR7, UR9, 0x70, -UR7 ;  /* 0x0000007009077890 */ /* 0x000fe2000fffe807 */
[----:B------:R-:W-:Y:S02]  /*1480*/  CS2R R110, SRZ ;  /* 0x00000000006e7805 */ /* 0x000fe4000001ff00 */
[----:B------:R-:W-:Y:S01]  /*1490*/  CS2R R108, SRZ ;  /* 0x00000000006c7805 */ /* 0x000fe2000001ff00 */
[----:B------:R-:W-:Y:S01]  /*14a0*/  @UP0 ULDC UR4, c[0x0][0x44c] ;  /* 0x0001130000040ab9 */ /* 0x000fe20000000800 */
[----:B------:R-:W-:Y:S01]  /*14b0*/  @UP0 ULDC UR8, c[0x0][0x450] ;  /* 0x0001140000080ab9 */ /* 0x000fe20000000800 */
[----:B------:R-:W-:Y:S01]  /*14c0*/  UIMAD.WIDE.U32 UR4, UR6, UR4, URZ ;  /* 0x00000004060472a5 */ /* 0x000fe2000f8e003f */
[----:B------:R-:W-:-:S02]  /*14d0*/  CS2R R106, SRZ ;  /* 0x00000000006a7805 */ /* 0x000fc4000001ff00 */
[----:B------:R-:W-:Y:S02]  /*14e0*/  CS2R R104, SRZ ;  /* 0x0000000000687805 */ /* 0x000fe4000001ff00 */
[----:B------:R-:W-:Y:S01]  /*14f0*/  CS2R R42, SRZ ;  /* 0x00000000002a7805 */ /* 0x000fe2000001ff00 */
[----:B------:R-:W-:Y:S01]  /*1500*/  @UP0 USHF.R.U32.HI UR6, URZ, UR8, UR5 ;  /* 0x000000083f060299 */ /* 0x000fe20008011605 */
[----:B------:R-:W-:Y:S01]  /*1510*/  CS2R R98, SRZ ;  /* 0x0000000000627805 */ /* 0x000fe2000001ff00 */
[----:B------:R-:W-:Y:S01]  /*1520*/  UIADD3 UR5, UR9, 0x6f, URZ ;  /* 0x0000006f09057890 */ /* 0x000fe2000fffe03f */
[----:B------:R-:W-:Y:S01]  /*1530*/  CS2R R100, SRZ ;  /* 0x0000000000647805 */ /* 0x000fe2000001ff00 */
[----:B------:R-:W-:Y:S01]  /*1540*/  UIADD3 UR7, UR7, UR6, URZ ;  /* 0x0000000607077290 */ /* 0x000fe2000fffe03f */
[----:B------:R-:W-:Y:S01]  /*1550*/  CS2R R96, SRZ ;  /* 0x0000000000607805 */ /* 0x000fe2000001ff00 */
[----:B------:R-:W-:Y:S01]  /*1560*/  UMOV UR4, URZ ;  /* 0x0000003f00047c82 */ /* 0x000fe20008000000 */
[----:B------:R-:W-:Y:S01]  /*1570*/  UMOV UR6, URZ ;  /* 0x0000003f00067c82 */ /* 0x000fe20008000000 */
[----:B------:R-:W-:Y:S01]  /*1580*/  UIMAD.WIDE UR4, UR5, -0x6db6db6d, UR4 ;  /* 0x92492493050478a5 */ /* 0x000fe2000f8e0204 */
[----:B------:R-:W-:Y:S01]  /*1590*/  CS2R R94, SRZ ;  /* 0x00000000005e7805 */ /* 0x000fe2000001ff00 */
[----:B------:R-:W-:Y:S01]  /*15a0*/  UIMAD.WIDE UR6, UR7, -0x6db6db6d, UR6 ;  /* 0x92492493070678a5 */ /* 0x000fe2000f8e0206 */
[----:B------:R-:W-:Y:S01]  /*15b0*/  CS2R R92, SRZ ;  /* 0x00000000005c7805 */ /* 0x000fe2000001ff00 */
[----:B------:R-:W-:Y:S01]  /*15c0*/  USHF.R.U32.HI UR4, URZ, 0x1f, UR5 ;  /* 0x0000001f3f047899 */ /* 0x000fe20008011605 */
[----:B------:R-:W-:Y:S01]  /*15d0*/  CS2R R90, SRZ ;  /* 0x00000000005a7805 */ /* 0x000fe2000001ff00 */
[----:B------:R-:W-:Y:S01]  /*15e0*/  USHF.R.U32.HI UR6, URZ, 0x1f, UR7 ;  /* 0x0000001f3f067899 */ /* 0x000fe20008011607 */
[----:B------:R-:W-:Y:S01]  /*15f0*/  CS2R R88, SRZ ;  /* 0x0000000000587805 */ /* 0x000fe2000001ff00 */
[----:B------:R-:W-:Y:S01]  /*1600*/  ULEA.HI.SX32 UR4, UR5, UR4, 0x1a ;  /* 0x0000000405047291 */ /* 0x000fe2000f8fd23f */
        /* <DEDUP_REMOVED lines=9> */
[----:B------:R-:W-:Y:S01]  /*16a0*/  USEL UR38, UR4, UR6, UP0 ;  /* 0x0000000604267287 */ /* 0x000fe20008000000 */
[----:B------:R-:W-:-:S02]  /*16b0*/  CS2R R72, SRZ ;  /* 0x0000000000487805 */ /* 0x000fc4000001ff00 */
[----:B------:R-:W-:Y:S02]  /*16c0*/  CS2R R70, SRZ ;  /* 0x0000000000467805 */ /* 0x000fe4000001ff00 */
[----:B------:R-:W-:Y:S01]  /*16d0*/  CS2R R68, SRZ ;  /* 0x0000000000447805 */ /* 0x000fe2000001ff00 */
[----:B------:R-:W-:Y:S01]  /*16e0*/  UISETP.GE.AND UP0, UPT, UR38, 0x1, UPT ;  /* 0x000000012600788c */ /* 0x000fe2000bf06270 */
[----:B------:R-:W-:Y:S02]  /*16f0*/  CS2R R66, SRZ ;  /* 0x0000000000427805 */ /* 0x000fe4000001ff00 */
[----:B------:R-:W-:Y:S02]  /*1700*/  CS2R R64, SRZ ;  /* 0x0000000000407805 */ /* 0x000fe4000001ff00 */
[----:B------:R-:W-:Y:S02]  /*1710*/  CS2R R62, SRZ ;  /* 0x00000000003e7805 */ /* 0x000fe4000001ff00 */
[----:B------:R-:W-:-:S02]  /*1720*/  CS2R R60, SRZ ;  /* 0x00000000003c7805 */ /* 0x000fc4000001ff00 */
[----:B------:R-:W-:Y:S02]  /*1730*/  CS2R R58, SRZ ;  /* 0x00000000003a7805 */ /* 0x000fe4000001ff00 */
[----:B------:R-:W-:Y:S02]  /*1740*/  PLOP3.LUT P1, PT, PT, PT, UP0, 0x80, 0x0 ;  /* 0x000000000000781c */ /* 0x000fe40003f2f008 */
        /* <DEDUP_REMOVED lines=51> */
.L_x_5927:
        /* <DEDUP_REMOVED lines=11> */
.L_x_6105:
[----:B------:R-:W-:Y:S05]  /*1b30*/  @!P0 BRA `(.L_x_5929) ;  /* 0x0000000000048947 */ /* 0x000fea0003800000 */
[----:B------:R-:W-:Y:S01]  /*1b40*/  BPT.TRAP 0x1 ;  /* 0x000000040000795c */ /* 0x000fe20000300000 */
.L_x_5929:
[----:B------:R-:W-:Y:S02]  /*1b50*/  IMAD.U32 R2, RZ, RZ, UR36 ;  /* 0x00000024ff027e24 */ /* 0x000fe4000f8e00ff */
[----:B0-----:R-:W-:-:S03]  /*1b60*/  IMAD.U32 R3, RZ, RZ, UR61 ;  /* 0x0000003dff037e24 */ /* 0x001fc6000f8e00ff */
[----:B------:R-:W-:Y:S02]  /*1b70*/  LEA R2, R2, UR60, 0x3 ;  /* 0x0000003c02027c11 */ /* 0x000fe4000f8e18ff */
[----:B------:R-:W-:-:S04]  /*1b80*/  SHF.L.U32 R3, R3, 0x1f, RZ ;  /* 0x0000001f03037819 */ /* 0x000fc800000006ff */
[----:B------:R0:W1:Y:S01]  /*1b90*/  SYNCS.PHASECHK.TRANS64.TRYWAIT P2, [R2+URZ+0x36830], R3 ;  /* 0x03683003020075a7 */ /* 0x000062000804017f */
[----:B------:R-:W-:Y:S05]  /*1ba0*/  @!P0 BRA `(.L_x_5930) ;  /* 0x0000000000048947 */ /* 0x000fea0003800000 */
[----:B------:R-:W-:Y:S01]  /*1bb0*/  BPT.TRAP 0x1 ;  /* 0x000000040000795c */ /* 0x000fe20000300000 */
.L_x_5930:
[----:B------:R-:W2:Y:S02]  /*1bc0*/  S2R R0, SR_TID.X ;  /* 0x0000000000007919 */ /* 0x000ea40000002100 */
[----:B--2---:R-:W-:Y:S01]  /*1bd0*/  LOP3.LUT P1, RZ, R0, 0x7f, RZ, 0xc0, !PT ;  /* 0x0000007f00ff7812 */ /* 0x004fe2000782c0ff */
[----:B-1----:R-:W-:-:S12]  /*1be0*/  @P2 BRA `(.L_x_5931) ;  /* 0x0000000000082947 */ /* 0x002fd80003800000 */
[----:B------:R-:W1:Y:S02]  /*1bf0*/  SYNCS.PHASECHK.TRANS64.TRYWAIT P2, [R2+URZ+0x36830], R3 ;  /* 0x03683003020075a7 */ /* 0x000e64000804017f */
[----:B-1----:R-:W-:Y:S05]  /*1c00*/  @!P2 BRA `(.L_x_5932) ;  /* 0x00000164003ca947 */ /* 0x002fea0003800000 */
.L_x_5931:
[----:B------:R-:W-:Y:S05]  /*1c10*/  WARPSYNC.ALL ;  /* 0x0000000000007948 */ /* 0x000fea0003800000 */
[----:B------:R-:W-:Y:S01]  /*1c20*/  UIADD3 UR4, UR60, 0x21400, URZ ;  /* 0x000214003c047890 */ /* 0x000fe2000fffe03f */
[----:B------:R-:W-:Y:S01]  /*1c30*/  WARPGROUP.ARRIVE ;  /* 0x00000000000079c5 */ /* 0x000fe20000000000 */
[----:B------:R-:W-:Y:S01]  /*1c40*/  UMOV UR7, 0x40000040 ;  /* 0x4000004000077882 */ /* 0x000fe20000000000 */
[----:B------:R-:W-:Y:S01]  /*1c50*/  UMOV UR11, 0x40000040 ;  /* 0x40000040000b7882 */ /* 0x000fe20000000000 */
[----:B------:R-:W-:Y:S01]  /*1c60*/  USHF.R.U32.HI UR4, URZ, 0x4, UR4 ;  /* 0x000000043f047899 */ /* 0x000fe20008011604 */
[----:B------:R-:W-:Y:S01]  /*1c70*/  R2UR UR39, R17 ;  /* 0x00000000112772ca */ /* 0x000fe200000e0000 */
[----:B------:R-:W-:Y:S01]  /*1c80*/  UMOV UR15, 0x40000040 ;  /* 0x40000040000f7882 */ /* 0x000fe20000000000 */
[----:B------:R-:W-:Y:S01]  /*1c90*/  UMOV UR19, 0x40000040 ;  /* 0x4000004000137882 */ /* 0x000fe20000000000 */
[----:B------:R-:W-:Y:S01]  /*1ca0*/  ULOP3.LUT UR4, UR4, 0x3fff, URZ, 0xc0, !UPT ;  /* 0x00003fff04047892 */ /* 0x000fe2000f8ec03f */
[----:B01----:R-:W-:Y:S01]  /*1cb0*/  @!P1 VIADD R2, R2, 0x36840 ;  /* 0x0003684002029836 */ /* 0x003fe20000000000 */
[----:B------:R-:W-:Y:S01]  /*1cc0*/  UMOV UR23, 0x40000040 ;  /* 0x4000004000177882 */ /* 0x000fe20000000000 */
[----:B------:R-:W-:Y:S01]  /*1cd0*/  UMOV UR27, 0x40000040 ;  /* 0x40000040001b7882 */ /* 0x000fe20000000000 */
[----:B------:R-:W-:Y:S01]  /*1ce0*/  ULOP3.LUT UR5, UR4, 0x10000, URZ, 0xfc, !UPT ;  /* 0x0001000004057892 */ /* 0x000fe2000f8efc3f */
[----:B------:R-:W-:Y:S01]  /*1cf0*/  CS2R R118, SRZ ;  /* 0x0000000000767805 */ /* 0x000fe2000001ff00 */
[----:B------:R-:W-:Y:S01]  /*1d00*/  ULOP3.LUT UR4, UR37, 0x10000, URZ, 0xfc, !UPT ;  /* 0x0001000025047892 */ /* 0x000fe2000f8efc3f */
[----:B------:R-:W-:Y:S01]  /*1d10*/  R2UR UR37, R18 ;  /* 0x00000000122572ca */ /* 0x000fe200000e0000 */
[----:B------:R-:W-:Y:S01]  /*1d20*/  UIMAD UR6, UR36, 0xa80, UR5 ;  /* 0x00000a80240678a4 */ /* 0x000fe2000f8e0205 */
[----:B------:R-:W-:Y:S01]  /*1d30*/  @!P1 PRMT R2, RZ, 0x654, R2 ;  /* 0x00000654ff029816 */ /* 0x000fe20000000002 */
[----:B------:R-:W-:Y:S01]  /*1d40*/  IMAD.U32 R8, RZ, RZ, UR5 ;  /* 0x00000005ff087e24 */ /* 0x000fe2000f8e00ff */
[----:B------:R-:W-:Y:S01]  /*1d50*/  UMOV UR5, 0x40000040 ;  /* 0x4000004000057882 */ /* 0x000fe20000000000 */
[----:B------:R-:W-:Y:S01]  /*1d60*/  UIADD3 UR10, UR6, 0x80, URZ ;  /* 0x00000080060a7890 */ /* 0x000fe2000fffe03f */
[----:B------:R-:W-:Y:S01]  /*1d70*/  CS2R R116, SRZ ;  /* 0x0000000000747805 */ /* 0x000fe2000001ff00 */
[----:B------:R-:W-:Y:S01]  /*1d80*/  UMOV UR8, UR4 ;  /* 0x0000000400087c82 */ /* 0x000fe20008000000 */
[----:B------:R-:W-:Y:S01]  /*1d90*/  UMOV UR9, UR5 ;  /* 0x0000000500097c82 */ /* 0x000fe20008000000 */
[----:B------:R-:W-:-:S02]  /*1da0*/  UIADD3 UR14, UR6, 0x200, URZ ;  /* 0x00000200060e7890 */ /* 0x000fc4000fffe03f */
[----:B------:R-:W-:Y:S01]  /*1db0*/  HGMMA.64x16x16.F32 R72, gdesc[UR4], RZ, !UPT, gsb0 ;  /* 0x00200000044879f0 */ /* 0x000fe2000c0008ff */
[----:B------:R-:W-:Y:S01]  /*1dc0*/  UMOV UR12, UR4 ;  /* 0x00000004000c7c82 */ /* 0x000fe20008000000 */
[----:B------:R-:W-:Y:S01]  /*1dd0*/  UMOV UR13, UR5 ;  /* 0x00000005000d7c82 */ /* 0x000fe20008000000 */
[----:B------:R-:W-:Y:S01]  /*1de0*/  UIADD3 UR18, UR6, 0x280, URZ ;  /* 0x0000028006127890 */ /* 0x000fe2000fffe03f */
[----:B------:R-:W-:Y:S01]  /*1df0*/  UMOV UR16, UR4 ;  /* 0x0000000400107c82 */ /* 0x000fe20008000000 */
[----:B------:R-:W-:Y:S01]  /*1e00*/  UMOV UR17, UR5 ;  /* 0x0000000500117c82 */ /* 0x000fe20008000000 */
[----:B------:R-:W-:Y:S02]  /*1e10*/  UIADD3 UR7, UR4, 0x2, URZ ;  /* 0x0000000204077890 */ /* 0x000fe4000fffe03f */
[----:B------:R-:W-:Y:S02]  /*1e20*/  UIADD3 UR22, UR6, 0x284, URZ ;  /* 0x0000028406167890 */ /* 0x000fe4000fffe03f */
        /* <DEDUP_REMOVED lines=99> */
[----:B------:R-:W-:Y:S01]  /*2460*/  ULDC UR10, c[0x0][0x448] ;  /* 0x00011200000a7ab9 */ /* 0x000fe20000000800 */
[----:B------:R-:W-:Y:S01]  /*2470*/  R2UR UR11, R19 ;  /* 0x00000000130b72ca */ /* 0x000fe200000e0000 */
[----:B------:R-:W-:-:S03]  /*2480*/  UISETP.NE.AND UP0, UPT, UR10, 0x1, UPT ;  /* 0x000000010a00788c */ /* 0x000fc6000bf05270 */
[----:B------:R-:W-:Y:S02]  /*2490*/  UMOV UR10, 0xffffff90 ;  /* 0xffffff90000a7882 */ /* 0x000fe40000000000 */
[----:B------:R-:W-:Y:S01]  /*24a0*/  UIMAD UR10, UR38, UR10, 0x71 ;  /* 0x00000071260a74a4 */ /* 0x000fe2000f8e020a */
[----:B------:R-:W-:-:S05]  /*24b0*/  PLOP3.LUT P2, PT, PT, PT, UP0, 0x80, 0x0 ;  /* 0x000000000000781c */ /* 0x000fca0003f4f008 */
[----:B------:R-:W-:Y:S01]  /*24c0*/  IMAD.U32 R7, RZ, RZ, UR10 ;  /* 0x0000000aff077e24 */ /* 0x000fe2000f8e00ff */
[----:B------:R-:W-:Y:S01]  /*24d0*/  UMOV UR10, UR11 ;  /* 0x0000000b000a7c82 */ /* 0x000fe20008000000 */
[----:B------:R-:W-:Y:S02]  /*24e0*/  VIADD R0, R23, UR11 ;  /* 0x0000000b17007c36 */ /* 0x000fe40008000000 */
[----:B------:R-:W-:Y:S02]  /*24f0*/  IMAD R4, R22, -0x2, R7 ;  /* 0xfffffffe16047824 */ /* 0x000fe400078e0207 */
[----:B------:R-:W-:-:S05]  /*2500*/  IMAD.U32 R7, RZ, RZ, UR39 ;  /* 0x00000027ff077e24 */ /* 0x000fca000f8e00ff */
[----:B------:R-:W-:Y:S01]  /*2510*/  IADD3 R4, -R7, UR37, R4 ;  /* 0x0000002507047c10 */ /* 0x000fe2000fffe104 */
        /* <DEDUP_REMOVED lines=347> */
[----:B------:R-:W-:Y:S02]  /*3ad0*/  @UP0 ULDC UR7, c[0x0][0x44c] ;  /* 0x0001130000070ab9 */ /* 0x000fe40000000800 */
[----:B------:R-:W-:Y:S01]  /*3ae0*/  @P2 IMAD.HI.U32 R3, R0, UR7, RZ ;  /* 0x0000000700032c27 */ /* 0x000fe2000f8e00ff */
[----:B------:R-:W-:-:S04]  /*3af0*/  @UP0 ULDC UR7, c[0x0][0x450] ;  /* 0x0001140000070ab9 */ /* 0x000fc80000000800 */
[----:B------:R-:W-:Y:S01]  /*3b00*/  @P2 SHF.R.U32.HI R0, RZ, UR7, R3 ;  /* 0x00000007ff002c19 */ /* 0x000fe20008011603 */
[----:B------:R-:W-:Y:S02]  /*3b10*/  UIMAD UR7, UR38, -0x70, UR37 ;  /* 0xffffff90260778a4 */ /* 0x000fe4000f8e0225 */
[----:B------:R-:W-:Y:S02]  /*3b20*/  UIADD3 UR38, UR38, -0x2, URZ ;  /* 0xfffffffe26267890 */ /* 0x000fe4000fffe03f */
[----:B------:R-:W0:Y:S01]  /*3b30*/  SHFL.IDX PT, R5, R0, 0x1, 0x1c1f ;  /* 0x003c1f0000057f89 */ /* 0x000e2200000e0000 */
[----:B------:R-:W-:-:S06]  /*3b40*/  UIADD3 UR7, UR7, 0x70, URZ ;  /* 0x0000007007077890 */ /* 0x000fcc000fffe03f */
[----:B------:R-:W-:-:S04]  /*3b50*/  IMAD.U32 R3, RZ, RZ, UR7 ;  /* 0x00000007ff037e24 */ /* 0x000fc8000f8e00ff */
[----:B------:R-:W-:-:S05]  /*3b60*/  IMAD R3, R22, -0x2, R3 ;  /* 0xfffffffe16037824 */ /* 0x000fca00078e0203 */
[----:B0-----:R-:W-:-:S04]  /*3b70*/  VIADDMNMX R5, R5, R4, R3, PT ;  /* 0x0000000405057246 */ /* 0x001fc80003800103 */
        /* <DEDUP_REMOVED lines=24> */
[----:B------:R-:W-:Y:S02]  /*3d00*/  ISETP.GT.AND P4, PT, R5, 0x10, PT ;  /* 0x000000100500780c */ /* 0x000fe40003f84270 */
[----:B------:R-:W-:Y:S02]  /*3d10*/  FSEL R79, R79, -INF , P3 ;  /* 0xff8000004f4f7808 */ /* 0x000fe40001800000 */
[----:B------:R-:W-:Y:S02]  /*3d20*/  FMNMX.FTZ R6, R13, R6, !PT ;  /* 0x000000060d067209 */ /* 0x000fe40007810000 */
[----:B------:R-:W-:Y:S02]  /*3d30*/  ISETP.GT.AND P3, PT, R5, 0x11, PT ;  /* 0x000000110500780c */ /* 0x000fe40003f64270 */
[----:B------:R-:W-:Y:S01]  /*3d40*/  FMNMX.FTZ R6, R79, R6, !PT ;  /* 0x000000064f067209 */ /* 0x000fe20007810000 */
[----:B------:R-:W-:Y:S02]  /*3d50*/  WARPGROUP.DEPBAR.LE gsb0, 0x0 ;  /* 0x00008000000079c5 */ /* 0x000fe40000010000 */
[----:B------:R-:W-:Y:S01]  /*3d60*/  WARPGROUP.ARRIVE ;  /* 0x00000000000079c5 */ /* 0x000fe20000000000 */
[----:B------:R-:W-:-:S02]  /*3d70*/  FSEL R21, R66, -INF , P4 ;  /* 0xff80000042157808 */ /* 0x000fc40002000000 */
[----:B------:R-:W-:Y:S02]  /*3d80*/  ISETP.GT.AND P4, PT, R5, 0x18, PT ;  /* 0x000000180500780c */ /* 0x000fe40003f84270 */
        /* <DEDUP_REMOVED lines=56> */
[----:B------:R-:W-:Y:S01]  /*4110*/  ISETP.GT.AND P3, PT, R5, 0x49, PT ;  /* 0x000000490500780c */ /* 0x000fe20003f64270 */
[----:B------:R-:W-:Y:S01]  /*4120*/  ULDC UR6, c[0x0][0x988] ;  /* 0x0002620000067ab9 */ /* 0x000fe20000000800 */
        /* <DEDUP_REMOVED lines=28> */
[----:B------:R-:W-:Y:S02]  /*42f0*/  ISETP.GT.AND P3, PT, R5, 0x69, PT ;  /* 0x000000690500780c */ /* 0x000fe40003f64270 */
[----:B------:R-:W-:Y:S02]  /*4300*/  FSEL R113, R30, -INF , P4 ;  /* 0xff8000001e717808 */ /* 0x000fe40002000000 */
[----:B------:R-:W-:Y:S02]  /*4310*/  FMNMX.FTZ R6, R111, R6, !PT ;  /* 0x000000066f067209 */ /* 0x000fe40007810000 */
[----:B------:R-:W-:-:S02]  /*4320*/  FSEL R115, R31, -INF , P3 ;  /* 0xff8000001f737808 */ /* 0x000fc40001800000 */
[----:B------:R-:W-:-:S04]  /*4330*/  FMNMX.FTZ R6, R113, R6, !PT ;  /* 0x0000000671067209 */ /* 0x000fc80007810000 */
[----:B------:R-:W-:-:S05]  /*4340*/  FMNMX.FTZ R9, R115, R6, !PT ;  /* 0x0000000673097209 */ /* 0x000fca0007810000 */
[----:B------:R-:W1:Y:S02]  /*4350*/  SHFL.BFLY PT, R6, R9, 0x2, 0x1f ;  /* 0x0c401f0009067f89 */ /* 0x000e6400000e0000 */
[----:B-1----:R-:W-:Y:S02]  /*4360*/  FMNMX.FTZ R10, R9, R6, !PT ;  /* 0x00000006090a7209 */ /* 0x002fe40007810000 */
[----:B------:R1:W2:Y:S04]  /*4370*/  SHFL.IDX PT, R6, R0, RZ, 0x1c1f ;  /* 0x001c1fff00067589 */ /* 0x0002a800000e0000 */
[----:B------:R-:W3:Y:S01]  /*4380*/  SHFL.BFLY PT, R5, R10, 0x1, 0x1f ;  /* 0x0c201f000a057f89 */ /* 0x000ee200000e0000 */
[----:B-1----:R-:W-:Y:S01]  /*4390*/  IMAD.U32 R0, RZ, RZ, UR6 ;  /* 0x00000006ff007e24 */ /* 0x002fe2000f8e00ff */
[----:B------:R-:W-:-:S02]  /*43a0*/  @UP0 ULDC UR6, c[0x0][0x44c] ;  /* 0x0001130000060ab9 */ /* 0x000fc40000000800 */
[----:B------:R-:W-:-:S03]  /*43b0*/  UIMAD.WIDE.U32 UR6, UR11, UR6, URZ ;  /* 0x000000060b0672a5 */ /* 0x000fc6000f8e003f */
[----:B------:R-:W-:Y:S02]  /*43c0*/  @UP0 ULDC UR11, c[0x0][0x450] ;  /* 0x00011400000b0ab9 */ /* 0x000fe40000000800 */
[----:B------:R-:W-:Y:S02]  /*43d0*/  @UP0 USHF.R.U32.HI UR10, URZ, UR11, UR7 ;  /* 0x0000000b3f0a0299 */ /* 0x000fe40008011607 */
[----:B------:R-:W-:Y:S02]  /*43e0*/  UMOV UR6, URZ ;  /* 0x0000003f00067c82 */ /* 0x000fe40008000000 */
[----:B------:R-:W-:Y:S01]  /*43f0*/  UIADD3 UR7, UR10, UR37, -UR39 ;  /* 0x000000250a077290 */ /* 0x000fe2000fffe827 */
[----:B--2---:R-:W-:-:S03]  /*4400*/  VIADDMNMX R3, R6, R4, R3, PT ;  /* 0x0000000406037246 */ /* 0x004fc60003800103 */
[----:B------:R-:W-:Y:S01]  /*4410*/  UIMAD.WIDE UR6, UR7, -0x6db6db6d, UR6 ;  /* 0x92492493070678a5 */ /* 0x000fe2000f8e0206 */
[----:B---3--:R-:W-:-:S03]  /*4420*/  FMNMX.FTZ R5, R10, R5, !PT ;  /* 0x000000050a057209 */ /* 0x008fc60007810000 */
[----:B------:R-:W-:Y:S01]  /*4430*/  USHF.R.U32.HI UR6, URZ, 0x1f, UR7 ;  /* 0x0000001f3f067899 */ /* 0x000fe20008011607 */
[----:B------:R-:W-:Y:S02]  /*4440*/  ISETP.GT.AND P4, PT, R3, 0x1, PT ;  /* 0x000000010300780c */ /* 0x000fe40003f84270 */
[C---:B------:R-:W-:Y:S01]  /*4450*/  FSETP.NEU.FTZ.AND P3, PT, R5.reuse, -INF , PT ;  /* 0xff8000000500780b */ /* 0x040fe20003f7d000 */
[----:B------:R-:W-:Y:S01]  /*4460*/  FMUL.FTZ R11, R5, R0 ;  /* 0x00000000050b7220 */ /* 0x000fe20000410000 */
[----:B------:R-:W-:Y:S01]  /*4470*/  ISETP.GT.AND P5, PT, R3, 0x8, PT ;  /* 0x000000080300780c */ /* 0x000fe20003fa4270 */
[----:B------:R-:W-:Y:S01]  /*4480*/  ULEA.HI.SX32 UR6, UR7, UR6, 0x1a ;  /* 0x0000000607067291 */ /* 0x000fe2000f8fd23f */
[----:B------:R-:W-:Y:S02]  /*4490*/  FSEL R73, R73, -INF , P4 ;  /* 0xff80000049497808 */ /* 0x000fe40002000000 */
[----:B------:R-:W-:Y:S01]  /*44a0*/  FSEL R26, R11, RZ, P3 ;  /* 0x000000ff0b1a7208 */ /* 0x000fe20001800000 */
[----:B------:R-:W-:Y:S01]  /*44b0*/  UISETP.LT.AND UP1, UPT, URZ, UR6, UPT ;  /* 0x000000063f00728c */ /* 0x000fe2000bf21270 */
[----:B------:R-:W-:-:S02]  /*44c0*/  ISETP.GT.AND P3, PT, R3, RZ, PT ;  /* 0x000000ff0300720c */ /* 0x000fc40003f64270 */
[----:B------:R-:W-:Y:S01]  /*44d0*/  FSEL R9, R76, -INF , P5 ;  /* 0xff8000004c097808 */ /* 0x000fe20002800000 */
[-CC-:B------:R-:W-:Y:S01]  /*44e0*/  FFMA.FTZ R201, R7, R0.reuse, -R26.reuse ;  /* 0x0000000007c97223 */ /* 0x180fe2000001081a */
[----:B------:R-:W-:Y:S01]  /*44f0*/  FSEL R7, R72, -INF , P3 ;  /* 0xff80000048077808 */ /* 0x000fe20001800000 */
[-CC-:B------:R-:W-:Y:S01]  /*4500*/  FFMA.FTZ R203, R13, R0.reuse, -R26.reuse ;  /* 0x000000000dcb7223 */ /* 0x180fe2000001081a */
[----:B------:R-:W-:Y:S01]  /*4510*/  ISETP.GT.AND P3, PT, R3, 0x9, PT ;  /* 0x000000090300780c */ /* 0x000fe20003f64270 */
[-CC-:B------:R-:W-:Y:S01]  /*4520*/  FFMA.FTZ R197, R21, R0.reuse, -R26.reuse ;  /* 0x0000000015c57223 */ /* 0x180fe2000001081a */
[----:B------:R-:W-:Y:S01]  /*4530*/  FMNMX.FTZ R4, R7, R73, !PT ;  /* 0x0000004907047209 */ /* 0x000fe20007810000 */
[-CC-:B------:R-:W-:Y:S01]  /*4540*/  FFMA.FTZ R6, R75, R0.reuse, -R26.reuse ;  /* 0x000000004b067223 */ /* 0x180fe2000001081a */
[----:B------:R-:W-:Y:S01]  /*4550*/  FSEL R77, R77, -INF , P3 ;  /* 0xff8000004d4d7808 */ /* 0x000fe20001800000 */
[----:B------:R-:W-:Y:S01]  /*4560*/  MUFU.EX2 R201, R201 ;  /* 0x000000c900c97308 */ /* 0x000fe20000000800 */
[----:B------:R-:W-:Y:S01]  /*4570*/  ISETP.GT.AND P3, PT, R3, 0x10, PT ;  /* 0x000000100300780c */ /* 0x000fe20003f64270 */
[--C-:B------:R-:W-:Y:S01]  /*4580*/  FFMA.FTZ R10, R79, R0, -R26.reuse ;  /* 0x000000004f0a7223 */ /* 0x100fe2000001081a */
[----:B------:R-:W-:Y:S01]  /*4590*/  FMNMX.FTZ R4, R9, R4, !PT ;  /* 0x0000000409047209 */ /* 0x000fe20007810000 */
[-CC-:B------:R-:W-:Y:S01]  /*45a0*/  FFMA.FTZ R12, R67, R0.reuse, -R26.reuse ;  /* 0x00000000430c7223 */ /* 0x180fe2000001081a */
[----:B------:R-:W-:Y:S01]  /*45b0*/  ISETP.GT.AND P4, PT, R3, 0x11, PT ;  /* 0x000000110300780c */ /* 0x000fe20003f84270 */
[--C-:B------:R-:W-:Y:S01]  /*45c0*/  FFMA.FTZ R199, R81, R0, -R26.reuse ;  /* 0x0000000051c77223 */ /* 0x100fe2000001081a */
[----:B------:R-:W-:Y:S01]  /*45d0*/  FSEL R11, R64, -INF , P3 ;  /* 0xff800000400b7808 */ /* 0x000fe20001800000 */
[----:B------:R-:W1:Y:S01]  /*45e0*/  MUFU.EX2 R6, R6 ;  /* 0x0000000600067308 */ /* 0x000e620000000800 */
[----:B------:R-:W-:Y:S01]  /*45f0*/  FMNMX.FTZ R4, R77, R4, !PT ;  /* 0x000000044d047209 */ /* 0x000fe20007810000 */
[-CC-:B------:R-:W-:Y:S01]  /*4600*/  FFMA.FTZ R14, R71, R0.reuse, -R26.reuse ;  /* 0x00000000470e7223 */ /* 0x180fe2000001081a */
[----:B------:R-:W-:Y:S01]  /*4610*/  ISETP.GT.AND P3, PT, R3, 0x18, PT ;  /* 0x000000180300780c */ /* 0x000fe20003f64270 */
[-CC-:B------:R-:W-:Y:S01]  /*4620*/  FFMA.FTZ R193, R83, R0.reuse, -R26.reuse ;  /* 0x0000000053c17223 */ /* 0x180fe2000001081a */
[----:B------:R-:W-:Y:S01]  /*4630*/  FSEL R65, R65, -INF , P4 ;  /* 0xff80000041417808 */ /* 0x000fe20002000000 */
[--C-:B------:R-:W-:Y:S01]  /*4640*/  FFMA.FTZ R20, R59, R0, -R26.reuse ;  /* 0x000000003b147223 */ /* 0x100fe2000001081a */
[----:B------:R-:W-:Y:S01]  /*4650*/  FMNMX.FTZ R4, R11, R4, !PT ;  /* 0x000000040b047209 */ /* 0x000fe20007810000 */
[----:B------:R-:W-:Y:S01]  /*4660*/  MUFU.EX2 R203, R203 ;  /* 0x000000cb00cb7308 */ /* 0x000fe20000000800 */
[----:B------:R-:W-:Y:S01]  /*4670*/  ISETP.GT.AND P4, PT, R3, 0x19, PT ;  /* 0x000000190300780c */ /* 0x000fe20003f84270 */
[-CC-:B------:R-:W-:Y:S01]  /*4680*/  FFMA.FTZ R195, R85, R0.reuse, -R26.reuse ;  /* 0x0000000055c37223 */ /* 0x180fe2000001081a */
[----:B------:R-:W-:Y:S01]  /*4690*/  FSEL R13, R68, -INF , P3 ;  /* 0xff800000440d7808 */ /* 0x000fe20001800000 */
[--C-:B------:R-:W-:Y:S01]  /*46a0*/  FFMA.FTZ R63, R63, R0, -R26.reuse ;  /* 0x000000003f3f7223 */ /* 0x100fe2000001081a */
        /* <DEDUP_REMOVED lines=11> */
[----:B------:R-:W-:Y:S01]  /*4760*/  MUFU.EX2 R197, R197 ;  /* 0x000000c500c57308 */ /* 0x000fe20000000800 */
        /* <DEDUP_REMOVED lines=25> */
[----:B------:R-:W-:Y:S01]  /*4900*/  FFMA.FTZ R113, R113, R0, -R26 ;  /* 0x0000000071717223 */ /* 0x000fe2000001081a */
[----:B------:R-:W-:Y:S01]  /*4910*/  ISETP.GT.AND P3, PT, R3, 0x38, PT ;  /* 0x000000380300780c */ /* 0x000fe20003f64270 */
[----:B------:R-:W-:Y:S01]  /*4920*/  USEL UR11, URZ, UR6, !UP1 ;  /* 0x000000063f0b7287 */ /* 0x000fe2000c800000 */
[----:B------:R-:W-:-:S02]  /*4930*/  FSEL R49, R49, -INF , P4 ;  /* 0xff80000031317808 */ /* 0x000fc40002000000 */
[----:B------:R-:W-:Y:S02]  /*4940*/  CS2R R84, SRZ ;  /* 0x0000000000547805 */ /* 0x000fe4000001ff00 */
[----:B------:R-:W-:Y:S01]  /*4950*/  FMNMX.FTZ R4, R27, R4, !PT ;  /* 0x000000041b047209 */ /* 0x000fe20007810000 */
[----:B------:R-:W-:Y:S01]  /*4960*/  MUFU.EX2 R193, R193 ;  /* 0x000000c100c17308 */ /* 0x000fe20000000800 */
[----:B------:R-:W-:Y:S01]  /*4970*/  ISETP.GT.AND P4, PT, R3, 0x39, PT ;  /* 0x000000390300780c */ /* 0x000fe20003f84270 */
[----:B------:R-:W-:Y:S01]  /*4980*/  UISETP.GE.AND UP1, UPT, UR38, UR11, UPT ;  /* 0x0000000b2600728c */ /* 0x000fe2000bf26270 */
[----:B------:R-:W-:Y:S02]  /*4990*/  FSEL R31, R52, -INF , P3 ;  /* 0xff800000341f7808 */ /* 0x000fe40001800000 */
[----:B------:R-:W-:Y:S02]  /*49a0*/  CS2R R82, SRZ ;  /* 0x0000000000527805 */ /* 0x000fe4000001ff00 */
[----:B------:R-:W-:-:S02]  /*49b0*/  FMNMX.FTZ R4, R49, R4, !PT ;  /* 0x0000000431047209 */ /* 0x000fc40007810000 */
[----:B------:R-:W-:Y:S02]  /*49c0*/  CS2R R80, SRZ ;  /* 0x0000000000507805 */ /* 0x000fe4000001ff00 */
[----:B------:R-:W-:Y:S01]  /*49d0*/  FSEL R53, R53, -INF , P4 ;  /* 0xff80000035357808 */ /* 0x000fe20002000000 */
[----:B------:R-:W-:Y:S01]  /*49e0*/  MUFU.EX2 R20, R20 ;  /* 0x0000001400147308 */ /* 0x000fe20000000800 */
[----:B------:R-:W-:Y:S02]  /*49f0*/  ISETP.GT.AND P3, PT, R3, 0x40, PT ;  /* 0x000000400300780c */ /* 0x000fe40003f64270 */
[----:B------:R-:W-:Y:S02]  /*4a00*/  CS2R R78, SRZ ;  /* 0x00000000004e7805 */ /* 0x000fe4000001ff00 */
[----:B------:R-:W-:Y:S02]  /*4a10*/  FMNMX.FTZ R4, R31, R4, !PT ;  /* 0x000000041f047209 */ /* 0x000fe40007810000 */
[----:B------:R-:W-:-:S02]  /*4a20*/  CS2R R74, SRZ ;  /* 0x00000000004a7805 */ /* 0x000fc4000001ff00 */
[----:B------:R-:W-:Y:S02]  /*4a30*/  ISETP.GT.AND P4, PT, R3, 0x41, PT ;  /* 0x000000410300780c */ /* 0x000fe40003f84270 */
[----:B------:R-:W-:Y:S02]  /*4a40*/  CS2R R70, SRZ ;  /* 0x0000000000467805 */ /* 0x000fe4000001ff00 */
[----:B------:R-:W-:Y:S01]  /*4a50*/  FSEL R35, R40, -INF , P3 ;  /* 0xff80000028237808 */ /* 0x000fe20001800000 */
[----:B------:R-:W-:Y:S01]  /*4a60*/  MUFU.EX2 R195, R195 ;  /* 0x000000c300c37308 */ /* 0x000fe20000000800 */
[----:B------:R-:W-:Y:S02]  /*4a70*/  FMNMX.FTZ R4, R53, R4, !PT ;  /* 0x0000000435047209 */ /* 0x000fe40007810000 */
[----:B------:R-:W-:Y:S02]  /*4a80*/  CS2R R66, SRZ ;  /* 0x0000000000427805 */ /* 0x000fe4000001ff00 */
[----:B------:R-:W-:-:S02]  /*4a90*/  ISETP.GT.AND P3, PT, R3, 0x48, PT ;  /* 0x000000480300780c */ /* 0x000fc40003f64270 */
[----:B------:R-:W-:Y:S02]  /*4aa0*/  CS2R R58, SRZ ;  /* 0x00000000003a7805 */ /* 0x000fe4000001ff00 */
[----:B------:R-:W-:Y:S02]  /*4ab0*/  FSEL R41, R41, -INF , P4 ;  /* 0xff80000029297808 */ /* 0x000fe40002000000 */
[----:B------:R-:W-:Y:S01]  /*4ac0*/  FMNMX.FTZ R4, R35, R4, !PT ;  /* 0x0000000423047209 */ /* 0x000fe20007810000 */
[----:B------:R2:W-:Y:S01]  /*4ad0*/  MUFU.EX2 R30, R63 ;  /* 0x0000003f001e7308 */ /* 0x0005e20000000800 */
[----:B------:R-:W-:Y:S02]  /*4ae0*/  ISETP.GT.AND P4, PT, R3, 0x49, PT ;  /* 0x000000490300780c */ /* 0x000fe40003f84270 */
[----:B------:R-:W-:Y:S01]  /*4af0*/  FSEL R39, R44, -INF , P3 ;  /* 0xff8000002c277808 */ /* 0x000fe20001800000 */
[----:B-1----:R-:W-:Y:S01]  /*4b00*/  FADD.FTZ R44, R201, R6 ;  /* 0x00000006c92c7221 */ /* 0x002fe20000010000 */
[----:B------:R-:W-:-:S02]  /*4b10*/  FMNMX.FTZ R4, R41, R4, !PT ;  /* 0x0000000429047209 */ /* 0x000fc40007810000 */
[----:B------:R-:W-:Y:S01]  /*4b20*/  FSEL R45, R45, -INF , P4 ;  /* 0xff8000002d2d7808 */ /* 0x000fe20002000000 */
[----:B------:R-:W-:Y:S01]  /*4b30*/  MUFU.EX2 R87, R87 ;  /* 0x0000005700577308 */ /* 0x000fe20000000800 */
[----:B------:R-:W-:Y:S02]  /*4b40*/  ISETP.GT.AND P3, PT, R3, 0x50, PT ;  /* 0x000000500300780c */ /* 0x000fe40003f64270 */
[----:B--2---:R-:W-:Y:S02]  /*4b50*/  CS2R R62, SRZ ;  /* 0x00000000003e7805 */ /* 0x004fe4000001ff00 */
[----:B------:R-:W-:Y:S02]  /*4b60*/  FMNMX.FTZ R4, R39, R4, !PT ;  /* 0x0000000427047209 */ /* 0x000fe40007810000 */
[----:B------:R-:W-:Y:S02]  /*4b70*/  ISETP.GT.AND P4, PT, R3, 0x51, PT ;  /* 0x000000510300780c */ /* 0x000fe40003f84270 */
[----:B------:R-:W-:Y:S01]  /*4b80*/  FSEL R43, R32, -INF , P3 ;  /* 0xff800000202b7808 */ /* 0x000fe20001800000 */
[----:B------:R-:W-:Y:S01]  /*4b90*/  MUFU.EX2 R91, R91 ;  /* 0x0000005b005b7308 */ /* 0x000fe20000000800 */
[----:B------:R-:W-:-:S02]  /*4ba0*/  FMNMX.FTZ R4, R45, R4, !PT ;  /* 0x000000042d047209 */ /* 0x000fc40007810000 */
[----:B------:R-:W-:Y:S02]  /*4bb0*/  ISETP.GT.AND P3, PT, R3, 0x58, PT ;  /* 0x000000580300780c */ /* 0x000fe40003f64270 */
[----:B------:R-:W-:Y:S02]  /*4bc0*/  FSEL R33, R33, -INF , P4 ;  /* 0xff80000021217808 */ /* 0x000fe40002000000 */
[----:B------:R-:W-:Y:S01]  /*4bd0*/  FMNMX.FTZ R4, R43, R4, !PT ;  /* 0x000000042b047209 */ /* 0x000fe20007810000 */
[----:B------:R-:W-:Y:S01]  /*4be0*/  MUFU.EX2 R93, R93 ;  /* 0x0000005d005d7308 */ /* 0x000fe20000000800 */
[----:B------:R-:W-:Y:S02]  /*4bf0*/  ISETP.GT.AND P4, PT, R3, 0x59, PT ;  /* 0x000000590300780c */ /* 0x000fe40003f84270 */
[----:B------:R-:W-:Y:S02]  /*4c00*/  FSEL R47, R36, -INF , P3 ;  /* 0xff800000242f7808 */ /* 0x000fe40001800000 */
[----:B------:R-:W-:-:S02]  /*4c10*/  FMNMX.FTZ R4, R33, R4, !PT ;  /* 0x0000000421047209 */ /* 0x000fc40007810000 */
[----:B------:R-:W-:Y:S01]  /*4c20*/  FSEL R37, R37, -INF , P4 ;  /* 0xff80000025257808 */ /* 0x000fe20002000000 */
[----:B------:R1:W2:Y:S01]  /*4c30*/  MUFU.EX2 R34, R95 ;  /* 0x0000005f00227308 */ /* 0x0002a20000000800 */
[----:B------:R-:W-:Y:S02]  /*4c40*/  ISETP.GT.AND P3, PT, R3, 0x60, PT ;  /* 0x000000600300780c */ /* 0x000fe40003f64270 */
[----:B------:R-:W-:Y:S02]  /*4c50*/  FMNMX.FTZ R4, R47, R4, !PT ;  /* 0x000000042f047209 */ /* 0x000fe40007810000 */
[----:B------:R-:W-:Y:S02]  /*4c60*/  ISETP.GT.AND P4, PT, R3, 0x61, PT ;  /* 0x000000610300780c */ /* 0x000fe40003f84270 */
[----:B------:R-:W-:Y:S01]  /*4c70*/  FSEL R51, R24, -INF , P3 ;  /* 0xff80000018337808 */ /* 0x000fe20001800000 */
[--C-:B------:R-:W-:Y:S01]  /*4c80*/  FFMA.FTZ R24, R55, R0, -R26.reuse ;  /* 0x0000000037187223 */ /* 0x100fe2000001081a */
[----:B------:R-:W-:Y:S01]  /*4c90*/  FMNMX.FTZ R4, R37, R4, !PT ;  /* 0x0000000425047209 */ /* 0x000fe20007810000 */
[----:B------:R-:W-:Y:S01]  /*4ca0*/  MUFU.EX2 R97, R97 ;  /* 0x0000006100617308 */ /* 0x000fe20000000800 */
[----:B------:R-:W-:Y:S01]  /*4cb0*/  ISETP.GT.AND P3, PT, R3, 0x68, PT ;  /* 0x000000680300780c */ /* 0x000fe20003f64270 */
[----:B------:R-:W-:Y:S01]  /*4cc0*/  FFMA.FTZ R26, R115, R0, -R26 ;  /* 0x00000000731a7223 */ /* 0x000fe2000001081a */
[----:B------:R-:W-:-:S02]  /*4cd0*/  FSEL R25, R25, -INF , P4 ;  /* 0xff80000019197808 */ /* 0x000fc40002000000 */
[----:B------:R-:W-:Y:S02]  /*4ce0*/  CS2R R114, SRZ ;  /* 0x0000000000727805 */ /* 0x000fe4000001ff00 */
[----:B------:R-:W-:Y:S02]  /*4cf0*/  FMNMX.FTZ R4, R51, R4, !PT ;  /* 0x0000000433047209 */ /* 0x000fe40007810000 */
[----:B-1----:R-:W-:Y:S02]  /*4d00*/  CS2R R94, SRZ ;  /* 0x00000000005e7805 */ /* 0x002fe4000001ff00 */
[----:B------:R-:W-:Y:S01]  /*4d10*/  ISETP.GT.AND P4, PT, R3, 0x69, PT ;  /* 0x000000690300780c */ /* 0x000fe20003f84270 */
[----:B------:R-:W1:Y:S01]  /*4d20*/  MUFU.EX2 R32, R24 ;  /* 0x0000001800207308 */ /* 0x000e620000000800 */
[----:B------:R-:W-:Y:S02]  /*4d30*/  FSEL R3, R28, -INF , P3 ;  /* 0xff8000001c037808 */ /* 0x000fe40001800000 */
[----:B------:R-:W-:-:S02]  /*4d40*/  FMNMX.FTZ R4, R25, R4, !PT ;  /* 0x0000000419047209 */ /* 0x000fc40007810000 */
[----:B------:R-:W-:Y:S02]  /*4d50*/  FSEL R29, R29, -INF , P4 ;  /* 0xff8000001d1d7808 */ /* 0x000fe40002000000 */
[----:B------:R-:W-:Y:S01]  /*4d60*/  FMNMX.FTZ R4, R3, R4, !PT ;  /* 0x0000000403047209 */ /* 0x000fe20007810000 */
[----:B------:R3:W4:Y:S01]  /*4d70*/  MUFU.EX2 R28, R89 ;  /* 0x00000059001c7308 */ /* 0x0007220000000800 */
[----:B------:R-:W-:Y:S02]  /*4d80*/  F2FP.F16.F32.PACK_AB R201, R6, R201 ;  /* 0x000000c906c9723e */ /* 0x000fe400000000ff */
[----:B------:R-:W-:Y:S02]  /*4d90*/  FMNMX.FTZ R4, R29, R4, !PT ;  /* 0x000000041d047209 */ /* 0x000fe40007810000 */
[----:B--2---:R-:W-:-:S03]  /*4da0*/  F2FP.F16.F32.PACK_AB R185, R34, R93 ;  /* 0x0000005d22b9723e */ /* 0x004fc600000000ff */
[----:B------:R-:W2:Y:S01]  /*4db0*/  SHFL.BFLY PT, R55, R4, 0x2, 0x1f ;  /* 0x0c401f0004377f89 */ /* 0x000ea200000e0000 */
[----:B------:R5:W0:Y:S01]  /*4dc0*/  MUFU.EX2 R36, R99 ;  /* 0x0000006300247308 */ /* 0x000a220000000800 */
[----:B-1----:R-:W-:Y:S02]  /*4dd0*/  F2FP.F16.F32.PACK_AB R191, R32, R91 ;  /* 0x0000005b20bf723e */ /* 0x002fe400000000ff */
[----:B---3--:R-:W-:-:S05]  /*4de0*/  CS2R R88, SRZ ;  /* 0x0000000000587805 */ /* 0x008fca000001ff00 */
[----:B------:R-:W-:Y:S01]  /*4df0*/  MUFU.EX2 R101, R101 ;  /* 0x0000006500657308 */ /* 0x000fe20000000800 */
[----:B----4-:R-:W-:Y:S02]  /*4e00*/  F2FP.F16.F32.PACK_AB R189, R28, R87 ;  /* 0x000000571cbd723e */ /* 0x010fe400000000ff */
[----:B-----5:R-:W-:-:S05]  /*4e10*/  CS2R R98, SRZ ;  /* 0x0000000000627805 */ /* 0x020fca000001ff00 */
[----:B------:R1:W3:Y:S01]  /*4e20*/  MUFU.EX2 R38, R103 ;  /* 0x0000006700267308 */ /* 0x0002e20000000800 */
[----:B0-----:R-:W-:Y:S02]  /*4e30*/  F2FP.F16.F32.PACK_AB R187, R36, R97 ;  /* 0x0000006124bb723e */ /* 0x001fe400000000ff */
[----:B--2---:R-:W-:-:S05]  /*4e40*/  FMNMX.FTZ R55, R4, R55, !PT ;  /* 0x0000003704377209 */ /* 0x004fca0007810000 */
[----:B------:R-:W-:Y:S01]  /*4e50*/  MUFU.EX2 R105, R105 ;  /* 0x0000006900697308 */ /* 0x000fe20000000800 */
[----:B-1----:R-:W-:Y:S01]  /*4e60*/  CS2R R102, SRZ ;  /* 0x0000000000667805 */ /* 0x002fe2000001ff00 */
[----:B------:R-:W0:Y:S06]  /*4e70*/  SHFL.BFLY PT, R4, R55, 0x1, 0x1f ;  /* 0x0c201f0037047f89 */ /* 0x000e2c00000e0000 */
[----:B------:R1:W2:Y:S01]  /*4e80*/  MUFU.EX2 R40, R107 ;  /* 0x0000006b00287308 */ /* 0x0002a20000000800 */
[----:B---3--:R-:W-:-:S07]  /*4e90*/  F2FP.F16.F32.PACK_AB R181, R38, R101 ;  /* 0x0000006526b5723e */ /* 0x008fce00000000ff */
[----:B------:R-:W-:Y:S01]  /*4ea0*/  MUFU.EX2 R109, R109 ;  /* 0x0000006d006d7308 */ /* 0x000fe20000000800 */
[----:B-1----:R-:W-:-:S07]  /*4eb0*/  CS2R R106, SRZ ;  /* 0x00000000006a7805 */ /* 0x002fce000001ff00 */
[----:B------:R1:W-:Y:S01]  /*4ec0*/  MUFU.EX2 R42, R111 ;  /* 0x0000006f002a7308 */ /* 0x0003e20000000800 */
[----:B--2---:R-:W-:Y:S02]  /*4ed0*/  F2FP.F16.F32.PACK_AB R183, R40, R105 ;  /* 0x0000006928b7723e */ /* 0x004fe400000000ff */
[----:B0-----:R-:W-:Y:S01]  /*4ee0*/  FMNMX.FTZ R4, R55, R4, !PT ;  /* 0x0000000437047209 */ /* 0x001fe20007810000 */
[----:B------:R-:W-:Y:S01]  /*4ef0*/  FADD.FTZ R55, R203, R44 ;  /* 0x0000002ccb377221 */ /* 0x000fe20000010000 */
[----:B------:R-:W-:Y:S02]  /*4f00*/  F2FP.F16.F32.PACK_AB R203, R10, R203 ;  /* 0x000000cb0acb723e */ /* 0x000fe400000000ff */
[C---:B------:R-:W-:Y:S01]  /*4f10*/  FSETP.NEU.FTZ.AND P3, PT, R4.reuse, -INF , PT ;  /* 0xff8000000400780b */ /* 0x040fe20003f7d000 */
[----:B------:R-:W-:Y:S01]  /*4f20*/  FMUL.FTZ R24, R4, R0 ;  /* 0x0000000004187220 */ /* 0x000fe20000410000 */
[----:B------:R-:W-:Y:S01]  /*4f30*/  FADD.FTZ R44, R10, R55 ;  /* 0x000000370a2c7221 */ /* 0x000fe20000010000 */
[----:B------:R-:W-:Y:S01]  /*4f40*/  MUFU.EX2 R113, R113 ;  /* 0x0000007100717308 */ /* 0x000fe20000000800 */
[----:B-1----:R-:W-:-:S02]  /*4f50*/  CS2R R110, SRZ ;  /* 0x00000000006e7805 */ /* 0x002fc4000001ff00 */
[----:B------:R-:W-:Y:S01]  /*4f60*/  FSEL R24, R24, RZ, P3 ;  /* 0x000000ff18187208 */ /* 0x000fe20001800000 */
[----:B------:R-:W-:Y:S01]  /*4f70*/  FADD.FTZ R55, R197, R44 ;  /* 0x0000002cc5377221 */ /* 0x000fe20000010000 */
[----:B------:R-:W-:Y:S02]  /*4f80*/  PLOP3.LUT P3, PT, PT, PT, UP1, 0x80, 0x0 ;  /* 0x000000000000781c */ /* 0x000fe40003f6f018 */
[C---:B------:R-:W-:Y:S01]  /*4f90*/  F2FP.F16.F32.PACK_AB R197, R12.reuse, R197 ;  /* 0x000000c50cc5723e */ /* 0x040fe200000000ff */
        /* <DEDUP_REMOVED lines=13> */
[----:B------:R-:W0:Y:S01]  /*5070*/  MUFU.EX2 R7, R7 ;  /* 0x0000000700077308 */ /* 0x000e220000000800 */
[----:B------:R-:W-:Y:S01]  /*5080*/  FADD.FTZ R46, R12, R55 ;  /* 0x000000370c2e7221 */ /* 0x000fe20000010000 */
        /* <DEDUP_REMOVED lines=10> */
[-CC-:B------:R-:W-:Y:S01]  /*5130*/  FFMA.FTZ R45, R45, R0.reuse, -R24.reuse ;  /* 0x000000002d2d7223 */ /* 0x180fe20000010818 */
[-CC-:B------:R-:W-:Y:S01]  /*5140*/  FFMA.FTZ R43, R43, R0.reuse, -R24.reuse ;  /* 0x000000002b2b7223 */ /* 0x180fe20000010818 */
[-CC-:B------:R-:W-:Y:S01]  /*5150*/  FFMA.FTZ R33, R33, R0.reuse, -R24.reuse ;  /* 0x0000000021217223 */ /* 0x180fe20000010818 */
[-C--:B------:R-:W-:Y:S01]  /*5160*/  FFMA.FTZ R47, R47, R0.reuse, -R24 ;  /* 0x000000002f2f7223 */ /* 0x080fe20000010818 */
[----:B------:R2:W3:Y:S01]  /*5170*/  MUFU.EX2 R202, R77 ;  /* 0x0000004d00ca7308 */ /* 0x0004e20000000800 */
[----:B0-----:R-:W-:Y:S01]  /*5180*/  FADD.FTZ R44, R7, R200 ;  /* 0x000000c8072c7221 */ /* 0x001fe20000010000 */
[-CC-:B------:R-:W-:Y:S01]  /*5190*/  FFMA.FTZ R37, R37, R0.reuse, -R24.reuse ;  /* 0x0000000025257223 */ /* 0x180fe20000010818 */
[-CC-:B------:R-:W-:Y:S01]  /*51a0*/  FFMA.FTZ R51, R51, R0.reuse, -R24.reuse ;  /* 0x0000000033337223 */ /* 0x180fe20000010818 */
[-CC-:B------:R-:W-:Y:S01]  /*51b0*/  FFMA.FTZ R25, R25, R0.reuse, -R24.reuse ;  /* 0x0000000019197223 */ /* 0x180fe20000010818 */
[-CC-:B------:R-:W-:Y:S01]  /*51c0*/  FFMA.FTZ R3, R3, R0.reuse, -R24.reuse ;  /* 0x0000000003037223 */ /* 0x180fe20000010818 */
[----:B------:R-:W-:Y:S01]  /*51d0*/  FFMA.FTZ R24, R29, R0, -R24 ;  /* 0x000000001d187223 */ /* 0x000fe20000010818 */
[----:B------:R-:W-:Y:S01]  /*51e0*/  F2FP.F16.F32.PACK_AB R200, R200, R7 ;  /* 0x00000007c8c8723e */ /* 0x000fe200000000ff */
[----:B------:R-:W0:Y:S01]  /*51f0*/  MUFU.EX2 R11, R11 ;  /* 0x0000000b000b7308 */ /* 0x000e220000000800 */
[----:B------:R-:W-:Y:S01]  /*5200*/  IMAD.U32 R12, RZ, RZ, UR11 ;  /* 0x0000000bff0c7e24 */ /* 0x000fe2000f8e00ff */
[----:B------:R-:W-:-:S02]  /*5210*/  F2FP.F16.F32.PACK_AB R177, R42, R109 ;  /* 0x0000006d2ab1723e */ /* 0x000fc400000000ff */
[----:B--2---:R-:W-:Y:S02]  /*5220*/  CS2R R76, SRZ ;  /* 0x00000000004c7805 */ /* 0x004fe4000001ff00 */
[----:B------:R-:W-:Y:S02]  /*5230*/  F2FP.F16.F32.PACK_AB R199, R14, R199 ;  /* 0x000000c70ec7723e */ /* 0x000fe400000000ff */
[----:B------:R-:W-:Y:S02]  /*5240*/  CS2R R72, SRZ ;  /* 0x0000000000487805 */ /* 0x000fe4000001ff00 */
[----:B------:R-:W-:Y:S01]  /*5250*/  CS2R R54, SRZ ;  /* 0x0000000000367805 */ /* 0x000fe2000001ff00 */
[----:B------:R2:W4:Y:S08]  /*5260*/  MUFU.EX2 R196, R65 ;  /* 0x0000004100c47308 */ /* 0x0005300000000800 */
[----:B------:R-:W5:Y:S01]  /*5270*/  MUFU.EX2 R13, R13 ;  /* 0x0000000d000d7308 */ /* 0x000f620000000800 */
[----:B--2---:R-:W-:-:S07]  /*5280*/  CS2R R64, SRZ ;  /* 0x0000000000407805 */ /* 0x004fce000001ff00 */
[----:B------:R1:W-:Y:S08]  /*5290*/  MUFU.EX2 R188, R49 ;  /* 0x0000003100bc7308 */ /* 0x0003f00000000800 */
[----:B------:R2:W5:Y:S01]  /*52a0*/  MUFU.EX2 R198, R69 ;  /* 0x0000004500c67308 */ /* 0x0005620000000800 */
[----:B-1----:R-:W-:-:S04]  /*52b0*/  FADD.FTZ R49, R9, R44 ;  /* 0x0000002c09317221 */ /* 0x002fc80000010000 */
[C---:B---3--:R-:W-:Y:S01]  /*52c0*/  FADD.FTZ R44, R202.reuse, R49 ;  /* 0x00000031ca2c7221 */ /* 0x048fe20000010000 */
[----:B------:R-:W-:Y:S02]  /*52d0*/  F2FP.F16.F32.PACK_AB R202, R202, R9 ;  /* 0x00000009caca723e */ /* 0x000fe400000000ff */
[----:B------:R-:W1:Y:S01]  /*52e0*/  MUFU.EX2 R15, R15 ;  /* 0x0000000f000f7308 */ /* 0x000e620000000800 */
[----:B0-----:R-:W-:Y:S01]  /*52f0*/  FADD.FTZ R49, R11, R44 ;  /* 0x0000002c0b317221 */ /* 0x001fe20000010000 */
[----:B--2---:R-:W-:-:S03]  /*5300*/  CS2R R68, SRZ ;  /* 0x0000000000447805 */ /* 0x004fc6000001ff00 */
[C---:B----4-:R-:W-:Y:S01]  /*5310*/  FADD.FTZ R44, R196.reuse, R49 ;  /* 0x00000031c42c7221 */ /* 0x050fe20000010000 */
[----:B------:R-:W-:Y:S02]  /*5320*/  F2FP.F16.F32.PACK_AB R196, R196, R11 ;  /* 0x0000000bc4c4723e */ /* 0x000fe400000000ff */
[----:B------:R0:W2:Y:S01]  /*5330*/  MUFU.EX2 R192, R57 ;  /* 0x0000003900c07308 */ /* 0x0000a20000000800 */
[----:B-----5:R-:W-:-:S04]  /*5340*/  FADD.FTZ R49, R13, R44 ;  /* 0x0000002c0d317221 */ /* 0x020fc80000010000 */
[C---:B------:R-:W-:Y:S01]  /*5350*/  FADD.FTZ R44, R198.reuse, R49 ;  /* 0x00000031c62c7221 */ /* 0x040fe20000010000 */
[----:B------:R-:W-:Y:S02]  /*5360*/  F2FP.F16.F32.PACK_AB R198, R198, R13 ;  /* 0x0000000dc6c6723e */ /* 0x000fe400000000ff */
[----:B------:R-:W3:Y:S01]  /*5370*/  MUFU.EX2 R21, R21 ;  /* 0x0000001500157308 */ /* 0x000ee20000000800 */
[----:B0-----:R-:W-:-:S07]  /*5380*/  CS2R R56, SRZ ;  /* 0x0000000000387805 */ /* 0x001fce000001ff00 */
[----:B------:R0:W4:Y:S08]  /*5390*/  MUFU.EX2 R194, R61 ;  /* 0x0000003d00c27308 */ /* 0x0001300000000800 */
[----:B------:R-:W5:Y:S01]  /*53a0*/  MUFU.EX2 R27, R27 ;  /* 0x0000001b001b7308 */ /* 0x000f620000000800 */
[----:B0-----:R-:W-:-:S07]  /*53b0*/  CS2R R60, SRZ ;  /* 0x00000000003c7805 */ /* 0x001fce000001ff00 */
[----:B------:R0:W-:Y:S08]  /*53c0*/  MUFU.EX2 R190, R53 ;  /* 0x0000003500be7308 */ /* 0x0001f00000000800 */
[----:B------:R1:W-:Y:S01]  /*53d0*/  MUFU.EX2 R184, R41 ;  /* 0x0000002900b87308 */ /* 0x0003e20000000800 */
[----:B0-----:R-:W-:Y:S01]  /*53e0*/  FADD.FTZ R53, R193, R46 ;  /* 0x0000002ec1357221 */ /* 0x001fe20000010000 */
[----:B------:R-:W-:-:S03]  /*53f0*/  F2FP.F16.F32.PACK_AB R193, R20, R193 ;  /* 0x000000c114c1723e */ /* 0x000fc600000000ff */
[----:B------:R-:W-:-:S03]  /*5400*/  FADD.FTZ R46, R20, R53 ;  /* 0x00000035142e7221 */ /* 0x000fc60000010000 */
[----:B------:R-:W0:Y:S01]  /*5410*/  MUFU.EX2 R31, R31 ;  /* 0x0000001f001f7308 */ /* 0x000e220000000800 */
[----:B-1----:R-:W-:Y:S01]  /*5420*/  FADD.FTZ R41, R15, R44 ;  /* 0x0000002c0f297221 */ /* 0x002fe20000010000 */
[----:B------:R-:W-:Y:S01]  /*5430*/  FADD.FTZ R53, R195, R46 ;  /* 0x0000002ec3357221 */ /* 0x000fe20000010000 */
[----:B------:R-:W-:Y:S02]  /*5440*/  F2FP.F16.F32.PACK_AB R195, R30, R195 ;  /* 0x000000c31ec3723e */ /* 0x000fe400000000ff */
[----:B--2---:R-:W-:Y:S01]  /*5450*/  FADD.FTZ R2, R192, R41 ;  /* 0x00000029c0027221 */ /* 0x004fe20000010000 */
[----:B------:R-:W-:Y:S01]  /*5460*/  FADD.FTZ R46, R30, R53 ;  /* 0x000000351e2e7221 */ /* 0x000fe20000010000 */
[----:B------:R-:W-:Y:S01]  /*5470*/  F2FP.F16.F32.PACK_AB R192, R192, R15 ;  /* 0x0000000fc0c0723e */ /* 0x000fe200000000ff */
[----:B------:R-:W1:Y:S01]  /*5480*/  MUFU.EX2 R35, R35 ;  /* 0x0000002300237308 */ /* 0x000e620000000800 */
[----:B---3--:R-:W-:Y:S01]  /*5490*/  FADD.FTZ R41, R21, R2 ;  /* 0x0000000215297221 */ /* 0x008fe20000010000 */
[----:B------:R-:W-:Y:S01]  /*54a0*/  FADD.FTZ R49, R87, R46 ;  /* 0x0000002e57317221 */ /* 0x000fe20000010000 */
[----:B------:R-:W-:-:S02]  /*54b0*/  CS2R R86, SRZ ;  /* 0x0000000000567805 */ /* 0x000fc4000001ff00 */
[----:B------:R-:W-:Y:S01]  /*54c0*/  CS2R R52, SRZ ;  /* 0x0000000000347805 */ /* 0x000fe2000001ff00 */
[----:B----4-:R-:W-:Y:S01]  /*54d0*/  FADD.FTZ R2, R194, R41 ;  /* 0x00000029c2027221 */ /* 0x010fe20000010000 */
[----:B------:R-:W-:Y:S01]  /*54e0*/  FADD.FTZ R44, R28, R49 ;  /* 0x000000311c2c7221 */ /* 0x000fe20000010000 */
[----:B------:R-:W-:Y:S01]  /*54f0*/  F2FP.F16.F32.PACK_AB R194, R194, R21 ;  /* 0x00000015c2c2723e */ /* 0x000fe200000000ff */
[----:B------:R-:W2:Y:S01]  /*5500*/  MUFU.EX2 R39, R39 ;  /* 0x0000002700277308 */ /* 0x000ea20000000800 */
[----:B-----5:R-:W-:Y:S01]  /*5510*/  FADD.FTZ R41, R27, R2 ;  /* 0x000000021b297221 */ /* 0x020fe20000010000 */
[----:B------:R-:W-:Y:S01]  /*5520*/  FADD.FTZ R49, R91, R44 ;  /* 0x0000002c5b317221 */ /* 0x000fe20000010000 */
[----:B------:R-:W-:Y:S02]  /*5530*/  CS2R R90, SRZ ;  /* 0x00000000005a7805 */ /* 0x000fe4000001ff00 */
[----:B------:R-:W-:Y:S01]  /*5540*/  FADD.FTZ R2, R188, R41 ;  /* 0x00000029bc027221 */ /* 0x000fe20000010000 */
[----:B------:R-:W-:Y:S01]  /*5550*/  FADD.FTZ R44, R32, R49 ;  /* 0x00000031202c7221 */ /* 0x000fe20000010000 */
[----:B------:R-:W-:Y:S01]  /*5560*/  F2FP.F16.F32.PACK_AB R188, R188, R27 ;  /* 0x0000001bbcbc723e */ /* 0x000fe200000000ff */
[----:B------:R3:W4:Y:S01]  /*5570*/  MUFU.EX2 R186, R45 ;  /* 0x0000002d00ba7308 */ /* 0x0007220000000800 */
[----:B0-----:R-:W-:Y:S01]  /*5580*/  FADD.FTZ R29, R31, R2 ;  /* 0x000000021f1d7221 */ /* 0x001fe20000010000 */
[----:B------:R-:W-:-:S03]  /*5590*/  CS2R R48, SRZ ;  /* 0x0000000000307805 */ /* 0x000fc6000001ff00 */
[C---:B------:R-:W-:Y:S01]  /*55a0*/  FADD.FTZ R2, R190.reuse, R29 ;  /* 0x0000001dbe027221 */ /* 0x040fe20000010000 */
[----:B------:R-:W-:Y:S02]  /*55b0*/  F2FP.F16.F32.PACK_AB R190, R190, R31 ;  /* 0x0000001fbebe723e */ /* 0x000fe400000000ff */
[----:B------:R-:W-:Y:S01]  /*55c0*/  CS2R R30, SRZ ;  /* 0x00000000001e7805 */ /* 0x000fe2000001ff00 */
[----:B------:R-:W0:Y:S01]  /*55d0*/  MUFU.EX2 R43, R43 ;  /* 0x0000002b002b7308 */ /* 0x000e220000000800 */
[----:B---3--:R-:W-:Y:S01]  /*55e0*/  FADD.FTZ R45, R93, R44 ;  /* 0x0000002c5d2d7221 */ /* 0x008fe20000010000 */
[----:B-1----:R-:W-:Y:S01]  /*55f0*/  FADD.FTZ R29, R35, R2 ;  /* 0x00000002231d7221 */ /* 0x002fe20000010000 */
[----:B------:R-:W-:Y:S02]  /*5600*/  CS2R R92, SRZ ;  /* 0x00000000005c7805 */ /* 0x000fe4000001ff00 */
[----:B------:R-:W-:Y:S01]  /*5610*/  FADD.FTZ R44, R34, R45 ;  /* 0x0000002d222c7221 */ /* 0x000fe20000010000 */
[C---:B------:R-:W-:Y:S01]  /*5620*/  FADD.FTZ R2, R184.reuse, R29 ;  /* 0x0000001db8027221 */ /* 0x040fe20000010000 */
[----:B------:R-:W-:Y:S01]  /*5630*/  F2FP.F16.F32.PACK_AB R184, R184, R35 ;  /* 0x00000023b8b8723e */ /* 0x000fe200000000ff */
[----:B------:R1:W3:Y:S01]  /*5640*/  MUFU.EX2 R180, R33 ;  /* 0x0000002100b47308 */ /* 0x0002e20000000800 */
[----:B------:R-:W-:Y:S01]  /*5650*/  FADD.FTZ R41, R97, R44 ;  /* 0x0000002c61297221 */ /* 0x000fe20000010000 */
[----:B--2---:R-:W-:Y:S01]  /*5660*/  FADD.FTZ R29, R39, R2 ;  /* 0x00000002271d7221 */ /* 0x004fe20000010000 */
[----:B------:R-:W-:-:S02]  /*5670*/  CS2R R96, SRZ ;  /* 0x0000000000607805 */ /* 0x000fc4000001ff00 */
[----:B------:R-:W-:Y:S01]  /*5680*/  CS2R R44, SRZ ;  /* 0x00000000002c7805 */ /* 0x000fe2000001ff00 */
[----:B------:R-:W-:Y:S01]  /*5690*/  FADD.FTZ R6, R36, R41 ;  /* 0x0000002924067221 */ /* 0x000fe20000010000 */
[C---:B----4-:R-:W-:Y:S01]  /*56a0*/  FADD.FTZ R2, R186.reuse, R29 ;  /* 0x0000001dba027221 */ /* 0x050fe20000010000 */
[----:B------:R-:W-:Y:S01]  /*56b0*/  F2FP.F16.F32.PACK_AB R186, R186, R39 ;  /* 0x00000027baba723e */ /* 0x000fe200000000ff */
[----:B------:R-:W2:Y:S01]  /*56c0*/  MUFU.EX2 R47, R47 ;  /* 0x0000002f002f7308 */ /* 0x000ea20000000800 */
[----:B-1----:R-:W-:Y:S01]  /*56d0*/  FADD.FTZ R33, R101, R6 ;  /* 0x0000000665217221 */ /* 0x002fe20000010000 */
[----:B0-----:R-:W-:Y:S01]  /*56e0*/  FADD.FTZ R29, R43, R2 ;  /* 0x000000022b1d7221 */ /* 0x001fe20000010000 */
[----:B------:R-:W-:Y:S02]  /*56f0*/  CS2R R100, SRZ ;  /* 0x0000000000647805 */ /* 0x000fe4000001ff00 */
[----:B------:R-:W-:Y:S01]  /*5700*/  CS2R R34, SRZ ;  /* 0x0000000000227805 */ /* 0x000fe2000001ff00 */
[----:B------:R-:W-:Y:S01]  /*5710*/  FADD.FTZ R6, R38, R33 ;  /* 0x0000002126067221 */ /* 0x000fe20000010000 */
[----:B------:R-:W-:Y:S01]  /*5720*/  CS2R R38, SRZ ;  /* 0x0000000000267805 */ /* 0x000fe2000001ff00 */
[----:B------:R0:W1:Y:S01]  /*5730*/  MUFU.EX2 R182, R37 ;  /* 0x0000002500b67308 */ /* 0x0000620000000800 */
[C---:B---3--:R-:W-:Y:S01]  /*5740*/  FADD.FTZ R2, R180.reuse, R29 ;  /* 0x0000001db4027221 */ /* 0x048fe20000010000 */
[----:B------:R-:W-:Y:S01]  /*5750*/  FADD.FTZ R33, R105, R6 ;  /* 0x0000000669217221 */ /* 0x000fe20000010000 */
[----:B------:R-:W-:-:S02]  /*5760*/  F2FP.F16.F32.PACK_AB R180, R180, R43 ;  /* 0x0000002bb4b4723e */ /* 0x000fc400000000ff */
[----:B------:R-:W-:Y:S01]  /*5770*/  CS2R R104, SRZ ;  /* 0x0000000000687805 */ /* 0x000fe2000001ff00 */
[----:B------:R-:W-:Y:S01]  /*5780*/  FADD.FTZ R6, R40, R33 ;  /* 0x0000002128067221 */ /* 0x000fe20000010000 */
[----:B------:R-:W-:Y:S01]  /*5790*/  CS2R R40, SRZ ;  /* 0x0000000000287805 */ /* 0x000fe2000001ff00 */
[----:B------:R-:W3:Y:S01]  /*57a0*/  MUFU.EX2 R51, R51 ;  /* 0x0000003300337308 */ /* 0x000ee20000000800 */
[----:B0-----:R-:W-:Y:S01]  /*57b0*/  CS2R R36, SRZ ;  /* 0x0000000000247805 */ /* 0x001fe2000001ff00 */
[----:B------:R-:W-:Y:S01]  /*57c0*/  FADD.FTZ R33, R109, R6 ;  /* 0x000000066d217221 */ /* 0x000fe20000010000 */
[----:B------:R-:W-:-:S03]  /*57d0*/  CS2R R108, SRZ ;  /* 0x00000000006c7805 */ /* 0x000fc6000001ff00 */
[----:B------:R-:W-:Y:S01]  /*57e0*/  FADD.FTZ R6, R42, R33 ;  /* 0x000000212a067221 */ /* 0x000fe20000010000 */
[----:B------:R-:W-:Y:S01]  /*57f0*/  CS2R R42, SRZ ;  /* 0x00000000002a7805 */ /* 0x000fe2000001ff00 */
[----:B------:R2:W0:Y:S01]  /*5800*/  MUFU.EX2 R176, R25 ;  /* 0x0000001900b07308 */ /* 0x0004220000000800 */
[----:B------:R-:W-:Y:S01]  /*5810*/  CS2R R32, SRZ ;  /* 0x0000000000207805 */ /* 0x000fe2000001ff00 */
[----:B------:R-:W-:-:S06]  /*5820*/  FADD.FTZ R29, R113, R6 ;  /* 0x00000006711d7221 */ /* 0x000fcc0000010000 */
[----:B------:R-:W4:Y:S01]  /*5830*/  MUFU.EX2 R3, R3 ;  /* 0x0000000300037308 */ /* 0x000f220000000800 */
[----:B--2---:R-:W-:-:S04]  /*5840*/  FADD.FTZ R25, R47, R2 ;  /* 0x000000022f197221 */ /* 0x004fc80000010000 */
[C---:B-1----:R-:W-:Y:S01]  /*5850*/  FADD.FTZ R2, R182.reuse, R25 ;  /* 0x00000019b6027221 */ /* 0x042fe20000010000 */
[----:B------:R-:W-:Y:S02]  /*5860*/  F2FP.F16.F32.PACK_AB R182, R182, R47 ;  /* 0x0000002fb6b6723e */ /* 0x000fe400000000ff */
[----:B------:R-:W-:Y:S01]  /*5870*/  CS2R R46, SRZ ;  /* 0x00000000002e7805 */ /* 0x000fe2000001ff00 */
[----:B------:R-:W1:Y:S01]  /*5880*/  MUFU.EX2 R26, R26 ;  /* 0x0000001a001a7308 */ /* 0x000e620000000800 */
[----:B---3--:R-:W-:-:S04]  /*5890*/  FADD.FTZ R7, R51, R2 ;  /* 0x0000000233077221 */ /* 0x008fc80000010000 */
[C---:B0-----:R-:W-:Y:S01]  /*58a0*/  FADD.FTZ R2, R176.reuse, R7 ;  /* 0x00000007b0027221 */ /* 0x041fe20000010000 */
[----:B------:R-:W-:Y:S02]  /*58b0*/  F2FP.F16.F32.PACK_AB R176, R176, R51 ;  /* 0x00000033b0b0723e */ /* 0x000fe400000000ff */
[----:B------:R-:W-:Y:S01]  /*58c0*/  CS2R R50, SRZ ;  /* 0x0000000000327805 */ /* 0x000fe2000001ff00 */
[----:B------:R-:W0:Y:S01]  /*58d0*/  MUFU.EX2 R24, R24 ;  /* 0x0000001800187308 */ /* 0x000e220000000800 */
[----:B----4-:R-:W-:Y:S01]  /*58e0*/  FADD.FTZ R7, R3, R2 ;  /* 0x0000000203077221 */ /* 0x010fe20000010000 */
[----:B------:R-:W-:Y:S02]  /*58f0*/  IMAD.MOV.U32 R2, RZ, RZ, 0x3f800000 ;  /* 0x3f800000ff027424 */ /* 0x000fe400078e00ff */
[C---:B-1----:R-:W-:Y:S01]  /*5900*/  FADD.FTZ R6, R26.reuse, R29 ;  /* 0x0000001d1a067221 */ /* 0x042fe20000010000 */
[----:B------:R-:W-:Y:S02]  /*5910*/  F2FP.F16.F32.PACK_AB R179, R26, R113 ;  /* 0x000000711ab3723e */ /* 0x000fe400000000ff */
[----:B------:R-:W-:-:S02]  /*5920*/  CS2R R112, SRZ ;  /* 0x0000000000707805 */ /* 0x000fc4000001ff00 */
[----:B------:R-:W-:Y:S02]  /*5930*/  CS2R R28, SRZ ;  /* 0x00000000001c7805 */ /* 0x000fe4000001ff00 */
[----:B------:R-:W-:Y:S01]  /*5940*/  CS2R R26, SRZ ;  /* 0x00000000001a7805 */ /* 0x000fe2000001ff00 */
[C---:B0-----:R-:W-:Y:S01]  /*5950*/  FADD.FTZ R7, R24.reuse, R7 ;  /* 0x0000000718077221 */ /* 0x041fe20000010000 */
[----:B------:R-:W-:Y:S01]  /*5960*/  F2FP.F16.F32.PACK_AB R178, R24, R3 ;  /* 0x0000000318b2723e */ /* 0x000fe200000000ff */
[----:B------:R-:W-:Y:S01]  /*5970*/  IMAD.MOV.U32 R3, RZ, RZ, 0x3f800000 ;  /* 0x3f800000ff037424 */ /* 0x000fe200078e00ff */
[----:B------:R-:W-:Y:S01]  /*5980*/  CS2R R24, SRZ ;  /* 0x0000000000187805 */ /* 0x000fe2000001ff00 */
[----:B------:R-:W-:Y:S06]  /*5990*/  @!P3 BRA `(.L_x_5933) ;  /* 0x000000440024b947 */ /* 0x000fec0003800000 */
[----:B------:R-:W-:Y:S01]  /*59a0*/  IMAD.MOV.U32 R9, RZ, RZ, R5 ;  /* 0x000000ffff097224 */ /* 0x000fe200078e0005 */
[----:B------:R-:W-:Y:S01]  /*59b0*/  UMOV UR37, UR36 ;  /* 0x0000002400257c82 */ /* 0x000fe20008000000 */
[----:B------:R-:W-:Y:S02]  /*59c0*/  IMAD.MOV.U32 R10, RZ, RZ, R4 ;  /* 0x000000ffff0a7224 */ /* 0x000fe400078e0004 */
[----:B------:R-:W-:Y:S02]  /*59d0*/  IMAD.MOV.U32 R3, RZ, RZ, 0x3f800000 ;  /* 0x3f800000ff037424 */ /* 0x000fe400078e00ff */
[----:B------:R-:W-:Y:S02]  /*59e0*/  IMAD.MOV.U32 R119, RZ, RZ, RZ ;  /* 0x000000ffff777224 */ /* 0x000fe400078e00ff */
[----:B------:R-:W-:-:S07]  /*59f0*/  IMAD.U32 R11, RZ, RZ, UR61 ;  /* 0x0000003dff0b7e24 */ /* 0x000fce000f8e00ff */
.L_x_5942:
[----:B------:R-:W-:Y:S01]  /*5a00*/  R2UR UR7, R11 ;  /* 0x000000000b0772ca */ /* 0x000fe200000e0000 */
[----:B------:R-:W-:-:S04]  /*5a10*/  UIADD3 UR6, UR37, 0x1, URZ ;  /* 0x0000000125067890 */ /* 0x000fc8000fffe03f */
[----:B------:R-:W-:-:S04]  /*5a20*/  UISETP.NE.AND UP1, UPT, UR6, 0x2, UPT ;  /* 0x000000020600788c */ /* 0x000fc8000bf25270 */
[----:B------:R-:W-:Y:S02]  /*5a30*/  USEL UR61, URZ, 0x1, UP1 ;  /* 0x000000013f3d7887 */ /* 0x000fe40008800000 */
[----:B------:R-:W-:Y:S02]  /*5a40*/  USEL UR36, UR6, URZ, UP1 ;  /* 0x0000003f06247287 */ /* 0x000fe40008800000 */
[----:B------:R-:W-:Y:S01]  /*5a50*/  ULOP3.LUT UR61, UR7, UR61, URZ, 0x3c, !UPT ;  /* 0x0000003d073d7292 */ /* 0x000fe2000f8e3c3f */
[----:B------:R-:W-:Y:S11]  /*5a60*/  @!P0 BRA `(.L_x_5934) ;  /* 0x0000000000048947 */ /* 0x000ff60003800000 */
[----:B------:R-:W-:Y:S01]  /*5a70*/  BPT.TRAP 0x1 ;  /* 0x000000040000795c */ /* 0x000fe20000300000 */
.L_x_5934:
[----:B------:R-:W-:Y:S01]  /*5a80*/  ULEA UR39, UR36, UR60, 0x3 ;  /* 0x0000003c24277291 */ /* 0x000fe2000f8e183f */
[----:B------:R-:W-:-:S05]  /*5a90*/  IMAD.U32 R0, RZ, RZ, UR61 ;  /* 0x0000003dff007e24 */ /* 0x000fca000f8e00ff */
[----:B------:R-:W-:-:S04]  /*5aa0*/  SHF.L.U32 R0, R0, 0x1f, RZ ;  /* 0x0000001f00007819 */ /* 0x000fc800000006ff */
[----:B------:R0:W1:Y:S01]  /*5ab0*/  SYNCS.PHASECHK.TRANS64.TRYWAIT P3, [UR39+0x36830], R0 ;  /* 0x03683000ff0075a7 */ /* 0x0000620008060167 */
[----:B------:R-:W-:Y:S05]  /*5ac0*/  @!P0 BRA `(.L_x_5935) ;  /* 0x0000000000048947 */ /* 0x000fea0003800000 */
[----:B------:R-:W-:Y:S01]  /*5ad0*/  BPT.TRAP 0x1 ;  /* 0x000000040000795c */ /* 0x000fe20000300000 */
.L_x_5935:
[----:B-1----:R-:W-:Y:S05]  /*5ae0*/  @P3 BRA `(.L_x_5936) ;  /* 0x0000000000083947 */ /* 0x002fea0003800000 */
[----:B------:R-:W1:Y:S02]  /*5af0*/  SYNCS.PHASECHK.TRANS64.TRYWAIT P3, [UR39+0x36830], R0 ;  /* 0x03683000ff0075a7 */ /* 0x000e640008060167 */
[----:B-1----:R-:W-:Y:S05]  /*5b00*/  @!P3 BRA `(.L_x_5937) ;  /* 0x000001240090b947 */ /* 0x002fea0003800000 */
.L_x_5936:
        /* <DEDUP_REMOVED lines=602> */
.L_x_5938:
[----:B------:R-:W-:Y:S01]  /*80b0*/  R2UR UR6, R11 ;  /* 0x000000000b0672ca */ /* 0x000fe200000e0000 */
[----:B------:R-:W-:-:S12]  /*80c0*/  ULEA UR10, UR37, UR60, 0x3 ;  /* 0x0000003c250a7291 */ /* 0x000fd8000f8e183f */
[----:B01----:R-:W-:-:S05]  /*80d0*/  IMAD.U32 R0, RZ, RZ, UR6 ;  /* 0x00000006ff007e24 */ /* 0x003fca000f8e00ff */
[----:B------:R-:W-:-:S04]  /*80e0*/  SHF.L.U32 R0, R0, 0x1f, RZ ;  /* 0x0000001f00007819 */ /* 0x000fc800000006ff */
[----:B------:R0:W1:Y:S01]  /*80f0*/  SYNCS.PHASECHK.TRANS64.TRYWAIT P3, [UR10+0x36850], R0 ;  /* 0x03685000ff0075a7 */ /* 0x000062000806014a */
[----:B------:R-:W-:Y:S05]  /*8100*/  @!P0 BRA `(.L_x_5939) ;  /* 0x0000000000048947 */ /* 0x000fea0003800000 */
[----:B------:R-:W-:Y:S01]  /*8110*/  BPT.TRAP 0x1 ;  /* 0x000000040000795c */ /* 0x000fe20000300000 */
.L_x_5939:
[----:B-1----:R-:W-:Y:S05]  /*8120*/  @P3 BRA `(.L_x_5940) ;  /* 0x0000000000083947 */ /* 0x002fea0003800000 */
[----:B------:R-:W1:Y:S02]  /*8130*/  SYNCS.PHASECHK.TRANS64.TRYWAIT P3, [UR10+0x36850], R0 ;  /* 0x03685000ff0075a7 */ /* 0x000e64000806014a */
[----:B-1----:R-:W-:Y:S05]  /*8140*/  @!P3 BRA `(.L_x_5941) ;  /* 0x000001000018b947 */ /* 0x002fea0003800000 */
.L_x_5940:
[----:B------:R-:W-:Y:S01]  /*8150*/  UIADD3 UR6, UR60, 0x400, URZ ;  /* 0x000004003c067890 */ /* 0x000fe2000fffe03f */
[----:B------:R-:W-:Y:S01]  /*8160*/  WARPGROUP.ARRIVE ;  /* 0x00000000000079c5 */ /* 0x000fe20000000000 */
[----:B------:R-:W-:Y:S01]  /*8170*/  UMOV UR7, 0x40000040 ;  /* 0x4000004000077882 */ /* 0x000fe20000000000 */
[----:B------:R-:W-:Y:S01]  /*8180*/  R2UR UR18, R19 ;  /* 0x00000000131272ca */ /* 0x000fe200000e0000 */
[----:B------:R-:W-:Y:S01]  /*8190*/  USHF.R.U32.HI UR6, URZ, 0x4, UR6 ;  /* 0x000000043f067899 */ /* 0x000fe20008011606 */
[----:B------:R-:W-:Y:S02]  /*81a0*/  R2UR UR15, R17 ;  /* 0x00000000110f72ca */ /* 0x000fe400000e0000 */
[----:B------:R-:W-:Y:S01]  /*81b0*/  R2UR UR14, R18 ;  /* 0x00000000120e72ca */ /* 0x000fe200000e0000 */
[----:B------:R-:W-:-:S04]  /*81c0*/  ULOP3.LUT UR6, UR6, 0x3fff, URZ, 0xc0, !UPT ;  /* 0x00003fff06067892 */ /* 0x000fc8000f8ec03f */
[----:B------:R-:W-:-:S04]  /*81d0*/  ULOP3.LUT UR6, UR6, 0x3800000, URZ, 0xfc, !UPT ;  /* 0x0380000006067892 */ /* 0x000fc8000f8efc3f */
[----:B------:R-:W-:Y:S01]  /*81e0*/  UIMAD UR11, UR37, 0xa80, UR6 ;  /* 0x00000a80250b78a4 */ /* 0x000fe2000f8e0206 */
[----:B------:R-:W-:Y:S02]  /*81f0*/  VIADD R4, R23, UR18 ;  /* 0x0000001217047c36 */ /* 0x000fe40008000000 */
[----:B------:R-:W-:-:S04]  /*8200*/  UMOV UR37, UR36 ;  /* 0x0000002400257c82 */ /* 0x000fc80008000000 */
        /* <DEDUP_REMOVED lines=12> */
[----:B------:R-:W-:Y:S01]  /*82d0*/  @UP0 ULDC UR6, c[0x0][0x44c] ;  /* 0x0001130000060ab9 */ /* 0x000fe20000000800 */
[----:B------:R-:W-:Y:S01]  /*82e0*/  UMOV UR7, 0x40000040 ;  /* 0x4000004000077882 */ /* 0x000fe20000000000 */
[----:B01----:R-:W-:Y:S01]  /*82f0*/  @P2 IMAD.HI.U32 R0, R4, UR6, RZ ;  /* 0x0000000604002c27 */ /* 0x003fe2000f8e00ff */
[----:B------:R-:W-:-:S04]  /*8300*/  @UP0 ULDC UR6, c[0x0][0x450] ;  /* 0x0001140000060ab9 */ /* 0x000fc80000000800 */
[----:B------:R-:W-:Y:S01]  /*8310*/  @P2 SHF.R.U32.HI R4, RZ, UR6, R0 ;  /* 0x00000006ff042c19 */ /* 0x000fe20008011600 */
[----:B------:R-:W-:Y:S02]  /*8320*/  UMOV UR6, 0x1 ;  /* 0x0000000100067882 */ /* 0x000fe40000000000 */
[----:B------:R-:W-:Y:S02]  /*8330*/  UIMAD UR6, UR38, -0x70, UR6 ;  /* 0xffffff90260678a4 */ /* 0x000fe4000f8e0206 */
[----:B------:R-:W0:Y:S04]  /*8340*/  SHFL.IDX PT, R3, R4, 0x1, 0x1c1f ;  /* 0x003c1f0004037f89 */ /* 0x000e2800000e0000 */
[----:B------:R-:W-:Y:S01]  /*8350*/  IMAD.U32 R5, RZ, RZ, UR6 ;  /* 0x00000006ff057e24 */ /* 0x000fe2000f8e00ff */
[----:B------:R-:W-:Y:S01]  /*8360*/  UIADD3 UR6, UR11, 0x180, URZ ;  /* 0x000001800b067890 */ /* 0x000fe2000fffe03f */
[----:B------:R-:W1:Y:S02]  /*8370*/  SHFL.IDX PT, R203, R4, RZ, 0x1c1f ;  /* 0x001c1fff04cb7589 */ /* 0x000e6400000e0000 */
[----:B------:R-:W-:-:S02]  /*8380*/  IMAD R2, R22, -0x2, R5 ;  /* 0xfffffffe16027824 */ /* 0x000fc400078e0205 */
[----:B------:R-:W-:-:S05]  /*8390*/  IMAD.U32 R5, RZ, RZ, UR15 ;  /* 0x0000000fff057e24 */ /* 0x000fca000f8e00ff */
[----:B------:R-:W-:Y:S02]  /*83a0*/  IADD3 R2, -R5, UR14, R2 ;  /* 0x0000000e05027c10 */ /* 0x000fe4000fffe102 */
[----:B------:R-:W-:-:S03]  /*83b0*/  R2UR UR14, R12 ;  /* 0x000000000c0e72ca */ /* 0x000fc600000e0000 */
[----:B0-----:R-:W-:-:S05]  /*83c0*/  IMAD.IADD R0, R2, 0x1, R3 ;  /* 0x0000000102007824 */ /* 0x001fca00078e0203 */
[----:B------:R-:W-:Y:S01]  /*83d0*/  ISETP.GT.AND P3, PT, R0, RZ, PT ;  /* 0x000000ff0000720c */ /* 0x000fe20003f64270 */
[----:B-1----:R-:W-:Y:S01]  /*83e0*/  IMAD.IADD R2, R2, 0x1, R203 ;  /* 0x0000000102027824 */ /* 0x002fe200078e02cb */
[----:B------:R-:W-:-:S03]  /*83f0*/  ISETP.GT.AND P4, PT, R0, 0x1, PT ;  /* 0x000000010000780c */ /* 0x000fc60003f84270 */
[----:B------:R-:W-:Y:S01]  /*8400*/  UISETP.GT.AND UP1, UPT, UR38, UR14, UPT ;  /* 0x0000000e2600728c */ /* 0x000fe2000bf24270 */
[----:B------:R-:W-:Y:S01]  /*8410*/  FSEL R201, R170, -INF , P3 ;  /* 0xff800000aac97808 */ /* 0x000fe20001800000 */
[----:B------:R-:W-:Y:S01]  /*8420*/  UIADD3 UR38, UR38, -0x1, URZ ;  /* 0xffffffff26267890 */ /* 0x000fe2000fffe03f */
[C---:B------:R-:W-:Y:S02]  /*8430*/  ISETP.GT.AND P3, PT, R0.reuse, 0x8, PT ;  /* 0x000000080000780c */ /* 0x040fe40003f64270 */
[----:B------:R-:W-:Y:S02]  /*8440*/  FSEL R197, R171, -INF , P4 ;  /* 0xff800000abc57808 */ /* 0x000fe40002000000 */
[----:B------:R-:W-:Y:S02]  /*8450*/  FMNMX.FTZ R14, R201, R9, !PT ;  /* 0x00000009c90e7209 */ /* 0x000fe40007810000 */
[----:B------:R-:W-:Y:S02]  /*8460*/  ISETP.GT.AND P4, PT, R0, 0x9, PT ;  /* 0x000000090000780c */ /* 0x000fe40003f84270 */
[----:B------:R-:W-:-:S02]  /*8470*/  FSEL R199, R174, -INF , P3 ;  /* 0xff800000aec77808 */ /* 0x000fc40001800000 */
[----:B------:R-:W-:Y:S02]  /*8480*/  FMNMX.FTZ R14, R197, R14, !PT ;  /* 0x0000000ec50e7209 */ /* 0x000fe40007810000 */
        /* <DEDUP_REMOVED lines=52> */
[----:B------:R-:W-:-:S02]  /*87d0*/  FMNMX.FTZ R14, R143, R14, !PT ;  /* 0x0000000e8f0e7209 */ /* 0x000fc40007810000 */
[----:B------:R-:W-:Y:S02]  /*87e0*/  FSEL R131, R131, -INF , P4 ;  /* 0xff80000083837808 */ /* 0x000fe40002000000 */
[----:B------:R-:W-:Y:S02]  /*87f0*/  ISETP.GT.AND P4, PT, R0, 0x59, PT ;  /* 0x000000590000780c */ /* 0x000fe40003f84270 */
[----:B------:R-:W-:-:S04]  /*8800*/  ISETP.GT.AND P5, PT, R2, 0x1, PT ;  /* 0x000000010200780c */ /* 0x000fc80003fa4270 */
[----:B------:R-:W-:Y:S02]  /*8810*/  FSEL R169, R169, -INF , P5 ;  /* 0xff800000a9a97808 */ /* 0x000fe40002800000 */
        /* <DEDUP_REMOVED lines=9> */
[----:B------:R-:W-:Y:S01]  /*88b0*/  FSEL R225, R157, -INF , P5 ;  /* 0xff8000009de17808 */ /* 0x000fe20002800000 */
[----:B------:R-:W-:Y:S02]  /*88c0*/  WARPGROUP.DEPBAR.LE gsb0, 0x0 ;  /* 0x00008000000079c5 */ /* 0x000fe40000010000 */
[----:B------:R-:W-:Y:S01]  /*88d0*/  WARPGROUP.ARRIVE ;  /* 0x00000000000079c5 */ /* 0x000fe20000000000 */
[----:B------:R-:W-:Y:S02]  /*88e0*/  FSEL R193, R135, -INF , P4 ;  /* 0xff80000087c17808 */ /* 0x000fe40002000000 */
[----:B------:R-:W-:Y:S02]  /*88f0*/  ISETP.GT.AND P4, PT, R0, 0x61, PT ;  /* 0x000000610000780c */ /* 0x000fe40003f84270 */
[----:B------:R-:W-:Y:S01]  /*8900*/  ISETP.GT.AND P5, PT, R2, 0x31, PT ;  /* 0x000000310200780c */ /* 0x000fe20003fa4270 */
[----:B------:R-:W-:Y:S01]  /*8910*/  HGMMA.64x192x16.F32 R24, R188, gdesc[UR4].tnspB, R24, gsb0 ;  /* 0x42e00004bc187df0 */ /* 0x000fe20008000818 */
[----:B------:R-:W-:Y:S01]  /*8920*/  UIADD3 UR6, UR11, 0x200, URZ ;  /* 0x000002000b067890 */ /* 0x000fe2000fffe03f */
[----:B------:R-:W-:Y:S01]  /*8930*/  FSEL R123, R123, -INF , P4 ;  /* 0xff8000007b7b7808 */ /* 0x000fe20002000000 */
[----:B------:R-:W-:Y:S01]  /*8940*/  UMOV UR7, 0x40000040 ;  /* 0x4000004000077882 */ /* 0x000fe20000000000 */
[----:B------:R-:W-:-:S02]  /*8950*/  ISETP.GT.AND P4, PT, R0, 0x69, PT ;  /* 0x000000690000780c */ /* 0x000fc40003f84270 */
[----:B------:R-:W-:Y:S02]  /*8960*/  FSEL R227, R145, -INF , P5 ;  /* 0xff80000091e37808 */ /* 0x000fe40002800000 */
[----:B------:R-:W-:Y:S02]  /*8970*/  FSEL R127, R127, -INF , P4 ;  /* 0xff8000007f7f7808 */ /* 0x000fe40002000000 */
[C---:B------:R-:W-:Y:S02]  /*8980*/  ISETP.GT.AND P4, PT, R2.reuse, RZ, PT ;  /* 0x000000ff0200720c */ /* 0x040fe40003f84270 */
        /* <DEDUP_REMOVED lines=12> */
[----:B------:R-:W-:Y:S01]  /*8a50*/  ISETP.GT.AND P5, PT, R2, 0x69, PT ;  /* 0x000000690200780c */ /* 0x000fe20003fa4270 */
[----:B------:R-:W-:Y:S02]  /*8a60*/  WARPGROUP.DEPBAR.LE gsb0, 0x0 ;  /* 0x00008000000079c5 */ /* 0x000fe40000010000 */
[----:B------:R-:W-:Y:S01]  /*8a70*/  WARPGROUP.ARRIVE ;  /* 0x00000000000079c5 */ /* 0x000fe20000000000 */
[----:B------:R-:W-:Y:S02]  /*8a80*/  FSEL R189, R130, -INF , P3 ;  /* 0xff80000082bd7808 */ /* 0x000fe40001800000 */
[----:B------:R-:W-:Y:S02]  /*8a90*/  ISETP.GT.AND P3, PT, R0, 0x58, PT ;  /* 0x000000580000780c */ /* 0x000fe40003f64270 */
[----:B------:R-:W-:Y:S01]  /*8aa0*/  FMNMX.FTZ R14, R189, R14, !PT ;  /* 0x0000000ebd0e7209 */ /* 0x000fe20007810000 */
[----:B------:R-:W-:Y:S01]  /*8ab0*/  HGMMA.64x192x16.F32 R24, R184, gdesc[UR4].tnspB, R24, gsb0 ;  /* 0x42e00004b8187df0 */ /* 0x000fe20008000818 */
[----:B------:R-:W-:Y:S01]  /*8ac0*/  FSEL R191, R134, -INF , P3 ;  /* 0xff80000086bf7808 */ /* 0x000fe20001800000 */
[----:B------:R-:W-:Y:S01]  /*8ad0*/  UIADD3 UR6, UR11, 0x280, URZ ;  /* 0x000002800b067890 */ /* 0x000fe2000fffe03f */
[----:B------:R-:W-:Y:S01]  /*8ae0*/  FMNMX.FTZ R14, R131, R14, !PT ;  /* 0x0000000e830e7209 */ /* 0x000fe20007810000 */
[----:B------:R-:W-:Y:S01]  /*8af0*/  UMOV UR7, 0x40000040 ;  /* 0x4000004000077882 */ /* 0x000fe20000000000 */
[----:B------:R-:W-:-:S02]  /*8b00*/  ISETP.GT.AND P3, PT, R0, 0x60, PT ;  /* 0x000000600000780c */ /* 0x000fc40003f64270 */
[----:B------:R-:W-:Y:S02]  /*8b10*/  FMNMX.FTZ R14, R191, R14, !PT ;  /* 0x0000000ebf0e7209 */ /* 0x000fe40007810000 */
[----:B------:R-:W-:Y:S02]  /*8b20*/  FSEL R135, R122, -INF , P3 ;  /* 0xff8000007a877808 */ /* 0x000fe40001800000 */
[----:B------:R-:W-:Y:S02]  /*8b30*/  FMNMX.FTZ R14, R193, R14, !PT ;  /* 0x0000000ec10e7209 */ /* 0x000fe40007810000 */
[----:B------:R-:W-:Y:S02]  /*8b40*/  ISETP.GT.AND P3, PT, R0, 0x68, PT ;  /* 0x000000680000780c */ /* 0x000fe40003f64270 */
[----:B------:R-:W-:Y:S01]  /*8b50*/  FMNMX.FTZ R14, R135, R14, !PT ;  /* 0x0000000e870e7209 */ /* 0x000fe20007810000 */
[----:B------:R-:W0:Y:S01]  /*8b60*/  LDC R0, c[0x0][0x988] ;  /* 0x00026200ff007b82 */ /* 0x000e220000000800 */
[----:B------:R-:W-:-:S02]  /*8b70*/  FSEL R195, R126, -INF , P3 ;  /* 0xff8000007ec37808 */ /* 0x000fc40001800000 */
[----:B------:R-:W-:-:S04]  /*8b80*/  FMNMX.FTZ R14, R123, R14, !PT ;  /* 0x0000000e7b0e7209 */ /* 0x000fc80007810000 */
[----:B------:R-:W-:-:S04]  /*8b90*/  FMNMX.FTZ R14, R195, R14, !PT ;  /* 0x0000000ec30e7209 */ /* 0x000fc80007810000 */
[----:B------:R-:W-:-:S05]  /*8ba0*/  FMNMX.FTZ R14, R127, R14, !PT ;  /* 0x0000000e7f0e7209 */ /* 0x000fca0007810000 */
[----:B------:R-:W1:Y:S02]  /*8bb0*/  SHFL.BFLY PT, R5, R14, 0x2, 0x1f ;  /* 0x0c401f000e057f89 */ /* 0x000e6400000e0000 */
[----:B-1----:R-:W-:-:S05]  /*8bc0*/  FMNMX.FTZ R20, R14, R5, !PT ;  /* 0x000000050e147209 */ /* 0x002fca0007810000 */
[----:B------:R-:W1:Y:S02]  /*8bd0*/  SHFL.BFLY PT, R5, R20, 0x1, 0x1f ;  /* 0x0c201f0014057f89 */ /* 0x000e6400000e0000 */
[----:B-1----:R-:W-:-:S04]  /*8be0*/  FMNMX.FTZ R5, R20, R5, !PT ;  /* 0x0000000514057209 */ /* 0x002fc80007810000 */
[C---:B------:R-:W-:Y:S01]  /*8bf0*/  FSETP.NEU.FTZ.AND P3, PT, R5.reuse, -INF , PT ;  /* 0xff8000000500780b */ /* 0x040fe20003f7d000 */
[----:B0-----:R-:W-:-:S05]  /*8c00*/  FMUL.FTZ R122, R5, R0 ;  /* 0x00000000057a7220 */ /* 0x001fca0000410000 */
[----:B------:R-:W-:-:S05]  /*8c10*/  FSEL R14, R122, RZ, P3 ;  /* 0x000000ff7a0e7208 */ /* 0x000fca0001800000 */
        /* <DEDUP_REMOVED lines=31> */
[----:B------:R-:W-:-:S04]  /*8e10*/  FSEL R185, R168, -INF , P4 ;  /* 0xff800000a8b97808 */ /* 0x000fc80002000000 */
[----:B------:R-:W-:Y:S01]  /*8e20*/  MUFU.EX2 R131, R131 ;  /* 0x0000008300837308 */ /* 0x000fe20000000800 */
[----:B------:R-:W-:Y:S02]  /*8e30*/  ISETP.GT.AND P4, PT, R2, 0x8, PT ;  /* 0x000000080200780c */ /* 0x000fe40003f84270 */
[----:B------:R-:W-:Y:S01]  /*8e40*/  FMNMX.FTZ R4, R185, R10, !PT ;  /* 0x0000000ab9047209 */ /* 0x000fe20007810000 */
[----:B------:R-:W-:Y:S01]  /*8e50*/  HGMMA.64x192x16.F32 R24, R180, gdesc[UR4].tnspB, R24, gsb0 ;  /* 0x42e00004b4187df0 */ /* 0x000fe20008000818 */
[----:B------:R-:W-:Y:S01]  /*8e60*/  FSEL R187, R172, -INF , P4 ;  /* 0xff800000acbb7808 */ /* 0x000fe20002000000 */
[----:B------:R-:W-:Y:S01]  /*8e70*/  UIADD3 UR6, UR11, 0x300, URZ ;  /* 0x000003000b067890 */ /* 0x000fe2000fffe03f */
[----:B------:R-:W-:Y:S01]  /*8e80*/  FMNMX.FTZ R4, R169, R4, !PT ;  /* 0x00000004a9047209 */ /* 0x000fe20007810000 */
[----:B------:R-:W-:Y:S01]  /*8e90*/  UMOV UR7, 0x40000040 ;  /* 0x4000004000077882 */ /* 0x000fe20000000000 */
        /* <DEDUP_REMOVED lines=28> */
[----:B------:R-:W-:Y:S01]  /*9060*/  FSEL R167, R136, -INF , P4 ;  /* 0xff80000088a77808 */ /* 0x000fe20002000000 */
[--C-:B------:R-:W-:Y:S01]  /*9070*/  FFMA.FTZ R136, R147, R0, -R14.reuse ;  /* 0x0000000093887223 */ /* 0x100fe2000001080e */
[----:B------:R-:W-:Y:S02]  /*9080*/  FMNMX.FTZ R4, R149, R4, !PT ;  /* 0x0000000495047209 */ /* 0x000fe40007810000 */
[----:B------:R-:W-:Y:S02]  /*9090*/  ISETP.GT.AND P4, PT, R2, 0x48, PT ;  /* 0x000000480200780c */ /* 0x000fe40003f84270 */
[----:B------:R-:W-:Y:S01]  /*90a0*/  FMNMX.FTZ R4, R167, R4, !PT ;  /* 0x00000004a7047209 */ /* 0x000fe20007810000 */
[----:B------:R-:W-:Y:S01]  /*90b0*/  MUFU.EX2 R136, R136 ;  /* 0x0000008800887308 */ /* 0x000fe20000000800 */
[----:B------:R-:W-:Y:S01]  /*90c0*/  FSEL R229, R140, -INF , P4 ;  /* 0xff8000008ce57808 */ /* 0x000fe20002000000 */
[----:B------:R-:W-:Y:S01]  /*90d0*/  FFMA.FTZ R140, R193, R0, -R14 ;  /* 0x00000000c18c7223 */ /* 0x000fe2000001080e */
[----:B------:R-:W-:-:S02]  /*90e0*/  FMNMX.FTZ R4, R137, R4, !PT ;  /* 0x0000000489047209 */ /* 0x000fc40007810000 */
[----:B------:R-:W-:Y:S02]  /*90f0*/  ISETP.GT.AND P4, PT, R2, 0x50, PT ;  /* 0x000000500200780c */ /* 0x000fe40003f84270 */
[----:B------:R-:W-:Y:S01]  /*9100*/  FMNMX.FTZ R4, R229, R4, !PT ;  /* 0x00000004e5047209 */ /* 0x000fe20007810000 */
[----:B------:R-:W-:Y:S01]  /*9110*/  MUFU.EX2 R140, R140 ;  /* 0x0000008c008c7308 */ /* 0x000fe20000000800 */
[----:B------:R-:W-:Y:S02]  /*9120*/  FSEL R155, R128, -INF , P4 ;  /* 0xff800000809b7808 */ /* 0x000fe40002000000 */
[----:B------:R-:W-:Y:S02]  /*9130*/  FMNMX.FTZ R4, R141, R4, !PT ;  /* 0x000000048d047209 */ /* 0x000fe40007810000 */
[----:B------:R-:W-:Y:S02]  /*9140*/  ISETP.GT.AND P4, PT, R2, 0x58, PT ;  /* 0x000000580200780c */ /* 0x000fe40003f84270 */
[----:B------:R-:W-:Y:S01]  /*9150*/  FMNMX.FTZ R4, R155, R4, !PT ;  /* 0x000000049b047209 */ /* 0x000fe20007810000 */
[----:B------:R0:W1:Y:S01]  /*9160*/  MUFU.EX2 R128, R134 ;  /* 0x0000008600807308 */ /* 0x0000620000000800 */
[----:B------:R-:W-:Y:S01]  /*9170*/  FSEL R233, R132, -INF , P4 ;  /* 0xff80000084e97808 */ /* 0x000fe20002000000 */
[----:B------:R-:W-:Y:S01]  /*9180*/  FFMA.FTZ R132, R143, R0, -R14 ;  /* 0x000000008f847223 */ /* 0x000fe2000001080e */
[----:B------:R-:W-:-:S02]  /*9190*/  FMNMX.FTZ R4, R231, R4, !PT ;  /* 0x00000004e7047209 */ /* 0x000fc40007810000 */
[----:B------:R-:W-:Y:S02]  /*91a0*/  ISETP.GT.AND P4, PT, R2, 0x60, PT ;  /* 0x000000600200780c */ /* 0x000fe40003f84270 */
[----:B------:R-:W-:Y:S01]  /*91b0*/  FMNMX.FTZ R4, R233, R4, !PT ;  /* 0x00000004e9047209 */ /* 0x000fe20007810000 */
[----:B------:R-:W-:Y:S01]  /*91c0*/  MUFU.EX2 R132, R132 ;  /* 0x0000008400847308 */ /* 0x000fe20000000800 */
[----:B------:R-:W-:Y:S01]  /*91d0*/  FSEL R159, R120, -INF , P4 ;  /* 0xff800000789f7808 */ /* 0x000fe20002000000 */
[--C-:B0-----:R-:W-:Y:S01]  /*91e0*/  FFMA.FTZ R134, R139, R0, -R14.reuse ;  /* 0x000000008b867223 */ /* 0x101fe2000001080e */
[----:B------:R-:W-:Y:S02]  /*91f0*/  FMNMX.FTZ R4, R133, R4, !PT ;  /* 0x0000000485047209 */ /* 0x000fe40007810000 */
[----:B------:R-:W-:Y:S02]  /*9200*/  ISETP.GT.AND P4, PT, R2, 0x68, PT ;  /* 0x000000680200780c */ /* 0x000fe40003f84270 */
[----:B------:R-:W-:Y:S01]  /*9210*/  FMNMX.FTZ R4, R159, R4, !PT ;  /* 0x000000049f047209 */ /* 0x000fe20007810000 */
[----:B------:R0:W2:Y:S01]  /*9220*/  MUFU.EX2 R120, R129 ;  /* 0x0000008100787308 */ /* 0x0000a20000000800 */
[----:B------:R-:W-:Y:S01]  /*9230*/  FSEL R237, R124, -INF , P4 ;  /* 0xff8000007ced7808 */ /* 0x000fe20002000000 */
[--C-:B------:R-:W-:Y:S01]  /*9240*/  FFMA.FTZ R124, R21, R0, -R14.reuse ;  /* 0x00000000157c7223 */ /* 0x100fe2000001080e */
[----:B------:R-:W-:Y:S01]  /*9250*/  FMNMX.FTZ R4, R235, R4, !PT ;  /* 0x00000004eb047209 */ /* 0x000fe20007810000 */
[-CC-:B------:R-:W-:Y:S01]  /*9260*/  FFMA.FTZ R21, R175, R0.reuse, -R14.reuse ;  /* 0x00000000af157223 */ /* 0x180fe2000001080e */
[----:B------:R-:W-:Y:S01]  /*9270*/  FSEL R144, R125, -INF , P5 ;  /* 0xff8000007d907808 */ /* 0x000fe20002800000 */
[----:B------:R-:W-:Y:S01]  /*9280*/  FFMA.FTZ R125, R151, R0, -R14 ;  /* 0x00000000977d7223 */ /* 0x000fe2000001080e */
[----:B------:R-:W-:Y:S01]  /*9290*/  FMNMX.FTZ R121, R237, R4, !PT ;  /* 0x00000004ed797209 */ /* 0x000fe20007810000 */
[----:B------:R-:W-:Y:S01]  /*92a0*/  MUFU.EX2 R124, R124 ;  /* 0x0000007c007c7308 */ /* 0x000fe20000000800 */
[----:B-1----:R-:W-:-:S02]  /*92b0*/  F2FP.F16.F32.PACK_AB R193, R128, R11 ;  /* 0x0000000b80c1723e */ /* 0x002fc400000000ff */
[----:B------:R-:W-:Y:S01]  /*92c0*/  FMNMX.FTZ R2, R144, R121, !PT ;  /* 0x0000007990027209 */ /* 0x000fe20007810000 */
[----:B------:R-:W-:-:S04]  /*92d0*/  FFMA.FTZ R121, R171, R0, -R14 ;  /* 0x00000000ab797223 */ /* 0x000fc8000001080e */
[----:B0-----:R-:W0:Y:S01]  /*92e0*/  SHFL.BFLY PT, R129, R2, 0x2, 0x1f ;  /* 0x0c401f0002817f89 */ /* 0x001e2200000e0000 */
[----:B------:R-:W-:Y:S01]  /*92f0*/  MUFU.EX2 R125, R125 ;  /* 0x0000007d007d7308 */ /* 0x000fe20000000800 */
[----:B--2---:R-:W-:-:S07]  /*9300*/  F2FP.F16.F32.PACK_AB R195, R120, R13 ;  /* 0x0000000d78c3723e */ /* 0x004fce00000000ff */
[----:B------:R-:W-:Y:S08]  /*9310*/  MUFU.EX2 R121, R121 ;  /* 0x0000007900797308 */ /* 0x000ff00000000800 */
[----:B------:R-:W-:Y:S01]  /*9320*/  MUFU.EX2 R134, R134 ;  /* 0x0000008600867308 */ /* 0x000fe20000000800 */
[----:B0-----:R-:W-:Y:S01]  /*9330*/  FMNMX.FTZ R4, R2, R129, !PT ;  /* 0x0000008102047209 */ /* 0x001fe20007810000 */
[----:B------:R-:W-:Y:S01]  /*9340*/  FFMA.FTZ R129, R189, R0, -R14 ;  /* 0x00000000bd817223 */ /* 0x000fe2000001080e */
[----:B------:R-:W-:-:S05]  /*9350*/  FSEL R2, R5, RZ, P3 ;  /* 0x000000ff05027208 */ /* 0x000fca0001800000 */
[----:B------:R-:W-:Y:S01]  /*9360*/  MUFU.EX2 R21, R21 ;  /* 0x0000001500157308 */ /* 0x000fe20000000800 */
[----:B------:R-:W-:Y:S01]  /*9370*/  PLOP3.LUT P3, PT, PT, PT, UP1, 0x80, 0x0 ;  /* 0x000000000000781c */ /* 0x000fe20003f6f018 */
[----:B------:R-:W0:Y:S01]  /*9380*/  SHFL.BFLY PT, R139, R4, 0x1, 0x1f ;  /* 0x0c201f00048b7f89 */ /* 0x000e2200000e0000 */
[----:B------:R-:W-:Y:S01]  /*9390*/  F2FP.F16.F32.PACK_AB R189, R136, R15 ;  /* 0x0000000f88bd723e */ /* 0x000fe200000000ff */
[----:B------:R-:W-:-:S04]  /*93a0*/  FADD.FTZ R9, -R2, R9 ;  /* 0x0000000902097221 */ /* 0x000fc80000010100 */
[----:B------:R-:W-:Y:S01]  /*93b0*/  FMUL.FTZ R148, R9, R0 ;  /* 0x0000000009947220 */ /* 0x000fe20000410000 */
[----:B------:R-:W-:Y:S01]  /*93c0*/  MUFU.EX2 R129, R129 ;  /* 0x0000008100817308 */ /* 0x000fe20000000800 */
[----:B0-----:R-:W-:-:S04]  /*93d0*/  FMNMX.FTZ R4, R4, R139, !PT ;  /* 0x0000008b04047209 */ /* 0x001fc80007810000 */
[C---:B------:R-:W-:Y:S01]  /*93e0*/  FSETP.NEU.FTZ.AND P4, PT, R4.reuse, -INF , PT ;  /* 0xff8000000400780b */ /* 0x040fe20003f9d000 */
[----:B------:R-:W-:-:S05]  /*93f0*/  FMUL.FTZ R146, R4, R0 ;  /* 0x0000000004927220 */ /* 0x000fca0000410000 */
[----:B------:R-:W-:-:S05]  /*9400*/  FSEL R146, R146, RZ, P4 ;  /* 0x000000ff92927208 */ /* 0x000fca0002000000 */
[-CC-:B------:R-:W-:Y:S01]  /*9410*/  FFMA.FTZ R190, R3, R0.reuse, -R146.reuse ;  /* 0x0000000003be7223 */ /* 0x180fe20000010892 */
[----:B------:R-:W-:Y:S01]  /*9420*/  FSEL R3, R4, RZ, P4 ;  /* 0x000000ff04037208 */ /* 0x000fe20002000000 */
[-CC-:B------:R-:W-:Y:S01]  /*9430*/  FFMA.FTZ R135, R185, R0.reuse, -R146.reuse ;  /* 0x00000000b9877223 */ /* 0x180fe20000010892 */
[-CC-:B------:R-:W-:Y:S01]  /*9440*/  FFMA.FTZ R200, R169, R0.reuse, -R146.reuse ;  /* 0x00000000a9c87223 */ /* 0x180fe20000010892 */
[-CC-:B------:R-:W-:Y:S01]  /*9450*/  FFMA.FTZ R202, R187, R0.reuse, -R146.reuse ;  /* 0x00000000bbca7223 */ /* 0x180fe20000010892 */
[-C--:B------:R-:W-:Y:S01]  /*9460*/  FFMA.FTZ R139, R173, R0.reuse, -R146 ;  /* 0x00000000ad8b7223 */ /* 0x080fe20000010892 */
[----:B------:R-:W-:Y:S01]  /*9470*/  FADD.FTZ R9, -R3, R10 ;  /* 0x0000000a03097221 */ /* 0x000fe20000010100 */
[-CC-:B------:R-:W-:Y:S01]  /*9480*/  FFMA.FTZ R196, R197, R0.reuse, -R146.reuse ;  /* 0x00000000c5c47223 */ /* 0x180fe20000010892 */
[----:B------:R-:W-:Y:S01]  /*9490*/  MUFU.EX2 R135, R135 ;  /* 0x0000008700877308 */ /* 0x000fe20000000800 */
[----:B------:R-:W-:Y:S02]  /*94a0*/  IMAD.U32 R10, RZ, RZ, UR39 ;  /* 0x00000027ff0a7e24 */ /* 0x000fe4000f8e00ff */
[-C--:B------:R-:W-:Y:S01]  /*94b0*/  FMUL.FTZ R2, R9, R0.reuse ;  /* 0x0000000009027220 */ /* 0x080fe20000410000 */
[----:B------:R-:W-:Y:S01]  /*94c0*/  FFMA.FTZ R9, R149, R0, -R146 ;  /* 0x0000000095097223 */ /* 0x000fe20000010892 */
[----:B------:R-:W-:-:S02]  /*94d0*/  IMAD.U32 R149, RZ, RZ, UR10 ;  /* 0x0000000aff957e24 */ /* 0x000fc4000f8e00ff */
[-CC-:B------:R-:W-:Y:S01]  /*94e0*/  FFMA.FTZ R143, R161, R0.reuse, -R146.reuse ;  /* 0x00000000a18f7223 */ /* 0x180fe20000010892 */
[----:B------:R-:W-:Y:S02]  /*94f0*/  @!P1 VIADD R10, R10, 0x36840 ;  /* 0x000368400a0a9836 */ /* 0x000fe40000000000 */
[-CC-:B------:R-:W-:Y:S01]  /*9500*/  FFMA.FTZ R198, R199, R0.reuse, -R146.reuse ;  /* 0x00000000c7c67223 */ /* 0x180fe20000010892 */
[----:B------:R-:W0:Y:S01]  /*9510*/  MUFU.EX2 R2, R2 ;  /* 0x0000000200027308 */ /* 0x000e220000000800 */
[-CC-:B------:R-:W-:Y:S01]  /*9520*/  FFMA.FTZ R147, R165, R0.reuse, -R146.reuse ;  /* 0x00000000a5937223 */ /* 0x180fe20000010892 */
[-C--:B------:R-:W-:Y:S01]  /*9530*/  FFMA.FTZ R192, R223, R0.reuse, -R146 ;  /* 0x00000000dfc07223 */ /* 0x080fe20000010892 */
[----:B------:R-:W-:Y:S01]  /*9540*/  @!P1 PRMT R10, RZ, 0x654, R10 ;  /* 0x00000654ff0a9816 */ /* 0x000fe2000000000a */
[-CC-:B------:R-:W-:Y:S01]  /*9550*/  FFMA.FTZ R151, R153, R0.reuse, -R146.reuse ;  /* 0x0000000099977223 */ /* 0x180fe20000010892 */
[-CC-:B------:R-:W-:Y:S01]  /*9560*/  FFMA.FTZ R194, R221, R0.reuse, -R146.reuse ;  /* 0x00000000ddc27223 */ /* 0x180fe20000010892 */
[-CC-:B------:R-:W-:Y:S01]  /*9570*/  FFMA.FTZ R153, R225, R0.reuse, -R146.reuse ;  /* 0x00000000e1997223 */ /* 0x180fe20000010892 */
[-CC-:B------:R-:W-:Y:S01]  /*9580*/  FFMA.FTZ R188, R163, R0.reuse, -R146.reuse ;  /* 0x00000000a3bc7223 */ /* 0x180fe20000010892 */
[----:B------:R1:W2:Y:S01]  /*9590*/  MUFU.EX2 R3, R148 ;  /* 0x0000009400037308 */ /* 0x0002a20000000800 */
[----:B------:R-:W-:Y:S01]  /*95a0*/  FFMA.FTZ R161, R227, R0, -R146 ;  /* 0x00000000e3a17223 */ /* 0x000fe20000010892 */
[----:B------:R-:W-:-:S02]  /*95b0*/  WARPGROUP.DEPBAR.LE gsb0, 0x0 ;  /* 0x00008000000079c5 */ /* 0x000fc40000010000 */
[----:B------:R-:W-:Y:S01]  /*95c0*/  WARPGROUP.ARRIVE ;  /* 0x00000000000079c5 */ /* 0x000fe20000000000 */
[-CC-:B------:R-:W-:Y:S01]  /*95d0*/  FFMA.FTZ R183, R191, R0.reuse, -R14.reuse ;  /* 0x00000000bfb77223 */ /* 0x180fe2000001080e */
[-C--:B------:R-:W-:Y:S01]  /*95e0*/  FFMA.FTZ R14, R127, R0.reuse, -R14 ;  /* 0x000000007f0e7223 */ /* 0x080fe2000001080e */
[-CC-:B------:R-:W-:Y:S01]  /*95f0*/  FFMA.FTZ R127, R141, R0.reuse, -R146.reuse ;  /* 0x000000008d7f7223 */ /* 0x180fe20000010892 */
[----:B------:R-:W3:Y:S01]  /*9600*/  MUFU.EX2 R200, R200 ;  /* 0x000000c800c87308 */ /* 0x000ee20000000800 */
[----:B-1----:R-:W-:Y:S01]  /*9610*/  @!P1 VIADD R148, R149, 0x36860 ;  /* 0x0003686095949836 */ /* 0x002fe20000000000 */
[----:B------:R-:W-:Y:S01]  /*9620*/  HGMMA.64x192x16.F32 R24, R176, gdesc[UR4].tnspB, R24, gsb0 ;  /* 0x42e00004b0187df0 */ /* 0x000fe20008000818 */
[----:B0-----:R-:W-:Y:S01]  /*9630*/  FFMA.FTZ R149, R2, R7, R135 ;  /* 0x0000000702957223 */ /* 0x001fe20000010087 */
[-CC-:B------:R-:W-:Y:S01]  /*9640*/  FFMA.FTZ R7, R137, R0.reuse, -R146.reuse ;  /* 0x0000000089077223 */ /* 0x180fe20000010892 */
[-CC-:B------:R-:W-:Y:S01]  /*9650*/  FFMA.FTZ R184, R167, R0.reuse, -R146.reuse ;  /* 0x00000000a7b87223 */ /* 0x180fe20000010892 */
[-CC-:B------:R-:W-:Y:S01]  /*9660*/  FFMA.FTZ R186, R229, R0.reuse, -R146.reuse ;  /* 0x00000000e5ba7223 */ /* 0x180fe20000010892 */
[----:B------:R-:W-:Y:S01]  /*9670*/  FFMA.FTZ R180, R155, R0, -R146 ;  /* 0x000000009bb47223 */ /* 0x000fe20000010892 */
[----:B------:R-:W0:Y:S01]  /*9680*/  MUFU.EX2 R202, R202 ;  /* 0x000000ca00ca7308 */ /* 0x000e220000000800 */
[----:B--2---:R-:W-:Y:S01]  /*9690*/  FFMA.FTZ R6, R3, R6, R20 ;  /* 0x0000000603067223 */ /* 0x004fe20000010014 */
[-CC-:B------:R-:W-:Y:S01]  /*96a0*/  FFMA.FTZ R231, R231, R0.reuse, -R146.reuse ;  /* 0x00000000e7e77223 */ /* 0x180fe20000010892 */
[-CC-:B------:R-:W-:Y:S01]  /*96b0*/  FFMA.FTZ R233, R233, R0.reuse, -R146.reuse ;  /* 0x00000000e9e97223 */ /* 0x180fe20000010892 */
[-C--:B------:R-:W-:Y:S01]  /*96c0*/  FFMA.FTZ R133, R133, R0.reuse, -R146 ;  /* 0x0000000085857223 */ /* 0x080fe20000010892 */
[----:B------:R-:W-:Y:S01]  /*96d0*/  FADD.FTZ R6, R201, R6 ;  /* 0x00000006c9067221 */ /* 0x000fe20000010000 */
[-CC-:B------:R-:W-:Y:S01]  /*96e0*/  FFMA.FTZ R159, R159, R0.reuse, -R146.reuse ;  /* 0x000000009f9f7223 */ /* 0x180fe20000010892 */
[-C--:B------:R-:W-:Y:S01]  /*96f0*/  FFMA.FTZ R235, R235, R0.reuse, -R146 ;  /* 0x00000000ebeb7223 */ /* 0x080fe20000010892 */
[----:B------:R-:W1:Y:S01]  /*9700*/  MUFU.EX2 R139, R139 ;  /* 0x0000008b008b7308 */ /* 0x000e620000000800 */
[C---:B---3--:R-:W-:Y:S01]  /*9710*/  FADD.FTZ R149, R200.reuse, R149 ;  /* 0x00000095c8957221 */ /* 0x048fe20000010000 */
[----:B------:R-:W-:Y:S01]  /*9720*/  FADD.FTZ R137, R203, R6 ;  /* 0x00000006cb897221 */ /* 0x000fe20000010000 */
[----:B------:R-:W-:Y:S01]  /*9730*/  F2FP.F16.F32.PACK_AB R200, R200, R135 ;  /* 0x00000087c8c8723e */ /* 0x000fe200000000ff */
[-CC-:B------:R-:W-:Y:S01]  /*9740*/  FFMA.FTZ R237, R237, R0.reuse, -R146.reuse ;  /* 0x00000000eded7223 */ /* 0x180fe20000010892 */
[----:B------:R-:W-:Y:S01]  /*9750*/  FFMA.FTZ R144, R144, R0, -R146 ;  /* 0x0000000090907223 */ /* 0x000fe20000010892 */
[----:B------:R-:W-:Y:S01]  /*9760*/  FADD.FTZ R137, R122, R137 ;  /* 0x000000897a897221 */ /* 0x000fe20000010000 */
[----:B------:R-:W-:Y:S01]  /*9770*/  @!P1 PRMT R148, RZ, 0x654, R148 ;  /* 0x00000654ff949816 */ /* 0x000fe20000000094 */
[----:B------:R-:W2:Y:S01]  /*9780*/  MUFU.EX2 R196, R196 ;  /* 0x000000c400c47308 */ /* 0x000ea20000000800 */
[----:B------:R-:W-:-:S02]  /*9790*/  F2FP.F16.F32.PACK_AB R201, R201, R20 ;  /* 0x00000014c9c9723e */ /* 0x000fc400000000ff */
[----:B------:R-:W-:Y:S02]  /*97a0*/  F2FP.F16.F32.PACK_AB R203, R122, R203 ;  /* 0x000000cb7acb723e */ /* 0x000fe400000000ff */
[----:B------:R-:W-:Y:S02]  /*97b0*/  F2FP.F16.F32.PACK_AB R197, R157, R126 ;  /* 0x0000007e9dc5723e */ /* 0x000fe400000000ff */
[----:B------:R-:W-:Y:S01]  /*97c0*/  F2FP.F16.F32.PACK_AB R199, R145, R130 ;  /* 0x0000008291c7723e */ /* 0x000fe200000000ff */
[----:B------:R-:W3:Y:S01]  /*97d0*/  MUFU.EX2 R143, R143 ;  /* 0x0000008f008f7308 */ /* 0x000ee20000000800 */
[----:B------:R-:W-:Y:S02]  /*97e0*/  F2FP.F16.F32.PACK_AB R191, R125, R124 ;  /* 0x0000007c7dbf723e */ /* 0x000fe400000000ff */
[----:B------:R-:W-:Y:S02]  /*97f0*/  F2FP.F16.F32.PACK_AB R185, R134, R121 ;  /* 0x0000007986b9723e */ /* 0x000fe400000000ff */
[----:B------:R-:W-:-:S02]  /*9800*/  F2FP.F16.F32.PACK_AB R187, R132, R21 ;  /* 0x0000001584bb723e */ /* 0x000fc400000000ff */
[----:B------:R-:W-:Y:S01]  /*9810*/  F2FP.F16.F32.PACK_AB R181, R138, R129 ;  /* 0x000000818ab5723e */ /* 0x000fe200000000ff */
[----:B------:R-:W4:Y:S08]  /*9820*/  MUFU.EX2 R198, R198 ;  /* 0x000000c600c67308 */ /* 0x000f300000000800 */
        /* <DEDUP_REMOVED lines=23> */
[----:B------:R-:W-:Y:S01]  /*99a0*/  F2FP.F16.F32.PACK_AB R177, R142, R131 ;  /* 0x000000838eb1723e */ /* 0x000fe200000000ff */
[----:B0-----:R-:W-:-:S06]  /*99b0*/  FADD.FTZ R10, R202, R149 ;  /* 0x00000095ca0a7221 */ /* 0x001fcc0000010000 */
[----:B------:R-:W-:Y:S01]  /*99c0*/  MUFU.EX2 R178, R237 ;  /* 0x000000ed00b27308 */ /* 0x000fe20000000800 */
[----:B------:R0:W-:Y:S01]  /*99d0*/  @!P1 SYNCS.ARRIVE.TRANS64.RED.A1T0 RZ, [R148+URZ], RZ ;  /* 0x000000ff94ff99a7 */ /* 0x0001e2000810043f */
[C---:B-1----:R-:W-:Y:S01]  /*99e0*/  F2FP.F16.F32.PACK_AB R202, R139.reuse, R202 ;  /* 0x000000ca8bca723e */ /* 0x042fe200000000ff */
[----:B------:R-:W-:Y:S01]  /*99f0*/  FADD.FTZ R149, R139, R10 ;  /* 0x0000000a8b957221 */ /* 0x000fe20000010000 */
[----:B------:R-:W-:-:S03]  /*9a00*/  FADD.FTZ R10, R126, R137 ;  /* 0x000000897e0a7221 */ /* 0x000fc60000010000 */
[----:B--2---:R-:W-:Y:S01]  /*9a10*/  FADD.FTZ R6, R196, R149 ;  /* 0x00000095c4067221 */ /* 0x004fe20000010000 */
[----:B------:R-:W-:Y:S01]  /*9a20*/  FADD.FTZ R141, R157, R10 ;  /* 0x0000000a9d8d7221 */ /* 0x000fe20000010000 */
[----:B------:R-:W1:Y:S01]  /*9a30*/  MUFU.EX2 R14, R14 ;  /* 0x0000000e000e7308 */ /* 0x000e620000000800 */
[C---:B---3--:R-:W-:Y:S01]  /*9a40*/  F2FP.F16.F32.PACK_AB R196, R143.reuse, R196 ;  /* 0x000000c48fc4723e */ /* 0x048fe200000000ff */
[----:B------:R-:W-:Y:S01]  /*9a50*/  FADD.FTZ R137, R143, R6 ;  /* 0x000000068f897221 */ /* 0x000fe20000010000 */
[----:B------:R-:W-:-:S03]  /*9a60*/  FADD.FTZ R10, R130, R141 ;  /* 0x0000008d820a7221 */ /* 0x000fc60000010000 */
[----:B----4-:R-:W-:Y:S01]  /*9a70*/  FADD.FTZ R6, R198, R137 ;  /* 0x00000089c6067221 */ /* 0x010fe20000010000 */
[----:B------:R-:W-:Y:S01]  /*9a80*/  FADD.FTZ R10, R145, R10 ;  /* 0x0000000a910a7221 */ /* 0x000fe20000010000 */
[C---:B-----5:R-:W-:Y:S02]  /*9a90*/  F2FP.F16.F32.PACK_AB R198, R147.reuse, R198 ;  /* 0x000000c693c6723e */ /* 0x060fe400000000ff */
[----:B------:R-:W-:-:S04]  /*9aa0*/  FADD.FTZ R137, R147, R6 ;  /* 0x0000000693897221 */ /* 0x000fc80000010000 */
[----:B------:R-:W-:Y:S01]  /*9ab0*/  FADD.FTZ R6, R192, R137 ;  /* 0x00000089c0067221 */ /* 0x000fe20000010000 */
[----:B------:R-:W-:Y:S01]  /*9ac0*/  FADD.FTZ R137, R11, R10 ;  /* 0x0000000a0b897221 */ /* 0x000fe20000010000 */
[C---:B------:R-:W-:Y:S02]  /*9ad0*/  F2FP.F16.F32.PACK_AB R192, R151.reuse, R192 ;  /* 0x000000c097c0723e */ /* 0x040fe400000000ff */
[----:B------:R-:W-:Y:S01]  /*9ae0*/  FADD.FTZ R141, R151, R6 ;  /* 0x00000006978d7221 */ /* 0x000fe20000010000 */
[----:B------:R-:W-:Y:S01]  /*9af0*/  FADD.FTZ R6, R128, R137 ;  /* 0x0000008980067221 */ /* 0x000fe20000010000 */
[----:B-1----:R-:W-:Y:S02]  /*9b00*/  F2FP.F16.F32.PACK_AB R179, R14, R123 ;  /* 0x0000007b0eb3723e */ /* 0x002fe400000000ff */
[----:B------:R-:W-:Y:S01]  /*9b10*/  FADD.FTZ R10, R194, R141 ;  /* 0x0000008dc20a7221 */ /* 0x000fe20000010000 */
[----:B------:R-:W-:Y:S01]  /*9b20*/  FADD.FTZ R137, R13, R6 ;  /* 0x000000060d897221 */ /* 0x000fe20000010000 */
[----:B------:R-:W-:-:S02]  /*9b30*/  F2FP.F16.F32.PACK_AB R194, R153, R194 ;  /* 0x000000c299c2723e */ /* 0x000fc400000000ff */
        /* <DEDUP_REMOVED lines=25> */
[----:B------:R-:W-:Y:S01]  /*9cd0*/  F2FP.F16.F32.PACK_AB R180, R231, R180 ;  /* 0x000000b4e7b4723e */ /* 0x000fe200000000ff */
[----:B------:R-:W-:-:S02]  /*9ce0*/  IMAD.MOV.U32 R10, RZ, RZ, R4 ;  /* 0x000000ffff0a7224 */ /* 0x000fc400078e0004 */
[----:B------:R-:W-:Y:S01]  /*9cf0*/  FADD.FTZ R11, R231, R11 ;  /* 0x0000000be70b7221 */ /* 0x000fe20000010000 */
[----:B------:R-:W-:-:S03]  /*9d00*/  FADD.FTZ R6, R138, R7 ;  /* 0x000000078a067221 */ /* 0x000fc60000010000 */
        /* <DEDUP_REMOVED lines=15> */
[----:B------:R-:W-:Y:S01]  /*9e00*/  FADD.FTZ R6, R14, R6 ;  /* 0x000000060e067221 */ /* 0x000fe20000010000 */
[----:B------:R-:W-:Y:S01]  /*9e10*/  IMAD.U32 R11, RZ, RZ, UR61 ;  /* 0x0000003dff0b7e24 */ /* 0x000fe2000f8e00ff */
[----:B0-----:R-:W-:Y:S06]  /*9e20*/  @P3 BRA `(.L_x_5942) ;  /* 0xffffffb800f43947 */ /* 0x001fec000383ffff */
.L_x_5933:
[----:B------:R-:W-:-:S13]  /*9e30*/  ISETP.LE.AND P2, PT, RZ, UR38, PT ;  /* 0x00000026ff007c0c */ /* 0x000fda000bf43270 */
[----:B------:R-:W-:Y:S05]  /*9e40*/  @!P2 BRA `(.L_x_5943) ;  /* 0x0000003800f4a947 */ /* 0x000fea0003800000 */
[----:B------:R-:W-:Y:S01]  /*9e50*/  IMAD.MOV.U32 R9, RZ, RZ, R5 ;  /* 0x000000ffff097224 */ /* 0x000fe200078e0005 */
[----:B------:R-:W-:Y:S01]  /*9e60*/  UMOV UR39, UR61 ;  /* 0x0000003d00277c82 */ /* 0x000fe20008000000 */
[----:B------:R-:W-:Y:S01]  /*9e70*/  IMAD.MOV.U32 R11, RZ, RZ, R4 ;  /* 0x000000ffff0b7224 */ /* 0x000fe200078e0004 */
[----:B------:R-:W-:-:S06]  /*9e80*/  UMOV UR37, UR36 ;  /* 0x0000002400257c82 */ /* 0x000fcc0008000000 */
.L_x_5952:
[----:B------:R-:W-:-:S04]  /*9e90*/  UIADD3 UR36, UR37, 0x1, URZ ;  /* 0x0000000125247890 */ /* 0x000fc8000fffe03f */
[----:B------:R-:W-:-:S04]  /*9ea0*/  UISETP.NE.AND UP0, UPT, UR36, 0x2, UPT ;  /* 0x000000022400788c */ /* 0x000fc8000bf05270 */
[----:B------:R-:W-:Y:S02]  /*9eb0*/  USEL UR61, URZ, 0x1, UP0 ;  /* 0x000000013f3d7887 */ /* 0x000fe40008000000 */
[----:B------:R-:W-:Y:S02]  /*9ec0*/  USEL UR36, UR36, URZ, UP0 ;  /* 0x0000003f24247287 */ /* 0x000fe40008000000 */
[----:B------:R-:W-:Y:S01]  /*9ed0*/  ULOP3.LUT UR61, UR39, UR61, URZ, 0x3c, !UPT ;  /* 0x0000003d273d7292 */ /* 0x000fe2000f8e3c3f */
[----:B------:R-:W-:Y:S11]  /*9ee0*/  @!P0 BRA `(.L_x_5944) ;  /* 0x0000000000048947 */ /* 0x000ff60003800000 */
[----:B------:R-:W-:Y:S01]  /*9ef0*/  BPT.TRAP 0x1 ;  /* 0x000000040000795c */ /* 0x000fe20000300000 */
.L_x_5944:
[----:B------:R-:W-:Y:S01]  /*9f00*/  ULEA UR6, UR36, UR60, 0x3 ;  /* 0x0000003c24067291 */ /* 0x000fe2000f8e183f */
[----:B------:R-:W-:-:S05]  /*9f10*/  IMAD.U32 R0, RZ, RZ, UR61 ;  /* 0x0000003dff007e24 */ /* 0x000fca000f8e00ff */
[----:B------:R-:W-:-:S04]  /*9f20*/  SHF.L.U32 R0, R0, 0x1f, RZ ;  /* 0x0000001f00007819 */ /* 0x000fc800000006ff */
[----:B------:R0:W1:Y:S01]  /*9f30*/  SYNCS.PHASECHK.TRANS64.TRYWAIT P2, [UR6+0x36830], R0 ;  /* 0x03683000ff0075a7 */ /* 0x0000620008040146 */
[----:B------:R-:W-:Y:S05]  /*9f40*/  @!P0 BRA `(.L_x_5945) ;  /* 0x0000000000048947 */ /* 0x000fea0003800000 */
[----:B------:R-:W-:Y:S01]  /*9f50*/  BPT.TRAP 0x1 ;  /* 0x000000040000795c */ /* 0x000fe20000300000 */
.L_x_5945:
[----:B-1----:R-:W-:Y:S05]  /*9f60*/  @P2 BRA `(.L_x_5946) ;  /* 0x0000000000082947 */ /* 0x002fea0003800000 */
[----:B------:R-:W1:Y:S02]  /*9f70*/  SYNCS.PHASECHK.TRANS64.TRYWAIT P2, [UR6+0x36830], R0 ;  /* 0x03683000ff0075a7 */ /* 0x000e640008040146 */
[----:B-1----:R-:W-:Y:S05]  /*9f80*/  @!P2 BRA `(.L_x_5947) ;  /* 0x000000e000a0a947 */ /* 0x002fea0003800000 */
.L_x_5946:
        /* <DEDUP_REMOVED lines=602> */
.L_x_5948:
[----:B------:R-:W-:Y:S01]  /*c530*/  ULEA UR11, UR37, UR60, 0x3 ;  /* 0x0000003c250b7291 */ /* 0x000fe2000f8e183f */
[----:B01----:R-:W-:-:S05]  /*c540*/  IMAD.U32 R0, RZ, RZ, UR39 ;  /* 0x00000027ff007e24 */ /* 0x003fca000f8e00ff */
[----:B------:R-:W-:-:S04]  /*c550*/  SHF.L.U32 R0, R0, 0x1f, RZ ;  /* 0x0000001f00007819 */ /* 0x000fc800000006ff */
[----:B------:R0:W1:Y:S01]  /*c560*/  SYNCS.PHASECHK.TRANS64.TRYWAIT P2, [UR11+0x36850], R0 ;  /* 0x03685000ff0075a7 */ /* 0x000062000804014b */
[----:B------:R-:W-:Y:S05]  /*c570*/  @!P0 BRA `(.L_x_5949) ;  /* 0x0000000000048947 */ /* 0x000fea0003800000 */
[----:B------:R-:W-:Y:S01]  /*c580*/  BPT.TRAP 0x1 ;  /* 0x000000040000795c */ /* 0x000fe20000300000 */
.L_x_5949:
[----:B-1----:R-:W-:Y:S05]  /*c590*/  @P2 BRA `(.L_x_5950) ;  /* 0x0000000000082947 */ /* 0x002fea0003800000 */
[----:B------:R-:W1:Y:S02]  /*c5a0*/  SYNCS.PHASECHK.TRANS64.TRYWAIT P2, [UR11+0x36850], R0 ;  /* 0x03685000ff0075a7 */ /* 0x000e64000804014b */
[----:B-1----:R-:W-:Y:S05]  /*c5b0*/  @!P2 BRA `(.L_x_5951) ;  /* 0x000000bc002ca947 */ /* 0x002fea0003800000 */
.L_x_5950:
[----:B------:R-:W-:Y:S01]  /*c5c0*/  UIADD3 UR6, UR60, 0x400, URZ ;  /* 0x000004003c067890 */ /* 0x000fe2000fffe03f */
[----:B------:R-:W-:Y:S01]  /*c5d0*/  WARPGROUP.ARRIVE ;  /* 0x00000000000079c5 */ /* 0x000fe20000000000 */
[----:B------:R-:W-:Y:S01]  /*c5e0*/  UMOV UR7, 0x40000040 ;  /* 0x4000004000077882 */ /* 0x000fe20000000000 */
[----:B01----:R-:W-:Y:S01]  /*c5f0*/  FMNMX.FTZ R0, R168, R11, !PT ;  /* 0x0000000ba8007209 */ /* 0x003fe20007810000 */
[----:B------:R-:W-:Y:S01]  /*c600*/  USHF.R.U32.HI UR6, URZ, 0x4, UR6 ;  /* 0x000000043f067899 */ /* 0x000fe20008011606 */
[----:B------:R-:W-:Y:S01]  /*c610*/  ISETP.LT.AND P2, PT, RZ, UR38, PT ;  /* 0x00000026ff007c0c */ /* 0x000fe2000bf41270 */
[----:B------:R-:W-:Y:S01]  /*c620*/  UMOV UR39, UR61 ;  /* 0x0000003d00277c82 */ /* 0x000fe20008000000 */
[----:B------:R-:W-:Y:S01]  /*c630*/  FMNMX.FTZ R3, R169, R0, !PT ;  /* 0x00000000a9037209 */ /* 0x000fe20007810000 */
[----:B------:R-:W-:-:S03]  /*c640*/  ULOP3.LUT UR6, UR6, 0x3fff, URZ, 0xc0, !UPT ;  /* 0x00003fff06067892 */ /* 0x000fc6000f8ec03f */
        /* <DEDUP_REMOVED lines=63> */
[----:B------:R-:W-:Y:S01]  /*ca40*/  IMAD.U32 R133, RZ, RZ, UR36 ;  /* 0x00000024ff857e24 */ /* 0x000fe2000f8e00ff */
[----:B------:R-:W-:Y:S01]  /*ca50*/  FMNMX.FTZ R10, R154, R5, !PT ;  /* 0x000000059a0a7209 */ /* 0x000fe20007810000 */
[----:B------:R-:W-:Y:S03]  /*ca60*/  MUFU.EX2 R2, R2 ;  /* 0x0000000200027308 */ /* 0x000fe60000000800 */
[----:B------:R-:W-:-:S02]  /*ca70*/  FMNMX.FTZ R5, R155, R10, !PT ;  /* 0x0000000a9b057209 */ /* 0x000fc40007810000 */
[----:B------:R-:W-:Y:S02]  /*ca80*/  @!P1 LEA R133, R133, UR60, 0x3 ;  /* 0x0000003c85859c11 */ /* 0x000fe4000f8e18ff */
[----:B------:R-:W-:Y:S01]  /*ca90*/  FMNMX.FTZ R10, R158, R5, !PT ;  /* 0x000000059e0a7209 */ /* 0x000fe20007810000 */
[----:B------:R-:W0:Y:S02]  /*caa0*/  MUFU.EX2 R11, R11 ;  /* 0x0000000b000b7308 */ /* 0x000e240000000800 */
[----:B------:R-:W-:Y:S01]  /*cab0*/  @!P1 VIADD R133, R133, 0x36840 ;  /* 0x0003684085859836 */ /* 0x000fe20000000000 */
[----:B------:R-:W-:-:S04]  /*cac0*/  FMNMX.FTZ R5, R159, R10, !PT ;  /* 0x0000000a9f057209 */ /* 0x000fc80007810000 */
[----:B------:R-:W-:Y:S01]  /*cad0*/  FMNMX.FTZ R10, R146, R5, !PT ;  /* 0x00000005920a7209 */ /* 0x000fe20007810000 */
[----:B------:R-:W-:Y:S01]  /*cae0*/  MUFU.EX2 R161, R161 ;  /* 0x000000a100a17308 */ /* 0x000fe20000000800 */
[----:B------:R-:W-:Y:S02]  /*caf0*/  @!P1 PRMT R133, RZ, 0x654, R133 ;  /* 0x00000654ff859816 */ /* 0x000fe40000000085 */
[----:B------:R-:W-:-:S04]  /*cb00*/  FMNMX.FTZ R5, R147, R10, !PT ;  /* 0x0000000a93057209 */ /* 0x000fc80007810000 */
[----:B------:R-:W-:Y:S01]  /*cb10*/  FMNMX.FTZ R10, R150, R5, !PT ;  /* 0x00000005960a7209 */ /* 0x000fe20007810000 */
[----:B------:R-:W-:Y:S01]  /*cb20*/  MUFU.EX2 R13, R13 ;  /* 0x0000000d000d7308 */ /* 0x000fe20000000800 */
        /* <DEDUP_REMOVED lines=8> */
[----:B------:R-:W-:Y:S01]  /*cbb0*/  UIADD3 UR6, UR10, 0x100, URZ ;  /* 0x000001000a067890 */ /* 0x000fe2000fffe03f */
[----:B------:R-:W1:Y:S01]  /*cbc0*/  MUFU.EX2 R200, R200 ;  /* 0x000000c800c87308 */ /* 0x000e620000000800 */
[----:B------:R-:W-:Y:S01]  /*cbd0*/  UMOV UR7, 0x40000040 ;  /* 0x4000004000077882 */ /* 0x000fe20000000000 */
[----:B------:R-:W-:Y:S01]  /*cbe0*/  FMNMX.FTZ R5, R139, R10, !PT ;  /* 0x0000000a8b057209 */ /* 0x000fe20007810000 */
[----:B0-----:R-:W-:-:S03]  /*cbf0*/  FFMA.FTZ R7, R2, R7, R11 ;  /* 0x0000000702077223 */ /* 0x001fc6000001000b */
[----:B------:R-:W-:Y:S02]  /*cc00*/  FMNMX.FTZ R10, R142, R5, !PT ;  /* 0x000000058e0a7209 */ /* 0x000fe40007810000 */
[----:B------:R-:W-:Y:S02]  /*cc10*/  MUFU.EX2 R202, R202 ;  /* 0x000000ca00ca7308 */ /* 0x000fe40000000800 */
[----:B------:R-:W-:-:S04]  /*cc20*/  FMNMX.FTZ R5, R143, R10, !PT ;  /* 0x0000000a8f057209 */ /* 0x000fc80007810000 */
[----:B------:R-:W-:Y:S02]  /*cc30*/  FMNMX.FTZ R10, R130, R5, !PT ;  /* 0x00000005820a7209 */ /* 0x000fe40007810000 */
[----:B------:R-:W-:Y:S01]  /*cc40*/  MUFU.EX2 R169, R169 ;  /* 0x000000a900a97308 */ /* 0x000fe20000000800 */
[C---:B-1----:R-:W-:Y:S01]  /*cc50*/  FADD.FTZ R7, R200.reuse, R7 ;  /* 0x00000007c8077221 */ /* 0x042fe20000010000 */
[----:B------:R-:W-:Y:S02]  /*cc60*/  FMNMX.FTZ R5, R131, R10, !PT ;  /* 0x0000000a83057209 */ /* 0x000fe40007810000 */
[----:B------:R-:W-:Y:S02]  /*cc70*/  F2FP.F16.F32.PACK_AB R200, R200, R11 ;  /* 0x0000000bc8c8723e */ /* 0x000fe400000000ff */
        /* <DEDUP_REMOVED lines=90> */
[-CC-:B------:R-:W-:Y:S01]  /*d220*/  FFMA.FTZ R136, R151, R0.reuse, -R125.reuse ;  /* 0x0000000097887223 */ /* 0x180fe2000001087d */
[----:B------:R-:W-:Y:S01]  /*d230*/  HGMMA.64x192x16.F32 R24, R180, gdesc[UR4].tnspB, R24, gsb0 ;  /* 0x42e00004b4187df0 */ /* 0x000fe20008000818 */
[----:B------:R-:W-:Y:S01]  /*d240*/  UIADD3 UR6, UR10, 0x300, URZ ;  /* 0x000003000a067890 */ /* 0x000fe2000fffe03f */
[----:B------:R-:W-:Y:S01]  /*d250*/  FFMA.FTZ R187, R142, R0, -R125 ;  /* 0x000000008ebb7223 */ /* 0x000fe2000001087d */
[----:B------:R-:W-:Y:S01]  /*d260*/  UMOV UR7, 0x40000040 ;  /* 0x4000004000077882 */ /* 0x000fe20000000000 */
        /* <DEDUP_REMOVED lines=11> */
[----:B------:R-:W-:Y:S01]  /*d320*/  MUFU.EX2 R9, R18 ;  /* 0x0000001200097308 */ /* 0x000fe20000000800 */
[----:B------:R-:W-:Y:S01]  /*d330*/  HGMMA.64x192x16.F32 R24, R176, gdesc[UR4].tnspB, R24, gsb0 ;  /* 0x42e00004b0187df0 */ /* 0x000fe20008000818 */
[-C--:B------:R-:W-:Y:S01]  /*d340*/  FMUL.FTZ R3, R3, R0.reuse ;  /* 0x0000000003037220 */ /* 0x080fe20000410000 */
[-CC-:B------:R-:W-:Y:S01]  /*d350*/  FFMA.FTZ R128, R159, R0.reuse, -R125.reuse ;  /* 0x000000009f807223 */ /* 0x180fe2000001087d */
[----:B------:R-:W-:Y:S01]  /*d360*/  FFMA.FTZ R132, R147, R0, -R125 ;  /* 0x0000000093847223 */ /* 0x000fe2000001087d */
[----:B------:R-:W-:-:S03]  /*d370*/  UIADD3 UR6, UR38, -0x1, URZ ;  /* 0xffffffff26067890 */ /* 0x000fc6000fffe03f */
[----:B------:R-:W0:Y:S04]  /*d380*/  MUFU.EX2 R3, R3 ;  /* 0x0000000300037308 */ /* 0x000e280000000800 */
[----:B------:R-:W-:-:S04]  /*d390*/  UMOV UR38, UR6 ;  /* 0x0000000600267c82 */ /* 0x000fc80008000000 */
[----:B------:R-:W1:Y:S08]  /*d3a0*/  MUFU.EX2 R18, R175 ;  /* 0x000000af00127308 */ /* 0x000e700000000800 */
[----:B------:R-:W2:Y:S01]  /*d3b0*/  MUFU.EX2 R128, R128 ;  /* 0x0000008000807308 */ /* 0x000ea20000000800 */
[----:B0-----:R-:W-:-:S04]  /*d3c0*/  FFMA.FTZ R6, R3, R6, R14 ;  /* 0x0000000603067223 */ /* 0x001fc8000001000e */
[----:B------:R-:W-:Y:S01]  /*d3d0*/  FADD.FTZ R138, R201, R6 ;  /* 0x00000006c98a7221 */ /* 0x000fe20000010000 */
[----:B------:R-:W-:Y:S01]  /*d3e0*/  FFMA.FTZ R6, R139, R0, -R125 ;  /* 0x000000008b067223 */ /* 0x000fe2000001087d */
[----:B------:R-:W-:Y:S01]  /*d3f0*/  F2FP.F16.F32.PACK_AB R201, R201, R14 ;  /* 0x0000000ec9c9723e */ /* 0x000fe200000000ff */
[----:B------:R-:W0:Y:S08]  /*d400*/  MUFU.EX2 R132, R132 ;  /* 0x0000008400847308 */ /* 0x000e300000000800 */
[----:B------:R-:W3:Y:S08]  /*d410*/  MUFU.EX2 R6, R6 ;  /* 0x0000000600067308 */ /* 0x000ef00000000800 */
        /* <DEDUP_REMOVED lines=9> */
[----:B----4-:R-:W-:Y:S02]  /*d4b0*/  @!P1 VIADD R133, R140, 0x36860 ;  /* 0x000368608c859836 */ /* 0x010fe40000000000 */
[----:B------:R-:W-:Y:S01]  /*d4c0*/  FADD.FTZ R140, R202, R7 ;  /* 0x00000007ca8c7221 */ /* 0x000fe20000010000 */
[----:B------:R-:W-:Y:S01]  /*d4d0*/  FADD.FTZ R7, R203, R138 ;  /* 0x0000008acb077221 */ /* 0x000fe20000010000 */
[----:B-1----:R-:W-:-:S02]  /*d4e0*/  F2FP.F16.F32.PACK_AB R203, R18, R203 ;  /* 0x000000cb12cb723e */ /* 0x002fc400000000ff */
[----:B------:R-:W-:Y:S01]  /*d4f0*/  @!P1 PRMT R133, RZ, 0x654, R133 ;  /* 0x00000654ff859816 */ /* 0x000fe20000000085 */
[----:B------:R-:W-:Y:S01]  /*d500*/  FADD.FTZ R138, R18, R7 ;  /* 0x00000007128a7221 */ /* 0x000fe20000010000 */
[----:B------:R-:W-:Y:S02]  /*d510*/  F2FP.F16.F32.PACK_AB R202, R169, R202 ;  /* 0x000000caa9ca723e */ /* 0x000fe400000000ff */
[----:B------:R1:W-:Y:S01]  /*d520*/  @!P1 SYNCS.ARRIVE.TRANS64.RED.A1T0 RZ, [R133+URZ], RZ ;  /* 0x000000ff85ff99a7 */ /* 0x0003e2000810043f */
[----:B------:R-:W-:Y:S01]  /*d530*/  FADD.FTZ R7, R197, R138 ;  /* 0x0000008ac5077221 */ /* 0x000fe20000010000 */
[----:B------:R-:W-:-:S03]  /*d540*/  F2FP.F16.F32.PACK_AB R197, R20, R197 ;  /* 0x000000c514c5723e */ /* 0x000fc600000000ff */
[----:B------:R-:W-:Y:S01]  /*d550*/  FADD.FTZ R130, R20, R7 ;  /* 0x0000000714827221 */ /* 0x000fe20000010000 */
[-CC-:B------:R-:W-:Y:S01]  /*d560*/  FFMA.FTZ R7, R122, R0.reuse, -R125.reuse ;  /* 0x000000007a077223 */ /* 0x180fe2000001087d */
[----:B------:R-:W-:Y:S01]  /*d570*/  FFMA.FTZ R125, R127, R0, -R125 ;  /* 0x000000007f7d7223 */ /* 0x000fe2000001087d */
[----:B-1----:R-:W-:Y:S01]  /*d580*/  FADD.FTZ R133, R169, R140 ;  /* 0x0000008ca9857221 */ /* 0x002fe20000010000 */
[----:B------:R-:W1:Y:S03]  /*d590*/  MUFU.EX2 R122, R143 ;  /* 0x0000008f007a7308 */ /* 0x000e660000000800 */
[----:B------:R-:W-:Y:S01]  /*d5a0*/  FADD.FTZ R140, R196, R133 ;  /* 0x00000085c48c7221 */ /* 0x000fe20000010000 */
[----:B------:R-:W-:-:S03]  /*d5b0*/  F2FP.F16.F32.PACK_AB R196, R161, R196 ;  /* 0x000000c4a1c4723e */ /* 0x000fc600000000ff */
[----:B------:R-:W-:Y:S01]  /*d5c0*/  FADD.FTZ R133, R161, R140 ;  /* 0x0000008ca1857221 */ /* 0x000fe20000010000 */
[----:B------:R4:W5:Y:S03]  /*d5d0*/  MUFU.EX2 R177, R7 ;  /* 0x0000000700b17308 */ /* 0x0009660000000800 */
[----:B------:R-:W-:Y:S01]  /*d5e0*/  FADD.FTZ R138, R198, R133 ;  /* 0x00000085c68a7221 */ /* 0x000fe20000010000 */
[----:B------:R-:W-:Y:S01]  /*d5f0*/  FADD.FTZ R133, R199, R130 ;  /* 0x00000082c7857221 */ /* 0x000fe20000010000 */
[C---:B------:R-:W-:Y:S02]  /*d600*/  F2FP.F16.F32.PACK_AB R198, R13.reuse, R198 ;  /* 0x000000c60dc6723e */ /* 0x040fe400000000ff */
[----:B------:R-:W-:Y:S01]  /*d610*/  FADD.FTZ R139, R13, R138 ;  /* 0x0000008a0d8b7221 */ /* 0x000fe20000010000 */
[C---:B------:R-:W-:Y:S01]  /*d620*/  FADD.FTZ R130, R120.reuse, R133 ;  /* 0x0000008578827221 */ /* 0x040fe20000010000 */
[----:B------:R-:W5:Y:S01]  /*d630*/  MUFU.EX2 R125, R125 ;  /* 0x0000007d007d7308 */ /* 0x000f620000000800 */
[----:B------:R-:W-:Y:S01]  /*d640*/  F2FP.F16.F32.PACK_AB R199, R120, R199 ;  /* 0x000000c778c7723e */ /* 0x000fe200000000ff */
        /* <DEDUP_REMOVED lines=16> */
[C---:B0-----:R-:W-:Y:S01]  /*d750*/  FADD.FTZ R14, R132.reuse, R11 ;  /* 0x0000000b840e7221 */ /* 0x041fe20000010000 */
        /* <DEDUP_REMOVED lines=9> */
[C---:B---3--:R-:W-:Y:S02]  /*d7f0*/  F2FP.F16.F32.PACK_AB R185, R6.reuse, R185 ;  /* 0x000000b906b9723e */ /* 0x048fe400000000ff */
[C---:B------:R-:W-:Y:S01]  /*d800*/  FADD.FTZ R13, R21.reuse, R18 ;  /* 0x00000012150d7221 */ /* 0x040fe20000010000 */
[----:B------:R-:W-:Y:S01]  /*d810*/  FADD.FTZ R14, R6, R11 ;  /* 0x0000000b060e7221 */ /* 0x000fe20000010000 */
[----:B------:R-:W-:-:S02]  /*d820*/  F2FP.F16.F32.PACK_AB R184, R21, R184 ;  /* 0x000000b815b8723e */ /* 0x000fc400000000ff */
[----:B------:R-:W-:Y:S01]  /*d830*/  FADD.FTZ R18, R186, R13 ;  /* 0x0000000dba127221 */ /* 0x000fe20000010000 */
[----:B------:R-:W-:Y:S01]  /*d840*/  FADD.FTZ R11, R187, R14 ;  /* 0x0000000ebb0b7221 */ /* 0x000fe20000010000 */
[C---:B------:R-:W-:Y:S02]  /*d850*/  F2FP.F16.F32.PACK_AB R186, R137.reuse, R186 ;  /* 0x000000ba89ba723e */ /* 0x040fe400000000ff */
[----:B------:R-:W-:Y:S01]  /*d860*/  FADD.FTZ R13, R137, R18 ;  /* 0x00000012890d7221 */ /* 0x000fe20000010000 */
[C---:B-1----:R-:W-:Y:S01]  /*d870*/  FADD.FTZ R14, R122.reuse, R11 ;  /* 0x0000000b7a0e7221 */ /* 0x042fe20000010000 */
[----:B------:R-:W-:Y:S01]  /*d880*/  F2FP.F16.F32.PACK_AB R187, R122, R187 ;  /* 0x000000bb7abb723e */ /* 0x000fe200000000ff */
[----:B------:R-:W-:Y:S02]  /*d890*/  IMAD.MOV.U32 R11, RZ, RZ, R4 ;  /* 0x000000ffff0b7224 */ /* 0x000fe400078e0004 */
[----:B------:R-:W-:Y:S01]  /*d8a0*/  FADD.FTZ R18, R180, R13 ;  /* 0x0000000db4127221 */ /* 0x000fe20000010000 */
[----:B------:R-:W-:Y:S01]  /*d8b0*/  FADD.FTZ R14, R181, R14 ;  /* 0x0000000eb50e7221 */ /* 0x000fe20000010000 */
[----:B------:R-:W-:-:S02]  /*d8c0*/  F2FP.F16.F32.PACK_AB R180, R141, R180 ;  /* 0x000000b48db4723e */ /* 0x000fc400000000ff */
[----:B----4-:R-:W-:Y:S01]  /*d8d0*/  FADD.FTZ R7, R141, R18 ;  /* 0x000000128d077221 */ /* 0x010fe20000010000 */
        /* <DEDUP_REMOVED lines=20> */
.L_x_5943:
        /* <DEDUP_REMOVED lines=99> */
.L_x_5953:
[----:B------:R-:W-:Y:S01]  /*e050*/  ULEA UR5, UR36, UR60, 0x3 ;  /* 0x0000003c24057291 */ /* 0x000fe2000f8e183f */
[----:B------:R-:W-:-:S05]  /*e060*/  IMAD.U32 R2, RZ, RZ, UR61 ;  /* 0x0000003dff027e24 */ /* 0x000fca000f8e00ff */
[----:B------:R-:W-:-:S04]  /*e070*/  SHF.L.U32 R2, R2, 0x1f, RZ ;  /* 0x0000001f02027819 */ /* 0x000fc800000006ff */
[----:B------:R0:W1:Y:S01]  /*e080*/  SYNCS.PHASECHK.TRANS64.TRYWAIT P2, [UR5+0x36850], R2 ;  /* 0x03685002ff0075a7 */ /* 0x0000620008040145 */
[----:B------:R-:W-:Y:S05]  /*e090*/  @!P0 BRA `(.L_x_5954) ;  /* 0x0000000000048947 */ /* 0x000fea0003800000 */
[----:B------:R-:W-:Y:S01]  /*e0a0*/  BPT.TRAP 0x1 ;  /* 0x000000040000795c */ /* 0x000fe20000300000 */
.L_x_5954:
[----:B-1----:R-:W-:Y:S05]  /*e0b0*/  @P2 BRA `(.L_x_5955) ;  /* 0x0000000000082947 */ /* 0x002fea0003800000 */
[----:B------:R-:W1:Y:S02]  /*e0c0*/  SYNCS.PHASECHK.TRANS64.TRYWAIT P0, [UR5+0x36850], R2 ;  /* 0x03685002ff0075a7 */ /* 0x000e640008000145 */
[----:B-1----:R-:W-:Y:S05]  /*e0d0*/  @!P0 BRA `(.L_x_5956) ;  /* 0x000000a0007c8947 */ /* 0x002fea0003800000 */
.L_x_5955:
        /* <DEDUP_REMOVED lines=8> */
[----:B------:R-:W-:-:S04]  /*e160*/  ULOP3.LUT UR60, UR60, 0x3fff, URZ, 0xc0, !UPT ;  /* 0x00003fff3c3c7892 */ /* 0x000fc8000f8ec03f */
        /* <DEDUP_REMOVED lines=12> */
[----:B------:R-:W-:Y:S01]  /*e230*/  IMAD.U32 R6, RZ, RZ, UR5 ;  /* 0x00000005ff067e24 */ /* 0x000fe2000f8e00ff */
[----:B------:R-:W0:Y:S01]  /*e240*/  SHFL.BFLY PT, R3, R2, 0x1, 0x1f ;  /* 0x0c201f0002037f89 */ /* 0x000e2200000e0000 */
[----:B------:R-:W-:-:S03]  /*e250*/  USEL UR36, UR36, URZ, UP0 ;  /* 0x0000003f24247287 */ /* 0x000fc60008000000 */
[----:B------:R-:W1:Y:S01]  /*e260*/  SHFL.BFLY PT, R9, R8, 0x1, 0x1f ;  /* 0x0c201f0008097f89 */ /* 0x000e6200000e0000 */
[----:B0-----:R-:W-:Y:S01]  /*e270*/  FADD.FTZ R13, R2, R3 ;  /* 0x00000003020d7221 */ /* 0x001fe20000010000 */
[----:B------:R-:W-:Y:S02]  /*e280*/  IMAD.MOV.U32 R2, RZ, RZ, -0x800000 ;  /* 0xff800000ff027424 */ /* 0x000fe400078e00ff */
[----:B------:R-:W-:Y:S02]  /*e290*/  IMAD.MOV.U32 R3, RZ, RZ, -0x800000 ;  /* 0xff800000ff037424 */ /* 0x000fe400078e00ff */
[----:B-1----:R-:W-:Y:S01]  /*e2a0*/  FADD.FTZ R14, R8, R9 ;  /* 0x00000009080e7221 */ /* 0x002fe20000010000 */
[----:B------:R-:W-:Y:S01]  /*e2b0*/  FSETP.NE.FTZ.AND P0, PT, R13, RZ, PT ;  /* 0x000000ff0d00720b */ /* 0x000fe20003f15000 */
[----:B------:R-:W-:-:S03]  /*e2c0*/  IMAD.MOV.U32 R9, RZ, RZ, RZ ;  /* 0x000000ffff097224 */ /* 0x000fc600078e00ff */
        /* <DEDUP_REMOVED lines=49> */
[----:B------:R-:W-:Y:S01]  /*e5e0*/  FMUL.FTZ R43, R99, R11 ;  /* 0x0000000b632b7220 */ /* 0x000fe20000410000 */
        /* <DEDUP_REMOVED lines=93> */
.L_x_5926:
        /* <DEDUP_REMOVED lines=30> */
[----:B------:R-:W-:Y:S02]  /*eda0*/  R2UR UR4, R207 ;  /* 0x00000000cf0472ca */ /* 0x000fe400000e0000 */
[----:B------:R-:W-:Y:S02]  /*edb0*/  R2UR UR7, R209 ;  /* 0x00000000d10772ca */ /* 0x000fe400000e0000 */
[----:B------:R-:W-:Y:S02]  /*edc0*/  MOV R20, R17 ;  /* 0x0000001100147202 */ /* 0x000fe40000000f00 */
[----:B0-----:R-:W-:-:S03]  /*edd0*/  MOV R21, R4 ;  /* 0x0000000400157202 */ /* 0x001fc60000000f00 */
[----:B------:R-:W-:-:S04]  /*ede0*/  IMAD.WIDE R4, R215, 0x2, R20 ;  /* 0x00000002d7047825 */ /* 0x000fc800078e0214 */
[----:B------:R-:W-:Y:S01]  /*edf0*/  UIMAD.WIDE UR8, UR4, 0x4, UR8 ;  /* 0x00000004040878a5 */ /* 0x000fe2000f8e0208 */
[C---:B------:R-:W-:Y:S02]  /*ee00*/  IADD3 R143, P0, R4.reuse, 0x4020, RZ ;  /* 0x00004020048f7810 */ /* 0x040fe40007f1e0ff */
[C---:B------:R-:W-:Y:S02]  /*ee10*/  LOP3.LUT R25, R4.reuse, 0x380, RZ, 0xc0, !PT ;  /* 0x0000038004197812 */ /* 0x040fe400078ec0ff */
[C---:B------:R-:W-:Y:S01]  /*ee20*/  IADD3 R103, P2, R4.reuse, 0x20, RZ ;  /* 0x0000002004677810 */ /* 0x040fe20007f5e0ff */
[--C-:B------:R-:W-:Y:S01]  /*ee30*/  IMAD.X R27, RZ, RZ, R5.reuse, P0 ;  /* 0x000000ffff1b7224 */ /* 0x100fe200000e0605 */
[C---:B------:R-:W-:Y:S02]  /*ee40*/  IADD3 R137, P1, R4.reuse, 0x40, RZ ;  /* 0x0000004004897810 */ /* 0x040fe40007f3e0ff */
[C---:B------:R-:W-:Y:S01]  /*ee50*/  IADD3 R139, P6, R4.reuse, 0x60, RZ ;  /* 0x00000060048b7810 */ /* 0x040fe20007fde0ff */
[--C-:B------:R-:W-:Y:S01]  /*ee60*/  IMAD.X R9, RZ, RZ, R5.reuse, P2 ;  /* 0x000000ffff097224 */ /* 0x100fe200010e0605 */
[C---:B------:R-:W-:Y:S01]  /*ee70*/  IADD3 R141, P5, R4.reuse, 0x4000, RZ ;  /* 0x00004000048d7810 */ /* 0x040fe20007fbe0ff */
[--C-:B------:R-:W-:Y:S01]  /*ee80*/  IMAD.X R11, RZ, RZ, R5.reuse, P1 ;  /* 0x000000ffff0b7224 */ /* 0x100fe200008e0605 */
[----:B------:R-:W-:Y:S01]  /*ee90*/  LOP3.LUT R18, R143, 0x380, RZ, 0xc0, !PT ;  /* 0x000003808f127812 */ /* 0x000fe200078ec0ff */
[--C-:B------:R-:W-:Y:S01]  /*eea0*/  IMAD.X R13, RZ, RZ, R5.reuse, P6 ;  /* 0x000000ffff0d7224 */ /* 0x100fe200030e0605 */
[----:B------:R-:W-:Y:S01]  /*eeb0*/  SHF.R.U64 R25, R25, 0x3, RZ ;  /* 0x0000000319197819 */ /* 0x000fe200000012ff */
        /* <DEDUP_REMOVED lines=15> */
[----:B------:R-:W-:-:S02]  /*efb0*/  LOP3.LUT R26, R18, R143, RZ, 0x3c, !PT ;  /* 0x0000008f121a7212 */ /* 0x000fc400078e3cff */
[----:B------:R-:W-:Y:S02]  /*efc0*/  LOP3.LUT R8, R103, 0x380, RZ, 0xc0, !PT ;  /* 0x0000038067087812 */ /* 0x000fe400078ec0ff */
[----:B------:R-:W-:Y:S02]  /*efd0*/  LOP3.LUT R10, R137, 0x380, RZ, 0xc0, !PT ;  /* 0x00000380890a7812 */ /* 0x000fe400078ec0ff */
[----:B------:R-:W-:Y:S02]  /*efe0*/  MOV R18, R4 ;  /* 0x0000000400127202 */ /* 0x000fe40000000f00 */
[----:B------:R-:W-:Y:S02]  /*eff0*/  LOP3.LUT R12, R139, 0x380, RZ, 0xc0, !PT ;  /* 0x000003808b0c7812 */ /* 0x000fe400078ec0ff */
[----:B------:R-:W-:Y:S02]  /*f000*/  LOP3.LUT R14, R141, 0x380, RZ, 0xc0, !PT ;  /* 0x000003808d0e7812 */ /* 0x000fe400078ec0ff */
[----:B------:R-:W-:-:S02]  /*f010*/  F2FP.F16.F32.PACK_AB R4, R125, R24 ;  /* 0x000000187d04723e */ /* 0x000fc400000000ff */
[----:B------:R-:W-:Y:S02]  /*f020*/  LOP3.LUT R24, R151, 0x380, RZ, 0xc0, !PT ;  /* 0x0000038097187812 */ /* 0x000fe400078ec0ff */
[----:B------:R-:W-:Y:S02]  /*f030*/  LOP3.LUT R38, R155, 0x380, RZ, 0xc0, !PT ;  /* 0x000003809b267812 */ /* 0x000fe400078ec0ff */
[----:B------:R-:W-:Y:S02]  /*f040*/  SHF.R.U64 R8, R8, 0x3, RZ ;  /* 0x0000000308087819 */ /* 0x000fe400000012ff */
[----:B------:R-:W-:Y:S02]  /*f050*/  SHF.R.U64 R10, R10, 0x3, RZ ;  /* 0x000000030a0a7819 */ /* 0x000fe400000012ff */
[----:B------:R-:W-:Y:S02]  /*f060*/  LOP3.LUT R28, R145, 0x380, RZ, 0xc0, !PT ;  /* 0x00000380911c7812 */ /* 0x000fe400078ec0ff */
[----:B------:R-:W-:-:S02]  /*f070*/  LOP3.LUT R30, R147, 0x380, RZ, 0xc0, !PT ;  /* 0x00000380931e7812 */ /* 0x000fc400078ec0ff */
[----:B------:R-:W-:Y:S02]  /*f080*/  SHF.R.U64 R12, R12, 0x3, RZ ;  /* 0x000000030c0c7819 */ /* 0x000fe400000012ff */
[----:B------:R-:W-:Y:S02]  /*f090*/  SHF.R.U64 R14, R14, 0x3, RZ ;  /* 0x000000030e0e7819 */ /* 0x000fe400000012ff */
[----:B------:R-:W-:Y:S01]  /*f0a0*/  F2FP.F16.F32.PACK_AB R5, R135, R130 ;  /* 0x000000828705723e */ /* 0x000fe200000000ff */
[----:B------:R-:W-:Y:S01]  /*f0b0*/  BAR.SYNC.DEFER_BLOCKING 0x1, 0x100 ;  /* 0x0044000000007b1d */ /* 0x000fe20000010000 */
[----:B------:R-:W-:Y:S02]  /*f0c0*/  SHF.R.U64 R24, R24, 0x3, RZ ;  /* 0x0000000318187819 */ /* 0x000fe400000012ff */
[----:B------:R-:W-:Y:S02]  /*f0d0*/  SHF.R.U64 R38, R38, 0x3, RZ ;  /* 0x0000000326267819 */ /* 0x000fe400000012ff */
[----:B------:R-:W-:-:S02]  /*f0e0*/  LOP3.LUT R8, R8, R103, RZ, 0x3c, !PT ;  /* 0x0000006708087212 */ /* 0x000fc400078e3cff */
[----:B------:R-:W-:Y:S02]  /*f0f0*/  LOP3.LUT R10, R10, R137, RZ, 0x3c, !PT ;  /* 0x000000890a0a7212 */ /* 0x000fe400078e3cff */
[----:B------:R-:W-:Y:S02]  /*f100*/  LOP3.LUT R32, R149, 0x380, RZ, 0xc0, !PT ;  /* 0x0000038095207812 */ /* 0x000fe400078ec0ff */
[----:B------:R-:W-:Y:S02]  /*f110*/  SHF.R.U64 R28, R28, 0x3, RZ ;  /* 0x000000031c1c7819 */ /* 0x000fe400000012ff */
[----:B------:R-:W-:Y:S02]  /*f120*/  SHF.R.U64 R30, R30, 0x3, RZ ;  /* 0x000000031e1e7819 */ /* 0x000fe400000012ff */
[----:B------:R-:W-:Y:S02]  /*f130*/  LOP3.LUT R12, R12, R139, RZ, 0x3c, !PT ;  /* 0x0000008b0c0c7212 */ /* 0x000fe400078e3cff */
[----:B------:R-:W-:-:S02]  /*f140*/  LOP3.LUT R14, R14, R141, RZ, 0x3c, !PT ;  /* 0x0000008d0e0e7212 */ /* 0x000fc400078e3cff */
[----:B------:R-:W-:Y:S02]  /*f150*/  LOP3.LUT R36, R153, 0x380, RZ, 0xc0, !PT ;  /* 0x0000038099247812 */ /* 0x000fe400078ec0ff */
[----:B------:R-:W-:Y:S02]  /*f160*/  LOP3.LUT R34, R24, R151, RZ, 0x3c, !PT ;  /* 0x0000009718227212 */ /* 0x000fe400078e3cff */
[----:B------:R-:W-:Y:S01]  /*f170*/  LOP3.LUT R24, R38, R155, RZ, 0x3c, !PT ;  /* 0x0000009b26187212 */ /* 0x000fe200078e3cff */
[----:B------:R0:W-:Y:S01]  /*f180*/  STSM.16.M88.4 [R18], R4 ;  /* 0x0000000412007844 */ /* 0x0001e20000000200 */
[----:B------:R-:W-:Y:S02]  /*f190*/  SHF.R.U64 R32, R32, 0x3, RZ ;  /* 0x0000000320207819 */ /* 0x000fe400000012ff */
[----:B------:R-:W-:Y:S02]  /*f1a0*/  LOP3.LUT R28, R28, R145, RZ, 0x3c, !PT ;  /* 0x000000911c1c7212 */ /* 0x000fe400078e3cff */
[----:B------:R-:W-:-:S02]  /*f1b0*/  LOP3.LUT R30, R30, R147, RZ, 0x3c, !PT ;  /* 0x000000931e1e7212 */ /* 0x000fc400078e3cff */
[----:B------:R-:W-:Y:S02]  /*f1c0*/  MOV R132, R8 ;  /* 0x0000000800847202 */ /* 0x000fe40000000f00 */
[----:B------:R-:W-:Y:S02]  /*f1d0*/  MOV R130, R10 ;  /* 0x0000000a00827202 */ /* 0x000fe40000000f00 */
[----:B------:R-:W-:Y:S02]  /*f1e0*/  MOV R128, R12 ;  /* 0x0000000c00807202 */ /* 0x000fe40000000f00 */
[----:B------:R-:W-:Y:S02]  /*f1f0*/  MOV R125, R14 ;  /* 0x0000000e007d7202 */ /* 0x000fe40000000f00 */
        /* <DEDUP_REMOVED lines=8> */
[----:B------:R-:W-:-:S02]  /*f280*/  F2FP.F16.F32.PACK_AB R11, R47, R46 ;  /* 0x0000002e2f0b723e */ /* 0x000fc400000000ff */
[----:B------:R-:W-:Y:S02]  /*f290*/  SHF.R.U64 R36, R36, 0x3, RZ ;  /* 0x0000000324247819 */ /* 0x000fe400000012ff */
[----:B------:R-:W-:Y:S01]  /*f2a0*/  F2FP.F16.F32.PACK_AB R12, R49, R48 ;  /* 0x00000030310c723e */ /* 0x000fe200000000ff */
[----:B------:R1:W-:Y:S01]  /*f2b0*/  STSM.16.M88.4 [R130], R8 ;  /* 0x0000000882007844 */ /* 0x0003e20000000200 */
[----:B------:R-:W-:Y:S02]  /*f2c0*/  F2FP.F16.F32.PACK_AB R13, R51, R50 ;  /* 0x00000032330d723e */ /* 0x000fe400000000ff */
[----:B------:R-:W-:Y:S02]  /*f2d0*/  F2FP.F16.F32.PACK_AB R14, R53, R52 ;  /* 0x00000034350e723e */ /* 0x000fe400000000ff */
[----:B------:R-:W-:Y:S02]  /*f2e0*/  F2FP.F16.F32.PACK_AB R15, R55, R54 ;  /* 0x00000036370f723e */ /* 0x000fe400000000ff */
[----:B------:R-:W-:-:S02]  /*f2f0*/  MOV R103, R26 ;  /* 0x0000001a00677202 */ /* 0x000fc40000000f00 */
[----:B------:R-:W-:Y:S01]  /*f300*/  MOV R18, R24 ;  /* 0x0000001800127202 */ /* 0x000fe20000000f00 */
[----:B------:R2:W-:Y:S01]  /*f310*/  STSM.16.M88.4 [R128], R12 ;  /* 0x0000000c80007844 */ /* 0x0005e20000000200 */
[----:B------:R-:W-:Y:S02]  /*f320*/  LOP3.LUT R32, R32, R149, RZ, 0x3c, !PT ;  /* 0x0000009520207212 */ /* 0x000fe400078e3cff */
[----:B------:R-:W-:Y:S02]  /*f330*/  MOV R102, R28 ;  /* 0x0000001c00667202 */ /* 0x000fe40000000f00 */
[----:B------:R-:W-:Y:S02]  /*f340*/  MOV R38, R30 ;  /* 0x0000001e00267202 */ /* 0x000fe40000000f00 */
[----:B------:R-:W-:Y:S02]  /*f350*/  F2FP.F16.F32.PACK_AB R24, R57, R56 ;  /* 0x000000383918723e */ /* 0x000fe400000000ff */
[----:B------:R-:W-:-:S02]  /*f360*/  F2FP.F16.F32.PACK_AB R25, R59, R58 ;  /* 0x0000003a3b19723e */ /* 0x000fc400000000ff */
[----:B------:R-:W-:Y:S02]  /*f370*/  F2FP.F16.F32.PACK_AB R26, R61, R60 ;  /* 0x0000003c3d1a723e */ /* 0x000fe400000000ff */
[----:B------:R-:W-:Y:S02]  /*f380*/  F2FP.F16.F32.PACK_AB R27, R63, R62 ;  /* 0x0000003e3f1b723e */ /* 0x000fe400000000ff */
[----:B------:R-:W-:Y:S02]  /*f390*/  F2FP.F16.F32.PACK_AB R28, R65, R64 ;  /* 0x00000040411c723e */ /* 0x000fe400000000ff */
[----:B------:R-:W-:Y:S01]  /*f3a0*/  F2FP.F16.F32.PACK_AB R29, R67, R66 ;  /* 0x00000042431d723e */ /* 0x000fe200000000ff */
[----:B------:R-:W-:Y:S01]  /*f3b0*/  STSM.16.M88.4 [R125], R24 ;  /* 0x000000187d007844 */ /* 0x000fe20000000200 */
[----:B------:R-:W-:Y:S01]  /*f3c0*/  F2FP.F16.F32.PACK_AB R30, R69, R68 ;  /* 0x00000044451e723e */ /* 0x000fe200000000ff */
[----:B------:R-:W3:Y:S01]  /*f3d0*/  LDC R65, c[0x0][0xbe8] ;  /* 0x0002fa00ff417b82 */ /* 0x000ee20000000800 */
[----:B------:R-:W-:-:S02]  /*f3e0*/  F2FP.F16.F32.PACK_AB R31, R71, R70 ;  /* 0x00000046471f723e */ /* 0x000fc400000000ff */
[----:B------:R-:W-:Y:S02]  /*f3f0*/  LOP3.LUT R36, R36, R153, RZ, 0x3c, !PT ;  /* 0x0000009924247212 */ /* 0x000fe400078e3cff */
[----:B0-----:R-:W-:Y:S01]  /*f400*/  F2FP.F16.F32.PACK_AB R4, R73, R72 ;  /* 0x000000484904723e */ /* 0x001fe200000000ff */
[----:B------:R-:W-:Y:S01]  /*f410*/  STSM.16.M88.4 [R103], R28 ;  /* 0x0000001c67007844 */ /* 0x000fe20000000200 */
[----:B------:R-:W-:Y:S02]  /*f420*/  F2FP.F16.F32.PACK_AB R5, R75, R74 ;  /* 0x0000004a4b05723e */ /* 0x000fe400000000ff */
[----:B------:R-:W-:Y:S02]  /*f430*/  F2FP.F16.F32.PACK_AB R6, R77, R76 ;  /* 0x0000004c4d06723e */ /* 0x000fe400000000ff */
[----:B------:R-:W-:Y:S02]  /*f440*/  F2FP.F16.F32.PACK_AB R7, R79, R78 ;  /* 0x0000004e4f07723e */ /* 0x000fe400000000ff */
[----:B-1----:R-:W-:-:S02]  /*f450*/  F2FP.F16.F32.PACK_AB R8, R81, R80 ;  /* 0x000000505108723e */ /* 0x002fc400000000ff */
[----:B------:R-:W-:Y:S01]  /*f460*/  F2FP.F16.F32.PACK_AB R9, R83, R82 ;  /* 0x000000525309723e */ /* 0x000fe200000000ff */
[----:B------:R0:W-:Y:S01]  /*f470*/  STSM.16.M88.4 [R102], R4 ;  /* 0x0000000466007844 */ /* 0x0001e20000000200 */
[----:B------:R-:W-:Y:S02]  /*f480*/  F2FP.F16.F32.PACK_AB R10, R85, R84 ;  /* 0x00000054550a723e */ /* 0x000fe400000000ff */
[----:B------:R-:W-:Y:S02]  /*f490*/  F2FP.F16.F32.PACK_AB R11, R87, R86 ;  /* 0x00000056570b723e */ /* 0x000fe400000000ff */
[----:B------:R-:W-:Y:S02]  /*f4a0*/  MOV R32, R32 ;  /* 0x0000002000207202 */ /* 0x000fe40000000f00 */
[----:B--2---:R-:W-:Y:S01]  /*f4b0*/  F2FP.F16.F32.PACK_AB R12, R89, R88 ;  /* 0x00000058590c723e */ /* 0x004fe200000000ff */
[----:B------:R1:W-:Y:S01]  /*f4c0*/  STSM.16.M88.4 [R38], R8 ;  /* 0x0000000826007844 */ /* 0x0003e20000000200 */
[----:B------:R-:W-:-:S02]  /*f4d0*/  F2FP.F16.F32.PACK_AB R13, R91, R90 ;  /* 0x0000005a5b0d723e */ /* 0x000fc400000000ff */
[----:B------:R-:W-:Y:S02]  /*f4e0*/  F2FP.F16.F32.PACK_AB R14, R93, R92 ;  /* 0x0000005c5d0e723e */ /* 0x000fe400000000ff */
[----:B------:R-:W-:Y:S02]  /*f4f0*/  F2FP.F16.F32.PACK_AB R15, R95, R94 ;  /* 0x0000005e5f0f723e */ /* 0x000fe400000000ff */
[----:B------:R-:W-:Y:S01]  /*f500*/  MOV R34, R34 ;  /* 0x0000002200227202 */ /* 0x000fe20000000f00 */
[----:B0-----:R-:W-:Y:S01]  /*f510*/  IMAD.U32 R4, RZ, RZ, UR8 ;  /* 0x00000008ff047e24 */ /* 0x001fe2000f8e00ff */
[----:B------:R-:W-:Y:S01]  /*f520*/  MOV R36, R36 ;  /* 0x0000002400247202 */ /* 0x000fe20000000f00 */
[----:B------:R0:W-:Y:S01]  /*f530*/  STSM.16.M88.4 [R32], R12 ;  /* 0x0000000c20007844 */ /* 0x0001e20000000200 */
[----:B------:R-:W-:Y:S01]  /*f540*/  PLOP3.LUT P0, PT, PT, PT, UP0, 0x80, 0x0 ;  /* 0x000000000000781c */ /* 0x000fe20003f0f008 */
[----:B------:R-:W-:Y:S01]  /*f550*/  IMAD.U32 R5, RZ, RZ, UR9 ;  /* 0x00000009ff057e24 */ /* 0x000fe2000f8e00ff */
[----:B------:R-:W-:Y:S01]  /*f560*/  ULDC.64 UR8, c[0x0][0xc08] ;  /* 0x0003020000087ab9 */ /* 0x000fe20000000a00 */
[----:B------:R0:W-:Y:S04]  /*f570*/  STSM.16.M88.4 [R34], R96 ;  /* 0x0000006022007844 */ /* 0x0001e80000000200 */
[----:B------:R0:W-:Y:S04]  /*f580*/  STSM.16.M88.4 [R36], R104 ;  /* 0x0000006824007844 */ /* 0x0001e80000000200 */
[----:B------:R0:W-:Y:S01]  /*f590*/  STSM.16.M88.4 [R18], R112 ;  /* 0x0000007012007844 */ /* 0x0001e20000000200 */
[----:B------:R-:W-:Y:S06]  /*f5a0*/  BAR.SYNC.DEFER_BLOCKING 0x1, 0x100 ;  /* 0x0044000000007b1d */ /* 0x000fec0000010000 */
[----:B------:R-:W2:Y:S01]  /*f5b0*/  @P0 LDG.E R0, desc[UR10][R4.64] ;  /* 0x0000000a04000981 */ /* 0x000ea2000c1e1900 */
[----:B---3--:R-:W-:Y:S01]  /*f5c0*/  ISETP.NE.AND P1, PT, R65, 0x1, PT ;  /* 0x000000014100780c */ /* 0x008fe20003f25270 */
[----:B------:R-:W-:-:S04]  /*f5d0*/  UISETP.NE.U32.AND UP1, UPT, UR8, URZ, UPT ;  /* 0x0000003f0800728c */ /* 0x000fc8000bf25070 */
[----:B------:R-:W-:-:S06]  /*f5e0*/  UISETP.NE.AND.EX UP1, UPT, UR9, URZ, UPT, UP1 ;  /* 0x0000003f0900728c */ /* 0x000fcc000bf25310 */
[----:B------:R-:W-:Y:S02]  /*f5f0*/  PLOP3.LUT P2, PT, PT, PT, UP1, 0x80, 0x0 ;  /* 0x000000000000781c */ /* 0x000fe40003f4f018 */
[----:B------:R-:W3:Y:S03]  /*f600*/  @P1 LDC R6, c[0x0][0xbec] ;  /* 0x0002fb00ff061b82 */ /* 0x000ee60000000800 */
[----:B------:R-:W-:-:S04]  /*f610*/  @UP1 ULEA UR8, UP2, UR4, UR8, 0x2 ;  /* 0x0000000804081291 */ /* 0x000fc8000f84103f */
[----:B------:R-:W-:Y:S01]  /*f620*/  @UP1 ULEA.HI.X UR9, UR4, UR9, UR7, 0x2, UP2 ;  /* 0x0000000904091291 */ /* 0x000fe200090f1407 */
[----:B-1----:R-:W1:Y:S01]  /*f630*/  @P1 LDC R8, c[0x0][0xbf0] ;  /* 0x0002fc00ff081b82 */ /* 0x002e620000000800 */
[----:B------:R-:W-:Y:S01]  /*f640*/  IMAD.U32 R10, RZ, RZ, UR8 ;  /* 0x00000008ff0a7e24 */ /* 0x000fe2000f8e00ff */
[----:B------:R-:W-:Y:S01]  /*f650*/  ULDC UR7, c[0x0][0xa88] ;  /* 0x0002a20000077ab9 */ /* 0x000fe20000000800 */
[----:B------:R-:W-:Y:S02]  /*f660*/  UMOV UR4, URZ ;  /* 0x0000003f00047c82 */ /* 0x000fe40008000000 */
[----:B------:R-:W-:Y:S01]  /*f670*/  IMAD.U32 R11, RZ, RZ, UR9 ;  /* 0x00000009ff0b7e24 */ /* 0x000fe2000f8e00ff */
[----:B--2---:R-:W-:Y:S01]  /*f680*/  @P0 R2UR UR4, R0 ;  /* 0x00000000000402ca */ /* 0x004fe200000e0000 */
[----:B------:R-:W-:-:S06]  /*f690*/  IMAD.U32 R0, RZ, RZ, UR7 ;  /* 0x00000007ff007e24 */ /* 0x000fcc000f8e00ff */
[----:B------:R0:W5:Y:S01]  /*f6a0*/  @P2 LDG.E R0, desc[UR10][R10.64] ;  /* 0x0000000a0a002981 */ /* 0x000162000c1e1900 */
[----:B-1-3--:R-:W-:Y:S07]  /*f6b0*/  @P2 BRA `(.L_x_5959) ;  /* 0x0000000000142947 */ /* 0x00afee0003800000 */
[----:B------:R-:W-:Y:S05]  /*f6c0*/  @!P0 BRA `(.L_x_5959) ;  /* 0x0000000000108947 */ /* 0x000fea0003800000 */
[----:B------:R-:W-:Y:S02]  /*f6d0*/  ULDC.64 UR8, c[0x0][0x208] ;  /* 0x0000820000087ab9 */ /* 0x000fe40000000a00 */
[----:B------:R-:W2:Y:S04]  /*f6e0*/  LDG.E R7, desc[UR8][R4.64] ;  /* 0x0000000804077981 */ /* 0x000ea8000c1e1900 */
[----:B-----5:R-:W2:Y:S02]  /*f6f0*/  LDG.E R0, desc[UR8][R4.64+0x4] ;  /* 0x0000040804007981 */ /* 0x020ea4000c1e1900 */
[----:B--2---:R-:W-:-:S07]  /*f700*/  IMAD.IADD R0, R0, 0x1, -R7 ;  /* 0x0000000100007824 */ /* 0x004fce00078e0a07 */
.L_x_5959:
[----:B------:R-:W-:Y:S01]  /*f710*/  R2UR UR18, R208 ;  /* 0x00000000d01272ca */ /* 0x000fe200000e0000 */
[----:B------:R-:W-:Y:S01]  /*f720*/  ULDC.64 UR12, c[0x0][0xb90] ;  /* 0x0002e400000c7ab9 */ /* 0x000fe20000000a00 */
[----:B------:R-:W-:Y:S01]  /*f730*/  R2UR UR17, R19 ;  /* 0x00000000131172ca */ /* 0x000fe200000e0000 */
[----:B------:R-:W-:Y:S01]  /*f740*/  USHF.R.S32.HI UR11, URZ, 0x1f, UR4 ;  /* 0x0000001f3f0b7899 */ /* 0x000fe20008011404 */
[----:B------:R-:W-:Y:S01]  /*f750*/  R2UR UR16, R209 ;  /* 0x00000000d11072ca */ /* 0x000fe200000e0000 */
[----:B------:R-:W-:Y:S01]  /*f760*/  UMOV UR10, UR4 ;  /* 0x00000004000a7c82 */ /* 0x000fe20008000000 */
[----:B------:R-:W-:Y:S01]  /*f770*/  R2UR UR15, R207 ;  /* 0x00000000cf0f72ca */ /* 0x000fe200000e0000 */
[----:B-----5:R-:W-:Y:S01]  /*f780*/  IMAD R67, R0, R65, RZ ;  /* 0x0000004100437224 */ /* 0x020fe200078e02ff */
[----:B------:R-:W-:-:S05]  /*f790*/  ULDC.64 UR20, c[0x0][0x208] ;  /* 0x0000820000147ab9 */ /* 0x000fca0000000a00 */
[----:B------:R-:W-:Y:S02]  /*f7a0*/  USHF.R.S32.HI UR14, URZ, 0x1f, UR18 ;  /* 0x0000001f3f0e7899 */ /* 0x000fe40008011412 */
[----:B------:R-:W-:Y:S01]  /*f7b0*/  VIADD R7, R23, UR17 ;  /* 0x0000001117077c36 */ /* 0x000fe20008000000 */
[----:B------:R-:W-:Y:S01]  /*f7c0*/  UIMAD.WIDE.U32 UR8, UR18, UR12, UR10 ;  /* 0x0000000c120872a5 */ /* 0x000fe2000f8e000a */
[----:B------:R-:W-:Y:S01]  /*f7d0*/  VIADD R26, R214, UR17 ;  /* 0x00000011d61a7c36 */ /* 0x000fe20008000000 */
[----:B------:R-:W-:Y:S01]  /*f7e0*/  UIMAD UR7, UR14, UR12, URZ ;  /* 0x0000000c0e0772a4 */ /* 0x000fe2000f8e023f */
[----:B------:R-:W-:Y:S01]  /*f7f0*/  @P1 IMAD.HI.U32 R5, R7, R6, RZ ;  /* 0x0000000607051227 */ /* 0x000fe200078e00ff */
[----:B------:R-:W-:Y:S02]  /*f800*/  USEL UR16, UR16, URZ, !UP0 ;  /* 0x0000003f10107287 */ /* 0x000fe4000c000000 */
[----:B------:R-:W-:Y:S01]  /*f810*/  UIMAD UR7, UR18, UR13, UR7 ;  /* 0x0000000d120772a4 */ /* 0x000fe2000f8e0207 */
[----:B------:R-:W-:Y:S01]  /*f820*/  IMAD.MOV.U32 R4, RZ, RZ, R7 ;  /* 0x000000ffff047224 */ /* 0x000fe200078e0007 */
[----:B------:R-:W-:Y:S01]  /*f830*/  @P1 SHF.R.U32.HI R4, RZ, R8, R5 ;  /* 0x00000008ff041219 */ /* 0x000fe20000011605 */
[----:B------:R-:W-:Y:S01]  /*f840*/  ULDC.64 UR12, c[0x0][0xb98] ;  /* 0x0002e600000c7ab9 */ /* 0x000fe20000000a00 */
[----:B------:R-:W-:Y:S01]  /*f850*/  UIADD3 UR9, UR9, UR7, URZ ;  /* 0x0000000709097290 */ /* 0x000fe2000fffe03f */
[----:B------:R-:W-:Y:S01]  /*f860*/  IMAD R5, R210, 0x40, R16 ;  /* 0x00000040d2057824 */ /* 0x000fe200078e0210 */
[----:B------:R-:W-:Y:S01]  /*f870*/  USEL UR15, UR15, URZ, !UP0 ;  /* 0x0000003f0f0f7287 */ /* 0x000fe2000c000000 */
[----:B------:R-:W-:Y:S01]  /*f880*/  IMAD.MOV R6, RZ, RZ, -R4 ;  /* 0x000000ffff067224 */ /* 0x000fe200078e0a04 */
[----:B------:R-:W-:Y:S01]  /*f890*/  UIMAD UR7, UR16, UR12, URZ ;  /* 0x0000000c100772a4 */ /* 0x000fe2000f8e023f */
[----:B------:R-:W-:Y:S01]  /*f8a0*/  IMAD.WIDE R20, R5, 0x2, R20 ;  /* 0x0000000205147825 */ /* 0x000fe200078e0214 */
[----:B------:R-:W-:Y:S01]  /*f8b0*/  UIMAD.WIDE.U32 UR8, UR15, UR12, UR8 ;  /* 0x0000000c0f0872a5 */ /* 0x000fe2000f8e0008 */
[----:B------:R-:W-:Y:S01]  /*f8c0*/  SHF.R.S32.HI R5, RZ, 0x1f, R4 ;  /* 0x0000001fff057819 */ /* 0x000fe20000011404 */
[----:B------:R-:W-:Y:S01]  /*f8d0*/  UIMAD UR7, UR15, UR13, UR7 ;  /* 0x0000000d0f0772a4 */ /* 0x000fe2000f8e0207 */
[----:B------:R-:W-:Y:S01]  /*f8e0*/  IMAD R7, R65, R6, R7 ;  /* 0x0000000641077224 */ /* 0x000fe200078e0207 */
[----:B0-----:R-:W-:Y:S01]  /*f8f0*/  IADD3 R13, P2, R20, 0x1000, RZ ;  /* 0x00001000140d7810 */ /* 0x001fe20007f5e0ff */
[----:B------:R-:W-:Y:S01]  /*f900*/  ULDC.64 UR12, c[0x0][0xaa0] ;  /* 0x0002a800000c7ab9 */ /* 0x000fe20000000a00 */
[----:B------:R-:W-:-:S02]  /*f910*/  IADD3 R4, P0, R4, UR8, RZ ;  /* 0x0000000804047c10 */ /* 0x000fc4000ff1e0ff */
[----:B------:R-:W-:Y:S01]  /*f920*/  IMAD.U32 R8, RZ, RZ, UR7 ;  /* 0x00000007ff087e24 */ /* 0x000fe2000f8e00ff */
[----:B------:R-:W-:Y:S02]  /*f930*/  SHF.R.S32.HI R6, RZ, 0x1f, R7 ;  /* 0x0000001fff067819 */ /* 0x000fe40000011407 */
[----:B------:R-:W-:Y:S02]  /*f940*/  LOP3.LUT R12, R13, 0x380, RZ, 0xc0, !PT ;  /* 0x000003800d0c7812 */ /* 0x000fe400078ec0ff */
[----:B------:R-:W-:Y:S01]  /*f950*/  IADD3.X R5, R5, UR9, R8, P0, !PT ;  /* 0x0000000905057c10 */ /* 0x000fe200087fe408 */
[----:B------:R-:W-:Y:S01]  /*f960*/  ULDC.64 UR8, c[0x0][0xb88] ;  /* 0x0002e20000087ab9 */ /* 0x000fe20000000a00 */
[----:B------:R-:W-:Y:S01]  /*f970*/  SHF.R.U64 R12, R12, 0x3, RZ ;  /* 0x000000030c0c7819 */ /* 0x000fe200000012ff */
[----:B------:R-:W-:Y:S01]  /*f980*/  IMAD R6, R6, UR8, RZ ;  /* 0x0000000806067c24 */ /* 0x000fe2000f8e02ff */
[----:B------:R-:W-:Y:S01]  /*f990*/  IADD3 R9, P6, R20, 0x2000, RZ ;  /* 0x0000200014097810 */ /* 0x000fe20007fde0ff */
[----:B------:R-:W-:Y:S01]  /*f9a0*/  IMAD.WIDE.U32 R4, R7, UR8, R4 ;  /* 0x0000000807047c25 */ /* 0x000fe2000f8e0004 */
[----:B------:R-:W-:-:S02]  /*f9b0*/  LOP3.LUT R12, R12, R13, RZ, 0x3c, !PT ;  /* 0x0000000d0c0c7212 */ /* 0x000fc400078e3cff */
        /* <DEDUP_REMOVED lines=8> */
[----:B------:R-:W-:Y:S01]  /*fa40*/  LOP3.LUT R8, R9, 0x380, RZ, 0xc0, !PT ;  /* 0x0000038009087812 */ /* 0x000fe200078ec0ff */
[----:B------:R-:W-:Y:S01]  /*fa50*/  SHFL.IDX PT, R18, R10, RZ, 0x1c1f ;  /* 0x001c1fff0a127589 */ /* 0x000fe200000e0000 */
[----:B------:R-:W-:-:S02]  /*fa60*/  LEA.HI.X R14, R4, UR9, R5, 0x2, P0 ;  /* 0x00000009040e7c11 */ /* 0x000fc400080f1405 */
[C---:B------:R-:W-:Y:S01]  /*fa70*/  IADD3 R45, P0, R20.reuse, 0x5000, RZ ;  /* 0x00005000142d7810 */ /* 0x040fe20007f1e0ff */
[----:B------:R-:W-:Y:S01]  /*fa80*/  SHFL.IDX PT, R36, R10, 0x1, 0x1c1f ;  /* 0x003c1f000a247f89 */ /* 0x000fe200000e0000 */
[----:B------:R-:W-:Y:S02]  /*fa90*/  LOP3.LUT R24, R25, 0x380, RZ, 0xc0, !PT ;  /* 0x0000038019187812 */ /* 0x000fe400078ec0ff */
[----:B------:R-:W-:Y:S01]  /*faa0*/  LOP3.LUT R44, R45, 0x380, RZ, 0xc0, !PT ;  /* 0x000003802d2c7812 */ /* 0x000fe200078ec0ff */
[----:B------:R-:W0:Y:S01]  /*fab0*/  SHFL.IDX PT, R19, R14, RZ, 0x1c1f ;  /* 0x001c1fff0e137589 */ /* 0x000e2200000e0000 */
[----:B------:R-:W-:Y:S02]  /*fac0*/  IADD3 R5, P5, R20, 0x3000, RZ ;  /* 0x0000300014057810 */ /* 0x000fe40007fbe0ff */
[----:B------:R-:W-:Y:S01]  /*fad0*/  SHF.R.U64 R44, R44, 0x3, RZ ;  /* 0x000000032c2c7819 */ /* 0x000fe200000012ff */
[----:B------:R-:W1:Y:S01]  /*fae0*/  SHFL.IDX PT, R37, R14, 0x1, 0x1c1f ;  /* 0x003c1f000e257f89 */ /* 0x000e6200000e0000 */
[----:B------:R-:W-:-:S02]  /*faf0*/  SHF.R.U64 R24, R24, 0x3, RZ ;  /* 0x0000000318187819 */ /* 0x000fc400000012ff */
[----:B------:R-:W-:Y:S01]  /*fb00*/  LOP3.LUT R44, R44, R45, RZ, 0x3c, !PT ;  /* 0x0000002d2c2c7212 */ /* 0x000fe200078e3cff */
[--C-:B------:R-:W-:Y:S01]  /*fb10*/  IMAD.X R45, RZ, RZ, R21.reuse, P0 ;  /* 0x000000ffff2d7224 */ /* 0x100fe200000e0615 */
[----:B------:R-:W-:Y:S02]  /*fb20*/  LOP3.LUT R4, R5, 0x380, RZ, 0xc0, !PT ;  /* 0x0000038005047812 */ /* 0x000fe400078ec0ff */
[----:B------:R-:W-:Y:S02]  /*fb30*/  LOP3.LUT R48, R49, 0x380, RZ, 0xc0, !PT ;  /* 0x0000038031307812 */ /* 0x000fe400078ec0ff */
[----:B------:R-:W-:Y:S02]  /*fb40*/  LOP3.LUT P0, RZ, R212, 0x3, RZ, 0xc0, !PT ;  /* 0x00000003d4ff7812 */ /* 0x000fe4000780c0ff */
[----:B------:R-:W-:Y:S01]  /*fb50*/  LOP3.LUT R24, R24, R25, RZ, 0x3c, !PT ;  /* 0x0000001918187212 */ /* 0x000fe200078e3cff */
[----:B------:R-:W-:Y:S01]  /*fb60*/  IMAD.X R25, RZ, RZ, R21, P2 ;  /* 0x000000ffff197224 */ /* 0x000fe200010e0615 */
[----:B------:R-:W-:-:S02]  /*fb70*/  IADD3 R33, P3, R20, 0x6000, RZ ;  /* 0x0000600014217810 */ /* 0x000fc40007f7e0ff */
[----:B------:R-:W-:Y:S02]  /*fb80*/  SHF.R.U64 R8, R8, 0x3, RZ ;  /* 0x0000000308087819 */ /* 0x000fe400000012ff */
[----:B------:R-:W-:Y:S02]  /*fb90*/  SHF.R.U64 R4, R4, 0x3, RZ ;  /* 0x0000000304047819 */ /* 0x000fe400000012ff */
[----:B------:R-:W-:Y:S02]  /*fba0*/  SHF.R.U64 R48, R48, 0x3, RZ ;  /* 0x0000000330307819 */ /* 0x000fe400000012ff */
[-C--:B------:R-:W-:Y:S02]  /*fbb0*/  ISETP.GE.OR P2, PT, R26, R67.reuse, P0 ;  /* 0x000000431a00720c */ /* 0x080fe40000746670 */
[----:B------:R-:W-:Y:S02]  /*fbc0*/  ISETP.GE.OR P0, PT, R6, R67, P0 ;  /* 0x000000430600720c */ /* 0x000fe40000706670 */
[----:B------:R-:W-:-:S02]  /*fbd0*/  LOP3.LUT R32, R33, 0x380, RZ, 0xc0, !PT ;  /* 0x0000038021207812 */ /* 0x000fc400078ec0ff */
[----:B------:R-:W-:Y:S01]  /*fbe0*/  LOP3.LUT R8, R8, R9, RZ, 0x3c, !PT ;  /* 0x0000000908087212 */ /* 0x000fe200078e3cff */
[--C-:B------:R-:W-:Y:S01]  /*fbf0*/  IMAD.X R9, RZ, RZ, R21.reuse, P6 ;  /* 0x000000ffff097224 */ /* 0x100fe200030e0615 */
[----:B------:R-:W-:Y:S01]  /*fc00*/  LOP3.LUT R4, R4, R5, RZ, 0x3c, !PT ;  /* 0x0000000504047212 */ /* 0x000fe200078e3cff */
[--C-:B------:R-:W-:Y:S01]  /*fc10*/  IMAD.X R5, RZ, RZ, R21.reuse, P5 ;  /* 0x000000ffff057224 */ /* 0x100fe200028e0615 */
[----:B------:R-:W-:Y:S01]  /*fc20*/  LOP3.LUT R48, R48, R49, RZ, 0x3c, !PT ;  /* 0x0000003130307212 */ /* 0x000fe200078e3cff */
[----:B------:R-:W-:Y:S01]  /*fc30*/  IMAD.X R49, RZ, RZ, R21, P4 ;  /* 0x000000ffff317224 */ /* 0x000fe200020e0615 */
[C---:B------:R-:W-:Y:S01]  /*fc40*/  IADD3 R61, P6, R20.reuse, 0x8000, RZ ;  /* 0x00008000143d7810 */ /* 0x040fe20007fde0ff */
[----:B0-----:R-:W-:Y:S01]  /*fc50*/  @!P2 ST.E desc[UR20][R18.64], R2 ;  /* 0x000000021200a985 */ /* 0x001fe2000c101914 */
[C---:B------:R-:W-:Y:S02]  /*fc60*/  IADD3 R57, P5, R20.reuse, 0x9000, RZ ;  /* 0x0000900014397810 */ /* 0x040fe40007fbe0ff */
[C---:B------:R-:W-:Y:S01]  /*fc70*/  IADD3 R53, P4, R20.reuse, 0xa000, RZ ;  /* 0x0000a00014357810 */ /* 0x040fe20007f9e0ff */
[----:B-1----:R0:W-:Y:S01]  /*fc80*/  @!P0 ST.E desc[UR20][R36.64], R3 ;  /* 0x0000000324008985 */ /* 0x0021e2000c101914 */
[----:B------:R-:W-:-:S02]  /*fc90*/  LOP3.LUT R11, R20, 0x380, RZ, 0xc0, !PT ;  /* 0x00000380140b7812 */ /* 0x000fc400078ec0ff */
[----:B------:R-:W-:Y:S01]  /*fca0*/  SHF.R.U64 R32, R32, 0x3, RZ ;  /* 0x0000000320207819 */ /* 0x000fe200000012ff */
[----:B------:R-:W-:Y:S01]  /*fcb0*/  UIMAD UR7, UR11, UR12, URZ ;  /* 0x0000000c0b0772a4 */ /* 0x000fe2000f8e023f */
[----:B------:R-:W-:Y:S01]  /*fcc0*/  LOP3.LUT R60, R61, 0x380, RZ, 0xc0, !PT ;  /* 0x000003803d3c7812 */ /* 0x000fe200078ec0ff */
[----:B------:R-:W-:Y:S01]  /*fcd0*/  UIMAD.WIDE.U32 UR8, UR4, UR12, URZ ;  /* 0x0000000c040872a5 */ /* 0x000fe2000f8e003f */
[----:B------:R-:W-:Y:S01]  /*fce0*/  LOP3.LUT R56, R57, 0x380, RZ, 0xc0, !PT ;  /* 0x0000038039387812 */ /* 0x000fe200078ec0ff */
[----:B------:R-:W-:Y:S01]  /*fcf0*/  ULDC.64 UR10, c[0x0][0xae8] ;  /* 0x0002ba00000a7ab9 */ /* 0x000fe20000000a00 */
[----:B------:R-:W-:Y:S01]  /*fd00*/  LOP3.LUT R52, R53, 0x380, RZ, 0xc0, !PT ;  /* 0x0000038035347812 */ /* 0x000fe200078ec0ff */
[----:B------:R-:W5:Y:S01]  /*fd10*/  LD.E.128 R12, desc[UR20][R12.64] ;  /* 0x000000140c0c7980 */ /* 0x000f62000c101d00 */
[----:B------:R-:W-:Y:S01]  /*fd20*/  SHF.R.U64 R11, R11, 0x3, RZ ;  /* 0x000000030b0b7819 */ /* 0x000fe200000012ff */
[----:B0-----:R-:W0:Y:S01]  /*fd30*/  @P1 LDC R3, c[0x0][0xbec] ;  /* 0x0002fb00ff031b82 */ /* 0x001e220000000800 */
[----:B------:R-:W-:Y:S01]  /*fd40*/  LOP3.LUT R32, R32, R33, RZ, 0x3c, !PT ;  /* 0x0000002120207212 */ /* 0x000fe200078e3cff */
[----:B------:R-:W-:Y:S01]  /*fd50*/  IMAD.X R33, RZ, RZ, R21, P3 ;  /* 0x000000ffff217224 */ /* 0x000fe200018e0615 */
[----:B------:R-:W-:Y:S01]  /*fd60*/  IADD3 R7, P3, R20, 0xb000, RZ ;  /* 0x0000b00014077810 */ /* 0x000fe20007f7e0ff */
[----:B------:R-:W5:Y:S01]  /*fd70*/  LD.E.128 R48, desc[UR20][R48.64] ;  /* 0x0000001430307980 */ /* 0x000f62000c101d00 */
[----:B------:R-:W-:-:S02]  /*fd80*/  SHF.R.U64 R60, R60, 0x3, RZ ;  /* 0x000000033c3c7819 */ /* 0x000fc400000012ff */
[----:B------:R-:W-:Y:S01]  /*fd90*/  SHF.R.U64 R56, R56, 0x3, RZ ;  /* 0x0000000338387819 */ /* 0x000fe200000012ff */
[--C-:B------:R-:W-:Y:S01]  /*fda0*/  IMAD.X R41, RZ, RZ, R21.reuse, P3 ;  /* 0x000000ffff297224 */ /* 0x100fe200018e0615 */
[----:B------:R-:W-:Y:S01]  /*fdb0*/  SHF.R.U64 R52, R52, 0x3, RZ ;  /* 0x0000000334347819 */ /* 0x000fe200000012ff */
[----:B------:R-:W-:Y:S01]  /*fdc0*/  UIMAD UR7, UR4, UR13, UR7 ;  /* 0x0000000d040772a4 */ /* 0x000fe2000f8e0207 */
[----:B------:R-:W-:Y:S01]  /*fdd0*/  LOP3.LUT R20, R11, R20, RZ, 0x3c, !PT ;  /* 0x000000140b147212 */ /* 0x000fe200078e3cff */
[----:B------:R-:W5:Y:S01]  /*fde0*/  LD.E.128 R44, desc[UR20][R44.64] ;  /* 0x000000142c2c7980 */ /* 0x000f62000c101d00 */
[----:B------:R-:W-:Y:S01]  /*fdf0*/  LOP3.LUT R60, R60, R61, RZ, 0x3c, !PT ;  /* 0x0000003d3c3c7212 */ /* 0x000fe200078e3cff */
[--C-:B------:R-:W-:Y:S01]  /*fe00*/  IMAD.X R61, RZ, RZ, R21.reuse, P6 ;  /* 0x000000ffff3d7224 */ /* 0x100fe200030e0615 */
[----:B------:R-:W-:Y:S01]  /*fe10*/  LOP3.LUT R56, R56, R57, RZ, 0x3c, !PT ;  /* 0x0000003938387212 */ /* 0x000fe200078e3cff */
[--C-:B------:R-:W-:Y:S01]  /*fe20*/  IMAD.X R57, RZ, RZ, R21.reuse, P5 ;  /* 0x000000ffff397224 */ /* 0x100fe200028e0615 */
[----:B------:R-:W-:Y:S01]  /*fe30*/  LOP3.LUT R52, R52, R53, RZ, 0x3c, !PT ;  /* 0x0000003534347212 */ /* 0x000fe200078e3cff */
[----:B------:R-:W-:Y:S01]  /*fe40*/  IMAD.X R53, RZ, RZ, R21, P4 ;  /* 0x000000ffff357224 */ /* 0x000fe200020e0615 */
[----:B------:R1:W5:Y:S01]  /*fe50*/  LD.E.128 R28, desc[UR20][R20.64] ;  /* 0x00000014141c7980 */ /* 0x000362000c101d00 */
[----:B------:R-:W-:Y:S01]  /*fe60*/  LOP3.LUT R0, R7, 0x380, RZ, 0xc0, !PT ;  /* 0x0000038007007812 */ /* 0x000fe200078ec0ff */
[----:B------:R-:W-:-:S02]  /*fe70*/  UIADD3 UR9, UR9, UR7, URZ ;  /* 0x0000000709097290 */ /* 0x000fc4000fffe03f */
[----:B------:R-:W-:Y:S01]  /*fe80*/  UIMAD UR4, UR14, UR10, URZ ;  /* 0x0000000a0e0472a4 */ /* 0x000fe2000f8e023f */
[----:B------:R-:W-:Y:S01]  /*fe90*/  SHF.R.U64 R0, R0, 0x3, RZ ;  /* 0x0000000300007819 */ /* 0x000fe200000012ff */
[----:B------:R-:W5:Y:S03]  /*fea0*/  LD.E.128 R8, desc[UR20][R8.64] ;  /* 0x0000001408087980 */ /* 0x000f66000c101d00 */
[----:B------:R-:W-:Y:S01]  /*feb0*/  LOP3.LUT R40, R0, R7, RZ, 0x3c, !PT ;  /* 0x0000000700287212 */ /* 0x000fe200078e3cff */
[----:B-1----:R-:W1:Y:S01]  /*fec0*/  @P1 LDC R21, c[0x0][0xbf0] ;  /* 0x0002fc00ff151b82 */ /* 0x002e620000000800 */
[----:B------:R-:W-:Y:S01]  /*fed0*/  IMAD R0, R206, 0x20, R210 ;  /* 0x00000020ce007824 */ /* 0x000fe200078e02d2 */
[----:B------:R-:W-:Y:S01]  /*fee0*/  UIMAD UR4, UR18, UR11, UR4 ;  /* 0x0000000b120472a4 */ /* 0x000fe2000f8e0204 */
[----:B------:R-:W5:Y:S01]  /*fef0*/  LD.E.128 R4, desc[UR20][R4.64] ;  /* 0x0000001404047980 */ /* 0x000f62000c101d00 */
[----:B------:R-:W-:Y:S01]  /*ff00*/  UIMAD.WIDE.U32 UR8, UR18, UR10, UR8 ;  /* 0x0000000a120872a5 */ /* 0x000fe2000f8e0008 */
[----:B------:R-:W-:-:S02]  /*ff10*/  VIADD R20, R0, UR17 ;  /* 0x0000001100147c36 */ /* 0x000fc40008000000 */
[----:B------:R-:W-:Y:S01]  /*ff20*/  ULDC.64 UR10, c[0x0][0xaf0] ;  /* 0x0002bc00000a7ab9 */ /* 0x000fe20000000a00 */
[----:B------:R-:W-:Y:S01]  /*ff30*/  UIADD3 UR9, UR9, UR4, URZ ;  /* 0x0000000409097290 */ /* 0x000fe2000fffe03f */
[----:B0-----:R-:W-:Y:S01]  /*ff40*/  @P1 IMAD.HI.U32 R0, R20, R3, RZ ;  /* 0x0000000314001227 */ /* 0x001fe200078e00ff */
[----:B------:R-:W-:Y:S01]  /*ff50*/  UIMAD UR4, UR16, UR10, URZ ;  /* 0x0000000a100472a4 */ /* 0x000fe2000f8e023f */
[----:B------:R-:W5:Y:S02]  /*ff60*/  LD.E.128 R32, desc[UR20][R32.64] ;  /* 0x0000001420207980 */ /* 0x000f64000c101d00 */
[----:B------:R-:W-:Y:S01]  /*ff70*/  IMAD.MOV.U32 R19, RZ, RZ, R20 ;  /* 0x000000ffff137224 */ /* 0x000fe200078e0014 */
[----:B------:R-:W-:Y:S01]  /*ff80*/  UIMAD UR4, UR15, UR11, UR4 ;  /* 0x0000000b0f0472a4 */ /* 0x000fe2000f8e0204 */
[----:B------:R-:W5:Y:S01]  /*ff90*/  LD.E.128 R24, desc[UR20][R24.64] ;  /* 0x0000001418187980 */ /* 0x000f62000c101d00 */
[----:B------:R-:W-:-:S03]  /*ffa0*/  UIMAD.WIDE.U32 UR8, UR15, UR10, UR8 ;  /* 0x0000000a0f0872a5 */ /* 0x000fc6000f8e0008 */
[----:B------:R-:W-:Y:S01]  /*ffb0*/  ULDC.64 UR10, c[0x0][0xae0] ;  /* 0x0002b800000a7ab9 */ /* 0x000fe20000000a00 */
[----:B------:R-:W5:Y:S01]  /*ffc0*/  LD.E.128 R60, desc[UR20][R60.64] ;  /* 0x000000143c3c7980 */ /* 0x000f62000c101d00 */
[----:B-1----:R-:W-:Y:S01]  /*ffd0*/  @P1 SHF.R.U32.HI R19, RZ, R21, R0 ;  /* 0x00000015ff131219 */ /* 0x002fe20000011600 */
[----:B------:R-:W-:Y:S02]  /*ffe0*/  UIADD3 UR4, UR9, UR4, URZ ;  /* 0x0000000409047290 */ /* 0x000fe4000fffe03f */
[----:B------:R-:W5:Y:S01]  /*fff0*/  LD.E.128 R56, desc[UR20][R56.64] ;  /* 0x0000001438387980 */ /* 0x000f62000c101d00 */
[--C-:B------:R-:W-:Y:S01]  /*10000*/  SHF.R.S32.HI R0, RZ, 0x1f, R19.reuse ;  /* 0x0000001fff007819 */ /* 0x100fe20000011413 */
[----:B------:R-:W-:Y:S02]  /*10010*/  IMAD.MOV R18, RZ, RZ, -R19 ;  /* 0x000000ffff127224 */ /* 0x000fe400078e0a13 */
[----:B------:R-:W5:Y:S01]  /*10020*/  LD.E.128 R52, desc[UR20][R52.64] ;  /* 0x0000001434347980 */ /* 0x000f62000c101d00 */
[----:B------:R-:W-:-:S02]  /*10030*/  IMAD.U32 R3, RZ, RZ, UR9 ;  /* 0x00000009ff037e24 */ /* 0x000fc4000f8e00ff */
[----:B------:R-:W-:Y:S01]  /*10040*/  IMAD R0, R0, UR10, RZ ;  /* 0x0000000a00007c24 */ /* 0x000fe2000f8e02ff */
[----:B------:R-:W5:Y:S01]  /*10050*/  LD.E.128 R40, desc[UR20][R40.64] ;  /* 0x0000001428287980 */ /* 0x000f62000c101d00 */
[----:B------:R-:W-:Y:S02]  /*10060*/  IMAD R21, R65, R18, R20 ;  /* 0x0000001241157224 */ /* 0x000fe400078e0214 */
[----:B------:R-:W-:Y:S01]  /*10070*/  IMAD.U32 R2, RZ, RZ, UR8 ;  /* 0x00000008ff027e24 */ /* 0x000fe2000f8e00ff */
[----:B------:R-:W-:Y:S01]  /*10080*/  @!PT LDS RZ, [RZ] ;  /* 0x00000000fffff984 */ /* 0x000fe20000000800 */
[----:B------:R-:W-:Y:S01]  /*10090*/  @!PT LDS RZ, [RZ] ;  /* 0x00000000fffff984 */ /* 0x000fe20000000800 */
[----:B------:R-:W-:Y:S01]  /*100a0*/  @!PT LDS RZ, [RZ] ;  /* 0x00000000fffff984 */ /* 0x000fe20000000800 */
[----:B------:R-:W-:Y:S01]  /*100b0*/  @!PT LDS RZ, [RZ] ;  /* 0x00000000fffff984 */ /* 0x000fe20000000800 */
[----:B------:R0:W-:Y:S06]  /*100c0*/  MEMBAR.ALL.CTA ;  /* 0x0000000000007992 */ /* 0x0001ec0000008000 */
[----:B0-----:R-:W0:Y:S01]  /*100d0*/  FENCE.VIEW.ASYNC.S ;  /* 0x00000000000073c6 */ /* 0x001e220000000000 */
[----:B------:R-:W-:Y:S01]  /*100e0*/  IMAD.U32 R3, RZ, RZ, UR4 ;  /* 0x00000004ff037e24 */ /* 0x000fe2000f8e00ff */
[----:B------:R-:W-:Y:S01]  /*100f0*/  ULDC.64 UR8, c[0x0][0xad8] ;  /* 0x0002b60000087ab9 */ /* 0x000fe20000000a00 */
[C---:B------:R-:W-:Y:S01]  /*10100*/  IMAD R37, R19.reuse, UR11, R0 ;  /* 0x0000000b13257c24 */ /* 0x040fe2000f8e0200 */
[----:B------:R-:W-:Y:S01]  /*10110*/  SHF.R.S32.HI R0, RZ, 0x1f, R21 ;  /* 0x0000001fff007819 */ /* 0x000fe20000011415 */
[----:B------:R-:W-:-:S04]  /*10120*/  IMAD.WIDE.U32 R2, R19, UR10, R2 ;  /* 0x0000000a13027c25 */ /* 0x000fc8000f8e0002 */
[----:B------:R-:W-:Y:S02]  /*10130*/  IMAD.IADD R3, R3, 0x1, R37 ;  /* 0x0000000103037824 */ /* 0x000fe400078e0225 */
[----:B------:R-:W-:Y:S02]  /*10140*/  IMAD R18, R0, UR8, RZ ;  /* 0x0000000800127c24 */ /* 0x000fe4000f8e02ff */
[----:B------:R-:W-:Y:S02]  /*10150*/  VIADD R38, R210, UR17 ;  /* 0x00000011d2267c36 */ /* 0x000fe40008000000 */
[C---:B------:R-:W-:Y:S02]  /*10160*/  IMAD R19, R21.reuse, UR9, R18 ;  /* 0x0000000915137c24 */ /* 0x040fe4000f8e0212 */
[----:B------:R-:W-:Y:S01]  /*10170*/  IMAD.WIDE.U32 R2, R21, UR8, R2 ;  /* 0x0000000815027c25 */ /* 0x000fe2000f8e0002 */
[----:B------:R-:W-:Y:S01]  /*10180*/  ISETP.GE.AND P2, PT, R38, R67, PT ;  /* 0x000000432600720c */ /* 0x000fe20003f46270 */
[----:B------:R-:W-:-:S02]  /*10190*/  ULDC.64 UR8, c[0x0][0xa80] ;  /* 0x0002a00000087ab9 */ /* 0x000fc40000000a00 */
[----:B------:R-:W-:Y:S01]  /*101a0*/  VIADD R0, R38, 0x20 ;  /* 0x0000002026007836 */ /* 0x000fe20000000000 */
[----:B------:R-:W-:Y:S01]  /*101b0*/  LEA R36, P3, R2, UR8, 0x1 ;  /* 0x0000000802247c11 */ /* 0x000fe2000f8608ff */
[----:B------:R-:W-:Y:S02]  /*101c0*/  IMAD.IADD R3, R3, 0x1, R19 ;  /* 0x0000000103037824 */ /* 0x000fe400078e0213 */
        /* <DEDUP_REMOVED lines=16> */
[-C--:B-1----:R-:W-:Y:S02]  /*102d0*/  @!P4 LEA R2, P6, R16, R21.reuse, 0x1 ;  /* 0x000000151002c211 */ /* 0x082fe400078c08ff */
[-C--:B------:R-:W-:Y:S02]  /*102e0*/  @!P3 LEA R18, P5, R204, R21.reuse, 0x1 ;  /* 0x00000015cc12b211 */ /* 0x080fe400078a08ff */
[-C--:B--2---:R-:W-:Y:S02]  /*102f0*/  @!P4 LEA.HI.X R3, R16, R0.reuse, R219, 0x1, P6 ;  /* 0x000000001003c211 */ /* 0x084fe400030f0cdb */
[C---:B------:R-:W-:Y:S02]  /*10300*/  @!P2 LEA R20, P6, R205.reuse, R21, 0x1 ;  /* 0x00000015cd14a211 */ /* 0x040fe400078c08ff */
[-C--:B------:R-:W-:Y:S01]  /*10310*/  @!P3 LEA.HI.X R19, R204, R0.reuse, R218, 0x1, P5 ;  /* 0x00000000cc13b211 */ /* 0x080fe200028f0cda */
[----:B-----5:R3:W-:Y:S01]  /*10320*/  @!P4 ST.E.128 desc[UR8][R2.64], R28 ;  /* 0x0000001c0200c985 */ /* 0x0207e2000c101d08 */
[----:B------:R-:W-:-:S03]  /*10330*/  @!P2 LEA.HI.X R21, R205, R0, R217, 0x1, P6 ;  /* 0x00000000cd15a211 */ /* 0x000fc600030f0cd9 */
[----:B------:R3:W-:Y:S04]  /*10340*/  @!P3 ST.E.128 desc[UR8][R18.64], R48 ;  /* 0x000000301200b985 */ /* 0x0007e8000c101d08 */
[----:B------:R3:W-:Y:S02]  /*10350*/  @!P2 ST.E.128 desc[UR8][R20.64], R60 ;  /* 0x0000003c1400a985 */ /* 0x0007e4000c101d08 */
.L_x_5961:
[----:B------:R-:W-:Y:S05]  /*10360*/  BSYNC B1 ;  /* 0x0000000000017941 */ /* 0x000fea0003800000 */
.L_x_5960:
        /* <DEDUP_REMOVED lines=15> */
[----:B-----5:R3:W-:Y:S04]  /*10460*/  @!P4 ST.E.128 desc[UR8][R2.64], R12 ;  /* 0x0000000c0200c985 */ /* 0x0207e8000c101d08 */
[----:B------:R3:W-:Y:S04]  /*10470*/  @!P5 ST.E.128 desc[UR8][R18.64], R44 ;  /* 0x0000002c1200d985 */ /* 0x0007e8000c101d08 */
[----:B------:R3:W-:Y:S02]  /*10480*/  @!P6 ST.E.128 desc[UR8][R20.64], R56 ;  /* 0x000000381400e985 */ /* 0x0007e4000c101d08 */
.L_x_5963:
[----:B------:R-:W-:Y:S05]  /*10490*/  BSYNC B1 ;  /* 0x0000000000017941 */ /* 0x000fea0003800000 */
.L_x_5962:
        /* <DEDUP_REMOVED lines=18> */
.L_x_5965:
[----:B------:R-:W-:Y:S05]  /*105c0*/  BSYNC B1 ;  /* 0x0000000000017941 */ /* 0x000fea0003800000 */
.L_x_5964:
        /* <DEDUP_REMOVED lines=9> */
[-C--:B----4-:R-:W-:Y:S02]  /*10660*/  @!P2 LEA R2, P0, R16, R11.reuse, 0x1 ;  /* 0x0000000b1002a211 */ /* 0x090fe400078008ff */
[----:B------:R-:W-:Y:S02]  /*10670*/  @!P3 LEA R8, P1, R204, R11, 0x1 ;  /* 0x0000000bcc08b211 */ /* 0x000fe400078208ff */
        /* <DEDUP_REMOVED lines=11> */
.L_x_5958:
        /* <DEDUP_REMOVED lines=40> */
.L_x_5967:
        /* <DEDUP_REMOVED lines=50> */
.L_x_5969:
[----:B------:R-:W-:Y:S05]  /*10cd0*/  BSYNC B1 ;  /* 0x0000000000017941 */ /* 0x000fea0003800000 */
.L_x_5968:
        /* <DEDUP_REMOVED lines=64> */
[----:B------:R3:W-:Y:S01]  /*110e0*/  @!P4 ST.E.128 desc[UR8][R8.64], RZ ;  /* 0x000000ff0800c985 */ /* 0x0007e2000c101d08 */
[----:B------:R-:W-:-:S03]  /*110f0*/  @!P2 LEA.HI.X R3, R205, R0, R217, 0x1, P6 ;  /* 0x00000000cd03a211 */ /* 0x000fc600030f0cd9 */
[----:B------:R3:W-:Y:S04]  /*11100*/  @!P3 ST.E.128 desc[UR8][R12.64], RZ ;  /* 0x000000ff0c00b985 */ /* 0x0007e8000c101d08 */
[----:B------:R3:W-:Y:S02]  /*11110*/  @!P2 ST.E.128 desc[UR8][R2.64], RZ ;  /* 0x000000ff0200a985 */ /* 0x0007e4000c101d08 */
.L_x_5971:
[----:B------:R-:W-:Y:S05]  /*11120*/  BSYNC B1 ;  /* 0x0000000000017941 */ /* 0x000fea0003800000 */
.L_x_5970:
        /* <DEDUP_REMOVED lines=18> */
.L_x_5973:
[----:B------:R-:W-:Y:S05]  /*11250*/  BSYNC B1 ;  /* 0x0000000000017941 */ /* 0x000fea0003800000 */
.L_x_5972:
        /* <DEDUP_REMOVED lines=18> */
.L_x_5975:
[----:B------:R-:W-:Y:S05]  /*11380*/  BSYNC B1 ;  /* 0x0000000000017941 */ /* 0x000fea0003800000 */
.L_x_5974:
        /* <DEDUP_REMOVED lines=19> */
.L_x_5966:
[----:B------:R-:W-:Y:S05]  /*114c0*/  BSYNC B0 ;  /* 0x0000000000007941 */ /* 0x000fea0003800000 */
.L_x_5957:
[----:B------:R-:W-:Y:S02]  /*114d0*/  ULDC UR4, c[0x0][0xc3c] ;  /* 0x00030f0000047ab9 */ /* 0x000fe40000000800 */
[----:B------:R-:W-:-:S13]  /*114e0*/  ISETP.GE.AND P0, PT, R39, UR4, PT ;  /* 0x0000000427007c0c */ /* 0x000fda000bf06270 */
[----:B------:R-:W-:Y:S05]  /*114f0*/  @!P0 BRA `(.L_x_5976) ;  /* 0xfffffef800508947 */ /* 0x000fea000383ffff */
[----:B------:R-:W-:Y:S05]  /*11500*/  EXIT ;  /* 0x000000000000794d */ /* 0x000fea0003800000 */
.L_x_5921:
        /* <DEDUP_REMOVED lines=16> */
.L_x_5977:
        /* <DEDUP_REMOVED lines=43> */
.L_x_5983:
        /* <DEDUP_REMOVED lines=13> */
.L_x_5982:
[----:B------:R-:W-:Y:S05]  /*11990*/  BSYNC B0 ;  /* 0x0000000000007941 */ /* 0x000fea0003800000 */
.L_x_5981:
        /* <DEDUP_REMOVED lines=21> */
.L_x_5979:
        /* <DEDUP_REMOVED lines=21> */
.L_x_5984:
        /* <DEDUP_REMOVED lines=57> */
.L_x_5980:
[----:B------:R-:W-:Y:S02]  /*11fd0*/  IMAD.MOV.U32 R17, RZ, RZ, RZ ;  /* 0x000000ffff117224 */ /* 0x000fe400078e00ff */
[----:B------:R-:W-:Y:S02]  /*11fe0*/  IMAD.U32 R16, RZ, RZ, UR6 ;  /* 0x00000006ff107e24 */ /* 0x000fe4000f8e00ff */
[----:B------:R-:W-:-:S07]  /*11ff0*/  IMAD.MOV.U32 R18, RZ, RZ, RZ ;  /* 0x000000ffff127224 */ /* 0x000fce00078e00ff */
.L_x_5985:
[----:B------:R-:W-:-:S13]  /*12000*/  ISETP.NE.AND P0, PT, R0, RZ, PT ;  /* 0x000000ff0000720c */ /* 0x000fda0003f05270 */
[----:B------:R-:W1:Y:S01]  /*12010*/  @!P0 S2R R3, SR_CgaCtaId ;  /* 0x0000000000038919 */ /* 0x000e620000008800 */
[----:B------:R-:W-:-:S04]  /*12020*/  @!P0 MOV R0, 0x400 ;  /* 0x0000040000008802 */ /* 0x000fc80000000f00 */
[----:B-1----:R-:W-:-:S05]  /*12030*/  @!P0 LEA R0, R3, R0, 0x18 ;  /* 0x0000000003008211 */ /* 0x002fca00078ec0ff */
[----:B------:R1:W-:Y:S01]  /*12040*/  @!P0 STS.128 [R0+0x368d0], R16 ;  /* 0x0368d01000008388 */ /* 0x0003e20000000c00 */
[----:B------:R-:W-:Y:S06]  /*12050*/  BAR.ARV 0x5, 0x180 ;  /* 0x0146000000007b1d */ /* 0x000fec0000002000 */
.L_x_5978:
[----:B01----:R-:W-:Y:S01]  /*12060*/  IMAD.MOV.U32 R0, RZ, RZ, 0x1 ;  /* 0x00000001ff007424 */ /* 0x003fe200078e00ff */
[----:B------:R0:W-:Y:S01]  /*12070*/  STL [R1+0x48], RZ ;  /* 0x000048ff01007387 */ /* 0x0001e20000100800 */
[----:B------:R-:W-:Y:S02]  /*12080*/  ULDC UR4, c[0x0][0xc3c] ;  /* 0x00030f0000047ab9 */ /* 0x000fe40000000800 */
[----:B--2---:R-:W-:Y:S01]  /*12090*/  ISETP.GE.AND P0, PT, R19, UR4, PT ;  /* 0x0000000413007c0c */ /* 0x004fe2000bf06270 */
        /* <DEDUP_REMOVED lines=24> */
[----:B------:R-:W-:Y:S04]  /*12220*/  STL [R1+0x24], R3 ;  /* 0x0000240301007387 */ /* 0x000fe80000100800 */
[----:B------:R-:W-:Y:S04]  /*12230*/  STL [R1+0x8], RZ ;  /* 0x000008ff01007387 */ /* 0x000fe80000100800 */
[----:B------:R0:W-:Y:S04]  /*12240*/  STL [R1+0x14], R2 ;  /* 0x0000140201007387 */ /* 0x0001e80000100800 */
[----:B------:R1:W-:Y:S01]  /*12250*/  STL [R1+0x48], RZ ;  /* 0x000048ff01007387 */ /* 0x0003e20000100800 */
[----:B0-----:R-:W-:-:S02]  /*12260*/  LOP3.LUT R2, R0, 0x40, RZ, 0xfc, !PT ;  /* 0x0000004000027812 */ /* 0x001fc400078efcff */
[----:B-1----:R-:W-:-:S07]  /*12270*/  LOP3.LUT R0, R0, 0x80, RZ, 0xfc, !PT ;  /* 0x0000008000007812 */ /* 0x002fce00078efcff */
.L_x_6092:
[----:B0--3--:R-:W0:Y:S01]  /*12280*/  LDC.64 R2, c[0x0][0xc88] ;  /* 0x00032200ff027b82 */ /* 0x009e220000000a00 */
[----:B------:R-:W-:Y:S01]  /*12290*/  ULDC.64 UR4, c[0x0][0x208] ;  /* 0x0000820000047ab9 */ /* 0x000fe20000000a00 */
[----:B0-----:R-:W-:-:S05]  /*122a0*/  IMAD.WIDE R2, R19, 0x4, R2 ;  /* 0x0000000413027825 */ /* 0x001fca00078e0202 */
[----:B------:R-:W2:Y:S01]  /*122b0*/  LDG.E R12, desc[UR4][R2.64] ;  /* 0x00000004020c7981 */ /* 0x000ea2000c1e1900 */
[----:B------:R-:W-:Y:S05]  /*122c0*/  YIELD ;  /* 0x0000000000007946 */ /* 0x000fea0003800000 */
[----:B------:R-:W-:Y:S01]  /*122d0*/  ULDC.64 UR4, c[0x0][0xa28] ;  /* 0x00028a0000047ab9 */ /* 0x000fe20000000a00 */
[----:B------:R-:W-:Y:S01]  /*122e0*/  IMAD.MOV.U32 R0, RZ, RZ, RZ ;  /* 0x000000ffff007224 */ /* 0x000fe200078e00ff */
        /* <DEDUP_REMOVED lines=52> */
.L_x_5987:
[----:B------:R-:W-:Y:S01]  /*12630*/  IMAD.MOV.U32 R2, RZ, RZ, R12 ;  /* 0x000000ffff027224 */ /* 0x000fe200078e000c */
        /* <DEDUP_REMOVED lines=12> */
.L_x_5988:
[----:B------:R-:W-:Y:S05]  /*12700*/  @!P0 BRA `(.L_x_5989) ;  /* 0x0000000000108947 */ /* 0x000fea0003800000 */
[----:B------:R-:W-:Y:S02]  /*12710*/  ULDC.64 UR4, c[0x0][0x208] ;  /* 0x0000820000047ab9 */ /* 0x000fe40000000a00 */
[----:B------:R-:W2:Y:S04]  /*12720*/  LDG.E R6, desc[UR4][R4.64] ;  /* 0x0000000404067981 */ /* 0x000ea8000c1e1900 */
[----:B------:R-:W2:Y:S02]  /*12730*/  LDG.E R4, desc[UR4][R4.64+0x4] ;  /* 0x0000040404047981 */ /* 0x000ea4000c1e1900 */
[----:B--2---:R-:W-:-:S07]  /*12740*/  IMAD.IADD R6, R4, 0x1, -R6 ;  /* 0x0000000104067824 */ /* 0x004fce00078e0a06 */
.L_x_5989:
[----:B-----5:R-:W-:Y:S01]  /*12750*/  IMAD.IADD R6, R6, 0x1, -R0 ;  /* 0x0000000106067824 */ /* 0x020fe200078e0a00 */
[----:B------:R-:W-:Y:S01]  /*12760*/  BSSY B7, `(.L_x_5990) ;  /* 0x000048a000077945 */ /* 0x000fe20003800000 */
[----:B------:R-:W3:Y:S01]  /*12770*/  LDC R0, c[0x0][0x448] ;  /* 0x00011200ff007b82 */ /* 0x000ee20000000800 */
[----:B------:R-:W-:Y:S02]  /*12780*/  IMAD.SHL.U32 R2, R17, 0x80, RZ ;  /* 0x0000008011027824 */ /* 0x000fe400078e00ff */
[----:B------:R-:W-:Y:S02]  /*12790*/  VIADD R5, R6, 0x6f ;  /* 0x0000006f06057836 */ /* 0x000fe40000000000 */
[----:B------:R-:W-:Y:S02]  /*127a0*/  VIADD R2, R2, 0x7f ;  /* 0x0000007f02027836 */ /* 0x000fe40000000000 */
[----:B------:R-:W-:-:S04]  /*127b0*/  IMAD.MOV.U32 R4, RZ, RZ, RZ ;  /* 0x000000ffff047224 */ /* 0x000fc800078e00ff */
[----:B------:R-:W-:Y:S01]  /*127c0*/  IMAD.HI R4, R5, -0x6db6db6d, R4 ;  /* 0x9249249305047827 */ /* 0x000fe200078e0204 */
[----:B---3--:R-:W-:-:S13]  /*127d0*/  ISETP.NE.AND P0, PT, R0, 0x1, PT ;  /* 0x000000010000780c */ /* 0x008fda0003f05270 */
[----:B------:R-:W3:Y:S08]  /*127e0*/  @P0 LDC R0, c[0x0][0x44c] ;  /* 0x00011300ff000b82 */ /* 0x000ef00000000800 */
[----:B------:R-:W4:Y:S01]  /*127f0*/  @P0 LDC R3, c[0x0][0x450] ;  /* 0x00011400ff030b82 */ /* 0x000f220000000800 */
[----:B---3--:R-:W-:-:S05]  /*12800*/  @P0 IMAD.HI.U32 R0, R2, R0, RZ ;  /* 0x0000000002000227 */ /* 0x008fca00078e00ff */
[----:B----4-:R-:W-:Y:S02]  /*12810*/  @P0 SHF.R.U32.HI R2, RZ, R3, R0 ;  /* 0x00000003ff020219 */ /* 0x010fe40000011600 */
[----:B------:R-:W-:Y:S02]  /*12820*/  IADD3 R3, R6, 0x70, -R9 ;  /* 0x0000007006037810 */ /* 0x000fe40007ffe809 */
[----:B------:R-:W-:-:S03]  /*12830*/  SHF.R.U32.HI R0, RZ, 0x1f, R4 ;  /* 0x0000001fff007819 */ /* 0x000fc60000011604 */
[----:B------:R-:W-:Y:S01]  /*12840*/  IMAD.IADD R3, R3, 0x1, R2 ;  /* 0x0000000103037824 */ /* 0x000fe200078e0202 */
[----:B------:R-:W-:Y:S01]  /*12850*/  LEA.HI.SX32 R0, R4, R0, 0x1a ;  /* 0x0000000004007211 */ /* 0x000fe200078fd2ff */
[----:B------:R-:W-:-:S04]  /*12860*/  IMAD.MOV.U32 R2, RZ, RZ, RZ ;  /* 0x000000ffff027224 */ /* 0x000fc800078e00ff */
[----:B------:R-:W-:-:S05]  /*12870*/  IMAD.HI R2, R3, -0x6db6db6d, R2 ;  /* 0x9249249303027827 */ /* 0x000fca00078e0202 */
[----:B------:R-:W-:-:S04]  /*12880*/  SHF.R.U32.HI R3, RZ, 0x1f, R2 ;  /* 0x0000001fff037819 */ /* 0x000fc80000011602 */
[----:B------:R-:W-:-:S04]  /*12890*/  LEA.HI.SX32 R3, R2, R3, 0x1a ;  /* 0x0000000302037211 */ /* 0x000fc800078fd2ff */
[----:B--2---:R-:W-:-:S04]  /*128a0*/  VIMNMX R7, R0, R3, PT ;  /* 0x0000000300077248 */ /* 0x004fc80003fe0100 */
[----:B------:R-:W-:Y:S01]  /*128b0*/  ISETP.GT.AND P0, PT, R7, RZ, PT ;  /* 0x000000ff0700720c */ /* 0x000fe20003f04270 */
[----:B------:R2:W-:-:S12]  /*128c0*/  STL [R1+0x2c], R7 ;  /* 0x00002c0701007387 */ /* 0x0005d80000100800 */
[----:B--2---:R-:W-:Y:S05]  /*128d0*/  @P0 BRA `(.L_x_5991) ;  /* 0x0000000000480947 */ /* 0x004fea0003800000 */
[----:B------:R-:W2:Y:S02]  /*128e0*/  S2R R7, SR_TID.X ;  /* 0x0000000000077919 */ /* 0x000ea40000002100 */
[----:B--2---:R-:W-:-:S04]  /*128f0*/  LOP3.LUT R7, R7, 0x7f, RZ, 0xc0, !PT ;  /* 0x0000007f07077812 */ /* 0x004fc800078ec0ff */
[----:B------:R-:W-:-:S13]  /*12900*/  ISETP.NE.AND P0, PT, R7, RZ, PT ;  /* 0x000000ff0700720c */ /* 0x000fda0003f05270 */
[----:B------:R-:W-:Y:S05]  /*12910*/  @P0 BRA `(.L_x_5992) ;  /* 0x0000004400b80947 */ /* 0x000fea0003800000 */
[----:B------:R-:W2:Y:S01]  /*12920*/  S2R R5, SR_LANEID ;  /* 0x0000000000057919 */ /* 0x000ea20000000000 */
[----:B------:R-:W-:Y:S01]  /*12930*/  VOTEU.ANY UR4, UPT, PT ;  /* 0x0000000000047886 */ /* 0x000fe200038e0100 */
[----:B------:R-:W3:Y:S01]  /*12940*/  LDC.64 R2, c[0x0][0xc60] ;  /* 0x00031800ff027b82 */ /* 0x000ee20000000a00 */
[----:B------:R-:W2:Y:S01]  /*12950*/  FLO.U32 R0, UR4 ;  /* 0x0000000400007d00 */ /* 0x000ea200080e0000 */
[----:B------:R-:W-:Y:S01]  /*12960*/  ULDC.64 UR6, c[0x0][0x208] ;  /* 0x0000820000067ab9 */ /* 0x000fe20000000a00 */
[----:B--2---:R-:W-:-:S06]  /*12970*/  ISETP.EQ.U32.AND P0, PT, R0, R5, PT ;  /* 0x000000050000720c */ /* 0x004fcc0003f02070 */
[----:B------:R-:W3:Y:S07]  /*12980*/  POPC R5, UR4 ;  /* 0x0000000400057d09 */ /* 0x000eee0008000000 */
[----:B---3--:R-:W2:Y:S01]  /*12990*/  @P0 ATOMG.E.ADD.STRONG.GPU PT, R3, desc[UR6][R2.64], R5 ;  /* 0x00000005020309a8 */ /* 0x008ea200081ee1c6 */
[----:B------:R-:W3:Y:S02]  /*129a0*/  S2R R4, SR_LTMASK ;  /* 0x0000000000047919 */ /* 0x000ee40000003900 */
[----:B---3--:R-:W-:-:S04]  /*129b0*/  LOP3.LUT R4, R4, UR4, RZ, 0xc0, !PT ;  /* 0x0000000404047c12 */ /* 0x008fc8000f8ec0ff */
[----:B------:R-:W3:Y:S01]  /*129c0*/  POPC R7, R4 ;  /* 0x0000000400077309 */ /* 0x000ee20000000000 */
[----:B--2---:R-:W3:Y:S02]  /*129d0*/  SHFL.IDX PT, R0, R3, R0, 0x1f ;  /* 0x00001f0003007589 */ /* 0x004ee400000e0000 */
[----:B---3--:R-:W-:Y:S01]  /*129e0*/  IADD3 R16, R0, UR38, R7 ;  /* 0x0000002600107c10 */ /* 0x008fe2000fffe007 */
[----:B------:R-:W-:Y:S06]  /*129f0*/  BRA `(.L_x_5992) ;  /* 0x0000004400807947 */ /* 0x000fec0003800000 */
.L_x_5991:
        /* <DEDUP_REMOVED lines=21> */
.L_x_5994:
[----:B------:R-:W-:Y:S05]  /*12b50*/  BSYNC B6 ;  /* 0x0000000000067941 */ /* 0x000fea0003800000 */
.L_x_5993:
        /* <DEDUP_REMOVED lines=18> */
[----:B--2---:R-:W-:-:S07]  /*12c80*/  IMAD.MOV.U32 R13, RZ, RZ, RZ ;  /* 0x000000ffff0d7224 */ /* 0x004fce00078e00ff */
[----:B------:R-:W-:-:S07]  /*12c90*/  LEPC R20, `(.L_x_5997) ;  /* 0x000000001014794e */ /* 0x000fce0000000000 */
[----:B01-3--:R-:W-:Y:S05]  /*12ca0*/  CALL.ABS.NOINC R2 ;  /* 0x0000000002007343 */ /* 0x00bfea0003c00000 */
.L_x_5997:
        /* <DEDUP_REMOVED lines=16> */
.L_x_5996:
[----:B------:R-:W-:Y:S05]  /*12db0*/  BSYNC B6 ;  /* 0x0000000000067941 */ /* 0x000fea0003800000 */
.L_x_5995:
        /* <DEDUP_REMOVED lines=11> */
[----:B----4-:R2:W3:Y:S02]  /*12e70*/  @P0 LDG.E R7, desc[UR6][R2.64] ;  /* 0x0000000602070981 */ /* 0x0104e4000c1e1900 */
[----:B--2---:R-:W2:Y:S01]  /*12e80*/  LDC.64 R2, c[0x0][0x418] ;  /* 0x00010600ff027b82 */ /* 0x004ea20000000a00 */
[----:B-----5:R-:W-:Y:S01]  /*12e90*/  VIADD R4, R0, 0xffffffff ;  /* 0xffffffff00047836 */ /* 0x020fe20000000000 */
[----:B---3--:R-:W-:Y:S01]  /*12ea0*/  SHF.R.S32.HI R8, RZ, 0x1f, R7 ;  /* 0x0000001fff087819 */ /* 0x008fe20000011407 */
[----:B------:R3:W-:Y:S04]  /*12eb0*/  @P0 STL [R1+0x10], R7 ;  /* 0x0000100701000387 */ /* 0x0007e80000100800 */
        /* <DEDUP_REMOVED lines=10> */
.L_x_6108:
[----:B------:R-:W-:Y:S01]  /*12f60*/  PLOP3.LUT P1, PT, PT, PT, PT, 0x8, 0x0 ;  /* 0x000000000000781c */ /* 0x000fe20003f2e170 */
[----:B------:R4:W-:Y:S01]  /*12f70*/  STL [R1], R0 ;  /* 0x0000000001007387 */ /* 0x0009e20000100800 */
[----:B---3--:R-:W-:-:S03]  /*12f80*/  ISETP.NE.AND P0, PT, R14, RZ, PT ;  /* 0x000000ff0e00720c */ /* 0x008fc60003f05270 */
[----:B------:R3:W-:Y:S01]  /*12f90*/  STL [R1+0xc], R4 ;  /* 0x00000c0401007387 */ /* 0x0007e20000100800 */
[----:B----4-:R-:W-:-:S05]  /*12fa0*/  P2R R0, PR, RZ, 0x2 ;  /* 0x00000002ff007803 */ /* 0x010fca0000000000 */
[----:B------:R3:W-:Y:S04]  /*12fb0*/  STL [R1+0x20], R0 ;  /* 0x0000200001007387 */ /* 0x0007e80000100800 */
[----:B------:R-:W-:Y:S05]  /*12fc0*/  @P0 BRA `(.L_x_5999) ;  /* 0x00000004004c0947 */ /* 0x000fea0003800000 */
[----:B------:R-:W-:-:S03]  /*12fd0*/  UMOV UR4, 0xffffffff ;  /* 0xffffffff00047882 */ /* 0x000fc60000000000 */
[----:B------:R-:W-:Y:S05]  /*12fe0*/  BRA.DIV UR4, `(.L_x_6000) ;  /* 0x0000005604047947 */ /* 0x000fea000b800000 */
[----:B------:R-:W-:-:S13]  /*12ff0*/  ELECT P6, URZ, PT ;  /* 0x00000000003f782f */ /* 0x000fda00038c0000 */
.L_x_6111:
[----:B------:R-:W-:Y:S05]  /*13000*/  @!P6 BRA `(.L_x_5999) ;  /* 0x00000004003ce947 */ /* 0x000fea0003800000 */
[----:B------:R-:W-:-:S04]  /*13010*/  ISETP.NE.U32.AND P0, PT, R2, RZ, PT ;  /* 0x000000ff0200720c */ /* 0x000fc80003f05070 */
[----:B------:R-:W-:-:S13]  /*13020*/  ISETP.NE.AND.EX P0, PT, R3, RZ, PT, P0 ;  /* 0x000000ff0300720c */ /* 0x000fda0003f05300 */
[----:B------:R-:W-:Y:S05]  /*13030*/  @!P0 BRA `(.L_x_6001) ;  /* 0x0000000000588947 */ /* 0x000fea0003800000 */
[----:B------:R-:W4:Y:S01]  /*13040*/  LDC R6, c[0x0][0x43c] ;  /* 0x00010f00ff067b82 */ /* 0x000f220000000800 */
[----:B01----:R-:W-:Y:S01]  /*13050*/  IMAD.MOV.U32 R9, RZ, RZ, R4 ;  /* 0x000000ffff097224 */ /* 0x003fe200078e0004 */
[----:B------:R-:W-:Y:S01]  /*13060*/  ULDC.64 UR4, c[0x0][0x428] ;  /* 0x00010a0000047ab9 */ /* 0x000fe20000000a00 */
[----:B------:R-:W-:Y:S02]  /*13070*/  ULDC.64 UR6, c[0x0][0x208] ;  /* 0x0000820000067ab9 */ /* 0x000fe40000000a00 */
[----:B---3--:R-:W-:Y:S01]  /*13080*/  IMAD.MOV.U32 R0, RZ, RZ, R9 ;  /* 0x000000ffff007224 */ /* 0x008fe200078e0009 */
[----:B----4-:R-:W-:-:S13]  /*13090*/  ISETP.NE.AND P0, PT, R6, 0x1, PT ;  /* 0x000000010600780c */ /* 0x010fda0003f05270 */
[----:B--2---:R-:W0:Y:S02]  /*130a0*/  @P0 LDC.64 R4, c[0x0][0x440] ;  /* 0x00011000ff040b82 */ /* 0x004e240000000a00 */
        /* <DEDUP_REMOVED lines=15> */
.L_x_6001:
[----:B------:R-:W5:Y:S04]  /*131a0*/  LDL R7, [R1+0x4] ;  /* 0x0000040001077983 */ /* 0x000f680000100800 */
[----:B---34-:R-:W5:Y:S04]  /*131b0*/  LDL R0, [R1+0x8] ;  /* 0x0000080001007983 */ /* 0x018f680000100800 */
[----:B------:R-:W3:Y:S01]  /*131c0*/  LDL R2, [R1+0x14] ;  /* 0x0000140001027983 */ /* 0x000ee20000100800 */
[----:B-----5:R-:W-:Y:S01]  /*131d0*/  IMAD R0, R0, 0x8, R7 ;  /* 0x0000000800007824 */ /* 0x020fe200078e0207 */
[----:B---3--:R-:W-:-:S04]  /*131e0*/  SHF.L.U32 R2, R2, 0x1f, RZ ;  /* 0x0000001f02027819 */ /* 0x008fc800000006ff */
[----:B------:R-:W3:Y:S02]  /*131f0*/  SYNCS.PHASECHK.TRANS64.TRYWAIT P0, [R0+URZ+0x36840], R2 ;  /* 0x03684002000075a7 */ /* 0x000ee4000800017f */
[----:B---3--:R-:W-:Y:S05]  /*13200*/  @!P0 BRA `(.L_x_6002) ;  /* 0x00000050009c8947 */ /* 0x008fea0003800000 */
.L_x_6112:
        /* <DEDUP_REMOVED lines=11> */
.L_x_6003:
[----:B------:R-:W4:Y:S04]  /*132c0*/  LDL R6, [R1+0x4] ;  /* 0x0000040001067983 */ /* 0x000f280000100800 */
[----:B--2---:R-:W4:Y:S04]  /*132d0*/  LDL R5, [R1+0x8] ;  /* 0x0000080001057983 */ /* 0x004f280000100800 */
[----:B------:R-:W2:Y:S04]  /*132e0*/  LDL R4, [R1+0xc] ;  /* 0x00000c0001047983 */ /* 0x000ea80000100800 */
[----:B------:R-:W5:Y:S04]  /*132f0*/  LDL R3, [R1+0x18] ;  /* 0x0000180001037983 */ /* 0x000f680000100800 */
[----:B---3--:R-:W3:Y:S01]  /*13300*/  LDL R2, [R1] ;  /* 0x0000000001027983 */ /* 0x008ee20000100800 */
        /* <DEDUP_REMOVED lines=30> */
[----:B----4-:R-:W-:Y:S01]  /*134f0*/  NOP ;  /* 0x0000000000007918 */ /* 0x010fe20000000000 */
.L_x_5999:
[----:B------:R-:W4:Y:S04]  /*13500*/  LDL R2, [R1+0x4] ;  /* 0x0000040001027983 */ /* 0x000f280000100800 */
[----:B------:R-:W5:Y:S04]  /*13510*/  LDL.LU R3, [R1+0x30] ;  /* 0x0000300001037983 */ /* 0x000f680000300800 */
[----:B--2---:R-:W2:Y:S04]  /*13520*/  LDL.LU R5, [R1+0x28] ;  /* 0x0000280001057983 */ /* 0x004ea80000300800 */
[----:B---3--:R-:W3:Y:S01]  /*13530*/  LDL.LU R4, [R1+0x38] ;  /* 0x0000380001047983 */ /* 0x008ee20000300800 */
        /* <DEDUP_REMOVED lines=8> */
[----:B-----5:R-:W-:-:S04]  /*135c0*/  SHF.R.S32.HI R0, RZ, 0x1f, R3 ;  /* 0x0000001fff007819 */ /* 0x020fc80000011403 */
[----:B------:R-:W-:Y:S02]  /*135d0*/  LOP3.LUT P1, RZ, R2, 0x3ff, RZ, 0xc0, !PT ;  /* 0x000003ff02ff7812 */ /* 0x000fe4000782c0ff */
[----:B--2---:R-:W-:Y:S01]  /*135e0*/  SEL R5, R5, RZ, !P0 ;  /* 0x000000ff05057207 */ /* 0x004fe20004000000 */
[----:B------:R-:W-:Y:S01]  /*135f0*/  IMAD R0, R0, UR4, RZ ;  /* 0x0000000400007c24 */ /* 0x000fe2000f8e02ff */
[----:B---3--:R-:W-:-:S03]  /*13600*/  SEL R4, R4, RZ, !P0 ;  /* 0x000000ff04047207 */ /* 0x008fc60004000000 */
        /* <DEDUP_REMOVED lines=26> */
.L_x_6005:
[----:B------:R-:W-:Y:S05]  /*137b0*/  BSYNC B6 ;  /* 0x0000000000067941 */ /* 0x000fea0003800000 */
.L_x_6004:
[----:B---3--:R-:W2:Y:S01]  /*137c0*/  LDL.LU R5, [R1+0x30] ;  /* 0x0000300001057983 */ /* 0x008ea20000300800 */
[----:B------:R-:W-:Y:S01]  /*137d0*/  ULDC.64 UR4, c[0x0][0x2d8] ;  /* 0x0000b60000047ab9 */ /* 0x000fe20000000a00 */
[----:B------:R-:W3:Y:S01]  /*137e0*/  LDC R7, c[0x0][0x448] ;  /* 0x00011200ff077b82 */ /* 0x000ee20000000800 */
[----:B------:R-:W-:Y:S01]  /*137f0*/  ULDC.64 UR6, c[0x0][0x280] ;  /* 0x0000a00000067ab9 */ /* 0x000fe20000000a00 */
[----:B------:R-:W2:Y:S04]  /*13800*/  LDL.LU.64 R2, [R1+0x40] ;  /* 0x0000400001027983 */ /* 0x000ea80000300a00 */
[----:B------:R-:W4:Y:S04]  /*13810*/  LDL.LU R0, [R1+0x38] ;  /* 0x0000380001007983 */ /* 0x000f280000300800 */
[----:B------:R-:W4:Y:S04]  /*13820*/  LDL.LU R6, [R1+0x4c] ;  /* 0x00004c0001067983 */ /* 0x000f280000300800 */
[----:B------:R-:W4:Y:S01]  /*13830*/  LDL.LU R4, [R1+0x28] ;  /* 0x0000280001047983 */ /* 0x000f220000300800 */
[----:B01----:R-:W0:Y:S01]  /*13840*/  S2R R9, SR_TID.X ;  /* 0x0000000000097919 */ /* 0x003e220000002100 */
[----:B------:R-:W1:Y:S01]  /*13850*/  S2R R8, SR_TID.X ;  /* 0x0000000000087919 */ /* 0x000e620000002100 */
[----:B---3--:R-:W-:Y:S01]  /*13860*/  ISETP.NE.AND P0, PT, R7, 0x1, PT ;  /* 0x000000010700780c */ /* 0x008fe20003f05270 */
[----:B0-----:R-:W-:-:S02]  /*13870*/  IMAD.SHL.U32 R9, R9, 0x8, RZ ;  /* 0x0000000809097824 */ /* 0x001fc400078e00ff */
[----:B-1----:R-:W-:-:S03]  /*13880*/  IMAD.SHL.U32 R10, R8, 0x8, RZ ;  /* 0x00000008080a7824 */ /* 0x002fc600078e00ff */
[----:B------:R-:W-:-:S04]  /*13890*/  LOP3.LUT R9, R9, 0x38, RZ, 0xc0, !PT ;  /* 0x0000003809097812 */ /* 0x000fc800078ec0ff */
[C---:B------:R-:W-:Y:S02]  /*138a0*/  LOP3.LUT R11, R9.reuse, 0x40, RZ, 0xfc, !PT ;  /* 0x00000040090b7812 */ /* 0x040fe400078efcff */
[----:B------:R-:W-:Y:S02]  /*138b0*/  LOP3.LUT R9, R9, 0x80, RZ, 0xfc, !PT ;  /* 0x0000008009097812 */ /* 0x000fe400078efcff */
[----:B------:R-:W-:Y:S01]  /*138c0*/  LOP3.LUT R10, R10, 0x38, RZ, 0xc0, !PT ;  /* 0x000000380a0a7812 */ /* 0x000fe200078ec0ff */
[----:B--2---:R-:W-:Y:S02]  /*138d0*/  IMAD.MOV.U32 R3, RZ, RZ, R5 ;  /* 0x000000ffff037224 */ /* 0x004fe400078e0005 */
[----:B------:R-:W0:Y:S01]  /*138e0*/  S2R R5, SR_TID.X ;  /* 0x0000000000057919 */ /* 0x000e220000002100 */
[----:B----4-:R-:W-:Y:S02]  /*138f0*/  IMAD R0, R0, UR4, RZ ;  /* 0x0000000400007c24 */ /* 0x010fe4000f8e02ff */
        /* <DEDUP_REMOVED lines=30> */
[C---:B------:R-:W-:Y:S01]  /*13ae0*/  IMAD.WIDE.U32 R4, R0.reuse, UR4, R2 ;  /* 0x0000000400047c25 */ /* 0x040fe2000f8e0002 */
[----:B------:R-:W-:Y:S02]  /*13af0*/  ULDC UR4, c[0x0][0x2b8] ;  /* 0x0000ae0000047ab9 */ /* 0x000fe40000000800 */
[----:B------:R-:W-:Y:S01]  /*13b00*/  ISETP.GE.AND P0, PT, R9, UR4, PT ;  /* 0x0000000409007c0c */ /* 0x000fe2000bf06270 */
[----:B------:R-:W-:Y:S01]  /*13b10*/  IMAD R0, R0, UR5, R6 ;  /* 0x0000000500007c24 */ /* 0x000fe2000f8e0206 */
[----:B------:R0:W5:Y:S01]  /*13b20*/  LDL R9, [R1+0x24] ;  /* 0x0000240001097983 */ /* 0x0001620000100800 */
[----:B------:R-:W-:Y:S02]  /*13b30*/  LEA R3, P3, R4, UR6, 0x1 ;  /* 0x0000000604037c11 */ /* 0x000fe4000f8608ff */
[----:B------:R-:W-:Y:S01]  /*13b40*/  IMAD.IADD R0, R5, 0x1, R0 ;  /* 0x0000000105007824 */ /* 0x000fe200078e0200 */
[----:B------:R-:W-:-:S02]  /*13b50*/  ISETP.GE.AND P2, PT, R10, UR4, PT ;  /* 0x000000040a007c0c */ /* 0x000fc4000bf46270 */
[----:B------:R-:W-:Y:S01]  /*13b60*/  ISETP.GE.AND P1, PT, R11, UR4, PT ;  /* 0x000000040b007c0c */ /* 0x000fe2000bf26270 */
[----:B------:R-:W-:Y:S01]  /*13b70*/  UMOV UR4, 0xffffffff ;  /* 0xffffffff00047882 */ /* 0x000fe20000000000 */
[----:B------:R-:W-:Y:S02]  /*13b80*/  LEA.HI.X R0, R4, UR7, R0, 0x1, P3 ;  /* 0x0000000704007c11 */ /* 0x000fe400098f0c00 */
[----:B0-----:R-:W-:Y:S09]  /*13b90*/  BRA.DIV UR4, `(.L_x_6006) ;  /* 0x0000004a044c7947 */ /* 0x001ff2000b800000 */
[----:B------:R-:W0:Y:S02]  /*13ba0*/  S2R R4, SR_TID.X ;  /* 0x0000000000047919 */ /* 0x000e240000002100 */
[----:B0-----:R-:W-:-:S04]  /*13bb0*/  LOP3.LUT R4, R4, 0x7f, RZ, 0xc0, !PT ;  /* 0x0000007f04047812 */ /* 0x001fc800078ec0ff */
[----:B------:R-:W-:Y:S02]  /*13bc0*/  SHF.R.U32.HI R5, RZ, 0x3, R4 ;  /* 0x00000003ff057819 */ /* 0x000fe40000011604 */
[----:B------:R-:W2:Y:S01]  /*13bd0*/  LDL.LU R4, [R1+0x34] ;  /* 0x0000340001047983 */ /* 0x000ea20000300800 */
[----:B------:R-:W-:Y:S02]  /*13be0*/  ULDC.64 UR4, c[0x0][0x208] ;  /* 0x0000820000047ab9 */ /* 0x000fe40000000a00 */
[----:B------:R-:W-:Y:S01]  /*13bf0*/  IMAD R17, R17, 0x80, R5 ;  /* 0x0000008011117824 */ /* 0x000fe200078e0205 */
[----:B------:R-:W-:Y:S04]  /*13c00*/  SHFL.IDX PT, R6, R3, 0x1, 0x181f ;  /* 0x00381f0003067f89 */ /* 0x000fe800000e0000 */
[----:B------:R-:W0:Y:S04]  /*13c10*/  SHFL.IDX PT, R5, R3, RZ, 0x181f ;  /* 0x00181fff03057589 */ /* 0x000e2800000e0000 */
[----:B------:R-:W-:Y:S01]  /*13c20*/  SHFL.IDX PT, R8, R0, 0x1, 0x181f ;  /* 0x00381f0000087f89 */ /* 0x000fe200000e0000 */
[----:B--2---:R-:W-:-:S02]  /*13c30*/  IMAD R2, R4, R7, RZ ;  /* 0x0000000704027224 */ /* 0x004fc400078e02ff */
[----:B------:R-:W-:-:S03]  /*13c40*/  VIADD R4, R17, 0x10 ;  /* 0x0000001011047836 */ /* 0x000fc60000000000 */
[-C--:B------:R-:W-:Y:S02]  /*13c50*/  ISETP.GE.AND P4, PT, R17, R2.reuse, PT ;  /* 0x000000021100720c */ /* 0x080fe40003f86270 */
[----:B------:R-:W-:Y:S02]  /*13c60*/  ISETP.GE.AND P3, PT, R4, R2, PT ;  /* 0x000000020400720c */ /* 0x000fe40003f66270 */
[----:B------:R-:W1:Y:S09]  /*13c70*/  SHFL.IDX PT, R4, R0, RZ, 0x181f ;  /* 0x00181fff00047589 */ /* 0x000e7200000e0000 */
[----:B0-----:R-:W-:-:S05]  /*13c80*/  @!P4 LEA R5, P5, R10, R5, 0x1 ;  /* 0x000000050a05c211 */ /* 0x001fca00078a08ff */
[----:B-1----:R-:W-:Y:S01]  /*13c90*/  @!P4 IMAD.X R4, RZ, RZ, R4, P5 ;  /* 0x000000ffff04c224 */ /* 0x002fe200028e0604 */
[----:B------:R-:W-:-:S04]  /*13ca0*/  @!P3 LEA R7, P5, R10, R6, 0x1 ;  /* 0x000000060a07b211 */ /* 0x000fc800078a08ff */
        /* <DEDUP_REMOVED lines=9> */
[----:B------:R-:W0:Y:S04]  /*13d40*/  SHFL.IDX PT, R7, R3, 0x2, 0x181f ;  /* 0x00581f0003077f89 */ /* 0x000e2800000e0000 */
[----:B------:R-:W-:Y:S04]  /*13d50*/  @!P3 LDGSTS.E.BYPASS.LTC128B.128 [R9+0x15c00], desc[UR4][R4.64], !P2 ;  /* 0x15c000000409bfae */ /* 0x000fe8000d101d44 */
[----:B------:R-:W-:Y:S04]  /*13d60*/  @!P3 LDGSTS.E.BYPASS.LTC128B.128 [R9+0x19c00], desc[UR4][R4.64+0x80], !P1 ;  /* 0x19c000800409bfae */ /* 0x000fe8000c901d44 */
[----:B------:R1:W-:Y:S04]  /*13d70*/  @!P3 LDGSTS.E.BYPASS.LTC128B.128 [R9+0x1dc00], desc[UR4][R4.64+0x100], !P0 ;  /* 0x1dc001000409bfae */ /* 0x0003e8000c101d44 */
[----:B------:R-:W2:Y:S01]  /*13d80*/  SHFL.IDX PT, R6, R0, 0x2, 0x181f ;  /* 0x00581f0000067f89 */ /* 0x000ea200000e0000 */
[----:B-1----:R-:W-:-:S05]  /*13d90*/  VIADD R4, R17, 0x20 ;  /* 0x0000002011047836 */ /* 0x002fca0000000000 */
[----:B------:R-:W-:-:S13]  /*13da0*/  ISETP.GE.AND P3, PT, R4, R2, PT ;  /* 0x000000020400720c */ /* 0x000fda0003f66270 */
[----:B0-----:R-:W-:-:S05]  /*13db0*/  @!P3 LEA R7, P4, R10, R7, 0x1 ;  /* 0x000000070a07b211 */ /* 0x001fca00078808ff */
[----:B--2---:R-:W-:-:S04]  /*13dc0*/  @!P3 IMAD.X R4, RZ, RZ, R6, P4 ;  /* 0x000000ffff04b224 */ /* 0x004fc800020e0606 */
[----:B------:R-:W-:Y:S02]  /*13dd0*/  @!P3 IMAD.MOV.U32 R5, RZ, RZ, R4 ;  /* 0x000000ffff05b224 */ /* 0x000fe400078e0004 */
[----:B------:R-:W-:-:S05]  /*13de0*/  @!P3 IMAD.MOV.U32 R4, RZ, RZ, R7 ;  /* 0x000000ffff04b224 */ /* 0x000fca00078e0007 */
        /* <DEDUP_REMOVED lines=53> */
.L_x_6129:
        /* <DEDUP_REMOVED lines=13> */
.L_x_6008:
[----:B------:R-:W-:Y:S05]  /*14210*/  BSYNC B0 ;  /* 0x0000000000007941 */ /* 0x000fea0003800000 */
.L_x_6007:
[----:B01----:R-:W2:Y:S01]  /*14220*/  LDL R9, [R1+0x4] ;  /* 0x0000040001097983 */ /* 0x003ea20000100800 */
[----:B------:R-:W-:Y:S01]  /*14230*/  PLOP3.LUT P0, PT, PT, PT, PT, 0x80, 0x0 ;  /* 0x000000000000781c */ /* 0x000fe20003f0f070 */
[----:B------:R-:W-:Y:S01]  /*14240*/  NOP ;  /* 0x0000000000007918 */ /* 0x000fe20000000000 */
[----:B--2---:R-:W-:-:S11]  /*14250*/  VIADD R6, R9, 0x36800 ;  /* 0x0003680009067836 */ /* 0x004fd60000000000 */
.L_x_6009:
        /* <DEDUP_REMOVED lines=19> */
.L_x_6130:
[----:B------:R-:W-:Y:S05]  /*14390*/  BSYNC B0 ;  /* 0x0000000000007941 */ /* 0x000fea0003800000 */
.L_x_6010:
        /* <DEDUP_REMOVED lines=28> */
[----:B------:R-:W0:Y:S03]  /*14560*/  LDC R5, c[0x0][0x43c] ;  /* 0x00010f00ff057b82 */ /* 0x000e260000000800 */
[----:B------:R-:W3:Y:S01]  /*14570*/  LDL R7, [R1+0x10] ;  /* 0x0000100001077983 */ /* 0x000ee20000100800 */
[----:B------:R-:W-:Y:S01]  /*14580*/  IMAD.MOV.U32 R0, RZ, RZ, R4 ;  /* 0x000000ffff007224 */ /* 0x000fe200078e0004 */
[----:B------:R-:W-:Y:S01]  /*14590*/  ULDC.64 UR6, c[0x0][0x428] ;  /* 0x00010a0000067ab9 */ /* 0x000fe20000000a00 */
[----:B------:R-:W-:Y:S01]  /*145a0*/  ULDC.64 UR8, c[0x0][0x208] ;  /* 0x0000820000087ab9 */ /* 0x000fe20000000a00 */
[----:B0-----:R-:W-:-:S13]  /*145b0*/  ISETP.NE.AND P0, PT, R5, 0x1, PT ;  /* 0x000000010500780c */ /* 0x001fda0003f05270 */
[----:B-----5:R-:W0:Y:S02]  /*145c0*/  @P0 LDC.64 R2, c[0x0][0x440] ;  /* 0x00011000ff020b82 */ /* 0x020e240000000a00 */
        /* <DEDUP_REMOVED lines=13> */
.L_x_6018:
[----:B------:R-:W2:Y:S01]  /*146a0*/  LDL R0, [R1+0x4] ;  /* 0x0000040001007983 */ /* 0x000ea20000100800 */
[----:B------:R-:W-:Y:S01]  /*146b0*/  BSSY B3, `(.L_x_6019) ;  /* 0x0000005000037945 */ /* 0x000fe20003800000 */
[----:B--2---:R-:W-:Y:S01]  /*146c0*/  IMAD R2, R9, 0x8, R0 ;  /* 0x0000000809027824 */ /* 0x004fe200078e0200 */
[----:B------:R-:W-:-:S04]  /*146d0*/  SHF.L.U32 R0, R12, 0x1f, RZ ;  /* 0x0000001f0c007819 */ /* 0x000fc800000006ff */
[----:B------:R-:W1:Y:S02]  /*146e0*/  SYNCS.PHASECHK.TRANS64.TRYWAIT P0, [R2+URZ+0x36840], R0 ;  /* 0x03684000020075a7 */ /* 0x000e64000800017f */
[----:B-1----:R-:W-:Y:S05]  /*146f0*/  @!P0 BRA `(.L_x_6020) ;  /* 0x0000004800888947 */ /* 0x002fea0003800000 */
.L_x_6131:
[----:B------:R-:W-:Y:S05]  /*14700*/  BSYNC B3 ;  /* 0x0000000000037941 */ /* 0x000fea0003800000 */
.L_x_6019:
        /* <DEDUP_REMOVED lines=12> */
.L_x_6022:
[----:B------:R-:W-:Y:S05]  /*147d0*/  BSYNC B3 ;  /* 0x0000000000037941 */ /* 0x000fea0003800000 */
.L_x_6021:
        /* <DEDUP_REMOVED lines=13> */
.L_x_6023:
        /* <DEDUP_REMOVED lines=16> */
.L_x_6024:
        /* <DEDUP_REMOVED lines=16> */
.L_x_6025:
        /* <DEDUP_REMOVED lines=17> */
.L_x_6132:
[----:B------:R-:W-:Y:S05]  /*14bc0*/  BSYNC B3 ;  /* 0x0000000000037941 */ /* 0x000fea0003800000 */
.L_x_6026:
        /* <DEDUP_REMOVED lines=14> */
.L_x_6029:
[----:B------:R-:W-:Y:S05]  /*14cb0*/  BSYNC B3 ;  /* 0x0000000000037941 */ /* 0x000fea0003800000 */
.L_x_6028:
        /* <DEDUP_REMOVED lines=14> */
.L_x_6030:
        /* <DEDUP_REMOVED lines=16> */
.L_x_6031:
        /* <DEDUP_REMOVED lines=16> */
.L_x_6032:
        /* <DEDUP_REMOVED lines=13> */
.L_x_6017:
[----:B------:R-:W-:Y:S05]  /*15070*/  BSYNC B1 ;  /* 0x0000000000017941 */ /* 0x000fea0003800000 */
.L_x_6016:
[----:B------:R-:W2:Y:S04]  /*15080*/  LDL.LU R0, [R1+0x2c] ;  /* 0x00002c0001007983 */ /* 0x000ea80000300800 */
[----:B------:R3:W-:Y:S04]  /*15090*/  STL [R1+0x8], R9 ;  /* 0x0000080901007387 */ /* 0x0007e80000100800 */
[----:B------:R3:W-:Y:S02]  /*150a0*/  STL [R1+0x14], R12 ;  /* 0x0000140c01007387 */ /* 0x0007e40000100800 */
[----:B--23--:R-:W-:-:S07]  /*150b0*/  VIADD R0, R0, 0xfffffffd ;  /* 0xfffffffd00007836 */ /* 0x00cfce0000000000 */
.L_x_6015:
[----:B------:R-:W-:Y:S05]  /*150c0*/  BSYNC B2 ;  /* 0x0000000000027941 */ /* 0x000fea0003800000 */
.L_x_6014:
[----:B------:R-:W-:-:S13]  /*150d0*/  ISETP.NE.AND P0, PT, R4, RZ, PT ;  /* 0x000000ff0400720c */ /* 0x000fda0003f05270 */
[----:B------:R-:W-:Y:S05]  /*150e0*/  @!P0 BRA `(.L_x_6013) ;  /* 0x0000001800088947 */ /* 0x000fea0003800000 */
[----:B0-----:R0:W5:Y:S02]  /*150f0*/  LDL R8, [R1] ;  /* 0x0000000001087983 */ /* 0x0011640000100800 */
.L_x_6067:
[----:B--2---:R-:W2:Y:S04]  /*15100*/  LDL R4, [R1+0x20] ;  /* 0x0000200001047983 */ /* 0x004ea80000100800 */
[----:B---3--:R-:W3:Y:S04]  /*15110*/  LDL R3, [R1+0x8] ;  /* 0x0000080001037983 */ /* 0x008ee80000100800 */
[----:B----4-:R-:W4:Y:S01]  /*15120*/  LDL R2, [R1+0x14] ;  /* 0x0000140001027983 */ /* 0x010f220000100800 */
        /* <DEDUP_REMOVED lines=18> */
[----:B------:R-:W-:Y:S01]  /*15250*/  ULDC.64 UR8, c[0x0][0x208] ;  /* 0x0000820000087ab9 */ /* 0x000fe20000000a00 */
        /* <DEDUP_REMOVED lines=15> */
.L_x_6035:
[----:B------:R-:W3:Y:S01]  /*15350*/  LDL R2, [R1+0x4] ;  /* 0x0000040001027983 */ /* 0x000ee20000100800 */
[----:B------:R-:W-:Y:S01]  /*15360*/  BSSY B2, `(.L_x_6036) ;  /* 0x0000005000027945 */ /* 0x000fe20003800000 */
[----:B---3--:R-:W-:Y:S01]  /*15370*/  IMAD R3, R4, 0x8, R2 ;  /* 0x0000000804037824 */ /* 0x008fe200078e0202 */
[----:B------:R-:W-:-:S04]  /*15380*/  SHF.L.U32 R2, R5, 0x1f, RZ ;  /* 0x0000001f05027819 */ /* 0x000fc800000006ff */
[----:B------:R-:W3:Y:S02]  /*15390*/  SYNCS.PHASECHK.TRANS64.TRYWAIT P0, [R3+URZ+0x36840], R2 ;  /* 0x03684002030075a7 */ /* 0x000ee4000800017f */
[----:B---3--:R-:W-:Y:S05]  /*153a0*/  @!P0 BRA `(.L_x_6037) ;  /* 0x0000003c00848947 */ /* 0x008fea0003800000 */
.L_x_6133:
[----:B------:R-:W-:Y:S05]  /*153b0*/  BSYNC B2 ;  /* 0x0000000000027941 */ /* 0x000fea0003800000 */
.L_x_6036:
        /* <DEDUP_REMOVED lines=12> */
.L_x_6039:
[----:B------:R-:W-:Y:S05]  /*15480*/  BSYNC B2 ;  /* 0x0000000000027941 */ /* 0x000fea0003800000 */
.L_x_6038:
        /* <DEDUP_REMOVED lines=13> */
.L_x_6040:
        /* <DEDUP_REMOVED lines=16> */
.L_x_6041:
        /* <DEDUP_REMOVED lines=16> */
.L_x_6042:
        /* <DEDUP_REMOVED lines=17> */
.L_x_6134:
[----:B------:R-:W-:Y:S05]  /*15870*/  BSYNC B2 ;  /* 0x0000000000027941 */ /* 0x000fea0003800000 */
.L_x_6043:
        /* <DEDUP_REMOVED lines=11> */
.L_x_6046:
[----:B------:R-:W-:Y:S05]  /*15930*/  BSYNC B2 ;  /* 0x0000000000027941 */ /* 0x000fea0003800000 */
.L_x_6045:
        /* <DEDUP_REMOVED lines=14> */
.L_x_6047:
        /* <DEDUP_REMOVED lines=16> */
.L_x_6048:
        /* <DEDUP_REMOVED lines=16> */
.L_x_6049:
        /* <DEDUP_REMOVED lines=13> */
.L_x_6034:
[----:B------:R-:W-:Y:S05]  /*15cf0*/  BSYNC B1 ;  /* 0x0000000000017941 */ /* 0x000fea0003800000 */
.L_x_6033:
[----:B------:R-:W3:Y:S01]  /*15d00*/  LDL R2, [R1+0x20] ;  /* 0x0000200001027983 */ /* 0x000ee20000100800 */
[----:B------:R-:W-:Y:S01]  /*15d10*/  VIADD R3, R4, 0x1 ;  /* 0x0000000104037836 */ /* 0x000fe20000000000 */
[----:B------:R-:W-:Y:S04]  /*15d20*/  BSSY B1, `(.L_x_6050) ;  /* 0x00000bb000017945 */ /* 0x000fe80003800000 */
[----:B------:R-:W-:-:S04]  /*15d30*/  ISETP.NE.AND P0, PT, R3, 0x2, PT ;  /* 0x000000020300780c */ /* 0x000fc80003f05270 */
[----:B------:R-:W-:Y:S02]  /*15d40*/  SEL R11, R3, RZ, P0 ;  /* 0x000000ff030b7207 */ /* 0x000fe40000000000 */
[----:B---3--:R-:W-:Y:S02]  /*15d50*/  ISETP.NE.AND P1, PT, R2, RZ, PT ;  /* 0x000000ff0200720c */ /* 0x008fe40003f25270 */
        /* <DEDUP_REMOVED lines=14> */
[----:B------:R-:W-:Y:S01]  /*15e40*/  ULDC.64 UR8, c[0x0][0x208] ;  /* 0x0000820000087ab9 */ /* 0x000fe20000000a00 */
        /* <DEDUP_REMOVED lines=15> */
.L_x_6052:
[----:B------:R-:W4:Y:S01]  /*15f40*/  LDL R2, [R1+0x4] ;  /* 0x0000040001027983 */ /* 0x000f220000100800 */
[----:B------:R-:W-:Y:S01]  /*15f50*/  SHF.L.U32 R3, R10, 0x1f, RZ ;  /* 0x0000001f0a037819 */ /* 0x000fe200000006ff */
[----:B------:R-:W-:Y:S01]  /*15f60*/  BSSY B2, `(.L_x_6053) ;  /* 0x0000004000027945 */ /* 0x000fe20003800000 */
[----:B----4-:R-:W-:-:S04]  /*15f70*/  IMAD R2, R11, 0x8, R2 ;  /* 0x000000080b027824 */ /* 0x010fc800078e0202 */
[----:B------:R-:W4:Y:S02]  /*15f80*/  SYNCS.PHASECHK.TRANS64.TRYWAIT P0, [R2+URZ+0x36840], R3 ;  /* 0x03684003020075a7 */ /* 0x000f24000800017f */
[----:B----4-:R-:W-:Y:S05]  /*15f90*/  @!P0 BRA `(.L_x_6054) ;  /* 0x0000003000b08947 */ /* 0x010fea0003800000 */
.L_x_6135:
[----:B------:R-:W-:Y:S05]  /*15fa0*/  BSYNC B2 ;  /* 0x0000000000027941 */ /* 0x000fea0003800000 */
.L_x_6053:
        /* <DEDUP_REMOVED lines=12> */
.L_x_6056:
[----:B------:R-:W-:Y:S05]  /*16070*/  BSYNC B2 ;  /* 0x0000000000027941 */ /* 0x000fea0003800000 */
.L_x_6055:
        /* <DEDUP_REMOVED lines=15> */
.L_x_6057:
        /* <DEDUP_REMOVED lines=16> */
.L_x_6058:
        /* <DEDUP_REMOVED lines=16> */
.L_x_6059:
        /* <DEDUP_REMOVED lines=15> */
.L_x_6136:
[----:B------:R-:W-:Y:S05]  /*16460*/  BSYNC B2 ;  /* 0x0000000000027941 */ /* 0x000fea0003800000 */
.L_x_6060:
        /* <DEDUP_REMOVED lines=11> */
.L_x_6063:
[----:B------:R-:W-:Y:S05]  /*16520*/  BSYNC B2 ;  /* 0x0000000000027941 */ /* 0x000fea0003800000 */
.L_x_6062:
        /* <DEDUP_REMOVED lines=13> */
.L_x_6064:
        /* <DEDUP_REMOVED lines=16> */
.L_x_6065:
        /* <DEDUP_REMOVED lines=16> */
.L_x_6066:
        /* <DEDUP_REMOVED lines=13> */
.L_x_6051:
[----:B------:R-:W-:Y:S05]  /*168d0*/  BSYNC B1 ;  /* 0x0000000000017941 */ /* 0x000fea0003800000 */
.L_x_6050:
[C---:B------:R-:W-:Y:S01]  /*168e0*/  ISETP.GT.AND P0, PT, R0.reuse, 0x1, PT ;  /* 0x000000010000780c */ /* 0x040fe20003f04270 */
[----:B------:R-:W-:-:S12]  /*168f0*/  VIADD R0, R0, 0xfffffffe ;  /* 0xfffffffe00007836 */ /* 0x000fd80000000000 */
[----:B------:R-:W-:Y:S05]  /*16900*/  @P0 BRA `(.L_x_6067) ;  /* 0xffffffe400fc0947 */ /* 0x000fea000383ffff */
.L_x_6013:
[----:B------:R-:W-:Y:S05]  /*16910*/  BSYNC B0 ;  /* 0x0000000000007941 */ /* 0x000fea0003800000 */
.L_x_6012:
        /* <DEDUP_REMOVED lines=18> */
.L_x_6069:
[----:B------:R-:W-:Y:S05]  /*16a40*/  BSYNC B0 ;  /* 0x0000000000007941 */ /* 0x000fea0003800000 */
.L_x_6068:
[----:B------:R-:W2:Y:S01]  /*16a50*/  LDL.LU R0, [R1+0x20] ;  /* 0x0000200001007983 */ /* 0x000ea20000300800 */
[----:B------:R-:W-:Y:S01]  /*16a60*/  BSSY B0, `(.L_x_6070) ;  /* 0x0000050000007945 */ /* 0x000fe20003800000 */
[----:B--2---:R-:W-:-:S13]  /*16a70*/  ISETP.NE.AND P0, PT, R0, RZ, PT ;  /* 0x000000ff0000720c */ /* 0x004fda0003f05270 */
        /* <DEDUP_REMOVED lines=10> */
.L_x_6137:
[----:B------:R-:W-:Y:S05]  /*16b20*/  BSYNC B1 ;  /* 0x0000000000017941 */ /* 0x000fea0003800000 */
.L_x_6072:
        /* <DEDUP_REMOVED lines=9> */
.L_x_6075:
[----:B------:R-:W-:Y:S05]  /*16bc0*/  BSYNC B1 ;  /* 0x0000000000017941 */ /* 0x000fea0003800000 */
.L_x_6074:
[----:B------:R-:W2:Y:S04]  /*16bd0*/  LDL.LU R5, [R1+0x18] ;  /* 0x0000180001057983 */ /* 0x000ea80000300800 */
[----:B------:R-:W2:Y:S04]  /*16be0*/  LDL.LU R3, [R1+0xc] ;  /* 0x00000c0001037983 */ /* 0x000ea80000300800 */
[----:B------:R-:W3:Y:S04]  /*16bf0*/  LDL R4, [R1+0x4] ;  /* 0x0000040001047983 */ /* 0x000ee80000100800 */
[----:B0-----:R-:W3:Y:S01]  /*16c00*/  LDL R2, [R1+0x8] ;  /* 0x0000080001027983 */ /* 0x001ee20000100800 */
        /* <DEDUP_REMOVED lines=10> */
.L_x_6076:
        /* <DEDUP_REMOVED lines=16> */
.L_x_6077:
        /* <DEDUP_REMOVED lines=16> */
.L_x_6078:
        /* <DEDUP_REMOVED lines=11> */
.L_x_6071:
[----:B------:R-:W-:Y:S05]  /*16f60*/  BSYNC B0 ;  /* 0x0000000000007941 */ /* 0x000fea0003800000 */
.L_x_6070:
        /* <DEDUP_REMOVED lines=9> */
.L_x_5992:
[----:B------:R-:W-:Y:S05]  /*17000*/  BSYNC B7 ;  /* 0x0000000000077941 */ /* 0x000fea0003800000 */
.L_x_5990:
[----:B0-----:R-:W2:Y:S02]  /*17010*/  LDL R0, [R1+0x50] ;  /* 0x0000500001007983 */ /* 0x001ea40000100800 */
[----:B--2---:R-:W-:-:S13]  /*17020*/  ISETP.NE.AND P0, PT, R0, RZ, PT ;  /* 0x000000ff0000720c */ /* 0x004fda0003f05270 */
        /* <DEDUP_REMOVED lines=11> */
.L_x_6079:
        /* <DEDUP_REMOVED lines=11> */
[----:B------:R0:W2:Y:S01]  /*17190*/  @!P1 LDG.E R3, desc[UR6][R2.64] ;  /* 0x0000000602039981 */ /* 0x0000a2000c1e1900 */
[C---:B------:R-:W-:Y:S02]  /*171a0*/  ISETP.GE.U32.AND P2, PT, R6.reuse, 0x2, PT ;  /* 0x000000020600780c */ /* 0x040fe40003f46070 */
[C---:B------:R-:W-:Y:S01]  /*171b0*/  ISETP.GE.U32.AND P3, PT, R6.reuse, 0x4, PT ;  /* 0x000000040600780c */ /* 0x040fe20003f66070 */
[----:B------:R-:W-:Y:S01]  /*171c0*/  SHFL.IDX PT, R0, R16, RZ, 0x1f ;  /* 0x00001fff10007589 */ /* 0x000fe200000e0000 */
[C---:B------:R-:W-:Y:S02]  /*171d0*/  ISETP.GE.U32.AND P4, PT, R6.reuse, 0x8, PT ;  /* 0x000000080600780c */ /* 0x040fe40003f86070 */
[C---:B------:R-:W-:Y:S01]  /*171e0*/  ISETP.GE.U32.AND P5, PT, R6.reuse, 0x10, PT ;  /* 0x000000100600780c */ /* 0x040fe20003fa6070 */
[----:B0-----:R-:W-:Y:S02]  /*171f0*/  IMAD.MOV.U32 R2, RZ, RZ, RZ ;  /* 0x000000ffff027224 */ /* 0x001fe400078e00ff */
[----:B--2---:R-:W-:Y:S01]  /*17200*/  @!P1 IMAD.MOV.U32 R2, RZ, RZ, R3 ;  /* 0x000000ffff029224 */ /* 0x004fe200078e0003 */
        /* <DEDUP_REMOVED lines=17> */
[----:B------:R0:W2:Y:S02]  /*17320*/  SHFL.IDX PT, R16, R3, 0x1f, 0x1f ;  /* 0x03e01f0003107f89 */ /* 0x0000a400000e0000 */
.L_x_6147:
[----:B------:R-:W-:Y:S02]  /*17330*/  ULDC UR4, c[0x0][0xc38] ;  /* 0x00030e0000047ab9 */ /* 0x000fe40000000800 */
[----:B------:R-:W-:-:S04]  /*17340*/  IMAD.U32 R4, RZ, RZ, UR4 ;  /* 0x00000004ff047e24 */ /* 0x000fc8000f8e00ff */
[----:B--2---:R-:W-:-:S04]  /*17350*/  IMAD R16, R16, R4, RZ ;  /* 0x0000000410107224 */ /* 0x004fc800078e02ff */
[----:B------:R-:W-:-:S05]  /*17360*/  IMAD.IADD R5, R5, 0x1, R16 ;  /* 0x0000000105057824 */ /* 0x000fca00078e0210 */
[----:B------:R-:W-:-:S13]  /*17370*/  ISETP.GT.AND P6, PT, R5, R0, PT ;  /* 0x000000000500720c */ /* 0x000fda0003fc4270 */
[----:B------:R-:W-:Y:S05]  /*17380*/  @P6 BRA `(.L_x_6082) ;  /* 0x0000000000a06947 */ /* 0x000fea0003800000 */
.L_x_6087:
[----:B------:R-:W2:Y:S01]  /*17390*/  LDC R2, c[0x0][0xc3c] ;  /* 0x00030f00ff027b82 */ /* 0x000ea20000000800 */
[----:B------:R-:W-:-:S05]  /*173a0*/  VIADD R19, R19, 0x1f ;  /* 0x0000001f13137836 */ /* 0x000fca0000000000 */
[----:B--2---:R-:W-:-:S13]  /*173b0*/  ISETP.GE.AND P6, PT, R19, R2, PT ;  /* 0x000000021300720c */ /* 0x004fda0003fc6270 */
[----:B------:R-:W-:Y:S05]  /*173c0*/  @P6 BRA `(.L_x_6083) ;  /* 0x0000000400dc6947 */ /* 0x000fea0003800000 */
[----:B0-----:R-:W0:Y:S01]  /*173d0*/  S2R R3, SR_TID.X ;  /* 0x0000000000037919 */ /* 0x001e220000002100 */
[----:B------:R-:W-:Y:S01]  /*173e0*/  BSSY B0, `(.L_x_6084) ;  /* 0x000000a000007945 */ /* 0x000fe20003800000 */
[----:B0-----:R-:W-:-:S05]  /*173f0*/  LOP3.LUT R3, R3, 0x1f, RZ, 0xc0, !PT ;  /* 0x0000001f03037812 */ /* 0x001fca00078ec0ff */
[----:B------:R-:W-:-:S05]  /*17400*/  IMAD.IADD R4, R19, 0x1, R3 ;  /* 0x0000000113047824 */ /* 0x000fca00078e0203 */
[----:B------:R-:W-:Y:S01]  /*17410*/  ISETP.GE.OR P6, PT, R4, R2, !P0 ;  /* 0x000000020400720c */ /* 0x000fe200047c6670 */
[----:B------:R-:W-:-:S12]  /*17420*/  IMAD.MOV.U32 R2, RZ, RZ, RZ ;  /* 0x000000ffff027224 */ /* 0x000fd800078e00ff */
[----:B------:R-:W-:Y:S05]  /*17430*/  @P6 BRA `(.L_x_6085) ;  /* 0x0000000000106947 */ /* 0x000fea0003800000 */
[----:B------:R-:W0:Y:S01]  /*17440*/  LDC.64 R2, c[0x0][0xc80] ;  /* 0x00032000ff027b82 */ /* 0x000e220000000a00 */
[----:B------:R-:W-:Y:S01]  /*17450*/  ULDC.64 UR4, c[0x0][0x208] ;  /* 0x0000820000047ab9 */ /* 0x000fe20000000a00 */
[----:B0-----:R-:W-:-:S06]  /*17460*/  IMAD.WIDE R2, R4, 0x4, R2 ;  /* 0x0000000404027825 */ /* 0x001fcc00078e0202 */
[----:B------:R0:W5:Y:S02]  /*17470*/  LDG.E R2, desc[UR4][R2.64] ;  /* 0x0000000402027981 */ /* 0x000164000c1e1900 */
.L_x_6085:
[----:B------:R-:W-:Y:S05]  /*17480*/  BSYNC B0 ;  /* 0x0000000000007941 */ /* 0x000fea0003800000 */
.L_x_6084:
        /* <DEDUP_REMOVED lines=18> */
.L_x_6155:
[----:B------:R-:W-:Y:S02]  /*175b0*/  ULDC UR4, c[0x0][0xc38] ;  /* 0x00030e0000047ab9 */ /* 0x000fe40000000800 */
[----:B------:R-:W-:-:S04]  /*175c0*/  IMAD.U32 R4, RZ, RZ, UR4 ;  /* 0x00000004ff047e24 */ /* 0x000fc8000f8e00ff */
[----:B--2---:R-:W-:-:S04]  /*175d0*/  IMAD R16, R16, R4, RZ ;  /* 0x0000000410107224 */ /* 0x004fc800078e02ff */
[----:B------:R-:W-:-:S05]  /*175e0*/  IMAD.IADD R5, R16, 0x1, R5 ;  /* 0x0000000110057824 */ /* 0x000fca00078e0205 */
[----:B------:R-:W-:-:S13]  /*175f0*/  ISETP.GT.AND P6, PT, R5, R0, PT ;  /* 0x000000000500720c */ /* 0x000fda0003fc4270 */
[----:B------:R-:W-:Y:S05]  /*17600*/  @!P6 BRA `(.L_x_6087) ;  /* 0xfffffffc0060e947 */ /* 0x000fea000383ffff */
.L_x_6082:
        /* <DEDUP_REMOVED lines=8> */
.L_x_6159:
[----:B------:R-:W-:Y:S01]  /*17690*/  ISETP.NE.AND P0, PT, R5, RZ, PT ;  /* 0x000000ff0500720c */ /* 0x000fe20003f05270 */
[----:B------:R-:W-:-:S12]  /*176a0*/  IMAD.MOV.U32 R5, RZ, RZ, RZ ;  /* 0x000000ffff057224 */ /* 0x000fd800078e00ff */
[----:B------:R-:W-:Y:S05]  /*176b0*/  @!P0 BRA `(.L_x_6089) ;  /* 0x0000000000148947 */ /* 0x000fea0003800000 */
[----:B------:R-:W-:Y:S01]  /*176c0*/  UMOV UR4, 0xffffffff ;  /* 0xffffffff00047882 */ /* 0x000fe20000000000 */
[----:B------:R-:W-:Y:S02]  /*176d0*/  VIADD R12, R6, 0xffffffff ;  /* 0xffffffff060c7836 */ /* 0x000fe40000000000 */
[----:B------:R-:W-:Y:S05]  /*176e0*/  BRA.DIV UR4, `(.L_x_6090) ;  /* 0x0000002604607947 */ /* 0x000fea000b800000 */
[----:B0-----:R0:W0:Y:S02]  /*176f0*/  SHFL.IDX PT, R3, R3, R12, 0x1f ;  /* 0x00001f0c03037589 */ /* 0x00102400000e0000 */
.L_x_6162:
[----:B0-----:R-:W-:-:S07]  /*17700*/  IMAD.MOV.U32 R5, RZ, RZ, R3 ;  /* 0x000000ffff057224 */ /* 0x001fce00078e0003 */
.L_x_6089:
[----:B0-2---:R-:W0:Y:S01]  /*17710*/  LDC.64 R2, c[0x0][0xc90] ;  /* 0x00032400ff027b82 */ /* 0x005e220000000a00 */
[----:B------:R-:W-:Y:S01]  /*17720*/  IMAD.IADD R19, R6, 0x1, R19 ;  /* 0x0000000106137824 */ /* 0x000fe200078e0213 */
[----:B------:R-:W-:-:S03]  /*17730*/  ULDC.64 UR4, c[0x0][0x208] ;  /* 0x0000820000047ab9 */ /* 0x000fc60000000a00 */
[----:B0-----:R-:W-:-:S05]  /*17740*/  IMAD.WIDE R2, R19, 0x4, R2 ;  /* 0x0000000413027825 */ /* 0x001fca00078e0202 */
[----:B----4-:R-:W3:Y:S01]  /*17750*/  LDG.E R7, desc[UR4][R2.64] ;  /* 0x0000000402077981 */ /* 0x010ee2000c1e1900 */
        /* <DEDUP_REMOVED lines=62> */
.L_x_6083:
[----:B------:R-:W-:Y:S01]  /*17b40*/  UMOV UR4, URZ ;  /* 0x0000003f00047c82 */ /* 0x000fe20008000000 */
[----:B------:R-:W-:Y:S01]  /*17b50*/  UMOV UR5, URZ ;  /* 0x0000003f00057c82 */ /* 0x000fe20008000000 */
[----:B------:R-:W-:Y:S01]  /*17b60*/  ULDC UR6, c[0x0][0xc3c] ;  /* 0x00030f0000067ab9 */ /* 0x000fe20000000800 */
[----:B------:R-:W-:Y:S02]  /*17b70*/  IMAD.MOV.U32 R16, RZ, RZ, R0 ;  /* 0x000000ffff107224 */ /* 0x000fe400078e0000 */
[----:B------:R-:W-:Y:S02]  /*17b80*/  IMAD.U32 R17, RZ, RZ, UR4 ;  /* 0x00000004ff117e24 */ /* 0x000fe4000f8e00ff */
[----:B------:R-:W-:Y:S02]  /*17b90*/  IMAD.U32 R18, RZ, RZ, UR5 ;  /* 0x00000005ff127e24 */ /* 0x000fe4000f8e00ff */
[----:B------:R-:W-:-:S07]  /*17ba0*/  IMAD.U32 R19, RZ, RZ, UR6 ;  /* 0x00000006ff137e24 */ /* 0x000fce000f8e00ff */
.L_x_6091:
        /* <DEDUP_REMOVED lines=12> */
.L_x_6080:
[----:B------:R-:W-:Y:S02]  /*17c70*/  ULDC UR4, c[0x0][0xc3c] ;  /* 0x00030f0000047ab9 */ /* 0x000fe40000000800 */
[----:B--2---:R-:W-:-:S13]  /*17c80*/  ISETP.GE.AND P0, PT, R19, UR4, PT ;  /* 0x0000000413007c0c */ /* 0x004fda000bf06270 */
[----:B------:R-:W-:Y:S05]  /*17c90*/  @!P0 BRA `(.L_x_6092) ;  /* 0xffffffa400788947 */ /* 0x000fea000383ffff */
[----:B------:R-:W-:Y:S05]  /*17ca0*/  BSYNC B8 ;  /* 0x0000000000087941 */ /* 0x000fea0003800000 */
.L_x_5986:
[----:B0-----:R-:W2:Y:S01]  /*17cb0*/  LDL.LU R0, [R1+0x48] ;  /* 0x0000480001007983 */ /* 0x001ea20000300800 */
[----:B------:R-:W-:Y:S01]  /*17cc0*/  BSSY B0, `(.L_x_6093) ;  /* 0x000000b000007945 */ /* 0x000fe20003800000 */
[----:B------:R-:W0:Y:S01]  /*17cd0*/  S2R R5, SR_CgaCtaId ;  /* 0x0000000000057919 */ /* 0x000e220000008800 */
[----:B--2---:R-:W-:-:S05]  /*17ce0*/  VIADD R0, R0, 0x1 ;  /* 0x0000000100007836 */ /* 0x004fca0000000000 */
[----:B---3--:R-:W-:-:S04]  /*17cf0*/  LEA.HI R2, R0, R0, RZ, 0x1 ;  /* 0x0000000000027211 */ /* 0x008fc800078f08ff */
[----:B------:R-:W-:-:S05]  /*17d00*/  LOP3.LUT R3, R2, 0xfffffffe, RZ, 0xc0, !PT ;  /* 0xfffffffe02037812 */ /* 0x000fca00078ec0ff */
[----:B------:R-:W-:Y:S01]  /*17d10*/  IMAD.IADD R3, R0, 0x1, -R3 ;  /* 0x0000000100037824 */ /* 0x000fe200078e0a03 */
[----:B------:R-:W-:-:S04]  /*17d20*/  MOV R0, 0x400 ;  /* 0x0000040000007802 */ /* 0x000fc80000000f00 */
[----:B0-----:R-:W-:Y:S02]  /*17d30*/  LEA R0, R5, R0, 0x18 ;  /* 0x0000000005007211 */ /* 0x001fe400078ec0ff */
[----:B------:R-:W-:-:S04]  /*17d40*/  SHF.L.U32 R3, R3, 0x1f, RZ ;  /* 0x0000001f03037819 */ /* 0x000fc800000006ff */
[----:B------:R-:W0:Y:S02]  /*17d50*/  SYNCS.PHASECHK.TRANS64.TRYWAIT P0, [R0+URZ+0x36820], R3 ;  /* 0x03682003000075a7 */ /* 0x000e24000800017f */
[----:B0-----:R-:W-:Y:S05]  /*17d60*/  @!P0 BRA `(.L_x_6094) ;  /* 0x0000001c00e88947 */ /* 0x001fea0003800000 */
.L_x_6163:
[----:B------:R-:W-:Y:S05]  /*17d70*/  BSYNC B0 ;  /* 0x0000000000007941 */ /* 0x000fea0003800000 */
.L_x_6093:
[----:B------:R-:W-:-:S03]  /*17d80*/  UMOV UR4, 0xffffffff ;  /* 0xffffffff00047882 */ /* 0x000fc60000000000 */
[----:B------:R-:W-:Y:S05]  /*17d90*/  BRA.DIV UR4, `(.L_x_6095) ;  /* 0x0000001e04f07947 */ /* 0x000fea000b800000 */
[----:B------:R-:W2:Y:S02]  /*17da0*/  S2R R2, SR_TID.X ;  /* 0x0000000000027919 */ /* 0x000ea40000002100 */
[----:B--2---:R-:W-:-:S04]  /*17db0*/  SHF.R.U32.HI R2, RZ, 0x5, R2 ;  /* 0x00000005ff027819 */ /* 0x004fc80000011602 */
[----:B------:R-:W-:-:S05]  /*17dc0*/  LOP3.LUT R2, R2, 0x3, RZ, 0xc0, !PT ;  /* 0x0000000302027812 */ /* 0x000fca00078ec0ff */
[----:B------:R2:W3:Y:S02]  /*17dd0*/  SHFL.IDX PT, R14, R2, RZ, 0x1f ;  /* 0x00001fff020e7589 */ /* 0x0004e400000e0000 */
.L_x_6166:
[----:B---3--:R-:W-:Y:S01]  /*17de0*/  ISETP.NE.AND P0, PT, R14, RZ, PT ;  /* 0x000000ff0e00720c */ /* 0x008fe20003f05270 */
[----:B------:R-:W-:-:S12]  /*17df0*/  BSSY B0, `(.L_x_6096) ;  /* 0x0000029000007945 */ /* 0x000fd80003800000 */
[----:B------:R-:W-:Y:S05]  /*17e00*/  @P0 BRA `(.L_x_6097) ;  /* 0x00000000009c0947 */ /* 0x000fea0003800000 */
[----:B------:R-:W-:-:S03]  /*17e10*/  UMOV UR4, 0xffffffff ;  /* 0xffffffff00047882 */ /* 0x000fc60000000000 */
[----:B------:R-:W-:Y:S05]  /*17e20*/  BRA.DIV UR4, `(.L_x_6098) ;  /* 0x0000002204007947 */ /* 0x000fea000b800000 */
[----:B------:R-:W-:-:S13]  /*17e30*/  ELECT P6, URZ, PT ;  /* 0x00000000003f782f */ /* 0x000fda00038c0000 */
.L_x_6169:
        /* <DEDUP_REMOVED lines=8> */
.L_x_6099:
[----:B0-----:R-:W2:Y:S04]  /*17ec0*/  LDL R3, [R1+0x8] ;  /* 0x0000080001037983 */ /* 0x001ea80000100800 */
[----:B----4-:R-:W3:Y:S01]  /*17ed0*/  LDL.LU R7, [R1+0x14] ;  /* 0x0000140001077983 */ /* 0x010ee20000300800 */
        /* <DEDUP_REMOVED lines=12> */
.L_x_6170:
[----:B------:R-:W2:Y:S02]  /*17fa0*/  SYNCS.PHASECHK.TRANS64.TRYWAIT P0, [R7+URZ], R2 ;  /* 0x00000002070075a7 */ /* 0x000ea4000800017f */
[----:B--2---:R-:W-:Y:S05]  /*17fb0*/  @!P0 BRA `(.L_x_6101) ;  /* 0x0000001c00d08947 */ /* 0x004fea0003800000 */
.L_x_6171:
[----:B------:R-:W-:Y:S05]  /*17fc0*/  @!P2 BRA `(.L_x_6102) ;  /* 0x000000000004a947 */ /* 0x000fea0003800000 */
[----:B------:R-:W-:Y:S01]  /*17fd0*/  BPT.TRAP 0x1 ;  /* 0x000000040000795c */ /* 0x000fe20000300000 */
.L_x_6102:
[----:B------:R-:W3:Y:S01]  /*17fe0*/  LDL.LU R4, [R1+0x8] ;  /* 0x0000080001047983 */ /* 0x000ee20000300800 */
[----:B------:R-:W-:-:S04]  /*17ff0*/  VIADD R0, R0, 0x36860 ;  /* 0x0003686000007836 */ /* 0x000fc80000000000 */
[----:B---3--:R-:W-:-:S04]  /*18000*/  IMAD R4, R4, 0x8, R0 ;  /* 0x0000000804047824 */ /* 0x008fc800078e0200 */
[----:B------:R-:W3:Y:S02]  /*18010*/  SYNCS.PHASECHK.TRANS64.TRYWAIT P0, [R4+URZ], R5 ;  /* 0x00000005040075a7 */ /* 0x000ee4000800017f */
[----:B---3--:R-:W-:Y:S05]  /*18020*/  @!P0 BRA `(.L_x_6103) ;  /* 0x0000001c00c88947 */ /* 0x008fea0003800000 */
.L_x_6172:
[----:B------:R-:W-:-:S07]  /*18030*/  IMAD R3, R3, 0x8, R0 ;  /* 0x0000000803037824 */ /* 0x000fce00078e0200 */
.L_x_6104:
[----:B----4-:R4:W0:Y:S02]  /*18040*/  SYNCS.PHASECHK.TRANS64.TRYWAIT P0, [R3+URZ], R2 ;  /* 0x00000002030075a7 */ /* 0x010824000800017f */
[----:B0-----:R-:W-:Y:S05]  /*18050*/  @!P0 NANOSLEEP.SYNCS 0x989680 ;  /* 0x009896800000895d */ /* 0x001fea0003900000 */
[----:B------:R-:W0:Y:S02]  /*18060*/  @!P0 SYNCS.PHASECHK.TRANS64 P0, [R3+URZ], R2 ;  /* 0x00000002030085a7 */ /* 0x000e24000800007f */
[----:B0-----:R-:W-:Y:S05]  /*18070*/  @!P0 BRA `(.L_x_6104) ;  /* 0xfffffffc00f08947 */ /* 0x001fea000383ffff */
.L_x_6097:
[----:B------:R-:W-:Y:S05]  /*18080*/  BSYNC B0 ;  /* 0x0000000000007941 */ /* 0x000fea0003800000 */
.L_x_6096:
[----:B------:R-:W-:Y:S05]  /*18090*/  EXIT ;  /* 0x000000000000794d */ /* 0x000fea0003800000 */
.L_x_5928:
[----:B0-----:R-:W-:-:S04]  /*180a0*/  IMAD.U32 R3, RZ, RZ, UR60 ;  /* 0x0000003cff037e24 */ /* 0x001fc8000f8e00ff */
[----:B------:R0:W1:Y:S03]  /*180b0*/  SYNCS.PHASECHK.TRANS64.TRYWAIT P1, [R3+URZ+0x36800], R0 ;  /* 0x03680000030075a7 */ /* 0x000066000802017f */
[----:B-1----:R-:W-:Y:S05]  /*180c0*/  @!P1 NANOSLEEP.SYNCS 0x989680 ;  /* 0x009896800000995d */ /* 0x002fea0003900000 */
[----:B------:R-:W1:Y:S02]  /*180d0*/  @!P1 SYNCS.PHASECHK.TRANS64 P1, [R3+URZ+0x36800], R0 ;  /* 0x03680000030095a7 */ /* 0x000e64000802007f */
[----:B-1----:R-:W-:Y:S05]  /*180e0*/  @!P1 BRA `(.L_x_5928) ;  /* 0xfffffffc00ec9947 */ /* 0x002fea000383ffff */
[----:B------:R-:W-:Y:S05]  /*180f0*/  BRA `(.L_x_6105) ;  /* 0xfffffe98008c7947 */ /* 0x000fea000383ffff */
.L_x_5932:
[----:B-1----:R1:W2:Y:S02]  /*18100*/  SYNCS.PHASECHK.TRANS64.TRYWAIT P2, [R2+URZ+0x36830], R3 ;  /* 0x03683003020075a7 */ /* 0x0022a4000804017f */
[----:B--2---:R-:W-:Y:S05]  /*18110*/  @!P2 NANOSLEEP.SYNCS 0x989680 ;  /* 0x009896800000a95d */ /* 0x004fea0003900000 */
[----:B------:R-:W2:Y:S02]  /*18120*/  @!P2 SYNCS.PHASECHK.TRANS64 P2, [R2+URZ+0x36830], R3 ;  /* 0x036830030200a5a7 */ /* 0x000ea4000804007f */
[----:B--2---:R-:W-:Y:S05]  /*18130*/  @!P2 BRA `(.L_x_5932) ;  /* 0xfffffffc00f0a947 */ /* 0x004fea000383ffff */
[----:B------:R-:W-:Y:S05]  /*18140*/  BRA `(.L_x_5931) ;  /* 0xfffffe9800b07947 */ /* 0x000fea000383ffff */
.L_x_5937:
[----:B-1----:R-:W-:-:S04]  /*18150*/  IMAD.U32 R5, RZ, RZ, UR39 ;  /* 0x00000027ff057e24 */ /* 0x002fc8000f8e00ff */
[----:B------:R1:W2:Y:S03]  /*18160*/  SYNCS.PHASECHK.TRANS64.TRYWAIT P3, [R5+URZ+0x36830], R0 ;  /* 0x03683000050075a7 */ /* 0x0002a6000806017f */
[----:B--2---:R-:W-:Y:S05]  /*18170*/  @!P3 NANOSLEEP.SYNCS 0x989680 ;  /* 0x009896800000b95d */ /* 0x004fea0003900000 */
[----:B------:R-:W2:Y:S02]  /*18180*/  @!P3 SYNCS.PHASECHK.TRANS64 P3, [R5+URZ+0x36830], R0 ;  /* 0x036830000500b5a7 */ /* 0x000ea4000806007f */
[----:B--2---:R-:W-:Y:S05]  /*18190*/  @!P3 BRA `(.L_x_5937) ;  /* 0xfffffffc00ecb947 */ /* 0x004fea000383ffff */
[----:B------:R-:W-:Y:S05]  /*181a0*/  BRA `(.L_x_5936) ;  /* 0xfffffed800587947 */ /* 0x000fea000383ffff */
.L_x_5941:
[----:B-1----:R-:W-:-:S04]  /*181b0*/  IMAD.U32 R3, RZ, RZ, UR10 ;  /* 0x0000000aff037e24 */ /* 0x002fc8000f8e00ff */
[----:B------:R1:W2:Y:S03]  /*181c0*/  SYNCS.PHASECHK.TRANS64.TRYWAIT P3, [R3+URZ+0x36850], R0 ;  /* 0x03685000030075a7 */ /* 0x0002a6000806017f */
[----:B--2---:R-:W-:Y:S05]  /*181d0*/  @!P3 NANOSLEEP.SYNCS 0x989680 ;  /* 0x009896800000b95d */ /* 0x004fea0003900000 */
[----:B------:R-:W2:Y:S02]  /*181e0*/  @!P3 SYNCS.PHASECHK.TRANS64 P3, [R3+URZ+0x36850], R0 ;  /* 0x036850000300b5a7 */ /* 0x000ea4000806007f */
[----:B--2---:R-:W-:Y:S05]  /*181f0*/  @!P3 BRA `(.L_x_5941) ;  /* 0xfffffffc00ecb947 */ /* 0x004fea000383ffff */
[----:B------:R-:W-:Y:S05]  /*18200*/  BRA `(.L_x_5940) ;  /* 0xfffffefc00d07947 */ /* 0x000fea000383ffff */
.L_x_5947:
[----:B-1----:R-:W-:-:S04]  /*18210*/  IMAD.U32 R5, RZ, RZ, UR6 ;  /* 0x00000006ff057e24 */ /* 0x002fc8000f8e00ff */
[----:B------:R1:W2:Y:S03]  /*18220*/  SYNCS.PHASECHK.TRANS64.TRYWAIT P2, [R5+URZ+0x36830], R0 ;  /* 0x03683000050075a7 */ /* 0x0002a6000804017f */
[----:B--2---:R-:W-:Y:S05]  /*18230*/  @!P2 NANOSLEEP.SYNCS 0x989680 ;  /* 0x009896800000a95d */ /* 0x004fea0003900000 */
[----:B------:R-:W2:Y:S02]  /*18240*/  @!P2 SYNCS.PHASECHK.TRANS64 P2, [R5+URZ+0x36830], R0 ;  /* 0x036830000500a5a7 */ /* 0x000ea4000804007f */
[----:B--2---:R-:W-:Y:S05]  /*18250*/  @!P2 BRA `(.L_x_5947) ;  /* 0xfffffffc00eca947 */ /* 0x004fea000383ffff */
[----:B------:R-:W-:Y:S05]  /*18260*/  BRA `(.L_x_5946) ;  /* 0xffffff1c00487947 */ /* 0x000fea000383ffff */
.L_x_5951:
[----:B-1----:R-:W-:-:S04]  /*18270*/  IMAD.U32 R3, RZ, RZ, UR11 ;  /* 0x0000000bff037e24 */ /* 0x002fc8000f8e00ff */
[----:B------:R1:W2:Y:S03]  /*18280*/  SYNCS.PHASECHK.TRANS64.TRYWAIT P2, [R3+URZ+0x36850], R0 ;  /* 0x03685000030075a7 */ /* 0x0002a6000804017f */
[----:B--2---:R-:W-:Y:S05]  /*18290*/  @!P2 NANOSLEEP.SYNCS 0x989680 ;  /* 0x009896800000a95d */ /* 0x004fea0003900000 */
[----:B------:R-:W2:Y:S02]  /*182a0*/  @!P2 SYNCS.PHASECHK.TRANS64 P2, [R3+URZ+0x36850], R0 ;  /* 0x036850000300a5a7 */ /* 0x000ea4000804007f */
[----:B--2---:R-:W-:Y:S05]  /*182b0*/  @!P2 BRA `(.L_x_5951) ;  /* 0xfffffffc00eca947 */ /* 0x004fea000383ffff */
[----:B------:R-:W-:Y:S05]  /*182c0*/  BRA `(.L_x_5950) ;  /* 0xffffff4000bc7947 */ /* 0x000fea000383ffff */
.L_x_5956:
[----:B-1----:R-:W-:-:S04]  /*182d0*/  IMAD.U32 R3, RZ, RZ, UR5 ;  /* 0x00000005ff037e24 */ /* 0x002fc8000f8e00ff */
[----:B------:R1:W2:Y:S03]  /*182e0*/  SYNCS.PHASECHK.TRANS64.TRYWAIT P0, [R3+URZ+0x36850], R2 ;  /* 0x03685002030075a7 */ /* 0x0002a6000800017f */
[----:B--2---:R-:W-:Y:S05]  /*182f0*/  @!P0 NANOSLEEP.SYNCS 0x989680 ;  /* 0x009896800000895d */ /* 0x004fea0003900000 */
[----:B------:R-:W2:Y:S02]  /*18300*/  @!P0 SYNCS.PHASECHK.TRANS64 P0, [R3+URZ+0x36850], R2 ;  /* 0x03685002030085a7 */ /* 0x000ea4000800007f */
[----:B--2---:R-:W-:Y:S05]  /*18310*/  @!P0 BRA `(.L_x_5956) ;  /* 0xfffffffc00ec8947 */ /* 0x004fea000383ffff */
[----:B------:R-:W-:Y:S05]  /*18320*/  BRA `(.L_x_5955) ;  /* 0xffffff5c006c7947 */ /* 0x000fea000383ffff */
.L_x_5998:
        /* <DEDUP_REMOVED lines=8> */
[----:B01----:R-:W-:Y:S05]  /*183b0*/  WARPSYNC.COLLECTIVE R15, `(.L_x_6107) ;  /* 0x000000000f087348 */ /* 0x003fea0003c00000 */
[----:B------:R2:W3:Y:S02]  /*183c0*/  SHFL.IDX P6, R14, R13, R12, R11 ;  /* 0x0000000c0d0e7389 */ /* 0x0004e400000c000b */
[----:B0123--:R-:W-:Y:S01]  /*183d0*/  ENDCOLLECTIVE ;  /* 0x000000000000791b */ /* 0x00ffe20003800000 */
.L_x_6107:
[----:B------:R-:W-:Y:S05]  /*183e0*/  BSYNC B0 ;  /* 0x0000000000007941 */ /* 0x000fea0003800000 */
.L_x_6106:
[----:B------:R-:W-:Y:S05]  /*183f0*/  BRA `(.L_x_6108) ;  /* 0xffffffa800d87947 */ /* 0x000fea000383ffff */
.L_x_6000:
[----:B------:R-:W-:Y:S01]  /*18400*/  BSSY B0, `(.L_x_6109) ;  /* 0x0000006000007945 */ /* 0x000fe20003800000 */
[----:B------:R-:W-:-:S07]  /*18410*/  IMAD.MOV.U32 R15, RZ, RZ, -0x1 ;  /* 0xffffffffff0f7424 */ /* 0x000fce00078e00ff */
[----:B0123--:R-:W-:Y:S05]  /*18420*/  WARPSYNC.COLLECTIVE R15, `(.L_x_6110) ;  /* 0x000000000f0c7348 */ /* 0x00ffea0003c00000 */
[----:B------:R-:W-:Y:S02]  /*18430*/  ELECT P6, UR62, PT ;  /* 0x00000000003e782f */ /* 0x000fe400038c0000 */
[----:B------:R-:W-:Y:S01]  /*18440*/  MOV R14, UR62 ;  /* 0x0000003e000e7c02 */ /* 0x000fe20008000f00 */
[----:B0123--:R-:W-:Y:S10]  /*18450*/  ENDCOLLECTIVE ;  /* 0x000000000000791b */ /* 0x00fff40003800000 */
.L_x_6110:
[----:B------:R-:W-:Y:S05]  /*18460*/  BSYNC B0 ;  /* 0x0000000000007941 */ /* 0x000fea0003800000 */
.L_x_6109:
[----:B------:R-:W-:Y:S05]  /*18470*/  BRA `(.L_x_6111) ;  /* 0xffffffa800e07947 */ /* 0x000fea000383ffff */
.L_x_6002:
[----:B---3--:R3:W4:Y:S02]  /*18480*/  SYNCS.PHASECHK.TRANS64.TRYWAIT P0, [R0+URZ+0x36840], R2 ;  /* 0x03684002000075a7 */ /* 0x008724000800017f */
[----:B----4-:R-:W-:Y:S05]  /*18490*/  @!P0 NANOSLEEP.SYNCS 0x989680 ;  /* 0x009896800000895d */ /* 0x010fea0003900000 */
[----:B------:R-:W4:Y:S02]  /*184a0*/  @!P0 SYNCS.PHASECHK.TRANS64 P0, [R0+URZ+0x36840], R2 ;  /* 0x03684002000085a7 */ /* 0x000f24000800007f */
[----:B----4-:R-:W-:Y:S05]  /*184b0*/  @!P0 BRA `(.L_x_6002) ;  /* 0xfffffffc00f08947 */ /* 0x010fea000383ffff */
[----:B------:R-:W-:Y:S05]  /*184c0*/  BRA `(.L_x_6112) ;  /* 0xffffffac00507947 */ /* 0x000fea000383ffff */
.L_x_6006:
[----:B------:R-:W2:Y:S01]  /*184d0*/  LDL.LU R11, [R1+0x34] ;  /* 0x00003400010b7983 */ /* 0x000ea20000300800 */
[----:B------:R-:W-:Y:S01]  /*184e0*/  IMAD.MOV.U32 R13, RZ, RZ, R0 ;  /* 0x000000ffff0d7224 */ /* 0x000fe200078e0000 */
[----:B------:R-:W-:Y:S01]  /*184f0*/  LOP3.LUT R8, R8, 0x7f, RZ, 0xc0, !PT ;  /* 0x0000007f08087812 */ /* 0x000fe200078ec0ff */
[----:B------:R-:W-:Y:S02]  /*18500*/  IMAD.MOV.U32 R12, RZ, RZ, RZ ;  /* 0x000000ffff0c7224 */ /* 0x000fe400078e00ff */
[----:B------:R-:W-:Y:S01]  /*18510*/  IMAD.MOV.U32 R15, RZ, RZ, -0x1 ;  /* 0xffffffffff0f7424 */ /* 0x000fe200078e00ff */
[----:B------:R-:W-:-:S05]  /*18520*/  SHF.R.U32.HI R6, RZ, 0x3, R8 ;  /* 0x00000003ff067819 */ /* 0x000fca0000011608 */
[----:B------:R-:W-:Y:S02]  /*18530*/  IMAD R17, R17, 0x80, R6 ;  /* 0x0000008011117824 */ /* 0x000fe400078e0206 */
[----:B--2---:R-:W-:Y:S02]  /*18540*/  IMAD R2, R11, R7, RZ ;  /* 0x000000070b027224 */ /* 0x004fe400078e02ff */
[----:B------:R-:W-:-:S03]  /*18550*/  IMAD.MOV.U32 R11, RZ, RZ, 0x181f ;  /* 0x0000181fff0b7424 */ /* 0x000fc600078e00ff */
[----:B------:R-:W-:-:S13]  /*18560*/  ISETP.GE.AND P3, PT, R17, R2, PT ;  /* 0x000000021100720c */ /* 0x000fda0003f66270 */
[----:B-----5:R-:W-:Y:S05]  /*18570*/  WARPSYNC.COLLECTIVE R15, `(.L_x_6113) ;  /* 0x000000000f087348 */ /* 0x020fea0003c00000 */
[----:B------:R0:W1:Y:S02]  /*18580*/  SHFL.IDX P6, R14, R13, R12, R11 ;  /* 0x0000000c0d0e7389 */ /* 0x00006400000c000b */
[----:B01---5:R-:W-:Y:S01]  /*18590*/  ENDCOLLECTIVE ;  /* 0x000000000000791b */ /* 0x023fe20003800000 */
.L_x_6113:
[----:B------:R-:W-:Y:S02]  /*185a0*/  IMAD.MOV.U32 R13, RZ, RZ, R3 ;  /* 0x000000ffff0d7224 */ /* 0x000fe400078e0003 */
[----:B------:R-:W-:-:S07]  /*185b0*/  IMAD.MOV.U32 R4, RZ, RZ, R14 ;  /* 0x000000ffff047224 */ /* 0x000fce00078e000e */
[----:B------:R-:W-:Y:S05]  /*185c0*/  WARPSYNC.COLLECTIVE R15, `(.L_x_6114) ;  /* 0x000000000f087348 */ /* 0x000fea0003c00000 */
[----:B------:R0:W1:Y:S02]  /*185d0*/  SHFL.IDX P6, R14, R13, R12, R11 ;  /* 0x0000000c0d0e7389 */ /* 0x00006400000c000b */
[----:B01----:R-:W-:Y:S01]  /*185e0*/  ENDCOLLECTIVE ;  /* 0x000000000000791b */ /* 0x003fe20003800000 */
.L_x_6114:
        /* <DEDUP_REMOVED lines=18> */
.L_x_6115:
[----:B------:R-:W-:-:S05]  /*18710*/  VIADD R4, R17, 0x10 ;  /* 0x0000001011047836 */ /* 0x000fca0000000000 */
[----:B------:R-:W-:Y:S01]  /*18720*/  ISETP.GE.AND P3, PT, R4, R2, PT ;  /* 0x000000020400720c */ /* 0x000fe20003f66270 */
[----:B------:R-:W-:Y:S02]  /*18730*/  IMAD.MOV.U32 R13, RZ, RZ, R3 ;  /* 0x000000ffff0d7224 */ /* 0x000fe400078e0003 */
[----:B------:R-:W-:-:S10]  /*18740*/  IMAD.MOV.U32 R8, RZ, RZ, R14 ;  /* 0x000000ffff087224 */ /* 0x000fd400078e000e */
[----:B------:R-:W-:Y:S05]  /*18750*/  WARPSYNC.COLLECTIVE R15, `(.L_x_6116) ;  /* 0x000000000f087348 */ /* 0x000fea0003c00000 */
[----:B------:R0:W1:Y:S02]  /*18760*/  SHFL.IDX P6, R14, R13, R12, R11 ;  /* 0x0000000c0d0e7389 */ /* 0x00006400000c000b */
[----:B01----:R-:W-:Y:S01]  /*18770*/  ENDCOLLECTIVE ;  /* 0x000000000000791b */ /* 0x003fe20003800000 */
.L_x_6116:
[----:B------:R-:W-:Y:S01]  /*18780*/  ULDC.64 UR4, c[0x0][0x208] ;  /* 0x0000820000047ab9 */ /* 0x000fe20000000a00 */
[----:B------:R-:W-:Y:S02]  /*18790*/  IMAD.MOV.U32 R13, RZ, RZ, R0 ;  /* 0x000000ffff0d7224 */ /* 0x000fe400078e0000 */
[----:B------:R-:W-:Y:S02]  /*187a0*/  IMAD.MOV.U32 R12, RZ, RZ, 0x2 ;  /* 0x00000002ff0c7424 */ /* 0x000fe400078e00ff */
[----:B------:R-:W-:-:S05]  /*187b0*/  IMAD.MOV.U32 R6, RZ, RZ, R14 ;  /* 0x000000ffff067224 */ /* 0x000fca00078e000e */
[----:B------:R-:W-:-:S05]  /*187c0*/  @!P3 LEA R7, P5, R10, R6, 0x1 ;  /* 0x000000060a07b211 */ /* 0x000fca00078a08ff */
[----:B------:R-:W-:Y:S02]  /*187d0*/  @!P3 IMAD.X R6, RZ, RZ, R8, P5 ;  /* 0x000000ffff06b224 */ /* 0x000fe400028e0608 */
        /* <DEDUP_REMOVED lines=11> */
.L_x_6117:
[----:B------:R-:W-:-:S05]  /*18890*/  VIADD R4, R17, 0x20 ;  /* 0x0000002011047836 */ /* 0x000fca0000000000 */
[----:B------:R-:W-:Y:S01]  /*188a0*/  ISETP.GE.AND P3, PT, R4, R2, PT ;  /* 0x000000020400720c */ /* 0x000fe20003f66270 */
[----:B------:R-:W-:Y:S02]  /*188b0*/  IMAD.MOV.U32 R13, RZ, RZ, R3 ;  /* 0x000000ffff0d7224 */ /* 0x000fe400078e0003 */
[----:B------:R-:W-:-:S10]  /*188c0*/  IMAD.MOV.U32 R6, RZ, RZ, R14 ;  /* 0x000000ffff067224 */ /* 0x000fd400078e000e */
[----:B------:R-:W-:Y:S05]  /*188d0*/  WARPSYNC.COLLECTIVE R15, `(.L_x_6118) ;  /* 0x000000000f087348 */ /* 0x000fea0003c00000 */
[----:B------:R0:W1:Y:S02]  /*188e0*/  SHFL.IDX P6, R14, R13, R12, R11 ;  /* 0x0000000c0d0e7389 */ /* 0x00006400000c000b */
[----:B01----:R-:W-:Y:S01]  /*188f0*/  ENDCOLLECTIVE ;  /* 0x000000000000791b */ /* 0x003fe20003800000 */
.L_x_6118:
        /* <DEDUP_REMOVED lines=18> */
.L_x_6119:
[----:B------:R-:W-:-:S05]  /*18a20*/  VIADD R4, R17, 0x30 ;  /* 0x0000003011047836 */ /* 0x000fca0000000000 */
[----:B------:R-:W-:Y:S01]  /*18a30*/  ISETP.GE.AND P3, PT, R4, R2, PT ;  /* 0x000000020400720c */ /* 0x000fe20003f66270 */
[----:B------:R-:W-:Y:S02]  /*18a40*/  IMAD.MOV.U32 R13, RZ, RZ, R3 ;  /* 0x000000ffff0d7224 */ /* 0x000fe400078e0003 */
[----:B------:R-:W-:-:S10]  /*18a50*/  IMAD.MOV.U32 R4, RZ, RZ, R14 ;  /* 0x000000ffff047224 */ /* 0x000fd400078e000e */
[----:B------:R-:W-:Y:S05]  /*18a60*/  WARPSYNC.COLLECTIVE R15, `(.L_x_6120) ;  /* 0x000000000f087348 */ /* 0x000fea0003c00000 */
[----:B------:R0:W1:Y:S02]  /*18a70*/  SHFL.IDX P6, R14, R13, R12, R11 ;  /* 0x0000000c0d0e7389 */ /* 0x00006400000c000b */
[----:B01----:R-:W-:Y:S01]  /*18a80*/  ENDCOLLECTIVE ;  /* 0x000000000000791b */ /* 0x003fe20003800000 */
.L_x_6120:
        /* <DEDUP_REMOVED lines=18> */
.L_x_6121:
[----:B------:R-:W-:-:S05]  /*18bb0*/  VIADD R4, R17, 0x40 ;  /* 0x0000004011047836 */ /* 0x000fca0000000000 */
[----:B------:R-:W-:Y:S01]  /*18bc0*/  ISETP.GE.AND P3, PT, R4, R2, PT ;  /* 0x000000020400720c */ /* 0x000fe20003f66270 */
[----:B------:R-:W-:Y:S02]  /*18bd0*/  IMAD.MOV.U32 R13, RZ, RZ, R3 ;  /* 0x000000ffff0d7224 */ /* 0x000fe400078e0003 */
[----:B------:R-:W-:-:S10]  /*18be0*/  IMAD.MOV.U32 R4, RZ, RZ, R14 ;  /* 0x000000ffff047224 */ /* 0x000fd400078e000e */
[----:B------:R-:W-:Y:S05]  /*18bf0*/  WARPSYNC.COLLECTIVE R15, `(.L_x_6122) ;  /* 0x000000000f087348 */ /* 0x000fea0003c00000 */
[----:B------:R0:W1:Y:S02]  /*18c00*/  SHFL.IDX P6, R14, R13, R12, R11 ;  /* 0x0000000c0d0e7389 */ /* 0x00006400000c000b */
[----:B01----:R-:W-:Y:S01]  /*18c10*/  ENDCOLLECTIVE ;  /* 0x000000000000791b */ /* 0x003fe20003800000 */
.L_x_6122:
        /* <DEDUP_REMOVED lines=18> */
.L_x_6123:
[----:B------:R-:W-:-:S05]  /*18d40*/  VIADD R4, R17, 0x50 ;  /* 0x0000005011047836 */ /* 0x000fca0000000000 */
[----:B------:R-:W-:Y:S01]  /*18d50*/  ISETP.GE.AND P3, PT, R4, R2, PT ;  /* 0x000000020400720c */ /* 0x000fe20003f66270 */
[----:B------:R-:W-:Y:S02]  /*18d60*/  IMAD.MOV.U32 R13, RZ, RZ, R3 ;  /* 0x000000ffff0d7224 */ /* 0x000fe400078e0003 */
[----:B------:R-:W-:-:S10]  /*18d70*/  IMAD.MOV.U32 R4, RZ, RZ, R14 ;  /* 0x000000ffff047224 */ /* 0x000fd400078e000e */
[----:B------:R-:W-:Y:S05]  /*18d80*/  WARPSYNC.COLLECTIVE R15, `(.L_x_6124) ;  /* 0x000000000f087348 */ /* 0x000fea0003c00000 */
[----:B------:R0:W1:Y:S02]  /*18d90*/  SHFL.IDX P6, R14, R13, R12, R11 ;  /* 0x0000000c0d0e7389 */ /* 0x00006400000c000b */
[----:B01----:R-:W-:Y:S01]  /*18da0*/  ENDCOLLECTIVE ;  /* 0x000000000000791b */ /* 0x003fe20003800000 */
.L_x_6124:
[----:B------:R-:W-:Y:S01]  /*18db0*/  ULDC.64 UR4, c[0x0][0x208] ;  /* 0x0000820000047ab9 */ /* 0x000fe20000000a00 */
[----:B------:R-:W-:Y:S02]  /*18dc0*/  IMAD.MOV.U32 R13, RZ, RZ, R0 ;  /* 0x000000ffff0d7224 */ /* 0x000fe400078e0000 */
[----:B------:R-:W-:Y:S02]  /*18dd0*/  IMAD.MOV.U32 R12, RZ, RZ, 0x6 ;  /* 0x00000006ff0c7424 */ /* 0x000fe400078e00ff */
[----:B------:R-:W-:-:S05]  /*18de0*/  IMAD.MOV.U32 R5, RZ, RZ, R14 ;  /* 0x000000ffff057224 */ /* 0x000fca00078e000e */
[----:B------:R-:W-:-:S05]  /*18df0*/  @!P3 LEA R5, P4, R10, R5, 0x1 ;  /* 0x000000050a05b211 */ /* 0x000fca00078808ff */
[----:B------:R-:W-:Y:S01]  /*18e00*/  @!P3 IMAD.X R4, RZ, RZ, R4, P4 ;  /* 0x000000ffff04b224 */ /* 0x000fe200020e0604 */
[----:B------:R-:W-:-:S04]  /*18e10*/  ISETP.GE.AND P4, PT, R7, R2, PT ;  /* 0x000000020700720c */ /* 0x000fc80003f86270 */
        /* <DEDUP_REMOVED lines=12> */
.L_x_6125:
[----:B------:R-:W-:Y:S02]  /*18ee0*/  IMAD.MOV.U32 R13, RZ, RZ, R3 ;  /* 0x000000ffff0d7224 */ /* 0x000fe400078e0003 */
[----:B------:R-:W-:-:S07]  /*18ef0*/  IMAD.MOV.U32 R4, RZ, RZ, R14 ;  /* 0x000000ffff047224 */ /* 0x000fce00078e000e */
[----:B------:R-:W-:Y:S05]  /*18f00*/  WARPSYNC.COLLECTIVE R15, `(.L_x_6126) ;  /* 0x000000000f087348 */ /* 0x000fea0003c00000 */
[----:B------:R0:W1:Y:S02]  /*18f10*/  SHFL.IDX P6, R14, R13, R12, R11 ;  /* 0x0000000c0d0e7389 */ /* 0x00006400000c000b */
[----:B01----:R-:W-:Y:S01]  /*18f20*/  ENDCOLLECTIVE ;  /* 0x000000000000791b */ /* 0x003fe20003800000 */
.L_x_6126:
        /* <DEDUP_REMOVED lines=18> */
.L_x_6127:
[----:B------:R-:W-:Y:S02]  /*19050*/  IMAD.MOV.U32 R13, RZ, RZ, R3 ;  /* 0x000000ffff0d7224 */ /* 0x000fe400078e0003 */
[----:B------:R-:W-:-:S07]  /*19060*/  IMAD.MOV.U32 R0, RZ, RZ, R14 ;  /* 0x000000ffff007224 */ /* 0x000fce00078e000e */
[----:B------:R-:W-:Y:S05]  /*19070*/  WARPSYNC.COLLECTIVE R15, `(.L_x_6128) ;  /* 0x000000000f087348 */ /* 0x000fea0003c00000 */
[----:B------:R0:W1:Y:S02]  /*19080*/  SHFL.IDX P6, R14, R13, R12, R11 ;  /* 0x0000000c0d0e7389 */ /* 0x00006400000c000b */
[----:B01----:R-:W-:Y:S01]  /*19090*/  ENDCOLLECTIVE ;  /* 0x000000000000791b */ /* 0x003fe20003800000 */
.L_x_6128:
[----:B------:R-:W-:Y:S01]  /*190a0*/  IMAD.MOV.U32 R3, RZ, RZ, R14 ;  /* 0x000000ffff037224 */ /* 0x000fe200078e000e */
[----:B------:R-:W-:Y:S06]  /*190b0*/  BRA `(.L_x_6129) ;  /* 0xffffffb000207947 */ /* 0x000fec000383ffff */
.L_x_6011:
[----:B0-----:R-:W2:Y:S02]  /*190c0*/  LDL R2, [R1+0x4] ;  /* 0x0000040001027983 */ /* 0x001ea40000100800 */
[----:B--2---:R0:W1:Y:S02]  /*190d0*/  SYNCS.PHASECHK.TRANS64.TRYWAIT P0, [R2+URZ+0x36820], R0 ;  /* 0x03682000020075a7 */ /* 0x004064000800017f */
[----:B-1----:R-:W-:Y:S05]  /*190e0*/  @!P0 NANOSLEEP.SYNCS 0x989680 ;  /* 0x009896800000895d */ /* 0x002fea0003900000 */
[----:B------:R-:W1:Y:S02]  /*190f0*/  @!P0 SYNCS.PHASECHK.TRANS64 P0, [R2+URZ+0x36820], R0 ;  /* 0x03682000020085a7 */ /* 0x000e64000800007f */
[----:B-1----:R-:W-:Y:S05]  /*19100*/  @!P0 BRA `(.L_x_6011) ;  /* 0xfffffffc00ec8947 */ /* 0x002fea000383ffff */
[----:B------:R-:W-:Y:S05]  /*19110*/  BRA `(.L_x_6130) ;  /* 0xffffffb0009c7947 */ /* 0x000fea000383ffff */
.L_x_6020:
[----:B-1----:R1:W2:Y:S02]  /*19120*/  SYNCS.PHASECHK.TRANS64.TRYWAIT P0, [R2+URZ+0x36840], R0 ;  /* 0x03684000020075a7 */ /* 0x0022a4000800017f */
[----:B--2---:R-:W-:Y:S05]  /*19130*/  @!P0 NANOSLEEP.SYNCS 0x989680 ;  /* 0x009896800000895d */ /* 0x004fea0003900000 */
[----:B------:R-:W2:Y:S02]  /*19140*/  @!P0 SYNCS.PHASECHK.TRANS64 P0, [R2+URZ+0x36840], R0 ;  /* 0x03684000020085a7 */ /* 0x000ea4000800007f */
[----:B--2---:R-:W-:Y:S05]  /*19150*/  @!P0 BRA `(.L_x_6020) ;  /* 0xfffffffc00f08947 */ /* 0x004fea000383ffff */
[----:B------:R-:W-:Y:S05]  /*19160*/  BRA `(.L_x_6131) ;  /* 0xffffffb400647947 */ /* 0x000fea000383ffff */
.L_x_6027:
[----:B0-----:R0:W1:Y:S02]  /*19170*/  SYNCS.PHASECHK.TRANS64.TRYWAIT P0, [R2+URZ+0x60], R0 ;  /* 0x00006000020075a7 */ /* 0x001064000800017f */
[----:B-1----:R-:W-:Y:S05]  /*19180*/  @!P0 NANOSLEEP.SYNCS 0x989680 ;  /* 0x009896800000895d */ /* 0x002fea0003900000 */
[----:B------:R-:W1:Y:S02]  /*19190*/  @!P0 SYNCS.PHASECHK.TRANS64 P0, [R2+URZ+0x60], R0 ;  /* 0x00006000020085a7 */ /* 0x000e64000800007f */
[----:B-1----:R-:W-:Y:S05]  /*191a0*/  @!P0 BRA `(.L_x_6027) ;  /* 0xfffffffc00f08947 */ /* 0x002fea000383ffff */
[----:B------:R-:W-:Y:S05]  /*191b0*/  BRA `(.L_x_6132) ;  /* 0xffffffb800807947 */ /* 0x000fea000383ffff */
.L_x_6037:
[----:B---3--:R3:W4:Y:S02]  /*191c0*/  SYNCS.PHASECHK.TRANS64.TRYWAIT P0, [R3+URZ+0x36840], R2 ;  /* 0x03684002030075a7 */ /* 0x008724000800017f */
[----:B----4-:R-:W-:Y:S05]  /*191d0*/  @!P0 NANOSLEEP.SYNCS 0x989680 ;  /* 0x009896800000895d */ /* 0x010fea0003900000 */
[----:B------:R-:W4:Y:S02]  /*191e0*/  @!P0 SYNCS.PHASECHK.TRANS64 P0, [R3+URZ+0x36840], R2 ;  /* 0x03684002030085a7 */ /* 0x000f24000800007f */
[----:B----4-:R-:W-:Y:S05]  /*191f0*/  @!P0 BRA `(.L_x_6037) ;  /* 0xfffffffc00f08947 */ /* 0x010fea000383ffff */
[----:B------:R-:W-:Y:S05]  /*19200*/  BRA `(.L_x_6133) ;  /* 0xffffffc000687947 */ /* 0x000fea000383ffff */
.L_x_6044:
[----:B--2---:R2:W3:Y:S02]  /*19210*/  SYNCS.PHASECHK.TRANS64.TRYWAIT P0, [R2+URZ+0x60], R3 ;  /* 0x00006003020075a7 */ /* 0x0044e4000800017f */
[----:B---3--:R-:W-:Y:S05]  /*19220*/  @!P0 NANOSLEEP.SYNCS 0x989680 ;  /* 0x009896800000895d */ /* 0x008fea0003900000 */
[----:B------:R-:W3:Y:S02]  /*19230*/  @!P0 SYNCS.PHASECHK.TRANS64 P0, [R2+URZ+0x60], R3 ;  /* 0x00006003020085a7 */ /* 0x000ee4000800007f */
[----:B---3--:R-:W-:Y:S05]  /*19240*/  @!P0 BRA `(.L_x_6044) ;  /* 0xfffffffc00f08947 */ /* 0x008fea000383ffff */
[----:B------:R-:W-:Y:S05]  /*19250*/  BRA `(.L_x_6134) ;  /* 0xffffffc400847947 */ /* 0x000fea000383ffff */
.L_x_6054:
[----:B----4-:R4:W0:Y:S02]  /*19260*/  SYNCS.PHASECHK.TRANS64.TRYWAIT P0, [R2+URZ+0x36840], R3 ;  /* 0x03684003020075a7 */ /* 0x010824000800017f */
[----:B0-----:R-:W-:Y:S05]  /*19270*/  @!P0 NANOSLEEP.SYNCS 0x989680 ;  /* 0x009896800000895d */ /* 0x001fea0003900000 */
[----:B------:R-:W0:Y:S02]  /*19280*/  @!P0 SYNCS.PHASECHK.TRANS64 P0, [R2+URZ+0x36840], R3 ;  /* 0x03684003020085a7 */ /* 0x000e24000800007f */
[----:B0-----:R-:W-:Y:S05]  /*19290*/  @!P0 BRA `(.L_x_6054) ;  /* 0xfffffffc00f08947 */ /* 0x001fea000383ffff */
[----:B------:R-:W-:Y:S05]  /*192a0*/  BRA `(.L_x_6135) ;  /* 0xffffffcc003c7947 */ /* 0x000fea000383ffff */
.L_x_6061:
[----:B--2---:R2:W3:Y:S02]  /*192b0*/  SYNCS.PHASECHK.TRANS64.TRYWAIT P0, [R2+URZ+0x60], R5 ;  /* 0x00006005020075a7 */ /* 0x0044e4000800017f */
[----:B---3--:R-:W-:Y:S05]  /*192c0*/  @!P0 NANOSLEEP.SYNCS 0x989680 ;  /* 0x009896800000895d */ /* 0x008fea0003900000 */
[----:B------:R-:W3:Y:S02]  /*192d0*/  @!P0 SYNCS.PHASECHK.TRANS64 P0, [R2+URZ+0x60], R5 ;  /* 0x00006005020085a7 */ /* 0x000ee4000800007f */
[----:B---3--:R-:W-:Y:S05]  /*192e0*/  @!P0 BRA `(.L_x_6061) ;  /* 0xfffffffc00f08947 */ /* 0x008fea000383ffff */
[----:B------:R-:W-:Y:S05]  /*192f0*/  BRA `(.L_x_6136) ;  /* 0xffffffd000587947 */ /* 0x000fea000383ffff */
.L_x_6073:
[----:B0-----:R0:W2:Y:S02]  /*19300*/  SYNCS.PHASECHK.TRANS64.TRYWAIT P0, [R0+URZ+0x36860], R2 ;  /* 0x03686002000075a7 */ /* 0x0010a4000800017f */
[----:B--2---:R-:W-:Y:S05]  /*19310*/  @!P0 NANOSLEEP.SYNCS 0x989680 ;  /* 0x009896800000895d */ /* 0x004fea0003900000 */
[----:B------:R-:W2:Y:S02]  /*19320*/  @!P0 SYNCS.PHASECHK.TRANS64 P0, [R0+URZ+0x36860], R2 ;  /* 0x03686002000085a7 */ /* 0x000ea4000800007f */
[----:B--2---:R-:W-:Y:S05]  /*19330*/  @!P0 BRA `(.L_x_6073) ;  /* 0xfffffffc00f08947 */ /* 0x004fea000383ffff */
[----:B------:R-:W-:Y:S05]  /*19340*/  BRA `(.L_x_6137) ;  /* 0xffffffd400f47947 */ /* 0x000fea000383ffff */
.L_x_6081:
[----:B------:R-:W-:Y:S01]  /*19350*/  BSSY B0, `(.L_x_6138) ;  /* 0x0000008000007945 */ /* 0x000fe20003800000 */
[----:B------:R-:W-:Y:S02]  /*19360*/  IMAD.MOV.U32 R13, RZ, RZ, R16 ;  /* 0x000000ffff0d7224 */ /* 0x000fe400078e0010 */
[----:B------:R-:W-:Y:S02]  /*19370*/  IMAD.MOV.U32 R12, RZ, RZ, RZ ;  /* 0x000000ffff0c7224 */ /* 0x000fe400078e00ff */
[----:B------:R-:W-:Y:S02]  /*19380*/  IMAD.MOV.U32 R11, RZ, RZ, 0x1f ;  /* 0x0000001fff0b7424 */ /* 0x000fe400078e00ff */
[----:B------:R-:W-:-:S07]  /*19390*/  IMAD.MOV.U32 R15, RZ, RZ, -0x1 ;  /* 0xffffffffff0f7424 */ /* 0x000fce00078e00ff */
[----:B-1--45:R-:W-:Y:S05]  /*193a0*/  WARPSYNC.COLLECTIVE R15, `(.L_x_6139) ;  /* 0x000000000f087348 */ /* 0x032fea0003c00000 */
[----:B------:R0:W2:Y:S02]  /*193b0*/  SHFL.IDX P6, R14, R13, R12, R11 ;  /* 0x0000000c0d0e7389 */ /* 0x0000a400000c000b */
[----:B012-45:R-:W-:Y:S01]  /*193c0*/  ENDCOLLECTIVE ;  /* 0x000000000000791b */ /* 0x037fe20003800000 */
.L_x_6139:
[----:B------:R-:W-:Y:S05]  /*193d0*/  BSYNC B0 ;  /* 0x0000000000007941 */ /* 0x000fea0003800000 */
.L_x_6138:
        /* <DEDUP_REMOVED lines=9> */
.L_x_6140:
        /* <DEDUP_REMOVED lines=19> */
.L_x_6141:
[----:B------:R-:W-:Y:S01]  /*195a0*/  IMAD.MOV.U32 R12, RZ, RZ, 0x2 ;  /* 0x00000002ff0c7424 */ /* 0x000fe200078e00ff */
[----:B------:R-:W-:-:S05]  /*195b0*/  SEL R7, R14, RZ, P1 ;  /* 0x000000ff0e077207 */ /* 0x000fca0000800000 */
[----:B------:R-:W-:-:S04]  /*195c0*/  IMAD.IADD R3, R2, 0x1, R7 ;  /* 0x0000000102037824 */ /* 0x000fc800078e0207 */
[----:B------:R-:W-:-:S07]  /*195d0*/  IMAD.MOV.U32 R13, RZ, RZ, R3 ;  /* 0x000000ffff0d7224 */ /* 0x000fce00078e0003 */
[----:B------:R-:W-:Y:S05]  /*195e0*/  WARPSYNC.COLLECTIVE R15, `(.L_x_6142) ;  /* 0x000000000f087348 */ /* 0x000fea0003c00000 */
[----:B------:R0:W1:Y:S02]  /*195f0*/  SHFL.UP P6, R14, R13, R12, R11 ;  /* 0x0400000c0d0e7389 */ /* 0x00006400000c000b */
[----:B01----:R-:W-:Y:S01]  /*19600*/  ENDCOLLECTIVE ;  /* 0x000000000000791b */ /* 0x003fe20003800000 */
.L_x_6142:
        /* <DEDUP_REMOVED lines=8> */
.L_x_6143:
        /* <DEDUP_REMOVED lines=8> */
.L_x_6144:
        /* <DEDUP_REMOVED lines=8> */
.L_x_6145:
        /* <DEDUP_REMOVED lines=9> */
.L_x_6146:
[----:B------:R-:W-:Y:S01]  /*19820*/  IMAD.MOV.U32 R16, RZ, RZ, R14 ;  /* 0x000000ffff107224 */ /* 0x000fe200078e000e */
[----:B------:R-:W-:Y:S06]  /*19830*/  BRA `(.L_x_6147) ;  /* 0xffffffd800bc7947 */ /* 0x000fec000383ffff */
.L_x_6086:
[----:B------:R-:W-:Y:S01]  /*19840*/  BSSY B0, `(.L_x_6148) ;  /* 0x0000008000007945 */ /* 0x000fe20003800000 */
[----:B-----5:R-:W-:Y:S02]  /*19850*/  IMAD.MOV.U32 R13, RZ, RZ, R2 ;  /* 0x000000ffff0d7224 */ /* 0x020fe400078e0002 */
[----:B------:R-:W-:Y:S02]  /*19860*/  IMAD.MOV.U32 R12, RZ, RZ, 0x1 ;  /* 0x00000001ff0c7424 */ /* 0x000fe400078e00ff */
[----:B------:R-:W-:Y:S02]  /*19870*/  IMAD.MOV.U32 R11, RZ, RZ, RZ ;  /* 0x000000ffff0b7224 */ /* 0x000fe400078e00ff */
[----:B------:R-:W-:-:S07]  /*19880*/  IMAD.MOV.U32 R15, RZ, RZ, -0x1 ;  /* 0xffffffffff0f7424 */ /* 0x000fce00078e00ff */
[----:B01--4-:R-:W-:Y:S05]  /*19890*/  WARPSYNC.COLLECTIVE R15, `(.L_x_6149) ;  /* 0x000000000f087348 */ /* 0x013fea0003c00000 */
[----:B------:R2:W3:Y:S02]  /*198a0*/  SHFL.UP P6, R14, R13, R12, R11 ;  /* 0x0400000c0d0e7389 */ /* 0x0004e400000c000b */
[----:B01234-:R-:W-:Y:S01]  /*198b0*/  ENDCOLLECTIVE ;  /* 0x000000000000791b */ /* 0x01ffe20003800000 */
.L_x_6149:
[----:B------:R-:W-:Y:S05]  /*198c0*/  BSYNC B0 ;  /* 0x0000000000007941 */ /* 0x000fea0003800000 */
.L_x_6148:
        /* <DEDUP_REMOVED lines=9> */
.L_x_6150:
[----:B------:R-:W-:Y:S01]  /*19960*/  IMAD.MOV.U32 R12, RZ, RZ, 0x4 ;  /* 0x00000004ff0c7424 */ /* 0x000fe200078e00ff */
[----:B------:R-:W-:-:S05]  /*19970*/  SEL R14, R14, RZ, P2 ;  /* 0x000000ff0e0e7207 */ /* 0x000fca0001000000 */
[----:B------:R-:W-:-:S04]  /*19980*/  IMAD.IADD R3, R3, 0x1, R14 ;  /* 0x0000000103037824 */ /* 0x000fc800078e020e */
[----:B------:R-:W-:-:S07]  /*19990*/  IMAD.MOV.U32 R13, RZ, RZ, R3 ;  /* 0x000000ffff0d7224 */ /* 0x000fce00078e0003 */
[----:B------:R-:W-:Y:S05]  /*199a0*/  WARPSYNC.COLLECTIVE R15, `(.L_x_6151) ;  /* 0x000000000f087348 */ /* 0x000fea0003c00000 */
[----:B------:R0:W1:Y:S02]  /*199b0*/  SHFL.UP P6, R14, R13, R12, R11 ;  /* 0x0400000c0d0e7389 */ /* 0x00006400000c000b */
[----:B01----:R-:W-:Y:S01]  /*199c0*/  ENDCOLLECTIVE ;  /* 0x000000000000791b */ /* 0x003fe20003800000 */
.L_x_6151:
[----:B------:R-:W-:Y:S01]  /*199d0*/  IMAD.MOV.U32 R12, RZ, RZ, 0x8 ;  /* 0x00000008ff0c7424 */ /* 0x000fe200078e00ff */
[----:B------:R-:W-:-:S05]  /*199e0*/  SEL R14, R14, RZ, P3 ;  /* 0x000000ff0e0e7207 */ /* 0x000fca0001800000 */
[----:B------:R-:W-:-:S04]  /*199f0*/  IMAD.IADD R3, R3, 0x1, R14 ;  /* 0x0000000103037824 */ /* 0x000fc800078e020e */
[----:B------:R-:W-:-:S07]  /*19a00*/  IMAD.MOV.U32 R13, RZ, RZ, R3 ;  /* 0x000000ffff0d7224 */ /* 0x000fce00078e0003 */
[----:B------:R-:W-:Y:S05]  /*19a10*/  WARPSYNC.COLLECTIVE R15, `(.L_x_6152) ;  /* 0x000000000f087348 */ /* 0x000fea0003c00000 */
[----:B------:R0:W1:Y:S02]  /*19a20*/  SHFL.UP P6, R14, R13, R12, R11 ;  /* 0x0400000c0d0e7389 */ /* 0x00006400000c000b */
[----:B01----:R-:W-:Y:S01]  /*19a30*/  ENDCOLLECTIVE ;  /* 0x000000000000791b */ /* 0x003fe20003800000 */
.L_x_6152:
[----:B------:R-:W-:Y:S01]  /*19a40*/  IMAD.MOV.U32 R12, RZ, RZ, 0x10 ;  /* 0x00000010ff0c7424 */ /* 0x000fe200078e00ff */
[----:B------:R-:W-:-:S05]  /*19a50*/  SEL R14, R14, RZ, P4 ;  /* 0x000000ff0e0e7207 */ /* 0x000fca0002000000 */
[----:B------:R-:W-:-:S04]  /*19a60*/  IMAD.IADD R3, R3, 0x1, R14 ;  /* 0x0000000103037824 */ /* 0x000fc800078e020e */
[----:B------:R-:W-:-:S07]  /*19a70*/  IMAD.MOV.U32 R13, RZ, RZ, R3 ;  /* 0x000000ffff0d7224 */ /* 0x000fce00078e0003 */
[----:B------:R-:W-:Y:S05]  /*19a80*/  WARPSYNC.COLLECTIVE R15, `(.L_x_6153) ;  /* 0x000000000f087348 */ /* 0x000fea0003c00000 */
[----:B------:R0:W1:Y:S02]  /*19a90*/  SHFL.UP P6, R14, R13, R12, R11 ;  /* 0x0400000c0d0e7389 */ /* 0x00006400000c000b */
[----:B01----:R-:W-:Y:S01]  /*19aa0*/  ENDCOLLECTIVE ;  /* 0x000000000000791b */ /* 0x003fe20003800000 */
.L_x_6153:
        /* <DEDUP_REMOVED lines=8> */
.L_x_6154:
[----:B------:R-:W-:Y:S01]  /*19b30*/  IMAD.MOV.U32 R16, RZ, RZ, R14 ;  /* 0x000000ffff107224 */ /* 0x000fe200078e000e */
[----:B------:R-:W-:Y:S06]  /*19b40*/  BRA `(.L_x_6155) ;  /* 0xffffffd800987947 */ /* 0x000fec000383ffff */
.L_x_6088:
[----:B------:R-:W-:Y:S01]  /*19b50*/  BSSY B0, `(.L_x_6156) ;  /* 0x0000006000007945 */ /* 0x000fe20003800000 */
[----:B------:R-:W-:Y:S01]  /*19b60*/  PLOP3.LUT P6, PT, P6, PT, PT, 0x8, 0x0 ;  /* 0x000000000000781c */ /* 0x000fe200037ce170 */
[----:B------:R-:W-:-:S12]  /*19b70*/  IMAD.MOV.U32 R15, RZ, RZ, -0x1 ;  /* 0xffffffffff0f7424 */ /* 0x000fd800078e00ff */
[----:B01--45:R-:W-:Y:S05]  /*19b80*/  WARPSYNC.COLLECTIVE R15, `(.L_x_6157) ;  /* 0x000000000f087348 */ /* 0x033fea0003c00000 */
[----:B------:R-:W-:Y:S01]  /*19b90*/  VOTE.ANY R14, PT, P6 ;  /* 0x00000000000e7806 */ /* 0x000fe200030e0100 */
[----:B01--45:R-:W-:Y:S06]  /*19ba0*/  ENDCOLLECTIVE ;  /* 0x000000000000791b */ /* 0x033fec0003800000 */
.L_x_6157:
[----:B------:R-:W-:Y:S05]  /*19bb0*/  BSYNC B0 ;  /* 0x0000000000007941 */ /* 0x000fea0003800000 */
.L_x_6156:
        /* <DEDUP_REMOVED lines=9> */
.L_x_6158:
[----:B------:R-:W-:Y:S01]  /*19c50*/  IMAD.MOV.U32 R17, RZ, RZ, R14 ;  /* 0x000000ffff117224 */ /* 0x000fe200078e000e */
[----:B------:R-:W-:Y:S06]  /*19c60*/  BRA `(.L_x_6159) ;  /* 0xffffffd800887947 */ /* 0x000fec000383ffff */
.L_x_6090:
[----:B------:R-:W-:Y:S01]  /*19c70*/  BSSY B0, `(.L_x_6160) ;  /* 0x0000007000007945 */ /* 0x000fe20003800000 */
[----:B------:R-:W-:Y:S02]  /*19c80*/  IMAD.MOV.U32 R13, RZ, RZ, R3 ;  /* 0x000000ffff0d7224 */ /* 0x000fe400078e0003 */
[----:B------:R-:W-:Y:S02]  /*19c90*/  IMAD.MOV.U32 R11, RZ, RZ, 0x1f ;  /* 0x0000001fff0b7424 */ /* 0x000fe400078e00ff */
[----:B------:R-:W-:-:S07]  /*19ca0*/  IMAD.MOV.U32 R15, RZ, RZ, -0x1 ;  /* 0xffffffffff0f7424 */ /* 0x000fce00078e00ff */
[----:B012345:R-:W-:Y:S05]  /*19cb0*/  WARPSYNC.COLLECTIVE R15, `(.L_x_6161) ;  /* 0x000000000f087348 */ /* 0x03ffea0003c00000 */
[----:B------:R0:W0:Y:S02]  /*19cc0*/  SHFL.IDX P6, R14, R13, R12, R11 ;  /* 0x0000000c0d0e7389 */ /* 0x00002400000c000b */
[----:B012345:R-:W-:Y:S01]  /*19cd0*/  ENDCOLLECTIVE ;  /* 0x000000000000791b */ /* 0x03ffe20003800000 */
.L_x_6161:
[----:B------:R-:W-:Y:S05]  /*19ce0*/  BSYNC B0 ;  /* 0x0000000000007941 */ /* 0x000fea0003800000 */
.L_x_6160:
[----:B------:R-:W-:Y:S01]  /*19cf0*/  IMAD.MOV.U32 R3, RZ, RZ, R14 ;  /* 0x000000ffff037224 */ /* 0x000fe200078e000e */
[----:B------:R-:W-:Y:S06]  /*19d00*/  BRA `(.L_x_6162) ;  /* 0xffffffd8007c7947 */ /* 0x000fec000383ffff */
.L_x_6094:
[----:B0-----:R0:W2:Y:S02]  /*19d10*/  SYNCS.PHASECHK.TRANS64.TRYWAIT P0, [R0+URZ+0x36820], R3 ;  /* 0x03682003000075a7 */ /* 0x0010a4000800017f */
[----:B--2---:R-:W-:Y:S05]  /*19d20*/  @!P0 NANOSLEEP.SYNCS 0x989680 ;  /* 0x009896800000895d */ /* 0x004fea0003900000 */
[----:B------:R-:W2:Y:S02]  /*19d30*/  @!P0 SYNCS.PHASECHK.TRANS64 P0, [R0+URZ+0x36820], R3 ;  /* 0x03682003000085a7 */ /* 0x000ea4000800007f */
[----:B--2---:R-:W-:Y:S05]  /*19d40*/  @!P0 BRA `(.L_x_6094) ;  /* 0xfffffffc00f08947 */ /* 0x004fea000383ffff */
[----:B------:R-:W-:Y:S05]  /*19d50*/  BRA `(.L_x_6163) ;  /* 0xffffffe000047947 */ /* 0x000fea000383ffff */
.L_x_6095:
        /* <DEDUP_REMOVED lines=11> */
.L_x_6165:
[----:B------:R-:W-:Y:S05]  /*19e10*/  BSYNC B0 ;  /* 0x0000000000007941 */ /* 0x000fea0003800000 */
.L_x_6164:
[----:B------:R-:W-:Y:S05]  /*19e20*/  BRA `(.L_x_6166) ;  /* 0xffffffdc00ec7947 */ /* 0x000fea000383ffff */
.L_x_6098:
[----:B------:R-:W-:Y:S01]  /*19e30*/  BSSY B1, `(.L_x_6167) ;  /* 0x0000006000017945 */ /* 0x000fe20003800000 */
[----:B------:R-:W-:-:S07]  /*19e40*/  IMAD.MOV.U32 R15, RZ, RZ, -0x1 ;  /* 0xffffffffff0f7424 */ /* 0x000fce00078e00ff */
[----:B012-45:R-:W-:Y:S05]  /*19e50*/  WARPSYNC.COLLECTIVE R15, `(.L_x_6168) ;  /* 0x000000000f0c7348 */ /* 0x037fea0003c00000 */
[----:B------:R-:W-:Y:S02]  /*19e60*/  ELECT P6, UR62, PT ;  /* 0x00000000003e782f */ /* 0x000fe400038c0000 */
[----:B------:R-:W-:Y:S01]  /*19e70*/  MOV R14, UR62 ;  /* 0x0000003e000e7c02 */ /* 0x000fe20008000f00 */
[----:B012-45:R-:W-:Y:S10]  /*19e80*/  ENDCOLLECTIVE ;  /* 0x000000000000791b */ /* 0x037ff40003800000 */
.L_x_6168:
[----:B------:R-:W-:Y:S05]  /*19e90*/  BSYNC B1 ;  /* 0x0000000000017941 */ /* 0x000fea0003800000 */
.L_x_6167:
[----:B------:R-:W-:Y:S05]  /*19ea0*/  BRA `(.L_x_6169) ;  /* 0xffffffdc00e47947 */ /* 0x000fea000383ffff */
.L_x_6100:
[----:B0-----:R0:W2:Y:S02]  /*19eb0*/  SYNCS.PHASECHK.TRANS64.TRYWAIT P0, [R6+URZ], R5 ;  /* 0x00000005060075a7 */ /* 0x0010a4000800017f */
[----:B--2---:R-:W-:Y:S05]  /*19ec0*/  @!P0 NANOSLEEP.SYNCS 0x989680 ;  /* 0x009896800000895d */ /* 0x004fea0003900000 */
[----:B------:R-:W2:Y:S02]  /*19ed0*/  @!P0 SYNCS.PHASECHK.TRANS64 P0, [R6+URZ], R5 ;  /* 0x00000005060085a7 */ /* 0x000ea4000800007f */
[----:B--2---:R-:W-:Y:S05]  /*19ee0*/  @!P0 BRA `(.L_x_6100) ;  /* 0xfffffffc00f08947 */ /* 0x004fea000383ffff */
[----:B------:R-:W-:Y:S05]  /*19ef0*/  BRA `(.L_x_6170) ;  /* 0xffffffe000287947 */ /* 0x000fea000383ffff */
.L_x_6101:
[----:B--2---:R2:W3:Y:S02]  /*19f00*/  SYNCS.PHASECHK.TRANS64.TRYWAIT P0, [R7+URZ], R2 ;  /* 0x00000002070075a7 */ /* 0x0044e4000800017f */
[----:B---3--:R-:W-:Y:S05]  /*19f10*/  @!P0 NANOSLEEP.SYNCS 0x989680 ;  /* 0x009896800000895d */ /* 0x008fea0003900000 */
[----:B------:R-:W3:Y:S02]  /*19f20*/  @!P0 SYNCS.PHASECHK.TRANS64 P0, [R7+URZ], R2 ;  /* 0x00000002070085a7 */ /* 0x000ee4000800007f */
[----:B---3--:R-:W-:Y:S05]  /*19f30*/  @!P0 BRA `(.L_x_6101) ;  /* 0xfffffffc00f08947 */ /* 0x008fea000383ffff */
[----:B------:R-:W-:Y:S05]  /*19f40*/  BRA `(.L_x_6171) ;  /* 0xffffffe0001c7947 */ /* 0x000fea000383ffff */
.L_x_6103:
[----:B---3--:R3:W4:Y:S02]  /*19f50*/  SYNCS.PHASECHK.TRANS64.TRYWAIT P0, [R4+URZ], R5 ;  /* 0x00000005040075a7 */ /* 0x008724000800017f */
[----:B----4-:R-:W-:Y:S05]  /*19f60*/  @!P0 NANOSLEEP.SYNCS 0x989680 ;  /* 0x009896800000895d */ /* 0x010fea0003900000 */
[----:B------:R-:W4:Y:S02]  /*19f70*/  @!P0 SYNCS.PHASECHK.TRANS64 P0, [R4+URZ], R5 ;  /* 0x00000005040085a7 */ /* 0x000f24000800007f */
[----:B----4-:R-:W-:Y:S05]  /*19f80*/  @!P0 BRA `(.L_x_6103) ;  /* 0xfffffffc00f08947 */ /* 0x010fea000383ffff */
[----:B------:R-:W-:Y:S05]  /*19f90*/  BRA `(.L_x_6172) ;  /* 0xffffffe000247947 */ /* 0x000fea000383ffff */
.L_x_6173:
        /* <DEDUP_REMOVED lines=14> */
.L_x_15311:


//--------------------- .text._ZN7cutlass13device_kernelIN5flash11enable_sm90INS1_16FlashAttnFwdSm90INS1_25CollectiveMainloopFwdSm90ILi2EN4cute5tupleIJNS5_1CILi1EEES8_S8_EEENS6_IJNS7_ILi128EEENS7_ILi112EEENS7_ILi192EEEEEELi192ENS_6half_tEfNS_4arch4Sm90ELb1ELb0ELb0ELb1ELb0ELb1ELb0ELb1ELb1ELb1ELb0ELb0EEENS1_21CollectiveEpilogueFwdINS6_IJSA_SC_SB_EEES9_SE_SG_Li256ELb1ELb1ELb0ELb0EEENS1_36VarlenDynamicPersistentTileSchedulerILi128ELi112ELi256ELi128ELb0ELb1ELb1ELb1ELb1ELb1EEEEEEEEEvNT_6ParamsE --------------------------
	.section	.text._ZN7cutlass13device_kernelIN5flash11enable_sm90INS1_16FlashAttnFwdSm90INS1_25CollectiveMainloopFwdSm90ILi2EN4cute5tupleIJNS5_1CILi1EEES8_S8_EEENS6_IJNS7_ILi128EEENS7_ILi112EEENS7_ILi192EEEEEELi192ENS_6half_tEfNS_4arch4Sm90ELb1ELb0ELb0ELb1ELb0ELb1ELb0ELb1ELb1ELb1ELb0ELb0EEENS1_21CollectiveEpilogueFwdINS6_IJSA_SC_SB_EEES9_SE_SG_Li256ELb1ELb1ELb0ELb0EEENS1_36VarlenDynamicPersistentTileSchedulerILi128ELi112ELi256ELi128ELb0ELb1ELb1ELb1ELb1ELb1EEEEEEEEEvNT_6ParamsE,"ax",@progbits
	.align	128
.text._ZN7cutlass13device_kernelIN5flash11enable_sm90INS1_16FlashAttnFwdSm90INS1_25CollectiveMainloopFwdSm90ILi2EN4cute5tupleIJNS5_1CILi1EEES8_S8_EEENS6_IJNS7_ILi128EEENS7_ILi112EEENS7_ILi192EEEEEELi192ENS_6half_tEfNS_4arch4Sm90ELb1ELb0ELb0ELb1ELb0ELb1ELb0ELb1ELb1ELb1ELb0ELb0EEENS1_21CollectiveEpilogueFwdINS6_IJSA_SC_SB_EEES9_SE_SG_Li256ELb1ELb1ELb0ELb0EEENS1_36VarlenDynamicPersistentTileSchedulerILi128ELi112ELi256ELi128ELb0ELb1ELb1ELb1ELb1ELb1EEEEEEEEEvNT_6ParamsE:
        .type           _ZN7cutlass13device_kernelIN5flash11enable_sm90INS1_16FlashAttnFwdSm90INS1_25CollectiveMainloopFwdSm90ILi2EN4cute5tupleIJNS5_1CILi1EEES8_S8_EEENS6_IJNS7_ILi128EEENS7_ILi112EEENS7_ILi192EEEEEELi192ENS_6half_tEfNS_4arch4Sm90ELb1ELb0ELb0ELb1ELb0ELb1ELb0ELb1ELb1ELb1ELb0ELb0EEENS1_21CollectiveEpilogueFwdINS6_IJSA_SC_SB_EEES9_SE_SG_Li256ELb1ELb1ELb0ELb0EEENS1_36VarlenDynamicPersistentTileSchedulerILi128ELi112ELi256ELi128ELb0ELb1ELb1ELb1ELb1ELb1EEEEEEEEEvNT_6ParamsE,@function
        .size           _ZN7cutlass13device_kernelIN5flash11enable_sm90INS1_16FlashAttnFwdSm90INS1_25CollectiveMainloopFwdSm90ILi2EN4cute5tupleIJNS5_1CILi1EEES8_S8_EEENS6_IJNS7_ILi128EEENS7_ILi112EEENS7_ILi192EEEEEELi192ENS_6half_tEfNS_4arch4Sm90ELb1ELb0ELb0ELb1ELb0ELb1ELb0ELb1ELb1ELb1ELb0ELb0EEENS1_21CollectiveEpilogueFwdINS6_IJSA_SC_SB_EEES9_SE_SG_Li256ELb1ELb1ELb0ELb0EEENS1_36VarlenDynamicPersistentTileSchedulerILi128ELi112ELi256ELi128ELb0ELb1ELb1ELb1ELb1ELb1EEEEEEEEEvNT_6ParamsE,(.L_x_15312 - _ZN7cutlass13device_kernelIN5flash11enable_sm90INS1_16FlashAttnFwdSm90INS1_25CollectiveMainloopFwdSm90ILi2EN4cute5tupleIJNS5_1CILi1EEES8_S8_EEENS6_IJNS7_ILi128EEENS7_ILi112EEENS7_ILi192EEEEEELi192ENS_6half_tEfNS_4arch4Sm90ELb1ELb0ELb0ELb1ELb0ELb1ELb0ELb1ELb1ELb1ELb0ELb0EEENS1_21CollectiveEpilogueFwdINS6_IJSA_SC_SB_EEES9_SE_SG_Li256ELb1ELb1ELb0ELb0EEENS1_36VarlenDynamicPersistentTileSchedulerILi128ELi112ELi256ELi128ELb0ELb1ELb1ELb1ELb1ELb1EEEEEEEEEvNT_6ParamsE)
        .other          _ZN7cutlass13device_kernelIN5flash11enable_sm90INS1_16FlashAttnFwdSm90INS1_25CollectiveMainloopFwdSm90ILi2EN4cute5tupleIJNS5_1CILi1EEES8_S8_EEENS6_IJNS7_ILi128EEENS7_ILi112EEENS7_ILi192EEEEEELi192ENS_6half_tEfNS_4arch4Sm90ELb1ELb0ELb0ELb1ELb0ELb1ELb0ELb1ELb1ELb1ELb0ELb0EEENS1_21CollectiveEpilogueFwdINS6_IJSA_SC_SB_EEES9_SE_SG_Li256ELb1ELb1ELb0ELb0EEENS1_36VarlenDynamicPersistentTileSchedulerILi128ELi112ELi256ELi128ELb0ELb1ELb1ELb1ELb1ELb1EEEEEEEEEvNT_6ParamsE,@"STO_CUDA_ENTRY STV_DEFAULT"
_ZN7cutlass13device_kernelIN5flash11enable_sm90INS1_16FlashAttnFwdSm90INS1_25CollectiveMainloopFwdSm90ILi2EN4cute5tupleIJNS5_1CILi1EEES8_S8_EEENS6_IJNS7_ILi128EEENS7_ILi112EEENS7_ILi192EEEEEELi192ENS_6half_tEfNS_4arch4Sm90ELb1ELb0ELb0ELb1ELb0ELb1ELb0ELb1ELb1ELb1ELb0ELb0EEENS1_21CollectiveEpilogueFwdINS6_IJSA_SC_SB_EEES9_SE_SG_Li256ELb1ELb1ELb0ELb0EEENS1_36VarlenDynamicPersistentTileSchedulerILi128ELi112ELi256ELi128ELb0ELb1ELb1ELb1ELb1ELb1EEEEEEEEEvNT_6ParamsE:
        /* <DEDUP_REMOVED lines=24> */
.L_x_6175:
[----:B------:R-:W-:Y:S05]  /*0180*/  BSYNC B0 ;  /* 0x0000000000007941 */ /* 0x000fea0003800000 */
.L_x_6174:
        /* <DEDUP_REMOVED lines=41> */
.L_x_6176:
        /* <DEDUP_REMOVED lines=22> */
.L_x_6177:
        /* <DEDUP_REMOVED lines=18> */
.L_x_6178:
        /* <DEDUP_REMOVED lines=22> */
.L_x_6179:
        /* <DEDUP_REMOVED lines=22> */
.L_x_6180:
        /* <DEDUP_REMOVED lines=10> */
.L_x_6183:
        /* <DEDUP_REMOVED lines=19> */
[----:B------:R-:W-:Y:S02]  /*0b30*/  MOV R17, RZ ;  /* 0x000000ff00117202 */ /* 0x000fe40000000f00 */
[----:B------:R-:W-:Y:S01]  /*0b40*/  CS2R R208, SRZ ;  /* 0x0000000000d07805 */ /* 0x000fe2000001ff00 */
[----:B------:R-:W-:-:S08]  /*0b50*/  IMAD.MOV.U32 R205, RZ, RZ, RZ ;  /* 0x000000ffffcd7224 */ /* 0x000fd000078e00ff */
[----:B------:R-:W-:Y:S01]  /*0b60*/  UIADD3 UR4, UR4, 0x15400, URZ ;  /* 0x0001540004047890 */ /* 0x000fe2000fffe03f */
[----:B--2---:R-:W-:Y:S02]  /*0b70*/  R2UR UR5, R0 ;  /* 0x00000000000572ca */ /* 0x004fe400000e0000 */
[----:B------:R-:W-:-:S04]  /*0b80*/  SHF.R.S32.HI R0, RZ, 0x1f, R18 ;  /* 0x0000001fff007819 */ /* 0x000fc80000011412 */
[----:B0-----:R-:W-:-:S04]  /*0b90*/  LEA.HI R2, R0, R18, RZ, 0x7 ;  /* 0x0000001200027211 */ /* 0x001fc800078f38ff */
[----:B------:R-:W-:Y:S02]  /*0ba0*/  LOP3.LUT R3, R2, 0xffffff80, RZ, 0xc0, !PT ;  /* 0xffffff8002037812 */ /* 0x000fe400078ec0ff */
[----:B------:R-:W-:Y:S01]  /*0bb0*/  SHF.R.S32.HI R11, RZ, 0x7, R2 ;  /* 0x00000007ff0b7819 */ /* 0x000fe20000011402 */
[----:B------:R-:W-:Y:S02]  /*0bc0*/  ULOP3.LUT UR5, UR5, 0x1, URZ, 0xfc, !UPT ;  /* 0x0000000105057892 */ /* 0x000fe4000f8efc3f */
[----:B------:R-:W-:Y:S01]  /*0bd0*/  IMAD.IADD R15, R18, 0x1, -R3 ;  /* 0x00000001120f7824 */ /* 0x000fe200078e0a03 */
[----:B------:R-:W-:Y:S02]  /*0be0*/  LEA.HI R3, R0, R18, RZ, 0x4 ;  /* 0x0000001200037211 */ /* 0x000fe400078f20ff */
[----:B------:R-:W-:Y:S02]  /*0bf0*/  LEA.HI R2, R2, R11, RZ, 0x1 ;  /* 0x0000000b02027211 */ /* 0x000fe400078f08ff */
[----:B------:R-:W-:-:S02]  /*0c00*/  SHF.R.S32.HI R7, RZ, 0x1f, R15 ;  /* 0x0000001fff077819 */ /* 0x000fc4000001140f */
[----:B------:R-:W-:Y:S02]  /*0c10*/  SHF.R.S32.HI R6, RZ, 0x4, R3 ;  /* 0x00000004ff067819 */ /* 0x000fe40000011403 */
[----:B------:R-:W-:Y:S02]  /*0c20*/  LEA.HI R8, R7, R15, RZ, 0x2 ;  /* 0x0000000f07087211 */ /* 0x000fe400078f10ff */
[----:B------:R-:W-:Y:S02]  /*0c30*/  LEA.HI R4, R3, R6, RZ, 0x1 ;  /* 0x0000000603047211 */ /* 0x000fe400078f08ff */
[--C-:B------:R-:W-:Y:S02]  /*0c40*/  SHF.R.S32.HI R9, RZ, 0x2, R8.reuse ;  /* 0x00000002ff097819 */ /* 0x100fe40000011408 */
[----:B------:R-:W-:Y:S02]  /*0c50*/  SHF.R.S32.HI R10, RZ, 0x1f, R8 ;  /* 0x0000001fff0a7819 */ /* 0x000fe40000011408 */
[----:B------:R-:W-:-:S02]  /*0c60*/  LOP3.LUT R5, R4, 0x1ffffffe, RZ, 0xc0, !PT ;  /* 0x1ffffffe04057812 */ /* 0x000fc400078ec0ff */
[----:B------:R-:W-:Y:S02]  /*0c70*/  LEA.HI R10, R10, R9, RZ, 0x3 ;  /* 0x000000090a0a7211 */ /* 0x000fe400078f18ff */
[----:B------:R-:W-:Y:S02]  /*0c80*/  LEA.HI R7, R7, R15, RZ, 0x5 ;  /* 0x0000000f07077211 */ /* 0x000fe400078f28ff */
[----:B------:R-:W-:Y:S02]  /*0c90*/  LOP3.LUT R10, R10, 0xfffffff8, RZ, 0xc0, !PT ;  /* 0xfffffff80a0a7812 */ /* 0x000fe400078ec0ff */
[----:B------:R-:W-:Y:S02]  /*0ca0*/  LEA.HI R4, R0, R18, RZ, 0x5 ;  /* 0x0000001200047211 */ /* 0x000fe400078f28ff */
[----:B------:R-:W-:Y:S01]  /*0cb0*/  LOP3.LUT R3, R3, 0x3fffff0, RZ, 0xc0, !PT ;  /* 0x03fffff003037812 */ /* 0x000fe200078ec0ff */
[----:B------:R-:W-:Y:S01]  /*0cc0*/  IMAD.IADD R10, R9, 0x1, -R10 ;  /* 0x00000001090a7824 */ /* 0x000fe200078e0a0a */
[----:B------:R-:W-:-:S02]  /*0cd0*/  SHF.R.S32.HI R7, RZ, 0x5, R7 ;  /* 0x00000005ff077819 */ /* 0x000fc40000011407 */
[----:B------:R-:W-:Y:S01]  /*0ce0*/  SHF.R.S32.HI R4, RZ, 0x5, R4 ;  /* 0x00000005ff047819 */ /* 0x000fe20000011404 */
[----:B------:R-:W-:Y:S01]  /*0cf0*/  IMAD.IADD R3, R18, 0x1, -R3 ;  /* 0x0000000112037824 */ /* 0x000fe200078e0a03 */
[----:B------:R-:W-:Y:S01]  /*0d00*/  IADD3 R5, R6, -R5, RZ ;  /* 0x8000000506057210 */ /* 0x000fe20007ffe0ff */
[----:B------:R-:W-:Y:S01]  /*0d10*/  IMAD R7, R7, 0x10, R10 ;  /* 0x0000001007077824 */ /* 0x000fe200078e020a */
[----:B------:R-:W-:Y:S01]  /*0d20*/  LEA.HI R6, R0, R18, RZ, 0x2 ;  /* 0x0000001200067211 */ /* 0x000fe200078f10ff */
[----:B------:R-:W-:Y:S01]  /*0d30*/  IMAD R10, R4, 0x10, R3 ;  /* 0x00000010040a7824 */ /* 0x000fe200078e0203 */
[----:B------:R-:W-:Y:S01]  /*0d40*/  LOP3.LUT R2, R2, 0x3fffffe, RZ, 0xc0, !PT ;  /* 0x03fffffe02027812 */ /* 0x000fe200078ec0ff */
[----:B------:R-:W-:Y:S01]  /*0d50*/  IMAD.SHL.U32 R218, R4, 0x200, RZ ;  /* 0x0000020004da7824 */ /* 0x000fe200078e00ff */
[--C-:B------:R-:W-:Y:S02]  /*0d60*/  SHF.R.S32.HI R204, RZ, 0x2, R6.reuse ;  /* 0x00000002ffcc7819 */ /* 0x100fe40000011406 */
[----:B------:R-:W-:Y:S01]  /*0d70*/  SHF.R.S32.HI R3, RZ, 0x1f, R6 ;  /* 0x0000001fff037819 */ /* 0x000fe20000011406 */
[----:B------:R-:W-:Y:S01]  /*0d80*/  IMAD.IADD R2, R11, 0x1, -R2 ;  /* 0x000000010b027824 */ /* 0x000fe200078e0a02 */
[----:B------:R-:W-:Y:S01]  /*0d90*/  LOP3.LUT R6, R6, 0xfffffffc, RZ, 0xc0, !PT ;  /* 0xfffffffc06067812 */ /* 0x000fe200078ec0ff */
[----:B------:R-:W-:Y:S01]  /*0da0*/  VIADD R237, R204, 0x40 ;  /* 0x00000040cced7836 */ /* 0x000fe20000000000 */
[----:B------:R-:W-:Y:S01]  /*0db0*/  LEA.HI R3, R3, R204, RZ, 0x3 ;  /* 0x000000cc03037211 */ /* 0x000fe200078f18ff */
[----:B------:R-:W-:Y:S01]  /*0dc0*/  IMAD R13, R2, 0x40, R7 ;  /* 0x00000040020d7824 */ /* 0x000fe200078e0207 */
[----:B------:R-:W-:Y:S01]  /*0dd0*/  LEA R12, R10, R5, 0x3 ;  /* 0x000000050a0c7211 */ /* 0x000fe200078e18ff */
[----:B------:R-:W-:Y:S01]  /*0de0*/  IMAD.IADD R20, R18, 0x1, -R6 ;  /* 0x0000000112147824 */ /* 0x000fe200078e0a06 */
[----:B------:R-:W-:-:S02]  /*0df0*/  SHF.R.S32.HI R2, RZ, 0x1f, R237 ;  /* 0x0000001fff027819 */ /* 0x000fc400000114ed */
[----:B------:R-:W-:Y:S01]  /*0e00*/  LOP3.LUT R3, R3, 0xfffffff8, RZ, 0xc0, !PT ;  /* 0xfffffff803037812 */ /* 0x000fe200078ec0ff */
[----:B------:R-:W-:Y:S01]  /*0e10*/  IMAD.SHL.U32 R22, R20, 0x4, RZ ;  /* 0x0000000414167824 */ /* 0x000fe200078e00ff */
[----:B------:R-:W-:Y:S01]  /*0e20*/  LEA.HI R2, R2, R237, RZ, 0x3 ;  /* 0x000000ed02027211 */ /* 0x000fe200078f18ff */
[----:B------:R-:W-:Y:S01]  /*0e30*/  STL [R1+0x8c], R13 ;  /* 0x00008c0d01007387 */ /* 0x000fe20000100800 */
[----:B------:R-:W-:Y:S01]  /*0e40*/  SHF.L.U32 R215, R237, 0x6, RZ ;  /* 0x00000006edd77819 */ /* 0x000fe200000006ff */
[----:B------:R-:W-:Y:S01]  /*0e50*/  VIADD R211, R22, 0x20 ;  /* 0x0000002016d37836 */ /* 0x000fe20000000000 */
[----:B------:R-:W-:Y:S01]  /*0e60*/  LEA.HI R0, R0, R18, RZ, 0x3 ;  /* 0x0000001200007211 */ /* 0x000fe200078f18ff */
[C---:B------:R-:W-:Y:S01]  /*0e70*/  VIADD R210, R22.reuse, 0x40 ;  /* 0x0000004016d27836 */ /* 0x040fe20000000000 */
[----:B------:R-:W-:Y:S01]  /*0e80*/  LOP3.LUT R215, R215, 0x1c0, RZ, 0xc0, !PT ;  /* 0x000001c0d7d77812 */ /* 0x000fe200078ec0ff */
[----:B------:R-:W-:Y:S01]  /*0e90*/  IMAD.IADD R206, R22, 0x1, R211 ;  /* 0x0000000116ce7824 */ /* 0x000fe200078e02d3 */
[----:B------:R-:W-:Y:S01]  /*0ea0*/  LOP3.LUT R231, R0, 0xfffffff8, RZ, 0xc0, !PT ;  /* 0xfffffff800e77812 */ /* 0x000fe200078ec0ff */
[----:B------:R-:W-:Y:S01]  /*0eb0*/  IMAD.IADD R226, R204, 0x1, -R3 ;  /* 0x00000001cce27824 */ /* 0x000fe200078e0a03 */
[----:B------:R-:W-:Y:S01]  /*0ec0*/  SHF.R.U32.HI R14, RZ, 0x3, R215 ;  /* 0x00000003ff0e7819 */ /* 0x000fe200000116d7 */
[----:B------:R-:W-:Y:S01]  /*0ed0*/  IMAD.SHL.U32 R2, R2, 0x40, RZ ;  /* 0x0000004002027824 */ /* 0x000fe200078e00ff */
[----:B------:R-:W-:Y:S01]  /*0ee0*/  SHF.R.S32.HI R3, RZ, 0x1f, R206 ;  /* 0x0000001fff037819 */ /* 0x000fe200000114ce */
[----:B------:R-:W-:Y:S01]  /*0ef0*/  IMAD.IADD R207, R22, 0x1, R210 ;  /* 0x0000000116cf7824 */ /* 0x000fe200078e02d2 */
[----:B------:R-:W-:Y:S01]  /*0f00*/  SHF.L.U32 R216, R226, 0x6, RZ ;  /* 0x00000006e2d87819 */ /* 0x000fe200000006ff */
[----:B------:R-:W-:Y:S01]  /*0f10*/  IMAD.IADD R231, R18, 0x1, -R231 ;  /* 0x0000000112e77824 */ /* 0x000fe200078e0ae7 */
[----:B------:R-:W-:Y:S01]  /*0f20*/  LOP3.LUT R220, R2, 0xfffffe00, RZ, 0xc0, !PT ;  /* 0xfffffe0002dc7812 */ /* 0x000fe200078ec0ff */
[C---:B------:R-:W-:Y:S01]  /*0f30*/  VIADD R212, R22.reuse, 0x30 ;  /* 0x0000003016d47836 */ /* 0x040fe20000000000 */
[----:B------:R-:W-:Y:S01]  /*0f40*/  SHF.R.S32.HI R2, RZ, 0x1f, R207 ;  /* 0x0000001fff027819 */ /* 0x000fe200000114cf */
[----:B------:R-:W-:Y:S01]  /*0f50*/  IMAD.SHL.U32 R223, R231, 0x8, RZ ;  /* 0x00000008e7df7824 */ /* 0x000fe200078e00ff */
[-C--:B------:R-:W-:Y:S01]  /*0f60*/  LEA.HI R5, R3, R206.reuse, RZ, 0x6 ;  /* 0x000000ce03057211 */ /* 0x080fe200078f30ff */
[----:B------:R-:W-:Y:S01]  /*0f70*/  VIADD R214, R22, 0x50 ;  /* 0x0000005016d67836 */ /* 0x000fe20000000000 */
[----:B------:R-:W-:Y:S01]  /*0f80*/  LOP3.LUT R216, R216, 0x1c0, RZ, 0xc0, !PT ;  /* 0x000001c0d8d87812 */ /* 0x000fe200078ec0ff */
[----:B------:R-:W-:Y:S01]  /*0f90*/  VIADD R229, R223, 0x40 ;  /* 0x00000040dfe57836 */ /* 0x000fe20000000000 */
[----:B------:R-:W-:Y:S01]  /*0fa0*/  LEA.HI R4, R3, R206, RZ, 0x3 ;  /* 0x000000ce03047211 */ /* 0x000fe200078f18ff */
[----:B------:R-:W-:Y:S01]  /*0fb0*/  IMAD.SHL.U32 R5, R5, 0x80, RZ ;  /* 0x0000008005057824 */ /* 0x000fe200078e00ff */
[CC--:B------:R-:W-:Y:S01]  /*0fc0*/  LEA.HI R6, R2.reuse, R207.reuse, RZ, 0x6 ;  /* 0x000000cf02067211 */ /* 0x0c0fe200078f30ff */
[----:B------:R-:W-:Y:S01]  /*0fd0*/  VIADD R230, R223, 0x80 ;  /* 0x00000080dfe67836 */ /* 0x000fe20000000000 */
[----:B------:R-:W-:Y:S01]  /*0fe0*/  LEA.HI R3, R2, R207, RZ, 0x3 ;  /* 0x000000cf02037211 */ /* 0x000fe200078f18ff */
[----:B------:R-:W-:Y:S01]  /*0ff0*/  IMAD.SHL.U32 R18, R20, 0x8, RZ ;  /* 0x0000000814127824 */ /* 0x000fe200078e00ff */
[----:B------:R-:W-:Y:S01]  /*1000*/  SHF.R.U32.HI R217, RZ, 0x3, R216 ;  /* 0x00000003ffd97819 */ /* 0x000fe200000116d8 */
[----:B------:R-:W-:Y:S01]  /*1010*/  IMAD.SHL.U32 R7, R6, 0x80, RZ ;  /* 0x0000008006077824 */ /* 0x000fe200078e00ff */
[----:B------:R-:W-:-:S02]  /*1020*/  LOP3.LUT R2, R216, 0x38, R4, 0xf8, !PT ;  /* 0x00000038d8027812 */ /* 0x000fc400078ef804 */
[----:B------:R-:W-:Y:S02]  /*1030*/  LOP3.LUT R9, R215, 0x38, R4, 0xf8, !PT ;  /* 0x00000038d7097812 */ /* 0x000fe400078ef804 */
[----:B------:R-:W-:Y:S02]  /*1040*/  LOP3.LUT R6, R216, 0x38, R3, 0xf8, !PT ;  /* 0x00000038d8067812 */ /* 0x000fe400078ef803 */
[----:B------:R-:W-:Y:S02]  /*1050*/  LOP3.LUT R5, R5, 0xffffe000, RZ, 0xc0, !PT ;  /* 0xffffe00005057812 */ /* 0x000fe400078ec0ff */
[-C--:B------:R-:W-:Y:S02]  /*1060*/  LOP3.LUT R2, R2, R217.reuse, RZ, 0x3c, !PT ;  /* 0x000000d902027212 */ /* 0x080fe400078e3cff */
[----:B------:R-:W-:Y:S02]  /*1070*/  LOP3.LUT R10, R9, R14, RZ, 0x3c, !PT ;  /* 0x0000000e090a7212 */ /* 0x000fe400078e3cff */
[----:B------:R-:W-:-:S02]  /*1080*/  LOP3.LUT R9, R6, R217, RZ, 0x3c, !PT ;  /* 0x000000d906097212 */ /* 0x000fc400078e3cff */
[-C--:B------:R-:W-:Y:S01]  /*1090*/  IADD3 R6, R2, R5.reuse, R218 ;  /* 0x0000000502067210 */ /* 0x080fe20007ffe0da */
[----:B------:R-:W-:Y:S01]  /*10a0*/  IMAD.U32 R2, RZ, RZ, UR5 ;  /* 0x00000005ff027e24 */ /* 0x000fe2000f8e00ff */
[----:B------:R-:W-:Y:S02]  /*10b0*/  IADD3 R10, R10, R5, R220 ;  /* 0x000000050a0a7210 */ /* 0x000fe40007ffe0dc */
[----:B------:R-:W-:Y:S02]  /*10c0*/  LOP3.LUT R11, R215, 0x38, R3, 0xf8, !PT ;  /* 0x00000038d70b7812 */ /* 0x000fe400078ef803 */
[----:B------:R-:W-:Y:S01]  /*10d0*/  SHF.R.S32.HI R5, RZ, 0x3, R0 ;  /* 0x00000003ff057819 */ /* 0x000fe20000011400 */
[----:B------:R-:W-:Y:S01]  /*10e0*/  IMAD.U32 R0, RZ, RZ, UR4 ;  /* 0x00000004ff007e24 */ /* 0x000fe2000f8e00ff */
[----:B------:R-:W-:Y:S01]  /*10f0*/  LOP3.LUT R7, R7, 0xffffe000, RZ, 0xc0, !PT ;  /* 0xffffe00007077812 */ /* 0x000fe200078ec0ff */
[----:B------:R-:W-:Y:S01]  /*1100*/  STL [R1+0x4c], R2 ;  /* 0x00004c0201007387 */ /* 0x000fe20000100800 */
[----:B------:R-:W-:-:S02]  /*1110*/  LOP3.LUT R11, R11, R14, RZ, 0x3c, !PT ;  /* 0x0000000e0b0b7212 */ /* 0x000fc400078e3cff */
[----:B------:R-:W-:Y:S01]  /*1120*/  IADD3 R213, R22, 0x10, RZ ;  /* 0x0000001016d57810 */ /* 0x000fe20007ffe0ff */
[----:B------:R0:W-:Y:S01]  /*1130*/  STL [R1+0x88], R0 ;  /* 0x0000880001007387 */ /* 0x0001e20000100800 */
[-C--:B------:R-:W-:Y:S02]  /*1140*/  IADD3 R9, R9, R7.reuse, R218 ;  /* 0x0000000709097210 */ /* 0x080fe40007ffe0da */
[----:B------:R-:W-:Y:S02]  /*1150*/  IADD3 R11, R11, R7, R220 ;  /* 0x000000070b0b7210 */ /* 0x000fe40007ffe0dc */
[----:B------:R-:W-:Y:S02]  /*1160*/  SHF.R.S32.HI R7, RZ, 0x1f, R211 ;  /* 0x0000001fff077819 */ /* 0x000fe400000114d3 */
[----:B------:R-:W-:Y:S02]  /*1170*/  LOP3.LUT R227, R8, 0x7ffffffc, RZ, 0xc0, !PT ;  /* 0x7ffffffc08e37812 */ /* 0x000fe400078ec0ff */
[----:B------:R-:W-:-:S02]  /*1180*/  SHF.R.S32.HI R8, RZ, 0x1f, R229 ;  /* 0x0000001fff087819 */ /* 0x000fc400000114e5 */
[----:B0-----:R-:W-:Y:S02]  /*1190*/  SHF.R.S32.HI R0, RZ, 0x1f, R223 ;  /* 0x0000001fff007819 */ /* 0x001fe400000114df */
[----:B------:R-:W-:Y:S02]  /*11a0*/  SHF.R.S32.HI R0, RZ, 0x1f, R213 ;  /* 0x0000001fff007819 */ /* 0x000fe400000114d5 */
[----:B------:R-:W-:Y:S02]  /*11b0*/  SHF.R.S32.HI R8, RZ, 0x1f, R212 ;  /* 0x0000001fff087819 */ /* 0x000fe400000114d4 */
[----:B------:R-:W-:Y:S01]  /*11c0*/  LOP3.LUT R5, R215, 0x38, R18, 0xf8, !PT ;  /* 0x00000038d7057812 */ /* 0x000fe200078ef812 */
[----:B------:R0:W-:Y:S01]  /*11d0*/  STL [R1+0x70], R0 ;  /* 0x0000700001007387 */ /* 0x0001e20000100800 */
[----:B------:R-:W-:Y:S02]  /*11e0*/  LEA.HI R2, R20, R20, RZ, 0x1 ;  /* 0x0000001414027211 */ /* 0x000fe400078f08ff */
[----:B------:R-:W-:Y:S01]  /*11f0*/  LOP3.LUT R5, R220, R5, R14, 0xf6, !PT ;  /* 0x00000005dc057212 */ /* 0x000fe200078ef60e */
[----:B------:R1:W-:Y:S01]  /*1200*/  STL [R1+0x6c], R7 ;  /* 0x00006c0701007387 */ /* 0x0003e20000100800 */
[----:B------:R-:W-:-:S02]  /*1210*/  LOP3.LUT R2, R2, 0x1ffffffe, RZ, 0xc0, !PT ;  /* 0x1ffffffe02027812 */ /* 0x000fc400078ec0ff */
[----:B------:R-:W-:Y:S01]  /*1220*/  IADD3 R227, R15, -R227, RZ ;  /* 0x800000e30fe37210 */ /* 0x000fe20007ffe0ff */
[----:B------:R-:W-:Y:S01]  /*1230*/  STL [R1+0x68], R8 ;  /* 0x0000680801007387 */ /* 0x000fe20000100800 */
[----:B0-----:R-:W-:Y:S01]  /*1240*/  SHF.R.S32.HI R0, RZ, 0x1f, R230 ;  /* 0x0000001fff007819 */ /* 0x001fe200000114e6 */
[----:B------:R-:W-:Y:S01]  /*1250*/  IMAD.IADD R2, R20, 0x1, -R2 ;  /* 0x0000000114027824 */ /* 0x000fe200078e0a02 */
[----:B------:R-:W-:Y:S02]  /*1260*/  SHF.R.S32.HI R0, RZ, 0x1f, R214 ;  /* 0x0000001fff007819 */ /* 0x000fe400000114d6 */
[----:B-1----:R-:W-:Y:S01]  /*1270*/  SHF.R.S32.HI R7, RZ, 0x1f, R210 ;  /* 0x0000001fff077819 */ /* 0x002fe200000114d2 */
[----:B------:R-:W-:-:S04]  /*1280*/  IMAD R228, R2, 0x8, R13 ;  /* 0x0000000802e47824 */ /* 0x000fc800078e020d */
[----:B------:R0:W-:Y:S04]  /*1290*/  STL [R1+0x64], R7 ;  /* 0x0000640701007387 */ /* 0x0001e80000100800 */
[----:B------:R1:W-:Y:S01]  /*12a0*/  STL [R1+0x60], R0 ;  /* 0x0000600001007387 */ /* 0x0003e20000100800 */
[----:B0-----:R-:W-:Y:S01]  /*12b0*/  IMAD.SHL.U32 R7, R12, 0x8, RZ ;  /* 0x000000080c077824 */ /* 0x001fe200078e00ff */
[----:B-1----:R-:W-:-:S04]  /*12c0*/  SHF.R.S32.HI R0, RZ, 0x3, R4 ;  /* 0x00000003ff007819 */ /* 0x002fc80000011404 */
[----:B------:R-:W-:Y:S01]  /*12d0*/  STL [R1+0x90], R7 ;  /* 0x0000900701007387 */ /* 0x000fe20000100800 */
[----:B------:R-:W-:Y:S02]  /*12e0*/  SHF.R.S32.HI R4, RZ, 0x3, R3 ;  /* 0x00000003ff047819 */ /* 0x000fe40000011403 */
[----:B------:R-:W-:Y:S01]  /*12f0*/  LEA R3, R5, UR4, 0x1 ;  /* 0x0000000405037c11 */ /* 0x000fe2000f8e08ff */
[----:B------:R0:W-:Y:S04]  /*1300*/  STL [R1+0x58], R0 ;  /* 0x0000580001007387 */ /* 0x0001e80000100800 */
[----:B------:R1:W-:Y:S04]  /*1310*/  STL [R1+0x5c], R4 ;  /* 0x00005c0401007387 */ /* 0x0003e80000100800 */
[----:B------:R2:W-:Y:S01]  /*1320*/  STL [R1+0x80], R3 ;  /* 0x0000800301007387 */ /* 0x0005e20000100800 */
[----:B0-----:R-:W-:-:S02]  /*1330*/  LEA R0, R6, UR4, 0x1 ;  /* 0x0000000406007c11 */ /* 0x001fc4000f8e08ff */
[----:B-1----:R-:W-:-:S03]  /*1340*/  LEA R4, R10, UR4, 0x1 ;  /* 0x000000040a047c11 */ /* 0x002fc6000f8e08ff */
[----:B------:R0:W-:Y:S01]  /*1350*/  STL [R1+0x84], R0 ;  /* 0x0000840001007387 */ /* 0x0001e20000100800 */
[----:B--2---:R-:W-:-:S03]  /*1360*/  LEA R3, R9, UR4, 0x1 ;  /* 0x0000000409037c11 */ /* 0x004fc6000f8e08ff */
[----:B------:R1:W-:Y:S04]  /*1370*/  STL [R1+0x78], R4 ;  /* 0x0000780401007387 */ /* 0x0003e80000100800 */
[----:B------:R1:W-:Y:S01]  /*1380*/  STL [R1+0x7c], R3 ;  /* 0x00007c0301007387 */ /* 0x0003e20000100800 */
[----:B0-----:R-:W-:-:S05]  /*1390*/  LEA R0, R11, UR4, 0x1 ;  /* 0x000000040b007c11 */ /* 0x001fca000f8e08ff */
[----:B------:R1:W-:Y:S02]  /*13a0*/  STL [R1+0x74], R0 ;  /* 0x0000740001007387 */ /* 0x0003e40000100800 */
.L_x_6408:
        /* <DEDUP_REMOVED lines=10> */
[----:B------:R-:W-:Y:S02]  /*1450*/  ISETP.NE.AND.EX P1, PT, RZ, UR9, PT, P1 ;  /* 0x00000009ff007c0c */ /* 0x000fe4000bf25310 */
[----:B------:R-:W-:-:S04]  /*1460*/  ISETP.NE.U32.AND P0, PT, RZ, UR6, PT ;  /* 0x00000006ff007c0c */ /* 0x000fc8000bf05070 */
[----:B------:R-:W-:Y:S02]  /*1470*/  ISETP.NE.AND.EX P0, PT, RZ, UR7, PT, P0 ;  /* 0x00000007ff007c0c */ /* 0x000fe4000bf05300 */
[----:B--2---:R-:W-:Y:S01]  /*1480*/  SHF.R.S32.HI R0, RZ, 0x1f, R235 ;  /* 0x0000001fff007819 */ /* 0x004fe200000114eb */
[C---:B------:R-:W-:Y:S02]  /*1490*/  IMAD.SHL.U32 R233, R235.reuse, 0x4, RZ ;  /* 0x00000004ebe97824 */ /* 0x040fe400078e00ff */
[C---:B------:R-:W-:Y:S02]  /*14a0*/  @P2 LEA R2, P3, R235.reuse, UR4, 0x2 ;  /* 0x00000004eb022c11 */ /* 0x040fe4000f8610ff */
[C-C-:B------:R-:W-:Y:S01]  /*14b0*/  SHF.L.U64.HI R234, R235.reuse, 0x2, R0.reuse ;  /* 0x00000002ebea7819 */ /* 0x140fe20000010200 */
[----:B------:R0:W-:Y:S01]  /*14c0*/  STL [R1+0x54], R0 ;  /* 0x0000540001007387 */ /* 0x0001e20000100800 */
[----:B------:R-:W-:Y:S01]  /*14d0*/  @P2 LEA.HI.X R3, R235, UR5, R0, 0x2, P3 ;  /* 0x00000005eb032c11 */ /* 0x000fe200098f1400 */
[----:B------:R-:W-:Y:S01]  /*14e0*/  ULDC UR4, c[0x0][0x288] ;  /* 0x0000a20000047ab9 */ /* 0x000fe20000000800 */
[----:B---3--:R-:W-:Y:S01]  /*14f0*/  IADD3 R6, P4, R233, UR6, RZ ;  /* 0x00000006e9067c10 */ /* 0x008fe2000ff9e0ff */
[----:B0-----:R-:W-:Y:S01]  /*1500*/  IMAD.MOV.U32 R0, RZ, RZ, RZ ;  /* 0x000000ffff007224 */ /* 0x001fe200078e00ff */
[----:B------:R-:W-:Y:S01]  /*1510*/  MOV R224, UR4 ;  /* 0x0000000400e07c02 */ /* 0x000fe20008000f00 */
[----:B------:R-:W-:Y:S01]  /*1520*/  ULDC.64 UR4, c[0x0][0x418] ;  /* 0x0001060000047ab9 */ /* 0x000fe20000000a00 */
[----:B------:R-:W-:-:S03]  /*1530*/  IADD3.X R7, R234, UR7, RZ, P4, !PT ;  /* 0x00000007ea077c10 */ /* 0x000fc6000a7fe4ff */
[----:B------:R0:W5:Y:S01]  /*1540*/  @P2 LDG.E R0, desc[UR60][R2.64] ;  /* 0x0000003c02002981 */ /* 0x000162000c1e1900 */
[----:B------:R-:W-:-:S03]  /*1550*/  @P1 IADD3 R4, P2, R233, UR8, RZ ;  /* 0x00000008e9041c10 */ /* 0x000fc6000ff5e0ff */
[----:B------:R0:W5:Y:S01]  /*1560*/  @P0 LDG.E R28, desc[UR60][R6.64] ;  /* 0x0000003c061c0981 */ /* 0x000162000c1e1900 */
[----:B------:R-:W-:Y:S01]  /*1570*/  @P1 IADD3.X R5, R234, UR9, RZ, P2, !PT ;  /* 0x00000009ea051c10 */ /* 0x000fe200097fe4ff */
[----:B------:R-:W-:Y:S01]  /*1580*/  UISETP.NE.U32.AND UP0, UPT, UR4, URZ, UPT ;  /* 0x0000003f0400728c */ /* 0x000fe2000bf05070 */
[----:B------:R-:W-:Y:S02]  /*1590*/  ULDC.64 UR8, c[0x0][0xa20] ;  /* 0x0002880000087ab9 */ /* 0x000fe40000000a00 */
[----:B------:R-:W-:Y:S01]  /*15a0*/  ULDC UR4, c[0x0][0x424] ;  /* 0x0001090000047ab9 */ /* 0x000fe20000000800 */
[----:B------:R0:W5:Y:S01]  /*15b0*/  @P1 LDG.E R224, desc[UR60][R4.64] ;  /* 0x0000003c04e01981 */ /* 0x000162000c1e1900 */
[----:B------:R-:W-:Y:S01]  /*15c0*/  UISETP.NE.AND.EX UP0, UPT, UR5, URZ, UPT, UP0 ;  /* 0x0000003f0500728c */ /* 0x000fe2000bf05300 */
[----:B------:R-:W-:Y:S01]  /*15d0*/  ISETP.NE.U32.AND P2, PT, RZ, UR8, PT ;  /* 0x00000008ff007c0c */ /* 0x000fe2000bf45070 */
[----:B------:R-:W-:Y:S01]  /*15e0*/  IMAD.MOV.U32 R232, RZ, RZ, R26 ;  /* 0x000000ffffe87224 */ /* 0x000fe200078e001a */
[----:B------:R-:W-:Y:S01]  /*15f0*/  ULDC UR5, c[0x0][0x2f0] ;  /* 0x0000bc0000057ab9 */ /* 0x000fe20000000800 */
[----:B------:R-:W-:Y:S01]  /*1600*/  USEL UR4, UR4, 0x1, UP0 ;  /* 0x0000000104047887 */ /* 0x000fe20008000000 */
[----:B------:R-:W-:Y:S01]  /*1610*/  ISETP.NE.AND.EX P2, PT, RZ, UR9, PT, P2 ;  /* 0x00000009ff007c0c */ /* 0x000fe2000bf45320 */
[----:B------:R-:W-:-:S02]  /*1620*/  IMAD.MOV.U32 R29, RZ, RZ, R235 ;  /* 0x000000ffff1d7224 */ /* 0x000fc400078e00eb */
[----:B------:R-:W-:-:S03]  /*1630*/  UIMAD UR4, UR4, UR5, URZ ;  /* 0x00000005040472a4 */ /* 0x000fc6000f8e023f */
[----:B------:R-:W-:Y:S01]  /*1640*/  ULDC UR5, c[0x0][0x348] ;  /* 0x0000d20000057ab9 */ /* 0x000fe20000000800 */
[----:B0-----:R-:W-:Y:S08]  /*1650*/  @P1 BRA `(.L_x_6185) ;  /* 0x0000000000241947 */ /* 0x001ff00003800000 */
        /* <DEDUP_REMOVED lines=9> */
.L_x_6185:
[----:B------:R-:W-:Y:S02]  /*16f0*/  IMAD.U32 R2, RZ, RZ, UR5 ;  /* 0x00000005ff027e24 */ /* 0x000fe4000f8e00ff */
[----:B------:R-:W-:Y:S01]  /*1700*/  IMAD.U32 R27, RZ, RZ, UR4 ;  /* 0x00000004ff1b7e24 */ /* 0x000fe2000f8e00ff */
[----:B------:R-:W-:Y:S06]  /*1710*/  @!P2 BRA `(.L_x_6186) ;  /* 0x000000000010a947 */ /* 0x000fec0003800000 */
[----:B------:R-:W-:-:S04]  /*1720*/  IADD3 R4, P0, R233, UR8, RZ ;  /* 0x00000008e9047c10 */ /* 0x000fc8000ff1e0ff */
[----:B------:R-:W-:-:S05]  /*1730*/  IADD3.X R5, R234, UR9, RZ, P0, !PT ;  /* 0x00000009ea057c10 */ /* 0x000fca00087fe4ff */
[----:B------:R0:W5:Y:S01]  /*1740*/  LDG.E R27, desc[UR60][R4.64] ;  /* 0x0000003c041b7981 */ /* 0x000162000c1e1900 */
[----:B------:R-:W-:Y:S05]  /*1750*/  BRA `(.L_x_6187) ;  /* 0x0000000000107947 */ /* 0x000fea0003800000 */
.L_x_6186:
[----:B------:R-:W-:Y:S05]  /*1760*/  @!P0 BRA `(.L_x_6187) ;  /* 0x00000000000c8947 */ /* 0x000fea0003800000 */
[----:B------:R-:W2:Y:S04]  /*1770*/  LDG.E R4, desc[UR60][R6.64] ;  /* 0x0000003c06047981 */ /* 0x000ea8000c1e1900 */
[----:B------:R-:W2:Y:S02]  /*1780*/  LDG.E R27, desc[UR60][R6.64+0x4] ;  /* 0x0000043c061b7981 */ /* 0x000ea4000c1e1900 */
[----:B--2---:R-:W-:-:S07]  /*1790*/  IADD3 R27, -R4, R27, RZ ;  /* 0x0000001b041b7210 */ /* 0x004fce0007ffe1ff */
.L_x_6187:
[----:B------:R-:W-:Y:S01]  /*17a0*/  ULDC.64 UR4, c[0x0][0xa10] ;  /* 0x0002840000047ab9 */ /* 0x000fe20000000a00 */
[----:B------:R-:W1:Y:S01]  /*17b0*/  LDC R9, c[0x0][0x448] ;  /* 0x00011200ff097b82 */ /* 0x000e620000000800 */
[----:B------:R-:W-:-:S04]  /*17c0*/  ISETP.NE.U32.AND P0, PT, RZ, UR4, PT ;  /* 0x00000004ff007c0c */ /* 0x000fc8000bf05070 */
        /* <DEDUP_REMOVED lines=14> */
[----:B------:R-:W-:-:S03]  /*18b0*/  PLOP3.LUT P2, PT, PT, PT, PT, 0x80, 0x0 ;  /* 0x000000000000781c */ /* 0x000fc60003f4f070 */
[----:B0-----:R-:W-:Y:S02]  /*18c0*/  VIADD R4, R222, 0x7f ;  /* 0x0000007fde047836 */ /* 0x001fe40000000000 */
[----:B---3--:R-:W-:-:S06]  /*18d0*/  IMAD.MOV.U32 R6, RZ, RZ, RZ ;  /* 0x000000ffff067224 */ /* 0x008fcc00078e00ff */
[----:B------:R-:W0:Y:S08]  /*18e0*/  @P1 LDC R9, c[0x0][0x44c] ;  /* 0x00011300ff091b82 */ /* 0x000e300000000800 */
[----:B------:R-:W1:Y:S01]  /*18f0*/  @P1 LDC R5, c[0x0][0x450] ;  /* 0x00011400ff051b82 */ /* 0x000e620000000800 */
[----:B--2---:R-:W-:Y:S02]  /*1900*/  @P0 IMAD.IADD R2, R8, 0x1, -R3 ;  /* 0x0000000108020824 */ /* 0x004fe400078e0a03 */
[----:B------:R-:W-:-:S02]  /*1910*/  IMAD.IADD R8, R27, 0x1, -R0 ;  /* 0x000000011b087824 */ /* 0x000fc400078e0a00 */
[----:B0-----:R-:W-:-:S03]  /*1920*/  @P1 IMAD.HI.U32 R0, R4, R9, RZ ;  /* 0x0000000904001227 */ /* 0x001fc600078e00ff */
[----:B------:R-:W-:Y:S02]  /*1930*/  IADD3 R225, R8, R2, RZ ;  /* 0x0000000208e17210 */ /* 0x000fe40007ffe0ff */
[----:B-1----:R-:W-:Y:S01]  /*1940*/  @P1 SHF.R.U32.HI R4, RZ, R5, R0 ;  /* 0x00000005ff041219 */ /* 0x002fe20000011600 */
[----:B------:R-:W-:Y:S01]  /*1950*/  IMAD.MOV R0, RZ, RZ, -R8 ;  /* 0x000000ffff007224 */ /* 0x000fe200078e0a08 */
[C---:B------:R-:W-:Y:S01]  /*1960*/  IADD3 R149, R225.reuse, 0x70, -R224 ;  /* 0x00000070e1957810 */ /* 0x040fe20007ffe8e0 */
[----:B------:R-:W-:-:S03]  /*1970*/  VIADD R5, R225, 0x6f ;  /* 0x0000006fe1057836 */ /* 0x000fc60000000000 */
[----:B------:R-:W-:Y:S01]  /*1980*/  VIMNMX R0, RZ, R0, !PT ;  /* 0x00000000ff007248 */ /* 0x000fe20007fe0100 */
[----:B------:R-:W-:Y:S02]  /*1990*/  IMAD.IADD R7, R149, 0x1, R4 ;  /* 0x0000000195077824 */ /* 0x000fe400078e0204 */
[----:B------:R-:W-:Y:S01]  /*19a0*/  IMAD.MOV.U32 R4, RZ, RZ, RZ ;  /* 0x000000ffff047224 */ /* 0x000fe200078e00ff */
[----:B------:R-:W-:Y:S01]  /*19b0*/  SHF.R.U32.HI R124, RZ, 0x4, R0 ;  /* 0x00000004ff7c7819 */ /* 0x000fe20000011600 */
[----:B------:R-:W-:-:S04]  /*19c0*/  IMAD.HI R6, R7, -0x6db6db6d, R6 ;  /* 0x9249249307067827 */ /* 0x000fc800078e0206 */
[----:B------:R-:W-:Y:S01]  /*19d0*/  IMAD.HI R4, R5, -0x6db6db6d, R4 ;  /* 0x9249249305047827 */ /* 0x000fe200078e0204 */
[----:B------:R-:W-:-:S03]  /*19e0*/  SHF.R.U32.HI R5, RZ, 0x1f, R6 ;  /* 0x0000001fff057819 */ /* 0x000fc60000011606 */
[----:B------:R-:W-:Y:S01]  /*19f0*/  IMAD.WIDE.U32 R124, R124, 0x24924925, RZ ;  /* 0x249249257c7c7825 */ /* 0x000fe200078e00ff */
[----:B------:R-:W-:Y:S02]  /*1a00*/  SHF.R.U32.HI R3, RZ, 0x1f, R4 ;  /* 0x0000001fff037819 */ /* 0x000fe40000011604 */
[----:B------:R-:W-:Y:S01]  /*1a10*/  LEA.HI.SX32 R5, R6, R5, 0x1a ;  /* 0x0000000506057211 */ /* 0x000fe200078fd2ff */
[----:B------:R-:W-:Y:S01]  /*1a20*/  IMAD.MOV.U32 R24, RZ, RZ, R125 ;  /* 0x000000ffff187224 */ /* 0x000fe200078e007d */
[----:B------:R-:W-:-:S04]  /*1a30*/  LEA.HI.SX32 R150, R4, R3, 0x1a ;  /* 0x0000000304967211 */ /* 0x000fc800078fd2ff */
[----:B------:R-:W-:-:S05]  /*1a40*/  VIMNMX R5, R150, R5, PT ;  /* 0x0000000596057248 */ /* 0x000fca0003fe0100 */
[----:B------:R-:W-:-:S05]  /*1a50*/  IMAD R5, R5, 0x70, -R8 ;  /* 0x0000007005057824 */ /* 0x000fca00078e0a08 */
[----:B------:R-:W-:-:S04]  /*1a60*/  VIMNMX R5, R5, R2, PT ;  /* 0x0000000205057248 */ /* 0x000fc80003fe0100 */
[----:B------:R-:W-:-:S13]  /*1a70*/  ISETP.GT.AND P0, PT, R5, R0, PT ;  /* 0x000000000500720c */ /* 0x000fda0003f04270 */
[----:B------:R-:W-:Y:S01]  /*1a80*/  @P0 IADD3 R5, R5, 0x6f, RZ ;  /* 0x0000006f05050810 */ /* 0x000fe20007ffe0ff */
        /* <DEDUP_REMOVED lines=25> */
[----:B-1---5:R-:W-:Y:S05]  /*1c20*/  CALL.ABS.NOINC R14 ;  /* 0x000000000e007343 */ /* 0x022fea0003c00000 */
.L_x_6190:
[----:B------:R-:W-:Y:S05]  /*1c30*/  BSYNC B6 ;  /* 0x0000000000067941 */ /* 0x000fea0003800000 */
.L_x_6189:
        /* <DEDUP_REMOVED lines=20> */
.L_x_6192:
[----:B------:R-:W-:Y:S05]  /*1d80*/  BSYNC B6 ;  /* 0x0000000000067941 */ /* 0x000fea0003800000 */
.L_x_6191:
[----:B------:R-:W-:Y:S01]  /*1d90*/  ULDC.64 UR4, c[0x0][0x9f8] ;  /* 0x00027e0000047ab9 */ /* 0x000fe20000000a00 */
[----:B------:R-:W2:Y:S01]  /*1da0*/  LDL.LU R30, [R1+0x8] ;  /* 0x00000800011e7983 */ /* 0x000ea20000300800 */
[----:B------:R-:W-:Y:S01]  /*1db0*/  ISETP.NE.U32.AND P0, PT, RZ, UR4, PT ;  /* 0x00000004ff007c0c */ /* 0x000fe2000bf05070 */
[----:B------:R-:W0:Y:S01]  /*1dc0*/  LDC.64 R110, c[0x0][0x300] ;  /* 0x0000c000ff6e7b82 */ /* 0x000e220000000a00 */
[----:B------:R-:W-:Y:S01]  /*1dd0*/  ULDC UR6, c[0x0][0x2f4] ;  /* 0x0000bd0000067ab9 */ /* 0x000fe20000000800 */
[----:B------:R-:W-:Y:S01]  /*1de0*/  SHF.R.S32.HI R9, RZ, 0x1f, R26 ;  /* 0x0000001fff097819 */ /* 0x000fe2000001141a */
[----:B------:R-:W-:Y:S01]  /*1df0*/  ULDC.64 UR8, c[0x0][0xa08] ;  /* 0x0002820000087ab9 */ /* 0x000fe20000000a00 */
[----:B------:R-:W-:Y:S02]  /*1e00*/  ISETP.NE.AND.EX P0, PT, RZ, UR5, PT, P0 ;  /* 0x00000005ff007c0c */ /* 0x000fe4000bf05300 */
[----:B------:R-:W-:Y:S02]  /*1e10*/  SHF.R.S32.HI R19, RZ, 0x1f, R18 ;  /* 0x0000001fff137819 */ /* 0x000fe40000011412 */
[----:B------:R-:W-:Y:S01]  /*1e20*/  IADD3 R121, R28, R27, RZ ;  /* 0x0000001b1c797210 */ /* 0x000fe20007ffe0ff */
[----:B------:R-:W1:Y:S08]  /*1e30*/  LDC.64 R104, c[0x0][0x408] ;  /* 0x00010200ff687b82 */ /* 0x000e700000000a00 */
[----:B------:R-:W-:Y:S01]  /*1e40*/  @P0 IADD3 R4, P1, R233, UR4, RZ ;  /* 0x00000004e9040c10 */ /* 0x000fe2000ff3e0ff */
[----:B------:R-:W3:Y:S03]  /*1e50*/  LDC.64 R98, c[0x0][0x3f8] ;  /* 0x0000fe00ff627b82 */ /* 0x000ee60000000a00 */
[----:B------:R-:W-:Y:S01]  /*1e60*/  @P0 IADD3.X R5, R234, UR5, RZ, P1, !PT ;  /* 0x00000005ea050c10 */ /* 0x000fe20008ffe4ff */
[----:B------:R-:W-:-:S04]  /*1e70*/  ULDC.64 UR4, c[0x0][0x330] ;  /* 0x0000cc0000047ab9 */ /* 0x000fc80000000a00 */
[----:B------:R4:W2:Y:S01]  /*1e80*/  @P0 LDG.E R29, desc[UR60][R4.64] ;  /* 0x0000003c041d0981 */ /* 0x0008a2000c1e1900 */
[----:B------:R-:W-:Y:S01]  /*1e90*/  ISETP.GE.AND P1, PT, R206, UR6, PT ;  /* 0x00000006ce007c0c */ /* 0x000fe2000bf26270 */
[----:B------:R-:W-:Y:S01]  /*1ea0*/  IMAD R3, R9, UR4, RZ ;  /* 0x0000000409037c24 */ /* 0x000fe2000f8e02ff */
[----:B------:R-:W-:Y:S01]  /*1eb0*/  ISETP.GE.AND P0, PT, R18, UR6, PT ;  /* 0x0000000612007c0c */ /* 0x000fe2000bf06270 */
[C---:B------:R-:W-:Y:S01]  /*1ec0*/  IMAD.WIDE.U32 R112, R26.reuse, UR4, R18 ;  /* 0x000000041a707c25 */ /* 0x040fe2000f8e0012 */
[----:B------:R-:W-:Y:S01]  /*1ed0*/  SEL R0, RZ, 0xffffffff, P1 ;  /* 0xffffffffff007807 */ /* 0x000fe20000800000 */
[----:B------:R-:W3:Y:S01]  /*1ee0*/  LDC R33, c[0x0][0x3f4] ;  /* 0x0000fd00ff217b82 */ /* 0x000ee20000000800 */
[----:B------:R-:W-:Y:S01]  /*1ef0*/  SHF.R.S32.HI R12, RZ, 0x1f, R121 ;  /* 0x0000001fff0c7819 */ /* 0x000fe20000011479 */
[----:B------:R-:W-:Y:S01]  /*1f00*/  IMAD R3, R26, UR5, R3 ;  /* 0x000000051a037c24 */ /* 0x000fe2000f8e0203 */
[----:B------:R-:W-:Y:S01]  /*1f10*/  ULDC.64 UR4, c[0x0][0x308] ;  /* 0x0000c20000047ab9 */ /* 0x000fe20000000a00 */
[----:B----4-:R-:W-:Y:S01]  /*1f20*/  IMAD.SHL.U32 R5, R0, 0x2, RZ ;  /* 0x0000000200057824 */ /* 0x010fe200078e00ff */
[----:B------:R-:W-:Y:S01]  /*1f30*/  SEL R4, RZ, 0x1, P0 ;  /* 0x00000001ff047807 */ /* 0x000fe20000000000 */
[C---:B------:R-:W-:Y:S01]  /*1f40*/  VIADD R0, R18.reuse, 0x60 ;  /* 0x0000006012007836 */ /* 0x040fe20000000000 */
        /* <DEDUP_REMOVED lines=8> */
[----:B------:R-:W-:Y:S01]  /*1fd0*/  ISETP.GE.AND P2, PT, R3, UR6, PT ;  /* 0x0000000603007c0c */ /* 0x000fe2000bf46270 */
[----:B------:R-:W0:Y:S01]  /*1fe0*/  S2R R151, SR_TID.X ;  /* 0x0000000000977919 */ /* 0x000e220000002100 */
        /* <DEDUP_REMOVED lines=13> */
[----:B------:R-:W-:Y:S01]  /*20c0*/  IMAD.IADD R5, R5, 0x1, R9 ;  /* 0x0000000105057824 */ /* 0x000fe200078e0209 */
[----:B------:R-:W-:Y:S01]  /*20d0*/  SHF.R.S32.HI R23, RZ, 0x1f, R22 ;  /* 0x0000001fff177819 */ /* 0x000fe20000011416 */
[----:B-1----:R-:W-:Y:S01]  /*20e0*/  IMAD.WIDE.U32 R106, R204, R104, R18 ;  /* 0x00000068cc6a7225 */ /* 0x002fe200078e0012 */
[----:B---3--:R-:W-:-:S02]  /*20f0*/  ISETP.GE.AND P3, PT, R207, R33, PT ;  /* 0x00000021cf00720c */ /* 0x008fc40003f66270 */
[----:B------:R-:W-:Y:S01]  /*2100*/  ISETP.GE.AND P1, PT, R206, R33, PT ;  /* 0x00000021ce00720c */ /* 0x000fe20003f26270 */
[----:B------:R-:W-:Y:S01]  /*2110*/  IMAD.WIDE.U32 R108, R204, R104, R22 ;  /* 0x00000068cc6c7225 */ /* 0x000fe200078e0016 */
[----:B------:R-:W-:Y:S02]  /*2120*/  SHF.R.U32.HI R25, RZ, 0x3, R215 ;  /* 0x00000003ff197819 */ /* 0x000fe400000116d7 */
[----:B------:R-:W-:Y:S01]  /*2130*/  LOP3.LUT P2, RZ, R226, 0x4, RZ, 0xc0, !PT ;  /* 0x00000004e2ff7812 */ /* 0x000fe2000784c0ff */
[-C--:B------:R-:W-:Y:S01]  /*2140*/  IMAD.WIDE.U32 R102, R204, R98.reuse, R22 ;  /* 0x00000062cc667225 */ /* 0x080fe200078e0016 */
[----:B------:R-:W-:Y:S02]  /*2150*/  SHF.L.U64.HI R135, R110, 0x6, R111 ;  /* 0x000000066e877819 */ /* 0x000fe4000001026f */
[----:B------:R-:W-:Y:S01]  /*2160*/  SHF.L.U32 R124, R33, 0x1, RZ ;  /* 0x00000001217c7819 */ /* 0x000fe200000006ff */
[----:B------:R-:W-:Y:S01]  /*2170*/  IMAD.WIDE.U32 R100, R204, R98, R18 ;  /* 0x00000062cc647225 */ /* 0x000fe200078e0012 */
[----:B------:R-:W-:-:S03]  /*2180*/  SHF.R.S32.HI R148, RZ, 0x1f, R237 ;  /* 0x0000001fff947819 */ /* 0x000fc600000114ed */
[----:B------:R-:W-:Y:S01]  /*2190*/  IMAD.SHL.U32 R136, R110, 0x40, RZ ;  /* 0x000000406e887824 */ /* 0x000fe200078e00ff */
[----:B0-----:R-:W-:Y:S01]  /*21a0*/  LEA.HI R151, R151, 0x8, RZ, 0x19 ;  /* 0x0000000897977811 */ /* 0x001fe200078fc8ff */
[----:B------:R-:W-:Y:S02]  /*21b0*/  IMAD R15, R105, 0x70, RZ ;  /* 0x00000070690f7824 */ /* 0x000fe400078e02ff */
        /* <DEDUP_REMOVED lines=12> */
[C---:B------:R-:W-:Y:S02]  /*2280*/  IMAD R9, R204.reuse, R105, R6 ;  /* 0x00000069cc097224 */ /* 0x040fe400078e0206 */
        /* <DEDUP_REMOVED lines=9> */
[----:B------:R-:W-:Y:S01]  /*2320*/  IMAD.WIDE.U32 R112, R37, UR4, R112 ;  /* 0x0000000425707c25 */ /* 0x000fe2000f8e0070 */
[----:B------:R-:W-:Y:S02]  /*2330*/  IADD3.X R6, R5, R7, R10, P0, !PT ;  /* 0x0000000705067210 */ /* 0x000fe400007fe40a */
[----:B------:R-:W-:Y:S01]  /*2340*/  ISETP.GE.AND P0, PT, R18, R33, PT ;  /* 0x000000211200720c */ /* 0x000fe20003f06270 */
[----:B------:R-:W-:-:S02]  /*2350*/  IMAD R7, R147, R98, RZ ;  /* 0x0000006293077224 */ /* 0x000fc400078e02ff */
[----:B------:R-:W-:Y:S01]  /*2360*/  IMAD R37, R37, UR5, R8 ;  /* 0x0000000525257c24 */ /* 0x000fe2000f8e0208 */
[C---:B------:R-:W-:Y:S01]  /*2370*/  SEL R8, R33.reuse, RZ, P3 ;  /* 0x000000ff21087207 */ /* 0x040fe20001800000 */
[C---:B------:R-:W-:Y:S01]  /*2380*/  IMAD R11, R204.reuse, R99, R7 ;  /* 0x00000063cc0b7224 */ /* 0x040fe200078e0207 */
[----:B------:R-:W-:Y:S01]  /*2390*/  SEL R7, R33, RZ, P0 ;  /* 0x000000ff21077207 */ /* 0x000fe20000000000 */
[----:B------:R-:W-:Y:S01]  /*23a0*/  IMAD.IADD R107, R9, 0x1, R107 ;  /* 0x00000001096b7824 */ /* 0x000fe200078e026b */
[----:B------:R-:W-:Y:S01]  /*23b0*/  SEL R9, R33, RZ, P1 ;  /* 0x000000ff21097207 */ /* 0x000fe20000800000 */
[----:B------:R-:W-:Y:S01]  /*23c0*/  IMAD.IADD R13, R207, 0x1, R8 ;  /* 0x00000001cf0d7824 */ /* 0x000fe200078e0208 */
[----:B------:R-:W-:Y:S01]  /*23d0*/  IADD3 R120, P3, R204, R121, RZ ;  /* 0x00000079cc787210 */ /* 0x000fe20007f7e0ff */
[----:B------:R-:W-:Y:S01]  /*23e0*/  IMAD.IADD R7, R18, 0x1, R7 ;  /* 0x0000000112077824 */ /* 0x000fe200078e0207 */
[----:B------:R-:W-:Y:S01]  /*23f0*/  IADD3 R9, R206, R9, RZ ;  /* 0x00000009ce097210 */ /* 0x000fe20007ffe0ff */
[----:B------:R-:W-:Y:S01]  /*2400*/  IMAD.IADD R103, R103, 0x1, R11 ;  /* 0x0000000167677824 */ /* 0x000fe200078e020b */
[----:B------:R-:W-:Y:S01]  /*2410*/  SHF.R.S32.HI R26, RZ, 0x1f, R13 ;  /* 0x0000001fff1a7819 */ /* 0x000fe2000001140d */
[----:B------:R-:W-:Y:S01]  /*2420*/  IMAD.IADD R101, R11, 0x1, R101 ;  /* 0x000000010b657824 */ /* 0x000fe200078e0265 */
[----:B------:R-:W-:Y:S01]  /*2430*/  SHF.R.S32.HI R8, RZ, 0x1f, R7 ;  /* 0x0000001fff087819 */ /* 0x000fe20000011407 */
[----:B-----5:R-:W-:Y:S01]  /*2440*/  IMAD.WIDE.U32 R108, R144, R104, R108 ;  /* 0x00000068906c7225 */ /* 0x020fe200078e006c */
[----:B------:R-:W-:-:S02]  /*2450*/  SHF.R.S32.HI R10, RZ, 0x1f, R9 ;  /* 0x0000001fff0a7819 */ /* 0x000fc40000011409 */
[-C--:B------:R-:W-:Y:S01]  /*2460*/  LEA.HI R20, R8, R7.reuse, RZ, 0x3 ;  /* 0x0000000708147211 */ /* 0x080fe200078f18ff */
[----:B------:R-:W-:Y:S01]  /*2470*/  IMAD.WIDE.U32 R106, R144, R104, R106 ;  /* 0x00000068906a7225 */ /* 0x000fe200078e006a */
[----:B------:R-:W-:Y:S02]  /*2480*/  LEA.HI R7, R8, R7, RZ, 0x6 ;  /* 0x0000000708077211 */ /* 0x000fe400078f30ff */
[-C--:B------:R-:W-:Y:S01]  /*2490*/  LEA.HI R8, R10, R9.reuse, RZ, 0x6 ;  /* 0x000000090a087211 */ /* 0x080fe200078f30ff */
[-C--:B------:R-:W-:Y:S01]  /*24a0*/  IMAD.WIDE.U32 R102, R144, R98.reuse, R102 ;  /* 0x0000006290667225 */ /* 0x080fe200078e0066 */
[----:B------:R-:W-:Y:S02]  /*24b0*/  LEA.HI R21, R10, R9, RZ, 0x3 ;  /* 0x000000090a157211 */ /* 0x000fe400078f18ff */
[----:B------:R-:W-:Y:S01]  /*24c0*/  SHF.R.S32.HI R7, RZ, 0x6, R7 ;  /* 0x00000006ff077819 */ /* 0x000fe20000011407 */
[----:B------:R-:W-:Y:S01]  /*24d0*/  IMAD.WIDE.U32 R100, R144, R98, R100 ;  /* 0x0000006290647225 */ /* 0x000fe200078e0064 */
[----:B------:R-:W-:-:S02]  /*24e0*/  LEA.HI R29, R26, R13, RZ, 0x3 ;  /* 0x0000000d1a1d7211 */ /* 0x000fc400078f18ff */
[----:B------:R-:W-:Y:S01]  /*24f0*/  SHF.R.S32.HI R9, RZ, 0x6, R8 ;  /* 0x00000006ff097819 */ /* 0x000fe20000011408 */
[----:B------:R-:W-:Y:S01]  /*2500*/  IMAD R143, R7, 0x1c00, R218 ;  /* 0x00001c00078f7824 */ /* 0x000fe200078e02da */
[----:B------:R-:W-:Y:S01]  /*2510*/  LOP3.LUT R11, R215, 0x38, R20, 0xf8, !PT ;  /* 0x00000038d70b7812 */ /* 0x000fe200078ef814 */
[----:B------:R-:W-:Y:S01]  /*2520*/  IMAD R141, R7, 0x1c00, R220 ;  /* 0x00001c00078d7824 */ /* 0x000fe200078e02dc */
[C---:B------:R-:W-:Y:S01]  /*2530*/  LOP3.LUT R10, R216.reuse, 0x38, R21, 0xf8, !PT ;  /* 0x00000038d80a7812 */ /* 0x040fe200078ef815 */
[C---:B------:R-:W-:Y:S01]  /*2540*/  IMAD R142, R9.reuse, 0x1c00, R218 ;  /* 0x00001c00098e7824 */ /* 0x040fe200078e02da */
[----:B------:R-:W-:Y:S01]  /*2550*/  LOP3.LUT R8, R216, 0x38, R20, 0xf8, !PT ;  /* 0x00000038d8087812 */ /* 0x000fe200078ef814 */
[----:B------:R-:W-:Y:S01]  /*2560*/  IMAD R139, R9, 0x1c00, R220 ;  /* 0x00001c00098b7824 */ /* 0x000fe200078e02dc */
[----:B------:R-:W-:Y:S01]  /*2570*/  LEA.HI R13, R26, R13, RZ, 0x6 ;  /* 0x0000000d1a0d7211 */ /* 0x000fe200078f30ff */
[----:B------:R-:W-:Y:S01]  /*2580*/  IMAD.X R121, R12, 0x1, R147, P3 ;  /* 0x000000010c797824 */ /* 0x000fe200018e0693 */
[----:B------:R-:W-:Y:S01]  /*2590*/  LOP3.LUT R14, R11, R25, RZ, 0x3c, !PT ;  /* 0x000000190b0e7212 */ /* 0x000fe200078e3cff */
[----:B------:R-:W-:Y:S01]  /*25a0*/  IMAD.IADD R36, R113, 0x1, R37 ;  /* 0x0000000171247824 */ /* 0x000fe200078e0225 */
[----:B------:R-:W-:-:S02]  /*25b0*/  LOP3.LUT R7, R10, R217, RZ, 0x3c, !PT ;  /* 0x000000d90a077212 */ /* 0x000fc400078e3cff */
[----:B------:R-:W-:Y:S01]  /*25c0*/  LOP3.LUT R8, R8, R217, RZ, 0x3c, !PT ;  /* 0x000000d908087212 */ /* 0x000fe200078e3cff */
[----:B------:R-:W-:Y:S01]  /*25d0*/  IMAD.IADD R141, R141, 0x1, R14 ;  /* 0x000000018d8d7824 */ /* 0x000fe200078e020e */
[----:B------:R-:W-:Y:S01]  /*25e0*/  SHF.R.S32.HI R13, RZ, 0x6, R13 ;  /* 0x00000006ff0d7819 */ /* 0x000fe2000001140d */
[----:B------:R-:W-:Y:S01]  /*25f0*/  IMAD.IADD R142, R142, 0x1, R7 ;  /* 0x000000018e8e7824 */ /* 0x000fe200078e0207 */
[----:B------:R-:W-:Y:S01]  /*2600*/  LOP3.LUT R11, R215, 0x38, R29, 0xf8, !PT ;  /* 0x00000038d70b7812 */ /* 0x000fe200078ef81d */
[----:B------:R-:W-:Y:S01]  /*2610*/  IMAD.IADD R143, R143, 0x1, R8 ;  /* 0x000000018f8f7824 */ /* 0x000fe200078e0208 */
[----:B------:R-:W-:Y:S01]  /*2620*/  LOP3.LUT R7, R215, 0x38, R21, 0xf8, !PT ;  /* 0x00000038d7077812 */ /* 0x000fe200078ef815 */
[----:B------:R-:W-:Y:S01]  /*2630*/  IMAD R138, R13, 0x1c00, R220 ;  /* 0x00001c000d8a7824 */ /* 0x000fe200078e02dc */
[-C--:B------:R-:W-:Y:S01]  /*2640*/  LOP3.LUT R11, R11, R25.reuse, RZ, 0x3c, !PT ;  /* 0x000000190b0b7212 */ /* 0x080fe200078e3cff */
[----:B------:R-:W-:Y:S01]  /*2650*/  IMAD R140, R13, 0x1c00, R218 ;  /* 0x00001c000d8c7824 */ /* 0x000fe200078e02da */
[----:B------:R-:W-:Y:S01]  /*2660*/  LOP3.LUT R8, R216, 0x38, R29, 0xf8, !PT ;  /* 0x00000038d8087812 */ /* 0x000fe200078ef81d */
[----:B------:R-:W-:Y:S01]  /*2670*/  IMAD R13, R111, 0x70, RZ ;  /* 0x000000706f0d7824 */ /* 0x000fe200078e02ff */
[----:B------:R-:W-:Y:S01]  /*2680*/  LOP3.LUT R10, R7, R25, RZ, 0x3c, !PT ;  /* 0x00000019070a7212 */ /* 0x000fe200078e3cff */
[----:B------:R-:W-:Y:S01]  /*2690*/  IMAD.IADD R138, R138, 0x1, R11 ;  /* 0x000000018a8a7824 */ /* 0x000fe200078e020b */
[----:B------:R-:W-:Y:S01]  /*26a0*/  LOP3.LUT R7, R8, R217, RZ, 0x3c, !PT ;  /* 0x000000d908077212 */ /* 0x000fe200078e3cff */
[----:B------:R-:W-:Y:S01]  /*26b0*/  VIADD R11, R18, 0xa0 ;  /* 0x000000a0120b7836 */ /* 0x000fe20000000000 */
[----:B------:R-:W-:Y:S01]  /*26c0*/  SHF.R.S32.HI R9, RZ, 0x1f, R144 ;  /* 0x0000001fff097819 */ /* 0x000fe20000011490 */
[----:B------:R-:W-:Y:S01]  /*26d0*/  IMAD.SHL.U32 R8, R104, 0x40, RZ ;  /* 0x0000004068087824 */ /* 0x000fe200078e00ff */
[----:B------:R-:W-:Y:S01]  /*26e0*/  IADD3 R140, R140, R7, RZ ;  /* 0x000000078c8c7210 */ /* 0x000fe20007ffe0ff */
[----:B------:R-:W-:Y:S01]  /*26f0*/  IMAD.WIDE.U32 R110, R110, 0x70, RZ ;  /* 0x000000706e6e7825 */ /* 0x000fe200078e00ff */
[----:B------:R-:W-:-:S02]  /*2700*/  ISETP.GE.AND P2, PT, R11, UR6, PT ;  /* 0x000000060b007c0c */ /* 0x000fc4000bf46270 */
[----:B------:R-:W-:Y:S01]  /*2710*/  LOP3.LUT R14, R216, 0x18, R18, 0xf8, !PT ;  /* 0x00000018d80e7812 */ /* 0x000fe200078ef812 */
[C---:B------:R-:W-:Y:S01]  /*2720*/  IMAD R7, R9.reuse, R104, RZ ;  /* 0x0000006809077224 */ /* 0x040fe200078e02ff */
[----:B------:R-:W-:Y:S01]  /*2730*/  SEL R28, RZ, 0x20, P2 ;  /* 0x00000020ff1c7807 */ /* 0x000fe20001000000 */
[----:B------:R-:W-:Y:S01]  /*2740*/  IMAD R9, R9, R98, RZ ;  /* 0x0000006209097224 */ /* 0x000fe200078e02ff */
[----:B------:R-:W-:Y:S01]  /*2750*/  LOP3.LUT R137, R14, R217, RZ, 0x3c, !PT ;  /* 0x000000d90e897212 */ /* 0x000fe200078e3cff */
[----:B------:R-:W-:Y:S01]  /*2760*/  IMAD R31, R144, R105, R7 ;  /* 0x00000069901f7224 */ /* 0x000fe200078e0207 */
[C---:B------:R-:W-:Y:S01]  /*2770*/  SHF.L.U64.HI R7, R104.reuse, 0x6, R105 ;  /* 0x0000000668077819 */ /* 0x040fe20000010269 */
[----:B------:R-:W-:Y:S01]  /*2780*/  IMAD.WIDE.U32 R104, R104, 0x70, RZ ;  /* 0x0000007068687825 */ /* 0x000fe200078e00ff */
[----:B------:R-:W-:Y:S02]  /*2790*/  SHF.R.S32.HI R117, RZ, 0x3, R20 ;  /* 0x00000003ff757819 */ /* 0x000fe40000011414 */
[----:B------:R-:W-:Y:S01]  /*27a0*/  SHF.R.S32.HI R116, RZ, 0x3, R21 ;  /* 0x00000003ff747819 */ /* 0x000fe20000011415 */
[----:B------:R-:W-:Y:S01]  /*27b0*/  IMAD.IADD R139, R139, 0x1, R10 ;  /* 0x000000018b8b7824 */ /* 0x000fe200078e020a */
[----:B------:R-:W-:Y:S01]  /*27c0*/  LOP3.LUT R35, R27, R28, RZ, 0xfc, !PT ;  /* 0x0000001c1b237212 */ /* 0x000fe200078efcff */
[----:B------:R-:W-:Y:S01]  /*27d0*/  IMAD R25, R144, R99, R9 ;  /* 0x0000006390197224 */ /* 0x000fe200078e0209 */
[C---:B------:R-:W-:Y:S01]  /*27e0*/  SHF.L.U64.HI R9, R98.reuse, 0x6, R99 ;  /* 0x0000000662097819 */ /* 0x040fe20000010263 */
[----:B------:R-:W-:Y:S01]  /*27f0*/  IMAD.SHL.U32 R10, R98, 0x40, RZ ;  /* 0x00000040620a7824 */ /* 0x000fe200078e00ff */
[----:B------:R-:W-:Y:S01]  /*2800*/  LOP3.LUT R20, R20, 0xfffffff8, RZ, 0xc0, !PT ;  /* 0xfffffff814147812 */ /* 0x000fe200078ec0ff */
[----:B------:R-:W-:Y:S01]  /*2810*/  IMAD.WIDE.U32 R98, R98, 0x70, RZ ;  /* 0x0000007062627825 */ /* 0x000fe200078e00ff */
[----:B------:R-:W-:-:S02]  /*2820*/  LOP3.LUT R21, R21, 0xfffffff8, RZ, 0xc0, !PT ;  /* 0xfffffff815157812 */ /* 0x000fc400078ec0ff */
[----:B------:R-:W-:Y:S01]  /*2830*/  LOP3.LUT R26, R29, 0xfffffff8, RZ, 0xc0, !PT ;  /* 0xfffffff81d1a7812 */ /* 0x000fe200078ec0ff */
[----:B------:R-:W-:Y:S01]  /*2840*/  IMAD.IADD R132, R111, 0x1, R13 ;  /* 0x000000016f847824 */ /* 0x000fe200078e020d */
[----:B------:R-:W-:Y:S01]  /*2850*/  IADD3 R12, R109, R31, RZ ;  /* 0x0000001f6d0c7210 */ /* 0x000fe20007ffe0ff */
[----:B------:R-:W-:Y:S01]  /*2860*/  IMAD.IADD R134, R105, 0x1, R15 ;  /* 0x0000000169867824 */ /* 0x000fe200078e020f */
[----:B------:R-:W-:Y:S01]  /*2870*/  LOP3.LUT R32, R35, 0x4, RZ, 0xc0, !PT ;  /* 0x0000000423207812 */ /* 0x000fe200078ec0ff */
[----:B------:R-:W-:Y:S01]  /*2880*/  IMAD.IADD R13, R31, 0x1, R107 ;  /* 0x000000011f0d7824 */ /* 0x000fe200078e026b */
[----:B------:R-:W-:Y:S01]  /*2890*/  LOP3.LUT R31, R35, 0x2, RZ, 0xc0, !PT ;  /* 0x00000002231f7812 */ /* 0x000fe200078ec0ff */
[----:B------:R-:W-:Y:S01]  /*28a0*/  IMAD.IADD R14, R103, 0x1, R25 ;  /* 0x00000001670e7824 */ /* 0x000fe200078e0219 */
[----:B------:R-:W-:Y:S01]  /*28b0*/  LOP3.LUT R33, R35, 0x8, RZ, 0xc0, !PT ;  /* 0x0000000823217812 */ /* 0x000fe200078ec0ff */
[----:B------:R-:W-:Y:S01]  /*28c0*/  IMAD.IADD R15, R25, 0x1, R101 ;  /* 0x00000001190f7824 */ /* 0x000fe200078e0265 */
[----:B------:R-:W-:Y:S01]  /*28d0*/  SHF.R.S32.HI R25, RZ, 0x3, R29 ;  /* 0x00000003ff197819 */ /* 0x000fe2000001141d */
[----:B------:R-:W-:Y:S01]  /*28e0*/  IMAD.IADD R137, R218, 0x1, R137 ;  /* 0x00000001da897824 */ /* 0x000fe200078e0289 */
[----:B------:R-:W-:Y:S01]  /*28f0*/  LOP3.LUT R34, R35, 0x10, RZ, 0xc0, !PT ;  /* 0x0000001023227812 */ /* 0x000fe200078ec0ff */
[----:B------:R-:W-:Y:S01]  /*2900*/  IMAD.IADD R133, R99, 0x1, R133 ;  /* 0x0000000163857824 */ /* 0x000fe200078e0285 */
[----:B------:R-:W-:-:S02]  /*2910*/  LOP3.LUT R27, R27, 0x1, RZ, 0xc0, !PT ;  /* 0x000000011b1b7812 */ /* 0x000fc400078ec0ff */
[----:B------:R-:W-:Y:S02]  /*2920*/  SHF.R.S32.HI R28, RZ, 0x1f, R20 ;  /* 0x0000001fff1c7819 */ /* 0x000fe40000011414 */
[----:B------:R-:W-:Y:S02]  /*2930*/  SHF.R.S32.HI R29, RZ, 0x1f, R21 ;  /* 0x0000001fff1d7819 */ /* 0x000fe40000011415 */
[----:B0-----:R-:W-:Y:S02]  /*2940*/  SHF.R.S32.HI R30, RZ, 0x1f, R26 ;  /* 0x0000001fff1e7819 */ /* 0x001fe4000001141a */
[----:B------:R-:W-:-:S07]  /*2950*/  LOP3.LUT R35, R35, 0x20, RZ, 0xc0, !PT ;  /* 0x0000002023237812 */ /* 0x000fce00078ec0ff */
.L_x_6292:
[----:B-12---:R-:W2:Y:S01]  /*2960*/  LDL.LU R41, [R1+0x8] ;  /* 0x0000080001297983 */ /* 0x006ea20000300800 */
[----:B-----5:R-:W-:Y:S01]  /*2970*/  VIADD R49, R24, 0xffffffff ;  /* 0xffffffff18317836 */ /* 0x020fe20000000000 */
        /* <DEDUP_REMOVED lines=10> */
[----:B------:R-:W-:Y:S02]  /*2a20*/  IADD3 R39, P4, R4, R126, RZ ;  /* 0x0000007e04277210 */ /* 0x000fe40007f9e0ff */
[----:B------:R-:W-:Y:S01]  /*2a30*/  IADD3 R92, R127, R37, RZ ;  /* 0x000000257f5c7210 */ /* 0x000fe20007ffe0ff */
[----:B------:R-:W-:-:S03]  /*2a40*/  IMAD R37, R17, 0x5400, R137 ;  /* 0x0000540011257824 */ /* 0x000fc600078e0289 */
[----:B------:R-:W-:Y:S01]  /*2a50*/  IADD3.X R38, R6, R92, R135, P2, P3 ;  /* 0x0000005c06267210 */ /* 0x000fe200017e6487 */
[----:B------:R-:W-:Y:S01]  /*2a60*/  IMAD.X R40, R92, 0x1, R6, P4 ;  /* 0x000000015c287824 */ /* 0x000fe200020e0606 */
[----:B------:R-:W-:Y:S02]  /*2a70*/  ISETP.GT.AND P3, PT, R49, R125, PT ;  /* 0x0000007d3100720c */ /* 0x000fe40003f64270 */
[CC--:B0-----:R-:W-:Y:S02]  /*2a80*/  LEA R44, P2, R24.reuse, R122.reuse, 0x1 ;  /* 0x0000007a182c7211 */ /* 0x0c1fe400078408ff */
[----:B------:R-:W-:Y:S02]  /*2a90*/  LEA R46, P4, R39, R122, 0x1 ;  /* 0x0000007a272e7211 */ /* 0x000fe400078808ff */
[----:B------:R-:W-:Y:S01]  /*2aa0*/  LEA.HI.X R45, R24, R123, R38, 0x1, P2 ;  /* 0x0000007b182d7211 */ /* 0x000fe200010f0c26 */
[----:B------:R-:W-:Y:S01]  /*2ab0*/  IMAD.MOV.U32 R24, RZ, RZ, R49 ;  /* 0x000000ffff187224 */ /* 0x000fe200078e0031 */
[----:B-1----:R-:W-:-:S02]  /*2ac0*/  ISETP.GE.AND P2, PT, R119, 0x1, PT ;  /* 0x000000017700780c */ /* 0x002fc40003f46270 */
[----:B------:R-:W-:Y:S01]  /*2ad0*/  LEA.HI.X R47, R39, R123, R40, 0x1, P4 ;  /* 0x0000007b272f7211 */ /* 0x000fe200020f0c28 */
[C---:B------:R-:W-:Y:S02]  /*2ae0*/  VIADD R39, R37.reuse, 0x20 ;  /* 0x0000002025277836 */ /* 0x040fe40000000000 */
[C---:B------:R-:W-:Y:S02]  /*2af0*/  @P5 VIADD R39, R37.reuse, 0xffffffe0 ;  /* 0xffffffe025275836 */ /* 0x040fe40000000000 */
[----:B------:R-:W-:-:S03]  /*2b00*/  IMAD R37, R37, 0x2, R118 ;  /* 0x0000000225257824 */ /* 0x000fc600078e0276 */
        /* <DEDUP_REMOVED lines=8> */
[-C--:B------:R-:W-:Y:S02]  /*2b90*/  IMAD R43, R134, R49.reuse, RZ ;  /* 0x00000031862b7224 */ /* 0x080fe400078e02ff */
[----:B0-----:R-:W-:Y:S02]  /*2ba0*/  IMAD R41, R42, R98, R39 ;  /* 0x000000622a297224 */ /* 0x001fe400078e0227 */
        /* <DEDUP_REMOVED lines=64> */
.L_x_6197:
[----:B------:R-:W-:Y:S05]  /*2fb0*/  BSYNC B1 ;  /* 0x0000000000017941 */ /* 0x000fea0003800000 */
.L_x_6196:
        /* <DEDUP_REMOVED lines=13> */
[----:B------:R-:W-:-:S02]  /*3090*/  MOV R129, R73 ;  /* 0x0000004900817202 */ /* 0x000fc40000000f00 */
[----:B------:R-:W-:Y:S01]  /*30a0*/  CS2R R70, SRZ ;  /* 0x0000000000467805 */ /* 0x000fe2000001ff00 */
        /* <DEDUP_REMOVED lines=41> */
.L_x_6199:
[----:B------:R-:W-:Y:S05]  /*3340*/  BSYNC B1 ;  /* 0x0000000000017941 */ /* 0x000fea0003800000 */
.L_x_6198:
[----:B01----:R-:W2:Y:S01]  /*3350*/  LDL R40, [R1+0x4c] ;  /* 0x00004c0001287983 */ /* 0x003ea20000100800 */
[----:B------:R-:W-:Y:S01]  /*3360*/  IMAD.MOV.U32 R41, RZ, RZ, R77 ;  /* 0x000000ffff297224 */ /* 0x000fe200078e004d */
[----:B------:R-:W-:Y:S01]  /*3370*/  MOV R43, R85 ;  /* 0x00000055002b7202 */ /* 0x000fe20000000f00 */
[----:B------:R-:W-:Y:S01]  /*3380*/  IMAD.MOV.U32 R42, RZ, RZ, R84 ;  /* 0x000000ffff2a7224 */ /* 0x000fe200078e0054 */
[----:B------:R-:W-:Y:S02]  /*3390*/  PRMT R156, R128, 0x5410, R129 ;  /* 0x00005410809c7816 */ /* 0x000fe40000000081 */
        /* <DEDUP_REMOVED lines=8> */
[----:B------:R-:W-:-:S05]  /*3420*/  IMAD.MOV.U32 R43, RZ, RZ, R79 ;  /* 0x000000ffff2b7224 */ /* 0x000fca00078e004f */
[----:B------:R-:W-:Y:S02]  /*3430*/  PRMT R158, R158, 0x5410, R43 ;  /* 0x000054109e9e7816 */ /* 0x000fe4000000002b */
[----:B------:R-:W-:-:S04]  /*3440*/  MOV R43, R87 ;  /* 0x00000057002b7202 */ /* 0x000fc80000000f00 */
        /* <DEDUP_REMOVED lines=17> */
[----:B------:R-:W-:Y:S02]  /*3560*/  IMAD.MOV.U32 R40, RZ, RZ, R82 ;  /* 0x000000ffff287224 */ /* 0x000fe400078e0052 */
[----:B------:R-:W-:-:S03]  /*3570*/  IMAD.MOV.U32 R41, RZ, RZ, R83 ;  /* 0x000000ffff297224 */ /* 0x000fc600078e0053 */
[----:B------:R-:W-:Y:S01]  /*3580*/  PRMT R164, R164, 0x5410, R40 ;  /* 0x00005410a4a47816 */ /* 0x000fe20000000028 */
[----:B------:R-:W-:Y:S01]  /*3590*/  IMAD.MOV.U32 R40, RZ, RZ, R94 ;  /* 0x000000ffff287224 */ /* 0x000fe200078e005e */
[----:B------:R-:W-:Y:S01]  /*35a0*/  PRMT R165, R41, 0x5410, R42 ;  /* 0x0000541029a57816 */ /* 0x000fe2000000002a */
[----:B------:R-:W-:Y:S02]  /*35b0*/  IMAD.MOV.U32 R41, RZ, RZ, R95 ;  /* 0x000000ffff297224 */ /* 0x000fe400078e005f */
        /* <DEDUP_REMOVED lines=44> */
.L_x_6200:
[----:B------:R-:W-:Y:S01]  /*3880*/  IMAD R96, R17, 0x8, R16 ;  /* 0x0000000811607824 */ /* 0x000fe200078e0210 */
[----:B------:R-:W-:Y:S01]  /*3890*/  SHF.L.U32 R97, R209, 0x1f, RZ ;  /* 0x0000001fd1617819 */ /* 0x000fe200000006ff */
[----:B------:R-:W-:Y:S03]  /*38a0*/  BSSY B1, `(.L_x_6201) ;  /* 0x0000003000017945 */ /* 0x000fe60003800000 */
[----:B------:R-:W0:Y:S02]  /*38b0*/  SYNCS.PHASECHK.TRANS64.TRYWAIT P5, [R96+URZ+0x36890], R97 ;  /* 0x03689061600075a7 */ /* 0x000e2400080a017f */
[----:B0-----:R-:W-:Y:S05]  /*38c0*/  @!P5 BRA `(.L_x_6202) ;  /* 0x0000029400a8d947 */ /* 0x001fea0003800000 */
.L_x_6579:
[----:B------:R-:W-:Y:S05]  /*38d0*/  BSYNC B1 ;  /* 0x0000000000017941 */ /* 0x000fea0003800000 */
.L_x_6201:
        /* <DEDUP_REMOVED lines=9> */
[----:B------:R-:W-:Y:S02]  /*3970*/  SHF.R.U64 R90, R126, 0x10, R127 ;  /* 0x000000107e5a7819 */ /* 0x000fe4000000127f */
[----:B--2---:R-:W-:Y:S02]  /*3980*/  MOV R91, R41 ;  /* 0x00000029005b7202 */ /* 0x004fe40000000f00 */
[----:B------:R-:W-:Y:S01]  /*3990*/  SHF.R.U64 R122, R122, 0x10, R123 ;  /* 0x000000107a7a7819 */ /* 0x000fe2000000127b */
[----:B------:R-:W-:Y:S01]  /*39a0*/  HADD2.F32 R90, -RZ, R90.H0_H0 ;  /* 0x2000005aff5a7230 */ /* 0x000fe20000004100 */
[----:B------:R-:W-:Y:S01]  /*39b0*/  SHF.R.U32.HI R127, RZ, 0x10, R127 ;  /* 0x00000010ff7f7819 */ /* 0x000fe2000001167f */
[--C-:B------:R-:W-:Y:S02]  /*39c0*/  HADD2.F32 R41, -RZ, R91.reuse.H1_H1 ;  /* 0x3000005bff297230 */ /* 0x100fe40000004100 */
[----:B------:R-:W-:Y:S02]  /*39d0*/  HADD2.F32 R91, -RZ, R91.H0_H0 ;  /* 0x2000005bff5b7230 */ /* 0x000fe40000004100 */
[----:B------:R-:W-:-:S02]  /*39e0*/  HADD2.F32 R122, -RZ, R122.H0_H0 ;  /* 0x2000007aff7a7230 */ /* 0x000fc40000004100 */
[-C--:B------:R-:W-:Y:S01]  /*39f0*/  FMUL.FTZ R126, R41, R90.reuse ;  /* 0x0000005a297e7220 */ /* 0x080fe20000410000 */
[----:B------:R-:W-:-:S03]  /*3a00*/  FMUL.FTZ R90, R91, R90 ;  /* 0x0000005a5b5a7220 */ /* 0x000fc60000410000 */
[-C--:B------:R-:W-:Y:S01]  /*3a10*/  FFMA.FTZ R126, R91, R122.reuse, -R126 ;  /* 0x0000007a5b7e7223 */ /* 0x080fe2000001087e */
[----:B------:R-:W-:Y:S02]  /*3a20*/  IMAD.MOV.U32 R91, RZ, RZ, R40 ;  /* 0x000000ffff5b7224 */ /* 0x000fe400078e0028 */
[----:B------:R-:W-:Y:S01]  /*3a30*/  FFMA.FTZ R90, R41, R122, R90 ;  /* 0x0000007a295a7223 */ /* 0x000fe2000001005a */
[----:B------:R-:W-:Y:S01]  /*3a40*/  IMAD.MOV.U32 R41, RZ, RZ, R43 ;  /* 0x000000ffff297224 */ /* 0x000fe200078e002b */
[----:B------:R-:W-:Y:S01]  /*3a50*/  SHF.R.U32.HI R122, RZ, 0x10, R123 ;  /* 0x00000010ff7a7819 */ /* 0x000fe2000001167b */
[----:B------:R-:W-:Y:S02]  /*3a60*/  HADD2.F32 R43, -RZ, R127.H0_H0 ;  /* 0x2000007fff2b7230 */ /* 0x000fe40000004100 */
[----:B------:R-:W-:Y:S01]  /*3a70*/  F2FP.F16.F32.PACK_AB R90, R90, R126 ;  /* 0x0000007e5a5a723e */ /* 0x000fe200000000ff */
[--C-:B------:R-:W-:Y:S02]  /*3a80*/  HADD2.F32 R40, -RZ, R41.reuse.H1_H1 ;  /* 0x30000029ff287230 */ /* 0x100fe40000004100 */
[----:B------:R-:W-:-:S02]  /*3a90*/  HADD2.F32 R41, -RZ, R41.H0_H0 ;  /* 0x20000029ff297230 */ /* 0x000fc40000004100 */
[----:B------:R-:W-:Y:S02]  /*3aa0*/  HADD2.F32 R122, -RZ, R122.H0_H0 ;  /* 0x2000007aff7a7230 */ /* 0x000fe40000004100 */
[-C--:B------:R-:W-:Y:S01]  /*3ab0*/  FMUL.FTZ R123, R40, R43.reuse ;  /* 0x0000002b287b7220 */ /* 0x080fe20000410000 */
[----:B------:R-:W-:-:S03]  /*3ac0*/  FMUL.FTZ R43, R41, R43 ;  /* 0x0000002b292b7220 */ /* 0x000fc60000410000 */
[-C--:B------:R-:W-:Y:S01]  /*3ad0*/  FFMA.FTZ R41, R41, R122.reuse, -R123 ;  /* 0x0000007a29297223 */ /* 0x080fe2000001087b */
[--C-:B------:R-:W-:Y:S02]  /*3ae0*/  HADD2.F32 R123, -RZ, R91.reuse.H0_H0 ;  /* 0x2000005bff7b7230 */ /* 0x100fe40000004100 */
[----:B------:R-:W-:Y:S01]  /*3af0*/  FFMA.FTZ R40, R40, R122, R43 ;  /* 0x0000007a28287223 */ /* 0x000fe2000001002b */
[--C-:B------:R-:W-:Y:S02]  /*3b00*/  HADD2.F32 R43, -RZ, R152.reuse.H1_H1 ;  /* 0x30000098ff2b7230 */ /* 0x100fe40000004100 */
[----:B------:R-:W-:Y:S02]  /*3b10*/  HADD2.F32 R122, -RZ, R91.H1_H1 ;  /* 0x3000005bff7a7230 */ /* 0x000fe40000004100 */
[----:B------:R-:W-:Y:S02]  /*3b20*/  HADD2.F32 R91, -RZ, R152.H0_H0 ;  /* 0x20000098ff5b7230 */ /* 0x000fe40000004100 */
[-C--:B------:R-:W-:Y:S01]  /*3b30*/  FMUL.FTZ R152, R123, R43.reuse ;  /* 0x0000002b7b987220 */ /* 0x080fe20000410000 */
[----:B------:R-:W-:-:S04]  /*3b40*/  FMUL.FTZ R127, R122, R43 ;  /* 0x0000002b7a7f7220 */ /* 0x000fc80000410000 */
[-C--:B------:R-:W-:Y:S01]  /*3b50*/  FFMA.FTZ R43, R123, R91.reuse, -R127 ;  /* 0x0000005b7b2b7223 */ /* 0x080fe2000001087f */
[----:B------:R-:W-:Y:S01]  /*3b60*/  FFMA.FTZ R91, R122, R91, R152 ;  /* 0x0000005b7a5b7223 */ /* 0x000fe20000010098 */
[----:B------:R-:W-:Y:S02]  /*3b70*/  HADD2.F32 R123, -RZ, R167.H1_H1 ;  /* 0x300000a7ff7b7230 */ /* 0x000fe40000004100 */
[--C-:B------:R-:W-:Y:S02]  /*3b80*/  HADD2.F32 R122, -RZ, R42.reuse.H1_H1 ;  /* 0x3000002aff7a7230 */ /* 0x100fe40000004100 */
[----:B------:R-:W-:Y:S01]  /*3b90*/  HADD2.F32 R127, -RZ, R42.H0_H0 ;  /* 0x2000002aff7f7230 */ /* 0x000fe20000004100 */
[----:B------:R-:W-:Y:S01]  /*3ba0*/  F2FP.F16.F32.PACK_AB R43, R91, R43 ;  /* 0x0000002b5b2b723e */ /* 0x000fe200000000ff */
[----:B------:R-:W-:Y:S02]  /*3bb0*/  HADD2.F32 R42, -RZ, R164.H0_H0 ;  /* 0x200000a4ff2a7230 */ /* 0x000fe40000004100 */
[-C--:B------:R-:W-:Y:S01]  /*3bc0*/  FMUL.FTZ R152, R122, R123.reuse ;  /* 0x0000007b7a987220 */ /* 0x080fe20000410000 */
[----:B------:R-:W-:-:S03]  /*3bd0*/  FMUL.FTZ R123, R127, R123 ;  /* 0x0000007b7f7b7220 */ /* 0x000fc60000410000 */
[-C--:B------:R-:W-:Y:S01]  /*3be0*/  FFMA.FTZ R152, R127, R42.reuse, -R152 ;  /* 0x0000002a7f987223 */ /* 0x080fe20000010898 */
[----:B------:R-:W-:Y:S01]  /*3bf0*/  FFMA.FTZ R123, R122, R42, R123 ;  /* 0x0000002a7a7b7223 */ /* 0x000fe2000001007b */
[----:B------:R-:W-:Y:S01]  /*3c00*/  F2FP.F16.F32.PACK_AB R42, R40, R41 ;  /* 0x00000029282a723e */ /* 0x000fe200000000ff */
[----:B------:R-:W-:Y:S02]  /*3c10*/  IMAD.MOV.U32 R40, RZ, RZ, R43 ;  /* 0x000000ffff287224 */ /* 0x000fe400078e002b */
[----:B------:R-:W-:Y:S01]  /*3c20*/  IMAD.MOV.U32 R41, RZ, RZ, R90 ;  /* 0x000000ffff297224 */ /* 0x000fe200078e005a */
[----:B------:R-:W-:Y:S01]  /*3c30*/  F2FP.F16.F32.PACK_AB R123, R123, R152 ;  /* 0x000000987b7b723e */ /* 0x000fe200000000ff */
[----:B------:R-:W-:-:S03]  /*3c40*/  IMAD.MOV.U32 R43, RZ, RZ, R42 ;  /* 0x000000ffff2b7224 */ /* 0x000fc600078e002a */
[----:B------:R-:W-:-:S07]  /*3c50*/  MOV R42, R123 ;  /* 0x0000007b002a7202 */ /* 0x000fce0000000f00 */
.L_x_6208:
[----:B------:R-:W-:Y:S05]  /*3c60*/  BSYNC B3 ;  /* 0x0000000000037941 */ /* 0x000fea0003800000 */
.L_x_6207:
[----:B--2---:R1:W-:Y:S02]  /*3c70*/  STG.E.128 desc[UR60][R46.64], R40 ;  /* 0x000000282e007986 */ /* 0x0043e4000c101d3c */
.L_x_6206:
[----:B------:R-:W-:Y:S05]  /*3c80*/  BSYNC B2 ;  /* 0x0000000000027941 */ /* 0x000fea0003800000 */
.L_x_6205:
        /* <DEDUP_REMOVED lines=9> */
[----:B------:R-:W-:Y:S01]  /*3d20*/  SHF.R.U32.HI R92, RZ, 0x10, R93 ;  /* 0x00000010ff5c7819 */ /* 0x000fe2000001165d */
[----:B------:R-:W-:Y:S01]  /*3d30*/  IMAD.MOV.U32 R41, RZ, RZ, R42 ;  /* 0x000000ffff297224 */ /* 0x000fe200078e002a */
[--C-:B------:R-:W-:Y:S01]  /*3d40*/  SHF.R.U64 R93, R94, 0x10, R95.reuse ;  /* 0x000000105e5d7819 */ /* 0x100fe2000000125f */
[----:B------:R-:W-:Y:S01]  /*3d50*/  HADD2.F32 R90, -RZ, R90.H0_H0 ;  /* 0x2000005aff5a7230 */ /* 0x000fe20000004100 */
[----:B------:R-:W-:Y:S01]  /*3d60*/  SHF.R.U32.HI R94, RZ, 0x10, R95 ;  /* 0x00000010ff5e7819 */ /* 0x000fe2000001165f */
[----:B------:R-:W-:Y:S02]  /*3d70*/  HADD2.F32 R95, -RZ, R91.H0_H0 ;  /* 0x2000005bff5f7230 */ /* 0x000fe40000004100 */
[----:B------:R-:W-:Y:S02]  /*3d80*/  HADD2.F32 R122, -RZ, R93.H0_H0 ;  /* 0x2000005dff7a7230 */ /* 0x000fe40000004100 */
[----:B------:R-:W-:-:S02]  /*3d90*/  HADD2.F32 R93, -RZ, R91.H1_H1 ;  /* 0x3000005bff5d7230 */ /* 0x000fc40000004100 */
[----:B------:R-:W-:Y:S02]  /*3da0*/  HADD2.F32 R42, -RZ, R94.H0_H0 ;  /* 0x2000005eff2a7230 */ /* 0x000fe40000004100 */
[-C--:B------:R-:W-:Y:S01]  /*3db0*/  FMUL.FTZ R126, R95, R122.reuse ;  /* 0x0000007a5f7e7220 */ /* 0x080fe20000410000 */
[--C-:B------:R-:W-:Y:S02]  /*3dc0*/  HADD2.F32 R91, -RZ, R43.reuse.H1_H1 ;  /* 0x3000002bff5b7230 */ /* 0x100fe40000004100 */
[----:B------:R-:W-:Y:S02]  /*3dd0*/  HADD2.F32 R94, -RZ, R43.H0_H0 ;  /* 0x2000002bff5e7230 */ /* 0x000fe40000004100 */
[----:B------:R-:W-:Y:S01]  /*3de0*/  FMUL.FTZ R43, R93, R122 ;  /* 0x0000007a5d2b7220 */ /* 0x000fe20000410000 */
        /* <DEDUP_REMOVED lines=8> */
[--C-:B------:R-:W-:Y:S01]  /*3e70*/  HADD2.F32 R95, -RZ, R40.reuse.H1_H1 ;  /* 0x30000028ff5f7230 */ /* 0x100fe20000004100 */
[----:B------:R-:W-:Y:S01]  /*3e80*/  F2FP.F16.F32.PACK_AB R42, R43, R42 ;  /* 0x0000002a2b2a723e */ /* 0x000fe200000000ff */
[----:B------:R-:W-:Y:S01]  /*3e90*/  HADD2.F32 R122, -RZ, R40.H0_H0 ;  /* 0x20000028ff7a7230 */ /* 0x000fe20000004100 */
[----:B------:R-:W-:Y:S01]  /*3ea0*/  F2FP.F16.F32.PACK_AB R90, R92, R90 ;  /* 0x0000005a5c5a723e */ /* 0x000fe200000000ff */
[----:B------:R-:W-:Y:S02]  /*3eb0*/  HADD2.F32 R91, -RZ, R167.H0_H0 ;  /* 0x200000a7ff5b7230 */ /* 0x000fe40000004100 */
[--C-:B------:R-:W-:Y:S02]  /*3ec0*/  HADD2.F32 R40, -RZ, R41.reuse.H1_H1 ;  /* 0x30000029ff287230 */ /* 0x100fe40000004100 */
[-C--:B------:R-:W-:Y:S01]  /*3ed0*/  FMUL.FTZ R127, R122, R93.reuse ;  /* 0x0000005d7a7f7220 */ /* 0x080fe20000410000 */
[----:B------:R-:W-:Y:S02]  /*3ee0*/  HADD2.F32 R126, -RZ, R41.H0_H0 ;  /* 0x20000029ff7e7230 */ /* 0x000fe40000004100 */
[----:B------:R-:W-:Y:S01]  /*3ef0*/  FMUL.FTZ R41, R95, R93 ;  /* 0x0000005d5f297220 */ /* 0x000fe20000410000 */
[----:B------:R-:W-:-:S02]  /*3f00*/  HADD2.F32 R94, -RZ, R163.H0_H0 ;  /* 0x200000a3ff5e7230 */ /* 0x000fc40000004100 */
[-C--:B------:R-:W-:Y:S01]  /*3f10*/  FMUL.FTZ R93, R40, R91.reuse ;  /* 0x0000005b285d7220 */ /* 0x080fe20000410000 */
[----:B------:R-:W-:Y:S02]  /*3f20*/  HADD2.F32 R123, -RZ, R163.H1_H1 ;  /* 0x300000a3ff7b7230 */ /* 0x000fe40000004100 */
[----:B------:R-:W-:Y:S01]  /*3f30*/  FMUL.FTZ R91, R126, R91 ;  /* 0x0000005b7e5b7220 */ /* 0x000fe20000410000 */
[----:B------:R-:W-:Y:S01]  /*3f40*/  MOV R43, R90 ;  /* 0x0000005a002b7202 */ /* 0x000fe20000000f00 */
[-C--:B------:R-:W-:Y:S01]  /*3f50*/  FFMA.FTZ R41, R122, R94.reuse, -R41 ;  /* 0x0000005e7a297223 */ /* 0x080fe20000010829 */
[----:B------:R-:W-:Y:S01]  /*3f60*/  FFMA.FTZ R127, R95, R94, R127 ;  /* 0x0000005e5f7f7223 */ /* 0x000fe2000001007f */
[-C--:B------:R-:W-:Y:S01]  /*3f70*/  FFMA.FTZ R93, R126, R123.reuse, -R93 ;  /* 0x0000007b7e5d7223 */ /* 0x080fe2000001085d */
[----:B------:R-:W-:-:S03]  /*3f80*/  FFMA.FTZ R91, R40, R123, R91 ;  /* 0x0000007b285b7223 */ /* 0x000fc6000001005b */
[----:B------:R-:W-:Y:S02]  /*3f90*/  F2FP.F16.F32.PACK_AB R41, R127, R41 ;  /* 0x000000297f29723e */ /* 0x000fe400000000ff */
[----:B------:R-:W-:-:S03]  /*3fa0*/  F2FP.F16.F32.PACK_AB R91, R91, R93 ;  /* 0x0000005d5b5b723e */ /* 0x000fc600000000ff */
[----:B------:R-:W-:Y:S02]  /*3fb0*/  IMAD.MOV.U32 R40, RZ, RZ, R41 ;  /* 0x000000ffff287224 */ /* 0x000fe400078e0029 */
[----:B------:R-:W-:Y:S02]  /*3fc0*/  IMAD.MOV.U32 R41, RZ, RZ, R42 ;  /* 0x000000ffff297224 */ /* 0x000fe400078e002a */
[----:B------:R-:W-:-:S07]  /*3fd0*/  IMAD.MOV.U32 R42, RZ, RZ, R91 ;  /* 0x000000ffff2a7224 */ /* 0x000fce00078e005b */
.L_x_6212:
[----:B------:R-:W-:Y:S05]  /*3fe0*/  BSYNC B3 ;  /* 0x0000000000037941 */ /* 0x000fea0003800000 */
.L_x_6211:
[----:B--2---:R2:W-:Y:S02]  /*3ff0*/  STG.E.128 desc[UR60][R46.64+0x40], R40 ;  /* 0x000040282e007986 */ /* 0x0045e4000c101d3c */
.L_x_6210:
[----:B------:R-:W-:Y:S05]  /*4000*/  BSYNC B2 ;  /* 0x0000000000027941 */ /* 0x000fea0003800000 */
.L_x_6209:
        /* <DEDUP_REMOVED lines=38> */
[C---:B------:R-:W-:Y:S01]  /*4270*/  FMUL.FTZ R41, R91.reuse, R87 ;  /* 0x000000575b297220 */ /* 0x040fe20000410000 */
[--C-:B------:R-:W-:Y:S02]  /*4280*/  HADD2.F32 R90, -RZ, R162.reuse.H0_H0 ;  /* 0x200000a2ff5a7230 */ /* 0x100fe40000004100 */
        /* <DEDUP_REMOVED lines=13> */
.L_x_6216:
[----:B------:R-:W-:Y:S05]  /*4360*/  BSYNC B3 ;  /* 0x0000000000037941 */ /* 0x000fea0003800000 */
.L_x_6215:
[----:B--2---:R3:W-:Y:S02]  /*4370*/  STG.E.128 desc[UR60][R46.64+0x80], R40 ;  /* 0x000080282e007986 */ /* 0x0047e4000c101d3c */
.L_x_6214:
[----:B------:R-:W-:Y:S05]  /*4380*/  BSYNC B2 ;  /* 0x0000000000027941 */ /* 0x000fea0003800000 */
.L_x_6213:
        /* <DEDUP_REMOVED lines=39> */
[--C-:B------:R-:W-:Y:S02]  /*4600*/  HADD2.F32 R84, -RZ, R161.reuse.H1_H1 ;  /* 0x300000a1ff547230 */ /* 0x100fe40000004100 */
[-C--:B------:R-:W-:Y:S01]  /*4610*/  FMUL.FTZ R83, R40, R81.reuse ;  /* 0x0000005128537220 */ /* 0x080fe20000410000 */
[----:B------:R-:W-:Y:S02]  /*4620*/  HADD2.F32 R87, -RZ, R161.H0_H0 ;  /* 0x200000a1ff577230 */ /* 0x000fe40000004100 */
        /* <DEDUP_REMOVED lines=11> */
.L_x_6220:
[----:B------:R-:W-:Y:S05]  /*46e0*/  BSYNC B3 ;  /* 0x0000000000037941 */ /* 0x000fea0003800000 */
.L_x_6219:
[----:B--2---:R4:W-:Y:S02]  /*46f0*/  STG.E.128 desc[UR60][R46.64+0xc0], R40 ;  /* 0x0000c0282e007986 */ /* 0x0049e4000c101d3c */
.L_x_6218:
[----:B------:R-:W-:Y:S05]  /*4700*/  BSYNC B2 ;  /* 0x0000000000027941 */ /* 0x000fea0003800000 */
.L_x_6217:
        /* <DEDUP_REMOVED lines=29> */
[----:B------:R-:W-:Y:S02]  /*48e0*/  HADD2.F32 R80, -RZ, R42.H1_H1 ;  /* 0x3000002aff507230 */ /* 0x000fe40000004100 */
        /* <DEDUP_REMOVED lines=14> */
[----:B------:R-:W-:-:S03]  /*49d0*/  F2FP.F16.F32.PACK_AB R41, R83, R77 ;  /* 0x0000004d5329723e */ /* 0x000fc600000000ff */
[----:B------:R-:W-:Y:S01]  /*49e0*/  F2FP.F16.F32.PACK_AB R42, R43, R82 ;  /* 0x000000522b2a723e */ /* 0x000fe200000000ff */
[----:B------:R-:W-:Y:S01]  /*49f0*/  IMAD.MOV.U32 R43, RZ, RZ, R78 ;  /* 0x000000ffff2b7224 */ /* 0x000fe200078e004e */
[----:B------:R-:W-:-:S07]  /*4a00*/  F2FP.F16.F32.PACK_AB R40, R76, R81 ;  /* 0x000000514c28723e */ /* 0x000fce00000000ff */
.L_x_6224:
[----:B------:R-:W-:Y:S05]  /*4a10*/  BSYNC B3 ;  /* 0x0000000000037941 */ /* 0x000fea0003800000 */
.L_x_6223:
[----:B--2---:R1:W-:Y:S02]  /*4a20*/  STG.E.128 desc[UR60][R46.64+0x100], R40 ;  /* 0x000100282e007986 */ /* 0x0043e4000c101d3c */
.L_x_6222:
[----:B------:R-:W-:Y:S05]  /*4a30*/  BSYNC B2 ;  /* 0x0000000000027941 */ /* 0x000fea0003800000 */
.L_x_6221:
[----:B------:R-:W-:-:S13]  /*4a40*/  ISETP.NE.AND P3, PT, R35, RZ, PT ;  /* 0x000000ff2300720c */ /* 0x000fda0003f65270 */
        /* <DEDUP_REMOVED lines=26> */
[--C-:B------:R-:W-:Y:S02]  /*4bf0*/  HADD2.F32 R77, -RZ, R157.reuse.H0_H0 ;  /* 0x2000009dff4d7230 */ /* 0x100fe40000004100 */
[----:B------:R-:W-:Y:S01]  /*4c00*/  HADD2.F32 R76, -RZ, R40.H1_H1 ;  /* 0x30000028ff4c7230 */ /* 0x000fe20000004100 */
[----:B------:R-:W-:Y:S01]  /*4c10*/  F2FP.F16.F32.PACK_AB R41, R72, R41 ;  /* 0x000000294829723e */ /* 0x000fe200000000ff */
[----:B------:R-:W-:Y:S01]  /*4c20*/  HADD2.F32 R75, -RZ, R42.H1_H1 ;  /* 0x3000002aff4b7230 */ /* 0x000fe20000004100 */
[----:B------:R-:W-:Y:S01]  /*4c30*/  F2FP.F16.F32.PACK_AB R43, R74, R43 ;  /* 0x0000002b4a2b723e */ /* 0x000fe200000000ff */
[----:B------:R-:W-:-:S02]  /*4c40*/  HADD2.F32 R157, -RZ, R157.H1_H1 ;  /* 0x3000009dff9d7230 */ /* 0x000fc40000004100 */
[----:B------:R-:W-:Y:S01]  /*4c50*/  FMUL.FTZ R79, R76, R77 ;  /* 0x0000004d4c4f7220 */ /* 0x000fe20000410000 */
[----:B------:R-:W-:Y:S02]  /*4c60*/  HADD2.F32 R40, -RZ, R40.H0_H0 ;  /* 0x20000028ff287230 */ /* 0x000fe40000004100 */
[----:B------:R-:W-:Y:S02]  /*4c70*/  HADD2.F32 R42, -RZ, R42.H0_H0 ;  /* 0x2000002aff2a7230 */ /* 0x000fe40000004100 */
[C---:B------:R-:W-:Y:S01]  /*4c80*/  FMUL.FTZ R81, R75.reuse, R157 ;  /* 0x0000009d4b517220 */ /* 0x040fe20000410000 */
        /* <DEDUP_REMOVED lines=10> */
.L_x_6226:
[----:B------:R-:W-:Y:S05]  /*4d30*/  BSYNC B2 ;  /* 0x0000000000027941 */ /* 0x000fea0003800000 */
.L_x_6225:
[----:B--2---:R1:W-:Y:S02]  /*4d40*/  STG.E.128 desc[UR60][R46.64+0x140], R40 ;  /* 0x000140282e007986 */ /* 0x0043e4000c101d3c */
.L_x_6204:
[----:B------:R-:W-:Y:S05]  /*4d50*/  BSYNC B1 ;  /* 0x0000000000017941 */ /* 0x000fea0003800000 */
.L_x_6203:
        /* <DEDUP_REMOVED lines=17> */
[----:B------:R-:W-:-:S02]  /*4e70*/  HADD2.F32 R72, -RZ, R72.H0_H0 ;  /* 0x20000048ff487230 */ /* 0x000fc40000004100 */
[--C-:B------:R-:W-:Y:S02]  /*4e80*/  HADD2.F32 R41, -RZ, R47.reuse.H1_H1 ;  /* 0x3000002fff297230 */ /* 0x100fe40000004100 */
[-C--:B------:R-:W-:Y:S01]  /*4e90*/  FMUL.FTZ R71, R43, R69.reuse ;  /* 0x000000452b477220 */ /* 0x080fe20000410000 */
[----:B------:R-:W-:Y:S02]  /*4ea0*/  HADD2.F32 R47, -RZ, R47.H0_H0 ;  /* 0x2000002fff2f7230 */ /* 0x000fe40000004100 */
[C---:B------:R-:W-:Y:S01]  /*4eb0*/  FMUL.FTZ R74, R40.reuse, R69 ;  /* 0x00000045284a7220 */ /* 0x040fe20000410000 */
[----:B------:R-:W-:Y:S02]  /*4ec0*/  HADD2.F32 R68, -RZ, R68.H0_H0 ;  /* 0x20000044ff447230 */ /* 0x000fe40000004100 */
[-C--:B------:R-:W-:Y:S01]  /*4ed0*/  FMUL.FTZ R76, R41, R72.reuse ;  /* 0x00000048294c7220 */ /* 0x080fe20000410000 */
[----:B------:R-:W-:Y:S02]  /*4ee0*/  HADD2.F32 R70, -RZ, R73.H0_H0 ;  /* 0x20000049ff467230 */ /* 0x000fe40000004100 */
[----:B------:R-:W-:Y:S01]  /*4ef0*/  FMUL.FTZ R72, R47, R72 ;  /* 0x000000482f487220 */ /* 0x000fe20000410000 */
[-C--:B------:R-:W-:Y:S01]  /*4f00*/  FFMA.FTZ R40, R40, R68.reuse, -R71 ;  /* 0x0000004428287223 */ /* 0x080fe20000010847 */
[----:B------:R-:W-:-:S02]  /*4f10*/  FFMA.FTZ R71, R43, R68, R74 ;  /* 0x000000442b477223 */ /* 0x000fc4000001004a */
[-C--:B------:R-:W-:Y:S01]  /*4f20*/  FFMA.FTZ R75, R41, R70.reuse, R72 ;  /* 0x00000046294b7223 */ /* 0x080fe20000010048 */
[--C-:B------:R-:W-:Y:S02]  /*4f30*/  HADD2.F32 R68, -RZ, R160.reuse.H0_H0 ;  /* 0x200000a0ff447230 */ /* 0x100fe40000004100 */
[----:B------:R-:W-:Y:S01]  /*4f40*/  FFMA.FTZ R76, R47, R70, -R76 ;  /* 0x000000462f4c7223 */ /* 0x000fe2000001084c */
[----:B------:R-:W-:Y:S02]  /*4f50*/  HADD2.F32 R160, -RZ, R160.H1_H1 ;  /* 0x300000a0ffa07230 */ /* 0x000fe40000004100 */
[----:B------:R-:W-:Y:S02]  /*4f60*/  HADD2.F32 R41, -RZ, R46.H1_H1 ;  /* 0x3000002eff297230 */ /* 0x000fe40000004100 */
[----:B------:R-:W-:Y:S02]  /*4f70*/  HADD2.F32 R43, -RZ, R42.H1_H1 ;  /* 0x3000002aff2b7230 */ /* 0x000fe40000004100 */
[----:B------:R-:W-:-:S02]  /*4f80*/  HADD2.F32 R46, -RZ, R46.H0_H0 ;  /* 0x2000002eff2e7230 */ /* 0x000fc40000004100 */
[----:B------:R-:W-:Y:S01]  /*4f90*/  FMUL.FTZ R69, R41, R68 ;  /* 0x0000004429457220 */ /* 0x000fe20000410000 */
[----:B------:R-:W-:Y:S02]  /*4fa0*/  HADD2.F32 R42, -RZ, R42.H0_H0 ;  /* 0x2000002aff2a7230 */ /* 0x000fe40000004100 */
[----:B------:R-:W-:Y:S01]  /*4fb0*/  FMUL.FTZ R73, R43, R160 ;  /* 0x000000a02b497220 */ /* 0x000fe20000410000 */
        /* <DEDUP_REMOVED lines=12> */
.L_x_6231:
[----:B------:R-:W-:Y:S05]  /*5080*/  BSYNC B2 ;  /* 0x0000000000027941 */ /* 0x000fea0003800000 */
.L_x_6230:
[----:B--2---:R1:W-:Y:S02]  /*5090*/  STG.E.128 desc[UR60][R44.64], R40 ;  /* 0x000000282c007986 */ /* 0x0043e4000c101d3c */
.L_x_6229:
[----:B------:R-:W-:Y:S05]  /*50a0*/  BSYNC B1 ;  /* 0x0000000000017941 */ /* 0x000fea0003800000 */
.L_x_6228:
        /* <DEDUP_REMOVED lines=36> */
[----:B------:R-:W-:Y:S02]  /*52f0*/  HADD2.F32 R43, -RZ, R146.H1_H1 ;  /* 0x30000092ff2b7230 */ /* 0x000fe40000004100 */
        /* <DEDUP_REMOVED lines=11> */
.L_x_6235:
[----:B------:R-:W-:Y:S05]  /*53b0*/  BSYNC B2 ;  /* 0x0000000000027941 */ /* 0x000fea0003800000 */
.L_x_6234:
[----:B--2---:R1:W-:Y:S02]  /*53c0*/  STG.E.128 desc[UR60][R44.64+0x40], R40 ;  /* 0x000040282c007986 */ /* 0x0043e4000c101d3c */
.L_x_6233:
[----:B------:R-:W-:Y:S05]  /*53d0*/  BSYNC B1 ;  /* 0x0000000000017941 */ /* 0x000fea0003800000 */
.L_x_6232:
        /* <DEDUP_REMOVED lines=48> */
.L_x_6239:
[----:B------:R-:W-:Y:S05]  /*56e0*/  BSYNC B2 ;  /* 0x0000000000027941 */ /* 0x000fea0003800000 */
.L_x_6238:
[----:B--2---:R1:W-:Y:S02]  /*56f0*/  STG.E.128 desc[UR60][R44.64+0x80], R40 ;  /* 0x000080282c007986 */ /* 0x0043e4000c101d3c */
.L_x_6237:
[----:B------:R-:W-:Y:S05]  /*5700*/  BSYNC B1 ;  /* 0x0000000000017941 */ /* 0x000fea0003800000 */
.L_x_6236:
        /* <DEDUP_REMOVED lines=48> */
.L_x_6243:
[----:B------:R-:W-:Y:S05]  /*5a10*/  BSYNC B2 ;  /* 0x0000000000027941 */ /* 0x000fea0003800000 */
.L_x_6242:
[----:B--2---:R1:W-:Y:S02]  /*5a20*/  STG.E.128 desc[UR60][R44.64+0xc0], R40 ;  /* 0x0000c0282c007986 */ /* 0x0043e4000c101d3c */
.L_x_6241:
[----:B------:R-:W-:Y:S05]  /*5a30*/  BSYNC B1 ;  /* 0x0000000000017941 */ /* 0x000fea0003800000 */
.L_x_6240:
        /* <DEDUP_REMOVED lines=48> */
.L_x_6247:
[----:B------:R-:W-:Y:S05]  /*5d40*/  BSYNC B2 ;  /* 0x0000000000027941 */ /* 0x000fea0003800000 */
.L_x_6246:
[----:B--2---:R1:W-:Y:S02]  /*5d50*/  STG.E.128 desc[UR60][R44.64+0x100], R40 ;  /* 0x000100282c007986 */ /* 0x0043e4000c101d3c */
.L_x_6245:
[----:B------:R-:W-:Y:S05]  /*5d60*/  BSYNC B1 ;  /* 0x0000000000017941 */ /* 0x000fea0003800000 */
.L_x_6244:
        /* <DEDUP_REMOVED lines=47> */
.L_x_6249:
[----:B------:R-:W-:Y:S05]  /*6060*/  BSYNC B1 ;  /* 0x0000000000017941 */ /* 0x000fea0003800000 */
.L_x_6248:
[----:B--2---:R1:W-:Y:S01]  /*6070*/  STG.E.128 desc[UR60][R44.64+0x140], R40 ;  /* 0x000140282c007986 */ /* 0x0043e2000c101d3c */
[----:B------:R-:W-:Y:S05]  /*6080*/  BRA `(.L_x_6227) ;  /* 0x0000003c00c07947 */ /* 0x000fea0003800000 */
.L_x_6195:
        /* <DEDUP_REMOVED lines=47> */
.L_x_6251:
[----:B------:R-:W-:Y:S05]  /*6380*/  BSYNC B1 ;  /* 0x0000000000017941 */ /* 0x000fea0003800000 */
.L_x_6250:
        /* <DEDUP_REMOVED lines=12> */
[----:B-----5:R-:W-:Y:S01]  /*6450*/  MOV R93, R42 ;  /* 0x0000002a005d7202 */ /* 0x020fe20000000f00 */
[----:B------:R-:W-:Y:S01]  /*6460*/  IMAD.MOV.U32 R94, RZ, RZ, R43 ;  /* 0x000000ffff5e7224 */ /* 0x000fe200078e002b */
[----:B------:R-:W-:Y:S01]  /*6470*/  CS2R R84, SRZ ;  /* 0x0000000000547805 */ /* 0x000fe2000001ff00 */
        /* <DEDUP_REMOVED lines=32> */
.L_x_6253:
[----:B------:R-:W-:Y:S05]  /*6680*/  BSYNC B1 ;  /* 0x0000000000017941 */ /* 0x000fea0003800000 */
.L_x_6252:
[----:B0-----:R-:W2:Y:S01]  /*6690*/  LDL R88, [R1+0x4c] ;  /* 0x00004c0001587983 */ /* 0x001ea20000100800 */
[----:B------:R-:W-:Y:S01]  /*66a0*/  IMAD.MOV.U32 R89, RZ, RZ, R41 ;  /* 0x000000ffff597224 */ /* 0x000fe200078e0029 */
[----:B------:R-:W-:Y:S01]  /*66b0*/  MOV R90, R44 ;  /* 0x0000002c005a7202 */ /* 0x000fe20000000f00 */
[----:B------:R-:W-:Y:S01]  /*66c0*/  IMAD.MOV.U32 R91, RZ, RZ, R45 ;  /* 0x000000ffff5b7224 */ /* 0x000fe200078e002d */
[----:B------:R-:W-:Y:S02]  /*66d0*/  PRMT R171, R93, 0x5410, R94 ;  /* 0x000054105dab7816 */ /* 0x000fe4000000005e */
[----:B------:R-:W-:Y:S01]  /*66e0*/  PRMT R176, R90, 0x7610, R176 ;  /* 0x000076105ab07816 */ /* 0x000fe200000000b0 */
[----:B------:R-:W-:-:S05]  /*66f0*/  IMAD.MOV.U32 R90, RZ, RZ, R48 ;  /* 0x000000ffff5a7224 */ /* 0x000fca00078e0030 */
        /* <DEDUP_REMOVED lines=17> */
[----:B------:R-:W-:Y:S02]  /*6810*/  MOV R88, R54 ;  /* 0x0000003600587202 */ /* 0x000fe40000000f00 */
[----:B------:R-:W-:Y:S02]  /*6820*/  PLOP3.LUT P2, PT, PT, PT, UP0, 0x80, 0x0 ;  /* 0x000000000000781c */ /* 0x000fe40003f4f008 */
        /* <DEDUP_REMOVED lines=51> */
[----:B------:R-:W-:-:S04]  /*6b60*/  PRMT R169, R91, 0x5410, R90 ;  /* 0x000054105ba97816 */ /* 0x000fc8000000005a */
[----:B------:R-:W-:Y:S01]  /*6b70*/  PRMT R170, R89, 0x5410, R88 ;  /* 0x0000541059aa7816 */ /* 0x000fe20000000058 */
[----:B------:R-:W-:Y:S06]  /*6b80*/  @!P2 BRA `(.L_x_6254) ;  /* 0x000000000004a947 */ /* 0x000fec0003800000 */
[----:B------:R-:W-:Y:S01]  /*6b90*/  BPT.TRAP 0x1 ;  /* 0x000000040000795c */ /* 0x000fe20000300000 */
.L_x_6254:
[----:B------:R-:W-:Y:S01]  /*6ba0*/  LEA R96, R17, R16, 0x3 ;  /* 0x0000001011607211 */ /* 0x000fe200078e18ff */
[----:B------:R-:W0:Y:S01]  /*6bb0*/  LDC R145, c[0x0][0x2f4] ;  /* 0x0000bd00ff917b82 */ /* 0x000e220000000800 */
[----:B------:R-:W-:Y:S01]  /*6bc0*/  SHF.L.U32 R97, R209, 0x1f, RZ ;  /* 0x0000001fd1617819 */ /* 0x000fe200000006ff */
[----:B------:R-:W-:Y:S01]  /*6bd0*/  BSSY B1, `(.L_x_6255) ;  /* 0x0000005000017945 */ /* 0x000fe20003800000 */
[----:B------:R-:W-:Y:S02]  /*6be0*/  IMAD.MOV.U32 R127, RZ, RZ, R92 ;  /* 0x000000ffff7f7224 */ /* 0x000fe400078e005c */
[----:B------:R-:W1:Y:S03]  /*6bf0*/  SYNCS.PHASECHK.TRANS64.TRYWAIT P5, [R96+URZ+0x36890], R97 ;  /* 0x03689061600075a7 */ /* 0x000e6600080a017f */
[----:B------:R-:W2:Y:S01]  /*6c00*/  LDC.64 R128, c[0x0][0x300] ;  /* 0x0000c000ff807b82 */ /* 0x000ea20000000a00 */
[----:B-1----:R-:W-:Y:S05]  /*6c10*/  @!P5 BRA `(.L_x_6256) ;  /* 0x0000026000e8d947 */ /* 0x002fea0003800000 */
.L_x_6580:
[----:B------:R-:W-:Y:S05]  /*6c20*/  BSYNC B1 ;  /* 0x0000000000017941 */ /* 0x000fea0003800000 */
.L_x_6255:
[----:B------:R-:W-:Y:S01]  /*6c30*/  BSSY B1, `(.L_x_6257) ;  /* 0x0000186000017945 */ /* 0x000fe20003800000 */
[----:B0-----:R-:W-:-:S03]  /*6c40*/  IMAD.IADD R146, R145, 0x1, -R124 ;  /* 0x0000000191927824 */ /* 0x001fc600078e0a7c */
        /* <DEDUP_REMOVED lines=53> */
[----:B------:R-:W-:Y:S02]  /*6fa0*/  HADD2.F32 R162, -RZ, R178.H1_H1 ;  /* 0x300000b2ffa27230 */ /* 0x000fe40000004100 */
[----:B------:R-:W-:Y:S01]  /*6fb0*/  FFMA.FTZ R49, R60, R49, R164 ;  /* 0x000000313c317223 */ /* 0x000fe200000100a4 */
[----:B------:R-:W-:Y:S02]  /*6fc0*/  IMAD.MOV.U32 R60, RZ, RZ, R91 ;  /* 0x000000ffff3c7224 */ /* 0x000fe400078e005b */
[----:B------:R-:W-:Y:S01]  /*6fd0*/  HADD2.F32 R164, -RZ, R181.H0_H0 ;  /* 0x200000b5ffa47230 */ /* 0x000fe20000004100 */
[----:B------:R-:W-:Y:S01]  /*6fe0*/  F2FP.F16.F32.PACK_AB R61, R61, R93 ;  /* 0x0000005d3d3d723e */ /* 0x000fe200000000ff */
[----:B------:R-:W-:Y:S01]  /*6ff0*/  HADD2.F32 R91, -RZ, R95.H0_H0 ;  /* 0x2000005fff5b7230 */ /* 0x000fe20000004100 */
[----:B------:R-:W-:Y:S01]  /*7000*/  F2FP.F16.F32.PACK_AB R49, R49, R89 ;  /* 0x000000593131723e */ /* 0x000fe200000000ff */
[--C-:B------:R-:W-:Y:S01]  /*7010*/  HADD2.F32 R163, -RZ, R60.reuse.H0_H0 ;  /* 0x2000003cffa37230 */ /* 0x100fe20000004100 */
[----:B------:R-:W-:Y:S01]  /*7020*/  MOV R89, R61 ;  /* 0x0000003d00597202 */ /* 0x000fe20000000f00 */
[----:B------:R-:W-:-:S02]  /*7030*/  HADD2.F32 R60, -RZ, R60.H1_H1 ;  /* 0x3000003cff3c7230 */ /* 0x000fc40000004100 */
[----:B------:R-:W-:Y:S01]  /*7040*/  FMUL.FTZ R165, R91, R164 ;  /* 0x000000a45ba57220 */ /* 0x000fe20000410000 */
[----:B------:R-:W-:-:S03]  /*7050*/  IMAD.MOV.U32 R93, RZ, RZ, R49 ;  /* 0x000000ffff5d7224 */ /* 0x000fc600078e0031 */
        /* <DEDUP_REMOVED lines=14> */
[----:B------:R-:W-:-:S03]  /*7140*/  HADD2.F32 R63, -RZ, R179.H0_H0 ;  /* 0x200000b3ff3f7230 */ /* 0x000fc60000004100 */
        /* <DEDUP_REMOVED lines=21> */
[----:B------:R-:W-:Y:S01]  /*72a0*/  HADD2.F32 R88, -RZ, R178.H0_H0 ;  /* 0x200000b2ff587230 */ /* 0x000fe20000004100 */
        /* <DEDUP_REMOVED lines=17> */
.L_x_6262:
[----:B------:R-:W-:Y:S05]  /*73c0*/  BSYNC B3 ;  /* 0x0000000000037941 */ /* 0x000fea0003800000 */
.L_x_6261:
        /* <DEDUP_REMOVED lines=12> */
.L_x_6260:
[----:B------:R-:W-:Y:S05]  /*7490*/  BSYNC B2 ;  /* 0x0000000000027941 */ /* 0x000fea0003800000 */
.L_x_6259:
        /* <DEDUP_REMOVED lines=30> */
[----:B------:R-:W-:Y:S01]  /*7680*/  HADD2.F32 R94, -RZ, R180.H0_H0 ;  /* 0x200000b4ff5e7230 */ /* 0x000fe20000004100 */
        /* <DEDUP_REMOVED lines=15> */
[----:B------:R-:W-:-:S02]  /*7780*/  HADD2.F32 R162, -RZ, R176.H1_H1 ;  /* 0x300000b0ffa27230 */ /* 0x000fc40000004100 */
[----:B------:R-:W-:Y:S02]  /*7790*/  HADD2.F32 R94, -RZ, R94.H0_H0 ;  /* 0x2000005eff5e7230 */ /* 0x000fe40000004100 */
[----:B------:R-:W-:Y:S02]  /*77a0*/  HADD2.F32 R93, -RZ, R93.H0_H0 ;  /* 0x2000005dff5d7230 */ /* 0x000fe40000004100 */
[----:B------:R-:W-:Y:S02]  /*77b0*/  HADD2.F32 R44, -RZ, R44.H0_H0 ;  /* 0x2000002cff2c7230 */ /* 0x000fe40000004100 */
[-C--:B------:R-:W-:Y:S01]  /*77c0*/  FMUL.FTZ R95, R49, R94.reuse ;  /* 0x0000005e315f7220 */ /* 0x080fe20000410000 */
[C---:B------:R-:W-:Y:S01]  /*77d0*/  FMUL.FTZ R94, R61.reuse, R94 ;  /* 0x0000005e3d5e7220 */ /* 0x040fe20000410000 */
[----:B------:R-:W-:Y:S02]  /*77e0*/  HADD2.F32 R57, -RZ, R176.H0_H0 ;  /* 0x200000b0ff397230 */ /* 0x000fe40000004100 */
[-C--:B------:R-:W-:Y:S01]  /*77f0*/  FFMA.FTZ R61, R61, R93.reuse, -R95 ;  /* 0x0000005d3d3d7223 */ /* 0x080fe2000001085f */
[----:B------:R-:W-:Y:S01]  /*7800*/  FFMA.FTZ R49, R49, R93, R94 ;  /* 0x0000005d31317223 */ /* 0x000fe2000001005e */
[----:B------:R-:W-:Y:S01]  /*7810*/  MOV R93, R63 ;  /* 0x0000003f005d7202 */ /* 0x000fe20000000f00 */
[----:B------:R-:W-:-:S02]  /*7820*/  HADD2.F32 R63, -RZ, R51.H0_H0 ;  /* 0x20000033ff3f7230 */ /* 0x000fc40000004100 */
[----:B------:R-:W-:Y:S01]  /*7830*/  HADD2.F32 R95, -RZ, R177.H0_H0 ;  /* 0x200000b1ff5f7230 */ /* 0x000fe20000004100 */
[----:B------:R-:W-:Y:S01]  /*7840*/  F2FP.F16.F32.PACK_AB R61, R61, R92 ;  /* 0x0000005c3d3d723e */ /* 0x000fe200000000ff */
[--C-:B------:R-:W-:Y:S01]  /*7850*/  HADD2.F32 R94, -RZ, R93.reuse.H0_H0 ;  /* 0x2000005dff5e7230 */ /* 0x100fe20000004100 */
[----:B------:R-:W-:Y:S01]  /*7860*/  F2FP.F16.F32.PACK_AB R91, R49, R91 ;  /* 0x0000005b315b723e */ /* 0x000fe200000000ff */
        /* <DEDUP_REMOVED lines=8> */
[----:B------:R-:W-:Y:S01]  /*78f0*/  HADD2.F32 R59, -RZ, R175.H1_H1 ;  /* 0x300000afff3b7230 */ /* 0x000fe20000004100 */
[----:B------:R-:W-:Y:S01]  /*7900*/  SHF.R.U32.HI R95, RZ, 0x10, R47 ;  /* 0x00000010ff5f7819 */ /* 0x000fe2000001162f */
[----:B------:R-:W-:Y:S02]  /*7910*/  HADD2.F32 R46, -RZ, R46.H0_H0 ;  /* 0x2000002eff2e7230 */ /* 0x000fe40000004100 */
[----:B------:R-:W-:Y:S02]  /*7920*/  HADD2.F32 R94, -RZ, R94.H0_H0 ;  /* 0x2000005eff5e7230 */ /* 0x000fe40000004100 */
[----:B------:R-:W-:Y:S02]  /*7930*/  HADD2.F32 R95, -RZ, R95.H0_H0 ;  /* 0x2000005fff5f7230 */ /* 0x000fe40000004100 */
[----:B------:R-:W-:-:S02]  /*7940*/  IMAD.MOV.U32 R49, RZ, RZ, R61 ;  /* 0x000000ffff317224 */ /* 0x000fc400078e003d */
[-C--:B------:R-:W-:Y:S01]  /*7950*/  FMUL.FTZ R161, R93, R94.reuse ;  /* 0x0000005e5da17220 */ /* 0x080fe20000410000 */
        /* <DEDUP_REMOVED lines=11> */
[----:B------:R-:W-:Y:S01]  /*7a10*/  F2FP.F16.F32.PACK_AB R94, R94, R160 ;  /* 0x000000a05e5e723e */ /* 0x000fe200000000ff */
[-C--:B------:R-:W-:Y:S01]  /*7a20*/  FMUL.FTZ R45, R60, R56.reuse ;  /* 0x000000383c2d7220 */ /* 0x080fe20000410000 */
[-C--:B------:R-:W-:Y:S01]  /*7a30*/  FFMA.FTZ R95, R93, R57.reuse, -R95 ;  /* 0x000000395d5f7223 */ /* 0x080fe2000001085f */
[C---:B------:R-:W-:Y:S01]  /*7a40*/  FMUL.FTZ R56, R48.reuse, R56 ;  /* 0x0000003830387220 */ /* 0x040fe20000410000 */
[----:B------:R-:W-:Y:S01]  /*7a50*/  FFMA.FTZ R162, R51, R57, R162 ;  /* 0x0000003933a27223 */ /* 0x000fe200000100a2 */
[----:B------:R-:W-:Y:S01]  /*7a60*/  FFMA.FTZ R45, R48, R44, -R45 ;  /* 0x0000002c302d7223 */ /* 0x000fe2000001082d */
[----:B------:R-:W-:-:S02]  /*7a70*/  HADD2.F32 R51, -RZ, R50.H0_H0 ;  /* 0x20000032ff337230 */ /* 0x000fc40000004100 */
[----:B------:R-:W-:Y:S01]  /*7a80*/  FFMA.FTZ R56, R60, R44, R56 ;  /* 0x0000002c3c387223 */ /* 0x000fe20000010038 */
[--C-:B------:R-:W-:Y:S02]  /*7a90*/  HADD2.F32 R44, -RZ, R62.reuse.H0_H0 ;  /* 0x2000003eff2c7230 */ /* 0x100fe40000004100 */
[----:B------:R-:W-:Y:S01]  /*7aa0*/  HADD2.F32 R48, -RZ, R175.H0_H0 ;  /* 0x200000afff307230 */ /* 0x000fe20000004100 */
[----:B------:R-:W-:Y:S01]  /*7ab0*/  F2FP.F16.F32.PACK_AB R45, R45, R95 ;  /* 0x0000005f2d2d723e */ /* 0x000fe200000000ff */
[----:B------:R-:W-:Y:S02]  /*7ac0*/  HADD2.F32 R62, -RZ, R62.H1_H1 ;  /* 0x3000003eff3e7230 */ /* 0x000fe40000004100 */
[-C--:B------:R-:W-:Y:S01]  /*7ad0*/  FMUL.FTZ R57, R44, R59.reuse ;  /* 0x0000003b2c397220 */ /* 0x080fe20000410000 */
[C---:B------:R-:W-:Y:S01]  /*7ae0*/  FMUL.FTZ R59, R51.reuse, R59 ;  /* 0x0000003b333b7220 */ /* 0x040fe20000410000 */
[----:B------:R-:W-:Y:S01]  /*7af0*/  HADD2.F32 R50, -RZ, R50.H1_H1 ;  /* 0x30000032ff327230 */ /* 0x000fe20000004100 */
[----:B------:R-:W-:Y:S01]  /*7b00*/  F2FP.F16.F32.PACK_AB R56, R56, R162 ;  /* 0x000000a23838723e */ /* 0x000fe200000000ff */
[-C--:B------:R-:W-:Y:S01]  /*7b10*/  FFMA.FTZ R57, R51, R48.reuse, -R57 ;  /* 0x0000003033397223 */ /* 0x080fe20000010839 */
[----:B------:R-:W-:Y:S01]  /*7b20*/  FFMA.FTZ R59, R44, R48, R59 ;  /* 0x000000302c3b7223 */ /* 0x000fe2000001003b */
[-C--:B------:R-:W-:Y:S01]  /*7b30*/  FMUL.FTZ R44, R62, R58.reuse ;  /* 0x0000003a3e2c7220 */ /* 0x080fe20000410000 */
[----:B------:R-:W-:Y:S01]  /*7b40*/  FMUL.FTZ R58, R50, R58 ;  /* 0x0000003a323a7220 */ /* 0x000fe20000410000 */
[----:B------:R-:W-:Y:S01]  /*7b50*/  MOV R51, R63 ;  /* 0x0000003f00337202 */ /* 0x000fe20000000f00 */
[----:B------:R-:W-:-:S02]  /*7b60*/  IMAD.MOV.U32 R48, RZ, RZ, R45 ;  /* 0x000000ffff307224 */ /* 0x000fc400078e002d */
[-C--:B------:R-:W-:Y:S01]  /*7b70*/  FFMA.FTZ R44, R50, R46.reuse, -R44 ;  /* 0x0000002e322c7223 */ /* 0x080fe2000001082c */
[----:B------:R-:W-:Y:S01]  /*7b80*/  FFMA.FTZ R58, R62, R46, R58 ;  /* 0x0000002e3e3a7223 */ /* 0x000fe2000001003a */
[----:B------:R-:W-:Y:S02]  /*7b90*/  IMAD.MOV.U32 R60, RZ, RZ, R56 ;  /* 0x000000ffff3c7224 */ /* 0x000fe400078e0038 */
[----:B------:R-:W-:Y:S01]  /*7ba0*/  IMAD.MOV.U32 R63, RZ, RZ, R94 ;  /* 0x000000ffff3f7224 */ /* 0x000fe200078e005e */
[----:B------:R-:W-:Y:S02]  /*7bb0*/  F2FP.F16.F32.PACK_AB R44, R44, R57 ;  /* 0x000000392c2c723e */ /* 0x000fe400000000ff */
[----:B------:R-:W-:-:S03]  /*7bc0*/  F2FP.F16.F32.PACK_AB R58, R58, R59 ;  /* 0x0000003b3a3a723e */ /* 0x000fc600000000ff */
[----:B------:R-:W-:Y:S02]  /*7bd0*/  IMAD.MOV.U32 R50, RZ, RZ, R44 ;  /* 0x000000ffff327224 */ /* 0x000fe400078e002c */
[----:B------:R-:W-:-:S07]  /*7be0*/  IMAD.MOV.U32 R62, RZ, RZ, R58 ;  /* 0x000000ffff3e7224 */ /* 0x000fce00078e003a */
.L_x_6266:
[----:B------:R-:W-:Y:S05]  /*7bf0*/  BSYNC B3 ;  /* 0x0000000000037941 */ /* 0x000fea0003800000 */
.L_x_6265:
        /* <DEDUP_REMOVED lines=10> */
.L_x_6264:
[----:B------:R-:W-:Y:S05]  /*7ca0*/  BSYNC B2 ;  /* 0x0000000000027941 */ /* 0x000fea0003800000 */
.L_x_6263:
        /* <DEDUP_REMOVED lines=21> */
[----:B--2---:R-:W-:Y:S02]  /*7e00*/  IMAD R48, R17, 0x5400, R45 ;  /* 0x0000540011307824 */ /* 0x004fe400078e022d */
[----:B------:R-:W-:-:S03]  /*7e10*/  IMAD R44, R44, 0x2, R16 ;  /* 0x000000022c2c7824 */ /* 0x000fc600078e0210 */
[----:B------:R-:W-:-:S03]  /*7e20*/  LEA R48, R48, R16, 0x1 ;  /* 0x0000001030307211 */ /* 0x000fc600078e08ff */
        /* <DEDUP_REMOVED lines=32> */
[----:B------:R-:W-:Y:S01]  /*8030*/  HADD2.F32 R54, -RZ, R54.H0_H0 ;  /* 0x20000036ff367230 */ /* 0x000fe20000004100 */
[----:B------:R-:W-:Y:S01]  /*8040*/  F2FP.F16.F32.PACK_AB R52, R52, R88 ;  /* 0x000000583434723e */ /* 0x000fe200000000ff */
        /* <DEDUP_REMOVED lines=14> */
[----:B------:R-:W-:Y:S01]  /*8130*/  HADD2.F32 R48, -RZ, R48.H1_H1 ;  /* 0x30000030ff307230 */ /* 0x000fe20000004100 */
[----:B------:R-:W-:Y:S01]  /*8140*/  F2FP.F16.F32.PACK_AB R43, R49, R43 ;  /* 0x0000002b312b723e */ /* 0x000fe200000000ff */
        /* <DEDUP_REMOVED lines=18> */
[----:B------:R-:W-:Y:S01]  /*8270*/  HADD2.F32 R46, -RZ, R46.H1_H1 ;  /* 0x3000002eff2e7230 */ /* 0x000fe20000004100 */
[----:B------:R-:W-:Y:S01]  /*8280*/  F2FP.F16.F32.PACK_AB R40, R55, R40 ;  /* 0x000000283728723e */ /* 0x000fe200000000ff */
[----:B------:R-:W-:Y:S02]  /*8290*/  HADD2.F32 R47, -RZ, R42.H0_H0 ;  /* 0x2000002aff2f7230 */ /* 0x000fe40000004100 */
[----:B------:R-:W-:Y:S01]  /*82a0*/  FMUL.FTZ R42, R45, R173 ;  /* 0x000000ad2d2a7220 */ /* 0x000fe20000410000 */
[----:B------:R-:W-:-:S02]  /*82b0*/  HADD2.F32 R171, -RZ, R171.H0_H0 ;  /* 0x200000abffab7230 */ /* 0x000fc40000004100 */
        /* <DEDUP_REMOVED lines=16> */
[----:B------:R-:W-:Y:S02]  /*83c0*/  IMAD.MOV.U32 R50, RZ, RZ, R53 ;  /* 0x000000ffff327224 */ /* 0x000fe400078e0035 */
[----:B------:R-:W-:-:S07]  /*83d0*/  IMAD.MOV.U32 R51, RZ, RZ, R54 ;  /* 0x000000ffff337224 */ /* 0x000fce00078e0036 */
.L_x_6268:
[----:B------:R-:W-:Y:S05]  /*83e0*/  BSYNC B2 ;  /* 0x0000000000027941 */ /* 0x000fea0003800000 */
.L_x_6267:
        /* <DEDUP_REMOVED lines=10> */
.L_x_6258:
[----:B------:R-:W-:Y:S05]  /*8490*/  BSYNC B1 ;  /* 0x0000000000017941 */ /* 0x000fea0003800000 */
.L_x_6257:
        /* <DEDUP_REMOVED lines=34> */
[----:B------:R-:W-:-:S03]  /*86c0*/  IMAD R43, R17, 0x5400, R40 ;  /* 0x00005400112b7824 */ /* 0x000fc600078e0228 */
[----:B------:R-:W-:Y:S01]  /*86d0*/  LEA R41, R41, R16, 0x1 ;  /* 0x0000001029297211 */ /* 0x000fe200078e08ff */
[----:B------:R-:W-:-:S05]  /*86e0*/  IMAD R44, R43, 0x2, R16 ;  /* 0x000000022b2c7824 */ /* 0x000fca00078e0210 */
[----:B------:R-:W0:Y:S04]  /*86f0*/  LDS.128 R40, [R41+0x21400] ;  /* 0x0214000029287984 */ /* 0x000e280000000c00 */
[----:B------:R-:W2:Y:S01]  /*8700*/  LDS.128 R44, [R44+0x21400] ;  /* 0x021400002c2c7984 */ /* 0x000ea20000000c00 */
[----:B------:R-:W-:Y:S05]  /*8710*/  @P4 BRA `(.L_x_6272) ;  /* 0x0000000400404947 */ /* 0x000fea0003800000 */
[--C-:B------:R-:W-:Y:S01]  /*8720*/  SHF.R.U64 R54, R84, 0x10, R85.reuse ;  /* 0x0000001054367819 */ /* 0x100fe20000001255 */
[----:B------:R-:W-:Y:S01]  /*8730*/  HADD2.F32 R63, -RZ, R170.H1_H1 ;  /* 0x300000aaff3f7230 */ /* 0x000fe20000004100 */
[----:B------:R-:W-:Y:S01]  /*8740*/  SHF.R.U32.HI R84, RZ, 0x10, R85 ;  /* 0x00000010ff547819 */ /* 0x000fe20000011655 */
[----:B0-----:R-:W-:Y:S01]  /*8750*/  HADD2.F32 R60, -RZ, R41.H0_H0 ;  /* 0x20000029ff3c7230 */ /* 0x001fe20000004100 */
[--C-:B------:R-:W-:Y:S01]  /*8760*/  SHF.R.U64 R53, R72, 0x10, R73.reuse ;  /* 0x0000001048357819 */ /* 0x100fe20000001249 */
[--C-:B--2---:R-:W-:Y:S01]  /*8770*/  HADD2.F32 R58, -RZ, R45.reuse.H0_H0 ;  /* 0x2000002dff3a7230 */ /* 0x104fe20000004100 */
[----:B------:R-:W-:Y:S01]  /*8780*/  SHF.R.U32.HI R72, RZ, 0x10, R73 ;  /* 0x00000010ff487819 */ /* 0x000fe20000011649 */
[----:B------:R-:W-:Y:S02]  /*8790*/  HADD2.F32 R59, -RZ, R45.H1_H1 ;  /* 0x3000002dff3b7230 */ /* 0x000fe40000004100 */
[----:B------:R-:W-:Y:S01]  /*87a0*/  FMUL.FTZ R45, R60, R63 ;  /* 0x0000003f3c2d7220 */ /* 0x000fe20000410000 */
[----:B------:R-:W-:Y:S01]  /*87b0*/  HADD2.F32 R84, -RZ, R84.H0_H0 ;  /* 0x20000054ff547230 */ /* 0x000fe20000004100 */
[----:B------:R-:W-:Y:S01]  /*87c0*/  SHF.R.U64 R56, R86, 0x10, R87 ;  /* 0x0000001056387819 */ /* 0x000fe20000001257 */
[----:B------:R-:W-:-:S02]  /*87d0*/  HADD2.F32 R61, -RZ, R41.H1_H1 ;  /* 0x30000029ff3d7230 */ /* 0x000fc40000004100 */
[C---:B------:R-:W-:Y:S01]  /*87e0*/  FMUL.FTZ R41, R58.reuse, R63 ;  /* 0x0000003f3a297220 */ /* 0x040fe20000410000 */
[----:B------:R-:W-:Y:S02]  /*87f0*/  HADD2.F32 R57, -RZ, R168.H1_H1 ;  /* 0x300000a8ff397230 */ /* 0x000fe40000004100 */
[-C--:B------:R-:W-:Y:S01]  /*8800*/  FMUL.FTZ R62, R59, R84.reuse ;  /* 0x000000543b3e7220 */ /* 0x080fe20000410000 */
[----:B------:R-:W-:Y:S01]  /*8810*/  HADD2.F32 R72, -RZ, R72.H0_H0 ;  /* 0x20000048ff487230 */ /* 0x000fe20000004100 */
[----:B------:R-:W-:Y:S01]  /*8820*/  SHF.R.U32.HI R86, RZ, 0x10, R87 ;  /* 0x00000010ff567819 */ /* 0x000fe20000011657 */
[C---:B------:R-:W-:Y:S01]  /*8830*/  FMUL.FTZ R84, R61.reuse, R84 ;  /* 0x000000543d547220 */ /* 0x040fe20000410000 */
[-C--:B------:R-:W-:Y:S01]  /*8840*/  FFMA.FTZ R45, R58, R57.reuse, R45 ;  /* 0x000000393a2d7223 */ /* 0x080fe2000001002d */
[----:B------:R-:W-:Y:S01]  /*8850*/  FFMA.FTZ R41, R60, R57, -R41 ;  /* 0x000000393c297223 */ /* 0x000fe20000010829 */
[----:B------:R-:W-:Y:S01]  /*8860*/  FFMA.FTZ R58, R61, R72, -R62 ;  /* 0x000000483d3a7223 */ /* 0x000fe2000001083e */
[--C-:B------:R-:W-:Y:S01]  /*8870*/  SHF.R.U64 R55, R74, 0x10, R75.reuse ;  /* 0x000000104a377819 */ /* 0x100fe2000000124b */
[----:B------:R-:W-:Y:S01]  /*8880*/  HADD2.F32 R61, -RZ, R169.H1_H1 ;  /* 0x300000a9ff3d7230 */ /* 0x000fe20000004100 */
[----:B------:R-:W-:Y:S01]  /*8890*/  SHF.R.U32.HI R74, RZ, 0x10, R75 ;  /* 0x00000010ff4a7819 */ /* 0x000fe2000001164b */
[----:B------:R-:W-:-:S02]  /*88a0*/  HADD2.F32 R60, -RZ, R47.H0_H0 ;  /* 0x2000002fff3c7230 */ /* 0x000fc40000004100 */
[----:B------:R-:W-:Y:S01]  /*88b0*/  FFMA.FTZ R72, R59, R72, R84 ;  /* 0x000000483b487223 */ /* 0x000fe20000010054 */
[----:B------:R-:W-:Y:S01]  /*88c0*/  HADD2.F32 R62, -RZ, R47.H1_H1 ;  /* 0x3000002fff3e7230 */ /* 0x000fe20000004100 */
[----:B------:R-:W-:Y:S01]  /*88d0*/  F2FP.F16.F32.PACK_AB R41, R58, R41 ;  /* 0x000000293a29723e */ /* 0x000fe200000000ff */
[--C-:B------:R-:W-:Y:S02]  /*88e0*/  HADD2.F32 R88, -RZ, R43.reuse.H0_H0 ;  /* 0x2000002bff587230 */ /* 0x100fe40000004100 */
[----:B------:R-:W-:Y:S01]  /*88f0*/  HADD2.F32 R47, -RZ, R86.H0_H0 ;  /* 0x20000056ff2f7230 */ /* 0x000fe20000004100 */
[----:B------:R-:W-:Y:S01]  /*8900*/  F2FP.F16.F32.PACK_AB R45, R72, R45 ;  /* 0x0000002d482d723e */ /* 0x000fe200000000ff */
[----:B------:R-:W-:Y:S02]  /*8910*/  HADD2.F32 R84, -RZ, R43.H1_H1 ;  /* 0x3000002bff547230 */ /* 0x000fe40000004100 */
[----:B------:R-:W-:Y:S01]  /*8920*/  FMUL.FTZ R43, R60, R61 ;  /* 0x0000003d3c2b7220 */ /* 0x000fe20000410000 */
[----:B------:R-:W-:-:S02]  /*8930*/  HADD2.F32 R57, -RZ, R167.H1_H1 ;  /* 0x300000a7ff397230 */ /* 0x000fc40000004100 */
[----:B------:R-:W-:Y:S01]  /*8940*/  FMUL.FTZ R61, R88, R61 ;  /* 0x0000003d583d7220 */ /* 0x000fe20000410000 */
[----:B------:R-:W-:Y:S02]  /*8950*/  HADD2.F32 R59, -RZ, R74.H0_H0 ;  /* 0x2000004aff3b7230 */ /* 0x000fe40000004100 */
[-C--:B------:R-:W-:Y:S01]  /*8960*/  FMUL.FTZ R63, R62, R47.reuse ;  /* 0x0000002f3e3f7220 */ /* 0x080fe20000410000 */
[----:B------:R-:W-:Y:S01]  /*8970*/  FMUL.FTZ R73, R84, R47 ;  /* 0x0000002f54497220 */ /* 0x000fe20000410000 */
[-C--:B------:R-:W-:Y:S01]  /*8980*/  FFMA.FTZ R47, R60, R57.reuse, R61 ;  /* 0x000000393c2f7223 */ /* 0x080fe2000001003d */
[----:B------:R-:W-:Y:S01]  /*8990*/  FFMA.FTZ R43, R88, R57, -R43 ;  /* 0x00000039582b7223 */ /* 0x000fe2000001082b */
[-C--:B------:R-:W-:Y:S01]  /*89a0*/  FFMA.FTZ R60, R84, R59.reuse, -R63 ;  /* 0x0000003b543c7223 */ /* 0x080fe2000001083f */
[----:B------:R-:W-:Y:S01]  /*89b0*/  FFMA.FTZ R62, R62, R59, R73 ;  /* 0x0000003b3e3e7223 */ /* 0x000fe20000010049 */
[----:B------:R-:W-:Y:S02]  /*89c0*/  HADD2.F32 R59, -RZ, R44.H0_H0 ;  /* 0x2000002cff3b7230 */ /* 0x000fe40000004100 */
[----:B------:R-:W-:Y:S01]  /*89d0*/  HADD2.F32 R170, -RZ, R170.H0_H0 ;  /* 0x200000aaffaa7230 */ /* 0x000fe20000004100 */
[----:B------:R-:W-:Y:S01]  /*89e0*/  F2FP.F16.F32.PACK_AB R43, R60, R43 ;  /* 0x0000002b3c2b723e */ /* 0x000fe200000000ff */
[----:B------:R-:W-:Y:S01]  /*89f0*/  HADD2.F32 R63, -RZ, R54.H0_H0 ;  /* 0x20000036ff3f7230 */ /* 0x000fe20000004100 */
[----:B------:R-:W-:Y:S01]  /*8a00*/  F2FP.F16.F32.PACK_AB R47, R62, R47 ;  /* 0x0000002f3e2f723e */ /* 0x000fe200000000ff */
[----:B------:R-:W-:-:S02]  /*8a10*/  HADD2.F32 R44, -RZ, R44.H1_H1 ;  /* 0x3000002cff2c7230 */ /* 0x000fc40000004100 */
[--C-:B------:R-:W-:Y:S02]  /*8a20*/  HADD2.F32 R57, -RZ, R40.reuse.H0_H0 ;  /* 0x20000028ff397230 */ /* 0x100fe40000004100 */
[----:B------:R-:W-:Y:S02]  /*8a30*/  HADD2.F32 R54, -RZ, R40.H1_H1 ;  /* 0x30000028ff367230 */ /* 0x000fe40000004100 */
        /* <DEDUP_REMOVED lines=10> */
[----:B------:R-:W-:-:S02]  /*8ae0*/  HADD2.F32 R54, -RZ, R46.H0_H0 ;  /* 0x2000002eff367230 */ /* 0x000fc40000004100 */
[----:B------:R-:W-:Y:S01]  /*8af0*/  HADD2.F32 R169, -RZ, R169.H0_H0 ;  /* 0x200000a9ffa97230 */ /* 0x000fe20000004100 */
[----:B------:R-:W-:Y:S01]  /*8b00*/  F2FP.F16.F32.PACK_AB R40, R53, R40 ;  /* 0x000000283528723e */ /* 0x000fe200000000ff */
[----:B------:R-:W-:Y:S02]  /*8b10*/  HADD2.F32 R59, -RZ, R56.H0_H0 ;  /* 0x20000038ff3b7230 */ /* 0x000fe40000004100 */
        /* <DEDUP_REMOVED lines=8> */
[----:B------:R-:W-:Y:S01]  /*8ba0*/  FMUL.FTZ R59, R42, R59 ;  /* 0x0000003b2a3b7220 */ /* 0x000fe20000410000 */
[-C--:B------:R-:W-:Y:S01]  /*8bb0*/  FFMA.FTZ R61, R44, R167.reuse, -R61 ;  /* 0x000000a72c3d7223 */ /* 0x080fe2000001083d */
[----:B------:R-:W-:Y:S01]  /*8bc0*/  FFMA.FTZ R169, R54, R167, R169 ;  /* 0x000000a736a97223 */ /* 0x000fe200000100a9 */
[-C--:B------:R-:W-:Y:S01]  /*8bd0*/  FFMA.FTZ R42, R42, R55.reuse, -R63 ;  /* 0x000000372a2a7223 */ /* 0x080fe2000001083f */
[----:B------:R-:W-:Y:S01]  /*8be0*/  FFMA.FTZ R46, R46, R55, R59 ;  /* 0x000000372e2e7223 */ /* 0x000fe2000001003b */
[----:B------:R-:W-:-:S03]  /*8bf0*/  F2FP.F16.F32.PACK_AB R44, R57, R168 ;  /* 0x000000a8392c723e */ /* 0x000fc600000000ff */
[----:B------:R-:W-:Y:S02]  /*8c00*/  F2FP.F16.F32.PACK_AB R42, R42, R61 ;  /* 0x0000003d2a2a723e */ /* 0x000fe400000000ff */
[----:B------:R-:W-:-:S07]  /*8c10*/  F2FP.F16.F32.PACK_AB R46, R46, R169 ;  /* 0x000000a92e2e723e */ /* 0x000fce00000000ff */
.L_x_6272:
[----:B------:R-:W-:Y:S05]  /*8c20*/  BSYNC B2 ;  /* 0x0000000000027941 */ /* 0x000fea0003800000 */
.L_x_6271:
[----:B0-----:R3:W-:Y:S04]  /*8c30*/  STG.E.128 desc[UR60][R48.64], R40 ;  /* 0x0000002830007986 */ /* 0x0017e8000c101d3c */
[----:B--2---:R3:W-:Y:S02]  /*8c40*/  @!P3 STG.E.128 desc[UR60][R50.64], R44 ;  /* 0x0000002c3200b986 */ /* 0x0047e4000c101d3c */
.L_x_6270:
[----:B------:R-:W-:Y:S05]  /*8c50*/  BSYNC B1 ;  /* 0x0000000000017941 */ /* 0x000fea0003800000 */
.L_x_6269:
        /* <DEDUP_REMOVED lines=36> */
[----:B------:R-:W-:Y:S01]  /*8ea0*/  IMAD.MOV.U32 R59, RZ, RZ, R47 ;  /* 0x000000ffff3b7224 */ /* 0x000fe200078e002f */
[----:B------:R-:W-:Y:S01]  /*8eb0*/  SHF.R.U32.HI R63, RZ, 0x10, R81 ;  /* 0x00000010ff3f7819 */ /* 0x000fe20000011651 */
[----:B0-----:R-:W-:Y:S01]  /*8ec0*/  IMAD.MOV.U32 R45, RZ, RZ, R43 ;  /* 0x000000ffff2d7224 */ /* 0x001fe200078e002b */
[--C-:B------:R-:W-:Y:S01]  /*8ed0*/  SHF.R.U32.HI R61, RZ, 0x10, R69.reuse ;  /* 0x00000010ff3d7819 */ /* 0x100fe20000011645 */
[----:B------:R-:W-:Y:S01]  /*8ee0*/  HADD2.F32 R62, -RZ, R166.H1_H1 ;  /* 0x300000a6ff3e7230 */ /* 0x000fe20000004100 */
[----:B------:R-:W-:Y:S01]  /*8ef0*/  SHF.R.U64 R53, R68, 0x10, R69 ;  /* 0x0000001044357819 */ /* 0x000fe20000001245 */
        /* <DEDUP_REMOVED lines=8> */
[----:B------:R-:W-:Y:S01]  /*8f80*/  HADD2.F32 R60, -RZ, R158.H0_H0 ;  /* 0x2000009eff3c7230 */ /* 0x000fe20000004100 */
[--C-:B------:R-:W-:Y:S01]  /*8f90*/  SHF.R.U64 R54, R70, 0x10, R71.reuse ;  /* 0x0000001046367819 */ /* 0x100fe20000001247 */
[----:B------:R-:W-:Y:S02]  /*8fa0*/  HADD2.F32 R57, -RZ, R57.H1_H1 ;  /* 0x30000039ff397230 */ /* 0x000fe40000004100 */
[-C--:B------:R-:W-:Y:S01]  /*8fb0*/  FMUL.FTZ R72, R58, R63.reuse ;  /* 0x0000003f3a487220 */ /* 0x080fe20000410000 */
[----:B------:R-:W-:Y:S02]  /*8fc0*/  HADD2.F32 R61, -RZ, R61.H0_H0 ;  /* 0x2000003dff3d7230 */ /* 0x000fe40000004100 */
[-C--:B------:R-:W-:Y:S01]  /*8fd0*/  FFMA.FTZ R41, R43, R60.reuse, -R68 ;  /* 0x0000003c2b297223 */ /* 0x080fe20000010844 */
[----:B------:R-:W-:Y:S01]  /*8fe0*/  FFMA.FTZ R43, R47, R60, R62 ;  /* 0x0000003c2f2b7223 */ /* 0x000fe2000001003e */
[C---:B------:R-:W-:Y:S01]  /*8ff0*/  FMUL.FTZ R69, R57.reuse, R63 ;  /* 0x0000003f39457220 */ /* 0x040fe20000410000 */
[----:B------:R-:W-:Y:S01]  /*9000*/  SHF.R.U32.HI R70, RZ, 0x10, R71 ;  /* 0x00000010ff467819 */ /* 0x000fe20000011647 */
[----:B------:R-:W-:Y:S01]  /*9010*/  FFMA.FTZ R60, R57, R61, R72 ;  /* 0x0000003d393c7223 */ /* 0x000fe20000010048 */
[----:B------:R-:W-:-:S02]  /*9020*/  HADD2.F32 R72, -RZ, R157.H0_H0 ;  /* 0x2000009dff487230 */ /* 0x000fc40000004100 */
[----:B------:R-:W-:Y:S01]  /*9030*/  FFMA.FTZ R58, R58, R61, -R69 ;  /* 0x0000003d3a3a7223 */ /* 0x000fe20000010845 */
[--C-:B------:R-:W-:Y:S01]  /*9040*/  HADD2.F32 R57, -RZ, R59.reuse.H0_H0 ;  /* 0x2000003bff397230 */ /* 0x100fe20000004100 */
[----:B------:R-:W-:Y:S01]  /*9050*/  SHF.R.U64 R55, R80, 0x10, R81 ;  /* 0x0000001050377819 */ /* 0x000fe20000001251 */
[----:B------:R-:W-:Y:S02]  /*9060*/  HADD2.F32 R59, -RZ, R59.H1_H1 ;  /* 0x3000003bff3b7230 */ /* 0x000fe40000004100 */
[--C-:B------:R-:W-:Y:S02]  /*9070*/  HADD2.F32 R47, -RZ, R45.reuse.H0_H0 ;  /* 0x2000002dff2f7230 */ /* 0x100fe40000004100 */
[----:B------:R-:W-:Y:S01]  /*9080*/  FMUL.FTZ R74, R57, R72 ;  /* 0x00000048394a7220 */ /* 0x000fe20000410000 */
[----:B------:R-:W-:Y:S01]  /*9090*/  HADD2.F32 R82, -RZ, R82.H0_H0 ;  /* 0x20000052ff527230 */ /* 0x000fe20000004100 */
[----:B------:R-:W-:Y:S01]  /*90a0*/  F2FP.F16.F32.PACK_AB R41, R58, R41 ;  /* 0x000000293a29723e */ /* 0x000fe200000000ff */
        /* <DEDUP_REMOVED lines=10> */
[----:B------:R-:W-:-:S02]  /*9150*/  HADD2.F32 R59, -RZ, R55.H0_H0 ;  /* 0x20000037ff3b7230 */ /* 0x000fc40000004100 */
[----:B------:R-:W-:Y:S01]  /*9160*/  FFMA.FTZ R62, R62, R70, -R61 ;  /* 0x000000463e3e7223 */ /* 0x000fe2000001083d */
[----:B------:R-:W-:Y:S02]  /*9170*/  HADD2.F32 R57, -RZ, R44.H0_H0 ;  /* 0x2000002cff397230 */ /* 0x000fe40000004100 */
        /* <DEDUP_REMOVED lines=8> */
[----:B------:R-:W-:Y:S02]  /*9200*/  HADD2.F32 R158, -RZ, R158.H1_H1 ;  /* 0x3000009eff9e7230 */ /* 0x000fe40000004100 */
[C---:B------:R-:W-:Y:S01]  /*9210*/  FMUL.FTZ R59, R40.reuse, R59 ;  /* 0x0000003b283b7220 */ /* 0x040fe20000410000 */
[----:B------:R-:W-:Y:S02]  /*9220*/  HADD2.F32 R157, -RZ, R157.H1_H1 ;  /* 0x3000009dff9d7230 */ /* 0x000fe40000004100 */
[-C--:B------:R-:W-:Y:S01]  /*9230*/  FFMA.FTZ R61, R40, R53.reuse, -R61 ;  /* 0x00000035283d7223 */ /* 0x080fe2000001083d */
[----:B------:R-:W-:Y:S02]  /*9240*/  HADD2.F32 R40, -RZ, R42.H0_H0 ;  /* 0x2000002aff287230 */ /* 0x000fe40000004100 */
[----:B------:R-:W-:Y:S01]  /*9250*/  FFMA.FTZ R59, R44, R53, R59 ;  /* 0x000000352c3b7223 */ /* 0x000fe2000001003b */
[----:B------:R-:W-:Y:S01]  /*9260*/  FFMA.FTZ R70, R55, R158, -R70 ;  /* 0x0000009e37467223 */ /* 0x000fe20000010846 */
[----:B------:R-:W-:-:S02]  /*9270*/  HADD2.F32 R44, -RZ, R46.H0_H0 ;  /* 0x2000002eff2c7230 */ /* 0x000fc40000004100 */
[----:B------:R-:W-:Y:S01]  /*9280*/  FFMA.FTZ R166, R57, R158, R166 ;  /* 0x0000009e39a67223 */ /* 0x000fe200000100a6 */
[----:B------:R-:W-:Y:S01]  /*9290*/  HADD2.F32 R55, -RZ, R56.H0_H0 ;  /* 0x20000038ff377230 */ /* 0x000fe20000004100 */
[----:B------:R-:W-:Y:S01]  /*92a0*/  F2FP.F16.F32.PACK_AB R62, R62, R45 ;  /* 0x0000002d3e3e723e */ /* 0x000fe200000000ff */
        /* <DEDUP_REMOVED lines=17> */
[----:B------:R-:W-:-:S07]  /*93c0*/  F2FP.F16.F32.PACK_AB R46, R46, R157 ;  /* 0x0000009d2e2e723e */ /* 0x000fce00000000ff */
.L_x_6276:
[----:B------:R-:W-:Y:S05]  /*93d0*/  BSYNC B2 ;  /* 0x0000000000027941 */ /* 0x000fea0003800000 */
.L_x_6275:
[----:B0-----:R4:W-:Y:S04]  /*93e0*/  STG.E.128 desc[UR60][R48.64], R40 ;  /* 0x0000002830007986 */ /* 0x0019e8000c101d3c */
[----:B--2---:R4:W-:Y:S02]  /*93f0*/  @!P3 STG.E.128 desc[UR60][R50.64], R44 ;  /* 0x0000002c3200b986 */ /* 0x0049e4000c101d3c */
.L_x_6274:
[----:B------:R-:W-:Y:S05]  /*9400*/  BSYNC B1 ;  /* 0x0000000000017941 */ /* 0x000fea0003800000 */
.L_x_6273:
        /* <DEDUP_REMOVED lines=30> */
[----:B0-----:R-:W-:Y:S01]  /*95f0*/  IMAD.MOV.U32 R56, RZ, RZ, R40 ;  /* 0x000000ffff387224 */ /* 0x001fe200078e0028 */
[----:B------:R-:W-:Y:S01]  /*9600*/  SHF.R.U32.HI R62, RZ, 0x10, R77 ;  /* 0x00000010ff3e7819 */ /* 0x000fe2000001164d */
[----:B--2---:R-:W-:Y:S01]  /*9610*/  IMAD.MOV.U32 R40, RZ, RZ, R45 ;  /* 0x000000ffff287224 */ /* 0x004fe200078e002d */
[----:B------:R-:W-:Y:S01]  /*9620*/  MOV R58, R47 ;  /* 0x0000002f003a7202 */ /* 0x000fe20000000f00 */
[----:B------:R-:W-:Y:S01]  /*9630*/  IMAD.MOV.U32 R57, RZ, RZ, R44 ;  /* 0x000000ffff397224 */ /* 0x000fe200078e002c */
[--C-:B------:R-:W-:Y:S01]  /*9640*/  SHF.R.U32.HI R60, RZ, 0x10, R65.reuse ;  /* 0x00000010ff3c7819 */ /* 0x100fe20000011641 */
[----:B------:R-:W-:Y:S01]  /*9650*/  HADD2.F32 R61, -RZ, R156.H1_H1 ;  /* 0x3000009cff3d7230 */ /* 0x000fe20000004100 */
[----:B------:R-:W-:Y:S01]  /*9660*/  SHF.R.U64 R54, R64, 0x10, R65 ;  /* 0x0000001040367819 */ /* 0x000fe20000001241 */
[--C-:B------:R-:W-:Y:S01]  /*9670*/  HADD2.F32 R44, -RZ, R40.reuse.H0_H0 ;  /* 0x20000028ff2c7230 */ /* 0x100fe20000004100 */
[----:B------:R-:W-:Y:S01]  /*9680*/  SHF.R.U32.HI R63, RZ, 0x10, R79 ;  /* 0x00000010ff3f7819 */ /* 0x000fe2000001164f */
[----:B------:R-:W-:Y:S01]  /*9690*/  HADD2.F32 R47, -RZ, R40.H1_H1 ;  /* 0x30000028ff2f7230 */ /* 0x000fe20000004100 */
[----:B------:R-:W-:Y:S01]  /*96a0*/  SHF.R.U64 R51, R66, 0x10, R67 ;  /* 0x0000001042337819 */ /* 0x000fe20000001243 */
        /* <DEDUP_REMOVED lines=19> */
[----:B------:R-:W-:Y:S02]  /*97e0*/  HADD2.F32 R58, -RZ, R58.H1_H1 ;  /* 0x3000003aff3a7230 */ /* 0x000fe40000004100 */
[----:B------:R-:W-:Y:S02]  /*97f0*/  HADD2.F32 R63, -RZ, R63.H0_H0 ;  /* 0x2000003fff3f7230 */ /* 0x000fe40000004100 */
[----:B------:R-:W-:Y:S01]  /*9800*/  FMUL.FTZ R64, R59, R62 ;  /* 0x0000003e3b407220 */ /* 0x000fe20000410000 */
[----:B------:R-:W-:Y:S01]  /*9810*/  HADD2.F32 R60, -RZ, R154.H0_H0 ;  /* 0x2000009aff3c7230 */ /* 0x000fe20000004100 */
[----:B------:R-:W-:Y:S01]  /*9820*/  F2FP.F16.F32.PACK_AB R43, R43, R40 ;  /* 0x000000282b2b723e */ /* 0x000fe200000000ff */
[----:B------:R-:W-:-:S02]  /*9830*/  HADD2.F32 R47, -RZ, R45.H0_H0 ;  /* 0x2000002dff2f7230 */ /* 0x000fc40000004100 */
[----:B------:R-:W-:Y:S02]  /*9840*/  HADD2.F32 R45, -RZ, R45.H1_H1 ;  /* 0x3000002dff2d7230 */ /* 0x000fe40000004100 */
[----:B------:R-:W-:Y:S02]  /*9850*/  HADD2.F32 R61, -RZ, R66.H0_H0 ;  /* 0x20000042ff3d7230 */ /* 0x000fe40000004100 */
[-C--:B------:R-:W-:Y:S01]  /*9860*/  FMUL.FTZ R66, R58, R63.reuse ;  /* 0x0000003f3a427220 */ /* 0x080fe20000410000 */
[C---:B------:R-:W-:Y:S01]  /*9870*/  FMUL.FTZ R62, R47.reuse, R62 ;  /* 0x0000003e2f3e7220 */ /* 0x040fe20000410000 */
[-C--:B------:R-:W-:Y:S01]  /*9880*/  FFMA.FTZ R64, R47, R60.reuse, -R64 ;  /* 0x0000003c2f407223 */ /* 0x080fe20000010840 */
[C---:B------:R-:W-:Y:S01]  /*9890*/  FMUL.FTZ R67, R45.reuse, R63 ;  /* 0x0000003f2d437220 */ /* 0x040fe20000410000 */
[----:B------:R-:W-:Y:S01]  /*98a0*/  FFMA.FTZ R65, R45, R61, -R66 ;  /* 0x0000003d2d417223 */ /* 0x000fe20000010842 */
[----:B------:R-:W-:Y:S02]  /*98b0*/  HADD2.F32 R156, -RZ, R156.H0_H0 ;  /* 0x2000009cff9c7230 */ /* 0x000fe40000004100 */
[----:B------:R-:W-:Y:S01]  /*98c0*/  FFMA.FTZ R63, R59, R60, R62 ;  /* 0x0000003c3b3f7223 */ /* 0x000fe2000001003e */
[----:B------:R-:W-:-:S02]  /*98d0*/  HADD2.F32 R47, -RZ, R57.H0_H0 ;  /* 0x20000039ff2f7230 */ /* 0x000fc40000004100 */
[----:B------:R-:W-:Y:S01]  /*98e0*/  FFMA.FTZ R66, R58, R61, R67 ;  /* 0x0000003d3a427223 */ /* 0x000fe20000010043 */
[--C-:B------:R-:W-:Y:S01]  /*98f0*/  HADD2.F32 R45, -RZ, R56.reuse.H0_H0 ;  /* 0x20000038ff2d7230 */ /* 0x100fe20000004100 */
[----:B------:R-:W-:Y:S01]  /*9900*/  F2FP.F16.F32.PACK_AB R64, R65, R64 ;  /* 0x000000404140723e */ /* 0x000fe200000000ff */
[----:B------:R-:W-:Y:S02]  /*9910*/  HADD2.F32 R55, -RZ, R55.H0_H0 ;  /* 0x20000037ff377230 */ /* 0x000fe40000004100 */
[-C--:B------:R-:W-:Y:S01]  /*9920*/  FMUL.FTZ R60, R47, R156.reuse ;  /* 0x0000009c2f3c7220 */ /* 0x080fe20000410000 */
[----:B------:R-:W-:Y:S02]  /*9930*/  HADD2.F32 R57, -RZ, R57.H1_H1 ;  /* 0x30000039ff397230 */ /* 0x000fe40000004100 */
[----:B------:R-:W-:Y:S01]  /*9940*/  FMUL.FTZ R156, R45, R156 ;  /* 0x0000009c2d9c7220 */ /* 0x000fe20000410000 */
[----:B------:R-:W-:Y:S02]  /*9950*/  HADD2.F32 R56, -RZ, R56.H1_H1 ;  /* 0x30000038ff387230 */ /* 0x000fe40000004100 */
[----:B------:R-:W-:-:S02]  /*9960*/  HADD2.F32 R58, -RZ, R153.H1_H1 ;  /* 0x30000099ff3a7230 */ /* 0x000fc40000004100 */
[-C--:B------:R-:W-:Y:S01]  /*9970*/  FMUL.FTZ R59, R57, R55.reuse ;  /* 0x00000037393b7220 */ /* 0x080fe20000410000 */
[----:B------:R-:W-:Y:S02]  /*9980*/  HADD2.F32 R54, -RZ, R54.H0_H0 ;  /* 0x20000036ff367230 */ /* 0x000fe40000004100 */
[C---:B------:R-:W-:Y:S01]  /*9990*/  FMUL.FTZ R62, R56.reuse, R55 ;  /* 0x00000037383e7220 */ /* 0x040fe20000410000 */
[----:B------:R-:W-:Y:S02]  /*99a0*/  HADD2.F32 R53, -RZ, R53.H0_H0 ;  /* 0x20000035ff357230 */ /* 0x000fe40000004100 */
[-C--:B------:R-:W-:Y:S01]  /*99b0*/  FFMA.FTZ R156, R47, R58.reuse, R156 ;  /* 0x0000003a2f9c7223 */ /* 0x080fe2000001009c */
[----:B------:R-:W-:Y:S01]  /*99c0*/  FFMA.FTZ R60, R45, R58, -R60 ;  /* 0x0000003a2d3c7223 */ /* 0x000fe2000001083c */
[-C--:B------:R-:W-:Y:S01]  /*99d0*/  FFMA.FTZ R59, R56, R54.reuse, -R59 ;  /* 0x00000036383b7223 */ /* 0x080fe2000001083b */
[----:B------:R-:W-:Y:S01]  /*99e0*/  FFMA.FTZ R57, R57, R54, R62 ;  /* 0x0000003639397223 */ /* 0x000fe2000001003e */
[----:B------:R-:W-:-:S02]  /*99f0*/  HADD2.F32 R47, -RZ, R46.H0_H0 ;  /* 0x2000002eff2f7230 */ /* 0x000fc40000004100 */
        /* <DEDUP_REMOVED lines=8> */
[-C--:B------:R-:W-:Y:S01]  /*9a80*/  FMUL.FTZ R55, R46, R53.reuse ;  /* 0x000000352e377220 */ /* 0x080fe20000410000 */
[----:B------:R-:W-:Y:S02]  /*9a90*/  HADD2.F32 R51, -RZ, R51.H0_H0 ;  /* 0x20000033ff337230 */ /* 0x000fe40000004100 */
[C---:B------:R-:W-:Y:S01]  /*9aa0*/  FMUL.FTZ R53, R42.reuse, R53 ;  /* 0x000000352a357220 */ /* 0x040fe20000410000 */
        /* <DEDUP_REMOVED lines=11> */
.L_x_6278:
[----:B------:R-:W-:Y:S05]  /*9b60*/  BSYNC B1 ;  /* 0x0000000000017941 */ /* 0x000fea0003800000 */
.L_x_6277:
        /* <DEDUP_REMOVED lines=10> */
.L_x_6194:
[----:B------:R-:W2:Y:S02]  /*9c10*/  LDL R40, [R1+0x4c] ;  /* 0x00004c0001287983 */ /* 0x000ea40000100800 */
[----:B--2---:R-:W-:-:S13]  /*9c20*/  R2UR UR4, R40 ;  /* 0x00000000280472ca */ /* 0x004fda00000e0000 */
[----:B------:R-:W-:-:S06]  /*9c30*/  UISETP.NE.AND UP0, UPT, UR4, 0x3, UPT ;  /* 0x000000030400788c */ /* 0x000fcc000bf05270 */
[----:B------:R-:W-:-:S13]  /*9c40*/  PLOP3.LUT P2, PT, PT, PT, UP0, 0x80, 0x0 ;  /* 0x000000000000781c */ /* 0x000fda0003f4f008 */
[----:B------:R-:W-:Y:S05]  /*9c50*/  @!P2 BRA `(.L_x_6279) ;  /* 0x000000000004a947 */ /* 0x000fea0003800000 */
[----:B------:R-:W-:Y:S01]  /*9c60*/  BPT.TRAP 0x1 ;  /* 0x000000040000795c */ /* 0x000fe20000300000 */
.L_x_6279:
[----:B------:R-:W-:Y:S01]  /*9c70*/  IMAD R96, R17, 0x8, R16 ;  /* 0x0000000811607824 */ /* 0x000fe200078e0210 */
[----:B------:R-:W-:Y:S01]  /*9c80*/  SHF.L.U32 R97, R209, 0x1f, RZ ;  /* 0x0000001fd1617819 */ /* 0x000fe200000006ff */
[----:B------:R-:W-:Y:S01]  /*9c90*/  IMAD R39, R24, -0x70, R2 ;  /* 0xffffff9018277824 */ /* 0x000fe200078e0202 */
[----:B------:R-:W-:Y:S02]  /*9ca0*/  BSSY B1, `(.L_x_6280) ;  /* 0x0000004000017945 */ /* 0x000fe40003800000 */
[----:B------:R-:W1:Y:S02]  /*9cb0*/  SYNCS.PHASECHK.TRANS64.TRYWAIT P3, [R96+URZ+0x36890], R97 ;  /* 0x03689061600075a7 */ /* 0x000e64000806017f */
[----:B------:R-:W-:Y:S01]  /*9cc0*/  VIMNMX R39, R39, 0x70, PT ;  /* 0x0000007027277848 */ /* 0x000fe20003fe0100 */
[----:B-1----:R-:W-:Y:S06]  /*9cd0*/  @!P3 BRA `(.L_x_6281) ;  /* 0x0000023000ccb947 */ /* 0x002fec0003800000 */
.L_x_6581:
[----:B------:R-:W-:Y:S05]  /*9ce0*/  BSYNC B1 ;  /* 0x0000000000017941 */ /* 0x000fea0003800000 */
.L_x_6280:
        /* <DEDUP_REMOVED lines=21> */
.L_x_6283:
[----:B------:R-:W-:Y:S05]  /*9e40*/  BSYNC B1 ;  /* 0x0000000000017941 */ /* 0x000fea0003800000 */
.L_x_6282:
        /* <DEDUP_REMOVED lines=20> */
.L_x_6227:
[----:B------:R-:W-:Y:S05]  /*9f90*/  BSYNC B0 ;  /* 0x0000000000007941 */ /* 0x000fea0003800000 */
.L_x_6193:
        /* <DEDUP_REMOVED lines=17> */
.L_x_6285:
[----:B------:R-:W-:Y:S05]  /*a0b0*/  BSYNC B0 ;  /* 0x0000000000007941 */ /* 0x000fea0003800000 */
.L_x_6284:
[----:B------:R-:W1:Y:S01]  /*a0c0*/  SYNCS.PHASECHK.TRANS64.TRYWAIT P2, [R96+URZ+0x368b0], R97 ;  /* 0x0368b061600075a7 */ /* 0x000e62000804017f */
[----:B------:R-:W-:Y:S01]  /*a0d0*/  ULDC.64 UR4, c[0x0][0x318] ;  /* 0x0000c60000047ab9 */ /* 0x000fe20000000a00 */
[----:B------:R-:W-:Y:S01]  /*a0e0*/  ULDC.64 UR6, c[0x0][0x328] ;  /* 0x0000ca0000067ab9 */ /* 0x000fe20000000a00 */
[----:B0-----:R-:W-:Y:S01]  /*a0f0*/  IMAD.U32 R40, RZ, RZ, UR4 ;  /* 0x00000004ff287e24 */ /* 0x001fe2000f8e00ff */
[----:B------:R-:W-:Y:S01]  /*a100*/  MOV R42, UR6 ;  /* 0x00000006002a7c02 */ /* 0x000fe20008000f00 */
[----:B------:R-:W-:Y:S01]  /*a110*/  IMAD.U32 R41, RZ, RZ, UR7 ;  /* 0x00000007ff297e24 */ /* 0x000fe2000f8e00ff */
[----:B------:R-:W-:Y:S02]  /*a120*/  BSSY B0, `(.L_x_6286) ;  /* 0x0000007000007945 */ /* 0x000fe40003800000 */
[----:B------:R0:W-:Y:S04]  /*a130*/  STL [R1+0x40], R40 ;  /* 0x0000402801007387 */ /* 0x0001e80000100800 */
[----:B------:R2:W-:Y:S01]  /*a140*/  STL [R1+0x48], R42 ;  /* 0x0000482a01007387 */ /* 0x0005e20000100800 */
[----:B0-----:R-:W-:-:S05]  /*a150*/  IMAD.U32 R40, RZ, RZ, UR5 ;  /* 0x00000005ff287e24 */ /* 0x001fca000f8e00ff */
[----:B------:R2:W-:Y:S04]  /*a160*/  STL [R1+0xc], R40 ;  /* 0x00000c2801007387 */ /* 0x0005e80000100800 */
[----:B------:R2:W-:Y:S02]  /*a170*/  STL [R1+0x44], R41 ;  /* 0x0000442901007387 */ /* 0x0005e40000100800 */
[----:B-12---:R-:W-:Y:S05]  /*a180*/  @!P2 BRA `(.L_x_6287) ;  /* 0x0000022c00b4a947 */ /* 0x006fea0003800000 */
.L_x_6582:
[----:B------:R-:W-:Y:S05]  /*a190*/  BSYNC B0 ;  /* 0x0000000000007941 */ /* 0x000fea0003800000 */
.L_x_6286:
        /* <DEDUP_REMOVED lines=10> */
[----:B------:R-:W-:Y:S01]  /*a240*/  R2UR UR4, R50 ;  /* 0x00000000320472ca */ /* 0x000fe200000e0000 */
[----:B------:R-:W-:Y:S01]  /*a250*/  IMAD.MOV.U32 R41, RZ, RZ, R36 ;  /* 0x000000ffff297224 */ /* 0x000fe200078e0024 */
[----:B------:R-:W-:Y:S02]  /*a260*/  R2UR UR6, R49 ;  /* 0x00000000310672ca */ /* 0x000fe400000e0000 */
[----:B------:R-:W-:-:S07]  /*a270*/  R2UR UR5, R48 ;  /* 0x00000000300572ca */ /* 0x000fce00000e0000 */
        /* <DEDUP_REMOVED lines=25> */
.L_x_6289:
[----:B------:R-:W-:Y:S05]  /*a410*/  BSYNC B0 ;  /* 0x0000000000007941 */ /* 0x000fea0003800000 */
.L_x_6288:
[----:B------:R-:W-:Y:S01]  /*a420*/  ISETP.GE.AND P2, PT, R237, R39, PT ;  /* 0x00000027ed00720c */ /* 0x000fe20003f46270 */
[----:B------:R-:W-:-:S12]  /*a430*/  BSSY B0, `(.L_x_6290) ;  /* 0x0000023000007945 */ /* 0x000fd80003800000 */
[----:B------:R-:W-:Y:S05]  /*a440*/  @P2 BRA `(.L_x_6291) ;  /* 0x0000000000842947 */ /* 0x000fea0003800000 */
[----:B-----5:R-:W-:Y:S01]  /*a450*/  R2UR UR7, R51 ;  /* 0x00000000330772ca */ /* 0x020fe200000e0000 */
[----:B-1----:R-:W-:Y:S01]  /*a460*/  IMAD.MOV.U32 R40, RZ, RZ, R112 ;  /* 0x000000ffff287224 */ /* 0x002fe200078e0070 */
[----:B------:R-:W-:Y:S01]  /*a470*/  R2UR UR4, R50 ;  /* 0x00000000320472ca */ /* 0x000fe200000e0000 */
[----:B------:R-:W-:Y:S01]  /*a480*/  IMAD.MOV.U32 R41, RZ, RZ, R36 ;  /* 0x000000ffff297224 */ /* 0x000fe200078e0024 */
[----:B------:R-:W-:Y:S02]  /*a490*/  IADD3 R39, P2, R44, 0x40, RZ ;  /* 0x000000402c277810 */ /* 0x000fe40007f5e0ff */
[----:B------:R-:W-:Y:S02]  /*a4a0*/  R2UR UR6, R49 ;  /* 0x00000000310672ca */ /* 0x000fe400000e0000 */
[----:B------:R-:W-:Y:S02]  /*a4b0*/  IADD3.X R44, RZ, R45, RZ, P2, !PT ;  /* 0x0000002dff2c7210 */ /* 0x000fe400017fe4ff */
        /* <DEDUP_REMOVED lines=26> */
.L_x_6291:
[----:B------:R-:W-:Y:S05]  /*a660*/  BSYNC B0 ;  /* 0x0000000000007941 */ /* 0x000fea0003800000 */
.L_x_6290:
[----:B------:R-:W3:Y:S01]  /*a670*/  LDL R37, [R1+0x8] ;  /* 0x0000080001257983 */ /* 0x000ee20000100800 */
[----:B0-----:R-:W-:Y:S01]  /*a680*/  @!P3 VIADD R96, R96, 0x368c0 ;  /* 0x000368c06060b836 */ /* 0x001fe20000000000 */
        /* <DEDUP_REMOVED lines=12> */
[----:B------:R-:W-:Y:S02]  /*a750*/  SEL R38, RZ, 0x1, P3 ;  /* 0x00000001ff267807 */ /* 0x000fe40001800000 */
[----:B------:R-:W-:Y:S02]  /*a760*/  SEL R17, R17, RZ, P3 ;  /* 0x000000ff11117207 */ /* 0x000fe40001800000 */
[----:B------:R-:W-:Y:S02]  /*a770*/  LOP3.LUT R209, R209, R38, RZ, 0x3c, !PT ;  /* 0x00000026d1d17212 */ /* 0x000fe400078e3cff */
[----:B---3--:R-:W-:-:S13]  /*a780*/  LOP3.LUT P4, RZ, R37, 0x2, RZ, 0xc0, !PT ;  /* 0x0000000225ff7812 */ /* 0x008fda000788c0ff */
[----:B0-----:R-:W-:Y:S05]  /*a790*/  @P4 BRA `(.L_x_6292) ;  /* 0xffffff8000704947 */ /* 0x001fea000383ffff */
.L_x_6188:
[----:B------:R-:W0:Y:S01]  /*a7a0*/  LDC R0, c[0x0][0x448] ;  /* 0x00011200ff007b82 */ /* 0x000e220000000800 */
[----:B------:R-:W-:Y:S01]  /*a7b0*/  IADD3 R2, R222, 0x7f, RZ ;  /* 0x0000007fde027810 */ /* 0x000fe20007ffe0ff */
[----:B------:R-:W-:Y:S01]  /*a7c0*/  BSSY B0, `(.L_x_6293) ;  /* 0x0000044000007945 */ /* 0x000fe20003800000 */
        /* <DEDUP_REMOVED lines=15> */
[----:B------:R-:W-:Y:S02]  /*a8c0*/  MOV R95, RZ ;  /* 0x000000ff005f7202 */ /* 0x000fe40000000f00 */
[----:B------:R-:W-:Y:S02]  /*a8d0*/  CS2R R90, SRZ ;  /* 0x00000000005a7805 */ /* 0x000fe4000001ff00 */
[----:B------:R-:W-:Y:S02]  /*a8e0*/  CS2R R92, SRZ ;  /* 0x00000000005c7805 */ /* 0x000fe4000001ff00 */
[----:B------:R-:W-:Y:S01]  /*a8f0*/  CS2R R88, SRZ ;  /* 0x0000000000587805 */ /* 0x000fe2000001ff00 */
[----:B------:R-:W-:Y:S01]  /*a900*/  IMAD.MOV.U32 R87, RZ, RZ, RZ ;  /* 0x000000ffff577224 */ /* 0x000fe200078e00ff */
[----:B------:R-:W-:-:S02]  /*a910*/  CS2R R82, SRZ ;  /* 0x0000000000527805 */ /* 0x000fc4000001ff00 */
[----:B0-----:R-:W-:Y:S02]  /*a920*/  ISETP.NE.AND P0, PT, R0, 0x1, PT ;  /* 0x000000010000780c */ /* 0x001fe40003f05270 */
        /* <DEDUP_REMOVED lines=12> */
[----:B------:R-:W0:Y:S01]  /*a9f0*/  @P0 LDC R3, c[0x0][0x44c] ;  /* 0x00011300ff030b82 */ /* 0x000e220000000800 */
[----:B------:R-:W-:Y:S02]  /*aa00*/  CS2R R130, SRZ ;  /* 0x0000000000827805 */ /* 0x000fe4000001ff00 */
[----:B------:R-:W-:Y:S02]  /*aa10*/  CS2R R56, SRZ ;  /* 0x0000000000387805 */ /* 0x000fe4000001ff00 */
[----:B------:R-:W-:Y:S02]  /*aa20*/  CS2R R120, SRZ ;  /* 0x0000000000787805 */ /* 0x000fe4000001ff00 */
[----:B------:R-:W-:Y:S02]  /*aa30*/  CS2R R52, SRZ ;  /* 0x0000000000347805 */ /* 0x000fe4000001ff00 */
[----:B------:R-:W-:-:S02]  /*aa40*/  CS2R R132, SRZ ;  /* 0x0000000000847805 */ /* 0x000fc4000001ff00 */
[----:B-----5:R-:W-:Y:S02]  /*aa50*/  CS2R R48, SRZ ;  /* 0x0000000000307805 */ /* 0x020fe4000001ff00 */
[----:B------:R-:W-:Y:S01]  /*aa60*/  CS2R R122, SRZ ;  /* 0x00000000007a7805 */ /* 0x000fe2000001ff00 */
[----:B------:R-:W3:Y:S01]  /*aa70*/  @P0 LDC R0, c[0x0][0x450] ;  /* 0x00011400ff000b82 */ /* 0x000ee20000000800 */
[----:B--2---:R-:W-:Y:S02]  /*aa80*/  CS2R R44, SRZ ;  /* 0x00000000002c7805 */ /* 0x004fe4000001ff00 */
[----:B------:R-:W-:Y:S02]  /*aa90*/  CS2R R134, SRZ ;  /* 0x0000000000867805 */ /* 0x000fe4000001ff00 */
[----:B-1----:R-:W-:Y:S02]  /*aaa0*/  CS2R R40, SRZ ;  /* 0x0000000000287805 */ /* 0x002fe4000001ff00 */
[----:B------:R-:W-:-:S02]  /*aab0*/  CS2R R124, SRZ ;  /* 0x00000000007c7805 */ /* 0x000fc4000001ff00 */
[----:B------:R-:W-:Y:S02]  /*aac0*/  CS2R R36, SRZ ;  /* 0x0000000000247805 */ /* 0x000fe4000001ff00 */
[----:B------:R-:W-:Y:S02]  /*aad0*/  CS2R R136, SRZ ;  /* 0x0000000000887805 */ /* 0x000fe4000001ff00 */
[----:B------:R-:W-:Y:S02]  /*aae0*/  CS2R R32, SRZ ;  /* 0x0000000000207805 */ /* 0x000fe4000001ff00 */
[----:B------:R-:W-:Y:S02]  /*aaf0*/  CS2R R10, SRZ ;  /* 0x00000000000a7805 */ /* 0x000fe4000001ff00 */
[----:B------:R-:W-:Y:S01]  /*ab00*/  CS2R R28, SRZ ;  /* 0x00000000001c7805 */ /* 0x000fe2000001ff00 */
[----:B------:R-:W-:Y:S02]  /*ab10*/  IMAD.MOV.U32 R138, RZ, RZ, RZ ;  /* 0x000000ffff8a7224 */ /* 0x000fe400078e00ff */
[----:B0-----:R-:W-:-:S05]  /*ab20*/  @P0 IMAD.HI.U32 R3, R2, R3, RZ ;  /* 0x0000000302030227 */ /* 0x001fca00078e00ff */
[----:B---3--:R-:W-:Y:S02]  /*ab30*/  @P0 SHF.R.U32.HI R2, RZ, R0, R3 ;  /* 0x00000000ff020219 */ /* 0x008fe40000011603 */
[----:B------:R-:W-:-:S03]  /*ab40*/  PLOP3.LUT P0, PT, PT, PT, PT, 0x80, 0x0 ;  /* 0x000000000000781c */ /* 0x000fc60003f0f070 */
[----:B------:R-:W-:Y:S02]  /*ab50*/  IMAD.IADD R3, R149, 0x1, R2 ;  /* 0x0000000195037824 */ /* 0x000fe400078e0202 */
[----:B------:R-:W-:-:S04]  /*ab60*/  IMAD.MOV.U32 R2, RZ, RZ, RZ ;  /* 0x000000ffff027224 */ /* 0x000fc800078e00ff */
[----:B------:R-:W-:-:S05]  /*ab70*/  IMAD.HI R2, R3, -0x6db6db6d, R2 ;  /* 0x9249249303027827 */ /* 0x000fca00078e0202 */
[----:B------:R-:W-:-:S04]  /*ab80*/  SHF.R.U32.HI R3, RZ, 0x1f, R2 ;  /* 0x0000001fff037819 */ /* 0x000fc80000011602 */
[----:B------:R-:W-:Y:S01]  /*ab90*/  LEA.HI.SX32 R5, R2, R3, 0x1a ;  /* 0x0000000302057211 */ /* 0x000fe200078fd2ff */
[----:B------:R-:W-:-:S03]  /*aba0*/  IMAD.MOV.U32 R3, RZ, RZ, RZ ;  /* 0x000000ffff037224 */ /* 0x000fc600078e00ff */
[----:B------:R-:W-:-:S04]  /*abb0*/  VIMNMX R2, R150, R5, PT ;  /* 0x0000000596027248 */ /* 0x000fc80003fe0100 */
[----:B------:R-:W-:Y:S01]  /*abc0*/  ISETP.GE.AND P1, PT, R2, 0x1, PT ;  /* 0x000000010200780c */ /* 0x000fe20003f26270 */
[----:B------:R-:W-:-:S12]  /*abd0*/  @P2 BRA `(.L_x_6294) ;  /* 0x0000000000082947 */ /* 0x000fd80003800000 */
[----:B------:R-:W0:Y:S02]  /*abe0*/  FENCE.VIEW.ASYNC.G ;  /* 0x00000000000073c6 */ /* 0x000e240000000100 */
[----:B0-----:R-:W-:Y:S06]  /*abf0*/  BAR.ARV 0xc, 0x180 ;  /* 0x0306000000007b1d */ /* 0x001fec0000002000 */
.L_x_6294:
[----:B------:R-:W-:Y:S05]  /*ac00*/  BSYNC B0 ;  /* 0x0000000000007941 */ /* 0x000fea0003800000 */
.L_x_6293:
[----:B------:R-:W-:Y:S02]  /*ac10*/  IMAD.MOV.U32 R4, RZ, RZ, RZ ;  /* 0x000000ffff047224 */ /* 0x000fe400078e00ff */
[----:B------:R-:W-:Y:S01]  /*ac20*/  IMAD.MOV.U32 R0, RZ, RZ, RZ ;  /* 0x000000ffff007224 */ /* 0x000fe200078e00ff */
        /* <DEDUP_REMOVED lines=34> */
.L_x_6296:
        /* <DEDUP_REMOVED lines=12> */
.L_x_6300:
[----:B-1----:R1:W2:Y:S02]  /*af10*/  SYNCS.PHASECHK.TRANS64.TRYWAIT P0, [R16+URZ+0x36800], R3 ;  /* 0x03680003100075a7 */ /* 0x0022a4000800017f */
[----:B--2---:R-:W-:Y:S05]  /*af20*/  @!P0 NANOSLEEP.SYNCS 0x989680 ;  /* 0x009896800000895d */ /* 0x004fea0003900000 */
[----:B------:R-:W2:Y:S02]  /*af30*/  @!P0 SYNCS.PHASECHK.TRANS64 P0, [R16+URZ+0x36800], R3 ;  /* 0x03680003100085a7 */ /* 0x000ea4000800007f */
[----:B--2---:R-:W-:Y:S05]  /*af40*/  @!P0 BRA `(.L_x_6300) ;  /* 0xfffffffc00f08947 */ /* 0x004fea000383ffff */
.L_x_6299:
[----:B------:R-:W-:Y:S05]  /*af50*/  BSYNC B0 ;  /* 0x0000000000007941 */ /* 0x000fea0003800000 */
.L_x_6298:
[----:B------:R-:W-:Y:S05]  /*af60*/  BRA `(.L_x_6301) ;  /* 0x0000006c00d07947 */ /* 0x000fea0003800000 */
.L_x_6297:
[----:B------:R-:W2:Y:S01]  /*af70*/  LDL R0, [R1+0x88] ;  /* 0x0000880001007983 */ /* 0x000ea20000100800 */
[----:B------:R-:W-:Y:S01]  /*af80*/  ULDC.64 UR6, c[0x0][0x408] ;  /* 0x0001020000067ab9 */ /* 0x000fe20000000a00 */
[----:B--2---:R-:W-:Y:S02]  /*af90*/  R2UR UR4, R0 ;  /* 0x00000000000472ca */ /* 0x004fe400000e0000 */
[----:B------:R-:W-:-:S05]  /*afa0*/  SHF.R.S32.HI R0, RZ, 0x1f, R144 ;  /* 0x0000001fff007819 */ /* 0x000fca0000011490 */
[----:B------:R-:W-:-:S04]  /*afb0*/  IMAD R5, R0, UR6, RZ ;  /* 0x0000000600057c24 */ /* 0x000fc8000f8e02ff */
[----:B------:R-:W-:Y:S02]  /*afc0*/  IMAD R5, R144, UR7, R5 ;  /* 0x0000000790057c24 */ /* 0x000fe4000f8e0205 */
[----:B------:R-:W-:-:S03]  /*afd0*/  ULOP3.LUT UP0, URZ, UR4, 0x3ff, URZ, 0xc0, !UPT ;  /* 0x000003ff043f7892 */ /* 0x000fc6000f80c03f */
[----:B------:R-:W-:Y:S02]  /*afe0*/  ULDC.64 UR4, c[0x0][0x3f8] ;  /* 0x0000fe0000047ab9 */ /* 0x000fe40000000a00 */
[----:B------:R-:W-:Y:S01]  /*aff0*/  IMAD R3, R0, UR4, RZ ;  /* 0x0000000400037c24 */ /* 0x000fe2000f8e02ff */
[----:B------:R-:W-:Y:S01]  /*b000*/  PLOP3.LUT P0, PT, PT, PT, UP0, 0x80, 0x0 ;  /* 0x000000000000781c */ /* 0x000fe20003f0f008 */
[----:B------:R-:W-:-:S04]  /*b010*/  IMAD.WIDE.U32 R24, R144, UR4, RZ ;  /* 0x0000000490187c25 */ /* 0x000fc8000f8e00ff */
[C---:B------:R-:W-:Y:S02]  /*b020*/  IMAD R3, R144.reuse, UR5, R3 ;  /* 0x0000000590037c24 */ /* 0x040fe4000f8e0203 */
[----:B------:R-:W-:-:S04]  /*b030*/  IMAD.WIDE.U32 R144, R144, UR6, RZ ;  /* 0x0000000690907c25 */ /* 0x000fc8000f8e00ff */
[----:B------:R-:W-:Y:S01]  /*b040*/  IMAD.IADD R27, R3, 0x1, R25 ;  /* 0x00000001031b7824 */ /* 0x000fe200078e0219 */
[----:B------:R-:W-:Y:S01]  /*b050*/  IADD3 R29, R5, R145, RZ ;  /* 0x00000091051d7210 */ /* 0x000fe20007ffe0ff */
        /* <DEDUP_REMOVED lines=17> */
.L_x_6302:
[----:B------:R-:W-:Y:S01]  /*b170*/  ULDC.U8 UR4, c[0x0][0x410] ;  /* 0x0001040000047ab9 */ /* 0x000fe20000000000 */
[----:B------:R-:W-:Y:S01]  /*b180*/  BSSY B0, `(.L_x_6303) ;  /* 0x00006ca000007945 */ /* 0x000fe20003800000 */
[----:B------:R-:W-:Y:S01]  /*b190*/  ISETP.NE.AND P0, PT, RZ, UR4, PT ;  /* 0x00000004ff007c0c */ /* 0x000fe2000bf05270 */
[----:B------:R-:W-:-:S12]  /*b1a0*/  IMAD.IADD R10, R204, 0x1, R222 ;  /* 0x00000001cc0a7824 */ /* 0x000fd800078e02de */
[----:B------:R-:W-:Y:S05]  /*b1b0*/  @!P0 BRA `(.L_x_6304) ;  /* 0x0000003400b08947 */ /* 0x000fea0003800000 */
[----:B------:R-:W0:Y:S01]  /*b1c0*/  LDC R63, c[0x0][0x448] ;  /* 0x00011200ff3f7b82 */ /* 0x000e220000000800 */
[----:B------:R-:W1:Y:S01]  /*b1d0*/  S2R R21, SR_TID.X ;  /* 0x0000000000157919 */ /* 0x000e620000002100 */
[----:B------:R-:W-:Y:S01]  /*b1e0*/  ULDC.64 UR4, c[0x0][0x3f8] ;  /* 0x0000fe0000047ab9 */ /* 0x000fe20000000a00 */
[----:B------:R-:W-:Y:S01]  /*b1f0*/  ULDC.64 UR6, c[0x0][0x408] ;  /* 0x0001020000067ab9 */ /* 0x000fe20000000a00 */
[----:B------:R-:W-:Y:S02]  /*b200*/  IMAD.MOV.U32 R8, RZ, RZ, R24 ;  /* 0x000000ffff087224 */ /* 0x000fe400078e0018 */
[----:B------:R-:W-:Y:S02]  /*b210*/  IMAD.MOV.U32 R9, RZ, RZ, R27 ;  /* 0x000000ffff097224 */ /* 0x000fe400078e001b */
[----:B------:R-:W-:Y:S02]  /*b220*/  IMAD.MOV.U32 R12, RZ, RZ, R144 ;  /* 0x000000ffff0c7224 */ /* 0x000fe400078e0090 */
[----:B------:R-:W-:Y:S01]  /*b230*/  IMAD.MOV.U32 R13, RZ, RZ, R29 ;  /* 0x000000ffff0d7224 */ /* 0x000fe200078e001d */
[----:B0-----:R-:W-:Y:S01]  /*b240*/  ISETP.NE.AND P0, PT, R63, 0x1, PT ;  /* 0x000000013f00780c */ /* 0x001fe20003f05270 */
[----:B-1----:R-:W-:-:S12]  /*b250*/  VIADD R21, R21, 0xffffff80 ;  /* 0xffffff8015157836 */ /* 0x002fd80000000000 */
[----:B------:R-:W0:Y:S01]  /*b260*/  @P0 LDC R0, c[0x0][0x44c] ;  /* 0x00011300ff000b82 */ /* 0x000e220000000800 */
[----:B------:R-:W-:-:S04]  /*b270*/  SHF.R.S32.HI R20, RZ, 0x1f, R21 ;  /* 0x0000001fff147819 */ /* 0x000fc80000011415 */
[----:B------:R-:W-:-:S03]  /*b280*/  LEA.HI R20, R20, R21, RZ, 0x2 ;  /* 0x0000001514147211 */ /* 0x000fc600078f10ff */
[----:B------:R-:W1:Y:S01]  /*b290*/  @P0 LDC R5, c[0x0][0x450] ;  /* 0x00011400ff050b82 */ /* 0x000e620000000800 */
[----:B------:R-:W-:-:S04]  /*b2a0*/  LOP3.LUT R20, R20, 0xfffffffc, RZ, 0xc0, !PT ;  /* 0xfffffffc14147812 */ /* 0x000fc800078ec0ff */
[----:B------:R-:W-:-:S05]  /*b2b0*/  IADD3 R20, R21, -R20, RZ ;  /* 0x8000001415147210 */ /* 0x000fca0007ffe0ff */
[----:B------:R-:W-:-:S04]  /*b2c0*/  IMAD R3, R20, 0x40, R10 ;  /* 0x0000004014037824 */ /* 0x000fc800078e020a */
        /* <DEDUP_REMOVED lines=23> */
.L_x_6588:
        /* <DEDUP_REMOVED lines=16> */
[----:B------:R-:W3:Y:S01]  /*b540*/  LDL R15, [R1+0x70] ;  /* 0x00007000010f7983 */ /* 0x000ee20000100800 */
[----:B------:R-:W-:-:S03]  /*b550*/  ULDC UR4, c[0x0][0x3f4] ;  /* 0x0000fd0000047ab9 */ /* 0x000fc60000000800 */
[----:B------:R-:W3:Y:S04]  /*b560*/  LDL R12, [R1+0x6c] ;  /* 0x00006c00010c7983 */ /* 0x000ee80000100800 */
[----:B------:R-:W3:Y:S04]  /*b570*/  LDL R13, [R1+0x68] ;  /* 0x00006800010d7983 */ /* 0x000ee80000100800 */
[----:B------:R-:W3:Y:S04]  /*b580*/  LDL R11, [R1+0x64] ;  /* 0x00006400010b7983 */ /* 0x000ee80000100800 */
[----:B------:R-:W3:Y:S01]  /*b590*/  LDL R9, [R1+0x60] ;  /* 0x0000600001097983 */ /* 0x000ee20000100800 */
[----:B------:R-:W-:-:S02]  /*b5a0*/  ISETP.GE.AND P3, PT, R213, UR4, PT ;  /* 0x00000004d5007c0c */ /* 0x000fc4000bf66270 */
[----:B------:R-:W-:Y:S02]  /*b5b0*/  CS2R R60, SRZ ;  /* 0x00000000003c7805 */ /* 0x000fe4000001ff00 */
[----:B------:R-:W-:Y:S02]  /*b5c0*/  ISETP.GE.AND P2, PT, R211, UR4, PT ;  /* 0x00000004d3007c0c */ /* 0x000fe4000bf46270 */
[----:B------:R-:W-:Y:S02]  /*b5d0*/  CS2R R58, SRZ ;  /* 0x00000000003a7805 */ /* 0x000fe4000001ff00 */
[----:B------:R-:W-:Y:S02]  /*b5e0*/  ISETP.GE.AND P1, PT, R212, UR4, PT ;  /* 0x00000004d4007c0c */ /* 0x000fe4000bf26270 */
[----:B------:R-:W-:Y:S02]  /*b5f0*/  ISETP.GE.AND P0, PT, R210, UR4, PT ;  /* 0x00000004d2007c0c */ /* 0x000fe4000bf06270 */
[----:B------:R-:W-:Y:S01]  /*b600*/  ISETP.GE.AND P4, PT, R22, UR4, PT ;  /* 0x0000000416007c0c */ /* 0x000fe2000bf86270 */
[----:B------:R-:W-:-:S04]  /*b610*/  @!P3 IMAD.SHL.U32 R27, R213, 0x2, RZ ;  /* 0x00000002d51bb824 */ /* 0x000fc800078e00ff */
[----:B------:R-:W-:-:S04]  /*b620*/  @!P2 IMAD.SHL.U32 R31, R211, 0x2, RZ ;  /* 0x00000002d31fa824 */ /* 0x000fc800078e00ff */
[----:B------:R-:W-:Y:S01]  /*b630*/  @!P1 IMAD.SHL.U32 R35, R212, 0x2, RZ ;  /* 0x00000002d4239824 */ /* 0x000fe200078e00ff */
[-C--:B--2---:R-:W-:Y:S01]  /*b640*/  @!P3 IADD3 R24, P6, R0, R27.reuse, RZ ;  /* 0x0000001b0018b210 */ /* 0x084fe20007fde0ff */
[----:B------:R-:W-:Y:S01]  /*b650*/  @!P0 IMAD.SHL.U32 R65, R210, 0x2, RZ ;  /* 0x00000002d2418824 */ /* 0x000fe200078e00ff */
[----:B----4-:R-:W-:Y:S02]  /*b660*/  @!P3 IADD3 R26, P5, R14, R27, RZ ;  /* 0x0000001b0e1ab210 */ /* 0x010fe40007fbe0ff */
        /* <DEDUP_REMOVED lines=8> */
[----:B---3--:R-:W-:Y:S01]  /*b6f0*/  @!P3 SHF.L.U64.HI R20, R213, 0x1, R15 ;  /* 0x00000001d514b819 */ /* 0x008fe2000001020f */
[----:B------:R-:W-:Y:S01]  /*b700*/  @!P4 IMAD.MOV.U32 R15, RZ, RZ, R5 ;  /* 0x000000ffff0fc224 */ /* 0x000fe200078e0005 */
[----:B------:R-:W-:-:S03]  /*b710*/  @!P2 SHF.L.U64.HI R12, R211, 0x1, R12 ;  /* 0x00000001d30ca819 */ /* 0x000fc6000001020c */
[----:B-1----:R-:W-:Y:S01]  /*b720*/  @!P3 IMAD.X R25, R3, 0x1, R20, P6 ;  /* 0x000000010319b824 */ /* 0x002fe200030e0614 */
[-C--:B------:R-:W-:Y:S02]  /*b730*/  @!P2 IADD3 R28, P6, R0, R31.reuse, RZ ;  /* 0x0000001f001ca210 */ /* 0x080fe40007fde0ff */
[----:B------:R-:W-:Y:S02]  /*b740*/  @!P3 IADD3.X R27, R5, R20, RZ, P5, !PT ;  /* 0x00000014051bb210 */ /* 0x000fe40002ffe4ff */
[----:B------:R-:W-:Y:S01]  /*b750*/  @!P2 IADD3 R30, P5, R14, R31, RZ ;  /* 0x0000001f0e1ea210 */ /* 0x000fe20007fbe0ff */
[--C-:B------:R-:W-:Y:S01]  /*b760*/  @!P2 IMAD.X R29, R3, 0x1, R12.reuse, P6 ;  /* 0x00000001031da824 */ /* 0x100fe200030e060c */
[----:B------:R-:W-:Y:S01]  /*b770*/  @!P1 SHF.L.U64.HI R20, R212, 0x1, R13 ;  /* 0x00000001d4149819 */ /* 0x000fe2000001020d */
[----:B------:R1:W5:Y:S01]  /*b780*/  @!P3 LD.E.64 R54, desc[UR60][R24.64] ;  /* 0x0000003c1836b980 */ /* 0x000362000c101b00 */
[-C--:B------:R-:W-:Y:S01]  /*b790*/  @!P1 IADD3 R32, P6, R0, R35.reuse, RZ ;  /* 0x0000002300209210 */ /* 0x080fe20007fde0ff */
[----:B------:R-:W-:Y:S01]  /*b7a0*/  @!P2 IMAD.X R31, R5, 0x1, R12, P5 ;  /* 0x00000001051fa824 */ /* 0x000fe200028e060c */
[----:B------:R-:W-:Y:S01]  /*b7b0*/  ISETP.GE.AND P5, PT, R214, UR4, PT ;  /* 0x00000004d6007c0c */ /* 0x000fe2000bfa6270 */
[----:B------:R-:W-:Y:S01]  /*b7c0*/  @!P4 IMAD.MOV.U32 R12, RZ, RZ, R0 ;  /* 0x000000ffff0cc224 */ /* 0x000fe200078e0000 */
[----:B------:R-:W-:Y:S01]  /*b7d0*/  @!P0 SHF.L.U64.HI R38, R210, 0x1, R11 ;  /* 0x00000001d2268819 */ /* 0x000fe2000001020b */
[----:B------:R-:W-:Y:S01]  /*b7e0*/  @!P1 IMAD.X R33, R3, 0x1, R20, P6 ;  /* 0x0000000103219824 */ /* 0x000fe200030e0614 */
[----:B------:R-:W-:Y:S01]  /*b7f0*/  @!P1 IADD3 R34, P6, R14, R35, RZ ;  /* 0x000000230e229210 */ /* 0x000fe20007fde0ff */
[----:B------:R1:W5:Y:S01]  /*b800*/  @!P3 LD.E.64 R56, desc[UR60][R26.64] ;  /* 0x0000003c1a38b980 */ /* 0x000362000c101b00 */
[----:B------:R-:W-:-:S03]  /*b810*/  @!P4 MOV R13, R3 ;  /* 0x00000003000dc202 */ /* 0x000fc60000000f00 */
[----:B------:R-:W-:Y:S01]  /*b820*/  @!P1 IMAD.X R35, R5, 0x1, R20, P6 ;  /* 0x0000000105239824 */ /* 0x000fe200030e0614 */
[-C--:B------:R-:W-:Y:S01]  /*b830*/  @!P0 IADD3 R40, P6, R0, R65.reuse, RZ ;  /* 0x0000004100288210 */ /* 0x080fe20007fde0ff */
[----:B------:R-:W-:Y:S01]  /*b840*/  @!P4 IMAD.WIDE R20, R22, 0x2, R14 ;  /* 0x000000021614c825 */ /* 0x000fe200078e020e */
[----:B------:R1:W5:Y:S03]  /*b850*/  @!P2 LD.E.64 R50, desc[UR60][R28.64] ;  /* 0x0000003c1c32a980 */ /* 0x000366000c101b00 */
[----:B------:R-:W-:Y:S01]  /*b860*/  @!P0 IMAD.X R41, R3, 0x1, R38, P6 ;  /* 0x0000000103298824 */ /* 0x000fe200030e0626 */
[----:B------:R-:W-:Y:S01]  /*b870*/  @!P0 IADD3 R64, P6, R14, R65, RZ ;  /* 0x000000410e408210 */ /* 0x000fe20007fde0ff */
[----:B------:R-:W-:Y:S01]  /*b880*/  @!P4 IMAD.WIDE R12, R22, 0x2, R12 ;  /* 0x00000002160cc825 */ /* 0x000fe200078e020c */
[----:B------:R1:W5:Y:S03]  /*b890*/  @!P4 LD.E.64 R58, desc[UR60][R20.64] ;  /* 0x0000003c143ac980 */ /* 0x000366000c101b00 */
[C---:B------:R-:W-:Y:S01]  /*b8a0*/  @!P5 IMAD.SHL.U32 R15, R214.reuse, 0x2, RZ ;  /* 0x00000002d60fd824 */ /* 0x040fe200078e00ff */
[----:B------:R1:W5:Y:S01]  /*b8b0*/  @!P4 LD.E.64 R60, desc[UR60][R12.64] ;  /* 0x0000003c0c3cc980 */ /* 0x000362000c101b00 */
[----:B------:R-:W-:Y:S01]  /*b8c0*/  @!P0 IMAD.X R65, R5, 0x1, R38, P6 ;  /* 0x0000000105418824 */ /* 0x000fe200030e0626 */
[----:B------:R-:W-:-:S02]  /*b8d0*/  @!P5 SHF.L.U64.HI R36, R214, 0x1, R9 ;  /* 0x00000001d624d819 */ /* 0x000fc40000010209 */
[-C--:B------:R-:W-:Y:S01]  /*b8e0*/  @!P5 IADD3 R14, P6, R14, R15.reuse, RZ ;  /* 0x0000000f0e0ed210 */ /* 0x080fe20007fde0ff */
[----:B------:R1:W5:Y:S01]  /*b8f0*/  @!P2 LD.E.64 R52, desc[UR60][R30.64] ;  /* 0x0000003c1e34a980 */ /* 0x000362000c101b00 */
[----:B------:R-:W-:Y:S02]  /*b900*/  @!P5 IADD3 R66, P4, R0, R15, RZ ;  /* 0x0000000f0042d210 */ /* 0x000fe40007f9e0ff */
[----:B------:R-:W-:Y:S01]  /*b910*/  CS2R R38, SRZ ;  /* 0x0000000000267805 */ /* 0x000fe2000001ff00 */
[----:B------:R-:W-:Y:S01]  /*b920*/  @!P5 IMAD.X R15, R5, 0x1, R36, P6 ;  /* 0x00000001050fd824 */ /* 0x000fe200030e0624 */
[----:B------:R-:W-:Y:S02]  /*b930*/  @!P5 IADD3.X R67, R3, R36, RZ, P4, !PT ;  /* 0x000000240343d210 */ /* 0x000fe400027fe4ff */
[----:B------:R-:W-:Y:S01]  /*b940*/  CS2R R36, SRZ ;  /* 0x0000000000247805 */ /* 0x000fe2000001ff00 */
[----:B------:R1:W5:Y:S04]  /*b950*/  @!P1 LD.E.64 R48, desc[UR60][R32.64] ;  /* 0x0000003c20309980 */ /* 0x000368000c101b00 */
[----:B------:R1:W5:Y:S04]  /*b960*/  @!P1 LD.E.64 R46, desc[UR60][R34.64] ;  /* 0x0000003c222e9980 */ /* 0x000368000c101b00 */
[----:B------:R1:W5:Y:S04]  /*b970*/  @!P0 LD.E.64 R44, desc[UR60][R40.64] ;  /* 0x0000003c282c8980 */ /* 0x000368000c101b00 */
[----:B------:R1:W5:Y:S04]  /*b980*/  @!P0 LD.E.64 R42, desc[UR60][R64.64] ;  /* 0x0000003c402a8980 */ /* 0x000368000c101b00 */
[----:B------:R1:W5:Y:S04]  /*b990*/  @!P5 LD.E.64 R38, desc[UR60][R66.64] ;  /* 0x0000003c4226d980 */ /* 0x000368000c101b00 */
[----:B------:R1:W5:Y:S02]  /*b9a0*/  @!P5 LD.E.64 R36, desc[UR60][R14.64] ;  /* 0x0000003c0e24d980 */ /* 0x000364000c101b00 */
.L_x_6307:
[----:B------:R-:W-:Y:S05]  /*b9b0*/  BSYNC B1 ;  /* 0x0000000000017941 */ /* 0x000fea0003800000 */
.L_x_6306:
[----:B--2--5:R-:W-:Y:S01]  /*b9c0*/  IMAD.MOV.U32 R0, RZ, RZ, R36 ;  /* 0x000000ffff007224 */ /* 0x024fe200078e0024 */
[----:B------:R-:W-:Y:S01]  /*b9d0*/  UMOV UR4, 0xffffffff ;  /* 0xffffffff00047882 */ /* 0x000fe20000000000 */
[----:B-1----:R-:W-:Y:S01]  /*b9e0*/  IMAD.MOV.U32 R3, RZ, RZ, R37 ;  /* 0x000000ffff037224 */ /* 0x002fe200078e0025 */
        /* <DEDUP_REMOVED lines=42> */
[----:B------:R1:W1:Y:S04]  /*bc90*/  SHFL.IDX PT, R5, R8, 0x1, 0x1c1f ;  /* 0x003c1f0008057f89 */ /* 0x00026800000e0000 */
[----:B0-----:R-:W0:Y:S02]  /*bca0*/  SHFL.IDX PT, R4, R4, 0x1, 0x1c1f ;  /* 0x003c1f0004047f89 */ /* 0x001e2400000e0000 */
.L_x_6594:
        /* <DEDUP_REMOVED lines=20> */
[----:B------:R-:W4:Y:S01]  /*bdf0*/  LDL R70, [R1+0x70] ;  /* 0x0000700001467983 */ /* 0x000f220000100800 */
[----:B------:R-:W-:-:S03]  /*be00*/  ULDC UR4, c[0x0][0x3f4] ;  /* 0x0000fd0000047ab9 */ /* 0x000fc60000000800 */
[----:B------:R-:W2:Y:S04]  /*be10*/  LDL R67, [R1+0x6c] ;  /* 0x00006c0001437983 */ /* 0x000ea80000100800 */
[----:B------:R-:W2:Y:S04]  /*be20*/  LDL R65, [R1+0x68] ;  /* 0x0000680001417983 */ /* 0x000ea80000100800 */
[----:B------:R-:W2:Y:S04]  /*be30*/  LDL R66, [R1+0x60] ;  /* 0x0000600001427983 */ /* 0x000ea80000100800 */
[----:B------:R-:W2:Y:S01]  /*be40*/  LDL R64, [R1+0x64] ;  /* 0x0000640001407983 */ /* 0x000ea20000100800 */
[----:B------:R-:W-:-:S02]  /*be50*/  ISETP.GE.AND P4, PT, R213, UR4, PT ;  /* 0x00000004d5007c0c */ /* 0x000fc4000bf86270 */
[----:B------:R-:W-:Y:S02]  /*be60*/  ISETP.GE.AND P3, PT, R211, UR4, PT ;  /* 0x00000004d3007c0c */ /* 0x000fe4000bf66270 */
[----:B------:R-:W-:Y:S02]  /*be70*/  ISETP.GE.AND P2, PT, R212, UR4, PT ;  /* 0x00000004d4007c0c */ /* 0x000fe4000bf46270 */
[----:B------:R-:W-:-:S07]  /*be80*/  ISETP.GE.AND P1, PT, R210, UR4, PT ;  /* 0x00000004d2007c0c */ /* 0x000fce000bf26270 */
[----:B------:R-:W-:Y:S02]  /*be90*/  @!P4 IMAD.SHL.U32 R9, R213, 0x2, RZ ;  /* 0x00000002d509c824 */ /* 0x000fe400078e00ff */
[----:B------:R-:W-:-:S03]  /*bea0*/  @!P3 IMAD.SHL.U32 R73, R211, 0x2, RZ ;  /* 0x00000002d349b824 */ /* 0x000fc600078e00ff */
[-C--:B---3--:R-:W-:Y:S02]  /*beb0*/  @!P4 IADD3 R10, P5, R0, R9.reuse, RZ ;  /* 0x00000009000ac210 */ /* 0x088fe40007fbe0ff */
[----:B0-----:R-:W-:Y:S02]  /*bec0*/  @!P4 IADD3 R8, P6, R4, R9, RZ ;  /* 0x000000090408c210 */ /* 0x001fe40007fde0ff */
[----:B------:R-:W-:Y:S02]  /*bed0*/  @!P1 SHF.L.U32 R7, R210, 0x1, RZ ;  /* 0x00000001d2079819 */ /* 0x000fe400000006ff */
[----:B------:R-:W-:Y:S02]  /*bee0*/  CS2R R40, SRZ ;  /* 0x0000000000287805 */ /* 0x000fe4000001ff00 */
[----:B------:R-:W-:Y:S02]  /*bef0*/  CS2R R30, SRZ ;  /* 0x00000000001e7805 */ /* 0x000fe4000001ff00 */
[----:B------:R-:W-:-:S02]  /*bf00*/  CS2R R34, SRZ ;  /* 0x0000000000227805 */ /* 0x000fc4000001ff00 */
[----:B------:R-:W-:Y:S02]  /*bf10*/  CS2R R32, SRZ ;  /* 0x0000000000207805 */ /* 0x000fe4000001ff00 */
[----:B------:R-:W-:Y:S02]  /*bf20*/  CS2R R28, SRZ ;  /* 0x00000000001c7805 */ /* 0x000fe4000001ff00 */
[----:B------:R-:W-:Y:S02]  /*bf30*/  CS2R R26, SRZ ;  /* 0x00000000001a7805 */ /* 0x000fe4000001ff00 */
[----:B------:R-:W-:Y:S02]  /*bf40*/  CS2R R24, SRZ ;  /* 0x0000000000187805 */ /* 0x000fe4000001ff00 */
[----:B----4-:R-:W-:Y:S02]  /*bf50*/  @!P4 SHF.L.U64.HI R6, R213, 0x1, R70 ;  /* 0x00000001d506c819 */ /* 0x010fe40000010246 */
[----:B--2---:R-:W-:-:S03]  /*bf60*/  @!P3 SHF.L.U64.HI R12, R211, 0x1, R67 ;  /* 0x00000001d30cb819 */ /* 0x004fc60000010243 */
[--C-:B------:R-:W-:Y:S01]  /*bf70*/  @!P4 IMAD.X R11, R3, 0x1, R6.reuse, P5 ;  /* 0x00000001030bc824 */ /* 0x100fe200028e0606 */
[-C--:B------:R-:W-:Y:S01]  /*bf80*/  @!P3 IADD3 R76, P5, R0, R73.reuse, RZ ;  /* 0x00000049004cb210 */ /* 0x080fe20007fbe0ff */
[C---:B------:R-:W-:Y:S01]  /*bf90*/  @!P2 IMAD.SHL.U32 R67, R212.reuse, 0x2, RZ ;  /* 0x00000002d443a824 */ /* 0x040fe200078e00ff */
[----:B------:R-:W-:Y:S01]  /*bfa0*/  @!P2 SHF.L.U64.HI R14, R212, 0x1, R65 ;  /* 0x00000001d40ea819 */ /* 0x000fe20000010241 */
[----:B------:R-:W-:Y:S01]  /*bfb0*/  @!P4 IMAD.X R9, R5, 0x1, R6, P6 ;  /* 0x000000010509c824 */ /* 0x000fe200030e0606 */
[----:B------:R-:W-:Y:S01]  /*bfc0*/  @!P3 IADD3 R72, P6, R4, R73, RZ ;  /* 0x000000490448b210 */ /* 0x000fe20007fde0ff */
[--C-:B------:R-:W-:Y:S01]  /*bfd0*/  @!P3 IMAD.X R77, R3, 0x1, R12.reuse, P5 ;  /* 0x00000001034db824 */ /* 0x100fe200028e060c */
[-C--:B------:R-:W-:Y:S01]  /*bfe0*/  @!P2 IADD3 R70, P5, R0, R67.reuse, RZ ;  /* 0x000000430046a210 */ /* 0x080fe20007fbe0ff */
[----:B------:R0:W5:Y:S01]  /*bff0*/  @!P4 LD.E.64 R34, desc[UR60][R10.64] ;  /* 0x0000003c0a22c980 */ /* 0x000162000c101b00 */
[----:B------:R-:W-:Y:S01]  /*c000*/  MOV R74, R66 ;  /* 0x00000042004a7202 */ /* 0x000fe20000000f00 */
[----:B------:R-:W-:Y:S01]  /*c010*/  @!P3 IMAD.X R73, R5, 0x1, R12, P6 ;  /* 0x000000010549b824 */ /* 0x000fe200030e060c */
[----:B------:R-:W-:Y:S01]  /*c020*/  @!P1 SHF.L.U64.HI R20, R210, 0x1, R64 ;  /* 0x00000001d2149819 */ /* 0x000fe20000010240 */
[----:B------:R-:W-:Y:S01]  /*c030*/  @!P2 IMAD.X R71, R3, 0x1, R14, P5 ;  /* 0x000000010347a824 */ /* 0x000fe200028e060e */
[----:B------:R-:W-:Y:S01]  /*c040*/  @!P2 IADD3 R66, P6, R4, R67, RZ ;  /* 0x000000430442a210 */ /* 0x000fe20007fde0ff */
[----:B------:R-:W5:Y:S01]  /*c050*/  @!P4 LD.E.64 R32, desc[UR60][R8.64] ;  /* 0x0000003c0820c980 */ /* 0x000f62000c101b00 */
[----:B------:R-:W-:-:S03]  /*c060*/  @!P1 IADD3 R64, P5, R0, R7, RZ ;  /* 0x0000000700409210 */ /* 0x000fc60007fbe0ff */
[----:B------:R-:W-:Y:S01]  /*c070*/  @!P2 IMAD.X R67, R5, 0x1, R14, P6 ;  /* 0x000000010543a824 */ /* 0x000fe200030e060e */
[----:B------:R-:W-:Y:S01]  /*c080*/  ISETP.GE.AND P6, PT, R22, UR4, PT ;  /* 0x0000000416007c0c */ /* 0x000fe2000bfc6270 */
[--C-:B------:R-:W-:Y:S01]  /*c090*/  @!P1 IMAD.X R65, R3, 0x1, R20.reuse, P5 ;  /* 0x0000000103419824 */ /* 0x100fe200028e0614 */
[----:B------:R-:W-:Y:S02]  /*c0a0*/  @!P1 IADD3 R6, P5, R4, R7, RZ ;  /* 0x0000000704069210 */ /* 0x000fe40007fbe0ff */
[----:B0-----:R-:W-:Y:S01]  /*c0b0*/  CS2R R10, SRZ ;  /* 0x00000000000a7805 */ /* 0x001fe2000001ff00 */
[----:B------:R-:W5:Y:S02]  /*c0c0*/  @!P3 LD.E.64 R28, desc[UR60][R76.64] ;  /* 0x0000003c4c1cb980 */ /* 0x000f64000c101b00 */
[----:B------:R-:W-:Y:S01]  /*c0d0*/  @!P1 IMAD.X R7, R5, 0x1, R20, P5 ;  /* 0x0000000105079824 */ /* 0x000fe200028e0614 */
[----:B------:R-:W-:Y:S01]  /*c0e0*/  ISETP.GE.AND P5, PT, R214, UR4, PT ;  /* 0x00000004d6007c0c */ /* 0x000fe2000bfa6270 */
[----:B------:R-:W5:Y:S04]  /*c0f0*/  @!P3 LD.E.64 R26, desc[UR60][R72.64] ;  /* 0x0000003c481ab980 */ /* 0x000f68000c101b00 */
[----:B------:R-:W-:Y:S01]  /*c100*/  @!P6 MOV R12, R0 ;  /* 0x00000000000ce202 */ /* 0x000fe20000000f00 */
[----:B------:R-:W-:Y:S01]  /*c110*/  @!P6 IMAD.MOV.U32 R13, RZ, RZ, R3 ;  /* 0x000000ffff0de224 */ /* 0x000fe200078e0003 */
[----:B------:R-:W5:Y:S01]  /*c120*/  @!P2 LD.E.64 R24, desc[UR60][R70.64] ;  /* 0x0000003c4618a980 */ /* 0x000f62000c101b00 */
[----:B------:R-:W-:-:S04]  /*c130*/  @!P6 IMAD.WIDE R14, R22, 0x2, R4 ;  /* 0x00000002160ee825 */ /* 0x000fc800078e0204 */
[----:B------:R-:W-:Y:S01]  /*c140*/  @!P6 IMAD.WIDE R12, R22, 0x2, R12 ;  /* 0x00000002160ce825 */ /* 0x000fe200078e020c */
[----:B------:R0:W5:Y:S03]  /*c150*/  @!P6 LD.E.64 R30, desc[UR60][R14.64] ;  /* 0x0000003c0e1ee980 */ /* 0x000166000c101b00 */
[C---:B------:R-:W-:Y:S01]  /*c160*/  @!P5 IMAD.SHL.U32 R21, R214.reuse, 0x2, RZ ;  /* 0x00000002d615d824 */ /* 0x040fe200078e00ff */
[----:B------:R1:W5:Y:S01]  /*c170*/  @!P6 LD.E.64 R40, desc[UR60][R12.64] ;  /* 0x0000003c0c28e980 */ /* 0x000362000c101b00 */
[----:B------:R-:W-:-:S03]  /*c180*/  @!P5 SHF.L.U64.HI R20, R214, 0x1, R74 ;  /* 0x00000001d614d819 */ /* 0x000fc6000001024a */
[----:B------:R-:W-:-:S05]  /*c190*/  @!P5 IADD3 R74, P6, R0, R21, RZ ;  /* 0x00000015004ad210 */ /* 0x000fca0007fde0ff */
[--C-:B------:R-:W-:Y:S01]  /*c1a0*/  @!P5 IMAD.X R75, R3, 0x1, R20.reuse, P6 ;  /* 0x00000001034bd824 */ /* 0x100fe200030e0614 */
[----:B------:R-:W-:Y:S02]  /*c1b0*/  @!P5 IADD3 R4, P6, R4, R21, RZ ;  /* 0x000000150404d210 */ /* 0x000fe40007fde0ff */
[----:B0-----:R-:W-:Y:S02]  /*c1c0*/  CS2R R14, SRZ ;  /* 0x00000000000e7805 */ /* 0x001fe4000001ff00 */
[----:B-1----:R-:W-:Y:S02]  /*c1d0*/  CS2R R12, SRZ ;  /* 0x00000000000c7805 */ /* 0x002fe4000001ff00 */
[----:B------:R-:W-:Y:S01]  /*c1e0*/  CS2R R8, SRZ ;  /* 0x0000000000087805 */ /* 0x000fe2000001ff00 */
[----:B------:R1:W5:Y:S01]  /*c1f0*/  @!P5 LD.E.64 R10, desc[UR60][R74.64] ;  /* 0x0000003c4a0ad980 */ /* 0x000362000c101b00 */
[----:B------:R-:W-:Y:S01]  /*c200*/  @!P5 IMAD.X R5, R5, 0x1, R20, P6 ;  /* 0x000000010505d824 */ /* 0x000fe200030e0614 */
[----:B------:R-:W-:-:S02]  /*c210*/  CS2R R20, SRZ ;  /* 0x0000000000147805 */ /* 0x000fc4000001ff00 */
[----:B------:R1:W5:Y:S04]  /*c220*/  @!P1 LD.E.64 R14, desc[UR60][R64.64] ;  /* 0x0000003c400e9980 */ /* 0x000368000c101b00 */
[----:B------:R1:W5:Y:S04]  /*c230*/  @!P2 LD.E.64 R20, desc[UR60][R66.64] ;  /* 0x0000003c4214a980 */ /* 0x000368000c101b00 */
[----:B------:R1:W5:Y:S04]  /*c240*/  @!P1 LD.E.64 R12, desc[UR60][R6.64] ;  /* 0x0000003c060c9980 */ /* 0x000368000c101b00 */
[----:B------:R1:W5:Y:S02]  /*c250*/  @!P5 LD.E.64 R8, desc[UR60][R4.64] ;  /* 0x0000003c0408d980 */ /* 0x000364000c101b00 */
.L_x_6310:
[----:B------:R-:W-:Y:S05]  /*c260*/  BSYNC B1 ;  /* 0x0000000000017941 */ /* 0x000fea0003800000 */
.L_x_6309:
[----:B--2---:R-:W-:Y:S01]  /*c270*/  LEA.HI R3, R236, R236, RZ, 0x1 ;  /* 0x000000ecec037211 */ /* 0x004fe200078f08ff */
[C---:B-1----:R-:W-:Y:S01]  /*c280*/  VIADD R5, R62.reuse, 0x15400 ;  /* 0x000154003e057836 */ /* 0x042fe20000000000 */
[----:B---3--:R-:W-:Y:S01]  /*c290*/  IADD3 R0, R62, 0x15440, RZ ;  /* 0x000154403e007810 */ /* 0x008fe20007ffe0ff */
[----:B-----5:R-:W-:Y:S01]  /*c2a0*/  IMAD.MOV.U32 R6, RZ, RZ, R33 ;  /* 0x000000ffff067224 */ /* 0x020fe200078e0021 */
[----:B------:R-:W-:Y:S01]  /*c2b0*/  LOP3.LUT R3, R3, 0xfffffffe, RZ, 0xc0, !PT ;  /* 0xfffffffe03037812 */ /* 0x000fe200078ec0ff */
[----:B------:R-:W-:Y:S01]  /*c2c0*/  @P0 VIADD R0, R5, 0xffffffc0 ;  /* 0xffffffc005000836 */ /* 0x000fe20000000000 */
[----:B------:R-:W-:Y:S01]  /*c2d0*/  VIADDMNMX R63, R63, -R222, 0x80, PT ;  /* 0x000000803f3f7446 */ /* 0x000fe200038009de */
[----:B------:R-:W-:Y:S01]  /*c2e0*/  IMAD.MOV.U32 R5, RZ, RZ, R32 ;  /* 0x000000ffff057224 */ /* 0x000fe200078e0020 */
[----:B------:R-:W-:Y:S01]  /*c2f0*/  IADD3 R3, R236, -R3, RZ ;  /* 0x80000003ec037210 */ /* 0x000fe20007ffe0ff */
[----:B0-----:R-:W-:Y:S01]  /*c300*/  IMAD.MOV.U32 R4, RZ, RZ, R30 ;  /* 0x000000ffff047224 */ /* 0x001fe200078e001e */
[----:B------:R-:W-:Y:S01]  /*c310*/  BSSY B1, `(.L_x_6311) ;  /* 0x0000029000017945 */ /* 0x000fe20003800000 */
[----:B------:R-:W-:Y:S01]  /*c320*/  IMAD.MOV.U32 R7, RZ, RZ, R20 ;  /* 0x000000ffff077224 */ /* 0x000fe200078e0014 */
[----:B------:R-:W-:Y:S01]  /*c330*/  PRMT R73, R5, 0x5410, R6 ;  /* 0x0000541005497816 */ /* 0x000fe20000000006 */
[----:B------:R-:W-:Y:S01]  /*c340*/  IMAD.MOV.U32 R6, RZ, RZ, R27 ;  /* 0x000000ffff067224 */ /* 0x000fe200078e001b */
[----:B------:R-:W-:Y:S01]  /*c350*/  SHF.L.U32 R5, R3, 0x1f, RZ ;  /* 0x0000001f03057819 */ /* 0x000fe200000006ff */
[----:B------:R-:W-:Y:S01]  /*c360*/  IMAD.MOV.U32 R3, RZ, RZ, R21 ;  /* 0x000000ffff037224 */ /* 0x000fe200078e0015 */
[----:B------:R-:W-:Y:S01]  /*c370*/  PRMT R75, R4, 0x7610, R75 ;  /* 0x00007610044b7816 */ /* 0x000fe2000000004b */
[----:B------:R-:W-:Y:S01]  /*c380*/  IMAD.MOV.U32 R4, RZ, RZ, R31 ;  /* 0x000000ffff047224 */ /* 0x000fe200078e001f */
[----:B------:R-:W0:Y:S01]  /*c390*/  SYNCS.PHASECHK.TRANS64.TRYWAIT P0, [R16+URZ+0x36800], R5 ;  /* 0x03680005100075a7 */ /* 0x000e22000800017f */
[----:B------:R-:W-:Y:S01]  /*c3a0*/  PRMT R67, R7, 0x7610, R67 ;  /* 0x0000761007437816 */ /* 0x000fe20000000043 */
[----:B------:R-:W-:Y:S01]  /*c3b0*/  IMAD.MOV.U32 R7, RZ, RZ, R8 ;  /* 0x000000ffff077224 */ /* 0x000fe200078e0008 */
[----:B------:R-:W-:Y:S01]  /*c3c0*/  ISETP.GE.AND P1, PT, R204, R63, PT ;  /* 0x0000003fcc00720c */ /* 0x000fe20003f26270 */
[----:B------:R-:W-:Y:S01]  /*c3d0*/  IMAD.MOV.U32 R64, RZ, RZ, R34 ;  /* 0x000000ffff407224 */ /* 0x000fe200078e0022 */
[----:B------:R-:W-:Y:S01]  /*c3e0*/  PRMT R75, R75, 0x5410, R4 ;  /* 0x000054104b4b7816 */ /* 0x000fe20000000004 */
[----:B------:R-:W-:Y:S01]  /*c3f0*/  IMAD.MOV.U32 R4, RZ, RZ, R26 ;  /* 0x000000ffff047224 */ /* 0x000fe200078e001a */
[----:B------:R-:W-:-:S02]  /*c400*/  PRMT R67, R67, 0x5410, R3 ;  /* 0x0000541043437816 */ /* 0x000fc40000000003 */
[----:B------:R-:W-:Y:S01]  /*c410*/  PRMT R3, R7, 0x7610, R3 ;  /* 0x0000761007037816 */ /* 0x000fe20000000003 */
[----:B------:R-:W-:Y:S01]  /*c420*/  IMAD.MOV.U32 R7, RZ, RZ, R41 ;  /* 0x000000ffff077224 */ /* 0x000fe200078e0029 */
[----:B------:R-:W-:Y:S01]  /*c430*/  PRMT R71, R4, 0x5410, R6 ;  /* 0x0000541004477816 */ /* 0x000fe20000000006 */
[----:B------:R-:W-:Y:S01]  /*c440*/  IMAD.MOV.U32 R4, RZ, RZ, R12 ;  /* 0x000000ffff047224 */ /* 0x000fe200078e000c */
[----:B------:R-:W-:Y:S02]  /*c450*/  MOV R6, R13 ;  /* 0x0000000d00067202 */ /* 0x000fe40000000f00 */
[----:B------:R-:W-:Y:S02]  /*c460*/  PRMT R74, R64, 0x7610, R74 ;  /* 0x00007610404a7816 */ /* 0x000fe4000000004a */
        /* <DEDUP_REMOVED lines=19> */
.L_x_6595:
[----:B------:R-:W-:Y:S05]  /*c5a0*/  BSYNC B1 ;  /* 0x0000000000017941 */ /* 0x000fea0003800000 */
.L_x_6311:
        /* <DEDUP_REMOVED lines=15> */
[--C-:B------:R-:W-:Y:S01]  /*c6a0*/  SHF.R.U32.HI R91, RZ, 0x10, R61.reuse ;  /* 0x00000010ff5b7819 */ /* 0x100fe2000001163d */
        /* <DEDUP_REMOVED lines=9> */
[----:B------:R-:W-:Y:S01]  /*c740*/  FMUL.FTZ R61, R61, R88 ;  /* 0x000000583d3d7220 */ /* 0x000fe20000410000 */
[----:B------:R-:W-:Y:S02]  /*c750*/  HADD2.F32 R4, -RZ, R4.H1_H1 ;  /* 0x30000004ff047230 */ /* 0x000fe40000004100 */
[--C-:B------:R-:W-:Y:S02]  /*c760*/  HADD2.F32 R58, -RZ, R6.reuse.H0_H0 ;  /* 0x20000006ff3a7230 */ /* 0x100fe40000004100 */
[----:B------:R-:W-:Y:S01]  /*c770*/  FFMA.FTZ R90, R60, R90, R61 ;  /* 0x0000005a3c5a7223 */ /* 0x000fe2000001003d */
[----:B------:R-:W-:-:S02]  /*c780*/  HADD2.F32 R59, -RZ, R6.H1_H1 ;  /* 0x30000006ff3b7230 */ /* 0x000fc40000004100 */
[----:B------:R-:W-:Y:S01]  /*c790*/  FFMA.FTZ R91, R60, R88, -R91 ;  /* 0x000000583c5b7223 */ /* 0x000fe2000001085b */
[----:B------:R-:W-:Y:S02]  /*c7a0*/  HADD2.F32 R61, -RZ, R87.H0_H0 ;  /* 0x20000057ff3d7230 */ /* 0x000fe40000004100 */
[C---:B------:R-:W-:Y:S01]  /*c7b0*/  FMUL.FTZ R92, R4.reuse, R89 ;  /* 0x00000059045c7220 */ /* 0x040fe20000410000 */
[----:B------:R-:W-:Y:S02]  /*c7c0*/  HADD2.F32 R6, -RZ, R5.H0_H0 ;  /* 0x20000005ff067230 */ /* 0x000fe40000004100 */
[-C--:B------:R-:W-:Y:S01]  /*c7d0*/  FMUL.FTZ R88, R4, R77.reuse ;  /* 0x0000004d04587220 */ /* 0x080fe20000410000 */
[----:B------:R-:W-:Y:S02]  /*c7e0*/  HADD2.F32 R87, -RZ, R87.H1_H1 ;  /* 0x30000057ff577230 */ /* 0x000fe40000004100 */
        /* <DEDUP_REMOVED lines=18> */
.L_x_6316:
[----:B------:R-:W-:Y:S05]  /*c910*/  BSYNC B2 ;  /* 0x0000000000027941 */ /* 0x000fea0003800000 */
.L_x_6315:
[----:B------:R-:W-:Y:S04]  /*c920*/  BSSY B2, `(.L_x_6317) ;  /* 0x000002c000027945 */ /* 0x000fe80003800000 */
[----:B------:R-:W-:Y:S05]  /*c930*/  @P1 BRA `(.L_x_6318) ;  /* 0x0000000000a81947 */ /* 0x000fea0003800000 */
[----:B0-----:R-:W0:Y:S01]  /*c940*/  LDS.128 R4, [R0] ;  /* 0x0000000000047984 */ /* 0x001e220000000c00 */
        /* <DEDUP_REMOVED lines=11> */
[CC--:B------:R-:W-:Y:S01]  /*ca00*/  FMUL.FTZ R61, R57.reuse, R60.reuse ;  /* 0x0000003c393d7220 */ /* 0x0c0fe20000410000 */
[----:B------:R-:W-:Y:S01]  /*ca10*/  FMUL.FTZ R57, R57, R59 ;  /* 0x0000003b39397220 */ /* 0x000fe20000410000 */
[----:B------:R-:W-:Y:S02]  /*ca20*/  HADD2.F32 R4, -RZ, R4.H1_H1 ;  /* 0x30000004ff047230 */ /* 0x000fe40000004100 */
        /* <DEDUP_REMOVED lines=27> */
.L_x_6318:
[----:B------:R-:W-:Y:S05]  /*cbe0*/  BSYNC B2 ;  /* 0x0000000000027941 */ /* 0x000fea0003800000 */
.L_x_6317:
[----:B------:R-:W-:Y:S04]  /*cbf0*/  BSSY B2, `(.L_x_6319) ;  /* 0x000002c000027945 */ /* 0x000fe80003800000 */
[----:B------:R-:W-:Y:S05]  /*cc00*/  @P2 BRA `(.L_x_6320) ;  /* 0x0000000000a82947 */ /* 0x000fea0003800000 */
[----:B01----:R-:W0:Y:S01]  /*cc10*/  LDS.128 R4, [R62+0x19400] ;  /* 0x019400003e047984 */ /* 0x003e220000000c00 */
        /* <DEDUP_REMOVED lines=41> */
.L_x_6320:
[----:B------:R-:W-:Y:S05]  /*ceb0*/  BSYNC B2 ;  /* 0x0000000000027941 */ /* 0x000fea0003800000 */
.L_x_6319:
[----:B------:R-:W-:Y:S04]  /*cec0*/  BSSY B2, `(.L_x_6321) ;  /* 0x000002c000027945 */ /* 0x000fe80003800000 */
[----:B------:R-:W-:Y:S05]  /*ced0*/  @P3 BRA `(.L_x_6322) ;  /* 0x0000000000a83947 */ /* 0x000fea0003800000 */
[----:B012---:R-:W0:Y:S01]  /*cee0*/  LDS.128 R4, [R0+0x4000] ;  /* 0x0040000000047984 */ /* 0x007e220000000c00 */
        /* <DEDUP_REMOVED lines=41> */
.L_x_6322:
[----:B------:R-:W-:Y:S05]  /*d180*/  BSYNC B2 ;  /* 0x0000000000027941 */ /* 0x000fea0003800000 */
.L_x_6321:
[----:B------:R-:W-:Y:S04]  /*d190*/  BSSY B2, `(.L_x_6323) ;  /* 0x000002c000027945 */ /* 0x000fe80003800000 */
[----:B------:R-:W-:Y:S05]  /*d1a0*/  @P4 BRA `(.L_x_6324) ;  /* 0x0000000000a84947 */ /* 0x000fea0003800000 */
[----:B0123--:R-:W0:Y:S01]  /*d1b0*/  LDS.128 R4, [R62+0x1d400] ;  /* 0x01d400003e047984 */ /* 0x00fe220000000c00 */
        /* <DEDUP_REMOVED lines=41> */
.L_x_6324:
[----:B------:R-:W-:Y:S05]  /*d450*/  BSYNC B2 ;  /* 0x0000000000027941 */ /* 0x000fea0003800000 */
.L_x_6323:
        /* <DEDUP_REMOVED lines=43> */
.L_x_6314:
[----:B------:R-:W-:Y:S05]  /*d710*/  BSYNC B1 ;  /* 0x0000000000017941 */ /* 0x000fea0003800000 */
.L_x_6313:
        /* <DEDUP_REMOVED lines=12> */
[--C-:B------:R-:W-:Y:S01]  /*d7e0*/  SHF.R.U64 R47, R40, 0x10, R41.reuse ;  /* 0x00000010282f7819 */ /* 0x100fe20000001229 */
[----:B------:R-:W-:Y:S01]  /*d7f0*/  HADD2.F32 R38, -RZ, R76.H0_H0 ;  /* 0x2000004cff267230 */ /* 0x000fe20000004100 */
[----:B------:R-:W-:Y:S01]  /*d800*/  SHF.R.U32.HI R39, RZ, 0x10, R41 ;  /* 0x00000010ff277819 */ /* 0x000fe20000011629 */
[--C-:B------:R-:W-:Y:S01]  /*d810*/  HADD2.F32 R40, -RZ, R75.reuse.H0_H0 ;  /* 0x2000004bff287230 */ /* 0x100fe20000004100 */
[--C-:B------:R-:W-:Y:S01]  /*d820*/  SHF.R.U32.HI R41, RZ, 0x10, R31.reuse ;  /* 0x00000010ff297819 */ /* 0x100fe2000001161f */
[----:B------:R-:W-:Y:S01]  /*d830*/  HADD2.F32 R75, -RZ, R75.H1_H1 ;  /* 0x3000004bff4b7230 */ /* 0x000fe20000004100 */
[----:B------:R-:W-:Y:S01]  /*d840*/  SHF.R.U64 R45, R30, 0x10, R31 ;  /* 0x000000101e2d7819 */ /* 0x000fe2000000121f */
[----:B------:R-:W-:Y:S02]  /*d850*/  HADD2.F32 R39, -RZ, R39.H0_H0 ;  /* 0x20000027ff277230 */ /* 0x000fe40000004100 */
        /* <DEDUP_REMOVED lines=33> */
.L_x_6327:
[----:B------:R-:W-:Y:S05]  /*da70*/  BSYNC B1 ;  /* 0x0000000000017941 */ /* 0x000fea0003800000 */
.L_x_6326:
[----:B------:R-:W-:Y:S04]  /*da80*/  BSSY B1, `(.L_x_6328) ;  /* 0x000002c000017945 */ /* 0x000fe80003800000 */
[----:B------:R-:W-:Y:S05]  /*da90*/  @P1 BRA `(.L_x_6329) ;  /* 0x0000000000a81947 */ /* 0x000fea0003800000 */
[----:B0-----:R-:W0:Y:S01]  /*daa0*/  LDS.128 R4, [R0+0x2000] ;  /* 0x0020000000047984 */ /* 0x001e220000000c00 */
        /* <DEDUP_REMOVED lines=41> */
.L_x_6329:
[----:B------:R-:W-:Y:S05]  /*dd40*/  BSYNC B1 ;  /* 0x0000000000017941 */ /* 0x000fea0003800000 */
.L_x_6328:
        /* <DEDUP_REMOVED lines=44> */
.L_x_6331:
[----:B------:R-:W-:Y:S05]  /*e010*/  BSYNC B1 ;  /* 0x0000000000017941 */ /* 0x000fea0003800000 */
.L_x_6330:
        /* <DEDUP_REMOVED lines=44> */
.L_x_6333:
[----:B------:R-:W-:Y:S05]  /*e2e0*/  BSYNC B1 ;  /* 0x0000000000017941 */ /* 0x000fea0003800000 */
.L_x_6332:
        /* <DEDUP_REMOVED lines=44> */
.L_x_6335:
[----:B------:R-:W-:Y:S05]  /*e5b0*/  BSYNC B1 ;  /* 0x0000000000017941 */ /* 0x000fea0003800000 */
.L_x_6334:
[----:B------:R-:W-:Y:S05]  /*e5c0*/  @P5 BRA `(.L_x_6325) ;  /* 0x0000003800145947 */ /* 0x000fea0003800000 */
[----:B01234-:R-:W0:Y:S01]  /*e5d0*/  LDS.128 R4, [R0+0xa000] ;  /* 0x00a0000000047984 */ /* 0x01fe220000000c00 */
[----:B------:R-:W-:Y:S01]  /*e5e0*/  SHF.R.U32.HI R13, RZ, 0x10, R11 ;  /* 0x00000010ff0d7819 */ /* 0x000fe2000001160b */
[--C-:B------:R-:W-:Y:S01]  /*e5f0*/  HADD2.F32 R12, -RZ, R64.reuse.H0_H0 ;  /* 0x20000040ff0c7230 */ /* 0x100fe20000004100 */
        /* <DEDUP_REMOVED lines=40> */
.L_x_6304:
[----:B------:R-:W0:Y:S01]  /*e880*/  S2R R0, SR_TID.X ;  /* 0x0000000000007919 */ /* 0x000e220000002100 */
[----:B------:R-:W1:Y:S01]  /*e890*/  LDC R69, c[0x0][0x448] ;  /* 0x00011200ff457b82 */ /* 0x000e620000000800 */
[----:B------:R-:W-:Y:S01]  /*e8a0*/  ULDC.64 UR4, c[0x0][0x3f8] ;  /* 0x0000fe0000047ab9 */ /* 0x000fe20000000a00 */
[----:B------:R-:W-:Y:S01]  /*e8b0*/  MOV R8, R24 ;  /* 0x0000001800087202 */ /* 0x000fe20000000f00 */
[----:B------:R-:W-:Y:S01]  /*e8c0*/  ULDC.64 UR6, c[0x0][0x408] ;  /* 0x0001020000067ab9 */ /* 0x000fe20000000a00 */
[----:B------:R-:W-:Y:S02]  /*e8d0*/  IMAD.MOV.U32 R9, RZ, RZ, R27 ;  /* 0x000000ffff097224 */ /* 0x000fe400078e001b */
[----:B------:R-:W-:Y:S01]  /*e8e0*/  IMAD.MOV.U32 R4, RZ, RZ, R144 ;  /* 0x000000ffff047224 */ /* 0x000fe200078e0090 */
[----:B-1----:R-:W-:Y:S01]  /*e8f0*/  ISETP.NE.AND P0, PT, R69, 0x1, PT ;  /* 0x000000014500780c */ /* 0x002fe20003f05270 */
[----:B0-----:R-:W-:-:S05]  /*e900*/  VIADD R0, R0, 0xffffff80 ;  /* 0xffffff8000007836 */ /* 0x001fca0000000000 */
[----:B------:R-:W-:-:S07]  /*e910*/  SHF.R.S32.HI R3, RZ, 0x1f, R0 ;  /* 0x0000001fff037819 */ /* 0x000fce0000011400 */
[----:B------:R-:W0:Y:S01]  /*e920*/  @P0 LDC R5, c[0x0][0x450] ;  /* 0x00011400ff050b82 */ /* 0x000e220000000800 */
[----:B------:R-:W-:-:S04]  /*e930*/  LEA.HI R3, R3, R0, RZ, 0x2 ;  /* 0x0000000003037211 */ /* 0x000fc800078f10ff */
[----:B------:R-:W-:-:S05]  /*e940*/  LOP3.LUT R3, R3, 0xfffffffc, RZ, 0xc0, !PT ;  /* 0xfffffffc03037812 */ /* 0x000fca00078ec0ff */
[----:B------:R-:W-:Y:S02]  /*e950*/  IMAD.IADD R3, R0, 0x1, -R3 ;  /* 0x0000000100037824 */ /* 0x000fe400078e0a03 */
[----:B------:R-:W1:Y:S02]  /*e960*/  @P0 LDC R0, c[0x0][0x44c] ;  /* 0x00011300ff000b82 */ /* 0x000e640000000800 */
[----:B------:R-:W-:-:S04]  /*e970*/  IMAD R3, R3, 0x40, R10 ;  /* 0x0000004003037824 */ /* 0x000fc800078e020a */
[----:B-1----:R-:W-:-:S05]  /*e980*/  @P0 IMAD.HI.U32 R0, R3, R0, RZ ;  /* 0x0000000003000227 */ /* 0x002fca00078e00ff */
[----:B0-----:R-:W-:Y:S01]  /*e990*/  @P0 SHF.R.U32.HI R3, RZ, R5, R0 ;  /* 0x00000005ff030219 */ /* 0x001fe20000011600 */
        /* <DEDUP_REMOVED lines=22> */
[----:B0-----:R-:W-:Y:S01]  /*eb00*/  IMAD.MOV.U32 R21, RZ, RZ, R3 ;  /* 0x000000ffff157224 */ /* 0x001fe200078e0003 */
[----:B-12---:R-:W-:-:S07]  /*eb10*/  MOV R20, R0 ;  /* 0x0000000000147202 */ /* 0x006fce0000000f00 */
.L_x_6601:
        /* <DEDUP_REMOVED lines=18> */
[----:B------:R-:W2:Y:S01]  /*ec40*/  LDL R3, [R1+0x58] ;  /* 0x0000580001037983 */ /* 0x000ea20000100800 */
[----:B------:R-:W-:-:S03]  /*ec50*/  ULDC UR4, c[0x0][0x3f4] ;  /* 0x0000fd0000047ab9 */ /* 0x000fc60000000800 */
[----:B------:R-:W3:Y:S01]  /*ec60*/  LDL R0, [R1+0x5c] ;  /* 0x00005c0001007983 */ /* 0x000ee20000100800 */
[----:B------:R-:W-:Y:S02]  /*ec70*/  ISETP.GE.AND P0, PT, R18, UR4, PT ;  /* 0x0000000412007c0c */ /* 0x000fe4000bf06270 */
[----:B------:R-:W-:Y:S02]  /*ec80*/  CS2R R32, SRZ ;  /* 0x0000000000207805 */ /* 0x000fe4000001ff00 */
[----:B------:R-:W-:Y:S02]  /*ec90*/  ISETP.GE.AND P1, PT, R206, UR4, PT ;  /* 0x00000004ce007c0c */ /* 0x000fe4000bf26270 */
[----:B------:R-:W-:Y:S02]  /*eca0*/  CS2R R34, SRZ ;  /* 0x0000000000227805 */ /* 0x000fe4000001ff00 */
[----:B------:R-:W-:Y:S02]  /*ecb0*/  ISETP.GE.AND P2, PT, R207, UR4, PT ;  /* 0x00000004cf007c0c */ /* 0x000fe4000bf46270 */
[----:B------:R-:W-:-:S02]  /*ecc0*/  CS2R R44, SRZ ;  /* 0x00000000002c7805 */ /* 0x000fc4000001ff00 */
[----:B------:R-:W-:Y:S02]  /*ecd0*/  CS2R R46, SRZ ;  /* 0x00000000002e7805 */ /* 0x000fe4000001ff00 */
[----:B------:R-:W-:Y:S02]  /*ece0*/  CS2R R28, SRZ ;  /* 0x00000000001c7805 */ /* 0x000fe4000001ff00 */
[----:B------:R-:W-:Y:S01]  /*ecf0*/  CS2R R30, SRZ ;  /* 0x00000000001e7805 */ /* 0x000fe2000001ff00 */
[----:B------:R-:W-:Y:S01]  /*ed00*/  @!P0 IMAD.WIDE R4, R18, 0x2, R20 ;  /* 0x0000000212048825 */ /* 0x000fe200078e0214 */
[----:B------:R-:W-:Y:S02]  /*ed10*/  CS2R R40, SRZ ;  /* 0x0000000000287805 */ /* 0x000fe4000001ff00 */
[----:B------:R-:W-:Y:S02]  /*ed20*/  CS2R R42, SRZ ;  /* 0x00000000002a7805 */ /* 0x000fe4000001ff00 */
[----:B------:R-:W-:-:S02]  /*ed30*/  CS2R R24, SRZ ;  /* 0x0000000000187805 */ /* 0x000fc4000001ff00 */
[----:B------:R-:W-:Y:S01]  /*ed40*/  CS2R R26, SRZ ;  /* 0x00000000001a7805 */ /* 0x000fe2000001ff00 */
[----:B------:R0:W5:Y:S01]  /*ed50*/  @!P0 LD.E.128 R32, desc[UR60][R4.64] ;  /* 0x0000003c04208980 */ /* 0x000162000c101d00 */
[----:B------:R-:W-:Y:S02]  /*ed60*/  CS2R R36, SRZ ;  /* 0x0000000000247805 */ /* 0x000fe4000001ff00 */
[----:B------:R-:W-:Y:S01]  /*ed70*/  CS2R R38, SRZ ;  /* 0x0000000000267805 */ /* 0x000fe2000001ff00 */
[----:B0-----:R-:W-:-:S05]  /*ed80*/  @!P0 IMAD.WIDE R4, R18, 0x2, R50 ;  /* 0x0000000212048825 */ /* 0x001fca00078e0232 */
[----:B------:R0:W5:Y:S01]  /*ed90*/  @!P0 LD.E.128 R44, desc[UR60][R4.64] ;  /* 0x0000003c042c8980 */ /* 0x000162000c101d00 */
[----:B--2---:R-:W-:Y:S02]  /*eda0*/  @!P1 IMAD.SHL.U32 R15, R3, 0x8, RZ ;  /* 0x00000008030f9824 */ /* 0x004fe400078e00ff */
[----:B---3--:R-:W-:Y:S02]  /*edb0*/  @!P2 IMAD.SHL.U32 R49, R0, 0x8, RZ ;  /* 0x000000080031a824 */ /* 0x008fe400078e00ff */
[----:B------:R-:W-:-:S04]  /*edc0*/  @!P1 IMAD.WIDE R12, R15, 0x2, R20 ;  /* 0x000000020f0c9825 */ /* 0x000fc800078e0214 */
[----:B------:R-:W-:Y:S01]  /*edd0*/  @!P2 IMAD.WIDE R20, R49, 0x2, R20 ;  /* 0x000000023114a825 */ /* 0x000fe200078e0214 */
[----:B------:R0:W5:Y:S03]  /*ede0*/  @!P1 LD.E.128 R28, desc[UR60][R12.64] ;  /* 0x0000003c0c1c9980 */ /* 0x000166000c101d00 */
[--C-:B------:R-:W-:Y:S01]  /*edf0*/  @!P1 IMAD.WIDE R14, R15, 0x2, R50.reuse ;  /* 0x000000020f0e9825 */ /* 0x100fe200078e0232 */
[----:B------:R0:W5:Y:S03]  /*ee00*/  @!P2 LD.E.128 R24, desc[UR60][R20.64] ;  /* 0x0000003c1418a980 */ /* 0x000166000c101d00 */
[----:B------:R-:W-:Y:S01]  /*ee10*/  @!P2 IMAD.WIDE R48, R49, 0x2, R50 ;  /* 0x000000023130a825 */ /* 0x000fe200078e0232 */
[----:B------:R0:W5:Y:S04]  /*ee20*/  @!P1 LD.E.128 R40, desc[UR60][R14.64] ;  /* 0x0000003c0e289980 */ /* 0x000168000c101d00 */
[----:B------:R0:W5:Y:S02]  /*ee30*/  @!P2 LD.E.128 R36, desc[UR60][R48.64] ;  /* 0x0000003c3024a980 */ /* 0x000164000c101d00 */
.L_x_6338:
[----:B------:R-:W-:Y:S05]  /*ee40*/  BSYNC B1 ;  /* 0x0000000000017941 */ /* 0x000fea0003800000 */
.L_x_6337:
[----:B0----5:R-:W-:Y:S01]  /*ee50*/  IMAD.MOV.U32 R5, RZ, RZ, R47 ;  /* 0x000000ffff057224 */ /* 0x021fe200078e002f */
[----:B------:R-:W-:Y:S01]  /*ee60*/  MOV R0, R44 ;  /* 0x0000002c00007202 */ /* 0x000fe20000000f00 */
[----:B------:R-:W-:Y:S01]  /*ee70*/  IMAD.MOV.U32 R3, RZ, RZ, R45 ;  /* 0x000000ffff037224 */ /* 0x000fe200078e002d */
[----:B------:R-:W-:Y:S01]  /*ee80*/  UMOV UR4, 0xffffffff ;  /* 0xffffffff00047882 */ /* 0x000fe20000000000 */
        /* <DEDUP_REMOVED lines=35> */
[----:B------:R-:W-:Y:S02]  /*f0c0*/  PRMT R78, R4, 0x5410, R5 ;  /* 0x00005410044e7816 */ /* 0x000fe40000000005 */
[----:B------:R-:W-:Y:S02]  /*f0d0*/  CS2R R4, SRZ ;  /* 0x0000000000047805 */ /* 0x000fe4000001ff00 */
[----:B------:R-:W-:Y:S01]  /*f0e0*/  PRMT R77, R0, 0x5410, R3 ;  /* 0x00005410004d7816 */ /* 0x000fe20000000003 */
[----:B------:R-:W-:Y:S06]  /*f0f0*/  BRA.DIV UR4, `(.L_x_6339) ;  /* 0x000001e6045c7947 */ /* 0x000fec000b800000 */
[----:B------:R-:W0:Y:S04]  /*f100*/  SHFL.IDX PT, R3, R8, 0x1, 0x1c1f ;  /* 0x003c1f0008037f89 */ /* 0x000e2800000e0000 */
[----:B------:R-:W1:Y:S04]  /*f110*/  SHFL.IDX PT, R0, R6, 0x1, 0x1c1f ;  /* 0x003c1f0006007f89 */ /* 0x000e6800000e0000 */
[----:B------:R-:W2:Y:S04]  /*f120*/  SHFL.IDX PT, R7, R7, 0x1, 0x1c1f ;  /* 0x003c1f0007077f89 */ /* 0x000ea800000e0000 */
[----:B------:R3:W4:Y:S01]  /*f130*/  SHFL.IDX PT, R14, R9, 0x1, 0x1c1f ;  /* 0x003c1f00090e7f89 */ /* 0x00072200000e0000 */
[----:B0-----:R-:W-:Y:S01]  /*f140*/  IMAD.MOV.U32 R21, RZ, RZ, R3 ;  /* 0x000000ffff157224 */ /* 0x001fe200078e0003 */
[----:B-1-3--:R-:W-:-:S07]  /*f150*/  MOV R20, R0 ;  /* 0x0000000000147202 */ /* 0x00afce0000000f00 */
.L_x_6607:
        /* <DEDUP_REMOVED lines=27> */
[----:B------:R-:W-:Y:S01]  /*f310*/  CS2R R52, SRZ ;  /* 0x0000000000347805 */ /* 0x000fe2000001ff00 */
[----:B------:R-:W-:Y:S01]  /*f320*/  @!P0 IMAD.WIDE R12, R18, 0x2, R20 ;  /* 0x00000002120c8825 */ /* 0x000fe200078e0214 */
[----:B------:R-:W-:Y:S02]  /*f330*/  CS2R R54, SRZ ;  /* 0x0000000000367805 */ /* 0x000fe4000001ff00 */
[----:B------:R-:W-:Y:S02]  /*f340*/  CS2R R8, SRZ ;  /* 0x0000000000087805 */ /* 0x000fe4000001ff00 */
[----:B------:R-:W-:Y:S02]  /*f350*/  CS2R R10, SRZ ;  /* 0x00000000000a7805 */ /* 0x000fe4000001ff00 */
[----:B------:R-:W-:Y:S01]  /*f360*/  CS2R R56, SRZ ;  /* 0x0000000000387805 */ /* 0x000fe2000001ff00 */
[----:B------:R0:W5:Y:S01]  /*f370*/  @!P0 LD.E.128 R48, desc[UR60][R12.64] ;  /* 0x0000003c0c308980 */ /* 0x000162000c101d00 */
[----:B------:R-:W-:-:S02]  /*f380*/  CS2R R58, SRZ ;  /* 0x00000000003a7805 */ /* 0x000fc4000001ff00 */
[----:B------:R-:W-:Y:S02]  /*f390*/  CS2R R14, SRZ ;  /* 0x00000000000e7805 */ /* 0x000fe4000001ff00 */
[----:B0-----:R-:W-:Y:S01]  /*f3a0*/  CS2R R12, SRZ ;  /* 0x00000000000c7805 */ /* 0x001fe2000001ff00 */
[----:B--2---:R-:W-:Y:S01]  /*f3b0*/  @!P1 IMAD.SHL.U32 R65, R3, 0x8, RZ ;  /* 0x0000000803419824 */ /* 0x004fe200078e00ff */
[----:B---3--:R-:W-:-:S03]  /*f3c0*/  @!P2 SHF.L.U32 R67, R0, 0x3, RZ ;  /* 0x000000030043a819 */ /* 0x008fc600000006ff */
[----:B------:R-:W-:-:S04]  /*f3d0*/  @!P1 IMAD.WIDE R62, R65, 0x2, R20 ;  /* 0x00000002413e9825 */ /* 0x000fc800078e0214 */
[----:B------:R-:W-:Y:S01]  /*f3e0*/  @!P2 IMAD.WIDE R20, R67, 0x2, R20 ;  /* 0x000000024314a825 */ /* 0x000fe200078e0214 */
[----:B------:R0:W5:Y:S03]  /*f3f0*/  @!P1 LD.E.128 R52, desc[UR60][R62.64] ;  /* 0x0000003c3e349980 */ /* 0x000166000c101d00 */
[--C-:B------:R-:W-:Y:S01]  /*f400*/  @!P1 IMAD.WIDE R64, R65, 0x2, R60.reuse ;  /* 0x0000000241409825 */ /* 0x100fe200078e023c */
[----:B------:R0:W5:Y:S03]  /*f410*/  @!P2 LD.E.128 R56, desc[UR60][R20.64] ;  /* 0x0000003c1438a980 */ /* 0x000166000c101d00 */
[--C-:B------:R-:W-:Y:S01]  /*f420*/  @!P2 IMAD.WIDE R66, R67, 0x2, R60.reuse ;  /* 0x000000024342a825 */ /* 0x100fe200078e023c */
[----:B------:R0:W5:Y:S03]  /*f430*/  @!P1 LD.E.128 R8, desc[UR60][R64.64] ;  /* 0x0000003c40089980 */ /* 0x000166000c101d00 */
[----:B------:R-:W-:Y:S01]  /*f440*/  @!P0 IMAD.WIDE R60, R18, 0x2, R60 ;  /* 0x00000002123c8825 */ /* 0x000fe200078e023c */
[----:B------:R0:W5:Y:S04]  /*f450*/  @!P2 LD.E.128 R12, desc[UR60][R66.64] ;  /* 0x0000003c420ca980 */ /* 0x000168000c101d00 */
[----:B------:R0:W5:Y:S02]  /*f460*/  @!P0 LD.E.128 R4, desc[UR60][R60.64] ;  /* 0x0000003c3c048980 */ /* 0x000164000c101d00 */
.L_x_6341:
[----:B------:R-:W-:Y:S05]  /*f470*/  BSYNC B1 ;  /* 0x0000000000017941 */ /* 0x000fea0003800000 */
.L_x_6340:
[----:B-----5:R-:W-:Y:S01]  /*f480*/  IMAD.MOV.U32 R3, RZ, RZ, R4 ;  /* 0x000000ffff037224 */ /* 0x020fe200078e0004 */
[----:B------:R-:W-:Y:S01]  /*f490*/  LEA.HI R0, R236, R236, RZ, 0x1 ;  /* 0x000000ecec007211 */ /* 0x000fe200078f08ff */
[----:B0-----:R-:W-:Y:S01]  /*f4a0*/  IMAD.MOV.U32 R20, RZ, RZ, R5 ;  /* 0x000000ffff147224 */ /* 0x001fe200078e0005 */
[----:B------:R-:W-:Y:S01]  /*f4b0*/  BSSY B1, `(.L_x_6342) ;  /* 0x000002c000017945 */ /* 0x000fe20003800000 */
[----:B------:R-:W-:Y:S02]  /*f4c0*/  IMAD.MOV.U32 R21, RZ, RZ, R6 ;  /* 0x000000ffff157224 */ /* 0x000fe400078e0006 */
[----:B------:R-:W-:Y:S01]  /*f4d0*/  IMAD.MOV.U32 R60, RZ, RZ, R7 ;  /* 0x000000ffff3c7224 */ /* 0x000fe200078e0007 */
[----:B------:R-:W-:Y:S01]  /*f4e0*/  PRMT R79, R3, 0x5410, R20 ;  /* 0x00005410034f7816 */ /* 0x000fe20000000014 */
[----:B------:R-:W-:Y:S01]  /*f4f0*/  IMAD.MOV.U32 R20, RZ, RZ, R9 ;  /* 0x000000ffff147224 */ /* 0x000fe200078e0009 */
[----:B------:R-:W-:Y:S01]  /*f500*/  LOP3.LUT R3, R0, 0xfffffffe, RZ, 0xc0, !PT ;  /* 0xfffffffe00037812 */ /* 0x000fe200078ec0ff */
[----:B------:R-:W-:Y:S01]  /*f510*/  IMAD.MOV.U32 R62, RZ, RZ, R50 ;  /* 0x000000ffff3e7224 */ /* 0x000fe200078e0032 */
[----:B------:R-:W-:Y:S01]  /*f520*/  PRMT R80, R21, 0x5410, R60 ;  /* 0x0000541015507816 */ /* 0x000fe2000000003c */
[----:B------:R-:W-:Y:S01]  /*f530*/  IMAD.MOV.U32 R21, RZ, RZ, R10 ;  /* 0x000000ffff157224 */ /* 0x000fe200078e000a */
[----:B------:R-:W-:Y:S01]  /*f540*/  MOV R0, R8 ;  /* 0x0000000800007202 */ /* 0x000fe20000000f00 */
[----:B------:R-:W-:Y:S01]  /*f550*/  IMAD.IADD R3, R236, 0x1, -R3 ;  /* 0x00000001ec037824 */ /* 0x000fe200078e0a03 */
[----:B------:R-:W-:Y:S01]  /*f560*/  PRMT R82, R62, 0x7610, R82 ;  /* 0x000076103e527816 */ /* 0x000fe20000000052 */
        /* <DEDUP_REMOVED lines=8> */
[----:B------:R-:W-:Y:S01]  /*f5f0*/  MOV R21, R14 ;  /* 0x0000000e00157202 */ /* 0x000fe20000000f00 */
[----:B------:R-:W-:Y:S01]  /*f600*/  IMAD.MOV.U32 R62, RZ, RZ, R53 ;  /* 0x000000ffff3e7224 */ /* 0x000fe200078e0035 */
[--C-:B------:R-:W-:Y:S01]  /*f610*/  PRMT R3, R3, 0x5410, R20.reuse ;  /* 0x0000541003037816 */ /* 0x100fe20000000014 */
[----:B------:R-:W-:Y:S01]  /*f620*/  IMAD.MOV.U32 R63, RZ, RZ, R57 ;  /* 0x000000ffff3f7224 */ /* 0x000fe200078e0039 */
[----:B------:R-:W-:Y:S01]  /*f630*/  PRMT R20, R21, 0x7610, R20 ;  /* 0x0000761015147816 */ /* 0x000fe20000000014 */
[----:B------:R-:W-:Y:S01]  /*f640*/  IMAD.MOV.U32 R21, RZ, RZ, R48 ;  /* 0x000000ffff157224 */ /* 0x000fe200078e0030 */
[----:B------:R-:W-:Y:S01]  /*f650*/  PRMT R72, R72, 0x5410, R0 ;  /* 0x0000541048487816 */ /* 0x000fe20000000000 */
[----:B------:R-:W-:-:S03]  /*f660*/  IMAD.MOV.U32 R0, RZ, RZ, R15 ;  /* 0x000000ffff007224 */ /* 0x000fc600078e000f */
[----:B------:R-:W-:Y:S01]  /*f670*/  PRMT R81, R21, 0x5410, R60 ;  /* 0x0000541015517816 */ /* 0x000fe2000000003c */
[----:B------:R-:W-:Y:S01]  /*f680*/  IMAD.MOV.U32 R21, RZ, RZ, R51 ;  /* 0x000000ffff157224 */ /* 0x000fe200078e0033 */
[----:B------:R-:W-:Y:S02]  /*f690*/  MOV R60, R52 ;  /* 0x00000034003c7202 */ /* 0x000fe40000000f00 */
[----:B------:R-:W-:Y:S02]  /*f6a0*/  PRMT R20, R20, 0x5410, R0 ;  /* 0x0000541014147816 */ /* 0x000fe40000000000 */
[----:B------:R-:W-:Y:S01]  /*f6b0*/  PRMT R82, R82, 0x5410, R21 ;  /* 0x0000541052527816 */ /* 0x000fe20000000015 */
[----:B------:R-:W-:Y:S01]  /*f6c0*/  IMAD.MOV.U32 R21, RZ, RZ, R54 ;  /* 0x000000ffff157224 */ /* 0x000fe200078e0036 */
[----:B------:R-:W-:Y:S01]  /*f6d0*/  PRMT R73, R60, 0x5410, R62 ;  /* 0x000054103c497816 */ /* 0x000fe2000000003e */
[----:B------:R-:W-:Y:S01]  /*f6e0*/  IMAD.MOV.U32 R60, RZ, RZ, R55 ;  /* 0x000000ffff3c7224 */ /* 0x000fe200078e0037 */
[----:B------:R-:W-:Y:S01]  /*f6f0*/  VIADDMNMX R0, R69, -R222, 0x80, PT ;  /* 0x0000008045007446 */ /* 0x000fe200038009de */
[----:B------:R-:W-:-:S03]  /*f700*/  IMAD.MOV.U32 R62, RZ, RZ, R56 ;  /* 0x000000ffff3e7224 */ /* 0x000fc600078e0038 */
[----:B------:R-:W-:Y:S02]  /*f710*/  PRMT R74, R21, 0x5410, R60 ;  /* 0x00005410154a7816 */ /* 0x000fe4000000003c */
[----:B------:R-:W-:Y:S01]  /*f720*/  PRMT R21, R62, 0x5410, R63 ;  /* 0x000054103e157816 */ /* 0x000fe2000000003f */
[----:B------:R-:W-:Y:S01]  /*f730*/  IMAD.MOV.U32 R62, RZ, RZ, R59 ;  /* 0x000000ffff3e7224 */ /* 0x000fe200078e003b */
[----:B------:R-:W-:Y:S02]  /*f740*/  ISETP.GE.AND P1, PT, R204, R0, PT ;  /* 0x00000000cc00720c */ /* 0x000fe40003f26270 */
[----:B------:R-:W-:Y:S01]  /*f750*/  MOV R60, R58 ;  /* 0x0000003a003c7202 */ /* 0x000fe20000000f00 */
[----:B0-----:R-:W-:Y:S10]  /*f760*/  @!P0 BRA `(.L_x_6343) ;  /* 0x000001e000388947 */ /* 0x001ff40003800000 */
.L_x_6608:
[----:B------:R-:W-:Y:S05]  /*f770*/  BSYNC B1 ;  /* 0x0000000000017941 */ /* 0x000fea0003800000 */
.L_x_6342:
[----:B------:R-:W-:Y:S01]  /*f780*/  BSSY B1, `(.L_x_6344) ;  /* 0x0000136000017945 */ /* 0x000fe20003800000 */
[----:B------:R-:W-:-:S03]  /*f790*/  PRMT R69, R60, 0x5410, R62 ;  /* 0x000054103c457816 */ /* 0x000fc6000000003e */
[----:B------:R-:W-:Y:S05]  /*f7a0*/  @P1 BRA `(.L_x_6345) ;  /* 0x0000001000cc1947 */ /* 0x000fea0003800000 */
[----:B------:R-:W1:Y:S01]  /*f7b0*/  LDC R71, c[0x0][0x3f4] ;  /* 0x0000fd00ff477b82 */ /* 0x000e620000000800 */
[----:B------:R-:W-:Y:S01]  /*f7c0*/  BSSY B2, `(.L_x_6346) ;  /* 0x000006d000027945 */ /* 0x000fe20003800000 */
[-C--:B-1----:R-:W-:Y:S02]  /*f7d0*/  ISETP.GE.AND P0, PT, R18, R71.reuse, PT ;  /* 0x000000471200720c */ /* 0x082fe40003f06270 */
[-C--:B------:R-:W-:Y:S02]  /*f7e0*/  ISETP.GE.AND P1, PT, R206, R71.reuse, PT ;  /* 0x00000047ce00720c */ /* 0x080fe40003f26270 */
[----:B------:R-:W-:-:S09]  /*f7f0*/  ISETP.GE.AND P2, PT, R207, R71, PT ;  /* 0x00000047cf00720c */ /* 0x000fd20003f46270 */
[----:B------:R-:W-:Y:S05]  /*f800*/  @P0 BRA `(.L_x_6347) ;  /* 0x0000000400a00947 */ /* 0x000fea0003800000 */
[----:B------:R-:W1:Y:S01]  /*f810*/  S2R R64, SR_TID.X ;  /* 0x0000000000407919 */ /* 0x000e620000002100 */
[----:B------:R-:W-:Y:S01]  /*f820*/  LOP3.LUT R60, R216, 0x38, R18, 0xf8, !PT ;  /* 0x00000038d83c7812 */ /* 0x000fe200078ef812 */
[--C-:B------:R-:W-:Y:S01]  /*f830*/  HADD2.F32 R99, -RZ, R93.reuse.H0_H0 ;  /* 0x2000005dff637230 */ /* 0x100fe20000004100 */
[--C-:B------:R-:W-:Y:S01]  /*f840*/  SHF.R.U64 R44, R44, 0x10, R45.reuse ;  /* 0x000000102c2c7819 */ /* 0x100fe2000000122d */
[----:B------:R-:W-:Y:S01]  /*f850*/  HADD2.F32 R97, -RZ, R93.H1_H1 ;  /* 0x3000005dff617230 */ /* 0x000fe20000004100 */
[----:B0-----:R-:W-:Y:S01]  /*f860*/  LOP3.LUT R61, R60, R217, RZ, 0x3c, !PT ;  /* 0x000000d93c3d7212 */ /* 0x001fe200078e3cff */
[----:B------:R-:W-:Y:S01]  /*f870*/  HADD2.F32 R102, -RZ, R91.H1_H1 ;  /* 0x3000005bff667230 */ /* 0x000fe20000004100 */
[----:B------:R-:W-:Y:S02]  /*f880*/  SHF.R.U32.HI R100, RZ, 0x10, R45 ;  /* 0x00000010ff647819 */ /* 0x000fe4000001162d */
[----:B------:R-:W-:Y:S01]  /*f890*/  SHF.R.U64 R32, R32, 0x10, R33 ;  /* 0x0000001020207819 */ /* 0x000fe20000001221 */
[----:B------:R-:W-:Y:S01]  /*f8a0*/  IMAD.IADD R61, R218, 0x1, R61 ;  /* 0x00000001da3d7824 */ /* 0x000fe200078e023d */
[----:B------:R-:W-:Y:S01]  /*f8b0*/  SHF.R.U32.HI R98, RZ, 0x10, R33 ;  /* 0x00000010ff627819 */ /* 0x000fe20000011621 */
[----:B------:R-:W-:Y:S01]  /*f8c0*/  HADD2.F32 R100, -RZ, R100.H0_H0 ;  /* 0x20000064ff647230 */ /* 0x000fe20000004100 */
[----:B------:R-:W-:Y:S01]  /*f8d0*/  SHF.R.U64 R33, R34, 0x10, R35 ;  /* 0x0000001022217819 */ /* 0x000fe20000001223 */
[----:B------:R-:W-:Y:S01]  /*f8e0*/  IMAD R87, R61, 0x2, R16 ;  /* 0x000000023d577824 */ /* 0x000fe200078e0210 */
[----:B------:R-:W-:-:S02]  /*f8f0*/  SHF.R.U64 R34, R46, 0x10, R47 ;  /* 0x000000102e227819 */ /* 0x000fc4000000122f */
[----:B------:R-:W-:Y:S01]  /*f900*/  SHF.R.U32.HI R105, RZ, 0x10, R47 ;  /* 0x00000010ff697819 */ /* 0x000fe2000001162f */
[----:B------:R-:W-:Y:S01]  /*f910*/  HADD2.F32 R33, -RZ, R33.H0_H0 ;  /* 0x20000021ff217230 */ /* 0x000fe20000004100 */
[----:B------:R-:W-:-:S05]  /*f920*/  SHF.R.U32.HI R90, RZ, 0x10, R35 ;  /* 0x00000010ff5a7819 */ /* 0x000fca0000011623 */
[----:B------:R-:W-:Y:S02]  /*f930*/  HADD2.F32 R90, -RZ, R90.H0_H0 ;  /* 0x2000005aff5a7230 */ /* 0x000fe40000004100 */
[----:B-1----:R-:W-:-:S05]  /*f940*/  VIADD R64, R64, 0xffffff80 ;  /* 0xffffff8040407836 */ /* 0x002fca0000000000 */
[----:B------:R-:W-:-:S04]  /*f950*/  SHF.R.S32.HI R63, RZ, 0x1f, R64 ;  /* 0x0000001fff3f7819 */ /* 0x000fc80000011440 */
[----:B------:R-:W-:-:S04]  /*f960*/  LEA.HI R63, R63, R64, RZ, 0x2 ;  /* 0x000000403f3f7211 */ /* 0x000fc800078f10ff */
[----:B------:R-:W-:-:S05]  /*f970*/  LOP3.LUT R63, R63, 0xfffffffc, RZ, 0xc0, !PT ;  /* 0xfffffffc3f3f7812 */ /* 0x000fca00078ec0ff */
[----:B------:R-:W-:-:S05]  /*f980*/  IMAD.IADD R63, R64, 0x1, -R63 ;  /* 0x00000001403f7824 */ /* 0x000fca00078e0a3f */
[----:B------:R-:W-:-:S04]  /*f990*/  LEA.HI R62, R71, R63, RZ, 0x1d ;  /* 0x0000003f473e7211 */ /* 0x000fc800078fe8ff */
[----:B------:R-:W-:Y:S01]  /*f9a0*/  SHF.R.S32.HI R65, RZ, 0x1f, R62 ;  /* 0x0000001fff417819 */ /* 0x000fe2000001143e */
[----:B------:R-:W-:-:S03]  /*f9b0*/  IMAD.SHL.U32 R63, R62, 0x8, RZ ;  /* 0x000000083e3f7824 */ /* 0x000fc600078e00ff */
[----:B------:R-:W-:Y:S02]  /*f9c0*/  LEA.HI R65, R65, R62, RZ, 0x3 ;  /* 0x0000003e41417211 */ /* 0x000fe400078f18ff */
[----:B------:R-:W-:Y:S02]  /*f9d0*/  LOP3.LUT R60, R216, 0x38, R63, 0xf8, !PT ;  /* 0x00000038d83c7812 */ /* 0x000fe400078ef83f */
[----:B------:R-:W-:Y:S02]  /*f9e0*/  SHF.L.U32 R65, R65, 0xa, RZ ;  /* 0x0000000a41417819 */ /* 0x000fe400000006ff */
[----:B------:R-:W-:Y:S02]  /*f9f0*/  LOP3.LUT R64, R60, R217, RZ, 0x3c, !PT ;  /* 0x000000d93c407212 */ /* 0x000fe400078e3cff */
[----:B------:R-:W-:Y:S01]  /*fa00*/  LOP3.LUT R65, R65, 0x7fffe000, RZ, 0xc0, !PT ;  /* 0x7fffe00041417812 */ /* 0x000fe200078ec0ff */
[----:B------:R-:W0:Y:S03]  /*fa10*/  LDS.128 R60, [R87+0x15400] ;  /* 0x01540000573c7984 */ /* 0x000e260000000c00 */
[----:B------:R-:W-:-:S05]  /*fa20*/  IADD3 R65, R64, R65, R218 ;  /* 0x0000004140417210 */ /* 0x000fca0007ffe0da */
        /* <DEDUP_REMOVED lines=15> */
[C---:B------:R-:W-:Y:S01]  /*fb20*/  FFMA.FTZ R45, R46.reuse, R97, -R101 ;  /* 0x000000612e2d7223 */ /* 0x040fe20000010865 */
[----:B------:R-:W-:Y:S02]  /*fb30*/  HADD2.F32 R97, -RZ, R98.H0_H0 ;  /* 0x20000062ff617230 */ /* 0x000fe40000004100 */
[C---:B------:R-:W-:Y:S01]  /*fb40*/  FMUL.FTZ R101, R93.reuse, R100 ;  /* 0x000000645d657220 */ /* 0x040fe20000410000 */
[--C-:B------:R-:W-:Y:S02]  /*fb50*/  HADD2.F32 R98, -RZ, R92.reuse.H0_H0 ;  /* 0x2000005cff627230 */ /* 0x100fe40000004100 */
[----:B------:R-:W-:Y:S01]  /*fb60*/  FFMA.FTZ R46, R46, R99, R103 ;  /* 0x000000632e2e7223 */ /* 0x000fe20000010067 */
[----:B------:R-:W-:Y:S02]  /*fb70*/  HADD2.F32 R92, -RZ, R92.H1_H1 ;  /* 0x3000005cff5c7230 */ /* 0x000fe40000004100 */
[-C--:B------:R-:W-:Y:S01]  /*fb80*/  FMUL.FTZ R93, R93, R97.reuse ;  /* 0x000000615d5d7220 */ /* 0x080fe20000410000 */
[----:B------:R-:W-:Y:S01]  /*fb90*/  FFMA.FTZ R106, R94, R97, -R101 ;  /* 0x000000615e6a7223 */ /* 0x000fe20000010865 */
[----:B------:R-:W-:Y:S01]  /*fba0*/  FMUL.FTZ R104, R65, R98 ;  /* 0x0000006241687220 */ /* 0x000fe20000410000 */
[----:B------:R-:W-:-:S02]  /*fbb0*/  HADD2.F32 R96, -RZ, R67.H0_H0 ;  /* 0x20000043ff607230 */ /* 0x000fc40000004100 */
[----:B------:R-:W-:Y:S01]  /*fbc0*/  FMUL.FTZ R65, R65, R92 ;  /* 0x0000005c41417220 */ /* 0x000fe20000410000 */
[----:B------:R-:W-:Y:S01]  /*fbd0*/  FFMA.FTZ R93, R94, R100, R93 ;  /* 0x000000645e5d7223 */ /* 0x000fe2000001005d */
[C---:B------:R-:W-:Y:S01]  /*fbe0*/  FFMA.FTZ R104, R61.reuse, R92, -R104 ;  /* 0x0000005c3d687223 */ /* 0x040fe20000010868 */
[----:B------:R-:W-:Y:S02]  /*fbf0*/  HADD2.F32 R92, -RZ, R91.H0_H0 ;  /* 0x2000005bff5c7230 */ /* 0x000fe40000004100 */
[----:B------:R-:W-:Y:S01]  /*fc00*/  FFMA.FTZ R65, R61, R98, R65 ;  /* 0x000000623d417223 */ /* 0x000fe20000010041 */
[--C-:B------:R-:W-:Y:S02]  /*fc10*/  HADD2.F32 R61, -RZ, R89.reuse.H1_H1 ;  /* 0x30000059ff3d7230 */ /* 0x100fe40000004100 */
[C---:B------:R-:W-:Y:S01]  /*fc20*/  FMUL.FTZ R94, R95.reuse, R102 ;  /* 0x000000665f5e7220 */ /* 0x040fe20000410000 */
[----:B------:R-:W-:Y:S02]  /*fc30*/  HADD2.F32 R89, -RZ, R89.H0_H0 ;  /* 0x20000059ff597230 */ /* 0x000fe40000004100 */
[----:B------:R-:W-:Y:S01]  /*fc40*/  FMUL.FTZ R98, R95, R92 ;  /* 0x0000005c5f627220 */ /* 0x000fe20000410000 */
[----:B------:R-:W-:-:S02]  /*fc50*/  HADD2.F32 R67, -RZ, R67.H1_H1 ;  /* 0x30000043ff437230 */ /* 0x000fc40000004100 */
[C---:B------:R-:W-:Y:S01]  /*fc60*/  FFMA.FTZ R94, R47.reuse, R92, -R94 ;  /* 0x0000005c2f5e7223 */ /* 0x040fe2000001085e */
[----:B------:R-:W-:Y:S02]  /*fc70*/  HADD2.F32 R92, -RZ, R105.H0_H0 ;  /* 0x20000069ff5c7230 */ /* 0x000fe40000004100 */
[C---:B------:R-:W-:Y:S01]  /*fc80*/  FMUL.FTZ R100, R96.reuse, R89 ;  /* 0x0000005960647220 */ /* 0x040fe20000410000 */
[-C--:B------:R-:W-:Y:S01]  /*fc90*/  FMUL.FTZ R96, R96, R61.reuse ;  /* 0x0000003d60607220 */ /* 0x080fe20000410000 */
[----:B------:R-:W-:Y:S01]  /*fca0*/  FFMA.FTZ R98, R47, R102, R98 ;  /* 0x000000662f627223 */ /* 0x000fe20000010062 */
[----:B------:R-:W-:Y:S02]  /*fcb0*/  HADD2.F32 R64, -RZ, R64.H1_H1 ;  /* 0x30000040ff407230 */ /* 0x000fe40000004100 */
[----:B------:R-:W-:Y:S01]  /*fcc0*/  FFMA.FTZ R100, R35, R61, -R100 ;  /* 0x0000003d23647223 */ /* 0x000fe20000010864 */
[----:B------:R-:W-:Y:S02]  /*fcd0*/  HADD2.F32 R66, -RZ, R66.H1_H1 ;  /* 0x30000042ff427230 */ /* 0x000fe40000004100 */
        /* <DEDUP_REMOVED lines=27> */
.L_x_6347:
[----:B------:R-:W-:Y:S05]  /*fe90*/  BSYNC B2 ;  /* 0x0000000000027941 */ /* 0x000fea0003800000 */
.L_x_6346:
[----:B------:R-:W-:Y:S04]  /*fea0*/  BSSY B2, `(.L_x_6348) ;  /* 0x0000062000027945 */ /* 0x000fe80003800000 */
[----:B------:R-:W-:Y:S05]  /*feb0*/  @P1 BRA `(.L_x_6349) ;  /* 0x0000000400801947 */ /* 0x000fea0003800000 */
[----:B-1----:R-:W2:Y:S04]  /*fec0*/  LDL R32, [R1+0x58] ;  /* 0x0000580001207983 */ /* 0x002ea80000100800 */
[----:B------:R-:W3:Y:S01]  /*fed0*/  LDL R95, [R1+0x84] ;  /* 0x00008400015f7983 */ /* 0x000ee20000100800 */
[----:B------:R-:W-:Y:S01]  /*fee0*/  SHF.R.U32.HI R64, RZ, 0x10, R41 ;  /* 0x00000010ff407819 */ /* 0x000fe20000011629 */
[----:B------:R-:W-:Y:S01]  /*fef0*/  HADD2.F32 R63, -RZ, R85.H1_H1 ;  /* 0x30000055ff3f7230 */ /* 0x000fe20000004100 */
[----:B------:R-:W-:Y:S01]  /*ff00*/  SHF.R.U64 R91, R42, 0x10, R43 ;  /* 0x000000102a5b7819 */ /* 0x000fe2000000122b */
[----:B------:R-:W-:Y:S01]  /*ff10*/  HADD2.F32 R65, -RZ, R83.H1_H1 ;  /* 0x30000053ff417230 */ /* 0x000fe20000004100 */
[----:B------:R-:W-:Y:S01]  /*ff20*/  SHF.R.U32.HI R62, RZ, 0x10, R29 ;  /* 0x00000010ff3e7819 */ /* 0x000fe2000001161d */
[----:B------:R-:W-:Y:S01]  /*ff30*/  HADD2.F32 R64, -RZ, R64.H0_H0 ;  /* 0x20000040ff407230 */ /* 0x000fe20000004100 */
[----:B------:R-:W-:-:S02]  /*ff40*/  SHF.R.U64 R94, R30, 0x10, R31 ;  /* 0x000000101e5e7819 */ /* 0x000fc4000000121f */
[----:B------:R-:W-:Y:S02]  /*ff50*/  SHF.R.U64 R92, R40, 0x10, R41 ;  /* 0x00000010285c7819 */ /* 0x000fe40000001229 */
[----:B------:R-:W-:Y:S02]  /*ff60*/  SHF.R.U64 R28, R28, 0x10, R29 ;  /* 0x000000101c1c7819 */ /* 0x000fe4000000121d */
[----:B------:R-:W-:Y:S02]  /*ff70*/  SHF.R.U32.HI R89, RZ, 0x10, R43 ;  /* 0x00000010ff597819 */ /* 0x000fe4000001162b */
[----:B------:R-:W-:Y:S02]  /*ff80*/  SHF.R.U32.HI R93, RZ, 0x10, R31 ;  /* 0x00000010ff5d7819 */ /* 0x000fe4000001161f */
        /* <DEDUP_REMOVED lines=22> */
[-C--:B------:R-:W-:Y:S01]  /*100f0*/  FMUL.FTZ R87, R42, R63.reuse ;  /* 0x0000003f2a577220 */ /* 0x080fe20000410000 */
[----:B------:R-:W-:Y:S02]  /*10100*/  HADD2.F32 R42, -RZ, R62.H0_H0 ;  /* 0x2000003eff2a7230 */ /* 0x000fe40000004100 */
[----:B------:R-:W-:Y:S01]  /*10110*/  FMUL.FTZ R66, R45, R64 ;  /* 0x000000402d427220 */ /* 0x000fe20000410000 */
[----:B------:R-:W-:Y:S01]  /*10120*/  FFMA.FTZ R67, R30, R63, -R67 ;  /* 0x0000003f1e437223 */ /* 0x000fe20000010843 */
[----:B------:R-:W-:-:S02]  /*10130*/  HADD2.F32 R62, -RZ, R83.H0_H0 ;  /* 0x20000053ff3e7230 */ /* 0x000fc40000004100 */
[----:B------:R-:W-:Y:S01]  /*10140*/  FFMA.FTZ R87, R30, R65, R87 ;  /* 0x000000411e577223 */ /* 0x000fe20000010057 */
[----:B------:R-:W-:Y:S02]  /*10150*/  HADD2.F32 R30, -RZ, R85.H0_H0 ;  /* 0x20000055ff1e7230 */ /* 0x000fe40000004100 */
[-C--:B------:R-:W-:Y:S01]  /*10160*/  FFMA.FTZ R88, R33, R42.reuse, -R66 ;  /* 0x0000002a21587223 */ /* 0x080fe20000010842 */
[----:B------:R-:W-:Y:S01]  /*10170*/  FMUL.FTZ R90, R45, R42 ;  /* 0x0000002a2d5a7220 */ /* 0x000fe20000410000 */
[C---:B------:R-:W-:Y:S01]  /*10180*/  FMUL.FTZ R66, R41.reuse, R62 ;  /* 0x0000003e29427220 */ /* 0x040fe20000410000 */
[----:B------:R-:W-:Y:S02]  /*10190*/  HADD2.F32 R43, -RZ, R46.H0_H0 ;  /* 0x2000002eff2b7230 */ /* 0x000fe40000004100 */
[-C--:B------:R-:W-:Y:S01]  /*101a0*/  FMUL.FTZ R41, R41, R30.reuse ;  /* 0x0000001e29297220 */ /* 0x080fe20000410000 */
[----:B------:R-:W-:Y:S02]  /*101b0*/  HADD2.F32 R42, -RZ, R84.H0_H0 ;  /* 0x20000054ff2a7230 */ /* 0x000fe40000004100 */
[----:B------:R-:W-:Y:S01]  /*101c0*/  FFMA.FTZ R66, R29, R30, -R66 ;  /* 0x0000001e1d427223 */ /* 0x000fe20000010842 */
[----:B0-----:R-:W-:-:S02]  /*101d0*/  HADD2.F32 R61, -RZ, R47.H0_H0 ;  /* 0x2000002fff3d7230 */ /* 0x001fc40000004100 */
[----:B------:R-:W-:Y:S01]  /*101e0*/  FFMA.FTZ R45, R29, R62, R41 ;  /* 0x0000003e1d2d7223 */ /* 0x000fe20000010029 */
[----:B------:R-:W-:Y:S02]  /*101f0*/  HADD2.F32 R30, -RZ, R86.H0_H0 ;  /* 0x20000056ff1e7230 */ /* 0x000fe40000004100 */
[----:B------:R-:W-:Y:S01]  /*10200*/  FMUL.FTZ R62, R43, R42 ;  /* 0x0000002a2b3e7220 */ /* 0x000fe20000410000 */
[----:B------:R-:W-:Y:S02]  /*10210*/  HADD2.F32 R84, -RZ, R84.H1_H1 ;  /* 0x30000054ff547230 */ /* 0x000fe40000004100 */
[----:B------:R-:W-:Y:S01]  /*10220*/  FFMA.FTZ R90, R33, R64, R90 ;  /* 0x00000040215a7223 */ /* 0x000fe2000001005a */
[----:B------:R-:W-:Y:S02]  /*10230*/  HADD2.F32 R86, -RZ, R86.H1_H1 ;  /* 0x30000056ff567230 */ /* 0x000fe40000004100 */
[-C--:B------:R-:W-:Y:S01]  /*10240*/  FMUL.FTZ R64, R43, R30.reuse ;  /* 0x0000001e2b407220 */ /* 0x080fe20000410000 */
[----:B------:R-:W-:Y:S01]  /*10250*/  FFMA.FTZ R63, R31, R30, -R62 ;  /* 0x0000001e1f3f7223 */ /* 0x000fe2000001083e */
[----:B------:R-:W-:Y:S01]  /*10260*/  FMUL.FTZ R29, R61, R84 ;  /* 0x000000543d1d7220 */ /* 0x000fe20000410000 */
[----:B------:R-:W-:-:S02]  /*10270*/  HADD2.F32 R47, -RZ, R47.H1_H1 ;  /* 0x3000002fff2f7230 */ /* 0x000fc40000004100 */
[----:B------:R-:W-:Y:S01]  /*10280*/  FMUL.FTZ R61, R61, R86 ;  /* 0x000000563d3d7220 */ /* 0x000fe20000410000 */
        /* <DEDUP_REMOVED lines=35> */
.L_x_6349:
[----:B------:R-:W-:Y:S05]  /*104c0*/  BSYNC B2 ;  /* 0x0000000000027941 */ /* 0x000fea0003800000 */
.L_x_6348:
[----:B------:R-:W-:Y:S05]  /*104d0*/  @P2 BRA `(.L_x_6345) ;  /* 0x0000000400802947 */ /* 0x000fea0003800000 */
[----:B--2---:R-:W2:Y:S04]  /*104e0*/  LDL R28, [R1+0x5c] ;  /* 0x00005c00011c7983 */ /* 0x004ea80000100800 */
[----:B------:R-:W3:Y:S01]  /*104f0*/  LDL R66, [R1+0x7c] ;  /* 0x00007c0001427983 */ /* 0x000ee20000100800 */
[--C-:B-1----:R-:W-:Y:S01]  /*10500*/  SHF.R.U32.HI R44, RZ, 0x10, R37.reuse ;  /* 0x00000010ff2c7819 */ /* 0x102fe20000011625 */
[----:B------:R-:W-:Y:S01]  /*10510*/  HADD2.F32 R41, -RZ, R77.H1_H1 ;  /* 0x3000004dff297230 */ /* 0x000fe20000004100 */
[----:B0-----:R-:W-:Y:S01]  /*10520*/  SHF.R.U64 R61, R36, 0x10, R37 ;  /* 0x00000010243d7819 */ /* 0x001fe20000001225 */
[--C-:B------:R-:W-:Y:S01]  /*10530*/  HADD2.F32 R42, -RZ, R75.reuse.H1_H1 ;  /* 0x3000004bff2a7230 */ /* 0x100fe20000004100 */
[--C-:B------:R-:W-:Y:S01]  /*10540*/  SHF.R.U32.HI R43, RZ, 0x10, R25.reuse ;  /* 0x00000010ff2b7819 */ /* 0x100fe20000011619 */
[----:B------:R-:W-:Y:S01]  /*10550*/  HADD2.F32 R44, -RZ, R44.H0_H0 ;  /* 0x2000002cff2c7230 */ /* 0x000fe20000004100 */
[----:B------:R-:W-:Y:S01]  /*10560*/  SHF.R.U64 R65, R24, 0x10, R25 ;  /* 0x0000001018417819 */ /* 0x000fe20000001219 */
        /* <DEDUP_REMOVED lines=12> */
[----:B------:R-:W-:Y:S02]  /*10630*/  LOP3.LUT R32, R28, R217, RZ, 0x3c, !PT ;  /* 0x000000d91c207212 */ /* 0x000fe400078e3cff */
[----:B---3--:R-:W0:Y:S02]  /*10640*/  LDS.128 R28, [R66] ;  /* 0x00000000421c7984 */ /* 0x008e240000000c00 */
[----:B------:R-:W-:-:S04]  /*10650*/  LOP3.LUT R71, R71, 0x7fffe000, RZ, 0xc0, !PT ;  /* 0x7fffe00047477812 */ /* 0x000fc800078ec0ff */
        /* <DEDUP_REMOVED lines=72> */
.L_x_6345:
[----:B------:R-:W-:Y:S05]  /*10ae0*/  BSYNC B1 ;  /* 0x0000000000017941 */ /* 0x000fea0003800000 */
.L_x_6344:
[----:B------:R-:W-:-:S13]  /*10af0*/  ISETP.GE.AND P0, PT, R237, R0, PT ;  /* 0x00000000ed00720c */ /* 0x000fda0003f06270 */
[----:B------:R-:W-:Y:S05]  /*10b00*/  @P0 BRA `(.L_x_6325) ;  /* 0x0000001000c40947 */ /* 0x000fea0003800000 */
[----:B-12---:R-:W1:Y:S01]  /*10b10*/  LDC R33, c[0x0][0x3f4] ;  /* 0x0000fd00ff217b82 */ /* 0x006e620000000800 */
[----:B------:R-:W-:Y:S01]  /*10b20*/  BSSY B1, `(.L_x_6350) ;  /* 0x000006b000017945 */ /* 0x000fe20003800000 */
[----:B------:R-:W-:Y:S02]  /*10b30*/  SHF.R.U32.HI R60, RZ, 0x3, R215 ;  /* 0x00000003ff3c7819 */ /* 0x000fe400000116d7 */
[-C--:B-1----:R-:W-:Y:S02]  /*10b40*/  ISETP.GE.AND P0, PT, R18, R33.reuse, PT ;  /* 0x000000211200720c */ /* 0x082fe40003f06270 */
[-C--:B------:R-:W-:Y:S02]  /*10b50*/  ISETP.GE.AND P1, PT, R206, R33.reuse, PT ;  /* 0x00000021ce00720c */ /* 0x080fe40003f26270 */
[----:B------:R-:W-:-:S09]  /*10b60*/  ISETP.GE.AND P2, PT, R207, R33, PT ;  /* 0x00000021cf00720c */ /* 0x000fd20003f46270 */
[----:B------:R-:W-:Y:S05]  /*10b70*/  @P0 BRA `(.L_x_6351) ;  /* 0x0000000400940947 */ /* 0x000fea0003800000 */
[----:B0-----:R-:W2:Y:S01]  /*10b80*/  LDL R61, [R1+0x80] ;  /* 0x00008000013d7983 */ /* 0x001ea20000100800 */
[----:B---3--:R-:W0:Y:S02]  /*10b90*/  S2R R25, SR_TID.X ;  /* 0x0000000000197919 */ /* 0x008e240000002100 */
[----:B0-----:R-:W-:-:S05]  /*10ba0*/  VIADD R25, R25, 0xffffff80 ;  /* 0xffffff8019197836 */ /* 0x001fca0000000000 */
        /* <DEDUP_REMOVED lines=11> */
[----:B------:R-:W-:-:S04]  /*10c60*/  LOP3.LUT R0, R25, 0x7fffe000, RZ, 0xc0, !PT ;  /* 0x7fffe00019007812 */ /* 0x000fc800078ec0ff */
[----:B------:R-:W-:-:S05]  /*10c70*/  IADD3 R29, R29, R0, R220 ;  /* 0x000000001d1d7210 */ /* 0x000fca0007ffe0dc */
[----:B------:R-:W-:-:S05]  /*10c80*/  IMAD R0, R29, 0x2, R16 ;  /* 0x000000021d007824 */ /* 0x000fca00078e0210 */
[----:B------:R-:W0:Y:S01]  /*10c90*/  LDS.128 R28, [R0+0x15400] ;  /* 0x01540000001c7984 */ /* 0x000e220000000c00 */
[----:B------:R-:W-:Y:S01]  /*10ca0*/  SHF.R.U32.HI R39, RZ, 0x10, R5 ;  /* 0x00000010ff277819 */ /* 0x000fe20000011605 */
[----:B------:R-:W-:Y:S01]  /*10cb0*/  HADD2.F32 R37, -RZ, R81.H1_H1 ;  /* 0x30000051ff257230 */ /* 0x000fe20000004100 */
[--C-:B------:R-:W-:Y:S01]  /*10cc0*/  SHF.R.U64 R47, R48, 0x10, R49.reuse ;  /* 0x00000010302f7819 */ /* 0x100fe20000001231 */
[----:B------:R-:W-:Y:S01]  /*10cd0*/  HADD2.F32 R38, -RZ, R79.H1_H1 ;  /* 0x3000004fff267230 */ /* 0x000fe20000004100 */
[----:B------:R-:W-:Y:S01]  /*10ce0*/  SHF.R.U32.HI R48, RZ, 0x10, R49 ;  /* 0x00000010ff307819 */ /* 0x000fe20000011631 */
[----:B------:R-:W-:Y:S01]  /*10cf0*/  HADD2.F32 R39, -RZ, R39.H0_H0 ;  /* 0x20000027ff277230 */ /* 0x000fe20000004100 */
[----:B------:R-:W-:Y:S01]  /*10d00*/  SHF.R.U64 R45, R4, 0x10, R5 ;  /* 0x00000010042d7819 */ /* 0x000fe20000001205 */
[----:B------:R-:W-:Y:S02]  /*10d10*/  HADD2.F32 R79, -RZ, R79.H0_H0 ;  /* 0x2000004fff4f7230 */ /* 0x000fe40000004100 */
[----:B------:R-:W-:Y:S01]  /*10d20*/  HADD2.F32 R81, -RZ, R81.H0_H0 ;  /* 0x20000051ff517230 */ /* 0x000fe20000004100 */
[----:B------:R-:W-:-:S02]  /*10d30*/  SHF.R.U64 R46, R50, 0x10, R51 ;  /* 0x00000010322e7819 */ /* 0x000fc40000001233 */
[----:B------:R-:W-:Y:S02]  /*10d40*/  SHF.R.U64 R43, R6, 0x10, R7 ;  /* 0x00000010062b7819 */ /* 0x000fe40000001207 */
[----:B------:R-:W-:Y:S02]  /*10d50*/  SHF.R.U32.HI R50, RZ, 0x10, R51 ;  /* 0x00000010ff327819 */ /* 0x000fe40000011633 */
[----:B------:R-:W-:Y:S01]  /*10d60*/  SHF.R.U32.HI R41, RZ, 0x10, R7 ;  /* 0x00000010ff297819 */ /* 0x000fe20000011607 */
[--C-:B0-----:R-:W-:Y:S02]  /*10d70*/  HADD2.F32 R32, -RZ, R29.reuse.H0_H0 ;  /* 0x2000001dff207230 */ /* 0x101fe40000004100 */
[----:B------:R-:W-:Y:S02]  /*10d80*/  HADD2.F32 R34, -RZ, R29.H1_H1 ;  /* 0x3000001dff227230 */ /* 0x000fe40000004100 */
[----:B------:R-:W-:Y:S02]  /*10d90*/  HADD2.F32 R29, -RZ, R28.H0_H0 ;  /* 0x2000001cff1d7230 */ /* 0x000fe40000004100 */
[C---:B------:R-:W-:Y:S01]  /*10da0*/  FMUL.FTZ R40, R32.reuse, R38 ;  /* 0x0000002620287220 */ /* 0x040fe20000410000 */
[----:B------:R-:W-:Y:S01]  /*10db0*/  FMUL.FTZ R42, R32, R37 ;  /* 0x00000025202a7220 */ /* 0x000fe20000410000 */
[----:B------:R-:W-:-:S02]  /*10dc0*/  HADD2.F32 R32, -RZ, R48.H0_H0 ;  /* 0x20000030ff207230 */ /* 0x000fc40000004100 */
[----:B------:R-:W-:Y:S01]  /*10dd0*/  FMUL.FTZ R44, R34, R39 ;  /* 0x00000027222c7220 */ /* 0x000fe20000410000 */
[----:B------:R-:W-:Y:S02]  /*10de0*/  HADD2.F32 R35, -RZ, R30.H0_H0 ;  /* 0x2000001eff237230 */ /* 0x000fe40000004100 */
[--C-:B------:R-:W-:Y:S02]  /*10df0*/  HADD2.F32 R36, -RZ, R31.reuse.H0_H0 ;  /* 0x2000001fff247230 */ /* 0x100fe40000004100 */
[----:B------:R-:W-:Y:S02]  /*10e00*/  HADD2.F32 R31, -RZ, R31.H1_H1 ;  /* 0x3000001fff1f7230 */ /* 0x000fe40000004100 */
[----:B------:R-:W-:Y:S02]  /*10e10*/  HADD2.F32 R28, -RZ, R28.H1_H1 ;  /* 0x3000001cff1c7230 */ /* 0x000fe40000004100 */
[----:B------:R-:W-:Y:S01]  /*10e20*/  HADD2.F32 R30, -RZ, R30.H1_H1 ;  /* 0x3000001eff1e7230 */ /* 0x000fe20000004100 */
[----:B--2---:R-:W0:Y:S02]  /*10e30*/  LDS.128 R24, [R61] ;  /* 0x000000003d187984 */ /* 0x004e240000000c00 */
[----:B0-----:R-:W-:-:S02]  /*10e40*/  HADD2.F32 R5, -RZ, R25.H0_H0 ;  /* 0x20000019ff057230 */ /* 0x001fc40000004100 */
[----:B------:R-:W-:Y:S02]  /*10e50*/  HADD2.F32 R25, -RZ, R25.H1_H1 ;  /* 0x30000019ff197230 */ /* 0x000fe40000004100 */
[----:B------:R-:W-:Y:S02]  /*10e60*/  HADD2.F32 R4, -RZ, R24.H0_H0 ;  /* 0x20000018ff047230 */ /* 0x000fe40000004100 */
[C---:B------:R-:W-:Y:S01]  /*10e70*/  FFMA.FTZ R40, R5.reuse, R37, -R40 ;  /* 0x0000002505287223 */ /* 0x040fe20000010828 */
[----:B------:R-:W-:Y:S01]  /*10e80*/  FFMA.FTZ R42, R5, R38, R42 ;  /* 0x00000026052a7223 */ /* 0x000fe2000001002a */
[----:B------:R-:W-:Y:S01]  /*10e90*/  FMUL.FTZ R5, R29, R79 ;  /* 0x0000004f1d057220 */ /* 0x000fe20000410000 */
[-C--:B------:R-:W-:Y:S01]  /*10ea0*/  FMUL.FTZ R38, R34, R32.reuse ;  /* 0x0000002022267220 */ /* 0x080fe20000410000 */
[----:B------:R-:W-:Y:S01]  /*10eb0*/  FFMA.FTZ R37, R25, R32, -R44 ;  /* 0x0000002019257223 */ /* 0x000fe2000001082c */
[----:B------:R-:W-:Y:S02]  /*10ec0*/  HADD2.F32 R32, -RZ, R80.H0_H0 ;  /* 0x20000050ff207230 */ /* 0x000fe40000004100 */
[-C--:B------:R-:W-:Y:S01]  /*10ed0*/  FMUL.FTZ R34, R29, R81.reuse ;  /* 0x000000511d227220 */ /* 0x080fe20000410000 */
[----:B------:R-:W-:Y:S01]  /*10ee0*/  FFMA.FTZ R81, R4, R81, -R5 ;  /* 0x0000005104517223 */ /* 0x000fe20000010805 */
[----:B------:R-:W-:-:S02]  /*10ef0*/  HADD2.F32 R5, -RZ, R82.H0_H0 ;  /* 0x20000052ff057230 */ /* 0x000fc40000004100 */
[----:B------:R-:W-:Y:S01]  /*10f00*/  FFMA.FTZ R39, R25, R39, R38 ;  /* 0x0000002719277223 */ /* 0x000fe20000010026 */
[----:B------:R-:W-:Y:S02]  /*10f10*/  HADD2.F32 R6, -RZ, R26.H0_H0 ;  /* 0x2000001aff067230 */ /* 0x000fe40000004100 */
[C---:B------:R-:W-:Y:S01]  /*10f20*/  FMUL.FTZ R25, R35.reuse, R32 ;  /* 0x0000002023197220 */ /* 0x040fe20000410000 */
[----:B------:R-:W-:Y:S02]  /*10f30*/  HADD2.F32 R82, -RZ, R82.H1_H1 ;  /* 0x30000052ff527230 */ /* 0x000fe40000004100 */
[----:B------:R-:W-:Y:S02]  /*10f40*/  HADD2.F32 R80, -RZ, R80.H1_H1 ;  /* 0x30000050ff507230 */ /* 0x000fe40000004100 */
[----:B------:R-:W-:Y:S01]  /*10f50*/  FFMA.FTZ R79, R4, R79, R34 ;  /* 0x0000004f044f7223 */ /* 0x000fe20000010022 */
[----:B------:R-:W-:Y:S01]  /*10f60*/  FMUL.FTZ R29, R35, R5 ;  /* 0x00000005231d7220 */ /* 0x000fe20000410000 */
[----:B------:R-:W-:-:S02]  /*10f70*/  HADD2.F32 R7, -RZ, R27.H0_H0 ;  /* 0x2000001bff077230 */ /* 0x000fc40000004100 */
[----:B------:R-:W-:Y:S01]  /*10f80*/  FFMA.FTZ R35, R6, R5, -R25 ;  /* 0x0000000506237223 */ /* 0x000fe20000010819 */
[----:B------:R-:W-:Y:S02]  /*10f90*/  HADD2.F32 R34, -RZ, R41.H0_H0 ;  /* 0x20000029ff227230 */ /* 0x000fe40000004100 */
[C---:B------:R-:W-:Y:S01]  /*10fa0*/  FMUL.FTZ R38, R36.reuse, R80 ;  /* 0x0000005024267220 */ /* 0x040fe20000410000 */
[----:B------:R-:W-:Y:S02]  /*10fb0*/  HADD2.F32 R4, -RZ, R50.H0_H0 ;  /* 0x20000032ff047230 */ /* 0x000fe40000004100 */
[----:B------:R-:W-:Y:S01]  /*10fc0*/  FMUL.FTZ R5, R36, R82 ;  /* 0x0000005224057220 */ /* 0x000fe20000410000 */
[----:B------:R-:W-:Y:S02]  /*10fd0*/  HADD2.F32 R27, -RZ, R27.H1_H1 ;  /* 0x3000001bff1b7230 */ /* 0x000fe40000004100 */
[----:B------:R-:W-:Y:S01]  /*10fe0*/  FFMA.FTZ R32, R6, R32, R29 ;  /* 0x0000002006207223 */ /* 0x000fe2000001001d */
[----:B------:R-:W-:Y:S01]  /*10ff0*/  FMUL.FTZ R6, R31, R34 ;  /* 0x000000221f067220 */ /* 0x000fe20000410000 */
[C---:B------:R-:W-:Y:S01]  /*11000*/  FFMA.FTZ R38, R7.reuse, R82, -R38 ;  /* 0x0000005207267223 */ /* 0x040fe20000010826 */
[----:B------:R-:W-:Y:S01]  /*11010*/  FFMA.FTZ R80, R7, R80, R5 ;  /* 0x0000005007507223 */ /* 0x000fe20000010005 */
[----:B------:R-:W-:Y:S01]  /*11020*/  FMUL.FTZ R36, R31, R4 ;  /* 0x000000041f247220 */ /* 0x000fe20000410000 */
[----:B------:R-:W-:-:S02]  /*11030*/  HADD2.F32 R25, -RZ, R45.H0_H0 ;  /* 0x2000002dff197230 */ /* 0x000fc40000004100 */
[----:B------:R-:W-:Y:S02]  /*11040*/  HADD2.F32 R29, -RZ, R43.H0_H0 ;  /* 0x2000002bff1d7230 */ /* 0x000fe40000004100 */
[----:B------:R-:W-:Y:S02]  /*11050*/  HADD2.F32 R5, -RZ, R47.H0_H0 ;  /* 0x2000002fff057230 */ /* 0x000fe40000004100 */
[----:B------:R-:W-:Y:S02]  /*11060*/  HADD2.F32 R7, -RZ, R46.H0_H0 ;  /* 0x2000002eff077230 */ /* 0x000fe40000004100 */
[C---:B------:R-:W-:Y:S01]  /*11070*/  FFMA.FTZ R41, R27.reuse, R4, -R6 ;  /* 0x000000041b297223 */ /* 0x040fe20000010806 */
[----:B------:R-:W-:Y:S02]  /*11080*/  HADD2.F32 R24, -RZ, R24.H1_H1 ;  /* 0x30000018ff187230 */ /* 0x000fe40000004100 */
[----:B------:R-:W-:Y:S01]  /*11090*/  FFMA.FTZ R43, R27, R34, R36 ;  /* 0x000000221b2b7223 */ /* 0x000fe20000010024 */
[----:B------:R-:W-:-:S02]  /*110a0*/  HADD2.F32 R26, -RZ, R26.H1_H1 ;  /* 0x3000001aff1a7230 */ /* 0x000fc40000004100 */
        /* <DEDUP_REMOVED lines=8> */
[----:B------:R-:W-:Y:S02]  /*11130*/  F2FP.F16.F32.PACK_AB R7, R41, R38 ;  /* 0x000000262907723e */ /* 0x000fe400000000ff */
[----:B------:R-:W-:-:S02]  /*11140*/  F2FP.F16.F32.PACK_AB R5, R37, R40 ;  /* 0x000000282505723e */ /* 0x000fc400000000ff */
[----:B------:R-:W-:Y:S02]  /*11150*/  F2FP.F16.F32.PACK_AB R4, R4, R81 ;  /* 0x000000510404723e */ /* 0x000fe400000000ff */
[----:B------:R-:W-:Y:S02]  /*11160*/  F2FP.F16.F32.PACK_AB R6, R6, R35 ;  /* 0x000000230606723e */ /* 0x000fe400000000ff */
[----:B------:R-:W-:Y:S02]  /*11170*/  F2FP.F16.F32.PACK_AB R27, R43, R80 ;  /* 0x000000502b1b723e */ /* 0x000fe400000000ff */
[----:B------:R-:W-:Y:S02]  /*11180*/  F2FP.F16.F32.PACK_AB R25, R39, R42 ;  /* 0x0000002a2719723e */ /* 0x000fe400000000ff */
[----:B------:R-:W-:Y:S02]  /*11190*/  F2FP.F16.F32.PACK_AB R24, R24, R79 ;  /* 0x0000004f1818723e */ /* 0x000fe400000000ff */
[----:B------:R-:W-:Y:S01]  /*111a0*/  F2FP.F16.F32.PACK_AB R26, R29, R32 ;  /* 0x000000201d1a723e */ /* 0x000fe200000000ff */
[----:B------:R1:W-:Y:S04]  /*111b0*/  STS.128 [R61], R4 ;  /* 0x000000043d007388 */ /* 0x0003e80000000c00 */
[----:B------:R1:W-:Y:S02]  /*111c0*/  STS.128 [R0+0x15400], R24 ;  /* 0x0154001800007388 */ /* 0x0003e40000000c00 */
.L_x_6351:
[----:B------:R-:W-:Y:S05]  /*111d0*/  BSYNC B1 ;  /* 0x0000000000017941 */ /* 0x000fea0003800000 */
.L_x_6350:
[----:B------:R-:W-:Y:S04]  /*111e0*/  BSSY B1, `(.L_x_6352) ;  /* 0x0000062000017945 */ /* 0x000fe80003800000 */
[----:B------:R-:W-:Y:S05]  /*111f0*/  @P1 BRA `(.L_x_6353) ;  /* 0x0000000400801947 */ /* 0x000fea0003800000 */
[----:B-1----:R-:W2:Y:S04]  /*11200*/  LDL R0, [R1+0x58] ;  /* 0x0000580001007983 */ /* 0x002ea80000100800 */
[----:B------:R-:W4:Y:S01]  /*11210*/  LDL R47, [R1+0x78] ;  /* 0x00007800012f7983 */ /* 0x000f220000100800 */
[----:B------:R-:W-:Y:S01]  /*11220*/  SHF.R.U64 R46, R52, 0x10, R53 ;  /* 0x00000010342e7819 */ /* 0x000fe20000001235 */
[----:B------:R-:W-:Y:S01]  /*11230*/  HADD2.F32 R35, -RZ, R73.H1_H1 ;  /* 0x30000049ff237230 */ /* 0x000fe20000004100 */
[----:B------:R-:W-:Y:S01]  /*11240*/  SHF.R.U32.HI R32, RZ, 0x10, R9 ;  /* 0x00000010ff207819 */ /* 0x000fe20000011609 */
[--C-:B------:R-:W-:Y:S01]  /*11250*/  HADD2.F32 R37, -RZ, R70.reuse.H1_H1 ;  /* 0x30000046ff257230 */ /* 0x100fe20000004100 */
[----:B------:R-:W-:Y:S01]  /*11260*/  SHF.R.U32.HI R52, RZ, 0x10, R53 ;  /* 0x00000010ff347819 */ /* 0x000fe20000011635 */
[----:B------:R-:W-:Y:S01]  /*11270*/  HADD2.F32 R70, -RZ, R70.H0_H0 ;  /* 0x20000046ff467230 */ /* 0x000fe20000004100 */
[----:B------:R-:W-:Y:S01]  /*11280*/  SHF.R.U64 R44, R8, 0x10, R9 ;  /* 0x00000010082c7819 */ /* 0x000fe20000001209 */
[----:B------:R-:W-:Y:S01]  /*11290*/  HADD2.F32 R32, -RZ, R32.H0_H0 ;  /* 0x20000020ff207230 */ /* 0x000fe20000004100 */
[----:B------:R-:W-:-:S02]  /*112a0*/  SHF.R.U32.HI R38, RZ, 0x10, R11 ;  /* 0x00000010ff267819 */ /* 0x000fc4000001160b */
[--C-:B------:R-:W-:Y:S02]  /*112b0*/  SHF.R.U64 R45, R54, 0x10, R55.reuse ;  /* 0x00000010362d7819 */ /* 0x100fe40000001237 */
[----:B------:R-:W-:Y:S02]  /*112c0*/  SHF.R.U32.HI R54, RZ, 0x10, R55 ;  /* 0x00000010ff367819 */ /* 0x000fe40000011637 */
[----:B------:R-:W-:Y:S02]  /*112d0*/  SHF.R.U64 R43, R10, 0x10, R11 ;  /* 0x000000100a2b7819 */ /* 0x000fe4000000120b */
[----:B--2---:R-:W-:-:S04]  /*112e0*/  LEA.HI R0, R33, R0, RZ, 0x1d ;  /* 0x0000000021007211 */ /* 0x004fc800078fe8ff */
[----:B------:R-:W-:Y:S01]  /*112f0*/  SHF.R.S32.HI R5, RZ, 0x1f, R0 ;  /* 0x0000001fff057819 */ /* 0x000fe20000011400 */
[----:B------:R-:W-:-:S03]  /*11300*/  IMAD.SHL.U32 R4, R0, 0x8, RZ ;  /* 0x0000000800047824 */ /* 0x000fc600078e00ff */
[----:B------:R-:W-:Y:S02]  /*11310*/  LEA.HI R5, R5, R0, RZ, 0x3 ;  /* 0x0000000005057211 */ /* 0x000fe400078f18ff */
[----:B------:R-:W-:-:S03]  /*11320*/  LOP3.LUT R0, R215, 0x38, R4, 0xf8, !PT ;  /* 0x00000038d7007812 */ /* 0x000fc600078ef804 */
[----:B------:R-:W-:Y:S01]  /*11330*/  IMAD.SHL.U32 R5, R5, 0x400, RZ ;  /* 0x0000040005057824 */ /* 0x000fe200078e00ff */
[----:B---3--:R-:W-:-:S04]  /*11340*/  LOP3.LUT R25, R0, R60, RZ, 0x3c, !PT ;  /* 0x0000003c00197212 */ /* 0x008fc800078e3cff */
[----:B------:R-:W-:Y:S02]  /*11350*/  LOP3.LUT R0, R5, 0x7fffe000, RZ, 0xc0, !PT ;  /* 0x7fffe00005007812 */ /* 0x000fe400078ec0ff */
[----:B----4-:R-:W1:Y:S02]  /*11360*/  LDS.128 R4, [R47] ;  /* 0x000000002f047984 */ /* 0x010e640000000c00 */
        /* <DEDUP_REMOVED lines=18> */
[----:B------:R-:W-:-:S02]  /*11490*/  HADD2.F32 R8, -RZ, R73.H0_H0 ;  /* 0x20000049ff087230 */ /* 0x000fc40000004100 */
[-C--:B------:R-:W-:Y:S01]  /*114a0*/  FMUL.FTZ R36, R29, R28.reuse ;  /* 0x0000001c1d247220 */ /* 0x080fe20000410000 */
[----:B------:R-:W-:Y:S01]  /*114b0*/  FFMA.FTZ R34, R9, R28, -R34 ;  /* 0x0000001c09227223 */ /* 0x000fe20000010822 */
[----:B------:R-:W-:Y:S01]  /*114c0*/  FMUL.FTZ R28, R25, R70 ;  /* 0x00000046191c7220 */ /* 0x000fe20000410000 */
[----:B------:R-:W-:Y:S02]  /*114d0*/  HADD2.F32 R29, -RZ, R72.H0_H0 ;  /* 0x20000048ff1d7230 */ /* 0x000fe40000004100 */
[----:B------:R-:W-:Y:S01]  /*114e0*/  FFMA.FTZ R36, R9, R32, R36 ;  /* 0x0000002009247223 */ /* 0x000fe20000010024 */
[----:B------:R-:W-:Y:S02]  /*114f0*/  HADD2.F32 R30, -RZ, R26.H0_H0 ;  /* 0x2000001aff1e7230 */ /* 0x000fe40000004100 */
[-C--:B------:R-:W-:Y:S01]  /*11500*/  FMUL.FTZ R25, R25, R8.reuse ;  /* 0x0000000819197220 */ /* 0x080fe20000410000 */
[----:B------:R-:W-:Y:S02]  /*11510*/  HADD2.F32 R31, -RZ, R27.H0_H0 ;  /* 0x2000001bff1f7230 */ /* 0x000fe40000004100 */
[----:B------:R-:W-:Y:S01]  /*11520*/  FFMA.FTZ R32, R5, R8, -R28 ;  /* 0x0000000805207223 */ /* 0x000fe2000001081c */
[----:B------:R-:W-:-:S02]  /*11530*/  HADD2.F32 R9, -RZ, R74.H0_H0 ;  /* 0x2000004aff097230 */ /* 0x000fc40000004100 */
[----:B------:R-:W-:Y:S01]  /*11540*/  FFMA.FTZ R70, R5, R70, R25 ;  /* 0x0000004605467223 */ /* 0x000fe20000010019 */
[----:B------:R-:W-:Y:S02]  /*11550*/  HADD2.F32 R72, -RZ, R72.H1_H1 ;  /* 0x30000048ff487230 */ /* 0x000fe40000004100 */
[C---:B------:R-:W-:Y:S01]  /*11560*/  FMUL.FTZ R5, R30.reuse, R29 ;  /* 0x0000001d1e057220 */ /* 0x040fe20000410000 */
[----:B------:R-:W-:Y:S02]  /*11570*/  HADD2.F32 R74, -RZ, R74.H1_H1 ;  /* 0x3000004aff4a7230 */ /* 0x000fe40000004100 */
[----:B------:R-:W-:Y:S01]  /*11580*/  FMUL.FTZ R25, R30, R9 ;  /* 0x000000091e197220 */ /* 0x000fe20000410000 */
[----:B------:R-:W-:Y:S02]  /*11590*/  HADD2.F32 R28, -RZ, R38.H0_H0 ;  /* 0x20000026ff1c7230 */ /* 0x000fe40000004100 */
[----:B------:R-:W-:Y:S01]  /*115a0*/  FMUL.FTZ R38, R31, R72 ;  /* 0x000000481f267220 */ /* 0x000fe20000410000 */
[----:B------:R-:W-:-:S02]  /*115b0*/  HADD2.F32 R27, -RZ, R27.H1_H1 ;  /* 0x3000001bff1b7230 */ /* 0x000fc40000004100 */
[-C--:B------:R-:W-:Y:S01]  /*115c0*/  FMUL.FTZ R31, R31, R74.reuse ;  /* 0x0000004a1f1f7220 */ /* 0x080fe20000410000 */
[----:B------:R-:W-:Y:S02]  /*115d0*/  HADD2.F32 R8, -RZ, R54.H0_H0 ;  /* 0x20000036ff087230 */ /* 0x000fe40000004100 */
[C---:B------:R-:W-:Y:S01]  /*115e0*/  FFMA.FTZ R30, R10.reuse, R9, -R5 ;  /* 0x000000090a1e7223 */ /* 0x040fe20000010805 */
[----:B------:R-:W-:Y:S01]  /*115f0*/  FFMA.FTZ R10, R10, R29, R25 ;  /* 0x0000001d0a0a7223 */ /* 0x000fe20000010019 */
        /* <DEDUP_REMOVED lines=32> */
.L_x_6353:
[----:B------:R-:W-:Y:S05]  /*11800*/  BSYNC B1 ;  /* 0x0000000000017941 */ /* 0x000fea0003800000 */
.L_x_6352:
[----:B------:R-:W-:Y:S05]  /*11810*/  @P2 BRA `(.L_x_6325) ;  /* 0x0000000400802947 */ /* 0x000fea0003800000 */
[----:B-12---:R-:W2:Y:S04]  /*11820*/  LDL R0, [R1+0x5c] ;  /* 0x00005c0001007983 */ /* 0x006ea80000100800 */
[----:B------:R-:W4:Y:S01]  /*11830*/  LDL R41, [R1+0x74] ;  /* 0x0000740001297983 */ /* 0x000f220000100800 */
[----:B---3--:R-:W-:Y:S01]  /*11840*/  SHF.R.U32.HI R30, RZ, 0x10, R13 ;  /* 0x00000010ff1e7819 */ /* 0x008fe2000001160d */
[----:B------:R-:W-:Y:S01]  /*11850*/  HADD2.F32 R29, -RZ, R21.H1_H1 ;  /* 0x30000015ff1d7230 */ /* 0x000fe20000004100 */
[--C-:B------:R-:W-:Y:S01]  /*11860*/  SHF.R.U64 R40, R56, 0x10, R57.reuse ;  /* 0x0000001038287819 */ /* 0x100fe20000001239 */
[--C-:B------:R-:W-:Y:S01]  /*11870*/  HADD2.F32 R31, -RZ, R3.reuse.H1_H1 ;  /* 0x30000003ff1f7230 */ /* 0x100fe20000004100 */
[----:B------:R-:W-:Y:S01]  /*11880*/  SHF.R.U32.HI R56, RZ, 0x10, R57 ;  /* 0x00000010ff387819 */ /* 0x000fe20000011639 */
        /* <DEDUP_REMOVED lines=43> */
[----:B------:R-:W-:Y:S01]  /*11b40*/  FFMA.FTZ R13, R5, R12, -R24 ;  /* 0x0000000c050d7223 */ /* 0x000fe20000010818 */
[----:B------:R-:W-:-:S02]  /*11b50*/  HADD2.F32 R27, -RZ, R11.H0_H0 ;  /* 0x2000000bff1b7230 */ /* 0x000fc40000004100 */
[----:B------:R-:W-:Y:S02]  /*11b60*/  HADD2.F32 R24, -RZ, R20.H1_H1 ;  /* 0x30000014ff187230 */ /* 0x000fe40000004100 */
[----:B------:R-:W-:Y:S01]  /*11b70*/  FFMA.FTZ R28, R5, R28, R9 ;  /* 0x0000001c051c7223 */ /* 0x000fe20000010009 */
[C---:B------:R-:W-:Y:S01]  /*11b80*/  FMUL.FTZ R5, R26.reuse, R21 ;  /* 0x000000151a057220 */ /* 0x040fe20000410000 */
[----:B------:R-:W-:Y:S02]  /*11b90*/  HADD2.F32 R12, -RZ, R69.H1_H1 ;  /* 0x30000045ff0c7230 */ /* 0x000fe40000004100 */
[----:B------:R-:W-:Y:S01]  /*11ba0*/  FMUL.FTZ R9, R26, R3 ;  /* 0x000000031a097220 */ /* 0x000fe20000410000 */
[----:B------:R-:W-:Y:S02]  /*11bb0*/  HADD2.F32 R11, -RZ, R11.H1_H1 ;  /* 0x3000000bff0b7230 */ /* 0x000fe40000004100 */
[----:B------:R-:W-:Y:S01]  /*11bc0*/  FMUL.FTZ R30, R27, R24 ;  /* 0x000000181b1e7220 */ /* 0x000fe20000410000 */
[----:B------:R-:W-:-:S02]  /*11bd0*/  HADD2.F32 R26, -RZ, R36.H0_H0 ;  /* 0x20000024ff1a7230 */ /* 0x000fc40000004100 */
[C---:B------:R-:W-:Y:S01]  /*11be0*/  FFMA.FTZ R25, R14.reuse, R3, -R5 ;  /* 0x000000030e197223 */ /* 0x040fe20000010805 */
[----:B------:R-:W-:Y:S02]  /*11bf0*/  HADD2.F32 R20, -RZ, R58.H0_H0 ;  /* 0x2000003aff147230 */ /* 0x000fe40000004100 */
[-C--:B------:R-:W-:Y:S01]  /*11c00*/  FMUL.FTZ R27, R27, R12.reuse ;  /* 0x0000000c1b1b7220 */ /* 0x080fe20000410000 */
        /* <DEDUP_REMOVED lines=33> */
.L_x_6325:
[----:B------:R-:W-:Y:S05]  /*11e20*/  BSYNC B0 ;  /* 0x0000000000007941 */ /* 0x000fea0003800000 */
.L_x_6303:
        /* <DEDUP_REMOVED lines=8> */
.L_x_6301:
[----:B01234-:R-:W2:Y:S02]  /*11eb0*/  LDL R0, [R1+0x4c] ;  /* 0x00004c0001007983 */ /* 0x01fea40000100800 */
[----:B--2---:R-:W-:-:S13]  /*11ec0*/  R2UR UR4, R0 ;  /* 0x00000000000472ca */ /* 0x004fda00000e0000 */
[----:B------:R-:W-:-:S05]  /*11ed0*/  IMAD.U32 R0, RZ, RZ, UR4 ;  /* 0x00000004ff007e24 */ /* 0x000fca000f8e00ff */
[----:B------:R-:W-:-:S13]  /*11ee0*/  ISETP.NE.AND P0, PT, R0, 0x3, PT ;  /* 0x000000030000780c */ /* 0x000fda0003f05270 */
[----:B------:R-:W-:Y:S05]  /*11ef0*/  @!P0 BRA `(.L_x_6354) ;  /* 0x0000000000048947 */ /* 0x000fea0003800000 */
[----:B------:R-:W-:Y:S01]  /*11f00*/  BPT.TRAP 0x1 ;  /* 0x000000040000795c */ /* 0x000fe20000300000 */
.L_x_6354:
[----:B------:R-:W-:Y:S01]  /*11f10*/  IMAD R3, R205, 0x8, R16 ;  /* 0x00000008cd037824 */ /* 0x000fe200078e0210 */
[----:B------:R-:W-:-:S04]  /*11f20*/  SHF.L.U32 R0, R208, 0x1f, RZ ;  /* 0x0000001fd0007819 */ /* 0x000fc800000006ff */
[----:B------:R0:W1:Y:S01]  /*11f30*/  SYNCS.PHASECHK.TRANS64.TRYWAIT P2, [R3+URZ+0x36830], R0 ;  /* 0x03683000030075a7 */ /* 0x000062000804017f */
[----:B------:R-:W-:Y:S05]  /*11f40*/  @!P0 BRA `(.L_x_6355) ;  /* 0x0000000000048947 */ /* 0x000fea0003800000 */
[----:B------:R-:W-:Y:S01]  /*11f50*/  BPT.TRAP 0x1 ;  /* 0x000000040000795c */ /* 0x000fe20000300000 */
.L_x_6355:
[----:B------:R-:W2:Y:S02]  /*11f60*/  S2R R4, SR_TID.X ;  /* 0x0000000000047919 */ /* 0x000ea40000002100 */
[----:B--2---:R-:W-:-:S04]  /*11f70*/  LOP3.LUT R4, R4, 0x7f, RZ, 0xc0, !PT ;  /* 0x0000007f04047812 */ /* 0x004fc800078ec0ff */
[----:B------:R-:W-:Y:S01]  /*11f80*/  ISETP.NE.AND P1, PT, R4, RZ, PT ;  /* 0x000000ff0400720c */ /* 0x000fe20003f25270 */
[----:B-1----:R-:W-:-:S12]  /*11f90*/  @P2 BRA `(.L_x_6356) ;  /* 0x0000000000082947 */ /* 0x002fd80003800000 */
[----:B------:R-:W1:Y:S02]  /*11fa0*/  SYNCS.PHASECHK.TRANS64.TRYWAIT P2, [R3+URZ+0x36830], R0 ;  /* 0x03683000030075a7 */ /* 0x000e64000804017f */
[----:B-1----:R-:W-:Y:S05]  /*11fb0*/  @!P2 BRA `(.L_x_6357) ;  /* 0x000001b80038a947 */ /* 0x002fea0003800000 */
.L_x_6356:
        /* <DEDUP_REMOVED lines=11> */
[----:B------:R-:W-:Y:S01]  /*12070*/  UMOV UR5, UR17 ;  /* 0x0000001100057c82 */ /* 0x000fe20008000000 */
[----:B------:R-:W-:Y:S01]  /*12080*/  R2UR UR7, R7 ;  /* 0x00000000070772ca */ /* 0x000fe200000e0000 */
[----:B------:R-:W-:Y:S01]  /*12090*/  IMAD.MOV.U32 R7, RZ, RZ, 0x40000040 ;  /* 0x40000040ff077424 */ /* 0x000fe200078e00ff */
[----:B------:R-:W-:Y:S01]  /*120a0*/  LOP3.LUT R219, R0, 0x10000, RZ, 0xfc, !PT ;  /* 0x0001000000db7812 */ /* 0x000fe200078efcff */
[----:B------:R-:W-:Y:S01]  /*120b0*/  ULOP3.LUT UR20, UR20, 0x10000, URZ, 0xfc, !UPT ;  /* 0x0001000014147892 */ /* 0x000fe2000f8efc3f */
[----:B------:R-:W-:Y:S01]  /*120c0*/  IMAD.U32 R15, RZ, RZ, UR9 ;  /* 0x00000009ff0f7e24 */ /* 0x000fe2000f8e00ff */
[----:B------:R-:W-:Y:S01]  /*120d0*/  UMOV UR13, UR17 ;  /* 0x00000011000d7c82 */ /* 0x000fe20008000000 */
[----:B------:R-:W-:Y:S01]  /*120e0*/  IMAD.MOV.U32 R9, RZ, RZ, 0x40000040 ;  /* 0x40000040ff097424 */ /* 0x000fe200078e00ff */
[----:B------:R-:W-:Y:S01]  /*120f0*/  UMOV UR25, 0x40000040 ;  /* 0x4000004000197882 */ /* 0x000fe20000000000 */
[----:B------:R-:W-:Y:S01]  /*12100*/  IMAD R4, R205, 0xa80, R219 ;  /* 0x00000a80cd047824 */ /* 0x000fe200078e02db */
[----:B------:R-:W-:Y:S01]  /*12110*/  UMOV UR23, UR25 ;  /* 0x0000001900177c82 */ /* 0x000fe20008000000 */
[----:B------:R-:W-:Y:S01]  /*12120*/  UMOV UR8, UR20 ;  /* 0x0000001400087c82 */ /* 0x000fe20008000000 */
[----:B------:R-:W-:Y:S01]  /*12130*/  R2UR UR15, R9 ;  /* 0x00000000090f72ca */ /* 0x000fe200000e0000 */
[----:B------:R-:W-:Y:S01]  /*12140*/  UMOV UR16, UR8 ;  /* 0x0000000800107c82 */ /* 0x000fe20008000000 */
[C---:B------:R-:W-:Y:S01]  /*12150*/  R2UR UR10, R4.reuse ;  /* 0x00000000040a72ca */ /* 0x040fe200000e0000 */
[----:B------:R-:W-:Y:S01]  /*12160*/  UMOV UR4, UR16 ;  /* 0x0000001000047c82 */ /* 0x000fe20008000000 */
[C---:B------:R-:W-:Y:S01]  /*12170*/  IADD3 R6, R4.reuse, 0x80, RZ ;  /* 0x0000008004067810 */ /* 0x040fe20007ffe0ff */
[----:B------:R-:W-:Y:S01]  /*12180*/  IMAD.U32 R14, RZ, RZ, UR8 ;  /* 0x00000008ff0e7e24 */ /* 0x000fe2000f8e00ff */
[----:B------:R-:W-:Y:S01]  /*12190*/  UMOV UR12, UR16 ;  /* 0x00000010000c7c82 */ /* 0x000fe20008000000 */
[----:B------:R-:W-:Y:S01]  /*121a0*/  VIADD R8, R4, 0x200 ;  /* 0x0000020004087836 */ /* 0x000fe20000000000 */
[----:B------:R-:W-:Y:S01]  /*121b0*/  R2UR UR6, R6 ;  /* 0x00000000060672ca */ /* 0x000fe200000e0000 */
[----:B------:R-:W-:Y:S01]  /*121c0*/  VIADD R6, R4, 0x100 ;  /* 0x0000010004067836 */ /* 0x000fe20000000000 */
[----:B------:R0:W-:Y:S01]  /*121d0*/  STL.64 [R1+0x38], R14 ;  /* 0x0000380e01007387 */ /* 0x0001e20000100a00 */
[----:B------:R-:W-:Y:S01]  /*121e0*/  IMAD.MOV.U32 R9, RZ, RZ, 0x40000040 ;  /* 0x40000040ff097424 */ /* 0x000fe200078e00ff */
[----:B------:R-:W-:Y:S01]  /*121f0*/  R2UR UR14, R8 ;  /* 0x00000000080e72ca */ /* 0x000fe200000e0000 */
[----:B------:R-:W-:Y:S01]  /*12200*/  VIADD R8, R4, 0x300 ;  /* 0x0000030004087836 */ /* 0x000fe20000000000 */
[----:B------:R-:W-:Y:S01]  /*12210*/  UIADD3 UR52, UR20, 0x406, URZ ;  /* 0x0000040614347890 */ /* 0x000fe2000fffe03f */
[----:B------:R-:W-:Y:S01]  /*12220*/  HGMMA.64x16x16.F32 R72, gdesc[UR8], RZ, !UPT, gsb0 ;  /* 0x00200000084879f0 */ /* 0x000fe2000c0008ff */
[----:B------:R-:W-:Y:S01]  /*12230*/  UMOV UR8, UR16 ;  /* 0x0000001000087c82 */ /* 0x000fe20008000000 */
[----:B------:R-:W-:Y:S01]  /*12240*/  UMOV UR9, UR17 ;  /* 0x0000001100097c82 */ /* 0x000fe20008000000 */
[----:B------:R-:W-:Y:S01]  /*12250*/  R2UR UR18, R8 ;  /* 0x00000000081272ca */ /* 0x000fe200000e0000 */
[C---:B------:R-:W-:Y:S01]  /*12260*/  VIADD R8, R4.reuse, 0x202 ;  /* 0x0000020204087836 */ /* 0x040fe20000000000 */
[----:B------:R-:W-:Y:S01]  /*12270*/  R2UR UR19, R9 ;  /* 0x00000000091372ca */ /* 0x000fe200000e0000 */
[----:B------:R-:W-:Y:S01]  /*12280*/  IMAD.MOV.U32 R9, RZ, RZ, 0x40000040 ;  /* 0x40000040ff097424 */ /* 0x000fe200078e00ff */
[----:B------:R-:W-:Y:S01]  /*12290*/  UMOV UR53, 0x40000040 ;  /* 0x4000004000357882 */ /* 0x000fe20000000000 */
[----:B0-----:R-:W-:Y:S01]  /*122a0*/  IMAD.U32 R15, RZ, RZ, UR25 ;  /* 0x00000019ff0f7e24 */ /* 0x001fe2000f8e00ff */
[----:B------:R-:W-:Y:S01]  /*122b0*/  UIADD3 UR48, UR20, 0x800, URZ ;  /* 0x0000080014307890 */ /* 0x000fe2000fffe03f */
[----:B------:R-:W-:Y:S01]  /*122c0*/  IMAD.MOV.U32 R11, RZ, RZ, 0x40000040 ;  /* 0x40000040ff0b7424 */ /* 0x000fe200078e00ff */
[----:B------:R-:W-:Y:S01]  /*122d0*/  UMOV UR49, 0x40000040 ;  /* 0x4000004000317882 */ /* 0x000fe20000000000 */
[----:B------:R-:W-:Y:S01]  /*122e0*/  UIADD3 UR44, UR20, 0x802, URZ ;  /* 0x00000802142c7890 */ /* 0x000fe2000fffe03f */
[C---:B------:R-:W-:Y:S01]  /*122f0*/  IADD3 R10, R4.reuse, 0xa04, RZ ;  /* 0x00000a04040a7810 */ /* 0x040fe20007ffe0ff */
[----:B------:R-:W-:Y:S01]  /*12300*/  UMOV UR45, 0x40000040 ;  /* 0x40000040002d7882 */ /* 0x000fe20000000000 */
[----:B------:R-:W-:Y:S01]  /*12310*/  UIADD3 UR40, UR20, 0x804, URZ ;  /* 0x0000080414287890 */ /* 0x000fe2000fffe03f */
[----:B------:R-:W0:Y:S01]  /*12320*/  LDC R0, c[0x0][0x448] ;  /* 0x00011200ff007b82 */ /* 0x000e220000000800 */
[----:B------:R-:W-:Y:S01]  /*12330*/  UMOV UR41, 0x40000040 ;  /* 0x4000004000297882 */ /* 0x000fe20000000000 */
[----:B------:R-:W-:Y:S01]  /*12340*/  UIADD3 UR36, UR20, 0x806, URZ ;  /* 0x0000080614247890 */ /* 0x000fe2000fffe03f */
[----:B------:R-:W-:Y:S01]  /*12350*/  VIADD R12, R4, 0x986 ;  /* 0x00000986040c7836 */ /* 0x000fe20000000000 */
[----:B------:R-:W-:Y:S01]  /*12360*/  UMOV UR37, 0x40000040 ;  /* 0x4000004000257882 */ /* 0x000fe20000000000 */
[----:B------:R-:W-:Y:S01]  /*12370*/  MOV R13, 0x40000040 ;  /* 0x40000040000d7802 */ /* 0x000fe20000000f00 */
[----:B------:R-:W-:Y:S01]  /*12380*/  @!P1 VIADD R3, R3, 0x36840 ;  /* 0x0003684003039836 */ /* 0x000fe20000000000 */
[----:B------:R-:W-:Y:S01]  /*12390*/  BSSY B0, `(.L_x_6358) ;  /* 0x0000a05000007945 */ /* 0x000fe20003800000 */
        /* <DEDUP_REMOVED lines=11> */
[----:B0-----:R-:W-:Y:S01]  /*12450*/  ISETP.NE.AND P2, PT, R0, 0x1, PT ;  /* 0x000000010000780c */ /* 0x001fe20003f45270 */
[----:B------:R-:W-:Y:S01]  /*12460*/  IMAD.IADD R0, R228, 0x1, R222 ;  /* 0x00000001e4007824 */ /* 0x000fe200078e02de */
[----:B------:R-:W-:-:S02]  /*12470*/  WARPGROUP.DEPBAR.LE gsb0, 0x0 ;  /* 0x00008000000079c5 */ /* 0x000fc40000010000 */
[----:B------:R-:W-:-:S09]  /*12480*/  WARPGROUP.ARRIVE ;  /* 0x00000000000079c5 */ /* 0x000fd20000000000 */
[----:B------:R-:W0:Y:S01]  /*12490*/  @P2 LDC R5, c[0x0][0x44c] ;  /* 0x00011300ff052b82 */ /* 0x000e220000000800 */
        /* <DEDUP_REMOVED lines=10> */
[----:B------:R-:W-:Y:S01]  /*12540*/  MOV R7, 0x40000040 ;  /* 0x4000004000077802 */ /* 0x000fe20000000f00 */
[----:B0-----:R-:W-:Y:S01]  /*12550*/  @P2 IMAD.HI.U32 R5, R0, R5, RZ ;  /* 0x0000000500052227 */ /* 0x001fe200078e00ff */
        /* <DEDUP_REMOVED lines=15> */
[----:B------:R-:W-:Y:S01]  /*12650*/  HGMMA.64x16x16.F32 R48, gdesc[UR8], RZ, !UPT, gsb0 ;  /* 0x00200000083079f0 */ /* 0x000fe2000c0008ff */
[----:B------:R-:W-:Y:S02]  /*12660*/  UMOV UR9, UR23 ;  /* 0x0000001700097c82 */ /* 0x000fe40008000000 */
[----:B------:R-:W-:Y:S02]  /*12670*/  WARPGROUP.DEPBAR.LE gsb0, 0x0 ;  /* 0x00008000000079c5 */ /* 0x000fe40000010000 */
[----:B------:R-:W-:-:S06]  /*12680*/  WARPGROUP.ARRIVE ;  /* 0x00000000000079c5 */ /* 0x000fcc0000000000 */
[----:B------:R-:W-:Y:S01]  /*12690*/  HGMMA.64x16x16.F32 R40, gdesc[UR12], RZ, !UPT, gsb0 ;  /* 0x002000000c2879f0 */ /* 0x000fe2000c0008ff */
[----:B------:R-:W-:Y:S02]  /*126a0*/  UMOV UR13, UR23 ;  /* 0x00000017000d7c82 */ /* 0x000fe40008000000 */
[----:B------:R-:W-:Y:S02]  /*126b0*/  WARPGROUP.DEPBAR.LE gsb0, 0x0 ;  /* 0x00008000000079c5 */ /* 0x000fe40000010000 */
[----:B------:R-:W-:-:S06]  /*126c0*/  WARPGROUP.ARRIVE ;  /* 0x00000000000079c5 */ /* 0x000fcc0000000000 */
[----:B------:R-:W-:Y:S01]  /*126d0*/  HGMMA.64x16x16.F32 R32, gdesc[UR4], RZ, !UPT, gsb0 ;  /* 0x00200000042079f0 */ /* 0x000fe2000c0008ff */
        /* <DEDUP_REMOVED lines=8> */
[----:B------:R-:W-:Y:S01]  /*12760*/  R2UR UR10, R6 ;  /* 0x00000000060a72ca */ /* 0x000fe200000e0000 */
[----:B------:R-:W-:Y:S01]  /*12770*/  UMOV UR4, UR22 ;  /* 0x0000001600047c82 */ /* 0x000fe20008000000 */
[----:B------:R-:W-:Y:S01]  /*12780*/  R2UR UR11, R7 ;  /* 0x00000000070b72ca */ /* 0x000fe200000e0000 */
[----:B------:R-:W-:Y:S01]  /*12790*/  UMOV UR8, UR22 ;  /* 0x0000001600087c82 */ /* 0x000fe20008000000 */
[----:B------:R-:W-:Y:S01]  /*127a0*/  VIADD R6, R4, 0x182 ;  /* 0x0000018204067836 */ /* 0x000fe20000000000 */
[----:B------:R-:W-:Y:S01]  /*127b0*/  MOV R7, 0x40000040 ;  /* 0x4000004000077802 */ /* 0x000fe20000000f00 */
[----:B------:R-:W-:Y:S01]  /*127c0*/  UMOV UR12, UR22 ;  /* 0x00000016000c7c82 */ /* 0x000fe20008000000 */
[----:B------:R-:W-:-:S02]  /*127d0*/  MOV R14, UR24 ;  /* 0x00000018000e7c02 */ /* 0x000fc40008000f00 */
[----:B------:R-:W-:Y:S01]  /*127e0*/  R2UR UR14, R6 ;  /* 0x00000000060e72ca */ /* 0x000fe200000e0000 */
[----:B------:R-:W-:Y:S01]  /*127f0*/  VIADD R6, R4, 0x282 ;  /* 0x0000028204067836 */ /* 0x000fe20000000000 */
[----:B------:R-:W-:Y:S01]  /*12800*/  R2UR UR15, R7 ;  /* 0x00000000070f72ca */ /* 0x000fe200000e0000 */
[----:B------:R-:W-:Y:S01]  /*12810*/  IMAD.MOV.U32 R7, RZ, RZ, 0x40000040 ;  /* 0x40000040ff077424 */ /* 0x000fe200078e00ff */
        /* <DEDUP_REMOVED lines=121> */
[----:B------:R-:W-:Y:S02]  /*12fb0*/  R2UR UR10, R6 ;  /* 0x00000000060a72ca */ /* 0x000fe400000e0000 */
[----:B------:R-:W-:Y:S01]  /*12fc0*/  R2UR UR11, R7 ;  /* 0x00000000070b72ca */ /* 0x000fe200000e0000 */
[----:B------:R-:W-:Y:S01]  /*12fd0*/  IMAD.MOV.U32 R7, RZ, RZ, 0x40000040 ;  /* 0x40000040ff077424 */ /* 0x000fe200078e00ff */
[----:B------:R-:W-:-:S04]  /*12fe0*/  IADD3 R6, R4, 0x186, RZ ;  /* 0x0000018604067810 */ /* 0x000fc80007ffe0ff */
[----:B------:R-:W-:Y:S01]  /*12ff0*/  R2UR UR18, R6 ;  /* 0x00000000061272ca */ /* 0x000fe200000e0000 */
[----:B------:R-:W-:Y:S01]  /*13000*/  VIADD R6, R4, 0x286 ;  /* 0x0000028604067836 */ /* 0x000fe20000000000 */
[----:B------:R-:W-:Y:S02]  /*13010*/  R2UR UR19, R7 ;  /* 0x00000000071372ca */ /* 0x000fe400000e0000 */
[----:B------:R-:W-:Y:S01]  /*13020*/  MOV R7, 0x40000040 ;  /* 0x4000004000077802 */ /* 0x000fe20000000f00 */
[----:B------:R-:W-:Y:S02]  /*13030*/  WARPGROUP.DEPBAR.LE gsb0, 0x0 ;  /* 0x00008000000079c5 */ /* 0x000fe40000010000 */
[----:B------:R-:W-:-:S06]  /*13040*/  WARPGROUP.ARRIVE ;  /* 0x00000000000079c5 */ /* 0x000fcc0000000000 */
[----:B------:R-:W-:Y:S01]  /*13050*/  HGMMA.64x16x16.F32 R24, gdesc[UR12], R24, gsb0 ;  /* 0x002000000c1879f0 */ /* 0x000fe20008000818 */
[----:B------:R-:W-:Y:S01]  /*13060*/  UMOV UR12, UR24 ;  /* 0x00000018000c7c82 */ /* 0x000fe20008000000 */
[----:B------:R-:W-:Y:S01]  /*13070*/  UMOV UR13, UR25 ;  /* 0x00000019000d7c82 */ /* 0x000fe20008000000 */
[----:B------:R-:W-:Y:S01]  /*13080*/  UMOV UR4, UR12 ;  /* 0x0000000c00047c82 */ /* 0x000fe20008000000 */
[----:B------:R-:W-:Y:S01]  /*13090*/  UMOV UR5, UR13 ;  /* 0x0000000d00057c82 */ /* 0x000fe20008000000 */
[----:B------:R-:W-:Y:S01]  /*130a0*/  UMOV UR8, UR12 ;  /* 0x0000000c00087c82 */ /* 0x000fe20008000000 */
[----:B------:R-:W-:Y:S01]  /*130b0*/  UMOV UR9, UR13 ;  /* 0x0000000d00097c82 */ /* 0x000fe20008000000 */
        /* <DEDUP_REMOVED lines=85> */
[----:B------:R-:W-:Y:S02]  /*13610*/  R2UR UR15, R9 ;  /* 0x00000000090f72ca */ /* 0x000fe400000e0000 */
        /* <DEDUP_REMOVED lines=21> */
[----:B------:R-:W-:Y:S02]  /*13770*/  R2UR UR6, R6 ;  /* 0x00000000060672ca */ /* 0x000fe400000e0000 */
[----:B------:R-:W-:Y:S01]  /*13780*/  R2UR UR7, R7 ;  /* 0x00000000070772ca */ /* 0x000fe200000e0000 */
[----:B------:R-:W-:Y:S01]  /*13790*/  IMAD.MOV.U32 R7, RZ, RZ, 0x40000040 ;  /* 0x40000040ff077424 */ /* 0x000fe200078e00ff */
[----:B------:R-:W-:Y:S02]  /*137a0*/  IADD3 R6, R4, 0x482, RZ ;  /* 0x0000048204067810 */ /* 0x000fe40007ffe0ff */
[----:B------:R-:W-:Y:S02]  /*137b0*/  UMOV UR24, UR4 ;  /* 0x0000000400187c82 */ /* 0x000fe40008000000 */
[----:B------:R-:W-:-:S05]  /*137c0*/  IMAD.U32 R14, RZ, RZ, UR24 ;  /* 0x00000018ff0e7e24 */ /* 0x000fca000f8e00ff */
[----:B------:R0:W-:Y:S01]  /*137d0*/  STL.64 [R1+0x10], R14 ;  /* 0x0000100e01007387 */ /* 0x0001e20000100a00 */
[----:B------:R-:W-:Y:S02]  /*137e0*/  WARPGROUP.DEPBAR.LE gsb0, 0x0 ;  /* 0x00008000000079c5 */ /* 0x000fe40000010000 */
[----:B------:R-:W-:-:S06]  /*137f0*/  WARPGROUP.ARRIVE ;  /* 0x00000000000079c5 */ /* 0x000fcc0000000000 */
[----:B------:R-:W-:Y:S01]  /*13800*/  HGMMA.64x16x16.F32 R32, gdesc[UR8], R32, gsb0 ;  /* 0x00200000082079f0 */ /* 0x000fe20008000820 */
[----:B------:R-:W-:Y:S01]  /*13810*/  R2UR UR10, R6 ;  /* 0x00000000060a72ca */ /* 0x000fe200000e0000 */
[----:B------:R-:W-:Y:S01]  /*13820*/  VIADD R6, R4, 0x502 ;  /* 0x0000050204067836 */ /* 0x000fe20000000000 */
[----:B------:R-:W-:Y:S01]  /*13830*/  R2UR UR11, R7 ;  /* 0x00000000070b72ca */ /* 0x000fe200000e0000 */
        /* <DEDUP_REMOVED lines=60> */
[----:B------:R-:W-:Y:S01]  /*13c00*/  STL.64 [R1], R14 ;  /* 0x0000000e01007387 */ /* 0x000fe20000100a00 */
        /* <DEDUP_REMOVED lines=277> */
[----:B------:R-:W-:-:S03]  /*14d60*/  IMAD.MOV.U32 R7, RZ, RZ, 0x40000040 ;  /* 0x40000040ff077424 */ /* 0x000fc600078e00ff */
[----:B------:R-:W-:Y:S01]  /*14d70*/  R2UR UR10, R6 ;  /* 0x00000000060a72ca */ /* 0x000fe200000e0000 */
[----:B------:R-:W-:Y:S01]  /*14d80*/  VIADD R6, R4, 0x706 ;  /* 0x0000070604067836 */ /* 0x000fe20000000000 */
[----:B------:R-:W-:Y:S01]  /*14d90*/  R2UR UR11, R7 ;  /* 0x00000000070b72ca */ /* 0x000fe200000e0000 */
[----:B------:R-:W-:-:S03]  /*14da0*/  IMAD.MOV.U32 R7, RZ, RZ, 0x40000040 ;  /* 0x40000040ff077424 */ /* 0x000fc600078e00ff */
[----:B------:R-:W-:Y:S02]  /*14db0*/  R2UR UR38, R6 ;  /* 0x00000000062672ca */ /* 0x000fe400000e0000 */
[----:B------:R-:W-:Y:S01]  /*14dc0*/  R2UR UR39, R7 ;  /* 0x00000000072772ca */ /* 0x000fe200000e0000 */
[----:B------:R-:W0:Y:S01]  /*14dd0*/  @P2 LDC R6, c[0x0][0x450] ;  /* 0x00011400ff062b82 */ /* 0x000e220000000800 */
[----:B------:R-:W-:Y:S01]  /*14de0*/  IMAD.MOV.U32 R7, RZ, RZ, -0x70 ;  /* 0xffffff90ff077424 */ /* 0x000fe200078e00ff */
[----:B0-----:R-:W-:Y:S01]  /*14df0*/  @P2 SHF.R.U32.HI R0, RZ, R6, R5 ;  /* 0x00000006ff002219 */ /* 0x001fe20000011605 */
[----:B------:R-:W-:Y:S01]  /*14e00*/  IMAD R5, R2, -0x70, R225 ;  /* 0xffffff9002057824 */ /* 0x000fe200078e02e1 */
        /* <DEDUP_REMOVED lines=30> */
[C---:B------:R-:W-:Y:S02]  /*14ff0*/  VIADD R8, R4.reuse, 0x806 ;  /* 0x0000080604087836 */ /* 0x040fe40000000000 */
[----:B------:R-:W-:Y:S02]  /*15000*/  IMAD.MOV.U32 R9, RZ, RZ, 0x40000040 ;  /* 0x40000040ff097424 */ /* 0x000fe400078e00ff */
[----:B------:R-:W-:Y:S01]  /*15010*/  VIADD R4, R4, 0xa06 ;  /* 0x00000a0604047836 */ /* 0x000fe20000000000 */
        /* <DEDUP_REMOVED lines=10> */
[----:B------:R-:W-:Y:S01]  /*150c0*/  IMAD R8, R2, R7, 0x71 ;  /* 0x0000007102087424 */ /* 0x000fe200078e0207 */
[----:B------:R-:W0:Y:S01]  /*150d0*/  SHFL.IDX PT, R9, R0, 0x1, 0x1c1f ;  /* 0x003c1f0000097f89 */ /* 0x000e2200000e0000 */
[----:B------:R-:W-:Y:S02]  /*150e0*/  IMAD.MOV.U32 R7, RZ, RZ, 0x40000040 ;  /* 0x40000040ff077424 */ /* 0x000fe400078e00ff */
[----:B------:R-:W-:-:S05]  /*150f0*/  IMAD R8, R227, -0x2, R8 ;  /* 0xfffffffee3087824 */ /* 0x000fca00078e0208 */
[----:B------:R-:W-:Y:S01]  /*15100*/  IADD3 R81, -R224, R8, R225 ;  /* 0x00000008e0517210 */ /* 0x000fe20007ffe1e1 */
        /* <DEDUP_REMOVED lines=8> */
[----:B------:R-:W-:Y:S02]  /*15190*/  IMAD.MOV.U32 R5, RZ, RZ, 0x40000040 ;  /* 0x40000040ff057424 */ /* 0x000fe400078e00ff */
[----:B------:R-:W-:-:S05]  /*151a0*/  IMAD R6, R227, -0x2, R6 ;  /* 0xfffffffee3067824 */ /* 0x000fca00078e0206 */
[----:B0-----:R-:W-:-:S04]  /*151b0*/  VIADDMNMX R8, R9, R81, R6, PT ;  /* 0x0000005109087246 */ /* 0x001fc80003800106 */
        /* <DEDUP_REMOVED lines=16> */
[----:B------:R-:W-:Y:S01]  /*152c0*/  FMNMX.FTZ R10, R93, R10, !PT ;  /* 0x0000000a5d0a7209 */ /* 0x000fe20007810000 */
[----:B------:R-:W-:Y:S02]  /*152d0*/  WARPGROUP.DEPBAR.LE gsb0, 0x0 ;  /* 0x00008000000079c5 */ /* 0x000fe40000010000 */
[----:B------:R-:W-:Y:S01]  /*152e0*/  WARPGROUP.ARRIVE ;  /* 0x00000000000079c5 */ /* 0x000fe20000000000 */
[----:B------:R-:W-:-:S02]  /*152f0*/  ISETP.GT.AND P3, PT, R8, 0x19, PT ;  /* 0x000000190800780c */ /* 0x000fc40003f64270 */
[----:B------:R-:W-:Y:S02]  /*15300*/  FSEL R87, R70, -INF , P4 ;  /* 0xff80000046577808 */ /* 0x000fe40002000000 */
[----:B------:R-:W-:Y:S01]  /*15310*/  FMNMX.FTZ R10, R95, R10, !PT ;  /* 0x0000000a5f0a7209 */ /* 0x000fe20007810000 */
[----:B------:R-:W-:Y:S01]  /*15320*/  HGMMA.64x16x16.F32 R48, gdesc[UR4], R48, gsb0 ;  /* 0x00200000043079f0 */ /* 0x000fe20008000830 */
[----:B------:R-:W-:Y:S01]  /*15330*/  R2UR UR6, R12 ;  /* 0x000000000c0672ca */ /* 0x000fe200000e0000 */
[----:B------:R-:W-:Y:S01]  /*15340*/  UMOV UR4, UR36 ;  /* 0x0000002400047c82 */ /* 0x000fe20008000000 */
[----:B------:R-:W-:Y:S01]  /*15350*/  R2UR UR7, R13 ;  /* 0x000000000d0772ca */ /* 0x000fe200000e0000 */
[----:B------:R-:W-:Y:S01]  /*15360*/  UMOV UR5, UR37 ;  /* 0x0000002500057c82 */ /* 0x000fe20008000000 */
[----:B------:R-:W-:Y:S02]  /*15370*/  ISETP.GT.AND P4, PT, R8, 0x20, PT ;  /* 0x000000200800780c */ /* 0x000fe40003f84270 */
[----:B------:R-:W-:-:S02]  /*15380*/  FSEL R79, R71, -INF , P3 ;  /* 0xff800000474f7808 */ /* 0x000fc40001800000 */
        /* <DEDUP_REMOVED lines=20> */
[----:B------:R-:W-:Y:S01]  /*154d0*/  HGMMA.64x16x16.F32 R40, gdesc[UR8], R40, gsb0 ;  /* 0x00200000082879f0 */ /* 0x000fe20008000828 */
[----:B------:R-:W-:Y:S02]  /*154e0*/  FMNMX.FTZ R10, R7, R10, !PT ;  /* 0x0000000a070a7209 */ /* 0x000fe40007810000 */
[C---:B------:R-:W-:Y:S02]  /*154f0*/  ISETP.GT.AND P3, PT, R8.reuse, 0x39, PT ;  /* 0x000000390800780c */ /* 0x040fe40003f64270 */
[----:B------:R-:W-:Y:S02]  /*15500*/  FMNMX.FTZ R10, R51, R10, !PT ;  /* 0x0000000a330a7209 */ /* 0x000fe40007810000 */
[----:B------:R-:W-:Y:S02]  /*15510*/  FSEL R55, R55, -INF , P3 ;  /* 0xff80000037377808 */ /* 0x000fe40001800000 */
[----:B------:R-:W-:Y:S01]  /*15520*/  ISETP.GT.AND P3, PT, R8, 0x41, PT ;  /* 0x000000410800780c */ /* 0x000fe20003f64270 */
[----:B------:R-:W-:-:S02]  /*15530*/  WARPGROUP.DEPBAR.LE gsb0, 0x0 ;  /* 0x00008000000079c5 */ /* 0x000fc40000010000 */
[----:B------:R-:W-:Y:S01]  /*15540*/  WARPGROUP.ARRIVE ;  /* 0x00000000000079c5 */ /* 0x000fe20000000000 */
[----:B------:R-:W-:Y:S02]  /*15550*/  FSEL R43, R43, -INF , P3 ;  /* 0xff8000002b2b7808 */ /* 0x000fe40001800000 */
[----:B------:R-:W-:-:S03]  /*15560*/  ISETP.GT.AND P3, PT, R8, 0x49, PT ;  /* 0x000000490800780c */ /* 0x000fc60003f64270 */
[----:B------:R-:W-:Y:S01]  /*15570*/  HGMMA.64x16x16.F32 R32, gdesc[UR4], R32, gsb0 ;  /* 0x00200000042079f0 */ /* 0x000fe20008000820 */
[----:B------:R-:W-:Y:S01]  /*15580*/  R2UR UR6, R4 ;  /* 0x00000000040672ca */ /* 0x000fe200000e0000 */
[----:B------:R-:W-:Y:S01]  /*15590*/  UMOV UR4, UR36 ;  /* 0x0000002400047c82 */ /* 0x000fe20008000000 */
[----:B------:R-:W-:Y:S01]  /*155a0*/  R2UR UR7, R5 ;  /* 0x00000000050772ca */ /* 0x000fe200000e0000 */
[----:B------:R-:W-:Y:S01]  /*155b0*/  UMOV UR5, UR37 ;  /* 0x0000002500057c82 */ /* 0x000fe20008000000 */
[----:B------:R-:W-:Y:S02]  /*155c0*/  FSEL R5, R54, -INF , P4 ;  /* 0xff80000036057808 */ /* 0x000fe40002000000 */
[----:B------:R-:W-:Y:S02]  /*155d0*/  ISETP.GT.AND P4, PT, R8, 0x40, PT ;  /* 0x000000400800780c */ /* 0x000fe40003f84270 */
[----:B------:R-:W-:Y:S02]  /*155e0*/  FMNMX.FTZ R10, R5, R10, !PT ;  /* 0x0000000a050a7209 */ /* 0x000fe40007810000 */
[----:B------:R-:W-:-:S02]  /*155f0*/  FSEL R9, R42, -INF , P4 ;  /* 0xff8000002a097808 */ /* 0x000fc40002000000 */
[----:B------:R-:W-:Y:S02]  /*15600*/  FMNMX.FTZ R10, R55, R10, !PT ;  /* 0x0000000a370a7209 */ /* 0x000fe40007810000 */
[----:B------:R-:W-:Y:S02]  /*15610*/  ISETP.GT.AND P4, PT, R8, 0x48, PT ;  /* 0x000000480800780c */ /* 0x000fe40003f84270 */
[----:B------:R-:W-:Y:S02]  /*15620*/  FMNMX.FTZ R10, R9, R10, !PT ;  /* 0x0000000a090a7209 */ /* 0x000fe40007810000 */
[----:B------:R-:W-:Y:S02]  /*15630*/  FSEL R11, R46, -INF , P4 ;  /* 0xff8000002e0b7808 */ /* 0x000fe40002000000 */
[----:B------:R-:W-:Y:S02]  /*15640*/  FMNMX.FTZ R10, R43, R10, !PT ;  /* 0x0000000a2b0a7209 */ /* 0x000fe40007810000 */
[----:B------:R-:W-:-:S02]  /*15650*/  ISETP.GT.AND P4, PT, R8, 0x50, PT ;  /* 0x000000500800780c */ /* 0x000fc40003f84270 */
        /* <DEDUP_REMOVED lines=21> */
[----:B------:R-:W-:-:S02]  /*157b0*/  FSEL R21, R26, -INF , P4 ;  /* 0xff8000001a157808 */ /* 0x000fc40002000000 */
[C---:B------:R-:W-:Y:S02]  /*157c0*/  ISETP.GT.AND P4, PT, R8.reuse, 0x68, PT ;  /* 0x000000680800780c */ /* 0x040fe40003f84270 */
[----:B------:R-:W-:Y:S02]  /*157d0*/  FSEL R27, R27, -INF , P3 ;  /* 0xff8000001b1b7808 */ /* 0x000fe40001800000 */
[----:B------:R-:W-:Y:S02]  /*157e0*/  FMNMX.FTZ R10, R21, R10, !PT ;  /* 0x0000000a150a7209 */ /* 0x000fe40007810000 */
[----:B------:R-:W-:Y:S02]  /*157f0*/  ISETP.GT.AND P3, PT, R8, 0x69, PT ;  /* 0x000000690800780c */ /* 0x000fe40003f64270 */
[----:B------:R-:W-:Y:S01]  /*15800*/  FSEL R67, R30, -INF , P4 ;  /* 0xff8000001e437808 */ /* 0x000fe20002000000 */
[----:B------:R0:W1:Y:S01]  /*15810*/  SHFL.IDX PT, R8, R0, RZ, 0x1c1f ;  /* 0x001c1fff00087589 */ /* 0x00006200000e0000 */
[----:B------:R-:W-:-:S02]  /*15820*/  FMNMX.FTZ R10, R27, R10, !PT ;  /* 0x0000000a1b0a7209 */ /* 0x000fc40007810000 */
[----:B------:R-:W-:Y:S02]  /*15830*/  FSEL R31, R31, -INF , P3 ;  /* 0xff8000001f1f7808 */ /* 0x000fe40001800000 */
[----:B------:R-:W-:Y:S01]  /*15840*/  FMNMX.FTZ R10, R67, R10, !PT ;  /* 0x0000000a430a7209 */ /* 0x000fe20007810000 */
[----:B0-----:R-:W-:-:S03]  /*15850*/  IMAD.U32 R0, RZ, RZ, UR4 ;  /* 0x00000004ff007e24 */ /* 0x001fc6000f8e00ff */
[----:B------:R-:W-:-:S05]  /*15860*/  FMNMX.FTZ R10, R31, R10, !PT ;  /* 0x0000000a1f0a7209 */ /* 0x000fca0007810000 */
[----:B------:R-:W0:Y:S01]  /*15870*/  SHFL.BFLY PT, R97, R10, 0x2, 0x1f ;  /* 0x0c401f000a617f89 */ /* 0x000e2200000e0000 */
[----:B-1----:R-:W-:-:S04]  /*15880*/  VIADDMNMX R34, R8, R81, R6, PT ;  /* 0x0000005108227246 */ /* 0x002fc80003800106 */
[C---:B------:R-:W-:Y:S02]  /*15890*/  ISETP.GT.AND P4, PT, R34.reuse, 0x1, PT ;  /* 0x000000012200780c */ /* 0x040fe40003f84270 */
[----:B------:R-:W-:Y:S02]  /*158a0*/  ISETP.GT.AND P5, PT, R34, 0x8, PT ;  /* 0x000000082200780c */ /* 0x000fe40003fa4270 */
[----:B------:R-:W-:Y:S02]  /*158b0*/  FSEL R6, R73, -INF , P4 ;  /* 0xff80000049067808 */ /* 0x000fe40002000000 */
[----:B------:R-:W-:Y:S02]  /*158c0*/  FSEL R73, R76, -INF , P5 ;  /* 0xff8000004c497808 */ /* 0x000fe40002800000 */
[----:B------:R-:W-:Y:S02]  /*158d0*/  ISETP.GT.AND P4, PT, R34, 0x11, PT ;  /* 0x000000112200780c */ /* 0x000fe40003f84270 */
[----:B0-----:R-:W-:-:S02]  /*158e0*/  FMNMX.FTZ R97, R10, R97, !PT ;  /* 0x000000610a617209 */ /* 0x001fc40007810000 */
[----:B------:R-:W-:Y:S02]  /*158f0*/  FSEL R65, R65, -INF , P4 ;  /* 0xff80000041417808 */ /* 0x000fe40002000000 */
[C---:B------:R-:W-:Y:S01]  /*15900*/  ISETP.GT.AND P4, PT, R34.reuse, 0x19, PT ;  /* 0x000000192200780c */ /* 0x040fe20003f84270 */
[----:B------:R-:W0:Y:S03]  /*15910*/  SHFL.BFLY PT, R4, R97, 0x1, 0x1f ;  /* 0x0c201f0061047f89 */ /* 0x000e2600000e0000 */
        /* <DEDUP_REMOVED lines=9> */
[----:B------:R-:W-:Y:S02]  /*159b0*/  CS2R R96, SRZ ;  /* 0x0000000000607805 */ /* 0x000fe4000001ff00 */
[----:B------:R-:W-:Y:S02]  /*159c0*/  FSEL R53, R53, -INF , P4 ;  /* 0xff80000035357808 */ /* 0x000fe40002000000 */
[C---:B------:R-:W-:Y:S01]  /*159d0*/  FSETP.NEU.FTZ.AND P3, PT, R4.reuse, -INF , PT ;  /* 0xff8000000400780b */ /* 0x040fe20003f7d000 */
[----:B------:R-:W-:Y:S01]  /*159e0*/  FMUL.FTZ R30, R4, R0 ;  /* 0x00000000041e7220 */ /* 0x000fe20000410000 */
[----:B------:R-:W-:-:S04]  /*159f0*/  ISETP.GT.AND P4, PT, R34, 0x41, PT ;  /* 0x000000412200780c */ /* 0x000fc80003f84270 */
[----:B------:R-:W-:Y:S02]  /*15a00*/  FSEL R30, R30, RZ, P3 ;  /* 0x000000ff1e1e7208 */ /* 0x000fe40001800000 */
[----:B------:R-:W-:-:S03]  /*15a10*/  ISETP.GT.AND P3, PT, R34, RZ, PT ;  /* 0x000000ff2200720c */ /* 0x000fc60003f64270 */
[-CC-:B------:R-:W-:Y:S01]  /*15a20*/  FFMA.FTZ R201, R83, R0.reuse, -R30.reuse ;  /* 0x0000000053c97223 */ /* 0x180fe2000001081e */
[----:B------:R-:W-:Y:S01]  /*15a30*/  FSEL R81, R72, -INF , P3 ;  /* 0xff80000048517808 */ /* 0x000fe20001800000 */
[-CC-:B------:R-:W-:Y:S01]  /*15a40*/  FFMA.FTZ R8, R85, R0.reuse, -R30.reuse ;  /* 0x0000000055087223 */ /* 0x180fe2000001081e */
[C---:B------:R-:W-:Y:S01]  /*15a50*/  ISETP.GT.AND P3, PT, R34.reuse, 0x9, PT ;  /* 0x000000092200780c */ /* 0x040fe20003f64270 */
[--C-:B------:R-:W-:Y:S01]  /*15a60*/  FFMA.FTZ R203, R89, R0, -R30.reuse ;  /* 0x0000000059cb7223 */ /* 0x100fe2000001081e */
[----:B------:R-:W-:Y:S01]  /*15a70*/  FMNMX.FTZ R10, R81, R6, !PT ;  /* 0x00000006510a7209 */ /* 0x000fe20007810000 */
[-CC-:B------:R-:W-:Y:S01]  /*15a80*/  FFMA.FTZ R91, R91, R0.reuse, -R30.reuse ;  /* 0x000000005b5b7223 */ /* 0x180fe2000001081e */
[----:B------:R-:W-:Y:S01]  /*15a90*/  FSEL R77, R77, -INF , P3 ;  /* 0xff8000004d4d7808 */ /* 0x000fe20001800000 */
[-CC-:B------:R-:W-:Y:S01]  /*15aa0*/  FFMA.FTZ R197, R93, R0.reuse, -R30.reuse ;  /* 0x000000005dc57223 */ /* 0x180fe2000001081e */
[----:B------:R-:W-:Y:S01]  /*15ab0*/  ISETP.GT.AND P3, PT, R34, 0x10, PT ;  /* 0x000000102200780c */ /* 0x000fe20003f64270 */
[--C-:B------:R-:W-:Y:S01]  /*15ac0*/  FFMA.FTZ R199, R87, R0, -R30.reuse ;  /* 0x0000000057c77223 */ /* 0x100fe2000001081e */
[----:B------:R-:W-:Y:S01]  /*15ad0*/  FMNMX.FTZ R10, R73, R10, !PT ;  /* 0x0000000a490a7209 */ /* 0x000fe20007810000 */
[-CC-:B------:R-:W-:Y:S01]  /*15ae0*/  FFMA.FTZ R26, R79, R0.reuse, -R30.reuse ;  /* 0x000000004f1a7223 */ /* 0x180fe2000001081e */
[----:B------:R-:W-:Y:S01]  /*15af0*/  FSEL R83, R64, -INF , P3 ;  /* 0xff80000040537808 */ /* 0x000fe20001800000 */
[--C-:B------:R-:W-:Y:S01]  /*15b00*/  FFMA.FTZ R193, R75, R0, -R30.reuse ;  /* 0x000000004bc17223 */ /* 0x100fe2000001081e */
[----:B------:R-:W-:Y:S01]  /*15b10*/  FMNMX.FTZ R10, R77, R10, !PT ;  /* 0x0000000a4d0a7209 */ /* 0x000fe20007810000 */
        /* <DEDUP_REMOVED lines=8> */
[--C-:B------:R-:W-:Y:S01]  /*15ba0*/  FFMA.FTZ R189, R7, R0, -R30.reuse ;  /* 0x0000000007bd7223 */ /* 0x100fe2000001081e */
[----:B------:R-:W-:Y:S01]  /*15bb0*/  ISETP.GT.AND P3, PT, R34, 0x20, PT ;  /* 0x000000202200780c */ /* 0x000fe20003f64270 */
[----:B------:R0:W-:Y:S01]  /*15bc0*/  MUFU.EX2 R10, R91 ;  /* 0x0000005b000a7308 */ /* 0x0001e20000000800 */
[----:B------:R-:W-:Y:S01]  /*15bd0*/  FMNMX.FTZ R12, R85, R12, !PT ;  /* 0x0000000c550c7209 */ /* 0x000fe20007810000 */
[-CC-:B------:R-:W-:Y:S01]  /*15be0*/  FFMA.FTZ R185, R9, R0.reuse, -R30.reuse ;  /* 0x0000000009b97223 */ /* 0x180fe2000001081e */
[----:B------:R-:W-:Y:S01]  /*15bf0*/  FSEL R89, R56, -INF , P3 ;  /* 0xff80000038597808 */ /* 0x000fe20001800000 */
[--C-:B------:R-:W-:Y:S01]  /*15c00*/  FFMA.FTZ R187, R11, R0, -R30.reuse ;  /* 0x000000000bbb7223 */ /* 0x100fe2000001081e */
[----:B------:R-:W-:Y:S01]  /*15c10*/  FMNMX.FTZ R12, R69, R12, !PT ;  /* 0x0000000c450c7209 */ /* 0x000fe20007810000 */
[--C-:B------:R-:W-:Y:S01]  /*15c20*/  FFMA.FTZ R181, R13, R0, -R30.reuse ;  /* 0x000000000db57223 */ /* 0x100fe2000001081e */
[----:B------:R-:W-:Y:S01]  /*15c30*/  ISETP.GT.AND P3, PT, R34, 0x28, PT ;  /* 0x000000282200780c */ /* 0x000fe20003f64270 */
[----:B------:R-:W-:Y:S01]  /*15c40*/  MUFU.EX2 R201, R201 ;  /* 0x000000c900c97308 */ /* 0x000fe20000000800 */
[----:B------:R-:W-:Y:S01]  /*15c50*/  FMNMX.FTZ R12, R89, R12, !PT ;  /* 0x0000000c590c7209 */ /* 0x000fe20007810000 */
[-CC-:B------:R-:W-:Y:S01]  /*15c60*/  FFMA.FTZ R183, R15, R0.reuse, -R30.reuse ;  /* 0x000000000fb77223 */ /* 0x180fe2000001081e */
[----:B0-----:R-:W-:Y:S01]  /*15c70*/  FSEL R91, R60, -INF , P3 ;  /* 0xff8000003c5b7808 */ /* 0x001fe20001800000 */
[--C-:B------:R-:W-:Y:S01]  /*15c80*/  FFMA.FTZ R177, R21, R0, -R30.reuse ;  /* 0x0000000015b17223 */ /* 0x100fe2000001081e */
[----:B------:R-:W-:Y:S01]  /*15c90*/  FMNMX.FTZ R14, R57, R12, !PT ;  /* 0x0000000c390e7209 */ /* 0x000fe20007810000 */
[--C-:B------:R-:W-:Y:S01]  /*15ca0*/  FFMA.FTZ R27, R27, R0, -R30.reuse ;  /* 0x000000001b1b7223 */ /* 0x100fe2000001081e */
[----:B------:R-:W-:Y:S01]  /*15cb0*/  ISETP.GT.AND P3, PT, R34, 0x30, PT ;  /* 0x000000302200780c */ /* 0x000fe20003f64270 */
[----:B------:R-:W-:Y:S01]  /*15cc0*/  MUFU.EX2 R12, R95 ;  /* 0x0000005f000c7308 */ /* 0x000fe20000000800 */
[----:B------:R-:W-:Y:S01]  /*15cd0*/  FMNMX.FTZ R14, R91, R14, !PT ;  /* 0x0000000e5b0e7209 */ /* 0x000fe20007810000 */
[----:B------:R-:W-:Y:S01]  /*15ce0*/  FFMA.FTZ R179, R67, R0, -R30 ;  /* 0x0000000043b37223 */ /* 0x000fe2000001081e */
[----:B------:R-:W-:-:S02]  /*15cf0*/  FSEL R93, R48, -INF , P3 ;  /* 0xff800000305d7808 */ /* 0x000fc40001800000 */
[----:B------:R-:W-:Y:S02]  /*15d00*/  CS2R R66, SRZ ;  /* 0x0000000000427805 */ /* 0x000fe4000001ff00 */
[----:B------:R-:W-:Y:S02]  /*15d10*/  FMNMX.FTZ R14, R61, R14, !PT ;  /* 0x0000000e3d0e7209 */ /* 0x000fe40007810000 */
[----:B------:R-:W-:Y:S01]  /*15d20*/  ISETP.GT.AND P3, PT, R34, 0x38, PT ;  /* 0x000000382200780c */ /* 0x000fe20003f64270 */
[----:B------:R-:W0:Y:S01]  /*15d30*/  MUFU.EX2 R8, R8 ;  /* 0x0000000800087308 */ /* 0x000e220000000800 */
[----:B------:R-:W-:Y:S02]  /*15d40*/  FMNMX.FTZ R14, R93, R14, !PT ;  /* 0x0000000e5d0e7209 */ /* 0x000fe40007810000 */
[----:B------:R-:W-:Y:S02]  /*15d50*/  FSEL R87, R52, -INF , P3 ;  /* 0xff80000034577808 */ /* 0x000fe40001800000 */
[----:B------:R-:W-:-:S02]  /*15d60*/  FMNMX.FTZ R20, R49, R14, !PT ;  /* 0x0000000e31147209 */ /* 0x000fc40007810000 */
[----:B------:R-:W-:Y:S01]  /*15d70*/  ISETP.GT.AND P3, PT, R34, 0x40, PT ;  /* 0x000000402200780c */ /* 0x000fe20003f64270 */
[----:B------:R1:W-:Y:S01]  /*15d80*/  MUFU.EX2 R14, R26 ;  /* 0x0000001a000e7308 */ /* 0x0003e20000000800 */
[----:B------:R-:W-:Y:S02]  /*15d90*/  FMNMX.FTZ R20, R87, R20, !PT ;  /* 0x0000001457147209 */ /* 0x000fe40007810000 */
[----:B------:R-:W-:Y:S02]  /*15da0*/  FSEL R79, R40, -INF , P3 ;  /* 0xff800000284f7808 */ /* 0x000fe40001800000 */
[----:B------:R-:W-:Y:S02]  /*15db0*/  FMNMX.FTZ R20, R53, R20, !PT ;  /* 0x0000001435147209 */ /* 0x000fe40007810000 */
[----:B------:R-:W-:Y:S01]  /*15dc0*/  ISETP.GT.AND P3, PT, R34, 0x48, PT ;  /* 0x000000482200780c */ /* 0x000fe20003f64270 */
[----:B------:R-:W2:Y:S01]  /*15dd0*/  MUFU.EX2 R203, R203 ;  /* 0x000000cb00cb7308 */ /* 0x000ea20000000800 */
[----:B------:R-:W-:-:S02]  /*15de0*/  FSEL R75, R41, -INF , P4 ;  /* 0xff800000294b7808 */ /* 0x000fc40002000000 */
[----:B------:R-:W-:Y:S02]  /*15df0*/  FMNMX.FTZ R20, R79, R20, !PT ;  /* 0x000000144f147209 */ /* 0x000fe40007810000 */
[----:B------:R-:W-:Y:S02]  /*15e00*/  ISETP.GT.AND P4, PT, R34, 0x49, PT ;  /* 0x000000492200780c */ /* 0x000fe40003f84270 */
[----:B------:R-:W-:Y:S01]  /*15e10*/  FSEL R41, R44, -INF , P3 ;  /* 0xff8000002c297808 */ /* 0x000fe20001800000 */
[----:B------:R-:W3:Y:S01]  /*15e20*/  MUFU.EX2 R197, R197 ;  /* 0x000000c500c57308 */ /* 0x000ee20000000800 */
[----:B-1----:R-:W-:Y:S01]  /*15e30*/  FMNMX.FTZ R26, R75, R20, !PT ;  /* 0x000000144b1a7209 */ /* 0x002fe20007810000 */
[----:B------:R-:W1:Y:S01]  /*15e40*/  @P2 LDC R44, c[0x0][0x450] ;  /* 0x00011400ff2c2b82 */ /* 0x000e620000000800 */
[----:B------:R-:W-:Y:S02]  /*15e50*/  FSEL R45, R45, -INF , P4 ;  /* 0xff8000002d2d7808 */ /* 0x000fe40002000000 */
[----:B------:R-:W-:-:S02]  /*15e60*/  ISETP.GT.AND P3, PT, R34, 0x50, PT ;  /* 0x000000502200780c */ /* 0x000fc40003f64270 */
[----:B------:R-:W-:Y:S01]  /*15e70*/  FMNMX.FTZ R26, R41, R26, !PT ;  /* 0x0000001a291a7209 */ /* 0x000fe20007810000 */
[----:B------:R4:W-:Y:S01]  /*15e80*/  MUFU.EX2 R20, R38 ;  /* 0x0000002600147308 */ /* 0x0009e20000000800 */
[----:B------:R-:W-:Y:S02]  /*15e90*/  ISETP.GT.AND P4, PT, R34, 0x51, PT ;  /* 0x000000512200780c */ /* 0x000fe40003f84270 */
[----:B------:R-:W-:Y:S02]  /*15ea0*/  FSEL R71, R32, -INF , P3 ;  /* 0xff80000020477808 */ /* 0x000fe40001800000 */
[----:B------:R-:W-:Y:S02]  /*15eb0*/  FMNMX.FTZ R26, R45, R26, !PT ;  /* 0x0000001a2d1a7209 */ /* 0x000fe40007810000 */
[C---:B------:R-:W-:Y:S01]  /*15ec0*/  ISETP.GT.AND P3, PT, R34.reuse, 0x58, PT ;  /* 0x000000582200780c */ /* 0x040fe20003f64270 */
[----:B------:R-:W5:Y:S01]  /*15ed0*/  MUFU.EX2 R199, R199 ;  /* 0x000000c700c77308 */ /* 0x000f620000000800 */
[----:B------:R-:W-:Y:S01]  /*15ee0*/  FSEL R33, R33, -INF , P4 ;  /* 0xff80000021217808 */ /* 0x000fe20002000000 */
[----:B----4-:R-:W-:Y:S01]  /*15ef0*/  FFMA.FTZ R38, R39, R0, -R30 ;  /* 0x0000000027267223 */ /* 0x010fe2000001081e */
[----:B------:R-:W-:Y:S01]  /*15f00*/  FMNMX.FTZ R26, R71, R26, !PT ;  /* 0x0000001a471a7209 */ /* 0x000fe20007810000 */
[----:B------:R-:W4:Y:S01]  /*15f10*/  @P2 LDC R39, c[0x0][0x44c] ;  /* 0x00011300ff272b82 */ /* 0x000f220000000800 */
[----:B------:R-:W-:-:S02]  /*15f20*/  ISETP.GT.AND P4, PT, R34, 0x59, PT ;  /* 0x000000592200780c */ /* 0x000fc40003f84270 */
[----:B------:R-:W-:Y:S01]  /*15f30*/  FSEL R59, R36, -INF , P3 ;  /* 0xff800000243b7808 */ /* 0x000fe20001800000 */
[--C-:B------:R-:W-:Y:S01]  /*15f40*/  FFMA.FTZ R36, R63, R0, -R30.reuse ;  /* 0x000000003f247223 */ /* 0x100fe2000001081e */
[----:B------:R-:W-:Y:S01]  /*15f50*/  FMNMX.FTZ R32, R33, R26, !PT ;  /* 0x0000001a21207209 */ /* 0x000fe20007810000 */
[----:B------:R-:W-:Y:S01]  /*15f60*/  MUFU.EX2 R193, R193 ;  /* 0x000000c100c17308 */ /* 0x000fe20000000800 */
[----:B------:R-:W-:Y:S02]  /*15f70*/  FSEL R37, R37, -INF , P4 ;  /* 0xff80000025257808 */ /* 0x000fe40002000000 */
[C---:B------:R-:W-:Y:S02]  /*15f80*/  ISETP.GT.AND P3, PT, R34.reuse, 0x60, PT ;  /* 0x000000602200780c */ /* 0x040fe40003f64270 */
[----:B------:R-:W-:Y:S02]  /*15f90*/  FMNMX.FTZ R32, R59, R32, !PT ;  /* 0x000000203b207209 */ /* 0x000fe40007810000 */
[----:B------:R-:W-:Y:S01]  /*15fa0*/  ISETP.GT.AND P4, PT, R34, 0x61, PT ;  /* 0x000000612200780c */ /* 0x000fe20003f84270 */
[----:B------:R0:W-:Y:S01]  /*15fb0*/  MUFU.EX2 R26, R36 ;  /* 0x00000024001a7308 */ /* 0x0001e20000000800 */
[----:B------:R-:W-:Y:S01]  /*15fc0*/  FSEL R63, R24, -INF , P3 ;  /* 0xff800000183f7808 */ /* 0x000fe20001800000 */
[----:B------:R-:W-:Y:S01]  /*15fd0*/  FFMA.FTZ R24, R51, R0, -R30 ;  /* 0x0000000033187223 */ /* 0x000fe2000001081e */
[----:B------:R-:W-:-:S02]  /*15fe0*/  FMNMX.FTZ R32, R37, R32, !PT ;  /* 0x0000002025207209 */ /* 0x000fc40007810000 */
[----:B------:R-:W-:Y:S02]  /*15ff0*/  CS2R R50, SRZ ;  /* 0x0000000000327805 */ /* 0x000fe4000001ff00 */
[----:B------:R-:W-:Y:S02]  /*16000*/  ISETP.GT.AND P3, PT, R34, 0x68, PT ;  /* 0x000000682200780c */ /* 0x000fe40003f64270 */
[----:B------:R-:W-:Y:S01]  /*16010*/  FSEL R25, R25, -INF , P4 ;  /* 0xff80000019197808 */ /* 0x000fe20002000000 */
[----:B------:R-:W-:Y:S01]  /*16020*/  MUFU.EX2 R195, R195 ;  /* 0x000000c300c37308 */ /* 0x000fe20000000800 */
[----:B------:R-:W-:Y:S01]  /*16030*/  FMNMX.FTZ R32, R63, R32, !PT ;  /* 0x000000203f207209 */ /* 0x000fe20007810000 */
[----:B----4-:R-:W-:Y:S01]  /*16040*/  @P2 IMAD.HI.U32 R39, R222, R39, RZ ;  /* 0x00000027de272227 */ /* 0x010fe200078e00ff */
[----:B------:R-:W-:-:S03]  /*16050*/  ISETP.GT.AND P4, PT, R34, 0x69, PT ;  /* 0x000000692200780c */ /* 0x000fc60003f84270 */
[----:B------:R-:W-:Y:S01]  /*16060*/  FFMA.FTZ R34, R47, R0, -R30 ;  /* 0x000000002f227223 */ /* 0x000fe2000001081e */
[----:B------:R-:W-:Y:S01]  /*16070*/  FSEL R95, R28, -INF , P3 ;  /* 0xff8000001c5f7808 */ /* 0x000fe20001800000 */
[----:B------:R-:W-:Y:S01]  /*16080*/  IMAD.MOV.U32 R47, RZ, RZ, R222 ;  /* 0x000000ffff2f7224 */ /* 0x000fe200078e00de */
[----:B------:R-:W-:Y:S01]  /*16090*/  FMNMX.FTZ R32, R25, R32, !PT ;  /* 0x0000002019207209 */ /* 0x000fe20007810000 */
[----:B------:R-:W-:Y:S01]  /*160a0*/  MUFU.EX2 R189, R189 ;  /* 0x000000bd00bd7308 */ /* 0x000fe20000000800 */
[----:B------:R-:W-:Y:S01]  /*160b0*/  FSEL R29, R29, -INF , P4 ;  /* 0xff8000001d1d7808 */ /* 0x000fe20002000000 */
[----:B------:R-:W-:Y:S01]  /*160c0*/  FFMA.FTZ R28, R55, R0, -R30 ;  /* 0x00000000371c7223 */ /* 0x000fe2000001081e */
[----:B------:R-:W-:Y:S02]  /*160d0*/  FMNMX.FTZ R32, R95, R32, !PT ;  /* 0x000000205f207209 */ /* 0x000fe40007810000 */
[----:B------:R-:W-:Y:S02]  /*160e0*/  CS2R R54, SRZ ;  /* 0x0000000000367805 */ /* 0x000fe4000001ff00 */
[----:B-1----:R-:W-:-:S02]  /*160f0*/  @P2 SHF.R.U32.HI R47, RZ, R44, R39 ;  /* 0x0000002cff2f2219 */ /* 0x002fc40000011627 */
[----:B------:R-:W-:Y:S01]  /*16100*/  FMNMX.FTZ R5, R29, R32, !PT ;  /* 0x000000201d057209 */ /* 0x000fe20007810000 */
[--C-:B------:R-:W-:Y:S01]  /*16110*/  FFMA.FTZ R32, R43, R0, -R30.reuse ;  /* 0x000000002b207223 */ /* 0x100fe2000001081e */
[----:B------:R-:W-:Y:S03]  /*16120*/  MUFU.EX2 R24, R24 ;  /* 0x0000001800187308 */ /* 0x000fe60000000800 */
[----:B0-----:R-:W0:Y:S05]  /*16130*/  SHFL.BFLY PT, R36, R5, 0x2, 0x1f ;  /* 0x0c401f0005247f89 */ /* 0x001e2a00000e0000 */
[----:B------:R-:W-:Y:S08]  /*16140*/  MUFU.EX2 R191, R191 ;  /* 0x000000bf00bf7308 */ /* 0x000ff00000000800 */
[----:B------:R-:W-:Y:S08]  /*16150*/  MUFU.EX2 R28, R28 ;  /* 0x0000001c001c7308 */ /* 0x000ff00000000800 */
[----:B------:R-:W-:Y:S01]  /*16160*/  MUFU.EX2 R185, R185 ;  /* 0x000000b900b97308 */ /* 0x000fe20000000800 */
[----:B0-----:R-:W-:Y:S01]  /*16170*/  FMNMX.FTZ R7, R5, R36, !PT ;  /* 0x0000002405077209 */ /* 0x001fe20007810000 */
[-CC-:B------:R-:W-:Y:S01]  /*16180*/  FFMA.FTZ R36, R35, R0.reuse, -R30.reuse ;  /* 0x0000000023247223 */ /* 0x180fe2000001081e */
[----:B------:R-:W-:-:S03]  /*16190*/  FFMA.FTZ R30, R31, R0, -R30 ;  /* 0x000000001f1e7223 */ /* 0x000fc6000001081e */
[----:B------:R-:W0:Y:S02]  /*161a0*/  SHFL.BFLY PT, R40, R7, 0x1, 0x1f ;  /* 0x0c201f0007287f89 */ /* 0x000e2400000e0000 */
[----:B------:R-:W-:Y:S08]  /*161b0*/  MUFU.EX2 R32, R32 ;  /* 0x0000002000207308 */ /* 0x000ff00000000800 */
[----:B------:R-:W-:Y:S08]  /*161c0*/  MUFU.EX2 R187, R187 ;  /* 0x000000bb00bb7308 */ /* 0x000ff00000000800 */
[----:B------:R-:W-:Y:S01]  /*161d0*/  MUFU.EX2 R34, R34 ;  /* 0x0000002200227308 */ /* 0x000fe20000000800 */
[----:B0-----:R-:W-:-:S07]  /*161e0*/  FMNMX.FTZ R5, R7, R40, !PT ;  /* 0x0000002807057209 */ /* 0x001fce0007810000 */
[----:B------:R-:W-:Y:S01]  /*161f0*/  MUFU.EX2 R181, R181 ;  /* 0x000000b500b57308 */ /* 0x000fe20000000800 */
[C---:B------:R-:W-:Y:S01]  /*16200*/  FSETP.NEU.FTZ.AND P3, PT, R5.reuse, -INF , PT ;  /* 0xff8000000500780b */ /* 0x040fe20003f7d000 */
[----:B------:R-:W-:-:S06]  /*16210*/  FMUL.FTZ R7, R5, R0 ;  /* 0x0000000005077220 */ /* 0x000fcc0000410000 */
[----:B------:R0:W-:Y:S01]  /*16220*/  MUFU.EX2 R40, R27 ;  /* 0x0000001b00287308 */ /* 0x0001e20000000800 */
[----:B------:R-:W-:-:S05]  /*16230*/  FSEL R42, R7, RZ, P3 ;  /* 0x000000ff072a7208 */ /* 0x000fca0001800000 */
[-CC-:B------:R-:W-:Y:S01]  /*16240*/  FFMA.FTZ R200, R81, R0.reuse, -R42.reuse ;  /* 0x0000000051c87223 */ /* 0x180fe2000001082a */
[-CC-:B------:R-:W-:Y:S01]  /*16250*/  FFMA.FTZ R9, R6, R0.reuse, -R42.reuse ;  /* 0x0000000006097223 */ /* 0x180fe2000001082a */
[-C--:B------:R-:W-:Y:S01]  /*16260*/  FFMA.FTZ R202, R73, R0.reuse, -R42 ;  /* 0x0000000049ca7223 */ /* 0x080fe2000001082a */
[----:B------:R-:W-:Y:S01]  /*16270*/  FADD.FTZ R6, R201, R8 ;  /* 0x00000008c9067221 */ /* 0x000fe20000010000 */
[-CC-:B------:R-:W-:Y:S01]  /*16280*/  FFMA.FTZ R11, R77, R0.reuse, -R42.reuse ;  /* 0x000000004d0b7223 */ /* 0x180fe2000001082a */
[-C--:B------:R-:W-:Y:S01]  /*16290*/  FFMA.FTZ R196, R83, R0.reuse, -R42 ;  /* 0x0000000053c47223 */ /* 0x080fe2000001082a */
[----:B------:R-:W-:Y:S01]  /*162a0*/  MUFU.EX2 R200, R200 ;  /* 0x000000c800c87308 */ /* 0x000fe20000000800 */
[----:B--2---:R-:W-:Y:S01]  /*162b0*/  FADD.FTZ R7, R203, R6 ;  /* 0x00000006cb077221 */ /* 0x004fe20000010000 */
[-CC-:B------:R-:W-:Y:S01]  /*162c0*/  FFMA.FTZ R13, R65, R0.reuse, -R42.reuse ;  /* 0x00000000410d7223 */ /* 0x180fe2000001082a */
[-CC-:B------:R-:W-:Y:S01]  /*162d0*/  FFMA.FTZ R198, R85, R0.reuse, -R42.reuse ;  /* 0x0000000055c67223 */ /* 0x180fe2000001082a */
[-CC-:B------:R-:W-:Y:S01]  /*162e0*/  FFMA.FTZ R15, R69, R0.reuse, -R42.reuse ;  /* 0x00000000450f7223 */ /* 0x180fe2000001082a */
[----:B------:R-:W-:Y:S01]  /*162f0*/  FADD.FTZ R6, R10, R7 ;  /* 0x000000070a067221 */ /* 0x000fe20000010000 */
[-CC-:B------:R-:W-:Y:S01]  /*16300*/  FFMA.FTZ R192, R89, R0.reuse, -R42.reuse ;  /* 0x0000000059c07223 */ /* 0x180fe2000001082a */
[-C--:B------:R-:W-:Y:S01]  /*16310*/  FFMA.FTZ R21, R57, R0.reuse, -R42 ;  /* 0x0000000039157223 */ /* 0x080fe2000001082a */
[----:B------:R-:W1:Y:S01]  /*16320*/  MUFU.EX2 R9, R9 ;  /* 0x0000000900097308 */ /* 0x000e620000000800 */
[----:B---3--:R-:W-:Y:S01]  /*16330*/  FADD.FTZ R7, R197, R6 ;  /* 0x00000006c5077221 */ /* 0x008fe20000010000 */
[-CC-:B------:R-:W-:Y:S01]  /*16340*/  FFMA.FTZ R194, R91, R0.reuse, -R42.reuse ;  /* 0x000000005bc27223 */ /* 0x180fe2000001082a */
[-CC-:B0-----:R-:W-:Y:S01]  /*16350*/  FFMA.FTZ R27, R61, R0.reuse, -R42.reuse ;  /* 0x000000003d1b7223 */ /* 0x181fe2000001082a */
[-CC-:B------:R-:W-:Y:S01]  /*16360*/  FFMA.FTZ R188, R93, R0.reuse, -R42.reuse ;  /* 0x000000005dbc7223 */ /* 0x180fe2000001082a */
[----:B------:R-:W-:Y:S01]  /*16370*/  FADD.FTZ R6, R12, R7 ;  /* 0x000000070c067221 */ /* 0x000fe20000010000 */
[-CC-:B------:R-:W-:Y:S01]  /*16380*/  FFMA.FTZ R31, R49, R0.reuse, -R42.reuse ;  /* 0x00000000311f7223 */ /* 0x180fe2000001082a */
[-C--:B------:R-:W-:Y:S01]  /*16390*/  FFMA.FTZ R190, R87, R0.reuse, -R42 ;  /* 0x0000000057be7223 */ /* 0x080fe2000001082a */
[----:B------:R-:W0:Y:S01]  /*163a0*/  MUFU.EX2 R202, R202 ;  /* 0x000000ca00ca7308 */ /* 0x000e220000000800 */
[----:B-----5:R-:W-:Y:S01]  /*163b0*/  FADD.FTZ R39, R199, R6 ;  /* 0x00000006c7277221 */ /* 0x020fe20000010000 */
[----:B------:R-:W-:Y:S01]  /*163c0*/  @!P1 PRMT R6, RZ, 0x654, R3 ;  /* 0x00000654ff069816 */ /* 0x000fe20000000003 */
[-CC-:B------:R-:W-:Y:S01]  /*163d0*/  FFMA.FTZ R35, R53, R0.reuse, -R42.reuse ;  /* 0x0000000035237223 */ /* 0x180fe2000001082a */
[-CC-:B------:R-:W-:Y:S01]  /*163e0*/  FFMA.FTZ R184, R79, R0.reuse, -R42.reuse ;  /* 0x000000004fb87223 */ /* 0x180fe2000001082a */
[----:B------:R-:W-:Y:S01]  /*163f0*/  FADD.FTZ R46, R14, R39 ;  /* 0x000000270e2e7221 */ /* 0x000fe20000010000 */
[----:B------:R2:W-:Y:S01]  /*16400*/  @!P1 SYNCS.ARRIVE.TRANS64.RED.A1T0 RZ, [R6+URZ], RZ ;  /* 0x000000ff06ff99a7 */ /* 0x0005e2000810043f */
[-C--:B------:R-:W-:Y:S01]  /*16410*/  FFMA.FTZ R75, R75, R0.reuse, -R42 ;  /* 0x000000004b4b7223 */ /* 0x080fe2000001082a */
[----:B------:R-:W3:Y:S01]  /*16420*/  MUFU.EX2 R11, R11 ;  /* 0x0000000b000b7308 */ /* 0x000ee20000000800 */
[----:B-1----:R-:W-:Y:S01]  /*16430*/  FADD.FTZ R7, R200, R9 ;  /* 0x00000009c8077221 */ /* 0x002fe20000010000 */
[----:B------:R-:W-:Y:S01]  /*16440*/  FADD.FTZ R43, R193, R46 ;  /* 0x0000002ec12b7221 */ /* 0x000fe20000010000 */
[-CC-:B------:R-:W-:Y:S01]  /*16450*/  FFMA.FTZ R41, R41, R0.reuse, -R42.reuse ;  /* 0x0000000029297223 */ /* 0x180fe2000001082a */
[-CC-:B------:R-:W-:Y:S01]  /*16460*/  FFMA.FTZ R45, R45, R0.reuse, -R42.reuse ;  /* 0x000000002d2d7223 */ /* 0x180fe2000001082a */
[-C--:B------:R-:W-:Y:S01]  /*16470*/  FFMA.FTZ R71, R71, R0.reuse, -R42 ;  /* 0x0000000047477223 */ /* 0x080fe2000001082a */
[----:B--2---:R-:W-:Y:S01]  /*16480*/  MOV R6, RZ ;  /* 0x000000ff00067202 */ /* 0x004fe20000000f00 */
[----:B------:R-:W-:Y:S01]  /*16490*/  FADD.FTZ R46, R20, R43 ;  /* 0x0000002b142e7221 */ /* 0x000fe20000010000 */
[----:B------:R-:W1:Y:S01]  /*164a0*/  MUFU.EX2 R196, R196 ;  /* 0x000000c400c47308 */ /* 0x000e620000000800 */
[----:B0-----:R-:W-:Y:S01]  /*164b0*/  FADD.FTZ R44, R202, R7 ;  /* 0x00000007ca2c7221 */ /* 0x001fe20000010000 */
[----:B------:R-:W-:Y:S01]  /*164c0*/  IADD3 R7, R47, R225, -R224 ;  /* 0x000000e12f077210 */ /* 0x000fe20007ffe8e0 */
[----:B------:R-:W-:Y:S01]  /*164d0*/  FADD.FTZ R43, R195, R46 ;  /* 0x0000002ec32b7221 */ /* 0x000fe20000010000 */
[-CC-:B------:R-:W-:Y:S01]  /*164e0*/  FFMA.FTZ R33, R33, R0.reuse, -R42.reuse ;  /* 0x0000000021217223 */ /* 0x180fe2000001082a */
[-CC-:B------:R-:W-:Y:S01]  /*164f0*/  FFMA.FTZ R59, R59, R0.reuse, -R42.reuse ;  /* 0x000000003b3b7223 */ /* 0x180fe2000001082a */
[-C--:B------:R-:W-:Y:S01]  /*16500*/  FFMA.FTZ R37, R37, R0.reuse, -R42 ;  /* 0x0000000025257223 */ /* 0x080fe2000001082a */
[----:B------:R-:W-:Y:S01]  /*16510*/  IMAD.HI R221, R7, -0x6db6db6d, R6 ;  /* 0x9249249307dd7827 */ /* 0x000fe200078e0206 */
[----:B------:R-:W0:Y:S03]  /*16520*/  MUFU.EX2 R13, R13 ;  /* 0x0000000d000d7308 */ /* 0x000e260000000800 */
[----:B---3--:R-:W-:Y:S01]  /*16530*/  FADD.FTZ R39, R11, R44 ;  /* 0x0000002c0b277221 */ /* 0x008fe20000010000 */
[----:B------:R-:W-:Y:S01]  /*16540*/  FADD.FTZ R46, R26, R43 ;  /* 0x0000002b1a2e7221 */ /* 0x000fe20000010000 */
[-CC-:B------:R-:W-:Y:S01]  /*16550*/  FFMA.FTZ R63, R63, R0.reuse, -R42.reuse ;  /* 0x000000003f3f7223 */ /* 0x180fe2000001082a */
[-CC-:B------:R-:W-:Y:S01]  /*16560*/  FFMA.FTZ R25, R25, R0.reuse, -R42.reuse ;  /* 0x0000000019197223 */ /* 0x180fe2000001082a */
[-CC-:B------:R-:W-:Y:S01]  /*16570*/  FFMA.FTZ R95, R95, R0.reuse, -R42.reuse ;  /* 0x000000005f5f7223 */ /* 0x180fe2000001082a */
[----:B------:R-:W-:Y:S01]  /*16580*/  FFMA.FTZ R29, R29, R0, -R42 ;  /* 0x000000001d1d7223 */ /* 0x000fe2000001082a */
[----:B------:R-:W-:Y:S01]  /*16590*/  F2FP.F16.F32.PACK_AB R201, R8, R201 ;  /* 0x000000c908c9723e */ /* 0x000fe200000000ff */
[----:B------:R-:W2:Y:S01]  /*165a0*/  MUFU.EX2 R198, R198 ;  /* 0x000000c600c67308 */ /* 0x000ea20000000800 */
[----:B-1----:R-:W-:Y:S01]  /*165b0*/  FADD.FTZ R44, R196, R39 ;  /* 0x00000027c42c7221 */ /* 0x002fe20000010000 */
[----:B------:R-:W-:Y:S01]  /*165c0*/  F2FP.F16.F32.PACK_AB R203, R10, R203 ;  /* 0x000000cb0acb723e */ /* 0x000fe200000000ff */
[----:B------:R-:W-:Y:S01]  /*165d0*/  VIADD R10, R2, 0xfffffffe ;  /* 0xfffffffe020a7836 */ /* 0x000fe20000000000 */
[----:B------:R-:W-:Y:S01]  /*165e0*/  F2FP.F16.F32.PACK_AB R195, R26, R195 ;  /* 0x000000c31ac3723e */ /* 0x000fe200000000ff */
[----:B------:R-:W-:Y:S01]  /*165f0*/  IMAD.MOV.U32 R2, RZ, RZ, 0x3f800000 ;  /* 0x3f800000ff027424 */ /* 0x000fe200078e00ff */
[----:B------:R-:W-:-:S02]  /*16600*/  F2FP.F16.F32.PACK_AB R197, R12, R197 ;  /* 0x000000c50cc5723e */ /* 0x000fc400000000ff */
[----:B------:R-:W-:Y:S01]  /*16610*/  CS2R R92, SRZ ;  /* 0x00000000005c7805 */ /* 0x000fe2000001ff00 */
[----:B------:R-:W1:Y:S01]  /*16620*/  MUFU.EX2 R15, R15 ;  /* 0x0000000f000f7308 */ /* 0x000e620000000800 */
[----:B0-----:R-:W-:Y:S01]  /*16630*/  FADD.FTZ R39, R13, R44 ;  /* 0x0000002c0d277221 */ /* 0x001fe20000010000 */
[----:B------:R-:W-:Y:S02]  /*16640*/  F2FP.F16.F32.PACK_AB R199, R14, R199 ;  /* 0x000000c70ec7723e */ /* 0x000fe400000000ff */
[----:B------:R-:W-:Y:S02]  /*16650*/  CS2R R90, SRZ ;  /* 0x00000000005a7805 */ /* 0x000fe4000001ff00 */
[----:B------:R-:W-:Y:S02]  /*16660*/  F2FP.F16.F32.PACK_AB R193, R20, R193 ;  /* 0x000000c114c1723e */ /* 0x000fe400000000ff */
[----:B------:R-:W-:Y:S02]  /*16670*/  CS2R R88, SRZ ;  /* 0x0000000000587805 */ /* 0x000fe4000001ff00 */
[----:B------:R-:W-:-:S02]  /*16680*/  F2FP.F16.F32.PACK_AB R200, R9, R200 ;  /* 0x000000c809c8723e */ /* 0x000fc400000000ff */
[----:B------:R-:W-:Y:S01]  /*16690*/  CS2R R86, SRZ ;  /* 0x0000000000567805 */ /* 0x000fe2000001ff00 */
[----:B------:R-:W0:Y:S01]  /*166a0*/  MUFU.EX2 R192, R192 ;  /* 0x000000c000c07308 */ /* 0x000e220000000800 */
[----:B--2---:R-:W-:Y:S01]  /*166b0*/  FADD.FTZ R44, R198, R39 ;  /* 0x00000027c62c7221 */ /* 0x004fe20000010000 */
[----:B------:R-:W-:Y:S01]  /*166c0*/  FADD.FTZ R39, R189, R46 ;  /* 0x0000002ebd277221 */ /* 0x000fe20000010000 */
[----:B------:R-:W-:Y:S02]  /*166d0*/  F2FP.F16.F32.PACK_AB R189, R24, R189 ;  /* 0x000000bd18bd723e */ /* 0x000fe400000000ff */
[----:B------:R-:W-:Y:S02]  /*166e0*/  CS2R R84, SRZ ;  /* 0x0000000000547805 */ /* 0x000fe4000001ff00 */
[----:B------:R-:W-:Y:S02]  /*166f0*/  F2FP.F16.F32.PACK_AB R202, R11, R202 ;  /* 0x000000ca0bca723e */ /* 0x000fe400000000ff */
[----:B------:R-:W-:-:S02]  /*16700*/  CS2R R82, SRZ ;  /* 0x0000000000527805 */ /* 0x000fc4000001ff00 */
[----:B------:R-:W-:Y:S01]  /*16710*/  F2FP.F16.F32.PACK_AB R196, R13, R196 ;  /* 0x000000c40dc4723e */ /* 0x000fe200000000ff */
[----:B------:R-:W2:Y:S01]  /*16720*/  MUFU.EX2 R21, R21 ;  /* 0x0000001500157308 */ /* 0x000ea20000000800 */
[C---:B-1----:R-:W-:Y:S01]  /*16730*/  FADD.FTZ R7, R15.reuse, R44 ;  /* 0x0000002c0f077221 */ /* 0x042fe20000010000 */
[----:B------:R-:W-:Y:S01]  /*16740*/  FADD.FTZ R44, R24, R39 ;  /* 0x00000027182c7221 */ /* 0x000fe20000010000 */
[----:B------:R-:W-:Y:S02]  /*16750*/  F2FP.F16.F32.PACK_AB R198, R15, R198 ;  /* 0x000000c60fc6723e */ /* 0x000fe400000000ff */
[----:B------:R-:W-:Y:S02]  /*16760*/  CS2R R80, SRZ ;  /* 0x0000000000507805 */ /* 0x000fe4000001ff00 */
[----:B------:R-:W-:Y:S01]  /*16770*/  CS2R R78, SRZ ;  /* 0x00000000004e7805 */ /* 0x000fe2000001ff00 */
[----:B------:R-:W-:Y:S01]  /*16780*/  FADD.FTZ R39, R191, R44 ;  /* 0x0000002cbf277221 */ /* 0x000fe20000010000 */
[----:B------:R-:W-:Y:S01]  /*16790*/  F2FP.F16.F32.PACK_AB R191, R28, R191 ;  /* 0x000000bf1cbf723e */ /* 0x000fe200000000ff */
[----:B------:R-:W1:Y:S01]  /*167a0*/  MUFU.EX2 R194, R194 ;  /* 0x000000c200c27308 */ /* 0x000e620000000800 */
[----:B0-----:R-:W-:Y:S01]  /*167b0*/  FADD.FTZ R6, R192, R7 ;  /* 0x00000007c0067221 */ /* 0x001fe20000010000 */
[----:B------:R-:W-:Y:S01]  /*167c0*/  FADD.FTZ R44, R28, R39 ;  /* 0x000000271c2c7221 */ /* 0x000fe20000010000 */
[----:B------:R-:W-:-:S02]  /*167d0*/  CS2R R76, SRZ ;  /* 0x00000000004c7805 */ /* 0x000fc4000001ff00 */
[----:B------:R-:W-:Y:S02]  /*167e0*/  CS2R R72, SRZ ;  /* 0x0000000000487805 */ /* 0x000fe4000001ff00 */
[----:B------:R-:W-:Y:S01]  /*167f0*/  CS2R R68, SRZ ;  /* 0x0000000000447805 */ /* 0x000fe2000001ff00 */
[----:B------:R-:W-:Y:S01]  /*16800*/  FADD.FTZ R39, R185, R44 ;  /* 0x0000002cb9277221 */ /* 0x000fe20000010000 */
[----:B------:R-:W-:Y:S01]  /*16810*/  SHF.R.U32.HI R44, RZ, 0x1f, R221 ;  /* 0x0000001fff2c7819 */ /* 0x000fe200000116dd */
[----:B------:R-:W0:Y:S01]  /*16820*/  MUFU.EX2 R27, R27 ;  /* 0x0000001b001b7308 */ /* 0x000e220000000800 */
[----:B--2---:R-:W-:Y:S01]  /*16830*/  FADD.FTZ R7, R21, R6 ;  /* 0x0000000615077221 */ /* 0x004fe20000010000 */
[----:B------:R-:W-:Y:S01]  /*16840*/  FADD.FTZ R42, R32, R39 ;  /* 0x00000027202a7221 */ /* 0x000fe20000010000 */
[----:B------:R-:W-:Y:S02]  /*16850*/  LEA.HI.SX32 R221, R221, R44, 0x1a ;  /* 0x0000002cdddd7211 */ /* 0x000fe400078fd2ff */
[----:B------:R-:W-:-:S02]  /*16860*/  CS2R R64, SRZ ;  /* 0x0000000000407805 */ /* 0x000fc4000001ff00 */
[----:B------:R-:W-:Y:S01]  /*16870*/  F2FP.F16.F32.PACK_AB R185, R32, R185 ;  /* 0x000000b920b9723e */ /* 0x000fe200000000ff */
[----:B------:R-:W-:Y:S01]  /*16880*/  FADD.FTZ R39, R187, R42 ;  /* 0x0000002abb277221 */ /* 0x000fe20000010000 */
[----:B------:R-:W-:Y:S01]  /*16890*/  VIMNMX R221, RZ, R221, !PT ;  /* 0x000000ddffdd7248 */ /* 0x000fe20007fe0100 */
[----:B------:R-:W2:Y:S01]  /*168a0*/  MUFU.EX2 R188, R188 ;  /* 0x000000bc00bc7308 */ /* 0x000ea20000000800 */
[----:B-1----:R-:W-:Y:S01]  /*168b0*/  FADD.FTZ R6, R194, R7 ;  /* 0x00000007c2067221 */ /* 0x002fe20000010000 */
[----:B------:R-:W-:Y:S01]  /*168c0*/  FADD.FTZ R8, R34, R39 ;  /* 0x0000002722087221 */ /* 0x000fe20000010000 */
[----:B------:R-:W-:Y:S02]  /*168d0*/  ISETP.GE.AND P3, PT, R10, R221, PT ;  /* 0x000000dd0a00720c */ /* 0x000fe40003f66270 */
[----:B------:R-:W-:Y:S02]  /*168e0*/  CS2R R60, SRZ ;  /* 0x00000000003c7805 */ /* 0x000fe4000001ff00 */
[----:B------:R-:W-:-:S02]  /*168f0*/  F2FP.F16.F32.PACK_AB R187, R34, R187 ;  /* 0x000000bb22bb723e */ /* 0x000fc400000000ff */
[----:B------:R-:W-:Y:S02]  /*16900*/  CS2R R56, SRZ ;  /* 0x0000000000387805 */ /* 0x000fe4000001ff00 */
[----:B------:R-:W-:Y:S01]  /*16910*/  F2FP.F16.F32.PACK_AB R192, R21, R192 ;  /* 0x000000c015c0723e */ /* 0x000fe200000000ff */
[----:B------:R-:W1:Y:S01]  /*16920*/  MUFU.EX2 R31, R31 ;  /* 0x0000001f001f7308 */ /* 0x000e620000000800 */
[C---:B0-----:R-:W-:Y:S01]  /*16930*/  FADD.FTZ R7, R27.reuse, R6 ;  /* 0x000000061b077221 */ /* 0x041fe20000010000 */
[----:B------:R-:W-:Y:S02]  /*16940*/  F2FP.F16.F32.PACK_AB R194, R27, R194 ;  /* 0x000000c21bc2723e */ /* 0x000fe400000000ff */
[----:B------:R-:W-:Y:S02]  /*16950*/  CS2R R52, SRZ ;  /* 0x0000000000347805 */ /* 0x000fe4000001ff00 */
[----:B------:R-:W-:Y:S02]  /*16960*/  CS2R R48, SRZ ;  /* 0x0000000000307805 */ /* 0x000fe4000001ff00 */
[----:B------:R-:W-:-:S02]  /*16970*/  CS2R R46, SRZ ;  /* 0x00000000002e7805 */ /* 0x000fc4000001ff00 */
[----:B------:R-:W-:Y:S02]  /*16980*/  CS2R R42, SRZ ;  /* 0x00000000002a7805 */ /* 0x000fe4000001ff00 */
[----:B------:R-:W-:Y:S01]  /*16990*/  CS2R R26, SRZ ;  /* 0x00000000001a7805 */ /* 0x000fe2000001ff00 */
[----:B------:R-:W0:Y:S01]  /*169a0*/  MUFU.EX2 R190, R190 ;  /* 0x000000be00be7308 */ /* 0x000e220000000800 */
[----:B--2---:R-:W-:-:S07]  /*169b0*/  FADD.FTZ R6, R188, R7 ;  /* 0x00000007bc067221 */ /* 0x004fce0000010000 */
[----:B------:R-:W2:Y:S01]  /*169c0*/  MUFU.EX2 R35, R35 ;  /* 0x0000002300237308 */ /* 0x000ea20000000800 */
[C---:B-1----:R-:W-:Y:S01]  /*169d0*/  FADD.FTZ R7, R31.reuse, R6 ;  /* 0x000000061f077221 */ /* 0x042fe20000010000 */
[----:B------:R-:W-:-:S06]  /*169e0*/  F2FP.F16.F32.PACK_AB R188, R31, R188 ;  /* 0x000000bc1fbc723e */ /* 0x000fcc00000000ff */
[----:B------:R-:W1:Y:S01]  /*169f0*/  MUFU.EX2 R184, R184 ;  /* 0x000000b800b87308 */ /* 0x000e620000000800 */
[----:B0-----:R-:W-:-:S07]  /*16a00*/  FADD.FTZ R6, R190, R7 ;  /* 0x00000007be067221 */ /* 0x001fce0000010000 */
[----:B------:R0:W3:Y:S01]  /*16a10*/  MUFU.EX2 R3, R75 ;  /* 0x0000004b00037308 */ /* 0x0000e20000000800 */
[C---:B--2---:R-:W-:Y:S01]  /*16a20*/  FADD.FTZ R7, R35.reuse, R6 ;  /* 0x0000000623077221 */ /* 0x044fe20000010000 */
[----:B------:R-:W-:Y:S02]  /*16a30*/  F2FP.F16.F32.PACK_AB R190, R35, R190 ;  /* 0x000000be23be723e */ /* 0x000fe400000000ff */
[----:B------:R-:W-:-:S04]  /*16a40*/  CS2R R34, SRZ ;  /* 0x0000000000227805 */ /* 0x000fc8000001ff00 */
[----:B------:R-:W-:Y:S01]  /*16a50*/  MUFU.EX2 R36, R36 ;  /* 0x0000002400247308 */ /* 0x000fe20000000800 */
[----:B-1----:R-:W-:Y:S01]  /*16a60*/  FADD.FTZ R6, R184, R7 ;  /* 0x00000007b8067221 */ /* 0x002fe20000010000 */
[----:B0-----:R-:W-:-:S06]  /*16a70*/  CS2R R74, SRZ ;  /* 0x00000000004a7805 */ /* 0x001fcc000001ff00 */
[----:B------:R-:W0:Y:S01]  /*16a80*/  MUFU.EX2 R41, R41 ;  /* 0x0000002900297308 */ /* 0x000e220000000800 */
[C---:B---3--:R-:W-:Y:S01]  /*16a90*/  FADD.FTZ R6, R3.reuse, R6 ;  /* 0x0000000603067221 */ /* 0x048fe20000010000 */
[----:B------:R-:W-:Y:S01]  /*16aa0*/  F2FP.F16.F32.PACK_AB R184, R3, R184 ;  /* 0x000000b803b8723e */ /* 0x000fe200000000ff */
[----:B------:R-:W-:-:S05]  /*16ab0*/  IMAD.MOV.U32 R3, RZ, RZ, 0x3f800000 ;  /* 0x3f800000ff037424 */ /* 0x000fca00078e00ff */
[----:B------:R-:W-:Y:S08]  /*16ac0*/  MUFU.EX2 R183, R183 ;  /* 0x000000b700b77308 */ /* 0x000ff00000000800 */
[----:B------:R1:W2:Y:S01]  /*16ad0*/  MUFU.EX2 R186, R45 ;  /* 0x0000002d00ba7308 */ /* 0x0002a20000000800 */
[----:B0-----:R-:W-:-:S07]  /*16ae0*/  FADD.FTZ R7, R41, R6 ;  /* 0x0000000629077221 */ /* 0x001fce0000010000 */
[----:B------:R-:W-:Y:S01]  /*16af0*/  MUFU.EX2 R38, R38 ;  /* 0x0000002600267308 */ /* 0x000fe20000000800 */
[----:B-1----:R-:W-:-:S07]  /*16b00*/  CS2R R44, SRZ ;  /* 0x00000000002c7805 */ /* 0x002fce000001ff00 */
[----:B------:R-:W0:Y:S01]  /*16b10*/  MUFU.EX2 R71, R71 ;  /* 0x0000004700477308 */ /* 0x000e220000000800 */
[C---:B--2---:R-:W-:Y:S01]  /*16b20*/  FADD.FTZ R6, R186.reuse, R7 ;  /* 0x00000007ba067221 */ /* 0x044fe20000010000 */
[----:B------:R-:W-:-:S06]  /*16b30*/  F2FP.F16.F32.PACK_AB R186, R186, R41 ;  /* 0x00000029baba723e */ /* 0x000fcc00000000ff */
[----:B------:R-:W-:Y:S08]  /*16b40*/  MUFU.EX2 R177, R177 ;  /* 0x000000b100b17308 */ /* 0x000ff00000000800 */
[----:B------:R1:W2:Y:S01]  /*16b50*/  MUFU.EX2 R180, R33 ;  /* 0x0000002100b47308 */ /* 0x0002a20000000800 */
[----:B0-----:R-:W-:-:S07]  /*16b60*/  FADD.FTZ R7, R71, R6 ;  /* 0x0000000647077221 */ /* 0x001fce0000010000 */
[----:B------:R-:W0:Y:S01]  /*16b70*/  MUFU.EX2 R59, R59 ;  /* 0x0000003b003b7308 */ /* 0x000e220000000800 */
[----:B-1----:R-:W-:Y:S01]  /*16b80*/  FADD.FTZ R33, R181, R8 ;  /* 0x00000008b5217221 */ /* 0x002fe20000010000 */
[----:B------:R-:W-:-:S03]  /*16b90*/  F2FP.F16.F32.PACK_AB R181, R36, R181 ;  /* 0x000000b524b5723e */ /* 0x000fc600000000ff */
[----:B------:R-:W-:-:S03]  /*16ba0*/  FADD.FTZ R8, R36, R33 ;  /* 0x0000002124087221 */ /* 0x000fc60000010000 */
[----:B------:R-:W1:Y:S01]  /*16bb0*/  MUFU.EX2 R179, R179 ;  /* 0x000000b300b37308 */ /* 0x000e620000000800 */
[----:B------:R-:W-:Y:S01]  /*16bc0*/  FADD.FTZ R33, R183, R8 ;  /* 0x00000008b7217221 */ /* 0x000fe20000010000 */
[----:B--2---:R-:W-:Y:S01]  /*16bd0*/  FADD.FTZ R6, R180, R7 ;  /* 0x00000007b4067221 */ /* 0x004fe20000010000 */
[C---:B------:R-:W-:Y:S02]  /*16be0*/  F2FP.F16.F32.PACK_AB R183, R38.reuse, R183 ;  /* 0x000000b726b7723e */ /* 0x040fe400000000ff */
[----:B------:R-:W-:Y:S01]  /*16bf0*/  FADD.FTZ R8, R38, R33 ;  /* 0x0000002126087221 */ /* 0x000fe20000010000 */
[----:B------:R-:W-:Y:S02]  /*16c00*/  F2FP.F16.F32.PACK_AB R180, R180, R71 ;  /* 0x00000047b4b4723e */ /* 0x000fe400000000ff */
[----:B------:R-:W-:Y:S01]  /*16c10*/  CS2R R70, SRZ ;  /* 0x0000000000467805 */ /* 0x000fe2000001ff00 */
[----:B------:R2:W3:Y:S01]  /*16c20*/  MUFU.EX2 R182, R37 ;  /* 0x0000002500b67308 */ /* 0x0004e20000000800 */
[----:B------:R-:W-:Y:S01]  /*16c30*/  FADD.FTZ R33, R177, R8 ;  /* 0x00000008b1217221 */ /* 0x000fe20000010000 */
[----:B0-----:R-:W-:Y:S01]  /*16c40*/  FADD.FTZ R7, R59, R6 ;  /* 0x000000063b077221 */ /* 0x001fe20000010000 */
[----:B------:R-:W-:-:S02]  /*16c50*/  F2FP.F16.F32.PACK_AB R177, R40, R177 ;  /* 0x000000b128b1723e */ /* 0x000fc400000000ff */
[----:B------:R-:W-:Y:S01]  /*16c60*/  CS2R R38, SRZ ;  /* 0x0000000000267805 */ /* 0x000fe2000001ff00 */
[----:B------:R-:W-:Y:S01]  /*16c70*/  FADD.FTZ R8, R40, R33 ;  /* 0x0000002128087221 */ /* 0x000fe20000010000 */
[----:B------:R-:W-:Y:S01]  /*16c80*/  CS2R R40, SRZ ;  /* 0x0000000000287805 */ /* 0x000fe2000001ff00 */
[----:B------:R-:W0:Y:S02]  /*16c90*/  MUFU.EX2 R63, R63 ;  /* 0x0000003f003f7308 */ /* 0x000e240000000800 */
[----:B-1----:R-:W-:Y:S01]  /*16ca0*/  FADD.FTZ R33, R179, R8 ;  /* 0x00000008b3217221 */ /* 0x002fe20000010000 */
[----:B--2---:R-:W-:-:S05]  /*16cb0*/  CS2R R36, SRZ ;  /* 0x0000000000247805 */ /* 0x004fca000001ff00 */
[----:B------:R1:W2:Y:S01]  /*16cc0*/  MUFU.EX2 R176, R25 ;  /* 0x0000001900b07308 */ /* 0x0002a20000000800 */
[C---:B---3--:R-:W-:Y:S01]  /*16cd0*/  FADD.FTZ R8, R182.reuse, R7 ;  /* 0x00000007b6087221 */ /* 0x048fe20000010000 */
[----:B------:R-:W-:Y:S02]  /*16ce0*/  F2FP.F16.F32.PACK_AB R182, R182, R59 ;  /* 0x0000003bb6b6723e */ /* 0x000fe400000000ff */
[----:B------:R-:W-:-:S04]  /*16cf0*/  CS2R R58, SRZ ;  /* 0x00000000003a7805 */ /* 0x000fc8000001ff00 */
[----:B------:R-:W3:Y:S01]  /*16d00*/  MUFU.EX2 R95, R95 ;  /* 0x0000005f005f7308 */ /* 0x000ee20000000800 */
[----:B0-----:R-:W-:Y:S01]  /*16d10*/  FADD.FTZ R7, R63, R8 ;  /* 0x000000083f077221 */ /* 0x001fe20000010000 */
[----:B-1----:R-:W-:-:S06]  /*16d20*/  CS2R R24, SRZ ;  /* 0x0000000000187805 */ /* 0x002fcc000001ff00 */
[----:B------:R0:W1:Y:S01]  /*16d30*/  MUFU.EX2 R178, R29 ;  /* 0x0000001d00b27308 */ /* 0x0000620000000800 */
[C---:B--2---:R-:W-:Y:S01]  /*16d40*/  FADD.FTZ R8, R176.reuse, R7 ;  /* 0x00000007b0087221 */ /* 0x044fe20000010000 */
[----:B------:R-:W-:Y:S02]  /*16d50*/  F2FP.F16.F32.PACK_AB R176, R176, R63 ;  /* 0x0000003fb0b0723e */ /* 0x000fe400000000ff */
[----:B------:R-:W-:-:S04]  /*16d60*/  CS2R R62, SRZ ;  /* 0x00000000003e7805 */ /* 0x000fc8000001ff00 */
[----:B------:R-:W2:Y:S01]  /*16d70*/  MUFU.EX2 R30, R30 ;  /* 0x0000001e001e7308 */ /* 0x000ea20000000800 */
[----:B---3--:R-:W-:Y:S01]  /*16d80*/  FADD.FTZ R7, R95, R8 ;  /* 0x000000085f077221 */ /* 0x008fe20000010000 */
[----:B0-----:R-:W-:-:S03]  /*16d90*/  CS2R R28, SRZ ;  /* 0x00000000001c7805 */ /* 0x001fc6000001ff00 */
[C---:B-1----:R-:W-:Y:S01]  /*16da0*/  FADD.FTZ R7, R178.reuse, R7 ;  /* 0x00000007b2077221 */ /* 0x042fe20000010000 */
[----:B------:R-:W-:Y:S02]  /*16db0*/  F2FP.F16.F32.PACK_AB R178, R178, R95 ;  /* 0x0000005fb2b2723e */ /* 0x000fe400000000ff */
[----:B------:R-:W-:Y:S01]  /*16dc0*/  CS2R R94, SRZ ;  /* 0x00000000005e7805 */ /* 0x000fe2000001ff00 */
[C---:B--2---:R-:W-:Y:S01]  /*16dd0*/  FADD.FTZ R6, R30.reuse, R33 ;  /* 0x000000211e067221 */ /* 0x044fe20000010000 */
[----:B------:R-:W-:Y:S02]  /*16de0*/  F2FP.F16.F32.PACK_AB R179, R30, R179 ;  /* 0x000000b31eb3723e */ /* 0x000fe400000000ff */
[----:B------:R-:W-:Y:S02]  /*16df0*/  CS2R R32, SRZ ;  /* 0x0000000000207805 */ /* 0x000fe4000001ff00 */
[----:B------:R-:W-:Y:S01]  /*16e00*/  CS2R R30, SRZ ;  /* 0x00000000001e7805 */ /* 0x000fe2000001ff00 */
[----:B------:R-:W-:Y:S06]  /*16e10*/  @!P3 BRA `(.L_x_6359) ;  /* 0x000000540070b947 */ /* 0x000fec0003800000 */
[----:B------:R-:W-:Y:S01]  /*16e20*/  BSSY B1, `(.L_x_6359) ;  /* 0x000055b000017945 */ /* 0x000fe20003800000 */
[----:B------:R-:W-:Y:S01]  /*16e30*/  IMAD.MOV.U32 R8, RZ, RZ, R4 ;  /* 0x000000ffff087224 */ /* 0x000fe200078e0004 */
[----:B------:R-:W-:Y:S01]  /*16e40*/  MOV R11, R208 ;  /* 0x000000d0000b7202 */ /* 0x000fe20000000f00 */
[----:B------:R-:W-:Y:S02]  /*16e50*/  IMAD.MOV.U32 R9, RZ, RZ, R5 ;  /* 0x000000ffff097224 */ /* 0x000fe400078e0005 */
[----:B------:R-:W-:Y:S02]  /*16e60*/  IMAD.MOV.U32 R12, RZ, RZ, R205 ;  /* 0x000000ffff0c7224 */ /* 0x000fe400078e00cd */
[----:B------:R-:W-:Y:S02]  /*16e70*/  IMAD.MOV.U32 R3, RZ, RZ, 0x3f800000 ;  /* 0x3f800000ff037424 */ /* 0x000fe400078e00ff */
[----:B------:R-:W-:-:S07]  /*16e80*/  IMAD.MOV.U32 R119, RZ, RZ, RZ ;  /* 0x000000ffff777224 */ /* 0x000fce00078e00ff */
.L_x_6370:
[----:B------:R-:W-:-:S05]  /*16e90*/  VIADD R0, R12, 0x1 ;  /* 0x000000010c007836 */ /* 0x000fca0000000000 */
[----:B------:R-:W-:-:S04]  /*16ea0*/  ISETP.NE.AND P3, PT, R0, 0x2, PT ;  /* 0x000000020000780c */ /* 0x000fc80003f65270 */
[----:B------:R-:W-:Y:S02]  /*16eb0*/  SEL R208, RZ, 0x1, P3 ;  /* 0x00000001ffd07807 */ /* 0x000fe40001800000 */
[----:B------:R-:W-:Y:S02]  /*16ec0*/  SEL R205, R0, RZ, P3 ;  /* 0x000000ff00cd7207 */ /* 0x000fe40001800000 */
[----:B------:R-:W-:Y:S01]  /*16ed0*/  LOP3.LUT R208, R11, R208, RZ, 0x3c, !PT ;  /* 0x000000d00bd07212 */ /* 0x000fe200078e3cff */
[----:B------:R-:W-:Y:S06]  /*16ee0*/  @!P0 BRA `(.L_x_6360) ;  /* 0x0000000000048947 */ /* 0x000fec0003800000 */
[----:B------:R-:W-:Y:S01]  /*16ef0*/  BPT.TRAP 0x1 ;  /* 0x000000040000795c */ /* 0x000fe20000300000 */
.L_x_6360:
[----:B------:R-:W-:Y:S01]  /*16f00*/  IMAD R13, R205, 0x8, R16 ;  /* 0x00000008cd0d7824 */ /* 0x000fe200078e0210 */
[----:B------:R-:W-:-:S04]  /*16f10*/  SHF.L.U32 R4, R208, 0x1f, RZ ;  /* 0x0000001fd0047819 */ /* 0x000fc800000006ff */
[----:B------:R0:W1:Y:S01]  /*16f20*/  SYNCS.PHASECHK.TRANS64.TRYWAIT P3, [R13+URZ+0x36830], R4 ;  /* 0x036830040d0075a7 */ /* 0x000062000806017f */
[----:B------:R-:W-:Y:S05]  /*16f30*/  @!P0 BRA `(.L_x_6361) ;  /* 0x0000000000048947 */ /* 0x000fea0003800000 */
[----:B------:R-:W-:Y:S01]  /*16f40*/  BPT.TRAP 0x1 ;  /* 0x000000040000795c */ /* 0x000fe20000300000 */
.L_x_6361:
[----:B------:R-:W-:Y:S01]  /*16f50*/  IMAD R0, R205, 0xa80, R219 ;  /* 0x00000a80cd007824 */ /* 0x000fe200078e02db */
[----:B------:R-:W-:Y:S03]  /*16f60*/  BSSY B2, `(.L_x_6362) ;  /* 0x0000006000027945 */ /* 0x000fe60003800000 */
[C---:B------:R-:W-:Y:S01]  /*16f70*/  VIADD R120, R0.reuse, 0x100 ;  /* 0x0000010000787836 */ /* 0x040fe20000000000 */
[----:B------:R-:W-:Y:S01]  /*16f80*/  IADD3 R20, R0, 0x80, RZ ;  /* 0x0000008000147810 */ /* 0x000fe20007ffe0ff */
[----:B-1----:R-:W-:Y:S06]  /*16f90*/  @P3 BRA `(.L_x_6363) ;  /* 0x0000000000083947 */ /* 0x002fec0003800000 */
[----:B------:R-:W1:Y:S02]  /*16fa0*/  SYNCS.PHASECHK.TRANS64.TRYWAIT P3, [R13+URZ+0x36830], R4 ;  /* 0x036830040d0075a7 */ /* 0x000e64000806017f */
[----:B-1----:R-:W-:Y:S05]  /*16fb0*/  @!P3 BRA `(.L_x_6364) ;  /* 0x00000168004cb947 */ /* 0x002fea0003800000 */
.L_x_6363:
[----:B------:R-:W-:Y:S05]  /*16fc0*/  BSYNC B2 ;  /* 0x0000000000027941 */ /* 0x000fea0003800000 */
.L_x_6362:
[----:B------:R-:W2:Y:S04]  /*16fd0*/  LDL.64 R14, [R1+0x30] ;  /* 0x00003000010e7983 */ /* 0x000ea80000100a00 */
[----:B------:R-:W3:Y:S01]  /*16fe0*/  LDL.64 R122, [R1+0x38] ;  /* 0x00003800017a7983 */ /* 0x000ee20000100a00 */
[----:B------:R-:W-:Y:S01]  /*16ff0*/  WARPGROUP.ARRIVE ;  /* 0x00000000000079c5 */ /* 0x000fe20000000000 */
[----:B------:R-:W-:Y:S01]  /*17000*/  IMAD.MOV.U32 R21, RZ, RZ, 0x40000040 ;  /* 0x40000040ff157424 */ /* 0x000fe200078e00ff */
[----:B------:R-:W-:-:S04]  /*17010*/  R2UR UR6, R20 ;  /* 0x00000000140672ca */ /* 0x000fc800000e0000 */
[C---:B------:R-:W-:Y:S02]  /*17020*/  R2UR UR7, R21.reuse ;  /* 0x00000000150772ca */ /* 0x040fe400000e0000 */
[----:B------:R-:W-:Y:S02]  /*17030*/  MOV R20, R120 ;  /* 0x0000007800147202 */ /* 0x000fe40000000f00 */
[C---:B------:R-:W-:Y:S02]  /*17040*/  R2UR UR19, R21.reuse ;  /* 0x00000000151372ca */ /* 0x040fe400000e0000 */
        /* <DEDUP_REMOVED lines=36> */
[----:B------:R-:W-:Y:S01]  /*17290*/  VIADD R120, R0, 0x280 ;  /* 0x0000028000787836 */ /* 0x000fe20000000000 */
[----:B------:R-:W-:Y:S02]  /*172a0*/  WARPGROUP.DEPBAR.LE gsb0, 0x0 ;  /* 0x00008000000079c5 */ /* 0x000fe40000010000 */
[----:B------:R-:W-:-:S06]  /*172b0*/  WARPGROUP.ARRIVE ;  /* 0x00000000000079c5 */ /* 0x000fcc0000000000 */
[----:B------:R-:W-:Y:S01]  /*172c0*/  HGMMA.64x16x16.F32 R136, gdesc[UR12], RZ, !UPT, gsb0 ;  /* 0x002000000c8879f0 */ /* 0x000fe2000c0008ff */
[----:B------:R-:W-:Y:S01]  /*172d0*/  IMAD.MOV.U32 R121, RZ, RZ, 0x40000040 ;  /* 0x40000040ff797424 */ /* 0x000fe200078e00ff */
[----:B------:R-:W-:-:S04]  /*172e0*/  R2UR UR10, R120 ;  /* 0x00000000780a72ca */ /* 0x000fc800000e0000 */
[----:B------:R-:W-:Y:S01]  /*172f0*/  R2UR UR11, R121 ;  /* 0x00000000790b72ca */ /* 0x000fe200000e0000 */
[----:B------:R-:W-:Y:S01]  /*17300*/  UMOV UR8, UR28 ;  /* 0x0000001c00087c82 */ /* 0x000fe20008000000 */
[----:B------:R-:W-:Y:S01]  /*17310*/  UMOV UR9, UR29 ;  /* 0x0000001d00097c82 */ /* 0x000fe20008000000 */
[----:B------:R-:W-:Y:S02]  /*17320*/  WARPGROUP.DEPBAR.LE gsb0, 0x0 ;  /* 0x00008000000079c5 */ /* 0x000fe40000010000 */
[----:B------:R-:W-:-:S08]  /*17330*/  WARPGROUP.ARRIVE ;  /* 0x00000000000079c5 */ /* 0x000fd00000000000 */
[----:B------:R-:W-:Y:S01]  /*17340*/  HGMMA.64x16x16.F32 R128, gdesc[UR8], RZ, !UPT, gsb0 ;  /* 0x00200000088079f0 */ /* 0x000fe2000c0008ff */
[C---:B------:R-:W-:Y:S01]  /*17350*/  VIADD R14, R0.reuse, 0x300 ;  /* 0x00000300000e7836 */ /* 0x040fe20000000000 */
[----:B------:R-:W-:Y:S01]  /*17360*/  MOV R121, 0x40000040 ;  /* 0x4000004000797802 */ /* 0x000fe20000000f00 */
[----:B------:R-:W-:Y:S01]  /*17370*/  VIADD R120, R0, 0x182 ;  /* 0x0000018200787836 */ /* 0x000fe20000000000 */
        /* <DEDUP_REMOVED lines=62> */
[----:B------:R-:W-:Y:S01]  /*17760*/  MOV R5, UR45 ;  /* 0x0000002d00057c02 */ /* 0x000fe20008000f00 */
[----:B------:R-:W-:Y:S02]  /*17770*/  WARPGROUP.DEPBAR.LE gsb0, 0x0 ;  /* 0x00008000000079c5 */ /* 0x000fe40000010000 */
[----:B------:R-:W-:Y:S01]  /*17780*/  WARPGROUP.ARRIVE ;  /* 0x00000000000079c5 */ /* 0x000fe20000000000 */
[----:B01----:R-:W-:Y:S01]  /*17790*/  MOV R4, UR44 ;  /* 0x0000002c00047c02 */ /* 0x003fe20008000f00 */
[----:B------:R-:W-:Y:S01]  /*177a0*/  VIADD R14, R0, 0x4 ;  /* 0x00000004000e7836 */ /* 0x000fe20000000000 */
[----:B------:R-:W-:Y:S01]  /*177b0*/  UMOV UR12, UR38 ;  /* 0x00000026000c7c82 */ /* 0x000fe20008000000 */
[----:B------:R-:W-:Y:S01]  /*177c0*/  IMAD.MOV.U32 R15, RZ, RZ, 0x40000040 ;  /* 0x40000040ff0f7424 */ /* 0x000fe200078e00ff */
[----:B------:R-:W-:-:S02]  /*177d0*/  UMOV UR13, UR39 ;  /* 0x00000027000d7c82 */ /* 0x000fc40008000000 */
[----:B------:R-:W-:Y:S01]  /*177e0*/  HGMMA.64x16x16.F32 R128, gdesc[UR16], R128, gsb0 ;  /* 0x00200000108079f0 */ /* 0x000fe20008000880 */
[----:B------:R-:W-:Y:S01]  /*177f0*/  UMOV UR44, UR42 ;  /* 0x0000002a002c7c82 */ /* 0x000fe20008000000 */
[----:B------:R-:W-:Y:S01]  /*17800*/  UMOV UR45, UR43 ;  /* 0x0000002b002d7c82 */ /* 0x000fe20008000000 */
[----:B------:R-:W-:Y:S01]  /*17810*/  UMOV UR8, UR38 ;  /* 0x0000002600087c82 */ /* 0x000fe20008000000 */
[----:B------:R-:W-:Y:S01]  /*17820*/  UMOV UR9, UR39 ;  /* 0x0000002700097c82 */ /* 0x000fe20008000000 */
[----:B------:R-:W2:Y:S01]  /*17830*/  LDL.64 R20, [R1+0x20] ;  /* 0x0000200001147983 */ /* 0x000ea20000100a00 */
[----:B------:R-:W-:Y:S02]  /*17840*/  WARPGROUP.DEPBAR.LE gsb0, 0x0 ;  /* 0x00008000000079c5 */ /* 0x000fe40000010000 */
        /* <DEDUP_REMOVED lines=730> */
.L_x_6365:
[----:B------:R-:W-:Y:S01]  /*1a5f0*/  SHF.L.U32 R0, R11, 0x1f, RZ ;  /* 0x0000001f0b007819 */ /* 0x000fe200000006ff */
[----:B------:R-:W-:-:S04]  /*1a600*/  IMAD R11, R12, 0x8, R16 ;  /* 0x000000080c0b7824 */ /* 0x000fc800078e0210 */
[----:B------:R0:W1:Y:S01]  /*1a610*/  SYNCS.PHASECHK.TRANS64.TRYWAIT P3, [R11+URZ+0x36850], R0 ;  /* 0x036850000b0075a7 */ /* 0x000062000806017f */
[----:B------:R-:W-:Y:S05]  /*1a620*/  @!P0 BRA `(.L_x_6366) ;  /* 0x0000000000048947 */ /* 0x000fea0003800000 */
[----:B------:R-:W-:Y:S01]  /*1a630*/  BPT.TRAP 0x1 ;  /* 0x000000040000795c */ /* 0x000fe20000300000 */
.L_x_6366:
[----:B------:R-:W-:Y:S04]  /*1a640*/  BSSY B2, `(.L_x_6367) ;  /* 0x0000004000027945 */ /* 0x000fe80003800000 */
[----:B-1----:R-:W-:Y:S05]  /*1a650*/  @P3 BRA `(.L_x_6368) ;  /* 0x0000000000083947 */ /* 0x002fea0003800000 */
[----:B------:R-:W1:Y:S02]  /*1a660*/  SYNCS.PHASECHK.TRANS64.TRYWAIT P3, [R11+URZ+0x36850], R0 ;  /* 0x036850000b0075a7 */ /* 0x000e64000806017f */
[----:B-1----:R-:W-:Y:S05]  /*1a670*/  @!P3 BRA `(.L_x_6369) ;  /* 0x0000013000b0b947 */ /* 0x002fea0003800000 */
.L_x_6368:
[----:B------:R-:W-:Y:S05]  /*1a680*/  BSYNC B2 ;  /* 0x0000000000027941 */ /* 0x000fea0003800000 */
.L_x_6367:
[----:B01----:R-:W-:Y:S01]  /*1a690*/  VIADD R0, R16, 0x400 ;  /* 0x0000040010007836 */ /* 0x003fe20000000000 */
[----:B------:R-:W-:Y:S01]  /*1a6a0*/  WARPGROUP.ARRIVE ;  /* 0x00000000000079c5 */ /* 0x000fe20000000000 */
[----:B------:R-:W-:Y:S01]  /*1a6b0*/  IMAD.MOV.U32 R3, RZ, RZ, 0x40000040 ;  /* 0x40000040ff037424 */ /* 0x000fe200078e00ff */
[----:B------:R-:W-:Y:S01]  /*1a6c0*/  ULDC UR4, c[0x0][0x988] ;  /* 0x0002620000047ab9 */ /* 0x000fe20000000800 */
[----:B------:R-:W-:Y:S01]  /*1a6d0*/  IMAD.MOV.U32 R5, RZ, RZ, 0x40000040 ;  /* 0x40000040ff057424 */ /* 0x000fe200078e00ff */
[----:B------:R-:W-:Y:S01]  /*1a6e0*/  SHF.R.U32.HI R0, RZ, 0x4, R0 ;  /* 0x00000004ff007819 */ /* 0x000fe20000011600 */
[----:B------:R-:W-:Y:S01]  /*1a6f0*/  @!P1 VIADD R11, R11, 0x36860 ;  /* 0x000368600b0b9836 */ /* 0x000fe20000000000 */
[----:B------:R-:W-:Y:S02]  /*1a700*/  R2UR UR7, R3 ;  /* 0x00000000030772ca */ /* 0x000fe400000e0000 */
[----:B------:R-:W-:Y:S01]  /*1a710*/  LOP3.LUT R0, R0, 0x3fff, RZ, 0xc0, !PT ;  /* 0x00003fff00007812 */ /* 0x000fe200078ec0ff */
[----:B------:R-:W0:Y:S01]  /*1a720*/  @P2 LDC R3, c[0x0][0x450] ;  /* 0x00011400ff032b82 */ /* 0x000e220000000800 */
[----:B------:R-:W-:-:S02]  /*1a730*/  @!P1 IADD3 R13, R13, 0x36840, RZ ;  /* 0x000368400d0d9810 */ /* 0x000fc40007ffe0ff */
[----:B------:R-:W-:Y:S02]  /*1a740*/  LOP3.LUT R0, R0, 0x3800000, RZ, 0xfc, !PT ;  /* 0x0380000000007812 */ /* 0x000fe400078efcff */
[----:B------:R-:W-:Y:S02]  /*1a750*/  @!P1 PRMT R13, RZ, 0x654, R13 ;  /* 0x00000654ff0d9816 */ /* 0x000fe4000000000d */
[----:B------:R-:W-:Y:S01]  /*1a760*/  @!P1 PRMT R11, RZ, 0x654, R11 ;  /* 0x00000654ff0b9816 */ /* 0x000fe2000000000b */
[----:B------:R-:W-:Y:S02]  /*1a770*/  IMAD R2, R12, 0xa80, R0 ;  /* 0x00000a800c027824 */ /* 0x000fe400078e0200 */
[----:B------:R-:W1:Y:S03]  /*1a780*/  @P2 LDC R0, c[0x0][0x44c] ;  /* 0x00011300ff002b82 */ /* 0x000e660000000800 */
[----:B------:R-:W-:-:S02]  /*1a790*/  R2UR UR6, R2 ;  /* 0x00000000020672ca */ /* 0x000fc400000e0000 */
[----:B------:R-:W-:-:S11]  /*1a7a0*/  IADD3 R4, R2, 0x80, RZ ;  /* 0x0000008002047810 */ /* 0x000fd60007ffe0ff */
        /* <DEDUP_REMOVED lines=16> */
[----:B------:R-:W-:Y:S02]  /*1a8b0*/  R2UR UR7, R5 ;  /* 0x00000000050772ca */ /* 0x000fe400000e0000 */
[----:B------:R-:W-:-:S05]  /*1a8c0*/  IADD3 R4, R228, R222, RZ ;  /* 0x000000dee4047210 */ /* 0x000fca0007ffe0ff */
[----:B-1----:R-:W-:-:S04]  /*1a8d0*/  @P2 IMAD.HI.U32 R5, R4, R0, RZ ;  /* 0x0000000004052227 */ /* 0x002fc800078e00ff */
[----:B------:R-:W-:Y:S01]  /*1a8e0*/  IMAD.MOV.U32 R0, RZ, RZ, R4 ;  /* 0x000000ffff007224 */ /* 0x000fe200078e0004 */
[----:B0-----:R-:W-:Y:S01]  /*1a8f0*/  @P2 SHF.R.U32.HI R0, RZ, R3, R5 ;  /* 0x00000003ff002219 */ /* 0x001fe20000011605 */
[----:B------:R-:W-:Y:S02]  /*1a900*/  VIADD R4, R2, 0x200 ;  /* 0x0000020002047836 */ /* 0x000fe40000000000 */
[----:B------:R-:W-:Y:S02]  /*1a910*/  IMAD.MOV.U32 R3, RZ, RZ, -0x70 ;  /* 0xffffff90ff037424 */ /* 0x000fe400078e00ff */
[----:B------:R-:W-:Y:S02]  /*1a920*/  IMAD.MOV.U32 R5, RZ, RZ, 0x40000040 ;  /* 0x40000040ff057424 */ /* 0x000fe400078e00ff */
[----:B------:R-:W-:-:S04]  /*1a930*/  IMAD R3, R10, R3, 0x1 ;  /* 0x000000010a037424 */ /* 0x000fc800078e0203 */
[----:B------:R-:W-:-:S05]  /*1a940*/  IMAD R3, R227, -0x2, R3 ;  /* 0xfffffffee3037824 */ /* 0x000fca00078e0203 */
[----:B------:R-:W-:Y:S01]  /*1a950*/  IADD3 R3, -R224, R3, R225 ;  /* 0x00000003e0037210 */ /* 0x000fe20007ffe1e1 */
[----:B------:R-:W-:Y:S02]  /*1a960*/  WARPGROUP.DEPBAR.LE gsb0, 0x0 ;  /* 0x00008000000079c5 */ /* 0x000fe40000010000 */
[----:B------:R-:W-:-:S06]  /*1a970*/  WARPGROUP.ARRIVE ;  /* 0x00000000000079c5 */ /* 0x000fcc0000000000 */
[----:B------:R-:W-:Y:S01]  /*1a980*/  HGMMA.64x192x16.F32 R24, R188, gdesc[UR4].tnspB, R24, gsb0 ;  /* 0x42e00004bc187df0 */ /* 0x000fe20008000818 */
[----:B------:R-:W-:Y:S02]  /*1a990*/  R2UR UR6, R4 ;  /* 0x00000000040672ca */ /* 0x000fe400000e0000 */
[----:B------:R-:W0:Y:S01]  /*1a9a0*/  SHFL.IDX PT, R4, R0, RZ, 0x1c1f ;  /* 0x001c1fff00047589 */ /* 0x000e2200000e0000 */
[----:B------:R-:W-:Y:S01]  /*1a9b0*/  R2UR UR7, R5 ;  /* 0x00000000050772ca */ /* 0x000fe200000e0000 */
[----:B0-----:R-:W-:-:S05]  /*1a9c0*/  IMAD.IADD R4, R3, 0x1, R4 ;  /* 0x0000000103047824 */ /* 0x001fca00078e0204 */
        /* <DEDUP_REMOVED lines=78> */
[----:B------:R-:W-:Y:S02]  /*1aeb0*/  FSEL R124, R124, -INF , P6 ;  /* 0xff8000007c7c7808 */ /* 0x000fe40003000000 */
[----:B------:R-:W-:Y:S02]  /*1aec0*/  FMNMX.FTZ R5, R121, R5, !PT ;  /* 0x0000000579057209 */ /* 0x000fe40007810000 */
[----:B------:R-:W-:Y:S02]  /*1aed0*/  ISETP.GT.AND P5, PT, R4, 0x69, PT ;  /* 0x000000690400780c */ /* 0x000fe40003fa4270 */
[----:B------:R-:W-:Y:S02]  /*1aee0*/  FMNMX.FTZ R5, R124, R5, !PT ;  /* 0x000000057c057209 */ /* 0x000fe40007810000 */
[----:B------:R-:W-:Y:S02]  /*1aef0*/  FSEL R125, R125, -INF , P5 ;  /* 0xff8000007d7d7808 */ /* 0x000fe40002800000 */
[----:B------:R-:W-:-:S02]  /*1af00*/  IADD3 R4, R2, 0x280, RZ ;  /* 0x0000028002047810 */ /* 0x000fc40007ffe0ff */
[----:B------:R-:W-:Y:S02]  /*1af10*/  FMNMX.FTZ R12, R125, R5, !PT ;  /* 0x000000057d0c7209 */ /* 0x000fe40007810000 */
[----:B------:R-:W0:Y:S01]  /*1af20*/  SHFL.IDX PT, R5, R0, 0x1, 0x1c1f ;  /* 0x003c1f0000057f89 */ /* 0x000e2200000e0000 */
[----:B------:R-:W-:Y:S02]  /*1af30*/  WARPGROUP.DEPBAR.LE gsb0, 0x0 ;  /* 0x00008000000079c5 */ /* 0x000fe40000010000 */
[----:B------:R-:W-:Y:S01]  /*1af40*/  WARPGROUP.ARRIVE ;  /* 0x00000000000079c5 */ /* 0x000fe20000000000 */
[----:B------:R-:W1:Y:S05]  /*1af50*/  SHFL.BFLY PT, R0, R12, 0x2, 0x1f ;  /* 0x0c401f000c007f89 */ /* 0x000e6a00000e0000 */
[----:B------:R-:W-:Y:S01]  /*1af60*/  HGMMA.64x192x16.F32 R24, R184, gdesc[UR4].tnspB, R24, gsb0 ;  /* 0x42e00004b8187df0 */ /* 0x000fe20008000818 */
[----:B------:R-:W-:Y:S01]  /*1af70*/  R2UR UR6, R4 ;  /* 0x00000000040672ca */ /* 0x000fe200000e0000 */
[----:B0-----:R-:W-:-:S02]  /*1af80*/  IMAD.IADD R3, R3, 0x1, R5 ;  /* 0x0000000103037824 */ /* 0x001fc400078e0205 */
[----:B------:R-:W-:-:S03]  /*1af90*/  IMAD.MOV.U32 R5, RZ, RZ, 0x40000040 ;  /* 0x40000040ff057424 */ /* 0x000fc600078e00ff */
[C---:B------:R-:W-:Y:S02]  /*1afa0*/  ISETP.GT.AND P6, PT, R3.reuse, 0x9, PT ;  /* 0x000000090300780c */ /* 0x040fe40003fc4270 */
[----:B------:R-:W-:Y:S02]  /*1afb0*/  ISETP.GT.AND P4, PT, R3, 0x1, PT ;  /* 0x000000010300780c */ /* 0x000fe40003f84270 */
[----:B------:R-:W-:Y:S02]  /*1afc0*/  FSEL R175, R175, -INF , P6 ;  /* 0xff800000afaf7808 */ /* 0x000fe40003000000 */
[C---:B------:R-:W-:Y:S02]  /*1afd0*/  ISETP.GT.AND P6, PT, R3.reuse, 0x19, PT ;  /* 0x000000190300780c */ /* 0x040fe40003fc4270 */
[----:B------:R-:W-:Y:S02]  /*1afe0*/  ISETP.GT.AND P5, PT, R3, 0x8, PT ;  /* 0x000000080300780c */ /* 0x000fe40003fa4270 */
[----:B------:R-:W-:-:S02]  /*1aff0*/  FSEL R167, R167, -INF , P6 ;  /* 0xff800000a7a77808 */ /* 0x000fc40003000000 */
[----:B------:R-:W-:Y:S02]  /*1b000*/  ISETP.GT.AND P6, PT, R3, 0x29, PT ;  /* 0x000000290300780c */ /* 0x000fe40003fc4270 */
[----:B------:R-:W-:Y:S02]  /*1b010*/  FSEL R171, R171, -INF , P4 ;  /* 0xff800000abab7808 */ /* 0x000fe40002000000 */
[----:B------:R-:W-:Y:S02]  /*1b020*/  FSEL R174, R174, -INF , P5 ;  /* 0xff800000aeae7808 */ /* 0x000fe40002800000 */
[----:B------:R-:W-:Y:S02]  /*1b030*/  FSEL R159, R159, -INF , P6 ;  /* 0xff8000009f9f7808 */ /* 0x000fe40003000000 */
[C---:B------:R-:W-:Y:S02]  /*1b040*/  ISETP.GT.AND P4, PT, R3.reuse, 0x11, PT ;  /* 0x000000110300780c */ /* 0x040fe40003f84270 */
[----:B------:R-:W-:-:S02]  /*1b050*/  ISETP.GT.AND P5, PT, R3, 0x18, PT ;  /* 0x000000180300780c */ /* 0x000fc40003fa4270 */
[----:B------:R-:W-:Y:S02]  /*1b060*/  ISETP.GT.AND P6, PT, R3, 0x39, PT ;  /* 0x000000390300780c */ /* 0x000fe40003fc4270 */
[----:B------:R-:W-:Y:S02]  /*1b070*/  FSEL R163, R163, -INF , P4 ;  /* 0xff800000a3a37808 */ /* 0x000fe40002000000 */
[----:B------:R-:W-:Y:S02]  /*1b080*/  FSEL R166, R166, -INF , P5 ;  /* 0xff800000a6a67808 */ /* 0x000fe40002800000 */
[----:B------:R-:W-:Y:S02]  /*1b090*/  FSEL R151, R151, -INF , P6 ;  /* 0xff80000097977808 */ /* 0x000fe40003000000 */
[C---:B------:R-:W-:Y:S02]  /*1b0a0*/  ISETP.GT.AND P3, PT, R3.reuse, RZ, PT ;  /* 0x000000ff0300720c */ /* 0x040fe40003f64270 */
[----:B------:R-:W-:-:S02]  /*1b0b0*/  ISETP.GT.AND P4, PT, R3, 0x21, PT ;  /* 0x000000210300780c */ /* 0x000fc40003f84270 */
[C---:B------:R-:W-:Y:S02]  /*1b0c0*/  ISETP.GT.AND P5, PT, R3.reuse, 0x28, PT ;  /* 0x000000280300780c */ /* 0x040fe40003fa4270 */
[----:B------:R-:W-:Y:S02]  /*1b0d0*/  ISETP.GT.AND P6, PT, R3, 0x49, PT ;  /* 0x000000490300780c */ /* 0x000fe40003fc4270 */
[----:B------:R-:W-:Y:S02]  /*1b0e0*/  FSEL R170, R170, -INF , P3 ;  /* 0xff800000aaaa7808 */ /* 0x000fe40001800000 */
[----:B------:R-:W-:Y:S02]  /*1b0f0*/  FSEL R155, R155, -INF , P4 ;  /* 0xff8000009b9b7808 */ /* 0x000fe40002000000 */
[----:B------:R-:W-:Y:S02]  /*1b100*/  FSEL R158, R158, -INF , P5 ;  /* 0xff8000009e9e7808 */ /* 0x000fe40002800000 */
[----:B------:R-:W-:-:S02]  /*1b110*/  FSEL R143, R143, -INF , P6 ;  /* 0xff8000008f8f7808 */ /* 0x000fc40003000000 */
[C---:B------:R-:W-:Y:S02]  /*1b120*/  ISETP.GT.AND P3, PT, R3.reuse, 0x10, PT ;  /* 0x000000100300780c */ /* 0x040fe40003f64270 */
[C---:B------:R-:W-:Y:S02]  /*1b130*/  ISETP.GT.AND P4, PT, R3.reuse, 0x31, PT ;  /* 0x000000310300780c */ /* 0x040fe40003f84270 */
[C---:B------:R-:W-:Y:S02]  /*1b140*/  ISETP.GT.AND P5, PT, R3.reuse, 0x38, PT ;  /* 0x000000380300780c */ /* 0x040fe40003fa4270 */
[----:B------:R-:W-:Y:S02]  /*1b150*/  ISETP.GT.AND P6, PT, R3, 0x50, PT ;  /* 0x000000500300780c */ /* 0x000fe40003fc4270 */
[----:B------:R-:W-:Y:S02]  /*1b160*/  FSEL R162, R162, -INF , P3 ;  /* 0xff800000a2a27808 */ /* 0x000fe40001800000 */
[----:B------:R-:W-:-:S02]  /*1b170*/  FSEL R147, R147, -INF , P4 ;  /* 0xff80000093937808 */ /* 0x000fc40002000000 */
[----:B------:R-:W-:Y:S02]  /*1b180*/  FSEL R150, R150, -INF , P5 ;  /* 0xff80000096967808 */ /* 0x000fe40002800000 */
[----:B------:R-:W-:Y:S02]  /*1b190*/  FSEL R130, R130, -INF , P6 ;  /* 0xff80000082827808 */ /* 0x000fe40003000000 */
[C---:B------:R-:W-:Y:S02]  /*1b1a0*/  ISETP.GT.AND P3, PT, R3.reuse, 0x20, PT ;  /* 0x000000200300780c */ /* 0x040fe40003f64270 */
[C---:B------:R-:W-:Y:S02]  /*1b1b0*/  ISETP.GT.AND P4, PT, R3.reuse, 0x41, PT ;  /* 0x000000410300780c */ /* 0x040fe40003f84270 */
[C---:B------:R-:W-:Y:S02]  /*1b1c0*/  ISETP.GT.AND P5, PT, R3.reuse, 0x48, PT ;  /* 0x000000480300780c */ /* 0x040fe40003fa4270 */
[----:B------:R-:W-:-:S02]  /*1b1d0*/  ISETP.GT.AND P6, PT, R3, 0x59, PT ;  /* 0x000000590300780c */ /* 0x000fc40003fc4270 */
[----:B------:R-:W-:Y:S02]  /*1b1e0*/  FSEL R154, R154, -INF , P3 ;  /* 0xff8000009a9a7808 */ /* 0x000fe40001800000 */
[----:B------:R-:W-:Y:S02]  /*1b1f0*/  FSEL R139, R139, -INF , P4 ;  /* 0xff8000008b8b7808 */ /* 0x000fe40002000000 */
[----:B------:R-:W-:Y:S02]  /*1b200*/  FSEL R142, R142, -INF , P5 ;  /* 0xff8000008e8e7808 */ /* 0x000fe40002800000 */
[----:B------:R-:W-:Y:S02]  /*1b210*/  FSEL R135, R135, -INF , P6 ;  /* 0xff80000087877808 */ /* 0x000fe40003000000 */
[C---:B------:R-:W-:Y:S02]  /*1b220*/  ISETP.GT.AND P3, PT, R3.reuse, 0x30, PT ;  /* 0x000000300300780c */ /* 0x040fe40003f64270 */
        /* <DEDUP_REMOVED lines=11> */
[----:B------:R-:W-:Y:S02]  /*1b2e0*/  FMNMX.FTZ R3, R170, R8, !PT ;  /* 0x00000008aa037209 */ /* 0x000fe40007810000 */
[----:B------:R-:W-:-:S02]  /*1b2f0*/  R2UR UR7, R5 ;  /* 0x00000000050772ca */ /* 0x000fc400000e0000 */
[----:B------:R-:W-:Y:S02]  /*1b300*/  FMNMX.FTZ R3, R171, R3, !PT ;  /* 0x00000003ab037209 */ /* 0x000fe40007810000 */
[----:B-1----:R-:W-:Y:S02]  /*1b310*/  FMNMX.FTZ R5, R12, R0, !PT ;  /* 0x000000000c057209 */ /* 0x002fe40007810000 */
[----:B------:R-:W-:Y:S02]  /*1b320*/  FMNMX.FTZ R3, R174, R3, !PT ;  /* 0x00000003ae037209 */ /* 0x000fe40007810000 */
[----:B------:R-:W-:Y:S01]  /*1b330*/  FSEL R138, R138, -INF , P3 ;  /* 0xff8000008a8a7808 */ /* 0x000fe20001800000 */
[----:B------:R-:W0:Y:S01]  /*1b340*/  SHFL.BFLY PT, R0, R5, 0x1, 0x1f ;  /* 0x0c201f0005007f89 */ /* 0x000e2200000e0000 */
[----:B------:R-:W-:-:S04]  /*1b350*/  FMNMX.FTZ R3, R175, R3, !PT ;  /* 0x00000003af037209 */ /* 0x000fc80007810000 */
[----:B------:R-:W-:-:S04]  /*1b360*/  FMNMX.FTZ R3, R162, R3, !PT ;  /* 0x00000003a2037209 */ /* 0x000fc80007810000 */
[----:B------:R-:W-:-:S04]  /*1b370*/  FMNMX.FTZ R3, R163, R3, !PT ;  /* 0x00000003a3037209 */ /* 0x000fc80007810000 */
[----:B------:R-:W-:-:S04]  /*1b380*/  FMNMX.FTZ R3, R166, R3, !PT ;  /* 0x00000003a6037209 */ /* 0x000fc80007810000 */
[----:B------:R-:W-:-:S04]  /*1b390*/  FMNMX.FTZ R3, R167, R3, !PT ;  /* 0x00000003a7037209 */ /* 0x000fc80007810000 */
[----:B------:R-:W-:Y:S02]  /*1b3a0*/  FMNMX.FTZ R3, R154, R3, !PT ;  /* 0x000000039a037209 */ /* 0x000fe40007810000 */
[----:B0-----:R-:W-:Y:S01]  /*1b3b0*/  FMNMX.FTZ R5, R5, R0, !PT ;  /* 0x0000000005057209 */ /* 0x001fe20007810000 */
[----:B------:R-:W-:Y:S01]  /*1b3c0*/  IMAD.U32 R0, RZ, RZ, UR4 ;  /* 0x00000004ff007e24 */ /* 0x000fe2000f8e00ff */
[----:B------:R-:W-:Y:S02]  /*1b3d0*/  FMNMX.FTZ R3, R155, R3, !PT ;  /* 0x000000039b037209 */ /* 0x000fe40007810000 */
[C---:B------:R-:W-:Y:S01]  /*1b3e0*/  FSETP.NEU.FTZ.AND P3, PT, R5.reuse, -INF , PT ;  /* 0xff8000000500780b */ /* 0x040fe20003f7d000 */
[----:B------:R-:W-:Y:S01]  /*1b3f0*/  FMUL.FTZ R15, R5, R0 ;  /* 0x00000000050f7220 */ /* 0x000fe20000410000 */
[----:B------:R-:W-:-:S04]  /*1b400*/  FMNMX.FTZ R3, R158, R3, !PT ;  /* 0x000000039e037209 */ /* 0x000fc80007810000 */
        /* <DEDUP_REMOVED lines=34> */
[----:B------:R-:W-:Y:S01]  /*1b630*/  FFMA.FTZ R124, R124, R0, -R15 ;  /* 0x000000007c7c7223 */ /* 0x000fe2000001080f */
[----:B------:R-:W-:Y:S01]  /*1b640*/  MUFU.EX2 R200, R200 ;  /* 0x000000c800c87308 */ /* 0x000fe20000000800 */
[----:B------:R-:W-:-:S02]  /*1b650*/  WARPGROUP.DEPBAR.LE gsb0, 0x0 ;  /* 0x00008000000079c5 */ /* 0x000fc40000010000 */
[----:B------:R-:W-:Y:S01]  /*1b660*/  WARPGROUP.ARRIVE ;  /* 0x00000000000079c5 */ /* 0x000fe20000000000 */
[----:B------:R-:W-:Y:S01]  /*1b670*/  FMNMX.FTZ R3, R131, R3, !PT ;  /* 0x0000000383037209 */ /* 0x000fe20007810000 */
[-CC-:B------:R-:W-:Y:S01]  /*1b680*/  FFMA.FTZ R184, R136, R0.reuse, -R15.reuse ;  /* 0x0000000088b87223 */ /* 0x180fe2000001080f */
[----:B------:R-:W-:Y:S02]  /*1b690*/  FFMA.FTZ R186, R140, R0, -R15 ;  /* 0x000000008cba7223 */ /* 0x000fe4000001080f */
[----:B------:R-:W-:Y:S01]  /*1b6a0*/  FMNMX.FTZ R3, R134, R3, !PT ;  /* 0x0000000386037209 */ /* 0x000fe20007810000 */
[----:B------:R-:W-:Y:S01]  /*1b6b0*/  HGMMA.64x192x16.F32 R24, R180, gdesc[UR4].tnspB, R24, gsb0 ;  /* 0x42e00004b4187df0 */ /* 0x000fe20008000818 */
        /* <DEDUP_REMOVED lines=20> */
[----:B------:R-:W-:Y:S02]  /*1b800*/  FMUL.FTZ R3, R4, R0 ;  /* 0x0000000004037220 */ /* 0x000fe40000410000 */
        /* <DEDUP_REMOVED lines=14> */
[----:B------:R-:W-:Y:S01]  /*1b8f0*/  FFMA.FTZ R133, R121, R0, -R15 ;  /* 0x0000000079857223 */ /* 0x000fe2000001080f */
[----:B------:R-:W-:Y:S02]  /*1b900*/  FSEL R121, R4, RZ, P4 ;  /* 0x000000ff04797208 */ /* 0x000fe40002000000 */
[----:B------:R0:W-:Y:S01]  /*1b910*/  MUFU.EX2 R180, R128 ;  /* 0x0000008000b47308 */ /* 0x0001e20000000800 */
[----:B------:R-:W-:Y:S02]  /*1b920*/  WARPGROUP.ARRIVE ;  /* 0x00000000000079c5 */ /* 0x000fe40000000000 */
[----:B------:R-:W-:Y:S01]  /*1b930*/  FADD.FTZ R8, -R121, R8 ;  /* 0x0000000879087221 */ /* 0x000fe20000010100 */
[----:B------:R-:W-:-:S03]  /*1b940*/  IMAD.MOV.U32 R121, RZ, RZ, 0x40000040 ;  /* 0x40000040ff797424 */ /* 0x000fc600078e00ff */
[-C--:B------:R-:W-:Y:S01]  /*1b950*/  FMUL.FTZ R8, R8, R0.reuse ;  /* 0x0000000008087220 */ /* 0x080fe20000410000 */
[-CC-:B0-----:R-:W-:Y:S01]  /*1b960*/  FFMA.FTZ R128, R120, R0.reuse, -R15.reuse ;  /* 0x0000000078807223 */ /* 0x181fe2000001080f */
[----:B------:R-:W-:Y:S01]  /*1b970*/  VIADD R120, R2, 0x300 ;  /* 0x0000030002787836 */ /* 0x000fe20000000000 */
[----:B------:R-:W-:Y:S01]  /*1b980*/  R2UR UR7, R121 ;  /* 0x00000000790772ca */ /* 0x000fe200000e0000 */
[-C--:B------:R-:W-:Y:S01]  /*1b990*/  FFMA.FTZ R15, R125, R0.reuse, -R15 ;  /* 0x000000007d0f7223 */ /* 0x080fe2000001080f */
[----:B------:R-:W-:Y:S01]  /*1b9a0*/  FSEL R125, R3, RZ, P4 ;  /* 0x000000ff037d7208 */ /* 0x000fe20002000000 */
[----:B------:R-:W-:Y:S01]  /*1b9b0*/  MUFU.EX2 R182, R182 ;  /* 0x000000b600b67308 */ /* 0x000fe20000000800 */
[----:B------:R-:W-:Y:S02]  /*1b9c0*/  R2UR UR6, R120 ;  /* 0x00000000780672ca */ /* 0x000fe400000e0000 */
        /* <DEDUP_REMOVED lines=8> */
[-CC-:B------:R-:W-:Y:S01]  /*1ba50*/  FFMA.FTZ R148, R163, R0.reuse, -R125.reuse ;  /* 0x00000000a3947223 */ /* 0x180fe2000001087d */
[-C--:B------:R-:W-:Y:S01]  /*1ba60*/  FMUL.FTZ R3, R3, R0.reuse ;  /* 0x0000000003037220 */ /* 0x080fe20000410000 */
[-CC-:B------:R-:W-:Y:S01]  /*1ba70*/  FFMA.FTZ R199, R166, R0.reuse, -R125.reuse ;  /* 0x00000000a6c77223 */ /* 0x180fe2000001087d */
[----:B------:R-:W-:Y:S01]  /*1ba80*/  HGMMA.64x192x16.F32 R24, R176, gdesc[UR4].tnspB, R24, gsb0 ;  /* 0x42e00004b0187df0 */ /* 0x000fe20008000818 */
        /* <DEDUP_REMOVED lines=11> */
[----:B------:R1:W2:Y:S01]  /*1bb40*/  MUFU.EX2 R3, R8 ;  /* 0x0000000800037308 */ /* 0x0002a20000000800 */
[-CC-:B------:R-:W-:Y:S01]  /*1bb50*/  FFMA.FTZ R187, R142, R0.reuse, -R125.reuse ;  /* 0x000000008ebb7223 */ /* 0x180fe2000001087d */
[-CC-:B------:R-:W-:Y:S01]  /*1bb60*/  FFMA.FTZ R181, R130, R0.reuse, -R125.reuse ;  /* 0x0000000082b57223 */ /* 0x180fe2000001087d */
[-CC-:B------:R-:W-:Y:S01]  /*1bb70*/  FFMA.FTZ R183, R134, R0.reuse, -R125.reuse ;  /* 0x0000000086b77223 */ /* 0x180fe2000001087d */
[-CC-:B------:R-:W-:Y:S01]  /*1bb80*/  FFMA.FTZ R135, R135, R0.reuse, -R125.reuse ;  /* 0x0000000087877223 */ /* 0x180fe2000001087d */
[-CC-:B------:R-:W-:Y:S01]  /*1bb90*/  FFMA.FTZ R122, R122, R0.reuse, -R125.reuse ;  /* 0x000000007a7a7223 */ /* 0x180fe2000001087d */
[-CC-:B------:R-:W-:Y:S01]  /*1bba0*/  FFMA.FTZ R153, R153, R0.reuse, -R125.reuse ;  /* 0x0000000099997223 */ /* 0x180fe2000001087d */
[-CC-:B------:R-:W-:Y:S01]  /*1bbb0*/  FFMA.FTZ R145, R145, R0.reuse, -R125.reuse ;  /* 0x0000000091917223 */ /* 0x180fe2000001087d */
[----:B------:R-:W3:Y:S01]  /*1bbc0*/  MUFU.EX2 R136, R136 ;  /* 0x0000008800887308 */ /* 0x000ee20000000800 */
[----:B0-----:R-:W-:Y:S01]  /*1bbd0*/  FFMA.FTZ R7, R2, R7, R200 ;  /* 0x0000000702077223 */ /* 0x001fe200000100c8 */
[----:B-1----:R-:W-:Y:S01]  /*1bbe0*/  FFMA.FTZ R8, R151, R0, -R125 ;  /* 0x0000000097087223 */ /* 0x002fe2000001087d */
[----:B------:R-:W-:-:S02]  /*1bbf0*/  F2FP.F16.F32.PACK_AB R200, R14, R200 ;  /* 0x000000c80ec8723e */ /* 0x000fc400000000ff */
[----:B------:R-:W-:Y:S01]  /*1bc00*/  FADD.FTZ R7, R14, R7 ;  /* 0x000000070e077221 */ /* 0x000fe20000010000 */
[C---:B------:R-:W-:Y:S01]  /*1bc10*/  ISETP.GT.AND P3, PT, R10.reuse, R221, PT ;  /* 0x000000dd0a00720c */ /* 0x040fe20003f64270 */
[----:B------:R-:W-:Y:S01]  /*1bc20*/  VIADD R10, R10, 0xffffffff ;  /* 0xffffffff0a0a7836 */ /* 0x000fe20000000000 */
[----:B------:R-:W0:Y:S01]  /*1bc30*/  MUFU.EX2 R203, R203 ;  /* 0x000000cb00cb7308 */ /* 0x000e220000000800 */
[----:B--2---:R-:W-:Y:S01]  /*1bc40*/  FFMA.FTZ R6, R3, R6, R201 ;  /* 0x0000000603067223 */ /* 0x004fe200000100c9 */
[----:B------:R-:W-:Y:S01]  /*1bc50*/  FADD.FTZ R7, R202, R7 ;  /* 0x00000007ca077221 */ /* 0x000fe20000010000 */
[----:B------:R-:W-:-:S03]  /*1bc60*/  F2FP.F16.F32.PACK_AB R202, R168, R202 ;  /* 0x000000caa8ca723e */ /* 0x000fc600000000ff */
[----:B------:R-:W-:Y:S02]  /*1bc70*/  FADD.FTZ R7, R168, R7 ;  /* 0x00000007a8077221 */ /* 0x000fe40000010000 */
[----:B------:R-:W1:Y:S01]  /*1bc80*/  MUFU.EX2 R137, R137 ;  /* 0x0000008900897308 */ /* 0x000e620000000800 */
[C---:B---3--:R-:W-:Y:S01]  /*1bc90*/  FADD.FTZ R6, R136.reuse, R6 ;  /* 0x0000000688067221 */ /* 0x048fe20000010000 */
        /* <DEDUP_REMOVED lines=21> */
[----:B------:R-:W2:Y:S01]  /*1bdf0*/  MUFU.EX2 R133, R133 ;  /* 0x0000008500857308 */ /* 0x000ea20000000800 */
[----:B------:R-:W-:-:S02]  /*1be00*/  WARPGROUP.DEPBAR.LE gsb0, 0x0 ;  /* 0x00008000000079c5 */ /* 0x000fc40000010000 */
[----:B------:R0:W-:Y:S05]  /*1be10*/  @!P1 SYNCS.ARRIVE.TRANS64.RED.A1T0 RZ, [R13+URZ], RZ ;  /* 0x000000ff0dff99a7 */ /* 0x0001ea000810043f */
[----:B------:R-:W-:Y:S01]  /*1be20*/  MUFU.EX2 R153, R153 ;  /* 0x0000009900997308 */ /* 0x000fe20000000800 */
[----:B0-----:R-:W-:Y:S01]  /*1be30*/  FADD.FTZ R13, R203, R6 ;  /* 0x00000006cb0d7221 */ /* 0x001fe20000010000 */
[----:B------:R0:W-:Y:S01]  /*1be40*/  @!P1 SYNCS.ARRIVE.TRANS64.RED.A1T0 RZ, [R11+URZ], RZ ;  /* 0x000000ff0bff99a7 */ /* 0x0001e2000810043f */
[C---:B-1----:R-:W-:Y:S02]  /*1be50*/  F2FP.F16.F32.PACK_AB R203, R137.reuse, R203 ;  /* 0x000000cb89cb723e */ /* 0x042fe400000000ff */
[----:B------:R-:W-:-:S03]  /*1be60*/  FADD.FTZ R13, R137, R13 ;  /* 0x0000000d890d7221 */ /* 0x000fc60000010000 */
[----:B------:R-:W1:Y:S01]  /*1be70*/  MUFU.EX2 R6, R139 ;  /* 0x0000008b00067308 */ /* 0x000e620000000800 */
[----:B--2---:R-:W-:Y:S01]  /*1be80*/  F2FP.F16.F32.PACK_AB R176, R133, R128 ;  /* 0x0000008085b0723e */ /* 0x004fe200000000ff */
[----:B------:R-:W-:Y:S01]  /*1be90*/  FADD.FTZ R13, R197, R13 ;  /* 0x0000000dc50d7221 */ /* 0x000fe20000010000 */
[----:B0-----:R-:W-:Y:S01]  /*1bea0*/  FADD.FTZ R11, R196, R7 ;  /* 0x00000007c40b7221 */ /* 0x001fe20000010000 */
[----:B------:R-:W-:Y:S01]  /*1beb0*/  FFMA.FTZ R7, R143, R0, -R125 ;  /* 0x000000008f077223 */ /* 0x000fe2000001087d */
[----:B------:R-:W-:Y:S01]  /*1bec0*/  F2FP.F16.F32.PACK_AB R196, R20, R196 ;  /* 0x000000c414c4723e */ /* 0x000fe200000000ff */
[----:B------:R-:W-:Y:S01]  /*1bed0*/  FADD.FTZ R13, R148, R13 ;  /* 0x0000000d940d7221 */ /* 0x000fe20000010000 */
[----:B------:R-:W-:Y:S01]  /*1bee0*/  FADD.FTZ R11, R20, R11 ;  /* 0x0000000b140b7221 */ /* 0x000fe20000010000 */
[----:B------:R-:W-:Y:S01]  /*1bef0*/  MUFU.EX2 R145, R145 ;  /* 0x0000009100917308 */ /* 0x000fe20000000800 */
[----:B------:R-:W-:Y:S01]  /*1bf00*/  F2FP.F16.F32.PACK_AB R197, R148, R197 ;  /* 0x000000c594c5723e */ /* 0x000fe200000000ff */
[----:B------:R-:W-:Y:S01]  /*1bf10*/  FADD.FTZ R13, R199, R13 ;  /* 0x0000000dc70d7221 */ /* 0x000fe20000010000 */
[----:B------:R-:W-:Y:S01]  /*1bf20*/  FADD.FTZ R120, R198, R11 ;  /* 0x0000000bc6787221 */ /* 0x000fe20000010000 */
[----:B------:R-:W-:Y:S01]  /*1bf30*/  FFMA.FTZ R11, R131, R0, -R125 ;  /* 0x00000000830b7223 */ /* 0x000fe2000001087d */
[----:B------:R-:W-:Y:S01]  /*1bf40*/  F2FP.F16.F32.PACK_AB R198, R12, R198 ;  /* 0x000000c60cc6723e */ /* 0x000fe200000000ff */
[----:B------:R-:W-:Y:S01]  /*1bf50*/  FADD.FTZ R13, R140, R13 ;  /* 0x0000000d8c0d7221 */ /* 0x000fe20000010000 */
[----:B------:R-:W-:Y:S01]  /*1bf60*/  FADD.FTZ R120, R12, R120 ;  /* 0x000000780c787221 */ /* 0x000fe20000010000 */
[----:B------:R-:W0:Y:S01]  /*1bf70*/  MUFU.EX2 R7, R7 ;  /* 0x0000000700077308 */ /* 0x000e220000000800 */
[----:B------:R-:W-:Y:S01]  /*1bf80*/  FFMA.FTZ R125, R156, R0, -R125 ;  /* 0x000000009c7d7223 */ /* 0x000fe2000001087d */
[----:B------:R-:W-:Y:S01]  /*1bf90*/  FADD.FTZ R13, R193, R13 ;  /* 0x0000000dc10d7221 */ /* 0x000fe20000010000 */
[----:B------:R-:W-:Y:S01]  /*1bfa0*/  FADD.FTZ R120, R192, R120 ;  /* 0x00000078c0787221 */ /* 0x000fe20000010000 */
[----:B------:R-:W-:-:S02]  /*1bfb0*/  F2FP.F16.F32.PACK_AB R199, R140, R199 ;  /* 0x000000c78cc7723e */ /* 0x000fc400000000ff */
[----:B------:R-:W-:Y:S01]  /*1bfc0*/  FADD.FTZ R13, R141, R13 ;  /* 0x0000000d8d0d7221 */ /* 0x000fe20000010000 */
[C---:B------:R-:W-:Y:S01]  /*1bfd0*/  FADD.FTZ R120, R152.reuse, R120 ;  /* 0x0000007898787221 */ /* 0x040fe20000010000 */
[----:B------:R-:W2:Y:S01]  /*1bfe0*/  MUFU.EX2 R11, R11 ;  /* 0x0000000b000b7308 */ /* 0x000ea20000000800 */
[----:B------:R-:W-:Y:S01]  /*1bff0*/  F2FP.F16.F32.PACK_AB R192, R152, R192 ;  /* 0x000000c098c0723e */ /* 0x000fe200000000ff */
[----:B------:R-:W-:Y:S01]  /*1c000*/  FADD.FTZ R13, R195, R13 ;  /* 0x0000000dc30d7221 */ /* 0x000fe20000010000 */
[----:B------:R-:W-:Y:S01]  /*1c010*/  FADD.FTZ R120, R194, R120 ;  /* 0x00000078c2787221 */ /* 0x000fe20000010000 */
[----:B------:R-:W-:Y:S02]  /*1c020*/  F2FP.F16.F32.PACK_AB R193, R141, R193 ;  /* 0x000000c18dc1723e */ /* 0x000fe400000000ff */
[----:B------:R-:W-:Y:S01]  /*1c030*/  FADD.FTZ R13, R149, R13 ;  /* 0x0000000d950d7221 */ /* 0x000fe20000010000 */
[C---:B------:R-:W-:Y:S01]  /*1c040*/  FADD.FTZ R120, R21.reuse, R120 ;  /* 0x0000007815787221 */ /* 0x040fe20000010000 */
[----:B------:R-:W-:Y:S01]  /*1c050*/  MUFU.EX2 R15, R15 ;  /* 0x0000000f000f7308 */ /* 0x000fe20000000800 */
        /* <DEDUP_REMOVED lines=12> */
[----:B------:R-:W3:Y:S01]  /*1c120*/  MUFU.EX2 R8, R125 ;  /* 0x0000007d00087308 */ /* 0x000ee20000000800 */
[----:B------:R-:W-:Y:S01]  /*1c130*/  F2FP.F16.F32.PACK_AB R188, R123, R188 ;  /* 0x000000bc7bbc723e */ /* 0x000fe200000000ff */
        /* <DEDUP_REMOVED lines=8> */
[C---:B0-----:R-:W-:Y:S02]  /*1c1c0*/  F2FP.F16.F32.PACK_AB R187, R7.reuse, R187 ;  /* 0x000000bb07bb723e */ /* 0x041fe400000000ff */
[----:B------:R-:W-:Y:S01]  /*1c1d0*/  FADD.FTZ R12, R7, R12 ;  /* 0x0000000c070c7221 */ /* 0x000fe20000010000 */
[----:B------:R-:W-:Y:S01]  /*1c1e0*/  FADD.FTZ R13, R126, R120 ;  /* 0x000000787e0d7221 */ /* 0x000fe20000010000 */
[----:B------:R-:W-:-:S02]  /*1c1f0*/  F2FP.F16.F32.PACK_AB R184, R127, R184 ;  /* 0x000000b87fb8723e */ /* 0x000fc400000000ff */
[----:B------:R-:W-:Y:S01]  /*1c200*/  FADD.FTZ R12, R181, R12 ;  /* 0x0000000cb50c7221 */ /* 0x000fe20000010000 */
[----:B------:R-:W-:Y:S01]  /*1c210*/  FADD.FTZ R14, R180, R13 ;  /* 0x0000000db40e7221 */ /* 0x000fe20000010000 */
[C---:B--2---:R-:W-:Y:S02]  /*1c220*/  F2FP.F16.F32.PACK_AB R181, R11.reuse, R181 ;  /* 0x000000b50bb5723e */ /* 0x044fe400000000ff */
[----:B------:R-:W-:Y:S01]  /*1c230*/  FADD.FTZ R12, R11, R12 ;  /* 0x0000000c0b0c7221 */ /* 0x000fe20000010000 */
[----:B------:R-:W-:Y:S01]  /*1c240*/  FADD.FTZ R9, R129, R14 ;  /* 0x0000000e81097221 */ /* 0x000fe20000010000 */
[----:B---3--:R-:W-:Y:S01]  /*1c250*/  F2FP.F16.F32.PACK_AB R179, R8, R145 ;  /* 0x0000009108b3723e */ /* 0x008fe200000000ff */
[----:B------:R-:W-:Y:S02]  /*1c260*/  IMAD.MOV.U32 R11, RZ, RZ, R208 ;  /* 0x000000ffff0b7224 */ /* 0x000fe400078e00d0 */
        /* <DEDUP_REMOVED lines=14> */
[----:B------:R-:W-:Y:S01]  /*1c350*/  F2FP.F16.F32.PACK_AB R177, R153, R122 ;  /* 0x0000007a99b1723e */ /* 0x000fe200000000ff */
[----:B------:R-:W-:Y:S01]  /*1c360*/  IMAD.MOV.U32 R12, RZ, RZ, R205 ;  /* 0x000000ffff0c7224 */ /* 0x000fe200078e00cd */
[C---:B------:R-:W-:Y:S01]  /*1c370*/  F2FP.F16.F32.PACK_AB R178, R15.reuse, R124 ;  /* 0x0000007c0fb2723e */ /* 0x040fe200000000ff */
[----:B------:R-:W-:Y:S01]  /*1c380*/  FADD.FTZ R7, R15, R6 ;  /* 0x000000060f077221 */ /* 0x000fe20000010000 */
[----:B------:R-:W-:Y:S01]  /*1c390*/  FADD.FTZ R6, R8, R9 ;  /* 0x0000000908067221 */ /* 0x000fe20000010000 */
[----:B------:R-:W-:Y:S01]  /*1c3a0*/  IMAD.MOV.U32 R8, RZ, RZ, R4 ;  /* 0x000000ffff087224 */ /* 0x000fe200078e0004 */
[----:B------:R-:W-:Y:S01]  /*1c3b0*/  MOV R9, R5 ;  /* 0x0000000500097202 */ /* 0x000fe20000000f00 */
[----:B------:R-:W-:Y:S06]  /*1c3c0*/  @P3 BRA `(.L_x_6370) ;  /* 0xffffffa800b03947 */ /* 0x000fec000383ffff */
[----:B------:R-:W-:Y:S05]  /*1c3d0*/  BSYNC B1 ;  /* 0x0000000000017941 */ /* 0x000fea0003800000 */
.L_x_6359:
[----:B------:R-:W-:Y:S05]  /*1c3e0*/  BSYNC B0 ;  /* 0x0000000000007941 */ /* 0x000fea0003800000 */
.L_x_6358:
[----:B------:R-:W-:Y:S01]  /*1c3f0*/  ISETP.GE.AND P2, PT, R10, RZ, PT ;  /* 0x000000ff0a00720c */ /* 0x000fe20003f46270 */
[----:B------:R-:W-:-:S12]  /*1c400*/  BSSY B0, `(.L_x_6371) ;  /* 0x00004d8000007945 */ /* 0x000fd80003800000 */
[----:B------:R-:W-:Y:S05]  /*1c410*/  @!P2 BRA `(.L_x_6372) ;  /* 0x0000004c0058a947 */ /* 0x000fea0003800000 */
[----:B------:R-:W-:Y:S02]  /*1c420*/  IMAD.MOV.U32 R8, RZ, RZ, R4 ;  /* 0x000000ffff087224 */ /* 0x000fe400078e0004 */
[----:B------:R-:W-:Y:S02]  /*1c430*/  IMAD.MOV.U32 R9, RZ, RZ, R5 ;  /* 0x000000ffff097224 */ /* 0x000fe400078e0005 */
[----:B------:R-:W-:Y:S02]  /*1c440*/  IMAD.MOV.U32 R11, RZ, RZ, R208 ;  /* 0x000000ffff0b7224 */ /* 0x000fe400078e00d0 */
[----:B------:R-:W-:-:S07]  /*1c450*/  IMAD.MOV.U32 R12, RZ, RZ, R205 ;  /* 0x000000ffff0c7224 */ /* 0x000fce00078e00cd */
.L_x_6383:
        /* <DEDUP_REMOVED lines=8> */
.L_x_6373:
[----:B------:R-:W-:Y:S01]  /*1c4e0*/  IMAD R4, R205, 0x8, R16 ;  /* 0x00000008cd047824 */ /* 0x000fe200078e0210 */
[----:B------:R-:W-:-:S04]  /*1c4f0*/  SHF.L.U32 R5, R208, 0x1f, RZ ;  /* 0x0000001fd0057819 */ /* 0x000fc800000006ff */
[----:B------:R0:W1:Y:S01]  /*1c500*/  SYNCS.PHASECHK.TRANS64.TRYWAIT P2, [R4+URZ+0x36830], R5 ;  /* 0x03683005040075a7 */ /* 0x000062000804017f */
[----:B------:R-:W-:Y:S05]  /*1c510*/  @!P0 BRA `(.L_x_6374) ;  /* 0x0000000000048947 */ /* 0x000fea0003800000 */
[----:B------:R-:W-:Y:S01]  /*1c520*/  BPT.TRAP 0x1 ;  /* 0x000000040000795c */ /* 0x000fe20000300000 */
.L_x_6374:
[----:B------:R-:W-:Y:S01]  /*1c530*/  IMAD R0, R205, 0xa80, R219 ;  /* 0x00000a80cd007824 */ /* 0x000fe200078e02db */
[----:B------:R-:W-:Y:S03]  /*1c540*/  BSSY B1, `(.L_x_6375) ;  /* 0x0000006000017945 */ /* 0x000fe60003800000 */
[C---:B------:R-:W-:Y:S02]  /*1c550*/  VIADD R20, R0.reuse, 0x80 ;  /* 0x0000008000147836 */ /* 0x040fe40000000000 */
[----:B------:R-:W-:Y:S01]  /*1c560*/  VIADD R120, R0, 0x100 ;  /* 0x0000010000787836 */ /* 0x000fe20000000000 */
[----:B-1----:R-:W-:Y:S06]  /*1c570*/  @P2 BRA `(.L_x_6376) ;  /* 0x0000000000082947 */ /* 0x002fec0003800000 */
[----:B------:R-:W1:Y:S02]  /*1c580*/  SYNCS.PHASECHK.TRANS64.TRYWAIT P2, [R4+URZ+0x36830], R5 ;  /* 0x03683005040075a7 */ /* 0x000e64000804017f */
[----:B-1----:R-:W-:Y:S05]  /*1c590*/  @!P2 BRA `(.L_x_6377) ;  /* 0x0000011000fca947 */ /* 0x002fea0003800000 */
.L_x_6376:
[----:B------:R-:W-:Y:S05]  /*1c5a0*/  BSYNC B1 ;  /* 0x0000000000017941 */ /* 0x000fea0003800000 */
.L_x_6375:
[----:B------:R-:W2:Y:S04]  /*1c5b0*/  LDL.64 R14, [R1+0x30] ;  /* 0x00003000010e7983 */ /* 0x000ea80000100a00 */
[----:B------:R-:W3:Y:S01]  /*1c5c0*/  LDL.64 R122, [R1+0x38] ;  /* 0x00003800017a7983 */ /* 0x000ee20000100a00 */
[----:B------:R-:W-:Y:S01]  /*1c5d0*/  WARPGROUP.ARRIVE ;  /* 0x00000000000079c5 */ /* 0x000fe20000000000 */
[----:B------:R-:W-:Y:S02]  /*1c5e0*/  MOV R21, 0x40000040 ;  /* 0x4000004000157802 */ /* 0x000fe40000000f00 */
[----:B------:R-:W-:Y:S01]  /*1c5f0*/  R2UR UR6, R20 ;  /* 0x00000000140672ca */ /* 0x000fe200000e0000 */
[----:B------:R-:W4:Y:S01]  /*1c600*/  LDL.64 R224, [R1+0x18] ;  /* 0x0000180001e07983 */ /* 0x000f220000100a00 */
        /* <DEDUP_REMOVED lines=116> */
[----:B01----:R-:W-:Y:S01]  /*1cd50*/  MOV R5, UR45 ;  /* 0x0000002d00057c02 */ /* 0x003fe20008000f00 */
[----:B------:R-:W-:Y:S02]  /*1cd60*/  WARPGROUP.DEPBAR.LE gsb0, 0x0 ;  /* 0x00008000000079c5 */ /* 0x000fe40000010000 */
[----:B------:R-:W-:Y:S01]  /*1cd70*/  WARPGROUP.ARRIVE ;  /* 0x00000000000079c5 */ /* 0x000fe20000000000 */
[----:B------:R-:W-:Y:S01]  /*1cd80*/  MOV R4, UR44 ;  /* 0x0000002c00047c02 */ /* 0x000fe20008000f00 */
        /* <DEDUP_REMOVED lines=138> */
[----:B----4-:R-:W-:Y:S02]  /*1d630*/  R2UR UR38, R224 ;  /* 0x00000000e02672ca */ /* 0x010fe400000e0000 */
        /* <DEDUP_REMOVED lines=601> */
.L_x_6378:
[----:B------:R-:W-:Y:S01]  /*1fbd0*/  SHF.L.U32 R0, R11, 0x1f, RZ ;  /* 0x0000001f0b007819 */ /* 0x000fe200000006ff */
[----:B------:R-:W-:-:S04]  /*1fbe0*/  IMAD R11, R12, 0x8, R16 ;  /* 0x000000080c0b7824 */ /* 0x000fc800078e0210 */
[----:B------:R0:W1:Y:S01]  /*1fbf0*/  SYNCS.PHASECHK.TRANS64.TRYWAIT P2, [R11+URZ+0x36850], R0 ;  /* 0x036850000b0075a7 */ /* 0x000062000804017f */
[----:B------:R-:W-:Y:S05]  /*1fc00*/  @!P0 BRA `(.L_x_6379) ;  /* 0x0000000000048947 */ /* 0x000fea0003800000 */
[----:B------:R-:W-:Y:S01]  /*1fc10*/  BPT.TRAP 0x1 ;  /* 0x000000040000795c */ /* 0x000fe20000300000 */
.L_x_6379:
[----:B------:R-:W-:Y:S04]  /*1fc20*/  BSSY B1, `(.L_x_6380) ;  /* 0x0000004000017945 */ /* 0x000fe80003800000 */
[----:B-1----:R-:W-:Y:S05]  /*1fc30*/  @P2 BRA `(.L_x_6381) ;  /* 0x0000000000082947 */ /* 0x002fea0003800000 */
[----:B------:R-:W1:Y:S02]  /*1fc40*/  SYNCS.PHASECHK.TRANS64.TRYWAIT P2, [R11+URZ+0x36850], R0 ;  /* 0x036850000b0075a7 */ /* 0x000e64000804017f */
[----:B-1----:R-:W-:Y:S05]  /*1fc50*/  @!P2 BRA `(.L_x_6382) ;  /* 0x000000dc0060a947 */ /* 0x002fea0003800000 */
.L_x_6381:
[----:B------:R-:W-:Y:S05]  /*1fc60*/  BSYNC B1 ;  /* 0x0000000000017941 */ /* 0x000fea0003800000 */
.L_x_6380:
[----:B01----:R-:W-:Y:S01]  /*1fc70*/  IADD3 R0, R16, 0x400, RZ ;  /* 0x0000040010007810 */ /* 0x003fe20007ffe0ff */
[----:B------:R-:W-:Y:S01]  /*1fc80*/  IMAD.MOV.U32 R15, RZ, RZ, 0x40000040 ;  /* 0x40000040ff0f7424 */ /* 0x000fe200078e00ff */
[----:B------:R-:W-:Y:S01]  /*1fc90*/  WARPGROUP.ARRIVE ;  /* 0x00000000000079c5 */ /* 0x000fe20000000000 */
[----:B------:R-:W-:Y:S01]  /*1fca0*/  IMAD.MOV.U32 R3, RZ, RZ, 0x40000040 ;  /* 0x40000040ff037424 */ /* 0x000fe200078e00ff */
[----:B------:R-:W-:Y:S01]  /*1fcb0*/  SHF.R.U32.HI R0, RZ, 0x4, R0 ;  /* 0x00000004ff007819 */ /* 0x000fe20000011600 */
[----:B------:R-:W-:Y:S01]  /*1fcc0*/  ULDC UR4, c[0x0][0x988] ;  /* 0x0002620000047ab9 */ /* 0x000fe20000000800 */
[----:B------:R-:W-:Y:S01]  /*1fcd0*/  R2UR UR7, R15 ;  /* 0x000000000f0772ca */ /* 0x000fe200000e0000 */
[----:B------:R-:W-:Y:S01]  /*1fce0*/  @!P1 IMAD R13, R13, 0x8, R16 ;  /* 0x000000080d0d9824 */ /* 0x000fe200078e0210 */
[----:B------:R-:W-:Y:S01]  /*1fcf0*/  LOP3.LUT R0, R0, 0x3fff, RZ, 0xc0, !PT ;  /* 0x00003fff00007812 */ /* 0x000fe200078ec0ff */
[----:B------:R-:W-:Y:S01]  /*1fd00*/  @!P1 VIADD R11, R11, 0x36860 ;  /* 0x000368600b0b9836 */ /* 0x000fe20000000000 */
[----:B------:R-:W-:Y:S01]  /*1fd10*/  ISETP.GT.AND P2, PT, R10, RZ, PT ;  /* 0x000000ff0a00720c */ /* 0x000fe20003f44270 */
[----:B------:R-:W-:Y:S01]  /*1fd20*/  @!P1 VIADD R13, R13, 0x36840 ;  /* 0x000368400d0d9836 */ /* 0x000fe20000000000 */
[----:B------:R-:W-:-:S02]  /*1fd30*/  LOP3.LUT R0, R0, 0x3800000, RZ, 0xfc, !PT ;  /* 0x0380000000007812 */ /* 0x000fc400078efcff */
        /* <DEDUP_REMOVED lines=43> */
[----:B------:R-:W-:-:S04]  /*1fff0*/  FADD.FTZ R4, -R5, R9 ;  /* 0x0000000905047221 */ /* 0x000fc80000010100 */
[----:B------:R-:W-:Y:S01]  /*20000*/  FMUL.FTZ R4, R4, R0 ;  /* 0x0000000004047220 */ /* 0x000fe20000410000 */
[----:B------:R-:W-:Y:S02]  /*20010*/  WARPGROUP.DEPBAR.LE gsb0, 0x0 ;  /* 0x00008000000079c5 */ /* 0x000fe40000010000 */
[----:B------:R-:W-:-:S06]  /*20020*/  WARPGROUP.ARRIVE ;  /* 0x00000000000079c5 */ /* 0x000fcc0000000000 */
        /* <DEDUP_REMOVED lines=22> */
[----:B------:R-:W-:Y:S02]  /*20190*/  R2UR UR6, R2 ;  /* 0x00000000020672ca */ /* 0x000fe400000e0000 */
[----:B------:R0:W-:Y:S01]  /*201a0*/  MUFU.EX2 R2, R4 ;  /* 0x0000000400027308 */ /* 0x0001e20000000800 */
[----:B------:R-:W-:Y:S01]  /*201b0*/  R2UR UR7, R3 ;  /* 0x00000000030772ca */ /* 0x000fe200000e0000 */
[----:B------:R-:W-:-:S04]  /*201c0*/  FMUL.FTZ R3, R5, R0 ;  /* 0x0000000005037220 */ /* 0x000fc80000410000 */
[-CC-:B------:R-:W-:Y:S01]  /*201d0*/  FFMA.FTZ R12, R145, R0.reuse, -R3.reuse ;  /* 0x00000000910c7223 */ /* 0x180fe20000010803 */
[-CC-:B------:R-:W-:Y:S01]  /*201e0*/  FFMA.FTZ R200, R168, R0.reuse, -R3.reuse ;  /* 0x00000000a8c87223 */ /* 0x180fe20000010803 */
[--C-:B------:R-:W-:Y:S01]  /*201f0*/  FFMA.FTZ R192, R152, R0, -R3.reuse ;  /* 0x0000000098c07223 */ /* 0x100fe20000010803 */
[----:B0-----:R-:W-:Y:S01]  /*20200*/  FMNMX.FTZ R4, R170, R8, !PT ;  /* 0x00000008aa047209 */ /* 0x001fe20007810000 */
        /* <DEDUP_REMOVED lines=21> */
[----:B------:R-:W0:Y:S02]  /*20360*/  MUFU.EX2 R200, R200 ;  /* 0x000000c800c87308 */ /* 0x000e240000000800 */
[----:B------:R-:W-:-:S04]  /*20370*/  FMNMX.FTZ R4, R166, R4, !PT ;  /* 0x00000004a6047209 */ /* 0x000fc80007810000 */
[----:B------:R-:W-:Y:S02]  /*20380*/  FMNMX.FTZ R4, R167, R4, !PT ;  /* 0x00000004a7047209 */ /* 0x000fe40007810000 */
[----:B------:R-:W1:Y:S02]  /*20390*/  MUFU.EX2 R15, R15 ;  /* 0x0000000f000f7308 */ /* 0x000e640000000800 */
[----:B------:R-:W-:-:S04]  /*203a0*/  FMNMX.FTZ R4, R154, R4, !PT ;  /* 0x000000049a047209 */ /* 0x000fc80007810000 */
[----:B------:R-:W-:Y:S02]  /*203b0*/  FMNMX.FTZ R4, R155, R4, !PT ;  /* 0x000000049b047209 */ /* 0x000fe40007810000 */
[----:B------:R-:W2:Y:S01]  /*203c0*/  MUFU.EX2 R202, R202 ;  /* 0x000000ca00ca7308 */ /* 0x000ea20000000800 */
[----:B0-----:R-:W-:Y:S01]  /*203d0*/  FFMA.FTZ R7, R2, R7, R200 ;  /* 0x0000000702077223 */ /* 0x001fe200000100c8 */
[----:B------:R-:W-:-:S04]  /*203e0*/  FMNMX.FTZ R4, R158, R4, !PT ;  /* 0x000000049e047209 */ /* 0x000fc80007810000 */
[----:B------:R-:W-:Y:S02]  /*203f0*/  FMNMX.FTZ R4, R159, R4, !PT ;  /* 0x000000049f047209 */ /* 0x000fe40007810000 */
[----:B------:R-:W0:Y:S01]  /*20400*/  MUFU.EX2 R168, R168 ;  /* 0x000000a800a87308 */ /* 0x000e220000000800 */
[C---:B-1----:R-:W-:Y:S01]  /*20410*/  FADD.FTZ R7, R15.reuse, R7 ;  /* 0x000000070f077221 */ /* 0x042fe20000010000 */
[----:B------:R-:W-:Y:S02]  /*20420*/  FMNMX.FTZ R4, R146, R4, !PT ;  /* 0x0000000492047209 */ /* 0x000fe40007810000 */
[----:B------:R-:W-:Y:S02]  /*20430*/  F2FP.F16.F32.PACK_AB R200, R15, R200 ;  /* 0x000000c80fc8723e */ /* 0x000fe400000000ff */
[----:B------:R-:W-:Y:S02]  /*20440*/  FMNMX.FTZ R4, R147, R4, !PT ;  /* 0x0000000493047209 */ /* 0x000fe40007810000 */
[----:B------:R-:W-:Y:S01]  /*20450*/  MUFU.EX2 R196, R196 ;  /* 0x000000c400c47308 */ /* 0x000fe20000000800 */
[----:B--2---:R-:W-:Y:S01]  /*20460*/  FADD.FTZ R7, R202, R7 ;  /* 0x00000007ca077221 */ /* 0x004fe20000010000 */
[----:B------:R-:W-:-:S04]  /*20470*/  FMNMX.FTZ R4, R150, R4, !PT ;  /* 0x0000000496047209 */ /* 0x000fc80007810000 */
[----:B------:R-:W-:Y:S02]  /*20480*/  FMNMX.FTZ R4, R151, R4, !PT ;  /* 0x0000000497047209 */ /* 0x000fe40007810000 */
[----:B------:R-:W-:Y:S01]  /*20490*/  MUFU.EX2 R20, R20 ;  /* 0x0000001400147308 */ /* 0x000fe20000000800 */
[----:B0-----:R-:W-:Y:S01]  /*204a0*/  FADD.FTZ R7, R168, R7 ;  /* 0x00000007a8077221 */ /* 0x001fe20000010000 */
        /* <DEDUP_REMOVED lines=23> */
[----:B0-----:R-:W-:-:S07]  /*20620*/  FMNMX.FTZ R4, R4, R145, !PT ;  /* 0x0000009104047209 */ /* 0x001fce0007810000 */
        /* <DEDUP_REMOVED lines=8> */
[----:B------:R-:W0:Y:S01]  /*206b0*/  SHFL.BFLY PT, R140, R4, 0x1, 0x1f ;  /* 0x0c201f00048c7f89 */ /* 0x000e2200000e0000 */
[----:B------:R-:W-:Y:S02]  /*206c0*/  FFMA.FTZ R136, R141, R0, -R3 ;  /* 0x000000008d887223 */ /* 0x000fe40000010803 */
[----:B------:R-:W-:Y:S01]  /*206d0*/  HGMMA.64x192x16.F32 R24, R180, gdesc[UR4].tnspB, R24, gsb0 ;  /* 0x42e00004b4187df0 */ /* 0x000fe20008000818 */
[----:B------:R-:W-:Y:S08]  /*206e0*/  MUFU.EX2 R186, R186 ;  /* 0x000000ba00ba7308 */ /* 0x000ff00000000800 */
[----:B------:R-:W-:Y:S08]  /*206f0*/  MUFU.EX2 R184, R184 ;  /* 0x000000b800b87308 */ /* 0x000ff00000000800 */
[----:B------:R-:W-:Y:S01]  /*20700*/  MUFU.EX2 R136, R136 ;  /* 0x0000008800887308 */ /* 0x000fe20000000800 */
[----:B0-----:R-:W-:Y:S01]  /*20710*/  FMNMX.FTZ R4, R4, R140, !PT ;  /* 0x0000008c04047209 */ /* 0x001fe20007810000 */
[----:B------:R-:W-:-:S02]  /*20720*/  WARPGROUP.DEPBAR.LE gsb0, 0x0 ;  /* 0x00008000000079c5 */ /* 0x000fc40000010000 */
[-CC-:B------:R-:W-:Y:S01]  /*20730*/  FFMA.FTZ R182, R132, R0.reuse, -R3.reuse ;  /* 0x0000000084b67223 */ /* 0x180fe20000010803 */
[-CC-:B------:R-:W-:Y:S01]  /*20740*/  FFMA.FTZ R180, R128, R0.reuse, -R3.reuse ;  /* 0x0000000080b47223 */ /* 0x180fe20000010803 */
[-CC-:B------:R-:W-:Y:S01]  /*20750*/  FFMA.FTZ R132, R124, R0.reuse, -R3.reuse ;  /* 0x000000007c847223 */ /* 0x180fe20000010803 */
[-CC-:B------:R-:W-:Y:S01]  /*20760*/  FFMA.FTZ R128, R129, R0.reuse, -R3.reuse ;  /* 0x0000000081807223 */ /* 0x180fe20000010803 */
[----:B------:R-:W-:Y:S01]  /*20770*/  FADD.FTZ R124, -R4, R8 ;  /* 0x00000008047c7221 */ /* 0x000fe20000010100 */
[-CC-:B------:R-:W-:Y:S01]  /*20780*/  FFMA.FTZ R129, R133, R0.reuse, -R3.reuse ;  /* 0x0000000085817223 */ /* 0x180fe20000010803 */
[-C--:B------:R-:W-:Y:S01]  /*20790*/  FFMA.FTZ R3, R125, R0.reuse, -R3 ;  /* 0x000000007d037223 */ /* 0x080fe20000010803 */
[----:B------:R-:W-:Y:S02]  /*207a0*/  IMAD.MOV.U32 R125, RZ, RZ, 0x40000040 ;  /* 0x40000040ff7d7424 */ /* 0x000fe400078e00ff */
[-C--:B------:R-:W-:Y:S01]  /*207b0*/  FMUL.FTZ R124, R124, R0.reuse ;  /* 0x000000007c7c7220 */ /* 0x080fe20000410000 */
[----:B------:R-:W-:Y:S01]  /*207c0*/  WARPGROUP.ARRIVE ;  /* 0x00000000000079c5 */ /* 0x000fe20000000000 */
[----:B------:R-:W-:Y:S01]  /*207d0*/  MUFU.EX2 R8, R3 ;  /* 0x0000000300087308 */ /* 0x000fe20000000800 */
[----:B------:R-:W-:Y:S01]  /*207e0*/  FMUL.FTZ R133, R4, R0 ;  /* 0x0000000004857220 */ /* 0x000fe20000410000 */
[----:B------:R-:W-:-:S03]  /*207f0*/  R2UR UR7, R125 ;  /* 0x000000007d0772ca */ /* 0x000fc600000e0000 */
        /* <DEDUP_REMOVED lines=12> */
[----:B0-----:R-:W-:-:S02]  /*208c0*/  VIADD R124, R14, 0x300 ;  /* 0x000003000e7c7836 */ /* 0x001fc40000000000 */
[-CC-:B------:R-:W-:Y:S01]  /*208d0*/  FFMA.FTZ R195, R158, R0.reuse, -R133.reuse ;  /* 0x000000009ec37223 */ /* 0x180fe20000010885 */
[-CC-:B------:R-:W-:Y:S01]  /*208e0*/  FFMA.FTZ R153, R159, R0.reuse, -R133.reuse ;  /* 0x000000009f997223 */ /* 0x180fe20000010885 */
[-CC-:B------:R-:W-:Y:S01]  /*208f0*/  FFMA.FTZ R189, R146, R0.reuse, -R133.reuse ;  /* 0x0000000092bd7223 */ /* 0x180fe20000010885 */
[-CC-:B------:R-:W-:Y:S01]  /*20900*/  FFMA.FTZ R14, R147, R0.reuse, -R133.reuse ;  /* 0x00000000930e7223 */ /* 0x180fe20000010885 */
[----:B------:R-:W-:Y:S01]  /*20910*/  R2UR UR6, R124 ;  /* 0x000000007c0672ca */ /* 0x000fe200000e0000 */
[-C--:B------:R-:W-:Y:S01]  /*20920*/  FFMA.FTZ R191, R150, R0.reuse, -R133 ;  /* 0x0000000096bf7223 */ /* 0x080fe20000010885 */
[----:B------:R-:W0:Y:S01]  /*20930*/  MUFU.EX2 R140, R140 ;  /* 0x0000008c008c7308 */ /* 0x000e220000000800 */
[----:B------:R-:W-:Y:S01]  /*20940*/  @!P1 PRMT R124, RZ, 0x654, R13 ;  /* 0x00000654ff7c9816 */ /* 0x000fe2000000000d */
[-CC-:B------:R-:W-:Y:S01]  /*20950*/  FFMA.FTZ R151, R151, R0.reuse, -R133.reuse ;  /* 0x0000000097977223 */ /* 0x180fe20000010885 */
[-CC-:B------:R-:W-:Y:S01]  /*20960*/  FFMA.FTZ R185, R138, R0.reuse, -R133.reuse ;  /* 0x000000008ab97223 */ /* 0x180fe20000010885 */
[-CC-:B------:R-:W-:Y:S01]  /*20970*/  FFMA.FTZ R139, R139, R0.reuse, -R133.reuse ;  /* 0x000000008b8b7223 */ /* 0x180fe20000010885 */
[-CC-:B------:R-:W-:Y:S01]  /*20980*/  FFMA.FTZ R187, R142, R0.reuse, -R133.reuse ;  /* 0x000000008ebb7223 */ /* 0x180fe20000010885 */
[-CC-:B------:R-:W-:Y:S01]  /*20990*/  FFMA.FTZ R181, R130, R0.reuse, -R133.reuse ;  /* 0x0000000082b57223 */ /* 0x180fe20000010885 */
[----:B------:R-:W-:Y:S01]  /*209a0*/  FFMA.FTZ R183, R134, R0, -R133 ;  /* 0x0000000086b77223 */ /* 0x000fe20000010885 */
[----:B------:R-:W-:Y:S01]  /*209b0*/  MUFU.EX2 R203, R203 ;  /* 0x000000cb00cb7308 */ /* 0x000fe20000000800 */
[----:B-1----:R-:W-:Y:S01]  /*209c0*/  FFMA.FTZ R6, R3, R6, R201 ;  /* 0x0000000603067223 */ /* 0x002fe200000100c9 */
[-CC-:B------:R-:W-:Y:S01]  /*209d0*/  FFMA.FTZ R135, R135, R0.reuse, -R133.reuse ;  /* 0x0000000087877223 */ /* 0x180fe20000010885 */
[----:B------:R-:W-:Y:S01]  /*209e0*/  HGMMA.64x192x16.F32 R24, R176, gdesc[UR4].tnspB, R24, gsb0 ;  /* 0x42e00004b0187df0 */ /* 0x000fe20008000818 */
[-CC-:B------:R-:W-:Y:S01]  /*209f0*/  FFMA.FTZ R122, R122, R0.reuse, -R133.reuse ;  /* 0x000000007a7a7223 */ /* 0x180fe20000010885 */
[-CC-:B------:R-:W-:Y:S01]  /*20a00*/  FFMA.FTZ R123, R123, R0.reuse, -R133.reuse ;  /* 0x000000007b7b7223 */ /* 0x180fe20000010885 */
[-CC-:B------:R-:W-:Y:S01]  /*20a10*/  FFMA.FTZ R126, R126, R0.reuse, -R133.reuse ;  /* 0x000000007e7e7223 */ /* 0x180fe20000010885 */
[----:B------:R-:W-:Y:S01]  /*20a20*/  FFMA.FTZ R127, R127, R0, -R133 ;  /* 0x000000007f7f7223 */ /* 0x000fe20000010885 */
        /* <DEDUP_REMOVED lines=26> */
[----:B------:R-:W1:Y:S08]  /*20bd0*/  MUFU.EX2 R132, R132 ;  /* 0x0000008400847308 */ /* 0x000e700000000800 */
[----:B------:R-:W-:Y:S01]  /*20be0*/  MUFU.EX2 R126, R126 ;  /* 0x0000007e007e7308 */ /* 0x000fe20000000800 */
[----:B------:R-:W-:-:S02]  /*20bf0*/  WARPGROUP.DEPBAR.LE gsb0, 0x0 ;  /* 0x00008000000079c5 */ /* 0x000fc40000010000 */
[----:B------:R2:W-:Y:S01]  /*20c00*/  @!P1 SYNCS.ARRIVE.TRANS64.RED.A1T0 RZ, [R124+URZ], RZ ;  /* 0x000000ff7cff99a7 */ /* 0x0005e2000810043f */
[----:B------:R-:W-:Y:S02]  /*20c10*/  F2FP.F16.F32.PACK_AB R176, R121, R120 ;  /* 0x0000007879b0723e */ /* 0x000fe400000000ff */
[----:B0-----:R-:W-:Y:S02]  /*20c20*/  F2FP.F16.F32.PACK_AB R177, R123, R122 ;  /* 0x0000007a7bb1723e */ /* 0x001fe400000000ff */
[----:B------:R-:W-:Y:S01]  /*20c30*/  MUFU.EX2 R127, R127 ;  /* 0x0000007f007f7308 */ /* 0x000fe20000000800 */
[----:B-1----:R-:W-:Y:S01]  /*20c40*/  F2FP.F16.F32.PACK_AB R178, R8, R132 ;  /* 0x0000008408b2723e */ /* 0x002fe200000000ff */
[----:B--2---:R-:W-:Y:S01]  /*20c50*/  FADD.FTZ R124, R203, R6 ;  /* 0x00000006cb7c7221 */ /* 0x004fe20000010000 */
[----:B------:R0:W-:Y:S01]  /*20c60*/  @!P1 SYNCS.ARRIVE.TRANS64.RED.A1T0 RZ, [R11+URZ], RZ ;  /* 0x000000ff0bff99a7 */ /* 0x0001e2000810043f */
[C---:B------:R-:W-:Y:S02]  /*20c70*/  F2FP.F16.F32.PACK_AB R203, R141.reuse, R203 ;  /* 0x000000cb8dcb723e */ /* 0x040fe400000000ff */
[----:B------:R-:W-:-:S02]  /*20c80*/  FADD.FTZ R124, R141, R124 ;  /* 0x0000007c8d7c7221 */ /* 0x000fc40000010000 */
[----:B------:R-:W1:Y:S02]  /*20c90*/  MUFU.EX2 R6, R139 ;  /* 0x0000008b00067308 */ /* 0x000e640000000800 */
[----:B------:R-:W-:Y:S01]  /*20ca0*/  FADD.FTZ R124, R197, R124 ;  /* 0x0000007cc57c7221 */ /* 0x000fe20000010000 */
[----:B0-----:R-:W-:Y:S01]  /*20cb0*/  FADD.FTZ R11, R196, R7 ;  /* 0x00000007c40b7221 */ /* 0x001fe20000010000 */
[----:B------:R-:W-:Y:S01]  /*20cc0*/  FFMA.FTZ R7, R143, R0, -R133 ;  /* 0x000000008f077223 */ /* 0x000fe20000010885 */
[C---:B------:R-:W-:Y:S01]  /*20cd0*/  F2FP.F16.F32.PACK_AB R196, R20.reuse, R196 ;  /* 0x000000c414c4723e */ /* 0x040fe200000000ff */
[C---:B------:R-:W-:Y:S01]  /*20ce0*/  FADD.FTZ R124, R149.reuse, R124 ;  /* 0x0000007c957c7221 */ /* 0x040fe20000010000 */
[----:B------:R-:W-:Y:S01]  /*20cf0*/  FADD.FTZ R11, R20, R11 ;  /* 0x0000000b140b7221 */ /* 0x000fe20000010000 */
[----:B------:R-:W-:Y:S02]  /*20d00*/  F2FP.F16.F32.PACK_AB R197, R149, R197 ;  /* 0x000000c595c5723e */ /* 0x000fe400000000ff */
[----:B------:R-:W-:Y:S01]  /*20d10*/  FADD.FTZ R124, R199, R124 ;  /* 0x0000007cc77c7221 */ /* 0x000fe20000010000 */
[----:B------:R-:W-:Y:S01]  /*20d20*/  FADD.FTZ R125, R198, R11 ;  /* 0x0000000bc67d7221 */ /* 0x000fe20000010000 */
[----:B------:R-:W0:Y:S01]  /*20d30*/  MUFU.EX2 R7, R7 ;  /* 0x0000000700077308 */ /* 0x000e220000000800 */
[----:B------:R-:W-:Y:S01]  /*20d40*/  FFMA.FTZ R11, R131, R0, -R133 ;  /* 0x00000000830b7223 */ /* 0x000fe20000010885 */
[----:B------:R-:W-:Y:S01]  /*20d50*/  FADD.FTZ R124, R145, R124 ;  /* 0x0000007c917c7221 */ /* 0x000fe20000010000 */
[C---:B------:R-:W-:Y:S01]  /*20d60*/  FADD.FTZ R125, R9.reuse, R125 ;  /* 0x0000007d097d7221 */ /* 0x040fe20000010000 */
[----:B------:R-:W-:-:S02]  /*20d70*/  F2FP.F16.F32.PACK_AB R198, R9, R198 ;  /* 0x000000c609c6723e */ /* 0x000fc400000000ff */
[----:B------:R-:W-:Y:S01]  /*20d80*/  FADD.FTZ R124, R193, R124 ;  /* 0x0000007cc17c7221 */ /* 0x000fe20000010000 */
[----:B------:R-:W-:Y:S01]  /*20d90*/  FADD.FTZ R125, R192, R125 ;  /* 0x0000007dc07d7221 */ /* 0x000fe20000010000 */
[----:B------:R-:W2:Y:S01]  /*20da0*/  MUFU.EX2 R11, R11 ;  /* 0x0000000b000b7308 */ /* 0x000ea20000000800 */
[----:B------:R-:W-:Y:S01]  /*20db0*/  F2FP.F16.F32.PACK_AB R199, R145, R199 ;  /* 0x000000c791c7723e */ /* 0x000fe200000000ff */
        /* <DEDUP_REMOVED lines=19> */
[C---:B------:R-:W-:Y:S01]  /*20ef0*/  FADD.FTZ R125, R144.reuse, R125 ;  /* 0x0000007d907d7221 */ /* 0x040fe20000010000 */
[----:B------:R-:W-:Y:S02]  /*20f00*/  F2FP.F16.F32.PACK_AB R190, R144, R190 ;  /* 0x000000be90be723e */ /* 0x000fe400000000ff */
        /* <DEDUP_REMOVED lines=34> */
[----:B------:R-:W-:Y:S02]  /*21130*/  IMAD.MOV.U32 R9, RZ, RZ, R5 ;  /* 0x000000ffff097224 */ /* 0x000fe400078e0005 */
[----:B------:R-:W-:Y:S01]  /*21140*/  FADD.FTZ R6, R127, R6 ;  /* 0x000000067f067221 */ /* 0x000fe20000010000 */
[----:B------:R-:W-:Y:S01]  /*21150*/  FADD.FTZ R7, R8, R7 ;  /* 0x0000000708077221 */ /* 0x000fe20000010000 */
[----:B------:R-:W-:Y:S01]  /*21160*/  IMAD.MOV.U32 R8, RZ, RZ, R4 ;  /* 0x000000ffff087224 */ /* 0x000fe200078e0004 */
[----:B------:R-:W-:Y:S06]  /*21170*/  @P2 BRA `(.L_x_6383) ;  /* 0xffffffb000b82947 */ /* 0x000fec000383ffff */
.L_x_6372:
[----:B------:R-:W-:Y:S05]  /*21180*/  BSYNC B0 ;  /* 0x0000000000007941 */ /* 0x000fea0003800000 */
.L_x_6371:
        /* <DEDUP_REMOVED lines=99> */
.L_x_6384:
[----:B------:R-:W-:Y:S01]  /*217c0*/  IMAD R8, R205, 0x8, R16 ;  /* 0x00000008cd087824 */ /* 0x000fe200078e0210 */
[----:B------:R-:W-:-:S04]  /*217d0*/  SHF.L.U32 R3, R208, 0x1f, RZ ;  /* 0x0000001fd0037819 */ /* 0x000fc800000006ff */
[----:B------:R0:W1:Y:S01]  /*217e0*/  SYNCS.PHASECHK.TRANS64.TRYWAIT P2, [R8+URZ+0x36850], R3 ;  /* 0x03685003080075a7 */ /* 0x000062000804017f */
[----:B------:R-:W-:Y:S05]  /*217f0*/  @!P0 BRA `(.L_x_6385) ;  /* 0x0000000000048947 */ /* 0x000fea0003800000 */
[----:B------:R-:W-:Y:S01]  /*21800*/  BPT.TRAP 0x1 ;  /* 0x000000040000795c */ /* 0x000fe20000300000 */
.L_x_6385:
[----:B------:R-:W-:Y:S01]  /*21810*/  IADD3 R16, R16, 0x400, RZ ;  /* 0x0000040010107810 */ /* 0x000fe20007ffe0ff */
[----:B------:R-:W-:Y:S03]  /*21820*/  BSSY B0, `(.L_x_6386) ;  /* 0x0000008000007945 */ /* 0x000fe60003800000 */
[----:B------:R-:W-:-:S04]  /*21830*/  SHF.R.U32.HI R16, RZ, 0x4, R16 ;  /* 0x00000004ff107819 */ /* 0x000fc80000011610 */
[----:B------:R-:W-:-:S04]  /*21840*/  LOP3.LUT R16, R16, 0x3fff, RZ, 0xc0, !PT ;  /* 0x00003fff10107812 */ /* 0x000fc800078ec0ff */
[----:B------:R-:W-:-:S05]  /*21850*/  LOP3.LUT R16, R16, 0x3800000, RZ, 0xfc, !PT ;  /* 0x0380000010107812 */ /* 0x000fca00078efcff */
[----:B------:R-:W-:Y:S01]  /*21860*/  IMAD R9, R205, 0xa80, R16 ;  /* 0x00000a80cd097824 */ /* 0x000fe200078e0210 */
[----:B-1----:R-:W-:Y:S06]  /*21870*/  @P2 BRA `(.L_x_6387) ;  /* 0x0000000000082947 */ /* 0x002fec0003800000 */
[----:B------:R-:W1:Y:S02]  /*21880*/  SYNCS.PHASECHK.TRANS64.TRYWAIT P0, [R8+URZ+0x36850], R3 ;  /* 0x03685003080075a7 */ /* 0x000e64000800017f */
[----:B-1----:R-:W-:Y:S05]  /*21890*/  @!P0 BRA `(.L_x_6388) ;  /* 0x000000c000648947 */ /* 0x002fea0003800000 */
.L_x_6387:
[----:B------:R-:W-:Y:S05]  /*218a0*/  BSYNC B0 ;  /* 0x0000000000007941 */ /* 0x000fea0003800000 */
.L_x_6386:
[----:B------:R-:W-:Y:S01]  /*218b0*/  IMAD.MOV.U32 R2, RZ, RZ, R9 ;  /* 0x000000ffff027224 */ /* 0x000fe200078e0009 */
[----:B------:R-:W-:Y:S01]  /*218c0*/  WARPGROUP.ARRIVE ;  /* 0x00000000000079c5 */ /* 0x000fe20000000000 */
[----:B01----:R-:W-:Y:S02]  /*218d0*/  IMAD.MOV.U32 R3, RZ, RZ, 0x40000040 ;  /* 0x40000040ff037424 */ /* 0x003fe400078e00ff */
[----:B------:R-:W-:Y:S01]  /*218e0*/  @!P1 VIADD R12, R8, 0x36860 ;  /* 0x00036860080c9836 */ /* 0x000fe20000000000 */
[----:B------:R-:W-:Y:S01]  /*218f0*/  R2UR UR6, R2 ;  /* 0x00000000020672ca */ /* 0x000fe200000e0000 */
[----:B------:R-:W-:Y:S01]  /*21900*/  VIADD R2, R9, 0x80 ;  /* 0x0000008009027836 */ /* 0x000fe20000000000 */
[----:B------:R-:W-:Y:S01]  /*21910*/  R2UR UR7, R3 ;  /* 0x00000000030772ca */ /* 0x000fe200000e0000 */
[----:B------:R-:W-:Y:S01]  /*21920*/  IMAD.MOV.U32 R3, RZ, RZ, 0x40000040 ;  /* 0x40000040ff037424 */ /* 0x000fe200078e00ff */
[----:B------:R-:W-:Y:S01]  /*21930*/  @!P1 PRMT R12, RZ, 0x654, R12 ;  /* 0x00000654ff0c9816 */ /* 0x000fe2000000000c */
[----:B------:R-:W-:-:S02]  /*21940*/  VIADD R205, R205, 0x1 ;  /* 0x00000001cdcd7836 */ /* 0x000fc40000000000 */
[----:B------:R-:W-:-:S03]  /*21950*/  VIADD R236, R236, 0x1 ;  /* 0x00000001ecec7836 */ /* 0x000fc60000000000 */
[----:B------:R-:W-:-:S04]  /*21960*/  ISETP.NE.AND P2, PT, R205, 0x2, PT ;  /* 0x00000002cd00780c */ /* 0x000fc80003f45270 */
[----:B------:R-:W-:Y:S01]  /*21970*/  SEL R205, R205, RZ, P2 ;  /* 0x000000ffcdcd7207 */ /* 0x000fe20001000000 */
        /* <DEDUP_REMOVED lines=41> */
[----:B------:R-:W-:-:S02]  /*21c10*/  IMAD.MOV.U32 R7, RZ, RZ, RZ ;  /* 0x000000ffff077224 */ /* 0x000fc400078e00ff */
[----:B-1----:R-:W-:Y:S01]  /*21c20*/  FADD.FTZ R9, R3, R6 ;  /* 0x0000000603097221 */ /* 0x002fe20000010000 */
[----:B------:R-:W-:Y:S01]  /*21c30*/  MOV R6, 0xff800000 ;  /* 0xff80000000067802 */ /* 0x000fe20000000f00 */
[----:B------:R-:W0:Y:S04]  /*21c40*/  SHFL.BFLY PT, R3, R2, 0x1, 0x1f ;  /* 0x0c201f0002037f89 */ /* 0x000e2800000e0000 */
[----:B------:R-:W1:Y:S01]  /*21c50*/  SHFL.BFLY PT, R10, R9, 0x1, 0x1f ;  /* 0x0c201f00090a7f89 */ /* 0x000e6200000e0000 */
[----:B0-----:R-:W-:Y:S01]  /*21c60*/  FADD.FTZ R13, R2, R3 ;  /* 0x00000003020d7221 */ /* 0x001fe20000010000 */
[----:B------:R-:W-:Y:S01]  /*21c70*/  IMAD.MOV.U32 R2, RZ, RZ, RZ ;  /* 0x000000ffff027224 */ /* 0x000fe200078e00ff */
[----:B------:R-:W-:Y:S01]  /*21c80*/  SEL R3, RZ, 0x1, P2 ;  /* 0x00000001ff037807 */ /* 0x000fe20001000000 */
[----:B-1----:R-:W-:-:S02]  /*21c90*/  FADD.FTZ R14, R9, R10 ;  /* 0x0000000a090e7221 */ /* 0x002fc40000010000 */
[----:B------:R-:W-:Y:S02]  /*21ca0*/  FSETP.NE.FTZ.AND P0, PT, R13, RZ, PT ;  /* 0x000000ff0d00720b */ /* 0x000fe40003f15000 */
        /* <DEDUP_REMOVED lines=115> */
.L_x_6295:
        /* <DEDUP_REMOVED lines=53> */
[C---:B------:R-:W-:Y:S02]  /*22730*/  IADD3 R139, P2, R8.reuse, 0x20, RZ ;  /* 0x00000020088b7810 */ /* 0x040fe40007f5e0ff */
[C---:B------:R-:W-:Y:S02]  /*22740*/  IADD3 R141, P1, R8.reuse, 0x40, RZ ;  /* 0x00000040088d7810 */ /* 0x040fe40007f3e0ff */
[----:B------:R-:W-:Y:S01]  /*22750*/  LOP3.LUT R14, R139, 0x380, RZ, 0xc0, !PT ;  /* 0x000003808b0e7812 */ /* 0x000fe200078ec0ff */
[--C-:B------:R-:W-:Y:S01]  /*22760*/  IMAD.X R15, RZ, RZ, R9.reuse, P2 ;  /* 0x000000ffff0f7224 */ /* 0x100fe200010e0609 */
[----:B------:R-:W-:Y:S02]  /*22770*/  IADD3 R145, P5, R8, 0x4000, RZ ;  /* 0x0000400008917810 */ /* 0x000fe40007fbe0ff */
[----:B------:R-:W-:Y:S02]  /*22780*/  SHF.R.U64 R14, R14, 0x3, RZ ;  /* 0x000000030e0e7819 */ /* 0x000fe400000012ff */
[C---:B------:R-:W-:Y:S01]  /*22790*/  IADD3 R38, P0, R8.reuse, 0x4020, RZ ;  /* 0x0000402008267810 */ /* 0x040fe20007f1e0ff */
[----:B------:R-:W-:Y:S01]  /*227a0*/  IMAD.X R35, RZ, RZ, R9, P5 ;  /* 0x000000ffff237224 */ /* 0x000fe200028e0609 */
[----:B------:R-:W-:-:S02]  /*227b0*/  LOP3.LUT R5, R8, 0x380, RZ, 0xc0, !PT ;  /* 0x0000038008057812 */ /* 0x000fc400078ec0ff */
[----:B------:R-:W-:Y:S01]  /*227c0*/  IADD3 R143, P6, R8, 0x60, RZ ;  /* 0x00000060088f7810 */ /* 0x000fe20007fde0ff */
[--C-:B------:R-:W-:Y:S01]  /*227d0*/  IMAD.X R39, RZ, RZ, R9.reuse, P0 ;  /* 0x000000ffff277224 */ /* 0x100fe200000e0609 */
[----:B------:R-:W-:Y:S02]  /*227e0*/  LOP3.LUT R20, R141, 0x380, RZ, 0xc0, !PT ;  /* 0x000003808d147812 */ /* 0x000fe400078ec0ff */
[----:B------:R-:W-:Y:S01]  /*227f0*/  LOP3.LUT R14, R14, R139, RZ, 0x3c, !PT ;  /* 0x0000008b0e0e7212 */ /* 0x000fe200078e3cff */
[----:B------:R-:W-:Y:S01]  /*22800*/  IMAD.X R31, RZ, RZ, R9, P6 ;  /* 0x000000ffff1f7224 */ /* 0x000fe200030e0609 */
[----:B------:R-:W-:Y:S02]  /*22810*/  LOP3.LUT R34, R145, 0x380, RZ, 0xc0, !PT ;  /* 0x0000038091227812 */ /* 0x000fe400078ec0ff */
[----:B------:R-:W-:Y:S02]  /*22820*/  LOP3.LUT R139, R38, 0x380, RZ, 0xc0, !PT ;  /* 0x00000380268b7812 */ /* 0x000fe400078ec0ff */
[----:B------:R-:W-:-:S02]  /*22830*/  SHF.R.U64 R5, R5, 0x3, RZ ;  /* 0x0000000305057819 */ /* 0x000fc400000012ff */
[----:B------:R-:W-:Y:S02]  /*22840*/  SHF.R.U64 R20, R20, 0x3, RZ ;  /* 0x0000000314147819 */ /* 0x000fe400000012ff */
[----:B------:R-:W-:Y:S02]  /*22850*/  IADD3 R42, P4, R8, 0x4040, RZ ;  /* 0x00004040082a7810 */ /* 0x000fe40007f9e0ff */
[----:B------:R-:W-:Y:S02]  /*22860*/  IADD3.X R21, RZ, R9, RZ, P1, !PT ;  /* 0x00000009ff157210 */ /* 0x000fe40000ffe4ff */
[----:B------:R-:W-:Y:S01]  /*22870*/  SHF.R.U64 R34, R34, 0x3, RZ ;  /* 0x0000000322227819 */ /* 0x000fe200000012ff */
[----:B------:R-:W-:Y:S01]  /*22880*/  IMAD.X R43, RZ, RZ, R9, P4 ;  /* 0x000000ffff2b7224 */ /* 0x000fe200020e0609 */
[----:B------:R-:W-:Y:S02]  /*22890*/  SHF.R.U64 R139, R139, 0x3, RZ ;  /* 0x000000038b8b7819 */ /* 0x000fe400000012ff */
[----:B------:R-:W-:-:S02]  /*228a0*/  IADD3 R46, P3, R8, 0x4060, RZ ;  /* 0x00004060082e7810 */ /* 0x000fc40007f7e0ff */
[C---:B------:R-:W-:Y:S02]  /*228b0*/  IADD3 R50, P2, R8.reuse, 0x8000, RZ ;  /* 0x0000800008327810 */ /* 0x040fe40007f5e0ff */
[C---:B------:R-:W-:Y:S01]  /*228c0*/  IADD3 R2, P1, R8.reuse, 0x8020, RZ ;  /* 0x0000802008027810 */ /* 0x040fe20007f3e0ff */
[--C-:B------:R-:W-:Y:S01]  /*228d0*/  IMAD.X R47, RZ, RZ, R9.reuse, P3 ;  /* 0x000000ffff2f7224 */ /* 0x100fe200018e0609 */
[C---:B-1----:R-:W-:Y:S02]  /*228e0*/  IADD3 R24, P6, R8.reuse, 0x8040, RZ ;  /* 0x0000804008187810 */ /* 0x042fe40007fde0ff */
[----:B------:R-:W-:Y:S01]  /*228f0*/  IADD3 R86, P5, R8, 0x8060, RZ ;  /* 0x0000806008567810 */ /* 0x000fe20007fbe0ff */
[--C-:B------:R-:W-:Y:S01]  /*22900*/  IMAD.X R55, RZ, RZ, R9.reuse, P1 ;  /* 0x000000ffff377224 */ /* 0x100fe200008e0609 */
[----:B------:R-:W-:Y:S01]  /*22910*/  LOP3.LUT R30, R143, 0x380, RZ, 0xc0, !PT ;  /* 0x000003808f1e7812 */ /* 0x000fe200078ec0ff */
[--C-:B------:R-:W-:Y:S01]  /*22920*/  IMAD.X R59, RZ, RZ, R9.reuse, P6 ;  /* 0x000000ffff3b7224 */ /* 0x100fe200030e0609 */
[----:B------:R-:W-:Y:S01]  /*22930*/  LOP3.LUT R8, R5, R8, RZ, 0x3c, !PT ;  /* 0x0000000805087212 */ /* 0x000fe200078e3cff */
[----:B------:R-:W-:Y:S01]  /*22940*/  IMAD.X R5, RZ, RZ, R9, P5 ;  /* 0x000000ffff057224 */ /* 0x000fe200028e0609 */
[----:B------:R-:W-:-:S02]  /*22950*/  LOP3.LUT R20, R20, R141, RZ, 0x3c, !PT ;  /* 0x0000008d14147212 */ /* 0x000fc400078e3cff */
[----:B------:R-:W-:Y:S02]  /*22960*/  LOP3.LUT R34, R34, R145, RZ, 0x3c, !PT ;  /* 0x0000009122227212 */ /* 0x000fe400078e3cff */
[----:B------:R-:W-:Y:S02]  /*22970*/  LOP3.LUT R141, R42, 0x380, RZ, 0xc0, !PT ;  /* 0x000003802a8d7812 */ /* 0x000fe400078ec0ff */
[----:B------:R-:W-:Y:S02]  /*22980*/  LOP3.LUT R38, R139, R38, RZ, 0x3c, !PT ;  /* 0x000000268b267212 */ /* 0x000fe400078e3cff */
[----:B------:R-:W-:Y:S02]  /*22990*/  SHF.R.U64 R30, R30, 0x3, RZ ;  /* 0x000000031e1e7819 */ /* 0x000fe400000012ff */
[----:B------:R-:W-:Y:S02]  /*229a0*/  LOP3.LUT R145, R50, 0x380, RZ, 0xc0, !PT ;  /* 0x0000038032917812 */ /* 0x000fe400078ec0ff */
[----:B------:R-:W-:-:S02]  /*229b0*/  LOP3.LUT R139, R24, 0x380, RZ, 0xc0, !PT ;  /* 0x00000380188b7812 */ /* 0x000fc400078ec0ff */
[----:B------:R-:W-:Y:S02]  /*229c0*/  MOV R94, R8 ;  /* 0x00000008005e7202 */ /* 0x000fe40000000f00 */
[----:B------:R-:W-:Y:S02]  /*229d0*/  F2FP.F16.F32.PACK_AB R8, R4, R0 ;  /* 0x000000000408723e */ /* 0x000fe400000000ff */
[----:B------:R-:W-:Y:S02]  /*229e0*/  SHF.R.U64 R141, R141, 0x3, RZ ;  /* 0x000000038d8d7819 */ /* 0x000fe400000012ff */
[----:B------:R-:W-:Y:S02]  /*229f0*/  LOP3.LUT R0, R2, 0x380, RZ, 0xc0, !PT ;  /* 0x0000038002007812 */ /* 0x000fe400078ec0ff */
[----:B------:R-:W-:Y:S02]  /*22a00*/  IADD3.X R51, RZ, R9, RZ, P2, !PT ;  /* 0x00000009ff337210 */ /* 0x000fe400017fe4ff */
[----:B------:R-:W-:-:S02]  /*22a10*/  LOP3.LUT R30, R30, R143, RZ, 0x3c, !PT ;  /* 0x0000008f1e1e7212 */ /* 0x000fc400078e3cff */
[----:B------:R-:W-:Y:S02]  /*22a20*/  SHF.R.U64 R145, R145, 0x3, RZ ;  /* 0x0000000391917819 */ /* 0x000fe400000012ff */
[----:B------:R-:W-:Y:S02]  /*22a30*/  SHF.R.U64 R139, R139, 0x3, RZ ;  /* 0x000000038b8b7819 */ /* 0x000fe400000012ff */
[----:B------:R-:W-:Y:S02]  /*22a40*/  LOP3.LUT R143, R46, 0x380, RZ, 0xc0, !PT ;  /* 0x000003802e8f7812 */ /* 0x000fe400078ec0ff */
[----:B------:R-:W-:Y:S02]  /*22a50*/  F2FP.F16.F32.PACK_AB R9, R138, R10 ;  /* 0x0000000a8a09723e */ /* 0x000fe400000000ff */
[----:B------:R-:W-:Y:S02]  /*22a60*/  F2FP.F16.F32.PACK_AB R10, R29, R28 ;  /* 0x0000001c1d0a723e */ /* 0x000fe400000000ff */
[----:B------:R-:W-:-:S02]  /*22a70*/  LOP3.LUT R42, R141, R42, RZ, 0x3c, !PT ;  /* 0x0000002a8d2a7212 */ /* 0x000fc400078e3cff */
[----:B------:R-:W-:Y:S01]  /*22a80*/  SHF.R.U64 R29, R0, 0x3, RZ ;  /* 0x00000003001d7819 */ /* 0x000fe200000012ff */
[----:B------:R-:W-:Y:S01]  /*22a90*/  STSM.16.M88.4 [R94], R8 ;  /* 0x000000085e007844 */ /* 0x000fe20000000200 */
[----:B------:R-:W-:Y:S02]  /*22aa0*/  LOP3.LUT R50, R145, R50, RZ, 0x3c, !PT ;  /* 0x0000003291327212 */ /* 0x000fe400078e3cff */
[----:B------:R-:W-:Y:S02]  /*22ab0*/  LOP3.LUT R58, R139, R24, RZ, 0x3c, !PT ;  /* 0x000000188b3a7212 */ /* 0x000fe400078e3cff */
[----:B------:R-:W-:Y:S02]  /*22ac0*/  SHF.R.U64 R143, R143, 0x3, RZ ;  /* 0x000000038f8f7819 */ /* 0x000fe400000012ff */
[----:B------:R-:W-:Y:S02]  /*22ad0*/  LOP3.LUT R141, R86, 0x380, RZ, 0xc0, !PT ;  /* 0x00000380568d7812 */ /* 0x000fe400078ec0ff */
[----:B------:R-:W-:-:S02]  /*22ae0*/  MOV R24, R14 ;  /* 0x0000000e00187202 */ /* 0x000fc40000000f00 */
[----:B------:R-:W-:Y:S02]  /*22af0*/  MOV R15, R34 ;  /* 0x00000022000f7202 */ /* 0x000fe40000000f00 */
[----:B------:R-:W-:Y:S02]  /*22b00*/  LOP3.LUT R54, R29, R2, RZ, 0x3c, !PT ;  /* 0x000000021d367212 */ /* 0x000fe400078e3cff */
[----:B------:R-:W-:Y:S02]  /*22b10*/  MOV R14, R42 ;  /* 0x0000002a000e7202 */ /* 0x000fe40000000f00 */
[----:B------:R-:W-:Y:S02]  /*22b20*/  F2FP.F16.F32.PACK_AB R34, R37, R36 ;  /* 0x000000242522723e */ /* 0x000fe400000000ff */
[----:B------:R-:W-:Y:S02]  /*22b30*/  F2FP.F16.F32.PACK_AB R35, R135, R124 ;  /* 0x0000007c8723723e */ /* 0x000fe400000000ff */
[----:B------:R-:W-:-:S02]  /*22b40*/  MOV R20, R20 ;  /* 0x0000001400147202 */ /* 0x000fc40000000f00 */
[----:B------:R-:W-:Y:S01]  /*22b50*/  MOV R2, R50 ;  /* 0x0000003200027202 */ /* 0x000fe20000000f00 */
[----:B------:R-:W-:Y:S01]  /*22b60*/  STSM.16.M88.4 [R24], R32 ;  /* 0x0000002018007844 */ /* 0x000fe20000000200 */
[----:B------:R-:W-:Y:S02]  /*22b70*/  F2FP.F16.F32.PACK_AB R42, R45, R44 ;  /* 0x0000002c2d2a723e */ /* 0x000fe400000000ff */
[----:B------:R-:W-:Y:S02]  /*22b80*/  F2FP.F16.F32.PACK_AB R43, R133, R122 ;  /* 0x0000007a852b723e */ /* 0x000fe400000000ff */
[----:B------:R-:W-:Y:S02]  /*22b90*/  LOP3.LUT R46, R143, R46, RZ, 0x3c, !PT ;  /* 0x0000002e8f2e7212 */ /* 0x000fe400078e3cff */
[----:B------:R-:W-:Y:S01]  /*22ba0*/  SHF.R.U64 R141, R141, 0x3, RZ ;  /* 0x000000038d8d7819 */ /* 0x000fe200000012ff */
[----:B------:R1:W-:Y:S01]  /*22bb0*/  STSM.16.M88.4 [R20], R40 ;  /* 0x0000002814007844 */ /* 0x0003e20000000200 */
[----:B------:R-:W-:-:S02]  /*22bc0*/  MOV R30, R30 ;  /* 0x0000001e001e7202 */ /* 0x000fc40000000f00 */
[----:B------:R-:W-:Y:S02]  /*22bd0*/  MOV R0, R58 ;  /* 0x0000003a00007202 */ /* 0x000fe40000000f00 */
[----:B------:R-:W-:Y:S02]  /*22be0*/  F2FP.F16.F32.PACK_AB R50, R53, R52 ;  /* 0x000000343532723e */ /* 0x000fe400000000ff */
[----:B------:R-:W-:Y:S02]  /*22bf0*/  F2FP.F16.F32.PACK_AB R51, R131, R120 ;  /* 0x000000788333723e */ /* 0x000fe400000000ff */
[----:B------:R-:W-:Y:S02]  /*22c00*/  F2FP.F16.F32.PACK_AB R58, R61, R60 ;  /* 0x0000003c3d3a723e */ /* 0x000fe400000000ff */
[----:B------:R-:W-:Y:S01]  /*22c10*/  F2FP.F16.F32.PACK_AB R59, R129, R62 ;  /* 0x0000003e813b723e */ /* 0x000fe200000000ff */
[----:B------:R-:W-:Y:S01]  /*22c20*/  STSM.16.M88.4 [R30], R48 ;  /* 0x000000301e007844 */ /* 0x000fe20000000200 */
[----:B------:R-:W-:-:S02]  /*22c30*/  MOV R38, R38 ;  /* 0x0000002600267202 */ /* 0x000fc40000000f00 */
[----:B------:R-:W-:Y:S01]  /*22c40*/  LOP3.LUT R4, R141, R86, RZ, 0x3c, !PT ;  /* 0x000000568d047212 */ /* 0x000fe200078e3cff */
[----:B------:R-:W-:Y:S01]  /*22c50*/  STSM.16.M88.4 [R15], R56 ;  /* 0x000000380f007844 */ /* 0x000fe20000000200 */
[----:B------:R-:W-:Y:S01]  /*22c60*/  MOV R46, R46 ;  /* 0x0000002e002e7202 */ /* 0x000fe20000000f00 */
[----:B-1----:R-:W-:Y:S01]  /*22c70*/  IMAD.MOV.U32 R20, RZ, RZ, RZ ;  /* 0x000000ffff147224 */ /* 0x002fe200078e00ff */
[----:B------:R-:W-:Y:S01]  /*22c80*/  ISETP.NE.U32.AND P0, PT, RZ, UR4, PT ;  /* 0x00000004ff007c0c */ /* 0x000fe2000bf05070 */
[----:B------:R-:W-:Y:S01]  /*22c90*/  STSM.16.M88.4 [R38], R64 ;  /* 0x0000004026007844 */ /* 0x000fe20000000200 */
[----:B------:R-:W-:Y:S02]  /*22ca0*/  IADD3 R8, P1, R233, UR4, RZ ;  /* 0x00000004e9087c10 */ /* 0x000fe4000ff3e0ff */
[----:B------:R-:W-:Y:S01]  /*22cb0*/  MOV R54, R54 ;  /* 0x0000003600367202 */ /* 0x000fe20000000f00 */
[----:B------:R-:W-:Y:S01]  /*22cc0*/  STSM.16.M88.4 [R14], R72 ;  /* 0x000000480e007844 */ /* 0x000fe20000000200 */
[----:B------:R-:W-:-:S02]  /*22cd0*/  MOV R10, R4 ;  /* 0x00000004000a7202 */ /* 0x000fc40000000f00 */
[----:B------:R-:W-:Y:S01]  /*22ce0*/  ISETP.NE.AND.EX P0, PT, RZ, UR5, PT, P0 ;  /* 0x00000005ff007c0c */ /* 0x000fe2000bf05300 */
[----:B------:R-:W-:Y:S01]  /*22cf0*/  STSM.16.M88.4 [R46], R80 ;  /* 0x000000502e007844 */ /* 0x000fe20000000200 */
[----:B------:R-:W-:Y:S01]  /*22d00*/  IADD3.X R9, R234, UR5, RZ, P1, !PT ;  /* 0x00000005ea097c10 */ /* 0x000fe20008ffe4ff */
[----:B------:R-:W-:Y:S02]  /*22d10*/  ULDC.64 UR4, c[0x0][0xc08] ;  /* 0x0003020000047ab9 */ /* 0x000fe40000000a00 */
[----:B------:R1:W-:Y:S01]  /*22d20*/  STSM.16.M88.4 [R2], R88 ;  /* 0x0000005802007844 */ /* 0x0003e20000000200 */
[----:B------:R-:W-:-:S03]  /*22d30*/  ISETP.NE.U32.AND P2, PT, RZ, UR4, PT ;  /* 0x00000004ff007c0c */ /* 0x000fc6000bf45070 */
[----:B------:R2:W-:Y:S04]  /*22d40*/  STSM.16.M88.4 [R54], R96 ;  /* 0x0000006036007844 */ /* 0x0005e80000000200 */
[----:B------:R2:W-:Y:S01]  /*22d50*/  STSM.16.M88.4 [R0], R104 ;  /* 0x0000006800007844 */ /* 0x0005e20000000200 */
[----:B------:R-:W-:-:S03]  /*22d60*/  ISETP.NE.AND.EX P2, PT, RZ, UR5, PT, P2 ;  /* 0x00000005ff007c0c */ /* 0x000fc6000bf45320 */
[----:B------:R2:W-:Y:S01]  /*22d70*/  STSM.16.M88.4 [R10], R112 ;  /* 0x000000700a007844 */ /* 0x0005e20000000200 */
[----:B------:R-:W-:Y:S09]  /*22d80*/  BAR.SYNC.DEFER_BLOCKING 0x1, 0x100 ;  /* 0x0044000000007b1d */ /* 0x000ff20000010000 */
[----:B------:R-:W-:Y:S01]  /*22d90*/  @P2 IADD3 R4, P3, R233, UR4, RZ ;  /* 0x00000004e9042c10 */ /* 0x000fe2000ff7e0ff */
[----:B------:R-:W-:Y:S01]  /*22da0*/  ULDC UR4, c[0x0][0xa88] ;  /* 0x0002a20000047ab9 */ /* 0x000fe20000000800 */
[----:B-1----:R-:W1:Y:S01]  /*22db0*/  LDC R2, c[0x0][0xbe8] ;  /* 0x0002fa00ff027b82 */ /* 0x002e620000000800 */
[----:B------:R-:W-:Y:S01]  /*22dc0*/  IMAD.U32 R7, RZ, RZ, UR4 ;  /* 0x00000004ff077e24 */ /* 0x000fe2000f8e00ff */
[----:B------:R-:W-:Y:S01]  /*22dd0*/  @P2 IADD3.X R5, R234, UR5, RZ, P3, !PT ;  /* 0x00000005ea052c10 */ /* 0x000fe20009ffe4ff */
[----:B------:R2:W5:Y:S04]  /*22de0*/  @P0 LDG.E R20, desc[UR60][R8.64] ;  /* 0x0000003c08140981 */ /* 0x000568000c1e1900 */
[----:B------:R2:W5:Y:S01]  /*22df0*/  @P2 LDG.E R7, desc[UR60][R4.64] ;  /* 0x0000003c04072981 */ /* 0x000562000c1e1900 */
[----:B-1----:R-:W-:-:S13]  /*22e00*/  ISETP.NE.AND P1, PT, R2, 0x1, PT ;  /* 0x000000010200780c */ /* 0x002fda0003f25270 */
[----:B------:R-:W1:Y:S08]  /*22e10*/  @P1 LDC R11, c[0x0][0xbec] ;  /* 0x0002fb00ff0b1b82 */ /* 0x000e700000000800 */
[----:B------:R-:W3:Y:S01]  /*22e20*/  @P1 LDC R29, c[0x0][0xbf0] ;  /* 0x0002fc00ff1d1b82 */ /* 0x000ee20000000800 */
[----:B--2---:R-:W-:Y:S05]  /*22e30*/  @P2 BRA `(.L_x_6391) ;  /* 0x0000000000102947 */ /* 0x004fea0003800000 */
[----:B------:R-:W-:Y:S05]  /*22e40*/  @!P0 BRA `(.L_x_6391) ;  /* 0x00000000000c8947 */ /* 0x000fea0003800000 */
[----:B------:R-:W2:Y:S04]  /*22e50*/  LDG.E R0, desc[UR60][R8.64] ;  /* 0x0000003c08007981 */ /* 0x000ea8000c1e1900 */
[----:B-----5:R-:W2:Y:S02]  /*22e60*/  LDG.E R7, desc[UR60][R8.64+0x4] ;  /* 0x0000043c08077981 */ /* 0x020ea4000c1e1900 */
[----:B--2---:R-:W-:-:S07]  /*22e70*/  IADD3 R7, -R0, R7, RZ ;  /* 0x0000000700077210 */ /* 0x004fce0007ffe1ff */
.L_x_6391:
[----:B------:R-:W2:Y:S01]  /*22e80*/  LDL.LU R8, [R1+0x54] ;  /* 0x0000540001087983 */ /* 0x000ea20000300800 */
[----:B------:R-:W-:Y:S01]  /*22e90*/  SHF.R.S32.HI R24, RZ, 0x1f, R232 ;  /* 0x0000001fff187819 */ /* 0x000fe200000114e8 */
[----:B------:R-:W-:Y:S01]  /*22ea0*/  IMAD.IADD R10, R228, 0x1, R222 ;  /* 0x00000001e40a7824 */ /* 0x000fe200078e02de */
[----:B------:R-:W-:Y:S01]  /*22eb0*/  ULDC.64 UR4, c[0x0][0xb90] ;  /* 0x0002e40000047ab9 */ /* 0x000fe20000000a00 */
[----:B------:R-:W4:Y:S01]  /*22ec0*/  LDL R31, [R1+0x8c] ;  /* 0x00008c00011f7983 */ /* 0x000f220000100800 */
[----:B-----5:R-:W-:Y:S01]  /*22ed0*/  SHF.R.S32.HI R21, RZ, 0x1f, R20 ;  /* 0x0000001fff157819 */ /* 0x020fe20000011414 */
[----:B------:R-:W-:Y:S01]  /*22ee0*/  IMAD R5, R24, UR4, RZ ;  /* 0x0000000418057c24 */ /* 0x000fe2000f8e02ff */
[----:B------:R-:W0:Y:S01]  /*22ef0*/  S2R R35, SR_TID.X ;  /* 0x0000000000237919 */ /* 0x000e220000002100 */
[----:B-1----:R-:W-:Y:S01]  /*22f00*/  @P1 IMAD.HI.U32 R0, R10, R11, RZ ;  /* 0x0000000b0a001227 */ /* 0x002fe200078e00ff */
[----:B------:R-:W-:Y:S01]  /*22f10*/  SEL R235, R235, RZ, !P0 ;  /* 0x000000ffebeb7207 */ /* 0x000fe20004000000 */
[----:B------:R-:W1:Y:S02]  /*22f20*/  @P1 LDC R67, c[0x0][0xbec] ;  /* 0x0002fb00ff431b82 */ /* 0x000e640000000800 */
[----:B------:R-:W-:-:S02]  /*22f30*/  IMAD R15, R232, UR5, R5 ;  /* 0x00000005e80f7c24 */ /* 0x000fc4000f8e0205 */
[----:B------:R-:W-:Y:S01]  /*22f40*/  IMAD.MOV.U32 R9, RZ, RZ, R10 ;  /* 0x000000ffff097224 */ /* 0x000fe200078e000a */
[----:B---3--:R-:W-:Y:S01]  /*22f50*/  @P1 SHF.R.U32.HI R9, RZ, R29, R0 ;  /* 0x0000001dff091219 */ /* 0x008fe20000011600 */
[----:B------:R-:W-:Y:S01]  /*22f60*/  IMAD.WIDE.U32 R4, R232, UR4, R20 ;  /* 0x00000004e8047c25 */ /* 0x000fe2000f8e0014 */
[----:B------:R-:W-:Y:S01]  /*22f70*/  ULDC.64 UR4, c[0x0][0xb98] ;  /* 0x0002e60000047ab9 */ /* 0x000fe20000000a00 */
[----:B------:R-:W3:Y:S02]  /*22f80*/  @P1 LDC R69, c[0x0][0xbf0] ;  /* 0x0002fc00ff451b82 */ /* 0x000ee40000000800 */
[----:B------:R-:W-:Y:S01]  /*22f90*/  IMAD.IADD R5, R5, 0x1, R15 ;  /* 0x0000000105057824 */ /* 0x000fe200078e020f */
[----:B------:R-:W-:Y:S01]  /*22fa0*/  IADD3 R15, -R9, RZ, RZ ;  /* 0x000000ff090f7210 */ /* 0x000fe20007ffe1ff */
[----:B0-----:R-:W-:-:S05]  /*22fb0*/  VIADD R35, R35, 0xffffff80 ;  /* 0xffffff8023237836 */ /* 0x001fca0000000000 */
[----:B------:R-:W-:-:S04]  /*22fc0*/  SHF.R.S32.HI R68, RZ, 0x1f, R35 ;  /* 0x0000001fff447819 */ /* 0x000fc80000011423 */
[----:B------:R-:W-:-:S04]  /*22fd0*/  LEA.HI R68, R68, R35, RZ, 0x3 ;  /* 0x0000002344447211 */ /* 0x000fc800078f18ff */
[----:B------:R-:W-:-:S05]  /*22fe0*/  SHF.R.S32.HI R68, RZ, 0x3, R68 ;  /* 0x00000003ff447819 */ /* 0x000fca0000011444 */
[----:B------:R-:W-:Y:S02]  /*22ff0*/  IMAD R11, R68, 0x40, R223 ;  /* 0x00000040440b7824 */ /* 0x000fe400078e02df */
[----:B------:R-:W-:-:S04]  /*23000*/  IMAD.WIDE.U32 R4, R235, UR4, R4 ;  /* 0x00000004eb047c25 */ /* 0x000fc8000f8e0004 */
[----:B------:R-:W-:-:S04]  /*23010*/  IMAD.WIDE R12, R11, 0x2, R12 ;  /* 0x000000020b0c7825 */ /* 0x000fc800078e020c */
[----:B------:R-:W-:Y:S01]  /*23020*/  IMAD R11, R2, R15, R10 ;  /* 0x0000000f020b7224 */ /* 0x000fe200078e020a */
[----:B------:R-:W-:Y:S02]  /*23030*/  SHF.R.S32.HI R15, RZ, 0x1f, R9 ;  /* 0x0000001fff0f7819 */ /* 0x000fe40000011409 */
[----:B------:R-:W-:-:S04]  /*23040*/  SHF.R.S32.HI R34, RZ, 0x1f, R35 ;  /* 0x0000001fff227819 */ /* 0x000fc80000011423 */
[----:B------:R-:W-:-:S04]  /*23050*/  LEA.HI R34, R34, R35, RZ, 0x7 ;  /* 0x0000002322227211 */ /* 0x000fc800078f38ff */
[----:B------:R-:W-:Y:S01]  /*23060*/  LOP3.LUT R34, R34, 0xffffff80, RZ, 0xc0, !PT ;  /* 0xffffff8022227812 */ /* 0x000fe200078ec0ff */
[----:B------:R-:W-:-:S04]  /*23070*/  IMAD R64, R7, R2, RZ ;  /* 0x0000000207407224 */ /* 0x000fc800078e02ff */
[----:B------:R-:W-:Y:S01]  /*23080*/  IMAD.IADD R34, R35, 0x1, -R34 ;  /* 0x0000000123227824 */ /* 0x000fe200078e0a22 */
[C---:B------:R-:W-:Y:S02]  /*23090*/  IADD3 R33, P4, R12.reuse, 0x4000, RZ ;  /* 0x000040000c217810 */ /* 0x040fe40007f9e0ff */
[----:B------:R-:W-:Y:S02]  /*230a0*/  IADD3 R41, P3, R12, 0x6000, RZ ;  /* 0x000060000c297810 */ /* 0x000fe40007f7e0ff */
[----:B------:R-:W-:Y:S02]  /*230b0*/  LOP3.LUT R32, R33, 0x380, RZ, 0xc0, !PT ;  /* 0x0000038021207812 */ /* 0x000fe400078ec0ff */
[----:B------:R-:W-:Y:S02]  /*230c0*/  LOP3.LUT R40, R41, 0x380, RZ, 0xc0, !PT ;  /* 0x0000038029287812 */ /* 0x000fe400078ec0ff */
[----:B------:R-:W-:Y:S02]  /*230d0*/  SHF.R.U64 R32, R32, 0x3, RZ ;  /* 0x0000000320207819 */ /* 0x000fe400000012ff */
[----:B------:R-:W-:-:S02]  /*230e0*/  SHF.R.U64 R40, R40, 0x3, RZ ;  /* 0x0000000328287819 */ /* 0x000fc400000012ff */
[----:B------:R-:W-:Y:S02]  /*230f0*/  LOP3.LUT R32, R32, R33, RZ, 0x3c, !PT ;  /* 0x0000002120207212 */ /* 0x000fe400078e3cff */
[----:B------:R-:W-:Y:S02]  /*23100*/  LOP3.LUT R40, R40, R41, RZ, 0x3c, !PT ;  /* 0x0000002928287212 */ /* 0x000fe400078e3cff */
[-C--:B------:R-:W-:Y:S02]  /*23110*/  IADD3.X R33, RZ, R13.reuse, RZ, P4, !PT ;  /* 0x0000000dff217210 */ /* 0x080fe400027fe4ff */
[----:B------:R-:W-:Y:S02]  /*23120*/  IADD3 R57, P4, R12, 0xa000, RZ ;  /* 0x0000a0000c397810 */ /* 0x000fe40007f9e0ff */
[----:B------:R-:W-:Y:S02]  /*23130*/  IADD3.X R41, RZ, R13, RZ, P3, !PT ;  /* 0x0000000dff297210 */ /* 0x000fe40001ffe4ff */
[----:B------:R-:W-:-:S04]  /*23140*/  LOP3.LUT R56, R57, 0x380, RZ, 0xc0, !PT ;  /* 0x0000038039387812 */ /* 0x000fc800078ec0ff */
[----:B------:R-:W-:-:S04]  /*23150*/  SHF.R.U64 R56, R56, 0x3, RZ ;  /* 0x0000000338387819 */ /* 0x000fc800000012ff */
[----:B------:R-:W-:Y:S01]  /*23160*/  LOP3.LUT R56, R56, R57, RZ, 0x3c, !PT ;  /* 0x0000003938387212 */ /* 0x000fe200078e3cff */
[----:B------:R-:W-:Y:S01]  /*23170*/  IMAD.X R57, RZ, RZ, R13, P4 ;  /* 0x000000ffff397224 */ /* 0x000fe200020e060d */
[----:B------:R-:W-:Y:S01]  /*23180*/  BSSY B1, `(.L_x_6392) ;  /* 0x0000099000017945 */ /* 0x000fe20003800000 */
[----:B------:R-:W-:Y:S02]  /*23190*/  SHF.R.S32.HI R70, RZ, 0x1f, R229 ;  /* 0x0000001fff467819 */ /* 0x000fe400000114e5 */
[----:B------:R-:W-:Y:S02]  /*231a0*/  SHF.R.S32.HI R71, RZ, 0x1f, R223 ;  /* 0x0000001fff477819 */ /* 0x000fe400000114df */
[----:B--2---:R-:W-:-:S05]  /*231b0*/  SEL R0, R8, RZ, !P0 ;  /* 0x000000ff08007207 */ /* 0x004fca0004000000 */
[----:B------:R-:W-:Y:S01]  /*231c0*/  IMAD R8, R0, UR4, RZ ;  /* 0x0000000400087c24 */ /* 0x000fe2000f8e02ff */
[----:B------:R-:W-:-:S03]  /*231d0*/  IADD3 R4, P0, R9, R4, RZ ;  /* 0x0000000409047210 */ /* 0x000fc60007f1e0ff */
[----:B------:R-:W-:Y:S01]  /*231e0*/  IMAD R10, R235, UR5, R8 ;  /* 0x00000005eb0a7c24 */ /* 0x000fe2000f8e0208 */
[----:B------:R-:W-:Y:S01]  /*231f0*/  SHF.R.S32.HI R8, RZ, 0x1f, R11 ;  /* 0x0000001fff087819 */ /* 0x000fe2000001140b */
[----:B------:R-:W-:-:S03]  /*23200*/  ULDC.64 UR4, c[0x0][0xb88] ;  /* 0x0002e20000047ab9 */ /* 0x000fc60000000a00 */
[----:B------:R-:W-:Y:S01]  /*23210*/  IADD3.X R5, R15, R5, R10, P0, !PT ;  /* 0x000000050f057210 */ /* 0x000fe200007fe40a */
[----:B------:R-:W-:Y:S01]  /*23220*/  IMAD R10, R8, UR4, RZ ;  /* 0x00000004080a7c24 */ /* 0x000fe2000f8e02ff */
[----:B------:R-:W-:-:S03]  /*23230*/  IADD3 R9, P2, R12, 0x1000, RZ ;  /* 0x000010000c097810 */ /* 0x000fc60007f5e0ff */
[C---:B------:R-:W-:Y:S02]  /*23240*/  IMAD R29, R11.reuse, UR5, R10 ;  /* 0x000000050b1d7c24 */ /* 0x040fe4000f8e020a */
[----:B------:R-:W-:Y:S01]  /*23250*/  IMAD.WIDE.U32 R4, R11, UR4, R4 ;  /* 0x000000040b047c25 */ /* 0x000fe2000f8e0004 */
        /* <DEDUP_REMOVED lines=8> */
[----:B----4-:R-:W-:Y:S01]  /*232e0*/  IMAD.IADD R31, R31, 0x1, R222 ;  /* 0x000000011f1f7824 */ /* 0x010fe200078e02de */
[----:B------:R-:W-:Y:S01]  /*232f0*/  LOP3.LUT R8, R8, R9, RZ, 0x3c, !PT ;  /* 0x0000000908087212 */ /* 0x000fe200078e3cff */
[----:B------:R-:W-:Y:S01]  /*23300*/  IMAD.X R9, RZ, RZ, R13, P2 ;  /* 0x000000ffff097224 */ /* 0x000fe200010e060d */
[----:B------:R-:W-:Y:S01]  /*23310*/  LOP3.LUT R36, R37, 0x380, RZ, 0xc0, !PT ;  /* 0x0000038025247812 */ /* 0x000fe200078ec0ff */
[----:B------:R-:W-:Y:S01]  /*23320*/  SHFL.IDX PT, R58, R30, 0x1, 0x1c1f ;  /* 0x003c1f001e3a7f89 */ /* 0x000fe200000e0000 */
[----:B------:R-:W-:Y:S01]  /*23330*/  IADD3 R45, P2, R12, 0x7000, RZ ;  /* 0x000070000c2d7810 */ /* 0x000fe20007f5e0ff */
[----:B------:R-:W-:Y:S01]  /*23340*/  ULDC.64 UR4, c[0x0][0xaa0] ;  /* 0x0002a80000047ab9 */ /* 0x000fe20000000a00 */
[----:B------:R-:W-:Y:S01]  /*23350*/  SHF.R.U64 R36, R36, 0x3, RZ ;  /* 0x0000000324247819 */ /* 0x000fe200000012ff */
[----:B------:R-:W0:Y:S01]  /*23360*/  SHFL.IDX PT, R55, R4, RZ, 0x1c1f ;  /* 0x001c1fff04377589 */ /* 0x000e2200000e0000 */
[----:B------:R-:W-:-:S03]  /*23370*/  LOP3.LUT R44, R45, 0x380, RZ, 0xc0, !PT ;  /* 0x000003802d2c7812 */ /* 0x000fc600078ec0ff */
[----:B------:R-:W2:Y:S01]  /*23380*/  SHFL.IDX PT, R59, R4, 0x1, 0x1c1f ;  /* 0x003c1f00043b7f89 */ /* 0x000ea200000e0000 */
[----:B------:R-:W-:Y:S01]  /*23390*/  LOP3.LUT R36, R36, R37, RZ, 0x3c, !PT ;  /* 0x0000002524247212 */ /* 0x000fe200078e3cff */
[--C-:B------:R-:W-:Y:S01]  /*233a0*/  IMAD.X R37, RZ, RZ, R13.reuse, P0 ;  /* 0x000000ffff257224 */ /* 0x100fe200000e060d */
[----:B------:R-:W-:Y:S01]  /*233b0*/  SHF.R.U64 R44, R44, 0x3, RZ ;  /* 0x000000032c2c7819 */ /* 0x000fe200000012ff */
[C---:B------:R-:W-:Y:S01]  /*233c0*/  VIADD R5, R31.reuse, 0x8 ;  /* 0x000000081f057836 */ /* 0x040fe20000000000 */
[----:B------:R-:W-:Y:S02]  /*233d0*/  LOP3.LUT P0, RZ, R34, 0x3, RZ, 0xc0, !PT ;  /* 0x0000000322ff7812 */ /* 0x000fe4000780c0ff */
[----:B------:R-:W-:Y:S01]  /*233e0*/  LOP3.LUT R44, R44, R45, RZ, 0x3c, !PT ;  /* 0x0000002d2c2c7212 */ /* 0x000fe200078e3cff */
[----:B------:R-:W-:Y:S01]  /*233f0*/  IMAD.X R45, RZ, RZ, R13, P2 ;  /* 0x000000ffff2d7224 */ /* 0x000fe200010e060d */
[-C--:B------:R-:W-:Y:S02]  /*23400*/  ISETP.GE.OR P2, PT, R31, R64.reuse, P0 ;  /* 0x000000401f00720c */ /* 0x080fe40000746670 */
[----:B------:R-:W-:-:S02]  /*23410*/  ISETP.GE.OR P0, PT, R5, R64, P0 ;  /* 0x000000400500720c */ /* 0x000fc40000706670 */
[C---:B------:R-:W-:Y:S02]  /*23420*/  IADD3 R15, P6, R12.reuse, 0x2000, RZ ;  /* 0x000020000c0f7810 */ /* 0x040fe40007fde0ff */
[----:B------:R-:W-:-:S07]  /*23430*/  IADD3 R29, P5, R12, 0x3000, RZ ;  /* 0x000030000c1d7810 */ /* 0x000fce0007fbe0ff */
[----:B0-----:R-:W-:Y:S04]  /*23440*/  @!P2 ST.E desc[UR60][R54.64], R6 ;  /* 0x000000063600a985 */ /* 0x001fe8000c10193c */
[----:B--2---:R0:W-:Y:S01]  /*23450*/  @!P0 ST.E desc[UR60][R58.64], R3 ;  /* 0x000000033a008985 */ /* 0x0041e2000c10193c */
[----:B------:R-:W-:Y:S02]  /*23460*/  LOP3.LUT R14, R15, 0x380, RZ, 0xc0, !PT ;  /* 0x000003800f0e7812 */ /* 0x000fe400078ec0ff */
[----:B------:R-:W-:Y:S02]  /*23470*/  LOP3.LUT R28, R29, 0x380, RZ, 0xc0, !PT ;  /* 0x000003801d1c7812 */ /* 0x000fe400078ec0ff */
[C---:B------:R-:W-:Y:S02]  /*23480*/  IADD3 R10, P3, R12.reuse, 0xb000, RZ ;  /* 0x0000b0000c0a7810 */ /* 0x040fe40007f7e0ff */
[----:B------:R-:W-:Y:S01]  /*23490*/  LOP3.LUT R11, R12, 0x380, RZ, 0xc0, !PT ;  /* 0x000003800c0b7812 */ /* 0x000fe200078ec0ff */
[----:B------:R-:W-:-:S02]  /*234a0*/  IMAD.MOV.U32 R5, RZ, RZ, R13 ;  /* 0x000000ffff057224 */ /* 0x000fc400078e000d */
[----:B0-----:R-:W-:Y:S01]  /*234b0*/  IMAD R3, R21, UR4, RZ ;  /* 0x0000000415037c24 */ /* 0x001fe2000f8e02ff */
[----:B------:R-:W5:Y:S03]  /*234c0*/  LD.E.128 R32, desc[UR60][R32.64] ;  /* 0x0000003c20207980 */ /* 0x000f66000c101d00 */
[C---:B------:R-:W-:Y:S01]  /*234d0*/  IMAD R3, R20.reuse, UR5, R3 ;  /* 0x0000000514037c24 */ /* 0x040fe2000f8e0203 */
[----:B------:R-:W5:Y:S01]  /*234e0*/  LD.E.128 R36, desc[UR60][R36.64] ;  /* 0x0000003c24247980 */ /* 0x000f62000c101d00 */
[----:B------:R-:W-:Y:S01]  /*234f0*/  IMAD.WIDE.U32 R20, R20, UR4, RZ ;  /* 0x0000000414147c25 */ /* 0x000fe2000f8e00ff */
[----:B------:R-:W-:Y:S01]  /*23500*/  SHF.R.U64 R14, R14, 0x3, RZ ;  /* 0x000000030e0e7819 */ /* 0x000fe200000012ff */
[----:B------:R-:W-:Y:S01]  /*23510*/  ULDC.64 UR4, c[0x0][0xae8] ;  /* 0x0002ba0000047ab9 */ /* 0x000fe20000000a00 */
[----:B------:R-:W-:Y:S01]  /*23520*/  SHF.R.U64 R28, R28, 0x3, RZ ;  /* 0x000000031c1c7819 */ /* 0x000fe200000012ff */
[----:B------:R-:W-:Y:S01]  /*23530*/  IMAD.IADD R21, R21, 0x1, R3 ;  /* 0x0000000115157824 */ /* 0x000fe200078e0203 */
[----:B------:R-:W5:Y:S01]  /*23540*/  LD.E.128 R40, desc[UR60][R40.64] ;  /* 0x0000003c28287980 */ /* 0x000f62000c101d00 */
[----:B------:R-:W-:Y:S01]  /*23550*/  IMAD R3, R231, 0x20, R68 ;  /* 0x00000020e7037824 */ /* 0x000fe200078e0244 */
[----:B------:R-:W-:Y:S01]  /*23560*/  LOP3.LUT R14, R14, R15, RZ, 0x3c, !PT ;  /* 0x0000000f0e0e7212 */ /* 0x000fe200078e3cff */
[----:B------:R-:W-:Y:S01]  /*23570*/  IMAD R65, R24, UR4, RZ ;  /* 0x0000000418417c24 */ /* 0x000fe2000f8e02ff */
[----:B------:R-:W-:Y:S01]  /*23580*/  LOP3.LUT R28, R28, R29, RZ, 0x3c, !PT ;  /* 0x0000001d1c1c7212 */ /* 0x000fe200078e3cff */
[----:B------:R-:W-:Y:S01]  /*23590*/  IMAD.IADD R66, R222, 0x1, R3 ;  /* 0x00000001de427824 */ /* 0x000fe200078e0203 */
[----:B------:R-:W5:Y:S01]  /*235a0*/  LD.E.128 R44, desc[UR60][R44.64] ;  /* 0x0000003c2c2c7980 */ /* 0x000f62000c101d00 */
[--C-:B------:R-:W-:Y:S01]  /*235b0*/  IMAD.X R15, RZ, RZ, R13.reuse, P6 ;  /* 0x000000ffff0f7224 */ /* 0x100fe200030e060d */
[C---:B------:R-:W-:Y:S01]  /*235c0*/  IADD3 R49, P6, R12.reuse, 0x8000, RZ ;  /* 0x000080000c317810 */ /* 0x040fe20007fde0ff */
[----:B------:R-:W-:Y:S01]  /*235d0*/  IMAD.X R29, RZ, RZ, R13, P5 ;  /* 0x000000ffff1d7224 */ /* 0x000fe200028e060d */
[----:B------:R-:W-:Y:S01]  /*235e0*/  IADD3 R53, P5, R12, 0x9000, RZ ;  /* 0x000090000c357810 */ /* 0x000fe20007fbe0ff */
[C---:B------:R-:W-:Y:S01]  /*235f0*/  IMAD R65, R232.reuse, UR5, R65 ;  /* 0x00000005e8417c24 */ /* 0x040fe2000f8e0241 */
[----:B------:R-:W5:Y:S01]  /*23600*/  LD.E.128 R56, desc[UR60][R56.64] ;  /* 0x0000003c38387980 */ /* 0x000f62000c101d00 */
[----:B------:R-:W-:Y:S01]  /*23610*/  IMAD.WIDE.U32 R20, R232, UR4, R20 ;  /* 0x00000004e8147c25 */ /* 0x000fe2000f8e0014 */
[----:B------:R-:W-:Y:S01]  /*23620*/  LOP3.LUT R48, R49, 0x380, RZ, 0xc0, !PT ;  /* 0x0000038031307812 */ /* 0x000fe200078ec0ff */
[----:B------:R-:W-:-:S02]  /*23630*/  ULDC.64 UR4, c[0x0][0xaf0] ;  /* 0x0002bc0000047ab9 */ /* 0x000fc40000000a00 */
[----:B-1----:R-:W-:Y:S01]  /*23640*/  @P1 IMAD.HI.U32 R24, R66, R67, RZ ;  /* 0x0000004342181227 */ /* 0x002fe200078e00ff */
[----:B------:R-:W-:Y:S01]  /*23650*/  LOP3.LUT R52, R53, 0x380, RZ, 0xc0, !PT ;  /* 0x0000038035347812 */ /* 0x000fe200078ec0ff */
[----:B------:R-:W5:Y:S01]  /*23660*/  LD.E.128 R28, desc[UR60][R28.64] ;  /* 0x0000003c1c1c7980 */ /* 0x000f62000c101d00 */
[----:B------:R-:W-:Y:S01]  /*23670*/  LOP3.LUT R7, R10, 0x380, RZ, 0xc0, !PT ;  /* 0x000003800a077812 */ /* 0x000fe200078ec0ff */
[----:B------:R-:W-:Y:S01]  /*23680*/  IMAD.MOV.U32 R3, RZ, RZ, R66 ;  /* 0x000000ffff037224 */ /* 0x000fe200078e0042 */
[----:B------:R-:W-:Y:S01]  /*23690*/  IADD3 R21, R21, R65, RZ ;  /* 0x0000004115157210 */ /* 0x000fe20007ffe0ff */
[----:B------:R-:W-:Y:S01]  /*236a0*/  IMAD R0, R0, UR4, RZ ;  /* 0x0000000400007c24 */ /* 0x000fe2000f8e02ff */
[----:B---3--:R-:W-:Y:S02]  /*236b0*/  @P1 SHF.R.U32.HI R3, RZ, R69, R24 ;  /* 0x00000045ff031219 */ /* 0x008fe40000011618 */
[----:B------:R-:W-:Y:S02]  /*236c0*/  SHF.R.U64 R48, R48, 0x3, RZ ;  /* 0x0000000330307819 */ /* 0x000fe400000012ff */
[----:B------:R-:W-:Y:S01]  /*236d0*/  SHF.R.U64 R52, R52, 0x3, RZ ;  /* 0x0000000334347819 */ /* 0x000fe200000012ff */
[----:B------:R-:W-:Y:S01]  /*236e0*/  IMAD R65, R235, UR5, R0 ;  /* 0x00000005eb417c24 */ /* 0x000fe2000f8e0200 */
[----:B------:R-:W-:-:S02]  /*236f0*/  SHF.R.U64 R11, R11, 0x3, RZ ;  /* 0x000000030b0b7819 */ /* 0x000fc400000012ff */
[----:B------:R-:W-:Y:S01]  /*23700*/  SHF.R.U64 R7, R7, 0x3, RZ ;  /* 0x0000000307077819 */ /* 0x000fe200000012ff */
[----:B------:R-:W-:Y:S01]  /*23710*/  IMAD.WIDE.U32 R20, R235, UR4, R20 ;  /* 0x00000004eb147c25 */ /* 0x000fe2000f8e0014 */
[----:B------:R-:W-:Y:S01]  /*23720*/  SHF.R.S32.HI R0, RZ, 0x1f, R3 ;  /* 0x0000001fff007819 */ /* 0x000fe20000011403 */
[----:B------:R-:W-:Y:S01]  /*23730*/  ULDC.64 UR4, c[0x0][0xae0] ;  /* 0x0002b80000047ab9 */ /* 0x000fe20000000a00 */
[----:B------:R-:W-:Y:S01]  /*23740*/  LOP3.LUT R48, R48, R49, RZ, 0x3c, !PT ;  /* 0x0000003130307212 */ /* 0x000fe200078e3cff */
[--C-:B------:R-:W-:Y:S01]  /*23750*/  IMAD.X R49, RZ, RZ, R13.reuse, P6 ;  /* 0x000000ffff317224 */ /* 0x100fe200030e060d */
[----:B------:R-:W-:Y:S01]  /*23760*/  LOP3.LUT R52, R52, R53, RZ, 0x3c, !PT ;  /* 0x0000003534347212 */ /* 0x000fe200078e3cff */
[----:B------:R-:W-:Y:S01]  /*23770*/  IMAD.X R53, RZ, RZ, R13, P5 ;  /* 0x000000ffff357224 */ /* 0x000fe200028e060d */
[----:B------:R-:W-:Y:S01]  /*23780*/  LOP3.LUT R4, R11, R12, RZ, 0x3c, !PT ;  /* 0x0000000c0b047212 */ /* 0x000fe200078e3cff */
[----:B------:R-:W-:Y:S01]  /*23790*/  IMAD.MOV R67, RZ, RZ, -R3 ;  /* 0x000000ffff437224 */ /* 0x000fe200078e0a03 */
[----:B------:R-:W-:-:S02]  /*237a0*/  IADD3.X R61, RZ, R13, RZ, P3, !PT ;  /* 0x0000000dff3d7210 */ /* 0x000fc40001ffe4ff */
[----:B------:R-:W-:Y:S01]  /*237b0*/  LOP3.LUT R60, R7, R10, RZ, 0x3c, !PT ;  /* 0x0000000a073c7212 */ /* 0x000fe200078e3cff */
[----:B------:R-:W-:Y:S01]  /*237c0*/  IMAD.IADD R21, R21, 0x1, R65 ;  /* 0x0000000115157824 */ /* 0x000fe200078e0241 */
[----:B------:R-:W5:Y:S01]  /*237d0*/  LD.E.128 R4, desc[UR60][R4.64] ;  /* 0x0000003c04047980 */ /* 0x000f62000c101d00 */
[----:B------:R-:W-:Y:S02]  /*237e0*/  IMAD R0, R0, UR4, RZ ;  /* 0x0000000400007c24 */ /* 0x000fe4000f8e02ff */
[----:B------:R-:W-:Y:S01]  /*237f0*/  IMAD R65, R2, R67, R66 ;  /* 0x0000004302417224 */ /* 0x000fe200078e0242 */
[----:B------:R-:W5:Y:S01]  /*23800*/  LD.E.128 R8, desc[UR60][R8.64] ;  /* 0x0000003c08087980 */ /* 0x000f62000c101d00 */
[----:B------:R-:W-:-:S03]  /*23810*/  IMAD R67, R3, UR5, R0 ;  /* 0x0000000503437c24 */ /* 0x000fc6000f8e0200 */
[----:B------:R-:W5:Y:S01]  /*23820*/  LD.E.128 R12, desc[UR60][R14.64] ;  /* 0x0000003c0e0c7980 */ /* 0x000f62000c101d00 */
[----:B------:R-:W-:-:S03]  /*23830*/  IMAD.WIDE.U32 R2, R3, UR4, R20 ;  /* 0x0000000403027c25 */ /* 0x000fc6000f8e0014 */
[----:B------:R-:W5:Y:S01]  /*23840*/  LD.E.128 R48, desc[UR60][R48.64] ;  /* 0x0000003c30307980 */ /* 0x000f62000c101d00 */
[----:B------:R-:W-:Y:S01]  /*23850*/  SHF.R.S32.HI R0, RZ, 0x1f, R65 ;  /* 0x0000001fff007819 */ /* 0x000fe20000011441 */
        /* <DEDUP_REMOVED lines=9> */
[----:B------:R-:W-:Y:S01]  /*238f0*/  IADD3 R3, R3, R67, RZ ;  /* 0x0000004303037210 */ /* 0x000fe20007ffe0ff */
[----:B------:R-:W-:-:S02]  /*23900*/  IMAD R0, R0, UR4, RZ ;  /* 0x0000000400007c24 */ /* 0x000fc4000f8e02ff */
[----:B------:R-:W-:Y:S02]  /*23910*/  IMAD.IADD R69, R68, 0x1, R222 ;  /* 0x0000000144457824 */ /* 0x000fe400078e02de */
        /* <DEDUP_REMOVED lines=12> */
[----:B0-----:R0:W1:Y:S01]  /*239e0*/  SHFL.IDX PT, R66, R24, RZ, 0x181f ;  /* 0x00181fff18427589 */ /* 0x00106200000e0000 */
[----:B------:R2:W-:Y:S01]  /*239f0*/  SYNCS.ARRIVE.TRANS64.RED.A1T0 RZ, [R0+URZ], RZ ;  /* 0x000000ff00ff79a7 */ /* 0x0005e2000810043f */
[----:B------:R-:W-:Y:S02]  /*23a00*/  SHF.R.S32.HI R68, RZ, 0x1f, R230 ;  /* 0x0000001fff447819 */ /* 0x000fe400000114e6 */
        /* <DEDUP_REMOVED lines=16> */
.L_x_6393:
[----:B------:R-:W-:Y:S05]  /*23b10*/  BSYNC B1 ;  /* 0x0000000000017941 */ /* 0x000fea0003800000 */
.L_x_6392:
        /* <DEDUP_REMOVED lines=17> */
.L_x_6395:
[----:B------:R-:W-:Y:S05]  /*23c30*/  BSYNC B1 ;  /* 0x0000000000017941 */ /* 0x000fea0003800000 */
.L_x_6394:
        /* <DEDUP_REMOVED lines=17> */
.L_x_6397:
[----:B------:R-:W-:Y:S05]  /*23d50*/  BSYNC B1 ;  /* 0x0000000000017941 */ /* 0x000fea0003800000 */
.L_x_6396:
[----:B0-----:R-:W-:Y:S01]  /*23d60*/  IADD3 R3, R69, 0x60, RZ ;  /* 0x0000006045037810 */ /* 0x001fe20007ffe0ff */
[----:B------:R0:W0:Y:S03]  /*23d70*/  SHFL.IDX PT, R0, R65, 0x3, 0x181f ;  /* 0x00781f0041007f89 */ /* 0x00002600000e0000 */
[----:B------:R-:W-:Y:S01]  /*23d80*/  ISETP.GE.AND P0, PT, R3, R64, PT ;  /* 0x000000400300720c */ /* 0x000fe20003f06270 */
[----:B--2-4-:R-:W2:-:S12]  /*23d90*/  SHFL.IDX PT, R24, R24, 0x3, 0x181f ;  /* 0x00781f0018187f89 */ /* 0x014e9800000e0000 */
        /* <DEDUP_REMOVED lines=16> */
.L_x_6390:
        /* <DEDUP_REMOVED lines=13> */
[----:B------:R-:W-:Y:S01]  /*23f70*/  IMAD.U32 R0, RZ, RZ, UR4 ;  /* 0x00000004ff007e24 */ /* 0x000fe2000f8e00ff */
        /* <DEDUP_REMOVED lines=13> */
.L_x_6399:
[----:B------:R-:W2:Y:S01]  /*24050*/  LDL.LU R2, [R1+0x54] ;  /* 0x0000540001027983 */ /* 0x000ea20000300800 */
[----:B------:R-:W-:Y:S01]  /*24060*/  BSSY B1, `(.L_x_6400) ;  /* 0x000002d000017945 */ /* 0x000fe20003800000 */
[----:B------:R-:W-:Y:S02]  /*24070*/  SHF.R.S32.HI R10, RZ, 0x1f, R232 ;  /* 0x0000001fff0a7819 */ /* 0x000fe400000114e8 */
[----:B------:R-:W-:Y:S02]  /*24080*/  SEL R235, R235, RZ, !P0 ;  /* 0x000000ffebeb7207 */ /* 0x000fe40004000000 */
[----:B-----5:R-:W-:Y:S02]  /*24090*/  SHF.R.S32.HI R11, RZ, 0x1f, R6 ;  /* 0x0000001fff0b7819 */ /* 0x020fe40000011406 */
[----:B--2---:R-:W-:Y:S01]  /*240a0*/  SEL R12, R2, RZ, !P0 ;  /* 0x000000ff020c7207 */ /* 0x004fe20004000000 */
[----:B------:R-:W-:Y:S06]  /*240b0*/  @P3 BRA `(.L_x_6401) ;  /* 0x00000000009c3947 */ /* 0x000fec0003800000 */
[----:B------:R-:W2:Y:S01]  /*240c0*/  S2R R3, SR_TID.X ;  /* 0x0000000000037919 */ /* 0x000ea20000002100 */
[----:B------:R-:W3:Y:S02]  /*240d0*/  LDC R9, c[0x0][0xbe8] ;  /* 0x0002fa00ff097b82 */ /* 0x000ee40000000800 */
[----:B---3--:R-:W-:Y:S01]  /*240e0*/  IMAD R2, R0, R9, RZ ;  /* 0x0000000900027224 */ /* 0x008fe200078e02ff */
[----:B--2---:R-:W-:-:S04]  /*240f0*/  IADD3 R8, R222, -0x80, R3 ;  /* 0xffffff80de087810 */ /* 0x004fc80007ffe003 */
[----:B------:R-:W-:-:S13]  /*24100*/  ISETP.GE.AND P0, PT, R8, R2, PT ;  /* 0x000000020800720c */ /* 0x000fda0003f06270 */
[----:B------:R-:W-:Y:S05]  /*24110*/  @P0 BRA `(.L_x_6401) ;  /* 0x0000000000840947 */ /* 0x000fea0003800000 */
[----:B------:R-:W-:Y:S01]  /*24120*/  ISETP.NE.AND P0, PT, R9, 0x1, PT ;  /* 0x000000010900780c */ /* 0x000fe20003f05270 */
[----:B------:R-:W-:Y:S01]  /*24130*/  ULDC.64 UR4, c[0x0][0xb90] ;  /* 0x0002e40000047ab9 */ /* 0x000fe20000000a00 */
[----:B------:R-:W-:Y:S01]  /*24140*/  IMAD.MOV.U32 R2, RZ, RZ, R6 ;  /* 0x000000ffff027224 */ /* 0x000fe200078e0006 */
[----:B------:R-:W-:Y:S01]  /*24150*/  MOV R5, R8 ;  /* 0x0000000800057202 */ /* 0x000fe20000000f00 */
[----:B------:R-:W-:Y:S02]  /*24160*/  IMAD R7, R10, UR4, RZ ;  /* 0x000000040a077c24 */ /* 0x000fe4000f8e02ff */
[----:B------:R-:W-:Y:S02]  /*24170*/  IMAD.MOV.U32 R3, RZ, RZ, R11 ;  /* 0x000000ffff037224 */ /* 0x000fe400078e000b */
[C---:B------:R-:W-:Y:S02]  /*24180*/  IMAD R7, R232.reuse, UR5, R7 ;  /* 0x00000005e8077c24 */ /* 0x040fe4000f8e0207 */
[----:B------:R-:W-:Y:S01]  /*24190*/  IMAD.WIDE.U32 R2, R232, UR4, R2 ;  /* 0x00000004e8027c25 */ /* 0x000fe2000f8e0002 */
[----:B------:R-:W-:-:S02]  /*241a0*/  ULDC.64 UR4, c[0x0][0xb98] ;  /* 0x0002e60000047ab9 */ /* 0x000fc40000000a00 */
[----:B------:R-:W2:Y:S01]  /*241b0*/  @P0 LDC R13, c[0x0][0xbec] ;  /* 0x0002fb00ff0d0b82 */ /* 0x000ea20000000800 */
[----:B------:R-:W-:Y:S02]  /*241c0*/  IMAD.IADD R3, R3, 0x1, R7 ;  /* 0x0000000103037824 */ /* 0x000fe400078e0207 */
[----:B------:R-:W-:-:S05]  /*241d0*/  IMAD.WIDE.U32 R2, R235, UR4, R2 ;  /* 0x00000004eb027c25 */ /* 0x000fca000f8e0002 */
[----:B------:R-:W3:Y:S01]  /*241e0*/  @P0 LDC R15, c[0x0][0xbf0] ;  /* 0x0002fc00ff0f0b82 */ /* 0x000ee20000000800 */
        /* <DEDUP_REMOVED lines=20> */
.L_x_6401:
[----:B------:R-:W-:Y:S05]  /*24330*/  BSYNC B1 ;  /* 0x0000000000017941 */ /* 0x000fea0003800000 */
.L_x_6400:
[----:B------:R-:W-:Y:S01]  /*24340*/  SHF.R.S32.HI R8, RZ, 0x1f, R20 ;  /* 0x0000001fff087819 */ /* 0x000fe20000011414 */
[----:B------:R-:W-:Y:S01]  /*24350*/  ULDC.64 UR4, c[0x0][0xaa0] ;  /* 0x0002a80000047ab9 */ /* 0x000fe20000000a00 */
[----:B------:R-:W-:Y:S01]  /*24360*/  BSSY B1, `(.L_x_6402) ;  /* 0x0000041000017945 */ /* 0x000fe20003800000 */
[----:B--2---:R-:W-:Y:S01]  /*24370*/  IMAD R3, R11, UR4, RZ ;  /* 0x000000040b037c24 */ /* 0x004fe2000f8e02ff */
[----:B------:R-:W-:Y:S02]  /*24380*/  LEA.HI R8, R8, R20, RZ, 0x3 ;  /* 0x0000001408087211 */ /* 0x000fe400078f18ff */
[----:B------:R-:W-:Y:S01]  /*24390*/  SHF.R.S32.HI R13, RZ, 0x1f, R230 ;  /* 0x0000001fff0d7819 */ /* 0x000fe200000114e6 */
[C---:B------:R-:W-:Y:S01]  /*243a0*/  IMAD R5, R6.reuse, UR5, R3 ;  /* 0x0000000506057c24 */ /* 0x040fe2000f8e0203 */
[----:B------:R-:W-:Y:S01]  /*243b0*/  SHF.R.S32.HI R8, RZ, 0x3, R8 ;  /* 0x00000003ff087819 */ /* 0x000fe20000011408 */
[----:B------:R-:W-:Y:S01]  /*243c0*/  IMAD.WIDE.U32 R2, R6, UR4, RZ ;  /* 0x0000000406027c25 */ /* 0x000fe2000f8e00ff */
[----:B------:R-:W-:Y:S01]  /*243d0*/  ULDC.64 UR4, c[0x0][0xae8] ;  /* 0x0002ba0000047ab9 */ /* 0x000fe20000000a00 */
[----:B------:R-:W-:-:S02]  /*243e0*/  SHF.R.S32.HI R15, RZ, 0x1f, R229 ;  /* 0x0000001fff0f7819 */ /* 0x000fc400000114e5 */
[----:B------:R-:W-:Y:S01]  /*243f0*/  IMAD R7, R231, 0x20, R8 ;  /* 0x00000020e7077824 */ /* 0x000fe200078e0208 */
[----:B------:R-:W-:Y:S01]  /*24400*/  SHF.R.S32.HI R20, RZ, 0x1f, R223 ;  /* 0x0000001fff147819 */ /* 0x000fe200000114df */
[----:B------:R-:W-:Y:S02]  /*24410*/  IMAD.IADD R3, R3, 0x1, R5 ;  /* 0x0000000103037824 */ /* 0x000fe400078e0205 */
[----:B------:R-:W-:Y:S01]  /*24420*/  IMAD.IADD R9, R222, 0x1, R7 ;  /* 0x00000001de097824 */ /* 0x000fe200078e0207 */
[----:B------:R-:W-:Y:S01]  /*24430*/  IADD3 R222, R8, R222, RZ ;  /* 0x000000de08de7210 */ /* 0x000fe20007ffe0ff */
[----:B------:R-:W-:Y:S02]  /*24440*/  IMAD R7, R10, UR4, RZ ;  /* 0x000000040a077c24 */ /* 0x000fe4000f8e02ff */
[----:B----4-:R-:W-:Y:S01]  /*24450*/  @P2 IMAD.HI.U32 R4, R9, R14, RZ ;  /* 0x0000000e09042227 */ /* 0x010fe200078e00ff */
[----:B------:R-:W-:-:S03]  /*24460*/  MOV R5, R9 ;  /* 0x0000000900057202 */ /* 0x000fc60000000f00 */
[C---:B------:R-:W-:Y:S01]  /*24470*/  IMAD R7, R232.reuse, UR5, R7 ;  /* 0x00000005e8077c24 */ /* 0x040fe2000f8e0207 */
[----:B0-----:R-:W-:Y:S01]  /*24480*/  @P2 SHF.R.U32.HI R5, RZ, R29, R4 ;  /* 0x0000001dff052219 */ /* 0x001fe20000011604 */
[----:B------:R-:W-:Y:S01]  /*24490*/  IMAD.WIDE.U32 R2, R232, UR4, R2 ;  /* 0x00000004e8027c25 */ /* 0x000fe2000f8e0002 */
[----:B------:R-:W-:Y:S02]  /*244a0*/  ULDC.64 UR4, c[0x0][0xaf0] ;  /* 0x0002bc0000047ab9 */ /* 0x000fe40000000a00 */
[----:B------:R-:W-:Y:S01]  /*244b0*/  SHF.R.S32.HI R4, RZ, 0x1f, R5 ;  /* 0x0000001fff047819 */ /* 0x000fe20000011405 */
[----:B------:R-:W-:Y:S02]  /*244c0*/  IMAD R6, R12, UR4, RZ ;  /* 0x000000040c067c24 */ /* 0x000fe4000f8e02ff */
[----:B------:R-:W-:Y:S02]  /*244d0*/  IMAD.IADD R3, R3, 0x1, R7 ;  /* 0x0000000103037824 */ /* 0x000fe400078e0207 */
[----:B------:R-:W-:-:S02]  /*244e0*/  IMAD R7, R235, UR5, R6 ;  /* 0x00000005eb077c24 */ /* 0x000fc4000f8e0206 */
        /* <DEDUP_REMOVED lines=40> */
.L_x_6403:
[----:B------:R-:W-:Y:S05]  /*24770*/  BSYNC B1 ;  /* 0x0000000000017941 */ /* 0x000fea0003800000 */
.L_x_6402:
        /* <DEDUP_REMOVED lines=17> */
.L_x_6405:
[----:B------:R-:W-:Y:S05]  /*24890*/  BSYNC B1 ;  /* 0x0000000000017941 */ /* 0x000fea0003800000 */
.L_x_6404:
        /* <DEDUP_REMOVED lines=17> */
.L_x_6407:
[----:B------:R-:W-:Y:S05]  /*249b0*/  BSYNC B1 ;  /* 0x0000000000017941 */ /* 0x000fea0003800000 */
.L_x_6406:
[----:B0-----:R-:W-:Y:S01]  /*249c0*/  VIADD R0, R222, 0x60 ;  /* 0x00000060de007836 */ /* 0x001fe20000000000 */
[----:B------:R0:W0:Y:S04]  /*249d0*/  SHFL.IDX PT, R6, R5, 0x3, 0x181f ;  /* 0x00781f0005067f89 */ /* 0x00002800000e0000 */
        /* <DEDUP_REMOVED lines=16> */
.L_x_6398:
[----:B------:R-:W-:Y:S05]  /*24ae0*/  BSYNC B0 ;  /* 0x0000000000007941 */ /* 0x000fea0003800000 */
.L_x_6389:
[----:B------:R-:W-:Y:S02]  /*24af0*/  ULDC UR4, c[0x0][0xc3c] ;  /* 0x00030f0000047ab9 */ /* 0x000fe40000000800 */
[----:B-1----:R-:W-:-:S13]  /*24b00*/  ISETP.GE.AND P0, PT, R27, UR4, PT ;  /* 0x000000041b007c0c */ /* 0x002fda000bf06270 */
[----:B------:R-:W-:Y:S05]  /*24b10*/  @!P0 BRA `(.L_x_6408) ;  /* 0xfffffdc800248947 */ /* 0x000fea000383ffff */
[----:B------:R-:W-:Y:S05]  /*24b20*/  BRA `(.L_x_6184) ;  /* 0x0000008400087947 */ /* 0x000fea0003800000 */
.L_x_6182:
[----:B------:R-:W-:-:S08]  /*24b30*/  NOP ;  /* 0x0000000000007918 */ /* 0x000fd00000000000 */
[----:B0-----:R-:W0:-:S00]  /*24b40*/  USETMAXREG.DEALLOC.CTAPOOL 0x18 ;  /* 0x00000018000079c8 */ /* 0x001e0000080e0500 */
[----:B0-----:R-:W2:Y:S01]  /*24b50*/  LDL.LU R2, [R1+0x8] ;  /* 0x0000080001027983 */ /* 0x001ea20000300800 */
[----:B------:R-:W-:Y:S02]  /*24b60*/  LOP3.LUT R0, R0, 0x3, RZ, 0xc0, !PT ;  /* 0x0000000300007812 */ /* 0x000fe400078ec0ff */
[----:B------:R-:W-:-:S04]  /*24b70*/  MOV R6, RZ ;  /* 0x000000ff00067202 */ /* 0x000fc80000000f00 */
        /* <DEDUP_REMOVED lines=13> */
.L_x_6409:
        /* <DEDUP_REMOVED lines=41> */
.L_x_6415:
[----:B------:R-:W-:Y:S01]  /*24ee0*/  UIADD3 UR4, UR4, 0x1f, URZ ;  /* 0x0000001f04047890 */ /* 0x000fe2000fffe03f */
[----:B------:R-:W-:-:S05]  /*24ef0*/  IMAD.U32 R19, RZ, RZ, UR7 ;  /* 0x00000007ff137e24 */ /* 0x000fca000f8e00ff */
[----:B0-----:R-:W-:-:S13]  /*24f00*/  ISETP.LE.AND P6, PT, R5, UR4, PT ;  /* 0x0000000405007c0c */ /* 0x001fda000bfc3270 */
[----:B------:R-:W-:Y:S05]  /*24f10*/  @P6 BRA `(.L_x_6412) ;  /* 0x0000000400a86947 */ /* 0x000fea0003800000 */
[----:B------:R-:W-:Y:S01]  /*24f20*/  IADD3 R8, R0, UR4, RZ ;  /* 0x0000000400087c10 */ /* 0x000fe2000fffe0ff */
[----:B------:R-:W-:Y:S01]  /*24f30*/  BSSY B0, `(.L_x_6413) ;  /* 0x0000007000007945 */ /* 0x000fe20003800000 */
[----:B------:R-:W-:Y:S02]  /*24f40*/  IMAD.MOV.U32 R6, RZ, RZ, RZ ;  /* 0x000000ffff067224 */ /* 0x000fe400078e00ff */
[----:B------:R-:W-:-:S13]  /*24f50*/  ISETP.GE.OR P6, PT, R8, R5, !P0 ;  /* 0x000000050800720c */ /* 0x000fda00047c6670 */
[----:B------:R-:W-:Y:S05]  /*24f60*/  @P6 BRA `(.L_x_6414) ;  /* 0x00000000000c6947 */ /* 0x000fea0003800000 */
[----:B------:R-:W0:Y:S02]  /*24f70*/  LDC.64 R2, c[0x0][0xc80] ;  /* 0x00032000ff027b82 */ /* 0x000e240000000a00 */
[----:B0-----:R-:W-:-:S05]  /*24f80*/  IMAD.WIDE R2, R8, 0x4, R2 ;  /* 0x0000000408027825 */ /* 0x001fca00078e0202 */
[----:B------:R0:W5:Y:S02]  /*24f90*/  LDG.E R6, desc[UR60][R2.64] ;  /* 0x0000003c02067981 */ /* 0x000164000c1e1900 */
.L_x_6414:
[----:B------:R-:W-:Y:S05]  /*24fa0*/  BSYNC B0 ;  /* 0x0000000000007941 */ /* 0x000fea0003800000 */
.L_x_6413:
        /* <DEDUP_REMOVED lines=21> */
.L_x_6411:
[----:B------:R-:W-:-:S04]  /*25100*/  IMAD.IADD R8, R7, 0x1, -R8 ;  /* 0x0000000107087824 */ /* 0x000fc800078e0a08 */
[----:B------:R-:W-:-:S05]  /*25110*/  IMAD R2, R5, UR5, R8 ;  /* 0x0000000505027c24 */ /* 0x000fca000f8e0208 */
[----:B------:R-:W-:Y:S02]  /*25120*/  ISETP.GT.AND P0, PT, R2, UR6, PT ;  /* 0x0000000602007c0c */ /* 0x000fe4000bf04270 */
[----:B------:R-:W0:Y:S11]  /*25130*/  LDC.64 R2, c[0x0][0xc90] ;  /* 0x00032400ff027b82 */ /* 0x000e360000000a00 */
[----:B------:R-:W-:-:S04]  /*25140*/  VOTE.ANY R12, PT, !P0 ;  /* 0x00000000000c7806 */ /* 0x000fc800040e0100 */
[----:B------:R-:W1:Y:S02]  /*25150*/  POPC R7, R12 ;  /* 0x0000000c00077309 */ /* 0x000e640000000000 */
[----:B-1----:R-:W-:-:S05]  /*25160*/  IADD3 R19, R7, UR4, RZ ;  /* 0x0000000407137c10 */ /* 0x002fca000fffe0ff */
        /* <DEDUP_REMOVED lines=13> */
.L_x_6416:
        /* <DEDUP_REMOVED lines=22> */
[----:B------:R-:W-:-:S03]  /*253a0*/  IMAD.MOV R8, RZ, RZ, -R8 ;  /* 0x000000ffff087224 */ /* 0x000fc600078e0a08 */
[----:B------:R-:W-:Y:S01]  /*253b0*/  IADD3 R10, -R5, RZ, RZ ;  /* 0x000000ff050a7210 */ /* 0x000fe20007ffe1ff */
[----:B------:R-:W-:-:S03]  /*253c0*/  IMAD R8, R9, R8, R2 ;  /* 0x0000000809087224 */ /* 0x000fc600078e0202 */
[----:B------:R-:W-:Y:S02]  /*253d0*/  VIADDMNMX R11, R10, UR5, R11, PT ;  /* 0x000000050a0b7c46 */ /* 0x000fe4000b80010b */
[----:B------:R-:W-:Y:S02]  /*253e0*/  IADD3 R5, R8, R5, RZ ;  /* 0x0000000508057210 */ /* 0x000fe40007ffe0ff */
[----:B------:R-:W-:-:S04]  /*253f0*/  IABS R7, R11 ;  /* 0x0000000b00077213 */ /* 0x000fc80000000000 */
[----:B------:R-:W1:Y:S08]  /*25400*/  I2F.RP R10, R7 ;  /* 0x00000007000a7306 */ /* 0x000e700000209400 */
[----:B-1----:R-:W1:Y:S02]  /*25410*/  MUFU.RCP R10, R10 ;  /* 0x0000000a000a7308 */ /* 0x002e640000001000 */
[----:B-1----:R-:W-:Y:S01]  /*25420*/  VIADD R3, R10, 0xffffffe ;  /* 0x0ffffffe0a037836 */ /* 0x002fe20000000000 */
[----:B------:R-:W-:-:S04]  /*25430*/  IABS R10, R11 ;  /* 0x0000000b000a7213 */ /* 0x000fc80000000000 */
[----:B------:R-:W-:Y:S01]  /*25440*/  IADD3 R10, RZ, -R10, RZ ;  /* 0x8000000aff0a7210 */ /* 0x000fe20007ffe0ff */
[----:B------:R-:W1:Y:S02]  /*25450*/  F2I.FTZ.U32.TRUNC.NTZ R3, R3 ;  /* 0x0000000300037305 */ /* 0x000e64000021f000 */
        /* <DEDUP_REMOVED lines=22> */
.L_x_6412:
[----:B------:R-:W-:Y:S01]  /*255c0*/  IMAD.MOV.U32 R17, RZ, RZ, RZ ;  /* 0x000000ffff117224 */ /* 0x000fe200078e00ff */
[----:B------:R-:W-:Y:S01]  /*255d0*/  MOV R18, RZ ;  /* 0x000000ff00127202 */ /* 0x000fe20000000f00 */
[----:B------:R-:W-:-:S07]  /*255e0*/  IMAD.U32 R16, RZ, RZ, UR6 ;  /* 0x00000006ff107e24 */ /* 0x000fce000f8e00ff */
.L_x_6417:
[----:B------:R-:W-:-:S13]  /*255f0*/  ISETP.NE.AND P0, PT, R0, RZ, PT ;  /* 0x000000ff0000720c */ /* 0x000fda0003f05270 */
[----:B------:R-:W1:Y:S01]  /*25600*/  @!P0 S2R R3, SR_CgaCtaId ;  /* 0x0000000000038919 */ /* 0x000e620000008800 */
[----:B------:R-:W-:-:S04]  /*25610*/  @!P0 MOV R0, 0x400 ;  /* 0x0000040000008802 */ /* 0x000fc80000000f00 */
[----:B-1----:R-:W-:-:S05]  /*25620*/  @!P0 LEA R0, R3, R0, 0x18 ;  /* 0x0000000003008211 */ /* 0x002fca00078ec0ff */
[----:B------:R1:W-:Y:S01]  /*25630*/  @!P0 STS.128 [R0+0x368d0], R16 ;  /* 0x0368d01000008388 */ /* 0x0003e20000000c00 */
[----:B------:R-:W-:Y:S06]  /*25640*/  BAR.ARV 0x5, 0x180 ;  /* 0x0146000000007b1d */ /* 0x000fec0000002000 */
.L_x_6410:
        /* <DEDUP_REMOVED lines=32> */
[----:B------:R-:W-:-:S07]  /*25850*/  LOP3.LUT R4, R6, 0x70, R4, 0xf8, !PT ;  /* 0x0000007006047812 */ /* 0x000fce00078ef804 */
[----:B------:R-:W-:Y:S02]  /*25860*/  @P0 LOP3.LUT R5, R5, 0x1, RZ, 0xfc, !PT ;  /* 0x0000000105050812 */ /* 0x000fe400078efcff */
[----:B------:R-:W-:Y:S02]  /*25870*/  ISETP.NE.OR P0, PT, R7, RZ, !P0 ;  /* 0x000000ff0700720c */ /* 0x000fe40004705670 */
[----:B0-----:R-:W-:Y:S02]  /*25880*/  MOV R3, UR4 ;  /* 0x0000000400037c02 */ /* 0x001fe40008000f00 */
[----:B------:R-:W-:-:S03]  /*25890*/  LOP3.LUT R5, R5, 0xfffffff7, RZ, 0xc0, !PT ;  /* 0xfffffff705057812 */ /* 0x000fc600078ec0ff */
[----:B------:R-:W-:Y:S01]  /*258a0*/  IMAD R2, R2, 0x2, R3 ;  /* 0x0000000202027824 */ /* 0x000fe200078e0203 */
[----:B------:R0:W-:Y:S04]  /*258b0*/  STL [R1+0x4], R3 ;  /* 0x0000040301007387 */ /* 0x0001e80000100800 */
[----:B------:R1:W-:Y:S01]  /*258c0*/  STL [R1+0x30], R2 ;  /* 0x0000300201007387 */ /* 0x0003e20000100800 */
[----:B------:R-:W-:-:S03]  /*258d0*/  @P0 LOP3.LUT R5, R5, 0x8, RZ, 0xfc, !PT ;  /* 0x0000000805050812 */ /* 0x000fc600078efcff */
[----:B------:R-:W-:Y:S01]  /*258e0*/  STL [R1+0x20], RZ ;  /* 0x000020ff01007387 */ /* 0x000fe20000100800 */
[----:B0-----:R-:W-:-:S03]  /*258f0*/  IMAD.MOV.U32 R3, RZ, RZ, 0x1 ;  /* 0x00000001ff037424 */ /* 0x001fc600078e00ff */
        /* <DEDUP_REMOVED lines=8> */
.L_x_6568:
        /* <DEDUP_REMOVED lines=15> */
[----:B------:R0:W-:Y:S08]  /*25a70*/  STL [R1+0x34], R4 ;  /* 0x0000340401007387 */ /* 0x0001f00000100800 */
[----:B------:R-:W-:-:S02]  /*25a80*/  @P0 LEA R2, P1, R4, UR4, 0x2 ;  /* 0x0000000404020c11 */ /* 0x000fc4000f8210ff */
[C---:B------:R-:W-:Y:S01]  /*25a90*/  SHF.L.U32 R15, R4.reuse, 0x2, RZ ;  /* 0x00000002040f7819 */ /* 0x040fe200000006ff */
[----:B------:R1:W-:Y:S01]  /*25aa0*/  STL [R1+0x44], R5 ;  /* 0x0000440501007387 */ /* 0x0003e20000100800 */
[C-C-:B------:R-:W-:Y:S01]  /*25ab0*/  @P0 LEA.HI.X R3, R4.reuse, UR5, R5.reuse, 0x2, P1 ;  /* 0x0000000504030c11 */ /* 0x140fe200088f1405 */
[----:B------:R-:W-:Y:S01]  /*25ac0*/  ULDC.64 UR4, c[0x0][0xa00] ;  /* 0x0002800000047ab9 */ /* 0x000fe20000000a00 */
[----:B------:R-:W-:Y:S02]  /*25ad0*/  SHF.L.U64.HI R14, R4, 0x2, R5 ;  /* 0x00000002040e7819 */ /* 0x000fe40000010205 */
[----:B---3-5:R-:W-:Y:S01]  /*25ae0*/  @P3 IADD3 R8, P1, R15, UR10, RZ ;  /* 0x0000000a0f083c10 */ /* 0x028fe2000ff3e0ff */
        /* <DEDUP_REMOVED lines=10> */
[----:B--2---:R-:W-:-:S02]  /*25b90*/  IADD3 R2, P0, R15, UR4, RZ ;  /* 0x000000040f027c10 */ /* 0x004fc4000ff1e0ff */
[----:B------:R-:W-:Y:S02]  /*25ba0*/  ISETP.NE.AND.EX P1, PT, RZ, UR5, PT, P1 ;  /* 0x00000005ff007c0c */ /* 0x000fe4000bf25310 */
[C---:B------:R-:W-:Y:S01]  /*25bb0*/  IADD3.X R3, R14.reuse, UR5, RZ, P0, !PT ;  /* 0x000000050e037c10 */ /* 0x040fe200087fe4ff */
[----:B------:R-:W-:Y:S01]  /*25bc0*/  ULDC UR4, c[0x0][0x288] ;  /* 0x0000a20000047ab9 */ /* 0x000fe20000000800 */
[----:B0-----:R-:W-:Y:S01]  /*25bd0*/  IADD3 R4, P0, R15, UR8, RZ ;  /* 0x000000080f047c10 */ /* 0x001fe2000ff1e0ff */
[----:B------:R0:W5:Y:S03]  /*25be0*/  @P2 LDG.E R11, desc[UR60][R6.64] ;  /* 0x0000003c060b2981 */ /* 0x000166000c1e1900 */
[----:B-1----:R-:W-:Y:S02]  /*25bf0*/  IADD3.X R5, R14, UR9, RZ, P0, !PT ;  /* 0x000000090e057c10 */ /* 0x002fe400087fe4ff */
[----:B------:R-:W-:-:S03]  /*25c00*/  ISETP.NE.U32.AND P0, PT, RZ, UR8, PT ;  /* 0x00000008ff007c0c */ /* 0x000fc6000bf05070 */
[----:B------:R-:W2:Y:S01]  /*25c10*/  @P1 LDG.E R12, desc[UR60][R2.64] ;  /* 0x0000003c020c1981 */ /* 0x000ea2000c1e1900 */
        /* <DEDUP_REMOVED lines=15> */
[----:B------:R-:W-:Y:S02]  /*25d10*/  IMAD.U32 R8, RZ, RZ, UR5 ;  /* 0x00000005ff087e24 */ /* 0x000fe4000f8e00ff */
[----:B------:R-:W-:Y:S01]  /*25d20*/  IMAD.U32 R9, RZ, RZ, UR4 ;  /* 0x00000004ff097e24 */ /* 0x000fe2000f8e00ff */
[----:B0-----:R-:W-:Y:S06]  /*25d30*/  @P3 BRA `(.L_x_6419) ;  /* 0x0000000000143947 */ /* 0x001fec0003800000 */
[----:B------:R-:W-:Y:S05]  /*25d40*/  @!P1 BRA `(.L_x_6419) ;  /* 0x0000000000109947 */ /* 0x000fea0003800000 */
[----:B------:R-:W2:Y:S04]  /*25d50*/  LDG.E R12, desc[UR60][R2.64] ;  /* 0x0000003c020c7981 */ /* 0x000ea8000c1e1900 */
[----:B------:R-:W2:Y:S02]  /*25d60*/  LDG.E R2, desc[UR60][R2.64+0x4] ;  /* 0x0000043c02027981 */ /* 0x000ea4000c1e1900 */
[----:B--2--5:R-:W-:-:S05]  /*25d70*/  IADD3 R13, -R12, R2, RZ ;  /* 0x000000020c0d7210 */ /* 0x024fca0007ffe1ff */
[----:B------:R0:W-:Y:S02]  /*25d80*/  STL [R1+0x40], R13 ;  /* 0x0000400d01007387 */ /* 0x0001e40000100800 */
.L_x_6419:
        /* <DEDUP_REMOVED lines=8> */
[----:B-1----:R-:W-:-:S04]  /*25e10*/  IADD3 R2, P1, R15, UR4, RZ ;  /* 0x000000040f027c10 */ /* 0x002fc8000ff3e0ff */
[----:B------:R-:W-:-:S05]  /*25e20*/  IADD3.X R3, R14, UR5, RZ, P1, !PT ;  /* 0x000000050e037c10 */ /* 0x000fca0008ffe4ff */
[----:B------:R1:W5:Y:S01]  /*25e30*/  LDG.E R9, desc[UR60][R2.64] ;  /* 0x0000003c02097981 */ /* 0x000362000c1e1900 */
[----:B------:R-:W-:Y:S05]  /*25e40*/  BRA `(.L_x_6421) ;  /* 0x0000000000107947 */ /* 0x000fea0003800000 */
.L_x_6420:
[----:B------:R-:W-:Y:S05]  /*25e50*/  @!P2 BRA `(.L_x_6421) ;  /* 0x00000000000ca947 */ /* 0x000fea0003800000 */
[----:B------:R-:W2:Y:S04]  /*25e60*/  LDG.E R9, desc[UR60][R6.64] ;  /* 0x0000003c06097981 */ /* 0x000ea8000c1e1900 */
[----:B------:R-:W2:Y:S02]  /*25e70*/  LDG.E R6, desc[UR60][R6.64+0x4] ;  /* 0x0000043c06067981 */ /* 0x000ea4000c1e1900 */
[----:B--2---:R-:W-:-:S07]  /*25e80*/  IMAD.IADD R9, R6, 0x1, -R9 ;  /* 0x0000000106097824 */ /* 0x004fce00078e0a09 */
.L_x_6421:
[----:B-1----:R-:W2:Y:S01]  /*25e90*/  @P0 LDG.E R2, desc[UR60][R4.64] ;  /* 0x0000003c04020981 */ /* 0x002ea2000c1e1900 */
[----:B------:R-:W1:Y:S03]  /*25ea0*/  LDC R3, c[0x0][0x448] ;  /* 0x00011200ff037b82 */ /* 0x000e660000000800 */
[----:B------:R-:W2:Y:S01]  /*25eb0*/  @P0 LDG.E R4, desc[UR60][R4.64+0x4] ;  /* 0x0000043c04040981 */ /* 0x000ea2000c1e1900 */
[----:B-----5:R-:W-:Y:S01]  /*25ec0*/  IMAD.IADD R0, R9, 0x1, -R0 ;  /* 0x0000000109007824 */ /* 0x020fe200078e0a00 */
[----:B------:R-:W-:Y:S01]  /*25ed0*/  BSSY B0, `(.L_x_6422) ;  /* 0x0000176000007945 */ /* 0x000fe20003800000 */
[----:B------:R-:W-:Y:S02]  /*25ee0*/  PLOP3.LUT P5, PT, PT, PT, PT, 0x80, 0x0 ;  /* 0x000000000000781c */ /* 0x000fe40003faf070 */
[----:B-1----:R-:W-:-:S13]  /*25ef0*/  ISETP.NE.AND P1, PT, R3, 0x1, PT ;  /* 0x000000010300780c */ /* 0x002fda0003f25270 */
[----:B------:R-:W1:Y:S01]  /*25f00*/  @P1 LDC R3, c[0x0][0x44c] ;  /* 0x00011300ff031b82 */ /* 0x000e620000000800 */
[----:B--2---:R-:W-:-:S07]  /*25f10*/  @P0 IMAD.IADD R8, R4, 0x1, -R2 ;  /* 0x0000000104080824 */ /* 0x004fce00078e0a02 */
[----:B------:R-:W2:Y:S01]  /*25f20*/  @P1 LDC R4, c[0x0][0x450] ;  /* 0x00011400ff041b82 */ /* 0x000ea20000000800 */
[----:B------:R-:W-:-:S05]  /*25f30*/  IMAD.SHL.U32 R2, R17, 0x80, RZ ;  /* 0x0000008011027824 */ /* 0x000fca00078e00ff */
[----:B------:R-:W-:-:S05]  /*25f40*/  IADD3 R2, R2, 0x7f, RZ ;  /* 0x0000007f02027810 */ /* 0x000fca0007ffe0ff */
[----:B-1----:R-:W-:-:S04]  /*25f50*/  @P1 IMAD.HI.U32 R3, R2, R3, RZ ;  /* 0x0000000302031227 */ /* 0x002fc800078e00ff */
[----:B------:R-:W-:Y:S01]  /*25f60*/  IMAD.MOV.U32 R5, RZ, RZ, R2 ;  /* 0x000000ffff057224 */ /* 0x000fe200078e0002 */
[----:B------:R-:W-:Y:S02]  /*25f70*/  MOV R2, RZ ;  /* 0x000000ff00027202 */ /* 0x000fe40000000f00 */
[----:B--2---:R-:W-:Y:S01]  /*25f80*/  @P1 SHF.R.U32.HI R5, RZ, R4, R3 ;  /* 0x00000004ff051219 */ /* 0x004fe20000011603 */
[----:B------:R-:W-:-:S04]  /*25f90*/  IMAD.IADD R4, R0, 0x1, R8 ;  /* 0x0000000100047824 */ /* 0x000fc800078e0208 */
[C---:B------:R-:W-:Y:S01]  /*25fa0*/  VIADD R3, R4.reuse, 0x6f ;  /* 0x0000006f04037836 */ /* 0x040fe20000000000 */
[----:B------:R-:W-:-:S03]  /*25fb0*/  IADD3 R21, R4, 0x70, -R13 ;  /* 0x0000007004157810 */ /* 0x000fc60007ffe80d */
[----:B------:R-:W-:-:S04]  /*25fc0*/  IMAD.HI R6, R3, -0x6db6db6d, R2 ;  /* 0x9249249303067827 */ /* 0x000fc800078e0202 */
[----:B------:R-:W-:Y:S01]  /*25fd0*/  IMAD.IADD R3, R21, 0x1, R5 ;  /* 0x0000000115037824 */ /* 0x000fe200078e0205 */
[----:B------:R-:W-:-:S03]  /*25fe0*/  SHF.R.U32.HI R20, RZ, 0x1f, R6 ;  /* 0x0000001fff147819 */ /* 0x000fc60000011606 */
[----:B------:R-:W-:Y:S01]  /*25ff0*/  IMAD.HI R2, R3, -0x6db6db6d, R2 ;  /* 0x9249249303027827 */ /* 0x000fe200078e0202 */
        /* <DEDUP_REMOVED lines=8> */
[----:B------:R-:W-:Y:S02]  /*26080*/  ISETP.GT.AND P1, PT, R2, R0, PT ;  /* 0x000000000200720c */ /* 0x000fe40003f24270 */
[----:B------:R-:W-:-:S05]  /*26090*/  SHF.R.U32.HI R4, RZ, 0x4, R0 ;  /* 0x00000004ff047819 */ /* 0x000fca0000011600 */
[----:B------:R-:W-:-:S04]  /*260a0*/  IMAD.WIDE.U32 R4, R4, 0x24924925, RZ ;  /* 0x2492492504047825 */ /* 0x000fc800078e00ff */
[----:B------:R-:W-:Y:S02]  /*260b0*/  IMAD.MOV.U32 R9, RZ, RZ, R5 ;  /* 0x000000ffff097224 */ /* 0x000fe400078e0005 */
[----:B------:R-:W-:Y:S01]  /*260c0*/  @P1 VIADD R3, R2, 0x6f ;  /* 0x0000006f02031836 */ /* 0x000fe20000000000 */
[----:B------:R-:W-:Y:S01]  /*260d0*/  @P1 MOV R2, RZ ;  /* 0x000000ff00021202 */ /* 0x000fe20000000f00 */
[----:B------:R-:W-:-:S04]  /*260e0*/  IMAD.MOV.U32 R7, RZ, RZ, R9 ;  /* 0x000000ffff077224 */ /* 0x000fc800078e0009 */
[----:B------:R-:W-:-:S05]  /*260f0*/  @P1 IMAD.HI R2, R3, -0x6db6db6d, R2 ;  /* 0x9249249303021827 */ /* 0x000fca00078e0202 */
        /* <DEDUP_REMOVED lines=11> */
.L_x_6611:
[----:B--2---:R-:W-:Y:S02]  /*261b0*/  ISETP.NE.AND P0, PT, R14, RZ, PT ;  /* 0x000000ff0e00720c */ /* 0x004fe40003f05270 */
[----:B------:R-:W-:-:S11]  /*261c0*/  PLOP3.LUT P2, PT, PT, PT, PT, 0x8, 0x0 ;  /* 0x000000000000781c */ /* 0x000fd60003f4e170 */
[----:B------:R-:W-:Y:S05]  /*261d0*/  @P0 BRA `(.L_x_6425) ;  /* 0x00000000000c0947 */ /* 0x000fea0003800000 */
[----:B------:R-:W-:-:S03]  /*261e0*/  UMOV UR4, 0xffffffff ;  /* 0xffffffff00047882 */ /* 0x000fc60000000000 */
[----:B------:R-:W-:Y:S05]  /*261f0*/  BRA.DIV UR4, `(.L_x_6426) ;  /* 0x0000007a04547947 */ /* 0x000fea000b800000 */
[----:B------:R-:W-:-:S13]  /*26200*/  ELECT P2, URZ, PT ;  /* 0x00000000003f782f */ /* 0x000fda0003840000 */
.L_x_6425:
        /* <DEDUP_REMOVED lines=10> */
.L_x_6614:
[----:B------:R-:W-:Y:S05]  /*262b0*/  BSYNC B1 ;  /* 0x0000000000017941 */ /* 0x000fea0003800000 */
.L_x_6427:
        /* <DEDUP_REMOVED lines=13> */
.L_x_6615:
[----:B------:R-:W-:Y:S05]  /*26390*/  BSYNC B2 ;  /* 0x0000000000027941 */ /* 0x000fea0003800000 */
.L_x_6431:
        /* <DEDUP_REMOVED lines=8> */
.L_x_6434:
[----:B------:R-:W-:Y:S05]  /*26420*/  BSYNC B2 ;  /* 0x0000000000027941 */ /* 0x000fea0003800000 */
.L_x_6433:
        /* <DEDUP_REMOVED lines=14> */
.L_x_6435:
        /* <DEDUP_REMOVED lines=16> */
.L_x_6436:
        /* <DEDUP_REMOVED lines=16> */
.L_x_6437:
        /* <DEDUP_REMOVED lines=13> */
.L_x_6616:
[----:B------:R-:W-:Y:S05]  /*267e0*/  BSYNC B2 ;  /* 0x0000000000027941 */ /* 0x000fea0003800000 */
.L_x_6438:
[----:B------:R-:W-:Y:S01]  /*267f0*/  BSSY B2, `(.L_x_6440) ;  /* 0x000000a000027945 */ /* 0x000fe20003800000 */
[----:B------:R-:W-:Y:S01]  /*26800*/  IMAD.MOV.U32 R12, RZ, RZ, 0x0 ;  /* 0x00000000ff0c7424 */ /* 0x000fe200078e00ff */
[----:B0-----:R-:W-:Y:S02]  /*26810*/  MOV R13, 0x12f00000 ;  /* 0x12f00000000d7802 */ /* 0x001fe40000000f00 */
[----:B------:R-:W-:Y:S05]  /*26820*/  @P4 BRA `(.L_x_6441) ;  /* 0x0000000000184947 */ /* 0x000fea0003800000 */
[----:B------:R-:W3:Y:S02]  /*26830*/  LDL R2, [R1+0x8] ;  /* 0x0000080001027983 */ /* 0x000ee40000100800 */
[----:B---3--:R-:W-:Y:S01]  /*26840*/  LOP3.LUT P0, RZ, R2, 0x1, RZ, 0xc0, !PT ;  /* 0x0000000102ff7812 */ /* 0x008fe2000780c0ff */
[----:B------:R-:W-:-:S04]  /*26850*/  IMAD.MOV.U32 R2, RZ, RZ, 0xa800 ;  /* 0x0000a800ff027424 */ /* 0x000fc800078e00ff */
[----:B------:R0:W-:Y:S08]  /*26860*/  SYNCS.ARRIVE.TRANS64 RZ, [R4+URZ+0x368b0], R2 ;  /* 0x0368b00204ff79a7 */ /* 0x0001f0000800003f */
[----:B------:R-:W-:Y:S05]  /*26870*/  @!P0 BRA `(.L_x_6441) ;  /* 0x0000000000048947 */ /* 0x000fea0003800000 */
[----:B------:R-:W-:Y:S01]  /*26880*/  BPT.TRAP 0x1 ;  /* 0x000000040000795c */ /* 0x000fe20000300000 */
.L_x_6441:
[----:B------:R-:W-:Y:S05]  /*26890*/  BSYNC B2 ;  /* 0x0000000000027941 */ /* 0x000fea0003800000 */
.L_x_6440:
        /* <DEDUP_REMOVED lines=8> */
.L_x_6442:
        /* <DEDUP_REMOVED lines=15> */
.L_x_6443:
        /* <DEDUP_REMOVED lines=15> */
.L_x_6444:
        /* <DEDUP_REMOVED lines=10> */
.L_x_6430:
[----:B------:R-:W-:Y:S05]  /*26ba0*/  BSYNC B1 ;  /* 0x0000000000017941 */ /* 0x000fea0003800000 */
.L_x_6429:
[----:B-1----:R-:W2:Y:S04]  /*26bb0*/  LDL.LU R2, [R1+0x20] ;  /* 0x0000200001027983 */ /* 0x002ea80000300800 */
        /* <DEDUP_REMOVED lines=12> */
.L_x_6461:
        /* <DEDUP_REMOVED lines=14> */
.L_x_6617:
[----:B------:R-:W-:Y:S05]  /*26d60*/  BSYNC B2 ;  /* 0x0000000000027941 */ /* 0x000fea0003800000 */
.L_x_6447:
        /* <DEDUP_REMOVED lines=8> */
.L_x_6450:
[----:B------:R-:W-:Y:S05]  /*26df0*/  BSYNC B2 ;  /* 0x0000000000027941 */ /* 0x000fea0003800000 */
.L_x_6449:
[----:B------:R-:W3:Y:S04]  /*26e00*/  LDL R3, [R1+0x4] ;  /* 0x0000040001037983 */ /* 0x000ee80000100800 */
[----:B--2---:R-:W3:Y:S01]  /*26e10*/  LDL R2, [R1+0x20] ;  /* 0x0000200001027983 */ /* 0x004ee20000100800 */
[----:B------:R-:W-:Y:S01]  /*26e20*/  MOV R11, RZ ;  /* 0x000000ff000b7202 */ /* 0x000fe20000000f00 */
[----:B------:R-:W-:Y:S01]  /*26e30*/  UIADD3 UR4, UP0, UR36, 0x570, URZ ;  /* 0x0000057024047890 */ /* 0x000fe2000ff1e03f */
[----:B------:R-:W-:Y:S01]  /*26e40*/  PLOP3.LUT P0, PT, PT, PT, PT, 0x80, 0x0 ;  /* 0x000000000000781c */ /* 0x000fe20003f0f070 */
[----:B------:R-:W-:Y:S01]  /*26e50*/  UMOV UR6, 0x0 ;  /* 0x0000000000067882 */ /* 0x000fe20000000000 */
[----:B------:R-:W-:Y:S01]  /*26e60*/  R2UR UR10, R11 ;  /* 0x000000000b0a72ca */ /* 0x000fe200000e0000 */
[----:B------:R-:W-:Y:S01]  /*26e70*/  UIADD3.X UR5, URZ, UR37, URZ, UP0, !UPT ;  /* 0x000000253f057290 */ /* 0x000fe200087fe43f */
[----:B------:R-:W-:Y:S01]  /*26e80*/  UMOV UR7, 0x12f00000 ;  /* 0x12f0000000077882 */ /* 0x000fe20000000000 */
[----:B---3--:R-:W-:-:S02]  /*26e90*/  IMAD R4, R2, 0xa800, R3 ;  /* 0x0000a80002047824 */ /* 0x008fc400078e0203 */
[----:B------:R-:W-:Y:S02]  /*26ea0*/  IMAD R3, R7, 0x70, R10 ;  /* 0x0000007007037824 */ /* 0x000fe400078e020a */
[----:B------:R-:W-:Y:S02]  /*26eb0*/  VIADD R2, R6, 0x36890 ;  /* 0x0003689006027836 */ /* 0x000fe40000000000 */
[----:B------:R-:W-:-:S07]  /*26ec0*/  VIADD R8, R4, 0x21400 ;  /* 0x0002140004087836 */ /* 0x000fce0000000000 */
.L_x_6451:
        /* <DEDUP_REMOVED lines=16> */
.L_x_6452:
        /* <DEDUP_REMOVED lines=16> */
.L_x_6453:
        /* <DEDUP_REMOVED lines=13> */
.L_x_6618:
[----:B------:R-:W-:Y:S05]  /*271a0*/  BSYNC B2 ;  /* 0x0000000000027941 */ /* 0x000fea0003800000 */
.L_x_6454:
        /* <DEDUP_REMOVED lines=10> */
.L_x_6457:
[----:B------:R-:W-:Y:S05]  /*27250*/  BSYNC B2 ;  /* 0x0000000000027941 */ /* 0x000fea0003800000 */
.L_x_6456:
        /* <DEDUP_REMOVED lines=8> */
.L_x_6458:
        /* <DEDUP_REMOVED lines=15> */
.L_x_6459:
        /* <DEDUP_REMOVED lines=15> */
.L_x_6460:
        /* <DEDUP_REMOVED lines=10> */
.L_x_6446:
[----:B------:R-:W-:Y:S05]  /*27560*/  BSYNC B1 ;  /* 0x0000000000017941 */ /* 0x000fea0003800000 */
.L_x_6445:
[----:B------:R-:W2:Y:S04]  /*27570*/  LDL.LU R2, [R1+0x20] ;  /* 0x0000200001027983 */ /* 0x000ea80000300800 */
[----:B-1----:R-:W3:Y:S01]  /*27580*/  LDL.LU R5, [R1+0x24] ;  /* 0x0000240001057983 */ /* 0x002ee20000300800 */
        /* <DEDUP_REMOVED lines=10> */
.L_x_6423:
[----:B------:R-:W-:Y:S05]  /*27630*/  BSYNC B0 ;  /* 0x0000000000007941 */ /* 0x000fea0003800000 */
.L_x_6422:
        /* <DEDUP_REMOVED lines=9> */
[----:B-1----:R-:W-:Y:S01]  /*276d0*/  @P0 SHF.R.U32.HI R0, RZ, R3, R2 ;  /* 0x00000003ff000219 */ /* 0x002fe20000011602 */
[----:B------:R-:W-:-:S04]  /*276e0*/  IMAD.MOV.U32 R2, RZ, RZ, RZ ;  /* 0x000000ffff027224 */ /* 0x000fc800078e00ff */
[----:B------:R-:W-:-:S04]  /*276f0*/  IMAD.IADD R3, R21, 0x1, R0 ;  /* 0x0000000115037824 */ /* 0x000fc800078e0200 */
[----:B------:R-:W-:-:S05]  /*27700*/  IMAD.HI R2, R3, -0x6db6db6d, R2 ;  /* 0x9249249303027827 */ /* 0x000fca00078e0202 */
        /* <DEDUP_REMOVED lines=23> */
.L_x_6463:
        /* <DEDUP_REMOVED lines=21> */
.L_x_6466:
[----:B------:R-:W-:Y:S05]  /*279d0*/  BSYNC B6 ;  /* 0x0000000000067941 */ /* 0x000fea0003800000 */
.L_x_6465:
        /* <DEDUP_REMOVED lines=18> */
[----:B01----:R-:W-:-:S07]  /*27b00*/  IMAD.MOV.U32 R13, RZ, RZ, RZ ;  /* 0x000000ffff0d7224 */ /* 0x003fce00078e00ff */
[----:B------:R-:W-:-:S07]  /*27b10*/  LEPC R20, `(.L_x_6469) ;  /* 0x000000001014794e */ /* 0x000fce0000000000 */
[----:B--2---:R-:W-:Y:S05]  /*27b20*/  CALL.ABS.NOINC R2 ;  /* 0x0000000002007343 */ /* 0x004fea0003c00000 */
.L_x_6469:
        /* <DEDUP_REMOVED lines=16> */
.L_x_6468:
[----:B------:R-:W-:Y:S05]  /*27c30*/  BSYNC B6 ;  /* 0x0000000000067941 */ /* 0x000fea0003800000 */
.L_x_6467:
[----:B------:R-:W2:Y:S01]  /*27c40*/  LDL.LU R2, [R1] ;  /* 0x0000000001027983 */ /* 0x000ea20000300800 */
[----:B------:R-:W-:-:S03]  /*27c50*/  ULDC.64 UR4, c[0x0][0x9f8] ;  /* 0x00027e0000047ab9 */ /* 0x000fc60000000a00 */
[----:B------:R-:W3:Y:S04]  /*27c60*/  LDL.LU R4, [R1+0x10] ;  /* 0x0000100001047983 */ /* 0x000ee80000300800 */
[----:B------:R-:W4:Y:S01]  /*27c70*/  LDL R7, [R1+0x14] ;  /* 0x0000140001077983 */ /* 0x000f220000100800 */
[----:B------:R-:W-:-:S03]  /*27c80*/  ISETP.NE.U32.AND P0, PT, RZ, UR4, PT ;  /* 0x00000004ff007c0c */ /* 0x000fc6000bf05070 */
        /* <DEDUP_REMOVED lines=20> */
.L_x_6621:
        /* <DEDUP_REMOVED lines=12> */
.L_x_6624:
[----:B------:R-:W-:Y:S05]  /*27e90*/  @!P6 BRA `(.L_x_6471) ;  /* 0x000000040038e947 */ /* 0x000fea0003800000 */
[----:B------:R-:W-:-:S04]  /*27ea0*/  ISETP.NE.U32.AND P0, PT, R2, RZ, PT ;  /* 0x000000ff0200720c */ /* 0x000fc80003f05070 */
[----:B------:R-:W-:-:S13]  /*27eb0*/  ISETP.NE.AND.EX P0, PT, R3, RZ, PT, P0 ;  /* 0x000000ff0300720c */ /* 0x000fda0003f05300 */
[----:B------:R-:W-:Y:S05]  /*27ec0*/  @!P0 BRA `(.L_x_6473) ;  /* 0x0000000000548947 */ /* 0x000fea0003800000 */
[----:B------:R-:W2:Y:S01]  /*27ed0*/  LDC R6, c[0x0][0x43c] ;  /* 0x00010f00ff067b82 */ /* 0x000ea20000000800 */
[----:B------:R-:W-:Y:S01]  /*27ee0*/  IMAD.MOV.U32 R9, RZ, RZ, R4 ;  /* 0x000000ffff097224 */ /* 0x000fe200078e0004 */
[----:B------:R-:W-:-:S03]  /*27ef0*/  ULDC.64 UR4, c[0x0][0x428] ;  /* 0x00010a0000047ab9 */ /* 0x000fc60000000a00 */
[----:B-1----:R-:W-:Y:S01]  /*27f00*/  IMAD.MOV.U32 R0, RZ, RZ, R9 ;  /* 0x000000ffff007224 */ /* 0x002fe200078e0009 */
[----:B--2---:R-:W-:-:S13]  /*27f10*/  ISETP.NE.AND P0, PT, R6, 0x1, PT ;  /* 0x000000010600780c */ /* 0x004fda0003f05270 */
[----:B------:R-:W1:Y:S02]  /*27f20*/  @P0 LDC.64 R4, c[0x0][0x440] ;  /* 0x00011000ff040b82 */ /* 0x000e640000000a00 */
[----:B-1----:R-:W-:-:S05]  /*27f30*/  @P0 IMAD.HI.U32 R4, R9, R4, RZ ;  /* 0x0000000409040227 */ /* 0x002fca00078e00ff */
        /* <DEDUP_REMOVED lines=14> */
.L_x_6473:
[----:B------:R-:W3:Y:S04]  /*28020*/  LDL R7, [R1+0x4] ;  /* 0x0000040001077983 */ /* 0x000ee80000100800 */
[----:B-12---:R-:W3:Y:S04]  /*28030*/  LDL R0, [R1+0xc] ;  /* 0x00000c0001007983 */ /* 0x006ee80000100800 */
[----:B------:R-:W2:Y:S01]  /*28040*/  LDL R2, [R1+0x18] ;  /* 0x0000180001027983 */ /* 0x000ea20000100800 */
[----:B---3--:R-:W-:Y:S01]  /*28050*/  IMAD R0, R0, 0x8, R7 ;  /* 0x0000000800007824 */ /* 0x008fe200078e0207 */
[----:B--2---:R-:W-:-:S04]  /*28060*/  SHF.L.U32 R2, R2, 0x1f, RZ ;  /* 0x0000001f02027819 */ /* 0x004fc800000006ff */
[----:B------:R-:W1:Y:S02]  /*28070*/  SYNCS.PHASECHK.TRANS64.TRYWAIT P0, [R0+URZ+0x36840], R2 ;  /* 0x03684002000075a7 */ /* 0x000e64000800017f */
[----:B-1----:R-:W-:Y:S05]  /*28080*/  @!P0 BRA `(.L_x_6474) ;  /* 0x0000005c00908947 */ /* 0x002fea0003800000 */
.L_x_6625:
[----:B------:R2:W5:Y:S01]  /*28090*/  LDL R3, [R1+0x8] ;  /* 0x0000080001037983 */ /* 0x0005620000100800 */
        /* <DEDUP_REMOVED lines=9> */
.L_x_6475:
        /* <DEDUP_REMOVED lines=37> */
.L_x_6471:
        /* <DEDUP_REMOVED lines=35> */
[----:B0-----:R-:W-:Y:S01]  /*285b0*/  MOV R13, RZ ;  /* 0x000000ff000d7202 */ /* 0x001fe20000000f00 */
[----:B------:R-:W-:Y:S02]  /*285c0*/  IMAD.U32 R6, RZ, RZ, UR6 ;  /* 0x00000006ff067e24 */ /* 0x000fe4000f8e00ff */
[----:B------:R-:W-:-:S02]  /*285d0*/  IMAD.U32 R10, RZ, RZ, UR8 ;  /* 0x00000008ff0a7e24 */ /* 0x000fc4000f8e00ff */
[----:B------:R-:W-:Y:S02]  /*285e0*/  IMAD.U32 R11, RZ, RZ, UR9 ;  /* 0x00000009ff0b7e24 */ /* 0x000fe4000f8e00ff */
[----:B------:R-:W-:Y:S02]  /*285f0*/  IMAD.MOV.U32 R8, RZ, RZ, 0x70 ;  /* 0x00000070ff087424 */ /* 0x000fe400078e00ff */
[----:B------:R-:W-:-:S07]  /*28600*/  IMAD.MOV.U32 R12, RZ, RZ, 0x1 ;  /* 0x00000001ff0c7424 */ /* 0x000fce00078e00ff */
[----:B------:R-:W-:-:S07]  /*28610*/  LEPC R20, `(.L_x_6477) ;  /* 0x000000001014794e */ /* 0x000fce0000000000 */
[----:B-1----:R-:W-:Y:S05]  /*28620*/  CALL.ABS.NOINC R2 ;  /* 0x0000000002007343 */ /* 0x002fea0003c00000 */
.L_x_6477:
[----:B------:R-:W-:Y:S05]  /*28630*/  BSYNC B6 ;  /* 0x0000000000067941 */ /* 0x000fea0003800000 */
.L_x_6476:
        /* <DEDUP_REMOVED lines=11> */
[----:B0-----:R-:W-:Y:S01]  /*286f0*/  IMAD.SHL.U32 R9, R9, 0x8, RZ ;  /* 0x0000000809097824 */ /* 0x001fe200078e00ff */
[----:B------:R-:W-:-:S04]  /*28700*/  SHF.L.U32 R8, R8, 0x3, RZ ;  /* 0x0000000308087819 */ /* 0x000fc800000006ff */
[----:B------:R-:W-:Y:S02]  /*28710*/  LOP3.LUT R9, R9, 0x38, RZ, 0xc0, !PT ;  /* 0x0000003809097812 */ /* 0x000fe400078ec0ff */
[----:B------:R-:W-:Y:S02]  /*28720*/  LOP3.LUT R8, R8, 0x38, RZ, 0xc0, !PT ;  /* 0x0000003808087812 */ /* 0x000fe400078ec0ff */
[C---:B------:R-:W-:Y:S02]  /*28730*/  LOP3.LUT R11, R9.reuse, 0x40, RZ, 0xfc, !PT ;  /* 0x00000040090b7812 */ /* 0x040fe400078efcff */
[----:B------:R-:W-:Y:S02]  /*28740*/  LOP3.LUT R9, R9, 0x80, RZ, 0xfc, !PT ;  /* 0x0000008009097812 */ /* 0x000fe400078efcff */
[----:B-1----:R-:W-:-:S04]  /*28750*/  LOP3.LUT R10, R10, 0x7f, RZ, 0xc0, !PT ;  /* 0x0000007f0a0a7812 */ /* 0x002fc800078ec0ff */
        /* <DEDUP_REMOVED lines=17> */
[----:B-1----:R-:W-:-:S05]  /*28870*/  IMAD.SHL.U32 R4, R4, 0x10, RZ ;  /* 0x0000001004047824 */ /* 0x002fca00078e00ff */
[----:B------:R-:W-:Y:S02]  /*28880*/  LOP3.LUT R4, R5, 0x70, R4, 0xf8, !PT ;  /* 0x0000007005047812 */ /* 0x000fe400078ef804 */
[----:B------:R-:W1:Y:S02]  /*28890*/  @P0 LDC R5, c[0x0][0x44c] ;  /* 0x00011300ff050b82 */ /* 0x000e640000000800 */
[----:B------:R-:W-:-:S05]  /*288a0*/  LEA R4, R17, R4, 0x7 ;  /* 0x0000000411047211 */ /* 0x000fca00078e38ff */
        /* <DEDUP_REMOVED lines=27> */
[----:B------:R-:W-:-:S03]  /*28a60*/  IMAD R17, R17, 0x80, R10 ;  /* 0x0000008011117824 */ /* 0x000fc600078e020a */
[----:B------:R-:W-:Y:S04]  /*28a70*/  SHFL.IDX PT, R4, R2, RZ, 0x181f ;  /* 0x00181fff02047589 */ /* 0x000fe800000e0000 */
[----:B------:R-:W-:Y:S01]  /*28a80*/  SHFL.IDX PT, R6, R2, 0x1, 0x181f ;  /* 0x00381f0002067f89 */ /* 0x000fe200000e0000 */
[----:B--2---:R-:W-:-:S03]  /*28a90*/  IMAD R0, R5, R7, RZ ;  /* 0x0000000705007224 */ /* 0x004fc600078e02ff */
[----:B------:R-:W0:Y:S02]  /*28aa0*/  SHFL.IDX PT, R5, R3, RZ, 0x181f ;  /* 0x00181fff03057589 */ /* 0x000e2400000e0000 */
[----:B------:R-:W-:-:S13]  /*28ab0*/  ISETP.GE.AND P2, PT, R17, R0, PT ;  /* 0x000000001100720c */ /* 0x000fda0003f46270 */
[----:B0-----:R-:W-:-:S05]  /*28ac0*/  @!P2 LEA R5, P4, R8, R5, 0x1 ;  /* 0x000000050805a211 */ /* 0x001fca00078808ff */
[----:B------:R-:W-:-:S05]  /*28ad0*/  @!P2 IMAD.X R4, RZ, RZ, R4, P4 ;  /* 0x000000ffff04a224 */ /* 0x000fca00020e0604 */
[----:B------:R-:W-:-:S04]  /*28ae0*/  @!P2 LOP3.LUT R5, R5, R4, RZ, 0x3c, !PT ;  /* 0x000000040505a212 */ /* 0x000fc800078e3cff */
[----:B------:R-:W-:-:S04]  /*28af0*/  @!P2 LOP3.LUT R4, R5, R4, RZ, 0x3c, !PT ;  /* 0x000000040504a212 */ /* 0x000fc800078e3cff */
[----:B------:R-:W-:-:S05]  /*28b00*/  @!P2 LOP3.LUT R5, R5, R4, RZ, 0x3c, !PT ;  /* 0x000000040505a212 */ /* 0x000fca00078e3cff */
[----:B---3--:R-:W-:Y:S04]  /*28b10*/  @!P2 LDGSTS.E.BYPASS.LTC128B.128 [R9+0x15400], desc[UR60][R4.64], !P3 ;  /* 0x154000000409afae */ /* 0x008fe8000d901d7c */
[----:B------:R-:W-:Y:S04]  /*28b20*/  @!P2 LDGSTS.E.BYPASS.LTC128B.128 [R9+0x19400], desc[UR60][R4.64+0x80], !P0 ;  /* 0x194000800409afae */ /* 0x000fe8000c101d7c */
[----:B------:R0:W-:Y:S02]  /*28b30*/  @!P2 LDGSTS.E.BYPASS.LTC128B.128 [R9+0x1d400], desc[UR60][R4.64+0x100], !P1 ;  /* 0x1d4001000409afae */ /* 0x0001e4000c901d7c */
[----:B0-----:R-:W-:-:S05]  /*28b40*/  VIADD R4, R17, 0x10 ;  /* 0x0000001011047836 */ /* 0x001fca0000000000 */
[----:B------:R-:W-:Y:S02]  /*28b50*/  ISETP.GE.AND P2, PT, R4, R0, PT ;  /* 0x000000000400720c */ /* 0x000fe40003f46270 */
[----:B------:R-:W0:Y:S11]  /*28b60*/  SHFL.IDX PT, R4, R3, 0x1, 0x181f ;  /* 0x00381f0003047f89 */ /* 0x000e3600000e0000 */
        /* <DEDUP_REMOVED lines=8> */
[----:B------:R0:W-:Y:S02]  /*28bf0*/  @!P2 LDGSTS.E.BYPASS.LTC128B.128 [R9+0x1dc00], desc[UR60][R4.64+0x100], !P1 ;  /* 0x1dc001000409afae */ /* 0x0001e4000c901d7c */
[----:B0-----:R-:W-:-:S05]  /*28c00*/  VIADD R4, R17, 0x20 ;  /* 0x0000002011047836 */ /* 0x001fca0000000000 */
[----:B------:R-:W-:Y:S02]  /*28c10*/  ISETP.GE.AND P2, PT, R4, R0, PT ;  /* 0x000000000400720c */ /* 0x000fe40003f46270 */
[----:B------:R-:W0:Y:S11]  /*28c20*/  SHFL.IDX PT, R4, R3, 0x2, 0x181f ;  /* 0x00581f0003047f89 */ /* 0x000e3600000e0000 */
        /* <DEDUP_REMOVED lines=21> */
[----:B0-----:R-:W-:-:S04]  /*28d80*/  IADD3 R4, R17, 0x40, RZ ;  /* 0x0000004011047810 */ /* 0x001fc80007ffe0ff */
        /* <DEDUP_REMOVED lines=25> */
[----:B------:R-:W0:Y:S04]  /*28f20*/  SHFL.IDX PT, R4, R3, 0x6, 0x181f ;  /* 0x00d81f0003047f89 */ /* 0x000e2800000e0000 */
[----:B------:R-:W1:Y:S07]  /*28f30*/  SHFL.IDX PT, R3, R3, 0x7, 0x181f ;  /* 0x00f81f0003037f89 */ /* 0x000e6e00000e0000 */
[----:B0-----:R-:W-:-:S04]  /*28f40*/  @!P2 LEA R5, P4, R8, R4, 0x1 ;  /* 0x000000040805a211 */ /* 0x001fc800078808ff */
[----:B------:R-:W-:-:S04]  /*28f50*/  @!P2 IADD3.X R4, RZ, R6, RZ, P4, !PT ;  /* 0x00000006ff04a210 */ /* 0x000fc800027fe4ff */
[----:B------:R-:W-:-:S04]  /*28f60*/  @!P2 LOP3.LUT R5, R5, R4, RZ, 0x3c, !PT ;  /* 0x000000040505a212 */ /* 0x000fc800078e3cff */
[----:B------:R-:W-:-:S04]  /*28f70*/  @!P2 LOP3.LUT R4, R5, R4, RZ, 0x3c, !PT ;  /* 0x000000040504a212 */ /* 0x000fc800078e3cff */
[----:B------:R-:W-:-:S05]  /*28f80*/  @!P2 LOP3.LUT R5, R5, R4, RZ, 0x3c, !PT ;  /* 0x000000040505a212 */ /* 0x000fca00078e3cff */
[----:B------:R-:W-:Y:S04]  /*28f90*/  @!P2 LDGSTS.E.BYPASS.LTC128B.128 [R9+0x18400], desc[UR60][R4.64], !P3 ;  /* 0x184000000409afae */ /* 0x000fe8000d901d7c */
[----:B------:R-:W-:Y:S04]  /*28fa0*/  @!P2 LDGSTS.E.BYPASS.LTC128B.128 [R9+0x1c400], desc[UR60][R4.64+0x80], !P0 ;  /* 0x1c4000800409afae */ /* 0x000fe8000c101d7c */
[----:B------:R0:W-:Y:S04]  /*28fb0*/  @!P2 LDGSTS.E.BYPASS.LTC128B.128 [R9+0x20400], desc[UR60][R4.64+0x100], !P1 ;  /* 0x204001000409afae */ /* 0x0001e8000c901d7c */
[----:B01----:R0:W2:Y:S02]  /*28fc0*/  SHFL.IDX PT, R4, R2, 0x7, 0x181f ;  /* 0x00f81f0002047f89 */ /* 0x0030a400000e0000 */
.L_x_6642:
[----:B------:R-:W-:Y:S01]  /*28fd0*/  VIADD R17, R17, 0x70 ;  /* 0x0000007011117836 */ /* 0x000fe20000000000 */
[----:B------:R-:W-:Y:S04]  /*28fe0*/  BSSY B0, `(.L_x_6479) ;  /* 0x000000c000007945 */ /* 0x000fe80003800000 */
[----:B------:R-:W-:-:S13]  /*28ff0*/  ISETP.GE.AND P2, PT, R17, R0, PT ;  /* 0x000000001100720c */ /* 0x000fda0003f46270 */
[----:B------:R-:W-:Y:S05]  /*29000*/  @P2 BRA `(.L_x_6480) ;  /* 0x0000000000242947 */ /* 0x000fea0003800000 */
[----:B------:R-:W3:Y:S01]  /*29010*/  LDL R5, [R1+0x30] ;  /* 0x0000300001057983 */ /* 0x000ee20000100800 */
[----:B0-----:R-:W-:-:S05]  /*29020*/  LEA R2, P2, R8, R3, 0x1 ;  /* 0x0000000308027211 */ /* 0x001fca00078408ff */
[----:B--2---:R-:W-:-:S05]  /*29030*/  IMAD.X R3, RZ, RZ, R4, P2 ;  /* 0x000000ffff037224 */ /* 0x004fca00010e0604 */
[----:B------:R-:W-:Y:S01]  /*29040*/  @!PT LDS RZ, [RZ] ;  /* 0x00000000fffff984 */ /* 0x000fe20000000800 */
[----:B------:R-:W-:Y:S01]  /*29050*/  @!PT LDS RZ, [RZ] ;  /* 0x00000000fffff984 */ /* 0x000fe20000000800 */
[----:B------:R-:W-:Y:S01]  /*29060*/  @!PT LDS RZ, [RZ] ;  /* 0x00000000fffff984 */ /* 0x000fe20000000800 */
[----:B---3--:R1:W-:Y:S04]  /*29070*/  LDGSTS.E.BYPASS.LTC128B.128 [R5+0x18c00], desc[UR60][R2.64], !P3 ;  /* 0x18c0000002057fae */ /* 0x0083e8000d901d7c */
[----:B------:R1:W-:Y:S04]  /*29080*/  LDGSTS.E.BYPASS.LTC128B.128 [R5+0x1cc00], desc[UR60][R2.64+0x80], !P0 ;  /* 0x1cc0008002057fae */ /* 0x0003e8000c101d7c */
[----:B------:R1:W-:Y:S02]  /*29090*/  LDGSTS.E.BYPASS.LTC128B.128 [R5+0x20c00], desc[UR60][R2.64+0x100], !P1 ;  /* 0x20c0010002057fae */ /* 0x0003e4000c901d7c */
.L_x_6480:
[----:B------:R-:W-:Y:S05]  /*290a0*/  BSYNC B0 ;  /* 0x0000000000007941 */ /* 0x000fea0003800000 */
.L_x_6479:
[----:B------:R3:W5:Y:S01]  /*290b0*/  LDL R8, [R1+0x4] ;  /* 0x0000040001087983 */ /* 0x0007620000100800 */
[----:B------:R-:W-:Y:S01]  /*290c0*/  PLOP3.LUT P0, PT, PT, PT, PT, 0x80, 0x0 ;  /* 0x000000000000781c */ /* 0x000fe20003f0f070 */
[----:B------:R-:W-:-:S12]  /*290d0*/  NOP ;  /* 0x0000000000007918 */ /* 0x000fd80000000000 */
.L_x_6481:
[----:B01----:R-:W4:Y:S01]  /*290e0*/  LDL R2, [R1+0x4] ;  /* 0x0000040001027983 */ /* 0x003f220000100800 */
[----:B------:R-:W-:Y:S02]  /*290f0*/  PLOP3.LUT P1, PT, P1, P0, PT, 0xa2, 0x0 ;  /* 0x000000000000781c */ /* 0x000fe40000f21472 */
[----:B----4-:R-:W-:-:S08]  /*29100*/  @P0 R2UR P1, UR4, R2 ;  /* 0x00000000020402ca */ /* 0x010fd00000020000 */
[----:B------:R-:W-:-:S05]  /*29110*/  @P0 PLOP3.LUT P0, PT, P1, PT, PT, 0x80, 0x0 ;  /* 0x000000000000081c */ /* 0x000fca0000f0f070 */
[----:B------:R-:W-:Y:S01]  /*29120*/  @!P1 SYNCS.ARRIVE.TRANS64.RED.A0T1 RZ, [UR4+0x36800], RZ ;  /* 0x036800ffffff99a7 */ /* 0x000fe20008200404 */
[----:B------:R-:W-:Y:S07]  /*29130*/  @!P1 ARRIVES.LDGSTSBAR.64.TRANSCNT [UR4+0x36800] ;  /* 0x03680000ff0099b0 */ /* 0x000fee0008000a84 */
[----:B------:R-:W-:Y:S05]  /*29140*/  @P0 BRA.U.ANY `(.L_x_6481) ;  /* 0xfffffffd00e40947 */ /* 0x000fea000393ffff */
[----:B------:R-:W4:Y:S02]  /*29150*/  LDL.LU R3, [R1+0x50] ;  /* 0x0000500001037983 */ /* 0x000f240000300800 */
[----:B----4-:R-:W-:-:S05]  /*29160*/  VIADD R3, R3, 0x1 ;  /* 0x0000000103037836 */ /* 0x010fca0000000000 */
        /* <DEDUP_REMOVED lines=10> */
.L_x_6643:
[----:B------:R-:W-:Y:S05]  /*29210*/  BSYNC B0 ;  /* 0x0000000000007941 */ /* 0x000fea0003800000 */
.L_x_6482:
[----:B0-----:R-:W4:Y:S01]  /*29220*/  LDL R2, [R1+0x38] ;  /* 0x0000380001027983 */ /* 0x001f220000100800 */
[----:B------:R-:W-:Y:S01]  /*29230*/  BSSY B0, `(.L_x_6484) ;  /* 0x000025b000007945 */ /* 0x000fe20003800000 */
[----:B----4-:R-:W-:-:S13]  /*29240*/  ISETP.GE.AND P0, PT, R2, 0x2, PT ;  /* 0x000000020200780c */ /* 0x010fda0003f06270 */
[----:B------:R-:W-:Y:S05]  /*29250*/  @!P0 BRA `(.L_x_6485) ;  /* 0x0000002400608947 */ /* 0x000fea0003800000 */
[C---:B------:R-:W-:Y:S01]  /*29260*/  LOP3.LUT R0, R2.reuse, 0x1, RZ, 0xc0, !PT ;  /* 0x0000000102007812 */ /* 0x040fe200078ec0ff */
[----:B------:R-:W-:Y:S01]  /*29270*/  BSSY B2, `(.L_x_6486) ;  /* 0x00000cd000027945 */ /* 0x000fe20003800000 */
[----:B------:R-:W-:Y:S02]  /*29280*/  IADD3 R2, R2, -0x2, RZ ;  /* 0xfffffffe02027810 */ /* 0x000fe40007ffe0ff */
[----:B------:R-:W-:-:S03]  /*29290*/  ISETP.NE.U32.AND P0, PT, R0, 0x1, PT ;  /* 0x000000010000780c */ /* 0x000fc60003f05070 */
[----:B------:R-:W-:-:S10]  /*292a0*/  IMAD.MOV.U32 R0, RZ, RZ, R2 ;  /* 0x000000ffff007224 */ /* 0x000fd400078e0002 */
[----:B------:R-:W-:Y:S05]  /*292b0*/  @!P0 BRA `(.L_x_6487) ;  /* 0x0000000c00208947 */ /* 0x000fea0003800000 */
[----:B------:R-:W4:Y:S04]  /*292c0*/  LDL R5, [R1+0x8] ;  /* 0x0000080001057983 */ /* 0x000f280000100800 */
[----:B--2---:R-:W2:Y:S04]  /*292d0*/  LDL R4, [R1+0xc] ;  /* 0x00000c0001047983 */ /* 0x004ea80000100800 */
[----:B------:R-:W3:Y:S01]  /*292e0*/  LDL R3, [R1+0x18] ;  /* 0x0000180001037983 */ /* 0x000ee20000100800 */
[----:B------:R-:W-:Y:S01]  /*292f0*/  BSSY B1, `(.L_x_6488) ;  /* 0x00000c0000017945 */ /* 0x000fe20003800000 */
[----:B----4-:R-:W-:Y:S01]  /*29300*/  LOP3.LUT P1, RZ, R5, 0x4, RZ, 0xc0, !PT ;  /* 0x0000000405ff7812 */ /* 0x010fe2000782c0ff */
[----:B--2--5:R-:W-:-:S05]  /*29310*/  VIADD R8, R4, 0x1 ;  /* 0x0000000104087836 */ /* 0x024fca0000000000 */
[----:B------:R-:W-:-:S04]  /*29320*/  ISETP.NE.AND P0, PT, R8, 0x2, PT ;  /* 0x000000020800780c */ /* 0x000fc80003f05270 */
[----:B------:R-:W-:Y:S02]  /*29330*/  SEL R9, RZ, 0x1, P0 ;  /* 0x00000001ff097807 */ /* 0x000fe40000000000 */
[----:B------:R-:W-:Y:S02]  /*29340*/  SEL R8, R8, RZ, P0 ;  /* 0x000000ff08087207 */ /* 0x000fe40000000000 */
[----:B---3--:R-:W-:Y:S01]  /*29350*/  LOP3.LUT R9, R3, R9, RZ, 0x3c, !PT ;  /* 0x0000000903097212 */ /* 0x008fe200078e3cff */
        /* <DEDUP_REMOVED lines=10> */
[----:B------:R-:W-:Y:S01]  /*29400*/  IMAD.MOV.U32 R0, RZ, RZ, R2 ;  /* 0x000000ffff007224 */ /* 0x000fe200078e0002 */
[----:B------:R-:W-:Y:S01]  /*29410*/  ULDC.64 UR6, c[0x0][0x428] ;  /* 0x00010a0000067ab9 */ /* 0x000fe20000000a00 */
[----:B0-----:R-:W-:-:S13]  /*29420*/  ISETP.NE.AND P0, PT, R3, 0x1, PT ;  /* 0x000000010300780c */ /* 0x001fda0003f05270 */
[----:B-----5:R-:W0:Y:S02]  /*29430*/  @P0 LDC.64 R4, c[0x0][0x440] ;  /* 0x00011000ff040b82 */ /* 0x020e240000000a00 */
[----:B0-----:R-:W-:-:S05]  /*29440*/  @P0 IMAD.HI.U32 R4, R2, R4, RZ ;  /* 0x0000000402040227 */ /* 0x001fca00078e00ff */
[----:B------:R-:W-:-:S04]  /*29450*/  @P0 SHF.R.U32.HI R0, RZ, R5, R4 ;  /* 0x00000005ff000219 */ /* 0x000fc80000011604 */
[----:B------:R-:W-:Y:S01]  /*29460*/  IADD3 R7, -R0, RZ, RZ ;  /* 0x000000ff00077210 */ /* 0x000fe20007ffe1ff */
[--C-:B------:R-:W-:Y:S01]  /*29470*/  IMAD.MOV.U32 R4, RZ, RZ, R0.reuse ;  /* 0x000000ffff047224 */ /* 0x100fe200078e0000 */
[----:B------:R-:W-:-:S03]  /*29480*/  SHF.R.S32.HI R5, RZ, 0x1f, R0 ;  /* 0x0000001fff057819 */ /* 0x000fc60000011400 */
        /* <DEDUP_REMOVED lines=8> */
.L_x_6490:
[----:B------:R-:W2:Y:S01]  /*29510*/  LDL R0, [R1+0x4] ;  /* 0x0000040001007983 */ /* 0x000ea20000100800 */
[----:B------:R-:W-:Y:S01]  /*29520*/  BSSY B3, `(.L_x_6491) ;  /* 0x0000005000037945 */ /* 0x000fe20003800000 */
[----:B--2---:R-:W-:Y:S01]  /*29530*/  IMAD R3, R8, 0x8, R0 ;  /* 0x0000000808037824 */ /* 0x004fe200078e0200 */
[----:B------:R-:W-:-:S04]  /*29540*/  SHF.L.U32 R0, R9, 0x1f, RZ ;  /* 0x0000001f09007819 */ /* 0x000fc800000006ff */
[----:B------:R-:W1:Y:S02]  /*29550*/  SYNCS.PHASECHK.TRANS64.TRYWAIT P0, [R3+URZ+0x36840], R0 ;  /* 0x03684000030075a7 */ /* 0x000e64000800017f */
[----:B-1----:R-:W-:Y:S05]  /*29560*/  @!P0 BRA `(.L_x_6492) ;  /* 0x0000005400688947 */ /* 0x002fea0003800000 */
.L_x_6644:
[----:B------:R-:W-:Y:S05]  /*29570*/  BSYNC B3 ;  /* 0x0000000000037941 */ /* 0x000fea0003800000 */
.L_x_6491:
        /* <DEDUP_REMOVED lines=11> */
.L_x_6494:
[----:B------:R-:W-:Y:S05]  /*29630*/  BSYNC B3 ;  /* 0x0000000000037941 */ /* 0x000fea0003800000 */
.L_x_6493:
[----:B------:R-:W2:Y:S04]  /*29640*/  LDL R5, [R1+0x4] ;  /* 0x0000040001057983 */ /* 0x000ea80000100800 */
[----:B-1----:R-:W3:Y:S01]  /*29650*/  LDL R0, [R1+0x1c] ;  /* 0x00001c0001007983 */ /* 0x002ee20000100800 */
[----:B0-----:R-:W-:Y:S01]  /*29660*/  MOV R10, RZ ;  /* 0x000000ff000a7202 */ /* 0x001fe20000000f00 */
[----:B------:R-:W-:Y:S01]  /*29670*/  UIADD3 UR4, UP0, UR36, 0x370, URZ ;  /* 0x0000037024047890 */ /* 0x000fe2000ff1e03f */
[----:B------:R-:W-:Y:S01]  /*29680*/  PLOP3.LUT P0, PT, PT, PT, PT, 0x80, 0x0 ;  /* 0x000000000000781c */ /* 0x000fe20003f0f070 */
[----:B------:R-:W-:Y:S01]  /*29690*/  VIADD R3, R3, 0x36830 ;  /* 0x0003683003037836 */ /* 0x000fe20000000000 */
[----:B------:R-:W-:Y:S01]  /*296a0*/  R2UR UR10, R10 ;  /* 0x000000000a0a72ca */ /* 0x000fe200000e0000 */
[----:B------:R-:W-:Y:S01]  /*296b0*/  UIADD3.X UR5, URZ, UR37, URZ, UP0, !UPT ;  /* 0x000000253f057290 */ /* 0x000fe200087fe43f */
[----:B------:R-:W-:Y:S01]  /*296c0*/  UMOV UR6, 0x0 ;  /* 0x0000000000067882 */ /* 0x000fe20000000000 */
[----:B------:R-:W-:Y:S01]  /*296d0*/  UMOV UR7, 0x14f00000 ;  /* 0x14f0000000077882 */ /* 0x000fe20000000000 */
[----:B--2---:R-:W-:-:S02]  /*296e0*/  IMAD R6, R8, 0xa800, R5 ;  /* 0x0000a80008067824 */ /* 0x004fc400078e0205 */
[----:B---3--:R-:W-:Y:S02]  /*296f0*/  IMAD R0, R7, 0x70, R0 ;  /* 0x0000007007007824 */ /* 0x008fe400078e0200 */
[----:B------:R-:W-:-:S07]  /*29700*/  VIADD R5, R6, 0x21400 ;  /* 0x0002140006057836 */ /* 0x000fce0000000000 */
.L_x_6495:
        /* <DEDUP_REMOVED lines=16> */
.L_x_6496:
        /* <DEDUP_REMOVED lines=16> */
.L_x_6497:
        /* <DEDUP_REMOVED lines=18> */
.L_x_6645:
[----:B------:R-:W-:Y:S05]  /*29a30*/  BSYNC B3 ;  /* 0x0000000000037941 */ /* 0x000fea0003800000 */
.L_x_6498:
        /* <DEDUP_REMOVED lines=10> */
.L_x_6500:
[----:B------:R-:W2:Y:S01]  /*29ae0*/  LDL R3, [R1+0x8] ;  /* 0x0000080001037983 */ /* 0x000ea20000100800 */
[----:B------:R-:W-:Y:S01]  /*29af0*/  BSSY B3, `(.L_x_6501) ;  /* 0x0000004000037945 */ /* 0x000fe20003800000 */
[----:B--2---:R-:W-:-:S13]  /*29b00*/  LOP3.LUT P0, RZ, R3, 0x8, RZ, 0xc0, !PT ;  /* 0x0000000803ff7812 */ /* 0x004fda000780c0ff */
[----:B------:R-:W-:Y:S05]  /*29b10*/  @P0 BRA `(.L_x_6502) ;  /* 0x0000000000040947 */ /* 0x000fea0003800000 */
[----:B------:R-:W-:Y:S01]  /*29b20*/  BPT.TRAP 0x1 ;  /* 0x000000040000795c */ /* 0x000fe20000300000 */
.L_x_6502:
[----:B------:R-:W-:Y:S05]  /*29b30*/  BSYNC B3 ;  /* 0x0000000000037941 */ /* 0x000fea0003800000 */
.L_x_6501:
        /* <DEDUP_REMOVED lines=14> */
.L_x_6503:
        /* <DEDUP_REMOVED lines=16> */
.L_x_6504:
        /* <DEDUP_REMOVED lines=16> */
.L_x_6505:
        /* <DEDUP_REMOVED lines=13> */
.L_x_6489:
[----:B------:R-:W-:Y:S05]  /*29ef0*/  BSYNC B1 ;  /* 0x0000000000017941 */ /* 0x000fea0003800000 */
.L_x_6488:
[----:B------:R-:W2:Y:S04]  /*29f00*/  LDL.LU R0, [R1+0x38] ;  /* 0x0000380001007983 */ /* 0x000ea80000300800 */
[----:B------:R1:W-:Y:S04]  /*29f10*/  STL [R1+0x18], R9 ;  /* 0x0000180901007387 */ /* 0x0003e80000100800 */
[----:B------:R1:W-:Y:S02]  /*29f20*/  STL [R1+0xc], R8 ;  /* 0x00000c0801007387 */ /* 0x0003e40000100800 */
[----:B-12---:R-:W-:-:S07]  /*29f30*/  VIADD R0, R0, 0xfffffffd ;  /* 0xfffffffd00007836 */ /* 0x006fce0000000000 */
.L_x_6487:
[----:B------:R-:W-:Y:S05]  /*29f40*/  BSYNC B2 ;  /* 0x0000000000027941 */ /* 0x000fea0003800000 */
.L_x_6486:
[----:B------:R-:W-:-:S13]  /*29f50*/  ISETP.NE.AND P0, PT, R2, RZ, PT ;  /* 0x000000ff0200720c */ /* 0x000fda0003f05270 */
[----:B------:R-:W-:Y:S05]  /*29f60*/  @!P0 BRA `(.L_x_6485) ;  /* 0x00000018001c8947 */ /* 0x000fea0003800000 */
[----:B-----5:R1:W5:Y:S02]  /*29f70*/  LDL R8, [R1] ;  /* 0x0000000001087983 */ /* 0x0203640000100800 */
.L_x_6542:
[----:B0-2---:R-:W2:Y:S04]  /*29f80*/  LDL R4, [R1+0x8] ;  /* 0x0000080001047983 */ /* 0x005ea80000100800 */
[----:B------:R-:W4:Y:S04]  /*29f90*/  LDL R3, [R1+0xc] ;  /* 0x00000c0001037983 */ /* 0x000f280000100800 */
[----:B---3--:R-:W3:Y:S01]  /*29fa0*/  LDL R2, [R1+0x18] ;  /* 0x0000180001027983 */ /* 0x008ee20000100800 */
[----:B------:R-:W-:Y:S05]  /*29fb0*/  YIELD ;  /* 0x0000000000007946 */ /* 0x000fea0003800000 */
[----:B------:R-:W-:Y:S01]  /*29fc0*/  BSSY B1, `(.L_x_6506) ;  /* 0x00000be000017945 */ /* 0x000fe20003800000 */
[----:B--2---:R-:W-:Y:S01]  /*29fd0*/  LOP3.LUT P1, RZ, R4, 0x4, RZ, 0xc0, !PT ;  /* 0x0000000404ff7812 */ /* 0x004fe2000782c0ff */
[----:B----4-:R-:W-:-:S05]  /*29fe0*/  VIADD R4, R3, 0x1 ;  /* 0x0000000103047836 */ /* 0x010fca0000000000 */
[----:B------:R-:W-:-:S04]  /*29ff0*/  ISETP.NE.AND P0, PT, R4, 0x2, PT ;  /* 0x000000020400780c */ /* 0x000fc80003f05270 */
[----:B------:R-:W-:Y:S02]  /*2a000*/  SEL R5, RZ, 0x1, P0 ;  /* 0x00000001ff057807 */ /* 0x000fe40000000000 */
        /* <DEDUP_REMOVED lines=27> */
.L_x_6508:
[----:B------:R-:W2:Y:S01]  /*2a1c0*/  LDL R2, [R1+0x4] ;  /* 0x0000040001027983 */ /* 0x000ea20000100800 */
[----:B------:R-:W-:Y:S01]  /*2a1d0*/  BSSY B2, `(.L_x_6509) ;  /* 0x0000005000027945 */ /* 0x000fe20003800000 */
[----:B--2---:R-:W-:Y:S01]  /*2a1e0*/  IMAD R3, R4, 0x8, R2 ;  /* 0x0000000804037824 */ /* 0x004fe200078e0202 */
[----:B------:R-:W-:-:S04]  /*2a1f0*/  SHF.L.U32 R2, R5, 0x1f, RZ ;  /* 0x0000001f05027819 */ /* 0x000fc800000006ff */
[----:B------:R-:W2:Y:S02]  /*2a200*/  SYNCS.PHASECHK.TRANS64.TRYWAIT P0, [R3+URZ+0x36840], R2 ;  /* 0x03684002030075a7 */ /* 0x000ea4000800017f */
[----:B--2---:R-:W-:Y:S05]  /*2a210*/  @!P0 BRA `(.L_x_6510) ;  /* 0x0000004800648947 */ /* 0x004fea0003800000 */
.L_x_6646:
[----:B------:R-:W-:Y:S05]  /*2a220*/  BSYNC B2 ;  /* 0x0000000000027941 */ /* 0x000fea0003800000 */
.L_x_6509:
[----:B------:R-:W3:Y:S01]  /*2a230*/  S2R R7, SR_TID.X ;  /* 0x0000000000077919 */ /* 0x000ee20000002100 */
[----:B------:R-:W-:Y:S01]  /*2a240*/  BSSY B2, `(.L_x_6511) ;  /* 0x000000a000027945 */ /* 0x000fe20003800000 */
[----:B---3--:R-:W-:-:S04]  /*2a250*/  LOP3.LUT R7, R7, 0x7f, RZ, 0xc0, !PT ;  /* 0x0000007f07077812 */ /* 0x008fc800078ec0ff */
[----:B------:R-:W-:-:S13]  /*2a260*/  ISETP.NE.AND P0, PT, R7, RZ, PT ;  /* 0x000000ff0700720c */ /* 0x000fda0003f05270 */
[----:B------:R-:W-:Y:S05]  /*2a270*/  @P0 BRA `(.L_x_6512) ;  /* 0x0000000000180947 */ /* 0x000fea0003800000 */
[----:B------:R-:W3:Y:S01]  /*2a280*/  LDL R7, [R1+0x8] ;  /* 0x0000080001077983 */ /* 0x000ee20000100800 */
[----:B--2---:R-:W-:-:S04]  /*2a290*/  MOV R2, 0xa800 ;  /* 0x0000a80000027802 */ /* 0x004fc80000000f00 */
[----:B------:R4:W-:Y:S01]  /*2a2a0*/  SYNCS.ARRIVE.TRANS64 RZ, [R3+URZ+0x36830], R2 ;  /* 0x0368300203ff79a7 */ /* 0x0009e2000800003f */
[----:B---3--:R-:W-:-:S13]  /*2a2b0*/  LOP3.LUT P1, RZ, R7, 0x1, RZ, 0xc0, !PT ;  /* 0x0000000107ff7812 */ /* 0x008fda000782c0ff */
[----:B----4-:R-:W-:Y:S05]  /*2a2c0*/  @!P1 BRA `(.L_x_6512) ;  /* 0x0000000000049947 */ /* 0x010fea0003800000 */
[----:B------:R-:W-:Y:S01]  /*2a2d0*/  BPT.TRAP 0x1 ;  /* 0x000000040000795c */ /* 0x000fe20000300000 */
.L_x_6512:
[----:B------:R-:W-:Y:S05]  /*2a2e0*/  BSYNC B2 ;  /* 0x0000000000027941 */ /* 0x000fea0003800000 */
.L_x_6511:
        /* <DEDUP_REMOVED lines=12> */
[----:B0-----:R-:W-:-:S08]  /*2a3b0*/  VIADD R9, R7, 0x21400 ;  /* 0x0002140007097836 */ /* 0x001fd00000000000 */
.L_x_6513:
        /* <DEDUP_REMOVED lines=16> */
.L_x_6514:
        /* <DEDUP_REMOVED lines=16> */
.L_x_6515:
        /* <DEDUP_REMOVED lines=18> */
.L_x_6647:
[----:B------:R-:W-:Y:S05]  /*2a6e0*/  BSYNC B2 ;  /* 0x0000000000027941 */ /* 0x000fea0003800000 */
.L_x_6516:
        /* <DEDUP_REMOVED lines=10> */
.L_x_6518:
[----:B------:R-:W2:Y:S01]  /*2a790*/  LDL R3, [R1+0x8] ;  /* 0x0000080001037983 */ /* 0x000ea20000100800 */
[----:B------:R-:W-:Y:S01]  /*2a7a0*/  BSSY B2, `(.L_x_6519) ;  /* 0x0000004000027945 */ /* 0x000fe20003800000 */
[----:B--2---:R-:W-:-:S13]  /*2a7b0*/  LOP3.LUT P0, RZ, R3, 0x8, RZ, 0xc0, !PT ;  /* 0x0000000803ff7812 */ /* 0x004fda000780c0ff */
[----:B------:R-:W-:Y:S05]  /*2a7c0*/  @P0 BRA `(.L_x_6520) ;  /* 0x0000000000040947 */ /* 0x000fea0003800000 */
[----:B------:R-:W-:Y:S01]  /*2a7d0*/  BPT.TRAP 0x1 ;  /* 0x000000040000795c */ /* 0x000fe20000300000 */
.L_x_6520:
[----:B------:R-:W-:Y:S05]  /*2a7e0*/  BSYNC B2 ;  /* 0x0000000000027941 */ /* 0x000fea0003800000 */
.L_x_6519:
        /* <DEDUP_REMOVED lines=14> */
.L_x_6521:
        /* <DEDUP_REMOVED lines=16> */
.L_x_6522:
        /* <DEDUP_REMOVED lines=16> */
.L_x_6523:
        /* <DEDUP_REMOVED lines=13> */
.L_x_6507:
[----:B------:R-:W-:Y:S05]  /*2aba0*/  BSYNC B1 ;  /* 0x0000000000017941 */ /* 0x000fea0003800000 */
.L_x_6506:
        /* <DEDUP_REMOVED lines=12> */
[----:B0-----:R-:W-:Y:S02]  /*2ac70*/  IADD3 R6, R0, -0x1, RZ ;  /* 0xffffffff00067810 */ /* 0x001fe40007ffe0ff */
[----:B------:R-:W-:-:S04]  /*2ac80*/  ISETP.NE.U32.AND P0, PT, RZ, UR4, PT ;  /* 0x00000004ff007c0c */ /* 0x000fc8000bf05070 */
[----:B------:R-:W-:-:S13]  /*2ac90*/  ISETP.NE.AND.EX P0, PT, RZ, UR5, PT, P0 ;  /* 0x00000005ff007c0c */ /* 0x000fda000bf05300 */
[----:B------:R-:W-:Y:S05]  /*2aca0*/  @!P0 BRA `(.L_x_6526) ;  /* 0x00000000004c8947 */ /* 0x000fea0003800000 */
[----:B------:R-:W3:Y:S01]  /*2acb0*/  LDL R12, [R1+0x28] ;  /* 0x00002800010c7983 */ /* 0x000ee20000100800 */
[----:B-----5:R-:W0:Y:S01]  /*2acc0*/  LDC R8, c[0x0][0x43c] ;  /* 0x00010f00ff087b82 */ /* 0x020e220000000800 */
[----:B------:R-:W-:Y:S02]  /*2acd0*/  ULDC.64 UR6, c[0x0][0x428] ;  /* 0x00010a0000067ab9 */ /* 0x000fe40000000a00 */
[----:B------:R-:W4:Y:S01]  /*2ace0*/  LDL R9, [R1+0x14] ;  /* 0x0000140001097983 */ /* 0x000f220000100800 */
        /* <DEDUP_REMOVED lines=15> */
.L_x_6526:
[----:B------:R-:W3:Y:S01]  /*2ade0*/  LDL R2, [R1+0x4] ;  /* 0x0000040001027983 */ /* 0x000ee20000100800 */
[----:B------:R-:W-:Y:S01]  /*2adf0*/  BSSY B2, `(.L_x_6527) ;  /* 0x0000005000027945 */ /* 0x000fe20003800000 */
[----:B---3--:R-:W-:Y:S01]  /*2ae00*/  IMAD R3, R11, 0x8, R2 ;  /* 0x000000080b037824 */ /* 0x008fe200078e0202 */
[----:B------:R-:W-:-:S04]  /*2ae10*/  SHF.L.U32 R2, R10, 0x1f, RZ ;  /* 0x0000001f0a027819 */ /* 0x000fc800000006ff */
[----:B------:R-:W3:Y:S02]  /*2ae20*/  SYNCS.PHASECHK.TRANS64.TRYWAIT P0, [R3+URZ+0x36840], R2 ;  /* 0x03684002030075a7 */ /* 0x000ee4000800017f */
[----:B---3--:R-:W-:Y:S05]  /*2ae30*/  @!P0 BRA `(.L_x_6528) ;  /* 0x0000003c00848947 */ /* 0x008fea0003800000 */
.L_x_6648:
[----:B------:R-:W-:Y:S05]  /*2ae40*/  BSYNC B2 ;  /* 0x0000000000027941 */ /* 0x000fea0003800000 */
.L_x_6527:
[----:B------:R-:W4:Y:S01]  /*2ae50*/  S2R R7, SR_TID.X ;  /* 0x0000000000077919 */ /* 0x000f220000002100 */
[----:B------:R-:W-:Y:S01]  /*2ae60*/  BSSY B2, `(.L_x_6529) ;  /* 0x000000a000027945 */ /* 0x000fe20003800000 */
[----:B----4-:R-:W-:-:S04]  /*2ae70*/  LOP3.LUT R7, R7, 0x7f, RZ, 0xc0, !PT ;  /* 0x0000007f07077812 */ /* 0x010fc800078ec0ff */
[----:B------:R-:W-:-:S13]  /*2ae80*/  ISETP.NE.AND P0, PT, R7, RZ, PT ;  /* 0x000000ff0700720c */ /* 0x000fda0003f05270 */
[----:B------:R-:W-:Y:S05]  /*2ae90*/  @P0 BRA `(.L_x_6530) ;  /* 0x0000000000180947 */ /* 0x000fea0003800000 */
[----:B------:R-:W4:Y:S01]  /*2aea0*/  LDL R7, [R1+0x8] ;  /* 0x0000080001077983 */ /* 0x000f220000100800 */
[----:B---3--:R-:W-:-:S04]  /*2aeb0*/  MOV R2, 0xa800 ;  /* 0x0000a80000027802 */ /* 0x008fc80000000f00 */
[----:B------:R3:W-:Y:S01]  /*2aec0*/  SYNCS.ARRIVE.TRANS64 RZ, [R3+URZ+0x36830], R2 ;  /* 0x0368300203ff79a7 */ /* 0x0007e2000800003f */
[----:B----4-:R-:W-:-:S13]  /*2aed0*/  LOP3.LUT P1, RZ, R7, 0x1, RZ, 0xc0, !PT ;  /* 0x0000000107ff7812 */ /* 0x010fda000782c0ff */
[----:B---3--:R-:W-:Y:S05]  /*2aee0*/  @!P1 BRA `(.L_x_6530) ;  /* 0x0000000000049947 */ /* 0x008fea0003800000 */
[----:B------:R-:W-:Y:S01]  /*2aef0*/  BPT.TRAP 0x1 ;  /* 0x000000040000795c */ /* 0x000fe20000300000 */
.L_x_6530:
[----:B------:R-:W-:Y:S05]  /*2af00*/  BSYNC B2 ;  /* 0x0000000000027941 */ /* 0x000fea0003800000 */
.L_x_6529:
        /* <DEDUP_REMOVED lines=12> */
[----:B---3--:R-:W-:Y:S02]  /*2afd0*/  IMAD R2, R6, 0x70, R2 ;  /* 0x0000007006027824 */ /* 0x008fe400078e0202 */
[----:B------:R-:W-:-:S08]  /*2afe0*/  VIADD R9, R7, 0x21400 ;  /* 0x0002140007097836 */ /* 0x000fd00000000000 */
.L_x_6531:
        /* <DEDUP_REMOVED lines=16> */
.L_x_6532:
        /* <DEDUP_REMOVED lines=16> */
.L_x_6533:
        /* <DEDUP_REMOVED lines=16> */
.L_x_6649:
[----:B------:R-:W-:Y:S05]  /*2b2f0*/  BSYNC B2 ;  /* 0x0000000000027941 */ /* 0x000fea0003800000 */
.L_x_6534:
        /* <DEDUP_REMOVED lines=10> */
.L_x_6536:
[----:B------:R-:W2:Y:S01]  /*2b3a0*/  LDL R3, [R1+0x8] ;  /* 0x0000080001037983 */ /* 0x000ea20000100800 */
[----:B------:R-:W-:Y:S01]  /*2b3b0*/  BSSY B2, `(.L_x_6537) ;  /* 0x0000004000027945 */ /* 0x000fe20003800000 */
[----:B--2---:R-:W-:-:S13]  /*2b3c0*/  LOP3.LUT P0, RZ, R3, 0x8, RZ, 0xc0, !PT ;  /* 0x0000000803ff7812 */ /* 0x004fda000780c0ff */
[----:B------:R-:W-:Y:S05]  /*2b3d0*/  @P0 BRA `(.L_x_6538) ;  /* 0x0000000000040947 */ /* 0x000fea0003800000 */
[----:B------:R-:W-:Y:S01]  /*2b3e0*/  BPT.TRAP 0x1 ;  /* 0x000000040000795c */ /* 0x000fe20000300000 */
.L_x_6538:
[----:B------:R-:W-:Y:S05]  /*2b3f0*/  BSYNC B2 ;  /* 0x0000000000027941 */ /* 0x000fea0003800000 */
.L_x_6537:
[----:B------:R-:W2:Y:S04]  /*2b400*/  LDL R7, [R1+0x4] ;  /* 0x0000040001077983 */ /* 0x000ea80000100800 */
        /* <DEDUP_REMOVED lines=12> */
.L_x_6539:
        /* <DEDUP_REMOVED lines=16> */
.L_x_6540:
        /* <DEDUP_REMOVED lines=16> */
.L_x_6541:
        /* <DEDUP_REMOVED lines=13> */
.L_x_6525:
[----:B------:R-:W-:Y:S05]  /*2b7a0*/  BSYNC B1 ;  /* 0x0000000000017941 */ /* 0x000fea0003800000 */
.L_x_6524:
[C---:B------:R-:W-:Y:S01]  /*2b7b0*/  ISETP.GT.AND P0, PT, R0.reuse, 0x1, PT ;  /* 0x000000010000780c */ /* 0x040fe20003f04270 */
[----:B------:R-:W-:-:S12]  /*2b7c0*/  VIADD R0, R0, 0xfffffffe ;  /* 0xfffffffe00007836 */ /* 0x000fd80000000000 */
[----:B------:R-:W-:Y:S05]  /*2b7d0*/  @P0 BRA `(.L_x_6542) ;  /* 0xffffffe400e80947 */ /* 0x000fea000383ffff */
.L_x_6485:
[----:B------:R-:W-:Y:S05]  /*2b7e0*/  BSYNC B0 ;  /* 0x0000000000007941 */ /* 0x000fea0003800000 */
.L_x_6484:
[----:B------:R-:W4:Y:S01]  /*2b7f0*/  S2R R2, SR_TID.X ;  /* 0x0000000000027919 */ /* 0x000f220000002100 */
[----:B------:R-:W-:Y:S01]  /*2b800*/  BSSY B0, `(.L_x_6543) ;  /* 0x0000010000007945 */ /* 0x000fe20003800000 */
[----:B----4-:R-:W-:-:S04]  /*2b810*/  LOP3.LUT R2, R2, 0x7f, RZ, 0xc0, !PT ;  /* 0x0000007f02027812 */ /* 0x010fc800078ec0ff */
[----:B------:R-:W-:-:S13]  /*2b820*/  ISETP.NE.AND P0, PT, R2, RZ, PT ;  /* 0x000000ff0200720c */ /* 0x000fda0003f05270 */
[----:B------:R-:W-:Y:S05]  /*2b830*/  @P0 BRA `(.L_x_6544) ;  /* 0x0000000000300947 */ /* 0x000fea0003800000 */
[----:B------:R-:W4:Y:S01]  /*2b840*/  S2R R2, SR_LANEID ;  /* 0x0000000000027919 */ /* 0x000f220000000000 */
[----:B------:R-:W-:Y:S01]  /*2b850*/  VOTEU.ANY UR4, UPT, PT ;  /* 0x0000000000047886 */ /* 0x000fe200038e0100 */
[----:B0-2---:R-:W0:Y:S01]  /*2b860*/  LDC.64 R4, c[0x0][0xc60] ;  /* 0x00031800ff047b82 */ /* 0x005e220000000a00 */
[----:B------:R-:W4:Y:S02]  /*2b870*/  FLO.U32 R0, UR4 ;  /* 0x0000000400007d00 */ /* 0x000f2400080e0000 */
[----:B----4-:R-:W-:-:S06]  /*2b880*/  ISETP.EQ.U32.AND P0, PT, R0, R2, PT ;  /* 0x000000020000720c */ /* 0x010fcc0003f02070 */
[----:B------:R-:W0:Y:S07]  /*2b890*/  POPC R2, UR4 ;  /* 0x0000000400027d09 */ /* 0x000e2e0008000000 */
[----:B0-----:R-:W2:Y:S04]  /*2b8a0*/  @P0 ATOMG.E.ADD.STRONG.GPU PT, R2, desc[UR60][R4.64], R2 ;  /* 0x00000002040209a8 */ /* 0x001ea800081ee1fc */
[----:B--2---:R0:W2:Y:S02]  /*2b8b0*/  SHFL.IDX PT, R2, R2, R0, 0x1f ;  /* 0x00001f0002027589 */ /* 0x0040a400000e0000 */
[----:B0-----:R-:W0:Y:S02]  /*2b8c0*/  S2R R0, SR_LTMASK ;  /* 0x0000000000007919 */ /* 0x001e240000003900 */
[----:B0-----:R-:W-:-:S06]  /*2b8d0*/  LOP3.LUT R0, R0, UR4, RZ, 0xc0, !PT ;  /* 0x0000000400007c12 */ /* 0x001fcc000f8ec0ff */
[----:B------:R-:W2:Y:S02]  /*2b8e0*/  POPC R0, R0 ;  /* 0x0000000000007309 */ /* 0x000ea40000000000 */
[----:B--2---:R-:W-:-:S07]  /*2b8f0*/  IADD3 R16, R2, UR39, R0 ;  /* 0x0000002702107c10 */ /* 0x004fce000fffe000 */
.L_x_6544:
[----:B------:R-:W-:Y:S05]  /*2b900*/  BSYNC B0 ;  /* 0x0000000000007941 */ /* 0x000fea0003800000 */
.L_x_6543:
        /* <DEDUP_REMOVED lines=12> */
.L_x_6650:
[----:B------:R-:W-:Y:S05]  /*2b9d0*/  BSYNC B1 ;  /* 0x0000000000017941 */ /* 0x000fea0003800000 */
.L_x_6547:
        /* <DEDUP_REMOVED lines=10> */
.L_x_6549:
[----:B------:R-:W2:Y:S01]  /*2ba80*/  LDL R2, [R1+0x8] ;  /* 0x0000080001027983 */ /* 0x000ea20000100800 */
[----:B------:R-:W-:Y:S01]  /*2ba90*/  BSSY B1, `(.L_x_6550) ;  /* 0x0000004000017945 */ /* 0x000fe20003800000 */
[----:B--2---:R-:W-:-:S13]  /*2baa0*/  LOP3.LUT P0, RZ, R2, 0x8, RZ, 0xc0, !PT ;  /* 0x0000000802ff7812 */ /* 0x004fda000780c0ff */
[----:B------:R-:W-:Y:S05]  /*2bab0*/  @P0 BRA `(.L_x_6551) ;  /* 0x0000000000040947 */ /* 0x000fea0003800000 */
[----:B------:R-:W-:Y:S01]  /*2bac0*/  BPT.TRAP 0x1 ;  /* 0x000000040000795c */ /* 0x000fe20000300000 */
.L_x_6551:
[----:B------:R-:W-:Y:S05]  /*2bad0*/  BSYNC B1 ;  /* 0x0000000000017941 */ /* 0x000fea0003800000 */
.L_x_6550:
        /* <DEDUP_REMOVED lines=14> */
.L_x_6552:
        /* <DEDUP_REMOVED lines=16> */
.L_x_6553:
        /* <DEDUP_REMOVED lines=16> */
.L_x_6554:
        /* <DEDUP_REMOVED lines=11> */
.L_x_6546:
[----:B------:R-:W-:Y:S05]  /*2be70*/  BSYNC B0 ;  /* 0x0000000000007941 */ /* 0x000fea0003800000 */
.L_x_6545:
[----:B------:R-:W4:Y:S04]  /*2be80*/  LDL.LU R5, [R1+0xc] ;  /* 0x00000c0001057983 */ /* 0x000f280000300800 */
[----:B0-2---:R-:W2:Y:S01]  /*2be90*/  LDL.LU R4, [R1+0x18] ;  /* 0x0000180001047983 */ /* 0x005ea20000300800 */
[----:B----4-:R-:W-:-:S05]  /*2bea0*/  VIADD R0, R5, 0x1 ;  /* 0x0000000105007836 */ /* 0x010fca0000000000 */
[----:B------:R-:W-:-:S04]  /*2beb0*/  ISETP.NE.AND P0, PT, R0, 0x2, PT ;  /* 0x000000020000780c */ /* 0x000fc80003f05270 */
[----:B------:R-:W-:Y:S02]  /*2bec0*/  SEL R2, RZ, 0x1, P0 ;  /* 0x00000001ff027807 */ /* 0x000fe40000000000 */
[----:B------:R-:W-:Y:S02]  /*2bed0*/  SEL R0, R0, RZ, P0 ;  /* 0x000000ff00007207 */ /* 0x000fe40000000000 */
[----:B--2---:R-:W-:-:S03]  /*2bee0*/  LOP3.LUT R4, R4, R2, RZ, 0x3c, !PT ;  /* 0x0000000204047212 */ /* 0x004fc600078e3cff */
[----:B------:R0:W-:Y:S04]  /*2bef0*/  STL [R1+0xc], R0 ;  /* 0x00000c0001007387 */ /* 0x0001e80000100800 */
[----:B------:R0:W-:Y:S02]  /*2bf00*/  STL [R1+0x18], R4 ;  /* 0x0000180401007387 */ /* 0x0001e40000100800 */
.L_x_6464:
[----:B------:R-:W-:Y:S05]  /*2bf10*/  BSYNC B7 ;  /* 0x0000000000077941 */ /* 0x000fea0003800000 */
.L_x_6462:
[----:B------:R-:W2:Y:S02]  /*2bf20*/  LDL R7, [R1+0x8] ;  /* 0x0000080001077983 */ /* 0x000ea40000100800 */
[----:B--2---:R-:W-:-:S13]  /*2bf30*/  LOP3.LUT P0, RZ, R7, 0x10, RZ, 0xc0, !PT ;  /* 0x0000001007ff7812 */ /* 0x004fda000780c0ff */
[----:B------:R-:W-:Y:S05]  /*2bf40*/  @!P0 BRA `(.L_x_6555) ;  /* 0x0000000000288947 */ /* 0x000fea0003800000 */
[----:B------:R-:W-:Y:S05]  /*2bf50*/  WARPSYNC.ALL ;  /* 0x0000000000007948 */ /* 0x000fea0003800000 */
[----:B------:R-:W2:Y:S08]  /*2bf60*/  S2UR UR5, SR_CgaCtaId ;  /* 0x00000000000579c3 */ /* 0x000eb00000008800 */
[----:B------:R-:W-:Y:S06]  /*2bf70*/  BAR.SYNC.DEFER_BLOCKING 0x5, 0x180 ;  /* 0x0146000000007b1d */ /* 0x000fec0000010000 */
[----:B------:R-:W-:-:S02]  /*2bf80*/  UMOV UR4, 0x400 ;  /* 0x0000040000047882 */ /* 0x000fc40000000000 */
[----:B--2---:R-:W-:-:S06]  /*2bf90*/  ULEA UR4, UR5, UR4, 0x18 ;  /* 0x0000000405047291 */ /* 0x004fcc000f8ec03f */
[----:B0-----:R-:W-:-:S05]  /*2bfa0*/  IMAD.U32 R0, RZ, RZ, UR4 ;  /* 0x00000004ff007e24 */ /* 0x001fca000f8e00ff */
[----:B------:R2:W4:Y:S04]  /*2bfb0*/  LDS.128 R16, [R0+0x368d0] ;  /* 0x0368d00000107984 */ /* 0x0005280000000c00 */
[----:B------:R2:W-:Y:S01]  /*2bfc0*/  STL [R1+0x4], R0 ;  /* 0x0000040001007387 */ /* 0x0005e20000100800 */
[----:B------:R-:W-:Y:S06]  /*2bfd0*/  BAR.ARV 0x4, 0x180 ;  /* 0x0106000000007b1d */ /* 0x000fec0000002000 */
[----:B------:R-:W-:Y:S05]  /*2bfe0*/  BRA `(.L_x_6556) ;  /* 0x0000000800d87947 */ /* 0x000fea0003800000 */
.L_x_6555:
[----:B---3--:R-:W2:Y:S01]  /*2bff0*/  LDL R6, [R1+0x2c] ;  /* 0x00002c0001067983 */ /* 0x008ea20000100800 */
[----:B------:R-:W-:Y:S01]  /*2c000*/  UMOV UR4, 0xffffffff ;  /* 0xffffffff00047882 */ /* 0x000fe20000000000 */
[----:B--2---:R-:W-:Y:S02]  /*2c010*/  ISETP.NE.AND P5, PT, R6, 0x1f, PT ;  /* 0x0000001f0600780c */ /* 0x004fe40003fa5270 */
[----:B------:R-:W-:Y:S11]  /*2c020*/  BRA.DIV UR4, `(.L_x_6557) ;  /* 0x0000002e04447947 */ /* 0x000ff6000b800000 */
[----:B0-----:R-:W-:Y:S01]  /*2c030*/  IMAD.IADD R0, R19, 0x1, R6 ;  /* 0x0000000113007824 */ /* 0x001fe200078e0206 */
[----:B------:R-:W-:Y:S01]  /*2c040*/  ULDC UR4, c[0x0][0xc3c] ;  /* 0x00030f0000047ab9 */ /* 0x000fe20000000800 */
[----:B------:R-:W-:-:S03]  /*2c050*/  LOP3.LUT P4, RZ, R7, 0x1, RZ, 0xc0, !PT ;  /* 0x0000000107ff7812 */ /* 0x000fc6000788c0ff */
        /* <DEDUP_REMOVED lines=8> */
[----:B0-----:R-:W-:Y:S01]  /*2c0e0*/  IMAD.MOV.U32 R3, RZ, RZ, RZ ;  /* 0x000000ffff037224 */ /* 0x001fe200078e00ff */
[----:B--2---:R-:W-:Y:S02]  /*2c0f0*/  @!P0 MOV R3, R2 ;  /* 0x0000000200038202 */ /* 0x004fe40000000f00 */
[----:B------:R-:W-:-:S03]  /*2c100*/  ISETP.GE.U32.AND P0, PT, R6, 0x2, PT ;  /* 0x000000020600780c */ /* 0x000fc60003f06070 */
        /* <DEDUP_REMOVED lines=16> */
[----:B------:R0:W2:Y:S02]  /*2c210*/  SHFL.IDX PT, R16, R2, 0x1f, 0x1f ;  /* 0x03e01f0002107f89 */ /* 0x0000a400000e0000 */
.L_x_6660:
[----:B------:R-:W-:Y:S02]  /*2c220*/  ULDC UR4, c[0x0][0xc38] ;  /* 0x00030e0000047ab9 */ /* 0x000fe40000000800 */
[----:B------:R-:W-:-:S04]  /*2c230*/  IMAD.U32 R4, RZ, RZ, UR4 ;  /* 0x00000004ff047e24 */ /* 0x000fc8000f8e00ff */
[----:B--2---:R-:W-:-:S04]  /*2c240*/  IMAD R16, R16, R4, RZ ;  /* 0x0000000410107224 */ /* 0x004fc800078e02ff */
[----:B------:R-:W-:-:S05]  /*2c250*/  IMAD.IADD R5, R5, 0x1, R16 ;  /* 0x0000000105057824 */ /* 0x000fca00078e0210 */
[----:B------:R-:W-:-:S13]  /*2c260*/  ISETP.GT.AND P4, PT, R5, R0, PT ;  /* 0x000000000500720c */ /* 0x000fda0003f84270 */
[----:B------:R-:W-:Y:S05]  /*2c270*/  @P4 BRA `(.L_x_6558) ;  /* 0x0000000000a04947 */ /* 0x000fea0003800000 */
.L_x_6563:
[----:B0-----:R-:W0:Y:S01]  /*2c280*/  LDC R2, c[0x0][0xc3c] ;  /* 0x00030f00ff027b82 */ /* 0x001e220000000800 */
[----:B------:R-:W-:-:S05]  /*2c290*/  VIADD R19, R19, 0x1f ;  /* 0x0000001f13137836 */ /* 0x000fca0000000000 */
[----:B0-----:R-:W-:-:S13]  /*2c2a0*/  ISETP.GE.AND P4, PT, R19, R2, PT ;  /* 0x000000021300720c */ /* 0x001fda0003f86270 */
[----:B------:R-:W-:Y:S05]  /*2c2b0*/  @P4 BRA `(.L_x_6559) ;  /* 0x0000000400dc4947 */ /* 0x000fea0003800000 */
[----:B------:R-:W2:Y:S01]  /*2c2c0*/  LDL R3, [R1+0x2c] ;  /* 0x00002c0001037983 */ /* 0x000ea20000100800 */
[----:B------:R-:W-:Y:S01]  /*2c2d0*/  BSSY B0, `(.L_x_6560) ;  /* 0x0000008000007945 */ /* 0x000fe20003800000 */
[----:B--2---:R-:W-:Y:S01]  /*2c2e0*/  IMAD.IADD R4, R19, 0x1, R3 ;  /* 0x0000000113047824 */ /* 0x004fe200078e0203 */
[----:B------:R-:W-:-:S04]  /*2c2f0*/  MOV R3, RZ ;  /* 0x000000ff00037202 */ /* 0x000fc80000000f00 */
[----:B------:R-:W-:-:S13]  /*2c300*/  ISETP.GE.OR P4, PT, R4, R2, !P5 ;  /* 0x000000020400720c */ /* 0x000fda0006f86670 */
[----:B------:R-:W-:Y:S05]  /*2c310*/  @P4 BRA `(.L_x_6561) ;  /* 0x00000000000c4947 */ /* 0x000fea0003800000 */
[----:B------:R-:W0:Y:S02]  /*2c320*/  LDC.64 R2, c[0x0][0xc80] ;  /* 0x00032000ff027b82 */ /* 0x000e240000000a00 */
[----:B0-----:R-:W-:-:S06]  /*2c330*/  IMAD.WIDE R2, R4, 0x4, R2 ;  /* 0x0000000404027825 */ /* 0x001fcc00078e0202 */
[----:B------:R0:W5:Y:S02]  /*2c340*/  LDG.E R3, desc[UR60][R2.64] ;  /* 0x0000003c02037981 */ /* 0x000164000c1e1900 */
.L_x_6561:
[----:B------:R-:W-:Y:S05]  /*2c350*/  BSYNC B0 ;  /* 0x0000000000007941 */ /* 0x000fea0003800000 */
.L_x_6560:
        /* <DEDUP_REMOVED lines=20> */
.L_x_6668:
[----:B------:R-:W-:Y:S02]  /*2c4a0*/  ULDC UR4, c[0x0][0xc38] ;  /* 0x00030e0000047ab9 */ /* 0x000fe40000000800 */
[----:B------:R-:W-:-:S04]  /*2c4b0*/  IMAD.U32 R4, RZ, RZ, UR4 ;  /* 0x00000004ff047e24 */ /* 0x000fc8000f8e00ff */
[----:B--2---:R-:W-:-:S04]  /*2c4c0*/  IMAD R16, R16, R4, RZ ;  /* 0x0000000410107224 */ /* 0x004fc800078e02ff */
[----:B------:R-:W-:-:S05]  /*2c4d0*/  IMAD.IADD R5, R16, 0x1, R5 ;  /* 0x0000000110057824 */ /* 0x000fca00078e0205 */
[----:B------:R-:W-:-:S13]  /*2c4e0*/  ISETP.GT.AND P4, PT, R5, R0, PT ;  /* 0x000000000500720c */ /* 0x000fda0003f84270 */
[----:B------:R-:W-:Y:S05]  /*2c4f0*/  @!P4 BRA `(.L_x_6563) ;  /* 0xfffffffc0060c947 */ /* 0x000fea000383ffff */
.L_x_6558:
        /* <DEDUP_REMOVED lines=8> */
.L_x_6672:
[----:B------:R-:W-:Y:S01]  /*2c580*/  ISETP.NE.AND P0, PT, R5, RZ, PT ;  /* 0x000000ff0500720c */ /* 0x000fe20003f05270 */
[----:B------:R-:W-:-:S12]  /*2c590*/  IMAD.MOV.U32 R5, RZ, RZ, RZ ;  /* 0x000000ffff057224 */ /* 0x000fd800078e00ff */
[----:B------:R-:W-:Y:S05]  /*2c5a0*/  @!P0 BRA `(.L_x_6565) ;  /* 0x0000000000148947 */ /* 0x000fea0003800000 */
[----:B------:R-:W-:Y:S01]  /*2c5b0*/  UMOV UR4, 0xffffffff ;  /* 0xffffffff00047882 */ /* 0x000fe20000000000 */
[----:B------:R-:W-:Y:S02]  /*2c5c0*/  IADD3 R12, R6, -0x1, RZ ;  /* 0xffffffff060c7810 */ /* 0x000fe40007ffe0ff */
[----:B------:R-:W-:Y:S05]  /*2c5d0*/  BRA.DIV UR4, `(.L_x_6566) ;  /* 0x00000032043c7947 */ /* 0x000fea000b800000 */
[----:B0-----:R0:W4:Y:S02]  /*2c5e0*/  SHFL.IDX PT, R2, R2, R12, 0x1f ;  /* 0x00001f0c02027589 */ /* 0x00112400000e0000 */
.L_x_6675:
[----:B----4-:R-:W-:-:S07]  /*2c5f0*/  IMAD.MOV.U32 R5, RZ, RZ, R2 ;  /* 0x000000ffff057224 */ /* 0x010fce00078e0002 */
.L_x_6565:
[----:B0-2---:R-:W0:Y:S01]  /*2c600*/  LDC.64 R2, c[0x0][0xc90] ;  /* 0x00032400ff027b82 */ /* 0x005e220000000a00 */
[----:B------:R-:W-:-:S04]  /*2c610*/  IMAD.IADD R19, R6, 0x1, R19 ;  /* 0x0000000106137824 */ /* 0x000fc800078e0213 */
[----:B0-----:R-:W-:-:S05]  /*2c620*/  IMAD.WIDE R2, R19, 0x4, R2 ;  /* 0x0000000413027825 */ /* 0x001fca00078e0202 */
[----:B------:R-:W3:Y:S01]  /*2c630*/  LDG.E R7, desc[UR60][R2.64] ;  /* 0x0000003c02077981 */ /* 0x000ee2000c1e1900 */
        /* <DEDUP_REMOVED lines=9> */
[----:B------:R-:W-:Y:S01]  /*2c6d0*/  IMAD R9, R2, R8, RZ ;  /* 0x0000000802097224 */ /* 0x000fe200078e02ff */
[----:B------:R-:W-:-:S05]  /*2c6e0*/  MOV R2, RZ ;  /* 0x000000ff00027202 */ /* 0x000fca0000000f00 */
        /* <DEDUP_REMOVED lines=17> */
[----:B------:R-:W-:Y:S01]  /*2c800*/  IMAD R5, R7, R2, RZ ;  /* 0x0000000207057224 */ /* 0x000fe200078e02ff */
[----:B------:R-:W-:-:S03]  /*2c810*/  IADD3 R2, -R2, RZ, RZ ;  /* 0x000000ff02027210 */ /* 0x000fc60007ffe1ff */
        /* <DEDUP_REMOVED lines=30> */
[----:B------:R-:W-:-:S04]  /*2ca00*/  LOP3.LUT R2, RZ, R2, RZ, 0x33, !PT ;  /* 0x00000002ff027212 */ /* 0x000fc800078e33ff */
[----:B------:R-:W-:Y:S01]  /*2ca10*/  IADD3 R17, R17, R2, RZ ;  /* 0x0000000211117210 */ /* 0x000fe20007ffe0ff */
[----:B------:R-:W-:Y:S06]  /*2ca20*/  BRA `(.L_x_6567) ;  /* 0x00000000001c7947 */ /* 0x000fec0003800000 */
.L_x_6559:
[----:B------:R-:W-:Y:S01]  /*2ca30*/  UMOV UR4, URZ ;  /* 0x0000003f00047c82 */ /* 0x000fe20008000000 */
[----:B------:R-:W-:Y:S01]  /*2ca40*/  UMOV UR5, URZ ;  /* 0x0000003f00057c82 */ /* 0x000fe20008000000 */
[----:B------:R-:W-:Y:S01]  /*2ca50*/  ULDC UR6, c[0x0][0xc3c] ;  /* 0x00030f0000067ab9 */ /* 0x000fe20000000800 */
[----:B------:R-:W-:Y:S02]  /*2ca60*/  IMAD.MOV.U32 R16, RZ, RZ, R0 ;  /* 0x000000ffff107224 */ /* 0x000fe400078e0000 */
[----:B------:R-:W-:Y:S02]  /*2ca70*/  IMAD.U32 R17, RZ, RZ, UR4 ;  /* 0x00000004ff117e24 */ /* 0x000fe4000f8e00ff */
[----:B------:R-:W-:Y:S02]  /*2ca80*/  IMAD.U32 R18, RZ, RZ, UR5 ;  /* 0x00000005ff127e24 */ /* 0x000fe4000f8e00ff */
[----:B------:R-:W-:-:S07]  /*2ca90*/  IMAD.U32 R19, RZ, RZ, UR6 ;  /* 0x00000006ff137e24 */ /* 0x000fce000f8e00ff */
.L_x_6567:
        /* <DEDUP_REMOVED lines=11> */
.L_x_6556:
[----:B------:R-:W-:Y:S02]  /*2cb50*/  ULDC UR4, c[0x0][0xc3c] ;  /* 0x00030f0000047ab9 */ /* 0x000fe40000000800 */
[----:B----4-:R-:W-:-:S13]  /*2cb60*/  ISETP.GE.AND P0, PT, R19, UR4, PT ;  /* 0x0000000413007c0c */ /* 0x010fda000bf06270 */
[----:B------:R-:W-:Y:S05]  /*2cb70*/  @!P0 BRA `(.L_x_6568) ;  /* 0xffffff8c00808947 */ /* 0x000fea000383ffff */
[----:B------:R-:W-:Y:S05]  /*2cb80*/  BSYNC B8 ;  /* 0x0000000000087941 */ /* 0x000fea0003800000 */
.L_x_6418:
[----:B--2---:R-:W2:Y:S01]  /*2cb90*/  LDL.LU R0, [R1+0x50] ;  /* 0x0000500001007983 */ /* 0x004ea20000300800 */
[----:B------:R-:W-:Y:S01]  /*2cba0*/  BSSY B0, `(.L_x_6569) ;  /* 0x000000b000007945 */ /* 0x000fe20003800000 */
[----:B------:R-:W4:Y:S01]  /*2cbb0*/  S2R R5, SR_CgaCtaId ;  /* 0x0000000000057919 */ /* 0x000f220000008800 */
[----:B--2---:R-:W-:-:S04]  /*2cbc0*/  IADD3 R0, R0, 0x1, RZ ;  /* 0x0000000100007810 */ /* 0x004fc80007ffe0ff */
        /* <DEDUP_REMOVED lines=8> */
.L_x_6676:
[----:B------:R-:W-:Y:S05]  /*2cc50*/  BSYNC B0 ;  /* 0x0000000000007941 */ /* 0x000fea0003800000 */
.L_x_6569:
[----:B------:R-:W-:-:S03]  /*2cc60*/  UMOV UR4, 0xffffffff ;  /* 0xffffffff00047882 */ /* 0x000fc60000000000 */
[----:B------:R-:W-:Y:S05]  /*2cc70*/  BRA.DIV UR4, `(.L_x_6571) ;  /* 0x0000002a04d07947 */ /* 0x000fea000b800000 */
[----:B------:R-:W2:Y:S02]  /*2cc80*/  S2R R2, SR_TID.X ;  /* 0x0000000000027919 */ /* 0x000ea40000002100 */
[----:B--2---:R-:W-:-:S04]  /*2cc90*/  SHF.R.U32.HI R2, RZ, 0x5, R2 ;  /* 0x00000005ff027819 */ /* 0x004fc80000011602 */
[----:B------:R-:W-:-:S05]  /*2cca0*/  LOP3.LUT R2, R2, 0x3, RZ, 0xc0, !PT ;  /* 0x0000000302027812 */ /* 0x000fca00078ec0ff */
[----:B------:R2:W4:Y:S02]  /*2ccb0*/  SHFL.IDX PT, R14, R2, RZ, 0x1f ;  /* 0x00001fff020e7589 */ /* 0x00052400000e0000 */
.L_x_6679:
[----:B----4-:R-:W-:-:S13]  /*2ccc0*/  ISETP.NE.AND P0, PT, R14, RZ, PT ;  /* 0x000000ff0e00720c */ /* 0x010fda0003f05270 */
[----:B------:R-:W-:Y:S05]  /*2ccd0*/  @P0 BRA `(.L_x_6184) ;  /* 0x00000000009c0947 */ /* 0x000fea0003800000 */
[----:B------:R-:W-:-:S03]  /*2cce0*/  UMOV UR4, 0xffffffff ;  /* 0xffffffff00047882 */ /* 0x000fc60000000000 */
[----:B------:R-:W-:Y:S05]  /*2ccf0*/  BRA.DIV UR4, `(.L_x_6572) ;  /* 0x0000002a04e47947 */ /* 0x000fea000b800000 */
[----:B------:R-:W-:-:S13]  /*2cd00*/  ELECT P6, URZ, PT ;  /* 0x00000000003f782f */ /* 0x000fda00038c0000 */
.L_x_6682:
        /* <DEDUP_REMOVED lines=8> */
.L_x_6573:
[----:B0-----:R-:W3:Y:S04]  /*2cd90*/  LDL R3, [R1+0xc] ;  /* 0x00000c0001037983 */ /* 0x001ee80000100800 */
[----:B------:R-:W2:Y:S01]  /*2cda0*/  LDL.LU R7, [R1+0x18] ;  /* 0x0000180001077983 */ /* 0x000ea20000300800 */
[----:B------:R-:W-:-:S04]  /*2cdb0*/  VIADD R2, R0, 0x36840 ;  /* 0x0003684000027836 */ /* 0x000fc80000000000 */
[C---:B---3--:R-:W-:Y:S01]  /*2cdc0*/  IMAD R6, R3.reuse, 0x8, R2 ;  /* 0x0000000803067824 */ /* 0x048fe200078e0202 */
[----:B------:R-:W-:Y:S02]  /*2cdd0*/  IADD3 R3, R3, 0x1, RZ ;  /* 0x0000000103037810 */ /* 0x000fe40007ffe0ff */
[----:B--2---:R-:W-:Y:S02]  /*2cde0*/  SHF.L.U32 R5, R7, 0x1f, RZ ;  /* 0x0000001f07057819 */ /* 0x004fe400000006ff */
        /* <DEDUP_REMOVED lines=8> */
.L_x_6683:
[----:B------:R-:W2:Y:S02]  /*2ce70*/  SYNCS.PHASECHK.TRANS64.TRYWAIT P0, [R7+URZ], R2 ;  /* 0x00000002070075a7 */ /* 0x000ea4000800017f */
[----:B--2---:R-:W-:Y:S05]  /*2ce80*/  @!P0 BRA `(.L_x_6575) ;  /* 0x0000002800b48947 */ /* 0x004fea0003800000 */
.L_x_6684:
[----:B------:R-:W-:Y:S05]  /*2ce90*/  @!P2 BRA `(.L_x_6576) ;  /* 0x000000000004a947 */ /* 0x000fea0003800000 */
[----:B------:R-:W-:Y:S01]  /*2cea0*/  BPT.TRAP 0x1 ;  /* 0x000000040000795c */ /* 0x000fe20000300000 */
.L_x_6576:
[----:B------:R-:W3:Y:S01]  /*2ceb0*/  LDL.LU R4, [R1+0xc] ;  /* 0x00000c0001047983 */ /* 0x000ee20000300800 */
[----:B------:R-:W-:-:S04]  /*2cec0*/  VIADD R0, R0, 0x36860 ;  /* 0x0003686000007836 */ /* 0x000fc80000000000 */
[----:B---3--:R-:W-:-:S04]  /*2ced0*/  IMAD R4, R4, 0x8, R0 ;  /* 0x0000000804047824 */ /* 0x008fc800078e0200 */
[----:B------:R-:W3:Y:S02]  /*2cee0*/  SYNCS.PHASECHK.TRANS64.TRYWAIT P0, [R4+URZ], R5 ;  /* 0x00000005040075a7 */ /* 0x000ee4000800017f */
[----:B---3--:R-:W-:Y:S05]  /*2cef0*/  @!P0 BRA `(.L_x_6577) ;  /* 0x0000002800ac8947 */ /* 0x008fea0003800000 */
.L_x_6685:
[----:B------:R-:W-:-:S07]  /*2cf00*/  IMAD R3, R3, 0x8, R0 ;  /* 0x0000000803037824 */ /* 0x000fce00078e0200 */
.L_x_6578:
[----:B----4-:R4:W0:Y:S02]  /*2cf10*/  SYNCS.PHASECHK.TRANS64.TRYWAIT P0, [R3+URZ], R2 ;  /* 0x00000002030075a7 */ /* 0x010824000800017f */
[----:B0-----:R-:W-:Y:S05]  /*2cf20*/  @!P0 NANOSLEEP.SYNCS 0x989680 ;  /* 0x009896800000895d */ /* 0x001fea0003900000 */
[----:B------:R-:W0:Y:S02]  /*2cf30*/  @!P0 SYNCS.PHASECHK.TRANS64 P0, [R3+URZ], R2 ;  /* 0x00000002030085a7 */ /* 0x000e24000800007f */
[----:B0-----:R-:W-:Y:S05]  /*2cf40*/  @!P0 BRA `(.L_x_6578) ;  /* 0xfffffffc00f08947 */ /* 0x001fea000383ffff */
.L_x_6184:
[----:B------:R-:W-:Y:S05]  /*2cf50*/  BSYNC B9 ;  /* 0x0000000000097941 */ /* 0x000fea0003800000 */
.L_x_6181:
[----:B------:R-:W-:Y:S05]  /*2cf60*/  EXIT ;  /* 0x000000000000794d */ /* 0x000fea0003800000 */
.L_x_6202:
[----:B0-----:R0:W1:Y:S02]  /*2cf70*/  SYNCS.PHASECHK.TRANS64.TRYWAIT P5, [R96+URZ+0x36890], R97 ;  /* 0x03689061600075a7 */ /* 0x00106400080a017f */
[----:B-1----:R-:W-:Y:S05]  /*2cf80*/  @!P5 NANOSLEEP.SYNCS 0x989680 ;  /* 0x009896800000d95d */ /* 0x002fea0003900000 */
[----:B------:R-:W1:Y:S02]  /*2cf90*/  @!P5 SYNCS.PHASECHK.TRANS64 P5, [R96+URZ+0x36890], R97 ;  /* 0x036890616000d5a7 */ /* 0x000e6400080a007f */
[----:B-1----:R-:W-:Y:S05]  /*2cfa0*/  @!P5 BRA `(.L_x_6202) ;  /* 0xfffffffc00f0d947 */ /* 0x002fea000383ffff */
[----:B------:R-:W-:Y:S05]  /*2cfb0*/  BRA `(.L_x_6579) ;  /* 0xfffffd6800447947 */ /* 0x000fea000383ffff */
.L_x_6256:
[----:B-1----:R1:W3:Y:S02]  /*2cfc0*/  SYNCS.PHASECHK.TRANS64.TRYWAIT P5, [R96+URZ+0x36890], R97 ;  /* 0x03689061600075a7 */ /* 0x0022e400080a017f */
[----:B---3--:R-:W-:Y:S05]  /*2cfd0*/  @!P5 NANOSLEEP.SYNCS 0x989680 ;  /* 0x009896800000d95d */ /* 0x008fea0003900000 */
[----:B------:R-:W3:Y:S02]  /*2cfe0*/  @!P5 SYNCS.PHASECHK.TRANS64 P5, [R96+URZ+0x36890], R97 ;  /* 0x036890616000d5a7 */ /* 0x000ee400080a007f */
[----:B---3--:R-:W-:Y:S05]  /*2cff0*/  @!P5 BRA `(.L_x_6256) ;  /* 0xfffffffc00f0d947 */ /* 0x008fea000383ffff */
[----:B------:R-:W-:Y:S05]  /*2d000*/  BRA `(.L_x_6580) ;  /* 0xfffffd9c00047947 */ /* 0x000fea000383ffff */
.L_x_6281:
[----:B-1----:R1:W2:Y:S02]  /*2d010*/  SYNCS.PHASECHK.TRANS64.TRYWAIT P3, [R96+URZ+0x36890], R97 ;  /* 0x03689061600075a7 */ /* 0x0022a4000806017f */
[----:B--2---:R-:W-:Y:S05]  /*2d020*/  @!P3 NANOSLEEP.SYNCS 0x989680 ;  /* 0x009896800000b95d */ /* 0x004fea0003900000 */
[----:B------:R-:W2:Y:S02]  /*2d030*/  @!P3 SYNCS.PHASECHK.TRANS64 P3, [R96+URZ+0x36890], R97 ;  /* 0x036890616000b5a7 */ /* 0x000ea4000806007f */
[----:B--2---:R-:W-:Y:S05]  /*2d040*/  @!P3 BRA `(.L_x_6281) ;  /* 0xfffffffc00f0b947 */ /* 0x004fea000383ffff */
[----:B------:R-:W-:Y:S05]  /*2d050*/  BRA `(.L_x_6581) ;  /* 0xfffffdcc00207947 */ /* 0x000fea000383ffff */
.L_x_6287:
[----:B0-----:R0:W1:Y:S02]  /*2d060*/  SYNCS.PHASECHK.TRANS64.TRYWAIT P2, [R96+URZ+0x368b0], R97 ;  /* 0x0368b061600075a7 */ /* 0x001064000804017f */
[----:B-1----:R-:W-:Y:S05]  /*2d070*/  @!P2 NANOSLEEP.SYNCS 0x989680 ;  /* 0x009896800000a95d */ /* 0x002fea0003900000 */
[----:B------:R-:W1:Y:S02]  /*2d080*/  @!P2 SYNCS.PHASECHK.TRANS64 P2, [R96+URZ+0x368b0], R97 ;  /* 0x0368b0616000a5a7 */ /* 0x000e64000804007f */
[----:B-1----:R-:W-:Y:S05]  /*2d090*/  @!P2 BRA `(.L_x_6287) ;  /* 0xfffffffc00f0a947 */ /* 0x002fea000383ffff */
[----:B------:R-:W-:Y:S05]  /*2d0a0*/  BRA `(.L_x_6582) ;  /* 0xfffffdd000387947 */ /* 0x000fea000383ffff */
.L_x_6305:
        /* <DEDUP_REMOVED lines=8> */
.L_x_6584:
[----:B------:R-:W-:Y:S05]  /*2d130*/  BSYNC B1 ;  /* 0x0000000000017941 */ /* 0x000fea0003800000 */
.L_x_6583:
        /* <DEDUP_REMOVED lines=8> */
.L_x_6585:
[----:B------:R-:W-:Y:S01]  /*2d1c0*/  MOV R13, R8 ;  /* 0x00000008000d7202 */ /* 0x000fe20000000f00 */
[----:B------:R-:W-:-:S07]  /*2d1d0*/  IMAD.MOV.U32 R0, RZ, RZ, R14 ;  /* 0x000000ffff007224 */ /* 0x000fce00078e000e */
[----:B------:R-:W-:Y:S05]  /*2d1e0*/  WARPSYNC.COLLECTIVE R15, `(.L_x_6586) ;  /* 0x000000000f087348 */ /* 0x000fea0003c00000 */
[----:B------:R0:W1:Y:S02]  /*2d1f0*/  SHFL.IDX P6, R14, R13, R12, R11 ;  /* 0x0000000c0d0e7389 */ /* 0x00006400000c000b */
[----:B01----:R-:W-:Y:S01]  /*2d200*/  ENDCOLLECTIVE ;  /* 0x000000000000791b */ /* 0x003fe20003800000 */
.L_x_6586:
[----:B------:R-:W-:Y:S02]  /*2d210*/  IMAD.MOV.U32 R13, RZ, RZ, R4 ;  /* 0x000000ffff0d7224 */ /* 0x000fe400078e0004 */
[----:B------:R-:W-:-:S07]  /*2d220*/  IMAD.MOV.U32 R5, RZ, RZ, R14 ;  /* 0x000000ffff057224 */ /* 0x000fce00078e000e */
[----:B------:R-:W-:Y:S05]  /*2d230*/  WARPSYNC.COLLECTIVE R15, `(.L_x_6587) ;  /* 0x000000000f087348 */ /* 0x000fea0003c00000 */
[----:B------:R0:W1:Y:S02]  /*2d240*/  SHFL.IDX P6, R14, R13, R12, R11 ;  /* 0x0000000c0d0e7389 */ /* 0x00006400000c000b */
[----:B01----:R-:W-:Y:S01]  /*2d250*/  ENDCOLLECTIVE ;  /* 0x000000000000791b */ /* 0x003fe20003800000 */
.L_x_6587:
[----:B------:R-:W-:Y:S05]  /*2d260*/  BRA `(.L_x_6588) ;  /* 0xfffffde000747947 */ /* 0x000fea000383ffff */
.L_x_6308:
        /* <DEDUP_REMOVED lines=8> */
.L_x_6590:
[----:B------:R-:W-:Y:S05]  /*2d2f0*/  BSYNC B1 ;  /* 0x0000000000017941 */ /* 0x000fea0003800000 */
.L_x_6589:
        /* <DEDUP_REMOVED lines=8> */
.L_x_6591:
[----:B------:R-:W-:Y:S02]  /*2d380*/  IMAD.MOV.U32 R13, RZ, RZ, R8 ;  /* 0x000000ffff0d7224 */ /* 0x000fe400078e0008 */
[----:B------:R-:W-:-:S07]  /*2d390*/  IMAD.MOV.U32 R0, RZ, RZ, R14 ;  /* 0x000000ffff007224 */ /* 0x000fce00078e000e */
[----:B------:R-:W-:Y:S05]  /*2d3a0*/  WARPSYNC.COLLECTIVE R15, `(.L_x_6592) ;  /* 0x000000000f087348 */ /* 0x000fea0003c00000 */
[----:B------:R0:W1:Y:S02]  /*2d3b0*/  SHFL.IDX P6, R14, R13, R12, R11 ;  /* 0x0000000c0d0e7389 */ /* 0x00006400000c000b */
[----:B01----:R-:W-:Y:S01]  /*2d3c0*/  ENDCOLLECTIVE ;  /* 0x000000000000791b */ /* 0x003fe20003800000 */
.L_x_6592:
[----:B------:R-:W-:Y:S01]  /*2d3d0*/  MOV R13, R4 ;  /* 0x00000004000d7202 */ /* 0x000fe20000000f00 */
[----:B------:R-:W-:-:S07]  /*2d3e0*/  IMAD.MOV.U32 R5, RZ, RZ, R14 ;  /* 0x000000ffff057224 */ /* 0x000fce00078e000e */
[----:B------:R-:W-:Y:S05]  /*2d3f0*/  WARPSYNC.COLLECTIVE R15, `(.L_x_6593) ;  /* 0x000000000f087348 */ /* 0x000fea0003c00000 */
[----:B------:R0:W1:Y:S02]  /*2d400*/  SHFL.IDX P6, R14, R13, R12, R11 ;  /* 0x0000000c0d0e7389 */ /* 0x00006400000c000b */
[----:B01----:R-:W-:Y:S01]  /*2d410*/  ENDCOLLECTIVE ;  /* 0x000000000000791b */ /* 0x003fe20003800000 */
.L_x_6593:
[----:B------:R-:W-:Y:S01]  /*2d420*/  IMAD.MOV.U32 R4, RZ, RZ, R14 ;  /* 0x000000ffff047224 */ /* 0x000fe200078e000e */
[----:B------:R-:W-:Y:S06]  /*2d430*/  BRA `(.L_x_6594) ;  /* 0xfffffde8001c7947 */ /* 0x000fec000383ffff */
.L_x_6312:
[----:B0-----:R0:W1:Y:S02]  /*2d440*/  SYNCS.PHASECHK.TRANS64.TRYWAIT P0, [R16+URZ+0x36800], R5 ;  /* 0x03680005100075a7 */ /* 0x001064000800017f */
[----:B-1----:R-:W-:Y:S05]  /*2d450*/  @!P0 NANOSLEEP.SYNCS 0x989680 ;  /* 0x009896800000895d */ /* 0x002fea0003900000 */
[----:B------:R-:W1:Y:S02]  /*2d460*/  @!P0 SYNCS.PHASECHK.TRANS64 P0, [R16+URZ+0x36800], R5 ;  /* 0x03680005100085a7 */ /* 0x000e64000800007f */
[----:B-1----:R-:W-:Y:S05]  /*2d470*/  @!P0 BRA `(.L_x_6312) ;  /* 0xfffffffc00f08947 */ /* 0x002fea000383ffff */
[----:B------:R-:W-:Y:S05]  /*2d480*/  BRA `(.L_x_6595) ;  /* 0xfffffdf000447947 */ /* 0x000fea000383ffff */
.L_x_6336:
[----:B------:R-:W-:Y:S01]  /*2d490*/  BSSY B1, `(.L_x_6596) ;  /* 0x0000008000017945 */ /* 0x000fe20003800000 */
[----:B------:R-:W-:Y:S01]  /*2d4a0*/  IMAD.MOV.U32 R13, RZ, RZ, R8 ;  /* 0x000000ffff0d7224 */ /* 0x000fe200078e0008 */
[----:B------:R-:W-:Y:S01]  /*2d4b0*/  MOV R15, 0xffffffff ;  /* 0xffffffff000f7802 */ /* 0x000fe20000000f00 */
[----:B------:R-:W-:Y:S02]  /*2d4c0*/  IMAD.MOV.U32 R12, RZ, RZ, RZ ;  /* 0x000000ffff0c7224 */ /* 0x000fe400078e00ff */
[----:B------:R-:W-:-:S07]  /*2d4d0*/  IMAD.MOV.U32 R11, RZ, RZ, 0x1c1f ;  /* 0x00001c1fff0b7424 */ /* 0x000fce00078e00ff */
[----:B------:R-:W-:Y:S05]  /*2d4e0*/  WARPSYNC.COLLECTIVE R15, `(.L_x_6597) ;  /* 0x000000000f087348 */ /* 0x000fea0003c00000 */
[----:B------:R0:W1:Y:S02]  /*2d4f0*/  SHFL.IDX P6, R14, R13, R12, R11 ;  /* 0x0000000c0d0e7389 */ /* 0x00006400000c000b */
[----:B01----:R-:W-:Y:S01]  /*2d500*/  ENDCOLLECTIVE ;  /* 0x000000000000791b */ /* 0x003fe20003800000 */
.L_x_6597:
[----:B------:R-:W-:Y:S05]  /*2d510*/  BSYNC B1 ;  /* 0x0000000000017941 */ /* 0x000fea0003800000 */
.L_x_6596:
[----:B------:R-:W-:Y:S01]  /*2d520*/  IMAD.MOV.U32 R13, RZ, RZ, R6 ;  /* 0x000000ffff0d7224 */ /* 0x000fe200078e0006 */
[----:B------:R-:W-:Y:S01]  /*2d530*/  MOV R15, 0xffffffff ;  /* 0xffffffff000f7802 */ /* 0x000fe20000000f00 */
[----:B------:R-:W-:Y:S02]  /*2d540*/  IMAD.MOV.U32 R12, RZ, RZ, RZ ;  /* 0x000000ffff0c7224 */ /* 0x000fe400078e00ff */
[----:B------:R-:W-:Y:S02]  /*2d550*/  IMAD.MOV.U32 R11, RZ, RZ, 0x1c1f ;  /* 0x00001c1fff0b7424 */ /* 0x000fe400078e00ff */
[----:B------:R-:W-:-:S07]  /*2d560*/  IMAD.MOV.U32 R3, RZ, RZ, R14 ;  /* 0x000000ffff037224 */ /* 0x000fce00078e000e */
[----:B------:R-:W-:Y:S05]  /*2d570*/  WARPSYNC.COLLECTIVE R15, `(.L_x_6598) ;  /* 0x000000000f087348 */ /* 0x000fea0003c00000 */
[----:B------:R0:W1:Y:S02]  /*2d580*/  SHFL.IDX P6, R14, R13, R12, R11 ;  /* 0x0000000c0d0e7389 */ /* 0x00006400000c000b */
[----:B01----:R-:W-:Y:S01]  /*2d590*/  ENDCOLLECTIVE ;  /* 0x000000000000791b */ /* 0x003fe20003800000 */
.L_x_6598:
[----:B------:R-:W-:Y:S02]  /*2d5a0*/  IMAD.MOV.U32 R21, RZ, RZ, R3 ;  /* 0x000000ffff157224 */ /* 0x000fe400078e0003 */
[----:B------:R-:W-:Y:S02]  /*2d5b0*/  IMAD.MOV.U32 R13, RZ, RZ, R7 ;  /* 0x000000ffff0d7224 */ /* 0x000fe400078e0007 */
[----:B------:R-:W-:-:S07]  /*2d5c0*/  IMAD.MOV.U32 R0, RZ, RZ, R14 ;  /* 0x000000ffff007224 */ /* 0x000fce00078e000e */
[----:B------:R-:W-:Y:S05]  /*2d5d0*/  WARPSYNC.COLLECTIVE R15, `(.L_x_6599) ;  /* 0x000000000f087348 */ /* 0x000fea0003c00000 */
[----:B------:R0:W1:Y:S02]  /*2d5e0*/  SHFL.IDX P6, R14, R13, R12, R11 ;  /* 0x0000000c0d0e7389 */ /* 0x00006400000c000b */
[----:B01----:R-:W-:Y:S01]  /*2d5f0*/  ENDCOLLECTIVE ;  /* 0x000000000000791b */ /* 0x003fe20003800000 */
.L_x_6599:
[----:B------:R-:W-:Y:S01]  /*2d600*/  MOV R20, R0 ;  /* 0x0000000000147202 */ /* 0x000fe20000000f00 */
[----:B------:R-:W-:Y:S02]  /*2d610*/  IMAD.MOV.U32 R13, RZ, RZ, R9 ;  /* 0x000000ffff0d7224 */ /* 0x000fe400078e0009 */
[----:B------:R-:W-:-:S07]  /*2d620*/  IMAD.MOV.U32 R5, RZ, RZ, R14 ;  /* 0x000000ffff057224 */ /* 0x000fce00078e000e */
[----:B------:R-:W-:Y:S05]  /*2d630*/  WARPSYNC.COLLECTIVE R15, `(.L_x_6600) ;  /* 0x000000000f087348 */ /* 0x000fea0003c00000 */
[----:B------:R0:W1:Y:S02]  /*2d640*/  SHFL.IDX P6, R14, R13, R12, R11 ;  /* 0x0000000c0d0e7389 */ /* 0x00006400000c000b */
[----:B01----:R-:W-:Y:S01]  /*2d650*/  ENDCOLLECTIVE ;  /* 0x000000000000791b */ /* 0x003fe20003800000 */
.L_x_6600:
[----:B------:R-:W-:Y:S05]  /*2d660*/  BRA `(.L_x_6601) ;  /* 0xfffffe14002c7947 */ /* 0x000fea000383ffff */
.L_x_6339:
[----:B------:R-:W-:Y:S01]  /*2d670*/  BSSY B1, `(.L_x_6602) ;  /* 0x0000008000017945 */ /* 0x000fe20003800000 */
[----:B------:R-:W-:Y:S01]  /*2d680*/  IMAD.MOV.U32 R13, RZ, RZ, R8 ;  /* 0x000000ffff0d7224 */ /* 0x000fe200078e0008 */
[----:B------:R-:W-:Y:S01]  /*2d690*/  MOV R15, 0xffffffff ;  /* 0xffffffff000f7802 */ /* 0x000fe20000000f00 */
[----:B------:R-:W-:Y:S02]  /*2d6a0*/  IMAD.MOV.U32 R12, RZ, RZ, 0x1 ;  /* 0x00000001ff0c7424 */ /* 0x000fe400078e00ff */
[----:B------:R-:W-:-:S07]  /*2d6b0*/  IMAD.MOV.U32 R11, RZ, RZ, 0x1c1f ;  /* 0x00001c1fff0b7424 */ /* 0x000fce00078e00ff */
[----:B------:R-:W-:Y:S05]  /*2d6c0*/  WARPSYNC.COLLECTIVE R15, `(.L_x_6603) ;  /* 0x000000000f087348 */ /* 0x000fea0003c00000 */
[----:B------:R0:W1:Y:S02]  /*2d6d0*/  SHFL.IDX P6, R14, R13, R12, R11 ;  /* 0x0000000c0d0e7389 */ /* 0x00006400000c000b */
[----:B01----:R-:W-:Y:S01]  /*2d6e0*/  ENDCOLLECTIVE ;  /* 0x000000000000791b */ /* 0x003fe20003800000 */
.L_x_6603:
[----:B------:R-:W-:Y:S05]  /*2d6f0*/  BSYNC B1 ;  /* 0x0000000000017941 */ /* 0x000fea0003800000 */
.L_x_6602:
        /* <DEDUP_REMOVED lines=8> */
.L_x_6604:
[----:B------:R-:W-:Y:S02]  /*2d780*/  IMAD.MOV.U32 R21, RZ, RZ, R3 ;  /* 0x000000ffff157224 */ /* 0x000fe400078e0003 */
[----:B------:R-:W-:Y:S02]  /*2d790*/  IMAD.MOV.U32 R13, RZ, RZ, R7 ;  /* 0x000000ffff0d7224 */ /* 0x000fe400078e0007 */
[----:B------:R-:W-:-:S07]  /*2d7a0*/  IMAD.MOV.U32 R0, RZ, RZ, R14 ;  /* 0x000000ffff007224 */ /* 0x000fce00078e000e */
[----:B------:R-:W-:Y:S05]  /*2d7b0*/  WARPSYNC.COLLECTIVE R15, `(.L_x_6605) ;  /* 0x000000000f087348 */ /* 0x000fea0003c00000 */
[----:B------:R0:W1:Y:S02]  /*2d7c0*/  SHFL.IDX P6, R14, R13, R12, R11 ;  /* 0x0000000c0d0e7389 */ /* 0x00006400000c000b */
[----:B01----:R-:W-:Y:S01]  /*2d7d0*/  ENDCOLLECTIVE ;  /* 0x000000000000791b */ /* 0x003fe20003800000 */
.L_x_6605:
[----:B------:R-:W-:Y:S01]  /*2d7e0*/  MOV R20, R0 ;  /* 0x0000000000147202 */ /* 0x000fe20000000f00 */
[----:B------:R-:W-:Y:S02]  /*2d7f0*/  IMAD.MOV.U32 R13, RZ, RZ, R9 ;  /* 0x000000ffff0d7224 */ /* 0x000fe400078e0009 */
[----:B------:R-:W-:-:S07]  /*2d800*/  IMAD.MOV.U32 R7, RZ, RZ, R14 ;  /* 0x000000ffff077224 */ /* 0x000fce00078e000e */
[----:B------:R-:W-:Y:S05]  /*2d810*/  WARPSYNC.COLLECTIVE R15, `(.L_x_6606) ;  /* 0x000000000f087348 */ /* 0x000fea0003c00000 */
[----:B------:R0:W1:Y:S02]  /*2d820*/  SHFL.IDX P6, R14, R13, R12, R11 ;  /* 0x0000000c0d0e7389 */ /* 0x00006400000c000b */
[----:B01----:R-:W-:Y:S01]  /*2d830*/  ENDCOLLECTIVE ;  /* 0x000000000000791b */ /* 0x003fe20003800000 */
.L_x_6606:
[----:B------:R-:W-:Y:S05]  /*2d840*/  BRA `(.L_x_6607) ;  /* 0xfffffe1800447947 */ /* 0x000fea000383ffff */
.L_x_6343:
[----:B0-----:R0:W1:Y:S02]  /*2d850*/  SYNCS.PHASECHK.TRANS64.TRYWAIT P0, [R16+URZ+0x36800], R61 ;  /* 0x0368003d100075a7 */ /* 0x001064000800017f */
[----:B-1----:R-:W-:Y:S05]  /*2d860*/  @!P0 NANOSLEEP.SYNCS 0x989680 ;  /* 0x009896800000895d */ /* 0x002fea0003900000 */
[----:B------:R-:W1:Y:S02]  /*2d870*/  @!P0 SYNCS.PHASECHK.TRANS64 P0, [R16+URZ+0x36800], R61 ;  /* 0x0368003d100085a7 */ /* 0x000e64000800007f */
[----:B-1----:R-:W-:Y:S05]  /*2d880*/  @!P0 BRA `(.L_x_6343) ;  /* 0xfffffffc00f08947 */ /* 0x002fea000383ffff */
[----:B------:R-:W-:Y:S05]  /*2d890*/  BRA `(.L_x_6608) ;  /* 0xfffffe1c00b47947 */ /* 0x000fea000383ffff */
.L_x_6357:
[----:B-1----:R1:W2:Y:S02]  /*2d8a0*/  SYNCS.PHASECHK.TRANS64.TRYWAIT P2, [R3+URZ+0x36830], R0 ;  /* 0x03683000030075a7 */ /* 0x0022a4000804017f */
[----:B--2---:R-:W-:Y:S05]  /*2d8b0*/  @!P2 NANOSLEEP.SYNCS 0x989680 ;  /* 0x009896800000a95d */ /* 0x004fea0003900000 */
[----:B------:R-:W2:Y:S02]  /*2d8c0*/  @!P2 SYNCS.PHASECHK.TRANS64 P2, [R3+URZ+0x36830], R0 ;  /* 0x036830000300a5a7 */ /* 0x000ea4000804007f */
[----:B--2---:R-:W-:Y:S05]  /*2d8d0*/  @!P2 BRA `(.L_x_6357) ;  /* 0xfffffffc00f0a947 */ /* 0x004fea000383ffff */
[----:B------:R-:W-:Y:S05]  /*2d8e0*/  BRA `(.L_x_6356) ;  /* 0xfffffe4400b47947 */ /* 0x000fea000383ffff */
.L_x_6364:
[----:B-1----:R1:W2:Y:S02]  /*2d8f0*/  SYNCS.PHASECHK.TRANS64.TRYWAIT P3, [R13+URZ+0x36830], R4 ;  /* 0x036830040d0075a7 */ /* 0x0022a4000806017f */
[----:B--2---:R-:W-:Y:S05]  /*2d900*/  @!P3 NANOSLEEP.SYNCS 0x989680 ;  /* 0x009896800000b95d */ /* 0x004fea0003900000 */
[----:B------:R-:W2:Y:S02]  /*2d910*/  @!P3 SYNCS.PHASECHK.TRANS64 P3, [R13+URZ+0x36830], R4 ;  /* 0x036830040d00b5a7 */ /* 0x000ea4000806007f */
[----:B--2---:R-:W-:Y:S05]  /*2d920*/  @!P3 BRA `(.L_x_6364) ;  /* 0xfffffffc00f0b947 */ /* 0x004fea000383ffff */
[----:B------:R-:W-:Y:S05]  /*2d930*/  BRA `(.L_x_6363) ;  /* 0xfffffe9400a07947 */ /* 0x000fea000383ffff */
.L_x_6369:
[----:B-1----:R1:W2:Y:S02]  /*2d940*/  SYNCS.PHASECHK.TRANS64.TRYWAIT P3, [R11+URZ+0x36850], R0 ;  /* 0x036850000b0075a7 */ /* 0x0022a4000806017f */
[----:B--2---:R-:W-:Y:S05]  /*2d950*/  @!P3 NANOSLEEP.SYNCS 0x989680 ;  /* 0x009896800000b95d */ /* 0x004fea0003900000 */
[----:B------:R-:W2:Y:S02]  /*2d960*/  @!P3 SYNCS.PHASECHK.TRANS64 P3, [R11+URZ+0x36850], R0 ;  /* 0x036850000b00b5a7 */ /* 0x000ea4000806007f */
[----:B--2---:R-:W-:Y:S05]  /*2d970*/  @!P3 BRA `(.L_x_6369) ;  /* 0xfffffffc00f0b947 */ /* 0x004fea000383ffff */
[----:B------:R-:W-:Y:S05]  /*2d980*/  BRA `(.L_x_6368) ;  /* 0xfffffecc003c7947 */ /* 0x000fea000383ffff */
.L_x_6377:
[----:B-1----:R1:W2:Y:S02]  /*2d990*/  SYNCS.PHASECHK.TRANS64.TRYWAIT P2, [R4+URZ+0x36830], R5 ;  /* 0x03683005040075a7 */ /* 0x0022a4000804017f */
[----:B--2---:R-:W-:Y:S05]  /*2d9a0*/  @!P2 NANOSLEEP.SYNCS 0x989680 ;  /* 0x009896800000a95d */ /* 0x004fea0003900000 */
[----:B------:R-:W2:Y:S02]  /*2d9b0*/  @!P2 SYNCS.PHASECHK.TRANS64 P2, [R4+URZ+0x36830], R5 ;  /* 0x036830050400a5a7 */ /* 0x000ea4000804007f */
[----:B--2---:R-:W-:Y:S05]  /*2d9c0*/  @!P2 BRA `(.L_x_6377) ;  /* 0xfffffffc00f0a947 */ /* 0x004fea000383ffff */
[----:B------:R-:W-:Y:S05]  /*2d9d0*/  BRA `(.L_x_6376) ;  /* 0xfffffee800f07947 */ /* 0x000fea000383ffff */
.L_x_6382:
[----:B-1----:R1:W2:Y:S02]  /*2d9e0*/  SYNCS.PHASECHK.TRANS64.TRYWAIT P2, [R11+URZ+0x36850], R0 ;  /* 0x036850000b0075a7 */ /* 0x0022a4000804017f */
[----:B--2---:R-:W-:Y:S05]  /*2d9f0*/  @!P2 NANOSLEEP.SYNCS 0x989680 ;  /* 0x009896800000a95d */ /* 0x004fea0003900000 */
[----:B------:R-:W2:Y:S02]  /*2da00*/  @!P2 SYNCS.PHASECHK.TRANS64 P2, [R11+URZ+0x36850], R0 ;  /* 0x036850000b00a5a7 */ /* 0x000ea4000804007f */
[----:B--2---:R-:W-:Y:S05]  /*2da10*/  @!P2 BRA `(.L_x_6382) ;  /* 0xfffffffc00f0a947 */ /* 0x004fea000383ffff */
[----:B------:R-:W-:Y:S05]  /*2da20*/  BRA `(.L_x_6381) ;  /* 0xffffff20008c7947 */ /* 0x000fea000383ffff */
.L_x_6388:
[----:B-1----:R1:W2:Y:S02]  /*2da30*/  SYNCS.PHASECHK.TRANS64.TRYWAIT P0, [R8+URZ+0x36850], R3 ;  /* 0x03685003080075a7 */ /* 0x0022a4000800017f */
[----:B--2---:R-:W-:Y:S05]  /*2da40*/  @!P0 NANOSLEEP.SYNCS 0x989680 ;  /* 0x009896800000895d */ /* 0x004fea0003900000 */
[----:B------:R-:W2:Y:S02]  /*2da50*/  @!P0 SYNCS.PHASECHK.TRANS64 P0, [R8+URZ+0x36850], R3 ;  /* 0x03685003080085a7 */ /* 0x000ea4000800007f */
[----:B--2---:R-:W-:Y:S05]  /*2da60*/  @!P0 BRA `(.L_x_6388) ;  /* 0xfffffffc00f08947 */ /* 0x004fea000383ffff */
[----:B------:R-:W-:Y:S05]  /*2da70*/  BRA `(.L_x_6387) ;  /* 0xffffff3c00887947 */ /* 0x000fea000383ffff */
.L_x_6424:
[----:B------:R-:W1:Y:S01]  /*2da80*/  S2R R11, SR_TID.X ;  /* 0x00000000000b7919 */ /* 0x000e620000002100 */
[----:B------:R-:W-:Y:S01]  /*2da90*/  BSSY B1, `(.L_x_6609) ;  /* 0x000000a000017945 */ /* 0x000fe20003800000 */
[----:B------:R-:W-:Y:S01]  /*2daa0*/  IMAD.MOV.U32 R12, RZ, RZ, RZ ;  /* 0x000000ffff0c7224 */ /* 0x000fe200078e00ff */
[----:B------:R-:W-:Y:S02]  /*2dab0*/  MOV R15, 0xffffffff ;  /* 0xffffffff000f7802 */ /* 0x000fe40000000f00 */
[----:B-1----:R-:W-:-:S04]  /*2dac0*/  SHF.R.U32.HI R11, RZ, 0x5, R11 ;  /* 0x00000005ff0b7819 */ /* 0x002fc8000001160b */
[----:B------:R-:W-:-:S05]  /*2dad0*/  LOP3.LUT R11, R11, 0x3, RZ, 0xc0, !PT ;  /* 0x000000030b0b7812 */ /* 0x000fca00078ec0ff */
[----:B0-----:R-:W-:Y:S02]  /*2dae0*/  IMAD.MOV.U32 R13, RZ, RZ, R11 ;  /* 0x000000ffff0d7224 */ /* 0x001fe400078e000b */
[----:B------:R-:W-:-:S07]  /*2daf0*/  IMAD.MOV.U32 R11, RZ, RZ, 0x1f ;  /* 0x0000001fff0b7424 */ /* 0x000fce00078e00ff */
[----:B------:R-:W-:Y:S05]  /*2db00*/  WARPSYNC.COLLECTIVE R15, `(.L_x_6610) ;  /* 0x000000000f087348 */ /* 0x000fea0003c00000 */
[----:B------:R0:W1:Y:S02]  /*2db10*/  SHFL.IDX P6, R14, R13, R12, R11 ;  /* 0x0000000c0d0e7389 */ /* 0x00006400000c000b */
[----:B01----:R-:W-:Y:S01]  /*2db20*/  ENDCOLLECTIVE ;  /* 0x000000000000791b */ /* 0x003fe20003800000 */
.L_x_6610:
[----:B------:R-:W-:Y:S05]  /*2db30*/  BSYNC B1 ;  /* 0x0000000000017941 */ /* 0x000fea0003800000 */
.L_x_6609:
[----:B------:R-:W-:Y:S05]  /*2db40*/  BRA `(.L_x_6611) ;  /* 0xffffff8400987947 */ /* 0x000fea000383ffff */
.L_x_6426:
[----:B------:R-:W-:Y:S01]  /*2db50*/  BSSY B1, `(.L_x_6612) ;  /* 0x0000006000017945 */ /* 0x000fe20003800000 */
[----:B------:R-:W-:-:S07]  /*2db60*/  IMAD.MOV.U32 R15, RZ, RZ, -0x1 ;  /* 0xffffffffff0f7424 */ /* 0x000fce00078e00ff */
[----:B01----:R-:W-:Y:S05]  /*2db70*/  WARPSYNC.COLLECTIVE R15, `(.L_x_6613) ;  /* 0x000000000f0c7348 */ /* 0x003fea0003c00000 */
[----:B------:R-:W-:Y:S02]  /*2db80*/  ELECT P6, UR62, PT ;  /* 0x00000000003e782f */ /* 0x000fe400038c0000 */
[----:B------:R-:W-:Y:S01]  /*2db90*/  MOV R14, UR62 ;  /* 0x0000003e000e7c02 */ /* 0x000fe20008000f00 */
[----:B01----:R-:W-:Y:S10]  /*2dba0*/  ENDCOLLECTIVE ;  /* 0x000000000000791b */ /* 0x003ff40003800000 */
.L_x_6613:
[----:B------:R-:W-:Y:S05]  /*2dbb0*/  BSYNC B1 ;  /* 0x0000000000017941 */ /* 0x000fea0003800000 */
.L_x_6612:
[----:B------:R-:W-:Y:S01]  /*2dbc0*/  PLOP3.LUT P2, PT, P6, PT, PT, 0x80, 0x0 ;  /* 0x000000000000781c */ /* 0x000fe2000374f070 */
[----:B------:R-:W-:-:S12]  /*2dbd0*/  BRA `(.L_x_6425) ;  /* 0xffffff84008c7947 */ /* 0x000fd8000383ffff */
.L_x_6428:
[----:B-1----:R-:W2:Y:S02]  /*2dbe0*/  LDL R3, [R1+0x4] ;  /* 0x0000040001037983 */ /* 0x002ea40000100800 */
[----:B--2---:R1:W2:Y:S02]  /*2dbf0*/  SYNCS.PHASECHK.TRANS64.TRYWAIT P0, [R3+URZ+0x36820], R2 ;  /* 0x03682002030075a7 */ /* 0x0042a4000800017f */
[----:B--2---:R-:W-:Y:S05]  /*2dc00*/  @!P0 NANOSLEEP.SYNCS 0x989680 ;  /* 0x009896800000895d */ /* 0x004fea0003900000 */
[----:B------:R-:W2:Y:S02]  /*2dc10*/  @!P0 SYNCS.PHASECHK.TRANS64 P0, [R3+URZ+0x36820], R2 ;  /* 0x03682002030085a7 */ /* 0x000ea4000800007f */
[----:B--2---:R-:W-:Y:S05]  /*2dc20*/  @!P0 BRA `(.L_x_6428) ;  /* 0xfffffffc00ec8947 */ /* 0x004fea000383ffff */
[----:B------:R-:W-:Y:S05]  /*2dc30*/  BRA `(.L_x_6614) ;  /* 0xffffff84009c7947 */ /* 0x000fea000383ffff */
.L_x_6432:
[----:B-1----:R1:W2:Y:S02]  /*2dc40*/  SYNCS.PHASECHK.TRANS64.TRYWAIT P0, [R4+URZ+0x368a0], R8 ;  /* 0x0368a008040075a7 */ /* 0x0022a4000800017f */
[----:B--2---:R-:W-:Y:S05]  /*2dc50*/  @!P0 NANOSLEEP.SYNCS 0x989680 ;  /* 0x009896800000895d */ /* 0x004fea0003900000 */
[----:B------:R-:W2:Y:S02]  /*2dc60*/  @!P0 SYNCS.PHASECHK.TRANS64 P0, [R4+URZ+0x368a0], R8 ;  /* 0x0368a008040085a7 */ /* 0x000ea4000800007f */
[----:B--2---:R-:W-:Y:S05]  /*2dc70*/  @!P0 BRA `(.L_x_6432) ;  /* 0xfffffffc00f08947 */ /* 0x004fea000383ffff */
[----:B------:R-:W-:Y:S05]  /*2dc80*/  BRA `(.L_x_6615) ;  /* 0xffffff8400c07947 */ /* 0x000fea000383ffff */
.L_x_6439:
[----:B--2---:R2:W3:Y:S02]  /*2dc90*/  SYNCS.PHASECHK.TRANS64.TRYWAIT P0, [R4+URZ+0x368c0], R8 ;  /* 0x0368c008040075a7 */ /* 0x0044e4000800017f */
[----:B---3--:R-:W-:Y:S05]  /*2dca0*/  @!P0 NANOSLEEP.SYNCS 0x989680 ;  /* 0x009896800000895d */ /* 0x008fea0003900000 */
[----:B------:R-:W3:Y:S02]  /*2dcb0*/  @!P0 SYNCS.PHASECHK.TRANS64 P0, [R4+URZ+0x368c0], R8 ;  /* 0x0368c008040085a7 */ /* 0x000ee4000800007f */
[----:B---3--:R-:W-:Y:S05]  /*2dcc0*/  @!P0 BRA `(.L_x_6439) ;  /* 0xfffffffc00f08947 */ /* 0x008fea000383ffff */
[----:B------:R-:W-:Y:S05]  /*2dcd0*/  BRA `(.L_x_6616) ;  /* 0xffffff8800c07947 */ /* 0x000fea000383ffff */
.L_x_6448:
[----:B-1----:R1:W2:Y:S02]  /*2dce0*/  SYNCS.PHASECHK.TRANS64.TRYWAIT P0, [R6+URZ+0x368a0], R5 ;  /* 0x0368a005060075a7 */ /* 0x0022a4000800017f */
[----:B--2---:R-:W-:Y:S05]  /*2dcf0*/  @!P0 NANOSLEEP.SYNCS 0x989680 ;  /* 0x009896800000895d */ /* 0x004fea0003900000 */
[----:B------:R-:W2:Y:S02]  /*2dd00*/  @!P0 SYNCS.PHASECHK.TRANS64 P0, [R6+URZ+0x368a0], R5 ;  /* 0x0368a005060085a7 */ /* 0x000ea4000800007f */
[----:B--2---:R-:W-:Y:S05]  /*2dd10*/  @!P0 BRA `(.L_x_6448) ;  /* 0xfffffffc00f08947 */ /* 0x004fea000383ffff */
[----:B------:R-:W-:Y:S05]  /*2dd20*/  BRA `(.L_x_6617) ;  /* 0xffffff90000c7947 */ /* 0x000fea000383ffff */
.L_x_6455:
[----:B--2---:R2:W3:Y:S02]  /*2dd30*/  SYNCS.PHASECHK.TRANS64.TRYWAIT P0, [R6+URZ+0x368c0], R5 ;  /* 0x0368c005060075a7 */ /* 0x0044e4000800017f */
[----:B---3--:R-:W-:Y:S05]  /*2dd40*/  @!P0 NANOSLEEP.SYNCS 0x989680 ;  /* 0x009896800000895d */ /* 0x008fea0003900000 */
[----:B------:R-:W3:Y:S02]  /*2dd50*/  @!P0 SYNCS.PHASECHK.TRANS64 P0, [R6+URZ+0x368c0], R5 ;  /* 0x0368c005060085a7 */ /* 0x000ee4000800007f */
[----:B---3--:R-:W-:Y:S05]  /*2dd60*/  @!P0 BRA `(.L_x_6455) ;  /* 0xfffffffc00f08947 */ /* 0x008fea000383ffff */
[----:B------:R-:W-:Y:S05]  /*2dd70*/  BRA `(.L_x_6618) ;  /* 0xffffff9400087947 */ /* 0x000fea000383ffff */
.L_x_6470:
        /* <DEDUP_REMOVED lines=11> */
.L_x_6620:
[----:B------:R-:W-:Y:S05]  /*2de30*/  BSYNC B0 ;  /* 0x0000000000007941 */ /* 0x000fea0003800000 */
.L_x_6619:
[----:B------:R-:W-:Y:S05]  /*2de40*/  BRA `(.L_x_6621) ;  /* 0xffffff9c00e07947 */ /* 0x000fea000383ffff */
.L_x_6472:
[----:B------:R-:W-:Y:S01]  /*2de50*/  BSSY B0, `(.L_x_6622) ;  /* 0x0000006000007945 */ /* 0x000fe20003800000 */
[----:B------:R-:W-:-:S07]  /*2de60*/  IMAD.MOV.U32 R15, RZ, RZ, -0x1 ;  /* 0xffffffffff0f7424 */ /* 0x000fce00078e00ff */
[----:B01----:R-:W-:Y:S05]  /*2de70*/  WARPSYNC.COLLECTIVE R15, `(.L_x_6623) ;  /* 0x000000000f0c7348 */ /* 0x003fea0003c00000 */
[----:B------:R-:W-:Y:S02]  /*2de80*/  ELECT P6, UR62, PT ;  /* 0x00000000003e782f */ /* 0x000fe400038c0000 */
[----:B------:R-:W-:Y:S01]  /*2de90*/  MOV R14, UR62 ;  /* 0x0000003e000e7c02 */ /* 0x000fe20008000f00 */
[----:B01----:R-:W-:Y:S10]  /*2dea0*/  ENDCOLLECTIVE ;  /* 0x000000000000791b */ /* 0x003ff40003800000 */
.L_x_6623:
[----:B------:R-:W-:Y:S05]  /*2deb0*/  BSYNC B0 ;  /* 0x0000000000007941 */ /* 0x000fea0003800000 */
.L_x_6622:
[----:B------:R-:W-:Y:S05]  /*2dec0*/  BRA `(.L_x_6624) ;  /* 0xffffff9c00f07947 */ /* 0x000fea000383ffff */
.L_x_6474:
[----:B-1----:R1:W2:Y:S02]  /*2ded0*/  SYNCS.PHASECHK.TRANS64.TRYWAIT P0, [R0+URZ+0x36840], R2 ;  /* 0x03684002000075a7 */ /* 0x0022a4000800017f */
[----:B--2---:R-:W-:Y:S05]  /*2dee0*/  @!P0 NANOSLEEP.SYNCS 0x989680 ;  /* 0x009896800000895d */ /* 0x004fea0003900000 */
[----:B------:R-:W2:Y:S02]  /*2def0*/  @!P0 SYNCS.PHASECHK.TRANS64 P0, [R0+URZ+0x36840], R2 ;  /* 0x03684002000085a7 */ /* 0x000ea4000800007f */
[----:B--2---:R-:W-:Y:S05]  /*2df00*/  @!P0 BRA `(.L_x_6474) ;  /* 0xfffffffc00f08947 */ /* 0x004fea000383ffff */
[----:B------:R-:W-:Y:S05]  /*2df10*/  BRA `(.L_x_6625) ;  /* 0xffffffa0005c7947 */ /* 0x000fea000383ffff */
.L_x_6478:
[----:B------:R0:W5:Y:S01]  /*2df20*/  LDL.LU R9, [R1+0x40] ;  /* 0x0000400001097983 */ /* 0x0001620000300800 */
[----:B------:R-:W-:Y:S01]  /*2df30*/  IMAD.MOV.U32 R13, RZ, RZ, R2 ;  /* 0x000000ffff0d7224 */ /* 0x000fe200078e0002 */
[----:B------:R-:W-:Y:S01]  /*2df40*/  MOV R15, 0xffffffff ;  /* 0xffffffff000f7802 */ /* 0x000fe20000000f00 */
[----:B------:R-:W-:Y:S02]  /*2df50*/  IMAD.MOV.U32 R12, RZ, RZ, RZ ;  /* 0x000000ffff0c7224 */ /* 0x000fe400078e00ff */
[----:B------:R-:W-:-:S07]  /*2df60*/  IMAD.MOV.U32 R11, RZ, RZ, 0x181f ;  /* 0x0000181fff0b7424 */ /* 0x000fce00078e00ff */
[----:B0----5:R-:W-:Y:S05]  /*2df70*/  WARPSYNC.COLLECTIVE R15, `(.L_x_6626) ;  /* 0x000000000f087348 */ /* 0x021fea0003c00000 */
[----:B------:R1:W2:Y:S02]  /*2df80*/  SHFL.IDX P6, R14, R13, R12, R11 ;  /* 0x0000000c0d0e7389 */ /* 0x0002a400000c000b */
[----:B012--5:R-:W-:Y:S01]  /*2df90*/  ENDCOLLECTIVE ;  /* 0x000000000000791b */ /* 0x027fe20003800000 */
.L_x_6626:
[----:B------:R-:W-:Y:S02]  /*2dfa0*/  IMAD.MOV.U32 R13, RZ, RZ, R3 ;  /* 0x000000ffff0d7224 */ /* 0x000fe400078e0003 */
[----:B------:R-:W-:-:S07]  /*2dfb0*/  IMAD.MOV.U32 R4, RZ, RZ, R14 ;  /* 0x000000ffff047224 */ /* 0x000fce00078e000e */
[----:B------:R-:W-:Y:S05]  /*2dfc0*/  WARPSYNC.COLLECTIVE R15, `(.L_x_6627) ;  /* 0x000000000f087348 */ /* 0x000fea0003c00000 */
[----:B------:R0:W1:Y:S02]  /*2dfd0*/  SHFL.IDX P6, R14, R13, R12, R11 ;  /* 0x0000000c0d0e7389 */ /* 0x00006400000c000b */
[----:B01----:R-:W-:Y:S01]  /*2dfe0*/  ENDCOLLECTIVE ;  /* 0x000000000000791b */ /* 0x003fe20003800000 */
.L_x_6627:
[----:B------:R-:W-:Y:S02]  /*2dff0*/  IMAD R17, R17, 0x80, R10 ;  /* 0x0000008011117824 */ /* 0x000fe400078e020a */
[----:B------:R-:W-:Y:S02]  /*2e000*/  IMAD.MOV.U32 R13, RZ, RZ, R2 ;  /* 0x000000ffff0d7224 */ /* 0x000fe400078e0002 */
[----:B------:R-:W-:Y:S02]  /*2e010*/  IMAD R0, R9, R7, RZ ;  /* 0x0000000709007224 */ /* 0x000fe400078e02ff */
[----:B------:R0:W5:Y:S01]  /*2e020*/  LDL R9, [R1+0x30] ;  /* 0x0000300001097983 */ /* 0x0001620000100800 */
[----:B------:R-:W-:Y:S02]  /*2e030*/  IMAD.MOV.U32 R12, RZ, RZ, 0x1 ;  /* 0x00000001ff0c7424 */ /* 0x000fe400078e00ff */
[----:B------:R-:W-:Y:S01]  /*2e040*/  IMAD.MOV.U32 R5, RZ, RZ, R14 ;  /* 0x000000ffff057224 */ /* 0x000fe200078e000e */
[C---:B------:R-:W-:Y:S01]  /*2e050*/  ISETP.GE.AND P2, PT, R17.reuse, R0, PT ;  /* 0x000000001100720c */ /* 0x040fe20003f46270 */
[----:B------:R-:W-:-:S12]  /*2e060*/  VIADD R7, R17, 0x10 ;  /* 0x0000001011077836 */ /* 0x000fd80000000000 */
[----:B0----5:R-:W-:Y:S05]  /*2e070*/  WARPSYNC.COLLECTIVE R15, `(.L_x_6628) ;  /* 0x000000000f087348 */ /* 0x021fea0003c00000 */
[----:B------:R1:W2:Y:S02]  /*2e080*/  SHFL.IDX P6, R14, R13, R12, R11 ;  /* 0x0000000c0d0e7389 */ /* 0x0002a400000c000b */
[----:B012--5:R-:W-:Y:S01]  /*2e090*/  ENDCOLLECTIVE ;  /* 0x000000000000791b */ /* 0x027fe20003800000 */
.L_x_6628:
[----:B------:R-:W-:Y:S02]  /*2e0a0*/  @!P2 LEA R5, P4, R8, R5, 0x1 ;  /* 0x000000050805a211 */ /* 0x000fe400078808ff */
[----:B------:R-:W-:Y:S02]  /*2e0b0*/  MOV R13, R3 ;  /* 0x00000003000d7202 */ /* 0x000fe40000000f00 */
[----:B------:R-:W-:-:S04]  /*2e0c0*/  @!P2 IADD3.X R4, RZ, R4, RZ, P4, !PT ;  /* 0x00000004ff04a210 */ /* 0x000fc800027fe4ff */
[----:B------:R-:W-:Y:S01]  /*2e0d0*/  @!P2 LOP3.LUT R5, R5, R4, RZ, 0x3c, !PT ;  /* 0x000000040505a212 */ /* 0x000fe200078e3cff */
[----:B------:R-:W-:-:S03]  /*2e0e0*/  IMAD.MOV.U32 R6, RZ, RZ, R14 ;  /* 0x000000ffff067224 */ /* 0x000fc600078e000e */
[----:B------:R-:W-:-:S07]  /*2e0f0*/  @!P2 LOP3.LUT R4, R5, R4, RZ, 0x3c, !PT ;  /* 0x000000040504a212 */ /* 0x000fce00078e3cff */
[----:B------:R-:W-:Y:S05]  /*2e100*/  WARPSYNC.COLLECTIVE R15, `(.L_x_6629) ;  /* 0x000000000f087348 */ /* 0x000fea0003c00000 */
[----:B------:R0:W1:Y:S02]  /*2e110*/  SHFL.IDX P6, R14, R13, R12, R11 ;  /* 0x0000000c0d0e7389 */ /* 0x00006400000c000b */
[----:B01----:R-:W-:Y:S01]  /*2e120*/  ENDCOLLECTIVE ;  /* 0x000000000000791b */ /* 0x003fe20003800000 */
.L_x_6629:
[----:B------:R-:W-:Y:S01]  /*2e130*/  @!P2 LOP3.LUT R5, R5, R4, RZ, 0x3c, !PT ;  /* 0x000000040505a212 */ /* 0x000fe200078e3cff */
[----:B------:R-:W-:Y:S01]  /*2e140*/  IMAD.MOV.U32 R13, RZ, RZ, R2 ;  /* 0x000000ffff0d7224 */ /* 0x000fe200078e0002 */
[----:B------:R-:W-:-:S03]  /*2e150*/  MOV R12, 0x2 ;  /* 0x00000002000c7802 */ /* 0x000fc60000000f00 */
        /* <DEDUP_REMOVED lines=11> */
.L_x_6630:
[----:B------:R-:W-:-:S05]  /*2e210*/  @!P2 LEA R5, P4, R8, R4, 0x1 ;  /* 0x000000040805a211 */ /* 0x000fca00078808ff */
[----:B------:R-:W-:-:S05]  /*2e220*/  @!P2 IMAD.X R4, RZ, RZ, R6, P4 ;  /* 0x000000ffff04a224 */ /* 0x000fca00020e0606 */
[----:B------:R-:W-:Y:S01]  /*2e230*/  @!P2 LOP3.LUT R5, R5, R4, RZ, 0x3c, !PT ;  /* 0x000000040505a212 */ /* 0x000fe200078e3cff */
[----:B------:R-:W-:-:S03]  /*2e240*/  IMAD.MOV.U32 R13, RZ, RZ, R3 ;  /* 0x000000ffff0d7224 */ /* 0x000fc600078e0003 */
[----:B------:R-:W-:-:S04]  /*2e250*/  @!P2 LOP3.LUT R4, R5, R4, RZ, 0x3c, !PT ;  /* 0x000000040504a212 */ /* 0x000fc800078e3cff */
[----:B------:R-:W-:Y:S01]  /*2e260*/  @!P2 LOP3.LUT R5, R5, R4, RZ, 0x3c, !PT ;  /* 0x000000040505a212 */ /* 0x000fe200078e3cff */
[----:B------:R-:W-:-:S07]  /*2e270*/  IMAD.MOV.U32 R6, RZ, RZ, R14 ;  /* 0x000000ffff067224 */ /* 0x000fce00078e000e */
[----:B------:R-:W-:Y:S05]  /*2e280*/  WARPSYNC.COLLECTIVE R15, `(.L_x_6631) ;  /* 0x000000000f087348 */ /* 0x000fea0003c00000 */
[----:B------:R0:W1:Y:S02]  /*2e290*/  SHFL.IDX P6, R14, R13, R12, R11 ;  /* 0x0000000c0d0e7389 */ /* 0x00006400000c000b */
[----:B01----:R-:W-:Y:S01]  /*2e2a0*/  ENDCOLLECTIVE ;  /* 0x000000000000791b */ /* 0x003fe20003800000 */
.L_x_6631:
[----:B------:R-:W-:Y:S01]  /*2e2b0*/  @!PT LDS RZ, [RZ] ;  /* 0x00000000fffff984 */ /* 0x000fe20000000800 */
[----:B------:R-:W-:Y:S01]  /*2e2c0*/  @!PT LDS RZ, [RZ] ;  /* 0x00000000fffff984 */ /* 0x000fe20000000800 */
[----:B------:R-:W-:Y:S01]  /*2e2d0*/  @!PT LDS RZ, [RZ] ;  /* 0x00000000fffff984 */ /* 0x000fe20000000800 */
[----:B------:R-:W-:Y:S04]  /*2e2e0*/  @!P2 LDGSTS.E.BYPASS.LTC128B.128 [R9+0x15c00], desc[UR60][R4.64], !P3 ;  /* 0x15c000000409afae */ /* 0x000fe8000d901d7c */
[----:B------:R-:W-:Y:S04]  /*2e2f0*/  @!P2 LDGSTS.E.BYPASS.LTC128B.128 [R9+0x19c00], desc[UR60][R4.64+0x80], !P0 ;  /* 0x19c000800409afae */ /* 0x000fe8000c101d7c */
[----:B------:R0:W-:Y:S01]  /*2e300*/  @!P2 LDGSTS.E.BYPASS.LTC128B.128 [R9+0x1dc00], desc[UR60][R4.64+0x100], !P1 ;  /* 0x1dc001000409afae */ /* 0x0001e2000c901d7c */
[----:B------:R-:W-:Y:S02]  /*2e310*/  IMAD.MOV.U32 R13, RZ, RZ, R2 ;  /* 0x000000ffff0d7224 */ /* 0x000fe400078e0002 */
[----:B------:R-:W-:-:S02]  /*2e320*/  IMAD.MOV.U32 R12, RZ, RZ, 0x3 ;  /* 0x00000003ff0c7424 */ /* 0x000fc400078e00ff */
[----:B0-----:R-:W-:-:S05]  /*2e330*/  VIADD R4, R17, 0x20 ;  /* 0x0000002011047836 */ /* 0x001fca0000000000 */
[----:B------:R-:W-:Y:S01]  /*2e340*/  ISETP.GE.AND P2, PT, R4, R0, PT ;  /* 0x000000000400720c */ /* 0x000fe20003f46270 */
[----:B------:R-:W-:-:S12]  /*2e350*/  IMAD.MOV.U32 R4, RZ, RZ, R14 ;  /* 0x000000ffff047224 */ /* 0x000fd800078e000e */
[----:B------:R-:W-:Y:S05]  /*2e360*/  WARPSYNC.COLLECTIVE R15, `(.L_x_6632) ;  /* 0x000000000f087348 */ /* 0x000fea0003c00000 */
[----:B------:R0:W1:Y:S02]  /*2e370*/  SHFL.IDX P6, R14, R13, R12, R11 ;  /* 0x0000000c0d0e7389 */ /* 0x00006400000c000b */
[----:B01----:R-:W-:Y:S01]  /*2e380*/  ENDCOLLECTIVE ;  /* 0x000000000000791b */ /* 0x003fe20003800000 */
.L_x_6632:
[----:B------:R-:W-:Y:S01]  /*2e390*/  @!P2 LEA R5, P4, R8, R4, 0x1 ;  /* 0x000000040805a211 */ /* 0x000fe200078808ff */
[----:B------:R-:W-:-:S04]  /*2e3a0*/  IMAD.MOV.U32 R13, RZ, RZ, R3 ;  /* 0x000000ffff0d7224 */ /* 0x000fc800078e0003 */
[----:B------:R-:W-:-:S05]  /*2e3b0*/  @!P2 IMAD.X R4, RZ, RZ, R6, P4 ;  /* 0x000000ffff04a224 */ /* 0x000fca00020e0606 */
[----:B------:R-:W-:Y:S01]  /*2e3c0*/  @!P2 LOP3.LUT R5, R5, R4, RZ, 0x3c, !PT ;  /* 0x000000040505a212 */ /* 0x000fe200078e3cff */
[----:B------:R-:W-:-:S03]  /*2e3d0*/  IMAD.MOV.U32 R6, RZ, RZ, R14 ;  /* 0x000000ffff067224 */ /* 0x000fc600078e000e */
[----:B------:R-:W-:-:S07]  /*2e3e0*/  @!P2 LOP3.LUT R4, R5, R4, RZ, 0x3c, !PT ;  /* 0x000000040504a212 */ /* 0x000fce00078e3cff */
[----:B------:R-:W-:Y:S05]  /*2e3f0*/  WARPSYNC.COLLECTIVE R15, `(.L_x_6633) ;  /* 0x000000000f087348 */ /* 0x000fea0003c00000 */
[----:B------:R0:W1:Y:S02]  /*2e400*/  SHFL.IDX P6, R14, R13, R12, R11 ;  /* 0x0000000c0d0e7389 */ /* 0x00006400000c000b */
[----:B01----:R-:W-:Y:S01]  /*2e410*/  ENDCOLLECTIVE ;  /* 0x000000000000791b */ /* 0x003fe20003800000 */
.L_x_6633:
[----:B------:R-:W-:-:S05]  /*2e420*/  @!P2 LOP3.LUT R5, R5, R4, RZ, 0x3c, !PT ;  /* 0x000000040505a212 */ /* 0x000fca00078e3cff */
[----:B------:R-:W-:Y:S01]  /*2e430*/  @!PT LDS RZ, [RZ] ;  /* 0x00000000fffff984 */ /* 0x000fe20000000800 */
[----:B------:R-:W-:Y:S01]  /*2e440*/  @!PT LDS RZ, [RZ] ;  /* 0x00000000fffff984 */ /* 0x000fe20000000800 */
[----:B------:R-:W-:Y:S01]  /*2e450*/  @!PT LDS RZ, [RZ] ;  /* 0x00000000fffff984 */ /* 0x000fe20000000800 */
[----:B------:R-:W-:Y:S04]  /*2e460*/  @!P2 LDGSTS.E.BYPASS.LTC128B.128 [R9+0x16400], desc[UR60][R4.64], !P3 ;  /* 0x164000000409afae */ /* 0x000fe8000d901d7c */
[----:B------:R-:W-:Y:S01]  /*2e470*/  @!P2 LDGSTS.E.BYPASS.LTC128B.128 [R9+0x1a400], desc[UR60][R4.64+0x80], !P0 ;  /* 0x1a4000800409afae */ /* 0x000fe2000c101d7c */
[----:B------:R-:W-:-:S03]  /*2e480*/  IMAD.MOV.U32 R13, RZ, RZ, R2 ;  /* 0x000000ffff0d7224 */ /* 0x000fc600078e0002 */
[----:B------:R0:W-:Y:S01]  /*2e490*/  @!P2 LDGSTS.E.BYPASS.LTC128B.128 [R9+0x1e400], desc[UR60][R4.64+0x100], !P1 ;  /* 0x1e4001000409afae */ /* 0x0001e2000c901d7c */
[----:B------:R-:W-:Y:S01]  /*2e4a0*/  IMAD.MOV.U32 R12, RZ, RZ, 0x4 ;  /* 0x00000004ff0c7424 */ /* 0x000fe200078e00ff */
[----:B0-----:R-:W-:-:S04]  /*2e4b0*/  IADD3 R4, R17, 0x30, RZ ;  /* 0x0000003011047810 */ /* 0x001fc80007ffe0ff */
[----:B------:R-:W-:Y:S02]  /*2e4c0*/  ISETP.GE.AND P2, PT, R4, R0, PT ;  /* 0x000000000400720c */ /* 0x000fe40003f46270 */
[----:B------:R-:W-:-:S11]  /*2e4d0*/  MOV R4, R14 ;  /* 0x0000000e00047202 */ /* 0x000fd60000000f00 */
[----:B------:R-:W-:Y:S05]  /*2e4e0*/  WARPSYNC.COLLECTIVE R15, `(.L_x_6634) ;  /* 0x000000000f087348 */ /* 0x000fea0003c00000 */
[----:B------:R0:W1:Y:S02]  /*2e4f0*/  SHFL.IDX P6, R14, R13, R12, R11 ;  /* 0x0000000c0d0e7389 */ /* 0x00006400000c000b */
[----:B01----:R-:W-:Y:S01]  /*2e500*/  ENDCOLLECTIVE ;  /* 0x000000000000791b */ /* 0x003fe20003800000 */
.L_x_6634:
[----:B------:R-:W-:Y:S01]  /*2e510*/  @!P2 LEA R5, P4, R8, R4, 0x1 ;  /* 0x000000040805a211 */ /* 0x000fe200078808ff */
[----:B------:R-:W-:-:S04]  /*2e520*/  IMAD.MOV.U32 R13, RZ, RZ, R3 ;  /* 0x000000ffff0d7224 */ /* 0x000fc800078e0003 */
[----:B------:R-:W-:-:S05]  /*2e530*/  @!P2 IMAD.X R4, RZ, RZ, R6, P4 ;  /* 0x000000ffff04a224 */ /* 0x000fca00020e0606 */
[----:B------:R-:W-:Y:S02]  /*2e540*/  @!P2 LOP3.LUT R5, R5, R4, RZ, 0x3c, !PT ;  /* 0x000000040505a212 */ /* 0x000fe400078e3cff */
[----:B------:R-:W-:-:S07]  /*2e550*/  MOV R6, R14 ;  /* 0x0000000e00067202 */ /* 0x000fce0000000f00 */
[----:B------:R-:W-:Y:S05]  /*2e560*/  WARPSYNC.COLLECTIVE R15, `(.L_x_6635) ;  /* 0x000000000f087348 */ /* 0x000fea0003c00000 */
[----:B------:R0:W1:Y:S02]  /*2e570*/  SHFL.IDX P6, R14, R13, R12, R11 ;  /* 0x0000000c0d0e7389 */ /* 0x00006400000c000b */
[----:B01----:R-:W-:Y:S01]  /*2e580*/  ENDCOLLECTIVE ;  /* 0x000000000000791b */ /* 0x003fe20003800000 */
.L_x_6635:
[----:B------:R-:W-:-:S04]  /*2e590*/  @!P2 LOP3.LUT R4, R5, R4, RZ, 0x3c, !PT ;  /* 0x000000040504a212 */ /* 0x000fc800078e3cff */
[----:B------:R-:W-:-:S05]  /*2e5a0*/  @!P2 LOP3.LUT R5, R5, R4, RZ, 0x3c, !PT ;  /* 0x000000040505a212 */ /* 0x000fca00078e3cff */
[----:B------:R-:W-:Y:S01]  /*2e5b0*/  @!PT LDS RZ, [RZ] ;  /* 0x00000000fffff984 */ /* 0x000fe20000000800 */
[----:B------:R-:W-:Y:S01]  /*2e5c0*/  @!PT LDS RZ, [RZ] ;  /* 0x00000000fffff984 */ /* 0x000fe20000000800 */
[----:B------:R-:W-:Y:S01]  /*2e5d0*/  @!PT LDS RZ, [RZ] ;  /* 0x00000000fffff984 */ /* 0x000fe20000000800 */
[----:B------:R-:W-:Y:S04]  /*2e5e0*/  @!P2 LDGSTS.E.BYPASS.LTC128B.128 [R9+0x16c00], desc[UR60][R4.64], !P3 ;  /* 0x16c000000409afae */ /* 0x000fe8000d901d7c */
[----:B------:R-:W-:Y:S01]  /*2e5f0*/  @!P2 LDGSTS.E.BYPASS.LTC128B.128 [R9+0x1ac00], desc[UR60][R4.64+0x80], !P0 ;  /* 0x1ac000800409afae */ /* 0x000fe2000c101d7c */
[----:B------:R-:W-:Y:S01]  /*2e600*/  MOV R13, R2 ;  /* 0x00000002000d7202 */ /* 0x000fe20000000f00 */
[----:B------:R-:W-:Y:S02]  /*2e610*/  IMAD.MOV.U32 R12, RZ, RZ, 0x5 ;  /* 0x00000005ff0c7424 */ /* 0x000fe400078e00ff */
[----:B------:R0:W-:Y:S02]  /*2e620*/  @!P2 LDGSTS.E.BYPASS.LTC128B.128 [R9+0x1ec00], desc[UR60][R4.64+0x100], !P1 ;  /* 0x1ec001000409afae */ /* 0x0001e4000c901d7c */
[----:B0-----:R-:W-:-:S05]  /*2e630*/  VIADD R4, R17, 0x40 ;  /* 0x0000004011047836 */ /* 0x001fca0000000000 */
[----:B------:R-:W-:Y:S01]  /*2e640*/  ISETP.GE.AND P2, PT, R4, R0, PT ;  /* 0x000000000400720c */ /* 0x000fe20003f46270 */
[----:B------:R-:W-:-:S12]  /*2e650*/  IMAD.MOV.U32 R4, RZ, RZ, R14 ;  /* 0x000000ffff047224 */ /* 0x000fd800078e000e */
[----:B------:R-:W-:Y:S05]  /*2e660*/  WARPSYNC.COLLECTIVE R15, `(.L_x_6636) ;  /* 0x000000000f087348 */ /* 0x000fea0003c00000 */
[----:B------:R0:W1:Y:S02]  /*2e670*/  SHFL.IDX P6, R14, R13, R12, R11 ;  /* 0x0000000c0d0e7389 */ /* 0x00006400000c000b */
[----:B01----:R-:W-:Y:S01]  /*2e680*/  ENDCOLLECTIVE ;  /* 0x000000000000791b */ /* 0x003fe20003800000 */
.L_x_6636:
        /* <DEDUP_REMOVED lines=9> */
.L_x_6637:
        /* <DEDUP_REMOVED lines=8> */
[----:B------:R-:W-:Y:S02]  /*2e7a0*/  IMAD.MOV.U32 R12, RZ, RZ, 0x6 ;  /* 0x00000006ff0c7424 */ /* 0x000fe400078e00ff */
[----:B0-----:R-:W-:-:S05]  /*2e7b0*/  VIADD R4, R17, 0x50 ;  /* 0x0000005011047836 */ /* 0x001fca0000000000 */
[----:B------:R-:W-:Y:S01]  /*2e7c0*/  ISETP.GE.AND P2, PT, R4, R0, PT ;  /* 0x000000000400720c */ /* 0x000fe20003f46270 */
[----:B------:R-:W-:-:S12]  /*2e7d0*/  IMAD.MOV.U32 R4, RZ, RZ, R14 ;  /* 0x000000ffff047224 */ /* 0x000fd800078e000e */
[----:B------:R-:W-:Y:S05]  /*2e7e0*/  WARPSYNC.COLLECTIVE R15, `(.L_x_6638) ;  /* 0x000000000f087348 */ /* 0x000fea0003c00000 */
[----:B------:R0:W1:Y:S02]  /*2e7f0*/  SHFL.IDX P6, R14, R13, R12, R11 ;  /* 0x0000000c0d0e7389 */ /* 0x00006400000c000b */
[----:B01----:R-:W-:Y:S01]  /*2e800*/  ENDCOLLECTIVE ;  /* 0x000000000000791b */ /* 0x003fe20003800000 */
.L_x_6638:
[----:B------:R-:W-:-:S04]  /*2e810*/  @!P2 LEA R5, P4, R8, R4, 0x1 ;  /* 0x000000040805a211 */ /* 0x000fc800078808ff */
[----:B------:R-:W-:Y:S02]  /*2e820*/  @!P2 IADD3.X R4, RZ, R6, RZ, P4, !PT ;  /* 0x00000006ff04a210 */ /* 0x000fe400027fe4ff */
[----:B------:R-:W-:Y:S02]  /*2e830*/  MOV R13, R3 ;  /* 0x00000003000d7202 */ /* 0x000fe40000000f00 */
[----:B------:R-:W-:-:S04]  /*2e840*/  @!P2 LOP3.LUT R5, R5, R4, RZ, 0x3c, !PT ;  /* 0x000000040505a212 */ /* 0x000fc800078e3cff */
[----:B------:R-:W-:Y:S01]  /*2e850*/  @!P2 LOP3.LUT R4, R5, R4, RZ, 0x3c, !PT ;  /* 0x000000040504a212 */ /* 0x000fe200078e3cff */
[----:B------:R-:W-:-:S07]  /*2e860*/  IMAD.MOV.U32 R6, RZ, RZ, R14 ;  /* 0x000000ffff067224 */ /* 0x000fce00078e000e */
[----:B------:R-:W-:Y:S05]  /*2e870*/  WARPSYNC.COLLECTIVE R15, `(.L_x_6639) ;  /* 0x000000000f087348 */ /* 0x000fea0003c00000 */
[----:B------:R0:W1:Y:S02]  /*2e880*/  SHFL.IDX P6, R14, R13, R12, R11 ;  /* 0x0000000c0d0e7389 */ /* 0x00006400000c000b */
[----:B01----:R-:W-:Y:S01]  /*2e890*/  ENDCOLLECTIVE ;  /* 0x000000000000791b */ /* 0x003fe20003800000 */
.L_x_6639:
[----:B------:R-:W-:-:S05]  /*2e8a0*/  @!P2 LOP3.LUT R5, R5, R4, RZ, 0x3c, !PT ;  /* 0x000000040505a212 */ /* 0x000fca00078e3cff */
        /* <DEDUP_REMOVED lines=14> */
.L_x_6640:
[----:B------:R-:W-:Y:S01]  /*2e990*/  @!P2 LEA R5, P4, R8, R4, 0x1 ;  /* 0x000000040805a211 */ /* 0x000fe200078808ff */
[----:B------:R-:W-:-:S04]  /*2e9a0*/  IMAD.MOV.U32 R13, RZ, RZ, R3 ;  /* 0x000000ffff0d7224 */ /* 0x000fc800078e0003 */
[----:B------:R-:W-:-:S05]  /*2e9b0*/  @!P2 IMAD.X R4, RZ, RZ, R6, P4 ;  /* 0x000000ffff04a224 */ /* 0x000fca00020e0606 */
        /* <DEDUP_REMOVED lines=8> */
[----:B------:R0:W-:Y:S02]  /*2ea40*/  @!P2 LDGSTS.E.BYPASS.LTC128B.128 [R9+0x20400], desc[UR60][R4.64+0x100], !P1 ;  /* 0x204001000409afae */ /* 0x0001e4000c901d7c */
[----:B0-----:R-:W-:-:S07]  /*2ea50*/  MOV R4, R14 ;  /* 0x0000000e00047202 */ /* 0x001fce0000000f00 */
[----:B------:R-:W-:Y:S05]  /*2ea60*/  WARPSYNC.COLLECTIVE R15, `(.L_x_6641) ;  /* 0x000000000f087348 */ /* 0x000fea0003c00000 */
[----:B------:R0:W1:Y:S02]  /*2ea70*/  SHFL.IDX P6, R14, R13, R12, R11 ;  /* 0x0000000c0d0e7389 */ /* 0x00006400000c000b */
[----:B01----:R-:W-:Y:S01]  /*2ea80*/  ENDCOLLECTIVE ;  /* 0x000000000000791b */ /* 0x003fe20003800000 */
.L_x_6641:
[----:B------:R-:W-:Y:S01]  /*2ea90*/  IMAD.MOV.U32 R3, RZ, RZ, R14 ;  /* 0x000000ffff037224 */ /* 0x000fe200078e000e */
[----:B------:R-:W-:Y:S06]  /*2eaa0*/  BRA `(.L_x_6642) ;  /* 0xffffffa400487947 */ /* 0x000fec000383ffff */
.L_x_6483:
[----:B0-----:R-:W4:Y:S02]  /*2eab0*/  LDL R2, [R1+0x4] ;  /* 0x0000040001027983 */ /* 0x001f240000100800 */
[----:B----4-:R0:W1:Y:S02]  /*2eac0*/  SYNCS.PHASECHK.TRANS64.TRYWAIT P0, [R2+URZ+0x36820], R0 ;  /* 0x03682000020075a7 */ /* 0x010064000800017f */
[----:B-1----:R-:W-:Y:S05]  /*2ead0*/  @!P0 NANOSLEEP.SYNCS 0x989680 ;  /* 0x009896800000895d */ /* 0x002fea0003900000 */
[----:B------:R-:W1:Y:S02]  /*2eae0*/  @!P0 SYNCS.PHASECHK.TRANS64 P0, [R2+URZ+0x36820], R0 ;  /* 0x03682000020085a7 */ /* 0x000e64000800007f */
[----:B-1----:R-:W-:Y:S05]  /*2eaf0*/  @!P0 BRA `(.L_x_6483) ;  /* 0xfffffffc00ec8947 */ /* 0x002fea000383ffff */
[----:B------:R-:W-:Y:S05]  /*2eb00*/  BRA `(.L_x_6643) ;  /* 0xffffffa400c07947 */ /* 0x000fea000383ffff */
.L_x_6492:
[----:B-1----:R1:W2:Y:S02]  /*2eb10*/  SYNCS.PHASECHK.TRANS64.TRYWAIT P0, [R3+URZ+0x36840], R0 ;  /* 0x03684000030075a7 */ /* 0x0022a4000800017f */
[----:B--2---:R-:W-:Y:S05]  /*2eb20*/  @!P0 NANOSLEEP.SYNCS 0x989680 ;  /* 0x009896800000895d */ /* 0x004fea0003900000 */
[----:B------:R-:W2:Y:S02]  /*2eb30*/  @!P0 SYNCS.PHASECHK.TRANS64 P0, [R3+URZ+0x36840], R0 ;  /* 0x03684000030085a7 */ /* 0x000ea4000800007f */
[----:B--2---:R-:W-:Y:S05]  /*2eb40*/  @!P0 BRA `(.L_x_6492) ;  /* 0xfffffffc00f08947 */ /* 0x004fea000383ffff */
[----:B------:R-:W-:Y:S05]  /*2eb50*/  BRA `(.L_x_6644) ;  /* 0xffffffa800847947 */ /* 0x000fea000383ffff */
.L_x_6499:
[----:B0-----:R0:W1:Y:S02]  /*2eb60*/  SYNCS.PHASECHK.TRANS64.TRYWAIT P0, [R0+URZ+0x36860], R3 ;  /* 0x03686003000075a7 */ /* 0x001064000800017f */
[----:B-1----:R-:W-:Y:S05]  /*2eb70*/  @!P0 NANOSLEEP.SYNCS 0x989680 ;  /* 0x009896800000895d */ /* 0x002fea0003900000 */
[----:B------:R-:W1:Y:S02]  /*2eb80*/  @!P0 SYNCS.PHASECHK.TRANS64 P0, [R0+URZ+0x36860], R3 ;  /* 0x03686003000085a7 */ /* 0x000e64000800007f */
[----:B-1----:R-:W-:Y:S05]  /*2eb90*/  @!P0 BRA `(.L_x_6499) ;  /* 0xfffffffc00f08947 */ /* 0x002fea000383ffff */
[----:B------:R-:W-:Y:S05]  /*2eba0*/  BRA `(.L_x_6645) ;  /* 0xffffffac00a07947 */ /* 0x000fea000383ffff */
.L_x_6510:
[----:B--2---:R2:W3:Y:S02]  /*2ebb0*/  SYNCS.PHASECHK.TRANS64.TRYWAIT P0, [R3+URZ+0x36840], R2 ;  /* 0x03684002030075a7 */ /* 0x0044e4000800017f */
[----:B---3--:R-:W-:Y:S05]  /*2ebc0*/  @!P0 NANOSLEEP.SYNCS 0x989680 ;  /* 0x009896800000895d */ /* 0x008fea0003900000 */
[----:B------:R-:W3:Y:S02]  /*2ebd0*/  @!P0 SYNCS.PHASECHK.TRANS64 P0, [R3+URZ+0x36840], R2 ;  /* 0x03684002030085a7 */ /* 0x000ee4000800007f */
[----:B---3--:R-:W-:Y:S05]  /*2ebe0*/  @!P0 BRA `(.L_x_6510) ;  /* 0xfffffffc00f08947 */ /* 0x008fea000383ffff */
[----:B------:R-:W-:Y:S05]  /*2ebf0*/  BRA `(.L_x_6646) ;  /* 0xffffffb400887947 */ /* 0x000fea000383ffff */
.L_x_6517:
[----:B0-----:R0:W2:Y:S02]  /*2ec00*/  SYNCS.PHASECHK.TRANS64.TRYWAIT P0, [R2+URZ+0x36860], R3 ;  /* 0x03686003020075a7 */ /* 0x0010a4000800017f */
[----:B--2---:R-:W-:Y:S05]  /*2ec10*/  @!P0 NANOSLEEP.SYNCS 0x989680 ;  /* 0x009896800000895d */ /* 0x004fea0003900000 */
[----:B------:R-:W2:Y:S02]  /*2ec20*/  @!P0 SYNCS.PHASECHK.TRANS64 P0, [R2+URZ+0x36860], R3 ;  /* 0x03686003020085a7 */ /* 0x000ea4000800007f */
[----:B--2---:R-:W-:Y:S05]  /*2ec30*/  @!P0 BRA `(.L_x_6517) ;  /* 0xfffffffc00f08947 */ /* 0x004fea000383ffff */
[----:B------:R-:W-:Y:S05]  /*2ec40*/  BRA `(.L_x_6647) ;  /* 0xffffffb800a47947 */ /* 0x000fea000383ffff */
.L_x_6528:
[----:B---3--:R3:W4:Y:S02]  /*2ec50*/  SYNCS.PHASECHK.TRANS64.TRYWAIT P0, [R3+URZ+0x36840], R2 ;  /* 0x03684002030075a7 */ /* 0x008724000800017f */
[----:B----4-:R-:W-:Y:S05]  /*2ec60*/  @!P0 NANOSLEEP.SYNCS 0x989680 ;  /* 0x009896800000895d */ /* 0x010fea0003900000 */
[----:B------:R-:W4:Y:S02]  /*2ec70*/  @!P0 SYNCS.PHASECHK.TRANS64 P0, [R3+URZ+0x36840], R2 ;  /* 0x03684002030085a7 */ /* 0x000f24000800007f */
[----:B----4-:R-:W-:Y:S05]  /*2ec80*/  @!P0 BRA `(.L_x_6528) ;  /* 0xfffffffc00f08947 */ /* 0x010fea000383ffff */
[----:B------:R-:W-:Y:S05]  /*2ec90*/  BRA `(.L_x_6648) ;  /* 0xffffffc000687947 */ /* 0x000fea000383ffff */
.L_x_6535:
[----:B0-----:R0:W2:Y:S02]  /*2eca0*/  SYNCS.PHASECHK.TRANS64.TRYWAIT P0, [R2+URZ+0x36860], R5 ;  /* 0x03686005020075a7 */ /* 0x0010a4000800017f */
[----:B--2---:R-:W-:Y:S05]  /*2ecb0*/  @!P0 NANOSLEEP.SYNCS 0x989680 ;  /* 0x009896800000895d */ /* 0x004fea0003900000 */
[----:B------:R-:W2:Y:S02]  /*2ecc0*/  @!P0 SYNCS.PHASECHK.TRANS64 P0, [R2+URZ+0x36860], R5 ;  /* 0x03686005020085a7 */ /* 0x000ea4000800007f */
[----:B--2---:R-:W-:Y:S05]  /*2ecd0*/  @!P0 BRA `(.L_x_6535) ;  /* 0xfffffffc00f08947 */ /* 0x004fea000383ffff */
[----:B------:R-:W-:Y:S05]  /*2ece0*/  BRA `(.L_x_6649) ;  /* 0xffffffc400807947 */ /* 0x000fea000383ffff */
.L_x_6548:
[----:B--2---:R2:W4:Y:S02]  /*2ecf0*/  SYNCS.PHASECHK.TRANS64.TRYWAIT P0, [R0+URZ+0x36860], R2 ;  /* 0x03686002000075a7 */ /* 0x004524000800017f */
[----:B----4-:R-:W-:Y:S05]  /*2ed00*/  @!P0 NANOSLEEP.SYNCS 0x989680 ;  /* 0x009896800000895d */ /* 0x010fea0003900000 */
[----:B------:R-:W4:Y:S02]  /*2ed10*/  @!P0 SYNCS.PHASECHK.TRANS64 P0, [R0+URZ+0x36860], R2 ;  /* 0x03686002000085a7 */ /* 0x000f24000800007f */
[----:B----4-:R-:W-:Y:S05]  /*2ed20*/  @!P0 BRA `(.L_x_6548) ;  /* 0xfffffffc00f08947 */ /* 0x010fea000383ffff */
[----:B------:R-:W-:Y:S05]  /*2ed30*/  BRA `(.L_x_6650) ;  /* 0xffffffcc00247947 */ /* 0x000fea000383ffff */
.L_x_6557:
[----:B------:R-:W-:Y:S01]  /*2ed40*/  BSSY B0, `(.L_x_6651) ;  /* 0x0000008000007945 */ /* 0x000fe20003800000 */
[----:B0-----:R-:W-:Y:S01]  /*2ed50*/  IMAD.MOV.U32 R13, RZ, RZ, R16 ;  /* 0x000000ffff0d7224 */ /* 0x001fe200078e0010 */
[----:B------:R-:W-:Y:S01]  /*2ed60*/  MOV R11, 0x1f ;  /* 0x0000001f000b7802 */ /* 0x000fe20000000f00 */
[----:B------:R-:W-:Y:S02]  /*2ed70*/  IMAD.MOV.U32 R12, RZ, RZ, RZ ;  /* 0x000000ffff0c7224 */ /* 0x000fe400078e00ff */
[----:B------:R-:W-:-:S07]  /*2ed80*/  IMAD.MOV.U32 R15, RZ, RZ, -0x1 ;  /* 0xffffffffff0f7424 */ /* 0x000fce00078e00ff */
[----:B-1---5:R-:W-:Y:S05]  /*2ed90*/  WARPSYNC.COLLECTIVE R15, `(.L_x_6652) ;  /* 0x000000000f087348 */ /* 0x022fea0003c00000 */
[----:B------:R0:W2:Y:S02]  /*2eda0*/  SHFL.IDX P6, R14, R13, R12, R11 ;  /* 0x0000000c0d0e7389 */ /* 0x0000a400000c000b */
[----:B012--5:R-:W-:Y:S01]  /*2edb0*/  ENDCOLLECTIVE ;  /* 0x000000000000791b */ /* 0x027fe20003800000 */
.L_x_6652:
[----:B------:R-:W-:Y:S05]  /*2edc0*/  BSYNC B0 ;  /* 0x0000000000007941 */ /* 0x000fea0003800000 */
.L_x_6651:
        /* <DEDUP_REMOVED lines=10> */
.L_x_6653:
        /* <DEDUP_REMOVED lines=16> */
.L_x_6654:
[----:B------:R-:W-:Y:S02]  /*2ef70*/  IMAD.MOV.U32 R12, RZ, RZ, 0x2 ;  /* 0x00000002ff0c7424 */ /* 0x000fe400078e00ff */
[----:B------:R-:W-:-:S05]  /*2ef80*/  IMAD.MOV.U32 R2, RZ, RZ, R14 ;  /* 0x000000ffff027224 */ /* 0x000fca00078e000e */
[----:B------:R-:W-:Y:S02]  /*2ef90*/  SEL R2, R2, RZ, P1 ;  /* 0x000000ff02027207 */ /* 0x000fe40000800000 */
[----:B------:R-:W-:-:S03]  /*2efa0*/  ISETP.GE.U32.AND P1, PT, R6, 0x4, PT ;  /* 0x000000040600780c */ /* 0x000fc60003f26070 */
[----:B------:R-:W-:-:S05]  /*2efb0*/  IMAD.IADD R2, R3, 0x1, R2 ;  /* 0x0000000103027824 */ /* 0x000fca00078e0202 */
[----:B------:R-:W-:-:S07]  /*2efc0*/  MOV R13, R2 ;  /* 0x00000002000d7202 */ /* 0x000fce0000000f00 */
[----:B------:R-:W-:Y:S05]  /*2efd0*/  WARPSYNC.COLLECTIVE R15, `(.L_x_6655) ;  /* 0x000000000f087348 */ /* 0x000fea0003c00000 */
[----:B------:R0:W1:Y:S02]  /*2efe0*/  SHFL.UP P6, R14, R13, R12, R11 ;  /* 0x0400000c0d0e7389 */ /* 0x00006400000c000b */
[----:B01----:R-:W-:Y:S01]  /*2eff0*/  ENDCOLLECTIVE ;  /* 0x000000000000791b */ /* 0x003fe20003800000 */
.L_x_6655:
        /* <DEDUP_REMOVED lines=8> */
.L_x_6656:
        /* <DEDUP_REMOVED lines=8> */
.L_x_6657:
[----:B------:R-:W-:Y:S01]  /*2f100*/  IMAD.MOV.U32 R12, RZ, RZ, 0x10 ;  /* 0x00000010ff0c7424 */ /* 0x000fe200078e00ff */
[----:B------:R-:W-:-:S04]  /*2f110*/  MOV R4, R14 ;  /* 0x0000000e00047202 */ /* 0x000fc80000000f00 */
[----:B------:R-:W-:-:S05]  /*2f120*/  SEL R4, R4, RZ, P2 ;  /* 0x000000ff04047207 */ /* 0x000fca0001000000 */
[----:B------:R-:W-:-:S04]  /*2f130*/  IMAD.IADD R2, R2, 0x1, R4 ;  /* 0x0000000102027824 */ /* 0x000fc800078e0204 */
[----:B------:R-:W-:-:S07]  /*2f140*/  IMAD.MOV.U32 R13, RZ, RZ, R2 ;  /* 0x000000ffff0d7224 */ /* 0x000fce00078e0002 */
[----:B------:R-:W-:Y:S05]  /*2f150*/  WARPSYNC.COLLECTIVE R15, `(.L_x_6658) ;  /* 0x000000000f087348 */ /* 0x000fea0003c00000 */
[----:B------:R0:W1:Y:S02]  /*2f160*/  SHFL.UP P6, R14, R13, R12, R11 ;  /* 0x0400000c0d0e7389 */ /* 0x00006400000c000b */
[----:B01----:R-:W-:Y:S01]  /*2f170*/  ENDCOLLECTIVE ;  /* 0x000000000000791b */ /* 0x003fe20003800000 */
.L_x_6658:
        /* <DEDUP_REMOVED lines=9> */
.L_x_6659:
[----:B------:R-:W-:Y:S01]  /*2f210*/  IMAD.MOV.U32 R16, RZ, RZ, R14 ;  /* 0x000000ffff107224 */ /* 0x000fe200078e000e */
[----:B------:R-:W-:Y:S06]  /*2f220*/  BRA `(.L_x_6660) ;  /* 0xffffffcc00fc7947 */ /* 0x000fec000383ffff */
.L_x_6562:
[----:B------:R-:W-:Y:S01]  /*2f230*/  BSSY B0, `(.L_x_6661) ;  /* 0x0000008000007945 */ /* 0x000fe20003800000 */
[----:B-----5:R-:W-:Y:S01]  /*2f240*/  MOV R13, R3 ;  /* 0x00000003000d7202 */ /* 0x020fe20000000f00 */
[----:B------:R-:W-:Y:S02]  /*2f250*/  IMAD.MOV.U32 R12, RZ, RZ, 0x1 ;  /* 0x00000001ff0c7424 */ /* 0x000fe400078e00ff */
[----:B------:R-:W-:Y:S02]  /*2f260*/  IMAD.MOV.U32 R11, RZ, RZ, RZ ;  /* 0x000000ffff0b7224 */ /* 0x000fe400078e00ff */
[----:B------:R-:W-:-:S07]  /*2f270*/  IMAD.MOV.U32 R15, RZ, RZ, -0x1 ;  /* 0xffffffffff0f7424 */ /* 0x000fce00078e00ff */
[----:B01----:R-:W-:Y:S05]  /*2f280*/  WARPSYNC.COLLECTIVE R15, `(.L_x_6662) ;  /* 0x000000000f087348 */ /* 0x003fea0003c00000 */
[----:B------:R2:W3:Y:S02]  /*2f290*/  SHFL.UP P6, R14, R13, R12, R11 ;  /* 0x0400000c0d0e7389 */ /* 0x0004e400000c000b */
[----:B0123--:R-:W-:Y:S01]  /*2f2a0*/  ENDCOLLECTIVE ;  /* 0x000000000000791b */ /* 0x00ffe20003800000 */
.L_x_6662:
[----:B------:R-:W-:Y:S05]  /*2f2b0*/  BSYNC B0 ;  /* 0x0000000000007941 */ /* 0x000fea0003800000 */
.L_x_6661:
        /* <DEDUP_REMOVED lines=12> */
.L_x_6663:
        /* <DEDUP_REMOVED lines=8> */
.L_x_6664:
        /* <DEDUP_REMOVED lines=8> */
.L_x_6665:
        /* <DEDUP_REMOVED lines=8> */
.L_x_6666:
        /* <DEDUP_REMOVED lines=9> */
.L_x_6667:
[----:B------:R-:W-:Y:S01]  /*2f590*/  IMAD.MOV.U32 R16, RZ, RZ, R14 ;  /* 0x000000ffff107224 */ /* 0x000fe200078e000e */
[----:B------:R-:W-:Y:S06]  /*2f5a0*/  BRA `(.L_x_6668) ;  /* 0xffffffcc00bc7947 */ /* 0x000fec000383ffff */
.L_x_6564:
[----:B------:R-:W-:Y:S01]  /*2f5b0*/  BSSY B0, `(.L_x_6669) ;  /* 0x0000006000007945 */ /* 0x000fe20003800000 */
[----:B------:R-:W-:Y:S01]  /*2f5c0*/  PLOP3.LUT P6, PT, P6, PT, PT, 0x8, 0x0 ;  /* 0x000000000000781c */ /* 0x000fe200037ce170 */
[----:B------:R-:W-:-:S12]  /*2f5d0*/  IMAD.MOV.U32 R15, RZ, RZ, -0x1 ;  /* 0xffffffffff0f7424 */ /* 0x000fd800078e00ff */
[----:B01---5:R-:W-:Y:S05]  /*2f5e0*/  WARPSYNC.COLLECTIVE R15, `(.L_x_6670) ;  /* 0x000000000f087348 */ /* 0x023fea0003c00000 */
[----:B------:R-:W-:Y:S01]  /*2f5f0*/  VOTE.ANY R14, PT, P6 ;  /* 0x00000000000e7806 */ /* 0x000fe200030e0100 */
[----:B01---5:R-:W-:Y:S06]  /*2f600*/  ENDCOLLECTIVE ;  /* 0x000000000000791b */ /* 0x023fec0003800000 */
.L_x_6670:
[----:B------:R-:W-:Y:S05]  /*2f610*/  BSYNC B0 ;  /* 0x0000000000007941 */ /* 0x000fea0003800000 */
.L_x_6669:
[----:B------:R-:W-:Y:S01]  /*2f620*/  IMAD.MOV.U32 R5, RZ, RZ, R14 ;  /* 0x000000ffff057224 */ /* 0x000fe200078e000e */
[----:B------:R-:W-:Y:S01]  /*2f630*/  MOV R13, R3 ;  /* 0x00000003000d7202 */ /* 0x000fe20000000f00 */
[----:B------:R-:W-:Y:S02]  /*2f640*/  IMAD.MOV.U32 R11, RZ, RZ, 0x1f ;  /* 0x0000001fff0b7424 */ /* 0x000fe400078e00ff */
[----:B------:R-:W0:Y:S01]  /*2f650*/  POPC R6, R5 ;  /* 0x0000000500067309 */ /* 0x000e220000000000 */
[----:B------:R-:W-:Y:S02]  /*2f660*/  IMAD.MOV.U32 R15, RZ, RZ, -0x1 ;  /* 0xffffffffff0f7424 */ /* 0x000fe400078e00ff */
[----:B0-----:R-:W-:-:S07]  /*2f670*/  IMAD.MOV.U32 R12, RZ, RZ, R6 ;  /* 0x000000ffff0c7224 */ /* 0x001fce00078e0006 */
[----:B------:R-:W-:Y:S05]  /*2f680*/  WARPSYNC.COLLECTIVE R15, `(.L_x_6671) ;  /* 0x000000000f087348 */ /* 0x000fea0003c00000 */
[----:B------:R0:W1:Y:S02]  /*2f690*/  SHFL.IDX P6, R14, R13, R12, R11 ;  /* 0x0000000c0d0e7389 */ /* 0x00006400000c000b */
[----:B01----:R-:W-:Y:S01]  /*2f6a0*/  ENDCOLLECTIVE ;  /* 0x000000000000791b */ /* 0x003fe20003800000 */
.L_x_6671:
[----:B------:R-:W-:Y:S01]  /*2f6b0*/  IMAD.MOV.U32 R17, RZ, RZ, R14 ;  /* 0x000000ffff117224 */ /* 0x000fe200078e000e */
[----:B------:R-:W-:Y:S06]  /*2f6c0*/  BRA `(.L_x_6672) ;  /* 0xffffffcc00ac7947 */ /* 0x000fec000383ffff */
.L_x_6566:
[----:B------:R-:W-:Y:S01]  /*2f6d0*/  BSSY B0, `(.L_x_6673) ;  /* 0x0000007000007945 */ /* 0x000fe20003800000 */
[----:B------:R-:W-:Y:S01]  /*2f6e0*/  MOV R13, R2 ;  /* 0x00000002000d7202 */ /* 0x000fe20000000f00 */
[----:B------:R-:W-:Y:S02]  /*2f6f0*/  IMAD.MOV.U32 R11, RZ, RZ, 0x1f ;  /* 0x0000001fff0b7424 */ /* 0x000fe400078e00ff */
[----:B------:R-:W-:-:S07]  /*2f700*/  IMAD.MOV.U32 R15, RZ, RZ, -0x1 ;  /* 0xffffffffff0f7424 */ /* 0x000fce00078e00ff */
[----:B0123-5:R-:W-:Y:S05]  /*2f710*/  WARPSYNC.COLLECTIVE R15, `(.L_x_6674) ;  /* 0x000000000f087348 */ /* 0x02ffea0003c00000 */
[----:B------:R4:W0:Y:S02]  /*2f720*/  SHFL.IDX P6, R14, R13, R12, R11 ;  /* 0x0000000c0d0e7389 */ /* 0x00082400000c000b */
[----:B012345:R-:W-:Y:S01]  /*2f730*/  ENDCOLLECTIVE ;  /* 0x000000000000791b */ /* 0x03ffe20003800000 */
.L_x_6674:
[----:B------:R-:W-:Y:S05]  /*2f740*/  BSYNC B0 ;  /* 0x0000000000007941 */ /* 0x000fea0003800000 */
.L_x_6673:
[----:B------:R-:W-:Y:S01]  /*2f750*/  IMAD.MOV.U32 R2, RZ, RZ, R14 ;  /* 0x000000ffff027224 */ /* 0x000fe200078e000e */
[----:B------:R-:W-:Y:S06]  /*2f760*/  BRA `(.L_x_6675) ;  /* 0xffffffcc00a07947 */ /* 0x000fec000383ffff */
.L_x_6570:
[----:B0-----:R0:W2:Y:S02]  /*2f770*/  SYNCS.PHASECHK.TRANS64.TRYWAIT P0, [R0+URZ+0x36820], R3 ;  /* 0x03682003000075a7 */ /* 0x0010a4000800017f */
[----:B--2---:R-:W-:Y:S05]  /*2f780*/  @!P0 NANOSLEEP.SYNCS 0x989680 ;  /* 0x009896800000895d */ /* 0x004fea0003900000 */
[----:B------:R-:W2:Y:S02]  /*2f790*/  @!P0 SYNCS.PHASECHK.TRANS64 P0, [R0+URZ+0x36820], R3 ;  /* 0x03682003000085a7 */ /* 0x000ea4000800007f */
[----:B--2---:R-:W-:Y:S05]  /*2f7a0*/  @!P0 BRA `(.L_x_6570) ;  /* 0xfffffffc00f08947 */ /* 0x004fea000383ffff */
[----:B------:R-:W-:Y:S05]  /*2f7b0*/  BRA `(.L_x_6676) ;  /* 0xffffffd400247947 */ /* 0x000fea000383ffff */
.L_x_6571:
[----:B------:R-:W2:Y:S01]  /*2f7c0*/  S2R R2, SR_TID.X ;  /* 0x0000000000027919 */ /* 0x000ea20000002100 */
[----:B------:R-:W-:Y:S01]  /*2f7d0*/  BSSY B0, `(.L_x_6677) ;  /* 0x000000a000007945 */ /* 0x000fe20003800000 */
[----:B------:R-:W-:Y:S01]  /*2f7e0*/  MOV R12, RZ ;  /* 0x000000ff000c7202 */ /* 0x000fe20000000f00 */
[----:B------:R-:W-:Y:S02]  /*2f7f0*/  IMAD.MOV.U32 R11, RZ, RZ, 0x1f ;  /* 0x0000001fff0b7424 */ /* 0x000fe400078e00ff */
[----:B------:R-:W-:Y:S01]  /*2f800*/  IMAD.MOV.U32 R15, RZ, RZ, -0x1 ;  /* 0xffffffffff0f7424 */ /* 0x000fe200078e00ff */
[----:B--2---:R-:W-:-:S04]  /*2f810*/  SHF.R.U32.HI R2, RZ, 0x5, R2 ;  /* 0x00000005ff027819 */ /* 0x004fc80000011602 */
[----:B------:R-:W-:-:S05]  /*2f820*/  LOP3.LUT R2, R2, 0x3, RZ, 0xc0, !PT ;  /* 0x0000000302027812 */ /* 0x000fca00078ec0ff */
[----:B------:R-:W-:-:S07]  /*2f830*/  IMAD.MOV.U32 R13, RZ, RZ, R2 ;  /* 0x000000ffff0d7224 */ /* 0x000fce00078e0002 */
[----:B01-3-5:R-:W-:Y:S05]  /*2f840*/  WARPSYNC.COLLECTIVE R15, `(.L_x_6678) ;  /* 0x000000000f087348 */ /* 0x02bfea0003c00000 */
[----:B------:R2:W4:Y:S02]  /*2f850*/  SHFL.IDX P6, R14, R13, R12, R11 ;  /* 0x0000000c0d0e7389 */ /* 0x00052400000c000b */
[----:B012345:R-:W-:Y:S01]  /*2f860*/  ENDCOLLECTIVE ;  /* 0x000000000000791b */ /* 0x03ffe20003800000 */
.L_x_6678:
[----:B------:R-:W-:Y:S05]  /*2f870*/  BSYNC B0 ;  /* 0x0000000000007941 */ /* 0x000fea0003800000 */
.L_x_6677:
[----:B------:R-:W-:Y:S05]  /*2f880*/  BRA `(.L_x_6679) ;  /* 0xffffffd4000c7947 */ /* 0x000fea000383ffff */
.L_x_6572:
[----:B------:R-:W-:Y:S01]  /*2f890*/  BSSY B0, `(.L_x_6680) ;  /* 0x0000006000007945 */ /* 0x000fe20003800000 */
[----:B------:R-:W-:-:S07]  /*2f8a0*/  IMAD.MOV.U32 R15, RZ, RZ, -0x1 ;  /* 0xffffffffff0f7424 */ /* 0x000fce00078e00ff */
[----:B0123-5:R-:W-:Y:S05]  /*2f8b0*/  WARPSYNC.COLLECTIVE R15, `(.L_x_6681) ;  /* 0x000000000f0c7348 */ /* 0x02ffea0003c00000 */
[----:B------:R-:W-:Y:S02]  /*2f8c0*/  ELECT P6, UR62, PT ;  /* 0x00000000003e782f */ /* 0x000fe400038c0000 */
[----:B------:R-:W-:Y:S01]  /*2f8d0*/  MOV R14, UR62 ;  /* 0x0000003e000e7c02 */ /* 0x000fe20008000f00 */
[----:B0123-5:R-:W-:Y:S10]  /*2f8e0*/  ENDCOLLECTIVE ;  /* 0x000000000000791b */ /* 0x02fff40003800000 */
.L_x_6681:
[----:B------:R-:W-:Y:S05]  /*2f8f0*/  BSYNC B0 ;  /* 0x0000000000007941 */ /* 0x000fea0003800000 */
.L_x_6680:
[----:B------:R-:W-:Y:S05]  /*2f900*/  BRA `(.L_x_6682) ;  /* 0xffffffd400007947 */ /* 0x000fea000383ffff */
.L_x_6574:
[----:B0-----:R0:W2:Y:S02]  /*2f910*/  SYNCS.PHASECHK.TRANS64.TRYWAIT P0, [R6+URZ], R5 ;  /* 0x00000005060075a7 */ /* 0x0010a4000800017f */
[----:B--2---:R-:W-:Y:S05]  /*2f920*/  @!P0 NANOSLEEP.SYNCS 0x989680 ;  /* 0x009896800000895d */ /* 0x004fea0003900000 */
[----:B------:R-:W2:Y:S02]  /*2f930*/  @!P0 SYNCS.PHASECHK.TRANS64 P0, [R6+URZ], R5 ;  /* 0x00000005060085a7 */ /* 0x000ea4000800007f */
[----:B--2---:R-:W-:Y:S05]  /*2f940*/  @!P0 BRA `(.L_x_6574) ;  /* 0xfffffffc00f08947 */ /* 0x004fea000383ffff */
[----:B------:R-:W-:Y:S05]  /*2f950*/  BRA `(.L_x_6683) ;  /* 0xffffffd400447947 */ /* 0x000fea000383ffff */
.L_x_6575:
[----:B--2---:R2:W3:Y:S02]  /*2f960*/  SYNCS.PHASECHK.TRANS64.TRYWAIT P0, [R7+URZ], R2 ;  /* 0x00000002070075a7 */ /* 0x0044e4000800017f */
[----:B---3--:R-:W-:Y:S05]  /*2f970*/  @!P0 NANOSLEEP.SYNCS 0x989680 ;  /* 0x009896800000895d */ /* 0x008fea0003900000 */
[----:B------:R-:W3:Y:S02]  /*2f980*/  @!P0 SYNCS.PHASECHK.TRANS64 P0, [R7+URZ], R2 ;  /* 0x00000002070085a7 */ /* 0x000ee4000800007f */
[----:B---3--:R-:W-:Y:S05]  /*2f990*/  @!P0 BRA `(.L_x_6575) ;  /* 0xfffffffc00f08947 */ /* 0x008fea000383ffff */
[----:B------:R-:W-:Y:S05]  /*2f9a0*/  BRA `(.L_x_6684) ;  /* 0xffffffd400387947 */ /* 0x000fea000383ffff */
.L_x_6577:
[----:B---3--:R3:W4:Y:S02]  /*2f9b0*/  SYNCS.PHASECHK.TRANS64.TRYWAIT P0, [R4+URZ], R5 ;  /* 0x00000005040075a7 */ /* 0x008724000800017f */
[----:B----4-:R-:W-:Y:S05]  /*2f9c0*/  @!P0 NANOSLEEP.SYNCS 0x989680 ;  /* 0x009896800000895d */ /* 0x010fea0003900000 */
[----:B------:R-:W4:Y:S02]  /*2f9d0*/  @!P0 SYNCS.PHASECHK.TRANS64 P0, [R4+URZ], R5 ;  /* 0x00000005040085a7 */ /* 0x000f24000800007f */
[----:B----4-:R-:W-:Y:S05]  /*2f9e0*/  @!P0 BRA `(.L_x_6577) ;  /* 0xfffffffc00f08947 */ /* 0x010fea000383ffff */
[----:B------:R-:W-:Y:S05]  /*2f9f0*/  BRA `(.L_x_6685) ;  /* 0xffffffd400407947 */ /* 0x000fea000383ffff */
.L_x_6686:
        /* <DEDUP_REMOVED lines=16> */
.L_x_15312:


//--------------------- .text._ZN7cutlass13device_kernelIN5flash11enable_sm90INS1_16FlashAttnFwdSm90INS1_25CollectiveMainloopFwdSm90ILi2EN4cute5tupleIJNS5_1CILi1EEES8_S8_EEENS6_IJNS7_ILi128EEENS7_ILi176EEESA_EEELi128ENS_6half_tEfNS_4arch4Sm90ELb0ELb0ELb0ELb0ELb0ELb0ELb0ELb1ELb1ELb1ELb0ELb0EEENS1_21CollectiveEpilogueFwdINS6_IJSA_SA_SB_EEES9_SD_SF_Li256ELb0ELb1ELb0ELb0EEENS1_29StaticPersistentTileSchedulerILb0EEEEEEEEEvNT_6ParamsE --------------------------
	.section	.text._ZN7cutlass13device_kernelIN5flash11enable_sm90INS1_16FlashAttnFwdSm90INS1_25CollectiveMainloopFwdSm90ILi2EN4cute5tupleIJNS5_1CILi1EEES8_S8_EEENS6_IJNS7_ILi128EEENS7_ILi176EEESA_EEELi128ENS_6half_tEfNS_4arch4Sm90ELb0ELb0ELb0ELb0ELb0ELb0ELb0ELb1ELb1ELb1ELb0ELb0EEENS1_21CollectiveEpilogueFwdINS6_IJSA_SA_SB_EEES9_SD_SF_Li256ELb0ELb1ELb0ELb0EEENS1_29StaticPersistentTileSchedulerILb0EEEEEEEEEvNT_6ParamsE,"ax",@progbits
	.align	128
.text._ZN7cutlass13device_kernelIN5flash11enable_sm90INS1_16FlashAttnFwdSm90INS1_25CollectiveMainloopFwdSm90ILi2EN4cute5tupleIJNS5_1CILi1EEES8_S8_EEENS6_IJNS7_ILi128EEENS7_ILi176EEESA_EEELi128ENS_6half_tEfNS_4arch4Sm90ELb0ELb0ELb0ELb0ELb0ELb0ELb0ELb1ELb1ELb1ELb0ELb0EEENS1_21CollectiveEpilogueFwdINS6_IJSA_SA_SB_EEES9_SD_SF_Li256ELb0ELb1ELb0ELb0EEENS1_29StaticPersistentTileSchedulerILb0EEEEEEEEEvNT_6ParamsE:
        .type           _ZN7cutlass13device_kernelIN5flash11enable_sm90INS1_16FlashAttnFwdSm90INS1_25CollectiveMainloopFwdSm90ILi2EN4cute5tupleIJNS5_1CILi1EEES8_S8_EEENS6_IJNS7_ILi128EEENS7_ILi176EEESA_EEELi128ENS_6half_tEfNS_4arch4Sm90ELb0ELb0ELb0ELb0ELb0ELb0ELb0ELb1ELb1ELb1ELb0ELb0EEENS1_21CollectiveEpilogueFwdINS6_IJSA_SA_SB_EEES9_SD_SF_Li256ELb0ELb1ELb0ELb0EEENS1_29StaticPersistentTileSchedulerILb0EEEEEEEEEvNT_6ParamsE,@function
        .size           _ZN7cutlass13device_kernelIN5flash11enable_sm90INS1_16FlashAttnFwdSm90INS1_25CollectiveMainloopFwdSm90ILi2EN4cute5tupleIJNS5_1CILi1EEES8_S8_EEENS6_IJNS7_ILi128EEENS7_ILi176EEESA_EEELi128ENS_6half_tEfNS_4arch4Sm90ELb0ELb0ELb0ELb0ELb0ELb0ELb0ELb1ELb1ELb1ELb0ELb0EEENS1_21CollectiveEpilogueFwdINS6_IJSA_SA_SB_EEES9_SD_SF_Li256ELb0ELb1ELb0ELb0EEENS1_29StaticPersistentTileSchedulerILb0EEEEEEEEEvNT_6ParamsE,(.L_x_15313 - _ZN7cutlass13device_kernelIN5flash11enable_sm90INS1_16FlashAttnFwdSm90INS1_25CollectiveMainloopFwdSm90ILi2EN4cute5tupleIJNS5_1CILi1EEES8_S8_EEENS6_IJNS7_ILi128EEENS7_ILi176EEESA_EEELi128ENS_6half_tEfNS_4arch4Sm90ELb0ELb0ELb0ELb0ELb0ELb0ELb0ELb1ELb1ELb1ELb0ELb0EEENS1_21CollectiveEpilogueFwdINS6_IJSA_SA_SB_EEES9_SD_SF_Li256ELb0ELb1ELb0ELb0EEENS1_29StaticPersistentTileSchedulerILb0EEEEEEEEEvNT_6ParamsE)
        .other          _ZN7cutlass13device_kernelIN5flash11enable_sm90INS1_16FlashAttnFwdSm90INS1_25CollectiveMainloopFwdSm90ILi2EN4cute5tupleIJNS5_1CILi1EEES8_S8_EEENS6_IJNS7_ILi128EEENS7_ILi176EEESA_EEELi128ENS_6half_tEfNS_4arch4Sm90ELb0ELb0ELb0ELb0ELb0ELb0ELb0ELb1ELb1ELb1ELb0ELb0EEENS1_21CollectiveEpilogueFwdINS6_IJSA_SA_SB_EEES9_SD_SF_Li256ELb0ELb1ELb0ELb0EEENS1_29StaticPersistentTileSchedulerILb0EEEEEEEEEvNT_6ParamsE,@"STO_CUDA_ENTRY STV_DEFAULT"
_ZN7cutlass13device_kernelIN5flash11enable_sm90INS1_16FlashAttnFwdSm90INS1_25CollectiveMainloopFwdSm90ILi2EN4cute5tupleIJNS5_1CILi1EEES8_S8_EEENS6_IJNS7_ILi128EEENS7_ILi176EEESA_EEELi128ENS_6half_tEfNS_4arch4Sm90ELb0ELb0ELb0ELb0ELb0ELb0ELb0ELb1ELb1ELb1ELb0ELb0EEENS1_21CollectiveEpilogueFwdINS6_IJSA_SA_SB_EEES9_SD_SF_Li256ELb0ELb1ELb0ELb0EEENS1_29StaticPersistentTileSchedulerILb0EEEEEEEEEvNT_6ParamsE:
        /* <DEDUP_REMOVED lines=17> */
.L_x_6688:
[----:B------:R-:W-:Y:S05]  /*0110*/  BSYNC B0 ;  /* 0x0000000000007941 */ /* 0x000fea0003800000 */
.L_x_6687:
        /* <DEDUP_REMOVED lines=11> */
[----:B0-----:R-:W-:Y:S02]  /*01d0*/  ISETP.NE.AND P1, PT, R3, RZ, PT ;  /* 0x000000ff0300720c */ /* 0x001fe40003f25270 */
[----:B------:R0:W2:Y:S01]  /*01e0*/  SHFL.IDX PT, R3, R4, RZ, 0x1f ;  /* 0x00001fff04037589 */ /* 0x0000a200000e0000 */
[----:B-1----:R-:W-:Y:S02]  /*01f0*/  @UP0 ULEA UR8, UR8, UR6, 0x18 ;  /* 0x0000000608080291 */ /* 0x002fe4000f8ec03f */
[----:B------:R-:W-:-:S04]  /*0200*/  @UP0 UIADD3 UR6, -UR7, 0x100000, URZ ;  /* 0x0010000007060890 */ /* 0x000fc8000fffe13f */
[----:B------:R-:W-:Y:S02]  /*0210*/  @UP0 USHF.L.U32 UR7, UR6, 0xb, URZ ;  /* 0x0000000b06070899 */ /* 0x000fe4000800063f */
[----:B------:R-:W-:Y:S01]  /*0220*/  @UP0 USHF.L.U32 UR6, UR6, 0x1, URZ ;  /* 0x0000000106060899 */ /* 0x000fe2000800063f */
[----:B------:R-:W-:Y:S01]  /*0230*/  VOTEU.ANY UP0, P0 ;  /* 0x00000000003f7886 */ /* 0x000fe20000000100 */
[----:B------:R-:W1:Y:S04]  /*0240*/  FENCE.VIEW.ASYNC.S ;  /* 0x00000000000073c6 */ /* 0x000e680000000000 */
[----:B-1----:R0:W1:Y:S06]  /*0250*/  @UP0 SYNCS.EXCH.64 URZ, [UR8+0x34800], UR4 ;  /* 0x03480004083f05b2 */ /* 0x00206c0008000100 */
[----:B------:R0:W3:Y:S02]  /*0260*/  @UP1 SYNCS.EXCH.64 URZ, [UR8+0x34820], UR6 ;  /* 0x03482006083f15b2 */ /* 0x0000e40008000100 */
[----:B0-----:R-:W-:Y:S05]  /*0270*/  @P1 BRA `(.L_x_6689) ;  /* 0x0000000000481947 */ /* 0x001fea0003800000 */
        /* <DEDUP_REMOVED lines=16> */
[----:B------:R0:W0:Y:S01]  /*0380*/  SYNCS.EXCH.64 URZ, [UR8+0x34848], UR6 ;  /* 0x03484806083f75b2 */ /* 0x0000220008000100 */
[----:B------:R-:W-:Y:S01]  /*0390*/  NOP ;  /* 0x0000000000007918 */ /* 0x000fe20000000000 */
.L_x_6689:
[----:B------:R-:W5:Y:S01]  /*03a0*/  SHFL.IDX PT, R4, R2, RZ, 0x1f ;  /* 0x00001fff02047589 */ /* 0x000f6200000e0000 */
[----:B------:R-:W-:Y:S01]  /*03b0*/  NOP ;  /* 0x0000000000007918 */ /* 0x000fe20000000000 */
[----:B-----5:R-:W-:-:S13]  /*03c0*/  ISETP.NE.AND P0, PT, R4, RZ, PT ;  /* 0x000000ff0400720c */ /* 0x020fda0003f05270 */
        /* <DEDUP_REMOVED lines=19> */
.L_x_6690:
[----:B------:R-:W5:Y:S01]  /*0500*/  SHFL.IDX PT, R4, R2, RZ, 0x1f ;  /* 0x00001fff02047589 */ /* 0x000f6200000e0000 */
[----:B------:R-:W-:Y:S01]  /*0510*/  NOP ;  /* 0x0000000000007918 */ /* 0x000fe20000000000 */
[----:B-----5:R-:W-:-:S13]  /*0520*/  ISETP.NE.AND P0, PT, R4, RZ, PT ;  /* 0x000000ff0400720c */ /* 0x020fda0003f05270 */
        /* <DEDUP_REMOVED lines=13> */
[----:B------:R0:W0:Y:S01]  /*0600*/  SYNCS.EXCH.64 URZ, [UR6+0x34888], UR4 ;  /* 0x03488804063f75b2 */ /* 0x0000220008000100 */
[----:B------:R-:W-:Y:S01]  /*0610*/  NOP ;  /* 0x0000000000007918 */ /* 0x000fe20000000000 */
.L_x_6691:
        /* <DEDUP_REMOVED lines=22> */
.L_x_6692:
        /* <DEDUP_REMOVED lines=22> */
.L_x_6693:
[----:B--2---:R-:W-:Y:S01]  /*08e0*/  ISETP.NE.AND P0, PT, R3, RZ, PT ;  /* 0x000000ff0300720c */ /* 0x004fe20003f05270 */
[----:B------:R-:W-:Y:S01]  /*08f0*/  IMAD.MOV.U32 R3, RZ, RZ, 0x1 ;  /* 0x00000001ff037424 */ /* 0x000fe200078e00ff */
[----:B------:R-:W-:-:S04]  /*0900*/  NOP ;  /* 0x0000000000007918 */ /* 0x000fc80000000000 */
[----:B------:R-:W-:-:S05]  /*0910*/  SEL R3, R3, 0x2, !P0 ;  /* 0x0000000203037807 */ /* 0x000fca0004000000 */
[----:B------:R2:W-:Y:S01]  /*0920*/  STL [R1+0x30], R3 ;  /* 0x0000300301007387 */ /* 0x0005e20000100800 */
[----:B01-34-:R-:W-:Y:S06]  /*0930*/  BAR.SYNC.DEFER_BLOCKING 0x0 ;  /* 0x0000000000007b1d */ /* 0x01bfec0000010000 */
[----:B------:R-:W-:Y:S05]  /*0940*/  @!P0 BRA `(.L_x_6694) ;  /* 0x000000c000dc8947 */ /* 0x000fea0003800000 */
.L_x_6695:
[----:B------:R-:W-:-:S08]  /*0950*/  NOP ;  /* 0x0000000000007918 */ /* 0x000fd00000000000 */
[----:B------:R-:W0:Y:S02]  /*0960*/  USETMAXREG.TRY_ALLOC.CTAPOOL UP0, 0xf0 ;  /* 0x000000f0000079c8 */ /* 0x000e240008000600 */
[----:B0-----:R-:W-:-:S13]  /*0970*/  PLOP3.LUT P0, PT, PT, PT, UP0, 0x80, 0x0 ;  /* 0x000000000000781c */ /* 0x001fda0003f0f008 */
[----:B------:R-:W-:Y:S05]  /*0980*/  @!P0 BRA `(.L_x_6695) ;  /* 0xfffffffc00f08947 */ /* 0x000fea000383ffff */
[----:B------:R-:W-:Y:S01]  /*0990*/  LOP3.LUT R2, R0, 0xffffff80, RZ, 0xc0, !PT ;  /* 0xffffff8000027812 */ /* 0x000fe200078ec0ff */
[----:B------:R-:W0:Y:S08]  /*09a0*/  S2UR UR4, SR_CTAID.X ;  /* 0x00000000000479c3 */ /* 0x000e300000002500 */
[----:B------:R-:W-:Y:S06]  /*09b0*/  BAR.ARV 0x8, 0x180 ;  /* 0x0206000000007b1d */ /* 0x000fec0000002000 */
[----:B------:R-:W-:-:S02]  /*09c0*/  ISETP.NE.AND P0, PT, R2, 0x80, PT ;  /* 0x000000800200780c */ /* 0x000fc40003f05270 */
[----:B------:R-:W0:Y:S11]  /*09d0*/  LDC R2, c[0x0][0xc34] ;  /* 0x00030d00ff027b82 */ /* 0x000e360000000800 */
[----:B------:R-:W-:Y:S06]  /*09e0*/  @!P0 BAR.ARV 0x9, 0x100 ;  /* 0x0244000000008b1d */ /* 0x000fec0000002000 */
[----:B0-----:R-:W-:-:S13]  /*09f0*/  ISETP.LE.AND P0, PT, R2, UR4, PT ;  /* 0x0000000402007c0c */ /* 0x001fda000bf03270 */
[----:B------:R-:W-:Y:S05]  /*0a00*/  @P0 EXIT ;  /* 0x000000000000094d */ /* 0x000fea0003800000 */
[----:B------:R-:W3:Y:S01]  /*0a10*/  LDL.LU R10, [R1+0x30] ;  /* 0x00003000010a7983 */ /* 0x000ee20000300800 */
[----:B------:R-:W-:Y:S01]  /*0a20*/  VIADD R0, R0, 0xffffff80 ;  /* 0xffffff8000007836 */ /* 0x000fe20000000000 */
[----:B------:R-:W-:Y:S01]  /*0a30*/  UMOV UR60, URZ ;  /* 0x0000003f003c7c82 */ /* 0x000fe20008000000 */
[----:B------:R-:W-:Y:S02]  /*0a40*/  IMAD.MOV.U32 R230, RZ, RZ, -0x2 ;  /* 0xfffffffeffe67424 */ /* 0x000fe400078e00ff */
[----:B------:R-:W-:Y:S01]  /*0a50*/  IMAD.U32 R23, RZ, RZ, UR4 ;  /* 0x00000004ff177e24 */ /* 0x000fe2000f8e00ff */
[----:B--2---:R-:W-:Y:S01]  /*0a60*/  SHF.R.S32.HI R3, RZ, 0x1f, R0 ;  /* 0x0000001fff037819 */ /* 0x004fe20000011400 */
[----:B------:R-:W-:Y:S01]  /*0a70*/  UMOV UR4, URZ ;  /* 0x0000003f00047c82 */ /* 0x000fe20008000000 */
[----:B------:R-:W-:Y:S02]  /*0a80*/  IMAD.MOV.U32 R220, RZ, RZ, RZ ;  /* 0x000000ffffdc7224 */ /* 0x000fe400078e00ff */
[----:B------:R-:W-:-:S02]  /*0a90*/  LEA.HI R5, R3, R0, RZ, 0x7 ;  /* 0x0000000003057211 */ /* 0x000fc400078f38ff */
[-C--:B------:R-:W-:Y:S02]  /*0aa0*/  LEA.HI R2, R3, R0.reuse, RZ, 0x5 ;  /* 0x0000000003027211 */ /* 0x080fe400078f28ff */
[----:B------:R-:W-:Y:S02]  /*0ab0*/  LOP3.LUT R7, R5, 0xffffff80, RZ, 0xc0, !PT ;  /* 0xffffff8005077812 */ /* 0x000fe400078ec0ff */
[CC--:B------:R-:W-:Y:S01]  /*0ac0*/  LEA.HI R4, R3.reuse, R0.reuse, RZ, 0x4 ;  /* 0x0000000003047211 */ /* 0x0c0fe200078f20ff */
[----:B------:R-:W-:Y:S01]  /*0ad0*/  IMAD.SHL.U32 R2, R2, 0x20, RZ ;  /* 0x0000002002027824 */ /* 0x000fe200078e00ff */
[----:B------:R-:W-:Y:S01]  /*0ae0*/  LEA.HI R8, R3, R0, RZ, 0x2 ;  /* 0x0000000003087211 */ /* 0x000fe200078f10ff */
[----:B------:R-:W-:Y:S01]  /*0af0*/  IMAD.IADD R222, R0, 0x1, -R7 ;  /* 0x0000000100de7824 */ /* 0x000fe200078e0a07 */
[----:B------:R-:W-:Y:S02]  /*0b00*/  LOP3.LUT R9, R4, 0x3fffff0, RZ, 0xc0, !PT ;  /* 0x03fffff004097812 */ /* 0x000fe400078ec0ff */
[----:B------:R-:W-:-:S02]  /*0b10*/  LOP3.LUT R6, R2, 0xfffffc00, RZ, 0xc0, !PT ;  /* 0xfffffc0002067812 */ /* 0x000fc400078ec0ff */
[----:B------:R-:W-:Y:S01]  /*0b20*/  SHF.R.S32.HI R7, RZ, 0x1f, R222 ;  /* 0x0000001fff077819 */ /* 0x000fe200000114de */
[----:B------:R-:W-:Y:S01]  /*0b30*/  IMAD.IADD R9, R0, 0x1, -R9 ;  /* 0x0000000100097824 */ /* 0x000fe200078e0a09 */
[----:B------:R-:W-:Y:S02]  /*0b40*/  SHF.R.S32.HI R11, RZ, 0x4, R4 ;  /* 0x00000004ff0b7819 */ /* 0x000fe40000011404 */
[----:B------:R-:W-:Y:S01]  /*0b50*/  LEA.HI R2, R7, R222, RZ, 0x2 ;  /* 0x000000de07027211 */ /* 0x000fe200078f10ff */
[----:B------:R-:W-:Y:S01]  /*0b60*/  IMAD R9, R9, 0x40, R6 ;  /* 0x0000004009097824 */ /* 0x000fe200078e0206 */
[----:B------:R-:W-:Y:S02]  /*0b70*/  LEA.HI R221, R3, R0, RZ, 0x3 ;  /* 0x0000000003dd7211 */ /* 0x000fe400078f18ff */
[--C-:B------:R-:W-:Y:S02]  /*0b80*/  SHF.R.S32.HI R6, RZ, 0x2, R2.reuse ;  /* 0x00000002ff067819 */ /* 0x100fe40000011402 */
[----:B------:R-:W-:-:S02]  /*0b90*/  SHF.R.S32.HI R13, RZ, 0x1f, R2 ;  /* 0x0000001fff0d7819 */ /* 0x000fc40000011402 */
[----:B------:R-:W-:Y:S02]  /*0ba0*/  LEA.HI R4, R4, R11, RZ, 0x1 ;  /* 0x0000000b04047211 */ /* 0x000fe400078f08ff */
[----:B------:R-:W-:Y:S02]  /*0bb0*/  LOP3.LUT R3, R8, 0xfffffffc, RZ, 0xc0, !PT ;  /* 0xfffffffc08037812 */ /* 0x000fe400078ec0ff */
[----:B------:R-:W-:Y:S02]  /*0bc0*/  LEA.HI R13, R13, R6, RZ, 0x3 ;  /* 0x000000060d0d7211 */ /* 0x000fe400078f18ff */
[----:B------:R-:W-:Y:S01]  /*0bd0*/  SHF.R.S32.HI R226, RZ, 0x7, R5 ;  /* 0x00000007ffe27819 */ /* 0x000fe20000011405 */
[----:B------:R-:W-:Y:S01]  /*0be0*/  IMAD.IADD R8, R0, 0x1, -R3 ;  /* 0x0000000100087824 */ /* 0x000fe200078e0a03 */
[----:B------:R-:W-:Y:S02]  /*0bf0*/  LOP3.LUT R4, R4, 0x1ffffffe, RZ, 0xc0, !PT ;  /* 0x1ffffffe04047812 */ /* 0x000fe400078ec0ff */
[----:B------:R-:W-:-:S02]  /*0c00*/  LOP3.LUT R15, R221, 0xfffffff8, RZ, 0xc0, !PT ;  /* 0xfffffff8dd0f7812 */ /* 0x000fc400078ec0ff */
[----:B------:R-:W-:Y:S01]  /*0c10*/  LOP3.LUT R13, R13, 0xfffffff8, RZ, 0xc0, !PT ;  /* 0xfffffff80d0d7812 */ /* 0x000fe200078ec0ff */
[----:B------:R-:W-:Y:S01]  /*0c20*/  IMAD.IADD R4, R11, 0x1, -R4 ;  /* 0x000000010b047824 */ /* 0x000fe200078e0a04 */
[----:B------:R-:W-:Y:S01]  /*0c30*/  LEA.HI R7, R7, R222, RZ, 0x5 ;  /* 0x000000de07077211 */ /* 0x000fe200078f28ff */
[----:B------:R-:W-:Y:S01]  /*0c40*/  IMAD.IADD R22, R0, 0x1, -R15 ;  /* 0x0000000100167824 */ /* 0x000fe200078e0a0f */
[----:B------:R-:W-:Y:S01]  /*0c50*/  LEA.HI R5, R5, R226, RZ, 0x1 ;  /* 0x000000e205057211 */ /* 0x000fe200078f08ff */
[----:B------:R-:W-:Y:S01]  /*0c60*/  IMAD.IADD R6, R6, 0x1, -R13 ;  /* 0x0000000106067824 */ /* 0x000fe200078e0a0d */
[----:B------:R-:W-:Y:S01]  /*0c70*/  LEA.HI R0, R8, R8, RZ, 0x1 ;  /* 0x0000000808007211 */ /* 0x000fe200078f08ff */
[----:B------:R-:W-:Y:S01]  /*0c80*/  IMAD R229, R4, 0x8, R9 ;  /* 0x0000000804e57824 */ /* 0x000fe200078e0209 */
[----:B------:R-:W-:Y:S01]  /*0c90*/  SHF.R.S32.HI R7, RZ, 0x5, R7 ;  /* 0x00000005ff077819 */ /* 0x000fe20000011407 */
[----:B------:R-:W-:Y:S01]  /*0ca0*/  IMAD.SHL.U32 R18, R22, 0x8, RZ ;  /* 0x0000000816127824 */ /* 0x000fe200078e00ff */
[----:B------:R-:W-:-:S02]  /*0cb0*/  LOP3.LUT R5, R5, 0x3fffffe, RZ, 0xc0, !PT ;  /* 0x03fffffe05057812 */ /* 0x000fc400078ec0ff */
[----:B------:R-:W-:Y:S01]  /*0cc0*/  LOP3.LUT R3, R2, 0x7ffffffc, RZ, 0xc0, !PT ;  /* 0x7ffffffc02037812 */ /* 0x000fe200078ec0ff */
[----:B------:R-:W-:Y:S01]  /*0cd0*/  IMAD R6, R7, 0x10, R6 ;  /* 0x0000001007067824 */ /* 0x000fe200078e0206 */
[----:B------:R-:W-:Y:S01]  /*0ce0*/  LOP3.LUT R9, R0, 0x1ffffffe, RZ, 0xc0, !PT ;  /* 0x1ffffffe00097812 */ /* 0x000fe200078ec0ff */
[----:B------:R-:W-:Y:S01]  /*0cf0*/  IMAD.IADD R5, R226, 0x1, -R5 ;  /* 0x00000001e2057824 */ /* 0x000fe200078e0a05 */
[----:B------:R-:W-:Y:S01]  /*0d00*/  SHF.R.S32.HI R221, RZ, 0x3, R221 ;  /* 0x00000003ffdd7819 */ /* 0x000fe200000114dd */
[----:B------:R-:W-:Y:S02]  /*0d10*/  VIADD R19, R18, 0x40 ;  /* 0x0000004012137836 */ /* 0x000fe40000000000 */
[----:B------:R-:W-:Y:S02]  /*0d20*/  IMAD.IADD R3, R222, 0x1, -R3 ;  /* 0x00000001de037824 */ /* 0x000fe400078e0a03 */
[----:B------:R-:W-:Y:S01]  /*0d30*/  IMAD.IADD R228, R8, 0x1, -R9 ;  /* 0x0000000108e47824 */ /* 0x000fe200078e0a09 */
[----:B------:R-:W-:Y:S01]  /*0d40*/  SHF.R.S32.HI R231, RZ, 0x1f, R19 ;  /* 0x0000001fffe77819 */ /* 0x000fe20000011413 */
[----:B------:R-:W-:-:S02]  /*0d50*/  IMAD R227, R5, 0x40, R6 ;  /* 0x0000004005e37824 */ /* 0x000fc400078e0206 */
[----:B------:R-:W-:Y:S02]  /*0d60*/  IMAD R230, R3, R230, 0xb0 ;  /* 0x000000b003e67424 */ /* 0x000fe400078e02e6 */
[----:B------:R-:W-:Y:S02]  /*0d70*/  IMAD R228, R228, 0x8, R227 ;  /* 0x00000008e4e47824 */ /* 0x000fe400078e02e3 */
[----:B------:R-:W-:Y:S01]  /*0d80*/  IMAD.U32 R2, RZ, RZ, UR4 ;  /* 0x00000004ff027e24 */ /* 0x000fe2000f8e00ff */
[----:B---3--:R-:W-:-:S07]  /*0d90*/  LOP3.LUT R17, R10, 0x1, RZ, 0xfc, !PT ;  /* 0x000000010a117812 */ /* 0x008fce00078efcff */
.L_x_6724:
[----:B0-----:R-:W0:Y:S01]  /*0da0*/  SHFL.IDX PT, R0, R226, RZ, 0x1f ;  /* 0x00001fffe2007589 */ /* 0x001e2200000e0000 */
[----:B-1----:R-:W1:Y:S01]  /*0db0*/  S2UR UR4, SR_CgaCtaId ;  /* 0x00000000000479c3 */ /* 0x002e620000008800 */
[----:B------:R-:W-:Y:S01]  /*0dc0*/  ULDC UR5, c[0x0][0xc38] ;  /* 0x00030e0000057ab9 */ /* 0x000fe20000000800 */
[----:B------:R-:W-:Y:S01]  /*0dd0*/  R2UR UR12, R23 ;  /* 0x00000000170c72ca */ /* 0x000fe200000e0000 */
[----:B------:R-:W-:Y:S01]  /*0de0*/  UISETP.NE.AND UP1, UPT, UR5, 0x1, UPT ;  /* 0x000000010500788c */ /* 0x000fe2000bf25270 */
[----:B------:R-:W-:Y:S01]  /*0df0*/  ULDC.64 UR6, c[0x0][0x418] ;  /* 0x0001060000067ab9 */ /* 0x000fe20000000a00 */
[----:B------:R-:W-:Y:S01]  /*0e00*/  UMOV UR61, 0x400 ;  /* 0x00000400003d7882 */ /* 0x000fe20000000000 */
[----:B------:R-:W-:Y:S02]  /*0e10*/  UISETP.NE.U32.AND UP0, UPT, UR6, URZ, UPT ;  /* 0x0000003f0600728c */ /* 0x000fe4000bf05070 */
        /* <DEDUP_REMOVED lines=20> */
[----:B------:R-:W-:Y:S01]  /*0f60*/  UIMAD.WIDE.U32 UR4, UR13, UR8, URZ ;  /* 0x000000080d0472a5 */ /* 0x000fe2000f8e003f */
[----:B------:R-:W-:Y:S01]  /*0f70*/  IMAD.U32 R16, RZ, RZ, UR14 ;  /* 0x0000000eff107e24 */ /* 0x000fe2000f8e00ff */
[----:B------:R-:W-:Y:S01]  /*0f80*/  ULOP3.LUT UR7, UR7, 0x1e, URZ, 0xc0, !UPT ;  /* 0x0000001e07077892 */ /* 0x000fe2000f8ec03f */
[----:B------:R-:W-:Y:S01]  /*0f90*/  IMAD.HI R0, R0, 0x2e8ba2e9, RZ ;  /* 0x2e8ba2e900007827 */ /* 0x000fe200078e02ff */
[----:B------:R-:W-:Y:S01]  /*0fa0*/  UMOV UR6, UR13 ;  /* 0x0000000d00067c82 */ /* 0x000fe20008000000 */
[----:B------:R-:W-:-:S02]  /*0fb0*/  @UP2 USHF.R.U32.HI UR6, URZ, UR9, UR5 ;  /* 0x000000093f062299 */ /* 0x000fc40008011605 */
[----:B------:R-:W-:Y:S01]  /*0fc0*/  UIADD3 UR7, UR14, -UR7, URZ ;  /* 0x800000070e077290 */ /* 0x000fe2000fffe03f */
[----:B------:R-:W-:Y:S01]  /*0fd0*/  SHF.R.U32.HI R3, RZ, 0x1f, R0 ;  /* 0x0000001fff037819 */ /* 0x000fe20000011600 */
[----:B------:R-:W-:Y:S01]  /*0fe0*/  UMOV UR4, UR12 ;  /* 0x0000000c00047c82 */ /* 0x000fe20008000000 */
[----:B------:R-:W-:Y:S01]  /*0ff0*/  IMAD.U32 R225, RZ, RZ, UR13 ;  /* 0x0000000dffe17e24 */ /* 0x000fe2000f8e00ff */
        /* <DEDUP_REMOVED lines=23> */
.L_x_6696:
[----:B------:R-:W-:Y:S02]  /*1170*/  LOP3.LUT R0, R220, 0x1, RZ, 0xc0, !PT ;  /* 0x00000001dc007812 */ /* 0x000fe400078ec0ff */
[----:B------:R-:W-:Y:S02]  /*1180*/  ISETP.NE.AND P0, PT, R17, 0x3, PT ;  /* 0x000000031100780c */ /* 0x000fe40003f05270 */
[----:B------:R-:W-:-:S04]  /*1190*/  SHF.L.U32 R0, R0, 0x1f, RZ ;  /* 0x0000001f00007819 */ /* 0x000fc800000006ff */
[----:B------:R-:W0:Y:S02]  /*11a0*/  SYNCS.PHASECHK.TRANS64.TRYWAIT P1, [UR61+0x34800], R0 ;  /* 0x03480000ff0075a7 */ /* 0x000e24000802017d */
[----:B0-----:R-:W-:Y:S05]  /*11b0*/  @!P1 BRA `(.L_x_6697) ;  /* 0x000000f800749947 */ /* 0x001fea0003800000 */
.L_x_6811:
[----:B------:R-:W-:Y:S05]  /*11c0*/  @!P0 BRA `(.L_x_6698) ;  /* 0x0000000000048947 */ /* 0x000fea0003800000 */
[----:B------:R-:W-:Y:S01]  /*11d0*/  BPT.TRAP 0x1 ;  /* 0x000000040000795c */ /* 0x000fe20000300000 */
.L_x_6698:
[----:B------:R-:W-:Y:S01]  /*11e0*/  R2UR UR4, R2 ;  /* 0x00000000020472ca */ /* 0x000fe200000e0000 */
[----:B------:R-:W-:-:S05]  /*11f0*/  IMAD.U32 R11, RZ, RZ, UR60 ;  /* 0x0000003cff0b7e24 */ /* 0x000fca000f8e00ff */
[----:B------:R-:W-:-:S07]  /*1200*/  LEA R11, R11, UR61, 0x3 ;  /* 0x0000003d0b0b7c11 */ /* 0x000fce000f8e18ff */
[----:B0-----:R-:W-:-:S05]  /*1210*/  IMAD.U32 R0, RZ, RZ, UR4 ;  /* 0x00000004ff007e24 */ /* 0x001fca000f8e00ff */
[----:B------:R-:W-:-:S04]  /*1220*/  SHF.L.U32 R0, R0, 0x1f, RZ ;  /* 0x0000001f00007819 */ /* 0x000fc800000006ff */
[----:B------:R0:W1:Y:S01]  /*1230*/  SYNCS.PHASECHK.TRANS64.TRYWAIT P2, [R11+URZ+0x34830], R0 ;  /* 0x034830000b0075a7 */ /* 0x000062000804017f */
[----:B------:R-:W-:Y:S05]  /*1240*/  @!P0 BRA `(.L_x_6699) ;  /* 0x0000000000048947 */ /* 0x000fea0003800000 */
[----:B------:R-:W-:Y:S01]  /*1250*/  BPT.TRAP 0x1 ;  /* 0x000000040000795c */ /* 0x000fe20000300000 */
.L_x_6699:
[----:B------:R-:W2:Y:S01]  /*1260*/  S2R R3, SR_TID.X ;  /* 0x0000000000037919 */ /* 0x000ea20000002100 */
[----:B------:R-:W-:Y:S01]  /*1270*/  IMAD.MOV.U32 R87, RZ, RZ, RZ ;  /* 0x000000ffff577224 */ /* 0x000fe200078e00ff */
[----:B--2---:R-:W-:-:S04]  /*1280*/  LOP3.LUT R3, R3, 0x7f, RZ, 0xc0, !PT ;  /* 0x0000007f03037812 */ /* 0x004fc800078ec0ff */
[----:B------:R-:W-:Y:S01]  /*1290*/  ISETP.NE.AND P1, PT, R3, RZ, PT ;  /* 0x000000ff0300720c */ /* 0x000fe20003f25270 */
[----:B-1----:R-:W-:-:S12]  /*12a0*/  @P2 BRA `(.L_x_6700) ;  /* 0x0000000000082947 */ /* 0x002fd80003800000 */
[----:B------:R-:W1:Y:S02]  /*12b0*/  SYNCS.PHASECHK.TRANS64.TRYWAIT P2, [R11+URZ+0x34830], R0 ;  /* 0x034830000b0075a7 */ /* 0x000e64000804017f */
[----:B-1----:R-:W-:Y:S05]  /*12c0*/  @!P2 BRA `(.L_x_6701) ;  /* 0x000000f80048a947 */ /* 0x002fea0003800000 */
.L_x_6700:
[----:B------:R-:W-:Y:S05]  /*12d0*/  WARPSYNC.ALL ;  /* 0x0000000000007948 */ /* 0x000fea0003800000 */
[----:B------:R-:W-:Y:S01]  /*12e0*/  UIADD3 UR4, UR61, 0x1e400, URZ ;  /* 0x0001e4003d047890 */ /* 0x000fe2000fffe03f */
[----:B------:R-:W-:Y:S01]  /*12f0*/  WARPGROUP.ARRIVE ;  /* 0x00000000000079c5 */ /* 0x000fe20000000000 */
[----:B------:R-:W-:Y:S01]  /*1300*/  ULOP3.LUT UR25, UR36, 0x10000, URZ, 0xfc, !UPT ;  /* 0x0001000024197892 */ /* 0x000fe2000f8efc3f */
[----:B------:R-:W-:Y:S01]  /*1310*/  IMAD.IADD R13, R230, 0x1, R81 ;  /* 0x00000001e60d7824 */ /* 0x000fe200078e0251 */
[----:B------:R-:W-:Y:S01]  /*1320*/  USHF.R.U32.HI UR4, URZ, 0x4, UR4 ;  /* 0x000000043f047899 */ /* 0x000fe20008011604 */
[----:B------:R-:W-:Y:S01]  /*1330*/  P2R R21, PR, RZ, 0x2 ;  /* 0x00000002ff157803 */ /* 0x000fe20000000000 */
[----:B------:R-:W-:Y:S01]  /*1340*/  UMOV UR7, 0x40000040 ;  /* 0x4000004000077882 */ /* 0x000fe20000000000 */
[----:B------:R-:W-:Y:S01]  /*1350*/  UMOV UR15, 0x40000040 ;  /* 0x40000040000f7882 */ /* 0x000fe20000000000 */
[----:B------:R-:W-:Y:S01]  /*1360*/  ULOP3.LUT UR4, UR4, 0x3fff, URZ, 0xc0, !UPT ;  /* 0x00003fff04047892 */ /* 0x000fe2000f8ec03f */
[----:B------:R-:W-:Y:S01]  /*1370*/  IMAD R13, R120, -0xb0, R13 ;  /* 0xffffff50780d7824 */ /* 0x000fe200078e020d */
[----:B------:R-:W-:Y:S01]  /*1380*/  UMOV UR11, 0x40000040 ;  /* 0x40000040000b7882 */ /* 0x000fe20000000000 */
[----:B------:R-:W-:Y:S01]  /*1390*/  UMOV UR19, 0x40000040 ;  /* 0x4000004000137882 */ /* 0x000fe20000000000 */
[----:B------:R-:W-:Y:S01]  /*13a0*/  ULOP3.LUT UR5, UR4, 0x10000, URZ, 0xfc, !UPT ;  /* 0x0001000004057892 */ /* 0x000fe2000f8efc3f */
[----:B------:R-:W-:Y:S01]  /*13b0*/  P2R R15, PR, RZ, 0x1 ;  /* 0x00000001ff0f7803 */ /* 0x000fe20000000000 */
[----:B------:R-:W-:Y:S01]  /*13c0*/  UMOV UR23, 0x40000040 ;  /* 0x4000004000177882 */ /* 0x000fe20000000000 */
[----:B------:R-:W-:Y:S01]  /*13d0*/  UMOV UR4, UR25 ;  /* 0x0000001900047c82 */ /* 0x000fe20008000000 */
[----:B------:R-:W-:Y:S01]  /*13e0*/  UIMAD UR24, UR60, 0xb00, UR5 ;  /* 0x00000b003c1878a4 */ /* 0x000fe2000f8e0205 */
[----:B------:R-:W-:Y:S01]  /*13f0*/  IMAD.U32 R8, RZ, RZ, UR4 ;  /* 0x00000004ff087e24 */ /* 0x000fe2000f8e00ff */
[----:B------:R-:W-:Y:S01]  /*1400*/  UMOV UR40, UR4 ;  /* 0x0000000400287c82 */ /* 0x000fe20008000000 */
[----:B01----:R-:W-:Y:S01]  /*1410*/  IMAD.U32 R0, RZ, RZ, UR5 ;  /* 0x00000005ff007e24 */ /* 0x003fe2000f8e00ff */
[----:B------:R-:W-:Y:S01]  /*1420*/  UMOV UR5, 0x40000040 ;  /* 0x4000004000057882 */ /* 0x000fe20000000000 */
[----:B------:R-:W-:Y:S01]  /*1430*/  UIADD3 UR14, UR24, 0x80, URZ ;  /* 0x00000080180e7890 */ /* 0x000fe2000fffe03f */
[----:B------:R-:W-:Y:S01]  /*1440*/  IMAD.U32 R9, RZ, RZ, UR5 ;  /* 0x00000005ff097e24 */ /* 0x000fe2000f8e00ff */
[----:B------:R-:W-:Y:S01]  /*1450*/  UMOV UR6, UR24 ;  /* 0x0000001800067c82 */ /* 0x000fe20008000000 */
[----:B------:R-:W-:Y:S01]  /*1460*/  UMOV UR41, UR5 ;  /* 0x0000000500297c82 */ /* 0x000fe20008000000 */
[----:B------:R-:W-:Y:S01]  /*1470*/  HGMMA.64x16x16.F32 R112, gdesc[UR4], RZ, !UPT, gsb0 ;  /* 0x00200000047079f0 */ /* 0x000fe2000c0008ff */
[----:B------:R-:W-:Y:S01]  /*1480*/  UMOV UR12, UR40 ;  /* 0x00000028000c7c82 */ /* 0x000fe20008000000 */
[----:B------:R-:W-:Y:S01]  /*1490*/  UMOV UR13, UR41 ;  /* 0x00000029000d7c82 */ /* 0x000fe20008000000 */
[----:B------:R-:W-:Y:S01]  /*14a0*/  UIADD3 UR6, UR24, 0x100, URZ ;  /* 0x0000010018067890 */ /* 0x000fe2000fffe03f */
[C---:B------:R-:W-:Y:S01]  /*14b0*/  ISETP.GT.AND P2, PT, R13.reuse, RZ, PT ;  /* 0x000000ff0d00720c */ /* 0x040fe20003f44270 */
[----:B------:R-:W-:Y:S01]  /*14c0*/  UMOV UR4, UR40 ;  /* 0x0000002800047c82 */ /* 0x000fe20008000000 */
[----:B------:R-:W-:Y:S01]  /*14d0*/  UMOV UR5, UR41 ;  /* 0x0000002900057c82 */ /* 0x000fe20008000000 */
[----:B------:R-:W-:Y:S01]  /*14e0*/  UMOV UR7, 0x40000040 ;  /* 0x4000004000077882 */ /* 0x000fe20000000000 */
[----:B------:R-:W-:Y:S01]  /*14f0*/  UIADD3 UR10, UR24, 0x180, URZ ;  /* 0x00000180180a7890 */ /* 0x000fe2000fffe03f */
[C---:B------:R-:W-:Y:S01]  /*1500*/  ISETP.GT.AND P3, PT, R13.reuse, 0x1, PT ;  /* 0x000000010d00780c */ /* 0x040fe20003f64270 */
[----:B------:R-:W-:Y:S01]  /*1510*/  UMOV UR8, UR40 ;  /* 0x0000002800087c82 */ /* 0x000fe20008000000 */
[----:B------:R-:W-:Y:S01]  /*1520*/  UMOV UR9, UR41 ;  /* 0x0000002900097c82 */ /* 0x000fe20008000000 */
        /* <DEDUP_REMOVED lines=19> */
[----:B------:R-:W-:Y:S01]  /*1660*/  ISETP.GT.AND P0, PT, R13, 0x90, PT ;  /* 0x000000900d00780c */ /* 0x000fe20003f04270 */
[----:B------:R-:W-:Y:S01]  /*1670*/  UMOV UR36, UR40 ;  /* 0x0000002800247c82 */ /* 0x000fe20008000000 */
[----:B------:R-:W-:Y:S01]  /*1680*/  UMOV UR37, UR41 ;  /* 0x0000002900257c82 */ /* 0x000fe20008000000 */
[----:B------:R-:W-:Y:S01]  /*1690*/  UMOV UR39, 0x40000040 ;  /* 0x4000004000277882 */ /* 0x000fe20000000000 */
[----:B------:R-:W-:Y:S01]  /*16a0*/  UIADD3 UR26, UR25, 0x2, URZ ;  /* 0x00000002191a7890 */ /* 0x000fe2000fffe03f */
[--C-:B------:R-:W-:Y:S01]  /*16b0*/  IMAD.MOV.U32 R85, RZ, RZ, R87.reuse ;  /* 0x000000ffff557224 */ /* 0x100fe200078e0057 */
[----:B------:R-:W-:Y:S01]  /*16c0*/  UIADD3 UR42, UR24, 0xa00, URZ ;  /* 0x00000a00182a7890 */ /* 0x000fe2000fffe03f */
[----:B------:R-:W-:Y:S01]  /*16d0*/  IMAD.MOV.U32 R83, RZ, RZ, R87 ;  /* 0x000000ffff537224 */ /* 0x000fe200078e0057 */
        /* <DEDUP_REMOVED lines=34> */
[----:B------:R-:W-:Y:S01]  /*1900*/  IMAD.U32 R6, RZ, RZ, UR12 ;  /* 0x0000000cff067e24 */ /* 0x000fe2000f8e00ff */
[----:B------:R-:W-:Y:S01]  /*1910*/  UMOV UR8, UR40 ;  /* 0x0000002800087c82 */ /* 0x000fe20008000000 */
        /* <DEDUP_REMOVED lines=476> */
[----:B------:R-:W-:Y:S01]  /*36e0*/  FSEL R116, R116, -INF , P4 ;  /* 0xff80000074747808 */ /* 0x000fe20002000000 */
[----:B------:R-:W-:Y:S01]  /*36f0*/  HGMMA.64x16x16.F32 R104, gdesc[UR20], R104, gsb0 ;  /* 0x00200000146879f0 */ /* 0x000fe20008000868 */
[----:B------:R-:W-:Y:S01]  /*3700*/  UIADD3 UR22, UR24, 0x686, URZ ;  /* 0x0000068618167890 */ /* 0x000fe2000fffe03f */
[----:B------:R-:W-:Y:S01]  /*3710*/  FMNMX.FTZ R3, R112, R113, !PT ;  /* 0x0000007170037209 */ /* 0x000fe20007810000 */
[----:B------:R-:W-:Y:S01]  /*3720*/  UMOV UR23, 0x40000040 ;  /* 0x4000004000177882 */ /* 0x000fe20000000000 */
[----:B------:R-:W-:-:S02]  /*3730*/  FSEL R114, R114, -INF , P2 ;  /* 0xff80000072727808 */ /* 0x000fc40001000000 */
[----:B------:R-:W-:Y:S02]  /*3740*/  FSEL R122, R117, -INF , P5 ;  /* 0xff800000757a7808 */ /* 0x000fe40002800000 */
[----:B------:R-:W-:Y:S02]  /*3750*/  ISETP.GT.AND P2, PT, R13, 0x10, PT ;  /* 0x000000100d00780c */ /* 0x000fe40003f44270 */
[----:B------:R-:W-:Y:S02]  /*3760*/  FMNMX.FTZ R3, R116, R3, !PT ;  /* 0x0000000374037209 */ /* 0x000fe40007810000 */
[----:B------:R-:W-:Y:S02]  /*3770*/  FSEL R115, R115, -INF , P3 ;  /* 0xff80000073737808 */ /* 0x000fe40001800000 */
[----:B------:R-:W-:Y:S02]  /*3780*/  ISETP.GT.AND P3, PT, R13, 0x11, PT ;  /* 0x000000110d00780c */ /* 0x000fe40003f64270 */
[----:B------:R-:W-:-:S02]  /*3790*/  FMNMX.FTZ R3, R122, R3, !PT ;  /* 0x000000037a037209 */ /* 0x000fc40007810000 */
[----:B------:R-:W-:Y:S02]  /*37a0*/  FSEL R118, R118, -INF , P4 ;  /* 0xff80000076767808 */ /* 0x000fe40002000000 */
[----:B------:R-:W-:Y:S02]  /*37b0*/  ISETP.GT.AND P4, PT, R13, 0x18, PT ;  /* 0x000000180d00780c */ /* 0x000fe40003f84270 */
        /* <DEDUP_REMOVED lines=8> */
[----:B------:R-:W-:Y:S01]  /*3840*/  UIADD3 UR22, UR24, 0x706, URZ ;  /* 0x0000070618167890 */ /* 0x000fe2000fffe03f */
[----:B------:R-:W-:Y:S01]  /*3850*/  FSEL R108, R108, -INF , P4 ;  /* 0xff8000006c6c7808 */ /* 0x000fe20002000000 */
[----:B------:R-:W-:Y:S01]  /*3860*/  UMOV UR23, 0x40000040 ;  /* 0x4000004000177882 */ /* 0x000fe20000000000 */
[----:B------:R-:W-:Y:S02]  /*3870*/  FMNMX.FTZ R3, R124, R3, !PT ;  /* 0x000000037c037209 */ /* 0x000fe40007810000 */
[----:B------:R-:W-:Y:S02]  /*3880*/  FSEL R106, R106, -INF , P2 ;  /* 0xff8000006a6a7808 */ /* 0x000fe40001000000 */
[----:B------:R-:W-:-:S02]  /*3890*/  FSEL R126, R109, -INF , P5 ;  /* 0xff8000006d7e7808 */ /* 0x000fc40002800000 */
[----:B------:R-:W-:Y:S02]  /*38a0*/  ISETP.GT.AND P2, PT, R13, 0x20, PT ;  /* 0x000000200d00780c */ /* 0x000fe40003f44270 */
[----:B------:R-:W-:Y:S02]  /*38b0*/  FMNMX.FTZ R3, R108, R3, !PT ;  /* 0x000000036c037209 */ /* 0x000fe40007810000 */
[----:B------:R-:W-:Y:S02]  /*38c0*/  FSEL R14, R107, -INF , P3 ;  /* 0xff8000006b0e7808 */ /* 0x000fe40001800000 */
        /* <DEDUP_REMOVED lines=15> */
[----:B------:R-:W-:Y:S02]  /*39c0*/  FMNMX.FTZ R3, R130, R3, !PT ;  /* 0x0000000382037209 */ /* 0x000fe40007810000 */
[----:B------:R-:W-:Y:S02]  /*39d0*/  FSEL R98, R98, -INF , P2 ;  /* 0xff80000062627808 */ /* 0x000fe40001000000 */
[----:B------:R-:W-:Y:S02]  /*39e0*/  FSEL R96, R101, -INF , P5 ;  /* 0xff80000065607808 */ /* 0x000fe40002800000 */
[----:B------:R-:W-:-:S02]  /*39f0*/  ISETP.GT.AND P2, PT, R13, 0x30, PT ;  /* 0x000000300d00780c */ /* 0x000fc40003f44270 */
[----:B------:R-:W-:Y:S02]  /*3a00*/  FMNMX.FTZ R3, R100, R3, !PT ;  /* 0x0000000364037209 */ /* 0x000fe40007810000 */
[----:B------:R-:W-:Y:S02]  /*3a10*/  FSEL R80, R99, -INF , P3 ;  /* 0xff80000063507808 */ /* 0x000fe40001800000 */
[C---:B------:R-:W-:Y:S02]  /*3a20*/  ISETP.GT.AND P3, PT, R13.reuse, 0x31, PT ;  /* 0x000000310d00780c */ /* 0x040fe40003f64270 */
[----:B------:R-:W-:Y:S02]  /*3a30*/  FMNMX.FTZ R3, R96, R3, !PT ;  /* 0x0000000360037209 */ /* 0x000fe40007810000 */
        /* <DEDUP_REMOVED lines=13> */
[----:B------:R-:W-:-:S02]  /*3b10*/  FMNMX.FTZ R3, R136, R3, !PT ;  /* 0x0000000388037209 */ /* 0x000fc40007810000 */
[----:B------:R-:W-:Y:S02]  /*3b20*/  FSEL R90, R90, -INF , P2 ;  /* 0xff8000005a5a7808 */ /* 0x000fe40001000000 */
[----:B------:R-:W-:Y:S02]  /*3b30*/  FSEL R92, R93, -INF , P5 ;  /* 0xff8000005d5c7808 */ /* 0x000fe40002800000 */
[----:B------:R-:W-:Y:S02]  /*3b40*/  ISETP.GT.AND P2, PT, R13, 0x40, PT ;  /* 0x000000400d00780c */ /* 0x000fe40003f44270 */
[----:B------:R-:W-:Y:S02]  /*3b50*/  FMNMX.FTZ R3, R134, R3, !PT ;  /* 0x0000000386037209 */ /* 0x000fe40007810000 */
[----:B------:R-:W-:Y:S02]  /*3b60*/  FSEL R84, R91, -INF , P3 ;  /* 0xff8000005b547808 */ /* 0x000fe40001800000 */
[----:B------:R-:W-:-:S02]  /*3b70*/  ISETP.GT.AND P3, PT, R13, 0x41, PT ;  /* 0x000000410d00780c */ /* 0x000fc40003f64270 */
[----:B------:R-:W-:Y:S02]  /*3b80*/  FMNMX.FTZ R3, R92, R3, !PT ;  /* 0x000000035c037209 */ /* 0x000fe40007810000 */
[----:B------:R-:W-:Y:S02]  /*3b90*/  FSEL R94, R94, -INF , P4 ;  /* 0xff8000005e5e7808 */ /* 0x000fe40002000000 */
[----:B------:R-:W-:Y:S02]  /*3ba0*/  ISETP.GT.AND P4, PT, R13, 0x48, PT ;  /* 0x000000480d00780c */ /* 0x000fe40003f84270 */
[----:B------:R-:W-:Y:S02]  /*3bb0*/  FSEL R86, R95, -INF , P5 ;  /* 0xff8000005f567808 */ /* 0x000fe40002800000 */
[----:B------:R-:W-:Y:S01]  /*3bc0*/  ISETP.GT.AND P5, PT, R13, 0x49, PT ;  /* 0x000000490d00780c */ /* 0x000fe20003fa4270 */
[----:B------:R-:W-:Y:S02]  /*3bd0*/  WARPGROUP.DEPBAR.LE gsb0, 0x0 ;  /* 0x00008000000079c5 */ /* 0x000fe40000010000 */
[----:B------:R-:W-:Y:S01]  /*3be0*/  WARPGROUP.ARRIVE ;  /* 0x00000000000079c5 */ /* 0x000fe20000000000 */
[----:B------:R-:W-:-:S02]  /*3bf0*/  FSEL R158, R72, -INF , P2 ;  /* 0xff800000489e7808 */ /* 0x000fc40001000000 */
[----:B------:R-:W-:Y:S01]  /*3c00*/  FSEL R150, R73, -INF , P3 ;  /* 0xff80000049967808 */ /* 0x000fe20001800000 */
[--C-:B------:R-:W-:Y:S01]  /*3c10*/  IMAD.MOV.U32 R73, RZ, RZ, R87.reuse ;  /* 0x000000ffff497224 */ /* 0x100fe200078e0057 */
[----:B------:R-:W-:Y:S01]  /*3c20*/  FMNMX.FTZ R3, R158, R3, !PT ;  /* 0x000000039e037209 */ /* 0x000fe20007810000 */
[----:B------:R-:W-:Y:S01]  /*3c30*/  HGMMA.64x16x16.F32 R64, gdesc[UR20], R64, gsb0 ;  /* 0x00200000144079f0 */ /* 0x000fe20008000840 */
[----:B------:R-:W-:Y:S01]  /*3c40*/  UIADD3 UR22, UR24, 0x886, URZ ;  /* 0x0000088618167890 */ /* 0x000fe2000fffe03f */
[----:B------:R-:W-:Y:S01]  /*3c50*/  FSEL R156, R76, -INF , P4 ;  /* 0xff8000004c9c7808 */ /* 0x000fe20002000000 */
[----:B------:R-:W-:Y:S01]  /*3c60*/  UMOV UR23, 0x40000040 ;  /* 0x4000004000177882 */ /* 0x000fe20000000000 */
[----:B------:R-:W-:Y:S02]  /*3c70*/  FMNMX.FTZ R3, R150, R3, !PT ;  /* 0x0000000396037209 */ /* 0x000fe40007810000 */
[----:B------:R-:W-:Y:S02]  /*3c80*/  FSEL R74, R74, -INF , P2 ;  /* 0xff8000004a4a7808 */ /* 0x000fe40001000000 */
[----:B------:R-:W-:Y:S01]  /*3c90*/  FSEL R144, R77, -INF , P5 ;  /* 0xff8000004d907808 */ /* 0x000fe20002800000 */
[----:B------:R-:W-:Y:S01]  /*3ca0*/  IMAD.MOV.U32 R77, RZ, RZ, R87 ;  /* 0x000000ffff4d7224 */ /* 0x000fe200078e0057 */
[----:B------:R-:W-:-:S02]  /*3cb0*/  ISETP.GT.AND P2, PT, R13, 0x50, PT ;  /* 0x000000500d00780c */ /* 0x000fc40003f44270 */
[----:B------:R-:W-:Y:S02]  /*3cc0*/  FMNMX.FTZ R3, R156, R3, !PT ;  /* 0x000000039c037209 */ /* 0x000fe40007810000 */
[----:B------:R-:W-:Y:S01]  /*3cd0*/  FSEL R72, R75, -INF , P3 ;  /* 0xff8000004b487808 */ /* 0x000fe20001800000 */
[----:B------:R-:W-:Y:S01]  /*3ce0*/  IMAD.MOV.U32 R75, RZ, RZ, R87 ;  /* 0x000000ffff4b7224 */ /* 0x000fe200078e0057 */
[C---:B------:R-:W-:Y:S02]  /*3cf0*/  ISETP.GT.AND P3, PT, R13.reuse, 0x51, PT ;  /* 0x000000510d00780c */ /* 0x040fe40003f64270 */
[----:B------:R-:W-:Y:S02]  /*3d00*/  FMNMX.FTZ R3, R144, R3, !PT ;  /* 0x0000000390037209 */ /* 0x000fe40007810000 */
[----:B------:R-:W-:Y:S02]  /*3d10*/  FSEL R78, R78, -INF , P4 ;  /* 0xff8000004e4e7808 */ /* 0x000fe40002000000 */
[----:B------:R-:W-:-:S02]  /*3d20*/  ISETP.GT.AND P4, PT, R13, 0x58, PT ;  /* 0x000000580d00780c */ /* 0x000fc40003f84270 */
[----:B------:R-:W-:Y:S01]  /*3d30*/  FSEL R76, R79, -INF , P5 ;  /* 0xff8000004f4c7808 */ /* 0x000fe20002800000 */
[----:B------:R-:W-:Y:S01]  /*3d40*/  IMAD.MOV.U32 R79, RZ, RZ, R87 ;  /* 0x000000ffff4f7224 */ /* 0x000fe200078e0057 */
        /* <DEDUP_REMOVED lines=12> */
[----:B------:R-:W-:Y:S01]  /*3e10*/  FSEL R160, R69, -INF , P5 ;  /* 0xff80000045a07808 */ /* 0x000fe20002800000 */
[--C-:B------:R-:W-:Y:S01]  /*3e20*/  IMAD.MOV.U32 R69, RZ, RZ, R87.reuse ;  /* 0x000000ffff457224 */ /* 0x100fe200078e0057 */
[----:B------:R-:W-:Y:S02]  /*3e30*/  ISETP.GT.AND P2, PT, R13, 0x60, PT ;  /* 0x000000600d00780c */ /* 0x000fe40003f44270 */
[----:B------:R-:W-:Y:S02]  /*3e40*/  FMNMX.FTZ R3, R164, R3, !PT ;  /* 0x00000003a4037209 */ /* 0x000fe40007810000 */
[----:B------:R-:W-:Y:S01]  /*3e50*/  FSEL R68, R71, -INF , P5 ;  /* 0xff80000047447808 */ /* 0x000fe20002800000 */
[----:B------:R-:W-:Y:S01]  /*3e60*/  IMAD.MOV.U32 R71, RZ, RZ, R87 ;  /* 0x000000ffff477224 */ /* 0x000fe200078e0057 */
[----:B------:R-:W-:-:S02]  /*3e70*/  FMNMX.FTZ R3, R160, R3, !PT ;  /* 0x00000003a0037209 */ /* 0x000fc40007810000 */
[C---:B------:R-:W-:Y:S02]  /*3e80*/  ISETP.GT.AND P5, PT, R13.reuse, 0x68, PT ;  /* 0x000000680d00780c */ /* 0x040fe40003fa4270 */
        /* <DEDUP_REMOVED lines=15> */
[----:B------:R-:W-:-:S02]  /*3f80*/  FMNMX.FTZ R3, R148, R3, !PT ;  /* 0x0000000394037209 */ /* 0x000fc40007810000 */
[----:B------:R-:W-:Y:S02]  /*3f90*/  FSEL R58, R58, -INF , P2 ;  /* 0xff8000003a3a7808 */ /* 0x000fe40001000000 */
[C---:B------:R-:W-:Y:S02]  /*3fa0*/  ISETP.GT.AND P2, PT, R13.reuse, 0x71, PT ;  /* 0x000000710d00780c */ /* 0x040fe40003f44270 */
[----:B------:R-:W-:Y:S02]  /*3fb0*/  FMNMX.FTZ R3, R142, R3, !PT ;  /* 0x000000038e037209 */ /* 0x000fe40007810000 */
[----:B------:R-:W-:Y:S02]  /*3fc0*/  FSEL R62, R62, -INF , P5 ;  /* 0xff8000003e3e7808 */ /* 0x000fe40002800000 */
[----:B------:R-:W-:Y:S01]  /*3fd0*/  ISETP.GT.AND P5, PT, R13, 0x79, PT ;  /* 0x000000790d00780c */ /* 0x000fe20003fa4270 */
[----:B------:R-:W-:Y:S02]  /*3fe0*/  WARPGROUP.DEPBAR.LE gsb0, 0x0 ;  /* 0x00008000000079c5 */ /* 0x000fe40000010000 */
[----:B------:R-:W-:Y:S01]  /*3ff0*/  WARPGROUP.ARRIVE ;  /* 0x00000000000079c5 */ /* 0x000fe20000000000 */
[----:B------:R-:W-:-:S02]  /*4000*/  FSEL R88, R48, -INF , P3 ;  /* 0xff80000030587808 */ /* 0x000fc40001800000 */
[----:B------:R-:W-:Y:S02]  /*4010*/  FSEL R48, R59, -INF , P6 ;  /* 0xff8000003b307808 */ /* 0x000fe40003000000 */
[----:B------:R-:W-:Y:S01]  /*4020*/  ISETP.GT.AND P6, PT, R13, 0x78, PT ;  /* 0x000000780d00780c */ /* 0x000fe20003fc4270 */
[----:B------:R-:W-:Y:S01]  /*4030*/  HGMMA.64x16x16.F32 R40, gdesc[UR20], R40, gsb0 ;  /* 0x00200000142879f0 */ /* 0x000fe20008000828 */
[----:B------:R-:W-:Y:S01]  /*4040*/  UMOV UR22, UR6 ;  /* 0x0000000600167c82 */ /* 0x000fe20008000000 */
[----:B------:R-:W-:Y:S01]  /*4050*/  UMOV UR23, 0x40000040 ;  /* 0x4000004000177882 */ /* 0x000fe20000000000 */
[----:B------:R-:W-:Y:S01]  /*4060*/  FSEL R56, R49, -INF , P2 ;  /* 0xff80000031387808 */ /* 0x000fe20001000000 */
[----:B------:R-:W-:Y:S01]  /*4070*/  ULDC UR6, c[0x0][0x988] ;  /* 0x0002620000067ab9 */ /* 0x000fe20000000800 */
[----:B------:R-:W-:Y:S02]  /*4080*/  FMNMX.FTZ R3, R88, R3, !PT ;  /* 0x0000000358037209 */ /* 0x000fe40007810000 */
[----:B------:R-:W-:-:S02]  /*4090*/  FSEL R60, R52, -INF , P6 ;  /* 0xff800000343c7808 */ /* 0x000fc40003000000 */
[----:B------:R-:W-:Y:S02]  /*40a0*/  FMNMX.FTZ R3, R56, R3, !PT ;  /* 0x0000000338037209 */ /* 0x000fe40007810000 */
[----:B------:R-:W-:Y:S02]  /*40b0*/  FSEL R52, R63, -INF , P4 ;  /* 0xff8000003f347808 */ /* 0x000fe40002000000 */
[----:B------:R-:W-:Y:S02]  /*40c0*/  ISETP.GT.AND P4, PT, R13, 0x80, PT ;  /* 0x000000800d00780c */ /* 0x000fe40003f84270 */
[----:B------:R-:W-:Y:S02]  /*40d0*/  FSEL R132, R53, -INF , P5 ;  /* 0xff80000035847808 */ /* 0x000fe40002800000 */
[----:B------:R-:W-:Y:S02]  /*40e0*/  FMNMX.FTZ R3, R60, R3, !PT ;  /* 0x000000033c037209 */ /* 0x000fe40007810000 */
[----:B------:R-:W-:-:S02]  /*40f0*/  FSEL R50, R50, -INF , P3 ;  /* 0xff80000032327808 */ /* 0x000fc40001800000 */
        /* <DEDUP_REMOVED lines=17> */
[----:B------:R-:W-:Y:S02]  /*4210*/  FMNMX.FTZ R3, R152, R3, !PT ;  /* 0x0000000398037209 */ /* 0x000fe40007810000 */
[C---:B------:R-:W-:Y:S02]  /*4220*/  ISETP.GT.AND P1, PT, R13.reuse, 0x91, PT ;  /* 0x000000910d00780c */ /* 0x040fe40003f24270 */
[----:B------:R-:W-:Y:S02]  /*4230*/  FMNMX.FTZ R3, R168, R3, !PT ;  /* 0x00000003a8037209 */ /* 0x000fe40007810000 */
[----:B------:R-:W-:Y:S02]  /*4240*/  FSEL R46, R46, -INF , P2 ;  /* 0xff8000002e2e7808 */ /* 0x000fe40001000000 */
[----:B------:R-:W-:-:S02]  /*4250*/  ISETP.GT.AND P2, PT, R13, 0x99, PT ;  /* 0x000000990d00780c */ /* 0x000fc40003f44270 */
[----:B------:R-:W-:Y:S02]  /*4260*/  FSEL R42, R42, -INF , P4 ;  /* 0xff8000002a2a7808 */ /* 0x000fe40002000000 */
[----:B------:R-:W-:Y:S02]  /*4270*/  ISETP.GT.AND P4, PT, R13, 0xa1, PT ;  /* 0x000000a10d00780c */ /* 0x000fe40003f84270 */
[----:B------:R-:W-:Y:S02]  /*4280*/  FSEL R44, R55, -INF , P5 ;  /* 0xff800000372c7808 */ /* 0x000fe40002800000 */
[----:B------:R-:W-:Y:S01]  /*4290*/  ISETP.GT.AND P5, PT, R13, 0xa8, PT ;  /* 0x000000a80d00780c */ /* 0x000fe20003fa4270 */
[----:B------:R-:W-:Y:S02]  /*42a0*/  WARPGROUP.DEPBAR.LE gsb0, 0x0 ;  /* 0x00008000000079c5 */ /* 0x000fe40000010000 */
[----:B------:R-:W-:Y:S01]  /*42b0*/  WARPGROUP.ARRIVE ;  /* 0x00000000000079c5 */ /* 0x000fe20000000000 */
[----:B------:R-:W-:-:S02]  /*42c0*/  FSEL R172, R32, -INF , P0 ;  /* 0xff80000020ac7808 */ /* 0x000fc40000000000 */
[----:B------:R-:W-:Y:S02]  /*42d0*/  ISETP.GT.AND P0, PT, R13, 0x98, PT ;  /* 0x000000980d00780c */ /* 0x000fe40003f04270 */
[----:B------:R-:W-:Y:S01]  /*42e0*/  FSEL R174, R33, -INF , P1 ;  /* 0xff80000021ae7808 */ /* 0x000fe20000800000 */
[----:B------:R-:W-:Y:S01]  /*42f0*/  HGMMA.64x16x16.F32 R24, gdesc[UR20], R24, gsb0 ;  /* 0x00200000141879f0 */ /* 0x000fe20008000818 */
[----:B------:R-:W-:Y:S02]  /*4300*/  FMNMX.FTZ R3, R172, R3, !PT ;  /* 0x00000003ac037209 */ /* 0x000fe40007810000 */
[----:B------:R-:W-:Y:S02]  /*4310*/  FSEL R36, R36, -INF , P0 ;  /* 0xff80000024247808 */ /* 0x000fe40000000000 */
[----:B------:R-:W-:Y:S02]  /*4320*/  FMNMX.FTZ R3, R174, R3, !PT ;  /* 0x00000003ae037209 */ /* 0x000fe40007810000 */
[----:B------:R-:W-:-:S02]  /*4330*/  FSEL R32, R43, -INF , P3 ;  /* 0xff8000002b207808 */ /* 0x000fc40001800000 */
[----:B------:R-:W-:Y:S02]  /*4340*/  FSEL R190, R37, -INF , P2 ;  /* 0xff80000025be7808 */ /* 0x000fe40001000000 */
[----:B------:R-:W-:Y:S02]  /*4350*/  FMNMX.FTZ R3, R36, R3, !PT ;  /* 0x0000000324037209 */ /* 0x000fe40007810000 */
[----:B------:R-:W-:Y:S02]  /*4360*/  ISETP.GT.AND P3, PT, R13, 0xa0, PT ;  /* 0x000000a00d00780c */ /* 0x000fe40003f64270 */
[----:B------:R-:W-:Y:S02]  /*4370*/  FMNMX.FTZ R3, R190, R3, !PT ;  /* 0x00000003be037209 */ /* 0x000fe40007810000 */
[----:B------:R-:W-:Y:S02]  /*4380*/  P2R R33, PR, RZ, 0x4 ;  /* 0x00000004ff217803 */ /* 0x000fe40000000000 */
[----:B------:R-:W-:-:S02]  /*4390*/  P2R R43, PR, RZ, 0x2 ;  /* 0x00000002ff2b7803 */ /* 0x000fc40000000000 */
[----:B------:R-:W-:Y:S02]  /*43a0*/  ISETP.GT.AND P1, PT, R13, 0x90, PT ;  /* 0x000000900d00780c */ /* 0x000fe40003f24270 */
[----:B------:R-:W-:Y:S02]  /*43b0*/  P2R R41, PR, RZ, 0x1 ;  /* 0x00000001ff297803 */ /* 0x000fe40000000000 */
[----:B------:R-:W-:Y:S02]  /*43c0*/  FSEL R34, R34, -INF , P1 ;  /* 0xff80000022227808 */ /* 0x000fe40000800000 */
[----:B------:R-:W-:Y:S02]  /*43d0*/  ISETP.NE.AND P1, PT, R43, RZ, PT ;  /* 0x000000ff2b00720c */ /* 0x000fe40003f25270 */
[----:B------:R-:W-:Y:S01]  /*43e0*/  ISETP.GT.AND P0, PT, R13, 0x89, PT ;  /* 0x000000890d00780c */ /* 0x000fe20003f04270 */
[----:B------:R-:W-:Y:S02]  /*43f0*/  WARPGROUP.DEPBAR.LE gsb0, 0x0 ;  /* 0x00008000000079c5 */ /* 0x000fe40000010000 */
[----:B------:R-:W-:-:S02]  /*4400*/  FSEL R192, R24, -INF , P3 ;  /* 0xff80000018c07808 */ /* 0x000fc40001800000 */
[----:B------:R-:W-:Y:S02]  /*4410*/  FSEL R196, R25, -INF , P4 ;  /* 0xff80000019c47808 */ /* 0x000fe40002000000 */
[----:B------:R-:W-:Y:S02]  /*4420*/  FMNMX.FTZ R3, R192, R3, !PT ;  /* 0x00000003c0037209 */ /* 0x000fe40007810000 */
[----:B------:R-:W-:Y:S02]  /*4430*/  FSEL R194, R28, -INF , P5 ;  /* 0xff8000001cc27808 */ /* 0x000fe40002800000 */
[----:B------:R-:W-:Y:S02]  /*4440*/  FMNMX.FTZ R3, R196, R3, !PT ;  /* 0x00000003c4037209 */ /* 0x000fe40007810000 */
[----:B------:R-:W-:Y:S02]  /*4450*/  FSEL R198, R29, -INF , P6 ;  /* 0xff8000001dc67808 */ /* 0x000fe40003000000 */
[----:B------:R-:W-:-:S02]  /*4460*/  FMNMX.FTZ R3, R194, R3, !PT ;  /* 0x00000003c2037209 */ /* 0x000fc40007810000 */
[----:B------:R-:W-:Y:S02]  /*4470*/  FSEL R28, R35, -INF , P1 ;  /* 0xff800000231c7808 */ /* 0x000fe40000800000 */
[----:B------:R-:W-:Y:S01]  /*4480*/  FMNMX.FTZ R25, R198, R3, !PT ;  /* 0x00000003c6197209 */ /* 0x000fe20007810000 */
[----:B------:R-:W-:Y:S01]  /*4490*/  IMAD.U32 R3, RZ, RZ, UR6 ;  /* 0x00000006ff037e24 */ /* 0x000fe2000f8e00ff */
[----:B------:R-:W-:Y:S02]  /*44a0*/  FSEL R24, R47, -INF , P0 ;  /* 0xff8000002f187808 */ /* 0x000fe40000000000 */
[----:B------:R-:W-:Y:S01]  /*44b0*/  ISETP.NE.AND P0, PT, R41, RZ, PT ;  /* 0x000000ff2900720c */ /* 0x000fe20003f05270 */
[----:B------:R-:W0:Y:S01]  /*44c0*/  SHFL.BFLY PT, R10, R25, 0x2, 0x1f ;  /* 0x0c401f00190a7f89 */ /* 0x000e2200000e0000 */
[----:B------:R-:W-:Y:S02]  /*44d0*/  FSEL R26, R26, -INF , P3 ;  /* 0xff8000001a1a7808 */ /* 0x000fe40001800000 */
[----:B------:R-:W-:-:S02]  /*44e0*/  FSEL R38, R38, -INF , P0 ;  /* 0xff80000026267808 */ /* 0x000fc40000000000 */
[----:B------:R-:W-:Y:S02]  /*44f0*/  FSEL R30, R30, -INF , P5 ;  /* 0xff8000001e1e7808 */ /* 0x000fe40002800000 */
[----:B------:R-:W-:Y:S02]  /*4500*/  ISETP.NE.AND P0, PT, R15, RZ, PT ;  /* 0x000000ff0f00720c */ /* 0x000fe40003f05270 */
[----:B------:R-:W-:-:S13]  /*4510*/  ISETP.NE.AND P1, PT, R21, RZ, PT ;  /* 0x000000ff1500720c */ /* 0x000fda0003f25270 */
[----:B------:R-:W-:Y:S01]  /*4520*/  @!P1 VIADD R11, R11, 0x34840 ;  /* 0x000348400b0b9836 */ /* 0x000fe20000000000 */
[----:B0-----:R-:W-:-:S04]  /*4530*/  FMNMX.FTZ R29, R25, R10, !PT ;  /* 0x0000000a191d7209 */ /* 0x001fc80007810000 */
[----:B------:R-:W-:Y:S01]  /*4540*/  @!P1 PRMT R11, RZ, 0x654, R11 ;  /* 0x00000654ff0b9816 */ /* 0x000fe2000000000b */
[----:B------:R-:W0:Y:S03]  /*4550*/  SHFL.BFLY PT, R10, R29, 0x1, 0x1f ;  /* 0x0c201f001d0a7f89 */ /* 0x000e2600000e0000 */
[----:B------:R1:W-:Y:S01]  /*4560*/  @!P1 SYNCS.ARRIVE.TRANS64.RED.A1T0 RZ, [R11+URZ], RZ ;  /* 0x000000ff0bff99a7 */ /* 0x0003e2000810043f */
[----:B0-----:R-:W-:-:S04]  /*4570*/  FMNMX.FTZ R10, R29, R10, !PT ;  /* 0x0000000a1d0a7209 */ /* 0x001fc80007810000 */
[C---:B------:R-:W-:Y:S01]  /*4580*/  FSETP.NEU.FTZ.AND P2, PT, R10.reuse, -INF , PT ;  /* 0xff8000000a00780b */ /* 0x040fe20003f5d000 */
[----:B------:R-:W-:-:S05]  /*4590*/  FMUL.FTZ R37, R10, R3 ;  /* 0x000000030a257220 */ /* 0x000fca0000410000 */
[----:B------:R-:W-:Y:S02]  /*45a0*/  FSEL R37, R37, RZ, P2 ;  /* 0x000000ff25257208 */ /* 0x000fe40001000000 */
[----:B------:R-:W-:Y:S02]  /*45b0*/  ISETP.NE.AND P2, PT, R33, RZ, PT ;  /* 0x000000ff2100720c */ /* 0x000fe40003f45270 */
        /* <DEDUP_REMOVED lines=36> */
[----:B------:R-:W-:Y:S01]  /*4800*/  FMNMX.FTZ R41, R102, R41, !PT ;  /* 0x0000002966297209 */ /* 0x000fe20007810000 */
[----:B0-----:R-:W-:Y:S01]  /*4810*/  FADD.FTZ R65, R176, R13 ;  /* 0x0000000db0417221 */ /* 0x001fe20000010000 */
        /* <DEDUP_REMOVED lines=25> */
[----:B------:R-:W-:Y:S01]  /*49b0*/  F2FP.F16.F32.PACK_AB R176, R13, R176 ;  /* 0x000000b00db0723e */ /* 0x000fe200000000ff */
[--C-:B------:R-:W-:Y:S01]  /*49c0*/  FFMA.FTZ R59, R190, R3, -R37.reuse ;  /* 0x00000003be3b7223 */ /* 0x100fe20000010825 */
[----:B------:R-:W-:Y:S01]  /*49d0*/  FMNMX.FTZ R45, R72, R45, !PT ;  /* 0x0000002d482d7209 */ /* 0x000fe20007810000 */
[-CC-:B------:R-:W-:Y:S01]  /*49e0*/  FFMA.FTZ R216, R192, R3.reuse, -R37.reuse ;  /* 0x00000003c0d87223 */ /* 0x180fe20000010825 */
[----:B------:R-:W-:Y:S01]  /*49f0*/  MUFU.EX2 R25, R25 ;  /* 0x0000001900197308 */ /* 0x000fe20000000800 */
[--C-:B------:R-:W-:Y:S01]  /*4a00*/  FFMA.FTZ R196, R196, R3, -R37.reuse ;  /* 0x00000003c4c47223 */ /* 0x100fe20000010825 */
[----:B------:R-:W-:Y:S01]  /*4a10*/  FMNMX.FTZ R45, R78, R45, !PT ;  /* 0x0000002d4e2d7209 */ /* 0x000fe20007810000 */
[----:B------:R-:W-:-:S03]  /*4a20*/  FFMA.FTZ R218, R194, R3, -R37 ;  /* 0x00000003c2da7223 */ /* 0x000fc60000010825 */
        /* <DEDUP_REMOVED lines=10> */
[----:B------:R0:W-:Y:S02]  /*4ad0*/  MUFU.EX2 R33, R96 ;  /* 0x0000006000217308 */ /* 0x0001e40000000800 */
[----:B------:R-:W-:-:S04]  /*4ae0*/  FMNMX.FTZ R49, R62, R49, !PT ;  /* 0x000000313e317209 */ /* 0x000fc80007810000 */
[----:B------:R-:W-:Y:S02]  /*4af0*/  FMNMX.FTZ R51, R52, R49, !PT ;  /* 0x0000003134337209 */ /* 0x000fe40007810000 */
[----:B------:R-:W-:Y:S01]  /*4b00*/  MUFU.EX2 R188, R188 ;  /* 0x000000bc00bc7308 */ /* 0x000fe20000000800 */
[----:B0-----:R-:W-:Y:S01]  /*4b10*/  FFMA.FTZ R96, R150, R3, -R37 ;  /* 0x0000000396607223 */ /* 0x001fe20000010825 */
        /* <DEDUP_REMOVED lines=8> */
[----:B------:R-:W0:Y:S02]  /*4ba0*/  MUFU.EX2 R92, R92 ;  /* 0x0000005c005c7308 */ /* 0x000e240000000800 */
[----:B------:R-:W-:-:S04]  /*4bb0*/  FMNMX.FTZ R53, R46, R53, !PT ;  /* 0x000000352e357209 */ /* 0x000fc80007810000 */
[----:B------:R-:W-:Y:S02]  /*4bc0*/  FMNMX.FTZ R53, R24, R53, !PT ;  /* 0x0000003518357209 */ /* 0x000fe40007810000 */
[----:B------:R-:W-:Y:S02]  /*4bd0*/  MUFU.EX2 R43, R158 ;  /* 0x0000009e002b7308 */ /* 0x000fe40000000800 */
[----:B------:R-:W-:-:S04]  /*4be0*/  FMNMX.FTZ R53, R34, R53, !PT ;  /* 0x0000003522357209 */ /* 0x000fc80007810000 */
[----:B------:R-:W-:Y:S02]  /*4bf0*/  FMNMX.FTZ R53, R28, R53, !PT ;  /* 0x000000351c357209 */ /* 0x000fe40007810000 */
[----:B------:R-:W2:Y:S01]  /*4c00*/  MUFU.EX2 R96, R96 ;  /* 0x0000006000607308 */ /* 0x000ea20000000800 */
[----:B0-----:R-:W-:Y:S02]  /*4c10*/  F2FP.F16.F32.PACK_AB R190, R92, R41 ;  /* 0x000000295cbe723e */ /* 0x001fe400000000ff */
[----:B------:R-:W-:-:S04]  /*4c20*/  FMNMX.FTZ R53, R38, R53, !PT ;  /* 0x0000003526357209 */ /* 0x000fc80007810000 */
[----:B------:R-:W-:Y:S01]  /*4c30*/  FMNMX.FTZ R53, R112, R53, !PT ;  /* 0x0000003570357209 */ /* 0x000fe20007810000 */
[----:B------:R-:W-:Y:S03]  /*4c40*/  MUFU.EX2 R45, R156 ;  /* 0x0000009c002d7308 */ /* 0x000fe60000000800 */
[----:B------:R-:W-:-:S04]  /*4c50*/  FMNMX.FTZ R53, R26, R53, !PT ;  /* 0x000000351a357209 */ /* 0x000fc80007810000 */
[----:B------:R-:W-:Y:S01]  /*4c60*/  FMNMX.FTZ R53, R116, R53, !PT ;  /* 0x0000003574357209 */ /* 0x000fe20007810000 */
[----:B------:R-:W0:Y:S01]  /*4c70*/  MUFU.EX2 R100, R100 ;  /* 0x0000006400647308 */ /* 0x000e220000000800 */
[----:B--2---:R-:W-:Y:S02]  /*4c80*/  F2FP.F16.F32.PACK_AB R192, R96, R43 ;  /* 0x0000002b60c0723e */ /* 0x004fe400000000ff */
[----:B------:R-:W-:-:S04]  /*4c90*/  FMNMX.FTZ R53, R30, R53, !PT ;  /* 0x000000351e357209 */ /* 0x000fc80007810000 */
[----:B------:R-:W-:Y:S01]  /*4ca0*/  FMNMX.FTZ R57, R56, R53, !PT ;  /* 0x0000003538397209 */ /* 0x000fe20007810000 */
[----:B------:R-:W-:Y:S01]  /*4cb0*/  MUFU.EX2 R47, R170 ;  /* 0x000000aa002f7308 */ /* 0x000fe20000000800 */
[----:B------:R-:W-:-:S03]  /*4cc0*/  FFMA.FTZ R53, R146, R3, -R37 ;  /* 0x0000000392357223 */ /* 0x000fc60000010825 */
[----:B------:R-:W2:Y:S04]  /*4cd0*/  SHFL.BFLY PT, R60, R57, 0x2, 0x1f ;  /* 0x0c401f00393c7f89 */ /* 0x000ea800000e0000 */
[----:B------:R-:W-:Y:S01]  /*4ce0*/  MUFU.EX2 R104, R104 ;  /* 0x0000006800687308 */ /* 0x000fe20000000800 */
[----:B0-----:R-:W-:-:S07]  /*4cf0*/  F2FP.F16.F32.PACK_AB R194, R100, R45 ;  /* 0x0000002d64c2723e */ /* 0x001fce00000000ff */
[----:B------:R-:W-:Y:S08]  /*4d00*/  MUFU.EX2 R49, R164 ;  /* 0x000000a400317308 */ /* 0x000ff00000000800 */
[----:B------:R-:W0:Y:S01]  /*4d10*/  MUFU.EX2 R108, R108 ;  /* 0x0000006c006c7308 */ /* 0x000e220000000800 */
[----:B--2---:R-:W-:Y:S01]  /*4d20*/  FMNMX.FTZ R60, R57, R60, !PT ;  /* 0x0000003c393c7209 */ /* 0x004fe20007810000 */
[-CC-:B------:R-:W-:Y:S01]  /*4d30*/  FFMA.FTZ R57, R174, R3.reuse, -R37.reuse ;  /* 0x00000003ae397223 */ /* 0x180fe20000010825 */
[----:B------:R-:W-:-:S05]  /*4d40*/  FFMA.FTZ R37, R198, R3, -R37 ;  /* 0x00000003c6257223 */ /* 0x000fca0000010825 */
[----:B------:R-:W-:Y:S01]  /*4d50*/  MUFU.EX2 R200, R200 ;  /* 0x000000c800c87308 */ /* 0x000fe20000000800 */
[----:B------:R-:W2:Y:S07]  /*4d60*/  SHFL.BFLY PT, R61, R60, 0x1, 0x1f ;  /* 0x0c201f003c3d7f89 */ /* 0x000eae00000e0000 */
[----:B------:R-:W-:Y:S01]  /*4d70*/  MUFU.EX2 R51, R154 ;  /* 0x0000009a00337308 */ /* 0x000fe20000000800 */
[----:B0-----:R-:W-:-:S07]  /*4d80*/  F2FP.F16.F32.PACK_AB R198, R108, R49 ;  /* 0x000000316cc6723e */ /* 0x001fce00000000ff */
[----:B------:R-:W-:Y:S08]  /*4d90*/  MUFU.EX2 R202, R202 ;  /* 0x000000ca00ca7308 */ /* 0x000ff00000000800 */
[----:B------:R-:W-:Y:S01]  /*4da0*/  MUFU.EX2 R39, R142 ;  /* 0x0000008e00277308 */ /* 0x000fe20000000800 */
[----:B--2---:R-:W-:-:S04]  /*4db0*/  FMNMX.FTZ R88, R60, R61, !PT ;  /* 0x0000003d3c587209 */ /* 0x004fc80007810000 */
[C---:B------:R-:W-:Y:S01]  /*4dc0*/  FSETP.NEU.FTZ.AND P2, PT, R88.reuse, -INF , PT ;  /* 0xff8000005800780b */ /* 0x040fe20003f5d000 */
[-C--:B------:R-:W-:Y:S02]  /*4dd0*/  FMUL.FTZ R63, R88, R3.reuse ;  /* 0x00000003583f7220 */ /* 0x080fe40000410000 */
[----:B------:R-:W-:Y:S03]  /*4de0*/  MUFU.EX2 R204, R204 ;  /* 0x000000cc00cc7308 */ /* 0x000fe60000000800 */
[----:B------:R-:W-:Y:S02]  /*4df0*/  FSEL R63, R63, RZ, P2 ;  /* 0x000000ff3f3f7208 */ /* 0x000fe40001000000 */
[----:B------:R-:W-:Y:S01]  /*4e00*/  ISETP.GE.AND P2, PT, R81, 0xb1, PT ;  /* 0x000000b15100780c */ /* 0x000fe20003f46270 */
[----:B------:R-:W-:Y:S02]  /*4e10*/  IMAD.MOV.U32 R81, RZ, RZ, R87 ;  /* 0x000000ffff517224 */ /* 0x000fe400078e0057 */
[-C--:B------:R-:W-:Y:S01]  /*4e20*/  FFMA.FTZ R60, R12, R3.reuse, -R63 ;  /* 0x000000030c3c7223 */ /* 0x080fe2000001083f */
[----:B------:R-:W-:Y:S01]  /*4e30*/  FADD.FTZ R12, R178, R65 ;  /* 0x00000041b20c7221 */ /* 0x000fe20000010000 */
[-CC-:B------:R-:W-:Y:S01]  /*4e40*/  FFMA.FTZ R177, R114, R3.reuse, -R63.reuse ;  /* 0x0000000372b17223 */ /* 0x180fe2000001083f */
[-CC-:B------:R-:W-:Y:S01]  /*4e50*/  FFMA.FTZ R36, R115, R3.reuse, -R63.reuse ;  /* 0x0000000373247223 */ /* 0x180fe2000001083f */
[-CC-:B------:R-:W-:Y:S01]  /*4e60*/  FFMA.FTZ R179, R118, R3.reuse, -R63.reuse ;  /* 0x0000000376b37223 */ /* 0x180fe2000001083f */
[----:B------:R-:W-:Y:S01]  /*4e70*/  FADD.FTZ R65, R15, R12 ;  /* 0x0000000c0f417221 */ /* 0x000fe20000010000 */
[-CC-:B------:R-:W-:Y:S01]  /*4e80*/  FFMA.FTZ R181, R106, R3.reuse, -R63.reuse ;  /* 0x000000036ab57223 */ /* 0x180fe2000001083f */
[----:B------:R-:W-:Y:S01]  /*4e90*/  MUFU.EX2 R60, R60 ;  /* 0x0000003c003c7308 */ /* 0x000fe20000000800 */
        /* <DEDUP_REMOVED lines=24> */
[-C--:B------:R-:W-:Y:S01]  /*5020*/  FFMA.FTZ R195, R78, R3.reuse, -R63 ;  /* 0x000000034ec37223 */ /* 0x080fe2000001083f */
[----:B------:R-:W-:Y:S01]  /*5030*/  FADD.FTZ R58, R186, R67 ;  /* 0x00000043ba3a7221 */ /* 0x000fe20000010000 */
[-CC-:B------:R-:W-:Y:S01]  /*5040*/  FFMA.FTZ R74, R76, R3.reuse, -R63.reuse ;  /* 0x000000034c4a7223 */ /* 0x180fe2000001083f */
[-CC-:B------:R-:W-:Y:S01]  /*5050*/  FFMA.FTZ R197, R66, R3.reuse, -R63.reuse ;  /* 0x0000000342c57223 */ /* 0x180fe2000001083f */
[-CC-:B------:R-:W-:Y:S01]  /*5060*/  FFMA.FTZ R64, R64, R3.reuse, -R63.reuse ;  /* 0x0000000340407223 */ /* 0x180fe2000001083f */
[----:B------:R-:W-:Y:S01]  /*5070*/  FADD.FTZ R67, R33, R58 ;  /* 0x0000003a21437221 */ /* 0x000fe20000010000 */
[-C--:B------:R-:W-:Y:S01]  /*5080*/  FFMA.FTZ R199, R70, R3.reuse, -R63 ;  /* 0x0000000346c77223 */ /* 0x080fe2000001083f */
[----:B------:R-:W3:Y:S01]  /*5090*/  MUFU.EX2 R181, R181 ;  /* 0x000000b500b57308 */ /* 0x000ee20000000800 */
[----:B0-----:R-:W-:Y:S01]  /*50a0*/  FADD.FTZ R12, R177, R36 ;  /* 0x00000024b10c7221 */ /* 0x001fe20000010000 */
[----:B------:R-:W-:Y:S01]  /*50b0*/  FADD.FTZ R58, R188, R67 ;  /* 0x00000043bc3a7221 */ /* 0x000fe20000010000 */
[-CC-:B------:R-:W-:Y:S01]  /*50c0*/  FFMA.FTZ R66, R68, R3.reuse, -R63.reuse ;  /* 0x0000000344427223 */ /* 0x180fe2000001083f */
[-CC-:B------:R-:W-:Y:S01]  /*50d0*/  FFMA.FTZ R48, R48, R3.reuse, -R63.reuse ;  /* 0x0000000330307223 */ /* 0x180fe2000001083f */
[-CC-:B------:R-:W-:Y:S01]  /*50e0*/  FFMA.FTZ R203, R62, R3.reuse, -R63.reuse ;  /* 0x000000033ecb7223 */ /* 0x180fe2000001083f */
[----:B------:R-:W-:Y:S01]  /*50f0*/  FADD.FTZ R58, R35, R58 ;  /* 0x0000003a233a7221 */ /* 0x000fe20000010000 */
[-CC-:B------:R-:W-:Y:S01]  /*5100*/  FFMA.FTZ R52, R52, R3.reuse, -R63.reuse ;  /* 0x0000000334347223 */ /* 0x180fe2000001083f */
[----:B------:R-:W0:Y:S01]  /*5110*/  MUFU.EX2 R14, R14 ;  /* 0x0000000e000e7308 */ /* 0x000e220000000800 */
[----:B--2---:R-:W-:Y:S01]  /*5120*/  FADD.FTZ R65, R179, R12 ;  /* 0x0000000cb3417221 */ /* 0x004fe20000010000 */
[----:B------:R-:W-:Y:S01]  /*5130*/  FADD.FTZ R67, R41, R58 ;  /* 0x0000003a29437221 */ /* 0x000fe20000010000 */
[-CC-:B------:R-:W-:Y:S01]  /*5140*/  FFMA.FTZ R40, R40, R3.reuse, -R63.reuse ;  /* 0x0000000328287223 */ /* 0x180fe2000001083f */
[-C--:B------:R-:W-:Y:S01]  /*5150*/  FFMA.FTZ R207, R54, R3.reuse, -R63 ;  /* 0x0000000336cf7223 */ /* 0x080fe2000001083f */
[----:B------:R-:W-:Y:S01]  /*5160*/  FADD.FTZ R12, R60, R65 ;  /* 0x000000413c0c7221 */ /* 0x000fe20000010000 */
[----:B------:R-:W-:Y:S01]  /*5170*/  FADD.FTZ R58, R92, R67 ;  /* 0x000000435c3a7221 */ /* 0x000fe20000010000 */
[-CC-:B------:R-:W-:Y:S01]  /*5180*/  FFMA.FTZ R44, R44, R3.reuse, -R63.reuse ;  /* 0x000000032c2c7223 */ /* 0x180fe2000001083f */
[----:B------:R-:W2:Y:S01]  /*5190*/  MUFU.EX2 R183, R183 ;  /* 0x000000b700b77308 */ /* 0x000ea20000000800 */
[----:B---3--:R-:W-:Y:S01]  /*51a0*/  FADD.FTZ R65, R181, R12 ;  /* 0x0000000cb5417221 */ /* 0x008fe20000010000 */
[----:B------:R-:W-:Y:S01]  /*51b0*/  FADD.FTZ R67, R43, R58 ;  /* 0x0000003a2b437221 */ /* 0x000fe20000010000 */
[-CC-:B------:R-:W-:Y:S01]  /*51c0*/  FFMA.FTZ R42, R42, R3.reuse, -R63.reuse ;  /* 0x000000032a2a7223 */ /* 0x180fe2000001083f */
[-CC-:B------:R-:W-:Y:S01]  /*51d0*/  FFMA.FTZ R32, R32, R3.reuse, -R63.reuse ;  /* 0x0000000320207223 */ /* 0x180fe2000001083f */
[-C--:B------:R-:W-:Y:S01]  /*51e0*/  FFMA.FTZ R46, R46, R3.reuse, -R63 ;  /* 0x000000032e2e7223 */ /* 0x080fe2000001083f */
[----:B------:R-:W-:Y:S01]  /*51f0*/  FADD.FTZ R50, R96, R67 ;  /* 0x0000004360327221 */ /* 0x000fe20000010000 */
[-C--:B------:R-:W-:Y:S01]  /*5200*/  FFMA.FTZ R24, R24, R3.reuse, -R63 ;  /* 0x0000000318187223 */ /* 0x080fe2000001083f */
[----:B------:R-:W3:Y:S01]  /*5210*/  MUFU.EX2 R20, R20 ;  /* 0x0000001400147308 */ /* 0x000ee20000000800 */
[----:B0-----:R-:W-:Y:S01]  /*5220*/  FADD.FTZ R12, R14, R65 ;  /* 0x000000410e0c7221 */ /* 0x001fe20000010000 */
[----:B------:R-:W-:Y:S01]  /*5230*/  FADD.FTZ R67, R45, R50 ;  /* 0x000000322d437221 */ /* 0x000fe20000010000 */
[-CC-:B------:R-:W-:Y:S01]  /*5240*/  FFMA.FTZ R34, R34, R3.reuse, -R63.reuse ;  /* 0x0000000322227223 */ /* 0x180fe2000001083f */
[-CC-:B------:R-:W-:Y:S01]  /*5250*/  FFMA.FTZ R28, R28, R3.reuse, -R63.reuse ;  /* 0x000000031c1c7223 */ /* 0x180fe2000001083f */
[-C--:B------:R-:W-:Y:S01]  /*5260*/  FFMA.FTZ R38, R38, R3.reuse, -R63 ;  /* 0x0000000326267223 */ /* 0x080fe2000001083f */
[----:B------:R-:W-:Y:S01]  /*5270*/  FADD.FTZ R50, R100, R67 ;  /* 0x0000004364327221 */ /* 0x000fe20000010000 */
[-CC-:B------:R-:W-:Y:S01]  /*5280*/  FFMA.FTZ R112, R112, R3.reuse, -R63.reuse ;  /* 0x0000000370707223 */ /* 0x180fe2000001083f */
[----:B------:R-:W0:Y:S01]  /*5290*/  MUFU.EX2 R185, R185 ;  /* 0x000000b900b97308 */ /* 0x000e220000000800 */
[----:B--2---:R-:W-:Y:S01]  /*52a0*/  FADD.FTZ R65, R183, R12 ;  /* 0x0000000cb7417221 */ /* 0x004fe20000010000 */
[-CC-:B------:R-:W-:Y:S01]  /*52b0*/  FFMA.FTZ R26, R26, R3.reuse, -R63.reuse ;  /* 0x000000031a1a7223 */ /* 0x180fe2000001083f */
[-CC-:B------:R-:W-:Y:S01]  /*52c0*/  FFMA.FTZ R116, R116, R3.reuse, -R63.reuse ;  /* 0x0000000374747223 */ /* 0x180fe2000001083f */
[-CC-:B------:R-:W-:Y:S01]  /*52d0*/  FFMA.FTZ R30, R30, R3.reuse, -R63.reuse ;  /* 0x000000031e1e7223 */ /* 0x180fe2000001083f */
[----:B------:R-:W-:Y:S01]  /*52e0*/  FFMA.FTZ R56, R56, R3, -R63 ;  /* 0x0000000338387223 */ /* 0x000fe2000001083f */
[----:B------:R-:W-:Y:S01]  /*52f0*/  F2FP.F16.F32.PACK_AB R181, R14, R181 ;  /* 0x000000b50eb5723e */ /* 0x000fe200000000ff */
[----:B------:R-:W-:Y:S01]  /*5300*/  IMAD.MOV.U32 R78, RZ, RZ, R87 ;  /* 0x000000ffff4e7224 */ /* 0x000fe200078e0057 */
[----:B------:R-:W2:Y:S01]  /*5310*/  MUFU.EX2 R80, R80 ;  /* 0x0000005000507308 */ /* 0x000ea20000000800 */
[----:B---3--:R-:W-:Y:S01]  /*5320*/  FADD.FTZ R12, R20, R65 ;  /* 0x00000041140c7221 */ /* 0x008fe20000010000 */
[----:B------:R-:W-:Y:S01]  /*5330*/  F2FP.F16.F32.PACK_AB R182, R25, R182 ;  /* 0x000000b619b6723e */ /* 0x000fe200000000ff */
[--C-:B------:R-:W-:Y:S01]  /*5340*/  IMAD.MOV.U32 R76, RZ, RZ, R87.reuse ;  /* 0x000000ffff4c7224 */ /* 0x100fe200078e0057 */
[----:B------:R-:W-:Y:S01]  /*5350*/  F2FP.F16.F32.PACK_AB R184, R29, R184 ;  /* 0x000000b81db8723e */ /* 0x000fe200000000ff */
[--C-:B------:R-:W-:Y:S01]  /*5360*/  IMAD.MOV.U32 R70, RZ, RZ, R87.reuse ;  /* 0x000000ffff467224 */ /* 0x100fe200078e0057 */
[----:B------:R-:W-:Y:S01]  /*5370*/  F2FP.F16.F32.PACK_AB R186, R33, R186 ;  /* 0x000000ba21ba723e */ /* 0x000fe200000000ff */
[--C-:B------:R-:W-:Y:S01]  /*5380*/  IMAD.MOV.U32 R68, RZ, RZ, R87.reuse ;  /* 0x000000ffff447224 */ /* 0x100fe200078e0057 */
[----:B------:R-:W3:Y:S01]  /*5390*/  MUFU.EX2 R187, R187 ;  /* 0x000000bb00bb7308 */ /* 0x000ee20000000800 */
[----:B0-----:R-:W-:Y:S01]  /*53a0*/  FADD.FTZ R65, R185, R12 ;  /* 0x0000000cb9417221 */ /* 0x001fe20000010000 */
[----:B------:R-:W-:Y:S01]  /*53b0*/  F2FP.F16.F32.PACK_AB R188, R35, R188 ;  /* 0x000000bc23bc723e */ /* 0x000fe200000000ff */
[--C-:B------:R-:W-:Y:S01]  /*53c0*/  IMAD.MOV.U32 R67, RZ, RZ, R87.reuse ;  /* 0x000000ffff437224 */ /* 0x100fe200078e0057 */
[----:B------:R-:W-:Y:S01]  /*53d0*/  F2FP.F16.F32.PACK_AB R177, R36, R177 ;  /* 0x000000b124b1723e */ /* 0x000fe200000000ff */
[--C-:B------:R-:W-:Y:S01]  /*53e0*/  IMAD.MOV.U32 R62, RZ, RZ, R87.reuse ;  /* 0x000000ffff3e7224 */ /* 0x100fe200078e0057 */
[----:B------:R-:W-:Y:S01]  /*53f0*/  F2FP.F16.F32.PACK_AB R179, R60, R179 ;  /* 0x000000b33cb3723e */ /* 0x000fe200000000ff */
[----:B------:R-:W-:Y:S01]  /*5400*/  IMAD.MOV.U32 R60, RZ, RZ, R87 ;  /* 0x000000ffff3c7224 */ /* 0x000fe200078e0057 */
[----:B------:R-:W0:Y:S01]  /*5410*/  MUFU.EX2 R82, R82 ;  /* 0x0000005200527308 */ /* 0x000e220000000800 */
[C---:B--2---:R-:W-:Y:S01]  /*5420*/  FADD.FTZ R12, R80.reuse, R65 ;  /* 0x00000041500c7221 */ /* 0x044fe20000010000 */
[----:B------:R-:W-:Y:S01]  /*5430*/  F2FP.F16.F32.PACK_AB R185, R80, R185 ;  /* 0x000000b950b9723e */ /* 0x000fe200000000ff */
[--C-:B------:R-:W-:Y:S01]  /*5440*/  IMAD.MOV.U32 R80, RZ, RZ, R87.reuse ;  /* 0x000000ffff507224 */ /* 0x100fe200078e0057 */
[----:B------:R-:W-:Y:S01]  /*5450*/  F2FP.F16.F32.PACK_AB R178, R15, R178 ;  /* 0x000000b20fb2723e */ /* 0x000fe200000000ff */
[--C-:B------:R-:W-:Y:S01]  /*5460*/  IMAD.MOV.U32 R58, RZ, RZ, R87.reuse ;  /* 0x000000ffff3a7224 */ /* 0x100fe200078e0057 */
[----:B------:R-:W-:Y:S01]  /*5470*/  F2FP.F16.F32.PACK_AB R180, R21, R180 ;  /* 0x000000b415b4723e */ /* 0x000fe200000000ff */
[--C-:B------:R-:W-:Y:S01]  /*5480*/  IMAD.MOV.U32 R54, RZ, RZ, R87.reuse ;  /* 0x000000ffff367224 */ /* 0x100fe200078e0057 */
[----:B------:R-:W1:Y:S01]  /*5490*/  MUFU.EX2 R189, R189 ;  /* 0x000000bd00bd7308 */ /* 0x000e620000000800 */
[----:B---3--:R-:W-:Y:S01]  /*54a0*/  FADD.FTZ R65, R187, R12 ;  /* 0x0000000cbb417221 */ /* 0x008fe20000010000 */
[----:B------:R-:W-:Y:S01]  /*54b0*/  F2FP.F16.F32.PACK_AB R183, R20, R183 ;  /* 0x000000b714b7723e */ /* 0x000fe200000000ff */
[----:B------:R-:W-:-:S02]  /*54c0*/  IMAD.MOV.U32 R45, RZ, RZ, R87 ;  /* 0x000000ffff2d7224 */ /* 0x000fc400078e0057 */
[--C-:B------:R-:W-:Y:S02]  /*54d0*/  IMAD.MOV.U32 R43, RZ, RZ, R87.reuse ;  /* 0x000000ffff2b7224 */ /* 0x100fe400078e0057 */
[----:B------:R-:W-:Y:S01]  /*54e0*/  IMAD.MOV.U32 R41, RZ, RZ, R87 ;  /* 0x000000ffff297224 */ /* 0x000fe200078e0057 */
[----:B------:R-:W2:Y:S01]  /*54f0*/  MUFU.EX2 R84, R84 ;  /* 0x0000005400547308 */ /* 0x000ea20000000800 */
[C---:B0-----:R-:W-:Y:S01]  /*5500*/  FADD.FTZ R12, R82.reuse, R65 ;  /* 0x00000041520c7221 */ /* 0x041fe20000010000 */
[----:B------:R-:W-:Y:S01]  /*5510*/  FADD.FTZ R65, R47, R50 ;  /* 0x000000322f417221 */ /* 0x000fe20000010000 */
[----:B------:R-:W-:Y:S01]  /*5520*/  F2FP.F16.F32.PACK_AB R187, R82, R187 ;  /* 0x000000bb52bb723e */ /* 0x000fe200000000ff */
[----:B------:R-:W-:Y:S02]  /*5530*/  IMAD.MOV.U32 R82, RZ, RZ, R87 ;  /* 0x000000ffff527224 */ /* 0x000fe400078e0057 */
[----:B------:R-:W-:Y:S01]  /*5540*/  FADD.FTZ R50, R104, R65 ;  /* 0x0000004168327221 */ /* 0x000fe20000010000 */
[--C-:B------:R-:W-:Y:S01]  /*5550*/  IMAD.MOV.U32 R36, RZ, RZ, R87.reuse ;  /* 0x000000ffff247224 */ /* 0x100fe200078e0057 */
[----:B------:R-:W0:Y:S01]  /*5560*/  MUFU.EX2 R191, R191 ;  /* 0x000000bf00bf7308 */ /* 0x000e220000000800 */
[----:B-1----:R-:W-:Y:S01]  /*5570*/  FADD.FTZ R11, R189, R12 ;  /* 0x0000000cbd0b7221 */ /* 0x002fe20000010000 */
[----:B------:R-:W-:Y:S01]  /*5580*/  FADD.FTZ R65, R49, R50 ;  /* 0x0000003231417221 */ /* 0x000fe20000010000 */
[----:B------:R-:W-:-:S02]  /*5590*/  IMAD.MOV.U32 R49, RZ, RZ, R87 ;  /* 0x000000ffff317224 */ /* 0x000fc400078e0057 */
[----:B------:R-:W-:Y:S02]  /*55a0*/  IMAD.MOV.U32 R35, RZ, RZ, R87 ;  /* 0x000000ffff237224 */ /* 0x000fe400078e0057 */
[----:B------:R-:W-:Y:S01]  /*55b0*/  FADD.FTZ R65, R108, R65 ;  /* 0x000000416c417221 */ /* 0x000fe20000010000 */
[----:B------:R-:W-:Y:S01]  /*55c0*/  IMAD.MOV.U32 R33, RZ, RZ, R87 ;  /* 0x000000ffff217224 */ /* 0x000fe200078e0057 */
[----:B------:R-:W1:Y:S01]  /*55d0*/  MUFU.EX2 R86, R86 ;  /* 0x0000005600567308 */ /* 0x000e620000000800 */
[----:B--2---:R-:W-:Y:S01]  /*55e0*/  FADD.FTZ R12, R84, R11 ;  /* 0x0000000b540c7221 */ /* 0x004fe20000010000 */
[----:B------:R-:W-:Y:S01]  /*55f0*/  FADD.FTZ R50, R200, R65 ;  /* 0x00000041c8327221 */ /* 0x000fe20000010000 */
[C---:B------:R-:W-:Y:S01]  /*5600*/  F2FP.F16.F32.PACK_AB R200, R51.reuse, R200 ;  /* 0x000000c833c8723e */ /* 0x040fe200000000ff */
[--C-:B------:R-:W-:Y:S01]  /*5610*/  IMAD.MOV.U32 R29, RZ, RZ, R87.reuse ;  /* 0x000000ffff1d7224 */ /* 0x100fe200078e0057 */
[----:B------:R-:W-:Y:S01]  /*5620*/  F2FP.F16.F32.PACK_AB R189, R84, R189 ;  /* 0x000000bd54bd723e */ /* 0x000fe200000000ff */
[----:B------:R-:W-:Y:S01]  /*5630*/  FADD.FTZ R65, R51, R50 ;  /* 0x0000003233417221 */ /* 0x000fe20000010000 */
[----:B------:R-:W-:Y:S01]  /*5640*/  IMAD.MOV.U32 R84, RZ, RZ, R87 ;  /* 0x000000ffff547224 */ /* 0x000fe200078e0057 */
[----:B------:R-:W2:Y:S01]  /*5650*/  MUFU.EX2 R193, R193 ;  /* 0x000000c100c17308 */ /* 0x000ea20000000800 */
[----:B0-----:R-:W-:Y:S01]  /*5660*/  FADD.FTZ R11, R191, R12 ;  /* 0x0000000cbf0b7221 */ /* 0x001fe20000010000 */
[----:B------:R-:W-:Y:S01]  /*5670*/  FADD.FTZ R50, R202, R65 ;  /* 0x00000041ca327221 */ /* 0x000fe20000010000 */
[----:B------:R-:W-:Y:S01]  /*5680*/  F2FP.F16.F32.PACK_AB R202, R39, R202 ;  /* 0x000000ca27ca723e */ /* 0x000fe200000000ff */
[----:B------:R-:W-:-:S02]  /*5690*/  IMAD.MOV.U32 R51, RZ, RZ, R87 ;  /* 0x000000ffff337224 */ /* 0x000fc400078e0057 */
[----:B------:R-:W-:Y:S01]  /*56a0*/  FADD.FTZ R65, R39, R50 ;  /* 0x0000003227417221 */ /* 0x000fe20000010000 */
[----:B------:R-:W-:Y:S01]  /*56b0*/  IMAD.MOV.U32 R39, RZ, RZ, R87 ;  /* 0x000000ffff277224 */ /* 0x000fe200078e0057 */
[----:B------:R-:W0:Y:S01]  /*56c0*/  MUFU.EX2 R72, R72 ;  /* 0x0000004800487308 */ /* 0x000e220000000800 */
[----:B-1----:R-:W-:Y:S01]  /*56d0*/  FADD.FTZ R12, R86, R11 ;  /* 0x0000000b560c7221 */ /* 0x002fe20000010000 */
[----:B------:R-:W-:Y:S01]  /*56e0*/  FADD.FTZ R50, R204, R65 ;  /* 0x00000041cc327221 */ /* 0x000fe20000010000 */
[----:B------:R-:W-:Y:S01]  /*56f0*/  F2FP.F16.F32.PACK_AB R191, R86, R191 ;  /* 0x000000bf56bf723e */ /* 0x000fe200000000ff */
[--C-:B------:R-:W-:Y:S02]  /*5700*/  IMAD.MOV.U32 R86, RZ, RZ, R87.reuse ;  /* 0x000000ffff567224 */ /* 0x100fe400078e0057 */
[--C-:B------:R-:W-:Y:S02]  /*5710*/  IMAD.MOV.U32 R65, RZ, RZ, R87.reuse ;  /* 0x000000ffff417224 */ /* 0x100fe400078e0057 */
[----:B------:R-:W1:Y:S01]  /*5720*/  MUFU.EX2 R195, R195 ;  /* 0x000000c300c37308 */ /* 0x000e620000000800 */
[----:B--2---:R-:W-:Y:S01]  /*5730*/  FADD.FTZ R11, R193, R12 ;  /* 0x0000000cc10b7221 */ /* 0x004fe20000010000 */
[----:B------:R-:W-:-:S06]  /*5740*/  IMAD.MOV.U32 R25, RZ, RZ, R87 ;  /* 0x000000ffff197224 */ /* 0x000fcc00078e0057 */
        /* <DEDUP_REMOVED lines=12> */
[----:B------:R-:W0:Y:S01]  /*5810*/  MUFU.EX2 R199, R199 ;  /* 0x000000c700c77308 */ /* 0x000e220000000800 */
[C---:B-1----:R-:W-:Y:S01]  /*5820*/  FADD.FTZ R12, R64.reuse, R11 ;  /* 0x0000000b400c7221 */ /* 0x042fe20000010000 */
[----:B------:R-:W-:Y:S01]  /*5830*/  F2FP.F16.F32.PACK_AB R197, R64, R197 ;  /* 0x000000c540c5723e */ /* 0x000fe200000000ff */
[----:B------:R-:W-:-:S05]  /*5840*/  IMAD.MOV.U32 R64, RZ, RZ, R87 ;  /* 0x000000ffff407224 */ /* 0x000fca00078e0057 */
[----:B------:R-:W-:Y:S01]  /*5850*/  MUFU.EX2 R206, R206 ;  /* 0x000000ce00ce7308 */ /* 0x000fe20000000800 */
[C---:B--2---:R-:W-:Y:S01]  /*5860*/  FADD.FTZ R63, R27.reuse, R50 ;  /* 0x000000321b3f7221 */ /* 0x044fe20000010000 */
[----:B------:R-:W-:Y:S01]  /*5870*/  F2FP.F16.F32.PACK_AB R204, R27, R204 ;  /* 0x000000cc1bcc723e */ /* 0x000fe200000000ff */
[--C-:B------:R-:W-:Y:S02]  /*5880*/  IMAD.MOV.U32 R50, RZ, RZ, R87.reuse ;  /* 0x000000ffff327224 */ /* 0x100fe400078e0057 */
[----:B------:R-:W-:-:S03]  /*5890*/  IMAD.MOV.U32 R27, RZ, RZ, R87 ;  /* 0x000000ffff1b7224 */ /* 0x000fc600078e0057 */
[----:B------:R-:W1:Y:S01]  /*58a0*/  MUFU.EX2 R66, R66 ;  /* 0x0000004200427308 */ /* 0x000e620000000800 */
[----:B0-----:R-:W-:-:S07]  /*58b0*/  FADD.FTZ R11, R199, R12 ;  /* 0x0000000cc70b7221 */ /* 0x001fce0000010000 */
[----:B------:R-:W-:Y:S08]  /*58c0*/  MUFU.EX2 R31, R31 ;  /* 0x0000001f001f7308 */ /* 0x000ff00000000800 */
[----:B------:R-:W0:Y:S01]  /*58d0*/  MUFU.EX2 R201, R201 ;  /* 0x000000c900c97308 */ /* 0x000e220000000800 */
[C---:B-1----:R-:W-:Y:S01]  /*58e0*/  FADD.FTZ R12, R66.reuse, R11 ;  /* 0x0000000b420c7221 */ /* 0x042fe20000010000 */
[----:B------:R-:W-:Y:S01]  /*58f0*/  F2FP.F16.F32.PACK_AB R199, R66, R199 ;  /* 0x000000c742c7723e */ /* 0x000fe200000000ff */
[----:B------:R-:W-:-:S05]  /*5900*/  IMAD.MOV.U32 R66, RZ, RZ, R87 ;  /* 0x000000ffff427224 */ /* 0x000fca00078e0057 */
[----:B------:R-:W-:Y:S08]  /*5910*/  MUFU.EX2 R208, R208 ;  /* 0x000000d000d07308 */ /* 0x000ff00000000800 */
        /* <DEDUP_REMOVED lines=8> */
[----:B------:R1:W-:Y:S01]  /*59a0*/  MUFU.EX2 R209, R32 ;  /* 0x0000002000d17308 */ /* 0x0003e20000000800 */
[----:B0-----:R-:W-:-:S07]  /*59b0*/  FADD.FTZ R11, R203, R12 ;  /* 0x0000000ccb0b7221 */ /* 0x001fce0000010000 */
[----:B------:R-:W0:Y:S01]  /*59c0*/  MUFU.EX2 R52, R52 ;  /* 0x0000003400347308 */ /* 0x000e220000000800 */
[----:B-1----:R-:W-:Y:S01]  /*59d0*/  FADD.FTZ R32, R206, R63 ;  /* 0x0000003fce207221 */ /* 0x002fe20000010000 */
[C---:B------:R-:W-:Y:S01]  /*59e0*/  F2FP.F16.F32.PACK_AB R206, R31.reuse, R206 ;  /* 0x000000ce1fce723e */ /* 0x040fe200000000ff */
[--C-:B------:R-:W-:Y:S02]  /*59f0*/  IMAD.MOV.U32 R63, RZ, RZ, R87.reuse ;  /* 0x000000ffff3f7224 */ /* 0x100fe400078e0057 */
[----:B------:R-:W-:Y:S01]  /*5a00*/  FADD.FTZ R13, R31, R32 ;  /* 0x000000201f0d7221 */ /* 0x000fe20000010000 */
[----:B------:R-:W-:Y:S02]  /*5a10*/  IMAD.MOV.U32 R31, RZ, RZ, R87 ;  /* 0x000000ffff1f7224 */ /* 0x000fe400078e0057 */
[----:B------:R-:W-:Y:S01]  /*5a20*/  MUFU.EX2 R55, R55 ;  /* 0x0000003700377308 */ /* 0x000fe20000000800 */
[----:B------:R-:W-:Y:S01]  /*5a30*/  FADD.FTZ R32, R208, R13 ;  /* 0x0000000dd0207221 */ /* 0x000fe20000010000 */
[----:B------:R-:W-:-:S03]  /*5a40*/  F2FP.F16.F32.PACK_AB R208, R53, R208 ;  /* 0x000000d035d0723e */ /* 0x000fc600000000ff */
[----:B------:R-:W-:Y:S01]  /*5a50*/  FADD.FTZ R13, R53, R32 ;  /* 0x00000020350d7221 */ /* 0x000fe20000010000 */
[----:B------:R-:W-:Y:S02]  /*5a60*/  IMAD.MOV.U32 R53, RZ, RZ, R87 ;  /* 0x000000ffff357224 */ /* 0x000fe400078e0057 */
[----:B------:R-:W1:Y:S01]  /*5a70*/  MUFU.EX2 R205, R205 ;  /* 0x000000cd00cd7308 */ /* 0x000e620000000800 */
[C---:B0-----:R-:W-:Y:S01]  /*5a80*/  FADD.FTZ R12, R52.reuse, R11 ;  /* 0x0000000b340c7221 */ /* 0x041fe20000010000 */
[----:B------:R-:W-:Y:S01]  /*5a90*/  F2FP.F16.F32.PACK_AB R203, R52, R203 ;  /* 0x000000cb34cb723e */ /* 0x000fe200000000ff */
[--C-:B------:R-:W-:Y:S02]  /*5aa0*/  IMAD.MOV.U32 R52, RZ, RZ, R87.reuse ;  /* 0x000000ffff347224 */ /* 0x100fe400078e0057 */
[----:B------:R-:W-:-:S03]  /*5ab0*/  IMAD.MOV.U32 R32, RZ, RZ, R87 ;  /* 0x000000ffff207224 */ /* 0x000fc600078e0057 */
[----:B------:R-:W-:Y:S08]  /*5ac0*/  MUFU.EX2 R212, R212 ;  /* 0x000000d400d47308 */ /* 0x000ff00000000800 */
[----:B------:R-:W0:Y:S01]  /*5ad0*/  MUFU.EX2 R40, R40 ;  /* 0x0000002800287308 */ /* 0x000e220000000800 */
[----:B-1----:R-:W-:-:S07]  /*5ae0*/  FADD.FTZ R11, R205, R12 ;  /* 0x0000000ccd0b7221 */ /* 0x002fce0000010000 */
[----:B------:R-:W-:Y:S08]  /*5af0*/  MUFU.EX2 R57, R57 ;  /* 0x0000003900397308 */ /* 0x000ff00000000800 */
[----:B------:R-:W1:Y:S01]  /*5b00*/  MUFU.EX2 R207, R207 ;  /* 0x000000cf00cf7308 */ /* 0x000e620000000800 */
[C---:B0-----:R-:W-:Y:S01]  /*5b10*/  FADD.FTZ R12, R40.reuse, R11 ;  /* 0x0000000b280c7221 */ /* 0x041fe20000010000 */
[----:B------:R-:W-:Y:S01]  /*5b20*/  F2FP.F16.F32.PACK_AB R205, R40, R205 ;  /* 0x000000cd28cd723e */ /* 0x000fe200000000ff */
[----:B------:R-:W-:-:S05]  /*5b30*/  IMAD.MOV.U32 R40, RZ, RZ, R87 ;  /* 0x000000ffff287224 */ /* 0x000fca00078e0057 */
[----:B------:R-:W0:Y:S08]  /*5b40*/  MUFU.EX2 R214, R214 ;  /* 0x000000d600d67308 */ /* 0x000e300000000800 */
[----:B------:R2:W-:Y:S01]  /*5b50*/  MUFU.EX2 R211, R24 ;  /* 0x0000001800d37308 */ /* 0x0005e20000000800 */
[----:B-1----:R-:W-:-:S07]  /*5b60*/  FADD.FTZ R11, R207, R12 ;  /* 0x0000000ccf0b7221 */ /* 0x002fce0000010000 */
[----:B------:R-:W1:Y:S01]  /*5b70*/  MUFU.EX2 R44, R44 ;  /* 0x0000002c002c7308 */ /* 0x000e620000000800 */
[----:B--2---:R-:W-:Y:S01]  /*5b80*/  FADD.FTZ R24, R210, R13 ;  /* 0x0000000dd2187221 */ /* 0x004fe20000010000 */
[----:B------:R-:W-:-:S03]  /*5b90*/  F2FP.F16.F32.PACK_AB R210, R55, R210 ;  /* 0x000000d237d2723e */ /* 0x000fc600000000ff */
[----:B------:R-:W-:Y:S01]  /*5ba0*/  FADD.FTZ R13, R55, R24 ;  /* 0x00000018370d7221 */ /* 0x000fe20000010000 */
[----:B------:R-:W-:Y:S02]  /*5bb0*/  IMAD.MOV.U32 R55, RZ, RZ, R87 ;  /* 0x000000ffff377224 */ /* 0x000fe400078e0057 */
[----:B------:R-:W2:Y:S01]  /*5bc0*/  MUFU.EX2 R59, R59 ;  /* 0x0000003b003b7308 */ /* 0x000ea20000000800 */
[----:B------:R-:W-:Y:S01]  /*5bd0*/  FADD.FTZ R24, R212, R13 ;  /* 0x0000000dd4187221 */ /* 0x000fe20000010000 */
[----:B------:R-:W-:-:S03]  /*5be0*/  F2FP.F16.F32.PACK_AB R212, R57, R212 ;  /* 0x000000d439d4723e */ /* 0x000fc600000000ff */
[----:B------:R-:W-:Y:S01]  /*5bf0*/  FADD.FTZ R13, R57, R24 ;  /* 0x00000018390d7221 */ /* 0x000fe20000010000 */
[----:B------:R-:W-:Y:S02]  /*5c00*/  IMAD.MOV.U32 R57, RZ, RZ, R87 ;  /* 0x000000ffff397224 */ /* 0x000fe400078e0057 */
[----:B------:R-:W3:Y:S01]  /*5c10*/  MUFU.EX2 R42, R42 ;  /* 0x0000002a002a7308 */ /* 0x000ee20000000800 */
[----:B0-----:R-:W-:Y:S01]  /*5c20*/  FADD.FTZ R12, R214, R13 ;  /* 0x0000000dd60c7221 */ /* 0x001fe20000010000 */
[C---:B-1----:R-:W-:Y:S01]  /*5c30*/  FADD.FTZ R11, R44.reuse, R11 ;  /* 0x0000000b2c0b7221 */ /* 0x042fe20000010000 */
[----:B------:R-:W-:Y:S01]  /*5c40*/  F2FP.F16.F32.PACK_AB R207, R44, R207 ;  /* 0x000000cf2ccf723e */ /* 0x000fe200000000ff */
[----:B------:R-:W-:-:S04]  /*5c50*/  IMAD.MOV.U32 R44, RZ, RZ, R87 ;  /* 0x000000ffff2c7224 */ /* 0x000fc800078e0057 */
[----:B------:R-:W0:Y:S01]  /*5c60*/  MUFU.EX2 R216, R216 ;  /* 0x000000d800d87308 */ /* 0x000e220000000800 */
[C---:B--2---:R-:W-:Y:S01]  /*5c70*/  FADD.FTZ R13, R59.reuse, R12 ;  /* 0x0000000c3b0d7221 */ /* 0x044fe20000010000 */
[----:B------:R-:W-:Y:S01]  /*5c80*/  F2FP.F16.F32.PACK_AB R214, R59, R214 ;  /* 0x000000d63bd6723e */ /* 0x000fe200000000ff */
[----:B------:R-:W-:-:S05]  /*5c90*/  IMAD.MOV.U32 R59, RZ, RZ, R87 ;  /* 0x000000ffff3b7224 */ /* 0x000fca00078e0057 */
[----:B------:R1:W2:Y:S01]  /*5ca0*/  MUFU.EX2 R61, R196 ;  /* 0x000000c4003d7308 */ /* 0x0002a20000000800 */
[----:B---3--:R-:W-:-:S04]  /*5cb0*/  FADD.FTZ R12, R42, R11 ;  /* 0x0000000b2a0c7221 */ /* 0x008fc80000010000 */
[C---:B------:R-:W-:Y:S01]  /*5cc0*/  FADD.FTZ R11, R209.reuse, R12 ;  /* 0x0000000cd10b7221 */ /* 0x040fe20000010000 */
[----:B------:R-:W-:Y:S01]  /*5cd0*/  F2FP.F16.F32.PACK_AB R209, R209, R42 ;  /* 0x0000002ad1d1723e */ /* 0x000fe200000000ff */
[----:B------:R-:W-:Y:S01]  /*5ce0*/  IMAD.MOV.U32 R42, RZ, RZ, R87 ;  /* 0x000000ffff2a7224 */ /* 0x000fe200078e0057 */
[----:B------:R-:W3:Y:S01]  /*5cf0*/  MUFU.EX2 R46, R46 ;  /* 0x0000002e002e7308 */ /* 0x000ee20000000800 */
[----:B0-----:R-:W-:Y:S01]  /*5d00*/  FADD.FTZ R24, R216, R13 ;  /* 0x0000000dd8187221 */ /* 0x001fe20000010000 */
[----:B-1----:R-:W-:Y:S01]  /*5d10*/  F2FP.F16.F32.PACK_AB R196, R104, R47 ;  /* 0x0000002f68c4723e */ /* 0x002fe200000000ff */
[----:B------:R-:W-:-:S05]  /*5d20*/  IMAD.MOV.U32 R47, RZ, RZ, R87 ;  /* 0x000000ffff2f7224 */ /* 0x000fca00078e0057 */
[----:B------:R-:W0:Y:S01]  /*5d30*/  MUFU.EX2 R218, R218 ;  /* 0x000000da00da7308 */ /* 0x000e220000000800 */
[C---:B--2---:R-:W-:Y:S01]  /*5d40*/  FADD.FTZ R13, R61.reuse, R24 ;  /* 0x000000183d0d7221 */ /* 0x044fe20000010000 */
[----:B------:R-:W-:Y:S01]  /*5d50*/  F2FP.F16.F32.PACK_AB R216, R61, R216 ;  /* 0x000000d83dd8723e */ /* 0x000fe200000000ff */
[----:B------:R-:W-:-:S05]  /*5d60*/  IMAD.MOV.U32 R61, RZ, RZ, R87 ;  /* 0x000000ffff3d7224 */ /* 0x000fca00078e0057 */
[----:B------:R-:W1:Y:S01]  /*5d70*/  MUFU.EX2 R37, R37 ;  /* 0x0000002500257308 */ /* 0x000e620000000800 */
[----:B---3--:R-:W-:-:S04]  /*5d80*/  FADD.FTZ R12, R46, R11 ;  /* 0x0000000b2e0c7221 */ /* 0x008fc80000010000 */
[C---:B------:R-:W-:Y:S01]  /*5d90*/  FADD.FTZ R11, R211.reuse, R12 ;  /* 0x0000000cd30b7221 */ /* 0x040fe20000010000 */
[----:B------:R-:W-:Y:S01]  /*5da0*/  F2FP.F16.F32.PACK_AB R211, R211, R46 ;  /* 0x0000002ed3d3723e */ /* 0x000fe200000000ff */
[----:B------:R-:W-:Y:S01]  /*5db0*/  IMAD.MOV.U32 R46, RZ, RZ, R87 ;  /* 0x000000ffff2e7224 */ /* 0x000fe200078e0057 */
[----:B------:R-:W2:Y:S01]  /*5dc0*/  MUFU.EX2 R34, R34 ;  /* 0x0000002200227308 */ /* 0x000ea20000000800 */
[----:B0-----:R-:W-:-:S07]  /*5dd0*/  FADD.FTZ R24, R218, R13 ;  /* 0x0000000dda187221 */ /* 0x001fce0000010000 */
[----:B------:R0:W3:Y:S01]  /*5de0*/  MUFU.EX2 R213, R28 ;  /* 0x0000001c00d57308 */ /* 0x0000e20000000800 */
[C---:B-1----:R-:W-:Y:S01]  /*5df0*/  FADD.FTZ R12, R37.reuse, R24 ;  /* 0x00000018250c7221 */ /* 0x042fe20000010000 */
[----:B------:R-:W-:Y:S01]  /*5e00*/  F2FP.F16.F32.PACK_AB R218, R37, R218 ;  /* 0x000000da25da723e */ /* 0x000fe200000000ff */
[----:B------:R-:W-:-:S05]  /*5e10*/  IMAD.MOV.U32 R37, RZ, RZ, R87 ;  /* 0x000000ffff257224 */ /* 0x000fca00078e0057 */
[----:B------:R-:W1:Y:S01]  /*5e20*/  MUFU.EX2 R38, R38 ;  /* 0x0000002600267308 */ /* 0x000e620000000800 */
[----:B--2---:R-:W-:Y:S01]  /*5e30*/  FADD.FTZ R24, R34, R11 ;  /* 0x0000000b22187221 */ /* 0x004fe20000010000 */
[----:B0-----:R-:W-:-:S06]  /*5e40*/  IMAD.MOV.U32 R28, RZ, RZ, R87 ;  /* 0x000000ffff1c7224 */ /* 0x001fcc00078e0057 */
[----:B------:R-:W0:Y:S01]  /*5e50*/  MUFU.EX2 R215, R112 ;  /* 0x0000007000d77308 */ /* 0x000e220000000800 */
[C---:B---3--:R-:W-:Y:S01]  /*5e60*/  FADD.FTZ R11, R213.reuse, R24 ;  /* 0x00000018d50b7221 */ /* 0x048fe20000010000 */
[----:B------:R-:W-:Y:S01]  /*5e70*/  F2FP.F16.F32.PACK_AB R213, R213, R34 ;  /* 0x00000022d5d5723e */ /* 0x000fe200000000ff */
[--C-:B------:R-:W-:Y:S02]  /*5e80*/  IMAD.MOV.U32 R34, RZ, RZ, R87.reuse ;  /* 0x000000ffff227224 */ /* 0x100fe400078e0057 */
[----:B------:R-:W-:-:S03]  /*5e90*/  IMAD.MOV.U32 R24, RZ, RZ, R87 ;  /* 0x000000ffff187224 */ /* 0x000fc600078e0057 */
[----:B------:R-:W2:Y:S01]  /*5ea0*/  MUFU.EX2 R26, R26 ;  /* 0x0000001a001a7308 */ /* 0x000ea20000000800 */
[----:B-1----:R-:W-:-:S07]  /*5eb0*/  FADD.FTZ R14, R38, R11 ;  /* 0x0000000b260e7221 */ /* 0x002fce0000010000 */
[----:B------:R-:W1:Y:S01]  /*5ec0*/  MUFU.EX2 R217, R116 ;  /* 0x0000007400d97308 */ /* 0x000e620000000800 */
[C---:B0-----:R-:W-:Y:S01]  /*5ed0*/  FADD.FTZ R11, R215.reuse, R14 ;  /* 0x0000000ed70b7221 */ /* 0x041fe20000010000 */
[----:B------:R-:W-:Y:S01]  /*5ee0*/  F2FP.F16.F32.PACK_AB R215, R215, R38 ;  /* 0x00000026d7d7723e */ /* 0x000fe200000000ff */
[----:B------:R-:W-:-:S05]  /*5ef0*/  IMAD.MOV.U32 R38, RZ, RZ, R87 ;  /* 0x000000ffff267224 */ /* 0x000fca00078e0057 */
[----:B------:R-:W0:Y:S01]  /*5f00*/  MUFU.EX2 R30, R30 ;  /* 0x0000001e001e7308 */ /* 0x000e220000000800 */
[----:B--2---:R-:W-:-:S07]  /*5f10*/  FADD.FTZ R14, R26, R11 ;  /* 0x0000000b1a0e7221 */ /* 0x004fce0000010000 */
[----:B------:R2:W3:Y:S01]  /*5f20*/  MUFU.EX2 R219, R56 ;  /* 0x0000003800db7308 */ /* 0x0004e20000000800 */
[C---:B-1----:R-:W-:Y:S01]  /*5f30*/  FADD.FTZ R11, R217.reuse, R14 ;  /* 0x0000000ed90b7221 */ /* 0x042fe20000010000 */
[----:B------:R-:W-:Y:S01]  /*5f40*/  F2FP.F16.F32.PACK_AB R217, R217, R26 ;  /* 0x0000001ad9d9723e */ /* 0x000fe200000000ff */
[----:B------:R-:W-:Y:S02]  /*5f50*/  IMAD.MOV.U32 R26, RZ, RZ, R87 ;  /* 0x000000ffff1a7224 */ /* 0x000fe400078e0057 */
[----:B0-----:R-:W-:Y:S01]  /*5f60*/  FADD.FTZ R14, R30, R11 ;  /* 0x0000000b1e0e7221 */ /* 0x001fe20000010000 */
[----:B--2---:R-:W-:-:S03]  /*5f70*/  IMAD.MOV.U32 R56, RZ, RZ, R87 ;  /* 0x000000ffff387224 */ /* 0x004fc600078e0057 */
[C---:B---3--:R-:W-:Y:S01]  /*5f80*/  FADD.FTZ R11, R219.reuse, R14 ;  /* 0x0000000edb0b7221 */ /* 0x048fe20000010000 */
[----:B------:R-:W-:Y:S01]  /*5f90*/  F2FP.F16.F32.PACK_AB R219, R219, R30 ;  /* 0x0000001edbdb723e */ /* 0x000fe200000000ff */
        /* <DEDUP_REMOVED lines=38> */
[----:B------:R-:W-:Y:S01]  /*6200*/  IMAD.U32 R20, RZ, RZ, UR6 ;  /* 0x00000006ff147e24 */ /* 0x000fe2000f8e00ff */
[----:B------:R-:W-:-:S06]  /*6210*/  UMOV UR7, UR60 ;  /* 0x0000003c00077c82 */ /* 0x000fcc0008000000 */
.L_x_6711:
[----:B------:R-:W-:Y:S01]  /*6220*/  R2UR UR11, R16 ;  /* 0x00000000100b72ca */ /* 0x000fe200000e0000 */
[----:B------:R-:W-:Y:S01]  /*6230*/  UIADD3 UR60, UR7, 0x1, URZ ;  /* 0x00000001073c7890 */ /* 0x000fe2000fffe03f */
[----:B------:R-:W-:-:S03]  /*6240*/  R2UR UR10, R20 ;  /* 0x00000000140a72ca */ /* 0x000fc600000e0000 */
[----:B------:R-:W-:-:S04]  /*6250*/  UISETP.NE.AND UP0, UPT, UR60, 0x2, UPT ;  /* 0x000000023c00788c */ /* 0x000fc8000bf05270 */
[----:B------:R-:W-:Y:S02]  /*6260*/  USEL UR6, URZ, 0x1, UP0 ;  /* 0x000000013f067887 */ /* 0x000fe40008000000 */
[----:B------:R-:W-:Y:S02]  /*6270*/  USEL UR60, UR60, URZ, UP0 ;  /* 0x0000003f3c3c7287 */ /* 0x000fe40008000000 */
[----:B------:R-:W-:Y:S02]  /*6280*/  ISETP.NE.AND P3, PT, RZ, UR11, PT ;  /* 0x0000000bff007c0c */ /* 0x000fe4000bf65270 */
[----:B------:R-:W-:-:S06]  /*6290*/  ULOP3.LUT UR6, UR10, UR6, URZ, 0x3c, !UPT ;  /* 0x000000060a067292 */ /* 0x000fcc000f8e3c3f */
[----:B------:R-:W-:-:S05]  /*62a0*/  IMAD.U32 R2, RZ, RZ, UR6 ;  /* 0x00000006ff027e24 */ /* 0x000fca000f8e00ff */
[----:B------:R-:W-:Y:S05]  /*62b0*/  @P3 BRA `(.L_x_6703) ;  /* 0x0000000000303947 */ /* 0x000fea0003800000 */
[----:B------:R-:W-:Y:S05]  /*62c0*/  @!P0 BRA `(.L_x_6704) ;  /* 0x0000000000048947 */ /* 0x000fea0003800000 */
[----:B------:R-:W-:Y:S01]  /*62d0*/  BPT.TRAP 0x1 ;  /* 0x000000040000795c */ /* 0x000fe20000300000 */
.L_x_6704:
[----:B------:R-:W-:Y:S01]  /*62e0*/  R2UR UR10, R2 ;  /* 0x00000000020a72ca */ /* 0x000fe200000e0000 */
[----:B------:R-:W-:-:S12]  /*62f0*/  ULEA UR6, UR60, UR61, 0x3 ;  /* 0x0000003d3c067291 */ /* 0x000fd8000f8e183f */
[----:B------:R-:W-:-:S05]  /*6300*/  IMAD.U32 R3, RZ, RZ, UR10 ;  /* 0x0000000aff037e24 */ /* 0x000fca000f8e00ff */
[----:B------:R-:W-:-:S04]  /*6310*/  SHF.L.U32 R3, R3, 0x1f, RZ ;  /* 0x0000001f03037819 */ /* 0x000fc800000006ff */
[----:B------:R0:W1:Y:S01]  /*6320*/  SYNCS.PHASECHK.TRANS64.TRYWAIT P2, [UR6+0x34830], R3 ;  /* 0x03483003ff0075a7 */ /* 0x0000620008040146 */
[----:B------:R-:W-:Y:S05]  /*6330*/  @!P0 BRA `(.L_x_6705) ;  /* 0x0000000000048947 */ /* 0x000fea0003800000 */
[----:B------:R-:W-:Y:S01]  /*6340*/  BPT.TRAP 0x1 ;  /* 0x000000040000795c */ /* 0x000fe20000300000 */
.L_x_6705:
[----:B-1----:R-:W-:Y:S05]  /*6350*/  @P2 BRA `(.L_x_6703) ;  /* 0x0000000000082947 */ /* 0x002fea0003800000 */
[----:B------:R-:W1:Y:S02]  /*6360*/  SYNCS.PHASECHK.TRANS64.TRYWAIT P2, [UR6+0x34830], R3 ;  /* 0x03483003ff0075a7 */ /* 0x000e640008040146 */
[----:B-1----:R-:W-:Y:S05]  /*6370*/  @!P2 BRA `(.L_x_6706) ;  /* 0x000000a80030a947 */ /* 0x002fea0003800000 */
.L_x_6703:
[----:B-1----:R-:W1:Y:S01]  /*6380*/  S2R R10, SR_TID.X ;  /* 0x00000000000a7919 */ /* 0x002e620000002100 */
[----:B------:R-:W-:Y:S01]  /*6390*/  R2UR UR6, R0 ;  /* 0x00000000000672ca */ /* 0x000fe200000e0000 */
[----:B------:R-:W-:Y:S01]  /*63a0*/  UMOV UR59, 0x40000040 ;  /* 0x40000040003b7882 */ /* 0x000fe20000000000 */
        /* <DEDUP_REMOVED lines=10> */
[----:B------:R-:W-:Y:S01]  /*6450*/  R2UR UR18, R6 ;  /* 0x00000000061272ca */ /* 0x000fe200000e0000 */
[----:B------:R-:W-:Y:S01]  /*6460*/  UIMAD UR6, UR60, 0xb00, UR6 ;  /* 0x00000b003c0678a4 */ /* 0x000fe2000f8e0206 */
[----:B------:R-:W-:Y:S01]  /*6470*/  R2UR UR19, R7 ;  /* 0x00000000071372ca */ /* 0x000fe200000e0000 */
[----:B------:R-:W-:Y:S01]  /*6480*/  UMOV UR56, UR14 ;  /* 0x0000000e00387c82 */ /* 0x000fe20008000000 */
[----:B------:R-:W-:Y:S01]  /*6490*/  UMOV UR24, UR14 ;  /* 0x0000000e00187c82 */ /* 0x000fe20008000000 */
[----:B------:R-:W-:Y:S01]  /*64a0*/  UMOV UR57, UR15 ;  /* 0x0000000f00397c82 */ /* 0x000fe20008000000 */
[----:B------:R-:W-:-:S02]  /*64b0*/  UIADD3 UR26, UR6, 0x80, URZ ;  /* 0x00000080061a7890 */ /* 0x000fc4000fffe03f */
[----:B------:R-:W-:Y:S01]  /*64c0*/  UMOV UR58, UR6 ;  /* 0x00000006003a7c82 */ /* 0x000fe20008000000 */
[----:B------:R-:W-:Y:S01]  /*64d0*/  UMOV UR25, UR15 ;  /* 0x0000000f00197c82 */ /* 0x000fe20008000000 */
[----:B------:R-:W-:Y:S01]  /*64e0*/  UIADD3 UR30, UR6, 0x100, URZ ;  /* 0x00000100061e7890 */ /* 0x000fe2000fffe03f */
[----:B------:R-:W-:Y:S01]  /*64f0*/  UMOV UR28, UR14 ;  /* 0x0000000e001c7c82 */ /* 0x000fe20008000000 */
[----:B------:R-:W-:Y:S01]  /*6500*/  UMOV UR29, UR15 ;  /* 0x0000000f001d7c82 */ /* 0x000fe20008000000 */
[----:B------:R-:W-:Y:S01]  /*6510*/  UIADD3 UR34, UR6, 0x180, URZ ;  /* 0x0000018006227890 */ /* 0x000fe2000fffe03f */
[----:B------:R-:W-:Y:S01]  /*6520*/  UMOV UR32, UR14 ;  /* 0x0000000e00207c82 */ /* 0x000fe20008000000 */
[----:B------:R-:W-:Y:S01]  /*6530*/  UMOV UR33, UR15 ;  /* 0x0000000f00217c82 */ /* 0x000fe20008000000 */
[----:B------:R-:W-:Y:S01]  /*6540*/  UIADD3 UR38, UR6, 0x200, URZ ;  /* 0x0000020006267890 */ /* 0x000fe2000fffe03f */
[----:B-1----:R-:W-:Y:S01]  /*6550*/  SHF.R.U32.HI R10, RZ, 0x7, R10 ;  /* 0x00000007ff0a7819 */ /* 0x002fe2000001160a */
[----:B------:R-:W-:Y:S01]  /*6560*/  UMOV UR36, UR14 ;  /* 0x0000000e00247c82 */ /* 0x000fe20008000000 */
[----:B------:R-:W-:Y:S01]  /*6570*/  UMOV UR37, UR15 ;  /* 0x0000000f00257c82 */ /* 0x000fe20008000000 */
[----:B------:R-:W-:-:S02]  /*6580*/  UIADD3 UR42, UR6, 0x280, URZ ;  /* 0x00000280062a7890 */ /* 0x000fc4000fffe03f */
[----:B0-----:R-:W-:Y:S01]  /*6590*/  VIADD R3, R10, 0x8 ;  /* 0x000000080a037836 */ /* 0x001fe20000000000 */
[----:B------:R-:W-:Y:S01]  /*65a0*/  UMOV UR40, UR14 ;  /* 0x0000000e00287c82 */ /* 0x000fe20008000000 */
[----:B------:R-:W-:Y:S01]  /*65b0*/  UMOV UR41, UR15 ;  /* 0x0000000f00297c82 */ /* 0x000fe20008000000 */
[----:B------:R-:W-:Y:S02]  /*65c0*/  UIADD3 UR46, UR6, 0x300, URZ ;  /* 0x00000300062e7890 */ /* 0x000fe4000fffe03f */
[----:B------:R0:W-:Y:S01]  /*65d0*/  BAR.SYNC.DEFER_BLOCKING R3, 0x100 ;  /* 0x000400030000751d */ /* 0x0001e20000010000 */
        /* <DEDUP_REMOVED lines=9> */
[----:B------:R-:W-:Y:S01]  /*6670*/  UMOV UR11, 0x40000040 ;  /* 0x40000040000b7882 */ /* 0x000fe20000000000 */
[----:B------:R-:W-:Y:S01]  /*6680*/  UIADD3 UR22, UR6, 0x586, URZ ;  /* 0x0000058606167890 */ /* 0x000fe2000fffe03f */
[----:B------:R-:W-:Y:S01]  /*6690*/  UMOV UR23, 0x40000040 ;  /* 0x4000004000177882 */ /* 0x000fe20000000000 */
        /* <DEDUP_REMOVED lines=70> */
[----:B------:R-:W-:Y:S02]  /*6b00*/  R2UR UR14, R4 ;  /* 0x00000000040e72ca */ /* 0x000fe400000e0000 */
[----:B------:R-:W-:Y:S01]  /*6b10*/  R2UR UR15, R5 ;  /* 0x00000000050f72ca */ /* 0x000fe200000e0000 */
        /* <DEDUP_REMOVED lines=490> */
[----:B0-----:R-:W-:Y:S05]  /*89c0*/  @P3 BRA `(.L_x_6707) ;  /* 0x0000000000303947 */ /* 0x001fea0003800000 */
[----:B------:R-:W-:Y:S05]  /*89d0*/  @!P0 BRA `(.L_x_6708) ;  /* 0x0000000000048947 */ /* 0x000fea0003800000 */
[----:B------:R-:W-:Y:S01]  /*89e0*/  BPT.TRAP 0x1 ;  /* 0x000000040000795c */ /* 0x000fe20000300000 */
.L_x_6708:
[----:B------:R-:W-:Y:S01]  /*89f0*/  R2UR UR10, R20 ;  /* 0x00000000140a72ca */ /* 0x000fe200000e0000 */
[----:B------:R-:W-:-:S12]  /*8a00*/  ULEA UR6, UR7, UR61, 0x3 ;  /* 0x0000003d07067291 */ /* 0x000fd8000f8e183f */
[----:B------:R-:W-:-:S05]  /*8a10*/  IMAD.U32 R3, RZ, RZ, UR10 ;  /* 0x0000000aff037e24 */ /* 0x000fca000f8e00ff */
[----:B------:R-:W-:-:S04]  /*8a20*/  SHF.L.U32 R3, R3, 0x1f, RZ ;  /* 0x0000001f03037819 */ /* 0x000fc800000006ff */
[----:B------:R0:W1:Y:S01]  /*8a30*/  SYNCS.PHASECHK.TRANS64.TRYWAIT P2, [UR6+0x34850], R3 ;  /* 0x03485003ff0075a7 */ /* 0x0000620008040146 */
[----:B------:R-:W-:Y:S05]  /*8a40*/  @!P0 BRA `(.L_x_6709) ;  /* 0x0000000000048947 */ /* 0x000fea0003800000 */
[----:B------:R-:W-:Y:S01]  /*8a50*/  BPT.TRAP 0x1 ;  /* 0x000000040000795c */ /* 0x000fe20000300000 */
.L_x_6709:
[----:B-1----:R-:W-:Y:S05]  /*8a60*/  @P2 BRA `(.L_x_6707) ;  /* 0x0000000000082947 */ /* 0x002fea0003800000 */
[----:B------:R-:W1:Y:S02]  /*8a70*/  SYNCS.PHASECHK.TRANS64.TRYWAIT P2, [UR6+0x34850], R3 ;  /* 0x03485003ff0075a7 */ /* 0x000e640008040146 */
[----:B-1----:R-:W-:Y:S05]  /*8a80*/  @!P2 BRA `(.L_x_6710) ;  /* 0x000000800084a947 */ /* 0x002fea0003800000 */
.L_x_6707:
[----:B------:R-:W-:Y:S01]  /*8a90*/  UIADD3 UR6, UR61, 0x400, URZ ;  /* 0x000004003d067890 */ /* 0x000fe2000fffe03f */
[----:B------:R-:W-:Y:S01]  /*8aa0*/  WARPGROUP.ARRIVE ;  /* 0x00000000000079c5 */ /* 0x000fe20000000000 */
[----:B------:R-:W-:Y:S01]  /*8ab0*/  UMOV UR11, 0x40000040 ;  /* 0x40000040000b7882 */ /* 0x000fe20000000000 */
[----:B-1----:R-:W-:Y:S01]  /*8ac0*/  FMNMX.FTZ R10, R168, R15, !PT ;  /* 0x0000000fa80a7209 */ /* 0x002fe20007810000 */
[----:B------:R-:W-:-:S03]  /*8ad0*/  USHF.R.U32.HI UR6, URZ, 0x4, UR6 ;  /* 0x000000043f067899 */ /* 0x000fc60008011606 */
[----:B------:R-:W1:Y:S01]  /*8ae0*/  S2R R232, SR_TID.X ;  /* 0x0000000000e87919 */ /* 0x000e620000002100 */
[C---:B------:R-:W-:Y:S01]  /*8af0*/  ISETP.GT.AND P2, PT, R14.reuse, RZ, PT ;  /* 0x000000ff0e00720c */ /* 0x040fe20003f44270 */
[----:B------:R-:W-:Y:S01]  /*8b00*/  VIADD R14, R14, 0xffffffff ;  /* 0xffffffff0e0e7836 */ /* 0x000fe20000000000 */
[----:B------:R-:W-:Y:S01]  /*8b10*/  ULOP3.LUT UR6, UR6, 0x3fff, URZ, 0xc0, !UPT ;  /* 0x00003fff06067892 */ /* 0x000fe2000f8ec03f */
[----:B0-----:R-:W-:-:S03]  /*8b20*/  FMNMX.FTZ R3, R169, R10, !PT ;  /* 0x0000000aa9037209 */ /* 0x001fc60007810000 */
[----:B------:R-:W-:Y:S01]  /*8b30*/  ULOP3.LUT UR6, UR6, 0x5800000, URZ, 0xfc, !UPT ;  /* 0x0580000006067892 */ /* 0x000fe2000f8efc3f */
[----:B------:R-:W-:-:S03]  /*8b40*/  FMNMX.FTZ R10, R172, R3, !PT ;  /* 0x00000003ac0a7209 */ /* 0x000fc60007810000 */
[----:B------:R-:W-:Y:S01]  /*8b50*/  UIMAD UR6, UR7, 0xb00, UR6 ;  /* 0x00000b00070678a4 */ /* 0x000fe2000f8e0206 */
[----:B------:R-:W-:-:S04]  /*8b60*/  FMNMX.FTZ R3, R173, R10, !PT ;  /* 0x0000000aad037209 */ /* 0x000fc80007810000 */
[----:B------:R-:W-:Y:S02]  /*8b70*/  FMNMX.FTZ R10, R160, R3, !PT ;  /* 0x00000003a00a7209 */ /* 0x000fe40007810000 */
[----:B------:R-:W-:Y:S02]  /*8b80*/  UMOV UR10, UR6 ;  /* 0x00000006000a7c82 */ /* 0x000fe40008000000 */
[----:B------:R-:W-:Y:S01]  /*8b90*/  HGMMA.64x128x16.F32 R24, R176, gdesc[UR8].tnspB, R24, gsb0 ;  /* 0x41e00008b0187df0 */ /* 0x000fe20008000818 */
[----:B------:R-:W-:Y:S01]  /*8ba0*/  UIADD3 UR10, UR6, 0x80, URZ ;  /* 0x00000080060a7890 */ /* 0x000fe2000fffe03f */
[----:B------:R-:W-:Y:S01]  /*8bb0*/  FMNMX.FTZ R3, R161, R10, !PT ;  /* 0x0000000aa1037209 */ /* 0x000fe20007810000 */
[----:B------:R-:W-:-:S03]  /*8bc0*/  UMOV UR11, 0x40000040 ;  /* 0x40000040000b7882 */ /* 0x000fc60000000000 */
[----:B------:R-:W-:-:S04]  /*8bd0*/  FMNMX.FTZ R10, R164, R3, !PT ;  /* 0x00000003a40a7209 */ /* 0x000fc80007810000 */
[----:B------:R-:W-:Y:S02]  /*8be0*/  FMNMX.FTZ R3, R165, R10, !PT ;  /* 0x0000000aa5037209 */ /* 0x000fe40007810000 */
[----:B-1----:R-:W-:Y:S02]  /*8bf0*/  SHF.R.U32.HI R232, RZ, 0x7, R232 ;  /* 0x00000007ffe87819 */ /* 0x002fe400000116e8 */
        /* <DEDUP_REMOVED lines=36> */
[----:B------:R-:W-:Y:S01]  /*8e40*/  HGMMA.64x128x16.F32 R24, R180, gdesc[UR8].tnspB, R24, gsb0 ;  /* 0x41e00008b4187df0 */ /* 0x000fe20008000818 */
[----:B------:R-:W-:Y:S01]  /*8e50*/  UIADD3 UR10, UR6, 0x100, URZ ;  /* 0x00000100060a7890 */ /* 0x000fe2000fffe03f */
[----:B------:R-:W-:Y:S01]  /*8e60*/  UMOV UR11, 0x40000040 ;  /* 0x40000040000b7882 */ /* 0x000fe20000000000 */
[----:B------:R-:W-:Y:S02]  /*8e70*/  FMNMX.FTZ R10, R92, R3, !PT ;  /* 0x000000035c0a7209 */ /* 0x000fe40007810000 */
[----:B------:R-:W0:Y:S02]  /*8e80*/  LDC R3, c[0x0][0x988] ;  /* 0x00026200ff037b82 */ /* 0x000e240000000800 */
[----:B------:R-:W-:-:S05]  /*8e90*/  FMNMX.FTZ R21, R93, R10, !PT ;  /* 0x0000000a5d157209 */ /* 0x000fca0007810000 */
[----:B------:R-:W1:Y:S02]  /*8ea0*/  SHFL.BFLY PT, R10, R21, 0x2, 0x1f ;  /* 0x0c401f00150a7f89 */ /* 0x000e6400000e0000 */
[----:B-1----:R-:W-:-:S05]  /*8eb0*/  FMNMX.FTZ R177, R21, R10, !PT ;  /* 0x0000000a15b17209 */ /* 0x002fca0007810000 */
[----:B------:R-:W1:Y:S02]  /*8ec0*/  SHFL.BFLY PT, R10, R177, 0x1, 0x1f ;  /* 0x0c201f00b10a7f89 */ /* 0x000e6400000e0000 */
[----:B-1----:R-:W-:-:S05]  /*8ed0*/  FMNMX.FTZ R10, R177, R10, !PT ;  /* 0x0000000ab10a7209 */ /* 0x002fca0007810000 */
[----:B------:R-:W-:-:S04]  /*8ee0*/  FADD.FTZ R20, -R10, R15 ;  /* 0x0000000f0a147221 */ /* 0x000fc80000010100 */
[-C--:B0-----:R-:W-:Y:S01]  /*8ef0*/  FMUL.FTZ R15, R20, R3.reuse ;  /* 0x00000003140f7220 */ /* 0x081fe20000410000 */
[----:B------:R-:W-:-:S04]  /*8f00*/  FMUL.FTZ R20, R10, R3 ;  /* 0x000000030a147220 */ /* 0x000fc80000410000 */
        /* <DEDUP_REMOVED lines=25> */
[----:B------:R-:W0:Y:S08]  /*90a0*/  MUFU.EX2 R176, R176 ;  /* 0x000000b000b07308 */ /* 0x000e300000000800 */
[----:B------:R-:W1:Y:S08]  /*90b0*/  MUFU.EX2 R21, R21 ;  /* 0x0000001500157308 */ /* 0x000e700000000800 */
[----:B------:R-:W-:Y:S01]  /*90c0*/  MUFU.EX2 R178, R178 ;  /* 0x000000b200b27308 */ /* 0x000fe20000000800 */
[----:B0-----:R-:W-:-:S07]  /*90d0*/  FFMA.FTZ R12, R15, R12, R176 ;  /* 0x0000000c0f0c7223 */ /* 0x001fce00000100b0 */
[----:B------:R-:W-:Y:S01]  /*90e0*/  MUFU.EX2 R169, R169 ;  /* 0x000000a900a97308 */ /* 0x000fe20000000800 */
[----:B-1----:R-:W-:Y:S01]  /*90f0*/  F2FP.F16.F32.PACK_AB R176, R21, R176 ;  /* 0x000000b015b0723e */ /* 0x002fe200000000ff */
[----:B------:R-:W-:Y:S02]  /*9100*/  WARPGROUP.DEPBAR.LE gsb0, 0x0 ;  /* 0x00008000000079c5 */ /* 0x000fe40000010000 */
[----:B------:R-:W-:Y:S01]  /*9110*/  WARPGROUP.ARRIVE ;  /* 0x00000000000079c5 */ /* 0x000fe20000000000 */
[-CC-:B------:R-:W-:Y:S01]  /*9120*/  FFMA.FTZ R180, R160, R3.reuse, -R20.reuse ;  /* 0x00000003a0b47223 */ /* 0x180fe20000010814 */
[----:B------:R-:W-:Y:S02]  /*9130*/  FFMA.FTZ R182, R164, R3, -R20 ;  /* 0x00000003a4b67223 */ /* 0x000fe40000010814 */
[----:B------:R-:W-:Y:S02]  /*9140*/  MUFU.EX2 R173, R173 ;  /* 0x000000ad00ad7308 */ /* 0x000fe40000000800 */
[----:B------:R-:W-:Y:S01]  /*9150*/  HGMMA.64x128x16.F32 R24, R184, gdesc[UR8].tnspB, R24, gsb0 ;  /* 0x41e00008b8187df0 */ /* 0x000fe20008000818 */
[----:B------:R-:W-:Y:S01]  /*9160*/  UIADD3 UR10, UR6, 0x180, URZ ;  /* 0x00000180060a7890 */ /* 0x000fe2000fffe03f */
[----:B------:R-:W-:-:S04]  /*9170*/  UMOV UR11, 0x40000040 ;  /* 0x40000040000b7882 */ /* 0x000fc80000000000 */
        /* <DEDUP_REMOVED lines=20> */
[--C-:B------:R-:W-:Y:S01]  /*92c0*/  FFMA.FTZ R184, R152, R3, -R20.reuse ;  /* 0x0000000398b87223 */ /* 0x100fe20000010814 */
[----:B------:R-:W-:Y:S01]  /*92d0*/  FMNMX.FTZ R152, R170, R13, !PT ;  /* 0x0000000daa987209 */ /* 0x000fe20007810000 */
[----:B------:R-:W-:Y:S02]  /*92e0*/  FFMA.FTZ R186, R156, R3, -R20 ;  /* 0x000000039cba7223 */ /* 0x000fe40000010814 */
[----:B------:R-:W-:Y:S01]  /*92f0*/  MUFU.EX2 R89, R89 ;  /* 0x0000005900597308 */ /* 0x000fe20000000800 */
[----:B------:R-:W-:Y:S01]  /*9300*/  HGMMA.64x128x16.F32 R24, R188, gdesc[UR8].tnspB, R24, gsb0 ;  /* 0x41e00008bc187df0 */ /* 0x000fe20008000818 */
[----:B------:R-:W-:Y:S01]  /*9310*/  UIADD3 UR10, UR6, 0x200, URZ ;  /* 0x00000200060a7890 */ /* 0x000fe2000fffe03f */
[----:B------:R-:W-:Y:S01]  /*9320*/  FMNMX.FTZ R153, R171, R152, !PT ;  /* 0x00000098ab997209 */ /* 0x000fe20007810000 */
[----:B------:R-:W-:-:S03]  /*9330*/  UMOV UR11, 0x40000040 ;  /* 0x40000040000b7882 */ /* 0x000fc60000000000 */
[----:B------:R-:W-:Y:S01]  /*9340*/  FMNMX.FTZ R152, R174, R153, !PT ;  /* 0x00000099ae987209 */ /* 0x000fe20007810000 */
[----:B------:R-:W-:Y:S01]  /*9350*/  FFMA.FTZ R153, R157, R3, -R20 ;  /* 0x000000039d997223 */ /* 0x000fe20000010814 */
[----:B------:R-:W-:Y:S02]  /*9360*/  MUFU.EX2 R184, R184 ;  /* 0x000000b800b87308 */ /* 0x000fe40000000800 */
[----:B------:R-:W-:-:S04]  /*9370*/  FMNMX.FTZ R157, R175, R152, !PT ;  /* 0x00000098af9d7209 */ /* 0x000fc80007810000 */
[----:B------:R-:W-:Y:S02]  /*9380*/  FMNMX.FTZ R152, R162, R157, !PT ;  /* 0x0000009da2987209 */ /* 0x000fe40007810000 */
[----:B------:R-:W-:Y:S02]  /*9390*/  MUFU.EX2 R186, R186 ;  /* 0x000000ba00ba7308 */ /* 0x000fe40000000800 */
[----:B------:R-:W-:-:S06]  /*93a0*/  FMNMX.FTZ R157, R163, R152, !PT ;  /* 0x00000098a39d7209 */ /* 0x000fcc0007810000 */
[----:B------:R-:W-:Y:S08]  /*93b0*/  MUFU.EX2 R153, R153 ;  /* 0x0000009900997308 */ /* 0x000ff00000000800 */
[----:B------:R-:W-:Y:S01]  /*93c0*/  MUFU.EX2 R92, R92 ;  /* 0x0000005c005c7308 */ /* 0x000fe20000000800 */
[----:B------:R-:W-:Y:S02]  /*93d0*/  WARPGROUP.DEPBAR.LE gsb0, 0x0 ;  /* 0x00008000000079c5 */ /* 0x000fe40000010000 */
[----:B------:R-:W-:Y:S01]  /*93e0*/  WARPGROUP.ARRIVE ;  /* 0x00000000000079c5 */ /* 0x000fe20000000000 */
[--C-:B------:R-:W-:Y:S01]  /*93f0*/  FFMA.FTZ R188, R144, R3, -R20.reuse ;  /* 0x0000000390bc7223 */ /* 0x100fe20000010814 */
[----:B------:R-:W-:Y:S01]  /*9400*/  FMNMX.FTZ R144, R166, R157, !PT ;  /* 0x0000009da6907209 */ /* 0x000fe20007810000 */
[----:B------:R-:W-:-:S03]  /*9410*/  FFMA.FTZ R190, R148, R3, -R20 ;  /* 0x0000000394be7223 */ /* 0x000fc60000010814 */
[----:B------:R-:W-:Y:S01]  /*9420*/  HGMMA.64x128x16.F32 R24, R192, gdesc[UR8].tnspB, R24, gsb0 ;  /* 0x41e00008c0187df0 */ /* 0x000fe20008000818 */
[----:B------:R-:W-:Y:S01]  /*9430*/  UIADD3 UR10, UR6, 0x280, URZ ;  /* 0x00000280060a7890 */ /* 0x000fe2000fffe03f */
[----:B------:R-:W-:Y:S01]  /*9440*/  FMNMX.FTZ R157, R167, R144, !PT ;  /* 0x00000090a79d7209 */ /* 0x000fe20007810000 */
[----:B------:R-:W-:Y:S01]  /*9450*/  UMOV UR11, 0x40000040 ;  /* 0x40000040000b7882 */ /* 0x000fe20000000000 */
[----:B------:R-:W-:Y:S02]  /*9460*/  MUFU.EX2 R188, R188 ;  /* 0x000000bc00bc7308 */ /* 0x000fe40000000800 */
[----:B------:R-:W-:-:S04]  /*9470*/  FMNMX.FTZ R144, R154, R157, !PT ;  /* 0x0000009d9a907209 */ /* 0x000fc80007810000 */
[----:B------:R-:W-:Y:S02]  /*9480*/  FMNMX.FTZ R157, R155, R144, !PT ;  /* 0x000000909b9d7209 */ /* 0x000fe40007810000 */
[----:B------:R-:W-:Y:S02]  /*9490*/  MUFU.EX2 R190, R190 ;  /* 0x000000be00be7308 */ /* 0x000fe40000000800 */
[----:B------:R-:W-:-:S04]  /*94a0*/  FMNMX.FTZ R144, R158, R157, !PT ;  /* 0x0000009d9e907209 */ /* 0x000fc80007810000 */
[----:B------:R-:W-:-:S04]  /*94b0*/  FMNMX.FTZ R157, R159, R144, !PT ;  /* 0x000000909f9d7209 */ /* 0x000fc80007810000 */
[----:B------:R-:W-:-:S04]  /*94c0*/  FMNMX.FTZ R144, R146, R157, !PT ;  /* 0x0000009d92907209 */ /* 0x000fc80007810000 */
[----:B------:R-:W-:Y:S01]  /*94d0*/  FMNMX.FTZ R157, R147, R144, !PT ;  /* 0x00000090939d7209 */ /* 0x000fe20007810000 */
        /* <DEDUP_REMOVED lines=21> */
[-CC-:B------:R-:W-:Y:S01]  /*9630*/  FFMA.FTZ R157, R129, R3.reuse, -R20.reuse ;  /* 0x00000003819d7223 */ /* 0x180fe20000010814 */
[----:B------:R-:W-:Y:S02]  /*9640*/  FFMA.FTZ R198, R132, R3, -R20 ;  /* 0x0000000384c67223 */ /* 0x000fe40000010814 */
        /* <DEDUP_REMOVED lines=8> */
[----:B------:R-:W-:Y:S01]  /*96d0*/  FMNMX.FTZ R128, R126, R129, !PT ;  /* 0x000000817e807209 */ /* 0x000fe20007810000 */
[----:B------:R-:W-:-:S03]  /*96e0*/  FFMA.FTZ R129, R133, R3, -R20 ;  /* 0x0000000385817223 */ /* 0x000fc60000010814 */
[----:B------:R-:W-:Y:S02]  /*96f0*/  FMNMX.FTZ R133, R127, R128, !PT ;  /* 0x000000807f857209 */ /* 0x000fe40007810000 */
[----:B------:R-:W-:Y:S02]  /*9700*/  MUFU.EX2 R198, R198 ;  /* 0x000000c600c67308 */ /* 0x000fe40000000800 */
[----:B------:R-:W-:-:S04]  /*9710*/  FMNMX.FTZ R128, R114, R133, !PT ;  /* 0x0000008572807209 */ /* 0x000fc80007810000 */
[----:B------:R-:W-:Y:S02]  /*9720*/  FMNMX.FTZ R133, R115, R128, !PT ;  /* 0x0000008073857209 */ /* 0x000fe40007810000 */
        /* <DEDUP_REMOVED lines=27> */
[----:B------:R-:W-:Y:S01]  /*98e0*/  UIADD3 UR6, UR6, 0x500, URZ ;  /* 0x0000050006067890 */ /* 0x000fe2000fffe03f */
[----:B------:R-:W-:Y:S01]  /*98f0*/  MUFU.EX2 R204, R204 ;  /* 0x000000cc00cc7308 */ /* 0x000fe20000000800 */
[----:B------:R-:W-:-:S04]  /*9900*/  FMNMX.FTZ R112, R90, R133, !PT ;  /* 0x000000855a707209 */ /* 0x000fc80007810000 */
[----:B------:R-:W-:-:S03]  /*9910*/  FMNMX.FTZ R133, R91, R112, !PT ;  /* 0x000000705b857209 */ /* 0x000fc60007810000 */
[----:B------:R-:W-:Y:S01]  /*9920*/  MUFU.EX2 R206, R206 ;  /* 0x000000ce00ce7308 */ /* 0x000fe20000000800 */
[----:B------:R-:W-:-:S04]  /*9930*/  FMNMX.FTZ R112, R94, R133, !PT ;  /* 0x000000855e707209 */ /* 0x000fc80007810000 */
[----:B------:R-:W-:-:S05]  /*9940*/  FMNMX.FTZ R112, R95, R112, !PT ;  /* 0x000000705f707209 */ /* 0x000fca0007810000 */
[----:B------:R-:W0:Y:S02]  /*9950*/  SHFL.BFLY PT, R133, R112, 0x2, 0x1f ;  /* 0x0c401f0070857f89 */ /* 0x000e2400000e0000 */
[----:B0-----:R-:W-:Y:S01]  /*9960*/  FMNMX.FTZ R133, R112, R133, !PT ;  /* 0x0000008570857209 */ /* 0x001fe20007810000 */
[----:B------:R-:W-:Y:S02]  /*9970*/  WARPGROUP.DEPBAR.LE gsb0, 0x0 ;  /* 0x00008000000079c5 */ /* 0x000fe40000010000 */
[----:B------:R-:W-:Y:S01]  /*9980*/  WARPGROUP.ARRIVE ;  /* 0x00000000000079c5 */ /* 0x000fe20000000000 */
[-CC-:B------:R-:W-:Y:S01]  /*9990*/  FFMA.FTZ R210, R108, R3.reuse, -R20.reuse ;  /* 0x000000036cd27223 */ /* 0x180fe20000010814 */
[-CC-:B------:R-:W-:Y:S01]  /*99a0*/  FFMA.FTZ R208, R104, R3.reuse, -R20.reuse ;  /* 0x0000000368d07223 */ /* 0x180fe20000010814 */
[----:B------:R-:W0:Y:S01]  /*99b0*/  SHFL.BFLY PT, R108, R133, 0x1, 0x1f ;  /* 0x0c201f00856c7f89 */ /* 0x000e2200000e0000 */
[----:B------:R-:W-:Y:S02]  /*99c0*/  FFMA.FTZ R104, R88, R3, -R20 ;  /* 0x0000000358687223 */ /* 0x000fe40000010814 */
[----:B------:R-:W-:Y:S01]  /*99d0*/  HGMMA.64x128x16.F32 R24, R212, gdesc[UR8].tnspB, R24, gsb0 ;  /* 0x41e00008d4187df0 */ /* 0x000fe20008000818 */
[----:B------:R-:W-:Y:S01]  /*99e0*/  UMOV UR10, UR6 ;  /* 0x00000006000a7c82 */ /* 0x000fe20008000000 */
[----:B------:R-:W-:Y:S01]  /*99f0*/  UMOV UR11, 0x40000040 ;  /* 0x40000040000b7882 */ /* 0x000fe20000000000 */
[----:B------:R-:W-:Y:S01]  /*9a00*/  MUFU.EX2 R208, R208 ;  /* 0x000000d000d07308 */ /* 0x000fe20000000800 */
[----:B------:R-:W-:-:S07]  /*9a10*/  R2UR UR6, R2 ;  /* 0x00000000020672ca */ /* 0x000fce00000e0000 */
[----:B------:R-:W-:Y:S08]  /*9a20*/  MUFU.EX2 R210, R210 ;  /* 0x000000d200d27308 */ /* 0x000ff00000000800 */
[----:B------:R-:W-:Y:S01]  /*9a30*/  MUFU.EX2 R104, R104 ;  /* 0x0000006800687308 */ /* 0x000fe20000000800 */
[----:B0-----:R-:W-:Y:S01]  /*9a40*/  FMNMX.FTZ R88, R133, R108, !PT ;  /* 0x0000006c85587209 */ /* 0x001fe20007810000 */
[----:B------:R-:W-:Y:S01]  /*9a50*/  IMAD.U32 R133, RZ, RZ, UR7 ;  /* 0x00000007ff857e24 */ /* 0x000fe2000f8e00ff */
[----:B------:R-:W-:-:S03]  /*9a60*/  UMOV UR7, UR60 ;  /* 0x0000003c00077c82 */ /* 0x000fc60008000000 */
[C---:B------:R-:W-:Y:S01]  /*9a70*/  FADD.FTZ R20, -R88.reuse, R13 ;  /* 0x0000000d58147221 */ /* 0x040fe20000010100 */
[-C--:B------:R-:W-:Y:S01]  /*9a80*/  FMUL.FTZ R112, R88, R3.reuse ;  /* 0x0000000358707220 */ /* 0x080fe20000410000 */
[----:B------:R0:W-:Y:S01]  /*9a90*/  MUFU.EX2 R13, R93 ;  /* 0x0000005d000d7308 */ /* 0x0001e20000000800 */
[----:B------:R-:W-:Y:S01]  /*9aa0*/  @!P1 LEA R133, R133, UR61, 0x3 ;  /* 0x0000003d85859c11 */ /* 0x000fe2000f8e18ff */
[-C--:B------:R-:W-:Y:S01]  /*9ab0*/  FMUL.FTZ R20, R20, R3.reuse ;  /* 0x0000000314147220 */ /* 0x080fe20000410000 */
[-CC-:B------:R-:W-:Y:S01]  /*9ac0*/  FFMA.FTZ R177, R170, R3.reuse, -R112.reuse ;  /* 0x00000003aab17223 */ /* 0x180fe20000010870 */
[-CC-:B------:R-:W-:Y:S01]  /*9ad0*/  FFMA.FTZ R108, R171, R3.reuse, -R112.reuse ;  /* 0x00000003ab6c7223 */ /* 0x180fe20000010870 */
[-CC-:B------:R-:W-:Y:S01]  /*9ae0*/  FFMA.FTZ R197, R130, R3.reuse, -R112.reuse ;  /* 0x0000000382c57223 */ /* 0x180fe20000010870 */
[----:B------:R-:W-:Y:S02]  /*9af0*/  IMAD.U32 R130, RZ, RZ, UR60 ;  /* 0x0000003cff827e24 */ /* 0x000fe4000f8e00ff */
[-CC-:B------:R-:W-:Y:S01]  /*9b00*/  FFMA.FTZ R179, R174, R3.reuse, -R112.reuse ;  /* 0x00000003aeb37223 */ /* 0x180fe20000010870 */
[----:B------:R-:W-:Y:S01]  /*9b10*/  MUFU.EX2 R20, R20 ;  /* 0x0000001400147308 */ /* 0x000fe20000000800 */
[-CC-:B------:R-:W-:Y:S01]  /*9b20*/  FFMA.FTZ R148, R175, R3.reuse, -R112.reuse ;  /* 0x00000003af947223 */ /* 0x180fe20000010870 */
[-CC-:B------:R-:W-:Y:S01]  /*9b30*/  FFMA.FTZ R181, R162, R3.reuse, -R112.reuse ;  /* 0x00000003a2b57223 */ /* 0x180fe20000010870 */
[----:B------:R-:W-:Y:S01]  /*9b40*/  @!P1 LEA R130, R130, UR61, 0x3 ;  /* 0x0000003d82829c11 */ /* 0x000fe2000f8e18ff */
[-CC-:B------:R-:W-:Y:S01]  /*9b50*/  FFMA.FTZ R144, R163, R3.reuse, -R112.reuse ;  /* 0x00000003a3907223 */ /* 0x180fe20000010870 */
[----:B0-----:R-:W-:Y:S01]  /*9b60*/  IADD3 R93, -R232, 0xb, RZ ;  /* 0x0000000be85d7810 */ /* 0x001fe20007ffe1ff */
[-CC-:B------:R-:W-:Y:S01]  /*9b70*/  FFMA.FTZ R128, R131, R3.reuse, -R112.reuse ;  /* 0x0000000383807223 */ /* 0x180fe20000010870 */
[----:B------:R-:W-:Y:S01]  /*9b80*/  FFMA.FTZ R183, R166, R3, -R112 ;  /* 0x00000003a6b77223 */ /* 0x000fe20000010870 */
[----:B------:R-:W0:Y:S01]  /*9b90*/  MUFU.EX2 R177, R177 ;  /* 0x000000b100b17308 */ /* 0x000e220000000800 */
[----:B------:R-:W-:-:S02]  /*9ba0*/  @!P1 VIADD R130, R130, 0x34840 ;  /* 0x0003484082829836 */ /* 0x000fc40000000000 */
[-CC-:B------:R-:W-:Y:S01]  /*9bb0*/  FFMA.FTZ R201, R122, R3.reuse, -R112.reuse ;  /* 0x000000037ac97223 */ /* 0x180fe20000010870 */
[-CC-:B------:R-:W-:Y:S01]  /*9bc0*/  FFMA.FTZ R152, R167, R3.reuse, -R112.reuse ;  /* 0x00000003a7987223 */ /* 0x180fe20000010870 */
[-CC-:B------:R-:W-:Y:S01]  /*9bd0*/  FFMA.FTZ R199, R134, R3.reuse, -R112.reuse ;  /* 0x0000000386c77223 */ /* 0x180fe20000010870 */
[-C--:B------:R-:W-:Y:S01]  /*9be0*/  FFMA.FTZ R185, R154, R3.reuse, -R112 ;  /* 0x000000039ab97223 */ /* 0x080fe20000010870 */
        /* <DEDUP_REMOVED lines=14> */
[-CC-:B------:R-:W-:Y:S01]  /*9cd0*/  FFMA.FTZ R211, R110, R3.reuse, -R112.reuse ;  /* 0x000000036ed37223 */ /* 0x180fe20000010870 */
[-CC-:B------:R-:W-:Y:S01]  /*9ce0*/  FFMA.FTZ R193, R138, R3.reuse, -R112.reuse ;  /* 0x000000038ac17223 */ /* 0x180fe20000010870 */
[-CC-:B------:R-:W-:Y:S01]  /*9cf0*/  FFMA.FTZ R124, R139, R3.reuse, -R112.reuse ;  /* 0x000000038b7c7223 */ /* 0x180fe20000010870 */
[-CC-:B------:R-:W-:Y:S01]  /*9d00*/  FFMA.FTZ R195, R142, R3.reuse, -R112.reuse ;  /* 0x000000038ec37223 */ /* 0x180fe20000010870 */
[----:B------:R-:W0:Y:S01]  /*9d10*/  MUFU.EX2 R148, R148 ;  /* 0x0000009400947308 */ /* 0x000e220000000800 */
[----:B-1----:R-:W-:Y:S01]  /*9d20*/  FADD.FTZ R122, R108, R11 ;  /* 0x0000000b6c7a7221 */ /* 0x002fe20000010000 */
        /* <DEDUP_REMOVED lines=11> */
[-CC-:B------:R-:W-:Y:S01]  /*9de0*/  FFMA.FTZ R102, R102, R3.reuse, -R112.reuse ;  /* 0x0000000366667223 */ /* 0x180fe20000010870 */
[-CC-:B------:R-:W-:Y:S01]  /*9df0*/  FFMA.FTZ R103, R103, R3.reuse, -R112.reuse ;  /* 0x0000000367677223 */ /* 0x180fe20000010870 */
[-CC-:B------:R-:W-:Y:S01]  /*9e00*/  FFMA.FTZ R90, R90, R3.reuse, -R112.reuse ;  /* 0x000000035a5a7223 */ /* 0x180fe20000010870 */
[----:B------:R-:W2:Y:S01]  /*9e10*/  MUFU.EX2 R144, R144 ;  /* 0x0000009000907308 */ /* 0x000ea20000000800 */
[----:B0-----:R-:W-:Y:S01]  /*9e20*/  FADD.FTZ R122, R148, R11 ;  /* 0x0000000b947a7221 */ /* 0x001fe20000010000 */
[-CC-:B------:R-:W-:Y:S01]  /*9e30*/  FFMA.FTZ R91, R91, R3.reuse, -R112.reuse ;  /* 0x000000035b5b7223 */ /* 0x180fe20000010870 */
[-CC-:B------:R-:W-:Y:S01]  /*9e40*/  FFMA.FTZ R94, R94, R3.reuse, -R112.reuse ;  /* 0x000000035e5e7223 */ /* 0x180fe20000010870 */
[----:B------:R-:W-:Y:S01]  /*9e50*/  FFMA.FTZ R95, R95, R3, -R112 ;  /* 0x000000035f5f7223 */ /* 0x000fe20000010870 */
[----:B------:R-:W-:-:S02]  /*9e60*/  F2FP.F16.F32.PACK_AB R177, R108, R177 ;  /* 0x000000b16cb1723e */ /* 0x000fc400000000ff */
        /* <DEDUP_REMOVED lines=14> */
[----:B0-----:R-:W-:Y:S01]  /*9f50*/  FADD.FTZ R106, R140, R11 ;  /* 0x0000000b8c6a7221 */ /* 0x001fe20000010000 */
[----:B------:R-:W-:Y:S01]  /*9f60*/  FFMA.FTZ R11, R98, R3, -R112 ;  /* 0x00000003620b7223 */ /* 0x000fe20000010870 */
[----:B------:R-:W-:-:S05]  /*9f70*/  F2FP.F16.F32.PACK_AB R185, R140, R185 ;  /* 0x000000b98cb9723e */ /* 0x000fca00000000ff */
[----:B------:R-:W0:Y:S01]  /*9f80*/  MUFU.EX2 R189, R189 ;  /* 0x000000bd00bd7308 */ /* 0x000e220000000800 */
[----:B------:R-:W-:Y:S02]  /*9f90*/  WARPGROUP.DEPBAR.LE gsb0, 0x0 ;  /* 0x00008000000079c5 */ /* 0x000fe40000010000 */
[----:B------:R-:W-:Y:S01]  /*9fa0*/  WARPGROUP.ARRIVE ;  /* 0x00000000000079c5 */ /* 0x000fe20000000000 */
[----:B------:R-:W-:Y:S02]  /*9fb0*/  F2FP.F16.F32.PACK_AB R212, R97, R96 ;  /* 0x0000006061d4723e */ /* 0x000fe400000000ff */
[----:B------:R-:W-:Y:S02]  /*9fc0*/  F2FP.F16.F32.PACK_AB R214, R101, R100 ;  /* 0x0000006465d6723e */ /* 0x000fe400000000ff */
[----:B------:R-:W3:Y:S01]  /*9fd0*/  MUFU.EX2 R136, R136 ;  /* 0x0000008800887308 */ /* 0x000ee20000000800 */
[----:B------:R-:W-:Y:S07]  /*9fe0*/  HGMMA.64x128x16.F32 R24, R216, gdesc[UR8].tnspB, R24, gsb0 ;  /* 0x41e00008d8187df0 */ /* 0x000fee0008000818 */
[----:B------:R-:W4:Y:S08]  /*9ff0*/  MUFU.EX2 R191, R191 ;  /* 0x000000bf00bf7308 */ /* 0x000f300000000800 */
[----:B------:R-:W5:Y:S08]  /*a000*/  MUFU.EX2 R120, R120 ;  /* 0x0000007800787308 */ /* 0x000f700000000800 */
[----:B------:R-:W5:Y:S08]  /*a010*/  MUFU.EX2 R193, R193 ;  /* 0x000000c100c17308 */ /* 0x000f700000000800 */
[----:B------:R-:W5:Y:S08]  /*a020*/  MUFU.EX2 R124, R124 ;  /* 0x0000007c007c7308 */ /* 0x000f700000000800 */
[----:B------:R-:W5:Y:S08]  /*a030*/  MUFU.EX2 R195, R195 ;  /* 0x000000c300c37308 */ /* 0x000f700000000800 */
[----:B------:R5:W-:Y:S08]  /*a040*/  MUFU.EX2 R98, R115 ;  /* 0x0000007300627308 */ /* 0x000bf00000000800 */
        /* <DEDUP_REMOVED lines=10> */
[----:B------:R-:W-:Y:S01]  /*a0f0*/  MUFU.EX2 R118, R11 ;  /* 0x0000000b00767308 */ /* 0x000fe20000000800 */
[----:B------:R-:W-:-:S02]  /*a100*/  WARPGROUP.DEPBAR.LE gsb0, 0x0 ;  /* 0x00008000000079c5 */ /* 0x000fc40000010000 */
[----:B------:R1:W-:Y:S06]  /*a110*/  BAR.ARV R93, 0x100 ;  /* 0x0004005d0000751d */ /* 0x0003ec0000002000 */
[----:B------:R2:W-:Y:S01]  /*a120*/  @!P1 SYNCS.ARRIVE.TRANS64.RED.A1T0 RZ, [R131+URZ], RZ ;  /* 0x000000ff83ff99a7 */ /* 0x0005e2000810043f */
[----:B------:R-:W-:Y:S01]  /*a130*/  MUFU.EX2 R108, R107 ;  /* 0x0000006b006c7308 */ /* 0x000fe20000000800 */
[----:B-1----:R-:W-:Y:S02]  /*a140*/  @!P1 VIADD R93, R133, 0x34860 ;  /* 0x00034860855d9836 */ /* 0x002fe40000000000 */
[-C--:B------:R-:W-:Y:S01]  /*a150*/  FMUL.FTZ R26, R26, R20.reuse ;  /* 0x000000141a1a7220 */ /* 0x080fe20000410000 */
[-C--:B------:R-:W-:Y:S01]  /*a160*/  FMUL.FTZ R27, R27, R20.reuse ;  /* 0x000000141b1b7220 */ /* 0x080fe20000410000 */
[-C--:B------:R-:W-:Y:S01]  /*a170*/  FMUL.FTZ R30, R30, R20.reuse ;  /* 0x000000141e1e7220 */ /* 0x080fe20000410000 */
[-C--:B------:R-:W-:Y:S01]  /*a180*/  FMUL.FTZ R31, R31, R20.reuse ;  /* 0x000000141f1f7220 */ /* 0x080fe20000410000 */
[-C--:B------:R-:W-:Y:S01]  /*a190*/  FMUL.FTZ R34, R34, R20.reuse ;  /* 0x0000001422227220 */ /* 0x080fe20000410000 */
[----:B--2---:R-:W-:Y:S01]  /*a1a0*/  FADD.FTZ R131, R21, R12 ;  /* 0x0000000c15837221 */ /* 0x004fe20000010000 */
[----:B------:R-:W-:Y:S01]  /*a1b0*/  FFMA.FTZ R12, R123, R3, -R112 ;  /* 0x000000037b0c7223 */ /* 0x000fe20000010870 */
[----:B------:R-:W-:Y:S01]  /*a1c0*/  @!P1 PRMT R123, RZ, 0x654, R93 ;  /* 0x00000654ff7b9816 */ /* 0x000fe2000000005d */
[----:B------:R-:W-:Y:S01]  /*a1d0*/  MUFU.EX2 R211, R211 ;  /* 0x000000d300d37308 */ /* 0x000fe20000000800 */
[----:B------:R-:W-:Y:S01]  /*a1e0*/  FADD.FTZ R134, R178, R131 ;  /* 0x00000083b2867221 */ /* 0x000fe20000010000 */
[-C--:B------:R-:W-:Y:S01]  /*a1f0*/  FMUL.FTZ R35, R35, R20.reuse ;  /* 0x0000001423237220 */ /* 0x080fe20000410000 */
[----:B------:R1:W-:Y:S01]  /*a200*/  @!P1 SYNCS.ARRIVE.TRANS64.RED.A1T0 RZ, [R123+URZ], RZ ;  /* 0x000000ff7bff99a7 */ /* 0x0003e2000810043f */
[-C--:B------:R-:W-:Y:S01]  /*a210*/  FMUL.FTZ R38, R38, R20.reuse ;  /* 0x0000001426267220 */ /* 0x080fe20000410000 */
[----:B------:R-:W-:Y:S01]  /*a220*/  FADD.FTZ R93, R169, R134 ;  /* 0x00000086a95d7221 */ /* 0x000fe20000010000 */
[-C--:B------:R-:W-:Y:S01]  /*a230*/  FMUL.FTZ R39, R39, R20.reuse ;  /* 0x0000001427277220 */ /* 0x080fe20000410000 */
[-C--:B------:R-:W-:Y:S01]  /*a240*/  FMUL.FTZ R42, R42, R20.reuse ;  /* 0x000000142a2a7220 */ /* 0x080fe20000410000 */
[----:B------:R-:W2:Y:S01]  /*a250*/  MUFU.EX2 R12, R12 ;  /* 0x0000000c000c7308 */ /* 0x000ea20000000800 */
[----:B------:R-:W-:Y:S01]  /*a260*/  FADD.FTZ R134, R180, R93 ;  /* 0x0000005db4867221 */ /* 0x000fe20000010000 */
[-C--:B------:R-:W-:Y:S01]  /*a270*/  FMUL.FTZ R43, R43, R20.reuse ;  /* 0x000000142b2b7220 */ /* 0x080fe20000410000 */
[-C--:B------:R-:W-:Y:S01]  /*a280*/  FMUL.FTZ R46, R46, R20.reuse ;  /* 0x000000142e2e7220 */ /* 0x080fe20000410000 */
[-C--:B------:R-:W-:Y:S01]  /*a290*/  FMUL.FTZ R47, R47, R20.reuse ;  /* 0x000000142f2f7220 */ /* 0x080fe20000410000 */
[----:B------:R-:W-:Y:S01]  /*a2a0*/  FADD.FTZ R93, R173, R134 ;  /* 0x00000086ad5d7221 */ /* 0x000fe20000010000 */
[-C--:B------:R-:W-:Y:S01]  /*a2b0*/  FMUL.FTZ R50, R50, R20.reuse ;  /* 0x0000001432327220 */ /* 0x080fe20000410000 */
[-C--:B------:R-:W-:Y:S01]  /*a2c0*/  FMUL.FTZ R51, R51, R20.reuse ;  /* 0x0000001433337220 */ /* 0x080fe20000410000 */
[----:B------:R-:W-:Y:S01]  /*a2d0*/  MUFU.EX2 R99, R99 ;  /* 0x0000006300637308 */ /* 0x000fe20000000800 */
[----:B------:R-:W-:Y:S01]  /*a2e0*/  FADD.FTZ R114, R182, R93 ;  /* 0x0000005db6727221 */ /* 0x000fe20000010000 */
[-C--:B------:R-:W-:Y:S01]  /*a2f0*/  FMUL.FTZ R54, R54, R20.reuse ;  /* 0x0000001436367220 */ /* 0x080fe20000410000 */
[-C--:B------:R-:W-:Y:S01]  /*a300*/  FMUL.FTZ R55, R55, R20.reuse ;  /* 0x0000001437377220 */ /* 0x080fe20000410000 */
        /* <DEDUP_REMOVED lines=14> */
[----:B------:R-:W-:Y:S01]  /*a3f0*/  FADD.FTZ R93, R187, R106 ;  /* 0x0000006abb5d7221 */ /* 0x000fe20000010000 */
[----:B------:R-:W-:Y:S01]  /*a400*/  F2FP.F16.F32.PACK_AB R187, R116, R187 ;  /* 0x000000bb74bb723e */ /* 0x000fe200000000ff */
[-C--:B------:R-:W-:Y:S01]  /*a410*/  FMUL.FTZ R74, R74, R20.reuse ;  /* 0x000000144a4a7220 */ /* 0x080fe20000410000 */
[----:B-1----:R-:W-:Y:S01]  /*a420*/  FADD.FTZ R123, R153, R110 ;  /* 0x0000006e997b7221 */ /* 0x002fe20000010000 */
[----:B------:R-:W-:Y:S01]  /*a430*/  FADD.FTZ R106, R116, R93 ;  /* 0x0000005d746a7221 */ /* 0x000fe20000010000 */
[-C--:B------:R-:W-:Y:S01]  /*a440*/  FMUL.FTZ R75, R75, R20.reuse ;  /* 0x000000144b4b7220 */ /* 0x080fe20000410000 */
[----:B------:R-:W-:Y:S01]  /*a450*/  MUFU.EX2 R90, R90 ;  /* 0x0000005a005a7308 */ /* 0x000fe20000000800 */
[----:B------:R-:W-:Y:S01]  /*a460*/  FADD.FTZ R110, R188, R123 ;  /* 0x0000007bbc6e7221 */ /* 0x000fe20000010000 */
[----:B0-----:R-:W-:Y:S01]  /*a470*/  FADD.FTZ R93, R189, R106 ;  /* 0x0000006abd5d7221 */ /* 0x001fe20000010000 */
[-C--:B------:R-:W-:Y:S01]  /*a480*/  FMUL.FTZ R78, R78, R20.reuse ;  /* 0x000000144e4e7220 */ /* 0x080fe20000410000 */
[-C--:B------:R-:W-:Y:S01]  /*a490*/  FMUL.FTZ R79, R79, R20.reuse ;  /* 0x000000144f4f7220 */ /* 0x080fe20000410000 */
[----:B------:R-:W-:Y:S01]  /*a4a0*/  FADD.FTZ R123, R145, R110 ;  /* 0x0000006e917b7221 */ /* 0x000fe20000010000 */
[----:B---3--:R-:W-:Y:S01]  /*a4b0*/  FADD.FTZ R106, R136, R93 ;  /* 0x0000005d886a7221 */ /* 0x008fe20000010000 */
[-C--:B------:R-:W-:Y:S01]  /*a4c0*/  FMUL.FTZ R82, R82, R20.reuse ;  /* 0x0000001452527220 */ /* 0x080fe20000410000 */
[----:B------:R-:W-:Y:S01]  /*a4d0*/  MUFU.EX2 R91, R91 ;  /* 0x0000005b005b7308 */ /* 0x000fe20000000800 */
[----:B------:R-:W-:Y:S01]  /*a4e0*/  FADD.FTZ R110, R190, R123 ;  /* 0x0000007bbe6e7221 */ /* 0x000fe20000010000 */
[----:B----4-:R-:W-:Y:S01]  /*a4f0*/  FADD.FTZ R93, R191, R106 ;  /* 0x0000006abf5d7221 */ /* 0x010fe20000010000 */
[C---:B-----5:R-:W-:Y:S01]  /*a500*/  F2FP.F16.F32.PACK_AB R191, R120.reuse, R191 ;  /* 0x000000bf78bf723e */ /* 0x060fe200000000ff */
[-C--:B------:R-:W-:Y:S01]  /*a510*/  FMUL.FTZ R83, R83, R20.reuse ;  /* 0x0000001453537220 */ /* 0x080fe20000410000 */
[----:B------:R-:W-:Y:S01]  /*a520*/  FADD.FTZ R115, R149, R110 ;  /* 0x0000006e95737221 */ /* 0x000fe20000010000 */
[----:B------:R-:W-:Y:S01]  /*a530*/  FADD.FTZ R110, R120, R93 ;  /* 0x0000005d786e7221 */ /* 0x000fe20000010000 */
[-C--:B------:R-:W-:Y:S01]  /*a540*/  FMUL.FTZ R86, R86, R20.reuse ;  /* 0x0000001456567220 */ /* 0x080fe20000410000 */
[----:B------:R-:W0:Y:S01]  /*a550*/  MUFU.EX2 R106, R119 ;  /* 0x00000077006a7308 */ /* 0x000e220000000800 */
[----:B------:R-:W-:Y:S01]  /*a560*/  FADD.FTZ R112, R192, R115 ;  /* 0x00000073c0707221 */ /* 0x000fe20000010000 */
[----:B------:R-:W-:Y:S01]  /*a570*/  FADD.FTZ R21, R193, R110 ;  /* 0x0000006ec1157221 */ /* 0x000fe20000010000 */
[----:B------:R-:W-:Y:S01]  /*a580*/  FMUL.FTZ R87, R87, R20 ;  /* 0x0000001457577220 */ /* 0x000fe20000410000 */
[----:B------:R-:W-:-:S02]  /*a590*/  IMAD.U32 R20, RZ, RZ, UR6 ;  /* 0x00000006ff147e24 */ /* 0x000fc4000f8e00ff */
[----:B------:R-:W-:Y:S01]  /*a5a0*/  FADD.FTZ R93, R137, R112 ;  /* 0x00000070895d7221 */ /* 0x000fe20000010000 */
[----:B------:R-:W-:Y:S01]  /*a5b0*/  FADD.FTZ R110, R124, R21 ;  /* 0x000000157c6e7221 */ /* 0x000fe20000010000 */
[----:B------:R-:W-:Y:S01]  /*a5c0*/  F2FP.F16.F32.PACK_AB R218, R13, R92 ;  /* 0x0000005c0dda723e */ /* 0x000fe200000000ff */
[----:B------:R1:W-:Y:S01]  /*a5d0*/  MUFU.EX2 R120, R102 ;  /* 0x0000006600787308 */ /* 0x0003e20000000800 */
[----:B------:R-:W-:Y:S01]  /*a5e0*/  FADD.FTZ R112, R194, R93 ;  /* 0x0000005dc2707221 */ /* 0x000fe20000010000 */
[----:B------:R-:W-:Y:S01]  /*a5f0*/  FADD.FTZ R21, R195, R110 ;  /* 0x0000006ec3157221 */ /* 0x000fe20000010000 */
[-C--:B------:R-:W-:Y:S01]  /*a600*/  FMUL.FTZ R24, R24, R15.reuse ;  /* 0x0000000f18187220 */ /* 0x080fe20000410000 */
[-C--:B------:R-:W-:Y:S01]  /*a610*/  FMUL.FTZ R25, R25, R15.reuse ;  /* 0x0000000f19197220 */ /* 0x080fe20000410000 */
[----:B------:R-:W-:Y:S01]  /*a620*/  FADD.FTZ R93, R141, R112 ;  /* 0x000000708d5d7221 */ /* 0x000fe20000010000 */
[----:B------:R-:W-:Y:S01]  /*a630*/  FADD.FTZ R110, R132, R21 ;  /* 0x00000015846e7221 */ /* 0x000fe20000010000 */
[-C--:B------:R-:W-:Y:S01]  /*a640*/  FMUL.FTZ R28, R28, R15.reuse ;  /* 0x0000000f1c1c7220 */ /* 0x080fe20000410000 */
[----:B------:R-:W-:Y:S01]  /*a650*/  MUFU.EX2 R94, R94 ;  /* 0x0000005e005e7308 */ /* 0x000fe20000000800 */
        /* <DEDUP_REMOVED lines=14> */
[----:B------:R-:W-:Y:S01]  /*a740*/  FMUL.FTZ R40, R40, R15 ;  /* 0x0000000f28287220 */ /* 0x000fe20000410000 */
[----:B------:R-:W3:Y:S01]  /*a750*/  MUFU.EX2 R110, R111 ;  /* 0x0000006f006e7308 */ /* 0x000ee20000000800 */
[----:B------:R-:W-:Y:S01]  /*a760*/  FADD.FTZ R116, R200, R93 ;  /* 0x0000005dc8747221 */ /* 0x000fe20000010000 */
[----:B------:R-:W-:Y:S01]  /*a770*/  FADD.FTZ R21, R201, R112 ;  /* 0x00000070c9157221 */ /* 0x000fe20000010000 */
[C---:B--2---:R-:W-:Y:S01]  /*a780*/  F2FP.F16.F32.PACK_AB R201, R12.reuse, R201 ;  /* 0x000000c90cc9723e */ /* 0x044fe200000000ff */
[-C--:B------:R-:W-:Y:S01]  /*a790*/  FMUL.FTZ R41, R41, R15.reuse ;  /* 0x0000000f29297220 */ /* 0x080fe20000410000 */
[----:B------:R-:W-:Y:S01]  /*a7a0*/  FADD.FTZ R93, R121, R116 ;  /* 0x00000074795d7221 */ /* 0x000fe20000010000 */
[----:B------:R-:W-:Y:S01]  /*a7b0*/  FADD.FTZ R112, R12, R21 ;  /* 0x000000150c707221 */ /* 0x000fe20000010000 */
[-C--:B------:R-:W-:Y:S01]  /*a7c0*/  FMUL.FTZ R44, R44, R15.reuse ;  /* 0x0000000f2c2c7220 */ /* 0x080fe20000410000 */
        /* <DEDUP_REMOVED lines=22> */
[----:B0-----:R-:W-:Y:S01]  /*a930*/  FADD.FTZ R112, R106, R11 ;  /* 0x0000000b6a707221 */ /* 0x001fe20000010000 */
[-C--:B------:R-:W-:Y:S01]  /*a940*/  FMUL.FTZ R68, R68, R15.reuse ;  /* 0x0000000f44447220 */ /* 0x080fe20000410000 */
[-C--:B------:R-:W-:Y:S01]  /*a950*/  FMUL.FTZ R69, R69, R15.reuse ;  /* 0x0000000f45457220 */ /* 0x080fe20000410000 */
[----:B-1----:R-:W-:Y:S01]  /*a960*/  FADD.FTZ R102, R208, R21 ;  /* 0x00000015d0667221 */ /* 0x002fe20000010000 */
        /* <DEDUP_REMOVED lines=12> */
[----:B---3--:R-:W-:Y:S01]  /*aa30*/  FADD.FTZ R11, R110, R11 ;  /* 0x0000000b6e0b7221 */ /* 0x008fe20000010000 */
[-C--:B------:R-:W-:Y:S01]  /*aa40*/  FMUL.FTZ R84, R84, R15.reuse ;  /* 0x0000000f54547220 */ /* 0x080fe20000410000 */
[----:B------:R-:W-:Y:S01]  /*aa50*/  FMUL.FTZ R85, R85, R15 ;  /* 0x0000000f55557220 */ /* 0x000fe20000410000 */
[----:B------:R-:W-:Y:S01]  /*aa60*/  FADD.FTZ R12, R96, R21 ;  /* 0x00000015600c7221 */ /* 0x000fe20000010000 */
[----:B------:R-:W-:Y:S01]  /*aa70*/  FADD.FTZ R11, R118, R11 ;  /* 0x0000000b760b7221 */ /* 0x000fe20000010000 */
[----:B------:R-:W-:Y:S01]  /*aa80*/  F2FP.F16.F32.PACK_AB R178, R169, R178 ;  /* 0x000000b2a9b2723e */ /* 0x000fe200000000ff */
[----:B------:R-:W-:-:S02]  /*aa90*/  IMAD.MOV.U32 R15, RZ, RZ, R10 ;  /* 0x000000ffff0f7224 */ /* 0x000fc400078e000a */
        /* <DEDUP_REMOVED lines=19> */
[----:B------:R-:W-:Y:S01]  /*abd0*/  F2FP.F16.F32.PACK_AB R190, R149, R190 ;  /* 0x000000be95be723e */ /* 0x000fe200000000ff */
[----:B------:R-:W-:Y:S01]  /*abe0*/  FADD.FTZ R11, R95, R11 ;  /* 0x0000000b5f0b7221 */ /* 0x000fe20000010000 */
[----:B------:R-:W-:Y:S01]  /*abf0*/  F2FP.F16.F32.PACK_AB R192, R137, R192 ;  /* 0x000000c089c0723e */ /* 0x000fe200000000ff */
[----:B------:R-:W-:Y:S01]  /*ac00*/  IMAD.MOV.U32 R13, RZ, RZ, R88 ;  /* 0x000000ffff0d7224 */ /* 0x000fe200078e0058 */
        /* <DEDUP_REMOVED lines=23> */
[----:B------:R-:W-:Y:S06]  /*ad80*/  @P2 BRA `(.L_x_6711) ;  /* 0xffffffb400242947 */ /* 0x000fec000383ffff */
.L_x_6702:
[----:B------:R-:W-:Y:S06]  /*ad90*/  BAR.ARV 0x8, 0x180 ;  /* 0x0206000000007b1d */ /* 0x000fec0000002000 */
[----:B------:R-:W-:Y:S05]  /*ada0*/  @!P0 BRA `(.L_x_6712) ;  /* 0x0000000000048947 */ /* 0x000fea0003800000 */
[----:B------:R-:W-:Y:S01]  /*adb0*/  BPT.TRAP 0x1 ;  /* 0x000000040000795c */ /* 0x000fe20000300000 */
.L_x_6712:
[----:B------:R-:W-:Y:S01]  /*adc0*/  R2UR UR4, R2 ;  /* 0x00000000020472ca */ /* 0x000fe200000e0000 */
[----:B------:R-:W-:-:S12]  /*add0*/  ULEA UR8, UR60, UR61, 0x3 ;  /* 0x0000003d3c087291 */ /* 0x000fd8000f8e183f */
[----:B------:R-:W-:-:S05]  /*ade0*/  IMAD.U32 R0, RZ, RZ, UR4 ;  /* 0x00000004ff007e24 */ /* 0x000fca000f8e00ff */
[----:B------:R-:W-:-:S04]  /*adf0*/  SHF.L.U32 R0, R0, 0x1f, RZ ;  /* 0x0000001f00007819 */ /* 0x000fc800000006ff */
[----:B------:R0:W1:Y:S01]  /*ae00*/  SYNCS.PHASECHK.TRANS64.TRYWAIT P2, [UR8+0x34850], R0 ;  /* 0x03485000ff0075a7 */ /* 0x0000620008040148 */
[----:B------:R-:W-:Y:S05]  /*ae10*/  @!P0 BRA `(.L_x_6713) ;  /* 0x0000000000048947 */ /* 0x000fea0003800000 */
[----:B------:R-:W-:Y:S01]  /*ae20*/  BPT.TRAP 0x1 ;  /* 0x000000040000795c */ /* 0x000fe20000300000 */
.L_x_6713:
[----:B-1----:R-:W-:Y:S05]  /*ae30*/  @P2 BRA `(.L_x_6714) ;  /* 0x0000000000082947 */ /* 0x002fea0003800000 */
[----:B------:R-:W1:Y:S02]  /*ae40*/  SYNCS.PHASECHK.TRANS64.TRYWAIT P0, [UR8+0x34850], R0 ;  /* 0x03485000ff0075a7 */ /* 0x000e640008000148 */
[----:B-1----:R-:W-:Y:S05]  /*ae50*/  @!P0 BRA `(.L_x_6715) ;  /* 0x0000005c00a88947 */ /* 0x002fea0003800000 */
.L_x_6714:
[----:B------:R-:W-:Y:S01]  /*ae60*/  UIADD3 UR4, UR61, 0x400, URZ ;  /* 0x000004003d047890 */ /* 0x000fe2000fffe03f */
[----:B------:R-:W-:Y:S01]  /*ae70*/  WARPGROUP.ARRIVE ;  /* 0x00000000000079c5 */ /* 0x000fe20000000000 */
[----:B------:R-:W-:Y:S01]  /*ae80*/  UMOV UR7, 0x40000040 ;  /* 0x4000004000077882 */ /* 0x000fe20000000000 */
[----:B------:R-:W-:Y:S01]  /*ae90*/  UMOV UR11, 0x40000040 ;  /* 0x40000040000b7882 */ /* 0x000fe20000000000 */
[----:B------:R-:W-:Y:S01]  /*aea0*/  USHF.R.U32.HI UR4, URZ, 0x4, UR4 ;  /* 0x000000043f047899 */ /* 0x000fe20008011604 */
[----:B01----:R-:W0:Y:S01]  /*aeb0*/  SHFL.BFLY PT, R0, R11, 0x2, 0x1f ;  /* 0x0c401f000b007f89 */ /* 0x003e2200000e0000 */
[----:B------:R-:W-:Y:S01]  /*aec0*/  IMAD.MOV.U32 R94, RZ, RZ, -0x800000 ;  /* 0xff800000ff5e7424 */ /* 0x000fe200078e00ff */
[----:B------:R-:W-:Y:S01]  /*aed0*/  CS2R R98, SRZ ;  /* 0x0000000000627805 */ /* 0x000fe2000001ff00 */
[----:B------:R-:W-:Y:S01]  /*aee0*/  ULOP3.LUT UR4, UR4, 0x3fff, URZ, 0xc0, !UPT ;  /* 0x00003fff04047892 */ /* 0x000fe2000f8ec03f */
[----:B------:R-:W1:Y:S01]  /*aef0*/  SHFL.BFLY PT, R5, R12, 0x2, 0x1f ;  /* 0x0c401f000c057f89 */ /* 0x000e6200000e0000 */
[----:B------:R-:W-:Y:S01]  /*af00*/  IMAD.MOV.U32 R95, RZ, RZ, -0x800000 ;  /* 0xff800000ff5f7424 */ /* 0x000fe200078e00ff */
[----:B------:R-:W2:Y:S01]  /*af10*/  LDC R115, c[0x0][0xc38] ;  /* 0x00030e00ff737b82 */ /* 0x000ea20000000800 */
[----:B------:R-:W-:Y:S01]  /*af20*/  ULOP3.LUT UR4, UR4, 0x5800000, URZ, 0xfc, !UPT ;  /* 0x0580000004047892 */ /* 0x000fe2000f8efc3f */
[----:B------:R-:W-:Y:S01]  /*af30*/  R2UR UR12, R224 ;  /* 0x00000000e00c72ca */ /* 0x000fe200000e0000 */
[----:B------:R-:W-:Y:S01]  /*af40*/  ULDC.64 UR14, c[0x0][0x208] ;  /* 0x00008200000e7ab9 */ /* 0x000fe20000000a00 */
[----:B------:R-:W-:Y:S01]  /*af50*/  R2UR UR13, R225 ;  /* 0x00000000e10d72ca */ /* 0x000fe200000e0000 */
[----:B------:R-:W-:Y:S01]  /*af60*/  UIMAD UR6, UR60, 0xb00, UR4 ;  /* 0x00000b003c0678a4 */ /* 0x000fe2000f8e0204 */
[----:B------:R-:W-:-:S03]  /*af70*/  R2UR UR9, R223 ;  /* 0x00000000df0972ca */ /* 0x000fc600000e0000 */
[----:B------:R-:W-:-:S09]  /*af80*/  UIADD3 UR4, UR6, 0x80, URZ ;  /* 0x0000008006047890 */ /* 0x000fd2000fffe03f */
[----:B------:R-:W-:Y:S03]  /*af90*/  HGMMA.64x128x16.F32 R24, R176, gdesc[UR4].tnspB, R24, gsb0 ;  /* 0x41e00004b0187df0 */ /* 0x000fe60008000818 */
[----:B------:R-:W3:Y:S01]  /*afa0*/  S2UR UR7, SR_SWINHI ;  /* 0x00000000000779c3 */ /* 0x000ee20000002f00 */
[----:B------:R-:W-:Y:S01]  /*afb0*/  UMOV UR10, UR4 ;  /* 0x00000004000a7c82 */ /* 0x000fe20008000000 */
[----:B------:R-:W-:Y:S01]  /*afc0*/  UIADD3 UR4, UR6, 0x100, URZ ;  /* 0x0000010006047890 */ /* 0x000fe2000fffe03f */
[----:B0-----:R-:W-:Y:S01]  /*afd0*/  FADD.FTZ R4, R0, R11 ;  /* 0x0000000b00047221 */ /* 0x001fe20000010000 */
[----:B------:R-:W-:Y:S02]  /*afe0*/  IMAD R16, RZ, RZ, -UR13 ;  /* 0x8000000dff107e24 */ /* 0x000fe4000f8e02ff */
[----:B-1----:R-:W-:Y:S02]  /*aff0*/  FADD.FTZ R5, R5, R12 ;  /* 0x0000000c05057221 */ /* 0x002fe40000010000 */
[----:B------:R-:W0:Y:S01]  /*b000*/  SHFL.BFLY PT, R7, R4, 0x1, 0x1f ;  /* 0x0c201f0004077f89 */ /* 0x000e2200000e0000 */
[----:B--2---:R-:W-:-:S03]  /*b010*/  IMAD R16, R115, R16, UR9 ;  /* 0x0000000973107e24 */ /* 0x004fc6000f8e0210 */
[----:B------:R-:W1:Y:S01]  /*b020*/  SHFL.BFLY PT, R0, R5, 0x1, 0x1f ;  /* 0x0c201f0005007f89 */ /* 0x000e6200000e0000 */
[----:B0-----:R-:W-:Y:S01]  /*b030*/  FADD.FTZ R12, R4, R7 ;  /* 0x00000007040c7221 */ /* 0x001fe20000010000 */
[----:B------:R-:W-:Y:S02]  /*b040*/  IMAD R7, R221, 0x40, R18 ;  /* 0x00000040dd077824 */ /* 0x000fe400078e0212 */
[----:B-1----:R-:W-:Y:S02]  /*b050*/  FADD.FTZ R8, R5, R0 ;  /* 0x0000000005087221 */ /* 0x002fe40000010000 */
[----:B------:R-:W-:-:S03]  /*b060*/  FSETP.NE.FTZ.AND P2, PT, R12, RZ, PT ;  /* 0x000000ff0c00720b */ /* 0x000fc60003f55000 */
[----:B------:R-:W-:-:S10]  /*b070*/  FSETP.NE.FTZ.AND P0, PT, R8, RZ, PT ;  /* 0x000000ff0800720b */ /* 0x000fd40003f15000 */
[----:B------:R-:W-:Y:S01]  /*b080*/  @P2 MUFU.LG2 R6, R12 ;  /* 0x0000000c00062308 */ /* 0x000fe20000000c00 */
[----:B------:R-:W-:-:S07]  /*b090*/  @P2 FMUL.FTZ R14, R3, 0.69314718246459960938 ;  /* 0x3f317218030e2820 */ /* 0x000fce0000410000 */
[----:B------:R-:W0:Y:S08]  /*b0a0*/  @P0 MUFU.LG2 R0, R8 ;  /* 0x0000000800000308 */ /* 0x000e300000000c00 */
[----:B------:R1:W2:Y:S08]  /*b0b0*/  @P0 MUFU.RCP R99, R8 ;  /* 0x0000000800630308 */ /* 0x0002b00000001000 */
[----:B------:R4:W2:Y:S01]  /*b0c0*/  @P2 MUFU.RCP R98, R12 ;  /* 0x0000000c00622308 */ /* 0x0008a20000001000 */
[----:B0-----:R-:W-:Y:S01]  /*b0d0*/  @P0 FMUL.FTZ R0, R0, 0.69314718246459960938 ;  /* 0x3f31721800000820 */ /* 0x001fe20000410000 */
[----:B------:R-:W-:-:S02]  /*b0e0*/  WARPGROUP.DEPBAR.LE gsb0, 0x0 ;  /* 0x00008000000079c5 */ /* 0x000fc40000010000 */
[----:B------:R-:W-:-:S06]  /*b0f0*/  WARPGROUP.ARRIVE ;  /* 0x00000000000079c5 */ /* 0x000fcc0000000000 */
[----:B------:R-:W-:Y:S01]  /*b100*/  HGMMA.64x128x16.F32 R24, R180, gdesc[UR8].tnspB, R24, gsb0 ;  /* 0x41e00008b4187df0 */ /* 0x000fe20008000818 */
[----:B------:R-:W-:Y:S01]  /*b110*/  UMOV UR10, UR4 ;  /* 0x00000004000a7c82 */ /* 0x000fe20008000000 */
[----:B------:R-:W-:Y:S01]  /*b120*/  UMOV UR11, 0x40000040 ;  /* 0x40000040000b7882 */ /* 0x000fe20000000000 */
[----:B------:R-:W-:Y:S01]  /*b130*/  UIADD3 UR4, UR6, 0x180, URZ ;  /* 0x0000018006047890 */ /* 0x000fe2000fffe03f */
[----:B------:R-:W-:Y:S02]  /*b140*/  WARPGROUP.DEPBAR.LE gsb0, 0x0 ;  /* 0x00008000000079c5 */ /* 0x000fe40000010000 */
        /* <DEDUP_REMOVED lines=34> */
[----:B------:R-:W-:Y:S02]  /*b370*/  UIADD3 UR4, UR6, 0x480, URZ ;  /* 0x0000048006047890 */ /* 0x000fe4000fffe03f */
[----:B------:R-:W-:Y:S01]  /*b380*/  UIADD3 UR6, UR6, 0x500, URZ ;  /* 0x0000050006067890 */ /* 0x000fe2000fffe03f */
[----:B------:R-:W-:Y:S02]  /*b390*/  WARPGROUP.DEPBAR.LE gsb0, 0x0 ;  /* 0x00008000000079c5 */ /* 0x000fe40000010000 */
[----:B------:R-:W-:-:S06]  /*b3a0*/  WARPGROUP.ARRIVE ;  /* 0x00000000000079c5 */ /* 0x000fcc0000000000 */
[----:B------:R-:W-:Y:S01]  /*b3b0*/  HGMMA.64x128x16.F32 R24, R208, gdesc[UR8].tnspB, R24, gsb0 ;  /* 0x41e00008d0187df0 */ /* 0x000fe20008000818 */
[----:B------:R-:W-:Y:S01]  /*b3c0*/  UMOV UR10, UR4 ;  /* 0x00000004000a7c82 */ /* 0x000fe20008000000 */
[----:B------:R-:W-:Y:S01]  /*b3d0*/  UMOV UR11, 0x40000040 ;  /* 0x40000040000b7882 */ /* 0x000fe20000000000 */
[----:B------:R-:W-:Y:S01]  /*b3e0*/  UMOV UR4, UR61 ;  /* 0x0000003d00047c82 */ /* 0x000fe20008000000 */
[----:B---3--:R-:W-:Y:S01]  /*b3f0*/  UMOV UR5, UR7 ;  /* 0x0000000700057c82 */ /* 0x008fe20008000000 */
[----:B------:R-:W-:Y:S01]  /*b400*/  UMOV UR7, 0x40000040 ;  /* 0x4000004000077882 */ /* 0x000fe20000000000 */
[----:B------:R-:W-:Y:S01]  /*b410*/  IMAD.U32 R96, RZ, RZ, UR4 ;  /* 0x00000004ff607e24 */ /* 0x000fe2000f8e00ff */
[----:B------:R-:W-:Y:S01]  /*b420*/  UIADD3 UR4, -UR12, URZ, URZ ;  /* 0x0000003f0c047290 */ /* 0x000fe2000fffe13f */
[----:B------:R-:W-:Y:S02]  /*b430*/  IMAD.U32 R97, RZ, RZ, UR5 ;  /* 0x00000005ff617e24 */ /* 0x000fe4000f8e00ff */
[----:B------:R-:W-:-:S04]  /*b440*/  IMAD.WIDE R4, R229, 0x2, R96 ;  /* 0x00000002e5047825 */ /* 0x000fc800078e0260 */
[----:B------:R-:W-:-:S04]  /*b450*/  IMAD.WIDE R96, R7, 0x2, R96 ;  /* 0x0000000207607825 */ /* 0x000fc800078e0260 */
[----:B------:R-:W-:Y:S01]  /*b460*/  @P0 FMUL.FTZ R7, R3, 0.69314718246459960938 ;  /* 0x3f31721803070820 */ /* 0x000fe20000410000 */
[----:B------:R-:W-:Y:S01]  /*b470*/  @P2 FMUL.FTZ R3, R6, 0.69314718246459960938 ;  /* 0x3f31721806032820 */ /* 0x000fe20000410000 */
[----:B------:R-:W-:Y:S02]  /*b480*/  IADD3 R109, P6, R4, 0x4060, RZ ;  /* 0x00004060046d7810 */ /* 0x000fe40007fde0ff */
[----:B------:R-:W-:Y:S01]  /*b490*/  @P0 FFMA.FTZ R95, R7, R10, R0 ;  /* 0x0000000a075f0223 */ /* 0x000fe20000010000 */
[----:B------:R-:W-:Y:S01]  /*b4a0*/  @P2 FFMA.FTZ R94, R14, R88, R3 ;  /* 0x000000580e5e2223 */ /* 0x000fe20000010003 */
[C---:B------:R-:W-:Y:S02]  /*b4b0*/  IADD3 R3, P5, R4.reuse, 0x4040, RZ ;  /* 0x0000404004037810 */ /* 0x040fe40007fbe0ff */
[----:B------:R-:W-:Y:S02]  /*b4c0*/  LOP3.LUT R108, R109, 0x380, RZ, 0xc0, !PT ;  /* 0x000003806d6c7812 */ /* 0x000fe400078ec0ff */
[----:B------:R-:W-:Y:S01]  /*b4d0*/  LOP3.LUT R0, R3, 0x380, RZ, 0xc0, !PT ;  /* 0x0000038003007812 */ /* 0x000fe200078ec0ff */
[----:B------:R-:W-:Y:S01]  /*b4e0*/  IMAD.X R111, RZ, RZ, R5, P5 ;  /* 0x000000ffff6f7224 */ /* 0x000fe200028e0605 */
[----:B------:R-:W-:-:S02]  /*b4f0*/  LOP3.LUT R113, R4, 0x380, RZ, 0xc0, !PT ;  /* 0x0000038004717812 */ /* 0x000fc400078ec0ff */
[----:B------:R-:W-:Y:S02]  /*b500*/  SHF.R.U64 R0, R0, 0x3, RZ ;  /* 0x0000000300007819 */ /* 0x000fe400000012ff */
[----:B------:R-:W-:Y:S02]  /*b510*/  SHF.R.U64 R108, R108, 0x3, RZ ;  /* 0x000000036c6c7819 */ /* 0x000fe400000012ff */
[----:B------:R-:W-:Y:S02]  /*b520*/  LOP3.LUT R110, R0, R3, RZ, 0x3c, !PT ;  /* 0x00000003006e7212 */ /* 0x000fe400078e3cff */
[----:B------:R-:W0:Y:S01]  /*b530*/  LDC R0, c[0x0][0xbe8] ;  /* 0x0002fa00ff007b82 */ /* 0x000e220000000800 */
[----:B------:R-:W-:Y:S02]  /*b540*/  SHF.R.U64 R113, R113, 0x3, RZ ;  /* 0x0000000371717819 */ /* 0x000fe400000012ff */
[----:B------:R-:W-:Y:S01]  /*b550*/  LOP3.LUT R108, R108, R109, RZ, 0x3c, !PT ;  /* 0x0000006d6c6c7212 */ /* 0x000fe200078e3cff */
[----:B------:R-:W-:Y:S01]  /*b560*/  IMAD.X R109, RZ, RZ, R5, P6 ;  /* 0x000000ffff6d7224 */ /* 0x000fe200030e0605 */
[----:B------:R-:W-:-:S02]  /*b570*/  IADD3 R9, P3, R4, 0x4000, RZ ;  /* 0x0000400004097810 */ /* 0x000fc40007f7e0ff */
[C---:B-1----:R-:W-:Y:S02]  /*b580*/  IADD3 R8, P6, R4.reuse, 0x40, RZ ;  /* 0x0000004004087810 */ /* 0x042fe40007fde0ff */
        /* <DEDUP_REMOVED lines=13> */
[----:B------:R-:W-:Y:S02]  /*b660*/  IADD3 R21, P6, R96, 0x1000, RZ ;  /* 0x0000100060157810 */ /* 0x000fe40007fde0ff */
[----:B0-----:R-:W-:Y:S02]  /*b670*/  ISETP.NE.AND P2, PT, R0, 0x1, PT ;  /* 0x000000010000780c */ /* 0x001fe40003f45270 */
[----:B------:R-:W-:Y:S02]  /*b680*/  SHF.R.U64 R3, R3, 0x3, RZ ;  /* 0x0000000303037819 */ /* 0x000fe400000012ff */
[----:B------:R-:W-:Y:S02]  /*b690*/  LOP3.LUT R106, R4, R9, RZ, 0x3c, !PT ;  /* 0x00000009046a7212 */ /* 0x000fe400078e3cff */
[----:B------:R-:W-:Y:S02]  /*b6a0*/  LOP3.LUT R20, R21, 0x380, RZ, 0xc0, !PT ;  /* 0x0000038015147812 */ /* 0x000fe400078ec0ff */
[----:B------:R-:W-:-:S02]  /*b6b0*/  LOP3.LUT R4, R7, 0x380, RZ, 0xc0, !PT ;  /* 0x0000038007047812 */ /* 0x000fc400078ec0ff */
[----:B------:R-:W-:Y:S02]  /*b6c0*/  IADD3 R15, P0, R96, 0x2000, RZ ;  /* 0x00002000600f7810 */ /* 0x000fe40007f1e0ff */
[----:B------:R-:W-:Y:S01]  /*b6d0*/  LOP3.LUT R102, R3, R6, RZ, 0x3c, !PT ;  /* 0x0000000603667212 */ /* 0x000fe200078e3cff */
[----:B------:R-:W0:Y:S01]  /*b6e0*/  @P2 LDC R114, c[0x0][0xbec] ;  /* 0x0002fb00ff722b82 */ /* 0x000e220000000800 */
[----:B------:R-:W-:Y:S02]  /*b6f0*/  SHF.R.U64 R20, R20, 0x3, RZ ;  /* 0x0000000314147819 */ /* 0x000fe400000012ff */
[----:B------:R-:W-:Y:S02]  /*b700*/  LOP3.LUT R5, R10, 0x380, RZ, 0xc0, !PT ;  /* 0x000003800a057812 */ /* 0x000fe400078ec0ff */
[----:B------:R-:W-:Y:S02]  /*b710*/  LOP3.LUT R3, R8, 0x380, RZ, 0xc0, !PT ;  /* 0x0000038008037812 */ /* 0x000fe400078ec0ff */
[----:B------:R-:W-:-:S02]  /*b720*/  SHF.R.U64 R4, R4, 0x3, RZ ;  /* 0x0000000304047819 */ /* 0x000fc400000012ff */
[----:B------:R-:W-:Y:S02]  /*b730*/  LOP3.LUT R14, R15, 0x380, RZ, 0xc0, !PT ;  /* 0x000003800f0e7812 */ /* 0x000fe400078ec0ff */
[----:B------:R-:W-:Y:S01]  /*b740*/  LOP3.LUT R20, R20, R21, RZ, 0x3c, !PT ;  /* 0x0000001514147212 */ /* 0x000fe200078e3cff */
[----:B------:R-:W-:Y:S01]  /*b750*/  IMAD.X R21, RZ, RZ, R97, P6 ;  /* 0x000000ffff157224 */ /* 0x000fe200030e0661 */
[----:B------:R-:W-:Y:S02]  /*b760*/  SHF.R.U64 R5, R5, 0x3, RZ ;  /* 0x0000000305057819 */ /* 0x000fe400000012ff */
[----:B------:R-:W-:Y:S02]  /*b770*/  SHF.R.U64 R3, R3, 0x3, RZ ;  /* 0x0000000303037819 */ /* 0x000fe400000012ff */
[----:B------:R-:W-:Y:S02]  /*b780*/  LOP3.LUT R100, R4, R7, RZ, 0x3c, !PT ;  /* 0x0000000704647212 */ /* 0x000fe400078e3cff */
[----:B------:R-:W-:-:S02]  /*b790*/  IADD3 R13, P3, R96, 0x3000, RZ ;  /* 0x00003000600d7810 */ /* 0x000fc40007f7e0ff */
[C---:B------:R-:W-:Y:S02]  /*b7a0*/  IADD3 R11, P4, R96.reuse, 0x4000, RZ ;  /* 0x00004000600b7810 */ /* 0x040fe40007f9e0ff */
[C---:B------:R-:W-:Y:S02]  /*b7b0*/  IADD3 R9, P5, R96.reuse, 0x5000, RZ ;  /* 0x0000500060097810 */ /* 0x040fe40007fbe0ff */
[----:B------:R-:W-:Y:S02]  /*b7c0*/  IADD3 R7, P6, R96, 0x6000, RZ ;  /* 0x0000600060077810 */ /* 0x000fe40007fde0ff */
[----:B------:R-:W-:Y:S02]  /*b7d0*/  SHF.R.U64 R14, R14, 0x3, RZ ;  /* 0x000000030e0e7819 */ /* 0x000fe400000012ff */
[----:B------:R-:W-:Y:S02]  /*b7e0*/  LOP3.LUT R104, R5, R10, RZ, 0x3c, !PT ;  /* 0x0000000a05687212 */ /* 0x000fe400078e3cff */
[----:B------:R-:W-:-:S02]  /*b7f0*/  LOP3.LUT R92, R3, R8, RZ, 0x3c, !PT ;  /* 0x00000008035c7212 */ /* 0x000fc400078e3cff */
[----:B----4-:R-:W-:Y:S02]  /*b800*/  LOP3.LUT R12, R13, 0x380, RZ, 0xc0, !PT ;  /* 0x000003800d0c7812 */ /* 0x010fe400078ec0ff */
[----:B------:R-:W-:Y:S02]  /*b810*/  LOP3.LUT R10, R11, 0x380, RZ, 0xc0, !PT ;  /* 0x000003800b0a7812 */ /* 0x000fe400078ec0ff */
[----:B------:R-:W-:Y:S02]  /*b820*/  LOP3.LUT R8, R9, 0x380, RZ, 0xc0, !PT ;  /* 0x0000038009087812 */ /* 0x000fe400078ec0ff */
[----:B------:R-:W-:Y:S02]  /*b830*/  LOP3.LUT R6, R7, 0x380, RZ, 0xc0, !PT ;  /* 0x0000038007067812 */ /* 0x000fe400078ec0ff */
[----:B------:R-:W-:Y:S02]  /*b840*/  LOP3.LUT R89, R96, 0x380, RZ, 0xc0, !PT ;  /* 0x0000038060597812 */ /* 0x000fe400078ec0ff */
[----:B------:R-:W-:Y:S01]  /*b850*/  LOP3.LUT R14, R14, R15, RZ, 0x3c, !PT ;  /* 0x0000000f0e0e7212 */ /* 0x000fe200078e3cff */
[----:B------:R-:W-:Y:S01]  /*b860*/  IMAD.X R15, RZ, RZ, R97, P0 ;  /* 0x000000ffff0f7224 */ /* 0x000fe200000e0661 */
[----:B------:R-:W-:-:S02]  /*b870*/  MOV R112, R112 ;  /* 0x0000007000707202 */ /* 0x000fc40000000f00 */
[----:B------:R-:W-:Y:S01]  /*b880*/  IADD3 R4, P0, R96, 0x7000, RZ ;  /* 0x0000700060047810 */ /* 0x000fe20007f1e0ff */
[----:B------:R-:W1:Y:S01]  /*b890*/  @P2 LDC R113, c[0x0][0xbf0] ;  /* 0x0002fc00ff712b82 */ /* 0x000e620000000800 */
[----:B------:R-:W-:Y:S02]  /*b8a0*/  SHF.R.U64 R12, R12, 0x3, RZ ;  /* 0x000000030c0c7819 */ /* 0x000fe400000012ff */
[----:B------:R-:W-:Y:S01]  /*b8b0*/  SHF.R.U64 R10, R10, 0x3, RZ ;  /* 0x000000030a0a7819 */ /* 0x000fe200000012ff */
[----:B------:R-:W-:Y:S01]  /*b8c0*/  IMAD.X R5, RZ, RZ, R97, P0 ;  /* 0x000000ffff057224 */ /* 0x000fe200000e0661 */
[----:B------:R-:W-:Y:S02]  /*b8d0*/  SHF.R.U64 R8, R8, 0x3, RZ ;  /* 0x0000000308087819 */ /* 0x000fe400000012ff */
[----:B------:R-:W-:Y:S02]  /*b8e0*/  SHF.R.U64 R6, R6, 0x3, RZ ;  /* 0x0000000306067819 */ /* 0x000fe400000012ff */
[----:B------:R-:W-:-:S02]  /*b8f0*/  SHF.R.U64 R89, R89, 0x3, RZ ;  /* 0x0000000359597819 */ /* 0x000fc400000012ff */
[----:B------:R-:W-:Y:S02]  /*b900*/  LOP3.LUT R3, R4, 0x380, RZ, 0xc0, !PT ;  /* 0x0000038004037812 */ /* 0x000fe400078ec0ff */
[----:B------:R-:W-:Y:S01]  /*b910*/  LOP3.LUT R12, R12, R13, RZ, 0x3c, !PT ;  /* 0x0000000d0c0c7212 */ /* 0x000fe200078e3cff */
[--C-:B------:R-:W-:Y:S01]  /*b920*/  IMAD.X R13, RZ, RZ, R97.reuse, P3 ;  /* 0x000000ffff0d7224 */ /* 0x100fe200018e0661 */
[----:B------:R-:W-:Y:S01]  /*b930*/  LOP3.LUT R10, R10, R11, RZ, 0x3c, !PT ;  /* 0x0000000b0a0a7212 */ /* 0x000fe200078e3cff */
[--C-:B------:R-:W-:Y:S01]  /*b940*/  IMAD.X R11, RZ, RZ, R97.reuse, P4 ;  /* 0x000000ffff0b7224 */ /* 0x100fe200020e0661 */
[----:B------:R-:W-:Y:S01]  /*b950*/  LOP3.LUT R8, R8, R9, RZ, 0x3c, !PT ;  /* 0x0000000908087212 */ /* 0x000fe200078e3cff */
[--C-:B------:R-:W-:Y:S01]  /*b960*/  IMAD.X R9, RZ, RZ, R97.reuse, P5 ;  /* 0x000000ffff097224 */ /* 0x100fe200028e0661 */
[----:B------:R-:W-:Y:S01]  /*b970*/  LOP3.LUT R6, R6, R7, RZ, 0x3c, !PT ;  /* 0x0000000706067212 */ /* 0x000fe200078e3cff */
[----:B------:R-:W-:Y:S02]  /*b980*/  WARPGROUP.DEPBAR.LE gsb0, 0x0 ;  /* 0x00008000000079c5 */ /* 0x000fe40000010000 */
[----:B------:R-:W-:Y:S01]  /*b990*/  WARPGROUP.ARRIVE ;  /* 0x00000000000079c5 */ /* 0x000fe20000000000 */
[----:B------:R-:W-:Y:S01]  /*b9a0*/  LOP3.LUT R88, R89, R96, RZ, 0x3c, !PT ;  /* 0x0000006059587212 */ /* 0x000fe200078e3cff */
[--C-:B------:R-:W-:Y:S01]  /*b9b0*/  IMAD.X R7, RZ, RZ, R97.reuse, P6 ;  /* 0x000000ffff077224 */ /* 0x100fe200030e0661 */
[----:B------:R-:W-:Y:S01]  /*b9c0*/  SHF.R.U64 R3, R3, 0x3, RZ ;  /* 0x0000000303037819 */ /* 0x000fe200000012ff */
[----:B------:R-:W-:Y:S01]  /*b9d0*/  IMAD.MOV.U32 R89, RZ, RZ, R97 ;  /* 0x000000ffff597224 */ /* 0x000fe200078e0061 */
[----:B------:R-:W-:Y:S01]  /*b9e0*/  MOV R97, R104 ;  /* 0x0000006800617202 */ /* 0x000fe20000000f00 */
[----:B------:R-:W-:Y:S01]  /*b9f0*/  HGMMA.64x128x16.F32 R24, R212, gdesc[UR8].tnspB, R24, gsb0 ;  /* 0x41e00008d4187df0 */ /* 0x000fe20008000818 */
[----:B------:R-:W-:Y:S01]  /*ba00*/  ULDC UR10, c[0x0][0xc44] ;  /* 0x00031100000a7ab9 */ /* 0x000fe20000000800 */
[----:B------:R-:W-:Y:S01]  /*ba10*/  MOV R105, R102 ;  /* 0x0000006600697202 */ /* 0x000fe20000000f00 */
[----:B------:R-:W-:Y:S01]  /*ba20*/  UIMAD UR10, UR10, UR4, UR13 ;  /* 0x000000040a0a72a4 */ /* 0x000fe2000f8e020d */
[----:B------:R-:W-:-:S02]  /*ba30*/  MOV R103, R92 ;  /* 0x0000005c00677202 */ /* 0x000fc40000000f00 */
[----:B------:R-:W3:Y:S01]  /*ba40*/  LDC.64 R92, c[0x0][0xb98] ;  /* 0x0002e600ff5c7b82 */ /* 0x000ee20000000a00 */
[----:B------:R-:W-:Y:S01]  /*ba50*/  USHF.R.S32.HI UR11, URZ, 0x1f, UR10 ;  /* 0x0000001f3f0b7899 */ /* 0x000fe2000801140a */
[----:B------:R-:W-:Y:S02]  /*ba60*/  LOP3.LUT R4, R3, R4, RZ, 0x3c, !PT ;  /* 0x0000000403047212 */ /* 0x000fe400078e3cff */
[----:B------:R-:W-:Y:S01]  /*ba70*/  MOV R3, R108 ;  /* 0x0000006c00037202 */ /* 0x000fe20000000f00 */
[----:B------:R-:W-:Y:S01]  /*ba80*/  IMAD.U32 R108, RZ, RZ, UR8 ;  /* 0x00000008ff6c7e24 */ /* 0x000fe2000f8e00ff */
[----:B------:R-:W-:Y:S01]  /*ba90*/  MOV R106, R106 ;  /* 0x0000006a006a7202 */ /* 0x000fe20000000f00 */
[----:B------:R-:W-:Y:S01]  /*baa0*/  IMAD R107, R16, 0x80, R228 ;  /* 0x00000080106b7824 */ /* 0x000fe200078e02e4 */
[----:B------:R-:W-:Y:S01]  /*bab0*/  MOV R100, R100 ;  /* 0x0000006400647202 */ /* 0x000fe20000000f00 */
[----:B------:R-:W-:Y:S01]  /*bac0*/  @!P1 VIADD R104, R108, 0x34860 ;  /* 0x000348606c689836 */ /* 0x000fe20000000000 */
[----:B------:R-:W-:Y:S01]  /*bad0*/  MOV R96, R110 ;  /* 0x0000006e00607202 */ /* 0x000fe20000000f00 */
[----:B0-----:R-:W-:Y:S01]  /*bae0*/  @P2 IMAD.HI.U32 R102, R107, R114, RZ ;  /* 0x000000726b662227 */ /* 0x001fe200078e00ff */
[----:B------:R-:W-:-:S02]  /*baf0*/  ULDC.64 UR8, c[0x0][0xae8] ;  /* 0x0002ba0000087ab9 */ /* 0x000fc40000000a00 */
[----:B------:R-:W-:Y:S01]  /*bb00*/  @!P1 PRMT R104, RZ, 0x654, R104 ;  /* 0x00000654ff689816 */ /* 0x000fe20000000068 */
[----:B------:R-:W-:Y:S01]  /*bb10*/  IMAD.MOV.U32 R101, RZ, RZ, R107 ;  /* 0x000000ffff657224 */ /* 0x000fe200078e006b */
[----:B-1----:R-:W-:Y:S01]  /*bb20*/  @P2 SHF.R.U32.HI R101, RZ, R113, R102 ;  /* 0x00000071ff652219 */ /* 0x002fe20000011666 */
[----:B------:R-:W-:Y:S02]  /*bb30*/  WARPGROUP.DEPBAR.LE gsb0, 0x0 ;  /* 0x00008000000079c5 */ /* 0x000fe40000010000 */
[----:B------:R-:W-:-:S06]  /*bb40*/  WARPGROUP.ARRIVE ;  /* 0x00000000000079c5 */ /* 0x000fcc0000000000 */
[----:B------:R-:W-:Y:S01]  /*bb50*/  HGMMA.64x128x16.F32 R24, R216, gdesc[UR4].tnspB, R24, gsb0 ;  /* 0x41e00004d8187df0 */ /* 0x000fe20008000818 */
[----:B------:R-:W-:Y:S02]  /*bb60*/  ULDC.64 UR6, c[0x0][0xb90] ;  /* 0x0002e40000067ab9 */ /* 0x000fe40000000a00 */
[----:B------:R-:W-:Y:S02]  /*bb70*/  UIMAD.WIDE.U32 UR4, UR10, UR6, URZ ;  /* 0x000000060a0472a5 */ /* 0x000fe4000f8e003f */
[----:B------:R-:W-:-:S04]  /*bb80*/  UIMAD UR6, UR11, UR6, URZ ;  /* 0x000000060b0672a4 */ /* 0x000fc8000f8e023f */
[----:B------:R-:W-:Y:S01]  /*bb90*/  UIMAD UR6, UR10, UR7, UR6 ;  /* 0x000000070a0672a4 */ /* 0x000fe2000f8e0206 */
[----:B------:R-:W-:Y:S01]  /*bba0*/  IMAD.U32 R90, RZ, RZ, UR4 ;  /* 0x00000004ff5a7e24 */ /* 0x000fe2000f8e00ff */
[----:B------:R-:W-:Y:S01]  /*bbb0*/  USHF.R.S32.HI UR7, URZ, 0x1f, UR12 ;  /* 0x0000001f3f077899 */ /* 0x000fe2000801140c */
[----:B------:R-:W-:Y:S01]  /*bbc0*/  IMAD.U32 R91, RZ, RZ, UR5 ;  /* 0x00000005ff5b7e24 */ /* 0x000fe2000f8e00ff */
[----:B------:R-:W-:-:S06]  /*bbd0*/  UIADD3 UR4, UR5, UR6, URZ ;  /* 0x0000000605047290 */ /* 0x000fcc000fffe03f */
[----:B------:R-:W-:Y:S01]  /*bbe0*/  IMAD.U32 R91, RZ, RZ, UR4 ;  /* 0x00000004ff5b7e24 */ /* 0x000fe2000f8e00ff */
[----:B------:R-:W-:Y:S01]  /*bbf0*/  ULDC.64 UR4, c[0x0][0xb88] ;  /* 0x0002e20000047ab9 */ /* 0x000fe20000000a00 */
[----:B---3--:R-:W-:Y:S01]  /*bc00*/  IMAD.WIDE.U32 R90, R92, UR12, R90 ;  /* 0x0000000c5c5a7c25 */ /* 0x008fe2000f8e005a */
[----:B------:R-:W-:-:S04]  /*bc10*/  UIMAD UR6, UR11, UR8, URZ ;  /* 0x000000080b0672a4 */ /* 0x000fc8000f8e023f */
[----:B------:R-:W-:Y:S02]  /*bc20*/  UIMAD UR6, UR10, UR9, UR6 ;  /* 0x000000090a0672a4 */ /* 0x000fe4000f8e0206 */
[----:B------:R-:W-:Y:S02]  /*bc30*/  UIADD3 UR60, UR60, 0x1, URZ ;  /* 0x000000013c3c7890 */ /* 0x000fe4000fffe03f */
[----:B------:R-:W-:Y:S02]  /*bc40*/  UIADD3 UR61, UR61, 0x34820, URZ ;  /* 0x000348203d3d7890 */ /* 0x000fe4000fffe03f */
[----:B------:R-:W-:Y:S01]  /*bc50*/  UISETP.NE.AND UP0, UPT, UR60, 0x2, UPT ;  /* 0x000000023c00788c */ /* 0x000fe2000bf05270 */
        /* <DEDUP_REMOVED lines=34> */
[----:B------:R-:W-:-:S02]  /*be80*/  IMAD.MOV R99, RZ, RZ, -R101 ;  /* 0x000000ffff637224 */ /* 0x000fc400078e0a65 */
[-C--:B------:R-:W-:Y:S01]  /*be90*/  FMUL.FTZ R27, R27, R98.reuse ;  /* 0x000000621b1b7220 */ /* 0x080fe20000410000 */
[----:B------:R-:W-:Y:S01]  /*bea0*/  FMUL.FTZ R26, R26, R98 ;  /* 0x000000621a1a7220 */ /* 0x000fe20000410000 */
[----:B------:R-:W-:Y:S01]  /*beb0*/  IMAD R36, R92, UR7, RZ ;  /* 0x000000075c247c24 */ /* 0x000fe2000f8e02ff */
[----:B------:R-:W-:Y:S01]  /*bec0*/  F2FP.F16.F32.PACK_AB R24, R25, R24 ;  /* 0x000000181918723e */ /* 0x000fe200000000ff */
[----:B------:R-:W-:Y:S02]  /*bed0*/  IMAD R99, R0, R99, R107 ;  /* 0x0000006300637224 */ /* 0x000fe400078e026b */
[----:B------:R-:W-:Y:S01]  /*bee0*/  FMUL.FTZ R31, R31, R98 ;  /* 0x000000621f1f7220 */ /* 0x000fe20000410000 */
[----:B------:R-:W-:Y:S01]  /*bef0*/  F2FP.F16.F32.PACK_AB R25, R27, R26 ;  /* 0x0000001a1b19723e */ /* 0x000fe200000000ff */
[----:B------:R-:W-:Y:S01]  /*bf00*/  FMUL.FTZ R30, R30, R98 ;  /* 0x000000621e1e7220 */ /* 0x000fe20000410000 */
[----:B------:R-:W-:Y:S01]  /*bf10*/  F2FP.F16.F32.PACK_AB R26, R29, R28 ;  /* 0x0000001c1d1a723e */ /* 0x000fe200000000ff */
[----:B------:R-:W-:Y:S01]  /*bf20*/  IMAD R93, R93, UR12, R36 ;  /* 0x0000000c5d5d7c24 */ /* 0x000fe2000f8e0224 */
[----:B------:R-:W-:Y:S01]  /*bf30*/  F2FP.F16.F32.PACK_AB R28, R33, R32 ;  /* 0x00000020211c723e */ /* 0x000fe200000000ff */
[-C--:B------:R-:W-:Y:S01]  /*bf40*/  FMUL.FTZ R39, R39, R98.reuse ;  /* 0x0000006227277220 */ /* 0x080fe20000410000 */
[----:B------:R-:W-:Y:S01]  /*bf50*/  SHF.R.S32.HI R32, RZ, 0x1f, R99 ;  /* 0x0000001fff207819 */ /* 0x000fe20000011463 */
[-C--:B------:R-:W-:Y:S01]  /*bf60*/  FMUL.FTZ R38, R38, R98.reuse ;  /* 0x0000006226267220 */ /* 0x080fe20000410000 */
[----:B------:R-:W-:Y:S01]  /*bf70*/  SHF.R.S32.HI R33, RZ, 0x1f, R101 ;  /* 0x0000001fff217819 */ /* 0x000fe20000011465 */
[----:B------:R-:W-:Y:S01]  /*bf80*/  FMUL.FTZ R35, R35, R98 ;  /* 0x0000006223237220 */ /* 0x000fe20000410000 */
[----:B------:R-:W-:Y:S01]  /*bf90*/  IADD3 R36, P0, R101, R90, RZ ;  /* 0x0000005a65247210 */ /* 0x000fe20007f1e0ff */
[----:B------:R-:W-:Y:S01]  /*bfa0*/  IMAD R32, R32, UR4, RZ ;  /* 0x0000000420207c24 */ /* 0x000fe2000f8e02ff */
[----:B------:R-:W-:Y:S01]  /*bfb0*/  F2FP.F16.F32.PACK_AB R27, R31, R30 ;  /* 0x0000001e1f1b723e */ /* 0x000fe200000000ff */
[----:B------:R-:W-:Y:S01]  /*bfc0*/  BAR.SYNC.DEFER_BLOCKING 0x1, 0x100 ;  /* 0x0044000000007b1d */ /* 0x000fe20000010000 */
[----:B------:R-:W-:Y:S01]  /*bfd0*/  F2FP.F16.F32.PACK_AB R30, R37, R102 ;  /* 0x00000066251e723e */ /* 0x000fe200000000ff */
[-C--:B------:R-:W-:Y:S01]  /*bfe0*/  FMUL.FTZ R34, R34, R98.reuse ;  /* 0x0000006222227220 */ /* 0x080fe20000410000 */
[----:B------:R-:W-:Y:S01]  /*bff0*/  IADD3.X R37, R33, R91, R93, P0, !PT ;  /* 0x0000005b21257210 */ /* 0x000fe200007fe45d */
[----:B------:R-:W-:Y:S01]  /*c000*/  FMUL.FTZ R43, R43, R98 ;  /* 0x000000622b2b7220 */ /* 0x000fe20000410000 */
[----:B------:R-:W-:Y:S01]  /*c010*/  F2FP.F16.F32.PACK_AB R31, R39, R38 ;  /* 0x00000026271f723e */ /* 0x000fe200000000ff */
[----:B------:R-:W-:Y:S01]  /*c020*/  IMAD R39, R99, UR5, R32 ;  /* 0x0000000563277c24 */ /* 0x000fe2000f8e0220 */
[----:B------:R-:W-:Y:S01]  /*c030*/  F2FP.F16.F32.PACK_AB R32, R41, R40 ;  /* 0x000000282920723e */ /* 0x000fe200000000ff */
[----:B------:R-:W-:Y:S01]  /*c040*/  IMAD.WIDE.U32 R36, R99, UR4, R36 ;  /* 0x0000000463247c25 */ /* 0x000fe2000f8e0024 */
[----:B------:R-:W-:-:S03]  /*c050*/  ULDC UR4, c[0x0][0xa88] ;  /* 0x0002a20000047ab9 */ /* 0x000fc60000000800 */
[-C--:B------:R-:W-:Y:S01]  /*c060*/  FMUL.FTZ R42, R42, R98.reuse ;  /* 0x000000622a2a7220 */ /* 0x080fe20000410000 */
[-C--:B------:R-:W-:Y:S01]  /*c070*/  FMUL.FTZ R47, R47, R98.reuse ;  /* 0x000000622f2f7220 */ /* 0x080fe20000410000 */
[----:B------:R-:W-:Y:S02]  /*c080*/  IMAD R41, R16, 0x80, R227 ;  /* 0x0000008010297824 */ /* 0x000fe400078e02e3 */
[-C--:B------:R-:W-:Y:S01]  /*c090*/  FMUL.FTZ R46, R46, R98.reuse ;  /* 0x000000622e2e7220 */ /* 0x080fe20000410000 */
[----:B------:R-:W-:Y:S01]  /*c0a0*/  IMAD R92, R0, UR4, RZ ;  /* 0x00000004005c7c24 */ /* 0x000fe2000f8e02ff */
[----:B------:R-:W-:Y:S01]  /*c0b0*/  ULDC.64 UR4, c[0x0][0xb50] ;  /* 0x0002d40000047ab9 */ /* 0x000fe20000000a00 */
[----:B------:R-:W-:Y:S01]  /*c0c0*/  LOP3.LUT P0, RZ, R222, 0x3, RZ, 0xc0, !PT ;  /* 0x00000003deff7812 */ /* 0x000fe2000780c0ff */
[-C--:B------:R-:W-:Y:S01]  /*c0d0*/  FMUL.FTZ R51, R51, R98.reuse ;  /* 0x0000006233337220 */ /* 0x080fe20000410000 */
[-C--:B------:R-:W-:Y:S01]  /*c0e0*/  FMUL.FTZ R50, R50, R98.reuse ;  /* 0x0000006232327220 */ /* 0x080fe20000410000 */
[-C--:B------:R-:W-:Y:S01]  /*c0f0*/  FMUL.FTZ R55, R55, R98.reuse ;  /* 0x0000006237377220 */ /* 0x080fe20000410000 */
[----:B------:R-:W-:Y:S01]  /*c100*/  FMUL.FTZ R54, R54, R98 ;  /* 0x0000006236367220 */ /* 0x000fe20000410000 */
[----:B------:R-:W-:Y:S01]  /*c110*/  F2FP.F16.F32.PACK_AB R29, R35, R34 ;  /* 0x00000022231d723e */ /* 0x000fe200000000ff */
[-C--:B------:R-:W-:Y:S01]  /*c120*/  FMUL.FTZ R59, R59, R98.reuse ;  /* 0x000000623b3b7220 */ /* 0x080fe20000410000 */
[-C--:B------:R-:W-:Y:S01]  /*c130*/  FMUL.FTZ R58, R58, R98.reuse ;  /* 0x000000623a3a7220 */ /* 0x080fe20000410000 */
[----:B------:R1:W-:Y:S01]  /*c140*/  STSM.16.M88.4 [R112], R24 ;  /* 0x0000001870007844 */ /* 0x0003e20000000200 */
[-C--:B------:R-:W-:Y:S01]  /*c150*/  FMUL.FTZ R63, R63, R98.reuse ;  /* 0x000000623f3f7220 */ /* 0x080fe20000410000 */
[----:B------:R-:W-:Y:S01]  /*c160*/  FMUL.FTZ R62, R62, R98 ;  /* 0x000000623e3e7220 */ /* 0x000fe20000410000 */
[----:B------:R-:W-:Y:S01]  /*c170*/  F2FP.F16.F32.PACK_AB R33, R43, R42 ;  /* 0x0000002a2b21723e */ /* 0x000fe200000000ff */
[----:B------:R-:W-:Y:S01]  /*c180*/  FMUL.FTZ R67, R67, R98 ;  /* 0x0000006243437220 */ /* 0x000fe20000410000 */
[----:B------:R-:W-:Y:S01]  /*c190*/  F2FP.F16.F32.PACK_AB R34, R45, R44 ;  /* 0x0000002c2d22723e */ /* 0x000fe200000000ff */
[----:B------:R-:W-:Y:S01]  /*c1a0*/  FMUL.FTZ R66, R66, R98 ;  /* 0x0000006242427220 */ /* 0x000fe20000410000 */
[----:B------:R-:W-:Y:S01]  /*c1b0*/  F2FP.F16.F32.PACK_AB R35, R47, R46 ;  /* 0x0000002e2f23723e */ /* 0x000fe200000000ff */
        /* <DEDUP_REMOVED lines=8> */
[C---:B-1----:R-:W-:Y:S01]  /*c240*/  VIADD R25, R41.reuse, 0x8 ;  /* 0x0000000829197836 */ /* 0x042fe20000000000 */
[----:B------:R-:W-:Y:S01]  /*c250*/  ISETP.GE.OR P1, PT, R41, R92, P0 ;  /* 0x0000005c2900720c */ /* 0x000fe20000726670 */
[----:B------:R-:W-:Y:S01]  /*c260*/  IMAD.IADD R27, R37, 0x1, R39 ;  /* 0x00000001251b7824 */ /* 0x000fe200078e0227 */
[----:B------:R-:W-:Y:S01]  /*c270*/  LEA R37, P3, R36, UR4, 0x2 ;  /* 0x0000000424257c11 */ /* 0x000fe2000f8610ff */
[-C--:B------:R-:W-:Y:S01]  /*c280*/  FMUL.FTZ R87, R87, R98.reuse ;  /* 0x0000006257577220 */ /* 0x080fe20000410000 */
[----:B------:R-:W-:Y:S01]  /*c290*/  FMUL.FTZ R86, R86, R98 ;  /* 0x0000006256567220 */ /* 0x000fe20000410000 */
[----:B------:R-:W-:Y:S01]  /*c2a0*/  ISETP.GE.OR P0, PT, R25, R92, P0 ;  /* 0x0000005c1900720c */ /* 0x000fe20000706670 */
[----:B------:R1:W-:Y:S01]  /*c2b0*/  STSM.16.M88.4 [R105], R28 ;  /* 0x0000001c69007844 */ /* 0x0003e20000000200 */
[----:B------:R-:W-:-:S02]  /*c2c0*/  LEA.HI.X R36, R36, UR5, R27, 0x2, P3 ;  /* 0x0000000524247c11 */ /* 0x000fc400098f141b */
[----:B------:R-:W-:Y:S01]  /*c2d0*/  F2FP.F16.F32.PACK_AB R24, R49, R48 ;  /* 0x000000303118723e */ /* 0x000fe200000000ff */
[----:B------:R2:W-:Y:S01]  /*c2e0*/  STSM.16.M88.4 [R103], R32 ;  /* 0x0000002067007844 */ /* 0x0005e20000000200 */
[----:B------:R-:W-:Y:S02]  /*c2f0*/  F2FP.F16.F32.PACK_AB R25, R51, R50 ;  /* 0x000000323319723e */ /* 0x000fe400000000ff */
[----:B------:R-:W-:Y:S02]  /*c300*/  F2FP.F16.F32.PACK_AB R26, R53, R52 ;  /* 0x00000034351a723e */ /* 0x000fe400000000ff */
[----:B------:R-:W-:Y:S01]  /*c310*/  F2FP.F16.F32.PACK_AB R27, R55, R54 ;  /* 0x00000036371b723e */ /* 0x000fe200000000ff */
[----:B------:R-:W-:Y:S01]  /*c320*/  SHFL.IDX PT, R52, R37, RZ, 0x1c1f ;  /* 0x001c1fff25347589 */ /* 0x000fe200000e0000 */
[----:B------:R-:W-:Y:S02]  /*c330*/  F2FP.F16.F32.PACK_AB R72, R73, R72 ;  /* 0x000000484948723e */ /* 0x000fe400000000ff */
[----:B------:R-:W-:Y:S01]  /*c340*/  F2FP.F16.F32.PACK_AB R73, R75, R74 ;  /* 0x0000004a4b49723e */ /* 0x000fe200000000ff */
[----:B------:R-:W-:Y:S01]  /*c350*/  STSM.16.M88.4 [R100], R24 ;  /* 0x0000001864007844 */ /* 0x000fe20000000200 */
[----:B------:R-:W-:-:S02]  /*c360*/  F2FP.F16.F32.PACK_AB R80, R81, R80 ;  /* 0x000000505150723e */ /* 0x000fc400000000ff */
[----:B-1----:R-:W-:Y:S01]  /*c370*/  F2FP.F16.F32.PACK_AB R28, R57, R56 ;  /* 0x00000038391c723e */ /* 0x002fe200000000ff */
[----:B------:R-:W1:Y:S01]  /*c380*/  SHFL.IDX PT, R53, R36, RZ, 0x1c1f ;  /* 0x001c1fff24357589 */ /* 0x000e6200000e0000 */
[----:B------:R-:W-:Y:S01]  /*c390*/  F2FP.F16.F32.PACK_AB R29, R59, R58 ;  /* 0x0000003a3b1d723e */ /* 0x000fe200000000ff */
[----:B------:R-:W3:Y:S01]  /*c3a0*/  @P2 LDC R57, c[0x0][0xbec] ;  /* 0x0002fb00ff392b82 */ /* 0x000ee20000000800 */
[----:B------:R-:W-:Y:S01]  /*c3b0*/  F2FP.F16.F32.PACK_AB R30, R61, R60 ;  /* 0x0000003c3d1e723e */ /* 0x000fe200000000ff */
[----:B------:R-:W-:Y:S01]  /*c3c0*/  SHFL.IDX PT, R54, R37, 0x1, 0x1c1f ;  /* 0x003c1f0025367f89 */ /* 0x000fe200000e0000 */
[----:B------:R-:W-:Y:S02]  /*c3d0*/  F2FP.F16.F32.PACK_AB R31, R63, R62 ;  /* 0x0000003e3f1f723e */ /* 0x000fe400000000ff */
[----:B--2---:R-:W-:Y:S01]  /*c3e0*/  F2FP.F16.F32.PACK_AB R32, R65, R64 ;  /* 0x000000404120723e */ /* 0x004fe200000000ff */
[----:B------:R-:W2:Y:S01]  /*c3f0*/  SHFL.IDX PT, R55, R36, 0x1, 0x1c1f ;  /* 0x003c1f0024377f89 */ /* 0x000ea200000e0000 */
[----:B------:R-:W-:Y:S01]  /*c400*/  F2FP.F16.F32.PACK_AB R33, R67, R66 ;  /* 0x000000424321723e */ /* 0x000fe200000000ff */
[----:B------:R-:W4:Y:S01]  /*c410*/  @P2 LDC R59, c[0x0][0xbf0] ;  /* 0x0002fc00ff3b2b82 */ /* 0x000f220000000800 */
[----:B------:R-:W-:Y:S01]  /*c420*/  F2FP.F16.F32.PACK_AB R34, R69, R68 ;  /* 0x000000444522723e */ /* 0x000fe200000000ff */
[----:B------:R-:W-:Y:S01]  /*c430*/  STSM.16.M88.4 [R106], R28 ;  /* 0x0000001c6a007844 */ /* 0x000fe20000000200 */
[----:B------:R-:W-:-:S02]  /*c440*/  F2FP.F16.F32.PACK_AB R35, R71, R70 ;  /* 0x000000464723723e */ /* 0x000fc400000000ff */
[----:B------:R-:W-:Y:S02]  /*c450*/  F2FP.F16.F32.PACK_AB R74, R77, R76 ;  /* 0x0000004c4d4a723e */ /* 0x000fe400000000ff */
[----:B------:R-:W-:Y:S01]  /*c460*/  F2FP.F16.F32.PACK_AB R75, R79, R78 ;  /* 0x0000004e4f4b723e */ /* 0x000fe200000000ff */
[----:B------:R-:W-:Y:S01]  /*c470*/  STSM.16.M88.4 [R97], R32 ;  /* 0x0000002061007844 */ /* 0x000fe20000000200 */
[----:B------:R-:W-:Y:S02]  /*c480*/  F2FP.F16.F32.PACK_AB R81, R83, R82 ;  /* 0x000000525351723e */ /* 0x000fe400000000ff */
[----:B------:R-:W-:Y:S01]  /*c490*/  F2FP.F16.F32.PACK_AB R82, R85, R84 ;  /* 0x000000545552723e */ /* 0x000fe200000000ff */
[----:B------:R-:W-:Y:S01]  /*c4a0*/  STSM.16.M88.4 [R96], R72 ;  /* 0x0000004860007844 */ /* 0x000fe20000000200 */
[----:B------:R-:W-:-:S05]  /*c4b0*/  F2FP.F16.F32.PACK_AB R83, R87, R86 ;  /* 0x000000565753723e */ /* 0x000fca00000000ff */
[----:B------:R0:W-:Y:S01]  /*c4c0*/  STSM.16.M88.4 [R3], R80 ;  /* 0x0000005003007844 */ /* 0x0001e20000000200 */
[----:B------:R-:W-:Y:S01]  /*c4d0*/  BAR.SYNC.DEFER_BLOCKING 0x1, 0x100 ;  /* 0x0044000000007b1d */ /* 0x000fe20000010000 */
[----:B------:R-:W-:Y:S01]  /*c4e0*/  UIMAD.WIDE.U32 UR4, UR10, UR8, URZ ;  /* 0x000000080a0472a5 */ /* 0x000fe2000f8e003f */
[----:B0-----:R-:W-:-:S04]  /*c4f0*/  IMAD R3, R22, 0x20, R221 ;  /* 0x0000002016037824 */ /* 0x001fc800078e02dd */
[----:B------:R-:W-:Y:S01]  /*c500*/  ULDC.64 UR8, c[0x0][0xaf0] ;  /* 0x0002bc0000087ab9 */ /* 0x000fe20000000a00 */
[----:B-1----:R0:W-:Y:S04]  /*c510*/  @!P1 ST.E desc[UR14][R52.64], R95 ;  /* 0x0000005f34009985 */ /* 0x0021e8000c10190e */
[----:B--2---:R1:W-:Y:S04]  /*c520*/  @!P0 ST.E desc[UR14][R54.64], R94 ;  /* 0x0000005e36008985 */ /* 0x0043e8000c10190e */
[----:B------:R2:W5:Y:S01]  /*c530*/  LD.E.128 R24, desc[UR14][R12.64] ;  /* 0x0000000e0c187980 */ /* 0x000562000c101d00 */
[----:B0-----:R-:W0:Y:S03]  /*c540*/  LDC.64 R52, c[0x0][0xae0] ;  /* 0x0002b800ff347b82 */ /* 0x001e260000000a00 */
[----:B------:R3:W5:Y:S01]  /*c550*/  LD.E.128 R28, desc[UR14][R4.64] ;  /* 0x0000000e041c7980 */ /* 0x000762000c101d00 */
[----:B------:R-:W-:-:S03]  /*c560*/  UIADD3 UR5, UR5, UR6, URZ ;  /* 0x0000000605057290 */ /* 0x000fc6000fffe03f */
[----:B------:R1:W5:Y:S01]  /*c570*/  LD.E.128 R32, desc[UR14][R6.64] ;  /* 0x0000000e06207980 */ /* 0x000362000c101d00 */
[----:B--2---:R-:W-:-:S03]  /*c580*/  IMAD R12, R16, 0x80, R3 ;  /* 0x00000080100c7824 */ /* 0x004fc600078e0203 */
[----:B------:R-:W5:Y:S01]  /*c590*/  LD.E.128 R88, desc[UR14][R88.64] ;  /* 0x0000000e58587980 */ /* 0x000f62000c101d00 */
[----:B---3--:R-:W-:Y:S01]  /*c5a0*/  @P2 IMAD.HI.U32 R4, R12, R57, RZ ;  /* 0x000000390c042227 */ /* 0x008fe200078e00ff */
[----:B------:R-:W-:Y:S02]  /*c5b0*/  UIMAD UR6, UR7, UR8, URZ ;  /* 0x00000008070672a4 */ /* 0x000fe4000f8e023f */
[----:B------:R-:W5:Y:S01]  /*c5c0*/  LD.E.128 R40, desc[UR14][R20.64] ;  /* 0x0000000e14287980 */ /* 0x000f62000c101d00 */
[----:B------:R-:W-:Y:S01]  /*c5d0*/  IMAD.MOV.U32 R3, RZ, RZ, R12 ;  /* 0x000000ffff037224 */ /* 0x000fe200078e000c */
[----:B----4-:R-:W-:Y:S01]  /*c5e0*/  @P2 SHF.R.U32.HI R3, RZ, R59, R4 ;  /* 0x0000003bff032219 */ /* 0x010fe20000011604 */
[----:B------:R-:W-:Y:S01]  /*c5f0*/  UIMAD UR6, UR12, UR9, UR6 ;  /* 0x000000090c0672a4 */ /* 0x000fe2000f8e0206 */
[----:B------:R-:W5:Y:S02]  /*c600*/  LD.E.128 R36, desc[UR14][R14.64] ;  /* 0x0000000e0e247980 */ /* 0x000f64000c101d00 */
[--C-:B------:R-:W-:Y:S01]  /*c610*/  SHF.R.S32.HI R5, RZ, 0x1f, R3.reuse ;  /* 0x0000001fff057819 */ /* 0x100fe20000011403 */
[----:B------:R-:W-:Y:S01]  /*c620*/  UIMAD.WIDE.U32 UR4, UR12, UR8, UR4 ;  /* 0x000000080c0472a5 */ /* 0x000fe2000f8e0004 */
[----:B-1----:R-:W-:Y:S01]  /*c630*/  IMAD.MOV R7, RZ, RZ, -R3 ;  /* 0x000000ffff077224 */ /* 0x002fe200078e0a03 */
[----:B------:R-:W-:Y:S01]  /*c640*/  R2UR UR9, R2 ;  /* 0x00000000020972ca */ /* 0x000fe200000e0000 */
[----:B------:R1:W5:Y:S01]  /*c650*/  LD.E.128 R48, desc[UR14][R10.64] ;  /* 0x0000000e0a307980 */ /* 0x000362000c101d00 */
[-C--:B0-----:R-:W-:Y:S01]  /*c660*/  IMAD R2, R5, R52.reuse, RZ ;  /* 0x0000003405027224 */ /* 0x081fe200078e02ff */
[----:B------:R-:W-:Y:S01]  /*c670*/  UIADD3 UR5, UR5, UR6, URZ ;  /* 0x0000000605057290 */ /* 0x000fe2000fffe03f */
[----:B------:R-:W-:Y:S01]  /*c680*/  IMAD R5, R0, R7, R12 ;  /* 0x0000000700057224 */ /* 0x000fe200078e020c */
[----:B------:R0:W5:Y:S01]  /*c690*/  LD.E.128 R44, desc[UR14][R8.64] ;  /* 0x0000000e082c7980 */ /* 0x000162000c101d00 */
[----:B------:R-:W-:Y:S01]  /*c6a0*/  IMAD R7, R3, R53, R2 ;  /* 0x0000003503077224 */ /* 0x000fe200078e0202 */
[----:B------:R-:W-:Y:S01]  /*c6b0*/  R2UR UR10, R23 ;  /* 0x00000000170a72ca */ /* 0x000fe200000e0000 */
[----:B------:R-:W-:Y:S01]  /*c6c0*/  ULDC.64 UR6, c[0x0][0xa80] ;  /* 0x0002a00000067ab9 */ /* 0x000fe20000000a00 */
[----:B------:R-:W-:Y:S01]  /*c6d0*/  @!PT LDS RZ, [RZ] ;  /* 0x00000000fffff984 */ /* 0x000fe20000000800 */
[----:B------:R-:W-:Y:S01]  /*c6e0*/  @!PT LDS RZ, [RZ] ;  /* 0x00000000fffff984 */ /* 0x000fe20000000800 */
[----:B------:R-:W-:Y:S01]  /*c6f0*/  @!PT LDS RZ, [RZ] ;  /* 0x00000000fffff984 */ /* 0x000fe20000000800 */
[----:B------:R-:W-:Y:S01]  /*c700*/  @!PT LDS RZ, [RZ] ;  /* 0x00000000fffff984 */ /* 0x000fe20000000800 */
[----:B------:R2:W-:Y:S06]  /*c710*/  MEMBAR.ALL.CTA ;  /* 0x0000000000007992 */ /* 0x0005ec0000008000 */
[----:B--2---:R-:W0:Y:S01]  /*c720*/  FENCE.VIEW.ASYNC.S ;  /* 0x00000000000073c6 */ /* 0x004e220000000000 */
[----:B------:R-:W-:Y:S01]  /*c730*/  SHF.R.S32.HI R0, RZ, 0x1f, R5 ;  /* 0x0000001fff007819 */ /* 0x000fe20000011405 */
[----:B------:R-:W-:Y:S01]  /*c740*/  IMAD.WIDE.U32 R2, R3, R52, UR4 ;  /* 0x0000000403027e25 */ /* 0x000fe2000f8e0034 */
[----:B------:R-:W-:-:S03]  /*c750*/  ULDC.64 UR4, c[0x0][0xad8] ;  /* 0x0002b60000047ab9 */ /* 0x000fc60000000a00 */
[----:B------:R-:W-:Y:S02]  /*c760*/  IMAD.IADD R3, R3, 0x1, R7 ;  /* 0x0000000103037824 */ /* 0x000fe400078e0207 */
[----:B------:R-:W-:Y:S02]  /*c770*/  IMAD R0, R0, UR4, RZ ;  /* 0x0000000400007c24 */ /* 0x000fe4000f8e02ff */
[----:B-1----:R-:W-:Y:S02]  /*c780*/  IMAD R11, R16, 0x80, R221 ;  /* 0x00000080100b7824 */ /* 0x002fe400078e02dd */
[C---:B------:R-:W-:Y:S02]  /*c790*/  IMAD R7, R5.reuse, UR5, R0 ;  /* 0x0000000505077c24 */ /* 0x040fe4000f8e0200 */
[----:B------:R-:W-:Y:S01]  /*c7a0*/  IMAD.WIDE.U32 R2, R5, UR4, R2 ;  /* 0x0000000405027c25 */ /* 0x000fe2000f8e0002 */
[----:B------:R-:W-:Y:S01]  /*c7b0*/  ISETP.GE.AND P1, PT, R11, R92, PT ;  /* 0x0000005c0b00720c */ /* 0x000fe20003f26270 */
[----:B------:R-:W-:-:S02]  /*c7c0*/  USEL UR5, URZ, 0x1, UP0 ;  /* 0x000000013f057887 */ /* 0x000fc40008000000 */
[----:B------:R-:W-:Y:S01]  /*c7d0*/  IMAD.IADD R3, R3, 0x1, R7 ;  /* 0x0000000103037824 */ /* 0x000fe200078e0207 */
[----:B------:R-:W-:Y:S01]  /*c7e0*/  UPRMT UR61, URZ, 0x654, UR61 ;  /* 0x000006543f3d7896 */ /* 0x000fe2000800003d */
[C---:B------:R-:W-:Y:S01]  /*c7f0*/  LEA R0, P2, R2.reuse, UR6, 0x1 ;  /* 0x0000000602007c11 */ /* 0x040fe2000f8408ff */
[----:B------:R-:W-:Y:S01]  /*c800*/  VIADD R5, R11, 0x20 ;  /* 0x000000200b057836 */ /* 0x000fe20000000000 */
[----:B------:R-:W-:Y:S01]  /*c810*/  ULDC UR4, c[0x0][0xc] ;  /* 0x0000030000047ab9 */ /* 0x000fe20000000800 */
[----:B------:R-:W-:Y:S01]  /*c820*/  ULOP3.LUT UR9, UR9, UR5, URZ, 0x3c, !UPT ;  /* 0x0000000509097292 */ /* 0x000fe2000f8e3c3f */
[----:B------:R-:W-:Y:S01]  /*c830*/  LEA.HI.X R10, R2, UR7, R3, 0x1, P2 ;  /* 0x00000007020a7c11 */ /* 0x000fe200090f0c03 */
[----:B------:R-:W-:Y:S01]  /*c840*/  UIADD3 UR10, UR4, UR10, URZ ;  /* 0x0000000a040a7290 */ /* 0x000fe2000fffe03f */
[-C--:B------:R-:W-:Y:S01]  /*c850*/  ISETP.GE.AND P3, PT, R5, R92.reuse, PT ;  /* 0x0000005c0500720c */ /* 0x080fe20003f66270 */
[----:B------:R-:W-:Y:S01]  /*c860*/  VIADD R5, R11, 0x40 ;  /* 0x000000400b057836 */ /* 0x000fe20000000000 */
[----:B------:R-:W-:Y:S01]  /*c870*/  USEL UR60, UR60, URZ, UP0 ;  /* 0x0000003f3c3c7287 */ /* 0x000fe20008000000 */
[----:B0-----:R0:W1:Y:S01]  /*c880*/  SHFL.IDX PT, R8, R0, RZ, 0x181f ;  /* 0x00181fff00087589 */ /* 0x00106200000e0000 */
[----:B------:R-:W-:Y:S01]  /*c890*/  IMAD.U32 R2, RZ, RZ, UR9 ;  /* 0x00000009ff027e24 */ /* 0x000fe2000f8e00ff */
[----:B------:R-:W-:Y:S01]  /*c8a0*/  SYNCS.ARRIVE.TRANS64.RED.A1T0 RZ, [UR61], RZ ;  /* 0x000000ffffff79a7 */ /* 0x000fe2000810043d */
[----:B------:R-:W-:Y:S01]  /*c8b0*/  IMAD.U32 R23, RZ, RZ, UR10 ;  /* 0x0000000aff177e24 */ /* 0x000fe2000f8e00ff */
[----:B------:R0:W2:Y:S01]  /*c8c0*/  SHFL.IDX PT, R9, R10, RZ, 0x181f ;  /* 0x00181fff0a097589 */ /* 0x0000a200000e0000 */
[----:B------:R-:W-:Y:S01]  /*c8d0*/  BSSY B0, `(.L_x_6716) ;  /* 0x000000c000007945 */ /* 0x000fe20003800000 */
[----:B------:R-:W-:-:S03]  /*c8e0*/  ISETP.GE.AND P0, PT, R5, R92, PT ;  /* 0x0000005c0500720c */ /* 0x000fc60003f06270 */
[----:B------:R-:W-:Y:S10]  /*c8f0*/  @P1 BRA `(.L_x_6717) ;  /* 0x0000000000241947 */ /* 0x000ff40003800000 */
[----:B------:R-:W-:Y:S01]  /*c900*/  ULDC UR4, c[0x0][0xac8] ;  /* 0x0002b20000047ab9 */ /* 0x000fe20000000800 */
[----:B------:R-:W-:Y:S01]  /*c910*/  ULDC.64 UR6, c[0x0][0x208] ;  /* 0x0000820000067ab9 */ /* 0x000fe20000000a00 */
[----:B------:R-:W-:Y:S02]  /*c920*/  ISETP.GE.AND P2, PT, R19, UR4, PT ;  /* 0x0000000413007c0c */ /* 0x000fe4000bf46270 */
[----:B------:R-:W-:-:S11]  /*c930*/  ISETP.GE.AND P1, PT, R18, UR4, PT ;  /* 0x0000000412007c0c */ /* 0x000fd6000bf26270 */
[C---:B-1----:R-:W-:Y:S02]  /*c940*/  @!P2 LEA R6, P4, R19.reuse, R8, 0x1 ;  /* 0x000000081306a211 */ /* 0x042fe400078808ff */
[----:B--2---:R-:W-:Y:S02]  /*c950*/  @!P1 IMAD.WIDE R4, R18, 0x2, R8 ;  /* 0x0000000212049825 */ /* 0x004fe400078e0208 */
[----:B------:R-:W-:-:S03]  /*c960*/  @!P2 LEA.HI.X R7, R19, R9, R231, 0x1, P4 ;  /* 0x000000091307a211 */ /* 0x000fc600020f0ce7 */
[----:B-----5:R3:W-:Y:S04]  /*c970*/  @!P1 ST.E.128 desc[UR6][R4.64], R88 ;  /* 0x0000005804009985 */ /* 0x0207e8000c101d06 */
[----:B------:R3:W-:Y:S02]  /*c980*/  @!P2 ST.E.128 desc[UR6][R6.64], R48 ;  /* 0x000000300600a985 */ /* 0x0007e4000c101d06 */
.L_x_6717:
[----:B------:R-:W-:Y:S05]  /*c990*/  BSYNC B0 ;  /* 0x0000000000007941 */ /* 0x000fea0003800000 */
.L_x_6716:
[----:B--2---:R2:W4:Y:S01]  /*c9a0*/  SHFL.IDX PT, R9, R10, 0x1, 0x181f ;  /* 0x00381f000a097f89 */ /* 0x00452200000e0000 */
[----:B------:R-:W-:Y:S03]  /*c9b0*/  BSSY B0, `(.L_x_6718) ;  /* 0x000000c000007945 */ /* 0x000fe60003800000 */
[----:B-1----:R2:W1:Y:S01]  /*c9c0*/  SHFL.IDX PT, R8, R0, 0x1, 0x181f ;  /* 0x00381f0000087f89 */ /* 0x00246200000e0000 */
[----:B------:R-:W-:Y:S05]  /*c9d0*/  @P3 BRA `(.L_x_6719) ;  /* 0x0000000000243947 */ /* 0x000fea0003800000 */
[----:B------:R-:W-:Y:S01]  /*c9e0*/  ULDC UR4, c[0x0][0xac8] ;  /* 0x0002b20000047ab9 */ /* 0x000fe20000000800 */
[----:B------:R-:W-:Y:S01]  /*c9f0*/  ULDC.64 UR6, c[0x0][0x208] ;  /* 0x0000820000067ab9 */ /* 0x000fe20000000a00 */
[----:B------:R-:W-:Y:S02]  /*ca00*/  ISETP.GE.AND P3, PT, R19, UR4, PT ;  /* 0x0000000413007c0c */ /* 0x000fe4000bf66270 */
[----:B------:R-:W-:-:S11]  /*ca10*/  ISETP.GE.AND P2, PT, R18, UR4, PT ;  /* 0x0000000412007c0c */ /* 0x000fd6000bf46270 */
[C---:B-1-3--:R-:W-:Y:S02]  /*ca20*/  @!P3 LEA R6, P1, R19.reuse, R8, 0x1 ;  /* 0x000000081306b211 */ /* 0x04afe400078208ff */
[----:B----4-:R-:W-:Y:S02]  /*ca30*/  @!P2 IMAD.WIDE R4, R18, 0x2, R8 ;  /* 0x000000021204a825 */ /* 0x010fe400078e0208 */
[----:B------:R-:W-:-:S03]  /*ca40*/  @!P3 LEA.HI.X R7, R19, R9, R231, 0x1, P1 ;  /* 0x000000091307b211 */ /* 0x000fc600008f0ce7 */
[----:B-----5:R1:W-:Y:S04]  /*ca50*/  @!P2 ST.E.128 desc[UR6][R4.64], R40 ;  /* 0x000000280400a985 */ /* 0x0203e8000c101d06 */
[----:B------:R1:W-:Y:S02]  /*ca60*/  @!P3 ST.E.128 desc[UR6][R6.64], R44 ;  /* 0x0000002c0600b985 */ /* 0x0003e4000c101d06 */
.L_x_6719:
[----:B------:R-:W-:Y:S05]  /*ca70*/  BSYNC B0 ;  /* 0x0000000000007941 */ /* 0x000fea0003800000 */
.L_x_6718:
[----:B----4-:R4:W0:Y:S01]  /*ca80*/  SHFL.IDX PT, R9, R10, 0x2, 0x181f ;  /* 0x00581f000a097f89 */ /* 0x01082200000e0000 */
        /* <DEDUP_REMOVED lines=8> */
[----:B0-----:R-:W-:Y:S02]  /*cb10*/  @!P1 IMAD.WIDE R4, R18, 0x2, R8 ;  /* 0x0000000212049825 */ /* 0x001fe400078e0208 */
[----:B------:R-:W-:-:S03]  /*cb20*/  @!P2 LEA.HI.X R7, R19, R9, R231, 0x1, P0 ;  /* 0x000000091307a211 */ /* 0x000fc600000f0ce7 */
[----:B-----5:R0:W-:Y:S04]  /*cb30*/  @!P1 ST.E.128 desc[UR6][R4.64], R36 ;  /* 0x0000002404009985 */ /* 0x0201e8000c101d06 */
[----:B------:R0:W-:Y:S02]  /*cb40*/  @!P2 ST.E.128 desc[UR6][R6.64], R32 ;  /* 0x000000200600a985 */ /* 0x0001e4000c101d06 */
.L_x_6721:
[----:B------:R-:W-:Y:S05]  /*cb50*/  BSYNC B0 ;  /* 0x0000000000007941 */ /* 0x000fea0003800000 */
.L_x_6720:
[----:B------:R-:W-:Y:S01]  /*cb60*/  VIADD R3, R11, 0x60 ;  /* 0x000000600b037836 */ /* 0x000fe20000000000 */
[----:B0-----:R0:W0:Y:S01]  /*cb70*/  SHFL.IDX PT, R9, R10, 0x3, 0x181f ;  /* 0x00781f000a097f89 */ /* 0x00102200000e0000 */
[----:B------:R-:W-:Y:S01]  /*cb80*/  BSSY B0, `(.L_x_6722) ;  /* 0x000000e000007945 */ /* 0x000fe20003800000 */
[----:B------:R-:W-:Y:S02]  /*cb90*/  VIADD R220, R220, 0x1 ;  /* 0x00000001dcdc7836 */ /* 0x000fe40000000000 */
[----:B------:R-:W-:Y:S01]  /*cba0*/  ISETP.GE.AND P0, PT, R3, R92, PT ;  /* 0x0000005c0300720c */ /* 0x000fe20003f06270 */
[----:B-1----:R1:W0:-:S12]  /*cbb0*/  SHFL.IDX PT, R8, R0, 0x3, 0x181f ;  /* 0x00781f0000087f89 */ /* 0x00221800000e0000 */
[----:B-1----:R-:W-:Y:S05]  /*cbc0*/  @P0 BRA `(.L_x_6723) ;  /* 0x0000000000240947 */ /* 0x002fea0003800000 */
[----:B------:R-:W-:Y:S01]  /*cbd0*/  ULDC UR4, c[0x0][0xac8] ;  /* 0x0002b20000047ab9 */ /* 0x000fe20000000800 */
[----:B------:R-:W-:Y:S01]  /*cbe0*/  ULDC.64 UR6, c[0x0][0x208] ;  /* 0x0000820000067ab9 */ /* 0x000fe20000000a00 */
[----:B------:R-:W-:Y:S02]  /*cbf0*/  ISETP.GE.AND P2, PT, R19, UR4, PT ;  /* 0x0000000413007c0c */ /* 0x000fe4000bf46270 */
[----:B------:R-:W-:-:S11]  /*cc00*/  ISETP.GE.AND P1, PT, R18, UR4, PT ;  /* 0x0000000412007c0c */ /* 0x000fd6000bf26270 */
[C---:B0--3--:R-:W-:Y:S02]  /*cc10*/  @!P2 LEA R6, P0, R19.reuse, R8, 0x1 ;  /* 0x000000081306a211 */ /* 0x049fe400078008ff */
[----:B------:R-:W-:Y:S02]  /*cc20*/  @!P1 IMAD.WIDE R4, R18, 0x2, R8 ;  /* 0x0000000212049825 */ /* 0x000fe400078e0208 */
[----:B------:R-:W-:-:S03]  /*cc30*/  @!P2 LEA.HI.X R7, R19, R9, R231, 0x1, P0 ;  /* 0x000000091307a211 */ /* 0x000fc600000f0ce7 */
[----:B-----5:R1:W-:Y:S04]  /*cc40*/  @!P1 ST.E.128 desc[UR6][R4.64], R24 ;  /* 0x0000001804009985 */ /* 0x0203e8000c101d06 */
[----:B------:R1:W-:Y:S02]  /*cc50*/  @!P2 ST.E.128 desc[UR6][R6.64], R28 ;  /* 0x0000001c0600a985 */ /* 0x0003e4000c101d06 */
.L_x_6723:
[----:B------:R-:W-:Y:S05]  /*cc60*/  BSYNC B0 ;  /* 0x0000000000007941 */ /* 0x000fea0003800000 */
.L_x_6722:
[----:B--2-4-:R-:W2:Y:S01]  /*cc70*/  LDC R0, c[0x0][0xc34] ;  /* 0x00030d00ff007b82 */ /* 0x014ea20000000800 */
[----:B------:R-:W-:-:S13]  /*cc80*/  R2UR UR4, R23 ;  /* 0x00000000170472ca */ /* 0x000fda00000e0000 */
[----:B--2---:R-:W-:-:S13]  /*cc90*/  ISETP.LE.AND P0, PT, R0, UR4, PT ;  /* 0x0000000400007c0c */ /* 0x004fda000bf03270 */
[----:B------:R-:W-:Y:S05]  /*cca0*/  @!P0 BRA `(.L_x_6724) ;  /* 0xffffff40003c8947 */ /* 0x000fea000383ffff */
[----:B------:R-:W-:Y:S05]  /*ccb0*/  EXIT ;  /* 0x000000000000794d */ /* 0x000fea0003800000 */
.L_x_6694:
[----:B------:R-:W-:-:S08]  /*ccc0*/  NOP ;  /* 0x0000000000007918 */ /* 0x000fd00000000000 */
[----:B--2---:R-:W0:-:S00]  /*ccd0*/  USETMAXREG.DEALLOC.CTAPOOL 0x18 ;  /* 0x00000018000079c8 */ /* 0x004e0000080e0500 */
        /* <DEDUP_REMOVED lines=28> */
[----:B------:R-:W-:Y:S04]  /*cea0*/  STL [R1+0x24], R3 ;  /* 0x0000240301007387 */ /* 0x000fe80000100800 */
[----:B------:R0:W-:Y:S04]  /*ceb0*/  STL [R1+0x4], R0 ;  /* 0x0000040001007387 */ /* 0x0001e80000100800 */
[----:B------:R1:W-:Y:S01]  /*cec0*/  STL [R1+0x2c], RZ ;  /* 0x00002cff01007387 */ /* 0x0003e20000100800 */
[----:B0-----:R-:W-:-:S07]  /*ced0*/  LOP3.LUT R0, R2, 0x40, RZ, 0xfc, !PT ;  /* 0x0000004002007812 */ /* 0x001fce00078efcff */
.L_x_6798:
[----:B------:R-:W2:Y:S01]  /*cee0*/  LDL R2, [R1+0x24] ;  /* 0x0000240001027983 */ /* 0x000ea20000100800 */
[----:B0-----:R-:W0:Y:S01]  /*cef0*/  LDC R0, c[0x0][0xc38] ;  /* 0x00030e00ff007b82 */ /* 0x001e220000000800 */
[----:B------:R-:W-:Y:S05]  /*cf00*/  YIELD ;  /* 0x0000000000007946 */ /* 0x000fea0003800000 */
[----:B------:R-:W-:Y:S02]  /*cf10*/  ULDC.64 UR4, c[0x0][0x418] ;  /* 0x0001060000047ab9 */ /* 0x000fe40000000a00 */
[----:B------:R-:W3:Y:S01]  /*cf20*/  LDC R16, c[0x0][0xc44] ;  /* 0x00031100ff107b82 */ /* 0x000ee20000000800 */
[----:B------:R-:W-:-:S03]  /*cf30*/  UISETP.NE.U32.AND UP0, UPT, UR4, URZ, UPT ;  /* 0x0000003f0400728c */ /* 0x000fc6000bf05070 */
[----:B------:R-:W-:Y:S01]  /*cf40*/  ULDC UR4, c[0x0][0x424] ;  /* 0x0001090000047ab9 */ /* 0x000fe20000000800 */
[----:B------:R-:W-:-:S04]  /*cf50*/  UISETP.NE.AND.EX UP0, UPT, UR5, URZ, UPT, UP0 ;  /* 0x0000003f0500728c */ /* 0x000fc8000bf05300 */
[----:B------:R-:W-:Y:S01]  /*cf60*/  USEL UR4, UR4, 0x1, UP0 ;  /* 0x0000000104047887 */ /* 0x000fe20008000000 */
[----:B0-----:R-:W-:Y:S02]  /*cf70*/  ISETP.NE.AND P0, PT, R0, 0x1, PT ;  /* 0x000000010000780c */ /* 0x001fe40003f05270 */
[----:B---3--:R-:W-:-:S11]  /*cf80*/  ISETP.NE.AND P1, PT, R16, 0x1, PT ;  /* 0x000000011000780c */ /* 0x008fd60003f25270 */
        /* <DEDUP_REMOVED lines=11> */
[----:B---3--:R-:W-:Y:S01]  /*d040*/  IMAD R2, R0, UR4, RZ ;  /* 0x0000000400027c24 */ /* 0x008fe2000f8e02ff */
[----:B------:R-:W-:-:S03]  /*d050*/  UIADD3 UR4, UR36, 0x1e400, URZ ;  /* 0x0001e40024047890 */ /* 0x000fc6000fffe03f */
[----:B------:R-:W-:Y:S01]  /*d060*/  IMAD.MOV R3, RZ, RZ, -R5 ;  /* 0x000000ffff037224 */ /* 0x000fe200078e0a05 */
[----:B------:R2:W-:Y:S01]  /*d070*/  STL [R1+0x14], R5 ;  /* 0x0000140501007387 */ /* 0x0005e20000100800 */
[----:B------:R-:W-:Y:S01]  /*d080*/  VIADD R0, R2, 0xaf ;  /* 0x000000af02007836 */ /* 0x000fe20000000000 */
[----:B------:R-:W-:Y:S01]  /*d090*/  ULOP3.LUT UP0, URZ, UR4, 0x3ff, URZ, 0xc0, !UPT ;  /* 0x000003ff043f7892 */ /* 0x000fe2000f80c03f */
[----:B------:R-:W-:Y:S01]  /*d0a0*/  IMAD R16, R16, R3, R4 ;  /* 0x0000000310107224 */ /* 0x000fe200078e0204 */
[----:B------:R2:W-:Y:S01]  /*d0b0*/  STL [R1+0x28], R2 ;  /* 0x0000280201007387 */ /* 0x0005e20000100800 */
[----:B------:R-:W-:-:S03]  /*d0c0*/  IMAD.HI R0, R0, 0x2e8ba2e9, RZ ;  /* 0x2e8ba2e900007827 */ /* 0x000fc600078e02ff */
[----:B------:R-:W-:Y:S02]  /*d0d0*/  PLOP3.LUT P0, PT, PT, PT, UP0, 0x80, 0x0 ;  /* 0x000000000000781c */ /* 0x000fe40003f0f008 */
[----:B------:R-:W-:-:S04]  /*d0e0*/  SHF.R.U32.HI R3, RZ, 0x1f, R0 ;  /* 0x0000001fff037819 */ /* 0x000fc80000011600 */
[----:B------:R-:W-:-:S05]  /*d0f0*/  LEA.HI.SX32 R0, R0, R3, 0x1b ;  /* 0x0000000300007211 */ /* 0x000fca00078fdaff */
[----:B------:R2:W-:Y:S02]  /*d100*/  STL [R1+0x20], R0 ;  /* 0x0000200001007387 */ /* 0x0005e40000100800 */
[----:B-1----:R-:W-:Y:S05]  /*d110*/  @!P0 BRA `(.L_x_6726) ;  /* 0x0000000000408947 */ /* 0x002fea0003800000 */
        /* <DEDUP_REMOVED lines=16> */
.L_x_6726:
        /* <DEDUP_REMOVED lines=8> */
[----:B--2---:R0:W2:Y:S01]  /*d2a0*/  LDC.64 R2, c[0x4][R17] ;  /* 0x0100000011027b82 */ /* 0x0040a20000000a00 */
        /* <DEDUP_REMOVED lines=10> */
[----:B-12---:R-:W-:Y:S05]  /*d350*/  CALL.ABS.NOINC R2 ;  /* 0x0000000002007343 */ /* 0x006fea0003c00000 */
.L_x_6728:
        /* <DEDUP_REMOVED lines=15> */
.L_x_6727:
[----:B--2---:R-:W2:Y:S01]  /*d450*/  LDL R2, [R1+0x20] ;  /* 0x0000200001027983 */ /* 0x004ea20000100800 */
[----:B------:R-:W-:-:S03]  /*d460*/  ULDC.64 UR4, c[0x0][0x9f8] ;  /* 0x00027e0000047ab9 */ /* 0x000fc60000000a00 */
[----:B------:R-:W3:Y:S01]  /*d470*/  LDL R0, [R1+0x14] ;  /* 0x0000140001007983 */ /* 0x000ee20000100800 */
[----:B------:R-:W-:Y:S01]  /*d480*/  ISETP.NE.U32.AND P0, PT, RZ, UR4, PT ;  /* 0x00000004ff007c0c */ /* 0x000fe2000bf05070 */
[----:B------:R-:W-:-:S03]  /*d490*/  ULDC.64 UR6, c[0x0][0x208] ;  /* 0x0000820000067ab9 */ /* 0x000fc60000000a00 */
[----:B------:R-:W-:Y:S01]  /*d4a0*/  ISETP.NE.AND.EX P0, PT, RZ, UR5, PT, P0 ;  /* 0x00000005ff007c0c */ /* 0x000fe2000bf05300 */
[----:B--2---:R-:W-:-:S12]  /*d4b0*/  IMAD.MOV.U32 R17, RZ, RZ, R2 ;  /* 0x000000ffff117224 */ /* 0x004fd800078e0002 */
[----:B------:R-:W0:Y:S01]  /*d4c0*/  @P0 LDC.64 R2, c[0x0][0x9f8] ;  /* 0x00027e00ff020b82 */ /* 0x000e220000000a00 */
[----:B---3--:R-:W-:Y:S02]  /*d4d0*/  IMAD.MOV.U32 R7, RZ, RZ, R0 ;  /* 0x000000ffff077224 */ /* 0x008fe400078e0000 */
[----:B0-----:R-:W-:-:S05]  /*d4e0*/  @P0 IMAD.WIDE R2, R0, 0x4, R2 ;  /* 0x0000000400020825 */ /* 0x001fca00078e0202 */
[----:B------:R0:W2:Y:S01]  /*d4f0*/  @P0 LDG.E R7, desc[UR6][R2.64] ;  /* 0x0000000602070981 */ /* 0x0000a2000c1e1900 */
[----:B------:R-:W-:Y:S01]  /*d500*/  VIADD R9, R17, 0xffffffff ;  /* 0xffffffff11097836 */ /* 0x000fe20000000000 */
[----:B------:R-:W-:Y:S01]  /*d510*/  UMOV UR4, 0xffffffff ;  /* 0xffffffff00047882 */ /* 0x000fe20000000000 */
[----:B------:R-:W-:Y:S01]  /*d520*/  LOP3.LUT R19, R19, 0xfffffffe, RZ, 0xc0, !PT ;  /* 0xfffffffe13137812 */ /* 0x000fe200078ec0ff */
[----:B0-----:R-:W0:Y:S02]  /*d530*/  LDC.64 R2, c[0x0][0x418] ;  /* 0x00010600ff027b82 */ /* 0x001e240000000a00 */
[----:B0-----:R-:W-:-:S04]  /*d540*/  ISETP.NE.U32.AND P0, PT, R2, RZ, PT ;  /* 0x000000ff0200720c */ /* 0x001fc80003f05070 */
[----:B------:R-:W-:-:S13]  /*d550*/  ISETP.NE.AND.EX P1, PT, R3, RZ, PT, P0 ;  /* 0x000000ff0300720c */ /* 0x000fda0003f25300 */
[----:B------:R-:W-:Y:S02]  /*d560*/  @P1 LOP3.LUT R19, R19, 0x1, RZ, 0xfc, !PT ;  /* 0x0000000113131812 */ /* 0x000fe400078efcff */
[----:B--2---:R-:W-:Y:S01]  /*d570*/  SHF.R.S32.HI R8, RZ, 0x1f, R7 ;  /* 0x0000001fff087819 */ /* 0x004fe20000011407 */
[----:B------:R0:W-:Y:S01]  /*d580*/  STL [R1], R7 ;  /* 0x0000000701007387 */ /* 0x0001e20000100800 */
[----:B------:R-:W-:-:S03]  /*d590*/  SEL R17, R7, RZ, !P1 ;  /* 0x000000ff07117207 */ /* 0x000fc60004800000 */
[----:B------:R0:W-:Y:S04]  /*d5a0*/  STL [R1+0x18], R9 ;  /* 0x0000180901007387 */ /* 0x0001e80000100800 */
[----:B------:R0:W-:Y:S01]  /*d5b0*/  STL [R1+0xc], R8 ;  /* 0x00000c0801007387 */ /* 0x0001e20000100800 */
[----:B------:R-:W-:Y:S05]  /*d5c0*/  BRA.DIV UR4, `(.L_x_6729) ;  /* 0x0000003604e47947 */ /* 0x000fea000b800000 */
[----:B------:R-:W2:Y:S02]  /*d5d0*/  S2R R0, SR_TID.X ;  /* 0x0000000000007919 */ /* 0x000ea40000002100 */
[----:B--2---:R-:W-:-:S04]  /*d5e0*/  SHF.R.U32.HI R0, RZ, 0x5, R0 ;  /* 0x00000005ff007819 */ /* 0x004fc80000011600 */
[----:B------:R-:W-:-:S05]  /*d5f0*/  LOP3.LUT R0, R0, 0x3, RZ, 0xc0, !PT ;  /* 0x0000000300007812 */ /* 0x000fca00078ec0ff */
[----:B------:R2:W3:Y:S02]  /*d600*/  SHFL.IDX PT, R14, R0, RZ, 0x1f ;  /* 0x00001fff000e7589 */ /* 0x0004e400000e0000 */
.L_x_6814:
        /* <DEDUP_REMOVED lines=8> */
.L_x_6817:
[----:B------:R-:W-:Y:S05]  /*d690*/  @!P6 BRA `(.L_x_6730) ;  /* 0x000000040000e947 */ /* 0x000fea0003800000 */
[----:B------:R3:W-:Y:S01]  /*d6a0*/  STL [R1+0x8], R9 ;  /* 0x0000080901007387 */ /* 0x0007e20000100800 */
[----:B------:R-:W-:Y:S01]  /*d6b0*/  IMAD.MOV.U32 R17, RZ, RZ, R7 ;  /* 0x000000ffff117224 */ /* 0x000fe200078e0007 */
[----:B------:R-:W-:Y:S06]  /*d6c0*/  @!P1 BRA `(.L_x_6732) ;  /* 0x0000000000509947 */ /* 0x000fec0003800000 */
[----:B------:R-:W4:Y:S01]  /*d6d0*/  LDC R6, c[0x0][0x43c] ;  /* 0x00010f00ff067b82 */ /* 0x000f220000000800 */
[----:B--2---:R-:W-:Y:S01]  /*d6e0*/  IMAD.MOV.U32 R0, RZ, RZ, R9 ;  /* 0x000000ffff007224 */ /* 0x004fe200078e0009 */
[----:B------:R-:W-:Y:S01]  /*d6f0*/  ULDC.64 UR4, c[0x0][0x428] ;  /* 0x00010a0000047ab9 */ /* 0x000fe20000000a00 */
[----:B------:R-:W-:Y:S01]  /*d700*/  ULDC.64 UR6, c[0x0][0x208] ;  /* 0x0000820000067ab9 */ /* 0x000fe20000000a00 */
[----:B----4-:R-:W-:-:S13]  /*d710*/  ISETP.NE.AND P0, PT, R6, 0x1, PT ;  /* 0x000000010600780c */ /* 0x010fda0003f05270 */
[----:B------:R-:W2:Y:S02]  /*d720*/  @P0 LDC.64 R4, c[0x0][0x440] ;  /* 0x00011000ff040b82 */ /* 0x000ea40000000a00 */
        /* <DEDUP_REMOVED lines=13> */
[----:B------:R4:W5:Y:S02]  /*d800*/  LDG.E R17, desc[UR6][R2.64] ;  /* 0x0000000602117981 */ /* 0x000964000c1e1900 */
.L_x_6732:
[----:B----4-:R-:W4:Y:S01]  /*d810*/  LDL R2, [R1+0x4] ;  /* 0x0000040001027983 */ /* 0x010f220000100800 */
[----:B--2---:R-:W-:Y:S02]  /*d820*/  LEA R0, R18, UR36, 0x3 ;  /* 0x0000002412007c11 */ /* 0x004fe4000f8e18ff */
[----:B----4-:R-:W-:-:S04]  /*d830*/  SHF.L.U32 R2, R2, 0x1f, RZ ;  /* 0x0000001f02027819 */ /* 0x010fc800000006ff */
[----:B------:R-:W2:Y:S02]  /*d840*/  SYNCS.PHASECHK.TRANS64.TRYWAIT P0, [R0+URZ+0x34840], R2 ;  /* 0x03484002000075a7 */ /* 0x000ea4000800017f */
[----:B--2---:R-:W-:Y:S05]  /*d850*/  @!P0 BRA `(.L_x_6733) ;  /* 0x0000003400948947 */ /* 0x004fea0003800000 */
.L_x_6818:
[----:B------:R-:W4:Y:S02]  /*d860*/  S2R R3, SR_TID.X ;  /* 0x0000000000037919 */ /* 0x000f240000002100 */
[----:B----4-:R-:W-:-:S04]  /*d870*/  LOP3.LUT R3, R3, 0x7f, RZ, 0xc0, !PT ;  /* 0x0000007f03037812 */ /* 0x010fc800078ec0ff */
[----:B------:R-:W-:-:S13]  /*d880*/  ISETP.NE.AND P0, PT, R3, RZ, PT ;  /* 0x000000ff0300720c */ /* 0x000fda0003f05270 */
        /* <DEDUP_REMOVED lines=8> */
.L_x_6734:
[----:B--2---:R-:W2:Y:S01]  /*d910*/  LDL R2, [R1+0x8] ;  /* 0x0000080001027983 */ /* 0x004ea20000100800 */
        /* <DEDUP_REMOVED lines=9> */
[----:B------:R-:W-:-:S02]  /*d9b0*/  PLOP3.LUT P0, PT, PT, PT, PT, 0x80, 0x0 ;  /* 0x000000000000781c */ /* 0x000fc40003f0f070 */
[----:B------:R-:W-:Y:S02]  /*d9c0*/  LOP3.LUT R19, R19, 0xfffffffd, RZ, 0xc0, !PT ;  /* 0xfffffffd13137812 */ /* 0x000fe400078ec0ff */
[----:B------:R-:W-:Y:S02]  /*d9d0*/  UIMAD UR6, UR6, 0xb000, UR36 ;  /* 0x0000b000060678a4 */ /* 0x000fe4000f8e0224 */
[----:B------:R-:W-:Y:S02]  /*d9e0*/  UIADD3 UR9, UR9, 0x34830, URZ ;  /* 0x0003483009097890 */ /* 0x000fe4000fffe03f */
[----:B------:R-:W-:Y:S02]  /*d9f0*/  UIADD3 UR8, UR6, 0x1e400, URZ ;  /* 0x0001e40006087890 */ /* 0x000fe4000fffe03f */
[----:B------:R-:W-:-:S03]  /*da00*/  UIADD3 UR14, UR6, 0x23c00, URZ ;  /* 0x00023c00060e7890 */ /* 0x000fc6000fffe03f */
[----:B------:R-:W-:Y:S01]  /*da10*/  UMOV UR6, 0x0 ;  /* 0x0000000000067882 */ /* 0x000fe20000000000 */
[----:B------:R-:W-:Y:S02]  /*da20*/  @P0 LOP3.LUT R19, R19, 0x2, RZ, 0xfc, !PT ;  /* 0x0000000213130812 */ /* 0x000fe400078efcff */
[----:B--2---:R-:W-:-:S13]  /*da30*/  R2UR UR11, R2 ;  /* 0x00000000020b72ca */ /* 0x004fda00000e0000 */
[----:B------:R-:W-:-:S09]  /*da40*/  UIMAD UR11, UR11, 0xb0, URZ ;  /* 0x000000b00b0b78a4 */ /* 0x000fd2000f8e023f */
[----:B------:R2:W-:Y:S02]  /*da50*/  UTMALDG.4D [UR8], [UR4], desc[UR6] ;  /* 0x00000608040075b4 */ /* 0x0005e40008019000 */
[----:B--2---:R-:W-:Y:S01]  /*da60*/  UMOV UR8, UR14 ;  /* 0x0000000e00087c82 */ /* 0x004fe20008000000 */
[----:B------:R-:W-:Y:S02]  /*da70*/  UMOV UR10, UR15 ;  /* 0x0000000f000a7c82 */ /* 0x000fe40008000000 */
[----:B------:R4:W-:Y:S02]  /*da80*/  UTMALDG.4D [UR8], [UR4], desc[UR6] ;  /* 0x00000608040075b4 */ /* 0x0009e40008019000 */
[----:B----4-:R-:W-:Y:S01]  /*da90*/  NOP ;  /* 0x0000000000007918 */ /* 0x010fe20000000000 */
.L_x_6730:
        /* <DEDUP_REMOVED lines=22> */
.L_x_6735:
[----:B------:R-:W4:Y:S01]  /*dc00*/  LDL.LU R5, [R1+0x14] ;  /* 0x0000140001057983 */ /* 0x000f220000300800 */
[----:B--2---:R-:W-:Y:S01]  /*dc10*/  SHF.R.S32.HI R0, RZ, 0x1f, R16 ;  /* 0x0000001fff007819 */ /* 0x004fe20000011410 */
        /* <DEDUP_REMOVED lines=48> */
[----:B------:R-:W-:Y:S01]  /*df20*/  IMAD R5, R5, UR4, RZ ;  /* 0x0000000405057c24 */ /* 0x000fe2000f8e02ff */
[----:B------:R-:W-:Y:S01]  /*df30*/  LOP3.LUT R9, R9, 0x40, RZ, 0xfc, !PT ;  /* 0x0000004009097812 */ /* 0x000fe200078efcff */
[----:B------:R-:W-:Y:S01]  /*df40*/  IMAD.WIDE.U32 R2, R0, UR4, R2 ;  /* 0x0000000400027c25 */ /* 0x000fe2000f8e0002 */
[----:B------:R-:W-:-:S02]  /*df50*/  ULDC UR4, c[0x0][0x2b8] ;  /* 0x0000ae0000047ab9 */ /* 0x000fc40000000800 */
[----:B------:R-:W-:Y:S01]  /*df60*/  ISETP.GE.AND P1, PT, R9, UR4, PT ;  /* 0x0000000409007c0c */ /* 0x000fe2000bf26270 */
[----:B------:R-:W-:Y:S01]  /*df70*/  IMAD R5, R0, UR5, R5 ;  /* 0x0000000500057c24 */ /* 0x000fe2000f8e0205 */
[----:B------:R0:W5:Y:S01]  /*df80*/  LDL R9, [R1+0x10] ;  /* 0x0000100001097983 */ /* 0x0001620000100800 */
[----:B------:R-:W-:Y:S02]  /*df90*/  LEA R0, P2, R2, UR6, 0x1 ;  /* 0x0000000602007c11 */ /* 0x000fe4000f8408ff */
[----:B------:R-:W-:Y:S01]  /*dfa0*/  IMAD.IADD R5, R3, 0x1, R5 ;  /* 0x0000000103057824 */ /* 0x000fe200078e0205 */
[----:B------:R-:W-:Y:S01]  /*dfb0*/  ISETP.GE.AND P0, PT, R10, UR4, PT ;  /* 0x000000040a007c0c */ /* 0x000fe2000bf06270 */
[----:B------:R-:W-:-:S03]  /*dfc0*/  UMOV UR4, 0xffffffff ;  /* 0xffffffff00047882 */ /* 0x000fc60000000000 */
[----:B------:R-:W-:Y:S01]  /*dfd0*/  LEA.HI.X R2, R2, UR7, R5, 0x1, P2 ;  /* 0x0000000702027c11 */ /* 0x000fe200090f0c05 */
[----:B0-----:R-:W-:Y:S08]  /*dfe0*/  BRA.DIV UR4, `(.L_x_6736) ;  /* 0x0000002e04c47947 */ /* 0x001ff0000b800000 */
[----:B------:R-:W0:Y:S01]  /*dff0*/  S2R R6, SR_TID.X ;  /* 0x0000000000067919 */ /* 0x000e220000002100 */
[----:B------:R-:W-:Y:S01]  /*e000*/  ULDC UR4, c[0x0][0x288] ;  /* 0x0000a20000047ab9 */ /* 0x000fe20000000800 */
[----:B------:R-:W-:Y:S01]  /*e010*/  ULDC.64 UR6, c[0x0][0x208] ;  /* 0x0000820000067ab9 */ /* 0x000fe20000000a00 */
[----:B------:R-:W-:Y:S01]  /*e020*/  IMAD R3, R8, UR4, RZ ;  /* 0x0000000408037c24 */ /* 0x000fe2000f8e02ff */
[----:B------:R-:W-:Y:S04]  /*e030*/  SHFL.IDX PT, R7, R2, RZ, 0x181f ;  /* 0x00181fff02077589 */ /* 0x000fe800000e0000 */
[----:B------:R-:W-:Y:S01]  /*e040*/  SHFL.IDX PT, R8, R2, 0x1, 0x181f ;  /* 0x00381f0002087f89 */ /* 0x000fe200000e0000 */
[----:B0-----:R-:W-:-:S04]  /*e050*/  LOP3.LUT R6, R6, 0x7f, RZ, 0xc0, !PT ;  /* 0x0000007f06067812 */ /* 0x001fc800078ec0ff */
[----:B------:R-:W-:-:S05]  /*e060*/  SHF.R.U32.HI R6, RZ, 0x3, R6 ;  /* 0x00000003ff067819 */ /* 0x000fca0000011606 */
[----:B------:R-:W-:Y:S02]  /*e070*/  IMAD.IADD R4, R6, 0x1, R4 ;  /* 0x0000000106047824 */ /* 0x000fe400078e0204 */
[----:B------:R-:W0:Y:S02]  /*e080*/  SHFL.IDX PT, R6, R0, RZ, 0x181f ;  /* 0x00181fff00067589 */ /* 0x000e2400000e0000 */
[C---:B------:R-:W-:Y:S01]  /*e090*/  VIADD R5, R4.reuse, 0x10 ;  /* 0x0000001004057836 */ /* 0x040fe20000000000 */
[----:B------:R-:W-:-:S04]  /*e0a0*/  ISETP.GE.AND P4, PT, R4, R3, PT ;  /* 0x000000030400720c */ /* 0x000fc80003f86270 */
[----:B------:R-:W-:Y:S02]  /*e0b0*/  ISETP.GE.AND P2, PT, R5, R3, PT ;  /* 0x000000030500720c */ /* 0x000fe40003f46270 */
[----:B------:R-:W1:Y:S07]  /*e0c0*/  SHFL.IDX PT, R5, R0, 0x1, 0x181f ;  /* 0x00381f0000057f89 */ /* 0x000e6e00000e0000 */
[----:B0-----:R-:W-:-:S05]  /*e0d0*/  @!P4 LEA R6, P3, R10, R6, 0x1 ;  /* 0x000000060a06c211 */ /* 0x001fca00078608ff */
[----:B------:R-:W-:Y:S01]  /*e0e0*/  @!P4 IMAD.X R7, RZ, RZ, R7, P3 ;  /* 0x000000ffff07c224 */ /* 0x000fe200018e0607 */
[----:B-1----:R-:W-:-:S04]  /*e0f0*/  @!P2 LEA R5, P3, R10, R5, 0x1 ;  /* 0x000000050a05a211 */ /* 0x002fc800078608ff */
[----:B-----5:R-:W-:Y:S04]  /*e100*/  @!P4 LDGSTS.E.BYPASS.LTC128B.128 [R9+0x16400], desc[UR6][R6.64], !P0 ;  /* 0x164000000609cfae */ /* 0x020fe8000c101d46 */
[----:B------:R0:W-:Y:S02]  /*e110*/  @!P4 LDGSTS.E.BYPASS.LTC128B.128 [R9+0x1a400], desc[UR6][R6.64+0x80], !P1 ;  /* 0x1a4000800609cfae */ /* 0x0001e4000c901d46 */
[----:B0-----:R-:W-:-:S04]  /*e120*/  @!P2 IMAD.X R6, RZ, RZ, R8, P3 ;  /* 0x000000ffff06a224 */ /* 0x001fc800018e0608 */
[----:B------:R-:W-:Y:S02]  /*e130*/  @!P2 IMAD.MOV.U32 R7, RZ, RZ, R6 ;  /* 0x000000ffff07a224 */ /* 0x000fe400078e0006 */
[----:B------:R-:W-:Y:S02]  /*e140*/  @!P2 IMAD.MOV.U32 R6, RZ, RZ, R5 ;  /* 0x000000ffff06a224 */ /* 0x000fe400078e0005 */
[----:B------:R-:W-:-:S03]  /*e150*/  VIADD R5, R4, 0x20 ;  /* 0x0000002004057836 */ /* 0x000fc60000000000 */
        /* <DEDUP_REMOVED lines=40> */
[----:B0-----:R-:W0:Y:S04]  /*e3e0*/  SHFL.IDX PT, R6, R0, 0x6, 0x181f ;  /* 0x00d81f0000067f89 */ /* 0x001e2800000e0000 */
[----:B------:R-:W1:Y:S02]  /*e3f0*/  SHFL.IDX PT, R0, R0, 0x7, 0x181f ;  /* 0x00f81f0000007f89 */ /* 0x000e6400000e0000 */
[----:B0-----:R-:W-:-:S05]  /*e400*/  @!P2 LEA R6, P3, R10, R6, 0x1 ;  /* 0x000000060a06a211 */ /* 0x001fca00078608ff */
[----:B------:R-:W-:-:S04]  /*e410*/  @!P2 IMAD.X R5, RZ, RZ, R5, P3 ;  /* 0x000000ffff05a224 */ /* 0x000fc800018e0605 */
[----:B------:R-:W-:Y:S02]  /*e420*/  @!P2 IMAD.MOV.U32 R7, RZ, RZ, R5 ;  /* 0x000000ffff07a224 */ /* 0x000fe400078e0005 */
[----:B------:R0:W2:Y:S04]  /*e430*/  SHFL.IDX PT, R5, R2, 0x7, 0x181f ;  /* 0x00f81f0002057f89 */ /* 0x0000a800000e0000 */
[----:B------:R0:W-:Y:S04]  /*e440*/  @!P2 LDGSTS.E.BYPASS.LTC128B.128 [R9+0x19400], desc[UR6][R6.64], !P0 ;  /* 0x194000000609afae */ /* 0x0001e8000c101d46 */
[----:B-1----:R0:W-:Y:S02]  /*e450*/  @!P2 LDGSTS.E.BYPASS.LTC128B.128 [R9+0x1d400], desc[UR6][R6.64+0x80], !P1 ;  /* 0x1d4000800609afae */ /* 0x0021e4000c901d46 */
.L_x_6835:
[----:B------:R-:W-:Y:S01]  /*e460*/  VIADD R4, R4, 0x70 ;  /* 0x0000007004047836 */ /* 0x000fe20000000000 */
[----:B------:R-:W-:Y:S04]  /*e470*/  BSSY B0, `(.L_x_6737) ;  /* 0x000000b000007945 */ /* 0x000fe80003800000 */
[----:B------:R-:W-:-:S13]  /*e480*/  ISETP.GE.AND P2, PT, R4, R3, PT ;  /* 0x000000030400720c */ /* 0x000fda0003f46270 */
[----:B------:R-:W-:Y:S05]  /*e490*/  @P2 BRA `(.L_x_6738) ;  /* 0x0000000000202947 */ /* 0x000fea0003800000 */
[----:B0-----:R-:W-:Y:S01]  /*e4a0*/  LEA R2, P2, R10, R0, 0x1 ;  /* 0x000000000a027211 */ /* 0x001fe200078408ff */
[----:B------:R-:W-:-:S04]  /*e4b0*/  ULDC.64 UR4, c[0x0][0x208] ;  /* 0x0000820000047ab9 */ /* 0x000fc80000000a00 */
[----:B--2---:R-:W-:-:S05]  /*e4c0*/  IMAD.X R3, RZ, RZ, R5, P2 ;  /* 0x000000ffff037224 */ /* 0x004fca00010e0605 */
[----:B------:R-:W-:Y:S01]  /*e4d0*/  @!PT LDS RZ, [RZ] ;  /* 0x00000000fffff984 */ /* 0x000fe20000000800 */
[----:B------:R-:W-:Y:S01]  /*e4e0*/  @!PT LDS RZ, [RZ] ;  /* 0x00000000fffff984 */ /* 0x000fe20000000800 */
[----:B------:R-:W-:Y:S01]  /*e4f0*/  @!PT LDS RZ, [RZ] ;  /* 0x00000000fffff984 */ /* 0x000fe20000000800 */
[----:B------:R1:W-:Y:S04]  /*e500*/  LDGSTS.E.BYPASS.LTC128B.128 [R9+0x19c00], desc[UR4][R2.64], !P0 ;  /* 0x19c0000002097fae */ /* 0x0003e8000c101d44 */
[----:B------:R1:W-:Y:S02]  /*e510*/  LDGSTS.E.BYPASS.LTC128B.128 [R9+0x1dc00], desc[UR4][R2.64+0x80], !P1 ;  /* 0x1dc0008002097fae */ /* 0x0003e4000c901d44 */
.L_x_6738:
[----:B------:R-:W-:Y:S05]  /*e520*/  BSYNC B0 ;  /* 0x0000000000007941 */ /* 0x000fea0003800000 */
.L_x_6737:
[----:B01----:R-:W3:Y:S01]  /*e530*/  LDL R2, [R1+0x2c] ;  /* 0x00002c0001027983 */ /* 0x003ee20000100800 */
        /* <DEDUP_REMOVED lines=10> */
[----:B------:R-:W0:Y:S01]  /*e5e0*/  SYNCS.PHASECHK.TRANS64.TRYWAIT P0, [UR36+0x34820], R0 ;  /* 0x03482000ff0075a7 */ /* 0x000e220008000164 */
[----:B---3--:R-:W-:Y:S01]  /*e5f0*/  ISETP.GE.AND P1, PT, R2, 0xb1, PT ;  /* 0x000000b10200780c */ /* 0x008fe20003f26270 */
[----:B0-----:R-:W-:-:S12]  /*e600*/  @!P0 BRA `(.L_x_6740) ;  /* 0x0000003000f08947 */ /* 0x001fd80003800000 */
.L_x_6836:
[----:B------:R-:W-:Y:S05]  /*e610*/  BSYNC B0 ;  /* 0x0000000000007941 */ /* 0x000fea0003800000 */
.L_x_6739:
[----:B------:R-:W-:Y:S01]  /*e620*/  VIADD R9, R11, 0x34800 ;  /* 0x000348000b097836 */ /* 0x000fe20000000000 */
[----:B------:R-:W-:Y:S06]  /*e630*/  @!P1 BRA `(.L_x_6741) ;  /* 0x0000001c00489947 */ /* 0x000fec0003800000 */
[----:B------:R-:W3:Y:S01]  /*e640*/  LDL R2, [R1+0x20] ;  /* 0x0000200001027983 */ /* 0x000ee20000100800 */
[----:B0-----:R-:W-:Y:S02]  /*e650*/  IMAD.MOV.U32 R0, RZ, RZ, 0x1 ;  /* 0x00000001ff007424 */ /* 0x001fe400078e00ff */
[----:B---3--:R-:W-:-:S05]  /*e660*/  IMAD.MOV R10, RZ, RZ, -R2 ;  /* 0x000000ffff0a7224 */ /* 0x008fca00078e0a02 */
[----:B------:R-:W-:-:S05]  /*e670*/  VIADDMNMX R10, R10, R0, 0xffffffff, !PT ;  /* 0xffffffff0a0a7446 */ /* 0x000fca0007800100 */
[----:B------:R-:W-:-:S05]  /*e680*/  IMAD.IADD R0, R2, 0x1, R10 ;  /* 0x0000000102007824 */ /* 0x000fca00078e020a */
[----:B------:R-:W-:-:S04]  /*e690*/  LOP3.LUT R0, R0, 0x1, RZ, 0xc0, !PT ;  /* 0x0000000100007812 */ /* 0x000fc800078ec0ff */
[----:B------:R-:W-:Y:S01]  /*e6a0*/  ISETP.NE.U32.AND P0, PT, R0, 0x1, PT ;  /* 0x000000010000780c */ /* 0x000fe20003f05070 */
[----:B------:R-:W-:-:S12]  /*e6b0*/  VIADD R0, R2, 0xfffffffe ;  /* 0xfffffffe02007836 */ /* 0x000fd80000000000 */
[----:B------:R-:W-:Y:S05]  /*e6c0*/  @P0 BRA `(.L_x_6742) ;  /* 0x0000000800640947 */ /* 0x000fea0003800000 */
[----:B------:R-:W3:Y:S01]  /*e6d0*/  LDL R2, [R1+0x4] ;  /* 0x0000040001027983 */ /* 0x000ee20000100800 */
[----:B------:R-:W-:Y:S01]  /*e6e0*/  LOP3.LUT P2, RZ, R19, 0x2, RZ, 0xc0, !PT ;  /* 0x0000000213ff7812 */ /* 0x000fe2000784c0ff */
[----:B------:R-:W-:Y:S01]  /*e6f0*/  VIADD R4, R18, 0x1 ;  /* 0x0000000112047836 */ /* 0x000fe20000000000 */
        /* <DEDUP_REMOVED lines=12> */
[----:B------:R-:W4:Y:S01]  /*e7c0*/  LDL R7, [R1] ;  /* 0x0000000001077983 */ /* 0x000f220000100800 */
[----:B------:R-:W-:Y:S01]  /*e7d0*/  ULDC.64 UR6, c[0x0][0x208] ;  /* 0x0000820000067ab9 */ /* 0x000fe20000000a00 */
[----:B0-----:R-:W-:-:S13]  /*e7e0*/  ISETP.NE.AND P0, PT, R6, 0x1, PT ;  /* 0x000000010600780c */ /* 0x001fda0003f05270 */
[----:B------:R-:W2:Y:S02]  /*e7f0*/  @P0 LDC.64 R2, c[0x0][0x440] ;  /* 0x00011000ff020b82 */ /* 0x000ea40000000a00 */
[----:B--2---:R-:W-:-:S04]  /*e800*/  @P0 IMAD.HI.U32 R5, R0, R2, RZ ;  /* 0x0000000200050227 */ /* 0x004fc800078e00ff */
        /* <DEDUP_REMOVED lines=13> */
.L_x_6745:
[----:B------:R-:W-:Y:S01]  /*e8e0*/  LEA R3, R4, UR36, 0x3 ;  /* 0x0000002404037c11 */ /* 0x000fe2000f8e18ff */
[----:B------:R-:W-:Y:S01]  /*e8f0*/  BSSY B1, `(.L_x_6746) ;  /* 0x0000004000017945 */ /* 0x000fe20003800000 */
[----:B------:R-:W-:-:S04]  /*e900*/  SHF.L.U32 R2, R8, 0x1f, RZ ;  /* 0x0000001f08027819 */ /* 0x000fc800000006ff */
[----:B------:R-:W1:Y:S02]  /*e910*/  SYNCS.PHASECHK.TRANS64.TRYWAIT P0, [R3+URZ+0x34840], R2 ;  /* 0x03484002030075a7 */ /* 0x000e64000800017f */
[----:B-1----:R-:W-:Y:S05]  /*e920*/  @!P0 BRA `(.L_x_6747) ;  /* 0x00000030003c8947 */ /* 0x002fea0003800000 */
.L_x_6837:
[----:B------:R-:W-:Y:S05]  /*e930*/  BSYNC B1 ;  /* 0x0000000000017941 */ /* 0x000fea0003800000 */
.L_x_6746:
[----:B--2---:R-:W2:Y:S01]  /*e940*/  S2R R5, SR_TID.X ;  /* 0x0000000000057919 */ /* 0x004ea20000002100 */
        /* <DEDUP_REMOVED lines=11> */
.L_x_6749:
[----:B------:R-:W-:Y:S05]  /*ea00*/  BSYNC B1 ;  /* 0x0000000000017941 */ /* 0x000fea0003800000 */
.L_x_6748:
[----:B------:R-:W-:Y:S01]  /*ea10*/  IMAD.MOV.U32 R14, RZ, RZ, RZ ;  /* 0x000000ffff0e7224 */ /* 0x000fe200078e00ff */
[----:B------:R-:W-:Y:S01]  /*ea20*/  UIADD3 UR4, UP0, UR38, 0x370, URZ ;  /* 0x0000037026047890 */ /* 0x000fe2000ff1e03f */
[----:B-1----:R-:W-:Y:S01]  /*ea30*/  IMAD R2, R4, 0xb000, R11 ;  /* 0x0000b00004027824 */ /* 0x002fe200078e020b */
[----:B------:R-:W-:Y:S01]  /*ea40*/  PLOP3.LUT P0, PT, PT, PT, PT, 0x80, 0x0 ;  /* 0x000000000000781c */ /* 0x000fe20003f0f070 */
[----:B------:R-:W-:Y:S01]  /*ea50*/  VIADD R3, R3, 0x34830 ;  /* 0x0003483003037836 */ /* 0x000fe20000000000 */
[----:B------:R-:W-:Y:S01]  /*ea60*/  R2UR UR10, R14 ;  /* 0x000000000e0a72ca */ /* 0x000fe200000e0000 */
[----:B------:R-:W-:Y:S01]  /*ea70*/  IMAD R5, R0, 0xb0, RZ ;  /* 0x000000b000057824 */ /* 0x000fe200078e02ff */
[----:B------:R-:W-:Y:S01]  /*ea80*/  UIADD3.X UR5, URZ, UR39, URZ, UP0, !UPT ;  /* 0x000000273f057290 */ /* 0x000fe200087fe43f */
[----:B0-----:R-:W-:Y:S01]  /*ea90*/  VIADD R7, R2, 0x1e400 ;  /* 0x0001e40002077836 */ /* 0x001fe20000000000 */
[----:B------:R-:W-:Y:S01]  /*eaa0*/  UMOV UR6, 0x0 ;  /* 0x0000000000067882 */ /* 0x000fe20000000000 */
[----:B------:R-:W-:-:S10]  /*eab0*/  UMOV UR7, 0x14f00000 ;  /* 0x14f0000000077882 */ /* 0x000fd40000000000 */
.L_x_6750:
        /* <DEDUP_REMOVED lines=16> */
.L_x_6751:
        /* <DEDUP_REMOVED lines=16> */
.L_x_6838:
[----:B------:R-:W-:Y:S05]  /*ecc0*/  BSYNC B1 ;  /* 0x0000000000017941 */ /* 0x000fea0003800000 */
.L_x_6752:
        /* <DEDUP_REMOVED lines=12> */
.L_x_6755:
[----:B------:R-:W-:Y:S05]  /*ed90*/  BSYNC B1 ;  /* 0x0000000000017941 */ /* 0x000fea0003800000 */
.L_x_6754:
        /* <DEDUP_REMOVED lines=12> */
.L_x_6756:
        /* <DEDUP_REMOVED lines=15> */
.L_x_6757:
        /* <DEDUP_REMOVED lines=12> */
.L_x_6744:
[----:B------:R-:W-:Y:S05]  /*f010*/  BSYNC B0 ;  /* 0x0000000000007941 */ /* 0x000fea0003800000 */
.L_x_6743:
[----:B0-----:R-:W3:Y:S01]  /*f020*/  LDL.LU R0, [R1+0x20] ;  /* 0x0000200001007983 */ /* 0x001ee20000300800 */
[----:B------:R-:W-:-:S03]  /*f030*/  IMAD.MOV.U32 R18, RZ, RZ, R4 ;  /* 0x000000ffff127224 */ /* 0x000fc600078e0004 */
[----:B------:R0:W-:Y:S02]  /*f040*/  STL [R1+0x4], R8 ;  /* 0x0000040801007387 */ /* 0x0001e40000100800 */
[----:B0--3--:R-:W-:-:S07]  /*f050*/  VIADD R0, R0, 0xfffffffd ;  /* 0xfffffffd00007836 */ /* 0x009fce0000000000 */
.L_x_6742:
[----:B------:R-:W3:Y:S01]  /*f060*/  LDL.LU R2, [R1+0x18] ;  /* 0x0000180001027983 */ /* 0x000ee20000300800 */
[----:B------:R-:W-:Y:S01]  /*f070*/  IMAD.MOV R10, RZ, RZ, -R10 ;  /* 0x000000ffff0a7224 */ /* 0x000fe200078e0a0a */
[----:B------:R-:W-:Y:S04]  /*f080*/  BSSY B0, `(.L_x_6741) ;  /* 0x000012d000007945 */ /* 0x000fe80003800000 */
[----:B---3--:R-:W-:-:S13]  /*f090*/  ISETP.NE.AND P0, PT, R2, R10, PT ;  /* 0x0000000a0200720c */ /* 0x008fda0003f05270 */
[----:B------:R-:W-:Y:S05]  /*f0a0*/  @!P0 BRA `(.L_x_6758) ;  /* 0x0000001000a88947 */ /* 0x000fea0003800000 */
[----:B------:R-:W-:-:S07]  /*f0b0*/  IMAD.MOV.U32 R6, RZ, RZ, R17 ;  /* 0x000000ffff067224 */ /* 0x000fce00078e0011 */
.L_x_6789:
[----:B------:R-:W3:Y:S01]  /*f0c0*/  LDL R2, [R1+0x4] ;  /* 0x0000040001027983 */ /* 0x000ee20000100800 */
[----:B------:R-:W-:Y:S01]  /*f0d0*/  LOP3.LUT P1, RZ, R19, 0x2, RZ, 0xc0, !PT ;  /* 0x0000000213ff7812 */ /* 0x000fe2000782c0ff */
[----:B------:R-:W-:Y:S01]  /*f0e0*/  VIADD R4, R18, 0x1 ;  /* 0x0000000112047836 */ /* 0x000fe20000000000 */
[----:B------:R-:W-:Y:S04]  /*f0f0*/  BSSY B1, `(.L_x_6759) ;  /* 0x000008f000017945 */ /* 0x000fe80003800000 */
[----:B------:R-:W-:-:S04]  /*f100*/  ISETP.NE.AND P0, PT, R4, 0x2, PT ;  /* 0x000000020400780c */ /* 0x000fc80003f05270 */
[----:B--2---:R-:W-:Y:S02]  /*f110*/  SEL R5, RZ, 0x1, P0 ;  /* 0x00000001ff057807 */ /* 0x004fe40000000000 */
[----:B------:R-:W-:Y:S02]  /*f120*/  SEL R4, R4, RZ, P0 ;  /* 0x000000ff04047207 */ /* 0x000fe40000000000 */
[----:B---3--:R-:W-:Y:S01]  /*f130*/  LOP3.LUT R5, R2, R5, RZ, 0x3c, !PT ;  /* 0x0000000502057212 */ /* 0x008fe200078e3cff */
        /* <DEDUP_REMOVED lines=25> */
.L_x_6761:
[----:B------:R-:W-:Y:S01]  /*f2d0*/  LEA R3, R4, UR36, 0x3 ;  /* 0x0000002404037c11 */ /* 0x000fe2000f8e18ff */
[----:B------:R-:W-:Y:S01]  /*f2e0*/  BSSY B2, `(.L_x_6762) ;  /* 0x0000004000027945 */ /* 0x000fe20003800000 */
[----:B------:R-:W-:-:S04]  /*f2f0*/  SHF.L.U32 R2, R5, 0x1f, RZ ;  /* 0x0000001f05027819 */ /* 0x000fc800000006ff */
[----:B------:R-:W1:Y:S02]  /*f300*/  SYNCS.PHASECHK.TRANS64.TRYWAIT P0, [R3+URZ+0x34840], R2 ;  /* 0x03484002030075a7 */ /* 0x000e64000800017f */
[----:B-1----:R-:W-:Y:S05]  /*f310*/  @!P0 BRA `(.L_x_6763) ;  /* 0x0000002400e88947 */ /* 0x002fea0003800000 */
.L_x_6839:
[----:B------:R-:W-:Y:S05]  /*f320*/  BSYNC B2 ;  /* 0x0000000000027941 */ /* 0x000fea0003800000 */
.L_x_6762:
        /* <DEDUP_REMOVED lines=12> */
.L_x_6765:
[----:B------:R-:W-:Y:S05]  /*f3f0*/  BSYNC B2 ;  /* 0x0000000000027941 */ /* 0x000fea0003800000 */
.L_x_6764:
        /* <DEDUP_REMOVED lines=8> */
[----:B------:R-:W-:Y:S01]  /*f480*/  VIADD R10, R2, 0x1e400 ;  /* 0x0001e400020a7836 */ /* 0x000fe20000000000 */
[----:B------:R-:W-:Y:S01]  /*f490*/  UMOV UR6, 0x0 ;  /* 0x0000000000067882 */ /* 0x000fe20000000000 */
[----:B------:R-:W-:-:S10]  /*f4a0*/  UMOV UR7, 0x14f00000 ;  /* 0x14f0000000077882 */ /* 0x000fd40000000000 */
.L_x_6766:
        /* <DEDUP_REMOVED lines=16> */
.L_x_6767:
        /* <DEDUP_REMOVED lines=16> */
.L_x_6840:
[----:B------:R-:W-:Y:S05]  /*f6b0*/  BSYNC B2 ;  /* 0x0000000000027941 */ /* 0x000fea0003800000 */
.L_x_6768:
        /* <DEDUP_REMOVED lines=11> */
.L_x_6771:
[----:B------:R-:W-:Y:S05]  /*f770*/  BSYNC B2 ;  /* 0x0000000000027941 */ /* 0x000fea0003800000 */
.L_x_6770:
        /* <DEDUP_REMOVED lines=11> */
.L_x_6772:
        /* <DEDUP_REMOVED lines=15> */
.L_x_6773:
        /* <DEDUP_REMOVED lines=12> */
.L_x_6760:
[----:B------:R-:W-:Y:S05]  /*f9e0*/  BSYNC B1 ;  /* 0x0000000000017941 */ /* 0x000fea0003800000 */
.L_x_6759:
        /* <DEDUP_REMOVED lines=33> */
.L_x_6776:
[----:B------:R-:W-:Y:S01]  /*fc00*/  LEA R2, R18, UR36, 0x3 ;  /* 0x0000002412027c11 */ /* 0x000fe2000f8e18ff */
[----:B------:R-:W-:Y:S01]  /*fc10*/  BSSY B2, `(.L_x_6777) ;  /* 0x0000004000027945 */ /* 0x000fe20003800000 */
[----:B------:R-:W-:-:S04]  /*fc20*/  SHF.L.U32 R3, R10, 0x1f, RZ ;  /* 0x0000001f0a037819 */ /* 0x000fc800000006ff */
[----:B------:R-:W2:Y:S02]  /*fc30*/  SYNCS.PHASECHK.TRANS64.TRYWAIT P0, [R2+URZ+0x34840], R3 ;  /* 0x03484003020075a7 */ /* 0x000ea4000800017f */
[----:B--2---:R-:W-:Y:S05]  /*fc40*/  @!P0 BRA `(.L_x_6778) ;  /* 0x0000001c00c48947 */ /* 0x004fea0003800000 */
.L_x_6841:
[----:B------:R-:W-:Y:S05]  /*fc50*/  BSYNC B2 ;  /* 0x0000000000027941 */ /* 0x000fea0003800000 */
.L_x_6777:
        /* <DEDUP_REMOVED lines=12> */
.L_x_6780:
[----:B------:R-:W-:Y:S05]  /*fd20*/  BSYNC B2 ;  /* 0x0000000000027941 */ /* 0x000fea0003800000 */
.L_x_6779:
        /* <DEDUP_REMOVED lines=12> */
.L_x_6781:
        /* <DEDUP_REMOVED lines=16> */
.L_x_6782:
        /* <DEDUP_REMOVED lines=15> */
.L_x_6842:
[----:B------:R-:W-:Y:S05]  /*ffe0*/  BSYNC B2 ;  /* 0x0000000000027941 */ /* 0x000fea0003800000 */
.L_x_6783:
        /* <DEDUP_REMOVED lines=11> */
.L_x_6786:
[----:B------:R-:W-:Y:S05]  /*100a0*/  BSYNC B2 ;  /* 0x0000000000027941 */ /* 0x000fea0003800000 */
.L_x_6785:
        /* <DEDUP_REMOVED lines=11> */
.L_x_6787:
        /* <DEDUP_REMOVED lines=15> */
.L_x_6788:
        /* <DEDUP_REMOVED lines=12> */
.L_x_6775:
[----:B------:R-:W-:Y:S05]  /*10310*/  BSYNC B1 ;  /* 0x0000000000017941 */ /* 0x000fea0003800000 */
.L_x_6774:
[C---:B------:R-:W-:Y:S01]  /*10320*/  ISETP.GT.AND P0, PT, R0.reuse, 0x1, PT ;  /* 0x000000010000780c */ /* 0x040fe20003f04270 */
[----:B------:R-:W-:-:S12]  /*10330*/  VIADD R0, R0, 0xfffffffe ;  /* 0xfffffffe00007836 */ /* 0x000fd80000000000 */
[----:B------:R-:W-:Y:S05]  /*10340*/  @P0 BRA `(.L_x_6789) ;  /* 0xffffffec005c0947 */ /* 0x000fea000383ffff */
.L_x_6758:
[----:B------:R-:W-:Y:S05]  /*10350*/  BSYNC B0 ;  /* 0x0000000000007941 */ /* 0x000fea0003800000 */
.L_x_6741:
[----:B------:R-:W-:Y:S01]  /*10360*/  LOP3.LUT P0, RZ, R19, 0x2, RZ, 0xc0, !PT ;  /* 0x0000000213ff7812 */ /* 0x000fe2000780c0ff */
[----:B------:R-:W-:-:S12]  /*10370*/  BSSY B0, `(.L_x_6790) ;  /* 0x000003a000007945 */ /* 0x000fd80003800000 */
[----:B------:R-:W-:Y:S05]  /*10380*/  @!P0 BRA `(.L_x_6791) ;  /* 0x0000000000e08947 */ /* 0x000fea0003800000 */
[----:B------:R-:W3:Y:S01]  /*10390*/  LDL R3, [R1+0x4] ;  /* 0x0000040001037983 */ /* 0x000ee20000100800 */
[----:B0-----:R-:W-:Y:S01]  /*103a0*/  LEA R0, R18, UR36, 0x3 ;  /* 0x0000002412007c11 */ /* 0x001fe2000f8e18ff */
[----:B------:R-:W-:Y:S01]  /*103b0*/  BSSY B1, `(.L_x_6792) ;  /* 0x0000007000017945 */ /* 0x000fe20003800000 */
[----:B------:R-:W0:Y:S02]  /*103c0*/  S2R R2, SR_TID.X ;  /* 0x0000000000027919 */ /* 0x000e240000002100 */
[----:B0-----:R-:W-:-:S04]  /*103d0*/  LOP3.LUT R2, R2, 0x7f, RZ, 0xc0, !PT ;  /* 0x0000007f02027812 */ /* 0x001fc800078ec0ff */
[----:B------:R-:W-:Y:S02]  /*103e0*/  ISETP.NE.AND P1, PT, R2, RZ, PT ;  /* 0x000000ff0200720c */ /* 0x000fe40003f25270 */
[----:B---3--:R-:W-:-:S04]  /*103f0*/  SHF.L.U32 R3, R3, 0x1f, RZ ;  /* 0x0000001f03037819 */ /* 0x008fc800000006ff */
[----:B------:R-:W0:Y:S02]  /*10400*/  SYNCS.PHASECHK.TRANS64.TRYWAIT P0, [R0+URZ+0x34860], R3 ;  /* 0x03486003000075a7 */ /* 0x000e24000800017f */
[----:B0-----:R-:W-:Y:S05]  /*10410*/  @!P0 BRA `(.L_x_6793) ;  /* 0x0000001400f88947 */ /* 0x001fea0003800000 */
.L_x_6843:
[----:B------:R-:W-:Y:S05]  /*10420*/  BSYNC B1 ;  /* 0x0000000000017941 */ /* 0x000fea0003800000 */
.L_x_6792:
        /* <DEDUP_REMOVED lines=9> */
.L_x_6795:
[----:B------:R-:W-:Y:S05]  /*104c0*/  BSYNC B1 ;  /* 0x0000000000017941 */ /* 0x000fea0003800000 */
.L_x_6794:
[----:B------:R-:W3:Y:S01]  /*104d0*/  LDL R2, [R1+0x8] ;  /* 0x0000080001027983 */ /* 0x000ee20000100800 */
        /* <DEDUP_REMOVED lines=9> */
[----:B---3--:R-:W-:-:S09]  /*10570*/  IMAD R2, R2, 0xb0, RZ ;  /* 0x000000b002027824 */ /* 0x008fd200078e02ff */
.L_x_6796:
        /* <DEDUP_REMOVED lines=15> */
.L_x_6797:
        /* <DEDUP_REMOVED lines=10> */
.L_x_6791:
[----:B------:R-:W-:Y:S05]  /*10710*/  BSYNC B0 ;  /* 0x0000000000007941 */ /* 0x000fea0003800000 */
.L_x_6790:
[----:B--2---:R-:W2:Y:S01]  /*10720*/  LDL.LU R5, [R1+0x24] ;  /* 0x0000240001057983 */ /* 0x004ea20000300800 */
[----:B------:R-:W-:Y:S01]  /*10730*/  VIADD R18, R18, 0x1 ;  /* 0x0000000112127836 */ /* 0x000fe20000000000 */
[----:B------:R-:W-:Y:S02]  /*10740*/  ULDC UR4, c[0x0][0xc34] ;  /* 0x00030d0000047ab9 */ /* 0x000fe40000000800 */
[----:B------:R-:W3:Y:S04]  /*10750*/  LDL.LU R4, [R1+0x4] ;  /* 0x0000040001047983 */ /* 0x000ee80000300800 */
[----:B------:R-:W4:Y:S01]  /*10760*/  LDL.LU R3, [R1+0x2c] ;  /* 0x00002c0001037983 */ /* 0x000f220000300800 */
[----:B------:R-:W-:-:S04]  /*10770*/  ISETP.NE.AND P0, PT, R18, 0x2, PT ;  /* 0x000000021200780c */ /* 0x000fc80003f05270 */
[----:B0-----:R-:W-:Y:S02]  /*10780*/  SEL R0, RZ, 0x1, P0 ;  /* 0x00000001ff007807 */ /* 0x001fe40000000000 */
[----:B------:R-:W-:Y:S01]  /*10790*/  SEL R18, R18, RZ, P0 ;  /* 0x000000ff12127207 */ /* 0x000fe20000000000 */
[----:B--2---:R-:W-:Y:S01]  /*107a0*/  VIADD R5, R5, UR37 ;  /* 0x0000002505057c36 */ /* 0x004fe20008000000 */
[----:B---3--:R-:W-:-:S04]  /*107b0*/  LOP3.LUT R4, R4, R0, RZ, 0x3c, !PT ;  /* 0x0000000004047212 */ /* 0x008fc800078e3cff */
[----:B------:R0:W-:Y:S01]  /*107c0*/  STL [R1+0x24], R5 ;  /* 0x0000240501007387 */ /* 0x0001e20000100800 */
[----:B------:R-:W-:Y:S01]  /*107d0*/  ISETP.GE.AND P1, PT, R5, UR4, PT ;  /* 0x0000000405007c0c */ /* 0x000fe2000bf26270 */
[----:B----4-:R-:W-:-:S05]  /*107e0*/  VIADD R3, R3, 0x1 ;  /* 0x0000000103037836 */ /* 0x010fca0000000000 */
[----:B------:R0:W-:Y:S04]  /*107f0*/  STL [R1+0x2c], R3 ;  /* 0x00002c0301007387 */ /* 0x0001e80000100800 */
[----:B------:R0:W-:Y:S03]  /*10800*/  STL [R1+0x4], R4 ;  /* 0x0000040401007387 */ /* 0x0001e60000100800 */
[----:B------:R-:W-:Y:S05]  /*10810*/  @!P1 BRA `(.L_x_6798) ;  /* 0xffffffc400b09947 */ /* 0x000fea000383ffff */
[----:B------:R-:W-:-:S07]  /*10820*/  LOP3.LUT R2, R3, 0x1, RZ, 0xc, !PT ;  /* 0x0000000103027812 */ /* 0x000fce00078e0cff */
.L_x_6725:
[----:B0-----:R-:W0:Y:S01]  /*10830*/  S2R R3, SR_CgaCtaId ;  /* 0x0000000000037919 */ /* 0x001e220000008800 */
[----:B------:R-:W-:Y:S01]  /*10840*/  MOV R0, 0x400 ;  /* 0x0000040000007802 */ /* 0x000fe20000000f00 */
[----:B------:R-:W-:Y:S03]  /*10850*/  BSSY B0, `(.L_x_6799) ;  /* 0x0000005000007945 */ /* 0x000fe60003800000 */
[----:B0-----:R-:W-:Y:S02]  /*10860*/  LEA R0, R3, R0, 0x18 ;  /* 0x0000000003007211 */ /* 0x001fe400078ec0ff */
[----:B------:R-:W-:-:S04]  /*10870*/  SHF.L.U32 R3, R2, 0x1f, RZ ;  /* 0x0000001f02037819 */ /* 0x000fc800000006ff */
[----:B------:R-:W0:Y:S02]  /*10880*/  SYNCS.PHASECHK.TRANS64.TRYWAIT P0, [R0+URZ+0x34820], R3 ;  /* 0x03482003000075a7 */ /* 0x000e24000800017f */
[----:B0-----:R-:W-:Y:S05]  /*10890*/  @!P0 BRA `(.L_x_6800) ;  /* 0x0000001000ec8947 */ /* 0x001fea0003800000 */
.L_x_6844:
[----:B------:R-:W-:Y:S05]  /*108a0*/  BSYNC B0 ;  /* 0x0000000000007941 */ /* 0x000fea0003800000 */
.L_x_6799:
[----:B------:R-:W-:-:S03]  /*108b0*/  UMOV UR4, 0xffffffff ;  /* 0xffffffff00047882 */ /* 0x000fc60000000000 */
[----:B------:R-:W-:Y:S05]  /*108c0*/  BRA.DIV UR4, `(.L_x_6801) ;  /* 0x0000001204f47947 */ /* 0x000fea000b800000 */
[----:B------:R-:W2:Y:S02]  /*108d0*/  S2R R2, SR_TID.X ;  /* 0x0000000000027919 */ /* 0x000ea40000002100 */
[----:B--2---:R-:W-:-:S04]  /*108e0*/  SHF.R.U32.HI R2, RZ, 0x5, R2 ;  /* 0x00000005ff027819 */ /* 0x004fc80000011602 */
[----:B------:R-:W-:-:S05]  /*108f0*/  LOP3.LUT R2, R2, 0x3, RZ, 0xc0, !PT ;  /* 0x0000000302027812 */ /* 0x000fca00078ec0ff */
[----:B------:R2:W3:Y:S02]  /*10900*/  SHFL.IDX PT, R14, R2, RZ, 0x1f ;  /* 0x00001fff020e7589 */ /* 0x0004e400000e0000 */
.L_x_6847:
[----:B---3--:R-:W-:Y:S01]  /*10910*/  ISETP.NE.AND P0, PT, R14, RZ, PT ;  /* 0x000000ff0e00720c */ /* 0x008fe20003f05270 */
[----:B------:R-:W-:-:S12]  /*10920*/  BSSY B0, `(.L_x_6802) ;  /* 0x0000025000007945 */ /* 0x000fd80003800000 */
[----:B------:R-:W-:Y:S05]  /*10930*/  @P0 BRA `(.L_x_6803) ;  /* 0x00000000008c0947 */ /* 0x000fea0003800000 */
[----:B------:R-:W-:-:S03]  /*10940*/  UMOV UR4, 0xffffffff ;  /* 0xffffffff00047882 */ /* 0x000fc60000000000 */
[----:B------:R-:W-:Y:S05]  /*10950*/  BRA.DIV UR4, `(.L_x_6804) ;  /* 0x0000001604047947 */ /* 0x000fea000b800000 */
[----:B------:R-:W-:-:S13]  /*10960*/  ELECT P6, URZ, PT ;  /* 0x00000000003f782f */ /* 0x000fda00038c0000 */
.L_x_6850:
[----:B------:R-:W-:Y:S05]  /*10970*/  @!P6 BRA `(.L_x_6803) ;  /* 0x00000000007ce947 */ /* 0x000fea0003800000 */
[----:B--2---:R-:W2:Y:S02]  /*10980*/  LDL.LU R2, [R1+0x30] ;  /* 0x0000300001027983 */ /* 0x004ea40000300800 */
[----:B--2---:R-:W-:-:S04]  /*10990*/  LOP3.LUT R2, R2, 0x2, RZ, 0xfc, !PT ;  /* 0x0000000202027812 */ /* 0x004fc800078efcff */
[----:B------:R-:W-:-:S13]  /*109a0*/  ISETP.NE.AND P2, PT, R2, 0x3, PT ;  /* 0x000000030200780c */ /* 0x000fda0003f45270 */
[----:B------:R-:W-:Y:S05]  /*109b0*/  @!P2 BRA `(.L_x_6805) ;  /* 0x000000000004a947 */ /* 0x000fea0003800000 */
[----:B------:R-:W-:Y:S01]  /*109c0*/  BPT.TRAP 0x1 ;  /* 0x000000040000795c */ /* 0x000fe20000300000 */
.L_x_6805:
        /* <DEDUP_REMOVED lines=13> */
.L_x_6851:
[----:B------:R-:W2:Y:S02]  /*10aa0*/  SYNCS.PHASECHK.TRANS64.TRYWAIT P0, [R3+URZ], R2 ;  /* 0x00000002030075a7 */ /* 0x000ea4000800017f */
[----:B--2---:R-:W-:Y:S05]  /*10ab0*/  @!P0 BRA `(.L_x_6807) ;  /* 0x0000001000e08947 */ /* 0x004fea0003800000 */
.L_x_6852:
[----:B------:R-:W-:Y:S05]  /*10ac0*/  @!P2 BRA `(.L_x_6808) ;  /* 0x000000000004a947 */ /* 0x000fea0003800000 */
[----:B------:R-:W-:Y:S01]  /*10ad0*/  BPT.TRAP 0x1 ;  /* 0x000000040000795c */ /* 0x000fe20000300000 */
.L_x_6808:
[----:B--2---:R-:W-:-:S04]  /*10ae0*/  VIADD R3, R0, 0x34860 ;  /* 0x0003486000037836 */ /* 0x004fc80000000000 */
[----:B------:R-:W-:-:S04]  /*10af0*/  IMAD R18, R18, 0x8, R3 ;  /* 0x0000000812127824 */ /* 0x000fc800078e0203 */
[----:B------:R-:W2:Y:S02]  /*10b00*/  SYNCS.PHASECHK.TRANS64.TRYWAIT P0, [R18+URZ], R5 ;  /* 0x00000005120075a7 */ /* 0x000ea4000800017f */
[----:B--2---:R-:W-:Y:S05]  /*10b10*/  @!P0 BRA `(.L_x_6809) ;  /* 0x0000001000dc8947 */ /* 0x004fea0003800000 */
.L_x_6853:
[----:B------:R-:W-:-:S07]  /*10b20*/  IMAD R3, R4, 0x8, R3 ;  /* 0x0000000804037824 */ /* 0x000fce00078e0203 */
.L_x_6810:
[----:B---3--:R3:W4:Y:S02]  /*10b30*/  SYNCS.PHASECHK.TRANS64.TRYWAIT P0, [R3+URZ], R2 ;  /* 0x00000002030075a7 */ /* 0x008724000800017f */
[----:B----4-:R-:W-:Y:S05]  /*10b40*/  @!P0 NANOSLEEP.SYNCS 0x989680 ;  /* 0x009896800000895d */ /* 0x010fea0003900000 */
[----:B------:R-:W4:Y:S02]  /*10b50*/  @!P0 SYNCS.PHASECHK.TRANS64 P0, [R3+URZ], R2 ;  /* 0x00000002030085a7 */ /* 0x000f24000800007f */
[----:B----4-:R-:W-:Y:S05]  /*10b60*/  @!P0 BRA `(.L_x_6810) ;  /* 0xfffffffc00f08947 */ /* 0x010fea000383ffff */
.L_x_6803:
[----:B------:R-:W-:Y:S05]  /*10b70*/  BSYNC B0 ;  /* 0x0000000000007941 */ /* 0x000fea0003800000 */
.L_x_6802:
[----:B------:R-:W-:Y:S05]  /*10b80*/  EXIT ;  /* 0x000000000000794d */ /* 0x000fea0003800000 */
.L_x_6697:
[----:B0-----:R-:W-:-:S04]  /*10b90*/  IMAD.U32 R3, RZ, RZ, UR61 ;  /* 0x0000003dff037e24 */ /* 0x001fc8000f8e00ff */
[----:B------:R0:W1:Y:S03]  /*10ba0*/  SYNCS.PHASECHK.TRANS64.TRYWAIT P1, [R3+URZ+0x34800], R0 ;  /* 0x03480000030075a7 */ /* 0x000066000802017f */
[----:B-1----:R-:W-:Y:S05]  /*10bb0*/  @!P1 NANOSLEEP.SYNCS 0x989680 ;  /* 0x009896800000995d */ /* 0x002fea0003900000 */
[----:B------:R-:W1:Y:S02]  /*10bc0*/  @!P1 SYNCS.PHASECHK.TRANS64 P1, [R3+URZ+0x34800], R0 ;  /* 0x03480000030095a7 */ /* 0x000e64000802007f */
[----:B-1----:R-:W-:Y:S05]  /*10bd0*/  @!P1 BRA `(.L_x_6697) ;  /* 0xfffffffc00ec9947 */ /* 0x002fea000383ffff */
[----:B------:R-:W-:Y:S05]  /*10be0*/  BRA `(.L_x_6811) ;  /* 0xffffff0400747947 */ /* 0x000fea000383ffff */
.L_x_6701:
[----:B-1----:R1:W2:Y:S02]  /*10bf0*/  SYNCS.PHASECHK.TRANS64.TRYWAIT P2, [R11+URZ+0x34830], R0 ;  /* 0x034830000b0075a7 */ /* 0x0022a4000804017f */
[----:B--2---:R-:W-:Y:S05]  /*10c00*/  @!P2 NANOSLEEP.SYNCS 0x989680 ;  /* 0x009896800000a95d */ /* 0x004fea0003900000 */
[----:B------:R-:W2:Y:S02]  /*10c10*/  @!P2 SYNCS.PHASECHK.TRANS64 P2, [R11+URZ+0x34830], R0 ;  /* 0x034830000b00a5a7 */ /* 0x000ea4000804007f */
[----:B--2---:R-:W-:Y:S05]  /*10c20*/  @!P2 BRA `(.L_x_6701) ;  /* 0xfffffffc00f0a947 */ /* 0x004fea000383ffff */
[----:B------:R-:W-:Y:S05]  /*10c30*/  BRA `(.L_x_6700) ;  /* 0xffffff0400a47947 */ /* 0x000fea000383ffff */
.L_x_6706:
[----:B-1----:R-:W-:-:S04]  /*10c40*/  IMAD.U32 R10, RZ, RZ, UR6 ;  /* 0x00000006ff0a7e24 */ /* 0x002fc8000f8e00ff */
[----:B------:R1:W2:Y:S03]  /*10c50*/  SYNCS.PHASECHK.TRANS64.TRYWAIT P2, [R10+URZ+0x34830], R3 ;  /* 0x034830030a0075a7 */ /* 0x0002a6000804017f */
[----:B--2---:R-:W-:Y:S05]  /*10c60*/  @!P2 NANOSLEEP.SYNCS 0x989680 ;  /* 0x009896800000a95d */ /* 0x004fea0003900000 */
[----:B------:R-:W2:Y:S02]  /*10c70*/  @!P2 SYNCS.PHASECHK.TRANS64 P2, [R10+URZ+0x34830], R3 ;  /* 0x034830030a00a5a7 */ /* 0x000ea4000804007f */
[----:B--2---:R-:W-:Y:S05]  /*10c80*/  @!P2 BRA `(.L_x_6706) ;  /* 0xfffffffc00eca947 */ /* 0x004fea000383ffff */
[----:B------:R-:W-:Y:S05]  /*10c90*/  BRA `(.L_x_6703) ;  /* 0xffffff5400b87947 */ /* 0x000fea000383ffff */
.L_x_6710:
[----:B-1----:R-:W-:-:S04]  /*10ca0*/  IMAD.U32 R10, RZ, RZ, UR6 ;  /* 0x00000006ff0a7e24 */ /* 0x002fc8000f8e00ff */
[----:B------:R1:W2:Y:S03]  /*10cb0*/  SYNCS.PHASECHK.TRANS64.TRYWAIT P2, [R10+URZ+0x34850], R3 ;  /* 0x034850030a0075a7 */ /* 0x0002a6000804017f */
[----:B--2---:R-:W-:Y:S05]  /*10cc0*/  @!P2 NANOSLEEP.SYNCS 0x989680 ;  /* 0x009896800000a95d */ /* 0x004fea0003900000 */
[----:B------:R-:W2:Y:S02]  /*10cd0*/  @!P2 SYNCS.PHASECHK.TRANS64 P2, [R10+URZ+0x34850], R3 ;  /* 0x034850030a00a5a7 */ /* 0x000ea4000804007f */
[----:B--2---:R-:W-:Y:S05]  /*10ce0*/  @!P2 BRA `(.L_x_6710) ;  /* 0xfffffffc00eca947 */ /* 0x004fea000383ffff */
[----:B------:R-:W-:Y:S05]  /*10cf0*/  BRA `(.L_x_6707) ;  /* 0xffffff7c00647947 */ /* 0x000fea000383ffff */
.L_x_6715:
[----:B-1----:R-:W-:-:S04]  /*10d00*/  IMAD.U32 R5, RZ, RZ, UR8 ;  /* 0x00000008ff057e24 */ /* 0x002fc8000f8e00ff */
[----:B------:R1:W2:Y:S03]  /*10d10*/  SYNCS.PHASECHK.TRANS64.TRYWAIT P0, [R5+URZ+0x34850], R0 ;  /* 0x03485000050075a7 */ /* 0x0002a6000800017f */
[----:B--2---:R-:W-:Y:S05]  /*10d20*/  @!P0 NANOSLEEP.SYNCS 0x989680 ;  /* 0x009896800000895d */ /* 0x004fea0003900000 */
[----:B------:R-:W2:Y:S02]  /*10d30*/  @!P0 SYNCS.PHASECHK.TRANS64 P0, [R5+URZ+0x34850], R0 ;  /* 0x03485000050085a7 */ /* 0x000ea4000800007f */
[----:B--2---:R-:W-:Y:S05]  /*10d40*/  @!P0 BRA `(.L_x_6715) ;  /* 0xfffffffc00ec8947 */ /* 0x004fea000383ffff */
[----:B------:R-:W-:Y:S05]  /*10d50*/  BRA `(.L_x_6714) ;  /* 0xffffffa000407947 */ /* 0x000fea000383ffff */
.L_x_6729:
        /* <DEDUP_REMOVED lines=11> */
.L_x_6813:
[----:B------:R-:W-:Y:S05]  /*10e10*/  BSYNC B0 ;  /* 0x0000000000007941 */ /* 0x000fea0003800000 */
.L_x_6812:
[----:B------:R-:W-:Y:S05]  /*10e20*/  BRA `(.L_x_6814) ;  /* 0xffffffc400f87947 */ /* 0x000fea000383ffff */
.L_x_6731:
[----:B------:R-:W-:Y:S01]  /*10e30*/  BSSY B0, `(.L_x_6815) ;  /* 0x0000006000007945 */ /* 0x000fe20003800000 */
[----:B------:R-:W-:-:S07]  /*10e40*/  IMAD.MOV.U32 R15, RZ, RZ, -0x1 ;  /* 0xffffffffff0f7424 */ /* 0x000fce00078e00ff */
[----:B012---:R-:W-:Y:S05]  /*10e50*/  WARPSYNC.COLLECTIVE R15, `(.L_x_6816) ;  /* 0x000000000f0c7348 */ /* 0x007fea0003c00000 */
[----:B------:R-:W-:Y:S02]  /*10e60*/  ELECT P6, UR62, PT ;  /* 0x00000000003e782f */ /* 0x000fe400038c0000 */
[----:B------:R-:W-:Y:S01]  /*10e70*/  MOV R14, UR62 ;  /* 0x0000003e000e7c02 */ /* 0x000fe20008000f00 */
[----:B012---:R-:W-:Y:S10]  /*10e80*/  ENDCOLLECTIVE ;  /* 0x000000000000791b */ /* 0x007ff40003800000 */
.L_x_6816:
[----:B------:R-:W-:Y:S05]  /*10e90*/  BSYNC B0 ;  /* 0x0000000000007941 */ /* 0x000fea0003800000 */
.L_x_6815:
[----:B------:R-:W-:Y:S05]  /*10ea0*/  BRA `(.L_x_6817) ;  /* 0xffffffc400f87947 */ /* 0x000fea000383ffff */
.L_x_6733:
[----:B--2---:R2:W4:Y:S02]  /*10eb0*/  SYNCS.PHASECHK.TRANS64.TRYWAIT P0, [R0+URZ+0x34840], R2 ;  /* 0x03484002000075a7 */ /* 0x004524000800017f */
[----:B----4-:R-:W-:Y:S05]  /*10ec0*/  @!P0 NANOSLEEP.SYNCS 0x989680 ;  /* 0x009896800000895d */ /* 0x010fea0003900000 */
[----:B------:R-:W4:Y:S02]  /*10ed0*/  @!P0 SYNCS.PHASECHK.TRANS64 P0, [R0+URZ+0x34840], R2 ;  /* 0x03484002000085a7 */ /* 0x000f24000800007f */
[----:B----4-:R-:W-:Y:S05]  /*10ee0*/  @!P0 BRA `(.L_x_6733) ;  /* 0xfffffffc00f08947 */ /* 0x010fea000383ffff */
[----:B------:R-:W-:Y:S05]  /*10ef0*/  BRA `(.L_x_6818) ;  /* 0xffffffc800587947 */ /* 0x000fea000383ffff */
.L_x_6736:
        /* <DEDUP_REMOVED lines=8> */
.L_x_6819:
[----:B------:R-:W-:Y:S01]  /*10f80*/  IMAD.MOV.U32 R13, RZ, RZ, R0 ;  /* 0x000000ffff0d7224 */ /* 0x000fe200078e0000 */
[----:B------:R-:W-:Y:S01]  /*10f90*/  LOP3.LUT R6, R6, 0x7f, RZ, 0xc0, !PT ;  /* 0x0000007f06067812 */ /* 0x000fe200078ec0ff */
[----:B------:R-:W-:-:S07]  /*10fa0*/  IMAD.MOV.U32 R7, RZ, RZ, R14 ;  /* 0x000000ffff077224 */ /* 0x000fce00078e000e */
[----:B------:R-:W-:Y:S05]  /*10fb0*/  WARPSYNC.COLLECTIVE R15, `(.L_x_6820) ;  /* 0x000000000f087348 */ /* 0x000fea0003c00000 */
[----:B------:R0:W1:Y:S02]  /*10fc0*/  SHFL.IDX P6, R14, R13, R12, R11 ;  /* 0x0000000c0d0e7389 */ /* 0x00006400000c000b */
[----:B01----:R-:W-:Y:S01]  /*10fd0*/  ENDCOLLECTIVE ;  /* 0x000000000000791b */ /* 0x003fe20003800000 */
.L_x_6820:
        /* <DEDUP_REMOVED lines=16> */
[----:B------:R0:W-:Y:S01]  /*110e0*/  @!P2 LDGSTS.E.BYPASS.LTC128B.128 [R9+0x1a400], desc[UR6][R6.64+0x80], !P1 ;  /* 0x1a4000800609afae */ /* 0x0001e2000c901d46 */
[----:B------:R-:W-:-:S13]  /*110f0*/  ISETP.GE.AND P2, PT, R5, R3, PT ;  /* 0x000000030500720c */ /* 0x000fda0003f46270 */
[----:B0-----:R-:W-:Y:S05]  /*11100*/  WARPSYNC.COLLECTIVE R15, `(.L_x_6821) ;  /* 0x000000000f087348 */ /* 0x001fea0003c00000 */
[----:B------:R1:W2:Y:S02]  /*11110*/  SHFL.IDX P6, R14, R13, R12, R11 ;  /* 0x0000000c0d0e7389 */ /* 0x0002a400000c000b */
[----:B012---:R-:W-:Y:S01]  /*11120*/  ENDCOLLECTIVE ;  /* 0x000000000000791b */ /* 0x007fe20003800000 */
.L_x_6821:
[----:B------:R-:W-:Y:S02]  /*11130*/  IMAD.MOV.U32 R13, RZ, RZ, R0 ;  /* 0x000000ffff0d7224 */ /* 0x000fe400078e0000 */
[----:B------:R-:W-:-:S07]  /*11140*/  IMAD.MOV.U32 R8, RZ, RZ, R14 ;  /* 0x000000ffff087224 */ /* 0x000fce00078e000e */
[----:B------:R-:W-:Y:S05]  /*11150*/  WARPSYNC.COLLECTIVE R15, `(.L_x_6822) ;  /* 0x000000000f087348 */ /* 0x000fea0003c00000 */
[----:B------:R0:W1:Y:S02]  /*11160*/  SHFL.IDX P6, R14, R13, R12, R11 ;  /* 0x0000000c0d0e7389 */ /* 0x00006400000c000b */
[----:B01----:R-:W-:Y:S01]  /*11170*/  ENDCOLLECTIVE ;  /* 0x000000000000791b */ /* 0x003fe20003800000 */
.L_x_6822:
[----:B------:R-:W-:Y:S01]  /*11180*/  ULDC.64 UR4, c[0x0][0x208] ;  /* 0x0000820000047ab9 */ /* 0x000fe20000000a00 */
[----:B------:R-:W-:Y:S02]  /*11190*/  IMAD.MOV.U32 R13, RZ, RZ, R2 ;  /* 0x000000ffff0d7224 */ /* 0x000fe400078e0002 */
[----:B------:R-:W-:Y:S02]  /*111a0*/  IMAD.MOV.U32 R12, RZ, RZ, 0x2 ;  /* 0x00000002ff0c7424 */ /* 0x000fe400078e00ff */
[----:B------:R-:W-:-:S05]  /*111b0*/  IMAD.MOV.U32 R5, RZ, RZ, R14 ;  /* 0x000000ffff057224 */ /* 0x000fca00078e000e */
[----:B------:R-:W-:-:S05]  /*111c0*/  @!P2 LEA R5, P3, R10, R5, 0x1 ;  /* 0x000000050a05a211 */ /* 0x000fca00078608ff */
[----:B------:R-:W-:Y:S02]  /*111d0*/  @!P2 IMAD.X R6, RZ, RZ, R8, P3 ;  /* 0x000000ffff06a224 */ /* 0x000fe400018e0608 */
[C---:B------:R-:W-:Y:S02]  /*111e0*/  VIADD R8, R4.reuse, 0x60 ;  /* 0x0000006004087836 */ /* 0x040fe40000000000 */
[----:B------:R-:W-:Y:S02]  /*111f0*/  @!P2 IMAD.MOV.U32 R7, RZ, RZ, R6 ;  /* 0x000000ffff07a224 */ /* 0x000fe400078e0006 */
[----:B------:R-:W-:Y:S02]  /*11200*/  @!P2 IMAD.MOV.U32 R6, RZ, RZ, R5 ;  /* 0x000000ffff06a224 */ /* 0x000fe400078e0005 */
[----:B------:R-:W-:-:S03]  /*11210*/  VIADD R5, R4, 0x20 ;  /* 0x0000002004057836 */ /* 0x000fc60000000000 */
        /* <DEDUP_REMOVED lines=9> */
.L_x_6823:
[----:B------:R-:W-:Y:S02]  /*112b0*/  IMAD.MOV.U32 R13, RZ, RZ, R0 ;  /* 0x000000ffff0d7224 */ /* 0x000fe400078e0000 */
[----:B------:R-:W-:-:S07]  /*112c0*/  IMAD.MOV.U32 R5, RZ, RZ, R14 ;  /* 0x000000ffff057224 */ /* 0x000fce00078e000e */
[----:B------:R-:W-:Y:S05]  /*112d0*/  WARPSYNC.COLLECTIVE R15, `(.L_x_6824) ;  /* 0x000000000f087348 */ /* 0x000fea0003c00000 */
[----:B------:R0:W1:Y:S02]  /*112e0*/  SHFL.IDX P6, R14, R13, R12, R11 ;  /* 0x0000000c0d0e7389 */ /* 0x00006400000c000b */
[----:B01----:R-:W-:Y:S01]  /*112f0*/  ENDCOLLECTIVE ;  /* 0x000000000000791b */ /* 0x003fe20003800000 */
.L_x_6824:
        /* <DEDUP_REMOVED lines=17> */
.L_x_6825:
[----:B------:R-:W-:Y:S02]  /*11410*/  IMAD.MOV.U32 R13, RZ, RZ, R0 ;  /* 0x000000ffff0d7224 */ /* 0x000fe400078e0000 */
[----:B------:R-:W-:-:S07]  /*11420*/  IMAD.MOV.U32 R5, RZ, RZ, R14 ;  /* 0x000000ffff057224 */ /* 0x000fce00078e000e */
[----:B------:R-:W-:Y:S05]  /*11430*/  WARPSYNC.COLLECTIVE R15, `(.L_x_6826) ;  /* 0x000000000f087348 */ /* 0x000fea0003c00000 */
[----:B------:R0:W1:Y:S02]  /*11440*/  SHFL.IDX P6, R14, R13, R12, R11 ;  /* 0x0000000c0d0e7389 */ /* 0x00006400000c000b */
[----:B01----:R-:W-:Y:S01]  /*11450*/  ENDCOLLECTIVE ;  /* 0x000000000000791b */ /* 0x003fe20003800000 */
.L_x_6826:
        /* <DEDUP_REMOVED lines=17> */
.L_x_6827:
[----:B------:R-:W-:Y:S02]  /*11570*/  IMAD.MOV.U32 R13, RZ, RZ, R0 ;  /* 0x000000ffff0d7224 */ /* 0x000fe400078e0000 */
[----:B------:R-:W-:-:S07]  /*11580*/  IMAD.MOV.U32 R5, RZ, RZ, R14 ;  /* 0x000000ffff057224 */ /* 0x000fce00078e000e */
[----:B------:R-:W-:Y:S05]  /*11590*/  WARPSYNC.COLLECTIVE R15, `(.L_x_6828) ;  /* 0x000000000f087348 */ /* 0x000fea0003c00000 */
[----:B------:R0:W1:Y:S02]  /*115a0*/  SHFL.IDX P6, R14, R13, R12, R11 ;  /* 0x0000000c0d0e7389 */ /* 0x00006400000c000b */
[----:B01----:R-:W-:Y:S01]  /*115b0*/  ENDCOLLECTIVE ;  /* 0x000000000000791b */ /* 0x003fe20003800000 */
.L_x_6828:
        /* <DEDUP_REMOVED lines=17> */
.L_x_6829:
[----:B------:R-:W-:Y:S02]  /*116d0*/  IMAD.MOV.U32 R13, RZ, RZ, R0 ;  /* 0x000000ffff0d7224 */ /* 0x000fe400078e0000 */
[----:B------:R-:W-:-:S07]  /*116e0*/  IMAD.MOV.U32 R5, RZ, RZ, R14 ;  /* 0x000000ffff057224 */ /* 0x000fce00078e000e */
[----:B------:R-:W-:Y:S05]  /*116f0*/  WARPSYNC.COLLECTIVE R15, `(.L_x_6830) ;  /* 0x000000000f087348 */ /* 0x000fea0003c00000 */
[----:B------:R0:W1:Y:S02]  /*11700*/  SHFL.IDX P6, R14, R13, R12, R11 ;  /* 0x0000000c0d0e7389 */ /* 0x00006400000c000b */
[----:B01----:R-:W-:Y:S01]  /*11710*/  ENDCOLLECTIVE ;  /* 0x000000000000791b */ /* 0x003fe20003800000 */
.L_x_6830:
        /* <DEDUP_REMOVED lines=16> */
.L_x_6831:
[----:B------:R-:W-:Y:S02]  /*11820*/  IMAD.MOV.U32 R13, RZ, RZ, R0 ;  /* 0x000000ffff0d7224 */ /* 0x000fe400078e0000 */
[----:B------:R-:W-:-:S07]  /*11830*/  IMAD.MOV.U32 R5, RZ, RZ, R14 ;  /* 0x000000ffff057224 */ /* 0x000fce00078e000e */
[----:B------:R-:W-:Y:S05]  /*11840*/  WARPSYNC.COLLECTIVE R15, `(.L_x_6832) ;  /* 0x000000000f087348 */ /* 0x000fea0003c00000 */
[----:B------:R0:W1:Y:S02]  /*11850*/  SHFL.IDX P6, R14, R13, R12, R11 ;  /* 0x0000000c0d0e7389 */ /* 0x00006400000c000b */
[----:B01----:R-:W-:Y:S01]  /*11860*/  ENDCOLLECTIVE ;  /* 0x000000000000791b */ /* 0x003fe20003800000 */
.L_x_6832:
        /* <DEDUP_REMOVED lines=11> */
[----:B------:R0:W-:Y:S02]  /*11920*/  @!P2 LDGSTS.E.BYPASS.LTC128B.128 [R9+0x1d400], desc[UR4][R6.64+0x80], !P1 ;  /* 0x1d4000800609afae */ /* 0x0001e4000c901d44 */
[----:B0-----:R-:W-:Y:S05]  /*11930*/  WARPSYNC.COLLECTIVE R15, `(.L_x_6833) ;  /* 0x000000000f087348 */ /* 0x001fea0003c00000 */
[----:B------:R1:W2:Y:S02]  /*11940*/  SHFL.IDX P6, R14, R13, R12, R11 ;  /* 0x0000000c0d0e7389 */ /* 0x0002a400000c000b */
[----:B012---:R-:W-:Y:S01]  /*11950*/  ENDCOLLECTIVE ;  /* 0x000000000000791b */ /* 0x007fe20003800000 */
.L_x_6833:
[----:B------:R-:W-:Y:S02]  /*11960*/  IMAD.MOV.U32 R13, RZ, RZ, R0 ;  /* 0x000000ffff0d7224 */ /* 0x000fe400078e0000 */
[----:B------:R-:W-:-:S07]  /*11970*/  IMAD.MOV.U32 R5, RZ, RZ, R14 ;  /* 0x000000ffff057224 */ /* 0x000fce00078e000e */
[----:B------:R-:W-:Y:S05]  /*11980*/  WARPSYNC.COLLECTIVE R15, `(.L_x_6834) ;  /* 0x000000000f087348 */ /* 0x000fea0003c00000 */
[----:B------:R0:W1:Y:S02]  /*11990*/  SHFL.IDX P6, R14, R13, R12, R11 ;  /* 0x0000000c0d0e7389 */ /* 0x00006400000c000b */
[----:B01----:R-:W-:Y:S01]  /*119a0*/  ENDCOLLECTIVE ;  /* 0x000000000000791b */ /* 0x003fe20003800000 */
.L_x_6834:
[----:B------:R-:W-:Y:S01]  /*119b0*/  IMAD.MOV.U32 R0, RZ, RZ, R14 ;  /* 0x000000ffff007224 */ /* 0x000fe200078e000e */
[----:B------:R-:W-:Y:S06]  /*119c0*/  BRA `(.L_x_6835) ;  /* 0xffffffc800a47947 */ /* 0x000fec000383ffff */
.L_x_6740:
[----:B0-----:R0:W1:Y:S02]  /*119d0*/  SYNCS.PHASECHK.TRANS64.TRYWAIT P0, [R11+URZ+0x34820], R0 ;  /* 0x034820000b0075a7 */ /* 0x001064000800017f */
[----:B-1----:R-:W-:Y:S05]  /*119e0*/  @!P0 NANOSLEEP.SYNCS 0x989680 ;  /* 0x009896800000895d */ /* 0x002fea0003900000 */
[----:B------:R-:W1:Y:S02]  /*119f0*/  @!P0 SYNCS.PHASECHK.TRANS64 P0, [R11+URZ+0x34820], R0 ;  /* 0x034820000b0085a7 */ /* 0x000e64000800007f */
[----:B-1----:R-:W-:Y:S05]  /*11a00*/  @!P0 BRA `(.L_x_6740) ;  /* 0xfffffffc00f08947 */ /* 0x002fea000383ffff */
[----:B------:R-:W-:Y:S05]  /*11a10*/  BRA `(.L_x_6836) ;  /* 0xffffffc800fc7947 */ /* 0x000fea000383ffff */
.L_x_6747:
[----:B-1----:R1:W3:Y:S02]  /*11a20*/  SYNCS.PHASECHK.TRANS64.TRYWAIT P0, [R3+URZ+0x34840], R2 ;  /* 0x03484002030075a7 */ /* 0x0022e4000800017f */
[----:B---3--:R-:W-:Y:S05]  /*11a30*/  @!P0 NANOSLEEP.SYNCS 0x989680 ;  /* 0x009896800000895d */ /* 0x008fea0003900000 */
[----:B------:R-:W3:Y:S02]  /*11a40*/  @!P0 SYNCS.PHASECHK.TRANS64 P0, [R3+URZ+0x34840], R2 ;  /* 0x03484002030085a7 */ /* 0x000ee4000800007f */
[----:B---3--:R-:W-:Y:S05]  /*11a50*/  @!P0 BRA `(.L_x_6747) ;  /* 0xfffffffc00f08947 */ /* 0x008fea000383ffff */
[----:B------:R-:W-:Y:S05]  /*11a60*/  BRA `(.L_x_6837) ;  /* 0xffffffcc00b07947 */ /* 0x000fea000383ffff */
.L_x_6753:
[----:B0-----:R0:W1:Y:S02]  /*11a70*/  SYNCS.PHASECHK.TRANS64.TRYWAIT P0, [R3+URZ+0x60], R2 ;  /* 0x00006002030075a7 */ /* 0x001064000800017f */
[----:B-1----:R-:W-:Y:S05]  /*11a80*/  @!P0 NANOSLEEP.SYNCS 0x989680 ;  /* 0x009896800000895d */ /* 0x002fea0003900000 */
[----:B------:R-:W1:Y:S02]  /*11a90*/  @!P0 SYNCS.PHASECHK.TRANS64 P0, [R3+URZ+0x60], R2 ;  /* 0x00006002030085a7 */ /* 0x000e64000800007f */
[----:B-1----:R-:W-:Y:S05]  /*11aa0*/  @!P0 BRA `(.L_x_6753) ;  /* 0xfffffffc00f08947 */ /* 0x002fea000383ffff */
[----:B------:R-:W-:Y:S05]  /*11ab0*/  BRA `(.L_x_6838) ;  /* 0xffffffd000807947 */ /* 0x000fea000383ffff */
.L_x_6763:
[----:B-1----:R1:W2:Y:S02]  /*11ac0*/  SYNCS.PHASECHK.TRANS64.TRYWAIT P0, [R3+URZ+0x34840], R2 ;  /* 0x03484002030075a7 */ /* 0x0022a4000800017f */
[----:B--2---:R-:W-:Y:S05]  /*11ad0*/  @!P0 NANOSLEEP.SYNCS 0x989680 ;  /* 0x009896800000895d */ /* 0x004fea0003900000 */
[----:B------:R-:W2:Y:S02]  /*11ae0*/  @!P0 SYNCS.PHASECHK.TRANS64 P0, [R3+URZ+0x34840], R2 ;  /* 0x03484002030085a7 */ /* 0x000ea4000800007f */
[----:B--2---:R-:W-:Y:S05]  /*11af0*/  @!P0 BRA `(.L_x_6763) ;  /* 0xfffffffc00f08947 */ /* 0x004fea000383ffff */
[----:B------:R-:W-:Y:S05]  /*11b00*/  BRA `(.L_x_6839) ;  /* 0xffffffd800047947 */ /* 0x000fea000383ffff */
.L_x_6769:
[----:B0-----:R0:W1:Y:S02]  /*11b10*/  SYNCS.PHASECHK.TRANS64.TRYWAIT P0, [R2+URZ+0x60], R3 ;  /* 0x00006003020075a7 */ /* 0x001064000800017f */
[----:B-1----:R-:W-:Y:S05]  /*11b20*/  @!P0 NANOSLEEP.SYNCS 0x989680 ;  /* 0x009896800000895d */ /* 0x002fea0003900000 */
[----:B------:R-:W1:Y:S02]  /*11b30*/  @!P0 SYNCS.PHASECHK.TRANS64 P0, [R2+URZ+0x60], R3 ;  /* 0x00006003020085a7 */ /* 0x000e64000800007f */
[----:B-1----:R-:W-:Y:S05]  /*11b40*/  @!P0 BRA `(.L_x_6769) ;  /* 0xfffffffc00f08947 */ /* 0x002fea000383ffff */
[----:B------:R-:W-:Y:S05]  /*11b50*/  BRA `(.L_x_6840) ;  /* 0xffffffd800d47947 */ /* 0x000fea000383ffff */
.L_x_6778:
[----:B--2---:R2:W3:Y:S02]  /*11b60*/  SYNCS.PHASECHK.TRANS64.TRYWAIT P0, [R2+URZ+0x34840], R3 ;  /* 0x03484003020075a7 */ /* 0x0044e4000800017f */
[----:B---3--:R-:W-:Y:S05]  /*11b70*/  @!P0 NANOSLEEP.SYNCS 0x989680 ;  /* 0x009896800000895d */ /* 0x008fea0003900000 */
[----:B------:R-:W3:Y:S02]  /*11b80*/  @!P0 SYNCS.PHASECHK.TRANS64 P0, [R2+URZ+0x34840], R3 ;  /* 0x03484003020085a7 */ /* 0x000ee4000800007f */
[----:B---3--:R-:W-:Y:S05]  /*11b90*/  @!P0 BRA `(.L_x_6778) ;  /* 0xfffffffc00f08947 */ /* 0x008fea000383ffff */
[----:B------:R-:W-:Y:S05]  /*11ba0*/  BRA `(.L_x_6841) ;  /* 0xffffffe000287947 */ /* 0x000fea000383ffff */
.L_x_6784:
[----:B0-----:R0:W1:Y:S02]  /*11bb0*/  SYNCS.PHASECHK.TRANS64.TRYWAIT P0, [R2+URZ+0x60], R5 ;  /* 0x00006005020075a7 */ /* 0x001064000800017f */
[----:B-1----:R-:W-:Y:S05]  /*11bc0*/  @!P0 NANOSLEEP.SYNCS 0x989680 ;  /* 0x009896800000895d */ /* 0x002fea0003900000 */
[----:B------:R-:W1:Y:S02]  /*11bd0*/  @!P0 SYNCS.PHASECHK.TRANS64 P0, [R2+URZ+0x60], R5 ;  /* 0x00006005020085a7 */ /* 0x000e64000800007f */
[----:B-1----:R-:W-:Y:S05]  /*11be0*/  @!P0 BRA `(.L_x_6784) ;  /* 0xfffffffc00f08947 */ /* 0x002fea000383ffff */
[----:B------:R-:W-:Y:S05]  /*11bf0*/  BRA `(.L_x_6842) ;  /* 0xffffffe000f87947 */ /* 0x000fea000383ffff */
.L_x_6793:
[----:B0-----:R0:W3:Y:S02]  /*11c00*/  SYNCS.PHASECHK.TRANS64.TRYWAIT P0, [R0+URZ+0x34860], R3 ;  /* 0x03486003000075a7 */ /* 0x0010e4000800017f */
[----:B---3--:R-:W-:Y:S05]  /*11c10*/  @!P0 NANOSLEEP.SYNCS 0x989680 ;  /* 0x009896800000895d */ /* 0x008fea0003900000 */
[----:B------:R-:W3:Y:S02]  /*11c20*/  @!P0 SYNCS.PHASECHK.TRANS64 P0, [R0+URZ+0x34860], R3 ;  /* 0x03486003000085a7 */ /* 0x000ee4000800007f */
[----:B---3--:R-:W-:Y:S05]  /*11c30*/  @!P0 BRA `(.L_x_6793) ;  /* 0xfffffffc00f08947 */ /* 0x008fea000383ffff */
[----:B------:R-:W-:Y:S05]  /*11c40*/  BRA `(.L_x_6843) ;  /* 0xffffffe400f47947 */ /* 0x000fea000383ffff */
.L_x_6800:
[----:B0-----:R0:W2:Y:S02]  /*11c50*/  SYNCS.PHASECHK.TRANS64.TRYWAIT P0, [R0+URZ+0x34820], R3 ;  /* 0x03482003000075a7 */ /* 0x0010a4000800017f */
[----:B--2---:R-:W-:Y:S05]  /*11c60*/  @!P0 NANOSLEEP.SYNCS 0x989680 ;  /* 0x009896800000895d */ /* 0x004fea0003900000 */
[----:B------:R-:W2:Y:S02]  /*11c70*/  @!P0 SYNCS.PHASECHK.TRANS64 P0, [R0+URZ+0x34820], R3 ;  /* 0x03482003000085a7 */ /* 0x000ea4000800007f */
[----:B--2---:R-:W-:Y:S05]  /*11c80*/  @!P0 BRA `(.L_x_6800) ;  /* 0xfffffffc00f08947 */ /* 0x004fea000383ffff */
[----:B------:R-:W-:Y:S05]  /*11c90*/  BRA `(.L_x_6844) ;  /* 0xffffffec00007947 */ /* 0x000fea000383ffff */
.L_x_6801:
        /* <DEDUP_REMOVED lines=11> */
.L_x_6846:
[----:B------:R-:W-:Y:S05]  /*11d50*/  BSYNC B0 ;  /* 0x0000000000007941 */ /* 0x000fea0003800000 */
.L_x_6845:
[----:B------:R-:W-:Y:S05]  /*11d60*/  BRA `(.L_x_6847) ;  /* 0xffffffe800e87947 */ /* 0x000fea000383ffff */
.L_x_6804:
[----:B------:R-:W-:Y:S01]  /*11d70*/  BSSY B1, `(.L_x_6848) ;  /* 0x0000006000017945 */ /* 0x000fe20003800000 */
[----:B------:R-:W-:-:S07]  /*11d80*/  IMAD.MOV.U32 R15, RZ, RZ, -0x1 ;  /* 0xffffffffff0f7424 */ /* 0x000fce00078e00ff */
[----:B012---:R-:W-:Y:S05]  /*11d90*/  WARPSYNC.COLLECTIVE R15, `(.L_x_6849) ;  /* 0x000000000f0c7348 */ /* 0x007fea0003c00000 */
[----:B------:R-:W-:Y:S02]  /*11da0*/  ELECT P6, UR62, PT ;  /* 0x00000000003e782f */ /* 0x000fe400038c0000 */
[----:B------:R-:W-:Y:S01]  /*11db0*/  MOV R14, UR62 ;  /* 0x0000003e000e7c02 */ /* 0x000fe20008000f00 */
[----:B012---:R-:W-:Y:S10]  /*11dc0*/  ENDCOLLECTIVE ;  /* 0x000000000000791b */ /* 0x007ff40003800000 */
.L_x_6849:
[----:B------:R-:W-:Y:S05]  /*11dd0*/  BSYNC B1 ;  /* 0x0000000000017941 */ /* 0x000fea0003800000 */
.L_x_6848:
[----:B------:R-:W-:Y:S05]  /*11de0*/  BRA `(.L_x_6850) ;  /* 0xffffffe800e07947 */ /* 0x000fea000383ffff */
.L_x_6806:
[----:B0-----:R0:W2:Y:S02]  /*11df0*/  SYNCS.PHASECHK.TRANS64.TRYWAIT P0, [R6+URZ], R5 ;  /* 0x00000005060075a7 */ /* 0x0010a4000800017f */
[----:B--2---:R-:W-:Y:S05]  /*11e00*/  @!P0 NANOSLEEP.SYNCS 0x989680 ;  /* 0x009896800000895d */ /* 0x004fea0003900000 */
[----:B------:R-:W2:Y:S02]  /*11e10*/  @!P0 SYNCS.PHASECHK.TRANS64 P0, [R6+URZ], R5 ;  /* 0x00000005060085a7 */ /* 0x000ea4000800007f */
[----:B--2---:R-:W-:Y:S05]  /*11e20*/  @!P0 BRA `(.L_x_6806) ;  /* 0xfffffffc00f08947 */ /* 0x004fea000383ffff */
[----:B------:R-:W-:Y:S05]  /*11e30*/  BRA `(.L_x_6851) ;  /* 0xffffffec00187947 */ /* 0x000fea000383ffff */
.L_x_6807:
[----:B--2---:R2:W3:Y:S02]  /*11e40*/  SYNCS.PHASECHK.TRANS64.TRYWAIT P0, [R3+URZ], R2 ;  /* 0x00000002030075a7 */ /* 0x0044e4000800017f */
[----:B---3--:R-:W-:Y:S05]  /*11e50*/  @!P0 NANOSLEEP.SYNCS 0x989680 ;  /* 0x009896800000895d */ /* 0x008fea0003900000 */
[----:B------:R-:W3:Y:S02]  /*11e60*/  @!P0 SYNCS.PHASECHK.TRANS64 P0, [R3+URZ], R2 ;  /* 0x00000002030085a7 */ /* 0x000ee4000800007f */
[----:B---3--:R-:W-:Y:S05]  /*11e70*/  @!P0 BRA `(.L_x_6807) ;  /* 0xfffffffc00f08947 */ /* 0x008fea000383ffff */
[----:B------:R-:W-:Y:S05]  /*11e80*/  BRA `(.L_x_6852) ;  /* 0xffffffec000c7947 */ /* 0x000fea000383ffff */
.L_x_6809:
[----:B--2---:R2:W3:Y:S02]  /*11e90*/  SYNCS.PHASECHK.TRANS64.TRYWAIT P0, [R18+URZ], R5 ;  /* 0x00000005120075a7 */ /* 0x0044e4000800017f */
[----:B---3--:R-:W-:Y:S05]  /*11ea0*/  @!P0 NANOSLEEP.SYNCS 0x989680 ;  /* 0x009896800000895d */ /* 0x008fea0003900000 */
[----:B------:R-:W3:Y:S02]  /*11eb0*/  @!P0 SYNCS.PHASECHK.TRANS64 P0, [R18+URZ], R5 ;  /* 0x00000005120085a7 */ /* 0x000ee4000800007f */
[----:B---3--:R-:W-:Y:S05]  /*11ec0*/  @!P0 BRA `(.L_x_6809) ;  /* 0xfffffffc00f08947 */ /* 0x008fea000383ffff */
[----:B------:R-:W-:Y:S05]  /*11ed0*/  BRA `(.L_x_6853) ;  /* 0xffffffec00107947 */ /* 0x000fea000383ffff */
.L_x_6854:
        /* <DEDUP_REMOVED lines=10> */
.L_x_15313:


//--------------------- .text._ZN7cutlass13device_kernelIN5flash11enable_sm90INS1_16FlashAttnFwdSm90INS1_25CollectiveMainloopFwdSm90ILi2EN4cute5tupleIJNS5_1CILi2EEENS7_ILi1EEES9_EEENS6_IJNS7_ILi128EEENS7_ILi176EEESB_EEELi128ENS_6half_tEfNS_4arch4Sm90ELb0ELb0ELb0ELb0ELb0ELb0ELb0ELb1ELb1ELb1ELb0ELb0EEENS1_21CollectiveEpilogueFwdINS6_IJSB_SB_SC_EEESA_SE_SG_Li256ELb0ELb1ELb0ELb0EEENS1_29StaticPersistentTileSchedulerILb0EEEEEEEEEvNT_6ParamsE --------------------------
	.section	.text._ZN7cutlass13device_kernelIN5flash11enable_sm90INS1_16FlashAttnFwdSm90INS1_25CollectiveMainloopFwdSm90ILi2EN4cute5tupleIJNS5_1CILi2EEENS7_ILi1EEES9_EEENS6_IJNS7_ILi128EEENS7_ILi176EEESB_EEELi128ENS_6half_tEfNS_4arch4Sm90ELb0ELb0ELb0ELb0ELb0ELb0ELb0ELb1ELb1ELb1ELb0ELb0EEENS1_21CollectiveEpilogueFwdINS6_IJSB_SB_SC_EEESA_SE_SG_Li256ELb0ELb1ELb0ELb0EEENS1_29StaticPersistentTileSchedulerILb0EEEEEEEEEvNT_6ParamsE,"ax",@progbits
	.align	128
.text._ZN7cutlass13device_kernelIN5flash11enable_sm90INS1_16FlashAttnFwdSm90INS1_25CollectiveMainloopFwdSm90ILi2EN4cute5tupleIJNS5_1CILi2EEENS7_ILi1EEES9_EEENS6_IJNS7_ILi128EEENS7_ILi176EEESB_EEELi128ENS_6half_tEfNS_4arch4Sm90ELb0ELb0ELb0ELb0ELb0ELb0ELb0ELb1ELb1ELb1ELb0ELb0EEENS1_21CollectiveEpilogueFwdINS6_IJSB_SB_SC_EEESA_SE_SG_Li256ELb0ELb1ELb0ELb0EEENS1_29StaticPersistentTileSchedulerILb0EEEEEEEEEvNT_6ParamsE:
        .type           _ZN7cutlass13device_kernelIN5flash11enable_sm90INS1_16FlashAttnFwdSm90INS1_25CollectiveMainloopFwdSm90ILi2EN4cute5tupleIJNS5_1CILi2EEENS7_ILi1EEES9_EEENS6_IJNS7_ILi128EEENS7_ILi176EEESB_EEELi128ENS_6half_tEfNS_4arch4Sm90ELb0ELb0ELb0ELb0ELb0ELb0ELb0ELb1ELb1ELb1ELb0ELb0EEENS1_21CollectiveEpilogueFwdINS6_IJSB_SB_SC_EEESA_SE_SG_Li256ELb0ELb1ELb0ELb0EEENS1_29StaticPersistentTileSchedulerILb0EEEEEEEEEvNT_6ParamsE,@function
        .size           _ZN7cutlass13device_kernelIN5flash11enable_sm90INS1_16FlashAttnFwdSm90INS1_25CollectiveMainloopFwdSm90ILi2EN4cute5tupleIJNS5_1CILi2EEENS7_ILi1EEES9_EEENS6_IJNS7_ILi128EEENS7_ILi176EEESB_EEELi128ENS_6half_tEfNS_4arch4Sm90ELb0ELb0ELb0ELb0ELb0ELb0ELb0ELb1ELb1ELb1ELb0ELb0EEENS1_21CollectiveEpilogueFwdINS6_IJSB_SB_SC_EEESA_SE_SG_Li256ELb0ELb1ELb0ELb0EEENS1_29StaticPersistentTileSchedulerILb0EEEEEEEEEvNT_6ParamsE,(.L_x_15314 - _ZN7cutlass13device_kernelIN5flash11enable_sm90INS1_16FlashAttnFwdSm90INS1_25CollectiveMainloopFwdSm90ILi2EN4cute5tupleIJNS5_1CILi2EEENS7_ILi1EEES9_EEENS6_IJNS7_ILi128EEENS7_ILi176EEESB_EEELi128ENS_6half_tEfNS_4arch4Sm90ELb0ELb0ELb0ELb0ELb0ELb0ELb0ELb1ELb1ELb1ELb0ELb0EEENS1_21CollectiveEpilogueFwdINS6_IJSB_SB_SC_EEESA_SE_SG_Li256ELb0ELb1ELb0ELb0EEENS1_29StaticPersistentTileSchedulerILb0EEEEEEEEEvNT_6ParamsE)
        .other          _ZN7cutlass13device_kernelIN5flash11enable_sm90INS1_16FlashAttnFwdSm90INS1_25CollectiveMainloopFwdSm90ILi2EN4cute5tupleIJNS5_1CILi2EEENS7_ILi1EEES9_EEENS6_IJNS7_ILi128EEENS7_ILi176EEESB_EEELi128ENS_6half_tEfNS_4arch4Sm90ELb0ELb0ELb0ELb0ELb0ELb0ELb0ELb1ELb1ELb1ELb0ELb0EEENS1_21CollectiveEpilogueFwdINS6_IJSB_SB_SC_EEESA_SE_SG_Li256ELb0ELb1ELb0ELb0EEENS1_29StaticPersistentTileSchedulerILb0EEEEEEEEEvNT_6ParamsE,@"STO_CUDA_ENTRY STV_DEFAULT"
_ZN7cutlass13device_kernelIN5flash11enable_sm90INS1_16FlashAttnFwdSm90INS1_25CollectiveMainloopFwdSm90ILi2EN4cute5tupleIJNS5_1CILi2EEENS7_ILi1EEES9_EEENS6_IJNS7_ILi128EEENS7_ILi176EEESB_EEELi128ENS_6half_tEfNS_4arch4Sm90ELb0ELb0ELb0ELb0ELb0ELb0ELb0ELb1ELb1ELb1ELb0ELb0EEENS1_21CollectiveEpilogueFwdINS6_IJSB_SB_SC_EEESA_SE_SG_Li256ELb0ELb1ELb0ELb0EEENS1_29StaticPersistentTileSchedulerILb0EEEEEEEEEvNT_6ParamsE:
        /* <DEDUP_REMOVED lines=17> */
.L_x_6856:
[----:B------:R-:W-:Y:S05]  /*0110*/  BSYNC B0 ;  /* 0x0000000000007941 */ /* 0x000fea0003800000 */
.L_x_6855:
        /* <DEDUP_REMOVED lines=11> */
[----:B------:R2:W3:Y:S01]  /*01d0*/  SHFL.IDX PT, R13, R4, RZ, 0x1f ;  /* 0x00001fff040d7589 */ /* 0x0004e200000e0000 */
[----:B0-----:R-:W-:Y:S01]  /*01e0*/  ISETP.NE.AND P1, PT, R3, RZ, PT ;  /* 0x000000ff0300720c */ /* 0x001fe20003f25270 */
[----:B-1----:R-:W-:Y:S02]  /*01f0*/  @UP0 ULEA UR8, UR8, UR6, 0x18 ;  /* 0x0000000608080291 */ /* 0x002fe4000f8ec03f */
[----:B------:R-:W-:-:S04]  /*0200*/  @UP0 UIADD3 UR6, -UR7, 0x100000, URZ ;  /* 0x0010000007060890 */ /* 0x000fc8000fffe13f */
[----:B------:R-:W-:Y:S02]  /*0210*/  @UP0 USHF.L.U32 UR7, UR6, 0xb, URZ ;  /* 0x0000000b06070899 */ /* 0x000fe4000800063f */
[----:B------:R-:W-:Y:S01]  /*0220*/  @UP0 USHF.L.U32 UR6, UR6, 0x1, URZ ;  /* 0x0000000106060899 */ /* 0x000fe2000800063f */
[----:B------:R-:W-:Y:S01]  /*0230*/  VOTEU.ANY UP0, P0 ;  /* 0x00000000003f7886 */ /* 0x000fe20000000100 */
[----:B------:R-:W0:Y:S04]  /*0240*/  FENCE.VIEW.ASYNC.S ;  /* 0x00000000000073c6 */ /* 0x000e280000000000 */
[----:B0-----:R2:W0:Y:S06]  /*0250*/  @UP0 SYNCS.EXCH.64 URZ, [UR8+0x34800], UR4 ;  /* 0x03480004083f05b2 */ /* 0x00142c0008000100 */
[----:B------:R2:W1:Y:S02]  /*0260*/  @UP1 SYNCS.EXCH.64 URZ, [UR8+0x34820], UR6 ;  /* 0x03482006083f15b2 */ /* 0x0004640008000100 */
[----:B--23--:R-:W-:Y:S05]  /*0270*/  @P1 BRA `(.L_x_6857) ;  /* 0x0000000000481947 */ /* 0x00cfea0003800000 */
[----:B------:R-:W2:Y:S01]  /*0280*/  S2UR UR5, SR_CgaCtaId ;  /* 0x00000000000579c3 */ /* 0x000ea20000008800 */
[----:B------:R-:W-:Y:S01]  /*0290*/  UMOV UR4, 0x400 ;  /* 0x0000040000047882 */ /* 0x000fe20000000000 */
[----:B------:R-:W-:Y:S01]  /*02a0*/  UMOV UR6, 0x1 ;  /* 0x0000000100067882 */ /* 0x000fe20000000000 */
[----:B------:R-:W-:Y:S01]  /*02b0*/  UMOV UR7, 0x4 ;  /* 0x0000000400077882 */ /* 0x000fe20000000000 */
[----:B------:R-:W-:Y:S01]  /*02c0*/  ELECT P0, URZ, PT ;  /* 0x00000000003f782f */ /* 0x000fe20003800000 */
[----:B--2---:R-:W-:Y:S02]  /*02d0*/  ULEA UR8, UR5, UR4, 0x18 ;  /* 0x0000000405087291 */ /* 0x004fe4000f8ec03f */
[----:B------:R-:W-:-:S04]  /*02e0*/  UIADD3 UR4, -UR6, 0x100000, URZ ;  /* 0x0010000006047890 */ /* 0x000fc8000fffe13f */
[----:B------:R-:W-:Y:S02]  /*02f0*/  USHF.L.U32 UR5, UR4, 0xb, URZ ;  /* 0x0000000b04057899 */ /* 0x000fe4000800063f */
[----:B------:R-:W-:Y:S02]  /*0300*/  USHF.L.U32 UR4, UR4, 0x1, URZ ;  /* 0x0000000104047899 */ /* 0x000fe4000800063f */
[----:B------:R-:W-:-:S04]  /*0310*/  UIADD3 UR6, -UR7, 0x100000, URZ ;  /* 0x0010000007067890 */ /* 0x000fc8000fffe13f */
[----:B------:R-:W-:Y:S02]  /*0320*/  USHF.L.U32 UR7, UR6, 0xb, URZ ;  /* 0x0000000b06077899 */ /* 0x000fe4000800063f */
[----:B------:R-:W-:Y:S01]  /*0330*/  USHF.L.U32 UR6, UR6, 0x1, URZ ;  /* 0x0000000106067899 */ /* 0x000fe2000800063f */
[----:B------:R-:W2:Y:S03]  /*0340*/  FENCE.VIEW.ASYNC.S ;  /* 0x00000000000073c6 */ /* 0x000ea60000000000 */
[----:B--2---:R2:W3:Y:S08]  /*0350*/  SYNCS.EXCH.64 URZ, [UR8+0x34830], UR4 ;  /* 0x03483004083f75b2 */ /* 0x0044f00008000100 */
[----:B------:R2:W4:Y:S01]  /*0360*/  SYNCS.EXCH.64 URZ, [UR8+0x34840], UR6 ;  /* 0x03484006083f75b2 */ /* 0x0005220008000100 */
[----:B------:R2:W0:Y:S01]  /*0370*/  SYNCS.EXCH.64 URZ, [UR8+0x34838], UR4 ;  /* 0x03483804083f75b2 */ /* 0x0004220008000100 */
[----:B------:R2:W0:Y:S01]  /*0380*/  SYNCS.EXCH.64 URZ, [UR8+0x34848], UR6 ;  /* 0x03484806083f75b2 */ /* 0x0004220008000100 */
[----:B------:R-:W-:Y:S01]  /*0390*/  NOP ;  /* 0x0000000000007918 */ /* 0x000fe20000000000 */
.L_x_6857:
[----:B--2---:R-:W2:Y:S01]  /*03a0*/  S2UR UR4, SR_CTAID.Y ;  /* 0x00000000000479c3 */ /* 0x004ea20000002600 */
[----:B------:R-:W5:Y:S01]  /*03b0*/  SHFL.IDX PT, R8, R2, RZ, 0x1f ;  /* 0x00001fff02087589 */ /* 0x000f6200000e0000 */
[----:B------:R-:W-:Y:S01]  /*03c0*/  ULDC UR5, c[0x0][0x154] ;  /* 0x0000550000057ab9 */ /* 0x000fe20000000800 */
[----:B------:R-:W-:Y:S01]  /*03d0*/  SHF.R.S32.HI R5, RZ, 0x1f, R0 ;  /* 0x0000001fff057819 */ /* 0x000fe20000011400 */
[----:B------:R-:W-:-:S03]  /*03e0*/  NOP ;  /* 0x0000000000007918 */ /* 0x000fc60000000000 */
[----:B------:R-:W-:Y:S01]  /*03f0*/  LEA.HI R5, R5, R0, RZ, 0x7 ;  /* 0x0000000005057211 */ /* 0x000fe200078f38ff */
[----:B------:R-:W3:Y:S08]  /*0400*/  S2UR UR6, SR_CTAID.X ;  /* 0x00000000000679c3 */ /* 0x000ef00000002500 */
[----:B------:R-:W1:Y:S01]  /*0410*/  LDC R7, c[0x0][0x148] ;  /* 0x00005200ff077b82 */ /* 0x000e620000000800 */
[----:B--2---:R-:W-:-:S02]  /*0420*/  I2FP.F32.U32 R4, UR4 ;  /* 0x0000000400047c45 */ /* 0x004fc40008201000 */
[----:B-----5:R-:W-:-:S03]  /*0430*/  ISETP.NE.AND P0, PT, R8, RZ, PT ;  /* 0x000000ff0800720c */ /* 0x020fc60003f05270 */
[----:B------:R-:W-:Y:S01]  /*0440*/  FMUL R6, R4, UR5 ;  /* 0x0000000504067c20 */ /* 0x000fe20008400000 */
[----:B---3--:R-:W-:-:S05]  /*0450*/  I2FP.F32.U32 R4, UR6 ;  /* 0x0000000600047c45 */ /* 0x008fca0008201000 */
[----:B------:R-:W2:Y:S02]  /*0460*/  F2I.U32.TRUNC.NTZ R6, R6 ;  /* 0x0000000600067305 */ /* 0x000ea4000020f000 */
[----:B--2---:R-:W-:-:S04]  /*0470*/  IMAD.MOV R12, RZ, RZ, -R6 ;  /* 0x000000ffff0c7224 */ /* 0x004fc800078e0a06 */
[----:B-1----:R-:W-:Y:S01]  /*0480*/  IMAD R12, R7, R12, UR4 ;  /* 0x00000004070c7e24 */ /* 0x002fe2000f8e020c */
[----:B------:R-:W-:Y:S02]  /*0490*/  ULDC UR4, c[0x0][0x150] ;  /* 0x0000540000047ab9 */ /* 0x000fe40000000800 */
[----:B------:R-:W-:Y:S01]  /*04a0*/  FMUL R10, R4, UR4 ;  /* 0x00000004040a7c20 */ /* 0x000fe20008400000 */
[----:B------:R-:W-:Y:S06]  /*04b0*/  @P0 BRA `(.L_x_6858) ;  /* 0x0000000000480947 */ /* 0x000fec0003800000 */
[----:B------:R-:W1:Y:S01]  /*04c0*/  S2UR UR5, SR_CgaCtaId ;  /* 0x00000000000579c3 */ /* 0x000e620000008800 */
        /* <DEDUP_REMOVED lines=12> */
[----:B-1----:R1:W2:Y:S08]  /*0590*/  SYNCS.EXCH.64 URZ, [UR8+0x34850], UR4 ;  /* 0x03485004083f75b2 */ /* 0x0022b00008000100 */
[----:B------:R1:W3:Y:S01]  /*05a0*/  SYNCS.EXCH.64 URZ, [UR8+0x34860], UR6 ;  /* 0x03486006083f75b2 */ /* 0x0002e20008000100 */
[----:B------:R1:W0:Y:S01]  /*05b0*/  SYNCS.EXCH.64 URZ, [UR8+0x34858], UR4 ;  /* 0x03485804083f75b2 */ /* 0x0002220008000100 */
[----:B------:R1:W0:Y:S01]  /*05c0*/  SYNCS.EXCH.64 URZ, [UR8+0x34868], UR6 ;  /* 0x03486806083f75b2 */ /* 0x0002220008000100 */
[----:B------:R-:W-:Y:S01]  /*05d0*/  NOP ;  /* 0x0000000000007918 */ /* 0x000fe20000000000 */
.L_x_6858:
[----:B------:R-:W5:Y:S01]  /*05e0*/  SHFL.IDX PT, R9, R2, RZ, 0x1f ;  /* 0x00001fff02097589 */ /* 0x000f6200000e0000 */
[----:B------:R-:W-:Y:S01]  /*05f0*/  LOP3.LUT R5, R5, 0xffffff80, RZ, 0xc0, !PT ;  /* 0xffffff8005057812 */ /* 0x000fe200078ec0ff */
[----:B------:R-:W0:Y:S01]  /*0600*/  LDC R11, c[0x0][0x144] ;  /* 0x00005100ff0b7b82 */ /* 0x000e220000000800 */
[----:B------:R-:W0:Y:S01]  /*0610*/  F2I.U32.TRUNC.NTZ R10, R10 ;  /* 0x0000000a000a7305 */ /* 0x000e22000020f000 */
[----:B------:R-:W-:Y:S02]  /*0620*/  NOP ;  /* 0x0000000000007918 */ /* 0x000fe40000000000 */
[----:B------:R-:W-:-:S05]  /*0630*/  IMAD.IADD R5, R0, 0x1, -R5 ;  /* 0x0000000100057824 */ /* 0x000fca00078e0a05 */
[----:B------:R-:W-:-:S04]  /*0640*/  SHF.R.S32.HI R4, RZ, 0x1f, R5 ;  /* 0x0000001fff047819 */ /* 0x000fc80000011405 */
[----:B------:R-:W-:-:S04]  /*0650*/  LEA.HI R4, R4, R5, RZ, 0x3 ;  /* 0x0000000504047211 */ /* 0x000fc800078f18ff */
[--C-:B------:R-:W-:Y:S02]  /*0660*/  SHF.R.S32.HI R6, RZ, 0x3, R4.reuse ;  /* 0x00000003ff067819 */ /* 0x100fe40000011404 */
[----:B------:R-:W-:Y:S02]  /*0670*/  SHF.R.S32.HI R7, RZ, 0x1f, R4 ;  /* 0x0000001fff077819 */ /* 0x000fe40000011404 */
[----:B------:R-:W-:Y:S02]  /*0680*/  SHF.R.S32.HI R4, RZ, 0x1f, R3 ;  /* 0x0000001fff047819 */ /* 0x000fe40000011403 */
[----:B-----5:R-:W-:Y:S02]  /*0690*/  ISETP.NE.AND P0, PT, R9, RZ, PT ;  /* 0x000000ff0900720c */ /* 0x020fe40003f05270 */
[----:B------:R-:W-:Y:S02]  /*06a0*/  LEA.HI R7, R7, R6, RZ, 0x2 ;  /* 0x0000000607077211 */ /* 0x000fe400078f10ff */
[----:B------:R-:W-:-:S02]  /*06b0*/  LEA.HI R4, R4, R3, RZ, 0x2 ;  /* 0x0000000304047211 */ /* 0x000fc400078f10ff */
[----:B------:R-:W-:Y:S02]  /*06c0*/  LOP3.LUT R7, R7, 0xfffffffc, RZ, 0xc0, !PT ;  /* 0xfffffffc07077812 */ /* 0x000fe400078ec0ff */
[----:B------:R-:W-:-:S05]  /*06d0*/  SHF.R.S32.HI R9, RZ, 0x1f, R8 ;  /* 0x0000001fff097819 */ /* 0x000fca0000011408 */
[----:B------:R-:W-:Y:S05]  /*06e0*/  @P0 BRA `(.L_x_6859) ;  /* 0x0000000000480947 */ /* 0x000fea0003800000 */
[----:B-1----:R-:W1:Y:S01]  /*06f0*/  S2UR UR5, SR_CgaCtaId ;  /* 0x00000000000579c3 */ /* 0x002e620000008800 */
[----:B------:R-:W-:Y:S01]  /*0700*/  UMOV UR4, 0x400 ;  /* 0x0000040000047882 */ /* 0x000fe20000000000 */
[----:B------:R-:W-:Y:S01]  /*0710*/  UMOV UR6, 0x1 ;  /* 0x0000000100067882 */ /* 0x000fe20000000000 */
[----:B------:R-:W-:Y:S01]  /*0720*/  UMOV UR9, 0x2 ;  /* 0x0000000200097882 */ /* 0x000fe20000000000 */
[----:B------:R-:W-:-:S04]  /*0730*/  UIADD3 UR6, -UR6, 0x100000, URZ ;  /* 0x0010000006067890 */ /* 0x000fc8000fffe13f */
[----:B------:R-:W-:Y:S02]  /*0740*/  USHF.L.U32 UR7, UR6, 0xb, URZ ;  /* 0x0000000b06077899 */ /* 0x000fe4000800063f */
[----:B------:R-:W-:Y:S01]  /*0750*/  USHF.L.U32 UR6, UR6, 0x1, URZ ;  /* 0x0000000106067899 */ /* 0x000fe2000800063f */
[----:B------:R-:W-:Y:S01]  /*0760*/  ELECT P0, URZ, PT ;  /* 0x00000000003f782f */ /* 0x000fe20003800000 */
[----:B-1----:R-:W-:Y:S02]  /*0770*/  ULEA UR8, UR5, UR4, 0x18 ;  /* 0x0000000405087291 */ /* 0x002fe4000f8ec03f */
[----:B------:R-:W-:-:S04]  /*0780*/  UIADD3 UR4, -UR9, 0x100000, URZ ;  /* 0x0010000009047890 */ /* 0x000fc8000fffe13f */
[----:B------:R-:W-:Y:S02]  /*0790*/  USHF.L.U32 UR5, UR4, 0xb, URZ ;  /* 0x0000000b04057899 */ /* 0x000fe4000800063f */
[----:B------:R-:W-:Y:S01]  /*07a0*/  USHF.L.U32 UR4, UR4, 0x1, URZ ;  /* 0x0000000104047899 */ /* 0x000fe2000800063f */
[----:B------:R-:W1:Y:S03]  /*07b0*/  FENCE.VIEW.ASYNC.S ;  /* 0x00000000000073c6 */ /* 0x000e660000000000 */
[----:B-1----:R1:W0:Y:S08]  /*07c0*/  SYNCS.EXCH.64 URZ, [UR8+0x34870], UR6 ;  /* 0x03487006083f75b2 */ /* 0x0022300008000100 */
[----:B------:R1:W0:Y:S01]  /*07d0*/  SYNCS.EXCH.64 URZ, [UR8+0x34880], UR4 ;  /* 0x03488004083f75b2 */ /* 0x0002220008000100 */
[----:B------:R1:W0:Y:S01]  /*07e0*/  SYNCS.EXCH.64 URZ, [UR8+0x34878], UR6 ;  /* 0x03487806083f75b2 */ /* 0x0002220008000100 */
[----:B------:R1:W0:Y:S01]  /*07f0*/  SYNCS.EXCH.64 URZ, [UR8+0x34888], UR4 ;  /* 0x03488804083f75b2 */ /* 0x0002220008000100 */
[----:B------:R-:W-:Y:S01]  /*0800*/  NOP ;  /* 0x0000000000007918 */ /* 0x000fe20000000000 */
.L_x_6859:
[----:B------:R-:W5:Y:S01]  /*0810*/  SHFL.IDX PT, R14, R2, RZ, 0x1f ;  /* 0x00001fff020e7589 */ /* 0x000f6200000e0000 */
[----:B-1----:R-:W1:Y:S01]  /*0820*/  S2UR UR4, SR_CTAID.X ;  /* 0x00000000000479c3 */ /* 0x002e620000002500 */
[----:B------:R-:W-:Y:S01]  /*0830*/  LOP3.LUT R4, R4, 0x3ffffffc, RZ, 0xc0, !PT ;  /* 0x3ffffffc04047812 */ /* 0x000fe200078ec0ff */
[----:B------:R-:W-:Y:S01]  /*0840*/  IMAD.IADD R7, R6, 0x1, -R7 ;  /* 0x0000000106077824 */ /* 0x000fe200078e0a07 */
[----:B------:R-:W-:Y:S01]  /*0850*/  LEA.HI R9, R9, R8, RZ, 0x2 ;  /* 0x0000000809097211 */ /* 0x000fe200078f10ff */
[----:B0-----:R-:W-:Y:S01]  /*0860*/  IMAD.MOV R10, RZ, RZ, -R10 ;  /* 0x000000ffff0a7224 */ /* 0x001fe200078e0a0a */
[----:B------:R-:W-:Y:S01]  /*0870*/  NOP ;  /* 0x0000000000007918 */ /* 0x000fe20000000000 */
[----:B------:R-:W-:Y:S01]  /*0880*/  IMAD.IADD R4, R3, 0x1, -R4 ;  /* 0x0000000103047824 */ /* 0x000fe200078e0a04 */
[----:B------:R-:W-:-:S03]  /*0890*/  LOP3.LUT R9, R9, 0x3ffffffc, RZ, 0xc0, !PT ;  /* 0x3ffffffc09097812 */ /* 0x000fc600078ec0ff */
[----:B------:R-:W-:Y:S02]  /*08a0*/  IMAD R4, R4, 0x4, R7 ;  /* 0x0000000404047824 */ /* 0x000fe400078e0207 */
[----:B------:R-:W-:Y:S02]  /*08b0*/  IMAD.IADD R8, R8, 0x1, -R9 ;  /* 0x0000000108087824 */ /* 0x000fe400078e0a09 */
[----:B------:R-:W0:Y:S01]  /*08c0*/  LDC R9, c[0x0][0x140] ;  /* 0x00005000ff097b82 */ /* 0x000e220000000800 */
[----:B------:R-:W-:Y:S01]  /*08d0*/  LEA.HI R3, R4, R4, RZ, 0x1 ;  /* 0x0000000404037211 */ /* 0x000fe200078f08ff */
[----:B------:R-:W-:-:S03]  /*08e0*/  IMAD R8, R8, 0x4, R7 ;  /* 0x0000000408087824 */ /* 0x000fc600078e0207 */
[----:B------:R-:W-:Y:S02]  /*08f0*/  LOP3.LUT R3, R3, 0xfffffffe, RZ, 0xc0, !PT ;  /* 0xfffffffe03037812 */ /* 0x000fe400078ec0ff */
[----:B------:R-:W-:Y:S02]  /*0900*/  LEA.HI R6, R8, R8, RZ, 0x1 ;  /* 0x0000000808067211 */ /* 0x000fe400078f08ff */
[----:B-----5:R-:W-:Y:S01]  /*0910*/  ISETP.NE.AND P0, PT, R14, RZ, PT ;  /* 0x000000ff0e00720c */ /* 0x020fe20003f05270 */
[----:B-1----:R-:W-:Y:S02]  /*0920*/  IMAD R10, R11, R10, UR4 ;  /* 0x000000040b0a7e24 */ /* 0x002fe4000f8e020a */
[----:B------:R-:W-:-:S05]  /*0930*/  IMAD.IADD R3, R4, 0x1, -R3 ;  /* 0x0000000104037824 */ /* 0x000fca00078e0a03 */
[----:B------:R-:W-:Y:S02]  /*0940*/  ISETP.NE.AND P4, PT, R3, R10, PT ;  /* 0x0000000a0300720c */ /* 0x000fe40003f85270 */
[----:B------:R-:W-:-:S05]  /*0950*/  LOP3.LUT R3, R6, 0xfffffffe, RZ, 0xc0, !PT ;  /* 0xfffffffe06037812 */ /* 0x000fca00078ec0ff */
[----:B------:R-:W-:Y:S01]  /*0960*/  IMAD.IADD R3, R8, 0x1, -R3 ;  /* 0x0000000108037824 */ /* 0x000fe200078e0a03 */
        /* <DEDUP_REMOVED lines=19> */
.L_x_6860:
        /* <DEDUP_REMOVED lines=18> */
[----:B------:R-:W-:Y:S02]  /*0bc0*/  @P3 ISETP.NE.AND P4, PT, R4, R12, PT ;  /* 0x0000000c0400320c */ /* 0x000fe40003f85270 */
[----:B------:R-:W-:Y:S02]  /*0bd0*/  SEL R4, RZ, 0x1, !P6 ;  /* 0x00000001ff047807 */ /* 0x000fe40007000000 */
[----:B------:R-:W-:Y:S02]  /*0be0*/  ISETP.LT.U32.AND P0, PT, R22, 0x2, !P0 ;  /* 0x000000021600780c */ /* 0x000fe40004701070 */
[----:B0-----:R-:W-:Y:S02]  /*0bf0*/  ISETP.EQ.U32.AND P1, PT, R9, 0x1, PT ;  /* 0x000000010900780c */ /* 0x001fe40003f22070 */
[----:B------:R-:W-:-:S02]  /*0c00*/  ISETP.NE.AND P2, PT, R13, RZ, PT ;  /* 0x000000ff0d00720c */ /* 0x000fc40003f45270 */
[----:B------:R-:W-:Y:S02]  /*0c10*/  LOP3.LUT R19, R19, R4, RZ, 0xc0, !PT ;  /* 0x0000000413137212 */ /* 0x000fe400078ec0ff */
[----:B------:R-:W-:Y:S02]  /*0c20*/  SEL R3, RZ, 0x1, !P0 ;  /* 0x00000001ff037807 */ /* 0x000fe40004000000 */
[----:B------:R-:W-:Y:S01]  /*0c30*/  @P3 SEL R18, RZ, 0x1, P4 ;  /* 0x00000001ff123807 */ /* 0x000fe20002000000 */
[----:B------:R-:W-:Y:S06]  /*0c40*/  @P5 BRA `(.L_x_6861) ;  /* 0x0000000000485947 */ /* 0x000fec0003800000 */
[----:B-1----:R-:W0:Y:S01]  /*0c50*/  S2UR UR5, SR_CgaCtaId ;  /* 0x00000000000579c3 */ /* 0x002e220000008800 */
        /* <DEDUP_REMOVED lines=13> */
[----:B------:R0:W0:Y:S01]  /*0d30*/  SYNCS.EXCH.64 URZ, [UR8+0x348c0], UR6 ;  /* 0x0348c006083f75b2 */ /* 0x0000220008000100 */
[----:B------:R0:W0:Y:S01]  /*0d40*/  SYNCS.EXCH.64 URZ, [UR8+0x348b8], UR4 ;  /* 0x0348b804083f75b2 */ /* 0x0000220008000100 */
[----:B------:R0:W0:Y:S01]  /*0d50*/  SYNCS.EXCH.64 URZ, [UR8+0x348c8], UR6 ;  /* 0x0348c806083f75b2 */ /* 0x0000220008000100 */
[----:B------:R-:W-:Y:S01]  /*0d60*/  NOP ;  /* 0x0000000000007918 */ /* 0x000fe20000000000 */
.L_x_6861:
[----:B------:R-:W-:Y:S01]  /*0d70*/  LOP3.LUT R18, R18, R3, RZ, 0xc0, !PT ;  /* 0x0000000312127212 */ /* 0x000fe200078ec0ff */
[----:B------:R-:W-:Y:S01]  /*0d80*/  NOP ;  /* 0x0000000000007918 */ /* 0x000fe20000000000 */
[----:B------:R-:W-:Y:S05]  /*0d90*/  @!P1 BRA `(.L_x_6862) ;  /* 0x0000000000089947 */ /* 0x000fea0003800000 */
[----:B01234-:R-:W-:Y:S01]  /*0da0*/  UCGABAR_ARV ;  /* 0x00000000000079c7 */ /* 0x01ffe20008000000 */
[----:B------:R-:W-:Y:S05]  /*0db0*/  BRA `(.L_x_6863) ;  /* 0x0000000000047947 */ /* 0x000fea0003800000 */
.L_x_6862:
[----:B01234-:R-:W-:Y:S01]  /*0dc0*/  NOP ;  /* 0x0000000000007918 */ /* 0x01ffe20000000000 */
.L_x_6863:
[----:B------:R-:W-:Y:S05]  /*0dd0*/  @!P1 BRA `(.L_x_6864) ;  /* 0x00000000000c9947 */ /* 0x000fea0003800000 */
[----:B------:R-:W-:Y:S01]  /*0de0*/  UCGABAR_WAIT ;  /* 0x0000000000007dc7 */ /* 0x000fe20008000000 */
[----:B------:R-:W-:Y:S01]  /*0df0*/  CCTL.IVALL ;  /* 0x00000000ff00798f */ /* 0x000fe20002000000 */
[----:B------:R-:W-:Y:S05]  /*0e00*/  BRA `(.L_x_6865) ;  /* 0x0000000000047947 */ /* 0x000fea0003800000 */
.L_x_6864:
[----:B------:R-:W-:Y:S06]  /*0e10*/  BAR.SYNC.DEFER_BLOCKING 0x0 ;  /* 0x0000000000007b1d */ /* 0x000fec0000010000 */
.L_x_6865:
[----:B------:R-:W-:-:S05]  /*0e20*/  IMAD.MOV.U32 R3, RZ, RZ, 0x1 ;  /* 0x00000001ff037424 */ /* 0x000fca00078e00ff */
[----:B------:R-:W-:-:S05]  /*0e30*/  SEL R3, R3, 0x2, !P2 ;  /* 0x0000000203037807 */ /* 0x000fca0005000000 */
[----:B------:R0:W-:Y:S01]  /*0e40*/  STL [R1+0x2c], R3 ;  /* 0x00002c0301007387 */ /* 0x0001e20000100800 */
[----:B------:R-:W-:Y:S05]  /*0e50*/  @!P2 BRA `(.L_x_6866) ;  /* 0x000000c00060a947 */ /* 0x000fea0003800000 */
.L_x_6867:
[----:B------:R-:W-:-:S08]  /*0e60*/  NOP ;  /* 0x0000000000007918 */ /* 0x000fd00000000000 */
[----:B------:R-:W1:Y:S02]  /*0e70*/  USETMAXREG.TRY_ALLOC.CTAPOOL UP0, 0xf0 ;  /* 0x000000f0000079c8 */ /* 0x000e640008000600 */
[----:B-1----:R-:W-:-:S13]  /*0e80*/  PLOP3.LUT P0, PT, PT, PT, UP0, 0x80, 0x0 ;  /* 0x000000000000781c */ /* 0x002fda0003f0f008 */
[----:B------:R-:W-:Y:S05]  /*0e90*/  @!P0 BRA `(.L_x_6867) ;  /* 0xfffffffc00f08947 */ /* 0x000fea000383ffff */
[----:B------:R-:W-:Y:S01]  /*0ea0*/  LOP3.LUT R2, R0, 0xffffff80, RZ, 0xc0, !PT ;  /* 0xffffff8000027812 */ /* 0x000fe200078ec0ff */
[----:B------:R-:W1:Y:S08]  /*0eb0*/  S2UR UR4, SR_CTAID.X ;  /* 0x00000000000479c3 */ /* 0x000e700000002500 */
[----:B------:R-:W-:Y:S06]  /*0ec0*/  BAR.ARV 0x8, 0x180 ;  /* 0x0206000000007b1d */ /* 0x000fec0000002000 */
[----:B------:R-:W-:-:S02]  /*0ed0*/  ISETP.NE.AND P0, PT, R2, 0x80, PT ;  /* 0x000000800200780c */ /* 0x000fc40003f05270 */
[----:B------:R-:W1:Y:S11]  /*0ee0*/  LDC R2, c[0x0][0xc34] ;  /* 0x00030d00ff027b82 */ /* 0x000e760000000800 */
[----:B------:R-:W-:Y:S06]  /*0ef0*/  @!P0 BAR.ARV 0x9, 0x100 ;  /* 0x0244000000008b1d */ /* 0x000fec0000002000 */
[----:B-1----:R-:W-:-:S13]  /*0f00*/  ISETP.LE.AND P0, PT, R2, UR4, PT ;  /* 0x0000000402007c0c */ /* 0x002fda000bf03270 */
[----:B------:R-:W-:Y:S05]  /*0f10*/  @P0 EXIT ;  /* 0x000000000000094d */ /* 0x000fea0003800000 */
[----:B------:R-:W2:Y:S01]  /*0f20*/  LDL.LU R10, [R1+0x2c] ;  /* 0x00002c00010a7983 */ /* 0x000ea20000300800 */
[----:B------:R-:W-:Y:S01]  /*0f30*/  VIADD R0, R0, 0xffffff80 ;  /* 0xffffff8000007836 */ /* 0x000fe20000000000 */
[----:B------:R-:W-:Y:S01]  /*0f40*/  UMOV UR60, URZ ;  /* 0x0000003f003c7c82 */ /* 0x000fe20008000000 */
[----:B------:R-:W-:Y:S02]  /*0f50*/  IMAD.MOV.U32 R234, RZ, RZ, -0x2 ;  /* 0xfffffffeffea7424 */ /* 0x000fe400078e00ff */
[----:B------:R-:W-:Y:S01]  /*0f60*/  IMAD.U32 R223, RZ, RZ, UR4 ;  /* 0x00000004ffdf7e24 */ /* 0x000fe2000f8e00ff */
[----:B0-----:R-:W-:Y:S01]  /*0f70*/  SHF.R.S32.HI R3, RZ, 0x1f, R0 ;  /* 0x0000001fff037819 */ /* 0x001fe20000011400 */
        /* <DEDUP_REMOVED lines=50> */
[----:B--2---:R-:W-:-:S07]  /*12a0*/  LOP3.LUT R16, R10, 0x1, RZ, 0xfc, !PT ;  /* 0x000000010a107812 */ /* 0x004fce00078efcff */
.L_x_6900:
[----:B------:R-:W0:Y:S01]  /*12b0*/  SHFL.IDX PT, R0, R230, RZ, 0x1f ;  /* 0x00001fffe6007589 */ /* 0x000e2200000e0000 */
        /* <DEDUP_REMOVED lines=60> */
.L_x_6868:
[----:B------:R-:W-:Y:S02]  /*1680*/  LOP3.LUT R0, R224, 0x1, RZ, 0xc0, !PT ;  /* 0x00000001e0007812 */ /* 0x000fe400078ec0ff */
[----:B------:R-:W-:Y:S02]  /*1690*/  ISETP.NE.AND P0, PT, R16, 0x3, PT ;  /* 0x000000031000780c */ /* 0x000fe40003f05270 */
[----:B------:R-:W-:-:S04]  /*16a0*/  SHF.L.U32 R0, R0, 0x1f, RZ ;  /* 0x0000001f00007819 */ /* 0x000fc800000006ff */
[----:B------:R-:W0:Y:S02]  /*16b0*/  SYNCS.PHASECHK.TRANS64.TRYWAIT P1, [UR61+0x34800], R0 ;  /* 0x03480000ff0075a7 */ /* 0x000e24000802017d */
[----:B0-----:R-:W-:Y:S05]  /*16c0*/  @!P1 BRA `(.L_x_6869) ;  /* 0x000000fc00749947 */ /* 0x001fea0003800000 */
.L_x_6995:
[----:B------:R-:W-:Y:S05]  /*16d0*/  @!P0 BRA `(.L_x_6870) ;  /* 0x0000000000048947 */ /* 0x000fea0003800000 */
[----:B------:R-:W-:Y:S01]  /*16e0*/  BPT.TRAP 0x1 ;  /* 0x000000040000795c */ /* 0x000fe20000300000 */
.L_x_6870:
        /* <DEDUP_REMOVED lines=8> */
.L_x_6871:
[----:B-1----:R-:W-:Y:S05]  /*1770*/  @P1 BRA `(.L_x_6872) ;  /* 0x0000000000081947 */ /* 0x002fea0003800000 */
[----:B------:R-:W1:Y:S02]  /*1780*/  SYNCS.PHASECHK.TRANS64.TRYWAIT P1, [R12+URZ+0x34830], R3 ;  /* 0x034830030c0075a7 */ /* 0x000e64000802017f */
[----:B-1----:R-:W-:Y:S05]  /*1790*/  @!P1 BRA `(.L_x_6873) ;  /* 0x000000fc00589947 */ /* 0x002fea0003800000 */
.L_x_6872:
        /* <DEDUP_REMOVED lines=14> */
[----:B------:R-:W-:Y:S01]  /*1880*/  UMOV UR8, UR36 ;  /* 0x0000002400087c82 */ /* 0x000fe20008000000 */
[----:B------:R-:W-:Y:S02]  /*1890*/  UIMAD UR44, UR60, 0xb00, UR7 ;  /* 0x00000b003c2c78a4 */ /* 0x000fe4000f8e0207 */
[----:B------:R-:W-:Y:S01]  /*18a0*/  IMAD.U32 R0, RZ, RZ, UR7 ;  /* 0x00000007ff007e24 */ /* 0x000fe2000f8e00ff */
[----:B------:R-:W-:Y:S01]  /*18b0*/  UMOV UR7, 0x40000040 ;  /* 0x4000004000077882 */ /* 0x000fe20000000000 */
[----:B------:R-:W-:-:S02]  /*18c0*/  UIADD3 UR6, UR44, 0x80, URZ ;  /* 0x000000802c067890 */ /* 0x000fc4000fffe03f */
[----:B------:R-:W-:Y:S02]  /*18d0*/  UIADD3 UR10, UR44, 0x100, URZ ;  /* 0x000001002c0a7890 */ /* 0x000fe4000fffe03f */
[----:B------:R-:W-:Y:S01]  /*18e0*/  UMOV UR38, UR44 ;  /* 0x0000002c00267c82 */ /* 0x000fe20008000000 */
[----:B------:R-:W-:Y:S01]  /*18f0*/  UMOV UR9, UR37 ;  /* 0x0000002500097c82 */ /* 0x000fe20008000000 */
[----:B------:R-:W-:Y:S01]  /*1900*/  HGMMA.64x16x16.F32 R104, gdesc[UR36], RZ, !UPT, gsb0 ;  /* 0x00200000246879f0 */ /* 0x000fe2000c0008ff */
[----:B------:R-:W-:Y:S01]  /*1910*/  UMOV UR11, 0x40000040 ;  /* 0x40000040000b7882 */ /* 0x000fe20000000000 */
[----:B------:R-:W-:Y:S01]  /*1920*/  UIADD3 UR14, UR44, 0x180, URZ ;  /* 0x000001802c0e7890 */ /* 0x000fe2000fffe03f */
[----:B------:R-:W-:Y:S01]  /*1930*/  UMOV UR12, UR36 ;  /* 0x00000024000c7c82 */ /* 0x000fe20008000000 */
[----:B------:R-:W-:Y:S01]  /*1940*/  UMOV UR13, UR37 ;  /* 0x00000025000d7c82 */ /* 0x000fe20008000000 */
        /* <DEDUP_REMOVED lines=78> */
[----:B------:R-:W-:Y:S02]  /*1e30*/  UMOV UR37, 0x40000040 ;  /* 0x4000004000257882 */ /* 0x000fe40000000000 */
[----:B------:R-:W-:Y:S01]  /*1e40*/  UMOV UR9, UR37 ;  /* 0x0000002500097c82 */ /* 0x000fe20008000000 */
[----:B------:R-:W-:Y:S01]  /*1e50*/  UMOV UR13, UR37 ;  /* 0x00000025000d7c82 */ /* 0x000fe20008000000 */
[----:B------:R-:W-:Y:S01]  /*1e60*/  UMOV UR17, UR37 ;  /* 0x0000002500117c82 */ /* 0x000fe20008000000 */
[----:B------:R-:W-:Y:S01]  /*1e70*/  UMOV UR21, UR37 ;  /* 0x0000002500157c82 */ /* 0x000fe20008000000 */
[----:B------:R-:W-:Y:S01]  /*1e80*/  UMOV UR25, UR37 ;  /* 0x0000002500197c82 */ /* 0x000fe20008000000 */
[----:B------:R-:W-:Y:S01]  /*1e90*/  UMOV UR29, UR37 ;  /* 0x00000025001d7c82 */ /* 0x000fe20008000000 */
[----:B------:R-:W-:Y:S01]  /*1ea0*/  UMOV UR33, UR37 ;  /* 0x0000002500217c82 */ /* 0x000fe20008000000 */
[----:B------:R-:W-:Y:S01]  /*1eb0*/  IMAD.U32 R7, RZ, RZ, UR37 ;  /* 0x00000025ff077e24 */ /* 0x000fe2000f8e00ff */
[----:B------:R-:W-:-:S02]  /*1ec0*/  WARPGROUP.DEPBAR.LE gsb0, 0x0 ;  /* 0x00008000000079c5 */ /* 0x000fc40000010000 */
[----:B------:R-:W-:-:S06]  /*1ed0*/  WARPGROUP.ARRIVE ;  /* 0x00000000000079c5 */ /* 0x000fcc0000000000 */
[----:B------:R-:W-:Y:S01]  /*1ee0*/  HGMMA.64x16x16.F32 R24, gdesc[UR4], RZ, !UPT, gsb0 ;  /* 0x00200000041879f0 */ /* 0x000fe2000c0008ff */
[----:B------:R-:W-:Y:S02]  /*1ef0*/  UIADD3 UR4, UR45, 0x2, URZ ;  /* 0x000000022d047890 */ /* 0x000fe4000fffe03f */
[----:B------:R-:W-:Y:S01]  /*1f00*/  UIADD3 UR6, UR44, 0x2, URZ ;  /* 0x000000022c067890 */ /* 0x000fe2000fffe03f */
[----:B------:R-:W-:Y:S01]  /*1f10*/  UMOV UR5, UR37 ;  /* 0x0000002500057c82 */ /* 0x000fe20008000000 */
[----:B------:R-:W-:-:S03]  /*1f20*/  UMOV UR7, 0x40000040 ;  /* 0x4000004000077882 */ /* 0x000fc60000000000 */
[----:B------:R-:W-:Y:S02]  /*1f30*/  UMOV UR36, UR4 ;  /* 0x0000000400247c82 */ /* 0x000fe40008000000 */
        /* <DEDUP_REMOVED lines=15> */
[----:B------:R-:W-:Y:S01]  /*2030*/  HGMMA.64x16x16.F32 R104, gdesc[UR36], R104, gsb0 ;  /* 0x00200000246879f0 */ /* 0x000fe20008000868 */
[----:B------:R-:W-:Y:S02]  /*2040*/  UMOV UR39, 0x40000040 ;  /* 0x4000004000277882 */ /* 0x000fe40000000000 */
[----:B------:R-:W-:Y:S02]  /*2050*/  WARPGROUP.DEPBAR.LE gsb0, 0x0 ;  /* 0x00008000000079c5 */ /* 0x000fe40000010000 */
[----:B------:R-:W-:-:S06]  /*2060*/  WARPGROUP.ARRIVE ;  /* 0x00000000000079c5 */ /* 0x000fcc0000000000 */
[----:B------:R-:W-:Y:S01]  /*2070*/  HGMMA.64x16x16.F32 R96, gdesc[UR4], R96, gsb0 ;  /* 0x00200000046079f0 */ /* 0x000fe20008000860 */
[----:B------:R-:W-:Y:S02]  /*2080*/  UIADD3 UR4, UR44, 0x202, URZ ;  /* 0x000002022c047890 */ /* 0x000fe4000fffe03f */
[----:B------:R-:W-:Y:S01]  /*2090*/  UIADD3 UR6, UR44, 0x482, URZ ;  /* 0x000004822c067890 */ /* 0x000fe2000fffe03f */
[----:B------:R-:W-:Y:S01]  /*20a0*/  UMOV UR5, UR37 ;  /* 0x0000002500057c82 */ /* 0x000fe20008000000 */
[----:B------:R-:W-:-:S03]  /*20b0*/  UMOV UR7, 0x40000040 ;  /* 0x4000004000077882 */ /* 0x000fc60000000000 */
[----:B------:R-:W-:Y:S01]  /*20c0*/  UMOV UR18, UR4 ;  /* 0x0000000400127c82 */ /* 0x000fe20008000000 */
[----:B------:R-:W-:Y:S01]  /*20d0*/  UMOV UR4, UR36 ;  /* 0x0000002400047c82 */ /* 0x000fe20008000000 */
        /* <DEDUP_REMOVED lines=156> */
[----:B------:R-:W-:Y:S01]  /*2aa0*/  UMOV UR10, UR14 ;  /* 0x0000000e000a7c82 */ /* 0x000fe20008000000 */
[----:B------:R-:W-:Y:S01]  /*2ab0*/  UMOV UR14, UR18 ;  /* 0x00000012000e7c82 */ /* 0x000fe20008000000 */
[----:B------:R-:W-:Y:S02]  /*2ac0*/  WARPGROUP.DEPBAR.LE gsb0, 0x0 ;  /* 0x00008000000079c5 */ /* 0x000fe40000010000 */
[----:B------:R-:W-:-:S06]  /*2ad0*/  WARPGROUP.ARRIVE ;  /* 0x00000000000079c5 */ /* 0x000fcc0000000000 */
[----:B------:R-:W-:Y:S01]  /*2ae0*/  HGMMA.64x16x16.F32 R96, gdesc[UR4], R96, gsb0 ;  /* 0x00200000046079f0 */ /* 0x000fe20008000860 */
[----:B------:R-:W-:Y:S01]  /*2af0*/  UIADD3 UR6, UR44, 0x206, URZ ;  /* 0x000002062c067890 */ /* 0x000fe2000fffe03f */
[----:B------:R-:W-:-:S06]  /*2b00*/  UMOV UR7, 0x40000040 ;  /* 0x4000004000077882 */ /* 0x000fcc0000000000 */
        /* <DEDUP_REMOVED lines=9> */
[----:B------:R-:W-:Y:S01]  /*2ba0*/  UMOV UR37, UR9 ;  /* 0x0000000900257c82 */ /* 0x000fe20008000000 */
[----:B------:R-:W-:Y:S02]  /*2bb0*/  WARPGROUP.DEPBAR.LE gsb0, 0x0 ;  /* 0x00008000000079c5 */ /* 0x000fe40000010000 */
[----:B------:R-:W-:-:S06]  /*2bc0*/  WARPGROUP.ARRIVE ;  /* 0x00000000000079c5 */ /* 0x000fcc0000000000 */
[----:B------:R-:W-:Y:S01]  /*2bd0*/  HGMMA.64x16x16.F32 R80, gdesc[UR12], R80, gsb0 ;  /* 0x002000000c5079f0 */ /* 0x000fe20008000850 */
[----:B------:R-:W-:Y:S01]  /*2be0*/  UIADD3 UR14, UR44, 0x680, URZ ;  /* 0x000006802c0e7890 */ /* 0x000fe2000fffe03f */
[----:B------:R-:W-:Y:S01]  /*2bf0*/  UMOV UR13, UR9 ;  /* 0x00000009000d7c82 */ /* 0x000fe20008000000 */
[----:B------:R-:W-:Y:S01]  /*2c00*/  UMOV UR15, 0x40000040 ;  /* 0x40000040000f7882 */ /* 0x000fe20000000000 */
        /* <DEDUP_REMOVED lines=302> */
.L_x_6874:
[----:B01----:R-:W-:Y:S01]  /*3ef0*/  IMAD.IADD R3, R234, 0x1, R113 ;  /* 0x00000001ea037824 */ /* 0x003fe200078e0271 */
        /* <DEDUP_REMOVED lines=34> */
[C---:B------:R-:W-:Y:S02]  /*4120*/  ISETP.GT.AND P6, PT, R20.reuse, 0x28, PT ;  /* 0x000000281400780c */ /* 0x040fe40003fc4270 */
        /* <DEDUP_REMOVED lines=117> */
[----:B------:R-:W-:-:S02]  /*4880*/  FSEL R181, R37, -INF , P2 ;  /* 0xff80000025b57808 */ /* 0x000fc40001000000 */
[----:B------:R-:W-:Y:S02]  /*4890*/  FMNMX.FTZ R10, R179, R10, !PT ;  /* 0x0000000ab30a7209 */ /* 0x000fe40007810000 */
[----:B------:R-:W-:Y:S02]  /*48a0*/  ISETP.GT.AND P3, PT, R20, 0xa0, PT ;  /* 0x000000a01400780c */ /* 0x000fe40003f64270 */
[----:B------:R-:W-:Y:S02]  /*48b0*/  FSEL R41, R54, -INF , P4 ;  /* 0xff80000036297808 */ /* 0x000fe40002000000 */
[----:B------:R-:W-:Y:S02]  /*48c0*/  FSEL R183, R24, -INF , P3 ;  /* 0xff80000018b77808 */ /* 0x000fe40001800000 */
[----:B------:R-:W-:Y:S02]  /*48d0*/  FMNMX.FTZ R10, R181, R10, !PT ;  /* 0x0000000ab50a7209 */ /* 0x000fe40007810000 */
[----:B------:R-:W-:-:S02]  /*48e0*/  ISETP.GT.AND P4, PT, R20, 0xa1, PT ;  /* 0x000000a11400780c */ /* 0x000fc40003f84270 */
[----:B------:R-:W-:Y:S02]  /*48f0*/  FMNMX.FTZ R10, R183, R10, !PT ;  /* 0x0000000ab70a7209 */ /* 0x000fe40007810000 */
[----:B------:R-:W-:Y:S02]  /*4900*/  FSEL R187, R25, -INF , P4 ;  /* 0xff80000019bb7808 */ /* 0x000fe40002000000 */
[----:B------:R-:W-:Y:S02]  /*4910*/  ISETP.GT.AND P5, PT, R20, 0xa8, PT ;  /* 0x000000a81400780c */ /* 0x000fe40003fa4270 */
[----:B------:R-:W-:Y:S02]  /*4920*/  FMNMX.FTZ R10, R187, R10, !PT ;  /* 0x0000000abb0a7209 */ /* 0x000fe40007810000 */
[----:B------:R-:W-:Y:S02]  /*4930*/  FSEL R185, R28, -INF , P5 ;  /* 0xff8000001cb97808 */ /* 0x000fe40002800000 */
[----:B------:R-:W-:-:S02]  /*4940*/  ISETP.GT.AND P6, PT, R20, 0xa9, PT ;  /* 0x000000a91400780c */ /* 0x000fc40003fc4270 */
[----:B------:R-:W-:Y:S02]  /*4950*/  FMNMX.FTZ R10, R185, R10, !PT ;  /* 0x0000000ab90a7209 */ /* 0x000fe40007810000 */
[----:B------:R-:W-:Y:S02]  /*4960*/  FSEL R189, R29, -INF , P6 ;  /* 0xff8000001dbd7808 */ /* 0x000fe40003000000 */
[----:B------:R-:W-:Y:S02]  /*4970*/  P2R R32, PR, RZ, 0x8 ;  /* 0x00000008ff207803 */ /* 0x000fe40000000000 */
[----:B------:R-:W-:Y:S01]  /*4980*/  FMNMX.FTZ R24, R189, R10, !PT ;  /* 0x0000000abd187209 */ /* 0x000fe20007810000 */
[----:B------:R-:W-:Y:S01]  /*4990*/  IMAD.U32 R10, RZ, RZ, UR6 ;  /* 0x00000006ff0a7e24 */ /* 0x000fe2000f8e00ff */
[----:B------:R-:W-:Y:S02]  /*49a0*/  P2R R40, PR, RZ, 0x1 ;  /* 0x00000001ff287803 */ /* 0x000fe40000000000 */
[----:B------:R-:W-:Y:S01]  /*49b0*/  P2R R36, PR, RZ, 0x2 ;  /* 0x00000002ff247803 */ /* 0x000fe20000000000 */
[----:B------:R-:W0:Y:S01]  /*49c0*/  SHFL.BFLY PT, R3, R24, 0x2, 0x1f ;  /* 0x0c401f0018037f89 */ /* 0x000e2200000e0000 */
[----:B------:R-:W-:-:S02]  /*49d0*/  P2R R33, PR, RZ, 0x4 ;  /* 0x00000004ff217803 */ /* 0x000fc40000000000 */
[C---:B------:R-:W-:Y:S02]  /*49e0*/  ISETP.GT.AND P2, PT, R20.reuse, 0x88, PT ;  /* 0x000000881400780c */ /* 0x040fe40003f44270 */
[C---:B------:R-:W-:Y:S02]  /*49f0*/  ISETP.GT.AND P1, PT, R20.reuse, 0x89, PT ;  /* 0x000000891400780c */ /* 0x040fe40003f24270 */
[----:B------:R-:W-:Y:S02]  /*4a00*/  ISETP.GT.AND P0, PT, R20, 0x90, PT ;  /* 0x000000901400780c */ /* 0x000fe40003f04270 */
[----:B------:R-:W-:Y:S02]  /*4a10*/  FSEL R47, R47, -INF , P1 ;  /* 0xff8000002f2f7808 */ /* 0x000fe40000800000 */
[----:B------:R-:W-:Y:S02]  /*4a20*/  FSEL R29, R34, -INF , P0 ;  /* 0xff800000221d7808 */ /* 0x000fe40000000000 */
[----:B------:R-:W-:-:S02]  /*4a30*/  ISETP.NE.AND P0, PT, R40, RZ, PT ;  /* 0x000000ff2800720c */ /* 0x000fc40003f05270 */
[----:B------:R-:W-:Y:S02]  /*4a40*/  ISETP.NE.AND P1, PT, R36, RZ, PT ;  /* 0x000000ff2400720c */ /* 0x000fe40003f25270 */
[----:B------:R-:W-:Y:S02]  /*4a50*/  FSEL R35, R35, -INF , P0 ;  /* 0xff80000023237808 */ /* 0x000fe40000000000 */
[----:B------:R-:W-:Y:S02]  /*4a60*/  ISETP.NE.AND P0, PT, R114, RZ, PT ;  /* 0x000000ff7200720c */ /* 0x000fe40003f05270 */
[----:B0-----:R-:W-:-:S05]  /*4a70*/  FMNMX.FTZ R28, R24, R3, !PT ;  /* 0x00000003181c7209 */ /* 0x001fca0007810000 */
[----:B------:R-:W0:Y:S02]  /*4a80*/  SHFL.BFLY PT, R3, R28, 0x1, 0x1f ;  /* 0x0c201f001c037f89 */ /* 0x000e2400000e0000 */
[----:B0-----:R-:W-:-:S04]  /*4a90*/  FMNMX.FTZ R3, R28, R3, !PT ;  /* 0x000000031c037209 */ /* 0x001fc80007810000 */
[C---:B------:R-:W-:Y:S01]  /*4aa0*/  FSETP.NEU.FTZ.AND P3, PT, R3.reuse, -INF , PT ;  /* 0xff8000000300780b */ /* 0x040fe20003f7d000 */
[----:B------:R-:W-:-:S05]  /*4ab0*/  FMUL.FTZ R25, R3, R10 ;  /* 0x0000000a03197220 */ /* 0x000fca0000410000 */
[----:B------:R-:W-:Y:S02]  /*4ac0*/  FSEL R20, R25, RZ, P3 ;  /* 0x000000ff19147208 */ /* 0x000fe40001800000 */
[----:B------:R-:W-:Y:S02]  /*4ad0*/  FSEL R25, R46, -INF , P2 ;  /* 0xff8000002e197808 */ /* 0x000fe40001000000 */
[----:B------:R-:W-:Y:S01]  /*4ae0*/  ISETP.NE.AND P2, PT, R33, RZ, PT ;  /* 0x000000ff2100720c */ /* 0x000fe20003f45270 */
[-CC-:B------:R-:W-:Y:S01]  /*4af0*/  FFMA.FTZ R33, R14, R10.reuse, -R20.reuse ;  /* 0x0000000a0e217223 */ /* 0x180fe20000010814 */
[----:B------:R-:W-:Y:S01]  /*4b00*/  FMNMX.FTZ R14, R13, R107, !PT ;  /* 0x0000006b0d0e7209 */ /* 0x000fe20007810000 */
[-CC-:B------:R-:W-:Y:S01]  /*4b10*/  FFMA.FTZ R37, R109, R10.reuse, -R20.reuse ;  /* 0x0000000a6d257223 */ /* 0x180fe20000010814 */
[-CC-:B------:R-:W-:Y:S01]  /*4b20*/  FFMA.FTZ R109, R133, R10.reuse, -R20.reuse ;  /* 0x0000000a856d7223 */ /* 0x180fe20000010814 */
[--C-:B------:R-:W-:Y:S01]  /*4b30*/  FFMA.FTZ R133, R135, R10, -R20.reuse ;  /* 0x0000000a87857223 */ /* 0x100fe20000010814 */
[----:B------:R-:W-:Y:S01]  /*4b40*/  FMNMX.FTZ R14, R15, R14, !PT ;  /* 0x0000000e0f0e7209 */ /* 0x000fe20007810000 */
[-CC-:B------:R-:W-:Y:S01]  /*4b50*/  FFMA.FTZ R135, R139, R10.reuse, -R20.reuse ;  /* 0x0000000a8b877223 */ /* 0x180fe20000010814 */
[----:B------:R-:W-:Y:S01]  /*4b60*/  FSEL R139, R38, -INF , P1 ;  /* 0xff800000268b7808 */ /* 0x000fe20000800000 */
[--C-:B------:R-:W-:Y:S01]  /*4b70*/  FFMA.FTZ R176, R11, R10, -R20.reuse ;  /* 0x0000000a0bb07223 */ /* 0x100fe20000010814 */
[----:B------:R-:W-:Y:S01]  /*4b80*/  FMNMX.FTZ R14, R111, R14, !PT ;  /* 0x0000000e6f0e7209 */ /* 0x000fe20007810000 */
[-CC-:B------:R-:W-:Y:S01]  /*4b90*/  FFMA.FTZ R11, R127, R10.reuse, -R20.reuse ;  /* 0x0000000a7f0b7223 */ /* 0x180fe20000010814 */
        /* <DEDUP_REMOVED lines=19> */
[----:B------:R0:W-:Y:S01]  /*4cd0*/  MUFU.EX2 R39, R11 ;  /* 0x0000000b00277308 */ /* 0x0001e20000000800 */
[----:B------:R-:W-:Y:S01]  /*4ce0*/  FSEL R147, R31, -INF , P6 ;  /* 0xff8000001f937808 */ /* 0x000fe20003000000 */
        /* <DEDUP_REMOVED lines=38> */
[----:B------:R-:W4:Y:S01]  /*4f50*/  MUFU.EX2 R180, R180 ;  /* 0x000000b400b47308 */ /* 0x000f220000000800 */
[-CC-:B------:R-:W-:Y:S01]  /*4f60*/  FFMA.FTZ R216, R183, R10.reuse, -R20.reuse ;  /* 0x0000000ab7d87223 */ /* 0x180fe20000010814 */
[--C-:B------:R-:W-:Y:S01]  /*4f70*/  FFMA.FTZ R149, R187, R10, -R20.reuse ;  /* 0x0000000abb957223 */ /* 0x100fe20000010814 */
[----:B------:R-:W-:Y:S01]  /*4f80*/  FMNMX.FTZ R14, R79, R14, !PT ;  /* 0x0000000e4f0e7209 */ /* 0x000fe20007810000 */
[-CC-:B------:R-:W-:Y:S01]  /*4f90*/  FFMA.FTZ R218, R185, R10.reuse, -R20.reuse ;  /* 0x0000000ab9da7223 */ /* 0x180fe20000010814 */
[----:B------:R-:W-:Y:S01]  /*4fa0*/  FFMA.FTZ R151, R189, R10, -R20 ;  /* 0x0000000abd977223 */ /* 0x000fe20000010814 */
[----:B------:R-:W-:-:S02]  /*4fb0*/  ISETP.GE.AND P2, PT, R113, 0xb1, PT ;  /* 0x000000b17100780c */ /* 0x000fc40003f46270 */
[----:B------:R-:W-:Y:S01]  /*4fc0*/  FMNMX.FTZ R14, R69, R14, !PT ;  /* 0x0000000e450e7209 */ /* 0x000fe20007810000 */
[----:B------:R-:W5:Y:S03]  /*4fd0*/  MUFU.EX2 R97, R97 ;  /* 0x0000006100617308 */ /* 0x000f660000000800 */
[----:B------:R-:W-:-:S04]  /*4fe0*/  FMNMX.FTZ R14, R67, R14, !PT ;  /* 0x0000000e430e7209 */ /* 0x000fc80007810000 */
        /* <DEDUP_REMOVED lines=32> */
[----:B------:R-:W-:-:S05]  /*51f0*/  FMNMX.FTZ R14, R147, R14, !PT ;  /* 0x0000000e930e7209 */ /* 0x000fca0007810000 */
[----:B0-----:R-:W0:Y:S01]  /*5200*/  SHFL.BFLY PT, R11, R14, 0x2, 0x1f ;  /* 0x0c401f000e0b7f89 */ /* 0x001e2200000e0000 */
        /* <DEDUP_REMOVED lines=13> */
[----:B------:R-:W-:Y:S02]  /*52e0*/  FSEL R40, R40, RZ, P1 ;  /* 0x000000ff28287208 */ /* 0x000fe40000800000 */
[----:B------:R-:W-:-:S03]  /*52f0*/  ISETP.NE.AND P1, PT, R19, RZ, PT ;  /* 0x000000ff1300720c */ /* 0x000fc60003f25270 */
[----:B------:R-:W-:Y:S01]  /*5300*/  MUFU.EX2 R137, R137 ;  /* 0x0000008900897308 */ /* 0x000fe20000000800 */
[-CC-:B------:R-:W-:Y:S01]  /*5310*/  FFMA.FTZ R177, R13, R10.reuse, -R40.reuse ;  /* 0x0000000a0db17223 */ /* 0x180fe20000010828 */
[----:B-1----:R-:W-:Y:S01]  /*5320*/  FADD.FTZ R13, R176, R33 ;  /* 0x00000021b00d7221 */ /* 0x002fe20000010000 */
[-CC-:B------:R-:W-:Y:S01]  /*5330*/  FFMA.FTZ R14, R107, R10.reuse, -R40.reuse ;  /* 0x0000000a6b0e7223 */ /* 0x180fe20000010828 */
[-CC-:B------:R-:W-:Y:S01]  /*5340*/  FFMA.FTZ R179, R15, R10.reuse, -R40.reuse ;  /* 0x0000000a0fb37223 */ /* 0x180fe20000010828 */
[-CC-:B------:R-:W-:Y:S01]  /*5350*/  FFMA.FTZ R20, R111, R10.reuse, -R40.reuse ;  /* 0x0000000a6f147223 */ /* 0x180fe20000010828 */
[----:B--2---:R-:W-:Y:S01]  /*5360*/  FADD.FTZ R44, R178, R13 ;  /* 0x0000000db22c7221 */ /* 0x004fe20000010000 */
[-CC-:B------:R-:W-:Y:S01]  /*5370*/  FFMA.FTZ R181, R21, R10.reuse, -R40.reuse ;  /* 0x0000000a15b57223 */ /* 0x180fe20000010828 */
[----:B------:R-:W-:Y:S01]  /*5380*/  MUFU.EX2 R177, R177 ;  /* 0x000000b100b17308 */ /* 0x000fe20000000800 */
[-C--:B------:R-:W-:Y:S01]  /*5390*/  FFMA.FTZ R24, R99, R10.reuse, -R40 ;  /* 0x0000000a63187223 */ /* 0x080fe20000010828 */
[----:B---3--:R-:W-:Y:S01]  /*53a0*/  FADD.FTZ R13, R37, R44 ;  /* 0x0000002c250d7221 */ /* 0x008fe20000010000 */
[-CC-:B------:R-:W-:Y:S01]  /*53b0*/  FFMA.FTZ R183, R89, R10.reuse, -R40.reuse ;  /* 0x0000000a59b77223 */ /* 0x180fe20000010828 */
[-CC-:B------:R-:W-:Y:S01]  /*53c0*/  FFMA.FTZ R26, R103, R10.reuse, -R40.reuse ;  /* 0x0000000a671a7223 */ /* 0x180fe20000010828 */
[-CC-:B------:R-:W-:Y:S01]  /*53d0*/  FFMA.FTZ R185, R93, R10.reuse, -R40.reuse ;  /* 0x0000000a5db97223 */ /* 0x180fe20000010828 */
[----:B----4-:R-:W-:Y:S01]  /*53e0*/  FADD.FTZ R44, R180, R13 ;  /* 0x0000000db42c7221 */ /* 0x010fe20000010000 */
[-CC-:B------:R-:W-:Y:S01]  /*53f0*/  FFMA.FTZ R28, R91, R10.reuse, -R40.reuse ;  /* 0x0000000a5b1c7223 */ /* 0x180fe20000010828 */
[----:B------:R-:W0:Y:S01]  /*5400*/  MUFU.EX2 R14, R14 ;  /* 0x0000000e000e7308 */ /* 0x000e220000000800 */
[-C--:B------:R-:W-:Y:S01]  /*5410*/  FFMA.FTZ R187, R81, R10.reuse, -R40 ;  /* 0x0000000a51bb7223 */ /* 0x080fe20000010828 */
[----:B-----5:R-:W-:Y:S01]  /*5420*/  FADD.FTZ R13, R97, R44 ;  /* 0x0000002c610d7221 */ /* 0x020fe20000010000 */
[-CC-:B------:R-:W-:Y:S01]  /*5430*/  FFMA.FTZ R30, R95, R10.reuse, -R40.reuse ;  /* 0x0000000a5f1e7223 */ /* 0x180fe20000010828 */
[-CC-:B------:R-:W-:Y:S01]  /*5440*/  FFMA.FTZ R189, R85, R10.reuse, -R40.reuse ;  /* 0x0000000a55bd7223 */ /* 0x180fe20000010828 */
[-CC-:B------:R-:W-:Y:S01]  /*5450*/  FFMA.FTZ R32, R83, R10.reuse, -R40.reuse ;  /* 0x0000000a53207223 */ /* 0x180fe20000010828 */
[----:B------:R-:W-:Y:S01]  /*5460*/  FADD.FTZ R46, R182, R13 ;  /* 0x0000000db62e7221 */ /* 0x000fe20000010000 */
[-CC-:B------:R-:W-:Y:S01]  /*5470*/  FFMA.FTZ R191, R73, R10.reuse, -R40.reuse ;  /* 0x0000000a49bf7223 */ /* 0x180fe20000010828 */
[----:B------:R-:W1:Y:S01]  /*5480*/  MUFU.EX2 R179, R179 ;  /* 0x000000b300b37308 */ /* 0x000e620000000800 */
[----:B------:R-:W-:Y:S01]  /*5490*/  FFMA.FTZ R34, R87, R10, -R40 ;  /* 0x0000000a57227223 */ /* 0x000fe20000010828 */
[----:B------:R-:W-:Y:S01]  /*54a0*/  FADD.FTZ R13, R101, R46 ;  /* 0x0000002e650d7221 */ /* 0x000fe20000010000 */
[----:B------:R-:W-:-:S02]  /*54b0*/  @P1 VIADD R12, R12, 0x34840 ;  /* 0x000348400c0c1836 */ /* 0x000fc40000000000 */
[-CC-:B------:R-:W-:Y:S01]  /*54c0*/  FFMA.FTZ R193, R77, R10.reuse, -R40.reuse ;  /* 0x0000000a4dc17223 */ /* 0x180fe20000010828 */
[-CC-:B------:R-:W-:Y:S01]  /*54d0*/  FFMA.FTZ R36, R75, R10.reuse, -R40.reuse ;  /* 0x0000000a4b247223 */ /* 0x180fe20000010828 */
[----:B------:R-:W-:Y:S01]  /*54e0*/  FADD.FTZ R46, R184, R13 ;  /* 0x0000000db82e7221 */ /* 0x000fe20000010000 */
[-C--:B------:R-:W-:Y:S01]  /*54f0*/  FFMA.FTZ R195, R65, R10.reuse, -R40 ;  /* 0x0000000a41c37223 */ /* 0x080fe20000010828 */
[----:B------:R-:W2:Y:S01]  /*5500*/  MUFU.EX2 R20, R20 ;  /* 0x0000001400147308 */ /* 0x000ea20000000800 */
[----:B0-----:R-:W-:Y:S01]  /*5510*/  FADD.FTZ R48, R177, R14 ;  /* 0x0000000eb1307221 */ /* 0x001fe20000010000 */
[----:B------:R-:W-:Y:S01]  /*5520*/  FADD.FTZ R15, R105, R46 ;  /* 0x0000002e690f7221 */ /* 0x000fe20000010000 */
[-CC-:B------:R-:W-:Y:S01]  /*5530*/  FFMA.FTZ R38, R79, R10.reuse, -R40.reuse ;  /* 0x0000000a4f267223 */ /* 0x180fe20000010828 */
[-CC-:B------:R-:W-:Y:S01]  /*5540*/  FFMA.FTZ R197, R69, R10.reuse, -R40.reuse ;  /* 0x0000000a45c57223 */ /* 0x180fe20000010828 */
[-CC-:B------:R-:W-:Y:S01]  /*5550*/  FFMA.FTZ R42, R67, R10.reuse, -R40.reuse ;  /* 0x0000000a432a7223 */ /* 0x180fe20000010828 */
[----:B------:R-:W-:Y:S01]  /*5560*/  FADD.FTZ R50, R186, R15 ;  /* 0x0000000fba327221 */ /* 0x000fe20000010000 */
[-C--:B------:R-:W-:Y:S01]  /*5570*/  FFMA.FTZ R199, R57, R10.reuse, -R40 ;  /* 0x0000000a39c77223 */ /* 0x080fe20000010828 */
[----:B------:R-:W0:Y:S01]  /*5580*/  MUFU.EX2 R181, R181 ;  /* 0x000000b500b57308 */ /* 0x000e220000000800 */
[----:B-1----:R-:W-:Y:S01]  /*5590*/  FADD.FTZ R13, R179, R48 ;  /* 0x00000030b30d7221 */ /* 0x002fe20000010000 */
[----:B------:R-:W-:Y:S01]  /*55a0*/  FADD.FTZ R15, R109, R50 ;  /* 0x000000326d0f7221 */ /* 0x000fe20000010000 */
[-CC-:B------:R-:W-:Y:S01]  /*55b0*/  FFMA.FTZ R44, R71, R10.reuse, -R40.reuse ;  /* 0x0000000a472c7223 */ /* 0x180fe20000010828 */
[-CC-:B------:R-:W-:Y:S01]  /*55c0*/  FFMA.FTZ R201, R61, R10.reuse, -R40.reuse ;  /* 0x0000000a3dc97223 */ /* 0x180fe20000010828 */
[-CC-:B------:R-:W-:Y:S01]  /*55d0*/  FFMA.FTZ R46, R59, R10.reuse, -R40.reuse ;  /* 0x0000000a3b2e7223 */ /* 0x180fe20000010828 */
[-CC-:B------:R-:W-:Y:S01]  /*55e0*/  FFMA.FTZ R203, R49, R10.reuse, -R40.reuse ;  /* 0x0000000a31cb7223 */ /* 0x180fe20000010828 */
[-CC-:B------:R-:W-:Y:S01]  /*55f0*/  FFMA.FTZ R205, R53, R10.reuse, -R40.reuse ;  /* 0x0000000a35cd7223 */ /* 0x180fe20000010828 */
[----:B------:R-:W1:Y:S01]  /*5600*/  MUFU.EX2 R24, R24 ;  /* 0x0000001800187308 */ /* 0x000e620000000800 */
[----:B--2---:R-:W-:Y:S01]  /*5610*/  FADD.FTZ R48, R20, R13 ;  /* 0x0000000d14307221 */ /* 0x004fe20000010000 */
[-CC-:B------:R-:W-:Y:S01]  /*5620*/  FFMA.FTZ R51, R51, R10.reuse, -R40.reuse ;  /* 0x0000000a33337223 */ /* 0x180fe20000010828 */
[-CC-:B------:R-:W-:Y:S01]  /*5630*/  FFMA.FTZ R207, R41, R10.reuse, -R40.reuse ;  /* 0x0000000a29cf7223 */ /* 0x180fe20000010828 */
[-CC-:B------:R-:W-:Y:S01]  /*5640*/  FFMA.FTZ R55, R55, R10.reuse, -R40.reuse ;  /* 0x0000000a37377223 */ /* 0x180fe20000010828 */
[-CC-:B------:R-:W-:Y:S01]  /*5650*/  FFMA.FTZ R45, R45, R10.reuse, -R40.reuse ;  /* 0x0000000a2d2d7223 */ /* 0x180fe20000010828 */
[-CC-:B------:R-:W-:Y:S01]  /*5660*/  FFMA.FTZ R43, R43, R10.reuse, -R40.reuse ;  /* 0x0000000a2b2b7223 */ /* 0x180fe20000010828 */
[-C--:B------:R-:W-:Y:S01]  /*5670*/  FFMA.FTZ R25, R25, R10.reuse, -R40 ;  /* 0x0000000a19197223 */ /* 0x080fe20000010828 */
[----:B------:R-:W2:Y:S01]  /*5680*/  MUFU.EX2 R183, R183 ;  /* 0x000000b700b77308 */ /* 0x000ea20000000800 */
        /* <DEDUP_REMOVED lines=8> */
[----:B-1----:R-:W-:Y:S01]  /*5710*/  FADD.FTZ R50, R24, R13 ;  /* 0x0000000d18327221 */ /* 0x002fe20000010000 */
[----:B------:R-:W-:Y:S01]  /*5720*/  FADD.FTZ R52, R190, R15 ;  /* 0x0000000fbe347221 */ /* 0x000fe20000010000 */
[-CC-:B------:R-:W-:Y:S01]  /*5730*/  FFMA.FTZ R139, R139, R10.reuse, -R40.reuse ;  /* 0x0000000a8b8b7223 */ /* 0x180fe20000010828 */
[-CC-:B------:R-:W-:Y:S01]  /*5740*/  FFMA.FTZ R127, R127, R10.reuse, -R40.reuse ;  /* 0x0000000a7f7f7223 */ /* 0x180fe20000010828 */
[-C--:B------:R-:W-:Y:S01]  /*5750*/  FFMA.FTZ R141, R141, R10.reuse, -R40 ;  /* 0x0000000a8d8d7223 */ /* 0x080fe20000010828 */
[----:B------:R-:W-:Y:S01]  /*5760*/  FADD.FTZ R15, R117, R52 ;  /* 0x00000034750f7221 */ /* 0x000fe20000010000 */
[-C--:B------:R-:W-:Y:S01]  /*5770*/  FFMA.FTZ R121, R121, R10.reuse, -R40 ;  /* 0x0000000a79797223 */ /* 0x080fe20000010828 */
[----:B------:R-:W1:Y:S01]  /*5780*/  MUFU.EX2 R185, R185 ;  /* 0x000000b900b97308 */ /* 0x000e620000000800 */
[----:B--2---:R-:W-:Y:S01]  /*5790*/  FADD.FTZ R13, R183, R50 ;  /* 0x00000032b70d7221 */ /* 0x004fe20000010000 */
[----:B------:R-:W-:Y:S01]  /*57a0*/  FADD.FTZ R52, R192, R15 ;  /* 0x0000000fc0347221 */ /* 0x000fe20000010000 */
[-CC-:B------:R-:W-:Y:S01]  /*57b0*/  FFMA.FTZ R143, R143, R10.reuse, -R40.reuse ;  /* 0x0000000a8f8f7223 */ /* 0x180fe20000010828 */
[----:B------:R-:W-:Y:S01]  /*57c0*/  FFMA.FTZ R147, R147, R10, -R40 ;  /* 0x0000000a93937223 */ /* 0x000fe20000010828 */
[----:B------:R-:W-:-:S02]  /*57d0*/  F2FP.F16.F32.PACK_AB R177, R14, R177 ;  /* 0x000000b10eb1723e */ /* 0x000fc400000000ff */
[----:B------:R-:W-:Y:S02]  /*57e0*/  CS2R R86, SRZ ;  /* 0x0000000000567805 */ /* 0x000fe4000001ff00 */
[----:B------:R-:W-:Y:S01]  /*57f0*/  F2FP.F16.F32.PACK_AB R179, R20, R179 ;  /* 0x000000b314b3723e */ /* 0x000fe200000000ff */
[----:B------:R-:W2:Y:S01]  /*5800*/  MUFU.EX2 R28, R28 ;  /* 0x0000001c001c7308 */ /* 0x000ea20000000800 */
[----:B0-----:R-:W-:Y:S01]  /*5810*/  FADD.FTZ R50, R26, R13 ;  /* 0x0000000d1a327221 */ /* 0x001fe20000010000 */
[----:B------:R-:W-:Y:S02]  /*5820*/  F2FP.F16.F32.PACK_AB R176, R33, R176 ;  /* 0x000000b021b0723e */ /* 0x000fe400000000ff */
[----:B------:R-:W-:Y:S02]  /*5830*/  CS2R R84, SRZ ;  /* 0x0000000000547805 */ /* 0x000fe4000001ff00 */
[----:B------:R-:W-:Y:S02]  /*5840*/  F2FP.F16.F32.PACK_AB R178, R37, R178 ;  /* 0x000000b225b2723e */ /* 0x000fe400000000ff */
[----:B------:R-:W-:-:S02]  /*5850*/  CS2R R82, SRZ ;  /* 0x0000000000527805 */ /* 0x000fc4000001ff00 */
[----:B------:R-:W-:Y:S02]  /*5860*/  F2FP.F16.F32.PACK_AB R181, R24, R181 ;  /* 0x000000b518b5723e */ /* 0x000fe400000000ff */
[----:B------:R-:W-:Y:S01]  /*5870*/  CS2R R80, SRZ ;  /* 0x0000000000507805 */ /* 0x000fe2000001ff00 */
[----:B------:R-:W0:Y:S01]  /*5880*/  MUFU.EX2 R187, R187 ;  /* 0x000000bb00bb7308 */ /* 0x000e220000000800 */
[----:B-1----:R-:W-:Y:S01]  /*5890*/  FADD.FTZ R13, R185, R50 ;  /* 0x00000032b90d7221 */ /* 0x002fe20000010000 */
[----:B------:R-:W-:Y:S02]  /*58a0*/  F2FP.F16.F32.PACK_AB R183, R26, R183 ;  /* 0x000000b71ab7723e */ /* 0x000fe400000000ff */
[----:B------:R-:W-:Y:S02]  /*58b0*/  CS2R R78, SRZ ;  /* 0x00000000004e7805 */ /* 0x000fe4000001ff00 */
[----:B------:R-:W-:Y:S02]  /*58c0*/  F2FP.F16.F32.PACK_AB R180, R97, R180 ;  /* 0x000000b461b4723e */ /* 0x000fe400000000ff */
[----:B------:R-:W-:-:S02]  /*58d0*/  CS2R R76, SRZ ;  /* 0x00000000004c7805 */ /* 0x000fc4000001ff00 */
[----:B------:R-:W-:Y:S02]  /*58e0*/  F2FP.F16.F32.PACK_AB R182, R101, R182 ;  /* 0x000000b665b6723e */ /* 0x000fe400000000ff */
[----:B------:R-:W-:Y:S01]  /*58f0*/  CS2R R74, SRZ ;  /* 0x00000000004a7805 */ /* 0x000fe2000001ff00 */
[----:B------:R-:W1:Y:S01]  /*5900*/  MUFU.EX2 R30, R30 ;  /* 0x0000001e001e7308 */ /* 0x000e620000000800 */
[C---:B--2---:R-:W-:Y:S01]  /*5910*/  FADD.FTZ R50, R28.reuse, R13 ;  /* 0x0000000d1c327221 */ /* 0x044fe20000010000 */
[----:B------:R-:W-:Y:S01]  /*5920*/  FADD.FTZ R13, R125, R52 ;  /* 0x000000347d0d7221 */ /* 0x000fe20000010000 */
[----:B------:R-:W-:Y:S02]  /*5930*/  F2FP.F16.F32.PACK_AB R185, R28, R185 ;  /* 0x000000b91cb9723e */ /* 0x000fe400000000ff */
[----:B------:R-:W-:Y:S02]  /*5940*/  CS2R R72, SRZ ;  /* 0x0000000000487805 */ /* 0x000fe4000001ff00 */
[----:B------:R-:W-:Y:S01]  /*5950*/  F2FP.F16.F32.PACK_AB R184, R105, R184 ;  /* 0x000000b869b8723e */ /* 0x000fe200000000ff */
[----:B------:R-:W-:Y:S01]  /*5960*/  FADD.FTZ R52, R194, R13 ;  /* 0x0000000dc2347221 */ /* 0x000fe20000010000 */
[----:B------:R-:W-:Y:S01]  /*5970*/  @P1 PRMT R13, R23, 0x654, R12 ;  /* 0x00000654170d1816 */ /* 0x000fe2000000000c */
[----:B------:R-:W2:Y:S01]  /*5980*/  MUFU.EX2 R189, R189 ;  /* 0x000000bd00bd7308 */ /* 0x000ea20000000800 */
[----:B0-----:R-:W-:Y:S01]  /*5990*/  FADD.FTZ R15, R187, R50 ;  /* 0x00000032bb0f7221 */ /* 0x001fe20000010000 */
[----:B------:R-:W-:Y:S01]  /*59a0*/  F2FP.F16.F32.PACK_AB R186, R109, R186 ;  /* 0x000000ba6dba723e */ /* 0x000fe200000000ff */
[----:B------:R2:W-:Y:S01]  /*59b0*/  @P1 SYNCS.ARRIVE.TRANS64.RED.A1T0 RZ, [R13+URZ], RZ ;  /* 0x000000ff0dff19a7 */ /* 0x0005e2000810043f */
[----:B------:R-:W-:-:S02]  /*59c0*/  F2FP.F16.F32.PACK_AB R188, R115, R188 ;  /* 0x000000bc73bc723e */ /* 0x000fc400000000ff */
[----:B------:R-:W-:Y:S02]  /*59d0*/  CS2R R70, SRZ ;  /* 0x0000000000467805 */ /* 0x000fe4000001ff00 */
[----:B------:R-:W-:Y:S02]  /*59e0*/  F2FP.F16.F32.PACK_AB R190, R117, R190 ;  /* 0x000000be75be723e */ /* 0x000fe400000000ff */
[----:B------:R-:W-:Y:S01]  /*59f0*/  CS2R R68, SRZ ;  /* 0x0000000000447805 */ /* 0x000fe2000001ff00 */
[----:B------:R-:W0:Y:S01]  /*5a00*/  MUFU.EX2 R32, R32 ;  /* 0x0000002000207308 */ /* 0x000e220000000800 */
[C---:B-1----:R-:W-:Y:S01]  /*5a10*/  FADD.FTZ R50, R30.reuse, R15 ;  /* 0x0000000f1e327221 */ /* 0x042fe20000010000 */
[----:B------:R-:W-:Y:S01]  /*5a20*/  FADD.FTZ R15, R131, R52 ;  /* 0x00000034830f7221 */ /* 0x000fe20000010000 */
[----:B------:R-:W-:Y:S02]  /*5a30*/  F2FP.F16.F32.PACK_AB R187, R30, R187 ;  /* 0x000000bb1ebb723e */ /* 0x000fe400000000ff */
[----:B------:R-:W-:-:S02]  /*5a40*/  CS2R R66, SRZ ;  /* 0x0000000000427805 */ /* 0x000fc4000001ff00 */
[----:B------:R-:W-:Y:S01]  /*5a50*/  F2FP.F16.F32.PACK_AB R192, R125, R192 ;  /* 0x000000c07dc0723e */ /* 0x000fe200000000ff */
[----:B------:R-:W-:Y:S01]  /*5a60*/  FADD.FTZ R52, R196, R15 ;  /* 0x0000000fc4347221 */ /* 0x000fe20000010000 */
[----:B------:R-:W-:Y:S01]  /*5a70*/  F2FP.F16.F32.PACK_AB R194, R131, R194 ;  /* 0x000000c283c2723e */ /* 0x000fe200000000ff */
[----:B------:R-:W1:Y:S01]  /*5a80*/  MUFU.EX2 R191, R191 ;  /* 0x000000bf00bf7308 */ /* 0x000e620000000800 */
[----:B--2---:R-:W-:Y:S01]  /*5a90*/  FADD.FTZ R13, R189, R50 ;  /* 0x00000032bd0d7221 */ /* 0x004fe20000010000 */
[C---:B------:R-:W-:Y:S01]  /*5aa0*/  FADD.FTZ R15, R133.reuse, R52 ;  /* 0x00000034850f7221 */ /* 0x040fe20000010000 */
[----:B------:R-:W-:Y:S02]  /*5ab0*/  F2FP.F16.F32.PACK_AB R196, R133, R196 ;  /* 0x000000c485c4723e */ /* 0x000fe400000000ff */
[----:B------:R-:W-:Y:S01]  /*5ac0*/  CS2R R64, SRZ ;  /* 0x0000000000407805 */ /* 0x000fe2000001ff00 */
[----:B------:R-:W-:Y:S01]  /*5ad0*/  FADD.FTZ R54, R198, R15 ;  /* 0x0000000fc6367221 */ /* 0x000fe20000010000 */
[C---:B------:R-:W-:Y:S01]  /*5ae0*/  F2FP.F16.F32.PACK_AB R198, R135.reuse, R198 ;  /* 0x000000c687c6723e */ /* 0x040fe200000000ff */
[----:B------:R-:W2:Y:S01]  /*5af0*/  MUFU.EX2 R34, R34 ;  /* 0x0000002200227308 */ /* 0x000ea20000000800 */
[C---:B0-----:R-:W-:Y:S01]  /*5b00*/  FADD.FTZ R50, R32.reuse, R13 ;  /* 0x0000000d20327221 */ /* 0x041fe20000010000 */
[----:B------:R-:W-:Y:S01]  /*5b10*/  FADD.FTZ R15, R135, R54 ;  /* 0x00000036870f7221 */ /* 0x000fe20000010000 */
[----:B------:R-:W-:-:S02]  /*5b20*/  F2FP.F16.F32.PACK_AB R189, R32, R189 ;  /* 0x000000bd20bd723e */ /* 0x000fc400000000ff */
[----:B------:R-:W-:Y:S01]  /*5b30*/  CS2R R32, SRZ ;  /* 0x0000000000207805 */ /* 0x000fe2000001ff00 */
[----:B------:R-:W-:Y:S01]  /*5b40*/  FADD.FTZ R54, R200, R15 ;  /* 0x0000000fc8367221 */ /* 0x000fe20000010000 */
[----:B------:R-:W-:Y:S01]  /*5b50*/  F2FP.F16.F32.PACK_AB R200, R137, R200 ;  /* 0x000000c889c8723e */ /* 0x000fe200000000ff */
[----:B------:R-:W0:Y:S01]  /*5b60*/  MUFU.EX2 R193, R193 ;  /* 0x000000c100c17308 */ /* 0x000e220000000800 */
[----:B-1----:R-:W-:Y:S01]  /*5b70*/  FADD.FTZ R13, R191, R50 ;  /* 0x00000032bf0d7221 */ /* 0x002fe20000010000 */
[----:B------:R-:W-:-:S06]  /*5b80*/  FADD.FTZ R15, R137, R54 ;  /* 0x00000036890f7221 */ /* 0x000fcc0000010000 */
[----:B------:R-:W1:Y:S01]  /*5b90*/  MUFU.EX2 R36, R36 ;  /* 0x0000002400247308 */ /* 0x000e620000000800 */
[C---:B--2---:R-:W-:Y:S01]  /*5ba0*/  FADD.FTZ R52, R34.reuse, R13 ;  /* 0x0000000d22347221 */ /* 0x044fe20000010000 */
[----:B------:R-:W-:-:S06]  /*5bb0*/  F2FP.F16.F32.PACK_AB R191, R34, R191 ;  /* 0x000000bf22bf723e */ /* 0x000fcc00000000ff */
        /* <DEDUP_REMOVED lines=14> */
[----:B------:R-:W-:Y:S01]  /*5ca0*/  FADD.FTZ R15, R39, R56 ;  /* 0x00000038270f7221 */ /* 0x000fe20000010000 */
[----:B------:R-:W-:Y:S02]  /*5cb0*/  CS2R R38, SRZ ;  /* 0x0000000000267805 */ /* 0x000fe4000001ff00 */
        /* <DEDUP_REMOVED lines=22> */
[----:B------:R-:W-:Y:S02]  /*5e20*/  F2FP.F16.F32.PACK_AB R206, R31, R206 ;  /* 0x000000ce1fce723e */ /* 0x000fe400000000ff */
[----:B------:R-:W-:-:S04]  /*5e30*/  CS2R R30, SRZ ;  /* 0x00000000001e7805 */ /* 0x000fc8000001ff00 */
        /* <DEDUP_REMOVED lines=33> */
[----:B------:R-:W-:Y:S02]  /*6050*/  F2FP.F16.F32.PACK_AB R207, R50, R207 ;  /* 0x000000cf32cf723e */ /* 0x000fe400000000ff */
        /* <DEDUP_REMOVED lines=8> */
[----:B0-----:R-:W-:-:S04]  /*60e0*/  CS2R R42, SRZ ;  /* 0x00000000002a7805 */ /* 0x001fc8000001ff00 */
[----:B------:R-:W0:Y:S01]  /*60f0*/  MUFU.EX2 R25, R25 ;  /* 0x0000001900197308 */ /* 0x000e220000000800 */
[C---:B---3--:R-:W-:Y:S01]  /*6100*/  FADD.FTZ R58, R52.reuse, R13 ;  /* 0x0000000d343a7221 */ /* 0x048fe20000010000 */
[----:B------:R-:W-:Y:S02]  /*6110*/  F2FP.F16.F32.PACK_AB R209, R52, R45 ;  /* 0x0000002d34d1723e */ /* 0x000fe400000000ff */
[----:B------:R-:W-:Y:S02]  /*6120*/  CS2R R52, SRZ ;  /* 0x0000000000347805 */ /* 0x000fe4000001ff00 */
[----:B------:R-:W-:Y:S02]  /*6130*/  CS2R R44, SRZ ;  /* 0x00000000002c7805 */ /* 0x000fe4000001ff00 */
[----:B------:R-:W2:Y:S01]  /*6140*/  MUFU.EX2 R149, R149 ;  /* 0x0000009500957308 */ /* 0x000ea20000000800 */
[----:B-1----:R-:W-:-:S07]  /*6150*/  FADD.FTZ R60, R216, R15 ;  /* 0x0000000fd83c7221 */ /* 0x002fce0000010000 */
[----:B------:R1:W3:Y:S01]  /*6160*/  MUFU.EX2 R40, R47 ;  /* 0x0000002f00287308 */ /* 0x0002e20000000800 */
[----:B0-----:R-:W-:-:S07]  /*6170*/  FADD.FTZ R13, R25, R58 ;  /* 0x0000003a190d7221 */ /* 0x001fce0000010000 */
[----:B------:R-:W0:Y:S01]  /*6180*/  MUFU.EX2 R218, R218 ;  /* 0x000000da00da7308 */ /* 0x000e220000000800 */
[C---:B--2---:R-:W-:Y:S01]  /*6190*/  FADD.FTZ R15, R149.reuse, R60 ;  /* 0x0000003c950f7221 */ /* 0x044fe20000010000 */
[----:B------:R-:W-:Y:S02]  /*61a0*/  F2FP.F16.F32.PACK_AB R216, R149, R216 ;  /* 0x000000d895d8723e */ /* 0x000fe400000000ff */
[----:B-1----:R-:W-:-:S04]  /*61b0*/  CS2R R46, SRZ ;  /* 0x00000000002e7805 */ /* 0x002fc8000001ff00 */
[----:B------:R-:W1:Y:S01]  /*61c0*/  MUFU.EX2 R29, R29 ;  /* 0x0000001d001d7308 */ /* 0x000e620000000800 */
[C---:B---3--:R-:W-:Y:S01]  /*61d0*/  FADD.FTZ R60, R40.reuse, R13 ;  /* 0x0000000d283c7221 */ /* 0x048fe20000010000 */
[----:B------:R-:W-:Y:S02]  /*61e0*/  F2FP.F16.F32.PACK_AB R211, R40, R25 ;  /* 0x0000001928d3723e */ /* 0x000fe400000000ff */
[----:B------:R-:W-:Y:S02]  /*61f0*/  CS2R R40, SRZ ;  /* 0x0000000000287805 */ /* 0x000fe4000001ff00 */
[----:B------:R-:W-:Y:S02]  /*6200*/  CS2R R24, SRZ ;  /* 0x0000000000187805 */ /* 0x000fe4000001ff00 */
[----:B------:R2:W3:Y:S01]  /*6210*/  MUFU.EX2 R54, R35 ;  /* 0x0000002300367308 */ /* 0x0004e20000000800 */
[----:B0-----:R-:W-:-:S07]  /*6220*/  FADD.FTZ R62, R218, R15 ;  /* 0x0000000fda3e7221 */ /* 0x001fce0000010000 */
[----:B------:R-:W0:Y:S01]  /*6230*/  MUFU.EX2 R139, R139 ;  /* 0x0000008b008b7308 */ /* 0x000e220000000800 */
[----:B-1----:R-:W-:Y:S01]  /*6240*/  FADD.FTZ R15, R29, R60 ;  /* 0x0000003c1d0f7221 */ /* 0x002fe20000010000 */
[----:B------:R-:W-:Y:S02]  /*6250*/  CS2R R60, SRZ ;  /* 0x00000000003c7805 */ /* 0x000fe4000001ff00 */
[----:B--2---:R-:W-:-:S04]  /*6260*/  CS2R R34, SRZ ;  /* 0x0000000000227805 */ /* 0x004fc8000001ff00 */
[----:B------:R-:W1:Y:S01]  /*6270*/  MUFU.EX2 R56, R127 ;  /* 0x0000007f00387308 */ /* 0x000e620000000800 */
[C---:B---3--:R-:W-:Y:S01]  /*6280*/  FADD.FTZ R14, R54.reuse, R15 ;  /* 0x0000000f360e7221 */ /* 0x048fe20000010000 */
[----:B------:R-:W-:Y:S02]  /*6290*/  F2FP.F16.F32.PACK_AB R213, R54, R29 ;  /* 0x0000001d36d5723e */ /* 0x000fe400000000ff */
[----:B------:R-:W-:Y:S02]  /*62a0*/  CS2R R54, SRZ ;  /* 0x0000000000367805 */ /* 0x000fe4000001ff00 */
[----:B------:R-:W-:Y:S02]  /*62b0*/  CS2R R28, SRZ ;  /* 0x00000000001c7805 */ /* 0x000fe4000001ff00 */
        /* <DEDUP_REMOVED lines=13> */
[----:B-1----:R-:W-:Y:S01]  /*6390*/  FADD.FTZ R15, R143, R12 ;  /* 0x0000000c8f0f7221 */ /* 0x002fe20000010000 */
[C---:B--2---:R-:W-:Y:S01]  /*63a0*/  FADD.FTZ R13, R151.reuse, R62 ;  /* 0x0000003e970d7221 */ /* 0x044fe20000010000 */
[----:B------:R-:W-:Y:S02]  /*63b0*/  F2FP.F16.F32.PACK_AB R218, R151, R218 ;  /* 0x000000da97da723e */ /* 0x000fe400000000ff */
[----:B------:R-:W-:Y:S01]  /*63c0*/  CS2R R62, SRZ ;  /* 0x00000000003e7805 */ /* 0x000fe2000001ff00 */
[C---:B0-----:R-:W-:Y:S01]  /*63d0*/  FADD.FTZ R12, R14.reuse, R15 ;  /* 0x0000000f0e0c7221 */ /* 0x041fe20000010000 */
[----:B------:R-:W-:Y:S01]  /*63e0*/  F2FP.F16.F32.PACK_AB R219, R14, R143 ;  /* 0x0000008f0edb723e */ /* 0x000fe200000000ff */
[----:B------:R-:W-:Y:S06]  /*63f0*/  @!P2 BRA `(.L_x_6875) ;  /* 0x0000004c0010a947 */ /* 0x000fec0003800000 */
[----:B------:R-:W-:Y:S01]  /*6400*/  R2UR UR6, R2 ;  /* 0x00000000020672ca */ /* 0x000fe200000e0000 */
[----:B------:R-:W-:Y:S01]  /*6410*/  VIADD R20, R112, 0xfffffffe ;  /* 0xfffffffe70147836 */ /* 0x000fe20000000000 */
[----:B------:R-:W-:Y:S01]  /*6420*/  UMOV UR7, UR60 ;  /* 0x0000003c00077c82 */ /* 0x000fe20008000000 */
[----:B------:R-:W-:Y:S02]  /*6430*/  IMAD.MOV.U32 R15, RZ, RZ, R11 ;  /* 0x000000ffff0f7224 */ /* 0x000fe400078e000b */
[----:B------:R-:W-:Y:S02]  /*6440*/  IMAD.MOV.U32 R14, RZ, RZ, R3 ;  /* 0x000000ffff0e7224 */ /* 0x000fe400078e0003 */
[----:B------:R-:W-:-:S06]  /*6450*/  IMAD.MOV.U32 R87, RZ, RZ, RZ ;  /* 0x000000ffff577224 */ /* 0x000fcc00078e00ff */
[----:B------:R-:W-:-:S07]  /*6460*/  IMAD.U32 R21, RZ, RZ, UR6 ;  /* 0x00000006ff157e24 */ /* 0x000fce000f8e00ff */
.L_x_6886:
        /* <DEDUP_REMOVED lines=12> */
.L_x_6877:
[----:B------:R-:W-:Y:S01]  /*6530*/  R2UR UR10, R2 ;  /* 0x00000000020a72ca */ /* 0x000fe200000e0000 */
[----:B------:R-:W-:-:S12]  /*6540*/  ULEA UR6, UR60, UR61, 0x3 ;  /* 0x0000003d3c067291 */ /* 0x000fd8000f8e183f */
[----:B------:R-:W-:-:S05]  /*6550*/  IMAD.U32 R3, RZ, RZ, UR10 ;  /* 0x0000000aff037e24 */ /* 0x000fca000f8e00ff */
[----:B------:R-:W-:-:S04]  /*6560*/  SHF.L.U32 R3, R3, 0x1f, RZ ;  /* 0x0000001f03037819 */ /* 0x000fc800000006ff */
[----:B------:R0:W1:Y:S01]  /*6570*/  SYNCS.PHASECHK.TRANS64.TRYWAIT P1, [UR6+0x34830], R3 ;  /* 0x03483003ff0075a7 */ /* 0x0000620008020146 */
[----:B------:R-:W-:Y:S05]  /*6580*/  @!P0 BRA `(.L_x_6878) ;  /* 0x0000000000048947 */ /* 0x000fea0003800000 */
[----:B------:R-:W-:Y:S01]  /*6590*/  BPT.TRAP 0x1 ;  /* 0x000000040000795c */ /* 0x000fe20000300000 */
.L_x_6878:
[----:B-1----:R-:W-:Y:S05]  /*65a0*/  @P1 BRA `(.L_x_6876) ;  /* 0x0000000000081947 */ /* 0x002fea0003800000 */
[----:B------:R-:W1:Y:S02]  /*65b0*/  SYNCS.PHASECHK.TRANS64.TRYWAIT P1, [UR6+0x34830], R3 ;  /* 0x03483003ff0075a7 */ /* 0x000e640008020146 */
[----:B-1----:R-:W-:Y:S05]  /*65c0*/  @!P1 BRA `(.L_x_6879) ;  /* 0x000000ac00e09947 */ /* 0x002fea0003800000 */
.L_x_6876:
        /* <DEDUP_REMOVED lines=615> */
.L_x_6881:
[----:B------:R-:W-:Y:S01]  /*8c40*/  R2UR UR10, R21 ;  /* 0x00000000150a72ca */ /* 0x000fe200000e0000 */
[----:B------:R-:W-:-:S12]  /*8c50*/  ULEA UR6, UR7, UR61, 0x3 ;  /* 0x0000003d07067291 */ /* 0x000fd8000f8e183f */
[----:B------:R-:W-:-:S05]  /*8c60*/  IMAD.U32 R3, RZ, RZ, UR10 ;  /* 0x0000000aff037e24 */ /* 0x000fca000f8e00ff */
[----:B------:R-:W-:-:S04]  /*8c70*/  SHF.L.U32 R3, R3, 0x1f, RZ ;  /* 0x0000001f03037819 */ /* 0x000fc800000006ff */
[----:B------:R0:W1:Y:S01]  /*8c80*/  SYNCS.PHASECHK.TRANS64.TRYWAIT P1, [UR6+0x34850], R3 ;  /* 0x03485003ff0075a7 */ /* 0x0000620008020146 */
[----:B------:R-:W-:Y:S05]  /*8c90*/  @!P0 BRA `(.L_x_6882) ;  /* 0x0000000000048947 */ /* 0x000fea0003800000 */
[----:B------:R-:W-:Y:S01]  /*8ca0*/  BPT.TRAP 0x1 ;  /* 0x000000040000795c */ /* 0x000fe20000300000 */
.L_x_6882:
[----:B-1----:R-:W-:Y:S05]  /*8cb0*/  @P1 BRA `(.L_x_6880) ;  /* 0x0000000000081947 */ /* 0x002fea0003800000 */
[----:B------:R-:W1:Y:S02]  /*8cc0*/  SYNCS.PHASECHK.TRANS64.TRYWAIT P1, [UR6+0x34850], R3 ;  /* 0x03485003ff0075a7 */ /* 0x000e640008020146 */
[----:B-1----:R-:W-:Y:S05]  /*8cd0*/  @!P1 BRA `(.L_x_6883) ;  /* 0x0000008800349947 */ /* 0x002fea0003800000 */
.L_x_6880:
[----:B------:R-:W-:Y:S01]  /*8ce0*/  UIADD3 UR6, UR61, 0x400, URZ ;  /* 0x000004003d067890 */ /* 0x000fe2000fffe03f */
[----:B------:R-:W-:Y:S01]  /*8cf0*/  WARPGROUP.ARRIVE ;  /* 0x00000000000079c5 */ /* 0x000fe20000000000 */
[----:B------:R-:W-:-:S05]  /*8d00*/  UMOV UR11, 0x40000040 ;  /* 0x40000040000b7882 */ /* 0x000fca0000000000 */
[----:B-1----:R-:W1:Y:S01]  /*8d10*/  S2R R10, SR_TID.X ;  /* 0x00000000000a7919 */ /* 0x002e620000002100 */
[----:B------:R-:W-:-:S04]  /*8d20*/  USHF.R.U32.HI UR6, URZ, 0x4, UR6 ;  /* 0x000000043f067899 */ /* 0x000fc80008011606 */
[----:B------:R-:W-:-:S04]  /*8d30*/  ULOP3.LUT UR6, UR6, 0x3fff, URZ, 0xc0, !UPT ;  /* 0x00003fff06067892 */ /* 0x000fc8000f8ec03f */
[----:B------:R-:W-:-:S04]  /*8d40*/  ULOP3.LUT UR6, UR6, 0x5800000, URZ, 0xfc, !UPT ;  /* 0x0580000006067892 */ /* 0x000fc8000f8efc3f */
[----:B------:R-:W-:-:S07]  /*8d50*/  UIMAD UR6, UR7, 0xb00, UR6 ;  /* 0x00000b00070678a4 */ /* 0x000fce000f8e0206 */
[----:B------:R-:W-:Y:S02]  /*8d60*/  UMOV UR10, UR6 ;  /* 0x00000006000a7c82 */ /* 0x000fe40008000000 */
[----:B------:R-:W-:Y:S01]  /*8d70*/  HGMMA.64x128x16.F32 R24, R176, gdesc[UR8].tnspB, R24, gsb0 ;  /* 0x41e00008b0187df0 */ /* 0x000fe20008000818 */
[----:B------:R-:W-:Y:S01]  /*8d80*/  UIADD3 UR10, UR6, 0x80, URZ ;  /* 0x00000080060a7890 */ /* 0x000fe2000fffe03f */
[----:B------:R-:W-:Y:S01]  /*8d90*/  UMOV UR11, 0x40000040 ;  /* 0x40000040000b7882 */ /* 0x000fe20000000000 */
[----:B-1----:R-:W-:-:S04]  /*8da0*/  SHF.R.U32.HI R10, RZ, 0x7, R10 ;  /* 0x00000007ff0a7819 */ /* 0x002fc8000001160a */
[----:B0-----:R-:W-:Y:S01]  /*8db0*/  IADD3 R3, -R10, 0xb, RZ ;  /* 0x0000000b0a037810 */ /* 0x001fe20007ffe1ff */
[----:B------:R-:W-:Y:S02]  /*8dc0*/  WARPGROUP.DEPBAR.LE gsb0, 0x0 ;  /* 0x00008000000079c5 */ /* 0x000fe40000010000 */
[----:B------:R-:W-:-:S06]  /*8dd0*/  WARPGROUP.ARRIVE ;  /* 0x00000000000079c5 */ /* 0x000fcc0000000000 */
[----:B------:R-:W-:Y:S01]  /*8de0*/  HGMMA.64x128x16.F32 R24, R180, gdesc[UR8].tnspB, R24, gsb0 ;  /* 0x41e00008b4187df0 */ /* 0x000fe20008000818 */
[----:B------:R-:W-:Y:S01]  /*8df0*/  UIADD3 UR10, UR6, 0x100, URZ ;  /* 0x00000100060a7890 */ /* 0x000fe2000fffe03f */
[----:B------:R-:W-:Y:S01]  /*8e00*/  UMOV UR11, 0x40000040 ;  /* 0x40000040000b7882 */ /* 0x000fe20000000000 */
[----:B------:R-:W-:Y:S02]  /*8e10*/  WARPGROUP.DEPBAR.LE gsb0, 0x0 ;  /* 0x00008000000079c5 */ /* 0x000fe40000010000 */
[----:B------:R-:W-:-:S07]  /*8e20*/  WARPGROUP.ARRIVE ;  /* 0x00000000000079c5 */ /* 0x000fce0000000000 */
        /* <DEDUP_REMOVED lines=33> */
[----:B------:R-:W-:Y:S01]  /*9040*/  UIADD3 UR6, UR6, 0x500, URZ ;  /* 0x0000050006067890 */ /* 0x000fe2000fffe03f */
[----:B------:R-:W-:Y:S02]  /*9050*/  WARPGROUP.DEPBAR.LE gsb0, 0x0 ;  /* 0x00008000000079c5 */ /* 0x000fe40000010000 */
[----:B------:R-:W-:-:S06]  /*9060*/  WARPGROUP.ARRIVE ;  /* 0x00000000000079c5 */ /* 0x000fcc0000000000 */
[----:B------:R-:W-:Y:S01]  /*9070*/  HGMMA.64x128x16.F32 R24, R212, gdesc[UR8].tnspB, R24, gsb0 ;  /* 0x41e00008d4187df0 */ /* 0x000fe20008000818 */
[----:B------:R-:W-:Y:S01]  /*9080*/  UMOV UR10, UR6 ;  /* 0x00000006000a7c82 */ /* 0x000fe20008000000 */
[----:B------:R-:W-:Y:S01]  /*9090*/  UMOV UR11, 0x40000040 ;  /* 0x40000040000b7882 */ /* 0x000fe20000000000 */
[----:B------:R-:W-:Y:S02]  /*90a0*/  WARPGROUP.DEPBAR.LE gsb0, 0x0 ;  /* 0x00008000000079c5 */ /* 0x000fe40000010000 */
[----:B------:R-:W-:-:S07]  /*90b0*/  WARPGROUP.ARRIVE ;  /* 0x00000000000079c5 */ /* 0x000fce0000000000 */
[----:B------:R-:W-:Y:S03]  /*90c0*/  HGMMA.64x128x16.F32 R24, R216, gdesc[UR8].tnspB, R24, gsb0 ;  /* 0x41e00008d8187df0 */ /* 0x000fe60008000818 */
[----:B------:R-:W-:Y:S02]  /*90d0*/  WARPGROUP.DEPBAR.LE gsb0, 0x0 ;  /* 0x00008000000079c5 */ /* 0x000fe40000010000 */
[----:B------:R0:W-:Y:S06]  /*90e0*/  BAR.ARV R3, 0x100 ;  /* 0x000400030000751d */ /* 0x0001ec0000002000 */
[----:B------:R-:W-:Y:S05]  /*90f0*/  @!P0 BRA `(.L_x_6884) ;  /* 0x0000000000048947 */ /* 0x000fea0003800000 */
[----:B------:R-:W-:Y:S01]  /*9100*/  BPT.TRAP 0x1 ;  /* 0x000000040000795c */ /* 0x000fe20000300000 */
.L_x_6884:
[----:B------:R-:W-:Y:S02]  /*9110*/  FMNMX.FTZ R10, R168, R14, !PT ;  /* 0x0000000ea80a7209 */ /* 0x000fe40007810000 */
[----:B------:R-:W-:Y:S02]  /*9120*/  FMNMX.FTZ R176, R170, R15, !PT ;  /* 0x0000000faab07209 */ /* 0x000fe40007810000 */
[----:B0-----:R-:W-:Y:S02]  /*9130*/  FMNMX.FTZ R3, R169, R10, !PT ;  /* 0x0000000aa9037209 */ /* 0x001fe40007810000 */
        /* <DEDUP_REMOVED lines=85> */
[----:B------:R-:W-:Y:S01]  /*9690*/  ISETP.NE.AND P1, PT, R19, RZ, PT ;  /* 0x000000ff1300720c */ /* 0x000fe20003f25270 */
[----:B------:R-:W0:Y:S04]  /*96a0*/  SHFL.BFLY PT, R10, R21, 0x2, 0x1f ;  /* 0x0c401f00150a7f89 */ /* 0x000e2800000e0000 */
[----:B------:R-:W1:Y:S01]  /*96b0*/  SHFL.BFLY PT, R3, R176, 0x2, 0x1f ;  /* 0x0c401f00b0037f89 */ /* 0x000e6200000e0000 */
[----:B0-----:R-:W-:-:S02]  /*96c0*/  FMNMX.FTZ R178, R21, R10, !PT ;  /* 0x0000000a15b27209 */ /* 0x001fc40007810000 */
[----:B------:R-:W0:Y:S01]  /*96d0*/  LDC R10, c[0x0][0x988] ;  /* 0x00026200ff0a7b82 */ /* 0x000e220000000800 */
[----:B-1----:R-:W-:Y:S02]  /*96e0*/  FMNMX.FTZ R179, R176, R3, !PT ;  /* 0x00000003b0b37209 */ /* 0x002fe40007810000 */
[----:B------:R-:W1:Y:S04]  /*96f0*/  SHFL.BFLY PT, R3, R178, 0x1, 0x1f ;  /* 0x0c201f00b2037f89 */ /* 0x000e6800000e0000 */
[----:B------:R-:W2:Y:S01]  /*9700*/  SHFL.BFLY PT, R180, R179, 0x1, 0x1f ;  /* 0x0c201f00b3b47f89 */ /* 0x000ea200000e0000 */
[----:B-1----:R-:W-:Y:S02]  /*9710*/  FMNMX.FTZ R3, R178, R3, !PT ;  /* 0x00000003b2037209 */ /* 0x002fe40007810000 */
[----:B--2---:R-:W-:-:S03]  /*9720*/  FMNMX.FTZ R11, R179, R180, !PT ;  /* 0x000000b4b30b7209 */ /* 0x004fc60007810000 */
[----:B------:R-:W-:-:S04]  /*9730*/  FADD.FTZ R177, -R3, R14 ;  /* 0x0000000e03b17221 */ /* 0x000fc80000010100 */
[-C--:B0-----:R-:W-:Y:S01]  /*9740*/  FMUL.FTZ R14, R177, R10.reuse ;  /* 0x0000000ab10e7220 */ /* 0x081fe20000410000 */
[----:B------:R-:W-:Y:S01]  /*9750*/  FMUL.FTZ R177, R3, R10 ;  /* 0x0000000a03b17220 */ /* 0x000fe20000410000 */
[----:B------:R-:W-:-:S03]  /*9760*/  FADD.FTZ R15, -R11, R15 ;  /* 0x0000000f0b0f7221 */ /* 0x000fc60000010100 */
        /* <DEDUP_REMOVED lines=12> */
[-C--:B------:R-:W-:Y:S01]  /*9830*/  FMUL.FTZ R93, R11, R10.reuse ;  /* 0x0000000a0b5d7220 */ /* 0x080fe20000410000 */
[-CC-:B------:R-:W-:Y:S01]  /*9840*/  FFMA.FTZ R21, R168, R10.reuse, -R177.reuse ;  /* 0x0000000aa8157223 */ /* 0x180fe200000108b1 */
[-C--:B------:R-:W-:Y:S01]  /*9850*/  FFMA.FTZ R216, R88, R10.reuse, -R177 ;  /* 0x0000000a58d87223 */ /* 0x080fe200000108b1 */
[-C--:B------:R-:W-:Y:S01]  /*9860*/  FMUL.FTZ R15, R15, R10.reuse ;  /* 0x0000000a0f0f7220 */ /* 0x080fe20000410000 */
[-C--:B------:R-:W-:Y:S01]  /*9870*/  FFMA.FTZ R88, R170, R10.reuse, -R93 ;  /* 0x0000000aaa587223 */ /* 0x080fe2000001085d */
        /* <DEDUP_REMOVED lines=69> */
[----:B------:R-:W-:-:S02]  /*9cd0*/  FFMA.FTZ R219, R94, R10, -R93 ;  /* 0x0000000a5edb7223 */ /* 0x000fc4000001085d */
        /* <DEDUP_REMOVED lines=20> */
[----:B------:R-:W-:-:S06]  /*9e20*/  FFMA.FTZ R126, R127, R10, -R93 ;  /* 0x0000000a7f7e7223 */ /* 0x000fcc000001085d */
        /* <DEDUP_REMOVED lines=16> */
[----:B------:R-:W-:-:S06]  /*9f30*/  FFMA.FTZ R114, R115, R10, -R93 ;  /* 0x0000000a73727223 */ /* 0x000fcc000001085d */
        /* <DEDUP_REMOVED lines=15> */
[----:B0-----:R-:W-:Y:S01]  /*a030*/  FADD.FTZ R115, R153, R118 ;  /* 0x0000007699737221 */ /* 0x001fe20000010000 */
[----:B------:R-:W-:-:S06]  /*a040*/  FFMA.FTZ R118, R119, R10, -R93 ;  /* 0x0000000a77767223 */ /* 0x000fcc000001085d */
        /* <DEDUP_REMOVED lines=88> */
[----:B0-----:R-:W-:Y:S01]  /*a5d0*/  FADD.FTZ R132, R210, R99 ;  /* 0x00000063d2847221 */ /* 0x001fe20000010000 */
[----:B------:R-:W-:-:S05]  /*a5e0*/  IMAD.U32 R99, RZ, RZ, UR60 ;  /* 0x0000003cff637e24 */ /* 0x000fca000f8e00ff */
[----:B------:R-:W-:Y:S01]  /*a5f0*/  @P1 LEA R99, R99, UR61, 0x3 ;  /* 0x0000003d63631c11 */ /* 0x000fe2000f8e18ff */
        /* <DEDUP_REMOVED lines=13> */
[----:B0-----:R-:W-:Y:S01]  /*a6d0*/  FADD.FTZ R91, R105, R94 ;  /* 0x0000005e695b7221 */ /* 0x001fe20000010000 */
[----:B------:R-:W-:Y:S01]  /*a6e0*/  FFMA.FTZ R94, R95, R10, -R93 ;  /* 0x0000000a5f5e7223 */ /* 0x000fe2000001085d */
        /* <DEDUP_REMOVED lines=27> */
.L_x_6885:
[----:B------:R-:W-:Y:S01]  /*a8a0*/  ISETP.NE.AND P1, PT, R18, RZ, PT ;  /* 0x000000ff1200720c */ /* 0x000fe20003f25270 */
[----:B------:R-:W-:Y:S01]  /*a8b0*/  IMAD.U32 R91, RZ, RZ, UR7 ;  /* 0x00000007ff5b7e24 */ /* 0x000fe2000f8e00ff */
[----:B------:R-:W-:Y:S01]  /*a8c0*/  R2UR UR6, R2 ;  /* 0x00000000020672ca */ /* 0x000fe200000e0000 */
[----:B------:R-:W-:Y:S01]  /*a8d0*/  UMOV UR7, UR60 ;  /* 0x0000003c00077c82 */ /* 0x000fe20008000000 */
        /* <DEDUP_REMOVED lines=9> */
[----:B------:R-:W-:Y:S01]  /*a970*/  @P1 LEA R91, R91, UR61, 0x3 ;  /* 0x0000003d5b5b1c11 */ /* 0x000fe2000f8e18ff */
[----:B------:R-:W-:Y:S01]  /*a980*/  FMUL.FTZ R40, R40, R14 ;  /* 0x0000000e28287220 */ /* 0x000fe20000410000 */
[----:B------:R-:W-:-:S02]  /*a990*/  IMAD.U32 R21, RZ, RZ, UR6 ;  /* 0x00000006ff157e24 */ /* 0x000fc4000f8e00ff */
[-C--:B------:R-:W-:Y:S01]  /*a9a0*/  FMUL.FTZ R41, R41, R14.reuse ;  /* 0x0000000e29297220 */ /* 0x080fe20000410000 */
[-C--:B------:R-:W-:Y:S01]  /*a9b0*/  FMUL.FTZ R44, R44, R14.reuse ;  /* 0x0000000e2c2c7220 */ /* 0x080fe20000410000 */
[----:B------:R-:W-:Y:S02]  /*a9c0*/  @P1 VIADD R91, R91, 0x34860 ;  /* 0x000348605b5b1836 */ /* 0x000fe40000000000 */
[-C--:B------:R-:W-:Y:S01]  /*a9d0*/  FMUL.FTZ R45, R45, R14.reuse ;  /* 0x0000000e2d2d7220 */ /* 0x080fe20000410000 */
[-C--:B------:R-:W-:Y:S01]  /*a9e0*/  FMUL.FTZ R48, R48, R14.reuse ;  /* 0x0000000e30307220 */ /* 0x080fe20000410000 */
[-C--:B------:R-:W-:Y:S01]  /*a9f0*/  FMUL.FTZ R49, R49, R14.reuse ;  /* 0x0000000e31317220 */ /* 0x080fe20000410000 */
[-C--:B------:R-:W-:Y:S01]  /*aa00*/  FMUL.FTZ R52, R52, R14.reuse ;  /* 0x0000000e34347220 */ /* 0x080fe20000410000 */
[----:B------:R-:W-:Y:S01]  /*aa10*/  @P1 PRMT R91, R22, 0x654, R91 ;  /* 0x00000654165b1816 */ /* 0x000fe2000000005b */
[-C--:B------:R-:W-:Y:S01]  /*aa20*/  FMUL.FTZ R53, R53, R14.reuse ;  /* 0x0000000e35357220 */ /* 0x080fe20000410000 */
[-C--:B------:R-:W-:Y:S01]  /*aa30*/  FMUL.FTZ R56, R56, R14.reuse ;  /* 0x0000000e38387220 */ /* 0x080fe20000410000 */
[-C--:B------:R-:W-:Y:S01]  /*aa40*/  FMUL.FTZ R57, R57, R14.reuse ;  /* 0x0000000e39397220 */ /* 0x080fe20000410000 */
[----:B------:R0:W-:Y:S01]  /*aa50*/  @P1 SYNCS.ARRIVE.TRANS64.RED.A1T0 RZ, [R91+URZ], RZ ;  /* 0x000000ff5bff19a7 */ /* 0x0001e2000810043f */
[----:B------:R-:W-:Y:S01]  /*aa60*/  ISETP.GT.AND P1, PT, R20, RZ, PT ;  /* 0x000000ff1400720c */ /* 0x000fe20003f24270 */
        /* <DEDUP_REMOVED lines=47> */
[----:B------:R-:W-:Y:S01]  /*ad60*/  VIADD R20, R20, 0xffffffff ;  /* 0xffffffff14147836 */ /* 0x000fe20000000000 */
[----:B------:R-:W-:Y:S01]  /*ad70*/  F2FP.F16.F32.PACK_AB R178, R173, R178 ;  /* 0x000000b2adb2723e */ /* 0x000fe200000000ff */
[----:B------:R-:W-:Y:S01]  /*ad80*/  IMAD.MOV.U32 R15, RZ, RZ, R11 ;  /* 0x000000ffff0f7224 */ /* 0x000fe200078e000b */
[----:B------:R-:W-:Y:S01]  /*ad90*/  F2FP.F16.F32.PACK_AB R179, R92, R179 ;  /* 0x000000b35cb3723e */ /* 0x000fe200000000ff */
[----:B------:R-:W-:Y:S01]  /*ada0*/  IMAD.MOV.U32 R14, RZ, RZ, R3 ;  /* 0x000000ffff0e7224 */ /* 0x000fe200078e0003 */
        /* <DEDUP_REMOVED lines=40> */
[----:B0-----:R-:W-:Y:S06]  /*b030*/  @P1 BRA `(.L_x_6886) ;  /* 0xffffffb4000c1947 */ /* 0x001fec000383ffff */
.L_x_6875:
[----:B------:R-:W-:Y:S06]  /*b040*/  BAR.ARV 0x8, 0x180 ;  /* 0x0206000000007b1d */ /* 0x000fec0000002000 */
[----:B------:R-:W-:Y:S05]  /*b050*/  @!P0 BRA `(.L_x_6887) ;  /* 0x0000000000048947 */ /* 0x000fea0003800000 */
[----:B------:R-:W-:Y:S01]  /*b060*/  BPT.TRAP 0x1 ;  /* 0x000000040000795c */ /* 0x000fe20000300000 */
.L_x_6887:
[----:B------:R-:W-:Y:S01]  /*b070*/  R2UR UR4, R2 ;  /* 0x00000000020472ca */ /* 0x000fe200000e0000 */
[----:B------:R-:W-:-:S12]  /*b080*/  ULEA UR7, UR60, UR61, 0x3 ;  /* 0x0000003d3c077291 */ /* 0x000fd8000f8e183f */
[----:B------:R-:W-:-:S05]  /*b090*/  IMAD.U32 R0, RZ, RZ, UR4 ;  /* 0x00000004ff007e24 */ /* 0x000fca000f8e00ff */
[----:B------:R-:W-:-:S04]  /*b0a0*/  SHF.L.U32 R0, R0, 0x1f, RZ ;  /* 0x0000001f00007819 */ /* 0x000fc800000006ff */
[----:B------:R0:W1:Y:S01]  /*b0b0*/  SYNCS.PHASECHK.TRANS64.TRYWAIT P1, [UR7+0x34850], R0 ;  /* 0x03485000ff0075a7 */ /* 0x0000620008020147 */
[----:B------:R-:W-:Y:S05]  /*b0c0*/  @!P0 BRA `(.L_x_6888) ;  /* 0x0000000000048947 */ /* 0x000fea0003800000 */
[----:B------:R-:W-:Y:S01]  /*b0d0*/  BPT.TRAP 0x1 ;  /* 0x000000040000795c */ /* 0x000fe20000300000 */
.L_x_6888:
[----:B-1----:R-:W-:Y:S05]  /*b0e0*/  @P1 BRA `(.L_x_6889) ;  /* 0x0000000000081947 */ /* 0x002fea0003800000 */
[----:B------:R-:W1:Y:S02]  /*b0f0*/  SYNCS.PHASECHK.TRANS64.TRYWAIT P1, [UR7+0x34850], R0 ;  /* 0x03485000ff0075a7 */ /* 0x000e640008020147 */
[----:B-1----:R-:W-:Y:S05]  /*b100*/  @!P1 BRA `(.L_x_6890) ;  /* 0x0000006400409947 */ /* 0x002fea0003800000 */
.L_x_6889:
[----:B------:R-:W-:Y:S01]  /*b110*/  UIADD3 UR4, UR61, 0x400, URZ ;  /* 0x000004003d047890 */ /* 0x000fe2000fffe03f */
[----:B------:R-:W-:Y:S01]  /*b120*/  WARPGROUP.ARRIVE ;  /* 0x00000000000079c5 */ /* 0x000fe20000000000 */
[----:B------:R-:W-:Y:S01]  /*b130*/  UMOV UR11, 0x40000040 ;  /* 0x40000040000b7882 */ /* 0x000fe20000000000 */
[----:B01----:R-:W0:Y:S01]  /*b140*/  SHFL.BFLY PT, R0, R13, 0x2, 0x1f ;  /* 0x0c401f000d007f89 */ /* 0x003e2200000e0000 */
[----:B------:R-:W-:Y:S01]  /*b150*/  USHF.R.U32.HI UR4, URZ, 0x4, UR4 ;  /* 0x000000043f047899 */ /* 0x000fe20008011604 */
[----:B------:R-:W-:Y:S02]  /*b160*/  IMAD.MOV.U32 R8, RZ, RZ, RZ ;  /* 0x000000ffff087224 */ /* 0x000fe400078e00ff */
[----:B------:R-:W1:Y:S01]  /*b170*/  SHFL.BFLY PT, R5, R12, 0x2, 0x1f ;  /* 0x0c401f000c057f89 */ /* 0x000e6200000e0000 */
[----:B------:R-:W-:Y:S01]  /*b180*/  ULOP3.LUT UR4, UR4, 0x3fff, URZ, 0xc0, !UPT ;  /* 0x00003fff04047892 */ /* 0x000fe2000f8ec03f */
[----:B------:R-:W-:-:S03]  /*b190*/  IMAD.MOV.U32 R17, RZ, RZ, -0x800000 ;  /* 0xff800000ff117424 */ /* 0x000fc600078e00ff */
[----:B------:R-:W-:-:S04]  /*b1a0*/  ULOP3.LUT UR4, UR4, 0x5800000, URZ, 0xfc, !UPT ;  /* 0x0580000004047892 */ /* 0x000fc8000f8efc3f */
[----:B------:R-:W-:-:S04]  /*b1b0*/  UIMAD UR4, UR60, 0xb00, UR4 ;  /* 0x00000b003c0478a4 */ /* 0x000fc8000f8e0204 */
[----:B------:R-:W-:-:S03]  /*b1c0*/  UIADD3 UR6, UR4, 0x80, URZ ;  /* 0x0000008004067890 */ /* 0x000fc6000fffe03f */
[----:B------:R-:W-:Y:S02]  /*b1d0*/  UMOV UR10, UR4 ;  /* 0x00000004000a7c82 */ /* 0x000fe40008000000 */
[----:B------:R-:W-:Y:S01]  /*b1e0*/  HGMMA.64x128x16.F32 R24, R176, gdesc[UR8].tnspB, R24, gsb0 ;  /* 0x41e00008b0187df0 */ /* 0x000fe20008000818 */
[----:B------:R-:W-:Y:S01]  /*b1f0*/  UMOV UR11, 0x40000040 ;  /* 0x40000040000b7882 */ /* 0x000fe20000000000 */
[----:B------:R-:W-:Y:S01]  /*b200*/  UMOV UR10, UR6 ;  /* 0x00000006000a7c82 */ /* 0x000fe20008000000 */
[----:B------:R-:W-:Y:S01]  /*b210*/  UIADD3 UR6, UR4, 0x100, URZ ;  /* 0x0000010004067890 */ /* 0x000fe2000fffe03f */
[----:B0-----:R-:W-:Y:S01]  /*b220*/  FADD.FTZ R0, R0, R13 ;  /* 0x0000000d00007221 */ /* 0x001fe20000010000 */
[----:B-1----:R-:W-:-:S04]  /*b230*/  FADD.FTZ R4, R5, R12 ;  /* 0x0000000c05047221 */ /* 0x002fc80000010000 */
[----:B------:R-:W0:Y:S04]  /*b240*/  SHFL.BFLY PT, R5, R0, 0x1, 0x1f ;  /* 0x0c201f0000057f89 */ /* 0x000e2800000e0000 */
[----:B------:R-:W1:Y:S01]  /*b250*/  SHFL.BFLY PT, R7, R4, 0x1, 0x1f ;  /* 0x0c201f0004077f89 */ /* 0x000e6200000e0000 */
[----:B0-----:R-:W-:Y:S01]  /*b260*/  FADD.FTZ R14, R0, R5 ;  /* 0x00000005000e7221 */ /* 0x001fe20000010000 */
[----:B------:R-:W-:Y:S02]  /*b270*/  IMAD.MOV.U32 R5, RZ, RZ, RZ ;  /* 0x000000ffff057224 */ /* 0x000fe400078e00ff */
        /* <DEDUP_REMOVED lines=64> */
[----:B------:R-:W-:Y:S01]  /*b680*/  HGMMA.64x128x16.F32 R24, R212, gdesc[UR8].tnspB, R24, gsb0 ;  /* 0x41e00008d4187df0 */ /* 0x000fe20008000818 */
[----:B------:R-:W-:Y:S01]  /*b690*/  UMOV UR10, UR4 ;  /* 0x00000004000a7c82 */ /* 0x000fe20008000000 */
[----:B------:R-:W-:Y:S01]  /*b6a0*/  UMOV UR11, 0x40000040 ;  /* 0x40000040000b7882 */ /* 0x000fe20000000000 */
[----:B------:R-:W-:Y:S02]  /*b6b0*/  WARPGROUP.DEPBAR.LE gsb0, 0x0 ;  /* 0x00008000000079c5 */ /* 0x000fe40000010000 */
[----:B------:R-:W-:-:S07]  /*b6c0*/  WARPGROUP.ARRIVE ;  /* 0x00000000000079c5 */ /* 0x000fce0000000000 */
[----:B------:R-:W-:Y:S03]  /*b6d0*/  HGMMA.64x128x16.F32 R24, R216, gdesc[UR8].tnspB, R24, gsb0 ;  /* 0x41e00008d8187df0 */ /* 0x000fe60008000818 */
[----:B------:R-:W-:Y:S02]  /*b6e0*/  WARPGROUP.DEPBAR.LE gsb0, 0x0 ;  /* 0x00008000000079c5 */ /* 0x000fe40000010000 */
[----:B0-23--:R-:W-:Y:S05]  /*b6f0*/  @!P0 BRA `(.L_x_6891) ;  /* 0x0000000000048947 */ /* 0x00dfea0003800000 */
[----:B------:R-:W-:Y:S01]  /*b700*/  BPT.TRAP 0x1 ;  /* 0x000000040000795c */ /* 0x000fe20000300000 */
.L_x_6891:
        /* <DEDUP_REMOVED lines=40> */
[----:B------:R-:W-:Y:S01]  /*b990*/  IMAD.WIDE R4, R233, 0x2, R36 ;  /* 0x00000002e9047825 */ /* 0x000fe200078e0224 */
[----:B------:R-:W-:-:S03]  /*b9a0*/  @P1 PRMT R3, R22, 0x654, R3 ;  /* 0x0000065416031816 */ /* 0x000fc60000000003 */
[-C--:B------:R-:W-:Y:S01]  /*b9b0*/  FMUL.FTZ R27, R27, R8.reuse ;  /* 0x000000081b1b7220 */ /* 0x080fe20000410000 */
[-C--:B------:R-:W-:Y:S01]  /*b9c0*/  FMUL.FTZ R100, R26, R8.reuse ;  /* 0x000000081a647220 */ /* 0x080fe20000410000 */
[----:B------:R-:W-:Y:S01]  /*b9d0*/  IMAD R9, R225, 0x40, R220 ;  /* 0x00000040e1097824 */ /* 0x000fe200078e02dc */
[----:B------:R0:W-:Y:S01]  /*b9e0*/  @P1 SYNCS.ARRIVE.TRANS64.RED.A1T0 RZ, [R3+URZ], RZ ;  /* 0x000000ff03ff19a7 */ /* 0x0001e2000810043f */
[----:B------:R-:W-:Y:S01]  /*b9f0*/  IADD3 R10, P1, R4, 0x4040, RZ ;  /* 0x00004040040a7810 */ /* 0x000fe20007f3e0ff */
[----:B------:R-:W-:Y:S01]  /*ba00*/  FMUL.FTZ R31, R31, R8 ;  /* 0x000000081f1f7220 */ /* 0x000fe20000410000 */
[----:B------:R-:W-:-:S04]  /*ba10*/  IMAD.WIDE R36, R9, 0x2, R36 ;  /* 0x0000000209247825 */ /* 0x000fc800078e0224 */
[-C--:B------:R-:W-:Y:S01]  /*ba20*/  FMUL.FTZ R104, R30, R8.reuse ;  /* 0x000000081e687220 */ /* 0x080fe20000410000 */
[----:B------:R-:W-:Y:S01]  /*ba30*/  LOP3.LUT R9, R10, 0x380, RZ, 0xc0, !PT ;  /* 0x000003800a097812 */ /* 0x000fe200078ec0ff */
[-C--:B------:R-:W-:Y:S01]  /*ba40*/  FMUL.FTZ R103, R35, R8.reuse ;  /* 0x0000000823677220 */ /* 0x080fe20000410000 */
[-C--:B------:R-:W-:Y:S01]  /*ba50*/  FMUL.FTZ R106, R34, R8.reuse ;  /* 0x00000008226a7220 */ /* 0x080fe20000410000 */
[----:B0-----:R-:W-:Y:S01]  /*ba60*/  LOP3.LUT R3, R4, 0x380, RZ, 0xc0, !PT ;  /* 0x0000038004037812 */ /* 0x001fe200078ec0ff */
[-C--:B------:R-:W-:Y:S01]  /*ba70*/  FMUL.FTZ R99, R39, R8.reuse ;  /* 0x0000000827637220 */ /* 0x080fe20000410000 */
[-C--:B------:R-:W-:Y:S01]  /*ba80*/  FMUL.FTZ R102, R38, R8.reuse ;  /* 0x0000000826667220 */ /* 0x080fe20000410000 */
[-C--:B------:R-:W-:Y:S01]  /*ba90*/  FMUL.FTZ R96, R43, R8.reuse ;  /* 0x000000082b607220 */ /* 0x080fe20000410000 */
[----:B------:R-:W-:Y:S01]  /*baa0*/  SHF.R.U64 R3, R3, 0x3, RZ ;  /* 0x0000000303037819 */ /* 0x000fe200000012ff */
        /* <DEDUP_REMOVED lines=23> */
[C---:B------:R-:W-:Y:S01]  /*bc20*/  IADD3 R45, P0, R4.reuse, 0x4060, RZ ;  /* 0x00004060042d7810 */ /* 0x040fe20007f1e0ff */
[--C-:B------:R-:W-:Y:S01]  /*bc30*/  IMAD.X R43, RZ, RZ, R5.reuse, P1 ;  /* 0x000000ffff2b7224 */ /* 0x100fe200008e0605 */
[C---:B------:R-:W-:Y:S01]  /*bc40*/  IADD3 R29, P2, R4.reuse, 0x4020, RZ ;  /* 0x00004020041d7810 */ /* 0x040fe20007f5e0ff */
[----:B------:R-:W0:Y:S01]  /*bc50*/  LDC R101, c[0x0][0xc38] ;  /* 0x00030e00ff657b82 */ /* 0x000e220000000800 */
[C---:B------:R-:W-:Y:S01]  /*bc60*/  IADD3 R21, P3, R4.reuse, 0x4000, RZ ;  /* 0x0000400004157810 */ /* 0x040fe20007f7e0ff */
[----:B------:R-:W-:Y:S01]  /*bc70*/  ULDC UR7, c[0x0][0xc44] ;  /* 0x0003110000077ab9 */ /* 0x000fe20000000800 */
        /* <DEDUP_REMOVED lines=10> */
[----:B------:R-:W-:Y:S01]  /*bd20*/  LOP3.LUT R14, R29, 0x380, RZ, 0xc0, !PT ;  /* 0x000003801d0e7812 */ /* 0x000fe200078ec0ff */
[----:B------:R-:W-:Y:S01]  /*bd30*/  ULDC.64 UR8, c[0x0][0xb90] ;  /* 0x0002e40000087ab9 */ /* 0x000fe20000000a00 */
[----:B------:R-:W-:-:S02]  /*bd40*/  LOP3.LUT R42, R3, R10, RZ, 0x3c, !PT ;  /* 0x0000000a032a7212 */ /* 0x000fc400078e3cff */
[----:B------:R-:W-:Y:S02]  /*bd50*/  LOP3.LUT R3, R8, 0x380, RZ, 0xc0, !PT ;  /* 0x0000038008037812 */ /* 0x000fe400078ec0ff */
[----:B------:R-:W-:Y:S02]  /*bd60*/  SHF.R.U64 R14, R14, 0x3, RZ ;  /* 0x000000030e0e7819 */ /* 0x000fe400000012ff */
[----:B------:R-:W-:Y:S02]  /*bd70*/  SHF.R.U64 R3, R3, 0x3, RZ ;  /* 0x0000000303037819 */ /* 0x000fe400000012ff */
[----:B------:R-:W-:Y:S02]  /*bd80*/  LOP3.LUT R40, R14, R29, RZ, 0x3c, !PT ;  /* 0x0000001d0e287212 */ /* 0x000fe400078e3cff */
[----:B------:R-:W-:Y:S02]  /*bd90*/  LOP3.LUT R10, R21, 0x380, RZ, 0xc0, !PT ;  /* 0x00000380150a7812 */ /* 0x000fe400078ec0ff */
[----:B------:R-:W-:-:S02]  /*bda0*/  LOP3.LUT R14, R3, R8, RZ, 0x3c, !PT ;  /* 0x00000008030e7212 */ /* 0x000fc400078e3cff */
[----:B------:R-:W-:Y:S02]  /*bdb0*/  LOP3.LUT R8, R13, 0x380, RZ, 0xc0, !PT ;  /* 0x000003800d087812 */ /* 0x000fe400078ec0ff */
[----:B------:R-:W-:Y:S02]  /*bdc0*/  LOP3.LUT R3, R12, 0x380, RZ, 0xc0, !PT ;  /* 0x000003800c037812 */ /* 0x000fe400078ec0ff */
[----:B------:R-:W-:Y:S02]  /*bdd0*/  SHF.R.U64 R10, R10, 0x3, RZ ;  /* 0x000000030a0a7819 */ /* 0x000fe400000012ff */
[----:B------:R-:W-:Y:S02]  /*bde0*/  SHF.R.U64 R8, R8, 0x3, RZ ;  /* 0x0000000308087819 */ /* 0x000fe400000012ff */
[----:B------:R-:W-:Y:S02]  /*bdf0*/  SHF.R.U64 R3, R3, 0x3, RZ ;  /* 0x0000000303037819 */ /* 0x000fe400000012ff */
[----:B------:R-:W-:-:S02]  /*be00*/  LOP3.LUT R38, R10, R21, RZ, 0x3c, !PT ;  /* 0x000000150a267212 */ /* 0x000fc400078e3cff */
[----:B------:R-:W-:Y:S02]  /*be10*/  LOP3.LUT R10, R8, R13, RZ, 0x3c, !PT ;  /* 0x0000000d080a7212 */ /* 0x000fe400078e3cff */
[----:B------:R-:W-:Y:S02]  /*be20*/  LOP3.LUT R8, R3, R12, RZ, 0x3c, !PT ;  /* 0x0000000c03087212 */ /* 0x000fe400078e3cff */
[----:B------:R-:W1:Y:S01]  /*be30*/  LDC R3, c[0x0][0xbe8] ;  /* 0x0002fa00ff037b82 */ /* 0x000e620000000800 */
[----:B------:R-:W-:Y:S02]  /*be40*/  R2UR UR13, R228 ;  /* 0x00000000e40d72ca */ /* 0x000fe400000e0000 */
[----:B------:R-:W-:Y:S02]  /*be50*/  R2UR UR12, R229 ;  /* 0x00000000e50c72ca */ /* 0x000fe400000e0000 */
[----:B------:R-:W-:Y:S02]  /*be60*/  R2UR UR11, R227 ;  /* 0x00000000e30b72ca */ /* 0x000fe400000e0000 */
[----:B------:R-:W-:-:S02]  /*be70*/  LOP3.LUT R44, R45, 0x380, RZ, 0xc0, !PT ;  /* 0x000003802d2c7812 */ /* 0x000fc400078ec0ff */
[----:B------:R-:W-:Y:S02]  /*be80*/  MOV R109, R4 ;  /* 0x00000004006d7202 */ /* 0x000fe40000000f00 */
[----:B------:R-:W-:Y:S02]  /*be90*/  SHF.R.U64 R44, R44, 0x3, RZ ;  /* 0x000000032c2c7819 */ /* 0x000fe400000012ff */
[----:B------:R-:W-:Y:S01]  /*bea0*/  F2FP.F16.F32.PACK_AB R6, R6, R7 ;  /* 0x000000070606723e */ /* 0x000fe200000000ff */
[----:B------:R-:W-:Y:S01]  /*beb0*/  UIADD3 UR4, -UR13, URZ, URZ ;  /* 0x0000003f0d047290 */ /* 0x000fe2000fffe13f */
[----:B------:R-:W-:Y:S01]  /*bec0*/  LOP3.LUT R44, R44, R45, RZ, 0x3c, !PT ;  /* 0x0000002d2c2c7212 */ /* 0x000fe200078e3cff */
[----:B------:R-:W-:Y:S01]  /*bed0*/  IMAD R98, RZ, RZ, -UR12 ;  /* 0x8000000cff627e24 */ /* 0x000fe2000f8e02ff */
[----:B------:R-:W-:Y:S01]  /*bee0*/  F2FP.F16.F32.PACK_AB R7, R31, R104 ;  /* 0x000000681f07723e */ /* 0x000fe200000000ff */
[----:B------:R-:W-:Y:S01]  /*bef0*/  IMAD.X R45, RZ, RZ, R5, P0 ;  /* 0x000000ffff2d7224 */ /* 0x000fe200000e0605 */
[----:B------:R-:W-:Y:S01]  /*bf00*/  UIMAD UR7, UR7, UR4, UR12 ;  /* 0x00000004070772a4 */ /* 0x000fe2000f8e020c */
[----:B0-----:R-:W-:Y:S01]  /*bf10*/  IMAD R98, R101, R98, UR11 ;  /* 0x0000000b65627e24 */ /* 0x001fe2000f8e0262 */
[----:B------:R-:W-:Y:S01]  /*bf20*/  F2FP.F16.F32.PACK_AB R5, R27, R100 ;  /* 0x000000641b05723e */ /* 0x000fe200000000ff */
[----:B------:R-:W-:Y:S01]  /*bf30*/  USHF.R.S32.HI UR11, URZ, 0x1f, UR13 ;  /* 0x0000001f3f0b7899 */ /* 0x000fe2000801140d */
[----:B------:R-:W0:Y:S01]  /*bf40*/  LDC.64 R100, c[0x0][0xb98] ;  /* 0x0002e600ff647b82 */ /* 0x000e220000000a00 */
[----:B-1----:R-:W-:Y:S01]  /*bf50*/  ISETP.NE.AND P1, PT, R3, 0x1, PT ;  /* 0x000000010300780c */ /* 0x002fe20003f25270 */
[----:B------:R-:W-:Y:S01]  /*bf60*/  USHF.R.S32.HI UR10, URZ, 0x1f, UR7 ;  /* 0x0000001f3f0a7899 */ /* 0x000fe20008011407 */
[----:B------:R-:W-:Y:S01]  /*bf70*/  IMAD R110, R98, 0x80, R232 ;  /* 0x00000080626e7824 */ /* 0x000fe200078e02e8 */
[----:B------:R-:W-:Y:S01]  /*bf80*/  MOV R104, R44 ;  /* 0x0000002c00687202 */ /* 0x000fe20000000f00 */
[----:B------:R-:W-:Y:S01]  /*bf90*/  UIMAD.WIDE.U32 UR4, UR7, UR8, URZ ;  /* 0x00000008070472a5 */ /* 0x000fe2000f8e003f */
[----:B------:R-:W-:Y:S01]  /*bfa0*/  IADD3 R21, P6, R36, 0x1000, RZ ;  /* 0x0000100024157810 */ /* 0x000fe20007fde0ff */
[----:B------:R-:W-:Y:S01]  /*bfb0*/  UIMAD UR6, UR10, UR8, URZ ;  /* 0x000000080a0672a4 */ /* 0x000fe2000f8e023f */
[----:B------:R-:W-:Y:S01]  /*bfc0*/  IMAD.MOV.U32 R45, RZ, RZ, R110 ;  /* 0x000000ffff2d7224 */ /* 0x000fe200078e006e */
[----:B------:R-:W-:Y:S01]  /*bfd0*/  F2FP.F16.F32.PACK_AB R4, R25, R20 ;  /* 0x000000141904723e */ /* 0x000fe200000000ff */
[----:B------:R-:W-:Y:S01]  /*bfe0*/  BAR.SYNC.DEFER_BLOCKING 0x1, 0x100 ;  /* 0x0044000000007b1d */ /* 0x000fe20000010000 */
[----:B------:R-:W-:Y:S01]  /*bff0*/  UIMAD UR6, UR7, UR9, UR6 ;  /* 0x00000009070672a4 */ /* 0x000fe2000f8e0206 */
[----:B------:R-:W-:Y:S01]  /*c000*/  LOP3.LUT R34, R21, 0x380, RZ, 0xc0, !PT ;  /* 0x0000038015227812 */ /* 0x000fe200078ec0ff */
[----:B------:R-:W-:Y:S01]  /*c010*/  IMAD.U32 R13, RZ, RZ, UR5 ;  /* 0x00000005ff0d7e24 */ /* 0x000fe2000f8e00ff */
[----:B------:R-:W-:Y:S01]  /*c020*/  MOV R108, R38 ;  /* 0x00000026006c7202 */ /* 0x000fe20000000f00 */
[----:B------:R-:W-:-:S03]  /*c030*/  UIADD3 UR6, UR5, UR6, URZ ;  /* 0x0000000605067290 */ /* 0x000fc6000fffe03f */
[----:B------:R-:W1:Y:S01]  /*c040*/  @P1 LDC R107, c[0x0][0xbec] ;  /* 0x0002fb00ff6b1b82 */ /* 0x000e620000000800 */
[----:B------:R-:W-:Y:S01]  /*c050*/  SHF.R.U64 R34, R34, 0x3, RZ ;  /* 0x0000000322227819 */ /* 0x000fe200000012ff */
[----:B------:R-:W-:Y:S01]  /*c060*/  IMAD.U32 R12, RZ, RZ, UR4 ;  /* 0x00000004ff0c7e24 */ /* 0x000fe2000f8e00ff */
[----:B------:R-:W-:Y:S01]  /*c070*/  IADD3 R35, P4, R36, 0x3000, RZ ;  /* 0x0000300024237810 */ /* 0x000fe20007f9e0ff */
[----:B------:R-:W-:Y:S01]  /*c080*/  ULDC.64 UR4, c[0x0][0xb88] ;  /* 0x0002e20000047ab9 */ /* 0x000fe20000000a00 */
[----:B------:R-:W-:Y:S01]  /*c090*/  IMAD.U32 R13, RZ, RZ, UR6 ;  /* 0x00000006ff0d7e24 */ /* 0x000fe2000f8e00ff */
[----:B------:R-:W-:Y:S01]  /*c0a0*/  LOP3.LUT R34, R34, R21, RZ, 0x3c, !PT ;  /* 0x0000001522227212 */ /* 0x000fe200078e3cff */
[----:B------:R-:W-:Y:S01]  /*c0b0*/  ULDC UR6, c[0x0][0xa88] ;  /* 0x0002a20000067ab9 */ /* 0x000fe20000000800 */
[----:B------:R-:W2:Y:S01]  /*c0c0*/  @P1 LDC R111, c[0x0][0xbf0] ;  /* 0x0002fc00ff6f1b82 */ /* 0x000ea20000000800 */
[----:B------:R-:W-:Y:S01]  /*c0d0*/  IADD3 R21, P0, R36, 0x6000, RZ ;  /* 0x0000600024157810 */ /* 0x000fe20007f1e0ff */
[----:B0-----:R-:W-:Y:S01]  /*c0e0*/  IMAD.WIDE.U32 R12, R100, UR13, R12 ;  /* 0x0000000d640c7c25 */ /* 0x001fe2000f8e000c */
[C---:B------:R-:W-:Y:S01]  /*c0f0*/  IADD3 R33, P5, R36.reuse, 0x2000, RZ ;  /* 0x0000200024217810 */ /* 0x040fe20007fbe0ff */
[----:B------:R-:W-:Y:S01]  /*c100*/  ULDC.64 UR8, c[0x0][0x208] ;  /* 0x0000820000087ab9 */ /* 0x000fe20000000a00 */
[----:B------:R-:W-:Y:S01]  /*c110*/  LOP3.LUT R30, R35, 0x380, RZ, 0xc0, !PT ;  /* 0x00000380231e7812 */ /* 0x000fe200078ec0ff */
[--C-:B------:R-:W-:Y:S01]  /*c120*/  IMAD.X R25, RZ, RZ, R37.reuse, P0 ;  /* 0x000000ffff197224 */ /* 0x100fe200000e0625 */
[----:B------:R-:W-:Y:S01]  /*c130*/  LOP3.LUT R32, R33, 0x380, RZ, 0xc0, !PT ;  /* 0x0000038021207812 */ /* 0x000fe200078ec0ff */
[----:B------:R-:W-:Y:S01]  /*c140*/  IMAD.X R31, RZ, RZ, R37, P4 ;  /* 0x000000ffff1f7224 */ /* 0x000fe200020e0625 */
[----:B------:R-:W-:Y:S01]  /*c150*/  IADD3 R29, P2, R36, 0x5000, RZ ;  /* 0x00005000241d7810 */ /* 0x000fe20007f5e0ff */
[----:B------:R0:W-:Y:S01]  /*c160*/  STSM.16.M88.4 [R109], R4 ;  /* 0x000000046d007844 */ /* 0x0001e20000000200 */
[----:B------:R-:W-:-:S02]  /*c170*/  SHF.R.U64 R30, R30, 0x3, RZ ;  /* 0x000000031e1e7819 */ /* 0x000fc400000012ff */
[----:B------:R-:W-:Y:S01]  /*c180*/  SHF.R.U64 R32, R32, 0x3, RZ ;  /* 0x0000000320207819 */ /* 0x000fe200000012ff */
[--C-:B------:R-:W-:Y:S01]  /*c190*/  IMAD.X R27, RZ, RZ, R37.reuse, P2 ;  /* 0x000000ffff1b7224 */ /* 0x100fe200010e0625 */
[----:B------:R-:W-:Y:S01]  /*c1a0*/  LOP3.LUT R26, R29, 0x380, RZ, 0xc0, !PT ;  /* 0x000003801d1a7812 */ /* 0x000fe200078ec0ff */
[----:B-1----:R-:W-:Y:S01]  /*c1b0*/  @P1 IMAD.HI.U32 R44, R110, R107, RZ ;  /* 0x0000006b6e2c1227 */ /* 0x002fe200078e00ff */
[----:B------:R-:W-:Y:S02]  /*c1c0*/  LOP3.LUT R30, R30, R35, RZ, 0x3c, !PT ;  /* 0x000000231e1e7212 */ /* 0x000fe400078e3cff */
[----:B------:R-:W-:Y:S01]  /*c1d0*/  LOP3.LUT R32, R32, R33, RZ, 0x3c, !PT ;  /* 0x0000002120207212 */ /* 0x000fe200078e3cff */
[----:B------:R-:W-:Y:S01]  /*c1e0*/  IMAD.X R35, RZ, RZ, R37, P6 ;  /* 0x000000ffff237224 */ /* 0x000fe200030e0625 */
[----:B------:R-:W-:Y:S02]  /*c1f0*/  MOV R15, R14 ;  /* 0x0000000e000f7202 */ /* 0x000fe40000000f00 */
[----:B------:R-:W-:-:S02]  /*c200*/  IADD3 R33, P3, R36, 0x4000, RZ ;  /* 0x0000400024217810 */ /* 0x000fc40007f7e0ff */
[----:B--2---:R-:W-:Y:S01]  /*c210*/  @P1 SHF.R.U32.HI R45, RZ, R111, R44 ;  /* 0x0000006fff2d1219 */ /* 0x004fe2000001162c */
[----:B0-----:R-:W-:Y:S01]  /*c220*/  IMAD R4, R100, UR11, RZ ;  /* 0x0000000b64047c24 */ /* 0x001fe2000f8e02ff */
[----:B------:R-:W-:Y:S02]  /*c230*/  MOV R109, R10 ;  /* 0x0000000a006d7202 */ /* 0x000fe40000000f00 */
[--C-:B------:R-:W-:Y:S01]  /*c240*/  SHF.R.S32.HI R39, RZ, 0x1f, R45.reuse ;  /* 0x0000001fff277819 */ /* 0x100fe2000001142d */
[----:B------:R-:W-:Y:S01]  /*c250*/  IMAD.MOV R38, RZ, RZ, -R45 ;  /* 0x000000ffff267224 */ /* 0x000fe200078e0a2d */
[----:B------:R-:W-:Y:S01]  /*c260*/  IADD3 R12, P0, R45, R12, RZ ;  /* 0x0000000c2d0c7210 */ /* 0x000fe20007f1e0ff */
[----:B------:R-:W-:Y:S01]  /*c270*/  IMAD R101, R101, UR13, R4 ;  /* 0x0000000d65657c24 */ /* 0x000fe2000f8e0204 */
[----:B------:R-:W-:Y:S01]  /*c280*/  F2FP.F16.F32.PACK_AB R4, R94, R95 ;  /* 0x0000005f5e04723e */ /* 0x000fe200000000ff */
[----:B------:R-:W-:Y:S01]  /*c290*/  IMAD R11, R3, R38, R110 ;  /* 0x00000026030b7224 */ /* 0x000fe200078e026e */
[----:B------:R-:W-:-:S02]  /*c2a0*/  F2FP.F16.F32.PACK_AB R5, R103, R106 ;  /* 0x0000006a6705723e */ /* 0x000fc400000000ff */
[----:B------:R-:W-:Y:S02]  /*c2b0*/  IADD3.X R13, R39, R13, R101, P0, !PT ;  /* 0x0000000d270d7210 */ /* 0x000fe400007fe465 */
[----:B------:R-:W-:Y:S02]  /*c2c0*/  SHF.R.S32.HI R10, RZ, 0x1f, R11 ;  /* 0x0000001fff0a7819 */ /* 0x000fe4000001140b */
[----:B------:R-:W-:Y:S01]  /*c2d0*/  F2FP.F16.F32.PACK_AB R6, R92, R93 ;  /* 0x0000005d5c06723e */ /* 0x000fe200000000ff */
[----:B------:R-:W-:Y:S01]  /*c2e0*/  IMAD.WIDE.U32 R12, R11, UR4, R12 ;  /* 0x000000040b0c7c25 */ /* 0x000fe2000f8e000c */
[----:B------:R-:W-:Y:S02]  /*c2f0*/  F2FP.F16.F32.PACK_AB R7, R99, R102 ;  /* 0x000000666307723e */ /* 0x000fe400000000ff */
[----:B------:R-:W-:Y:S01]  /*c300*/  SHF.R.U64 R26, R26, 0x3, RZ ;  /* 0x000000031a1a7819 */ /* 0x000fe200000012ff */
[----:B------:R-:W-:Y:S01]  /*c310*/  IMAD R10, R10, UR4, RZ ;  /* 0x000000040a0a7c24 */ /* 0x000fe2000f8e02ff */
[----:B------:R-:W-:Y:S01]  /*c320*/  IADD3 R105, P6, R36, 0x7000, RZ ;  /* 0x0000700024697810 */ /* 0x000fe20007fde0ff */
[----:B------:R0:W-:Y:S01]  /*c330*/  STSM.16.M88.4 [R15], R4 ;  /* 0x000000040f007844 */ /* 0x0001e20000000200 */
[----:B------:R-:W-:Y:S01]  /*c340*/  MOV R107, R40 ;  /* 0x00000028006b7202 */ /* 0x000fe20000000f00 */
[----:B------:R-:W-:Y:S01]  /*c350*/  IMAD R39, R11, UR5, R10 ;  /* 0x000000050b277c24 */ /* 0x000fe2000f8e020a */
[----:B------:R-:W-:Y:S01]  /*c360*/  LOP3.LUT R26, R26, R29, RZ, 0x3c, !PT ;  /* 0x0000001d1a1a7212 */ /* 0x000fe200078e3cff */
[----:B------:R-:W-:Y:S01]  /*c370*/  IMAD R41, R98, 0x80, R231 ;  /* 0x0000008062297824 */ /* 0x000fe200078e02e7 */
[----:B------:R-:W-:Y:S01]  /*c380*/  LOP3.LUT R20, R105, 0x380, RZ, 0xc0, !PT ;  /* 0x0000038069147812 */ /* 0x000fe200078ec0ff */
[----:B------:R-:W-:Y:S01]  /*c390*/  ULDC.64 UR4, c[0x0][0xb50] ;  /* 0x0002d40000047ab9 */ /* 0x000fe20000000a00 */
[----:B------:R-:W-:Y:S01]  /*c3a0*/  IMAD R92, R3, UR6, RZ ;  /* 0x00000006035c7c24 */ /* 0x000fe2000f8e02ff */
[----:B------:R-:W-:Y:S01]  /*c3b0*/  MOV R14, R8 ;  /* 0x00000008000e7202 */ /* 0x000fe20000000f00 */
[----:B------:R-:W-:Y:S01]  /*c3c0*/  IMAD.X R29, RZ, RZ, R37, P3 ;  /* 0x000000ffff1d7224 */ /* 0x000fe200018e0625 */
[----:B------:R-:W-:-:S02]  /*c3d0*/  LOP3.LUT P0, RZ, R226, 0x3, RZ, 0xc0, !PT ;  /* 0x00000003e2ff7812 */ /* 0x000fc4000780c0ff */
[----:B------:R-:W-:Y:S02]  /*c3e0*/  F2FP.F16.F32.PACK_AB R8, R88, R91 ;  /* 0x0000005b5808723e */ /* 0x000fe400000000ff */
[----:B------:R-:W-:Y:S01]  /*c3f0*/  F2FP.F16.F32.PACK_AB R9, R96, R97 ;  /* 0x000000616009723e */ /* 0x000fe200000000ff */
[----:B0-----:R-:W-:Y:S01]  /*c400*/  VIADD R5, R41, 0x8 ;  /* 0x0000000829057836 */ /* 0x001fe20000000000 */
[----:B------:R-:W-:Y:S01]  /*c410*/  F2FP.F16.F32.PACK_AB R10, R89, R90 ;  /* 0x0000005a590a723e */ /* 0x000fe200000000ff */
[----:B------:R-:W-:Y:S01]  /*c420*/  IMAD.IADD R7, R13, 0x1, R39 ;  /* 0x000000010d077824 */ /* 0x000fe200078e0227 */
[----:B------:R-:W-:Y:S02]  /*c430*/  F2FP.F16.F32.PACK_AB R11, R47, R46 ;  /* 0x0000002e2f0b723e */ /* 0x000fe400000000ff */
[----:B------:R-:W-:Y:S02]  /*c440*/  LEA R38, P3, R12, UR4, 0x2 ;  /* 0x000000040c267c11 */ /* 0x000fe4000f8610ff */
[----:B------:R-:W-:Y:S01]  /*c450*/  SHF.R.U64 R20, R20, 0x3, RZ ;  /* 0x0000000314147819 */ /* 0x000fe200000012ff */
[----:B------:R0:W-:Y:S01]  /*c460*/  STSM.16.M88.4 [R14], R8 ;  /* 0x000000080e007844 */ /* 0x0001e20000000200 */
[----:B------:R-:W-:-:S02]  /*c470*/  ISETP.GE.OR P2, PT, R41, R92, P0 ;  /* 0x0000005c2900720c */ /* 0x000fc40000746670 */
[----:B------:R-:W-:Y:S01]  /*c480*/  ISETP.GE.OR P0, PT, R5, R92, P0 ;  /* 0x0000005c0500720c */ /* 0x000fe20000706670 */
[----:B------:R-:W-:Y:S01]  /*c490*/  SHFL.IDX PT, R88, R38, RZ, 0x1c1f ;  /* 0x001c1fff26587589 */ /* 0x000fe200000e0000 */
[----:B------:R-:W-:Y:S02]  /*c4a0*/  LEA.HI.X R39, R12, UR5, R7, 0x2, P3 ;  /* 0x000000050c277c11 */ /* 0x000fe400098f1407 */
[----:B------:R-:W-:Y:S01]  /*c4b0*/  F2FP.F16.F32.PACK_AB R4, R49, R48 ;  /* 0x000000303104723e */ /* 0x000fe200000000ff */
[----:B------:R-:W-:Y:S01]  /*c4c0*/  SHFL.IDX PT, R90, R38, 0x1, 0x1c1f ;  /* 0x003c1f00265a7f89 */ /* 0x000fe200000e0000 */
[----:B------:R-:W-:Y:S02]  /*c4d0*/  F2FP.F16.F32.PACK_AB R5, R51, R50 ;  /* 0x000000323305723e */ /* 0x000fe400000000ff */
[----:B------:R-:W-:Y:S01]  /*c4e0*/  F2FP.F16.F32.PACK_AB R6, R53, R52 ;  /* 0x000000343506723e */ /* 0x000fe200000000ff */
[----:B------:R-:W1:Y:S01]  /*c4f0*/  SHFL.IDX PT, R89, R39, RZ, 0x1c1f ;  /* 0x001c1fff27597589 */ /* 0x000e6200000e0000 */
[----:B------:R-:W-:-:S02]  /*c500*/  F2FP.F16.F32.PACK_AB R7, R55, R54 ;  /* 0x000000363707723e */ /* 0x000fc400000000ff */
[----:B------:R-:W-:Y:S01]  /*c510*/  LOP3.LUT R20, R20, R105, RZ, 0x3c, !PT ;  /* 0x0000006914147212 */ /* 0x000fe200078e3cff */
[----:B------:R-:W2:Y:S01]  /*c520*/  SHFL.IDX PT, R91, R39, 0x1, 0x1c1f ;  /* 0x003c1f00275b7f89 */ /* 0x000ea200000e0000 */
[----:B------:R-:W-:Y:S02]  /*c530*/  F2FP.F16.F32.PACK_AB R12, R57, R56 ;  /* 0x00000038390c723e */ /* 0x000fe400000000ff */
[----:B------:R-:W-:Y:S01]  /*c540*/  F2FP.F16.F32.PACK_AB R13, R59, R58 ;  /* 0x0000003a3b0d723e */ /* 0x000fe200000000ff */
[----:B------:R-:W-:Y:S01]  /*c550*/  STSM.16.M88.4 [R109], R4 ;  /* 0x000000046d007844 */ /* 0x000fe20000000200 */
[----:B0-----:R-:W-:Y:S02]  /*c560*/  F2FP.F16.F32.PACK_AB R14, R61, R60 ;  /* 0x0000003c3d0e723e */ /* 0x001fe400000000ff */
[----:B------:R-:W-:Y:S02]  /*c570*/  F2FP.F16.F32.PACK_AB R15, R63, R62 ;  /* 0x0000003e3f0f723e */ /* 0x000fe400000000ff */
[----:B------:R-:W-:-:S02]  /*c580*/  MOV R105, R42 ;  /* 0x0000002a00697202 */ /* 0x000fc40000000f00 */
[----:B------:R-:W-:Y:S01]  /*c590*/  F2FP.F16.F32.PACK_AB R8, R65, R64 ;  /* 0x000000404108723e */ /* 0x000fe200000000ff */
[----:B------:R-:W-:Y:S01]  /*c5a0*/  STSM.16.M88.4 [R108], R12 ;  /* 0x0000000c6c007844 */ /* 0x000fe20000000200 */
        /* <DEDUP_REMOVED lines=9> */
[----:B------:R-:W-:Y:S02]  /*c640*/  F2FP.F16.F32.PACK_AB R81, R83, R82 ;  /* 0x000000525351723e */ /* 0x000fe400000000ff */
[----:B------:R-:W-:Y:S01]  /*c650*/  F2FP.F16.F32.PACK_AB R82, R85, R84 ;  /* 0x000000545552723e */ /* 0x000fe200000000ff */
[----:B------:R0:W-:Y:S01]  /*c660*/  STSM.16.M88.4 [R105], R40 ;  /* 0x0000002869007844 */ /* 0x0001e20000000200 */
[----:B------:R-:W-:Y:S02]  /*c670*/  F2FP.F16.F32.PACK_AB R83, R87, R86 ;  /* 0x000000565753723e */ /* 0x000fe400000000ff */
[----:B------:R-:W-:-:S02]  /*c680*/  LOP3.LUT R24, R21, 0x380, RZ, 0xc0, !PT ;  /* 0x0000038015187812 */ /* 0x000fc400078ec0ff */
[----:B------:R-:W-:Y:S01]  /*c690*/  LOP3.LUT R28, R33, 0x380, RZ, 0xc0, !PT ;  /* 0x00000380211c7812 */ /* 0x000fe200078ec0ff */
[----:B------:R-:W-:Y:S01]  /*c6a0*/  STSM.16.M88.4 [R104], R80 ;  /* 0x0000005068007844 */ /* 0x000fe20000000200 */
[----:B------:R-:W-:Y:S02]  /*c6b0*/  SHF.R.U64 R24, R24, 0x3, RZ ;  /* 0x0000000318187819 */ /* 0x000fe400000012ff */
[----:B------:R-:W-:Y:S01]  /*c6c0*/  SHF.R.U64 R28, R28, 0x3, RZ ;  /* 0x000000031c1c7819 */ /* 0x000fe200000012ff */
[----:B------:R-:W-:Y:S01]  /*c6d0*/  BAR.SYNC.DEFER_BLOCKING 0x1, 0x100 ;  /* 0x0044000000007b1d */ /* 0x000fe20000010000 */
[----:B------:R-:W-:Y:S02]  /*c6e0*/  LOP3.LUT R24, R24, R21, RZ, 0x3c, !PT ;  /* 0x0000001518187212 */ /* 0x000fe400078e3cff */
[----:B------:R-:W-:Y:S02]  /*c6f0*/  LOP3.LUT R21, R36, 0x380, RZ, 0xc0, !PT ;  /* 0x0000038024157812 */ /* 0x000fe400078ec0ff */
[----:B------:R-:W-:-:S03]  /*c700*/  LOP3.LUT R28, R28, R33, RZ, 0x3c, !PT ;  /* 0x000000211c1c7212 */ /* 0x000fc600078e3cff */
[----:B0-----:R-:W0:Y:S01]  /*c710*/  @P1 LDC R41, c[0x0][0xbec] ;  /* 0x0002fb00ff291b82 */ /* 0x001e220000000800 */
[----:B------:R-:W-:Y:S01]  /*c720*/  SHF.R.U64 R21, R21, 0x3, RZ ;  /* 0x0000000315157819 */ /* 0x000fe200000012ff */
[----:B------:R-:W-:-:S03]  /*c730*/  IMAD.X R33, RZ, RZ, R37, P5 ;  /* 0x000000ffff217224 */ /* 0x000fc600028e0625 */
[----:B------:R-:W-:Y:S01]  /*c740*/  LOP3.LUT R36, R21, R36, RZ, 0x3c, !PT ;  /* 0x0000002415247212 */ /* 0x000fe200078e3cff */
[----:B------:R-:W-:Y:S02]  /*c750*/  IMAD.X R21, RZ, RZ, R37, P6 ;  /* 0x000000ffff157224 */ /* 0x000fe400030e0625 */
[----:B------:R-:W3:Y:S01]  /*c760*/  @P1 LDC R40, c[0x0][0xbf0] ;  /* 0x0002fc00ff281b82 */ /* 0x000ee20000000800 */
[----:B-1----:R-:W-:Y:S04]  /*c770*/  @!P2 ST.E desc[UR8][R88.64], R0 ;  /* 0x000000005800a985 */ /* 0x002fe8000c101908 */
[----:B--2---:R1:W-:Y:S04]  /*c780*/  @!P0 ST.E desc[UR8][R90.64], R17 ;  /* 0x000000115a008985 */ /* 0x0043e8000c101908 */
[----:B------:R2:W5:Y:S04]  /*c790*/  LD.E.128 R48, desc[UR8][R34.64] ;  /* 0x0000000822307980 */ /* 0x000568000c101d00 */
[----:B------:R-:W5:Y:S04]  /*c7a0*/  LD.E.128 R36, desc[UR8][R36.64] ;  /* 0x0000000824247980 */ /* 0x000f68000c101d00 */
[----:B------:R-:W5:Y:S01]  /*c7b0*/  LD.E.128 R44, desc[UR8][R32.64] ;  /* 0x00000008202c7980 */ /* 0x000f62000c101d00 */
[----:B--2---:R-:W2:Y:S01]  /*c7c0*/  LDC.64 R34, c[0x0][0xae0] ;  /* 0x0002b800ff227b82 */ /* 0x004ea20000000a00 */
[----:B-1----:R-:W-:-:S02]  /*c7d0*/  IMAD R17, R222, 0x20, R225 ;  /* 0x00000020de117824 */ /* 0x002fc400078e02e1 */
[----:B------:R-:W5:Y:S04]  /*c7e0*/  LD.E.128 R4, desc[UR8][R30.64] ;  /* 0x000000081e047980 */ /* 0x000f68000c101d00 */
[----:B------:R1:W5:Y:S04]  /*c7f0*/  LD.E.128 R56, desc[UR8][R28.64] ;  /* 0x000000081c387980 */ /* 0x000368000c101d00 */
[----:B------:R-:W5:Y:S04]  /*c800*/  LD.E.128 R52, desc[UR8][R26.64] ;  /* 0x000000081a347980 */ /* 0x000f68000c101d00 */
[----:B------:R-:W5:Y:S04]  /*c810*/  LD.E.128 R12, desc[UR8][R24.64] ;  /* 0x00000008180c7980 */ /* 0x000f68000c101d00 */
[----:B------:R4:W5:Y:S01]  /*c820*/  LD.E.128 R8, desc[UR8][R20.64] ;  /* 0x0000000814087980 */ /* 0x000962000c101d00 */
[----:B------:R-:W-:Y:S01]  /*c830*/  ULDC.64 UR8, c[0x0][0xae8] ;  /* 0x0002ba0000087ab9 */ /* 0x000fe20000000a00 */
[----:B-1----:R-:W-:Y:S01]  /*c840*/  IMAD R28, R98, 0x80, R17 ;  /* 0x00000080621c7824 */ /* 0x002fe200078e0211 */
[----:B------:R-:W-:Y:S01]  /*c850*/  UIMAD UR6, UR10, UR8, URZ ;  /* 0x000000080a0672a4 */ /* 0x000fe2000f8e023f */
[----:B------:R-:W-:Y:S01]  /*c860*/  R2UR UR12, R223 ;  /* 0x00000000df0c72ca */ /* 0x000fe200000e0000 */
[----:B------:R-:W-:Y:S01]  /*c870*/  UIMAD.WIDE.U32 UR4, UR7, UR8, URZ ;  /* 0x00000008070472a5 */ /* 0x000fe2000f8e003f */
[----:B0-----:R-:W-:Y:S01]  /*c880*/  @P1 IMAD.HI.U32 R17, R28, R41, RZ ;  /* 0x000000291c111227 */ /* 0x001fe200078e00ff */
[----:B------:R-:W-:Y:S01]  /*c890*/  UIMAD UR6, UR7, UR9, UR6 ;  /* 0x00000009070672a4 */ /* 0x000fe2000f8e0206 */
[----:B------:R-:W-:Y:S01]  /*c8a0*/  @!PT LDS RZ, [RZ] ;  /* 0x00000000fffff984 */ /* 0x000fe20000000800 */
[----:B------:R-:W-:Y:S01]  /*c8b0*/  @!PT LDS RZ, [RZ] ;  /* 0x00000000fffff984 */ /* 0x000fe20000000800 */
[----:B------:R-:W-:Y:S01]  /*c8c0*/  @!PT LDS RZ, [RZ] ;  /* 0x00000000fffff984 */ /* 0x000fe20000000800 */
[----:B------:R-:W-:Y:S01]  /*c8d0*/  @!PT LDS RZ, [RZ] ;  /* 0x00000000fffff984 */ /* 0x000fe20000000800 */
[----:B------:R0:W-:Y:S06]  /*c8e0*/  MEMBAR.ALL.CTA ;  /* 0x0000000000007992 */ /* 0x0001ec0000008000 */
[----:B0-----:R-:W0:Y:S01]  /*c8f0*/  FENCE.VIEW.ASYNC.S ;  /* 0x00000000000073c6 */ /* 0x001e220000000000 */
[----:B------:R-:W-:Y:S01]  /*c900*/  ULDC.64 UR8, c[0x0][0xaf0] ;  /* 0x0002bc0000087ab9 */ /* 0x000fe20000000a00 */
[----:B------:R-:W-:Y:S01]  /*c910*/  UIADD3 UR5, UR5, UR6, URZ ;  /* 0x0000000605057290 */ /* 0x000fe2000fffe03f */
[----:B------:R-:W-:Y:S01]  /*c920*/  IMAD.MOV.U32 R0, RZ, RZ, R28 ;  /* 0x000000ffff007224 */ /* 0x000fe200078e001c */
[----:B------:R-:W-:Y:S01]  /*c930*/  UIMAD UR6, UR11, UR8, URZ ;  /* 0x000000080b0672a4 */ /* 0x000fe2000f8e023f */
[----:B---3--:R-:W-:Y:S01]  /*c940*/  @P1 SHF.R.U32.HI R0, RZ, R40, R17 ;  /* 0x00000028ff001219 */ /* 0x008fe20000011611 */
[----:B------:R-:W-:Y:S01]  /*c950*/  UIMAD.WIDE.U32 UR4, UR13, UR8, UR4 ;  /* 0x000000080d0472a5 */ /* 0x000fe2000f8e0004 */
[----:B------:R-:W-:Y:S01]  /*c960*/  R2UR UR10, R2 ;  /* 0x00000000020a72ca */ /* 0x000fe200000e0000 */
[----:B------:R-:W-:Y:S01]  /*c970*/  UIMAD UR6, UR13, UR9, UR6 ;  /* 0x000000090d0672a4 */ /* 0x000fe2000f8e0206 */
[--C-:B------:R-:W-:Y:S01]  /*c980*/  SHF.R.S32.HI R17, RZ, 0x1f, R0.reuse ;  /* 0x0000001fff117819 */ /* 0x100fe20000011400 */
[----:B------:R-:W-:Y:S01]  /*c990*/  IMAD.MOV R2, RZ, RZ, -R0 ;  /* 0x000000ffff027224 */ /* 0x000fe200078e0a00 */
[----:B------:R-:W-:-:S02]  /*c9a0*/  UIADD3 UR60, UR60, 0x1, URZ ;  /* 0x000000013c3c7890 */ /* 0x000fc4000fffe03f */
[----:B------:R-:W-:Y:S01]  /*c9b0*/  UIADD3 UR5, UR5, UR6, URZ ;  /* 0x0000000605057290 */ /* 0x000fe2000fffe03f */
[----:B--2---:R-:W-:Y:S01]  /*c9c0*/  IMAD R17, R17, R34, RZ ;  /* 0x0000002211117224 */ /* 0x004fe200078e02ff */
[----:B------:R-:W-:Y:S01]  /*c9d0*/  UIADD3 UR61, UR61, 0x34820, URZ ;  /* 0x000348203d3d7890 */ /* 0x000fe2000fffe03f */
[----:B------:R-:W-:Y:S01]  /*c9e0*/  IMAD R3, R3, R2, R28 ;  /* 0x0000000203037224 */ /* 0x000fe200078e021c */
[----:B------:R-:W-:Y:S01]  /*c9f0*/  ULDC.64 UR6, c[0x0][0xad8] ;  /* 0x0002b60000067ab9 */ /* 0x000fe20000000a00 */
[C---:B------:R-:W-:Y:S01]  /*ca00*/  IMAD R17, R0.reuse, R35, R17 ;  /* 0x0000002300117224 */ /* 0x040fe200078e0211 */
[----:B------:R-:W-:Y:S01]  /*ca10*/  ULDC.64 UR8, c[0x0][0xa80] ;  /* 0x0002a00000087ab9 */ /* 0x000fe20000000a00 */
[----:B----4-:R-:W-:Y:S01]  /*ca20*/  IMAD.WIDE.U32 R20, R0, R34, UR4 ;  /* 0x0000000400147e25 */ /* 0x010fe2000f8e0022 */
        /* <DEDUP_REMOVED lines=10> */
[C---:B------:R-:W-:Y:S01]  /*cad0*/  ISETP.GE.AND P1, PT, R29.reuse, R92, PT ;  /* 0x0000005c1d00720c */ /* 0x040fe20003f26270 */
[----:B------:R-:W-:Y:S01]  /*cae0*/  UPRMT UR4, URZ, 0x654, UR61 ;  /* 0x000006543f047896 */ /* 0x000fe2000800003d */
[----:B------:R-:W-:Y:S01]  /*caf0*/  VIADD R17, R29, 0x20 ;  /* 0x000000201d117836 */ /* 0x000fe20000000000 */
[----:B------:R-:W-:Y:S01]  /*cb00*/  UPRMT UR61, UR5, 0x654, UR61 ;  /* 0x00000654053d7896 */ /* 0x000fe2000800003d */
[----:B------:R-:W-:Y:S01]  /*cb10*/  IMAD.IADD R21, R3, 0x1, R25 ;  /* 0x0000000103157824 */ /* 0x000fe200078e0219 */
[----:B------:R-:W-:Y:S01]  /*cb20*/  USEL UR5, URZ, 0x1, UP0 ;  /* 0x000000013f057887 */ /* 0x000fe20008000000 */
[----:B------:R-:W-:-:S02]  /*cb30*/  LEA R0, P0, R2, UR8, 0x1 ;  /* 0x0000000802007c11 */ /* 0x000fc4000f8008ff */
[-C--:B------:R-:W-:Y:S01]  /*cb40*/  ISETP.GE.AND P3, PT, R17, R92.reuse, PT ;  /* 0x0000005c1100720c */ /* 0x080fe20003f66270 */
[----:B------:R-:W-:Y:S01]  /*cb50*/  ULOP3.LUT UR10, UR10, UR5, URZ, 0x3c, !UPT ;  /* 0x000000050a0a7292 */ /* 0x000fe2000f8e3c3f */
[----:B------:R-:W-:Y:S01]  /*cb60*/  LEA.HI.X R17, R2, UR9, R21, 0x1, P0 ;  /* 0x0000000902117c11 */ /* 0x000fe200080f0c15 */
[----:B------:R-:W-:Y:S01]  /*cb70*/  VIADD R3, R29, 0x40 ;  /* 0x000000401d037836 */ /* 0x000fe20000000000 */
[----:B0-----:R-:W-:Y:S01]  /*cb80*/  SYNCS.ARRIVE.TRANS64.RED.A1T0 RZ, [UR4], RZ ;  /* 0x000000ffffff79a7 */ /* 0x001fe20008100404 */
        /* <DEDUP_REMOVED lines=18> */
.L_x_6893:
[----:B------:R-:W-:Y:S05]  /*ccb0*/  BSYNC B0 ;  /* 0x0000000000007941 */ /* 0x000fea0003800000 */
.L_x_6892:
        /* <DEDUP_REMOVED lines=13> */
.L_x_6895:
[----:B------:R-:W-:Y:S05]  /*cd90*/  BSYNC B0 ;  /* 0x0000000000007941 */ /* 0x000fea0003800000 */
.L_x_6894:
        /* <DEDUP_REMOVED lines=13> */
.L_x_6897:
[----:B------:R-:W-:Y:S05]  /*ce70*/  BSYNC B0 ;  /* 0x0000000000007941 */ /* 0x000fea0003800000 */
.L_x_6896:
[----:B------:R-:W-:Y:S01]  /*ce80*/  VIADD R3, R29, 0x60 ;  /* 0x000000601d037836 */ /* 0x000fe20000000000 */
[----:B0--3--:R0:W3:Y:S01]  /*ce90*/  SHFL.IDX PT, R21, R17, 0x3, 0x181f ;  /* 0x00781f0011157f89 */ /* 0x0090e200000e0000 */
        /* <DEDUP_REMOVED lines=8> */
[----:B------:R-:W-:-:S11]  /*cf20*/  ISETP.GE.AND P1, PT, R220, UR4, PT ;  /* 0x00000004dc007c0c */ /* 0x000fd6000bf26270 */
[C---:B0----5:R-:W-:Y:S02]  /*cf30*/  @!P2 LEA R14, P0, R221.reuse, R20, 0x1 ;  /* 0x00000014dd0ea211 */ /* 0x061fe400078008ff */
[----:B---3--:R-:W-:Y:S02]  /*cf40*/  @!P1 IMAD.WIDE R12, R220, 0x2, R20 ;  /* 0x00000002dc0c9825 */ /* 0x008fe400078e0214 */
[----:B------:R-:W-:-:S03]  /*cf50*/  @!P2 LEA.HI.X R15, R221, R21, R235, 0x1, P0 ;  /* 0x00000015dd0fa211 */ /* 0x000fc600000f0ceb */
[----:B------:R0:W-:Y:S04]  /*cf60*/  @!P1 ST.E.128 desc[UR6][R12.64], R4 ;  /* 0x000000040c009985 */ /* 0x0001e8000c101d06 */
[----:B------:R0:W-:Y:S02]  /*cf70*/  @!P2 ST.E.128 desc[UR6][R14.64], R8 ;  /* 0x000000080e00a985 */ /* 0x0001e4000c101d06 */
.L_x_6899:
[----:B------:R-:W-:Y:S05]  /*cf80*/  BSYNC B0 ;  /* 0x0000000000007941 */ /* 0x000fea0003800000 */
.L_x_6898:
[----:B0-2-4-:R-:W0:Y:S01]  /*cf90*/  LDC R0, c[0x0][0xc34] ;  /* 0x00030d00ff007b82 */ /* 0x015e220000000800 */
[----:B------:R-:W-:-:S13]  /*cfa0*/  R2UR UR4, R223 ;  /* 0x00000000df0472ca */ /* 0x000fda00000e0000 */
[----:B0-----:R-:W-:-:S13]  /*cfb0*/  ISETP.LE.AND P0, PT, R0, UR4, PT ;  /* 0x0000000400007c0c */ /* 0x001fda000bf03270 */
[----:B------:R-:W-:Y:S05]  /*cfc0*/  @!P0 BRA `(.L_x_6900) ;  /* 0xffffff4000b88947 */ /* 0x000fea000383ffff */
[----:B------:R-:W-:Y:S05]  /*cfd0*/  EXIT ;  /* 0x000000000000794d */ /* 0x000fea0003800000 */
.L_x_6866:
        /* <DEDUP_REMOVED lines=41> */
[----:B------:R-:W-:Y:S04]  /*d270*/  STL [R1+0x18], R3 ;  /* 0x0000180301007387 */ /* 0x000fe80000100800 */
[----:B------:R-:W-:Y:S04]  /*d280*/  STL [R1+0x34], RZ ;  /* 0x000034ff01007387 */ /* 0x000fe80000100800 */
[----:B------:R0:W-:Y:S02]  /*d290*/  STL [R1], R0 ;  /* 0x0000000001007387 */ /* 0x0001e40000100800 */
[----:B0-----:R-:W-:-:S07]  /*d2a0*/  LOP3.LUT R0, R2, 0x40, RZ, 0xfc, !PT ;  /* 0x0000004002007812 */ /* 0x001fce00078efcff */
.L_x_6982:
        /* <DEDUP_REMOVED lines=52> */
.L_x_6902:
        /* <DEDUP_REMOVED lines=20> */
.L_x_6904:
        /* <DEDUP_REMOVED lines=15> */
.L_x_6903:
        /* <DEDUP_REMOVED lines=27> */
.L_x_6998:
        /* <DEDUP_REMOVED lines=8> */
.L_x_7001:
        /* <DEDUP_REMOVED lines=22> */
.L_x_6908:
[----:B---3--:R-:W3:Y:S01]  /*dbb0*/  LDL R3, [R1] ;  /* 0x0000000001037983 */ /* 0x008ee20000100800 */
[----:B------:R-:W-:Y:S02]  /*dbc0*/  LEA R2, R19, UR36, 0x3 ;  /* 0x0000002413027c11 */ /* 0x000fe4000f8e18ff */
[----:B---3--:R-:W-:-:S04]  /*dbd0*/  SHF.L.U32 R3, R3, 0x1f, RZ ;  /* 0x0000001f03037819 */ /* 0x008fc800000006ff */
[----:B------:R-:W3:Y:S02]  /*dbe0*/  SYNCS.PHASECHK.TRANS64.TRYWAIT P0, [R2+URZ+0x34840], R3 ;  /* 0x03484003020075a7 */ /* 0x000ee4000800017f */
[----:B---3--:R-:W-:Y:S05]  /*dbf0*/  @!P0 BRA `(.L_x_6909) ;  /* 0x0000003800f08947 */ /* 0x008fea0003800000 */
.L_x_7002:
        /* <DEDUP_REMOVED lines=10> */
.L_x_6910:
[----:B------:R-:W-:-:S13]  /*dca0*/  LOP3.LUT P0, RZ, R18, 0x2, RZ, 0xc0, !PT ;  /* 0x0000000212ff7812 */ /* 0x000fda000780c0ff */
[----:B------:R-:W-:Y:S05]  /*dcb0*/  @P0 BRA `(.L_x_6911) ;  /* 0x0000000000040947 */ /* 0x000fea0003800000 */
[----:B------:R-:W-:Y:S01]  /*dcc0*/  BPT.TRAP 0x1 ;  /* 0x000000040000795c */ /* 0x000fe20000300000 */
.L_x_6911:
        /* <DEDUP_REMOVED lines=10> */
[----:B------:R-:W-:Y:S01]  /*dd70*/  PLOP3.LUT P0, PT, PT, PT, PT, 0x80, 0x0 ;  /* 0x000000000000781c */ /* 0x000fe20003f0f070 */
[----:B------:R-:W-:Y:S01]  /*dd80*/  IMAD.MOV.U32 R17, RZ, RZ, R0 ;  /* 0x000000ffff117224 */ /* 0x000fe200078e0000 */
[----:B------:R-:W-:-:S02]  /*dd90*/  LOP3.LUT R18, R18, 0xfffffff7, RZ, 0xc0, !PT ;  /* 0xfffffff712127812 */ /* 0x000fc400078ec0ff */
[----:B------:R-:W-:-:S09]  /*dda0*/  UIADD3 UR9, UR9, 0x34830, URZ ;  /* 0x0003483009097890 */ /* 0x000fd2000fffe03f */
        /* <DEDUP_REMOVED lines=11> */
[----:B------:R-:W-:-:S03]  /*de60*/  UIADD3 UR14, UR6, 0x23c00, URZ ;  /* 0x00023c00060e7890 */ /* 0x000fc6000fffe03f */
[----:B------:R-:W-:Y:S01]  /*de70*/  UMOV UR6, 0x0 ;  /* 0x0000000000067882 */ /* 0x000fe20000000000 */
[----:B---3--:R-:W-:-:S13]  /*de80*/  R2UR UR11, R4 ;  /* 0x00000000040b72ca */ /* 0x008fda00000e0000 */
[----:B------:R-:W-:-:S03]  /*de90*/  UIMAD UR11, UR11, 0xb0, UR7 ;  /* 0x000000b00b0b78a4 */ /* 0x000fc6000f8e0207 */
[----:B------:R-:W-:-:S06]  /*dea0*/  UMOV UR7, 0x14f00000 ;  /* 0x14f0000000077882 */ /* 0x000fcc0000000000 */
[----:B------:R0:W-:Y:S02]  /*deb0*/  UTMALDG.4D.MULTICAST [UR8], [UR4], UR16, desc[UR6] ;  /* 0x00000608040073b4 */ /* 0x0001e40008019810 */
[----:B0-----:R-:W-:Y:S01]  /*dec0*/  UMOV UR8, UR14 ;  /* 0x0000000e00087c82 */ /* 0x001fe20008000000 */
[----:B------:R-:W-:Y:S02]  /*ded0*/  UMOV UR10, UR15 ;  /* 0x0000000f000a7c82 */ /* 0x000fe40008000000 */
[----:B------:R3:W-:Y:S02]  /*dee0*/  UTMALDG.4D.MULTICAST [UR8], [UR4], UR16, desc[UR6] ;  /* 0x00000608040073b4 */ /* 0x0007e40008019810 */
[----:B---3--:R-:W-:Y:S01]  /*def0*/  NOP ;  /* 0x0000000000007918 */ /* 0x008fe20000000000 */
.L_x_6906:
        /* <DEDUP_REMOVED lines=22> */
.L_x_6912:
[----:B0-----:R-:W3:Y:S01]  /*e060*/  LDL.LU R4, [R1+0x14] ;  /* 0x0000140001047983 */ /* 0x001ee20000300800 */
[----:B-1----:R-:W-:Y:S01]  /*e070*/  SHF.R.S32.HI R0, RZ, 0x1f, R16 ;  /* 0x0000001fff007819 */ /* 0x002fe20000011410 */
[----:B------:R-:W-:Y:S01]  /*e080*/  ULDC.64 UR4, c[0x0][0x2d8] ;  /* 0x0000b60000047ab9 */ /* 0x000fe20000000a00 */
[----:B------:R-:W0:Y:S01]  /*e090*/  LDC R8, c[0x0][0x448] ;  /* 0x00011200ff087b82 */ /* 0x000e220000000800 */
[----:B------:R-:W4:Y:S01]  /*e0a0*/  LDL.LU R7, [R1+0x1c] ;  /* 0x00001c0001077983 */ /* 0x000f220000300800 */
[----:B------:R-:W-:-:S03]  /*e0b0*/  ULDC.64 UR6, c[0x0][0x280] ;  /* 0x0000a00000067ab9 */ /* 0x000fc60000000a00 */
        /* <DEDUP_REMOVED lines=44> */
[----:B------:R-:W-:Y:S01]  /*e380*/  LOP3.LUT R9, R9, 0x40, RZ, 0xfc, !PT ;  /* 0x0000004009097812 */ /* 0x000fe200078efcff */
        /* <DEDUP_REMOVED lines=91> */
[----:B------:R0:W-:Y:S02]  /*e940*/  @!P2 LDGSTS.E.BYPASS.LTC128B.128 [R9+0x1d400], desc[UR6][R6.64+0x80], !P1 ;  /* 0x1d4000800609afae */ /* 0x0001e4000c901d46 */
.L_x_7019:
        /* <DEDUP_REMOVED lines=11> */
[----:B------:R2:W-:Y:S02]  /*ea00*/  LDGSTS.E.BYPASS.LTC128B.128 [R9+0x1dc00], desc[UR4][R2.64+0x80], !P1 ;  /* 0x1dc0008002097fae */ /* 0x0005e4000c901d44 */
.L_x_6915:
[----:B------:R-:W-:Y:S05]  /*ea10*/  BSYNC B0 ;  /* 0x0000000000007941 */ /* 0x000fea0003800000 */
.L_x_6914:
        /* <DEDUP_REMOVED lines=13> */
.L_x_7020:
[----:B------:R-:W-:Y:S05]  /*eaf0*/  BSYNC B0 ;  /* 0x0000000000007941 */ /* 0x000fea0003800000 */
.L_x_6916:
[----:B------:R-:W-:Y:S05]  /*eb00*/  @!P1 BRA `(.L_x_6918) ;  /* 0x00000020002c9947 */ /* 0x000fea0003800000 */
[----:B------:R-:W2:Y:S01]  /*eb10*/  LDL R2, [R1+0x24] ;  /* 0x0000240001027983 */ /* 0x000ea20000100800 */
[----:B0-----:R-:W-:Y:S02]  /*eb20*/  IMAD.MOV.U32 R0, RZ, RZ, 0x1 ;  /* 0x00000001ff007424 */ /* 0x001fe400078e00ff */
        /* <DEDUP_REMOVED lines=40> */
.L_x_6922:
[----:B------:R-:W-:Y:S01]  /*edb0*/  LEA R3, R6, UR36, 0x3 ;  /* 0x0000002406037c11 */ /* 0x000fe2000f8e18ff */
[----:B------:R-:W-:Y:S01]  /*edc0*/  BSSY B1, `(.L_x_6923) ;  /* 0x0000004000017945 */ /* 0x000fe20003800000 */
[----:B------:R-:W-:-:S04]  /*edd0*/  SHF.L.U32 R2, R8, 0x1f, RZ ;  /* 0x0000001f08027819 */ /* 0x000fc800000006ff */
[----:B------:R-:W2:Y:S02]  /*ede0*/  SYNCS.PHASECHK.TRANS64.TRYWAIT P0, [R3+URZ+0x34840], R2 ;  /* 0x03484002030075a7 */ /* 0x000ea4000800017f */
[----:B--2---:R-:W-:Y:S05]  /*edf0*/  @!P0 BRA `(.L_x_6924) ;  /* 0x0000003400708947 */ /* 0x004fea0003800000 */
.L_x_7021:
[----:B------:R-:W-:Y:S05]  /*ee00*/  BSYNC B1 ;  /* 0x0000000000017941 */ /* 0x000fea0003800000 */
.L_x_6923:
        /* <DEDUP_REMOVED lines=10> */
.L_x_6925:
[----:B------:R-:W-:Y:S01]  /*eeb0*/  LOP3.LUT P0, RZ, R18, 0x2, RZ, 0xc0, !PT ;  /* 0x0000000212ff7812 */ /* 0x000fe2000780c0ff */
[----:B------:R-:W-:-:S12]  /*eec0*/  BSSY B1, `(.L_x_6926) ;  /* 0x0000003000017945 */ /* 0x000fd80003800000 */
[----:B------:R-:W-:Y:S05]  /*eed0*/  @P0 BRA `(.L_x_6927) ;  /* 0x0000000000040947 */ /* 0x000fea0003800000 */
[----:B------:R-:W-:Y:S01]  /*eee0*/  BPT.TRAP 0x1 ;  /* 0x000000040000795c */ /* 0x000fe20000300000 */
.L_x_6927:
[----:B------:R-:W-:Y:S05]  /*eef0*/  BSYNC B1 ;  /* 0x0000000000017941 */ /* 0x000fea0003800000 */
.L_x_6926:
        /* <DEDUP_REMOVED lines=19> */
.L_x_6928:
        /* <DEDUP_REMOVED lines=17> */
.L_x_6929:
        /* <DEDUP_REMOVED lines=16> */
.L_x_7022:
[----:B------:R-:W-:Y:S05]  /*f240*/  BSYNC B1 ;  /* 0x0000000000017941 */ /* 0x000fea0003800000 */
.L_x_6930:
[----:B------:R-:W1:Y:S02]  /*f250*/  S2R R5, SR_TID.X ;  /* 0x0000000000057919 */ /* 0x000e640000002100 */
[----:B-1----:R-:W-:-:S04]  /*f260*/  LOP3.LUT R5, R5, 0x7f, RZ, 0xc0, !PT ;  /* 0x0000007f05057812 */ /* 0x002fc800078ec0ff */
[----:B------:R-:W-:-:S13]  /*f270*/  ISETP.NE.AND P0, PT, R5, RZ, PT ;  /* 0x000000ff0500720c */ /* 0x000fda0003f05270 */
[----:B0-----:R-:W-:-:S04]  /*f280*/  @!P0 IMAD.MOV.U32 R3, RZ, RZ, 0xb000 ;  /* 0x0000b000ff038424 */ /* 0x001fc800078e00ff */
[----:B------:R0:W-:Y:S01]  /*f290*/  @!P0 SYNCS.ARRIVE.TRANS64 RZ, [R2+URZ+0x34850], R3 ;  /* 0x0348500302ff89a7 */ /* 0x0001e2000800003f */
[----:B------:R-:W-:Y:S05]  /*f2a0*/  @P1 BRA `(.L_x_6932) ;  /* 0x0000000000041947 */ /* 0x000fea0003800000 */
[----:B------:R-:W-:Y:S01]  /*f2b0*/  BPT.TRAP 0x1 ;  /* 0x000000040000795c */ /* 0x000fe20000300000 */
.L_x_6932:
[----:B------:R-:W-:Y:S01]  /*f2c0*/  LOP3.LUT P0, RZ, R18, 0x2, RZ, 0xc0, !PT ;  /* 0x0000000212ff7812 */ /* 0x000fe2000780c0ff */
[----:B------:R-:W-:-:S12]  /*f2d0*/  BSSY B1, `(.L_x_6933) ;  /* 0x0000003000017945 */ /* 0x000fd80003800000 */
[----:B------:R-:W-:Y:S05]  /*f2e0*/  @P0 BRA `(.L_x_6934) ;  /* 0x0000000000040947 */ /* 0x000fea0003800000 */
[----:B------:R-:W-:Y:S01]  /*f2f0*/  BPT.TRAP 0x1 ;  /* 0x000000040000795c */ /* 0x000fe20000300000 */
.L_x_6934:
[----:B------:R-:W-:Y:S05]  /*f300*/  BSYNC B1 ;  /* 0x0000000000017941 */ /* 0x000fea0003800000 */
.L_x_6933:
        /* <DEDUP_REMOVED lines=19> */
.L_x_6935:
        /* <DEDUP_REMOVED lines=16> */
.L_x_6936:
        /* <DEDUP_REMOVED lines=12> */
.L_x_6921:
[----:B------:R-:W-:Y:S05]  /*f600*/  BSYNC B0 ;  /* 0x0000000000007941 */ /* 0x000fea0003800000 */
.L_x_6920:
[----:B0-----:R-:W2:Y:S01]  /*f610*/  LDL.LU R0, [R1+0x24] ;  /* 0x0000240001007983 */ /* 0x001ea20000300800 */
[----:B------:R-:W-:-:S03]  /*f620*/  IMAD.MOV.U32 R19, RZ, RZ, R6 ;  /* 0x000000ffff137224 */ /* 0x000fc600078e0006 */
[----:B------:R0:W-:Y:S02]  /*f630*/  STL [R1], R8 ;  /* 0x0000000801007387 */ /* 0x0001e40000100800 */
[----:B0-2---:R-:W-:-:S07]  /*f640*/  VIADD R0, R0, 0xfffffffd ;  /* 0xfffffffd00007836 */ /* 0x005fce0000000000 */
.L_x_6919:
[----:B------:R-:W2:Y:S01]  /*f650*/  LDL.LU R2, [R1+0x20] ;  /* 0x0000200001027983 */ /* 0x000ea20000300800 */
[----:B------:R-:W-:Y:S01]  /*f660*/  IMAD.MOV R9, RZ, RZ, -R9 ;  /* 0x000000ffff097224 */ /* 0x000fe200078e0a09 */
[----:B------:R-:W-:Y:S04]  /*f670*/  BSSY B0, `(.L_x_6918) ;  /* 0x0000154000007945 */ /* 0x000fe80003800000 */
[----:B--2---:R-:W-:-:S13]  /*f680*/  ISETP.NE.AND P0, PT, R2, R9, PT ;  /* 0x000000090200720c */ /* 0x004fda0003f05270 */
[----:B------:R-:W-:Y:S05]  /*f690*/  @!P0 BRA `(.L_x_6937) ;  /* 0x0000001400448947 */ /* 0x000fea0003800000 */
[----:B------:R-:W-:-:S07]  /*f6a0*/  IMAD.MOV.U32 R6, RZ, RZ, R17 ;  /* 0x000000ffff067224 */ /* 0x000fce00078e0011 */
.L_x_6972:
        /* <DEDUP_REMOVED lines=33> */
.L_x_6940:
[----:B------:R-:W-:Y:S01]  /*f8c0*/  LEA R3, R4, UR36, 0x3 ;  /* 0x0000002404037c11 */ /* 0x000fe2000f8e18ff */
[----:B------:R-:W-:Y:S01]  /*f8d0*/  BSSY B2, `(.L_x_6941) ;  /* 0x0000004000027945 */ /* 0x000fe20003800000 */
[----:B------:R-:W-:-:S04]  /*f8e0*/  SHF.L.U32 R2, R5, 0x1f, RZ ;  /* 0x0000001f05027819 */ /* 0x000fc800000006ff */
[----:B------:R-:W1:Y:S02]  /*f8f0*/  SYNCS.PHASECHK.TRANS64.TRYWAIT P0, [R3+URZ+0x34840], R2 ;  /* 0x03484002030075a7 */ /* 0x000e64000800017f */
[----:B-1----:R-:W-:Y:S05]  /*f900*/  @!P0 BRA `(.L_x_6942) ;  /* 0x0000002800d48947 */ /* 0x002fea0003800000 */
.L_x_7023:
[----:B------:R-:W-:Y:S05]  /*f910*/  BSYNC B2 ;  /* 0x0000000000027941 */ /* 0x000fea0003800000 */
.L_x_6941:
        /* <DEDUP_REMOVED lines=10> */
.L_x_6943:
[----:B------:R-:W-:Y:S01]  /*f9c0*/  LOP3.LUT P0, RZ, R18, 0x2, RZ, 0xc0, !PT ;  /* 0x0000000212ff7812 */ /* 0x000fe2000780c0ff */
[----:B------:R-:W-:-:S12]  /*f9d0*/  BSSY B2, `(.L_x_6944) ;  /* 0x0000003000027945 */ /* 0x000fd80003800000 */
[----:B------:R-:W-:Y:S05]  /*f9e0*/  @P0 BRA `(.L_x_6945) ;  /* 0x0000000000040947 */ /* 0x000fea0003800000 */
[----:B------:R-:W-:Y:S01]  /*f9f0*/  BPT.TRAP 0x1 ;  /* 0x000000040000795c */ /* 0x000fe20000300000 */
.L_x_6945:
[----:B------:R-:W-:Y:S05]  /*fa00*/  BSYNC B2 ;  /* 0x0000000000027941 */ /* 0x000fea0003800000 */
.L_x_6944:
[----:B------:R-:W0:Y:S01]  /*fa10*/  S2R R2, SR_CgaCtaId ;  /* 0x0000000000027919 */ /* 0x000e220000008800 */
[----:B------:R-:W-:Y:S01]  /*fa20*/  IMAD.MOV.U32 R10, RZ, RZ, RZ ;  /* 0x000000ffff0a7224 */ /* 0x000fe200078e00ff */
[----:B------:R-:W-:Y:S01]  /*fa30*/  UIADD3 UR4, UP0, UR38, 0x370, URZ ;  /* 0x0000037026047890 */ /* 0x000fe2000ff1e03f */
[----:B------:R-:W-:Y:S01]  /*fa40*/  PLOP3.LUT P0, PT, PT, PT, PT, 0x80, 0x0 ;  /* 0x000000000000781c */ /* 0x000fe20003f0f070 */
[----:B------:R-:W1:Y:S01]  /*fa50*/  S2R R7, SR_CgaCtaId ;  /* 0x0000000000077919 */ /* 0x000e620000008800 */
[----:B------:R-:W-:Y:S01]  /*fa60*/  VIADD R3, R3, 0x34830 ;  /* 0x0003483003037836 */ /* 0x000fe20000000000 */
[----:B------:R-:W-:Y:S01]  /*fa70*/  R2UR UR10, R10 ;  /* 0x000000000a0a72ca */ /* 0x000fe200000e0000 */
[----:B------:R-:W-:Y:S01]  /*fa80*/  UIADD3.X UR5, URZ, UR39, URZ, UP0, !UPT ;  /* 0x000000273f057290 */ /* 0x000fe200087fe43f */
[----:B------:R-:W-:Y:S01]  /*fa90*/  UMOV UR6, 0x30000 ;  /* 0x0003000000067882 */ /* 0x000fe20000000000 */
[----:B------:R-:W-:Y:S01]  /*faa0*/  UMOV UR14, 0x0 ;  /* 0x00000000000e7882 */ /* 0x000fe20000000000 */
[----:B------:R-:W-:Y:S01]  /*fab0*/  UMOV UR15, 0x14f00000 ;  /* 0x14f00000000f7882 */ /* 0x000fe20000000000 */
[----:B0-----:R-:W-:-:S02]  /*fac0*/  LOP3.LUT R2, R2, 0x1, RZ, 0xc0, !PT ;  /* 0x0000000102027812 */ /* 0x001fc400078ec0ff */
[----:B-1----:R-:W-:-:S03]  /*fad0*/  LOP3.LUT R7, R7, 0x1, RZ, 0xc0, !PT ;  /* 0x0000000107077812 */ /* 0x002fc600078ec0ff */
[----:B------:R-:W-:-:S04]  /*fae0*/  IMAD R2, R2, 0x1600, RZ ;  /* 0x0000160002027824 */ /* 0x000fc800078e02ff */
[----:B------:R-:W-:Y:S02]  /*faf0*/  IMAD R2, R4, 0x5800, R2 ;  /* 0x0000580004027824 */ /* 0x000fe400078e0202 */
[----:B------:R-:W-:-:S03]  /*fb00*/  IMAD R7, R7, 0x58, RZ ;  /* 0x0000005807077824 */ /* 0x000fc600078e02ff */
[----:B------:R-:W-:Y:S01]  /*fb10*/  LEA R2, R2, UR36, 0x1 ;  /* 0x0000002402027c11 */ /* 0x000fe2000f8e08ff */
[----:B------:R-:W-:-:S04]  /*fb20*/  IMAD R7, R8, 0xb0, R7 ;  /* 0x000000b008077824 */ /* 0x000fc800078e0207 */
[----:B------:R-:W-:-:S07]  /*fb30*/  VIADD R9, R2, 0x1e400 ;  /* 0x0001e40002097836 */ /* 0x000fce0000000000 */
.L_x_6946:
        /* <DEDUP_REMOVED lines=17> */
.L_x_6947:
        /* <DEDUP_REMOVED lines=16> */
.L_x_7024:
[----:B------:R-:W-:Y:S05]  /*fd50*/  BSYNC B2 ;  /* 0x0000000000027941 */ /* 0x000fea0003800000 */
.L_x_6948:
[----:B------:R-:W1:Y:S02]  /*fd60*/  S2R R7, SR_TID.X ;  /* 0x0000000000077919 */ /* 0x000e640000002100 */
[----:B-1----:R-:W-:-:S04]  /*fd70*/  LOP3.LUT R7, R7, 0x7f, RZ, 0xc0, !PT ;  /* 0x0000007f07077812 */ /* 0x002fc800078ec0ff */
[----:B------:R-:W-:-:S13]  /*fd80*/  ISETP.NE.AND P0, PT, R7, RZ, PT ;  /* 0x000000ff0700720c */ /* 0x000fda0003f05270 */
[----:B0-----:R-:W-:-:S04]  /*fd90*/  @!P0 IMAD.MOV.U32 R3, RZ, RZ, 0xb000 ;  /* 0x0000b000ff038424 */ /* 0x001fc800078e00ff */
[----:B------:R0:W-:Y:S01]  /*fda0*/  @!P0 SYNCS.ARRIVE.TRANS64 RZ, [R2+URZ+0x34850], R3 ;  /* 0x0348500302ff89a7 */ /* 0x0001e2000800003f */
[----:B------:R-:W-:Y:S05]  /*fdb0*/  @P1 BRA `(.L_x_6950) ;  /* 0x0000000000041947 */ /* 0x000fea0003800000 */
[----:B------:R-:W-:Y:S01]  /*fdc0*/  BPT.TRAP 0x1 ;  /* 0x000000040000795c */ /* 0x000fe20000300000 */
.L_x_6950:
[----:B------:R-:W-:Y:S01]  /*fdd0*/  LOP3.LUT P0, RZ, R18, 0x2, RZ, 0xc0, !PT ;  /* 0x0000000212ff7812 */ /* 0x000fe2000780c0ff */
[----:B------:R-:W-:-:S12]  /*fde0*/  BSSY B2, `(.L_x_6951) ;  /* 0x0000003000027945 */ /* 0x000fd80003800000 */
[----:B------:R-:W-:Y:S05]  /*fdf0*/  @P0 BRA `(.L_x_6952) ;  /* 0x0000000000040947 */ /* 0x000fea0003800000 */
[----:B------:R-:W-:Y:S01]  /*fe00*/  BPT.TRAP 0x1 ;  /* 0x000000040000795c */ /* 0x000fe20000300000 */
.L_x_6952:
[----:B------:R-:W-:Y:S05]  /*fe10*/  BSYNC B2 ;  /* 0x0000000000027941 */ /* 0x000fea0003800000 */
.L_x_6951:
        /* <DEDUP_REMOVED lines=19> */
.L_x_6953:
        /* <DEDUP_REMOVED lines=16> */
.L_x_6954:
        /* <DEDUP_REMOVED lines=12> */
.L_x_6939:
[----:B------:R-:W-:Y:S05]  /*10110*/  BSYNC B1 ;  /* 0x0000000000017941 */ /* 0x000fea0003800000 */
.L_x_6938:
        /* <DEDUP_REMOVED lines=33> */
.L_x_6957:
[----:B------:R-:W-:Y:S01]  /*10330*/  LEA R3, R19, UR36, 0x3 ;  /* 0x0000002413037c11 */ /* 0x000fe2000f8e18ff */
[----:B------:R-:W-:Y:S01]  /*10340*/  BSSY B2, `(.L_x_6958) ;  /* 0x0000004000027945 */ /* 0x000fe20003800000 */
[----:B------:R-:W-:-:S04]  /*10350*/  SHF.L.U32 R2, R9, 0x1f, RZ ;  /* 0x0000001f09027819 */ /* 0x000fc800000006ff */
[----:B------:R-:W2:Y:S02]  /*10360*/  SYNCS.PHASECHK.TRANS64.TRYWAIT P0, [R3+URZ+0x34840], R2 ;  /* 0x03484002030075a7 */ /* 0x000ea4000800017f */
[----:B--2---:R-:W-:Y:S05]  /*10370*/  @!P0 BRA `(.L_x_6959) ;  /* 0x0000002000608947 */ /* 0x004fea0003800000 */
.L_x_7025:
[----:B------:R-:W-:Y:S05]  /*10380*/  BSYNC B2 ;  /* 0x0000000000027941 */ /* 0x000fea0003800000 */
.L_x_6958:
        /* <DEDUP_REMOVED lines=10> */
.L_x_6960:
[----:B------:R-:W-:Y:S01]  /*10430*/  LOP3.LUT P0, RZ, R18, 0x2, RZ, 0xc0, !PT ;  /* 0x0000000212ff7812 */ /* 0x000fe2000780c0ff */
[----:B------:R-:W-:-:S12]  /*10440*/  BSSY B2, `(.L_x_6961) ;  /* 0x0000003000027945 */ /* 0x000fd80003800000 */
[----:B------:R-:W-:Y:S05]  /*10450*/  @P0 BRA `(.L_x_6962) ;  /* 0x0000000000040947 */ /* 0x000fea0003800000 */
[----:B------:R-:W-:Y:S01]  /*10460*/  BPT.TRAP 0x1 ;  /* 0x000000040000795c */ /* 0x000fe20000300000 */
.L_x_6962:
[----:B------:R-:W-:Y:S05]  /*10470*/  BSYNC B2 ;  /* 0x0000000000027941 */ /* 0x000fea0003800000 */
.L_x_6961:
        /* <DEDUP_REMOVED lines=19> */
.L_x_6963:
        /* <DEDUP_REMOVED lines=17> */
.L_x_6964:
        /* <DEDUP_REMOVED lines=15> */
.L_x_7026:
[----:B------:R-:W-:Y:S05]  /*107b0*/  BSYNC B2 ;  /* 0x0000000000027941 */ /* 0x000fea0003800000 */
.L_x_6965:
[----:B------:R-:W1:Y:S02]  /*107c0*/  S2R R3, SR_TID.X ;  /* 0x0000000000037919 */ /* 0x000e640000002100 */
[----:B-1----:R-:W-:-:S04]  /*107d0*/  LOP3.LUT R3, R3, 0x7f, RZ, 0xc0, !PT ;  /* 0x0000007f03037812 */ /* 0x002fc800078ec0ff */
[----:B------:R-:W-:-:S13]  /*107e0*/  ISETP.NE.AND P0, PT, R3, RZ, PT ;  /* 0x000000ff0300720c */ /* 0x000fda0003f05270 */
[----:B------:R-:W-:-:S04]  /*107f0*/  @!P0 IMAD.MOV.U32 R3, RZ, RZ, 0xb000 ;  /* 0x0000b000ff038424 */ /* 0x000fc800078e00ff */
[----:B------:R1:W-:Y:S01]  /*10800*/  @!P0 SYNCS.ARRIVE.TRANS64 RZ, [R2+URZ+0x34850], R3 ;  /* 0x0348500302ff89a7 */ /* 0x0003e2000800003f */
[----:B------:R-:W-:Y:S05]  /*10810*/  @P1 BRA `(.L_x_6967) ;  /* 0x0000000000041947 */ /* 0x000fea0003800000 */
[----:B------:R-:W-:Y:S01]  /*10820*/  BPT.TRAP 0x1 ;  /* 0x000000040000795c */ /* 0x000fe20000300000 */
.L_x_6967:
[----:B------:R-:W-:Y:S01]  /*10830*/  LOP3.LUT P0, RZ, R18, 0x2, RZ, 0xc0, !PT ;  /* 0x0000000212ff7812 */ /* 0x000fe2000780c0ff */
[----:B------:R-:W-:-:S12]  /*10840*/  BSSY B2, `(.L_x_6968) ;  /* 0x0000003000027945 */ /* 0x000fd80003800000 */
[----:B------:R-:W-:Y:S05]  /*10850*/  @P0 BRA `(.L_x_6969) ;  /* 0x0000000000040947 */ /* 0x000fea0003800000 */
[----:B------:R-:W-:Y:S01]  /*10860*/  BPT.TRAP 0x1 ;  /* 0x000000040000795c */ /* 0x000fe20000300000 */
.L_x_6969:
[----:B------:R-:W-:Y:S05]  /*10870*/  BSYNC B2 ;  /* 0x0000000000027941 */ /* 0x000fea0003800000 */
.L_x_6968:
        /* <DEDUP_REMOVED lines=19> */
.L_x_6970:
        /* <DEDUP_REMOVED lines=16> */
.L_x_6971:
        /* <DEDUP_REMOVED lines=12> */
.L_x_6956:
[----:B------:R-:W-:Y:S05]  /*10b70*/  BSYNC B1 ;  /* 0x0000000000017941 */ /* 0x000fea0003800000 */
.L_x_6955:
[C---:B------:R-:W-:Y:S01]  /*10b80*/  ISETP.GT.AND P0, PT, R0.reuse, 0x1, PT ;  /* 0x000000010000780c */ /* 0x040fe20003f04270 */
[----:B------:R-:W-:-:S12]  /*10b90*/  VIADD R0, R0, 0xfffffffe ;  /* 0xfffffffe00007836 */ /* 0x000fd80000000000 */
[----:B------:R-:W-:Y:S05]  /*10ba0*/  @P0 BRA `(.L_x_6972) ;  /* 0xffffffe800c00947 */ /* 0x000fea000383ffff */
.L_x_6937:
[----:B------:R-:W-:Y:S05]  /*10bb0*/  BSYNC B0 ;  /* 0x0000000000007941 */ /* 0x000fea0003800000 */
.L_x_6918:
[----:B------:R-:W-:Y:S01]  /*10bc0*/  LOP3.LUT P0, RZ, R18, 0x8, RZ, 0xc0, !PT ;  /* 0x0000000812ff7812 */ /* 0x000fe2000780c0ff */
[----:B------:R-:W-:-:S12]  /*10bd0*/  BSSY B0, `(.L_x_6973) ;  /* 0x0000045000007945 */ /* 0x000fd80003800000 */
[----:B------:R-:W-:Y:S05]  /*10be0*/  @!P0 BRA `(.L_x_6974) ;  /* 0x00000004000c8947 */ /* 0x000fea0003800000 */
[----:B------:R-:W3:Y:S01]  /*10bf0*/  LDL R2, [R1] ;  /* 0x0000000001027983 */ /* 0x000ee20000100800 */
[----:B0-----:R-:W-:Y:S01]  /*10c00*/  LEA R0, R19, UR36, 0x3 ;  /* 0x0000002413007c11 */ /* 0x001fe2000f8e18ff */
[----:B------:R-:W-:Y:S01]  /*10c10*/  BSSY B1, `(.L_x_6975) ;  /* 0x0000004000017945 */ /* 0x000fe20003800000 */
[----:B---3--:R-:W-:-:S04]  /*10c20*/  SHF.L.U32 R3, R2, 0x1f, RZ ;  /* 0x0000001f02037819 */ /* 0x008fc800000006ff */
[----:B------:R-:W0:Y:S02]  /*10c30*/  SYNCS.PHASECHK.TRANS64.TRYWAIT P0, [R0+URZ+0x34860], R3 ;  /* 0x03486003000075a7 */ /* 0x000e24000800017f */
[----:B0-----:R-:W-:Y:S05]  /*10c40*/  @!P0 BRA `(.L_x_6976) ;  /* 0x0000001800548947 */ /* 0x001fea0003800000 */
.L_x_7027:
[----:B------:R-:W-:Y:S05]  /*10c50*/  BSYNC B1 ;  /* 0x0000000000017941 */ /* 0x000fea0003800000 */
.L_x_6975:
[----:B------:R-:W3:Y:S01]  /*10c60*/  LDL R2, [R1+0x18] ;  /* 0x0000180001027983 */ /* 0x000ee20000100800 */
[----:B------:R-:W4:Y:S02]  /*10c70*/  S2R R4, SR_TID.X ;  /* 0x0000000000047919 */ /* 0x000f240000002100 */
[----:B----4-:R-:W-:-:S04]  /*10c80*/  LOP3.LUT R4, R4, 0x7f, RZ, 0xc0, !PT ;  /* 0x0000007f04047812 */ /* 0x010fc800078ec0ff */
[----:B------:R-:W-:-:S13]  /*10c90*/  ISETP.NE.AND P0, PT, R4, RZ, PT ;  /* 0x000000ff0400720c */ /* 0x000fda0003f05270 */
[----:B0-----:R-:W-:-:S04]  /*10ca0*/  @!P0 IMAD.MOV.U32 R3, RZ, RZ, 0xb000 ;  /* 0x0000b000ff038424 */ /* 0x001fc800078e00ff */
[----:B------:R0:W-:Y:S01]  /*10cb0*/  @!P0 SYNCS.ARRIVE.TRANS64 RZ, [R0+URZ+0x34850], R3 ;  /* 0x0348500300ff89a7 */ /* 0x0001e2000800003f */
[----:B---3--:R-:W-:-:S04]  /*10cc0*/  PRMT R2, R2, 0x9910, RZ ;  /* 0x0000991002027816 */ /* 0x008fc800000000ff */
[----:B------:R-:W-:-:S13]  /*10cd0*/  ISETP.NE.AND P0, PT, R2, 0x2, PT ;  /* 0x000000020200780c */ /* 0x000fda0003f05270 */
[----:B0-----:R-:W-:Y:S05]  /*10ce0*/  @P0 BRA `(.L_x_6977) ;  /* 0x0000000000040947 */ /* 0x001fea0003800000 */
[----:B------:R-:W-:Y:S01]  /*10cf0*/  BPT.TRAP 0x1 ;  /* 0x000000040000795c */ /* 0x000fe20000300000 */
.L_x_6977:
[----:B------:R-:W-:Y:S01]  /*10d00*/  LOP3.LUT P0, RZ, R18, 0x2, RZ, 0xc0, !PT ;  /* 0x0000000212ff7812 */ /* 0x000fe2000780c0ff */
[----:B------:R-:W-:-:S12]  /*10d10*/  BSSY B1, `(.L_x_6978) ;  /* 0x0000003000017945 */ /* 0x000fd80003800000 */
[----:B------:R-:W-:Y:S05]  /*10d20*/  @P0 BRA `(.L_x_6979) ;  /* 0x0000000000040947 */ /* 0x000fea0003800000 */
[----:B------:R-:W-:Y:S01]  /*10d30*/  BPT.TRAP 0x1 ;  /* 0x000000040000795c */ /* 0x000fe20000300000 */
.L_x_6979:
[----:B------:R-:W-:Y:S05]  /*10d40*/  BSYNC B1 ;  /* 0x0000000000017941 */ /* 0x000fea0003800000 */
.L_x_6978:
        /* <DEDUP_REMOVED lines=19> */
.L_x_6980:
        /* <DEDUP_REMOVED lines=16> */
.L_x_6981:
        /* <DEDUP_REMOVED lines=10> */
.L_x_6974:
[----:B------:R-:W-:Y:S05]  /*11020*/  BSYNC B0 ;  /* 0x0000000000007941 */ /* 0x000fea0003800000 */
.L_x_6973:
        /* <DEDUP_REMOVED lines=17> */
.L_x_6901:
[----:B0-----:R-:W0:Y:S01]  /*11140*/  S2R R3, SR_CgaCtaId ;  /* 0x0000000000037919 */ /* 0x001e220000008800 */
[----:B------:R-:W-:Y:S01]  /*11150*/  MOV R0, 0x400 ;  /* 0x0000040000007802 */ /* 0x000fe20000000f00 */
[----:B------:R-:W-:Y:S03]  /*11160*/  BSSY B0, `(.L_x_6983) ;  /* 0x0000005000007945 */ /* 0x000fe60003800000 */
[----:B0-----:R-:W-:Y:S02]  /*11170*/  LEA R0, R3, R0, 0x18 ;  /* 0x0000000003007211 */ /* 0x001fe400078ec0ff */
[----:B------:R-:W-:-:S04]  /*11180*/  SHF.L.U32 R3, R2, 0x1f, RZ ;  /* 0x0000001f02037819 */ /* 0x000fc800000006ff */
[----:B------:R-:W0:Y:S02]  /*11190*/  SYNCS.PHASECHK.TRANS64.TRYWAIT P0, [R0+URZ+0x34820], R3 ;  /* 0x03482003000075a7 */ /* 0x000e24000800017f */
[----:B0-----:R-:W-:Y:S05]  /*111a0*/  @!P0 BRA `(.L_x_6984) ;  /* 0x0000001400108947 */ /* 0x001fea0003800000 */
.L_x_7028:
[----:B------:R-:W-:Y:S05]  /*111b0*/  BSYNC B0 ;  /* 0x0000000000007941 */ /* 0x000fea0003800000 */
.L_x_6983:
[----:B------:R-:W-:-:S03]  /*111c0*/  UMOV UR4, 0xffffffff ;  /* 0xffffffff00047882 */ /* 0x000fc60000000000 */
[----:B------:R-:W-:Y:S05]  /*111d0*/  BRA.DIV UR4, `(.L_x_6985) ;  /* 0x0000001604187947 */ /* 0x000fea000b800000 */
[----:B------:R-:W1:Y:S02]  /*111e0*/  S2R R2, SR_TID.X ;  /* 0x0000000000027919 */ /* 0x000e640000002100 */
[----:B-1----:R-:W-:-:S04]  /*111f0*/  SHF.R.U32.HI R2, RZ, 0x5, R2 ;  /* 0x00000005ff027819 */ /* 0x002fc80000011602 */
[----:B------:R-:W-:-:S05]  /*11200*/  LOP3.LUT R2, R2, 0x3, RZ, 0xc0, !PT ;  /* 0x0000000302027812 */ /* 0x000fca00078ec0ff */
[----:B------:R1:W3:Y:S02]  /*11210*/  SHFL.IDX PT, R14, R2, RZ, 0x1f ;  /* 0x00001fff020e7589 */ /* 0x0002e400000e0000 */
.L_x_7031:
[----:B---3--:R-:W-:Y:S01]  /*11220*/  ISETP.NE.AND P0, PT, R14, RZ, PT ;  /* 0x000000ff0e00720c */ /* 0x008fe20003f05270 */
[----:B------:R-:W-:-:S12]  /*11230*/  BSSY B0, `(.L_x_6986) ;  /* 0x0000025000007945 */ /* 0x000fd80003800000 */
[----:B------:R-:W-:Y:S05]  /*11240*/  @P0 BRA `(.L_x_6987) ;  /* 0x00000000008c0947 */ /* 0x000fea0003800000 */
[----:B------:R-:W-:-:S03]  /*11250*/  UMOV UR4, 0xffffffff ;  /* 0xffffffff00047882 */ /* 0x000fc60000000000 */
[----:B------:R-:W-:Y:S05]  /*11260*/  BRA.DIV UR4, `(.L_x_6988) ;  /* 0x0000001604287947 */ /* 0x000fea000b800000 */
[----:B------:R-:W-:-:S13]  /*11270*/  ELECT P6, URZ, PT ;  /* 0x00000000003f782f */ /* 0x000fda00038c0000 */
.L_x_7034:
[----:B------:R-:W-:Y:S05]  /*11280*/  @!P6 BRA `(.L_x_6987) ;  /* 0x00000000007ce947 */ /* 0x000fea0003800000 */
[----:B-1----:R-:W3:Y:S02]  /*11290*/  LDL.LU R2, [R1+0x2c] ;  /* 0x00002c0001027983 */ /* 0x002ee40000300800 */
[----:B---3--:R-:W-:-:S04]  /*112a0*/  LOP3.LUT R2, R2, 0x2, RZ, 0xfc, !PT ;  /* 0x0000000202027812 */ /* 0x008fc800078efcff */
[----:B------:R-:W-:-:S13]  /*112b0*/  ISETP.NE.AND P2, PT, R2, 0x3, PT ;  /* 0x000000030200780c */ /* 0x000fda0003f45270 */
[----:B------:R-:W-:Y:S05]  /*112c0*/  @!P2 BRA `(.L_x_6989) ;  /* 0x000000000004a947 */ /* 0x000fea0003800000 */
[----:B------:R-:W-:Y:S01]  /*112d0*/  BPT.TRAP 0x1 ;  /* 0x000000040000795c */ /* 0x000fe20000300000 */
.L_x_6989:
        /* <DEDUP_REMOVED lines=13> */
.L_x_7035:
[----:B------:R-:W1:Y:S02]  /*113b0*/  SYNCS.PHASECHK.TRANS64.TRYWAIT P0, [R7+URZ], R2 ;  /* 0x00000002070075a7 */ /* 0x000e64000800017f */
[----:B-1----:R-:W-:Y:S05]  /*113c0*/  @!P0 BRA `(.L_x_6991) ;  /* 0x0000001400048947 */ /* 0x002fea0003800000 */
.L_x_7036:
[----:B------:R-:W-:Y:S05]  /*113d0*/  @!P2 BRA `(.L_x_6992) ;  /* 0x000000000004a947 */ /* 0x000fea0003800000 */
[----:B------:R-:W-:Y:S01]  /*113e0*/  BPT.TRAP 0x1 ;  /* 0x000000040000795c */ /* 0x000fe20000300000 */
.L_x_6992:
[----:B------:R-:W-:-:S04]  /*113f0*/  VIADD R0, R0, 0x34860 ;  /* 0x0003486000007836 */ /* 0x000fc80000000000 */
[----:B------:R-:W-:-:S04]  /*11400*/  IMAD R4, R19, 0x8, R0 ;  /* 0x0000000813047824 */ /* 0x000fc800078e0200 */
[----:B------:R-:W3:Y:S02]  /*11410*/  SYNCS.PHASECHK.TRANS64.TRYWAIT P0, [R4+URZ], R5 ;  /* 0x00000005040075a7 */ /* 0x000ee4000800017f */
[----:B---3--:R-:W-:Y:S05]  /*11420*/  @!P0 BRA `(.L_x_6993) ;  /* 0x0000001400008947 */ /* 0x008fea0003800000 */
.L_x_7037:
[----:B------:R-:W-:-:S07]  /*11430*/  IMAD R3, R3, 0x8, R0 ;  /* 0x0000000803037824 */ /* 0x000fce00078e0200 */
.L_x_6994:
[----:B----4-:R4:W0:Y:S02]  /*11440*/  SYNCS.PHASECHK.TRANS64.TRYWAIT P0, [R3+URZ], R2 ;  /* 0x00000002030075a7 */ /* 0x010824000800017f */
[----:B0-----:R-:W-:Y:S05]  /*11450*/  @!P0 NANOSLEEP.SYNCS 0x989680 ;  /* 0x009896800000895d */ /* 0x001fea0003900000 */
[----:B------:R-:W0:Y:S02]  /*11460*/  @!P0 SYNCS.PHASECHK.TRANS64 P0, [R3+URZ], R2 ;  /* 0x00000002030085a7 */ /* 0x000e24000800007f */
[----:B0-----:R-:W-:Y:S05]  /*11470*/  @!P0 BRA `(.L_x_6994) ;  /* 0xfffffffc00f08947 */ /* 0x001fea000383ffff */
.L_x_6987:
[----:B------:R-:W-:Y:S05]  /*11480*/  BSYNC B0 ;  /* 0x0000000000007941 */ /* 0x000fea0003800000 */
.L_x_6986:
[----:B------:R-:W-:Y:S05]  /*11490*/  EXIT ;  /* 0x000000000000794d */ /* 0x000fea0003800000 */
.L_x_6869:
[----:B0-----:R-:W-:-:S04]  /*114a0*/  IMAD.U32 R3, RZ, RZ, UR61 ;  /* 0x0000003dff037e24 */ /* 0x001fc8000f8e00ff */
[----:B------:R0:W1:Y:S03]  /*114b0*/  SYNCS.PHASECHK.TRANS64.TRYWAIT P1, [R3+URZ+0x34800], R0 ;  /* 0x03480000030075a7 */ /* 0x000066000802017f */
[----:B-1----:R-:W-:Y:S05]  /*114c0*/  @!P1 NANOSLEEP.SYNCS 0x989680 ;  /* 0x009896800000995d */ /* 0x002fea0003900000 */
[----:B------:R-:W1:Y:S02]  /*114d0*/  @!P1 SYNCS.PHASECHK.TRANS64 P1, [R3+URZ+0x34800], R0 ;  /* 0x03480000030095a7 */ /* 0x000e64000802007f */
[----:B-1----:R-:W-:Y:S05]  /*114e0*/  @!P1 BRA `(.L_x_6869) ;  /* 0xfffffffc00ec9947 */ /* 0x002fea000383ffff */
[----:B------:R-:W-:Y:S05]  /*114f0*/  BRA `(.L_x_6995) ;  /* 0xffffff0000747947 */ /* 0x000fea000383ffff */
.L_x_6873:
[----:B-1----:R1:W2:Y:S02]  /*11500*/  SYNCS.PHASECHK.TRANS64.TRYWAIT P1, [R12+URZ+0x34830], R3 ;  /* 0x034830030c0075a7 */ /* 0x0022a4000802017f */
[----:B--2---:R-:W-:Y:S05]  /*11510*/  @!P1 NANOSLEEP.SYNCS 0x989680 ;  /* 0x009896800000995d */ /* 0x004fea0003900000 */
[----:B------:R-:W2:Y:S02]  /*11520*/  @!P1 SYNCS.PHASECHK.TRANS64 P1, [R12+URZ+0x34830], R3 ;  /* 0x034830030c0095a7 */ /* 0x000ea4000802007f */
[----:B--2---:R-:W-:Y:S05]  /*11530*/  @!P1 BRA `(.L_x_6873) ;  /* 0xfffffffc00f09947 */ /* 0x004fea000383ffff */
[----:B------:R-:W-:Y:S05]  /*11540*/  BRA `(.L_x_6872) ;  /* 0xffffff0000947947 */ /* 0x000fea000383ffff */
.L_x_6879:
[----:B-1----:R-:W-:-:S04]  /*11550*/  IMAD.U32 R10, RZ, RZ, UR6 ;  /* 0x00000006ff0a7e24 */ /* 0x002fc8000f8e00ff */
[----:B------:R1:W2:Y:S03]  /*11560*/  SYNCS.PHASECHK.TRANS64.TRYWAIT P1, [R10+URZ+0x34830], R3 ;  /* 0x034830030a0075a7 */ /* 0x0002a6000802017f */
[----:B--2---:R-:W-:Y:S05]  /*11570*/  @!P1 NANOSLEEP.SYNCS 0x989680 ;  /* 0x009896800000995d */ /* 0x004fea0003900000 */
[----:B------:R-:W2:Y:S02]  /*11580*/  @!P1 SYNCS.PHASECHK.TRANS64 P1, [R10+URZ+0x34830], R3 ;  /* 0x034830030a0095a7 */ /* 0x000ea4000802007f */
[----:B--2---:R-:W-:Y:S05]  /*11590*/  @!P1 BRA `(.L_x_6879) ;  /* 0xfffffffc00ec9947 */ /* 0x004fea000383ffff */
[----:B------:R-:W-:Y:S05]  /*115a0*/  BRA `(.L_x_6876) ;  /* 0xffffff5000087947 */ /* 0x000fea000383ffff */
.L_x_6883:
[----:B-1----:R-:W-:-:S04]  /*115b0*/  IMAD.U32 R10, RZ, RZ, UR6 ;  /* 0x00000006ff0a7e24 */ /* 0x002fc8000f8e00ff */
[----:B------:R1:W2:Y:S03]  /*115c0*/  SYNCS.PHASECHK.TRANS64.TRYWAIT P1, [R10+URZ+0x34850], R3 ;  /* 0x034850030a0075a7 */ /* 0x0002a6000802017f */
[----:B--2---:R-:W-:Y:S05]  /*115d0*/  @!P1 NANOSLEEP.SYNCS 0x989680 ;  /* 0x009896800000995d */ /* 0x004fea0003900000 */
[----:B------:R-:W2:Y:S02]  /*115e0*/  @!P1 SYNCS.PHASECHK.TRANS64 P1, [R10+URZ+0x34850], R3 ;  /* 0x034850030a0095a7 */ /* 0x000ea4000802007f */
[----:B--2---:R-:W-:Y:S05]  /*115f0*/  @!P1 BRA `(.L_x_6883) ;  /* 0xfffffffc00ec9947 */ /* 0x004fea000383ffff */
[----:B------:R-:W-:Y:S05]  /*11600*/  BRA `(.L_x_6880) ;  /* 0xffffff7400b47947 */ /* 0x000fea000383ffff */
.L_x_6890:
[----:B-1----:R-:W-:-:S04]  /*11610*/  IMAD.U32 R5, RZ, RZ, UR7 ;  /* 0x00000007ff057e24 */ /* 0x002fc8000f8e00ff */
[----:B------:R1:W2:Y:S03]  /*11620*/  SYNCS.PHASECHK.TRANS64.TRYWAIT P1, [R5+URZ+0x34850], R0 ;  /* 0x03485000050075a7 */ /* 0x0002a6000802017f */
[----:B--2---:R-:W-:Y:S05]  /*11630*/  @!P1 NANOSLEEP.SYNCS 0x989680 ;  /* 0x009896800000995d */ /* 0x004fea0003900000 */
[----:B------:R-:W2:Y:S02]  /*11640*/  @!P1 SYNCS.PHASECHK.TRANS64 P1, [R5+URZ+0x34850], R0 ;  /* 0x03485000050095a7 */ /* 0x000ea4000802007f */
[----:B--2---:R-:W-:Y:S05]  /*11650*/  @!P1 BRA `(.L_x_6890) ;  /* 0xfffffffc00ec9947 */ /* 0x004fea000383ffff */
[----:B------:R-:W-:Y:S05]  /*11660*/  BRA `(.L_x_6889) ;  /* 0xffffff9800a87947 */ /* 0x000fea000383ffff */
.L_x_6905:
        /* <DEDUP_REMOVED lines=11> */
.L_x_6997:
[----:B------:R-:W-:Y:S05]  /*11720*/  BSYNC B0 ;  /* 0x0000000000007941 */ /* 0x000fea0003800000 */
.L_x_6996:
[----:B------:R-:W-:Y:S05]  /*11730*/  BRA `(.L_x_6998) ;  /* 0xffffffc000a47947 */ /* 0x000fea000383ffff */
.L_x_6907:
[----:B------:R-:W-:Y:S01]  /*11740*/  BSSY B0, `(.L_x_6999) ;  /* 0x0000006000007945 */ /* 0x000fe20003800000 */
[----:B------:R-:W-:-:S07]  /*11750*/  IMAD.MOV.U32 R15, RZ, RZ, -0x1 ;  /* 0xffffffffff0f7424 */ /* 0x000fce00078e00ff */
[----:B01----:R-:W-:Y:S05]  /*11760*/  WARPSYNC.COLLECTIVE R15, `(.L_x_7000) ;  /* 0x000000000f0c7348 */ /* 0x003fea0003c00000 */
[----:B------:R-:W-:Y:S02]  /*11770*/  ELECT P6, UR62, PT ;  /* 0x00000000003e782f */ /* 0x000fe400038c0000 */
[----:B------:R-:W-:Y:S01]  /*11780*/  MOV R14, UR62 ;  /* 0x0000003e000e7c02 */ /* 0x000fe20008000f00 */
[----:B01----:R-:W-:Y:S10]  /*11790*/  ENDCOLLECTIVE ;  /* 0x000000000000791b */ /* 0x003ff40003800000 */
.L_x_7000:
[----:B------:R-:W-:Y:S05]  /*117a0*/  BSYNC B0 ;  /* 0x0000000000007941 */ /* 0x000fea0003800000 */
.L_x_6999:
[----:B------:R-:W-:Y:S05]  /*117b0*/  BRA `(.L_x_7001) ;  /* 0xffffffc000a47947 */ /* 0x000fea000383ffff */
.L_x_6909:
[----:B---3--:R3:W4:Y:S02]  /*117c0*/  SYNCS.PHASECHK.TRANS64.TRYWAIT P0, [R2+URZ+0x34840], R3 ;  /* 0x03484003020075a7 */ /* 0x008724000800017f */
[----:B----4-:R-:W-:Y:S05]  /*117d0*/  @!P0 NANOSLEEP.SYNCS 0x989680 ;  /* 0x009896800000895d */ /* 0x010fea0003900000 */
[----:B------:R-:W4:Y:S02]  /*117e0*/  @!P0 SYNCS.PHASECHK.TRANS64 P0, [R2+URZ+0x34840], R3 ;  /* 0x03484003020085a7 */ /* 0x000f24000800007f */
[----:B----4-:R-:W-:Y:S05]  /*117f0*/  @!P0 BRA `(.L_x_6909) ;  /* 0xfffffffc00f08947 */ /* 0x010fea000383ffff */
[----:B------:R-:W-:Y:S05]  /*11800*/  BRA `(.L_x_7002) ;  /* 0xffffffc000fc7947 */ /* 0x000fea000383ffff */
.L_x_6913:
        /* <DEDUP_REMOVED lines=8> */
.L_x_7003:
[----:B------:R-:W-:Y:S01]  /*11890*/  IMAD.MOV.U32 R13, RZ, RZ, R0 ;  /* 0x000000ffff0d7224 */ /* 0x000fe200078e0000 */
[----:B------:R-:W-:Y:S01]  /*118a0*/  LOP3.LUT R7, R7, 0x7f, RZ, 0xc0, !PT ;  /* 0x0000007f07077812 */ /* 0x000fe200078ec0ff */
[----:B------:R-:W-:-:S07]  /*118b0*/  IMAD.MOV.U32 R6, RZ, RZ, R14 ;  /* 0x000000ffff067224 */ /* 0x000fce00078e000e */
[----:B------:R-:W-:Y:S05]  /*118c0*/  WARPSYNC.COLLECTIVE R15, `(.L_x_7004) ;  /* 0x000000000f087348 */ /* 0x000fea0003c00000 */
[----:B------:R0:W1:Y:S02]  /*118d0*/  SHFL.IDX P6, R14, R13, R12, R11 ;  /* 0x0000000c0d0e7389 */ /* 0x00006400000c000b */
[----:B01----:R-:W-:Y:S01]  /*118e0*/  ENDCOLLECTIVE ;  /* 0x000000000000791b */ /* 0x003fe20003800000 */
.L_x_7004:
        /* <DEDUP_REMOVED lines=24> */
.L_x_7005:
[----:B------:R-:W-:Y:S02]  /*11a70*/  IMAD.MOV.U32 R13, RZ, RZ, R0 ;  /* 0x000000ffff0d7224 */ /* 0x000fe400078e0000 */
[----:B------:R-:W-:-:S07]  /*11a80*/  IMAD.MOV.U32 R6, RZ, RZ, R14 ;  /* 0x000000ffff067224 */ /* 0x000fce00078e000e */
[----:B------:R-:W-:Y:S05]  /*11a90*/  WARPSYNC.COLLECTIVE R15, `(.L_x_7006) ;  /* 0x000000000f087348 */ /* 0x000fea0003c00000 */
[----:B------:R0:W1:Y:S02]  /*11aa0*/  SHFL.IDX P6, R14, R13, R12, R11 ;  /* 0x0000000c0d0e7389 */ /* 0x00006400000c000b */
[----:B01----:R-:W-:Y:S01]  /*11ab0*/  ENDCOLLECTIVE ;  /* 0x000000000000791b */ /* 0x003fe20003800000 */
.L_x_7006:
        /* <DEDUP_REMOVED lines=18> */
.L_x_7007:
[----:B------:R-:W-:Y:S02]  /*11be0*/  IMAD.MOV.U32 R13, RZ, RZ, R0 ;  /* 0x000000ffff0d7224 */ /* 0x000fe400078e0000 */
[----:B------:R-:W-:-:S07]  /*11bf0*/  IMAD.MOV.U32 R6, RZ, RZ, R14 ;  /* 0x000000ffff067224 */ /* 0x000fce00078e000e */
[----:B------:R-:W-:Y:S05]  /*11c00*/  WARPSYNC.COLLECTIVE R15, `(.L_x_7008) ;  /* 0x000000000f087348 */ /* 0x000fea0003c00000 */
[----:B------:R0:W1:Y:S02]  /*11c10*/  SHFL.IDX P6, R14, R13, R12, R11 ;  /* 0x0000000c0d0e7389 */ /* 0x00006400000c000b */
[----:B01----:R-:W-:Y:S01]  /*11c20*/  ENDCOLLECTIVE ;  /* 0x000000000000791b */ /* 0x003fe20003800000 */
.L_x_7008:
        /* <DEDUP_REMOVED lines=18> */
.L_x_7009:
[----:B------:R-:W-:Y:S02]  /*11d50*/  IMAD.MOV.U32 R13, RZ, RZ, R0 ;  /* 0x000000ffff0d7224 */ /* 0x000fe400078e0000 */
[----:B------:R-:W-:-:S07]  /*11d60*/  IMAD.MOV.U32 R6, RZ, RZ, R14 ;  /* 0x000000ffff067224 */ /* 0x000fce00078e000e */
[----:B------:R-:W-:Y:S05]  /*11d70*/  WARPSYNC.COLLECTIVE R15, `(.L_x_7010) ;  /* 0x000000000f087348 */ /* 0x000fea0003c00000 */
[----:B------:R0:W1:Y:S02]  /*11d80*/  SHFL.IDX P6, R14, R13, R12, R11 ;  /* 0x0000000c0d0e7389 */ /* 0x00006400000c000b */
[----:B01----:R-:W-:Y:S01]  /*11d90*/  ENDCOLLECTIVE ;  /* 0x000000000000791b */ /* 0x003fe20003800000 */
.L_x_7010:
        /* <DEDUP_REMOVED lines=18> */
.L_x_7011:
[----:B------:R-:W-:Y:S02]  /*11ec0*/  IMAD.MOV.U32 R13, RZ, RZ, R0 ;  /* 0x000000ffff0d7224 */ /* 0x000fe400078e0000 */
[----:B------:R-:W-:-:S07]  /*11ed0*/  IMAD.MOV.U32 R6, RZ, RZ, R14 ;  /* 0x000000ffff067224 */ /* 0x000fce00078e000e */
[----:B------:R-:W-:Y:S05]  /*11ee0*/  WARPSYNC.COLLECTIVE R15, `(.L_x_7012) ;  /* 0x000000000f087348 */ /* 0x000fea0003c00000 */
[----:B------:R0:W1:Y:S02]  /*11ef0*/  SHFL.IDX P6, R14, R13, R12, R11 ;  /* 0x0000000c0d0e7389 */ /* 0x00006400000c000b */
[----:B01----:R-:W-:Y:S01]  /*11f00*/  ENDCOLLECTIVE ;  /* 0x000000000000791b */ /* 0x003fe20003800000 */
.L_x_7012:
        /* <DEDUP_REMOVED lines=18> */
.L_x_7013:
[----:B------:R-:W-:Y:S02]  /*12030*/  IMAD.MOV.U32 R13, RZ, RZ, R0 ;  /* 0x000000ffff0d7224 */ /* 0x000fe400078e0000 */
[----:B------:R-:W-:-:S07]  /*12040*/  IMAD.MOV.U32 R6, RZ, RZ, R14 ;  /* 0x000000ffff067224 */ /* 0x000fce00078e000e */
[----:B------:R-:W-:Y:S05]  /*12050*/  WARPSYNC.COLLECTIVE R15, `(.L_x_7014) ;  /* 0x000000000f087348 */ /* 0x000fea0003c00000 */
[----:B------:R0:W1:Y:S02]  /*12060*/  SHFL.IDX P6, R14, R13, R12, R11 ;  /* 0x0000000c0d0e7389 */ /* 0x00006400000c000b */
[----:B01----:R-:W-:Y:S01]  /*12070*/  ENDCOLLECTIVE ;  /* 0x000000000000791b */ /* 0x003fe20003800000 */
.L_x_7014:
        /* <DEDUP_REMOVED lines=18> */
.L_x_7015:
[----:B------:R-:W-:Y:S02]  /*121a0*/  IMAD.MOV.U32 R13, RZ, RZ, R0 ;  /* 0x000000ffff0d7224 */ /* 0x000fe400078e0000 */
[----:B------:R-:W-:-:S07]  /*121b0*/  IMAD.MOV.U32 R6, RZ, RZ, R14 ;  /* 0x000000ffff067224 */ /* 0x000fce00078e000e */
[----:B------:R-:W-:Y:S05]  /*121c0*/  WARPSYNC.COLLECTIVE R15, `(.L_x_7016) ;  /* 0x000000000f087348 */ /* 0x000fea0003c00000 */
[----:B------:R0:W1:Y:S02]  /*121d0*/  SHFL.IDX P6, R14, R13, R12, R11 ;  /* 0x0000000c0d0e7389 */ /* 0x00006400000c000b */
[----:B01----:R-:W-:Y:S01]  /*121e0*/  ENDCOLLECTIVE ;  /* 0x000000000000791b */ /* 0x003fe20003800000 */
.L_x_7016:
        /* <DEDUP_REMOVED lines=16> */
.L_x_7017:
[----:B------:R-:W-:Y:S02]  /*122f0*/  IMAD.MOV.U32 R13, RZ, RZ, R0 ;  /* 0x000000ffff0d7224 */ /* 0x000fe400078e0000 */
[----:B------:R-:W-:-:S07]  /*12300*/  IMAD.MOV.U32 R5, RZ, RZ, R14 ;  /* 0x000000ffff057224 */ /* 0x000fce00078e000e */
[----:B------:R-:W-:Y:S05]  /*12310*/  WARPSYNC.COLLECTIVE R15, `(.L_x_7018) ;  /* 0x000000000f087348 */ /* 0x000fea0003c00000 */
[----:B------:R0:W1:Y:S02]  /*12320*/  SHFL.IDX P6, R14, R13, R12, R11 ;  /* 0x0000000c0d0e7389 */ /* 0x00006400000c000b */
[----:B01----:R-:W-:Y:S01]  /*12330*/  ENDCOLLECTIVE ;  /* 0x000000000000791b */ /* 0x003fe20003800000 */
.L_x_7018:
[----:B------:R-:W-:Y:S01]  /*12340*/  IMAD.MOV.U32 R0, RZ, RZ, R14 ;  /* 0x000000ffff007224 */ /* 0x000fe200078e000e */
[----:B------:R-:W-:Y:S06]  /*12350*/  BRA `(.L_x_7019) ;  /* 0xffffffc4007c7947 */ /* 0x000fec000383ffff */
.L_x_6917:
[----:B0-----:R-:W-:-:S04]  /*12360*/  IMAD.U32 R3, RZ, RZ, UR36 ;  /* 0x00000024ff037e24 */ /* 0x001fc8000f8e00ff */
[----:B------:R0:W2:Y:S03]  /*12370*/  SYNCS.PHASECHK.TRANS64.TRYWAIT P0, [R3+URZ+0x34820], R0 ;  /* 0x03482000030075a7 */ /* 0x0000a6000800017f */
[----:B--2---:R-:W-:Y:S05]  /*12380*/  @!P0 NANOSLEEP.SYNCS 0x989680 ;  /* 0x009896800000895d */ /* 0x004fea0003900000 */
[----:B------:R-:W2:Y:S02]  /*12390*/  @!P0 SYNCS.PHASECHK.TRANS64 P0, [R3+URZ+0x34820], R0 ;  /* 0x03482000030085a7 */ /* 0x000ea4000800007f */
[----:B--2---:R-:W-:Y:S05]  /*123a0*/  @!P0 BRA `(.L_x_6917) ;  /* 0xfffffffc00ec8947 */ /* 0x004fea000383ffff */
[----:B------:R-:W-:Y:S05]  /*123b0*/  BRA `(.L_x_7020) ;  /* 0xffffffc400cc7947 */ /* 0x000fea000383ffff */
.L_x_6924:
[----:B--2---:R2:W3:Y:S02]  /*123c0*/  SYNCS.PHASECHK.TRANS64.TRYWAIT P0, [R3+URZ+0x34840], R2 ;  /* 0x03484002030075a7 */ /* 0x0044e4000800017f */
[----:B---3--:R-:W-:Y:S05]  /*123d0*/  @!P0 NANOSLEEP.SYNCS 0x989680 ;  /* 0x009896800000895d */ /* 0x008fea0003900000 */
[----:B------:R-:W3:Y:S02]  /*123e0*/  @!P0 SYNCS.PHASECHK.TRANS64 P0, [R3+URZ+0x34840], R2 ;  /* 0x03484002030085a7 */ /* 0x000ee4000800007f */
[----:B---3--:R-:W-:Y:S05]  /*123f0*/  @!P0 BRA `(.L_x_6924) ;  /* 0xfffffffc00f08947 */ /* 0x008fea000383ffff */
[----:B------:R-:W-:Y:S05]  /*12400*/  BRA `(.L_x_7021) ;  /* 0xffffffc8007c7947 */ /* 0x000fea000383ffff */
.L_x_6931:
[----:B0-----:R0:W1:Y:S02]  /*12410*/  SYNCS.PHASECHK.TRANS64.TRYWAIT P0, [R2+URZ+0x34860], R3 ;  /* 0x03486003020075a7 */ /* 0x001064000800017f */
[----:B-1----:R-:W-:Y:S05]  /*12420*/  @!P0 NANOSLEEP.SYNCS 0x989680 ;  /* 0x009896800000895d */ /* 0x002fea0003900000 */
[----:B------:R-:W1:Y:S02]  /*12430*/  @!P0 SYNCS.PHASECHK.TRANS64 P0, [R2+URZ+0x34860], R3 ;  /* 0x03486003020085a7 */ /* 0x000e64000800007f */
[----:B-1----:R-:W-:Y:S05]  /*12440*/  @!P0 BRA `(.L_x_6931) ;  /* 0xfffffffc00f08947 */ /* 0x002fea000383ffff */
[----:B------:R-:W-:Y:S05]  /*12450*/  BRA `(.L_x_7022) ;  /* 0xffffffcc00787947 */ /* 0x000fea000383ffff */
.L_x_6942:
[----:B-1----:R1:W2:Y:S02]  /*12460*/  SYNCS.PHASECHK.TRANS64.TRYWAIT P0, [R3+URZ+0x34840], R2 ;  /* 0x03484002030075a7 */ /* 0x0022a4000800017f */
[----:B--2---:R-:W-:Y:S05]  /*12470*/  @!P0 NANOSLEEP.SYNCS 0x989680 ;  /* 0x009896800000895d */ /* 0x004fea0003900000 */
[----:B------:R-:W2:Y:S02]  /*12480*/  @!P0 SYNCS.PHASECHK.TRANS64 P0, [R3+URZ+0x34840], R2 ;  /* 0x03484002030085a7 */ /* 0x000ea4000800007f */
[----:B--2---:R-:W-:Y:S05]  /*12490*/  @!P0 BRA `(.L_x_6942) ;  /* 0xfffffffc00f08947 */ /* 0x004fea000383ffff */
[----:B------:R-:W-:Y:S05]  /*124a0*/  BRA `(.L_x_7023) ;  /* 0xffffffd400187947 */ /* 0x000fea000383ffff */
.L_x_6949:
[----:B0-----:R0:W1:Y:S02]  /*124b0*/  SYNCS.PHASECHK.TRANS64.TRYWAIT P0, [R2+URZ+0x34860], R3 ;  /* 0x03486003020075a7 */ /* 0x001064000800017f */
[----:B-1----:R-:W-:Y:S05]  /*124c0*/  @!P0 NANOSLEEP.SYNCS 0x989680 ;  /* 0x009896800000895d */ /* 0x002fea0003900000 */
[----:B------:R-:W1:Y:S02]  /*124d0*/  @!P0 SYNCS.PHASECHK.TRANS64 P0, [R2+URZ+0x34860], R3 ;  /* 0x03486003020085a7 */ /* 0x000e64000800007f */
[----:B-1----:R-:W-:Y:S05]  /*124e0*/  @!P0 BRA `(.L_x_6949) ;  /* 0xfffffffc00f08947 */ /* 0x002fea000383ffff */
[----:B------:R-:W-:Y:S05]  /*124f0*/  BRA `(.L_x_7024) ;  /* 0xffffffd800147947 */ /* 0x000fea000383ffff */
.L_x_6959:
[----:B--2---:R2:W3:Y:S02]  /*12500*/  SYNCS.PHASECHK.TRANS64.TRYWAIT P0, [R3+URZ+0x34840], R2 ;  /* 0x03484002030075a7 */ /* 0x0044e4000800017f */
[----:B---3--:R-:W-:Y:S05]  /*12510*/  @!P0 NANOSLEEP.SYNCS 0x989680 ;  /* 0x009896800000895d */ /* 0x008fea0003900000 */
[----:B------:R-:W3:Y:S02]  /*12520*/  @!P0 SYNCS.PHASECHK.TRANS64 P0, [R3+URZ+0x34840], R2 ;  /* 0x03484002030085a7 */ /* 0x000ee4000800007f */
[----:B---3--:R-:W-:Y:S05]  /*12530*/  @!P0 BRA `(.L_x_6959) ;  /* 0xfffffffc00f08947 */ /* 0x008fea000383ffff */
[----:B------:R-:W-:Y:S05]  /*12540*/  BRA `(.L_x_7025) ;  /* 0xffffffdc008c7947 */ /* 0x000fea000383ffff */
.L_x_6966:
[----:B0-----:R0:W1:Y:S02]  /*12550*/  SYNCS.PHASECHK.TRANS64.TRYWAIT P0, [R2+URZ+0x34860], R5 ;  /* 0x03486005020075a7 */ /* 0x001064000800017f */
[----:B-1----:R-:W-:Y:S05]  /*12560*/  @!P0 NANOSLEEP.SYNCS 0x989680 ;  /* 0x009896800000895d */ /* 0x002fea0003900000 */
[----:B------:R-:W1:Y:S02]  /*12570*/  @!P0 SYNCS.PHASECHK.TRANS64 P0, [R2+URZ+0x34860], R5 ;  /* 0x03486005020085a7 */ /* 0x000e64000800007f */
[----:B-1----:R-:W-:Y:S05]  /*12580*/  @!P0 BRA `(.L_x_6966) ;  /* 0xfffffffc00f08947 */ /* 0x002fea000383ffff */
[----:B------:R-:W-:Y:S05]  /*12590*/  BRA `(.L_x_7026) ;  /* 0xffffffe000847947 */ /* 0x000fea000383ffff */
.L_x_6976:
[----:B0-----:R0:W3:Y:S02]  /*125a0*/  SYNCS.PHASECHK.TRANS64.TRYWAIT P0, [R0+URZ+0x34860], R3 ;  /* 0x03486003000075a7 */ /* 0x0010e4000800017f */
[----:B---3--:R-:W-:Y:S05]  /*125b0*/  @!P0 NANOSLEEP.SYNCS 0x989680 ;  /* 0x009896800000895d */ /* 0x008fea0003900000 */
[----:B------:R-:W3:Y:S02]  /*125c0*/  @!P0 SYNCS.PHASECHK.TRANS64 P0, [R0+URZ+0x34860], R3 ;  /* 0x03486003000085a7 */ /* 0x000ee4000800007f */
[----:B---3--:R-:W-:Y:S05]  /*125d0*/  @!P0 BRA `(.L_x_6976) ;  /* 0xfffffffc00f08947 */ /* 0x008fea000383ffff */
[----:B------:R-:W-:Y:S05]  /*125e0*/  BRA `(.L_x_7027) ;  /* 0xffffffe400987947 */ /* 0x000fea000383ffff */
.L_x_6984:
[----:B0-----:R0:W1:Y:S02]  /*125f0*/  SYNCS.PHASECHK.TRANS64.TRYWAIT P0, [R0+URZ+0x34820], R3 ;  /* 0x03482003000075a7 */ /* 0x001064000800017f */
[----:B-1----:R-:W-:Y:S05]  /*12600*/  @!P0 NANOSLEEP.SYNCS 0x989680 ;  /* 0x009896800000895d */ /* 0x002fea0003900000 */
[----:B------:R-:W1:Y:S02]  /*12610*/  @!P0 SYNCS.PHASECHK.TRANS64 P0, [R0+URZ+0x34820], R3 ;  /* 0x03482003000085a7 */ /* 0x000e64000800007f */
[----:B-1----:R-:W-:Y:S05]  /*12620*/  @!P0 BRA `(.L_x_6984) ;  /* 0xfffffffc00f08947 */ /* 0x002fea000383ffff */
[----:B------:R-:W-:Y:S05]  /*12630*/  BRA `(.L_x_7028) ;  /* 0xffffffe800dc7947 */ /* 0x000fea000383ffff */
.L_x_6985:
        /* <DEDUP_REMOVED lines=11> */
.L_x_7030:
[----:B------:R-:W-:Y:S05]  /*126f0*/  BSYNC B0 ;  /* 0x0000000000007941 */ /* 0x000fea0003800000 */
.L_x_7029:
[----:B------:R-:W-:Y:S05]  /*12700*/  BRA `(.L_x_7031) ;  /* 0xffffffe800c47947 */ /* 0x000fea000383ffff */
.L_x_6988:
[----:B------:R-:W-:Y:S01]  /*12710*/  BSSY B1, `(.L_x_7032) ;  /* 0x0000006000017945 */ /* 0x000fe20003800000 */
[----:B------:R-:W-:-:S07]  /*12720*/  IMAD.MOV.U32 R15, RZ, RZ, -0x1 ;  /* 0xffffffffff0f7424 */ /* 0x000fce00078e00ff */
[----:B012---:R-:W-:Y:S05]  /*12730*/  WARPSYNC.COLLECTIVE R15, `(.L_x_7033) ;  /* 0x000000000f0c7348 */ /* 0x007fea0003c00000 */
[----:B------:R-:W-:Y:S02]  /*12740*/  ELECT P6, UR62, PT ;  /* 0x00000000003e782f */ /* 0x000fe400038c0000 */
[----:B------:R-:W-:Y:S01]  /*12750*/  MOV R14, UR62 ;  /* 0x0000003e000e7c02 */ /* 0x000fe20008000f00 */
[----:B012---:R-:W-:Y:S10]  /*12760*/  ENDCOLLECTIVE ;  /* 0x000000000000791b */ /* 0x007ff40003800000 */
.L_x_7033:
[----:B------:R-:W-:Y:S05]  /*12770*/  BSYNC B1 ;  /* 0x0000000000017941 */ /* 0x000fea0003800000 */
.L_x_7032:
[----:B------:R-:W-:Y:S05]  /*12780*/  BRA `(.L_x_7034) ;  /* 0xffffffe800bc7947 */ /* 0x000fea000383ffff */
.L_x_6990:
[----:B0-----:R0:W1:Y:S02]  /*12790*/  SYNCS.PHASECHK.TRANS64.TRYWAIT P0, [R6+URZ], R5 ;  /* 0x00000005060075a7 */ /* 0x001064000800017f */
[----:B-1----:R-:W-:Y:S05]  /*127a0*/  @!P0 NANOSLEEP.SYNCS 0x989680 ;  /* 0x009896800000895d */ /* 0x002fea0003900000 */
[----:B------:R-:W1:Y:S02]  /*127b0*/  @!P0 SYNCS.PHASECHK.TRANS64 P0, [R6+URZ], R5 ;  /* 0x00000005060085a7 */ /* 0x000e64000800007f */
[----:B-1----:R-:W-:Y:S05]  /*127c0*/  @!P0 BRA `(.L_x_6990) ;  /* 0xfffffffc00f08947 */ /* 0x002fea000383ffff */
[----:B------:R-:W-:Y:S05]  /*127d0*/  BRA `(.L_x_7035) ;  /* 0xffffffe800f47947 */ /* 0x000fea000383ffff */
.L_x_6991:
[----:B-1----:R1:W3:Y:S02]  /*127e0*/  SYNCS.PHASECHK.TRANS64.TRYWAIT P0, [R7+URZ], R2 ;  /* 0x00000002070075a7 */ /* 0x0022e4000800017f */
[----:B---3--:R-:W-:Y:S05]  /*127f0*/  @!P0 NANOSLEEP.SYNCS 0x989680 ;  /* 0x009896800000895d */ /* 0x008fea0003900000 */
[----:B------:R-:W3:Y:S02]  /*12800*/  @!P0 SYNCS.PHASECHK.TRANS64 P0, [R7+URZ], R2 ;  /* 0x00000002070085a7 */ /* 0x000ee4000800007f */
[----:B---3--:R-:W-:Y:S05]  /*12810*/  @!P0 BRA `(.L_x_6991) ;  /* 0xfffffffc00f08947 */ /* 0x008fea000383ffff */
[----:B------:R-:W-:Y:S05]  /*12820*/  BRA `(.L_x_7036) ;  /* 0xffffffe800e87947 */ /* 0x000fea000383ffff */
.L_x_6993:
[----:B---3--:R3:W4:Y:S02]  /*12830*/  SYNCS.PHASECHK.TRANS64.TRYWAIT P0, [R4+URZ], R5 ;  /* 0x00000005040075a7 */ /* 0x008724000800017f */
[----:B----4-:R-:W-:Y:S05]  /*12840*/  @!P0 NANOSLEEP.SYNCS 0x989680 ;  /* 0x009896800000895d */ /* 0x010fea0003900000 */
[----:B------:R-:W4:Y:S02]  /*12850*/  @!P0 SYNCS.PHASECHK.TRANS64 P0, [R4+URZ], R5 ;  /* 0x00000005040085a7 */ /* 0x000f24000800007f */
[----:B----4-:R-:W-:Y:S05]  /*12860*/  @!P0 BRA `(.L_x_6993) ;  /* 0xfffffffc00f08947 */ /* 0x010fea000383ffff */
[----:B------:R-:W-:Y:S05]  /*12870*/  BRA `(.L_x_7037) ;  /* 0xffffffe800ec7947 */ /* 0x000fea000383ffff */
.L_x_7038:
        /* <DEDUP_REMOVED lines=16> */
.L_x_15314:


//--------------------- .text._ZN7cutlass13device_kernelIN5flash11enable_sm90INS1_16FlashAttnFwdSm90INS1_25CollectiveMainloopFwdSm90ILi2EN4cute5tupleIJNS5_1CILi1EEES8_S8_EEENS6_IJNS7_ILi128EEENS7_ILi176EEESA_EEELi128ENS_6half_tEfNS_4arch4Sm90ELb0ELb0ELb0ELb1ELb0ELb0ELb0ELb1ELb1ELb1ELb0ELb0EEENS1_21CollectiveEpilogueFwdINS6_IJSA_SA_SB_EEES9_SD_SF_Li256ELb1ELb1ELb0ELb0EEENS1_36VarlenDynamicPersistentTileSchedulerILi128ELi176ELi256ELi128ELb0ELb1ELb1ELb0ELb1ELb1EEEEEEEEEvNT_6ParamsE --------------------------
	.section	.text._ZN7cutlass13device_kernelIN5flash11enable_sm90INS1_16FlashAttnFwdSm90INS1_25CollectiveMainloopFwdSm90ILi2EN4cute5tupleIJNS5_1CILi1EEES8_S8_EEENS6_IJNS7_ILi128EEENS7_ILi176EEESA_EEELi128ENS_6half_tEfNS_4arch4Sm90ELb0ELb0ELb0ELb1ELb0ELb0ELb0ELb1ELb1ELb1ELb0ELb0EEENS1_21CollectiveEpilogueFwdINS6_IJSA_SA_SB_EEES9_SD_SF_Li256ELb1ELb1ELb0ELb0EEENS1_36VarlenDynamicPersistentTileSchedulerILi128ELi176ELi256ELi128ELb0ELb1ELb1ELb0ELb1ELb1EEEEEEEEEvNT_6ParamsE,"ax",@progbits
	.align	128
.text._ZN7cutlass13device_kernelIN5flash11enable_sm90INS1_16FlashAttnFwdSm90INS1_25CollectiveMainloopFwdSm90ILi2EN4cute5tupleIJNS5_1CILi1EEES8_S8_EEENS6_IJNS7_ILi128EEENS7_ILi176EEESA_EEELi128ENS_6half_tEfNS_4arch4Sm90ELb0ELb0ELb0ELb1ELb0ELb0ELb0ELb1ELb1ELb1ELb0ELb0EEENS1_21CollectiveEpilogueFwdINS6_IJSA_SA_SB_EEES9_SD_SF_Li256ELb1ELb1ELb0ELb0EEENS1_36VarlenDynamicPersistentTileSchedulerILi128ELi176ELi256ELi128ELb0ELb1ELb1ELb0ELb1ELb1EEEEEEEEEvNT_6ParamsE:
        .type           _ZN7cutlass13device_kernelIN5flash11enable_sm90INS1_16FlashAttnFwdSm90INS1_25CollectiveMainloopFwdSm90ILi2EN4cute5tupleIJNS5_1CILi1EEES8_S8_EEENS6_IJNS7_ILi128EEENS7_ILi176EEESA_EEELi128ENS_6half_tEfNS_4arch4Sm90ELb0ELb0ELb0ELb1ELb0ELb0ELb0ELb1ELb1ELb1ELb0ELb0EEENS1_21CollectiveEpilogueFwdINS6_IJSA_SA_SB_EEES9_SD_SF_Li256ELb1ELb1ELb0ELb0EEENS1_36VarlenDynamicPersistentTileSchedulerILi128ELi176ELi256ELi128ELb0ELb1ELb1ELb0ELb1ELb1EEEEEEEEEvNT_6ParamsE,@function
        .size           _ZN7cutlass13device_kernelIN5flash11enable_sm90INS1_16FlashAttnFwdSm90INS1_25CollectiveMainloopFwdSm90ILi2EN4cute5tupleIJNS5_1CILi1EEES8_S8_EEENS6_IJNS7_ILi128EEENS7_ILi176EEESA_EEELi128ENS_6half_tEfNS_4arch4Sm90ELb0ELb0ELb0ELb1ELb0ELb0ELb0ELb1ELb1ELb1ELb0ELb0EEENS1_21CollectiveEpilogueFwdINS6_IJSA_SA_SB_EEES9_SD_SF_Li256ELb1ELb1ELb0ELb0EEENS1_36VarlenDynamicPersistentTileSchedulerILi128ELi176ELi256ELi128ELb0ELb1ELb1ELb0ELb1ELb1EEEEEEEEEvNT_6ParamsE,(.L_x_15315 - _ZN7cutlass13device_kernelIN5flash11enable_sm90INS1_16FlashAttnFwdSm90INS1_25CollectiveMainloopFwdSm90ILi2EN4cute5tupleIJNS5_1CILi1EEES8_S8_EEENS6_IJNS7_ILi128EEENS7_ILi176EEESA_EEELi128ENS_6half_tEfNS_4arch4Sm90ELb0ELb0ELb0ELb1ELb0ELb0ELb0ELb1ELb1ELb1ELb0ELb0EEENS1_21CollectiveEpilogueFwdINS6_IJSA_SA_SB_EEES9_SD_SF_Li256ELb1ELb1ELb0ELb0EEENS1_36VarlenDynamicPersistentTileSchedulerILi128ELi176ELi256ELi128ELb0ELb1ELb1ELb0ELb1ELb1EEEEEEEEEvNT_6ParamsE)
        .other          _ZN7cutlass13device_kernelIN5flash11enable_sm90INS1_16FlashAttnFwdSm90INS1_25CollectiveMainloopFwdSm90ILi2EN4cute5tupleIJNS5_1CILi1EEES8_S8_EEENS6_IJNS7_ILi128EEENS7_ILi176EEESA_EEELi128ENS_6half_tEfNS_4arch4Sm90ELb0ELb0ELb0ELb1ELb0ELb0ELb0ELb1ELb1ELb1ELb0ELb0EEENS1_21CollectiveEpilogueFwdINS6_IJSA_SA_SB_EEES9_SD_SF_Li256ELb1ELb1ELb0ELb0EEENS1_36VarlenDynamicPersistentTileSchedulerILi128ELi176ELi256ELi128ELb0ELb1ELb1ELb0ELb1ELb1EEEEEEEEEvNT_6ParamsE,@"STO_CUDA_ENTRY STV_DEFAULT"
_ZN7cutlass13device_kernelIN5flash11enable_sm90INS1_16FlashAttnFwdSm90INS1_25CollectiveMainloopFwdSm90ILi2EN4cute5tupleIJNS5_1CILi1EEES8_S8_EEENS6_IJNS7_ILi128EEENS7_ILi176EEESA_EEELi128ENS_6half_tEfNS_4arch4Sm90ELb0ELb0ELb0ELb1ELb0ELb0ELb0ELb1ELb1ELb1ELb0ELb0EEENS1_21CollectiveEpilogueFwdINS6_IJSA_SA_SB_EEES9_SD_SF_Li256ELb1ELb1ELb0ELb0EEENS1_36VarlenDynamicPersistentTileSchedulerILi128ELi176ELi256ELi128ELb0ELb1ELb1ELb0ELb1ELb1EEEEEEEEEvNT_6ParamsE:
        /* <DEDUP_REMOVED lines=17> */
.L_x_7040:
[----:B------:R-:W-:Y:S05]  /*0110*/  BSYNC B0 ;  /* 0x0000000000007941 */ /* 0x000fea0003800000 */
.L_x_7039:
        /* <DEDUP_REMOVED lines=40> */
.L_x_7041:
        /* <DEDUP_REMOVED lines=22> */
.L_x_7042:
        /* <DEDUP_REMOVED lines=18> */
.L_x_7043:
        /* <DEDUP_REMOVED lines=22> */
.L_x_7044:
        /* <DEDUP_REMOVED lines=22> */
.L_x_7045:
[----:B--2---:R-:W-:Y:S01]  /*08e0*/  ISETP.NE.AND P0, PT, R2, RZ, PT ;  /* 0x000000ff0200720c */ /* 0x004fe20003f05270 */
[----:B------:R-:W-:Y:S01]  /*08f0*/  IMAD.MOV.U32 R2, RZ, RZ, 0x1 ;  /* 0x00000001ff027424 */ /* 0x000fe200078e00ff */
[----:B------:R-:W-:Y:S01]  /*0900*/  NOP ;  /* 0x0000000000007918 */ /* 0x000fe20000000000 */
[----:B------:R-:W-:-:S03]  /*0910*/  ULDC.64 UR60, c[0x0][0x208] ;  /* 0x00008200003c7ab9 */ /* 0x000fc60000000a00 */
[----:B------:R-:W-:-:S05]  /*0920*/  SEL R2, R2, 0x2, !P0 ;  /* 0x0000000202027807 */ /* 0x000fca0004000000 */
[----:B------:R2:W-:Y:S01]  /*0930*/  STL [R1+0x58], R2 ;  /* 0x0000580201007387 */ /* 0x0005e20000100800 */
[----:B01-34-:R-:W-:Y:S06]  /*0940*/  BAR.SYNC.DEFER_BLOCKING 0x0 ;  /* 0x0000000000007b1d */ /* 0x01bfec0000010000 */
[----:B------:R-:W-:Y:S05]  /*0950*/  @!P0 BRA `(.L_x_7046) ;  /* 0x000000d000fc8947 */ /* 0x000fea0003800000 */
.L_x_7047:
[----:B------:R-:W-:-:S08]  /*0960*/  NOP ;  /* 0x0000000000007918 */ /* 0x000fd00000000000 */
[----:B------:R-:W0:Y:S02]  /*0970*/  USETMAXREG.TRY_ALLOC.CTAPOOL UP0, 0xf0 ;  /* 0x000000f0000079c8 */ /* 0x000e240008000600 */
[----:B0-----:R-:W-:-:S13]  /*0980*/  PLOP3.LUT P0, PT, PT, PT, UP0, 0x80, 0x0 ;  /* 0x000000000000781c */ /* 0x001fda0003f0f008 */
[----:B------:R-:W-:Y:S05]  /*0990*/  @!P0 BRA `(.L_x_7047) ;  /* 0xfffffffc00f08947 */ /* 0x000fea000383ffff */
[----:B--2---:R-:W0:Y:S01]  /*09a0*/  S2R R2, SR_TID.X ;  /* 0x0000000000027919 */ /* 0x004e220000002100 */
[----:B------:R-:W1:Y:S01]  /*09b0*/  S2UR UR5, SR_CgaCtaId ;  /* 0x00000000000579c3 */ /* 0x000e620000008800 */
[----:B------:R-:W-:-:S07]  /*09c0*/  UMOV UR4, 0x400 ;  /* 0x0000040000047882 */ /* 0x000fce0000000000 */
[----:B------:R-:W-:Y:S06]  /*09d0*/  BAR.ARV 0x8, 0x180 ;  /* 0x0206000000007b1d */ /* 0x000fec0000002000 */
[----:B-1----:R-:W-:Y:S01]  /*09e0*/  ULEA UR4, UR5, UR4, 0x18 ;  /* 0x0000000405047291 */ /* 0x002fe2000f8ec03f */
[----:B0-----:R-:W-:-:S04]  /*09f0*/  LOP3.LUT R0, R2, 0xffffff80, RZ, 0xc0, !PT ;  /* 0xffffff8002007812 */ /* 0x001fc800078ec0ff */
[----:B------:R-:W-:-:S13]  /*0a00*/  ISETP.NE.AND P0, PT, R0, 0x80, PT ;  /* 0x000000800000780c */ /* 0x000fda0003f05270 */
[----:B------:R-:W-:Y:S08]  /*0a10*/  @!P0 BAR.ARV 0x9, 0x100 ;  /* 0x0244000000008b1d */ /* 0x000ff00000002000 */
[----:B------:R-:W-:Y:S06]  /*0a20*/  BAR.SYNC.DEFER_BLOCKING 0x5, 0x180 ;  /* 0x0146000000007b1d */ /* 0x000fec0000010000 */
[----:B------:R-:W0:Y:S01]  /*0a30*/  LDS.128 R44, [UR4+0x348d0] ;  /* 0x0348d004ff2c7984 */ /* 0x000e220008000c00 */
[----:B------:R-:W-:Y:S01]  /*0a40*/  ULDC UR4, c[0x0][0xc3c] ;  /* 0x00030f0000047ab9 */ /* 0x000fe20000000800 */
[----:B------:R-:W-:Y:S06]  /*0a50*/  BAR.ARV 0x4, 0x180 ;  /* 0x0106000000007b1d */ /* 0x000fec0000002000 */
[----:B0-----:R-:W-:-:S13]  /*0a60*/  ISETP.GE.AND P0, PT, R47, UR4, PT ;  /* 0x000000042f007c0c */ /* 0x001fda000bf06270 */
[----:B------:R-:W-:Y:S05]  /*0a70*/  @P0 EXIT ;  /* 0x000000000000094d */ /* 0x000fea0003800000 */
[----:B------:R-:W2:Y:S01]  /*0a80*/  LDL.LU R10, [R1+0x58] ;  /* 0x00005800010a7983 */ /* 0x000ea20000300800 */
[----:B------:R-:W-:-:S05]  /*0a90*/  VIADD R234, R2, 0xffffff80 ;  /* 0xffffff8002ea7836 */ /* 0x000fca0000000000 */
[----:B------:R-:W-:-:S04]  /*0aa0*/  SHF.R.S32.HI R3, RZ, 0x1f, R234 ;  /* 0x0000001fff037819 */ /* 0x000fc800000114ea */
[CC--:B------:R-:W-:Y:S02]  /*0ab0*/  LEA.HI R0, R3.reuse, R234.reuse, RZ, 0x7 ;  /* 0x000000ea03007211 */ /* 0x0c0fe400078f38ff */
[CC--:B------:R-:W-:Y:S02]  /*0ac0*/  LEA.HI R2, R3.reuse, R234.reuse, RZ, 0x4 ;  /* 0x000000ea03027211 */ /* 0x0c0fe400078f20ff */
[----:B------:R-:W-:Y:S02]  /*0ad0*/  LOP3.LUT R5, R0, 0xffffff80, RZ, 0xc0, !PT ;  /* 0xffffff8000057812 */ /* 0x000fe400078ec0ff */
[----:B------:R-:W-:Y:S02]  /*0ae0*/  LEA.HI R4, R3, R234, RZ, 0x5 ;  /* 0x000000ea03047211 */ /* 0x000fe400078f28ff */
[----:B------:R-:W-:Y:S01]  /*0af0*/  SHF.R.S32.HI R7, RZ, 0x4, R2 ;  /* 0x00000004ff077819 */ /* 0x000fe20000011402 */
[----:B------:R-:W-:Y:S01]  /*0b00*/  IMAD.IADD R226, R234, 0x1, -R5 ;  /* 0x00000001eae27824 */ /* 0x000fe200078e0a05 */
[----:B------:R-:W-:Y:S01]  /*0b10*/  LOP3.LUT R5, R2, 0x3fffff0, RZ, 0xc0, !PT ;  /* 0x03fffff002057812 */ /* 0x000fe200078ec0ff */
[----:B------:R-:W-:Y:S01]  /*0b20*/  IMAD.SHL.U32 R4, R4, 0x20, RZ ;  /* 0x0000002004047824 */ /* 0x000fe200078e00ff */
[----:B------:R-:W-:-:S02]  /*0b30*/  LEA.HI R2, R2, R7, RZ, 0x1 ;  /* 0x0000000702027211 */ /* 0x000fc400078f08ff */
[----:B------:R-:W-:Y:S01]  /*0b40*/  SHF.R.S32.HI R9, RZ, 0x1f, R226 ;  /* 0x0000001fff097819 */ /* 0x000fe200000114e2 */
[----:B------:R-:W-:Y:S01]  /*0b50*/  IMAD.IADD R5, R234, 0x1, -R5 ;  /* 0x00000001ea057824 */ /* 0x000fe200078e0a05 */
[----:B------:R-:W-:Y:S02]  /*0b60*/  LOP3.LUT R4, R4, 0xfffffc00, RZ, 0xc0, !PT ;  /* 0xfffffc0004047812 */ /* 0x000fe400078ec0ff */
[----:B------:R-:W-:Y:S02]  /*0b70*/  LOP3.LUT R2, R2, 0x1ffffffe, RZ, 0xc0, !PT ;  /* 0x1ffffffe02027812 */ /* 0x000fe400078ec0ff */
[----:B------:R-:W-:Y:S01]  /*0b80*/  LEA.HI R6, R9, R226, RZ, 0x2 ;  /* 0x000000e209067211 */ /* 0x000fe200078f10ff */
[----:B------:R-:W-:Y:S02]  /*0b90*/  IMAD R5, R5, 0x40, R4 ;  /* 0x0000004005057824 */ /* 0x000fe400078e0204 */
[----:B------:R-:W-:Y:S01]  /*0ba0*/  IMAD.IADD R2, R7, 0x1, -R2 ;  /* 0x0000000107027824 */ /* 0x000fe200078e0a02 */
[----:B------:R-:W-:-:S02]  /*0bb0*/  LEA.HI R4, R3, R234, RZ, 0x2 ;  /* 0x000000ea03047211 */ /* 0x000fc400078f10ff */
[--C-:B------:R-:W-:Y:S01]  /*0bc0*/  SHF.R.S32.HI R8, RZ, 0x2, R6.reuse ;  /* 0x00000002ff087819 */ /* 0x100fe20000011406 */
[----:B------:R-:W-:Y:S01]  /*0bd0*/  IMAD R231, R2, 0x8, R5 ;  /* 0x0000000802e77824 */ /* 0x000fe200078e0205 */
[----:B------:R-:W-:Y:S02]  /*0be0*/  SHF.R.S32.HI R11, RZ, 0x1f, R6 ;  /* 0x0000001fff0b7819 */ /* 0x000fe40000011406 */
[----:B------:R-:W-:Y:S02]  /*0bf0*/  LOP3.LUT R5, R6, 0x7ffffffc, RZ, 0xc0, !PT ;  /* 0x7ffffffc06057812 */ /* 0x000fe400078ec0ff */
[----:B------:R-:W-:Y:S02]  /*0c00*/  LOP3.LUT R7, R4, 0xfffffffc, RZ, 0xc0, !PT ;  /* 0xfffffffc04077812 */ /* 0x000fe400078ec0ff */
[----:B------:R-:W-:Y:S02]  /*0c10*/  LEA.HI R3, R3, R234, RZ, 0x3 ;  /* 0x000000ea03037211 */ /* 0x000fe400078f18ff */
[----:B------:R-:W-:-:S02]  /*0c20*/  LEA.HI R11, R11, R8, RZ, 0x3 ;  /* 0x000000080b0b7211 */ /* 0x000fc400078f18ff */
[----:B------:R-:W-:Y:S01]  /*0c30*/  SHF.R.S32.HI R227, RZ, 0x7, R0 ;  /* 0x00000007ffe37819 */ /* 0x000fe20000011400 */
[----:B------:R-:W-:Y:S01]  /*0c40*/  IMAD.IADD R229, R226, 0x1, -R5 ;  /* 0x00000001e2e57824 */ /* 0x000fe200078e0a05 */
[----:B------:R-:W-:Y:S01]  /*0c50*/  LOP3.LUT R5, R3, 0xfffffff8, RZ, 0xc0, !PT ;  /* 0xfffffff803057812 */ /* 0x000fe200078ec0ff */
[----:B------:R-:W-:Y:S01]  /*0c60*/  IMAD.IADD R7, R234, 0x1, -R7 ;  /* 0x00000001ea077824 */ /* 0x000fe200078e0a07 */
[----:B------:R-:W-:Y:S02]  /*0c70*/  LOP3.LUT R11, R11, 0xfffffff8, RZ, 0xc0, !PT ;  /* 0xfffffff80b0b7812 */ /* 0x000fe400078ec0ff */
[----:B------:R-:W-:Y:S02]  /*0c80*/  LEA.HI R9, R9, R226, RZ, 0x5 ;  /* 0x000000e209097211 */ /* 0x000fe400078f28ff */
[----:B------:R-:W-:Y:S01]  /*0c90*/  LEA.HI R0, R0, R227, RZ, 0x1 ;  /* 0x000000e300007211 */ /* 0x000fe200078f08ff */
[----:B------:R-:W-:Y:S01]  /*0ca0*/  IMAD.IADD R220, R234, 0x1, -R5 ;  /* 0x00000001eadc7824 */ /* 0x000fe200078e0a05 */
[----:B------:R-:W-:Y:S01]  /*0cb0*/  LEA.HI R2, R7, R7, RZ, 0x1 ;  /* 0x0000000707027211 */ /* 0x000fe200078f08ff */
[----:B------:R-:W-:Y:S01]  /*0cc0*/  IMAD.IADD R8, R8, 0x1, -R11 ;  /* 0x0000000108087824 */ /* 0x000fe200078e0a0b */
[----:B------:R-:W-:-:S02]  /*0cd0*/  SHF.R.S32.HI R9, RZ, 0x5, R9 ;  /* 0x00000005ff097819 */ /* 0x000fc40000011409 */
[----:B------:R-:W-:Y:S01]  /*0ce0*/  LOP3.LUT R0, R0, 0x3fffffe, RZ, 0xc0, !PT ;  /* 0x03fffffe00007812 */ /* 0x000fe200078ec0ff */
[----:B------:R-:W-:Y:S01]  /*0cf0*/  IMAD.SHL.U32 R17, R220, 0x8, RZ ;  /* 0x00000008dc117824 */ /* 0x000fe200078e00ff */
[----:B------:R-:W-:Y:S01]  /*0d00*/  LOP3.LUT R2, R2, 0x1ffffffe, RZ, 0xc0, !PT ;  /* 0x1ffffffe02027812 */ /* 0x000fe200078ec0ff */
[----:B------:R-:W-:Y:S02]  /*0d10*/  IMAD R9, R9, 0x10, R8 ;  /* 0x0000001009097824 */ /* 0x000fe400078e0208 */
[----:B------:R-:W-:Y:S02]  /*0d20*/  IMAD.IADD R0, R227, 0x1, -R0 ;  /* 0x00000001e3007824 */ /* 0x000fe400078e0a00 */
[----:B------:R-:W-:Y:S02]  /*0d30*/  VIADD R22, R17, 0x40 ;  /* 0x0000004011167836 */ /* 0x000fe40000000000 */
[----:B------:R-:W-:Y:S02]  /*0d40*/  IMAD.MOV.U32 R4, RZ, RZ, -0x2 ;  /* 0xfffffffeff047424 */ /* 0x000fe400078e00ff */
[----:B------:R-:W-:-:S02]  /*0d50*/  IMAD.IADD R7, R7, 0x1, -R2 ;  /* 0x0000000107077824 */ /* 0x000fc400078e0a02 */
[----:B------:R-:W-:Y:S01]  /*0d60*/  IMAD R228, R0, 0x40, R9 ;  /* 0x0000004000e47824 */ /* 0x000fe200078e0209 */
[----:B------:R-:W-:Y:S01]  /*0d70*/  SHF.R.S32.HI R224, RZ, 0x3, R3 ;  /* 0x00000003ffe07819 */ /* 0x000fe20000011403 */
[----:B------:R-:W-:Y:S01]  /*0d80*/  IMAD R229, R229, R4, 0xb0 ;  /* 0x000000b0e5e57424 */ /* 0x000fe200078e0204 */
[----:B------:R-:W-:Y:S01]  /*0d90*/  SHF.R.S32.HI R233, RZ, 0x1f, R17 ;  /* 0x0000001fffe97819 */ /* 0x000fe20000011411 */
[----:B------:R-:W-:Y:S01]  /*0da0*/  IMAD.MOV.U32 R225, RZ, RZ, RZ ;  /* 0x000000ffffe17224 */ /* 0x000fe200078e00ff */
[----:B------:R-:W-:Y:S01]  /*0db0*/  SHF.R.S32.HI R232, RZ, 0x1f, R22 ;  /* 0x0000001fffe87819 */ /* 0x000fe20000011416 */
[----:B------:R-:W-:Y:S02]  /*0dc0*/  IMAD.MOV.U32 R16, RZ, RZ, RZ ;  /* 0x000000ffff107224 */ /* 0x000fe400078e00ff */
[----:B------:R-:W-:Y:S02]  /*0dd0*/  IMAD.MOV.U32 R2, RZ, RZ, RZ ;  /* 0x000000ffff027224 */ /* 0x000fe400078e00ff */
[----:B------:R-:W-:Y:S01]  /*0de0*/  IMAD R230, R7, 0x8, R228 ;  /* 0x0000000807e67824 */ /* 0x000fe200078e02e4 */
[----:B--2---:R-:W-:-:S07]  /*0df0*/  LOP3.LUT R19, R10, 0x1, RZ, 0xfc, !PT ;  /* 0x000000010a137812 */ /* 0x004fce00078efcff */
.L_x_7090:
        /* <DEDUP_REMOVED lines=35> */
.L_x_7048:
[----:B-----5:R-:W-:Y:S01]  /*1030*/  IMAD.IADD R80, R80, 0x1, -R3 ;  /* 0x0000000150507824 */ /* 0x020fe200078e0a03 */
[----:B------:R-:W-:Y:S01]  /*1040*/  PLOP3.LUT P0, PT, PT, PT, PT, 0x80, 0x0 ;  /* 0x000000000000781c */ /* 0x000fe20003f0f070 */
[----:B------:R-:W-:Y:S01]  /*1050*/  IMAD.MOV.U32 R222, RZ, RZ, R45 ;  /* 0x000000ffffde7224 */ /* 0x000fe200078e002d */
[----:B------:R-:W-:Y:S01]  /*1060*/  CS2R R34, SRZ ;  /* 0x0000000000227805 */ /* 0x000fe2000001ff00 */
[C---:B------:R-:W-:Y:S01]  /*1070*/  VIADD R0, R80.reuse, 0xaf ;  /* 0x000000af50007836 */ /* 0x040fe20000000000 */
[----:B------:R-:W-:Y:S01]  /*1080*/  ISETP.GE.AND P1, PT, R80, 0x1, PT ;  /* 0x000000015000780c */ /* 0x000fe20003f26270 */
[----:B------:R-:W-:Y:S01]  /*1090*/  IMAD.MOV.U32 R221, RZ, RZ, R46 ;  /* 0x000000ffffdd7224 */ /* 0x000fe200078e002e */
[----:B------:R-:W-:Y:S01]  /*10a0*/  CS2R R36, SRZ ;  /* 0x0000000000247805 */ /* 0x000fe2000001ff00 */
[----:B------:R-:W-:Y:S01]  /*10b0*/  IMAD.HI R0, R0, 0x2e8ba2e9, RZ ;  /* 0x2e8ba2e900007827 */ /* 0x000fe200078e02ff */
[----:B------:R-:W-:Y:S02]  /*10c0*/  CS2R R38, SRZ ;  /* 0x0000000000267805 */ /* 0x000fe4000001ff00 */
[----:B------:R-:W-:-:S02]  /*10d0*/  CS2R R40, SRZ ;  /* 0x0000000000287805 */ /* 0x000fc4000001ff00 */
[----:B------:R-:W-:Y:S01]  /*10e0*/  CS2R R42, SRZ ;  /* 0x00000000002a7805 */ /* 0x000fe2000001ff00 */
[----:B------:R-:W-:Y:S01]  /*10f0*/  IMAD.MOV.U32 R87, RZ, RZ, RZ ;  /* 0x000000ffff577224 */ /* 0x000fe200078e00ff */
[----:B------:R-:W-:Y:S02]  /*1100*/  SHF.R.U32.HI R3, RZ, 0x1f, R0 ;  /* 0x0000001fff037819 */ /* 0x000fe40000011600 */
[----:B------:R-:W-:Y:S02]  /*1110*/  CS2R R48, SRZ ;  /* 0x0000000000307805 */ /* 0x000fe4000001ff00 */
[----:B------:R-:W-:Y:S02]  /*1120*/  CS2R R50, SRZ ;  /* 0x0000000000327805 */ /* 0x000fe4000001ff00 */
[----:B------:R-:W-:Y:S02]  /*1130*/  CS2R R52, SRZ ;  /* 0x0000000000347805 */ /* 0x000fe4000001ff00 */
[----:B------:R-:W-:Y:S01]  /*1140*/  LEA.HI.SX32 R120, R0, R3, 0x1b ;  /* 0x0000000300787211 */ /* 0x000fe200078fdaff */
[----:B------:R-:W-:Y:S01]  /*1150*/  IMAD.MOV.U32 R3, RZ, RZ, RZ ;  /* 0x000000ffff037224 */ /* 0x000fe200078e00ff */
        /* <DEDUP_REMOVED lines=22> */
[----:B0-----:R-:W-:Y:S01]  /*12c0*/  CS2R R6, SRZ ;  /* 0x0000000000067805 */ /* 0x001fe2000001ff00 */
[----:B------:R-:W-:Y:S02]  /*12d0*/  IMAD.MOV.U32 R8, RZ, RZ, RZ ;  /* 0x000000ffff087224 */ /* 0x000fe400078e00ff */
[----:B------:R-:W-:Y:S02]  /*12e0*/  IMAD.MOV.U32 R10, RZ, RZ, RZ ;  /* 0x000000ffff0a7224 */ /* 0x000fe400078e00ff */
        /* <DEDUP_REMOVED lines=11> */
[----:B------:R-:W-:Y:S01]  /*13a0*/  IMAD.U32 R18, RZ, RZ, UR7 ;  /* 0x00000007ff127e24 */ /* 0x000fe2000f8e00ff */
[----:B------:R-:W-:Y:S01]  /*13b0*/  PLOP3.LUT P0, PT, PT, PT, UP0, 0x80, 0x0 ;  /* 0x000000000000781c */ /* 0x000fe20003f0f008 */
        /* <DEDUP_REMOVED lines=22> */
.L_x_7050:
        /* <DEDUP_REMOVED lines=12> */
.L_x_7212:
[----:B------:R-:W-:Y:S05]  /*15e0*/  BSYNC B0 ;  /* 0x0000000000007941 */ /* 0x000fea0003800000 */
.L_x_7051:
[----:B------:R-:W-:Y:S05]  /*15f0*/  @!P0 BRA `(.L_x_7053) ;  /* 0x0000000000048947 */ /* 0x000fea0003800000 */
[----:B------:R-:W-:Y:S01]  /*1600*/  BPT.TRAP 0x1 ;  /* 0x000000040000795c */ /* 0x000fe20000300000 */
.L_x_7053:
[----:B------:R-:W-:Y:S01]  /*1610*/  IMAD R12, R2, 0x8, R0 ;  /* 0x00000008020c7824 */ /* 0x000fe200078e0200 */
[----:B0-----:R-:W-:-:S04]  /*1620*/  SHF.L.U32 R3, R16, 0x1f, RZ ;  /* 0x0000001f10037819 */ /* 0x001fc800000006ff */
[----:B------:R0:W1:Y:S01]  /*1630*/  SYNCS.PHASECHK.TRANS64.TRYWAIT P2, [R12+URZ+0x34830], R3 ;  /* 0x034830030c0075a7 */ /* 0x000062000804017f */
[----:B------:R-:W-:Y:S05]  /*1640*/  @!P0 BRA `(.L_x_7054) ;  /* 0x0000000000048947 */ /* 0x000fea0003800000 */
[----:B------:R-:W-:Y:S01]  /*1650*/  BPT.TRAP 0x1 ;  /* 0x000000040000795c */ /* 0x000fe20000300000 */
.L_x_7054:
[----:B------:R-:W2:Y:S01]  /*1660*/  S2R R4, SR_TID.X ;  /* 0x0000000000047919 */ /* 0x000ea20000002100 */
[----:B------:R-:W-:Y:S01]  /*1670*/  IMAD.MOV.U32 R87, RZ, RZ, RZ ;  /* 0x000000ffff577224 */ /* 0x000fe200078e00ff */
[----:B--2---:R-:W-:Y:S01]  /*1680*/  LOP3.LUT P1, RZ, R4, 0x7f, RZ, 0xc0, !PT ;  /* 0x0000007f04ff7812 */ /* 0x004fe2000782c0ff */
[----:B-1----:R-:W-:-:S12]  /*1690*/  @P2 BRA `(.L_x_7055) ;  /* 0x0000000000082947 */ /* 0x002fd80003800000 */
[----:B------:R-:W1:Y:S02]  /*16a0*/  SYNCS.PHASECHK.TRANS64.TRYWAIT P2, [R12+URZ+0x34830], R3 ;  /* 0x034830030c0075a7 */ /* 0x000e64000804017f */
[----:B-1----:R-:W-:Y:S05]  /*16b0*/  @!P2 BRA `(.L_x_7056) ;  /* 0x000001240000a947 */ /* 0x002fea0003800000 */
.L_x_7055:
[----:B------:R-:W-:Y:S05]  /*16c0*/  WARPSYNC.ALL ;  /* 0x0000000000007948 */ /* 0x000fea0003800000 */
[----:B01----:R-:W-:Y:S01]  /*16d0*/  VIADD R3, R0, 0x1e400 ;  /* 0x0001e40000037836 */ /* 0x003fe20000000000 */
        /* <DEDUP_REMOVED lines=11> */
[----:B------:R-:W-:Y:S01]  /*1790*/  UMOV UR12, UR40 ;  /* 0x00000028000c7c82 */ /* 0x000fe20008000000 */
[----:B------:R-:W-:Y:S01]  /*17a0*/  LOP3.LUT R3, R3, 0x10000, RZ, 0xfc, !PT ;  /* 0x0001000003037812 */ /* 0x000fe200078efcff */
[----:B------:R-:W-:Y:S01]  /*17b0*/  IMAD.U32 R8, RZ, RZ, UR4 ;  /* 0x00000004ff087e24 */ /* 0x000fe2000f8e00ff */
[----:B------:R-:W-:Y:S01]  /*17c0*/  UMOV UR8, UR40 ;  /* 0x0000002800087c82 */ /* 0x000fe20008000000 */
[----:B------:R-:W-:Y:S01]  /*17d0*/  IMAD.U32 R9, RZ, RZ, UR5 ;  /* 0x00000005ff097e24 */ /* 0x000fe2000f8e00ff */
[----:B------:R-:W-:Y:S01]  /*17e0*/  UMOV UR9, UR41 ;  /* 0x0000002900097c82 */ /* 0x000fe20008000000 */
[----:B------:R-:W-:Y:S01]  /*17f0*/  IMAD R4, R2, 0xb00, R3 ;  /* 0x00000b0002047824 */ /* 0x000fe200078e0203 */
[----:B------:R-:W-:Y:S01]  /*1800*/  UMOV UR11, 0x40000040 ;  /* 0x40000040000b7882 */ /* 0x000fe20000000000 */
[----:B------:R-:W-:Y:S01]  /*1810*/  UMOV UR36, UR40 ;  /* 0x0000002800247c82 */ /* 0x000fe20008000000 */
[----:B------:R-:W-:Y:S01]  /*1820*/  UMOV UR37, UR41 ;  /* 0x0000002900257c82 */ /* 0x000fe20008000000 */
[----:B------:R-:W-:Y:S01]  /*1830*/  UMOV UR39, 0x40000040 ;  /* 0x4000004000277882 */ /* 0x000fe20000000000 */
[----:B------:R-:W-:Y:S01]  /*1840*/  R2UR UR24, R4 ;  /* 0x00000000041872ca */ /* 0x000fe200000e0000 */
[----:B------:R-:W-:Y:S01]  /*1850*/  UMOV UR32, UR40 ;  /* 0x0000002800207c82 */ /* 0x000fe20008000000 */
[----:B------:R-:W-:Y:S01]  /*1860*/  UMOV UR33, UR41 ;  /* 0x0000002900217c82 */ /* 0x000fe20008000000 */
[----:B------:R-:W-:Y:S01]  /*1870*/  UMOV UR35, 0x40000040 ;  /* 0x4000004000237882 */ /* 0x000fe20000000000 */
        /* <DEDUP_REMOVED lines=10> */
[----:B------:R-:W-:Y:S01]  /*1920*/  UIADD3 UR14, UR24, 0x80, URZ ;  /* 0x00000080180e7890 */ /* 0x000fe2000fffe03f */
[----:B------:R-:W-:Y:S01]  /*1930*/  HGMMA.64x16x16.F32 R112, gdesc[UR4], RZ, !UPT, gsb0 ;  /* 0x00200000047079f0 */ /* 0x000fe2000c0008ff */
[----:B------:R-:W-:Y:S01]  /*1940*/  UIADD3 UR6, UR24, 0x100, URZ ;  /* 0x0000010018067890 */ /* 0x000fe2000fffe03f */
[----:B------:R-:W-:Y:S01]  /*1950*/  IMAD.IADD R13, R229, 0x1, R80 ;  /* 0x00000001e50d7824 */ /* 0x000fe200078e0250 */
[----:B------:R-:W-:Y:S01]  /*1960*/  UMOV UR4, UR40 ;  /* 0x0000002800047c82 */ /* 0x000fe20008000000 */
[----:B------:R-:W-:Y:S01]  /*1970*/  UMOV UR5, UR41 ;  /* 0x0000002900057c82 */ /* 0x000fe20008000000 */
[----:B------:R-:W-:Y:S01]  /*1980*/  UMOV UR7, 0x40000040 ;  /* 0x4000004000077882 */ /* 0x000fe20000000000 */
[----:B------:R-:W-:Y:S01]  /*1990*/  UIADD3 UR10, UR24, 0x180, URZ ;  /* 0x00000180180a7890 */ /* 0x000fe2000fffe03f */
[----:B------:R-:W-:Y:S01]  /*19a0*/  IMAD R13, R120, -0xb0, R13 ;  /* 0xffffff50780d7824 */ /* 0x000fe200078e020d */
[----:B------:R-:W-:Y:S01]  /*19b0*/  UIADD3 UR38, UR24, 0x200, URZ ;  /* 0x0000020018267890 */ /* 0x000fe2000fffe03f */
[----:B------:R-:W-:Y:S01]  /*19c0*/  P2R R21, PR, RZ, 0x2 ;  /* 0x00000002ff157803 */ /* 0x000fe20000000000 */
[----:B------:R-:W-:Y:S01]  /*19d0*/  UIADD3 UR34, UR24, 0x280, URZ ;  /* 0x0000028018227890 */ /* 0x000fe2000fffe03f */
[----:B------:R-:W-:Y:S01]  /*19e0*/  P2R R15, PR, RZ, 0x1 ;  /* 0x00000001ff0f7803 */ /* 0x000fe20000000000 */
        /* <DEDUP_REMOVED lines=10> */
[----:B------:R-:W-:Y:S01]  /*1a90*/  UMOV UR43, 0x40000040 ;  /* 0x40000040002b7882 */ /* 0x000fe20000000000 */
[----:B------:R-:W-:Y:S01]  /*1aa0*/  UIADD3 UR46, UR24, 0xa02, URZ ;  /* 0x00000a02182e7890 */ /* 0x000fe2000fffe03f */
[C---:B------:R-:W-:Y:S01]  /*1ab0*/  ISETP.GT.AND P1, PT, R13.reuse, 0x89, PT ;  /* 0x000000890d00780c */ /* 0x040fe20003f24270 */
[----:B------:R-:W-:Y:S01]  /*1ac0*/  UMOV UR47, 0x40000040 ;  /* 0x40000040002f7882 */ /* 0x000fe20000000000 */
[----:B------:R-:W-:Y:S01]  /*1ad0*/  UIADD3 UR50, UR24, 0x684, URZ ;  /* 0x0000068418327890 */ /* 0x000fe2000fffe03f */
[----:B------:R-:W-:Y:S01]  /*1ae0*/  ISETP.GT.AND P0, PT, R13, 0x90, PT ;  /* 0x000000900d00780c */ /* 0x000fe20003f04270 */
[----:B------:R-:W-:Y:S01]  /*1af0*/  UMOV UR51, 0x40000040 ;  /* 0x4000004000337882 */ /* 0x000fe20000000000 */
        /* <DEDUP_REMOVED lines=699> */
[----:B------:R-:W-:Y:S02]  /*46b0*/  ISETP.GT.AND P5, PT, R13, 0xa8, PT ;  /* 0x000000a80d00780c */ /* 0x000fe40003fa4270 */
[----:B------:R-:W-:Y:S01]  /*46c0*/  P2R R45, PR, RZ, 0x2 ;  /* 0x00000002ff2d7803 */ /* 0x000fe20000000000 */
        /* <DEDUP_REMOVED lines=12> */
[C---:B------:R-:W-:Y:S02]  /*4790*/  ISETP.GT.AND P3, PT, R13.reuse, 0xa0, PT ;  /* 0x000000a00d00780c */ /* 0x040fe40003f64270 */
[----:B------:R-:W-:Y:S02]  /*47a0*/  FMNMX.FTZ R11, R194, R11, !PT ;  /* 0x0000000bc20b7209 */ /* 0x000fe40007810000 */
[----:B------:R-:W-:Y:S02]  /*47b0*/  P2R R33, PR, RZ, 0x4 ;  /* 0x00000004ff217803 */ /* 0x000fe40000000000 */
[----:B------:R-:W-:-:S02]  /*47c0*/  ISETP.GT.AND P1, PT, R13, 0x90, PT ;  /* 0x000000900d00780c */ /* 0x000fc40003f24270 */
[----:B------:R-:W-:Y:S02]  /*47d0*/  P2R R43, PR, RZ, 0x1 ;  /* 0x00000001ff2b7803 */ /* 0x000fe40000000000 */
[----:B------:R-:W-:Y:S02]  /*47e0*/  FSEL R34, R34, -INF , P1 ;  /* 0xff80000022227808 */ /* 0x000fe40000800000 */
[----:B------:R-:W-:Y:S02]  /*47f0*/  ISETP.NE.AND P1, PT, R45, RZ, PT ;  /* 0x000000ff2d00720c */ /* 0x000fe40003f25270 */
[----:B------:R-:W-:Y:S01]  /*4800*/  ISETP.GT.AND P0, PT, R13, 0x89, PT ;  /* 0x000000890d00780c */ /* 0x000fe20003f04270 */
[----:B------:R-:W-:Y:S02]  /*4810*/  WARPGROUP.DEPBAR.LE gsb0, 0x0 ;  /* 0x00008000000079c5 */ /* 0x000fe40000010000 */
[----:B------:R-:W-:Y:S02]  /*4820*/  FSEL R196, R24, -INF , P3 ;  /* 0xff80000018c47808 */ /* 0x000fe40001800000 */
[----:B------:R-:W-:-:S02]  /*4830*/  FSEL R200, R25, -INF , P4 ;  /* 0xff80000019c87808 */ /* 0x000fc40002000000 */
[----:B------:R-:W-:Y:S02]  /*4840*/  FMNMX.FTZ R11, R196, R11, !PT ;  /* 0x0000000bc40b7209 */ /* 0x000fe40007810000 */
[----:B------:R-:W-:Y:S02]  /*4850*/  FSEL R198, R28, -INF , P5 ;  /* 0xff8000001cc67808 */ /* 0x000fe40002800000 */
[----:B------:R-:W-:Y:S02]  /*4860*/  FMNMX.FTZ R11, R200, R11, !PT ;  /* 0x0000000bc80b7209 */ /* 0x000fe40007810000 */
[----:B------:R-:W-:Y:S02]  /*4870*/  FSEL R202, R29, -INF , P6 ;  /* 0xff8000001dca7808 */ /* 0x000fe40003000000 */
[----:B------:R-:W-:Y:S02]  /*4880*/  FMNMX.FTZ R11, R198, R11, !PT ;  /* 0x0000000bc60b7209 */ /* 0x000fe40007810000 */
[----:B------:R-:W-:-:S02]  /*4890*/  FSEL R28, R35, -INF , P1 ;  /* 0xff800000231c7808 */ /* 0x000fc40000800000 */
[----:B------:R-:W-:Y:S01]  /*48a0*/  FMNMX.FTZ R25, R202, R11, !PT ;  /* 0x0000000bca197209 */ /* 0x000fe20007810000 */
[----:B------:R-:W-:Y:S01]  /*48b0*/  IMAD.U32 R11, RZ, RZ, UR6 ;  /* 0x00000006ff0b7e24 */ /* 0x000fe2000f8e00ff */
[----:B------:R-:W-:Y:S02]  /*48c0*/  FSEL R24, R47, -INF , P0 ;  /* 0xff8000002f187808 */ /* 0x000fe40000000000 */
[----:B------:R-:W-:Y:S01]  /*48d0*/  ISETP.NE.AND P0, PT, R43, RZ, PT ;  /* 0x000000ff2b00720c */ /* 0x000fe20003f05270 */
[----:B------:R-:W0:Y:S01]  /*48e0*/  SHFL.BFLY PT, R10, R25, 0x2, 0x1f ;  /* 0x0c401f00190a7f89 */ /* 0x000e2200000e0000 */
[----:B------:R-:W-:Y:S02]  /*48f0*/  FSEL R26, R26, -INF , P3 ;  /* 0xff8000001a1a7808 */ /* 0x000fe40001800000 */
[----:B------:R-:W-:Y:S02]  /*4900*/  FSEL R38, R38, -INF , P0 ;  /* 0xff80000026267808 */ /* 0x000fe40000000000 */
[----:B------:R-:W-:-:S02]  /*4910*/  FSEL R30, R30, -INF , P5 ;  /* 0xff8000001e1e7808 */ /* 0x000fc40002800000 */
[----:B------:R-:W-:Y:S02]  /*4920*/  ISETP.NE.AND P0, PT, R15, RZ, PT ;  /* 0x000000ff0f00720c */ /* 0x000fe40003f05270 */
[----:B------:R-:W-:-:S13]  /*4930*/  ISETP.NE.AND P1, PT, R21, RZ, PT ;  /* 0x000000ff1500720c */ /* 0x000fda0003f25270 */
[----:B------:R-:W-:Y:S01]  /*4940*/  @!P1 VIADD R12, R12, 0x34840 ;  /* 0x000348400c0c9836 */ /* 0x000fe20000000000 */
[----:B0-----:R-:W-:-:S05]  /*4950*/  FMNMX.FTZ R29, R25, R10, !PT ;  /* 0x0000000a191d7209 */ /* 0x001fca0007810000 */
[----:B------:R-:W0:Y:S02]  /*4960*/  SHFL.BFLY PT, R10, R29, 0x1, 0x1f ;  /* 0x0c201f001d0a7f89 */ /* 0x000e2400000e0000 */
        /* <DEDUP_REMOVED lines=28> */
[----:B------:R0:W-:Y:S01]  /*4b30*/  MUFU.EX2 R33, R100 ;  /* 0x0000006400217308 */ /* 0x0001e20000000800 */
        /* <DEDUP_REMOVED lines=9> */
[-CC-:B0-----:R-:W-:Y:S01]  /*4bd0*/  FFMA.FTZ R100, R92, R11.reuse, -R41.reuse ;  /* 0x0000000b5c647223 */ /* 0x181fe20000010829 */
        /* <DEDUP_REMOVED lines=15> */
[----:B-1----:R-:W-:Y:S01]  /*4cd0*/  FADD.FTZ R65, R176, R13 ;  /* 0x0000000db0417221 */ /* 0x002fe20000010000 */
        /* <DEDUP_REMOVED lines=11> */
[--C-:B------:R-:W-:Y:S01]  /*4d90*/  FFMA.FTZ R210, R170, R11, -R41.reuse ;  /* 0x0000000baad27223 */ /* 0x100fe20000010829 */
[----:B------:R-:W-:Y:S01]  /*4da0*/  F2FP.F16.F32.PACK_AB R176, R13, R176 ;  /* 0x000000b00db0723e */ /* 0x000fe200000000ff */
        /* <DEDUP_REMOVED lines=39> */
[----:B------:R-:W-:Y:S02]  /*5020*/  FMNMX.FTZ R55, R126, R55, !PT ;  /* 0x000000377e377209 */ /* 0x000fe40007810000 */
[----:B0-----:R-:W-:Y:S02]  /*5030*/  F2FP.F16.F32.PACK_AB R190, R100, R37 ;  /* 0x0000002564be723e */ /* 0x001fe400000000ff */
[----:B------:R-:W-:-:S03]  /*5040*/  FMNMX.FTZ R55, R26, R55, !PT ;  /* 0x000000371a377209 */ /* 0x000fc60007810000 */
[----:B------:R-:W-:Y:S01]  /*5050*/  MUFU.EX2 R45, R156 ;  /* 0x0000009c002d7308 */ /* 0x000fe20000000800 */
[----:B------:R-:W-:-:S04]  /*5060*/  FMNMX.FTZ R55, R60, R55, !PT ;  /* 0x000000373c377209 */ /* 0x000fc80007810000 */
[----:B------:R-:W-:-:S03]  /*5070*/  FMNMX.FTZ R55, R30, R55, !PT ;  /* 0x000000371e377209 */ /* 0x000fc60007810000 */
[----:B------:R-:W0:Y:S01]  /*5080*/  MUFU.EX2 R108, R108 ;  /* 0x0000006c006c7308 */ /* 0x000e220000000800 */
[----:B------:R-:W-:Y:S01]  /*5090*/  FMNMX.FTZ R57, R56, R55, !PT ;  /* 0x0000003738397209 */ /* 0x000fe20007810000 */
[----:B------:R-:W-:-:S04]  /*50a0*/  FFMA.FTZ R55, R174, R11, -R41 ;  /* 0x0000000bae377223 */ /* 0x000fc80000010829 */
[----:B------:R-:W1:Y:S02]  /*50b0*/  SHFL.BFLY PT, R92, R57, 0x2, 0x1f ;  /* 0x0c401f00395c7f89 */ /* 0x000e6400000e0000 */
[----:B------:R-:W-:Y:S08]  /*50c0*/  MUFU.EX2 R47, R172 ;  /* 0x000000ac002f7308 */ /* 0x000ff00000000800 */
[----:B------:R-:W2:Y:S01]  /*50d0*/  MUFU.EX2 R112, R112 ;  /* 0x0000007000707308 */ /* 0x000ea20000000800 */
[----:B0-----:R-:W-:-:S07]  /*50e0*/  F2FP.F16.F32.PACK_AB R194, R108, R45 ;  /* 0x0000002d6cc2723e */ /* 0x001fce00000000ff */
[----:B------:R-:W-:Y:S01]  /*50f0*/  MUFU.EX2 R49, R166 ;  /* 0x000000a600317308 */ /* 0x000fe20000000800 */
[----:B-1----:R-:W-:Y:S01]  /*5100*/  FMNMX.FTZ R61, R57, R92, !PT ;  /* 0x0000005c393d7209 */ /* 0x002fe20007810000 */
[----:B------:R-:W-:-:S06]  /*5110*/  FFMA.FTZ R57, R192, R11, -R41 ;  /* 0x0000000bc0397223 */ /* 0x000fcc0000010829 */
[----:B------:R-:W0:Y:S01]  /*5120*/  MUFU.EX2 R116, R116 ;  /* 0x0000007400747308 */ /* 0x000e220000000800 */
[----:B------:R-:W-:Y:S01]  /*5130*/  FFMA.FTZ R41, R202, R11, -R41 ;  /* 0x0000000bca297223 */ /* 0x000fe20000010829 */
[----:B------:R-:W-:Y:S01]  /*5140*/  F2FP.F16.F32.PACK_AB R192, R104, R43 ;  /* 0x0000002b68c0723e */ /* 0x000fe200000000ff */
[----:B------:R-:W1:Y:S01]  /*5150*/  SHFL.BFLY PT, R92, R61, 0x1, 0x1f ;  /* 0x0c201f003d5c7f89 */ /* 0x000e6200000e0000 */
[----:B--2---:R-:W-:-:S04]  /*5160*/  F2FP.F16.F32.PACK_AB R196, R112, R47 ;  /* 0x0000002f70c4723e */ /* 0x004fc800000000ff */
[----:B------:R-:W-:Y:S08]  /*5170*/  MUFU.EX2 R51, R164 ;  /* 0x000000a400337308 */ /* 0x000ff00000000800 */
[----:B------:R-:W-:Y:S01]  /*5180*/  MUFU.EX2 R122, R122 ;  /* 0x0000007a007a7308 */ /* 0x000fe20000000800 */
[----:B0-----:R-:W-:-:S07]  /*5190*/  F2FP.F16.F32.PACK_AB R198, R116, R49 ;  /* 0x0000003174c6723e */ /* 0x001fce00000000ff */
[----:B------:R-:W-:Y:S01]  /*51a0*/  MUFU.EX2 R53, R148 ;  /* 0x0000009400357308 */ /* 0x000fe20000000800 */
[----:B-1----:R-:W-:-:S04]  /*51b0*/  FMNMX.FTZ R92, R61, R92, !PT ;  /* 0x0000005c3d5c7209 */ /* 0x002fc80007810000 */
[C---:B------:R-:W-:Y:S01]  /*51c0*/  FSETP.NEU.FTZ.AND P2, PT, R92.reuse, -INF , PT ;  /* 0xff8000005c00780b */ /* 0x040fe20003f5d000 */
[-C--:B------:R-:W-:Y:S02]  /*51d0*/  FMUL.FTZ R63, R92, R11.reuse ;  /* 0x0000000b5c3f7220 */ /* 0x080fe40000410000 */
[----:B------:R-:W-:Y:S03]  /*51e0*/  MUFU.EX2 R124, R124 ;  /* 0x0000007c007c7308 */ /* 0x000fe60000000800 */
[----:B------:R-:W-:Y:S02]  /*51f0*/  FSEL R63, R63, RZ, P2 ;  /* 0x000000ff3f3f7208 */ /* 0x000fe40001000000 */
[----:B------:R-:W-:Y:S01]  /*5200*/  ISETP.GE.AND P2, PT, R80, 0xb1, PT ;  /* 0x000000b15000780c */ /* 0x000fe20003f46270 */
[----:B------:R-:W-:Y:S02]  /*5210*/  IMAD.MOV.U32 R80, RZ, RZ, R87 ;  /* 0x000000ffff507224 */ /* 0x000fe400078e0057 */
        /* <DEDUP_REMOVED lines=8> */
[-C--:B------:R-:W-:Y:S01]  /*52a0*/  FFMA.FTZ R181, R106, R11.reuse, -R63 ;  /* 0x0000000b6ab57223 */ /* 0x080fe2000001083f */
        /* <DEDUP_REMOVED lines=19> */
[-CC-:B------:R-:W-:Y:S01]  /*53e0*/  FFMA.FTZ R88, R88, R11.reuse, -R63.reuse ;  /* 0x0000000b58587223 */ /* 0x180fe2000001083f */
[-CC-:B------:R-:W-:Y:S01]  /*53f0*/  FFMA.FTZ R191, R94, R11.reuse, -R63.reuse ;  /* 0x0000000b5ebf7223 */ /* 0x180fe2000001083f */
[----:B------:R-:W-:Y:S01]  /*5400*/  FADD.FTZ R67, R29, R68 ;  /* 0x000000441d437221 */ /* 0x000fe20000010000 */
        /* <DEDUP_REMOVED lines=9> */
[----:B------:R-:W-:Y:S01]  /*54a0*/  @!P1 PRMT R40, RZ, 0x654, R12 ;  /* 0x00000654ff289816 */ /* 0x000fe2000000000c */
[----:B------:R-:W0:Y:S01]  /*54b0*/  MUFU.EX2 R181, R181 ;  /* 0x000000b500b57308 */ /* 0x000e220000000800 */
[----:B-1----:R-:W-:Y:S01]  /*54c0*/  FADD.FTZ R65, R179, R58 ;  /* 0x0000003ab3417221 */ /* 0x002fe20000010000 */
[----:B------:R-:W-:Y:S01]  /*54d0*/  FADD.FTZ R62, R188, R67 ;  /* 0x00000043bc3e7221 */ /* 0x000fe20000010000 */
[-CC-:B------:R-:W-:Y:S01]  /*54e0*/  FFMA.FTZ R195, R78, R11.reuse, -R63.reuse ;  /* 0x0000000b4ec37223 */ /* 0x180fe2000001083f */
[----:B------:R1:W-:Y:S01]  /*54f0*/  @!P1 SYNCS.ARRIVE.TRANS64.RED.A1T0 RZ, [R40+URZ], RZ ;  /* 0x000000ff28ff99a7 */ /* 0x0003e2000810043f */
[-CC-:B------:R-:W-:Y:S01]  /*5500*/  FFMA.FTZ R74, R76, R11.reuse, -R63.reuse ;  /* 0x0000000b4c4a7223 */ /* 0x180fe2000001083f */
[----:B------:R-:W-:Y:S01]  /*5510*/  FADD.FTZ R62, R35, R62 ;  /* 0x0000003e233e7221 */ /* 0x000fe20000010000 */
[-C--:B------:R-:W-:Y:S01]  /*5520*/  FFMA.FTZ R207, R54, R11.reuse, -R63 ;  /* 0x0000000b36cf7223 */ /* 0x080fe2000001083f */
[----:B------:R-:W3:Y:S01]  /*5530*/  MUFU.EX2 R20, R20 ;  /* 0x0000001400147308 */ /* 0x000ee20000000800 */
[----:B--2---:R-:W-:Y:S01]  /*5540*/  FADD.FTZ R58, R14, R65 ;  /* 0x000000410e3a7221 */ /* 0x004fe20000010000 */
[----:B------:R-:W-:Y:S01]  /*5550*/  FADD.FTZ R67, R37, R62 ;  /* 0x0000003e25437221 */ /* 0x000fe20000010000 */
[-CC-:B------:R-:W-:Y:S01]  /*5560*/  FFMA.FTZ R64, R64, R11.reuse, -R63.reuse ;  /* 0x0000000b40407223 */ /* 0x180fe2000001083f */
[-CC-:B------:R-:W-:Y:S01]  /*5570*/  FFMA.FTZ R199, R70, R11.reuse, -R63.reuse ;  /* 0x0000000b46c77223 */ /* 0x180fe2000001083f */
[-C--:B------:R-:W-:Y:S01]  /*5580*/  FFMA.FTZ R48, R48, R11.reuse, -R63 ;  /* 0x0000000b30307223 */ /* 0x080fe2000001083f */
[----:B------:R-:W-:Y:S01]  /*5590*/  FADD.FTZ R62, R100, R67 ;  /* 0x00000043643e7221 */ /* 0x000fe20000010000 */
[-CC-:B------:R-:W-:Y:S01]  /*55a0*/  FFMA.FTZ R52, R52, R11.reuse, -R63.reuse ;  /* 0x0000000b34347223 */ /* 0x180fe2000001083f */
[----:B------:R-:W2:Y:S01]  /*55b0*/  MUFU.EX2 R183, R183 ;  /* 0x000000b700b77308 */ /* 0x000ea20000000800 */
[----:B0-----:R-:W-:Y:S01]  /*55c0*/  FADD.FTZ R65, R181, R58 ;  /* 0x0000003ab5417221 */ /* 0x001fe20000010000 */
[----:B------:R-:W-:Y:S01]  /*55d0*/  FADD.FTZ R67, R43, R62 ;  /* 0x0000003e2b437221 */ /* 0x000fe20000010000 */
[-CC-:B------:R-:W-:Y:S01]  /*55e0*/  FFMA.FTZ R44, R44, R11.reuse, -R63.reuse ;  /* 0x0000000b2c2c7223 */ /* 0x180fe2000001083f */
[-CC-:B------:R-:W-:Y:S01]  /*55f0*/  FFMA.FTZ R42, R42, R11.reuse, -R63.reuse ;  /* 0x0000000b2a2a7223 */ /* 0x180fe2000001083f */
[-C--:B------:R-:W-:Y:S01]  /*5600*/  FFMA.FTZ R32, R32, R11.reuse, -R63 ;  /* 0x0000000b20207223 */ /* 0x080fe2000001083f */
[----:B------:R-:W-:Y:S01]  /*5610*/  FADD.FTZ R62, R104, R67 ;  /* 0x00000043683e7221 */ /* 0x000fe20000010000 */
[-C--:B------:R-:W-:Y:S01]  /*5620*/  FFMA.FTZ R46, R46, R11.reuse, -R63 ;  /* 0x0000000b2e2e7223 */ /* 0x080fe2000001083f */
[----:B------:R-:W0:Y:S01]  /*5630*/  MUFU.EX2 R82, R82 ;  /* 0x0000005200527308 */ /* 0x000e220000000800 */
[----:B---3--:R-:W-:Y:S01]  /*5640*/  FADD.FTZ R58, R20, R65 ;  /* 0x00000041143a7221 */ /* 0x008fe20000010000 */
[----:B------:R-:W-:Y:S01]  /*5650*/  FADD.FTZ R67, R45, R62 ;  /* 0x0000003e2d437221 */ /* 0x000fe20000010000 */
[-CC-:B------:R-:W-:Y:S01]  /*5660*/  FFMA.FTZ R24, R24, R11.reuse, -R63.reuse ;  /* 0x0000000b18187223 */ /* 0x180fe2000001083f */
[-CC-:B------:R-:W-:Y:S01]  /*5670*/  FFMA.FTZ R34, R34, R11.reuse, -R63.reuse ;  /* 0x0000000b22227223 */ /* 0x180fe2000001083f */
[-C--:B------:R-:W-:Y:S01]  /*5680*/  FFMA.FTZ R28, R28, R11.reuse, -R63 ;  /* 0x0000000b1c1c7223 */ /* 0x080fe2000001083f */
[----:B------:R-:W-:Y:S01]  /*5690*/  FADD.FTZ R62, R108, R67 ;  /* 0x000000436c3e7221 */ /* 0x000fe20000010000 */
[-CC-:B------:R-:W-:Y:S01]  /*56a0*/  FFMA.FTZ R38, R38, R11.reuse, -R63.reuse ;  /* 0x0000000b26267223 */ /* 0x180fe2000001083f */
[----:B------:R-:W3:Y:S01]  /*56b0*/  MUFU.EX2 R185, R185 ;  /* 0x000000b900b97308 */ /* 0x000ee20000000800 */
[----:B--2---:R-:W-:Y:S01]  /*56c0*/  FADD.FTZ R65, R183, R58 ;  /* 0x0000003ab7417221 */ /* 0x004fe20000010000 */
[----:B------:R-:W-:Y:S01]  /*56d0*/  FADD.FTZ R67, R47, R62 ;  /* 0x0000003e2f437221 */ /* 0x000fe20000010000 */
[-CC-:B------:R-:W-:Y:S01]  /*56e0*/  FFMA.FTZ R126, R126, R11.reuse, -R63.reuse ;  /* 0x0000000b7e7e7223 */ /* 0x180fe2000001083f */
[-CC-:B------:R-:W-:Y:S01]  /*56f0*/  FFMA.FTZ R26, R26, R11.reuse, -R63.reuse ;  /* 0x0000000b1a1a7223 */ /* 0x180fe2000001083f */
[-C--:B------:R-:W-:Y:S01]  /*5700*/  FFMA.FTZ R60, R60, R11.reuse, -R63 ;  /* 0x0000000b3c3c7223 */ /* 0x080fe2000001083f */
[----:B------:R-:W-:Y:S01]  /*5710*/  FADD.FTZ R54, R112, R67 ;  /* 0x0000004370367221 */ /* 0x000fe20000010000 */
[-C--:B------:R-:W-:Y:S01]  /*5720*/  FFMA.FTZ R30, R30, R11.reuse, -R63 ;  /* 0x0000000b1e1e7223 */ /* 0x080fe2000001083f */
[----:B------:R-:W2:Y:S01]  /*5730*/  MUFU.EX2 R84, R84 ;  /* 0x0000005400547308 */ /* 0x000ea20000000800 */
[----:B0-----:R-:W-:Y:S01]  /*5740*/  FADD.FTZ R58, R82, R65 ;  /* 0x00000041523a7221 */ /* 0x001fe20000010000 */
[----:B------:R-:W-:Y:S01]  /*5750*/  FADD.FTZ R67, R49, R54 ;  /* 0x0000003631437221 */ /* 0x000fe20000010000 */
[----:B------:R-:W-:Y:S01]  /*5760*/  FFMA.FTZ R56, R56, R11, -R63 ;  /* 0x0000000b38387223 */ /* 0x000fe2000001083f */
[----:B------:R-:W-:Y:S01]  /*5770*/  F2FP.F16.F32.PACK_AB R178, R15, R178 ;  /* 0x000000b20fb2723e */ /* 0x000fe200000000ff */
[--C-:B------:R-:W-:Y:S01]  /*5780*/  IMAD.MOV.U32 R78, RZ, RZ, R87.reuse ;  /* 0x000000ffff4e7224 */ /* 0x100fe200078e0057 */
[----:B------:R-:W-:Y:S01]  /*5790*/  F2FP.F16.F32.PACK_AB R179, R14, R179 ;  /* 0x000000b30eb3723e */ /* 0x000fe200000000ff */
[--C-:B------:R-:W-:Y:S01]  /*57a0*/  IMAD.MOV.U32 R76, RZ, RZ, R87.reuse ;  /* 0x000000ffff4c7224 */ /* 0x100fe200078e0057 */
[----:B------:R-:W0:Y:S01]  /*57b0*/  MUFU.EX2 R187, R187 ;  /* 0x000000bb00bb7308 */ /* 0x000e220000000800 */
[----:B---3--:R-:W-:Y:S01]  /*57c0*/  FADD.FTZ R65, R185, R58 ;  /* 0x0000003ab9417221 */ /* 0x008fe20000010000 */
[----:B------:R-:W-:Y:S01]  /*57d0*/  F2FP.F16.F32.PACK_AB R182, R25, R182 ;  /* 0x000000b619b6723e */ /* 0x000fe200000000ff */
[--C-:B------:R-:W-:Y:S01]  /*57e0*/  IMAD.MOV.U32 R70, RZ, RZ, R87.reuse ;  /* 0x000000ffff467224 */ /* 0x100fe200078e0057 */
[----:B------:R-:W-:Y:S01]  /*57f0*/  F2FP.F16.F32.PACK_AB R184, R29, R184 ;  /* 0x000000b81db8723e */ /* 0x000fe200000000ff */
[--C-:B------:R-:W-:Y:S01]  /*5800*/  IMAD.MOV.U32 R68, RZ, RZ, R87.reuse ;  /* 0x000000ffff447224 */ /* 0x100fe200078e0057 */
[----:B------:R-:W-:Y:S01]  /*5810*/  F2FP.F16.F32.PACK_AB R186, R33, R186 ;  /* 0x000000ba21ba723e */ /* 0x000fe200000000ff */
[----:B------:R-:W-:Y:S01]  /*5820*/  IMAD.MOV.U32 R62, RZ, RZ, R87 ;  /* 0x000000ffff3e7224 */ /* 0x000fe200078e0057 */
[----:B------:R-:W3:Y:S01]  /*5830*/  MUFU.EX2 R86, R86 ;  /* 0x0000005600567308 */ /* 0x000ee20000000800 */
[----:B--2---:R-:W-:Y:S01]  /*5840*/  FADD.FTZ R58, R84, R65 ;  /* 0x00000041543a7221 */ /* 0x004fe20000010000 */
[----:B------:R-:W-:Y:S01]  /*5850*/  F2FP.F16.F32.PACK_AB R188, R35, R188 ;  /* 0x000000bc23bc723e */ /* 0x000fe200000000ff */
[--C-:B------:R-:W-:Y:S01]  /*5860*/  IMAD.MOV.U32 R54, RZ, RZ, R87.reuse ;  /* 0x000000ffff367224 */ /* 0x100fe200078e0057 */
[----:B------:R-:W-:Y:S01]  /*5870*/  F2FP.F16.F32.PACK_AB R202, R124, R53 ;  /* 0x000000357cca723e */ /* 0x000fe200000000ff */
[--C-:B------:R-:W-:Y:S01]  /*5880*/  IMAD.MOV.U32 R49, RZ, RZ, R87.reuse ;  /* 0x000000ffff317224 */ /* 0x100fe200078e0057 */
[----:B------:R-:W-:Y:S01]  /*5890*/  F2FP.F16.F32.PACK_AB R177, R36, R177 ;  /* 0x000000b124b1723e */ /* 0x000fe200000000ff */
[--C-:B------:R-:W-:Y:S01]  /*58a0*/  IMAD.MOV.U32 R47, RZ, RZ, R87.reuse ;  /* 0x000000ffff2f7224 */ /* 0x100fe200078e0057 */
[----:B------:R-:W2:Y:S01]  /*58b0*/  MUFU.EX2 R189, R189 ;  /* 0x000000bd00bd7308 */ /* 0x000ea20000000800 */
[----:B0-----:R-:W-:Y:S01]  /*58c0*/  FADD.FTZ R65, R187, R58 ;  /* 0x0000003abb417221 */ /* 0x001fe20000010000 */
[----:B------:R-:W-:Y:S01]  /*58d0*/  F2FP.F16.F32.PACK_AB R183, R82, R183 ;  /* 0x000000b752b7723e */ /* 0x000fe200000000ff */
[--C-:B------:R-:W-:Y:S01]  /*58e0*/  IMAD.MOV.U32 R82, RZ, RZ, R87.reuse ;  /* 0x000000ffff527224 */ /* 0x100fe200078e0057 */
[----:B------:R-:W-:Y:S01]  /*58f0*/  F2FP.F16.F32.PACK_AB R185, R84, R185 ;  /* 0x000000b954b9723e */ /* 0x000fe200000000ff */
[--C-:B------:R-:W-:Y:S01]  /*5900*/  IMAD.MOV.U32 R84, RZ, RZ, R87.reuse ;  /* 0x000000ffff547224 */ /* 0x100fe200078e0057 */
[----:B------:R-:W-:Y:S01]  /*5910*/  F2FP.F16.F32.PACK_AB R180, R21, R180 ;  /* 0x000000b415b4723e */ /* 0x000fe200000000ff */
[----:B------:R-:W-:Y:S01]  /*5920*/  IMAD.MOV.U32 R45, RZ, RZ, R87 ;  /* 0x000000ffff2d7224 */ /* 0x000fe200078e0057 */
[----:B------:R-:W1:Y:S01]  /*5930*/  MUFU.EX2 R88, R88 ;  /* 0x0000005800587308 */ /* 0x000e620000000800 */
[C---:B---3--:R-:W-:Y:S01]  /*5940*/  FADD.FTZ R58, R86.reuse, R65 ;  /* 0x00000041563a7221 */ /* 0x048fe20000010000 */
[----:B------:R-:W-:Y:S01]  /*5950*/  F2FP.F16.F32.PACK_AB R187, R86, R187 ;  /* 0x000000bb56bb723e */ /* 0x000fe200000000ff */
[--C-:B------:R-:W-:Y:S01]  /*5960*/  IMAD.MOV.U32 R86, RZ, RZ, R87.reuse ;  /* 0x000000ffff567224 */ /* 0x100fe200078e0057 */
[----:B------:R-:W-:Y:S01]  /*5970*/  F2FP.F16.F32.PACK_AB R181, R20, R181 ;  /* 0x000000b514b5723e */ /* 0x000fe200000000ff */
[----:B------:R-:W-:-:S02]  /*5980*/  IMAD.MOV.U32 R43, RZ, RZ, R87 ;  /* 0x000000ffff2b7224 */ /* 0x000fc400078e0057 */
[--C-:B------:R-:W-:Y:S01]  /*5990*/  IMAD.MOV.U32 R37, RZ, RZ, R87.reuse ;  /* 0x000000ffff257224 */ /* 0x100fe200078e0057 */
[----:B------:R-:W0:Y:S01]  /*59a0*/  MUFU.EX2 R191, R191 ;  /* 0x000000bf00bf7308 */ /* 0x000e220000000800 */
[----:B--2---:R-:W-:Y:S01]  /*59b0*/  FADD.FTZ R65, R189, R58 ;  /* 0x0000003abd417221 */ /* 0x004fe20000010000 */
[--C-:B------:R-:W-:Y:S02]  /*59c0*/  IMAD.MOV.U32 R58, RZ, RZ, R87.reuse ;  /* 0x000000ffff3a7224 */ /* 0x100fe400078e0057 */
[--C-:B------:R-:W-:Y:S02]  /*59d0*/  IMAD.MOV.U32 R36, RZ, RZ, R87.reuse ;  /* 0x000000ffff247224 */ /* 0x100fe400078e0057 */
[----:B------:R-:W-:Y:S02]  /*59e0*/  IMAD.MOV.U32 R35, RZ, RZ, R87 ;  /* 0x000000ffff237224 */ /* 0x000fe400078e0057 */
[----:B------:R-:W2:Y:S01]  /*59f0*/  MUFU.EX2 R90, R90 ;  /* 0x0000005a005a7308 */ /* 0x000ea20000000800 */
[C---:B-1----:R-:W-:Y:S01]  /*5a00*/  FADD.FTZ R40, R88.reuse, R65 ;  /* 0x0000004158287221 */ /* 0x042fe20000010000 */
[----:B------:R-:W-:Y:S01]  /*5a10*/  F2FP.F16.F32.PACK_AB R189, R88, R189 ;  /* 0x000000bd58bd723e */ /* 0x000fe200000000ff */
[----:B------:R-:W-:-:S02]  /*5a20*/  IMAD.MOV.U32 R33, RZ, RZ, R87 ;  /* 0x000000ffff217224 */ /* 0x000fc400078e0057 */
[--C-:B------:R-:W-:Y:S02]  /*5a30*/  IMAD.MOV.U32 R29, RZ, RZ, R87.reuse ;  /* 0x000000ffff1d7224 */ /* 0x100fe400078e0057 */
[----:B------:R-:W-:Y:S01]  /*5a40*/  IMAD.MOV.U32 R25, RZ, RZ, R87 ;  /* 0x000000ffff197224 */ /* 0x000fe200078e0057 */
        /* <DEDUP_REMOVED lines=9> */
[----:B------:R-:W-:Y:S01]  /*5ae0*/  F2FP.F16.F32.PACK_AB R193, R72, R193 ;  /* 0x000000c148c1723e */ /* 0x000fe200000000ff */
[----:B------:R-:W-:-:S05]  /*5af0*/  IMAD.MOV.U32 R72, RZ, RZ, R87 ;  /* 0x000000ffff487224 */ /* 0x000fca00078e0057 */
[----:B------:R0:W-:Y:S01]  /*5b00*/  MUFU.EX2 R12, R50 ;  /* 0x00000032000c7308 */ /* 0x0001e20000000800 */
[----:B--2---:R-:W-:-:S07]  /*5b10*/  FADD.FTZ R65, R195, R40 ;  /* 0x00000028c3417221 */ /* 0x004fce0000010000 */
[----:B------:R-:W2:Y:S01]  /*5b20*/  MUFU.EX2 R197, R197 ;  /* 0x000000c500c57308 */ /* 0x000ea20000000800 */
[----:B0-----:R-:W-:Y:S01]  /*5b30*/  FADD.FTZ R50, R116, R67 ;  /* 0x0000004374327221 */ /* 0x001fe20000010000 */
[C---:B-1----:R-:W-:Y:S01]  /*5b40*/  FADD.FTZ R40, R74.reuse, R65 ;  /* 0x000000414a287221 */ /* 0x042fe20000010000 */
[----:B------:R-:W-:Y:S01]  /*5b50*/  F2FP.F16.F32.PACK_AB R195, R74, R195 ;  /* 0x000000c34ac3723e */ /* 0x000fe200000000ff */
[----:B------:R-:W-:Y:S02]  /*5b60*/  IMAD.MOV.U32 R74, RZ, RZ, R87 ;  /* 0x000000ffff4a7224 */ /* 0x000fe400078e0057 */
[----:B------:R-:W-:Y:S02]  /*5b70*/  FADD.FTZ R67, R51, R50 ;  /* 0x0000003233437221 */ /* 0x000fe40000010000 */
[----:B------:R-:W0:Y:S02]  /*5b80*/  MUFU.EX2 R64, R64 ;  /* 0x0000004000407308 */ /* 0x000e240000000800 */
[----:B------:R-:W-:-:S04]  /*5b90*/  FADD.FTZ R50, R122, R67 ;  /* 0x000000437a327221 */ /* 0x000fc80000010000 */
[----:B------:R-:W-:Y:S01]  /*5ba0*/  FADD.FTZ R67, R53, R50 ;  /* 0x0000003235437221 */ /* 0x000fe20000010000 */
[----:B------:R-:W-:Y:S01]  /*5bb0*/  IMAD.MOV.U32 R53, RZ, RZ, R87 ;  /* 0x000000ffff357224 */ /* 0x000fe200078e0057 */
[----:B------:R-:W1:Y:S02]  /*5bc0*/  MUFU.EX2 R27, R27 ;  /* 0x0000001b001b7308 */ /* 0x000e640000000800 */
[----:B------:R-:W-:Y:S01]  /*5bd0*/  FADD.FTZ R67, R124, R67 ;  /* 0x000000437c437221 */ /* 0x000fe20000010000 */
[----:B--2---:R-:W-:-:S03]  /*5be0*/  FADD.FTZ R65, R197, R40 ;  /* 0x00000028c5417221 */ /* 0x004fc60000010000 */
[----:B------:R-:W-:Y:S01]  /*5bf0*/  FADD.FTZ R50, R204, R67 ;  /* 0x00000043cc327221 */ /* 0x000fe20000010000 */
[----:B------:R-:W-:Y:S01]  /*5c00*/  IMAD.MOV.U32 R67, RZ, RZ, R87 ;  /* 0x000000ffff437224 */ /* 0x000fe200078e0057 */
        /* <DEDUP_REMOVED lines=14> */
[----:B------:R-:W-:-:S06]  /*5cf0*/  IMAD.MOV.U32 R63, RZ, RZ, R87 ;  /* 0x000000ffff3f7224 */ /* 0x000fcc00078e0057 */
[----:B------:R-:W-:Y:S01]  /*5d00*/  MUFU.EX2 R201, R201 ;  /* 0x000000c900c97308 */ /* 0x000fe20000000800 */
[----:B-1----:R-:W-:-:S07]  /*5d10*/  F2FP.F16.F32.PACK_AB R199, R66, R199 ;  /* 0x000000c742c7723e */ /* 0x002fce00000000ff */
[----:B------:R-:W0:Y:S01]  /*5d20*/  MUFU.EX2 R208, R208 ;  /* 0x000000d000d07308 */ /* 0x000e220000000800 */
[C---:B--2---:R-:W-:Y:S01]  /*5d30*/  FADD.FTZ R15, R31.reuse, R40 ;  /* 0x000000281f0f7221 */ /* 0x044fe20000010000 */
[----:B------:R-:W-:Y:S01]  /*5d40*/  F2FP.F16.F32.PACK_AB R206, R31, R206 ;  /* 0x000000ce1fce723e */ /* 0x000fe200000000ff */
[----:B------:R-:W-:-:S05]  /*5d50*/  IMAD.MOV.U32 R31, RZ, RZ, R87 ;  /* 0x000000ffff1f7224 */ /* 0x000fca00078e0057 */
[----:B------:R-:W-:Y:S08]  /*5d60*/  MUFU.EX2 R48, R48 ;  /* 0x0000003000307308 */ /* 0x000ff00000000800 */
[----:B------:R-:W1:Y:S01]  /*5d70*/  MUFU.EX2 R39, R39 ;  /* 0x0000002700277308 */ /* 0x000e620000000800 */
[----:B0-----:R-:W-:-:S07]  /*5d80*/  FADD.FTZ R40, R208, R15 ;  /* 0x0000000fd0287221 */ /* 0x001fce0000010000 */
[----:B------:R-:W0:Y:S08]  /*5d90*/  MUFU.EX2 R203, R203 ;  /* 0x000000cb00cb7308 */ /* 0x000e300000000800 */
[----:B------:R-:W2:Y:S01]  /*5da0*/  MUFU.EX2 R210, R210 ;  /* 0x000000d200d27308 */ /* 0x000ea20000000800 */
[C---:B-1----:R-:W-:Y:S01]  /*5db0*/  FADD.FTZ R15, R39.reuse, R40 ;  /* 0x00000028270f7221 */ /* 0x042fe20000010000 */
[----:B------:R-:W-:Y:S01]  /*5dc0*/  F2FP.F16.F32.PACK_AB R208, R39, R208 ;  /* 0x000000d027d0723e */ /* 0x000fe200000000ff */
[----:B------:R-:W-:-:S02]  /*5dd0*/  IMAD.MOV.U32 R40, RZ, RZ, R87 ;  /* 0x000000ffff287224 */ /* 0x000fc400078e0057 */
[----:B------:R-:W-:-:S03]  /*5de0*/  IMAD.MOV.U32 R39, RZ, RZ, R87 ;  /* 0x000000ffff277224 */ /* 0x000fc600078e0057 */
[----:B------:R-:W1:Y:S08]  /*5df0*/  MUFU.EX2 R52, R52 ;  /* 0x0000003400347308 */ /* 0x000e700000000800 */
[----:B------:R3:W-:Y:S08]  /*5e00*/  MUFU.EX2 R209, R32 ;  /* 0x0000002000d17308 */ /* 0x0007f00000000800 */
[----:B------:R-:W4:Y:S01]  /*5e10*/  MUFU.EX2 R55, R55 ;  /* 0x0000003700377308 */ /* 0x000f220000000800 */
[----:B---3--:R-:W-:Y:S01]  /*5e20*/  FADD.FTZ R32, R66, R13 ;  /* 0x0000000d42207221 */ /* 0x008fe20000010000 */
[----:B------:R-:W-:-:S03]  /*5e30*/  IMAD.MOV.U32 R66, RZ, RZ, R87 ;  /* 0x000000ffff427224 */ /* 0x000fc600078e0057 */
[----:B------:R-:W-:Y:S01]  /*5e40*/  FADD.FTZ R13, R201, R32 ;  /* 0x00000020c90d7221 */ /* 0x000fe20000010000 */
[C---:B------:R-:W-:Y:S02]  /*5e50*/  F2FP.F16.F32.PACK_AB R201, R48.reuse, R201 ;  /* 0x000000c930c9723e */ /* 0x040fe400000000ff */
[----:B------:R-:W-:Y:S01]  /*5e60*/  MUFU.EX2 R205, R205 ;  /* 0x000000cd00cd7308 */ /* 0x000fe20000000800 */
[----:B------:R-:W-:Y:S01]  /*5e70*/  FADD.FTZ R32, R48, R13 ;  /* 0x0000000d30207221 */ /* 0x000fe20000010000 */
[----:B------:R-:W-:-:S03]  /*5e80*/  IMAD.MOV.U32 R48, RZ, RZ, R87 ;  /* 0x000000ffff307224 */ /* 0x000fc600078e0057 */
[----:B0-----:R-:W-:Y:S01]  /*5e90*/  FADD.FTZ R13, R203, R32 ;  /* 0x00000020cb0d7221 */ /* 0x001fe20000010000 */
[----:B--2---:R-:W-:Y:S01]  /*5ea0*/  FADD.FTZ R32, R210, R15 ;  /* 0x0000000fd2207221 */ /* 0x004fe20000010000 */
[----:B-1----:R-:W-:Y:S01]  /*5eb0*/  F2FP.F16.F32.PACK_AB R203, R52, R203 ;  /* 0x000000cb34cb723e */ /* 0x002fe200000000ff */
[----:B------:R-:W0:Y:S01]  /*5ec0*/  MUFU.EX2 R212, R212 ;  /* 0x000000d400d47308 */ /* 0x000e220000000800 */
[C---:B----4-:R-:W-:Y:S01]  /*5ed0*/  F2FP.F16.F32.PACK_AB R210, R55.reuse, R210 ;  /* 0x000000d237d2723e */ /* 0x050fe200000000ff */
[----:B------:R-:W-:Y:S01]  /*5ee0*/  FADD.FTZ R15, R55, R32 ;  /* 0x00000020370f7221 */ /* 0x000fe20000010000 */
[----:B------:R-:W-:-:S05]  /*5ef0*/  IMAD.MOV.U32 R55, RZ, RZ, R87 ;  /* 0x000000ffff377224 */ /* 0x000fca00078e0057 */
[----:B------:R-:W1:Y:S08]  /*5f00*/  MUFU.EX2 R57, R57 ;  /* 0x0000003900397308 */ /* 0x000e700000000800 */
[----:B------:R-:W2:Y:S01]  /*5f10*/  MUFU.EX2 R207, R207 ;  /* 0x000000cf00cf7308 */ /* 0x000ea20000000800 */
[----:B0-----:R-:W-:-:S07]  /*5f20*/  FADD.FTZ R32, R212, R15 ;  /* 0x0000000fd4207221 */ /* 0x001fce0000010000 */
[----:B------:R-:W0:Y:S01]  /*5f30*/  MUFU.EX2 R214, R214 ;  /* 0x000000d600d67308 */ /* 0x000e220000000800 */
[C---:B-1----:R-:W-:Y:S01]  /*5f40*/  FADD.FTZ R15, R57.reuse, R32 ;  /* 0x00000020390f7221 */ /* 0x042fe20000010000 */
[----:B------:R-:W-:Y:S01]  /*5f50*/  F2FP.F16.F32.PACK_AB R212, R57, R212 ;  /* 0x000000d439d4723e */ /* 0x000fe200000000ff */
[--C-:B------:R-:W-:Y:S02]  /*5f60*/  IMAD.MOV.U32 R57, RZ, RZ, R87.reuse ;  /* 0x000000ffff397224 */ /* 0x100fe400078e0057 */
        /* <DEDUP_REMOVED lines=8> */
[----:B------:R-:W3:Y:S01]  /*5ff0*/  MUFU.EX2 R42, R42 ;  /* 0x0000002a002a7308 */ /* 0x000ee20000000800 */
[----:B------:R-:W-:-:S04]  /*6000*/  FADD.FTZ R24, R12, R13 ;  /* 0x0000000d0c187221 */ /* 0x000fc80000010000 */
[----:B--2---:R-:W-:Y:S01]  /*6010*/  FADD.FTZ R13, R207, R24 ;  /* 0x00000018cf0d7221 */ /* 0x004fe20000010000 */
[----:B0-----:R-:W-:Y:S01]  /*6020*/  FADD.FTZ R24, R214, R15 ;  /* 0x0000000fd6187221 */ /* 0x001fe20000010000 */
[C---:B-1----:R-:W-:Y:S01]  /*6030*/  F2FP.F16.F32.PACK_AB R207, R44.reuse, R207 ;  /* 0x000000cf2ccf723e */ /* 0x042fe200000000ff */
[----:B------:R-:W-:Y:S01]  /*6040*/  MUFU.EX2 R216, R216 ;  /* 0x000000d800d87308 */ /* 0x000fe20000000800 */
[----:B------:R-:W-:Y:S01]  /*6050*/  FADD.FTZ R13, R44, R13 ;  /* 0x0000000d2c0d7221 */ /* 0x000fe20000010000 */
[C---:B----4-:R-:W-:Y:S01]  /*6060*/  FADD.FTZ R15, R59.reuse, R24 ;  /* 0x000000183b0f7221 */ /* 0x050fe20000010000 */
[----:B------:R-:W-:Y:S01]  /*6070*/  F2FP.F16.F32.PACK_AB R214, R59, R214 ;  /* 0x000000d63bd6723e */ /* 0x000fe200000000ff */
[--C-:B------:R-:W-:Y:S02]  /*6080*/  IMAD.MOV.U32 R59, RZ, RZ, R87.reuse ;  /* 0x000000ffff3b7224 */ /* 0x100fe400078e0057 */
[----:B------:R-:W-:Y:S02]  /*6090*/  IMAD.MOV.U32 R44, RZ, RZ, R87 ;  /* 0x000000ffff2c7224 */ /* 0x000fe400078e0057 */
[----:B------:R0:W-:Y:S01]  /*60a0*/  MUFU.EX2 R61, R200 ;  /* 0x000000c8003d7308 */ /* 0x0001e20000000800 */
[----:B---3--:R-:W-:-:S04]  /*60b0*/  FADD.FTZ R24, R42, R13 ;  /* 0x0000000d2a187221 */ /* 0x008fc80000010000 */
[C---:B------:R-:W-:Y:S01]  /*60c0*/  FADD.FTZ R13, R209.reuse, R24 ;  /* 0x00000018d10d7221 */ /* 0x040fe20000010000 */
[----:B------:R-:W-:Y:S01]  /*60d0*/  F2FP.F16.F32.PACK_AB R209, R209, R42 ;  /* 0x0000002ad1d1723e */ /* 0x000fe200000000ff */
[--C-:B------:R-:W-:Y:S01]  /*60e0*/  IMAD.MOV.U32 R42, RZ, RZ, R87.reuse ;  /* 0x000000ffff2a7224 */ /* 0x100fe200078e0057 */
[----:B------:R-:W1:Y:S01]  /*60f0*/  MUFU.EX2 R46, R46 ;  /* 0x0000002e002e7308 */ /* 0x000e620000000800 */
[----:B0-----:R-:W-:Y:S01]  /*6100*/  F2FP.F16.F32.PACK_AB R200, R122, R51 ;  /* 0x000000337ac8723e */ /* 0x001fe200000000ff */
[----:B------:R-:W-:-:S06]  /*6110*/  IMAD.MOV.U32 R51, RZ, RZ, R87 ;  /* 0x000000ffff337224 */ /* 0x000fcc00078e0057 */
[----:B------:R-:W0:Y:S08]  /*6120*/  MUFU.EX2 R218, R218 ;  /* 0x000000da00da7308 */ /* 0x000e300000000800 */
[----:B------:R-:W2:Y:S01]  /*6130*/  MUFU.EX2 R34, R34 ;  /* 0x0000002200227308 */ /* 0x000ea20000000800 */
[----:B-1----:R-:W-:-:S07]  /*6140*/  FADD.FTZ R24, R46, R13 ;  /* 0x0000000d2e187221 */ /* 0x002fce0000010000 */
[----:B------:R1:W3:Y:S08]  /*6150*/  MUFU.EX2 R213, R28 ;  /* 0x0000001c00d57308 */ /* 0x0002f00000000800 */
[----:B------:R-:W4:Y:S01]  /*6160*/  MUFU.EX2 R38, R38 ;  /* 0x0000002600267308 */ /* 0x000f220000000800 */
[----:B-1----:R-:W-:Y:S01]  /*6170*/  FADD.FTZ R28, R216, R15 ;  /* 0x0000000fd81c7221 */ /* 0x002fe20000010000 */
[----:B------:R-:W-:-:S03]  /*6180*/  F2FP.F16.F32.PACK_AB R216, R61, R216 ;  /* 0x000000d83dd8723e */ /* 0x000fc600000000ff */
[----:B------:R-:W-:Y:S01]  /*6190*/  FADD.FTZ R15, R61, R28 ;  /* 0x0000001c3d0f7221 */ /* 0x000fe20000010000 */
[----:B------:R-:W-:Y:S02]  /*61a0*/  IMAD.MOV.U32 R61, RZ, RZ, R87 ;  /* 0x000000ffff3d7224 */ /* 0x000fe400078e0057 */
[----:B------:R-:W1:Y:S01]  /*61b0*/  MUFU.EX2 R215, R126 ;  /* 0x0000007e00d77308 */ /* 0x000e620000000800 */
[----:B0-----:R-:W-:Y:S01]  /*61c0*/  FADD.FTZ R28, R218, R15 ;  /* 0x0000000fda1c7221 */ /* 0x001fe20000010000 */
[C---:B------:R-:W-:Y:S01]  /*61d0*/  FADD.FTZ R15, R211.reuse, R24 ;  /* 0x00000018d30f7221 */ /* 0x040fe20000010000 */
[----:B------:R-:W-:Y:S01]  /*61e0*/  F2FP.F16.F32.PACK_AB R211, R211, R46 ;  /* 0x0000002ed3d3723e */ /* 0x000fe200000000ff */
[----:B------:R-:W-:Y:S02]  /*61f0*/  IMAD.MOV.U32 R46, RZ, RZ, R87 ;  /* 0x000000ffff2e7224 */ /* 0x000fe400078e0057 */
[----:B--2---:R-:W-:Y:S01]  /*6200*/  FADD.FTZ R14, R34, R15 ;  /* 0x0000000f220e7221 */ /* 0x004fe20000010000 */
[--C-:B------:R-:W-:Y:S01]  /*6210*/  IMAD.MOV.U32 R24, RZ, RZ, R87.reuse ;  /* 0x000000ffff187224 */ /* 0x100fe200078e0057 */
[----:B------:R-:W0:Y:S02]  /*6220*/  MUFU.EX2 R26, R26 ;  /* 0x0000001a001a7308 */ /* 0x000e240000000800 */
[C---:B---3--:R-:W-:Y:S01]  /*6230*/  FADD.FTZ R15, R213.reuse, R14 ;  /* 0x0000000ed50f7221 */ /* 0x048fe20000010000 */
[----:B------:R-:W-:Y:S01]  /*6240*/  F2FP.F16.F32.PACK_AB R213, R213, R34 ;  /* 0x00000022d5d5723e */ /* 0x000fe200000000ff */
[----:B------:R-:W-:-:S02]  /*6250*/  IMAD.MOV.U32 R34, RZ, RZ, R87 ;  /* 0x000000ffff227224 */ /* 0x000fc400078e0057 */
[----:B----4-:R-:W-:Y:S02]  /*6260*/  FADD.FTZ R14, R38, R15 ;  /* 0x0000000f260e7221 */ /* 0x010fe40000010000 */
[----:B------:R2:W3:Y:S02]  /*6270*/  MUFU.EX2 R217, R60 ;  /* 0x0000003c00d97308 */ /* 0x0004e40000000800 */
[C---:B-1----:R-:W-:Y:S01]  /*6280*/  FADD.FTZ R15, R215.reuse, R14 ;  /* 0x0000000ed70f7221 */ /* 0x042fe20000010000 */
[----:B------:R-:W-:Y:S01]  /*6290*/  F2FP.F16.F32.PACK_AB R215, R215, R38 ;  /* 0x00000026d7d7723e */ /* 0x000fe200000000ff */
[----:B------:R-:W-:-:S04]  /*62a0*/  IMAD.MOV.U32 R38, RZ, RZ, R87 ;  /* 0x000000ffff267224 */ /* 0x000fc800078e0057 */
[----:B------:R-:W1:Y:S01]  /*62b0*/  MUFU.EX2 R30, R30 ;  /* 0x0000001e001e7308 */ /* 0x000e620000000800 */
[----:B0-----:R-:W-:Y:S01]  /*62c0*/  FADD.FTZ R14, R26, R15 ;  /* 0x0000000f1a0e7221 */ /* 0x001fe20000010000 */
[----:B--2---:R-:W-:-:S06]  /*62d0*/  IMAD.MOV.U32 R60, RZ, RZ, R87 ;  /* 0x000000ffff3c7224 */ /* 0x004fcc00078e0057 */
[----:B------:R0:W2:Y:S01]  /*62e0*/  MUFU.EX2 R219, R56 ;  /* 0x0000003800db7308 */ /* 0x0000a20000000800 */
[C---:B---3--:R-:W-:Y:S01]  /*62f0*/  FADD.FTZ R15, R217.reuse, R14 ;  /* 0x0000000ed90f7221 */ /* 0x048fe20000010000 */
[----:B------:R-:W-:Y:S01]  /*6300*/  F2FP.F16.F32.PACK_AB R217, R217, R26 ;  /* 0x0000001ad9d9723e */ /* 0x000fe200000000ff */
[----:B------:R-:W-:-:S05]  /*6310*/  IMAD.MOV.U32 R26, RZ, RZ, R87 ;  /* 0x000000ffff1a7224 */ /* 0x000fca00078e0057 */
[----:B------:R-:W3:Y:S01]  /*6320*/  MUFU.EX2 R41, R41 ;  /* 0x0000002900297308 */ /* 0x000ee20000000800 */
[----:B-1----:R-:W-:Y:S01]  /*6330*/  FADD.FTZ R12, R30, R15 ;  /* 0x0000000f1e0c7221 */ /* 0x002fe20000010000 */
[----:B0-----:R-:W-:-:S03]  /*6340*/  IMAD.MOV.U32 R56, RZ, RZ, R87 ;  /* 0x000000ffff387224 */ /* 0x001fc600078e0057 */
[C---:B--2---:R-:W-:Y:S01]  /*6350*/  FADD.FTZ R12, R219.reuse, R12 ;  /* 0x0000000cdb0c7221 */ /* 0x044fe20000010000 */
[----:B------:R-:W-:Y:S01]  /*6360*/  F2FP.F16.F32.PACK_AB R219, R219, R30 ;  /* 0x0000001edbdb723e */ /* 0x000fe200000000ff */
[--C-:B------:R-:W-:Y:S02]  /*6370*/  IMAD.MOV.U32 R30, RZ, RZ, R87.reuse ;  /* 0x000000ffff1e7224 */ /* 0x100fe400078e0057 */
[C---:B---3--:R-:W-:Y:S01]  /*6380*/  FADD.FTZ R13, R41.reuse, R28 ;  /* 0x0000001c290d7221 */ /* 0x048fe20000010000 */
[----:B------:R-:W-:Y:S01]  /*6390*/  F2FP.F16.F32.PACK_AB R218, R41, R218 ;  /* 0x000000da29da723e */ /* 0x000fe200000000ff */
[--C-:B------:R-:W-:Y:S02]  /*63a0*/  IMAD.MOV.U32 R41, RZ, RZ, R87.reuse ;  /* 0x000000ffff297224 */ /* 0x100fe400078e0057 */
        /* <DEDUP_REMOVED lines=38> */
[----:B------:R-:W-:-:S07]  /*6610*/  CS2R R24, SRZ ;  /* 0x0000000000187805 */ /* 0x000fce000001ff00 */
.L_x_7066:
[----:B------:R-:W-:Y:S01]  /*6620*/  R2UR UR11, R18 ;  /* 0x00000000120b72ca */ /* 0x000fe200000e0000 */
[----:B------:R-:W-:-:S04]  /*6630*/  UIADD3 UR6, UR7, 0x1, URZ ;  /* 0x0000000107067890 */ /* 0x000fc8000fffe03f */
[----:B------:R-:W-:-:S04]  /*6640*/  UISETP.NE.AND UP0, UPT, UR6, 0x2, UPT ;  /* 0x000000020600788c */ /* 0x000fc8000bf05270 */
[----:B------:R-:W-:Y:S02]  /*6650*/  USEL UR10, URZ, 0x1, UP0 ;  /* 0x000000013f0a7887 */ /* 0x000fe40008000000 */
[----:B------:R-:W-:Y:S02]  /*6660*/  USEL UR6, UR6, URZ, UP0 ;  /* 0x0000003f06067287 */ /* 0x000fe40008000000 */
[----:B------:R-:W-:Y:S02]  /*6670*/  ISETP.NE.AND P3, PT, RZ, UR11, PT ;  /* 0x0000000bff007c0c */ /* 0x000fe4000bf65270 */
[----:B------:R-:W-:Y:S02]  /*6680*/  LOP3.LUT R16, R20, UR10, RZ, 0x3c, !PT ;  /* 0x0000000a14107c12 */ /* 0x000fe4000f8e3cff */
[----:B------:R-:W-:-:S09]  /*6690*/  IMAD.U32 R2, RZ, RZ, UR6 ;  /* 0x00000006ff027e24 */ /* 0x000fd2000f8e00ff */
[----:B------:R-:W-:Y:S05]  /*66a0*/  @P3 BRA `(.L_x_7058) ;  /* 0x0000000000343947 */ /* 0x000fea0003800000 */
[----:B------:R-:W-:Y:S05]  /*66b0*/  @!P0 BRA `(.L_x_7059) ;  /* 0x0000000000048947 */ /* 0x000fea0003800000 */
[----:B------:R-:W-:Y:S01]  /*66c0*/  BPT.TRAP 0x1 ;  /* 0x000000040000795c */ /* 0x000fe20000300000 */
.L_x_7059:
[----:B------:R-:W0:Y:S01]  /*66d0*/  S2UR UR10, SR_CgaCtaId ;  /* 0x00000000000a79c3 */ /* 0x000e220000008800 */
[----:B------:R-:W-:Y:S01]  /*66e0*/  UMOV UR6, 0x400 ;  /* 0x0000040000067882 */ /* 0x000fe20000000000 */
[----:B------:R-:W-:Y:S01]  /*66f0*/  SHF.L.U32 R11, R16, 0x1f, RZ ;  /* 0x0000001f100b7819 */ /* 0x000fe200000006ff */
[----:B0-----:R-:W-:-:S06]  /*6700*/  ULEA UR6, UR10, UR6, 0x18 ;  /* 0x000000060a067291 */ /* 0x001fcc000f8ec03f */
[----:B------:R-:W-:-:S04]  /*6710*/  LEA R0, R2, UR6, 0x3 ;  /* 0x0000000602007c11 */ /* 0x000fc8000f8e18ff */
[----:B------:R0:W1:Y:S01]  /*6720*/  SYNCS.PHASECHK.TRANS64.TRYWAIT P2, [R0+URZ+0x34830], R11 ;  /* 0x0348300b000075a7 */ /* 0x000062000804017f */
[----:B------:R-:W-:Y:S05]  /*6730*/  @!P0 BRA `(.L_x_7060) ;  /* 0x0000000000048947 */ /* 0x000fea0003800000 */
[----:B------:R-:W-:Y:S01]  /*6740*/  BPT.TRAP 0x1 ;  /* 0x000000040000795c */ /* 0x000fe20000300000 */
.L_x_7060:
[----:B-1----:R-:W-:Y:S05]  /*6750*/  @P2 BRA `(.L_x_7058) ;  /* 0x0000000000082947 */ /* 0x002fea0003800000 */
[----:B------:R-:W1:Y:S02]  /*6760*/  SYNCS.PHASECHK.TRANS64.TRYWAIT P2, [R0+URZ+0x34830], R11 ;  /* 0x0348300b000075a7 */ /* 0x000e64000804017f */
[----:B-1----:R-:W-:Y:S05]  /*6770*/  @!P2 BRA `(.L_x_7061) ;  /* 0x000000d000e4a947 */ /* 0x002fea0003800000 */
.L_x_7058:
[----:B------:R-:W2:Y:S01]  /*6780*/  S2R R10, SR_TID.X ;  /* 0x00000000000a7919 */ /* 0x000ea20000002100 */
[----:B01----:R-:W-:Y:S01]  /*6790*/  IMAD R0, R2, 0xb00, R3 ;  /* 0x00000b0002007824 */ /* 0x003fe200078e0203 */
        /* <DEDUP_REMOVED lines=8> */
[----:B------:R-:W-:Y:S01]  /*6820*/  R2UR UR18, R6 ;  /* 0x00000000061272ca */ /* 0x000fe200000e0000 */
[----:B------:R-:W-:Y:S01]  /*6830*/  UMOV UR59, 0x40000040 ;  /* 0x40000040003b7882 */ /* 0x000fe20000000000 */
[----:B------:R-:W-:Y:S01]  /*6840*/  R2UR UR19, R7 ;  /* 0x00000000071372ca */ /* 0x000fe200000e0000 */
        /* <DEDUP_REMOVED lines=8> */
[----:B------:R-:W-:Y:S01]  /*68d0*/  R2UR UR14, R4 ;  /* 0x00000000040e72ca */ /* 0x000fe200000e0000 */
[----:B------:R-:W-:Y:S01]  /*68e0*/  UIADD3 UR26, UR6, 0x100, URZ ;  /* 0x00000100061a7890 */ /* 0x000fe2000fffe03f */
[----:B------:R-:W-:Y:S01]  /*68f0*/  R2UR UR15, R5 ;  /* 0x00000000050f72ca */ /* 0x000fe200000e0000 */
[----:B------:R-:W-:Y:S01]  /*6900*/  UMOV UR24, UR10 ;  /* 0x0000000a00187c82 */ /* 0x000fe20008000000 */
[----:B------:R-:W-:Y:S01]  /*6910*/  UMOV UR25, UR11 ;  /* 0x0000000b00197c82 */ /* 0x000fe20008000000 */
[----:B------:R-:W-:Y:S01]  /*6920*/  UIADD3 UR30, UR6, 0x180, URZ ;  /* 0x00000180061e7890 */ /* 0x000fe2000fffe03f */
[----:B------:R-:W-:Y:S01]  /*6930*/  UMOV UR28, UR10 ;  /* 0x0000000a001c7c82 */ /* 0x000fe20008000000 */
[----:B------:R-:W-:Y:S01]  /*6940*/  UMOV UR29, UR11 ;  /* 0x0000000b001d7c82 */ /* 0x000fe20008000000 */
[----:B------:R-:W-:Y:S01]  /*6950*/  UIADD3 UR34, UR6, 0x200, URZ ;  /* 0x0000020006227890 */ /* 0x000fe2000fffe03f */
[----:B--2---:R-:W-:Y:S01]  /*6960*/  SHF.R.U32.HI R10, RZ, 0x7, R10 ;  /* 0x00000007ff0a7819 */ /* 0x004fe2000001160a */
[----:B------:R-:W-:Y:S01]  /*6970*/  UMOV UR32, UR10 ;  /* 0x0000000a00207c82 */ /* 0x000fe20008000000 */
[----:B------:R-:W-:Y:S01]  /*6980*/  UMOV UR33, UR11 ;  /* 0x0000000b00217c82 */ /* 0x000fe20008000000 */
[----:B------:R-:W-:-:S02]  /*6990*/  UIADD3 UR58, UR6, 0x2, URZ ;  /* 0x00000002063a7890 */ /* 0x000fc4000fffe03f */
[----:B------:R-:W-:Y:S01]  /*69a0*/  VIADD R0, R10, 0x8 ;  /* 0x000000080a007836 */ /* 0x000fe20000000000 */
        /* <DEDUP_REMOVED lines=579> */
.L_x_7063:
[----:B------:R-:W0:Y:S01]  /*8de0*/  S2UR UR10, SR_CgaCtaId ;  /* 0x00000000000a79c3 */ /* 0x000e220000008800 */
[----:B------:R-:W-:Y:S01]  /*8df0*/  UMOV UR6, 0x400 ;  /* 0x0000040000067882 */ /* 0x000fe20000000000 */
[----:B------:R-:W-:Y:S01]  /*8e00*/  SHF.L.U32 R0, R20, 0x1f, RZ ;  /* 0x0000001f14007819 */ /* 0x000fe200000006ff */
[----:B0-----:R-:W-:-:S04]  /*8e10*/  ULEA UR6, UR10, UR6, 0x18 ;  /* 0x000000060a067291 */ /* 0x001fc8000f8ec03f */
[----:B------:R-:W-:-:S09]  /*8e20*/  ULEA UR6, UR7, UR6, 0x3 ;  /* 0x0000000607067291 */ /* 0x000fd2000f8e183f */
[----:B------:R0:W1:Y:S01]  /*8e30*/  SYNCS.PHASECHK.TRANS64.TRYWAIT P2, [UR6+0x34850], R0 ;  /* 0x03485000ff0075a7 */ /* 0x0000620008040146 */
[----:B------:R-:W-:Y:S05]  /*8e40*/  @!P0 BRA `(.L_x_7064) ;  /* 0x0000000000048947 */ /* 0x000fea0003800000 */
[----:B------:R-:W-:Y:S01]  /*8e50*/  BPT.TRAP 0x1 ;  /* 0x000000040000795c */ /* 0x000fe20000300000 */
.L_x_7064:
[----:B-1----:R-:W-:Y:S05]  /*8e60*/  @P2 BRA `(.L_x_7062) ;  /* 0x0000000000082947 */ /* 0x002fea0003800000 */
[----:B------:R-:W1:Y:S02]  /*8e70*/  SYNCS.PHASECHK.TRANS64.TRYWAIT P2, [UR6+0x34850], R0 ;  /* 0x03485000ff0075a7 */ /* 0x000e640008040146 */
[----:B-1----:R-:W-:Y:S05]  /*8e80*/  @!P2 BRA `(.L_x_7065) ;  /* 0x000000ac0034a947 */ /* 0x002fea0003800000 */
.L_x_7062:
[----:B------:R-:W2:Y:S01]  /*8e90*/  S2UR UR10, SR_CgaCtaId ;  /* 0x00000000000a79c3 */ /* 0x000ea20000008800 */
[----:B------:R-:W-:Y:S01]  /*8ea0*/  UMOV UR6, 0x400 ;  /* 0x0000040000067882 */ /* 0x000fe20000000000 */
[----:B------:R-:W-:Y:S01]  /*8eb0*/  WARPGROUP.ARRIVE ;  /* 0x00000000000079c5 */ /* 0x000fe20000000000 */
[----:B------:R-:W-:Y:S01]  /*8ec0*/  UMOV UR11, 0x40000040 ;  /* 0x40000040000b7882 */ /* 0x000fe20000000000 */
[----:B------:R-:W-:-:S04]  /*8ed0*/  FMNMX.FTZ R10, R168, R21, !PT ;  /* 0x00000015a80a7209 */ /* 0x000fc80007810000 */
[----:B------:R-:W3:Y:S01]  /*8ee0*/  S2R R235, SR_TID.X ;  /* 0x0000000000eb7919 */ /* 0x000ee20000002100 */
[C---:B------:R-:W-:Y:S01]  /*8ef0*/  ISETP.GT.AND P2, PT, R14.reuse, RZ, PT ;  /* 0x000000ff0e00720c */ /* 0x040fe20003f44270 */
[----:B------:R-:W-:Y:S01]  /*8f00*/  VIADD R14, R14, 0xffffffff ;  /* 0xffffffff0e0e7836 */ /* 0x000fe20000000000 */
[----:B-1----:R-:W-:-:S04]  /*8f10*/  FMNMX.FTZ R11, R169, R10, !PT ;  /* 0x0000000aa90b7209 */ /* 0x002fc80007810000 */
[----:B------:R-:W-:-:S04]  /*8f20*/  FMNMX.FTZ R10, R172, R11, !PT ;  /* 0x0000000bac0a7209 */ /* 0x000fc80007810000 */
[----:B------:R-:W-:-:S04]  /*8f30*/  FMNMX.FTZ R11, R173, R10, !PT ;  /* 0x0000000aad0b7209 */ /* 0x000fc80007810000 */
[----:B------:R-:W-:Y:S01]  /*8f40*/  FMNMX.FTZ R10, R160, R11, !PT ;  /* 0x0000000ba00a7209 */ /* 0x000fe20007810000 */
[----:B--2---:R-:W-:-:S03]  /*8f50*/  ULEA UR6, UR10, UR6, 0x18 ;  /* 0x000000060a067291 */ /* 0x004fc6000f8ec03f */
[----:B------:R-:W-:-:S04]  /*8f60*/  FMNMX.FTZ R11, R161, R10, !PT ;  /* 0x0000000aa10b7209 */ /* 0x000fc80007810000 */
[----:B------:R-:W-:Y:S01]  /*8f70*/  FMNMX.FTZ R10, R164, R11, !PT ;  /* 0x0000000ba40a7209 */ /* 0x000fe20007810000 */
[----:B0-----:R-:W-:-:S03]  /*8f80*/  IMAD.U32 R0, RZ, RZ, UR6 ;  /* 0x00000006ff007e24 */ /* 0x001fc6000f8e00ff */
[----:B------:R-:W-:Y:S02]  /*8f90*/  FMNMX.FTZ R11, R165, R10, !PT ;  /* 0x0000000aa50b7209 */ /* 0x000fe40007810000 */
[----:B------:R-:W-:Y:S02]  /*8fa0*/  R2UR UR6, R0 ;  /* 0x00000000000672ca */ /* 0x000fe400000e0000 */
[----:B------:R-:W-:Y:S02]  /*8fb0*/  FMNMX.FTZ R10, R152, R11, !PT ;  /* 0x0000000b980a7209 */ /* 0x000fe40007810000 */
[----:B---3--:R-:W-:Y:S02]  /*8fc0*/  SHF.R.U32.HI R235, RZ, 0x7, R235 ;  /* 0x00000007ffeb7819 */ /* 0x008fe400000116eb */
[----:B------:R-:W-:-:S04]  /*8fd0*/  FMNMX.FTZ R11, R153, R10, !PT ;  /* 0x0000000a990b7209 */ /* 0x000fc80007810000 */
[----:B------:R-:W-:-:S03]  /*8fe0*/  FMNMX.FTZ R10, R156, R11, !PT ;  /* 0x0000000b9c0a7209 */ /* 0x000fc60007810000 */
[----:B------:R-:W-:Y:S01]  /*8ff0*/  UIADD3 UR6, UR6, 0x400, URZ ;  /* 0x0000040006067890 */ /* 0x000fe2000fffe03f */
[----:B------:R-:W-:-:S03]  /*9000*/  FMNMX.FTZ R11, R157, R10, !PT ;  /* 0x0000000a9d0b7209 */ /* 0x000fc60007810000 */
[----:B------:R-:W-:Y:S01]  /*9010*/  USHF.R.U32.HI UR6, URZ, 0x4, UR6 ;  /* 0x000000043f067899 */ /* 0x000fe20008011606 */
[----:B------:R-:W-:-:S03]  /*9020*/  FMNMX.FTZ R10, R144, R11, !PT ;  /* 0x0000000b900a7209 */ /* 0x000fc60007810000 */
[----:B------:R-:W-:Y:S01]  /*9030*/  ULOP3.LUT UR6, UR6, 0x3fff, URZ, 0xc0, !UPT ;  /* 0x00003fff06067892 */ /* 0x000fe2000f8ec03f */
[----:B------:R-:W-:-:S03]  /*9040*/  FMNMX.FTZ R11, R145, R10, !PT ;  /* 0x0000000a910b7209 */ /* 0x000fc60007810000 */
        /* <DEDUP_REMOVED lines=35> */
[----:B------:R-:W0:Y:S01]  /*9280*/  LDC R11, c[0x0][0x988] ;  /* 0x00026200ff0b7b82 */ /* 0x000e220000000800 */
[----:B------:R-:W-:Y:S02]  /*9290*/  WARPGROUP.DEPBAR.LE gsb0, 0x0 ;  /* 0x00008000000079c5 */ /* 0x000fe40000010000 */
[----:B------:R-:W-:Y:S01]  /*92a0*/  WARPGROUP.ARRIVE ;  /* 0x00000000000079c5 */ /* 0x000fe20000000000 */
[----:B------:R-:W-:-:S05]  /*92b0*/  FMNMX.FTZ R177, R93, R10, !PT ;  /* 0x0000000a5db17209 */ /* 0x000fca0007810000 */
[----:B------:R-:W-:Y:S01]  /*92c0*/  HGMMA.64x128x16.F32 R24, R180, gdesc[UR8].tnspB, R24, gsb0 ;  /* 0x41e00008b4187df0 */ /* 0x000fe20008000818 */
[----:B------:R-:W-:Y:S01]  /*92d0*/  UIADD3 UR10, UR6, 0x100, URZ ;  /* 0x00000100060a7890 */ /* 0x000fe2000fffe03f */
[----:B------:R-:W1:Y:S01]  /*92e0*/  SHFL.BFLY PT, R10, R177, 0x2, 0x1f ;  /* 0x0c401f00b10a7f89 */ /* 0x000e6200000e0000 */
[----:B------:R-:W-:Y:S01]  /*92f0*/  UMOV UR11, 0x40000040 ;  /* 0x40000040000b7882 */ /* 0x000fe20000000000 */
[----:B-1----:R-:W-:-:S05]  /*9300*/  FMNMX.FTZ R178, R177, R10, !PT ;  /* 0x0000000ab1b27209 */ /* 0x002fca0007810000 */
[----:B------:R-:W1:Y:S02]  /*9310*/  SHFL.BFLY PT, R179, R178, 0x1, 0x1f ;  /* 0x0c201f00b2b37f89 */ /* 0x000e6400000e0000 */
[----:B-1----:R-:W-:-:S05]  /*9320*/  FMNMX.FTZ R10, R178, R179, !PT ;  /* 0x000000b3b20a7209 */ /* 0x002fca0007810000 */
[C---:B0-----:R-:W-:Y:S01]  /*9330*/  FMUL.FTZ R176, R10.reuse, R11 ;  /* 0x0000000b0ab07220 */ /* 0x041fe20000410000 */
        /* <DEDUP_REMOVED lines=24> */
[----:B------:R-:W-:Y:S01]  /*94c0*/  FMUL.FTZ R20, R20, R11 ;  /* 0x0000000b14147220 */ /* 0x000fe20000410000 */
[----:B------:R-:W-:Y:S08]  /*94d0*/  MUFU.EX2 R21, R21 ;  /* 0x0000001500157308 */ /* 0x000ff00000000800 */
[----:B------:R-:W0:Y:S08]  /*94e0*/  MUFU.EX2 R20, R20 ;  /* 0x0000001400147308 */ /* 0x000e300000000800 */
[----:B------:R-:W1:Y:S08]  /*94f0*/  MUFU.EX2 R168, R168 ;  /* 0x000000a800a87308 */ /* 0x000e700000000800 */
[----:B------:R-:W2:Y:S01]  /*9500*/  MUFU.EX2 R178, R178 ;  /* 0x000000b200b27308 */ /* 0x000ea20000000800 */
[----:B0-----:R-:W-:-:S07]  /*9510*/  FFMA.FTZ R13, R20, R13, R21 ;  /* 0x0000000d140d7223 */ /* 0x001fce0000010015 */
[----:B------:R-:W-:Y:S01]  /*9520*/  MUFU.EX2 R169, R169 ;  /* 0x000000a900a97308 */ /* 0x000fe20000000800 */
[----:B-1----:R-:W-:-:S07]  /*9530*/  FADD.FTZ R13, R168, R13 ;  /* 0x0000000da80d7221 */ /* 0x002fce0000010000 */
[----:B------:R-:W-:Y:S08]  /*9540*/  MUFU.EX2 R173, R173 ;  /* 0x000000ad00ad7308 */ /* 0x000ff00000000800 */
[----:B------:R-:W-:Y:S01]  /*9550*/  MUFU.EX2 R161, R161 ;  /* 0x000000a100a17308 */ /* 0x000fe20000000800 */
[----:B------:R-:W-:Y:S02]  /*9560*/  WARPGROUP.DEPBAR.LE gsb0, 0x0 ;  /* 0x00008000000079c5 */ /* 0x000fe40000010000 */
[----:B------:R-:W-:Y:S01]  /*9570*/  WARPGROUP.ARRIVE ;  /* 0x00000000000079c5 */ /* 0x000fe20000000000 */
[-CC-:B------:R-:W-:Y:S01]  /*9580*/  FFMA.FTZ R180, R160, R11.reuse, -R176.reuse ;  /* 0x0000000ba0b47223 */ /* 0x180fe200000108b0 */
[----:B------:R-:W-:-:S03]  /*9590*/  FFMA.FTZ R182, R164, R11, -R176 ;  /* 0x0000000ba4b67223 */ /* 0x000fc600000108b0 */
[----:B------:R-:W-:Y:S01]  /*95a0*/  MUFU.EX2 R165, R165 ;  /* 0x000000a500a57308 */ /* 0x000fe20000000800 */
[----:B------:R-:W-:Y:S01]  /*95b0*/  HGMMA.64x128x16.F32 R24, R184, gdesc[UR8].tnspB, R24, gsb0 ;  /* 0x41e00008b8187df0 */ /* 0x000fe20008000818 */
[----:B------:R-:W-:Y:S01]  /*95c0*/  UIADD3 UR10, UR6, 0x180, URZ ;  /* 0x00000180060a7890 */ /* 0x000fe2000fffe03f */
[----:B------:R-:W-:-:S05]  /*95d0*/  UMOV UR11, 0x40000040 ;  /* 0x40000040000b7882 */ /* 0x000fca0000000000 */
        /* <DEDUP_REMOVED lines=114> */
[----:B------:R-:W-:Y:S01]  /*9d00*/  FMNMX.FTZ R133, R103, R112, !PT ;  /* 0x0000007067857209 */ /* 0x000fe20007810000 */
[----:B------:R-:W-:Y:S01]  /*9d10*/  UIADD3 UR10, UR6, 0x480, URZ ;  /* 0x00000480060a7890 */ /* 0x000fe2000fffe03f */
[----:B------:R-:W-:Y:S01]  /*9d20*/  MUFU.EX2 R204, R204 ;  /* 0x000000cc00cc7308 */ /* 0x000fe20000000800 */
[----:B------:R-:W-:Y:S01]  /*9d30*/  UMOV UR11, 0x40000040 ;  /* 0x40000040000b7882 */ /* 0x000fe20000000000 */
[----:B------:R-:W-:Y:S01]  /*9d40*/  FMNMX.FTZ R112, R90, R133, !PT ;  /* 0x000000855a707209 */ /* 0x000fe20007810000 */
[----:B------:R-:W-:-:S03]  /*9d50*/  UIADD3 UR6, UR6, 0x500, URZ ;  /* 0x0000050006067890 */ /* 0x000fc6000fffe03f */
[----:B------:R-:W-:Y:S02]  /*9d60*/  FMNMX.FTZ R133, R91, R112, !PT ;  /* 0x000000705b857209 */ /* 0x000fe40007810000 */
[----:B------:R-:W-:Y:S02]  /*9d70*/  MUFU.EX2 R206, R206 ;  /* 0x000000ce00ce7308 */ /* 0x000fe40000000800 */
        /* <DEDUP_REMOVED lines=13> */
[----:B------:R-:W-:Y:S08]  /*9e50*/  MUFU.EX2 R208, R208 ;  /* 0x000000d000d07308 */ /* 0x000ff00000000800 */
[----:B------:R-:W-:Y:S01]  /*9e60*/  MUFU.EX2 R210, R210 ;  /* 0x000000d200d27308 */ /* 0x000fe20000000800 */
[----:B0-----:R-:W-:Y:S01]  /*9e70*/  FMNMX.FTZ R92, R133, R104, !PT ;  /* 0x00000068855c7209 */ /* 0x001fe20007810000 */
[----:B------:R-:W-:-:S06]  /*9e80*/  @!P1 IMAD R133, R2, 0x8, R0 ;  /* 0x0000000802859824 */ /* 0x000fcc00078e0200 */
[----:B------:R0:W-:Y:S01]  /*9e90*/  MUFU.EX2 R104, R116 ;  /* 0x0000007400687308 */ /* 0x0001e20000000800 */
[C---:B------:R-:W-:Y:S01]  /*9ea0*/  FADD.FTZ R108, -R92.reuse, R15 ;  /* 0x0000000f5c6c7221 */ /* 0x040fe20000010100 */
[-C--:B------:R-:W-:Y:S01]  /*9eb0*/  FMUL.FTZ R112, R92, R11.reuse ;  /* 0x0000000b5c707220 */ /* 0x080fe20000410000 */
[----:B------:R-:W-:Y:S02]  /*9ec0*/  @!P1 VIADD R133, R133, 0x34840 ;  /* 0x0003484085859836 */ /* 0x000fe40000000000 */
[-C--:B------:R-:W-:Y:S01]  /*9ed0*/  FMUL.FTZ R93, R108, R11.reuse ;  /* 0x0000000b6c5d7220 */ /* 0x080fe20000410000 */
[-CC-:B------:R-:W-:Y:S01]  /*9ee0*/  FFMA.FTZ R108, R170, R11.reuse, -R112.reuse ;  /* 0x0000000baa6c7223 */ /* 0x180fe20000010870 */
[-CC-:B------:R-:W-:Y:S01]  /*9ef0*/  FFMA.FTZ R177, R171, R11.reuse, -R112.reuse ;  /* 0x0000000babb17223 */ /* 0x180fe20000010870 */
[-CC-:B------:R-:W-:Y:S01]  /*9f00*/  FFMA.FTZ R179, R174, R11.reuse, -R112.reuse ;  /* 0x0000000baeb37223 */ /* 0x180fe20000010870 */
[-CC-:B0-----:R-:W-:Y:S01]  /*9f10*/  FFMA.FTZ R116, R175, R11.reuse, -R112.reuse ;  /* 0x0000000baf747223 */ /* 0x181fe20000010870 */
[-CC-:B------:R-:W-:Y:S01]  /*9f20*/  FFMA.FTZ R181, R162, R11.reuse, -R112.reuse ;  /* 0x0000000ba2b57223 */ /* 0x180fe20000010870 */
[----:B------:R-:W-:Y:S01]  /*9f30*/  MUFU.EX2 R93, R93 ;  /* 0x0000005d005d7308 */ /* 0x000fe20000000800 */
[-CC-:B------:R-:W-:Y:S01]  /*9f40*/  FFMA.FTZ R120, R163, R11.reuse, -R112.reuse ;  /* 0x0000000ba3787223 */ /* 0x180fe20000010870 */
[-CC-:B------:R-:W-:Y:S01]  /*9f50*/  FFMA.FTZ R183, R166, R11.reuse, -R112.reuse ;  /* 0x0000000ba6b77223 */ /* 0x180fe20000010870 */
[-CC-:B------:R-:W-:Y:S01]  /*9f60*/  FFMA.FTZ R201, R122, R11.reuse, -R112.reuse ;  /* 0x0000000b7ac97223 */ /* 0x180fe20000010870 */
[-CC-:B------:R-:W-:Y:S01]  /*9f70*/  FFMA.FTZ R144, R167, R11.reuse, -R112.reuse ;  /* 0x0000000ba7907223 */ /* 0x180fe20000010870 */
[-CC-:B------:R-:W-:Y:S01]  /*9f80*/  FFMA.FTZ R195, R142, R11.reuse, -R112.reuse ;  /* 0x0000000b8ec37223 */ /* 0x180fe20000010870 */
[----:B--2---:R-:W-:Y:S01]  /*9f90*/  FADD.FTZ R142, R178, R13 ;  /* 0x0000000db28e7221 */ /* 0x004fe20000010000 */
        /* <DEDUP_REMOVED lines=23> */
[-CC-:B------:R-:W-:Y:S01]  /*a110*/  FFMA.FTZ R199, R135, R11.reuse, -R112.reuse ;  /* 0x0000000b87c77223 */ /* 0x180fe20000010870 */
[-C--:B------:R-:W-:Y:S01]  /*a120*/  FFMA.FTZ R203, R126, R11.reuse, -R112 ;  /* 0x0000000b7ecb7223 */ /* 0x080fe20000010870 */
[----:B------:R-:W0:Y:S01]  /*a130*/  MUFU.EX2 R116, R116 ;  /* 0x0000007400747308 */ /* 0x000e220000000800 */
[----:B-1----:R-:W-:Y:S01]  /*a140*/  FADD.FTZ R122, R177, R12 ;  /* 0x0000000cb17a7221 */ /* 0x002fe20000010000 */
[-C--:B------:R-:W-:Y:S01]  /*a150*/  FFMA.FTZ R12, R123, R11.reuse, -R112 ;  /* 0x0000000b7b0c7223 */ /* 0x080fe20000010870 */
[----:B------:R-:W-:Y:S01]  /*a160*/  FADD.FTZ R123, R169, R142 ;  /* 0x0000008ea97b7221 */ /* 0x000fe20000010000 */
[-CC-:B------:R-:W-:Y:S01]  /*a170*/  FFMA.FTZ R119, R119, R11.reuse, -R112.reuse ;  /* 0x0000000b77777223 */ /* 0x180fe20000010870 */
[-CC-:B------:R-:W-:Y:S01]  /*a180*/  FFMA.FTZ R107, R107, R11.reuse, -R112.reuse ;  /* 0x0000000b6b6b7223 */ /* 0x180fe20000010870 */
[-C--:B------:R-:W-:Y:S01]  /*a190*/  FFMA.FTZ R110, R110, R11.reuse, -R112 ;  /* 0x0000000b6e6e7223 */ /* 0x080fe20000010870 */
[----:B------:R-:W-:Y:S01]  /*a1a0*/  FADD.FTZ R142, R180, R123 ;  /* 0x0000007bb48e7221 */ /* 0x000fe20000010000 */
[----:B------:R-:W1:Y:S01]  /*a1b0*/  MUFU.EX2 R181, R181 ;  /* 0x000000b500b57308 */ /* 0x000e620000000800 */
[----:B--2---:R-:W-:Y:S01]  /*a1c0*/  FADD.FTZ R13, R179, R122 ;  /* 0x0000007ab30d7221 */ /* 0x004fe20000010000 */
[-C--:B------:R-:W-:Y:S01]  /*a1d0*/  FFMA.FTZ R111, R111, R11.reuse, -R112 ;  /* 0x0000000b6f6f7223 */ /* 0x080fe20000010870 */
[----:B------:R-:W-:Y:S01]  /*a1e0*/  FADD.FTZ R123, R173, R142 ;  /* 0x0000008ead7b7221 */ /* 0x000fe20000010000 */
[-CC-:B------:R-:W-:Y:S01]  /*a1f0*/  FFMA.FTZ R99, R99, R11.reuse, -R112.reuse ;  /* 0x0000000b63637223 */ /* 0x180fe20000010870 */
[-CC-:B------:R-:W-:Y:S01]  /*a200*/  FFMA.FTZ R102, R102, R11.reuse, -R112.reuse ;  /* 0x0000000b66667223 */ /* 0x180fe20000010870 */
[-CC-:B------:R-:W-:Y:S01]  /*a210*/  FFMA.FTZ R103, R103, R11.reuse, -R112.reuse ;  /* 0x0000000b67677223 */ /* 0x180fe20000010870 */
[----:B------:R-:W-:Y:S01]  /*a220*/  FADD.FTZ R114, R182, R123 ;  /* 0x0000007bb6727221 */ /* 0x000fe20000010000 */
[----:B------:R-:W2:Y:S01]  /*a230*/  MUFU.EX2 R120, R120 ;  /* 0x0000007800787308 */ /* 0x000ea20000000800 */
[----:B0-----:R-:W-:Y:S01]  /*a240*/  FADD.FTZ R122, R116, R13 ;  /* 0x0000000d747a7221 */ /* 0x001fe20000010000 */
[-C--:B------:R-:W-:Y:S01]  /*a250*/  FFMA.FTZ R90, R90, R11.reuse, -R112 ;  /* 0x0000000b5a5a7223 */ /* 0x080fe20000010870 */
[----:B------:R-:W-:Y:S01]  /*a260*/  FADD.FTZ R123, R161, R114 ;  /* 0x00000072a17b7221 */ /* 0x000fe20000010000 */
[-CC-:B------:R-:W-:Y:S01]  /*a270*/  FFMA.FTZ R91, R91, R11.reuse, -R112.reuse ;  /* 0x0000000b5b5b7223 */ /* 0x180fe20000010870 */
[-CC-:B------:R-:W-:Y:S01]  /*a280*/  FFMA.FTZ R94, R94, R11.reuse, -R112.reuse ;  /* 0x0000000b5e5e7223 */ /* 0x180fe20000010870 */
[----:B------:R-:W-:Y:S01]  /*a290*/  FFMA.FTZ R95, R95, R11, -R112 ;  /* 0x0000000b5f5f7223 */ /* 0x000fe20000010870 */
[----:B------:R-:W-:Y:S01]  /*a2a0*/  F2FP.F16.F32.PACK_AB R179, R116, R179 ;  /* 0x000000b374b3723e */ /* 0x000fe200000000ff */
[----:B------:R-:W0:Y:S01]  /*a2b0*/  MUFU.EX2 R183, R183 ;  /* 0x000000b700b77308 */ /* 0x000e220000000800 */
[----:B-1----:R-:W-:Y:S01]  /*a2c0*/  FADD.FTZ R13, R181, R122 ;  /* 0x0000007ab50d7221 */ /* 0x002fe20000010000 */
[----:B------:R-:W-:-:S02]  /*a2d0*/  F2FP.F16.F32.PACK_AB R177, R177, R108 ;  /* 0x0000006cb1b1723e */ /* 0x000fc400000000ff */
[----:B------:R-:W-:Y:S02]  /*a2e0*/  IADD3 R131, -R235, 0xb, RZ ;  /* 0x0000000beb837810 */ /* 0x000fe40007ffe1ff */
[----:B------:R-:W-:Y:S02]  /*a2f0*/  @!P1 PRMT R133, RZ, 0x654, R133 ;  /* 0x00000654ff859816 */ /* 0x000fe40000000085 */
[----:B------:R-:W1:Y:S01]  /*a300*/  MUFU.EX2 R144, R144 ;  /* 0x0000009000907308 */ /* 0x000e620000000800 */
[C---:B--2---:R-:W-:Y:S01]  /*a310*/  FADD.FTZ R122, R120.reuse, R13 ;  /* 0x0000000d787a7221 */ /* 0x044fe20000010000 */
[----:B------:R-:W-:Y:S02]  /*a320*/  F2FP.F16.F32.PACK_AB R178, R169, R178 ;  /* 0x000000b2a9b2723e */ /* 0x000fe400000000ff */
[----:B------:R-:W-:Y:S02]  /*a330*/  F2FP.F16.F32.PACK_AB R180, R173, R180 ;  /* 0x000000b4adb4723e */ /* 0x000fe400000000ff */
[----:B------:R-:W-:-:S02]  /*a340*/  F2FP.F16.F32.PACK_AB R181, R120, R181 ;  /* 0x000000b578b5723e */ /* 0x000fc400000000ff */
[----:B------:R-:W2:Y:S01]  /*a350*/  MUFU.EX2 R185, R185 ;  /* 0x000000b900b97308 */ /* 0x000ea20000000800 */
[----:B0-----:R-:W-:Y:S01]  /*a360*/  FADD.FTZ R13, R183, R122 ;  /* 0x0000007ab70d7221 */ /* 0x001fe20000010000 */
[----:B------:R-:W-:Y:S01]  /*a370*/  FADD.FTZ R122, R184, R123 ;  /* 0x0000007bb87a7221 */ /* 0x000fe20000010000 */
[----:B------:R-:W-:Y:S02]  /*a380*/  F2FP.F16.F32.PACK_AB R182, R161, R182 ;  /* 0x000000b6a1b6723e */ /* 0x000fe400000000ff */
[C---:B------:R-:W-:Y:S01]  /*a390*/  F2FP.F16.F32.PACK_AB R184, R165.reuse, R184 ;  /* 0x000000b8a5b8723e */ /* 0x040fe200000000ff */
[----:B------:R-:W-:Y:S02]  /*a3a0*/  FADD.FTZ R123, R165, R122 ;  /* 0x0000007aa57b7221 */ /* 0x000fe40000010000 */
[----:B------:R-:W0:Y:S01]  /*a3b0*/  MUFU.EX2 R124, R124 ;  /* 0x0000007c007c7308 */ /* 0x000e220000000800 */
[C---:B-1----:R-:W-:Y:S01]  /*a3c0*/  FADD.FTZ R118, R144.reuse, R13 ;  /* 0x0000000d90767221 */ /* 0x042fe20000010000 */
[----:B------:R-:W-:-:S06]  /*a3d0*/  F2FP.F16.F32.PACK_AB R183, R144, R183 ;  /* 0x000000b790b7723e */ /* 0x000fcc00000000ff */
[----:B------:R-:W1:Y:S01]  /*a3e0*/  MUFU.EX2 R187, R187 ;  /* 0x000000bb00bb7308 */ /* 0x000e620000000800 */
[----:B--2---:R-:W-:Y:S01]  /*a3f0*/  FADD.FTZ R13, R185, R118 ;  /* 0x00000076b90d7221 */ /* 0x004fe20000010000 */
[----:B------:R-:W-:Y:S01]  /*a400*/  FADD.FTZ R118, R186, R123 ;  /* 0x0000007bba767221 */ /* 0x000fe20000010000 */
[----:B------:R-:W-:-:S05]  /*a410*/  F2FP.F16.F32.PACK_AB R186, R153, R186 ;  /* 0x000000ba99ba723e */ /* 0x000fca00000000ff */
[----:B------:R-:W2:Y:S01]  /*a420*/  MUFU.EX2 R128, R128 ;  /* 0x0000008000807308 */ /* 0x000ea20000000800 */
[----:B0-----:R-:W-:Y:S01]  /*a430*/  FADD.FTZ R106, R124, R13 ;  /* 0x0000000d7c6a7221 */ /* 0x001fe20000010000 */
[----:B------:R-:W-:Y:S01]  /*a440*/  FFMA.FTZ R13, R98, R11, -R112 ;  /* 0x0000000b620d7223 */ /* 0x000fe20000010870 */
[----:B------:R-:W-:-:S05]  /*a450*/  F2FP.F16.F32.PACK_AB R185, R124, R185 ;  /* 0x000000b97cb9723e */ /* 0x000fca00000000ff */
[----:B------:R-:W0:Y:S01]  /*a460*/  MUFU.EX2 R189, R189 ;  /* 0x000000bd00bd7308 */ /* 0x000e220000000800 */
[----:B-1----:R-:W-:Y:S01]  /*a470*/  FADD.FTZ R123, R187, R106 ;  /* 0x0000006abb7b7221 */ /* 0x002fe20000010000 */
[----:B------:R-:W-:Y:S02]  /*a480*/  WARPGROUP.DEPBAR.LE gsb0, 0x0 ;  /* 0x00008000000079c5 */ /* 0x000fe40000010000 */
[----:B------:R-:W-:Y:S01]  /*a490*/  WARPGROUP.ARRIVE ;  /* 0x00000000000079c5 */ /* 0x000fe20000000000 */
[----:B------:R-:W-:Y:S02]  /*a4a0*/  F2FP.F16.F32.PACK_AB R212, R97, R96 ;  /* 0x0000006061d4723e */ /* 0x000fe400000000ff */
[----:B------:R-:W-:Y:S01]  /*a4b0*/  F2FP.F16.F32.PACK_AB R214, R101, R100 ;  /* 0x0000006465d6723e */ /* 0x000fe200000000ff */
[----:B------:R-:W1:Y:S01]  /*a4c0*/  MUFU.EX2 R140, R140 ;  /* 0x0000008c008c7308 */ /* 0x000e620000000800 */
[C---:B--2---:R-:W-:Y:S01]  /*a4d0*/  FADD.FTZ R106, R128.reuse, R123 ;  /* 0x0000007b806a7221 */ /* 0x044fe20000010000 */
[----:B------:R-:W-:Y:S01]  /*a4e0*/  HGMMA.64x128x16.F32 R24, R216, gdesc[UR8].tnspB, R24, gsb0 ;  /* 0x41e00008d8187df0 */ /* 0x000fe20008000818 */
[----:B------:R-:W-:-:S05]  /*a4f0*/  F2FP.F16.F32.PACK_AB R187, R128, R187 ;  /* 0x000000bb80bb723e */ /* 0x000fca00000000ff */
[----:B------:R-:W2:Y:S01]  /*a500*/  MUFU.EX2 R191, R191 ;  /* 0x000000bf00bf7308 */ /* 0x000ea20000000800 */
[----:B0-----:R-:W-:-:S07]  /*a510*/  FADD.FTZ R123, R189, R106 ;  /* 0x0000006abd7b7221 */ /* 0x001fce0000010000 */
[----:B------:R0:W-:Y:S01]  /*a520*/  MUFU.EX2 R114, R127 ;  /* 0x0000007f00727308 */ /* 0x0001e20000000800 */
[C---:B-1----:R-:W-:Y:S01]  /*a530*/  FADD.FTZ R106, R140.reuse, R123 ;  /* 0x0000007b8c6a7221 */ /* 0x042fe20000010000 */
[----:B------:R-:W-:-:S06]  /*a540*/  F2FP.F16.F32.PACK_AB R189, R140, R189 ;  /* 0x000000bd8cbd723e */ /* 0x000fcc00000000ff */
[----:B------:R-:W1:Y:S01]  /*a550*/  MUFU.EX2 R132, R132 ;  /* 0x0000008400847308 */ /* 0x000e620000000800 */
[----:B0-----:R-:W-:-:S04]  /*a560*/  FADD.FTZ R127, R153, R118 ;  /* 0x00000076997f7221 */ /* 0x001fc80000010000 */
[----:B------:R-:W-:Y:S01]  /*a570*/  FADD.FTZ R118, R188, R127 ;  /* 0x0000007fbc767221 */ /* 0x000fe20000010000 */
[C---:B------:R-:W-:Y:S02]  /*a580*/  F2FP.F16.F32.PACK_AB R188, R145.reuse, R188 ;  /* 0x000000bc91bc723e */ /* 0x040fe400000000ff */
[----:B------:R-:W0:Y:S01]  /*a590*/  MUFU.EX2 R193, R193 ;  /* 0x000000c100c17308 */ /* 0x000e220000000800 */
[----:B------:R-:W-:-:S04]  /*a5a0*/  FADD.FTZ R127, R145, R118 ;  /* 0x00000076917f7221 */ /* 0x000fc80000010000 */
[----:B------:R-:W-:Y:S01]  /*a5b0*/  FADD.FTZ R118, R190, R127 ;  /* 0x0000007fbe767221 */ /* 0x000fe20000010000 */
[C---:B------:R-:W-:Y:S02]  /*a5c0*/  F2FP.F16.F32.PACK_AB R190, R149.reuse, R190 ;  /* 0x000000be95be723e */ /* 0x040fe400000000ff */
[----:B------:R-:W3:Y:S01]  /*a5d0*/  MUFU.EX2 R136, R136 ;  /* 0x0000008800887308 */ /* 0x000ee20000000800 */
[----:B------:R-:W-:-:S04]  /*a5e0*/  FADD.FTZ R123, R149, R118 ;  /* 0x00000076957b7221 */ /* 0x000fc80000010000 */
[----:B------:R-:W-:Y:S01]  /*a5f0*/  FADD.FTZ R112, R192, R123 ;  /* 0x0000007bc0707221 */ /* 0x000fe20000010000 */
[----:B------:R-:W-:Y:S02]  /*a600*/  F2FP.F16.F32.PACK_AB R192, R137, R192 ;  /* 0x000000c089c0723e */ /* 0x000fe400000000ff */
[----:B------:R-:W4:Y:S08]  /*a610*/  MUFU.EX2 R195, R195 ;  /* 0x000000c300c37308 */ /* 0x000f300000000800 */
[----:B------:R2:W-:Y:S08]  /*a620*/  MUFU.EX2 R98, R115 ;  /* 0x0000007300627308 */ /* 0x0005f00000000800 */
[----:B------:R-:W5:Y:S01]  /*a630*/  MUFU.EX2 R138, R138 ;  /* 0x0000008a008a7308 */ /* 0x000f620000000800 */
[----:B--2---:R-:W-:Y:S01]  /*a640*/  FADD.FTZ R115, R191, R106 ;  /* 0x0000006abf737221 */ /* 0x004fe20000010000 */
[----:B-1----:R-:W-:-:S03]  /*a650*/  F2FP.F16.F32.PACK_AB R191, R132, R191 ;  /* 0x000000bf84bf723e */ /* 0x002fc600000000ff */
[----:B------:R-:W-:Y:S01]  /*a660*/  FADD.FTZ R118, R132, R115 ;  /* 0x0000007384767221 */ /* 0x000fe20000010000 */
[----:B------:R-:W-:Y:S02]  /*a670*/  FADD.FTZ R115, R137, R112 ;  /* 0x0000007089737221 */ /* 0x000fe40000010000 */
[----:B------:R1:W-:Y:S08]  /*a680*/  MUFU.EX2 R15, R176 ;  /* 0x000000b0000f7308 */ /* 0x0003f00000000800 */
[----:B------:R-:W2:Y:S01]  /*a690*/  MUFU.EX2 R197, R197 ;  /* 0x000000c500c57308 */ /* 0x000ea20000000800 */
[----:B-1----:R-:W-:Y:S01]  /*a6a0*/  F2FP.F16.F32.PACK_AB R176, R168, R21 ;  /* 0x00000015a8b0723e */ /* 0x002fe200000000ff */
[----:B0-----:R-:W-:Y:S01]  /*a6b0*/  FADD.FTZ R21, R193, R118 ;  /* 0x00000076c1157221 */ /* 0x001fe20000010000 */
[----:B------:R-:W-:Y:S01]  /*a6c0*/  FADD.FTZ R118, R194, R115 ;  /* 0x00000073c2767221 */ /* 0x000fe20000010000 */
[----:B---3--:R-:W-:-:S02]  /*a6d0*/  F2FP.F16.F32.PACK_AB R193, R136, R193 ;  /* 0x000000c188c1723e */ /* 0x008fc400000000ff */
[----:B------:R-:W-:Y:S01]  /*a6e0*/  FADD.FTZ R112, R136, R21 ;  /* 0x0000001588707221 */ /* 0x000fe20000010000 */
[C---:B------:R-:W-:Y:S01]  /*a6f0*/  FADD.FTZ R115, R141.reuse, R118 ;  /* 0x000000768d737221 */ /* 0x040fe20000010000 */
[----:B------:R-:W0:Y:S01]  /*a700*/  MUFU.EX2 R130, R130 ;  /* 0x0000008200827308 */ /* 0x000e220000000800 */
[----:B------:R-:W-:Y:S01]  /*a710*/  F2FP.F16.F32.PACK_AB R194, R141, R194 ;  /* 0x000000c28dc2723e */ /* 0x000fe200000000ff */
[----:B----4-:R-:W-:Y:S01]  /*a720*/  FADD.FTZ R21, R195, R112 ;  /* 0x00000070c3157221 */ /* 0x010fe20000010000 */
[----:B------:R-:W-:Y:S01]  /*a730*/  FADD.FTZ R116, R196, R115 ;  /* 0x00000073c4747221 */ /* 0x000fe20000010000 */
[C---:B-----5:R-:W-:Y:S02]  /*a740*/  F2FP.F16.F32.PACK_AB R195, R138.reuse, R195 ;  /* 0x000000c38ac3723e */ /* 0x060fe400000000ff */
[----:B------:R-:W-:Y:S01]  /*a750*/  FADD.FTZ R112, R138, R21 ;  /* 0x000000158a707221 */ /* 0x000fe20000010000 */
[C---:B------:R-:W-:Y:S01]  /*a760*/  FADD.FTZ R115, R157.reuse, R116 ;  /* 0x000000749d737221 */ /* 0x040fe20000010000 */
[----:B------:R-:W1:Y:S01]  /*a770*/  MUFU.EX2 R134, R134 ;  /* 0x0000008600867308 */ /* 0x000e620000000800 */
[----:B------:R-:W-:Y:S01]  /*a780*/  F2FP.F16.F32.PACK_AB R196, R157, R196 ;  /* 0x000000c49dc4723e */ /* 0x000fe200000000ff */
[----:B--2---:R-:W-:Y:S01]  /*a790*/  FADD.FTZ R21, R197, R112 ;  /* 0x00000070c5157221 */ /* 0x004fe20000010000 */
[----:B------:R-:W-:Y:S01]  /*a7a0*/  FADD.FTZ R112, R198, R115 ;  /* 0x00000073c6707221 */ /* 0x000fe20000010000 */
[----:B------:R-:W-:-:S04]  /*a7b0*/  F2FP.F16.F32.PACK_AB R198, R129, R198 ;  /* 0x000000c681c6723e */ /* 0x000fc800000000ff */
[----:B------:R-:W2:Y:S01]  /*a7c0*/  MUFU.EX2 R199, R199 ;  /* 0x000000c700c77308 */ /* 0x000ea20000000800 */
[C---:B0-----:R-:W-:Y:S01]  /*a7d0*/  FADD.FTZ R21, R130.reuse, R21 ;  /* 0x0000001582157221 */ /* 0x041fe20000010000 */
[----:B------:R-:W-:-:S06]  /*a7e0*/  F2FP.F16.F32.PACK_AB R197, R130, R197 ;  /* 0x000000c582c5723e */ /* 0x000fcc00000000ff */
[----:B------:R-:W0:Y:S01]  /*a7f0*/  MUFU.EX2 R201, R201 ;  /* 0x000000c900c97308 */ /* 0x000e220000000800 */
[----:B-1----:R-:W-:Y:S01]  /*a800*/  FADD.FTZ R116, R134, R21 ;  /* 0x0000001586747221 */ /* 0x002fe20000010000 */
[----:B------:R-:W-:-:S04]  /*a810*/  FADD.FTZ R21, R129, R112 ;  /* 0x0000007081157221 */ /* 0x000fc80000010000 */
[----:B------:R-:W-:Y:S01]  /*a820*/  FADD.FTZ R112, R200, R21 ;  /* 0x00000015c8707221 */ /* 0x000fe20000010000 */
[----:B------:R-:W-:Y:S01]  /*a830*/  F2FP.F16.F32.PACK_AB R200, R121, R200 ;  /* 0x000000c879c8723e */ /* 0x000fe200000000ff */
[----:B------:R-:W1:Y:S01]  /*a840*/  MUFU.EX2 R12, R12 ;  /* 0x0000000c000c7308 */ /* 0x000e620000000800 */
[C---:B--2---:R-:W-:Y:S01]  /*a850*/  FADD.FTZ R116, R199.reuse, R116 ;  /* 0x00000074c7747221 */ /* 0x044fe20000010000 */
[----:B------:R-:W-:-:S06]  /*a860*/  F2FP.F16.F32.PACK_AB R199, R199, R134 ;  /* 0x00000086c7c7723e */ /* 0x000fcc00000000ff */
[----:B------:R-:W2:Y:S01]  /*a870*/  MUFU.EX2 R203, R203 ;  /* 0x000000cb00cb7308 */ /* 0x000ea20000000800 */
[----:B0-----:R-:W-:-:S07]  /*a880*/  FADD.FTZ R21, R201, R116 ;  /* 0x00000074c9157221 */ /* 0x001fce0000010000 */
[----:B------:R-:W0:Y:S01]  /*a890*/  MUFU.EX2 R205, R205 ;  /* 0x000000cd00cd7308 */ /* 0x000e220000000800 */
[----:B-1----:R-:W-:-:S07]  /*a8a0*/  F2FP.F16.F32.PACK_AB R201, R12, R201 ;  /* 0x000000c90cc9723e */ /* 0x002fce00000000ff */
[----:B------:R1:W-:Y:S01]  /*a8b0*/  MUFU.EX2 R108, R107 ;  /* 0x0000006b006c7308 */ /* 0x0003e20000000800 */
[----:B------:R-:W-:Y:S02]  /*a8c0*/  WARPGROUP.DEPBAR.LE gsb0, 0x0 ;  /* 0x00008000000079c5 */ /* 0x000fe40000010000 */
[----:B------:R3:W-:Y:S06]  /*a8d0*/  BAR.ARV R131, 0x100 ;  /* 0x000400830000751d */ /* 0x0007ec0000002000 */
[----:B-1----:R-:W-:Y:S01]  /*a8e0*/  FADD.FTZ R107, R121, R112 ;  /* 0x00000070796b7221 */ /* 0x002fe20000010000 */
[----:B------:R-:W-:Y:S01]  /*a8f0*/  FADD.FTZ R112, R12, R21 ;  /* 0x000000150c707221 */ /* 0x000fe20000010000 */
[----:B------:R-:W1:Y:S01]  /*a900*/  MUFU.EX2 R207, R207 ;  /* 0x000000cf00cf7308 */ /* 0x000e620000000800 */
[----:B------:R4:W-:Y:S01]  /*a910*/  @!P1 SYNCS.ARRIVE.TRANS64.RED.A1T0 RZ, [R133+URZ], RZ ;  /* 0x000000ff85ff99a7 */ /* 0x0009e2000810043f */
[----:B------:R-:W-:Y:S01]  /*a920*/  FADD.FTZ R116, R202, R107 ;  /* 0x0000006bca747221 */ /* 0x000fe20000010000 */
[----:B--2---:R-:W-:Y:S01]  /*a930*/  FADD.FTZ R21, R203, R112 ;  /* 0x00000070cb157221 */ /* 0x004fe20000010000 */
[----:B------:R-:W-:Y:S01]  /*a940*/  F2FP.F16.F32.PACK_AB R218, R15, R104 ;  /* 0x000000680fda723e */ /* 0x000fe200000000ff */
[----:B------:R-:W-:Y:S01]  /*a950*/  FMUL.FTZ R24, R24, R20 ;  /* 0x0000001418187220 */ /* 0x000fe20000410000 */
[----:B------:R-:W-:Y:S01]  /*a960*/  FADD.FTZ R107, R125, R116 ;  /* 0x000000747d6b7221 */ /* 0x000fe20000010000 */
[----:B------:R-:W-:Y:S01]  /*a970*/  FADD.FTZ R112, R114, R21 ;  /* 0x0000001572707221 */ /* 0x000fe20000010000 */
[----:B------:R-:W2:Y:S01]  /*a980*/  MUFU.EX2 R106, R119 ;  /* 0x00000077006a7308 */ /* 0x000ea20000000800 */
[----:B----4-:R-:W-:-:S02]  /*a990*/  IMAD.U32 R133, RZ, RZ, UR7 ;  /* 0x00000007ff857e24 */ /* 0x010fc4000f8e00ff */
[----:B------:R-:W-:Y:S01]  /*a9a0*/  FADD.FTZ R116, R204, R107 ;  /* 0x0000006bcc747221 */ /* 0x000fe20000010000 */
[----:B0-----:R-:W-:Y:S01]  /*a9b0*/  FADD.FTZ R21, R205, R112 ;  /* 0x00000070cd157221 */ /* 0x001fe20000010000 */
[----:B------:R-:W-:Y:S01]  /*a9c0*/  R2UR UR7, R2 ;  /* 0x00000000020772ca */ /* 0x000fe200000e0000 */
[----:B------:R-:W-:Y:S02]  /*a9d0*/  @!P1 IMAD R133, R133, 0x8, R0 ;  /* 0x0000000885859824 */ /* 0x000fe400078e0200 */
[----:B------:R-:W-:Y:S01]  /*a9e0*/  FADD.FTZ R107, R113, R116 ;  /* 0x00000074716b7221 */ /* 0x000fe20000010000 */
[----:B------:R-:W-:Y:S01]  /*a9f0*/  FADD.FTZ R112, R98, R21 ;  /* 0x0000001562707221 */ /* 0x000fe20000010000 */
[----:B------:R-:W0:Y:S01]  /*aa00*/  MUFU.EX2 R209, R209 ;  /* 0x000000d100d17308 */ /* 0x000e220000000800 */
[----:B---3--:R-:W-:Y:S02]  /*aa10*/  @!P1 VIADD R131, R133, 0x34860 ;  /* 0x0003486085839836 */ /* 0x008fe40000000000 */
[----:B------:R-:W-:Y:S01]  /*aa20*/  FADD.FTZ R116, R206, R107 ;  /* 0x0000006bce747221 */ /* 0x000fe20000010000 */
[----:B-1----:R-:W-:Y:S01]  /*aa30*/  FADD.FTZ R21, R207, R112 ;  /* 0x00000070cf157221 */ /* 0x002fe20000010000 */
[-C--:B------:R-:W-:Y:S01]  /*aa40*/  FMUL.FTZ R25, R25, R20.reuse ;  /* 0x0000001419197220 */ /* 0x080fe20000410000 */
[-C--:B------:R-:W-:Y:S01]  /*aa50*/  FMUL.FTZ R28, R28, R20.reuse ;  /* 0x000000141c1c7220 */ /* 0x080fe20000410000 */
[----:B------:R-:W-:Y:S01]  /*aa60*/  @!P1 PRMT R131, RZ, 0x654, R131 ;  /* 0x00000654ff839816 */ /* 0x000fe20000000083 */
[-C--:B------:R-:W-:Y:S01]  /*aa70*/  FMUL.FTZ R29, R29, R20.reuse ;  /* 0x000000141d1d7220 */ /* 0x080fe20000410000 */
[----:B------:R-:W1:Y:S01]  /*aa80*/  MUFU.EX2 R110, R110 ;  /* 0x0000006e006e7308 */ /* 0x000e620000000800 */
[----:B--2---:R-:W-:Y:S01]  /*aa90*/  FADD.FTZ R112, R106, R21 ;  /* 0x000000156a707221 */ /* 0x004fe20000010000 */
[----:B------:R2:W-:Y:S01]  /*aaa0*/  @!P1 SYNCS.ARRIVE.TRANS64.RED.A1T0 RZ, [R131+URZ], RZ ;  /* 0x000000ff83ff99a7 */ /* 0x0005e2000810043f */
[-C--:B------:R-:W-:Y:S01]  /*aab0*/  FMUL.FTZ R32, R32, R20.reuse ;  /* 0x0000001420207220 */ /* 0x080fe20000410000 */
[-C--:B------:R-:W-:Y:S01]  /*aac0*/  FMUL.FTZ R33, R33, R20.reuse ;  /* 0x0000001421217220 */ /* 0x080fe20000410000 */
[-C--:B------:R-:W-:Y:S01]  /*aad0*/  FMUL.FTZ R36, R36, R20.reuse ;  /* 0x0000001424247220 */ /* 0x080fe20000410000 */
[-C--:B------:R-:W-:Y:S01]  /*aae0*/  FMUL.FTZ R37, R37, R20.reuse ;  /* 0x0000001425257220 */ /* 0x080fe20000410000 */
[-C--:B------:R-:W-:Y:S01]  /*aaf0*/  FMUL.FTZ R40, R40, R20.reuse ;  /* 0x0000001428287220 */ /* 0x080fe20000410000 */
[----:B------:R3:W-:Y:S01]  /*ab00*/  MUFU.EX2 R213, R99 ;  /* 0x0000006300d57308 */ /* 0x0007e20000000800 */
[----:B0-----:R-:W-:Y:S01]  /*ab10*/  FADD.FTZ R21, R209, R112 ;  /* 0x00000070d1157221 */ /* 0x001fe20000010000 */
[-C--:B------:R-:W-:Y:S01]  /*ab20*/  FMUL.FTZ R41, R41, R20.reuse ;  /* 0x0000001429297220 */ /* 0x080fe20000410000 */
[-C--:B------:R-:W-:Y:S01]  /*ab30*/  FMUL.FTZ R44, R44, R20.reuse ;  /* 0x000000142c2c7220 */ /* 0x080fe20000410000 */
[-C--:B------:R-:W-:Y:S01]  /*ab40*/  FMUL.FTZ R45, R45, R20.reuse ;  /* 0x000000142d2d7220 */ /* 0x080fe20000410000 */
[----:B------:R-:W-:Y:S01]  /*ab50*/  FADD.FTZ R21, R108, R21 ;  /* 0x000000156c157221 */ /* 0x000fe20000010000 */
[-C--:B------:R-:W-:Y:S01]  /*ab60*/  FMUL.FTZ R48, R48, R20.reuse ;  /* 0x0000001430307220 */ /* 0x080fe20000410000 */
[-C--:B------:R-:W-:Y:S01]  /*ab70*/  FMUL.FTZ R49, R49, R20.reuse ;  /* 0x0000001431317220 */ /* 0x080fe20000410000 */
[----:B------:R-:W0:Y:S01]  /*ab80*/  MUFU.EX2 R111, R111 ;  /* 0x0000006f006f7308 */ /* 0x000e220000000800 */
[----:B---3--:R-:W-:Y:S01]  /*ab90*/  FADD.FTZ R99, R117, R116 ;  /* 0x0000007475637221 */ /* 0x008fe20000010000 */
[-C--:B------:R-:W-:Y:S01]  /*aba0*/  FMUL.FTZ R52, R52, R20.reuse ;  /* 0x0000001434347220 */ /* 0x080fe20000410000 */
[-C--:B------:R-:W-:Y:S01]  /*abb0*/  FMUL.FTZ R53, R53, R20.reuse ;  /* 0x0000001435357220 */ /* 0x080fe20000410000 */
[-C--:B------:R-:W-:Y:S01]  /*abc0*/  FMUL.FTZ R56, R56, R20.reuse ;  /* 0x0000001438387220 */ /* 0x080fe20000410000 */
[-C--:B------:R-:W-:Y:S01]  /*abd0*/  FMUL.FTZ R57, R57, R20.reuse ;  /* 0x0000001439397220 */ /* 0x080fe20000410000 */
[-C--:B------:R-:W-:Y:S01]  /*abe0*/  FMUL.FTZ R60, R60, R20.reuse ;  /* 0x000000143c3c7220 */ /* 0x080fe20000410000 */
[-C--:B------:R-:W-:Y:S01]  /*abf0*/  FMUL.FTZ R61, R61, R20.reuse ;  /* 0x000000143d3d7220 */ /* 0x080fe20000410000 */
[----:B------:R3:W-:Y:S01]  /*ac00*/  MUFU.EX2 R215, R102 ;  /* 0x0000006600d77308 */ /* 0x0007e20000000800 */
[-C--:B------:R-:W-:Y:S01]  /*ac10*/  FMUL.FTZ R64, R64, R20.reuse ;  /* 0x0000001440407220 */ /* 0x080fe20000410000 */
[-C--:B------:R-:W-:Y:S01]  /*ac20*/  FMUL.FTZ R65, R65, R20.reuse ;  /* 0x0000001441417220 */ /* 0x080fe20000410000 */
[-C--:B------:R-:W-:Y:S01]  /*ac30*/  FMUL.FTZ R68, R68, R20.reuse ;  /* 0x0000001444447220 */ /* 0x080fe20000410000 */
[-C--:B------:R-:W-:Y:S01]  /*ac40*/  FMUL.FTZ R69, R69, R20.reuse ;  /* 0x0000001445457220 */ /* 0x080fe20000410000 */
[-C--:B------:R-:W-:Y:S01]  /*ac50*/  FMUL.FTZ R72, R72, R20.reuse ;  /* 0x0000001448487220 */ /* 0x080fe20000410000 */
[-C--:B------:R-:W-:Y:S01]  /*ac60*/  FMUL.FTZ R73, R73, R20.reuse ;  /* 0x0000001449497220 */ /* 0x080fe20000410000 */
[-C--:B------:R-:W-:Y:S01]  /*ac70*/  FMUL.FTZ R76, R76, R20.reuse ;  /* 0x000000144c4c7220 */ /* 0x080fe20000410000 */
[----:B------:R-:W4:Y:S01]  /*ac80*/  MUFU.EX2 R13, R13 ;  /* 0x0000000d000d7308 */ /* 0x000f220000000800 */
[----:B---3--:R-:W-:Y:S01]  /*ac90*/  FADD.FTZ R102, R208, R99 ;  /* 0x00000063d0667221 */ /* 0x008fe20000010000 */
[-C--:B------:R-:W-:Y:S01]  /*aca0*/  FMUL.FTZ R77, R77, R20.reuse ;  /* 0x000000144d4d7220 */ /* 0x080fe20000410000 */
[-C--:B------:R-:W-:Y:S01]  /*acb0*/  FMUL.FTZ R80, R80, R20.reuse ;  /* 0x0000001450507220 */ /* 0x080fe20000410000 */
[-C--:B------:R-:W-:Y:S01]  /*acc0*/  FMUL.FTZ R81, R81, R20.reuse ;  /* 0x0000001451517220 */ /* 0x080fe20000410000 */
[----:B------:R-:W-:Y:S01]  /*acd0*/  FADD.FTZ R99, R105, R102 ;  /* 0x0000006669637221 */ /* 0x000fe20000010000 */
[----:B-1----:R-:W-:Y:S01]  /*ace0*/  FADD.FTZ R102, R110, R21 ;  /* 0x000000156e667221 */ /* 0x002fe20000010000 */
[-C--:B------:R-:W-:Y:S01]  /*acf0*/  FMUL.FTZ R84, R84, R20.reuse ;  /* 0x0000001454547220 */ /* 0x080fe20000410000 */
[----:B------:R-:W1:Y:S01]  /*ad00*/  MUFU.EX2 R103, R103 ;  /* 0x0000006700677308 */ /* 0x000e620000000800 */
[----:B------:R-:W-:Y:S01]  /*ad10*/  FADD.FTZ R12, R210, R99 ;  /* 0x00000063d20c7221 */ /* 0x000fe20000010000 */
[----:B0-----:R-:W-:Y:S01]  /*ad20*/  FADD.FTZ R102, R111, R102 ;  /* 0x000000666f667221 */ /* 0x001fe20000010000 */
[----:B------:R-:W-:Y:S01]  /*ad30*/  FMUL.FTZ R85, R85, R20 ;  /* 0x0000001455557220 */ /* 0x000fe20000410000 */
[----:B------:R-:W-:Y:S01]  /*ad40*/  F2FP.F16.F32.PACK_AB R202, R125, R202 ;  /* 0x000000ca7dca723e */ /* 0x000fe200000000ff */
[----:B------:R-:W-:Y:S01]  /*ad50*/  FADD.FTZ R21, R109, R12 ;  /* 0x0000000c6d157221 */ /* 0x000fe20000010000 */
[----:B------:R-:W-:Y:S01]  /*ad60*/  F2FP.F16.F32.PACK_AB R203, R114, R203 ;  /* 0x000000cb72cb723e */ /* 0x000fe200000000ff */
[-C--:B------:R-:W-:Y:S01]  /*ad70*/  FMUL.FTZ R26, R26, R93.reuse ;  /* 0x0000005d1a1a7220 */ /* 0x080fe20000410000 */
[----:B------:R-:W0:Y:S01]  /*ad80*/  MUFU.EX2 R217, R90 ;  /* 0x0000005a00d97308 */ /* 0x000e220000000800 */
[----:B------:R-:W-:Y:S01]  /*ad90*/  FADD.FTZ R12, R96, R21 ;  /* 0x00000015600c7221 */ /* 0x000fe20000010000 */
[----:B----4-:R-:W-:Y:S01]  /*ada0*/  FADD.FTZ R102, R13, R102 ;  /* 0x000000660d667221 */ /* 0x010fe20000010000 */
[----:B------:R-:W-:Y:S01]  /*adb0*/  F2FP.F16.F32.PACK_AB R204, R113, R204 ;  /* 0x000000cc71cc723e */ /* 0x000fe200000000ff */
[----:B------:R-:W-:Y:S01]  /*adc0*/  FMUL.FTZ R27, R27, R93 ;  /* 0x0000005d1b1b7220 */ /* 0x000fe20000410000 */
[----:B------:R-:W-:Y:S01]  /*add0*/  FADD.FTZ R21, R97, R12 ;  /* 0x0000000c61157221 */ /* 0x000fe20000010000 */
[C---:B------:R-:W-:Y:S01]  /*ade0*/  FADD.FTZ R102, R213.reuse, R102 ;  /* 0x00000066d5667221 */ /* 0x040fe20000010000 */
[----:B------:R-:W-:Y:S01]  /*adf0*/  F2FP.F16.F32.PACK_AB R213, R213, R13 ;  /* 0x0000000dd5d5723e */ /* 0x000fe200000000ff */
[----:B------:R-:W3:Y:S01]  /*ae00*/  MUFU.EX2 R91, R91 ;  /* 0x0000005b005b7308 */ /* 0x000ee20000000800 */
[----:B------:R-:W-:Y:S01]  /*ae10*/  FADD.FTZ R12, R100, R21 ;  /* 0x00000015640c7221 */ /* 0x000fe20000010000 */
[----:B------:R-:W-:Y:S01]  /*ae20*/  FADD.FTZ R102, R215, R102 ;  /* 0x00000066d7667221 */ /* 0x000fe20000010000 */
[----:B------:R-:W-:Y:S01]  /*ae30*/  F2FP.F16.F32.PACK_AB R205, R98, R205 ;  /* 0x000000cd62cd723e */ /* 0x000fe200000000ff */
[----:B------:R-:W-:Y:S01]  /*ae40*/  FMUL.FTZ R30, R30, R93 ;  /* 0x0000005d1e1e7220 */ /* 0x000fe20000410000 */
[----:B------:R-:W-:Y:S01]  /*ae50*/  FADD.FTZ R21, R101, R12 ;  /* 0x0000000c65157221 */ /* 0x000fe20000010000 */
[----:B-1----:R-:W-:Y:S01]  /*ae60*/  FADD.FTZ R102, R103, R102 ;  /* 0x0000006667667221 */ /* 0x002fe20000010000 */
[----:B------:R-:W-:Y:S01]  /*ae70*/  F2FP.F16.F32.PACK_AB R206, R117, R206 ;  /* 0x000000ce75ce723e */ /* 0x000fe200000000ff */
[----:B------:R-:W1:Y:S01]  /*ae80*/  MUFU.EX2 R219, R94 ;  /* 0x0000005e00db7308 */ /* 0x000e620000000800 */
[----:B------:R-:W-:Y:S01]  /*ae90*/  FADD.FTZ R12, R88, R21 ;  /* 0x00000015580c7221 */ /* 0x000fe20000010000 */
[----:B0-----:R-:W-:Y:S01]  /*aea0*/  FADD.FTZ R102, R217, R102 ;  /* 0x00000066d9667221 */ /* 0x001fe20000010000 */
[----:B------:R-:W-:Y:S01]  /*aeb0*/  F2FP.F16.F32.PACK_AB R207, R106, R207 ;  /* 0x000000cf6acf723e */ /* 0x000fe200000000ff */
[-C--:B------:R-:W-:Y:S01]  /*aec0*/  FMUL.FTZ R31, R31, R93.reuse ;  /* 0x0000005d1f1f7220 */ /* 0x080fe20000410000 */
[----:B------:R-:W-:Y:S01]  /*aed0*/  FADD.FTZ R13, R89, R12 ;  /* 0x0000000c590d7221 */ /* 0x000fe20000010000 */
[----:B------:R-:W-:Y:S01]  /*aee0*/  F2FP.F16.F32.PACK_AB R208, R105, R208 ;  /* 0x000000d069d0723e */ /* 0x000fe200000000ff */
[----:B------:R-:W-:Y:S01]  /*aef0*/  FMUL.FTZ R34, R34, R93 ;  /* 0x0000005d22227220 */ /* 0x000fe20000410000 */
[----:B------:R-:W0:Y:S01]  /*af00*/  MUFU.EX2 R95, R95 ;  /* 0x0000005f005f7308 */ /* 0x000e220000000800 */
[----:B---3--:R-:W-:Y:S01]  /*af10*/  FADD.FTZ R102, R91, R102 ;  /* 0x000000665b667221 */ /* 0x008fe20000010000 */
[----:B------:R-:W-:Y:S01]  /*af20*/  FADD.FTZ R12, R104, R13 ;  /* 0x0000000d680c7221 */ /* 0x000fe20000010000 */
[----:B------:R-:W-:Y:S01]  /*af30*/  F2FP.F16.F32.PACK_AB R209, R108, R209 ;  /* 0x000000d16cd1723e */ /* 0x000fe200000000ff */
[-C--:B------:R-:W-:Y:S01]  /*af40*/  FMUL.FTZ R35, R35, R93.reuse ;  /* 0x0000005d23237220 */ /* 0x080fe20000410000 */
[----:B------:R-:W-:Y:S01]  /*af50*/  F2FP.F16.F32.PACK_AB R210, R109, R210 ;  /* 0x000000d26dd2723e */ /* 0x000fe200000000ff */
[----:B------:R-:W-:Y:S01]  /*af60*/  FADD.FTZ R13, R15, R12 ;  /* 0x0000000c0f0d7221 */ /* 0x000fe20000010000 */
[----:B------:R-:W-:Y:S01]  /*af70*/  F2FP.F16.F32.PACK_AB R211, R111, R110 ;  /* 0x0000006e6fd3723e */ /* 0x000fe200000000ff */
[----:B------:R-:W-:Y:S01]  /*af80*/  FMUL.FTZ R38, R38, R93 ;  /* 0x0000005d26267220 */ /* 0x000fe20000410000 */
[----:B-1----:R-:W-:Y:S01]  /*af90*/  FADD.FTZ R102, R219, R102 ;  /* 0x00000066db667221 */ /* 0x002fe20000010000 */
[----:B------:R-:W-:Y:S01]  /*afa0*/  F2FP.F16.F32.PACK_AB R215, R103, R215 ;  /* 0x000000d767d7723e */ /* 0x000fe200000000ff */
[-C--:B------:R-:W-:Y:S01]  /*afb0*/  FMUL.FTZ R39, R39, R93.reuse ;  /* 0x0000005d27277220 */ /* 0x080fe20000410000 */
[----:B------:R-:W-:Y:S01]  /*afc0*/  F2FP.F16.F32.PACK_AB R216, R89, R88 ;  /* 0x0000005859d8723e */ /* 0x000fe200000000ff */
[----:B------:R-:W-:Y:S01]  /*afd0*/  FMUL.FTZ R42, R42, R93 ;  /* 0x0000005d2a2a7220 */ /* 0x000fe20000410000 */
[----:B------:R-:W-:Y:S01]  /*afe0*/  F2FP.F16.F32.PACK_AB R217, R91, R217 ;  /* 0x000000d95bd9723e */ /* 0x000fe200000000ff */
[-C--:B------:R-:W-:Y:S01]  /*aff0*/  FMUL.FTZ R43, R43, R93.reuse ;  /* 0x0000005d2b2b7220 */ /* 0x080fe20000410000 */
[----:B------:R-:W-:Y:S01]  /*b000*/  FMUL.FTZ R46, R46, R93 ;  /* 0x0000005d2e2e7220 */ /* 0x000fe20000410000 */
[C---:B0-----:R-:W-:Y:S01]  /*b010*/  FADD.FTZ R12, R95.reuse, R102 ;  /* 0x000000665f0c7221 */ /* 0x041fe20000010000 */
        /* <DEDUP_REMOVED lines=23> */
[----:B------:R-:W-:Y:S02]  /*b190*/  IMAD.MOV.U32 R15, RZ, RZ, R92 ;  /* 0x000000ffff0f7224 */ /* 0x000fe400078e005c */
[----:B------:R-:W-:Y:S01]  /*b1a0*/  IMAD.MOV.U32 R21, RZ, RZ, R10 ;  /* 0x000000ffff157224 */ /* 0x000fe200078e000a */
[----:B--2---:R-:W-:Y:S06]  /*b1b0*/  @P2 BRA `(.L_x_7066) ;  /* 0xffffffb400182947 */ /* 0x004fec000383ffff */
.L_x_7057:
[----:B------:R-:W-:Y:S06]  /*b1c0*/  BAR.ARV 0x8, 0x180 ;  /* 0x0206000000007b1d */ /* 0x000fec0000002000 */
[----:B------:R-:W-:Y:S05]  /*b1d0*/  @!P0 BRA `(.L_x_7067) ;  /* 0x0000000000048947 */ /* 0x000fea0003800000 */
[----:B------:R-:W-:Y:S01]  /*b1e0*/  BPT.TRAP 0x1 ;  /* 0x000000040000795c */ /* 0x000fe20000300000 */
.L_x_7067:
[----:B------:R-:W-:Y:S01]  /*b1f0*/  IMAD R8, R2, 0x8, R0 ;  /* 0x0000000802087824 */ /* 0x000fe200078e0200 */
[----:B------:R-:W-:-:S04]  /*b200*/  SHF.L.U32 R3, R16, 0x1f, RZ ;  /* 0x0000001f10037819 */ /* 0x000fc800000006ff */
[----:B------:R0:W1:Y:S01]  /*b210*/  SYNCS.PHASECHK.TRANS64.TRYWAIT P2, [R8+URZ+0x34850], R3 ;  /* 0x03485003080075a7 */ /* 0x000062000804017f */
[----:B------:R-:W-:Y:S05]  /*b220*/  @!P0 BRA `(.L_x_7068) ;  /* 0x0000000000048947 */ /* 0x000fea0003800000 */
[----:B------:R-:W-:Y:S01]  /*b230*/  BPT.TRAP 0x1 ;  /* 0x000000040000795c */ /* 0x000fe20000300000 */
.L_x_7068:
[----:B-1----:R-:W-:Y:S05]  /*b240*/  @P2 BRA `(.L_x_7069) ;  /* 0x0000000000082947 */ /* 0x002fea0003800000 */
[----:B------:R-:W1:Y:S02]  /*b250*/  SYNCS.PHASECHK.TRANS64.TRYWAIT P0, [R8+URZ+0x34850], R3 ;  /* 0x03485003080075a7 */ /* 0x000e64000800017f */
[----:B-1----:R-:W-:Y:S05]  /*b260*/  @!P0 BRA `(.L_x_7070) ;  /* 0x0000008800548947 */ /* 0x002fea0003800000 */
.L_x_7069:
[----:B------:R-:W-:Y:S05]  /*b270*/  WARPSYNC.ALL ;  /* 0x0000000000007948 */ /* 0x000fea0003800000 */
[----:B------:R-:W-:Y:S01]  /*b280*/  VIADD R0, R0, 0x400 ;  /* 0x0000040000007836 */ /* 0x000fe20000000000 */
[----:B------:R-:W-:Y:S01]  /*b290*/  WARPGROUP.ARRIVE ;  /* 0x00000000000079c5 */ /* 0x000fe20000000000 */
[----:B------:R-:W-:Y:S01]  /*b2a0*/  IMAD.MOV.U32 R7, RZ, RZ, 0x40000040 ;  /* 0x40000040ff077424 */ /* 0x000fe200078e00ff */
[----:B01----:R-:W-:Y:S01]  /*b2b0*/  SHFL.BFLY PT, R3, R12, 0x2, 0x1f ;  /* 0x0c401f000c037f89 */ /* 0x003fe200000e0000 */
[----:B------:R-:W-:Y:S01]  /*b2c0*/  VIADD R9, R2, 0x1 ;  /* 0x0000000102097836 */ /* 0x000fe20000000000 */
[----:B------:R-:W-:Y:S01]  /*b2d0*/  SHF.R.U32.HI R0, RZ, 0x4, R0 ;  /* 0x00000004ff007819 */ /* 0x000fe20000011600 */
[----:B------:R-:W-:-:S02]  /*b2e0*/  @!P1 VIADD R8, R8, 0x34860 ;  /* 0x0003486008089836 */ /* 0x000fc40000000000 */
[----:B------:R-:W-:Y:S01]  /*b2f0*/  VIADD R225, R225, 0x1 ;  /* 0x00000001e1e17836 */ /* 0x000fe20000000000 */
[----:B------:R-:W-:Y:S02]  /*b300*/  LOP3.LUT R0, R0, 0x3fff, RZ, 0xc0, !PT ;  /* 0x00003fff00007812 */ /* 0x000fe400078ec0ff */
[----:B------:R-:W-:Y:S02]  /*b310*/  ISETP.NE.AND P2, PT, R9, 0x2, PT ;  /* 0x000000020900780c */ /* 0x000fe40003f45270 */
[----:B------:R-:W-:Y:S02]  /*b320*/  LOP3.LUT R5, R0, 0x5800000, RZ, 0xfc, !PT ;  /* 0x0580000000057812 */ /* 0x000fe400078efcff */
[----:B------:R-:W0:Y:S01]  /*b330*/  SHFL.BFLY PT, R0, R13, 0x2, 0x1f ;  /* 0x0c401f000d007f89 */ /* 0x000e2200000e0000 */
[----:B------:R-:W-:Y:S02]  /*b340*/  @!P1 PRMT R8, RZ, 0x654, R8 ;  /* 0x00000654ff089816 */ /* 0x000fe40000000008 */
[----:B------:R-:W-:-:S02]  /*b350*/  IMAD R4, R2, 0xb00, R5 ;  /* 0x00000b0002047824 */ /* 0x000fc400078e0205 */
[----:B------:R-:W-:Y:S02]  /*b360*/  IMAD.MOV.U32 R5, RZ, RZ, 0x40000040 ;  /* 0x40000040ff057424 */ /* 0x000fe400078e00ff */
[C---:B------:R-:W-:Y:S01]  /*b370*/  VIADD R6, R4.reuse, 0x80 ;  /* 0x0000008004067836 */ /* 0x040fe20000000000 */
[----:B------:R-:W-:Y:S01]  /*b380*/  R2UR UR6, R4 ;  /* 0x00000000040672ca */ /* 0x000fe200000e0000 */
[----:B------:R-:W-:Y:S01]  /*b390*/  IMAD.MOV.U32 R2, RZ, RZ, RZ ;  /* 0x000000ffff027224 */ /* 0x000fe200078e00ff */
[----:B------:R-:W-:Y:S01]  /*b3a0*/  R2UR UR7, R5 ;  /* 0x00000000050772ca */ /* 0x000fe200000e0000 */
[----:B------:R-:W-:-:S12]  /*b3b0*/  IMAD.MOV.U32 R5, RZ, RZ, 0x40000040 ;  /* 0x40000040ff057424 */ /* 0x000fd800078e00ff */
[----:B------:R-:W-:Y:S01]  /*b3c0*/  HGMMA.64x128x16.F32 R24, R176, gdesc[UR4].tnspB, R24, gsb0 ;  /* 0x41e00004b0187df0 */ /* 0x000fe20008000818 */
[----:B------:R-:W-:Y:S01]  /*b3d0*/  R2UR UR6, R6 ;  /* 0x00000000060672ca */ /* 0x000fe200000e0000 */
[----:B------:R-:W-:Y:S01]  /*b3e0*/  VIADD R6, R4, 0x100 ;  /* 0x0000010004067836 */ /* 0x000fe20000000000 */
[----:B------:R-:W-:Y:S01]  /*b3f0*/  R2UR UR7, R7 ;  /* 0x00000000070772ca */ /* 0x000fe200000e0000 */
[----:B------:R-:W-:Y:S02]  /*b400*/  IMAD.MOV.U32 R7, RZ, RZ, 0x40000040 ;  /* 0x40000040ff077424 */ /* 0x000fe400078e00ff */
[----:B0-----:R-:W-:Y:S01]  /*b410*/  FADD.FTZ R0, R0, R13 ;  /* 0x0000000d00007221 */ /* 0x001fe20000010000 */
[----:B------:R-:W-:Y:S02]  /*b420*/  WARPGROUP.DEPBAR.LE gsb0, 0x0 ;  /* 0x00008000000079c5 */ /* 0x000fe40000010000 */
[----:B------:R-:W-:-:S07]  /*b430*/  WARPGROUP.ARRIVE ;  /* 0x00000000000079c5 */ /* 0x000fce0000000000 */
[----:B------:R-:W-:Y:S01]  /*b440*/  HGMMA.64x128x16.F32 R24, R180, gdesc[UR4].tnspB, R24, gsb0 ;  /* 0x41e00004b4187df0 */ /* 0x000fe20008000818 */
[----:B------:R-:W-:Y:S01]  /*b450*/  R2UR UR6, R6 ;  /* 0x00000000060672ca */ /* 0x000fe200000e0000 */
[----:B------:R-:W-:Y:S01]  /*b460*/  VIADD R6, R4, 0x180 ;  /* 0x0000018004067836 */ /* 0x000fe20000000000 */
[----:B------:R-:W-:Y:S01]  /*b470*/  R2UR UR7, R7 ;  /* 0x00000000070772ca */ /* 0x000fe200000e0000 */
[----:B------:R-:W-:Y:S01]  /*b480*/  IMAD.MOV.U32 R7, RZ, RZ, 0x40000040 ;  /* 0x40000040ff077424 */ /* 0x000fe200078e00ff */
[----:B------:R-:W-:Y:S02]  /*b490*/  WARPGROUP.DEPBAR.LE gsb0, 0x0 ;  /* 0x00008000000079c5 */ /* 0x000fe40000010000 */
[----:B------:R-:W-:-:S09]  /*b4a0*/  WARPGROUP.ARRIVE ;  /* 0x00000000000079c5 */ /* 0x000fd20000000000 */
        /* <DEDUP_REMOVED lines=37> */
[C---:B------:R-:W-:Y:S01]  /*b700*/  VIADD R6, R4.reuse, 0x480 ;  /* 0x0000048004067836 */ /* 0x040fe20000000000 */
[----:B------:R-:W-:Y:S01]  /*b710*/  R2UR UR7, R7 ;  /* 0x00000000070772ca */ /* 0x000fe200000e0000 */
[----:B------:R-:W-:Y:S02]  /*b720*/  IMAD.MOV.U32 R7, RZ, RZ, 0x40000040 ;  /* 0x40000040ff077424 */ /* 0x000fe400078e00ff */
[----:B------:R-:W-:Y:S01]  /*b730*/  VIADD R4, R4, 0x500 ;  /* 0x0000050004047836 */ /* 0x000fe20000000000 */
[----:B------:R-:W-:Y:S02]  /*b740*/  WARPGROUP.DEPBAR.LE gsb0, 0x0 ;  /* 0x00008000000079c5 */ /* 0x000fe40000010000 */
[----:B------:R-:W-:-:S07]  /*b750*/  WARPGROUP.ARRIVE ;  /* 0x00000000000079c5 */ /* 0x000fce0000000000 */
[----:B------:R-:W-:Y:S01]  /*b760*/  HGMMA.64x128x16.F32 R24, R208, gdesc[UR4].tnspB, R24, gsb0 ;  /* 0x41e00004d0187df0 */ /* 0x000fe20008000818 */
[----:B------:R-:W-:Y:S02]  /*b770*/  R2UR UR6, R6 ;  /* 0x00000000060672ca */ /* 0x000fe400000e0000 */
[----:B------:R-:W-:Y:S01]  /*b780*/  R2UR UR7, R7 ;  /* 0x00000000070772ca */ /* 0x000fe200000e0000 */
[----:B------:R-:W-:Y:S02]  /*b790*/  WARPGROUP.DEPBAR.LE gsb0, 0x0 ;  /* 0x00008000000079c5 */ /* 0x000fe40000010000 */
[----:B------:R-:W-:-:S10]  /*b7a0*/  WARPGROUP.ARRIVE ;  /* 0x00000000000079c5 */ /* 0x000fd40000000000 */
[----:B------:R-:W-:Y:S01]  /*b7b0*/  HGMMA.64x128x16.F32 R24, R212, gdesc[UR4].tnspB, R24, gsb0 ;  /* 0x41e00004d4187df0 */ /* 0x000fe20008000818 */
[----:B------:R-:W-:Y:S01]  /*b7c0*/  R2UR UR6, R4 ;  /* 0x00000000040672ca */ /* 0x000fe200000e0000 */
[----:B------:R-:W-:Y:S01]  /*b7d0*/  FADD.FTZ R4, R3, R12 ;  /* 0x0000000c03047221 */ /* 0x000fe20000010000 */
[----:B------:R-:W-:Y:S01]  /*b7e0*/  R2UR UR7, R5 ;  /* 0x00000000050772ca */ /* 0x000fe200000e0000 */
[----:B------:R-:W0:Y:S04]  /*b7f0*/  SHFL.BFLY PT, R3, R0, 0x1, 0x1f ;  /* 0x0c201f0000037f89 */ /* 0x000e2800000e0000 */
[----:B------:R-:W1:Y:S01]  /*b800*/  SHFL.BFLY PT, R5, R4, 0x1, 0x1f ;  /* 0x0c201f0004057f89 */ /* 0x000e6200000e0000 */
[----:B0-----:R-:W-:Y:S01]  /*b810*/  FADD.FTZ R14, R0, R3 ;  /* 0x00000003000e7221 */ /* 0x001fe20000010000 */
[----:B------:R-:W-:Y:S01]  /*b820*/  SEL R3, RZ, 0x1, P2 ;  /* 0x00000001ff037807 */ /* 0x000fe20001000000 */
[----:B------:R-:W-:-:S02]  /*b830*/  IMAD.MOV.U32 R0, RZ, RZ, -0x800000 ;  /* 0xff800000ff007424 */ /* 0x000fc400078e00ff */
        /* <DEDUP_REMOVED lines=19> */
[----:B------:R-:W-:Y:S03]  /*b970*/  HGMMA.64x128x16.F32 R24, R216, gdesc[UR4].tnspB, R24, gsb0 ;  /* 0x41e00004d8187df0 */ /* 0x000fe60008000818 */
[----:B------:R-:W-:Y:S02]  /*b980*/  WARPGROUP.DEPBAR.LE gsb0, 0x0 ;  /* 0x00008000000079c5 */ /* 0x000fe40000010000 */
        /* <DEDUP_REMOVED lines=65> */
[----:B------:R-:W-:-:S07]  /*bda0*/  SEL R2, R9, RZ, P2 ;  /* 0x000000ff09027207 */ /* 0x000fce0001000000 */
.L_x_7049:
        /* <DEDUP_REMOVED lines=13> */
[----:B------:R-:W-:Y:S02]  /*be80*/  F2FP.F16.F32.PACK_AB R52, R52, R53 ;  /* 0x000000353434723e */ /* 0x000fe400000000ff */
[----:B------:R-:W-:Y:S02]  /*be90*/  F2FP.F16.F32.PACK_AB R53, R43, R50 ;  /* 0x000000322b35723e */ /* 0x000fe400000000ff */
[----:B------:R-:W-:Y:S01]  /*bea0*/  F2FP.F16.F32.PACK_AB R54, R48, R49 ;  /* 0x000000313036723e */ /* 0x000fe200000000ff */
[----:B------:R-:W-:Y:S01]  /*beb0*/  IMAD.MOV.U32 R48, RZ, RZ, RZ ;  /* 0x000000ffff307224 */ /* 0x000fe200078e00ff */
[----:B------:R-:W-:-:S02]  /*bec0*/  F2FP.F16.F32.PACK_AB R40, R40, R41 ;  /* 0x000000292828723e */ /* 0x000fc400000000ff */
[----:B------:R-:W-:Y:S02]  /*bed0*/  F2FP.F16.F32.PACK_AB R41, R35, R38 ;  /* 0x000000262329723e */ /* 0x000fe400000000ff */
[----:B------:R-:W-:Y:S02]  /*bee0*/  F2FP.F16.F32.PACK_AB R43, R87, R34 ;  /* 0x00000022572b723e */ /* 0x000fe400000000ff */
[----:B------:R-:W-:Y:S02]  /*bef0*/  MOV R20, R18 ;  /* 0x0000001200147202 */ /* 0x000fe40000000f00 */
[----:B--2---:R-:W-:-:S03]  /*bf00*/  MOV R21, R5 ;  /* 0x0000000500157202 */ /* 0x004fc60000000f00 */
[----:B------:R-:W-:-:S03]  /*bf10*/  IMAD.WIDE R4, R231, 0x2, R20 ;  /* 0x00000002e7047825 */ /* 0x000fc600078e0214 */
[C---:B------:R-:W-:Y:S02]  /*bf20*/  IADD3 R63, P6, R4.reuse, 0x20, RZ ;  /* 0x00000020043f7810 */ /* 0x040fe40007fde0ff */
[C---:B------:R-:W-:Y:S02]  /*bf30*/  IADD3 R67, P5, R4.reuse, 0x40, RZ ;  /* 0x0000004004437810 */ /* 0x040fe40007fbe0ff */
[----:B------:R-:W-:Y:S01]  /*bf40*/  IADD3 R71, P4, R4, 0x60, RZ ;  /* 0x0000006004477810 */ /* 0x000fe20007f9e0ff */
[--C-:B------:R-:W-:Y:S01]  /*bf50*/  IMAD.X R29, RZ, RZ, R5.reuse, P6 ;  /* 0x000000ffff1d7224 */ /* 0x100fe200030e0605 */
[----:B------:R-:W-:Y:S01]  /*bf60*/  LOP3.LUT R14, R63, 0x380, RZ, 0xc0, !PT ;  /* 0x000003803f0e7812 */ /* 0x000fe200078ec0ff */
[--C-:B------:R-:W-:Y:S01]  /*bf70*/  IMAD.X R27, RZ, RZ, R5.reuse, P5 ;  /* 0x000000ffff1b7224 */ /* 0x100fe200028e0605 */
[----:B------:R-:W-:Y:S01]  /*bf80*/  LOP3.LUT R24, R67, 0x380, RZ, 0xc0, !PT ;  /* 0x0000038043187812 */ /* 0x000fe200078ec0ff */
[----:B------:R-:W-:Y:S01]  /*bf90*/  IMAD.X R25, RZ, RZ, R5, P4 ;  /* 0x000000ffff197224 */ /* 0x000fe200020e0605 */
[----:B-1----:R-:W-:-:S02]  /*bfa0*/  LOP3.LUT R44, R71, 0x380, RZ, 0xc0, !PT ;  /* 0x00000380472c7812 */ /* 0x002fc400078ec0ff */
[----:B------:R-:W-:Y:S02]  /*bfb0*/  SHF.R.U64 R14, R14, 0x3, RZ ;  /* 0x000000030e0e7819 */ /* 0x000fe400000012ff */
[----:B------:R-:W-:Y:S02]  /*bfc0*/  SHF.R.U64 R24, R24, 0x3, RZ ;  /* 0x0000000318187819 */ /* 0x000fe400000012ff */
[----:B------:R-:W-:Y:S02]  /*bfd0*/  SHF.R.U64 R44, R44, 0x3, RZ ;  /* 0x000000032c2c7819 */ /* 0x000fe400000012ff */
[----:B------:R-:W-:Y:S02]  /*bfe0*/  LOP3.LUT R28, R14, R63, RZ, 0x3c, !PT ;  /* 0x0000003f0e1c7212 */ /* 0x000fe400078e3cff */
[----:B------:R-:W-:Y:S02]  /*bff0*/  LOP3.LUT R26, R24, R67, RZ, 0x3c, !PT ;  /* 0x00000043181a7212 */ /* 0x000fe400078e3cff */
[----:B------:R-:W-:-:S02]  /*c000*/  LOP3.LUT R9, R4, 0x380, RZ, 0xc0, !PT ;  /* 0x0000038004097812 */ /* 0x000fc400078ec0ff */
[----:B------:R-:W-:Y:S02]  /*c010*/  LOP3.LUT R24, R44, R71, RZ, 0x3c, !PT ;  /* 0x000000472c187212 */ /* 0x000fe400078e3cff */
[----:B------:R-:W-:Y:S02]  /*c020*/  MOV R71, R28 ;  /* 0x0000001c00477202 */ /* 0x000fe40000000f00 */
[----:B------:R-:W-:Y:S01]  /*c030*/  IADD3 R75, P3, R4, 0x4000, RZ ;  /* 0x00004000044b7810 */ /* 0x000fe20007f7e0ff */
[----:B------:R-:W1:Y:S01]  /*c040*/  LDC.64 R28, c[0x0][0xc00] ;  /* 0x00030000ff1c7b82 */ /* 0x000e620000000a00 */
[----:B------:R-:W-:Y:S02]  /*c050*/  SHF.R.U64 R9, R9, 0x3, RZ ;  /* 0x0000000309097819 */ /* 0x000fe400000012ff */
[----:B------:R-:W-:Y:S01]  /*c060*/  LOP3.LUT R62, R75, 0x380, RZ, 0xc0, !PT ;  /* 0x000003804b3e7812 */ /* 0x000fe200078ec0ff */
[----:B------:R-:W-:-:S04]  /*c070*/  IMAD.X R15, RZ, RZ, R5, P3 ;  /* 0x000000ffff0f7224 */ /* 0x000fc800018e0605 */
[----:B------:R-:W-:Y:S01]  /*c080*/  BAR.SYNC.DEFER_BLOCKING 0x1, 0x100 ;  /* 0x0044000000007b1d */ /* 0x000fe20000010000 */
[C---:B------:R-:W-:Y:S02]  /*c090*/  IADD3 R79, P2, R4.reuse, 0x4020, RZ ;  /* 0x00004020044f7810 */ /* 0x040fe40007f5e0ff */
[C---:B------:R-:W-:Y:S02]  /*c0a0*/  IADD3 R83, P1, R4.reuse, 0x4040, RZ ;  /* 0x0000404004537810 */ /* 0x040fe40007f3e0ff */
[----:B------:R-:W-:Y:S01]  /*c0b0*/  IADD3 R109, P0, R4, 0x4060, RZ ;  /* 0x00004060046d7810 */ /* 0x000fe20007f1e0ff */
[--C-:B------:R-:W-:Y:S01]  /*c0c0*/  IMAD.X R13, RZ, RZ, R5.reuse, P2 ;  /* 0x000000ffff0d7224 */ /* 0x100fe200010e0605 */
[----:B------:R-:W-:Y:S01]  /*c0d0*/  LOP3.LUT R4, R9, R4, RZ, 0x3c, !PT ;  /* 0x0000000409047212 */ /* 0x000fe200078e3cff */
[--C-:B------:R-:W-:Y:S01]  /*c0e0*/  IMAD.X R11, RZ, RZ, R5.reuse, P1 ;  /* 0x000000ffff0b7224 */ /* 0x100fe200008e0605 */
[----:B------:R-:W-:Y:S01]  /*c0f0*/  SHF.R.U64 R62, R62, 0x3, RZ ;  /* 0x000000033e3e7819 */ /* 0x000fe200000012ff */
[----:B------:R-:W-:Y:S01]  /*c100*/  IMAD.X R9, RZ, RZ, R5, P0 ;  /* 0x000000ffff097224 */ /* 0x000fe200000e0605 */
[----:B------:R-:W-:-:S02]  /*c110*/  MOV R74, R4 ;  /* 0x00000004004a7202 */ /* 0x000fc40000000f00 */
[----:B------:R-:W-:Y:S02]  /*c120*/  F2FP.F16.F32.PACK_AB R5, R10, R85 ;  /* 0x000000550a05723e */ /* 0x000fe400000000ff */
[----:B------:R-:W-:Y:S02]  /*c130*/  LOP3.LUT R14, R62, R75, RZ, 0x3c, !PT ;  /* 0x0000004b3e0e7212 */ /* 0x000fe400078e3cff */
[----:B------:R-:W-:Y:S02]  /*c140*/  LOP3.LUT R10, R79, 0x380, RZ, 0xc0, !PT ;  /* 0x000003804f0a7812 */ /* 0x000fe400078ec0ff */
[----:B------:R-:W-:Y:S02]  /*c150*/  LOP3.LUT R44, R83, 0x380, RZ, 0xc0, !PT ;  /* 0x00000380532c7812 */ /* 0x000fe400078ec0ff */
[----:B------:R-:W-:Y:S02]  /*c160*/  LOP3.LUT R62, R109, 0x380, RZ, 0xc0, !PT ;  /* 0x000003806d3e7812 */ /* 0x000fe400078ec0ff */
[----:B------:R-:W-:-:S02]  /*c170*/  SHF.R.U64 R10, R10, 0x3, RZ ;  /* 0x000000030a0a7819 */ /* 0x000fc400000012ff */
[----:B------:R-:W-:Y:S02]  /*c180*/  SHF.R.U64 R44, R44, 0x3, RZ ;  /* 0x000000032c2c7819 */ /* 0x000fe400000012ff */
[----:B------:R-:W-:Y:S02]  /*c190*/  SHF.R.U64 R62, R62, 0x3, RZ ;  /* 0x000000033e3e7819 */ /* 0x000fe400000012ff */
[----:B------:R-:W-:Y:S02]  /*c1a0*/  F2FP.F16.F32.PACK_AB R4, R12, R107 ;  /* 0x0000006b0c04723e */ /* 0x000fe400000000ff */
[----:B------:R-:W-:Y:S02]  /*c1b0*/  LOP3.LUT R12, R10, R79, RZ, 0x3c, !PT ;  /* 0x0000004f0a0c7212 */ /* 0x000fe400078e3cff */
[----:B------:R-:W-:Y:S01]  /*c1c0*/  LOP3.LUT R10, R44, R83, RZ, 0x3c, !PT ;  /* 0x000000532c0a7212 */ /* 0x000fe200078e3cff */
[----:B------:R2:W-:Y:S01]  /*c1d0*/  STSM.16.M88.4 [R74], R4 ;  /* 0x000000044a007844 */ /* 0x0005e20000000200 */
[----:B------:R-:W-:-:S02]  /*c1e0*/  LOP3.LUT R8, R62, R109, RZ, 0x3c, !PT ;  /* 0x0000006d3e087212 */ /* 0x000fc400078e3cff */
[----:B-1----:R-:W-:Y:S02]  /*c1f0*/  ISETP.NE.U32.AND P0, PT, R28, RZ, PT ;  /* 0x000000ff1c00720c */ /* 0x002fe40003f05070 */
[----:B------:R-:W-:Y:S02]  /*c200*/  MOV R62, R10 ;  /* 0x0000000a003e7202 */ /* 0x000fe40000000f00 */
[----:B------:R-:W-:Y:S02]  /*c210*/  MOV R44, R8 ;  /* 0x00000008002c7202 */ /* 0x000fe40000000f00 */
[----:B------:R-:W-:Y:S02]  /*c220*/  F2FP.F16.F32.PACK_AB R8, R103, R104 ;  /* 0x000000686708723e */ /* 0x000fe400000000ff */
[----:B------:R-:W-:Y:S02]  /*c230*/  F2FP.F16.F32.PACK_AB R9, R81, R102 ;  /* 0x000000665109723e */ /* 0x000fe400000000ff */
[----:B------:R-:W-:-:S02]  /*c240*/  F2FP.F16.F32.PACK_AB R10, R100, R101 ;  /* 0x00000065640a723e */ /* 0x000fc400000000ff */
[----:B------:R-:W-:Y:S02]  /*c250*/  F2FP.F16.F32.PACK_AB R11, R77, R84 ;  /* 0x000000544d0b723e */ /* 0x000fe400000000ff */
[----:B------:R-:W-:Y:S02]  /*c260*/  MOV R70, R26 ;  /* 0x0000001a00467202 */ /* 0x000fe40000000f00 */
[----:B------:R-:W-:Y:S01]  /*c270*/  MOV R66, R14 ;  /* 0x0000000e00427202 */ /* 0x000fe20000000f00 */
[----:B------:R-:W-:Y:S01]  /*c280*/  STSM.16.M88.4 [R71], R8 ;  /* 0x0000000847007844 */ /* 0x000fe20000000200 */
[----:B------:R-:W-:Y:S02]  /*c290*/  MOV R63, R12 ;  /* 0x0000000c003f7202 */ /* 0x000fe40000000f00 */
[----:B--2---:R-:W-:Y:S02]  /*c2a0*/  F2FP.F16.F32.PACK_AB R4, R98, R99 ;  /* 0x000000636204723e */ /* 0x004fe400000000ff */
        /* <DEDUP_REMOVED lines=9> */
[----:B------:R-:W-:Y:S01]  /*c340*/  ISETP.NE.AND.EX P0, PT, R29, RZ, PT, P0 ;  /* 0x000000ff1d00720c */ /* 0x000fe20003f05300 */
[----:B------:R-:W2:Y:S01]  /*c350*/  LDC.64 R32, c[0x0][0xc00] ;  /* 0x00030000ff207b82 */ /* 0x000ea20000000a00 */
[----:B------:R-:W-:Y:S01]  /*c360*/  F2FP.F16.F32.PACK_AB R24, R90, R91 ;  /* 0x0000005b5a18723e */ /* 0x000fe200000000ff */
[----:B------:R3:W-:Y:S01]  /*c370*/  STSM.16.M88.4 [R67], R12 ;  /* 0x0000000c43007844 */ /* 0x0007e20000000200 */
[----:B------:R-:W-:Y:S02]  /*c380*/  F2FP.F16.F32.PACK_AB R25, R59, R64 ;  /* 0x000000403b19723e */ /* 0x000fe400000000ff */
[----:B------:R-:W-:Y:S02]  /*c390*/  F2FP.F16.F32.PACK_AB R26, R88, R89 ;  /* 0x00000059581a723e */ /* 0x000fe400000000ff */
[----:B------:R-:W-:-:S02]  /*c3a0*/  F2FP.F16.F32.PACK_AB R27, R55, R58 ;  /* 0x0000003a371b723e */ /* 0x000fc400000000ff */
[----:B------:R-:W-:Y:S02]  /*c3b0*/  F2FP.F16.F32.PACK_AB R29, R30, R51 ;  /* 0x000000331e1d723e */ /* 0x000fe400000000ff */
[----:B------:R-:W-:Y:S01]  /*c3c0*/  F2FP.F16.F32.PACK_AB R28, R60, R61 ;  /* 0x0000003d3c1c723e */ /* 0x000fe200000000ff */
[----:B------:R3:W-:Y:S01]  /*c3d0*/  STSM.16.M88.4 [R66], R24 ;  /* 0x0000001842007844 */ /* 0x0007e20000000200 */
[----:B------:R-:W-:Y:S02]  /*c3e0*/  F2FP.F16.F32.PACK_AB R30, R56, R57 ;  /* 0x00000039381e723e */ /* 0x000fe400000000ff */
[----:B------:R-:W-:Y:S01]  /*c3f0*/  F2FP.F16.F32.PACK_AB R55, R39, R42 ;  /* 0x0000002a2737723e */ /* 0x000fe200000000ff */
[----:B------:R-:W4:Y:S01]  /*c400*/  LDC R56, c[0x0][0xbe8] ;  /* 0x0002fa00ff387b82 */ /* 0x000f220000000800 */
[----:B------:R-:W-:Y:S01]  /*c410*/  F2FP.F16.F32.PACK_AB R42, R36, R37 ;  /* 0x00000025242a723e */ /* 0x000fe200000000ff */
[----:B------:R3:W-:Y:S01]  /*c420*/  STSM.16.M88.4 [R63], R28 ;  /* 0x0000001c3f007844 */ /* 0x0007e20000000200 */
[----:B------:R-:W-:-:S03]  /*c430*/  ISETP.NE.U32.AND P2, PT, RZ, UR4, PT ;  /* 0x00000004ff007c0c */ /* 0x000fc6000bf45070 */
[----:B------:R3:W-:Y:S01]  /*c440*/  STSM.16.M88.4 [R62], R52 ;  /* 0x000000343e007844 */ /* 0x0007e20000000200 */
[----:B------:R-:W-:Y:S01]  /*c450*/  ISETP.NE.AND.EX P2, PT, RZ, UR5, PT, P2 ;  /* 0x00000005ff007c0c */ /* 0x000fe2000bf45320 */
[C---:B--2---:R-:W-:Y:S02]  /*c460*/  IMAD.WIDE R32, R23.reuse, 0x4, R32 ;  /* 0x0000000417207825 */ /* 0x044fe400078e0220 */
[----:B------:R3:W-:Y:S01]  /*c470*/  STSM.16.M88.4 [R44], R40 ;  /* 0x000000282c007844 */ /* 0x0007e20000000200 */
[----:B------:R-:W-:Y:S09]  /*c480*/  BAR.SYNC.DEFER_BLOCKING 0x1, 0x100 ;  /* 0x0044000000007b1d */ /* 0x000ff20000010000 */
[----:B-1----:R-:W-:Y:S01]  /*c490*/  @P2 LEA R4, P3, R23, UR4, 0x2 ;  /* 0x0000000417042c11 */ /* 0x002fe2000f8610ff */
[----:B------:R-:W-:-:S02]  /*c4a0*/  ULDC UR4, c[0x0][0xa88] ;  /* 0x0002a20000047ab9 */ /* 0x000fc40000000800 */
[----:B------:R-:W-:Y:S01]  /*c4b0*/  IMAD.U32 R7, RZ, RZ, UR4 ;  /* 0x00000004ff077e24 */ /* 0x000fe2000f8e00ff */
[----:B------:R-:W-:Y:S01]  /*c4c0*/  @P2 LEA.HI.X R5, R23, UR5, R223, 0x2, P3 ;  /* 0x0000000517052c11 */ /* 0x000fe200098f14df */
[----:B------:R3:W5:Y:S01]  /*c4d0*/  @P0 LDG.E R48, desc[UR60][R32.64] ;  /* 0x0000003c20300981 */ /* 0x000762000c1e1900 */
[----:B----4-:R-:W-:-:S03]  /*c4e0*/  ISETP.NE.AND P1, PT, R56, 0x1, PT ;  /* 0x000000013800780c */ /* 0x010fc60003f25270 */
[----:B------:R3:W5:Y:S10]  /*c4f0*/  @P2 LDG.E R7, desc[UR60][R4.64] ;  /* 0x0000003c04072981 */ /* 0x000774000c1e1900 */
[----:B------:R-:W1:Y:S08]  /*c500*/  @P1 LDC R6, c[0x0][0xbec] ;  /* 0x0002fb00ff061b82 */ /* 0x000e700000000800 */
[----:B------:R-:W2:Y:S01]  /*c510*/  @P1 LDC R11, c[0x0][0xbf0] ;  /* 0x0002fc00ff0b1b82 */ /* 0x000ea20000000800 */
[----:B---3--:R-:W-:Y:S05]  /*c520*/  @P2 BRA `(.L_x_7073) ;  /* 0x0000000000102947 */ /* 0x008fea0003800000 */
[----:B------:R-:W-:Y:S05]  /*c530*/  @!P0 BRA `(.L_x_7073) ;  /* 0x00000000000c8947 */ /* 0x000fea0003800000 */
[----:B------:R-:W3:Y:S04]  /*c540*/  LDG.E R4, desc[UR60][R32.64] ;  /* 0x0000003c20047981 */ /* 0x000ee8000c1e1900 */
[----:B-----5:R-:W3:Y:S02]  /*c550*/  LDG.E R7, desc[UR60][R32.64+0x4] ;  /* 0x0000043c20077981 */ /* 0x020ee4000c1e1900 */
[----:B---3--:R-:W-:-:S07]  /*c560*/  IMAD.IADD R7, R7, 0x1, -R4 ;  /* 0x0000000107077824 */ /* 0x008fce00078e0a04 */
.L_x_7073:
        /* <DEDUP_REMOVED lines=8> */
[----:B-1----:R-:W-:Y:S01]  /*c5f0*/  @P1 IMAD.HI.U32 R6, R15, R6, RZ ;  /* 0x000000060f061227 */ /* 0x002fe200078e00ff */
[----:B------:R-:W1:Y:S03]  /*c600*/  @P1 LDC R23, c[0x0][0xbec] ;  /* 0x0002fb00ff171b82 */ /* 0x000e660000000800 */
[----:B------:R-:W-:Y:S01]  /*c610*/  IMAD.MOV.U32 R9, RZ, RZ, R15 ;  /* 0x000000ffff097224 */ /* 0x000fe200078e000f */
[----:B--2---:R-:W-:Y:S01]  /*c620*/  @P1 SHF.R.U32.HI R9, RZ, R11, R6 ;  /* 0x0000000bff091219 */ /* 0x004fe20000011606 */
[----:B------:R-:W-:-:S02]  /*c630*/  IMAD R13, R221, UR5, R4 ;  /* 0x00000005dd0d7c24 */ /* 0x000fc4000f8e0204 */
[----:B------:R-:W-:Y:S01]  /*c640*/  IMAD.WIDE.U32 R4, R221, UR4, R48 ;  /* 0x00000004dd047c25 */ /* 0x000fe2000f8e0030 */
[----:B------:R-:W-:-:S03]  /*c650*/  ULDC.64 UR4, c[0x0][0xb98] ;  /* 0x0002e60000047ab9 */ /* 0x000fc60000000a00 */
[----:B------:R-:W-:Y:S02]  /*c660*/  IMAD R11, R224, 0x40, R17 ;  /* 0x00000040e00b7824 */ /* 0x000fe400078e0211 */
[----:B------:R-:W-:Y:S02]  /*c670*/  IMAD.IADD R5, R5, 0x1, R13 ;  /* 0x0000000105057824 */ /* 0x000fe400078e020d */
[----:B------:R-:W-:Y:S02]  /*c680*/  IMAD.MOV R13, RZ, RZ, -R9 ;  /* 0x000000ffff0d7224 */ /* 0x000fe400078e0a09 */
[----:B------:R-:W-:-:S04]  /*c690*/  IMAD.WIDE R20, R11, 0x2, R20 ;  /* 0x000000020b147825 */ /* 0x000fc800078e0214 */
[----:B------:R-:W-:Y:S01]  /*c6a0*/  IMAD R6, R223, UR4, RZ ;  /* 0x00000004df067c24 */ /* 0x000fe2000f8e02ff */
[C---:B------:R-:W-:Y:S01]  /*c6b0*/  IADD3 R41, P6, R20.reuse, 0x4000, RZ ;  /* 0x0000400014297810 */ /* 0x040fe20007fde0ff */
[----:B------:R-:W-:Y:S01]  /*c6c0*/  IMAD.WIDE.U32 R4, R55, UR4, R4 ;  /* 0x0000000437047c25 */ /* 0x000fe2000f8e0004 */
[----:B------:R-:W-:Y:S02]  /*c6d0*/  IADD3 R37, P5, R20, 0x5000, RZ ;  /* 0x0000500014257810 */ /* 0x000fe40007fbe0ff */
[----:B------:R-:W-:Y:S01]  /*c6e0*/  LOP3.LUT R40, R41, 0x380, RZ, 0xc0, !PT ;  /* 0x0000038029287812 */ /* 0x000fe200078ec0ff */
[----:B------:R-:W-:Y:S01]  /*c6f0*/  IMAD R11, R56, R13, R15 ;  /* 0x0000000d380b7224 */ /* 0x000fe200078e020f */
[----:B------:R-:W-:Y:S01]  /*c700*/  SHF.R.S32.HI R13, RZ, 0x1f, R9 ;  /* 0x0000001fff0d7819 */ /* 0x000fe20000011409 */
[----:B------:R-:W-:Y:S01]  /*c710*/  IMAD R8, R55, UR5, R6 ;  /* 0x0000000537087c24 */ /* 0x000fe2000f8e0206 */
[----:B------:R-:W-:Y:S01]  /*c720*/  IADD3 R4, P2, R9, R4, RZ ;  /* 0x0000000409047210 */ /* 0x000fe20007f5e0ff */
[----:B------:R-:W-:Y:S01]  /*c730*/  ULDC.64 UR4, c[0x0][0xb88] ;  /* 0x0002e20000047ab9 */ /* 0x000fe20000000a00 */
[----:B------:R-:W-:Y:S01]  /*c740*/  SHF.R.S32.HI R6, RZ, 0x1f, R11 ;  /* 0x0000001fff067819 */ /* 0x000fe2000001140b */
[----:B------:R-:W-:Y:S01]  /*c750*/  IMAD R57, R7, R56, RZ ;  /* 0x0000003807397224 */ /* 0x000fe200078e02ff */
[----:B------:R-:W-:-:S02]  /*c760*/  IADD3.X R5, R13, R5, R8, P2, !PT ;  /* 0x000000050d057210 */ /* 0x000fc400017fe408 */
        /* <DEDUP_REMOVED lines=18> */
[----:B------:R-:W-:Y:S01]  /*c890*/  LOP3.LUT R8, R9, 0x380, RZ, 0xc0, !PT ;  /* 0x0000038009087812 */ /* 0x000fe200078ec0ff */
[----:B------:R-:W-:Y:S01]  /*c8a0*/  SHFL.IDX PT, R52, R10, 0x1, 0x1c1f ;  /* 0x003c1f000a347f89 */ /* 0x000fe200000e0000 */
[----:B------:R-:W-:Y:S01]  /*c8b0*/  LOP3.LUT P0, RZ, R226, 0x3, RZ, 0xc0, !PT ;  /* 0x00000003e2ff7812 */ /* 0x000fe2000780c0ff */
[----:B------:R-:W-:Y:S01]  /*c8c0*/  ULDC.64 UR4, c[0x0][0xaa0] ;  /* 0x0002a80000047ab9 */ /* 0x000fe20000000a00 */
[----:B------:R-:W-:Y:S01]  /*c8d0*/  SHF.R.U64 R8, R8, 0x3, RZ ;  /* 0x0000000308087819 */ /* 0x000fe200000012ff */
[----:B------:R-:W2:Y:S01]  /*c8e0*/  SHFL.IDX PT, R51, R14, RZ, 0x1c1f ;  /* 0x001c1fff0e337589 */ /* 0x000ea200000e0000 */
[----:B------:R-:W-:-:S02]  /*c8f0*/  IADD3 R33, P4, R20, 0x6000, RZ ;  /* 0x0000600014217810 */ /* 0x000fc40007f9e0ff */
[----:B------:R-:W-:Y:S01]  /*c900*/  LOP3.LUT R8, R8, R9, RZ, 0x3c, !PT ;  /* 0x0000000908087212 */ /* 0x000fe200078e3cff */
[----:B------:R-:W3:Y:S01]  /*c910*/  SHFL.IDX PT, R53, R14, 0x1, 0x1c1f ;  /* 0x003c1f000e357f89 */ /* 0x000ee200000e0000 */
[----:B------:R-:W-:Y:S01]  /*c920*/  IMAD.X R9, RZ, RZ, R21, P2 ;  /* 0x000000ffff097224 */ /* 0x000fe200010e0615 */
[-C--:B------:R-:W-:Y:S02]  /*c930*/  ISETP.GE.OR P2, PT, R24, R57.reuse, P0 ;  /* 0x000000391800720c */ /* 0x080fe40000746670 */
[----:B------:R-:W-:Y:S02]  /*c940*/  ISETP.GE.OR P0, PT, R4, R57, P0 ;  /* 0x000000390400720c */ /* 0x000fe40000706670 */
[----:B------:R-:W-:Y:S02]  /*c950*/  LOP3.LUT R11, R20, 0x380, RZ, 0xc0, !PT ;  /* 0x00000380140b7812 */ /* 0x000fe400078ec0ff */
[----:B------:R-:W-:Y:S02]  /*c960*/  LOP3.LUT R32, R33, 0x380, RZ, 0xc0, !PT ;  /* 0x0000038021207812 */ /* 0x000fe400078ec0ff */
[----:B------:R-:W-:-:S02]  /*c970*/  SHF.R.U64 R11, R11, 0x3, RZ ;  /* 0x000000030b0b7819 */ /* 0x000fc400000012ff */
[----:B------:R-:W-:Y:S02]  /*c980*/  IADD3 R5, P3, R20, 0x7000, RZ ;  /* 0x0000700014057810 */ /* 0x000fe40007f7e0ff */
[----:B------:R-:W-:Y:S02]  /*c990*/  SHF.R.U64 R40, R40, 0x3, RZ ;  /* 0x0000000328287819 */ /* 0x000fe400000012ff */
[----:B------:R-:W-:Y:S01]  /*c9a0*/  SHF.R.U64 R36, R36, 0x3, RZ ;  /* 0x0000000324247819 */ /* 0x000fe200000012ff */
[--C-:B------:R-:W-:Y:S01]  /*c9b0*/  IMAD.X R29, RZ, RZ, R21.reuse, P3 ;  /* 0x000000ffff1d7224 */ /* 0x100fe200018e0615 */
[----:B------:R-:W-:Y:S01]  /*c9c0*/  SHF.R.U64 R32, R32, 0x3, RZ ;  /* 0x0000000320207819 */ /* 0x000fe200000012ff */
[----:B--2---:R-:W-:Y:S01]  /*c9d0*/  @!P2 ST.E desc[UR60][R50.64], R0 ;  /* 0x000000003200a985 */ /* 0x004fe2000c10193c */
[----:B------:R-:W-:Y:S02]  /*c9e0*/  LOP3.LUT R20, R11, R20, RZ, 0x3c, !PT ;  /* 0x000000140b147212 */ /* 0x000fe400078e3cff */
[----:B------:R-:W-:Y:S01]  /*c9f0*/  LOP3.LUT R40, R40, R41, RZ, 0x3c, !PT ;  /* 0x0000002928287212 */ /* 0x000fe200078e3cff */
[----:B---3--:R2:W-:Y:S01]  /*ca00*/  @!P0 ST.E desc[UR60][R52.64], R3 ;  /* 0x0000000334008985 */ /* 0x0085e2000c10193c */
[----:B------:R-:W-:Y:S01]  /*ca10*/  LOP3.LUT R36, R36, R37, RZ, 0x3c, !PT ;  /* 0x0000002524247212 */ /* 0x000fe200078e3cff */
[--C-:B------:R-:W-:Y:S01]  /*ca20*/  IMAD.X R41, RZ, RZ, R21.reuse, P6 ;  /* 0x000000ffff297224 */ /* 0x100fe200030e0615 */
[----:B------:R-:W-:Y:S01]  /*ca30*/  LOP3.LUT R32, R32, R33, RZ, 0x3c, !PT ;  /* 0x0000002120207212 */ /* 0x000fe200078e3cff */
[--C-:B------:R-:W-:Y:S01]  /*ca40*/  IMAD.X R37, RZ, RZ, R21.reuse, P5 ;  /* 0x000000ffff257224 */ /* 0x100fe200028e0615 */
[----:B------:R3:W5:Y:S01]  /*ca50*/  LD.E.128 R24, desc[UR60][R20.64] ;  /* 0x0000003c14187980 */ /* 0x000762000c101d00 */
[----:B------:R-:W-:Y:S01]  /*ca60*/  IMAD.X R33, RZ, RZ, R21, P4 ;  /* 0x000000ffff217224 */ /* 0x000fe200020e0615 */
[----:B------:R-:W-:-:S02]  /*ca70*/  LOP3.LUT R12, R15, 0x380, RZ, 0xc0, !PT ;  /* 0x000003800f0c7812 */ /* 0x000fc400078ec0ff */
[----:B------:R-:W-:Y:S01]  /*ca80*/  LOP3.LUT R4, R5, 0x380, RZ, 0xc0, !PT ;  /* 0x0000038005047812 */ /* 0x000fe200078ec0ff */
[----:B------:R-:W5:Y:S01]  /*ca90*/  LD.E.128 R8, desc[UR60][R8.64] ;  /* 0x0000003c08087980 */ /* 0x000f62000c101d00 */
[----:B------:R-:W-:Y:S01]  /*caa0*/  SHF.R.U64 R12, R12, 0x3, RZ ;  /* 0x000000030c0c7819 */ /* 0x000fe200000012ff */
[----:B--2---:R-:W-:Y:S01]  /*cab0*/  IMAD R3, R49, UR4, RZ ;  /* 0x0000000431037c24 */ /* 0x004fe2000f8e02ff */
[----:B------:R-:W-:Y:S01]  /*cac0*/  SHF.R.U64 R4, R4, 0x3, RZ ;  /* 0x0000000304047819 */ /* 0x000fe200000012ff */
[----:B------:R-:W2:Y:S01]  /*cad0*/  @P1 LDC R49, c[0x0][0xbf0] ;  /* 0x0002fc00ff311b82 */ /* 0x000ea20000000800 */
[----:B---3--:R-:W-:Y:S01]  /*cae0*/  IMAD.WIDE.U32 R20, R48, UR4, RZ ;  /* 0x0000000430147c25 */ /* 0x008fe2000f8e00ff */
[----:B------:R-:W-:Y:S01]  /*caf0*/  LOP3.LUT R12, R12, R15, RZ, 0x3c, !PT ;  /* 0x0000000f0c0c7212 */ /* 0x000fe200078e3cff */
[----:B------:R-:W5:Y:S01]  /*cb00*/  LD.E.128 R40, desc[UR60][R40.64] ;  /* 0x0000003c28287980 */ /* 0x000f62000c101d00 */
[----:B------:R-:W-:Y:S01]  /*cb10*/  LOP3.LUT R28, R4, R5, RZ, 0x3c, !PT ;  /* 0x00000005041c7212 */ /* 0x000fe200078e3cff */
[----:B------:R-:W-:Y:S01]  /*cb20*/  IMAD R3, R48, UR5, R3 ;  /* 0x0000000530037c24 */ /* 0x000fe2000f8e0203 */
[----:B------:R-:W-:Y:S01]  /*cb30*/  ULDC.64 UR4, c[0x0][0xae8] ;  /* 0x0002ba0000047ab9 */ /* 0x000fe20000000a00 */
[----:B------:R-:W5:Y:S02]  /*cb40*/  LD.E.128 R4, desc[UR60][R6.64] ;  /* 0x0000003c06047980 */ /* 0x000f64000c101d00 */
[----:B------:R-:W-:-:S02]  /*cb50*/  IMAD.IADD R21, R21, 0x1, R3 ;  /* 0x0000000115157824 */ /* 0x000fc400078e0203 */
[----:B------:R-:W-:Y:S01]  /*cb60*/  IMAD R3, R220, 0x20, R224 ;  /* 0x00000020dc037824 */ /* 0x000fe200078e02e0 */
[----:B------:R-:W5:Y:S01]  /*cb70*/  LD.E.128 R12, desc[UR60][R12.64] ;  /* 0x0000003c0c0c7980 */ /* 0x000f62000c101d00 */
[----:B------:R-:W-:Y:S02]  /*cb80*/  IMAD R0, R44, UR4, RZ ;  /* 0x000000042c007c24 */ /* 0x000fe4000f8e02ff */
[----:B------:R-:W-:Y:S01]  /*cb90*/  IMAD R44, R222, 0x80, R3 ;  /* 0x00000080de2c7824 */ /* 0x000fe200078e0203 */
[----:B------:R-:W5:Y:S01]  /*cba0*/  LD.E.128 R36, desc[UR60][R36.64] ;  /* 0x0000003c24247980 */ /* 0x000f62000c101d00 */
[C---:B------:R-:W-:Y:S02]  /*cbb0*/  IMAD R3, R221.reuse, UR5, R0 ;  /* 0x00000005dd037c24 */ /* 0x040fe4000f8e0200 */
[----:B------:R-:W-:Y:S01]  /*cbc0*/  IMAD.WIDE.U32 R20, R221, UR4, R20 ;  /* 0x00000004dd147c25 */ /* 0x000fe2000f8e0014 */
[----:B------:R-:W-:Y:S01]  /*cbd0*/  ULDC.64 UR4, c[0x0][0xaf0] ;  /* 0x0002bc0000047ab9 */ /* 0x000fe20000000a00 */
[----:B------:R-:W5:Y:S02]  /*cbe0*/  LD.E.128 R32, desc[UR60][R32.64] ;  /* 0x0000003c20207980 */ /* 0x000f64000c101d00 */
[----:B-1----:R-:W-:-:S02]  /*cbf0*/  @P1 IMAD.HI.U32 R0, R44, R23, RZ ;  /* 0x000000172c001227 */ /* 0x002fc400078e00ff */
[----:B------:R-:W5:Y:S02]  /*cc00*/  LD.E.128 R28, desc[UR60][R28.64] ;  /* 0x0000003c1c1c7980 */ /* 0x000f64000c101d00 */
[----:B------:R-:W-:Y:S02]  /*cc10*/  IMAD.IADD R21, R21, 0x1, R3 ;  /* 0x0000000115157824 */ /* 0x000fe400078e0203 */
[----:B------:R-:W-:Y:S01]  /*cc20*/  IMAD.MOV.U32 R3, RZ, RZ, R44 ;  /* 0x000000ffff037224 */ /* 0x000fe200078e002c */
[----:B--2---:R-:W-:Y:S01]  /*cc30*/  @P1 SHF.R.U32.HI R3, RZ, R49, R0 ;  /* 0x00000031ff031219 */ /* 0x004fe20000011600 */
[----:B------:R-:W-:Y:S01]  /*cc40*/  IMAD R23, R223, UR4, RZ ;  /* 0x00000004df177c24 */ /* 0x000fe2000f8e02ff */
[----:B------:R-:W-:Y:S01]  /*cc50*/  @!PT LDS RZ, [RZ] ;  /* 0x00000000fffff984 */ /* 0x000fe20000000800 */
[----:B------:R-:W-:Y:S01]  /*cc60*/  @!PT LDS RZ, [RZ] ;  /* 0x00000000fffff984 */ /* 0x000fe20000000800 */
[----:B------:R-:W-:Y:S01]  /*cc70*/  @!PT LDS RZ, [RZ] ;  /* 0x00000000fffff984 */ /* 0x000fe20000000800 */
[----:B------:R-:W-:Y:S01]  /*cc80*/  @!PT LDS RZ, [RZ] ;  /* 0x00000000fffff984 */ /* 0x000fe20000000800 */
[----:B------:R1:W-:Y:S06]  /*cc90*/  MEMBAR.ALL.CTA ;  /* 0x0000000000007992 */ /* 0x0003ec0000008000 */
[----:B-1----:R-:W1:Y:S01]  /*cca0*/  FENCE.VIEW.ASYNC.S ;  /* 0x00000000000073c6 */ /* 0x002e620000000000 */
        /* <DEDUP_REMOVED lines=14> */
[----:B------:R-:W-:Y:S02]  /*cd90*/  IMAD R50, R222, 0x80, R224 ;  /* 0x00000080de327824 */ /* 0x000fe400078e02e0 */
[----:B------:R-:W-:-:S02]  /*cda0*/  IMAD R3, R23, UR5, R44 ;  /* 0x0000000517037c24 */ /* 0x000fc4000f8e022c */
[----:B------:R-:W-:Y:S01]  /*cdb0*/  IMAD.WIDE.U32 R20, R23, UR4, R20 ;  /* 0x0000000417147c25 */ /* 0x000fe2000f8e0014 */
[CC--:B------:R-:W-:Y:S01]  /*cdc0*/  ISETP.GE.AND P2, PT, R50.reuse, R57.reuse, PT ;  /* 0x000000393200720c */ /* 0x0c0fe20003f46270 */
[----:B------:R-:W-:Y:S02]  /*cdd0*/  ULDC.64 UR4, c[0x0][0xa80] ;  /* 0x0002a00000047ab9 */ /* 0x000fe40000000a00 */
[----:B------:R-:W-:Y:S01]  /*cde0*/  VIADD R0, R50, 0x20 ;  /* 0x0000002032007836 */ /* 0x000fe20000000000 */
[----:B------:R-:W-:Y:S01]  /*cdf0*/  LEA R23, P3, R20, UR4, 0x1 ;  /* 0x0000000414177c11 */ /* 0x000fe2000f8608ff */
[----:B------:R-:W-:Y:S02]  /*ce00*/  IMAD.IADD R3, R21, 0x1, R3 ;  /* 0x0000000115037824 */ /* 0x000fe400078e0203 */
[----:B0-----:R-:W-:Y:S01]  /*ce10*/  VIADD R18, R18, 0x34820 ;  /* 0x0003482012127836 */ /* 0x001fe20000000000 */
[----:B------:R-:W-:Y:S01]  /*ce20*/  ISETP.GE.AND P0, PT, R0, R57, PT ;  /* 0x000000390000720c */ /* 0x000fe20003f06270 */
[----:B------:R-:W-:Y:S01]  /*ce30*/  VIADD R0, R50, 0x40 ;  /* 0x0000004032007836 */ /* 0x000fe20000000000 */
[----:B------:R-:W-:-:S02]  /*ce40*/  LEA.HI.X R3, R20, UR5, R3, 0x1, P3 ;  /* 0x0000000514037c11 */ /* 0x000fc400098f0c03 */
        /* <DEDUP_REMOVED lines=9> */
[----:B------:R-:W-:-:S11]  /*cee0*/  ISETP.GE.AND P3, PT, R22, UR4, PT ;  /* 0x0000000416007c0c */ /* 0x000fd6000bf66270 */
[CC--:B-1----:R-:W-:Y:S02]  /*cef0*/  @!P2 LEA R20, P4, R17.reuse, R48.reuse, 0x1 ;  /* 0x000000301114a211 */ /* 0x0c2fe400078808ff */
[C---:B------:R-:W-:Y:S02]  /*cf00*/  @!P3 LEA R48, P5, R22.reuse, R48, 0x1 ;  /* 0x000000301630b211 */ /* 0x040fe400078a08ff */
[-C--:B--2---:R-:W-:Y:S02]  /*cf10*/  @!P2 LEA.HI.X R21, R17, R0.reuse, R233, 0x1, P4 ;  /* 0x000000001115a211 */ /* 0x084fe400020f0ce9 */
[----:B------:R-:W-:-:S03]  /*cf20*/  @!P3 LEA.HI.X R49, R22, R0, R232, 0x1, P5 ;  /* 0x000000001631b211 */ /* 0x000fc600028f0ce8 */
[----:B-----5:R3:W-:Y:S04]  /*cf30*/  @!P2 ST.E.128 desc[UR60][R20.64], R24 ;  /* 0x000000181400a985 */ /* 0x0207e8000c101d3c */
[----:B------:R3:W-:Y:S02]  /*cf40*/  @!P3 ST.E.128 desc[UR60][R48.64], R40 ;  /* 0x000000283000b985 */ /* 0x0007e4000c101d3c */
.L_x_7075:
[----:B------:R-:W-:Y:S05]  /*cf50*/  BSYNC B1 ;  /* 0x0000000000017941 */ /* 0x000fea0003800000 */
.L_x_7074:
[----:B--2---:R2:W4:Y:S01]  /*cf60*/  SHFL.IDX PT, R0, R3, 0x1, 0x181f ;  /* 0x00381f0003007f89 */ /* 0x00452200000e0000 */
[----:B------:R-:W-:Y:S03]  /*cf70*/  BSSY B1, `(.L_x_7076) ;  /* 0x000000c000017945 */ /* 0x000fe60003800000 */
[----:B---3-5:R2:W3:Y:S01]  /*cf80*/  SHFL.IDX PT, R24, R23, 0x1, 0x181f ;  /* 0x00381f0017187f89 */ /* 0x0284e200000e0000 */
[----:B------:R-:W-:Y:S05]  /*cf90*/  @P0 BRA `(.L_x_7077) ;  /* 0x0000000000240947 */ /* 0x000fea0003800000 */
[----:B------:R-:W-:Y:S02]  /*cfa0*/  ULDC UR4, c[0x0][0xac8] ;  /* 0x0002b20000047ab9 */ /* 0x000fe40000000800 */
[----:B------:R-:W-:Y:S02]  /*cfb0*/  ISETP.GE.AND P3, PT, R17, UR4, PT ;  /* 0x0000000411007c0c */ /* 0x000fe4000bf66270 */
[----:B------:R-:W-:-:S11]  /*cfc0*/  ISETP.GE.AND P4, PT, R22, UR4, PT ;  /* 0x0000000416007c0c */ /* 0x000fd6000bf86270 */
[CC--:B---3--:R-:W-:Y:S02]  /*cfd0*/  @!P3 LEA R20, P0, R17.reuse, R24.reuse, 0x1 ;  /* 0x000000181114b211 */ /* 0x0c8fe400078008ff */
[C---:B------:R-:W-:Y:S02]  /*cfe0*/  @!P4 LEA R24, P2, R22.reuse, R24, 0x1 ;  /* 0x000000181618c211 */ /* 0x040fe400078408ff */
[-C--:B----4-:R-:W-:Y:S02]  /*cff0*/  @!P3 LEA.HI.X R21, R17, R0.reuse, R233, 0x1, P0 ;  /* 0x000000001115b211 */ /* 0x090fe400000f0ce9 */
[----:B------:R-:W-:-:S03]  /*d000*/  @!P4 LEA.HI.X R25, R22, R0, R232, 0x1, P2 ;  /* 0x000000001619c211 */ /* 0x000fc600010f0ce8 */
[----:B------:R3:W-:Y:S04]  /*d010*/  @!P3 ST.E.128 desc[UR60][R20.64], R12 ;  /* 0x0000000c1400b985 */ /* 0x0007e8000c101d3c */
[----:B------:R3:W-:Y:S02]  /*d020*/  @!P4 ST.E.128 desc[UR60][R24.64], R36 ;  /* 0x000000241800c985 */ /* 0x0007e4000c101d3c */
.L_x_7077:
[----:B------:R-:W-:Y:S05]  /*d030*/  BSYNC B1 ;  /* 0x0000000000017941 */ /* 0x000fea0003800000 */
.L_x_7076:
[----:B----4-:R4:W0:Y:S01]  /*d040*/  SHFL.IDX PT, R0, R3, 0x2, 0x181f ;  /* 0x00581f0003007f89 */ /* 0x01082200000e0000 */
[----:B------:R-:W-:Y:S03]  /*d050*/  BSSY B1, `(.L_x_7078) ;  /* 0x000000c000017945 */ /* 0x000fe60003800000 */
[----:B---3--:R4:W3:Y:S01]  /*d060*/  SHFL.IDX PT, R14, R23, 0x2, 0x181f ;  /* 0x00581f00170e7f89 */ /* 0x0088e200000e0000 */
[----:B------:R-:W-:Y:S05]  /*d070*/  @P1 BRA `(.L_x_7079) ;  /* 0x0000000000241947 */ /* 0x000fea0003800000 */
[----:B------:R-:W-:Y:S02]  /*d080*/  ULDC UR4, c[0x0][0xac8] ;  /* 0x0002b20000047ab9 */ /* 0x000fe40000000800 */
[----:B------:R-:W-:Y:S02]  /*d090*/  ISETP.GE.AND P2, PT, R17, UR4, PT ;  /* 0x0000000411007c0c */ /* 0x000fe4000bf46270 */
[----:B------:R-:W-:-:S11]  /*d0a0*/  ISETP.GE.AND P3, PT, R22, UR4, PT ;  /* 0x0000000416007c0c */ /* 0x000fd6000bf66270 */
[CC--:B---3--:R-:W-:Y:S02]  /*d0b0*/  @!P2 LEA R12, P0, R17.reuse, R14.reuse, 0x1 ;  /* 0x0000000e110ca211 */ /* 0x0c8fe400078008ff */
[C---:B------:R-:W-:Y:S02]  /*d0c0*/  @!P3 LEA R14, P1, R22.reuse, R14, 0x1 ;  /* 0x0000000e160eb211 */ /* 0x040fe400078208ff */
[-C--:B0-----:R-:W-:Y:S02]  /*d0d0*/  @!P2 LEA.HI.X R13, R17, R0.reuse, R233, 0x1, P0 ;  /* 0x00000000110da211 */ /* 0x081fe400000f0ce9 */
[----:B------:R-:W-:-:S03]  /*d0e0*/  @!P3 LEA.HI.X R15, R22, R0, R232, 0x1, P1 ;  /* 0x00000000160fb211 */ /* 0x000fc600008f0ce8 */
[----:B------:R0:W-:Y:S04]  /*d0f0*/  @!P2 ST.E.128 desc[UR60][R12.64], R4 ;  /* 0x000000040c00a985 */ /* 0x0001e8000c101d3c */
[----:B------:R0:W-:Y:S02]  /*d100*/  @!P3 ST.E.128 desc[UR60][R14.64], R32 ;  /* 0x000000200e00b985 */ /* 0x0001e4000c101d3c */
.L_x_7079:
[----:B------:R-:W-:Y:S05]  /*d110*/  BSYNC B1 ;  /* 0x0000000000017941 */ /* 0x000fea0003800000 */
.L_x_7078:
[----:B0-----:R-:W-:Y:S01]  /*d120*/  VIADD R0, R50, 0x60 ;  /* 0x0000006032007836 */ /* 0x001fe20000000000 */
[----:B--2-4-:R-:W0:Y:S04]  /*d130*/  SHFL.IDX PT, R3, R3, 0x3, 0x181f ;  /* 0x00781f0003037f89 */ /* 0x014e2800000e0000 */
[----:B------:R-:W-:Y:S01]  /*d140*/  ISETP.GE.AND P0, PT, R0, R57, PT ;  /* 0x000000390000720c */ /* 0x000fe20003f06270 */
[----:B------:R-:W2:-:S12]  /*d150*/  SHFL.IDX PT, R23, R23, 0x3, 0x181f ;  /* 0x00781f0017177f89 */ /* 0x000e9800000e0000 */
[----:B------:R-:W-:Y:S05]  /*d160*/  @P0 BRA `(.L_x_7080) ;  /* 0x0000000800e40947 */ /* 0x000fea0003800000 */
[----:B------:R-:W-:Y:S02]  /*d170*/  ULDC UR4, c[0x0][0xac8] ;  /* 0x0002b20000047ab9 */ /* 0x000fe40000000800 */
[----:B------:R-:W-:-:S13]  /*d180*/  ISETP.GE.AND P1, PT, R17, UR4, PT ;  /* 0x0000000411007c0c */ /* 0x000fda000bf26270 */
[----:B--2---:R-:W-:-:S04]  /*d190*/  @!P1 LEA R4, P0, R17, R23, 0x1 ;  /* 0x0000001711049211 */ /* 0x004fc800078008ff */
[----:B0-----:R-:W-:Y:S02]  /*d1a0*/  @!P1 LEA.HI.X R5, R17, R3, R233, 0x1, P0 ;  /* 0x0000000311059211 */ /* 0x001fe400000f0ce9 */
[----:B------:R-:W-:-:S03]  /*d1b0*/  ISETP.GE.AND P0, PT, R22, UR4, PT ;  /* 0x0000000416007c0c */ /* 0x000fc6000bf06270 */
[----:B------:R4:W-:Y:S10]  /*d1c0*/  @!P1 ST.E.128 desc[UR60][R4.64], R8 ;  /* 0x0000000804009985 */ /* 0x0009f4000c101d3c */
[----:B------:R-:W-:Y:S05]  /*d1d0*/  @P0 BRA `(.L_x_7080) ;  /* 0x0000000800c80947 */ /* 0x000fea0003800000 */
[----:B----4-:R-:W-:-:S04]  /*d1e0*/  LEA R4, P0, R22, R23, 0x1 ;  /* 0x0000001716047211 */ /* 0x010fc800078008ff */
[----:B------:R-:W-:-:S05]  /*d1f0*/  LEA.HI.X R5, R22, R3, R232, 0x1, P0 ;  /* 0x0000000316057211 */ /* 0x000fca00000f0ce8 */
[----:B------:R0:W-:Y:S01]  /*d200*/  ST.E.128 desc[UR60][R4.64], R28 ;  /* 0x0000001c04007985 */ /* 0x0001e2000c101d3c */
[----:B------:R-:W-:Y:S05]  /*d210*/  BRA `(.L_x_7080) ;  /* 0x0000000800b87947 */ /* 0x000fea0003800000 */
.L_x_7072:
        /* <DEDUP_REMOVED lines=27> */
.L_x_7081:
        /* <DEDUP_REMOVED lines=46> */
.L_x_7083:
[----:B------:R-:W-:Y:S05]  /*d6b0*/  BSYNC B1 ;  /* 0x0000000000017941 */ /* 0x000fea0003800000 */
.L_x_7082:
[----:B------:R-:W-:Y:S01]  /*d6c0*/  ULDC.64 UR4, c[0x0][0xaa0] ;  /* 0x0002a80000047ab9 */ /* 0x000fe20000000a00 */
[----:B------:R-:W-:Y:S01]  /*d6d0*/  BSSY B1, `(.L_x_7084) ;  /* 0x0000038000017945 */ /* 0x000fe20003800000 */
[----:B------:R-:W-:-:S04]  /*d6e0*/  IMAD R4, R10, UR4, RZ ;  /* 0x000000040a047c24 */ /* 0x000fc8000f8e02ff */
[C---:B--2---:R-:W-:Y:S02]  /*d6f0*/  IMAD R7, R3.reuse, UR5, R4 ;  /* 0x0000000503077c24 */ /* 0x044fe4000f8e0204 */
[----:B------:R-:W-:Y:S01]  /*d700*/  IMAD.WIDE.U32 R4, R3, UR4, RZ ;  /* 0x0000000403047c25 */ /* 0x000fe2000f8e00ff */
[----:B------:R-:W-:-:S03]  /*d710*/  ULDC.64 UR4, c[0x0][0xae8] ;  /* 0x0002ba0000047ab9 */ /* 0x000fc60000000a00 */
[----:B------:R-:W-:Y:S02]  /*d720*/  IMAD R3, R220, 0x20, R224 ;  /* 0x00000020dc037824 */ /* 0x000fe400078e02e0 */
[----:B------:R-:W-:Y:S02]  /*d730*/  IMAD.IADD R5, R5, 0x1, R7 ;  /* 0x0000000105057824 */ /* 0x000fe400078e0207 */
[----:B------:R-:W-:Y:S02]  /*d740*/  IMAD R9, R222, 0x80, R3 ;  /* 0x00000080de097824 */ /* 0x000fe400078e0203 */
        /* <DEDUP_REMOVED lines=41> */
[----:B------:R-:W-:-:S11]  /*d9e0*/  ISETP.GE.AND P5, PT, R22, UR4, PT ;  /* 0x0000000416007c0c */ /* 0x000fd6000bfa6270 */
[CC--:B---3--:R-:W-:Y:S02]  /*d9f0*/  @!P4 LEA R10, P2, R17.reuse, R4.reuse, 0x1 ;  /* 0x00000004110ac211 */ /* 0x0c8fe400078408ff */
[C---:B------:R-:W-:Y:S02]  /*da00*/  @!P5 LEA R4, P3, R22.reuse, R4, 0x1 ;  /* 0x000000041604d211 */ /* 0x040fe400078608ff */
[-C--:B----4-:R-:W-:Y:S02]  /*da10*/  @!P4 LEA.HI.X R11, R17, R0.reuse, R233, 0x1, P2 ;  /* 0x00000000110bc211 */ /* 0x090fe400010f0ce9 */
[----:B------:R-:W-:-:S03]  /*da20*/  @!P5 LEA.HI.X R5, R22, R0, R232, 0x1, P3 ;  /* 0x000000001605d211 */ /* 0x000fc600018f0ce8 */
[----:B------:R3:W-:Y:S04]  /*da30*/  @!P4 ST.E.128 desc[UR60][R10.64], RZ ;  /* 0x000000ff0a00c985 */ /* 0x0007e8000c101d3c */
[----:B------:R3:W-:Y:S02]  /*da40*/  @!P5 ST.E.128 desc[UR60][R4.64], RZ ;  /* 0x000000ff0400d985 */ /* 0x0007e4000c101d3c */
.L_x_7085:
[----:B------:R-:W-:Y:S05]  /*da50*/  BSYNC B1 ;  /* 0x0000000000017941 */ /* 0x000fea0003800000 */
.L_x_7084:
        /* <DEDUP_REMOVED lines=11> */
[----:B------:R0:W-:Y:S04]  /*db10*/  @!P3 ST.E.128 desc[UR60][R10.64], RZ ;  /* 0x000000ff0a00b985 */ /* 0x0001e8000c101d3c */
[----:B------:R0:W-:Y:S02]  /*db20*/  @!P4 ST.E.128 desc[UR60][R4.64], RZ ;  /* 0x000000ff0400c985 */ /* 0x0001e4000c101d3c */
.L_x_7087:
[----:B------:R-:W-:Y:S05]  /*db30*/  BSYNC B1 ;  /* 0x0000000000017941 */ /* 0x000fea0003800000 */
.L_x_7086:
[----:B0-----:R0:W0:Y:S01]  /*db40*/  SHFL.IDX PT, R0, R3, 0x2, 0x181f ;  /* 0x00581f0003007f89 */ /* 0x00102200000e0000 */
[----:B------:R-:W-:Y:S03]  /*db50*/  BSSY B1, `(.L_x_7088) ;  /* 0x000000c000017945 */ /* 0x000fe60003800000 */
[----:B---3--:R3:W0:Y:S01]  /*db60*/  SHFL.IDX PT, R4, R6, 0x2, 0x181f ;  /* 0x00581f0006047f89 */ /* 0x00862200000e0000 */
[----:B------:R-:W-:Y:S05]  /*db70*/  @P0 BRA `(.L_x_7089) ;  /* 0x0000000000240947 */ /* 0x000fea0003800000 */
[----:B------:R-:W-:Y:S02]  /*db80*/  ULDC UR4, c[0x0][0xac8] ;  /* 0x0002b20000047ab9 */ /* 0x000fe40000000800 */
[----:B------:R-:W-:Y:S02]  /*db90*/  ISETP.GE.AND P2, PT, R17, UR4, PT ;  /* 0x0000000411007c0c */ /* 0x000fe4000bf46270 */
[----:B------:R-:W-:-:S11]  /*dba0*/  ISETP.GE.AND P3, PT, R22, UR4, PT ;  /* 0x0000000416007c0c */ /* 0x000fd6000bf66270 */
[CC--:B0-----:R-:W-:Y:S02]  /*dbb0*/  @!P2 LEA R10, P0, R17.reuse, R4.reuse, 0x1 ;  /* 0x00000004110aa211 */ /* 0x0c1fe400078008ff */
[C---:B------:R-:W-:Y:S02]  /*dbc0*/  @!P3 LEA R4, P1, R22.reuse, R4, 0x1 ;  /* 0x000000041604b211 */ /* 0x040fe400078208ff */
[-C--:B------:R-:W-:Y:S02]  /*dbd0*/  @!P2 LEA.HI.X R11, R17, R0.reuse, R233, 0x1, P0 ;  /* 0x00000000110ba211 */ /* 0x080fe400000f0ce9 */
[----:B------:R-:W-:-:S03]  /*dbe0*/  @!P3 LEA.HI.X R5, R22, R0, R232, 0x1, P1 ;  /* 0x000000001605b211 */ /* 0x000fc600008f0ce8 */
[----:B------:R0:W-:Y:S04]  /*dbf0*/  @!P2 ST.E.128 desc[UR60][R10.64], RZ ;  /* 0x000000ff0a00a985 */ /* 0x0001e8000c101d3c */
[----:B------:R0:W-:Y:S02]  /*dc00*/  @!P3 ST.E.128 desc[UR60][R4.64], RZ ;  /* 0x000000ff0400b985 */ /* 0x0001e4000c101d3c */
.L_x_7089:
[----:B------:R-:W-:Y:S05]  /*dc10*/  BSYNC B1 ;  /* 0x0000000000017941 */ /* 0x000fea0003800000 */
.L_x_7088:
[----:B0-----:R-:W-:Y:S01]  /*dc20*/  VIADD R0, R8, 0x60 ;  /* 0x0000006008007836 */ /* 0x001fe20000000000 */
[----:B--2-4-:R-:W0:Y:S04]  /*dc30*/  SHFL.IDX PT, R3, R3, 0x3, 0x181f ;  /* 0x00781f0003037f89 */ /* 0x014e2800000e0000 */
[----:B------:R-:W-:Y:S01]  /*dc40*/  ISETP.GE.AND P0, PT, R0, R21, PT ;  /* 0x000000150000720c */ /* 0x000fe20003f06270 */
[----:B------:R2:W4:-:S12]  /*dc50*/  SHFL.IDX PT, R4, R6, 0x3, 0x181f ;  /* 0x00781f0006047f89 */ /* 0x00051800000e0000 */
[----:B--2---:R-:W-:Y:S05]  /*dc60*/  @P0 BRA `(.L_x_7080) ;  /* 0x0000000000240947 */ /* 0x004fea0003800000 */
[----:B------:R-:W-:Y:S02]  /*dc70*/  ULDC UR4, c[0x0][0xac8] ;  /* 0x0002b20000047ab9 */ /* 0x000fe40000000800 */
[----:B------:R-:W-:Y:S02]  /*dc80*/  ISETP.GE.AND P2, PT, R17, UR4, PT ;  /* 0x0000000411007c0c */ /* 0x000fe4000bf46270 */
[----:B------:R-:W-:-:S11]  /*dc90*/  ISETP.GE.AND P3, PT, R22, UR4, PT ;  /* 0x0000000416007c0c */ /* 0x000fd6000bf66270 */
[CC--:B---34-:R-:W-:Y:S02]  /*dca0*/  @!P2 LEA R6, P0, R17.reuse, R4.reuse, 0x1 ;  /* 0x000000041106a211 */ /* 0x0d8fe400078008ff */
[C---:B------:R-:W-:Y:S02]  /*dcb0*/  @!P3 LEA R4, P1, R22.reuse, R4, 0x1 ;  /* 0x000000041604b211 */ /* 0x040fe400078208ff */
[-C--:B0-----:R-:W-:Y:S02]  /*dcc0*/  @!P2 LEA.HI.X R7, R17, R3.reuse, R233, 0x1, P0 ;  /* 0x000000031107a211 */ /* 0x081fe400000f0ce9 */
[----:B------:R-:W-:-:S03]  /*dcd0*/  @!P3 LEA.HI.X R5, R22, R3, R232, 0x1, P1 ;  /* 0x000000031605b211 */ /* 0x000fc600008f0ce8 */
[----:B------:R0:W-:Y:S04]  /*dce0*/  @!P2 ST.E.128 desc[UR60][R6.64], RZ ;  /* 0x000000ff0600a985 */ /* 0x0001e8000c101d3c */
[----:B------:R0:W-:Y:S02]  /*dcf0*/  @!P3 ST.E.128 desc[UR60][R4.64], RZ ;  /* 0x000000ff0400b985 */ /* 0x0001e4000c101d3c */
.L_x_7080:
[----:B------:R-:W-:Y:S05]  /*dd00*/  BSYNC B0 ;  /* 0x0000000000007941 */ /* 0x000fea0003800000 */
.L_x_7071:
[----:B------:R-:W-:Y:S02]  /*dd10*/  ULDC UR4, c[0x0][0xc3c] ;  /* 0x00030f0000047ab9 */ /* 0x000fe40000000800 */
[----:B-1----:R-:W-:-:S13]  /*dd20*/  ISETP.GE.AND P0, PT, R47, UR4, PT ;  /* 0x000000042f007c0c */ /* 0x002fda000bf06270 */
[----:B------:R-:W-:Y:S05]  /*dd30*/  @!P0 BRA `(.L_x_7090) ;  /* 0xffffff3000308947 */ /* 0x000fea000383ffff */
[----:B------:R-:W-:Y:S05]  /*dd40*/  EXIT ;  /* 0x000000000000794d */ /* 0x000fea0003800000 */
.L_x_7046:
[----:B------:R-:W-:-:S08]  /*dd50*/  NOP ;  /* 0x0000000000007918 */ /* 0x000fd00000000000 */
[----:B--2---:R-:W0:-:S00]  /*dd60*/  USETMAXREG.DEALLOC.CTAPOOL 0x18 ;  /* 0x00000018000079c8 */ /* 0x004e0000080e0500 */
        /* <DEDUP_REMOVED lines=16> */
.L_x_7091:
        /* <DEDUP_REMOVED lines=42> */
.L_x_7097:
        /* <DEDUP_REMOVED lines=12> */
.L_x_7096:
[----:B------:R-:W-:Y:S05]  /*e1d0*/  BSYNC B0 ;  /* 0x0000000000007941 */ /* 0x000fea0003800000 */
.L_x_7095:
        /* <DEDUP_REMOVED lines=22> */
.L_x_7093:
        /* <DEDUP_REMOVED lines=16> */
.L_x_7098:
        /* <DEDUP_REMOVED lines=25> */
.L_x_7094:
[----:B------:R-:W-:Y:S02]  /*e5d0*/  IMAD.MOV.U32 R17, RZ, RZ, RZ ;  /* 0x000000ffff117224 */ /* 0x000fe400078e00ff */
[----:B------:R-:W-:Y:S02]  /*e5e0*/  IMAD.U32 R16, RZ, RZ, UR6 ;  /* 0x00000006ff107e24 */ /* 0x000fe4000f8e00ff */
[----:B------:R-:W-:-:S07]  /*e5f0*/  IMAD.MOV.U32 R18, RZ, RZ, RZ ;  /* 0x000000ffff127224 */ /* 0x000fce00078e00ff */
.L_x_7099:
[----:B------:R-:W-:-:S13]  /*e600*/  ISETP.NE.AND P0, PT, R5, RZ, PT ;  /* 0x000000ff0500720c */ /* 0x000fda0003f05270 */
[----:B------:R-:W0:Y:S01]  /*e610*/  @!P0 S2R R3, SR_CgaCtaId ;  /* 0x0000000000038919 */ /* 0x000e220000008800 */
[----:B------:R-:W-:-:S04]  /*e620*/  @!P0 MOV R0, 0x400 ;  /* 0x0000040000008802 */ /* 0x000fc80000000f00 */
[----:B0-----:R-:W-:-:S05]  /*e630*/  @!P0 LEA R0, R3, R0, 0x18 ;  /* 0x0000000003008211 */ /* 0x001fca00078ec0ff */
[----:B------:R0:W-:Y:S01]  /*e640*/  @!P0 STS.128 [R0+0x348d0], R16 ;  /* 0x0348d01000008388 */ /* 0x0001e20000000c00 */
[----:B------:R-:W-:Y:S06]  /*e650*/  BAR.ARV 0x5, 0x180 ;  /* 0x0146000000007b1d */ /* 0x000fec0000002000 */
.L_x_7092:
        /* <DEDUP_REMOVED lines=19> */
[----:B------:R-:W-:Y:S01]  /*e790*/  IMAD.SHL.U32 R2, R4, 0x8, RZ ;  /* 0x0000000804027824 */ /* 0x000fe200078e00ff */
[----:B------:R-:W-:-:S04]  /*e7a0*/  LOP3.LUT R0, R0, 0x40, RZ, 0xfc, !PT ;  /* 0x0000004000007812 */ /* 0x000fc800078efcff */
[----:B------:R-:W-:Y:S01]  /*e7b0*/  LOP3.LUT R3, R3, 0x200, R2, 0xf8, !PT ;  /* 0x0000020003037812 */ /* 0x000fe200078ef802 */
[----:B------:R-:W-:Y:S01]  /*e7c0*/  IMAD.SHL.U32 R2, R5, 0x10, RZ ;  /* 0x0000001005027824 */ /* 0x000fe200078e00ff */
[----:B------:R-:W-:Y:S01]  /*e7d0*/  SHF.R.U32.HI R5, RZ, 0x3, R4 ;  /* 0x00000003ff057819 */ /* 0x000fe20000011604 */
[----:B------:R-:W-:-:S03]  /*e7e0*/  IMAD.U32 R4, RZ, RZ, UR4 ;  /* 0x00000004ff047e24 */ /* 0x000fc6000f8e00ff */
[----:B------:R-:W-:Y:S01]  /*e7f0*/  LOP3.LUT R2, R5, 0x70, R2, 0xf8, !PT ;  /* 0x0000007005027812 */ /* 0x000fe200078ef802 */
[----:B------:R-:W-:Y:S01]  /*e800*/  IMAD R3, R3, 0x2, R4 ;  /* 0x0000000203037824 */ /* 0x000fe200078e0204 */
[----:B------:R0:W-:Y:S01]  /*e810*/  STL [R1+0x4], R4 ;  /* 0x0000040401007387 */ /* 0x0001e20000100800 */
[----:B------:R-:W-:-:S03]  /*e820*/  IMAD.MOV.U32 R2, RZ, RZ, 0x1 ;  /* 0x00000001ff027424 */ /* 0x000fc600078e00ff */
[----:B------:R0:W-:Y:S04]  /*e830*/  STL [R1+0x24], R3 ;  /* 0x0000240301007387 */ /* 0x0001e80000100800 */
[----:B------:R0:W-:Y:S04]  /*e840*/  STL [R1+0x8], RZ ;  /* 0x000008ff01007387 */ /* 0x0001e80000100800 */
[----:B------:R0:W-:Y:S04]  /*e850*/  STL [R1+0x10], R2 ;  /* 0x0000100201007387 */ /* 0x0001e80000100800 */
[----:B------:R0:W-:Y:S02]  /*e860*/  STL [R1+0x50], RZ ;  /* 0x000050ff01007387 */ /* 0x0001e40000100800 */
.L_x_7199:
[----:B01----:R-:W0:Y:S02]  /*e870*/  LDC.64 R2, c[0x0][0xc88] ;  /* 0x00032200ff027b82 */ /* 0x003e240000000a00 */
[----:B0-----:R-:W-:-:S05]  /*e880*/  IMAD.WIDE R2, R19, 0x4, R2 ;  /* 0x0000000413027825 */ /* 0x001fca00078e0202 */
[----:B--23--:R-:W2:Y:S01]  /*e890*/  LDG.E R11, desc[UR60][R2.64] ;  /* 0x0000003c020b7981 */ /* 0x00cea2000c1e1900 */
        /* <DEDUP_REMOVED lines=53> */
.L_x_7101:
        /* <DEDUP_REMOVED lines=12> */
.L_x_7102:
[----:B------:R-:W-:Y:S05]  /*ecb0*/  @!P0 BRA `(.L_x_7103) ;  /* 0x00000000000c8947 */ /* 0x000fea0003800000 */
[----:B------:R-:W2:Y:S04]  /*ecc0*/  LDG.E R6, desc[UR60][R4.64] ;  /* 0x0000003c04067981 */ /* 0x000ea8000c1e1900 */
[----:B------:R-:W2:Y:S02]  /*ecd0*/  LDG.E R4, desc[UR60][R4.64+0x4] ;  /* 0x0000043c04047981 */ /* 0x000ea4000c1e1900 */
[----:B--2---:R-:W-:-:S07]  /*ece0*/  IMAD.IADD R6, R4, 0x1, -R6 ;  /* 0x0000000104067824 */ /* 0x004fce00078e0a06 */
.L_x_7103:
[----:B-----5:R-:W-:Y:S01]  /*ecf0*/  IMAD.IADD R2, R6, 0x1, -R0 ;  /* 0x0000000106027824 */ /* 0x020fe200078e0a00 */
[----:B------:R-:W-:Y:S03]  /*ed00*/  BSSY B7, `(.L_x_7104) ;  /* 0x00003f6000077945 */ /* 0x000fe60003800000 */
[C---:B------:R-:W-:Y:S01]  /*ed10*/  VIADD R0, R2.reuse, 0xaf ;  /* 0x000000af02007836 */ /* 0x040fe20000000000 */
[----:B------:R2:W-:Y:S01]  /*ed20*/  STL [R1+0x3c], R2 ;  /* 0x00003c0201007387 */ /* 0x0005e20000100800 */
[----:B------:R-:W-:Y:S02]  /*ed30*/  ISETP.GT.AND P0, PT, R2, RZ, PT ;  /* 0x000000ff0200720c */ /* 0x000fe40003f04270 */
[----:B------:R-:W-:-:S05]  /*ed40*/  IMAD.HI R0, R0, 0x2e8ba2e9, RZ ;  /* 0x2e8ba2e900007827 */ /* 0x000fca00078e02ff */
        /* <DEDUP_REMOVED lines=21> */
.L_x_7105:
        /* <DEDUP_REMOVED lines=21> */
.L_x_7108:
[----:B------:R-:W-:Y:S05]  /*eff0*/  BSYNC B6 ;  /* 0x0000000000067941 */ /* 0x000fea0003800000 */
.L_x_7107:
        /* <DEDUP_REMOVED lines=21> */
.L_x_7111:
        /* <DEDUP_REMOVED lines=16> */
.L_x_7110:
[----:B------:R-:W-:Y:S05]  /*f250*/  BSYNC B6 ;  /* 0x0000000000067941 */ /* 0x000fea0003800000 */
.L_x_7109:
        /* <DEDUP_REMOVED lines=26> */
.L_x_7215:
        /* <DEDUP_REMOVED lines=11> */
.L_x_7218:
        /* <DEDUP_REMOVED lines=25> */
.L_x_7115:
[----:B------:R-:W3:Y:S04]  /*f640*/  LDL R7, [R1+0x4] ;  /* 0x0000040001077983 */ /* 0x000ee80000100800 */
[----:B-12---:R-:W3:Y:S04]  /*f650*/  LDL R0, [R1+0x8] ;  /* 0x0000080001007983 */ /* 0x006ee80000100800 */
[----:B------:R-:W2:Y:S01]  /*f660*/  LDL R2, [R1+0x10] ;  /* 0x0000100001027983 */ /* 0x000ea20000100800 */
[----:B---3--:R-:W-:Y:S01]  /*f670*/  IMAD R0, R0, 0x8, R7 ;  /* 0x0000000800007824 */ /* 0x008fe200078e0207 */
[----:B--2---:R-:W-:-:S04]  /*f680*/  SHF.L.U32 R2, R2, 0x1f, RZ ;  /* 0x0000001f02027819 */ /* 0x004fc800000006ff */
[----:B------:R-:W1:Y:S02]  /*f690*/  SYNCS.PHASECHK.TRANS64.TRYWAIT P0, [R0+URZ+0x34840], R2 ;  /* 0x03484002000075a7 */ /* 0x000e64000800017f */
[----:B-1----:R-:W-:Y:S05]  /*f6a0*/  @!P0 BRA `(.L_x_7116) ;  /* 0x0000004400ac8947 */ /* 0x002fea0003800000 */
.L_x_7219:
        /* <DEDUP_REMOVED lines=11> */
.L_x_7117:
        /* <DEDUP_REMOVED lines=8> */
[----:B------:R-:W-:Y:S01]  /*f7e0*/  PLOP3.LUT P0, PT, PT, PT, PT, 0x80, 0x0 ;  /* 0x000000000000781c */ /* 0x000fe20003f0f070 */
[----:B------:R-:W-:Y:S01]  /*f7f0*/  UMOV UR10, URZ ;  /* 0x0000003f000a7c82 */ /* 0x000fe20008000000 */
[----:B------:R-:W-:Y:S01]  /*f800*/  R2UR UR12, R18 ;  /* 0x00000000120c72ca */ /* 0x000fe200000e0000 */
[----:B------:R-:W-:Y:S01]  /*f810*/  UMOV UR7, 0x14f00000 ;  /* 0x14f0000000077882 */ /* 0x000fe20000000000 */
[----:B------:R-:W-:-:S07]  /*f820*/  UMOV UR15, 0x40 ;  /* 0x00000040000f7882 */ /* 0x000fce0000000000 */
        /* <DEDUP_REMOVED lines=12> */
[----:B------:R2:W-:Y:S02]  /*f8f0*/  STL [R1+0x1c], R2 ;  /* 0x00001c0201007387 */ /* 0x0005e40000100800 */
[----:B------:R-:W-:-:S04]  /*f900*/  UMOV UR6, 0x0 ;  /* 0x0000000000067882 */ /* 0x000fc80000000000 */
[----:B------:R1:W-:Y:S02]  /*f910*/  UTMALDG.4D [UR8], [UR4], desc[UR6] ;  /* 0x00000608040075b4 */ /* 0x0003e40008019000 */
[----:B-1----:R-:W-:Y:S01]  /*f920*/  UMOV UR8, UR14 ;  /* 0x0000000e00087c82 */ /* 0x002fe20008000000 */
[----:B------:R-:W-:Y:S02]  /*f930*/  UMOV UR10, UR15 ;  /* 0x0000000f000a7c82 */ /* 0x000fe40008000000 */
[----:B------:R2:W-:Y:S02]  /*f940*/  UTMALDG.4D [UR8], [UR4], desc[UR6] ;  /* 0x00000608040075b4 */ /* 0x0005e40008019000 */
[----:B--2---:R-:W-:Y:S01]  /*f950*/  NOP ;  /* 0x0000000000007918 */ /* 0x004fe20000000000 */
.L_x_7113:
        /* <DEDUP_REMOVED lines=43> */
.L_x_7119:
[----:B------:R-:W-:Y:S05]  /*fc10*/  BSYNC B6 ;  /* 0x0000000000067941 */ /* 0x000fea0003800000 */
.L_x_7118:
        /* <DEDUP_REMOVED lines=10> */
[----:B------:R-:W0:Y:S01]  /*fcc0*/  S2R R8, SR_TID.X ;  /* 0x0000000000087919 */ /* 0x000e220000002100 */
[----:B-1----:R-:W-:Y:S01]  /*fcd0*/  ISETP.NE.AND P0, PT, R7, 0x1, PT ;  /* 0x000000010700780c */ /* 0x002fe20003f05270 */
[----:B0-----:R-:W-:-:S02]  /*fce0*/  IMAD.SHL.U32 R9, R9, 0x8, RZ ;  /* 0x0000000809097824 */ /* 0x001fc400078e00ff */
[----:B------:R-:W-:-:S03]  /*fcf0*/  IMAD.SHL.U32 R10, R8, 0x8, RZ ;  /* 0x00000008080a7824 */ /* 0x000fc600078e00ff */
[----:B------:R-:W-:-:S04]  /*fd00*/  LOP3.LUT R9, R9, 0x38, RZ, 0xc0, !PT ;  /* 0x0000003809097812 */ /* 0x000fc800078ec0ff */
[----:B------:R-:W-:Y:S02]  /*fd10*/  LOP3.LUT R9, R9, 0x40, RZ, 0xfc, !PT ;  /* 0x0000004009097812 */ /* 0x000fe400078efcff */
        /* <DEDUP_REMOVED lines=44> */
[----:B------:R-:W0:Y:S02]  /*ffe0*/  S2R R5, SR_TID.X ;  /* 0x0000000000057919 */ /* 0x000e240000002100 */
[----:B0-----:R-:W-:-:S04]  /*fff0*/  LOP3.LUT R5, R5, 0x7f, RZ, 0xc0, !PT ;  /* 0x0000007f05057812 */ /* 0x001fc800078ec0ff */
[----:B------:R-:W-:Y:S02]  /*10000*/  SHF.R.U32.HI R6, RZ, 0x3, R5 ;  /* 0x00000003ff067819 */ /* 0x000fe40000011605 */
[----:B------:R-:W2:Y:S03]  /*10010*/  LDL.LU R5, [R1+0x40] ;  /* 0x0000400001057983 */ /* 0x000ea60000300800 */
[----:B------:R-:W-:Y:S01]  /*10020*/  IMAD.IADD R2, R6, 0x1, R17 ;  /* 0x0000000106027824 */ /* 0x000fe200078e0211 */
[----:B------:R-:W-:Y:S04]  /*10030*/  SHFL.IDX PT, R8, R0, 0x1, 0x181f ;  /* 0x00381f0000087f89 */ /* 0x000fe800000e0000 */
[----:B------:R-:W-:Y:S01]  /*10040*/  SHFL.IDX PT, R6, R0, RZ, 0x181f ;  /* 0x00181fff00067589 */ /* 0x000fe200000e0000 */
[----:B--2---:R-:W-:-:S03]  /*10050*/  IMAD R3, R5, R7, RZ ;  /* 0x0000000705037224 */ /* 0x004fc600078e02ff */
[----:B------:R-:W0:Y:S01]  /*10060*/  SHFL.IDX PT, R7, R4, RZ, 0x181f ;  /* 0x00181fff04077589 */ /* 0x000e2200000e0000 */
[C---:B------:R-:W-:Y:S01]  /*10070*/  VIADD R5, R2.reuse, 0x10 ;  /* 0x0000001002057836 */ /* 0x040fe20000000000 */
[----:B------:R-:W-:-:S04]  /*10080*/  ISETP.GE.AND P4, PT, R2, R3, PT ;  /* 0x000000030200720c */ /* 0x000fc80003f86270 */
[----:B------:R-:W-:Y:S02]  /*10090*/  ISETP.GE.AND P2, PT, R5, R3, PT ;  /* 0x000000030500720c */ /* 0x000fe40003f46270 */
[----:B------:R-:W1:Y:S07]  /*100a0*/  SHFL.IDX PT, R5, R4, 0x1, 0x181f ;  /* 0x00381f0004057f89 */ /* 0x000e6e00000e0000 */
[----:B0-----:R-:W-:-:S05]  /*100b0*/  @!P4 LEA R7, P3, R10, R7, 0x1 ;  /* 0x000000070a07c211 */ /* 0x001fca00078608ff */
[----:B------:R-:W-:-:S05]  /*100c0*/  @!P4 IMAD.X R6, RZ, RZ, R6, P3 ;  /* 0x000000ffff06c224 */ /* 0x000fca00018e0606 */
[----:B------:R-:W-:-:S04]  /*100d0*/  @!P4 LOP3.LUT R7, R7, R6, RZ, 0x3c, !PT ;  /* 0x000000060707c212 */ /* 0x000fc800078e3cff */
[----:B------:R-:W-:-:S04]  /*100e0*/  @!P4 LOP3.LUT R6, R7, R6, RZ, 0x3c, !PT ;  /* 0x000000060706c212 */ /* 0x000fc800078e3cff */
[----:B------:R-:W-:-:S05]  /*100f0*/  @!P4 LOP3.LUT R7, R7, R6, RZ, 0x3c, !PT ;  /* 0x000000060707c212 */ /* 0x000fca00078e3cff */
[----:B-----5:R-:W-:Y:S04]  /*10100*/  @!P4 LDGSTS.E.BYPASS.LTC128B.128 [R9+0x16400], desc[UR60][R6.64], !P0 ;  /* 0x164000000609cfae */ /* 0x020fe8000c101d7c */
[----:B------:R1:W-:Y:S02]  /*10110*/  @!P4 LDGSTS.E.BYPASS.LTC128B.128 [R9+0x1a400], desc[UR60][R6.64+0x80], !P1 ;  /* 0x1a4000800609cfae */ /* 0x0003e4000c901d7c */
[----:B-1----:R-:W-:Y:S01]  /*10120*/  @!P2 LEA R7, P3, R10, R5, 0x1 ;  /* 0x000000050a07a211 */ /* 0x002fe200078608ff */
[----:B------:R-:W-:-:S04]  /*10130*/  VIADD R5, R2, 0x20 ;  /* 0x0000002002057836 */ /* 0x000fc80000000000 */
[----:B------:R-:W-:-:S05]  /*10140*/  @!P2 IMAD.X R6, RZ, RZ, R8, P3 ;  /* 0x000000ffff06a224 */ /* 0x000fca00018e0608 */
[----:B------:R-:W-:-:S04]  /*10150*/  @!P2 LOP3.LUT R7, R7, R6, RZ, 0x3c, !PT ;  /* 0x000000060707a212 */ /* 0x000fc800078e3cff */
[----:B------:R-:W-:-:S04]  /*10160*/  @!P2 LOP3.LUT R6, R7, R6, RZ, 0x3c, !PT ;  /* 0x000000060706a212 */ /* 0x000fc800078e3cff */
[----:B------:R-:W-:-:S05]  /*10170*/  @!P2 LOP3.LUT R7, R7, R6, RZ, 0x3c, !PT ;  /* 0x000000060707a212 */ /* 0x000fca00078e3cff */
        /* <DEDUP_REMOVED lines=45> */
[----:B0-----:R-:W0:Y:S04]  /*10450*/  SHFL.IDX PT, R6, R0, 0x6, 0x181f ;  /* 0x00d81f0000067f89 */ /* 0x001e2800000e0000 */
[----:B------:R-:W2:Y:S01]  /*10460*/  SHFL.IDX PT, R0, R0, 0x7, 0x181f ;  /* 0x00f81f0000007f89 */ /* 0x000ea200000e0000 */
[----:B-1----:R-:W-:-:S05]  /*10470*/  @!P2 LEA R5, P3, R10, R5, 0x1 ;  /* 0x000000050a05a211 */ /* 0x002fca00078608ff */
[----:B0-----:R-:W-:-:S04]  /*10480*/  @!P2 IMAD.X R6, RZ, RZ, R6, P3 ;  /* 0x000000ffff06a224 */ /* 0x001fc800018e0606 */
[----:B------:R-:W-:Y:S02]  /*10490*/  @!P2 IMAD.MOV.U32 R7, RZ, RZ, R6 ;  /* 0x000000ffff07a224 */ /* 0x000fe400078e0006 */
[----:B------:R-:W-:-:S05]  /*104a0*/  @!P2 IMAD.MOV.U32 R6, RZ, RZ, R5 ;  /* 0x000000ffff06a224 */ /* 0x000fca00078e0005 */
[----:B------:R0:W-:Y:S04]  /*104b0*/  @!P2 LDGSTS.E.BYPASS.LTC128B.128 [R9+0x19400], desc[UR60][R6.64], !P0 ;  /* 0x194000000609afae */ /* 0x0001e8000c101d7c */
[----:B--2---:R0:W-:Y:S02]  /*104c0*/  @!P2 LDGSTS.E.BYPASS.LTC128B.128 [R9+0x1d400], desc[UR60][R6.64+0x80], !P1 ;  /* 0x1d4000800609afae */ /* 0x0041e4000c901d7c */
.L_x_7236:
[----:B------:R-:W-:Y:S01]  /*104d0*/  VIADD R2, R2, 0x70 ;  /* 0x0000007002027836 */ /* 0x000fe20000000000 */
[----:B------:R-:W-:Y:S04]  /*104e0*/  BSSY B0, `(.L_x_7121) ;  /* 0x000000a000007945 */ /* 0x000fe80003800000 */
[----:B------:R-:W-:-:S13]  /*104f0*/  ISETP.GE.AND P2, PT, R2, R3, PT ;  /* 0x000000030200720c */ /* 0x000fda0003f46270 */
[----:B------:R-:W-:Y:S05]  /*10500*/  @P2 BRA `(.L_x_7122) ;  /* 0x00000000001c2947 */ /* 0x000fea0003800000 */
[----:B------:R-:W-:-:S05]  /*10510*/  LEA R2, P2, R10, R4, 0x1 ;  /* 0x000000040a027211 */ /* 0x000fca00078408ff */
[----:B------:R-:W-:-:S05]  /*10520*/  IMAD.X R3, RZ, RZ, R0, P2 ;  /* 0x000000ffff037224 */ /* 0x000fca00010e0600 */
[----:B------:R-:W-:Y:S01]  /*10530*/  @!PT LDS RZ, [RZ] ;  /* 0x00000000fffff984 */ /* 0x000fe20000000800 */
[----:B------:R-:W-:Y:S01]  /*10540*/  @!PT LDS RZ, [RZ] ;  /* 0x00000000fffff984 */ /* 0x000fe20000000800 */
[----:B------:R-:W-:Y:S01]  /*10550*/  @!PT LDS RZ, [RZ] ;  /* 0x00000000fffff984 */ /* 0x000fe20000000800 */
[----:B------:R1:W-:Y:S04]  /*10560*/  LDGSTS.E.BYPASS.LTC128B.128 [R9+0x19c00], desc[UR60][R2.64], !P0 ;  /* 0x19c0000002097fae */ /* 0x0003e8000c101d7c */
[----:B------:R1:W-:Y:S02]  /*10570*/  LDGSTS.E.BYPASS.LTC128B.128 [R9+0x1dc00], desc[UR60][R2.64+0x80], !P1 ;  /* 0x1dc0008002097fae */ /* 0x0003e4000c901d7c */
.L_x_7122:
[----:B------:R-:W-:Y:S05]  /*10580*/  BSYNC B0 ;  /* 0x0000000000007941 */ /* 0x000fea0003800000 */
.L_x_7121:
[----:B01----:R-:W2:Y:S01]  /*10590*/  LDL R9, [R1+0x4] ;  /* 0x0000040001097983 */ /* 0x003ea20000100800 */
[----:B------:R-:W-:Y:S01]  /*105a0*/  PLOP3.LUT P0, PT, PT, PT, PT, 0x80, 0x0 ;  /* 0x000000000000781c */ /* 0x000fe20003f0f070 */
[----:B------:R-:W-:Y:S01]  /*105b0*/  NOP ;  /* 0x0000000000007918 */ /* 0x000fe20000000000 */
[----:B--2---:R-:W-:-:S11]  /*105c0*/  VIADD R6, R9, 0x34800 ;  /* 0x0003480009067836 */ /* 0x004fd60000000000 */
.L_x_7123:
        /* <DEDUP_REMOVED lines=19> */
.L_x_7237:
[----:B------:R-:W-:Y:S05]  /*10700*/  BSYNC B0 ;  /* 0x0000000000007941 */ /* 0x000fea0003800000 */
.L_x_7124:
        /* <DEDUP_REMOVED lines=49> */
.L_x_7132:
[----:B------:R-:W2:Y:S01]  /*10a20*/  LDL R2, [R1+0x4] ;  /* 0x0000040001027983 */ /* 0x000ea20000100800 */
[----:B------:R-:W-:Y:S01]  /*10a30*/  BSSY B3, `(.L_x_7133) ;  /* 0x0000005000037945 */ /* 0x000fe20003800000 */
[----:B--2---:R-:W-:Y:S01]  /*10a40*/  IMAD R3, R7, 0x8, R2 ;  /* 0x0000000807037824 */ /* 0x004fe200078e0202 */
[----:B------:R-:W-:-:S04]  /*10a50*/  SHF.L.U32 R2, R10, 0x1f, RZ ;  /* 0x0000001f0a027819 */ /* 0x000fc800000006ff */
[----:B------:R-:W1:Y:S02]  /*10a60*/  SYNCS.PHASECHK.TRANS64.TRYWAIT P0, [R3+URZ+0x34840], R2 ;  /* 0x03484002030075a7 */ /* 0x000e64000800017f */
[----:B-1----:R-:W-:Y:S05]  /*10a70*/  @!P0 BRA `(.L_x_7134) ;  /* 0x0000003c009c8947 */ /* 0x002fea0003800000 */
.L_x_7238:
[----:B------:R-:W-:Y:S05]  /*10a80*/  BSYNC B3 ;  /* 0x0000000000037941 */ /* 0x000fea0003800000 */
.L_x_7133:
        /* <DEDUP_REMOVED lines=12> */
.L_x_7136:
[----:B------:R-:W-:Y:S05]  /*10b50*/  BSYNC B3 ;  /* 0x0000000000037941 */ /* 0x000fea0003800000 */
.L_x_7135:
        /* <DEDUP_REMOVED lines=13> */
.L_x_7137:
        /* <DEDUP_REMOVED lines=16> */
.L_x_7138:
        /* <DEDUP_REMOVED lines=17> */
.L_x_7239:
[----:B------:R-:W-:Y:S05]  /*10e40*/  BSYNC B3 ;  /* 0x0000000000037941 */ /* 0x000fea0003800000 */
.L_x_7139:
[----:B------:R1:W5:Y:S04]  /*10e50*/  LDL R17, [R1+0x4] ;  /* 0x0000040001117983 */ /* 0x0003680000100800 */
[----:B------:R1:W5:Y:S01]  /*10e60*/  LDL R15, [R1+0x8] ;  /* 0x00000800010f7983 */ /* 0x0003620000100800 */
[----:B------:R-:W-:Y:S01]  /*10e70*/  BSSY B3, `(.L_x_7141) ;  /* 0x000000c000037945 */ /* 0x000fe20003800000 */
[----:B------:R-:W-:Y:S02]  /*10e80*/  IMAD.MOV.U32 R12, RZ, RZ, 0x0 ;  /* 0x00000000ff0c7424 */ /* 0x000fe400078e00ff */
[----:B------:R-:W-:Y:S01]  /*10e90*/  IMAD.MOV.U32 R13, RZ, RZ, 0x14f00000 ;  /* 0x14f00000ff0d7424 */ /* 0x000fe200078e00ff */
[----:B------:R-:W-:Y:S06]  /*10ea0*/  @P1 BRA `(.L_x_7142) ;  /* 0x0000000000201947 */ /* 0x000fec0003800000 */
[----:B------:R-:W2:Y:S01]  /*10eb0*/  S2R R5, SR_TID.X ;  /* 0x0000000000057919 */ /* 0x000ea20000002100 */
[----:B0----5:R-:W-:Y:S02]  /*10ec0*/  IMAD R2, R15, 0x8, R17 ;  /* 0x000000080f027824 */ /* 0x021fe400078e0211 */
[----:B------:R-:W-:-:S04]  /*10ed0*/  IMAD.MOV.U32 R3, RZ, RZ, 0xb000 ;  /* 0x0000b000ff037424 */ /* 0x000fc800078e00ff */
[----:B------:R3:W-:Y:S01]  /*10ee0*/  SYNCS.ARRIVE.TRANS64 RZ, [R2+URZ+0x34850], R3 ;  /* 0x0348500302ff79a7 */ /* 0x0007e2000800003f */
[----:B--2---:R-:W-:-:S04]  /*10ef0*/  LOP3.LUT R5, R5, 0x1f, RZ, 0xc0, !PT ;  /* 0x0000001f05057812 */ /* 0x004fc800078ec0ff */
[----:B------:R-:W-:-:S13]  /*10f00*/  ISETP.NE.AND P0, PT, R5, RZ, PT ;  /* 0x000000ff0500720c */ /* 0x000fda0003f05270 */
[----:B---3--:R-:W-:Y:S05]  /*10f10*/  @!P0 BRA `(.L_x_7142) ;  /* 0x0000000000048947 */ /* 0x008fea0003800000 */
[----:B------:R-:W-:Y:S01]  /*10f20*/  BPT.TRAP 0x1 ;  /* 0x000000040000795c */ /* 0x000fe20000300000 */
.L_x_7142:
[----:B------:R-:W-:Y:S05]  /*10f30*/  BSYNC B3 ;  /* 0x0000000000037941 */ /* 0x000fea0003800000 */
.L_x_7141:
[----:B------:R-:W2:Y:S04]  /*10f40*/  LDL R8, [R1+0x18] ;  /* 0x0000180001087983 */ /* 0x000ea80000100800 */
[----:B0-----:R-:W2:Y:S01]  /*10f50*/  LDL.LU R3, [R1+0x14] ;  /* 0x0000140001037983 */ /* 0x001ea20000300800 */
[----:B------:R-:W-:Y:S01]  /*10f60*/  R2UR UR10, R11 ;  /* 0x000000000b0a72ca */ /* 0x000fe200000e0000 */
[C-C-:B-----5:R-:W-:Y:S01]  /*10f70*/  IMAD R5, R15.reuse, 0x8, R17.reuse ;  /* 0x000000080f057824 */ /* 0x160fe200078e0211 */
[----:B------:R-:W-:Y:S01]  /*10f80*/  R2UR UR6, R12 ;  /* 0x000000000c0672ca */ /* 0x000fe200000e0000 */
[----:B------:R-:W-:Y:S01]  /*10f90*/  IMAD R2, R15, 0xb000, R17 ;  /* 0x0000b0000f027824 */ /* 0x000fe200078e0211 */
[----:B------:R-:W-:Y:S01]  /*10fa0*/  R2UR UR7, R13 ;  /* 0x000000000d0772ca */ /* 0x000fe200000e0000 */
[----:B------:R-:W-:Y:S01]  /*10fb0*/  UIADD3 UR4, UP0, UR36, 0x470, URZ ;  /* 0x0000047024047890 */ /* 0x000fe2000ff1e03f */
[----:B------:R-:W-:Y:S01]  /*10fc0*/  PLOP3.LUT P0, PT, PT, PT, PT, 0x80, 0x0 ;  /* 0x000000000000781c */ /* 0x000fe20003f0f070 */
[----:B------:R-:W-:-:S02]  /*10fd0*/  VIADD R5, R5, 0x34850 ;  /* 0x0003485005057836 */ /* 0x000fc40000000000 */
[----:B------:R-:W-:Y:S01]  /*10fe0*/  UIADD3.X UR5, URZ, UR37, URZ, UP0, !UPT ;  /* 0x000000253f057290 */ /* 0x000fe200087fe43f */
[----:B--2---:R-:W-:Y:S02]  /*10ff0*/  IMAD R3, R3, 0xb0, R8 ;  /* 0x000000b003037824 */ /* 0x004fe400078e0208 */
[----:B------:R-:W-:-:S09]  /*11000*/  VIADD R8, R2, 0x400 ;  /* 0x0000040002087836 */ /* 0x000fd20000000000 */
.L_x_7143:
        /* <DEDUP_REMOVED lines=16> */
.L_x_7144:
        /* <DEDUP_REMOVED lines=13> */
.L_x_7131:
[----:B------:R-:W-:Y:S05]  /*111e0*/  BSYNC B1 ;  /* 0x0000000000017941 */ /* 0x000fea0003800000 */
.L_x_7130:
[----:B0-----:R-:W2:Y:S04]  /*111f0*/  LDL.LU R0, [R1+0x30] ;  /* 0x0000300001007983 */ /* 0x001ea80000300800 */
[----:B------:R0:W-:Y:S04]  /*11200*/  STL [R1+0x8], R7 ;  /* 0x0000080701007387 */ /* 0x0001e80000100800 */
[----:B------:R0:W-:Y:S02]  /*11210*/  STL [R1+0x10], R10 ;  /* 0x0000100a01007387 */ /* 0x0001e40000100800 */
[----:B0-2---:R-:W-:-:S07]  /*11220*/  VIADD R0, R0, 0xfffffffd ;  /* 0xfffffffd00007836 */ /* 0x005fce0000000000 */
.L_x_7129:
[----:B------:R-:W-:Y:S05]  /*11230*/  BSYNC B2 ;  /* 0x0000000000027941 */ /* 0x000fea0003800000 */
.L_x_7128:
[----:B------:R-:W2:Y:S01]  /*11240*/  LDL.LU R2, [R1+0x2c] ;  /* 0x00002c0001027983 */ /* 0x000ea20000300800 */
[----:B------:R-:W-:-:S05]  /*11250*/  IMAD.MOV R9, RZ, RZ, -R9 ;  /* 0x000000ffff097224 */ /* 0x000fca00078e0a09 */
[----:B--2---:R-:W-:-:S13]  /*11260*/  ISETP.NE.AND P0, PT, R2, R9, PT ;  /* 0x000000090200720c */ /* 0x004fda0003f05270 */
[----:B------:R-:W-:Y:S05]  /*11270*/  @!P0 BRA `(.L_x_7127) ;  /* 0x0000001400008947 */ /* 0x000fea0003800000 */
[----:B------:R0:W5:Y:S02]  /*11280*/  LDL R8, [R1] ;  /* 0x0000000001087983 */ /* 0x0001640000100800 */
.L_x_7175:
        /* <DEDUP_REMOVED lines=36> */
.L_x_7147:
[----:B------:R-:W3:Y:S01]  /*114d0*/  LDL R2, [R1+0x4] ;  /* 0x0000040001027983 */ /* 0x000ee20000100800 */
[----:B------:R-:W-:Y:S01]  /*114e0*/  BSSY B2, `(.L_x_7148) ;  /* 0x0000005000027945 */ /* 0x000fe20003800000 */
[----:B---3--:R-:W-:Y:S01]  /*114f0*/  IMAD R3, R4, 0x8, R2 ;  /* 0x0000000804037824 */ /* 0x008fe200078e0202 */
[----:B------:R-:W-:-:S04]  /*11500*/  SHF.L.U32 R2, R5, 0x1f, RZ ;  /* 0x0000001f05027819 */ /* 0x000fc800000006ff */
[----:B------:R-:W3:Y:S02]  /*11510*/  SYNCS.PHASECHK.TRANS64.TRYWAIT P0, [R3+URZ+0x34840], R2 ;  /* 0x03484002030075a7 */ /* 0x000ee4000800017f */
[----:B---3--:R-:W-:Y:S05]  /*11520*/  @!P0 BRA `(.L_x_7149) ;  /* 0x0000003400188947 */ /* 0x008fea0003800000 */
.L_x_7240:
[----:B------:R-:W-:Y:S05]  /*11530*/  BSYNC B2 ;  /* 0x0000000000027941 */ /* 0x000fea0003800000 */
.L_x_7148:
        /* <DEDUP_REMOVED lines=12> */
.L_x_7151:
[----:B------:R-:W-:Y:S05]  /*11600*/  BSYNC B2 ;  /* 0x0000000000027941 */ /* 0x000fea0003800000 */
.L_x_7150:
[----:B---3--:R-:W2:Y:S04]  /*11610*/  LDL R2, [R1+0x4] ;  /* 0x0000040001027983 */ /* 0x008ea80000100800 */
[----:B------:R-:W3:Y:S01]  /*11620*/  LDL R9, [R1+0x18] ;  /* 0x0000180001097983 */ /* 0x000ee20000100800 */
        /* <DEDUP_REMOVED lines=11> */
.L_x_7152:
        /* <DEDUP_REMOVED lines=16> */
.L_x_7153:
        /* <DEDUP_REMOVED lines=17> */
.L_x_7241:
[----:B------:R-:W-:Y:S05]  /*118f0*/  BSYNC B2 ;  /* 0x0000000000027941 */ /* 0x000fea0003800000 */
.L_x_7154:
        /* <DEDUP_REMOVED lines=11> */
.L_x_7157:
[----:B------:R-:W-:Y:S05]  /*119b0*/  BSYNC B2 ;  /* 0x0000000000027941 */ /* 0x000fea0003800000 */
.L_x_7156:
        /* <DEDUP_REMOVED lines=14> */
.L_x_7158:
        /* <DEDUP_REMOVED lines=16> */
.L_x_7159:
        /* <DEDUP_REMOVED lines=13> */
.L_x_7146:
[----:B------:R-:W-:Y:S05]  /*11c70*/  BSYNC B1 ;  /* 0x0000000000017941 */ /* 0x000fea0003800000 */
.L_x_7145:
        /* <DEDUP_REMOVED lines=35> */
.L_x_7162:
[----:B------:R-:W4:Y:S01]  /*11eb0*/  LDL R2, [R1+0x4] ;  /* 0x0000040001027983 */ /* 0x000f220000100800 */
[----:B------:R-:W-:Y:S01]  /*11ec0*/  SHF.L.U32 R3, R10, 0x1f, RZ ;  /* 0x0000001f0a037819 */ /* 0x000fe200000006ff */
[----:B------:R-:W-:Y:S01]  /*11ed0*/  BSSY B2, `(.L_x_7163) ;  /* 0x0000004000027945 */ /* 0x000fe20003800000 */
[----:B----4-:R-:W-:-:S04]  /*11ee0*/  IMAD R2, R11, 0x8, R2 ;  /* 0x000000080b027824 */ /* 0x010fc800078e0202 */
[----:B------:R-:W4:Y:S02]  /*11ef0*/  SYNCS.PHASECHK.TRANS64.TRYWAIT P0, [R2+URZ+0x34840], R3 ;  /* 0x03484003020075a7 */ /* 0x000f24000800017f */
[----:B----4-:R-:W-:Y:S05]  /*11f00*/  @!P0 BRA `(.L_x_7164) ;  /* 0x0000002800c88947 */ /* 0x010fea0003800000 */
.L_x_7242:
[----:B------:R-:W-:Y:S05]  /*11f10*/  BSYNC B2 ;  /* 0x0000000000027941 */ /* 0x000fea0003800000 */
.L_x_7163:
        /* <DEDUP_REMOVED lines=12> */
.L_x_7166:
[----:B------:R-:W-:Y:S05]  /*11fe0*/  BSYNC B2 ;  /* 0x0000000000027941 */ /* 0x000fea0003800000 */
.L_x_7165:
[----:B----4-:R-:W2:Y:S04]  /*11ff0*/  LDL R2, [R1+0x8] ;  /* 0x0000080001027983 */ /* 0x010ea80000100800 */
[----:B---3--:R-:W3:Y:S04]  /*12000*/  LDL R10, [R1+0x4] ;  /* 0x00000400010a7983 */ /* 0x008ee80000100800 */
[----:B------:R-:W4:Y:S01]  /*12010*/  LDL R9, [R1+0x18] ;  /* 0x0000180001097983 */ /* 0x000f220000100800 */
        /* <DEDUP_REMOVED lines=12> */
.L_x_7167:
        /* <DEDUP_REMOVED lines=16> */
.L_x_7168:
        /* <DEDUP_REMOVED lines=15> */
.L_x_7243:
[----:B------:R-:W-:Y:S05]  /*122d0*/  BSYNC B2 ;  /* 0x0000000000027941 */ /* 0x000fea0003800000 */
.L_x_7169:
        /* <DEDUP_REMOVED lines=11> */
.L_x_7172:
[----:B------:R-:W-:Y:S05]  /*12390*/  BSYNC B2 ;  /* 0x0000000000027941 */ /* 0x000fea0003800000 */
.L_x_7171:
        /* <DEDUP_REMOVED lines=13> */
.L_x_7173:
        /* <DEDUP_REMOVED lines=16> */
.L_x_7174:
        /* <DEDUP_REMOVED lines=13> */
.L_x_7161:
[----:B------:R-:W-:Y:S05]  /*12640*/  BSYNC B1 ;  /* 0x0000000000017941 */ /* 0x000fea0003800000 */
.L_x_7160:
[C---:B------:R-:W-:Y:S01]  /*12650*/  ISETP.GT.AND P0, PT, R0.reuse, 0x1, PT ;  /* 0x000000010000780c */ /* 0x040fe20003f04270 */
[----:B------:R-:W-:-:S12]  /*12660*/  VIADD R0, R0, 0xfffffffe ;  /* 0xfffffffe00007836 */ /* 0x000fd80000000000 */
[----:B------:R-:W-:Y:S05]  /*12670*/  @P0 BRA `(.L_x_7175) ;  /* 0xffffffec00040947 */ /* 0x000fea000383ffff */
.L_x_7127:
[----:B------:R-:W-:Y:S05]  /*12680*/  BSYNC B0 ;  /* 0x0000000000007941 */ /* 0x000fea0003800000 */
.L_x_7126:
[----:B------:R-:W2:Y:S01]  /*12690*/  S2R R2, SR_TID.X ;  /* 0x0000000000027919 */ /* 0x000ea20000002100 */
[----:B------:R-:W-:Y:S01]  /*126a0*/  BSSY B0, `(.L_x_7176) ;  /* 0x0000010000007945 */ /* 0x000fe20003800000 */
[----:B--2-4-:R-:W-:-:S04]  /*126b0*/  LOP3.LUT R7, R2, 0x7f, RZ, 0xc0, !PT ;  /* 0x0000007f02077812 */ /* 0x014fc800078ec0ff */
[----:B------:R-:W-:-:S13]  /*126c0*/  ISETP.NE.AND P0, PT, R7, RZ, PT ;  /* 0x000000ff0700720c */ /* 0x000fda0003f05270 */
[----:B------:R-:W-:Y:S05]  /*126d0*/  @P0 BRA `(.L_x_7177) ;  /* 0x0000000000300947 */ /* 0x000fea0003800000 */
[----:B------:R-:W2:Y:S01]  /*126e0*/  S2R R3, SR_LANEID ;  /* 0x0000000000037919 */ /* 0x000ea20000000000 */
[----:B------:R-:W-:Y:S01]  /*126f0*/  VOTEU.ANY UR4, UPT, PT ;  /* 0x0000000000047886 */ /* 0x000fe200038e0100 */
[----:B------:R-:W4:Y:S01]  /*12700*/  LDC.64 R4, c[0x0][0xc60] ;  /* 0x00031800ff047b82 */ /* 0x000f220000000a00 */
[----:B------:R-:W2:Y:S08]  /*12710*/  FLO.U32 R0, UR4 ;  /* 0x0000000400007d00 */ /* 0x000eb000080e0000 */
[----:B------:R-:W4:Y:S01]  /*12720*/  POPC R2, UR4 ;  /* 0x0000000400027d09 */ /* 0x000f220008000000 */
[----:B--2---:R-:W-:-:S13]  /*12730*/  ISETP.EQ.U32.AND P0, PT, R0, R3, PT ;  /* 0x000000030000720c */ /* 0x004fda0003f02070 */
[----:B----4-:R-:W2:Y:S01]  /*12740*/  @P0 ATOMG.E.ADD.STRONG.GPU PT, R5, desc[UR60][R4.64], R2 ;  /* 0x00000002040509a8 */ /* 0x010ea200081ee1fc */
[----:B------:R-:W4:Y:S02]  /*12750*/  S2R R3, SR_LTMASK ;  /* 0x0000000000037919 */ /* 0x000f240000003900 */
[----:B----4-:R-:W-:-:S06]  /*12760*/  LOP3.LUT R3, R3, UR4, RZ, 0xc0, !PT ;  /* 0x0000000403037c12 */ /* 0x010fcc000f8ec0ff */
[----:B------:R-:W4:Y:S01]  /*12770*/  POPC R3, R3 ;  /* 0x0000000300037309 */ /* 0x000f220000000000 */
[----:B--2---:R-:W4:Y:S02]  /*12780*/  SHFL.IDX PT, R0, R5, R0, 0x1f ;  /* 0x00001f0005007589 */ /* 0x004f2400000e0000 */
[----:B----4-:R-:W-:-:S07]  /*12790*/  IADD3 R16, R0, UR38, R3 ;  /* 0x0000002600107c10 */ /* 0x010fce000fffe003 */
.L_x_7177:
[----:B------:R-:W-:Y:S05]  /*127a0*/  BSYNC B0 ;  /* 0x0000000000007941 */ /* 0x000fea0003800000 */
.L_x_7176:
[----:B------:R-:W2:Y:S01]  /*127b0*/  LDL R0, [R1+0x1c] ;  /* 0x00001c0001007983 */ /* 0x000ea20000100800 */
[----:B------:R-:W-:Y:S01]  /*127c0*/  BSSY B0, `(.L_x_7178) ;  /* 0x0000040000007945 */ /* 0x000fe20003800000 */
[----:B--2---:R-:W-:-:S13]  /*127d0*/  LOP3.LUT P0, RZ, R0, 0x1, RZ, 0xc0, !PT ;  /* 0x0000000100ff7812 */ /* 0x004fda000780c0ff */
[----:B------:R-:W-:Y:S05]  /*127e0*/  @!P0 BRA `(.L_x_7179) ;  /* 0x0000000000f48947 */ /* 0x000fea0003800000 */
[----:B------:R-:W2:Y:S04]  /*127f0*/  LDL R3, [R1+0x4] ;  /* 0x0000040001037983 */ /* 0x000ea80000100800 */
[----:B------:R-:W2:Y:S04]  /*12800*/  LDL R2, [R1+0x8] ;  /* 0x0000080001027983 */ /* 0x000ea80000100800 */
[----:B------:R-:W4:Y:S01]  /*12810*/  LDL R0, [R1+0x10] ;  /* 0x0000100001007983 */ /* 0x000f220000100800 */
[----:B------:R-:W-:Y:S01]  /*12820*/  BSSY B1, `(.L_x_7180) ;  /* 0x0000006000017945 */ /* 0x000fe20003800000 */
[----:B------:R-:W-:Y:S01]  /*12830*/  ISETP.NE.AND P1, PT, R7, RZ, PT ;  /* 0x000000ff0700720c */ /* 0x000fe20003f25270 */
[----:B--2---:R-:W-:Y:S01]  /*12840*/  IMAD R2, R2, 0x8, R3 ;  /* 0x0000000802027824 */ /* 0x004fe200078e0203 */
[----:B----4-:R-:W-:-:S04]  /*12850*/  SHF.L.U32 R0, R0, 0x1f, RZ ;  /* 0x0000001f00007819 */ /* 0x010fc800000006ff */
[----:B------:R-:W2:Y:S02]  /*12860*/  SYNCS.PHASECHK.TRANS64.TRYWAIT P0, [R2+URZ+0x34860], R0 ;  /* 0x03486000020075a7 */ /* 0x000ea4000800017f */
[----:B--2---:R-:W-:Y:S05]  /*12870*/  @!P0 BRA `(.L_x_7181) ;  /* 0x0000002000948947 */ /* 0x004fea0003800000 */
.L_x_7244:
[----:B------:R-:W-:Y:S05]  /*12880*/  BSYNC B1 ;  /* 0x0000000000017941 */ /* 0x000fea0003800000 */
.L_x_7180:
        /* <DEDUP_REMOVED lines=9> */
.L_x_7183:
[----:B------:R-:W-:Y:S05]  /*12920*/  BSYNC B1 ;  /* 0x0000000000017941 */ /* 0x000fea0003800000 */
.L_x_7182:
[----:B------:R-:W4:Y:S04]  /*12930*/  LDL R5, [R1+0x4] ;  /* 0x0000040001057983 */ /* 0x000f280000100800 */
        /* <DEDUP_REMOVED lines=13> */
.L_x_7184:
        /* <DEDUP_REMOVED lines=11> */
[----:B------:R-:W-:Y:S01]  /*12ac0*/  PLOP3.LUT P0, PT, PT, PT, PT, 0x80, 0x0 ;  /* 0x000000000000781c */ /* 0x000fe20003f0f070 */
[----:B------:R-:W-:Y:S01]  /*12ad0*/  VIADD R0, R0, 0x5c00 ;  /* 0x00005c0000007836 */ /* 0x000fe20000000000 */
[----:B------:R-:W-:Y:S01]  /*12ae0*/  UMOV UR6, 0x0 ;  /* 0x0000000000067882 */ /* 0x000fe20000000000 */
[----:B------:R-:W-:Y:S01]  /*12af0*/  UMOV UR7, 0x14f00000 ;  /* 0x14f0000000077882 */ /* 0x000fe20000000000 */
[----:B------:R-:W-:-:S09]  /*12b00*/  UMOV UR10, 0x40 ;  /* 0x00000040000a7882 */ /* 0x000fd20000000000 */
.L_x_7185:
        /* <DEDUP_REMOVED lines=11> */
.L_x_7179:
[----:B------:R-:W-:Y:S05]  /*12bc0*/  BSYNC B0 ;  /* 0x0000000000007941 */ /* 0x000fea0003800000 */
.L_x_7178:
[----:B------:R-:W2:Y:S04]  /*12bd0*/  LDL.LU R5, [R1+0x8] ;  /* 0x0000080001057983 */ /* 0x000ea80000300800 */
[----:B------:R-:W4:Y:S01]  /*12be0*/  LDL.LU R4, [R1+0x10] ;  /* 0x0000100001047983 */ /* 0x000f220000300800 */
[----:B--2---:R-:W-:-:S05]  /*12bf0*/  VIADD R0, R5, 0x1 ;  /* 0x0000000105007836 */ /* 0x004fca0000000000 */
[----:B------:R-:W-:-:S04]  /*12c00*/  ISETP.NE.AND P0, PT, R0, 0x2, PT ;  /* 0x000000020000780c */ /* 0x000fc80003f05270 */
[----:B------:R-:W-:Y:S02]  /*12c10*/  SEL R2, RZ, 0x1, P0 ;  /* 0x00000001ff027807 */ /* 0x000fe40000000000 */
[----:B------:R-:W-:Y:S02]  /*12c20*/  SEL R0, R0, RZ, P0 ;  /* 0x000000ff00007207 */ /* 0x000fe40000000000 */
[----:B----4-:R-:W-:-:S03]  /*12c30*/  LOP3.LUT R4, R4, R2, RZ, 0x3c, !PT ;  /* 0x0000000204047212 */ /* 0x010fc600078e3cff */
[----:B------:R2:W-:Y:S04]  /*12c40*/  STL [R1+0x8], R0 ;  /* 0x0000080001007387 */ /* 0x0005e80000100800 */
[----:B------:R2:W-:Y:S02]  /*12c50*/  STL [R1+0x10], R4 ;  /* 0x0000100401007387 */ /* 0x0005e40000100800 */
.L_x_7106:
[----:B------:R-:W-:Y:S05]  /*12c60*/  BSYNC B7 ;  /* 0x0000000000077941 */ /* 0x000fea0003800000 */
.L_x_7104:
[----:B--2---:R-:W2:Y:S02]  /*12c70*/  LDL R0, [R1+0x1c] ;  /* 0x00001c0001007983 */ /* 0x004ea40000100800 */
[----:B--2---:R-:W-:-:S13]  /*12c80*/  LOP3.LUT P0, RZ, R0, 0x2, RZ, 0xc0, !PT ;  /* 0x0000000200ff7812 */ /* 0x004fda000780c0ff */
[----:B------:R-:W-:Y:S05]  /*12c90*/  @!P0 BRA `(.L_x_7186) ;  /* 0x0000000000288947 */ /* 0x000fea0003800000 */
[----:B------:R-:W-:Y:S05]  /*12ca0*/  WARPSYNC.ALL ;  /* 0x0000000000007948 */ /* 0x000fea0003800000 */
[----:B------:R-:W2:Y:S08]  /*12cb0*/  S2UR UR5, SR_CgaCtaId ;  /* 0x00000000000579c3 */ /* 0x000eb00000008800 */
[----:B------:R-:W-:Y:S06]  /*12cc0*/  BAR.SYNC.DEFER_BLOCKING 0x5, 0x180 ;  /* 0x0146000000007b1d */ /* 0x000fec0000010000 */
[----:B------:R-:W-:-:S02]  /*12cd0*/  UMOV UR4, 0x400 ;  /* 0x0000040000047882 */ /* 0x000fc40000000000 */
[----:B--2---:R-:W-:-:S06]  /*12ce0*/  ULEA UR4, UR5, UR4, 0x18 ;  /* 0x0000000405047291 */ /* 0x004fcc000f8ec03f */
[----:B------:R-:W-:-:S05]  /*12cf0*/  IMAD.U32 R0, RZ, RZ, UR4 ;  /* 0x00000004ff007e24 */ /* 0x000fca000f8e00ff */
[----:B------:R2:W4:Y:S04]  /*12d00*/  LDS.128 R16, [R0+0x348d0] ;  /* 0x0348d00000107984 */ /* 0x0005280000000c00 */
[----:B------:R2:W-:Y:S01]  /*12d10*/  STL [R1+0x4], R0 ;  /* 0x0000040001007387 */ /* 0x0005e20000100800 */
[----:B------:R-:W-:Y:S06]  /*12d20*/  BAR.ARV 0x4, 0x180 ;  /* 0x0106000000007b1d */ /* 0x000fec0000002000 */
[----:B------:R-:W-:Y:S05]  /*12d30*/  BRA `(.L_x_7187) ;  /* 0x0000000800487947 */ /* 0x000fea0003800000 */
.L_x_7186:
[----:B------:R-:W1:Y:S01]  /*12d40*/  S2R R0, SR_TID.X ;  /* 0x0000000000007919 */ /* 0x000e620000002100 */
[----:B------:R-:W-:Y:S01]  /*12d50*/  UMOV UR4, 0xffffffff ;  /* 0xffffffff00047882 */ /* 0x000fe20000000000 */
[----:B-1----:R-:W-:-:S04]  /*12d60*/  LOP3.LUT R7, R0, 0x1f, RZ, 0xc0, !PT ;  /* 0x0000001f00077812 */ /* 0x002fc800078ec0ff */
[----:B------:R-:W-:Y:S01]  /*12d70*/  ISETP.NE.AND P0, PT, R7, 0x1f, PT ;  /* 0x0000001f0700780c */ /* 0x000fe20003f05270 */
[----:B------:R-:W-:-:S12]  /*12d80*/  BRA.DIV UR4, `(.L_x_7188) ;  /* 0x0000001e04647947 */ /* 0x000fd8000b800000 */
[----:B------:R-:W-:Y:S01]  /*12d90*/  IMAD.IADD R5, R19, 0x1, R7 ;  /* 0x0000000113057824 */ /* 0x000fe200078e0207 */
[----:B------:R-:W-:-:S04]  /*12da0*/  ULDC UR4, c[0x0][0xc3c] ;  /* 0x00030f0000047ab9 */ /* 0x000fc80000000800 */
[----:B------:R-:W-:-:S13]  /*12db0*/  ISETP.GE.OR P1, PT, R5, UR4, !P0 ;  /* 0x0000000405007c0c */ /* 0x000fda000c726670 */
[----:B------:R-:W1:Y:S02]  /*12dc0*/  @!P1 LDC.64 R2, c[0x0][0xc80] ;  /* 0x00032000ff029b82 */ /* 0x000e640000000a00 */
[----:B-1----:R-:W-:-:S06]  /*12dd0*/  @!P1 IMAD.WIDE R2, R5, 0x4, R2 ;  /* 0x0000000405029825 */ /* 0x002fcc00078e0202 */
[----:B------:R1:W2:Y:S01]  /*12de0*/  @!P1 LDG.E R3, desc[UR60][R2.64] ;  /* 0x0000003c02039981 */ /* 0x0002a2000c1e1900 */
[C---:B------:R-:W-:Y:S02]  /*12df0*/  ISETP.GE.U32.AND P2, PT, R7.reuse, 0x2, PT ;  /* 0x000000020700780c */ /* 0x040fe40003f46070 */
[C---:B------:R-:W-:Y:S01]  /*12e00*/  ISETP.GE.U32.AND P3, PT, R7.reuse, 0x4, PT ;  /* 0x000000040700780c */ /* 0x040fe20003f66070 */
[----:B------:R-:W-:Y:S01]  /*12e10*/  SHFL.IDX PT, R4, R16, 0x1, 0x1f ;  /* 0x00201f0010047f89 */ /* 0x000fe200000e0000 */
[C---:B------:R-:W-:Y:S02]  /*12e20*/  ISETP.GE.U32.AND P4, PT, R7.reuse, 0x8, PT ;  /* 0x000000080700780c */ /* 0x040fe40003f86070 */
[C---:B------:R-:W-:Y:S01]  /*12e30*/  ISETP.GE.U32.AND P5, PT, R7.reuse, 0x10, PT ;  /* 0x000000100700780c */ /* 0x040fe20003fa6070 */
        /* <DEDUP_REMOVED lines=17> */
[----:B------:R-:W-:Y:S02]  /*12f50*/  IMAD.IADD R3, R3, 0x1, R0 ;  /* 0x0000000103037824 */ /* 0x000fe400078e0200 */
[----:B------:R1:W2:Y:S04]  /*12f60*/  SHFL.IDX PT, R0, R16, RZ, 0x1f ;  /* 0x00001fff10007589 */ /* 0x0002a800000e0000 */
[----:B------:R1:W4:Y:S02]  /*12f70*/  SHFL.IDX PT, R6, R3, 0x1f, 0x1f ;  /* 0x03e01f0003067f89 */ /* 0x00032400000e0000 */
.L_x_7254:
[----:B------:R-:W-:Y:S02]  /*12f80*/  ULDC UR4, c[0x0][0xc38] ;  /* 0x00030e0000047ab9 */ /* 0x000fe40000000800 */
[----:B-1----:R-:W-:-:S04]  /*12f90*/  IMAD.U32 R16, RZ, RZ, UR4 ;  /* 0x00000004ff107e24 */ /* 0x002fc8000f8e00ff */
[----:B----4-:R-:W-:-:S04]  /*12fa0*/  IMAD R6, R6, R16, RZ ;  /* 0x0000001006067224 */ /* 0x010fc800078e02ff */
[----:B------:R-:W-:-:S05]  /*12fb0*/  IMAD.IADD R4, R4, 0x1, R6 ;  /* 0x0000000104047824 */ /* 0x000fca00078e0206 */
[----:B--2---:R-:W-:-:S13]  /*12fc0*/  ISETP.GT.AND P6, PT, R4, R0, PT ;  /* 0x000000000400720c */ /* 0x004fda0003fc4270 */
[----:B------:R-:W-:Y:S05]  /*12fd0*/  @P6 BRA `(.L_x_7189) ;  /* 0x00000000009c6947 */ /* 0x000fea0003800000 */
.L_x_7194:
[----:B-1----:R-:W1:Y:S01]  /*12fe0*/  LDC R2, c[0x0][0xc3c] ;  /* 0x00030f00ff027b82 */ /* 0x002e620000000800 */
[----:B------:R-:W-:-:S05]  /*12ff0*/  VIADD R19, R19, 0x1f ;  /* 0x0000001f13137836 */ /* 0x000fca0000000000 */
[----:B-1----:R-:W-:-:S13]  /*13000*/  ISETP.GE.AND P6, PT, R19, R2, PT ;  /* 0x000000021300720c */ /* 0x002fda0003fc6270 */
[----:B------:R-:W-:Y:S05]  /*13010*/  @P6 BRA `(.L_x_7190) ;  /* 0x0000000400446947 */ /* 0x000fea0003800000 */
[----:B------:R-:W1:Y:S01]  /*13020*/  S2R R3, SR_TID.X ;  /* 0x0000000000037919 */ /* 0x000e620000002100 */
[----:B------:R-:W-:Y:S01]  /*13030*/  BSSY B0, `(.L_x_7191) ;  /* 0x0000009000007945 */ /* 0x000fe20003800000 */
[----:B-1----:R-:W-:-:S05]  /*13040*/  LOP3.LUT R3, R3, 0x1f, RZ, 0xc0, !PT ;  /* 0x0000001f03037812 */ /* 0x002fca00078ec0ff */
[----:B------:R-:W-:-:S05]  /*13050*/  IMAD.IADD R5, R19, 0x1, R3 ;  /* 0x0000000113057824 */ /* 0x000fca00078e0203 */
[----:B------:R-:W-:Y:S01]  /*13060*/  ISETP.GE.OR P6, PT, R5, R2, !P0 ;  /* 0x000000020500720c */ /* 0x000fe200047c6670 */
[----:B------:R-:W-:-:S12]  /*13070*/  IMAD.MOV.U32 R2, RZ, RZ, RZ ;  /* 0x000000ffff027224 */ /* 0x000fd800078e00ff */
[----:B------:R-:W-:Y:S05]  /*13080*/  @P6 BRA `(.L_x_7192) ;  /* 0x00000000000c6947 */ /* 0x000fea0003800000 */
[----:B------:R-:W1:Y:S02]  /*13090*/  LDC.64 R2, c[0x0][0xc80] ;  /* 0x00032000ff027b82 */ /* 0x000e640000000a00 */
[----:B-1----:R-:W-:-:S06]  /*130a0*/  IMAD.WIDE R2, R5, 0x4, R2 ;  /* 0x0000000405027825 */ /* 0x002fcc00078e0202 */
[----:B------:R1:W5:Y:S02]  /*130b0*/  LDG.E R2, desc[UR60][R2.64] ;  /* 0x0000003c02027981 */ /* 0x000364000c1e1900 */
.L_x_7192:
[----:B------:R-:W-:Y:S05]  /*130c0*/  BSYNC B0 ;  /* 0x0000000000007941 */ /* 0x000fea0003800000 */
.L_x_7191:
[----:B------:R-:W-:-:S03]  /*130d0*/  UMOV UR4, 0xffffffff ;  /* 0xffffffff00047882 */ /* 0x000fc60000000000 */
[----:B------:R-:W-:Y:S05]  /*130e0*/  BRA.DIV UR4, `(.L_x_7193) ;  /* 0x0000001e04c47947 */ /* 0x000fea000b800000 */
[----:B-----5:R-:W1:Y:S02]  /*130f0*/  SHFL.UP PT, R14, R2, 0x1, RZ ;  /* 0x04200000020e7989 */ /* 0x020e6400000e00ff */
        /* <DEDUP_REMOVED lines=15> */
.L_x_7262:
[----:B------:R-:W-:Y:S02]  /*131f0*/  ULDC UR4, c[0x0][0xc38] ;  /* 0x00030e0000047ab9 */ /* 0x000fe40000000800 */
[----:B------:R-:W-:-:S04]  /*13200*/  IMAD.U32 R16, RZ, RZ, UR4 ;  /* 0x00000004ff107e24 */ /* 0x000fc8000f8e00ff */
[----:B--2---:R-:W-:-:S04]  /*13210*/  IMAD R6, R6, R16, RZ ;  /* 0x0000001006067224 */ /* 0x004fc800078e02ff */
[----:B------:R-:W-:-:S05]  /*13220*/  IMAD.IADD R4, R6, 0x1, R4 ;  /* 0x0000000106047824 */ /* 0x000fca00078e0204 */
[----:B------:R-:W-:-:S13]  /*13230*/  ISETP.GT.AND P6, PT, R4, R0, PT ;  /* 0x000000000400720c */ /* 0x000fda0003fc4270 */
[----:B------:R-:W-:Y:S05]  /*13240*/  @!P6 BRA `(.L_x_7194) ;  /* 0xfffffffc0064e947 */ /* 0x000fea000383ffff */
.L_x_7189:
[----:B------:R-:W-:Y:S01]  /*13250*/  IMAD.IADD R6, R4, 0x1, -R6 ;  /* 0x0000000104067824 */ /* 0x000fe200078e0a06 */
[----:B------:R-:W-:-:S03]  /*13260*/  UMOV UR4, 0xffffffff ;  /* 0xffffffff00047882 */ /* 0x000fc60000000000 */
[----:B------:R-:W-:-:S05]  /*13270*/  IMAD R4, R3, R16, R6 ;  /* 0x0000001003047224 */ /* 0x000fca00078e0206 */
[----:B------:R-:W-:Y:S01]  /*13280*/  ISETP.GT.AND P6, PT, R4, R0, PT ;  /* 0x000000000400720c */ /* 0x000fe20003fc4270 */
[----:B------:R-:W-:-:S12]  /*13290*/  BRA.DIV UR4, `(.L_x_7195) ;  /* 0x00000022041c7947 */ /* 0x000fd8000b800000 */
[----:B------:R-:W-:-:S04]  /*132a0*/  VOTE.ANY R5, PT, !P6 ;  /* 0x0000000000057806 */ /* 0x000fc800070e0100 */
[----:B------:R-:W2:Y:S02]  /*132b0*/  POPC R4, R5 ;  /* 0x0000000500047309 */ /* 0x000ea40000000000 */
[----:B--2---:R2:W4:Y:S02]  /*132c0*/  SHFL.IDX PT, R17, R2, R4, 0x1f ;  /* 0x00001f0402117589 */ /* 0x00452400000e0000 */
.L_x_7266:
[----:B------:R-:W-:Y:S01]  /*132d0*/  ISETP.NE.AND P0, PT, R5, RZ, PT ;  /* 0x000000ff0500720c */ /* 0x000fe20003f05270 */
[----:B--2---:R-:W-:-:S12]  /*132e0*/  IMAD.MOV.U32 R2, RZ, RZ, RZ ;  /* 0x000000ffff027224 */ /* 0x004fd800078e00ff */
[----:B------:R-:W-:Y:S05]  /*132f0*/  @!P0 BRA `(.L_x_7196) ;  /* 0x0000000000108947 */ /* 0x000fea0003800000 */
[----:B------:R-:W-:Y:S01]  /*13300*/  UMOV UR4, 0xffffffff ;  /* 0xffffffff00047882 */ /* 0x000fe20000000000 */
[----:B0-----:R-:W-:Y:S02]  /*13310*/  VIADD R12, R4, 0xffffffff ;  /* 0xffffffff040c7836 */ /* 0x001fe40000000000 */
[----:B------:R-:W-:Y:S05]  /*13320*/  BRA.DIV UR4, `(.L_x_7197) ;  /* 0x0000002204407947 */ /* 0x000fea000b800000 */
[----:B------:R2:W0:Y:S02]  /*13330*/  SHFL.IDX PT, R2, R3, R12, 0x1f ;  /* 0x00001f0c03027589 */ /* 0x00042400000e0000 */
.L_x_7196:
[----:B----4-:R-:W-:Y:S01]  /*13340*/  IABS R5, R17 ;  /* 0x0000001100057213 */ /* 0x010fe20000000000 */
[----:B0-----:R-:W-:Y:S02]  /*13350*/  IMAD R16, R2, R16, R6 ;  /* 0x0000001002107224 */ /* 0x001fe400078e0206 */
[----:B------:R-:W-:Y:S01]  /*13360*/  IMAD.IADD R19, R4, 0x1, R19 ;  /* 0x0000000104137824 */ /* 0x000fe200078e0213 */
[----:B------:R-:W0:Y:S01]  /*13370*/  I2F.RP R2, R5 ;  /* 0x0000000500027306 */ /* 0x000e220000209400 */
[----:B------:R-:W-:-:S07]  /*13380*/  IMAD.IADD R0, R0, 0x1, -R16 ;  /* 0x0000000100007824 */ /* 0x000fce00078e0a10 */
[----:B0-----:R-:W0:Y:S02]  /*13390*/  MUFU.RCP R2, R2 ;  /* 0x0000000200027308 */ /* 0x001e240000001000 */
[----:B0-----:R-:W-:-:S06]  /*133a0*/  VIADD R2, R2, 0xffffffe ;  /* 0x0ffffffe02027836 */ /* 0x001fcc0000000000 */
[----:B-12---:R-:W0:Y:S02]  /*133b0*/  F2I.FTZ.U32.TRUNC.NTZ R3, R2 ;  /* 0x0000000200037305 */ /* 0x006e24000021f000 */
        /* <DEDUP_REMOVED lines=23> */
.L_x_7190:
[----:B------:R-:W-:Y:S01]  /*13530*/  UMOV UR4, URZ ;  /* 0x0000003f00047c82 */ /* 0x000fe20008000000 */
[----:B------:R-:W-:Y:S01]  /*13540*/  UMOV UR5, URZ ;  /* 0x0000003f00057c82 */ /* 0x000fe20008000000 */
[----:B------:R-:W-:Y:S01]  /*13550*/  ULDC UR6, c[0x0][0xc3c] ;  /* 0x00030f0000067ab9 */ /* 0x000fe20000000800 */
[----:B------:R-:W-:Y:S02]  /*13560*/  IMAD.MOV.U32 R16, RZ, RZ, R0 ;  /* 0x000000ffff107224 */ /* 0x000fe400078e0000 */
[----:B------:R-:W-:Y:S02]  /*13570*/  IMAD.U32 R17, RZ, RZ, UR4 ;  /* 0x00000004ff117e24 */ /* 0x000fe4000f8e00ff */
[----:B------:R-:W-:Y:S02]  /*13580*/  IMAD.U32 R18, RZ, RZ, UR5 ;  /* 0x00000005ff127e24 */ /* 0x000fe4000f8e00ff */
[----:B------:R-:W-:-:S07]  /*13590*/  IMAD.U32 R19, RZ, RZ, UR6 ;  /* 0x00000006ff137e24 */ /* 0x000fce000f8e00ff */
.L_x_7198:
[----:B------:R1:W2:Y:S01]  /*135a0*/  LDL R2, [R1+0x4] ;  /* 0x0000040001027983 */ /* 0x0002a20000100800 */
[----:B------:R-:W4:Y:S01]  /*135b0*/  S2R R0, SR_TID.X ;  /* 0x0000000000007919 */ /* 0x000f220000002100 */
[----:B------:R-:W-:Y:S05]  /*135c0*/  WARPSYNC.ALL ;  /* 0x0000000000007948 */ /* 0x000fea0003800000 */
[----:B----4-:R-:W-:Y:S01]  /*135d0*/  LOP3.LUT R0, R0, 0x1f, RZ, 0xc0, !PT ;  /* 0x0000001f00007812 */ /* 0x010fe200078ec0ff */
        /* <DEDUP_REMOVED lines=8> */
.L_x_7187:
[----:B------:R-:W-:Y:S02]  /*13660*/  ULDC UR4, c[0x0][0xc3c] ;  /* 0x00030f0000047ab9 */ /* 0x000fe40000000800 */
[----:B----4-:R-:W-:-:S13]  /*13670*/  ISETP.GE.AND P0, PT, R19, UR4, PT ;  /* 0x0000000413007c0c */ /* 0x010fda000bf06270 */
[----:B------:R-:W-:Y:S05]  /*13680*/  @!P0 BRA `(.L_x_7199) ;  /* 0xffffffb000788947 */ /* 0x000fea000383ffff */
[----:B------:R-:W-:Y:S05]  /*13690*/  BSYNC B8 ;  /* 0x0000000000087941 */ /* 0x000fea0003800000 */
.L_x_7100:
[----:B--2---:R-:W2:Y:S01]  /*136a0*/  LDL.LU R0, [R1+0x50] ;  /* 0x0000500001007983 */ /* 0x004ea20000300800 */
[----:B------:R-:W-:Y:S01]  /*136b0*/  BSSY B0, `(.L_x_7200) ;  /* 0x000000b000007945 */ /* 0x000fe20003800000 */
[----:B------:R-:W4:Y:S01]  /*136c0*/  S2R R5, SR_CgaCtaId ;  /* 0x0000000000057919 */ /* 0x000f220000008800 */
[----:B--2---:R-:W-:-:S05]  /*136d0*/  VIADD R0, R0, 0x1 ;  /* 0x0000000100007836 */ /* 0x004fca0000000000 */
[----:B-1----:R-:W-:-:S04]  /*136e0*/  LEA.HI R2, R0, R0, RZ, 0x1 ;  /* 0x0000000000027211 */ /* 0x002fc800078f08ff */
[----:B------:R-:W-:-:S05]  /*136f0*/  LOP3.LUT R3, R2, 0xfffffffe, RZ, 0xc0, !PT ;  /* 0xfffffffe02037812 */ /* 0x000fca00078ec0ff */
[----:B------:R-:W-:Y:S01]  /*13700*/  IMAD.IADD R3, R0, 0x1, -R3 ;  /* 0x0000000100037824 */ /* 0x000fe200078e0a03 */
[----:B------:R-:W-:-:S04]  /*13710*/  MOV R0, 0x400 ;  /* 0x0000040000007802 */ /* 0x000fc80000000f00 */
[----:B----4-:R-:W-:Y:S02]  /*13720*/  LEA R0, R5, R0, 0x18 ;  /* 0x0000000005007211 */ /* 0x010fe400078ec0ff */
[----:B------:R-:W-:-:S04]  /*13730*/  SHF.L.U32 R3, R3, 0x1f, RZ ;  /* 0x0000001f03037819 */ /* 0x000fc800000006ff */
[----:B------:R-:W1:Y:S02]  /*13740*/  SYNCS.PHASECHK.TRANS64.TRYWAIT P0, [R0+URZ+0x34820], R3 ;  /* 0x03482003000075a7 */ /* 0x000e64000800017f */
[----:B-1----:R-:W-:Y:S05]  /*13750*/  @!P0 BRA `(.L_x_7201) ;  /* 0x0000001c005c8947 */ /* 0x002fea0003800000 */
.L_x_7269:
[----:B------:R-:W-:Y:S05]  /*13760*/  BSYNC B0 ;  /* 0x0000000000007941 */ /* 0x000fea0003800000 */
.L_x_7200:
[----:B------:R-:W-:-:S03]  /*13770*/  UMOV UR4, 0xffffffff ;  /* 0xffffffff00047882 */ /* 0x000fc60000000000 */
[----:B------:R-:W-:Y:S05]  /*13780*/  BRA.DIV UR4, `(.L_x_7202) ;  /* 0x0000001e04647947 */ /* 0x000fea000b800000 */
[----:B------:R-:W2:Y:S02]  /*13790*/  S2R R2, SR_TID.X ;  /* 0x0000000000027919 */ /* 0x000ea40000002100 */
[----:B--2---:R-:W-:-:S04]  /*137a0*/  SHF.R.U32.HI R2, RZ, 0x5, R2 ;  /* 0x00000005ff027819 */ /* 0x004fc80000011602 */
[----:B------:R-:W-:-:S05]  /*137b0*/  LOP3.LUT R2, R2, 0x3, RZ, 0xc0, !PT ;  /* 0x0000000302027812 */ /* 0x000fca00078ec0ff */
[----:B------:R2:W4:Y:S02]  /*137c0*/  SHFL.IDX PT, R14, R2, RZ, 0x1f ;  /* 0x00001fff020e7589 */ /* 0x00052400000e0000 */
.L_x_7272:
[----:B----4-:R-:W-:Y:S01]  /*137d0*/  ISETP.NE.AND P0, PT, R14, RZ, PT ;  /* 0x000000ff0e00720c */ /* 0x010fe20003f05270 */
[----:B------:R-:W-:-:S12]  /*137e0*/  BSSY B0, `(.L_x_7203) ;  /* 0x0000027000007945 */ /* 0x000fd80003800000 */
[----:B------:R-:W-:Y:S05]  /*137f0*/  @P0 BRA `(.L_x_7204) ;  /* 0x0000000000940947 */ /* 0x000fea0003800000 */
[----:B------:R-:W-:-:S03]  /*13800*/  UMOV UR4, 0xffffffff ;  /* 0xffffffff00047882 */ /* 0x000fc60000000000 */
[----:B------:R-:W-:Y:S05]  /*13810*/  BRA.DIV UR4, `(.L_x_7205) ;  /* 0x0000001e04747947 */ /* 0x000fea000b800000 */
[----:B------:R-:W-:-:S13]  /*13820*/  ELECT P6, URZ, PT ;  /* 0x00000000003f782f */ /* 0x000fda00038c0000 */
.L_x_7275:
[----:B------:R-:W-:Y:S05]  /*13830*/  @!P6 BRA `(.L_x_7204) ;  /* 0x000000000084e947 */ /* 0x000fea0003800000 */
[----:B--2---:R-:W2:Y:S02]  /*13840*/  LDL.LU R2, [R1+0x58] ;  /* 0x0000580001027983 */ /* 0x004ea40000300800 */
[----:B--2---:R-:W-:-:S04]  /*13850*/  LOP3.LUT R2, R2, 0x2, RZ, 0xfc, !PT ;  /* 0x0000000202027812 */ /* 0x004fc800078efcff */
[----:B------:R-:W-:-:S13]  /*13860*/  ISETP.NE.AND P2, PT, R2, 0x3, PT ;  /* 0x000000030200780c */ /* 0x000fda0003f45270 */
[----:B------:R-:W-:Y:S05]  /*13870*/  @!P2 BRA `(.L_x_7206) ;  /* 0x000000000004a947 */ /* 0x000fea0003800000 */
[----:B------:R-:W-:Y:S01]  /*13880*/  BPT.TRAP 0x1 ;  /* 0x000000040000795c */ /* 0x000fe20000300000 */
.L_x_7206:
[----:B-1----:R-:W2:Y:S04]  /*13890*/  LDL R3, [R1+0x8] ;  /* 0x0000080001037983 */ /* 0x002ea80000100800 */
[----:B------:R-:W4:Y:S01]  /*138a0*/  LDL.LU R7, [R1+0x10] ;  /* 0x0000100001077983 */ /* 0x000f220000300800 */
[----:B------:R-:W-:-:S04]  /*138b0*/  VIADD R2, R0, 0x34840 ;  /* 0x0003484000027836 */ /* 0x000fc80000000000 */
[C---:B--2---:R-:W-:Y:S02]  /*138c0*/  IMAD R6, R3.reuse, 0x8, R2 ;  /* 0x0000000803067824 */ /* 0x044fe400078e0202 */
[----:B------:R-:W-:Y:S01]  /*138d0*/  VIADD R3, R3, 0x1 ;  /* 0x0000000103037836 */ /* 0x000fe20000000000 */
[----:B----4-:R-:W-:-:S04]  /*138e0*/  SHF.L.U32 R5, R7, 0x1f, RZ ;  /* 0x0000001f07057819 */ /* 0x010fc800000006ff */
        /* <DEDUP_REMOVED lines=8> */
.L_x_7276:
[----:B------:R-:W2:Y:S02]  /*13970*/  SYNCS.PHASECHK.TRANS64.TRYWAIT P0, [R7+URZ], R2 ;  /* 0x00000002070075a7 */ /* 0x000ea4000800017f */
[----:B--2---:R-:W-:Y:S05]  /*13980*/  @!P0 BRA `(.L_x_7208) ;  /* 0x0000001c004c8947 */ /* 0x004fea0003800000 */
.L_x_7277:
[----:B------:R-:W-:Y:S05]  /*13990*/  @!P2 BRA `(.L_x_7209) ;  /* 0x000000000004a947 */ /* 0x000fea0003800000 */
[----:B------:R-:W-:Y:S01]  /*139a0*/  BPT.TRAP 0x1 ;  /* 0x000000040000795c */ /* 0x000fe20000300000 */
.L_x_7209:
[----:B------:R-:W4:Y:S01]  /*139b0*/  LDL.LU R4, [R1+0x8] ;  /* 0x0000080001047983 */ /* 0x000f220000300800 */
[----:B------:R-:W-:-:S04]  /*139c0*/  VIADD R0, R0, 0x34860 ;  /* 0x0003486000007836 */ /* 0x000fc80000000000 */
[----:B----4-:R-:W-:-:S04]  /*139d0*/  IMAD R4, R4, 0x8, R0 ;  /* 0x0000000804047824 */ /* 0x010fc800078e0200 */
[----:B------:R-:W4:Y:S02]  /*139e0*/  SYNCS.PHASECHK.TRANS64.TRYWAIT P0, [R4+URZ], R5 ;  /* 0x00000005040075a7 */ /* 0x000f24000800017f */
[----:B----4-:R-:W-:Y:S05]  /*139f0*/  @!P0 BRA `(.L_x_7210) ;  /* 0x0000001c00448947 */ /* 0x010fea0003800000 */
.L_x_7278:
[----:B------:R-:W-:-:S07]  /*13a00*/  IMAD R3, R3, 0x8, R0 ;  /* 0x0000000803037824 */ /* 0x000fce00078e0200 */
.L_x_7211:
[----:B------:R0:W0:Y:S02]  /*13a10*/  SYNCS.PHASECHK.TRANS64.TRYWAIT P0, [R3+URZ], R2 ;  /* 0x00000002030075a7 */ /* 0x000024000800017f */
[----:B0-----:R-:W-:Y:S05]  /*13a20*/  @!P0 NANOSLEEP.SYNCS 0x989680 ;  /* 0x009896800000895d */ /* 0x001fea0003900000 */
[----:B------:R-:W0:Y:S02]  /*13a30*/  @!P0 SYNCS.PHASECHK.TRANS64 P0, [R3+URZ], R2 ;  /* 0x00000002030085a7 */ /* 0x000e24000800007f */
[----:B0-----:R-:W-:Y:S05]  /*13a40*/  @!P0 BRA `(.L_x_7211) ;  /* 0xfffffffc00f08947 */ /* 0x001fea000383ffff */
.L_x_7204:
[----:B------:R-:W-:Y:S05]  /*13a50*/  BSYNC B0 ;  /* 0x0000000000007941 */ /* 0x000fea0003800000 */
.L_x_7203:
[----:B------:R-:W-:Y:S05]  /*13a60*/  EXIT ;  /* 0x000000000000794d */ /* 0x000fea0003800000 */
.L_x_7052:
[----:B0-----:R0:W1:Y:S02]  /*13a70*/  SYNCS.PHASECHK.TRANS64.TRYWAIT P1, [R0+URZ+0x34800], R3 ;  /* 0x03480003000075a7 */ /* 0x001064000802017f */
[----:B-1----:R-:W-:Y:S05]  /*13a80*/  @!P1 NANOSLEEP.SYNCS 0x989680 ;  /* 0x009896800000995d */ /* 0x002fea0003900000 */
[----:B------:R-:W1:Y:S02]  /*13a90*/  @!P1 SYNCS.PHASECHK.TRANS64 P1, [R0+URZ+0x34800], R3 ;  /* 0x03480003000095a7 */ /* 0x000e64000802007f */
[----:B-1----:R-:W-:Y:S05]  /*13aa0*/  @!P1 BRA `(.L_x_7052) ;  /* 0xfffffffc00f09947 */ /* 0x002fea000383ffff */
[----:B------:R-:W-:Y:S05]  /*13ab0*/  BRA `(.L_x_7212) ;  /* 0xfffffed800c87947 */ /* 0x000fea000383ffff */
.L_x_7056:
[----:B-1----:R1:W2:Y:S02]  /*13ac0*/  SYNCS.PHASECHK.TRANS64.TRYWAIT P2, [R12+URZ+0x34830], R3 ;  /* 0x034830030c0075a7 */ /* 0x0022a4000804017f */
[----:B--2---:R-:W-:Y:S05]  /*13ad0*/  @!P2 NANOSLEEP.SYNCS 0x989680 ;  /* 0x009896800000a95d */ /* 0x004fea0003900000 */
[----:B------:R-:W2:Y:S02]  /*13ae0*/  @!P2 SYNCS.PHASECHK.TRANS64 P2, [R12+URZ+0x34830], R3 ;  /* 0x034830030c00a5a7 */ /* 0x000ea4000804007f */
[----:B--2---:R-:W-:Y:S05]  /*13af0*/  @!P2 BRA `(.L_x_7056) ;  /* 0xfffffffc00f0a947 */ /* 0x004fea000383ffff */
[----:B------:R-:W-:Y:S05]  /*13b00*/  BRA `(.L_x_7055) ;  /* 0xfffffed800ec7947 */ /* 0x000fea000383ffff */
.L_x_7061:
[----:B-1----:R1:W2:Y:S02]  /*13b10*/  SYNCS.PHASECHK.TRANS64.TRYWAIT P2, [R0+URZ+0x34830], R11 ;  /* 0x0348300b000075a7 */ /* 0x0022a4000804017f */
[----:B--2---:R-:W-:Y:S05]  /*13b20*/  @!P2 NANOSLEEP.SYNCS 0x989680 ;  /* 0x009896800000a95d */ /* 0x004fea0003900000 */
[----:B------:R-:W2:Y:S02]  /*13b30*/  @!P2 SYNCS.PHASECHK.TRANS64 P2, [R0+URZ+0x34830], R11 ;  /* 0x0348300b0000a5a7 */ /* 0x000ea4000804007f */
[----:B--2---:R-:W-:Y:S05]  /*13b40*/  @!P2 BRA `(.L_x_7061) ;  /* 0xfffffffc00f0a947 */ /* 0x004fea000383ffff */
[----:B------:R-:W-:Y:S05]  /*13b50*/  BRA `(.L_x_7058) ;  /* 0xffffff2c00087947 */ /* 0x000fea000383ffff */
.L_x_7065:
[----:B-1----:R-:W-:-:S04]  /*13b60*/  IMAD.U32 R11, RZ, RZ, UR6 ;  /* 0x00000006ff0b7e24 */ /* 0x002fc8000f8e00ff */
[----:B------:R1:W2:Y:S03]  /*13b70*/  SYNCS.PHASECHK.TRANS64.TRYWAIT P2, [R11+URZ+0x34850], R0 ;  /* 0x034850000b0075a7 */ /* 0x0002a6000804017f */
[----:B--2---:R-:W-:Y:S05]  /*13b80*/  @!P2 NANOSLEEP.SYNCS 0x989680 ;  /* 0x009896800000a95d */ /* 0x004fea0003900000 */
[----:B------:R-:W2:Y:S02]  /*13b90*/  @!P2 SYNCS.PHASECHK.TRANS64 P2, [R11+URZ+0x34850], R0 ;  /* 0x034850000b00a5a7 */ /* 0x000ea4000804007f */
[----:B--2---:R-:W-:Y:S05]  /*13ba0*/  @!P2 BRA `(.L_x_7065) ;  /* 0xfffffffc00eca947 */ /* 0x004fea000383ffff */
[----:B------:R-:W-:Y:S05]  /*13bb0*/  BRA `(.L_x_7062) ;  /* 0xffffff5000b47947 */ /* 0x000fea000383ffff */
.L_x_7070:
[----:B-1----:R1:W2:Y:S02]  /*13bc0*/  SYNCS.PHASECHK.TRANS64.TRYWAIT P0, [R8+URZ+0x34850], R3 ;  /* 0x03485003080075a7 */ /* 0x0022a4000800017f */
[----:B--2---:R-:W-:Y:S05]  /*13bd0*/  @!P0 NANOSLEEP.SYNCS 0x989680 ;  /* 0x009896800000895d */ /* 0x004fea0003900000 */
[----:B------:R-:W2:Y:S02]  /*13be0*/  @!P0 SYNCS.PHASECHK.TRANS64 P0, [R8+URZ+0x34850], R3 ;  /* 0x03485003080085a7 */ /* 0x000ea4000800007f */
[----:B--2---:R-:W-:Y:S05]  /*13bf0*/  @!P0 BRA `(.L_x_7070) ;  /* 0xfffffffc00f08947 */ /* 0x004fea000383ffff */
[----:B------:R-:W-:Y:S05]  /*13c00*/  BRA `(.L_x_7069) ;  /* 0xffffff7400987947 */ /* 0x000fea000383ffff */
.L_x_7112:
        /* <DEDUP_REMOVED lines=11> */
.L_x_7214:
[----:B------:R-:W-:Y:S05]  /*13cc0*/  BSYNC B0 ;  /* 0x0000000000007941 */ /* 0x000fea0003800000 */
.L_x_7213:
[----:B------:R-:W-:Y:S05]  /*13cd0*/  BRA `(.L_x_7215) ;  /* 0xffffffb400c87947 */ /* 0x000fea000383ffff */
.L_x_7114:
[----:B------:R-:W-:Y:S01]  /*13ce0*/  BSSY B0, `(.L_x_7216) ;  /* 0x0000006000007945 */ /* 0x000fe20003800000 */
[----:B------:R-:W-:-:S07]  /*13cf0*/  IMAD.MOV.U32 R15, RZ, RZ, -0x1 ;  /* 0xffffffffff0f7424 */ /* 0x000fce00078e00ff */
[----:B01----:R-:W-:Y:S05]  /*13d00*/  WARPSYNC.COLLECTIVE R15, `(.L_x_7217) ;  /* 0x000000000f0c7348 */ /* 0x003fea0003c00000 */
[----:B------:R-:W-:Y:S02]  /*13d10*/  ELECT P6, UR62, PT ;  /* 0x00000000003e782f */ /* 0x000fe400038c0000 */
[----:B------:R-:W-:Y:S01]  /*13d20*/  MOV R14, UR62 ;  /* 0x0000003e000e7c02 */ /* 0x000fe20008000f00 */
[----:B01----:R-:W-:Y:S10]  /*13d30*/  ENDCOLLECTIVE ;  /* 0x000000000000791b */ /* 0x003ff40003800000 */
.L_x_7217:
[----:B------:R-:W-:Y:S05]  /*13d40*/  BSYNC B0 ;  /* 0x0000000000007941 */ /* 0x000fea0003800000 */
.L_x_7216:
[----:B------:R-:W-:Y:S05]  /*13d50*/  BRA `(.L_x_7218) ;  /* 0xffffffb400d47947 */ /* 0x000fea000383ffff */
.L_x_7116:
[----:B-1----:R1:W2:Y:S02]  /*13d60*/  SYNCS.PHASECHK.TRANS64.TRYWAIT P0, [R0+URZ+0x34840], R2 ;  /* 0x03484002000075a7 */ /* 0x0022a4000800017f */
[----:B--2---:R-:W-:Y:S05]  /*13d70*/  @!P0 NANOSLEEP.SYNCS 0x989680 ;  /* 0x009896800000895d */ /* 0x004fea0003900000 */
[----:B------:R-:W2:Y:S02]  /*13d80*/  @!P0 SYNCS.PHASECHK.TRANS64 P0, [R0+URZ+0x34840], R2 ;  /* 0x03484002000085a7 */ /* 0x000ea4000800007f */
[----:B--2---:R-:W-:Y:S05]  /*13d90*/  @!P0 BRA `(.L_x_7116) ;  /* 0xfffffffc00f08947 */ /* 0x004fea000383ffff */
[----:B------:R-:W-:Y:S05]  /*13da0*/  BRA `(.L_x_7219) ;  /* 0xffffffb800407947 */ /* 0x000fea000383ffff */
.L_x_7120:
        /* <DEDUP_REMOVED lines=14> */
.L_x_7220:
[----:B------:R-:W-:Y:S02]  /*13e90*/  IMAD.MOV.U32 R13, RZ, RZ, R4 ;  /* 0x000000ffff0d7224 */ /* 0x000fe400078e0004 */
[----:B------:R-:W-:-:S07]  /*13ea0*/  IMAD.MOV.U32 R6, RZ, RZ, R14 ;  /* 0x000000ffff067224 */ /* 0x000fce00078e000e */
[----:B------:R-:W-:Y:S05]  /*13eb0*/  WARPSYNC.COLLECTIVE R15, `(.L_x_7221) ;  /* 0x000000000f087348 */ /* 0x000fea0003c00000 */
[----:B------:R0:W1:Y:S02]  /*13ec0*/  SHFL.IDX P6, R14, R13, R12, R11 ;  /* 0x0000000c0d0e7389 */ /* 0x00006400000c000b */
[----:B01----:R-:W-:Y:S01]  /*13ed0*/  ENDCOLLECTIVE ;  /* 0x000000000000791b */ /* 0x003fe20003800000 */
.L_x_7221:
[----:B------:R-:W-:Y:S02]  /*13ee0*/  IMAD.MOV.U32 R13, RZ, RZ, R0 ;  /* 0x000000ffff0d7224 */ /* 0x000fe400078e0000 */
[----:B------:R-:W-:Y:S02]  /*13ef0*/  IMAD.MOV.U32 R12, RZ, RZ, 0x1 ;  /* 0x00000001ff0c7424 */ /* 0x000fe400078e00ff */
[----:B------:R-:W-:-:S07]  /*13f00*/  IMAD.MOV.U32 R7, RZ, RZ, R14 ;  /* 0x000000ffff077224 */ /* 0x000fce00078e000e */
[----:B------:R-:W-:Y:S05]  /*13f10*/  WARPSYNC.COLLECTIVE R15, `(.L_x_7222) ;  /* 0x000000000f087348 */ /* 0x000fea0003c00000 */
[----:B------:R0:W1:Y:S02]  /*13f20*/  SHFL.IDX P6, R14, R13, R12, R11 ;  /* 0x0000000c0d0e7389 */ /* 0x00006400000c000b */
[----:B01----:R-:W-:Y:S01]  /*13f30*/  ENDCOLLECTIVE ;  /* 0x000000000000791b */ /* 0x003fe20003800000 */
.L_x_7222:
        /* <DEDUP_REMOVED lines=10> */
.L_x_7223:
[----:B------:R-:W-:Y:S01]  /*13fe0*/  @!PT LDS RZ, [RZ] ;  /* 0x00000000fffff984 */ /* 0x000fe20000000800 */
[----:B------:R-:W-:Y:S01]  /*13ff0*/  @!PT LDS RZ, [RZ] ;  /* 0x00000000fffff984 */ /* 0x000fe20000000800 */
[----:B------:R-:W-:Y:S01]  /*14000*/  @!PT LDS RZ, [RZ] ;  /* 0x00000000fffff984 */ /* 0x000fe20000000800 */
[----:B------:R0:W-:Y:S04]  /*14010*/  @!P2 LDGSTS.E.BYPASS.LTC128B.128 [R9+0x16400], desc[UR60][R6.64], !P0 ;  /* 0x164000000609afae */ /* 0x0001e8000c101d7c */
[----:B------:R0:W-:Y:S01]  /*14020*/  @!P2 LDGSTS.E.BYPASS.LTC128B.128 [R9+0x1a400], desc[UR60][R6.64+0x80], !P1 ;  /* 0x1a4000800609afae */ /* 0x0001e2000c901d7c */
[----:B------:R-:W-:Y:S01]  /*14030*/  ISETP.GE.AND P2, PT, R5, R3, PT ;  /* 0x000000030500720c */ /* 0x000fe20003f46270 */
[----:B------:R-:W-:Y:S02]  /*14040*/  IMAD.MOV.U32 R13, RZ, RZ, R0 ;  /* 0x000000ffff0d7224 */ /* 0x000fe400078e0000 */
[----:B------:R-:W-:Y:S02]  /*14050*/  IMAD.MOV.U32 R12, RZ, RZ, 0x2 ;  /* 0x00000002ff0c7424 */ /* 0x000fe400078e00ff */
[----:B------:R-:W-:-:S08]  /*14060*/  IMAD.MOV.U32 R5, RZ, RZ, R14 ;  /* 0x000000ffff057224 */ /* 0x000fd000078e000e */
[----:B0-----:R-:W-:Y:S05]  /*14070*/  WARPSYNC.COLLECTIVE R15, `(.L_x_7224) ;  /* 0x000000000f087348 */ /* 0x001fea0003c00000 */
[----:B------:R1:W2:Y:S02]  /*14080*/  SHFL.IDX P6, R14, R13, R12, R11 ;  /* 0x0000000c0d0e7389 */ /* 0x0002a400000c000b */
[----:B012---:R-:W-:Y:S01]  /*14090*/  ENDCOLLECTIVE ;  /* 0x000000000000791b */ /* 0x007fe20003800000 */
.L_x_7224:
[----:B------:R-:W-:Y:S01]  /*140a0*/  @!P2 LEA R7, P3, R10, R5, 0x1 ;  /* 0x000000050a07a211 */ /* 0x000fe200078608ff */
[----:B------:R-:W-:-:S04]  /*140b0*/  VIADD R5, R2, 0x20 ;  /* 0x0000002002057836 */ /* 0x000fc80000000000 */
[----:B------:R-:W-:Y:S02]  /*140c0*/  @!P2 IMAD.X R6, RZ, RZ, R8, P3 ;  /* 0x000000ffff06a224 */ /* 0x000fe400018e0608 */
[----:B------:R-:W-:-:S03]  /*140d0*/  VIADD R8, R2, 0x60 ;  /* 0x0000006002087836 */ /* 0x000fc60000000000 */
[----:B------:R-:W-:Y:S01]  /*140e0*/  @!P2 LOP3.LUT R7, R7, R6, RZ, 0x3c, !PT ;  /* 0x000000060707a212 */ /* 0x000fe200078e3cff */
[----:B------:R-:W-:-:S03]  /*140f0*/  IMAD.MOV.U32 R13, RZ, RZ, R4 ;  /* 0x000000ffff0d7224 */ /* 0x000fc600078e0004 */
[----:B------:R-:W-:-:S04]  /*14100*/  @!P2 LOP3.LUT R6, R7, R6, RZ, 0x3c, !PT ;  /* 0x000000060706a212 */ /* 0x000fc800078e3cff */
[----:B------:R-:W-:-:S05]  /*14110*/  @!P2 LOP3.LUT R7, R7, R6, RZ, 0x3c, !PT ;  /* 0x000000060707a212 */ /* 0x000fca00078e3cff */
[----:B------:R-:W-:Y:S01]  /*14120*/  @!PT LDS RZ, [RZ] ;  /* 0x00000000fffff984 */ /* 0x000fe20000000800 */
[----:B------:R-:W-:Y:S01]  /*14130*/  @!PT LDS RZ, [RZ] ;  /* 0x00000000fffff984 */ /* 0x000fe20000000800 */
[----:B------:R-:W-:Y:S01]  /*14140*/  @!PT LDS RZ, [RZ] ;  /* 0x00000000fffff984 */ /* 0x000fe20000000800 */
[----:B------:R-:W-:Y:S04]  /*14150*/  @!P2 LDGSTS.E.BYPASS.LTC128B.128 [R9+0x16c00], desc[UR60][R6.64], !P0 ;  /* 0x16c000000609afae */ /* 0x000fe8000c101d7c */
[----:B------:R0:W-:Y:S01]  /*14160*/  @!P2 LDGSTS.E.BYPASS.LTC128B.128 [R9+0x1ac00], desc[UR60][R6.64+0x80], !P1 ;  /* 0x1ac000800609afae */ /* 0x0001e2000c901d7c */
[----:B------:R-:W-:Y:S01]  /*14170*/  ISETP.GE.AND P2, PT, R5, R3, PT ;  /* 0x000000030500720c */ /* 0x000fe20003f46270 */
[----:B0-----:R-:W-:-:S12]  /*14180*/  IMAD.MOV.U32 R6, RZ, RZ, R14 ;  /* 0x000000ffff067224 */ /* 0x001fd800078e000e */
[----:B------:R-:W-:Y:S05]  /*14190*/  WARPSYNC.COLLECTIVE R15, `(.L_x_7225) ;  /* 0x000000000f087348 */ /* 0x000fea0003c00000 */
[----:B------:R0:W1:Y:S02]  /*141a0*/  SHFL.IDX P6, R14, R13, R12, R11 ;  /* 0x0000000c0d0e7389 */ /* 0x00006400000c000b */
[----:B01----:R-:W-:Y:S01]  /*141b0*/  ENDCOLLECTIVE ;  /* 0x000000000000791b */ /* 0x003fe20003800000 */
.L_x_7225:
[----:B------:R-:W-:Y:S02]  /*141c0*/  IMAD.MOV.U32 R13, RZ, RZ, R0 ;  /* 0x000000ffff0d7224 */ /* 0x000fe400078e0000 */
[----:B------:R-:W-:Y:S02]  /*141d0*/  IMAD.MOV.U32 R12, RZ, RZ, 0x3 ;  /* 0x00000003ff0c7424 */ /* 0x000fe400078e00ff */
[----:B------:R-:W-:-:S07]  /*141e0*/  IMAD.MOV.U32 R5, RZ, RZ, R14 ;  /* 0x000000ffff057224 */ /* 0x000fce00078e000e */
[----:B------:R-:W-:Y:S05]  /*141f0*/  WARPSYNC.COLLECTIVE R15, `(.L_x_7226) ;  /* 0x000000000f087348 */ /* 0x000fea0003c00000 */
[----:B------:R0:W1:Y:S02]  /*14200*/  SHFL.IDX P6, R14, R13, R12, R11 ;  /* 0x0000000c0d0e7389 */ /* 0x00006400000c000b */
[----:B01----:R-:W-:Y:S01]  /*14210*/  ENDCOLLECTIVE ;  /* 0x000000000000791b */ /* 0x003fe20003800000 */
.L_x_7226:
        /* <DEDUP_REMOVED lines=16> */
.L_x_7227:
[----:B------:R-:W-:Y:S02]  /*14320*/  IMAD.MOV.U32 R13, RZ, RZ, R0 ;  /* 0x000000ffff0d7224 */ /* 0x000fe400078e0000 */
[----:B------:R-:W-:Y:S02]  /*14330*/  IMAD.MOV.U32 R12, RZ, RZ, 0x4 ;  /* 0x00000004ff0c7424 */ /* 0x000fe400078e00ff */
[----:B------:R-:W-:-:S07]  /*14340*/  IMAD.MOV.U32 R5, RZ, RZ, R14 ;  /* 0x000000ffff057224 */ /* 0x000fce00078e000e */
[----:B------:R-:W-:Y:S05]  /*14350*/  WARPSYNC.COLLECTIVE R15, `(.L_x_7228) ;  /* 0x000000000f087348 */ /* 0x000fea0003c00000 */
[----:B------:R0:W1:Y:S02]  /*14360*/  SHFL.IDX P6, R14, R13, R12, R11 ;  /* 0x0000000c0d0e7389 */ /* 0x00006400000c000b */
[----:B01----:R-:W-:Y:S01]  /*14370*/  ENDCOLLECTIVE ;  /* 0x000000000000791b */ /* 0x003fe20003800000 */
.L_x_7228:
        /* <DEDUP_REMOVED lines=16> */
.L_x_7229:
[----:B------:R-:W-:Y:S02]  /*14480*/  IMAD.MOV.U32 R13, RZ, RZ, R0 ;  /* 0x000000ffff0d7224 */ /* 0x000fe400078e0000 */
[----:B------:R-:W-:Y:S02]  /*14490*/  IMAD.MOV.U32 R12, RZ, RZ, 0x5 ;  /* 0x00000005ff0c7424 */ /* 0x000fe400078e00ff */
[----:B------:R-:W-:-:S07]  /*144a0*/  IMAD.MOV.U32 R5, RZ, RZ, R14 ;  /* 0x000000ffff057224 */ /* 0x000fce00078e000e */
[----:B------:R-:W-:Y:S05]  /*144b0*/  WARPSYNC.COLLECTIVE R15, `(.L_x_7230) ;  /* 0x000000000f087348 */ /* 0x000fea0003c00000 */
[----:B------:R0:W1:Y:S02]  /*144c0*/  SHFL.IDX P6, R14, R13, R12, R11 ;  /* 0x0000000c0d0e7389 */ /* 0x00006400000c000b */
[----:B01----:R-:W-:Y:S01]  /*144d0*/  ENDCOLLECTIVE ;  /* 0x000000000000791b */ /* 0x003fe20003800000 */
.L_x_7230:
        /* <DEDUP_REMOVED lines=16> */
.L_x_7231:
[----:B------:R-:W-:Y:S02]  /*145e0*/  IMAD.MOV.U32 R13, RZ, RZ, R0 ;  /* 0x000000ffff0d7224 */ /* 0x000fe400078e0000 */
[----:B------:R-:W-:Y:S02]  /*145f0*/  IMAD.MOV.U32 R12, RZ, RZ, 0x6 ;  /* 0x00000006ff0c7424 */ /* 0x000fe400078e00ff */
[----:B------:R-:W-:-:S07]  /*14600*/  IMAD.MOV.U32 R5, RZ, RZ, R14 ;  /* 0x000000ffff057224 */ /* 0x000fce00078e000e */
[----:B------:R-:W-:Y:S05]  /*14610*/  WARPSYNC.COLLECTIVE R15, `(.L_x_7232) ;  /* 0x000000000f087348 */ /* 0x000fea0003c00000 */
[----:B------:R0:W1:Y:S02]  /*14620*/  SHFL.IDX P6, R14, R13, R12, R11 ;  /* 0x0000000c0d0e7389 */ /* 0x00006400000c000b */
[----:B01----:R-:W-:Y:S01]  /*14630*/  ENDCOLLECTIVE ;  /* 0x000000000000791b */ /* 0x003fe20003800000 */
.L_x_7232:
[----:B------:R-:W-:-:S05]  /*14640*/  @!P2 LEA R5, P3, R10, R5, 0x1 ;  /* 0x000000050a05a211 */ /* 0x000fca00078608ff */
[----:B------:R-:W-:-:S04]  /*14650*/  @!P2 IMAD.X R6, RZ, RZ, R6, P3 ;  /* 0x000000ffff06a224 */ /* 0x000fc800018e0606 */
[----:B------:R-:W-:Y:S02]  /*14660*/  @!P2 IMAD.MOV.U32 R7, RZ, RZ, R6 ;  /* 0x000000ffff07a224 */ /* 0x000fe400078e0006 */
[----:B------:R-:W-:Y:S02]  /*14670*/  @!P2 IMAD.MOV.U32 R6, RZ, RZ, R5 ;  /* 0x000000ffff06a224 */ /* 0x000fe400078e0005 */
[----:B------:R-:W-:-:S03]  /*14680*/  IMAD.MOV.U32 R13, RZ, RZ, R4 ;  /* 0x000000ffff0d7224 */ /* 0x000fc600078e0004 */
        /* <DEDUP_REMOVED lines=10> */
.L_x_7233:
[----:B------:R-:W-:Y:S02]  /*14730*/  IMAD.MOV.U32 R13, RZ, RZ, R0 ;  /* 0x000000ffff0d7224 */ /* 0x000fe400078e0000 */
[----:B------:R-:W-:Y:S02]  /*14740*/  IMAD.MOV.U32 R12, RZ, RZ, 0x7 ;  /* 0x00000007ff0c7424 */ /* 0x000fe400078e00ff */
[----:B------:R-:W-:-:S07]  /*14750*/  IMAD.MOV.U32 R5, RZ, RZ, R14 ;  /* 0x000000ffff057224 */ /* 0x000fce00078e000e */
[----:B------:R-:W-:Y:S05]  /*14760*/  WARPSYNC.COLLECTIVE R15, `(.L_x_7234) ;  /* 0x000000000f087348 */ /* 0x000fea0003c00000 */
[----:B------:R0:W1:Y:S02]  /*14770*/  SHFL.IDX P6, R14, R13, R12, R11 ;  /* 0x0000000c0d0e7389 */ /* 0x00006400000c000b */
[----:B01----:R-:W-:Y:S01]  /*14780*/  ENDCOLLECTIVE ;  /* 0x000000000000791b */ /* 0x003fe20003800000 */
.L_x_7234:
        /* <DEDUP_REMOVED lines=14> */
.L_x_7235:
[----:B------:R-:W-:Y:S01]  /*14870*/  IMAD.MOV.U32 R4, RZ, RZ, R14 ;  /* 0x000000ffff047224 */ /* 0x000fe200078e000e */
[----:B------:R-:W-:Y:S06]  /*14880*/  BRA `(.L_x_7236) ;  /* 0xffffffbc00107947 */ /* 0x000fec000383ffff */
.L_x_7125:
[----:B0-----:R-:W2:Y:S02]  /*14890*/  LDL R2, [R1+0x4] ;  /* 0x0000040001027983 */ /* 0x001ea40000100800 */
[----:B--2---:R0:W1:Y:S02]  /*148a0*/  SYNCS.PHASECHK.TRANS64.TRYWAIT P0, [R2+URZ+0x34820], R0 ;  /* 0x03482000020075a7 */ /* 0x004064000800017f */
[----:B-1----:R-:W-:Y:S05]  /*148b0*/  @!P0 NANOSLEEP.SYNCS 0x989680 ;  /* 0x009896800000895d */ /* 0x002fea0003900000 */
[----:B------:R-:W1:Y:S02]  /*148c0*/  @!P0 SYNCS.PHASECHK.TRANS64 P0, [R2+URZ+0x34820], R0 ;  /* 0x03482000020085a7 */ /* 0x000e64000800007f */
[----:B-1----:R-:W-:Y:S05]  /*148d0*/  @!P0 BRA `(.L_x_7125) ;  /* 0xfffffffc00ec8947 */ /* 0x002fea000383ffff */
[----:B------:R-:W-:Y:S05]  /*148e0*/  BRA `(.L_x_7237) ;  /* 0xffffffbc00847947 */ /* 0x000fea000383ffff */
.L_x_7134:
[----:B-1----:R1:W2:Y:S02]  /*148f0*/  SYNCS.PHASECHK.TRANS64.TRYWAIT P0, [R3+URZ+0x34840], R2 ;  /* 0x03484002030075a7 */ /* 0x0022a4000800017f */
[----:B--2---:R-:W-:Y:S05]  /*14900*/  @!P0 NANOSLEEP.SYNCS 0x989680 ;  /* 0x009896800000895d */ /* 0x004fea0003900000 */
[----:B------:R-:W2:Y:S02]  /*14910*/  @!P0 SYNCS.PHASECHK.TRANS64 P0, [R3+URZ+0x34840], R2 ;  /* 0x03484002030085a7 */ /* 0x000ea4000800007f */
[----:B--2---:R-:W-:Y:S05]  /*14920*/  @!P0 BRA `(.L_x_7134) ;  /* 0xfffffffc00f08947 */ /* 0x004fea000383ffff */
[----:B------:R-:W-:Y:S05]  /*14930*/  BRA `(.L_x_7238) ;  /* 0xffffffc000507947 */ /* 0x000fea000383ffff */
.L_x_7140:
[----:B0-----:R0:W1:Y:S02]  /*14940*/  SYNCS.PHASECHK.TRANS64.TRYWAIT P0, [R3+URZ+0x60], R2 ;  /* 0x00006002030075a7 */ /* 0x001064000800017f */
[----:B-1----:R-:W-:Y:S05]  /*14950*/  @!P0 NANOSLEEP.SYNCS 0x989680 ;  /* 0x009896800000895d */ /* 0x002fea0003900000 */
[----:B------:R-:W1:Y:S02]  /*14960*/  @!P0 SYNCS.PHASECHK.TRANS64 P0, [R3+URZ+0x60], R2 ;  /* 0x00006002030085a7 */ /* 0x000e64000800007f */
[----:B-1----:R-:W-:Y:S05]  /*14970*/  @!P0 BRA `(.L_x_7140) ;  /* 0xfffffffc00f08947 */ /* 0x002fea000383ffff */
[----:B------:R-:W-:Y:S05]  /*14980*/  BRA `(.L_x_7239) ;  /* 0xffffffc4002c7947 */ /* 0x000fea000383ffff */
.L_x_7149:
[----:B---3--:R3:W4:Y:S02]  /*14990*/  SYNCS.PHASECHK.TRANS64.TRYWAIT P0, [R3+URZ+0x34840], R2 ;  /* 0x03484002030075a7 */ /* 0x008724000800017f */
[----:B----4-:R-:W-:Y:S05]  /*149a0*/  @!P0 NANOSLEEP.SYNCS 0x989680 ;  /* 0x009896800000895d */ /* 0x010fea0003900000 */
[----:B------:R-:W4:Y:S02]  /*149b0*/  @!P0 SYNCS.PHASECHK.TRANS64 P0, [R3+URZ+0x34840], R2 ;  /* 0x03484002030085a7 */ /* 0x000f24000800007f */
[----:B----4-:R-:W-:Y:S05]  /*149c0*/  @!P0 BRA `(.L_x_7149) ;  /* 0xfffffffc00f08947 */ /* 0x010fea000383ffff */
[----:B------:R-:W-:Y:S05]  /*149d0*/  BRA `(.L_x_7240) ;  /* 0xffffffc800d47947 */ /* 0x000fea000383ffff */
.L_x_7155:
[----:B--2---:R2:W3:Y:S02]  /*149e0*/  SYNCS.PHASECHK.TRANS64.TRYWAIT P0, [R2+URZ+0x60], R3 ;  /* 0x00006003020075a7 */ /* 0x0044e4000800017f */
[----:B---3--:R-:W-:Y:S05]  /*149f0*/  @!P0 NANOSLEEP.SYNCS 0x989680 ;  /* 0x009896800000895d */ /* 0x008fea0003900000 */
[----:B------:R-:W3:Y:S02]  /*14a00*/  @!P0 SYNCS.PHASECHK.TRANS64 P0, [R2+URZ+0x60], R3 ;  /* 0x00006003020085a7 */ /* 0x000ee4000800007f */
[----:B---3--:R-:W-:Y:S05]  /*14a10*/  @!P0 BRA `(.L_x_7155) ;  /* 0xfffffffc00f08947 */ /* 0x008fea000383ffff */
[----:B------:R-:W-:Y:S05]  /*14a20*/  BRA `(.L_x_7241) ;  /* 0xffffffcc00b07947 */ /* 0x000fea000383ffff */
.L_x_7164:
[----:B----4-:R4:W0:Y:S02]  /*14a30*/  SYNCS.PHASECHK.TRANS64.TRYWAIT P0, [R2+URZ+0x34840], R3 ;  /* 0x03484003020075a7 */ /* 0x010824000800017f */
[----:B0-----:R-:W-:Y:S05]  /*14a40*/  @!P0 NANOSLEEP.SYNCS 0x989680 ;  /* 0x009896800000895d */ /* 0x001fea0003900000 */
[----:B------:R-:W0:Y:S02]  /*14a50*/  @!P0 SYNCS.PHASECHK.TRANS64 P0, [R2+URZ+0x34840], R3 ;  /* 0x03484003020085a7 */ /* 0x000e24000800007f */
[----:B0-----:R-:W-:Y:S05]  /*14a60*/  @!P0 BRA `(.L_x_7164) ;  /* 0xfffffffc00f08947 */ /* 0x001fea000383ffff */
[----:B------:R-:W-:Y:S05]  /*14a70*/  BRA `(.L_x_7242) ;  /* 0xffffffd400247947 */ /* 0x000fea000383ffff */
.L_x_7170:
[----:B--2---:R2:W3:Y:S02]  /*14a80*/  SYNCS.PHASECHK.TRANS64.TRYWAIT P0, [R2+URZ+0x60], R5 ;  /* 0x00006005020075a7 */ /* 0x0044e4000800017f */
[----:B---3--:R-:W-:Y:S05]  /*14a90*/  @!P0 NANOSLEEP.SYNCS 0x989680 ;  /* 0x009896800000895d */ /* 0x008fea0003900000 */
[----:B------:R-:W3:Y:S02]  /*14aa0*/  @!P0 SYNCS.PHASECHK.TRANS64 P0, [R2+URZ+0x60], R5 ;  /* 0x00006005020085a7 */ /* 0x000ee4000800007f */
[----:B---3--:R-:W-:Y:S05]  /*14ab0*/  @!P0 BRA `(.L_x_7170) ;  /* 0xfffffffc00f08947 */ /* 0x008fea000383ffff */
[----:B------:R-:W-:Y:S05]  /*14ac0*/  BRA `(.L_x_7243) ;  /* 0xffffffd800007947 */ /* 0x000fea000383ffff */
.L_x_7181:
[----:B--2---:R2:W4:Y:S02]  /*14ad0*/  SYNCS.PHASECHK.TRANS64.TRYWAIT P0, [R2+URZ+0x34860], R0 ;  /* 0x03486000020075a7 */ /* 0x004524000800017f */
[----:B----4-:R-:W-:Y:S05]  /*14ae0*/  @!P0 NANOSLEEP.SYNCS 0x989680 ;  /* 0x009896800000895d */ /* 0x010fea0003900000 */
[----:B------:R-:W4:Y:S02]  /*14af0*/  @!P0 SYNCS.PHASECHK.TRANS64 P0, [R2+URZ+0x34860], R0 ;  /* 0x03486000020085a7 */ /* 0x000f24000800007f */
[----:B----4-:R-:W-:Y:S05]  /*14b00*/  @!P0 BRA `(.L_x_7181) ;  /* 0xfffffffc00f08947 */ /* 0x010fea000383ffff */
[----:B------:R-:W-:Y:S05]  /*14b10*/  BRA `(.L_x_7244) ;  /* 0xffffffdc00587947 */ /* 0x000fea000383ffff */
.L_x_7188:
[----:B------:R-:W-:Y:S01]  /*14b20*/  BSSY B0, `(.L_x_7245) ;  /* 0x0000008000007945 */ /* 0x000fe20003800000 */
[----:B------:R-:W-:Y:S02]  /*14b30*/  IMAD.MOV.U32 R13, RZ, RZ, R16 ;  /* 0x000000ffff0d7224 */ /* 0x000fe400078e0010 */
[----:B0-----:R-:W-:Y:S02]  /*14b40*/  IMAD.MOV.U32 R12, RZ, RZ, RZ ;  /* 0x000000ffff0c7224 */ /* 0x001fe400078e00ff */
[----:B---3--:R-:W-:Y:S02]  /*14b50*/  IMAD.MOV.U32 R11, RZ, RZ, 0x1f ;  /* 0x0000001fff0b7424 */ /* 0x008fe400078e00ff */
[----:B------:R-:W-:-:S07]  /*14b60*/  IMAD.MOV.U32 R15, RZ, RZ, -0x1 ;  /* 0xffffffffff0f7424 */ /* 0x000fce00078e00ff */
[----:B-----5:R-:W-:Y:S05]  /*14b70*/  WARPSYNC.COLLECTIVE R15, `(.L_x_7246) ;  /* 0x000000000f087348 */ /* 0x020fea0003c00000 */
[----:B------:R0:W1:Y:S02]  /*14b80*/  SHFL.IDX P6, R14, R13, R12, R11 ;  /* 0x0000000c0d0e7389 */ /* 0x00006400000c000b */
[----:B01---5:R-:W-:Y:S01]  /*14b90*/  ENDCOLLECTIVE ;  /* 0x000000000000791b */ /* 0x023fe20003800000 */
.L_x_7246:
[----:B------:R-:W-:Y:S05]  /*14ba0*/  BSYNC B0 ;  /* 0x0000000000007941 */ /* 0x000fea0003800000 */
.L_x_7245:
        /* <DEDUP_REMOVED lines=9> */
.L_x_7247:
        /* <DEDUP_REMOVED lines=18> */
.L_x_7248:
[----:B------:R-:W-:Y:S01]  /*14d60*/  IMAD.MOV.U32 R12, RZ, RZ, 0x2 ;  /* 0x00000002ff0c7424 */ /* 0x000fe200078e00ff */
[----:B------:R-:W-:-:S05]  /*14d70*/  SEL R5, R14, RZ, P1 ;  /* 0x000000ff0e057207 */ /* 0x000fca0000800000 */
[----:B------:R-:W-:-:S04]  /*14d80*/  IMAD.IADD R3, R2, 0x1, R5 ;  /* 0x0000000102037824 */ /* 0x000fc800078e0205 */
[----:B------:R-:W-:-:S07]  /*14d90*/  IMAD.MOV.U32 R13, RZ, RZ, R3 ;  /* 0x000000ffff0d7224 */ /* 0x000fce00078e0003 */
[----:B------:R-:W-:Y:S05]  /*14da0*/  WARPSYNC.COLLECTIVE R15, `(.L_x_7249) ;  /* 0x000000000f087348 */ /* 0x000fea0003c00000 */
[----:B------:R0:W1:Y:S02]  /*14db0*/  SHFL.UP P6, R14, R13, R12, R11 ;  /* 0x0400000c0d0e7389 */ /* 0x00006400000c000b */
[----:B01----:R-:W-:Y:S01]  /*14dc0*/  ENDCOLLECTIVE ;  /* 0x000000000000791b */ /* 0x003fe20003800000 */
.L_x_7249:
        /* <DEDUP_REMOVED lines=8> */
.L_x_7250:
        /* <DEDUP_REMOVED lines=8> */
.L_x_7251:
        /* <DEDUP_REMOVED lines=8> */
.L_x_7252:
        /* <DEDUP_REMOVED lines=9> */
.L_x_7253:
[----:B------:R-:W-:Y:S01]  /*14fe0*/  IMAD.MOV.U32 R6, RZ, RZ, R14 ;  /* 0x000000ffff067224 */ /* 0x000fe200078e000e */
[----:B------:R-:W-:Y:S06]  /*14ff0*/  BRA `(.L_x_7254) ;  /* 0xffffffdc00e07947 */ /* 0x000fec000383ffff */
.L_x_7193:
[----:B------:R-:W-:Y:S01]  /*15000*/  BSSY B0, `(.L_x_7255) ;  /* 0x0000008000007945 */ /* 0x000fe20003800000 */
[----:B-----5:R-:W-:Y:S02]  /*15010*/  IMAD.MOV.U32 R13, RZ, RZ, R2 ;  /* 0x000000ffff0d7224 */ /* 0x020fe400078e0002 */
[----:B0-----:R-:W-:Y:S02]  /*15020*/  IMAD.MOV.U32 R12, RZ, RZ, 0x1 ;  /* 0x00000001ff0c7424 */ /* 0x001fe400078e00ff */
[----:B---3--:R-:W-:Y:S02]  /*15030*/  IMAD.MOV.U32 R11, RZ, RZ, RZ ;  /* 0x000000ffff0b7224 */ /* 0x008fe400078e00ff */
[----:B------:R-:W-:-:S07]  /*15040*/  IMAD.MOV.U32 R15, RZ, RZ, -0x1 ;  /* 0xffffffffff0f7424 */ /* 0x000fce00078e00ff */
[----:B-1----:R-:W-:Y:S05]  /*15050*/  WARPSYNC.COLLECTIVE R15, `(.L_x_7256) ;  /* 0x000000000f087348 */ /* 0x002fea0003c00000 */
[----:B------:R0:W2:Y:S02]  /*15060*/  SHFL.UP P6, R14, R13, R12, R11 ;  /* 0x0400000c0d0e7389 */ /* 0x0000a400000c000b */
[----:B012---:R-:W-:Y:S01]  /*15070*/  ENDCOLLECTIVE ;  /* 0x000000000000791b */ /* 0x007fe20003800000 */
.L_x_7256:
[----:B------:R-:W-:Y:S05]  /*15080*/  BSYNC B0 ;  /* 0x0000000000007941 */ /* 0x000fea0003800000 */
.L_x_7255:
        /* <DEDUP_REMOVED lines=9> */
.L_x_7257:
[----:B------:R-:W-:Y:S01]  /*15120*/  IMAD.MOV.U32 R12, RZ, RZ, 0x4 ;  /* 0x00000004ff0c7424 */ /* 0x000fe200078e00ff */
[----:B------:R-:W-:-:S05]  /*15130*/  SEL R14, R14, RZ, P2 ;  /* 0x000000ff0e0e7207 */ /* 0x000fca0001000000 */
[----:B------:R-:W-:-:S04]  /*15140*/  IMAD.IADD R3, R3, 0x1, R14 ;  /* 0x0000000103037824 */ /* 0x000fc800078e020e */
[----:B------:R-:W-:-:S07]  /*15150*/  IMAD.MOV.U32 R13, RZ, RZ, R3 ;  /* 0x000000ffff0d7224 */ /* 0x000fce00078e0003 */
[----:B------:R-:W-:Y:S05]  /*15160*/  WARPSYNC.COLLECTIVE R15, `(.L_x_7258) ;  /* 0x000000000f087348 */ /* 0x000fea0003c00000 */
[----:B------:R0:W1:Y:S02]  /*15170*/  SHFL.UP P6, R14, R13, R12, R11 ;  /* 0x0400000c0d0e7389 */ /* 0x00006400000c000b */
[----:B01----:R-:W-:Y:S01]  /*15180*/  ENDCOLLECTIVE ;  /* 0x000000000000791b */ /* 0x003fe20003800000 */
.L_x_7258:
[----:B------:R-:W-:Y:S01]  /*15190*/  IMAD.MOV.U32 R12, RZ, RZ, 0x8 ;  /* 0x00000008ff0c7424 */ /* 0x000fe200078e00ff */
[----:B------:R-:W-:-:S05]  /*151a0*/  SEL R14, R14, RZ, P3 ;  /* 0x000000ff0e0e7207 */ /* 0x000fca0001800000 */
[----:B------:R-:W-:-:S04]  /*151b0*/  IMAD.IADD R3, R3, 0x1, R14 ;  /* 0x0000000103037824 */ /* 0x000fc800078e020e */
[----:B------:R-:W-:-:S07]  /*151c0*/  IMAD.MOV.U32 R13, RZ, RZ, R3 ;  /* 0x000000ffff0d7224 */ /* 0x000fce00078e0003 */
[----:B------:R-:W-:Y:S05]  /*151d0*/  WARPSYNC.COLLECTIVE R15, `(.L_x_7259) ;  /* 0x000000000f087348 */ /* 0x000fea0003c00000 */
[----:B------:R0:W1:Y:S02]  /*151e0*/  SHFL.UP P6, R14, R13, R12, R11 ;  /* 0x0400000c0d0e7389 */ /* 0x00006400000c000b */
[----:B01----:R-:W-:Y:S01]  /*151f0*/  ENDCOLLECTIVE ;  /* 0x000000000000791b */ /* 0x003fe20003800000 */
.L_x_7259:
[----:B------:R-:W-:Y:S01]  /*15200*/  IMAD.MOV.U32 R12, RZ, RZ, 0x10 ;  /* 0x00000010ff0c7424 */ /* 0x000fe200078e00ff */
[----:B------:R-:W-:-:S05]  /*15210*/  SEL R14, R14, RZ, P4 ;  /* 0x000000ff0e0e7207 */ /* 0x000fca0002000000 */
[----:B------:R-:W-:-:S04]  /*15220*/  IMAD.IADD R3, R3, 0x1, R14 ;  /* 0x0000000103037824 */ /* 0x000fc800078e020e */
[----:B------:R-:W-:-:S07]  /*15230*/  IMAD.MOV.U32 R13, RZ, RZ, R3 ;  /* 0x000000ffff0d7224 */ /* 0x000fce00078e0003 */
[----:B------:R-:W-:Y:S05]  /*15240*/  WARPSYNC.COLLECTIVE R15, `(.L_x_7260) ;  /* 0x000000000f087348 */ /* 0x000fea0003c00000 */
[----:B------:R0:W1:Y:S02]  /*15250*/  SHFL.UP P6, R14, R13, R12, R11 ;  /* 0x0400000c0d0e7389 */ /* 0x00006400000c000b */
[----:B01----:R-:W-:Y:S01]  /*15260*/  ENDCOLLECTIVE ;  /* 0x000000000000791b */ /* 0x003fe20003800000 */
.L_x_7260:
        /* <DEDUP_REMOVED lines=8> */
.L_x_7261:
[----:B------:R-:W-:Y:S01]  /*152f0*/  IMAD.MOV.U32 R6, RZ, RZ, R14 ;  /* 0x000000ffff067224 */ /* 0x000fe200078e000e */
[----:B------:R-:W-:Y:S06]  /*15300*/  BRA `(.L_x_7262) ;  /* 0xffffffdc00b87947 */ /* 0x000fec000383ffff */
.L_x_7195:
[----:B------:R-:W-:Y:S01]  /*15310*/  BSSY B0, `(.L_x_7263) ;  /* 0x0000006000007945 */ /* 0x000fe20003800000 */
[----:B------:R-:W-:Y:S01]  /*15320*/  PLOP3.LUT P6, PT, P6, PT, PT, 0x8, 0x0 ;  /* 0x000000000000781c */ /* 0x000fe200037ce170 */
[----:B------:R-:W-:-:S12]  /*15330*/  IMAD.MOV.U32 R15, RZ, RZ, -0x1 ;  /* 0xffffffffff0f7424 */ /* 0x000fd800078e00ff */
[----:B01-3-5:R-:W-:Y:S05]  /*15340*/  WARPSYNC.COLLECTIVE R15, `(.L_x_7264) ;  /* 0x000000000f087348 */ /* 0x02bfea0003c00000 */
[----:B------:R-:W-:Y:S01]  /*15350*/  VOTE.ANY R14, PT, P6 ;  /* 0x00000000000e7806 */ /* 0x000fe200030e0100 */
[----:B01-3-5:R-:W-:Y:S06]  /*15360*/  ENDCOLLECTIVE ;  /* 0x000000000000791b */ /* 0x02bfec0003800000 */
.L_x_7264:
[----:B------:R-:W-:Y:S05]  /*15370*/  BSYNC B0 ;  /* 0x0000000000007941 */ /* 0x000fea0003800000 */
.L_x_7263:
        /* <DEDUP_REMOVED lines=9> */
.L_x_7265:
[----:B------:R-:W-:Y:S01]  /*15410*/  IMAD.MOV.U32 R17, RZ, RZ, R14 ;  /* 0x000000ffff117224 */ /* 0x000fe200078e000e */
[----:B------:R-:W-:Y:S06]  /*15420*/  BRA `(.L_x_7266) ;  /* 0xffffffdc00a87947 */ /* 0x000fec000383ffff */
.L_x_7197:
[----:B------:R-:W-:Y:S01]  /*15430*/  BSSY B0, `(.L_x_7267) ;  /* 0x0000007000007945 */ /* 0x000fe20003800000 */
[----:B------:R-:W-:Y:S02]  /*15440*/  IMAD.MOV.U32 R13, RZ, RZ, R3 ;  /* 0x000000ffff0d7224 */ /* 0x000fe400078e0003 */
[----:B---3--:R-:W-:Y:S02]  /*15450*/  IMAD.MOV.U32 R11, RZ, RZ, 0x1f ;  /* 0x0000001fff0b7424 */ /* 0x008fe400078e00ff */
[----:B------:R-:W-:-:S07]  /*15460*/  IMAD.MOV.U32 R15, RZ, RZ, -0x1 ;  /* 0xffffffffff0f7424 */ /* 0x000fce00078e00ff */
[----:B-1--45:R-:W-:Y:S05]  /*15470*/  WARPSYNC.COLLECTIVE R15, `(.L_x_7268) ;  /* 0x000000000f087348 */ /* 0x032fea0003c00000 */
[----:B------:R0:W2:Y:S02]  /*15480*/  SHFL.IDX P6, R14, R13, R12, R11 ;  /* 0x0000000c0d0e7389 */ /* 0x0000a400000c000b */
[----:B012-45:R-:W-:Y:S01]  /*15490*/  ENDCOLLECTIVE ;  /* 0x000000000000791b */ /* 0x037fe20003800000 */
.L_x_7268:
[----:B------:R-:W-:Y:S05]  /*154a0*/  BSYNC B0 ;  /* 0x0000000000007941 */ /* 0x000fea0003800000 */
.L_x_7267:
[----:B------:R-:W-:Y:S01]  /*154b0*/  IMAD.MOV.U32 R2, RZ, RZ, R14 ;  /* 0x000000ffff027224 */ /* 0x000fe200078e000e */
[----:B------:R-:W-:Y:S06]  /*154c0*/  BRA `(.L_x_7196) ;  /* 0xffffffdc009c7947 */ /* 0x000fec000383ffff */
.L_x_7201:
[----:B-1----:R1:W2:Y:S02]  /*154d0*/  SYNCS.PHASECHK.TRANS64.TRYWAIT P0, [R0+URZ+0x34820], R3 ;  /* 0x03482003000075a7 */ /* 0x0022a4000800017f */
[----:B--2---:R-:W-:Y:S05]  /*154e0*/  @!P0 NANOSLEEP.SYNCS 0x989680 ;  /* 0x009896800000895d */ /* 0x004fea0003900000 */
[----:B------:R-:W2:Y:S02]  /*154f0*/  @!P0 SYNCS.PHASECHK.TRANS64 P0, [R0+URZ+0x34820], R3 ;  /* 0x03482003000085a7 */ /* 0x000ea4000800007f */
[----:B--2---:R-:W-:Y:S05]  /*15500*/  @!P0 BRA `(.L_x_7201) ;  /* 0xfffffffc00f08947 */ /* 0x004fea000383ffff */
[----:B------:R-:W-:Y:S05]  /*15510*/  BRA `(.L_x_7269) ;  /* 0xffffffe000907947 */ /* 0x000fea000383ffff */
.L_x_7202:
[----:B------:R-:W2:Y:S01]  /*15520*/  S2R R2, SR_TID.X ;  /* 0x0000000000027919 */ /* 0x000ea20000002100 */
[----:B------:R-:W-:Y:S01]  /*15530*/  BSSY B0, `(.L_x_7270) ;  /* 0x000000a000007945 */ /* 0x000fe20003800000 */
[----:B0-----:R-:W-:Y:S02]  /*15540*/  IMAD.MOV.U32 R12, RZ, RZ, RZ ;  /* 0x000000ffff0c7224 */ /* 0x001fe400078e00ff */
[----:B---3--:R-:W-:Y:S02]  /*15550*/  IMAD.MOV.U32 R11, RZ, RZ, 0x1f ;  /* 0x0000001fff0b7424 */ /* 0x008fe400078e00ff */
[----:B------:R-:W-:Y:S01]  /*15560*/  IMAD.MOV.U32 R15, RZ, RZ, -0x1 ;  /* 0xffffffffff0f7424 */ /* 0x000fe200078e00ff */
[----:B--2---:R-:W-:-:S04]  /*15570*/  SHF.R.U32.HI R2, RZ, 0x5, R2 ;  /* 0x00000005ff027819 */ /* 0x004fc80000011602 */
[----:B------:R-:W-:-:S05]  /*15580*/  LOP3.LUT R2, R2, 0x3, RZ, 0xc0, !PT ;  /* 0x0000000302027812 */ /* 0x000fca00078ec0ff */
[----:B------:R-:W-:-:S07]  /*15590*/  IMAD.MOV.U32 R13, RZ, RZ, R2 ;  /* 0x000000ffff0d7224 */ /* 0x000fce00078e0002 */
[----:B-1---5:R-:W-:Y:S05]  /*155a0*/  WARPSYNC.COLLECTIVE R15, `(.L_x_7271) ;  /* 0x000000000f087348 */ /* 0x022fea0003c00000 */
[----:B------:R0:W2:Y:S02]  /*155b0*/  SHFL.IDX P6, R14, R13, R12, R11 ;  /* 0x0000000c0d0e7389 */ /* 0x0000a400000c000b */
[----:B012--5:R-:W-:Y:S01]  /*155c0*/  ENDCOLLECTIVE ;  /* 0x000000000000791b */ /* 0x027fe20003800000 */
.L_x_7271:
[----:B------:R-:W-:Y:S05]  /*155d0*/  BSYNC B0 ;  /* 0x0000000000007941 */ /* 0x000fea0003800000 */
.L_x_7270:
[----:B------:R-:W-:Y:S05]  /*155e0*/  BRA `(.L_x_7272) ;  /* 0xffffffe000787947 */ /* 0x000fea000383ffff */
.L_x_7205:
[----:B------:R-:W-:Y:S01]  /*155f0*/  BSSY B1, `(.L_x_7273) ;  /* 0x0000006000017945 */ /* 0x000fe20003800000 */
[----:B------:R-:W-:-:S07]  /*15600*/  IMAD.MOV.U32 R15, RZ, RZ, -0x1 ;  /* 0xffffffffff0f7424 */ /* 0x000fce00078e00ff */
[----:B0123-5:R-:W-:Y:S05]  /*15610*/  WARPSYNC.COLLECTIVE R15, `(.L_x_7274) ;  /* 0x000000000f0c7348 */ /* 0x02ffea0003c00000 */
[----:B------:R-:W-:Y:S02]  /*15620*/  ELECT P6, UR62, PT ;  /* 0x00000000003e782f */ /* 0x000fe400038c0000 */
[----:B------:R-:W-:Y:S01]  /*15630*/  MOV R14, UR62 ;  /* 0x0000003e000e7c02 */ /* 0x000fe20008000f00 */
[----:B0123-5:R-:W-:Y:S10]  /*15640*/  ENDCOLLECTIVE ;  /* 0x000000000000791b */ /* 0x02fff40003800000 */
.L_x_7274:
[----:B------:R-:W-:Y:S05]  /*15650*/  BSYNC B1 ;  /* 0x0000000000017941 */ /* 0x000fea0003800000 */
.L_x_7273:
[----:B------:R-:W-:Y:S05]  /*15660*/  BRA `(.L_x_7275) ;  /* 0xffffffe000707947 */ /* 0x000fea000383ffff */
.L_x_7207:
[----:B-1----:R1:W2:Y:S02]  /*15670*/  SYNCS.PHASECHK.TRANS64.TRYWAIT P0, [R6+URZ], R5 ;  /* 0x00000005060075a7 */ /* 0x0022a4000800017f */
[----:B--2---:R-:W-:Y:S05]  /*15680*/  @!P0 NANOSLEEP.SYNCS 0x989680 ;  /* 0x009896800000895d */ /* 0x004fea0003900000 */
[----:B------:R-:W2:Y:S02]  /*15690*/  @!P0 SYNCS.PHASECHK.TRANS64 P0, [R6+URZ], R5 ;  /* 0x00000005060085a7 */ /* 0x000ea4000800007f */
[----:B--2---:R-:W-:Y:S05]  /*156a0*/  @!P0 BRA `(.L_x_7207) ;  /* 0xfffffffc00f08947 */ /* 0x004fea000383ffff */
[----:B------:R-:W-:Y:S05]  /*156b0*/  BRA `(.L_x_7276) ;  /* 0xffffffe000ac7947 */ /* 0x000fea000383ffff */
.L_x_7208:
[----:B--2---:R2:W4:Y:S02]  /*156c0*/  SYNCS.PHASECHK.TRANS64.TRYWAIT P0, [R7+URZ], R2 ;  /* 0x00000002070075a7 */ /* 0x004524000800017f */
[----:B----4-:R-:W-:Y:S05]  /*156d0*/  @!P0 NANOSLEEP.SYNCS 0x989680 ;  /* 0x009896800000895d */ /* 0x010fea0003900000 */
[----:B------:R-:W4:Y:S02]  /*156e0*/  @!P0 SYNCS.PHASECHK.TRANS64 P0, [R7+URZ], R2 ;  /* 0x00000002070085a7 */ /* 0x000f24000800007f */
[----:B----4-:R-:W-:Y:S05]  /*156f0*/  @!P0 BRA `(.L_x_7208) ;  /* 0xfffffffc00f08947 */ /* 0x010fea000383ffff */
[----:B------:R-:W-:Y:S05]  /*15700*/  BRA `(.L_x_7277) ;  /* 0xffffffe000a07947 */ /* 0x000fea000383ffff */
.L_x_7210:
[----:B----4-:R4:W0:Y:S02]  /*15710*/  SYNCS.PHASECHK.TRANS64.TRYWAIT P0, [R4+URZ], R5 ;  /* 0x00000005040075a7 */ /* 0x010824000800017f */
[----:B0-----:R-:W-:Y:S05]  /*15720*/  @!P0 NANOSLEEP.SYNCS 0x989680 ;  /* 0x009896800000895d */ /* 0x001fea0003900000 */
[----:B------:R-:W0:Y:S02]  /*15730*/  @!P0 SYNCS.PHASECHK.TRANS64 P0, [R4+URZ], R5 ;  /* 0x00000005040085a7 */ /* 0x000e24000800007f */
[----:B0-----:R-:W-:Y:S05]  /*15740*/  @!P0 BRA `(.L_x_7210) ;  /* 0xfffffffc00f08947 */ /* 0x001fea000383ffff */
[----:B------:R-:W-:Y:S05]  /*15750*/  BRA `(.L_x_7278) ;  /* 0xffffffe000a87947 */ /* 0x000fea000383ffff */
.L_x_7279:
        /* <DEDUP_REMOVED lines=10> */
.L_x_15315:


//--------------------- .text._ZN7cutlass13device_kernelIN5flash11enable_sm90INS1_16FlashAttnFwdSm90INS1_25CollectiveMainloopFwdSm90ILi2EN4cute5tupleIJNS5_1CILi1EEES8_S8_EEENS6_IJNS7_ILi128EEENS7_ILi176EEESA_EEELi128ENS_6half_tEfNS_4arch4Sm90ELb0ELb0ELb0ELb1ELb0ELb1ELb0ELb1ELb1ELb1ELb0ELb0EEENS1_21CollectiveEpilogueFwdINS6_IJSA_SA_SB_EEES9_SD_SF_Li256ELb1ELb1ELb0ELb0EEENS1_36VarlenDynamicPersistentTileSchedulerILi128ELi176ELi256ELi128ELb0ELb1ELb1ELb0ELb1ELb1EEEEEEEEEvNT_6ParamsE --------------------------
	.section	.text._ZN7cutlass13device_kernelIN5flash11enable_sm90INS1_16FlashAttnFwdSm90INS1_25CollectiveMainloopFwdSm90ILi2EN4cute5tupleIJNS5_1CILi1EEES8_S8_EEENS6_IJNS7_ILi128EEENS7_ILi176EEESA_EEELi128ENS_6half_tEfNS_4arch4Sm90ELb0ELb0ELb0ELb1ELb0ELb1ELb0ELb1ELb1ELb1ELb0ELb0EEENS1_21CollectiveEpilogueFwdINS6_IJSA_SA_SB_EEES9_SD_SF_Li256ELb1ELb1ELb0ELb0EEENS1_36VarlenDynamicPersistentTileSchedulerILi128ELi176ELi256ELi128ELb0ELb1ELb1ELb0ELb1ELb1EEEEEEEEEvNT_6ParamsE,"ax",@progbits
	.align	128
.text._ZN7cutlass13device_kernelIN5flash11enable_sm90INS1_16FlashAttnFwdSm90INS1_25CollectiveMainloopFwdSm90ILi2EN4cute5tupleIJNS5_1CILi1EEES8_S8_EEENS6_IJNS7_ILi128EEENS7_ILi176EEESA_EEELi128ENS_6half_tEfNS_4arch4Sm90ELb0ELb0ELb0ELb1ELb0ELb1ELb0ELb1ELb1ELb1ELb0ELb0EEENS1_21CollectiveEpilogueFwdINS6_IJSA_SA_SB_EEES9_SD_SF_Li256ELb1ELb1ELb0ELb0EEENS1_36VarlenDynamicPersistentTileSchedulerILi128ELi176ELi256ELi128ELb0ELb1ELb1ELb0ELb1ELb1EEEEEEEEEvNT_6ParamsE:
        .type           _ZN7cutlass13device_kernelIN5flash11enable_sm90INS1_16FlashAttnFwdSm90INS1_25CollectiveMainloopFwdSm90ILi2EN4cute5tupleIJNS5_1CILi1EEES8_S8_EEENS6_IJNS7_ILi128EEENS7_ILi176EEESA_EEELi128ENS_6half_tEfNS_4arch4Sm90ELb0ELb0ELb0ELb1ELb0ELb1ELb0ELb1ELb1ELb1ELb0ELb0EEENS1_21CollectiveEpilogueFwdINS6_IJSA_SA_SB_EEES9_SD_SF_Li256ELb1ELb1ELb0ELb0EEENS1_36VarlenDynamicPersistentTileSchedulerILi128ELi176ELi256ELi128ELb0ELb1ELb1ELb0ELb1ELb1EEEEEEEEEvNT_6ParamsE,@function
        .size           _ZN7cutlass13device_kernelIN5flash11enable_sm90INS1_16FlashAttnFwdSm90INS1_25CollectiveMainloopFwdSm90ILi2EN4cute5tupleIJNS5_1CILi1EEES8_S8_EEENS6_IJNS7_ILi128EEENS7_ILi176EEESA_EEELi128ENS_6half_tEfNS_4arch4Sm90ELb0ELb0ELb0ELb1ELb0ELb1ELb0ELb1ELb1ELb1ELb0ELb0EEENS1_21CollectiveEpilogueFwdINS6_IJSA_SA_SB_EEES9_SD_SF_Li256ELb1ELb1ELb0ELb0EEENS1_36VarlenDynamicPersistentTileSchedulerILi128ELi176ELi256ELi128ELb0ELb1ELb1ELb0ELb1ELb1EEEEEEEEEvNT_6ParamsE,(.L_x_15316 - _ZN7cutlass13device_kernelIN5flash11enable_sm90INS1_16FlashAttnFwdSm90INS1_25CollectiveMainloopFwdSm90ILi2EN4cute5tupleIJNS5_1CILi1EEES8_S8_EEENS6_IJNS7_ILi128EEENS7_ILi176EEESA_EEELi128ENS_6half_tEfNS_4arch4Sm90ELb0ELb0ELb0ELb1ELb0ELb1ELb0ELb1ELb1ELb1ELb0ELb0EEENS1_21CollectiveEpilogueFwdINS6_IJSA_SA_SB_EEES9_SD_SF_Li256ELb1ELb1ELb0ELb0EEENS1_36VarlenDynamicPersistentTileSchedulerILi128ELi176ELi256ELi128ELb0ELb1ELb1ELb0ELb1ELb1EEEEEEEEEvNT_6ParamsE)
        .other          _ZN7cutlass13device_kernelIN5flash11enable_sm90INS1_16FlashAttnFwdSm90INS1_25CollectiveMainloopFwdSm90ILi2EN4cute5tupleIJNS5_1CILi1EEES8_S8_EEENS6_IJNS7_ILi128EEENS7_ILi176EEESA_EEELi128ENS_6half_tEfNS_4arch4Sm90ELb0ELb0ELb0ELb1ELb0ELb1ELb0ELb1ELb1ELb1ELb0ELb0EEENS1_21CollectiveEpilogueFwdINS6_IJSA_SA_SB_EEES9_SD_SF_Li256ELb1ELb1ELb0ELb0EEENS1_36VarlenDynamicPersistentTileSchedulerILi128ELi176ELi256ELi128ELb0ELb1ELb1ELb0ELb1ELb1EEEEEEEEEvNT_6ParamsE,@"STO_CUDA_ENTRY STV_DEFAULT"
_ZN7cutlass13device_kernelIN5flash11enable_sm90INS1_16FlashAttnFwdSm90INS1_25CollectiveMainloopFwdSm90ILi2EN4cute5tupleIJNS5_1CILi1EEES8_S8_EEENS6_IJNS7_ILi128EEENS7_ILi176EEESA_EEELi128ENS_6half_tEfNS_4arch4Sm90ELb0ELb0ELb0ELb1ELb0ELb1ELb0ELb1ELb1ELb1ELb0ELb0EEENS1_21CollectiveEpilogueFwdINS6_IJSA_SA_SB_EEES9_SD_SF_Li256ELb1ELb1ELb0ELb0EEENS1_36VarlenDynamicPersistentTileSchedulerILi128ELi176ELi256ELi128ELb0ELb1ELb1ELb0ELb1ELb1EEEEEEEEEvNT_6ParamsE:
        /* <DEDUP_REMOVED lines=24> */
.L_x_7281:
[----:B------:R-:W-:Y:S05]  /*0180*/  BSYNC B0 ;  /* 0x0000000000007941 */ /* 0x000fea0003800000 */
.L_x_7280:
        /* <DEDUP_REMOVED lines=41> */
.L_x_7282:
        /* <DEDUP_REMOVED lines=22> */
.L_x_7283:
        /* <DEDUP_REMOVED lines=18> */
.L_x_7284:
        /* <DEDUP_REMOVED lines=22> */
.L_x_7285:
        /* <DEDUP_REMOVED lines=22> */
.L_x_7286:
[----:B------:R-:W-:Y:S01]  /*0960*/  PLOP3.LUT P0, PT, PT, PT, UP0, 0x80, 0x0 ;  /* 0x000000000000781c */ /* 0x000fe20003f0f008 */
[----:B------:R-:W-:Y:S01]  /*0970*/  UMOV UR60, 0x1 ;  /* 0x00000001003c7882 */ /* 0x000fe20000000000 */
[----:B------:R-:W-:Y:S01]  /*0980*/  NOP ;  /* 0x0000000000007918 */ /* 0x000fe20000000000 */
[----:B------:R-:W-:Y:S01]  /*0990*/  USEL UR60, UR60, 0x2, !UP0 ;  /* 0x000000023c3c7887 */ /* 0x000fe2000c000000 */
[----:B------:R-:W-:Y:S01]  /*09a0*/  BSSY B9, `(.L_x_7287) ;  /* 0x0002553000097945 */ /* 0x000fe20003800000 */
[----:B012-4-:R-:W-:Y:S08]  /*09b0*/  BAR.SYNC.DEFER_BLOCKING 0x0 ;  /* 0x0000000000007b1d */ /* 0x017ff00000010000 */
[----:B------:R-:W-:Y:S05]  /*09c0*/  @!P0 BRA `(.L_x_7288) ;  /* 0x000001e000988947 */ /* 0x000fea0003800000 */
.L_x_7289:
[----:B------:R-:W-:-:S08]  /*09d0*/  NOP ;  /* 0x0000000000007918 */ /* 0x000fd00000000000 */
[----:B------:R-:W0:Y:S02]  /*09e0*/  USETMAXREG.TRY_ALLOC.CTAPOOL UP0, 0xf0 ;  /* 0x000000f0000079c8 */ /* 0x000e240008000600 */
[----:B0-----:R-:W-:-:S13]  /*09f0*/  PLOP3.LUT P0, PT, PT, PT, UP0, 0x80, 0x0 ;  /* 0x000000000000781c */ /* 0x001fda0003f0f008 */
[----:B------:R-:W-:Y:S05]  /*0a00*/  @!P0 BRA `(.L_x_7289) ;  /* 0xfffffffc00f08947 */ /* 0x000fea000383ffff */
[----:B------:R-:W2:Y:S01]  /*0a10*/  LDL.LU R3, [R1+0x4] ;  /* 0x0000040001037983 */ /* 0x000ea20000300800 */
[----:B------:R-:W-:Y:S01]  /*0a20*/  SHF.R.U32.HI R2, RZ, 0x7, R0 ;  /* 0x00000007ff027819 */ /* 0x000fe20000011600 */
[----:B------:R-:W0:Y:S01]  /*0a30*/  S2UR UR5, SR_CgaCtaId ;  /* 0x00000000000579c3 */ /* 0x000e220000008800 */
[----:B------:R-:W-:-:S07]  /*0a40*/  UMOV UR4, 0x400 ;  /* 0x0000040000047882 */ /* 0x000fce0000000000 */
[----:B------:R-:W-:Y:S06]  /*0a50*/  BAR.ARV 0x8, 0x180 ;  /* 0x0206000000007b1d */ /* 0x000fec0000002000 */
[----:B------:R-:W-:-:S13]  /*0a60*/  ISETP.NE.AND P0, PT, R2, 0x1, PT ;  /* 0x000000010200780c */ /* 0x000fda0003f05270 */
[----:B------:R-:W-:Y:S06]  /*0a70*/  @!P0 BAR.ARV 0x9, 0x100 ;  /* 0x0244000000008b1d */ /* 0x000fec0000002000 */
[----:B0-----:R-:W-:Y:S02]  /*0a80*/  ULEA UR4, UR5, UR4, 0x18 ;  /* 0x0000000405047291 */ /* 0x001fe4000f8ec03f */
[----:B------:R-:W-:Y:S04]  /*0a90*/  BAR.SYNC.DEFER_BLOCKING 0x5, 0x180 ;  /* 0x0146000000007b1d */ /* 0x000fe80000010000 */
[----:B------:R-:W-:-:S02]  /*0aa0*/  IMAD.U32 R2, RZ, RZ, UR4 ;  /* 0x00000004ff027e24 */ /* 0x000fc4000f8e00ff */
[----:B------:R-:W-:-:S03]  /*0ab0*/  ULDC UR4, c[0x0][0xc3c] ;  /* 0x00030f0000047ab9 */ /* 0x000fc60000000800 */
[----:B------:R-:W0:Y:S01]  /*0ac0*/  LDS.128 R28, [R2+0x348d0] ;  /* 0x0348d000021c7984 */ /* 0x000e220000000c00 */
[----:B------:R-:W-:Y:S06]  /*0ad0*/  BAR.ARV 0x4, 0x180 ;  /* 0x0106000000007b1d */ /* 0x000fec0000002000 */
[----:B--2---:R-:W-:-:S04]  /*0ae0*/  LOP3.LUT R3, R3, 0xffffffdf, RZ, 0xc0, !PT ;  /* 0xffffffdf03037812 */ /* 0x004fc800078ec0ff */
[----:B------:R-:W-:Y:S02]  /*0af0*/  @P0 LOP3.LUT R3, R3, 0x20, RZ, 0xfc, !PT ;  /* 0x0000002003030812 */ /* 0x000fe400078efcff */
[----:B0-----:R-:W-:-:S03]  /*0b00*/  ISETP.GE.AND P0, PT, R31, UR4, PT ;  /* 0x000000041f007c0c */ /* 0x001fc6000bf06270 */
[----:B------:R0:W-:Y:S10]  /*0b10*/  STL [R1+0x4], R3 ;  /* 0x0000040301007387 */ /* 0x0001f40000100800 */
[----:B0-----:R-:W-:Y:S05]  /*0b20*/  @P0 BRA `(.L_x_7290) ;  /* 0x0000025000e80947 */ /* 0x001fea0003800000 */
[----:B------:R-:W-:Y:S01]  /*0b30*/  VIADD R13, R0, 0xffffff80 ;  /* 0xffffff80000d7836 */ /* 0x000fe20000000000 */
[----:B------:R-:W-:Y:S01]  /*0b40*/  R2UR UR4, R2 ;  /* 0x00000000020472ca */ /* 0x000fe200000e0000 */
[----:B------:R-:W-:Y:S01]  /*0b50*/  ULOP3.LUT UR5, UR60, 0x1, URZ, 0xfc, !UPT ;  /* 0x000000013c057892 */ /* 0x000fe2000f8efc3f */
[----:B------:R-:W-:Y:S01]  /*0b60*/  IMAD.MOV.U32 R23, RZ, RZ, RZ ;  /* 0x000000ffff177224 */ /* 0x000fe200078e00ff */
[----:B------:R-:W-:Y:S02]  /*0b70*/  CS2R R222, SRZ ;  /* 0x0000000000de7805 */ /* 0x000fe4000001ff00 */
[----:B------:R-:W-:Y:S02]  /*0b80*/  SHF.R.S32.HI R0, RZ, 0x1f, R13 ;  /* 0x0000001fff007819 */ /* 0x000fe4000001140d */
[----:B------:R-:W-:Y:S02]  /*0b90*/  MOV R229, RZ ;  /* 0x000000ff00e57202 */ /* 0x000fe40000000f00 */
[----:B------:R-:W-:-:S02]  /*0ba0*/  LEA.HI R3, R0, R13, RZ, 0x7 ;  /* 0x0000000d00037211 */ /* 0x000fc400078f38ff */
[CC--:B------:R-:W-:Y:S02]  /*0bb0*/  LEA.HI R5, R0.reuse, R13.reuse, RZ, 0x5 ;  /* 0x0000000d00057211 */ /* 0x0c0fe400078f28ff */
[----:B------:R-:W-:Y:S01]  /*0bc0*/  LOP3.LUT R4, R3, 0xffffff80, RZ, 0xc0, !PT ;  /* 0xffffff8003047812 */ /* 0x000fe200078ec0ff */
[----:B------:R-:W-:Y:S01]  /*0bd0*/  UIADD3 UR4, UR4, 0x16400, URZ ;  /* 0x0001640004047890 */ /* 0x000fe2000fffe03f */
[----:B------:R-:W-:Y:S02]  /*0be0*/  SHF.L.U32 R6, R5, 0x5, RZ ;  /* 0x0000000505067819 */ /* 0x000fe400000006ff */
[----:B------:R-:W-:Y:S01]  /*0bf0*/  SHF.R.S32.HI R14, RZ, 0x7, R3 ;  /* 0x00000007ff0e7819 */ /* 0x000fe20000011403 */
[----:B------:R-:W-:Y:S01]  /*0c00*/  IMAD.IADD R15, R13, 0x1, -R4 ;  /* 0x000000010d0f7824 */ /* 0x000fe200078e0a04 */
[----:B------:R-:W-:Y:S02]  /*0c10*/  LEA.HI R4, R0, R13, RZ, 0x4 ;  /* 0x0000000d00047211 */ /* 0x000fe400078f20ff */
[----:B------:R-:W-:-:S02]  /*0c20*/  LEA.HI R3, R3, R14, RZ, 0x1 ;  /* 0x0000000e03037211 */ /* 0x000fc400078f08ff */
[----:B------:R-:W-:Y:S02]  /*0c30*/  SHF.R.S32.HI R8, RZ, 0x1f, R15 ;  /* 0x0000001fff087819 */ /* 0x000fe4000001140f */
[----:B------:R-:W-:Y:S02]  /*0c40*/  SHF.R.S32.HI R7, RZ, 0x4, R4 ;  /* 0x00000004ff077819 */ /* 0x000fe40000011404 */
[----:B------:R-:W-:Y:S02]  /*0c50*/  LEA.HI R9, R8, R15, RZ, 0x2 ;  /* 0x0000000f08097211 */ /* 0x000fe400078f10ff */
[C---:B------:R-:W-:Y:S02]  /*0c60*/  LOP3.LUT R5, R4.reuse, 0x3fffff0, RZ, 0xc0, !PT ;  /* 0x03fffff004057812 */ /* 0x040fe400078ec0ff */
[--C-:B------:R-:W-:Y:S02]  /*0c70*/  SHF.R.S32.HI R10, RZ, 0x2, R9.reuse ;  /* 0x00000002ff0a7819 */ /* 0x100fe40000011409 */
[----:B------:R-:W-:Y:S01]  /*0c80*/  SHF.R.S32.HI R11, RZ, 0x1f, R9 ;  /* 0x0000001fff0b7819 */ /* 0x000fe20000011409 */
[----:B------:R-:W-:Y:S01]  /*0c90*/  IMAD.IADD R5, R13, 0x1, -R5 ;  /* 0x000000010d057824 */ /* 0x000fe200078e0a05 */
[----:B------:R-:W-:-:S02]  /*0ca0*/  LEA.HI R4, R4, R7, RZ, 0x1 ;  /* 0x0000000704047211 */ /* 0x000fc400078f08ff */
[----:B------:R-:W-:Y:S02]  /*0cb0*/  LEA.HI R11, R11, R10, RZ, 0x3 ;  /* 0x0000000a0b0b7211 */ /* 0x000fe400078f18ff */
[----:B------:R-:W-:Y:S02]  /*0cc0*/  LEA.HI R8, R8, R15, RZ, 0x5 ;  /* 0x0000000f08087211 */ /* 0x000fe400078f28ff */
[----:B------:R-:W-:Y:S02]  /*0cd0*/  LOP3.LUT R11, R11, 0xfffffff8, RZ, 0xc0, !PT ;  /* 0xfffffff80b0b7812 */ /* 0x000fe400078ec0ff */
[----:B------:R-:W-:Y:S02]  /*0ce0*/  LOP3.LUT R6, R6, 0xfffffc00, RZ, 0xc0, !PT ;  /* 0xfffffc0006067812 */ /* 0x000fe400078ec0ff */
[----:B------:R-:W-:Y:S01]  /*0cf0*/  LOP3.LUT R4, R4, 0x1ffffffe, RZ, 0xc0, !PT ;  /* 0x1ffffffe04047812 */ /* 0x000fe200078ec0ff */
[----:B------:R-:W-:Y:S01]  /*0d00*/  IMAD.IADD R11, R10, 0x1, -R11 ;  /* 0x000000010a0b7824 */ /* 0x000fe200078e0a0b */
[----:B------:R-:W-:Y:S01]  /*0d10*/  LOP3.LUT R9, R9, 0x7ffffffc, RZ, 0xc0, !PT ;  /* 0x7ffffffc09097812 */ /* 0x000fe200078ec0ff */
[----:B------:R-:W-:Y:S01]  /*0d20*/  IMAD R5, R5, 0x40, R6 ;  /* 0x0000004005057824 */ /* 0x000fe200078e0206 */
[----:B------:R-:W-:Y:S01]  /*0d30*/  SHF.R.S32.HI R8, RZ, 0x5, R8 ;  /* 0x00000005ff087819 */ /* 0x000fe20000011408 */
[----:B------:R-:W-:Y:S01]  /*0d40*/  IMAD.IADD R4, R7, 0x1, -R4 ;  /* 0x0000000107047824 */ /* 0x000fe200078e0a04 */
[----:B------:R-:W-:Y:S01]  /*0d50*/  LOP3.LUT R3, R3, 0x3fffffe, RZ, 0xc0, !PT ;  /* 0x03fffffe03037812 */ /* 0x000fe200078ec0ff */
[----:B------:R-:W-:Y:S01]  /*0d60*/  IMAD.MOV.U32 R10, RZ, RZ, -0x2 ;  /* 0xfffffffeff0a7424 */ /* 0x000fe200078e00ff */
[----:B------:R-:W-:Y:S01]  /*0d70*/  LEA.HI R12, R0, R13, RZ, 0x2 ;  /* 0x0000000d000c7211 */ /* 0x000fe200078f10ff */
[----:B------:R-:W-:Y:S01]  /*0d80*/  IMAD.IADD R9, R15, 0x1, -R9 ;  /* 0x000000010f097824 */ /* 0x000fe200078e0a09 */
[----:B------:R-:W-:Y:S01]  /*0d90*/  LEA R5, R4, R5, 0x3 ;  /* 0x0000000504057211 */ /* 0x000fe200078e18ff */
[----:B------:R-:W-:Y:S01]  /*0da0*/  IMAD R8, R8, 0x10, R11 ;  /* 0x0000001008087824 */ /* 0x000fe200078e020b */
[----:B------:R-:W-:Y:S01]  /*0db0*/  LOP3.LUT R12, R12, 0xfffffffc, RZ, 0xc0, !PT ;  /* 0xfffffffc0c0c7812 */ /* 0x000fe200078ec0ff */
[----:B------:R-:W-:-:S02]  /*0dc0*/  IMAD.IADD R3, R14, 0x1, -R3 ;  /* 0x000000010e037824 */ /* 0x000fc400078e0a03 */
[----:B------:R-:W-:Y:S01]  /*0dd0*/  IMAD R4, R9, R10, 0xb0 ;  /* 0x000000b009047424 */ /* 0x000fe200078e020a */
[----:B------:R-:W-:Y:S01]  /*0de0*/  STL [R1+0x8c], R5 ;  /* 0x00008c0501007387 */ /* 0x000fe20000100800 */
[----:B------:R-:W-:Y:S01]  /*0df0*/  IMAD R14, R3, 0x40, R8 ;  /* 0x00000040030e7824 */ /* 0x000fe200078e0208 */
[CC--:B------:R-:W-:Y:S02]  /*0e00*/  LEA.HI R3, R0.reuse, R13.reuse, RZ, 0x6 ;  /* 0x0000000d00037211 */ /* 0x0c0fe400078f30ff */
[----:B------:R-:W-:Y:S01]  /*0e10*/  LEA.HI R0, R0, R13, RZ, 0x3 ;  /* 0x0000000d00007211 */ /* 0x000fe200078f18ff */
[----:B------:R0:W-:Y:S01]  /*0e20*/  STL [R1+0x84], R4 ;  /* 0x0000840401007387 */ /* 0x0001e20000100800 */
[----:B------:R-:W-:Y:S02]  /*0e30*/  IADD3 R12, R13, -R12, RZ ;  /* 0x8000000c0d0c7210 */ /* 0x000fe40007ffe0ff */
[----:B------:R-:W-:Y:S01]  /*0e40*/  SHF.R.S32.HI R22, RZ, 0x3, R0 ;  /* 0x00000003ff167819 */ /* 0x000fe20000011400 */
[----:B------:R-:W-:Y:S01]  /*0e50*/  STL [R1+0x80], R14 ;  /* 0x0000800e01007387 */ /* 0x000fe20000100800 */
[----:B------:R-:W-:-:S02]  /*0e60*/  LEA.HI R6, R12, R12, RZ, 0x1 ;  /* 0x0000000c0c067211 */ /* 0x000fc400078f08ff */
[C---:B------:R-:W-:Y:S01]  /*0e70*/  IADD3 R27, R22.reuse, 0x20, RZ ;  /* 0x00000020161b7810 */ /* 0x040fe20007ffe0ff */
[----:B------:R-:W-:Y:S01]  /*0e80*/  STL [R1+0x60], RZ ;  /* 0x000060ff01007387 */ /* 0x000fe20000100800 */
[----:B------:R-:W-:Y:S01]  /*0e90*/  VIADD R26, R22, 0x40 ;  /* 0x00000040161a7836 */ /* 0x000fe20000000000 */
[----:B------:R-:W-:Y:S01]  /*0ea0*/  LOP3.LUT R7, R6, 0x1ffffffe, RZ, 0xc0, !PT ;  /* 0x1ffffffe06077812 */ /* 0x000fe200078ec0ff */
[----:B0-----:R-:W-:Y:S02]  /*0eb0*/  IMAD.U32 R4, RZ, RZ, UR5 ;  /* 0x00000005ff047e24 */ /* 0x001fe4000f8e00ff */
[----:B------:R-:W-:Y:S01]  /*0ec0*/  IMAD.SHL.U32 R4, R3, 0x8, RZ ;  /* 0x0000000803047824 */ /* 0x000fe200078e00ff */
[----:B------:R-:W-:Y:S01]  /*0ed0*/  LOP3.LUT R3, R0, 0xfffffff8, RZ, 0xc0, !PT ;  /* 0xfffffff800037812 */ /* 0x000fe200078ec0ff */
[C---:B------:R-:W-:Y:S01]  /*0ee0*/  IMAD.SHL.U32 R0, R22.reuse, 0x40, RZ ;  /* 0x0000004016007824 */ /* 0x040fe200078e00ff */
[----:B------:R-:W-:Y:S01]  /*0ef0*/  SHF.R.S32.HI R6, RZ, 0x1f, R26 ;  /* 0x0000001fff067819 */ /* 0x000fe2000001141a */
[----:B------:R-:W-:Y:S01]  /*0f00*/  VIADD R25, R22, 0x60 ;  /* 0x0000006016197836 */ /* 0x000fe20000000000 */
[----:B------:R-:W-:Y:S01]  /*0f10*/  LOP3.LUT R15, R4, 0xfffffe00, RZ, 0xc0, !PT ;  /* 0xfffffe00040f7812 */ /* 0x000fe200078ec0ff */
[----:B------:R-:W-:Y:S01]  /*0f20*/  IMAD.IADD R18, R13, 0x1, -R3 ;  /* 0x000000010d127824 */ /* 0x000fe200078e0a03 */
[----:B------:R-:W-:Y:S01]  /*0f30*/  SHF.R.S32.HI R4, RZ, 0x1f, R27 ;  /* 0x0000001fff047819 */ /* 0x000fe2000001141b */
[----:B------:R-:W-:Y:S01]  /*0f40*/  IMAD.U32 R3, RZ, RZ, UR4 ;  /* 0x00000004ff037e24 */ /* 0x000fe2000f8e00ff */
[----:B------:R-:W-:Y:S01]  /*0f50*/  SHF.R.S32.HI R9, RZ, 0x1f, R25 ;  /* 0x0000001fff097819 */ /* 0x000fe20000011419 */
[----:B------:R-:W-:Y:S01]  /*0f60*/  VIADD R24, R22, 0x80 ;  /* 0x0000008016187836 */ /* 0x000fe20000000000 */
[----:B------:R-:W-:Y:S01]  /*0f70*/  SHF.L.U32 R16, R18, 0x3, RZ ;  /* 0x0000000312107819 */ /* 0x000fe200000006ff */
[----:B------:R-:W-:Y:S01]  /*0f80*/  VIADD R21, R22, 0xa0 ;  /* 0x000000a016157836 */ /* 0x000fe20000000000 */
[----:B------:R0:W-:Y:S01]  /*0f90*/  STL [R1+0x6c], R3 ;  /* 0x00006c0301007387 */ /* 0x0001e20000100800 */
[----:B------:R-:W-:Y:S01]  /*0fa0*/  LEA.HI R4, R4, R27, RZ, 0x3 ;  /* 0x0000001b04047211 */ /* 0x000fe200078f18ff */
[----:B------:R-:W-:Y:S01]  /*0fb0*/  IMAD.SHL.U32 R5, R26, 0x40, RZ ;  /* 0x000000401a057824 */ /* 0x000fe200078e00ff */
[----:B------:R-:W-:Y:S01]  /*0fc0*/  SHF.R.S32.HI R11, RZ, 0x1f, R24 ;  /* 0x0000001fff0b7819 */ /* 0x000fe20000011418 */
[----:B------:R-:W-:Y:S01]  /*0fd0*/  IMAD.SHL.U32 R8, R25, 0x40, RZ ;  /* 0x0000004019087824 */ /* 0x000fe200078e00ff */
[----:B------:R-:W-:Y:S01]  /*0fe0*/  SHF.R.S32.HI R13, RZ, 0x1f, R21 ;  /* 0x0000001fff0d7819 */ /* 0x000fe20000011415 */
[----:B------:R-:W-:Y:S01]  /*0ff0*/  IMAD.SHL.U32 R18, R18, 0x4, RZ ;  /* 0x0000000412127824 */ /* 0x000fe200078e00ff */
[----:B------:R-:W-:Y:S01]  /*1000*/  LEA.HI R6, R6, R26, RZ, 0x3 ;  /* 0x0000001a06067211 */ /* 0x000fe200078f18ff */
[----:B------:R-:W-:Y:S01]  /*1010*/  IMAD.SHL.U32 R10, R24, 0x40, RZ ;  /* 0x00000040180a7824 */ /* 0x000fe200078e00ff */
[----:B------:R-:W-:Y:S01]  /*1020*/  LEA.HI R9, R9, R25, RZ, 0x3 ;  /* 0x0000001909097211 */ /* 0x000fe200078f18ff */
[----:B------:R-:W-:Y:S01]  /*1030*/  IMAD.SHL.U32 R4, R4, 0x40, RZ ;  /* 0x0000004004047824 */ /* 0x000fe200078e00ff */
[----:B0-----:R-:W-:Y:S01]  /*1040*/  SHF.R.S32.HI R3, RZ, 0x1f, R22 ;  /* 0x0000001fff037819 */ /* 0x001fe20000011416 */
[----:B------:R-:W-:Y:S01]  /*1050*/  IMAD.IADD R7, R12, 0x1, -R7 ;  /* 0x000000010c077824 */ /* 0x000fe200078e0a07 */
[----:B------:R-:W-:Y:S01]  /*1060*/  LOP3.LUT R3, R0, 0x1c0, RZ, 0xc0, !PT ;  /* 0x000001c000037812 */ /* 0x000fe200078ec0ff */
[----:B------:R-:W-:Y:S01]  /*1070*/  IMAD.SHL.U32 R0, R27, 0x40, RZ ;  /* 0x000000401b007824 */ /* 0x000fe200078e00ff */
[----:B------:R-:W-:Y:S01]  /*1080*/  LEA.HI R11, R11, R24, RZ, 0x3 ;  /* 0x000000180b0b7211 */ /* 0x000fe200078f18ff */
[----:B------:R-:W-:Y:S01]  /*1090*/  VIADD R220, R18, 0x20 ;  /* 0x0000002012dc7836 */ /* 0x000fe20000000000 */
[----:B------:R-:W-:Y:S01]  /*10a0*/  SHF.R.U32.HI R20, RZ, 0x3, R3 ;  /* 0x00000003ff147819 */ /* 0x000fe20000011603 */
[----:B------:R-:W-:Y:S01]  /*10b0*/  IMAD.SHL.U32 R9, R9, 0x40, RZ ;  /* 0x0000004009097824 */ /* 0x000fe200078e00ff */
[----:B------:R-:W-:Y:S01]  /*10c0*/  LOP3.LUT R3, R3, 0x38, R16, 0xf8, !PT ;  /* 0x0000003803037812 */ /* 0x000fe200078ef810 */
[----:B------:R-:W-:Y:S01]  /*10d0*/  IMAD.SHL.U32 R11, R11, 0x40, RZ ;  /* 0x000000400b0b7824 */ /* 0x000fe200078e00ff */
[----:B------:R-:W-:Y:S01]  /*10e0*/  LEA.HI R13, R13, R21, RZ, 0x3 ;  /* 0x000000150d0d7211 */ /* 0x000fe200078f18ff */
[----:B------:R-:W-:Y:S01]  /*10f0*/  VIADD R221, R16, 0x40 ;  /* 0x0000004010dd7836 */ /* 0x000fe20000000000 */
[----:B------:R-:W-:-:S02]  /*1100*/  LOP3.LUT R0, R0, 0x1c0, RZ, 0xc0, !PT ;  /* 0x000001c000007812 */ /* 0x000fc400078ec0ff */
[----:B------:R-:W-:Y:S01]  /*1110*/  LOP3.LUT R3, R15, R3, R20, 0xf6, !PT ;  /* 0x000000030f037212 */ /* 0x000fe200078ef614 */
[----:B------:R-:W-:Y:S01]  /*1120*/  IMAD.SHL.U32 R13, R13, 0x40, RZ ;  /* 0x000000400d0d7824 */ /* 0x000fe200078e00ff */
[----:B------:R-:W-:Y:S02]  /*1130*/  SHF.L.U32 R12, R21, 0x6, RZ ;  /* 0x00000006150c7819 */ /* 0x000fe400000006ff */
[----:B------:R-:W-:Y:S01]  /*1140*/  SHF.L.U32 R6, R6, 0x6, RZ ;  /* 0x0000000606067819 */ /* 0x000fe200000006ff */
[----:B------:R0:W-:Y:S01]  /*1150*/  STL [R1+0x30], R3 ;  /* 0x0000300301007387 */ /* 0x0001e20000100800 */
[----:B------:R-:W-:Y:S02]  /*1160*/  LOP3.LUT R5, R5, 0x1c0, RZ, 0xc0, !PT ;  /* 0x000001c005057812 */ /* 0x000fe400078ec0ff */
[----:B------:R-:W-:Y:S02]  /*1170*/  LOP3.LUT R8, R8, 0x1c0, RZ, 0xc0, !PT ;  /* 0x000001c008087812 */ /* 0x000fe400078ec0ff */
[----:B------:R-:W-:-:S02]  /*1180*/  SHF.R.U32.HI R20, RZ, 0x3, R0 ;  /* 0x00000003ff147819 */ /* 0x000fc40000011600 */
[----:B------:R-:W-:Y:S02]  /*1190*/  LOP3.LUT R21, R10, 0x1c0, RZ, 0xc0, !PT ;  /* 0x000001c00a157812 */ /* 0x000fe400078ec0ff */
[----:B------:R-:W-:Y:S02]  /*11a0*/  LOP3.LUT R0, R0, 0x38, R16, 0xf8, !PT ;  /* 0x0000003800007812 */ /* 0x000fe400078ef810 */
[----:B------:R-:W-:Y:S02]  /*11b0*/  LOP3.LUT R4, R4, 0xfffffe00, RZ, 0xc0, !PT ;  /* 0xfffffe0004047812 */ /* 0x000fe400078ec0ff */
[----:B------:R-:W-:Y:S02]  /*11c0*/  LOP3.LUT R10, R12, 0x1c0, RZ, 0xc0, !PT ;  /* 0x000001c00c0a7812 */ /* 0x000fe400078ec0ff */
[----:B------:R-:W-:Y:S01]  /*11d0*/  LOP3.LUT R6, R6, 0xfffffe00, RZ, 0xc0, !PT ;  /* 0xfffffe0006067812 */ /* 0x000fe200078ec0ff */
[----:B------:R-:W-:Y:S01]  /*11e0*/  STL [R1+0x3c], R4 ;  /* 0x00003c0401007387 */ /* 0x000fe20000100800 */
[----:B------:R-:W-:-:S02]  /*11f0*/  SHF.R.U32.HI R12, RZ, 0x3, R5 ;  /* 0x00000003ff0c7819 */ /* 0x000fc40000011605 */
[----:B0-----:R-:W-:Y:S01]  /*1200*/  LOP3.LUT R3, R5, 0x38, R16, 0xf8, !PT ;  /* 0x0000003805037812 */ /* 0x001fe200078ef810 */
[----:B------:R0:W-:Y:S01]  /*1210*/  STL [R1+0x38], R6 ;  /* 0x0000380601007387 */ /* 0x0001e20000100800 */
[----:B------:R-:W-:Y:S02]  /*1220*/  SHF.R.U32.HI R10, RZ, 0x3, R8 ;  /* 0x00000003ff0a7819 */ /* 0x000fe40000011608 */
[----:B------:R-:W-:Y:S02]  /*1230*/  LOP3.LUT R5, R8, 0x38, R16, 0xf8, !PT ;  /* 0x0000003808057812 */ /* 0x000fe400078ef810 */
[----:B------:R-:W-:Y:S02]  /*1240*/  SHF.R.S32.HI R15, RZ, 0x1f, R220 ;  /* 0x0000001fff0f7819 */ /* 0x000fe400000114dc */
[----:B------:R-:W-:Y:S02]  /*1250*/  LOP3.LUT R8, R9, 0xfffffe00, RZ, 0xc0, !PT ;  /* 0xfffffe0009087812 */ /* 0x000fe400078ec0ff */
[----:B------:R-:W-:-:S02]  /*1260*/  LOP3.LUT R11, R11, 0xfffffe00, RZ, 0xc0, !PT ;  /* 0xfffffe000b0b7812 */ /* 0x000fc400078ec0ff */
[----:B------:R-:W-:Y:S02]  /*1270*/  LOP3.LUT R0, R4, R0, R20, 0xf6, !PT ;  /* 0x0000000004007212 */ /* 0x000fe400078ef614 */
[----:B------:R-:W-:Y:S01]  /*1280*/  LOP3.LUT R9, R13, 0xfffffe00, RZ, 0xc0, !PT ;  /* 0xfffffe000d097812 */ /* 0x000fe200078ec0ff */
[----:B------:R-:W-:Y:S01]  /*1290*/  STL [R1+0x4c], R11 ;  /* 0x00004c0b01007387 */ /* 0x000fe20000100800 */
[----:B------:R-:W-:Y:S02]  /*12a0*/  LOP3.LUT R3, R6, R3, R12, 0xf6, !PT ;  /* 0x0000000306037212 */ /* 0x000fe400078ef60c */
[----:B0-----:R-:W-:Y:S01]  /*12b0*/  SHF.L.U64.HI R6, R220, 0x1, R15 ;  /* 0x00000001dc067819 */ /* 0x001fe2000001020f */
[----:B------:R-:W-:Y:S01]  /*12c0*/  STL [R1+0x48], R9 ;  /* 0x0000480901007387 */ /* 0x000fe20000100800 */
[----:B------:R-:W-:Y:S02]  /*12d0*/  LEA R0, R0, UR4, 0x1 ;  /* 0x0000000400007c11 */ /* 0x000fe4000f8e08ff */
[----:B------:R-:W-:Y:S01]  /*12e0*/  LOP3.LUT R5, R8, R5, R10, 0xf6, !PT ;  /* 0x0000000508057212 */ /* 0x000fe200078ef60a */
[----:B------:R-:W-:Y:S01]  /*12f0*/  STL [R1+0x34], R8 ;  /* 0x0000340801007387 */ /* 0x000fe20000100800 */
[----:B------:R-:W-:-:S02]  /*1300*/  LEA R4, R3, UR4, 0x1 ;  /* 0x0000000403047c11 */ /* 0x000fc4000f8e08ff */
[----:B------:R-:W-:Y:S01]  /*1310*/  LEA R3, R5, UR4, 0x1 ;  /* 0x0000000405037c11 */ /* 0x000fe2000f8e08ff */
[----:B------:R-:W-:Y:S01]  /*1320*/  STL [R1+0x70], R6 ;  /* 0x0000700601007387 */ /* 0x000fe20000100800 */
[----:B------:R-:W-:Y:S02]  /*1330*/  SHF.R.S32.HI R17, RZ, 0x1f, R16 ;  /* 0x0000001fff117819 */ /* 0x000fe40000011410 */
[----:B------:R-:W-:Y:S01]  /*1340*/  SHF.R.S32.HI R19, RZ, 0x1f, R18 ;  /* 0x0000001fff137819 */ /* 0x000fe20000011412 */
[----:B------:R0:W-:Y:S04]  /*1350*/  STL [R1+0x7c], R0 ;  /* 0x00007c0001007387 */ /* 0x0001e80000100800 */
[----:B------:R1:W-:Y:S01]  /*1360*/  STL [R1+0x78], R4 ;  /* 0x0000780401007387 */ /* 0x0003e20000100800 */
[----:B0-----:R-:W-:-:S05]  /*1370*/  IMAD R0, R7, 0x8, R14 ;  /* 0x0000000807007824 */ /* 0x001fca00078e020e */
[----:B------:R1:W-:Y:S04]  /*1380*/  STL [R1+0x88], R0 ;  /* 0x0000880001007387 */ /* 0x0003e80000100800 */
[----:B------:R1:W-:Y:S02]  /*1390*/  STL [R1+0x74], R3 ;  /* 0x0000740301007387 */ /* 0x0003e40000100800 */
.L_x_7508:
        /* <DEDUP_REMOVED lines=9> */
[----:B------:R-:W-:Y:S01]  /*1430*/  ULDC.64 UR10, c[0x0][0x208] ;  /* 0x00008200000a7ab9 */ /* 0x000fe20000000a00 */
[----:B------:R-:W-:Y:S01]  /*1440*/  ISETP.NE.U32.AND P0, PT, RZ, UR6, PT ;  /* 0x00000006ff007c0c */ /* 0x000fe2000bf05070 */
[----:B------:R-:W-:Y:S01]  /*1450*/  IMAD.MOV.U32 R31, RZ, RZ, RZ ;  /* 0x000000ffff1f7224 */ /* 0x000fe200078e00ff */
[----:B------:R-:W-:-:S02]  /*1460*/  ISETP.NE.AND.EX P1, PT, RZ, UR5, PT, P1 ;  /* 0x00000005ff007c0c */ /* 0x000fc4000bf25310 */
[----:B------:R-:W-:Y:S02]  /*1470*/  ISETP.NE.AND.EX P0, PT, RZ, UR7, PT, P0 ;  /* 0x00000007ff007c0c */ /* 0x000fe4000bf05300 */
[----:B--2---:R-:W-:Y:S01]  /*1480*/  SHF.R.S32.HI R3, RZ, 0x1f, R0 ;  /* 0x0000001fff037819 */ /* 0x004fe20000011400 */
[----:B------:R-:W-:Y:S08]  /*1490*/  STL [R1+0x5c], R0 ;  /* 0x00005c0001007387 */ /* 0x000ff00000100800 */
[----:B------:R-:W-:-:S02]  /*14a0*/  @P1 LEA R6, P2, R0, UR4, 0x2 ;  /* 0x0000000400061c11 */ /* 0x000fc4000f8410ff */
[C---:B------:R-:W-:Y:S01]  /*14b0*/  SHF.L.U32 R32, R0.reuse, 0x2, RZ ;  /* 0x0000000200207819 */ /* 0x040fe200000006ff */
[----:B------:R0:W-:Y:S01]  /*14c0*/  STL [R1+0x68], R3 ;  /* 0x0000680301007387 */ /* 0x0001e20000100800 */
[C-C-:B----4-:R-:W-:Y:S02]  /*14d0*/  @P1 LEA.HI.X R7, R0.reuse, UR5, R3.reuse, 0x2, P2 ;  /* 0x0000000500071c11 */ /* 0x150fe400090f1403 */
[----:B------:R-:W-:Y:S01]  /*14e0*/  ISETP.NE.U32.AND P2, PT, RZ, UR8, PT ;  /* 0x00000008ff007c0c */ /* 0x000fe2000bf45070 */
[----:B------:R-:W-:Y:S01]  /*14f0*/  ULDC UR4, c[0x0][0x288] ;  /* 0x0000a20000047ab9 */ /* 0x000fe20000000800 */
[----:B---3--:R-:W-:Y:S01]  /*1500*/  SHF.L.U64.HI R28, R0, 0x2, R3 ;  /* 0x00000002001c7819 */ /* 0x008fe20000010203 */
[----:B------:R-:W-:Y:S01]  /*1510*/  IMAD.U32 R160, RZ, RZ, UR4 ;  /* 0x00000004ffa07e24 */ /* 0x000fe2000f8e00ff */
[----:B------:R-:W-:Y:S01]  /*1520*/  ISETP.NE.AND.EX P2, PT, RZ, UR9, PT, P2 ;  /* 0x00000009ff007c0c */ /* 0x000fe2000bf45320 */
[----:B------:R-:W-:Y:S01]  /*1530*/  ULDC.64 UR4, c[0x0][0x418] ;  /* 0x0001060000047ab9 */ /* 0x000fe20000000a00 */
[----:B------:R1:W-:Y:S01]  /*1540*/  STL [R1+0x58], R32 ;  /* 0x0000582001007387 */ /* 0x0003e20000100800 */
[----:B------:R-:W-:Y:S01]  /*1550*/  UISETP.NE.U32.AND UP0, UPT, UR4, URZ, UPT ;  /* 0x0000003f0400728c */ /* 0x000fe2000bf05070 */
[----:B0-----:R-:W-:Y:S01]  /*1560*/  IMAD.MOV.U32 R3, RZ, RZ, RZ ;  /* 0x000000ffff037224 */ /* 0x001fe200078e00ff */
[----:B------:R-:W-:Y:S01]  /*1570*/  IADD3 R8, P3, R32, UR6, RZ ;  /* 0x0000000620087c10 */ /* 0x000fe2000ff7e0ff */
[----:B------:R-:W-:Y:S01]  /*1580*/  ULDC UR4, c[0x0][0x424] ;  /* 0x0001090000047ab9 */ /* 0x000fe20000000800 */
[----:B------:R-:W-:-:S02]  /*1590*/  UISETP.NE.AND.EX UP0, UPT, UR5, URZ, UPT, UP0 ;  /* 0x0000003f0500728c */ /* 0x000fc4000bf05300 */
[----:B------:R-:W-:Y:S01]  /*15a0*/  IADD3.X R9, R28, UR7, RZ, P3, !PT ;  /* 0x000000071c097c10 */ /* 0x000fe20009ffe4ff */
[----:B------:R1:W5:Y:S01]  /*15b0*/  @P1 LDG.E R3, desc[UR10][R6.64] ;  /* 0x0000000a06031981 */ /* 0x000362000c1e1900 */
[----:B------:R-:W-:Y:S02]  /*15c0*/  USEL UR4, UR4, 0x1, UP0 ;  /* 0x0000000104047887 */ /* 0x000fe40008000000 */
[----:B------:R-:W-:Y:S01]  /*15d0*/  @P2 IADD3 R4, P1, R32, UR8, RZ ;  /* 0x0000000820042c10 */ /* 0x000fe2000ff3e0ff */
[----:B------:R-:W-:Y:S01]  /*15e0*/  ULDC UR5, c[0x0][0x2f0] ;  /* 0x0000bc0000057ab9 */ /* 0x000fe20000000800 */
[----:B------:R1:W5:Y:S01]  /*15f0*/  @P0 LDG.E R31, desc[UR10][R8.64] ;  /* 0x0000000a081f0981 */ /* 0x000362000c1e1900 */
[----:B------:R-:W-:Y:S01]  /*1600*/  UIMAD UR4, UR4, UR5, URZ ;  /* 0x00000005040472a4 */ /* 0x000fe2000f8e023f */
[----:B------:R-:W-:Y:S02]  /*1610*/  @P2 IADD3.X R5, R28, UR9, RZ, P1, !PT ;  /* 0x000000091c052c10 */ /* 0x000fe40008ffe4ff */
[----:B------:R-:W-:-:S02]  /*1620*/  ULDC UR5, c[0x0][0x348] ;  /* 0x0000d20000057ab9 */ /* 0x000fc40000000800 */
[----:B------:R-:W-:Y:S01]  /*1630*/  IMAD.U32 R25, RZ, RZ, UR5 ;  /* 0x00000005ff197e24 */ /* 0x000fe2000f8e00ff */
[----:B------:R1:W5:Y:S01]  /*1640*/  @P2 LDG.E R160, desc[UR10][R4.64] ;  /* 0x0000000a04a02981 */ /* 0x000362000c1e1900 */
[----:B------:R-:W-:Y:S01]  /*1650*/  IMAD.U32 R26, RZ, RZ, UR4 ;  /* 0x00000004ff1a7e24 */ /* 0x000fe2000f8e00ff */
[----:B------:R-:W-:Y:S01]  /*1660*/  MOV R27, R0 ;  /* 0x00000000001b7202 */ /* 0x000fe20000000f00 */
[----:B------:R-:W-:Y:S06]  /*1670*/  @P2 BRA `(.L_x_7291) ;  /* 0x0000000000282947 */ /* 0x000fec0003800000 */
[----:B------:R-:W-:Y:S02]  /*1680*/  ULDC.64 UR4, c[0x0][0xa00] ;  /* 0x0002800000047ab9 */ /* 0x000fe40000000a00 */
[----:B------:R-:W-:-:S04]  /*1690*/  ISETP.NE.U32.AND P1, PT, RZ, UR4, PT ;  /* 0x00000004ff007c0c */ /* 0x000fc8000bf25070 */
[----:B------:R-:W-:-:S13]  /*16a0*/  ISETP.NE.AND.EX P1, PT, RZ, UR5, PT, P1 ;  /* 0x00000005ff007c0c */ /* 0x000fda000bf25310 */
[----:B------:R-:W-:Y:S05]  /*16b0*/  @!P1 BRA `(.L_x_7291) ;  /* 0x0000000000189947 */ /* 0x000fea0003800000 */
[----:B-1----:R-:W0:Y:S01]  /*16c0*/  LDC.64 R4, c[0x0][0xa00] ;  /* 0x00028000ff047b82 */ /* 0x002e220000000a00 */
[----:B------:R-:W-:Y:S01]  /*16d0*/  ULDC.64 UR4, c[0x0][0x208] ;  /* 0x0000820000047ab9 */ /* 0x000fe20000000a00 */
[----:B0-----:R-:W-:-:S05]  /*16e0*/  IMAD.WIDE R4, R27, 0x4, R4 ;  /* 0x000000041b047825 */ /* 0x001fca00078e0204 */
[----:B-----5:R-:W2:Y:S04]  /*16f0*/  LDG.E R160, desc[UR4][R4.64] ;  /* 0x0000000404a07981 */ /* 0x020ea8000c1e1900 */
[----:B------:R-:W2:Y:S02]  /*1700*/  LDG.E R7, desc[UR4][R4.64+0x4] ;  /* 0x0000040404077981 */ /* 0x000ea4000c1e1900 */
[----:B--2---:R-:W-:-:S07]  /*1710*/  IMAD.IADD R160, R7, 0x1, -R160 ;  /* 0x0000000107a07824 */ /* 0x004fce00078e0aa0 */
.L_x_7291:
[----:B------:R-:W-:Y:S01]  /*1720*/  ULDC.64 UR4, c[0x0][0xa20] ;  /* 0x0002880000047ab9 */ /* 0x000fe20000000a00 */
[----:B------:R0:W-:Y:S01]  /*1730*/  STL [R1+0x64], R29 ;  /* 0x0000641d01007387 */ /* 0x0001e20000100800 */
[----:B------:R-:W-:-:S03]  /*1740*/  ISETP.NE.U32.AND P1, PT, RZ, UR4, PT ;  /* 0x00000004ff007c0c */ /* 0x000fc6000bf25070 */
[----:B------:R0:W-:Y:S01]  /*1750*/  STL [R1+0x50], R30 ;  /* 0x0000501e01007387 */ /* 0x0001e20000100800 */
[----:B------:R-:W-:-:S13]  /*1760*/  ISETP.NE.AND.EX P1, PT, RZ, UR5, PT, P1 ;  /* 0x00000005ff007c0c */ /* 0x000fda000bf25310 */
[----:B0-----:R-:W-:Y:S05]  /*1770*/  @!P1 BRA `(.L_x_7292) ;  /* 0x0000000000149947 */ /* 0x001fea0003800000 */
[----:B-1----:R-:W-:Y:S01]  /*1780*/  IADD3 R4, P0, R32, UR4, RZ ;  /* 0x0000000420047c10 */ /* 0x002fe2000ff1e0ff */
[----:B------:R-:W-:-:S03]  /*1790*/  ULDC.64 UR6, c[0x0][0x208] ;  /* 0x0000820000067ab9 */ /* 0x000fc60000000a00 */
[----:B------:R-:W-:-:S05]  /*17a0*/  IADD3.X R5, R28, UR5, RZ, P0, !PT ;  /* 0x000000051c057c10 */ /* 0x000fca00087fe4ff */
[----:B------:R0:W5:Y:S01]  /*17b0*/  LDG.E R26, desc[UR6][R4.64] ;  /* 0x00000006041a7981 */ /* 0x000162000c1e1900 */
[----:B------:R-:W-:Y:S05]  /*17c0*/  BRA `(.L_x_7293) ;  /* 0x0000000000147947 */ /* 0x000fea0003800000 */
.L_x_7292:
[----:B------:R-:W-:Y:S05]  /*17d0*/  @!P0 BRA `(.L_x_7293) ;  /* 0x0000000000108947 */ /* 0x000fea0003800000 */
[----:B------:R-:W-:Y:S02]  /*17e0*/  ULDC.64 UR4, c[0x0][0x208] ;  /* 0x0000820000047ab9 */ /* 0x000fe40000000a00 */
[----:B-1----:R-:W2:Y:S04]  /*17f0*/  LDG.E R5, desc[UR4][R8.64] ;  /* 0x0000000408057981 */ /* 0x002ea8000c1e1900 */
[----:B------:R-:W2:Y:S02]  /*1800*/  LDG.E R26, desc[UR4][R8.64+0x4] ;  /* 0x00000404081a7981 */ /* 0x000ea4000c1e1900 */
[----:B--2---:R-:W-:-:S07]  /*1810*/  IMAD.IADD R26, R26, 0x1, -R5 ;  /* 0x000000011a1a7824 */ /* 0x004fce00078e0a05 */
.L_x_7293:
[----:B------:R-:W-:Y:S01]  /*1820*/  ULDC.64 UR4, c[0x0][0xa10] ;  /* 0x0002840000047ab9 */ /* 0x000fe20000000a00 */
[----:B------:R-:W-:Y:S01]  /*1830*/  ULDC.64 UR6, c[0x0][0x208] ;  /* 0x0000820000067ab9 */ /* 0x000fe20000000a00 */
[----:B------:R-:W-:-:S04]  /*1840*/  ISETP.NE.U32.AND P0, PT, RZ, UR4, PT ;  /* 0x00000004ff007c0c */ /* 0x000fc8000bf05070 */
[----:B------:R-:W-:Y:S01]  /*1850*/  ISETP.NE.AND.EX P0, PT, RZ, UR5, PT, P0 ;  /* 0x00000005ff007c0c */ /* 0x000fe2000bf05300 */
[----:B------:R-:W-:-:S12]  /*1860*/  ULDC.64 UR4, c[0x0][0xa30] ;  /* 0x00028c0000047ab9 */ /* 0x000fd80000000a00 */
[----:B01----:R-:W0:Y:S02]  /*1870*/  @P0 LDC.64 R4, c[0x0][0xa10] ;  /* 0x00028400ff040b82 */ /* 0x003e240000000a00 */
[----:B0-----:R-:W-:-:S05]  /*1880*/  @P0 IMAD.WIDE R4, R27, 0x4, R4 ;  /* 0x000000041b040825 */ /* 0x001fca00078e0204 */
[----:B------:R-:W2:Y:S04]  /*1890*/  @P0 LDG.E R0, desc[UR6][R4.64] ;  /* 0x0000000604000981 */ /* 0x000ea8000c1e1900 */
[----:B------:R0:W2:Y:S01]  /*18a0*/  @P0 LDG.E R9, desc[UR6][R4.64+0x4] ;  /* 0x0000040604090981 */ /* 0x0000a2000c1e1900 */
[----:B-----5:R-:W-:Y:S01]  /*18b0*/  IADD3 R8, -R3, R26, RZ ;  /* 0x0000001a03087210 */ /* 0x020fe20007ffe1ff */
[----:B------:R-:W-:Y:S01]  /*18c0*/  IMAD.MOV.U32 R148, RZ, RZ, R26 ;  /* 0x000000ffff947224 */ /* 0x000fe200078e001a */
[----:B------:R-:W-:-:S04]  /*18d0*/  ISETP.NE.U32.AND P1, PT, RZ, UR4, PT ;  /* 0x00000004ff007c0c */ /* 0x000fc8000bf25070 */
[----:B------:R-:W-:Y:S01]  /*18e0*/  ISETP.NE.AND.EX P1, PT, RZ, UR5, PT, P1 ;  /* 0x00000005ff007c0c */ /* 0x000fe2000bf25310 */
[----:B0-----:R-:W-:-:S05]  /*18f0*/  IMAD.MOV R4, RZ, RZ, -R8 ;  /* 0x000000ffff047224 */ /* 0x001fca00078e0a08 */
[----:B------:R-:W-:-:S07]  /*1900*/  VIMNMX R4, RZ, R4, !PT ;  /* 0x00000004ff047248 */ /* 0x000fce0007fe0100 */
[----:B------:R-:W-:-:S04]  /*1910*/  @P1 IADD3 R6, P2, R32, UR4, RZ ;  /* 0x0000000420061c10 */ /* 0x000fc8000ff5e0ff */
[----:B------:R-:W-:-:S05]  /*1920*/  @P1 IADD3.X R7, R28, UR5, RZ, P2, !PT ;  /* 0x000000051c071c10 */ /* 0x000fca00097fe4ff */
[----:B------:R0:W5:Y:S01]  /*1930*/  @P1 LDG.E R148, desc[UR6][R6.64] ;  /* 0x0000000606941981 */ /* 0x000162000c1e1900 */
[----:B--2---:R-:W-:-:S04]  /*1940*/  @P0 IMAD.IADD R25, R9, 0x1, -R0 ;  /* 0x0000000109190824 */ /* 0x004fc800078e0a00 */
[----:B------:R-:W-:-:S04]  /*1950*/  IMAD.IADD R161, R8, 0x1, R25 ;  /* 0x0000000108a17824 */ /* 0x000fc800078e0219 */
[----:B------:R-:W-:-:S04]  /*1960*/  VIADD R0, R161, 0xaf ;  /* 0x000000afa1007836 */ /* 0x000fc80000000000 */
        /* <DEDUP_REMOVED lines=9> */
[----:B------:R-:W-:-:S05]  /*1a00*/  @P0 IADD3 R0, R3, 0xaf, RZ ;  /* 0x000000af03000810 */ /* 0x000fca0007ffe0ff */
[----:B------:R-:W-:-:S05]  /*1a10*/  @P0 IMAD.HI R0, R0, 0x2e8ba2e9, RZ ;  /* 0x2e8ba2e900000827 */ /* 0x000fca00078e02ff */
[----:B------:R-:W-:-:S04]  /*1a20*/  @P0 SHF.R.U32.HI R3, RZ, 0x1f, R0 ;  /* 0x0000001fff030819 */ /* 0x000fc80000011600 */
[----:B------:R-:W-:Y:S02]  /*1a30*/  @P0 LEA.HI.SX32 R24, R0, R3, 0x1b ;  /* 0x0000000300180211 */ /* 0x000fe400078fdaff */
[----:B------:R-:W-:Y:S02]  /*1a40*/  PLOP3.LUT P0, PT, PT, PT, PT, 0x80, 0x0 ;  /* 0x000000000000781c */ /* 0x000fe40003f0f070 */
[----:B------:R-:W-:-:S13]  /*1a50*/  ISETP.GT.AND P1, PT, R24, R131, PT ;  /* 0x000000831800720c */ /* 0x000fda0003f24270 */
[----:B0-----:R-:W-:Y:S05]  /*1a60*/  @!P1 BRA `(.L_x_7294) ;  /* 0x000000a8000c9947 */ /* 0x001fea0003800000 */
        /* <DEDUP_REMOVED lines=20> */
.L_x_7296:
[----:B------:R-:W-:Y:S05]  /*1bb0*/  BSYNC B6 ;  /* 0x0000000000067941 */ /* 0x000fea0003800000 */
.L_x_7295:
        /* <DEDUP_REMOVED lines=20> */
.L_x_7298:
[----:B------:R-:W-:Y:S05]  /*1d00*/  BSYNC B6 ;  /* 0x0000000000067941 */ /* 0x000fea0003800000 */
.L_x_7297:
[----:B------:R-:W-:Y:S01]  /*1d10*/  ULDC.64 UR4, c[0x0][0x9f8] ;  /* 0x00027e0000047ab9 */ /* 0x000fe20000000a00 */
[----:B------:R-:W-:Y:S01]  /*1d20*/  ULDC.64 UR6, c[0x0][0x208] ;  /* 0x0000820000067ab9 */ /* 0x000fe20000000a00 */
[----:B------:R-:W-:Y:S01]  /*1d30*/  ISETP.NE.U32.AND P0, PT, RZ, UR4, PT ;  /* 0x00000004ff007c0c */ /* 0x000fe2000bf05070 */
[----:B------:R-:W2:Y:S01]  /*1d40*/  LDL.LU R9, [R1+0x4] ;  /* 0x0000040001097983 */ /* 0x000ea20000300800 */
[----:B------:R-:W0:Y:S02]  /*1d50*/  LDC.64 R42, c[0x0][0x300] ;  /* 0x0000c000ff2a7b82 */ /* 0x000e240000000a00 */
[----:B------:R-:W-:Y:S01]  /*1d60*/  ISETP.NE.AND.EX P0, PT, RZ, UR5, PT, P0 ;  /* 0x00000005ff007c0c */ /* 0x000fe2000bf05300 */
[----:B------:R-:W1:Y:S01]  /*1d70*/  S2R R20, SR_TID.X ;  /* 0x0000000000147919 */ /* 0x000e620000002100 */
[----:B------:R-:W-:Y:S01]  /*1d80*/  IMAD.IADD R119, R31, 0x1, R26 ;  /* 0x000000011f777824 */ /* 0x000fe200078e021a */
[----:B------:R-:W-:Y:S01]  /*1d90*/  SHF.R.S32.HI R8, RZ, 0x1f, R30 ;  /* 0x0000001fff087819 */ /* 0x000fe2000001141e */
[----:B------:R-:W3:Y:S02]  /*1da0*/  LDL R26, [R1+0x38] ;  /* 0x00003800011a7983 */ /* 0x000ee40000100800 */
[----:B------:R-:W4:Y:S02]  /*1db0*/  LDC R13, c[0x0][0x3f4] ;  /* 0x0000fd00ff0d7b82 */ /* 0x000f240000000800 */
[----:B------:R-:W3:Y:S05]  /*1dc0*/  LDL R21, [R1+0x34] ;  /* 0x0000340001157983 */ /* 0x000eea0000100800 */
[----:B------:R-:W-:Y:S01]  /*1dd0*/  @P0 IADD3 R4, P1, R32, UR4, RZ ;  /* 0x0000000420040c10 */ /* 0x000fe2000ff3e0ff */
[----:B------:R-:W2:Y:S03]  /*1de0*/  LDC.64 R108, c[0x0][0x3f8] ;  /* 0x0000fe00ff6c7b82 */ /* 0x000ea60000000a00 */
[----:B------:R-:W-:Y:S01]  /*1df0*/  @P0 IADD3.X R5, R28, UR5, RZ, P1, !PT ;  /* 0x000000051c050c10 */ /* 0x000fe20008ffe4ff */
[----:B------:R-:W-:-:S04]  /*1e00*/  ULDC.64 UR4, c[0x0][0x308] ;  /* 0x0000c20000047ab9 */ /* 0x000fc80000000a00 */
[----:B------:R4:W3:Y:S01]  /*1e10*/  @P0 LDG.E R27, desc[UR6][R4.64] ;  /* 0x00000006041b0981 */ /* 0x0008e2000c1e1900 */
[----:B------:R-:W-:Y:S01]  /*1e20*/  SHF.R.S32.HI R15, RZ, 0x1f, R119 ;  /* 0x0000001fff0f7819 */ /* 0x000fe20000011477 */
[----:B------:R-:W-:Y:S01]  /*1e30*/  ULDC.64 UR6, c[0x0][0xa08] ;  /* 0x0002820000067ab9 */ /* 0x000fe20000000a00 */
[----:B------:R-:W3:Y:S03]  /*1e40*/  LDC.64 R114, c[0x0][0x408] ;  /* 0x00010200ff727b82 */ /* 0x000ee60000000a00 */
[-C--:B0-----:R-:W-:Y:S01]  /*1e50*/  IMAD R0, R15, R42.reuse, RZ ;  /* 0x0000002a0f007224 */ /* 0x081fe200078e02ff */
[----:B------:R-:W-:Y:S01]  /*1e60*/  ISETP.NE.U32.AND P0, PT, RZ, UR6, PT ;  /* 0x00000006ff007c0c */ /* 0x000fe2000bf05070 */
[----:B------:R-:W-:-:S04]  /*1e70*/  IMAD.WIDE.U32 R6, R119, R42, RZ ;  /* 0x0000002a77067225 */ /* 0x000fc800078e00ff */
[----:B------:R-:W-:Y:S01]  /*1e80*/  IMAD R3, R119, R43, R0 ;  /* 0x0000002b77037224 */ /* 0x000fe200078e0200 */
[----:B-1----:R-:W-:Y:S02]  /*1e90*/  SHF.R.U32.HI R20, RZ, 0x7, R20 ;  /* 0x00000007ff147819 */ /* 0x002fe40000011614 */
[----:B----4-:R-:W-:Y:S01]  /*1ea0*/  ISETP.GE.AND P2, PT, R16, R13, PT ;  /* 0x0000000d1000720c */ /* 0x010fe20003f46270 */
[----:B------:R-:W-:Y:S01]  /*1eb0*/  IMAD.IADD R7, R7, 0x1, R3 ;  /* 0x0000000107077824 */ /* 0x000fe200078e0203 */
[----:B------:R-:W-:Y:S01]  /*1ec0*/  ISETP.NE.AND.EX P0, PT, RZ, UR7, PT, P0 ;  /* 0x00000007ff007c0c */ /* 0x000fe2000bf05300 */
[----:B------:R-:W-:Y:S01]  /*1ed0*/  IMAD R3, R8, UR4, RZ ;  /* 0x0000000408037c24 */ /* 0x000fe2000f8e02ff */
[----:B------:R-:W-:Y:S01]  /*1ee0*/  ISETP.NE.AND P6, PT, R20, 0x1, PT ;  /* 0x000000011400780c */ /* 0x000fe20003fc5270 */
[----:B------:R-:W-:-:S04]  /*1ef0*/  IMAD.WIDE.U32 R4, R30, UR4, R6 ;  /* 0x000000041e047c25 */ /* 0x000fc8000f8e0006 */
[----:B------:R-:W-:Y:S01]  /*1f00*/  IMAD R3, R30, UR5, R3 ;  /* 0x000000051e037c24 */ /* 0x000fe2000f8e0203 */
[----:B------:R-:W-:-:S03]  /*1f10*/  ULDC.64 UR4, c[0x0][0x310] ;  /* 0x0000c40000047ab9 */ /* 0x000fc60000000a00 */
[----:B------:R-:W-:Y:S01]  /*1f20*/  IMAD.IADD R5, R5, 0x1, R3 ;  /* 0x0000000105057824 */ /* 0x000fe200078e0203 */
[----:B------:R-:W-:Y:S02]  /*1f30*/  SHF.R.S32.HI R12, RZ, 0x1f, R22 ;  /* 0x0000001fff0c7819 */ /* 0x000fe40000011416 */
[----:B--2---:R-:W-:-:S04]  /*1f40*/  LOP3.LUT R9, R9, 0xfffffffe, RZ, 0xc0, !PT ;  /* 0xfffffffe09097812 */ /* 0x004fc800078ec0ff */
[----:B------:R-:W-:Y:S02]  /*1f50*/  @P2 LOP3.LUT R9, R9, 0x1, RZ, 0xfc, !PT ;  /* 0x0000000109092812 */ /* 0x000fe400078efcff */
[----:B---3--:R-:W-:-:S04]  /*1f60*/  SHF.R.S32.HI R0, RZ, 0x1f, R27 ;  /* 0x0000001fff007819 */ /* 0x008fc8000001141b */
[----:B------:R-:W-:Y:S02]  /*1f70*/  SEL R6, R0, RZ, !P0 ;  /* 0x000000ff00067207 */ /* 0x000fe40004000000 */
[----:B------:R-:W-:Y:S02]  /*1f80*/  SEL R103, R27, RZ, !P0 ;  /* 0x000000ff1b677207 */ /* 0x000fe40004000000 */
[----:B------:R-:W2:Y:S01]  /*1f90*/  LDL R27, [R1+0x3c] ;  /* 0x00003c00011b7983 */ /* 0x000ea20000100800 */
[----:B------:R-:W-:Y:S02]  /*1fa0*/  IMAD R0, R6, UR4, RZ ;  /* 0x0000000406007c24 */ /* 0x000fe4000f8e02ff */
[----:B------:R-:W-:-:S04]  /*1fb0*/  IMAD.WIDE.U32 R100, R103, UR4, R4 ;  /* 0x0000000467647c25 */ /* 0x000fc8000f8e0004 */
[----:B------:R-:W-:Y:S01]  /*1fc0*/  IMAD R11, R103, UR5, R0 ;  /* 0x00000005670b7c24 */ /* 0x000fe2000f8e0200 */
[----:B------:R-:W-:Y:S05]  /*1fd0*/  @!P6 WARPSYNC.ALL ;  /* 0x000000000000e948 */ /* 0x000fea0003800000 */
[----:B------:R-:W-:Y:S01]  /*1fe0*/  ULDC.64 UR4, c[0x0][0x330] ;  /* 0x0000cc0000047ab9 */ /* 0x000fe20000000a00 */
[----:B------:R0:W-:Y:S01]  /*1ff0*/  STL [R1+0x4], R9 ;  /* 0x0000040901007387 */ /* 0x0001e20000100800 */
[----:B------:R-:W-:-:S03]  /*2000*/  IMAD R3, R8, UR4, RZ ;  /* 0x0000000408037c24 */ /* 0x000fc6000f8e02ff */
[----:B------:R-:W3:Y:S04]  /*2010*/  LDL R8, [R1+0x4c] ;  /* 0x00004c0001087983 */ /* 0x000ee80000100800 */
[----:B------:R-:W4:Y:S01]  /*2020*/  LDL R14, [R1+0x48] ;  /* 0x00004800010e7983 */ /* 0x000f220000100800 */
[C---:B------:R-:W-:Y:S02]  /*2030*/  IMAD R3, R30.reuse, UR5, R3 ;  /* 0x000000051e037c24 */ /* 0x040fe4000f8e0203 */
[----:B------:R-:W-:Y:S01]  /*2040*/  IMAD.WIDE.U32 R4, R30, UR4, R16 ;  /* 0x000000041e047c25 */ /* 0x000fe2000f8e0010 */
[----:B------:R-:W-:-:S03]  /*2050*/  ULDC.64 UR4, c[0x0][0x338] ;  /* 0x0000ce0000047ab9 */ /* 0x000fc60000000a00 */
[----:B------:R-:W-:Y:S01]  /*2060*/  IMAD R0, R12, R108, RZ ;  /* 0x0000006c0c007224 */ /* 0x000fe200078e02ff */
[----:B------:R-:W-:Y:S02]  /*2070*/  IADD3 R5, R5, R3, RZ ;  /* 0x0000000305057210 */ /* 0x000fe40007ffe0ff */
[----:B------:R-:W-:Y:S01]  /*2080*/  SEL R3, R13, RZ, P2 ;  /* 0x000000ff0d037207 */ /* 0x000fe20001000000 */
[----:B------:R-:W-:Y:S02]  /*2090*/  IMAD R7, R22, R109, R0 ;  /* 0x0000006d16077224 */ /* 0x000fe400078e0200 */
[----:B------:R-:W-:Y:S02]  /*20a0*/  IMAD R0, R6, UR4, RZ ;  /* 0x0000000406007c24 */ /* 0x000fe4000f8e02ff */
[----:B------:R-:W-:Y:S02]  /*20b0*/  IMAD.IADD R3, R16, 0x1, R3 ;  /* 0x0000000110037824 */ /* 0x000fe400078e0203 */
[----:B------:R-:W-:-:S02]  /*20c0*/  VIADD R32, R22, 0x20 ;  /* 0x0000002016207836 */ /* 0x000fc40000000000 */
[----:B------:R-:W-:Y:S01]  /*20d0*/  IMAD R45, R103, UR5, R0 ;  /* 0x00000005672d7c24 */ /* 0x000fe2000f8e0200 */
[----:B------:R-:W-:Y:S02]  /*20e0*/  SHF.R.S32.HI R0, RZ, 0x1f, R3 ;  /* 0x0000001fff007819 */ /* 0x000fe40000011403 */
[----:B------:R-:W-:Y:S02]  /*20f0*/  SHF.L.U32 R32, R32, 0x6, RZ ;  /* 0x0000000620207819 */ /* 0x000fe400000006ff */
[CC--:B------:R-:W-:Y:S02]  /*2100*/  LEA.HI R10, R0.reuse, R3.reuse, RZ, 0x3 ;  /* 0x00000003000a7211 */ /* 0x0c0fe400078f18ff */
[----:B------:R-:W-:Y:S02]  /*2110*/  LEA.HI R0, R0, R3, RZ, 0x6 ;  /* 0x0000000300007211 */ /* 0x000fe400078f30ff */
[----:B------:R-:W-:Y:S02]  /*2120*/  LOP3.LUT R32, R32, 0x1c0, RZ, 0xc0, !PT ;  /* 0x000001c020207812 */ /* 0x000fe400078ec0ff */
[----:B------:R-:W-:-:S02]  /*2130*/  SHF.R.S32.HI R3, RZ, 0x6, R0 ;  /* 0x00000006ff037819 */ /* 0x000fc40000011400 */
[----:B------:R-:W-:Y:S02]  /*2140*/  LOP3.LUT R0, R32, 0x38, R10, 0xf8, !PT ;  /* 0x0000003820007812 */ /* 0x000fe400078ef80a */
[----:B------:R-:W1:Y:S01]  /*2150*/  S2R R32, SR_TID.X ;  /* 0x0000000000207919 */ /* 0x000e620000002100 */
[----:B0-----:R-:W-:-:S04]  /*2160*/  VIADD R9, R22, 0x40 ;  /* 0x0000004016097836 */ /* 0x001fc80000000000 */
[----:B------:R-:W-:Y:S02]  /*2170*/  IMAD.SHL.U32 R9, R9, 0x40, RZ ;  /* 0x0000004009097824 */ /* 0x000fe400078e00ff */
[----:B------:R-:W-:-:S04]  /*2180*/  IMAD.WIDE.U32 R102, R103, UR4, R4 ;  /* 0x0000000467667c25 */ /* 0x000fc8000f8e0004 */
[----:B------:R-:W-:Y:S01]  /*2190*/  VIADD R28, R22, 0x20 ;  /* 0x00000020161c7836 */ /* 0x000fe20000000000 */
[----:B------:R-:W-:Y:S01]  /*21a0*/  LOP3.LUT R9, R9, 0x1c0, RZ, 0xc0, !PT ;  /* 0x000001c009097812 */ /* 0x000fe200078ec0ff */
[-C--:B------:R-:W-:Y:S02]  /*21b0*/  IMAD R4, R12, R114.reuse, RZ ;  /* 0x000000720c047224 */ /* 0x080fe400078e02ff */
[----:B------:R-:W-:-:S04]  /*21c0*/  IMAD.WIDE.U32 R110, R22, R114, R18 ;  /* 0x00000072166e7225 */ /* 0x000fc800078e0012 */
[----:B------:R-:W-:Y:S01]  /*21d0*/  IMAD.WIDE.U32 R112, R22, R114, R16 ;  /* 0x0000007216707225 */ /* 0x000fe200078e0010 */
[----:B------:R-:W-:Y:S01]  /*21e0*/  SHF.L.U64.HI R117, R42, 0x5, R43 ;  /* 0x000000052a757819 */ /* 0x000fe2000001022b */
[----:B------:R-:W-:Y:S02]  /*21f0*/  ULDC UR4, c[0x0][0x2f4] ;  /* 0x0000bd0000047ab9 */ /* 0x000fe40000000800 */
[C---:B------:R-:W-:Y:S01]  /*2200*/  IMAD R5, R22.reuse, R115, R4 ;  /* 0x0000007316057224 */ /* 0x040fe200078e0204 */
[----:B------:R-:W-:Y:S01]  /*2210*/  LOP3.LUT R4, R9, 0x38, R10, 0xf8, !PT ;  /* 0x0000003809047812 */ /* 0x000fe200078ef80a */
[----:B------:R-:W-:Y:S01]  /*2220*/  IMAD R145, R3, 0x2c00, R26 ;  /* 0x00002c0003917824 */ /* 0x000fe200078e021a */
[C---:B------:R-:W-:Y:S01]  /*2230*/  IADD3 R9, R22.reuse, 0x40, RZ ;  /* 0x0000004016097810 */ /* 0x040fe20007ffe0ff */
[----:B------:R-:W-:-:S04]  /*2240*/  VIADD R26, R22, 0x80 ;  /* 0x00000080161a7836 */ /* 0x000fc80000000000 */
[----:B------:R-:W-:Y:S02]  /*2250*/  IMAD.SHL.U32 R9, R9, 0x40, RZ ;  /* 0x0000004009097824 */ /* 0x000fe400078e00ff */
[----:B------:R-:W-:Y:S02]  /*2260*/  IMAD.SHL.U32 R26, R26, 0x40, RZ ;  /* 0x000000401a1a7824 */ /* 0x000fe400078e00ff */
[----:B------:R-:W-:Y:S01]  /*2270*/  IMAD.SHL.U32 R28, R28, 0x40, RZ ;  /* 0x000000401c1c7824 */ /* 0x000fe200078e00ff */
[----:B------:R-:W-:Y:S01]  /*2280*/  LOP3.LUT R9, R9, 0x1c0, RZ, 0xc0, !PT ;  /* 0x000001c009097812 */ /* 0x000fe200078ec0ff */
[----:B-1----:R-:W-:Y:S01]  /*2290*/  VIADD R32, R32, 0xffffff80 ;  /* 0xffffff8020207836 */ /* 0x002fe20000000000 */
[----:B------:R-:W-:Y:S02]  /*22a0*/  LOP3.LUT R26, R26, 0x1c0, RZ, 0xc0, !PT ;  /* 0x000001c01a1a7812 */ /* 0x000fe400078ec0ff */
[----:B------:R-:W-:Y:S02]  /*22b0*/  SHF.R.U32.HI R9, RZ, 0x3, R9 ;  /* 0x00000003ff097819 */ /* 0x000fe40000011609 */
[----:B------:R-:W-:-:S02]  /*22c0*/  SHF.R.U32.HI R165, RZ, 0x3, R26 ;  /* 0x00000003ffa57819 */ /* 0x000fc4000001161a */
[----:B------:R-:W-:Y:S02]  /*22d0*/  LOP3.LUT R6, R26, 0x38, R10, 0xf8, !PT ;  /* 0x000000381a067812 */ /* 0x000fe400078ef80a */
[----:B------:R-:W-:Y:S02]  /*22e0*/  LOP3.LUT R28, R28, 0x1c0, RZ, 0xc0, !PT ;  /* 0x000001c01c1c7812 */ /* 0x000fe400078ec0ff */
[----:B------:R-:W-:Y:S02]  /*22f0*/  SHF.R.S32.HI R26, RZ, 0x1f, R32 ;  /* 0x0000001fff1a7819 */ /* 0x000fe40000011420 */
[----:B------:R-:W-:Y:S02]  /*2300*/  LOP3.LUT R4, R4, R9, RZ, 0x3c, !PT ;  /* 0x0000000904047212 */ /* 0x000fe400078e3cff */
[----:B------:R-:W-:Y:S02]  /*2310*/  SHF.R.U32.HI R28, RZ, 0x3, R28 ;  /* 0x00000003ff1c7819 */ /* 0x000fe4000001161c */
[----:B------:R-:W-:Y:S01]  /*2320*/  LEA.HI R26, R26, R32, RZ, 0x6 ;  /* 0x000000201a1a7211 */ /* 0x000fe200078f30ff */
[----:B------:R-:W-:-:S02]  /*2330*/  IMAD.IADD R111, R111, 0x1, R5 ;  /* 0x000000016f6f7824 */ /* 0x000fc400078e0205 */
[----:B------:R-:W-:Y:S01]  /*2340*/  IMAD.IADD R113, R5, 0x1, R113 ;  /* 0x0000000105717824 */ /* 0x000fe200078e0271 */
[----:B------:R-:W-:Y:S01]  /*2350*/  LOP3.LUT R5, R0, R28, RZ, 0x3c, !PT ;  /* 0x0000001c00057212 */ /* 0x000fe200078e3cff */
[----:B------:R-:W-:Y:S01]  /*2360*/  IMAD.IADD R145, R145, 0x1, R4 ;  /* 0x0000000191917824 */ /* 0x000fe200078e0204 */
[----:B------:R-:W-:Y:S01]  /*2370*/  LOP3.LUT R0, R10, 0x38, RZ, 0xc0, !PT ;  /* 0x000000380a007812 */ /* 0x000fe200078ec0ff */
[----:B------:R-:W-:Y:S02]  /*2380*/  IMAD.SHL.U32 R26, R26, 0x8, RZ ;  /* 0x000000081a1a7824 */ /* 0x000fe400078e00ff */
[----:B------:R-:W-:-:S03]  /*2390*/  IMAD.SHL.U32 R28, R22, 0x40, RZ ;  /* 0x00000040161c7824 */ /* 0x000fc600078e00ff */
[----:B------:R-:W-:Y:S02]  /*23a0*/  LOP3.LUT R26, R26, 0xfffffe00, RZ, 0xc0, !PT ;  /* 0xfffffe001a1a7812 */ /* 0x000fe400078ec0ff */
[----:B------:R-:W-:Y:S02]  /*23b0*/  LOP3.LUT R0, R0, 0x1c0, R28, 0xf8, !PT ;  /* 0x000001c000007812 */ /* 0x000fe400078ef81c */
[----:B-----5:R-:W-:Y:S01]  /*23c0*/  SHF.R.S32.HI R9, RZ, 0x1f, R148 ;  /* 0x0000001fff097819 */ /* 0x020fe20000011494 */
[----:B------:R-:W-:Y:S02]  /*23d0*/  IMAD R147, R3, 0x2c00, R26 ;  /* 0x00002c0003937824 */ /* 0x000fe400078e021a */
[----:B------:R-:W-:Y:S01]  /*23e0*/  IMAD.SHL.U32 R116, R42, 0x20, RZ ;  /* 0x000000202a747824 */ /* 0x000fe200078e00ff */
[----:B------:R-:W-:-:S03]  /*23f0*/  IADD3 R118, P0, R22, R119, RZ ;  /* 0x0000007716767210 */ /* 0x000fc60007f1e0ff */
[----:B------:R-:W-:-:S03]  /*2400*/  IMAD.WIDE.U32 R158, R22, R42, R116 ;  /* 0x0000002a169e7225 */ /* 0x000fc600078e0074 */
[----:B------:R-:W-:Y:S01]  /*2410*/  IADD3 R126, P1, R116, R158, RZ ;  /* 0x0000009e747e7210 */ /* 0x000fe20007f3e0ff */
[----:B------:R-:W-:Y:S02]  /*2420*/  VIADD R30, R22, 0xa0 ;  /* 0x000000a0161e7836 */ /* 0x000fe40000000000 */
[----:B------:R-:W-:Y:S01]  /*2430*/  IMAD.X R119, R12, 0x1, R15, P0 ;  /* 0x000000010c777824 */ /* 0x000fe200000e060f */
[----:B------:R-:W-:Y:S02]  /*2440*/  IADD3 R128, P0, R126, R116, RZ ;  /* 0x000000747e807210 */ /* 0x000fe40007f1e0ff */
[----:B------:R-:W-:Y:S01]  /*2450*/  SHF.L.U32 R30, R30, 0x6, RZ ;  /* 0x000000061e1e7819 */ /* 0x000fe200000006ff */
[----:B------:R-:W-:-:S03]  /*2460*/  IMAD.WIDE.U32 R104, R22, R108, R18 ;  /* 0x0000006c16687225 */ /* 0x000fc600078e0012 */
[----:B------:R-:W-:Y:S01]  /*2470*/  LOP3.LUT R30, R30, 0x1c0, RZ, 0xc0, !PT ;  /* 0x000001c01e1e7812 */ /* 0x000fe200078ec0ff */
[----:B------:R-:W-:-:S04]  /*2480*/  IMAD.WIDE.U32 R106, R22, R108, R16 ;  /* 0x0000006c166a7225 */ /* 0x000fc800078e0010 */
[----:B------:R-:W-:Y:S01]  /*2490*/  IMAD.WIDE.U32 R120, R22, R42, R16 ;  /* 0x0000002a16787225 */ /* 0x000fe200078e0010 */
[----:B------:R-:W-:-:S03]  /*24a0*/  SHF.R.U32.HI R164, RZ, 0x3, R30 ;  /* 0x00000003ffa47819 */ /* 0x000fc6000001161e */
[----:B------:R-:W-:Y:S02]  /*24b0*/  IMAD R144, R3, 0x2c00, R21 ;  /* 0x00002c0003907824 */ /* 0x000fe400078e0215 */
[----:B------:R-:W-:Y:S02]  /*24c0*/  IMAD.IADD R105, R105, 0x1, R7 ;  /* 0x0000000169697824 */ /* 0x000fe400078e0207 */
[----:B------:R-:W-:Y:S01]  /*24d0*/  IMAD.IADD R107, R7, 0x1, R107 ;  /* 0x00000001076b7824 */ /* 0x000fe200078e026b */
[----:B------:R-:W-:Y:S01]  /*24e0*/  LOP3.LUT R7, R30, 0x38, R10, 0xf8, !PT ;  /* 0x000000381e077812 */ /* 0x000fe200078ef80a */
[----:B------:R-:W-:Y:S01]  /*24f0*/  IMAD.SHL.U32 R38, R108, 0x20, RZ ;  /* 0x000000206c267824 */ /* 0x000fe200078e00ff */
[----:B------:R-:W-:Y:S01]  /*2500*/  LOP3.LUT R6, R6, R165, RZ, 0x3c, !PT ;  /* 0x000000a506067212 */ /* 0x000fe200078e3cff */
[C---:B------:R-:W-:Y:S01]  /*2510*/  IMAD.SHL.U32 R37, R108.reuse, 0x40, RZ ;  /* 0x000000406c257824 */ /* 0x040fe200078e00ff */
[C-C-:B------:R-:W-:Y:S01]  /*2520*/  SHF.L.U64.HI R41, R108.reuse, 0x5, R109.reuse ;  /* 0x000000056c297819 */ /* 0x140fe2000001026d */
[C---:B------:R-:W-:Y:S01]  /*2530*/  IMAD.SHL.U32 R36, R108.reuse, 0x80, RZ ;  /* 0x000000806c247824 */ /* 0x040fe200078e00ff */
[----:B------:R-:W-:Y:S01]  /*2540*/  SHF.L.U64.HI R40, R108, 0x6, R109 ;  /* 0x000000066c287819 */ /* 0x000fe2000001026d */
[----:B------:R-:W-:Y:S01]  /*2550*/  IMAD.WIDE.U32 R104, R148, R108, R104 ;  /* 0x0000006c94687225 */ /* 0x000fe200078e0068 */
[----:B------:R-:W-:-:S02]  /*2560*/  SHF.L.U64.HI R39, R108, 0x7, R109 ;  /* 0x000000076c277819 */ /* 0x000fc4000001026d */
[----:B------:R-:W-:Y:S01]  /*2570*/  LOP3.LUT R7, R7, R164, RZ, 0x3c, !PT ;  /* 0x000000a407077212 */ /* 0x000fe200078e3cff */
[----:B------:R-:W-:Y:S01]  /*2580*/  IMAD.WIDE.U32 R106, R148, R108, R106 ;  /* 0x0000006c946a7225 */ /* 0x000fe200078e006a */
[C-C-:B------:R-:W-:Y:S02]  /*2590*/  SHF.L.U64.HI R35, R114.reuse, 0x5, R115.reuse ;  /* 0x0000000572237819 */ /* 0x140fe40000010273 */
[C-C-:B------:R-:W-:Y:S01]  /*25a0*/  SHF.L.U64.HI R34, R114.reuse, 0x6, R115.reuse ;  /* 0x0000000672227819 */ /* 0x140fe20000010273 */
[----:B------:R-:W-:Y:S01]  /*25b0*/  IMAD.SHL.U32 R122, R13, 0x2, RZ ;  /* 0x000000020d7a7824 */ /* 0x000fe200078e00ff */
[C---:B------:R-:W-:Y:S01]  /*25c0*/  SHF.L.U64.HI R33, R114.reuse, 0x7, R115 ;  /* 0x0000000772217819 */ /* 0x040fe20000010273 */
[----:B------:R-:W-:Y:S01]  /*25d0*/  IMAD R135, R115, 0xb0, RZ ;  /* 0x000000b073877824 */ /* 0x000fe200078e02ff */
[C---:B------:R-:W-:Y:S01]  /*25e0*/  SHF.L.U32 R32, R114.reuse, 0x5, RZ ;  /* 0x0000000572207819 */ /* 0x040fe200000006ff */
[----:B------:R-:W-:Y:S01]  /*25f0*/  IMAD.SHL.U32 R31, R114, 0x40, RZ ;  /* 0x00000040721f7824 */ /* 0x000fe200078e00ff */
[----:B------:R-:W-:Y:S01]  /*2600*/  IADD3 R13, P3, R100, 0x40, RZ ;  /* 0x00000040640d7810 */ /* 0x000fe20007f7e0ff */
[----:B------:R-:W-:-:S02]  /*2610*/  IMAD.SHL.U32 R30, R114, 0x80, RZ ;  /* 0x00000080721e7824 */ /* 0x000fc400078e00ff */
[----:B------:R-:W-:-:S04]  /*2620*/  IMAD.WIDE.U32 R110, R148, R114, R110 ;  /* 0x00000072946e7225 */ /* 0x000fc800078e006e */
[----:B------:R-:W-:-:S04]  /*2630*/  IMAD.WIDE.U32 R112, R148, R114, R112 ;  /* 0x0000007294707225 */ /* 0x000fc800078e0070 */
[----:B------:R-:W-:Y:S01]  /*2640*/  VIADD R162, R20, 0x8 ;  /* 0x0000000814a27836 */ /* 0x000fe20000000000 */
[----:B------:R-:W-:Y:S01]  /*2650*/  LOP3.LUT R20, R10, 0xfffffff8, RZ, 0xc0, !PT ;  /* 0xfffffff80a147812 */ /* 0x000fe200078ec0ff */
[C---:B------:R-:W-:Y:S01]  /*2660*/  IMAD.WIDE.U32 R156, R42.reuse, 0xb0, RZ ;  /* 0x000000b02a9c7825 */ /* 0x040fe200078e00ff */
[C-C-:B------:R-:W-:Y:S02]  /*2670*/  SHF.L.U64.HI R141, R42.reuse, 0x6, R43.reuse ;  /* 0x000000062a8d7819 */ /* 0x140fe4000001022b */
[----:B------:R-:W-:Y:S01]  /*2680*/  SHF.L.U64.HI R132, R42, 0x7, R43 ;  /* 0x000000072a847819 */ /* 0x000fe2000001022b */
[----:B--2---:R-:W-:Y:S01]  /*2690*/  IMAD R146, R3, 0x2c00, R27 ;  /* 0x00002c0003927824 */ /* 0x004fe200078e021b */
[----:B------:R-:W-:-:S05]  /*26a0*/  IADD3 R27, R22, 0x60, RZ ;  /* 0x00000060161b7810 */ /* 0x000fca0007ffe0ff */
[----:B------:R-:W-:-:S05]  /*26b0*/  IMAD.SHL.U32 R27, R27, 0x40, RZ ;  /* 0x000000401b1b7824 */ /* 0x000fca00078e00ff */
[----:B------:R-:W-:Y:S01]  /*26c0*/  LOP3.LUT R27, R27, 0x1c0, RZ, 0xc0, !PT ;  /* 0x000001c01b1b7812 */ /* 0x000fe200078ec0ff */
[----:B---3--:R-:W-:Y:S02]  /*26d0*/  IMAD R143, R3, 0x2c00, R8 ;  /* 0x00002c00038f7824 */ /* 0x008fe400078e0208 */
[C---:B------:R-:W-:Y:S01]  /*26e0*/  IMAD.SHL.U32 R8, R22.reuse, 0x40, RZ ;  /* 0x0000004016087824 */ /* 0x040fe200078e00ff */
[----:B------:R-:W-:Y:S01]  /*26f0*/  LOP3.LUT R4, R27, 0x38, R10, 0xf8, !PT ;  /* 0x000000381b047812 */ /* 0x000fe200078ef80a */
[----:B------:R-:W-:-:S03]  /*2700*/  VIADD R27, R22, 0x60 ;  /* 0x00000060161b7836 */ /* 0x000fc60000000000 */
[----:B------:R-:W-:Y:S02]  /*2710*/  LOP3.LUT R8, R8, 0x1c0, RZ, 0xc0, !PT ;  /* 0x000001c008087812 */ /* 0x000fe400078ec0ff */
[----:B------:R-:W-:Y:S02]  /*2720*/  SHF.L.U32 R27, R27, 0x6, RZ ;  /* 0x000000061b1b7819 */ /* 0x000fe400000006ff */
[----:B------:R-:W-:Y:S02]  /*2730*/  SHF.R.U32.HI R8, RZ, 0x3, R8 ;  /* 0x00000003ff087819 */ /* 0x000fe40000011608 */
[----:B------:R-:W-:Y:S02]  /*2740*/  LOP3.LUT R27, R27, 0x1c0, RZ, 0xc0, !PT ;  /* 0x000001c01b1b7812 */ /* 0x000fe400078ec0ff */
[----:B------:R-:W-:Y:S02]  /*2750*/  LOP3.LUT R0, R0, R8, RZ, 0x3c, !PT ;  /* 0x0000000800007212 */ /* 0x000fe400078e3cff */
[----:B------:R-:W-:-:S03]  /*2760*/  SHF.R.U32.HI R27, RZ, 0x3, R27 ;  /* 0x00000003ff1b7819 */ /* 0x000fc6000001161b */
[----:B------:R-:W-:Y:S02]  /*2770*/  IMAD.IADD R147, R147, 0x1, R0 ;  /* 0x0000000193937824 */ /* 0x000fe400078e0200 */
[----:B------:R-:W-:Y:S02]  /*2780*/  IMAD R0, R9, R108, RZ ;  /* 0x0000006c09007224 */ /* 0x000fe400078e02ff */
[----:B------:R-:W-:Y:S01]  /*2790*/  IMAD.IADD R146, R146, 0x1, R5 ;  /* 0x0000000192927824 */ /* 0x000fe200078e0205 */
[----:B------:R-:W-:Y:S01]  /*27a0*/  LOP3.LUT R5, R4, R27, RZ, 0x3c, !PT ;  /* 0x0000001b04057212 */ /* 0x000fe200078e3cff */
[----:B------:R-:W-:Y:S02]  /*27b0*/  IMAD R27, R148, R109, R0 ;  /* 0x0000006d941b7224 */ /* 0x000fe400078e0200 */
[----:B------:R-:W-:-:S04]  /*27c0*/  IMAD R0, R12, R42, RZ ;  /* 0x0000002a0c007224 */ /* 0x000fc800078e02ff */
[----:B------:R-:W-:-:S05]  /*27d0*/  IMAD R123, R22, R43, R0 ;  /* 0x0000002b167b7224 */ /* 0x000fca00078e0200 */
[----:B------:R-:W-:Y:S01]  /*27e0*/  IADD3 R124, R123, R159, RZ ;  /* 0x0000009f7b7c7210 */ /* 0x000fe20007ffe0ff */
[----:B----4-:R-:W-:-:S04]  /*27f0*/  IMAD R142, R3, 0x2c00, R14 ;  /* 0x00002c00038e7824 */ /* 0x010fc800078e020e */
[--C-:B------:R-:W-:Y:S02]  /*2800*/  IMAD.X R125, R124, 0x1, R117.reuse, P1 ;  /* 0x000000017c7d7824 */ /* 0x100fe400008e0675 */
[----:B------:R-:W-:Y:S02]  /*2810*/  VIADD R14, R22, 0x40 ;  /* 0x00000040160e7836 */ /* 0x000fe40000000000 */
[----:B------:R-:W-:Y:S01]  /*2820*/  IMAD.X R127, R125, 0x1, R117, P0 ;  /* 0x000000017d7f7824 */ /* 0x000fe200000e0675 */
[----:B------:R-:W-:Y:S01]  /*2830*/  IADD3 R130, P0, R128, R116, RZ ;  /* 0x0000007480827210 */ /* 0x000fe20007f1e0ff */
[C---:B------:R-:W-:Y:S01]  /*2840*/  VIADD R4, R22.reuse, 0x20 ;  /* 0x0000002016047836 */ /* 0x040fe20000000000 */
[----:B------:R-:W-:Y:S01]  /*2850*/  SHF.R.S32.HI R154, RZ, 0x1f, R14 ;  /* 0x0000001fff9a7819 */ /* 0x000fe2000001140e */
[----:B------:R-:W-:Y:S02]  /*2860*/  VIADD R3, R22, 0xa0 ;  /* 0x000000a016037836 */ /* 0x000fe40000000000 */
[----:B------:R-:W-:-:S02]  /*2870*/  IMAD.IADD R123, R121, 0x1, R123 ;  /* 0x00000001797b7824 */ /* 0x000fc400078e027b */
[----:B------:R-:W-:Y:S01]  /*2880*/  IMAD.X R129, R127, 0x1, R117, P0 ;  /* 0x000000017f817824 */ /* 0x000fe200000e0675 */
[----:B------:R-:W-:Y:S01]  /*2890*/  IADD3 R15, P0, R100, R120, RZ ;  /* 0x00000078640f7210 */ /* 0x000fe20007f1e0ff */
[----:B------:R-:W-:Y:S02]  /*28a0*/  IMAD.IADD R14, R101, 0x1, R11 ;  /* 0x00000001650e7824 */ /* 0x000fe400078e020b */
[----:B------:R-:W-:Y:S01]  /*28b0*/  IMAD R9, R9, R114, RZ ;  /* 0x0000007209097224 */ /* 0x000fe200078e02ff */
[----:B------:R-:W-:Y:S01]  /*28c0*/  SHF.R.S32.HI R155, RZ, 0x1f, R4 ;  /* 0x0000001fff9b7819 */ /* 0x000fe20000011404 */
[----:B------:R-:W-:Y:S01]  /*28d0*/  IMAD.IADD R144, R144, 0x1, R5 ;  /* 0x0000000190907824 */ /* 0x000fe200078e0205 */
[----:B------:R-:W-:Y:S01]  /*28e0*/  IADD3 R8, R22, 0x60, RZ ;  /* 0x0000006016087810 */ /* 0x000fe20007ffe0ff */
[----:B------:R-:W-:Y:S01]  /*28f0*/  IMAD R5, R109, 0xb0, RZ ;  /* 0x000000b06d057824 */ /* 0x000fe200078e02ff */
[----:B------:R-:W-:Y:S01]  /*2900*/  SHF.R.S32.HI R149, RZ, 0x1f, R3 ;  /* 0x0000001fff957819 */ /* 0x000fe20000011403 */
[----:B------:R-:W-:Y:S01]  /*2910*/  IMAD.WIDE.U32 R108, R108, 0xb0, RZ ;  /* 0x000000b06c6c7825 */ /* 0x000fe200078e00ff */
[----:B------:R-:W-:-:S02]  /*2920*/  IADD3 R134, P2, R130, R116, RZ ;  /* 0x0000007482867210 */ /* 0x000fc40007f5e0ff */
[----:B------:R-:W-:Y:S01]  /*2930*/  IADD3 R12, P4, R15, 0x40, RZ ;  /* 0x000000400f0c7810 */ /* 0x000fe20007f9e0ff */
[----:B------:R-:W-:Y:S01]  /*2940*/  IMAD R9, R148, R115, R9 ;  /* 0x0000007394097224 */ /* 0x000fe200078e0209 */
[----:B------:R-:W-:Y:S01]  /*2950*/  IADD3.X R11, R123, R14, RZ, P0, !PT ;  /* 0x0000000e7b0b7210 */ /* 0x000fe200007fe4ff */
[----:B------:R-:W-:Y:S02]  /*2960*/  VIADD R4, R22, 0x80 ;  /* 0x0000008016047836 */ /* 0x000fe40000000000 */
[----:B------:R-:W-:Y:S01]  /*2970*/  IMAD.WIDE.U32 R114, R114, 0xb0, RZ ;  /* 0x000000b072727825 */ /* 0x000fe200078e00ff */
[----:B------:R-:W-:-:S03]  /*2980*/  IADD3 R142, R142, R7, RZ ;  /* 0x000000078e8e7210 */ /* 0x000fc60007ffe0ff */
[----:B------:R-:W-:Y:S01]  /*2990*/  IMAD R3, R43, 0xb0, RZ ;  /* 0x000000b02b037824 */ /* 0x000fe200078e02ff */
[----:B------:R-:W-:Y:S01]  /*29a0*/  SHF.R.S32.HI R153, RZ, 0x1f, R8 ;  /* 0x0000001fff997819 */ /* 0x000fe20000011408 */
[----:B------:R-:W-:Y:S01]  /*29b0*/  IMAD.IADD R143, R143, 0x1, R6 ;  /* 0x000000018f8f7824 */ /* 0x000fe200078e0206 */
[----:B------:R-:W-:Y:S01]  /*29c0*/  SHF.R.S32.HI R152, RZ, 0x1f, R4 ;  /* 0x0000001fff987819 */ /* 0x000fe20000011404 */
[----:B------:R-:W-:Y:S01]  /*29d0*/  IMAD.IADD R28, R105, 0x1, R27 ;  /* 0x00000001691c7824 */ /* 0x000fe200078e021b */
[----:B------:R-:W-:Y:S01]  /*29e0*/  IADD3 R140, R109, R5, RZ ;  /* 0x000000056d8c7210 */ /* 0x000fe20007ffe0ff */
[----:B------:R-:W-:Y:S01]  /*29f0*/  IMAD.IADD R26, R111, 0x1, R9 ;  /* 0x000000016f1a7824 */ /* 0x000fe200078e0209 */
[----:B------:R-:W-:Y:S01]  /*2a00*/  IADD3 R27, R27, R107, RZ ;  /* 0x0000006b1b1b7210 */ /* 0x000fe20007ffe0ff */
[----:B------:R-:W-:Y:S01]  /*2a10*/  IMAD.IADD R21, R9, 0x1, R113 ;  /* 0x0000000109157824 */ /* 0x000fe200078e0271 */
[----:B------:R-:W-:Y:S01]  /*2a20*/  ISETP.GE.AND P0, PT, R16, UR4, PT ;  /* 0x0000000410007c0c */ /* 0x000fe2000bf06270 */
[----:B------:R-:W-:Y:S01]  /*2a30*/  IMAD.IADD R43, R157, 0x1, R3 ;  /* 0x000000019d2b7824 */ /* 0x000fe200078e0203 */
[----:B------:R-:W-:Y:S01]  /*2a40*/  ISETP.GE.AND P1, PT, R221, UR4, PT ;  /* 0x00000004dd007c0c */ /* 0x000fe2000bf26270 */
[----:B------:R-:W-:Y:S01]  /*2a50*/  IMAD.IADD R135, R115, 0x1, R135 ;  /* 0x0000000173877824 */ /* 0x000fe200078e0287 */
[----:B------:R-:W-:Y:S01]  /*2a60*/  SHF.R.S32.HI R10, RZ, 0x3, R10 ;  /* 0x00000003ff0a7819 */ /* 0x000fe2000001140a */
[----:B------:R-:W-:Y:S01]  /*2a70*/  IMAD.X R133, R129, 0x1, R117, P2 ;  /* 0x0000000181857824 */ /* 0x000fe200010e0675 */
[----:B------:R-:W-:Y:S01]  /*2a80*/  SHF.R.S32.HI R9, RZ, 0x1f, R20 ;  /* 0x0000001fff097819 */ /* 0x000fe20000011414 */
[----:B------:R-:W-:-:S02]  /*2a90*/  IMAD.X R8, RZ, RZ, R14, P3 ;  /* 0x000000ffff087224 */ /* 0x000fc400018e060e */
[----:B------:R-:W-:Y:S02]  /*2aa0*/  IMAD.X R7, RZ, RZ, R11, P4 ;  /* 0x000000ffff077224 */ /* 0x000fe400020e060b */
[----:B------:R-:W-:Y:S01]  /*2ab0*/  IMAD.IADD R6, R103, 0x1, R45 ;  /* 0x0000000167067824 */ /* 0x000fe200078e022d */
[----:B------:R-:W-:Y:S06]  /*2ac0*/  @!P6 BAR.SYNC.DEFER_BLOCKING 0x9, 0x100 ;  /* 0x024400000000eb1d */ /* 0x000fec0000010000 */
.L_x_7422:
[----:B--2---:R-:W2:Y:S01]  /*2ad0*/  LDL R0, [R1+0x30] ;  /* 0x0000300001007983 */ /* 0x004ea20000100800 */
[----:B0-----:R-:W0:Y:S03]  /*2ae0*/  LDC R84, c[0x0][0x3f4] ;  /* 0x0000fd00ff547b82 */ /* 0x001e260000000800 */
[----:B---34-:R-:W3:Y:S01]  /*2af0*/  LDL.LU R51, [R1+0x4] ;  /* 0x0000040001337983 */ /* 0x018ee20000300800 */
[----:B------:R-:W-:Y:S01]  /*2b00*/  IADD3 R24, R24, -0x1, RZ ;  /* 0xffffffff18187810 */ /* 0x000fe20007ffe0ff */
[----:B------:R-:W-:Y:S05]  /*2b10*/  YIELD ;  /* 0x0000000000007946 */ /* 0x000fea0003800000 */
[----:B------:R-:W-:Y:S01]  /*2b20*/  ISETP.GT.AND P3, PT, R24, R131, PT ;  /* 0x000000831800720c */ /* 0x000fe20003f64270 */
[----:B------:R-:W-:Y:S01]  /*2b30*/  BSSY B0, `(.L_x_7299) ;  /* 0x00008c4000007945 */ /* 0x000fe20003800000 */
[----:B0-----:R-:W-:Y:S01]  /*2b40*/  ISETP.GE.AND P2, PT, R84, 0x1, PT ;  /* 0x000000015400780c */ /* 0x001fe20003f46270 */
[----:B--2---:R-:W-:Y:S01]  /*2b50*/  IMAD R5, R23, 0x5800, R0 ;  /* 0x0000580017057824 */ /* 0x004fe200078e0200 */
[----:B---3--:R-:W-:-:S03]  /*2b60*/  LOP3.LUT R51, R51, 0xffffffef, RZ, 0xc0, !PT ;  /* 0xffffffef33337812 */ /* 0x008fc600078ec0ff */
[----:B------:R-:W-:-:S06]  /*2b70*/  IMAD R5, R5, 0x2, R2 ;  /* 0x0000000205057824 */ /* 0x000fcc00078e0202 */
[----:B------:R-:W-:-:S05]  /*2b80*/  @P3 LOP3.LUT R51, R51, 0x10, RZ, 0xfc, !PT ;  /* 0x0000001033333812 */ /* 0x000fca00078efcff */
[----:B------:R0:W-:Y:S01]  /*2b90*/  STL [R1+0x4], R51 ;  /* 0x0000043301007387 */ /* 0x0001e20000100800 */
[----:B------:R-:W-:Y:S05]  /*2ba0*/  @!P2 BRA `(.L_x_7300) ;  /* 0x000000800090a947 */ /* 0x000fea0003800000 */
[----:B------:R-:W-:Y:S01]  /*2bb0*/  ULDC.U8 UR4, c[0x0][0x410] ;  /* 0x0001040000047ab9 */ /* 0x000fe20000000000 */
[----:B------:R-:W-:Y:S01]  /*2bc0*/  SHF.R.S32.HI R3, RZ, 0x1f, R24 ;  /* 0x0000001fff037819 */ /* 0x000fe20000011418 */
[-C--:B------:R-:W-:Y:S01]  /*2bd0*/  IMAD R4, R140, R24.reuse, RZ ;  /* 0x000000188c047224 */ /* 0x080fe200078e02ff */
[----:B------:R-:W-:Y:S01]  /*2be0*/  ISETP.NE.AND P2, PT, RZ, UR4, PT ;  /* 0x00000004ff007c0c */ /* 0x000fe2000bf45270 */
[-C--:B------:R-:W-:Y:S02]  /*2bf0*/  IMAD R0, R43, R24.reuse, RZ ;  /* 0x000000182b007224 */ /* 0x080fe400078e02ff */
[----:B------:R-:W-:Y:S02]  /*2c00*/  IMAD R44, R135, R24, RZ ;  /* 0x00000018872c7224 */ /* 0x000fe400078e02ff */
[----:B------:R-:W-:Y:S02]  /*2c10*/  IMAD R47, R3, R108, R4 ;  /* 0x0000006c032f7224 */ /* 0x000fe400078e0204 */
[----:B------:R-:W-:-:S02]  /*2c20*/  IMAD R4, R24, -0xb0, R25 ;  /* 0xffffff5018047824 */ /* 0x000fc400078e0219 */
[C---:B------:R-:W-:Y:S02]  /*2c30*/  IMAD R45, R3.reuse, R156, R0 ;  /* 0x0000009c032d7224 */ /* 0x040fe400078e0200 */
[----:B------:R-:W-:Y:S01]  /*2c40*/  IMAD R49, R3, R114, R44 ;  /* 0x0000007203317224 */ /* 0x000fe200078e022c */
[----:B------:R-:W-:Y:S01]  /*2c50*/  VIMNMX R4, R4, 0xb0, PT ;  /* 0x000000b004047848 */ /* 0x000fe20003fe0100 */
[----:B------:R-:W-:-:S04]  /*2c60*/  IMAD.WIDE.U32 R136, R156, R24, RZ ;  /* 0x000000189c887225 */ /* 0x000fc800078e00ff */
[----:B------:R-:W-:-:S04]  /*2c70*/  IMAD.WIDE.U32 R96, R108, R24, RZ ;  /* 0x000000186c607225 */ /* 0x000fc800078e00ff */
[----:B------:R-:W-:-:S04]  /*2c80*/  IMAD.WIDE.U32 R94, R114, R24, RZ ;  /* 0x00000018725e7225 */ /* 0x000fc800078e00ff */
[----:B------:R-:W-:Y:S02]  /*2c90*/  IMAD.IADD R92, R137, 0x1, R45 ;  /* 0x00000001895c7824 */ /* 0x000fe400078e022d */
        /* <DEDUP_REMOVED lines=9> */
[----:B------:R-:W-:-:S03]  /*2d30*/  CS2R R150, SRZ ;  /* 0x0000000000967805 */ /* 0x000fc6000001ff00 */
[----:B------:R-:W-:Y:S05]  /*2d40*/  @P3 BRA `(.L_x_7303) ;  /* 0x0000000000543947 */ /* 0x000fea0003800000 */
[----:B------:R-:W-:Y:S01]  /*2d50*/  IADD3 R45, P2, R104, R96, RZ ;  /* 0x00000060682d7210 */ /* 0x000fe20007f5e0ff */
[----:B------:R-:W-:Y:S01]  /*2d60*/  ULDC.64 UR4, c[0x0][0x3e8] ;  /* 0x0000fa0000047ab9 */ /* 0x000fe20000000a00 */
[----:B------:R-:W-:Y:S02]  /*2d70*/  CS2R R138, SRZ ;  /* 0x00000000008a7805 */ /* 0x000fe4000001ff00 */
[----:B------:R-:W-:Y:S02]  /*2d80*/  CS2R R150, SRZ ;  /* 0x0000000000967805 */ /* 0x000fe4000001ff00 */
[----:B------:R-:W-:Y:S01]  /*2d90*/  IADD3.X R46, R3, R28, RZ, P2, !PT ;  /* 0x0000001c032e7210 */ /* 0x000fe200017fe4ff */
[----:B------:R-:W-:Y:S01]  /*2da0*/  ULDC.64 UR6, c[0x0][0x208] ;  /* 0x0000820000067ab9 */ /* 0x000fe20000000a00 */
        /* <DEDUP_REMOVED lines=15> */
.L_x_7303:
[----:B------:R-:W-:Y:S05]  /*2ea0*/  BSYNC B1 ;  /* 0x0000000000017941 */ /* 0x000fea0003800000 */
.L_x_7302:
[----:B-1----:R-:W-:Y:S01]  /*2eb0*/  IADD3 R47, R22, 0x20, RZ ;  /* 0x00000020162f7810 */ /* 0x002fe20007ffe0ff */
[----:B-----5:R-:W-:Y:S01]  /*2ec0*/  IMAD.MOV.U32 R44, RZ, RZ, R90 ;  /* 0x000000ffff2c7224 */ /* 0x020fe200078e005a */
[----:B------:R-:W-:Y:S01]  /*2ed0*/  BSSY B1, `(.L_x_7304) ;  /* 0x0000026000017945 */ /* 0x000fe20003800000 */
[----:B------:R-:W-:Y:S01]  /*2ee0*/  IMAD.MOV.U32 R45, RZ, RZ, R91 ;  /* 0x000000ffff2d7224 */ /* 0x000fe200078e005b */
[----:B------:R-:W-:Y:S01]  /*2ef0*/  ISETP.GE.AND P4, PT, R47, R4, PT ;  /* 0x000000042f00720c */ /* 0x000fe20003f86270 */
[----:B------:R-:W-:Y:S01]  /*2f00*/  IMAD.MOV.U32 R46, RZ, RZ, R138 ;  /* 0x000000ffff2e7224 */ /* 0x000fe200078e008a */
[----:B------:R-:W-:Y:S02]  /*2f10*/  CS2R R86, SRZ ;  /* 0x0000000000567805 */ /* 0x000fe4000001ff00 */
[----:B------:R-:W-:Y:S02]  /*2f20*/  CS2R R82, SRZ ;  /* 0x0000000000527805 */ /* 0x000fe4000001ff00 */
[----:B------:R-:W-:Y:S01]  /*2f30*/  PRMT R186, R44, 0x5410, R45 ;  /* 0x000054102cba7816 */ /* 0x000fe2000000002d */
[----:B------:R-:W-:Y:S01]  /*2f40*/  IMAD.MOV.U32 R44, RZ, RZ, R139 ;  /* 0x000000ffff2c7224 */ /* 0x000fe200078e008b */
[----:B------:R-:W-:Y:S01]  /*2f50*/  PRMT R177, R46, 0x7610, R177 ;  /* 0x000076102eb17816 */ /* 0x000fe200000000b1 */
[----:B------:R-:W-:Y:S01]  /*2f60*/  IMAD.MOV.U32 R45, RZ, RZ, R98 ;  /* 0x000000ffff2d7224 */ /* 0x000fe200078e0062 */
[----:B------:R-:W-:Y:S01]  /*2f70*/  MOV R50, R151 ;  /* 0x0000009700327202 */ /* 0x000fe20000000f00 */
[----:B------:R-:W-:Y:S01]  /*2f80*/  IMAD.MOV.U32 R46, RZ, RZ, R99 ;  /* 0x000000ffff2e7224 */ /* 0x000fe200078e0063 */
[----:B------:R-:W-:Y:S01]  /*2f90*/  CS2R R88, SRZ ;  /* 0x0000000000587805 */ /* 0x000fe2000001ff00 */
[----:B------:R-:W-:Y:S01]  /*2fa0*/  IMAD.MOV.U32 R49, RZ, RZ, R150 ;  /* 0x000000ffff317224 */ /* 0x000fe200078e0096 */
[----:B------:R-:W-:-:S02]  /*2fb0*/  PRMT R187, R44, 0x5410, R45 ;  /* 0x000054102cbb7816 */ /* 0x000fc4000000002d */
[----:B------:R-:W-:Y:S01]  /*2fc0*/  PRMT R188, R46, 0x7610, R188 ;  /* 0x000076102ebc7816 */ /* 0x000fe200000000bc */
[----:B------:R-:W-:Y:S06]  /*2fd0*/  @P4 BRA `(.L_x_7305) ;  /* 0x0000000000544947 */ /* 0x000fec0003800000 */
[----:B------:R-:W-:Y:S01]  /*2fe0*/  IADD3 R45, P2, P5, R104, R96, R38 ;  /* 0x00000060682d7210 */ /* 0x000fe20007d5e026 */
[----:B------:R-:W-:Y:S01]  /*2ff0*/  ULDC.64 UR4, c[0x0][0x3e8] ;  /* 0x0000fa0000047ab9 */ /* 0x000fe20000000a00 */
[----:B------:R-:W-:Y:S02]  /*3000*/  CS2R R86, SRZ ;  /* 0x0000000000567805 */ /* 0x000fe4000001ff00 */
[----:B------:R-:W-:Y:S02]  /*3010*/  CS2R R88, SRZ ;  /* 0x0000000000587805 */ /* 0x000fe4000001ff00 */
[----:B------:R-:W-:Y:S01]  /*3020*/  IADD3.X R46, R28, R3, R41, P2, P5 ;  /* 0x000000031c2e7210 */ /* 0x000fe200017ea429 */
[----:B------:R-:W-:Y:S01]  /*3030*/  ULDC.64 UR6, c[0x0][0x208] ;  /* 0x0000820000067ab9 */ /* 0x000fe20000000a00 */
        /* <DEDUP_REMOVED lines=15> */
.L_x_7305:
[----:B------:R-:W-:Y:S05]  /*3130*/  BSYNC B1 ;  /* 0x0000000000017941 */ /* 0x000fea0003800000 */
.L_x_7304:
[----:B------:R-:W-:Y:S01]  /*3140*/  VIADD R48, R22, 0x40 ;  /* 0x0000004016307836 */ /* 0x000fe20000000000 */
[----:B0-----:R-:W-:Y:S01]  /*3150*/  LOP3.LUT R51, R51, 0xfffffffb, RZ, 0xc0, !PT ;  /* 0xfffffffb33337812 */ /* 0x001fe200078ec0ff */
[----:B-1---5:R-:W-:Y:S01]  /*3160*/  IMAD.MOV.U32 R44, RZ, RZ, R80 ;  /* 0x000000ffff2c7224 */ /* 0x022fe200078e0050 */
[----:B------:R-:W-:Y:S01]  /*3170*/  MOV R46, R82 ;  /* 0x00000052002e7202 */ /* 0x000fe20000000f00 */
[----:B------:R-:W-:Y:S01]  /*3180*/  IMAD.MOV.U32 R45, RZ, RZ, R81 ;  /* 0x000000ffff2d7224 */ /* 0x000fe200078e0051 */
[----:B------:R-:W-:Y:S01]  /*3190*/  ISETP.GE.AND P2, PT, R48, R4, PT ;  /* 0x000000043000720c */ /* 0x000fe20003f46270 */
[----:B------:R-:W-:Y:S01]  /*31a0*/  IMAD.MOV.U32 R47, RZ, RZ, R83 ;  /* 0x000000ffff2f7224 */ /* 0x000fe200078e0053 */
[----:B------:R-:W-:Y:S01]  /*31b0*/  BSSY B1, `(.L_x_7306) ;  /* 0x0000027000017945 */ /* 0x000fe20003800000 */
[----:B------:R-:W-:Y:S02]  /*31c0*/  PRMT R177, R177, 0x5410, R49 ;  /* 0x00005410b1b17816 */ /* 0x000fe40000000031 */
[----:B------:R-:W-:-:S02]  /*31d0*/  CS2R R64, SRZ ;  /* 0x0000000000407805 */ /* 0x000fc4000001ff00 */
[----:B------:R-:W-:Y:S01]  /*31e0*/  PRMT R168, R45, 0x5410, R44 ;  /* 0x000054102da87816 */ /* 0x000fe2000000002c */
[----:B------:R-:W-:Y:S01]  /*31f0*/  IMAD.MOV.U32 R44, RZ, RZ, R86 ;  /* 0x000000ffff2c7224 */ /* 0x000fe200078e0056 */
[----:B------:R-:W-:Y:S01]  /*3200*/  PRMT R188, R188, 0x5410, R50 ;  /* 0x00005410bcbc7816 */ /* 0x000fe20000000032 */
[----:B------:R-:W-:Y:S01]  /*3210*/  IMAD.MOV.U32 R45, RZ, RZ, R87 ;  /* 0x000000ffff2d7224 */ /* 0x000fe200078e0057 */
[----:B------:R-:W-:Y:S02]  /*3220*/  PRMT R167, R47, 0x5410, R46 ;  /* 0x000054102fa77816 */ /* 0x000fe4000000002e */
[----:B------:R-:W-:Y:S02]  /*3230*/  CS2R R72, SRZ ;  /* 0x0000000000487805 */ /* 0x000fe4000001ff00 */
[----:B------:R-:W-:Y:S02]  /*3240*/  CS2R R76, SRZ ;  /* 0x00000000004c7805 */ /* 0x000fe4000001ff00 */
[----:B------:R-:W-:-:S02]  /*3250*/  CS2R R74, SRZ ;  /* 0x00000000004a7805 */ /* 0x000fc4000001ff00 */
[----:B------:R-:W-:Y:S02]  /*3260*/  @P2 LOP3.LUT R51, R51, 0x4, RZ, 0xfc, !PT ;  /* 0x0000000433332812 */ /* 0x000fe400078efcff */
[----:B------:R-:W-:Y:S02]  /*3270*/  CS2R R78, SRZ ;  /* 0x00000000004e7805 */ /* 0x000fe4000001ff00 */
[----:B------:R-:W-:Y:S01]  /*3280*/  PRMT R184, R45, 0x5410, R44 ;  /* 0x000054102db87816 */ /* 0x000fe2000000002c */
[----:B------:R-:W-:Y:S01]  /*3290*/  IMAD.MOV.U32 R49, RZ, RZ, R88 ;  /* 0x000000ffff317224 */ /* 0x000fe200078e0058 */
[----:B------:R0:W-:Y:S01]  /*32a0*/  STL [R1+0x4], R51 ;  /* 0x0000043301007387 */ /* 0x0001e20000100800 */
[----:B------:R-:W-:Y:S01]  /*32b0*/  IMAD.MOV.U32 R50, RZ, RZ, R89 ;  /* 0x000000ffff327224 */ /* 0x000fe200078e0059 */
        /* <DEDUP_REMOVED lines=22> */
.L_x_7307:
[----:B------:R-:W-:Y:S05]  /*3420*/  BSYNC B1 ;  /* 0x0000000000017941 */ /* 0x000fea0003800000 */
.L_x_7306:
[----:B------:R-:W-:Y:S01]  /*3430*/  VIADD R170, R22, 0x60 ;  /* 0x0000006016aa7836 */ /* 0x000fe20000000000 */
[----:B------:R-:W-:Y:S01]  /*3440*/  MOV R169, R51 ;  /* 0x0000003300a97202 */ /* 0x000fe20000000f00 */
[----:B-1---5:R-:W-:Y:S01]  /*3450*/  IMAD.MOV.U32 R44, RZ, RZ, R72 ;  /* 0x000000ffff2c7224 */ /* 0x022fe200078e0048 */
[----:B------:R-:W-:Y:S01]  /*3460*/  MOV R46, R74 ;  /* 0x0000004a002e7202 */ /* 0x000fe20000000f00 */
[----:B------:R-:W-:Y:S01]  /*3470*/  IMAD.MOV.U32 R45, RZ, RZ, R73 ;  /* 0x000000ffff2d7224 */ /* 0x000fe200078e0049 */
[----:B------:R-:W-:Y:S01]  /*3480*/  ISETP.GE.AND P2, PT, R170, R4, PT ;  /* 0x00000004aa00720c */ /* 0x000fe20003f46270 */
[----:B------:R-:W-:Y:S01]  /*3490*/  IMAD.MOV.U32 R47, RZ, RZ, R75 ;  /* 0x000000ffff2f7224 */ /* 0x000fe200078e004b */
[----:B------:R-:W-:Y:S01]  /*34a0*/  LOP3.LUT R169, R169, 0xfffffff7, RZ, 0xc0, !PT ;  /* 0xfffffff7a9a97812 */ /* 0x000fe200078ec0ff */
[----:B------:R-:W-:Y:S01]  /*34b0*/  BSSY B1, `(.L_x_7308) ;  /* 0x0000034000017945 */ /* 0x000fe20003800000 */
[----:B------:R-:W-:Y:S01]  /*34c0*/  PRMT R93, R45, 0x5410, R44 ;  /* 0x000054102d5d7816 */ /* 0x000fe2000000002c */
[----:B------:R-:W-:Y:S01]  /*34d0*/  IMAD.MOV.U32 R44, RZ, RZ, R76 ;  /* 0x000000ffff2c7224 */ /* 0x000fe200078e004c */
[----:B------:R-:W-:Y:S01]  /*34e0*/  PRMT R185, R50, 0x5410, R49 ;  /* 0x0000541032b97816 */ /* 0x000fe20000000031 */
[----:B------:R-:W-:Y:S01]  /*34f0*/  IMAD.MOV.U32 R45, RZ, RZ, R77 ;  /* 0x000000ffff2d7224 */ /* 0x000fe200078e004d */
[----:B------:R-:W-:-:S02]  /*3500*/  PRMT R85, R47, 0x5410, R46 ;  /* 0x000054102f557816 */ /* 0x000fc4000000002e */
[----:B------:R-:W-:Y:S02]  /*3510*/  CS2R R68, SRZ ;  /* 0x0000000000447805 */ /* 0x000fe4000001ff00 */
[----:B------:R-:W-:Y:S02]  /*3520*/  CS2R R66, SRZ ;  /* 0x0000000000427805 */ /* 0x000fe4000001ff00 */
[----:B------:R-:W-:Y:S02]  /*3530*/  CS2R R70, SRZ ;  /* 0x0000000000467805 */ /* 0x000fe4000001ff00 */
[----:B------:R-:W-:Y:S02]  /*3540*/  PRMT R166, R44, 0x5410, R45 ;  /* 0x000054102ca67816 */ /* 0x000fe4000000002d */
[----:B------:R-:W-:Y:S02]  /*3550*/  CS2R R48, SRZ ;  /* 0x0000000000307805 */ /* 0x000fe4000001ff00 */
[----:B------:R-:W-:-:S02]  /*3560*/  @P2 LOP3.LUT R169, R169, 0x8, RZ, 0xfc, !PT ;  /* 0x00000008a9a92812 */ /* 0x000fc400078efcff */
[----:B------:R-:W-:Y:S02]  /*3570*/  CS2R R56, SRZ ;  /* 0x0000000000387805 */ /* 0x000fe4000001ff00 */
[----:B------:R-:W-:Y:S02]  /*3580*/  CS2R R60, SRZ ;  /* 0x00000000003c7805 */ /* 0x000fe4000001ff00 */
[----:B------:R-:W-:Y:S02]  /*3590*/  CS2R R58, SRZ ;  /* 0x00000000003a7805 */ /* 0x000fe4000001ff00 */
[----:B------:R-:W-:Y:S01]  /*35a0*/  CS2R R62, SRZ ;  /* 0x00000000003e7805 */ /* 0x000fe2000001ff00 */
[----:B------:R1:W-:Y:S01]  /*35b0*/  STL [R1+0x4], R169 ;  /* 0x000004a901007387 */ /* 0x0003e20000100800 */
[----:B------:R-:W-:Y:S02]  /*35c0*/  CS2R R52, SRZ ;  /* 0x0000000000347805 */ /* 0x000fe4000001ff00 */
[----:B0-----:R-:W-:-:S02]  /*35d0*/  CS2R R50, SRZ ;  /* 0x0000000000327805 */ /* 0x001fc4000001ff00 */
[----:B------:R-:W-:Y:S01]  /*35e0*/  CS2R R54, SRZ ;  /* 0x0000000000367805 */ /* 0x000fe2000001ff00 */
[----:B------:R-:W-:Y:S06]  /*35f0*/  @P2 BRA `(.L_x_7309) ;  /* 0x00000000007c2947 */ /* 0x000fec0003800000 */
[----:B------:R-:W0:Y:S01]  /*3600*/  LDC.64 R44, c[0x0][0x3f8] ;  /* 0x0000fe00ff2c7b82 */ /* 0x000e220000000a00 */
[----:B------:R-:W-:Y:S01]  /*3610*/  IMAD.MOV.U32 R46, RZ, RZ, R96 ;  /* 0x000000ffff2e7224 */ /* 0x000fe200078e0060 */
[----:B------:R-:W-:Y:S01]  /*3620*/  ULDC.64 UR4, c[0x0][0x3e8] ;  /* 0x0000fa0000047ab9 */ /* 0x000fe20000000a00 */
[----:B------:R-:W-:Y:S01]  /*3630*/  IMAD.MOV.U32 R47, RZ, RZ, R3 ;  /* 0x000000ffff2f7224 */ /* 0x000fe200078e0003 */
[----:B------:R-:W-:Y:S02]  /*3640*/  CS2R R68, SRZ ;  /* 0x0000000000447805 */ /* 0x000fe4000001ff00 */
[----:B------:R-:W-:Y:S01]  /*3650*/  CS2R R70, SRZ ;  /* 0x0000000000467805 */ /* 0x000fe2000001ff00 */
[----:B------:R-:W-:Y:S01]  /*3660*/  ULDC.64 UR6, c[0x0][0x208] ;  /* 0x0000820000067ab9 */ /* 0x000fe20000000a00 */
[----:B0-----:R-:W-:-:S04]  /*3670*/  IMAD.WIDE.U32 R46, R44, 0x60, R46 ;  /* 0x000000602c2e7825 */ /* 0x001fc800078e002e */
[----:B------:R-:W-:Y:S01]  /*3680*/  IMAD R45, R45, 0x60, RZ ;  /* 0x000000602d2d7824 */ /* 0x000fe200078e02ff */
[----:B------:R-:W-:Y:S02]  /*3690*/  IADD3 R64, P2, R104, R46, RZ ;  /* 0x0000002e68407210 */ /* 0x000fe40007f5e0ff */
[----:B------:R-:W-:Y:S02]  /*36a0*/  MOV R46, R94 ;  /* 0x0000005e002e7202 */ /* 0x000fe40000000f00 */
[----:B------:R-:W-:Y:S01]  /*36b0*/  IADD3.X R65, R28, R47, R45, P2, !PT ;  /* 0x0000002f1c417210 */ /* 0x000fe200017fe42d */
[----:B------:R-:W-:Y:S01]  /*36c0*/  IMAD.MOV.U32 R47, RZ, RZ, R0 ;  /* 0x000000ffff2f7224 */ /* 0x000fe200078e0000 */
[----:B------:R-:W0:Y:S02]  /*36d0*/  LDC.64 R44, c[0x0][0x408] ;  /* 0x00010200ff2c7b82 */ /* 0x000e240000000a00 */
[----:B0-----:R-:W-:-:S04]  /*36e0*/  IMAD.WIDE.U32 R46, R44, 0x60, R46 ;  /* 0x000000602c2e7825 */ /* 0x001fc800078e002e */
[----:B------:R-:W-:Y:S01]  /*36f0*/  IMAD R67, R45, 0x60, RZ ;  /* 0x000000602d437824 */ /* 0x000fe200078e02ff */
[----:B------:R-:W-:-:S04]  /*3700*/  IADD3 R45, P2, R110, R46, RZ ;  /* 0x0000002e6e2d7210 */ /* 0x000fc80007f5e0ff */
[----:B------:R-:W-:Y:S02]  /*3710*/  IADD3.X R66, R26, R47, R67, P2, !PT ;  /* 0x0000002f1a427210 */ /* 0x000fe400017fe443 */
        /* <DEDUP_REMOVED lines=13> */
.L_x_7309:
[----:B------:R-:W-:Y:S05]  /*37f0*/  BSYNC B1 ;  /* 0x0000000000017941 */ /* 0x000fea0003800000 */
.L_x_7308:
[----:B0-----:R-:W-:Y:S01]  /*3800*/  VIADD R45, R22, 0x80 ;  /* 0x00000080162d7836 */ /* 0x001fe20000000000 */
[----:B------:R-:W-:Y:S01]  /*3810*/  BSSY B1, `(.L_x_7310) ;  /* 0x000001c000017945 */ /* 0x000fe20003800000 */
[----:B------:R-:W-:-:S03]  /*3820*/  IMAD.MOV.U32 R44, RZ, RZ, R169 ;  /* 0x000000ffff2c7224 */ /* 0x000fc600078e00a9 */
[----:B------:R-:W-:Y:S02]  /*3830*/  ISETP.GE.AND P2, PT, R45, R4, PT ;  /* 0x000000042d00720c */ /* 0x000fe40003f46270 */
[----:B------:R-:W-:-:S11]  /*3840*/  LOP3.LUT R44, R44, 0xfffffffd, RZ, 0xc0, !PT ;  /* 0xfffffffd2c2c7812 */ /* 0x000fd600078ec0ff */
[----:B------:R-:W-:-:S05]  /*3850*/  @P2 LOP3.LUT R44, R44, 0x2, RZ, 0xfc, !PT ;  /* 0x000000022c2c2812 */ /* 0x000fca00078efcff */
[----:B------:R0:W-:Y:S01]  /*3860*/  STL [R1+0x4], R44 ;  /* 0x0000042c01007387 */ /* 0x0001e20000100800 */
[----:B------:R-:W-:Y:S05]  /*3870*/  @P2 BRA `(.L_x_7311) ;  /* 0x0000000000542947 */ /* 0x000fea0003800000 */
[----:B0-----:R-:W-:Y:S01]  /*3880*/  IADD3 R44, P2, P5, R104, R36, R96 ;  /* 0x00000024682c7210 */ /* 0x001fe20007d5e060 */
        /* <DEDUP_REMOVED lines=20> */
.L_x_7311:
[----:B------:R-:W-:Y:S05]  /*39d0*/  BSYNC B1 ;  /* 0x0000000000017941 */ /* 0x000fea0003800000 */
.L_x_7310:
[----:B0-2---:R-:W-:Y:S01]  /*39e0*/  VIADD R44, R22, 0xa0 ;  /* 0x000000a0162c7836 */ /* 0x005fe20000000000 */
[----:B------:R-:W-:Y:S04]  /*39f0*/  BSSY B1, `(.L_x_7312) ;  /* 0x0000020000017945 */ /* 0x000fe80003800000 */
[----:B------:R-:W-:-:S13]  /*3a00*/  ISETP.GE.AND P5, PT, R44, R4, PT ;  /* 0x000000042c00720c */ /* 0x000fda0003fa6270 */
[----:B------:R-:W-:Y:S05]  /*3a10*/  @P5 BRA `(.L_x_7313) ;  /* 0x0000000000745947 */ /* 0x000fea0003800000 */
[----:B------:R-:W0:Y:S01]  /*3a20*/  LDC.64 R44, c[0x0][0x3f8] ;  /* 0x0000fe00ff2c7b82 */ /* 0x000e220000000a00 */
[----:B------:R-:W-:Y:S01]  /*3a30*/  MOV R97, R3 ;  /* 0x0000000300617202 */ /* 0x000fe20000000f00 */
[----:B------:R-:W-:Y:S01]  /*3a40*/  IMAD.MOV.U32 R95, RZ, RZ, R0 ;  /* 0x000000ffff5f7224 */ /* 0x000fe200078e0000 */
[----:B------:R-:W-:Y:S01]  /*3a50*/  ULDC.64 UR4, c[0x0][0x3e8] ;  /* 0x0000fa0000047ab9 */ /* 0x000fe20000000a00 */
[----:B------:R-:W-:Y:S02]  /*3a60*/  CS2R R52, SRZ ;  /* 0x0000000000347805 */ /* 0x000fe4000001ff00 */
[----:B------:R-:W-:Y:S01]  /*3a70*/  CS2R R54, SRZ ;  /* 0x0000000000367805 */ /* 0x000fe2000001ff00 */
[----:B------:R-:W-:Y:S01]  /*3a80*/  ULDC.64 UR6, c[0x0][0x208] ;  /* 0x0000820000067ab9 */ /* 0x000fe20000000a00 */
[----:B0-----:R-:W-:-:S04]  /*3a90*/  IMAD.WIDE.U32 R96, R44, 0xa0, R96 ;  /* 0x000000a02c607825 */ /* 0x001fc800078e0060 */
[----:B------:R-:W-:Y:S01]  /*3aa0*/  IMAD R45, R45, 0xa0, RZ ;  /* 0x000000a02d2d7824 */ /* 0x000fe200078e02ff */
[----:B------:R-:W-:-:S04]  /*3ab0*/  IADD3 R3, P2, R104, R96, RZ ;  /* 0x0000006068037210 */ /* 0x000fc80007f5e0ff */
[----:B------:R-:W-:Y:S02]  /*3ac0*/  IADD3.X R96, R28, R97, R45, P2, !PT ;  /* 0x000000611c607210 */ /* 0x000fe400017fe42d */
        /* <DEDUP_REMOVED lines=18> */
.L_x_7313:
[----:B------:R-:W-:Y:S05]  /*3bf0*/  BSYNC B1 ;  /* 0x0000000000017941 */ /* 0x000fea0003800000 */
.L_x_7312:
[----:B------:R-:W-:Y:S01]  /*3c00*/  IMAD.MOV.U32 R0, RZ, RZ, R78 ;  /* 0x000000ffff007224 */ /* 0x000fe200078e004e */
[----:B------:R-:W-:Y:S01]  /*3c10*/  ULOP3.LUT UR4, UR60, 0x1, URZ, 0xfc, !UPT ;  /* 0x000000013c047892 */ /* 0x000fe2000f8efc3f */
[----:B------:R-:W-:Y:S01]  /*3c20*/  IMAD.MOV.U32 R3, RZ, RZ, R79 ;  /* 0x000000ffff037224 */ /* 0x000fe200078e004f */
[----:B0----5:R-:W-:Y:S01]  /*3c30*/  MOV R45, R65 ;  /* 0x00000041002d7202 */ /* 0x021fe20000000f00 */
[----:B------:R-:W-:Y:S01]  /*3c40*/  IMAD.MOV.U32 R44, RZ, RZ, R64 ;  /* 0x000000ffff2c7224 */ /* 0x000fe200078e0040 */
[----:B------:R-:W-:Y:S02]  /*3c50*/  UISETP.NE.AND UP0, UPT, UR4, 0x3, UPT ;  /* 0x000000030400788c */ /* 0x000fe4000bf05270 */
[----:B------:R-:W-:Y:S01]  /*3c60*/  PRMT R183, R0, 0x5410, R3 ;  /* 0x0000541000b77816 */ /* 0x000fe20000000003 */
[----:B------:R-:W-:Y:S01]  /*3c70*/  IMAD.MOV.U32 R0, RZ, RZ, R68 ;  /* 0x000000ffff007224 */ /* 0x000fe200078e0044 */
[----:B------:R-:W-:Y:S01]  /*3c80*/  PRMT R179, R44, 0x5410, R45 ;  /* 0x000054102cb37816 */ /* 0x000fe2000000002d */
[----:B------:R-:W-:Y:S01]  /*3c90*/  IMAD.MOV.U32 R3, RZ, RZ, R69 ;  /* 0x000000ffff037224 */ /* 0x000fe200078e0045 */
[----:B------:R-:W-:Y:S01]  /*3ca0*/  PLOP3.LUT P2, PT, PT, PT, UP0, 0x80, 0x0 ;  /* 0x000000000000781c */ /* 0x000fe20003f4f008 */
        /* <DEDUP_REMOVED lines=10> */
[----:B------:R-:W-:-:S02]  /*3d50*/  MOV R0, R61 ;  /* 0x0000003d00007202 */ /* 0x000fc40000000f00 */
[----:B------:R-:W-:Y:S02]  /*3d60*/  PRMT R182, R45, 0x5410, R44 ;  /* 0x000054102db67816 */ /* 0x000fe4000000002c */
        /* <DEDUP_REMOVED lines=8> */
[----:B------:R-:W-:-:S04]  /*3df0*/  MOV R3, R48 ;  /* 0x0000003000037202 */ /* 0x000fc80000000f00 */
[----:B------:R-:W-:Y:S01]  /*3e00*/  PRMT R96, R3, 0x5410, R0 ;  /* 0x0000541003607816 */ /* 0x000fe20000000000 */
[----:B------:R-:W-:Y:S02]  /*3e10*/  IMAD.MOV.U32 R3, RZ, RZ, R52 ;  /* 0x000000ffff037224 */ /* 0x000fe400078e0034 */
[----:B------:R-:W-:-:S05]  /*3e20*/  IMAD.MOV.U32 R0, RZ, RZ, R53 ;  /* 0x000000ffff007224 */ /* 0x000fca00078e0035 */
[----:B-1----:R-:W-:Y:S01]  /*3e30*/  PRMT R169, R3, 0x5410, R0 ;  /* 0x0000541003a97816 */ /* 0x002fe20000000000 */
[----:B------:R-:W-:Y:S01]  /*3e40*/  IMAD.MOV.U32 R3, RZ, RZ, R50 ;  /* 0x000000ffff037224 */ /* 0x000fe200078e0032 */
[----:B------:R-:W-:-:S04]  /*3e50*/  MOV R0, R51 ;  /* 0x0000003300007202 */ /* 0x000fc80000000f00 */
[----:B------:R-:W-:Y:S01]  /*3e60*/  PRMT R97, R3, 0x5410, R0 ;  /* 0x0000541003617816 */ /* 0x000fe20000000000 */
[----:B------:R-:W-:Y:S02]  /*3e70*/  IMAD.MOV.U32 R3, RZ, RZ, R54 ;  /* 0x000000ffff037224 */ /* 0x000fe400078e0036 */
[----:B------:R-:W-:-:S05]  /*3e80*/  IMAD.MOV.U32 R0, RZ, RZ, R55 ;  /* 0x000000ffff007224 */ /* 0x000fca00078e0037 */
[----:B------:R-:W-:Y:S01]  /*3e90*/  PRMT R170, R3, 0x5410, R0 ;  /* 0x0000541003aa7816 */ /* 0x000fe20000000000 */
[----:B------:R-:W-:Y:S06]  /*3ea0*/  @!P2 BRA `(.L_x_7314) ;  /* 0x000000000004a947 */ /* 0x000fec0003800000 */
[----:B------:R-:W-:Y:S01]  /*3eb0*/  BPT.TRAP 0x1 ;  /* 0x000000040000795c */ /* 0x000fe20000300000 */
.L_x_7314:
[----:B------:R-:W-:Y:S01]  /*3ec0*/  IMAD R3, R23, 0x8, R2 ;  /* 0x0000000817037824 */ /* 0x000fe200078e0202 */
[----:B------:R-:W-:Y:S01]  /*3ed0*/  SHF.L.U32 R0, R223, 0x1f, RZ ;  /* 0x0000001fdf007819 */ /* 0x000fe200000006ff */
[----:B------:R-:W-:Y:S03]  /*3ee0*/  BSSY B1, `(.L_x_7315) ;  /* 0x0000003000017945 */ /* 0x000fe60003800000 */
[----:B------:R-:W0:Y:S02]  /*3ef0*/  SYNCS.PHASECHK.TRANS64.TRYWAIT P6, [R3+URZ+0x34890], R0 ;  /* 0x03489000030075a7 */ /* 0x000e2400080c017f */
[----:B0-----:R-:W-:Y:S05]  /*3f00*/  @!P6 BRA `(.L_x_7316) ;  /* 0x0000021c00f8e947 */ /* 0x001fea0003800000 */
.L_x_7668:
[----:B------:R-:W-:Y:S05]  /*3f10*/  BSYNC B1 ;  /* 0x0000000000017941 */ /* 0x000fea0003800000 */
.L_x_7315:
[----:B------:R-:W-:Y:S04]  /*3f20*/  BSSY B1, `(.L_x_7317) ;  /* 0x0000074000017945 */ /* 0x000fe80003800000 */
[----:B------:R-:W-:Y:S05]  /*3f30*/  @P3 BRA `(.L_x_7318) ;  /* 0x0000000400c83947 */ /* 0x000fea0003800000 */
[----:B------:R-:W-:Y:S01]  /*3f40*/  IADD3 R173, P3, R120, R136, RZ ;  /* 0x0000008878ad7210 */ /* 0x000fe20007f7e0ff */
[----:B------:R-:W-:Y:S04]  /*3f50*/  BSSY B2, `(.L_x_7319) ;  /* 0x0000037000027945 */ /* 0x000fe80003800000 */
[----:B------:R-:W-:Y:S01]  /*3f60*/  IMAD.X R175, R92, 0x1, R123, P3 ;  /* 0x000000015caf7824 */ /* 0x000fe200018e067b */
[----:B------:R-:W-:Y:S07]  /*3f70*/  @P0 BRA `(.L_x_7320) ;  /* 0x0000000000d00947 */ /* 0x000fee0003800000 */
[----:B------:R1:W2:Y:S01]  /*3f80*/  LDS.128 R44, [R5+0x1e400] ;  /* 0x01e40000052c7984 */ /* 0x0002a20000000c00 */
[----:B------:R-:W-:Y:S01]  /*3f90*/  ISETP.GE.AND P3, PT, R18, R84, PT ;  /* 0x000000541200720c */ /* 0x000fe20003f66270 */
[----:B------:R-:W-:-:S12]  /*3fa0*/  BSSY B3, `(.L_x_7321) ;  /* 0x000002a000037945 */ /* 0x000fd80003800000 */
[----:B-1----:R-:W-:Y:S05]  /*3fb0*/  @P3 BRA `(.L_x_7322) ;  /* 0x0000000000a03947 */ /* 0x002fea0003800000 */
[----:B------:R-:W-:Y:S01]  /*3fc0*/  SHF.R.U64 R94, R138, 0x10, R139 ;  /* 0x000000108a5e7819 */ /* 0x000fe2000000128b */
[----:B--2---:R-:W-:Y:S01]  /*3fd0*/  HADD2.F32 R174, -RZ, R45.H1_H1 ;  /* 0x3000002dffae7230 */ /* 0x004fe20000004100 */
[----:B------:R-:W-:Y:S02]  /*3fe0*/  SHF.R.U64 R95, R150, 0x10, R151 ;  /* 0x00000010965f7819 */ /* 0x000fe40000001297 */
[----:B------:R-:W-:Y:S01]  /*3ff0*/  SHF.R.U32.HI R138, RZ, 0x10, R139 ;  /* 0x00000010ff8a7819 */ /* 0x000fe2000001168b */
[----:B------:R-:W-:Y:S01]  /*4000*/  HADD2.F32 R139, -RZ, R94.H0_H0 ;  /* 0x2000005eff8b7230 */ /* 0x000fe20000004100 */
[----:B------:R-:W-:Y:S01]  /*4010*/  SHF.R.U32.HI R150, RZ, 0x10, R151 ;  /* 0x00000010ff967819 */ /* 0x000fe20000011697 */
[----:B------:R-:W-:Y:S02]  /*4020*/  HADD2.F32 R95, -RZ, R95.H0_H0 ;  /* 0x2000005fff5f7230 */ /* 0x000fe40000004100 */
[----:B------:R-:W-:Y:S02]  /*4030*/  HADD2.F32 R94, -RZ, R45.H0_H0 ;  /* 0x2000002dff5e7230 */ /* 0x000fe40000004100 */
[----:B------:R-:W-:-:S02]  /*4040*/  HADD2.F32 R150, -RZ, R150.H0_H0 ;  /* 0x20000096ff967230 */ /* 0x000fc40000004100 */
[-C--:B------:R-:W-:Y:S01]  /*4050*/  FMUL.FTZ R45, R174, R95.reuse ;  /* 0x0000005fae2d7220 */ /* 0x080fe20000410000 */
[----:B------:R-:W-:Y:S02]  /*4060*/  HADD2.F32 R138, -RZ, R138.H0_H0 ;  /* 0x2000008aff8a7230 */ /* 0x000fe40000004100 */
[C---:B------:R-:W-:Y:S01]  /*4070*/  FMUL.FTZ R95, R94.reuse, R95 ;  /* 0x0000005f5e5f7220 */ /* 0x040fe20000410000 */
[----:B------:R-:W-:Y:S02]  /*4080*/  HADD2.F32 R151, -RZ, R177.H1_H1 ;  /* 0x300000b1ff977230 */ /* 0x000fe40000004100 */
[-C--:B------:R-:W-:Y:S01]  /*4090*/  FFMA.FTZ R45, R94, R139.reuse, -R45 ;  /* 0x0000008b5e2d7223 */ /* 0x080fe2000001082d */
[----:B------:R-:W-:Y:S01]  /*40a0*/  FFMA.FTZ R94, R174, R139, R95 ;  /* 0x0000008bae5e7223 */ /* 0x000fe2000001005f */
[--C-:B------:R-:W-:Y:S02]  /*40b0*/  HADD2.F32 R95, -RZ, R47.reuse.H1_H1 ;  /* 0x3000002fff5f7230 */ /* 0x100fe40000004100 */
[----:B------:R-:W-:-:S02]  /*40c0*/  HADD2.F32 R139, -RZ, R47.H0_H0 ;  /* 0x2000002fff8b7230 */ /* 0x000fc40000004100 */
[----:B------:R-:W-:Y:S01]  /*40d0*/  F2FP.F16.F32.PACK_AB R45, R94, R45 ;  /* 0x0000002d5e2d723e */ /* 0x000fe200000000ff */
[-C--:B------:R-:W-:Y:S02]  /*40e0*/  FMUL.FTZ R174, R95, R150.reuse ;  /* 0x000000965fae7220 */ /* 0x080fe40000410000 */
[C---:B------:R-:W-:Y:S02]  /*40f0*/  FMUL.FTZ R150, R139.reuse, R150 ;  /* 0x000000968b967220 */ /* 0x040fe40000410000 */
[-C--:B------:R-:W-:Y:S01]  /*4100*/  FFMA.FTZ R47, R139, R138.reuse, -R174 ;  /* 0x0000008a8b2f7223 */ /* 0x080fe200000108ae */
[----:B------:R-:W-:Y:S02]  /*4110*/  HADD2.F32 R139, -RZ, R177.H0_H0 ;  /* 0x200000b1ff8b7230 */ /* 0x000fe40000004100 */
[----:B------:R-:W-:Y:S01]  /*4120*/  FFMA.FTZ R138, R95, R138, R150 ;  /* 0x0000008a5f8a7223 */ /* 0x000fe20000010096 */
[--C-:B------:R-:W-:Y:S02]  /*4130*/  HADD2.F32 R150, -RZ, R44.reuse.H0_H0 ;  /* 0x2000002cff967230 */ /* 0x100fe40000004100 */
[----:B------:R-:W-:-:S02]  /*4140*/  HADD2.F32 R44, -RZ, R44.H1_H1 ;  /* 0x3000002cff2c7230 */ /* 0x000fc40000004100 */
[----:B------:R-:W-:Y:S01]  /*4150*/  HADD2.F32 R177, -RZ, R188.H1_H1 ;  /* 0x300000bcffb17230 */ /* 0x000fe20000004100 */
[----:B------:R-:W-:Y:S02]  /*4160*/  F2FP.F16.F32.PACK_AB R47, R138, R47 ;  /* 0x0000002f8a2f723e */ /* 0x000fe400000000ff */
[-C--:B------:R-:W-:Y:S01]  /*4170*/  FMUL.FTZ R95, R44, R151.reuse ;  /* 0x000000972c5f7220 */ /* 0x080fe20000410000 */
[----:B------:R-:W-:-:S03]  /*4180*/  FMUL.FTZ R151, R150, R151 ;  /* 0x0000009796977220 */ /* 0x000fc60000410000 */
[-C--:B------:R-:W-:Y:S01]  /*4190*/  FFMA.FTZ R95, R150, R139.reuse, -R95 ;  /* 0x0000008b965f7223 */ /* 0x080fe2000001085f */
[--C-:B------:R-:W-:Y:S02]  /*41a0*/  HADD2.F32 R150, -RZ, R46.reuse.H0_H0 ;  /* 0x2000002eff967230 */ /* 0x100fe40000004100 */
[----:B------:R-:W-:Y:S01]  /*41b0*/  FFMA.FTZ R44, R44, R139, R151 ;  /* 0x0000008b2c2c7223 */ /* 0x000fe20000010097 */
[----:B------:R-:W-:Y:S02]  /*41c0*/  HADD2.F32 R46, -RZ, R46.H1_H1 ;  /* 0x3000002eff2e7230 */ /* 0x000fe40000004100 */
[----:B------:R-:W-:Y:S02]  /*41d0*/  HADD2.F32 R139, -RZ, R187.H0_H0 ;  /* 0x200000bbff8b7230 */ /* 0x000fe40000004100 */
[----:B------:R-:W-:Y:S01]  /*41e0*/  F2FP.F16.F32.PACK_AB R44, R44, R95 ;  /* 0x0000005f2c2c723e */ /* 0x000fe200000000ff */
[-C--:B------:R-:W-:Y:S01]  /*41f0*/  FMUL.FTZ R151, R46, R177.reuse ;  /* 0x000000b12e977220 */ /* 0x080fe20000410000 */
[----:B------:R-:W-:-:S03]  /*4200*/  FMUL.FTZ R177, R150, R177 ;  /* 0x000000b196b17220 */ /* 0x000fc60000410000 */
[-C--:B------:R-:W-:Y:S01]  /*4210*/  FFMA.FTZ R151, R150, R139.reuse, -R151 ;  /* 0x0000008b96977223 */ /* 0x080fe20000010897 */
[----:B------:R-:W-:-:S05]  /*4220*/  FFMA.FTZ R46, R46, R139, R177 ;  /* 0x0000008b2e2e7223 */ /* 0x000fca00000100b1 */
[----:B------:R-:W-:-:S07]  /*4230*/  F2FP.F16.F32.PACK_AB R46, R46, R151 ;  /* 0x000000972e2e723e */ /* 0x000fce00000000ff */
.L_x_7322:
[----:B------:R-:W-:Y:S05]  /*4240*/  BSYNC B3 ;  /* 0x0000000000037941 */ /* 0x000fea0003800000 */
.L_x_7321:
[----:B------:R-:W-:Y:S01]  /*4250*/  IADD3 R95, P3, R173, R100, RZ ;  /* 0x00000064ad5f7210 */ /* 0x000fe20007f7e0ff */
[----:B------:R-:W-:Y:S01]  /*4260*/  ULDC.64 UR4, c[0x0][0x2e8] ;  /* 0x0000ba0000047ab9 */ /* 0x000fe20000000a00 */
[----:B------:R-:W-:Y:S02]  /*4270*/  ULDC.64 UR6, c[0x0][0x208] ;  /* 0x0000820000067ab9 */ /* 0x000fe40000000a00 */
[----:B------:R-:W-:Y:S02]  /*4280*/  IADD3.X R138, R175, R14, RZ, P3, !PT ;  /* 0x0000000eaf8a7210 */ /* 0x000fe40001ffe4ff */
[----:B------:R-:W-:-:S04]  /*4290*/  LEA R94, P3, R95, UR4, 0x1 ;  /* 0x000000045f5e7c11 */ /* 0x000fc8000f8608ff */
[----:B------:R-:W-:-:S05]  /*42a0*/  LEA.HI.X R95, R95, UR5, R138, 0x1, P3 ;  /* 0x000000055f5f7c11 */ /* 0x000fca00098f0c8a */
[----:B--2---:R1:W-:Y:S04]  /*42b0*/  STG.E.128 desc[UR6][R94.64], R44 ;  /* 0x0000002c5e007986 */ /* 0x0043e8000c101d06 */
.L_x_7320:
[----:B------:R-:W-:Y:S05]  /*42c0*/  BSYNC B2 ;  /* 0x0000000000027941 */ /* 0x000fea0003800000 */
.L_x_7319:
[----:B------:R-:W-:Y:S05]  /*42d0*/  @P1 BRA `(.L_x_7318) ;  /* 0x0000000000e01947 */ /* 0x000fea0003800000 */
[----:B-1----:R1:W2:Y:S01]  /*42e0*/  LDS.128 R44, [R5+0x23c00] ;  /* 0x023c0000052c7984 */ /* 0x0022a20000000c00 */
[----:B------:R-:W-:Y:S01]  /*42f0*/  IADD3 R173, P3, R173, R13, RZ ;  /* 0x0000000dadad7210 */ /* 0x000fe20007f7e0ff */
[----:B------:R-:W-:Y:S04]  /*4300*/  BSSY B2, `(.L_x_7323) ;  /* 0x0000030000027945 */ /* 0x000fe80003800000 */
[----:B------:R-:W-:Y:S01]  /*4310*/  IMAD.X R94, R175, 0x1, R8, P3 ;  /* 0x00000001af5e7824 */ /* 0x000fe200018e0608 */
[----:B------:R-:W-:-:S13]  /*4320*/  ISETP.GE.AND P3, PT, R220, R84, PT ;  /* 0x00000054dc00720c */ /* 0x000fda0003f66270 */
[----:B-1----:R-:W-:Y:S05]  /*4330*/  @P3 BRA `(.L_x_7324) ;  /* 0x0000000000b03947 */ /* 0x002fea0003800000 */
[----:B------:R-:W-:Y:S01]  /*4340*/  SHF.R.U64 R138, R98, 0x10, R99 ;  /* 0x00000010628a7819 */ /* 0x000fe20000001263 */
[----:B--2---:R-:W-:Y:S01]  /*4350*/  IMAD.MOV.U32 R95, RZ, RZ, R45 ;  /* 0x000000ffff5f7224 */ /* 0x004fe200078e002d */
[----:B------:R-:W-:Y:S01]  /*4360*/  SHF.R.U64 R90, R90, 0x10, R91 ;  /* 0x000000105a5a7819 */ /* 0x000fe2000000125b */
[----:B------:R-:W-:Y:S01]  /*4370*/  HADD2.F32 R139, -RZ, R188.H0_H0 ;  /* 0x200000bcff8b7230 */ /* 0x000fe20000004100 */
[----:B------:R-:W-:Y:S01]  /*4380*/  SHF.R.U32.HI R99, RZ, 0x10, R99 ;  /* 0x00000010ff637819 */ /* 0x000fe20000011663 */
[----:B------:R-:W-:Y:S02]  /*4390*/  HADD2.F32 R138, -RZ, R138.H0_H0 ;  /* 0x2000008aff8a7230 */ /* 0x000fe40000004100 */
        /* <DEDUP_REMOVED lines=8> */
[----:B------:R-:W-:Y:S01]  /*4420*/  SHF.R.U32.HI R90, RZ, 0x10, R91 ;  /* 0x00000010ff5a7819 */ /* 0x000fe2000001165b */
[----:B------:R-:W-:Y:S02]  /*4430*/  IMAD.MOV.U32 R91, RZ, RZ, R44 ;  /* 0x000000ffff5b7224 */ /* 0x000fe400078e002c */
[----:B------:R-:W-:Y:S01]  /*4440*/  HADD2.F32 R47, -RZ, R95.H1_H1 ;  /* 0x3000005fff2f7230 */ /* 0x000fe20000004100 */
[----:B------:R-:W-:Y:S01]  /*4450*/  F2FP.F16.F32.PACK_AB R45, R45, R98 ;  /* 0x000000622d2d723e */ /* 0x000fe200000000ff */
[----:B------:R-:W-:Y:S02]  /*4460*/  HADD2.F32 R44, -RZ, R99.H0_H0 ;  /* 0x20000063ff2c7230 */ /* 0x000fe40000004100 */
[----:B------:R-:W-:-:S02]  /*4470*/  HADD2.F32 R95, -RZ, R95.H0_H0 ;  /* 0x2000005fff5f7230 */ /* 0x000fc40000004100 */
[----:B------:R-:W-:Y:S02]  /*4480*/  HADD2.F32 R90, -RZ, R90.H0_H0 ;  /* 0x2000005aff5a7230 */ /* 0x000fe40000004100 */
[-C--:B------:R-:W-:Y:S01]  /*4490*/  FMUL.FTZ R138, R47, R44.reuse ;  /* 0x0000002c2f8a7220 */ /* 0x080fe20000410000 */
[----:B------:R-:W-:Y:S02]  /*44a0*/  HADD2.F32 R99, -RZ, R187.H1_H1 ;  /* 0x300000bbff637230 */ /* 0x000fe40000004100 */
[C---:B------:R-:W-:Y:S01]  /*44b0*/  FMUL.FTZ R150, R95.reuse, R44 ;  /* 0x0000002c5f967220 */ /* 0x040fe20000410000 */
[-C--:B------:R-:W-:Y:S01]  /*44c0*/  FFMA.FTZ R44, R95, R90.reuse, -R138 ;  /* 0x0000005a5f2c7223 */ /* 0x080fe2000001088a */
[--C-:B------:R-:W-:Y:S02]  /*44d0*/  HADD2.F32 R138, -RZ, R91.reuse.H0_H0 ;  /* 0x2000005bff8a7230 */ /* 0x100fe40000004100 */
[----:B------:R-:W-:Y:S01]  /*44e0*/  FFMA.FTZ R47, R47, R90, R150 ;  /* 0x0000005a2f2f7223 */ /* 0x000fe20000010096 */
[----:B------:R-:W-:Y:S01]  /*44f0*/  MOV R90, R46 ;  /* 0x0000002e005a7202 */ /* 0x000fe20000000f00 */
[----:B------:R-:W-:-:S02]  /*4500*/  HADD2.F32 R46, -RZ, R91.H1_H1 ;  /* 0x3000005bff2e7230 */ /* 0x000fc40000004100 */
[----:B------:R-:W-:Y:S01]  /*4510*/  HADD2.F32 R95, -RZ, R186.H0_H0 ;  /* 0x200000baff5f7230 */ /* 0x000fe20000004100 */
[----:B------:R-:W-:Y:S02]  /*4520*/  F2FP.F16.F32.PACK_AB R47, R47, R44 ;  /* 0x0000002c2f2f723e */ /* 0x000fe400000000ff */
[-C--:B------:R-:W-:Y:S01]  /*4530*/  FMUL.FTZ R91, R46, R99.reuse ;  /* 0x000000632e5b7220 */ /* 0x080fe20000410000 */
[----:B------:R-:W-:-:S03]  /*4540*/  FMUL.FTZ R99, R138, R99 ;  /* 0x000000638a637220 */ /* 0x000fc60000410000 */
[-C--:B------:R-:W-:Y:S01]  /*4550*/  FFMA.FTZ R91, R138, R95.reuse, -R91 ;  /* 0x0000005f8a5b7223 */ /* 0x080fe2000001085b */
[--C-:B------:R-:W-:Y:S02]  /*4560*/  HADD2.F32 R138, -RZ, R90.reuse.H0_H0 ;  /* 0x2000005aff8a7230 */ /* 0x100fe40000004100 */
[----:B------:R-:W-:Y:S01]  /*4570*/  FFMA.FTZ R46, R46, R95, R99 ;  /* 0x0000005f2e2e7223 */ /* 0x000fe20000010063 */
[----:B------:R-:W-:Y:S02]  /*4580*/  HADD2.F32 R90, -RZ, R90.H1_H1 ;  /* 0x3000005aff5a7230 */ /* 0x000fe40000004100 */
[----:B------:R-:W-:Y:S02]  /*4590*/  HADD2.F32 R95, -RZ, R186.H1_H1 ;  /* 0x300000baff5f7230 */ /* 0x000fe40000004100 */
[----:B------:R-:W-:Y:S01]  /*45a0*/  F2FP.F16.F32.PACK_AB R44, R46, R91 ;  /* 0x0000005b2e2c723e */ /* 0x000fe200000000ff */
[-C--:B------:R-:W-:Y:S01]  /*45b0*/  FMUL.FTZ R99, R90, R139.reuse ;  /* 0x0000008b5a637220 */ /* 0x080fe20000410000 */
[----:B------:R-:W-:-:S03]  /*45c0*/  FMUL.FTZ R139, R138, R139 ;  /* 0x0000008b8a8b7220 */ /* 0x000fc60000410000 */
[-C--:B------:R-:W-:Y:S01]  /*45d0*/  FFMA.FTZ R99, R138, R95.reuse, -R99 ;  /* 0x0000005f8a637223 */ /* 0x080fe20000010863 */
[----:B------:R-:W-:-:S05]  /*45e0*/  FFMA.FTZ R90, R90, R95, R139 ;  /* 0x0000005f5a5a7223 */ /* 0x000fca000001008b */
[----:B------:R-:W-:-:S07]  /*45f0*/  F2FP.F16.F32.PACK_AB R46, R90, R99 ;  /* 0x000000635a2e723e */ /* 0x000fce00000000ff */
.L_x_7324:
[----:B------:R-:W-:Y:S05]  /*4600*/  BSYNC B2 ;  /* 0x0000000000027941 */ /* 0x000fea0003800000 */
.L_x_7323:
[----:B------:R-:W-:Y:S01]  /*4610*/  ULDC.64 UR4, c[0x0][0x2e8] ;  /* 0x0000ba0000047ab9 */ /* 0x000fe20000000a00 */
[----:B------:R-:W-:Y:S01]  /*4620*/  ULDC.64 UR6, c[0x0][0x208] ;  /* 0x0000820000067ab9 */ /* 0x000fe20000000a00 */
[----:B------:R-:W-:-:S04]  /*4630*/  LEA R90, P3, R173, UR4, 0x1 ;  /* 0x00000004ad5a7c11 */ /* 0x000fc8000f8608ff */
[----:B------:R-:W-:-:S05]  /*4640*/  LEA.HI.X R91, R173, UR5, R94, 0x1, P3 ;  /* 0x00000005ad5b7c11 */ /* 0x000fca00098f0c5e */
[----:B--2---:R2:W-:Y:S04]  /*4650*/  STG.E.128 desc[UR6][R90.64], R44 ;  /* 0x0000002c5a007986 */ /* 0x0045e8000c101d06 */
.L_x_7318:
[----:B------:R-:W-:Y:S05]  /*4660*/  BSYNC B1 ;  /* 0x0000000000017941 */ /* 0x000fea0003800000 */
.L_x_7317:
[----:B------:R-:W-:Y:S04]  /*4670*/  BSSY B1, `(.L_x_7325) ;  /* 0x0000074000017945 */ /* 0x000fe80003800000 */
[----:B------:R-:W-:Y:S05]  /*4680*/  @P4 BRA `(.L_x_7326) ;  /* 0x0000000400c84947 */ /* 0x000fea0003800000 */
[----:B--2---:R-:W-:Y:S01]  /*4690*/  IADD3 R90, P3, P4, R158, R136, R16 ;  /* 0x000000889e5a7210 */ /* 0x004fe20007c7e010 */
[----:B------:R-:W-:Y:S03]  /*46a0*/  BSSY B2, `(.L_x_7327) ;  /* 0x000003b000027945 */ /* 0x000fe60003800000 */
[----:B------:R-:W-:Y:S01]  /*46b0*/  IADD3.X R91, R124, R92, R17, P3, P4 ;  /* 0x0000005c7c5b7210 */ /* 0x000fe20001fe8411 */
[----:B------:R-:W-:Y:S08]  /*46c0*/  @P0 BRA `(.L_x_7328) ;  /* 0x0000000000e00947 */ /* 0x000ff00003800000 */
        /* <DEDUP_REMOVED lines=18> */
[----:B------:R-:W-:Y:S02]  /*47f0*/  HADD2.F32 R99, -RZ, R185.H1_H1 ;  /* 0x300000b9ff637230 */ /* 0x000fe40000004100 */
[----:B------:R-:W-:Y:S01]  /*4800*/  FFMA.FTZ R45, R45, R86, R98 ;  /* 0x000000562d2d7223 */ /* 0x000fe20000010062 */
[----:B------:R-:W-:Y:S01]  /*4810*/  IMAD.MOV.U32 R98, RZ, RZ, R47 ;  /* 0x000000ffff627224 */ /* 0x000fe200078e002f */
[----:B------:R-:W-:Y:S01]  /*4820*/  SHF.R.U32.HI R86, RZ, 0x10, R87 ;  /* 0x00000010ff567819 */ /* 0x000fe20000011657 */
[----:B------:R-:W-:Y:S02]  /*4830*/  IMAD.MOV.U32 R87, RZ, RZ, R44 ;  /* 0x000000ffff577224 */ /* 0x000fe400078e002c */
[----:B------:R-:W-:Y:S01]  /*4840*/  HADD2.F32 R44, -RZ, R89.H0_H0 ;  /* 0x20000059ff2c7230 */ /* 0x000fe20000004100 */
[----:B------:R-:W-:Y:S01]  /*4850*/  F2FP.F16.F32.PACK_AB R45, R45, R88 ;  /* 0x000000582d2d723e */ /* 0x000fe200000000ff */
[----:B------:R-:W-:-:S02]  /*4860*/  HADD2.F32 R47, -RZ, R98.H1_H1 ;  /* 0x30000062ff2f7230 */ /* 0x000fc40000004100 */
[----:B------:R-:W-:Y:S02]  /*4870*/  HADD2.F32 R89, -RZ, R98.H0_H0 ;  /* 0x20000062ff597230 */ /* 0x000fe40000004100 */
[----:B------:R-:W-:Y:S02]  /*4880*/  HADD2.F32 R86, -RZ, R86.H0_H0 ;  /* 0x20000056ff567230 */ /* 0x000fe40000004100 */
[-C--:B------:R-:W-:Y:S01]  /*4890*/  FMUL.FTZ R98, R47, R44.reuse ;  /* 0x0000002c2f627220 */ /* 0x080fe20000410000 */
[----:B------:R-:W-:-:S03]  /*48a0*/  FMUL.FTZ R138, R89, R44 ;  /* 0x0000002c598a7220 */ /* 0x000fc60000410000 */
[-C--:B------:R-:W-:Y:S01]  /*48b0*/  FFMA.FTZ R44, R89, R86.reuse, -R98 ;  /* 0x00000056592c7223 */ /* 0x080fe20000010862 */
[--C-:B------:R-:W-:Y:S02]  /*48c0*/  HADD2.F32 R98, -RZ, R87.reuse.H0_H0 ;  /* 0x20000057ff627230 */ /* 0x100fe40000004100 */
[----:B------:R-:W-:Y:S01]  /*48d0*/  FFMA.FTZ R47, R47, R86, R138 ;  /* 0x000000562f2f7223 */ /* 0x000fe2000001008a */
[----:B------:R-:W-:Y:S01]  /*48e0*/  MOV R86, R46 ;  /* 0x0000002e00567202 */ /* 0x000fe20000000f00 */
[----:B------:R-:W-:Y:S02]  /*48f0*/  HADD2.F32 R46, -RZ, R87.H1_H1 ;  /* 0x30000057ff2e7230 */ /* 0x000fe40000004100 */
        /* <DEDUP_REMOVED lines=15> */
.L_x_7330:
[----:B------:R-:W-:Y:S05]  /*49f0*/  BSYNC B3 ;  /* 0x0000000000037941 */ /* 0x000fea0003800000 */
.L_x_7329:
[----:B------:R-:W-:Y:S01]  /*4a00*/  ULDC.64 UR4, c[0x0][0x2e8] ;  /* 0x0000ba0000047ab9 */ /* 0x000fe20000000a00 */
[----:B------:R-:W-:Y:S01]  /*4a10*/  ULDC.64 UR6, c[0x0][0x208] ;  /* 0x0000820000067ab9 */ /* 0x000fe20000000a00 */
[----:B------:R-:W-:-:S04]  /*4a20*/  LEA R86, P3, R94, UR4, 0x1 ;  /* 0x000000045e567c11 */ /* 0x000fc8000f8608ff */
[----:B------:R-:W-:-:S05]  /*4a30*/  LEA.HI.X R87, R94, UR5, R95, 0x1, P3 ;  /* 0x000000055e577c11 */ /* 0x000fca00098f0c5f */
[----:B--2---:R2:W-:Y:S04]  /*4a40*/  STG.E.128 desc[UR6][R86.64], R44 ;  /* 0x0000002c56007986 */ /* 0x0045e8000c101d06 */
.L_x_7328:
[----:B------:R-:W-:Y:S05]  /*4a50*/  BSYNC B2 ;  /* 0x0000000000027941 */ /* 0x000fea0003800000 */
.L_x_7327:
[----:B------:R-:W-:Y:S05]  /*4a60*/  @P1 BRA `(.L_x_7326) ;  /* 0x0000000000d01947 */ /* 0x000fea0003800000 */
[----:B-12---:R1:W2:Y:S01]  /*4a70*/  LDS.128 R44, [R5+0x24c00] ;  /* 0x024c0000052c7984 */ /* 0x0062a20000000c00 */
[----:B------:R-:W-:Y:S01]  /*4a80*/  IADD3 R90, P3, R90, R13, RZ ;  /* 0x0000000d5a5a7210 */ /* 0x000fe20007f7e0ff */
[----:B------:R-:W-:Y:S04]  /*4a90*/  BSSY B2, `(.L_x_7331) ;  /* 0x000002c000027945 */ /* 0x000fe80003800000 */
[----:B------:R-:W-:Y:S01]  /*4aa0*/  IMAD.X R91, R91, 0x1, R8, P3 ;  /* 0x000000015b5b7824 */ /* 0x000fe200018e0608 */
[----:B------:R-:W-:-:S13]  /*4ab0*/  ISETP.GE.AND P3, PT, R220, R84, PT ;  /* 0x00000054dc00720c */ /* 0x000fda0003f66270 */
        /* <DEDUP_REMOVED lines=23> */
[----:B------:R-:W-:Y:S02]  /*4c30*/  HADD2.F32 R167, -RZ, R167.H0_H0 ;  /* 0x200000a7ffa77230 */ /* 0x000fe40000004100 */
        /* <DEDUP_REMOVED lines=9> */
[C---:B------:R-:W-:Y:S01]  /*4cd0*/  FMUL.FTZ R167, R46.reuse, R167 ;  /* 0x000000a72ea77220 */ /* 0x040fe20000410000 */
[----:B------:R-:W-:Y:S01]  /*4ce0*/  FFMA.FTZ R95, R46, R89, -R95 ;  /* 0x000000592e5f7223 */ /* 0x000fe2000001085f */
[-C--:B------:R-:W-:Y:S01]  /*4cf0*/  FFMA.FTZ R83, R44, R45.reuse, -R83 ;  /* 0x0000002d2c537223 */ /* 0x080fe20000010853 */
[----:B------:R-:W-:Y:S01]  /*4d00*/  FFMA.FTZ R80, R81, R45, R80 ;  /* 0x0000002d51507223 */ /* 0x000fe20000010050 */
[----:B------:R-:W-:Y:S01]  /*4d10*/  FFMA.FTZ R82, R82, R89, R167 ;  /* 0x0000005952527223 */ /* 0x000fe200000100a7 */
[----:B------:R-:W-:-:S03]  /*4d20*/  F2FP.F16.F32.PACK_AB R45, R87, R94 ;  /* 0x0000005e572d723e */ /* 0x000fc600000000ff */
[----:B------:R-:W-:Y:S02]  /*4d30*/  F2FP.F16.F32.PACK_AB R44, R80, R83 ;  /* 0x00000053502c723e */ /* 0x000fe400000000ff */
[----:B------:R-:W-:-:S07]  /*4d40*/  F2FP.F16.F32.PACK_AB R46, R82, R95 ;  /* 0x0000005f522e723e */ /* 0x000fce00000000ff */
.L_x_7332:
[----:B------:R-:W-:Y:S05]  /*4d50*/  BSYNC B2 ;  /* 0x0000000000027941 */ /* 0x000fea0003800000 */
.L_x_7331:
[----:B------:R-:W-:Y:S01]  /*4d60*/  ULDC.64 UR4, c[0x0][0x2e8] ;  /* 0x0000ba0000047ab9 */ /* 0x000fe20000000a00 */
[----:B------:R-:W-:Y:S01]  /*4d70*/  ULDC.64 UR6, c[0x0][0x208] ;  /* 0x0000820000067ab9 */ /* 0x000fe20000000a00 */
[----:B------:R-:W-:-:S04]  /*4d80*/  LEA R80, P3, R90, UR4, 0x1 ;  /* 0x000000045a507c11 */ /* 0x000fc8000f8608ff */
[----:B------:R-:W-:-:S05]  /*4d90*/  LEA.HI.X R81, R90, UR5, R91, 0x1, P3 ;  /* 0x000000055a517c11 */ /* 0x000fca00098f0c5b */
[----:B--2---:R3:W-:Y:S04]  /*4da0*/  STG.E.128 desc[UR6][R80.64], R44 ;  /* 0x0000002c50007986 */ /* 0x0047e8000c101d06 */
.L_x_7326:
[----:B------:R-:W-:Y:S05]  /*4db0*/  BSYNC B1 ;  /* 0x0000000000017941 */ /* 0x000fea0003800000 */
.L_x_7325:
[----:B-1----:R-:W4:Y:S01]  /*4dc0*/  LDL R94, [R1+0x4] ;  /* 0x00000400015e7983 */ /* 0x002f220000100800 */
[----:B------:R-:W-:Y:S01]  /*4dd0*/  BSSY B1, `(.L_x_7333) ;  /* 0x0000076000017945 */ /* 0x000fe20003800000 */
[----:B----4-:R-:W-:-:S13]  /*4de0*/  LOP3.LUT P3, RZ, R94, 0x4, RZ, 0xc0, !PT ;  /* 0x000000045eff7812 */ /* 0x010fda000786c0ff */
[----:B------:R-:W-:Y:S05]  /*4df0*/  @P3 BRA `(.L_x_7334) ;  /* 0x0000000400cc3947 */ /* 0x000fea0003800000 */
[----:B---3--:R-:W-:Y:S01]  /*4e00*/  IADD3 R80, P3, P4, R126, R136, R16 ;  /* 0x000000887e507210 */ /* 0x008fe20007c7e010 */
[----:B------:R-:W-:Y:S03]  /*4e10*/  BSSY B2, `(.L_x_7335) ;  /* 0x000003a000027945 */ /* 0x000fe60003800000 */
[----:B------:R-:W-:Y:S01]  /*4e20*/  IADD3.X R81, R125, R92, R17, P3, P4 ;  /* 0x0000005c7d517210 */ /* 0x000fe20001fe8411 */
[----:B------:R-:W-:Y:S08]  /*4e30*/  @P0 BRA `(.L_x_7336) ;  /* 0x0000000000dc0947 */ /* 0x000ff00003800000 */
[----:B--2---:R1:W2:Y:S01]  /*4e40*/  LDS.128 R44, [R5+0x20400] ;  /* 0x02040000052c7984 */ /* 0x0042a20000000c00 */
[----:B------:R-:W-:Y:S01]  /*4e50*/  IADD3 R82, P3, R80, R100, RZ ;  /* 0x0000006450527210 */ /* 0x000fe20007f7e0ff */
[----:B------:R-:W-:Y:S04]  /*4e60*/  BSSY B3, `(.L_x_7337) ;  /* 0x000002f000037945 */ /* 0x000fe80003800000 */
[----:B------:R-:W-:Y:S01]  /*4e70*/  IMAD.X R83, R81, 0x1, R14, P3 ;  /* 0x0000000151537824 */ /* 0x000fe200018e060e */
[----:B------:R-:W-:-:S13]  /*4e80*/  ISETP.GE.AND P3, PT, R18, R84, PT ;  /* 0x000000541200720c */ /* 0x000fda0003f66270 */
        /* <DEDUP_REMOVED lines=9> */
[--C-:B------:R-:W-:Y:S02]  /*4f20*/  HADD2.F32 R47, -RZ, R79.reuse.H1_H1 ;  /* 0x3000004fff2f7230 */ /* 0x100fe40000004100 */
        /* <DEDUP_REMOVED lines=12> */
[--C-:B------:R-:W-:Y:S02]  /*4ff0*/  HADD2.F32 R87, -RZ, R183.reuse.H0_H0 ;  /* 0x200000b7ff577230 */ /* 0x100fe40000004100 */
[----:B------:R-:W-:Y:S01]  /*5000*/  FFMA.FTZ R78, R78, R77, R89 ;  /* 0x0000004d4e4e7223 */ /* 0x000fe20000010059 */
[--C-:B------:R-:W-:Y:S01]  /*5010*/  HADD2.F32 R86, -RZ, R44.reuse.H1_H1 ;  /* 0x3000002cff567230 */ /* 0x100fe20000004100 */
[----:B------:R-:W-:Y:S01]  /*5020*/  F2FP.F16.F32.PACK_AB R45, R76, R45 ;  /* 0x0000002d4c2d723e */ /* 0x000fe200000000ff */
[----:B------:R-:W-:Y:S02]  /*5030*/  HADD2.F32 R88, -RZ, R44.H0_H0 ;  /* 0x2000002cff587230 */ /* 0x000fe40000004100 */
[----:B------:R-:W-:-:S02]  /*5040*/  HADD2.F32 R183, -RZ, R183.H1_H1 ;  /* 0x300000b7ffb77230 */ /* 0x000fc40000004100 */
[-C--:B------:R-:W-:Y:S01]  /*5050*/  FMUL.FTZ R89, R86, R87.reuse ;  /* 0x0000005756597220 */ /* 0x080fe20000410000 */
[--C-:B------:R-:W-:Y:S02]  /*5060*/  HADD2.F32 R44, -RZ, R46.reuse.H1_H1 ;  /* 0x3000002eff2c7230 */ /* 0x100fe40000004100 */
[----:B------:R-:W-:Y:S01]  /*5070*/  FMUL.FTZ R87, R88, R87 ;  /* 0x0000005758577220 */ /* 0x000fe20000410000 */
[----:B------:R-:W-:Y:S01]  /*5080*/  HADD2.F32 R46, -RZ, R46.H0_H0 ;  /* 0x2000002eff2e7230 */ /* 0x000fe20000004100 */
[----:B------:R-:W-:Y:S01]  /*5090*/  F2FP.F16.F32.PACK_AB R47, R78, R47 ;  /* 0x0000002f4e2f723e */ /* 0x000fe200000000ff */
[--C-:B------:R-:W-:Y:S02]  /*50a0*/  HADD2.F32 R77, -RZ, R166.reuse.H0_H0 ;  /* 0x200000a6ff4d7230 */ /* 0x100fe40000004100 */
[-C--:B------:R-:W-:Y:S01]  /*50b0*/  FMUL.FTZ R91, R44, R183.reuse ;  /* 0x000000b72c5b7220 */ /* 0x080fe20000410000 */
[----:B------:R-:W-:Y:S02]  /*50c0*/  HADD2.F32 R79, -RZ, R166.H1_H1 ;  /* 0x300000a6ff4f7230 */ /* 0x000fe40000004100 */
[----:B------:R-:W-:Y:S01]  /*50d0*/  FMUL.FTZ R183, R46, R183 ;  /* 0x000000b72eb77220 */ /* 0x000fe20000410000 */
[-C--:B------:R-:W-:Y:S01]  /*50e0*/  FFMA.FTZ R89, R88, R77.reuse, -R89 ;  /* 0x0000004d58597223 */ /* 0x080fe20000010859 */
[----:B------:R-:W-:Y:S01]  /*50f0*/  FFMA.FTZ R86, R86, R77, R87 ;  /* 0x0000004d56567223 */ /* 0x000fe20000010057 */
[-C--:B------:R-:W-:Y:S01]  /*5100*/  FFMA.FTZ R91, R46, R79.reuse, -R91 ;  /* 0x0000004f2e5b7223 */ /* 0x080fe2000001085b */
[----:B------:R-:W-:-:S03]  /*5110*/  FFMA.FTZ R44, R44, R79, R183 ;  /* 0x0000004f2c2c7223 */ /* 0x000fc600000100b7 */
[----:B------:R-:W-:Y:S02]  /*5120*/  F2FP.F16.F32.PACK_AB R86, R86, R89 ;  /* 0x000000595656723e */ /* 0x000fe400000000ff */
[----:B------:R-:W-:Y:S02]  /*5130*/  F2FP.F16.F32.PACK_AB R46, R44, R91 ;  /* 0x0000005b2c2e723e */ /* 0x000fe400000000ff */
[----:B------:R-:W-:-:S07]  /*5140*/  MOV R44, R86 ;  /* 0x00000056002c7202 */ /* 0x000fce0000000f00 */
.L_x_7338:
[----:B------:R-:W-:Y:S05]  /*5150*/  BSYNC B3 ;  /* 0x0000000000037941 */ /* 0x000fea0003800000 */
.L_x_7337:
[----:B------:R-:W-:Y:S01]  /*5160*/  ULDC.64 UR4, c[0x0][0x2e8] ;  /* 0x0000ba0000047ab9 */ /* 0x000fe20000000a00 */
[----:B------:R-:W-:Y:S01]  /*5170*/  ULDC.64 UR6, c[0x0][0x208] ;  /* 0x0000820000067ab9 */ /* 0x000fe20000000a00 */
[----:B------:R-:W-:-:S04]  /*5180*/  LEA R76, P3, R82, UR4, 0x1 ;  /* 0x00000004524c7c11 */ /* 0x000fc8000f8608ff */
[----:B------:R-:W-:-:S05]  /*5190*/  LEA.HI.X R77, R82, UR5, R83, 0x1, P3 ;  /* 0x00000005524d7c11 */ /* 0x000fca00098f0c53 */
[----:B--2---:R1:W-:Y:S04]  /*51a0*/  STG.E.128 desc[UR6][R76.64], R44 ;  /* 0x0000002c4c007986 */ /* 0x0043e8000c101d06 */
.L_x_7336:
[----:B------:R-:W-:Y:S05]  /*51b0*/  BSYNC B2 ;  /* 0x0000000000027941 */ /* 0x000fea0003800000 */
.L_x_7335:
        /* <DEDUP_REMOVED lines=49> */
.L_x_7340:
[----:B------:R-:W-:Y:S05]  /*54d0*/  BSYNC B2 ;  /* 0x0000000000027941 */ /* 0x000fea0003800000 */
.L_x_7339:
[----:B------:R-:W-:Y:S01]  /*54e0*/  ULDC.64 UR4, c[0x0][0x2e8] ;  /* 0x0000ba0000047ab9 */ /* 0x000fe20000000a00 */
[----:B------:R-:W-:Y:S01]  /*54f0*/  ULDC.64 UR6, c[0x0][0x208] ;  /* 0x0000820000067ab9 */ /* 0x000fe20000000a00 */
[----:B------:R-:W-:-:S04]  /*5500*/  LEA R72, P3, R80, UR4, 0x1 ;  /* 0x0000000450487c11 */ /* 0x000fc8000f8608ff */
[----:B------:R-:W-:-:S05]  /*5510*/  LEA.HI.X R73, R80, UR5, R81, 0x1, P3 ;  /* 0x0000000550497c11 */ /* 0x000fca00098f0c51 */
[----:B--2---:R4:W-:Y:S04]  /*5520*/  STG.E.128 desc[UR6][R72.64], R44 ;  /* 0x0000002c48007986 */ /* 0x0049e8000c101d06 */
.L_x_7334:
[----:B------:R-:W-:Y:S05]  /*5530*/  BSYNC B1 ;  /* 0x0000000000017941 */ /* 0x000fea0003800000 */
.L_x_7333:
[----:B------:R-:W-:Y:S01]  /*5540*/  LOP3.LUT P3, RZ, R94, 0x8, RZ, 0xc0, !PT ;  /* 0x000000085eff7812 */ /* 0x000fe2000786c0ff */
[----:B------:R-:W-:-:S12]  /*5550*/  BSSY B1, `(.L_x_7341) ;  /* 0x0000072000017945 */ /* 0x000fd80003800000 */
[----:B------:R-:W-:Y:S05]  /*5560*/  @P3 BRA `(.L_x_7342) ;  /* 0x0000000400c03947 */ /* 0x000fea0003800000 */
[----:B----4-:R-:W-:Y:S01]  /*5570*/  IADD3 R72, P3, P4, R128, R136, R16 ;  /* 0x0000008880487210 */ /* 0x010fe20007c7e010 */
[----:B------:R-:W-:Y:S03]  /*5580*/  BSSY B2, `(.L_x_7343) ;  /* 0x0000038000027945 */ /* 0x000fe60003800000 */
[----:B------:R-:W-:Y:S01]  /*5590*/  IADD3.X R73, R127, R92, R17, P3, P4 ;  /* 0x0000005c7f497210 */ /* 0x000fe20001fe8411 */
[----:B------:R-:W-:Y:S08]  /*55a0*/  @P0 BRA `(.L_x_7344) ;  /* 0x0000000000d40947 */ /* 0x000ff00003800000 */
[----:B-123--:R1:W2:Y:S01]  /*55b0*/  LDS.128 R44, [R5+0x21400] ;  /* 0x02140000052c7984 */ /* 0x00e2a20000000c00 */
[----:B------:R-:W-:Y:S01]  /*55c0*/  IADD3 R74, P3, R72, R100, RZ ;  /* 0x00000064484a7210 */ /* 0x000fe20007f7e0ff */
[----:B------:R-:W-:Y:S04]  /*55d0*/  BSSY B3, `(.L_x_7345) ;  /* 0x000002d000037945 */ /* 0x000fe80003800000 */
[----:B------:R-:W-:Y:S01]  /*55e0*/  IMAD.X R75, R73, 0x1, R14, P3 ;  /* 0x00000001494b7824 */ /* 0x000fe200018e060e */
[----:B------:R-:W-:-:S13]  /*55f0*/  ISETP.GE.AND P3, PT, R18, R84, PT ;  /* 0x000000541200720c */ /* 0x000fda0003f66270 */
        /* <DEDUP_REMOVED lines=9> */
[----:B------:R-:W-:-:S02]  /*5690*/  HADD2.F32 R78, -RZ, R78.H0_H0 ;  /* 0x2000004eff4e7230 */ /* 0x000fc40000004100 */
[----:B------:R-:W-:Y:S02]  /*56a0*/  HADD2.F32 R46, -RZ, R45.H1_H1 ;  /* 0x3000002dff2e7230 */ /* 0x000fe40000004100 */
[--C-:B------:R-:W-:Y:S02]  /*56b0*/  HADD2.F32 R69, -RZ, R47.reuse.H1_H1 ;  /* 0x3000002fff457230 */ /* 0x100fe40000004100 */
[----:B------:R-:W-:Y:S02]  /*56c0*/  HADD2.F32 R47, -RZ, R47.H0_H0 ;  /* 0x2000002fff2f7230 */ /* 0x000fe40000004100 */
[----:B------:R-:W-:Y:S01]  /*56d0*/  FMUL.FTZ R80, R46, R71 ;  /* 0x000000472e507220 */ /* 0x000fe20000410000 */
[----:B------:R-:W-:Y:S02]  /*56e0*/  HADD2.F32 R45, -RZ, R45.H0_H0 ;  /* 0x2000002dff2d7230 */ /* 0x000fe40000004100 */
[-C--:B------:R-:W-:Y:S01]  /*56f0*/  FMUL.FTZ R82, R69, R78.reuse ;  /* 0x0000004e45527220 */ /* 0x080fe20000410000 */
[----:B------:R-:W-:-:S02]  /*5700*/  FMUL.FTZ R78, R47, R78 ;  /* 0x0000004e2f4e7220 */ /* 0x000fc40000410000 */
[C---:B------:R-:W-:Y:S01]  /*5710*/  FMUL.FTZ R71, R45.reuse, R71 ;  /* 0x000000472d477220 */ /* 0x040fe20000410000 */
[----:B------:R-:W-:Y:S01]  /*5720*/  FFMA.FTZ R80, R45, R70, -R80 ;  /* 0x000000462d507223 */ /* 0x000fe20000010850 */
[----:B------:R-:W-:Y:S01]  /*5730*/  FFMA.FTZ R81, R69, R76, R78 ;  /* 0x0000004c45517223 */ /* 0x000fe2000001004e */
[----:B------:R-:W-:Y:S02]  /*5740*/  HADD2.F32 R45, -RZ, R44.H1_H1 ;  /* 0x3000002cff2d7230 */ /* 0x000fe40000004100 */
[----:B------:R-:W-:Y:S01]  /*5750*/  FFMA.FTZ R79, R46, R70, R71 ;  /* 0x000000462e4f7223 */ /* 0x000fe20000010047 */
[----:B------:R-:W-:Y:S02]  /*5760*/  HADD2.F32 R69, -RZ, R182.H0_H0 ;  /* 0x200000b6ff457230 */ /* 0x000fe40000004100 */
[----:B------:R-:W-:Y:S01]  /*5770*/  FFMA.FTZ R82, R47, R76, -R82 ;  /* 0x0000004c2f527223 */ /* 0x000fe20000010852 */
[----:B------:R-:W-:Y:S02]  /*5780*/  HADD2.F32 R44, -RZ, R44.H0_H0 ;  /* 0x2000002cff2c7230 */ /* 0x000fe40000004100 */
[----:B------:R-:W-:-:S02]  /*5790*/  HADD2.F32 R71, -RZ, R182.H1_H1 ;  /* 0x300000b6ff477230 */ /* 0x000fc40000004100 */
[CC--:B------:R-:W-:Y:S01]  /*57a0*/  FMUL.FTZ R77, R45.reuse, R69.reuse ;  /* 0x000000452d4d7220 */ /* 0x0c0fe20000410000 */
[--C-:B------:R-:W-:Y:S02]  /*57b0*/  HADD2.F32 R46, -RZ, R68.reuse.H1_H1 ;  /* 0x30000044ff2e7230 */ /* 0x100fe40000004100 */
        /* <DEDUP_REMOVED lines=14> */
.L_x_7346:
[----:B------:R-:W-:Y:S05]  /*58a0*/  BSYNC B3 ;  /* 0x0000000000037941 */ /* 0x000fea0003800000 */
.L_x_7345:
[----:B------:R-:W-:Y:S01]  /*58b0*/  ULDC.64 UR4, c[0x0][0x2e8] ;  /* 0x0000ba0000047ab9 */ /* 0x000fe20000000a00 */
[----:B------:R-:W-:Y:S01]  /*58c0*/  ULDC.64 UR6, c[0x0][0x208] ;  /* 0x0000820000067ab9 */ /* 0x000fe20000000a00 */
[----:B------:R-:W-:-:S04]  /*58d0*/  LEA R68, P3, R74, UR4, 0x1 ;  /* 0x000000044a447c11 */ /* 0x000fc8000f8608ff */
[----:B------:R-:W-:-:S05]  /*58e0*/  LEA.HI.X R69, R74, UR5, R75, 0x1, P3 ;  /* 0x000000054a457c11 */ /* 0x000fca00098f0c4b */
[----:B--2---:R4:W-:Y:S04]  /*58f0*/  STG.E.128 desc[UR6][R68.64], R44 ;  /* 0x0000002c44007986 */ /* 0x0049e8000c101d06 */
.L_x_7344:
[----:B------:R-:W-:Y:S05]  /*5900*/  BSYNC B2 ;  /* 0x0000000000027941 */ /* 0x000fea0003800000 */
.L_x_7343:
[----:B------:R-:W-:Y:S05]  /*5910*/  @P1 BRA `(.L_x_7342) ;  /* 0x0000000000d41947 */ /* 0x000fea0003800000 */
[----:B-1234-:R1:W2:Y:S01]  /*5920*/  LDS.128 R44, [R5+0x26c00] ;  /* 0x026c0000052c7984 */ /* 0x01e2a20000000c00 */
        /* <DEDUP_REMOVED lines=46> */
.L_x_7348:
[----:B------:R-:W-:Y:S05]  /*5c10*/  BSYNC B2 ;  /* 0x0000000000027941 */ /* 0x000fea0003800000 */
.L_x_7347:
[----:B------:R-:W-:Y:S01]  /*5c20*/  ULDC.64 UR4, c[0x0][0x2e8] ;  /* 0x0000ba0000047ab9 */ /* 0x000fe20000000a00 */
[----:B------:R-:W-:Y:S01]  /*5c30*/  ULDC.64 UR6, c[0x0][0x208] ;  /* 0x0000820000067ab9 */ /* 0x000fe20000000a00 */
[----:B------:R-:W-:-:S04]  /*5c40*/  LEA R64, P3, R72, UR4, 0x1 ;  /* 0x0000000448407c11 */ /* 0x000fc8000f8608ff */
[----:B------:R-:W-:-:S05]  /*5c50*/  LEA.HI.X R65, R72, UR5, R73, 0x1, P3 ;  /* 0x0000000548417c11 */ /* 0x000fca00098f0c49 */
[----:B--2---:R1:W-:Y:S04]  /*5c60*/  STG.E.128 desc[UR6][R64.64], R44 ;  /* 0x0000002c40007986 */ /* 0x0043e8000c101d06 */
.L_x_7342:
[----:B------:R-:W-:Y:S05]  /*5c70*/  BSYNC B1 ;  /* 0x0000000000017941 */ /* 0x000fea0003800000 */
.L_x_7341:
[----:B------:R-:W-:Y:S01]  /*5c80*/  LOP3.LUT P3, RZ, R94, 0x2, RZ, 0xc0, !PT ;  /* 0x000000025eff7812 */ /* 0x000fe2000786c0ff */
[----:B------:R-:W-:-:S12]  /*5c90*/  BSSY B1, `(.L_x_7349) ;  /* 0x0000072000017945 */ /* 0x000fd80003800000 */
[----:B------:R-:W-:Y:S05]  /*5ca0*/  @P3 BRA `(.L_x_7350) ;  /* 0x0000000400c03947 */ /* 0x000fea0003800000 */
[----:B-1----:R-:W-:Y:S01]  /*5cb0*/  IADD3 R64, P3, P4, R130, R136, R16 ;  /* 0x0000008882407210 */ /* 0x002fe20007c7e010 */
[----:B------:R-:W-:Y:S03]  /*5cc0*/  BSSY B2, `(.L_x_7351) ;  /* 0x0000038000027945 */ /* 0x000fe60003800000 */
[----:B------:R-:W-:Y:S01]  /*5cd0*/  IADD3.X R65, R129, R92, R17, P3, P4 ;  /* 0x0000005c81417210 */ /* 0x000fe20001fe8411 */
[----:B------:R-:W-:Y:S08]  /*5ce0*/  @P0 BRA `(.L_x_7352) ;  /* 0x0000000000d40947 */ /* 0x000ff00003800000 */
[----:B--234-:R1:W2:Y:S01]  /*5cf0*/  LDS.128 R44, [R5+0x22400] ;  /* 0x02240000052c7984 */ /* 0x01c2a20000000c00 */
        /* <DEDUP_REMOVED lines=46> */
.L_x_7354:
[----:B------:R-:W-:Y:S05]  /*5fe0*/  BSYNC B3 ;  /* 0x0000000000037941 */ /* 0x000fea0003800000 */
.L_x_7353:
[----:B------:R-:W-:Y:S01]  /*5ff0*/  ULDC.64 UR4, c[0x0][0x2e8] ;  /* 0x0000ba0000047ab9 */ /* 0x000fe20000000a00 */
[----:B------:R-:W-:Y:S01]  /*6000*/  ULDC.64 UR6, c[0x0][0x208] ;  /* 0x0000820000067ab9 */ /* 0x000fe20000000a00 */
[----:B------:R-:W-:-:S04]  /*6010*/  LEA R60, P3, R66, UR4, 0x1 ;  /* 0x00000004423c7c11 */ /* 0x000fc8000f8608ff */
[----:B------:R-:W-:-:S05]  /*6020*/  LEA.HI.X R61, R66, UR5, R67, 0x1, P3 ;  /* 0x00000005423d7c11 */ /* 0x000fca00098f0c43 */
[----:B--2---:R1:W-:Y:S04]  /*6030*/  STG.E.128 desc[UR6][R60.64], R44 ;  /* 0x0000002c3c007986 */ /* 0x0043e8000c101d06 */
.L_x_7352:
[----:B------:R-:W-:Y:S05]  /*6040*/  BSYNC B2 ;  /* 0x0000000000027941 */ /* 0x000fea0003800000 */
.L_x_7351:
[----:B------:R-:W-:Y:S05]  /*6050*/  @P1 BRA `(.L_x_7350) ;  /* 0x0000000000d41947 */ /* 0x000fea0003800000 */
[----:B-1234-:R1:W2:Y:S01]  /*6060*/  LDS.128 R44, [R5+0x27c00] ;  /* 0x027c0000052c7984 */ /* 0x01e2a20000000c00 */
[----:B------:R-:W-:Y:S01]  /*6070*/  IADD3 R67, P3, R64, R13, RZ ;  /* 0x0000000d40437210 */ /* 0x000fe20007f7e0ff */
[----:B------:R-:W-:Y:S03]  /*6080*/  BSSY B2, `(.L_x_7355) ;  /* 0x000002d000027945 */ /* 0x000fe60003800000 */
[----:B------:R-:W-:Y:S02]  /*6090*/  IADD3.X R68, R65, R8, RZ, P3, !PT ;  /* 0x0000000841447210 */ /* 0x000fe40001ffe4ff */
        /* <DEDUP_REMOVED lines=43> */
.L_x_7356:
[----:B------:R-:W-:Y:S05]  /*6350*/  BSYNC B2 ;  /* 0x0000000000027941 */ /* 0x000fea0003800000 */
.L_x_7355:
[----:B------:R-:W-:Y:S01]  /*6360*/  ULDC.64 UR4, c[0x0][0x2e8] ;  /* 0x0000ba0000047ab9 */ /* 0x000fe20000000a00 */
[----:B------:R-:W-:Y:S01]  /*6370*/  ULDC.64 UR6, c[0x0][0x208] ;  /* 0x0000820000067ab9 */ /* 0x000fe20000000a00 */
[----:B------:R-:W-:-:S04]  /*6380*/  LEA R56, P3, R67, UR4, 0x1 ;  /* 0x0000000443387c11 */ /* 0x000fc8000f8608ff */
[----:B------:R-:W-:-:S05]  /*6390*/  LEA.HI.X R57, R67, UR5, R68, 0x1, P3 ;  /* 0x0000000543397c11 */ /* 0x000fca00098f0c44 */
[----:B--2---:R1:W-:Y:S04]  /*63a0*/  STG.E.128 desc[UR6][R56.64], R44 ;  /* 0x0000002c38007986 */ /* 0x0043e8000c101d06 */
.L_x_7350:
[----:B------:R-:W-:Y:S05]  /*63b0*/  BSYNC B1 ;  /* 0x0000000000017941 */ /* 0x000fea0003800000 */
.L_x_7349:
[----:B------:R-:W-:Y:S05]  /*63c0*/  @P5 BRA `(.L_x_7357) ;  /* 0x0000005000e85947 */ /* 0x000fea0003800000 */
[----:B------:R-:W-:Y:S01]  /*63d0*/  IADD3 R136, P3, P4, R134, R136, R16 ;  /* 0x0000008886887210 */ /* 0x000fe20007c7e010 */
[----:B------:R-:W-:Y:S03]  /*63e0*/  BSSY B1, `(.L_x_7358) ;  /* 0x0000038000017945 */ /* 0x000fe60003800000 */
[----:B-1----:R-:W-:Y:S01]  /*63f0*/  IADD3.X R57, R133, R92, R17, P3, P4 ;  /* 0x0000005c85397210 */ /* 0x002fe20001fe8411 */
[----:B------:R-:W-:Y:S08]  /*6400*/  @P0 BRA `(.L_x_7359) ;  /* 0x0000000000d40947 */ /* 0x000ff00003800000 */
[----:B--234-:R1:W2:Y:S01]  /*6410*/  LDS.128 R44, [R5+0x23400] ;  /* 0x02340000052c7984 */ /* 0x01c2a20000000c00 */
[----:B------:R-:W-:Y:S01]  /*6420*/  ISETP.GE.AND P4, PT, R18, R84, PT ;  /* 0x000000541200720c */ /* 0x000fe20003f86270 */
[----:B------:R-:W-:Y:S01]  /*6430*/  BSSY B2, `(.L_x_7360) ;  /* 0x000002c000027945 */ /* 0x000fe20003800000 */
[----:B------:R-:W-:-:S11]  /*6440*/  IADD3 R64, P3, R136, R100, RZ ;  /* 0x0000006488407210 */ /* 0x000fd60007f7e0ff */
        /* <DEDUP_REMOVED lines=42> */
.L_x_7361:
[----:B------:R-:W-:Y:S05]  /*66f0*/  BSYNC B2 ;  /* 0x0000000000027941 */ /* 0x000fea0003800000 */
.L_x_7360:
[----:B------:R-:W-:Y:S01]  /*6700*/  ULDC.64 UR4, c[0x0][0x2e8] ;  /* 0x0000ba0000047ab9 */ /* 0x000fe20000000a00 */
[----:B------:R-:W-:Y:S01]  /*6710*/  IMAD.X R53, R57, 0x1, R14, P3 ;  /* 0x0000000139357824 */ /* 0x000fe200018e060e */
[----:B------:R-:W-:Y:S01]  /*6720*/  LEA R52, P3, R64, UR4, 0x1 ;  /* 0x0000000440347c11 */ /* 0x000fe2000f8608ff */
[----:B------:R-:W-:-:S03]  /*6730*/  ULDC.64 UR6, c[0x0][0x208] ;  /* 0x0000820000067ab9 */ /* 0x000fc60000000a00 */
[----:B------:R-:W-:-:S05]  /*6740*/  LEA.HI.X R53, R64, UR5, R53, 0x1, P3 ;  /* 0x0000000540357c11 */ /* 0x000fca00098f0c35 */
[----:B--2---:R1:W-:Y:S04]  /*6750*/  STG.E.128 desc[UR6][R52.64], R44 ;  /* 0x0000002c34007986 */ /* 0x0043e8000c101d06 */
.L_x_7359:
[----:B------:R-:W-:Y:S05]  /*6760*/  BSYNC B1 ;  /* 0x0000000000017941 */ /* 0x000fea0003800000 */
.L_x_7358:
[----:B------:R-:W-:Y:S05]  /*6770*/  @P1 BRA `(.L_x_7357) ;  /* 0x0000004c00fc1947 */ /* 0x000fea0003800000 */
[----:B-1234-:R1:W2:Y:S01]  /*6780*/  LDS.128 R44, [R5+0x28c00] ;  /* 0x028c0000052c7984 */ /* 0x01e2a20000000c00 */
        /* <DEDUP_REMOVED lines=45> */
.L_x_7363:
[----:B------:R-:W-:Y:S05]  /*6a60*/  BSYNC B1 ;  /* 0x0000000000017941 */ /* 0x000fea0003800000 */
.L_x_7362:
[----:B------:R-:W-:Y:S01]  /*6a70*/  ULDC.64 UR4, c[0x0][0x2e8] ;  /* 0x0000ba0000047ab9 */ /* 0x000fe20000000a00 */
[----:B------:R-:W-:Y:S01]  /*6a80*/  IADD3.X R57, R57, R8, RZ, P3, !PT ;  /* 0x0000000839397210 */ /* 0x000fe20001ffe4ff */
[----:B------:R-:W-:Y:S01]  /*6a90*/  ULDC.64 UR6, c[0x0][0x208] ;  /* 0x0000820000067ab9 */ /* 0x000fe20000000a00 */
[----:B------:R-:W-:-:S04]  /*6aa0*/  LEA R48, P3, R60, UR4, 0x1 ;  /* 0x000000043c307c11 */ /* 0x000fc8000f8608ff */
[----:B------:R-:W-:-:S05]  /*6ab0*/  LEA.HI.X R49, R60, UR5, R57, 0x1, P3 ;  /* 0x000000053c317c11 */ /* 0x000fca00098f0c39 */
[----:B--2---:R1:W-:Y:S01]  /*6ac0*/  STG.E.128 desc[UR6][R48.64], R44 ;  /* 0x0000002c30007986 */ /* 0x0043e2000c101d06 */
[----:B------:R-:W-:Y:S05]  /*6ad0*/  BRA `(.L_x_7357) ;  /* 0x0000004c00247947 */ /* 0x000fea0003800000 */
.L_x_7301:
[C---:B------:R-:W-:Y:S01]  /*6ae0*/  VIADD R44, R22.reuse, 0x20 ;  /* 0x00000020162c7836 */ /* 0x040fe20000000000 */
[----:B------:R-:W-:Y:S01]  /*6af0*/  ULDC.64 UR4, c[0x0][0x208] ;  /* 0x0000820000047ab9 */ /* 0x000fe20000000a00 */
[----:B------:R-:W-:-:S03]  /*6b00*/  VIADD R52, R22, 0x80 ;  /* 0x0000008016347836 */ /* 0x000fc60000000000 */
[----:B------:R-:W-:Y:S01]  /*6b10*/  ISETP.GE.AND P4, PT, R44, R4, PT ;  /* 0x000000042c00720c */ /* 0x000fe20003f86270 */
[----:B------:R-:W-:-:S03]  /*6b20*/  VIADD R44, R22, 0x40 ;  /* 0x00000040162c7836 */ /* 0x000fc60000000000 */
[----:B------:R-:W-:-:S13]  /*6b30*/  ISETP.GE.OR P4, PT, R16, R84, P4 ;  /* 0x000000541000720c */ /* 0x000fda0002786670 */
[----:B------:R-:W-:Y:S01]  /*6b40*/  @!P4 IADD3 R50, P2, P3, R106, R96, R38 ;  /* 0x000000606a32c210 */ /* 0x000fe20007b5e026 */
[----:B------:R-:W1:Y:S03]  /*6b50*/  @!P4 LDC.64 R60, c[0x0][0x3e8] ;  /* 0x0000fa00ff3ccb82 */ /* 0x000e660000000a00 */
[----:B0-----:R-:W-:Y:S02]  /*6b60*/  @!P4 IADD3.X R51, R27, R3, R41, P2, P3 ;  /* 0x000000031b33c210 */ /* 0x001fe400017e6429 */
[----:B------:R-:W-:-:S03]  /*6b70*/  @!P4 IADD3 R48, P2, P3, R112, R94, R32 ;  /* 0x0000005e7030c210 */ /* 0x000fc60007b5e020 */
[----:B------:R-:W0:Y:S01]  /*6b80*/  @!P4 LDC.64 R62, c[0x0][0x400] ;  /* 0x00010000ff3ecb82 */ /* 0x000e220000000a00 */
[----:B------:R-:W-:Y:S02]  /*6b90*/  @!P4 IADD3.X R49, R21, R0, R35, P2, P3 ;  /* 0x000000001531c210 */ /* 0x000fe400017e6423 */
[----:B------:R-:W-:-:S04]  /*6ba0*/  ISETP.GE.AND P3, PT, R44, R4, PT ;  /* 0x000000042c00720c */ /* 0x000fc80003f66270 */
[----:B------:R-:W-:-:S13]  /*6bb0*/  ISETP.GE.OR P3, PT, R16, R84, P3 ;  /* 0x000000541000720c */ /* 0x000fda0001f66670 */
[----:B------:R-:W-:Y:S01]  /*6bc0*/  @!P3 IADD3 R46, P2, P5, R106, R37, R96 ;  /* 0x000000256a2eb210 */ /* 0x000fe20007d5e060 */
[----:B------:R-:W2:Y:S03]  /*6bd0*/  @!P3 LDC.64 R68, c[0x0][0x3e8] ;  /* 0x0000fa00ff44bb82 */ /* 0x000ea60000000a00 */
[----:B------:R-:W-:Y:S02]  /*6be0*/  @!P3 IADD3.X R47, R27, R40, R3, P2, P5 ;  /* 0x000000281b2fb210 */ /* 0x000fe400017ea403 */
[----:B------:R-:W-:-:S03]  /*6bf0*/  @!P3 IADD3 R44, P2, P5, R112, R31, R94 ;  /* 0x0000001f702cb210 */ /* 0x000fc60007d5e05e */
[----:B------:R-:W3:Y:S01]  /*6c00*/  @!P3 LDC.64 R70, c[0x0][0x400] ;  /* 0x00010000ff46bb82 */ /* 0x000ee20000000a00 */
[----:B------:R-:W-:Y:S02]  /*6c10*/  @!P3 IADD3.X R45, R21, R34, R0, P2, P5 ;  /* 0x00000022152db210 */ /* 0x000fe400017ea400 */
[----:B------:R-:W-:-:S04]  /*6c20*/  ISETP.GE.AND P2, PT, R52, R4, PT ;  /* 0x000000043400720c */ /* 0x000fc80003f46270 */
[----:B------:R-:W-:-:S13]  /*6c30*/  ISETP.GE.OR P2, PT, R16, R84, P2 ;  /* 0x000000541000720c */ /* 0x000fda0001746670 */
[----:B------:R-:W-:Y:S01]  /*6c40*/  @!P2 IADD3 R74, P5, P6, R106, R36, R96 ;  /* 0x000000246a4aa210 */ /* 0x000fe20007ebe060 */
[----:B------:R-:W4:Y:S03]  /*6c50*/  @!P2 LDC.64 R76, c[0x0][0x3e8] ;  /* 0x0000fa00ff4cab82 */ /* 0x000f260000000a00 */
[----:B------:R-:W-:Y:S02]  /*6c60*/  @!P2 IADD3.X R75, R27, R39, R3, P5, P6 ;  /* 0x000000271b4ba210 */ /* 0x000fe40002fec403 */
[----:B------:R-:W-:-:S03]  /*6c70*/  @!P2 IADD3 R72, P5, P6, R112, R30, R94 ;  /* 0x0000001e7048a210 */ /* 0x000fc60007ebe05e */
[----:B------:R-:W4:Y:S01]  /*6c80*/  @!P2 LDC.64 R78, c[0x0][0x400] ;  /* 0x00010000ff4eab82 */ /* 0x000f220000000a00 */
[----:B------:R-:W-:Y:S02]  /*6c90*/  @!P2 IADD3.X R73, R21, R33, R0, P5, P6 ;  /* 0x000000211549a210 */ /* 0x000fe40002fec400 */
[----:B------:R-:W-:-:S04]  /*6ca0*/  ISETP.GE.AND P5, PT, R22, R4, PT ;  /* 0x000000041600720c */ /* 0x000fc80003fa6270 */
[----:B------:R-:W-:-:S13]  /*6cb0*/  ISETP.GE.OR P5, PT, R16, R84, P5 ;  /* 0x000000541000720c */ /* 0x000fda0002fa6670 */
[----:B------:R-:W1:Y:S01]  /*6cc0*/  @!P5 LDC.64 R52, c[0x0][0x3e8] ;  /* 0x0000fa00ff34db82 */ /* 0x000e620000000a00 */
[----:B------:R-:W-:-:S05]  /*6cd0*/  @!P5 IADD3 R54, P6, R106, R96, RZ ;  /* 0x000000606a36d210 */ /* 0x000fca0007fde0ff */
[----:B------:R-:W-:Y:S01]  /*6ce0*/  @!P5 IMAD.X R55, R3, 0x1, R27, P6 ;  /* 0x000000010337d824 */ /* 0x000fe200030e061b */
[----:B-1----:R-:W-:-:S04]  /*6cf0*/  @!P5 LEA R52, P6, R54, R52, 0x1 ;  /* 0x000000343634d211 */ /* 0x002fc800078c08ff */
[----:B------:R-:W-:Y:S02]  /*6d00*/  @!P5 LEA.HI.X R53, R54, R53, R55, 0x1, P6 ;  /* 0x000000353635d211 */ /* 0x000fe400030f0c37 */
[----:B------:R-:W1:Y:S01]  /*6d10*/  @!P5 LDC.64 R54, c[0x0][0x400] ;  /* 0x00010000ff36db82 */ /* 0x000e620000000a00 */
[----:B------:R-:W-:-:S04]  /*6d20*/  @!P5 IADD3 R56, P6, R112, R94, RZ ;  /* 0x0000005e7038d210 */ /* 0x000fc80007fde0ff */
[----:B------:R-:W-:Y:S02]  /*6d30*/  @!P5 IADD3.X R57, R0, R21, RZ, P6, !PT ;  /* 0x000000150039d210 */ /* 0x000fe400037fe4ff */
[----:B-1----:R-:W-:-:S04]  /*6d40*/  @!P5 LEA R54, P6, R56, R54, 0x1 ;  /* 0x000000363836d211 */ /* 0x002fc800078c08ff */
[----:B------:R-:W-:Y:S02]  /*6d50*/  @!P5 LEA.HI.X R55, R56, R55, R57, 0x1, P6 ;  /* 0x000000373837d211 */ /* 0x000fe400030f0c39 */
[----:B------:R-:W-:-:S04]  /*6d60*/  @!P4 LEA R60, P6, R50, R60, 0x1 ;  /* 0x0000003c323cc211 */ /* 0x000fc800078c08ff */
[----:B------:R-:W-:Y:S02]  /*6d70*/  @!P4 LEA.HI.X R61, R50, R61, R51, 0x1, P6 ;  /* 0x0000003d323dc211 */ /* 0x000fe400030f0c33 */
[----:B------:R-:W-:Y:S02]  /*6d80*/  CS2R R50, SRZ ;  /* 0x0000000000327805 */ /* 0x000fe4000001ff00 */
[----:B0-----:R-:W-:-:S04]  /*6d90*/  @!P4 LEA R62, P6, R48, R62, 0x1 ;  /* 0x0000003e303ec211 */ /* 0x001fc800078c08ff */
[----:B------:R-:W-:Y:S02]  /*6da0*/  @!P4 LEA.HI.X R63, R48, R63, R49, 0x1, P6 ;  /* 0x0000003f303fc211 */ /* 0x000fe400030f0c31 */
[----:B------:R-:W-:Y:S02]  /*6db0*/  CS2R R48, SRZ ;  /* 0x0000000000307805 */ /* 0x000fe4000001ff00 */
[----:B--2---:R-:W-:-:S04]  /*6dc0*/  @!P3 LEA R68, P6, R46, R68, 0x1 ;  /* 0x000000442e44b211 */ /* 0x004fc800078c08ff */
[----:B------:R-:W-:Y:S02]  /*6dd0*/  @!P3 LEA.HI.X R69, R46, R69, R47, 0x1, P6 ;  /* 0x000000452e45b211 */ /* 0x000fe400030f0c2f */
[----:B------:R-:W-:Y:S02]  /*6de0*/  CS2R R46, SRZ ;  /* 0x00000000002e7805 */ /* 0x000fe4000001ff00 */
[C---:B---3--:R-:W-:Y:S01]  /*6df0*/  @!P3 LEA R70, P6, R44.reuse, R70, 0x1 ;  /* 0x000000462c46b211 */ /* 0x048fe200078c08ff */
[----:B------:R0:W5:Y:S03]  /*6e00*/  @!P5 LDG.E.128 R48, desc[UR4][R54.64] ;  /* 0x000000043630d981 */ /* 0x000166000c1e1d00 */
[----:B------:R-:W-:Y:S02]  /*6e10*/  @!P3 LEA.HI.X R71, R44, R71, R45, 0x1, P6 ;  /* 0x000000472c47b211 */ /* 0x000fe400030f0c2d */
[----:B------:R-:W-:-:S02]  /*6e20*/  CS2R R44, SRZ ;  /* 0x00000000002c7805 */ /* 0x000fc4000001ff00 */
[----:B------:R-:W-:Y:S02]  /*6e30*/  CS2R R58, SRZ ;  /* 0x00000000003a7805 */ /* 0x000fe4000001ff00 */
[----:B------:R-:W-:Y:S02]  /*6e40*/  CS2R R56, SRZ ;  /* 0x0000000000387805 */ /* 0x000fe4000001ff00 */
[----:B------:R1:W5:Y:S01]  /*6e50*/  @!P5 LDG.E.128 R44, desc[UR4][R52.64] ;  /* 0x00000004342cd981 */ /* 0x000362000c1e1d00 */
[----:B0-----:R-:W-:Y:S02]  /*6e60*/  CS2R R54, SRZ ;  /* 0x0000000000367805 */ /* 0x001fe4000001ff00 */
[----:B------:R-:W-:Y:S02]  /*6e70*/  CS2R R66, SRZ ;  /* 0x0000000000427805 */ /* 0x000fe4000001ff00 */
[----:B------:R-:W-:Y:S01]  /*6e80*/  CS2R R64, SRZ ;  /* 0x0000000000407805 */ /* 0x000fe2000001ff00 */
[----:B------:R0:W5:Y:S05]  /*6e90*/  @!P4 LDG.E.128 R56, desc[UR4][R62.64] ;  /* 0x000000043e38c981 */ /* 0x00016a000c1e1d00 */
[----:B------:R-:W5:Y:S01]  /*6ea0*/  @!P3 LDG.E.128 R64, desc[UR4][R70.64] ;  /* 0x000000044640b981 */ /* 0x000f62000c1e1d00 */
[----:B-1----:R-:W-:-:S02]  /*6eb0*/  CS2R R52, SRZ ;  /* 0x0000000000347805 */ /* 0x002fc4000001ff00 */
[----:B0-----:R-:W-:-:S04]  /*6ec0*/  CS2R R62, SRZ ;  /* 0x00000000003e7805 */ /* 0x001fc8000001ff00 */
[----:B------:R0:W5:Y:S02]  /*6ed0*/  @!P4 LDG.E.128 R52, desc[UR4][R60.64] ;  /* 0x000000043c34c981 */ /* 0x000164000c1e1d00 */
[----:B0-----:R-:W-:-:S06]  /*6ee0*/  CS2R R60, SRZ ;  /* 0x00000000003c7805 */ /* 0x001fcc000001ff00 */
[----:B------:R0:W5:Y:S01]  /*6ef0*/  @!P3 LDG.E.128 R60, desc[UR4][R68.64] ;  /* 0x00000004443cb981 */ /* 0x000162000c1e1d00 */
[----:B----4-:R-:W-:Y:S01]  /*6f00*/  @!P2 LEA R76, P3, R74, R76, 0x1 ;  /* 0x0000004c4a4ca211 */ /* 0x010fe200078608ff */
[----:B------:R-:W-:-:S03]  /*6f10*/  VIADD R81, R22, 0x60 ;  /* 0x0000006016517836 */ /* 0x000fc60000000000 */
[----:B------:R-:W-:Y:S02]  /*6f20*/  @!P2 LEA.HI.X R77, R74, R77, R75, 0x1, P3 ;  /* 0x0000004d4a4da211 */ /* 0x000fe400018f0c4b */
[----:B------:R-:W-:-:S04]  /*6f30*/  @!P2 LEA R78, P3, R72, R78, 0x1 ;  /* 0x0000004e484ea211 */ /* 0x000fc800078608ff */
[----:B------:R-:W-:Y:S02]  /*6f40*/  @!P2 LEA.HI.X R79, R72, R79, R73, 0x1, P3 ;  /* 0x0000004f484fa211 */ /* 0x000fe400018f0c49 */
[----:B------:R-:W-:-:S04]  /*6f50*/  ISETP.GE.AND P3, PT, R81, R4, PT ;  /* 0x000000045100720c */ /* 0x000fc80003f66270 */
[----:B------:R-:W-:Y:S02]  /*6f60*/  ISETP.GE.OR P3, PT, R16, R84, P3 ;  /* 0x000000541000720c */ /* 0x000fe40001f66670 */
[----:B------:R-:W-:Y:S02]  /*6f70*/  CS2R R70, SRZ ;  /* 0x0000000000467805 */ /* 0x000fe4000001ff00 */
[----:B0-----:R-:W-:Y:S02]  /*6f80*/  CS2R R68, SRZ ;  /* 0x0000000000447805 */ /* 0x001fe4000001ff00 */
[----:B------:R-:W-:Y:S02]  /*6f90*/  CS2R R74, SRZ ;  /* 0x00000000004a7805 */ /* 0x000fe4000001ff00 */
[----:B------:R-:W-:Y:S01]  /*6fa0*/  CS2R R72, SRZ ;  /* 0x0000000000487805 */ /* 0x000fe2000001ff00 */
[----:B------:R-:W-:Y:S01]  /*6fb0*/  VIADD R80, R22, 0xa0 ;  /* 0x000000a016507836 */ /* 0x000fe20000000000 */
[----:B------:R-:W-:Y:S01]  /*6fc0*/  BSSY B1, `(.L_x_7364) ;  /* 0x0000021000017945 */ /* 0x000fe20003800000 */
[----:B------:R0:W5:Y:S04]  /*6fd0*/  @!P2 LDG.E.128 R68, desc[UR4][R76.64] ;  /* 0x000000044c44a981 */ /* 0x000168000c1e1d00 */
[----:B------:R1:W5:Y:S01]  /*6fe0*/  @!P2 LDG.E.128 R72, desc[UR4][R78.64] ;  /* 0x000000044e48a981 */ /* 0x000362000c1e1d00 */
[----:B------:R-:W-:-:S02]  /*6ff0*/  ISETP.GE.AND P2, PT, R80, R4, PT ;  /* 0x000000045000720c */ /* 0x000fc40003f46270 */
[----:B------:R-:W-:Y:S02]  /*7000*/  CS2R R82, SRZ ;  /* 0x0000000000527805 */ /* 0x000fe4000001ff00 */
[----:B------:R-:W-:Y:S02]  /*7010*/  CS2R R80, SRZ ;  /* 0x0000000000507805 */ /* 0x000fe4000001ff00 */
[----:B------:R-:W-:Y:S02]  /*7020*/  ISETP.GE.OR P2, PT, R16, R84, P2 ;  /* 0x000000541000720c */ /* 0x000fe40001746670 */
[----:B0-----:R-:W-:Y:S02]  /*7030*/  CS2R R76, SRZ ;  /* 0x00000000004c7805 */ /* 0x001fe4000001ff00 */
[----:B-1----:R-:W-:Y:S01]  /*7040*/  CS2R R78, SRZ ;  /* 0x00000000004e7805 */ /* 0x002fe2000001ff00 */
[----:B------:R-:W-:Y:S08]  /*7050*/  @P3 BRA `(.L_x_7365) ;  /* 0x00000000005c3947 */ /* 0x000ff00003800000 */
[----:B------:R-:W0:Y:S01]  /*7060*/  LDC.64 R80, c[0x0][0x3f8] ;  /* 0x0000fe00ff507b82 */ /* 0x000e220000000a00 */
[----:B------:R-:W-:Y:S01]  /*7070*/  IMAD.MOV.U32 R78, RZ, RZ, R96 ;  /* 0x000000ffff4e7224 */ /* 0x000fe200078e0060 */
[----:B------:R-:W-:Y:S01]  /*7080*/  MOV R82, R94 ;  /* 0x0000005e00527202 */ /* 0x000fe20000000f00 */
[----:B------:R-:W-:Y:S01]  /*7090*/  IMAD.MOV.U32 R79, RZ, RZ, R3 ;  /* 0x000000ffff4f7224 */ /* 0x000fe200078e0003 */
[----:B------:R-:W-:Y:S01]  /*70a0*/  ULDC.64 UR4, c[0x0][0x3e8] ;  /* 0x0000fa0000047ab9 */ /* 0x000fe20000000a00 */
[----:B------:R-:W-:Y:S01]  /*70b0*/  IMAD.MOV.U32 R83, RZ, RZ, R0 ;  /* 0x000000ffff537224 */ /* 0x000fe200078e0000 */
[----:B------:R-:W-:Y:S01]  /*70c0*/  ULDC.64 UR6, c[0x0][0x400] ;  /* 0x0001000000067ab9 */ /* 0x000fe20000000a00 */
[----:B------:R-:W-:Y:S01]  /*70d0*/  ULDC.64 UR8, c[0x0][0x208] ;  /* 0x0000820000087ab9 */ /* 0x000fe20000000a00 */
[----:B------:R-:W1:Y:S01]  /*70e0*/  LDC.64 R76, c[0x0][0x408] ;  /* 0x00010200ff4c7b82 */ /* 0x000e620000000a00 */
[----:B0-----:R-:W-:-:S04]  /*70f0*/  IMAD.WIDE.U32 R78, R80, 0x60, R78 ;  /* 0x00000060504e7825 */ /* 0x001fc800078e004e */
[----:B------:R-:W-:Y:S01]  /*7100*/  IMAD R81, R81, 0x60, RZ ;  /* 0x0000006051517824 */ /* 0x000fe200078e02ff */
[----:B------:R-:W-:Y:S01]  /*7110*/  IADD3 R80, P3, R106, R78, RZ ;  /* 0x0000004e6a507210 */ /* 0x000fe20007f7e0ff */
[----:B-1----:R-:W-:-:S03]  /*7120*/  IMAD.WIDE.U32 R82, R76, 0x60, R82 ;  /* 0x000000604c527825 */ /* 0x002fc600078e0052 */
[----:B------:R-:W-:Y:S01]  /*7130*/  IADD3.X R79, R27, R79, R81, P3, !PT ;  /* 0x0000004f1b4f7210 */ /* 0x000fe20001ffe451 */
[----:B------:R-:W-:Y:S01]  /*7140*/  IMAD R77, R77, 0x60, RZ ;  /* 0x000000604d4d7824 */ /* 0x000fe200078e02ff */
[----:B------:R-:W-:-:S04]  /*7150*/  IADD3 R78, P3, R112, R82, RZ ;  /* 0x00000052704e7210 */ /* 0x000fc80007f7e0ff */
[----:B------:R-:W-:Y:S02]  /*7160*/  IADD3.X R83, R21, R83, R77, P3, !PT ;  /* 0x0000005315537210 */ /* 0x000fe40001ffe44d */
[----:B------:R-:W-:-:S04]  /*7170*/  LEA R76, P3, R80, UR4, 0x1 ;  /* 0x00000004504c7c11 */ /* 0x000fc8000f8608ff */
[----:B------:R-:W-:Y:S02]  /*7180*/  LEA.HI.X R77, R80, UR5, R79, 0x1, P3 ;  /* 0x00000005504d7c11 */ /* 0x000fe400098f0c4f */
[----:B------:R-:W-:-:S04]  /*7190*/  LEA R80, P3, R78, UR6, 0x1 ;  /* 0x000000064e507c11 */ /* 0x000fc8000f8608ff */
[----:B------:R-:W-:Y:S02]  /*71a0*/  LEA.HI.X R81, R78, UR7, R83, 0x1, P3 ;  /* 0x000000074e517c11 */ /* 0x000fe400098f0c53 */
[----:B------:R-:W5:Y:S04]  /*71b0*/  LDG.E.128 R76, desc[UR8][R76.64] ;  /* 0x000000084c4c7981 */ /* 0x000f68000c1e1d00 */
[----:B------:R-:W5:Y:S03]  /*71c0*/  LDG.E.128 R80, desc[UR8][R80.64] ;  /* 0x0000000850507981 */ /* 0x000f66000c1e1d00 */
.L_x_7365:
[----:B------:R-:W-:Y:S05]  /*71d0*/  BSYNC B1 ;  /* 0x0000000000017941 */ /* 0x000fea0003800000 */
.L_x_7364:
[----:B------:R-:W-:Y:S01]  /*71e0*/  BSSY B1, `(.L_x_7366) ;  /* 0x000001c000017945 */ /* 0x000fe20003800000 */
[----:B------:R-:W-:Y:S02]  /*71f0*/  ISETP.GE.AND P3, PT, R16, R84, PT ;  /* 0x000000541000720c */ /* 0x000fe40003f66270 */
[----:B------:R-:W-:Y:S02]  /*7200*/  CS2R R86, SRZ ;  /* 0x0000000000567805 */ /* 0x000fe4000001ff00 */
[----:B------:R-:W-:Y:S02]  /*7210*/  CS2R R84, SRZ ;  /* 0x0000000000547805 */ /* 0x000fe4000001ff00 */
[----:B------:R-:W-:Y:S02]  /*7220*/  CS2R R90, SRZ ;  /* 0x00000000005a7805 */ /* 0x000fe4000001ff00 */
[----:B------:R-:W-:Y:S01]  /*7230*/  CS2R R88, SRZ ;  /* 0x0000000000587805 */ /* 0x000fe2000001ff00 */
[----:B------:R-:W-:Y:S06]  /*7240*/  @P2 BRA `(.L_x_7367) ;  /* 0x0000000000542947 */ /* 0x000fec0003800000 */
[----:B------:R-:W0:Y:S01]  /*7250*/  LDC.64 R84, c[0x0][0x3f8] ;  /* 0x0000fe00ff547b82 */ /* 0x000e220000000a00 */
[----:B------:R-:W-:Y:S01]  /*7260*/  IMAD.MOV.U32 R97, RZ, RZ, R3 ;  /* 0x000000ffff617224 */ /* 0x000fe200078e0003 */
[----:B------:R-:W-:Y:S01]  /*7270*/  ULDC.64 UR4, c[0x0][0x3e8] ;  /* 0x0000fa0000047ab9 */ /* 0x000fe20000000a00 */
[----:B------:R-:W-:Y:S01]  /*7280*/  IMAD.MOV.U32 R95, RZ, RZ, R0 ;  /* 0x000000ffff5f7224 */ /* 0x000fe200078e0000 */
[----:B------:R-:W-:Y:S01]  /*7290*/  ULDC.64 UR6, c[0x0][0x400] ;  /* 0x0001000000067ab9 */ /* 0x000fe20000000a00 */
[----:B------:R-:W-:-:S03]  /*72a0*/  ULDC.64 UR8, c[0x0][0x208] ;  /* 0x0000820000087ab9 */ /* 0x000fc60000000a00 */
        /* <DEDUP_REMOVED lines=12> */
[----:B------:R-:W-:Y:S01]  /*7370*/  LEA.HI.X R89, R0, UR7, R95, 0x1, P2 ;  /* 0x0000000700597c11 */ /* 0x000fe200090f0c5f */
[----:B------:R-:W5:Y:S05]  /*7380*/  LDG.E.128 R84, desc[UR8][R84.64] ;  /* 0x0000000854547981 */ /* 0x000f6a000c1e1d00 */
[----:B------:R-:W5:Y:S03]  /*7390*/  LDG.E.128 R88, desc[UR8][R88.64] ;  /* 0x0000000858587981 */ /* 0x000f66000c1e1d00 */
.L_x_7367:
[----:B------:R-:W-:Y:S05]  /*73a0*/  BSYNC B1 ;  /* 0x0000000000017941 */ /* 0x000fea0003800000 */
.L_x_7366:
[----:B-----5:R-:W-:Y:S01]  /*73b0*/  IMAD.MOV.U32 R93, RZ, RZ, R76 ;  /* 0x000000ffff5d7224 */ /* 0x020fe200078e004c */
[----:B------:R-:W-:Y:S01]  /*73c0*/  MOV R3, R79 ;  /* 0x0000004f00037202 */ /* 0x000fe20000000f00 */
[----:B------:R-:W-:Y:S01]  /*73d0*/  IMAD.MOV.U32 R94, RZ, RZ, R77 ;  /* 0x000000ffff5e7224 */ /* 0x000fe200078e004d */
[----:B------:R-:W-:Y:S01]  /*73e0*/  ULOP3.LUT UR4, UR60, 0x1, URZ, 0xfc, !UPT ;  /* 0x000000013c047892 */ /* 0x000fe2000f8efc3f */
[----:B------:R-:W-:-:S03]  /*73f0*/  IMAD.MOV.U32 R0, RZ, RZ, R78 ;  /* 0x000000ffff007224 */ /* 0x000fc600078e004e */
        /* <DEDUP_REMOVED lines=61> */
[----:B------:R-:W-:Y:S01]  /*77d0*/  PRMT R184, R3, 0x7610, R184 ;  /* 0x0000761003b87816 */ /* 0x000fe200000000b8 */
[----:B------:R-:W-:Y:S01]  /*77e0*/  IMAD.MOV.U32 R3, RZ, RZ, R64 ;  /* 0x000000ffff037224 */ /* 0x000fe200078e0040 */
[----:B------:R-:W-:Y:S01]  /*77f0*/  PRMT R186, R186, 0x5410, R0 ;  /* 0x00005410baba7816 */ /* 0x000fe20000000000 */
[----:B------:R-:W-:-:S03]  /*7800*/  IMAD.MOV.U32 R0, RZ, RZ, R65 ;  /* 0x000000ffff007224 */ /* 0x000fc600078e0041 */
[----:B------:R-:W-:Y:S01]  /*7810*/  PRMT R185, R185, 0x5410, R3 ;  /* 0x00005410b9b97816 */ /* 0x000fe20000000003 */
[----:B------:R-:W-:Y:S01]  /*7820*/  IMAD.MOV.U32 R3, RZ, RZ, R70 ;  /* 0x000000ffff037224 */ /* 0x000fe200078e0046 */
[----:B------:R-:W-:Y:S02]  /*7830*/  PRMT R187, R187, 0x5410, R0 ;  /* 0x00005410bbbb7816 */ /* 0x000fe40000000000 */
[----:B------:R-:W-:-:S04]  /*7840*/  MOV R0, R71 ;  /* 0x0000004700007202 */ /* 0x000fc80000000f00 */
        /* <DEDUP_REMOVED lines=12> */
.L_x_7368:
        /* <DEDUP_REMOVED lines=8> */
.L_x_7669:
[----:B------:R-:W-:Y:S05]  /*7990*/  BSYNC B1 ;  /* 0x0000000000017941 */ /* 0x000fea0003800000 */
.L_x_7369:
[----:B------:R-:W-:Y:S01]  /*79a0*/  ISETP.GE.OR P4, PT, R22, R4, P0 ;  /* 0x000000041600720c */ /* 0x000fe20000786670 */
[----:B------:R-:W-:Y:S01]  /*79b0*/  BSSY B1, `(.L_x_7371) ;  /* 0x0000092000017945 */ /* 0x000fe20003800000 */
[----:B0-----:R-:W-:-:S11]  /*79c0*/  IMAD.IADD R151, R150, 0x1, -R122 ;  /* 0x0000000196977824 */ /* 0x001fd600078e0a7a */
[----:B------:R-:W-:Y:S05]  /*79d0*/  @P4 BRA `(.L_x_7372) ;  /* 0x00000008003c4947 */ /* 0x000fea0003800000 */
[----:B------:R-:W3:Y:S01]  /*79e0*/  LDL R92, [R1+0x4] ;  /* 0x00000400015c7983 */ /* 0x000ee20000100800 */
[----:B------:R-:W-:Y:S01]  /*79f0*/  IMAD.SHL.U32 R94, R22, 0x40, RZ ;  /* 0x00000040165e7824 */ /* 0x000fe200078e00ff */
[----:B------:R-:W-:Y:S01]  /*7a00*/  BSSY B2, `(.L_x_7373) ;  /* 0x0000079000027945 */ /* 0x000fe20003800000 */
[----:B------:R-:W0:Y:S03]  /*7a10*/  S2R R96, SR_TID.X ;  /* 0x0000000000607919 */ /* 0x000e260000002100 */
[----:B------:R-:W-:-:S04]  /*7a20*/  LOP3.LUT R94, R94, 0x1c0, RZ, 0xc0, !PT ;  /* 0x000001c05e5e7812 */ /* 0x000fc800078ec0ff */
[----:B------:R-:W-:Y:S01]  /*7a30*/  SHF.R.U32.HI R94, RZ, 0x3, R94 ;  /* 0x00000003ff5e7819 */ /* 0x000fe2000001165e */
[----:B0-----:R-:W-:-:S05]  /*7a40*/  VIADD R96, R96, 0xffffff80 ;  /* 0xffffff8060607836 */ /* 0x001fca0000000000 */
[----:B------:R-:W-:-:S04]  /*7a50*/  SHF.R.S32.HI R95, RZ, 0x1f, R96 ;  /* 0x0000001fff5f7819 */ /* 0x000fc80000011460 */
[----:B------:R-:W-:Y:S01]  /*7a60*/  LEA.HI R95, R95, R96, RZ, 0x6 ;  /* 0x000000605f5f7211 */ /* 0x000fe200078f30ff */
[----:B------:R-:W-:-:S04]  /*7a70*/  IMAD.SHL.U32 R96, R22, 0x40, RZ ;  /* 0x0000004016607824 */ /* 0x000fc800078e00ff */
[----:B------:R-:W-:-:S05]  /*7a80*/  IMAD.SHL.U32 R95, R95, 0x8, RZ ;  /* 0x000000085f5f7824 */ /* 0x000fca00078e00ff */
[----:B------:R-:W-:Y:S02]  /*7a90*/  LOP3.LUT R95, R95, 0xfffffe00, RZ, 0xc0, !PT ;  /* 0xfffffe005f5f7812 */ /* 0x000fe400078ec0ff */
[----:B---3--:R-:W-:-:S04]  /*7aa0*/  LOP3.LUT P5, RZ, R92, 0x1, RZ, 0xc0, !PT ;  /* 0x000000015cff7812 */ /* 0x008fc800078ac0ff */
[----:B------:R-:W-:-:S04]  /*7ab0*/  SEL R92, R122, R151, !P5 ;  /* 0x000000977a5c7207 */ /* 0x000fc80006800000 */
[----:B------:R-:W-:-:S04]  /*7ac0*/  SHF.R.S32.HI R93, RZ, 0x1f, R92 ;  /* 0x0000001fff5d7819 */ /* 0x000fc8000001145c */
[----:B------:R-:W-:-:S04]  /*7ad0*/  LEA.HI R92, R93, R92, RZ, 0x4 ;  /* 0x0000005c5d5c7211 */ /* 0x000fc800078f20ff */
[----:B------:R-:W-:-:S04]  /*7ae0*/  LEA.HI.SX32 R92, R92, R10, 0x1c ;  /* 0x0000000a5c5c7211 */ /* 0x000fc800078fe2ff */
[----:B------:R-:W-:Y:S02]  /*7af0*/  SHF.R.S32.HI R93, RZ, 0x1f, R92 ;  /* 0x0000001fff5d7819 */ /* 0x000fe4000001145c */
[----:B------:R-:W-:Y:S02]  /*7b00*/  SHF.L.U32 R174, R92, 0x3, RZ ;  /* 0x000000035cae7819 */ /* 0x000fe400000006ff */
[----:B------:R-:W-:Y:S02]  /*7b10*/  LEA.HI R92, R93, R92, RZ, 0x3 ;  /* 0x0000005c5d5c7211 */ /* 0x000fe400078f18ff */
[----:B------:R-:W-:Y:S02]  /*7b20*/  LOP3.LUT R93, R174, 0x38, RZ, 0xc0, !PT ;  /* 0x00000038ae5d7812 */ /* 0x000fe400078ec0ff */
[----:B------:R-:W-:Y:S02]  /*7b30*/  SHF.R.S32.HI R92, RZ, 0x3, R92 ;  /* 0x00000003ff5c7819 */ /* 0x000fe4000001145c */
[----:B------:R-:W-:-:S03]  /*7b40*/  LOP3.LUT R93, R93, 0x1c0, R96, 0xf8, !PT ;  /* 0x000001c05d5d7812 */ /* 0x000fc600078ef860 */
[----:B------:R-:W-:Y:S01]  /*7b50*/  IMAD R92, R92, 0x2c00, R95 ;  /* 0x00002c005c5c7824 */ /* 0x000fe200078e025f */
[----:B------:R-:W-:-:S04]  /*7b60*/  LOP3.LUT R93, R93, R94, RZ, 0x3c, !PT ;  /* 0x0000005e5d5d7212 */ /* 0x000fc800078e3cff */
[----:B------:R-:W-:-:S05]  /*7b70*/  IADD3 R92, R92, R93, RZ ;  /* 0x0000005d5c5c7210 */ /* 0x000fca0007ffe0ff */
[C---:B------:R-:W-:Y:S02]  /*7b80*/  IMAD R96, R23.reuse, 0x5800, R92 ;  /* 0x0000580017607824 */ /* 0x040fe400078e025c */
[----:B------:R-:W-:Y:S02]  /*7b90*/  IMAD R92, R23, 0x5800, R147 ;  /* 0x00005800175c7824 */ /* 0x000fe400078e0293 */
[--C-:B------:R-:W-:Y:S02]  /*7ba0*/  IMAD R96, R96, 0x2, R2.reuse ;  /* 0x0000000260607824 */ /* 0x100fe400078e0202 */
[----:B------:R-:W-:-:S04]  /*7bb0*/  IMAD R92, R92, 0x2, R2 ;  /* 0x000000025c5c7824 */ /* 0x000fc800078e0202 */
[----:B------:R-:W0:Y:S04]  /*7bc0*/  LDS.128 R96, [R96+0x1e400] ;  /* 0x01e4000060607984 */ /* 0x000e280000000c00 */
[----:B------:R-:W3:Y:S01]  /*7bd0*/  LDS.128 R92, [R92+0x1e400] ;  /* 0x01e400005c5c7984 */ /* 0x000ee20000000c00 */
[----:B------:R-:W-:Y:S05]  /*7be0*/  @P3 BRA `(.L_x_7374) ;  /* 0x0000000400683947 */ /* 0x000fea0003800000 */
[----:B0-----:R-:W-:Y:S01]  /*7bf0*/  IMAD.MOV.U32 R177, RZ, RZ, R97 ;  /* 0x000000ffffb17224 */ /* 0x001fe200078e0061 */
[----:B------:R-:W-:Y:S01]  /*7c00*/  SHF.R.U64 R44, R44, 0x10, R45 ;  /* 0x000000102c2c7819 */ /* 0x000fe2000000122d */
[----:B---3--:R-:W-:Y:S01]  /*7c10*/  IMAD.MOV.U32 R176, RZ, RZ, R93 ;  /* 0x000000ffffb07224 */ /* 0x008fe200078e005d */
        /* <DEDUP_REMOVED lines=24> */
[----:B------:R-:W-:Y:S01]  /*7da0*/  HADD2.F32 R178, -RZ, R191.H1_H1 ;  /* 0x300000bfffb27230 */ /* 0x000fe20000004100 */
[----:B------:R-:W-:Y:S01]  /*7db0*/  F2FP.F16.F32.PACK_AB R49, R49, R97 ;  /* 0x000000613131723e */ /* 0x000fe200000000ff */
[----:B------:R-:W-:Y:S01]  /*7dc0*/  HADD2.F32 R95, -RZ, R99.H0_H0 ;  /* 0x20000063ff5f7230 */ /* 0x000fe20000004100 */
[----:B------:R-:W-:Y:S01]  /*7dd0*/  F2FP.F16.F32.PACK_AB R45, R45, R93 ;  /* 0x0000005d2d2d723e */ /* 0x000fe200000000ff */
[--C-:B------:R-:W-:Y:S02]  /*7de0*/  HADD2.F32 R177, -RZ, R48.reuse.H0_H0 ;  /* 0x20000030ffb17230 */ /* 0x100fe40000004100 */
[----:B------:R-:W-:-:S02]  /*7df0*/  HADD2.F32 R48, -RZ, R48.H1_H1 ;  /* 0x30000030ff307230 */ /* 0x000fc40000004100 */
[----:B------:R-:W-:Y:S01]  /*7e00*/  FMUL.FTZ R179, R95, R178 ;  /* 0x000000b25fb37220 */ /* 0x000fe20000410000 */
[----:B------:R-:W-:Y:S02]  /*7e10*/  IMAD.MOV.U32 R93, RZ, RZ, R49 ;  /* 0x000000ffff5d7224 */ /* 0x000fe400078e0031 */
[----:B------:R-:W-:Y:S02]  /*7e20*/  IMAD.MOV.U32 R97, RZ, RZ, R45 ;  /* 0x000000ffff617224 */ /* 0x000fe400078e002d */
[C---:B------:R-:W-:Y:S01]  /*7e30*/  FFMA.FTZ R179, R177.reuse, R176, -R179 ;  /* 0x000000b0b1b37223 */ /* 0x040fe200000108b3 */
[----:B------:R-:W-:Y:S01]  /*7e40*/  FMUL.FTZ R177, R177, R178 ;  /* 0x000000b2b1b17220 */ /* 0x000fe20000410000 */
[----:B------:R-:W-:-:S03]  /*7e50*/  HADD2.F32 R178, -RZ, R192.H0_H0 ;  /* 0x200000c0ffb27230 */ /* 0x000fc60000004100 */
        /* <DEDUP_REMOVED lines=30> */
[----:B------:R-:W-:-:S02]  /*8040*/  HADD2.F32 R175, -RZ, R191.H0_H0 ;  /* 0x200000bfffaf7230 */ /* 0x000fc40000004100 */
[--C-:B------:R-:W-:Y:S01]  /*8050*/  HADD2.F32 R51, -RZ, R98.reuse.H0_H0 ;  /* 0x20000062ff337230 */ /* 0x100fe20000004100 */
        /* <DEDUP_REMOVED lines=16> */
[----:B------:R-:W-:Y:S02]  /*8160*/  F2FP.F16.F32.PACK_AB R47, R47, R175 ;  /* 0x000000af2f2f723e */ /* 0x000fe400000000ff */
[----:B------:R-:W-:-:S03]  /*8170*/  MOV R94, R51 ;  /* 0x00000033005e7202 */ /* 0x000fc60000000f00 */
[----:B------:R-:W-:-:S07]  /*8180*/  IMAD.MOV.U32 R98, RZ, RZ, R47 ;  /* 0x000000ffff627224 */ /* 0x000fce00078e002f */
.L_x_7374:
[----:B------:R-:W-:Y:S05]  /*8190*/  BSYNC B2 ;  /* 0x0000000000027941 */ /* 0x000fea0003800000 */
.L_x_7373:
[----:B------:R-:W-:Y:S01]  /*81a0*/  SHF.R.S32.HI R44, RZ, 0x1f, R22 ;  /* 0x0000001fff2c7819 */ /* 0x000fe20000011416 */
[----:B------:R-:W-:Y:S01]  /*81b0*/  ULDC.64 UR4, c[0x0][0x2e8] ;  /* 0x0000ba0000047ab9 */ /* 0x000fe20000000a00 */
[----:B------:R-:W-:Y:S01]  /*81c0*/  ISETP.GE.AND P4, PT, R174, R150, PT ;  /* 0x00000096ae00720c */ /* 0x000fe20003f86270 */
[----:B------:R-:W-:Y:S02]  /*81d0*/  ULDC.64 UR6, c[0x0][0x208] ;  /* 0x0000820000067ab9 */ /* 0x000fe40000000a00 */
[-C--:B--2---:R-:W-:Y:S02]  /*81e0*/  IMAD R46, R44, R138.reuse, RZ ;  /* 0x0000008a2c2e7224 */ /* 0x084fe400078e02ff */
[----:B------:R-:W-:-:S04]  /*81f0*/  IMAD.WIDE.U32 R44, R22, R138, R136 ;  /* 0x0000008a162c7225 */ /* 0x000fc800078e0088 */
[----:B------:R-:W-:-:S04]  /*8200*/  IMAD R46, R22, R139, R46 ;  /* 0x0000008b162e7224 */ /* 0x000fc800078e022e */
[----:B------:R-:W-:Y:S01]  /*8210*/  IMAD.IADD R45, R46, 0x1, R45 ;  /* 0x000000012e2d7824 */ /* 0x000fe200078e022d */
[--C-:B------:R-:W-:Y:S02]  /*8220*/  @!P4 SHF.R.S32.HI R47, RZ, 0x1f, R174.reuse ;  /* 0x0000001fff2fc819 */ /* 0x100fe400000114ae */
[----:B------:R-:W-:-:S04]  /*8230*/  @!P4 IADD3 R174, P5, P6, R100, R44, R174 ;  /* 0x0000002c64aec210 */ /* 0x000fc80007ebe0ae */
[----:B------:R-:W-:Y:S02]  /*8240*/  @!P4 IADD3.X R47, R14, R45, R47, P5, P6 ;  /* 0x0000002d0e2fc210 */ /* 0x000fe40002fec42f */
[----:B------:R-:W-:-:S04]  /*8250*/  IADD3 R46, P5, P6, R100, R44, R20 ;  /* 0x0000002c642e7210 */ /* 0x000fc80007ebe014 */
[----:B------:R-:W-:Y:S02]  /*8260*/  IADD3.X R45, R14, R45, R9, P5, P6 ;  /* 0x0000002d0e2d7210 */ /* 0x000fe40002fec409 */
[----:B------:R-:W-:-:S04]  /*8270*/  LEA R44, P5, R46, UR4, 0x1 ;  /* 0x000000042e2c7c11 */ /* 0x000fc8000f8a08ff */
[----:B------:R-:W-:Y:S02]  /*8280*/  LEA.HI.X R45, R46, UR5, R45, 0x1, P5 ;  /* 0x000000052e2d7c11 */ /* 0x000fe4000a8f0c2d */
[----:B------:R-:W-:-:S03]  /*8290*/  @!P4 LEA R46, P5, R174, UR4, 0x1 ;  /* 0x00000004ae2ecc11 */ /* 0x000fc6000f8a08ff */
[----:B---3--:R3:W-:Y:S01]  /*82a0*/  STG.E.128 desc[UR6][R44.64], R92 ;  /* 0x0000005c2c007986 */ /* 0x0087e2000c101d06 */
[----:B------:R-:W-:-:S05]  /*82b0*/  @!P4 LEA.HI.X R47, R174, UR5, R47, 0x1, P5 ;  /* 0x00000005ae2fcc11 */ /* 0x000fca000a8f0c2f */
[----:B0-----:R3:W-:Y:S04]  /*82c0*/  @!P4 STG.E.128 desc[UR6][R46.64], R96 ;  /* 0x000000602e00c986 */ /* 0x0017e8000c101d06 */
.L_x_7372:
[----:B------:R-:W-:Y:S05]  /*82d0*/  BSYNC B1 ;  /* 0x0000000000017941 */ /* 0x000fea0003800000 */
.L_x_7371:
[----:B------:R-:W-:Y:S01]  /*82e0*/  VIADD R175, R22, 0x20 ;  /* 0x0000002016af7836 */ /* 0x000fe20000000000 */
[----:B------:R-:W-:Y:S04]  /*82f0*/  BSSY B1, `(.L_x_7375) ;  /* 0x000008e000017945 */ /* 0x000fe80003800000 */
[----:B------:R-:W-:-:S13]  /*8300*/  ISETP.GE.OR P4, PT, R175, R4, P0 ;  /* 0x00000004af00720c */ /* 0x000fda0000786670 */
[----:B------:R-:W-:Y:S05]  /*8310*/  @P4 BRA `(.L_x_7376) ;  /* 0x00000008002c4947 */ /* 0x000fea0003800000 */
[----:B---3--:R-:W3:Y:S04]  /*8320*/  LDL R44, [R1+0x4] ;  /* 0x00000400012c7983 */ /* 0x008ee80000100800 */
[----:B------:R-:W4:Y:S01]  /*8330*/  LDL R47, [R1+0x3c] ;  /* 0x00003c00012f7983 */ /* 0x000f220000100800 */
        /* <DEDUP_REMOVED lines=8> */
[----:B---3--:R-:W-:-:S04]  /*83c0*/  LOP3.LUT P5, RZ, R44, 0x1, RZ, 0xc0, !PT ;  /* 0x000000012cff7812 */ /* 0x008fc800078ac0ff */
[----:B------:R-:W-:-:S04]  /*83d0*/  SEL R44, R122, R151, !P5 ;  /* 0x000000977a2c7207 */ /* 0x000fc80006800000 */
        /* <DEDUP_REMOVED lines=8> */
[----:B----4-:R-:W-:Y:S01]  /*8460*/  IMAD R45, R45, 0x2c00, R47 ;  /* 0x00002c002d2d7824 */ /* 0x010fe200078e022f */
[----:B------:R-:W-:Y:S01]  /*8470*/  LOP3.LUT R44, R44, R46, RZ, 0x3c, !PT ;  /* 0x0000002e2c2c7212 */ /* 0x000fe200078e3cff */
[----:B------:R-:W-:-:S03]  /*8480*/  IMAD R47, R23, 0x5800, R146 ;  /* 0x00005800172f7824 */ /* 0x000fc600078e0292 */
[----:B------:R-:W-:-:S05]  /*8490*/  IADD3 R44, R45, R44, RZ ;  /* 0x0000002c2d2c7210 */ /* 0x000fca0007ffe0ff */
[----:B------:R-:W-:Y:S02]  /*84a0*/  IMAD R45, R23, 0x5800, R44 ;  /* 0x00005800172d7824 */ /* 0x000fe400078e022c */
[--C-:B------:R-:W-:Y:S02]  /*84b0*/  IMAD R44, R47, 0x2, R2.reuse ;  /* 0x000000022f2c7824 */ /* 0x100fe400078e0202 */
[----:B------:R-:W-:-:S04]  /*84c0*/  IMAD R48, R45, 0x2, R2 ;  /* 0x000000022d307824 */ /* 0x000fc800078e0202 */
[----:B------:R-:W0:Y:S04]  /*84d0*/  LDS.128 R44, [R44+0x1e400] ;  /* 0x01e400002c2c7984 */ /* 0x000e280000000c00 */
[----:B------:R-:W3:Y:S01]  /*84e0*/  LDS.128 R48, [R48+0x1e400] ;  /* 0x01e4000030307984 */ /* 0x000ee20000000c00 */
[----:B------:R-:W-:Y:S05]  /*84f0*/  @P3 BRA `(.L_x_7378) ;  /* 0x0000000400683947 */ /* 0x000fea0003800000 */
[----:B---3--:R-:W-:Y:S01]  /*8500*/  IMAD.MOV.U32 R95, RZ, RZ, R49 ;  /* 0x000000ffff5f7224 */ /* 0x008fe200078e0031 */
[----:B------:R-:W-:Y:S01]  /*8510*/  SHF.R.U64 R52, R52, 0x10, R53 ;  /* 0x0000001034347819 */ /* 0x000fe20000001235 */
[----:B0-----:R-:W-:Y:S01]  /*8520*/  IMAD.MOV.U32 R49, RZ, RZ, R45 ;  /* 0x000000ffff317224 */ /* 0x001fe200078e002d */
[----:B------:R-:W-:Y:S01]  /*8530*/  SHF.R.U64 R58, R58, 0x10, R59 ;  /* 0x000000103a3a7819 */ /* 0x000fe2000000123b */
[----:B------:R-:W-:Y:S01]  /*8540*/  HADD2.F32 R96, -RZ, R194.H1_H1 ;  /* 0x300000c2ff607230 */ /* 0x000fe20000004100 */
[----:B------:R-:W-:Y:S01]  /*8550*/  SHF.R.U64 R54, R54, 0x10, R55 ;  /* 0x0000001036367819 */ /* 0x000fe20000001237 */
[----:B------:R-:W-:Y:S02]  /*8560*/  HADD2.F32 R93, -RZ, R95.H0_H0 ;  /* 0x2000005fff5d7230 */ /* 0x000fe40000004100 */
[----:B------:R-:W-:Y:S02]  /*8570*/  HADD2.F32 R94, -RZ, R49.H0_H0 ;  /* 0x20000031ff5e7230 */ /* 0x000fe40000004100 */
[----:B------:R-:W-:-:S02]  /*8580*/  HADD2.F32 R45, -RZ, R193.H0_H0 ;  /* 0x200000c1ff2d7230 */ /* 0x000fc40000004100 */
        /* <DEDUP_REMOVED lines=10> */
[----:B------:R-:W-:Y:S01]  /*8630*/  HADD2.F32 R58, -RZ, R58.H0_H0 ;  /* 0x2000003aff3a7230 */ /* 0x000fe20000004100 */
[----:B------:R-:W-:Y:S01]  /*8640*/  SHF.R.U64 R57, R56, 0x10, R57 ;  /* 0x0000001038397819 */ /* 0x000fe20000001239 */
[----:B------:R-:W-:-:S02]  /*8650*/  HADD2.F32 R96, -RZ, R96.H0_H0 ;  /* 0x20000060ff607230 */ /* 0x000fc40000004100 */
[----:B------:R-:W-:Y:S02]  /*8660*/  HADD2.F32 R95, -RZ, R95.H0_H0 ;  /* 0x2000005fff5f7230 */ /* 0x000fe40000004100 */
[----:B------:R-:W-:Y:S02]  /*8670*/  HADD2.F32 R56, -RZ, R47.H0_H0 ;  /* 0x2000002fff387230 */ /* 0x000fe40000004100 */
[-C--:B------:R-:W-:Y:S01]  /*8680*/  FMUL.FTZ R97, R45, R96.reuse ;  /* 0x000000602d617220 */ /* 0x080fe20000410000 */
[C---:B------:R-:W-:Y:S01]  /*8690*/  FMUL.FTZ R96, R49.reuse, R96 ;  /* 0x0000006031607220 */ /* 0x040fe20000410000 */
[----:B------:R-:W-:Y:S02]  /*86a0*/  HADD2.F32 R57, -RZ, R57.H0_H0 ;  /* 0x20000039ff397230 */ /* 0x000fe40000004100 */
[-C--:B------:R-:W-:Y:S01]  /*86b0*/  FFMA.FTZ R49, R49, R95.reuse, -R97 ;  /* 0x0000005f31317223 */ /* 0x080fe20000010861 */
[----:B------:R-:W-:Y:S01]  /*86c0*/  FFMA.FTZ R45, R45, R95, R96 ;  /* 0x0000005f2d2d7223 */ /* 0x000fe20000010060 */
[----:B------:R-:W-:-:S02]  /*86d0*/  HADD2.F32 R97, -RZ, R193.H1_H1 ;  /* 0x300000c1ff617230 */ /* 0x000fc40000004100 */
[--C-:B------:R-:W-:Y:S01]  /*86e0*/  HADD2.F32 R95, -RZ, R51.reuse.H0_H0 ;  /* 0x20000033ff5f7230 */ /* 0x100fe20000004100 */
[----:B------:R-:W-:Y:S01]  /*86f0*/  F2FP.F16.F32.PACK_AB R49, R49, R94 ;  /* 0x0000005e3131723e */ /* 0x000fe200000000ff */
[----:B------:R-:W-:Y:S01]  /*8700*/  HADD2.F32 R96, -RZ, R192.H1_H1 ;  /* 0x300000c0ff607230 */ /* 0x000fe20000004100 */
[----:B------:R-:W-:Y:S01]  /*8710*/  F2FP.F16.F32.PACK_AB R93, R45, R93 ;  /* 0x0000005d2d5d723e */ /* 0x000fe200000000ff */
[----:B------:R-:W-:Y:S02]  /*8720*/  HADD2.F32 R54, -RZ, R54.H0_H0 ;  /* 0x20000036ff367230 */ /* 0x000fe40000004100 */
[CC--:B------:R-:W-:Y:S01]  /*8730*/  FMUL.FTZ R98, R95.reuse, R97.reuse ;  /* 0x000000615f627220 */ /* 0x0c0fe20000410000 */
[C---:B------:R-:W-:Y:S01]  /*8740*/  FMUL.FTZ R97, R56.reuse, R97 ;  /* 0x0000006138617220 */ /* 0x040fe20000410000 */
[----:B------:R-:W-:Y:S02]  /*8750*/  IMAD.MOV.U32 R45, RZ, RZ, R49 ;  /* 0x000000ffff2d7224 */ /* 0x000fe400078e0031 */
[-C--:B------:R-:W-:Y:S01]  /*8760*/  FFMA.FTZ R56, R56, R96.reuse, -R98 ;  /* 0x0000006038387223 */ /* 0x080fe20000010862 */
[----:B------:R-:W-:Y:S01]  /*8770*/  FFMA.FTZ R97, R95, R96, R97 ;  /* 0x000000605f617223 */ /* 0x000fe20000010061 */
[----:B------:R-:W-:Y:S01]  /*8780*/  SHF.R.U32.HI R96, RZ, 0x10, R59 ;  /* 0x00000010ff607819 */ /* 0x000fe2000001163b */
[----:B------:R-:W-:Y:S01]  /*8790*/  HADD2.F32 R95, -RZ, R51.H1_H1 ;  /* 0x30000033ff5f7230 */ /* 0x000fe20000004100 */
[----:B------:R-:W-:Y:S01]  /*87a0*/  SHF.R.U32.HI R98, RZ, 0x10, R55 ;  /* 0x00000010ff627819 */ /* 0x000fe20000011637 */
[----:B------:R-:W-:-:S02]  /*87b0*/  IMAD.MOV.U32 R49, RZ, RZ, R93 ;  /* 0x000000ffff317224 */ /* 0x000fc400078e005d */
        /* <DEDUP_REMOVED lines=8> */
[--C-:B------:R-:W-:Y:S02]  /*8840*/  HADD2.F32 R95, -RZ, R48.reuse.H0_H0 ;  /* 0x20000030ff5f7230 */ /* 0x100fe40000004100 */
[----:B------:R-:W-:Y:S01]  /*8850*/  HADD2.F32 R48, -RZ, R48.H1_H1 ;  /* 0x30000030ff307230 */ /* 0x000fe20000004100 */
[----:B------:R-:W-:Y:S01]  /*8860*/  F2FP.F16.F32.PACK_AB R51, R51, R56 ;  /* 0x000000383333723e */ /* 0x000fe200000000ff */
[----:B------:R-:W-:Y:S02]  /*8870*/  HADD2.F32 R44, -RZ, R44.H1_H1 ;  /* 0x3000002cff2c7230 */ /* 0x000fe40000004100 */
[----:B------:R-:W-:Y:S01]  /*8880*/  FMUL.FTZ R99, R95, R174 ;  /* 0x000000ae5f637220 */ /* 0x000fe20000410000 */
[----:B------:R-:W-:-:S02]  /*8890*/  HADD2.F32 R96, -RZ, R189.H0_H0 ;  /* 0x200000bdff607230 */ /* 0x000fc40000004100 */
[----:B------:R-:W-:Y:S01]  /*88a0*/  FMUL.FTZ R174, R98, R174 ;  /* 0x000000ae62ae7220 */ /* 0x000fe20000410000 */
[-C--:B------:R-:W-:Y:S01]  /*88b0*/  FMUL.FTZ R53, R48, R57.reuse ;  /* 0x0000003930357220 */ /* 0x080fe20000410000 */
[C---:B------:R-:W-:Y:S01]  /*88c0*/  FMUL.FTZ R57, R44.reuse, R57 ;  /* 0x000000392c397220 */ /* 0x040fe20000410000 */
[----:B------:R-:W-:Y:S01]  /*88d0*/  F2FP.F16.F32.PACK_AB R97, R47, R97 ;  /* 0x000000612f61723e */ /* 0x000fe200000000ff */
[----:B------:R-:W-:Y:S01]  /*88e0*/  FFMA.FTZ R174, R95, R96, R174 ;  /* 0x000000605fae7223 */ /* 0x000fe200000100ae */
[-C--:B------:R-:W-:Y:S01]  /*88f0*/  FFMA.FTZ R53, R44, R52.reuse, -R53 ;  /* 0x000000342c357223 */ /* 0x080fe20000010835 */
[----:B------:R-:W-:Y:S01]  /*8900*/  FFMA.FTZ R57, R48, R52, R57 ;  /* 0x0000003430397223 */ /* 0x000fe20000010039 */
[----:B------:R-:W-:Y:S02]  /*8910*/  HADD2.F32 R95, -RZ, R188.H1_H1 ;  /* 0x300000bcff5f7230 */ /* 0x000fe40000004100 */
[----:B------:R-:W-:Y:S01]  /*8920*/  FFMA.FTZ R99, R98, R96, -R99 ;  /* 0x0000006062637223 */ /* 0x000fe20000010863 */
[----:B------:R-:W-:Y:S01]  /*8930*/  HADD2.F32 R44, -RZ, R50.H0_H0 ;  /* 0x20000032ff2c7230 */ /* 0x000fe20000004100 */
[----:B------:R-:W-:Y:S01]  /*8940*/  MOV R47, R51 ;  /* 0x00000033002f7202 */ /* 0x000fe20000000f00 */
[----:B------:R-:W-:Y:S01]  /*8950*/  HADD2.F32 R52, -RZ, R46.H0_H0 ;  /* 0x2000002eff347230 */ /* 0x000fe20000004100 */
[----:B------:R-:W-:Y:S01]  /*8960*/  F2FP.F16.F32.PACK_AB R57, R57, R174 ;  /* 0x000000ae3939723e */ /* 0x000fe200000000ff */
[----:B------:R-:W-:-:S02]  /*8970*/  HADD2.F32 R48, -RZ, R188.H0_H0 ;  /* 0x200000bcff307230 */ /* 0x000fc40000004100 */
        /* <DEDUP_REMOVED lines=9> */
[----:B------:R-:W-:-:S02]  /*8a10*/  IMAD.MOV.U32 R48, RZ, RZ, R57 ;  /* 0x000000ffff307224 */ /* 0x000fc400078e0039 */
[-C--:B------:R-:W-:Y:S01]  /*8a20*/  FFMA.FTZ R44, R46, R54.reuse, -R44 ;  /* 0x000000362e2c7223 */ /* 0x080fe2000001082c */
[----:B------:R-:W-:Y:S01]  /*8a30*/  FFMA.FTZ R58, R50, R54, R58 ;  /* 0x00000036323a7223 */ /* 0x000fe2000001003a */
[----:B------:R-:W-:-:S03]  /*8a40*/  IMAD.MOV.U32 R51, RZ, RZ, R97 ;  /* 0x000000ffff337224 */ /* 0x000fc600078e0061 */
[----:B------:R-:W-:Y:S02]  /*8a50*/  F2FP.F16.F32.PACK_AB R59, R44, R59 ;  /* 0x0000003b2c3b723e */ /* 0x000fe400000000ff */
[----:B------:R-:W-:Y:S02]  /*8a60*/  F2FP.F16.F32.PACK_AB R58, R58, R95 ;  /* 0x0000005f3a3a723e */ /* 0x000fe400000000ff */
[----:B------:R-:W-:Y:S01]  /*8a70*/  MOV R44, R53 ;  /* 0x00000035002c7202 */ /* 0x000fe20000000f00 */
[----:B------:R-:W-:Y:S02]  /*8a80*/  IMAD.MOV.U32 R46, RZ, RZ, R59 ;  /* 0x000000ffff2e7224 */ /* 0x000fe400078e003b */
[----:B------:R-:W-:-:S07]  /*8a90*/  IMAD.MOV.U32 R50, RZ, RZ, R58 ;  /* 0x000000ffff327224 */ /* 0x000fce00078e003a */
.L_x_7378:
[----:B------:R-:W-:Y:S05]  /*8aa0*/  BSYNC B2 ;  /* 0x0000000000027941 */ /* 0x000fea0003800000 */
.L_x_7377:
[-C--:B--2---:R-:W-:Y:S01]  /*8ab0*/  IMAD R54, R155, R138.reuse, RZ ;  /* 0x0000008a9b367224 */ /* 0x084fe200078e02ff */
[----:B------:R-:W-:Y:S01]  /*8ac0*/  ULDC.64 UR4, c[0x0][0x2e8] ;  /* 0x0000ba0000047ab9 */ /* 0x000fe20000000a00 */
[----:B------:R-:W-:Y:S01]  /*8ad0*/  IMAD.WIDE.U32 R52, R175, R138, R136 ;  /* 0x0000008aaf347225 */ /* 0x000fe200078e0088 */
[----:B------:R-:W-:-:S03]  /*8ae0*/  ULDC.64 UR6, c[0x0][0x208] ;  /* 0x0000820000067ab9 */ /* 0x000fc60000000a00 */
[----:B------:R-:W-:-:S04]  /*8af0*/  IMAD R55, R175, R139, R54 ;  /* 0x0000008baf377224 */ /* 0x000fc800078e0236 */
[----:B------:R-:W-:Y:S01]  /*8b00*/  IMAD.IADD R55, R53, 0x1, R55 ;  /* 0x0000000135377824 */ /* 0x000fe200078e0237 */
[----:B------:R-:W-:-:S04]  /*8b10*/  IADD3 R53, P4, P5, R100, R52, R20 ;  /* 0x0000003464357210 */ /* 0x000fc80007d9e014 */
[----:B------:R-:W-:Y:S02]  /*8b20*/  IADD3.X R54, R14, R55, R9, P4, P5 ;  /* 0x000000370e367210 */ /* 0x000fe400027ea409 */
[----:B------:R-:W-:-:S13]  /*8b30*/  ISETP.GE.AND P4, PT, R92, R150, PT ;  /* 0x000000965c00720c */ /* 0x000fda0003f86270 */
[--C-:B------:R-:W-:Y:S02]  /*8b40*/  @!P4 SHF.R.S32.HI R56, RZ, 0x1f, R92.reuse ;  /* 0x0000001fff38c819 */ /* 0x100fe4000001145c */
[----:B------:R-:W-:-:S04]  /*8b50*/  @!P4 IADD3 R92, P5, P6, R100, R52, R92 ;  /* 0x00000034645cc210 */ /* 0x000fc80007ebe05c */
[----:B------:R-:W-:Y:S02]  /*8b60*/  @!P4 IADD3.X R56, R14, R55, R56, P5, P6 ;  /* 0x000000370e38c210 */ /* 0x000fe40002fec438 */
[----:B------:R-:W-:-:S04]  /*8b70*/  LEA R52, P5, R53, UR4, 0x1 ;  /* 0x0000000435347c11 */ /* 0x000fc8000f8a08ff */
[----:B------:R-:W-:Y:S02]  /*8b80*/  LEA.HI.X R53, R53, UR5, R54, 0x1, P5 ;  /* 0x0000000535357c11 */ /* 0x000fe4000a8f0c36 */
[----:B------:R-:W-:-:S03]  /*8b90*/  @!P4 LEA R54, P5, R92, UR4, 0x1 ;  /* 0x000000045c36cc11 */ /* 0x000fc6000f8a08ff */
[----:B0-----:R0:W-:Y:S01]  /*8ba0*/  STG.E.128 desc[UR6][R52.64], R44 ;  /* 0x0000002c34007986 */ /* 0x0011e2000c101d06 */
[----:B------:R-:W-:-:S05]  /*8bb0*/  @!P4 LEA.HI.X R55, R92, UR5, R56, 0x1, P5 ;  /* 0x000000055c37cc11 */ /* 0x000fca000a8f0c38 */
[----:B---3--:R0:W-:Y:S04]  /*8bc0*/  @!P4 STG.E.128 desc[UR6][R54.64], R48 ;  /* 0x000000303600c986 */ /* 0x0081e8000c101d06 */
.L_x_7376:
[----:B------:R-:W-:Y:S05]  /*8bd0*/  BSYNC B1 ;  /* 0x0000000000017941 */ /* 0x000fea0003800000 */
.L_x_7375:
[----:B0--3--:R-:W-:Y:S01]  /*8be0*/  VIADD R45, R22, 0x40 ;  /* 0x00000040162d7836 */ /* 0x009fe20000000000 */
[----:B------:R-:W-:Y:S04]  /*8bf0*/  BSSY B1, `(.L_x_7379) ;  /* 0x0000087000017945 */ /* 0x000fe80003800000 */
[----:B------:R-:W-:-:S13]  /*8c00*/  ISETP.GE.OR P4, PT, R45, R4, P0 ;  /* 0x000000042d00720c */ /* 0x000fda0000786670 */
[----:B------:R-:W-:Y:S05]  /*8c10*/  @P4 BRA `(.L_x_7380) ;  /* 0x0000000800104947 */ /* 0x000fea0003800000 */
[----:B------:R-:W3:Y:S04]  /*8c20*/  LDL R44, [R1+0x4] ;  /* 0x00000400012c7983 */ /* 0x000ee80000100800 */
[----:B------:R-:W4:Y:S01]  /*8c30*/  LDL R47, [R1+0x38] ;  /* 0x00003800012f7983 */ /* 0x000f220000100800 */
[----:B--2---:R-:W-:Y:S01]  /*8c40*/  IMAD.WIDE.U32 R52, R45, R138, R136 ;  /* 0x0000008a2d347225 */ /* 0x004fe200078e0088 */
[----:B------:R-:W-:Y:S03]  /*8c50*/  BSSY B2, `(.L_x_7381) ;  /* 0x0000074000027945 */ /* 0x000fe60003800000 */
[----:B------:R-:W-:Y:S01]  /*8c60*/  VIADD R46, R22, 0x40 ;  /* 0x00000040162e7836 */ /* 0x000fe20000000000 */
[----:B------:R-:W-:Y:S01]  /*8c70*/  IADD3 R54, P4, P5, R100, R52, R20 ;  /* 0x0000003464367210 */ /* 0x000fe20007d9e014 */
[----:B------:R-:W-:-:S02]  /*8c80*/  VIADD R48, R22, 0x40 ;  /* 0x0000004016307836 */ /* 0x000fc40000000000 */
[----:B------:R-:W-:-:S03]  /*8c90*/  IMAD.SHL.U32 R46, R46, 0x40, RZ ;  /* 0x000000402e2e7824 */ /* 0x000fc600078e00ff */
[----:B------:R-:W-:Y:S02]  /*8ca0*/  SHF.L.U32 R48, R48, 0x6, RZ ;  /* 0x0000000630307819 */ /* 0x000fe400000006ff */
[----:B------:R-:W-:Y:S02]  /*8cb0*/  LOP3.LUT R46, R46, 0x1c0, RZ, 0xc0, !PT ;  /* 0x000001c02e2e7812 */ /* 0x000fe400078ec0ff */
[----:B------:R-:W-:Y:S02]  /*8cc0*/  LOP3.LUT R48, R48, 0x1c0, RZ, 0xc0, !PT ;  /* 0x000001c030307812 */ /* 0x000fe400078ec0ff */
[----:B------:R-:W-:Y:S02]  /*8cd0*/  SHF.R.U32.HI R46, RZ, 0x3, R46 ;  /* 0x00000003ff2e7819 */ /* 0x000fe4000001162e */
[----:B---3--:R-:W-:Y:S01]  /*8ce0*/  LOP3.LUT P6, RZ, R44, 0x1, RZ, 0xc0, !PT ;  /* 0x000000012cff7812 */ /* 0x008fe200078cc0ff */
[----:B------:R-:W-:-:S04]  /*8cf0*/  IMAD R44, R154, R138, RZ ;  /* 0x0000008a9a2c7224 */ /* 0x000fc800078e02ff */
[----:B------:R-:W-:Y:S01]  /*8d00*/  IMAD R45, R45, R139, R44 ;  /* 0x0000008b2d2d7224 */ /* 0x000fe200078e022c */
[----:B------:R-:W-:-:S04]  /*8d10*/  SEL R44, R122, R151, !P6 ;  /* 0x000000977a2c7207 */ /* 0x000fc80007000000 */
[----:B------:R-:W-:Y:S02]  /*8d20*/  IADD3 R56, R53, R45, RZ ;  /* 0x0000002d35387210 */ /* 0x000fe40007ffe0ff */
[----:B------:R-:W-:Y:S02]  /*8d30*/  SHF.R.S32.HI R45, RZ, 0x1f, R44 ;  /* 0x0000001fff2d7819 */ /* 0x000fe4000001142c */
[----:B------:R-:W-:Y:S02]  /*8d40*/  IADD3.X R55, R14, R56, R9, P4, P5 ;  /* 0x000000380e377210 */ /* 0x000fe400027ea409 */
[----:B------:R-:W-:-:S04]  /*8d50*/  LEA.HI R45, R45, R44, RZ, 0x4 ;  /* 0x0000002c2d2d7211 */ /* 0x000fc800078f20ff */
[----:B------:R-:W-:-:S04]  /*8d60*/  LEA.HI.SX32 R45, R45, R10, 0x1c ;  /* 0x0000000a2d2d7211 */ /* 0x000fc800078fe2ff */
[----:B------:R-:W-:Y:S01]  /*8d70*/  SHF.R.S32.HI R44, RZ, 0x1f, R45 ;  /* 0x0000001fff2c7819 */ /* 0x000fe2000001142d */
[----:B------:R-:W-:-:S03]  /*8d80*/  IMAD.SHL.U32 R57, R45, 0x8, RZ ;  /* 0x000000082d397824 */ /* 0x000fc600078e00ff */
[----:B------:R-:W-:-:S04]  /*8d90*/  LEA.HI R44, R44, R45, RZ, 0x3 ;  /* 0x0000002d2c2c7211 */ /* 0x000fc800078f18ff */
[----:B------:R-:W-:Y:S02]  /*8da0*/  SHF.R.S32.HI R45, RZ, 0x3, R44 ;  /* 0x00000003ff2d7819 */ /* 0x000fe4000001142c */
[----:B------:R-:W-:-:S03]  /*8db0*/  LOP3.LUT R44, R48, 0x38, R57, 0xf8, !PT ;  /* 0x00000038302c7812 */ /* 0x000fc600078ef839 */
[----:B----4-:R-:W-:Y:S01]  /*8dc0*/  IMAD R45, R45, 0x2c00, R47 ;  /* 0x00002c002d2d7824 */ /* 0x010fe200078e022f */
        /* <DEDUP_REMOVED lines=9> */
[----:B------:R-:W-:Y:S01]  /*8e60*/  HADD2.F32 R93, -RZ, R187.H1_H1 ;  /* 0x300000bbff5d7230 */ /* 0x000fe20000004100 */
[----:B------:R-:W-:Y:S01]  /*8e70*/  SHF.R.U64 R64, R64, 0x10, R65 ;  /* 0x0000001040407819 */ /* 0x000fe20000001241 */
[----:B--2---:R-:W-:Y:S01]  /*8e80*/  HADD2.F32 R59, -RZ, R49.H0_H0 ;  /* 0x20000031ff3b7230 */ /* 0x004fe20000004100 */
[----:B------:R-:W-:Y:S01]  /*8e90*/  SHF.R.U64 R60, R60, 0x10, R61 ;  /* 0x000000103c3c7819 */ /* 0x000fe2000000123d */
[----:B0-----:R-:W-:Y:S01]  /*8ea0*/  HADD2.F32 R92, -RZ, R45.H0_H0 ;  /* 0x2000002dff5c7230 */ /* 0x001fe20000004100 */
[----:B------:R-:W-:Y:S01]  /*8eb0*/  SHF.R.U64 R66, R66, 0x10, R67 ;  /* 0x0000001042427819 */ /* 0x000fe20000001243 */
[----:B------:R-:W-:Y:S02]  /*8ec0*/  HADD2.F32 R58, -RZ, R187.H0_H0 ;  /* 0x200000bbff3a7230 */ /* 0x000fe40000004100 */
[-C--:B------:R-:W-:Y:S01]  /*8ed0*/  FMUL.FTZ R94, R59, R93.reuse ;  /* 0x0000005d3b5e7220 */ /* 0x080fe20000410000 */
[----:B------:R-:W-:Y:S02]  /*8ee0*/  HADD2.F32 R49, -RZ, R49.H1_H1 ;  /* 0x30000031ff317230 */ /* 0x000fe40000004100 */
[----:B------:R-:W-:Y:S01]  /*8ef0*/  FMUL.FTZ R93, R92, R93 ;  /* 0x0000005d5c5d7220 */ /* 0x000fe20000410000 */
[----:B------:R-:W-:-:S02]  /*8f00*/  HADD2.F32 R95, -RZ, R186.H1_H1 ;  /* 0x300000baff5f7230 */ /* 0x000fc40000004100 */
[-C--:B------:R-:W-:Y:S01]  /*8f10*/  FFMA.FTZ R92, R92, R58.reuse, -R94 ;  /* 0x0000003a5c5c7223 */ /* 0x080fe2000001085e */
[----:B------:R-:W-:Y:S01]  /*8f20*/  SHF.R.U32.HI R94, RZ, 0x10, R61 ;  /* 0x00000010ff5e7819 */ /* 0x000fe2000001163d */
[----:B------:R-:W-:Y:S01]  /*8f30*/  FFMA.FTZ R59, R59, R58, R93 ;  /* 0x0000003a3b3b7223 */ /* 0x000fe2000001005d */
[----:B------:R-:W-:Y:S01]  /*8f40*/  SHF.R.U32.HI R93, RZ, 0x10, R65 ;  /* 0x00000010ff5d7819 */ /* 0x000fe20000011641 */
[----:B------:R-:W-:Y:S01]  /*8f50*/  HADD2.F32 R58, -RZ, R45.H1_H1 ;  /* 0x3000002dff3a7230 */ /* 0x000fe20000004100 */
[----:B------:R-:W-:Y:S01]  /*8f60*/  SHF.R.U64 R62, R62, 0x10, R63 ;  /* 0x000000103e3e7819 */ /* 0x000fe2000000123f */
[----:B------:R-:W-:Y:S02]  /*8f70*/  HADD2.F32 R45, -RZ, R94.H0_H0 ;  /* 0x2000005eff2d7230 */ /* 0x000fe40000004100 */
[----:B------:R-:W-:Y:S02]  /*8f80*/  HADD2.F32 R93, -RZ, R93.H0_H0 ;  /* 0x2000005dff5d7230 */ /* 0x000fe40000004100 */
[----:B------:R-:W-:-:S02]  /*8f90*/  HADD2.F32 R98, -RZ, R185.H1_H1 ;  /* 0x300000b9ff627230 */ /* 0x000fc40000004100 */
[----:B------:R-:W-:Y:S02]  /*8fa0*/  HADD2.F32 R64, -RZ, R64.H0_H0 ;  /* 0x20000040ff407230 */ /* 0x000fe40000004100 */
[CC--:B------:R-:W-:Y:S01]  /*8fb0*/  FMUL.FTZ R94, R49.reuse, R93.reuse ;  /* 0x0000005d315e7220 */ /* 0x0c0fe20000410000 */
[C---:B------:R-:W-:Y:S01]  /*8fc0*/  FMUL.FTZ R93, R58.reuse, R93 ;  /* 0x0000005d3a5d7220 */ /* 0x040fe20000410000 */
[----:B------:R-:W-:Y:S02]  /*8fd0*/  HADD2.F32 R61, -RZ, R48.H1_H1 ;  /* 0x30000030ff3d7230 */ /* 0x000fe40000004100 */
[-C--:B------:R-:W-:Y:S01]  /*8fe0*/  FFMA.FTZ R58, R58, R45.reuse, -R94 ;  /* 0x0000002d3a3a7223 */ /* 0x080fe2000001085e */
[----:B------:R-:W-:Y:S01]  /*8ff0*/  FFMA.FTZ R49, R49, R45, R93 ;  /* 0x0000002d31317223 */ /* 0x000fe2000001005d */
[----:B------:R-:W-:Y:S02]  /*9000*/  IMAD.MOV.U32 R45, RZ, RZ, R51 ;  /* 0x000000ffff2d7224 */ /* 0x000fe400078e0033 */
[----:B------:R-:W-:Y:S01]  /*9010*/  HADD2.F32 R51, -RZ, R47.H0_H0 ;  /* 0x2000002fff337230 */ /* 0x000fe20000004100 */
[----:B------:R-:W-:Y:S01]  /*9020*/  F2FP.F16.F32.PACK_AB R58, R58, R92 ;  /* 0x0000005c3a3a723e */ /* 0x000fe200000000ff */
[----:B------:R-:W-:Y:S01]  /*9030*/  HADD2.F32 R94, -RZ, R186.H0_H0 ;  /* 0x200000baff5e7230 */ /* 0x000fe20000004100 */
[----:B------:R-:W-:Y:S01]  /*9040*/  F2FP.F16.F32.PACK_AB R49, R49, R59 ;  /* 0x0000003b3131723e */ /* 0x000fe200000000ff */
[----:B------:R-:W-:-:S02]  /*9050*/  HADD2.F32 R93, -RZ, R45.H0_H0 ;  /* 0x2000002dff5d7230 */ /* 0x000fc40000004100 */
[----:B------:R-:W-:Y:S02]  /*9060*/  HADD2.F32 R45, -RZ, R45.H1_H1 ;  /* 0x3000002dff2d7230 */ /* 0x000fe40000004100 */
[----:B------:R-:W-:Y:S02]  /*9070*/  HADD2.F32 R47, -RZ, R47.H1_H1 ;  /* 0x3000002fff2f7230 */ /* 0x000fe40000004100 */
[-C--:B------:R-:W-:Y:S01]  /*9080*/  FMUL.FTZ R96, R93, R95.reuse ;  /* 0x0000005f5d607220 */ /* 0x080fe20000410000 */
[C---:B------:R-:W-:Y:S01]  /*9090*/  FMUL.FTZ R95, R51.reuse, R95 ;  /* 0x0000005f335f7220 */ /* 0x040fe20000410000 */
[----:B------:R-:W-:Y:S02]  /*90a0*/  HADD2.F32 R65, -RZ, R44.H1_H1 ;  /* 0x3000002cff417230 */ /* 0x000fe40000004100 */
[-C--:B------:R-:W-:Y:S01]  /*90b0*/  FFMA.FTZ R51, R51, R94.reuse, -R96 ;  /* 0x0000005e33337223 */ /* 0x080fe20000010860 */
[----:B------:R-:W-:Y:S01]  /*90c0*/  FFMA.FTZ R95, R93, R94, R95 ;  /* 0x0000005e5d5f7223 */ /* 0x000fe2000001005f */
[----:B------:R-:W-:Y:S01]  /*90d0*/  SHF.R.U32.HI R94, RZ, 0x10, R67 ;  /* 0x00000010ff5e7819 */ /* 0x000fe20000011643 */
[----:B------:R-:W-:Y:S01]  /*90e0*/  HADD2.F32 R60, -RZ, R60.H0_H0 ;  /* 0x2000003cff3c7230 */ /* 0x000fe20000004100 */
        /* <DEDUP_REMOVED lines=10> */
[----:B------:R-:W-:-:S02]  /*9190*/  HADD2.F32 R93, -RZ, R48.H0_H0 ;  /* 0x20000030ff5d7230 */ /* 0x000fc40000004100 */
[----:B------:R-:W-:Y:S02]  /*91a0*/  HADD2.F32 R96, -RZ, R44.H0_H0 ;  /* 0x2000002cff607230 */ /* 0x000fe40000004100 */
[----:B------:R-:W-:Y:S01]  /*91b0*/  FMUL.FTZ R44, R61, R64 ;  /* 0x000000403d2c7220 */ /* 0x000fe20000410000 */
[----:B------:R-:W-:Y:S02]  /*91c0*/  HADD2.F32 R94, -RZ, R185.H0_H0 ;  /* 0x200000b9ff5e7230 */ /* 0x000fe40000004100 */
[----:B------:R-:W-:Y:S01]  /*91d0*/  FMUL.FTZ R97, R93, R98 ;  /* 0x000000625d617220 */ /* 0x000fe20000410000 */
[C---:B------:R-:W-:Y:S01]  /*91e0*/  FMUL.FTZ R64, R65.reuse, R64 ;  /* 0x0000004041407220 */ /* 0x040fe20000410000 */
[----:B------:R-:W-:Y:S01]  /*91f0*/  FMUL.FTZ R98, R96, R98 ;  /* 0x0000006260627220 */ /* 0x000fe20000410000 */
[-C--:B------:R-:W-:Y:S01]  /*9200*/  FFMA.FTZ R44, R65, R60.reuse, -R44 ;  /* 0x0000003c412c7223 */ /* 0x080fe2000001082c */
[----:B------:R-:W-:Y:S02]  /*9210*/  HADD2.F32 R48, -RZ, R184.H0_H0 ;  /* 0x200000b8ff307230 */ /* 0x000fe40000004100 */
[----:B------:R-:W-:Y:S01]  /*9220*/  FFMA.FTZ R61, R61, R60, R64 ;  /* 0x0000003c3d3d7223 */ /* 0x000fe20000010040 */
[----:B------:R-:W-:Y:S01]  /*9230*/  FFMA.FTZ R98, R93, R94, R98 ;  /* 0x0000005e5d627223 */ /* 0x000fe20000010062 */
[----:B------:R-:W-:-:S02]  /*9240*/  HADD2.F32 R65, -RZ, R50.H0_H0 ;  /* 0x20000032ff417230 */ /* 0x000fc40000004100 */
[----:B------:R-:W-:Y:S01]  /*9250*/  FFMA.FTZ R97, R96, R94, -R97 ;  /* 0x0000005e60617223 */ /* 0x000fe20000010861 */
[----:B------:R-:W-:Y:S02]  /*9260*/  HADD2.F32 R93, -RZ, R46.H1_H1 ;  /* 0x3000002eff5d7230 */ /* 0x000fe40000004100 */
[----:B------:R-:W-:Y:S01]  /*9270*/  FMUL.FTZ R46, R67, R66 ;  /* 0x00000042432e7220 */ /* 0x000fe20000410000 */
[----:B------:R-:W-:Y:S02]  /*9280*/  HADD2.F32 R184, -RZ, R184.H1_H1 ;  /* 0x300000b8ffb87230 */ /* 0x000fe40000004100 */
[-C--:B------:R-:W-:Y:S01]  /*9290*/  FMUL.FTZ R60, R65, R48.reuse ;  /* 0x00000030413c7220 */ /* 0x080fe20000410000 */
[----:B------:R-:W-:Y:S02]  /*92a0*/  HADD2.F32 R62, -RZ, R62.H0_H0 ;  /* 0x2000003eff3e7230 */ /* 0x000fe40000004100 */
[----:B------:R-:W-:Y:S01]  /*92b0*/  FMUL.FTZ R48, R63, R48 ;  /* 0x000000303f307220 */ /* 0x000fe20000410000 */
[----:B------:R-:W-:Y:S01]  /*92c0*/  FMUL.FTZ R66, R93, R66 ;  /* 0x000000425d427220 */ /* 0x000fe20000410000 */
[----:B------:R-:W-:Y:S01]  /*92d0*/  FFMA.FTZ R60, R63, R184, -R60 ;  /* 0x000000b83f3c7223 */ /* 0x000fe2000001083c */
[----:B------:R-:W-:Y:S01]  /*92e0*/  F2FP.F16.F32.PACK_AB R98, R61, R98 ;  /* 0x000000623d62723e */ /* 0x000fe200000000ff */
[----:B------:R-:W-:Y:S01]  /*92f0*/  FFMA.FTZ R48, R65, R184, R48 ;  /* 0x000000b841307223 */ /* 0x000fe20000010030 */
[-C--:B------:R-:W-:Y:S01]  /*9300*/  FFMA.FTZ R67, R67, R62.reuse, R66 ;  /* 0x0000003e43437223 */ /* 0x080fe20000010042 */
[----:B------:R-:W-:Y:S01]  /*9310*/  FFMA.FTZ R93, R93, R62, -R46 ;  /* 0x0000003e5d5d7223 */ /* 0x000fe2000001082e */
[----:B------:R-:W-:-:S02]  /*9320*/  F2FP.F16.F32.PACK_AB R47, R47, R51 ;  /* 0x000000332f2f723e */ /* 0x000fc400000000ff */
[----:B------:R-:W-:Y:S02]  /*9330*/  F2FP.F16.F32.PACK_AB R51, R45, R95 ;  /* 0x0000005f2d33723e */ /* 0x000fe400000000ff */
[----:B------:R-:W-:Y:S01]  /*9340*/  F2FP.F16.F32.PACK_AB R50, R67, R48 ;  /* 0x000000304332723e */ /* 0x000fe200000000ff */
[----:B------:R-:W-:Y:S01]  /*9350*/  IMAD.MOV.U32 R48, RZ, RZ, R98 ;  /* 0x000000ffff307224 */ /* 0x000fe200078e0062 */
[----:B------:R-:W-:Y:S02]  /*9360*/  F2FP.F16.F32.PACK_AB R44, R44, R97 ;  /* 0x000000612c2c723e */ /* 0x000fe400000000ff */
[----:B------:R-:W-:Y:S02]  /*9370*/  F2FP.F16.F32.PACK_AB R46, R93, R60 ;  /* 0x0000003c5d2e723e */ /* 0x000fe400000000ff */
[----:B------:R-:W-:-:S07]  /*9380*/  MOV R45, R58 ;  /* 0x0000003a002d7202 */ /* 0x000fce0000000f00 */
.L_x_7382:
[----:B------:R-:W-:Y:S05]  /*9390*/  BSYNC B2 ;  /* 0x0000000000027941 */ /* 0x000fea0003800000 */
.L_x_7381:
[----:B------:R-:W-:Y:S01]  /*93a0*/  ISETP.GE.AND P4, PT, R57, R150, PT ;  /* 0x000000963900720c */ /* 0x000fe20003f86270 */
[----:B------:R-:W-:Y:S01]  /*93b0*/  ULDC.64 UR4, c[0x0][0x2e8] ;  /* 0x0000ba0000047ab9 */ /* 0x000fe20000000a00 */
[----:B------:R-:W-:-:S11]  /*93c0*/  ULDC.64 UR6, c[0x0][0x208] ;  /* 0x0000820000067ab9 */ /* 0x000fd60000000a00 */
        /* <DEDUP_REMOVED lines=8> */
[----:B--2---:R0:W-:Y:S04]  /*9450*/  @!P4 STG.E.128 desc[UR6][R54.64], R48 ;  /* 0x000000303600c986 */ /* 0x0041e8000c101d06 */
.L_x_7380:
[----:B------:R-:W-:Y:S05]  /*9460*/  BSYNC B1 ;  /* 0x0000000000017941 */ /* 0x000fea0003800000 */
.L_x_7379:
[----:B0-----:R-:W-:Y:S01]  /*9470*/  VIADD R45, R22, 0x60 ;  /* 0x00000060162d7836 */ /* 0x001fe20000000000 */
[----:B------:R-:W-:Y:S04]  /*9480*/  BSSY B1, `(.L_x_7383) ;  /* 0x0000087000017945 */ /* 0x000fe80003800000 */
[----:B------:R-:W-:-:S13]  /*9490*/  ISETP.GE.OR P4, PT, R45, R4, P0 ;  /* 0x000000042d00720c */ /* 0x000fda0000786670 */
[----:B------:R-:W-:Y:S05]  /*94a0*/  @P4 BRA `(.L_x_7384) ;  /* 0x0000000800104947 */ /* 0x000fea0003800000 */
[----:B------:R-:W3:Y:S04]  /*94b0*/  LDL R44, [R1+0x4] ;  /* 0x00000400012c7983 */ /* 0x000ee80000100800 */
[----:B------:R-:W4:Y:S01]  /*94c0*/  LDL R47, [R1+0x34] ;  /* 0x00003400012f7983 */ /* 0x000f220000100800 */
[----:B--2---:R-:W-:Y:S01]  /*94d0*/  IMAD.WIDE.U32 R52, R45, R138, R136 ;  /* 0x0000008a2d347225 */ /* 0x004fe200078e0088 */
[C---:B------:R-:W-:Y:S01]  /*94e0*/  IADD3 R46, R22.reuse, 0x60, RZ ;  /* 0x00000060162e7810 */ /* 0x040fe20007ffe0ff */
[----:B------:R-:W-:Y:S02]  /*94f0*/  BSSY B2, `(.L_x_7385) ;  /* 0x0000073000027945 */ /* 0x000fe40003800000 */
[----:B------:R-:W-:Y:S01]  /*9500*/  VIADD R48, R22, 0x60 ;  /* 0x0000006016307836 */ /* 0x000fe20000000000 */
[----:B------:R-:W-:Y:S01]  /*9510*/  IADD3 R54, P4, P5, R100, R52, R20 ;  /* 0x0000003464367210 */ /* 0x000fe20007d9e014 */
[----:B------:R-:W-:-:S02]  /*9520*/  IMAD.SHL.U32 R46, R46, 0x40, RZ ;  /* 0x000000402e2e7824 */ /* 0x000fc400078e00ff */
[----:B------:R-:W-:-:S03]  /*9530*/  IMAD.SHL.U32 R48, R48, 0x40, RZ ;  /* 0x0000004030307824 */ /* 0x000fc600078e00ff */
[----:B------:R-:W-:Y:S02]  /*9540*/  LOP3.LUT R46, R46, 0x1c0, RZ, 0xc0, !PT ;  /* 0x000001c02e2e7812 */ /* 0x000fe400078ec0ff */
[----:B------:R-:W-:Y:S02]  /*9550*/  LOP3.LUT R48, R48, 0x1c0, RZ, 0xc0, !PT ;  /* 0x000001c030307812 */ /* 0x000fe400078ec0ff */
[----:B------:R-:W-:Y:S02]  /*9560*/  SHF.R.U32.HI R46, RZ, 0x3, R46 ;  /* 0x00000003ff2e7819 */ /* 0x000fe4000001162e */
[----:B---3--:R-:W-:Y:S01]  /*9570*/  LOP3.LUT P6, RZ, R44, 0x1, RZ, 0xc0, !PT ;  /* 0x000000012cff7812 */ /* 0x008fe200078cc0ff */
[----:B------:R-:W-:-:S04]  /*9580*/  IMAD R44, R153, R138, RZ ;  /* 0x0000008a992c7224 */ /* 0x000fc800078e02ff */
[----:B------:R-:W-:Y:S01]  /*9590*/  IMAD R57, R45, R139, R44 ;  /* 0x0000008b2d397224 */ /* 0x000fe200078e022c */
[----:B------:R-:W-:-:S03]  /*95a0*/  SEL R44, R122, R151, !P6 ;  /* 0x000000977a2c7207 */ /* 0x000fc60007000000 */
[----:B------:R-:W-:Y:S01]  /*95b0*/  IMAD.IADD R57, R53, 0x1, R57 ;  /* 0x0000000135397824 */ /* 0x000fe200078e0239 */
[----:B------:R-:W-:-:S04]  /*95c0*/  SHF.R.S32.HI R45, RZ, 0x1f, R44 ;  /* 0x0000001fff2d7819 */ /* 0x000fc8000001142c */
[----:B------:R-:W-:Y:S02]  /*95d0*/  LEA.HI R45, R45, R44, RZ, 0x4 ;  /* 0x0000002c2d2d7211 */ /* 0x000fe400078f20ff */
[----:B------:R-:W-:Y:S02]  /*95e0*/  IADD3.X R55, R14, R57, R9, P4, P5 ;  /* 0x000000390e377210 */ /* 0x000fe400027ea409 */
        /* <DEDUP_REMOVED lines=16> */
[----:B------:R-:W-:Y:S01]  /*96f0*/  SHF.R.U64 R58, R80, 0x10, R81 ;  /* 0x00000010503a7819 */ /* 0x000fe20000001251 */
[----:B--2---:R-:W-:Y:S01]  /*9700*/  IMAD.MOV.U32 R62, RZ, RZ, R49 ;  /* 0x000000ffff3e7224 */ /* 0x004fe200078e0031 */
[----:B------:R-:W-:Y:S01]  /*9710*/  SHF.R.U32.HI R80, RZ, 0x10, R81 ;  /* 0x00000010ff507819 */ /* 0x000fe20000011651 */
[----:B0-----:R-:W-:Y:S01]  /*9720*/  IMAD.MOV.U32 R49, RZ, RZ, R47 ;  /* 0x000000ffff317224 */ /* 0x001fe200078e002f */
[--C-:B------:R-:W-:Y:S01]  /*9730*/  SHF.R.U64 R56, R76, 0x10, R77.reuse ;  /* 0x000000104c387819 */ /* 0x100fe2000000124d */
[----:B------:R-:W-:Y:S01]  /*9740*/  HADD2.F32 R92, -RZ, R183.H1_H1 ;  /* 0x300000b7ff5c7230 */ /* 0x000fe20000004100 */
[----:B------:R-:W-:Y:S01]  /*9750*/  SHF.R.U32.HI R76, RZ, 0x10, R77 ;  /* 0x00000010ff4c7819 */ /* 0x000fe2000001164d */
[--C-:B------:R-:W-:Y:S01]  /*9760*/  HADD2.F32 R63, -RZ, R62.reuse.H0_H0 ;  /* 0x2000003eff3f7230 */ /* 0x100fe20000004100 */
[--C-:B------:R-:W-:Y:S01]  /*9770*/  SHF.R.U64 R61, R82, 0x10, R83.reuse ;  /* 0x00000010523d7819 */ /* 0x100fe20000001253 */
[----:B------:R-:W-:Y:S01]  /*9780*/  HADD2.F32 R64, -RZ, R62.H1_H1 ;  /* 0x3000003eff407230 */ /* 0x000fe20000004100 */
[----:B------:R-:W-:Y:S01]  /*9790*/  SHF.R.U32.HI R82, RZ, 0x10, R83 ;  /* 0x00000010ff527819 */ /* 0x000fe20000011653 */
[----:B------:R-:W-:Y:S01]  /*97a0*/  HADD2.F32 R67, -RZ, R80.H0_H0 ;  /* 0x20000050ff437230 */ /* 0x000fe20000004100 */
[--C-:B------:R-:W-:Y:S01]  /*97b0*/  SHF.R.U64 R60, R78, 0x10, R79.reuse ;  /* 0x000000104e3c7819 */ /* 0x100fe2000000124f */
[--C-:B------:R-:W-:Y:S01]  /*97c0*/  HADD2.F32 R62, -RZ, R45.reuse.H1_H1 ;  /* 0x3000002dff3e7230 */ /* 0x100fe20000004100 */
[----:B------:R-:W-:Y:S01]  /*97d0*/  SHF.R.U32.HI R78, RZ, 0x10, R79 ;  /* 0x00000010ff4e7819 */ /* 0x000fe2000001164f */
[----:B------:R-:W-:-:S02]  /*97e0*/  HADD2.F32 R47, -RZ, R45.H0_H0 ;  /* 0x2000002dff2f7230 */ /* 0x000fc40000004100 */
[-C--:B------:R-:W-:Y:S01]  /*97f0*/  FMUL.FTZ R77, R64, R67.reuse ;  /* 0x00000043404d7220 */ /* 0x080fe20000410000 */
[----:B------:R-:W-:Y:S02]  /*9800*/  HADD2.F32 R66, -RZ, R181.H1_H1 ;  /* 0x300000b5ff427230 */ /* 0x000fe40000004100 */
[----:B------:R-:W-:Y:S01]  /*9810*/  FMUL.FTZ R67, R62, R67 ;  /* 0x000000433e437220 */ /* 0x000fe20000410000 */
[----:B------:R-:W-:Y:S02]  /*9820*/  HADD2.F32 R65, -RZ, R76.H0_H0 ;  /* 0x2000004cff417230 */ /* 0x000fe40000004100 */
[-C--:B------:R-:W-:Y:S01]  /*9830*/  FMUL.FTZ R76, R63, R92.reuse ;  /* 0x0000005c3f4c7220 */ /* 0x080fe20000410000 */
[C---:B------:R-:W-:Y:S01]  /*9840*/  FMUL.FTZ R92, R47.reuse, R92 ;  /* 0x0000005c2f5c7220 */ /* 0x040fe20000410000 */
[----:B------:R-:W-:Y:S02]  /*9850*/  HADD2.F32 R80, -RZ, R180.H1_H1 ;  /* 0x300000b4ff507230 */ /* 0x000fe40000004100 */
[-C--:B------:R-:W-:Y:S01]  /*9860*/  FFMA.FTZ R45, R47, R66.reuse, -R76 ;  /* 0x000000422f2d7223 */ /* 0x080fe2000001084c */
[----:B------:R-:W-:Y:S01]  /*9870*/  FFMA.FTZ R64, R64, R65, R67 ;  /* 0x0000004140407223 */ /* 0x000fe20000010043 */
[----:B------:R-:W-:Y:S01]  /*9880*/  FFMA.FTZ R47, R63, R66, R92 ;  /* 0x000000423f2f7223 */ /* 0x000fe2000001005c */
[----:B------:R-:W-:-:S02]  /*9890*/  HADD2.F32 R76, -RZ, R51.H1_H1 ;  /* 0x30000033ff4c7230 */ /* 0x000fc40000004100 */
[----:B------:R-:W-:Y:S01]  /*98a0*/  FFMA.FTZ R62, R62, R65, -R77 ;  /* 0x000000413e3e7223 */ /* 0x000fe2000001084d */
[----:B------:R-:W-:Y:S02]  /*98b0*/  HADD2.F32 R67, -RZ, R82.H0_H0 ;  /* 0x20000052ff437230 */ /* 0x000fe40000004100 */
[----:B------:R-:W-:Y:S02]  /*98c0*/  HADD2.F32 R92, -RZ, R182.H1_H1 ;  /* 0x300000b6ff5c7230 */ /* 0x000fe40000004100 */
[----:B------:R-:W-:Y:S02]  /*98d0*/  HADD2.F32 R63, -RZ, R51.H0_H0 ;  /* 0x20000033ff3f7230 */ /* 0x000fe40000004100 */
[----:B------:R-:W-:Y:S01]  /*98e0*/  FMUL.FTZ R77, R76, R67 ;  /* 0x000000434c4d7220 */ /* 0x000fe20000410000 */
[--C-:B------:R-:W-:Y:S01]  /*98f0*/  HADD2.F32 R66, -RZ, R49.reuse.H1_H1 ;  /* 0x30000031ff427230 */ /* 0x100fe20000004100 */
[----:B------:R-:W-:Y:S01]  /*9900*/  F2FP.F16.F32.PACK_AB R45, R62, R45 ;  /* 0x0000002d3e2d723e */ /* 0x000fe200000000ff */
[----:B------:R-:W-:-:S02]  /*9910*/  HADD2.F32 R51, -RZ, R49.H0_H0 ;  /* 0x20000031ff337230 */ /* 0x000fc40000004100 */
[----:B------:R-:W-:Y:S02]  /*9920*/  HADD2.F32 R65, -RZ, R78.H0_H0 ;  /* 0x2000004eff417230 */ /* 0x000fe40000004100 */
[-C--:B------:R-:W-:Y:S01]  /*9930*/  FMUL.FTZ R78, R63, R92.reuse ;  /* 0x0000005c3f4e7220 */ /* 0x080fe20000410000 */
[C---:B------:R-:W-:Y:S01]  /*9940*/  FMUL.FTZ R67, R66.reuse, R67 ;  /* 0x0000004342437220 */ /* 0x040fe20000410000 */
[C---:B------:R-:W-:Y:S01]  /*9950*/  FMUL.FTZ R92, R51.reuse, R92 ;  /* 0x0000005c335c7220 */ /* 0x040fe20000410000 */
[----:B------:R-:W-:Y:S02]  /*9960*/  HADD2.F32 R183, -RZ, R183.H0_H0 ;  /* 0x200000b7ffb77230 */ /* 0x000fe40000004100 */
[-C--:B------:R-:W-:Y:S01]  /*9970*/  FFMA.FTZ R49, R51, R80.reuse, -R78 ;  /* 0x0000005033317223 */ /* 0x080fe2000001084e */
[-C--:B------:R-:W-:Y:S01]  /*9980*/  FFMA.FTZ R66, R66, R65.reuse, -R77 ;  /* 0x0000004142427223 */ /* 0x080fe2000001084d */
[----:B------:R-:W-:Y:S01]  /*9990*/  FFMA.FTZ R76, R76, R65, R67 ;  /* 0x000000414c4c7223 */ /* 0x000fe20000010043 */
[----:B------:R-:W-:Y:S01]  /*99a0*/  FFMA.FTZ R51, R63, R80, R92 ;  /* 0x000000503f337223 */ /* 0x000fe2000001005c */
[----:B------:R-:W-:-:S02]  /*99b0*/  HADD2.F32 R78, -RZ, R58.H0_H0 ;  /* 0x2000003aff4e7230 */ /* 0x000fc40000004100 */
[--C-:B------:R-:W-:Y:S01]  /*99c0*/  HADD2.F32 R65, -RZ, R48.reuse.H0_H0 ;  /* 0x20000030ff417230 */ /* 0x100fe20000004100 */
[----:B------:R-:W-:Y:S01]  /*99d0*/  F2FP.F16.F32.PACK_AB R66, R66, R49 ;  /* 0x000000314242723e */ /* 0x000fe200000000ff */
[----:B------:R-:W-:Y:S01]  /*99e0*/  HADD2.F32 R67, -RZ, R48.H1_H1 ;  /* 0x30000030ff437230 */ /* 0x000fe20000004100 */
[----:B------:R-:W-:Y:S01]  /*99f0*/  F2FP.F16.F32.PACK_AB R49, R64, R47 ;  /* 0x0000002f4031723e */ /* 0x000fe200000000ff */
[--C-:B------:R-:W-:Y:S02]  /*9a00*/  HADD2.F32 R63, -RZ, R44.reuse.H1_H1 ;  /* 0x3000002cff3f7230 */ /* 0x100fe40000004100 */
[----:B------:R-:W-:Y:S01]  /*9a10*/  FMUL.FTZ R77, R65, R183 ;  /* 0x000000b7414d7220 */ /* 0x000fe20000410000 */
[----:B------:R-:W-:Y:S02]  /*9a20*/  HADD2.F32 R181, -RZ, R181.H0_H0 ;  /* 0x200000b5ffb57230 */ /* 0x000fe40000004100 */
[----:B------:R-:W-:Y:S01]  /*9a30*/  FMUL.FTZ R80, R67, R78 ;  /* 0x0000004e43507220 */ /* 0x000fe20000410000 */
[----:B------:R-:W-:-:S02]  /*9a40*/  HADD2.F32 R58, -RZ, R44.H0_H0 ;  /* 0x2000002cff3a7230 */ /* 0x000fc40000004100 */
[C---:B------:R-:W-:Y:S01]  /*9a50*/  FMUL.FTZ R78, R63.reuse, R78 ;  /* 0x0000004e3f4e7220 */ /* 0x040fe20000410000 */
[----:B------:R-:W-:Y:S01]  /*9a60*/  HADD2.F32 R56, -RZ, R56.H0_H0 ;  /* 0x20000038ff387230 */ /* 0x000fe20000004100 */
[----:B------:R-:W-:Y:S01]  /*9a70*/  F2FP.F16.F32.PACK_AB R51, R76, R51 ;  /* 0x000000334c33723e */ /* 0x000fe200000000ff */
[----:B------:R-:W-:Y:S02]  /*9a80*/  IMAD.MOV.U32 R47, RZ, RZ, R66 ;  /* 0x000000ffff2f7224 */ /* 0x000fe400078e0042 */
[C---:B------:R-:W-:Y:S01]  /*9a90*/  FMUL.FTZ R48, R58.reuse, R183 ;  /* 0x000000b73a307220 */ /* 0x040fe20000410000 */
[-C--:B------:R-:W-:Y:S01]  /*9aa0*/  FFMA.FTZ R44, R58, R181.reuse, -R77 ;  /* 0x000000b53a2c7223 */ /* 0x080fe2000001084d */
[-C--:B------:R-:W-:Y:S01]  /*9ab0*/  FFMA.FTZ R63, R63, R56.reuse, -R80 ;  /* 0x000000383f3f7223 */ /* 0x080fe20000010850 */
[----:B------:R-:W-:Y:S01]  /*9ac0*/  FFMA.FTZ R79, R67, R56, R78 ;  /* 0x00000038434f7223 */ /* 0x000fe2000001004e */
[----:B------:R-:W-:Y:S02]  /*9ad0*/  HADD2.F32 R58, -RZ, R50.H0_H0 ;  /* 0x20000032ff3a7230 */ /* 0x000fe40000004100 */
[----:B------:R-:W-:Y:S01]  /*9ae0*/  FFMA.FTZ R48, R65, R181, R48 ;  /* 0x000000b541307223 */ /* 0x000fe20000010030 */
[----:B------:R-:W-:Y:S01]  /*9af0*/  HADD2.F32 R67, -RZ, R182.H0_H0 ;  /* 0x200000b6ff437230 */ /* 0x000fe20000004100 */
[----:B------:R-:W-:Y:S01]  /*9b00*/  F2FP.F16.F32.PACK_AB R44, R63, R44 ;  /* 0x0000002c3f2c723e */ /* 0x000fe200000000ff */
[----:B------:R-:W-:-:S02]  /*9b10*/  HADD2.F32 R77, -RZ, R61.H0_H0 ;  /* 0x2000003dff4d7230 */ /* 0x000fc40000004100 */
[----:B------:R-:W-:Y:S02]  /*9b20*/  HADD2.F32 R56, -RZ, R46.H0_H0 ;  /* 0x2000002eff387230 */ /* 0x000fe40000004100 */
[-C--:B------:R-:W-:Y:S01]  /*9b30*/  FMUL.FTZ R81, R58, R67.reuse ;  /* 0x000000433a517220 */ /* 0x080fe20000410000 */
        /* <DEDUP_REMOVED lines=8> */
[-C--:B------:R-:W-:Y:S01]  /*9bc0*/  FFMA.FTZ R81, R56, R65.reuse, -R81 ;  /* 0x0000004138517223 */ /* 0x080fe20000010851 */
[----:B------:R-:W-:Y:S01]  /*9bd0*/  FFMA.FTZ R67, R58, R65, R67 ;  /* 0x000000413a437223 */ /* 0x000fe20000010043 */
[-C--:B------:R-:W-:Y:S01]  /*9be0*/  FFMA.FTZ R46, R46, R61.reuse, -R83 ;  /* 0x0000003d2e2e7223 */ /* 0x080fe20000010853 */
[----:B------:R-:W-:-:S04]  /*9bf0*/  FFMA.FTZ R50, R50, R61, R77 ;  /* 0x0000003d32327223 */ /* 0x000fc8000001004d */
[----:B------:R-:W-:Y:S02]  /*9c00*/  F2FP.F16.F32.PACK_AB R46, R46, R81 ;  /* 0x000000512e2e723e */ /* 0x000fe400000000ff */
[----:B------:R-:W-:-:S07]  /*9c10*/  F2FP.F16.F32.PACK_AB R50, R50, R67 ;  /* 0x000000433232723e */ /* 0x000fce00000000ff */
.L_x_7386:
[----:B------:R-:W-:Y:S05]  /*9c20*/  BSYNC B2 ;  /* 0x0000000000027941 */ /* 0x000fea0003800000 */
.L_x_7385:
        /* <DEDUP_REMOVED lines=12> */
.L_x_7384:
[----:B------:R-:W-:Y:S05]  /*9cf0*/  BSYNC B1 ;  /* 0x0000000000017941 */ /* 0x000fea0003800000 */
.L_x_7383:
[----:B0-----:R-:W-:Y:S01]  /*9d00*/  IADD3 R45, R22, 0x80, RZ ;  /* 0x00000080162d7810 */ /* 0x001fe20007ffe0ff */
[----:B------:R-:W-:Y:S03]  /*9d10*/  BSSY B1, `(.L_x_7387) ;  /* 0x0000085000017945 */ /* 0x000fe60003800000 */
[----:B------:R-:W-:-:S13]  /*9d20*/  ISETP.GE.OR P4, PT, R45, R4, P0 ;  /* 0x000000042d00720c */ /* 0x000fda0000786670 */
[----:B------:R-:W-:Y:S05]  /*9d30*/  @P4 BRA `(.L_x_7388) ;  /* 0x0000000800084947 */ /* 0x000fea0003800000 */
[----:B------:R-:W3:Y:S04]  /*9d40*/  LDL R44, [R1+0x4] ;  /* 0x00000400012c7983 */ /* 0x000ee80000100800 */
[----:B------:R-:W4:Y:S01]  /*9d50*/  LDL R46, [R1+0x4c] ;  /* 0x00004c00012e7983 */ /* 0x000f220000100800 */
[----:B--2---:R-:W-:Y:S01]  /*9d60*/  IMAD.WIDE.U32 R52, R45, R138, R136 ;  /* 0x0000008a2d347225 */ /* 0x004fe200078e0088 */
[----:B------:R-:W-:Y:S03]  /*9d70*/  BSSY B2, `(.L_x_7389) ;  /* 0x0000072000027945 */ /* 0x000fe60003800000 */
[----:B------:R-:W-:Y:S01]  /*9d80*/  VIADD R47, R22, 0x80 ;  /* 0x00000080162f7836 */ /* 0x000fe20000000000 */
[----:B------:R-:W-:-:S03]  /*9d90*/  IADD3 R54, P4, P5, R100, R52, R20 ;  /* 0x0000003464367210 */ /* 0x000fc60007d9e014 */
[----:B------:R-:W-:-:S05]  /*9da0*/  IMAD.SHL.U32 R47, R47, 0x40, RZ ;  /* 0x000000402f2f7824 */ /* 0x000fca00078e00ff */
[----:B------:R-:W-:Y:S02]  /*9db0*/  LOP3.LUT R47, R47, 0x1c0, RZ, 0xc0, !PT ;  /* 0x000001c02f2f7812 */ /* 0x000fe400078ec0ff */
        /* <DEDUP_REMOVED lines=27> */
[--C-:B------:R-:W-:Y:S01]  /*9f70*/  SHF.R.U64 R58, R68, 0x10, R69.reuse ;  /* 0x00000010443a7819 */ /* 0x100fe20000001245 */
[----:B------:R-:W-:Y:S01]  /*9f80*/  IMAD.MOV.U32 R63, RZ, RZ, R48 ;  /* 0x000000ffff3f7224 */ /* 0x000fe200078e0030 */
[----:B------:R-:W-:Y:S01]  /*9f90*/  SHF.R.U32.HI R65, RZ, 0x10, R69 ;  /* 0x00000010ff417819 */ /* 0x000fe20000011645 */
[--C-:B------:R-:W-:Y:S01]  /*9fa0*/  HADD2.F32 R51, -RZ, R62.reuse.H0_H0 ;  /* 0x2000003eff337230 */ /* 0x100fe20000004100 */
[----:B0-----:R-:W-:Y:S01]  /*9fb0*/  MOV R49, R47 ;  /* 0x0000002f00317202 */ /* 0x001fe20000000f00 */
[----:B------:R-:W-:Y:S01]  /*9fc0*/  HADD2.F32 R68, -RZ, R173.H1_H1 ;  /* 0x300000adff447230 */ /* 0x000fe20000004100 */
[----:B------:R-:W-:Y:S01]  /*9fd0*/  SHF.R.U64 R61, R72, 0x10, R73 ;  /* 0x00000010483d7819 */ /* 0x000fe20000001249 */
[----:B------:R-:W-:Y:S01]  /*9fe0*/  HADD2.F32 R62, -RZ, R62.H1_H1 ;  /* 0x3000003eff3e7230 */ /* 0x000fe20000004100 */
[----:B------:R-:W-:Y:S01]  /*9ff0*/  SHF.R.U64 R60, R74, 0x10, R75 ;  /* 0x000000104a3c7819 */ /* 0x000fe2000000124b */
[----:B------:R-:W-:-:S02]  /*a000*/  HADD2.F32 R67, -RZ, R67.H0_H0 ;  /* 0x20000043ff437230 */ /* 0x000fc40000004100 */
[-C--:B------:R-:W-:Y:S01]  /*a010*/  FMUL.FTZ R72, R51, R68.reuse ;  /* 0x0000004433487220 */ /* 0x080fe20000410000 */
[--C-:B------:R-:W-:Y:S01]  /*a020*/  HADD2.F32 R47, -RZ, R45.reuse.H0_H0 ;  /* 0x2000002dff2f7230 */ /* 0x100fe20000004100 */
[----:B------:R-:W-:Y:S01]  /*a030*/  SHF.R.U32.HI R74, RZ, 0x10, R75 ;  /* 0x00000010ff4a7819 */ /* 0x000fe2000001164b */
[----:B------:R-:W-:Y:S02]  /*a040*/  HADD2.F32 R48, -RZ, R45.H1_H1 ;  /* 0x3000002dff307230 */ /* 0x000fe40000004100 */
[-C--:B------:R-:W-:Y:S01]  /*a050*/  FMUL.FTZ R69, R62, R67.reuse ;  /* 0x000000433e457220 */ /* 0x080fe20000410000 */
[----:B------:R-:W-:Y:S02]  /*a060*/  HADD2.F32 R66, -RZ, R171.H1_H1 ;  /* 0x300000abff427230 */ /* 0x000fe40000004100 */
[C---:B------:R-:W-:Y:S01]  /*a070*/  FMUL.FTZ R68, R47.reuse, R68 ;  /* 0x000000442f447220 */ /* 0x040fe20000410000 */
[----:B------:R-:W-:Y:S02]  /*a080*/  HADD2.F32 R65, -RZ, R65.H0_H0 ;  /* 0x20000041ff417230 */ /* 0x000fe40000004100 */
[----:B------:R-:W-:Y:S01]  /*a090*/  FMUL.FTZ R67, R48, R67 ;  /* 0x0000004330437220 */ /* 0x000fe20000410000 */
[----:B------:R-:W-:Y:S01]  /*a0a0*/  SHF.R.U64 R56, R70, 0x10, R71 ;  /* 0x0000001046387819 */ /* 0x000fe20000001247 */
[-C--:B------:R-:W-:Y:S01]  /*a0b0*/  FFMA.FTZ R45, R47, R66.reuse, -R72 ;  /* 0x000000422f2d7223 */ /* 0x080fe20000010848 */
[----:B------:R-:W-:Y:S01]  /*a0c0*/  FFMA.FTZ R47, R51, R66, R68 ;  /* 0x00000042332f7223 */ /* 0x000fe20000010044 */
[-C--:B------:R-:W-:Y:S01]  /*a0d0*/  FFMA.FTZ R48, R48, R65.reuse, -R69 ;  /* 0x0000004130307223 */ /* 0x080fe20000010845 */
[----:B------:R-:W-:Y:S01]  /*a0e0*/  FFMA.FTZ R62, R62, R65, R67 ;  /* 0x000000413e3e7223 */ /* 0x000fe20000010043 */
[----:B------:R-:W-:Y:S01]  /*a0f0*/  SHF.R.U32.HI R70, RZ, 0x10, R71 ;  /* 0x00000010ff467819 */ /* 0x000fe20000011647 */
[----:B------:R-:W-:-:S02]  /*a100*/  HADD2.F32 R65, -RZ, R64.H0_H0 ;  /* 0x20000040ff417230 */ /* 0x000fc40000004100 */
[----:B------:R-:W-:Y:S01]  /*a110*/  HADD2.F32 R66, -RZ, R64.H1_H1 ;  /* 0x30000040ff427230 */ /* 0x000fe20000004100 */
[----:B------:R-:W-:Y:S01]  /*a120*/  F2FP.F16.F32.PACK_AB R45, R48, R45 ;  /* 0x0000002d302d723e */ /* 0x000fe200000000ff */
[----:B------:R-:W-:Y:S02]  /*a130*/  HADD2.F32 R69, -RZ, R74.H0_H0 ;  /* 0x2000004aff457230 */ /* 0x000fe40000004100 */
[----:B------:R-:W-:Y:S02]  /*a140*/  HADD2.F32 R72, -RZ, R172.H1_H1 ;  /* 0x300000acff487230 */ /* 0x000fe40000004100 */
[--C-:B------:R-:W-:Y:S02]  /*a150*/  HADD2.F32 R64, -RZ, R49.reuse.H1_H1 ;  /* 0x30000031ff407230 */ /* 0x100fe40000004100 */
[----:B------:R-:W-:Y:S01]  /*a160*/  FMUL.FTZ R71, R66, R69 ;  /* 0x0000004542477220 */ /* 0x000fe20000410000 */
        /* <DEDUP_REMOVED lines=14> */
[--C-:B------:R-:W-:Y:S01]  /*a250*/  HADD2.F32 R61, -RZ, R44.reuse.H0_H0 ;  /* 0x2000002cff3d7230 */ /* 0x100fe20000004100 */
[----:B------:R-:W-:Y:S01]  /*a260*/  F2FP.F16.F32.PACK_AB R49, R62, R47 ;  /* 0x0000002f3e31723e */ /* 0x000fe200000000ff */
[----:B------:R-:W-:Y:S01]  /*a270*/  HADD2.F32 R68, -RZ, R173.H0_H0 ;  /* 0x200000adff447230 */ /* 0x000fe20000004100 */
[----:B------:R-:W-:Y:S01]  /*a280*/  F2FP.F16.F32.PACK_AB R51, R74, R51 ;  /* 0x000000334a33723e */ /* 0x000fe200000000ff */
[----:B------:R-:W-:Y:S02]  /*a290*/  HADD2.F32 R63, -RZ, R63.H1_H1 ;  /* 0x3000003fff3f7230 */ /* 0x000fe40000004100 */
[----:B------:R-:W-:Y:S02]  /*a2a0*/  HADD2.F32 R44, -RZ, R44.H1_H1 ;  /* 0x3000002cff2c7230 */ /* 0x000fe40000004100 */
[----:B------:R-:W-:Y:S01]  /*a2b0*/  FMUL.FTZ R70, R65, R68 ;  /* 0x0000004441467220 */ /* 0x000fe20000410000 */
[----:B------:R-:W-:-:S02]  /*a2c0*/  HADD2.F32 R66, -RZ, R171.H0_H0 ;  /* 0x200000abff427230 */ /* 0x000fc40000004100 */
[-C--:B------:R-:W-:Y:S01]  /*a2d0*/  FMUL.FTZ R69, R63, R67.reuse ;  /* 0x000000433f457220 */ /* 0x080fe20000410000 */
[----:B------:R-:W-:Y:S01]  /*a2e0*/  FMUL.FTZ R68, R61, R68 ;  /* 0x000000443d447220 */ /* 0x000fe20000410000 */
[C---:B------:R-:W-:Y:S01]  /*a2f0*/  FMUL.FTZ R72, R44.reuse, R67 ;  /* 0x000000432c487220 */ /* 0x040fe20000410000 */
[----:B------:R-:W-:Y:S02]  /*a300*/  HADD2.F32 R67, -RZ, R60.H0_H0 ;  /* 0x2000003cff437230 */ /* 0x000fe40000004100 */
[----:B------:R-:W-:Y:S01]  /*a310*/  FFMA.FTZ R69, R44, R58, -R69 ;  /* 0x0000003a2c457223 */ /* 0x000fe20000010845 */
[----:B------:R-:W-:Y:S01]  /*a320*/  FFMA.FTZ R68, R65, R66, R68 ;  /* 0x0000004241447223 */ /* 0x000fe20000010044 */
[----:B------:R-:W-:Y:S01]  /*a330*/  FFMA.FTZ R71, R63, R58, R72 ;  /* 0x0000003a3f477223 */ /* 0x000fe20000010048 */
[----:B------:R-:W-:Y:S02]  /*a340*/  HADD2.F32 R58, -RZ, R50.H0_H0 ;  /* 0x20000032ff3a7230 */ /* 0x000fe40000004100 */
[----:B------:R-:W-:Y:S01]  /*a350*/  FFMA.FTZ R70, R61, R66, -R70 ;  /* 0x000000423d467223 */ /* 0x000fe20000010846 */
        /* <DEDUP_REMOVED lines=16> */
[----:B------:R-:W-:-:S03]  /*a460*/  F2FP.F16.F32.PACK_AB R44, R69, R70 ;  /* 0x00000046452c723e */ /* 0x000fc600000000ff */
[----:B------:R-:W-:Y:S02]  /*a470*/  F2FP.F16.F32.PACK_AB R46, R46, R73 ;  /* 0x000000492e2e723e */ /* 0x000fe400000000ff */
[----:B------:R-:W-:-:S07]  /*a480*/  F2FP.F16.F32.PACK_AB R50, R50, R65 ;  /* 0x000000413232723e */ /* 0x000fce00000000ff */
.L_x_7390:
[----:B------:R-:W-:Y:S05]  /*a490*/  BSYNC B2 ;  /* 0x0000000000027941 */ /* 0x000fea0003800000 */
.L_x_7389:
        /* <DEDUP_REMOVED lines=12> */
.L_x_7388:
[----:B------:R-:W-:Y:S05]  /*a560*/  BSYNC B1 ;  /* 0x0000000000017941 */ /* 0x000fea0003800000 */
.L_x_7387:
[----:B0-----:R-:W-:Y:S02]  /*a570*/  VIADD R45, R22, 0xa0 ;  /* 0x000000a0162d7836 */ /* 0x001fe40000000000 */
[-C--:B--2---:R-:W-:Y:S02]  /*a580*/  IMAD R44, R149, R138.reuse, RZ ;  /* 0x0000008a952c7224 */ /* 0x084fe400078e02ff */
[C---:B------:R-:W-:Y:S01]  /*a590*/  IMAD.WIDE.U32 R136, R45.reuse, R138, R136 ;  /* 0x0000008a2d887225 */ /* 0x040fe200078e0088 */
[----:B------:R-:W-:-:S03]  /*a5a0*/  ISETP.GE.OR P4, PT, R45, R4, P0 ;  /* 0x000000042d00720c */ /* 0x000fc60000786670 */
[----:B------:R-:W-:-:S10]  /*a5b0*/  IMAD R57, R45, R139, R44 ;  /* 0x0000008b2d397224 */ /* 0x000fd400078e022c */
[----:B------:R-:W-:Y:S05]  /*a5c0*/  @P4 BRA `(.L_x_7357) ;  /* 0x0000001000684947 */ /* 0x000fea0003800000 */
[----:B------:R-:W2:Y:S01]  /*a5d0*/  LDL R45, [R1+0x4] ;  /* 0x00000400012d7983 */ /* 0x000ea20000100800 */
[----:B------:R-:W0:Y:S03]  /*a5e0*/  LDC.64 R52, c[0x0][0x2e8] ;  /* 0x0000ba00ff347b82 */ /* 0x000e260000000a00 */
[----:B------:R-:W3:Y:S01]  /*a5f0*/  LDL R46, [R1+0x48] ;  /* 0x00004800012e7983 */ /* 0x000ee20000100800 */
[----:B------:R-:W-:Y:S01]  /*a600*/  IMAD.IADD R57, R137, 0x1, R57 ;  /* 0x0000000189397824 */ /* 0x000fe200078e0239 */
[----:B------:R-:W-:Y:S01]  /*a610*/  IADD3 R44, P4, P5, R100, R136, R20 ;  /* 0x00000088642c7210 */ /* 0x000fe20007d9e014 */
[----:B------:R-:W-:Y:S01]  /*a620*/  BSSY B1, `(.L_x_7391) ;  /* 0x0000070000017945 */ /* 0x000fe20003800000 */
[----:B------:R-:W-:-:S05]  /*a630*/  IADD3 R47, R22, 0xa0, RZ ;  /* 0x000000a0162f7810 */ /* 0x000fca0007ffe0ff */
[----:B------:R-:W-:-:S05]  /*a640*/  IMAD.SHL.U32 R47, R47, 0x40, RZ ;  /* 0x000000402f2f7824 */ /* 0x000fca00078e00ff */
[----:B------:R-:W-:Y:S02]  /*a650*/  LOP3.LUT R47, R47, 0x1c0, RZ, 0xc0, !PT ;  /* 0x000001c02f2f7812 */ /* 0x000fe400078ec0ff */
[----:B--2---:R-:W-:Y:S02]  /*a660*/  LOP3.LUT P6, RZ, R45, 0x1, RZ, 0xc0, !PT ;  /* 0x000000012dff7812 */ /* 0x004fe400078cc0ff */
[----:B------:R-:W-:Y:S02]  /*a670*/  IADD3.X R45, R14, R57, R9, P4, P5 ;  /* 0x000000390e2d7210 */ /* 0x000fe400027ea409 */
[----:B0-----:R-:W-:Y:S02]  /*a680*/  LEA R54, P4, R44, R52, 0x1 ;  /* 0x000000342c367211 */ /* 0x001fe400078808ff */
[----:B------:R-:W-:Y:S02]  /*a690*/  SEL R151, R122, R151, !P6 ;  /* 0x000000977a977207 */ /* 0x000fe40007000000 */
[----:B------:R-:W-:-:S02]  /*a6a0*/  LEA.HI.X R55, R44, R53, R45, 0x1, P4 ;  /* 0x000000352c377211 */ /* 0x000fc400020f0c2d */
        /* <DEDUP_REMOVED lines=9> */
[----:B---3--:R-:W-:-:S04]  /*a740*/  IMAD R44, R44, 0x2c00, R46 ;  /* 0x00002c002c2c7824 */ /* 0x008fc800078e022e */
        /* <DEDUP_REMOVED lines=8> */
[----:B------:R-:W-:Y:S01]  /*a7d0*/  SHF.R.U32.HI R68, RZ, 0x10, R89 ;  /* 0x00000010ff447819 */ /* 0x000fe20000011659 */
[----:B--2---:R-:W-:Y:S01]  /*a7e0*/  IMAD.MOV.U32 R63, RZ, RZ, R51 ;  /* 0x000000ffff3f7224 */ /* 0x004fe200078e0033 */
[----:B------:R-:W-:Y:S01]  /*a7f0*/  SHF.R.U32.HI R66, RZ, 0x10, R85 ;  /* 0x00000010ff427819 */ /* 0x000fe20000011655 */
[----:B------:R-:W-:Y:S01]  /*a800*/  IMAD.MOV.U32 R62, RZ, RZ, R48 ;  /* 0x000000ffff3e7224 */ /* 0x000fe200078e0030 */
[--C-:B------:R-:W-:Y:S01]  /*a810*/  SHF.R.U64 R58, R90, 0x10, R91.reuse ;  /* 0x000000105a3a7819 */ /* 0x100fe2000000125b */
[--C-:B------:R-:W-:Y:S01]  /*a820*/  HADD2.F32 R51, -RZ, R49.reuse.H0_H0 ;  /* 0x20000031ff337230 */ /* 0x100fe20000004100 */
[----:B------:R-:W-:Y:S01]  /*a830*/  SHF.R.U32.HI R90, RZ, 0x10, R91 ;  /* 0x00000010ff5a7819 */ /* 0x000fe2000001165b */
[----:B0-----:R-:W-:Y:S01]  /*a840*/  IMAD.MOV.U32 R48, RZ, RZ, R47 ;  /* 0x000000ffff307224 */ /* 0x001fe200078e002f */
[--C-:B------:R-:W-:Y:S01]  /*a850*/  SHF.R.U64 R56, R86, 0x10, R87.reuse ;  /* 0x0000001056387819 */ /* 0x100fe20000001257 */
[----:B------:R-:W-:Y:S01]  /*a860*/  HADD2.F32 R49, -RZ, R49.H1_H1 ;  /* 0x30000031ff317230 */ /* 0x000fe20000004100 */
[----:B------:R-:W-:Y:S01]  /*a870*/  SHF.R.U32.HI R86, RZ, 0x10, R87 ;  /* 0x00000010ff567819 */ /* 0x000fe20000011657 */
[----:B------:R-:W-:Y:S01]  /*a880*/  HADD2.F32 R68, -RZ, R68.H0_H0 ;  /* 0x20000044ff447230 */ /* 0x000fe20000004100 */
[----:B------:R-:W-:Y:S01]  /*a890*/  SHF.R.U64 R73, R88, 0x10, R89 ;  /* 0x0000001058497819 */ /* 0x000fe20000001259 */
[----:B------:R-:W-:Y:S01]  /*a8a0*/  HADD2.F32 R47, -RZ, R45.H1_H1 ;  /* 0x3000002dff2f7230 */ /* 0x000fe20000004100 */
[----:B------:R-:W-:Y:S01]  /*a8b0*/  SHF.R.U64 R60, R84, 0x10, R85 ;  /* 0x00000010543c7819 */ /* 0x000fe20000001255 */
[----:B------:R-:W-:-:S02]  /*a8c0*/  IMAD.MOV.U32 R61, RZ, RZ, R44 ;  /* 0x000000ffff3d7224 */ /* 0x000fc400078e002c */
[-C--:B------:R-:W-:Y:S01]  /*a8d0*/  FMUL.FTZ R72, R49, R68.reuse ;  /* 0x0000004431487220 */ /* 0x080fe20000410000 */
[----:B------:R-:W-:Y:S02]  /*a8e0*/  HADD2.F32 R65, -RZ, R169.H1_H1 ;  /* 0x300000a9ff417230 */ /* 0x000fe40000004100 */
[----:B------:R-:W-:Y:S01]  /*a8f0*/  FMUL.FTZ R68, R47, R68 ;  /* 0x000000442f447220 */ /* 0x000fe20000410000 */
[----:B------:R-:W-:Y:S02]  /*a900*/  HADD2.F32 R66, -RZ, R66.H0_H0 ;  /* 0x20000042ff427230 */ /* 0x000fe40000004100 */
        /* <DEDUP_REMOVED lines=11> */
[----:B------:R-:W-:Y:S02]  /*a9c0*/  HADD2.F32 R66, -RZ, R168.H1_H1 ;  /* 0x300000a8ff427230 */ /* 0x000fe40000004100 */
        /* <DEDUP_REMOVED lines=11> */
[-C--:B------:R-:W-:Y:S01]  /*aa80*/  FFMA.FTZ R70, R47, R64.reuse, -R70 ;  /* 0x000000402f467223 */ /* 0x080fe20000010846 */
[----:B------:R-:W-:Y:S02]  /*aa90*/  HADD2.F32 R47, -RZ, R61.H0_H0 ;  /* 0x2000003dff2f7230 */ /* 0x000fe40000004100 */
[----:B------:R-:W-:Y:S01]  /*aaa0*/  FFMA.FTZ R69, R49, R64, R66 ;  /* 0x0000004031457223 */ /* 0x000fe20000010042 */
[----:B------:R-:W-:Y:S02]  /*aab0*/  HADD2.F32 R167, -RZ, R167.H0_H0 ;  /* 0x200000a7ffa77230 */ /* 0x000fe40000004100 */
[----:B------:R-:W-:Y:S01]  /*aac0*/  FMUL.FTZ R64, R48, R169 ;  /* 0x000000a930407220 */ /* 0x000fe20000410000 */
[----:B------:R-:W-:-:S02]  /*aad0*/  HADD2.F32 R49, -RZ, R73.H0_H0 ;  /* 0x20000049ff317230 */ /* 0x000fc40000004100 */
[----:B------:R-:W-:Y:S01]  /*aae0*/  FMUL.FTZ R169, R47, R169 ;  /* 0x000000a92fa97220 */ /* 0x000fe20000410000 */
[----:B------:R-:W-:Y:S02]  /*aaf0*/  HADD2.F32 R62, -RZ, R62.H1_H1 ;  /* 0x3000003eff3e7230 */ /* 0x000fe40000004100 */
[----:B------:R-:W-:Y:S01]  /*ab00*/  FFMA.FTZ R72, R63, R51, R72 ;  /* 0x000000333f487223 */ /* 0x000fe20000010048 */
[----:B------:R-:W-:Y:S02]  /*ab10*/  HADD2.F32 R61, -RZ, R61.H1_H1 ;  /* 0x3000003dff3d7230 */ /* 0x000fe40000004100 */
[----:B------:R-:W-:Y:S01]  /*ab20*/  FFMA.FTZ R169, R48, R167, R169 ;  /* 0x000000a730a97223 */ /* 0x000fe200000100a9 */
[----:B------:R-:W-:Y:S02]  /*ab30*/  HADD2.F32 R60, -RZ, R60.H0_H0 ;  /* 0x2000003cff3c7230 */ /* 0x000fe40000004100 */
[----:B------:R-:W-:Y:S01]  /*ab40*/  FMUL.FTZ R66, R62, R49 ;  /* 0x000000313e427220 */ /* 0x000fe20000410000 */
[----:B------:R-:W-:Y:S01]  /*ab50*/  FFMA.FTZ R64, R47, R167, -R64 ;  /* 0x000000a72f407223 */ /* 0x000fe20000010840 */
[----:B------:R-:W-:-:S02]  /*ab60*/  HADD2.F32 R48, -RZ, R50.H0_H0 ;  /* 0x20000032ff307230 */ /* 0x000fc40000004100 */
[C---:B------:R-:W-:Y:S01]  /*ab70*/  FMUL.FTZ R49, R61.reuse, R49 ;  /* 0x000000313d317220 */ /* 0x040fe20000410000 */
[----:B------:R-:W-:Y:S02]  /*ab80*/  HADD2.F32 R51, -RZ, R58.H0_H0 ;  /* 0x2000003aff337230 */ /* 0x000fe40000004100 */
[-C--:B------:R-:W-:Y:S01]  /*ab90*/  FFMA.FTZ R61, R61, R60.reuse, -R66 ;  /* 0x0000003c3d3d7223 */ /* 0x080fe20000010842 */
[----:B------:R-:W-:Y:S02]  /*aba0*/  HADD2.F32 R47, -RZ, R46.H0_H0 ;  /* 0x2000002eff2f7230 */ /* 0x000fe40000004100 */
[----:B------:R-:W-:Y:S01]  /*abb0*/  FFMA.FTZ R60, R62, R60, R49 ;  /* 0x0000003c3e3c7223 */ /* 0x000fe20000010031 */
[----:B------:R-:W-:Y:S01]  /*abc0*/  HADD2.F32 R50, -RZ, R50.H1_H1 ;  /* 0x30000032ff327230 */ /* 0x000fe20000004100 */
[----:B------:R-:W-:Y:S01]  /*abd0*/  F2FP.F16.F32.PACK_AB R67, R67, R44 ;  /* 0x0000002c4343723e */ /* 0x000fe200000000ff */
[----:B------:R-:W-:Y:S01]  /*abe0*/  HADD2.F32 R168, -RZ, R168.H0_H0 ;  /* 0x200000a8ffa87230 */ /* 0x000fe20000004100 */
[----:B------:R-:W-:Y:S01]  /*abf0*/  F2FP.F16.F32.PACK_AB R44, R61, R64 ;  /* 0x000000403d2c723e */ /* 0x000fe200000000ff */
[----:B------:R-:W-:-:S02]  /*ac00*/  HADD2.F32 R46, -RZ, R46.H1_H1 ;  /* 0x3000002eff2e7230 */ /* 0x000fc40000004100 */
[-C--:B------:R-:W-:Y:S01]  /*ac10*/  FMUL.FTZ R65, R50, R51.reuse ;  /* 0x0000003332417220 */ /* 0x080fe20000410000 */
[----:B------:R-:W-:Y:S02]  /*ac20*/  HADD2.F32 R166, -RZ, R166.H0_H0 ;  /* 0x200000a6ffa67230 */ /* 0x000fe40000004100 */
[CC--:B------:R-:W-:Y:S01]  /*ac30*/  FMUL.FTZ R63, R47.reuse, R168.reuse ;  /* 0x000000a82f3f7220 */ /* 0x0c0fe20000410000 */
[----:B------:R-:W-:Y:S02]  /*ac40*/  HADD2.F32 R49, -RZ, R56.H0_H0 ;  /* 0x20000038ff317230 */ /* 0x000fe40000004100 */
[----:B------:R-:W-:Y:S01]  /*ac50*/  FMUL.FTZ R56, R48, R168 ;  /* 0x000000a830387220 */ /* 0x000fe20000410000 */
[----:B------:R-:W-:Y:S01]  /*ac60*/  FMUL.FTZ R51, R46, R51 ;  /* 0x000000332e337220 */ /* 0x000fe20000410000 */
[-C--:B------:R-:W-:Y:S01]  /*ac70*/  FFMA.FTZ R63, R48, R166.reuse, R63 ;  /* 0x000000a6303f7223 */ /* 0x080fe2000001003f */
[----:B------:R-:W-:Y:S01]  /*ac80*/  F2FP.F16.F32.PACK_AB R48, R60, R169 ;  /* 0x000000a93c30723e */ /* 0x000fe200000000ff */
[----:B------:R-:W-:Y:S01]  /*ac90*/  FFMA.FTZ R56, R47, R166, -R56 ;  /* 0x000000a62f387223 */ /* 0x000fe20000010838 */
[-C--:B------:R-:W-:Y:S01]  /*aca0*/  FFMA.FTZ R65, R46, R49.reuse, -R65 ;  /* 0x000000312e417223 */ /* 0x080fe20000010841 */
[----:B------:R-:W-:Y:S01]  /*acb0*/  FFMA.FTZ R50, R50, R49, R51 ;  /* 0x0000003132327223 */ /* 0x000fe20000010033 */
[----:B------:R-:W-:-:S02]  /*acc0*/  F2FP.F16.F32.PACK_AB R49, R68, R45 ;  /* 0x0000002d4431723e */ /* 0x000fc400000000ff */
[----:B------:R-:W-:Y:S02]  /*acd0*/  F2FP.F16.F32.PACK_AB R47, R71, R70 ;  /* 0x00000046472f723e */ /* 0x000fe400000000ff */
[----:B------:R-:W-:Y:S02]  /*ace0*/  F2FP.F16.F32.PACK_AB R51, R72, R69 ;  /* 0x000000454833723e */ /* 0x000fe400000000ff */
[----:B------:R-:W-:Y:S02]  /*acf0*/  F2FP.F16.F32.PACK_AB R46, R65, R56 ;  /* 0x00000038412e723e */ /* 0x000fe400000000ff */
[----:B------:R-:W-:Y:S02]  /*ad00*/  F2FP.F16.F32.PACK_AB R50, R50, R63 ;  /* 0x0000003f3232723e */ /* 0x000fe400000000ff */
[----:B------:R-:W-:-:S07]  /*ad10*/  MOV R45, R67 ;  /* 0x00000043002d7202 */ /* 0x000fce0000000f00 */
.L_x_7392:
[----:B------:R-:W-:Y:S05]  /*ad20*/  BSYNC B1 ;  /* 0x0000000000017941 */ /* 0x000fea0003800000 */
.L_x_7391:
[----:B------:R-:W-:Y:S01]  /*ad30*/  ISETP.GE.AND P3, PT, R59, R150, PT ;  /* 0x000000963b00720c */ /* 0x000fe20003f66270 */
[----:B------:R-:W-:Y:S02]  /*ad40*/  ULDC.64 UR4, c[0x0][0x208] ;  /* 0x0000820000047ab9 */ /* 0x000fe40000000a00 */
[----:B0-----:R3:W-:Y:S10]  /*ad50*/  STG.E.128 desc[UR4][R54.64], R44 ;  /* 0x0000002c36007986 */ /* 0x0017f4000c101d04 */
[----:B------:R-:W-:Y:S05]  /*ad60*/  @P3 BRA `(.L_x_7357) ;  /* 0x0000000800803947 */ /* 0x000fea0003800000 */
[--C-:B---3--:R-:W-:Y:S01]  /*ad70*/  SHF.R.S32.HI R44, RZ, 0x1f, R59.reuse ;  /* 0x0000001fff2c7819 */ /* 0x108fe2000001143b */
[----:B------:R-:W-:Y:S01]  /*ad80*/  ULDC.64 UR4, c[0x0][0x208] ;  /* 0x0000820000047ab9 */ /* 0x000fe20000000a00 */
[----:B------:R-:W-:-:S04]  /*ad90*/  IADD3 R59, P3, P4, R100, R136, R59 ;  /* 0x00000088643b7210 */ /* 0x000fc80007c7e03b */
[----:B------:R-:W-:Y:S02]  /*ada0*/  IADD3.X R44, R14, R57, R44, P3, P4 ;  /* 0x000000390e2c7210 */ /* 0x000fe40001fe842c */
[----:B------:R-:W-:-:S04]  /*adb0*/  LEA R52, P3, R59, R52, 0x1 ;  /* 0x000000343b347211 */ /* 0x000fc800078608ff */
[----:B------:R-:W-:-:S05]  /*adc0*/  LEA.HI.X R53, R59, R53, R44, 0x1, P3 ;  /* 0x000000353b357211 */ /* 0x000fca00018f0c2c */
[----:B--2---:R4:W-:Y:S01]  /*add0*/  STG.E.128 desc[UR4][R52.64], R48 ;  /* 0x0000003034007986 */ /* 0x0049e2000c101d04 */
[----:B------:R-:W-:Y:S05]  /*ade0*/  BRA `(.L_x_7357) ;  /* 0x0000000800607947 */ /* 0x000fea0003800000 */
.L_x_7300:
[----:B------:R-:W-:-:S04]  /*adf0*/  ULOP3.LUT UR4, UR60, 0x1, URZ, 0xfc, !UPT ;  /* 0x000000013c047892 */ /* 0x000fc8000f8efc3f */
[----:B------:R-:W-:-:S06]  /*ae00*/  UISETP.NE.AND UP0, UPT, UR4, 0x3, UPT ;  /* 0x000000030400788c */ /* 0x000fcc000bf05270 */
[----:B------:R-:W-:-:S13]  /*ae10*/  PLOP3.LUT P2, PT, PT, PT, UP0, 0x80, 0x0 ;  /* 0x000000000000781c */ /* 0x000fda0003f4f008 */
[----:B------:R-:W-:Y:S05]  /*ae20*/  @!P2 BRA `(.L_x_7393) ;  /* 0x000000000004a947 */ /* 0x000fea0003800000 */
[----:B------:R-:W-:Y:S01]  /*ae30*/  BPT.TRAP 0x1 ;  /* 0x000000040000795c */ /* 0x000fe20000300000 */
.L_x_7393:
[----:B------:R-:W-:Y:S01]  /*ae40*/  IMAD R3, R23, 0x8, R2 ;  /* 0x0000000817037824 */ /* 0x000fe200078e0202 */
[----:B------:R-:W-:Y:S01]  /*ae50*/  SHF.L.U32 R0, R223, 0x1f, RZ ;  /* 0x0000001fdf007819 */ /* 0x000fe200000006ff */
[----:B------:R-:W-:Y:S01]  /*ae60*/  IMAD R4, R24, -0xb0, R25 ;  /* 0xffffff5018047824 */ /* 0x000fe200078e0219 */
[----:B------:R-:W-:Y:S01]  /*ae70*/  BSSY B1, `(.L_x_7394) ;  /* 0x0000006000017945 */ /* 0x000fe20003800000 */
[----:B------:R-:W-:Y:S01]  /*ae80*/  SHF.R.S32.HI R45, RZ, 0x1f, R24 ;  /* 0x0000001fff2d7819 */ /* 0x000fe20000011418 */
[----:B------:R-:W1:Y:S01]  /*ae90*/  SYNCS.PHASECHK.TRANS64.TRYWAIT P3, [R3+URZ+0x34890], R0 ;  /* 0x03489000030075a7 */ /* 0x000e62000806017f */
[----:B------:R-:W-:Y:S01]  /*aea0*/  IMAD R44, R43, R24, RZ ;  /* 0x000000182b2c7224 */ /* 0x000fe200078e02ff */
[----:B------:R-:W-:Y:S01]  /*aeb0*/  VIMNMX R4, R4, 0xb0, PT ;  /* 0x000000b004047848 */ /* 0x000fe20003fe0100 */
[----:B-1----:R-:W-:Y:S06]  /*aec0*/  @!P3 BRA `(.L_x_7395) ;  /* 0x000001b00030b947 */ /* 0x002fec0003800000 */
.L_x_7670:
[----:B------:R-:W-:Y:S05]  /*aed0*/  BSYNC B1 ;  /* 0x0000000000017941 */ /* 0x000fea0003800000 */
.L_x_7394:
[----:B------:R-:W-:Y:S01]  /*aee0*/  ISETP.GE.AND P3, PT, R22, R4, PT ;  /* 0x000000041600720c */ /* 0x000fe20003f66270 */
[----:B------:R-:W-:Y:S01]  /*aef0*/  IMAD R45, R45, R156, R44 ;  /* 0x0000009c2d2d7224 */ /* 0x000fe200078e022c */
[----:B------:R-:W-:Y:S01]  /*af00*/  BSSY B1, `(.L_x_7396) ;  /* 0x0000013000017945 */ /* 0x000fe20003800000 */
[----:B------:R-:W-:-:S04]  /*af10*/  IMAD.WIDE.U32 R52, R156, R24, RZ ;  /* 0x000000189c347225 */ /* 0x000fc800078e00ff */
[----:B------:R-:W-:-:S06]  /*af20*/  IMAD.IADD R62, R45, 0x1, R53 ;  /* 0x000000012d3e7824 */ /* 0x000fcc00078e0235 */
[----:B------:R-:W-:Y:S05]  /*af30*/  @P3 BRA `(.L_x_7397) ;  /* 0x00000000003c3947 */ /* 0x000fea0003800000 */
[----:B------:R-:W2:Y:S01]  /*af40*/  @!P0 LDC.64 R54, c[0x0][0x2e8] ;  /* 0x0000ba00ff368b82 */ /* 0x000ea20000000a00 */
[----:B------:R-:W3:Y:S01]  /*af50*/  @!P0 LDS.128 R44, [R5+0x1e400] ;  /* 0x01e40000052c8984 */ /* 0x000ee20000000c00 */
[----:B------:R-:W-:Y:S01]  /*af60*/  @!P0 IADD3 R58, P3, R15, R52, RZ ;  /* 0x000000340f3a8210 */ /* 0x000fe20007f7e0ff */
[----:B------:R-:W-:Y:S02]  /*af70*/  ULDC.64 UR4, c[0x0][0x208] ;  /* 0x0000820000047ab9 */ /* 0x000fe40000000a00 */
[----:B0-----:R-:W0:Y:S02]  /*af80*/  @!P1 LDS.128 R48, [R5+0x23c00] ;  /* 0x023c000005309984 */ /* 0x001e240000000c00 */
[----:B------:R-:W-:Y:S01]  /*af90*/  @!P0 IMAD.X R59, R62, 0x1, R11, P3 ;  /* 0x000000013e3b8824 */ /* 0x000fe200018e060b */
[----:B------:R-:W4:Y:S01]  /*afa0*/  @!P1 LDC.64 R56, c[0x0][0x2e8] ;  /* 0x0000ba00ff389b82 */ /* 0x000f220000000a00 */
[----:B--2---:R-:W-:-:S04]  /*afb0*/  @!P0 LEA R54, P3, R58, R54, 0x1 ;  /* 0x000000363a368211 */ /* 0x004fc800078608ff */
[----:B------:R-:W-:Y:S02]  /*afc0*/  @!P0 LEA.HI.X R55, R58, R55, R59, 0x1, P3 ;  /* 0x000000373a378211 */ /* 0x000fe400018f0c3b */
[----:B------:R-:W-:-:S05]  /*afd0*/  @!P1 IADD3 R58, P3, R12, R52, RZ ;  /* 0x000000340c3a9210 */ /* 0x000fca0007f7e0ff */
[----:B------:R-:W-:Y:S01]  /*afe0*/  @!P1 IMAD.X R59, R62, 0x1, R7, P3 ;  /* 0x000000013e3b9824 */ /* 0x000fe200018e0607 */
[----:B----4-:R-:W-:-:S04]  /*aff0*/  @!P1 LEA R56, P3, R58, R56, 0x1 ;  /* 0x000000383a389211 */ /* 0x010fc800078608ff */
[----:B------:R-:W-:Y:S01]  /*b000*/  @!P1 LEA.HI.X R57, R58, R57, R59, 0x1, P3 ;  /* 0x000000393a399211 */ /* 0x000fe200018f0c3b */
[----:B---3--:R2:W-:Y:S04]  /*b010*/  @!P0 STG.E.128 desc[UR4][R54.64], R44 ;  /* 0x0000002c36008986 */ /* 0x0085e8000c101d04 */
[----:B0-----:R2:W-:Y:S04]  /*b020*/  @!P1 STG.E.128 desc[UR4][R56.64], R48 ;  /* 0x0000003038009986 */ /* 0x0015e8000c101d04 */
.L_x_7397:
[----:B------:R-:W-:Y:S05]  /*b030*/  BSYNC B1 ;  /* 0x0000000000017941 */ /* 0x000fea0003800000 */
.L_x_7396:
[----:B--2---:R-:W-:Y:S01]  /*b040*/  IADD3 R44, R22, 0x20, RZ ;  /* 0x00000020162c7810 */ /* 0x004fe20007ffe0ff */
[----:B------:R-:W-:Y:S03]  /*b050*/  BSSY B1, `(.L_x_7398) ;  /* 0x0000014000017945 */ /* 0x000fe60003800000 */
[----:B------:R-:W-:-:S13]  /*b060*/  ISETP.GE.AND P3, PT, R44, R4, PT ;  /* 0x000000042c00720c */ /* 0x000fda0003f66270 */
[----:B------:R-:W-:Y:S05]  /*b070*/  @P3 BRA `(.L_x_7399) ;  /* 0x0000000000443947 */ /* 0x000fea0003800000 */
[----:B------:R-:W2:Y:S01]  /*b080*/  @!P0 LDC.64 R54, c[0x0][0x2e8] ;  /* 0x0000ba00ff368b82 */ /* 0x000ea20000000a00 */
[----:B------:R-:W3:Y:S01]  /*b090*/  @!P0 LDS.128 R44, [R5+0x1f400] ;  /* 0x01f40000052c8984 */ /* 0x000ee20000000c00 */
[----:B------:R-:W-:Y:S01]  /*b0a0*/  IADD3 R60, P3, R116, R52, RZ ;  /* 0x00000034743c7210 */ /* 0x000fe20007f7e0ff */
[----:B------:R-:W-:Y:S02]  /*b0b0*/  ULDC.64 UR4, c[0x0][0x208] ;  /* 0x0000820000047ab9 */ /* 0x000fe40000000a00 */
[----:B0-----:R-:W0:Y:S02]  /*b0c0*/  @!P1 LDS.128 R48, [R5+0x24c00] ;  /* 0x024c000005309984 */ /* 0x001e240000000c00 */
[----:B------:R-:W-:Y:S01]  /*b0d0*/  IMAD.X R64, R62, 0x1, R117, P3 ;  /* 0x000000013e407824 */ /* 0x000fe200018e0675 */
[----:B------:R-:W4:Y:S01]  /*b0e0*/  @!P1 LDC.64 R56, c[0x0][0x2e8] ;  /* 0x0000ba00ff389b82 */ /* 0x000f220000000a00 */
[----:B------:R-:W-:-:S05]  /*b0f0*/  @!P0 IADD3 R58, P3, R60, R15, RZ ;  /* 0x0000000f3c3a8210 */ /* 0x000fca0007f7e0ff */
[----:B------:R-:W-:Y:S01]  /*b100*/  @!P0 IMAD.X R59, R64, 0x1, R11, P3 ;  /* 0x00000001403b8824 */ /* 0x000fe200018e060b */
        /* <DEDUP_REMOVED lines=8> */
.L_x_7399:
[----:B------:R-:W-:Y:S05]  /*b190*/  BSYNC B1 ;  /* 0x0000000000017941 */ /* 0x000fea0003800000 */
.L_x_7398:
[----:B--2---:R-:W-:Y:S01]  /*b1a0*/  VIADD R44, R22, 0x40 ;  /* 0x00000040162c7836 */ /* 0x004fe20000000000 */
[----:B------:R-:W-:Y:S04]  /*b1b0*/  BSSY B1, `(.L_x_7400) ;  /* 0x0000014000017945 */ /* 0x000fe80003800000 */
[----:B------:R-:W-:-:S13]  /*b1c0*/  ISETP.GE.AND P3, PT, R44, R4, PT ;  /* 0x000000042c00720c */ /* 0x000fda0003f66270 */
[----:B------:R-:W-:Y:S05]  /*b1d0*/  @P3 BRA `(.L_x_7401) ;  /* 0x0000000000443947 */ /* 0x000fea0003800000 */
[----:B------:R-:W2:Y:S01]  /*b1e0*/  @!P0 LDC.64 R54, c[0x0][0x2e8] ;  /* 0x0000ba00ff368b82 */ /* 0x000ea20000000a00 */
[----:B------:R-:W3:Y:S01]  /*b1f0*/  @!P0 LDS.128 R44, [R5+0x20400] ;  /* 0x02040000052c8984 */ /* 0x000ee20000000c00 */
[----:B------:R-:W-:Y:S01]  /*b200*/  LEA R60, P3, R42, R52, 0x6 ;  /* 0x000000342a3c7211 */ /* 0x000fe200078630ff */
[----:B------:R-:W-:Y:S02]  /*b210*/  ULDC.64 UR4, c[0x0][0x208] ;  /* 0x0000820000047ab9 */ /* 0x000fe40000000a00 */
[----:B0-----:R-:W0:Y:S01]  /*b220*/  @!P1 LDS.128 R48, [R5+0x25c00] ;  /* 0x025c000005309984 */ /* 0x001e220000000c00 */
[----:B------:R-:W-:Y:S02]  /*b230*/  IADD3.X R64, R62, R141, RZ, P3, !PT ;  /* 0x0000008d3e407210 */ /* 0x000fe40001ffe4ff */
        /* <DEDUP_REMOVED lines=11> */
.L_x_7401:
[----:B------:R-:W-:Y:S05]  /*b2f0*/  BSYNC B1 ;  /* 0x0000000000017941 */ /* 0x000fea0003800000 */
.L_x_7400:
[----:B--2---:R-:W-:Y:S01]  /*b300*/  VIADD R44, R22, 0x60 ;  /* 0x00000060162c7836 */ /* 0x004fe20000000000 */
[----:B------:R-:W-:Y:S04]  /*b310*/  BSSY B1, `(.L_x_7402) ;  /* 0x0000018000017945 */ /* 0x000fe80003800000 */
[----:B------:R-:W-:-:S13]  /*b320*/  ISETP.GE.AND P3, PT, R44, R4, PT ;  /* 0x000000042c00720c */ /* 0x000fda0003f66270 */
[----:B------:R-:W-:Y:S05]  /*b330*/  @P3 BRA `(.L_x_7403) ;  /* 0x0000000000543947 */ /* 0x000fea0003800000 */
[----:B------:R-:W2:Y:S01]  /*b340*/  LDC.64 R58, c[0x0][0x300] ;  /* 0x0000c000ff3a7b82 */ /* 0x000ea20000000a00 */
[----:B------:R-:W3:Y:S01]  /*b350*/  @!P0 LDS.128 R44, [R5+0x21400] ;  /* 0x02140000052c8984 */ /* 0x000ee20000000c00 */
[----:B------:R-:W-:Y:S01]  /*b360*/  MOV R61, R62 ;  /* 0x0000003e003d7202 */ /* 0x000fe20000000f00 */
[----:B------:R-:W-:Y:S01]  /*b370*/  IMAD.MOV.U32 R60, RZ, RZ, R52 ;  /* 0x000000ffff3c7224 */ /* 0x000fe200078e0034 */
[----:B------:R-:W-:Y:S01]  /*b380*/  ULDC.64 UR4, c[0x0][0x208] ;  /* 0x0000820000047ab9 */ /* 0x000fe20000000a00 */
[----:B0-----:R-:W0:Y:S03]  /*b390*/  @!P1 LDS.128 R48, [R5+0x26c00] ;  /* 0x026c000005309984 */ /* 0x001e260000000c00 */
[----:B------:R-:W4:Y:S08]  /*b3a0*/  @!P0 LDC.64 R54, c[0x0][0x2e8] ;  /* 0x0000ba00ff368b82 */ /* 0x000f300000000a00 */
[----:B------:R-:W5:Y:S01]  /*b3b0*/  @!P1 LDC.64 R56, c[0x0][0x2e8] ;  /* 0x0000ba00ff389b82 */ /* 0x000f620000000a00 */
[----:B--2---:R-:W-:-:S04]  /*b3c0*/  IMAD.WIDE.U32 R60, R58, 0x60, R60 ;  /* 0x000000603a3c7825 */ /* 0x004fc800078e003c */
[----:B------:R-:W-:Y:S01]  /*b3d0*/  IMAD R59, R59, 0x60, RZ ;  /* 0x000000603b3b7824 */ /* 0x000fe200078e02ff */
[----:B------:R-:W-:-:S03]  /*b3e0*/  @!P0 IADD3 R58, P3, R15, R60, RZ ;  /* 0x0000003c0f3a8210 */ /* 0x000fc60007f7e0ff */
[----:B------:R-:W-:-:S04]  /*b3f0*/  IMAD.IADD R64, R61, 0x1, R59 ;  /* 0x000000013d407824 */ /* 0x000fc800078e023b */
[----:B------:R-:W-:Y:S01]  /*b400*/  @!P0 IMAD.X R59, R64, 0x1, R11, P3 ;  /* 0x00000001403b8824 */ /* 0x000fe200018e060b */
[----:B----4-:R-:W-:-:S04]  /*b410*/  @!P0 LEA R54, P3, R58, R54, 0x1 ;  /* 0x000000363a368211 */ /* 0x010fc800078608ff */
[----:B------:R-:W-:Y:S02]  /*b420*/  @!P0 LEA.HI.X R55, R58, R55, R59, 0x1, P3 ;  /* 0x000000373a378211 */ /* 0x000fe400018f0c3b */
[----:B------:R-:W-:-:S03]  /*b430*/  @!P1 IADD3 R60, P3, R12, R60, RZ ;  /* 0x0000003c0c3c9210 */ /* 0x000fc60007f7e0ff */
[----:B---3--:R2:W-:Y:S02]  /*b440*/  @!P0 STG.E.128 desc[UR4][R54.64], R44 ;  /* 0x0000002c36008986 */ /* 0x0085e4000c101d04 */
[----:B------:R-:W-:Y:S01]  /*b450*/  @!P1 IMAD.X R58, R64, 0x1, R7, P3 ;  /* 0x00000001403a9824 */ /* 0x000fe200018e0607 */
[----:B-----5:R-:W-:-:S04]  /*b460*/  @!P1 LEA R56, P3, R60, R56, 0x1 ;  /* 0x000000383c389211 */ /* 0x020fc800078608ff */
[----:B------:R-:W-:-:S05]  /*b470*/  @!P1 LEA.HI.X R57, R60, R57, R58, 0x1, P3 ;  /* 0x000000393c399211 */ /* 0x000fca00018f0c3a */
[----:B0-----:R2:W-:Y:S04]  /*b480*/  @!P1 STG.E.128 desc[UR4][R56.64], R48 ;  /* 0x0000003038009986 */ /* 0x0015e8000c101d04 */
.L_x_7403:
[----:B------:R-:W-:Y:S05]  /*b490*/  BSYNC B1 ;  /* 0x0000000000017941 */ /* 0x000fea0003800000 */
.L_x_7402:
        /* <DEDUP_REMOVED lines=21> */
.L_x_7405:
[----:B------:R-:W-:Y:S05]  /*b5f0*/  BSYNC B1 ;  /* 0x0000000000017941 */ /* 0x000fea0003800000 */
.L_x_7404:
[----:B--2---:R-:W-:-:S05]  /*b600*/  VIADD R44, R22, 0xa0 ;  /* 0x000000a0162c7836 */ /* 0x004fca0000000000 */
[----:B------:R-:W-:-:S13]  /*b610*/  ISETP.GE.AND P3, PT, R44, R4, PT ;  /* 0x000000042c00720c */ /* 0x000fda0003f66270 */
[----:B------:R-:W-:Y:S05]  /*b620*/  @P3 BRA `(.L_x_7357) ;  /* 0x0000000000503947 */ /* 0x000fea0003800000 */
[----:B------:R-:W2:Y:S01]  /*b630*/  LDC.64 R58, c[0x0][0x300] ;  /* 0x0000c000ff3a7b82 */ /* 0x000ea20000000a00 */
[----:B------:R-:W3:Y:S01]  /*b640*/  @!P0 LDS.128 R44, [R5+0x23400] ;  /* 0x02340000052c8984 */ /* 0x000ee20000000c00 */
[----:B------:R-:W-:Y:S01]  /*b650*/  IMAD.MOV.U32 R53, RZ, RZ, R62 ;  /* 0x000000ffff357224 */ /* 0x000fe200078e003e */
[----:B------:R-:W-:Y:S02]  /*b660*/  ULDC.64 UR4, c[0x0][0x208] ;  /* 0x0000820000047ab9 */ /* 0x000fe40000000a00 */
[----:B0-----:R-:W0:Y:S03]  /*b670*/  @!P1 LDS.128 R48, [R5+0x28c00] ;  /* 0x028c000005309984 */ /* 0x001e260000000c00 */
[----:B------:R-:W4:Y:S08]  /*b680*/  @!P0 LDC.64 R54, c[0x0][0x2e8] ;  /* 0x0000ba00ff368b82 */ /* 0x000f300000000a00 */
[----:B------:R-:W5:Y:S01]  /*b690*/  @!P1 LDC.64 R56, c[0x0][0x2e8] ;  /* 0x0000ba00ff389b82 */ /* 0x000f620000000a00 */
[----:B--2---:R-:W-:-:S04]  /*b6a0*/  IMAD.WIDE.U32 R52, R58, 0xa0, R52 ;  /* 0x000000a03a347825 */ /* 0x004fc800078e0034 */
[----:B------:R-:W-:-:S05]  /*b6b0*/  IMAD R59, R59, 0xa0, RZ ;  /* 0x000000a03b3b7824 */ /* 0x000fca00078e02ff */
[----:B------:R-:W-:Y:S02]  /*b6c0*/  IADD3 R60, R53, R59, RZ ;  /* 0x0000003b353c7210 */ /* 0x000fe40007ffe0ff */
[----:B------:R-:W-:-:S05]  /*b6d0*/  @!P0 IADD3 R53, P3, R15, R52, RZ ;  /* 0x000000340f358210 */ /* 0x000fca0007f7e0ff */
        /* <DEDUP_REMOVED lines=9> */
.L_x_7357:
[----:B------:R-:W-:Y:S05]  /*b770*/  BSYNC B0 ;  /* 0x0000000000007941 */ /* 0x000fea0003800000 */
.L_x_7299:
        /* <DEDUP_REMOVED lines=17> */
.L_x_7407:
[----:B------:R-:W-:Y:S05]  /*b890*/  BSYNC B0 ;  /* 0x0000000000007941 */ /* 0x000fea0003800000 */
.L_x_7406:
[----:B------:R-:W2:Y:S01]  /*b8a0*/  SYNCS.PHASECHK.TRANS64.TRYWAIT P2, [R3+URZ+0x348b0], R0 ;  /* 0x0348b000030075a7 */ /* 0x000ea2000804017f */
[----:B------:R-:W-:Y:S01]  /*b8b0*/  ULDC UR61, c[0x0][0x2f4] ;  /* 0x0000bd00003d7ab9 */ /* 0x000fe20000000800 */
[----:B------:R-:W-:Y:S01]  /*b8c0*/  ULDC.64 UR38, c[0x0][0x328] ;  /* 0x0000ca0000267ab9 */ /* 0x000fe20000000a00 */
[----:B------:R-:W-:Y:S01]  /*b8d0*/  ULDC.64 UR36, c[0x0][0x318] ;  /* 0x0000c60000247ab9 */ /* 0x000fe20000000a00 */
[----:B------:R-:W-:Y:S04]  /*b8e0*/  BSSY B0, `(.L_x_7408) ;  /* 0x0000002000007945 */ /* 0x000fe80003800000 */
[----:B--2---:R-:W-:Y:S05]  /*b8f0*/  @!P2 BRA `(.L_x_7409) ;  /* 0x000001a400b8a947 */ /* 0x004fea0003800000 */
.L_x_7671:
[----:B------:R-:W-:Y:S05]  /*b900*/  BSYNC B0 ;  /* 0x0000000000007941 */ /* 0x000fea0003800000 */
.L_x_7408:
[----:B------:R-:W-:Y:S01]  /*b910*/  ISETP.GE.AND P2, PT, R22, R4, PT ;  /* 0x000000041600720c */ /* 0x000fe20003f46270 */
[----:B------:R-:W-:Y:S01]  /*b920*/  BSSY B0, `(.L_x_7410) ;  /* 0x0000012000007945 */ /* 0x000fe20003800000 */
[----:B------:R-:W-:-:S11]  /*b930*/  IMAD.WIDE R48, R24, 0xb0, R118 ;  /* 0x000000b018307825 */ /* 0x000fd600078e0276 */
[----:B------:R-:W-:Y:S05]  /*b940*/  @P2 BRA `(.L_x_7411) ;  /* 0x00000000003c2947 */ /* 0x000fea0003800000 */
[----:B------:R-:W-:Y:S01]  /*b950*/  MOV R45, R6 ;  /* 0x00000006002d7202 */ /* 0x000fe20000000f00 */
[----:B------:R-:W-:Y:S01]  /*b960*/  IMAD R47, R49, UR38, RZ ;  /* 0x00000026312f7c24 */ /* 0x000fe2000f8e02ff */
[----:B------:R-:W-:Y:S01]  /*b970*/  ULDC.64 UR4, c[0x0][0x208] ;  /* 0x0000820000047ab9 */ /* 0x000fe20000000a00 */
[----:B-1----:R-:W-:Y:S02]  /*b980*/  IMAD.MOV.U32 R44, RZ, RZ, R102 ;  /* 0x000000ffff2c7224 */ /* 0x002fe400078e0066 */
[C---:B------:R-:W-:Y:S02]  /*b990*/  IMAD R47, R48.reuse, UR39, R47 ;  /* 0x00000027302f7c24 */ /* 0x040fe4000f8e022f */
[----:B------:R-:W-:-:S04]  /*b9a0*/  IMAD.WIDE.U32 R44, R48, UR38, R44 ;  /* 0x00000026302c7c25 */ /* 0x000fc8000f8e002c */
[----:B------:R-:W-:Y:S01]  /*b9b0*/  IMAD.IADD R45, R45, 0x1, R47 ;  /* 0x000000012d2d7824 */ /* 0x000fe200078e022f */
[----:B------:R-:W-:-:S04]  /*b9c0*/  LEA R50, P2, R44, UR36, 0x1 ;  /* 0x000000242c327c11 */ /* 0x000fc8000f8408ff */
[----:B0-----:R-:W-:Y:S02]  /*b9d0*/  LEA.HI.X R51, R44, UR37, R45, 0x1, P2 ;  /* 0x000000252c337c11 */ /* 0x001fe400090f0c2d */
[----:B------:R-:W-:-:S13]  /*b9e0*/  ISETP.GE.AND P2, PT, R16, UR61, PT ;  /* 0x0000003d10007c0c */ /* 0x000fda000bf46270 */
[----:B------:R-:W0:Y:S04]  /*b9f0*/  @!P2 LDS.128 R44, [R5+0x400] ;  /* 0x00040000052ca984 */ /* 0x000e280000000c00 */
[----:B0-----:R-:W-:Y:S01]  /*ba00*/  @!P2 STG.E.128 desc[UR4][R50.64], R44 ;  /* 0x0000002c3200a986 */ /* 0x001fe2000c101d04 */
[----:B------:R-:W-:-:S13]  /*ba10*/  ISETP.GE.AND P2, PT, R221, UR61, PT ;  /* 0x0000003ddd007c0c */ /* 0x000fda000bf46270 */
[----:B------:R-:W0:Y:S04]  /*ba20*/  @!P2 LDS.128 R44, [R5+0x5c00] ;  /* 0x005c0000052ca984 */ /* 0x000e280000000c00 */
[----:B0-----:R3:W-:Y:S02]  /*ba30*/  @!P2 STG.E.128 desc[UR4][R50.64+0x80], R44 ;  /* 0x0000802c3200a986 */ /* 0x0017e4000c101d04 */
.L_x_7411:
[----:B------:R-:W-:Y:S05]  /*ba40*/  BSYNC B0 ;  /* 0x0000000000007941 */ /* 0x000fea0003800000 */
.L_x_7410:
[----:B0-2---:R-:W-:Y:S01]  /*ba50*/  VIADD R0, R22, 0x20 ;  /* 0x0000002016007836 */ /* 0x005fe20000000000 */
[----:B------:R-:W-:Y:S04]  /*ba60*/  BSSY B0, `(.L_x_7412) ;  /* 0x0000014000007945 */ /* 0x000fe80003800000 */
[----:B------:R-:W-:-:S13]  /*ba70*/  ISETP.GE.AND P2, PT, R0, R4, PT ;  /* 0x000000040000720c */ /* 0x000fda0003f46270 */
[----:B------:R-:W-:Y:S05]  /*ba80*/  @P2 BRA `(.L_x_7413) ;  /* 0x0000000000442947 */ /* 0x000fea0003800000 */
[----:B---3--:R-:W-:Y:S01]  /*ba90*/  IADD3 R47, P2, R48, 0x20, RZ ;  /* 0x00000020302f7810 */ /* 0x008fe20007f5e0ff */
[----:B-1----:R-:W-:Y:S01]  /*baa0*/  IMAD.MOV.U32 R44, RZ, RZ, R102 ;  /* 0x000000ffff2c7224 */ /* 0x002fe200078e0066 */
[----:B------:R-:W-:Y:S01]  /*bab0*/  MOV R45, R6 ;  /* 0x00000006002d7202 */ /* 0x000fe20000000f00 */
[----:B------:R-:W-:Y:S02]  /*bac0*/  ULDC.64 UR4, c[0x0][0x208] ;  /* 0x0000820000047ab9 */ /* 0x000fe40000000a00 */
[----:B------:R-:W-:Y:S02]  /*bad0*/  IMAD.X R0, RZ, RZ, R49, P2 ;  /* 0x000000ffff007224 */ /* 0x000fe400010e0631 */
[----:B------:R-:W-:-:S04]  /*bae0*/  IMAD.WIDE.U32 R44, R47, UR38, R44 ;  /* 0x000000262f2c7c25 */ /* 0x000fc8000f8e002c */
[----:B------:R-:W-:Y:S01]  /*baf0*/  IMAD R0, R0, UR38, RZ ;  /* 0x0000002600007c24 */ /* 0x000fe2000f8e02ff */
[----:B------:R-:W-:-:S03]  /*bb00*/  LEA R50, P2, R44, UR36, 0x1 ;  /* 0x000000242c327c11 */ /* 0x000fc6000f8408ff */
[----:B------:R-:W-:-:S04]  /*bb10*/  IMAD R47, R47, UR39, R0 ;  /* 0x000000272f2f7c24 */ /* 0x000fc8000f8e0200 */
[----:B------:R-:W-:-:S05]  /*bb20*/  IMAD.IADD R45, R45, 0x1, R47 ;  /* 0x000000012d2d7824 */ /* 0x000fca00078e022f */
[----:B------:R-:W-:Y:S02]  /*bb30*/  LEA.HI.X R51, R44, UR37, R45, 0x1, P2 ;  /* 0x000000252c337c11 */ /* 0x000fe400090f0c2d */
[----:B------:R-:W-:-:S13]  /*bb40*/  ISETP.GE.AND P2, PT, R16, UR61, PT ;  /* 0x0000003d10007c0c */ /* 0x000fda000bf46270 */
[----:B------:R-:W0:Y:S04]  /*bb50*/  @!P2 LDS.128 R44, [R5+0x1400] ;  /* 0x00140000052ca984 */ /* 0x000e280000000c00 */
[----:B0-----:R-:W-:Y:S01]  /*bb60*/  @!P2 STG.E.128 desc[UR4][R50.64], R44 ;  /* 0x0000002c3200a986 */ /* 0x001fe2000c101d04 */
[----:B------:R-:W-:-:S13]  /*bb70*/  ISETP.GE.AND P2, PT, R221, UR61, PT ;  /* 0x0000003ddd007c0c */ /* 0x000fda000bf46270 */
[----:B------:R-:W0:Y:S04]  /*bb80*/  @!P2 LDS.128 R44, [R5+0x6c00] ;  /* 0x006c0000052ca984 */ /* 0x000e280000000c00 */
[----:B0-----:R0:W-:Y:S02]  /*bb90*/  @!P2 STG.E.128 desc[UR4][R50.64+0x80], R44 ;  /* 0x0000802c3200a986 */ /* 0x0011e4000c101d04 */
.L_x_7413:
[----:B------:R-:W-:Y:S05]  /*bba0*/  BSYNC B0 ;  /* 0x0000000000007941 */ /* 0x000fea0003800000 */
.L_x_7412:
[----:B------:R-:W-:Y:S01]  /*bbb0*/  VIADD R0, R22, 0x40 ;  /* 0x0000004016007836 */ /* 0x000fe20000000000 */
[----:B------:R-:W-:Y:S04]  /*bbc0*/  BSSY B0, `(.L_x_7414) ;  /* 0x0000014000007945 */ /* 0x000fe80003800000 */
[----:B------:R-:W-:-:S13]  /*bbd0*/  ISETP.GE.AND P2, PT, R0, R4, PT ;  /* 0x000000040000720c */ /* 0x000fda0003f46270 */
[----:B------:R-:W-:Y:S05]  /*bbe0*/  @P2 BRA `(.L_x_7415) ;  /* 0x0000000000442947 */ /* 0x000fea0003800000 */
[----:B0--3--:R-:W-:Y:S01]  /*bbf0*/  IADD3 R47, P2, R48, 0x40, RZ ;  /* 0x00000040302f7810 */ /* 0x009fe20007f5e0ff */
        /* <DEDUP_REMOVED lines=16> */
.L_x_7415:
[----:B------:R-:W-:Y:S05]  /*bd00*/  BSYNC B0 ;  /* 0x0000000000007941 */ /* 0x000fea0003800000 */
.L_x_7414:
[----:B------:R-:W-:Y:S01]  /*bd10*/  VIADD R0, R22, 0x60 ;  /* 0x0000006016007836 */ /* 0x000fe20000000000 */
[----:B------:R-:W-:Y:S04]  /*bd20*/  BSSY B0, `(.L_x_7416) ;  /* 0x0000014000007945 */ /* 0x000fe80003800000 */
[----:B------:R-:W-:-:S13]  /*bd30*/  ISETP.GE.AND P2, PT, R0, R4, PT ;  /* 0x000000040000720c */ /* 0x000fda0003f46270 */
[----:B------:R-:W-:Y:S05]  /*bd40*/  @P2 BRA `(.L_x_7417) ;  /* 0x0000000000442947 */ /* 0x000fea0003800000 */
[----:B0-23--:R-:W-:Y:S01]  /*bd50*/  IADD3 R47, P2, R48, 0x60, RZ ;  /* 0x00000060302f7810 */ /* 0x00dfe20007f5e0ff */
        /* <DEDUP_REMOVED lines=16> */
.L_x_7417:
[----:B------:R-:W-:Y:S05]  /*be60*/  BSYNC B0 ;  /* 0x0000000000007941 */ /* 0x000fea0003800000 */
.L_x_7416:
[----:B------:R-:W-:Y:S01]  /*be70*/  VIADD R0, R22, 0x80 ;  /* 0x0000008016007836 */ /* 0x000fe20000000000 */
[----:B------:R-:W-:Y:S04]  /*be80*/  BSSY B0, `(.L_x_7418) ;  /* 0x0000014000007945 */ /* 0x000fe80003800000 */
[----:B------:R-:W-:-:S13]  /*be90*/  ISETP.GE.AND P2, PT, R0, R4, PT ;  /* 0x000000040000720c */ /* 0x000fda0003f46270 */
[----:B------:R-:W-:Y:S05]  /*bea0*/  @P2 BRA `(.L_x_7419) ;  /* 0x0000000000442947 */ /* 0x000fea0003800000 */
[----:B0-234-:R-:W-:Y:S01]  /*beb0*/  IADD3 R47, P2, R48, 0x80, RZ ;  /* 0x00000080302f7810 */ /* 0x01dfe20007f5e0ff */
        /* <DEDUP_REMOVED lines=16> */
.L_x_7419:
[----:B------:R-:W-:Y:S05]  /*bfc0*/  BSYNC B0 ;  /* 0x0000000000007941 */ /* 0x000fea0003800000 */
.L_x_7418:
        /* <DEDUP_REMOVED lines=21> */
.L_x_7421:
[----:B------:R-:W-:Y:S05]  /*c120*/  BSYNC B0 ;  /* 0x0000000000007941 */ /* 0x000fea0003800000 */
.L_x_7420:
[----:B------:R-:W5:Y:S01]  /*c130*/  LDL R0, [R1+0x4] ;  /* 0x0000040001007983 */ /* 0x000f620000100800 */
[----:B------:R-:W-:Y:S02]  /*c140*/  VIADD R23, R23, 0x1 ;  /* 0x0000000117177836 */ /* 0x000fe40000000000 */
[----:B------:R-:W-:Y:S01]  /*c150*/  @!P3 VIADD R3, R3, 0x348c0 ;  /* 0x000348c00303b836 */ /* 0x000fe20000000000 */
[----:B------:R-:W-:Y:S01]  /*c160*/  @!PT LDS RZ, [RZ] ;  /* 0x00000000fffff984 */ /* 0x000fe20000000800 */
[----:B------:R-:W-:Y:S01]  /*c170*/  @!PT LDS RZ, [RZ] ;  /* 0x00000000fffff984 */ /* 0x000fe20000000800 */
[----:B------:R-:W-:Y:S01]  /*c180*/  @!PT LDS RZ, [RZ] ;  /* 0x00000000fffff984 */ /* 0x000fe20000000800 */
[----:B------:R-:W-:Y:S01]  /*c190*/  @!PT LDS RZ, [RZ] ;  /* 0x00000000fffff984 */ /* 0x000fe20000000800 */
[----:B------:R1:W-:Y:S06]  /*c1a0*/  MEMBAR.ALL.CTA ;  /* 0x0000000000007992 */ /* 0x0003ec0000008000 */
[----:B-1----:R-:W1:Y:S02]  /*c1b0*/  FENCE.VIEW.ASYNC.S ;  /* 0x00000000000073c6 */ /* 0x002e640000000000 */
[----:B-1----:R1:W-:Y:S01]  /*c1c0*/  BAR.SYNC.DEFER_BLOCKING R162, 0x80 ;  /* 0x000200a20000751d */ /* 0x0023e20000010000 */
[----:B------:R-:W-:-:S02]  /*c1d0*/  ISETP.NE.AND P2, PT, R23, 0x2, PT ;  /* 0x000000021700780c */ /* 0x000fc40003f45270 */
[----:B------:R-:W-:Y:S02]  /*c1e0*/  @!P3 PRMT R3, RZ, 0x654, R3 ;  /* 0x00000654ff03b816 */ /* 0x000fe40000000003 */
[----:B------:R-:W-:Y:S02]  /*c1f0*/  SEL R23, R23, RZ, P2 ;  /* 0x000000ff17177207 */ /* 0x000fe40001000000 */
[----:B------:R1:W-:Y:S01]  /*c200*/  @!P3 SYNCS.ARRIVE.TRANS64.RED.A1T0 RZ, [R3+URZ], RZ ;  /* 0x000000ff03ffb9a7 */ /* 0x0003e2000810043f */
[----:B-----5:R-:W-:Y:S02]  /*c210*/  LOP3.LUT P4, RZ, R0, 0x10, RZ, 0xc0, !PT ;  /* 0x0000001000ff7812 */ /* 0x020fe4000788c0ff */
[----:B------:R-:W-:-:S04]  /*c220*/  SEL R0, RZ, 0x1, P2 ;  /* 0x00000001ff007807 */ /* 0x000fc80001000000 */
[----:B------:R-:W-:-:S07]  /*c230*/  LOP3.LUT R223, R223, R0, RZ, 0x3c, !PT ;  /* 0x00000000dfdf7212 */ /* 0x000fce00078e3cff */
[----:B-1----:R-:W-:Y:S05]  /*c240*/  @P4 BRA `(.L_x_7422) ;  /* 0xffffff6800204947 */ /* 0x002fea000383ffff */
[----:B------:R-:W1:Y:S01]  /*c250*/  S2R R4, SR_TID.X ;  /* 0x0000000000047919 */ /* 0x000e620000002100 */
[----:B------:R-:W-:Y:S02]  /*c260*/  PLOP3.LUT P0, PT, PT, PT, PT, 0x8, 0x0 ;  /* 0x000000000000781c */ /* 0x000fe40003f0e170 */
[----:B-1----:R-:W-:-:S04]  /*c270*/  SHF.R.U32.HI R4, RZ, 0x7, R4 ;  /* 0x00000007ff047819 */ /* 0x002fc80000011604 */
[----:B------:R-:W-:-:S13]  /*c280*/  ISETP.NE.AND P4, PT, R4, 0x1, PT ;  /* 0x000000010400780c */ /* 0x000fda0003f85270 */
[----:B------:R-:W-:Y:S06]  /*c290*/  @!P4 BAR.ARV 0x9, 0x100 ;  /* 0x024400000000cb1d */ /* 0x000fec0000002000 */
.L_x_7294:
[----:B------:R-:W-:Y:S01]  /*c2a0*/  ISETP.GE.AND P2, PT, R161, 0x1, PT ;  /* 0x00000001a100780c */ /* 0x000fe20003f46270 */
[----:B------:R-:W-:Y:S01]  /*c2b0*/  IMAD.MOV.U32 R0, RZ, RZ, RZ ;  /* 0x000000ffff007224 */ /* 0x000fe200078e00ff */
[----:B------:R-:W-:Y:S01]  /*c2c0*/  PLOP3.LUT P1, PT, PT, PT, PT, 0x80, 0x0 ;  /* 0x000000000000781c */ /* 0x000fe20003f2f070 */
[----:B------:R-:W-:Y:S01]  /*c2d0*/  IMAD.MOV.U32 R87, RZ, RZ, RZ ;  /* 0x000000ffff577224 */ /* 0x000fe200078e00ff */
[----:B------:R-:W-:Y:S02]  /*c2e0*/  MOV R3, RZ ;  /* 0x000000ff00037202 */ /* 0x000fe40000000f00 */
[----:B------:R-:W-:Y:S02]  /*c2f0*/  CS2R R42, SRZ ;  /* 0x00000000002a7805 */ /* 0x000fe4000001ff00 */
[----:B------:R-:W-:Y:S02]  /*c300*/  CS2R R40, SRZ ;  /* 0x0000000000287805 */ /* 0x000fe4000001ff00 */
[----:B0-234-:R-:W-:-:S02]  /*c310*/  CS2R R46, SRZ ;  /* 0x00000000002e7805 */ /* 0x01dfc4000001ff00 */
        /* <DEDUP_REMOVED lines=27> */
[----:B------:R-:W-:Y:S01]  /*c4d0*/  MOV R10, RZ ;  /* 0x000000ff000a7202 */ /* 0x000fe20000000f00 */
[----:B------:R-:W-:Y:S02]  /*c4e0*/  IMAD.MOV.U32 R108, RZ, RZ, RZ ;  /* 0x000000ffff6c7224 */ /* 0x000fe400078e00ff */
[----:B------:R-:W-:Y:S01]  /*c4f0*/  IMAD.MOV.U32 R110, RZ, RZ, RZ ;  /* 0x000000ffff6e7224 */ /* 0x000fe200078e00ff */
[----:B------:R-:W-:Y:S06]  /*c500*/  @P0 BRA `(.L_x_7423) ;  /* 0x00000000000c0947 */ /* 0x000fec0003800000 */
[----:B------:R-:W0:Y:S01]  /*c510*/  FENCE.VIEW.ASYNC.G ;  /* 0x00000000000073c6 */ /* 0x000e220000000100 */
[----:B------:R-:W-:Y:S05]  /*c520*/  WARPSYNC.ALL ;  /* 0x0000000000007948 */ /* 0x000fea0003800000 */
[----:B0-----:R-:W-:Y:S06]  /*c530*/  BAR.ARV 0xc, 0x180 ;  /* 0x0306000000007b1d */ /* 0x001fec0000002000 */
.L_x_7423:
[----:B------:R-:W-:Y:S02]  /*c540*/  IMAD.MOV.U32 R104, RZ, RZ, RZ ;  /* 0x000000ffff687224 */ /* 0x000fe400078e00ff */
[----:B------:R-:W-:Y:S01]  /*c550*/  IMAD.MOV.U32 R11, RZ, RZ, RZ ;  /* 0x000000ffff0b7224 */ /* 0x000fe200078e00ff */
[----:B------:R-:W-:Y:S06]  /*c560*/  @!P2 BRA `(.L_x_7424) ;  /* 0x0000010000e8a947 */ /* 0x000fec0003800000 */
[----:B------:R-:W-:-:S03]  /*c570*/  UMOV UR4, 0xffffffff ;  /* 0xffffffff00047882 */ /* 0x000fc60000000000 */
[----:B------:R-:W-:Y:S05]  /*c580*/  BRA.DIV UR4, `(.L_x_7425) ;  /* 0x0000019a04a87947 */ /* 0x000fea000b800000 */
[----:B------:R-:W0:Y:S02]  /*c590*/  S2R R3, SR_TID.X ;  /* 0x0000000000037919 */ /* 0x000e240000002100 */
[----:B0-----:R-:W-:-:S05]  /*c5a0*/  VIADD R3, R3, 0xffffff80 ;  /* 0xffffff8003037836 */ /* 0x001fca0000000000 */
[----:B------:R-:W-:-:S04]  /*c5b0*/  SHF.R.S32.HI R0, RZ, 0x1f, R3 ;  /* 0x0000001fff007819 */ /* 0x000fc80000011403 */
[----:B------:R-:W-:-:S04]  /*c5c0*/  LEA.HI R0, R0, R3, RZ, 0x7 ;  /* 0x0000000300007211 */ /* 0x000fc800078f38ff */
[----:B------:R-:W-:-:S06]  /*c5d0*/  SHF.R.S32.HI R0, RZ, 0x7, R0 ;  /* 0x00000007ff007819 */ /* 0x000fcc0000011400 */
[----:B------:R-:W0:Y:S04]  /*c5e0*/  SHFL.IDX PT, R0, R0, RZ, 0x1f ;  /* 0x00001fff00007589 */ /* 0x000e2800000e0000 */
[----:B0-----:R0:W-:Y:S02]  /*c5f0*/  STL [R1], R0 ;  /* 0x0000000001007387 */ /* 0x0011e40000100800 */
.L_x_7674:
[----:B0-----:R-:W2:Y:S04]  /*c600*/  LDL R0, [R1+0x6c] ;  /* 0x00006c0001007983 */ /* 0x001ea80000100800 */
[----:B------:R-:W3:Y:S01]  /*c610*/  LDL R3, [R1] ;  /* 0x0000000001037983 */ /* 0x000ee20000100800 */
[----:B--2---:R-:W-:Y:S02]  /*c620*/  R2UR UR4, R0 ;  /* 0x00000000000472ca */ /* 0x004fe400000e0000 */
[----:B---3--:R-:W-:-:S04]  /*c630*/  LEA.HI R0, R3, R3, RZ, 0x1 ;  /* 0x0000000303007211 */ /* 0x008fc800078f08ff */
[----:B------:R-:W-:-:S07]  /*c640*/  LOP3.LUT R0, R0, 0x1e, RZ, 0xc0, !PT ;  /* 0x0000001e00007812 */ /* 0x000fce00078ec0ff */
[----:B------:R-:W-:Y:S01]  /*c650*/  ULOP3.LUT UP0, URZ, UR4, 0x9f, URZ, 0xc0, !UPT ;  /* 0x0000009f043f7892 */ /* 0x000fe2000f80c03f */
[----:B------:R-:W-:-:S05]  /*c660*/  IADD3 R0, R3, -R0, RZ ;  /* 0x8000000003007210 */ /* 0x000fca0007ffe0ff */
        /* <DEDUP_REMOVED lines=9> */
[----:B-1----:R0:W1:Y:S01]  /*c700*/  LDC.64 R14, c[0x4][R0] ;  /* 0x01000000000e7b82 */ /* 0x0020620000000a00 */
        /* <DEDUP_REMOVED lines=11> */
.L_x_7426:
[----:B------:R-:W-:Y:S02]  /*c7c0*/  ULDC UR4, c[0x0][0x3f4] ;  /* 0x0000fd0000047ab9 */ /* 0x000fe40000000800 */
[----:B------:R-:W-:-:S13]  /*c7d0*/  ISETP.LT.AND P0, PT, RZ, UR4, PT ;  /* 0x00000004ff007c0c */ /* 0x000fda000bf01270 */
[----:B------:R-:W-:Y:S05]  /*c7e0*/  @P0 BRA `(.L_x_7427) ;  /* 0x0000000000400947 */ /* 0x000fea0003800000 */
[----:B------:R-:W2:Y:S02]  /*c7f0*/  LDL R20, [R1+0x60] ;  /* 0x0000600001147983 */ /* 0x000ea40000100800 */
[----:B--2---:R-:W-:-:S04]  /*c800*/  LEA.HI R0, R20, R20, RZ, 0x1 ;  /* 0x0000001414007211 */ /* 0x004fc800078f08ff */
[----:B------:R-:W-:-:S04]  /*c810*/  LOP3.LUT R0, R0, 0xfffffffe, RZ, 0xc0, !PT ;  /* 0xfffffffe00007812 */ /* 0x000fc800078ec0ff */
[----:B------:R-:W-:-:S04]  /*c820*/  IADD3 R0, R20, -R0, RZ ;  /* 0x8000000014007210 */ /* 0x000fc80007ffe0ff */
[----:B------:R-:W-:-:S04]  /*c830*/  SHF.L.U32 R3, R0, 0x1f, RZ ;  /* 0x0000001f00037819 */ /* 0x000fc800000006ff */
[----:B------:R0:W2:Y:S03]  /*c840*/  SYNCS.PHASECHK.TRANS64.TRYWAIT P0, [R2+URZ+0x34800], R3 ;  /* 0x03480003020075a7 */ /* 0x0000a6000800017f */
[----:B--2---:R-:W-:Y:S05]  /*c850*/  @!P0 NANOSLEEP.SYNCS 0x989680 ;  /* 0x009896800000895d */ /* 0x004fea0003900000 */
[----:B------:R-:W2:Y:S01]  /*c860*/  @!P0 SYNCS.PHASECHK.TRANS64 P0, [R2+URZ+0x34800], R3 ;  /* 0x03480003020085a7 */ /* 0x000ea2000800007f */
[----:B------:R-:W-:Y:S04]  /*c870*/  BSSY B0, `(.L_x_7428) ;  /* 0x0000006000007945 */ /* 0x000fe80003800000 */
[----:B--2---:R-:W-:Y:S05]  /*c880*/  @P0 BRA `(.L_x_7429) ;  /* 0x0000000000100947 */ /* 0x004fea0003800000 */
.L_x_7430:
[----:B--2---:R2:W3:Y:S02]  /*c890*/  SYNCS.PHASECHK.TRANS64.TRYWAIT P0, [R2+URZ+0x34800], R3 ;  /* 0x03480003020075a7 */ /* 0x0044e4000800017f */
[----:B---3--:R-:W-:Y:S05]  /*c8a0*/  @!P0 NANOSLEEP.SYNCS 0x989680 ;  /* 0x009896800000895d */ /* 0x008fea0003900000 */
[----:B------:R-:W3:Y:S02]  /*c8b0*/  @!P0 SYNCS.PHASECHK.TRANS64 P0, [R2+URZ+0x34800], R3 ;  /* 0x03480003020085a7 */ /* 0x000ee4000800007f */
[----:B---3--:R-:W-:Y:S05]  /*c8c0*/  @!P0 BRA `(.L_x_7430) ;  /* 0xfffffffc00f08947 */ /* 0x008fea000383ffff */
.L_x_7429:
[----:B------:R-:W-:Y:S05]  /*c8d0*/  BSYNC B0 ;  /* 0x0000000000007941 */ /* 0x000fea0003800000 */
.L_x_7428:
[----:B------:R-:W-:Y:S05]  /*c8e0*/  BRA `(.L_x_7431) ;  /* 0x0000003c00207947 */ /* 0x000fea0003800000 */
.L_x_7427:
        /* <DEDUP_REMOVED lines=29> */
[----:B------:R-:W-:Y:S01]  /*cac0*/  MOV R6, UR6 ;  /* 0x0000000600067c02 */ /* 0x000fe20008000f00 */
[----:B------:R-:W-:Y:S01]  /*cad0*/  IMAD.U32 R7, RZ, RZ, UR7 ;  /* 0x00000007ff077e24 */ /* 0x000fe2000f8e00ff */
[----:B------:R-:W-:Y:S01]  /*cae0*/  MOV R12, 0x1 ;  /* 0x00000001000c7802 */ /* 0x000fe20000000f00 */
[----:B------:R-:W-:-:S02]  /*caf0*/  IMAD.U32 R10, RZ, RZ, UR4 ;  /* 0x00000004ff0a7e24 */ /* 0x000fc4000f8e00ff */
[----:B------:R-:W-:Y:S02]  /*cb00*/  IMAD.U32 R11, RZ, RZ, UR5 ;  /* 0x00000005ff0b7e24 */ /* 0x000fe4000f8e00ff */
[----:B------:R-:W-:Y:S02]  /*cb10*/  IMAD.MOV.U32 R8, RZ, RZ, 0x70 ;  /* 0x00000070ff087424 */ /* 0x000fe400078e00ff */
[----:B0-----:R-:W-:-:S07]  /*cb20*/  IMAD.MOV.U32 R13, RZ, RZ, RZ ;  /* 0x000000ffff0d7224 */ /* 0x001fce00078e00ff */
[----:B------:R-:W-:-:S07]  /*cb30*/  LEPC R20, `(.L_x_7432) ;  /* 0x000000001014794e */ /* 0x000fce0000000000 */
[----:B-1----:R-:W-:Y:S05]  /*cb40*/  CALL.ABS.NOINC R14 ;  /* 0x000000000e007343 */ /* 0x002fea0003c00000 */
.L_x_7432:
[----:B------:R-:W2:Y:S01]  /*cb50*/  LDL R20, [R1+0x30] ;  /* 0x0000300001147983 */ /* 0x000ea20000100800 */
[----:B------:R-:W-:Y:S01]  /*cb60*/  ULDC.U8 UR4, c[0x0][0x410] ;  /* 0x0001040000047ab9 */ /* 0x000fe20000000000 */
[----:B------:R-:W-:Y:S01]  /*cb70*/  R2UR UR5, R30 ;  /* 0x000000001e0572ca */ /* 0x000fe200000e0000 */
[----:B------:R-:W-:Y:S01]  /*cb80*/  BSSY B0, `(.L_x_7433) ;  /* 0x0000396000007945 */ /* 0x000fe20003800000 */
[----:B------:R-:W-:Y:S01]  /*cb90*/  ISETP.NE.AND P0, PT, RZ, UR4, PT ;  /* 0x00000004ff007c0c */ /* 0x000fe2000bf05270 */
[----:B------:R-:W-:-:S10]  /*cba0*/  IMAD R5, R29, 0x80, R22 ;  /* 0x000000801d057824 */ /* 0x000fd400078e0216 */
[----:B--2---:R-:W-:Y:S02]  /*cbb0*/  LEA R21, R20, UR5, 0x1 ;  /* 0x0000000514157c11 */ /* 0x004fe4000f8e08ff */
[----:B------:R-:W-:Y:S05]  /*cbc0*/  @!P0 BRA `(.L_x_7434) ;  /* 0x0000001800a48947 */ /* 0x000fea0003800000 */
[----:B------:R-:W-:-:S03]  /*cbd0*/  UMOV UR4, 0xffffffff ;  /* 0xffffffff00047882 */ /* 0x000fc60000000000 */
[----:B------:R-:W-:Y:S05]  /*cbe0*/  BRA.DIV UR4, `(.L_x_7435) ;  /* 0x0000019604507947 */ /* 0x000fea000b800000 */
[----:B------:R0:W2:Y:S04]  /*cbf0*/  SHFL.IDX PT, R0, R25, RZ, 0x181f ;  /* 0x00181fff19007589 */ /* 0x0000a800000e0000 */
[----:B------:R0:W3:Y:S04]  /*cc00*/  SHFL.IDX PT, R3, R24, RZ, 0x181f ;  /* 0x00181fff18037589 */ /* 0x0000e800000e0000 */
[----:B------:R0:W4:Y:S04]  /*cc10*/  SHFL.IDX PT, R4, R27, RZ, 0x181f ;  /* 0x00181fff1b047589 */ /* 0x00012800000e0000 */
[----:B-1----:R0:W1:Y:S02]  /*cc20*/  SHFL.IDX PT, R14, R26, RZ, 0x181f ;  /* 0x00181fff1a0e7589 */ /* 0x00206400000e0000 */
.L_x_7680:
[----:B------:R-:W5:Y:S01]  /*cc30*/  LDL R7, [R1+0x60] ;  /* 0x0000600001077983 */ /* 0x000f620000100800 */
[----:B------:R-:W-:Y:S01]  /*cc40*/  ULDC UR4, c[0x0][0x448] ;  /* 0x0001120000047ab9 */ /* 0x000fe20000000800 */
[----:B------:R-:W-:Y:S01]  /*cc50*/  BSSY B1, `(.L_x_7436) ;  /* 0x0000024000017945 */ /* 0x000fe20003800000 */
[----:B------:R-:W-:Y:S01]  /*cc60*/  IMAD R160, R160, UR4, RZ ;  /* 0x00000004a0a07c24 */ /* 0x000fe2000f8e02ff */
[----:B------:R-:W-:Y:S02]  /*cc70*/  CS2R R8, SRZ ;  /* 0x0000000000087805 */ /* 0x000fe4000001ff00 */
[----:B------:R-:W-:Y:S02]  /*cc80*/  CS2R R10, SRZ ;  /* 0x00000000000a7805 */ /* 0x000fe4000001ff00 */
[----:B------:R-:W-:Y:S02]  /*cc90*/  CS2R R12, SRZ ;  /* 0x00000000000c7805 */ /* 0x000fe4000001ff00 */
[----:B------:R-:W-:-:S02]  /*cca0*/  ISETP.GE.AND P0, PT, R5, R160, PT ;  /* 0x000000a00500720c */ /* 0x000fc40003f06270 */
[----:B-----5:R-:W-:-:S04]  /*ccb0*/  LEA.HI R6, R7, R7, RZ, 0x1 ;  /* 0x0000000707067211 */ /* 0x020fc800078f08ff */
[----:B------:R-:W-:-:S05]  /*ccc0*/  LOP3.LUT R6, R6, 0xfffffffe, RZ, 0xc0, !PT ;  /* 0xfffffffe06067812 */ /* 0x000fca00078ec0ff */
[----:B------:R-:W-:Y:S01]  /*ccd0*/  IMAD.IADD R5, R7, 0x1, -R6 ;  /* 0x0000000107057824 */ /* 0x000fe200078e0a06 */
[----:B------:R-:W-:-:S04]  /*cce0*/  CS2R R6, SRZ ;  /* 0x0000000000067805 */ /* 0x000fc8000001ff00 */
[----:B------:R-:W-:Y:S01]  /*ccf0*/  SHF.L.U32 R5, R5, 0x1f, RZ ;  /* 0x0000001f05057819 */ /* 0x000fe200000006ff */
[----:B------:R-:W-:Y:S06]  /*cd00*/  @P0 BRA `(.L_x_7437) ;  /* 0x0000000000600947 */ /* 0x000fec0003800000 */
[----:B------:R-:W4:Y:S01]  /*cd10*/  LDL R20, [R1+0x70] ;  /* 0x0000700001147983 */ /* 0x000f220000100800 */
[----:B------:R-:W-:Y:S01]  /*cd20*/  ULDC UR4, c[0x0][0x3f4] ;  /* 0x0000fd0000047ab9 */ /* 0x000fe20000000800 */
[----:B------:R-:W-:Y:S01]  /*cd30*/  IMAD.SHL.U32 R30, R220, 0x2, RZ ;  /* 0x00000002dc1e7824 */ /* 0x000fe200078e00ff */
[----:B------:R-:W-:Y:S02]  /*cd40*/  ISETP.GE.AND P4, PT, R18, UR4, PT ;  /* 0x0000000412007c0c */ /* 0x000fe4000bf86270 */
[----:B------:R-:W-:Y:S02]  /*cd50*/  CS2R R12, SRZ ;  /* 0x00000000000c7805 */ /* 0x000fe4000001ff00 */
[----:B------:R-:W-:Y:S02]  /*cd60*/  ISETP.GE.AND P5, PT, R220, UR4, PT ;  /* 0x00000004dc007c0c */ /* 0x000fe4000bfa6270 */
[----:B------:R-:W-:Y:S02]  /*cd70*/  CS2R R8, SRZ ;  /* 0x0000000000087805 */ /* 0x000fe4000001ff00 */
[----:B------:R-:W-:Y:S01]  /*cd80*/  CS2R R10, SRZ ;  /* 0x00000000000a7805 */ /* 0x000fe2000001ff00 */
[----:B------:R-:W-:-:S04]  /*cd90*/  ULDC.64 UR6, c[0x0][0x208] ;  /* 0x0000820000067ab9 */ /* 0x000fc80000000a00 */
[----:B------:R-:W-:-:S04]  /*cda0*/  @!P4 SHF.L.U32 R15, R18, 0x1, RZ ;  /* 0x00000001120fc819 */ /* 0x000fc800000006ff */
[CC--:B0--3--:R-:W-:Y:S02]  /*cdb0*/  @!P5 IADD3 R26, P2, R3.reuse, R30.reuse, RZ ;  /* 0x0000001e031ad210 */ /* 0x0c9fe40007f5e0ff */
[C---:B-1----:R-:W-:Y:S02]  /*cdc0*/  @!P5 IADD3 R30, P3, R14.reuse, R30, RZ ;  /* 0x0000001e0e1ed210 */ /* 0x042fe40007f7e0ff */
[-C--:B------:R-:W-:Y:S02]  /*cdd0*/  @!P4 IADD3 R24, P0, R3, R15.reuse, RZ ;  /* 0x0000000f0318c210 */ /* 0x080fe40007f1e0ff */
[----:B------:R-:W-:Y:S02]  /*cde0*/  @!P4 IADD3 R14, P1, R14, R15, RZ ;  /* 0x0000000f0e0ec210 */ /* 0x000fe40007f3e0ff */
[----:B------:R-:W-:Y:S02]  /*cdf0*/  @!P4 SHF.L.U64.HI R3, R18, 0x1, R19 ;  /* 0x000000011203c819 */ /* 0x000fe40000010213 */
[----:B------:R-:W-:-:S03]  /*ce00*/  CS2R R6, SRZ ;  /* 0x0000000000067805 */ /* 0x000fc6000001ff00 */
[--C-:B--2---:R-:W-:Y:S02]  /*ce10*/  @!P4 IMAD.X R25, R0, 0x1, R3.reuse, P0 ;  /* 0x000000010019c824 */ /* 0x104fe400000e0603 */
[----:B----4-:R-:W-:-:S03]  /*ce20*/  @!P4 IMAD.X R15, R4, 0x1, R3, P1 ;  /* 0x00000001040fc824 */ /* 0x010fc600008e0603 */
[----:B------:R0:W5:Y:S04]  /*ce30*/  @!P4 LD.E.64 R10, desc[UR6][R24.64] ;  /* 0x00000006180ac980 */ /* 0x000168000c101b00 */
[----:B------:R0:W5:Y:S01]  /*ce40*/  @!P4 LD.E.64 R6, desc[UR6][R14.64] ;  /* 0x000000060e06c980 */ /* 0x000162000c101b00 */
[--C-:B------:R-:W-:Y:S02]  /*ce50*/  @!P5 IMAD.X R27, R0, 0x1, R20.reuse, P2 ;  /* 0x00000001001bd824 */ /* 0x100fe400010e0614 */
[----:B------:R-:W-:-:S03]  /*ce60*/  @!P5 IMAD.X R31, R4, 0x1, R20, P3 ;  /* 0x00000001041fd824 */ /* 0x000fc600018e0614 */
[----:B------:R0:W5:Y:S04]  /*ce70*/  @!P5 LD.E.64 R12, desc[UR6][R26.64] ;  /* 0x000000061a0cd980 */ /* 0x000168000c101b00 */
[----:B------:R0:W5:Y:S02]  /*ce80*/  @!P5 LD.E.64 R8, desc[UR6][R30.64] ;  /* 0x000000061e08d980 */ /* 0x000164000c101b00 */
.L_x_7437:
[----:B------:R-:W-:Y:S05]  /*ce90*/  BSYNC B1 ;  /* 0x0000000000017941 */ /* 0x000fea0003800000 */
.L_x_7436:
[----:B------:R-:W4:Y:S01]  /*cea0*/  SYNCS.PHASECHK.TRANS64.TRYWAIT P0, [R2+URZ+0x34800], R5 ;  /* 0x03480005020075a7 */ /* 0x000f22000800017f */
[----:B---3--:R-:W-:Y:S01]  /*ceb0*/  IMAD R3, R29, -0x80, R160 ;  /* 0xffffff801d037824 */ /* 0x008fe200078e02a0 */
[--C-:B0----5:R-:W-:Y:S01]  /*cec0*/  SHF.R.U64 R25, R12, 0x10, R13.reuse ;  /* 0x000000100c197819 */ /* 0x121fe2000000120d */
[--C-:B------:R-:W-:Y:S01]  /*ced0*/  IMAD.MOV.U32 R15, RZ, RZ, R13.reuse ;  /* 0x000000ffff0f7224 */ /* 0x100fe200078e000d */
[----:B------:R-:W-:Y:S01]  /*cee0*/  SHF.R.U32.HI R26, RZ, 0x10, R13 ;  /* 0x00000010ff1a7819 */ /* 0x000fe2000001160d */
[--C-:B-1----:R-:W-:Y:S01]  /*cef0*/  IMAD.MOV.U32 R14, RZ, RZ, R11.reuse ;  /* 0x000000ffff0e7224 */ /* 0x102fe200078e000b */
[----:B--2---:R-:W-:Y:S01]  /*cf00*/  MOV R0, R10 ;  /* 0x0000000a00007202 */ /* 0x004fe20000000f00 */
[----:B------:R-:W-:Y:S01]  /*cf10*/  IMAD.MOV.U32 R13, RZ, RZ, R6 ;  /* 0x000000ffff0d7224 */ /* 0x000fe200078e0006 */
[----:B------:R-:W-:Y:S01]  /*cf20*/  SHF.R.U64 R20, R10, 0x10, R11 ;  /* 0x000000100a147819 */ /* 0x000fe2000000120b */
[----:B------:R-:W-:Y:S01]  /*cf30*/  IMAD.MOV.U32 R10, RZ, RZ, R12 ;  /* 0x000000ffff0a7224 */ /* 0x000fe200078e000c */
[----:B----4-:R-:W-:Y:S01]  /*cf40*/  MOV R4, R7 ;  /* 0x0000000700047202 */ /* 0x010fe20000000f00 */
[----:B------:R-:W-:Y:S01]  /*cf50*/  BSSY B1, `(.L_x_7438) ;  /* 0x0000012000017945 */ /* 0x000fe20003800000 */
[--C-:B------:R-:W-:Y:S01]  /*cf60*/  SHF.R.U64 R27, R6, 0x10, R7.reuse ;  /* 0x00000010061b7819 */ /* 0x100fe20000001207 */
[----:B------:R-:W-:Y:S01]  /*cf70*/  IMAD.MOV.U32 R6, RZ, RZ, R8 ;  /* 0x000000ffff067224 */ /* 0x000fe200078e0008 */
[----:B------:R-:W-:Y:S01]  /*cf80*/  SHF.R.U32.HI R29, RZ, 0x10, R7 ;  /* 0x00000010ff1d7819 */ /* 0x000fe20000011607 */
[----:B------:R-:W-:Y:S01]  /*cf90*/  IMAD.MOV.U32 R7, RZ, RZ, R9 ;  /* 0x000000ffff077224 */ /* 0x000fe200078e0009 */
[----:B------:R-:W-:-:S02]  /*cfa0*/  SHF.R.U32.HI R24, RZ, 0x10, R11 ;  /* 0x00000010ff187819 */ /* 0x000fc4000001160b */
[----:B------:R-:W-:Y:S02]  /*cfb0*/  VIMNMX R3, R3, 0x80, PT ;  /* 0x0000008003037848 */ /* 0x000fe40003fe0100 */
[--C-:B------:R-:W-:Y:S02]  /*cfc0*/  SHF.R.U64 R30, R8, 0x10, R9.reuse ;  /* 0x00000010081e7819 */ /* 0x100fe40000001209 */
[----:B------:R-:W-:Y:S02]  /*cfd0*/  SHF.R.U32.HI R31, RZ, 0x10, R9 ;  /* 0x00000010ff1f7819 */ /* 0x000fe40000011609 */
        /* <DEDUP_REMOVED lines=8> */
[----:B------:R-:W-:Y:S06]  /*d060*/  @!P0 BRA `(.L_x_7439) ;  /* 0x0000019000a08947 */ /* 0x000fec0003800000 */
.L_x_7681:
[----:B------:R-:W-:Y:S05]  /*d070*/  BSYNC B1 ;  /* 0x0000000000017941 */ /* 0x000fea0003800000 */
.L_x_7438:
[----:B------:R-:W-:Y:S01]  /*d080*/  BSSY B1, `(.L_x_7440) ;  /* 0x0000056000017945 */ /* 0x000fe20003800000 */
[----:B------:R-:W-:-:S03]  /*d090*/  PRMT R10, R30, 0x5410, R31 ;  /* 0x000054101e0a7816 */ /* 0x000fc6000000001f */
[----:B------:R-:W-:Y:S05]  /*d0a0*/  @P1 BRA `(.L_x_7441) ;  /* 0x00000004004c1947 */ /* 0x000fea0003800000 */
[----:B0-----:R-:W0:Y:S01]  /*d0b0*/  LDC R5, c[0x0][0x3f4] ;  /* 0x0000fd00ff057b82 */ /* 0x001e220000000800 */
[----:B------:R-:W-:Y:S01]  /*d0c0*/  BSSY B2, `(.L_x_7442) ;  /* 0x000002a000027945 */ /* 0x000fe20003800000 */
[-C--:B0-----:R-:W-:Y:S02]  /*d0d0*/  ISETP.GE.AND P0, PT, R18, R5.reuse, PT ;  /* 0x000000051200720c */ /* 0x081fe40003f06270 */
[----:B------:R-:W-:-:S11]  /*d0e0*/  ISETP.GE.AND P1, PT, R220, R5, PT ;  /* 0x00000005dc00720c */ /* 0x000fd60003f26270 */
[----:B------:R-:W-:Y:S05]  /*d0f0*/  @P0 BRA `(.L_x_7443) ;  /* 0x0000000000980947 */ /* 0x000fea0003800000 */
        /* <DEDUP_REMOVED lines=9> */
[CC--:B------:R-:W-:Y:S01]  /*d190*/  FMUL.FTZ R32, R4.reuse, R29.reuse ;  /* 0x0000001d04207220 */ /* 0x0c0fe20000410000 */
[----:B------:R-:W-:Y:S01]  /*d1a0*/  FMUL.FTZ R4, R4, R26 ;  /* 0x0000001a04047220 */ /* 0x000fe20000410000 */
        /* <DEDUP_REMOVED lines=23> */
[----:B------:R-:W-:Y:S02]  /*d320*/  F2FP.F16.F32.PACK_AB R5, R20, R31 ;  /* 0x0000001f1405723e */ /* 0x000fe400000000ff */
[----:B------:R-:W-:-:S02]  /*d330*/  F2FP.F16.F32.PACK_AB R6, R15, R6 ;  /* 0x000000060f06723e */ /* 0x000fc400000000ff */
[----:B------:R-:W-:-:S05]  /*d340*/  F2FP.F16.F32.PACK_AB R7, R26, R7 ;  /* 0x000000071a07723e */ /* 0x000fca00000000ff */
[----:B------:R0:W-:Y:S02]  /*d350*/  STS.128 [R21], R4 ;  /* 0x0000000415007388 */ /* 0x0001e40000000c00 */
.L_x_7443:
[----:B------:R-:W-:Y:S05]  /*d360*/  BSYNC B2 ;  /* 0x0000000000027941 */ /* 0x000fea0003800000 */
.L_x_7442:
        /* <DEDUP_REMOVED lines=38> */
[----:B------:R1:W-:Y:S02]  /*d5d0*/  STS.128 [R21+0x4000], R4 ;  /* 0x0040000415007388 */ /* 0x0003e40000000c00 */
.L_x_7441:
[----:B------:R-:W-:Y:S05]  /*d5e0*/  BSYNC B1 ;  /* 0x0000000000017941 */ /* 0x000fea0003800000 */
.L_x_7440:
[----:B01----:R-:W-:Y:S01]  /*d5f0*/  VIADD R4, R22, 0x20 ;  /* 0x0000002016047836 */ /* 0x003fe20000000000 */
[----:B------:R-:W-:Y:S04]  /*d600*/  BSSY B1, `(.L_x_7444) ;  /* 0x0000056000017945 */ /* 0x000fe80003800000 */
[----:B------:R-:W-:-:S13]  /*d610*/  ISETP.GE.AND P0, PT, R4, R3, PT ;  /* 0x000000030400720c */ /* 0x000fda0003f06270 */
[----:B------:R-:W-:Y:S05]  /*d620*/  @P0 BRA `(.L_x_7445) ;  /* 0x00000004004c0947 */ /* 0x000fea0003800000 */
[----:B------:R-:W0:Y:S01]  /*d630*/  LDC R5, c[0x0][0x3f4] ;  /* 0x0000fd00ff057b82 */ /* 0x000e220000000800 */
[----:B------:R-:W-:Y:S01]  /*d640*/  BSSY B2, `(.L_x_7446) ;  /* 0x000002a000027945 */ /* 0x000fe20003800000 */
[-C--:B0-----:R-:W-:Y:S02]  /*d650*/  ISETP.GE.AND P0, PT, R18, R5.reuse, PT ;  /* 0x000000051200720c */ /* 0x081fe40003f06270 */
[----:B------:R-:W-:-:S11]  /*d660*/  ISETP.GE.AND P1, PT, R220, R5, PT ;  /* 0x00000005dc00720c */ /* 0x000fd60003f26270 */
[----:B------:R-:W-:Y:S05]  /*d670*/  @P0 BRA `(.L_x_7447) ;  /* 0x0000000000980947 */ /* 0x000fea0003800000 */
[----:B------:R-:W0:Y:S01]  /*d680*/  LDS.128 R4, [R21+0x1000] ;  /* 0x0010000015047984 */ /* 0x000e220000000c00 */
[----:B------:R-:W-:Y:S02]  /*d690*/  HADD2.F32 R31, -RZ, R13.H0_H0 ;  /* 0x2000000dff1f7230 */ /* 0x000fe40000004100 */
[----:B------:R-:W-:Y:S02]  /*d6a0*/  HADD2.F32 R29, -RZ, R11.H0_H0 ;  /* 0x2000000bff1d7230 */ /* 0x000fe40000004100 */
        /* <DEDUP_REMOVED lines=11> */
[----:B------:R-:W-:Y:S01]  /*d760*/  FMUL.FTZ R27, R34, R5 ;  /* 0x00000005221b7220 */ /* 0x000fe20000410000 */
[----:B------:R-:W-:Y:S01]  /*d770*/  FFMA.FTZ R4, R29, R15, -R26 ;  /* 0x0000000f1d047223 */ /* 0x000fe2000001081a */
[C---:B------:R-:W-:Y:S01]  /*d780*/  FMUL.FTZ R29, R32.reuse, R5 ;  /* 0x00000005201d7220 */ /* 0x040fe20000410000 */
[--C-:B------:R-:W-:Y:S02]  /*d790*/  HADD2.F32 R25, -RZ, R7.reuse.H0_H0 ;  /* 0x20000007ff197230 */ /* 0x100fe40000004100 */
[----:B------:R-:W-:Y:S01]  /*d7a0*/  FFMA.FTZ R15, R31, R15, R30 ;  /* 0x0000000f1f0f7223 */ /* 0x000fe2000001001e */
        /* <DEDUP_REMOVED lines=19> */
.L_x_7447:
[----:B------:R-:W-:Y:S05]  /*d8e0*/  BSYNC B2 ;  /* 0x0000000000027941 */ /* 0x000fea0003800000 */
.L_x_7446:
[----:B------:R-:W-:Y:S05]  /*d8f0*/  @P1 BRA `(.L_x_7445) ;  /* 0x0000000000981947 */ /* 0x000fea0003800000 */
[----:B0-----:R-:W0:Y:S01]  /*d900*/  LDS.128 R4, [R21+0x5000] ;  /* 0x0050000015047984 */ /* 0x001e220000000c00 */
[--C-:B------:R-:W-:Y:S02]  /*d910*/  HADD2.F32 R31, -RZ, R9.reuse.H0_H0 ;  /* 0x20000009ff1f7230 */ /* 0x100fe40000004100 */
        /* <DEDUP_REMOVED lines=36> */
.L_x_7445:
[----:B------:R-:W-:Y:S05]  /*db60*/  BSYNC B1 ;  /* 0x0000000000017941 */ /* 0x000fea0003800000 */
.L_x_7444:
        /* <DEDUP_REMOVED lines=47> */
.L_x_7451:
[----:B------:R-:W-:Y:S05]  /*de60*/  BSYNC B2 ;  /* 0x0000000000027941 */ /* 0x000fea0003800000 */
.L_x_7450:
        /* <DEDUP_REMOVED lines=39> */
.L_x_7449:
[----:B------:R-:W-:Y:S05]  /*e0e0*/  BSYNC B1 ;  /* 0x0000000000017941 */ /* 0x000fea0003800000 */
.L_x_7448:
[----:B01----:R-:W-:-:S04]  /*e0f0*/  IADD3 R4, R22, 0x60, RZ ;  /* 0x0000006016047810 */ /* 0x003fc80007ffe0ff */
        /* <DEDUP_REMOVED lines=23> */
[----:B------:R-:W-:Y:S01]  /*e270*/  FMUL.FTZ R26, R27, R5 ;  /* 0x000000051b1a7220 */ /* 0x000fe20000410000 */
[--C-:B------:R-:W-:Y:S02]  /*e280*/  HADD2.F32 R20, -RZ, R6.reuse.H0_H0 ;  /* 0x20000006ff147230 */ /* 0x100fe40000004100 */
[----:B------:R-:W-:Y:S01]  /*e290*/  FFMA.FTZ R3, R29, R3, R30 ;  /* 0x000000031d037223 */ /* 0x000fe2000001001e */
[----:B------:R-:W-:Y:S02]  /*e2a0*/  HADD2.F32 R7, -RZ, R7.H1_H1 ;  /* 0x30000007ff077230 */ /* 0x000fe40000004100 */
[-C--:B------:R-:W-:Y:S01]  /*e2b0*/  FFMA.FTZ R5, R27, R15.reuse, -R32 ;  /* 0x0000000f1b057223 */ /* 0x080fe20000010820 */
[----:B------:R-:W-:Y:S02]  /*e2c0*/  HADD2.F32 R6, -RZ, R6.H1_H1 ;  /* 0x30000006ff067230 */ /* 0x000fe40000004100 */
[----:B------:R-:W-:Y:S01]  /*e2d0*/  FFMA.FTZ R26, R31, R15, R26 ;  /* 0x0000000f1f1a7223 */ /* 0x000fe2000001001a */
[----:B------:R-:W-:-:S02]  /*e2e0*/  HADD2.F32 R32, -RZ, R13.H1_H1 ;  /* 0x3000000dff207230 */ /* 0x000fc40000004100 */
[-C--:B------:R-:W-:Y:S01]  /*e2f0*/  FMUL.FTZ R15, R14, R7.reuse ;  /* 0x000000070e0f7220 */ /* 0x080fe20000410000 */
[----:B------:R-:W-:Y:S02]  /*e300*/  HADD2.F32 R30, -RZ, R11.H1_H1 ;  /* 0x3000000bff1e7230 */ /* 0x000fe40000004100 */
[----:B------:R-:W-:Y:S01]  /*e310*/  FMUL.FTZ R25, R12, R7 ;  /* 0x000000070c197220 */ /* 0x000fe20000410000 */
[----:B------:R-:W-:Y:S01]  /*e320*/  F2FP.F16.F32.PACK_AB R4, R3, R4 ;  /* 0x000000040304723e */ /* 0x000fe200000000ff */
[----:B------:R-:W-:Y:S01]  /*e330*/  FMUL.FTZ R11, R32, R6 ;  /* 0x00000006200b7220 */ /* 0x000fe20000410000 */
[----:B------:R-:W-:Y:S01]  /*e340*/  FFMA.FTZ R7, R12, R24, -R15 ;  /* 0x000000180c077223 */ /* 0x000fe2000001080f */
[----:B------:R-:W-:Y:S01]  /*e350*/  FMUL.FTZ R13, R30, R6 ;  /* 0x000000061e0d7220 */ /* 0x000fe20000410000 */
[----:B------:R-:W-:Y:S01]  /*e360*/  FFMA.FTZ R24, R14, R24, R25 ;  /* 0x000000180e187223 */ /* 0x000fe20000010019 */
[-C--:B------:R-:W-:Y:S01]  /*e370*/  FFMA.FTZ R6, R30, R20.reuse, -R11 ;  /* 0x000000141e067223 */ /* 0x080fe2000001080b */
[----:B------:R-:W-:Y:S01]  /*e380*/  F2FP.F16.F32.PACK_AB R5, R26, R5 ;  /* 0x000000051a05723e */ /* 0x000fe200000000ff */
[----:B------:R-:W-:-:S02]  /*e390*/  FFMA.FTZ R13, R32, R20, R13 ;  /* 0x00000014200d7223 */ /* 0x000fc4000001000d */
[----:B------:R-:W-:-:S03]  /*e3a0*/  F2FP.F16.F32.PACK_AB R7, R24, R7 ;  /* 0x000000071807723e */ /* 0x000fc600000000ff */
[----:B------:R-:W-:-:S05]  /*e3b0*/  F2FP.F16.F32.PACK_AB R6, R13, R6 ;  /* 0x000000060d06723e */ /* 0x000fca00000000ff */
[----:B------:R0:W-:Y:S02]  /*e3c0*/  STS.128 [R21+0x3000], R4 ;  /* 0x0030000415007388 */ /* 0x0001e40000000c00 */
.L_x_7454:
[----:B------:R-:W-:Y:S05]  /*e3d0*/  BSYNC B1 ;  /* 0x0000000000017941 */ /* 0x000fea0003800000 */
.L_x_7453:
        /* <DEDUP_REMOVED lines=11> */
[----:B------:R-:W-:Y:S01]  /*e490*/  FMUL.FTZ R20, R15, R4 ;  /* 0x000000040f147220 */ /* 0x000fe20000410000 */
[----:B------:R-:W-:Y:S02]  /*e4a0*/  HADD2.F32 R12, -RZ, R6.H0_H0 ;  /* 0x20000006ff0c7230 */ /* 0x000fe40000004100 */
[----:B------:R-:W-:Y:S01]  /*e4b0*/  FMUL.FTZ R24, R29, R5 ;  /* 0x000000051d187220 */ /* 0x000fe20000410000 */
[----:B------:R-:W-:Y:S01]  /*e4c0*/  FFMA.FTZ R4, R15, R3, -R14 ;  /* 0x000000030f047223 */ /* 0x000fe2000001080e */
[----:B------:R-:W-:Y:S01]  /*e4d0*/  FMUL.FTZ R14, R25, R5 ;  /* 0x00000005190e7220 */ /* 0x000fe20000410000 */
[----:B------:R-:W-:-:S02]  /*e4e0*/  HADD2.F32 R13, -RZ, R7.H0_H0 ;  /* 0x20000007ff0d7230 */ /* 0x000fc40000004100 */
[----:B------:R-:W-:Y:S01]  /*e4f0*/  FFMA.FTZ R3, R27, R3, R20 ;  /* 0x000000031b037223 */ /* 0x000fe20000010014 */
        /* <DEDUP_REMOVED lines=20> */
[----:B------:R1:W-:Y:S01]  /*e640*/  STS.128 [R21+0x7000], R4 ;  /* 0x0070000415007388 */ /* 0x0003e20000000c00 */
[----:B------:R-:W-:Y:S05]  /*e650*/  BRA `(.L_x_7452) ;  /* 0x0000001c00a07947 */ /* 0x000fea0003800000 */
.L_x_7434:
[----:B------:R-:W-:-:S03]  /*e660*/  UMOV UR4, 0xffffffff ;  /* 0xffffffff00047882 */ /* 0x000fc60000000000 */
[----:B------:R-:W-:Y:S05]  /*e670*/  BRA.DIV UR4, `(.L_x_7455) ;  /* 0x0000017e04307947 */ /* 0x000fea000b800000 */
[----:B------:R0:W2:Y:S04]  /*e680*/  SHFL.IDX PT, R0, R25, RZ, 0x181f ;  /* 0x00181fff19007589 */ /* 0x0000a800000e0000 */
[----:B------:R0:W3:Y:S04]  /*e690*/  SHFL.IDX PT, R3, R24, RZ, 0x181f ;  /* 0x00181fff18037589 */ /* 0x0000e800000e0000 */
[----:B------:R0:W4:Y:S04]  /*e6a0*/  SHFL.IDX PT, R20, R27, RZ, 0x181f ;  /* 0x00181fff1b147589 */ /* 0x00012800000e0000 */
[----:B-1----:R0:W1:Y:S02]  /*e6b0*/  SHFL.IDX PT, R14, R26, RZ, 0x181f ;  /* 0x00181fff1a0e7589 */ /* 0x00206400000e0000 */
.L_x_7687:
[----:B------:R-:W5:Y:S01]  /*e6c0*/  LDL R11, [R1+0x60] ;  /* 0x00006000010b7983 */ /* 0x000f620000100800 */
[----:B------:R-:W-:Y:S01]  /*e6d0*/  ULDC UR4, c[0x0][0x448] ;  /* 0x0001120000047ab9 */ /* 0x000fe20000000800 */
[----:B------:R-:W-:Y:S01]  /*e6e0*/  BSSY B1, `(.L_x_7456) ;  /* 0x0000019000017945 */ /* 0x000fe20003800000 */
[----:B0-----:R-:W-:Y:S01]  /*e6f0*/  IMAD R24, R160, UR4, RZ ;  /* 0x00000004a0187c24 */ /* 0x001fe2000f8e02ff */
[----:B------:R-:W-:Y:S02]  /*e700*/  CS2R R6, SRZ ;  /* 0x0000000000067805 */ /* 0x000fe4000001ff00 */
[----:B------:R-:W-:Y:S02]  /*e710*/  CS2R R8, SRZ ;  /* 0x0000000000087805 */ /* 0x000fe4000001ff00 */
[----:B------:R-:W-:Y:S01]  /*e720*/  ISETP.GE.AND P0, PT, R5, R24, PT ;  /* 0x000000180500720c */ /* 0x000fe20003f06270 */
[----:B------:R-:W-:Y:S01]  /*e730*/  IMAD R24, R29, -0x80, R24 ;  /* 0xffffff801d187824 */ /* 0x000fe200078e0218 */
[----:B-----5:R-:W-:-:S04]  /*e740*/  LEA.HI R4, R11, R11, RZ, 0x1 ;  /* 0x0000000b0b047211 */ /* 0x020fc800078f08ff */
[----:B------:R-:W-:Y:S02]  /*e750*/  LOP3.LUT R10, R4, 0xfffffffe, RZ, 0xc0, !PT ;  /* 0xfffffffe040a7812 */ /* 0x000fe400078ec0ff */
[----:B------:R-:W-:-:S03]  /*e760*/  CS2R R4, SRZ ;  /* 0x0000000000047805 */ /* 0x000fc6000001ff00 */
[----:B------:R-:W-:Y:S01]  /*e770*/  IMAD.IADD R27, R11, 0x1, -R10 ;  /* 0x000000010b1b7824 */ /* 0x000fe200078e0a0a */
[----:B------:R-:W-:Y:S01]  /*e780*/  CS2R R10, SRZ ;  /* 0x00000000000a7805 */ /* 0x000fe2000001ff00 */
[----:B------:R-:W-:Y:S06]  /*e790*/  @P0 BRA `(.L_x_7457) ;  /* 0x0000000000340947 */ /* 0x000fec0003800000 */
[----:B------:R-:W-:Y:S01]  /*e7a0*/  ULDC UR4, c[0x0][0x3f4] ;  /* 0x0000fd0000047ab9 */ /* 0x000fe20000000800 */
[C---:B------:R-:W-:Y:S01]  /*e7b0*/  IMAD.SHL.U32 R15, R16.reuse, 0x2, RZ ;  /* 0x00000002100f7824 */ /* 0x040fe200078e00ff */
[C---:B------:R-:W-:Y:S02]  /*e7c0*/  ISETP.GE.AND P2, PT, R16.reuse, UR4, PT ;  /* 0x0000000410007c0c */ /* 0x040fe4000bf46270 */
[----:B------:R-:W-:Y:S02]  /*e7d0*/  SHF.L.U64.HI R5, R16, 0x1, R17 ;  /* 0x0000000110057819 */ /* 0x000fe40000010211 */
[-C--:B---3--:R-:W-:Y:S02]  /*e7e0*/  IADD3 R12, P0, R3, R15.reuse, RZ ;  /* 0x0000000f030c7210 */ /* 0x088fe40007f1e0ff */
[----:B-1----:R-:W-:-:S03]  /*e7f0*/  IADD3 R14, P1, R14, R15, RZ ;  /* 0x0000000f0e0e7210 */ /* 0x002fc60007f3e0ff */
[--C-:B--2---:R-:W-:Y:S02]  /*e800*/  IMAD.X R13, R0, 0x1, R5.reuse, P0 ;  /* 0x00000001000d7824 */ /* 0x104fe400000e0605 */
[----:B----4-:R-:W-:Y:S01]  /*e810*/  IMAD.X R15, R20, 0x1, R5, P1 ;  /* 0x00000001140f7824 */ /* 0x010fe200008e0605 */
[----:B------:R-:W-:Y:S01]  /*e820*/  CS2R R4, SRZ ;  /* 0x0000000000047805 */ /* 0x000fe2000001ff00 */
[----:B------:R-:W-:Y:S06]  /*e830*/  @P2 BRA `(.L_x_7457) ;  /* 0x00000000000c2947 */ /* 0x000fec0003800000 */
[----:B------:R-:W-:Y:S02]  /*e840*/  ULDC.64 UR4, c[0x0][0x208] ;  /* 0x0000820000047ab9 */ /* 0x000fe40000000a00 */
[----:B------:R0:W5:Y:S04]  /*e850*/  LD.E.128 R4, desc[UR4][R12.64] ;  /* 0x000000040c047980 */ /* 0x000168000c101d00 */
[----:B------:R0:W5:Y:S02]  /*e860*/  LD.E.128 R8, desc[UR4][R14.64] ;  /* 0x000000040e087980 */ /* 0x000164000c101d00 */
.L_x_7457:
[----:B------:R-:W-:Y:S05]  /*e870*/  BSYNC B1 ;  /* 0x0000000000017941 */ /* 0x000fea0003800000 */
.L_x_7456:
[----:B------:R-:W-:Y:S01]  /*e880*/  SHF.L.U32 R27, R27, 0x1f, RZ ;  /* 0x0000001f1b1b7819 */ /* 0x000fe200000006ff */
[----:B---3--:R-:W3:Y:S01]  /*e890*/  LDC R3, c[0x0][0x3f4] ;  /* 0x0000fd00ff037b82 */ /* 0x008ee20000000800 */
[--C-:B0----5:R-:W-:Y:S01]  /*e8a0*/  IMAD.MOV.U32 R12, RZ, RZ, R5.reuse ;  /* 0x000000ffff0c7224 */ /* 0x121fe200078e0005 */
[----:B--2---:R-:W-:Y:S01]  /*e8b0*/  MOV R0, R4 ;  /* 0x0000000400007202 */ /* 0x004fe20000000f00 */
[----:B------:R-:W-:Y:S01]  /*e8c0*/  IMAD.MOV.U32 R13, RZ, RZ, R6 ;  /* 0x000000ffff0d7224 */ /* 0x000fe200078e0006 */
[----:B-1----:R-:W-:Y:S01]  /*e8d0*/  SHF.R.U64 R14, R4, 0x10, R5 ;  /* 0x00000010040e7819 */ /* 0x002fe20000001205 */
[----:B------:R-:W-:Y:S01]  /*e8e0*/  IMAD.MOV.U32 R4, RZ, RZ, R7 ;  /* 0x000000ffff047224 */ /* 0x000fe200078e0007 */
[----:B------:R-:W-:Y:S01]  /*e8f0*/  SHF.R.U32.HI R5, RZ, 0x10, R5 ;  /* 0x00000010ff057819 */ /* 0x000fe20000011605 */
[----:B------:R-:W-:Y:S01]  /*e900*/  IMAD.MOV.U32 R15, RZ, RZ, R8 ;  /* 0x000000ffff0f7224 */ /* 0x000fe200078e0008 */
[----:B------:R-:W0:Y:S01]  /*e910*/  SYNCS.PHASECHK.TRANS64.TRYWAIT P4, [R2+URZ+0x34800], R27 ;  /* 0x0348001b020075a7 */ /* 0x000e22000808017f */
[--C-:B----4-:R-:W-:Y:S01]  /*e920*/  SHF.R.U64 R20, R6, 0x10, R7.reuse ;  /* 0x0000001006147819 */ /* 0x110fe20000001207 */
[----:B------:R-:W-:Y:S01]  /*e930*/  VIADD R31, R22, 0x20 ;  /* 0x00000020161f7836 */ /* 0x000fe20000000000 */
[----:B------:R-:W-:Y:S01]  /*e940*/  SHF.R.U32.HI R25, RZ, 0x10, R7 ;  /* 0x00000010ff197819 */ /* 0x000fe20000011607 */
[----:B------:R-:W-:Y:S01]  /*e950*/  IMAD.MOV.U32 R7, RZ, RZ, R10 ;  /* 0x000000ffff077224 */ /* 0x000fe200078e000a */
[----:B------:R-:W-:Y:S01]  /*e960*/  PRMT R0, R0, 0x5410, R12 ;  /* 0x0000541000007816 */ /* 0x000fe2000000000c */
[----:B------:R-:W-:Y:S01]  /*e970*/  VIADD R30, R22, 0x40 ;  /* 0x00000040161e7836 */ /* 0x000fe20000000000 */
[----:B------:R-:W-:Y:S01]  /*e980*/  SHF.R.U64 R26, R8, 0x10, R9 ;  /* 0x00000010081a7819 */ /* 0x000fe20000001209 */
[----:B------:R-:W-:Y:S01]  /*e990*/  IMAD.MOV.U32 R8, RZ, RZ, R11 ;  /* 0x000000ffff087224 */ /* 0x000fe200078e000b */
[----:B------:R-:W-:Y:S01]  /*e9a0*/  PRMT R12, R14, 0x5410, R5 ;  /* 0x000054100e0c7816 */ /* 0x000fe20000000005 */
[----:B------:R-:W-:Y:S01]  /*e9b0*/  BSSY B1, `(.L_x_7458) ;  /* 0x0000013000017945 */ /* 0x000fe20003800000 */
[----:B------:R-:W-:-:S02]  /*e9c0*/  MOV R6, R9 ;  /* 0x0000000900067202 */ /* 0x000fc40000000f00 */
[----:B------:R-:W-:Y:S02]  /*e9d0*/  SHF.R.U64 R10, R10, 0x10, R11 ;  /* 0x000000100a0a7819 */ /* 0x000fe4000000120b */
[----:B------:R-:W-:Y:S02]  /*e9e0*/  VIMNMX R5, R24, 0x80, PT ;  /* 0x0000008018057848 */ /* 0x000fe40003fe0100 */
[----:B---3--:R-:W-:Y:S02]  /*e9f0*/  ISETP.GE.AND P0, PT, R16, R3, PT ;  /* 0x000000031000720c */ /* 0x008fe40003f06270 */
[----:B------:R-:W-:Y:S02]  /*ea00*/  SHF.R.U32.HI R9, RZ, 0x10, R9 ;  /* 0x00000010ff097819 */ /* 0x000fe40000011609 */
[----:B------:R-:W-:Y:S02]  /*ea10*/  SHF.R.U32.HI R11, RZ, 0x10, R11 ;  /* 0x00000010ff0b7819 */ /* 0x000fe4000001160b */
[----:B------:R-:W-:-:S02]  /*ea20*/  IADD3 R29, R22, 0x60, RZ ;  /* 0x00000060161d7810 */ /* 0x000fc40007ffe0ff */
[----:B------:R-:W-:Y:S02]  /*ea30*/  PRMT R14, R20, 0x5410, R25 ;  /* 0x00005410140e7816 */ /* 0x000fe40000000019 */
[-C--:B------:R-:W-:Y:S02]  /*ea40*/  ISETP.GE.OR P3, PT, R22, R5.reuse, P0 ;  /* 0x000000051600720c */ /* 0x080fe40000766670 */
[-C--:B------:R-:W-:Y:S02]  /*ea50*/  ISETP.GE.OR P2, PT, R31, R5.reuse, P0 ;  /* 0x000000051f00720c */ /* 0x080fe40000746670 */
[----:B------:R-:W-:Y:S02]  /*ea60*/  ISETP.GE.OR P1, PT, R30, R5, P0 ;  /* 0x000000051e00720c */ /* 0x000fe40000726670 */
[----:B------:R-:W-:Y:S02]  /*ea70*/  PRMT R13, R13, 0x5410, R4 ;  /* 0x000054100d0d7816 */ /* 0x000fe40000000004 */
[----:B------:R-:W-:-:S02]  /*ea80*/  PRMT R15, R15, 0x5410, R6 ;  /* 0x000054100f0f7816 */ /* 0x000fc40000000006 */
[----:B------:R-:W-:Y:S02]  /*ea90*/  ISETP.GE.OR P0, PT, R29, R5, P0 ;  /* 0x000000051d00720c */ /* 0x000fe40000706670 */
[----:B------:R-:W-:Y:S02]  /*eaa0*/  PRMT R20, R26, 0x5410, R9 ;  /* 0x000054101a147816 */ /* 0x000fe40000000009 */
[----:B------:R-:W-:Y:S02]  /*eab0*/  PRMT R24, R7, 0x5410, R8 ;  /* 0x0000541007187816 */ /* 0x000fe40000000008 */
[----:B------:R-:W-:Y:S01]  /*eac0*/  PRMT R25, R10, 0x5410, R11 ;  /* 0x000054100a197816 */ /* 0x000fe2000000000b */
[----:B0-----:R-:W-:Y:S06]  /*ead0*/  @!P4 BRA `(.L_x_7459) ;  /* 0x000001780088c947 */ /* 0x001fec0003800000 */
.L_x_7688:
[----:B------:R-:W-:Y:S05]  /*eae0*/  BSYNC B1 ;  /* 0x0000000000017941 */ /* 0x000fea0003800000 */
.L_x_7458:
[----:B------:R-:W-:Y:S04]  /*eaf0*/  BSSY B1, `(.L_x_7460) ;  /* 0x0000068000017945 */ /* 0x000fe80003800000 */
[----:B------:R-:W-:Y:S05]  /*eb00*/  @P3 BRA `(.L_x_7461) ;  /* 0x0000000400983947 */ /* 0x000fea0003800000 */
[----:B------:R-:W1:Y:S01]  /*eb10*/  S2R R5, SR_TID.X ;  /* 0x0000000000057919 */ /* 0x000e620000002100 */
[----:B------:R-:W-:Y:S02]  /*eb20*/  IMAD.SHL.U32 R6, R22, 0x40, RZ ;  /* 0x0000004016067824 */ /* 0x000fe400078e00ff */
[----:B------:R-:W-:Y:S01]  /*eb30*/  HADD2.F32 R38, -RZ, R15.H0_H0 ;  /* 0x2000000fff267230 */ /* 0x000fe20000004100 */
[----:B------:R-:W2:Y:S01]  /*eb40*/  S2R R8, SR_TID.X ;  /* 0x0000000000087919 */ /* 0x000ea20000002100 */
[----:B------:R-:W-:Y:S02]  /*eb50*/  HADD2.F32 R36, -RZ, R0.H0_H0 ;  /* 0x20000000ff247230 */ /* 0x000fe40000004100 */
[----:B------:R-:W-:Y:S02]  /*eb60*/  HADD2.F32 R39, -RZ, R20.H0_H0 ;  /* 0x20000014ff277230 */ /* 0x000fe40000004100 */
[----:B------:R-:W-:Y:S02]  /*eb70*/  HADD2.F32 R37, -RZ, R12.H0_H0 ;  /* 0x2000000cff257230 */ /* 0x000fe40000004100 */
[----:B-1----:R-:W-:Y:S01]  /*eb80*/  VIADD R5, R5, 0xffffff80 ;  /* 0xffffff8005057836 */ /* 0x002fe20000000000 */
[----:B--2---:R-:W-:-:S04]  /*eb90*/  IADD3 R8, R8, -0x80, RZ ;  /* 0xffffff8008087810 */ /* 0x004fc80007ffe0ff */
[----:B------:R-:W-:Y:S02]  /*eba0*/  SHF.R.S32.HI R4, RZ, 0x1f, R5 ;  /* 0x0000001fff047819 */ /* 0x000fe40000011405 */
[----:B------:R-:W-:Y:S02]  /*ebb0*/  SHF.R.S32.HI R10, RZ, 0x1f, R8 ;  /* 0x0000001fff0a7819 */ /* 0x000fe40000011408 */
[----:B------:R-:W-:Y:S02]  /*ebc0*/  LEA.HI R4, R4, R5, RZ, 0x3 ;  /* 0x0000000504047211 */ /* 0x000fe400078f18ff */
[----:B------:R-:W-:Y:S02]  /*ebd0*/  LEA.HI R10, R10, R8, RZ, 0x6 ;  /* 0x000000080a0a7211 */ /* 0x000fe400078f30ff */
[----:B------:R-:W-:-:S03]  /*ebe0*/  LOP3.LUT R4, R4, 0xfffffff8, RZ, 0xc0, !PT ;  /* 0xfffffff804047812 */ /* 0x000fc600078ec0ff */
[----:B------:R-:W-:Y:S02]  /*ebf0*/  IMAD.SHL.U32 R10, R10, 0x8, RZ ;  /* 0x000000080a0a7824 */ /* 0x000fe400078e00ff */
[----:B------:R-:W-:-:S03]  /*ec00*/  IMAD.IADD R4, R5, 0x1, -R4 ;  /* 0x0000000105047824 */ /* 0x000fc600078e0a04 */
[----:B------:R-:W-:Y:S02]  /*ec10*/  LOP3.LUT R10, R10, 0xfffffe00, RZ, 0xc0, !PT ;  /* 0xfffffe000a0a7812 */ /* 0x000fe400078ec0ff */
[----:B------:R-:W-:-:S04]  /*ec20*/  LEA.HI R4, R3, R4, RZ, 0x1d ;  /* 0x0000000403047211 */ /* 0x000fc800078fe8ff */
[----:B------:R-:W-:Y:S01]  /*ec30*/  SHF.R.S32.HI R7, RZ, 0x1f, R4 ;  /* 0x0000001fff077819 */ /* 0x000fe20000011404 */
[----:B------:R-:W-:-:S03]  /*ec40*/  IMAD.SHL.U32 R5, R4, 0x8, RZ ;  /* 0x0000000804057824 */ /* 0x000fc600078e00ff */
[----:B------:R-:W-:Y:S02]  /*ec50*/  LEA.HI R7, R7, R4, RZ, 0x3 ;  /* 0x0000000407077211 */ /* 0x000fe400078f18ff */
[----:B------:R-:W-:-:S03]  /*ec60*/  LOP3.LUT R5, R5, 0x38, RZ, 0xc0, !PT ;  /* 0x0000003805057812 */ /* 0x000fc600078ec0ff */
[----:B------:R-:W-:Y:S01]  /*ec70*/  IMAD.SHL.U32 R7, R7, 0x400, RZ ;  /* 0x0000040007077824 */ /* 0x000fe200078e00ff */
[----:B------:R-:W-:Y:S02]  /*ec80*/  LOP3.LUT R5, R5, 0x1c0, R6, 0xf8, !PT ;  /* 0x000001c005057812 */ /* 0x000fe400078ef806 */
[----:B------:R-:W-:Y:S02]  /*ec90*/  LOP3.LUT R6, R6, 0x1c0, RZ, 0xc0, !PT ;  /* 0x000001c006067812 */ /* 0x000fe400078ec0ff */
[----:B------:R-:W-:Y:S02]  /*eca0*/  LOP3.LUT R8, R7, 0x7fffe000, RZ, 0xc0, !PT ;  /* 0x7fffe00007087812 */ /* 0x000fe400078ec0ff */
[----:B------:R-:W-:-:S04]  /*ecb0*/  SHF.R.U32.HI R6, RZ, 0x3, R6 ;  /* 0x00000003ff067819 */ /* 0x000fc80000011606 */
[----:B------:R-:W-:Y:S02]  /*ecc0*/  LOP3.LUT R9, R5, R6, RZ, 0x3c, !PT ;  /* 0x0000000605097212 */ /* 0x000fe400078e3cff */
        /* <DEDUP_REMOVED lines=12> */
[--C-:B------:R-:W-:Y:S02]  /*ed90*/  HADD2.F32 R33, -RZ, R9.reuse.H0_H0 ;  /* 0x20000009ff217230 */ /* 0x100fe40000004100 */
[C---:B------:R-:W-:Y:S01]  /*eda0*/  FMUL.FTZ R40, R32.reuse, R38 ;  /* 0x0000002620287220 */ /* 0x040fe20000410000 */
[-C--:B------:R-:W-:Y:S01]  /*edb0*/  FMUL.FTZ R32, R32, R36.reuse ;  /* 0x0000002420207220 */ /* 0x080fe20000410000 */
[----:B------:R-:W-:Y:S01]  /*edc0*/  FMUL.FTZ R41, R8, R39 ;  /* 0x0000002708297220 */ /* 0x000fe20000410000 */
[----:B------:R-:W-:Y:S02]  /*edd0*/  HADD2.F32 R9, -RZ, R9.H1_H1 ;  /* 0x30000009ff097230 */ /* 0x000fe40000004100 */
[----:B------:R-:W-:Y:S01]  /*ede0*/  FFMA.FTZ R40, R27, R36, -R40 ;  /* 0x000000241b287223 */ /* 0x000fe20000010828 */
[----:B------:R-:W-:-:S02]  /*edf0*/  HADD2.F32 R36, -RZ, R15.H1_H1 ;  /* 0x3000000fff247230 */ /* 0x000fc40000004100 */
[----:B------:R-:W-:Y:S01]  /*ee00*/  FFMA.FTZ R38, R27, R38, R32 ;  /* 0x000000261b267223 */ /* 0x000fe20000010020 */
[----:B------:R-:W-:Y:S02]  /*ee10*/  HADD2.F32 R32, -RZ, R0.H1_H1 ;  /* 0x30000000ff207230 */ /* 0x000fe40000004100 */
[-C--:B------:R-:W-:Y:S01]  /*ee20*/  FMUL.FTZ R27, R8, R37.reuse ;  /* 0x00000025081b7220 */ /* 0x080fe20000410000 */
[C---:B------:R-:W-:Y:S01]  /*ee30*/  FFMA.FTZ R41, R4.reuse, R37, -R41 ;  /* 0x0000002504297223 */ /* 0x040fe20000010829 */
[C---:B------:R-:W-:Y:S01]  /*ee40*/  FMUL.FTZ R42, R33.reuse, R36 ;  /* 0x00000024212a7220 */ /* 0x040fe20000410000 */
[----:B------:R-:W-:Y:S02]  /*ee50*/  HADD2.F32 R8, -RZ, R20.H1_H1 ;  /* 0x30000014ff087230 */ /* 0x000fe40000004100 */
[-C--:B------:R-:W-:Y:S01]  /*ee60*/  FMUL.FTZ R33, R33, R32.reuse ;  /* 0x0000002021217220 */ /* 0x080fe20000410000 */
[----:B------:R-:W-:Y:S01]  /*ee70*/  FFMA.FTZ R39, R4, R39, R27 ;  /* 0x0000002704277223 */ /* 0x000fe2000001001b */
[----:B------:R-:W-:Y:S01]  /*ee80*/  FFMA.FTZ R42, R29, R32, -R42 ;  /* 0x000000201d2a7223 */ /* 0x000fe2000001082a */
[----:B------:R-:W-:-:S02]  /*ee90*/  HADD2.F32 R4, -RZ, R12.H1_H1 ;  /* 0x3000000cff047230 */ /* 0x000fc40000004100 */
[----:B------:R-:W-:Y:S01]  /*eea0*/  FFMA.FTZ R36, R29, R36, R33 ;  /* 0x000000241d247223 */ /* 0x000fe20000010021 */
[----:B------:R-:W-:Y:S02]  /*eeb0*/  HADD2.F32 R34, -RZ, R10.H0_H0 ;  /* 0x2000000aff227230 */ /* 0x000fe40000004100 */
[C---:B------:R-:W-:Y:S01]  /*eec0*/  FMUL.FTZ R32, R9.reuse, R8 ;  /* 0x0000000809207220 */ /* 0x040fe20000410000 */
[----:B------:R-:W-:Y:S02]  /*eed0*/  HADD2.F32 R29, -RZ, R24.H0_H0 ;  /* 0x20000018ff1d7230 */ /* 0x000fe40000004100 */
[-C--:B------:R-:W-:Y:S01]  /*eee0*/  FMUL.FTZ R44, R9, R4.reuse ;  /* 0x00000004092c7220 */ /* 0x080fe20000410000 */
[----:B------:R-:W-:Y:S02]  /*eef0*/  HADD2.F32 R27, -RZ, R13.H0_H0 ;  /* 0x2000000dff1b7230 */ /* 0x000fe40000004100 */
[----:B------:R-:W-:Y:S01]  /*ef00*/  FFMA.FTZ R37, R5, R4, -R32 ;  /* 0x0000000405257223 */ /* 0x000fe20000010820 */
[----:B------:R-:W-:-:S02]  /*ef10*/  HADD2.F32 R10, -RZ, R10.H1_H1 ;  /* 0x3000000aff0a7230 */ /* 0x000fc40000004100 */
[C---:B------:R-:W-:Y:S01]  /*ef20*/  FMUL.FTZ R45, R34.reuse, R29 ;  /* 0x0000001d222d7220 */ /* 0x040fe20000410000 */
[----:B------:R-:W-:Y:S02]  /*ef30*/  HADD2.F32 R33, -RZ, R25.H0_H0 ;  /* 0x20000019ff217230 */ /* 0x000fe40000004100 */
[-C--:B------:R-:W-:Y:S01]  /*ef40*/  FMUL.FTZ R34, R34, R27.reuse ;  /* 0x0000001b22227220 */ /* 0x080fe20000410000 */
[----:B------:R-:W-:Y:S02]  /*ef50*/  HADD2.F32 R9, -RZ, R14.H0_H0 ;  /* 0x2000000eff097230 */ /* 0x000fe40000004100 */
[----:B------:R-:W-:Y:S01]  /*ef60*/  FFMA.FTZ R43, R5, R8, R44 ;  /* 0x00000008052b7223 */ /* 0x000fe2000001002c */
[----:B------:R-:W-:Y:S01]  /*ef70*/  FFMA.FTZ R45, R30, R27, -R45 ;  /* 0x0000001b1e2d7223 */ /* 0x000fe2000001082d */
[--C-:B------:R-:W-:Y:S02]  /*ef80*/  HADD2.F32 R35, -RZ, R11.reuse.H0_H0 ;  /* 0x2000000bff237230 */ /* 0x100fe40000004100 */
[----:B------:R-:W-:Y:S01]  /*ef90*/  FMUL.FTZ R5, R10, R33 ;  /* 0x000000210a057220 */ /* 0x000fe20000410000 */
[----:B------:R-:W-:Y:S01]  /*efa0*/  FFMA.FTZ R34, R30, R29, R34 ;  /* 0x0000001d1e227223 */ /* 0x000fe20000010022 */
[----:B------:R-:W-:Y:S01]  /*efb0*/  FMUL.FTZ R27, R10, R9 ;  /* 0x000000090a1b7220 */ /* 0x000fe20000410000 */
[----:B------:R-:W-:-:S02]  /*efc0*/  HADD2.F32 R11, -RZ, R11.H1_H1 ;  /* 0x3000000bff0b7230 */ /* 0x000fc40000004100 */
[C---:B------:R-:W-:Y:S01]  /*efd0*/  FFMA.FTZ R32, R6.reuse, R9, -R5 ;  /* 0x0000000906207223 */ /* 0x040fe20000010805 */
[----:B------:R-:W-:Y:S02]  /*efe0*/  HADD2.F32 R10, -RZ, R24.H1_H1 ;  /* 0x30000018ff0a7230 */ /* 0x000fe40000004100 */
[----:B------:R-:W-:Y:S01]  /*eff0*/  FFMA.FTZ R27, R6, R33, R27 ;  /* 0x00000021061b7223 */ /* 0x000fe2000001001b */
[----:B------:R-:W-:Y:S01]  /*f000*/  HADD2.F32 R30, -RZ, R25.H1_H1 ;  /* 0x30000019ff1e7230 */ /* 0x000fe20000004100 */
[----:B------:R-:W-:Y:S01]  /*f010*/  F2FP.F16.F32.PACK_AB R9, R43, R36 ;  /* 0x000000242b09723e */ /* 0x000fe200000000ff */
[----:B------:R-:W-:Y:S02]  /*f020*/  HADD2.F32 R4, -RZ, R13.H1_H1 ;  /* 0x3000000dff047230 */ /* 0x000fe40000004100 */
[----:B------:R-:W-:Y:S01]  /*f030*/  FMUL.FTZ R6, R35, R10 ;  /* 0x0000000a23067220 */ /* 0x000fe20000410000 */
[----:B------:R-:W-:Y:S02]  /*f040*/  HADD2.F32 R8, -RZ, R14.H1_H1 ;  /* 0x3000000eff087230 */ /* 0x000fe40000004100 */
[----:B------:R-:W-:Y:S01]  /*f050*/  FMUL.FTZ R44, R11, R30 ;  /* 0x0000001e0b2c7220 */ /* 0x000fe20000410000 */
[----:B------:R-:W-:-:S02]  /*f060*/  HADD2.F32 R31, -RZ, R7.H0_H0 ;  /* 0x20000007ff1f7230 */ /* 0x000fc40000004100 */
        /* <DEDUP_REMOVED lines=14> */
[----:B------:R-:W-:-:S05]  /*f150*/  F2FP.F16.F32.PACK_AB R11, R30, R35 ;  /* 0x000000231e0b723e */ /* 0x000fca00000000ff */
[----:B------:R1:W-:Y:S02]  /*f160*/  STS.128 [R26+0x16400], R8 ;  /* 0x016400081a007388 */ /* 0x0003e40000000c00 */
.L_x_7461:
[----:B------:R-:W-:Y:S05]  /*f170*/  BSYNC B1 ;  /* 0x0000000000017941 */ /* 0x000fea0003800000 */
.L_x_7460:
[----:B------:R-:W-:Y:S04]  /*f180*/  BSSY B1, `(.L_x_7462) ;  /* 0x0000067000017945 */ /* 0x000fe80003800000 */
[----:B------:R-:W-:Y:S05]  /*f190*/  @P2 BRA `(.L_x_7463) ;  /* 0x0000000400942947 */ /* 0x000fea0003800000 */
[----:B-1----:R-:W2:Y:S04]  /*f1a0*/  LDL R10, [R1+0x3c] ;  /* 0x00003c00010a7983 */ /* 0x002ea80000100800 */
[----:B------:R-:W3:Y:S01]  /*f1b0*/  LDL R46, [R1+0x7c] ;  /* 0x00007c00012e7983 */ /* 0x000ee20000100800 */
[----:B------:R-:W1:Y:S01]  /*f1c0*/  S2R R5, SR_TID.X ;  /* 0x0000000000057919 */ /* 0x000e620000002100 */
[C---:B------:R-:W-:Y:S02]  /*f1d0*/  VIADD R6, R22.reuse, 0x20 ;  /* 0x0000002016067836 */ /* 0x040fe40000000000 */
[----:B------:R-:W-:Y:S02]  /*f1e0*/  VIADD R8, R22, 0x20 ;  /* 0x0000002016087836 */ /* 0x000fe40000000000 */
[----:B------:R-:W-:-:S02]  /*f1f0*/  IMAD.SHL.U32 R6, R6, 0x40, RZ ;  /* 0x0000004006067824 */ /* 0x000fc400078e00ff */
[----:B-1----:R-:W-:-:S05]  /*f200*/  VIADD R5, R5, 0xffffff80 ;  /* 0xffffff8005057836 */ /* 0x002fca0000000000 */
[----:B------:R-:W-:-:S04]  /*f210*/  SHF.R.S32.HI R4, RZ, 0x1f, R5 ;  /* 0x0000001fff047819 */ /* 0x000fc80000011405 */
[----:B------:R-:W-:-:S04]  /*f220*/  LEA.HI R4, R4, R5, RZ, 0x3 ;  /* 0x0000000504047211 */ /* 0x000fc800078f18ff */
[----:B------:R-:W-:-:S04]  /*f230*/  LOP3.LUT R4, R4, 0xfffffff8, RZ, 0xc0, !PT ;  /* 0xfffffff804047812 */ /* 0x000fc800078ec0ff */
[----:B------:R-:W-:-:S04]  /*f240*/  IADD3 R4, R5, -R4, RZ ;  /* 0x8000000405047210 */ /* 0x000fc80007ffe0ff */
[----:B------:R-:W-:Y:S02]  /*f250*/  LEA.HI R4, R3, R4, RZ, 0x1d ;  /* 0x0000000403047211 */ /* 0x000fe400078fe8ff */
[----:B------:R-:W-:Y:S02]  /*f260*/  SHF.L.U32 R8, R8, 0x6, RZ ;  /* 0x0000000608087819 */ /* 0x000fe400000006ff */
[----:B------:R-:W-:Y:S01]  /*f270*/  SHF.R.S32.HI R7, RZ, 0x1f, R4 ;  /* 0x0000001fff077819 */ /* 0x000fe20000011404 */
[----:B------:R-:W-:Y:S01]  /*f280*/  IMAD.SHL.U32 R5, R4, 0x8, RZ ;  /* 0x0000000804057824 */ /* 0x000fe200078e00ff */
[----:B------:R-:W-:Y:S02]  /*f290*/  LOP3.LUT R8, R8, 0x1c0, RZ, 0xc0, !PT ;  /* 0x000001c008087812 */ /* 0x000fe400078ec0ff */
[----:B------:R-:W-:Y:S02]  /*f2a0*/  LEA.HI R7, R7, R4, RZ, 0x3 ;  /* 0x0000000407077211 */ /* 0x000fe400078f18ff */
[----:B------:R-:W-:-:S02]  /*f2b0*/  LOP3.LUT R6, R6, 0x1c0, RZ, 0xc0, !PT ;  /* 0x000001c006067812 */ /* 0x000fc400078ec0ff */
[----:B------:R-:W-:Y:S01]  /*f2c0*/  LOP3.LUT R4, R8, 0x38, R5, 0xf8, !PT ;  /* 0x0000003808047812 */ /* 0x000fe200078ef805 */
[----:B------:R-:W-:Y:S01]  /*f2d0*/  IMAD.SHL.U32 R7, R7, 0x400, RZ ;  /* 0x0000040007077824 */ /* 0x000fe200078e00ff */
[----:B------:R-:W-:-:S04]  /*f2e0*/  SHF.R.U32.HI R6, RZ, 0x3, R6 ;  /* 0x00000003ff067819 */ /* 0x000fc80000011606 */
[----:B------:R-:W-:Y:S02]  /*f2f0*/  LOP3.LUT R8, R4, R6, RZ, 0x3c, !PT ;  /* 0x0000000604087212 */ /* 0x000fe400078e3cff */
[----:B------:R-:W-:Y:S01]  /*f300*/  LOP3.LUT R9, R7, 0x7fffe000, RZ, 0xc0, !PT ;  /* 0x7fffe00007097812 */ /* 0x000fe200078ec0ff */
[--C-:B------:R-:W-:Y:S02]  /*f310*/  HADD2.F32 R38, -RZ, R15.reuse.H0_H0 ;  /* 0x2000000fff267230 */ /* 0x100fe40000004100 */
[----:B------:R-:W-:Y:S02]  /*f320*/  HADD2.F32 R36, -RZ, R0.H0_H0 ;  /* 0x20000000ff247230 */ /* 0x000fe40000004100 */
[----:B------:R-:W-:Y:S02]  /*f330*/  HADD2.F32 R40, -RZ, R20.H0_H0 ;  /* 0x20000014ff287230 */ /* 0x000fe40000004100 */
[----:B------:R-:W-:Y:S02]  /*f340*/  HADD2.F32 R43, -RZ, R15.H1_H1 ;  /* 0x3000000fff2b7230 */ /* 0x000fe40000004100 */
[----:B------:R-:W-:-:S02]  /*f350*/  HADD2.F32 R41, -RZ, R0.H1_H1 ;  /* 0x30000000ff297230 */ /* 0x000fc40000004100 */
[----:B------:R-:W-:Y:S02]  /*f360*/  HADD2.F32 R45, -RZ, R20.H1_H1 ;  /* 0x30000014ff2d7230 */ /* 0x000fe40000004100 */
[----:B------:R-:W-:Y:S02]  /*f370*/  HADD2.F32 R44, -RZ, R25.H0_H0 ;  /* 0x20000019ff2c7230 */ /* 0x000fe40000004100 */
[----:B------:R-:W-:Y:S01]  /*f380*/  HADD2.F32 R42, -RZ, R14.H0_H0 ;  /* 0x2000000eff2a7230 */ /* 0x000fe20000004100 */
[----:B--2---:R-:W-:Y:S01]  /*f390*/  IADD3 R9, R8, R9, R10 ;  /* 0x0000000908097210 */ /* 0x004fe20007ffe00a */
[----:B---3--:R-:W1:Y:S04]  /*f3a0*/  LDS.128 R4, [R46] ;  /* 0x000000002e047984 */ /* 0x008e680000000c00 */
[----:B------:R-:W-:-:S05]  /*f3b0*/  IMAD R21, R9, 0x2, R2 ;  /* 0x0000000209157824 */ /* 0x000fca00078e0202 */
[----:B------:R-:W2:Y:S01]  /*f3c0*/  LDS.128 R8, [R21+0x16400] ;  /* 0x0164000015087984 */ /* 0x000ea20000000c00 */
[----:B-1----:R-:W-:Y:S02]  /*f3d0*/  HADD2.F32 R26, -RZ, R4.H0_H0 ;  /* 0x20000004ff1a7230 */ /* 0x002fe40000004100 */
[--C-:B--2---:R-:W-:Y:S02]  /*f3e0*/  HADD2.F32 R31, -RZ, R8.reuse.H0_H0 ;  /* 0x20000008ff1f7230 */ /* 0x104fe40000004100 */
[----:B------:R-:W-:-:S03]  /*f3f0*/  HADD2.F32 R8, -RZ, R8.H1_H1 ;  /* 0x30000008ff087230 */ /* 0x000fc60000004100 */
[-C--:B------:R-:W-:Y:S01]  /*f400*/  FMUL.FTZ R35, R38, R31.reuse ;  /* 0x0000001f26237220 */ /* 0x080fe20000410000 */
[C---:B------:R-:W-:Y:S01]  /*f410*/  FMUL.FTZ R31, R36.reuse, R31 ;  /* 0x0000001f241f7220 */ /* 0x040fe20000410000 */
[----:B------:R-:W-:Y:S02]  /*f420*/  HADD2.F32 R4, -RZ, R4.H1_H1 ;  /* 0x30000004ff047230 */ /* 0x000fe40000004100 */
[----:B------:R-:W-:Y:S01]  /*f430*/  FFMA.FTZ R35, R36, R26, -R35 ;  /* 0x0000001a24237223 */ /* 0x000fe20000010823 */
[----:B------:R-:W-:Y:S02]  /*f440*/  HADD2.F32 R36, -RZ, R12.H0_H0 ;  /* 0x2000000cff247230 */ /* 0x000fe40000004100 */
[----:B------:R-:W-:Y:S01]  /*f450*/  FMUL.FTZ R37, R40, R8 ;  /* 0x0000000828257220 */ /* 0x000fe20000410000 */
[----:B------:R-:W-:Y:S02]  /*f460*/  HADD2.F32 R32, -RZ, R9.H0_H0 ;  /* 0x20000009ff207230 */ /* 0x000fe40000004100 */
[----:B0-----:R-:W-:-:S02]  /*f470*/  HADD2.F32 R27, -RZ, R5.H0_H0 ;  /* 0x20000005ff1b7230 */ /* 0x001fc40000004100 */
[C---:B------:R-:W-:Y:S01]  /*f480*/  FMUL.FTZ R39, R36.reuse, R8 ;  /* 0x0000000824277220 */ /* 0x040fe20000410000 */
[----:B------:R-:W-:Y:S01]  /*f490*/  FFMA.FTZ R8, R36, R4, -R37 ;  /* 0x0000000424087223 */ /* 0x000fe20000010825 */
[----:B------:R-:W-:Y:S02]  /*f4a0*/  HADD2.F32 R9, -RZ, R9.H1_H1 ;  /* 0x30000009ff097230 */ /* 0x000fe40000004100 */
[----:B------:R-:W-:Y:S01]  /*f4b0*/  FMUL.FTZ R36, R43, R32 ;  /* 0x000000202b247220 */ /* 0x000fe20000410000 */
[----:B------:R-:W-:Y:S02]  /*f4c0*/  HADD2.F32 R37, -RZ, R12.H1_H1 ;  /* 0x3000000cff257230 */ /* 0x000fe40000004100 */
[----:B------:R-:W-:Y:S01]  /*f4d0*/  FFMA.FTZ R31, R38, R26, R31 ;  /* 0x0000001a261f7223 */ /* 0x000fe2000001001f */
[----:B------:R-:W-:Y:S02]  /*f4e0*/  HADD2.F32 R5, -RZ, R5.H1_H1 ;  /* 0x30000005ff057230 */ /* 0x000fe40000004100 */
[C---:B------:R-:W-:Y:S01]  /*f4f0*/  FMUL.FTZ R32, R41.reuse, R32 ;  /* 0x0000002029207220 */ /* 0x040fe20000410000 */
[----:B------:R-:W-:Y:S01]  /*f500*/  FFMA.FTZ R26, R40, R4, R39 ;  /* 0x00000004281a7223 */ /* 0x000fe20000010027 */
[----:B------:R-:W-:Y:S01]  /*f510*/  FFMA.FTZ R36, R41, R27, -R36 ;  /* 0x0000001b29247223 */ /* 0x000fe20000010824 */
[----:B------:R-:W-:-:S02]  /*f520*/  HADD2.F32 R33, -RZ, R10.H0_H0 ;  /* 0x2000000aff217230 */ /* 0x000fc40000004100 */
[-C--:B------:R-:W-:Y:S01]  /*f530*/  FMUL.FTZ R4, R45, R9.reuse ;  /* 0x000000092d047220 */ /* 0x080fe20000410000 */
[----:B------:R-:W-:Y:S02]  /*f540*/  HADD2.F32 R39, -RZ, R13.H0_H0 ;  /* 0x2000000dff277230 */ /* 0x000fe40000004100 */
[----:B------:R-:W-:Y:S02]  /*f550*/  HADD2.F32 R41, -RZ, R24.H0_H0 ;  /* 0x20000018ff297230 */ /* 0x000fe40000004100 */
[C---:B------:R-:W-:Y:S01]  /*f560*/  FMUL.FTZ R38, R37.reuse, R9 ;  /* 0x0000000925267220 */ /* 0x040fe20000410000 */
[----:B------:R-:W-:Y:S02]  /*f570*/  HADD2.F32 R10, -RZ, R10.H1_H1 ;  /* 0x3000000aff0a7230 */ /* 0x000fe40000004100 */
[----:B------:R-:W-:Y:S01]  /*f580*/  FFMA.FTZ R9, R37, R5, -R4 ;  /* 0x0000000525097223 */ /* 0x000fe20000010804 */
[--C-:B------:R-:W-:Y:S02]  /*f590*/  HADD2.F32 R29, -RZ, R6.reuse.H0_H0 ;  /* 0x20000006ff1d7230 */ /* 0x100fe40000004100 */
[----:B------:R-:W-:Y:S01]  /*f5a0*/  FFMA.FTZ R32, R43, R27, R32 ;  /* 0x0000001b2b207223 */ /* 0x000fe20000010020 */
[-C--:B------:R-:W-:Y:S01]  /*f5b0*/  FMUL.FTZ R4, R41, R33.reuse ;  /* 0x0000002129047220 */ /* 0x080fe20000410000 */
[----:B------:R-:W-:Y:S01]  /*f5c0*/  FMUL.FTZ R40, R39, R33 ;  /* 0x0000002127287220 */ /* 0x000fe20000410000 */
[----:B------:R-:W-:-:S02]  /*f5d0*/  HADD2.F32 R6, -RZ, R6.H1_H1 ;  /* 0x30000006ff067230 */ /* 0x000fc40000004100 */
[----:B------:R-:W-:Y:S01]  /*f5e0*/  FFMA.FTZ R27, R45, R5, R38 ;  /* 0x000000052d1b7223 */ /* 0x000fe20000010026 */
[-C--:B------:R-:W-:Y:S01]  /*f5f0*/  FMUL.FTZ R5, R44, R10.reuse ;  /* 0x0000000a2c057220 */ /* 0x080fe20000410000 */
[-C--:B------:R-:W-:Y:S01]  /*f600*/  FFMA.FTZ R33, R39, R29.reuse, -R4 ;  /* 0x0000001d27217223 */ /* 0x080fe20000010804 */
[----:B------:R-:W-:Y:S01]  /*f610*/  FFMA.FTZ R40, R41, R29, R40 ;  /* 0x0000001d29287223 */ /* 0x000fe20000010028 */
[C---:B------:R-:W-:Y:S01]  /*f620*/  FMUL.FTZ R29, R42.reuse, R10 ;  /* 0x0000000a2a1d7220 */ /* 0x040fe20000410000 */
[----:B------:R-:W-:Y:S01]  /*f630*/  FFMA.FTZ R10, R42, R6, -R5 ;  /* 0x000000062a0a7223 */ /* 0x000fe20000010805 */
[----:B------:R-:W-:Y:S02]  /*f640*/  HADD2.F32 R34, -RZ, R11.H0_H0 ;  /* 0x2000000bff227230 */ /* 0x000fe40000004100 */
[----:B------:R-:W-:Y:S02]  /*f650*/  HADD2.F32 R42, -RZ, R24.H1_H1 ;  /* 0x30000018ff2a7230 */ /* 0x000fe40000004100 */
[----:B------:R-:W-:-:S02]  /*f660*/  HADD2.F32 R38, -RZ, R13.H1_H1 ;  /* 0x3000000dff267230 */ /* 0x000fc40000004100 */
[----:B------:R-:W-:Y:S02]  /*f670*/  HADD2.F32 R11, -RZ, R11.H1_H1 ;  /* 0x3000000bff0b7230 */ /* 0x000fe40000004100 */
[----:B------:R-:W-:Y:S02]  /*f680*/  HADD2.F32 R41, -RZ, R25.H1_H1 ;  /* 0x30000019ff297230 */ /* 0x000fe40000004100 */
[----:B------:R-:W-:Y:S02]  /*f690*/  HADD2.F32 R39, -RZ, R14.H1_H1 ;  /* 0x3000000eff277230 */ /* 0x000fe40000004100 */
[-C--:B------:R-:W-:Y:S01]  /*f6a0*/  FMUL.FTZ R5, R42, R34.reuse ;  /* 0x000000222a057220 */ /* 0x080fe20000410000 */
[--C-:B------:R-:W-:Y:S02]  /*f6b0*/  HADD2.F32 R30, -RZ, R7.reuse.H0_H0 ;  /* 0x20000007ff1e7230 */ /* 0x100fe40000004100 */
[----:B------:R-:W-:Y:S01]  /*f6c0*/  FMUL.FTZ R37, R38, R34 ;  /* 0x0000002226257220 */ /* 0x000fe20000410000 */
[----:B------:R-:W-:-:S02]  /*f6d0*/  HADD2.F32 R7, -RZ, R7.H1_H1 ;  /* 0x30000007ff077230 */ /* 0x000fc40000004100 */
[----:B------:R-:W-:Y:S01]  /*f6e0*/  FFMA.FTZ R29, R44, R6, R29 ;  /* 0x000000062c1d7223 */ /* 0x000fe2000001001d */
[-C--:B------:R-:W-:Y:S01]  /*f6f0*/  FMUL.FTZ R4, R41, R11.reuse ;  /* 0x0000000b29047220 */ /* 0x080fe20000410000 */
[C---:B------:R-:W-:Y:S01]  /*f700*/  FMUL.FTZ R6, R39.reuse, R11 ;  /* 0x0000000b27067220 */ /* 0x040fe20000410000 */
[-C--:B------:R-:W-:Y:S01]  /*f710*/  FFMA.FTZ R11, R38, R30.reuse, -R5 ;  /* 0x0000001e260b7223 */ /* 0x080fe20000010805 */
[----:B------:R-:W-:Y:S01]  /*f720*/  FFMA.FTZ R37, R42, R30, R37 ;  /* 0x0000001e2a257223 */ /* 0x000fe20000010025 */
[-C--:B------:R-:W-:Y:S01]  /*f730*/  FFMA.FTZ R30, R39, R7.reuse, -R4 ;  /* 0x00000007271e7223 */ /* 0x080fe20000010804 */
[----:B------:R-:W-:Y:S01]  /*f740*/  FFMA.FTZ R34, R41, R7, R6 ;  /* 0x0000000729227223 */ /* 0x000fe20000010006 */
[----:B------:R-:W-:Y:S02]  /*f750*/  F2FP.F16.F32.PACK_AB R4, R8, R35 ;  /* 0x000000230804723e */ /* 0x000fe400000000ff */
[----:B------:R-:W-:Y:S02]  /*f760*/  F2FP.F16.F32.PACK_AB R5, R9, R36 ;  /* 0x000000240905723e */ /* 0x000fe400000000ff */
[----:B------:R-:W-:-:S02]  /*f770*/  F2FP.F16.F32.PACK_AB R6, R10, R33 ;  /* 0x000000210a06723e */ /* 0x000fc400000000ff */
[----:B------:R-:W-:Y:S02]  /*f780*/  F2FP.F16.F32.PACK_AB R7, R30, R11 ;  /* 0x0000000b1e07723e */ /* 0x000fe400000000ff */
[----:B------:R-:W-:Y:S02]  /*f790*/  F2FP.F16.F32.PACK_AB R8, R26, R31 ;  /* 0x0000001f1a08723e */ /* 0x000fe400000000ff */
[----:B------:R-:W-:Y:S02]  /*f7a0*/  F2FP.F16.F32.PACK_AB R9, R27, R32 ;  /* 0x000000201b09723e */ /* 0x000fe400000000ff */
[----:B------:R-:W-:Y:S02]  /*f7b0*/  F2FP.F16.F32.PACK_AB R10, R29, R40 ;  /* 0x000000281d0a723e */ /* 0x000fe400000000ff */
[----:B------:R-:W-:Y:S01]  /*f7c0*/  F2FP.F16.F32.PACK_AB R11, R34, R37 ;  /* 0x00000025220b723e */ /* 0x000fe200000000ff */
[----:B------:R2:W-:Y:S04]  /*f7d0*/  STS.128 [R46], R4 ;  /* 0x000000042e007388 */ /* 0x0005e80000000c00 */
[----:B------:R2:W-:Y:S02]  /*f7e0*/  STS.128 [R21+0x16400], R8 ;  /* 0x0164000815007388 */ /* 0x0005e40000000c00 */
.L_x_7463:
[----:B------:R-:W-:Y:S05]  /*f7f0*/  BSYNC B1 ;  /* 0x0000000000017941 */ /* 0x000fea0003800000 */
.L_x_7462:
[----:B------:R-:W-:Y:S04]  /*f800*/  BSSY B1, `(.L_x_7464) ;  /* 0x0000067000017945 */ /* 0x000fe80003800000 */
[----:B------:R-:W-:Y:S05]  /*f810*/  @P1 BRA `(.L_x_7465) ;  /* 0x0000000400941947 */ /* 0x000fea0003800000 */
[----:B-12---:R-:W2:Y:S04]  /*f820*/  LDL R10, [R1+0x38] ;  /* 0x00003800010a7983 */ /* 0x006ea80000100800 */
        /* <DEDUP_REMOVED lines=8> */
[----:B------:R-:W-:-:S05]  /*f8b0*/  LOP3.LUT R4, R4, 0xfffffff8, RZ, 0xc0, !PT ;  /* 0xfffffff804047812 */ /* 0x000fca00078ec0ff */
[----:B------:R-:W-:Y:S02]  /*f8c0*/  IMAD.IADD R4, R5, 0x1, -R4 ;  /* 0x0000000105047824 */ /* 0x000fe400078e0a04 */
[----:B------:R-:W-:-:S03]  /*f8d0*/  IMAD.SHL.U32 R8, R8, 0x40, RZ ;  /* 0x0000004008087824 */ /* 0x000fc600078e00ff */
[----:B------:R-:W-:-:S04]  /*f8e0*/  LEA.HI R4, R3, R4, RZ, 0x1d ;  /* 0x0000000403047211 */ /* 0x000fc800078fe8ff */
[----:B------:R-:W-:Y:S02]  /*f8f0*/  SHF.R.S32.HI R7, RZ, 0x1f, R4 ;  /* 0x0000001fff077819 */ /* 0x000fe40000011404 */
[----:B------:R-:W-:Y:S02]  /*f900*/  SHF.L.U32 R5, R4, 0x3, RZ ;  /* 0x0000000304057819 */ /* 0x000fe400000006ff */
[----:B------:R-:W-:Y:S02]  /*f910*/  LOP3.LUT R8, R8, 0x1c0, RZ, 0xc0, !PT ;  /* 0x000001c008087812 */ /* 0x000fe400078ec0ff */
[----:B------:R-:W-:Y:S02]  /*f920*/  LOP3.LUT R6, R6, 0x1c0, RZ, 0xc0, !PT ;  /* 0x000001c006067812 */ /* 0x000fe400078ec0ff */
[----:B------:R-:W-:Y:S02]  /*f930*/  LEA.HI R7, R7, R4, RZ, 0x3 ;  /* 0x0000000407077211 */ /* 0x000fe400078f18ff */
[----:B------:R-:W-:-:S02]  /*f940*/  SHF.R.U32.HI R6, RZ, 0x3, R6 ;  /* 0x00000003ff067819 */ /* 0x000fc40000011606 */
[----:B------:R-:W-:Y:S02]  /*f950*/  LOP3.LUT R4, R8, 0x38, R5, 0xf8, !PT ;  /* 0x0000003808047812 */ /* 0x000fe400078ef805 */
[----:B------:R-:W-:Y:S02]  /*f960*/  SHF.L.U32 R7, R7, 0xa, RZ ;  /* 0x0000000a07077819 */ /* 0x000fe400000006ff */
[----:B------:R-:W-:Y:S02]  /*f970*/  LOP3.LUT R8, R4, R6, RZ, 0x3c, !PT ;  /* 0x0000000604087212 */ /* 0x000fe400078e3cff */
[----:B------:R-:W-:Y:S01]  /*f980*/  LOP3.LUT R9, R7, 0x7fffe000, RZ, 0xc0, !PT ;  /* 0x7fffe00007097812 */ /* 0x000fe200078ec0ff */
[----:B------:R-:W-:Y:S02]  /*f990*/  HADD2.F32 R38, -RZ, R15.H0_H0 ;  /* 0x2000000fff267230 */ /* 0x000fe40000004100 */
[----:B------:R-:W-:Y:S02]  /*f9a0*/  HADD2.F32 R36, -RZ, R0.H0_H0 ;  /* 0x20000000ff247230 */ /* 0x000fe40000004100 */
[----:B------:R-:W-:-:S02]  /*f9b0*/  HADD2.F32 R40, -RZ, R20.H0_H0 ;  /* 0x20000014ff287230 */ /* 0x000fc40000004100 */
[----:B------:R-:W-:Y:S02]  /*f9c0*/  HADD2.F32 R43, -RZ, R15.H1_H1 ;  /* 0x3000000fff2b7230 */ /* 0x000fe40000004100 */
[----:B------:R-:W-:Y:S02]  /*f9d0*/  HADD2.F32 R41, -RZ, R0.H1_H1 ;  /* 0x30000000ff297230 */ /* 0x000fe40000004100 */
        /* <DEDUP_REMOVED lines=73> */
.L_x_7465:
[----:B------:R-:W-:Y:S05]  /*fe70*/  BSYNC B1 ;  /* 0x0000000000017941 */ /* 0x000fea0003800000 */
.L_x_7464:
[----:B------:R-:W-:Y:S05]  /*fe80*/  @P0 BRA `(.L_x_7452) ;  /* 0x0000000400940947 */ /* 0x000fea0003800000 */
[----:B-123--:R-:W2:Y:S04]  /*fe90*/  LDL R9, [R1+0x34] ;  /* 0x0000340001097983 */ /* 0x00eea80000100800 */
[----:B------:R-:W3:Y:S01]  /*fea0*/  LDL R42, [R1+0x74] ;  /* 0x00007400012a7983 */ /* 0x000ee20000100800 */
[----:B------:R-:W1:Y:S01]  /*feb0*/  S2R R5, SR_TID.X ;  /* 0x0000000000057919 */ /* 0x000e620000002100 */
[----:B------:R-:W-:Y:S02]  /*fec0*/  VIADD R7, R22, 0x60 ;  /* 0x0000006016077836 */ /* 0x000fe40000000000 */
[----:B-1----:R-:W-:-:S05]  /*fed0*/  VIADD R5, R5, 0xffffff80 ;  /* 0xffffff8005057836 */ /* 0x002fca0000000000 */
[----:B------:R-:W-:-:S04]  /*fee0*/  SHF.R.S32.HI R4, RZ, 0x1f, R5 ;  /* 0x0000001fff047819 */ /* 0x000fc80000011405 */
[----:B------:R-:W-:-:S04]  /*fef0*/  LEA.HI R4, R4, R5, RZ, 0x3 ;  /* 0x0000000504047211 */ /* 0x000fc800078f18ff */
[----:B------:R-:W-:-:S05]  /*ff00*/  LOP3.LUT R4, R4, 0xfffffff8, RZ, 0xc0, !PT ;  /* 0xfffffff804047812 */ /* 0x000fca00078ec0ff */
[----:B------:R-:W-:Y:S01]  /*ff10*/  IMAD.IADD R4, R5, 0x1, -R4 ;  /* 0x0000000105047824 */ /* 0x000fe200078e0a04 */
[----:B------:R-:W-:-:S04]  /*ff20*/  IADD3 R5, R22, 0x60, RZ ;  /* 0x0000006016057810 */ /* 0x000fc80007ffe0ff */
[----:B------:R-:W-:Y:S01]  /*ff30*/  LEA.HI R3, R3, R4, RZ, 0x1d ;  /* 0x0000000403037211 */ /* 0x000fe200078fe8ff */
[----:B------:R-:W-:Y:S02]  /*ff40*/  IMAD.SHL.U32 R5, R5, 0x40, RZ ;  /* 0x0000004005057824 */ /* 0x000fe400078e00ff */
[----:B------:R-:W-:Y:S01]  /*ff50*/  IMAD.SHL.U32 R7, R7, 0x40, RZ ;  /* 0x0000004007077824 */ /* 0x000fe200078e00ff */
[----:B------:R-:W-:Y:S01]  /*ff60*/  SHF.R.S32.HI R6, RZ, 0x1f, R3 ;  /* 0x0000001fff067819 */ /* 0x000fe20000011403 */
[----:B------:R-:W-:Y:S01]  /*ff70*/  IMAD.SHL.U32 R4, R3, 0x8, RZ ;  /* 0x0000000803047824 */ /* 0x000fe200078e00ff */
[----:B------:R-:W-:Y:S02]  /*ff80*/  LOP3.LUT R5, R5, 0x1c0, RZ, 0xc0, !PT ;  /* 0x000001c005057812 */ /* 0x000fe400078ec0ff */
[----:B------:R-:W-:Y:S02]  /*ff90*/  LEA.HI R6, R6, R3, RZ, 0x3 ;  /* 0x0000000306067211 */ /* 0x000fe400078f18ff */
[----:B------:R-:W-:-:S02]  /*ffa0*/  LOP3.LUT R7, R7, 0x1c0, RZ, 0xc0, !PT ;  /* 0x000001c007077812 */ /* 0x000fc400078ec0ff */
[----:B------:R-:W-:Y:S01]  /*ffb0*/  SHF.R.U32.HI R5, RZ, 0x3, R5 ;  /* 0x00000003ff057819 */ /* 0x000fe20000011605 */
[----:B------:R-:W-:Y:S01]  /*ffc0*/  IMAD.SHL.U32 R6, R6, 0x400, RZ ;  /* 0x0000040006067824 */ /* 0x000fe200078e00ff */
[----:B------:R-:W-:-:S04]  /*ffd0*/  LOP3.LUT R3, R7, 0x38, R4, 0xf8, !PT ;  /* 0x0000003807037812 */ /* 0x000fc800078ef804 */
[----:B------:R-:W-:Y:S02]  /*ffe0*/  LOP3.LUT R3, R3, R5, RZ, 0x3c, !PT ;  /* 0x0000000503037212 */ /* 0x000fe400078e3cff */
[----:B------:R-:W-:Y:S01]  /*fff0*/  LOP3.LUT R8, R6, 0x7fffe000, RZ, 0xc0, !PT ;  /* 0x7fffe00006087812 */ /* 0x000fe200078ec0ff */
[--C-:B------:R-:W-:Y:S02]  /*10000*/  HADD2.F32 R37, -RZ, R15.reuse.H0_H0 ;  /* 0x2000000fff257230 */ /* 0x100fe40000004100 */
[----:B------:R-:W-:Y:S02]  /*10010*/  HADD2.F32 R35, -RZ, R0.H0_H0 ;  /* 0x20000000ff237230 */ /* 0x000fe40000004100 */
[----:B------:R-:W-:Y:S02]  /*10020*/  HADD2.F32 R38, -RZ, R20.H0_H0 ;  /* 0x20000014ff267230 */ /* 0x000fe40000004100 */
[----:B------:R-:W-:Y:S02]  /*10030*/  HADD2.F32 R36, -RZ, R12.H0_H0 ;  /* 0x2000000cff247230 */ /* 0x000fe40000004100 */
[----:B------:R-:W-:-:S02]  /*10040*/  HADD2.F32 R40, -RZ, R15.H1_H1 ;  /* 0x3000000fff287230 */ /* 0x000fc40000004100 */
[----:B------:R-:W-:Y:S02]  /*10050*/  HADD2.F32 R0, -RZ, R0.H1_H1 ;  /* 0x30000000ff007230 */ /* 0x000fe40000004100 */
[----:B------:R-:W-:Y:S02]  /*10060*/  HADD2.F32 R41, -RZ, R20.H1_H1 ;  /* 0x30000014ff297230 */ /* 0x000fe40000004100 */
[----:B------:R-:W-:Y:S02]  /*10070*/  HADD2.F32 R43, -RZ, R24.H0_H0 ;  /* 0x20000018ff2b7230 */ /* 0x000fe40000004100 */
[----:B------:R-:W-:Y:S01]  /*10080*/  HADD2.F32 R39, -RZ, R13.H0_H0 ;  /* 0x2000000dff277230 */ /* 0x000fe20000004100 */
[----:B--2---:R-:W-:-:S04]  /*10090*/  IADD3 R3, R3, R8, R9 ;  /* 0x0000000803037210 */ /* 0x004fc80007ffe009 */
[----:B------:R-:W-:Y:S01]  /*100a0*/  LEA R3, R3, R2, 0x1 ;  /* 0x0000000203037211 */ /* 0x000fe200078e08ff */
[----:B---3--:R-:W-:Y:S04]  /*100b0*/  LDS.128 R4, [R42] ;  /* 0x000000002a047984 */ /* 0x008fe80000000c00 */
[----:B------:R-:W1:Y:S02]  /*100c0*/  LDS.128 R8, [R3+0x16400] ;  /* 0x0164000003087984 */ /* 0x000e640000000c00 */
[----:B-1----:R-:W-:Y:S02]  /*100d0*/  HADD2.F32 R30, -RZ, R8.H0_H0 ;  /* 0x20000008ff1e7230 */ /* 0x002fe40000004100 */
[----:B------:R-:W-:Y:S02]  /*100e0*/  HADD2.F32 R21, -RZ, R4.H0_H0 ;  /* 0x20000004ff157230 */ /* 0x000fe40000004100 */
[----:B------:R-:W-:-:S02]  /*100f0*/  HADD2.F32 R8, -RZ, R8.H1_H1 ;  /* 0x30000008ff087230 */ /* 0x000fc40000004100 */
[-C--:B------:R-:W-:Y:S01]  /*10100*/  FMUL.FTZ R34, R37, R30.reuse ;  /* 0x0000001e25227220 */ /* 0x080fe20000410000 */
[----:B------:R-:W-:Y:S02]  /*10110*/  HADD2.F32 R31, -RZ, R9.H0_H0 ;  /* 0x20000009ff1f7230 */ /* 0x000fe40000004100 */
[C---:B------:R-:W-:Y:S01]  /*10120*/  FMUL.FTZ R30, R35.reuse, R30 ;  /* 0x0000001e231e7220 */ /* 0x040fe20000410000 */
[----:B------:R-:W-:Y:S02]  /*10130*/  HADD2.F32 R4, -RZ, R4.H1_H1 ;  /* 0x30000004ff047230 */ /* 0x000fe40000004100 */
[-C--:B------:R-:W-:Y:S01]  /*10140*/  FFMA.FTZ R34, R35, R21.reuse, -R34 ;  /* 0x0000001523227223 */ /* 0x080fe20000010822 */
[----:B------:R-:W-:Y:S02]  /*10150*/  HADD2.F32 R26, -RZ, R5.H0_H0 ;  /* 0x20000005ff1a7230 */ /* 0x000fe40000004100 */
[----:B------:R-:W-:Y:S01]  /*10160*/  FFMA.FTZ R30, R37, R21, R30 ;  /* 0x00000015251e7223 */ /* 0x000fe2000001001e */
[----:B------:R-:W-:-:S02]  /*10170*/  HADD2.F32 R9, -RZ, R9.H1_H1 ;  /* 0x30000009ff097230 */ /* 0x000fc40000004100 */
[-C--:B------:R-:W-:Y:S01]  /*10180*/  FMUL.FTZ R15, R38, R8.reuse ;  /* 0x00000008260f7220 */ /* 0x080fe20000410000 */
[----:B------:R-:W-:Y:S01]  /*10190*/  FMUL.FTZ R21, R36, R8 ;  /* 0x0000000824157220 */ /* 0x000fe20000410000 */
[-C--:B------:R-:W-:Y:S01]  /*101a0*/  FMUL.FTZ R35, R40, R31.reuse ;  /* 0x0000001f28237220 */ /* 0x080fe20000410000 */
[----:B------:R-:W-:Y:S02]  /*101b0*/  HADD2.F32 R37, -RZ, R12.H1_H1 ;  /* 0x3000000cff257230 */ /* 0x000fe40000004100 */
[-C--:B------:R-:W-:Y:S01]  /*101c0*/  FFMA.FTZ R15, R36, R4.reuse, -R15 ;  /* 0x00000004240f7223 */ /* 0x080fe2000001080f */
[--C-:B------:R-:W-:Y:S02]  /*101d0*/  HADD2.F32 R32, -RZ, R10.reuse.H0_H0 ;  /* 0x2000000aff207230 */ /* 0x100fe40000004100 */
[----:B------:R-:W-:Y:S01]  /*101e0*/  FMUL.FTZ R31, R0, R31 ;  /* 0x0000001f001f7220 */ /* 0x000fe20000410000 */
[----:B------:R-:W-:Y:S02]  /*101f0*/  HADD2.F32 R5, -RZ, R5.H1_H1 ;  /* 0x30000005ff057230 */ /* 0x000fe40000004100 */
[----:B------:R-:W-:Y:S01]  /*10200*/  FFMA.FTZ R21, R38, R4, R21 ;  /* 0x0000000426157223 */ /* 0x000fe20000010015 */
[----:B------:R-:W-:Y:S01]  /*10210*/  FFMA.FTZ R35, R0, R26, -R35 ;  /* 0x0000001a00237223 */ /* 0x000fe20000010823 */
[----:B------:R-:W-:-:S02]  /*10220*/  HADD2.F32 R10, -RZ, R10.H1_H1 ;  /* 0x3000000aff0a7230 */ /* 0x000fc40000004100 */
[-C--:B------:R-:W-:Y:S01]  /*10230*/  FMUL.FTZ R0, R41, R9.reuse ;  /* 0x0000000929007220 */ /* 0x080fe20000410000 */
[----:B------:R-:W-:Y:S01]  /*10240*/  FMUL.FTZ R4, R37, R9 ;  /* 0x0000000925047220 */ /* 0x000fe20000410000 */
[----:B------:R-:W-:Y:S02]  /*10250*/  HADD2.F32 R36, -RZ, R25.H0_H0 ;  /* 0x20000019ff247230 */ /* 0x000fe40000004100 */
[----:B------:R-:W-:Y:S01]  /*10260*/  FFMA.FTZ R31, R40, R26, R31 ;  /* 0x0000001a281f7223 */ /* 0x000fe2000001001f */
[--C-:B0-----:R-:W-:Y:S02]  /*10270*/  HADD2.F32 R27, -RZ, R6.reuse.H0_H0 ;  /* 0x20000006ff1b7230 */ /* 0x101fe40000004100 */
[----:B------:R-:W-:Y:S01]  /*10280*/  FMUL.FTZ R8, R43, R32 ;  /* 0x000000202b087220 */ /* 0x000fe20000410000 */
[----:B------:R-:W-:Y:S02]  /*10290*/  HADD2.F32 R6, -RZ, R6.H1_H1 ;  /* 0x30000006ff067230 */ /* 0x000fe40000004100 */
[----:B------:R-:W-:Y:S01]  /*102a0*/  FFMA.FTZ R0, R37, R5, -R0 ;  /* 0x0000000525007223 */ /* 0x000fe20000010800 */
[----:B------:R-:W-:-:S02]  /*102b0*/  HADD2.F32 R26, -RZ, R14.H0_H0 ;  /* 0x2000000eff1a7230 */ /* 0x000fc40000004100 */
[----:B------:R-:W-:Y:S01]  /*102c0*/  FMUL.FTZ R32, R39, R32 ;  /* 0x0000002027207220 */ /* 0x000fe20000410000 */
[----:B------:R-:W-:Y:S01]  /*102d0*/  FFMA.FTZ R12, R41, R5, R4 ;  /* 0x00000005290c7223 */ /* 0x000fe20000010004 */
[----:B------:R-:W-:Y:S01]  /*102e0*/  FMUL.FTZ R5, R36, R10 ;  /* 0x0000000a24057220 */ /* 0x000fe20000410000 */
[--C-:B------:R-:W-:Y:S02]  /*102f0*/  HADD2.F32 R33, -RZ, R11.reuse.H0_H0 ;  /* 0x2000000bff217230 */ /* 0x100fe40000004100 */
[-C--:B------:R-:W-:Y:S01]  /*10300*/  FFMA.FTZ R20, R39, R27.reuse, -R8 ;  /* 0x0000001b27147223 */ /* 0x080fe20000010808 */
[----:B------:R-:W-:Y:S01]  /*10310*/  FFMA.FTZ R32, R43, R27, R32 ;  /* 0x0000001b2b207223 */ /* 0x000fe20000010020 */
[----:B------:R-:W-:Y:S02]  /*10320*/  HADD2.F32 R11, -RZ, R11.H1_H1 ;  /* 0x3000000bff0b7230 */ /* 0x000fe40000004100 */
[----:B------:R-:W-:Y:S01]  /*10330*/  FFMA.FTZ R27, R26, R6, -R5 ;  /* 0x000000061a1b7223 */ /* 0x000fe20000010805 */
[----:B------:R-:W-:-:S02]  /*10340*/  HADD2.F32 R37, -RZ, R24.H1_H1 ;  /* 0x30000018ff257230 */ /* 0x000fc40000004100 */
[----:B------:R-:W-:Y:S01]  /*10350*/  FMUL.FTZ R9, R26, R10 ;  /* 0x0000000a1a097220 */ /* 0x000fe20000410000 */
[----:B------:R-:W-:Y:S02]  /*10360*/  HADD2.F32 R39, -RZ, R25.H1_H1 ;  /* 0x30000019ff277230 */ /* 0x000fe40000004100 */
[----:B------:R-:W-:Y:S02]  /*10370*/  HADD2.F32 R5, -RZ, R13.H1_H1 ;  /* 0x3000000dff057230 */ /* 0x000fe40000004100 */
[----:B------:R-:W-:Y:S02]  /*10380*/  HADD2.F32 R25, -RZ, R14.H1_H1 ;  /* 0x3000000eff197230 */ /* 0x000fe40000004100 */
[--C-:B------:R-:W-:Y:S02]  /*10390*/  HADD2.F32 R29, -RZ, R7.reuse.H0_H0 ;  /* 0x20000007ff1d7230 */ /* 0x100fe40000004100 */
        /* <DEDUP_REMOVED lines=20> */
.L_x_7452:
[----:B------:R-:W-:Y:S05]  /*104e0*/  BSYNC B0 ;  /* 0x0000000000007941 */ /* 0x000fea0003800000 */
.L_x_7433:
        /* <DEDUP_REMOVED lines=8> */
.L_x_7431:
[----:B------:R-:W-:-:S06]  /*10570*/  ULOP3.LUT UR4, UR60, 0x1, URZ, 0xfc, !UPT ;  /* 0x000000013c047892 */ /* 0x000fcc000f8efc3f */
[----:B------:R-:W-:-:S05]  /*10580*/  IMAD.U32 R0, RZ, RZ, UR4 ;  /* 0x00000004ff007e24 */ /* 0x000fca000f8e00ff */
[----:B------:R-:W-:-:S13]  /*10590*/  ISETP.NE.AND P0, PT, R0, 0x3, PT ;  /* 0x000000030000780c */ /* 0x000fda0003f05270 */
[----:B------:R-:W-:Y:S05]  /*105a0*/  @!P0 BRA `(.L_x_7466) ;  /* 0x0000000000048947 */ /* 0x000fea0003800000 */
[----:B------:R-:W-:Y:S01]  /*105b0*/  BPT.TRAP 0x1 ;  /* 0x000000040000795c */ /* 0x000fe20000300000 */
.L_x_7466:
[----:B------:R-:W-:Y:S01]  /*105c0*/  IMAD R0, R222, 0x8, R2 ;  /* 0x00000008de007824 */ /* 0x000fe200078e0202 */
[----:B0-2-4-:R-:W-:-:S04]  /*105d0*/  SHF.L.U32 R3, R229, 0x1f, RZ ;  /* 0x0000001fe5037819 */ /* 0x015fc800000006ff */
[----:B------:R0:W2:Y:S01]  /*105e0*/  SYNCS.PHASECHK.TRANS64.TRYWAIT P2, [R0+URZ+0x34830], R3 ;  /* 0x03483003000075a7 */ /* 0x0000a2000804017f */
[----:B------:R-:W-:Y:S05]  /*105f0*/  @!P0 BRA `(.L_x_7467) ;  /* 0x0000000000048947 */ /* 0x000fea0003800000 */
[----:B------:R-:W-:Y:S01]  /*10600*/  BPT.TRAP 0x1 ;  /* 0x000000040000795c */ /* 0x000fe20000300000 */
.L_x_7467:
[----:B-1-3--:R-:W1:Y:S01]  /*10610*/  S2R R4, SR_TID.X ;  /* 0x0000000000047919 */ /* 0x00ae620000002100 */
[----:B------:R-:W-:Y:S01]  /*10620*/  IMAD.MOV.U32 R87, RZ, RZ, RZ ;  /* 0x000000ffff577224 */ /* 0x000fe200078e00ff */
[----:B-1----:R-:W-:-:S04]  /*10630*/  LOP3.LUT R4, R4, 0x7f, RZ, 0xc0, !PT ;  /* 0x0000007f04047812 */ /* 0x002fc800078ec0ff */
[----:B------:R-:W-:Y:S01]  /*10640*/  ISETP.NE.AND P1, PT, R4, RZ, PT ;  /* 0x000000ff0400720c */ /* 0x000fe20003f25270 */
[----:B--2---:R-:W-:-:S12]  /*10650*/  @P2 BRA `(.L_x_7468) ;  /* 0x0000000000082947 */ /* 0x004fd80003800000 */
[----:B------:R-:W1:Y:S02]  /*10660*/  SYNCS.PHASECHK.TRANS64.TRYWAIT P2, [R0+URZ+0x34830], R3 ;  /* 0x03483003000075a7 */ /* 0x000e64000804017f */
[----:B-1----:R-:W-:Y:S05]  /*10670*/  @!P2 BRA `(.L_x_7469) ;  /* 0x0000015c00b4a947 */ /* 0x002fea0003800000 */
.L_x_7468:
        /* <DEDUP_REMOVED lines=9> */
[----:B------:R-:W-:Y:S01]  /*10710*/  IMAD.MOV.U32 R25, RZ, RZ, 0x40000040 ;  /* 0x40000040ff197424 */ /* 0x000fe200078e00ff */
[----:B------:R-:W-:Y:S01]  /*10720*/  LOP3.LUT R3, R3, 0x3fff, RZ, 0xc0, !PT ;  /* 0x00003fff03037812 */ /* 0x000fe200078ec0ff */
[----:B------:R-:W-:Y:S01]  /*10730*/  IMAD.U32 R27, RZ, RZ, UR9 ;  /* 0x00000009ff1b7e24 */ /* 0x000fe2000f8e00ff */
[----:B------:R-:W-:-:S02]  /*10740*/  R2UR UR15, R15 ;  /* 0x000000000f0f72ca */ /* 0x000fc400000e0000 */
[----:B------:R-:W-:Y:S01]  /*10750*/  LOP3.LUT R4, R3, 0x10000, RZ, 0xfc, !PT ;  /* 0x0001000003047812 */ /* 0x000fe200078efcff */
[----:B------:R-:W-:Y:S01]  /*10760*/  ULOP3.LUT UR56, UR56, 0x10000, URZ, 0xfc, !UPT ;  /* 0x0001000038387892 */ /* 0x000fe2000f8efc3f */
[----:B------:R-:W-:Y:S01]  /*10770*/  MOV R10, UR37 ;  /* 0x00000025000a7c02 */ /* 0x000fe20008000f00 */
[----:B------:R-:W-:Y:S01]  /*10780*/  UMOV UR37, UR9 ;  /* 0x0000000900257c82 */ /* 0x000fe20008000000 */
[----:B------:R-:W-:Y:S01]  /*10790*/  MOV R11, UR36 ;  /* 0x00000024000b7c02 */ /* 0x000fe20008000f00 */
[----:B------:R0:W-:Y:S01]  /*107a0*/  STL [R1+0x18], R4 ;  /* 0x0000180401007387 */ /* 0x0001e20000100800 */
[----:B------:R-:W-:Y:S01]  /*107b0*/  UMOV UR13, UR37 ;  /* 0x00000025000d7c82 */ /* 0x000fe20008000000 */
[----:B------:R-:W-:Y:S01]  /*107c0*/  MOV R21, 0x40000040 ;  /* 0x4000004000157802 */ /* 0x000fe20000000f00 */
[----:B------:R-:W-:Y:S01]  /*107d0*/  UMOV UR8, UR56 ;  /* 0x0000003800087c82 */ /* 0x000fe20008000000 */
[----:B------:R-:W-:Y:S01]  /*107e0*/  UMOV UR21, UR37 ;  /* 0x0000002500157c82 */ /* 0x000fe20008000000 */
[----:B------:R-:W-:Y:S01]  /*107f0*/  UMOV UR36, UR8 ;  /* 0x0000000800247c82 */ /* 0x000fe20008000000 */
[----:B------:R-:W-:Y:S01]  /*10800*/  R2UR UR23, R21 ;  /* 0x00000000151772ca */ /* 0x000fe200000e0000 */
[----:B------:R-:W-:Y:S01]  /*10810*/  UMOV UR12, UR36 ;  /* 0x00000024000c7c82 */ /* 0x000fe20008000000 */
[----:B------:R-:W-:Y:S01]  /*10820*/  UMOV UR20, UR36 ;  /* 0x0000002400147c82 */ /* 0x000fe20008000000 */
[----:B------:R-:W-:Y:S01]  /*10830*/  R2UR UR55, R25 ;  /* 0x00000000193772ca */ /* 0x000fe200000e0000 */
[----:B0-----:R-:W-:Y:S01]  /*10840*/  IMAD R4, R222, 0xb00, R4 ;  /* 0x00000b00de047824 */ /* 0x001fe200078e0204 */
[----:B------:R-:W-:Y:S01]  /*10850*/  UMOV UR52, UR36 ;  /* 0x0000002400347c82 */ /* 0x000fe20008000000 */
[----:B------:R-:W-:Y:S01]  /*10860*/  UMOV UR53, UR37 ;  /* 0x0000002500357c82 */ /* 0x000fe20008000000 */
[----:B------:R-:W-:Y:S01]  /*10870*/  R2UR UR35, R15 ;  /* 0x000000000f2372ca */ /* 0x000fe200000e0000 */
[C---:B------:R-:W-:Y:S01]  /*10880*/  VIADD R20, R4.reuse, 0x100 ;  /* 0x0000010004147836 */ /* 0x040fe20000000000 */
[C---:B------:R-:W-:Y:S01]  /*10890*/  R2UR UR10, R4.reuse ;  /* 0x00000000040a72ca */ /* 0x040fe200000e0000 */
[C---:B------:R-:W-:Y:S01]  /*108a0*/  VIADD R24, R4.reuse, 0x180 ;  /* 0x0000018004187836 */ /* 0x040fe20000000000 */
[----:B------:R-:W-:Y:S01]  /*108b0*/  IADD3 R14, R4, 0x80, RZ ;  /* 0x00000080040e7810 */ /* 0x000fe20007ffe0ff */
[----:B------:R-:W-:Y:S01]  /*108c0*/  UMOV UR32, UR36 ;  /* 0x0000002400207c82 */ /* 0x000fe20008000000 */
[----:B------:R-:W-:Y:S01]  /*108d0*/  R2UR UR22, R20 ;  /* 0x00000000141672ca */ /* 0x000fe200000e0000 */
[----:B------:R-:W-:Y:S01]  /*108e0*/  UMOV UR33, UR37 ;  /* 0x0000002500217c82 */ /* 0x000fe20008000000 */
[----:B------:R-:W-:Y:S01]  /*108f0*/  R2UR UR14, R14 ;  /* 0x000000000e0e72ca */ /* 0x000fe200000e0000 */
[----:B------:R-:W-:Y:S01]  /*10900*/  VIADD R14, R4, 0x200 ;  /* 0x00000200040e7836 */ /* 0x000fe20000000000 */
[----:B------:R-:W-:Y:S01]  /*10910*/  R2UR UR54, R24 ;  /* 0x00000000183672ca */ /* 0x000fe200000e0000 */
[----:B------:R-:W-:Y:S01]  /*10920*/  VIADD R20, R4, 0x280 ;  /* 0x0000028004147836 */ /* 0x000fe20000000000 */
[----:B------:R-:W-:Y:S01]  /*10930*/  R2UR UR31, R21 ;  /* 0x00000000151f72ca */ /* 0x000fe200000e0000 */
[----:B------:R-:W-:Y:S01]  /*10940*/  UMOV UR28, UR36 ;  /* 0x00000024001c7c82 */ /* 0x000fe20008000000 */
[----:B------:R-:W-:Y:S01]  /*10950*/  R2UR UR34, R14 ;  /* 0x000000000e2272ca */ /* 0x000fe200000e0000 */
[----:B------:R-:W-:Y:S01]  /*10960*/  HGMMA.64x16x16.F32 R112, gdesc[UR8], RZ, !UPT, gsb0 ;  /* 0x00200000087079f0 */ /* 0x000fe2000c0008ff */
[----:B------:R-:W-:Y:S01]  /*10970*/  R2UR UR30, R20 ;  /* 0x00000000141e72ca */ /* 0x000fe200000e0000 */
[----:B------:R-:W-:Y:S01]  /*10980*/  UMOV UR29, UR37 ;  /* 0x00000025001d7c82 */ /* 0x000fe20008000000 */
[C---:B------:R-:W-:Y:S01]  /*10990*/  VIADD R24, R4.reuse, 0x300 ;  /* 0x0000030004187836 */ /* 0x040fe20000000000 */
[----:B------:R-:W-:Y:S01]  /*109a0*/  R2UR UR47, R25 ;  /* 0x00000000192f72ca */ /* 0x000fe200000e0000 */
[----:B------:R-:W-:Y:S01]  /*109b0*/  UMOV UR44, UR36 ;  /* 0x00000024002c7c82 */ /* 0x000fe20008000000 */
[----:B------:R-:W-:Y:S01]  /*109c0*/  UMOV UR45, UR37 ;  /* 0x00000025002d7c82 */ /* 0x000fe20008000000 */
[----:B------:R-:W-:Y:S01]  /*109d0*/  IADD3 R14, R4, 0x380, RZ ;  /* 0x00000380040e7810 */ /* 0x000fe20007ffe0ff */
[----:B------:R-:W-:Y:S01]  /*109e0*/  UMOV UR24, UR36 ;  /* 0x0000002400187c82 */ /* 0x000fe20008000000 */
[----:B------:R-:W-:Y:S01]  /*109f0*/  R2UR UR46, R24 ;  /* 0x00000000182e72ca */ /* 0x000fe200000e0000 */
[----:B------:R-:W-:Y:S01]  /*10a00*/  UMOV UR25, UR37 ;  /* 0x0000002500197c82 */ /* 0x000fe20008000000 */
[----:B------:R-:W-:Y:S01]  /*10a10*/  R2UR UR26, R14 ;  /* 0x000000000e1a72ca */ /* 0x000fe200000e0000 */
[----:B------:R-:W-:Y:S01]  /*10a20*/  VIADD R20, R4, 0x400 ;  /* 0x0000040004147836 */ /* 0x000fe20000000000 */
[----:B------:R-:W-:Y:S01]  /*10a30*/  R2UR UR27, R15 ;  /* 0x000000000f1b72ca */ /* 0x000fe200000e0000 */
[----:B------:R-:W-:Y:S01]  /*10a40*/  UMOV UR16, UR36 ;  /* 0x0000002400107c82 */ /* 0x000fe20008000000 */
[----:B------:R-:W-:Y:S01]  /*10a50*/  R2UR UR19, R21 ;  /* 0x00000000151372ca */ /* 0x000fe200000e0000 */
[----:B------:R-:W-:Y:S01]  /*10a60*/  UMOV UR17, UR37 ;  /* 0x0000002500117c82 */ /* 0x000fe20008000000 */
[----:B------:R-:W-:Y:S01]  /*10a70*/  R2UR UR18, R20 ;  /* 0x00000000141272ca */ /* 0x000fe200000e0000 */
[C---:B------:R-:W-:Y:S01]  /*10a80*/  VIADD R14, R4.reuse, 0x480 ;  /* 0x00000480040e7836 */ /* 0x040fe20000000000 */
[----:B------:R-:W-:Y:S01]  /*10a90*/  R2UR UR7, R15 ;  /* 0x000000000f0772ca */ /* 0x000fe200000e0000 */
[----:B------:R-:W-:Y:S01]  /*10aa0*/  UMOV UR4, UR36 ;  /* 0x0000002400047c82 */ /* 0x000fe20008000000 */
[----:B------:R-:W-:Y:S01]  /*10ab0*/  UMOV UR5, UR37 ;  /* 0x0000002500057c82 */ /* 0x000fe20008000000 */
[----:B------:R-:W-:Y:S01]  /*10ac0*/  VIADD R20, R4, 0x500 ;  /* 0x0000050004147836 */ /* 0x000fe20000000000 */
[----:B------:R-:W-:Y:S01]  /*10ad0*/  R2UR UR6, R14 ;  /* 0x000000000e0672ca */ /* 0x000fe200000e0000 */
[----:B------:R-:W-:Y:S01]  /*10ae0*/  IMAD.U32 R26, RZ, RZ, UR8 ;  /* 0x00000008ff1a7e24 */ /* 0x000fe2000f8e00ff */
[----:B------:R-:W-:Y:S01]  /*10af0*/  R2UR UR43, R21 ;  /* 0x00000000152b72ca */ /* 0x000fe200000e0000 */
[----:B------:R-:W-:Y:S01]  /*10b00*/  UMOV UR40, UR36 ;  /* 0x0000002400287c82 */ /* 0x000fe20008000000 */
[----:B------:R-:W-:Y:S01]  /*10b10*/  R2UR UR42, R20 ;  /* 0x00000000142a72ca */ /* 0x000fe200000e0000 */
[----:B------:R-:W-:Y:S01]  /*10b20*/  UMOV UR41, UR37 ;  /* 0x0000002500297c82 */ /* 0x000fe20008000000 */
[C---:B------:R-:W-:Y:S01]  /*10b30*/  IADD3 R24, R4.reuse, 0x82, RZ ;  /* 0x0000008204187810 */ /* 0x040fe20007ffe0ff */
[----:B------:R0:W-:Y:S01]  /*10b40*/  STL.64 [R1+0x10], R26 ;  /* 0x0000101a01007387 */ /* 0x0001e20000100a00 */
[----:B------:R-:W-:Y:S01]  /*10b50*/  MOV R25, 0x40000040 ;  /* 0x4000004000197802 */ /* 0x000fe20000000f00 */
[----:B------:R-:W-:Y:S01]  /*10b60*/  VIADD R14, R4, 0x2 ;  /* 0x00000002040e7836 */ /* 0x000fe20000000000 */
[----:B------:R-:W-:Y:S01]  /*10b70*/  R2UR UR10, R24 ;  /* 0x00000000180a72ca */ /* 0x000fe200000e0000 */
[----:B------:R-:W-:Y:S01]  /*10b80*/  IMAD.MOV.U32 R15, RZ, RZ, 0x40000040 ;  /* 0x40000040ff0f7424 */ /* 0x000fe200078e00ff */
[----:B------:R-:W-:Y:S01]  /*10b90*/  R2UR UR11, R25 ;  /* 0x00000000190b72ca */ /* 0x000fe200000e0000 */
[----:B------:R-:W-:Y:S01]  /*10ba0*/  UIADD3 UR8, UR56, 0x2, URZ ;  /* 0x0000000238087890 */ /* 0x000fe2000fffe03f */
[----:B------:R-:W-:Y:S01]  /*10bb0*/  MOV R7, UR39 ;  /* 0x0000002700077c02 */ /* 0x000fe20008000f00 */
[----:B------:R-:W-:Y:S01]  /*10bc0*/  UMOV UR37, 0x40000040 ;  /* 0x4000004000257882 */ /* 0x000fe20000000000 */
[----:B------:R-:W-:Y:S01]  /*10bd0*/  MOV R9, UR38 ;  /* 0x0000002600097c02 */ /* 0x000fe20008000f00 */
[----:B------:R-:W-:Y:S01]  /*10be0*/  VIADD R20, R4, 0x102 ;  /* 0x0000010204147836 */ /* 0x000fe20000000000 */
[----:B------:R-:W-:Y:S01]  /*10bf0*/  R2UR UR38, R14 ;  /* 0x000000000e2672ca */ /* 0x000fe200000e0000 */
[----:B------:R-:W-:Y:S01]  /*10c00*/  IMAD.MOV.U32 R21, RZ, RZ, 0x40000040 ;  /* 0x40000040ff157424 */ /* 0x000fe200078e00ff */
[----:B------:R-:W-:Y:S01]  /*10c10*/  R2UR UR39, R15 ;  /* 0x000000000f2772ca */ /* 0x000fe200000e0000 */
[----:B------:R-:W-:Y:S01]  /*10c20*/  UMOV UR36, UR8 ;  /* 0x0000000800247c82 */ /* 0x000fe20008000000 */
[----:B------:R-:W-:Y:S01]  /*10c30*/  R2UR UR50, R20 ;  /* 0x00000000143272ca */ /* 0x000fe200000e0000 */
[C---:B------:R-:W-:Y:S01]  /*10c40*/  VIADD R14, R4.reuse, 0x182 ;  /* 0x00000182040e7836 */ /* 0x040fe20000000000 */
[----:B------:R-:W-:Y:S01]  /*10c50*/  R2UR UR51, R21 ;  /* 0x00000000153372ca */ /* 0x000fe200000e0000 */
[----:B------:R-:W-:Y:S01]  /*10c60*/  IMAD.MOV.U32 R15, RZ, RZ, 0x40000040 ;  /* 0x40000040ff0f7424 */ /* 0x000fe200078e00ff */
[----:B------:R-:W-:Y:S01]  /*10c70*/  MOV R21, 0x40000040 ;  /* 0x4000004000157802 */ /* 0x000fe20000000f00 */
[----:B------:R-:W-:Y:S01]  /*10c80*/  VIADD R20, R4, 0x202 ;  /* 0x0000020204147836 */ /* 0x000fe20000000000 */
[----:B------:R-:W2:Y:S01]  /*10c90*/  LDL R3, [R1+0x84] ;  /* 0x0000840001037983 */ /* 0x000ea20000100800 */
[----:B------:R-:W-:-:S02]  /*10ca0*/  WARPGROUP.DEPBAR.LE gsb0, 0x0 ;  /* 0x00008000000079c5 */ /* 0x000fc40000010000 */
[----:B------:R-:W-:Y:S01]  /*10cb0*/  WARPGROUP.ARRIVE ;  /* 0x00000000000079c5 */ /* 0x000fe20000000000 */
[----:B------:R-:W-:Y:S01]  /*10cc0*/  VIADD R8, R4, 0x4 ;  /* 0x0000000404087836 */ /* 0x000fe20000000000 */
[----:B------:R-:W-:Y:S01]  /*10cd0*/  P2R R6, PR, RZ, 0x2 ;  /* 0x00000002ff067803 */ /* 0x000fe20000000000 */
[----:B------:R-:W-:Y:S01]  /*10ce0*/  IMAD.U32 R82, RZ, RZ, UR36 ;  /* 0x00000024ff527e24 */ /* 0x000fe2000f8e00ff */
[----:B------:R-:W-:Y:S01]  /*10cf0*/  P2R R12, PR, RZ, 0x1 ;  /* 0x00000001ff0c7803 */ /* 0x000fe20000000000 */
[----:B------:R-:W-:Y:S01]  /*10d00*/  IMAD.U32 R83, RZ, RZ, UR37 ;  /* 0x00000025ff537e24 */ /* 0x000fe2000f8e00ff */
[----:B------:R-:W-:Y:S01]  /*10d10*/  HGMMA.64x16x16.F32 R104, gdesc[UR12], RZ, !UPT, gsb0 ;  /* 0x002000000c6879f0 */ /* 0x000fe2000c0008ff */
[----:B------:R-:W-:Y:S01]  /*10d20*/  R2UR UR14, R14 ;  /* 0x000000000e0e72ca */ /* 0x000fe200000e0000 */
[----:B------:R-:W-:Y:S01]  /*10d30*/  VIADD R14, R4, 0x282 ;  /* 0x00000282040e7836 */ /* 0x000fe20000000000 */
[----:B------:R-:W-:Y:S01]  /*10d40*/  R2UR UR15, R15 ;  /* 0x000000000f0f72ca */ /* 0x000fe200000e0000 */
[----:B------:R-:W-:Y:S01]  /*10d50*/  IMAD.MOV.U32 R15, RZ, RZ, 0x40000040 ;  /* 0x40000040ff0f7424 */ /* 0x000fe200078e00ff */
[----:B------:R-:W-:-:S02]  /*10d60*/  WARPGROUP.DEPBAR.LE gsb0, 0x0 ;  /* 0x00008000000079c5 */ /* 0x000fc40000010000 */
[----:B------:R-:W-:-:S06]  /*10d70*/  WARPGROUP.ARRIVE ;  /* 0x00000000000079c5 */ /* 0x000fcc0000000000 */
[----:B------:R-:W-:Y:S01]  /*10d80*/  HGMMA.64x16x16.F32 R96, gdesc[UR20], RZ, !UPT, gsb0 ;  /* 0x00200000146079f0 */ /* 0x000fe2000c0008ff */
[----:B------:R-:W-:Y:S01]  /*10d90*/  R2UR UR22, R20 ;  /* 0x00000000141672ca */ /* 0x000fe200000e0000 */
[----:B------:R-:W-:Y:S01]  /*10da0*/  VIADD R20, R4, 0x302 ;  /* 0x0000030204147836 */ /* 0x000fe20000000000 */
[----:B------:R-:W-:Y:S01]  /*10db0*/  R2UR UR23, R21 ;  /* 0x00000000151772ca */ /* 0x000fe200000e0000 */
[----:B------:R-:W-:Y:S01]  /*10dc0*/  IMAD.MOV.U32 R21, RZ, RZ, 0x40000040 ;  /* 0x40000040ff157424 */ /* 0x000fe200078e00ff */
[----:B------:R-:W-:Y:S02]  /*10dd0*/  WARPGROUP.DEPBAR.LE gsb0, 0x0 ;  /* 0x00008000000079c5 */ /* 0x000fe40000010000 */
[----:B------:R-:W-:-:S06]  /*10de0*/  WARPGROUP.ARRIVE ;  /* 0x00000000000079c5 */ /* 0x000fcc0000000000 */
[----:B------:R-:W-:Y:S03]  /*10df0*/  HGMMA.64x16x16.F32 R88, gdesc[UR52], RZ, !UPT, gsb0 ;  /* 0x00200000345879f0 */ /* 0x000fe6000c0008ff */
[----:B------:R-:W-:Y:S02]  /*10e00*/  WARPGROUP.DEPBAR.LE gsb0, 0x0 ;  /* 0x00008000000079c5 */ /* 0x000fe40000010000 */
[----:B------:R-:W-:-:S06]  /*10e10*/  WARPGROUP.ARRIVE ;  /* 0x00000000000079c5 */ /* 0x000fcc0000000000 */
[----:B------:R-:W-:Y:S01]  /*10e20*/  HGMMA.64x16x16.F32 R72, gdesc[UR32], RZ, !UPT, gsb0 ;  /* 0x00200000204879f0 */ /* 0x000fe2000c0008ff */
[----:B------:R-:W-:Y:S02]  /*10e30*/  R2UR UR34, R14 ;  /* 0x000000000e2272ca */ /* 0x000fe400000e0000 */
[----:B------:R-:W-:Y:S01]  /*10e40*/  R2UR UR35, R15 ;  /* 0x000000000f2372ca */ /* 0x000fe200000e0000 */
[----:B------:R-:W-:Y:S01]  /*10e50*/  IMAD.MOV.U32 R15, RZ, RZ, 0x40000040 ;  /* 0x40000040ff0f7424 */ /* 0x000fe200078e00ff */
[----:B------:R-:W-:Y:S01]  /*10e60*/  IADD3 R14, R4, 0x382, RZ ;  /* 0x00000382040e7810 */ /* 0x000fe20007ffe0ff */
[----:B------:R-:W-:Y:S02]  /*10e70*/  WARPGROUP.DEPBAR.LE gsb0, 0x0 ;  /* 0x00008000000079c5 */ /* 0x000fe40000010000 */
        /* <DEDUP_REMOVED lines=12> */
[----:B------:R-:W-:Y:S01]  /*10f40*/  UMOV UR44, UR36 ;  /* 0x00000024002c7c82 */ /* 0x000fe20008000000 */
[----:B------:R-:W-:Y:S01]  /*10f50*/  UMOV UR45, UR37 ;  /* 0x00000025002d7c82 */ /* 0x000fe20008000000 */
[----:B------:R-:W-:Y:S02]  /*10f60*/  R2UR UR26, R14 ;  /* 0x000000000e1a72ca */ /* 0x000fe400000e0000 */
        /* <DEDUP_REMOVED lines=8> */
[----:B------:R-:W-:Y:S01]  /*10ff0*/  HGMMA.64x16x16.F32 R40, gdesc[UR16], RZ, !UPT, gsb0 ;  /* 0x00200000102879f0 */ /* 0x000fe2000c0008ff */
        /* <DEDUP_REMOVED lines=9> */
[----:B------:R-:W-:Y:S01]  /*11090*/  R2UR UR18, R20 ;  /* 0x00000000141272ca */ /* 0x000fe200000e0000 */
[C---:B------:R-:W-:Y:S01]  /*110a0*/  VIADD R14, R4.reuse, 0x482 ;  /* 0x00000482040e7836 */ /* 0x040fe20000000000 */
[----:B------:R-:W-:Y:S01]  /*110b0*/  R2UR UR19, R21 ;  /* 0x00000000151372ca */ /* 0x000fe200000e0000 */
[----:B------:R-:W-:Y:S01]  /*110c0*/  UMOV UR16, UR44 ;  /* 0x0000002c00107c82 */ /* 0x000fe20008000000 */
[----:B------:R-:W-:Y:S01]  /*110d0*/  UMOV UR17, UR45 ;  /* 0x0000002d00117c82 */ /* 0x000fe20008000000 */
[----:B------:R-:W-:Y:S01]  /*110e0*/  IMAD.MOV.U32 R15, RZ, RZ, 0x40000040 ;  /* 0x40000040ff0f7424 */ /* 0x000fe200078e00ff */
[----:B------:R-:W-:Y:S01]  /*110f0*/  IADD3 R20, R4, 0x502, RZ ;  /* 0x0000050204147810 */ /* 0x000fe20007ffe0ff */
[----:B------:R-:W-:-:S02]  /*11100*/  WARPGROUP.DEPBAR.LE gsb0, 0x0 ;  /* 0x00008000000079c5 */ /* 0x000fc40000010000 */
[----:B------:R-:W-:-:S06]  /*11110*/  WARPGROUP.ARRIVE ;  /* 0x00000000000079c5 */ /* 0x000fcc0000000000 */
[----:B------:R-:W-:Y:S03]  /*11120*/  HGMMA.64x16x16.F32 R32, gdesc[UR4], RZ, !UPT, gsb0 ;  /* 0x00200000042079f0 */ /* 0x000fe6000c0008ff */
[----:B------:R-:W-:Y:S02]  /*11130*/  WARPGROUP.DEPBAR.LE gsb0, 0x0 ;  /* 0x00008000000079c5 */ /* 0x000fe40000010000 */
[----:B0-----:R-:W-:-:S06]  /*11140*/  WARPGROUP.ARRIVE ;  /* 0x00000000000079c5 */ /* 0x001fcc0000000000 */
[----:B------:R-:W-:Y:S03]  /*11150*/  HGMMA.64x16x16.F32 R24, gdesc[UR40], RZ, !UPT, gsb0 ;  /* 0x00200000281879f0 */ /* 0x000fe6000c0008ff */
        /* <DEDUP_REMOVED lines=34> */
[----:B------:R-:W-:Y:S02]  /*11380*/  MOV R21, 0x40000040 ;  /* 0x4000004000157802 */ /* 0x000fe40000000f00 */
[----:B------:R-:W-:Y:S02]  /*11390*/  R2UR UR46, R20 ;  /* 0x00000000142e72ca */ /* 0x000fe400000e0000 */
[----:B------:R-:W-:Y:S01]  /*113a0*/  R2UR UR47, R21 ;  /* 0x00000000152f72ca */ /* 0x000fe200000e0000 */
[----:B------:R-:W-:Y:S02]  /*113b0*/  WARPGROUP.DEPBAR.LE gsb0, 0x0 ;  /* 0x00008000000079c5 */ /* 0x000fe40000010000 */
[----:B------:R-:W-:-:S10]  /*113c0*/  WARPGROUP.ARRIVE ;  /* 0x00000000000079c5 */ /* 0x000fd40000000000 */
[----:B------:R-:W-:Y:S01]  /*113d0*/  HGMMA.64x16x16.F32 R24, gdesc[UR44], R24, gsb0 ;  /* 0x002000002c1879f0 */ /* 0x000fe20008000818 */
[----:B------:R-:W-:Y:S01]  /*113e0*/  R2UR UR38, R9 ;  /* 0x00000000092672ca */ /* 0x000fe200000e0000 */
[----:B------:R-:W-:Y:S01]  /*113f0*/  IMAD.MOV.U32 R9, RZ, RZ, 0x40000040 ;  /* 0x40000040ff097424 */ /* 0x000fe200078e00ff */
[----:B------:R-:W-:-:S04]  /*11400*/  R2UR UR54, R8 ;  /* 0x00000000083672ca */ /* 0x000fc800000e0000 */
[----:B------:R-:W-:Y:S01]  /*11410*/  R2UR UR55, R9 ;  /* 0x00000000093772ca */ /* 0x000fe200000e0000 */
[----:B------:R-:W-:Y:S01]  /*11420*/  UIADD3 UR4, UR56, 0x4, URZ ;  /* 0x0000000438047890 */ /* 0x000fe2000fffe03f */
[----:B------:R-:W-:-:S06]  /*11430*/  UMOV UR53, 0x40000040 ;  /* 0x4000004000357882 */ /* 0x000fcc0000000000 */
[----:B------:R-:W-:Y:S01]  /*11440*/  UMOV UR52, UR4 ;  /* 0x0000000400347c82 */ /* 0x000fe20008000000 */
[----:B------:R-:W-:Y:S02]  /*11450*/  WARPGROUP.DEPBAR.LE gsb0, 0x0 ;  /* 0x00008000000079c5 */ /* 0x000fe40000010000 */
[----:B------:R-:W-:-:S06]  /*11460*/  WARPGROUP.ARRIVE ;  /* 0x00000000000079c5 */ /* 0x000fcc0000000000 */
[----:B------:R-:W-:Y:S01]  /*11470*/  HGMMA.64x16x16.F32 R112, gdesc[UR52], R112, gsb0 ;  /* 0x00200000347079f0 */ /* 0x000fe20008000870 */
[----:B------:R-:W-:Y:S01]  /*11480*/  R2UR UR37, R10 ;  /* 0x000000000a2572ca */ /* 0x000fe200000e0000 */
[----:B------:R-:W-:Y:S01]  /*11490*/  VIADD R10, R4, 0x84 ;  /* 0x00000084040a7836 */ /* 0x000fe20000000000 */
[----:B------:R-:W-:Y:S01]  /*114a0*/  R2UR UR36, R11 ;  /* 0x000000000b2472ca */ /* 0x000fe200000e0000 */
[----:B------:R-:W-:-:S03]  /*114b0*/  IMAD.MOV.U32 R11, RZ, RZ, 0x40000040 ;  /* 0x40000040ff0b7424 */ /* 0x000fc600078e00ff */
[----:B------:R-:W-:Y:S02]  /*114c0*/  R2UR UR6, R10 ;  /* 0x000000000a0672ca */ /* 0x000fe400000e0000 */
[----:B------:R-:W-:Y:S01]  /*114d0*/  R2UR UR7, R11 ;  /* 0x000000000b0772ca */ /* 0x000fe200000e0000 */
[----:B------:R-:W-:Y:S01]  /*114e0*/  UMOV UR40, UR52 ;  /* 0x0000003400287c82 */ /* 0x000fe20008000000 */
[----:B------:R-:W-:Y:S01]  /*114f0*/  UMOV UR41, UR53 ;  /* 0x0000003500297c82 */ /* 0x000fe20008000000 */
[----:B------:R-:W-:Y:S01]  /*11500*/  UMOV UR4, UR40 ;  /* 0x0000002800047c82 */ /* 0x000fe20008000000 */
        /* <DEDUP_REMOVED lines=87> */
[----:B------:R-:W-:Y:S01]  /*11a80*/  UIADD3 UR4, UR56, 0x6, URZ ;  /* 0x0000000638047890 */ /* 0x000fe2000fffe03f */
[----:B------:R-:W-:-:S06]  /*11a90*/  UMOV UR49, 0x40000040 ;  /* 0x4000004000317882 */ /* 0x000fcc0000000000 */
        /* <DEDUP_REMOVED lines=304> */
[----:B------:R-:W-:Y:S01]  /*12da0*/  UIADD3 UR4, UR56, 0x404, URZ ;  /* 0x0000040438047890 */ /* 0x000fe2000fffe03f */
[----:B------:R-:W-:Y:S01]  /*12db0*/  UMOV UR5, 0x40000040 ;  /* 0x4000004000057882 */ /* 0x000fe20000000000 */
        /* <DEDUP_REMOVED lines=64> */
[C---:B------:R-:W-:Y:S01]  /*131c0*/  VIADD R8, R4.reuse, 0x984 ;  /* 0x0000098404087836 */ /* 0x040fe20000000000 */
[----:B------:R-:W-:Y:S01]  /*131d0*/  UMOV UR8, UR4 ;  /* 0x0000000400087c82 */ /* 0x000fe20008000000 */
[----:B------:R-:W-:Y:S01]  /*131e0*/  IMAD.MOV.U32 R9, RZ, RZ, 0x40000040 ;  /* 0x40000040ff097424 */ /* 0x000fe200078e00ff */
[----:B------:R-:W-:Y:S01]  /*131f0*/  UMOV UR9, UR5 ;  /* 0x0000000500097c82 */ /* 0x000fe20008000000 */
[----:B------:R-:W-:Y:S01]  /*13200*/  VIADD R10, R4, 0xa04 ;  /* 0x00000a04040a7836 */ /* 0x000fe20000000000 */
[----:B------:R-:W-:Y:S01]  /*13210*/  R2UR UR10, R8 ;  /* 0x00000000080a72ca */ /* 0x000fe200000e0000 */
[----:B------:R-:W-:Y:S01]  /*13220*/  UMOV UR12, UR4 ;  /* 0x00000004000c7c82 */ /* 0x000fe20008000000 */
[----:B------:R-:W-:Y:S01]  /*13230*/  R2UR UR11, R9 ;  /* 0x00000000090b72ca */ /* 0x000fe200000e0000 */
[----:B------:R-:W-:Y:S01]  /*13240*/  UMOV UR13, UR5 ;  /* 0x00000005000d7c82 */ /* 0x000fe20008000000 */
[----:B------:R-:W-:Y:S01]  /*13250*/  MOV R11, 0x40000040 ;  /* 0x40000040000b7802 */ /* 0x000fe20000000f00 */
[----:B------:R-:W-:Y:S01]  /*13260*/  UMOV UR16, UR4 ;  /* 0x0000000400107c82 */ /* 0x000fe20008000000 */
[----:B------:R-:W-:Y:S01]  /*13270*/  UMOV UR17, UR5 ;  /* 0x0000000500117c82 */ /* 0x000fe20008000000 */
[----:B------:R-:W-:Y:S01]  /*13280*/  UIADD3 UR20, UR56, 0x406, URZ ;  /* 0x0000040638147890 */ /* 0x000fe2000fffe03f */
[----:B------:R-:W-:Y:S01]  /*13290*/  UMOV UR21, 0x40000040 ;  /* 0x4000004000157882 */ /* 0x000fe20000000000 */
[----:B------:R-:W-:Y:S01]  /*132a0*/  IMAD.MOV.U32 R81, RZ, RZ, 0x40000040 ;  /* 0x40000040ff517424 */ /* 0x000fe200078e00ff */
[----:B------:R-:W-:Y:S01]  /*132b0*/  IADD3 R80, R4, 0x886, RZ ;  /* 0x0000088604507810 */ /* 0x000fe20007ffe0ff */
[----:B------:R0:W-:Y:S01]  /*132c0*/  STL.64 [R1+0x8], R82 ;  /* 0x0000085201007387 */ /* 0x0001e20000100a00 */
[----:B------:R-:W-:Y:S01]  /*132d0*/  R2UR UR39, R7 ;  /* 0x00000000072772ca */ /* 0x000fe200000e0000 */
[----:B------:R-:W-:Y:S01]  /*132e0*/  ULDC UR6, c[0x0][0x988] ;  /* 0x0002620000067ab9 */ /* 0x000fe20000000800 */
        /* <DEDUP_REMOVED lines=39> */
[----:B------:R-:W-:Y:S02]  /*13560*/  R2UR UR23, R11 ;  /* 0x000000000b1772ca */ /* 0x000fe400000e0000 */
[----:B--2---:R-:W-:Y:S01]  /*13570*/  IADD3 R8, R3, R161, RZ ;  /* 0x000000a103087210 */ /* 0x004fe20007ffe0ff */
[----:B------:R-:W-:Y:S02]  /*13580*/  WARPGROUP.DEPBAR.LE gsb0, 0x0 ;  /* 0x00008000000079c5 */ /* 0x000fe40000010000 */
[----:B------:R-:W-:-:S08]  /*13590*/  WARPGROUP.ARRIVE ;  /* 0x00000000000079c5 */ /* 0x000fd00000000000 */
[----:B------:R-:W-:Y:S01]  /*135a0*/  HGMMA.64x16x16.F32 R88, gdesc[UR20], R88, gsb0 ;  /* 0x00200000145879f0 */ /* 0x000fe20008000858 */
[----:B------:R-:W-:Y:S02]  /*135b0*/  IMAD R3, R163, -0xb0, R8 ;  /* 0xffffff50a3037824 */ /* 0x000fe400078e0208 */
        /* <DEDUP_REMOVED lines=25> */
[----:B------:R-:W-:Y:S01]  /*13750*/  UMOV UR8, UR20 ;  /* 0x0000001400087c82 */ /* 0x000fe20008000000 */
[----:B------:R-:W-:Y:S01]  /*13760*/  UMOV UR9, UR21 ;  /* 0x0000001500097c82 */ /* 0x000fe20008000000 */
[C---:B------:R-:W-:Y:S02]  /*13770*/  ISETP.GT.AND P2, PT, R3.reuse, RZ, PT ;  /* 0x000000ff0300720c */ /* 0x040fe40003f44270 */
[----:B------:R-:W-:-:S02]  /*13780*/  ISETP.GT.AND P3, PT, R3, 0x1, PT ;  /* 0x000000010300780c */ /* 0x000fc40003f64270 */
[----:B------:R-:W-:Y:S02]  /*13790*/  FSEL R7, R114, -INF , P2 ;  /* 0xff80000072077808 */ /* 0x000fe40001000000 */
[----:B------:R-:W-:Y:S02]  /*137a0*/  FSEL R11, R112, -INF , P2 ;  /* 0xff800000700b7808 */ /* 0x000fe40001000000 */
[----:B------:R-:W-:Y:S02]  /*137b0*/  FSEL R115, R115, -INF , P3 ;  /* 0xff80000073737808 */ /* 0x000fe40001800000 */
[----:B------:R-:W-:Y:S01]  /*137c0*/  FSEL R113, R113, -INF , P3 ;  /* 0xff80000071717808 */ /* 0x000fe20001800000 */
[----:B------:R-:W-:Y:S02]  /*137d0*/  WARPGROUP.DEPBAR.LE gsb0, 0x0 ;  /* 0x00008000000079c5 */ /* 0x000fe40000010000 */
[----:B------:R-:W-:-:S06]  /*137e0*/  WARPGROUP.ARRIVE ;  /* 0x00000000000079c5 */ /* 0x000fcc0000000000 */
[----:B------:R-:W-:Y:S01]  /*137f0*/  HGMMA.64x16x16.F32 R48, gdesc[UR8], R48, gsb0 ;  /* 0x00200000083079f0 */ /* 0x000fe20008000830 */
[C---:B------:R-:W-:Y:S02]  /*13800*/  ISETP.GT.AND P2, PT, R3.reuse, 0x10, PT ;  /* 0x000000100300780c */ /* 0x040fe40003f44270 */
[----:B------:R-:W-:Y:S02]  /*13810*/  ISETP.GT.AND P3, PT, R3, 0x11, PT ;  /* 0x000000110300780c */ /* 0x000fe40003f64270 */
[----:B------:R-:W-:Y:S02]  /*13820*/  FSEL R21, R106, -INF , P2 ;  /* 0xff8000006a157808 */ /* 0x000fe40001000000 */
[----:B------:R-:W-:Y:S02]  /*13830*/  FSEL R121, R104, -INF , P2 ;  /* 0xff80000068797808 */ /* 0x000fe40001000000 */
[----:B------:R-:W-:Y:S02]  /*13840*/  FSEL R107, R107, -INF , P3 ;  /* 0xff8000006b6b7808 */ /* 0x000fe40001800000 */
[----:B------:R-:W-:-:S02]  /*13850*/  FSEL R105, R105, -INF , P3 ;  /* 0xff80000069697808 */ /* 0x000fc40001800000 */
        /* <DEDUP_REMOVED lines=8> */
[----:B------:R-:W-:Y:S01]  /*138e0*/  FSEL R133, R88, -INF , P2 ;  /* 0xff80000058857808 */ /* 0x000fe20001000000 */
[----:B------:R-:W-:Y:S01]  /*138f0*/  VIADD R88, R4, 0x986 ;  /* 0x0000098604587836 */ /* 0x000fe20000000000 */
[----:B------:R-:W-:Y:S01]  /*13900*/  FSEL R135, R89, -INF , P3 ;  /* 0xff80000059877808 */ /* 0x000fe20001800000 */
        /* <DEDUP_REMOVED lines=8> */
[C---:B------:R-:W-:Y:S02]  /*13990*/  ISETP.GT.AND P4, PT, R3.reuse, 0x8, PT ;  /* 0x000000080300780c */ /* 0x040fe40003f84270 */
[----:B------:R-:W-:Y:S02]  /*139a0*/  ISETP.GT.AND P5, PT, R3, 0x9, PT ;  /* 0x000000090300780c */ /* 0x000fe40003fa4270 */
[----:B------:R-:W-:Y:S02]  /*139b0*/  FSEL R15, R116, -INF , P4 ;  /* 0xff800000740f7808 */ /* 0x000fe40002000000 */
[----:B------:R-:W-:Y:S02]  /*139c0*/  FMNMX.FTZ R10, R11, R113, !PT ;  /* 0x000000710b0a7209 */ /* 0x000fe40007810000 */
[----:B------:R-:W-:Y:S02]  /*139d0*/  FSEL R117, R117, -INF , P5 ;  /* 0xff80000075757808 */ /* 0x000fe40002800000 */
[----:B------:R-:W-:-:S04]  /*139e0*/  FMNMX.FTZ R10, R15, R10, !PT ;  /* 0x0000000a0f0a7209 */ /* 0x000fc80007810000 */
[----:B------:R-:W-:Y:S02]  /*139f0*/  FMNMX.FTZ R10, R117, R10, !PT ;  /* 0x0000000a750a7209 */ /* 0x000fe40007810000 */
[----:B------:R-:W-:Y:S02]  /*13a00*/  FSEL R13, R118, -INF , P4 ;  /* 0xff800000760d7808 */ /* 0x000fe40002000000 */
[----:B------:R-:W-:Y:S02]  /*13a10*/  ISETP.GT.AND P4, PT, R3, 0x18, PT ;  /* 0x000000180300780c */ /* 0x000fe40003f84270 */
[----:B------:R-:W-:Y:S01]  /*13a20*/  FMNMX.FTZ R10, R121, R10, !PT ;  /* 0x0000000a790a7209 */ /* 0x000fe20007810000 */
[----:B------:R-:W-:Y:S01]  /*13a30*/  VIADD R8, R4, 0xa06 ;  /* 0x00000a0604087836 */ /* 0x000fe20000000000 */
[----:B------:R-:W-:Y:S01]  /*13a40*/  FSEL R119, R119, -INF , P5 ;  /* 0xff80000077777808 */ /* 0x000fe20002800000 */
[----:B------:R-:W-:Y:S01]  /*13a50*/  IMAD.MOV.U32 R9, RZ, RZ, 0x40000040 ;  /* 0x40000040ff097424 */ /* 0x000fe200078e00ff */
[----:B------:R-:W-:-:S02]  /*13a60*/  ISETP.GT.AND P5, PT, R3, 0x19, PT ;  /* 0x000000190300780c */ /* 0x000fc40003fa4270 */
[----:B------:R-:W-:Y:S02]  /*13a70*/  FSEL R123, R108, -INF , P4 ;  /* 0xff8000006c7b7808 */ /* 0x000fe40002000000 */
[----:B------:R-:W-:Y:S02]  /*13a80*/  FMNMX.FTZ R10, R105, R10, !PT ;  /* 0x0000000a690a7209 */ /* 0x000fe40007810000 */
[----:B------:R-:W-:Y:S02]  /*13a90*/  R2UR UR22, R8 ;  /* 0x00000000081672ca */ /* 0x000fe400000e0000 */
[----:B------:R-:W-:Y:S02]  /*13aa0*/  R2UR UR23, R9 ;  /* 0x00000000091772ca */ /* 0x000fe400000e0000 */
[----:B------:R-:W-:Y:S02]  /*13ab0*/  FSEL R109, R109, -INF , P5 ;  /* 0xff8000006d6d7808 */ /* 0x000fe40002800000 */
[----:B------:R-:W-:-:S04]  /*13ac0*/  FMNMX.FTZ R10, R123, R10, !PT ;  /* 0x0000000a7b0a7209 */ /* 0x000fc80007810000 */
[----:B------:R-:W-:Y:S02]  /*13ad0*/  FMNMX.FTZ R10, R109, R10, !PT ;  /* 0x0000000a6d0a7209 */ /* 0x000fe40007810000 */
[----:B0-----:R-:W-:Y:S02]  /*13ae0*/  FSEL R83, R110, -INF , P4 ;  /* 0xff8000006e537808 */ /* 0x001fe40002000000 */
        /* <DEDUP_REMOVED lines=10> */
[----:B------:R-:W-:-:S04]  /*13b90*/  FMNMX.FTZ R10, R129, R10, !PT ;  /* 0x0000000a810a7209 */ /* 0x000fc80007810000 */
[----:B------:R-:W-:Y:S02]  /*13ba0*/  FMNMX.FTZ R10, R131, R10, !PT ;  /* 0x0000000a830a7209 */ /* 0x000fe40007810000 */
[----:B------:R-:W-:Y:S02]  /*13bb0*/  FSEL R97, R102, -INF , P4 ;  /* 0xff80000066617808 */ /* 0x000fe40002000000 */
[----:B------:R-:W-:Y:S02]  /*13bc0*/  ISETP.GT.AND P4, PT, R3, 0x38, PT ;  /* 0x000000380300780c */ /* 0x000fe40003f84270 */
[----:B------:R-:W-:Y:S02]  /*13bd0*/  FMNMX.FTZ R10, R133, R10, !PT ;  /* 0x0000000a850a7209 */ /* 0x000fe40007810000 */
[----:B------:R-:W-:Y:S02]  /*13be0*/  FSEL R103, R103, -INF , P5 ;  /* 0xff80000067677808 */ /* 0x000fe40002800000 */
[----:B------:R-:W-:-:S02]  /*13bf0*/  ISETP.GT.AND P5, PT, R3, 0x39, PT ;  /* 0x000000390300780c */ /* 0x000fc40003fa4270 */
[----:B------:R-:W-:Y:S02]  /*13c00*/  FSEL R137, R92, -INF , P4 ;  /* 0xff8000005c897808 */ /* 0x000fe40002000000 */
[----:B------:R-:W-:Y:S02]  /*13c10*/  FMNMX.FTZ R10, R135, R10, !PT ;  /* 0x0000000a870a7209 */ /* 0x000fe40007810000 */
[----:B------:R-:W-:Y:S02]  /*13c20*/  FSEL R81, R90, -INF , P2 ;  /* 0xff8000005a517808 */ /* 0x000fe40001000000 */
[----:B------:R-:W-:Y:S02]  /*13c30*/  FSEL R93, R93, -INF , P5 ;  /* 0xff8000005d5d7808 */ /* 0x000fe40002800000 */
[----:B------:R-:W-:Y:S02]  /*13c40*/  ISETP.GT.AND P2, PT, R3, 0x40, PT ;  /* 0x000000400300780c */ /* 0x000fe40003f44270 */
        /* <DEDUP_REMOVED lines=15> */
[----:B------:R-:W-:Y:S02]  /*13d40*/  FSEL R73, R78, -INF , P4 ;  /* 0xff8000004e497808 */ /* 0x000fe40002000000 */
[----:B------:R-:W-:Y:S02]  /*13d50*/  ISETP.GT.AND P3, PT, R3, 0x51, PT ;  /* 0x000000510300780c */ /* 0x000fe40003f64270 */
[----:B------:R-:W-:Y:S02]  /*13d60*/  FSEL R79, R79, -INF , P5 ;  /* 0xff8000004f4f7808 */ /* 0x000fe40002800000 */
[----:B------:R-:W-:-:S02]  /*13d70*/  FSEL R145, R77, -INF , P5 ;  /* 0xff8000004d917808 */ /* 0x000fc40002800000 */
[C---:B------:R-:W-:Y:S02]  /*13d80*/  ISETP.GT.AND P2, PT, R3.reuse, 0x50, PT ;  /* 0x000000500300780c */ /* 0x040fe40003f44270 */
[----:B------:R-:W-:Y:S02]  /*13d90*/  ISETP.GT.AND P4, PT, R3, 0x58, PT ;  /* 0x000000580300780c */ /* 0x000fe40003f84270 */
[----:B------:R-:W-:Y:S02]  /*13da0*/  FMNMX.FTZ R10, R143, R10, !PT ;  /* 0x0000000a8f0a7209 */ /* 0x000fe40007810000 */
[----:B------:R-:W-:Y:S02]  /*13db0*/  ISETP.GT.AND P5, PT, R3, 0x59, PT ;  /* 0x000000590300780c */ /* 0x000fe40003fa4270 */
[----:B------:R-:W-:Y:S02]  /*13dc0*/  FSEL R149, R65, -INF , P3 ;  /* 0xff80000041957808 */ /* 0x000fe40001800000 */
[----:B------:R-:W-:-:S02]  /*13dd0*/  FSEL R77, R66, -INF , P2 ;  /* 0xff800000424d7808 */ /* 0x000fc40001000000 */
[----:B------:R-:W-:Y:S02]  /*13de0*/  FSEL R147, R64, -INF , P2 ;  /* 0xff80000040937808 */ /* 0x000fe40001000000 */
[----:B------:R-:W-:Y:S02]  /*13df0*/  FMNMX.FTZ R10, R145, R10, !PT ;  /* 0x0000000a910a7209 */ /* 0x000fe40007810000 */
[----:B------:R-:W-:Y:S02]  /*13e00*/  FSEL R65, R70, -INF , P4 ;  /* 0xff80000046417808 */ /* 0x000fe40002000000 */
[----:B------:R-:W-:Y:S02]  /*13e10*/  FSEL R151, R68, -INF , P4 ;  /* 0xff80000044977808 */ /* 0x000fe40002000000 */
[----:B------:R-:W-:Y:S02]  /*13e20*/  FSEL R67, R67, -INF , P3 ;  /* 0xff80000043437808 */ /* 0x000fe40001800000 */
[----:B------:R-:W-:-:S02]  /*13e30*/  FSEL R71, R71, -INF , P5 ;  /* 0xff80000047477808 */ /* 0x000fc40002800000 */
[----:B------:R-:W-:Y:S02]  /*13e40*/  FSEL R153, R69, -INF , P5 ;  /* 0xff80000045997808 */ /* 0x000fe40002800000 */
[----:B------:R-:W-:Y:S02]  /*13e50*/  MOV R5, 0x40000040 ;  /* 0x4000004000057802 */ /* 0x000fe40000000f00 */
[C---:B------:R-:W-:Y:S02]  /*13e60*/  ISETP.GT.AND P4, PT, R3.reuse, 0x61, PT ;  /* 0x000000610300780c */ /* 0x040fe40003f84270 */
[C---:B------:R-:W-:Y:S02]  /*13e70*/  ISETP.GT.AND P2, PT, R3.reuse, 0x69, PT ;  /* 0x000000690300780c */ /* 0x040fe40003f44270 */
[C---:B------:R-:W-:Y:S02]  /*13e80*/  ISETP.GT.AND P5, PT, R3.reuse, 0x60, PT ;  /* 0x000000600300780c */ /* 0x040fe40003fa4270 */
[----:B------:R-:W-:-:S02]  /*13e90*/  ISETP.GT.AND P3, PT, R3, 0x68, PT ;  /* 0x000000680300780c */ /* 0x000fc40003f64270 */
[----:B------:R-:W-:Y:S02]  /*13ea0*/  FMNMX.FTZ R10, R147, R10, !PT ;  /* 0x0000000a930a7209 */ /* 0x000fe40007810000 */
[----:B------:R-:W-:Y:S02]  /*13eb0*/  R2UR UR23, R5 ;  /* 0x00000000051772ca */ /* 0x000fe400000e0000 */
[----:B------:R-:W-:Y:S02]  /*13ec0*/  FSEL R159, R57, -INF , P4 ;  /* 0xff800000399f7808 */ /* 0x000fe40002000000 */
[----:B------:R-:W-:Y:S02]  /*13ed0*/  FSEL R59, R59, -INF , P4 ;  /* 0xff8000003b3b7808 */ /* 0x000fe40002000000 */
[----:B------:R-:W-:Y:S02]  /*13ee0*/  FSEL R173, R61, -INF , P2 ;  /* 0xff8000003dad7808 */ /* 0x000fe40001000000 */
[----:B------:R-:W-:-:S02]  /*13ef0*/  FSEL R63, R63, -INF , P2 ;  /* 0xff8000003f3f7808 */ /* 0x000fc40001000000 */
[----:B------:R-:W-:Y:S02]  /*13f00*/  FSEL R165, R56, -INF , P5 ;  /* 0xff80000038a57808 */ /* 0x000fe40002800000 */
[----:B------:R-:W-:Y:S02]  /*13f10*/  FSEL R5, R58, -INF , P5 ;  /* 0xff8000003a057808 */ /* 0x000fe40002800000 */
[----:B------:R-:W-:Y:S02]  /*13f20*/  FSEL R171, R60, -INF , P3 ;  /* 0xff8000003cab7808 */ /* 0x000fe40001800000 */
[C---:B------:R-:W-:Y:S02]  /*13f30*/  ISETP.GT.AND P4, PT, R3.reuse, 0x71, PT ;  /* 0x000000710300780c */ /* 0x040fe40003f84270 */
[----:B------:R-:W-:Y:S02]  /*13f40*/  FSEL R57, R62, -INF , P3 ;  /* 0xff8000003e397808 */ /* 0x000fe40001800000 */
[----:B------:R-:W-:-:S02]  /*13f50*/  ISETP.GT.AND P2, PT, R3, 0x79, PT ;  /* 0x000000790300780c */ /* 0x000fc40003f44270 */
[C---:B------:R-:W-:Y:S02]  /*13f60*/  ISETP.GT.AND P5, PT, R3.reuse, 0x70, PT ;  /* 0x000000700300780c */ /* 0x040fe40003fa4270 */
[----:B------:R-:W-:Y:S02]  /*13f70*/  ISETP.GT.AND P3, PT, R3, 0x78, PT ;  /* 0x000000780300780c */ /* 0x000fe40003f64270 */
[----:B------:R-:W-:Y:S02]  /*13f80*/  FMNMX.FTZ R10, R149, R10, !PT ;  /* 0x0000000a950a7209 */ /* 0x000fe40007810000 */
[C---:B------:R-:W-:Y:S01]  /*13f90*/  ISETP.GT.AND P6, PT, R3.reuse, 0x90, PT ;  /* 0x000000900300780c */ /* 0x040fe20003fc4270 */
[----:B------:R-:W-:Y:S01]  /*13fa0*/  VIADD R4, R4, 0xa86 ;  /* 0x00000a8604047836 */ /* 0x000fe20000000000 */
[----:B------:R-:W-:Y:S02]  /*13fb0*/  ISETP.GT.AND P1, PT, R3, 0x91, PT ;  /* 0x000000910300780c */ /* 0x000fe40003f24270 */
[----:B------:R-:W-:-:S02]  /*13fc0*/  FSEL R157, R49, -INF , P4 ;  /* 0xff800000319d7808 */ /* 0x000fc40002000000 */
[----:B------:R-:W-:Y:S02]  /*13fd0*/  FSEL R169, R53, -INF , P2 ;  /* 0xff80000035a97808 */ /* 0x000fe40001000000 */
[----:B------:R-:W-:Y:S02]  /*13fe0*/  FSEL R51, R51, -INF , P4 ;  /* 0xff80000033337808 */ /* 0x000fe40002000000 */
[----:B------:R-:W-:Y:S01]  /*13ff0*/  FSEL R55, R55, -INF , P2 ;  /* 0xff80000037377808 */ /* 0x000fe20001000000 */
[----:B------:R-:W-:Y:S02]  /*14000*/  WARPGROUP.DEPBAR.LE gsb0, 0x0 ;  /* 0x00008000000079c5 */ /* 0x000fe40000010000 */
[----:B------:R-:W-:Y:S02]  /*14010*/  FSEL R167, R48, -INF , P5 ;  /* 0xff80000030a77808 */ /* 0x000fe40002800000 */
[----:B------:R-:W-:Y:S02]  /*14020*/  FSEL R155, R52, -INF , P3 ;  /* 0xff800000349b7808 */ /* 0x000fe40001800000 */
[----:B------:R-:W-:-:S02]  /*14030*/  FSEL R49, R50, -INF , P5 ;  /* 0xff80000032317808 */ /* 0x000fc40002800000 */
[C---:B------:R-:W-:Y:S02]  /*14040*/  ISETP.GT.AND P4, PT, R3.reuse, 0x81, PT ;  /* 0x000000810300780c */ /* 0x040fe40003f84270 */
[----:B------:R-:W-:Y:S02]  /*14050*/  FSEL R53, R54, -INF , P3 ;  /* 0xff80000036357808 */ /* 0x000fe40001800000 */
[----:B------:R-:W-:Y:S02]  /*14060*/  ISETP.GT.AND P2, PT, R3, 0x89, PT ;  /* 0x000000890300780c */ /* 0x000fe40003f44270 */
[----:B------:R-:W-:Y:S02]  /*14070*/  FMNMX.FTZ R10, R151, R10, !PT ;  /* 0x0000000a970a7209 */ /* 0x000fe40007810000 */
[C---:B------:R-:W-:Y:S02]  /*14080*/  ISETP.GT.AND P5, PT, R3.reuse, 0x80, PT ;  /* 0x000000800300780c */ /* 0x040fe40003fa4270 */
[----:B------:R-:W-:-:S02]  /*14090*/  ISETP.GT.AND P3, PT, R3, 0x88, PT ;  /* 0x000000880300780c */ /* 0x000fc40003f64270 */
[----:B------:R-:W-:Y:S02]  /*140a0*/  FSEL R183, R32, -INF , P6 ;  /* 0xff80000020b77808 */ /* 0x000fe40003000000 */
[----:B------:R-:W-:Y:S02]  /*140b0*/  FSEL R185, R33, -INF , P1 ;  /* 0xff80000021b97808 */ /* 0x000fe40000800000 */
[----:B------:R-:W-:Y:S02]  /*140c0*/  P2R R32, PR, RZ, 0x2 ;  /* 0x00000002ff207803 */ /* 0x000fe40000000000 */
[----:B------:R-:W-:Y:S02]  /*140d0*/  ISETP.GT.AND P1, PT, R3, 0x90, PT ;  /* 0x000000900300780c */ /* 0x000fe40003f24270 */
[----:B------:R-:W-:Y:S02]  /*140e0*/  R2UR UR22, R4 ;  /* 0x00000000041672ca */ /* 0x000fe400000e0000 */
        /* <DEDUP_REMOVED lines=13> */
[C---:B------:R-:W-:Y:S02]  /*141c0*/  ISETP.GT.AND P5, PT, R3.reuse, 0xa8, PT ;  /* 0x000000a80300780c */ /* 0x040fe40003fa4270 */
[----:B------:R-:W-:Y:S02]  /*141d0*/  ISETP.GT.AND P6, PT, R3, 0xa9, PT ;  /* 0x000000a90300780c */ /* 0x000fe40003fc4270 */
[----:B------:R-:W-:Y:S02]  /*141e0*/  FSEL R3, R34, -INF , P1 ;  /* 0xff80000022037808 */ /* 0x000fe40000800000 */
[----:B------:R-:W-:Y:S02]  /*141f0*/  ISETP.NE.AND P1, PT, R32, RZ, PT ;  /* 0x000000ff2000720c */ /* 0x000fe40003f25270 */
[----:B------:R-:W-:Y:S01]  /*14200*/  FMNMX.FTZ R10, R165, R10, !PT ;  /* 0x0000000aa50a7209 */ /* 0x000fe20007810000 */
[----:B------:R-:W-:Y:S01]  /*14210*/  WARPGROUP.ARRIVE ;  /* 0x00000000000079c5 */ /* 0x000fe20000000000 */
[----:B------:R-:W-:-:S02]  /*14220*/  FSEL R35, R35, -INF , P1 ;  /* 0xff80000023237808 */ /* 0x000fc40000800000 */
[----:B------:R-:W-:Y:S02]  /*14230*/  FMNMX.FTZ R10, R159, R10, !PT ;  /* 0x0000000a9f0a7209 */ /* 0x000fe40007810000 */
[----:B------:R-:W-:Y:S01]  /*14240*/  ISETP.NE.AND P1, PT, R6, RZ, PT ;  /* 0x000000ff0600720c */ /* 0x000fe20003f25270 */
[----:B------:R-:W-:Y:S01]  /*14250*/  HGMMA.64x16x16.F32 R24, gdesc[UR20], R24, gsb0 ;  /* 0x00200000141879f0 */ /* 0x000fe20008000818 */
        /* <DEDUP_REMOVED lines=23> */
[----:B------:R-:W-:Y:S02]  /*143d0*/  FSEL R193, R36, -INF , P0 ;  /* 0xff80000024c17808 */ /* 0x000fe40000000000 */
[----:B------:R-:W-:Y:S02]  /*143e0*/  FMNMX.FTZ R10, R185, R10, !PT ;  /* 0x0000000ab90a7209 */ /* 0x000fe40007810000 */
[----:B------:R-:W-:Y:S02]  /*143f0*/  FMNMX.FTZ R6, R91, R6, !PT ;  /* 0x000000065b067209 */ /* 0x000fe40007810000 */
[----:B------:R-:W-:Y:S02]  /*14400*/  FSEL R197, R37, -INF , P2 ;  /* 0xff80000025c57808 */ /* 0x000fe40001000000 */
[----:B------:R-:W-:-:S02]  /*14410*/  FMNMX.FTZ R10, R193, R10, !PT ;  /* 0x0000000ac10a7209 */ /* 0x000fc40007810000 */
[----:B------:R-:W-:Y:S01]  /*14420*/  FMNMX.FTZ R6, R101, R6, !PT ;  /* 0x0000000665067209 */ /* 0x000fe20007810000 */
[----:B------:R-:W-:Y:S02]  /*14430*/  WARPGROUP.DEPBAR.LE gsb0, 0x0 ;  /* 0x00008000000079c5 */ /* 0x000fe40000010000 */
[----:B------:R-:W-:Y:S02]  /*14440*/  FSEL R191, R24, -INF , P3 ;  /* 0xff80000018bf7808 */ /* 0x000fe40001800000 */
[----:B------:R-:W-:Y:S02]  /*14450*/  FMNMX.FTZ R10, R197, R10, !PT ;  /* 0x0000000ac50a7209 */ /* 0x000fe40007810000 */
[----:B------:R-:W-:Y:S02]  /*14460*/  FMNMX.FTZ R6, R95, R6, !PT ;  /* 0x000000065f067209 */ /* 0x000fe40007810000 */
[----:B------:R-:W-:Y:S02]  /*14470*/  FSEL R195, R25, -INF , P4 ;  /* 0xff80000019c37808 */ /* 0x000fe40002000000 */
[----:B------:R-:W-:-:S02]  /*14480*/  FMNMX.FTZ R10, R191, R10, !PT ;  /* 0x0000000abf0a7209 */ /* 0x000fc40007810000 */
[----:B------:R-:W-:Y:S02]  /*14490*/  FMNMX.FTZ R6, R89, R6, !PT ;  /* 0x0000000659067209 */ /* 0x000fe40007810000 */
[----:B------:R-:W-:Y:S02]  /*144a0*/  FSEL R189, R28, -INF , P5 ;  /* 0xff8000001cbd7808 */ /* 0x000fe40002800000 */
[----:B------:R-:W-:Y:S02]  /*144b0*/  FMNMX.FTZ R10, R195, R10, !PT ;  /* 0x0000000ac30a7209 */ /* 0x000fe40007810000 */
[----:B------:R-:W-:Y:S02]  /*144c0*/  FMNMX.FTZ R6, R75, R6, !PT ;  /* 0x000000064b067209 */ /* 0x000fe40007810000 */
[----:B------:R-:W-:Y:S02]  /*144d0*/  FSEL R187, R29, -INF , P6 ;  /* 0xff8000001dbb7808 */ /* 0x000fe40003000000 */
[----:B------:R-:W-:-:S02]  /*144e0*/  FMNMX.FTZ R10, R189, R10, !PT ;  /* 0x0000000abd0a7209 */ /* 0x000fc40007810000 */
[----:B------:R-:W-:Y:S02]  /*144f0*/  FMNMX.FTZ R6, R73, R6, !PT ;  /* 0x0000000649067209 */ /* 0x000fe40007810000 */
[----:B------:R-:W-:Y:S02]  /*14500*/  FMNMX.FTZ R8, R187, R10, !PT ;  /* 0x0000000abb087209 */ /* 0x000fe40007810000 */
        /* <DEDUP_REMOVED lines=16> */
[----:B------:R-:W-:Y:S01]  /*14610*/  FMNMX.FTZ R6, R41, R6, !PT ;  /* 0x0000000629067209 */ /* 0x000fe20007810000 */
[----:B------:R-:W-:Y:S01]  /*14620*/  IMAD.U32 R10, RZ, RZ, UR6 ;  /* 0x00000006ff0a7e24 */ /* 0x000fe2000f8e00ff */
[----:B0-----:R-:W-:Y:S02]  /*14630*/  FMNMX.FTZ R9, R14, R9, !PT ;  /* 0x000000090e097209 */ /* 0x001fe40007810000 */
[----:B------:R-:W-:Y:S02]  /*14640*/  FMNMX.FTZ R6, R43, R6, !PT ;  /* 0x000000062b067209 */ /* 0x000fe40007810000 */
[----:B------:R-:W-:Y:S02]  /*14650*/  P2R R20, PR, RZ, 0x1 ;  /* 0x00000001ff147803 */ /* 0x000fe40000000000 */
[----:B------:R-:W-:Y:S01]  /*14660*/  FMNMX.FTZ R6, R45, R6, !PT ;  /* 0x000000062d067209 */ /* 0x000fe20007810000 */
[C---:B------:R-:W-:Y:S01]  /*14670*/  FMUL.FTZ R4, R9.reuse, R10 ;  /* 0x0000000a09047220 */ /* 0x040fe20000410000 */
[----:B------:R-:W-:-:S02]  /*14680*/  FSETP.NEU.FTZ.AND P0, PT, R9, -INF , PT ;  /* 0xff8000000900780b */ /* 0x000fc40003f1d000 */
[----:B------:R-:W-:Y:S02]  /*14690*/  FMNMX.FTZ R6, R47, R6, !PT ;  /* 0x000000062f067209 */ /* 0x000fe40007810000 */
[----:B------:R-:W-:Y:S02]  /*146a0*/  FSEL R4, R4, RZ, P0 ;  /* 0x000000ff04047208 */ /* 0x000fe40000000000 */
[----:B------:R-:W-:Y:S02]  /*146b0*/  ISETP.NE.AND P0, PT, R20, RZ, PT ;  /* 0x000000ff1400720c */ /* 0x000fe40003f05270 */
[----:B------:R-:W-:Y:S02]  /*146c0*/  FMNMX.FTZ R6, R3, R6, !PT ;  /* 0x0000000603067209 */ /* 0x000fe40007810000 */
[----:B------:R-:W-:Y:S02]  /*146d0*/  FSEL R25, R38, -INF , P0 ;  /* 0xff80000026197808 */ /* 0x000fe40000000000 */
[----:B------:R-:W-:-:S02]  /*146e0*/  FMNMX.FTZ R6, R35, R6, !PT ;  /* 0x0000000623067209 */ /* 0x000fc40007810000 */
[----:B------:R-:W-:Y:S02]  /*146f0*/  FSEL R39, R39, -INF , P2 ;  /* 0xff80000027277808 */ /* 0x000fe40001000000 */
[----:B------:R-:W-:Y:S01]  /*14700*/  FMNMX.FTZ R6, R25, R6, !PT ;  /* 0x0000000619067209 */ /* 0x000fe20007810000 */
[--C-:B------:R-:W-:Y:S01]  /*14710*/  FFMA.FTZ R37, R127, R10, -R4.reuse ;  /* 0x0000000a7f257223 */ /* 0x100fe20000010804 */
[----:B------:R-:W-:Y:S02]  /*14720*/  FSEL R127, R26, -INF , P3 ;  /* 0xff8000001a7f7808 */ /* 0x000fe40001800000 */
[----:B------:R-:W-:Y:S01]  /*14730*/  FMNMX.FTZ R6, R39, R6, !PT ;  /* 0x0000000627067209 */ /* 0x000fe20007810000 */
[--C-:B------:R-:W-:Y:S01]  /*14740*/  FFMA.FTZ R186, R129, R10, -R4.reuse ;  /* 0x0000000a81ba7223 */ /* 0x100fe20000010804 */
[----:B------:R-:W-:Y:S02]  /*14750*/  FSEL R129, R27, -INF , P4 ;  /* 0xff8000001b817808 */ /* 0x000fe40002000000 */
[----:B------:R-:W-:Y:S01]  /*14760*/  FMNMX.FTZ R6, R127, R6, !PT ;  /* 0x000000067f067209 */ /* 0x000fe20007810000 */
[----:B------:R-:W-:Y:S01]  /*14770*/  FFMA.FTZ R188, R133, R10, -R4 ;  /* 0x0000000a85bc7223 */ /* 0x000fe20000010804 */
[----:B------:R-:W-:-:S02]  /*14780*/  FSEL R133, R30, -INF , P5 ;  /* 0xff8000001e857808 */ /* 0x000fc40002800000 */
[----:B------:R-:W-:Y:S01]  /*14790*/  FMNMX.FTZ R6, R129, R6, !PT ;  /* 0x0000000681067209 */ /* 0x000fe20007810000 */
[----:B------:R-:W-:Y:S01]  /*147a0*/  FFMA.FTZ R190, R137, R10, -R4 ;  /* 0x0000000a89be7223 */ /* 0x000fe20000010804 */
[----:B------:R-:W-:Y:S02]  /*147b0*/  FSEL R137, R31, -INF , P6 ;  /* 0xff8000001f897808 */ /* 0x000fe40003000000 */
[----:B------:R-:W-:-:S04]  /*147c0*/  FMNMX.FTZ R6, R133, R6, !PT ;  /* 0x0000000685067209 */ /* 0x000fc80007810000 */
[----:B------:R-:W-:Y:S01]  /*147d0*/  FMNMX.FTZ R6, R137, R6, !PT ;  /* 0x0000000689067209 */ /* 0x000fe20007810000 */
[----:B------:R-:W-:-:S04]  /*147e0*/  FFMA.FTZ R69, R135, R10, -R4 ;  /* 0x0000000a87457223 */ /* 0x000fc80000010804 */
[----:B------:R-:W0:Y:S01]  /*147f0*/  SHFL.BFLY PT, R135, R6, 0x2, 0x1f ;  /* 0x0c401f0006877f89 */ /* 0x000e2200000e0000 */
[-CC-:B------:R-:W-:Y:S01]  /*14800*/  FFMA.FTZ R29, R105, R10.reuse, -R4.reuse ;  /* 0x0000000a691d7223 */ /* 0x180fe20000010804 */
[-CC-:B------:R-:W-:Y:S01]  /*14810*/  FFMA.FTZ R105, R141, R10.reuse, -R4.reuse ;  /* 0x0000000a8d697223 */ /* 0x180fe20000010804 */
[----:B------:R-:W-:Y:S01]  /*14820*/  FFMA.FTZ R176, R11, R10, -R4 ;  /* 0x0000000a0bb07223 */ /* 0x000fe20000010804 */
[----:B0-----:R-:W-:-:S05]  /*14830*/  FMNMX.FTZ R8, R6, R135, !PT ;  /* 0x0000008706087209 */ /* 0x001fca0007810000 */
[----:B------:R-:W0:Y:S01]  /*14840*/  SHFL.BFLY PT, R141, R8, 0x1, 0x1f ;  /* 0x0c201f00088d7f89 */ /* 0x000e2200000e0000 */
[-CC-:B------:R-:W-:Y:S01]  /*14850*/  FFMA.FTZ R11, R113, R10.reuse, -R4.reuse ;  /* 0x0000000a710b7223 */ /* 0x180fe20000010804 */
[-CC-:B------:R-:W-:Y:S01]  /*14860*/  FFMA.FTZ R178, R15, R10.reuse, -R4.reuse ;  /* 0x0000000a0fb27223 */ /* 0x180fe20000010804 */
[----:B------:R-:W-:Y:S01]  /*14870*/  MUFU.EX2 R176, R176 ;  /* 0x000000b000b07308 */ /* 0x000fe20000000800 */
[-CC-:B------:R-:W-:Y:S01]  /*14880*/  FFMA.FTZ R15, R117, R10.reuse, -R4.reuse ;  /* 0x0000000a750f7223 */ /* 0x180fe20000010804 */
[----:B------:R-:W-:-:S06]  /*14890*/  FFMA.FTZ R180, R121, R10, -R4 ;  /* 0x0000000a79b47223 */ /* 0x000fcc0000010804 */
[----:B------:R-:W1:Y:S08]  /*148a0*/  MUFU.EX2 R11, R11 ;  /* 0x0000000b000b7308 */ /* 0x000e700000000800 */
[----:B------:R-:W2:Y:S01]  /*148b0*/  MUFU.EX2 R178, R178 ;  /* 0x000000b200b27308 */ /* 0x000ea20000000800 */
[----:B0-----:R-:W-:-:S07]  /*148c0*/  FMNMX.FTZ R92, R8, R141, !PT ;  /* 0x0000008d085c7209 */ /* 0x001fce0007810000 */
[----:B------:R-:W0:Y:S01]  /*148d0*/  MUFU.EX2 R15, R15 ;  /* 0x0000000f000f7308 */ /* 0x000e220000000800 */
[C---:B------:R-:W-:Y:S01]  /*148e0*/  FSETP.NEU.FTZ.AND P2, PT, R92.reuse, -INF , PT ;  /* 0xff8000005c00780b */ /* 0x040fe20003f5d000 */
[-C--:B------:R-:W-:Y:S01]  /*148f0*/  FMUL.FTZ R14, R92, R10.reuse ;  /* 0x0000000a5c0e7220 */ /* 0x080fe20000410000 */
[-CC-:B------:R-:W-:Y:S01]  /*14900*/  FFMA.FTZ R182, R123, R10.reuse, -R4.reuse ;  /* 0x0000000a7bb67223 */ /* 0x180fe20000010804 */
[----:B------:R-:W-:-:S03]  /*14910*/  FFMA.FTZ R184, R125, R10, -R4 ;  /* 0x0000000a7db87223 */ /* 0x000fc60000010804 */
[----:B------:R-:W-:Y:S01]  /*14920*/  FSEL R14, R14, RZ, P2 ;  /* 0x000000ff0e0e7208 */ /* 0x000fe20001000000 */
[----:B------:R-:W3:Y:S01]  /*14930*/  MUFU.EX2 R180, R180 ;  /* 0x000000b400b47308 */ /* 0x000ee20000000800 */
[-CC-:B------:R-:W-:Y:S01]  /*14940*/  FFMA.FTZ R125, R177, R10.reuse, -R4.reuse ;  /* 0x0000000ab17d7223 */ /* 0x180fe20000010804 */
[-C--:B------:R-:W-:Y:S02]  /*14950*/  FFMA.FTZ R33, R109, R10.reuse, -R4 ;  /* 0x0000000a6d217223 */ /* 0x080fe40000010804 */
[----:B------:R-:W-:Y:S01]  /*14960*/  FFMA.FTZ R177, R7, R10, -R14 ;  /* 0x0000000a07b17223 */ /* 0x000fe2000001080e */
[----:B-1----:R-:W-:-:S03]  /*14970*/  FADD.FTZ R7, R176, R11 ;  /* 0x0000000bb0077221 */ /* 0x002fc60000010000 */
[----:B------:R-:W1:Y:S01]  /*14980*/  MUFU.EX2 R29, R29 ;  /* 0x0000001d001d7308 */ /* 0x000e620000000800 */
[----:B--2---:R-:W-:Y:S01]  /*14990*/  FADD.FTZ R36, R178, R7 ;  /* 0x00000007b2247221 */ /* 0x004fe20000010000 */
[-CC-:B------:R-:W-:Y:S01]  /*149a0*/  FFMA.FTZ R61, R131, R10.reuse, -R4.reuse ;  /* 0x0000000a833d7223 */ /* 0x180fe20000010804 */
[-CC-:B------:R-:W-:Y:S01]  /*149b0*/  FFMA.FTZ R192, R139, R10.reuse, -R4.reuse ;  /* 0x0000000a8bc07223 */ /* 0x180fe20000010804 */
[-CC-:B------:R-:W-:Y:S01]  /*149c0*/  FFMA.FTZ R194, R143, R10.reuse, -R4.reuse ;  /* 0x0000000a8fc27223 */ /* 0x180fe20000010804 */
[----:B------:R-:W-:-:S03]  /*149d0*/  FFMA.FTZ R93, R93, R10, -R4 ;  /* 0x0000000a5d5d7223 */ /* 0x000fc60000010804 */
        /* <DEDUP_REMOVED lines=25> */
[----:B------:R-:W4:Y:S01]  /*14b70*/  MUFU.EX2 R33, R33 ;  /* 0x0000002100217308 */ /* 0x000f220000000800 */
[-C--:B------:R-:W-:Y:S01]  /*14b80*/  FFMA.FTZ R4, R115, R10.reuse, -R14 ;  /* 0x0000000a73047223 */ /* 0x080fe2000001080e */
[----:B0-----:R-:W-:Y:S01]  /*14b90*/  FADD.FTZ R7, R15, R36 ;  /* 0x000000240f077221 */ /* 0x001fe20000010000 */
[----:B------:R-:W-:-:S03]  /*14ba0*/  FFMA.FTZ R179, R13, R10, -R14 ;  /* 0x0000000a0db37223 */ /* 0x000fc6000001080e */
[----:B---3--:R-:W-:Y:S02]  /*14bb0*/  FADD.FTZ R36, R180, R7 ;  /* 0x00000007b4247221 */ /* 0x008fe40000010000 */
[----:B------:R-:W0:Y:S01]  /*14bc0*/  MUFU.EX2 R184, R184 ;  /* 0x000000b800b87308 */ /* 0x000e220000000800 */
[----:B------:R-:W-:Y:S01]  /*14bd0*/  FFMA.FTZ R6, R119, R10, -R14 ;  /* 0x0000000a77067223 */ /* 0x000fe2000001080e */
[----:B-1----:R-:W-:-:S06]  /*14be0*/  FADD.FTZ R7, R29, R36 ;  /* 0x000000241d077221 */ /* 0x002fcc0000010000 */
[----:B------:R-:W-:Y:S01]  /*14bf0*/  MUFU.EX2 R177, R177 ;  /* 0x000000b100b17308 */ /* 0x000fe20000000800 */
[----:B------:R-:W-:-:S07]  /*14c00*/  FFMA.FTZ R181, R21, R10, -R14 ;  /* 0x0000000a15b57223 */ /* 0x000fce000001080e */
[----:B------:R-:W1:Y:S01]  /*14c10*/  MUFU.EX2 R4, R4 ;  /* 0x0000000400047308 */ /* 0x000e620000000800 */
[----:B--2---:R-:W-:-:S07]  /*14c20*/  FADD.FTZ R38, R182, R7 ;  /* 0x00000007b6267221 */ /* 0x004fce0000010000 */
[----:B------:R-:W2:Y:S01]  /*14c30*/  MUFU.EX2 R37, R37 ;  /* 0x0000002500257308 */ /* 0x000ea20000000800 */
[----:B------:R-:W-:-:S07]  /*14c40*/  FFMA.FTZ R8, R107, R10, -R14 ;  /* 0x0000000a6b087223 */ /* 0x000fce000001080e */
[----:B------:R-:W3:Y:S01]  /*14c50*/  MUFU.EX2 R179, R179 ;  /* 0x000000b300b37308 */ /* 0x000ee20000000800 */
[----:B----4-:R-:W-:-:S07]  /*14c60*/  FADD.FTZ R7, R33, R38 ;  /* 0x0000002621077221 */ /* 0x010fce0000010000 */
[----:B------:R-:W4:Y:S01]  /*14c70*/  MUFU.EX2 R186, R186 ;  /* 0x000000ba00ba7308 */ /* 0x000f220000000800 */
[----:B------:R-:W-:-:S07]  /*14c80*/  FFMA.FTZ R183, R83, R10, -R14 ;  /* 0x0000000a53b77223 */ /* 0x000fce000001080e */
[----:B------:R-:W4:Y:S01]  /*14c90*/  MUFU.EX2 R6, R6 ;  /* 0x0000000600067308 */ /* 0x000f220000000800 */
[----:B0-----:R-:W-:-:S07]  /*14ca0*/  FADD.FTZ R38, R184, R7 ;  /* 0x00000007b8267221 */ /* 0x001fce0000010000 */
[----:B------:R-:W0:Y:S01]  /*14cb0*/  MUFU.EX2 R61, R61 ;  /* 0x0000003d003d7308 */ /* 0x000e220000000800 */
[----:B------:R-:W-:Y:S01]  /*14cc0*/  ISETP.NE.AND P0, PT, R12, RZ, PT ;  /* 0x000000ff0c00720c */ /* 0x000fe20003f05270 */
[----:B-1----:R-:W-:-:S06]  /*14cd0*/  FADD.FTZ R40, R177, R4 ;  /* 0x00000004b1287221 */ /* 0x002fcc0000010000 */
[----:B------:R-:W1:Y:S01]  /*14ce0*/  MUFU.EX2 R181, R181 ;  /* 0x000000b500b57308 */ /* 0x000e620000000800 */
[----:B------:R-:W-:Y:S01]  /*14cf0*/  FFMA.FTZ R12, R111, R10, -R14 ;  /* 0x0000000a6f0c7223 */ /* 0x000fe2000001080e */
[----:B--2---:R-:W-:-:S06]  /*14d00*/  FADD.FTZ R7, R37, R38 ;  /* 0x0000002625077221 */ /* 0x004fcc0000010000 */
[----:B------:R-:W2:Y:S01]  /*14d10*/  MUFU.EX2 R188, R188 ;  /* 0x000000bc00bc7308 */ /* 0x000ea20000000800 */
[----:B------:R-:W-:Y:S01]  /*14d20*/  FFMA.FTZ R201, R5, R10, -R14 ;  /* 0x0000000a05c97223 */ /* 0x000fe2000001080e */
[----:B---3--:R-:W-:-:S06]  /*14d30*/  FADD.FTZ R5, R179, R40 ;  /* 0x00000028b3057221 */ /* 0x008fcc0000010000 */
[----:B------:R-:W3:Y:S01]  /*14d40*/  MUFU.EX2 R8, R8 ;  /* 0x0000000800087308 */ /* 0x000ee20000000800 */
[----:B------:R-:W-:Y:S01]  /*14d50*/  FFMA.FTZ R185, R85, R10, -R14 ;  /* 0x0000000a55b97223 */ /* 0x000fe2000001080e */
[----:B----4-:R-:W-:-:S06]  /*14d60*/  FADD.FTZ R42, R186, R7 ;  /* 0x00000007ba2a7221 */ /* 0x010fcc0000010000 */
[----:B------:R-:W4:Y:S01]  /*14d70*/  MUFU.EX2 R69, R69 ;  /* 0x0000004500457308 */ /* 0x000f220000000800 */
[----:B------:R-:W-:Y:S01]  /*14d80*/  FADD.FTZ R40, R6, R5 ;  /* 0x0000000506287221 */ /* 0x000fe20000010000 */
[----:B------:R-:W-:-:S06]  /*14d90*/  FFMA.FTZ R20, R99, R10, -R14 ;  /* 0x0000000a63147223 */ /* 0x000fcc000001080e */
[----:B------:R-:W4:Y:S01]  /*14da0*/  MUFU.EX2 R183, R183 ;  /* 0x000000b700b77308 */ /* 0x000f220000000800 */
[----:B0-----:R-:W-:-:S07]  /*14db0*/  FADD.FTZ R7, R61, R42 ;  /* 0x0000002a3d077221 */ /* 0x001fce0000010000 */
[----:B------:R-:W0:Y:S01]  /*14dc0*/  MUFU.EX2 R190, R190 ;  /* 0x000000be00be7308 */ /* 0x000e220000000800 */
[----:B-1----:R-:W-:Y:S01]  /*14dd0*/  FADD.FTZ R5, R181, R40 ;  /* 0x00000028b5057221 */ /* 0x002fe20000010000 */
[----:B------:R-:W-:-:S06]  /*14de0*/  FFMA.FTZ R187, R97, R10, -R14 ;  /* 0x0000000a61bb7223 */ /* 0x000fcc000001080e */
[----:B------:R-:W1:Y:S01]  /*14df0*/  MUFU.EX2 R12, R12 ;  /* 0x0000000c000c7308 */ /* 0x000e620000000800 */
[----:B--2---:R-:W-:-:S07]  /*14e00*/  FADD.FTZ R40, R188, R7 ;  /* 0x00000007bc287221 */ /* 0x004fce0000010000 */
[----:B------:R-:W2:Y:S01]  /*14e10*/  MUFU.EX2 R93, R93 ;  /* 0x0000005d005d7308 */ /* 0x000ea20000000800 */
[----:B---3--:R-:W-:Y:S01]  /*14e20*/  FADD.FTZ R42, R8, R5 ;  /* 0x00000005082a7221 */ /* 0x008fe20000010000 */
[----:B------:R-:W-:-:S06]  /*14e30*/  FFMA.FTZ R24, R103, R10, -R14 ;  /* 0x0000000a67187223 */ /* 0x000fcc000001080e */
[----:B------:R-:W3:Y:S01]  /*14e40*/  MUFU.EX2 R185, R185 ;  /* 0x000000b900b97308 */ /* 0x000ee20000000800 */
[----:B----4-:R-:W-:-:S07]  /*14e50*/  FADD.FTZ R7, R69, R40 ;  /* 0x0000002845077221 */ /* 0x010fce0000010000 */
        /* <DEDUP_REMOVED lines=14> */
[----:B----4-:R-:W-:Y:S01]  /*14f40*/  FADD.FTZ R44, R192, R7 ;  /* 0x00000007c02c7221 */ /* 0x010fe20000010000 */
[----:B------:R-:W-:-:S06]  /*14f50*/  FADD.FTZ R42, R20, R5 ;  /* 0x00000005142a7221 */ /* 0x000fcc0000010000 */
[----:B------:R-:W4:Y:S01]  /*14f60*/  MUFU.EX2 R189, R189 ;  /* 0x000000bd00bd7308 */ /* 0x000f220000000800 */
[----:B------:R-:W-:Y:S01]  /*14f70*/  FFMA.FTZ R28, R95, R10, -R14 ;  /* 0x0000000a5f1c7223 */ /* 0x000fe2000001080e */
[----:B0-----:R-:W-:Y:S01]  /*14f80*/  FADD.FTZ R5, R105, R44 ;  /* 0x0000002c69057221 */ /* 0x001fe20000010000 */
[----:B------:R-:W-:-:S05]  /*14f90*/  @!P1 VIADD R0, R0, 0x34840 ;  /* 0x0003484000009836 */ /* 0x000fca0000000000 */
[----:B------:R-:W0:Y:S01]  /*14fa0*/  MUFU.EX2 R26, R26 ;  /* 0x0000001a001a7308 */ /* 0x000e220000000800 */
[----:B-1----:R-:W-:Y:S01]  /*14fb0*/  FADD.FTZ R7, R187, R42 ;  /* 0x0000002abb077221 */ /* 0x002fe20000010000 */
[----:B------:R-:W-:Y:S01]  /*14fc0*/  FFMA.FTZ R193, R89, R10, -R14 ;  /* 0x0000000a59c17223 */ /* 0x000fe2000001080e */
[----:B--2---:R-:W-:Y:S01]  /*14fd0*/  FADD.FTZ R44, R194, R5 ;  /* 0x00000005c22c7221 */ /* 0x004fe20000010000 */
[----:B------:R-:W-:-:S04]  /*14fe0*/  @!P1 PRMT R5, RZ, 0x654, R0 ;  /* 0x00000654ff059816 */ /* 0x000fc80000000000 */
[----:B------:R-:W1:Y:S01]  /*14ff0*/  MUFU.EX2 R191, R191 ;  /* 0x000000bf00bf7308 */ /* 0x000e620000000800 */
[----:B---3--:R-:W-:Y:S01]  /*15000*/  FADD.FTZ R42, R24, R7 ;  /* 0x00000007182a7221 */ /* 0x008fe20000010000 */
[----:B------:R-:W-:Y:S01]  /*15010*/  FFMA.FTZ R30, R75, R10, -R14 ;  /* 0x0000000a4b1e7223 */ /* 0x000fe2000001080e */
[----:B------:R4:W-:Y:S05]  /*15020*/  @!P1 SYNCS.ARRIVE.TRANS64.RED.A1T0 RZ, [R5+URZ], RZ ;  /* 0x000000ff05ff99a7 */ /* 0x0009ea000810043f */
[----:B------:R-:W2:Y:S01]  /*15030*/  MUFU.EX2 R109, R109 ;  /* 0x0000006d006d7308 */ /* 0x000ea20000000800 */
[----:B----4-:R-:W-:-:S07]  /*15040*/  FADD.FTZ R5, R189, R42 ;  /* 0x0000002abd057221 */ /* 0x010fce0000010000 */
[----:B------:R-:W3:Y:S08]  /*15050*/  MUFU.EX2 R28, R28 ;  /* 0x0000001c001c7308 */ /* 0x000ef00000000800 */
[----:B------:R-:W4:Y:S01]  /*15060*/  MUFU.EX2 R196, R196 ;  /* 0x000000c400c47308 */ /* 0x000f220000000800 */
[----:B0-----:R-:W-:Y:S01]  /*15070*/  FADD.FTZ R46, R26, R5 ;  /* 0x000000051a2e7221 */ /* 0x001fe20000010000 */
[----:B------:R-:W-:-:S06]  /*15080*/  FFMA.FTZ R32, R79, R10, -R14 ;  /* 0x0000000a4f207223 */ /* 0x000fcc000001080e */
[----:B------:R-:W0:Y:S08]  /*15090*/  MUFU.EX2 R193, R193 ;  /* 0x000000c100c17308 */ /* 0x000e300000000800 */
[----:B------:R-:W0:Y:S08]  /*150a0*/  MUFU.EX2 R113, R113 ;  /* 0x0000007100717308 */ /* 0x000e300000000800 */
[----:B------:R2:W-:Y:S01]  /*150b0*/  MUFU.EX2 R141, R195 ;  /* 0x000000c3008d7308 */ /* 0x0005e20000000800 */
[----:B-1----:R-:W-:Y:S01]  /*150c0*/  FADD.FTZ R5, R191, R46 ;  /* 0x0000002ebf057221 */ /* 0x002fe20000010000 */
[----:B--2---:R-:W-:-:S06]  /*150d0*/  FFMA.FTZ R195, R73, R10, -R14 ;  /* 0x0000000a49c37223 */ /* 0x004fcc000001080e */
[----:B------:R-:W1:Y:S01]  /*150e0*/  MUFU.EX2 R30, R30 ;  /* 0x0000001e001e7308 */ /* 0x000e620000000800 */
[----:B------:R-:W-:Y:S01]  /*150f0*/  FFMA.FTZ R197, R77, R10, -R14 ;  /* 0x0000000a4dc57223 */ /* 0x000fe2000001080e */
[----:B------:R-:W-:-:S06]  /*15100*/  FADD.FTZ R7, R109, R44 ;  /* 0x0000002c6d077221 */ /* 0x000fcc0000010000 */
[----:B------:R-:W2:Y:S01]  /*15110*/  MUFU.EX2 R198, R198 ;  /* 0x000000c600c67308 */ /* 0x000ea20000000800 */
[----:B---3--:R-:W-:Y:S01]  /*15120*/  FADD.FTZ R48, R28, R5 ;  /* 0x000000051c307221 */ /* 0x008fe20000010000 */
[----:B------:R-:W-:-:S06]  /*15130*/  FFMA.FTZ R34, R67, R10, -R14 ;  /* 0x0000000a43227223 */ /* 0x000fcc000001080e */
[----:B------:R-:W3:Y:S01]  /*15140*/  MUFU.EX2 R195, R195 ;  /* 0x000000c300c37308 */ /* 0x000ee20000000800 */
[----:B----4-:R-:W-:-:S07]  /*15150*/  FADD.FTZ R44, R196, R7 ;  /* 0x00000007c42c7221 */ /* 0x010fce0000010000 */
[----:B------:R-:W4:Y:S01]  /*15160*/  MUFU.EX2 R117, R117 ;  /* 0x0000007500757308 */ /* 0x000f220000000800 */
[----:B0-----:R-:W-:Y:S01]  /*15170*/  FADD.FTZ R5, R193, R48 ;  /* 0x00000030c1057221 */ /* 0x001fe20000010000 */
[----:B------:R-:W-:-:S06]  /*15180*/  FFMA.FTZ R199, R65, R10, -R14 ;  /* 0x0000000a41c77223 */ /* 0x000fcc000001080e */
[----:B------:R-:W0:Y:S01]  /*15190*/  MUFU.EX2 R32, R32 ;  /* 0x0000002000207308 */ /* 0x000e220000000800 */
[----:B------:R-:W-:-:S07]  /*151a0*/  FADD.FTZ R7, R113, R44 ;  /* 0x0000002c71077221 */ /* 0x000fce0000010000 */
[----:B------:R-:W0:Y:S01]  /*151b0*/  MUFU.EX2 R200, R200 ;  /* 0x000000c800c87308 */ /* 0x000e220000000800 */
[----:B-1----:R-:W-:Y:S01]  /*151c0*/  FADD.FTZ R48, R30, R5 ;  /* 0x000000051e307221 */ /* 0x002fe20000010000 */
[----:B------:R-:W-:-:S06]  /*151d0*/  FFMA.FTZ R36, R71, R10, -R14 ;  /* 0x0000000a47247223 */ /* 0x000fcc000001080e */
[----:B------:R-:W1:Y:S01]  /*151e0*/  MUFU.EX2 R197, R197 ;  /* 0x000000c500c57308 */ /* 0x000e620000000800 */
[----:B--2---:R-:W-:-:S07]  /*151f0*/  FADD.FTZ R46, R198, R7 ;  /* 0x00000007c62e7221 */ /* 0x004fce0000010000 */
[----:B------:R-:W2:Y:S01]  /*15200*/  MUFU.EX2 R121, R121 ;  /* 0x0000007900797308 */ /* 0x000ea20000000800 */
[----:B---3--:R-:W-:Y:S01]  /*15210*/  FADD.FTZ R5, R195, R48 ;  /* 0x00000030c3057221 */ /* 0x008fe20000010000 */
[----:B----4-:R-:W-:-:S06]  /*15220*/  FADD.FTZ R7, R117, R46 ;  /* 0x0000002e75077221 */ /* 0x010fcc0000010000 */
[----:B------:R-:W3:Y:S08]  /*15230*/  MUFU.EX2 R34, R34 ;  /* 0x0000002200227308 */ /* 0x000ef00000000800 */
        /* <DEDUP_REMOVED lines=11> */
[-CC-:B------:R-:W-:Y:S01]  /*152f0*/  FFMA.FTZ R40, R63, R10.reuse, -R14.reuse ;  /* 0x0000000a3f287223 */ /* 0x180fe2000001080e */
[-CC-:B------:R-:W-:Y:S01]  /*15300*/  FFMA.FTZ R205, R49, R10.reuse, -R14.reuse ;  /* 0x0000000a31cd7223 */ /* 0x180fe2000001080e */
[-CC-:B------:R-:W-:Y:S01]  /*15310*/  FFMA.FTZ R51, R51, R10.reuse, -R14.reuse ;  /* 0x0000000a33337223 */ /* 0x180fe2000001080e */
[----:B------:R-:W-:-:S04]  /*15320*/  FFMA.FTZ R207, R53, R10, -R14 ;  /* 0x0000000a35cf7223 */ /* 0x000fc8000001080e */
[----:B------:R-:W2:Y:S01]  /*15330*/  MUFU.EX2 R201, R201 ;  /* 0x000000c900c97308 */ /* 0x000ea20000000800 */
[-CC-:B------:R-:W-:Y:S01]  /*15340*/  FFMA.FTZ R42, R55, R10.reuse, -R14.reuse ;  /* 0x0000000a372a7223 */ /* 0x180fe2000001080e */
        /* <DEDUP_REMOVED lines=13> */
[----:B------:R-:W-:Y:S01]  /*15420*/  FFMA.FTZ R137, R137, R10, -R14 ;  /* 0x0000000a89897223 */ /* 0x000fe2000001080e */
[----:B---3--:R-:W-:Y:S01]  /*15430*/  FADD.FTZ R14, R34, R5 ;  /* 0x00000005220e7221 */ /* 0x008fe20000010000 */
[----:B----4-:R-:W-:-:S05]  /*15440*/  FADD.FTZ R50, R202, R7 ;  /* 0x00000007ca327221 */ /* 0x010fca0000010000 */
[----:B------:R-:W3:Y:S01]  /*15450*/  MUFU.EX2 R206, R206 ;  /* 0x000000ce00ce7308 */ /* 0x000ee20000000800 */
[----:B0-----:R-:W-:Y:S01]  /*15460*/  FADD.FTZ R5, R199, R14 ;  /* 0x0000000ec7057221 */ /* 0x001fe20000010000 */
[----:B------:R-:W-:-:S06]  /*15470*/  FADD.FTZ R7, R123, R50 ;  /* 0x000000327b077221 */ /* 0x000fcc0000010000 */
[----:B------:R-:W0:Y:S01]  /*15480*/  MUFU.EX2 R203, R203 ;  /* 0x000000cb00cb7308 */ /* 0x000e220000000800 */
[----:B-1----:R-:W-:Y:S01]  /*15490*/  FADD.FTZ R14, R36, R5 ;  /* 0x00000005240e7221 */ /* 0x002fe20000010000 */
[----:B--2---:R-:W-:-:S06]  /*154a0*/  FADD.FTZ R48, R204, R7 ;  /* 0x00000007cc307221 */ /* 0x004fcc0000010000 */
[----:B------:R-:W1:Y:S01]  /*154b0*/  MUFU.EX2 R31, R31 ;  /* 0x0000001f001f7308 */ /* 0x000e620000000800 */
[----:B------:R-:W-:Y:S01]  /*154c0*/  FADD.FTZ R5, R201, R14 ;  /* 0x0000000ec9057221 */ /* 0x000fe20000010000 */
[----:B------:R-:W-:-:S06]  /*154d0*/  FADD.FTZ R7, R27, R48 ;  /* 0x000000301b077221 */ /* 0x000fcc0000010000 */
[----:B------:R-:W2:Y:S08]  /*154e0*/  MUFU.EX2 R40, R40 ;  /* 0x0000002800287308 */ /* 0x000eb00000000800 */
[----:B------:R-:W4:Y:S01]  /*154f0*/  MUFU.EX2 R208, R208 ;  /* 0x000000d000d07308 */ /* 0x000f220000000800 */
[----:B------:R-:W-:Y:S01]  /*15500*/  FADD.FTZ R14, R38, R5 ;  /* 0x00000005260e7221 */ /* 0x000fe20000010000 */
[----:B---3--:R-:W-:-:S06]  /*15510*/  FADD.FTZ R48, R206, R7 ;  /* 0x00000007ce307221 */ /* 0x008fcc0000010000 */
[----:B------:R-:W3:Y:S08]  /*15520*/  MUFU.EX2 R205, R205 ;  /* 0x000000cd00cd7308 */ /* 0x000ef00000000800 */
[----:B------:R-:W3:Y:S01]  /*15530*/  MUFU.EX2 R125, R125 ;  /* 0x0000007d007d7308 */ /* 0x000ee20000000800 */
[----:B0-----:R-:W-:Y:S01]  /*15540*/  FADD.FTZ R5, R203, R14 ;  /* 0x0000000ecb057221 */ /* 0x001fe20000010000 */
[----:B-1----:R-:W-:-:S06]  /*15550*/  FADD.FTZ R7, R31, R48 ;  /* 0x000000301f077221 */ /* 0x002fcc0000010000 */
[----:B------:R-:W0:Y:S08]  /*15560*/  MUFU.EX2 R0, R51 ;  /* 0x0000003300007308 */ /* 0x000e300000000800 */
[----:B------:R-:W1:Y:S01]  /*15570*/  MUFU.EX2 R210, R210 ;  /* 0x000000d200d27308 */ /* 0x000e620000000800 */
[----:B--2---:R-:W-:Y:S01]  /*15580*/  FADD.FTZ R14, R40, R5 ;  /* 0x00000005280e7221 */ /* 0x004fe20000010000 */
[----:B----4-:R-:W-:-:S06]  /*15590*/  FADD.FTZ R48, R208, R7 ;  /* 0x00000007d0307221 */ /* 0x010fcc0000010000 */
[----:B------:R-:W2:Y:S08]  /*155a0*/  MUFU.EX2 R207, R207 ;  /* 0x000000cf00cf7308 */ /* 0x000eb00000000800 */
[----:B------:R-:W4:Y:S01]  /*155b0*/  MUFU.EX2 R131, R131 ;  /* 0x0000008300837308 */ /* 0x000f220000000800 */
[----:B---3--:R-:W-:Y:S01]  /*155c0*/  FADD.FTZ R5, R205, R14 ;  /* 0x0000000ecd057221 */ /* 0x008fe20000010000 */
[----:B------:R-:W-:-:S06]  /*155d0*/  FADD.FTZ R7, R125, R48 ;  /* 0x000000307d077221 */ /* 0x000fcc0000010000 */
        /* <DEDUP_REMOVED lines=20> */
[----:B------:R-:W2:Y:S01]  /*15720*/  MUFU.EX2 R3, R3 ;  /* 0x0000000300037308 */ /* 0x000ea20000000800 */
[----:B---3--:R-:W-:Y:S01]  /*15730*/  FADD.FTZ R5, R211, R14 ;  /* 0x0000000ed3057221 */ /* 0x008fe20000010000 */
[----:B------:R-:W-:-:S06]  /*15740*/  FADD.FTZ R7, R139, R52 ;  /* 0x000000348b077221 */ /* 0x000fcc0000010000 */
[----:B------:R-:W3:Y:S01]  /*15750*/  MUFU.EX2 R48, R35 ;  /* 0x0000002300307308 */ /* 0x000ee20000000800 */
[----:B0-----:R-:W-:Y:S01]  /*15760*/  FADD.FTZ R54, R46, R5 ;  /* 0x000000052e367221 */ /* 0x001fe20000010000 */
[----:B-1----:R-:W-:-:S06]  /*15770*/  FADD.FTZ R52, R216, R7 ;  /* 0x00000007d8347221 */ /* 0x002fcc0000010000 */
[----:B------:R-:W0:Y:S01]  /*15780*/  MUFU.EX2 R25, R25 ;  /* 0x0000001900197308 */ /* 0x000e220000000800 */
[----:B--2---:R-:W-:-:S07]  /*15790*/  FADD.FTZ R5, R3, R54 ;  /* 0x0000003603057221 */ /* 0x004fce0000010000 */
[----:B------:R-:W1:Y:S01]  /*157a0*/  MUFU.EX2 R50, R39 ;  /* 0x0000002700327308 */ /* 0x000e620000000800 */
[----:B------:R-:W-:Y:S01]  /*157b0*/  FADD.FTZ R7, R141, R52 ;  /* 0x000000348d077221 */ /* 0x000fe20000010000 */
[----:B------:R-:W-:Y:S01]  /*157c0*/  F2FP.F16.F32.PACK_AB R177, R4, R177 ;  /* 0x000000b104b1723e */ /* 0x000fe200000000ff */
[----:B---3--:R-:W-:-:S05]  /*157d0*/  FADD.FTZ R4, R48, R5 ;  /* 0x0000000530047221 */ /* 0x008fca0000010000 */
[----:B------:R-:W2:Y:S01]  /*157e0*/  MUFU.EX2 R127, R127 ;  /* 0x0000007f007f7308 */ /* 0x000ea20000000800 */
[----:B0-----:R-:W-:-:S07]  /*157f0*/  FADD.FTZ R5, R25, R4 ;  /* 0x0000000419057221 */ /* 0x001fce0000010000 */
[----:B------:R-:W0:Y:S01]  /*15800*/  MUFU.EX2 R52, R129 ;  /* 0x0000008100347308 */ /* 0x000e220000000800 */
[----:B------:R-:W-:Y:S01]  /*15810*/  F2FP.F16.F32.PACK_AB R179, R6, R179 ;  /* 0x000000b306b3723e */ /* 0x000fe200000000ff */
[----:B-1----:R-:W-:-:S06]  /*15820*/  FADD.FTZ R6, R50, R5 ;  /* 0x0000000532067221 */ /* 0x002fcc0000010000 */
[----:B------:R-:W1:Y:S01]  /*15830*/  MUFU.EX2 R218, R218 ;  /* 0x000000da00da7308 */ /* 0x000e620000000800 */
[----:B------:R-:W-:-:S07]  /*15840*/  ISETP.GE.AND P2, PT, R161, 0xb1, PT ;  /* 0x000000b1a100780c */ /* 0x000fce0003f46270 */
[----:B------:R-:W3:Y:S01]  /*15850*/  MUFU.EX2 R133, R133 ;  /* 0x0000008500857308 */ /* 0x000ee20000000800 */
[----:B--2---:R-:W-:-:S07]  /*15860*/  FADD.FTZ R5, R127, R6 ;  /* 0x000000067f057221 */ /* 0x004fce0000010000 */
[----:B------:R-:W2:Y:S08]  /*15870*/  MUFU.EX2 R143, R143 ;  /* 0x0000008f008f7308 */ /* 0x000eb00000000800 */
[----:B------:R-:W4:Y:S01]  /*15880*/  MUFU.EX2 R4, R137 ;  /* 0x0000008900047308 */ /* 0x000f220000000800 */
[----:B------:R-:W-:Y:S01]  /*15890*/  F2FP.F16.F32.PACK_AB R205, R0, R205 ;  /* 0x000000cd00cd723e */ /* 0x000fe200000000ff */
[----:B0-----:R-:W-:Y:S01]  /*158a0*/  FADD.FTZ R0, R52, R5 ;  /* 0x0000000534007221 */ /* 0x001fe20000010000 */
[----:B-1----:R-:W-:Y:S01]  /*158b0*/  FADD.FTZ R14, R218, R7 ;  /* 0x00000007da0e7221 */ /* 0x002fe20000010000 */
[----:B------:R-:W-:Y:S01]  /*158c0*/  IMAD.U32 R236, RZ, RZ, UR52 ;  /* 0x00000034ffec7e24 */ /* 0x000fe2000f8e00ff */
[----:B------:R-:W-:Y:S01]  /*158d0*/  MOV R235, UR49 ;  /* 0x0000003100eb7c02 */ /* 0x000fe20008000f00 */
[----:B---3--:R-:W-:Y:S01]  /*158e0*/  FADD.FTZ R5, R133, R0 ;  /* 0x0000000085057221 */ /* 0x008fe20000010000 */
[----:B------:R-:W-:-:S02]  /*158f0*/  IMAD.U32 R237, RZ, RZ, UR53 ;  /* 0x00000035ffed7e24 */ /* 0x000fc4000f8e00ff */
[----:B------:R-:W-:Y:S02]  /*15900*/  IMAD.U32 R234, RZ, RZ, UR48 ;  /* 0x00000030ffea7e24 */ /* 0x000fe4000f8e00ff */
[----:B------:R-:W-:Y:S02]  /*15910*/  IMAD.U32 R232, RZ, RZ, UR44 ;  /* 0x0000002cffe87e24 */ /* 0x000fe4000f8e00ff */
[----:B------:R-:W-:Y:S02]  /*15920*/  IMAD.U32 R233, RZ, RZ, UR45 ;  /* 0x0000002dffe97e24 */ /* 0x000fe4000f8e00ff */
[----:B------:R-:W-:Y:S02]  /*15930*/  IMAD.U32 R230, RZ, RZ, UR40 ;  /* 0x00000028ffe67e24 */ /* 0x000fe4000f8e00ff */
[----:B------:R-:W-:Y:S01]  /*15940*/  IMAD.U32 R231, RZ, RZ, UR41 ;  /* 0x00000029ffe77e24 */ /* 0x000fe2000f8e00ff */
[----:B------:R-:W-:Y:S01]  /*15950*/  F2FP.F16.F32.PACK_AB R180, R29, R180 ;  /* 0x000000b41db4723e */ /* 0x000fe200000000ff */
[----:B--2---:R-:W-:Y:S01]  /*15960*/  FADD.FTZ R14, R143, R14 ;  /* 0x0000000e8f0e7221 */ /* 0x004fe20000010000 */
[----:B------:R-:W-:Y:S01]  /*15970*/  F2FP.F16.F32.PACK_AB R182, R33, R182 ;  /* 0x000000b621b6723e */ /* 0x000fe200000000ff */
[----:B----4-:R-:W-:Y:S01]  /*15980*/  FADD.FTZ R0, R4, R5 ;  /* 0x0000000504007221 */ /* 0x010fe20000010000 */
        /* <DEDUP_REMOVED lines=99> */
[----:B------:R-:W-:Y:S01]  /*15fc0*/  IMAD.MOV.U32 R25, RZ, RZ, R87 ;  /* 0x000000ffff197224 */ /* 0x000fe200078e0057 */
[----:B------:R-:W-:-:S02]  /*15fd0*/  MOV R29, R87 ;  /* 0x00000057001d7202 */ /* 0x000fc40000000f00 */
[----:B------:R-:W-:Y:S01]  /*15fe0*/  MOV R24, R87 ;  /* 0x0000005700187202 */ /* 0x000fe20000000f00 */
[----:B------:R-:W-:Y:S06]  /*15ff0*/  @!P2 BRA `(.L_x_7470) ;  /* 0x0000005c003ca947 */ /* 0x000fec0003800000 */
[----:B------:R-:W-:Y:S01]  /*16000*/  VIADD R3, R163, 0xfffffffe ;  /* 0xfffffffea3037836 */ /* 0x000fe20000000000 */
[----:B------:R-:W-:Y:S01]  /*16010*/  MOV R7, R222 ;  /* 0x000000de00077202 */ /* 0x000fe20000000f00 */
[----:B------:R-:W-:Y:S01]  /*16020*/  IMAD.MOV.U32 R4, RZ, RZ, R92 ;  /* 0x000000ffff047224 */ /* 0x000fe200078e005c */
        /* <DEDUP_REMOVED lines=34> */
.L_x_7480:
[----:B------:R-:W2:Y:S01]  /*16250*/  LDL R8, [R1] ;  /* 0x0000000001087983 */ /* 0x000ea20000100800 */
[----:B------:R-:W-:Y:S01]  /*16260*/  VIADD R222, R7, 0x1 ;  /* 0x0000000107de7836 */ /* 0x000fe20000000000 */
[----:B------:R-:W-:Y:S05]  /*16270*/  YIELD ;  /* 0x0000000000007946 */ /* 0x000fea0003800000 */
[----:B------:R-:W-:-:S04]  /*16280*/  ISETP.NE.AND P3, PT, R222, 0x2, PT ;  /* 0x00000002de00780c */ /* 0x000fc80003f65270 */
[----:B------:R-:W-:Y:S02]  /*16290*/  SEL R229, RZ, 0x1, P3 ;  /* 0x00000001ffe57807 */ /* 0x000fe40001800000 */
[----:B------:R-:W-:Y:S02]  /*162a0*/  SEL R222, R222, RZ, P3 ;  /* 0x000000ffdede7207 */ /* 0x000fe40001800000 */
[----:B------:R-:W-:Y:S02]  /*162b0*/  LOP3.LUT R229, R6, R229, RZ, 0x3c, !PT ;  /* 0x000000e506e57212 */ /* 0x000fe400078e3cff */
[----:B--2---:R-:W-:-:S13]  /*162c0*/  ISETP.NE.AND P2, PT, R8, RZ, PT ;  /* 0x000000ff0800720c */ /* 0x004fda0003f45270 */
[----:B------:R-:W-:Y:S05]  /*162d0*/  @P2 BRA `(.L_x_7471) ;  /* 0x0000000000302947 */ /* 0x000fea0003800000 */
[----:B------:R-:W-:Y:S05]  /*162e0*/  @!P0 BRA `(.L_x_7472) ;  /* 0x0000000000048947 */ /* 0x000fea0003800000 */
[----:B------:R-:W-:Y:S01]  /*162f0*/  BPT.TRAP 0x1 ;  /* 0x000000040000795c */ /* 0x000fe20000300000 */
.L_x_7472:
[----:B------:R-:W-:Y:S01]  /*16300*/  IMAD R8, R222, 0x8, R2 ;  /* 0x00000008de087824 */ /* 0x000fe200078e0202 */
[----:B------:R-:W-:-:S04]  /*16310*/  SHF.L.U32 R9, R229, 0x1f, RZ ;  /* 0x0000001fe5097819 */ /* 0x000fc800000006ff */
[----:B------:R0:W1:Y:S01]  /*16320*/  SYNCS.PHASECHK.TRANS64.TRYWAIT P3, [R8+URZ+0x34830], R9 ;  /* 0x03483009080075a7 */ /* 0x000062000806017f */
[----:B------:R-:W-:Y:S05]  /*16330*/  @!P0 BRA `(.L_x_7473) ;  /* 0x0000000000048947 */ /* 0x000fea0003800000 */
[----:B------:R-:W-:Y:S01]  /*16340*/  BPT.TRAP 0x1 ;  /* 0x000000040000795c */ /* 0x000fe20000300000 */
.L_x_7473:
[----:B------:R-:W-:Y:S04]  /*16350*/  BSSY B0, `(.L_x_7471) ;  /* 0x0000004000007945 */ /* 0x000fe80003800000 */
[----:B-1----:R-:W-:Y:S05]  /*16360*/  @P3 BRA `(.L_x_7474) ;  /* 0x0000000000083947 */ /* 0x002fea0003800000 */
[----:B------:R-:W1:Y:S02]  /*16370*/  SYNCS.PHASECHK.TRANS64.TRYWAIT P3, [R8+URZ+0x34830], R9 ;  /* 0x03483009080075a7 */ /* 0x000e64000806017f */
[----:B-1----:R-:W-:Y:S05]  /*16380*/  @!P3 BRA `(.L_x_7475) ;  /* 0x000001000084b947 */ /* 0x002fea0003800000 */
.L_x_7474:
[----:B------:R-:W-:Y:S05]  /*16390*/  BSYNC B0 ;  /* 0x0000000000007941 */ /* 0x000fea0003800000 */
.L_x_7471:
[----:B01----:R-:W2:Y:S04]  /*163a0*/  LDL R8, [R1+0x18] ;  /* 0x0000180001087983 */ /* 0x003ea80000100800 */
[----:B------:R-:W3:Y:S01]  /*163b0*/  LDL.64 R20, [R1+0x10] ;  /* 0x0000100001147983 */ /* 0x000ee20000100a00 */
[----:B------:R-:W0:Y:S01]  /*163c0*/  S2R R10, SR_TID.X ;  /* 0x00000000000a7919 */ /* 0x000e220000002100 */
[----:B------:R-:W-:Y:S05]  /*163d0*/  WARPSYNC.ALL ;  /* 0x0000000000007948 */ /* 0x000fea0003800000 */
[----:B------:R-:W-:Y:S01]  /*163e0*/  MOV R11, 0x40000040 ;  /* 0x40000040000b7802 */ /* 0x000fe20000000f00 */
[----:B------:R-:W4:Y:S01]  /*163f0*/  LDL.64 R92, [R1+0x8] ;  /* 0x00000800015c7983 */ /* 0x000f220000100a00 */
[----:B0-----:R-:W-:-:S05]  /*16400*/  SHF.R.U32.HI R10, RZ, 0x7, R10 ;  /* 0x00000007ff0a7819 */ /* 0x001fca000001160a */
[----:B------:R-:W-:-:S05]  /*16410*/  VIADD R90, R10, 0x8 ;  /* 0x000000080a5a7836 */ /* 0x000fca0000000000 */
[----:B------:R0:W-:Y:S01]  /*16420*/  BAR.SYNC.DEFER_BLOCKING R90, 0x100 ;  /* 0x0004005a0000751d */ /* 0x0001e20000010000 */
[----:B------:R-:W-:-:S05]  /*16430*/  R2UR UR55, R11 ;  /* 0x000000000b3772ca */ /* 0x000fca00000e0000 */
[----:B------:R-:W-:Y:S01]  /*16440*/  WARPGROUP.ARRIVE ;  /* 0x00000000000079c5 */ /* 0x000fe20000000000 */
[----:B------:R-:W-:Y:S01]  /*16450*/  IMAD.MOV.U32 R9, RZ, RZ, 0x40000040 ;  /* 0x40000040ff097424 */ /* 0x000fe200078e00ff */
[----:B------:R-:W-:-:S04]  /*16460*/  MOV R13, 0x40000040 ;  /* 0x40000040000d7802 */ /* 0x000fc80000000f00 */
[----:B------:R-:W-:Y:S02]  /*16470*/  R2UR UR59, R13 ;  /* 0x000000000d3b72ca */ /* 0x000fe400000e0000 */
[----:B------:R-:W-:-:S11]  /*16480*/  R2UR UR7, R9 ;  /* 0x00000000090772ca */ /* 0x000fd600000e0000 */
[----:B------:R-:W-:Y:S02]  /*16490*/  MOV R11, UR59 ;  /* 0x0000003b000b7c02 */ /* 0x000fe40008000f00 */
[----:B------:R-:W-:Y:S01]  /*164a0*/  UMOV UR59, UR7 ;  /* 0x00000007003b7c82 */ /* 0x000fe20008000000 */
[----:B------:R-:W-:Y:S02]  /*164b0*/  MOV R227, UR38 ;  /* 0x0000002600e37c02 */ /* 0x000fe40008000f00 */
[C---:B------:R-:W-:Y:S02]  /*164c0*/  R2UR UR7, R9.reuse ;  /* 0x00000000090772ca */ /* 0x040fe400000e0000 */
[C---:B------:R-:W-:Y:S02]  /*164d0*/  R2UR UR19, R9.reuse ;  /* 0x00000000091372ca */ /* 0x040fe400000e0000 */
[C---:B------:R-:W-:Y:S02]  /*164e0*/  R2UR UR31, R9.reuse ;  /* 0x00000000091f72ca */ /* 0x040fe400000e0000 */
[----:B------:R-:W-:Y:S01]  /*164f0*/  R2UR UR43, R9 ;  /* 0x00000000092b72ca */ /* 0x000fe200000e0000 */
[----:B--2---:R-:W-:Y:S01]  /*16500*/  IMAD R10, R222, 0xb00, R8 ;  /* 0x00000b00de0a7824 */ /* 0x004fe200078e0208 */
[----:B---3--:R-:W-:-:S02]  /*16510*/  R2UR UR22, R20 ;  /* 0x00000000141672ca */ /* 0x008fc400000e0000 */
[----:B------:R-:W-:Y:S02]  /*16520*/  R2UR UR23, R21 ;  /* 0x00000000151772ca */ /* 0x000fe400000e0000 */
[----:B------:R-:W-:-:S09]  /*16530*/  R2UR UR54, R10 ;  /* 0x000000000a3672ca */ /* 0x000fd200000e0000 */
[----:B------:R-:W-:Y:S02]  /*16540*/  UMOV UR52, UR22 ;  /* 0x0000001600347c82 */ /* 0x000fe40008000000 */
[----:B------:R-:W-:Y:S02]  /*16550*/  UMOV UR53, UR23 ;  /* 0x0000001700357c82 */ /* 0x000fe40008000000 */
[----:B------:R-:W-:Y:S01]  /*16560*/  HGMMA.64x16x16.F32 R168, gdesc[UR52], RZ, !UPT, gsb0 ;  /* 0x0020000034a879f0 */ /* 0x000fe2000c0008ff */
[C---:B------:R-:W-:Y:S02]  /*16570*/  VIADD R12, R10.reuse, 0x100 ;  /* 0x000001000a0c7836 */ /* 0x040fe40000000000 */
[----:B------:R-:W-:-:S03]  /*16580*/  VIADD R8, R10, 0x80 ;  /* 0x000000800a087836 */ /* 0x000fc60000000000 */
[----:B------:R-:W-:Y:S02]  /*16590*/  R2UR UR58, R12 ;  /* 0x000000000c3a72ca */ /* 0x000fe400000e0000 */
[----:B------:R-:W-:Y:S01]  /*165a0*/  R2UR UR6, R8 ;  /* 0x00000000080672ca */ /* 0x000fe200000e0000 */
[----:B------:R-:W-:Y:S01]  /*165b0*/  UMOV UR56, UR22 ;  /* 0x0000001600387c82 */ /* 0x000fe20008000000 */
[----:B------:R-:W-:-:S09]  /*165c0*/  UMOV UR57, UR23 ;  /* 0x0000001700397c82 */ /* 0x000fd20008000000 */
[----:B0-----:R-:W-:Y:S02]  /*165d0*/  MOV R90, UR58 ;  /* 0x0000003a005a7c02 */ /* 0x001fe40008000f00 */
[----:B------:R-:W-:Y:S01]  /*165e0*/  UMOV UR58, UR6 ;  /* 0x00000006003a7c82 */ /* 0x000fe20008000000 */
[----:B------:R-:W-:Y:S02]  /*165f0*/  WARPGROUP.DEPBAR.LE gsb0, 0x0 ;  /* 0x00008000000079c5 */ /* 0x000fe40000010000 */
[----:B------:R-:W-:-:S06]  /*16600*/  WARPGROUP.ARRIVE ;  /* 0x00000000000079c5 */ /* 0x000fcc0000000000 */
[----:B------:R-:W-:Y:S01]  /*16610*/  HGMMA.64x16x16.F32 R160, gdesc[UR56], RZ, !UPT, gsb0 ;  /* 0x0020000038a079f0 */ /* 0x000fe2000c0008ff */
[----:B------:R-:W-:Y:S02]  /*16620*/  R2UR UR59, R11 ;  /* 0x000000000b3b72ca */ /* 0x000fe400000e0000 */
[----:B------:R-:W-:Y:S01]  /*16630*/  R2UR UR58, R90 ;  /* 0x000000005a3a72ca */ /* 0x000fe200000e0000 */
[----:B------:R-:W-:Y:S01]  /*16640*/  UMOV UR56, UR22 ;  /* 0x0000001600387c82 */ /* 0x000fe20008000000 */
[----:B------:R-:W-:Y:S01]  /*16650*/  UMOV UR57, UR23 ;  /* 0x0000001700397c82 */ /* 0x000fe20008000000 */
[----:B------:R-:W-:-:S05]  /*16660*/  VIADD R8, R10, 0x180 ;  /* 0x000001800a087836 */ /* 0x000fca0000000000 */
[----:B------:R-:W-:Y:S01]  /*16670*/  R2UR UR6, R8 ;  /* 0x00000000080672ca */ /* 0x000fe200000e0000 */
[----:B------:R-:W-:-:S05]  /*16680*/  VIADD R8, R10, 0x300 ;  /* 0x000003000a087836 */ /* 0x000fca0000000000 */
[----:B------:R-:W-:Y:S01]  /*16690*/  R2UR UR18, R8 ;  /* 0x00000000081272ca */ /* 0x000fe200000e0000 */
[----:B------:R-:W-:Y:S01]  /*166a0*/  VIADD R8, R10, 0x480 ;  /* 0x000004800a087836 */ /* 0x000fe20000000000 */
[----:B------:R-:W-:Y:S02]  /*166b0*/  WARPGROUP.DEPBAR.LE gsb0, 0x0 ;  /* 0x00008000000079c5 */ /* 0x000fe40000010000 */
[----:B------:R-:W-:-:S06]  /*166c0*/  WARPGROUP.ARRIVE ;  /* 0x00000000000079c5 */ /* 0x000fcc0000000000 */
[----:B------:R-:W-:Y:S01]  /*166d0*/  HGMMA.64x16x16.F32 R152, gdesc[UR56], RZ, !UPT, gsb0 ;  /* 0x00200000389879f0 */ /* 0x000fe2000c0008ff */
[----:B------:R-:W-:Y:S01]  /*166e0*/  R2UR UR30, R8 ;  /* 0x00000000081e72ca */ /* 0x000fe200000e0000 */
[C---:B------:R-:W-:Y:S02]  /*166f0*/  VIADD R8, R10.reuse, 0x2 ;  /* 0x000000020a087836 */ /* 0x040fe40000000000 */
[----:B------:R-:W-:-:S03]  /*16700*/  VIADD R12, R10, 0x280 ;  /* 0x000002800a0c7836 */ /* 0x000fc60000000000 */
[----:B------:R-:W-:Y:S01]  /*16710*/  R2UR UR42, R8 ;  /* 0x00000000082a72ca */ /* 0x000fe200000e0000 */
[----:B------:R-:W-:Y:S01]  /*16720*/  VIADD R8, R10, 0x182 ;  /* 0x000001820a087836 */ /* 0x000fe20000000000 */
[----:B------:R-:W-:Y:S01]  /*16730*/  R2UR UR14, R12 ;  /* 0x000000000c0e72ca */ /* 0x000fe200000e0000 */
[----:B------:R-:W-:Y:S01]  /*16740*/  VIADD R12, R10, 0x380 ;  /* 0x000003800a0c7836 */ /* 0x000fe20000000000 */
[----:B------:R-:W-:Y:S01]  /*16750*/  R2UR UR55, R9 ;  /* 0x00000000093772ca */ /* 0x000fe200000e0000 */
[----:B------:R-:W-:Y:S01]  /*16760*/  IMAD.MOV.U32 R9, RZ, RZ, 0x40000040 ;  /* 0x40000040ff097424 */ /* 0x000fe200078e00ff */
[----:B------:R-:W-:Y:S01]  /*16770*/  R2UR UR54, R8 ;  /* 0x00000000083672ca */ /* 0x000fe200000e0000 */
[----:B------:R-:W-:Y:S01]  /*16780*/  VIADD R8, R10, 0x282 ;  /* 0x000002820a087836 */ /* 0x000fe20000000000 */
[----:B------:R-:W-:Y:S01]  /*16790*/  R2UR UR38, R12 ;  /* 0x000000000c2672ca */ /* 0x000fe200000e0000 */
[----:B------:R-:W-:Y:S01]  /*167a0*/  VIADD R12, R10, 0x500 ;  /* 0x000005000a0c7836 */ /* 0x000fe20000000000 */
[----:B------:R-:W-:-:S02]  /*167b0*/  R2UR UR59, R9 ;  /* 0x00000000093b72ca */ /* 0x000fc400000e0000 */
[----:B------:R-:W-:Y:S02]  /*167c0*/  R2UR UR58, R8 ;  /* 0x00000000083a72ca */ /* 0x000fe400000e0000 */
[----:B------:R-:W-:Y:S02]  /*167d0*/  R2UR UR34, R12 ;  /* 0x000000000c2272ca */ /* 0x000fe400000e0000 */
[----:B------:R-:W-:-:S04]  /*167e0*/  IADD3 R12, R10, 0x102, RZ ;  /* 0x000001020a0c7810 */ /* 0x000fc80007ffe0ff */
[----:B------:R-:W-:Y:S01]  /*167f0*/  R2UR UR50, R12 ;  /* 0x000000000c3272ca */ /* 0x000fe200000e0000 */
[----:B------:R-:W-:Y:S01]  /*16800*/  VIADD R12, R10, 0x202 ;  /* 0x000002020a0c7836 */ /* 0x000fe20000000000 */
[----:B------:R-:W-:Y:S01]  /*16810*/  MOV R20, UR4 ;  /* 0x0000000400147c02 */ /* 0x000fe20008000f00 */
[----:B------:R-:W-:Y:S01]  /*16820*/  UMOV UR56, UR22 ;  /* 0x0000001600387c82 */ /* 0x000fe20008000000 */
[----:B------:R-:W-:Y:S02]  /*16830*/  MOV R11, UR59 ;  /* 0x0000003b000b7c02 */ /* 0x000fe40008000f00 */
[----:B------:R-:W-:Y:S01]  /*16840*/  R2UR UR4, R12 ;  /* 0x000000000c0472ca */ /* 0x000fe200000e0000 */
[----:B------:R-:W-:Y:S01]  /*16850*/  UMOV UR59, UR7 ;  /* 0x00000007003b7c82 */ /* 0x000fe20008000000 */
[----:B------:R-:W-:Y:S01]  /*16860*/  MOV R12, UR58 ;  /* 0x0000003a000c7c02 */ /* 0x000fe20008000f00 */
[----:B------:R-:W-:Y:S01]  /*16870*/  UMOV UR58, UR6 ;  /* 0x00000006003a7c82 */ /* 0x000fe20008000000 */
[----:B------:R-:W-:Y:S01]  /*16880*/  UMOV UR57, UR23 ;  /* 0x0000001700397c82 */ /* 0x000fe20008000000 */
[----:B------:R-:W-:-:S02]  /*16890*/  WARPGROUP.DEPBAR.LE gsb0, 0x0 ;  /* 0x00008000000079c5 */ /* 0x000fc40000010000 */
[----:B-----5:R-:W-:-:S06]  /*168a0*/  WARPGROUP.ARRIVE ;  /* 0x00000000000079c5 */ /* 0x020fcc0000000000 */
        /* <DEDUP_REMOVED lines=9> */
[----:B------:R-:W-:Y:S01]  /*16940*/  HGMMA.64x16x16.F32 R136, gdesc[UR8], RZ, !UPT, gsb0 ;  /* 0x00200000088879f0 */ /* 0x000fe2000c0008ff */
        /* <DEDUP_REMOVED lines=8> */
[----:B------:R-:W-:Y:S02]  /*169d0*/  WARPGROUP.DEPBAR.LE gsb0, 0x0 ;  /* 0x00008000000079c5 */ /* 0x000fe40000010000 */
[----:B------:R-:W-:-:S06]  /*169e0*/  WARPGROUP.ARRIVE ;  /* 0x00000000000079c5 */ /* 0x000fcc0000000000 */
[----:B------:R-:W-:Y:S01]  /*169f0*/  HGMMA.64x16x16.F32 R120, gdesc[UR16], RZ, !UPT, gsb0 ;  /* 0x00200000107879f0 */ /* 0x000fe2000c0008ff */
[----:B------:R-:W-:Y:S02]  /*16a00*/  MOV R228, UR39 ;  /* 0x0000002700e47c02 */ /* 0x000fe40008000f00 */
[----:B------:R-:W-:Y:S02]  /*16a10*/  R2UR UR39, R13 ;  /* 0x000000000d2772ca */ /* 0x000fe400000e0000 */
[----:B------:R-:W-:Y:S01]  /*16a20*/  MOV R226, UR37 ;  /* 0x0000002500e27c02 */ /* 0x000fe20008000f00 */
[----:B------:R-:W-:Y:S01]  /*16a30*/  UMOV UR37, UR23 ;  /* 0x0000001700257c82 */ /* 0x000fe20008000000 */
[----:B------:R-:W-:Y:S01]  /*16a40*/  MOV R15, UR36 ;  /* 0x00000024000f7c02 */ /* 0x000fe20008000f00 */
[----:B------:R-:W-:Y:S01]  /*16a50*/  UMOV UR36, UR22 ;  /* 0x0000001600247c82 */ /* 0x000fe20008000000 */
        /* <DEDUP_REMOVED lines=14> */
[----:B------:R-:W-:Y:S01]  /*16b40*/  R2UR UR47, R89 ;  /* 0x00000000592f72ca */ /* 0x000fe200000e0000 */
[----:B------:R-:W-:-:S03]  /*16b50*/  IMAD.MOV.U32 R89, RZ, RZ, 0x40000040 ;  /* 0x40000040ff597424 */ /* 0x000fc600078e00ff */
[----:B------:R-:W-:Y:S01]  /*16b60*/  R2UR UR46, R88 ;  /* 0x00000000582e72ca */ /* 0x000fe200000e0000 */
[----:B------:R-:W-:Y:S02]  /*16b70*/  WARPGROUP.DEPBAR.LE gsb0, 0x0 ;  /* 0x00008000000079c5 */ /* 0x000fe40000010000 */
[----:B------:R-:W-:-:S06]  /*16b80*/  WARPGROUP.ARRIVE ;  /* 0x00000000000079c5 */ /* 0x000fcc0000000000 */
[----:B------:R-:W-:Y:S01]  /*16b90*/  HGMMA.64x16x16.F32 R96, gdesc[UR28], RZ, !UPT, gsb0 ;  /* 0x002000001c6079f0 */ /* 0x000fe2000c0008ff */
[----:B------:R-:W-:Y:S02]  /*16ba0*/  IADD3 R88, R10, 0x302, RZ ;  /* 0x000003020a587810 */ /* 0x000fe40007ffe0ff */
[----:B------:R-:W-:Y:S01]  /*16bb0*/  R2UR UR7, R89 ;  /* 0x00000000590772ca */ /* 0x000fe200000e0000 */
[----:B------:R-:W-:Y:S01]  /*16bc0*/  IMAD.MOV.U32 R89, RZ, RZ, 0x40000040 ;  /* 0x40000040ff597424 */ /* 0x000fe200078e00ff */
[----:B------:R-:W-:Y:S01]  /*16bd0*/  R2UR UR6, R88 ;  /* 0x00000000580672ca */ /* 0x000fe200000e0000 */
[----:B------:R-:W-:Y:S01]  /*16be0*/  VIADD R88, R10, 0x402 ;  /* 0x000004020a587836 */ /* 0x000fe20000000000 */
[----:B------:R-:W-:Y:S02]  /*16bf0*/  R2UR UR35, R13 ;  /* 0x000000000d2372ca */ /* 0x000fe400000e0000 */
[----:B------:R-:W-:Y:S01]  /*16c00*/  R2UR UR15, R89 ;  /* 0x00000000590f72ca */ /* 0x000fe200000e0000 */
[----:B------:R-:W-:Y:S01]  /*16c10*/  IMAD.MOV.U32 R89, RZ, RZ, 0x40000040 ;  /* 0x40000040ff597424 */ /* 0x000fe200078e00ff */
[----:B------:R-:W-:Y:S01]  /*16c20*/  R2UR UR14, R88 ;  /* 0x00000000580e72ca */ /* 0x000fe200000e0000 */
[----:B------:R-:W-:Y:S01]  /*16c30*/  VIADD R88, R10, 0x502 ;  /* 0x000005020a587836 */ /* 0x000fe20000000000 */
[----:B------:R-:W-:-:S02]  /*16c40*/  MOV R225, UR21 ;  /* 0x0000001500e17c02 */ /* 0x000fc40008000f00 */
[----:B------:R-:W-:Y:S02]  /*16c50*/  MOV R224, UR20 ;  /* 0x0000001400e07c02 */ /* 0x000fe40008000f00 */
[----:B----4-:R-:W-:Y:S02]  /*16c60*/  R2UR UR20, R92 ;  /* 0x000000005c1472ca */ /* 0x010fe400000e0000 */
[----:B------:R-:W-:Y:S02]  /*16c70*/  R2UR UR21, R93 ;  /* 0x000000005d1572ca */ /* 0x000fe400000e0000 */
[----:B------:R-:W-:Y:S02]  /*16c80*/  R2UR UR38, R88 ;  /* 0x00000000582672ca */ /* 0x000fe400000e0000 */
[----:B------:R-:W-:Y:S01]  /*16c90*/  R2UR UR39, R89 ;  /* 0x00000000592772ca */ /* 0x000fe200000e0000 */
[----:B------:R-:W-:Y:S01]  /*16ca0*/  UMOV UR32, UR22 ;  /* 0x0000001600207c82 */ /* 0x000fe20008000000 */
[----:B------:R-:W-:Y:S01]  /*16cb0*/  UMOV UR33, UR23 ;  /* 0x0000001700217c82 */ /* 0x000fe20008000000 */
[----:B------:R-:W-:-:S02]  /*16cc0*/  WARPGROUP.DEPBAR.LE gsb0, 0x0 ;  /* 0x00008000000079c5 */ /* 0x000fc40000010000 */
[----:B------:R-:W-:-:S06]  /*16cd0*/  WARPGROUP.ARRIVE ;  /* 0x00000000000079c5 */ /* 0x000fcc0000000000 */
[----:B------:R-:W-:Y:S01]  /*16ce0*/  HGMMA.64x16x16.F32 R88, gdesc[UR32], RZ, !UPT, gsb0 ;  /* 0x00200000205879f0 */ /* 0x000fe2000c0008ff */
[----:B------:R-:W-:Y:S01]  /*16cf0*/  UMOV UR40, UR20 ;  /* 0x0000001400287c82 */ /* 0x000fe20008000000 */
[----:B------:R-:W-:Y:S01]  /*16d00*/  UMOV UR41, UR21 ;  /* 0x0000001500297c82 */ /* 0x000fe20008000000 */
        /* <DEDUP_REMOVED lines=16> */
[----:B------:R-:W-:Y:S01]  /*16e10*/  IMAD.MOV.U32 R13, RZ, RZ, 0x40000040 ;  /* 0x40000040ff0d7424 */ /* 0x000fe200078e00ff */
[----:B------:R-:W-:Y:S02]  /*16e20*/  WARPGROUP.DEPBAR.LE gsb0, 0x0 ;  /* 0x00008000000079c5 */ /* 0x000fe40000010000 */
[----:B------:R-:W-:-:S06]  /*16e30*/  WARPGROUP.ARRIVE ;  /* 0x00000000000079c5 */ /* 0x000fcc0000000000 */
[----:B------:R-:W-:Y:S01]  /*16e40*/  HGMMA.64x16x16.F32 R144, gdesc[UR52], R144, gsb0 ;  /* 0x00200000349079f0 */ /* 0x000fe20008000890 */
[----:B------:R-:W-:Y:S02]  /*16e50*/  MOV R21, UR5 ;  /* 0x0000000500157c02 */ /* 0x000fe40008000f00 */
[----:B------:R-:W-:Y:S01]  /*16e60*/  R2UR UR5, R13 ;  /* 0x000000000d0572ca */ /* 0x000fe200000e0000 */
[----:B------:R-:W-:Y:S01]  /*16e70*/  UMOV UR58, UR4 ;  /* 0x00000004003a7c82 */ /* 0x000fe20008000000 */
[----:B------:R-:W-:Y:S01]  /*16e80*/  UMOV UR56, UR20 ;  /* 0x0000001400387c82 */ /* 0x000fe20008000000 */
[----:B------:R-:W-:-:S10]  /*16e90*/  UMOV UR57, UR21 ;  /* 0x0000001500397c82 */ /* 0x000fd40008000000 */
[----:B------:R-:W-:Y:S01]  /*16ea0*/  UMOV UR59, UR5 ;  /* 0x00000005003b7c82 */ /* 0x000fe20008000000 */
        /* <DEDUP_REMOVED lines=44> */
[----:B------:R-:W-:Y:S02]  /*17170*/  IADD3 R8, R10, 0x4, RZ ;  /* 0x000000040a087810 */ /* 0x000fe40007ffe0ff */
[----:B------:R-:W-:Y:S02]  /*17180*/  R2UR UR4, R236 ;  /* 0x00000000ec0472ca */ /* 0x000fe400000e0000 */
        /* <DEDUP_REMOVED lines=77> */
[----:B------:R-:W-:Y:S01]  /*17660*/  VIADD R8, R10, 0x484 ;  /* 0x000004840a087836 */ /* 0x000fe20000000000 */
[----:B------:R-:W-:Y:S01]  /*17670*/  MOV R9, 0x40000040 ;  /* 0x4000004000097802 */ /* 0x000fe20000000f00 */
        /* <DEDUP_REMOVED lines=10> */
[----:B------:R-:W-:-:S09]  /*17720*/  UMOV UR9, UR5 ;  /* 0x0000000500097c82 */ /* 0x000fd20008000000 */
[----:B------:R-:W-:Y:S01]  /*17730*/  MOV R8, UR10 ;  /* 0x0000000a00087c02 */ /* 0x000fe20008000f00 */
[----:B------:R-:W-:Y:S01]  /*17740*/  UMOV UR10, UR6 ;  /* 0x00000006000a7c82 */ /* 0x000fe20008000000 */
[----:B------:R-:W-:Y:S01]  /*17750*/  MOV R9, UR11 ;  /* 0x0000000b00097c02 */ /* 0x000fe20008000f00 */
        /* <DEDUP_REMOVED lines=107> */
[----:B------:R-:W-:Y:S01]  /*17e10*/  VIADD R8, R10, 0x680 ;  /* 0x000006800a087836 */ /* 0x000fe20000000000 */
[----:B------:R-:W-:Y:S01]  /*17e20*/  MOV R9, 0x40000040 ;  /* 0x4000004000097802 */ /* 0x000fe20000000f00 */
[----:B------:R-:W-:Y:S02]  /*17e30*/  WARPGROUP.DEPBAR.LE gsb0, 0x0 ;  /* 0x00008000000079c5 */ /* 0x000fe40000010000 */
[----:B------:R-:W-:-:S08]  /*17e40*/  WARPGROUP.ARRIVE ;  /* 0x00000000000079c5 */ /* 0x000fd00000000000 */
[----:B------:R-:W-:Y:S01]  /*17e50*/  HGMMA.64x16x16.F32 R88, gdesc[UR20], R88, gsb0 ;  /* 0x00200000145879f0 */ /* 0x000fe20008000858 */
[----:B------:R-:W-:Y:S01]  /*17e60*/  R2UR UR10, R8 ;  /* 0x00000000080a72ca */ /* 0x000fe200000e0000 */
[----:B------:R-:W-:Y:S01]  /*17e70*/  VIADD R8, R10, 0x700 ;  /* 0x000007000a087836 */ /* 0x000fe20000000000 */
[----:B------:R-:W-:Y:S01]  /*17e80*/  R2UR UR11, R9 ;  /* 0x00000000090b72ca */ /* 0x000fe200000e0000 */
[----:B------:R-:W-:-:S03]  /*17e90*/  IMAD.MOV.U32 R9, RZ, RZ, 0x40000040 ;  /* 0x40000040ff097424 */ /* 0x000fc600078e00ff */
[----:B------:R-:W-:Y:S01]  /*17ea0*/  R2UR UR14, R8 ;  /* 0x00000000080e72ca */ /* 0x000fe200000e0000 */
[C---:B------:R-:W-:Y:S01]  /*17eb0*/  VIADD R8, R10.reuse, 0x780 ;  /* 0x000007800a087836 */ /* 0x040fe20000000000 */
[----:B------:R-:W-:Y:S01]  /*17ec0*/  R2UR UR15, R9 ;  /* 0x00000000090f72ca */ /* 0x000fe200000e0000 */
[----:B------:R-:W-:Y:S01]  /*17ed0*/  IMAD.MOV.U32 R9, RZ, RZ, 0x40000040 ;  /* 0x40000040ff097424 */ /* 0x000fe200078e00ff */
[----:B------:R-:W-:Y:S01]  /*17ee0*/  IADD3 R12, R10, 0x580, RZ ;  /* 0x000005800a0c7810 */ /* 0x000fe20007ffe0ff */
[----:B------:R-:W-:Y:S01]  /*17ef0*/  IMAD.MOV.U32 R13, RZ, RZ, 0x40000040 ;  /* 0x40000040ff0d7424 */ /* 0x000fe200078e00ff */
[----:B------:R-:W-:Y:S02]  /*17f00*/  R2UR UR18, R8 ;  /* 0x00000000081272ca */ /* 0x000fe400000e0000 */
[----:B------:R-:W-:Y:S01]  /*17f10*/  R2UR UR19, R9 ;  /* 0x00000000091372ca */ /* 0x000fe200000e0000 */
[----:B------:R-:W-:Y:S01]  /*17f20*/  IMAD.MOV.U32 R9, RZ, RZ, 0x40000040 ;  /* 0x40000040ff097424 */ /* 0x000fe200078e00ff */
[----:B------:R-:W-:-:S02]  /*17f30*/  R2UR UR4, R232 ;  /* 0x00000000e80472ca */ /* 0x000fc400000e0000 */
[----:B------:R-:W-:Y:S02]  /*17f40*/  R2UR UR5, R233 ;  /* 0x00000000e90572ca */ /* 0x000fe400000e0000 */
[----:B------:R-:W-:Y:S02]  /*17f50*/  IADD3 R8, R10, 0x800, RZ ;  /* 0x000008000a087810 */ /* 0x000fe40007ffe0ff */
[----:B------:R-:W-:Y:S02]  /*17f60*/  R2UR UR58, R12 ;  /* 0x000000000c3a72ca */ /* 0x000fe400000e0000 */
[----:B------:R-:W-:Y:S02]  /*17f70*/  R2UR UR59, R13 ;  /* 0x000000000d3b72ca */ /* 0x000fe400000e0000 */
[----:B------:R-:W-:Y:S01]  /*17f80*/  R2UR UR38, R8 ;  /* 0x00000000082672ca */ /* 0x000fe200000e0000 */
[----:B------:R-:W-:Y:S01]  /*17f90*/  VIADD R8, R10, 0x880 ;  /* 0x000008800a087836 */ /* 0x000fe20000000000 */
[----:B------:R-:W-:Y:S01]  /*17fa0*/  R2UR UR39, R9 ;  /* 0x00000000092772ca */ /* 0x000fe200000e0000 */
[----:B------:R-:W-:Y:S01]  /*17fb0*/  IMAD.MOV.U32 R9, RZ, RZ, 0x40000040 ;  /* 0x40000040ff097424 */ /* 0x000fe200078e00ff */
[----:B------:R-:W-:-:S02]  /*17fc0*/  UMOV UR56, UR4 ;  /* 0x0000000400387c82 */ /* 0x000fc40008000000 */
[----:B------:R-:W-:Y:S01]  /*17fd0*/  R2UR UR26, R8 ;  /* 0x00000000081a72ca */ /* 0x000fe200000e0000 */
[----:B------:R-:W-:Y:S01]  /*17fe0*/  VIADD R8, R10, 0x900 ;  /* 0x000009000a087836 */ /* 0x000fe20000000000 */
[----:B------:R-:W-:Y:S01]  /*17ff0*/  R2UR UR27, R9 ;  /* 0x00000000091b72ca */ /* 0x000fe200000e0000 */
[----:B------:R-:W-:Y:S01]  /*18000*/  UMOV UR57, UR5 ;  /* 0x0000000500397c82 */ /* 0x000fe20008000000 */
        /* <DEDUP_REMOVED lines=19> */
[----:B------:R-:W-:-:S03]  /*18140*/  IMAD.MOV.U32 R9, RZ, RZ, 0x40000040 ;  /* 0x40000040ff097424 */ /* 0x000fc600078e00ff */
        /* <DEDUP_REMOVED lines=9> */
[C---:B------:R-:W-:Y:S01]  /*181e0*/  VIADD R8, R10.reuse, 0x702 ;  /* 0x000007020a087836 */ /* 0x040fe20000000000 */
[----:B------:R-:W-:Y:S01]  /*181f0*/  R2UR UR21, R9 ;  /* 0x00000000091572ca */ /* 0x000fe200000e0000 */
[----:B------:R-:W-:Y:S02]  /*18200*/  IMAD.MOV.U32 R9, RZ, RZ, 0x40000040 ;  /* 0x40000040ff097424 */ /* 0x000fe400078e00ff */
[----:B------:R-:W-:Y:S02]  /*18210*/  VIADD R12, R10, 0x600 ;  /* 0x000006000a0c7836 */ /* 0x000fe40000000000 */
[----:B------:R-:W-:Y:S01]  /*18220*/  IMAD.MOV.U32 R13, RZ, RZ, 0x40000040 ;  /* 0x40000040ff0d7424 */ /* 0x000fe200078e00ff */
[----:B------:R-:W-:Y:S02]  /*18230*/  R2UR UR58, R8 ;  /* 0x00000000083a72ca */ /* 0x000fe400000e0000 */
[----:B------:R-:W-:-:S02]  /*18240*/  R2UR UR59, R9 ;  /* 0x00000000093b72ca */ /* 0x000fc400000e0000 */
[----:B------:R-:W-:Y:S02]  /*18250*/  R2UR UR6, R12 ;  /* 0x000000000c0672ca */ /* 0x000fe400000e0000 */
[----:B------:R-:W-:Y:S01]  /*18260*/  R2UR UR7, R13 ;  /* 0x000000000d0772ca */ /* 0x000fe200000e0000 */
[----:B------:R-:W-:Y:S02]  /*18270*/  WARPGROUP.DEPBAR.LE gsb0, 0x0 ;  /* 0x00008000000079c5 */ /* 0x000fe40000010000 */
[----:B------:R-:W-:-:S04]  /*18280*/  WARPGROUP.ARRIVE ;  /* 0x00000000000079c5 */ /* 0x000fc80000000000 */
[----:B------:R-:W-:Y:S01]  /*18290*/  MOV R9, UR58 ;  /* 0x0000003a00097c02 */ /* 0x000fe20008000f00 */
[----:B------:R-:W-:Y:S01]  /*182a0*/  UMOV UR56, UR4 ;  /* 0x0000000400387c82 */ /* 0x000fe20008000000 */
[----:B------:R-:W-:Y:S02]  /*182b0*/  MOV R8, UR59 ;  /* 0x0000003b00087c02 */ /* 0x000fe40008000f00 */
[----:B------:R-:W-:Y:S01]  /*182c0*/  UMOV UR58, UR6 ;  /* 0x00000006003a7c82 */ /* 0x000fe20008000000 */
[----:B------:R-:W-:Y:S01]  /*182d0*/  UMOV UR57, UR5 ;  /* 0x0000000500397c82 */ /* 0x000fe20008000000 */
[----:B------:R-:W-:Y:S02]  /*182e0*/  UMOV UR59, UR7 ;  /* 0x00000007003b7c82 */ /* 0x000fe40008000000 */
[----:B------:R-:W-:Y:S01]  /*182f0*/  HGMMA.64x16x16.F32 R160, gdesc[UR56], R160, gsb0 ;  /* 0x0020000038a079f0 */ /* 0x000fe200080008a0 */
[----:B------:R-:W-:Y:S01]  /*18300*/  UMOV UR8, UR4 ;  /* 0x0000000400087c82 */ /* 0x000fe20008000000 */
[----:B------:R-:W-:Y:S01]  /*18310*/  UMOV UR9, UR5 ;  /* 0x0000000500097c82 */ /* 0x000fe20008000000 */
[----:B------:R-:W-:-:S02]  /*18320*/  WARPGROUP.DEPBAR.LE gsb0, 0x0 ;  /* 0x00008000000079c5 */ /* 0x000fc40000010000 */
[----:B------:R-:W-:-:S06]  /*18330*/  WARPGROUP.ARRIVE ;  /* 0x00000000000079c5 */ /* 0x000fcc0000000000 */
[----:B------:R-:W-:Y:S01]  /*18340*/  HGMMA.64x16x16.F32 R152, gdesc[UR8], R152, gsb0 ;  /* 0x00200000089879f0 */ /* 0x000fe20008000898 */
        /* <DEDUP_REMOVED lines=54> */
[----:B------:R-:W-:Y:S01]  /*186b0*/  UMOV UR56, UR36 ;  /* 0x0000002400387c82 */ /* 0x000fe20008000000 */
        /* <DEDUP_REMOVED lines=273> */
[----:B------:R-:W-:Y:S02]  /*197d0*/  R2UR UR38, R227 ;  /* 0x00000000e32672ca */ /* 0x000fe400000e0000 */
[----:B------:R-:W-:Y:S02]  /*197e0*/  R2UR UR37, R226 ;  /* 0x00000000e22572ca */ /* 0x000fe400000e0000 */
[----:B------:R-:W-:Y:S01]  /*197f0*/  R2UR UR36, R15 ;  /* 0x000000000f2472ca */ /* 0x000fe200000e0000 */
[----:B------:R-:W-:Y:S02]  /*19800*/  WARPGROUP.DEPBAR.LE gsb0, 0x0 ;  /* 0x00008000000079c5 */ /* 0x000fe40000010000 */
[----:B------:R-:W-:-:S12]  /*19810*/  @P2 BRA `(.L_x_7476) ;  /* 0x0000000000282947 */ /* 0x000fd80003800000 */
[----:B------:R-:W-:Y:S05]  /*19820*/  @!P0 BRA `(.L_x_7477) ;  /* 0x0000000000048947 */ /* 0x000fea0003800000 */
[----:B------:R-:W-:Y:S01]  /*19830*/  BPT.TRAP 0x1 ;  /* 0x000000040000795c */ /* 0x000fe20000300000 */
.L_x_7477:
[----:B------:R-:W-:Y:S01]  /*19840*/  SHF.L.U32 R6, R6, 0x1f, RZ ;  /* 0x0000001f06067819 */ /* 0x000fe200000006ff */
[----:B------:R-:W-:-:S04]  /*19850*/  IMAD R8, R7, 0x8, R2 ;  /* 0x0000000807087824 */ /* 0x000fc800078e0202 */
[----:B------:R0:W1:Y:S01]  /*19860*/  SYNCS.PHASECHK.TRANS64.TRYWAIT P2, [R8+URZ+0x34850], R6 ;  /* 0x03485006080075a7 */ /* 0x000062000804017f */
[----:B------:R-:W-:Y:S05]  /*19870*/  @!P0 BRA `(.L_x_7478) ;  /* 0x0000000000048947 */ /* 0x000fea0003800000 */
[----:B------:R-:W-:Y:S01]  /*19880*/  BPT.TRAP 0x1 ;  /* 0x000000040000795c */ /* 0x000fe20000300000 */
.L_x_7478:
[----:B-1----:R-:W-:Y:S05]  /*19890*/  @P2 BRA `(.L_x_7476) ;  /* 0x0000000000082947 */ /* 0x002fea0003800000 */
[----:B------:R-:W1:Y:S02]  /*198a0*/  SYNCS.PHASECHK.TRANS64.TRYWAIT P2, [R8+URZ+0x34850], R6 ;  /* 0x03485006080075a7 */ /* 0x000e64000804017f */
[----:B-1----:R-:W-:Y:S05]  /*198b0*/  @!P2 BRA `(.L_x_7479) ;  /* 0x000000cc004ca947 */ /* 0x002fea0003800000 */
.L_x_7476:
[----:B01----:R-:W-:Y:S01]  /*198c0*/  VIADD R6, R2, 0x400 ;  /* 0x0000040002067836 */ /* 0x003fe20000000000 */
[----:B------:R-:W-:Y:S01]  /*198d0*/  MOV R9, 0x40000040 ;  /* 0x4000004000097802 */ /* 0x000fe20000000f00 */
[----:B------:R-:W-:Y:S05]  /*198e0*/  WARPSYNC.ALL ;  /* 0x0000000000007948 */ /* 0x000fea0003800000 */
[----:B------:R-:W-:Y:S01]  /*198f0*/  SHF.R.U32.HI R6, RZ, 0x4, R6 ;  /* 0x00000004ff067819 */ /* 0x000fe20000011606 */
[----:B------:R-:W-:Y:S01]  /*19900*/  WARPGROUP.ARRIVE ;  /* 0x00000000000079c5 */ /* 0x000fe20000000000 */
[----:B------:R-:W-:Y:S01]  /*19910*/  R2UR UR7, R9 ;  /* 0x00000000090772ca */ /* 0x000fe200000e0000 */
[----:B------:R-:W-:Y:S01]  /*19920*/  IMAD.MOV.U32 R11, RZ, RZ, 0x40000040 ;  /* 0x40000040ff0b7424 */ /* 0x000fe200078e00ff */
[----:B------:R-:W-:Y:S01]  /*19930*/  LOP3.LUT R6, R6, 0x3fff, RZ, 0xc0, !PT ;  /* 0x00003fff06067812 */ /* 0x000fe200078ec0ff */
[----:B------:R-:W-:Y:S01]  /*19940*/  IMAD.MOV.U32 R21, RZ, RZ, 0x40000040 ;  /* 0x40000040ff157424 */ /* 0x000fe200078e00ff */
[----:B------:R-:W-:Y:S01]  /*19950*/  FMNMX.FTZ R15, R170, R4, !PT ;  /* 0x00000004aa0f7209 */ /* 0x000fe20007810000 */
[----:B------:R-:W-:Y:S01]  /*19960*/  ULDC UR8, c[0x0][0x988] ;  /* 0x0002620000087ab9 */ /* 0x000fe20000000800 */
[----:B------:R-:W-:Y:S01]  /*19970*/  LOP3.LUT R6, R6, 0x5800000, RZ, 0xfc, !PT ;  /* 0x0580000006067812 */ /* 0x000fe200078efcff */
[----:B------:R-:W0:Y:S01]  /*19980*/  S2R R224, SR_TID.X ;  /* 0x0000000000e07919 */ /* 0x000e220000002100 */
[----:B------:R-:W-:-:S02]  /*19990*/  FMNMX.FTZ R15, R171, R15, !PT ;  /* 0x0000000fab0f7209 */ /* 0x000fc40007810000 */
[----:B------:R-:W-:Y:S01]  /*199a0*/  ISETP.GT.AND P2, PT, R3, RZ, PT ;  /* 0x000000ff0300720c */ /* 0x000fe20003f44270 */
[C---:B------:R-:W-:Y:S01]  /*199b0*/  IMAD R8, R7.reuse, 0xb00, R6 ;  /* 0x00000b0007087824 */ /* 0x040fe200078e0206 */
[----:B------:R-:W-:Y:S01]  /*199c0*/  FMNMX.FTZ R6, R168, R5, !PT ;  /* 0x00000005a8067209 */ /* 0x000fe20007810000 */
[----:B------:R-:W-:Y:S01]  /*199d0*/  @!P1 IMAD R7, R7, 0x8, R2 ;  /* 0x0000000807079824 */ /* 0x000fe200078e0202 */
[----:B------:R-:W-:Y:S01]  /*199e0*/  FMNMX.FTZ R15, R174, R15, !PT ;  /* 0x0000000fae0f7209 */ /* 0x000fe20007810000 */
[C---:B------:R-:W-:Y:S01]  /*199f0*/  VIADD R10, R8.reuse, 0x80 ;  /* 0x00000080080a7836 */ /* 0x040fe20000000000 */
[C---:B------:R-:W-:Y:S01]  /*19a00*/  R2UR UR6, R8.reuse ;  /* 0x00000000080672ca */ /* 0x040fe200000e0000 */
[----:B------:R-:W-:Y:S01]  /*19a10*/  VIADD R20, R8, 0x300 ;  /* 0x0000030008147836 */ /* 0x000fe20000000000 */
[----:B------:R-:W-:Y:S01]  /*19a20*/  FMNMX.FTZ R6, R169, R6, !PT ;  /* 0x00000006a9067209 */ /* 0x000fe20007810000 */
[----:B------:R-:W-:Y:S01]  /*19a30*/  VIADD R3, R3, 0xffffffff ;  /* 0xffffffff03037836 */ /* 0x000fe20000000000 */
[----:B------:R-:W-:-:S02]  /*19a40*/  @!P1 IADD3 R7, R7, 0x34860, RZ ;  /* 0x0003486007079810 */ /* 0x000fc40007ffe0ff */
[----:B------:R-:W-:-:S04]  /*19a50*/  FMNMX.FTZ R6, R172, R6, !PT ;  /* 0x00000006ac067209 */ /* 0x000fc80007810000 */
[----:B------:R-:W-:-:S03]  /*19a60*/  FMNMX.FTZ R6, R173, R6, !PT ;  /* 0x00000006ad067209 */ /* 0x000fc60007810000 */
[----:B------:R-:W-:Y:S01]  /*19a70*/  HGMMA.64x128x16.F32 R24, R176, gdesc[UR4].tnspB, R24, gsb0 ;  /* 0x41e00004b0187df0 */ /* 0x000fe20008000818 */
[----:B------:R-:W-:Y:S01]  /*19a80*/  R2UR UR6, R10 ;  /* 0x000000000a0672ca */ /* 0x000fe200000e0000 */
[----:B------:R-:W-:Y:S01]  /*19a90*/  VIADD R10, R8, 0x100 ;  /* 0x00000100080a7836 */ /* 0x000fe20000000000 */
[----:B------:R-:W-:Y:S01]  /*19aa0*/  R2UR UR7, R11 ;  /* 0x000000000b0772ca */ /* 0x000fe200000e0000 */
[----:B------:R-:W-:Y:S01]  /*19ab0*/  IMAD.MOV.U32 R11, RZ, RZ, 0x40000040 ;  /* 0x40000040ff0b7424 */ /* 0x000fe200078e00ff */
[----:B------:R-:W-:-:S04]  /*19ac0*/  FMNMX.FTZ R6, R160, R6, !PT ;  /* 0x00000006a0067209 */ /* 0x000fc80007810000 */
[----:B------:R-:W-:Y:S02]  /*19ad0*/  FMNMX.FTZ R6, R161, R6, !PT ;  /* 0x00000006a1067209 */ /* 0x000fe40007810000 */
[----:B0-----:R-:W-:Y:S02]  /*19ae0*/  SHF.R.U32.HI R224, RZ, 0x7, R224 ;  /* 0x00000007ffe07819 */ /* 0x001fe400000116e0 */
        /* <DEDUP_REMOVED lines=38> */
[----:B------:R-:W-:Y:S02]  /*19d50*/  R2UR UR6, R10 ;  /* 0x000000000a0672ca */ /* 0x000fe400000e0000 */
[----:B------:R-:W-:Y:S01]  /*19d60*/  R2UR UR7, R11 ;  /* 0x000000000b0772ca */ /* 0x000fe200000e0000 */
[----:B------:R-:W-:Y:S01]  /*19d70*/  IMAD.MOV.U32 R11, RZ, RZ, 0x40000040 ;  /* 0x40000040ff0b7424 */ /* 0x000fe200078e00ff */
[----:B------:R-:W-:Y:S02]  /*19d80*/  IADD3 R10, R8, 0x180, RZ ;  /* 0x00000180080a7810 */ /* 0x000fe40007ffe0ff */
        /* <DEDUP_REMOVED lines=20> */
[----:B------:R-:W-:Y:S02]  /*19ed0*/  R2UR UR7, R11 ;  /* 0x000000000b0772ca */ /* 0x000fe400000e0000 */
[----:B------:R-:W-:Y:S01]  /*19ee0*/  MOV R11, 0x40000040 ;  /* 0x40000040000b7802 */ /* 0x000fe20000000f00 */
[----:B------:R-:W-:Y:S02]  /*19ef0*/  WARPGROUP.DEPBAR.LE gsb0, 0x0 ;  /* 0x00008000000079c5 */ /* 0x000fe40000010000 */
[----:B------:R-:W-:-:S08]  /*19f00*/  WARPGROUP.ARRIVE ;  /* 0x00000000000079c5 */ /* 0x000fd00000000000 */
[----:B------:R-:W-:Y:S01]  /*19f10*/  HGMMA.64x128x16.F32 R24, R192, gdesc[UR4].tnspB, R24, gsb0 ;  /* 0x41e00004c0187df0 */ /* 0x000fe20008000818 */
[----:B------:R-:W-:Y:S01]  /*19f20*/  R2UR UR6, R10 ;  /* 0x000000000a0672ca */ /* 0x000fe200000e0000 */
[----:B------:R-:W-:Y:S01]  /*19f30*/  IMAD.U32 R10, RZ, RZ, UR8 ;  /* 0x00000008ff0a7e24 */ /* 0x000fe2000f8e00ff */
[----:B------:R-:W-:-:S03]  /*19f40*/  R2UR UR7, R11 ;  /* 0x000000000b0772ca */ /* 0x000fc600000e0000 */
[-C--:B------:R-:W-:Y:S01]  /*19f50*/  FMUL.FTZ R11, R9, R10.reuse ;  /* 0x0000000a090b7220 */ /* 0x080fe20000410000 */
[----:B------:R-:W-:-:S03]  /*19f60*/  FMUL.FTZ R5, R5, R10 ;  /* 0x0000000a05057220 */ /* 0x000fc60000410000 */
        /* <DEDUP_REMOVED lines=28> */
[----:B------:R-:W2:Y:S08]  /*1a130*/  MUFU.EX2 R178, R178 ;  /* 0x000000b200b27308 */ /* 0x000eb00000000800 */
        /* <DEDUP_REMOVED lines=13> */
[----:B------:R-:W-:-:S03]  /*1a210*/  FFMA.FTZ R194, R140, R10, -R11 ;  /* 0x0000000a8cc27223 */ /* 0x000fc6000001080b */
[----:B------:R-:W-:Y:S01]  /*1a220*/  MUFU.EX2 R190, R190 ;  /* 0x000000be00be7308 */ /* 0x000fe20000000800 */
[----:B------:R-:W-:Y:S01]  /*1a230*/  HGMMA.64x128x16.F32 R24, R196, gdesc[UR4].tnspB, R24, gsb0 ;  /* 0x41e00004c4187df0 */ /* 0x000fe20008000818 */
[----:B------:R-:W-:Y:S02]  /*1a240*/  R2UR UR6, R20 ;  /* 0x00000000140672ca */ /* 0x000fe400000e0000 */
[----:B------:R-:W-:Y:S02]  /*1a250*/  R2UR UR7, R21 ;  /* 0x00000000150772ca */ /* 0x000fe400000e0000 */
        /* <DEDUP_REMOVED lines=15> */
[----:B------:R-:W-:Y:S01]  /*1a350*/  FMNMX.FTZ R21, R147, R20, !PT ;  /* 0x0000001493157209 */ /* 0x000fe20007810000 */
[----:B------:R-:W-:Y:S01]  /*1a360*/  VIADD R20, R8, 0x380 ;  /* 0x0000038008147836 */ /* 0x000fe20000000000 */
[----:B------:R-:W-:Y:S02]  /*1a370*/  MUFU.EX2 R96, R96 ;  /* 0x0000006000607308 */ /* 0x000fe40000000800 */
[----:B------:R-:W-:-:S04]  /*1a380*/  FMNMX.FTZ R21, R150, R21, !PT ;  /* 0x0000001596157209 */ /* 0x000fc80007810000 */
[----:B------:R-:W-:Y:S02]  /*1a390*/  FMNMX.FTZ R136, R151, R21, !PT ;  /* 0x0000001597887209 */ /* 0x000fe40007810000 */
[----:B------:R-:W-:Y:S01]  /*1a3a0*/  MOV R21, 0x40000040 ;  /* 0x4000004000157802 */ /* 0x000fe20000000f00 */
[----:B------:R-:W-:Y:S01]  /*1a3b0*/  MUFU.EX2 R97, R97 ;  /* 0x0000006100617308 */ /* 0x000fe20000000800 */
[----:B------:R-:W-:-:S04]  /*1a3c0*/  FMNMX.FTZ R136, R138, R136, !PT ;  /* 0x000000888a887209 */ /* 0x000fc80007810000 */
[----:B------:R-:W-:-:S03]  /*1a3d0*/  FMNMX.FTZ R136, R139, R136, !PT ;  /* 0x000000888b887209 */ /* 0x000fc60007810000 */
[----:B------:R-:W-:Y:S01]  /*1a3e0*/  MUFU.EX2 R100, R100 ;  /* 0x0000006400647308 */ /* 0x000fe20000000800 */
[----:B------:R-:W-:-:S07]  /*1a3f0*/  FMNMX.FTZ R136, R142, R136, !PT ;  /* 0x000000888e887209 */ /* 0x000fce0007810000 */
[----:B------:R-:W-:Y:S01]  /*1a400*/  MUFU.EX2 R101, R101 ;  /* 0x0000006500657308 */ /* 0x000fe20000000800 */
[----:B------:R-:W-:Y:S02]  /*1a410*/  WARPGROUP.DEPBAR.LE gsb0, 0x0 ;  /* 0x00008000000079c5 */ /* 0x000fe40000010000 */
[----:B------:R-:W-:Y:S01]  /*1a420*/  WARPGROUP.ARRIVE ;  /* 0x00000000000079c5 */ /* 0x000fe20000000000 */
[-CC-:B------:R-:W-:Y:S01]  /*1a430*/  FFMA.FTZ R196, R128, R10.reuse, -R11.reuse ;  /* 0x0000000a80c47223 */ /* 0x180fe2000001080b */
[-CC-:B------:R-:W-:Y:S01]  /*1a440*/  FFMA.FTZ R128, R129, R10.reuse, -R11.reuse ;  /* 0x0000000a81807223 */ /* 0x180fe2000001080b */
[----:B------:R-:W-:-:S03]  /*1a450*/  FFMA.FTZ R198, R132, R10, -R11 ;  /* 0x0000000a84c67223 */ /* 0x000fc6000001080b */
[----:B------:R-:W-:Y:S01]  /*1a460*/  HGMMA.64x128x16.F32 R24, R200, gdesc[UR4].tnspB, R24, gsb0 ;  /* 0x41e00004c8187df0 */ /* 0x000fe20008000818 */
[----:B------:R-:W-:Y:S01]  /*1a470*/  R2UR UR6, R20 ;  /* 0x00000000140672ca */ /* 0x000fe200000e0000 */
[----:B------:R-:W-:Y:S01]  /*1a480*/  MUFU.EX2 R196, R196 ;  /* 0x000000c400c47308 */ /* 0x000fe20000000800 */
[----:B------:R-:W-:Y:S02]  /*1a490*/  R2UR UR7, R21 ;  /* 0x00000000150772ca */ /* 0x000fe400000e0000 */
        /* <DEDUP_REMOVED lines=25> */
[-CC-:B------:R-:W-:Y:S01]  /*1a630*/  FFMA.FTZ R200, R120, R10.reuse, -R11.reuse ;  /* 0x0000000a78c87223 */ /* 0x180fe2000001080b */
[----:B------:R-:W-:Y:S01]  /*1a640*/  FMNMX.FTZ R120, R99, R129, !PT ;  /* 0x0000008163787209 */ /* 0x000fe20007810000 */
[-CC-:B------:R-:W-:Y:S01]  /*1a650*/  FFMA.FTZ R202, R124, R10.reuse, -R11.reuse ;  /* 0x0000000a7cca7223 */ /* 0x180fe2000001080b */
[----:B------:R-:W-:Y:S02]  /*1a660*/  FFMA.FTZ R124, R125, R10, -R11 ;  /* 0x0000000a7d7c7223 */ /* 0x000fe4000001080b */
[----:B------:R-:W-:Y:S01]  /*1a670*/  HGMMA.64x128x16.F32 R24, R204, gdesc[UR4].tnspB, R24, gsb0 ;  /* 0x41e00004cc187df0 */ /* 0x000fe20008000818 */
[----:B------:R-:W-:Y:S01]  /*1a680*/  FMNMX.FTZ R120, R102, R120, !PT ;  /* 0x0000007866787209 */ /* 0x000fe20007810000 */
[----:B------:R-:W-:Y:S03]  /*1a690*/  MUFU.EX2 R200, R200 ;  /* 0x000000c800c87308 */ /* 0x000fe60000000800 */
[----:B------:R-:W-:-:S04]  /*1a6a0*/  FMNMX.FTZ R125, R103, R120, !PT ;  /* 0x00000078677d7209 */ /* 0x000fc80007810000 */
[----:B------:R-:W-:Y:S01]  /*1a6b0*/  FMNMX.FTZ R125, R90, R125, !PT ;  /* 0x0000007d5a7d7209 */ /* 0x000fe20007810000 */
[----:B------:R3:W-:Y:S03]  /*1a6c0*/  MUFU.EX2 R120, R113 ;  /* 0x0000007100787308 */ /* 0x0007e60000000800 */
[----:B------:R-:W-:-:S05]  /*1a6d0*/  FMNMX.FTZ R125, R91, R125, !PT ;  /* 0x0000007d5b7d7209 */ /* 0x000fca0007810000 */
[----:B------:R-:W-:Y:S01]  /*1a6e0*/  MUFU.EX2 R202, R202 ;  /* 0x000000ca00ca7308 */ /* 0x000fe20000000800 */
[----:B---3--:R-:W-:-:S05]  /*1a6f0*/  IMAD.MOV.U32 R113, RZ, RZ, 0x40000040 ;  /* 0x40000040ff717424 */ /* 0x008fca00078e00ff */
[----:B------:R-:W-:Y:S02]  /*1a700*/  R2UR UR7, R113 ;  /* 0x00000000710772ca */ /* 0x000fe400000e0000 */
[----:B------:R-:W-:Y:S01]  /*1a710*/  FMNMX.FTZ R113, R94, R125, !PT ;  /* 0x0000007d5e717209 */ /* 0x000fe20007810000 */
[----:B------:R-:W-:Y:S03]  /*1a720*/  MUFU.EX2 R124, R124 ;  /* 0x0000007c007c7308 */ /* 0x000fe60000000800 */
[----:B------:R-:W-:Y:S01]  /*1a730*/  FMNMX.FTZ R113, R95, R113, !PT ;  /* 0x000000715f717209 */ /* 0x000fe20007810000 */
[----:B------:R-:W-:Y:S02]  /*1a740*/  WARPGROUP.DEPBAR.LE gsb0, 0x0 ;  /* 0x00008000000079c5 */ /* 0x000fe40000010000 */
[-CC-:B------:R-:W-:Y:S01]  /*1a750*/  FFMA.FTZ R204, R112, R10.reuse, -R11.reuse ;  /* 0x0000000a70cc7223 */ /* 0x180fe2000001080b */
[----:B------:R-:W-:Y:S01]  /*1a760*/  VIADD R112, R8, 0x400 ;  /* 0x0000040008707836 */ /* 0x000fe20000000000 */
[----:B------:R-:W-:Y:S01]  /*1a770*/  WARPGROUP.ARRIVE ;  /* 0x00000000000079c5 */ /* 0x000fe20000000000 */
[----:B------:R-:W-:-:S02]  /*1a780*/  FFMA.FTZ R206, R116, R10, -R11 ;  /* 0x0000000a74ce7223 */ /* 0x000fc4000001080b */
[----:B------:R-:W3:Y:S01]  /*1a790*/  SHFL.BFLY PT, R116, R113, 0x2, 0x1f ;  /* 0x0c401f0071747f89 */ /* 0x000ee200000e0000 */
[----:B------:R-:W-:Y:S01]  /*1a7a0*/  R2UR UR6, R112 ;  /* 0x00000000700672ca */ /* 0x000fe200000e0000 */
[----:B------:R-:W-:Y:S01]  /*1a7b0*/  FFMA.FTZ R112, R117, R10, -R11 ;  /* 0x0000000a75707223 */ /* 0x000fe2000001080b */
[----:B------:R-:W-:Y:S08]  /*1a7c0*/  MUFU.EX2 R204, R204 ;  /* 0x000000cc00cc7308 */ /* 0x000ff00000000800 */
[----:B------:R-:W-:Y:S03]  /*1a7d0*/  MUFU.EX2 R206, R206 ;  /* 0x000000ce00ce7308 */ /* 0x000fe60000000800 */
[----:B------:R-:W-:Y:S05]  /*1a7e0*/  HGMMA.64x128x16.F32 R24, R208, gdesc[UR4].tnspB, R24, gsb0 ;  /* 0x41e00004d0187df0 */ /* 0x000fea0008000818 */
[----:B------:R-:W-:Y:S01]  /*1a7f0*/  MUFU.EX2 R112, R112 ;  /* 0x0000007000707308 */ /* 0x000fe20000000800 */
[----:B---3--:R-:W-:-:S05]  /*1a800*/  FMNMX.FTZ R113, R113, R116, !PT ;  /* 0x0000007471717209 */ /* 0x008fca0007810000 */
[----:B------:R-:W3:Y:S01]  /*1a810*/  SHFL.BFLY PT, R116, R113, 0x1, 0x1f ;  /* 0x0c201f0071747f89 */ /* 0x000ee200000e0000 */
[----:B------:R-:W-:Y:S02]  /*1a820*/  WARPGROUP.DEPBAR.LE gsb0, 0x0 ;  /* 0x00008000000079c5 */ /* 0x000fe40000010000 */
[-CC-:B------:R-:W-:Y:S01]  /*1a830*/  FFMA.FTZ R210, R108, R10.reuse, -R11.reuse ;  /* 0x0000000a6cd27223 */ /* 0x180fe2000001080b */
[-CC-:B------:R-:W-:Y:S01]  /*1a840*/  FFMA.FTZ R108, R88, R10.reuse, -R11.reuse ;  /* 0x0000000a586c7223 */ /* 0x180fe2000001080b */
[-CC-:B------:R-:W-:Y:S01]  /*1a850*/  FFMA.FTZ R88, R92, R10.reuse, -R11.reuse ;  /* 0x0000000a5c587223 */ /* 0x180fe2000001080b */
[--C-:B------:R-:W-:Y:S01]  /*1a860*/  FFMA.FTZ R208, R104, R10, -R11.reuse ;  /* 0x0000000a68d07223 */ /* 0x100fe2000001080b */
[----:B---3--:R-:W-:Y:S01]  /*1a870*/  FMNMX.FTZ R92, R113, R116, !PT ;  /* 0x00000074715c7209 */ /* 0x008fe20007810000 */
[-CC-:B------:R-:W-:Y:S01]  /*1a880*/  FFMA.FTZ R104, R105, R10.reuse, -R11.reuse ;  /* 0x0000000a69687223 */ /* 0x180fe2000001080b */
[-CC-:B------:R-:W-:Y:S01]  /*1a890*/  FFMA.FTZ R105, R109, R10.reuse, -R11.reuse ;  /* 0x0000000a6d697223 */ /* 0x180fe2000001080b */
[-CC-:B------:R-:W-:Y:S01]  /*1a8a0*/  FFMA.FTZ R109, R89, R10.reuse, -R11.reuse ;  /* 0x0000000a596d7223 */ /* 0x180fe2000001080b */
[----:B------:R3:W-:Y:S01]  /*1a8b0*/  MUFU.EX2 R113, R88 ;  /* 0x0000005800717308 */ /* 0x0007e20000000800 */
[-C--:B------:R-:W-:Y:S01]  /*1a8c0*/  FFMA.FTZ R11, R93, R10.reuse, -R11 ;  /* 0x0000000a5d0b7223 */ /* 0x080fe2000001080b */
[----:B------:R-:W-:Y:S01]  /*1a8d0*/  IMAD.MOV.U32 R89, RZ, RZ, 0x40000040 ;  /* 0x40000040ff597424 */ /* 0x000fe200078e00ff */
[----:B------:R-:W-:Y:S01]  /*1a8e0*/  WARPGROUP.ARRIVE ;  /* 0x00000000000079c5 */ /* 0x000fe20000000000 */
[----:B------:R-:W-:-:S03]  /*1a8f0*/  FMUL.FTZ R93, R92, R10 ;  /* 0x0000000a5c5d7220 */ /* 0x000fc60000410000 */
[----:B------:R-:W-:Y:S01]  /*1a900*/  R2UR UR7, R89 ;  /* 0x00000000590772ca */ /* 0x000fe200000e0000 */
[----:B------:R-:W-:Y:S02]  /*1a910*/  IMAD.MOV.U32 R89, RZ, RZ, 0x40000040 ;  /* 0x40000040ff597424 */ /* 0x000fe400078e00ff */
[----:B---3--:R-:W-:Y:S01]  /*1a920*/  FADD.FTZ R88, -R92, R4 ;  /* 0x000000045c587221 */ /* 0x008fe20000010100 */
        /* <DEDUP_REMOVED lines=9> */
[----:B------:R-:W-:Y:S01]  /*1a9c0*/  MUFU.EX2 R177, R177 ;  /* 0x000000b100b17308 */ /* 0x000fe20000000800 */
[----:B---3--:R-:W-:Y:S01]  /*1a9d0*/  FMUL.FTZ R11, R88, R10 ;  /* 0x0000000a580b7220 */ /* 0x008fe20000410000 */
[----:B------:R-:W-:-:S02]  /*1a9e0*/  VIADD R88, R8, 0x480 ;  /* 0x0000048008587836 */ /* 0x000fc40000000000 */
[-CC-:B------:R-:W-:Y:S01]  /*1a9f0*/  FFMA.FTZ R141, R167, R10.reuse, -R93.reuse ;  /* 0x0000000aa78d7223 */ /* 0x180fe2000001085d */
[-CC-:B------:R-:W-:Y:S01]  /*1aa00*/  FFMA.FTZ R201, R122, R10.reuse, -R93.reuse ;  /* 0x0000000a7ac97223 */ /* 0x180fe2000001085d */
[-CC-:B------:R-:W-:Y:S01]  /*1aa10*/  FFMA.FTZ R197, R130, R10.reuse, -R93.reuse ;  /* 0x0000000a82c57223 */ /* 0x180fe2000001085d */
[-CC-:B------:R-:W-:Y:S01]  /*1aa20*/  FFMA.FTZ R185, R154, R10.reuse, -R93.reuse ;  /* 0x0000000a9ab97223 */ /* 0x180fe2000001085d */
[----:B------:R-:W-:Y:S01]  /*1aa30*/  R2UR UR6, R88 ;  /* 0x00000000580672ca */ /* 0x000fe200000e0000 */
[----:B------:R-:W3:Y:S01]  /*1aa40*/  MUFU.EX2 R11, R11 ;  /* 0x0000000b000b7308 */ /* 0x000ee20000000800 */
[----:B------:R-:W-:Y:S01]  /*1aa50*/  IADD3 R88, R8, 0x500, RZ ;  /* 0x0000050008587810 */ /* 0x000fe20007ffe0ff */
[--C-:B------:R-:W-:Y:S01]  /*1aa60*/  FFMA.FTZ R8, R131, R10, -R93.reuse ;  /* 0x0000000a83087223 */ /* 0x100fe2000001085d */
[----:B0-----:R-:W-:Y:S01]  /*1aa70*/  FFMA.FTZ R131, R5, R14, R176 ;  /* 0x0000000e05837223 */ /* 0x001fe200000100b0 */
[-CC-:B------:R-:W-:Y:S01]  /*1aa80*/  FFMA.FTZ R129, R155, R10.reuse, -R93.reuse ;  /* 0x0000000a9b817223 */ /* 0x180fe2000001085d */
[-CC-:B------:R-:W-:Y:S01]  /*1aa90*/  FFMA.FTZ R187, R158, R10.reuse, -R93.reuse ;  /* 0x0000000a9ebb7223 */ /* 0x180fe2000001085d */
[-C--:B------:R-:W-:Y:S01]  /*1aaa0*/  FFMA.FTZ R132, R159, R10.reuse, -R93 ;  /* 0x0000000a9f847223 */ /* 0x080fe2000001085d */
[----:B-1----:R-:W-:Y:S01]  /*1aab0*/  FADD.FTZ R131, R6, R131 ;  /* 0x0000008306837221 */ /* 0x002fe20000010000 */
[----:B------:R-:W0:Y:S01]  /*1aac0*/  MUFU.EX2 R116, R116 ;  /* 0x0000007400747308 */ /* 0x000e220000000800 */
[-CC-:B------:R-:W-:Y:S01]  /*1aad0*/  FFMA.FTZ R189, R146, R10.reuse, -R93.reuse ;  /* 0x0000000a92bd7223 */ /* 0x180fe2000001085d */
[----:B------:R-:W-:Y:S01]  /*1aae0*/  FFMA.FTZ R140, R147, R10, -R93 ;  /* 0x0000000a938c7223 */ /* 0x000fe2000001085d */
[----:B--2---:R-:W-:Y:S01]  /*1aaf0*/  FADD.FTZ R122, R178, R131 ;  /* 0x00000083b27a7221 */ /* 0x004fe20000010000 */
[----:B------:R-:W-:Y:S01]  /*1ab00*/  HGMMA.64x128x16.F32 R24, R212, gdesc[UR4].tnspB, R24, gsb0 ;  /* 0x41e00004d4187df0 */ /* 0x000fe20008000818 */
[----:B------:R-:W-:Y:S01]  /*1ab10*/  R2UR UR6, R88 ;  /* 0x00000000580672ca */ /* 0x000fe200000e0000 */
[----:B------:R-:W-:Y:S01]  /*1ab20*/  @!P1 IMAD R88, R222, 0x8, R2 ;  /* 0x00000008de589824 */ /* 0x000fe200078e0202 */
[----:B------:R-:W-:Y:S01]  /*1ab30*/  R2UR UR7, R89 ;  /* 0x00000000590772ca */ /* 0x000fe200000e0000 */
[----:B------:R-:W1:Y:S01]  /*1ab40*/  MUFU.EX2 R179, R179 ;  /* 0x000000b300b37308 */ /* 0x000e620000000800 */
[----:B---3--:R-:W-:Y:S01]  /*1ab50*/  FFMA.FTZ R139, R11, R0, R177 ;  /* 0x000000000b8b7223 */ /* 0x008fe200000100b1 */
[----:B------:R-:W-:Y:S01]  /*1ab60*/  @!P1 VIADD R88, R88, 0x34840 ;  /* 0x0003484058589836 */ /* 0x000fe20000000000 */
[----:B------:R-:W-:Y:S01]  /*1ab70*/  IADD3 R89, -R224, 0xb, RZ ;  /* 0x0000000be0597810 */ /* 0x000fe20007ffe1ff */
[-CC-:B------:R-:W-:Y:S01]  /*1ab80*/  FFMA.FTZ R191, R150, R10.reuse, -R93.reuse ;  /* 0x0000000a96bf7223 */ /* 0x180fe2000001085d */
[-CC-:B------:R-:W-:Y:S01]  /*1ab90*/  FFMA.FTZ R133, R151, R10.reuse, -R93.reuse ;  /* 0x0000000a97857223 */ /* 0x180fe2000001085d */
[-C--:B------:R-:W-:Y:S01]  /*1aba0*/  FFMA.FTZ R209, R106, R10.reuse, -R93 ;  /* 0x0000000a6ad17223 */ /* 0x080fe2000001085d */
[----:B------:R-:W-:Y:S01]  /*1abb0*/  @!P1 PRMT R130, RZ, 0x654, R88 ;  /* 0x00000654ff829816 */ /* 0x000fe20000000058 */
[----:B------:R-:W2:Y:S01]  /*1abc0*/  MUFU.EX2 R117, R117 ;  /* 0x0000007500757308 */ /* 0x000ea20000000800 */
[----:B0-----:R-:W-:Y:S01]  /*1abd0*/  FADD.FTZ R14, R116, R139 ;  /* 0x0000008b740e7221 */ /* 0x001fe20000010000 */
[-CC-:B------:R-:W-:Y:S01]  /*1abe0*/  FFMA.FTZ R193, R138, R10.reuse, -R93.reuse ;  /* 0x0000000a8ac17223 */ /* 0x180fe2000001085d */
[-CC-:B------:R-:W-:Y:S01]  /*1abf0*/  FFMA.FTZ R195, R142, R10.reuse, -R93.reuse ;  /* 0x0000000a8ec37223 */ /* 0x180fe2000001085d */
[-CC-:B------:R-:W-:Y:S01]  /*1ac00*/  FFMA.FTZ R138, R143, R10.reuse, -R93.reuse ;  /* 0x0000000a8f8a7223 */ /* 0x180fe2000001085d */
[-CC-:B------:R-:W-:Y:S01]  /*1ac10*/  FFMA.FTZ R211, R110, R10.reuse, -R93.reuse ;  /* 0x0000000a6ed37223 */ /* 0x180fe2000001085d */
[-CC-:B------:R-:W-:Y:S01]  /*1ac20*/  FFMA.FTZ R199, R134, R10.reuse, -R93.reuse ;  /* 0x0000000a86c77223 */ /* 0x180fe2000001085d */
[--C-:B------:R-:W-:Y:S01]  /*1ac30*/  FFMA.FTZ R135, R135, R10, -R93.reuse ;  /* 0x0000000a87877223 */ /* 0x100fe2000001085d */
[----:B------:R-:W0:Y:S01]  /*1ac40*/  MUFU.EX2 R181, R181 ;  /* 0x000000b500b57308 */ /* 0x000e220000000800 */
[----:B-1----:R-:W-:Y:S01]  /*1ac50*/  FADD.FTZ R14, R179, R14 ;  /* 0x0000000eb30e7221 */ /* 0x002fe20000010000 */
[----:B------:R-:W-:Y:S01]  /*1ac60*/  F2FP.F16.F32.PACK_AB R178, R13, R178 ;  /* 0x000000b20db2723e */ /* 0x000fe200000000ff */
[-CC-:B------:R-:W-:Y:S01]  /*1ac70*/  FFMA.FTZ R0, R123, R10.reuse, -R93.reuse ;  /* 0x0000000a7b007223 */ /* 0x180fe2000001085d */
[-CC-:B------:R-:W-:Y:S01]  /*1ac80*/  FFMA.FTZ R203, R126, R10.reuse, -R93.reuse ;  /* 0x0000000a7ecb7223 */ /* 0x180fe2000001085d */
[-CC-:B------:R-:W-:Y:S01]  /*1ac90*/  FFMA.FTZ R205, R114, R10.reuse, -R93.reuse ;  /* 0x0000000a72cd7223 */ /* 0x180fe2000001085d */
[-CC-:B------:R-:W-:Y:S01]  /*1aca0*/  FFMA.FTZ R207, R118, R10.reuse, -R93.reuse ;  /* 0x0000000a76cf7223 */ /* 0x180fe2000001085d */
[--C-:B------:R-:W-:Y:S01]  /*1acb0*/  FFMA.FTZ R107, R107, R10, -R93.reuse ;  /* 0x0000000a6b6b7223 */ /* 0x100fe2000001085d */
[----:B------:R-:W1:Y:S01]  /*1acc0*/  MUFU.EX2 R125, R125 ;  /* 0x0000007d007d7308 */ /* 0x000e620000000800 */
[----:B--2---:R-:W-:Y:S01]  /*1acd0*/  FADD.FTZ R14, R117, R14 ;  /* 0x0000000e750e7221 */ /* 0x004fe20000010000 */
[----:B------:R-:W-:Y:S01]  /*1ace0*/  F2FP.F16.F32.PACK_AB R176, R6, R176 ;  /* 0x000000b006b0723e */ /* 0x000fe200000000ff */
        /* <DEDUP_REMOVED lines=13> */
[----:B-1----:R-:W-:-:S07]  /*1adc0*/  F2FP.F16.F32.PACK_AB R181, R125, R181 ;  /* 0x000000b57db5723e */ /* 0x002fce00000000ff */
        /* <DEDUP_REMOVED lines=9> */
[----:B------:R-:W5:Y:S08]  /*1ae60*/  MUFU.EX2 R137, R137 ;  /* 0x0000008900897308 */ /* 0x000f700000000800 */
[----:B------:R-:W5:Y:S08]  /*1ae70*/  MUFU.EX2 R195, R195 ;  /* 0x000000c300c37308 */ /* 0x000f700000000800 */
[----:B------:R-:W5:Y:S01]  /*1ae80*/  MUFU.EX2 R138, R138 ;  /* 0x0000008a008a7308 */ /* 0x000f620000000800 */
[----:B------:R-:W-:-:S02]  /*1ae90*/  WARPGROUP.DEPBAR.LE gsb0, 0x0 ;  /* 0x00008000000079c5 */ /* 0x000fc40000010000 */
[----:B------:R-:W-:Y:S01]  /*1aea0*/  WARPGROUP.ARRIVE ;  /* 0x00000000000079c5 */ /* 0x000fe20000000000 */
[----:B------:R-:W-:Y:S02]  /*1aeb0*/  F2FP.F16.F32.PACK_AB R212, R97, R96 ;  /* 0x0000006061d4723e */ /* 0x000fe400000000ff */
[----:B------:R-:W-:Y:S02]  /*1aec0*/  F2FP.F16.F32.PACK_AB R214, R101, R100 ;  /* 0x0000006465d6723e */ /* 0x000fe400000000ff */
[----:B------:R-:W5:Y:S01]  /*1aed0*/  MUFU.EX2 R197, R197 ;  /* 0x000000c500c57308 */ /* 0x000f620000000800 */
[----:B------:R-:W-:Y:S07]  /*1aee0*/  HGMMA.64x128x16.F32 R24, R216, gdesc[UR4].tnspB, R24, gsb0 ;  /* 0x41e00004d8187df0 */ /* 0x000fee0008000818 */
        /* <DEDUP_REMOVED lines=18> */
[----:B------:R2:W-:Y:S06]  /*1b010*/  BAR.ARV R89, 0x100 ;  /* 0x000400590000751d */ /* 0x0005ec0000002000 */
[----:B------:R-:W-:Y:S01]  /*1b020*/  @!P1 SYNCS.ARRIVE.TRANS64.RED.A1T0 RZ, [R130+URZ], RZ ;  /* 0x000000ff82ff99a7 */ /* 0x000fe2000810043f */
[----:B------:R-:W-:Y:S01]  /*1b030*/  MUFU.EX2 R99, R99 ;  /* 0x0000006300637308 */ /* 0x000fe20000000800 */
[----:B--2---:R-:W-:Y:S01]  /*1b040*/  @!P1 PRMT R89, RZ, 0x654, R7 ;  /* 0x00000654ff599816 */ /* 0x004fe20000000007 */
[----:B------:R-:W-:Y:S01]  /*1b050*/  FADD.FTZ R7, R13, R122 ;  /* 0x0000007a0d077221 */ /* 0x000fe20000010000 */
[----:B------:R-:W-:Y:S01]  /*1b060*/  FADD.FTZ R122, R125, R14 ;  /* 0x0000000e7d7a7221 */ /* 0x000fe20000010000 */
[----:B------:R-:W-:Y:S01]  /*1b070*/  FFMA.FTZ R14, R115, R10, -R93 ;  /* 0x0000000a730e7223 */ /* 0x000fe2000001085d */
[----:B------:R-:W-:Y:S01]  /*1b080*/  F2FP.F16.F32.PACK_AB R218, R4, R113 ;  /* 0x0000007104da723e */ /* 0x000fe200000000ff */
[-C--:B------:R-:W-:Y:S01]  /*1b090*/  FMUL.FTZ R24, R24, R5.reuse ;  /* 0x0000000518187220 */ /* 0x080fe20000410000 */
[----:B------:R2:W-:Y:S01]  /*1b0a0*/  @!P1 SYNCS.ARRIVE.TRANS64.RED.A1T0 RZ, [R89+URZ], RZ ;  /* 0x000000ff59ff99a7 */ /* 0x0005e2000810043f */
[----:B------:R-:W-:Y:S01]  /*1b0b0*/  FADD.FTZ R122, R183, R122 ;  /* 0x0000007ab77a7221 */ /* 0x000fe20000010000 */
[----:B------:R-:W-:Y:S01]  /*1b0c0*/  MUFU.EX2 R102, R102 ;  /* 0x0000006600667308 */ /* 0x000fe20000000800 */
[-C--:B------:R-:W-:Y:S01]  /*1b0d0*/  FMUL.FTZ R25, R25, R5.reuse ;  /* 0x0000000519197220 */ /* 0x080fe20000410000 */
[-C--:B------:R-:W-:Y:S01]  /*1b0e0*/  FMUL.FTZ R28, R28, R5.reuse ;  /* 0x000000051c1c7220 */ /* 0x080fe20000410000 */
[----:B0-----:R-:W-:Y:S01]  /*1b0f0*/  FADD.FTZ R122, R141, R122 ;  /* 0x0000007a8d7a7221 */ /* 0x001fe20000010000 */
[-C--:B------:R-:W-:Y:S01]  /*1b100*/  FMUL.FTZ R29, R29, R5.reuse ;  /* 0x000000051d1d7220 */ /* 0x080fe20000410000 */
[-C--:B------:R-:W-:Y:S01]  /*1b110*/  FMUL.FTZ R32, R32, R5.reuse ;  /* 0x0000000520207220 */ /* 0x080fe20000410000 */
[----:B--2---:R-:W-:Y:S01]  /*1b120*/  FADD.FTZ R89, R180, R7 ;  /* 0x00000007b4597221 */ /* 0x004fe20000010000 */
[----:B-1----:R-:W-:Y:S01]  /*1b130*/  FADD.FTZ R122, R185, R122 ;  /* 0x0000007ab97a7221 */ /* 0x002fe20000010000 */
[C---:B------:R-:W-:Y:S01]  /*1b140*/  F2FP.F16.F32.PACK_AB R180, R12.reuse, R180 ;  /* 0x000000b40cb4723e */ /* 0x040fe200000000ff */
[-C--:B------:R-:W-:Y:S01]  /*1b150*/  FFMA.FTZ R7, R127, R10.reuse, -R93 ;  /* 0x0000000a7f077223 */ /* 0x080fe2000001085d */
[----:B------:R-:W-:Y:S01]  /*1b160*/  FADD.FTZ R89, R12, R89 ;  /* 0x000000590c597221 */ /* 0x000fe20000010000 */
[----:B---3--:R-:W-:Y:S01]  /*1b170*/  FADD.FTZ R122, R129, R122 ;  /* 0x0000007a817a7221 */ /* 0x008fe20000010000 */
[----:B------:R-:W-:Y:S01]  /*1b180*/  MUFU.EX2 R14, R14 ;  /* 0x0000000e000e7308 */ /* 0x000fe20000000800 */
[-C--:B------:R-:W-:Y:S01]  /*1b190*/  FMUL.FTZ R33, R33, R5.reuse ;  /* 0x0000000521217220 */ /* 0x080fe20000410000 */
[----:B------:R-:W-:Y:S01]  /*1b1a0*/  FADD.FTZ R89, R182, R89 ;  /* 0x00000059b6597221 */ /* 0x000fe20000010000 */
[-C--:B------:R-:W-:Y:S01]  /*1b1b0*/  FMUL.FTZ R36, R36, R5.reuse ;  /* 0x0000000524247220 */ /* 0x080fe20000410000 */
[-C--:B------:R-:W-:Y:S01]  /*1b1c0*/  FMUL.FTZ R37, R37, R5.reuse ;  /* 0x0000000525257220 */ /* 0x080fe20000410000 */
[-C--:B------:R-:W-:Y:S01]  /*1b1d0*/  FMUL.FTZ R40, R40, R5.reuse ;  /* 0x0000000528287220 */ /* 0x080fe20000410000 */
[----:B------:R-:W-:Y:S01]  /*1b1e0*/  FADD.FTZ R115, R160, R89 ;  /* 0x00000059a0737221 */ /* 0x000fe20000010000 */
[-CC-:B------:R-:W-:Y:S01]  /*1b1f0*/  FFMA.FTZ R89, R119, R10.reuse, -R93.reuse ;  /* 0x0000000a77597223 */ /* 0x180fe2000001085d */
[----:B------:R-:W0:Y:S01]  /*1b200*/  MUFU.EX2 R7, R7 ;  /* 0x0000000700077308 */ /* 0x000e220000000800 */
[----:B------:R-:W-:Y:S01]  /*1b210*/  FFMA.FTZ R93, R95, R10, -R93 ;  /* 0x0000000a5f5d7223 */ /* 0x000fe2000001085d */
[----:B------:R-:W-:Y:S01]  /*1b220*/  FADD.FTZ R115, R184, R115 ;  /* 0x00000073b8737221 */ /* 0x000fe20000010000 */
[-C--:B------:R-:W-:Y:S01]  /*1b230*/  FMUL.FTZ R41, R41, R5.reuse ;  /* 0x0000000529297220 */ /* 0x080fe20000410000 */
[-C--:B------:R-:W-:Y:S01]  /*1b240*/  FMUL.FTZ R44, R44, R5.reuse ;  /* 0x000000052c2c7220 */ /* 0x080fe20000410000 */
[-C--:B------:R-:W-:Y:S01]  /*1b250*/  FMUL.FTZ R45, R45, R5.reuse ;  /* 0x000000052d2d7220 */ /* 0x080fe20000410000 */
[----:B------:R-:W-:Y:S01]  /*1b260*/  FADD.FTZ R115, R152, R115 ;  /* 0x0000007398737221 */ /* 0x000fe20000010000 */
[-C--:B------:R-:W-:Y:S01]  /*1b270*/  FMUL.FTZ R48, R48, R5.reuse ;  /* 0x0000000530307220 */ /* 0x080fe20000410000 */
[----:B------:R-:W1:Y:S01]  /*1b280*/  MUFU.EX2 R89, R89 ;  /* 0x0000005900597308 */ /* 0x000e620000000800 */
[-C--:B------:R-:W-:Y:S01]  /*1b290*/  FMUL.FTZ R49, R49, R5.reuse ;  /* 0x0000000531317220 */ /* 0x080fe20000410000 */
[----:B------:R-:W-:Y:S01]  /*1b2a0*/  FADD.FTZ R106, R186, R115 ;  /* 0x00000073ba6a7221 */ /* 0x000fe20000010000 */
[----:B----4-:R-:W-:Y:S01]  /*1b2b0*/  FADD.FTZ R115, R187, R122 ;  /* 0x0000007abb737221 */ /* 0x010fe20000010000 */
[C---:B------:R-:W-:Y:S01]  /*1b2c0*/  F2FP.F16.F32.PACK_AB R186, R15.reuse, R186 ;  /* 0x000000ba0fba723e */ /* 0x040fe200000000ff */
[-C--:B------:R-:W-:Y:S01]  /*1b2d0*/  FMUL.FTZ R52, R52, R5.reuse ;  /* 0x0000000534347220 */ /* 0x080fe20000410000 */
[----:B------:R-:W-:Y:S01]  /*1b2e0*/  FADD.FTZ R119, R15, R106 ;  /* 0x0000006a0f777221 */ /* 0x000fe20000010000 */
[----:B-----5:R-:W-:Y:S01]  /*1b2f0*/  FADD.FTZ R106, R132, R115 ;  /* 0x00000073846a7221 */ /* 0x020fe20000010000 */
[----:B------:R-:W2:Y:S01]  /*1b300*/  MUFU.EX2 R103, R103 ;  /* 0x0000006700677308 */ /* 0x000ea20000000800 */
[-C--:B------:R-:W-:Y:S01]  /*1b310*/  FMUL.FTZ R53, R53, R5.reuse ;  /* 0x0000000535357220 */ /* 0x080fe20000410000 */
[----:B------:R-:W-:Y:S01]  /*1b320*/  FADD.FTZ R119, R188, R119 ;  /* 0x00000077bc777221 */ /* 0x000fe20000010000 */
[----:B------:R-:W-:Y:S01]  /*1b330*/  FADD.FTZ R115, R189, R106 ;  /* 0x0000006abd737221 */ /* 0x000fe20000010000 */
[-C--:B------:R-:W-:Y:S01]  /*1b340*/  FMUL.FTZ R56, R56, R5.reuse ;  /* 0x0000000538387220 */ /* 0x080fe20000410000 */
[-C--:B------:R-:W-:Y:S01]  /*1b350*/  FMUL.FTZ R57, R57, R5.reuse ;  /* 0x0000000539397220 */ /* 0x080fe20000410000 */
[----:B------:R-:W-:Y:S01]  /*1b360*/  FADD.FTZ R119, R144, R119 ;  /* 0x0000007790777221 */ /* 0x000fe20000010000 */
[----:B------:R-:W-:Y:S01]  /*1b370*/  FADD.FTZ R106, R140, R115 ;  /* 0x000000738c6a7221 */ /* 0x000fe20000010000 */
[----:B------:R-:W3:Y:S01]  /*1b380*/  MUFU.EX2 R108, R108 ;  /* 0x0000006c006c7308 */ /* 0x000ee20000000800 */
[-C--:B------:R-:W-:Y:S01]  /*1b390*/  FMUL.FTZ R60, R60, R5.reuse ;  /* 0x000000053c3c7220 */ /* 0x080fe20000410000 */
[----:B------:R-:W-:Y:S01]  /*1b3a0*/  FADD.FTZ R110, R190, R119 ;  /* 0x00000077be6e7221 */ /* 0x000fe20000010000 */
[----:B------:R-:W-:Y:S01]  /*1b3b0*/  FADD.FTZ R106, R191, R106 ;  /* 0x0000006abf6a7221 */ /* 0x000fe20000010000 */
[-C--:B------:R-:W-:Y:S01]  /*1b3c0*/  FMUL.FTZ R61, R61, R5.reuse ;  /* 0x000000053d3d7220 */ /* 0x080fe20000410000 */
[-C--:B------:R-:W-:Y:S01]  /*1b3d0*/  FMUL.FTZ R64, R64, R5.reuse ;  /* 0x0000000540407220 */ /* 0x080fe20000410000 */
[----:B------:R-:W-:Y:S01]  /*1b3e0*/  FADD.FTZ R115, R145, R110 ;  /* 0x0000006e91737221 */ /* 0x000fe20000010000 */
[----:B------:R-:W-:Y:S01]  /*1b3f0*/  FADD.FTZ R106, R133, R106 ;  /* 0x0000006a856a7221 */ /* 0x000fe20000010000 */
[----:B------:R-:W4:Y:S01]  /*1b400*/  MUFU.EX2 R90, R90 ;  /* 0x0000005a005a7308 */ /* 0x000f220000000800 */
[-C--:B------:R-:W-:Y:S01]  /*1b410*/  FMUL.FTZ R65, R65, R5.reuse ;  /* 0x0000000541417220 */ /* 0x080fe20000410000 */
[----:B------:R-:W-:Y:S01]  /*1b420*/  FADD.FTZ R115, R192, R115 ;  /* 0x00000073c0737221 */ /* 0x000fe20000010000 */
[----:B------:R-:W-:Y:S01]  /*1b430*/  FADD.FTZ R106, R193, R106 ;  /* 0x0000006ac16a7221 */ /* 0x000fe20000010000 */
[-C--:B------:R-:W-:Y:S01]  /*1b440*/  FMUL.FTZ R68, R68, R5.reuse ;  /* 0x0000000544447220 */ /* 0x080fe20000410000 */
[-C--:B------:R-:W-:Y:S01]  /*1b450*/  FMUL.FTZ R69, R69, R5.reuse ;  /* 0x0000000545457220 */ /* 0x080fe20000410000 */
[----:B------:R-:W-:Y:S01]  /*1b460*/  FADD.FTZ R115, R20, R115 ;  /* 0x0000007314737221 */ /* 0x000fe20000010000 */
[----:B------:R-:W-:Y:S01]  /*1b470*/  FADD.FTZ R106, R137, R106 ;  /* 0x0000006a896a7221 */ /* 0x000fe20000010000 */
[----:B------:R-:W5:Y:S01]  /*1b480*/  MUFU.EX2 R109, R109 ;  /* 0x0000006d006d7308 */ /* 0x000f620000000800 */
        /* <DEDUP_REMOVED lines=8> */
[----:B------:R-:W-:Y:S01]  /*1b510*/  FMUL.FTZ R77, R77, R5 ;  /* 0x000000054d4d7220 */ /* 0x000fe20000410000 */
[----:B------:R-:W-:Y:S01]  /*1b520*/  FADD.FTZ R115, R196, R115 ;  /* 0x00000073c4737221 */ /* 0x000fe20000010000 */
[----:B------:R-:W-:Y:S01]  /*1b530*/  FADD.FTZ R13, R197, R12 ;  /* 0x0000000cc50d7221 */ /* 0x000fe20000010000 */
[----:B------:R-:W-:Y:S01]  /*1b540*/  F2FP.F16.F32.PACK_AB R197, R8, R197 ;  /* 0x000000c508c5723e */ /* 0x000fe200000000ff */
        /* <DEDUP_REMOVED lines=8> */
[----:B------:R-:W-:Y:S01]  /*1b5d0*/  FMUL.FTZ R85, R85, R5 ;  /* 0x0000000555557220 */ /* 0x000fe20000410000 */
[----:B------:R-:W-:Y:S01]  /*1b5e0*/  FADD.FTZ R15, R21, R106 ;  /* 0x0000006a150f7221 */ /* 0x000fe20000010000 */
[----:B------:R-:W-:Y:S01]  /*1b5f0*/  FADD.FTZ R12, R88, R13 ;  /* 0x0000000d580c7221 */ /* 0x000fe20000010000 */
[----:B------:R-:W5:Y:S01]  /*1b600*/  MUFU.EX2 R93, R93 ;  /* 0x0000005d005d7308 */ /* 0x000f620000000800 */
[----:B------:R-:W-:Y:S01]  /*1b610*/  F2FP.F16.F32.PACK_AB R182, R160, R182 ;  /* 0x000000b6a0b6723e */ /* 0x000fe200000000ff */
[----:B------:R-:W-:Y:S01]  /*1b620*/  FADD.FTZ R106, R200, R15 ;  /* 0x0000000fc86a7221 */ /* 0x000fe20000010000 */
[----:B------:R-:W-:Y:S01]  /*1b630*/  FADD.FTZ R13, R201, R12 ;  /* 0x0000000cc90d7221 */ /* 0x000fe20000010000 */
[----:B------:R-:W-:Y:S01]  /*1b640*/  F2FP.F16.F32.PACK_AB R201, R0, R201 ;  /* 0x000000c900c9723e */ /* 0x000fe200000000ff */
[----:B------:R-:W-:Y:S01]  /*1b650*/  FMUL.FTZ R26, R26, R11 ;  /* 0x0000000b1a1a7220 */ /* 0x000fe20000410000 */
[----:B------:R-:W-:Y:S01]  /*1b660*/  FADD.FTZ R15, R121, R106 ;  /* 0x0000006a790f7221 */ /* 0x000fe20000010000 */
[----:B------:R-:W-:Y:S01]  /*1b670*/  FADD.FTZ R12, R0, R13 ;  /* 0x0000000d000c7221 */ /* 0x000fe20000010000 */
[----:B------:R-:W-:Y:S01]  /*1b680*/  F2FP.F16.F32.PACK_AB R183, R141, R183 ;  /* 0x000000b78db7723e */ /* 0x000fe200000000ff */
[----:B------:R-:W-:Y:S01]  /*1b690*/  FMUL.FTZ R27, R27, R11 ;  /* 0x0000000b1b1b7220 */ /* 0x000fe20000410000 */
[----:B------:R-:W-:Y:S01]  /*1b6a0*/  FADD.FTZ R15, R202, R15 ;  /* 0x0000000fca0f7221 */ /* 0x000fe20000010000 */
[----:B------:R-:W-:Y:S01]  /*1b6b0*/  FADD.FTZ R12, R203, R12 ;  /* 0x0000000ccb0c7221 */ /* 0x000fe20000010000 */
[C---:B0-----:R-:W-:Y:S01]  /*1b6c0*/  F2FP.F16.F32.PACK_AB R203, R7.reuse, R203 ;  /* 0x000000cb07cb723e */ /* 0x041fe200000000ff */
[-C--:B------:R-:W-:Y:S01]  /*1b6d0*/  FMUL.FTZ R30, R30, R11.reuse ;  /* 0x0000000b1e1e7220 */ /* 0x080fe20000410000 */
        /* <DEDUP_REMOVED lines=15> */
[-C--:B------:R-:W-:Y:S01]  /*1b7d0*/  FMUL.FTZ R38, R38, R11.reuse ;  /* 0x0000000b26267220 */ /* 0x080fe20000410000 */
[----:B------:R-:W-:Y:S01]  /*1b7e0*/  FADD.FTZ R15, R112, R15 ;  /* 0x0000000f700f7221 */ /* 0x000fe20000010000 */
[----:B-1----:R-:W-:Y:S01]  /*1b7f0*/  FADD.FTZ R12, R89, R12 ;  /* 0x0000000c590c7221 */ /* 0x002fe20000010000 */
        /* <DEDUP_REMOVED lines=31> */
[----:B--2---:R-:W-:Y:S01]  /*1b9f0*/  FADD.FTZ R13, R103, R6 ;  /* 0x00000006670d7221 */ /* 0x004fe20000010000 */
[----:B------:R-:W-:Y:S01]  /*1ba00*/  F2FP.F16.F32.PACK_AB R195, R138, R195 ;  /* 0x000000c38ac3723e */ /* 0x000fe200000000ff */
[-C--:B------:R-:W-:Y:S01]  /*1ba10*/  FMUL.FTZ R55, R55, R11.reuse ;  /* 0x0000000b37377220 */ /* 0x080fe20000410000 */
[----:B---3--:R-:W-:Y:S01]  /*1ba20*/  FADD.FTZ R0, R108, R7 ;  /* 0x000000076c007221 */ /* 0x008fe20000010000 */
[----:B----4-:R-:W-:Y:S01]  /*1ba30*/  FADD.FTZ R13, R90, R13 ;  /* 0x0000000d5a0d7221 */ /* 0x010fe20000010000 */
[----:B------:R-:W-:Y:S01]  /*1ba40*/  F2FP.F16.F32.PACK_AB R196, R128, R196 ;  /* 0x000000c480c4723e */ /* 0x000fe200000000ff */
[-C--:B------:R-:W-:Y:S01]  /*1ba50*/  FMUL.FTZ R58, R58, R11.reuse ;  /* 0x0000000b3a3a7220 */ /* 0x080fe20000410000 */
[----:B-----5:R-:W-:Y:S01]  /*1ba60*/  FADD.FTZ R0, R109, R0 ;  /* 0x000000006d007221 */ /* 0x020fe20000010000 */
        /* <DEDUP_REMOVED lines=8> */
[----:B------:R-:W-:Y:S01]  /*1baf0*/  F2FP.F16.F32.PACK_AB R200, R121, R200 ;  /* 0x000000c879c8723e */ /* 0x000fe200000000ff */
[----:B------:R-:W-:Y:S01]  /*1bb00*/  FADD.FTZ R0, R93, R13 ;  /* 0x0000000d5d007221 */ /* 0x000fe20000010000 */
[----:B------:R-:W-:Y:S01]  /*1bb10*/  F2FP.F16.F32.PACK_AB R202, R124, R202 ;  /* 0x000000ca7cca723e */ /* 0x000fe200000000ff */
[-C--:B------:R-:W-:Y:S01]  /*1bb20*/  FMUL.FTZ R63, R63, R11.reuse ;  /* 0x0000000b3f3f7220 */ /* 0x080fe20000410000 */
[----:B------:R-:W-:Y:S01]  /*1bb30*/  F2FP.F16.F32.PACK_AB R204, R120, R204 ;  /* 0x000000cc78cc723e */ /* 0x000fe200000000ff */
[-C--:B------:R-:W-:Y:S01]  /*1bb40*/  FMUL.FTZ R66, R66, R11.reuse ;  /* 0x0000000b42427220 */ /* 0x080fe20000410000 */
[----:B------:R-:W-:Y:S01]  /*1bb50*/  F2FP.F16.F32.PACK_AB R206, R112, R206 ;  /* 0x000000ce70ce723e */ /* 0x000fe200000000ff */
[----:B------:R-:W-:Y:S01]  /*1bb60*/  FMUL.FTZ R67, R67, R11 ;  /* 0x0000000b43437220 */ /* 0x000fe20000410000 */
        /* <DEDUP_REMOVED lines=18> */
[----:B------:R-:W-:Y:S01]  /*1bc90*/  FMUL.FTZ R87, R87, R11 ;  /* 0x0000000b57577220 */ /* 0x000fe20000410000 */
[----:B------:R-:W-:Y:S01]  /*1bca0*/  IMAD.MOV.U32 R6, RZ, RZ, R229 ;  /* 0x000000ffff067224 */ /* 0x000fe200078e00e5 */
[----:B------:R-:W-:Y:S01]  /*1bcb0*/  MOV R5, R9 ;  /* 0x0000000900057202 */ /* 0x000fe20000000f00 */
[----:B------:R-:W-:-:S02]  /*1bcc0*/  IMAD.MOV.U32 R7, RZ, RZ, R222 ;  /* 0x000000ffff077224 */ /* 0x000fc400078e00de */
[----:B------:R-:W-:Y:S01]  /*1bcd0*/  IMAD.MOV.U32 R4, RZ, RZ, R92 ;  /* 0x000000ffff047224 */ /* 0x000fe200078e005c */
[----:B------:R-:W-:Y:S06]  /*1bce0*/  @P2 BRA `(.L_x_7480) ;  /* 0xffffffa400582947 */ /* 0x000fec000383ffff */
.L_x_7470:
[----:B------:R-:W-:Y:S05]  /*1bcf0*/  WARPSYNC.ALL ;  /* 0x0000000000007948 */ /* 0x000fea0003800000 */
[----:B------:R-:W-:Y:S06]  /*1bd00*/  BAR.ARV 0x8, 0x180 ;  /* 0x0206000000007b1d */ /* 0x000fec0000002000 */
[----:B------:R-:W-:Y:S05]  /*1bd10*/  @!P0 BRA `(.L_x_7481) ;  /* 0x0000000000048947 */ /* 0x000fea0003800000 */
[----:B------:R-:W-:Y:S01]  /*1bd20*/  BPT.TRAP 0x1 ;  /* 0x000000040000795c */ /* 0x000fe20000300000 */
.L_x_7481:
[----:B------:R-:W-:Y:S01]  /*1bd30*/  IMAD R12, R222, 0x8, R2 ;  /* 0x00000008de0c7824 */ /* 0x000fe200078e0202 */
[----:B------:R-:W-:-:S04]  /*1bd40*/  SHF.L.U32 R3, R229, 0x1f, RZ ;  /* 0x0000001fe5037819 */ /* 0x000fc800000006ff */
[----:B------:R0:W1:Y:S01]  /*1bd50*/  SYNCS.PHASECHK.TRANS64.TRYWAIT P2, [R12+URZ+0x34850], R3 ;  /* 0x034850030c0075a7 */ /* 0x000062000804017f */
[----:B------:R-:W-:Y:S05]  /*1bd60*/  @!P0 BRA `(.L_x_7482) ;  /* 0x0000000000048947 */ /* 0x000fea0003800000 */
[----:B------:R-:W-:Y:S01]  /*1bd70*/  BPT.TRAP 0x1 ;  /* 0x000000040000795c */ /* 0x000fe20000300000 */
.L_x_7482:
[----:B------:R-:W-:-:S05]  /*1bd80*/  VIADD R2, R2, 0x400 ;  /* 0x0000040002027836 */ /* 0x000fca0000000000 */
[----:B------:R-:W-:-:S04]  /*1bd90*/  SHF.R.U32.HI R2, RZ, 0x4, R2 ;  /* 0x00000004ff027819 */ /* 0x000fc80000011602 */
[----:B------:R-:W-:-:S04]  /*1bda0*/  LOP3.LUT R2, R2, 0x3fff, RZ, 0xc0, !PT ;  /* 0x00003fff02027812 */ /* 0x000fc800078ec0ff */
[----:B------:R-:W-:Y:S01]  /*1bdb0*/  LOP3.LUT R5, R2, 0x5800000, RZ, 0xfc, !PT ;  /* 0x0580000002057812 */ /* 0x000fe200078efcff */
[----:B-1----:R-:W-:Y:S06]  /*1bdc0*/  @P2 BRA `(.L_x_7483) ;  /* 0x0000000000082947 */ /* 0x002fec0003800000 */
[----:B------:R-:W1:Y:S02]  /*1bdd0*/  SYNCS.PHASECHK.TRANS64.TRYWAIT P0, [R12+URZ+0x34850], R3 ;  /* 0x034850030c0075a7 */ /* 0x000e64000800017f */
[----:B-1----:R-:W-:Y:S05]  /*1bde0*/  @!P0 BRA `(.L_x_7484) ;  /* 0x000000a800148947 */ /* 0x002fea0003800000 */
.L_x_7483:
[----:B------:R-:W-:Y:S01]  /*1bdf0*/  IMAD R2, R222, 0xb00, R5 ;  /* 0x00000b00de027824 */ /* 0x000fe200078e0205 */
[----:B------:R-:W2:Y:S01]  /*1be00*/  LDL.LU R20, [R1+0x60] ;  /* 0x0000600001147983 */ /* 0x000ea20000300800 */
[----:B01----:R-:W-:Y:S01]  /*1be10*/  IMAD.MOV.U32 R3, RZ, RZ, 0x40000040 ;  /* 0x40000040ff037424 */ /* 0x003fe200078e00ff */
[----:B------:R-:W-:Y:S05]  /*1be20*/  WARPSYNC.ALL ;  /* 0x0000000000007948 */ /* 0x000fea0003800000 */
[C---:B------:R-:W-:Y:S01]  /*1be30*/  R2UR UR6, R2.reuse ;  /* 0x00000000020672ca */ /* 0x040fe200000e0000 */
[----:B------:R-:W-:Y:S01]  /*1be40*/  WARPGROUP.ARRIVE ;  /* 0x00000000000079c5 */ /* 0x000fe20000000000 */
[----:B------:R-:W-:Y:S01]  /*1be50*/  R2UR UR7, R3 ;  /* 0x00000000030772ca */ /* 0x000fe200000e0000 */
[----:B------:R-:W-:Y:S01]  /*1be60*/  VIADD R4, R2, 0x80 ;  /* 0x0000008002047836 */ /* 0x000fe20000000000 */
[----:B------:R-:W-:Y:S01]  /*1be70*/  MOV R5, 0x40000040 ;  /* 0x4000004000057802 */ /* 0x000fe20000000f00 */
[----:B------:R-:W-:-:S02]  /*1be80*/  IMAD.MOV.U32 R3, RZ, RZ, 0x40000040 ;  /* 0x40000040ff037424 */ /* 0x000fc400078e00ff */
[----:B------:R-:W-:Y:S02]  /*1be90*/  IMAD.MOV.U32 R7, RZ, RZ, RZ ;  /* 0x000000ffff077224 */ /* 0x000fe400078e00ff */
[----:B------:R-:W-:Y:S02]  /*1bea0*/  VIADD R222, R222, 0x1 ;  /* 0x00000001dede7836 */ /* 0x000fe40000000000 */
[----:B------:R-:W-:-:S03]  /*1beb0*/  @!P1 VIADD R12, R12, 0x34860 ;  /* 0x000348600c0c9836 */ /* 0x000fc60000000000 */
[----:B------:R-:W-:Y:S01]  /*1bec0*/  ISETP.NE.AND P0, PT, R222, 0x2, PT ;  /* 0x00000002de00780c */ /* 0x000fe20003f05270 */
[----:B------:R-:W-:Y:S01]  /*1bed0*/  HGMMA.64x128x16.F32 R24, R176, gdesc[UR4].tnspB, R24, gsb0 ;  /* 0x41e00004b0187df0 */ /* 0x000fe20008000818 */
[----:B------:R-:W-:Y:S01]  /*1bee0*/  R2UR UR6, R4 ;  /* 0x00000000040672ca */ /* 0x000fe200000e0000 */
[----:B------:R-:W-:Y:S01]  /*1bef0*/  VIADD R4, R2, 0x100 ;  /* 0x0000010002047836 */ /* 0x000fe20000000000 */
[----:B------:R-:W-:Y:S01]  /*1bf00*/  R2UR UR7, R5 ;  /* 0x00000000050772ca */ /* 0x000fe200000e0000 */
[----:B------:R-:W-:Y:S01]  /*1bf10*/  IMAD.MOV.U32 R5, RZ, RZ, 0x40000040 ;  /* 0x40000040ff057424 */ /* 0x000fe200078e00ff */
[----:B------:R-:W-:Y:S02]  /*1bf20*/  @!P1 PRMT R12, RZ, 0x654, R12 ;  /* 0x00000654ff0c9816 */ /* 0x000fe4000000000c */
[----:B------:R-:W-:Y:S01]  /*1bf30*/  SEL R222, R222, RZ, P0 ;  /* 0x000000ffdede7207 */ /* 0x000fe20000000000 */
[----:B------:R-:W-:Y:S02]  /*1bf40*/  WARPGROUP.DEPBAR.LE gsb0, 0x0 ;  /* 0x00008000000079c5 */ /* 0x000fe40000010000 */
[----:B------:R-:W-:-:S06]  /*1bf50*/  WARPGROUP.ARRIVE ;  /* 0x00000000000079c5 */ /* 0x000fcc0000000000 */
[----:B------:R-:W-:Y:S01]  /*1bf60*/  HGMMA.64x128x16.F32 R24, R180, gdesc[UR4].tnspB, R24, gsb0 ;  /* 0x41e00004b4187df0 */ /* 0x000fe20008000818 */
[----:B------:R-:W-:Y:S01]  /*1bf70*/  R2UR UR6, R4 ;  /* 0x00000000040672ca */ /* 0x000fe200000e0000 */
[----:B------:R-:W-:Y:S01]  /*1bf80*/  VIADD R4, R2, 0x180 ;  /* 0x0000018002047836 */ /* 0x000fe20000000000 */
[----:B------:R-:W-:Y:S01]  /*1bf90*/  R2UR UR7, R5 ;  /* 0x00000000050772ca */ /* 0x000fe200000e0000 */
[----:B------:R-:W-:Y:S01]  /*1bfa0*/  IMAD.MOV.U32 R5, RZ, RZ, 0x40000040 ;  /* 0x40000040ff057424 */ /* 0x000fe200078e00ff */
[----:B--2---:R-:W-:-:S05]  /*1bfb0*/  IADD3 R20, R20, 0x1, RZ ;  /* 0x0000000114147810 */ /* 0x004fca0007ffe0ff */
[----:B------:R-:W-:Y:S01]  /*1bfc0*/  STL [R1+0x60], R20 ;  /* 0x0000601401007387 */ /* 0x000fe20000100800 */
[----:B------:R-:W-:Y:S02]  /*1bfd0*/  WARPGROUP.DEPBAR.LE gsb0, 0x0 ;  /* 0x00008000000079c5 */ /* 0x000fe40000010000 */
[----:B------:R-:W-:-:S06]  /*1bfe0*/  WARPGROUP.ARRIVE ;  /* 0x00000000000079c5 */ /* 0x000fcc0000000000 */
[----:B------:R-:W-:Y:S01]  /*1bff0*/  HGMMA.64x128x16.F32 R24, R184, gdesc[UR4].tnspB, R24, gsb0 ;  /* 0x41e00004b8187df0 */ /* 0x000fe20008000818 */
[----:B------:R-:W-:Y:S02]  /*1c000*/  R2UR UR6, R4 ;  /* 0x00000000040672ca */ /* 0x000fe400000e0000 */
[----:B------:R-:W-:Y:S01]  /*1c010*/  R2UR UR7, R5 ;  /* 0x00000000050772ca */ /* 0x000fe200000e0000 */
[----:B------:R-:W-:Y:S01]  /*1c020*/  IMAD.MOV.U32 R5, RZ, RZ, 0x40000040 ;  /* 0x40000040ff057424 */ /* 0x000fe200078e00ff */
[----:B------:R-:W-:Y:S01]  /*1c030*/  IADD3 R4, R2, 0x200, RZ ;  /* 0x0000020002047810 */ /* 0x000fe20007ffe0ff */
[----:B------:R-:W-:Y:S02]  /*1c040*/  WARPGROUP.DEPBAR.LE gsb0, 0x0 ;  /* 0x00008000000079c5 */ /* 0x000fe40000010000 */
[----:B------:R-:W-:-:S08]  /*1c050*/  WARPGROUP.ARRIVE ;  /* 0x00000000000079c5 */ /* 0x000fd00000000000 */
        /* <DEDUP_REMOVED lines=29> */
[----:B------:R-:W-:Y:S02]  /*1c230*/  R2UR UR6, R4 ;  /* 0x00000000040672ca */ /* 0x000fe400000e0000 */
[----:B------:R-:W-:Y:S01]  /*1c240*/  R2UR UR7, R5 ;  /* 0x00000000050772ca */ /* 0x000fe200000e0000 */
[----:B------:R-:W-:Y:S01]  /*1c250*/  IMAD.MOV.U32 R5, RZ, RZ, 0x40000040 ;  /* 0x40000040ff057424 */ /* 0x000fe200078e00ff */
[C---:B------:R-:W-:Y:S01]  /*1c260*/  IADD3 R4, R2.reuse, 0x480, RZ ;  /* 0x0000048002047810 */ /* 0x040fe20007ffe0ff */
[----:B------:R-:W-:Y:S01]  /*1c270*/  VIADD R2, R2, 0x500 ;  /* 0x0000050002027836 */ /* 0x000fe20000000000 */
[----:B------:R-:W-:Y:S02]  /*1c280*/  WARPGROUP.DEPBAR.LE gsb0, 0x0 ;  /* 0x00008000000079c5 */ /* 0x000fe40000010000 */
[----:B------:R-:W-:-:S07]  /*1c290*/  WARPGROUP.ARRIVE ;  /* 0x00000000000079c5 */ /* 0x000fce0000000000 */
[----:B------:R-:W-:Y:S01]  /*1c2a0*/  HGMMA.64x128x16.F32 R24, R208, gdesc[UR4].tnspB, R24, gsb0 ;  /* 0x41e00004d0187df0 */ /* 0x000fe20008000818 */
[----:B------:R-:W-:Y:S02]  /*1c2b0*/  R2UR UR6, R4 ;  /* 0x00000000040672ca */ /* 0x000fe400000e0000 */
[----:B------:R-:W-:Y:S02]  /*1c2c0*/  R2UR UR7, R5 ;  /* 0x00000000050772ca */ /* 0x000fe400000e0000 */
[----:B------:R-:W0:Y:S02]  /*1c2d0*/  SHFL.BFLY PT, R5, R0, 0x2, 0x1f ;  /* 0x0c401f0000057f89 */ /* 0x000e2400000e0000 */
[----:B0-----:R-:W-:Y:S01]  /*1c2e0*/  FADD.FTZ R5, R5, R0 ;  /* 0x0000000005057221 */ /* 0x001fe20000010000 */
[----:B------:R-:W-:-:S04]  /*1c2f0*/  SEL R0, RZ, 0x1, P0 ;  /* 0x00000001ff007807 */ /* 0x000fc80000000000 */
[----:B------:R-:W0:Y:S01]  /*1c300*/  SHFL.BFLY PT, R4, R5, 0x1, 0x1f ;  /* 0x0c201f0005047f89 */ /* 0x000e2200000e0000 */
[----:B------:R-:W-:Y:S01]  /*1c310*/  LOP3.LUT R229, R229, R0, RZ, 0x3c, !PT ;  /* 0x00000000e5e57212 */ /* 0x000fe200078e3cff */
[----:B------:R-:W-:Y:S02]  /*1c320*/  IMAD.MOV.U32 R0, RZ, RZ, -0x800000 ;  /* 0xff800000ff007424 */ /* 0x000fe400078e00ff */
[----:B0-----:R-:W-:-:S05]  /*1c330*/  FADD.FTZ R15, R5, R4 ;  /* 0x00000004050f7221 */ /* 0x001fca0000010000 */
[----:B------:R-:W-:-:S13]  /*1c340*/  FSETP.NE.FTZ.AND P3, PT, R15, RZ, PT ;  /* 0x000000ff0f00720b */ /* 0x000fda0003f75000 */
[----:B------:R-:W0:Y:S08]  /*1c350*/  @P3 MUFU.LG2 R8, R15 ;  /* 0x0000000f00083308 */ /* 0x000e300000000c00 */
[----:B------:R-:W-:Y:S01]  /*1c360*/  @P3 MUFU.RCP R7, R15 ;  /* 0x0000000f00073308 */ /* 0x000fe20000001000 */
[----:B0-----:R-:W-:Y:S01]  /*1c370*/  @P3 FMUL.FTZ R11, R8, 0.69314718246459960938 ;  /* 0x3f317218080b3820 */ /* 0x001fe20000410000 */
[----:B------:R-:W-:-:S02]  /*1c380*/  WARPGROUP.DEPBAR.LE gsb0, 0x0 ;  /* 0x00008000000079c5 */ /* 0x000fc40000010000 */
[----:B------:R-:W-:-:S06]  /*1c390*/  WARPGROUP.ARRIVE ;  /* 0x00000000000079c5 */ /* 0x000fcc0000000000 */
[----:B------:R-:W-:Y:S01]  /*1c3a0*/  HGMMA.64x128x16.F32 R24, R212, gdesc[UR4].tnspB, R24, gsb0 ;  /* 0x41e00004d4187df0 */ /* 0x000fe20008000818 */
[----:B------:R-:W-:Y:S02]  /*1c3b0*/  R2UR UR6, R2 ;  /* 0x00000000020672ca */ /* 0x000fe400000e0000 */
[----:B------:R-:W-:Y:S02]  /*1c3c0*/  R2UR UR7, R3 ;  /* 0x00000000030772ca */ /* 0x000fe400000e0000 */
[----:B------:R-:W0:Y:S02]  /*1c3d0*/  SHFL.BFLY PT, R3, R14, 0x2, 0x1f ;  /* 0x0c401f000e037f89 */ /* 0x000e2400000e0000 */
[----:B0-----:R-:W-:-:S05]  /*1c3e0*/  FADD.FTZ R3, R3, R14 ;  /* 0x0000000e03037221 */ /* 0x001fca0000010000 */
[----:B------:R-:W0:Y:S02]  /*1c3f0*/  SHFL.BFLY PT, R2, R3, 0x1, 0x1f ;  /* 0x0c201f0003027f89 */ /* 0x000e2400000e0000 */
[----:B0-----:R-:W-:Y:S01]  /*1c400*/  FADD.FTZ R13, R3, R2 ;  /* 0x00000002030d7221 */ /* 0x001fe20000010000 */
[----:B------:R-:W-:Y:S01]  /*1c410*/  MOV R2, RZ ;  /* 0x000000ff00027202 */ /* 0x000fe20000000f00 */
[----:B------:R-:W-:-:S03]  /*1c420*/  IMAD.MOV.U32 R3, RZ, RZ, -0x800000 ;  /* 0xff800000ff037424 */ /* 0x000fc600078e00ff */
[----:B------:R-:W-:-:S13]  /*1c430*/  FSETP.NE.FTZ.AND P2, PT, R13, RZ, PT ;  /* 0x000000ff0d00720b */ /* 0x000fda0003f55000 */
[----:B------:R-:W0:Y:S01]  /*1c440*/  @P2 MUFU.LG2 R6, R13 ;  /* 0x0000000d00062308 */ /* 0x000e220000000c00 */
[C---:B------:R-:W-:Y:S01]  /*1c450*/  @P2 FMUL.FTZ R4, R10.reuse, 0.69314718246459960938 ;  /* 0x3f3172180a042820 */ /* 0x040fe20000410000 */
[----:B------:R-:W-:-:S04]  /*1c460*/  @P3 FMUL.FTZ R10, R10, 0.69314718246459960938 ;  /* 0x3f3172180a0a3820 */ /* 0x000fc80000410000 */
[----:B------:R-:W-:Y:S02]  /*1c470*/  @P3 FFMA.FTZ R0, R10, R92, R11 ;  /* 0x0000005c0a003223 */ /* 0x000fe4000001000b */
[----:B------:R-:W1:Y:S01]  /*1c480*/  @P2 MUFU.RCP R2, R13 ;  /* 0x0000000d00022308 */ /* 0x000e620000001000 */
[----:B0-----:R-:W-:-:S04]  /*1c490*/  @P2 FMUL.FTZ R5, R6, 0.69314718246459960938 ;  /* 0x3f31721806052820 */ /* 0x001fc80000410000 */
[----:B------:R-:W-:Y:S01]  /*1c4a0*/  @P2 FFMA.FTZ R3, R4, R9, R5 ;  /* 0x0000000904032223 */ /* 0x000fe20000010005 */
[----:B------:R-:W-:Y:S02]  /*1c4b0*/  WARPGROUP.DEPBAR.LE gsb0, 0x0 ;  /* 0x00008000000079c5 */ /* 0x000fe40000010000 */
[----:B------:R-:W-:-:S06]  /*1c4c0*/  WARPGROUP.ARRIVE ;  /* 0x00000000000079c5 */ /* 0x000fcc0000000000 */
[----:B------:R-:W-:Y:S03]  /*1c4d0*/  HGMMA.64x128x16.F32 R24, R216, gdesc[UR4].tnspB, R24, gsb0 ;  /* 0x41e00004d8187df0 */ /* 0x000fe60008000818 */
[----:B------:R-:W-:Y:S02]  /*1c4e0*/  WARPGROUP.DEPBAR.LE gsb0, 0x0 ;  /* 0x00008000000079c5 */ /* 0x000fe40000010000 */
        /* <DEDUP_REMOVED lines=46> */
[----:B------:R-:W-:Y:S01]  /*1c7d0*/  PLOP3.LUT P1, PT, PT, PT, PT, 0x8, 0x0 ;  /* 0x000000000000781c */ /* 0x000fe20003f2e170 */
        /* <DEDUP_REMOVED lines=19> */
.L_x_7424:
[----:B------:R-:W2:Y:S04]  /*1c910*/  LDL R82, [R1+0x5c] ;  /* 0x00005c0001527983 */ /* 0x000ea80000100800 */
[----:B------:R-:W2:Y:S01]  /*1c920*/  LDL R78, [R1+0x68] ;  /* 0x00006800014e7983 */ /* 0x000ea20000100800 */
[----:B------:R-:W-:Y:S05]  /*1c930*/  WARPSYNC.ALL ;  /* 0x0000000000007948 */ /* 0x000fea0003800000 */
[----:B------:R-:W0:Y:S01]  /*1c940*/  S2UR UR5, SR_CgaCtaId ;  /* 0x00000000000579c3 */ /* 0x000e220000008800 */
[----:B------:R-:W-:Y:S01]  /*1c950*/  UMOV UR4, 0x400 ;  /* 0x0000040000047882 */ /* 0x000fe20000000000 */
[----:B------:R-:W-:Y:S01]  /*1c960*/  BSSY B0, `(.L_x_7485) ;  /* 0x0000228000007945 */ /* 0x000fe20003800000 */
[----:B------:R-:W-:Y:S01]  /*1c970*/  SHF.R.S32.HI R48, RZ, 0x1f, R221 ;  /* 0x0000001fff307819 */ /* 0x000fe200000114dd */
[----:B0-----:R-:W-:-:S06]  /*1c980*/  ULEA UR4, UR5, UR4, 0x18 ;  /* 0x0000000405047291 */ /* 0x001fcc000f8ec03f */
[----:B------:R-:W-:Y:S01]  /*1c990*/  IMAD.U32 R2, RZ, RZ, UR4 ;  /* 0x00000004ff027e24 */ /* 0x000fe2000f8e00ff */
[----:B------:R-:W-:Y:S06]  /*1c9a0*/  BAR.SYNC.DEFER_BLOCKING 0x5, 0x180 ;  /* 0x0146000000007b1d */ /* 0x000fec0000010000 */
[----:B------:R0:W1:Y:S02]  /*1c9b0*/  LDS.128 R28, [R2+0x348d0] ;  /* 0x0348d000021c7984 */ /* 0x0000640000000c00 */
[----:B------:R-:W-:Y:S06]  /*1c9c0*/  BAR.ARV 0x4, 0x180 ;  /* 0x0106000000007b1d */ /* 0x000fec0000002000 */
[----:B--2---:R-:W-:Y:S01]  /*1c9d0*/  SHF.L.U64.HI R74, R82, 0x2, R78 ;  /* 0x00000002524a7819 */ /* 0x004fe2000001024e */
[----:B01----:R-:W-:Y:S06]  /*1c9e0*/  @P1 BRA `(.L_x_7486) ;  /* 0x00000014006c1947 */ /* 0x003fec0003800000 */
[----:B------:R-:W2:Y:S04]  /*1c9f0*/  LDL R4, [R1+0x8c] ;  /* 0x00008c0001047983 */ /* 0x000ea80000100800 */
[----:B------:R-:W3:Y:S04]  /*1ca00*/  LDL.LU R112, [R1+0x58] ;  /* 0x0000580001707983 */ /* 0x000ee80000300800 */
[----:B------:R-:W4:Y:S04]  /*1ca10*/  LDL R111, [R1+0x88] ;  /* 0x00008800016f7983 */ /* 0x000f280000100800 */
[----:B------:R-:W4:Y:S01]  /*1ca20*/  LDL R86, [R1+0x64] ;  /* 0x0000640001567983 */ /* 0x000f220000100800 */
[----:B------:R-:W0:Y:S01]  /*1ca30*/  S2R R5, SR_SWINHI ;  /* 0x0000000000057919 */ /* 0x000e220000002f00 */
[----:B------:R-:W-:Y:S05]  /*1ca40*/  WARPSYNC.ALL ;  /* 0x0000000000007948 */ /* 0x000fea0003800000 */
[----:B------:R-:W-:Y:S01]  /*1ca50*/  F2FP.F16.F32.PACK_AB R36, R57, R36 ;  /* 0x000000243924723e */ /* 0x000fe200000000ff */
[----:B------:R-:W-:Y:S01]  /*1ca60*/  ULDC.64 UR4, c[0x0][0xc00] ;  /* 0x0003000000047ab9 */ /* 0x000fe20000000a00 */
[----:B------:R-:W1:Y:S01]  /*1ca70*/  LDC R57, c[0x0][0xbe8] ;  /* 0x0002fa00ff397b82 */ /* 0x000e620000000800 */
[----:B------:R-:W-:-:S02]  /*1ca80*/  MOV R20, R2 ;  /* 0x0000000200147202 */ /* 0x000fc40000000f00 */
[----:B0-----:R-:W-:Y:S02]  /*1ca90*/  MOV R21, R5 ;  /* 0x0000000500157202 */ /* 0x001fe40000000f00 */
[----:B------:R-:W-:Y:S02]  /*1caa0*/  F2FP.F16.F32.PACK_AB R10, R103, R10 ;  /* 0x0000000a670a723e */ /* 0x000fe400000000ff */
[----:B------:R-:W-:Y:S02]  /*1cab0*/  F2FP.F16.F32.PACK_AB R35, R35, R54 ;  /* 0x000000362323723e */ /* 0x000fe400000000ff */
[----:B------:R-:W-:Y:S01]  /*1cac0*/  F2FP.F16.F32.PACK_AB R39, R39, R50 ;  /* 0x000000322727723e */ /* 0x000fe200000000ff */
[----:B------:R-:W-:Y:S01]  /*1cad0*/  IMAD.MOV.U32 R50, RZ, RZ, RZ ;  /* 0x000000ffff327224 */ /* 0x000fe200078e00ff */
[----:B------:R-:W-:Y:S01]  /*1cae0*/  ULDC.64 UR6, c[0x0][0x208] ;  /* 0x0000820000067ab9 */ /* 0x000fe20000000a00 */
[----:B------:R-:W-:Y:S01]  /*1caf0*/  BAR.SYNC.DEFER_BLOCKING 0x1, 0x100 ;  /* 0x0044000000007b1d */ /* 0x000fe20000010000 */
[----:B--2---:R-:W-:-:S03]  /*1cb00*/  IMAD.WIDE R8, R4, 0x2, R20 ;  /* 0x0000000204087825 */ /* 0x004fc600078e0214 */
[C---:B------:R-:W-:Y:S02]  /*1cb10*/  IADD3 R63, P5, R8.reuse, 0x20, RZ ;  /* 0x00000020083f7810 */ /* 0x040fe40007fbe0ff */
[----:B------:R-:W-:-:S03]  /*1cb20*/  LOP3.LUT R33, R8, 0x380, RZ, 0xc0, !PT ;  /* 0x0000038008217812 */ /* 0x000fc600078ec0ff */
[----:B------:R-:W-:Y:S01]  /*1cb30*/  IMAD.X R5, RZ, RZ, R9, P5 ;  /* 0x000000ffff057224 */ /* 0x000fe200028e0609 */
[C---:B------:R-:W-:Y:S02]  /*1cb40*/  IADD3 R109, P5, R8.reuse, 0x4060, RZ ;  /* 0x00004060086d7810 */ /* 0x040fe40007fbe0ff */
[C---:B------:R-:W-:Y:S02]  /*1cb50*/  IADD3 R67, P0, R8.reuse, 0x40, RZ ;  /* 0x0000004008437810 */ /* 0x040fe40007f1e0ff */
[----:B------:R-:W-:Y:S02]  /*1cb60*/  LOP3.LUT R28, R109, 0x380, RZ, 0xc0, !PT ;  /* 0x000003806d1c7812 */ /* 0x000fe400078ec0ff */
[----:B------:R-:W-:Y:S02]  /*1cb70*/  SHF.R.U64 R33, R33, 0x3, RZ ;  /* 0x0000000321217819 */ /* 0x000fe400000012ff */
[----:B------:R-:W-:Y:S02]  /*1cb80*/  IADD3 R71, P1, R8, 0x60, RZ ;  /* 0x0000006008477810 */ /* 0x000fe40007f3e0ff */
[----:B------:R-:W-:-:S02]  /*1cb90*/  LOP3.LUT R4, R63, 0x380, RZ, 0xc0, !PT ;  /* 0x000003803f047812 */ /* 0x000fc400078ec0ff */
[----:B------:R-:W-:Y:S02]  /*1cba0*/  LOP3.LUT R6, R67, 0x380, RZ, 0xc0, !PT ;  /* 0x0000038043067812 */ /* 0x000fe400078ec0ff */
[C---:B------:R-:W-:Y:S02]  /*1cbb0*/  IADD3 R75, P2, R8.reuse, 0x4000, RZ ;  /* 0x00004000084b7810 */ /* 0x040fe40007f5e0ff */
[C---:B------:R-:W-:Y:S02]  /*1cbc0*/  IADD3 R79, P3, R8.reuse, 0x4020, RZ ;  /* 0x00004020084f7810 */ /* 0x040fe40007f7e0ff */
[----:B------:R-:W-:Y:S02]  /*1cbd0*/  IADD3 R83, P4, R8, 0x4040, RZ ;  /* 0x0000404008537810 */ /* 0x000fe40007f9e0ff */
[----:B------:R-:W-:Y:S02]  /*1cbe0*/  SHF.R.U64 R28, R28, 0x3, RZ ;  /* 0x000000031c1c7819 */ /* 0x000fe400000012ff */
[----:B------:R-:W-:-:S02]  /*1cbf0*/  LOP3.LUT R8, R33, R8, RZ, 0x3c, !PT ;  /* 0x0000000821087212 */ /* 0x000fc400078e3cff */
[----:B------:R-:W-:Y:S02]  /*1cc00*/  LOP3.LUT R12, R71, 0x380, RZ, 0xc0, !PT ;  /* 0x00000380470c7812 */ /* 0x000fe400078ec0ff */
[----:B------:R-:W-:Y:S02]  /*1cc10*/  SHF.R.U64 R4, R4, 0x3, RZ ;  /* 0x0000000304047819 */ /* 0x000fe400000012ff */
[----:B------:R-:W-:Y:S02]  /*1cc20*/  SHF.R.U64 R6, R6, 0x3, RZ ;  /* 0x0000000306067819 */ /* 0x000fe400000012ff */
[----:B------:R-:W-:Y:S01]  /*1cc30*/  LOP3.LUT R32, R28, R109, RZ, 0x3c, !PT ;  /* 0x0000006d1c207212 */ /* 0x000fe200078e3cff */
[--C-:B------:R-:W-:Y:S01]  /*1cc40*/  IMAD.X R7, RZ, RZ, R9.reuse, P0 ;  /* 0x000000ffff077224 */ /* 0x100fe200000e0609 */
[----:B------:R-:W-:Y:S01]  /*1cc50*/  MOV R28, R8 ;  /* 0x00000008001c7202 */ /* 0x000fe20000000f00 */
[--C-:B------:R-:W-:Y:S01]  /*1cc60*/  IMAD.X R13, RZ, RZ, R9.reuse, P1 ;  /* 0x000000ffff0d7224 */ /* 0x100fe200008e0609 */
[----:B------:R-:W-:Y:S01]  /*1cc70*/  IADD3.X R15, RZ, R9, RZ, P2, !PT ;  /* 0x00000009ff0f7210 */ /* 0x000fe200017fe4ff */
[--C-:B------:R-:W-:Y:S01]  /*1cc80*/  IMAD.X R25, RZ, RZ, R9.reuse, P3 ;  /* 0x000000ffff197224 */ /* 0x100fe200018e0609 */
[----:B------:R-:W-:Y:S01]  /*1cc90*/  SHF.R.U64 R12, R12, 0x3, RZ ;  /* 0x000000030c0c7819 */ /* 0x000fe200000012ff */
[--C-:B------:R-:W-:Y:S01]  /*1cca0*/  IMAD.X R27, RZ, RZ, R9.reuse, P4 ;  /* 0x000000ffff1b7224 */ /* 0x100fe200020e0609 */
[----:B------:R-:W-:Y:S01]  /*1ccb0*/  F2FP.F16.F32.PACK_AB R8, R104, R11 ;  /* 0x0000000b6808723e */ /* 0x000fe200000000ff */
[----:B------:R-:W-:Y:S01]  /*1ccc0*/  IMAD.X R33, RZ, RZ, R9, P5 ;  /* 0x000000ffff217224 */ /* 0x000fe200028e0609 */
[----:B------:R-:W-:-:S02]  /*1ccd0*/  LOP3.LUT R4, R4, R63, RZ, 0x3c, !PT ;  /* 0x0000003f04047212 */ /* 0x000fc400078e3cff */
[----:B------:R-:W-:Y:S02]  /*1cce0*/  LOP3.LUT R6, R6, R67, RZ, 0x3c, !PT ;  /* 0x0000004306067212 */ /* 0x000fe400078e3cff */
[----:B------:R-:W-:Y:S02]  /*1ccf0*/  LOP3.LUT R14, R75, 0x380, RZ, 0xc0, !PT ;  /* 0x000003804b0e7812 */ /* 0x000fe400078ec0ff */
[----:B------:R-:W-:Y:S02]  /*1cd00*/  F2FP.F16.F32.PACK_AB R9, R107, R110 ;  /* 0x0000006e6b09723e */ /* 0x000fe400000000ff */
[----:B------:R-:W-:Y:S02]  /*1cd10*/  F2FP.F16.F32.PACK_AB R11, R105, R108 ;  /* 0x0000006c690b723e */ /* 0x000fe400000000ff */
[----:B------:R-:W-:Y:S02]  /*1cd20*/  LOP3.LUT R24, R79, 0x380, RZ, 0xc0, !PT ;  /* 0x000003804f187812 */ /* 0x000fe400078ec0ff */
[----:B------:R-:W-:-:S02]  /*1cd30*/  LOP3.LUT R26, R83, 0x380, RZ, 0xc0, !PT ;  /* 0x00000380531a7812 */ /* 0x000fc400078ec0ff */
[----:B------:R-:W-:Y:S01]  /*1cd40*/  LOP3.LUT R12, R12, R71, RZ, 0x3c, !PT ;  /* 0x000000470c0c7212 */ /* 0x000fe200078e3cff */
[----:B------:R0:W-:Y:S01]  /*1cd50*/  STSM.16.M88.4 [R28], R8 ;  /* 0x000000081c007844 */ /* 0x0001e20000000200 */
[----:B------:R-:W-:Y:S02]  /*1cd60*/  SHF.R.U64 R14, R14, 0x3, RZ ;  /* 0x000000030e0e7819 */ /* 0x000fe400000012ff */
[----:B------:R-:W-:Y:S02]  /*1cd70*/  MOV R71, R4 ;  /* 0x0000000400477202 */ /* 0x000fe40000000f00 */
[----:B------:R-:W-:Y:S02]  /*1cd80*/  MOV R70, R6 ;  /* 0x0000000600467202 */ /* 0x000fe40000000f00 */
[----:B------:R-:W-:Y:S02]  /*1cd90*/  SHF.R.U64 R24, R24, 0x3, RZ ;  /* 0x0000000318187819 */ /* 0x000fe400000012ff */
[----:B------:R-:W-:-:S02]  /*1cda0*/  SHF.R.U64 R26, R26, 0x3, RZ ;  /* 0x000000031a1a7819 */ /* 0x000fc400000012ff */
[----:B------:R-:W-:Y:S02]  /*1cdb0*/  F2FP.F16.F32.PACK_AB R4, R96, R95 ;  /* 0x0000005f6004723e */ /* 0x000fe400000000ff */
[----:B------:R-:W-:Y:S02]  /*1cdc0*/  F2FP.F16.F32.PACK_AB R5, R85, R106 ;  /* 0x0000006a5505723e */ /* 0x000fe400000000ff */
[----:B------:R-:W-:Y:S02]  /*1cdd0*/  F2FP.F16.F32.PACK_AB R6, R101, R94 ;  /* 0x0000005e6506723e */ /* 0x000fe400000000ff */
[----:B------:R-:W-:Y:S02]  /*1cde0*/  F2FP.F16.F32.PACK_AB R7, R81, R84 ;  /* 0x000000545107723e */ /* 0x000fe400000000ff */
[----:B0-----:R-:W-:Y:S02]  /*1cdf0*/  F2FP.F16.F32.PACK_AB R8, R102, R93 ;  /* 0x0000005d6608723e */ /* 0x001fe400000000ff */
[----:B------:R-:W-:-:S02]  /*1ce00*/  F2FP.F16.F32.PACK_AB R9, R77, R80 ;  /* 0x000000504d09723e */ /* 0x000fc400000000ff */
[----:B------:R-:W-:Y:S02]  /*1ce10*/  F2FP.F16.F32.PACK_AB R10, R99, R92 ;  /* 0x0000005c630a723e */ /* 0x000fe400000000ff */
[----:B------:R-:W-:Y:S02]  /*1ce20*/  F2FP.F16.F32.PACK_AB R11, R73, R76 ;  /* 0x0000004c490b723e */ /* 0x000fe400000000ff */
[----:B------:R-:W-:Y:S01]  /*1ce30*/  LOP3.LUT R14, R14, R75, RZ, 0x3c, !PT ;  /* 0x0000004b0e0e7212 */ /* 0x000fe200078e3cff */
[----:B------:R-:W-:Y:S01]  /*1ce40*/  STSM.16.M88.4 [R71], R4 ;  /* 0x0000000447007844 */ /* 0x000fe20000000200 */
[----:B------:R-:W-:Y:S02]  /*1ce50*/  LOP3.LUT R24, R24, R79, RZ, 0x3c, !PT ;  /* 0x0000004f18187212 */ /* 0x000fe400078e3cff */
[----:B------:R-:W-:Y:S01]  /*1ce60*/  LOP3.LUT R26, R26, R83, RZ, 0x3c, !PT ;  /* 0x000000531a1a7212 */ /* 0x000fe200078e3cff */
[----:B------:R3:W-:Y:S01]  /*1ce70*/  STSM.16.M88.4 [R70], R8 ;  /* 0x0000000846007844 */ /* 0x0007e20000000200 */
[----:B------:R-:W-:-:S02]  /*1ce80*/  MOV R67, R12 ;  /* 0x0000000c00437202 */ /* 0x000fc40000000f00 */
[----:B------:R-:W-:Y:S02]  /*1ce90*/  MOV R66, R14 ;  /* 0x0000000e00427202 */ /* 0x000fe40000000f00 */
[----:B------:R-:W-:Y:S02]  /*1cea0*/  MOV R28, R32 ;  /* 0x00000020001c7202 */ /* 0x000fe40000000f00 */
[----:B------:R-:W-:Y:S02]  /*1ceb0*/  MOV R63, R24 ;  /* 0x00000018003f7202 */ /* 0x000fe40000000f00 */
[----:B------:R-:W-:Y:S02]  /*1cec0*/  MOV R62, R26 ;  /* 0x0000001a003e7202 */ /* 0x000fe40000000f00 */
[----:B------:R-:W-:Y:S02]  /*1ced0*/  F2FP.F16.F32.PACK_AB R12, R100, R91 ;  /* 0x0000005b640c723e */ /* 0x000fe400000000ff */
[----:B------:R-:W-:-:S02]  /*1cee0*/  F2FP.F16.F32.PACK_AB R13, R69, R72 ;  /* 0x00000048450d723e */ /* 0x000fc400000000ff */
[----:B------:R-:W-:Y:S02]  /*1cef0*/  F2FP.F16.F32.PACK_AB R14, R97, R90 ;  /* 0x0000005a610e723e */ /* 0x000fe400000000ff */
[----:B---3--:R-:W-:Y:S02]  /*1cf00*/  IADD3 R10, P1, R112, UR4, RZ ;  /* 0x00000004700a7c10 */ /* 0x008fe4000ff3e0ff */
[----:B------:R-:W-:Y:S02]  /*1cf10*/  F2FP.F16.F32.PACK_AB R15, R65, R68 ;  /* 0x00000044410f723e */ /* 0x000fe400000000ff */
[----:B------:R-:W-:Y:S02]  /*1cf20*/  F2FP.F16.F32.PACK_AB R33, R34, R51 ;  /* 0x000000332221723e */ /* 0x000fe400000000ff */
[----:B------:R-:W-:Y:S02]  /*1cf30*/  F2FP.F16.F32.PACK_AB R24, R98, R89 ;  /* 0x000000596218723e */ /* 0x000fe400000000ff */
[----:B------:R-:W-:-:S02]  /*1cf40*/  F2FP.F16.F32.PACK_AB R25, R59, R64 ;  /* 0x000000403b19723e */ /* 0x000fc400000000ff */
[----:B------:R-:W-:Y:S02]  /*1cf50*/  F2FP.F16.F32.PACK_AB R26, R61, R88 ;  /* 0x000000583d1a723e */ /* 0x000fe400000000ff */
[----:B------:R-:W-:Y:S02]  /*1cf60*/  F2FP.F16.F32.PACK_AB R27, R55, R58 ;  /* 0x0000003a371b723e */ /* 0x000fe400000000ff */
[----:B------:R-:W-:Y:S02]  /*1cf70*/  F2FP.F16.F32.PACK_AB R34, R56, R37 ;  /* 0x000000253822723e */ /* 0x000fe400000000ff */
[----:B------:R-:W-:Y:S02]  /*1cf80*/  ISETP.NE.U32.AND P0, PT, RZ, UR4, PT ;  /* 0x00000004ff007c0c */ /* 0x000fe4000bf05070 */
[----:B------:R-:W-:Y:S02]  /*1cf90*/  F2FP.F16.F32.PACK_AB R32, R60, R49 ;  /* 0x000000313c20723e */ /* 0x000fe400000000ff */
[----:B------:R-:W-:-:S02]  /*1cfa0*/  F2FP.F16.F32.PACK_AB R37, R38, R47 ;  /* 0x0000002f2625723e */ /* 0x000fc400000000ff */
[----:B------:R-:W-:Y:S02]  /*1cfb0*/  F2FP.F16.F32.PACK_AB R38, R52, R45 ;  /* 0x0000002d3426723e */ /* 0x000fe400000000ff */
[----:B------:R-:W-:Y:S01]  /*1cfc0*/  IADD3.X R11, R74, UR5, RZ, P1, !PT ;  /* 0x000000054a0b7c10 */ /* 0x000fe20008ffe4ff */
[----:B------:R0:W-:Y:S01]  /*1cfd0*/  STSM.16.M88.4 [R67], R12 ;  /* 0x0000000c43007844 */ /* 0x0001e20000000200 */
[----:B------:R-:W-:Y:S02]  /*1cfe0*/  F2FP.F16.F32.PACK_AB R4, R53, R44 ;  /* 0x0000002c3504723e */ /* 0x000fe400000000ff */
[----:B------:R-:W-:Y:S02]  /*1cff0*/  F2FP.F16.F32.PACK_AB R5, R43, R46 ;  /* 0x0000002e2b05723e */ /* 0x000fe400000000ff */
[----:B------:R-:W-:Y:S02]  /*1d000*/  F2FP.F16.F32.PACK_AB R6, R41, R40 ;  /* 0x000000282906723e */ /* 0x000fe400000000ff */
[----:B------:R-:W-:-:S02]  /*1d010*/  F2FP.F16.F32.PACK_AB R7, R87, R42 ;  /* 0x0000002a5707723e */ /* 0x000fc400000000ff */
[----:B-1----:R-:W-:Y:S01]  /*1d020*/  ISETP.NE.AND P1, PT, R57, 0x1, PT ;  /* 0x000000013900780c */ /* 0x002fe20003f25270 */
[----:B------:R-:W-:Y:S01]  /*1d030*/  STSM.16.M88.4 [R66], R24 ;  /* 0x0000001842007844 */ /* 0x000fe20000000200 */
[----:B------:R-:W-:Y:S01]  /*1d040*/  ISETP.NE.AND.EX P0, PT, RZ, UR5, PT, P0 ;  /* 0x00000005ff007c0c */ /* 0x000fe2000bf05300 */
[----:B------:R-:W-:Y:S02]  /*1d050*/  ULDC.64 UR4, c[0x0][0xc08] ;  /* 0x0003020000047ab9 */ /* 0x000fe40000000a00 */
[----:B------:R-:W-:Y:S01]  /*1d060*/  STSM.16.M88.4 [R63], R32 ;  /* 0x000000203f007844 */ /* 0x000fe20000000200 */
[----:B------:R-:W-:-:S03]  /*1d070*/  ISETP.NE.U32.AND P2, PT, RZ, UR4, PT ;  /* 0x00000004ff007c0c */ /* 0x000fc6000bf45070 */
[----:B------:R-:W-:Y:S01]  /*1d080*/  STSM.16.M88.4 [R62], R36 ;  /* 0x000000243e007844 */ /* 0x000fe20000000200 */
[----:B------:R-:W-:-:S03]  /*1d090*/  ISETP.NE.AND.EX P2, PT, RZ, UR5, PT, P2 ;  /* 0x00000005ff007c0c */ /* 0x000fc6000bf45320 */
[----:B------:R1:W-:Y:S01]  /*1d0a0*/  STSM.16.M88.4 [R28], R4 ;  /* 0x000000041c007844 */ /* 0x0003e20000000200 */
[----:B0-----:R-:W0:Y:S08]  /*1d0b0*/  @P1 LDC R12, c[0x0][0xbec] ;  /* 0x0002fb00ff0c1b82 */ /* 0x001e300000000800 */
[----:B------:R-:W-:Y:S08]  /*1d0c0*/  BAR.SYNC.DEFER_BLOCKING 0x1, 0x100 ;  /* 0x0044000000007b1d */ /* 0x000ff00000010000 */
[----:B------:R-:W2:Y:S01]  /*1d0d0*/  @P1 LDC R13, c[0x0][0xbf0] ;  /* 0x0002fc00ff0d1b82 */ /* 0x000ea20000000800 */
[----:B------:R-:W-:Y:S01]  /*1d0e0*/  @P2 IADD3 R8, P3, R112, UR4, RZ ;  /* 0x0000000470082c10 */ /* 0x000fe2000ff7e0ff */
[----:B------:R-:W-:-:S03]  /*1d0f0*/  ULDC UR4, c[0x0][0xa88] ;  /* 0x0002a20000047ab9 */ /* 0x000fc60000000800 */
[----:B------:R-:W-:Y:S02]  /*1d100*/  @P2 IADD3.X R9, R74, UR5, RZ, P3, !PT ;  /* 0x000000054a092c10 */ /* 0x000fe40009ffe4ff */
[----:B-1----:R-:W-:Y:S01]  /*1d110*/  MOV R6, UR4 ;  /* 0x0000000400067c02 */ /* 0x002fe20008000f00 */
[----:B----4-:R-:W-:Y:S01]  /*1d120*/  IMAD R15, R86, 0x80, R111 ;  /* 0x00000080560f7824 */ /* 0x010fe200078e026f */
[----:B------:R1:W5:Y:S04]  /*1d130*/  @P0 LDG.E R50, desc[UR6][R10.64] ;  /* 0x000000060a320981 */ /* 0x000368000c1e1900 */
[----:B------:R1:W5:Y:S01]  /*1d140*/  @P2 LDG.E R6, desc[UR6][R8.64] ;  /* 0x0000000608062981 */ /* 0x000362000c1e1900 */
[----:B------:R-:W-:Y:S05]  /*1d150*/  @P2 BRA `(.L_x_7487) ;  /* 0x0000000000142947 */ /* 0x000fea0003800000 */
[----:B------:R-:W-:Y:S05]  /*1d160*/  @!P0 BRA `(.L_x_7487) ;  /* 0x0000000000108947 */ /* 0x000fea0003800000 */
[----:B------:R-:W-:Y:S02]  /*1d170*/  ULDC.64 UR4, c[0x0][0x208] ;  /* 0x0000820000047ab9 */ /* 0x000fe40000000a00 */
[----:B------:R-:W3:Y:S04]  /*1d180*/  LDG.E R5, desc[UR4][R10.64] ;  /* 0x000000040a057981 */ /* 0x000ee8000c1e1900 */
[----:B-----5:R-:W3:Y:S02]  /*1d190*/  LDG.E R6, desc[UR4][R10.64+0x4] ;  /* 0x000004040a067981 */ /* 0x020ee4000c1e1900 */
[----:B---3--:R-:W-:-:S07]  /*1d1a0*/  IMAD.IADD R6, R6, 0x1, -R5 ;  /* 0x0000000106067824 */ /* 0x008fce00078e0a05 */
.L_x_7487:
[----:B------:R-:W3:Y:S01]  /*1d1b0*/  LDL.LU R56, [R1+0x50] ;  /* 0x0000500001387983 */ /* 0x000ee20000300800 */
[----:B0-----:R-:W-:Y:S01]  /*1d1c0*/  @P1 IMAD.HI.U32 R4, R15, R12, RZ ;  /* 0x0000000c0f041227 */ /* 0x001fe200078e00ff */
[----:B------:R-:W-:Y:S01]  /*1d1d0*/  ULDC.64 UR4, c[0x0][0xb90] ;  /* 0x0002e40000047ab9 */ /* 0x000fe20000000a00 */
[----:B-----5:R-:W-:Y:S01]  /*1d1e0*/  SHF.R.S32.HI R51, RZ, 0x1f, R50 ;  /* 0x0000001fff337819 */ /* 0x020fe20000011432 */
[----:B------:R-:W4:Y:S01]  /*1d1f0*/  LDL R14, [R1+0x80] ;  /* 0x00008000010e7983 */ /* 0x000f220000100800 */
[----:B------:R-:W-:Y:S01]  /*1d200*/  IMAD.MOV.U32 R7, RZ, RZ, R15 ;  /* 0x000000ffff077224 */ /* 0x000fe200078e000f */
[----:B--2---:R-:W-:Y:S01]  /*1d210*/  @P1 SHF.R.U32.HI R7, RZ, R13, R4 ;  /* 0x0000000dff071219 */ /* 0x004fe20000011604 */
[----:B-1----:R-:W-:Y:S01]  /*1d220*/  IMAD.SHL.U32 R10, R22, 0x40, RZ ;  /* 0x00000040160a7824 */ /* 0x002fe200078e00ff */
[----:B------:R-:W0:Y:S01]  /*1d230*/  S2R R27, SR_TID.X ;  /* 0x00000000001b7919 */ /* 0x000e220000002100 */
[----:B------:R-:W-:Y:S02]  /*1d240*/  SEL R28, R78, RZ, !P0 ;  /* 0x000000ff4e1c7207 */ /* 0x000fe40004000000 */
[----:B------:R-:W-:-:S02]  /*1d250*/  SEL R59, R82, RZ, !P0 ;  /* 0x000000ff523b7207 */ /* 0x000fc40004000000 */
[----:B------:R-:W-:-:S05]  /*1d260*/  IADD3 R11, R16, R10, RZ ;  /* 0x0000000a100b7210 */ /* 0x000fca0007ffe0ff */
[----:B------:R-:W-:Y:S01]  /*1d270*/  IMAD.WIDE R20, R11, 0x2, R20 ;  /* 0x000000020b147825 */ /* 0x000fe200078e0214 */
[----:B------:R-:W-:Y:S01]  /*1d280*/  SHF.R.S32.HI R11, RZ, 0x1f, R7 ;  /* 0x0000001fff0b7819 */ /* 0x000fe20000011407 */
[----:B------:R-:W1:Y:S02]  /*1d290*/  S2R R60, SR_TID.X ;  /* 0x00000000003c7919 */ /* 0x000e640000002100 */
[----:B0-----:R-:W-:-:S05]  /*1d2a0*/  VIADD R27, R27, 0xffffff80 ;  /* 0xffffff801b1b7836 */ /* 0x001fca0000000000 */
[----:B------:R-:W-:-:S04]  /*1d2b0*/  SHF.R.S32.HI R26, RZ, 0x1f, R27 ;  /* 0x0000001fff1a7819 */ /* 0x000fc8000001141b */
[----:B------:R-:W-:-:S04]  /*1d2c0*/  LEA.HI R26, R26, R27, RZ, 0x7 ;  /* 0x0000001b1a1a7211 */ /* 0x000fc800078f38ff */
[----:B------:R-:W-:Y:S01]  /*1d2d0*/  LOP3.LUT R26, R26, 0xffffff80, RZ, 0xc0, !PT ;  /* 0xffffff801a1a7812 */ /* 0x000fe200078ec0ff */
[----:B------:R-:W-:-:S03]  /*1d2e0*/  IMAD R61, R6, R57, RZ ;  /* 0x00000039063d7224 */ /* 0x000fc600078e02ff */
[----:B------:R-:W-:Y:S02]  /*1d2f0*/  IADD3 R26, R27, -R26, RZ ;  /* 0x8000001a1b1a7210 */ /* 0x000fe40007ffe0ff */
[C---:B------:R-:W-:Y:S02]  /*1d300*/  IADD3 R33, P3, R20.reuse, 0x4000, RZ ;  /* 0x0000400014217810 */ /* 0x040fe40007f7e0ff */
[----:B------:R-:W-:Y:S02]  /*1d310*/  IADD3 R13, P4, R20, 0x2000, RZ ;  /* 0x00002000140d7810 */ /* 0x000fe40007f9e0ff */
[----:B------:R-:W-:-:S04]  /*1d320*/  LOP3.LUT R32, R33, 0x380, RZ, 0xc0, !PT ;  /* 0x0000038021207812 */ /* 0x000fc800078ec0ff */
[----:B------:R-:W-:Y:S02]  /*1d330*/  SHF.R.U64 R32, R32, 0x3, RZ ;  /* 0x0000000320207819 */ /* 0x000fe400000012ff */
[----:B-1----:R-:W-:Y:S01]  /*1d340*/  IADD3 R60, R60, -0x80, RZ ;  /* 0xffffff803c3c7810 */ /* 0x002fe20007ffe0ff */
[----:B------:R-:W-:Y:S01]  /*1d350*/  ULDC.64 UR6, c[0x0][0x208] ;  /* 0x0000820000067ab9 */ /* 0x000fe20000000a00 */
[----:B------:R-:W-:Y:S01]  /*1d360*/  LOP3.LUT R32, R32, R33, RZ, 0x3c, !PT ;  /* 0x0000002120207212 */ /* 0x000fe200078e3cff */
[----:B------:R-:W-:Y:S01]  /*1d370*/  IMAD.X R33, RZ, RZ, R21, P3 ;  /* 0x000000ffff217224 */ /* 0x000fe200018e0615 */
[----:B------:R-:W-:Y:S02]  /*1d380*/  IADD3 R37, P5, R20, 0x5000, RZ ;  /* 0x0000500014257810 */ /* 0x000fe40007fbe0ff */
[----:B------:R-:W-:Y:S02]  /*1d390*/  SHF.R.S32.HI R58, RZ, 0x1f, R60 ;  /* 0x0000001fff3a7819 */ /* 0x000fe4000001143c */
[----:B------:R-:W-:-:S02]  /*1d3a0*/  LOP3.LUT R36, R37, 0x380, RZ, 0xc0, !PT ;  /* 0x0000038025247812 */ /* 0x000fc400078ec0ff */
[----:B------:R-:W-:Y:S02]  /*1d3b0*/  LEA.HI R58, R58, R60, RZ, 0x3 ;  /* 0x0000003c3a3a7211 */ /* 0x000fe400078f18ff */
[----:B------:R-:W-:Y:S02]  /*1d3c0*/  SHF.R.U64 R36, R36, 0x3, RZ ;  /* 0x0000000324247819 */ /* 0x000fe400000012ff */
[----:B------:R-:W-:Y:S02]  /*1d3d0*/  LOP3.LUT R58, R58, 0xfffffff8, RZ, 0xc0, !PT ;  /* 0xfffffff83a3a7812 */ /* 0x000fe400078ec0ff */
[----:B------:R-:W-:Y:S01]  /*1d3e0*/  LOP3.LUT R36, R36, R37, RZ, 0x3c, !PT ;  /* 0x0000002524247212 */ /* 0x000fe200078e3cff */
[----:B------:R-:W-:Y:S02]  /*1d3f0*/  IMAD.X R37, RZ, RZ, R21, P5 ;  /* 0x000000ffff257224 */ /* 0x000fe400028e0615 */
[----:B------:R-:W-:Y:S01]  /*1d400*/  IMAD.IADD R58, R60, 0x1, -R58 ;  /* 0x000000013c3a7824 */ /* 0x000fe200078e0a3a */
[----:B------:R-:W-:Y:S01]  /*1d410*/  BSSY B1, `(.L_x_7488) ;  /* 0x0000088000017945 */ /* 0x000fe20003800000 */
[----:B---3--:R-:W-:Y:S01]  /*1d420*/  SHF.R.S32.HI R49, RZ, 0x1f, R56 ;  /* 0x0000001fff317819 */ /* 0x008fe20000011438 */
[----:B------:R-:W-:-:S04]  /*1d430*/  IMAD.WIDE.U32 R4, R56, UR4, R50 ;  /* 0x0000000438047c25 */ /* 0x000fc8000f8e0032 */
[----:B------:R-:W-:-:S04]  /*1d440*/  IMAD R8, R49, UR4, RZ ;  /* 0x0000000431087c24 */ /* 0x000fc8000f8e02ff */
[----:B------:R-:W-:Y:S01]  /*1d450*/  IMAD R9, R56, UR5, R8 ;  /* 0x0000000538097c24 */ /* 0x000fe2000f8e0208 */
[----:B------:R-:W-:Y:S01]  /*1d460*/  ULDC.64 UR4, c[0x0][0xb98] ;  /* 0x0002e60000047ab9 */ /* 0x000fe20000000a00 */
[----:B------:R-:W-:Y:S02]  /*1d470*/  IMAD.MOV R8, RZ, RZ, -R7 ;  /* 0x000000ffff087224 */ /* 0x000fe400078e0a07 */
[----:B------:R-:W-:Y:S02]  /*1d480*/  IMAD.IADD R5, R5, 0x1, R9 ;  /* 0x0000000105057824 */ /* 0x000fe400078e0209 */
[----:B------:R-:W-:Y:S02]  /*1d490*/  IMAD R9, R57, R8, R15 ;  /* 0x0000000839097224 */ /* 0x000fe400078e020f */
[----:B------:R-:W-:Y:S02]  /*1d4a0*/  IMAD R8, R28, UR4, RZ ;  /* 0x000000041c087c24 */ /* 0x000fe4000f8e02ff */
[----:B------:R-:W-:-:S04]  /*1d4b0*/  IMAD.WIDE.U32 R4, R59, UR4, R4 ;  /* 0x000000043b047c25 */ /* 0x000fc8000f8e0004 */
[----:B------:R-:W-:Y:S01]  /*1d4c0*/  IMAD R10, R59, UR5, R8 ;  /* 0x000000053b0a7c24 */ /* 0x000fe2000f8e0208 */
[----:B------:R-:W-:Y:S01]  /*1d4d0*/  SHF.R.S32.HI R8, RZ, 0x1f, R9 ;  /* 0x0000001fff087819 */ /* 0x000fe20000011409 */
[----:B------:R-:W-:Y:S01]  /*1d4e0*/  ULDC.64 UR4, c[0x0][0xb88] ;  /* 0x0002e20000047ab9 */ /* 0x000fe20000000a00 */
[----:B------:R-:W-:-:S03]  /*1d4f0*/  IADD3 R4, P2, R7, R4, RZ ;  /* 0x0000000407047210 */ /* 0x000fc60007f5e0ff */
[----:B------:R-:W-:Y:S01]  /*1d500*/  IMAD R12, R8, UR4, RZ ;  /* 0x00000004080c7c24 */ /* 0x000fe2000f8e02ff */
[----:B------:R-:W-:-:S03]  /*1d510*/  IADD3.X R5, R11, R5, R10, P2, !PT ;  /* 0x000000050b057210 */ /* 0x000fc600017fe40a */
[C---:B------:R-:W-:Y:S02]  /*1d520*/  IMAD R11, R9.reuse, UR5, R12 ;  /* 0x00000005090b7c24 */ /* 0x040fe4000f8e020c */
[----:B------:R-:W-:Y:S01]  /*1d530*/  IMAD.WIDE.U32 R4, R9, UR4, R4 ;  /* 0x0000000409047c25 */ /* 0x000fe2000f8e0004 */
[----:B------:R-:W-:-:S03]  /*1d540*/  ULDC.64 UR4, c[0x0][0xb50] ;  /* 0x0002d40000047ab9 */ /* 0x000fc60000000a00 */
[----:B------:R-:W-:Y:S01]  /*1d550*/  IMAD.IADD R5, R5, 0x1, R11 ;  /* 0x0000000105057824 */ /* 0x000fe200078e020b */
[----:B------:R-:W-:-:S04]  /*1d560*/  LEA R10, P2, R4, UR4, 0x2 ;  /* 0x00000004040a7c11 */ /* 0x000fc8000f8410ff */
[----:B------:R-:W-:Y:S01]  /*1d570*/  LEA.HI.X R11, R4, UR5, R5, 0x2, P2 ;  /* 0x00000005040b7c11 */ /* 0x000fe200090f1405 */
[----:B------:R-:W-:Y:S01]  /*1d580*/  SHFL.IDX PT, R52, R10, RZ, 0x1c1f ;  /* 0x001c1fff0a347589 */ /* 0x000fe200000e0000 */
[C---:B------:R-:W-:Y:S02]  /*1d590*/  IADD3 R25, P2, R20.reuse, 0x3000, RZ ;  /* 0x0000300014197810 */ /* 0x040fe40007f5e0ff */
[----:B------:R-:W-:Y:S01]  /*1d5a0*/  IADD3 R7, P0, R20, 0x1000, RZ ;  /* 0x0000100014077810 */ /* 0x000fe20007f1e0ff */
[----:B------:R-:W0:Y:S01]  /*1d5b0*/  SHFL.IDX PT, R53, R11, RZ, 0x1c1f ;  /* 0x001c1fff0b357589 */ /* 0x000e2200000e0000 */
[----:B------:R-:W-:Y:S01]  /*1d5c0*/  LOP3.LUT R24, R25, 0x380, RZ, 0xc0, !PT ;  /* 0x0000038019187812 */ /* 0x000fe200078ec0ff */
[----:B----4-:R-:W-:Y:S01]  /*1d5d0*/  IMAD R4, R86, 0x80, R14 ;  /* 0x0000008056047824 */ /* 0x010fe200078e020e */
[----:B------:R-:W-:Y:S01]  /*1d5e0*/  LOP3.LUT R12, R13, 0x380, RZ, 0xc0, !PT ;  /* 0x000003800d0c7812 */ /* 0x000fe200078ec0ff */
[--C-:B------:R-:W-:Y:S01]  /*1d5f0*/  IMAD.X R9, RZ, RZ, R21.reuse, P0 ;  /* 0x000000ffff097224 */ /* 0x100fe200000e0615 */
[----:B------:R-:W-:Y:S01]  /*1d600*/  SHF.R.U64 R24, R24, 0x3, RZ ;  /* 0x0000000318187819 */ /* 0x000fe200000012ff */
[----:B------:R-:W-:Y:S01]  /*1d610*/  SHFL.IDX PT, R54, R10, 0x1, 0x1c1f ;  /* 0x003c1f000a367f89 */ /* 0x000fe200000e0000 */
[----:B------:R-:W-:Y:S01]  /*1d620*/  LOP3.LUT P0, RZ, R26, 0x3, RZ, 0xc0, !PT ;  /* 0x000000031aff7812 */ /* 0x000fe2000780c0ff */
[----:B------:R-:W-:Y:S01]  /*1d630*/  ULDC.64 UR4, c[0x0][0xaa0] ;  /* 0x0002a80000047ab9 */ /* 0x000fe20000000a00 */
[----:B------:R-:W-:Y:S01]  /*1d640*/  LOP3.LUT R24, R24, R25, RZ, 0x3c, !PT ;  /* 0x0000001918187212 */ /* 0x000fe200078e3cff */
[----:B------:R-:W-:Y:S01]  /*1d650*/  IMAD.X R25, RZ, RZ, R21, P2 ;  /* 0x000000ffff197224 */ /* 0x000fe200010e0615 */
[----:B------:R-:W-:Y:S01]  /*1d660*/  ISETP.GE.OR P2, PT, R4, R61, P0 ;  /* 0x0000003d0400720c */ /* 0x000fe20000746670 */
[----:B------:R-:W1:Y:S01]  /*1d670*/  SHFL.IDX PT, R55, R11, 0x1, 0x1c1f ;  /* 0x003c1f000b377f89 */ /* 0x000e6200000e0000 */
[----:B------:R-:W-:-:S02]  /*1d680*/  LOP3.LUT R8, R7, 0x380, RZ, 0xc0, !PT ;  /* 0x0000038007087812 */ /* 0x000fc400078ec0ff */
[----:B------:R-:W-:Y:S02]  /*1d690*/  SHF.R.U64 R12, R12, 0x3, RZ ;  /* 0x000000030c0c7819 */ /* 0x000fe400000012ff */
[----:B------:R-:W-:Y:S02]  /*1d6a0*/  SHF.R.U64 R8, R8, 0x3, RZ ;  /* 0x0000000308087819 */ /* 0x000fe400000012ff */
[----:B------:R-:W-:Y:S02]  /*1d6b0*/  IADD3 R4, R4, 0x8, RZ ;  /* 0x0000000804047810 */ /* 0x000fe40007ffe0ff */
[----:B------:R-:W-:Y:S01]  /*1d6c0*/  LOP3.LUT R12, R12, R13, RZ, 0x3c, !PT ;  /* 0x0000000d0c0c7212 */ /* 0x000fe200078e3cff */
[----:B------:R-:W-:Y:S01]  /*1d6d0*/  IMAD.X R13, RZ, RZ, R21, P4 ;  /* 0x000000ffff0d7224 */ /* 0x000fe200020e0615 */
[----:B------:R-:W-:Y:S01]  /*1d6e0*/  LOP3.LUT R8, R8, R7, RZ, 0x3c, !PT ;  /* 0x0000000708087212 */ /* 0x000fe200078e3cff */
[----:B0-----:R0:W-:Y:S01]  /*1d6f0*/  @!P2 ST.E desc[UR6][R52.64], R3 ;  /* 0x000000033400a985 */ /* 0x0011e2000c101906 */
[----:B------:R-:W-:-:S02]  /*1d700*/  IADD3 R5, P3, R20, 0x7000, RZ ;  /* 0x0000700014057810 */ /* 0x000fc40007f7e0ff */
[----:B------:R-:W-:Y:S02]  /*1d710*/  ISETP.GE.OR P0, PT, R4, R61, P0 ;  /* 0x0000003d0400720c */ /* 0x000fe40000706670 */
[C---:B------:R-:W-:Y:S02]  /*1d720*/  IADD3 R41, P4, R20.reuse, 0x6000, RZ ;  /* 0x0000600014297810 */ /* 0x040fe40007f9e0ff */
[----:B------:R-:W-:Y:S02]  /*1d730*/  LOP3.LUT R7, R20, 0x380, RZ, 0xc0, !PT ;  /* 0x0000038014077812 */ /* 0x000fe400078ec0ff */
[----:B------:R-:W-:Y:S01]  /*1d740*/  LOP3.LUT R4, R5, 0x380, RZ, 0xc0, !PT ;  /* 0x0000038005047812 */ /* 0x000fe200078ec0ff */
[----:B0-----:R-:W0:Y:S01]  /*1d750*/  @P1 LDC R53, c[0x0][0xbec] ;  /* 0x0002fb00ff351b82 */ /* 0x001e220000000800 */
[----:B------:R-:W-:Y:S01]  /*1d760*/  LOP3.LUT R40, R41, 0x380, RZ, 0xc0, !PT ;  /* 0x0000038029287812 */ /* 0x000fe200078ec0ff */
[----:B------:R-:W-:Y:S01]  /*1d770*/  IMAD R3, R51, UR4, RZ ;  /* 0x0000000433037c24 */ /* 0x000fe2000f8e02ff */
[----:B------:R-:W-:-:S02]  /*1d780*/  SHF.R.U64 R7, R7, 0x3, RZ ;  /* 0x0000000307077819 */ /* 0x000fc400000012ff */
[----:B------:R-:W-:-:S03]  /*1d790*/  SHF.R.U64 R4, R4, 0x3, RZ ;  /* 0x0000000304047819 */ /* 0x000fc600000012ff */
[----:B------:R-:W2:Y:S01]  /*1d7a0*/  @P1 LDC R51, c[0x0][0xbf0] ;  /* 0x0002fc00ff331b82 */ /* 0x000ea20000000800 */
[----:B------:R-:W-:Y:S02]  /*1d7b0*/  SHF.R.U64 R40, R40, 0x3, RZ ;  /* 0x0000000328287819 */ /* 0x000fe400000012ff */
[----:B------:R-:W-:Y:S01]  /*1d7c0*/  LOP3.LUT R20, R7, R20, RZ, 0x3c, !PT ;  /* 0x0000001407147212 */ /* 0x000fe200078e3cff */
[----:B-1----:R1:W-:Y:S01]  /*1d7d0*/  @!P0 ST.E desc[UR6][R54.64], R0 ;  /* 0x0000000036008985 */ /* 0x0023e2000c101906 */
[----:B------:R-:W-:Y:S01]  /*1d7e0*/  LOP3.LUT R40, R40, R41, RZ, 0x3c, !PT ;  /* 0x0000002928287212 */ /* 0x000fe200078e3cff */
[--C-:B------:R-:W-:Y:S01]  /*1d7f0*/  IMAD.X R41, RZ, RZ, R21.reuse, P4 ;  /* 0x000000ffff297224 */ /* 0x100fe200020e0615 */
[----:B------:R-:W-:Y:S01]  /*1d800*/  LOP3.LUT R44, R4, R5, RZ, 0x3c, !PT ;  /* 0x00000005042c7212 */ /* 0x000fe200078e3cff */
[----:B------:R-:W-:Y:S01]  /*1d810*/  IMAD.X R45, RZ, RZ, R21, P3 ;  /* 0x000000ffff2d7224 */ /* 0x000fe200018e0615 */
[----:B------:R3:W5:Y:S01]  /*1d820*/  LD.E.128 R4, desc[UR6][R20.64] ;  /* 0x0000000614047980 */ /* 0x000762000c101d00 */
[----:B------:R-:W-:-:S03]  /*1d830*/  IMAD R3, R50, UR5, R3 ;  /* 0x0000000532037c24 */ /* 0x000fc6000f8e0203 */
[----:B------:R-:W5:Y:S01]  /*1d840*/  LD.E.128 R8, desc[UR6][R8.64] ;  /* 0x0000000608087980 */ /* 0x000f62000c101d00 */
[----:B-1----:R-:W-:-:S03]  /*1d850*/  IMAD R0, R58, 0x20, R22 ;  /* 0x000000203a007824 */ /* 0x002fc600078e0216 */
[----:B------:R-:W5:Y:S01]  /*1d860*/  LD.E.128 R12, desc[UR6][R12.64] ;  /* 0x000000060c0c7980 */ /* 0x000f62000c101d00 */
[----:B---3--:R-:W-:Y:S01]  /*1d870*/  IMAD.WIDE.U32 R20, R50, UR4, RZ ;  /* 0x0000000432147c25 */ /* 0x008fe2000f8e00ff */
[----:B------:R-:W-:Y:S02]  /*1d880*/  ULDC.64 UR4, c[0x0][0xae8] ;  /* 0x0002ba0000047ab9 */ /* 0x000fe40000000a00 */
        /* <DEDUP_REMOVED lines=10> */
[----:B0-----:R-:W-:Y:S01]  /*1d930*/  @P1 IMAD.HI.U32 R0, R50, R53, RZ ;  /* 0x0000003532001227 */ /* 0x001fe200078e00ff */
[----:B------:R-:W-:Y:S02]  /*1d940*/  IADD3 R21, R21, R3, RZ ;  /* 0x0000000315157210 */ /* 0x000fe40007ffe0ff */
[----:B------:R-:W5:Y:S01]  /*1d950*/  LD.E.128 R44, desc[UR6][R44.64] ;  /* 0x000000062c2c7980 */ /* 0x000f62000c101d00 */
        /* <DEDUP_REMOVED lines=8> */
[----:B0-----:R-:W0:Y:S01]  /*1d9e0*/  FENCE.VIEW.ASYNC.S ;  /* 0x00000000000073c6 */ /* 0x001e220000000000 */
        /* <DEDUP_REMOVED lines=12> */
[----:B------:R-:W-:Y:S01]  /*1dab0*/  IMAD R52, R86, 0x80, R22 ;  /* 0x0000008056347824 */ /* 0x000fe200078e0216 */
[----:B------:R-:W-:Y:S01]  /*1dac0*/  IADD3 R21, R21, R51, RZ ;  /* 0x0000003315157210 */ /* 0x000fe20007ffe0ff */
[----:B------:R-:W-:Y:S02]  /*1dad0*/  IMAD R28, R0, UR4, RZ ;  /* 0x00000004001c7c24 */ /* 0x000fe4000f8e02ff */
[----:B------:R-:W-:Y:S02]  /*1dae0*/  VIADD R0, R52, 0x20 ;  /* 0x0000002034007836 */ /* 0x000fe40000000000 */
[----:B------:R-:W-:-:S02]  /*1daf0*/  IMAD R51, R49, UR5, R28 ;  /* 0x0000000531337c24 */ /* 0x000fc4000f8e021c */
[----:B------:R-:W-:Y:S01]  /*1db00*/  IMAD.WIDE.U32 R20, R49, UR4, R20 ;  /* 0x0000000431147c25 */ /* 0x000fe2000f8e0014 */
[-C--:B------:R-:W-:Y:S01]  /*1db10*/  ISETP.GE.AND P2, PT, R52, R61.reuse, PT ;  /* 0x0000003d3400720c */ /* 0x080fe20003f46270 */
[----:B------:R-:W-:Y:S01]  /*1db20*/  ULDC.64 UR4, c[0x0][0xa80] ;  /* 0x0002a00000047ab9 */ /* 0x000fe20000000a00 */
[-C--:B------:R-:W-:Y:S01]  /*1db30*/  ISETP.GE.AND P0, PT, R0, R61.reuse, PT ;  /* 0x0000003d0000720c */ /* 0x080fe20003f06270 */
[----:B------:R-:W-:Y:S01]  /*1db40*/  VIADD R3, R52, 0x40 ;  /* 0x0000004034037836 */ /* 0x000fe20000000000 */
[----:B------:R-:W-:Y:S01]  /*1db50*/  LEA R28, P3, R20, UR4, 0x1 ;  /* 0x00000004141c7c11 */ /* 0x000fe2000f8608ff */
[----:B------:R-:W-:Y:S02]  /*1db60*/  IMAD.IADD R21, R21, 0x1, R51 ;  /* 0x0000000115157824 */ /* 0x000fe400078e0233 */
[----:B------:R-:W-:Y:S01]  /*1db70*/  VIADD R0, R2, 0x34820 ;  /* 0x0003482002007836 */ /* 0x000fe20000000000 */
[----:B------:R-:W-:Y:S02]  /*1db80*/  ISETP.GE.AND P1, PT, R3, R61, PT ;  /* 0x0000003d0300720c */ /* 0x000fe40003f26270 */
[----:B------:R-:W-:-:S02]  /*1db90*/  LEA.HI.X R3, R20, UR5, R21, 0x1, P3 ;  /* 0x0000000514037c11 */ /* 0x000fc400098f0c15 */
[----:B------:R-:W-:Y:S01]  /*1dba0*/  PRMT R0, RZ, 0x654, R0 ;  /* 0x00000654ff007816 */ /* 0x000fe20000000000 */
[----:B0-----:R0:W1:Y:S03]  /*1dbb0*/  SHFL.IDX PT, R50, R28, RZ, 0x181f ;  /* 0x00181fff1c327589 */ /* 0x00106600000e0000 */
[----:B------:R0:W-:Y:S01]  /*1dbc0*/  SYNCS.ARRIVE.TRANS64.RED.A1T0 RZ, [R0+URZ], RZ ;  /* 0x000000ff00ff79a7 */ /* 0x0001e2000810043f */
[----:B------:R0:W2:Y:S01]  /*1dbd0*/  SHFL.IDX PT, R49, R3, RZ, 0x181f ;  /* 0x00181fff03317589 */ /* 0x0000a200000e0000 */
[----:B------:R-:W-:Y:S05]  /*1dbe0*/  @P2 BRA `(.L_x_7489) ;  /* 0x0000000000282947 */ /* 0x000fea0003800000 */
[----:B------:R-:W-:Y:S01]  /*1dbf0*/  ULDC UR4, c[0x0][0xac8] ;  /* 0x0002b20000047ab9 */ /* 0x000fe20000000800 */
[----:B------:R-:W-:Y:S01]  /*1dc00*/  ULDC.64 UR6, c[0x0][0x208] ;  /* 0x0000820000067ab9 */ /* 0x000fe20000000a00 */
        /* <DEDUP_REMOVED lines=8> */
.L_x_7489:
[----:B------:R-:W-:Y:S05]  /*1dc90*/  BSYNC B1 ;  /* 0x0000000000017941 */ /* 0x000fea0003800000 */
.L_x_7488:
[----:B---3-5:R3:W4:Y:S01]  /*1dca0*/  SHFL.IDX PT, R7, R3, 0x1, 0x181f ;  /* 0x00381f0003077f89 */ /* 0x02872200000e0000 */
[----:B------:R-:W-:Y:S03]  /*1dcb0*/  BSSY B1, `(.L_x_7490) ;  /* 0x000000d000017945 */ /* 0x000fe60003800000 */
[----:B------:R3:W0:Y:S01]  /*1dcc0*/  SHFL.IDX PT, R6, R28, 0x1, 0x181f ;  /* 0x00381f001c067f89 */ /* 0x00062200000e0000 */
        /* <DEDUP_REMOVED lines=8> */
[----:B------:R-:W-:-:S03]  /*1dd50*/  @!P4 LEA.HI.X R7, R221, R7, R48, 0x1, P2 ;  /* 0x00000007dd07c211 */ /* 0x000fc600010f0c30 */
[----:B------:R0:W-:Y:S04]  /*1dd60*/  @!P3 ST.E.128 desc[UR6][R4.64], R8 ;  /* 0x000000080400b985 */ /* 0x0001e8000c101d06 */
[----:B------:R0:W-:Y:S02]  /*1dd70*/  @!P4 ST.E.128 desc[UR6][R6.64], R36 ;  /* 0x000000240600c985 */ /* 0x0001e4000c101d06 */
.L_x_7491:
[----:B------:R-:W-:Y:S05]  /*1dd80*/  BSYNC B1 ;  /* 0x0000000000017941 */ /* 0x000fea0003800000 */
.L_x_7490:
[----:B0---4-:R0:W4:Y:S01]  /*1dd90*/  SHFL.IDX PT, R7, R3, 0x2, 0x181f ;  /* 0x00581f0003077f89 */ /* 0x01112200000e0000 */
        /* <DEDUP_REMOVED lines=13> */
.L_x_7493:
[----:B------:R-:W-:Y:S05]  /*1de70*/  BSYNC B1 ;  /* 0x0000000000017941 */ /* 0x000fea0003800000 */
.L_x_7492:
[----:B------:R-:W-:Y:S01]  /*1de80*/  IADD3 R0, R52, 0x60, RZ ;  /* 0x0000006034007810 */ /* 0x000fe20007ffe0ff */
[----:B0--3--:R-:W0:Y:S03]  /*1de90*/  SHFL.IDX PT, R3, R3, 0x3, 0x181f ;  /* 0x00781f0003037f89 */ /* 0x009e2600000e0000 */
[----:B------:R-:W-:Y:S01]  /*1dea0*/  ISETP.GE.AND P0, PT, R0, R61, PT ;  /* 0x0000003d0000720c */ /* 0x000fe20003f06270 */
[----:B------:R-:W3:-:S12]  /*1deb0*/  SHFL.IDX PT, R28, R28, 0x3, 0x181f ;  /* 0x00781f001c1c7f89 */ /* 0x000ed800000e0000 */
[----:B------:R-:W-:Y:S05]  /*1dec0*/  @P0 BRA `(.L_x_7494) ;  /* 0x0000000c00440947 */ /* 0x000fea0003800000 */
[----:B------:R-:W-:Y:S01]  /*1ded0*/  ULDC UR4, c[0x0][0xac8] ;  /* 0x0002b20000047ab9 */ /* 0x000fe20000000800 */
[----:B------:R-:W-:Y:S01]  /*1dee0*/  ULDC.64 UR6, c[0x0][0x208] ;  /* 0x0000820000067ab9 */ /* 0x000fe20000000a00 */
[----:B------:R-:W-:-:S13]  /*1def0*/  ISETP.GE.AND P1, PT, R16, UR4, PT ;  /* 0x0000000410007c0c */ /* 0x000fda000bf26270 */
[----:B---3--:R-:W-:-:S04]  /*1df00*/  @!P1 LEA R4, P0, R16, R28, 0x1 ;  /* 0x0000001c10049211 */ /* 0x008fc800078008ff */
[----:B0-----:R-:W-:Y:S02]  /*1df10*/  @!P1 LEA.HI.X R5, R16, R3, R17, 0x1, P0 ;  /* 0x0000000310059211 */ /* 0x001fe400000f0c11 */
[----:B------:R-:W-:-:S03]  /*1df20*/  ISETP.GE.AND P0, PT, R221, UR4, PT ;  /* 0x00000004dd007c0c */ /* 0x000fc6000bf06270 */
[----:B------:R0:W-:Y:S10]  /*1df30*/  @!P1 ST.E.128 desc[UR6][R4.64], R24 ;  /* 0x0000001804009985 */ /* 0x0001f4000c101d06 */
[----:B------:R-:W-:Y:S05]  /*1df40*/  @P0 BRA `(.L_x_7494) ;  /* 0x0000000c00240947 */ /* 0x000fea0003800000 */
[----:B0-----:R-:W-:Y:S01]  /*1df50*/  LEA R4, P0, R221, R28, 0x1 ;  /* 0x0000001cdd047211 */ /* 0x001fe200078008ff */
[----:B------:R-:W-:-:S03]  /*1df60*/  ULDC.64 UR4, c[0x0][0x208] ;  /* 0x0000820000047ab9 */ /* 0x000fc60000000a00 */
[----:B------:R-:W-:-:S05]  /*1df70*/  LEA.HI.X R5, R221, R3, R48, 0x1, P0 ;  /* 0x00000003dd057211 */ /* 0x000fca00000f0c30 */
[----:B------:R0:W-:Y:S01]  /*1df80*/  ST.E.128 desc[UR4][R4.64], R44 ;  /* 0x0000002c04007985 */ /* 0x0001e2000c101d04 */
[----:B------:R-:W-:Y:S05]  /*1df90*/  BRA `(.L_x_7494) ;  /* 0x0000000c00107947 */ /* 0x000fea0003800000 */
.L_x_7486:
[----:B------:R-:W2:Y:S01]  /*1dfa0*/  LDL.LU R3, [R1+0x58] ;  /* 0x0000580001037983 */ /* 0x000ea20000300800 */
[----:B------:R-:W-:Y:S01]  /*1dfb0*/  ULDC.64 UR4, c[0x0][0xc00] ;  /* 0x0003000000047ab9 */ /* 0x000fe20000000a00 */
[----:B------:R-:W0:Y:S01]  /*1dfc0*/  LDC R21, c[0x0][0xbe8] ;  /* 0x0002fa00ff157b82 */ /* 0x000e220000000800 */
[----:B------:R-:W-:Y:S01]  /*1dfd0*/  ISETP.NE.U32.AND P0, PT, RZ, UR4, PT ;  /* 0x00000004ff007c0c */ /* 0x000fe2000bf05070 */
[----:B------:R-:W-:Y:S01]  /*1dfe0*/  IMAD.MOV.U32 R0, RZ, RZ, RZ ;  /* 0x000000ffff007224 */ /* 0x000fe200078e00ff */
[----:B------:R-:W-:Y:S02]  /*1dff0*/  ULDC.64 UR6, c[0x0][0x208] ;  /* 0x0000820000067ab9 */ /* 0x000fe40000000a00 */
[----:B------:R-:W-:Y:S01]  /*1e000*/  ISETP.NE.AND.EX P0, PT, RZ, UR5, PT, P0 ;  /* 0x00000005ff007c0c */ /* 0x000fe2000bf05300 */
[----:B------:R-:W1:Y:S02]  /*1e010*/  S2R R26, SR_TID.X ;  /* 0x00000000001a7919 */ /* 0x000e640000002100 */
[----:B-1----:R-:W-:-:S05]  /*1e020*/  VIADD R26, R26, 0xffffff80 ;  /* 0xffffff801a1a7836 */ /* 0x002fca0000000000 */
[----:B------:R-:W-:Y:S02]  /*1e030*/  ISETP.GE.AND P3, PT, R26, 0x80, PT ;  /* 0x000000801a00780c */ /* 0x000fe40003f66270 */
[----:B--2---:R-:W-:-:S04]  /*1e040*/  IADD3 R4, P1, R3, UR4, RZ ;  /* 0x0000000403047c10 */ /* 0x004fc8000ff3e0ff */
[----:B------:R-:W-:Y:S01]  /*1e050*/  IADD3.X R5, R74, UR5, RZ, P1, !PT ;  /* 0x000000054a057c10 */ /* 0x000fe20008ffe4ff */
[----:B------:R-:W-:Y:S02]  /*1e060*/  ULDC.64 UR4, c[0x0][0xc08] ;  /* 0x0003020000047ab9 */ /* 0x000fe40000000a00 */
[----:B------:R-:W-:Y:S02]  /*1e070*/  ISETP.NE.U32.AND P1, PT, RZ, UR4, PT ;  /* 0x00000004ff007c0c */ /* 0x000fe4000bf25070 */
[----:B------:R1:W5:Y:S02]  /*1e080*/  @P0 LDG.E R0, desc[UR6][R4.64] ;  /* 0x0000000604000981 */ /* 0x000364000c1e1900 */
[----:B------:R-:W-:-:S13]  /*1e090*/  ISETP.NE.AND.EX P1, PT, RZ, UR5, PT, P1 ;  /* 0x00000005ff007c0c */ /* 0x000fda000bf25310 */
[----:B------:R-:W-:Y:S01]  /*1e0a0*/  @P1 IADD3 R6, P2, R3, UR4, RZ ;  /* 0x0000000403061c10 */ /* 0x000fe2000ff5e0ff */
[----:B------:R-:W-:Y:S02]  /*1e0b0*/  ULDC UR4, c[0x0][0xa88] ;  /* 0x0002a20000047ab9 */ /* 0x000fe40000000800 */
[----:B------:R-:W-:Y:S01]  /*1e0c0*/  IMAD.U32 R8, RZ, RZ, UR4 ;  /* 0x00000004ff087e24 */ /* 0x000fe2000f8e00ff */
[----:B------:R-:W-:Y:S02]  /*1e0d0*/  @P1 IADD3.X R7, R74, UR5, RZ, P2, !PT ;  /* 0x000000054a071c10 */ /* 0x000fe400097fe4ff */
[----:B0-----:R-:W-:-:S03]  /*1e0e0*/  ISETP.NE.AND P2, PT, R21, 0x1, PT ;  /* 0x000000011500780c */ /* 0x001fc60003f45270 */
[----:B------:R1:W5:Y:S10]  /*1e0f0*/  @P1 LDG.E R8, desc[UR6][R6.64] ;  /* 0x0000000606081981 */ /* 0x000374000c1e1900 */
[----:B------:R-:W0:Y:S01]  /*1e100*/  @P2 LDC R25, c[0x0][0xbec] ;  /* 0x0002fb00ff192b82 */ /* 0x000e220000000800 */
[----:B-1----:R-:W-:Y:S05]  /*1e110*/  @P1 BRA `(.L_x_7495) ;  /* 0x0000000000141947 */ /* 0x002fea0003800000 */
[----:B------:R-:W-:Y:S05]  /*1e120*/  @!P0 BRA `(.L_x_7495) ;  /* 0x0000000000108947 */ /* 0x000fea0003800000 */
[----:B------:R-:W-:Y:S02]  /*1e130*/  ULDC.64 UR4, c[0x0][0x208] ;  /* 0x0000820000047ab9 */ /* 0x000fe40000000a00 */
[----:B------:R-:W2:Y:S04]  /*1e140*/  LDG.E R3, desc[UR4][R4.64] ;  /* 0x0000000404037981 */ /* 0x000ea8000c1e1900 */
[----:B-----5:R-:W2:Y:S02]  /*1e150*/  LDG.E R8, desc[UR4][R4.64+0x4] ;  /* 0x0000040404087981 */ /* 0x020ea4000c1e1900 */
[----:B--2---:R-:W-:-:S07]  /*1e160*/  IMAD.IADD R8, R8, 0x1, -R3 ;  /* 0x0000000108087824 */ /* 0x004fce00078e0a03 */
.L_x_7495:
[----:B------:R-:W2:Y:S04]  /*1e170*/  LDL R24, [R1+0x50] ;  /* 0x0000500001187983 */ /* 0x000ea80000100800 */
[----:B------:R1:W5:Y:S01]  /*1e180*/  LDL R20, [R1+0x64] ;  /* 0x0000640001147983 */ /* 0x0003620000100800 */
[----:B------:R-:W-:Y:S01]  /*1e190*/  BSSY B1, `(.L_x_7496) ;  /* 0x000002f000017945 */ /* 0x000fe20003800000 */
[----:B------:R-:W-:Y:S02]  /*1e1a0*/  SEL R13, R82, RZ, !P0 ;  /* 0x000000ff520d7207 */ /* 0x000fe40004000000 */
[----:B------:R-:W-:Y:S02]  /*1e1b0*/  SEL R12, R78, RZ, !P0 ;  /* 0x000000ff4e0c7207 */ /* 0x000fe40004000000 */
[----:B-----5:R-:W-:-:S02]  /*1e1c0*/  SHF.R.S32.HI R11, RZ, 0x1f, R0 ;  /* 0x0000001fff0b7819 */ /* 0x020fc40000011400 */
[----:B--2---:R-:W-:Y:S01]  /*1e1d0*/  SHF.R.S32.HI R10, RZ, 0x1f, R24 ;  /* 0x0000001fff0a7819 */ /* 0x004fe20000011418 */
[----:B-1----:R-:W-:Y:S06]  /*1e1e0*/  @P3 BRA `(.L_x_7497) ;  /* 0x0000000000a43947 */ /* 0x002fec0003800000 */
[----:B------:R-:W1:Y:S01]  /*1e1f0*/  S2R R3, SR_TID.X ;  /* 0x0000000000037919 */ /* 0x000e620000002100 */
[----:B------:R-:W2:Y:S02]  /*1e200*/  LDC R14, c[0x0][0xbe8] ;  /* 0x0002fa00ff0e7b82 */ /* 0x000ea40000000800 */
[----:B--2---:R-:W-:Y:S01]  /*1e210*/  IMAD R4, R8, R14, RZ ;  /* 0x0000000e08047224 */ /* 0x004fe200078e02ff */
[----:B-1----:R-:W-:-:S05]  /*1e220*/  LEA R3, R20, R3, 0x7 ;  /* 0x0000000314037211 */ /* 0x002fca00078e38ff */
[----:B------:R-:W-:-:S05]  /*1e230*/  VIADD R9, R3, 0xffffff80 ;  /* 0xffffff8003097836 */ /* 0x000fca0000000000 */
[----:B------:R-:W-:-:S13]  /*1e240*/  ISETP.GE.AND P0, PT, R9, R4, PT ;  /* 0x000000040900720c */ /* 0x000fda0003f06270 */
[----:B------:R-:W-:Y:S05]  /*1e250*/  @P0 BRA `(.L_x_7497) ;  /* 0x0000000000880947 */ /* 0x000fea0003800000 */
[----:B------:R-:W-:Y:S01]  /*1e260*/  ISETP.NE.AND P0, PT, R14, 0x1, PT ;  /* 0x000000010e00780c */ /* 0x000fe20003f05270 */
[----:B------:R-:W-:Y:S01]  /*1e270*/  ULDC.64 UR4, c[0x0][0xb90] ;  /* 0x0002e40000047ab9 */ /* 0x000fe20000000a00 */
[----:B------:R-:W-:Y:S01]  /*1e280*/  IMAD.MOV.U32 R4, RZ, RZ, R0 ;  /* 0x000000ffff047224 */ /* 0x000fe200078e0000 */
[----:B------:R-:W-:Y:S01]  /*1e290*/  ULDC.64 UR6, c[0x0][0x208] ;  /* 0x0000820000067ab9 */ /* 0x000fe20000000a00 */
[----:B------:R-:W-:Y:S02]  /*1e2a0*/  IMAD R7, R10, UR4, RZ ;  /* 0x000000040a077c24 */ /* 0x000fe4000f8e02ff */
[----:B------:R-:W-:Y:S02]  /*1e2b0*/  IMAD.MOV.U32 R5, RZ, RZ, R11 ;  /* 0x000000ffff057224 */ /* 0x000fe400078e000b */
[C---:B------:R-:W-:Y:S02]  /*1e2c0*/  IMAD R7, R24.reuse, UR5, R7 ;  /* 0x0000000518077c24 */ /* 0x040fe4000f8e0207 */
[----:B------:R-:W-:Y:S01]  /*1e2d0*/  IMAD.WIDE.U32 R4, R24, UR4, R4 ;  /* 0x0000000418047c25 */ /* 0x000fe2000f8e0004 */
[----:B------:R-:W-:-:S02]  /*1e2e0*/  ULDC.64 UR4, c[0x0][0xb98] ;  /* 0x0002e60000047ab9 */ /* 0x000fc40000000a00 */
[----:B------:R-:W1:Y:S01]  /*1e2f0*/  @P0 LDC R6, c[0x0][0xbec] ;  /* 0x0002fb00ff060b82 */ /* 0x000e620000000800 */
[----:B------:R-:W-:Y:S01]  /*1e300*/  IMAD.MOV.U32 R3, RZ, RZ, R9 ;  /* 0x000000ffff037224 */ /* 0x000fe200078e0009 */
[----:B------:R-:W-:-:S03]  /*1e310*/  IADD3 R5, R5, R7, RZ ;  /* 0x0000000705057210 */ /* 0x000fc60007ffe0ff */
[----:B------:R-:W-:-:S03]  /*1e320*/  IMAD.WIDE.U32 R4, R13, UR4, R4 ;  /* 0x000000040d047c25 */ /* 0x000fc6000f8e0004 */
[----:B------:R-:W2:Y:S01]  /*1e330*/  @P0 LDC R15, c[0x0][0xbf0] ;  /* 0x0002fc00ff0f0b82 */ /* 0x000ea20000000800 */
[----:B-1----:R-:W-:-:S05]  /*1e340*/  @P0 IMAD.HI.U32 R6, R9, R6, RZ ;  /* 0x0000000609060227 */ /* 0x002fca00078e00ff */
[----:B--2---:R-:W-:Y:S01]  /*1e350*/  @P0 SHF.R.U32.HI R3, RZ, R15, R6 ;  /* 0x0000000fff030219 */ /* 0x004fe20000011606 */
        /* <DEDUP_REMOVED lines=18> */
.L_x_7497:
[----:B------:R-:W-:Y:S05]  /*1e480*/  BSYNC B1 ;  /* 0x0000000000017941 */ /* 0x000fea0003800000 */
.L_x_7496:
[----:B-1----:R-:W-:Y:S01]  /*1e490*/  SHF.R.S32.HI R6, RZ, 0x1f, R26 ;  /* 0x0000001fff067819 */ /* 0x002fe2000001141a */
[----:B------:R-:W1:Y:S01]  /*1e4a0*/  @P2 LDC R9, c[0x0][0xbf0] ;  /* 0x0002fc00ff092b82 */ /* 0x000e620000000800 */
[----:B------:R-:W-:Y:S02]  /*1e4b0*/  ULDC.64 UR4, c[0x0][0xaa0] ;  /* 0x0002a80000047ab9 */ /* 0x000fe40000000a00 */
[----:B------:R-:W-:Y:S01]  /*1e4c0*/  LEA.HI R6, R6, R26, RZ, 0x3 ;  /* 0x0000001a06067211 */ /* 0x000fe200078f18ff */
[----:B------:R-:W-:Y:S02]  /*1e4d0*/  IMAD R3, R11, UR4, RZ ;  /* 0x000000040b037c24 */ /* 0x000fe4000f8e02ff */
[----:B------:R-:W-:Y:S01]  /*1e4e0*/  IMAD.WIDE.U32 R4, R0, UR4, RZ ;  /* 0x0000000400047c25 */ /* 0x000fe2000f8e00ff */
[----:B------:R-:W-:-:S03]  /*1e4f0*/  LOP3.LUT R6, R6, 0xfffffff8, RZ, 0xc0, !PT ;  /* 0xfffffff806067812 */ /* 0x000fc600078ec0ff */
[----:B------:R-:W-:Y:S01]  /*1e500*/  IMAD R3, R0, UR5, R3 ;  /* 0x0000000500037c24 */ /* 0x000fe2000f8e0203 */
[----:B------:R-:W-:Y:S01]  /*1e510*/  ULDC.64 UR4, c[0x0][0xae8] ;  /* 0x0002ba0000047ab9 */ /* 0x000fe20000000a00 */
[----:B------:R-:W-:Y:S02]  /*1e520*/  IMAD.IADD R6, R26, 0x1, -R6 ;  /* 0x000000011a067824 */ /* 0x000fe400078e0a06 */
[----:B------:R-:W-:Y:S02]  /*1e530*/  IMAD R0, R10, UR4, RZ ;  /* 0x000000040a007c24 */ /* 0x000fe4000f8e02ff */
[----:B------:R-:W-:Y:S01]  /*1e540*/  IMAD.IADD R5, R5, 0x1, R3 ;  /* 0x0000000105057824 */ /* 0x000fe200078e0203 */
[----:B------:R-:W-:Y:S01]  /*1e550*/  LEA R6, R6, R22, 0x5 ;  /* 0x0000001606067211 */ /* 0x000fe200078e28ff */
[C---:B------:R-:W-:Y:S02]  /*1e560*/  IMAD R7, R24.reuse, UR5, R0 ;  /* 0x0000000518077c24 */ /* 0x040fe4000f8e0200 */
[----:B------:R-:W-:Y:S01]  /*1e570*/  IMAD.WIDE.U32 R4, R24, UR4, R4 ;  /* 0x0000000418047c25 */ /* 0x000fe2000f8e0004 */
[----:B------:R-:W-:-:S03]  /*1e580*/  ULDC.64 UR4, c[0x0][0xaf0] ;  /* 0x0002bc0000047ab9 */ /* 0x000fc60000000a00 */
[----:B------:R-:W-:Y:S02]  /*1e590*/  IMAD R10, R20, 0x80, R6 ;  /* 0x00000080140a7824 */ /* 0x000fe400078e0206 */
[----:B------:R-:W-:Y:S02]  /*1e5a0*/  IMAD.IADD R5, R5, 0x1, R7 ;  /* 0x0000000105057824 */ /* 0x000fe400078e0207 */
[----:B0-----:R-:W-:-:S04]  /*1e5b0*/  @P2 IMAD.HI.U32 R0, R10, R25, RZ ;  /* 0x000000190a002227 */ /* 0x001fc800078e00ff */
[----:B------:R-:W-:Y:S01]  /*1e5c0*/  IMAD.MOV.U32 R3, RZ, RZ, R10 ;  /* 0x000000ffff037224 */ /* 0x000fe200078e000a */
[----:B-1----:R-:W-:Y:S01]  /*1e5d0*/  @P2 SHF.R.U32.HI R3, RZ, R9, R0 ;  /* 0x00000009ff032219 */ /* 0x002fe20000011600 */
[----:B------:R-:W-:Y:S02]  /*1e5e0*/  IMAD R6, R12, UR4, RZ ;  /* 0x000000040c067c24 */ /* 0x000fe4000f8e02ff */
[----:B------:R-:W-:Y:S01]  /*1e5f0*/  IMAD.WIDE.U32 R4, R13, UR4, R4 ;  /* 0x000000040d047c25 */ /* 0x000fe2000f8e0004 */
[----:B------:R-:W-:Y:S02]  /*1e600*/  IADD3 R7, -R3, RZ, RZ ;  /* 0x000000ff03077210 */ /* 0x000fe40007ffe1ff */
[----:B------:R-:W-:Y:S01]  /*1e610*/  SHF.R.S32.HI R0, RZ, 0x1f, R3 ;  /* 0x0000001fff007819 */ /* 0x000fe20000011403 */
[----:B------:R-:W-:Y:S01]  /*1e620*/  IMAD R9, R13, UR5, R6 ;  /* 0x000000050d097c24 */ /* 0x000fe2000f8e0206 */
[----:B------:R-:W-:Y:S01]  /*1e630*/  ULDC.64 UR4, c[0x0][0xae0] ;  /* 0x0002b80000047ab9 */ /* 0x000fe20000000a00 */
[----:B------:R-:W-:-:S02]  /*1e640*/  IMAD R7, R21, R7, R10 ;  /* 0x0000000715077224 */ /* 0x000fc400078e020a */
[----:B------:R-:W-:Y:S02]  /*1e650*/  IMAD R6, R0, UR4, RZ ;  /* 0x0000000400067c24 */ /* 0x000fe4000f8e02ff */
[----:B------:R-:W-:Y:S01]  /*1e660*/  IMAD.IADD R5, R5, 0x1, R9 ;  /* 0x0000000105057824 */ /* 0x000fe200078e0209 */
[----:B------:R-:W-:Y:S01]  /*1e670*/  SHF.R.S32.HI R0, RZ, 0x1f, R7 ;  /* 0x0000001fff007819 */ /* 0x000fe20000011407 */
[C---:B------:R-:W-:Y:S02]  /*1e680*/  IMAD R9, R3.reuse, UR5, R6 ;  /* 0x0000000503097c24 */ /* 0x040fe4000f8e0206 */
[----:B------:R-:W-:Y:S01]  /*1e690*/  IMAD.WIDE.U32 R4, R3, UR4, R4 ;  /* 0x0000000403047c25 */ /* 0x000fe2000f8e0004 */
[----:B------:R-:W-:-:S03]  /*1e6a0*/  ULDC.64 UR4, c[0x0][0xad8] ;  /* 0x0002b60000047ab9 */ /* 0x000fc60000000a00 */
[----:B------:R-:W-:Y:S02]  /*1e6b0*/  IMAD R0, R0, UR4, RZ ;  /* 0x0000000400007c24 */ /* 0x000fe4000f8e02ff */
[----:B------:R-:W-:Y:S02]  /*1e6c0*/  IMAD.IADD R5, R5, 0x1, R9 ;  /* 0x0000000105057824 */ /* 0x000fe400078e0209 */
[C---:B------:R-:W-:Y:S02]  /*1e6d0*/  IMAD R3, R7.reuse, UR5, R0 ;  /* 0x0000000507037c24 */ /* 0x040fe4000f8e0200 */
[----:B------:R-:W-:Y:S01]  /*1e6e0*/  IMAD.WIDE.U32 R4, R7, UR4, R4 ;  /* 0x0000000407047c25 */ /* 0x000fe2000f8e0004 */
[----:B------:R-:W-:-:S03]  /*1e6f0*/  ULDC.64 UR4, c[0x0][0xa80] ;  /* 0x0002a00000047ab9 */ /* 0x000fc60000000a00 */
[----:B------:R-:W-:Y:S01]  /*1e700*/  IMAD.IADD R5, R5, 0x1, R3 ;  /* 0x0000000105057824 */ /* 0x000fe200078e0203 */
[----:B------:R-:W-:Y:S01]  /*1e710*/  LEA R3, P0, R4, UR4, 0x1 ;  /* 0x0000000404037c11 */ /* 0x000fe2000f8008ff */
[----:B------:R-:W-:Y:S01]  /*1e720*/  UMOV UR4, 0xffffffff ;  /* 0xffffffff00047882 */ /* 0x000fe20000000000 */
[----:B------:R-:W-:Y:S02]  /*1e730*/  IMAD R6, R20, 0x80, R22 ;  /* 0x0000008014067824 */ /* 0x000fe400078e0216 */
[----:B------:R-:W-:Y:S01]  /*1e740*/  LEA.HI.X R4, R4, UR5, R5, 0x1, P0 ;  /* 0x0000000504047c11 */ /* 0x000fe200080f0c05 */
[----:B------:R-:W-:Y:S08]  /*1e750*/  BRA.DIV UR4, `(.L_x_7498) ;  /* 0x0000007e04cc7947 */ /* 0x000ff0000b800000 */
[----:B------:R0:W1:Y:S04]  /*1e760*/  SHFL.IDX PT, R0, R4, RZ, 0x181f ;  /* 0x00181fff04007589 */ /* 0x00006800000e0000 */
[----:B------:R0:W2:Y:S02]  /*1e770*/  SHFL.IDX PT, R14, R3, RZ, 0x181f ;  /* 0x00181fff030e7589 */ /* 0x0000a400000e0000 */
.L_x_7691:
[----:B------:R-:W-:Y:S01]  /*1e780*/  IMAD R8, R8, R21, RZ ;  /* 0x0000001508087224 */ /* 0x000fe200078e02ff */
[----:B------:R-:W-:Y:S04]  /*1e790*/  BSSY B1, `(.L_x_7499) ;  /* 0x000000d000017945 */ /* 0x000fe80003800000 */
[----:B------:R-:W-:-:S13]  /*1e7a0*/  ISETP.GE.AND P0, PT, R6, R8, PT ;  /* 0x000000080600720c */ /* 0x000fda0003f06270 */
[----:B------:R-:W-:Y:S05]  /*1e7b0*/  @P0 BRA `(.L_x_7500) ;  /* 0x0000000000280947 */ /* 0x000fea0003800000 */
[----:B------:R-:W-:Y:S01]  /*1e7c0*/  ULDC UR4, c[0x0][0xac8] ;  /* 0x0002b20000047ab9 */ /* 0x000fe20000000800 */
[----:B------:R-:W-:Y:S01]  /*1e7d0*/  ULDC.64 UR6, c[0x0][0x208] ;  /* 0x0000820000067ab9 */ /* 0x000fe20000000a00 */
[----:B------:R-:W-:Y:S02]  /*1e7e0*/  ISETP.GE.AND P2, PT, R16, UR4, PT ;  /* 0x0000000410007c0c */ /* 0x000fe4000bf46270 */
[----:B------:R-:W-:-:S11]  /*1e7f0*/  ISETP.GE.AND P3, PT, R221, UR4, PT ;  /* 0x00000004dd007c0c */ /* 0x000fd6000bf66270 */
[CC--:B--2---:R-:W-:Y:S02]  /*1e800*/  @!P2 LEA R10, P0, R16.reuse, R14.reuse, 0x1 ;  /* 0x0000000e100aa211 */ /* 0x0c4fe400078008ff */
[C---:B------:R-:W-:Y:S02]  /*1e810*/  @!P3 LEA R14, P1, R221.reuse, R14, 0x1 ;  /* 0x0000000edd0eb211 */ /* 0x040fe400078208ff */
[-C--:B-1----:R-:W-:Y:S02]  /*1e820*/  @!P2 LEA.HI.X R11, R16, R0.reuse, R17, 0x1, P0 ;  /* 0x00000000100ba211 */ /* 0x082fe400000f0c11 */
[----:B------:R-:W-:-:S03]  /*1e830*/  @!P3 LEA.HI.X R15, R221, R0, R48, 0x1, P1 ;  /* 0x00000000dd0fb211 */ /* 0x000fc600008f0c30 */
[----:B------:R3:W-:Y:S04]  /*1e840*/  @!P2 ST.E.128 desc[UR6][R10.64], RZ ;  /* 0x000000ff0a00a985 */ /* 0x0007e8000c101d06 */
[----:B------:R3:W-:Y:S02]  /*1e850*/  @!P3 ST.E.128 desc[UR6][R14.64], RZ ;  /* 0x000000ff0e00b985 */ /* 0x0007e4000c101d06 */
.L_x_7500:
[----:B------:R-:W-:Y:S05]  /*1e860*/  BSYNC B1 ;  /* 0x0000000000017941 */ /* 0x000fea0003800000 */
.L_x_7499:
[----:B------:R-:W-:-:S03]  /*1e870*/  UMOV UR4, 0xffffffff ;  /* 0xffffffff00047882 */ /* 0x000fc60000000000 */
[----:B------:R-:W-:Y:S05]  /*1e880*/  BRA.DIV UR4, `(.L_x_7501) ;  /* 0x0000007e04b47947 */ /* 0x000fea000b800000 */
[----:B-1----:R1:W4:Y:S04]  /*1e890*/  SHFL.IDX PT, R0, R4, 0x1, 0x181f ;  /* 0x00381f0004007f89 */ /* 0x00232800000e0000 */
[----:B--23--:R1:W2:Y:S02]  /*1e8a0*/  SHFL.IDX PT, R14, R3, 0x1, 0x181f ;  /* 0x00381f00030e7f89 */ /* 0x00c2a400000e0000 */
.L_x_7695:
[----:B------:R-:W-:Y:S01]  /*1e8b0*/  IADD3 R5, R6, 0x20, RZ ;  /* 0x0000002006057810 */ /* 0x000fe20007ffe0ff */
[----:B------:R-:W-:Y:S03]  /*1e8c0*/  BSSY B1, `(.L_x_7502) ;  /* 0x000000d000017945 */ /* 0x000fe60003800000 */
        /* <DEDUP_REMOVED lines=8> */
[-C--:B----4-:R-:W-:Y:S02]  /*1e950*/  @!P2 LEA.HI.X R11, R16, R0.reuse, R17, 0x1, P0 ;  /* 0x00000000100ba211 */ /* 0x090fe400000f0c11 */
[----:B------:R-:W-:-:S03]  /*1e960*/  @!P3 LEA.HI.X R15, R221, R0, R48, 0x1, P1 ;  /* 0x00000000dd0fb211 */ /* 0x000fc600008f0c30 */
[----:B------:R3:W-:Y:S04]  /*1e970*/  @!P2 ST.E.128 desc[UR6][R10.64], RZ ;  /* 0x000000ff0a00a985 */ /* 0x0007e8000c101d06 */
[----:B------:R3:W-:Y:S02]  /*1e980*/  @!P3 ST.E.128 desc[UR6][R14.64], RZ ;  /* 0x000000ff0e00b985 */ /* 0x0007e4000c101d06 */
.L_x_7503:
[----:B------:R-:W-:Y:S05]  /*1e990*/  BSYNC B1 ;  /* 0x0000000000017941 */ /* 0x000fea0003800000 */
.L_x_7502:
[----:B------:R-:W-:-:S03]  /*1e9a0*/  UMOV UR4, 0xffffffff ;  /* 0xffffffff00047882 */ /* 0x000fc60000000000 */
[----:B------:R-:W-:Y:S05]  /*1e9b0*/  BRA.DIV UR4, `(.L_x_7504) ;  /* 0x0000007e04b07947 */ /* 0x000fea000b800000 */
[----:B----4-:R4:W0:Y:S04]  /*1e9c0*/  SHFL.IDX PT, R0, R4, 0x2, 0x181f ;  /* 0x00581f0004007f89 */ /* 0x01082800000e0000 */
[----:B--23--:R4:W2:Y:S02]  /*1e9d0*/  SHFL.IDX PT, R14, R3, 0x2, 0x181f ;  /* 0x00581f00030e7f89 */ /* 0x00c8a400000e0000 */
.L_x_7699:
[----:B------:R-:W-:Y:S01]  /*1e9e0*/  VIADD R5, R6, 0x40 ;  /* 0x0000004006057836 */ /* 0x000fe20000000000 */
        /* <DEDUP_REMOVED lines=9> */
[-C--:B0-----:R-:W-:Y:S02]  /*1ea80*/  @!P2 LEA.HI.X R11, R16, R0.reuse, R17, 0x1, P0 ;  /* 0x00000000100ba211 */ /* 0x081fe400000f0c11 */
[----:B------:R-:W-:-:S03]  /*1ea90*/  @!P3 LEA.HI.X R15, R221, R0, R48, 0x1, P1 ;  /* 0x00000000dd0fb211 */ /* 0x000fc600008f0c30 */
[----:B------:R3:W-:Y:S04]  /*1eaa0*/  @!P2 ST.E.128 desc[UR6][R10.64], RZ ;  /* 0x000000ff0a00a985 */ /* 0x0007e8000c101d06 */
[----:B------:R3:W-:Y:S02]  /*1eab0*/  @!P3 ST.E.128 desc[UR6][R14.64], RZ ;  /* 0x000000ff0e00b985 */ /* 0x0007e4000c101d06 */
.L_x_7506:
[----:B------:R-:W-:Y:S05]  /*1eac0*/  BSYNC B1 ;  /* 0x0000000000017941 */ /* 0x000fea0003800000 */
.L_x_7505:
[----:B------:R-:W-:-:S03]  /*1ead0*/  UMOV UR4, 0xffffffff ;  /* 0xffffffff00047882 */ /* 0x000fc60000000000 */
[----:B------:R-:W-:Y:S05]  /*1eae0*/  BRA.DIV UR4, `(.L_x_7507) ;  /* 0x0000007e04ac7947 */ /* 0x000fea000b800000 */
[----:B0-----:R0:W0:Y:S04]  /*1eaf0*/  SHFL.IDX PT, R0, R4, 0x3, 0x181f ;  /* 0x00781f0004007f89 */ /* 0x00102800000e0000 */
[----:B--23--:R2:W3:Y:S02]  /*1eb00*/  SHFL.IDX PT, R14, R3, 0x3, 0x181f ;  /* 0x00781f00030e7f89 */ /* 0x00c4e400000e0000 */
.L_x_7703:
[----:B-12-4-:R-:W-:-:S05]  /*1eb10*/  VIADD R3, R6, 0x60 ;  /* 0x0000006006037836 */ /* 0x016fca0000000000 */
[----:B------:R-:W-:-:S13]  /*1eb20*/  ISETP.GE.AND P0, PT, R3, R8, PT ;  /* 0x000000080300720c */ /* 0x000fda0003f06270 */
[----:B------:R-:W-:Y:S05]  /*1eb30*/  @P0 BRA `(.L_x_7494) ;  /* 0x0000000000280947 */ /* 0x000fea0003800000 */
[----:B------:R-:W-:Y:S01]  /*1eb40*/  ULDC UR4, c[0x0][0xac8] ;  /* 0x0002b20000047ab9 */ /* 0x000fe20000000800 */
[----:B------:R-:W-:Y:S01]  /*1eb50*/  ULDC.64 UR6, c[0x0][0x208] ;  /* 0x0000820000067ab9 */ /* 0x000fe20000000a00 */
[----:B------:R-:W-:Y:S02]  /*1eb60*/  ISETP.GE.AND P2, PT, R16, UR4, PT ;  /* 0x0000000410007c0c */ /* 0x000fe4000bf46270 */
[----:B------:R-:W-:-:S11]  /*1eb70*/  ISETP.GE.AND P3, PT, R221, UR4, PT ;  /* 0x00000004dd007c0c */ /* 0x000fd6000bf66270 */
[CC--:B0--3--:R-:W-:Y:S02]  /*1eb80*/  @!P2 LEA R4, P0, R16.reuse, R14.reuse, 0x1 ;  /* 0x0000000e1004a211 */ /* 0x0c9fe400078008ff */
[C---:B------:R-:W-:Y:S02]  /*1eb90*/  @!P3 LEA R14, P1, R221.reuse, R14, 0x1 ;  /* 0x0000000edd0eb211 */ /* 0x040fe400078208ff */
[-C--:B------:R-:W-:Y:S02]  /*1eba0*/  @!P2 LEA.HI.X R5, R16, R0.reuse, R17, 0x1, P0 ;  /* 0x000000001005a211 */ /* 0x080fe400000f0c11 */
[----:B------:R-:W-:-:S03]  /*1ebb0*/  @!P3 LEA.HI.X R15, R221, R0, R48, 0x1, P1 ;  /* 0x00000000dd0fb211 */ /* 0x000fc600008f0c30 */
[----:B------:R1:W-:Y:S04]  /*1ebc0*/  @!P2 ST.E.128 desc[UR6][R4.64], RZ ;  /* 0x000000ff0400a985 */ /* 0x0003e8000c101d06 */
[----:B------:R1:W-:Y:S02]  /*1ebd0*/  @!P3 ST.E.128 desc[UR6][R14.64], RZ ;  /* 0x000000ff0e00b985 */ /* 0x0003e4000c101d06 */
.L_x_7494:
[----:B------:R-:W-:Y:S05]  /*1ebe0*/  BSYNC B0 ;  /* 0x0000000000007941 */ /* 0x000fea0003800000 */
.L_x_7485:
[----:B------:R-:W-:Y:S02]  /*1ebf0*/  ULDC UR4, c[0x0][0xc3c] ;  /* 0x00030f0000047ab9 */ /* 0x000fe40000000800 */
[----:B------:R-:W-:-:S13]  /*1ec00*/  ISETP.GE.AND P0, PT, R31, UR4, PT ;  /* 0x000000041f007c0c */ /* 0x000fda000bf06270 */
[----:B------:R-:W-:Y:S05]  /*1ec10*/  @!P0 BRA `(.L_x_7508) ;  /* 0xfffffe2400e08947 */ /* 0x000fea000383ffff */
[----:B------:R-:W-:Y:S05]  /*1ec20*/  BRA `(.L_x_7290) ;  /* 0x0000007000a87947 */ /* 0x000fea0003800000 */
.L_x_7288:
        /* <DEDUP_REMOVED lines=18> */
.L_x_7509:
        /* <DEDUP_REMOVED lines=33> */
[----:B-1----:R-:W-:-:S05]  /*1ef60*/  IMAD R6, R6, UR5, RZ ;  /* 0x0000000506067c24 */ /* 0x002fca000f8e02ff */
[----:B0-----:R-:W-:Y:S02]  /*1ef70*/  ISETP.GT.AND P6, PT, R6, UR6, PT ;  /* 0x0000000606007c0c */ /* 0x001fe4000bfc4270 */
[----:B------:R-:W-:-:S11]  /*1ef80*/  MOV R3, R6 ;  /* 0x0000000600037202 */ /* 0x000fd60000000f00 */
[----:B------:R-:W-:Y:S05]  /*1ef90*/  @P6 BRA `(.L_x_7511) ;  /* 0x0000000000a06947 */ /* 0x000fea0003800000 */
[----:B------:R-:W0:Y:S01]  /*1efa0*/  LDC R7, c[0x0][0xc3c] ;  /* 0x00030f00ff077b82 */ /* 0x000e220000000800 */
[----:B------:R-:W-:Y:S01]  /*1efb0*/  IMAD.MOV.U32 R6, RZ, RZ, R3 ;  /* 0x000000ffff067224 */ /* 0x000fe200078e0003 */
[----:B------:R-:W-:Y:S01]  /*1efc0*/  UMOV UR4, URZ ;  /* 0x0000003f00047c82 */ /* 0x000fe20008000000 */
[----:B------:R-:W-:Y:S01]  /*1efd0*/  ULDC UR7, c[0x0][0xc3c] ;  /* 0x00030f0000077ab9 */ /* 0x000fe20000000800 */
[----:B------:R-:W-:-:S05]  /*1efe0*/  ULDC UR5, c[0x0][0xc38] ;  /* 0x00030e0000057ab9 */ /* 0x000fca0000000800 */
.L_x_7515:
        /* <DEDUP_REMOVED lines=13> */
.L_x_7514:
[----:B------:R-:W-:Y:S05]  /*1f0c0*/  BSYNC B0 ;  /* 0x0000000000007941 */ /* 0x000fea0003800000 */
.L_x_7513:
[----:B0----5:R-:W0:Y:S02]  /*1f0d0*/  SHFL.UP PT, R2, R4, 0x1, RZ ;  /* 0x0420000004027989 */ /* 0x021e2400000e00ff */
        /* <DEDUP_REMOVED lines=20> */
.L_x_7511:
        /* <DEDUP_REMOVED lines=14> */
[----:B------:R-:W-:-:S05]  /*1f300*/  IADD3 R9, R19, -0x1, RZ ;  /* 0xffffffff13097810 */ /* 0x000fca0007ffe0ff */
[----:B------:R0:W1:Y:S02]  /*1f310*/  SHFL.IDX PT, R16, R2, R9, 0x1f ;  /* 0x00001f0902107589 */ /* 0x00006400000e0000 */
.L_x_7516:
[----:B-1----:R-:W-:Y:S02]  /*1f320*/  IMAD R16, R16, UR5, R7 ;  /* 0x0000000510107c24 */ /* 0x002fe4000f8e0207 */
[----:B------:R-:W-:Y:S02]  /*1f330*/  IMAD R7, R11, R6, RZ ;  /* 0x000000060b077224 */ /* 0x000fe400078e02ff */
[----:B0-----:R-:W-:Y:S01]  /*1f340*/  IMAD.MOV.U32 R2, RZ, RZ, RZ ;  /* 0x000000ffff027224 */ /* 0x001fe200078e00ff */
[----:B------:R-:W-:Y:S01]  /*1f350*/  IADD3 R9, -R16, UR6, RZ ;  /* 0x0000000610097c10 */ /* 0x000fe2000fffe1ff */
[----:B------:R-:W-:Y:S02]  /*1f360*/  VIADD R19, R19, UR4 ;  /* 0x0000000413137c36 */ /* 0x000fe40008000000 */
        /* <DEDUP_REMOVED lines=20> */
.L_x_7512:
[----:B------:R-:W-:Y:S01]  /*1f4b0*/  MOV R17, RZ ;  /* 0x000000ff00117202 */ /* 0x000fe20000000f00 */
[----:B------:R-:W-:Y:S02]  /*1f4c0*/  IMAD.U32 R16, RZ, RZ, UR6 ;  /* 0x00000006ff107e24 */ /* 0x000fe4000f8e00ff */
[----:B------:R-:W-:-:S07]  /*1f4d0*/  IMAD.MOV.U32 R18, RZ, RZ, RZ ;  /* 0x000000ffff127224 */ /* 0x000fce00078e00ff */
.L_x_7517:
[----:B------:R-:W-:-:S13]  /*1f4e0*/  ISETP.NE.AND P0, PT, R5, RZ, PT ;  /* 0x000000ff0500720c */ /* 0x000fda0003f05270 */
[----:B------:R-:W0:Y:S01]  /*1f4f0*/  @!P0 S2R R3, SR_CgaCtaId ;  /* 0x0000000000038919 */ /* 0x000e220000008800 */
[----:B------:R-:W-:-:S04]  /*1f500*/  @!P0 MOV R2, 0x400 ;  /* 0x0000040000028802 */ /* 0x000fc80000000f00 */
[----:B0-----:R-:W-:-:S05]  /*1f510*/  @!P0 LEA R2, R3, R2, 0x18 ;  /* 0x0000000203028211 */ /* 0x001fca00078ec0ff */
[----:B------:R2:W-:Y:S01]  /*1f520*/  @!P0 STS.128 [R2+0x348d0], R16 ;  /* 0x0348d01002008388 */ /* 0x0005e20000000c00 */
[----:B------:R-:W-:Y:S06]  /*1f530*/  BAR.ARV 0x5, 0x180 ;  /* 0x0146000000007b1d */ /* 0x000fec0000002000 */
.L_x_7510:
[----:B--2---:R-:W-:Y:S01]  /*1f540*/  IMAD.MOV.U32 R2, RZ, RZ, 0x1 ;  /* 0x00000001ff027424 */ /* 0x004fe200078e00ff */
        /* <DEDUP_REMOVED lines=12> */
[----:B0-----:R-:W-:Y:S01]  /*1f610*/  LOP3.LUT R3, R2, 0x1f8, RZ, 0xc0, !PT ;  /* 0x000001f802037812 */ /* 0x001fe200078ec0ff */
[----:B------:R-:W-:Y:S01]  /*1f620*/  ULDC.64 UR38, c[0x0][0x198] ;  /* 0x0000660000267ab9 */ /* 0x000fe20000000a00 */
[----:B------:R-:W-:Y:S01]  /*1f630*/  ISETP.NE.AND P1, PT, R7, RZ, PT ;  /* 0x000000ff0700720c */ /* 0x000fe20003f25270 */
[----:B------:R-:W-:Y:S01]  /*1f640*/  ULOP3.LUT UR37, UR60, 0x2, URZ, 0xfc, !UPT ;  /* 0x000000023c257892 */ /* 0x000fe2000f8efc3f */
[----:B------:R-:W-:Y:S01]  /*1f650*/  LOP3.LUT R4, R3, 0x38, R0, 0x78, !PT ;  /* 0x0000003803047812 */ /* 0x000fe200078e7800 */
[----:B------:R-:W-:Y:S01]  /*1f660*/  ULDC UR36, c[0x0][0xc] ;  /* 0x0000030000247ab9 */ /* 0x000fe20000000800 */
[----:B------:R-:W-:-:S02]  /*1f670*/  SHF.L.U32 R3, R7, 0x3, RZ ;  /* 0x0000000307037819 */ /* 0x000fc400000006ff */
[----:B------:R-:W-:Y:S02]  /*1f680*/  SHF.R.U32.HI R6, RZ, 0x3, R7 ;  /* 0x00000003ff067819 */ /* 0x000fe40000011607 */
[----:B------:R-:W-:Y:S02]  /*1f690*/  LOP3.LUT R3, R4, 0x200, R3, 0xf8, !PT ;  /* 0x0000020004037812 */ /* 0x000fe400078ef803 */
[C---:B------:R-:W-:Y:S01]  /*1f6a0*/  LOP3.LUT P0, R4, R0.reuse, 0x1f, RZ, 0xc0, !PT ;  /* 0x0000001f00047812 */ /* 0x040fe2000780c0ff */
[----:B------:R-:W-:Y:S01]  /*1f6b0*/  IMAD.SHL.U32 R0, R0, 0x10, RZ ;  /* 0x0000001000007824 */ /* 0x000fe200078e00ff */
[----:B------:R-:W-:-:S03]  /*1f6c0*/  LOP3.LUT R2, R2, 0x38, RZ, 0xc0, !PT ;  /* 0x0000003802027812 */ /* 0x000fc600078ec0ff */
[----:B------:R0:W-:Y:S01]  /*1f6d0*/  STL [R1+0x2c], R4 ;  /* 0x00002c0401007387 */ /* 0x0001e20000100800 */
[----:B------:R-:W-:Y:S01]  /*1f6e0*/  LOP3.LUT R6, R6, 0x70, R0, 0xf8, !PT ;  /* 0x0000007006067812 */ /* 0x000fe200078ef800 */
[----:B-1----:R-:W-:-:S06]  /*1f6f0*/  ULEA UR4, UR5, UR4, 0x18 ;  /* 0x0000000405047291 */ /* 0x002fcc000f8ec03f */
[----:B0-----:R-:W-:-:S04]  /*1f700*/  IMAD.U32 R4, RZ, RZ, UR4 ;  /* 0x00000004ff047e24 */ /* 0x001fc8000f8e00ff */
[----:B------:R-:W-:Y:S01]  /*1f710*/  IMAD R0, R3, 0x2, R4 ;  /* 0x0000000203007824 */ /* 0x000fe200078e0204 */
[----:B------:R-:W-:Y:S04]  /*1f720*/  STL [R1+0x8], R4 ;  /* 0x0000080401007387 */ /* 0x000fe80000100800 */
[----:B------:R0:W-:Y:S04]  /*1f730*/  STL [R1+0x30], R0 ;  /* 0x0000300001007387 */ /* 0x0001e80000100800 */
[----:B------:R-:W-:Y:S01]  /*1f740*/  STL [R1+0x20], RZ ;  /* 0x000020ff01007387 */ /* 0x000fe20000100800 */
[----:B0-----:R-:W-:Y:S01]  /*1f750*/  IMAD.MOV.U32 R0, RZ, RZ, 0x1 ;  /* 0x00000001ff007424 */ /* 0x001fe200078e00ff */
        /* <DEDUP_REMOVED lines=13> */
.L_x_7657:
[----:B0-----:R-:W0:Y:S01]  /*1f830*/  LDC.64 R2, c[0x0][0xc88] ;  /* 0x00032200ff027b82 */ /* 0x001e220000000a00 */
        /* <DEDUP_REMOVED lines=9> */
[----:B------:R-:W-:Y:S01]  /*1f8d0*/  ULDC.64 UR12, c[0x0][0x208] ;  /* 0x00008200000c7ab9 */ /* 0x000fe20000000a00 */
[----:B------:R-:W-:-:S02]  /*1f8e0*/  ISETP.NE.AND.EX P0, PT, RZ, UR5, PT, P0 ;  /* 0x00000005ff007c0c */ /* 0x000fc4000bf05300 */
[----:B------:R-:W-:Y:S01]  /*1f8f0*/  MOV R0, RZ ;  /* 0x000000ff00007202 */ /* 0x000fe20000000f00 */
[----:B------:R-:W-:Y:S01]  /*1f900*/  IMAD.MOV.U32 R12, RZ, RZ, RZ ;  /* 0x000000ffff0c7224 */ /* 0x000fe200078e00ff */
[----:B------:R-:W-:Y:S01]  /*1f910*/  ISETP.NE.AND.EX P3, PT, RZ, UR11, PT, P3 ;  /* 0x0000000bff007c0c */ /* 0x000fe2000bf65330 */
[----:B------:R-:W-:Y:S01]  /*1f920*/  ULDC.64 UR8, c[0x0][0xa10] ;  /* 0x0002840000087ab9 */ /* 0x000fe20000000a00 */
        /* <DEDUP_REMOVED lines=10> */
[----:B-1----:R1:W5:Y:S01]  /*1f9d0*/  @P0 LDG.E R0, desc[UR12][R2.64] ;  /* 0x0000000c02000981 */ /* 0x002362000c1e1900 */
        /* <DEDUP_REMOVED lines=35> */
[----:B------:R-:W-:Y:S02]  /*1fc10*/  ULDC.64 UR4, c[0x0][0x208] ;  /* 0x0000820000047ab9 */ /* 0x000fe40000000a00 */
[----:B0-----:R-:W2:Y:S04]  /*1fc20*/  LDG.E R12, desc[UR4][R2.64] ;  /* 0x00000004020c7981 */ /* 0x001ea8000c1e1900 */
[----:B------:R-:W2:Y:S02]  /*1fc30*/  LDG.E R2, desc[UR4][R2.64+0x4] ;  /* 0x0000040402027981 */ /* 0x000ea4000c1e1900 */
[----:B--2---:R-:W-:-:S05]  /*1fc40*/  IMAD.IADD R2, R2, 0x1, -R12 ;  /* 0x0000000102027824 */ /* 0x004fca00078e0a0c */
[----:B------:R1:W-:Y:S02]  /*1fc50*/  STL [R1+0x58], R2 ;  /* 0x0000580201007387 */ /* 0x0003e40000100800 */
.L_x_7519:
        /* <DEDUP_REMOVED lines=8> */
[----:B------:R-:W-:Y:S01]  /*1fce0*/  IADD3 R2, P1, R14, UR4, RZ ;  /* 0x000000040e027c10 */ /* 0x000fe2000ff3e0ff */
[----:B------:R-:W-:-:S03]  /*1fcf0*/  ULDC.64 UR6, c[0x0][0x208] ;  /* 0x0000820000067ab9 */ /* 0x000fc60000000a00 */
[----:B------:R-:W-:-:S05]  /*1fd00*/  IADD3.X R3, R13, UR5, RZ, P1, !PT ;  /* 0x000000050d037c10 */ /* 0x000fca0008ffe4ff */
[----:B------:R0:W5:Y:S01]  /*1fd10*/  LDG.E R8, desc[UR6][R2.64] ;  /* 0x0000000602087981 */ /* 0x000162000c1e1900 */
[----:B------:R-:W-:Y:S05]  /*1fd20*/  BRA `(.L_x_7521) ;  /* 0x0000000000147947 */ /* 0x000fea0003800000 */
.L_x_7520:
[----:B------:R-:W-:Y:S05]  /*1fd30*/  @!P2 BRA `(.L_x_7521) ;  /* 0x000000000010a947 */ /* 0x000fea0003800000 */
[----:B------:R-:W-:Y:S02]  /*1fd40*/  ULDC.64 UR4, c[0x0][0x208] ;  /* 0x0000820000047ab9 */ /* 0x000fe40000000a00 */
[----:B------:R-:W2:Y:S04]  /*1fd50*/  LDG.E R8, desc[UR4][R6.64] ;  /* 0x0000000406087981 */ /* 0x000ea8000c1e1900 */
[----:B------:R-:W2:Y:S02]  /*1fd60*/  LDG.E R6, desc[UR4][R6.64+0x4] ;  /* 0x0000040406067981 */ /* 0x000ea4000c1e1900 */
[----:B--2---:R-:W-:-:S07]  /*1fd70*/  IMAD.IADD R8, R6, 0x1, -R8 ;  /* 0x0000000106087824 */ /* 0x004fce00078e0a08 */
.L_x_7521:
[----:B------:R-:W-:Y:S01]  /*1fd80*/  ULDC.64 UR4, c[0x0][0x208] ;  /* 0x0000820000047ab9 */ /* 0x000fe20000000a00 */
[----:B-----5:R-:W-:Y:S01]  /*1fd90*/  IADD3 R0, -R0, R8, RZ ;  /* 0x0000000800007210 */ /* 0x020fe20007ffe1ff */
[----:B0-----:R-:W2:Y:S04]  /*1fda0*/  @P0 LDG.E R2, desc[UR4][R4.64] ;  /* 0x0000000404020981 */ /* 0x001ea8000c1e1900 */
[----:B------:R-:W2:Y:S01]  /*1fdb0*/  @P0 LDG.E R4, desc[UR4][R4.64+0x4] ;  /* 0x0000040404040981 */ /* 0x000ea2000c1e1900 */
[----:B------:R-:W-:Y:S01]  /*1fdc0*/  BSSY B0, `(.L_x_7522) ;  /* 0x0000129000007945 */ /* 0x000fe20003800000 */
[----:B------:R-:W-:Y:S01]  /*1fdd0*/  PLOP3.LUT P5, PT, PT, PT, PT, 0x80, 0x0 ;  /* 0x000000000000781c */ /* 0x000fe20003faf070 */
[----:B--2---:R-:W-:-:S04]  /*1fde0*/  @P0 IMAD.IADD R9, R4, 0x1, -R2 ;  /* 0x0000000104090824 */ /* 0x004fc800078e0a02 */
[----:B------:R-:W-:-:S04]  /*1fdf0*/  IMAD.IADD R3, R0, 0x1, R9 ;  /* 0x0000000100037824 */ /* 0x000fc800078e0209 */
[----:B------:R-:W-:Y:S01]  /*1fe00*/  VIADD R2, R3, 0xaf ;  /* 0x000000af03027836 */ /* 0x000fe20000000000 */
[----:B------:R0:W-:Y:S03]  /*1fe10*/  STL [R1+0x50], R3 ;  /* 0x0000500301007387 */ /* 0x0001e60000100800 */
[----:B------:R-:W-:-:S05]  /*1fe20*/  IMAD.HI R2, R2, 0x2e8ba2e9, RZ ;  /* 0x2e8ba2e902027827 */ /* 0x000fca00078e02ff */
[----:B0-----:R-:W-:-:S04]  /*1fe30*/  SHF.R.U32.HI R3, RZ, 0x1f, R2 ;  /* 0x0000001fff037819 */ /* 0x001fc80000011602 */
[----:B------:R-:W-:-:S05]  /*1fe40*/  LEA.HI.SX32 R4, R2, R3, 0x1b ;  /* 0x0000000302047211 */ /* 0x000fca00078fdaff */
[--C-:B------:R-:W-:Y:S01]  /*1fe50*/  IMAD R2, R4, 0xb0, -R0.reuse ;  /* 0x000000b004027824 */ /* 0x100fe200078e0a00 */
[----:B------:R0:W-:Y:S01]  /*1fe60*/  STL [R1+0x38], R4 ;  /* 0x0000380401007387 */ /* 0x0001e20000100800 */
[----:B------:R-:W-:-:S03]  /*1fe70*/  IMAD.MOV R0, RZ, RZ, -R0 ;  /* 0x000000ffff007224 */ /* 0x000fc600078e0a00 */
[----:B------:R-:W-:Y:S02]  /*1fe80*/  VIMNMX R9, R2, R9, PT ;  /* 0x0000000902097248 */ /* 0x000fe40003fe0100 */
[----:B------:R-:W-:-:S04]  /*1fe90*/  VIMNMX R0, RZ, R0, !PT ;  /* 0x00000000ff007248 */ /* 0x000fc80007fe0100 */
[----:B------:R-:W-:Y:S01]  /*1fea0*/  ISETP.GT.AND P1, PT, R9, R0, PT ;  /* 0x000000000900720c */ /* 0x000fe20003f24270 */
[----:B0-----:R-:W-:-:S12]  /*1feb0*/  IMAD.WIDE.U32 R4, R0, -0x45d1745d, RZ ;  /* 0xba2e8ba300047825 */ /* 0x001fd800078e00ff */
[----:B------:R-:W-:Y:S02]  /*1fec0*/  @P1 IADD3 R2, R9, 0xaf, RZ ;  /* 0x000000af09021810 */ /* 0x000fe40007ffe0ff */
        /* <DEDUP_REMOVED lines=14> */
.L_x_7706:
[----:B-1----:R-:W-:Y:S02]  /*1ffb0*/  ISETP.NE.AND P0, PT, R14, RZ, PT ;  /* 0x000000ff0e00720c */ /* 0x002fe40003f05270 */
[----:B------:R-:W-:-:S11]  /*1ffc0*/  PLOP3.LUT P1, PT, PT, PT, PT, 0x8, 0x0 ;  /* 0x000000000000781c */ /* 0x000fd60003f2e170 */
[----:B------:R-:W-:Y:S05]  /*1ffd0*/  @P0 BRA `(.L_x_7525) ;  /* 0x00000000000c0947 */ /* 0x000fea0003800000 */
[----:B------:R-:W-:-:S03]  /*1ffe0*/  UMOV UR4, 0xffffffff ;  /* 0xffffffff00047882 */ /* 0x000fc60000000000 */
[----:B------:R-:W-:Y:S05]  /*1fff0*/  BRA.DIV UR4, `(.L_x_7526) ;  /* 0x0000006a04e47947 */ /* 0x000fea000b800000 */
[----:B------:R-:W-:-:S13]  /*20000*/  ELECT P1, URZ, PT ;  /* 0x00000000003f782f */ /* 0x000fda0003820000 */
.L_x_7525:
[----:B0-----:R-:W2:Y:S04]  /*20010*/  LDL R2, [R1+0x54] ;  /* 0x0000540001027983 */ /* 0x001ea80000100800 */
[----:B------:R-:W3:Y:S01]  /*20020*/  LDL R4, [R1+0x8] ;  /* 0x0000080001047983 */ /* 0x000ee20000100800 */
        /* <DEDUP_REMOVED lines=8> */
.L_x_7709:
[----:B------:R-:W-:Y:S05]  /*200b0*/  BSYNC B1 ;  /* 0x0000000000017941 */ /* 0x000fea0003800000 */
.L_x_7527:
        /* <DEDUP_REMOVED lines=13> */
.L_x_7710:
[----:B------:R-:W-:Y:S05]  /*20190*/  BSYNC B2 ;  /* 0x0000000000027941 */ /* 0x000fea0003800000 */
.L_x_7531:
        /* <DEDUP_REMOVED lines=8> */
.L_x_7534:
[----:B------:R-:W-:Y:S05]  /*20220*/  BSYNC B2 ;  /* 0x0000000000027941 */ /* 0x000fea0003800000 */
.L_x_7533:
        /* <DEDUP_REMOVED lines=12> */
[----:B------:R-:W-:Y:S02]  /*202f0*/  VIADD R2, R5, 0x34890 ;  /* 0x0003489005027836 */ /* 0x000fe40000000000 */
[----:B------:R-:W-:-:S07]  /*20300*/  VIADD R4, R7, 0x1e400 ;  /* 0x0001e40007047836 */ /* 0x000fce0000000000 */
.L_x_7535:
        /* <DEDUP_REMOVED lines=16> */
.L_x_7536:
        /* <DEDUP_REMOVED lines=13> */
.L_x_7711:
[----:B------:R-:W-:Y:S05]  /*204e0*/  BSYNC B2 ;  /* 0x0000000000027941 */ /* 0x000fea0003800000 */
.L_x_7537:
        /* <DEDUP_REMOVED lines=10> */
.L_x_7540:
[----:B------:R-:W-:Y:S05]  /*20590*/  BSYNC B2 ;  /* 0x0000000000027941 */ /* 0x000fea0003800000 */
.L_x_7539:
        /* <DEDUP_REMOVED lines=8> */
.L_x_7541:
        /* <DEDUP_REMOVED lines=15> */
.L_x_7542:
        /* <DEDUP_REMOVED lines=10> */
.L_x_7530:
[----:B------:R-:W-:Y:S05]  /*207b0*/  BSYNC B1 ;  /* 0x0000000000017941 */ /* 0x000fea0003800000 */
.L_x_7529:
[----:B------:R-:W0:Y:S04]  /*207c0*/  LDL.LU R7, [R1+0x20] ;  /* 0x0000200001077983 */ /* 0x000e280000300800 */
[----:B------:R-:W2:Y:S01]  /*207d0*/  LDL.LU R4, [R1+0x24] ;  /* 0x0000240001047983 */ /* 0x000ea20000300800 */
[----:B------:R-:W-:Y:S01]  /*207e0*/  PLOP3.LUT P5, PT, PT, PT, PT, 0x8, 0x0 ;  /* 0x000000000000781c */ /* 0x000fe20003fae170 */
[----:B0-----:R-:W-:Y:S02]  /*207f0*/  VIADD R2, R7, 0x1 ;  /* 0x0000000107027836 */ /* 0x001fe40000000000 */
[----:B------:R-:W-:-:S03]  /*20800*/  VIADD R7, R6, 0xfffffffe ;  /* 0xfffffffe06077836 */ /* 0x000fc60000000000 */
[----:B------:R-:W-:-:S04]  /*20810*/  ISETP.NE.AND P0, PT, R2, 0x2, PT ;  /* 0x000000020200780c */ /* 0x000fc80003f05270 */
[----:B------:R-:W-:Y:S02]  /*20820*/  SEL R3, R2, RZ, P0 ;  /* 0x000000ff02037207 */ /* 0x000fe40000000000 */
[----:B------:R-:W-:Y:S02]  /*20830*/  SEL R2, RZ, 0x1, P0 ;  /* 0x00000001ff027807 */ /* 0x000fe40000000000 */
[----:B------:R-:W-:Y:S01]  /*20840*/  ISETP.GE.AND P0, PT, R7, R9, PT ;  /* 0x000000090700720c */ /* 0x000fe20003f06270 */
[----:B------:R0:W-:Y:S01]  /*20850*/  STL [R1+0x20], R3 ;  /* 0x0000200301007387 */ /* 0x0001e20000100800 */
[----:B--2---:R-:W-:-:S05]  /*20860*/  LOP3.LUT R4, R4, R2, RZ, 0x3c, !PT ;  /* 0x0000000204047212 */ /* 0x004fca00078e3cff */
[----:B------:R0:W-:Y:S06]  /*20870*/  STL [R1+0x24], R4 ;  /* 0x0000240401007387 */ /* 0x0001ec0000100800 */
[----:B------:R-:W-:Y:S05]  /*20880*/  @!P0 BRA `(.L_x_7523) ;  /* 0x0000000400f08947 */ /* 0x000fea0003800000 */
.L_x_7557:
        /* <DEDUP_REMOVED lines=14> */
.L_x_7712:
[----:B------:R-:W-:Y:S05]  /*20970*/  BSYNC B2 ;  /* 0x0000000000027941 */ /* 0x000fea0003800000 */
.L_x_7545:
        /* <DEDUP_REMOVED lines=8> */
.L_x_7548:
[----:B------:R-:W-:Y:S05]  /*20a00*/  BSYNC B2 ;  /* 0x0000000000027941 */ /* 0x000fea0003800000 */
.L_x_7547:
        /* <DEDUP_REMOVED lines=11> */
[----:B------:R-:W-:Y:S02]  /*20ac0*/  VIADD R2, R6, 0x34890 ;  /* 0x0003489006027836 */ /* 0x000fe40000000000 */
[----:B------:R-:W-:-:S07]  /*20ad0*/  VIADD R8, R4, 0x1e400 ;  /* 0x0001e40004087836 */ /* 0x000fce0000000000 */
.L_x_7549:
        /* <DEDUP_REMOVED lines=16> */
.L_x_7550:
        /* <DEDUP_REMOVED lines=13> */
.L_x_7713:
[----:B------:R-:W-:Y:S05]  /*20cb0*/  BSYNC B2 ;  /* 0x0000000000027941 */ /* 0x000fea0003800000 */
.L_x_7551:
        /* <DEDUP_REMOVED lines=10> */
.L_x_7554:
[----:B------:R-:W-:Y:S05]  /*20d60*/  BSYNC B2 ;  /* 0x0000000000027941 */ /* 0x000fea0003800000 */
.L_x_7553:
        /* <DEDUP_REMOVED lines=8> */
.L_x_7555:
        /* <DEDUP_REMOVED lines=15> */
.L_x_7556:
        /* <DEDUP_REMOVED lines=10> */
.L_x_7544:
[----:B------:R-:W-:Y:S05]  /*20f80*/  BSYNC B1 ;  /* 0x0000000000017941 */ /* 0x000fea0003800000 */
.L_x_7543:
        /* <DEDUP_REMOVED lines=12> */
.L_x_7523:
[----:B------:R-:W-:Y:S05]  /*21050*/  BSYNC B0 ;  /* 0x0000000000007941 */ /* 0x000fea0003800000 */
.L_x_7522:
        /* <DEDUP_REMOVED lines=22> */
[----:B0-----:R-:W-:Y:S01]  /*211c0*/  IADD3 R16, R0, UR36, R7 ;  /* 0x0000002400107c10 */ /* 0x001fe2000fffe007 */
[----:B------:R-:W-:Y:S06]  /*211d0*/  BRA `(.L_x_7560) ;  /* 0x0000003c00c07947 */ /* 0x000fec0003800000 */
.L_x_7559:
        /* <DEDUP_REMOVED lines=21> */
.L_x_7562:
[----:B------:R-:W-:Y:S05]  /*21330*/  BSYNC B6 ;  /* 0x0000000000067941 */ /* 0x000fea0003800000 */
.L_x_7561:
        /* <DEDUP_REMOVED lines=21> */
.L_x_7565:
[----:B------:R-:W-:Y:S01]  /*21490*/  MOV R2, 0x0 ;  /* 0x0000000000027802 */ /* 0x000fe20000000f00 */
        /* <DEDUP_REMOVED lines=15> */
.L_x_7564:
[----:B------:R-:W-:Y:S05]  /*21590*/  BSYNC B6 ;  /* 0x0000000000067941 */ /* 0x000fea0003800000 */
.L_x_7563:
        /* <DEDUP_REMOVED lines=27> */
.L_x_7716:
        /* <DEDUP_REMOVED lines=11> */
.L_x_7719:
        /* <DEDUP_REMOVED lines=26> */
.L_x_7569:
[----:B------:R-:W2:Y:S04]  /*219a0*/  LDL R7, [R1+0x8] ;  /* 0x0000080001077983 */ /* 0x000ea80000100800 */
[----:B01----:R-:W2:Y:S04]  /*219b0*/  LDL R0, [R1+0xc] ;  /* 0x00000c0001007983 */ /* 0x003ea80000100800 */
[----:B------:R-:W3:Y:S01]  /*219c0*/  LDL R2, [R1+0x14] ;  /* 0x0000140001027983 */ /* 0x000ee20000100800 */
[----:B--2---:R-:W-:Y:S01]  /*219d0*/  IMAD R0, R0, 0x8, R7 ;  /* 0x0000000800007824 */ /* 0x004fe200078e0207 */
[----:B---3--:R-:W-:-:S04]  /*219e0*/  SHF.L.U32 R2, R2, 0x1f, RZ ;  /* 0x0000001f02027819 */ /* 0x008fc800000006ff */
[----:B------:R-:W0:Y:S02]  /*219f0*/  SYNCS.PHASECHK.TRANS64.TRYWAIT P0, [R0+URZ+0x34840], R2 ;  /* 0x03484002000075a7 */ /* 0x000e24000800017f */
[----:B0-----:R-:W-:Y:S05]  /*21a00*/  @!P0 BRA `(.L_x_7570) ;  /* 0x0000005400408947 */ /* 0x001fea0003800000 */
.L_x_7720:
[----:B------:R1:W5:Y:S01]  /*21a10*/  LDL R3, [R1+0x4] ;  /* 0x0000040001037983 */ /* 0x0003620000100800 */
[----:B------:R-:W2:Y:S02]  /*21a20*/  S2R R4, SR_TID.X ;  /* 0x0000000000047919 */ /* 0x000ea40000002100 */
[----:B--2---:R-:W-:-:S04]  /*21a30*/  LOP3.LUT R4, R4, 0x7f, RZ, 0xc0, !PT ;  /* 0x0000007f04047812 */ /* 0x004fc800078ec0ff */
[----:B------:R-:W-:-:S13]  /*21a40*/  ISETP.NE.AND P0, PT, R4, RZ, PT ;  /* 0x000000ff0400720c */ /* 0x000fda0003f05270 */
[----:B-1----:R-:W-:Y:S05]  /*21a50*/  @P0 BRA `(.L_x_7571) ;  /* 0x0000000000140947 */ /* 0x002fea0003800000 */
[----:B-----5:R-:W-:Y:S02]  /*21a60*/  LOP3.LUT P1, RZ, R3, 0x1, RZ, 0xc0, !PT ;  /* 0x0000000103ff7812 */ /* 0x020fe4000782c0ff */
[----:B0-----:R-:W-:-:S04]  /*21a70*/  MOV R2, 0xb000 ;  /* 0x0000b00000027802 */ /* 0x001fc80000000f00 */
[----:B------:R1:W-:Y:S07]  /*21a80*/  SYNCS.ARRIVE.TRANS64 RZ, [R0+URZ+0x34830], R2 ;  /* 0x0348300200ff79a7 */ /* 0x0003ee000800003f */
[----:B------:R-:W-:Y:S05]  /*21a90*/  @!P1 BRA `(.L_x_7571) ;  /* 0x0000000000049947 */ /* 0x000fea0003800000 */
[----:B------:R-:W-:Y:S01]  /*21aa0*/  BPT.TRAP 0x1 ;  /* 0x000000040000795c */ /* 0x000fe20000300000 */
.L_x_7571:
[----:B------:R-:W2:Y:S04]  /*21ab0*/  LDL R7, [R1+0x8] ;  /* 0x0000080001077983 */ /* 0x000ea80000100800 */
[----:B------:R-:W2:Y:S04]  /*21ac0*/  LDL R6, [R1+0xc] ;  /* 0x00000c0001067983 */ /* 0x000ea80000100800 */
[----:B------:R-:W3:Y:S04]  /*21ad0*/  LDL R5, [R1+0x18] ;  /* 0x0000180001057983 */ /* 0x000ee80000100800 */
[----:B------:R-:W4:Y:S04]  /*21ae0*/  LDL R4, [R1+0x1c] ;  /* 0x00001c0001047983 */ /* 0x000f280000100800 */
[----:B01----:R-:W4:Y:S01]  /*21af0*/  LDL R2, [R1] ;  /* 0x0000000001027983 */ /* 0x003f220000100800 */
[----:B------:R-:W-:Y:S01]  /*21b00*/  R2UR UR9, R0 ;  /* 0x00000000000972ca */ /* 0x000fe200000e0000 */
[----:B------:R-:W-:Y:S01]  /*21b10*/  UIADD3 UR4, UP0, UR38, 0x370, URZ ;  /* 0x0000037026047890 */ /* 0x000fe2000ff1e03f */
[----:B------:R-:W-:Y:S01]  /*21b20*/  PLOP3.LUT P0, PT, PT, PT, PT, 0x80, 0x0 ;  /* 0x000000000000781c */ /* 0x000fe20003f0f070 */
[----:B------:R-:W-:Y:S01]  /*21b30*/  UMOV UR10, URZ ;  /* 0x0000003f000a7c82 */ /* 0x000fe20008000000 */
[----:B------:R-:W-:Y:S01]  /*21b40*/  R2UR UR12, R18 ;  /* 0x00000000120c72ca */ /* 0x000fe200000e0000 */
[----:B------:R-:W-:Y:S01]  /*21b50*/  UMOV UR7, 0x14f00000 ;  /* 0x14f0000000077882 */ /* 0x000fe20000000000 */
[----:B-----5:R-:W-:Y:S01]  /*21b60*/  LOP3.LUT R3, R3, 0xfffffffb, RZ, 0xc0, !PT ;  /* 0xfffffffb03037812 */ /* 0x020fe200078ec0ff */
[----:B------:R-:W-:-:S06]  /*21b70*/  UMOV UR15, 0x40 ;  /* 0x00000040000f7882 */ /* 0x000fcc0000000000 */
[----:B------:R-:W-:Y:S02]  /*21b80*/  UIADD3 UR9, UR9, 0x34830, URZ ;  /* 0x0003483009097890 */ /* 0x000fe4000fffe03f */
        /* <DEDUP_REMOVED lines=10> */
[----:B------:R-:W-:-:S03]  /*21c30*/  UIADD3 UR14, UR6, 0x23c00, URZ ;  /* 0x00023c00060e7890 */ /* 0x000fc6000fffe03f */
[----:B------:R-:W-:-:S04]  /*21c40*/  UMOV UR6, 0x0 ;  /* 0x0000000000067882 */ /* 0x000fc80000000000 */
[----:B------:R0:W-:Y:S02]  /*21c50*/  UTMALDG.4D [UR8], [UR4], desc[UR6] ;  /* 0x00000608040075b4 */ /* 0x0001e40008019000 */
[----:B0-----:R-:W-:Y:S01]  /*21c60*/  UMOV UR8, UR14 ;  /* 0x0000000e00087c82 */ /* 0x001fe20008000000 */
[----:B------:R-:W-:Y:S02]  /*21c70*/  UMOV UR10, UR15 ;  /* 0x0000000f000a7c82 */ /* 0x000fe40008000000 */
[----:B------:R1:W-:Y:S02]  /*21c80*/  UTMALDG.4D [UR8], [UR4], desc[UR6] ;  /* 0x00000608040075b4 */ /* 0x0003e40008019000 */
[----:B-1----:R-:W-:Y:S01]  /*21c90*/  NOP ;  /* 0x0000000000007918 */ /* 0x002fe20000000000 */
.L_x_7567:
        /* <DEDUP_REMOVED lines=43> */
.L_x_7573:
[----:B------:R-:W-:Y:S05]  /*21f50*/  BSYNC B6 ;  /* 0x0000000000067941 */ /* 0x000fea0003800000 */
.L_x_7572:
[----:B------:R-:W2:Y:S01]  /*21f60*/  LDL.LU R6, [R1+0x40] ;  /* 0x0000400001067983 */ /* 0x000ea20000300800 */
[----:B------:R-:W-:Y:S01]  /*21f70*/  ULDC.64 UR4, c[0x0][0x2d8] ;  /* 0x0000b60000047ab9 */ /* 0x000fe20000000a00 */
[----:B------:R-:W0:Y:S02]  /*21f80*/  LDC R7, c[0x0][0x448] ;  /* 0x00011200ff077b82 */ /* 0x000e240000000800 */
[----:B-1----:R-:W2:Y:S04]  /*21f90*/  LDL.LU.64 R2, [R1+0x48] ;  /* 0x0000480001027983 */ /* 0x002ea80000300a00 */
[----:B------:R-:W3:Y:S04]  /*21fa0*/  LDL.LU R0, [R1+0x44] ;  /* 0x0000440001007983 */ /* 0x000ee80000300800 */
[----:B------:R-:W4:Y:S04]  /*21fb0*/  LDL.LU R5, [R1+0x5c] ;  /* 0x00005c0001057983 */ /* 0x000f280000300800 */
[----:B------:R-:W4:Y:S01]  /*21fc0*/  LDL.LU R4, [R1+0x34] ;  /* 0x0000340001047983 */ /* 0x000f220000300800 */
        /* <DEDUP_REMOVED lines=9> */
[----:B------:R-:W-:Y:S02]  /*22060*/  LOP3.LUT R8, R8, 0x40, RZ, 0xfc, !PT ;  /* 0x0000004008087812 */ /* 0x000fe400078efcff */
[----:B------:R-:W-:Y:S01]  /*22070*/  LOP3.LUT R9, R9, 0x38, RZ, 0xc0, !PT ;  /* 0x0000003809097812 */ /* 0x000fe200078ec0ff */
[----:B--2---:R-:W-:Y:S02]  /*22080*/  IMAD.MOV.U32 R3, RZ, RZ, R6 ;  /* 0x000000ffff037224 */ /* 0x004fe400078e0006 */
[----:B------:R-:W0:Y:S01]  /*22090*/  @P0 LDC R6, c[0x0][0x450] ;  /* 0x00011400ff060b82 */ /* 0x000e220000000800 */
[----:B---3--:R-:W-:-:S02]  /*220a0*/  IMAD R0, R0, UR4, RZ ;  /* 0x0000000400007c24 */ /* 0x008fc4000f8e02ff */
[----:B------:R-:W-:-:S04]  /*220b0*/  IMAD.WIDE.U32 R2, R18, UR4, R2 ;  /* 0x0000000412027c25 */ /* 0x000fc8000f8e0002 */
[----:B------:R-:W-:Y:S01]  /*220c0*/  IMAD R0, R18, UR5, R0 ;  /* 0x0000000512007c24 */ /* 0x000fe2000f8e0200 */
[----:B------:R-:W-:-:S03]  /*220d0*/  ULDC.64 UR4, c[0x0][0x2e0] ;  /* 0x0000b80000047ab9 */ /* 0x000fc60000000a00 */
[----:B------:R-:W-:Y:S02]  /*220e0*/  IMAD.IADD R3, R3, 0x1, R0 ;  /* 0x0000000103037824 */ /* 0x000fe400078e0200 */
[----:B----4-:R-:W-:Y:S02]  /*220f0*/  IMAD R0, R5, UR4, RZ ;  /* 0x0000000405007c24 */ /* 0x010fe4000f8e02ff */
[----:B------:R-:W-:-:S04]  /*22100*/  IMAD.WIDE.U32 R2, R4, UR4, R2 ;  /* 0x0000000404027c25 */ /* 0x000fc8000f8e0002 */
        /* <DEDUP_REMOVED lines=31> */
[----:B------:R0:W5:Y:S01]  /*22300*/  LDL R8, [R1+0x30] ;  /* 0x0000300001087983 */ /* 0x0001620000100800 */
[----:B------:R-:W-:Y:S02]  /*22310*/  LEA.HI.X R3, R2, UR5, R3, 0x1, P0 ;  /* 0x0000000502037c11 */ /* 0x000fe400080f0c03 */
[----:B------:R-:W-:Y:S01]  /*22320*/  ISETP.GE.AND P0, PT, R9, UR4, PT ;  /* 0x0000000409007c0c */ /* 0x000fe2000bf06270 */
[----:B------:R-:W-:Y:S01]  /*22330*/  UMOV UR4, 0xffffffff ;  /* 0xffffffff00047882 */ /* 0x000fe20000000000 */
[----:B------:R-:W-:-:S02]  /*22340*/  SHF.R.U32.HI R10, RZ, 0x3, R10 ;  /* 0x00000003ff0a7819 */ /* 0x000fc4000001160a */
[----:B------:R-:W-:Y:S09]  /*22350*/  BRA.DIV UR4, `(.L_x_7574) ;  /* 0x0000004e04007947 */ /* 0x000ff2000b800000 */
[----:B------:R-:W2:Y:S01]  /*22360*/  LDL.LU R6, [R1+0x58] ;  /* 0x0000580001067983 */ /* 0x000ea20000300800 */
[----:B------:R-:W-:Y:S01]  /*22370*/  IMAD.IADD R0, R10, 0x1, R17 ;  /* 0x000000010a007824 */ /* 0x000fe200078e0211 */
[----:B------:R-:W-:-:S04]  /*22380*/  ULDC.64 UR4, c[0x0][0x208] ;  /* 0x0000820000047ab9 */ /* 0x000fc80000000a00 */
[----:B------:R-:W-:Y:S01]  /*22390*/  IADD3 R5, R0, 0x10, RZ ;  /* 0x0000001000057810 */ /* 0x000fe20007ffe0ff */
[----:B--2---:R-:W-:Y:S02]  /*223a0*/  IMAD R2, R6, R7, RZ ;  /* 0x0000000706027224 */ /* 0x004fe400078e02ff */
[----:B------:R-:W1:Y:S03]  /*223b0*/  SHFL.IDX PT, R7, R4, RZ, 0x181f ;  /* 0x00181fff04077589 */ /* 0x000e6600000e0000 */
[----:B------:R-:W-:Y:S01]  /*223c0*/  ISETP.GE.AND P2, PT, R0, R2, PT ;  /* 0x000000020000720c */ /* 0x000fe20003f46270 */
[----:B------:R-:W2:-:S12]  /*223d0*/  SHFL.IDX PT, R6, R3, RZ, 0x181f ;  /* 0x00181fff03067589 */ /* 0x000e9800000e0000 */
[----:B-1----:R-:W-:-:S05]  /*223e0*/  @!P2 LEA R7, P3, R9, R7, 0x1 ;  /* 0x000000070907a211 */ /* 0x002fca00078608ff */
[----:B--2---:R-:W-:-:S05]  /*223f0*/  @!P2 IMAD.X R6, RZ, RZ, R6, P3 ;  /* 0x000000ffff06a224 */ /* 0x004fca00018e0606 */
[----:B------:R-:W-:-:S04]  /*22400*/  @!P2 LOP3.LUT R7, R7, R6, RZ, 0x3c, !PT ;  /* 0x000000060707a212 */ /* 0x000fc800078e3cff */
[----:B------:R-:W-:-:S04]  /*22410*/  @!P2 LOP3.LUT R6, R7, R6, RZ, 0x3c, !PT ;  /* 0x000000060706a212 */ /* 0x000fc800078e3cff */
[----:B------:R-:W-:-:S05]  /*22420*/  @!P2 LOP3.LUT R7, R7, R6, RZ, 0x3c, !PT ;  /* 0x000000060707a212 */ /* 0x000fca00078e3cff */
[----:B------:R-:W-:Y:S01]  /*22430*/  @!PT LDS RZ, [RZ] ;  /* 0x00000000fffff984 */ /* 0x000fe20000000800 */
[----:B-----5:R-:W-:Y:S04]  /*22440*/  @!P2 LDGSTS.E.BYPASS.LTC128B.128 [R8+0x16400], desc[UR4][R6.64], !P0 ;  /* 0x164000000608afae */ /* 0x020fe8000c101d44 */
[----:B------:R1:W-:Y:S01]  /*22450*/  @!P2 LDGSTS.E.BYPASS.LTC128B.128 [R8+0x1a400], desc[UR4][R6.64+0x80], !P1 ;  /* 0x1a4000800608afae */ /* 0x0003e2000c901d44 */
[----:B------:R-:W-:-:S03]  /*22460*/  ISETP.GE.AND P2, PT, R5, R2, PT ;  /* 0x000000020500720c */ /* 0x000fc60003f46270 */
[----:B------:R-:W2:Y:S04]  /*22470*/  SHFL.IDX PT, R5, R4, 0x1, 0x181f ;  /* 0x00381f0004057f89 */ /* 0x000ea800000e0000 */
[----:B-1----:R-:W1:Y:S06]  /*22480*/  SHFL.IDX PT, R6, R3, 0x1, 0x181f ;  /* 0x00381f0003067f89 */ /* 0x002e6c00000e0000 */
[----:B--2---:R-:W-:-:S05]  /*22490*/  @!P2 LEA R5, P3, R9, R5, 0x1 ;  /* 0x000000050905a211 */ /* 0x004fca00078608ff */
[----:B-1----:R-:W-:-:S04]  /*224a0*/  @!P2 IMAD.X R6, RZ, RZ, R6, P3 ;  /* 0x000000ffff06a224 */ /* 0x002fc800018e0606 */
[----:B------:R-:W-:Y:S02]  /*224b0*/  @!P2 IMAD.MOV.U32 R7, RZ, RZ, R6 ;  /* 0x000000ffff07a224 */ /* 0x000fe400078e0006 */
[----:B------:R-:W-:Y:S02]  /*224c0*/  @!P2 IMAD.MOV.U32 R6, RZ, RZ, R5 ;  /* 0x000000ffff06a224 */ /* 0x000fe400078e0005 */
[----:B------:R-:W-:-:S03]  /*224d0*/  VIADD R5, R0, 0x20 ;  /* 0x0000002000057836 */ /* 0x000fc60000000000 */
[----:B------:R-:W-:Y:S04]  /*224e0*/  @!P2 LDGSTS.E.BYPASS.LTC128B.128 [R8+0x16c00], desc[UR4][R6.64], !P0 ;  /* 0x16c000000608afae */ /* 0x000fe8000c101d44 */
[----:B------:R1:W-:Y:S01]  /*224f0*/  @!P2 LDGSTS.E.BYPASS.LTC128B.128 [R8+0x1ac00], desc[UR4][R6.64+0x80], !P1 ;  /* 0x1ac000800608afae */ /* 0x0003e2000c901d44 */
[----:B------:R-:W-:-:S03]  /*22500*/  ISETP.GE.AND P2, PT, R5, R2, PT ;  /* 0x000000020500720c */ /* 0x000fc60003f46270 */
[----:B------:R-:W2:Y:S04]  /*22510*/  SHFL.IDX PT, R5, R4, 0x2, 0x181f ;  /* 0x00581f0004057f89 */ /* 0x000ea800000e0000 */
[----:B-1----:R-:W1:Y:S06]  /*22520*/  SHFL.IDX PT, R6, R3, 0x2, 0x181f ;  /* 0x00581f0003067f89 */ /* 0x002e6c00000e0000 */
[----:B--2---:R-:W-:-:S04]  /*22530*/  @!P2 LEA R5, P3, R9, R5, 0x1 ;  /* 0x000000050905a211 */ /* 0x004fc800078608ff */
[----:B-1----:R-:W-:-:S05]  /*22540*/  @!P2 IADD3.X R6, RZ, R6, RZ, P3, !PT ;  /* 0x00000006ff06a210 */ /* 0x002fca0001ffe4ff */
        /* <DEDUP_REMOVED lines=8> */
[----:B--2---:R-:W-:-:S05]  /*225d0*/  @!P2 LEA R5, P3, R9, R5, 0x1 ;  /* 0x000000050905a211 */ /* 0x004fca00078608ff */
[----:B-1----:R-:W-:-:S05]  /*225e0*/  @!P2 IMAD.X R6, RZ, RZ, R6, P3 ;  /* 0x000000ffff06a224 */ /* 0x002fca00018e0606 */
[----:B------:R-:W-:Y:S01]  /*225f0*/  @!P2 MOV R7, R6 ;  /* 0x000000060007a202 */ /* 0x000fe20000000f00 */
        /* <DEDUP_REMOVED lines=8> */
[----:B-1----:R-:W-:-:S04]  /*22680*/  @!P2 IMAD.X R6, RZ, RZ, R6, P3 ;  /* 0x000000ffff06a224 */ /* 0x002fc800018e0606 */
[----:B------:R-:W-:Y:S01]  /*22690*/  @!P2 IMAD.MOV.U32 R7, RZ, RZ, R6 ;  /* 0x000000ffff07a224 */ /* 0x000fe200078e0006 */
[----:B------:R-:W-:Y:S01]  /*226a0*/  @!P2 MOV R6, R5 ;  /* 0x000000050006a202 */ /* 0x000fe20000000f00 */
[----:B------:R-:W-:-:S04]  /*226b0*/  VIADD R5, R0, 0x50 ;  /* 0x0000005000057836 */ /* 0x000fc80000000000 */
[----:B------:R-:W-:Y:S04]  /*226c0*/  @!P2 LDGSTS.E.BYPASS.LTC128B.128 [R8+0x18400], desc[UR4][R6.64], !P0 ;  /* 0x184000000608afae */ /* 0x000fe8000c101d44 */
[----:B------:R1:W-:Y:S01]  /*226d0*/  @!P2 LDGSTS.E.BYPASS.LTC128B.128 [R8+0x1c400], desc[UR4][R6.64+0x80], !P1 ;  /* 0x1c4000800608afae */ /* 0x0003e2000c901d44 */
[----:B------:R-:W-:-:S03]  /*226e0*/  ISETP.GE.AND P2, PT, R5, R2, PT ;  /* 0x000000020500720c */ /* 0x000fc60003f46270 */
[----:B------:R-:W2:Y:S04]  /*226f0*/  SHFL.IDX PT, R5, R4, 0x5, 0x181f ;  /* 0x00b81f0004057f89 */ /* 0x000ea800000e0000 */
[----:B-1----:R-:W1:Y:S06]  /*22700*/  SHFL.IDX PT, R6, R3, 0x5, 0x181f ;  /* 0x00b81f0003067f89 */ /* 0x002e6c00000e0000 */
[----:B--2---:R-:W-:-:S05]  /*22710*/  @!P2 LEA R5, P3, R9, R5, 0x1 ;  /* 0x000000050905a211 */ /* 0x004fca00078608ff */
[----:B-1----:R-:W-:-:S04]  /*22720*/  @!P2 IMAD.X R6, RZ, RZ, R6, P3 ;  /* 0x000000ffff06a224 */ /* 0x002fc800018e0606 */
[----:B------:R-:W-:Y:S02]  /*22730*/  @!P2 IMAD.MOV.U32 R7, RZ, RZ, R6 ;  /* 0x000000ffff07a224 */ /* 0x000fe400078e0006 */
[----:B------:R-:W-:Y:S01]  /*22740*/  @!P2 IMAD.MOV.U32 R6, RZ, RZ, R5 ;  /* 0x000000ffff06a224 */ /* 0x000fe200078e0005 */
[----:B------:R-:W-:-:S04]  /*22750*/  IADD3 R5, R0, 0x60, RZ ;  /* 0x0000006000057810 */ /* 0x000fc80007ffe0ff */
        /* <DEDUP_REMOVED lines=9> */
[----:B------:R1:W2:Y:S04]  /*227f0*/  SHFL.IDX PT, R5, R3, 0x7, 0x181f ;  /* 0x00f81f0003057f89 */ /* 0x0002a800000e0000 */
[----:B------:R1:W-:Y:S04]  /*22800*/  @!P2 LDGSTS.E.BYPASS.LTC128B.128 [R8+0x19400], desc[UR4][R6.64], !P0 ;  /* 0x194000000608afae */ /* 0x0003e8000c101d44 */
[----:B------:R1:W-:Y:S04]  /*22810*/  @!P2 LDGSTS.E.BYPASS.LTC128B.128 [R8+0x1d400], desc[UR4][R6.64+0x80], !P1 ;  /* 0x1d4000800608afae */ /* 0x0003e8000c901d44 */
[----:B------:R1:W3:Y:S02]  /*22820*/  SHFL.IDX PT, R3, R4, 0x7, 0x181f ;  /* 0x00f81f0004037f89 */ /* 0x0002e400000e0000 */
.L_x_7737:
[----:B------:R-:W-:Y:S01]  /*22830*/  VIADD R0, R0, 0x70 ;  /* 0x0000007000007836 */ /* 0x000fe20000000000 */
[----:B------:R-:W-:Y:S04]  /*22840*/  BSSY B0, `(.L_x_7575) ;  /* 0x000000b000007945 */ /* 0x000fe80003800000 */
[----:B------:R-:W-:-:S13]  /*22850*/  ISETP.GE.AND P2, PT, R0, R2, PT ;  /* 0x000000020000720c */ /* 0x000fda0003f46270 */
[----:B------:R-:W-:Y:S05]  /*22860*/  @P2 BRA `(.L_x_7576) ;  /* 0x0000000000202947 */ /* 0x000fea0003800000 */
[----:B---3--:R-:W-:Y:S01]  /*22870*/  LEA R2, P2, R9, R3, 0x1 ;  /* 0x0000000309027211 */ /* 0x008fe200078408ff */
[----:B------:R-:W-:-:S03]  /*22880*/  ULDC.64 UR4, c[0x0][0x208] ;  /* 0x0000820000047ab9 */ /* 0x000fc60000000a00 */
[----:B-12---:R-:W-:-:S05]  /*22890*/  IADD3.X R3, RZ, R5, RZ, P2, !PT ;  /* 0x00000005ff037210 */ /* 0x006fca00017fe4ff */
[----:B------:R-:W-:Y:S01]  /*228a0*/  @!PT LDS RZ, [RZ] ;  /* 0x00000000fffff984 */ /* 0x000fe20000000800 */
[----:B------:R-:W-:Y:S01]  /*228b0*/  @!PT LDS RZ, [RZ] ;  /* 0x00000000fffff984 */ /* 0x000fe20000000800 */
[----:B------:R-:W-:Y:S01]  /*228c0*/  @!PT LDS RZ, [RZ] ;  /* 0x00000000fffff984 */ /* 0x000fe20000000800 */
[----:B------:R4:W-:Y:S04]  /*228d0*/  LDGSTS.E.BYPASS.LTC128B.128 [R8+0x19c00], desc[UR4][R2.64], !P0 ;  /* 0x19c0000002087fae */ /* 0x0009e8000c101d44 */
[----:B------:R4:W-:Y:S02]  /*228e0*/  LDGSTS.E.BYPASS.LTC128B.128 [R8+0x1dc00], desc[UR4][R2.64+0x80], !P1 ;  /* 0x1dc0008002087fae */ /* 0x0009e4000c901d44 */
.L_x_7576:
[----:B------:R-:W-:Y:S05]  /*228f0*/  BSYNC B0 ;  /* 0x0000000000007941 */ /* 0x000fea0003800000 */
.L_x_7575:
[----:B-1--4-:R1:W5:Y:S01]  /*22900*/  LDL R8, [R1+0x8] ;  /* 0x0000080001087983 */ /* 0x0123620000100800 */
[----:B------:R-:W-:Y:S01]  /*22910*/  PLOP3.LUT P0, PT, PT, PT, PT, 0x80, 0x0 ;  /* 0x000000000000781c */ /* 0x000fe20003f0f070 */
[----:B------:R-:W-:-:S12]  /*22920*/  NOP ;  /* 0x0000000000007918 */ /* 0x000fd80000000000 */
.L_x_7577:
[----:B------:R-:W4:Y:S01]  /*22930*/  LDL R2, [R1+0x8] ;  /* 0x0000080001027983 */ /* 0x000f220000100800 */
[----:B------:R-:W-:Y:S02]  /*22940*/  PLOP3.LUT P1, PT, P1, P0, PT, 0xa2, 0x0 ;  /* 0x000000000000781c */ /* 0x000fe40000f21472 */
[----:B----4-:R-:W-:-:S08]  /*22950*/  @P0 R2UR P1, UR4, R2 ;  /* 0x00000000020402ca */ /* 0x010fd00000020000 */
        /* <DEDUP_REMOVED lines=14> */
[----:B------:R-:W4:Y:S03]  /*22a40*/  SYNCS.PHASECHK.TRANS64.TRYWAIT P0, [R2+URZ+0x34820], R0 ;  /* 0x03482000020075a7 */ /* 0x000f26000800017f */
[----:B---34-:R-:W-:Y:S05]  /*22a50*/  @!P0 BRA `(.L_x_7579) ;  /* 0x0000005000088947 */ /* 0x018fea0003800000 */
.L_x_7738:
[----:B------:R-:W-:Y:S05]  /*22a60*/  BSYNC B0 ;  /* 0x0000000000007941 */ /* 0x000fea0003800000 */
.L_x_7578:
[----:B---3--:R-:W3:Y:S01]  /*22a70*/  LDL.LU R2, [R1+0x50] ;  /* 0x0000500001027983 */ /* 0x008ee20000300800 */
[----:B------:R-:W-:Y:S01]  /*22a80*/  BSSY B0, `(.L_x_7580) ;  /* 0x0000202000007945 */ /* 0x000fe20003800000 */
[----:B---3--:R-:W-:-:S13]  /*22a90*/  ISETP.GE.AND P0, PT, R2, 0xb1, PT ;  /* 0x000000b10200780c */ /* 0x008fda0003f06270 */
[----:B------:R-:W-:Y:S05]  /*22aa0*/  @!P0 BRA `(.L_x_7581) ;  /* 0x0000001c00fc8947 */ /* 0x000fea0003800000 */
[----:B------:R-:W3:Y:S01]  /*22ab0*/  LDL R2, [R1+0x38] ;  /* 0x0000380001027983 */ /* 0x000ee20000100800 */
[----:B------:R-:W-:Y:S01]  /*22ac0*/  IMAD.MOV.U32 R0, RZ, RZ, 0x1 ;  /* 0x00000001ff007424 */ /* 0x000fe200078e00ff */
[----:B------:R-:W-:Y:S01]  /*22ad0*/  BSSY B2, `(.L_x_7582) ;  /* 0x00000af000027945 */ /* 0x000fe20003800000 */
[----:B---3-5:R-:W-:-:S05]  /*22ae0*/  IMAD.MOV R8, RZ, RZ, -R2 ;  /* 0x000000ffff087224 */ /* 0x028fca00078e0a02 */
[----:B------:R-:W-:-:S04]  /*22af0*/  VIADDMNMX R8, R8, R0, 0xffffffff, !PT ;  /* 0xffffffff08087446 */ /* 0x000fc80007800100 */
[----:B------:R-:W-:-:S04]  /*22b00*/  IADD3 R0, R2, R8, RZ ;  /* 0x0000000802007210 */ /* 0x000fc80007ffe0ff */
[----:B------:R-:W-:-:S04]  /*22b10*/  LOP3.LUT R0, R0, 0x1, RZ, 0xc0, !PT ;  /* 0x0000000100007812 */ /* 0x000fc800078ec0ff */
[----:B------:R-:W-:Y:S01]  /*22b20*/  ISETP.NE.U32.AND P0, PT, R0, 0x1, PT ;  /* 0x000000010000780c */ /* 0x000fe20003f05070 */
[----:B------:R-:W-:-:S12]  /*22b30*/  VIADD R0, R2, 0xfffffffe ;  /* 0xfffffffe02007836 */ /* 0x000fd80000000000 */
[----:B------:R-:W-:Y:S05]  /*22b40*/  @P0 BRA `(.L_x_7583) ;  /* 0x00000008009c0947 */ /* 0x000fea0003800000 */
[----:B------:R-:W3:Y:S04]  /*22b50*/  LDL R4, [R1+0x4] ;  /* 0x0000040001047983 */ /* 0x000ee80000100800 */
[----:B------:R-:W4:Y:S04]  /*22b60*/  LDL R3, [R1+0xc] ;  /* 0x00000c0001037983 */ /* 0x000f280000100800 */
[----:B------:R-:W5:Y:S01]  /*22b70*/  LDL R2, [R1+0x14] ;  /* 0x0000140001027983 */ /* 0x000f620000100800 */
[----:B------:R-:W-:Y:S01]  /*22b80*/  BSSY B1, `(.L_x_7584) ;  /* 0x000009f000017945 */ /* 0x000fe20003800000 */
[----:B---3--:R-:W-:Y:S01]  /*22b90*/  LOP3.LUT P1, RZ, R4, 0x4, RZ, 0xc0, !PT ;  /* 0x0000000404ff7812 */ /* 0x008fe2000782c0ff */
[----:B----4-:R-:W-:-:S05]  /*22ba0*/  VIADD R6, R3, 0x1 ;  /* 0x0000000103067836 */ /* 0x010fca0000000000 */
        /* <DEDUP_REMOVED lines=9> */
[----:B---3--:R-:W-:Y:S05]  /*22c40*/  @!P0 BRA `(.L_x_7586) ;  /* 0x0000000000508947 */ /* 0x008fea0003800000 */
[----:B------:R-:W3:Y:S01]  /*22c50*/  LDL R10, [R1+0x28] ;  /* 0x00002800010a7983 */ /* 0x000ee20000100800 */
[----:B--2---:R-:W2:Y:S01]  /*22c60*/  LDC R5, c[0x0][0x43c] ;  /* 0x00010f00ff057b82 */ /* 0x004ea20000000800 */
[----:B------:R-:W-:Y:S02]  /*22c70*/  ULDC.64 UR6, c[0x0][0x428] ;  /* 0x00010a0000067ab9 */ /* 0x000fe40000000a00 */
[----:B------:R-:W4:Y:S01]  /*22c80*/  LDL R7, [R1+0x10] ;  /* 0x0000100001077983 */ /* 0x000f220000100800 */
[----:B------:R-:W-:Y:S01]  /*22c90*/  ULDC.64 UR8, c[0x0][0x208] ;  /* 0x0000820000087ab9 */ /* 0x000fe20000000a00 */
[----:B--2---:R-:W-:-:S13]  /*22ca0*/  ISETP.NE.AND P0, PT, R5, 0x1, PT ;  /* 0x000000010500780c */ /* 0x004fda0003f05270 */
[----:B------:R-:W2:Y:S02]  /*22cb0*/  @P0 LDC.64 R2, c[0x0][0x440] ;  /* 0x00011000ff020b82 */ /* 0x000ea40000000a00 */
[----:B--2--5:R-:W-:-:S04]  /*22cc0*/  @P0 IMAD.HI.U32 R4, R0, R2, RZ ;  /* 0x0000000200040227 */ /* 0x024fc800078e00ff */
        /* <DEDUP_REMOVED lines=12> */
.L_x_7586:
[----:B------:R-:W4:Y:S01]  /*22d90*/  LDL R2, [R1+0x8] ;  /* 0x0000080001027983 */ /* 0x000f220000100800 */
[----:B------:R-:W-:Y:S01]  /*22da0*/  BSSY B3, `(.L_x_7587) ;  /* 0x0000005000037945 */ /* 0x000fe20003800000 */
[----:B----4-:R-:W-:Y:S01]  /*22db0*/  IMAD R3, R6, 0x8, R2 ;  /* 0x0000000806037824 */ /* 0x010fe200078e0202 */
[----:B------:R-:W-:-:S04]  /*22dc0*/  SHF.L.U32 R2, R9, 0x1f, RZ ;  /* 0x0000001f09027819 */ /* 0x000fc800000006ff */
[----:B------:R-:W4:Y:S02]  /*22dd0*/  SYNCS.PHASECHK.TRANS64.TRYWAIT P0, [R3+URZ+0x34840], R2 ;  /* 0x03484002030075a7 */ /* 0x000f24000800017f */
[----:B----4-:R-:W-:Y:S05]  /*22de0*/  @!P0 BRA `(.L_x_7588) ;  /* 0x0000004c003c8947 */ /* 0x010fea0003800000 */
.L_x_7739:
[----:B------:R-:W-:Y:S05]  /*22df0*/  BSYNC B3 ;  /* 0x0000000000037941 */ /* 0x000fea0003800000 */
.L_x_7587:
[----:B--23--:R-:W2:Y:S01]  /*22e00*/  S2R R5, SR_TID.X ;  /* 0x0000000000057919 */ /* 0x00cea20000002100 */
[----:B------:R-:W-:Y:S01]  /*22e10*/  BSSY B3, `(.L_x_7589) ;  /* 0x000000a000037945 */ /* 0x000fe20003800000 */
[----:B--2---:R-:W-:-:S04]  /*22e20*/  LOP3.LUT R5, R5, 0x7f, RZ, 0xc0, !PT ;  /* 0x0000007f05057812 */ /* 0x004fc800078ec0ff */
[----:B------:R-:W-:-:S13]  /*22e30*/  ISETP.NE.AND P0, PT, R5, RZ, PT ;  /* 0x000000ff0500720c */ /* 0x000fda0003f05270 */
[----:B------:R-:W-:Y:S05]  /*22e40*/  @P0 BRA `(.L_x_7590) ;  /* 0x0000000000180947 */ /* 0x000fea0003800000 */
[----:B------:R-:W2:Y:S01]  /*22e50*/  LDL R5, [R1+0x4] ;  /* 0x0000040001057983 */ /* 0x000ea20000100800 */
[----:B----4-:R-:W-:-:S04]  /*22e60*/  IMAD.MOV.U32 R2, RZ, RZ, 0xb000 ;  /* 0x0000b000ff027424 */ /* 0x010fc800078e00ff */
[----:B------:R3:W-:Y:S01]  /*22e70*/  SYNCS.ARRIVE.TRANS64 RZ, [R3+URZ+0x34830], R2 ;  /* 0x0348300203ff79a7 */ /* 0x0007e2000800003f */
[----:B--2---:R-:W-:-:S13]  /*22e80*/  LOP3.LUT P1, RZ, R5, 0x1, RZ, 0xc0, !PT ;  /* 0x0000000105ff7812 */ /* 0x004fda000782c0ff */
[----:B---3--:R-:W-:Y:S05]  /*22e90*/  @!P1 BRA `(.L_x_7590) ;  /* 0x0000000000049947 */ /* 0x008fea0003800000 */
[----:B------:R-:W-:Y:S01]  /*22ea0*/  BPT.TRAP 0x1 ;  /* 0x000000040000795c */ /* 0x000fe20000300000 */
.L_x_7590:
[----:B------:R-:W-:Y:S05]  /*22eb0*/  BSYNC B3 ;  /* 0x0000000000037941 */ /* 0x000fea0003800000 */
.L_x_7589:
[----:B------:R-:W2:Y:S04]  /*22ec0*/  LDL R5, [R1+0x8] ;  /* 0x0000080001057983 */ /* 0x000ea80000100800 */
[----:B----4-:R-:W3:Y:S01]  /*22ed0*/  LDL R2, [R1+0x1c] ;  /* 0x00001c0001027983 */ /* 0x010ee20000100800 */
        /* <DEDUP_REMOVED lines=9> */
[----:B---3--:R-:W-:-:S03]  /*22f70*/  IMAD R2, R0, 0xb0, R2 ;  /* 0x000000b000027824 */ /* 0x008fc600078e0202 */
[----:B------:R-:W-:-:S07]  /*22f80*/  IADD3 R5, R7, 0x1e400, RZ ;  /* 0x0001e40007057810 */ /* 0x000fce0007ffe0ff */
.L_x_7591:
        /* <DEDUP_REMOVED lines=16> */
.L_x_7592:
        /* <DEDUP_REMOVED lines=11> */
[----:B------:R-:W3:Y:S04]  /*23140*/  LDL R12, [R1+0x8] ;  /* 0x00000800010c7983 */ /* 0x000ee80000100800 */
[----:B------:R-:W3:Y:S01]  /*23150*/  LDL R7, [R1+0xc] ;  /* 0x00000c0001077983 */ /* 0x000ee20000100800 */
[----:B------:R-:W-:Y:S01]  /*23160*/  BSSY B3, `(.L_x_7593) ;  /* 0x0000005000037945 */ /* 0x000fe20003800000 */
[----:B--2---:R-:W-:Y:S01]  /*23170*/  SHF.L.U32 R3, R13, 0x1f, RZ ;  /* 0x0000001f0d037819 */ /* 0x004fe200000006ff */
[----:B---3--:R-:W-:-:S04]  /*23180*/  IMAD R2, R7, 0x8, R12 ;  /* 0x0000000807027824 */ /* 0x008fc800078e020c */
[----:B------:R-:W2:Y:S02]  /*23190*/  SYNCS.PHASECHK.TRANS64.TRYWAIT P0, [R2+URZ+0x34860], R3 ;  /* 0x03486003020075a7 */ /* 0x000ea4000800017f */
[----:B--2---:R-:W-:Y:S05]  /*231a0*/  @!P0 BRA `(.L_x_7594) ;  /* 0x0000004800608947 */ /* 0x004fea0003800000 */
.L_x_7740:
[----:B------:R-:W-:Y:S05]  /*231b0*/  BSYNC B3 ;  /* 0x0000000000037941 */ /* 0x000fea0003800000 */
.L_x_7593:
[----:B------:R-:W3:Y:S01]  /*231c0*/  S2R R5, SR_TID.X ;  /* 0x0000000000057919 */ /* 0x000ee20000002100 */
[----:B------:R-:W-:-:S04]  /*231d0*/  UPRMT UR4, UR37, 0x9910, URZ ;  /* 0x0000991025047896 */ /* 0x000fc8000800003f */
[----:B------:R-:W-:Y:S01]  /*231e0*/  UISETP.NE.AND UP0, UPT, UR4, 0x2, UPT ;  /* 0x000000020400788c */ /* 0x000fe2000bf05270 */
[----:B---3--:R-:W-:-:S04]  /*231f0*/  LOP3.LUT R5, R5, 0x7f, RZ, 0xc0, !PT ;  /* 0x0000007f05057812 */ /* 0x008fc800078ec0ff */
[----:B------:R-:W-:-:S13]  /*23200*/  ISETP.NE.AND P0, PT, R5, RZ, PT ;  /* 0x000000ff0500720c */ /* 0x000fda0003f05270 */
[----:B--2---:R-:W-:-:S04]  /*23210*/  @!P0 IMAD.MOV.U32 R3, RZ, RZ, 0xb000 ;  /* 0x0000b000ff038424 */ /* 0x004fc800078e00ff */
[----:B------:R2:W-:Y:S01]  /*23220*/  @!P0 SYNCS.ARRIVE.TRANS64 RZ, [R2+URZ+0x34850], R3 ;  /* 0x0348500302ff89a7 */ /* 0x0005e2000800003f */
[----:B------:R-:W-:-:S13]  /*23230*/  PLOP3.LUT P0, PT, PT, PT, UP0, 0x80, 0x0 ;  /* 0x000000000000781c */ /* 0x000fda0003f0f008 */
[----:B--2---:R-:W-:Y:S05]  /*23240*/  @P0 BRA `(.L_x_7595) ;  /* 0x0000000000040947 */ /* 0x004fea0003800000 */
[----:B------:R-:W-:Y:S01]  /*23250*/  BPT.TRAP 0x1 ;  /* 0x000000040000795c */ /* 0x000fe20000300000 */
.L_x_7595:
[----:B------:R-:W2:Y:S01]  /*23260*/  LDL R3, [R1+0x4] ;  /* 0x0000040001037983 */ /* 0x000ea20000100800 */
[----:B------:R-:W-:Y:S01]  /*23270*/  BSSY B3, `(.L_x_7596) ;  /* 0x0000004000037945 */ /* 0x000fe20003800000 */
[----:B--2---:R-:W-:-:S13]  /*23280*/  LOP3.LUT P0, RZ, R3, 0x8, RZ, 0xc0, !PT ;  /* 0x0000000803ff7812 */ /* 0x004fda000780c0ff */
[----:B------:R-:W-:Y:S05]  /*23290*/  @P0 BRA `(.L_x_7597) ;  /* 0x0000000000040947 */ /* 0x000fea0003800000 */
[----:B------:R-:W-:Y:S01]  /*232a0*/  BPT.TRAP 0x1 ;  /* 0x000000040000795c */ /* 0x000fe20000300000 */
.L_x_7597:
[----:B------:R-:W-:Y:S05]  /*232b0*/  BSYNC B3 ;  /* 0x0000000000037941 */ /* 0x000fea0003800000 */
.L_x_7596:
        /* <DEDUP_REMOVED lines=14> */
.L_x_7598:
        /* <DEDUP_REMOVED lines=13> */
[----:B------:R-:W-:Y:S01]  /*23470*/  PLOP3.LUT P0, PT, PT, PT, PT, 0x80, 0x0 ;  /* 0x000000000000781c */ /* 0x000fe20003f0f070 */
[----:B------:R-:W-:Y:S01]  /*23480*/  UMOV UR6, 0x0 ;  /* 0x0000000000067882 */ /* 0x000fe20000000000 */
[----:B------:R-:W-:-:S11]  /*23490*/  UMOV UR7, 0x14f00000 ;  /* 0x14f0000000077882 */ /* 0x000fd60000000000 */
.L_x_7599:
        /* <DEDUP_REMOVED lines=11> */
[----:B------:R3:W-:Y:S04]  /*23550*/  STL [R1], R4 ;  /* 0x0000000401007387 */ /* 0x0007e80000100800 */
[----:B------:R3:W-:Y:S02]  /*23560*/  STL [R1+0x18], R0 ;  /* 0x0000180001007387 */ /* 0x0007e40000100800 */
.L_x_7585:
[----:B------:R-:W-:Y:S05]  /*23570*/  BSYNC B1 ;  /* 0x0000000000017941 */ /* 0x000fea0003800000 */
.L_x_7584:
[----:B---3--:R-:W3:Y:S04]  /*23580*/  LDL.LU R0, [R1+0x38] ;  /* 0x0000380001007983 */ /* 0x008ee80000300800 */
[----:B------:R4:W-:Y:S04]  /*23590*/  STL [R1+0xc], R6 ;  /* 0x00000c0601007387 */ /* 0x0009e80000100800 */
[----:B------:R4:W-:Y:S02]  /*235a0*/  STL [R1+0x14], R9 ;  /* 0x0000140901007387 */ /* 0x0009e40000100800 */
[----:B---34-:R-:W-:-:S07]  /*235b0*/  VIADD R0, R0, 0xfffffffd ;  /* 0xfffffffd00007836 */ /* 0x018fce0000000000 */
.L_x_7583:
[----:B------:R-:W-:Y:S05]  /*235c0*/  BSYNC B2 ;  /* 0x0000000000027941 */ /* 0x000fea0003800000 */
.L_x_7582:
[----:B------:R-:W3:Y:S01]  /*235d0*/  LDL.LU R2, [R1+0x3c] ;  /* 0x00003c0001027983 */ /* 0x000ee20000300800 */
[----:B------:R-:W-:-:S05]  /*235e0*/  IMAD.MOV R8, RZ, RZ, -R8 ;  /* 0x000000ffff087224 */ /* 0x000fca00078e0a08 */
[----:B---3--:R-:W-:-:S13]  /*235f0*/  ISETP.NE.AND P0, PT, R2, R8, PT ;  /* 0x000000080200720c */ /* 0x008fda0003f05270 */
[----:B------:R-:W-:Y:S05]  /*23600*/  @!P0 BRA `(.L_x_7581) ;  /* 0x0000001400248947 */ /* 0x000fea0003800000 */
[----:B------:R3:W5:Y:S02]  /*23610*/  LDL R8, [R1] ;  /* 0x0000000001087983 */ /* 0x0007640000100800 */
.L_x_7632:
[----:B----4-:R-:W4:Y:S04]  /*23620*/  LDL R4, [R1+0x4] ;  /* 0x0000040001047983 */ /* 0x010f280000100800 */
[----:B--2---:R-:W2:Y:S04]  /*23630*/  LDL R3, [R1+0xc] ;  /* 0x00000c0001037983 */ /* 0x004ea80000100800 */
[----:B---3--:R-:W3:Y:S01]  /*23640*/  LDL R2, [R1+0x14] ;  /* 0x0000140001027983 */ /* 0x008ee20000100800 */
[----:B------:R-:W-:Y:S05]  /*23650*/  YIELD ;  /* 0x0000000000007946 */ /* 0x000fea0003800000 */
[----:B------:R-:W-:Y:S01]  /*23660*/  BSSY B1, `(.L_x_7600) ;  /* 0x000009f000017945 */ /* 0x000fe20003800000 */
[----:B----4-:R-:W-:-:S02]  /*23670*/  LOP3.LUT P1, RZ, R4, 0x4, RZ, 0xc0, !PT ;  /* 0x0000000404ff7812 */ /* 0x010fc4000782c0ff */
[----:B--2---:R-:W-:-:S04]  /*23680*/  IADD3 R4, R3, 0x1, RZ ;  /* 0x0000000103047810 */ /* 0x004fc80007ffe0ff */
        /* <DEDUP_REMOVED lines=11> */
[----:B------:R-:W3:Y:S01]  /*23740*/  LDC R7, c[0x0][0x43c] ;  /* 0x00010f00ff077b82 */ /* 0x000ee20000000800 */
        /* <DEDUP_REMOVED lines=15> */
[----:B-----5:R-:W-:-:S04]  /*23840*/  LEA R8, P0, R2, UR4, 0x2 ;  /* 0x0000000402087c11 */ /* 0x020fc8000f8010ff */
[----:B------:R-:W-:-:S05]  /*23850*/  LEA.HI.X R9, R2, UR5, R3, 0x2, P0 ;  /* 0x0000000502097c11 */ /* 0x000fca00080f1403 */
[----:B------:R2:W5:Y:S04]  /*23860*/  LDG.E R8, desc[UR8][R8.64] ;  /* 0x0000000808087981 */ /* 0x000568000c1e1900 */
.L_x_7602:
[----:B------:R-:W3:Y:S01]  /*23870*/  LDL R2, [R1+0x8] ;  /* 0x0000080001027983 */ /* 0x000ee20000100800 */
[----:B------:R-:W-:Y:S01]  /*23880*/  BSSY B2, `(.L_x_7603) ;  /* 0x0000005000027945 */ /* 0x000fe20003800000 */
[----:B---3--:R-:W-:Y:S02]  /*23890*/  LEA R3, R4, R2, 0x3 ;  /* 0x0000000204037211 */ /* 0x008fe400078e18ff */
[----:B------:R-:W-:-:S04]  /*238a0*/  SHF.L.U32 R2, R5, 0x1f, RZ ;  /* 0x0000001f05027819 */ /* 0x000fc800000006ff */
[----:B------:R-:W3:Y:S02]  /*238b0*/  SYNCS.PHASECHK.TRANS64.TRYWAIT P0, [R3+URZ+0x34840], R2 ;  /* 0x03484002030075a7 */ /* 0x000ee4000800017f */
[----:B---3--:R-:W-:Y:S05]  /*238c0*/  @!P0 BRA `(.L_x_7604) ;  /* 0x0000004000ac8947 */ /* 0x008fea0003800000 */
.L_x_7741:
[----:B------:R-:W-:Y:S05]  /*238d0*/  BSYNC B2 ;  /* 0x0000000000027941 */ /* 0x000fea0003800000 */
.L_x_7603:
        /* <DEDUP_REMOVED lines=11> */
.L_x_7606:
[----:B------:R-:W-:Y:S05]  /*23990*/  BSYNC B2 ;  /* 0x0000000000027941 */ /* 0x000fea0003800000 */
.L_x_7605:
[----:B---3--:R-:W3:Y:S04]  /*239a0*/  LDL R2, [R1+0x8] ;  /* 0x0000080001027983 */ /* 0x008ee80000100800 */
[----:B------:R-:W4:Y:S01]  /*239b0*/  LDL R7, [R1+0x1c] ;  /* 0x00001c0001077983 */ /* 0x000f220000100800 */
        /* <DEDUP_REMOVED lines=9> */
[----:B----4-:R-:W-:Y:S02]  /*23a50*/  IMAD R7, R6, 0xb0, R7 ;  /* 0x000000b006077824 */ /* 0x010fe400078e0207 */
[----:B--2---:R-:W-:-:S08]  /*23a60*/  VIADD R9, R2, 0x1e400 ;  /* 0x0001e40002097836 */ /* 0x004fd00000000000 */
.L_x_7607:
        /* <DEDUP_REMOVED lines=16> */
.L_x_7608:
        /* <DEDUP_REMOVED lines=18> */
.L_x_7742:
[----:B------:R-:W-:Y:S05]  /*23c90*/  BSYNC B2 ;  /* 0x0000000000027941 */ /* 0x000fea0003800000 */
.L_x_7609:
        /* <DEDUP_REMOVED lines=10> */
.L_x_7611:
[----:B------:R-:W2:Y:S01]  /*23d40*/  LDL R3, [R1+0x4] ;  /* 0x0000040001037983 */ /* 0x000ea20000100800 */
[----:B------:R-:W-:Y:S01]  /*23d50*/  BSSY B2, `(.L_x_7612) ;  /* 0x0000004000027945 */ /* 0x000fe20003800000 */
[----:B--2---:R-:W-:-:S13]  /*23d60*/  LOP3.LUT P0, RZ, R3, 0x8, RZ, 0xc0, !PT ;  /* 0x0000000803ff7812 */ /* 0x004fda000780c0ff */
[----:B------:R-:W-:Y:S05]  /*23d70*/  @P0 BRA `(.L_x_7613) ;  /* 0x0000000000040947 */ /* 0x000fea0003800000 */
[----:B------:R-:W-:Y:S01]  /*23d80*/  BPT.TRAP 0x1 ;  /* 0x000000040000795c */ /* 0x000fe20000300000 */
.L_x_7613:
[----:B------:R-:W-:Y:S05]  /*23d90*/  BSYNC B2 ;  /* 0x0000000000027941 */ /* 0x000fea0003800000 */
.L_x_7612:
        /* <DEDUP_REMOVED lines=14> */
.L_x_7614:
        /* <DEDUP_REMOVED lines=16> */
.L_x_7615:
        /* <DEDUP_REMOVED lines=13> */
.L_x_7601:
[----:B------:R-:W-:Y:S05]  /*24050*/  BSYNC B1 ;  /* 0x0000000000017941 */ /* 0x000fea0003800000 */
.L_x_7600:
        /* <DEDUP_REMOVED lines=17> */
[----:B-----5:R-:W4:Y:S01]  /*24170*/  LDC R8, c[0x0][0x43c] ;  /* 0x00010f00ff087b82 */ /* 0x020f220000000800 */
[----:B------:R-:W-:Y:S02]  /*24180*/  ULDC.64 UR6, c[0x0][0x428] ;  /* 0x00010a0000067ab9 */ /* 0x000fe40000000a00 */
[----:B------:R-:W3:Y:S01]  /*24190*/  LDL R9, [R1+0x10] ;  /* 0x0000100001097983 */ /* 0x000ee20000100800 */
[----:B------:R-:W-:Y:S01]  /*241a0*/  ULDC.64 UR8, c[0x0][0x208] ;  /* 0x0000820000087ab9 */ /* 0x000fe20000000a00 */
[----:B----4-:R-:W-:-:S13]  /*241b0*/  ISETP.NE.AND P0, PT, R8, 0x1, PT ;  /* 0x000000010800780c */ /* 0x010fda0003f05270 */
[----:B------:R-:W4:Y:S02]  /*241c0*/  @P0 LDC.64 R2, c[0x0][0x440] ;  /* 0x00011000ff020b82 */ /* 0x000f240000000a00 */
[----:B----4-:R-:W-:-:S04]  /*241d0*/  @P0 IMAD.HI.U32 R7, R6, R2, RZ ;  /* 0x0000000206070227 */ /* 0x010fc800078e00ff */
        /* <DEDUP_REMOVED lines=12> */
.L_x_7618:
[----:B------:R-:W4:Y:S01]  /*242a0*/  LDL R2, [R1+0x8] ;  /* 0x0000080001027983 */ /* 0x000f220000100800 */
[----:B------:R-:W-:Y:S01]  /*242b0*/  BSSY B2, `(.L_x_7619) ;  /* 0x0000005000027945 */ /* 0x000fe20003800000 */
[----:B----4-:R-:W-:Y:S01]  /*242c0*/  IMAD R3, R11, 0x8, R2 ;  /* 0x000000080b037824 */ /* 0x010fe200078e0202 */
[----:B------:R-:W-:-:S04]  /*242d0*/  SHF.L.U32 R2, R10, 0x1f, RZ ;  /* 0x0000001f0a027819 */ /* 0x000fc800000006ff */
[----:B------:R-:W4:Y:S02]  /*242e0*/  SYNCS.PHASECHK.TRANS64.TRYWAIT P0, [R3+URZ+0x34840], R2 ;  /* 0x03484002030075a7 */ /* 0x000f24000800017f */
[----:B----4-:R-:W-:Y:S05]  /*242f0*/  @!P0 BRA `(.L_x_7620) ;  /* 0x0000003800488947 */ /* 0x010fea0003800000 */
.L_x_7743:
[----:B------:R-:W-:Y:S05]  /*24300*/  BSYNC B2 ;  /* 0x0000000000027941 */ /* 0x000fea0003800000 */
.L_x_7619:
[----:B------:R-:W0:Y:S01]  /*24310*/  S2R R7, SR_TID.X ;  /* 0x0000000000077919 */ /* 0x000e220000002100 */
[----:B------:R-:W-:Y:S01]  /*24320*/  BSSY B2, `(.L_x_7621) ;  /* 0x000000a000027945 */ /* 0x000fe20003800000 */
[----:B0-----:R-:W-:-:S04]  /*24330*/  LOP3.LUT R7, R7, 0x7f, RZ, 0xc0, !PT ;  /* 0x0000007f07077812 */ /* 0x001fc800078ec0ff */
[----:B------:R-:W-:-:S13]  /*24340*/  ISETP.NE.AND P0, PT, R7, RZ, PT ;  /* 0x000000ff0700720c */ /* 0x000fda0003f05270 */
[----:B------:R-:W-:Y:S05]  /*24350*/  @P0 BRA `(.L_x_7622) ;  /* 0x0000000000180947 */ /* 0x000fea0003800000 */
[----:B------:R-:W2:Y:S01]  /*24360*/  LDL R7, [R1+0x4] ;  /* 0x0000040001077983 */ /* 0x000ea20000100800 */
[----:B----4-:R-:W-:-:S04]  /*24370*/  IMAD.MOV.U32 R2, RZ, RZ, 0xb000 ;  /* 0x0000b000ff027424 */ /* 0x010fc800078e00ff */
[----:B------:R0:W-:Y:S01]  /*24380*/  SYNCS.ARRIVE.TRANS64 RZ, [R3+URZ+0x34830], R2 ;  /* 0x0348300203ff79a7 */ /* 0x0001e2000800003f */
[----:B--2---:R-:W-:-:S13]  /*24390*/  LOP3.LUT P1, RZ, R7, 0x1, RZ, 0xc0, !PT ;  /* 0x0000000107ff7812 */ /* 0x004fda000782c0ff */
[----:B0-----:R-:W-:Y:S05]  /*243a0*/  @!P1 BRA `(.L_x_7622) ;  /* 0x0000000000049947 */ /* 0x001fea0003800000 */
[----:B------:R-:W-:Y:S01]  /*243b0*/  BPT.TRAP 0x1 ;  /* 0x000000040000795c */ /* 0x000fe20000300000 */
.L_x_7622:
[----:B------:R-:W-:Y:S05]  /*243c0*/  BSYNC B2 ;  /* 0x0000000000027941 */ /* 0x000fea0003800000 */
.L_x_7621:
[----:B--2---:R-:W2:Y:S04]  /*243d0*/  LDL R9, [R1+0x8] ;  /* 0x0000080001097983 */ /* 0x004ea80000100800 */
[----:B----4-:R-:W2:Y:S04]  /*243e0*/  LDL R2, [R1+0xc] ;  /* 0x00000c0001027983 */ /* 0x010ea80000100800 */
[----:B------:R-:W4:Y:S01]  /*243f0*/  LDL R7, [R1+0x1c] ;  /* 0x00001c0001077983 */ /* 0x000f220000100800 */
[----:B---3--:R-:W-:Y:S01]  /*24400*/  IMAD.MOV.U32 R10, RZ, RZ, RZ ;  /* 0x000000ffff0a7224 */ /* 0x008fe200078e00ff */
        /* <DEDUP_REMOVED lines=8> */
[----:B----4-:R-:W-:Y:S02]  /*24490*/  IMAD R7, R6, 0xb0, R7 ;  /* 0x000000b006077824 */ /* 0x010fe400078e0207 */
[----:B------:R-:W-:-:S09]  /*244a0*/  VIADD R9, R2, 0x1e400 ;  /* 0x0001e40002097836 */ /* 0x000fd20000000000 */
.L_x_7623:
        /* <DEDUP_REMOVED lines=16> */
.L_x_7624:
        /* <DEDUP_REMOVED lines=16> */
.L_x_7744:
[----:B------:R-:W-:Y:S05]  /*246b0*/  BSYNC B2 ;  /* 0x0000000000027941 */ /* 0x000fea0003800000 */
.L_x_7625:
        /* <DEDUP_REMOVED lines=10> */
.L_x_7627:
[----:B------:R-:W2:Y:S01]  /*24760*/  LDL R3, [R1+0x4] ;  /* 0x0000040001037983 */ /* 0x000ea20000100800 */
[----:B------:R-:W-:Y:S01]  /*24770*/  BSSY B2, `(.L_x_7628) ;  /* 0x0000004000027945 */ /* 0x000fe20003800000 */
[----:B--2---:R-:W-:-:S13]  /*24780*/  LOP3.LUT P0, RZ, R3, 0x8, RZ, 0xc0, !PT ;  /* 0x0000000803ff7812 */ /* 0x004fda000780c0ff */
[----:B------:R-:W-:Y:S05]  /*24790*/  @P0 BRA `(.L_x_7629) ;  /* 0x0000000000040947 */ /* 0x000fea0003800000 */
[----:B------:R-:W-:Y:S01]  /*247a0*/  BPT.TRAP 0x1 ;  /* 0x000000040000795c */ /* 0x000fe20000300000 */
.L_x_7629:
[----:B------:R-:W-:Y:S05]  /*247b0*/  BSYNC B2 ;  /* 0x0000000000027941 */ /* 0x000fea0003800000 */
.L_x_7628:
        /* <DEDUP_REMOVED lines=13> */
.L_x_7630:
        /* <DEDUP_REMOVED lines=16> */
.L_x_7631:
        /* <DEDUP_REMOVED lines=13> */
.L_x_7617:
[----:B------:R-:W-:Y:S05]  /*24a60*/  BSYNC B1 ;  /* 0x0000000000017941 */ /* 0x000fea0003800000 */
.L_x_7616:
[C---:B------:R-:W-:Y:S01]  /*24a70*/  ISETP.GT.AND P0, PT, R0.reuse, 0x1, PT ;  /* 0x000000010000780c */ /* 0x040fe20003f04270 */
[----:B------:R-:W-:-:S12]  /*24a80*/  VIADD R0, R0, 0xfffffffe ;  /* 0xfffffffe00007836 */ /* 0x000fd80000000000 */
[----:B------:R-:W-:Y:S05]  /*24a90*/  @P0 BRA `(.L_x_7632) ;  /* 0xffffffe800e00947 */ /* 0x000fea000383ffff */
.L_x_7581:
[----:B------:R-:W-:Y:S05]  /*24aa0*/  BSYNC B0 ;  /* 0x0000000000007941 */ /* 0x000fea0003800000 */
.L_x_7580:
[----:B------:R-:W0:Y:S01]  /*24ab0*/  S2R R2, SR_TID.X ;  /* 0x0000000000027919 */ /* 0x000e220000002100 */
[----:B------:R-:W-:Y:S01]  /*24ac0*/  BSSY B0, `(.L_x_7633) ;  /* 0x0000011000007945 */ /* 0x000fe20003800000 */
[----:B0-----:R-:W-:-:S04]  /*24ad0*/  LOP3.LUT R2, R2, 0x7f, RZ, 0xc0, !PT ;  /* 0x0000007f02027812 */ /* 0x001fc800078ec0ff */
[----:B------:R-:W-:-:S13]  /*24ae0*/  ISETP.NE.AND P0, PT, R2, RZ, PT ;  /* 0x000000ff0200720c */ /* 0x000fda0003f05270 */
[----:B------:R-:W-:Y:S05]  /*24af0*/  @P0 BRA `(.L_x_7634) ;  /* 0x0000000000340947 */ /* 0x000fea0003800000 */
[----:B------:R-:W0:Y:S01]  /*24b00*/  S2R R2, SR_LANEID ;  /* 0x0000000000027919 */ /* 0x000e220000000000 */
[----:B------:R-:W-:Y:S01]  /*24b10*/  VOTEU.ANY UR4, UPT, PT ;  /* 0x0000000000047886 */ /* 0x000fe200038e0100 */
[----:B--2---:R-:W2:Y:S01]  /*24b20*/  LDC.64 R4, c[0x0][0xc60] ;  /* 0x00031800ff047b82 */ /* 0x004ea20000000a00 */
[----:B------:R-:W0:Y:S01]  /*24b30*/  FLO.U32 R0, UR4 ;  /* 0x0000000400007d00 */ /* 0x000e2200080e0000 */
[----:B------:R-:W-:Y:S01]  /*24b40*/  ULDC.64 UR6, c[0x0][0x208] ;  /* 0x0000820000067ab9 */ /* 0x000fe20000000a00 */
[----:B0-----:R-:W-:-:S06]  /*24b50*/  ISETP.EQ.U32.AND P0, PT, R0, R2, PT ;  /* 0x000000020000720c */ /* 0x001fcc0003f02070 */
[----:B------:R-:W2:Y:S07]  /*24b60*/  POPC R2, UR4 ;  /* 0x0000000400027d09 */ /* 0x000eae0008000000 */
[----:B--2---:R-:W2:Y:S04]  /*24b70*/  @P0 ATOMG.E.ADD.STRONG.GPU PT, R2, desc[UR6][R4.64], R2 ;  /* 0x00000002040209a8 */ /* 0x004ea800081ee1c6 */
[----:B--2---:R0:W2:Y:S02]  /*24b80*/  SHFL.IDX PT, R2, R2, R0, 0x1f ;  /* 0x00001f0002027589 */ /* 0x0040a400000e0000 */
[----:B0-----:R-:W0:Y:S02]  /*24b90*/  S2R R0, SR_LTMASK ;  /* 0x0000000000007919 */ /* 0x001e240000003900 */
[----:B0-----:R-:W-:-:S06]  /*24ba0*/  LOP3.LUT R0, R0, UR4, RZ, 0xc0, !PT ;  /* 0x0000000400007c12 */ /* 0x001fcc000f8ec0ff */
[----:B------:R-:W2:Y:S02]  /*24bb0*/  POPC R0, R0 ;  /* 0x0000000000007309 */ /* 0x000ea40000000000 */
[----:B--2---:R-:W-:-:S07]  /*24bc0*/  IADD3 R16, R2, UR36, R0 ;  /* 0x0000002402107c10 */ /* 0x004fce000fffe000 */
.L_x_7634:
[----:B------:R-:W-:Y:S05]  /*24bd0*/  BSYNC B0 ;  /* 0x0000000000007941 */ /* 0x000fea0003800000 */
.L_x_7633:
        /* <DEDUP_REMOVED lines=8> */
[----:B--2---:R-:W-:-:S02]  /*24c60*/  LEA R2, R2, R3, 0x3 ;  /* 0x0000000302027211 */ /* 0x004fc400078e18ff */
[----:B---3--:R-:W-:-:S04]  /*24c70*/  SHF.L.U32 R0, R0, 0x1f, RZ ;  /* 0x0000001f00007819 */ /* 0x008fc800000006ff */
[----:B------:R-:W0:Y:S02]  /*24c80*/  SYNCS.PHASECHK.TRANS64.TRYWAIT P0, [R2+URZ+0x34860], R0 ;  /* 0x03486000020075a7 */ /* 0x000e24000800017f */
[----:B0-----:R-:W-:Y:S05]  /*24c90*/  @!P0 BRA `(.L_x_7638) ;  /* 0x0000003000088947 */ /* 0x001fea0003800000 */
.L_x_7745:
[----:B------:R-:W-:Y:S05]  /*24ca0*/  BSYNC B1 ;  /* 0x0000000000017941 */ /* 0x000fea0003800000 */
.L_x_7637:
        /* <DEDUP_REMOVED lines=10> */
.L_x_7639:
[----:B------:R-:W2:Y:S01]  /*24d50*/  LDL R0, [R1+0x4] ;  /* 0x0000040001007983 */ /* 0x000ea20000100800 */
[----:B------:R-:W-:Y:S01]  /*24d60*/  BSSY B1, `(.L_x_7640) ;  /* 0x0000004000017945 */ /* 0x000fe20003800000 */
[----:B--2---:R-:W-:-:S13]  /*24d70*/  LOP3.LUT P0, RZ, R0, 0x8, RZ, 0xc0, !PT ;  /* 0x0000000800ff7812 */ /* 0x004fda000780c0ff */
[----:B------:R-:W-:Y:S05]  /*24d80*/  @P0 BRA `(.L_x_7641) ;  /* 0x0000000000040947 */ /* 0x000fea0003800000 */
[----:B------:R-:W-:Y:S01]  /*24d90*/  BPT.TRAP 0x1 ;  /* 0x000000040000795c */ /* 0x000fe20000300000 */
.L_x_7641:
[----:B------:R-:W-:Y:S05]  /*24da0*/  BSYNC B1 ;  /* 0x0000000000017941 */ /* 0x000fea0003800000 */
.L_x_7640:
[----:B------:R-:W2:Y:S04]  /*24db0*/  LDL R5, [R1+0x8] ;  /* 0x0000080001057983 */ /* 0x000ea80000100800 */
[----:B------:R-:W2:Y:S04]  /*24dc0*/  LDL R0, [R1+0xc] ;  /* 0x00000c0001007983 */ /* 0x000ea80000100800 */
        /* <DEDUP_REMOVED lines=12> */
.L_x_7642:
        /* <DEDUP_REMOVED lines=16> */
.L_x_7643:
        /* <DEDUP_REMOVED lines=11> */
.L_x_7636:
[----:B------:R-:W-:Y:S05]  /*25040*/  BSYNC B0 ;  /* 0x0000000000007941 */ /* 0x000fea0003800000 */
.L_x_7635:
[----:B------:R-:W2:Y:S04]  /*25050*/  LDL.LU R5, [R1+0xc] ;  /* 0x00000c0001057983 */ /* 0x000ea80000300800 */
[----:B------:R-:W3:Y:S01]  /*25060*/  LDL.LU R4, [R1+0x14] ;  /* 0x0000140001047983 */ /* 0x000ee20000300800 */
[----:B--2---:R-:W-:-:S04]  /*25070*/  IADD3 R0, R5, 0x1, RZ ;  /* 0x0000000105007810 */ /* 0x004fc80007ffe0ff */
[----:B------:R-:W-:-:S04]  /*25080*/  ISETP.NE.AND P0, PT, R0, 0x2, PT ;  /* 0x000000020000780c */ /* 0x000fc80003f05270 */
[----:B------:R-:W-:Y:S02]  /*25090*/  SEL R2, RZ, 0x1, P0 ;  /* 0x00000001ff027807 */ /* 0x000fe40000000000 */
[----:B------:R-:W-:Y:S02]  /*250a0*/  SEL R0, R0, RZ, P0 ;  /* 0x000000ff00007207 */ /* 0x000fe40000000000 */
[----:B---3--:R-:W-:-:S03]  /*250b0*/  LOP3.LUT R4, R4, R2, RZ, 0x3c, !PT ;  /* 0x0000000204047212 */ /* 0x008fc600078e3cff */
[----:B------:R0:W-:Y:S04]  /*250c0*/  STL [R1+0xc], R0 ;  /* 0x00000c0001007387 */ /* 0x0001e80000100800 */
[----:B------:R0:W-:Y:S02]  /*250d0*/  STL [R1+0x14], R4 ;  /* 0x0000140401007387 */ /* 0x0001e40000100800 */
.L_x_7560:
[----:B------:R-:W-:Y:S05]  /*250e0*/  BSYNC B7 ;  /* 0x0000000000077941 */ /* 0x000fea0003800000 */
.L_x_7558:
[----:B----45:R-:W2:Y:S02]  /*250f0*/  LDL R8, [R1+0x4] ;  /* 0x0000040001087983 */ /* 0x030ea40000100800 */
        /* <DEDUP_REMOVED lines=8> */
[----:B------:R2:W3:Y:S04]  /*25180*/  LDS.128 R16, [R0+0x348d0] ;  /* 0x0348d00000107984 */ /* 0x0004e80000000c00 */
[----:B------:R2:W-:Y:S01]  /*25190*/  STL [R1+0x8], R0 ;  /* 0x0000080001007387 */ /* 0x0005e20000100800 */
[----:B------:R-:W-:Y:S06]  /*251a0*/  BAR.ARV 0x4, 0x180 ;  /* 0x0106000000007b1d */ /* 0x000fec0000002000 */
[----:B------:R-:W-:Y:S05]  /*251b0*/  BRA `(.L_x_7645) ;  /* 0x00000008004c7947 */ /* 0x000fea0003800000 */
.L_x_7644:
[----:B------:R-:W2:Y:S01]  /*251c0*/  LDL R7, [R1+0x2c] ;  /* 0x00002c0001077983 */ /* 0x000ea20000100800 */
[----:B------:R-:W-:Y:S01]  /*251d0*/  UMOV UR4, 0xffffffff ;  /* 0xffffffff00047882 */ /* 0x000fe20000000000 */
[----:B--2---:R-:W-:Y:S02]  /*251e0*/  ISETP.NE.AND P5, PT, R7, 0x1f, PT ;  /* 0x0000001f0700780c */ /* 0x004fe40003fa5270 */
[----:B------:R-:W-:Y:S11]  /*251f0*/  BRA.DIV UR4, `(.L_x_7646) ;  /* 0x0000002a04c47947 */ /* 0x000ff6000b800000 */
[----:B------:R-:W-:Y:S01]  /*25200*/  IMAD.IADD R5, R19, 0x1, R7 ;  /* 0x0000000113057824 */ /* 0x000fe200078e0207 */
        /* <DEDUP_REMOVED lines=29> */
[----:B------:R0:W2:Y:S04]  /*253e0*/  SHFL.IDX PT, R0, R16, RZ, 0x1f ;  /* 0x00001fff10007589 */ /* 0x0000a800000e0000 */
[----:B------:R0:W3:Y:S02]  /*253f0*/  SHFL.IDX PT, R6, R5, 0x1f, 0x1f ;  /* 0x03e01f0005067f89 */ /* 0x0000e400000e0000 */
.L_x_7755:
[----:B------:R-:W-:Y:S02]  /*25400*/  ULDC UR4, c[0x0][0xc38] ;  /* 0x00030e0000047ab9 */ /* 0x000fe40000000800 */
[----:B0-----:R-:W-:-:S05]  /*25410*/  MOV R16, UR4 ;  /* 0x0000000400107c02 */ /* 0x001fca0008000f00 */
[----:B---3--:R-:W-:-:S04]  /*25420*/  IMAD R6, R6, R16, RZ ;  /* 0x0000001006067224 */ /* 0x008fc800078e02ff */
[----:B------:R-:W-:-:S05]  /*25430*/  IMAD.IADD R4, R4, 0x1, R6 ;  /* 0x0000000104047824 */ /* 0x000fca00078e0206 */
[----:B--2---:R-:W-:-:S13]  /*25440*/  ISETP.GT.AND P4, PT, R4, R0, PT ;  /* 0x000000000400720c */ /* 0x004fda0003f84270 */
[----:B------:R-:W-:Y:S05]  /*25450*/  @P4 BRA `(.L_x_7647) ;  /* 0x0000000000a44947 */ /* 0x000fea0003800000 */
.L_x_7652:
[----:B0-----:R-:W0:Y:S01]  /*25460*/  LDC R2, c[0x0][0xc3c] ;  /* 0x00030f00ff027b82 */ /* 0x001e220000000800 */
[----:B------:R-:W-:-:S05]  /*25470*/  VIADD R19, R19, 0x1f ;  /* 0x0000001f13137836 */ /* 0x000fca0000000000 */
[----:B0-----:R-:W-:-:S13]  /*25480*/  ISETP.GE.AND P4, PT, R19, R2, PT ;  /* 0x000000021300720c */ /* 0x001fda0003f86270 */
[----:B------:R-:W-:Y:S05]  /*25490*/  @P4 BRA `(.L_x_7648) ;  /* 0x00000004004c4947 */ /* 0x000fea0003800000 */
[----:B------:R-:W2:Y:S01]  /*254a0*/  LDL R3, [R1+0x2c] ;  /* 0x00002c0001037983 */ /* 0x000ea20000100800 */
[----:B------:R-:W-:Y:S01]  /*254b0*/  BSSY B0, `(.L_x_7649) ;  /* 0x0000009000007945 */ /* 0x000fe20003800000 */
[----:B--2---:R-:W-:-:S05]  /*254c0*/  IMAD.IADD R5, R19, 0x1, R3 ;  /* 0x0000000113057824 */ /* 0x004fca00078e0203 */
[----:B------:R-:W-:Y:S01]  /*254d0*/  ISETP.GE.OR P4, PT, R5, R2, !P5 ;  /* 0x000000020500720c */ /* 0x000fe20006f86670 */
[----:B------:R-:W-:-:S12]  /*254e0*/  IMAD.MOV.U32 R2, RZ, RZ, RZ ;  /* 0x000000ffff027224 */ /* 0x000fd800078e00ff */
[----:B------:R-:W-:Y:S05]  /*254f0*/  @P4 BRA `(.L_x_7650) ;  /* 0x0000000000104947 */ /* 0x000fea0003800000 */
[----:B------:R-:W0:Y:S01]  /*25500*/  LDC.64 R2, c[0x0][0xc80] ;  /* 0x00032000ff027b82 */ /* 0x000e220000000a00 */
[----:B------:R-:W-:Y:S01]  /*25510*/  ULDC.64 UR4, c[0x0][0x208] ;  /* 0x0000820000047ab9 */ /* 0x000fe20000000a00 */
[----:B0-----:R-:W-:-:S06]  /*25520*/  IMAD.WIDE R2, R5, 0x4, R2 ;  /* 0x0000000405027825 */ /* 0x001fcc00078e0202 */
[----:B------:R0:W5:Y:S02]  /*25530*/  LDG.E R2, desc[UR4][R2.64] ;  /* 0x0000000402027981 */ /* 0x000164000c1e1900 */
.L_x_7650:
[----:B------:R-:W-:Y:S05]  /*25540*/  BSYNC B0 ;  /* 0x0000000000007941 */ /* 0x000fea0003800000 */
.L_x_7649:
[----:B------:R-:W-:-:S03]  /*25550*/  UMOV UR4, 0xffffffff ;  /* 0xffffffff00047882 */ /* 0x000fc60000000000 */
[----:B------:R-:W-:Y:S05]  /*25560*/  BRA.DIV UR4, `(.L_x_7651) ;  /* 0x0000002e04287947 */ /* 0x000fea000b800000 */
[----:B0-----:R-:W2:Y:S04]  /*25570*/  LDL R3, [R1+0x4] ;  /* 0x0000040001037983 */ /* 0x001ea80000100800 */
[----:B-----5:R-:W0:Y:S01]  /*25580*/  SHFL.UP PT, R14, R2, 0x1, RZ ;  /* 0x04200000020e7989 */ /* 0x020e2200000e00ff */
[----:B--2---:R-:W-:-:S04]  /*25590*/  LOP3.LUT P4, RZ, R3, 0x1, RZ, 0xc0, !PT ;  /* 0x0000000103ff7812 */ /* 0x004fc8000788c0ff */
        /* <DEDUP_REMOVED lines=15> */
.L_x_7763:
[----:B------:R-:W-:Y:S02]  /*25690*/  ULDC UR4, c[0x0][0xc38] ;  /* 0x00030e0000047ab9 */ /* 0x000fe40000000800 */
[----:B------:R-:W-:-:S05]  /*256a0*/  MOV R16, UR4 ;  /* 0x0000000400107c02 */ /* 0x000fca0008000f00 */
[----:B--2---:R-:W-:-:S04]  /*256b0*/  IMAD R6, R6, R16, RZ ;  /* 0x0000001006067224 */ /* 0x004fc800078e02ff */
[----:B------:R-:W-:-:S05]  /*256c0*/  IMAD.IADD R4, R6, 0x1, R4 ;  /* 0x0000000106047824 */ /* 0x000fca00078e0204 */
[----:B------:R-:W-:-:S13]  /*256d0*/  ISETP.GT.AND P4, PT, R4, R0, PT ;  /* 0x000000000400720c */ /* 0x000fda0003f84270 */
[----:B------:R-:W-:Y:S05]  /*256e0*/  @!P4 BRA `(.L_x_7652) ;  /* 0xfffffffc005cc947 */ /* 0x000fea000383ffff */
.L_x_7647:
        /* <DEDUP_REMOVED lines=8> */
.L_x_7767:
[----:B------:R-:W-:Y:S01]  /*25770*/  ISETP.NE.AND P0, PT, R3, RZ, PT ;  /* 0x000000ff0300720c */ /* 0x000fe20003f05270 */
[----:B--2---:R-:W-:-:S12]  /*25780*/  IMAD.MOV.U32 R2, RZ, RZ, RZ ;  /* 0x000000ffff027224 */ /* 0x004fd800078e00ff */
[----:B------:R-:W-:Y:S05]  /*25790*/  @!P0 BRA `(.L_x_7654) ;  /* 0x0000000000108947 */ /* 0x000fea0003800000 */
[----:B------:R-:W-:Y:S01]  /*257a0*/  UMOV UR4, 0xffffffff ;  /* 0xffffffff00047882 */ /* 0x000fe20000000000 */
[----:B------:R-:W-:Y:S02]  /*257b0*/  VIADD R12, R4, 0xffffffff ;  /* 0xffffffff040c7836 */ /* 0x000fe40000000000 */
[----:B------:R-:W-:Y:S05]  /*257c0*/  BRA.DIV UR4, `(.L_x_7655) ;  /* 0x0000002e04b47947 */ /* 0x000fea000b800000 */
[----:B------:R2:W4:Y:S02]  /*257d0*/  SHFL.IDX PT, R2, R5, R12, 0x1f ;  /* 0x00001f0c05027589 */ /* 0x00052400000e0000 */
.L_x_7654:
[----:B0-23--:R-:W-:Y:S01]  /*257e0*/  IABS R5, R17 ;  /* 0x0000001100057213 */ /* 0x00dfe20000000000 */
[----:B----4-:R-:W-:Y:S01]  /*257f0*/  IMAD R16, R2, R16, R6 ;  /* 0x0000001002107224 */ /* 0x010fe200078e0206 */
[----:B------:R-:W-:Y:S02]  /*25800*/  IADD3 R19, R4, R19, RZ ;  /* 0x0000001304137210 */ /* 0x000fe40007ffe0ff */
[----:B------:R-:W0:Y:S01]  /*25810*/  I2F.RP R2, R5 ;  /* 0x0000000500027306 */ /* 0x000e220000209400 */
[----:B------:R-:W-:-:S07]  /*25820*/  IMAD.IADD R0, R0, 0x1, -R16 ;  /* 0x0000000100007824 */ /* 0x000fce00078e0a10 */
        /* <DEDUP_REMOVED lines=26> */
.L_x_7648:
[----:B------:R-:W-:Y:S01]  /*259d0*/  UMOV UR4, URZ ;  /* 0x0000003f00047c82 */ /* 0x000fe20008000000 */
[----:B------:R-:W-:Y:S01]  /*259e0*/  UMOV UR5, URZ ;  /* 0x0000003f00057c82 */ /* 0x000fe20008000000 */
[----:B------:R-:W-:Y:S01]  /*259f0*/  ULDC UR6, c[0x0][0xc3c] ;  /* 0x00030f0000067ab9 */ /* 0x000fe20000000800 */
[----:B------:R-:W-:Y:S01]  /*25a00*/  IMAD.MOV.U32 R16, RZ, RZ, R0 ;  /* 0x000000ffff107224 */ /* 0x000fe200078e0000 */
[----:B------:R-:W-:Y:S01]  /*25a10*/  MOV R19, UR6 ;  /* 0x0000000600137c02 */ /* 0x000fe20008000f00 */
[----:B------:R-:W-:Y:S02]  /*25a20*/  IMAD.U32 R17, RZ, RZ, UR4 ;  /* 0x00000004ff117e24 */ /* 0x000fe4000f8e00ff */
[----:B------:R-:W-:-:S07]  /*25a30*/  IMAD.U32 R18, RZ, RZ, UR5 ;  /* 0x00000005ff127e24 */ /* 0x000fce000f8e00ff */
.L_x_7656:
        /* <DEDUP_REMOVED lines=11> */
.L_x_7645:
[----:B------:R-:W-:Y:S02]  /*25af0*/  ULDC UR4, c[0x0][0xc3c] ;  /* 0x00030f0000047ab9 */ /* 0x000fe40000000800 */
[----:B---3--:R-:W-:-:S13]  /*25b00*/  ISETP.GE.AND P0, PT, R19, UR4, PT ;  /* 0x0000000413007c0c */ /* 0x008fda000bf06270 */
[----:B------:R-:W-:Y:S05]  /*25b10*/  @!P0 BRA `(.L_x_7657) ;  /* 0xffffff9c00448947 */ /* 0x000fea000383ffff */
[----:B------:R-:W-:Y:S05]  /*25b20*/  BSYNC B8 ;  /* 0x0000000000087941 */ /* 0x000fea0003800000 */
.L_x_7518:
[----:B--2---:R-:W2:Y:S01]  /*25b30*/  LDL.LU R0, [R1+0x54] ;  /* 0x0000540001007983 */ /* 0x004ea20000300800 */
[----:B------:R-:W-:Y:S01]  /*25b40*/  BSSY B0, `(.L_x_7658) ;  /* 0x000000b000007945 */ /* 0x000fe20003800000 */
[----:B------:R-:W3:Y:S01]  /*25b50*/  S2R R5, SR_CgaCtaId ;  /* 0x0000000000057919 */ /* 0x000ee20000008800 */
[----:B--2---:R-:W-:-:S05]  /*25b60*/  VIADD R0, R0, 0x1 ;  /* 0x0000000100007836 */ /* 0x004fca0000000000 */
[----:B------:R-:W-:-:S04]  /*25b70*/  LEA.HI R2, R0, R0, RZ, 0x1 ;  /* 0x0000000000027211 */ /* 0x000fc800078f08ff */
[----:B0-----:R-:W-:-:S05]  /*25b80*/  LOP3.LUT R3, R2, 0xfffffffe, RZ, 0xc0, !PT ;  /* 0xfffffffe02037812 */ /* 0x001fca00078ec0ff */
[----:B------:R-:W-:Y:S01]  /*25b90*/  IMAD.IADD R3, R0, 0x1, -R3 ;  /* 0x0000000100037824 */ /* 0x000fe200078e0a03 */
[----:B------:R-:W-:-:S04]  /*25ba0*/  MOV R0, 0x400 ;  /* 0x0000040000007802 */ /* 0x000fc80000000f00 */
[----:B---3--:R-:W-:Y:S02]  /*25bb0*/  LEA R0, R5, R0, 0x18 ;  /* 0x0000000005007211 */ /* 0x008fe400078ec0ff */
[----:B------:R-:W-:-:S04]  /*25bc0*/  SHF.L.U32 R3, R3, 0x1f, RZ ;  /* 0x0000001f03037819 */ /* 0x000fc800000006ff */
[----:B------:R-:W0:Y:S02]  /*25bd0*/  SYNCS.PHASECHK.TRANS64.TRYWAIT P0, [R0+URZ+0x34820], R3 ;  /* 0x03482003000075a7 */ /* 0x000e24000800017f */
[----:B0-----:R-:W-:Y:S05]  /*25be0*/  @!P0 BRA `(.L_x_7659) ;  /* 0x0000002800d48947 */ /* 0x001fea0003800000 */
.L_x_7770:
[----:B------:R-:W-:Y:S05]  /*25bf0*/  BSYNC B0 ;  /* 0x0000000000007941 */ /* 0x000fea0003800000 */
.L_x_7658:
[----:B------:R-:W-:-:S03]  /*25c00*/  UMOV UR4, 0xffffffff ;  /* 0xffffffff00047882 */ /* 0x000fc60000000000 */
[----:B------:R-:W-:Y:S05]  /*25c10*/  BRA.DIV UR4, `(.L_x_7660) ;  /* 0x0000002a04dc7947 */ /* 0x000fea000b800000 */
[----:B------:R-:W2:Y:S02]  /*25c20*/  S2R R2, SR_TID.X ;  /* 0x0000000000027919 */ /* 0x000ea40000002100 */
[----:B--2---:R-:W-:-:S04]  /*25c30*/  SHF.R.U32.HI R2, RZ, 0x5, R2 ;  /* 0x00000005ff027819 */ /* 0x004fc80000011602 */
[----:B------:R-:W-:-:S05]  /*25c40*/  LOP3.LUT R2, R2, 0x3, RZ, 0xc0, !PT ;  /* 0x0000000302027812 */ /* 0x000fca00078ec0ff */
[----:B------:R2:W3:Y:S02]  /*25c50*/  SHFL.IDX PT, R14, R2, RZ, 0x1f ;  /* 0x00001fff020e7589 */ /* 0x0004e400000e0000 */
.L_x_7773:
[----:B---3--:R-:W-:-:S13]  /*25c60*/  ISETP.NE.AND P0, PT, R14, RZ, PT ;  /* 0x000000ff0e00720c */ /* 0x008fda0003f05270 */
[----:B------:R-:W-:Y:S05]  /*25c70*/  @P0 BRA `(.L_x_7290) ;  /* 0x0000000000940947 */ /* 0x000fea0003800000 */
[----:B------:R-:W-:-:S03]  /*25c80*/  UMOV UR4, 0xffffffff ;  /* 0xffffffff00047882 */ /* 0x000fc60000000000 */
[----:B------:R-:W-:Y:S05]  /*25c90*/  BRA.DIV UR4, `(.L_x_7661) ;  /* 0x0000002a04f07947 */ /* 0x000fea000b800000 */
[----:B------:R-:W-:-:S13]  /*25ca0*/  ELECT P6, URZ, PT ;  /* 0x00000000003f782f */ /* 0x000fda00038c0000 */
.L_x_7776:
[----:B------:R-:W-:Y:S05]  /*25cb0*/  @!P6 BRA `(.L_x_7290) ;  /* 0x000000000084e947 */ /* 0x000fea0003800000 */
[----:B------:R-:W-:-:S06]  /*25cc0*/  ULOP3.LUT UR4, UR60, 0x2, URZ, 0xfc, !UPT ;  /* 0x000000023c047892 */ /* 0x000fcc000f8efc3f */
[----:B--2---:R-:W-:-:S05]  /*25cd0*/  IMAD.U32 R2, RZ, RZ, UR4 ;  /* 0x00000004ff027e24 */ /* 0x004fca000f8e00ff */
[----:B------:R-:W-:-:S13]  /*25ce0*/  ISETP.NE.AND P2, PT, R2, 0x3, PT ;  /* 0x000000030200780c */ /* 0x000fda0003f45270 */
[----:B------:R-:W-:Y:S05]  /*25cf0*/  @!P2 BRA `(.L_x_7662) ;  /* 0x000000000004a947 */ /* 0x000fea0003800000 */
[----:B------:R-:W-:Y:S01]  /*25d00*/  BPT.TRAP 0x1 ;  /* 0x000000040000795c */ /* 0x000fe20000300000 */
.L_x_7662:
        /* <DEDUP_REMOVED lines=14> */
.L_x_7777:
[----:B------:R-:W2:Y:S02]  /*25df0*/  SYNCS.PHASECHK.TRANS64.TRYWAIT P0, [R7+URZ], R2 ;  /* 0x00000002070075a7 */ /* 0x000ea4000800017f */
[----:B--2---:R-:W-:Y:S05]  /*25e00*/  @!P0 BRA `(.L_x_7664) ;  /* 0x0000002800c88947 */ /* 0x004fea0003800000 */
.L_x_7778:
[----:B------:R-:W-:Y:S05]  /*25e10*/  @!P2 BRA `(.L_x_7665) ;  /* 0x000000000004a947 */ /* 0x000fea0003800000 */
[----:B------:R-:W-:Y:S01]  /*25e20*/  BPT.TRAP 0x1 ;  /* 0x000000040000795c */ /* 0x000fe20000300000 */
.L_x_7665:
[----:B------:R-:W3:Y:S01]  /*25e30*/  LDL.LU R4, [R1+0xc] ;  /* 0x00000c0001047983 */ /* 0x000ee20000300800 */
[----:B------:R-:W-:-:S04]  /*25e40*/  VIADD R0, R0, 0x34860 ;  /* 0x0003486000007836 */ /* 0x000fc80000000000 */
[----:B---3--:R-:W-:-:S04]  /*25e50*/  IMAD R4, R4, 0x8, R0 ;  /* 0x0000000804047824 */ /* 0x008fc800078e0200 */
[----:B------:R-:W3:Y:S02]  /*25e60*/  SYNCS.PHASECHK.TRANS64.TRYWAIT P0, [R4+URZ], R5 ;  /* 0x00000005040075a7 */ /* 0x000ee4000800017f */
[----:B---3--:R-:W-:Y:S05]  /*25e70*/  @!P0 BRA `(.L_x_7666) ;  /* 0x0000002800c08947 */ /* 0x008fea0003800000 */
.L_x_7779:
[----:B------:R-:W-:-:S07]  /*25e80*/  LEA R3, R3, R0, 0x3 ;  /* 0x0000000003037211 */ /* 0x000fce00078e18ff */
.L_x_7667:
[----:B----4-:R4:W0:Y:S02]  /*25e90*/  SYNCS.PHASECHK.TRANS64.TRYWAIT P0, [R3+URZ], R2 ;  /* 0x00000002030075a7 */ /* 0x010824000800017f */
[----:B0-----:R-:W-:Y:S05]  /*25ea0*/  @!P0 NANOSLEEP.SYNCS 0x989680 ;  /* 0x009896800000895d */ /* 0x001fea0003900000 */
[----:B------:R-:W0:Y:S02]  /*25eb0*/  @!P0 SYNCS.PHASECHK.TRANS64 P0, [R3+URZ], R2 ;  /* 0x00000002030085a7 */ /* 0x000e24000800007f */
[----:B0-----:R-:W-:Y:S05]  /*25ec0*/  @!P0 BRA `(.L_x_7667) ;  /* 0xfffffffc00f08947 */ /* 0x001fea000383ffff */
.L_x_7290:
[----:B------:R-:W-:Y:S05]  /*25ed0*/  BSYNC B9 ;  /* 0x0000000000097941 */ /* 0x000fea0003800000 */
.L_x_7287:
[----:B------:R-:W-:Y:S05]  /*25ee0*/  EXIT ;  /* 0x000000000000794d */ /* 0x000fea0003800000 */
.L_x_7316:
[----:B0-----:R0:W1:Y:S02]  /*25ef0*/  SYNCS.PHASECHK.TRANS64.TRYWAIT P6, [R3+URZ+0x34890], R0 ;  /* 0x03489000030075a7 */ /* 0x00106400080c017f */
[----:B-1----:R-:W-:Y:S05]  /*25f00*/  @!P6 NANOSLEEP.SYNCS 0x989680 ;  /* 0x009896800000e95d */ /* 0x002fea0003900000 */
[----:B------:R-:W1:Y:S02]  /*25f10*/  @!P6 SYNCS.PHASECHK.TRANS64 P6, [R3+URZ+0x34890], R0 ;  /* 0x034890000300e5a7 */ /* 0x000e6400080c007f */
[----:B-1----:R-:W-:Y:S05]  /*25f20*/  @!P6 BRA `(.L_x_7316) ;  /* 0xfffffffc00f0e947 */ /* 0x002fea000383ffff */
[----:B------:R-:W-:Y:S05]  /*25f30*/  BRA `(.L_x_7668) ;  /* 0xfffffddc00f47947 */ /* 0x000fea000383ffff */
.L_x_7370:
[----:B-1----:R1:W3:Y:S02]  /*25f40*/  SYNCS.PHASECHK.TRANS64.TRYWAIT P4, [R3+URZ+0x34890], R0 ;  /* 0x03489000030075a7 */ /* 0x0022e4000808017f */
[----:B---3--:R-:W-:Y:S05]  /*25f50*/  @!P4 NANOSLEEP.SYNCS 0x989680 ;  /* 0x009896800000c95d */ /* 0x008fea0003900000 */
[----:B------:R-:W3:Y:S02]  /*25f60*/  @!P4 SYNCS.PHASECHK.TRANS64 P4, [R3+URZ+0x34890], R0 ;  /* 0x034890000300c5a7 */ /* 0x000ee4000808007f */
[----:B---3--:R-:W-:Y:S05]  /*25f70*/  @!P4 BRA `(.L_x_7370) ;  /* 0xfffffffc00f0c947 */ /* 0x008fea000383ffff */
[----:B------:R-:W-:Y:S05]  /*25f80*/  BRA `(.L_x_7669) ;  /* 0xfffffe1800807947 */ /* 0x000fea000383ffff */
.L_x_7395:
[----:B-1----:R1:W2:Y:S02]  /*25f90*/  SYNCS.PHASECHK.TRANS64.TRYWAIT P3, [R3+URZ+0x34890], R0 ;  /* 0x03489000030075a7 */ /* 0x0022a4000806017f */
[----:B--2---:R-:W-:Y:S05]  /*25fa0*/  @!P3 NANOSLEEP.SYNCS 0x989680 ;  /* 0x009896800000b95d */ /* 0x004fea0003900000 */
[----:B------:R-:W2:Y:S02]  /*25fb0*/  @!P3 SYNCS.PHASECHK.TRANS64 P3, [R3+URZ+0x34890], R0 ;  /* 0x034890000300b5a7 */ /* 0x000ea4000806007f */
[----:B--2---:R-:W-:Y:S05]  /*25fc0*/  @!P3 BRA `(.L_x_7395) ;  /* 0xfffffffc00f0b947 */ /* 0x004fea000383ffff */
[----:B------:R-:W-:Y:S05]  /*25fd0*/  BRA `(.L_x_7670) ;  /* 0xfffffe4c00bc7947 */ /* 0x000fea000383ffff */
.L_x_7409:
[----:B--2---:R2:W3:Y:S02]  /*25fe0*/  SYNCS.PHASECHK.TRANS64.TRYWAIT P2, [R3+URZ+0x348b0], R0 ;  /* 0x0348b000030075a7 */ /* 0x0044e4000804017f */
[----:B---3--:R-:W-:Y:S05]  /*25ff0*/  @!P2 NANOSLEEP.SYNCS 0x989680 ;  /* 0x009896800000a95d */ /* 0x008fea0003900000 */
[----:B------:R-:W3:Y:S02]  /*26000*/  @!P2 SYNCS.PHASECHK.TRANS64 P2, [R3+URZ+0x348b0], R0 ;  /* 0x0348b0000300a5a7 */ /* 0x000ee4000804007f */
[----:B---3--:R-:W-:Y:S05]  /*26010*/  @!P2 BRA `(.L_x_7409) ;  /* 0xfffffffc00f0a947 */ /* 0x008fea000383ffff */
[----:B------:R-:W-:Y:S05]  /*26020*/  BRA `(.L_x_7671) ;  /* 0xfffffe5800347947 */ /* 0x000fea000383ffff */
.L_x_7425:
[----:B------:R-:W0:Y:S01]  /*26030*/  S2R R5, SR_TID.X ;  /* 0x0000000000057919 */ /* 0x000e220000002100 */
[----:B------:R-:W-:Y:S01]  /*26040*/  BSSY B0, `(.L_x_7672) ;  /* 0x000000c000007945 */ /* 0x000fe20003800000 */
[----:B------:R-:W-:Y:S01]  /*26050*/  IMAD.MOV.U32 R12, RZ, RZ, RZ ;  /* 0x000000ffff0c7224 */ /* 0x000fe200078e00ff */
[----:B------:R-:W-:Y:S01]  /*26060*/  MOV R11, 0x1f ;  /* 0x0000001f000b7802 */ /* 0x000fe20000000f00 */
[----:B------:R-:W-:Y:S02]  /*26070*/  IMAD.MOV.U32 R15, RZ, RZ, -0x1 ;  /* 0xffffffffff0f7424 */ /* 0x000fe400078e00ff */
[----:B0-----:R-:W-:-:S05]  /*26080*/  VIADD R5, R5, 0xffffff80 ;  /* 0xffffff8005057836 */ /* 0x001fca0000000000 */
[----:B------:R-:W-:-:S04]  /*26090*/  SHF.R.S32.HI R4, RZ, 0x1f, R5 ;  /* 0x0000001fff047819 */ /* 0x000fc80000011405 */
[----:B------:R-:W-:-:S04]  /*260a0*/  LEA.HI R4, R4, R5, RZ, 0x7 ;  /* 0x0000000504047211 */ /* 0x000fc800078f38ff */
[----:B------:R-:W-:-:S05]  /*260b0*/  SHF.R.S32.HI R4, RZ, 0x7, R4 ;  /* 0x00000007ff047819 */ /* 0x000fca0000011404 */
[----:B------:R-:W-:-:S07]  /*260c0*/  IMAD.MOV.U32 R13, RZ, RZ, R4 ;  /* 0x000000ffff0d7224 */ /* 0x000fce00078e0004 */
[----:B-----5:R-:W-:Y:S05]  /*260d0*/  WARPSYNC.COLLECTIVE R15, `(.L_x_7673) ;  /* 0x000000000f087348 */ /* 0x020fea0003c00000 */
[----:B------:R0:W1:Y:S02]  /*260e0*/  SHFL.IDX P6, R14, R13, R12, R11 ;  /* 0x0000000c0d0e7389 */ /* 0x00006400000c000b */
[----:B01---5:R-:W-:Y:S01]  /*260f0*/  ENDCOLLECTIVE ;  /* 0x000000000000791b */ /* 0x023fe20003800000 */
.L_x_7673:
[----:B------:R-:W-:Y:S05]  /*26100*/  BSYNC B0 ;  /* 0x0000000000007941 */ /* 0x000fea0003800000 */
.L_x_7672:
[----:B------:R1:W-:Y:S01]  /*26110*/  STL [R1], R14 ;  /* 0x0000000e01007387 */ /* 0x0003e20000100800 */
[----:B------:R-:W-:Y:S05]  /*26120*/  BRA `(.L_x_7674) ;  /* 0xfffffe6400347947 */ /* 0x000fea000383ffff */
.L_x_7435:
[----:B------:R-:W-:Y:S01]  /*26130*/  BSSY B1, `(.L_x_7675) ;  /* 0x0000008000017945 */ /* 0x000fe20003800000 */
[----:B------:R-:W-:Y:S01]  /*26140*/  IMAD.MOV.U32 R13, RZ, RZ, R25 ;  /* 0x000000ffff0d7224 */ /* 0x000fe200078e0019 */
[----:B------:R-:W-:Y:S01]  /*26150*/  MOV R11, 0x181f ;  /* 0x0000181f000b7802 */ /* 0x000fe20000000f00 */
[----:B------:R-:W-:Y:S02]  /*26160*/  IMAD.MOV.U32 R12, RZ, RZ, RZ ;  /* 0x000000ffff0c7224 */ /* 0x000fe400078e00ff */
[----:B------:R-:W-:-:S07]  /*26170*/  IMAD.MOV.U32 R15, RZ, RZ, -0x1 ;  /* 0xffffffffff0f7424 */ /* 0x000fce00078e00ff */
[----:B-1----:R-:W-:Y:S05]  /*26180*/  WARPSYNC.COLLECTIVE R15, `(.L_x_7676) ;  /* 0x000000000f087348 */ /* 0x002fea0003c00000 */
[----:B-1----:R0:W1:Y:S02]  /*26190*/  SHFL.IDX P6, R14, R13, R12, R11 ;  /* 0x0000000c0d0e7389 */ /* 0x00206400000c000b */
[----:B01----:R-:W-:Y:S01]  /*261a0*/  ENDCOLLECTIVE ;  /* 0x000000000000791b */ /* 0x003fe20003800000 */
.L_x_7676:
[----:B------:R-:W-:Y:S05]  /*261b0*/  BSYNC B1 ;  /* 0x0000000000017941 */ /* 0x000fea0003800000 */
.L_x_7675:
        /* <DEDUP_REMOVED lines=8> */
.L_x_7677:
[----:B------:R-:W-:Y:S01]  /*26240*/  MOV R13, R27 ;  /* 0x0000001b000d7202 */ /* 0x000fe20000000f00 */
[----:B------:R-:W-:-:S07]  /*26250*/  IMAD.MOV.U32 R3, RZ, RZ, R14 ;  /* 0x000000ffff037224 */ /* 0x000fce00078e000e */
[----:B------:R-:W-:Y:S05]  /*26260*/  WARPSYNC.COLLECTIVE R15, `(.L_x_7678) ;  /* 0x000000000f087348 */ /* 0x000fea0003c00000 */
[----:B------:R0:W1:Y:S02]  /*26270*/  SHFL.IDX P6, R14, R13, R12, R11 ;  /* 0x0000000c0d0e7389 */ /* 0x00006400000c000b */
[----:B01----:R-:W-:Y:S01]  /*26280*/  ENDCOLLECTIVE ;  /* 0x000000000000791b */ /* 0x003fe20003800000 */
.L_x_7678:
[----:B------:R-:W-:Y:S02]  /*26290*/  IMAD.MOV.U32 R13, RZ, RZ, R26 ;  /* 0x000000ffff0d7224 */ /* 0x000fe400078e001a */
[----:B------:R-:W-:-:S07]  /*262a0*/  IMAD.MOV.U32 R4, RZ, RZ, R14 ;  /* 0x000000ffff047224 */ /* 0x000fce00078e000e */
[----:B------:R-:W-:Y:S05]  /*262b0*/  WARPSYNC.COLLECTIVE R15, `(.L_x_7679) ;  /* 0x000000000f087348 */ /* 0x000fea0003c00000 */
[----:B------:R0:W1:Y:S02]  /*262c0*/  SHFL.IDX P6, R14, R13, R12, R11 ;  /* 0x0000000c0d0e7389 */ /* 0x00006400000c000b */
[----:B01----:R-:W-:Y:S01]  /*262d0*/  ENDCOLLECTIVE ;  /* 0x000000000000791b */ /* 0x003fe20003800000 */
.L_x_7679:
[----:B------:R-:W-:Y:S05]  /*262e0*/  BRA `(.L_x_7680) ;  /* 0xfffffe6800507947 */ /* 0x000fea000383ffff */
.L_x_7439:
[----:B0-----:R0:W1:Y:S02]  /*262f0*/  SYNCS.PHASECHK.TRANS64.TRYWAIT P0, [R2+URZ+0x34800], R5 ;  /* 0x03480005020075a7 */ /* 0x001064000800017f */
[----:B-1----:R-:W-:Y:S05]  /*26300*/  @!P0 NANOSLEEP.SYNCS 0x989680 ;  /* 0x009896800000895d */ /* 0x002fea0003900000 */
[----:B------:R-:W1:Y:S02]  /*26310*/  @!P0 SYNCS.PHASECHK.TRANS64 P0, [R2+URZ+0x34800], R5 ;  /* 0x03480005020085a7 */ /* 0x000e64000800007f */
[----:B-1----:R-:W-:Y:S05]  /*26320*/  @!P0 BRA `(.L_x_7439) ;  /* 0xfffffffc00f08947 */ /* 0x002fea000383ffff */
[----:B------:R-:W-:Y:S05]  /*26330*/  BRA `(.L_x_7681) ;  /* 0xfffffe6c004c7947 */ /* 0x000fea000383ffff */
.L_x_7455:
[----:B------:R-:W-:Y:S01]  /*26340*/  BSSY B1, `(.L_x_7682) ;  /* 0x0000008000017945 */ /* 0x000fe20003800000 */
[----:B------:R-:W-:Y:S01]  /*26350*/  IMAD.MOV.U32 R13, RZ, RZ, R25 ;  /* 0x000000ffff0d7224 */ /* 0x000fe200078e0019 */
[----:B------:R-:W-:Y:S01]  /*26360*/  MOV R12, RZ ;  /* 0x000000ff000c7202 */ /* 0x000fe20000000f00 */
[----:B------:R-:W-:Y:S02]  /*26370*/  IMAD.MOV.U32 R11, RZ, RZ, 0x181f ;  /* 0x0000181fff0b7424 */ /* 0x000fe400078e00ff */
[----:B------:R-:W-:-:S07]  /*26380*/  IMAD.MOV.U32 R15, RZ, RZ, -0x1 ;  /* 0xffffffffff0f7424 */ /* 0x000fce00078e00ff */
[----:B-1----:R-:W-:Y:S05]  /*26390*/  WARPSYNC.COLLECTIVE R15, `(.L_x_7683) ;  /* 0x000000000f087348 */ /* 0x002fea0003c00000 */
[----:B-1----:R0:W1:Y:S02]  /*263a0*/  SHFL.IDX P6, R14, R13, R12, R11 ;  /* 0x0000000c0d0e7389 */ /* 0x00206400000c000b */
[----:B01----:R-:W-:Y:S01]  /*263b0*/  ENDCOLLECTIVE ;  /* 0x000000000000791b */ /* 0x003fe20003800000 */
.L_x_7683:
[----:B------:R-:W-:Y:S05]  /*263c0*/  BSYNC B1 ;  /* 0x0000000000017941 */ /* 0x000fea0003800000 */
.L_x_7682:
        /* <DEDUP_REMOVED lines=8> */
.L_x_7684:
[----:B------:R-:W-:Y:S01]  /*26450*/  IMAD.MOV.U32 R13, RZ, RZ, R27 ;  /* 0x000000ffff0d7224 */ /* 0x000fe200078e001b */
[----:B------:R-:W-:-:S07]  /*26460*/  MOV R3, R14 ;  /* 0x0000000e00037202 */ /* 0x000fce0000000f00 */
[----:B------:R-:W-:Y:S05]  /*26470*/  WARPSYNC.COLLECTIVE R15, `(.L_x_7685) ;  /* 0x000000000f087348 */ /* 0x000fea0003c00000 */
[----:B------:R0:W1:Y:S02]  /*26480*/  SHFL.IDX P6, R14, R13, R12, R11 ;  /* 0x0000000c0d0e7389 */ /* 0x00006400000c000b */
[----:B01----:R-:W-:Y:S01]  /*26490*/  ENDCOLLECTIVE ;  /* 0x000000000000791b */ /* 0x003fe20003800000 */
.L_x_7685:
[----:B------:R-:W-:Y:S02]  /*264a0*/  IMAD.MOV.U32 R13, RZ, RZ, R26 ;  /* 0x000000ffff0d7224 */ /* 0x000fe400078e001a */
[----:B------:R-:W-:-:S07]  /*264b0*/  IMAD.MOV.U32 R20, RZ, RZ, R14 ;  /* 0x000000ffff147224 */ /* 0x000fce00078e000e */
[----:B------:R-:W-:Y:S05]  /*264c0*/  WARPSYNC.COLLECTIVE R15, `(.L_x_7686) ;  /* 0x000000000f087348 */ /* 0x000fea0003c00000 */
[----:B------:R0:W1:Y:S02]  /*264d0*/  SHFL.IDX P6, R14, R13, R12, R11 ;  /* 0x0000000c0d0e7389 */ /* 0x00006400000c000b */
[----:B01----:R-:W-:Y:S01]  /*264e0*/  ENDCOLLECTIVE ;  /* 0x000000000000791b */ /* 0x003fe20003800000 */
.L_x_7686:
[----:B------:R-:W-:Y:S05]  /*264f0*/  BRA `(.L_x_7687) ;  /* 0xfffffe8000707947 */ /* 0x000fea000383ffff */
.L_x_7459:
[----:B0-----:R0:W1:Y:S02]  /*26500*/  SYNCS.PHASECHK.TRANS64.TRYWAIT P4, [R2+URZ+0x34800], R27 ;  /* 0x0348001b020075a7 */ /* 0x001064000808017f */
[----:B-1----:R-:W-:Y:S05]  /*26510*/  @!P4 NANOSLEEP.SYNCS 0x989680 ;  /* 0x009896800000c95d */ /* 0x002fea0003900000 */
[----:B------:R-:W1:Y:S02]  /*26520*/  @!P4 SYNCS.PHASECHK.TRANS64 P4, [R2+URZ+0x34800], R27 ;  /* 0x0348001b0200c5a7 */ /* 0x000e64000808007f */
[----:B-1----:R-:W-:Y:S05]  /*26530*/  @!P4 BRA `(.L_x_7459) ;  /* 0xfffffffc00f0c947 */ /* 0x002fea000383ffff */
[----:B------:R-:W-:Y:S05]  /*26540*/  BRA `(.L_x_7688) ;  /* 0xfffffe8400647947 */ /* 0x000fea000383ffff */
.L_x_7469:
[----:B-1----:R1:W2:Y:S02]  /*26550*/  SYNCS.PHASECHK.TRANS64.TRYWAIT P2, [R0+URZ+0x34830], R3 ;  /* 0x03483003000075a7 */ /* 0x0022a4000804017f */
[----:B--2---:R-:W-:Y:S05]  /*26560*/  @!P2 NANOSLEEP.SYNCS 0x989680 ;  /* 0x009896800000a95d */ /* 0x004fea0003900000 */
[----:B------:R-:W2:Y:S02]  /*26570*/  @!P2 SYNCS.PHASECHK.TRANS64 P2, [R0+URZ+0x34830], R3 ;  /* 0x034830030000a5a7 */ /* 0x000ea4000804007f */
[----:B--2---:R-:W-:Y:S05]  /*26580*/  @!P2 BRA `(.L_x_7469) ;  /* 0xfffffffc00f0a947 */ /* 0x004fea000383ffff */
[----:B------:R-:W-:Y:S05]  /*26590*/  BRA `(.L_x_7468) ;  /* 0xfffffea000387947 */ /* 0x000fea000383ffff */
.L_x_7475:
[----:B-1----:R1:W2:Y:S02]  /*265a0*/  SYNCS.PHASECHK.TRANS64.TRYWAIT P3, [R8+URZ+0x34830], R9 ;  /* 0x03483009080075a7 */ /* 0x0022a4000806017f */
[----:B--2---:R-:W-:Y:S05]  /*265b0*/  @!P3 NANOSLEEP.SYNCS 0x989680 ;  /* 0x009896800000b95d */ /* 0x004fea0003900000 */
[----:B------:R-:W2:Y:S02]  /*265c0*/  @!P3 SYNCS.PHASECHK.TRANS64 P3, [R8+URZ+0x34830], R9 ;  /* 0x034830090800b5a7 */ /* 0x000ea4000806007f */
[----:B--2---:R-:W-:Y:S05]  /*265d0*/  @!P3 BRA `(.L_x_7475) ;  /* 0xfffffffc00f0b947 */ /* 0x004fea000383ffff */
[----:B------:R-:W-:Y:S05]  /*265e0*/  BRA `(.L_x_7474) ;  /* 0xfffffefc00687947 */ /* 0x000fea000383ffff */
.L_x_7479:
[----:B-1----:R1:W2:Y:S02]  /*265f0*/  SYNCS.PHASECHK.TRANS64.TRYWAIT P2, [R8+URZ+0x34850], R6 ;  /* 0x03485006080075a7 */ /* 0x0022a4000804017f */
[----:B--2---:R-:W-:Y:S05]  /*26600*/  @!P2 NANOSLEEP.SYNCS 0x989680 ;  /* 0x009896800000a95d */ /* 0x004fea0003900000 */
[----:B------:R-:W2:Y:S02]  /*26610*/  @!P2 SYNCS.PHASECHK.TRANS64 P2, [R8+URZ+0x34850], R6 ;  /* 0x034850060800a5a7 */ /* 0x000ea4000804007f */
[----:B--2---:R-:W-:Y:S05]  /*26620*/  @!P2 BRA `(.L_x_7479) ;  /* 0xfffffffc00f0a947 */ /* 0x004fea000383ffff */
[----:B------:R-:W-:Y:S05]  /*26630*/  BRA `(.L_x_7476) ;  /* 0xffffff3000a07947 */ /* 0x000fea000383ffff */
.L_x_7484:
[----:B-1----:R1:W2:Y:S02]  /*26640*/  SYNCS.PHASECHK.TRANS64.TRYWAIT P0, [R12+URZ+0x34850], R3 ;  /* 0x034850030c0075a7 */ /* 0x0022a4000800017f */
[----:B--2---:R-:W-:Y:S05]  /*26650*/  @!P0 NANOSLEEP.SYNCS 0x989680 ;  /* 0x009896800000895d */ /* 0x004fea0003900000 */
[----:B------:R-:W2:Y:S02]  /*26660*/  @!P0 SYNCS.PHASECHK.TRANS64 P0, [R12+URZ+0x34850], R3 ;  /* 0x034850030c0085a7 */ /* 0x000ea4000800007f */
[----:B--2---:R-:W-:Y:S05]  /*26670*/  @!P0 BRA `(.L_x_7484) ;  /* 0xfffffffc00f08947 */ /* 0x004fea000383ffff */
[----:B------:R-:W-:Y:S05]  /*26680*/  BRA `(.L_x_7483) ;  /* 0xffffff5400d87947 */ /* 0x000fea000383ffff */
.L_x_7498:
[----:B------:R-:W-:Y:S01]  /*26690*/  MOV R13, R4 ;  /* 0x00000004000d7202 */ /* 0x000fe20000000f00 */
[----:B------:R-:W-:Y:S02]  /*266a0*/  IMAD.MOV.U32 R12, RZ, RZ, RZ ;  /* 0x000000ffff0c7224 */ /* 0x000fe400078e00ff */
[----:B------:R-:W-:Y:S02]  /*266b0*/  IMAD.MOV.U32 R11, RZ, RZ, 0x181f ;  /* 0x0000181fff0b7424 */ /* 0x000fe400078e00ff */
[----:B------:R-:W-:-:S07]  /*266c0*/  IMAD.MOV.U32 R15, RZ, RZ, -0x1 ;  /* 0xffffffffff0f7424 */ /* 0x000fce00078e00ff */
[----:B------:R-:W-:Y:S05]  /*266d0*/  WARPSYNC.COLLECTIVE R15, `(.L_x_7689) ;  /* 0x000000000f087348 */ /* 0x000fea0003c00000 */
[----:B------:R0:W1:Y:S02]  /*266e0*/  SHFL.IDX P6, R14, R13, R12, R11 ;  /* 0x0000000c0d0e7389 */ /* 0x00006400000c000b */
[----:B01----:R-:W-:Y:S01]  /*266f0*/  ENDCOLLECTIVE ;  /* 0x000000000000791b */ /* 0x003fe20003800000 */
.L_x_7689:
[----:B------:R-:W-:Y:S01]  /*26700*/  IMAD.MOV.U32 R13, RZ, RZ, R3 ;  /* 0x000000ffff0d7224 */ /* 0x000fe200078e0003 */
[----:B------:R-:W-:-:S07]  /*26710*/  MOV R0, R14 ;  /* 0x0000000e00007202 */ /* 0x000fce0000000f00 */
[----:B------:R-:W-:Y:S05]  /*26720*/  WARPSYNC.COLLECTIVE R15, `(.L_x_7690) ;  /* 0x000000000f087348 */ /* 0x000fea0003c00000 */
[----:B------:R0:W1:Y:S02]  /*26730*/  SHFL.IDX P6, R14, R13, R12, R11 ;  /* 0x0000000c0d0e7389 */ /* 0x00006400000c000b */
[----:B01----:R-:W-:Y:S01]  /*26740*/  ENDCOLLECTIVE ;  /* 0x000000000000791b */ /* 0x003fe20003800000 */
.L_x_7690:
[----:B------:R-:W-:Y:S05]  /*26750*/  BRA `(.L_x_7691) ;  /* 0xffffff8000087947 */ /* 0x000fea000383ffff */
.L_x_7501:
[----:B------:R-:W-:Y:S01]  /*26760*/  BSSY B1, `(.L_x_7692) ;  /* 0x0000008000017945 */ /* 0x000fe20003800000 */
[----:B------:R-:W-:Y:S01]  /*26770*/  IMAD.MOV.U32 R13, RZ, RZ, R4 ;  /* 0x000000ffff0d7224 */ /* 0x000fe200078e0004 */
[----:B---3--:R-:W-:Y:S01]  /*26780*/  MOV R11, 0x181f ;  /* 0x0000181f000b7802 */ /* 0x008fe20000000f00 */
[----:B------:R-:W-:Y:S02]  /*26790*/  IMAD.MOV.U32 R12, RZ, RZ, 0x1 ;  /* 0x00000001ff0c7424 */ /* 0x000fe400078e00ff */
[----:B------:R-:W-:-:S07]  /*267a0*/  IMAD.MOV.U32 R15, RZ, RZ, -0x1 ;  /* 0xffffffffff0f7424 */ /* 0x000fce00078e00ff */
[----:B012---:R-:W-:Y:S05]  /*267b0*/  WARPSYNC.COLLECTIVE R15, `(.L_x_7693) ;  /* 0x000000000f087348 */ /* 0x007fea0003c00000 */
[----:B--2---:R2:W3:Y:S02]  /*267c0*/  SHFL.IDX P6, R14, R13, R12, R11 ;  /* 0x0000000c0d0e7389 */ /* 0x0044e400000c000b */
[----:B0123--:R-:W-:Y:S01]  /*267d0*/  ENDCOLLECTIVE ;  /* 0x000000000000791b */ /* 0x00ffe20003800000 */
.L_x_7693:
[----:B------:R-:W-:Y:S05]  /*267e0*/  BSYNC B1 ;  /* 0x0000000000017941 */ /* 0x000fea0003800000 */
.L_x_7692:
        /* <DEDUP_REMOVED lines=8> */
.L_x_7694:
[----:B------:R-:W-:Y:S05]  /*26870*/  BRA `(.L_x_7695) ;  /* 0xffffff80000c7947 */ /* 0x000fea000383ffff */
.L_x_7504:
[----:B------:R-:W-:Y:S01]  /*26880*/  BSSY B1, `(.L_x_7696) ;  /* 0x0000008000017945 */ /* 0x000fe20003800000 */
[----:B------:R-:W-:Y:S01]  /*26890*/  IMAD.MOV.U32 R13, RZ, RZ, R4 ;  /* 0x000000ffff0d7224 */ /* 0x000fe200078e0004 */
[----:B------:R-:W-:Y:S01]  /*268a0*/  MOV R12, 0x2 ;  /* 0x00000002000c7802 */ /* 0x000fe20000000f00 */
[----:B---3--:R-:W-:Y:S02]  /*268b0*/  IMAD.MOV.U32 R11, RZ, RZ, 0x181f ;  /* 0x0000181fff0b7424 */ /* 0x008fe400078e00ff */
[----:B------:R-:W-:-:S07]  /*268c0*/  IMAD.MOV.U32 R15, RZ, RZ, -0x1 ;  /* 0xffffffffff0f7424 */ /* 0x000fce00078e00ff */
[----:B012-4-:R-:W-:Y:S05]  /*268d0*/  WARPSYNC.COLLECTIVE R15, `(.L_x_7697) ;  /* 0x000000000f087348 */ /* 0x017fea0003c00000 */
[----:B--2---:R2:W3:Y:S02]  /*268e0*/  SHFL.IDX P6, R14, R13, R12, R11 ;  /* 0x0000000c0d0e7389 */ /* 0x0044e400000c000b */
[----:B01234-:R-:W-:Y:S01]  /*268f0*/  ENDCOLLECTIVE ;  /* 0x000000000000791b */ /* 0x01ffe20003800000 */
.L_x_7697:
[----:B------:R-:W-:Y:S05]  /*26900*/  BSYNC B1 ;  /* 0x0000000000017941 */ /* 0x000fea0003800000 */
.L_x_7696:
        /* <DEDUP_REMOVED lines=8> */
.L_x_7698:
[----:B------:R-:W-:Y:S05]  /*26990*/  BRA `(.L_x_7699) ;  /* 0xffffff8000107947 */ /* 0x000fea000383ffff */
.L_x_7507:
[----:B------:R-:W-:Y:S01]  /*269a0*/  BSSY B1, `(.L_x_7700) ;  /* 0x0000008000017945 */ /* 0x000fe20003800000 */
[----:B------:R-:W-:Y:S01]  /*269b0*/  MOV R13, R4 ;  /* 0x00000004000d7202 */ /* 0x000fe20000000f00 */
[----:B------:R-:W-:Y:S02]  /*269c0*/  IMAD.MOV.U32 R12, RZ, RZ, 0x3 ;  /* 0x00000003ff0c7424 */ /* 0x000fe400078e00ff */
[----:B---3--:R-:W-:Y:S02]  /*269d0*/  IMAD.MOV.U32 R11, RZ, RZ, 0x181f ;  /* 0x0000181fff0b7424 */ /* 0x008fe400078e00ff */
[----:B------:R-:W-:-:S07]  /*269e0*/  IMAD.MOV.U32 R15, RZ, RZ, -0x1 ;  /* 0xffffffffff0f7424 */ /* 0x000fce00078e00ff */
[----:B012-4-:R-:W-:Y:S05]  /*269f0*/  WARPSYNC.COLLECTIVE R15, `(.L_x_7701) ;  /* 0x000000000f087348 */ /* 0x017fea0003c00000 */
[----:B--2---:R2:W3:Y:S02]  /*26a00*/  SHFL.IDX P6, R14, R13, R12, R11 ;  /* 0x0000000c0d0e7389 */ /* 0x0044e400000c000b */
[----:B01234-:R-:W-:Y:S01]  /*26a10*/  ENDCOLLECTIVE ;  /* 0x000000000000791b */ /* 0x01ffe20003800000 */
.L_x_7701:
[----:B------:R-:W-:Y:S05]  /*26a20*/  BSYNC B1 ;  /* 0x0000000000017941 */ /* 0x000fea0003800000 */
.L_x_7700:
        /* <DEDUP_REMOVED lines=8> */
.L_x_7702:
[----:B------:R-:W-:Y:S05]  /*26ab0*/  BRA `(.L_x_7703) ;  /* 0xffffff8000147947 */ /* 0x000fea000383ffff */
.L_x_7524:
[----:B------:R-:W0:Y:S01]  /*26ac0*/  S2R R7, SR_TID.X ;  /* 0x0000000000077919 */ /* 0x000e220000002100 */
[----:B------:R-:W-:Y:S01]  /*26ad0*/  BSSY B1, `(.L_x_7704) ;  /* 0x000000a000017945 */ /* 0x000fe20003800000 */
[----:B------:R-:W-:Y:S01]  /*26ae0*/  IMAD.MOV.U32 R12, RZ, RZ, RZ ;  /* 0x000000ffff0c7224 */ /* 0x000fe200078e00ff */
[----:B------:R-:W-:Y:S01]  /*26af0*/  MOV R15, 0xffffffff ;  /* 0xffffffff000f7802 */ /* 0x000fe20000000f00 */
[----:B------:R-:W-:Y:S01]  /*26b00*/  IMAD.MOV.U32 R11, RZ, RZ, 0x1f ;  /* 0x0000001fff0b7424 */ /* 0x000fe200078e00ff */
[----:B0-----:R-:W-:-:S04]  /*26b10*/  SHF.R.U32.HI R7, RZ, 0x5, R7 ;  /* 0x00000005ff077819 */ /* 0x001fc80000011607 */
[----:B------:R-:W-:-:S05]  /*26b20*/  LOP3.LUT R7, R7, 0x3, RZ, 0xc0, !PT ;  /* 0x0000000307077812 */ /* 0x000fca00078ec0ff */
[----:B------:R-:W-:-:S07]  /*26b30*/  IMAD.MOV.U32 R13, RZ, RZ, R7 ;  /* 0x000000ffff0d7224 */ /* 0x000fce00078e0007 */
[----:B------:R-:W-:Y:S05]  /*26b40*/  WARPSYNC.COLLECTIVE R15, `(.L_x_7705) ;  /* 0x000000000f087348 */ /* 0x000fea0003c00000 */
[----:B------:R0:W1:Y:S02]  /*26b50*/  SHFL.IDX P6, R14, R13, R12, R11 ;  /* 0x0000000c0d0e7389 */ /* 0x00006400000c000b */
[----:B01----:R-:W-:Y:S01]  /*26b60*/  ENDCOLLECTIVE ;  /* 0x000000000000791b */ /* 0x003fe20003800000 */
.L_x_7705:
[----:B------:R-:W-:Y:S05]  /*26b70*/  BSYNC B1 ;  /* 0x0000000000017941 */ /* 0x000fea0003800000 */
.L_x_7704:
[----:B------:R-:W-:Y:S05]  /*26b80*/  BRA `(.L_x_7706) ;  /* 0xffffff9400087947 */ /* 0x000fea000383ffff */
.L_x_7526:
[----:B------:R-:W-:Y:S01]  /*26b90*/  BSSY B1, `(.L_x_7707) ;  /* 0x0000006000017945 */ /* 0x000fe20003800000 */
[----:B------:R-:W-:-:S07]  /*26ba0*/  IMAD.MOV.U32 R15, RZ, RZ, -0x1 ;  /* 0xffffffffff0f7424 */ /* 0x000fce00078e00ff */
[----:B0-----:R-:W-:Y:S05]  /*26bb0*/  WARPSYNC.COLLECTIVE R15, `(.L_x_7708) ;  /* 0x000000000f0c7348 */ /* 0x001fea0003c00000 */
[----:B------:R-:W-:Y:S02]  /*26bc0*/  ELECT P6, UR62, PT ;  /* 0x00000000003e782f */ /* 0x000fe400038c0000 */
[----:B------:R-:W-:Y:S01]  /*26bd0*/  MOV R14, UR62 ;  /* 0x0000003e000e7c02 */ /* 0x000fe20008000f00 */
[----:B0-----:R-:W-:Y:S10]  /*26be0*/  ENDCOLLECTIVE ;  /* 0x000000000000791b */ /* 0x001ff40003800000 */
.L_x_7708:
[----:B------:R-:W-:Y:S05]  /*26bf0*/  BSYNC B1 ;  /* 0x0000000000017941 */ /* 0x000fea0003800000 */
.L_x_7707:
[----:B------:R-:W-:Y:S01]  /*26c00*/  PLOP3.LUT P1, PT, P6, PT, PT, 0x80, 0x0 ;  /* 0x000000000000781c */ /* 0x000fe2000372f070 */
[----:B------:R-:W-:-:S12]  /*26c10*/  BRA `(.L_x_7525) ;  /* 0xffffff9000fc7947 */ /* 0x000fd8000383ffff */
.L_x_7528:
[----:B0-----:R-:W2:Y:S02]  /*26c20*/  LDL R3, [R1+0x8] ;  /* 0x0000080001037983 */ /* 0x001ea40000100800 */
[----:B--2---:R0:W1:Y:S02]  /*26c30*/  SYNCS.PHASECHK.TRANS64.TRYWAIT P0, [R3+URZ+0x34820], R2 ;  /* 0x03482002030075a7 */ /* 0x004064000800017f */
[----:B-1----:R-:W-:Y:S05]  /*26c40*/  @!P0 NANOSLEEP.SYNCS 0x989680 ;  /* 0x009896800000895d */ /* 0x002fea0003900000 */
[----:B------:R-:W1:Y:S02]  /*26c50*/  @!P0 SYNCS.PHASECHK.TRANS64 P0, [R3+URZ+0x34820], R2 ;  /* 0x03482002030085a7 */ /* 0x000e64000800007f */
[----:B-1----:R-:W-:Y:S05]  /*26c60*/  @!P0 BRA `(.L_x_7528) ;  /* 0xfffffffc00ec8947 */ /* 0x002fea000383ffff */
[----:B------:R-:W-:Y:S05]  /*26c70*/  BRA `(.L_x_7709) ;  /* 0xffffff94000c7947 */ /* 0x000fea000383ffff */
.L_x_7532:
[----:B0-----:R0:W1:Y:S02]  /*26c80*/  SYNCS.PHASECHK.TRANS64.TRYWAIT P0, [R5+URZ+0x348a0], R8 ;  /* 0x0348a008050075a7 */ /* 0x001064000800017f */
[----:B-1----:R-:W-:Y:S05]  /*26c90*/  @!P0 NANOSLEEP.SYNCS 0x989680 ;  /* 0x009896800000895d */ /* 0x002fea0003900000 */
[----:B------:R-:W1:Y:S02]  /*26ca0*/  @!P0 SYNCS.PHASECHK.TRANS64 P0, [R5+URZ+0x348a0], R8 ;  /* 0x0348a008050085a7 */ /* 0x000e64000800007f */
[----:B-1----:R-:W-:Y:S05]  /*26cb0*/  @!P0 BRA `(.L_x_7532) ;  /* 0xfffffffc00f08947 */ /* 0x002fea000383ffff */
[----:B------:R-:W-:Y:S05]  /*26cc0*/  BRA `(.L_x_7710) ;  /* 0xffffff9400307947 */ /* 0x000fea000383ffff */
.L_x_7538:
[----:B-1----:R1:W2:Y:S02]  /*26cd0*/  SYNCS.PHASECHK.TRANS64.TRYWAIT P0, [R5+URZ+0x348c0], R8 ;  /* 0x0348c008050075a7 */ /* 0x0022a4000800017f */
[----:B--2---:R-:W-:Y:S05]  /*26ce0*/  @!P0 NANOSLEEP.SYNCS 0x989680 ;  /* 0x009896800000895d */ /* 0x004fea0003900000 */
[----:B------:R-:W2:Y:S02]  /*26cf0*/  @!P0 SYNCS.PHASECHK.TRANS64 P0, [R5+URZ+0x348c0], R8 ;  /* 0x0348c008050085a7 */ /* 0x000ea4000800007f */
[----:B--2---:R-:W-:Y:S05]  /*26d00*/  @!P0 BRA `(.L_x_7538) ;  /* 0xfffffffc00f08947 */ /* 0x004fea000383ffff */
[----:B------:R-:W-:Y:S05]  /*26d10*/  BRA `(.L_x_7711) ;  /* 0xffffff9400f07947 */ /* 0x000fea000383ffff */
.L_x_7546:
[----:B0-----:R0:W1:Y:S02]  /*26d20*/  SYNCS.PHASECHK.TRANS64.TRYWAIT P0, [R6+URZ+0x348a0], R5 ;  /* 0x0348a005060075a7 */ /* 0x001064000800017f */
[----:B-1----:R-:W-:Y:S05]  /*26d30*/  @!P0 NANOSLEEP.SYNCS 0x989680 ;  /* 0x009896800000895d */ /* 0x002fea0003900000 */
[----:B------:R-:W1:Y:S02]  /*26d40*/  @!P0 SYNCS.PHASECHK.TRANS64 P0, [R6+URZ+0x348a0], R5 ;  /* 0x0348a005060085a7 */ /* 0x000e64000800007f */
[----:B-1----:R-:W-:Y:S05]  /*26d50*/  @!P0 BRA `(.L_x_7546) ;  /* 0xfffffffc00f08947 */ /* 0x002fea000383ffff */
[----:B------:R-:W-:Y:S05]  /*26d60*/  BRA `(.L_x_7712) ;  /* 0xffffff9c00007947 */ /* 0x000fea000383ffff */
.L_x_7552:
[----:B-1----:R1:W2:Y:S02]  /*26d70*/  SYNCS.PHASECHK.TRANS64.TRYWAIT P0, [R6+URZ+0x348c0], R5 ;  /* 0x0348c005060075a7 */ /* 0x0022a4000800017f */
[----:B--2---:R-:W-:Y:S05]  /*26d80*/  @!P0 NANOSLEEP.SYNCS 0x989680 ;  /* 0x009896800000895d */ /* 0x004fea0003900000 */
[----:B------:R-:W2:Y:S02]  /*26d90*/  @!P0 SYNCS.PHASECHK.TRANS64 P0, [R6+URZ+0x348c0], R5 ;  /* 0x0348c005060085a7 */ /* 0x000ea4000800007f */
[----:B--2---:R-:W-:Y:S05]  /*26da0*/  @!P0 BRA `(.L_x_7552) ;  /* 0xfffffffc00f08947 */ /* 0x004fea000383ffff */
[----:B------:R-:W-:Y:S05]  /*26db0*/  BRA `(.L_x_7713) ;  /* 0xffffff9c00bc7947 */ /* 0x000fea000383ffff */
.L_x_7566:
        /* <DEDUP_REMOVED lines=11> */
.L_x_7715:
[----:B------:R-:W-:Y:S05]  /*26e70*/  BSYNC B0 ;  /* 0x0000000000007941 */ /* 0x000fea0003800000 */
.L_x_7714:
[----:B------:R-:W-:Y:S05]  /*26e80*/  BRA `(.L_x_7716) ;  /* 0xffffffa800307947 */ /* 0x000fea000383ffff */
.L_x_7568:
[----:B------:R-:W-:Y:S01]  /*26e90*/  BSSY B0, `(.L_x_7717) ;  /* 0x0000006000007945 */ /* 0x000fe20003800000 */
[----:B------:R-:W-:-:S07]  /*26ea0*/  IMAD.MOV.U32 R15, RZ, RZ, -0x1 ;  /* 0xffffffffff0f7424 */ /* 0x000fce00078e00ff */
[----:B0-----:R-:W-:Y:S05]  /*26eb0*/  WARPSYNC.COLLECTIVE R15, `(.L_x_7718) ;  /* 0x000000000f0c7348 */ /* 0x001fea0003c00000 */
[----:B------:R-:W-:Y:S02]  /*26ec0*/  ELECT P6, UR62, PT ;  /* 0x00000000003e782f */ /* 0x000fe400038c0000 */
[----:B------:R-:W-:Y:S01]  /*26ed0*/  MOV R14, UR62 ;  /* 0x0000003e000e7c02 */ /* 0x000fe20008000f00 */
[----:B0-----:R-:W-:Y:S10]  /*26ee0*/  ENDCOLLECTIVE ;  /* 0x000000000000791b */ /* 0x001ff40003800000 */
.L_x_7718:
[----:B------:R-:W-:Y:S05]  /*26ef0*/  BSYNC B0 ;  /* 0x0000000000007941 */ /* 0x000fea0003800000 */
.L_x_7717:
[----:B------:R-:W-:Y:S05]  /*26f00*/  BRA `(.L_x_7719) ;  /* 0xffffffa8003c7947 */ /* 0x000fea000383ffff */
.L_x_7570:
[----:B0-----:R0:W1:Y:S02]  /*26f10*/  SYNCS.PHASECHK.TRANS64.TRYWAIT P0, [R0+URZ+0x34840], R2 ;  /* 0x03484002000075a7 */ /* 0x001064000800017f */
[----:B-1----:R-:W-:Y:S05]  /*26f20*/  @!P0 NANOSLEEP.SYNCS 0x989680 ;  /* 0x009896800000895d */ /* 0x002fea0003900000 */
[----:B------:R-:W1:Y:S02]  /*26f30*/  @!P0 SYNCS.PHASECHK.TRANS64 P0, [R0+URZ+0x34840], R2 ;  /* 0x03484002000085a7 */ /* 0x000e64000800007f */
[----:B-1----:R-:W-:Y:S05]  /*26f40*/  @!P0 BRA `(.L_x_7570) ;  /* 0xfffffffc00f08947 */ /* 0x002fea000383ffff */
[----:B------:R-:W-:Y:S05]  /*26f50*/  BRA `(.L_x_7720) ;  /* 0xffffffa800ac7947 */ /* 0x000fea000383ffff */
.L_x_7574:
[----:B------:R-:W2:Y:S01]  /*26f60*/  LDL.LU R11, [R1+0x58] ;  /* 0x00005800010b7983 */ /* 0x000ea20000300800 */
[----:B------:R-:W-:Y:S01]  /*26f70*/  IMAD.MOV.U32 R13, RZ, RZ, R3 ;  /* 0x000000ffff0d7224 */ /* 0x000fe200078e0003 */
[----:B------:R-:W-:Y:S01]  /*26f80*/  MOV R12, RZ ;  /* 0x000000ff000c7202 */ /* 0x000fe20000000f00 */
[----:B------:R-:W-:Y:S02]  /*26f90*/  IMAD.MOV.U32 R15, RZ, RZ, -0x1 ;  /* 0xffffffffff0f7424 */ /* 0x000fe400078e00ff */
[----:B------:R-:W-:-:S05]  /*26fa0*/  IMAD.IADD R0, R10, 0x1, R17 ;  /* 0x000000010a007824 */ /* 0x000fca00078e0211 */
[----:B------:R-:W-:Y:S01]  /*26fb0*/  IADD3 R5, R0, 0x10, RZ ;  /* 0x0000001000057810 */ /* 0x000fe20007ffe0ff */
[----:B--2---:R-:W-:Y:S02]  /*26fc0*/  IMAD R2, R11, R7, RZ ;  /* 0x000000070b027224 */ /* 0x004fe400078e02ff */
[----:B------:R-:W-:-:S03]  /*26fd0*/  IMAD.MOV.U32 R11, RZ, RZ, 0x181f ;  /* 0x0000181fff0b7424 */ /* 0x000fc600078e00ff */
[----:B------:R-:W-:-:S13]  /*26fe0*/  ISETP.GE.AND P2, PT, R0, R2, PT ;  /* 0x000000020000720c */ /* 0x000fda0003f46270 */
[----:B0----5:R-:W-:Y:S05]  /*26ff0*/  WARPSYNC.COLLECTIVE R15, `(.L_x_7721) ;  /* 0x000000000f087348 */ /* 0x021fea0003c00000 */
[----:B------:R1:W2:Y:S02]  /*27000*/  SHFL.IDX P6, R14, R13, R12, R11 ;  /* 0x0000000c0d0e7389 */ /* 0x0002a400000c000b */
[----:B012--5:R-:W-:Y:S01]  /*27010*/  ENDCOLLECTIVE ;  /* 0x000000000000791b */ /* 0x027fe20003800000 */
.L_x_7721:
[----:B------:R-:W-:Y:S01]  /*27020*/  MOV R13, R4 ;  /* 0x00000004000d7202 */ /* 0x000fe20000000f00 */
[----:B------:R-:W-:-:S07]  /*27030*/  IMAD.MOV.U32 R6, RZ, RZ, R14 ;  /* 0x000000ffff067224 */ /* 0x000fce00078e000e */
[----:B------:R-:W-:Y:S05]  /*27040*/  WARPSYNC.COLLECTIVE R15, `(.L_x_7722) ;  /* 0x000000000f087348 */ /* 0x000fea0003c00000 */
[----:B------:R0:W1:Y:S02]  /*27050*/  SHFL.IDX P6, R14, R13, R12, R11 ;  /* 0x0000000c0d0e7389 */ /* 0x00006400000c000b */
[----:B01----:R-:W-:Y:S01]  /*27060*/  ENDCOLLECTIVE ;  /* 0x000000000000791b */ /* 0x003fe20003800000 */
.L_x_7722:
        /* <DEDUP_REMOVED lines=18> */
.L_x_7723:
[----:B------:R-:W-:Y:S01]  /*27190*/  MOV R13, R4 ;  /* 0x00000004000d7202 */ /* 0x000fe20000000f00 */
[----:B------:R-:W-:-:S07]  /*271a0*/  IMAD.MOV.U32 R6, RZ, RZ, R14 ;  /* 0x000000ffff067224 */ /* 0x000fce00078e000e */
[----:B------:R-:W-:Y:S05]  /*271b0*/  WARPSYNC.COLLECTIVE R15, `(.L_x_7724) ;  /* 0x000000000f087348 */ /* 0x000fea0003c00000 */
[----:B------:R0:W1:Y:S02]  /*271c0*/  SHFL.IDX P6, R14, R13, R12, R11 ;  /* 0x0000000c0d0e7389 */ /* 0x00006400000c000b */
[----:B01----:R-:W-:Y:S01]  /*271d0*/  ENDCOLLECTIVE ;  /* 0x000000000000791b */ /* 0x003fe20003800000 */
.L_x_7724:
[----:B------:R-:W-:Y:S01]  /*271e0*/  ULDC.64 UR4, c[0x0][0x208] ;  /* 0x0000820000047ab9 */ /* 0x000fe20000000a00 */
[----:B------:R-:W-:Y:S02]  /*271f0*/  IMAD.MOV.U32 R13, RZ, RZ, R3 ;  /* 0x000000ffff0d7224 */ /* 0x000fe400078e0003 */
[----:B------:R-:W-:Y:S02]  /*27200*/  IMAD.MOV.U32 R12, RZ, RZ, 0x2 ;  /* 0x00000002ff0c7424 */ /* 0x000fe400078e00ff */
[----:B------:R-:W-:-:S05]  /*27210*/  IMAD.MOV.U32 R5, RZ, RZ, R14 ;  /* 0x000000ffff057224 */ /* 0x000fca00078e000e */
[----:B------:R-:W-:-:S05]  /*27220*/  @!P2 LEA R5, P3, R9, R5, 0x1 ;  /* 0x000000050905a211 */ /* 0x000fca00078608ff */
[----:B------:R-:W-:-:S04]  /*27230*/  @!P2 IMAD.X R6, RZ, RZ, R6, P3 ;  /* 0x000000ffff06a224 */ /* 0x000fc800018e0606 */
[----:B------:R-:W-:Y:S01]  /*27240*/  @!P2 IMAD.MOV.U32 R7, RZ, RZ, R6 ;  /* 0x000000ffff07a224 */ /* 0x000fe200078e0006 */
[----:B------:R-:W-:Y:S01]  /*27250*/  @!P2 MOV R6, R5 ;  /* 0x000000050006a202 */ /* 0x000fe20000000f00 */
[----:B------:R-:W-:-:S04]  /*27260*/  VIADD R5, R0, 0x20 ;  /* 0x0000002000057836 */ /* 0x000fc80000000000 */
        /* <DEDUP_REMOVED lines=9> */
.L_x_7725:
[----:B------:R-:W-:Y:S01]  /*27300*/  IMAD.MOV.U32 R13, RZ, RZ, R4 ;  /* 0x000000ffff0d7224 */ /* 0x000fe200078e0004 */
[----:B------:R-:W-:-:S07]  /*27310*/  MOV R6, R14 ;  /* 0x0000000e00067202 */ /* 0x000fce0000000f00 */
[----:B------:R-:W-:Y:S05]  /*27320*/  WARPSYNC.COLLECTIVE R15, `(.L_x_7726) ;  /* 0x000000000f087348 */ /* 0x000fea0003c00000 */
[----:B------:R0:W1:Y:S02]  /*27330*/  SHFL.IDX P6, R14, R13, R12, R11 ;  /* 0x0000000c0d0e7389 */ /* 0x00006400000c000b */
[----:B01----:R-:W-:Y:S01]  /*27340*/  ENDCOLLECTIVE ;  /* 0x000000000000791b */ /* 0x003fe20003800000 */
.L_x_7726:
[----:B------:R-:W-:Y:S01]  /*27350*/  ULDC.64 UR4, c[0x0][0x208] ;  /* 0x0000820000047ab9 */ /* 0x000fe20000000a00 */
[----:B------:R-:W-:Y:S01]  /*27360*/  IMAD.MOV.U32 R13, RZ, RZ, R3 ;  /* 0x000000ffff0d7224 */ /* 0x000fe200078e0003 */
[----:B------:R-:W-:Y:S01]  /*27370*/  MOV R12, 0x3 ;  /* 0x00000003000c7802 */ /* 0x000fe20000000f00 */
[----:B------:R-:W-:-:S05]  /*27380*/  IMAD.MOV.U32 R5, RZ, RZ, R14 ;  /* 0x000000ffff057224 */ /* 0x000fca00078e000e */
[----:B------:R-:W-:-:S05]  /*27390*/  @!P2 LEA R5, P3, R9, R5, 0x1 ;  /* 0x000000050905a211 */ /* 0x000fca00078608ff */
[----:B------:R-:W-:-:S05]  /*273a0*/  @!P2 IMAD.X R6, RZ, RZ, R6, P3 ;  /* 0x000000ffff06a224 */ /* 0x000fca00018e0606 */
[----:B------:R-:W-:Y:S01]  /*273b0*/  @!P2 MOV R7, R6 ;  /* 0x000000060007a202 */ /* 0x000fe20000000f00 */
        /* <DEDUP_REMOVED lines=11> */
.L_x_7727:
[----:B------:R-:W-:Y:S02]  /*27470*/  IMAD.MOV.U32 R13, RZ, RZ, R4 ;  /* 0x000000ffff0d7224 */ /* 0x000fe400078e0004 */
[----:B------:R-:W-:-:S07]  /*27480*/  IMAD.MOV.U32 R6, RZ, RZ, R14 ;  /* 0x000000ffff067224 */ /* 0x000fce00078e000e */
[----:B------:R-:W-:Y:S05]  /*27490*/  WARPSYNC.COLLECTIVE R15, `(.L_x_7728) ;  /* 0x000000000f087348 */ /* 0x000fea0003c00000 */
[----:B------:R0:W1:Y:S02]  /*274a0*/  SHFL.IDX P6, R14, R13, R12, R11 ;  /* 0x0000000c0d0e7389 */ /* 0x00006400000c000b */
[----:B01----:R-:W-:Y:S01]  /*274b0*/  ENDCOLLECTIVE ;  /* 0x000000000000791b */ /* 0x003fe20003800000 */
.L_x_7728:
[----:B------:R-:W-:Y:S01]  /*274c0*/  ULDC.64 UR4, c[0x0][0x208] ;  /* 0x0000820000047ab9 */ /* 0x000fe20000000a00 */
[----:B------:R-:W-:Y:S01]  /*274d0*/  MOV R13, R3 ;  /* 0x00000003000d7202 */ /* 0x000fe20000000f00 */
[----:B------:R-:W-:Y:S02]  /*274e0*/  IMAD.MOV.U32 R12, RZ, RZ, 0x4 ;  /* 0x00000004ff0c7424 */ /* 0x000fe400078e00ff */
[----:B------:R-:W-:-:S05]  /*274f0*/  IMAD.MOV.U32 R5, RZ, RZ, R14 ;  /* 0x000000ffff057224 */ /* 0x000fca00078e000e */
[----:B------:R-:W-:-:S04]  /*27500*/  @!P2 LEA R5, P3, R9, R5, 0x1 ;  /* 0x000000050905a211 */ /* 0x000fc800078608ff */
[----:B------:R-:W-:-:S05]  /*27510*/  @!P2 IADD3.X R6, RZ, R6, RZ, P3, !PT ;  /* 0x00000006ff06a210 */ /* 0x000fca0001ffe4ff */
        /* <DEDUP_REMOVED lines=12> */
.L_x_7729:
[----:B------:R-:W-:Y:S02]  /*275e0*/  IMAD.MOV.U32 R13, RZ, RZ, R4 ;  /* 0x000000ffff0d7224 */ /* 0x000fe400078e0004 */
[----:B------:R-:W-:-:S07]  /*275f0*/  IMAD.MOV.U32 R6, RZ, RZ, R14 ;  /* 0x000000ffff067224 */ /* 0x000fce00078e000e */
[----:B------:R-:W-:Y:S05]  /*27600*/  WARPSYNC.COLLECTIVE R15, `(.L_x_7730) ;  /* 0x000000000f087348 */ /* 0x000fea0003c00000 */
[----:B------:R0:W1:Y:S02]  /*27610*/  SHFL.IDX P6, R14, R13, R12, R11 ;  /* 0x0000000c0d0e7389 */ /* 0x00006400000c000b */
[----:B01----:R-:W-:Y:S01]  /*27620*/  ENDCOLLECTIVE ;  /* 0x000000000000791b */ /* 0x003fe20003800000 */
.L_x_7730:
[----:B------:R-:W-:Y:S01]  /*27630*/  ULDC.64 UR4, c[0x0][0x208] ;  /* 0x0000820000047ab9 */ /* 0x000fe20000000a00 */
[----:B------:R-:W-:Y:S02]  /*27640*/  IMAD.MOV.U32 R13, RZ, RZ, R3 ;  /* 0x000000ffff0d7224 */ /* 0x000fe400078e0003 */
[----:B------:R-:W-:Y:S01]  /*27650*/  IMAD.MOV.U32 R12, RZ, RZ, 0x5 ;  /* 0x00000005ff0c7424 */ /* 0x000fe200078e00ff */
[----:B------:R-:W-:-:S04]  /*27660*/  MOV R5, R14 ;  /* 0x0000000e00057202 */ /* 0x000fc80000000f00 */
[----:B------:R-:W-:-:S05]  /*27670*/  @!P2 LEA R5, P3, R9, R5, 0x1 ;  /* 0x000000050905a211 */ /* 0x000fca00078608ff */
[----:B------:R-:W-:-:S04]  /*27680*/  @!P2 IMAD.X R6, RZ, RZ, R6, P3 ;  /* 0x000000ffff06a224 */ /* 0x000fc800018e0606 */
[----:B------:R-:W-:Y:S02]  /*27690*/  @!P2 IMAD.MOV.U32 R7, RZ, RZ, R6 ;  /* 0x000000ffff07a224 */ /* 0x000fe400078e0006 */
[----:B------:R-:W-:Y:S01]  /*276a0*/  @!P2 IMAD.MOV.U32 R6, RZ, RZ, R5 ;  /* 0x000000ffff06a224 */ /* 0x000fe200078e0005 */
[----:B------:R-:W-:-:S04]  /*276b0*/  IADD3 R5, R0, 0x50, RZ ;  /* 0x0000005000057810 */ /* 0x000fc80007ffe0ff */
        /* <DEDUP_REMOVED lines=9> */
.L_x_7731:
[----:B------:R-:W-:Y:S01]  /*27750*/  MOV R13, R4 ;  /* 0x00000004000d7202 */ /* 0x000fe20000000f00 */
[----:B------:R-:W-:-:S07]  /*27760*/  IMAD.MOV.U32 R6, RZ, RZ, R14 ;  /* 0x000000ffff067224 */ /* 0x000fce00078e000e */
[----:B------:R-:W-:Y:S05]  /*27770*/  WARPSYNC.COLLECTIVE R15, `(.L_x_7732) ;  /* 0x000000000f087348 */ /* 0x000fea0003c00000 */
[----:B------:R0:W1:Y:S02]  /*27780*/  SHFL.IDX P6, R14, R13, R12, R11 ;  /* 0x0000000c0d0e7389 */ /* 0x00006400000c000b */
[----:B01----:R-:W-:Y:S01]  /*27790*/  ENDCOLLECTIVE ;  /* 0x000000000000791b */ /* 0x003fe20003800000 */
.L_x_7732:
        /* <DEDUP_REMOVED lines=18> */
.L_x_7733:
[----:B------:R-:W-:Y:S01]  /*278c0*/  IMAD.MOV.U32 R13, RZ, RZ, R4 ;  /* 0x000000ffff0d7224 */ /* 0x000fe200078e0004 */
[----:B------:R-:W-:-:S07]  /*278d0*/  MOV R6, R14 ;  /* 0x0000000e00067202 */ /* 0x000fce0000000f00 */
[----:B------:R-:W-:Y:S05]  /*278e0*/  WARPSYNC.COLLECTIVE R15, `(.L_x_7734) ;  /* 0x000000000f087348 */ /* 0x000fea0003c00000 */
[----:B------:R0:W1:Y:S02]  /*278f0*/  SHFL.IDX P6, R14, R13, R12, R11 ;  /* 0x0000000c0d0e7389 */ /* 0x00006400000c000b */
[----:B01----:R-:W-:Y:S01]  /*27900*/  ENDCOLLECTIVE ;  /* 0x000000000000791b */ /* 0x003fe20003800000 */
.L_x_7734:
[----:B------:R-:W-:Y:S01]  /*27910*/  ULDC.64 UR4, c[0x0][0x208] ;  /* 0x0000820000047ab9 */ /* 0x000fe20000000a00 */
[----:B------:R-:W-:Y:S02]  /*27920*/  IMAD.MOV.U32 R13, RZ, RZ, R3 ;  /* 0x000000ffff0d7224 */ /* 0x000fe400078e0003 */
[----:B------:R-:W-:Y:S02]  /*27930*/  IMAD.MOV.U32 R12, RZ, RZ, 0x7 ;  /* 0x00000007ff0c7424 */ /* 0x000fe400078e00ff */
[----:B------:R-:W-:-:S05]  /*27940*/  IMAD.MOV.U32 R5, RZ, RZ, R14 ;  /* 0x000000ffff057224 */ /* 0x000fca00078e000e */
[----:B------:R-:W-:-:S05]  /*27950*/  @!P2 LEA R5, P3, R9, R5, 0x1 ;  /* 0x000000050905a211 */ /* 0x000fca00078608ff */
[----:B------:R-:W-:-:S05]  /*27960*/  @!P2 IMAD.X R6, RZ, RZ, R6, P3 ;  /* 0x000000ffff06a224 */ /* 0x000fca00018e0606 */
[----:B------:R-:W-:Y:S01]  /*27970*/  @!P2 MOV R7, R6 ;  /* 0x000000060007a202 */ /* 0x000fe20000000f00 */
        /* <DEDUP_REMOVED lines=9> */
.L_x_7735:
[----:B------:R-:W-:Y:S01]  /*27a10*/  IMAD.MOV.U32 R13, RZ, RZ, R4 ;  /* 0x000000ffff0d7224 */ /* 0x000fe200078e0004 */
[----:B------:R-:W-:-:S07]  /*27a20*/  MOV R5, R14 ;  /* 0x0000000e00057202 */ /* 0x000fce0000000f00 */
[----:B------:R-:W-:Y:S05]  /*27a30*/  WARPSYNC.COLLECTIVE R15, `(.L_x_7736) ;  /* 0x000000000f087348 */ /* 0x000fea0003c00000 */
[----:B------:R0:W1:Y:S02]  /*27a40*/  SHFL.IDX P6, R14, R13, R12, R11 ;  /* 0x0000000c0d0e7389 */ /* 0x00006400000c000b */
[----:B01----:R-:W-:Y:S01]  /*27a50*/  ENDCOLLECTIVE ;  /* 0x000000000000791b */ /* 0x003fe20003800000 */
.L_x_7736:
[----:B------:R-:W-:Y:S01]  /*27a60*/  IMAD.MOV.U32 R3, RZ, RZ, R14 ;  /* 0x000000ffff037224 */ /* 0x000fe200078e000e */
[----:B------:R-:W-:Y:S06]  /*27a70*/  BRA `(.L_x_7737) ;  /* 0xffffffac006c7947 */ /* 0x000fec000383ffff */
.L_x_7579:
[----:B---3--:R-:W3:Y:S02]  /*27a80*/  LDL R2, [R1+0x8] ;  /* 0x0000080001027983 */ /* 0x008ee40000100800 */
[----:B---3--:R3:W4:Y:S02]  /*27a90*/  SYNCS.PHASECHK.TRANS64.TRYWAIT P0, [R2+URZ+0x34820], R0 ;  /* 0x03482000020075a7 */ /* 0x008724000800017f */
[----:B----4-:R-:W-:Y:S05]  /*27aa0*/  @!P0 NANOSLEEP.SYNCS 0x989680 ;  /* 0x009896800000895d */ /* 0x010fea0003900000 */
[----:B------:R-:W4:Y:S02]  /*27ab0*/  @!P0 SYNCS.PHASECHK.TRANS64 P0, [R2+URZ+0x34820], R0 ;  /* 0x03482000020085a7 */ /* 0x000f24000800007f */
[----:B----4-:R-:W-:Y:S05]  /*27ac0*/  @!P0 BRA `(.L_x_7579) ;  /* 0xfffffffc00ec8947 */ /* 0x010fea000383ffff */
[----:B------:R-:W-:Y:S05]  /*27ad0*/  BRA `(.L_x_7738) ;  /* 0xffffffac00e07947 */ /* 0x000fea000383ffff */
.L_x_7588:
[----:B----4-:R4:W0:Y:S02]  /*27ae0*/  SYNCS.PHASECHK.TRANS64.TRYWAIT P0, [R3+URZ+0x34840], R2 ;  /* 0x03484002030075a7 */ /* 0x010824000800017f */
[----:B0-----:R-:W-:Y:S05]  /*27af0*/  @!P0 NANOSLEEP.SYNCS 0x989680 ;  /* 0x009896800000895d */ /* 0x001fea0003900000 */
[----:B------:R-:W0:Y:S02]  /*27b00*/  @!P0 SYNCS.PHASECHK.TRANS64 P0, [R3+URZ+0x34840], R2 ;  /* 0x03484002030085a7 */ /* 0x000e24000800007f */
[----:B0-----:R-:W-:Y:S05]  /*27b10*/  @!P0 BRA `(.L_x_7588) ;  /* 0xfffffffc00f08947 */ /* 0x001fea000383ffff */
[----:B------:R-:W-:Y:S05]  /*27b20*/  BRA `(.L_x_7739) ;  /* 0xffffffb000b07947 */ /* 0x000fea000383ffff */
.L_x_7594:
[----:B--2---:R2:W3:Y:S02]  /*27b30*/  SYNCS.PHASECHK.TRANS64.TRYWAIT P0, [R2+URZ+0x34860], R3 ;  /* 0x03486003020075a7 */ /* 0x0044e4000800017f */
[----:B---3--:R-:W-:Y:S05]  /*27b40*/  @!P0 NANOSLEEP.SYNCS 0x989680 ;  /* 0x009896800000895d */ /* 0x008fea0003900000 */
[----:B------:R-:W3:Y:S02]  /*27b50*/  @!P0 SYNCS.PHASECHK.TRANS64 P0, [R2+URZ+0x34860], R3 ;  /* 0x03486003020085a7 */ /* 0x000ee4000800007f */
[----:B---3--:R-:W-:Y:S05]  /*27b60*/  @!P0 BRA `(.L_x_7594) ;  /* 0xfffffffc00f08947 */ /* 0x008fea000383ffff */
[----:B------:R-:W-:Y:S05]  /*27b70*/  BRA `(.L_x_7740) ;  /* 0xffffffb4008c7947 */ /* 0x000fea000383ffff */
.L_x_7604:
[----:B---3--:R3:W4:Y:S02]  /*27b80*/  SYNCS.PHASECHK.TRANS64.TRYWAIT P0, [R3+URZ+0x34840], R2 ;  /* 0x03484002030075a7 */ /* 0x008724000800017f */
[----:B----4-:R-:W-:Y:S05]  /*27b90*/  @!P0 NANOSLEEP.SYNCS 0x989680 ;  /* 0x009896800000895d */ /* 0x010fea0003900000 */
[----:B------:R-:W4:Y:S02]  /*27ba0*/  @!P0 SYNCS.PHASECHK.TRANS64 P0, [R3+URZ+0x34840], R2 ;  /* 0x03484002030085a7 */ /* 0x000f24000800007f */
[----:B----4-:R-:W-:Y:S05]  /*27bb0*/  @!P0 BRA `(.L_x_7604) ;  /* 0xfffffffc00f08947 */ /* 0x010fea000383ffff */
[----:B------:R-:W-:Y:S05]  /*27bc0*/  BRA `(.L_x_7741) ;  /* 0xffffffbc00407947 */ /* 0x000fea000383ffff */
.L_x_7610:
[----:B--2---:R2:W3:Y:S02]  /*27bd0*/  SYNCS.PHASECHK.TRANS64.TRYWAIT P0, [R2+URZ+0x34860], R3 ;  /* 0x03486003020075a7 */ /* 0x0044e4000800017f */
[----:B---3--:R-:W-:Y:S05]  /*27be0*/  @!P0 NANOSLEEP.SYNCS 0x989680 ;  /* 0x009896800000895d */ /* 0x008fea0003900000 */
[----:B------:R-:W3:Y:S02]  /*27bf0*/  @!P0 SYNCS.PHASECHK.TRANS64 P0, [R2+URZ+0x34860], R3 ;  /* 0x03486003020085a7 */ /* 0x000ee4000800007f */
[----:B---3--:R-:W-:Y:S05]  /*27c00*/  @!P0 BRA `(.L_x_7610) ;  /* 0xfffffffc00f08947 */ /* 0x008fea000383ffff */
[----:B------:R-:W-:Y:S05]  /*27c10*/  BRA `(.L_x_7742) ;  /* 0xffffffc0001c7947 */ /* 0x000fea000383ffff */
.L_x_7620:
[----:B----4-:R4:W0:Y:S02]  /*27c20*/  SYNCS.PHASECHK.TRANS64.TRYWAIT P0, [R3+URZ+0x34840], R2 ;  /* 0x03484002030075a7 */ /* 0x010824000800017f */
[----:B0-----:R-:W-:Y:S05]  /*27c30*/  @!P0 NANOSLEEP.SYNCS 0x989680 ;  /* 0x009896800000895d */ /* 0x001fea0003900000 */
[----:B------:R-:W0:Y:S02]  /*27c40*/  @!P0 SYNCS.PHASECHK.TRANS64 P0, [R3+URZ+0x34840], R2 ;  /* 0x03484002030085a7 */ /* 0x000e24000800007f */
[----:B0-----:R-:W-:Y:S05]  /*27c50*/  @!P0 BRA `(.L_x_7620) ;  /* 0xfffffffc00f08947 */ /* 0x001fea000383ffff */
[----:B------:R-:W-:Y:S05]  /*27c60*/  BRA `(.L_x_7743) ;  /* 0xffffffc400a47947 */ /* 0x000fea000383ffff */
.L_x_7626:
[----:B0-----:R0:W2:Y:S02]  /*27c70*/  SYNCS.PHASECHK.TRANS64.TRYWAIT P0, [R2+URZ+0x34860], R5 ;  /* 0x03486005020075a7 */ /* 0x0010a4000800017f */
[----:B--2---:R-:W-:Y:S05]  /*27c80*/  @!P0 NANOSLEEP.SYNCS 0x989680 ;  /* 0x009896800000895d */ /* 0x004fea0003900000 */
[----:B------:R-:W2:Y:S02]  /*27c90*/  @!P0 SYNCS.PHASECHK.TRANS64 P0, [R2+URZ+0x34860], R5 ;  /* 0x03486005020085a7 */ /* 0x000ea4000800007f */
[----:B--2---:R-:W-:Y:S05]  /*27ca0*/  @!P0 BRA `(.L_x_7626) ;  /* 0xfffffffc00f08947 */ /* 0x004fea000383ffff */
[----:B------:R-:W-:Y:S05]  /*27cb0*/  BRA `(.L_x_7744) ;  /* 0xffffffc8007c7947 */ /* 0x000fea000383ffff */
.L_x_7638:
[----:B0-----:R0:W2:Y:S02]  /*27cc0*/  SYNCS.PHASECHK.TRANS64.TRYWAIT P0, [R2+URZ+0x34860], R0 ;  /* 0x03486000020075a7 */ /* 0x0010a4000800017f */
[----:B--2---:R-:W-:Y:S05]  /*27cd0*/  @!P0 NANOSLEEP.SYNCS 0x989680 ;  /* 0x009896800000895d */ /* 0x004fea0003900000 */
[----:B------:R-:W2:Y:S02]  /*27ce0*/  @!P0 SYNCS.PHASECHK.TRANS64 P0, [R2+URZ+0x34860], R0 ;  /* 0x03486000020085a7 */ /* 0x000ea4000800007f */
[----:B--2---:R-:W-:Y:S05]  /*27cf0*/  @!P0 BRA `(.L_x_7638) ;  /* 0xfffffffc00f08947 */ /* 0x004fea000383ffff */
[----:B------:R-:W-:Y:S05]  /*27d00*/  BRA `(.L_x_7745) ;  /* 0xffffffcc00e47947 */ /* 0x000fea000383ffff */
.L_x_7646:
        /* <DEDUP_REMOVED lines=8> */
.L_x_7747:
[----:B------:R-:W-:Y:S05]  /*27d90*/  BSYNC B0 ;  /* 0x0000000000007941 */ /* 0x000fea0003800000 */
.L_x_7746:
[----:B------:R-:W-:Y:S01]  /*27da0*/  MOV R13, R16 ;  /* 0x00000010000d7202 */ /* 0x000fe20000000f00 */
[----:B------:R-:W-:Y:S01]  /*27db0*/  IMAD.MOV.U32 R12, RZ, RZ, 0x1 ;  /* 0x00000001ff0c7424 */ /* 0x000fe200078e00ff */
[----:B------:R-:W-:Y:S01]  /*27dc0*/  LOP3.LUT P1, RZ, R8, 0x1, RZ, 0xc0, !PT ;  /* 0x0000000108ff7812 */ /* 0x000fe2000782c0ff */
[----:B------:R-:W-:Y:S02]  /*27dd0*/  IMAD.MOV.U32 R11, RZ, RZ, 0x1f ;  /* 0x0000001fff0b7424 */ /* 0x000fe400078e00ff */
[----:B------:R-:W-:Y:S02]  /*27de0*/  IMAD.MOV.U32 R15, RZ, RZ, -0x1 ;  /* 0xffffffffff0f7424 */ /* 0x000fe400078e00ff */
[----:B------:R-:W-:Y:S02]  /*27df0*/  IMAD.IADD R5, R19, 0x1, R7 ;  /* 0x0000000113057824 */ /* 0x000fe400078e0207 */
[----:B------:R-:W-:-:S07]  /*27e00*/  IMAD.MOV.U32 R0, RZ, RZ, R14 ;  /* 0x000000ffff007224 */ /* 0x000fce00078e000e */
[----:B------:R-:W-:Y:S05]  /*27e10*/  WARPSYNC.COLLECTIVE R15, `(.L_x_7748) ;  /* 0x000000000f087348 */ /* 0x000fea0003c00000 */
[----:B------:R0:W1:Y:S02]  /*27e20*/  SHFL.IDX P6, R14, R13, R12, R11 ;  /* 0x0000000c0d0e7389 */ /* 0x00006400000c000b */
[----:B01----:R-:W-:Y:S01]  /*27e30*/  ENDCOLLECTIVE ;  /* 0x000000000000791b */ /* 0x003fe20003800000 */
.L_x_7748:
[----:B------:R-:W-:Y:S01]  /*27e40*/  ULDC UR4, c[0x0][0xc3c] ;  /* 0x00030f0000047ab9 */ /* 0x000fe20000000800 */
[----:B------:R-:W-:Y:S01]  /*27e50*/  ULDC.64 UR6, c[0x0][0x208] ;  /* 0x0000820000067ab9 */ /* 0x000fe20000000a00 */
[----:B------:R-:W-:-:S13]  /*27e60*/  ISETP.GE.OR P0, PT, R5, UR4, !P5 ;  /* 0x0000000405007c0c */ /* 0x000fda000ef06670 */
[----:B------:R-:W0:Y:S01]  /*27e70*/  @!P0 LDC.64 R2, c[0x0][0xc80] ;  /* 0x00032000ff028b82 */ /* 0x000e220000000a00 */
[----:B------:R-:W-:Y:S01]  /*27e80*/  IMAD.MOV.U32 R11, RZ, RZ, RZ ;  /* 0x000000ffff0b7224 */ /* 0x000fe200078e00ff */
[----:B------:R-:W-:Y:S01]  /*27e90*/  MOV R4, R14 ;  /* 0x0000000e00047202 */ /* 0x000fe20000000f00 */
        /* <DEDUP_REMOVED lines=11> */
.L_x_7749:
        /* <DEDUP_REMOVED lines=9> */
.L_x_7750:
        /* <DEDUP_REMOVED lines=8> */
.L_x_7751:
        /* <DEDUP_REMOVED lines=8> */
.L_x_7752:
        /* <DEDUP_REMOVED lines=8> */
.L_x_7753:
        /* <DEDUP_REMOVED lines=9> */
.L_x_7754:
[----:B------:R-:W-:Y:S01]  /*281f0*/  IMAD.MOV.U32 R6, RZ, RZ, R14 ;  /* 0x000000ffff067224 */ /* 0x000fe200078e000e */
[----:B------:R-:W-:Y:S06]  /*28200*/  BRA `(.L_x_7755) ;  /* 0xffffffd0007c7947 */ /* 0x000fec000383ffff */
.L_x_7651:
        /* <DEDUP_REMOVED lines=8> */
.L_x_7757:
[----:B------:R-:W-:Y:S05]  /*28290*/  BSYNC B0 ;  /* 0x0000000000007941 */ /* 0x000fea0003800000 */
.L_x_7756:
[----:B------:R-:W2:Y:S01]  /*282a0*/  LDL R3, [R1+0x4] ;  /* 0x0000040001037983 */ /* 0x000ea20000100800 */
[----:B------:R-:W-:Y:S01]  /*282b0*/  IMAD.MOV.U32 R12, RZ, RZ, 0x2 ;  /* 0x00000002ff0c7424 */ /* 0x000fe200078e00ff */
[----:B------:R-:W-:Y:S01]  /*282c0*/  MOV R15, 0xffffffff ;  /* 0xffffffff000f7802 */ /* 0x000fe20000000f00 */
[----:B------:R-:W-:Y:S01]  /*282d0*/  IMAD.MOV.U32 R11, RZ, RZ, RZ ;  /* 0x000000ffff0b7224 */ /* 0x000fe200078e00ff */
[----:B--2---:R-:W-:-:S04]  /*282e0*/  LOP3.LUT P4, RZ, R3, 0x1, RZ, 0xc0, !PT ;  /* 0x0000000103ff7812 */ /* 0x004fc8000788c0ff */
[----:B------:R-:W-:-:S04]  /*282f0*/  SEL R3, R14, RZ, P4 ;  /* 0x000000ff0e037207 */ /* 0x000fc80002000000 */
[----:B------:R-:W-:-:S05]  /*28300*/  IADD3 R3, R2, R3, RZ ;  /* 0x0000000302037210 */ /* 0x000fca0007ffe0ff */
[----:B------:R-:W-:-:S07]  /*28310*/  IMAD.MOV.U32 R13, RZ, RZ, R3 ;  /* 0x000000ffff0d7224 */ /* 0x000fce00078e0003 */
[----:B------:R-:W-:Y:S05]  /*28320*/  WARPSYNC.COLLECTIVE R15, `(.L_x_7758) ;  /* 0x000000000f087348 */ /* 0x000fea0003c00000 */
[----:B------:R0:W1:Y:S02]  /*28330*/  SHFL.UP P6, R14, R13, R12, R11 ;  /* 0x0400000c0d0e7389 */ /* 0x00006400000c000b */
[----:B01----:R-:W-:Y:S01]  /*28340*/  ENDCOLLECTIVE ;  /* 0x000000000000791b */ /* 0x003fe20003800000 */
.L_x_7758:
        /* <DEDUP_REMOVED lines=8> */
.L_x_7759:
        /* <DEDUP_REMOVED lines=8> */
.L_x_7760:
        /* <DEDUP_REMOVED lines=8> */
.L_x_7761:
        /* <DEDUP_REMOVED lines=9> */
.L_x_7762:
[----:B------:R-:W-:Y:S01]  /*28560*/  IMAD.MOV.U32 R6, RZ, RZ, R14 ;  /* 0x000000ffff067224 */ /* 0x000fe200078e000e */
[----:B------:R-:W-:Y:S06]  /*28570*/  BRA `(.L_x_7763) ;  /* 0xffffffd000447947 */ /* 0x000fec000383ffff */
.L_x_7653:
[----:B------:R-:W-:Y:S01]  /*28580*/  BSSY B0, `(.L_x_7764) ;  /* 0x0000006000007945 */ /* 0x000fe20003800000 */
[----:B------:R-:W-:Y:S01]  /*28590*/  PLOP3.LUT P6, PT, P6, PT, PT, 0x8, 0x0 ;  /* 0x000000000000781c */ /* 0x000fe200037ce170 */
[----:B------:R-:W-:-:S12]  /*285a0*/  IMAD.MOV.U32 R15, RZ, RZ, -0x1 ;  /* 0xffffffffff0f7424 */ /* 0x000fd800078e00ff */
[----:B01----:R-:W-:Y:S05]  /*285b0*/  WARPSYNC.COLLECTIVE R15, `(.L_x_7765) ;  /* 0x000000000f087348 */ /* 0x003fea0003c00000 */
[----:B------:R-:W-:Y:S01]  /*285c0*/  VOTE.ANY R14, PT, P6 ;  /* 0x00000000000e7806 */ /* 0x000fe200030e0100 */
[----:B01----:R-:W-:Y:S06]  /*285d0*/  ENDCOLLECTIVE ;  /* 0x000000000000791b */ /* 0x003fec0003800000 */
.L_x_7765:
[----:B------:R-:W-:Y:S05]  /*285e0*/  BSYNC B0 ;  /* 0x0000000000007941 */ /* 0x000fea0003800000 */
.L_x_7764:
        /* <DEDUP_REMOVED lines=9> */
.L_x_7766:
[----:B------:R-:W-:Y:S01]  /*28680*/  IMAD.MOV.U32 R17, RZ, RZ, R14 ;  /* 0x000000ffff117224 */ /* 0x000fe200078e000e */
[----:B------:R-:W-:Y:S06]  /*28690*/  BRA `(.L_x_7767) ;  /* 0xffffffd000347947 */ /* 0x000fec000383ffff */
.L_x_7655:
[----:B------:R-:W-:Y:S01]  /*286a0*/  BSSY B0, `(.L_x_7768) ;  /* 0x0000007000007945 */ /* 0x000fe20003800000 */
[----:B------:R-:W-:Y:S01]  /*286b0*/  IMAD.MOV.U32 R13, RZ, RZ, R5 ;  /* 0x000000ffff0d7224 */ /* 0x000fe200078e0005 */
[----:B------:R-:W-:Y:S01]  /*286c0*/  MOV R15, 0xffffffff ;  /* 0xffffffff000f7802 */ /* 0x000fe20000000f00 */
[----:B------:R-:W-:-:S07]  /*286d0*/  IMAD.MOV.U32 R11, RZ, RZ, 0x1f ;  /* 0x0000001fff0b7424 */ /* 0x000fce00078e00ff */
[----:B01-3--:R-:W-:Y:S05]  /*286e0*/  WARPSYNC.COLLECTIVE R15, `(.L_x_7769) ;  /* 0x000000000f087348 */ /* 0x00bfea0003c00000 */
[----:B------:R2:W4:Y:S02]  /*286f0*/  SHFL.IDX P6, R14, R13, R12, R11 ;  /* 0x0000000c0d0e7389 */ /* 0x00052400000c000b */
[----:B01234-:R-:W-:Y:S01]  /*28700*/  ENDCOLLECTIVE ;  /* 0x000000000000791b */ /* 0x01ffe20003800000 */
.L_x_7769:
[----:B------:R-:W-:Y:S05]  /*28710*/  BSYNC B0 ;  /* 0x0000000000007941 */ /* 0x000fea0003800000 */
.L_x_7768:
[----:B------:R-:W-:Y:S01]  /*28720*/  IMAD.MOV.U32 R2, RZ, RZ, R14 ;  /* 0x000000ffff027224 */ /* 0x000fe200078e000e */
[----:B------:R-:W-:Y:S06]  /*28730*/  BRA `(.L_x_7654) ;  /* 0xffffffd000287947 */ /* 0x000fec000383ffff */
.L_x_7659:
[----:B0-----:R0:W2:Y:S02]  /*28740*/  SYNCS.PHASECHK.TRANS64.TRYWAIT P0, [R0+URZ+0x34820], R3 ;  /* 0x03482003000075a7 */ /* 0x0010a4000800017f */
[----:B--2---:R-:W-:Y:S05]  /*28750*/  @!P0 NANOSLEEP.SYNCS 0x989680 ;  /* 0x009896800000895d */ /* 0x004fea0003900000 */
[----:B------:R-:W2:Y:S02]  /*28760*/  @!P0 SYNCS.PHASECHK.TRANS64 P0, [R0+URZ+0x34820], R3 ;  /* 0x03482003000085a7 */ /* 0x000ea4000800007f */
[----:B--2---:R-:W-:Y:S05]  /*28770*/  @!P0 BRA `(.L_x_7659) ;  /* 0xfffffffc00f08947 */ /* 0x004fea000383ffff */
[----:B------:R-:W-:Y:S05]  /*28780*/  BRA `(.L_x_7770) ;  /* 0xffffffd400187947 */ /* 0x000fea000383ffff */
.L_x_7660:
        /* <DEDUP_REMOVED lines=8> */
[----:B01----:R-:W-:Y:S05]  /*28810*/  WARPSYNC.COLLECTIVE R15, `(.L_x_7772) ;  /* 0x000000000f087348 */ /* 0x003fea0003c00000 */
[----:B------:R2:W3:Y:S02]  /*28820*/  SHFL.IDX P6, R14, R13, R12, R11 ;  /* 0x0000000c0d0e7389 */ /* 0x0004e400000c000b */
[----:B0123--:R-:W-:Y:S01]  /*28830*/  ENDCOLLECTIVE ;  /* 0x000000000000791b */ /* 0x00ffe20003800000 */
.L_x_7772:
[----:B------:R-:W-:Y:S05]  /*28840*/  BSYNC B0 ;  /* 0x0000000000007941 */ /* 0x000fea0003800000 */
.L_x_7771:
[----:B------:R-:W-:Y:S05]  /*28850*/  BRA `(.L_x_7773) ;  /* 0xffffffd400007947 */ /* 0x000fea000383ffff */
.L_x_7661:
[----:B------:R-:W-:Y:S01]  /*28860*/  BSSY B0, `(.L_x_7774) ;  /* 0x0000006000007945 */ /* 0x000fe20003800000 */
[----:B------:R-:W-:-:S07]  /*28870*/  IMAD.MOV.U32 R15, RZ, RZ, -0x1 ;  /* 0xffffffffff0f7424 */ /* 0x000fce00078e00ff */
[----:B012---:R-:W-:Y:S05]  /*28880*/  WARPSYNC.COLLECTIVE R15, `(.L_x_7775) ;  /* 0x000000000f0c7348 */ /* 0x007fea0003c00000 */
[----:B------:R-:W-:Y:S02]  /*28890*/  ELECT P6, UR62, PT ;  /* 0x00000000003e782f */ /* 0x000fe400038c0000 */
[----:B------:R-:W-:Y:S01]  /*288a0*/  MOV R14, UR62 ;  /* 0x0000003e000e7c02 */ /* 0x000fe20008000f00 */
[----:B012---:R-:W-:Y:S10]  /*288b0*/  ENDCOLLECTIVE ;  /* 0x000000000000791b */ /* 0x007ff40003800000 */
.L_x_7775:
[----:B------:R-:W-:Y:S05]  /*288c0*/  BSYNC B0 ;  /* 0x0000000000007941 */ /* 0x000fea0003800000 */
.L_x_7774:
[----:B------:R-:W-:Y:S05]  /*288d0*/  BRA `(.L_x_7776) ;  /* 0xffffffd000f47947 */ /* 0x000fea000383ffff */
.L_x_7663:
[----:B0-----:R0:W2:Y:S02]  /*288e0*/  SYNCS.PHASECHK.TRANS64.TRYWAIT P0, [R6+URZ], R5 ;  /* 0x00000005060075a7 */ /* 0x0010a4000800017f */
[----:B--2---:R-:W-:Y:S05]  /*288f0*/  @!P0 NANOSLEEP.SYNCS 0x989680 ;  /* 0x009896800000895d */ /* 0x004fea0003900000 */
[----:B------:R-:W2:Y:S02]  /*28900*/  @!P0 SYNCS.PHASECHK.TRANS64 P0, [R6+URZ], R5 ;  /* 0x00000005060085a7 */ /* 0x000ea4000800007f */
[----:B--2---:R-:W-:Y:S05]  /*28910*/  @!P0 BRA `(.L_x_7663) ;  /* 0xfffffffc00f08947 */ /* 0x004fea000383ffff */
[----:B------:R-:W-:Y:S05]  /*28920*/  BRA `(.L_x_7777) ;  /* 0xffffffd400307947 */ /* 0x000fea000383ffff */
.L_x_7664:
[----:B--2---:R2:W3:Y:S02]  /*28930*/  SYNCS.PHASECHK.TRANS64.TRYWAIT P0, [R7+URZ], R2 ;  /* 0x00000002070075a7 */ /* 0x0044e4000800017f */
[----:B---3--:R-:W-:Y:S05]  /*28940*/  @!P0 NANOSLEEP.SYNCS 0x989680 ;  /* 0x009896800000895d */ /* 0x008fea0003900000 */
[----:B------:R-:W3:Y:S02]  /*28950*/  @!P0 SYNCS.PHASECHK.TRANS64 P0, [R7+URZ], R2 ;  /* 0x00000002070085a7 */ /* 0x000ee4000800007f */
[----:B---3--:R-:W-:Y:S05]  /*28960*/  @!P0 BRA `(.L_x_7664) ;  /* 0xfffffffc00f08947 */ /* 0x008fea000383ffff */
[----:B------:R-:W-:Y:S05]  /*28970*/  BRA `(.L_x_7778) ;  /* 0xffffffd400247947 */ /* 0x000fea000383ffff */
.L_x_7666:
[----:B---3--:R3:W4:Y:S02]  /*28980*/  SYNCS.PHASECHK.TRANS64.TRYWAIT P0, [R4+URZ], R5 ;  /* 0x00000005040075a7 */ /* 0x008724000800017f */
[----:B----4-:R-:W-:Y:S05]  /*28990*/  @!P0 NANOSLEEP.SYNCS 0x989680 ;  /* 0x009896800000895d */ /* 0x010fea0003900000 */
[----:B------:R-:W4:Y:S02]  /*289a0*/  @!P0 SYNCS.PHASECHK.TRANS64 P0, [R4+URZ], R5 ;  /* 0x00000005040085a7 */ /* 0x000f24000800007f */
[----:B----4-:R-:W-:Y:S05]  /*289b0*/  @!P0 BRA `(.L_x_7666) ;  /* 0xfffffffc00f08947 */ /* 0x010fea000383ffff */
[----:B------:R-:W-:Y:S05]  /*289c0*/  BRA `(.L_x_7779) ;  /* 0xffffffd4002c7947 */ /* 0x000fea000383ffff */
.L_x_7780:
        /* <DEDUP_REMOVED lines=11> */
.L_x_15316:


//--------------------- .text._ZN7cutlass13device_kernelIN5flash11enable_sm90INS1_16FlashAttnFwdSm90INS1_25CollectiveMainloopFwdSm90ILi2EN4cute5tupleIJNS5_1CILi1EEES8_S8_EEENS6_IJNS7_ILi128EEESA_SA_EEELi128ENS_6half_tEfNS_4arch4Sm90ELb0ELb1ELb0ELb0ELb0ELb0ELb0ELb1ELb1ELb1ELb0ELb0EEENS1_21CollectiveEpilogueFwdISB_S9_SC_SE_Li256ELb0ELb1ELb0ELb0EEENS1_30DynamicPersistentTileSchedulerILi256ELi128ELb0ELb1ELb1EEEEEEEEEvNT_6ParamsE --------------------------
	.section	.text._ZN7cutlass13device_kernelIN5flash11enable_sm90INS1_16FlashAttnFwdSm90INS1_25CollectiveMainloopFwdSm90ILi2EN4cute5tupleIJNS5_1CILi1EEES8_S8_EEENS6_IJNS7_ILi128EEESA_SA_EEELi128ENS_6half_tEfNS_4arch4Sm90ELb0ELb1ELb0ELb0ELb0ELb0ELb0ELb1ELb1ELb1ELb0ELb0EEENS1_21CollectiveEpilogueFwdISB_S9_SC_SE_Li256ELb0ELb1ELb0ELb0EEENS1_30DynamicPersistentTileSchedulerILi256ELi128ELb0ELb1ELb1EEEEEEEEEvNT_6ParamsE,"ax",@progbits
	.align	128
.text._ZN7cutlass13device_kernelIN5flash11enable_sm90INS1_16FlashAttnFwdSm90INS1_25CollectiveMainloopFwdSm90ILi2EN4cute5tupleIJNS5_1CILi1EEES8_S8_EEENS6_IJNS7_ILi128EEESA_SA_EEELi128ENS_6half_tEfNS_4arch4Sm90ELb0ELb1ELb0ELb0ELb0ELb0ELb0ELb1ELb1ELb1ELb0ELb0EEENS1_21CollectiveEpilogueFwdISB_S9_SC_SE_Li256ELb0ELb1ELb0ELb0EEENS1_30DynamicPersistentTileSchedulerILi256ELi128ELb0ELb1ELb1EEEEEEEEEvNT_6ParamsE:
        .type           _ZN7cutlass13device_kernelIN5flash11enable_sm90INS1_16FlashAttnFwdSm90INS1_25CollectiveMainloopFwdSm90ILi2EN4cute5tupleIJNS5_1CILi1EEES8_S8_EEENS6_IJNS7_ILi128EEESA_SA_EEELi128ENS_6half_tEfNS_4arch4Sm90ELb0ELb1ELb0ELb0ELb0ELb0ELb0ELb1ELb1ELb1ELb0ELb0EEENS1_21CollectiveEpilogueFwdISB_S9_SC_SE_Li256ELb0ELb1ELb0ELb0EEENS1_30DynamicPersistentTileSchedulerILi256ELi128ELb0ELb1ELb1EEEEEEEEEvNT_6ParamsE,@function
        .size           _ZN7cutlass13device_kernelIN5flash11enable_sm90INS1_16FlashAttnFwdSm90INS1_25CollectiveMainloopFwdSm90ILi2EN4cute5tupleIJNS5_1CILi1EEES8_S8_EEENS6_IJNS7_ILi128EEESA_SA_EEELi128ENS_6half_tEfNS_4arch4Sm90ELb0ELb1ELb0ELb0ELb0ELb0ELb0ELb1ELb1ELb1ELb0ELb0EEENS1_21CollectiveEpilogueFwdISB_S9_SC_SE_Li256ELb0ELb1ELb0ELb0EEENS1_30DynamicPersistentTileSchedulerILi256ELi128ELb0ELb1ELb1EEEEEEEEEvNT_6ParamsE,(.L_x_15317 - _ZN7cutlass13device_kernelIN5flash11enable_sm90INS1_16FlashAttnFwdSm90INS1_25CollectiveMainloopFwdSm90ILi2EN4cute5tupleIJNS5_1CILi1EEES8_S8_EEENS6_IJNS7_ILi128EEESA_SA_EEELi128ENS_6half_tEfNS_4arch4Sm90ELb0ELb1ELb0ELb0ELb0ELb0ELb0ELb1ELb1ELb1ELb0ELb0EEENS1_21CollectiveEpilogueFwdISB_S9_SC_SE_Li256ELb0ELb1ELb0ELb0EEENS1_30DynamicPersistentTileSchedulerILi256ELi128ELb0ELb1ELb1EEEEEEEEEvNT_6ParamsE)
        .other          _ZN7cutlass13device_kernelIN5flash11enable_sm90INS1_16FlashAttnFwdSm90INS1_25CollectiveMainloopFwdSm90ILi2EN4cute5tupleIJNS5_1CILi1EEES8_S8_EEENS6_IJNS7_ILi128EEESA_SA_EEELi128ENS_6half_tEfNS_4arch4Sm90ELb0ELb1ELb0ELb0ELb0ELb0ELb0ELb1ELb1ELb1ELb0ELb0EEENS1_21CollectiveEpilogueFwdISB_S9_SC_SE_Li256ELb0ELb1ELb0ELb0EEENS1_30DynamicPersistentTileSchedulerILi256ELi128ELb0ELb1ELb1EEEEEEEEEvNT_6ParamsE,@"STO_CUDA_ENTRY STV_DEFAULT"
_ZN7cutlass13device_kernelIN5flash11enable_sm90INS1_16FlashAttnFwdSm90INS1_25CollectiveMainloopFwdSm90ILi2EN4cute5tupleIJNS5_1CILi1EEES8_S8_EEENS6_IJNS7_ILi128EEESA_SA_EEELi128ENS_6half_tEfNS_4arch4Sm90ELb0ELb1ELb0ELb0ELb0ELb0ELb0ELb1ELb1ELb1ELb0ELb0EEENS1_21CollectiveEpilogueFwdISB_S9_SC_SE_Li256ELb0ELb1ELb0ELb0EEENS1_30DynamicPersistentTileSchedulerILi256ELi128ELb0ELb1ELb1EEEEEEEEEvNT_6ParamsE:
        /* <DEDUP_REMOVED lines=18> */
.L_x_7782:
[----:B------:R-:W-:Y:S05]  /*0120*/  BSYNC B0 ;  /* 0x0000000000007941 */ /* 0x000fea0003800000 */
.L_x_7781:
        /* <DEDUP_REMOVED lines=41> */
.L_x_7783:
        /* <DEDUP_REMOVED lines=22> */
.L_x_7784:
        /* <DEDUP_REMOVED lines=18> */
.L_x_7785:
        /* <DEDUP_REMOVED lines=22> */
.L_x_7786:
        /* <DEDUP_REMOVED lines=22> */
.L_x_7787:
[----:B------:R-:W-:Y:S01]  /*0900*/  PLOP3.LUT P0, PT, PT, PT, UP0, 0x80, 0x0 ;  /* 0x000000000000781c */ /* 0x000fe20003f0f008 */
[----:B------:R-:W-:Y:S01]  /*0910*/  UMOV UR38, 0x1 ;  /* 0x0000000100267882 */ /* 0x000fe20000000000 */
[----:B------:R-:W-:Y:S01]  /*0920*/  NOP ;  /* 0x0000000000007918 */ /* 0x000fe20000000000 */
[----:B------:R-:W-:Y:S01]  /*0930*/  USEL UR38, UR38, 0x2, !UP0 ;  /* 0x0000000226267887 */ /* 0x000fe2000c000000 */
[----:B------:R-:W-:Y:S01]  /*0940*/  ULDC.64 UR50, c[0x0][0x208] ;  /* 0x0000820000327ab9 */ /* 0x000fe20000000a00 */
[----:B012-4-:R-:W-:Y:S08]  /*0950*/  BAR.SYNC.DEFER_BLOCKING 0x0 ;  /* 0x0000000000007b1d */ /* 0x017ff00000010000 */
[----:B------:R-:W-:Y:S05]  /*0960*/  @!P0 BRA `(.L_x_7788) ;  /* 0x000000ec00808947 */ /* 0x000fea0003800000 */
.L_x_7789:
[----:B------:R-:W-:-:S08]  /*0970*/  NOP ;  /* 0x0000000000007918 */ /* 0x000fd00000000000 */
[----:B------:R-:W0:Y:S02]  /*0980*/  USETMAXREG.TRY_ALLOC.CTAPOOL UP0, 0xf0 ;  /* 0x000000f0000079c8 */ /* 0x000e240008000600 */
[----:B0-----:R-:W-:-:S13]  /*0990*/  PLOP3.LUT P0, PT, PT, PT, UP0, 0x80, 0x0 ;  /* 0x000000000000781c */ /* 0x001fda0003f0f008 */
[----:B------:R-:W-:Y:S05]  /*09a0*/  @!P0 BRA `(.L_x_7789) ;  /* 0xfffffffc00f08947 */ /* 0x000fea000383ffff */
[----:B------:R-:W0:Y:S01]  /*09b0*/  S2R R2, SR_TID.X ;  /* 0x0000000000027919 */ /* 0x000e220000002100 */
[----:B------:R-:W1:Y:S08]  /*09c0*/  S2UR UR4, SR_CTAID.X ;  /* 0x00000000000479c3 */ /* 0x000e700000002500 */
[----:B------:R-:W-:Y:S08]  /*09d0*/  BAR.ARV 0x4, 0x180 ;  /* 0x0106000000007b1d */ /* 0x000ff00000002000 */
[----:B------:R-:W-:Y:S06]  /*09e0*/  BAR.ARV 0x8, 0x180 ;  /* 0x0206000000007b1d */ /* 0x000fec0000002000 */
[----:B0-----:R-:W-:-:S04]  /*09f0*/  LOP3.LUT R0, R2, 0xffffff80, RZ, 0xc0, !PT ;  /* 0xffffff8002007812 */ /* 0x001fc800078ec0ff */
[----:B------:R-:W-:Y:S02]  /*0a00*/  ISETP.NE.AND P0, PT, R0, 0x80, PT ;  /* 0x000000800000780c */ /* 0x000fe40003f05270 */
[----:B------:R-:W1:Y:S11]  /*0a10*/  LDC R0, c[0x0][0xc38] ;  /* 0x00030e00ff007b82 */ /* 0x000e760000000800 */
[----:B------:R-:W-:Y:S06]  /*0a20*/  @!P0 BAR.ARV 0x9, 0x100 ;  /* 0x0244000000008b1d */ /* 0x000fec0000002000 */
[----:B-1----:R-:W-:-:S13]  /*0a30*/  ISETP.LE.AND P0, PT, R0, UR4, PT ;  /* 0x0000000400007c0c */ /* 0x002fda000bf03270 */
[----:B------:R-:W-:Y:S05]  /*0a40*/  @P0 EXIT ;  /* 0x000000000000094d */ /* 0x000fea0003800000 */
[----:B------:R-:W-:Y:S01]  /*0a50*/  VIADD R191, R2, 0xffffff80 ;  /* 0xffffff8002bf7836 */ /* 0x000fe20000000000 */
[----:B------:R-:W-:Y:S01]  /*0a60*/  ULOP3.LUT UR47, UR38, 0x1, URZ, 0xfc, !UPT ;  /* 0x00000001262f7892 */ /* 0x000fe2000f8efc3f */
[----:B------:R-:W-:Y:S01]  /*0a70*/  UMOV UR46, URZ ;  /* 0x0000003f002e7c82 */ /* 0x000fe20008000000 */
[----:B------:R-:W-:Y:S02]  /*0a80*/  UMOV UR45, URZ ;  /* 0x0000003f002d7c82 */ /* 0x000fe40008000000 */
[----:B------:R-:W-:Y:S01]  /*0a90*/  SHF.R.S32.HI R0, RZ, 0x1f, R191 ;  /* 0x0000001fff007819 */ /* 0x000fe200000114bf */
[----:B------:R-:W-:-:S03]  /*0aa0*/  UMOV UR44, URZ ;  /* 0x0000003f002c7c82 */ /* 0x000fc60008000000 */
[CC--:B------:R-:W-:Y:S02]  /*0ab0*/  LEA.HI R3, R0.reuse, R191.reuse, RZ, 0x7 ;  /* 0x000000bf00037211 */ /* 0x0c0fe400078f38ff */
[-C--:B------:R-:W-:Y:S02]  /*0ac0*/  LEA.HI R4, R0, R191.reuse, RZ, 0x5 ;  /* 0x000000bf00047211 */ /* 0x080fe400078f28ff */
[----:B------:R-:W-:Y:S02]  /*0ad0*/  LOP3.LUT R2, R3, 0xffffff80, RZ, 0xc0, !PT ;  /* 0xffffff8003027812 */ /* 0x000fe400078ec0ff */
[----:B------:R-:W-:Y:S01]  /*0ae0*/  SHF.R.S32.HI R186, RZ, 0x7, R3 ;  /* 0x00000007ffba7819 */ /* 0x000fe20000011403 */
[----:B------:R-:W-:Y:S02]  /*0af0*/  IMAD.SHL.U32 R6, R4, 0x20, RZ ;  /* 0x0000002004067824 */ /* 0x000fe400078e00ff */
[----:B------:R-:W-:Y:S01]  /*0b00*/  IMAD.IADD R185, R191, 0x1, -R2 ;  /* 0x00000001bfb97824 */ /* 0x000fe200078e0a02 */
[----:B------:R-:W-:-:S02]  /*0b10*/  LEA.HI R2, R0, R191, RZ, 0x4 ;  /* 0x000000bf00027211 */ /* 0x000fc400078f20ff */
[----:B------:R-:W-:Y:S02]  /*0b20*/  LOP3.LUT R7, R6, 0xfffffc00, RZ, 0xc0, !PT ;  /* 0xfffffc0006077812 */ /* 0x000fe400078ec0ff */
[----:B------:R-:W-:Y:S02]  /*0b30*/  LOP3.LUT R4, R2, 0x3fffff0, RZ, 0xc0, !PT ;  /* 0x03fffff002047812 */ /* 0x000fe400078ec0ff */
[----:B------:R-:W-:Y:S02]  /*0b40*/  SHF.R.S32.HI R8, RZ, 0x1f, R185 ;  /* 0x0000001fff087819 */ /* 0x000fe400000114b9 */
[----:B------:R-:W-:Y:S01]  /*0b50*/  SHF.R.S32.HI R5, RZ, 0x4, R2 ;  /* 0x00000004ff057819 */ /* 0x000fe20000011402 */
[----:B------:R-:W-:Y:S01]  /*0b60*/  IMAD.IADD R4, R191, 0x1, -R4 ;  /* 0x00000001bf047824 */ /* 0x000fe200078e0a04 */
[----:B------:R-:W-:Y:S02]  /*0b70*/  LEA.HI R9, R8, R185, RZ, 0x2 ;  /* 0x000000b908097211 */ /* 0x000fe400078f10ff */
[----:B------:R-:W-:Y:S01]  /*0b80*/  LEA.HI R2, R2, R5, RZ, 0x1 ;  /* 0x0000000502027211 */ /* 0x000fe200078f08ff */
[----:B------:R-:W-:Y:S01]  /*0b90*/  IMAD R7, R4, 0x40, R7 ;  /* 0x0000004004077824 */ /* 0x000fe200078e0207 */
[----:B------:R-:W-:-:S02]  /*0ba0*/  LEA.HI R4, R0, R191, RZ, 0x2 ;  /* 0x000000bf00047211 */ /* 0x000fc400078f10ff */
[--C-:B------:R-:W-:Y:S02]  /*0bb0*/  SHF.R.S32.HI R6, RZ, 0x2, R9.reuse ;  /* 0x00000002ff067819 */ /* 0x100fe40000011409 */
[----:B------:R-:W-:Y:S02]  /*0bc0*/  SHF.R.S32.HI R11, RZ, 0x1f, R9 ;  /* 0x0000001fff0b7819 */ /* 0x000fe40000011409 */
[----:B------:R-:W-:Y:S02]  /*0bd0*/  LOP3.LUT R2, R2, 0x1ffffffe, RZ, 0xc0, !PT ;  /* 0x1ffffffe02027812 */ /* 0x000fe400078ec0ff */
[----:B------:R-:W-:Y:S02]  /*0be0*/  LOP3.LUT R4, R4, 0xfffffffc, RZ, 0xc0, !PT ;  /* 0xfffffffc04047812 */ /* 0x000fe400078ec0ff */
[----:B------:R-:W-:Y:S01]  /*0bf0*/  LEA.HI R0, R0, R191, RZ, 0x3 ;  /* 0x000000bf00007211 */ /* 0x000fe200078f18ff */
[----:B------:R-:W-:Y:S01]  /*0c00*/  IMAD.IADD R2, R5, 0x1, -R2 ;  /* 0x0000000105027824 */ /* 0x000fe200078e0a02 */
[----:B------:R-:W-:Y:S01]  /*0c10*/  LEA.HI R11, R11, R6, RZ, 0x3 ;  /* 0x000000060b0b7211 */ /* 0x000fe200078f18ff */
[----:B------:R-:W-:Y:S01]  /*0c20*/  IMAD.IADD R4, R191, 0x1, -R4 ;  /* 0x00000001bf047824 */ /* 0x000fe200078e0a04 */
[----:B------:R-:W-:Y:S01]  /*0c30*/  LOP3.LUT R22, R0, 0xfffffff8, RZ, 0xc0, !PT ;  /* 0xfffffff800167812 */ /* 0x000fe200078ec0ff */
[----:B------:R-:W-:Y:S01]  /*0c40*/  IMAD R188, R2, 0x8, R7 ;  /* 0x0000000802bc7824 */ /* 0x000fe200078e0207 */
[----:B------:R-:W-:-:S02]  /*0c50*/  LOP3.LUT R11, R11, 0xfffffff8, RZ, 0xc0, !PT ;  /* 0xfffffff80b0b7812 */ /* 0x000fc400078ec0ff */
[----:B------:R-:W-:Y:S01]  /*0c60*/  LEA.HI R8, R8, R185, RZ, 0x5 ;  /* 0x000000b908087211 */ /* 0x000fe200078f28ff */
[----:B------:R-:W-:Y:S01]  /*0c70*/  IMAD.IADD R22, R191, 0x1, -R22 ;  /* 0x00000001bf167824 */ /* 0x000fe200078e0a16 */
[----:B------:R-:W-:Y:S01]  /*0c80*/  LEA.HI R3, R3, R186, RZ, 0x1 ;  /* 0x000000ba03037211 */ /* 0x000fe200078f08ff */
[----:B------:R-:W-:Y:S01]  /*0c90*/  IMAD.IADD R11, R6, 0x1, -R11 ;  /* 0x00000001060b7824 */ /* 0x000fe200078e0a0b */
[----:B------:R-:W-:Y:S01]  /*0ca0*/  LEA.HI R2, R4, R4, RZ, 0x1 ;  /* 0x0000000404027211 */ /* 0x000fe200078f08ff */
[----:B------:R-:W-:Y:S01]  /*0cb0*/  IMAD.SHL.U32 R18, R22, 0x8, RZ ;  /* 0x0000000816127824 */ /* 0x000fe200078e00ff */
[----:B------:R-:W-:Y:S02]  /*0cc0*/  SHF.R.S32.HI R8, RZ, 0x5, R8 ;  /* 0x00000005ff087819 */ /* 0x000fe40000011408 */
[----:B------:R-:W-:Y:S01]  /*0cd0*/  LOP3.LUT R3, R3, 0x3fffffe, RZ, 0xc0, !PT ;  /* 0x03fffffe03037812 */ /* 0x000fe200078ec0ff */
[----:B------:R-:W-:Y:S01]  /*0ce0*/  VIADD R19, R18, 0x40 ;  /* 0x0000004012137836 */ /* 0x000fe20000000000 */
[----:B------:R-:W-:Y:S01]  /*0cf0*/  LOP3.LUT R5, R2, 0x1ffffffe, RZ, 0xc0, !PT ;  /* 0x1ffffffe02057812 */ /* 0x000fe200078ec0ff */
[----:B------:R-:W-:Y:S01]  /*0d00*/  IMAD R8, R8, 0x10, R11 ;  /* 0x0000001008087824 */ /* 0x000fe200078e020b */
[----:B------:R-:W-:Y:S01]  /*0d10*/  LOP3.LUT R16, R9, 0x7ffffffc, RZ, 0xc0, !PT ;  /* 0x7ffffffc09107812 */ /* 0x000fe200078ec0ff */
[----:B------:R-:W-:Y:S01]  /*0d20*/  IMAD.IADD R3, R186, 0x1, -R3 ;  /* 0x00000001ba037824 */ /* 0x000fe200078e0a03 */
[----:B------:R-:W-:Y:S01]  /*0d30*/  SHF.R.S32.HI R184, RZ, 0x3, R0 ;  /* 0x00000003ffb87819 */ /* 0x000fe20000011400 */
[----:B------:R-:W-:Y:S01]  /*0d40*/  IMAD.IADD R4, R4, 0x1, -R5 ;  /* 0x0000000104047824 */ /* 0x000fe200078e0a05 */
[----:B------:R-:W-:Y:S01]  /*0d50*/  SHF.R.S32.HI R190, RZ, 0x1f, R18 ;  /* 0x0000001fffbe7819 */ /* 0x000fe20000011412 */
[----:B------:R-:W-:Y:S01]  /*0d60*/  IMAD R187, R3, 0x40, R8 ;  /* 0x0000004003bb7824 */ /* 0x000fe200078e0208 */
[----:B------:R-:W-:Y:S01]  /*0d70*/  SHF.R.S32.HI R189, RZ, 0x1f, R19 ;  /* 0x0000001fffbd7819 */ /* 0x000fe20000011413 */
[----:B------:R-:W-:-:S02]  /*0d80*/  IMAD.IADD R16, R185, 0x1, -R16 ;  /* 0x00000001b9107824 */ /* 0x000fc400078e0a10 */
[----:B------:R-:W-:-:S07]  /*0d90*/  IMAD R17, R4, 0x8, R187 ;  /* 0x0000000804117824 */ /* 0x000fce00078e02bb */
.L_x_7886:
        /* <DEDUP_REMOVED lines=21> */
.L_x_7790:
[----:B------:R-:W-:Y:S01]  /*0ef0*/  ULDC UR7, c[0x0][0xc54] ;  /* 0x0003150000077ab9 */ /* 0x000fe20000000800 */
[----:B------:R-:W-:Y:S01]  /*0f00*/  UMOV UR6, UR9 ;  /* 0x0000000900067c82 */ /* 0x000fe20008000000 */
[----:B------:R-:W-:-:S11]  /*0f10*/  UISETP.NE.AND UP0, UPT, UR7, 0x1, UPT ;  /* 0x000000010700788c */ /* 0x000fd6000bf05270 */
[----:B------:R-:W-:Y:S02]  /*0f20*/  @UP0 ULDC.64 UR10, c[0x0][0xc58] ;  /* 0x00031600000a0ab9 */ /* 0x000fe40000000a00 */
[----:B------:R-:W-:-:S04]  /*0f30*/  UIMAD.WIDE.U32 UR4, UR9, UR10, URZ ;  /* 0x0000000a090472a5 */ /* 0x000fc8000f8e003f */
[----:B------:R-:W-:-:S04]  /*0f40*/  @UP0 USHF.R.U32.HI UR6, URZ, UR11, UR5 ;  /* 0x0000000b3f060299 */ /* 0x000fc80008011605 */
[----:B------:R-:W-:-:S12]  /*0f50*/  UIMAD UR4, UR6, UR7, URZ ;  /* 0x00000007060472a4 */ /* 0x000fd8000f8e023f */
.L_x_7791:
[----:B------:R-:W-:Y:S01]  /*0f60*/  ULOP3.LUT UR6, URZ, UR6, URZ, 0x33, !UPT ;  /* 0x000000063f067292 */ /* 0x000fe2000f8e333f */
[----:B------:R-:W-:Y:S01]  /*0f70*/  ULDC UR7, c[0x0][0x448] ;  /* 0x0001120000077ab9 */ /* 0x000fe20000000800 */
[----:B------:R-:W-:Y:S01]  /*0f80*/  ULDC UR5, c[0x0][0xc3c] ;  /* 0x00030f0000057ab9 */ /* 0x000fe20000000800 */
[----:B------:R-:W-:Y:S02]  /*0f90*/  UISETP.NE.AND UP1, UPT, UR7, 0x1, UPT ;  /* 0x000000010700788c */ /* 0x000fe4000bf25270 */
[----:B------:R-:W-:Y:S01]  /*0fa0*/  UIADD3 UR6, UR6, UR5, URZ ;  /* 0x0000000506067290 */ /* 0x000fe2000fffe03f */
[----:B------:R-:W-:Y:S01]  /*0fb0*/  ULDC.64 UR10, c[0x0][0x418] ;  /* 0x00010600000a7ab9 */ /* 0x000fe20000000a00 */
[----:B------:R-:W-:Y:S01]  /*0fc0*/  UIADD3 UR4, UR9, -UR4, URZ ;  /* 0x8000000409047290 */ /* 0x000fe2000fffe03f */
[----:B------:R-:W-:Y:S01]  /*0fd0*/  ULDC UR37, c[0x0][0xc48] ;  /* 0x0003120000257ab9 */ /* 0x000fe20000000800 */
[----:B------:R-:W-:Y:S02]  /*0fe0*/  UISETP.NE.U32.AND UP0, UPT, UR10, URZ, UPT ;  /* 0x0000003f0a00728c */ /* 0x000fe4000bf05070 */
[----:B------:R-:W-:-:S02]  /*0ff0*/  USHF.L.U32 UR36, UR6, 0x7, URZ ;  /* 0x0000000706247899 */ /* 0x000fc4000800063f */
[----:B------:R-:W-:Y:S01]  /*1000*/  UISETP.NE.AND UP2, UPT, UR37, 0x1, UPT ;  /* 0x000000012500788c */ /* 0x000fe2000bf45270 */
[----:B------:R-:W-:Y:S01]  /*1010*/  ULDC UR13, c[0x0][0xc54] ;  /* 0x00031500000d7ab9 */ /* 0x000fe20000000800 */
[----:B------:R-:W-:Y:S02]  /*1020*/  UISETP.NE.AND.EX UP0, UPT, UR11, URZ, UPT, UP0 ;  /* 0x0000003f0b00728c */ /* 0x000fe4000bf05300 */
[----:B------:R-:W-:Y:S02]  /*1030*/  UIADD3 UR10, UR36, 0x7f, URZ ;  /* 0x0000007f240a7890 */ /* 0x000fe4000fffe03f */
[----:B------:R-:W-:Y:S01]  /*1040*/  UIMAD UR13, UR8, UR13, UR4 ;  /* 0x0000000d080d72a4 */ /* 0x000fe2000f8e0204 */
[----:B------:R-:W-:Y:S01]  /*1050*/  ULDC UR42, c[0x0][0x424] ;  /* 0x00010900002a7ab9 */ /* 0x000fe20000000800 */
[----:B------:R-:W-:Y:S01]  /*1060*/  ULDC UR49, c[0x0][0x288] ;  /* 0x0000a20000317ab9 */ /* 0x000fe20000000800 */
[----:B------:R-:W-:Y:S01]  /*1070*/  ULDC.64 UR4, c[0x0][0x9e0] ;  /* 0x0002780000047ab9 */ /* 0x000fe20000000a00 */
[----:B------:R-:W-:Y:S01]  /*1080*/  @UP1 ULDC UR8, c[0x0][0x44c] ;  /* 0x0001130000081ab9 */ /* 0x000fe20000000800 */
[----:B------:R-:W-:-:S02]  /*1090*/  UIADD3 UR11, -UR49, 0x1, URZ ;  /* 0x00000001310b7890 */ /* 0x000fc4000fffe13f */
[----:B------:R-:W-:Y:S02]  /*10a0*/  UISETP.GE.AND UP3, UPT, UR5, 0x1, UPT ;  /* 0x000000010500788c */ /* 0x000fe4000bf66270 */
[----:B------:R-:W-:Y:S02]  /*10b0*/  USEL UR42, UR42, 0x1, UP0 ;  /* 0x000000012a2a7887 */ /* 0x000fe40008000000 */
[----:B------:R-:W-:Y:S01]  /*10c0*/  UIMAD.WIDE.U32 UR8, UR10, UR8, URZ ;  /* 0x000000080a0872a5 */ /* 0x000fe2000f8e003f */
[----:B------:R-:W-:Y:S01]  /*10d0*/  ULDC UR12, c[0x0][0x2f0] ;  /* 0x0000bc00000c7ab9 */ /* 0x000fe20000000800 */
[----:B------:R-:W-:Y:S01]  /*10e0*/  @UP1 ULDC UR15, c[0x0][0x450] ;  /* 0x00011400000f1ab9 */ /* 0x000fe20000000800 */
[----:B------:R-:W-:Y:S01]  /*10f0*/  @UP2 ULDC UR6, c[0x0][0xc4c] ;  /* 0x0003130000062ab9 */ /* 0x000fe20000000800 */
[----:B------:R-:W-:Y:S01]  /*1100*/  UIMAD UR11, UR42, UR12, UR11 ;  /* 0x0000000c2a0b72a4 */ /* 0x000fe2000f8e020b */
[----:B------:R-:W-:Y:S01]  /*1110*/  PLOP3.LUT P1, PT, PT, PT, UP3, 0x80, 0x0 ;  /* 0x000000000000781c */ /* 0x000fe20003f2f038 */
[----:B------:R-:W-:-:S02]  /*1120*/  @UP1 USHF.R.U32.HI UR10, URZ, UR15, UR9 ;  /* 0x0000000f3f0a1299 */ /* 0x000fc40008011609 */
[----:B------:R-:W-:Y:S01]  /*1130*/  UIMAD.WIDE.U32 UR6, UR13, UR6, URZ ;  /* 0x000000060d0672a5 */ /* 0x000fe2000f8e003f */
[----:B------:R-:W-:Y:S01]  /*1140*/  @UP2 ULDC UR14, c[0x0][0xc50] ;  /* 0x00031400000e2ab9 */ /* 0x000fe20000000800 */
[----:B------:R-:W-:Y:S01]  /*1150*/  UIADD3 UR10, UR11, UR10, URZ ;  /* 0x0000000a0b0a7290 */ /* 0x000fe2000fffe03f */
[----:B------:R-:W-:Y:S01]  /*1160*/  UMOV UR43, UR13 ;  /* 0x0000000d002b7c82 */ /* 0x000fe20008000000 */
[----:B------:R-:W-:Y:S02]  /*1170*/  @UP2 USHF.R.U32.HI UR43, URZ, UR14, UR7 ;  /* 0x0000000e3f2b2299 */ /* 0x000fe40008011607 */
[----:B------:R-:W-:Y:S02]  /*1180*/  UIADD3 UR4, UR10, UR4, URZ ;  /* 0x000000040a047290 */ /* 0x000fe4000fffe03f */
[----:B------:R-:W-:-:S04]  /*1190*/  UIADD3 UR6, -UR43, URZ, URZ ;  /* 0x0000003f2b067290 */ /* 0x000fc8000fffe13f */
[----:B------:R-:W-:Y:S01]  /*11a0*/  UIMAD UR37, UR37, UR6, UR13 ;  /* 0x00000006252572a4 */ /* 0x000fe2000f8e020d */
[----:B------:R-:W-:Y:S01]  /*11b0*/  IMAD.U32 R0, RZ, RZ, UR4 ;  /* 0x00000004ff007e24 */ /* 0x000fe2000f8e00ff */
[----:B------:R-:W-:Y:S10]  /*11c0*/  @!P1 BRA `(.L_x_7792) ;  /* 0x0000000000409947 */ /* 0x000ff40003800000 */
        /* <DEDUP_REMOVED lines=10> */
.L_x_7793:
[----:B------:R-:W-:-:S11]  /*1270*/  UISETP.NE.AND UP0, UPT, UR5, 0x1, UPT ;  /* 0x000000010500788c */ /* 0x000fd6000bf05270 */
[----:B------:R-:W-:Y:S02]  /*1280*/  @UP0 ULDC.64 UR8, c[0x0][0x9e8] ;  /* 0x00027a0000080ab9 */ /* 0x000fe40000000a00 */
[----:B------:R-:W-:-:S04]  /*1290*/  UIMAD.WIDE.U32 UR6, UR4, UR8, URZ ;  /* 0x00000008040672a5 */ /* 0x000fc8000f8e003f */
[----:B------:R-:W-:-:S12]  /*12a0*/  @UP0 USHF.R.U32.HI UR4, URZ, UR9, UR7 ;  /* 0x000000093f040299 */ /* 0x000fd80008011607 */
.L_x_7794:
[----:B------:R-:W-:-:S06]  /*12b0*/  UIMAD UR4, UR4, UR5, UR5 ;  /* 0x00000005040472a4 */ /* 0x000fcc000f8e0205 */
[----:B------:R-:W-:-:S07]  /*12c0*/  VIMNMX R0, R0, UR4, PT ;  /* 0x0000000400007c48 */ /* 0x000fce000bfe0100 */
.L_x_7792:
        /* <DEDUP_REMOVED lines=29> */
.L_x_7796:
[----:B------:R-:W-:-:S11]  /*14a0*/  UISETP.NE.AND UP0, UPT, UR5, 0x1, UPT ;  /* 0x000000010500788c */ /* 0x000fd6000bf05270 */
[----:B------:R-:W-:Y:S02]  /*14b0*/  @UP0 ULDC.64 UR10, c[0x0][0x9e8] ;  /* 0x00027a00000a0ab9 */ /* 0x000fe40000000a00 */
[----:B------:R-:W-:-:S04]  /*14c0*/  UIMAD.WIDE.U32 UR6, UR4, UR10, URZ ;  /* 0x0000000a040672a5 */ /* 0x000fc8000f8e003f */
[----:B------:R-:W-:-:S12]  /*14d0*/  @UP0 USHF.R.U32.HI UR4, URZ, UR11, UR7 ;  /* 0x0000000b3f040299 */ /* 0x000fd80008011607 */
.L_x_7797:
[----:B------:R-:W-:-:S04]  /*14e0*/  UIMAD UR4, UR4, UR5, URZ ;  /* 0x00000005040472a4 */ /* 0x000fc8000f8e023f */
[----:B------:R-:W-:-:S04]  /*14f0*/  UISETP.LT.AND UP0, UPT, UR9, UR4, UPT ;  /* 0x000000040900728c */ /* 0x000fc8000bf01270 */
[----:B------:R-:W-:-:S12]  /*1500*/  USEL UR9, UR9, UR4, !UP0 ;  /* 0x0000000409097287 */ /* 0x000fd8000c000000 */
.L_x_7795:
[----:B------:R-:W-:Y:S01]  /*1510*/  USHF.R.S32.HI UR4, URZ, 0x1f, UR9 ;  /* 0x0000001f3f047899 */ /* 0x000fe20008011409 */
[----:B------:R-:W-:Y:S02]  /*1520*/  PLOP3.LUT P0, PT, PT, PT, PT, 0x80, 0x0 ;  /* 0x000000000000781c */ /* 0x000fe40003f0f070 */
[----:B------:R-:W-:Y:S02]  /*1530*/  CS2R R36, SRZ ;  /* 0x0000000000247805 */ /* 0x000fe4000001ff00 */
[----:B------:R-:W-:Y:S01]  /*1540*/  CS2R R150, SRZ ;  /* 0x0000000000967805 */ /* 0x000fe2000001ff00 */
        /* <DEDUP_REMOVED lines=69> */
.L_x_7799:
[----:B------:R-:W-:Y:S01]  /*19a0*/  ULEA.HI UR4, UR46, UR46, URZ, 0x1 ;  /* 0x0000002e2e047291 */ /* 0x000fe2000f8f083f */
[----:B------:R-:W-:-:S03]  /*19b0*/  IMAD.U32 R2, RZ, RZ, UR47 ;  /* 0x0000002fff027e24 */ /* 0x000fc6000f8e00ff */
[----:B------:R-:W-:Y:S02]  /*19c0*/  ULOP3.LUT UR4, UR4, 0xfffffffe, URZ, 0xc0, !UPT ;  /* 0xfffffffe04047892 */ /* 0x000fe4000f8ec03f */
[----:B------:R-:W-:Y:S02]  /*19d0*/  ISETP.NE.AND P0, PT, R2, 0x3, PT ;  /* 0x000000030200780c */ /* 0x000fe40003f05270 */
[----:B------:R-:W-:-:S06]  /*19e0*/  UIADD3 UR4, UR46, -UR4, URZ ;  /* 0x800000042e047290 */ /* 0x000fcc000fffe03f */
[----:B------:R-:W-:-:S05]  /*19f0*/  IMAD.U32 R0, RZ, RZ, UR4 ;  /* 0x00000004ff007e24 */ /* 0x000fca000f8e00ff */
[----:B------:R-:W-:-:S04]  /*1a00*/  SHF.L.U32 R0, R0, 0x1f, RZ ;  /* 0x0000001f00007819 */ /* 0x000fc800000006ff */
[----:B------:R-:W0:Y:S02]  /*1a10*/  SYNCS.PHASECHK.TRANS64.TRYWAIT P1, [UR41+0x28800], R0 ;  /* 0x02880000ff0075a7 */ /* 0x000e240008020169 */
[----:B0-----:R-:W-:Y:S05]  /*1a20*/  @!P1 BRA `(.L_x_7800) ;  /* 0x0000012400ac9947 */ /* 0x001fea0003800000 */
.L_x_7993:
[----:B------:R-:W-:Y:S05]  /*1a30*/  @!P0 BRA `(.L_x_7801) ;  /* 0x0000000000048947 */ /* 0x000fea0003800000 */
[----:B------:R-:W-:Y:S01]  /*1a40*/  BPT.TRAP 0x1 ;  /* 0x000000040000795c */ /* 0x000fe20000300000 */
.L_x_7801:
[----:B------:R-:W-:Y:S02]  /*1a50*/  IMAD.U32 R9, RZ, RZ, UR44 ;  /* 0x0000002cff097e24 */ /* 0x000fe4000f8e00ff */
[----:B0-----:R-:W-:-:S03]  /*1a60*/  IMAD.U32 R0, RZ, RZ, UR45 ;  /* 0x0000002dff007e24 */ /* 0x001fc6000f8e00ff */
[----:B------:R-:W-:Y:S02]  /*1a70*/  LEA R9, R9, UR41, 0x3 ;  /* 0x0000002909097c11 */ /* 0x000fe4000f8e18ff */
[----:B------:R-:W-:-:S04]  /*1a80*/  SHF.L.U32 R0, R0, 0x1f, RZ ;  /* 0x0000001f00007819 */ /* 0x000fc800000006ff */
[----:B------:R0:W1:Y:S01]  /*1a90*/  SYNCS.PHASECHK.TRANS64.TRYWAIT P2, [R9+URZ+0x28830], R0 ;  /* 0x02883000090075a7 */ /* 0x000062000804017f */
[----:B------:R-:W-:Y:S05]  /*1aa0*/  @!P0 BRA `(.L_x_7802) ;  /* 0x0000000000048947 */ /* 0x000fea0003800000 */
[----:B------:R-:W-:Y:S01]  /*1ab0*/  BPT.TRAP 0x1 ;  /* 0x000000040000795c */ /* 0x000fe20000300000 */
.L_x_7802:
[----:B------:R-:W2:Y:S02]  /*1ac0*/  S2R R2, SR_TID.X ;  /* 0x0000000000027919 */ /* 0x000ea40000002100 */
[----:B--2---:R-:W-:Y:S01]  /*1ad0*/  LOP3.LUT P1, RZ, R2, 0x7f, RZ, 0xc0, !PT ;  /* 0x0000007f02ff7812 */ /* 0x004fe2000782c0ff */
[----:B-1----:R-:W-:-:S12]  /*1ae0*/  @P2 BRA `(.L_x_7803) ;  /* 0x0000000000082947 */ /* 0x002fd80003800000 */
[----:B------:R-:W1:Y:S02]  /*1af0*/  SYNCS.PHASECHK.TRANS64.TRYWAIT P2, [R9+URZ+0x28830], R0 ;  /* 0x02883000090075a7 */ /* 0x000e64000804017f */
[----:B-1----:R-:W-:Y:S05]  /*1b00*/  @!P2 BRA `(.L_x_7804) ;  /* 0x00000124008ca947 */ /* 0x002fea0003800000 */
.L_x_7803:
[----:B------:R-:W-:Y:S05]  /*1b10*/  WARPSYNC.ALL ;  /* 0x0000000000007948 */ /* 0x000fea0003800000 */
[----:B------:R-:W-:Y:S01]  /*1b20*/  UIADD3 UR4, UR41, 0x18400, URZ ;  /* 0x0001840029047890 */ /* 0x000fe2000fffe03f */
[----:B------:R-:W-:Y:S01]  /*1b30*/  WARPGROUP.ARRIVE ;  /* 0x00000000000079c5 */ /* 0x000fe20000000000 */
[----:B------:R-:W-:Y:S01]  /*1b40*/  ULOP3.LUT UR32, UR52, 0x10000, URZ, 0xfc, !UPT ;  /* 0x0001000034207892 */ /* 0x000fe2000f8efc3f */
[----:B01----:R-:W-:Y:S01]  /*1b50*/  VIADD R0, R17, UR36 ;  /* 0x0000002411007c36 */ /* 0x003fe20008000000 */
[----:B------:R-:W-:Y:S01]  /*1b60*/  USHF.R.U32.HI UR4, URZ, 0x4, UR4 ;  /* 0x000000043f047899 */ /* 0x000fe20008011604 */
[----:B------:R-:W0:Y:S01]  /*1b70*/  LDC R4, c[0x0][0x2f0] ;  /* 0x0000bc00ff047b82 */ /* 0x000e220000000800 */
[----:B------:R-:W-:Y:S01]  /*1b80*/  UMOV UR33, 0x40000040 ;  /* 0x4000004000217882 */ /* 0x000fe20000000000 */
[----:B------:R-:W-:Y:S01]  /*1b90*/  UMOV UR35, 0x40000040 ;  /* 0x4000004000237882 */ /* 0x000fe20000000000 */
[----:B------:R-:W-:Y:S01]  /*1ba0*/  ULOP3.LUT UR4, UR4, 0x3fff, URZ, 0xc0, !UPT ;  /* 0x00003fff04047892 */ /* 0x000fe2000f8ec03f */
[----:B------:R-:W-:Y:S01]  /*1bb0*/  IMAD.MOV.U32 R7, RZ, RZ, R0 ;  /* 0x000000ffff077224 */ /* 0x000fe200078e0000 */
[----:B------:R-:W-:Y:S01]  /*1bc0*/  UMOV UR5, 0x40000040 ;  /* 0x4000004000057882 */ /* 0x000fe20000000000 */
[----:B------:R-:W-:Y:S01]  /*1bd0*/  UMOV UR7, 0x40000040 ;  /* 0x4000004000077882 */ /* 0x000fe20000000000 */
[----:B------:R-:W-:Y:S01]  /*1be0*/  ULOP3.LUT UR48, UR4, 0x10000, URZ, 0xfc, !UPT ;  /* 0x0001000004307892 */ /* 0x000fe2000f8efc3f */
[----:B------:R-:W1:Y:S01]  /*1bf0*/  LDC R5, c[0x0][0x288] ;  /* 0x0000a200ff057b82 */ /* 0x000e620000000800 */
[----:B------:R-:W-:Y:S01]  /*1c00*/  UIADD3 UR4, UR32, 0x2, URZ ;  /* 0x0000000220047890 */ /* 0x000fe2000fffe03f */
[----:B------:R-:W-:Y:S01]  /*1c10*/  IMAD.MOV.U32 R3, RZ, RZ, -0x80 ;  /* 0xffffff80ff037424 */ /* 0x000fe200078e00ff */
[----:B------:R-:W-:Y:S01]  /*1c20*/  ULEA UR34, UR44, UR48, 0xb ;  /* 0x000000302c227291 */ /* 0x000fe2000f8e583f */
[C---:B------:R-:W-:Y:S01]  /*1c30*/  LEA R11, R88.reuse, 0xffffff80, 0x7 ;  /* 0xffffff80580b7811 */ /* 0x040fe200078e38ff */
[----:B------:R-:W-:Y:S01]  /*1c40*/  UIADD3 UR8, UR32, 0x4, URZ ;  /* 0x0000000420087890 */ /* 0x000fe2000fffe03f */
[----:B------:R-:W-:Y:S01]  /*1c50*/  IMAD R13, R88, R3, 0x80 ;  /* 0x00000080580d7424 */ /* 0x000fe200078e0203 */
[----:B------:R-:W-:-:S02]  /*1c60*/  UIADD3 UR6, UR34, 0x2, URZ ;  /* 0x0000000222067890 */ /* 0x000fc4000fffe03f */
[----:B------:R-:W-:Y:S01]  /*1c70*/  UIADD3 UR10, UR34, 0x4, URZ ;  /* 0x00000004220a7890 */ /* 0x000fe2000fffe03f */
[----:B------:R-:W-:Y:S01]  /*1c80*/  VIADD R3, R13, 0x1 ;  /* 0x000000010d037836 */ /* 0x000fe20000000000 */
[----:B------:R-:W-:Y:S01]  /*1c90*/  UMOV UR9, 0x40000040 ;  /* 0x4000004000097882 */ /* 0x000fe20000000000 */
[----:B------:R-:W-:Y:S01]  /*1ca0*/  HGMMA.64x128x16.F32 R24, gdesc[UR32], RZ, !UPT, gsb0 ;  /* 0x01e00000201879f0 */ /* 0x000fe2000c0008ff */
[----:B------:R-:W-:Y:S01]  /*1cb0*/  UMOV UR11, 0x40000040 ;  /* 0x40000040000b7882 */ /* 0x000fe20000000000 */
[----:B------:R-:W-:Y:S01]  /*1cc0*/  UIADD3 UR12, UR32, 0x6, URZ ;  /* 0x00000006200c7890 */ /* 0x000fe2000fffe03f */
[----:B------:R-:W-:Y:S01]  /*1cd0*/  IMAD R3, R16, -0x2, R3 ;  /* 0xfffffffe10037824 */ /* 0x000fe200078e0203 */
        /* <DEDUP_REMOVED lines=19> */
[----:B------:R-:W-:Y:S01]  /*1e10*/  ULDC UR52, c[0x0][0x9dc] ;  /* 0x0002770000347ab9 */ /* 0x000fe20000000800 */
[----:B------:R-:W-:Y:S02]  /*1e20*/  WARPGROUP.DEPBAR.LE gsb0, 0x0 ;  /* 0x00008000000079c5 */ /* 0x000fe40000010000 */
[----:B------:R-:W-:-:S06]  /*1e30*/  WARPGROUP.ARRIVE ;  /* 0x00000000000079c5 */ /* 0x000fcc0000000000 */
[----:B------:R-:W-:Y:S01]  /*1e40*/  HGMMA.64x128x16.F32 R24, gdesc[UR4], R24, gsb0 ;  /* 0x01e00000041879f0 */ /* 0x000fe20008000818 */
[----:B------:R-:W-:Y:S02]  /*1e50*/  ULDC UR6, c[0x0][0x448] ;  /* 0x0001120000067ab9 */ /* 0x000fe40000000800 */
[----:B------:R-:W-:-:S06]  /*1e60*/  UISETP.NE.AND UP0, UPT, UR6, 0x1, UPT ;  /* 0x000000010600788c */ /* 0x000fcc000bf05270 */
[----:B------:R-:W-:Y:S02]  /*1e70*/  PLOP3.LUT P2, PT, PT, PT, UP0, 0x80, 0x0 ;  /* 0x000000000000781c */ /* 0x000fe40003f4f008 */
[----:B------:R-:W-:-:S03]  /*1e80*/  PLOP3.LUT P3, PT, PT, PT, UP0, 0x80, 0x0 ;  /* 0x000000000000781c */ /* 0x000fc60003f6f008 */
[----:B------:R-:W-:-:S08]  /*1e90*/  @UP0 ULDC UR6, c[0x0][0x44c] ;  /* 0x0001130000060ab9 */ /* 0x000fd00000000800 */
[----:B------:R-:W-:Y:S01]  /*1ea0*/  @P2 IMAD.HI.U32 R2, R0, UR6, RZ ;  /* 0x0000000600022c27 */ /* 0x000fe2000f8e00ff */
[----:B------:R-:W-:-:S03]  /*1eb0*/  @UP0 ULDC UR6, c[0x0][0x450] ;  /* 0x0001140000060ab9 */ /* 0x000fc60000000800 */
[----:B------:R-:W-:Y:S01]  /*1ec0*/  @!P1 VIADD R0, R9, 0x28840 ;  /* 0x0002884009009836 */ /* 0x000fe20000000000 */
[----:B------:R-:W-:Y:S01]  /*1ed0*/  @P3 SHF.R.U32.HI R7, RZ, UR6, R2 ;  /* 0x00000006ff073c19 */ /* 0x000fe20008011602 */
[----:B------:R-:W-:Y:S02]  /*1ee0*/  ULDC.64 UR6, c[0x0][0x9e0] ;  /* 0x0002780000067ab9 */ /* 0x000fe40000000a00 */
[----:B------:R-:W-:Y:S01]  /*1ef0*/  UISETP.GE.AND UP1, UPT, UR7, 0x1, UPT ;  /* 0x000000010700788c */ /* 0x000fe2000bf26270 */
[----:B------:R-:W-:Y:S01]  /*1f00*/  @!P1 PRMT R0, RZ, 0x654, R0 ;  /* 0x00000654ff009816 */ /* 0x000fe20000000000 */
[----:B------:R-:W2:Y:S04]  /*1f10*/  SHFL.IDX PT, R2, R7, RZ, 0x1c1f ;  /* 0x001c1fff07027589 */ /* 0x000ea800000e0000 */
[----:B------:R-:W-:Y:S01]  /*1f20*/  PLOP3.LUT P2, PT, PT, PT, UP1, 0x40, 0x0 ;  /* 0x000000000000781c */ /* 0x000fe20003f4e818 */
[----:B------:R-:W-:-:S02]  /*1f30*/  WARPGROUP.DEPBAR.LE gsb0, 0x0 ;  /* 0x00008000000079c5 */ /* 0x000fc40000010000 */
[----:B------:R-:W-:-:S06]  /*1f40*/  WARPGROUP.ARRIVE ;  /* 0x00000000000079c5 */ /* 0x000fcc0000000000 */
[----:B------:R-:W-:Y:S01]  /*1f50*/  HGMMA.64x128x16.F32 R24, gdesc[UR8], R24, gsb0 ;  /* 0x01e00000081879f0 */ /* 0x000fe20008000818 */
[----:B------:R-:W-:Y:S02]  /*1f60*/  ULOP3.LUT UR10, URZ, UR52, URZ, 0x33, !UPT ;  /* 0x000000343f0a7292 */ /* 0x000fe4000f8e333f */
[----:B------:R-:W-:Y:S02]  /*1f70*/  WARPGROUP.DEPBAR.LE gsb0, 0x0 ;  /* 0x00008000000079c5 */ /* 0x000fe40000010000 */
[----:B------:R-:W-:-:S07]  /*1f80*/  WARPGROUP.ARRIVE ;  /* 0x00000000000079c5 */ /* 0x000fce0000000000 */
[----:B------:R-:W-:Y:S03]  /*1f90*/  HGMMA.64x128x16.F32 R24, gdesc[UR12], R24, gsb0 ;  /* 0x01e000000c1879f0 */ /* 0x000fe60008000818 */
        /* <DEDUP_REMOVED lines=13> */
[----:B------:R0:W-:Y:S02]  /*2070*/  @!P1 SYNCS.ARRIVE.TRANS64.RED.A1T0 RZ, [R0+URZ], RZ ;  /* 0x000000ff00ff99a7 */ /* 0x0001e4000810043f */
[C---:B0-----:R-:W-:Y:S02]  /*2080*/  IMAD R0, R4.reuse, UR42, R3 ;  /* 0x0000002a04007c24 */ /* 0x041fe4000f8e0203 */
[----:B------:R-:W-:Y:S02]  /*2090*/  IMAD R3, R4, UR42, R13 ;  /* 0x0000002a04037c24 */ /* 0x000fe4000f8e020d */
[----:B-1----:R-:W-:-:S02]  /*20a0*/  IMAD.IADD R0, R0, 0x1, -R5 ;  /* 0x0000000100007824 */ /* 0x002fc400078e0a05 */
[----:B------:R-:W-:Y:S02]  /*20b0*/  IMAD R15, R16, -0x2, R3 ;  /* 0xfffffffe100f7824 */ /* 0x000fe400078e0203 */
[C---:B------:R-:W-:Y:S02]  /*20c0*/  VIADD R20, R0.reuse, UR6 ;  /* 0x0000000600147c36 */ /* 0x040fe40008000000 */
[----:B------:R-:W-:-:S03]  /*20d0*/  VIADD R21, R0, UR10 ;  /* 0x0000000a00157c36 */ /* 0x000fc60008000000 */
[----:B--2---:R-:W-:Y:S01]  /*20e0*/  VIADDMNMX R0, R2, R20, R15, PT ;  /* 0x0000001402007246 */ /* 0x004fe2000380010f */
[----:B------:R-:W-:Y:S01]  /*20f0*/  IMAD.IADD R3, R21, 0x1, R2 ;  /* 0x0000000115037824 */ /* 0x000fe200078e0202 */
        /* <DEDUP_REMOVED lines=14> */
.L_x_7807:
[----:B------:R-:W-:-:S06]  /*21e0*/  UISETP.NE.AND UP2, UPT, UR7, 0x1, UPT ;  /* 0x000000010700788c */ /* 0x000fcc000bf45270 */
[----:B------:R-:W-:-:S05]  /*21f0*/  PLOP3.LUT P2, PT, PT, PT, UP2, 0x80, 0x0 ;  /* 0x000000000000781c */ /* 0x000fca0003f4f028 */
[----:B------:R-:W-:-:S08]  /*2200*/  @UP2 ULDC.64 UR10, c[0x0][0x9e8] ;  /* 0x00027a00000a2ab9 */ /* 0x000fd00000000a00 */
[----:B------:R-:W-:-:S05]  /*2210*/  @P2 IMAD.HI.U32 R6, R2, UR10, RZ ;  /* 0x0000000a02062c27 */ /* 0x000fca000f8e00ff */
[----:B------:R-:W-:-:S07]  /*2220*/  @P2 SHF.R.U32.HI R2, RZ, UR11, R6 ;  /* 0x0000000bff022c19 */ /* 0x000fce0008011606 */
.L_x_7808:
[----:B------:R-:W-:Y:S05]  /*2230*/  BSYNC B0 ;  /* 0x0000000000007941 */ /* 0x000fea0003800000 */
.L_x_7806:
[----:B------:R-:W-:-:S04]  /*2240*/  IMAD R9, R2, UR7, -R11 ;  /* 0x0000000702097c24 */ /* 0x000fc8000f8e0a0b */
[----:B------:R-:W-:-:S05]  /*2250*/  IMAD R9, R16, -0x2, R9 ;  /* 0xfffffffe10097824 */ /* 0x000fca00078e0209 */
[----:B------:R-:W-:Y:S02]  /*2260*/  VIMNMX R3, R3, R9, !PT ;  /* 0x0000000903037248 */ /* 0x000fe40007fe0100 */
[----:B------:R-:W-:-:S07]  /*2270*/  VIADDMNMX R0, R9, UR7, R0, PT ;  /* 0x0000000709007c46 */ /* 0x000fce000b800100 */
.L_x_7805:
        /* <DEDUP_REMOVED lines=8> */
[----:B------:R-:W-:Y:S02]  /*2300*/  P2R R25, PR, RZ, 0x20 ;  /* 0x00000020ff197803 */ /* 0x000fe40000000000 */
[----:B------:R-:W-:Y:S02]  /*2310*/  ISETP.LT.OR P3, PT, R0, 0xa, P3 ;  /* 0x0000000a0000780c */ /* 0x000fe40001f61670 */
[----:B------:R-:W-:Y:S02]  /*2320*/  ISETP.GT.AND P4, PT, R3, 0x8, !P4 ;  /* 0x000000080300780c */ /* 0x000fe40006784270 */
[----:B------:R-:W-:-:S02]  /*2330*/  ISETP.GE.AND P5, PT, R13, 0x11, PT ;  /* 0x000000110d00780c */ /* 0x000fc40003fa6270 */
[----:B------:R-:W-:Y:S02]  /*2340*/  FSEL R122, R29, -INF , !P3 ;  /* 0xff8000001d7a7808 */ /* 0x000fe40005800000 */
[----:B------:R-:W-:Y:S02]  /*2350*/  ISETP.LT.OR P4, PT, R0, 0x9, P4 ;  /* 0x000000090000780c */ /* 0x000fe40002781670 */
[----:B------:R-:W-:Y:S02]  /*2360*/  ISETP.GT.AND P3, PT, R3, 0x10, !P5 ;  /* 0x000000100300780c */ /* 0x000fe40006f64270 */
[----:B------:R-:W-:Y:S02]  /*2370*/  FSEL R182, R28, -INF , !P4 ;  /* 0xff8000001cb67808 */ /* 0x000fe40006000000 */
        /* <DEDUP_REMOVED lines=159> */
.L_x_7811:
[----:B------:R-:W-:-:S06]  /*2d70*/  UISETP.NE.AND UP2, UPT, UR7, 0x1, UPT ;  /* 0x000000010700788c */ /* 0x000fcc000bf45270 */
[----:B------:R-:W-:-:S05]  /*2d80*/  PLOP3.LUT P6, PT, PT, PT, UP2, 0x80, 0x0 ;  /* 0x000000000000781c */ /* 0x000fca0003fcf028 */
[----:B------:R-:W-:-:S08]  /*2d90*/  @UP2 ULDC.64 UR10, c[0x0][0x9e8] ;  /* 0x00027a00000a2ab9 */ /* 0x000fd00000000a00 */
[----:B------:R-:W-:Y:S01]  /*2da0*/  @P6 IMAD.HI.U32 R3, R0, UR10, RZ ;  /* 0x0000000a00036c27 */ /* 0x000fe2000f8e00ff */
[----:B------:R-:W-:-:S13]  /*2db0*/  PLOP3.LUT P6, PT, PT, PT, UP2, 0x80, 0x0 ;  /* 0x000000000000781c */ /* 0x000fda0003fcf028 */
[----:B------:R-:W-:-:S07]  /*2dc0*/  @P6 SHF.R.U32.HI R0, RZ, UR11, R3 ;  /* 0x0000000bff006c19 */ /* 0x000fce0008011603 */
.L_x_7812:
[----:B------:R-:W-:Y:S05]  /*2dd0*/  BSYNC B0 ;  /* 0x0000000000007941 */ /* 0x000fea0003800000 */
.L_x_7810:
[----:B------:R-:W-:-:S04]  /*2de0*/  IMAD R3, R0, UR7, -R11 ;  /* 0x0000000700037c24 */ /* 0x000fc8000f8e0a0b */
[----:B------:R-:W-:-:S05]  /*2df0*/  IMAD R0, R16, -0x2, R3 ;  /* 0xfffffffe10007824 */ /* 0x000fca00078e0203 */
[----:B------:R-:W-:Y:S02]  /*2e00*/  VIMNMX R33, R33, R0, !PT ;  /* 0x0000000021217248 */ /* 0x000fe40007fe0100 */
[----:B------:R-:W-:-:S07]  /*2e10*/  VIADDMNMX R29, R0, UR7, R29, PT ;  /* 0x00000007001d7c46 */ /* 0x000fce000b80011d */
.L_x_7809:
[----:B------:R-:W-:Y:S01]  /*2e20*/  ISETP.GT.AND P2, PT, R33, 0x1, !P2 ;  /* 0x000000012100780c */ /* 0x000fe20005744270 */
[----:B------:R-:W-:Y:S01]  /*2e30*/  ULDC UR10, c[0x0][0x988] ;  /* 0x00026200000a7ab9 */ /* 0x000fe20000000800 */
[----:B------:R-:W-:Y:S01]  /*2e40*/  ISETP.NE.AND P6, PT, R28, RZ, PT ;  /* 0x000000ff1c00720c */ /* 0x000fe20003fc5270 */
[----:B------:R-:W-:Y:S01]  /*2e50*/  IMAD.U32 R7, RZ, RZ, UR10 ;  /* 0x0000000aff077e24 */ /* 0x000fe2000f8e00ff */
[----:B------:R-:W-:Y:S01]  /*2e60*/  ISETP.LT.OR P2, PT, R29, 0x2, P2 ;  /* 0x000000021d00780c */ /* 0x000fe20001741670 */
[----:B------:R-:W-:Y:S01]  /*2e70*/  @UP0 ULDC UR10, c[0x0][0x44c] ;  /* 0x00011300000a0ab9 */ /* 0x000fe20000000800 */
[----:B------:R-:W-:Y:S01]  /*2e80*/  FMNMX.FTZ R0, R180, R120, !PT ;  /* 0x00000078b4007209 */ /* 0x000fe20007810000 */
[----:B------:R-:W-:Y:S01]  /*2e90*/  UIMAD.WIDE.U32 UR10, UR36, UR10, URZ ;  /* 0x0000000a240a72a5 */ /* 0x000fe2000f8e003f */
[----:B------:R-:W-:Y:S01]  /*2ea0*/  FSEL R20, R27, -INF , !P2 ;  /* 0xff8000001b147808 */ /* 0x000fe20005000000 */
[----:B------:R-:W-:Y:S01]  /*2eb0*/  @UP0 ULDC UR15, c[0x0][0x450] ;  /* 0x00011400000f0ab9 */ /* 0x000fe20000000800 */
[----:B------:R-:W-:Y:S01]  /*2ec0*/  ISETP.NE.AND P2, PT, R89, RZ, PT ;  /* 0x000000ff5900720c */ /* 0x000fe20003f45270 */
[----:B------:R-:W-:Y:S01]  /*2ed0*/  UMOV UR14, UR36 ;  /* 0x00000024000e7c82 */ /* 0x000fe20008000000 */
[----:B------:R-:W-:Y:S01]  /*2ee0*/  FMNMX.FTZ R0, R182, R0, !PT ;  /* 0x00000000b6007209 */ /* 0x000fe20007810000 */
[----:B------:R-:W-:Y:S01]  /*2ef0*/  @UP0 USHF.R.U32.HI UR14, URZ, UR15, UR11 ;  /* 0x0000000f3f0e0299 */ /* 0x000fe2000801160b */
[----:B------:R-:W-:-:S02]  /*2f00*/  ISETP.GT.AND P2, PT, R33, 0x8, !P2 ;  /* 0x000000082100780c */ /* 0x000fc40005744270 */
[----:B------:R-:W-:Y:S01]  /*2f10*/  FMNMX.FTZ R0, R122, R0, !PT ;  /* 0x000000007a007209 */ /* 0x000fe20007810000 */
[----:B------:R-:W-:Y:S01]  /*2f20*/  UIADD3 UR49, UR49, UR14, URZ ;  /* 0x0000000e31317290 */ /* 0x000fe2000fffe03f */
[----:B------:R-:W-:Y:S02]  /*2f30*/  ISETP.LT.OR P2, PT, R29, 0x9, P2 ;  /* 0x000000091d00780c */ /* 0x000fe40001741670 */
[----:B------:R-:W-:Y:S01]  /*2f40*/  FMNMX.FTZ R0, R176, R0, !PT ;  /* 0x00000000b0007209 */ /* 0x000fe20007810000 */
[----:B------:R-:W-:Y:S01]  /*2f50*/  UIADD3 UR6, UR49, UR6, URZ ;  /* 0x0000000631067290 */ /* 0x000fe2000fffe03f */
        /* <DEDUP_REMOVED lines=8> */
[----:B------:R-:W-:-:S02]  /*2fe0*/  ISETP.GT.AND P2, PT, R33, 0x10, !P6 ;  /* 0x000000102100780c */ /* 0x000fc40007744270 */
[----:B------:R-:W-:Y:S02]  /*2ff0*/  ISETP.NE.AND P6, PT, R52, RZ, PT ;  /* 0x000000ff3400720c */ /* 0x000fe40003fc5270 */
        /* <DEDUP_REMOVED lines=57> */
[----:B------:R-:W-:Y:S01]  /*3390*/  ISETP.GT.AND P3, PT, R33, 0x70, !P3 ;  /* 0x000000702100780c */ /* 0x000fe20005f64270 */
[----:B------:R-:W0:Y:S01]  /*33a0*/  SHFL.BFLY PT, R0, R3, 0x2, 0x1f ;  /* 0x0c401f0003007f89 */ /* 0x000e2200000e0000 */
[----:B------:R-:W-:-:S02]  /*33b0*/  FSEL R50, R50, -INF , !P2 ;  /* 0xff80000032327808 */ /* 0x000fc40005000000 */
[----:B------:R-:W-:Y:S02]  /*33c0*/  ISETP.NE.AND P2, PT, R48, RZ, PT ;  /* 0x000000ff3000720c */ /* 0x000fe40003f45270 */
[C---:B------:R-:W-:Y:S02]  /*33d0*/  ISETP.GT.AND P4, PT, R33.reuse, 0x71, !P4 ;  /* 0x000000712100780c */ /* 0x040fe40006784270 */
[----:B------:R-:W-:Y:S02]  /*33e0*/  ISETP.GT.AND P2, PT, R33, 0x31, !P2 ;  /* 0x000000312100780c */ /* 0x000fe40005744270 */
[C---:B------:R-:W-:Y:S02]  /*33f0*/  ISETP.LT.OR P3, PT, R29.reuse, 0x71, P3 ;  /* 0x000000711d00780c */ /* 0x040fe40001f61670 */
[----:B------:R-:W-:Y:S02]  /*3400*/  ISETP.LT.OR P2, PT, R29, 0x32, P2 ;  /* 0x000000321d00780c */ /* 0x000fe40001741670 */
[----:B------:R-:W-:-:S02]  /*3410*/  ISETP.GT.AND P5, PT, R33, 0x78, !P5 ;  /* 0x000000782100780c */ /* 0x000fc40006fa4270 */
[----:B------:R-:W-:Y:S02]  /*3420*/  FSEL R44, R51, -INF , !P2 ;  /* 0xff800000332c7808 */ /* 0x000fe40005000000 */
[----:B------:R-:W-:Y:S02]  /*3430*/  ISETP.NE.AND P2, PT, R49, RZ, PT ;  /* 0x000000ff3100720c */ /* 0x000fe40003f45270 */
[----:B------:R-:W-:Y:S02]  /*3440*/  ISETP.LT.OR P4, PT, R29, 0x72, P4 ;  /* 0x000000721d00780c */ /* 0x000fe40002781670 */
[----:B------:R-:W-:Y:S02]  /*3450*/  ISETP.GT.AND P2, PT, R33, 0x38, !P2 ;  /* 0x000000382100780c */ /* 0x000fe40005744270 */
[----:B------:R-:W-:Y:S02]  /*3460*/  FSEL R82, R82, -INF , !P3 ;  /* 0xff80000052527808 */ /* 0x000fe40005800000 */
[----:B------:R-:W-:-:S02]  /*3470*/  ISETP.LT.OR P2, PT, R29, 0x39, P2 ;  /* 0x000000391d00780c */ /* 0x000fc40001741670 */
[----:B------:R-:W-:Y:S02]  /*3480*/  ISETP.LT.OR P5, PT, R29, 0x79, P5 ;  /* 0x000000791d00780c */ /* 0x000fe40002fa1670 */
[----:B------:R-:W-:Y:S02]  /*3490*/  FSEL R54, R54, -INF , !P2 ;  /* 0xff80000036367808 */ /* 0x000fe40005000000 */
[----:B------:R-:W-:Y:S02]  /*34a0*/  ISETP.GT.AND P2, PT, R33, 0x39, !P6 ;  /* 0x000000392100780c */ /* 0x000fe40007744270 */
[----:B------:R-:W-:Y:S02]  /*34b0*/  ISETP.NE.AND P6, PT, R73, RZ, PT ;  /* 0x000000ff4900720c */ /* 0x000fe40003fc5270 */
[----:B------:R-:W-:Y:S02]  /*34c0*/  ISETP.LT.OR P2, PT, R29, 0x3a, P2 ;  /* 0x0000003a1d00780c */ /* 0x000fe40001741670 */
[----:B------:R-:W-:-:S02]  /*34d0*/  FSEL R86, R86, -INF , !P5 ;  /* 0xff80000056567808 */ /* 0x000fc40006800000 */
        /* <DEDUP_REMOVED lines=41> */
[----:B------:R-:W-:Y:S02]  /*3770*/  ISETP.GT.AND P2, PT, R33, 0x68, !P6 ;  /* 0x000000682100780c */ /* 0x000fe40007744270 */
[----:B------:R-:W-:Y:S02]  /*3780*/  ISETP.NE.AND P6, PT, R9, RZ, PT ;  /* 0x000000ff0900720c */ /* 0x000fe40003fc5270 */
[----:B0-----:R-:W-:Y:S02]  /*3790*/  FMNMX.FTZ R9, R3, R0, !PT ;  /* 0x0000000003097209 */ /* 0x001fe40007810000 */
[----:B------:R-:W-:-:S03]  /*37a0*/  ISETP.LT.OR P2, PT, R29, 0x69, P2 ;  /* 0x000000691d00780c */ /* 0x000fc60001741670 */
[----:B------:R-:W0:Y:S01]  /*37b0*/  SHFL.BFLY PT, R0, R9, 0x1, 0x1f ;  /* 0x0c201f0009007f89 */ /* 0x000e2200000e0000 */
[----:B------:R-:W-:Y:S02]  /*37c0*/  FSEL R78, R78, -INF , !P2 ;  /* 0xff8000004e4e7808 */ /* 0x000fe40005000000 */
[----:B0-----:R-:W-:-:S04]  /*37d0*/  FMNMX.FTZ R0, R9, R0, !PT ;  /* 0x0000000009007209 */ /* 0x001fc80007810000 */
[C---:B------:R-:W-:Y:S01]  /*37e0*/  FSETP.NEU.FTZ.AND P2, PT, R0.reuse, -INF , PT ;  /* 0xff8000000000780b */ /* 0x040fe20003f5d000 */
[----:B------:R-:W-:-:S05]  /*37f0*/  FMUL.FTZ R11, R0, R7 ;  /* 0x00000007000b7220 */ /* 0x000fca0000410000 */
[----:B------:R-:W-:Y:S02]  /*3800*/  FSEL R35, R11, RZ, P2 ;  /* 0x000000ff0b237208 */ /* 0x000fe40001000000 */
[----:B------:R-:W-:Y:S02]  /*3810*/  ISETP.GT.AND P2, PT, R33, RZ, !P6 ;  /* 0x000000ff2100720c */ /* 0x000fe40007744270 */
[----:B------:R-:W-:Y:S01]  /*3820*/  ISETP.NE.AND P6, PT, R13, RZ, PT ;  /* 0x000000ff0d00720c */ /* 0x000fe20003fc5270 */
[-CC-:B------:R-:W-:Y:S01]  /*3830*/  FFMA.FTZ R21, R124, R7.reuse, -R35.reuse ;  /* 0x000000077c157223 */ /* 0x180fe20000010823 */
[----:B------:R-:W-:Y:S01]  /*3840*/  ISETP.LT.OR P2, PT, R29, 0x1, P2 ;  /* 0x000000011d00780c */ /* 0x000fe20001741670 */
[-CC-:B------:R-:W-:Y:S01]  /*3850*/  FFMA.FTZ R37, R102, R7.reuse, -R35.reuse ;  /* 0x0000000766257223 */ /* 0x180fe20000010823 */
[-CC-:B------:R-:W-:Y:S01]  /*3860*/  FFMA.FTZ R164, R100, R7.reuse, -R35.reuse ;  /* 0x0000000764a47223 */ /* 0x180fe20000010823 */
[----:B------:R-:W-:Y:S01]  /*3870*/  ISETP.GT.AND P6, PT, R33, 0x79, !P6 ;  /* 0x000000792100780c */ /* 0x000fe200077c4270 */
[-CC-:B------:R-:W-:Y:S01]  /*3880*/  FFMA.FTZ R180, R180, R7.reuse, -R35.reuse ;  /* 0x00000007b4b47223 */ /* 0x180fe20000010823 */
[----:B------:R-:W-:Y:S01]  /*3890*/  FSEL R26, R26, -INF , !P2 ;  /* 0xff8000001a1a7808 */ /* 0x000fe20005000000 */
[-CC-:B------:R-:W-:Y:S01]  /*38a0*/  FFMA.FTZ R3, R120, R7.reuse, -R35.reuse ;  /* 0x0000000778037223 */ /* 0x180fe20000010823 */
[----:B------:R-:W-:Y:S01]  /*38b0*/  ISETP.NE.AND P2, PT, R95, RZ, PT ;  /* 0x000000ff5f00720c */ /* 0x000fe20003f45270 */
[-CC-:B------:R-:W-:Y:S01]  /*38c0*/  FFMA.FTZ R182, R182, R7.reuse, -R35.reuse ;  /* 0x00000007b6b67223 */ /* 0x180fe20000010823 */
[----:B------:R-:W-:Y:S01]  /*38d0*/  FMNMX.FTZ R11, R26, R20, !PT ;  /* 0x000000141a0b7209 */ /* 0x000fe20007810000 */
[----:B------:R-:W-:Y:S01]  /*38e0*/  MUFU.EX2 R180, R180 ;  /* 0x000000b400b47308 */ /* 0x000fe20000000800 */
[----:B------:R-:W-:Y:S01]  /*38f0*/  ISETP.GT.AND P2, PT, R33, 0x69, !P2 ;  /* 0x000000692100780c */ /* 0x000fe20005744270 */
[--C-:B------:R-:W-:Y:S01]  /*3900*/  FFMA.FTZ R33, R98, R7, -R35.reuse ;  /* 0x0000000762217223 */ /* 0x100fe20000010823 */
[----:B------:R-:W-:Y:S01]  /*3910*/  FMNMX.FTZ R11, R30, R11, !PT ;  /* 0x0000000b1e0b7209 */ /* 0x000fe20007810000 */
[-CC-:B------:R-:W-:Y:S01]  /*3920*/  FFMA.FTZ R9, R122, R7.reuse, -R35.reuse ;  /* 0x000000077a097223 */ /* 0x180fe20000010823 */
[----:B------:R-:W-:Y:S01]  /*3930*/  ISETP.LT.OR P2, PT, R29, 0x6a, P2 ;  /* 0x0000006a1d00780c */ /* 0x000fe20001741670 */
[--C-:B------:R-:W-:Y:S01]  /*3940*/  FFMA.FTZ R176, R176, R7, -R35.reuse ;  /* 0x00000007b0b07223 */ /* 0x100fe20000010823 */
[----:B------:R-:W-:Y:S01]  /*3950*/  FMNMX.FTZ R11, R24, R11, !PT ;  /* 0x0000000b180b7209 */ /* 0x000fe20007810000 */
[----:B------:R-:W0:Y:S01]  /*3960*/  MUFU.EX2 R3, R3 ;  /* 0x0000000300037308 */ /* 0x000e220000000800 */
[----:B------:R-:W-:Y:S01]  /*3970*/  FSEL R102, R79, -INF , !P2 ;  /* 0xff8000004f667808 */ /* 0x000fe20005000000 */
[--C-:B------:R-:W-:Y:S01]  /*3980*/  FFMA.FTZ R2, R2, R7, -R35.reuse ;  /* 0x0000000702027223 */ /* 0x100fe20000010823 */
[----:B------:R-:W-:Y:S01]  /*3990*/  FMNMX.FTZ R13, R34, R11, !PT ;  /* 0x0000000b220d7209 */ /* 0x000fe20007810000 */
[-CC-:B------:R-:W-:Y:S01]  /*39a0*/  FFMA.FTZ R178, R178, R7.reuse, -R35.reuse ;  /* 0x00000007b2b27223 */ /* 0x180fe20000010823 */
[----:B------:R-:W-:Y:S01]  /*39b0*/  FSEL R100, R83, -INF , !P4 ;  /* 0xff80000053647808 */ /* 0x000fe20006000000 */
[--C-:B------:R-:W-:Y:S01]  /*39c0*/  FFMA.FTZ R118, R118, R7, -R35.reuse ;  /* 0x0000000776767223 */ /* 0x100fe20000010823 */
[----:B------:R-:W-:Y:S01]  /*39d0*/  FMNMX.FTZ R13, R28, R13, !PT ;  /* 0x0000000d1c0d7209 */ /* 0x000fe20007810000 */
[----:B------:R1:W-:Y:S01]  /*39e0*/  MUFU.EX2 R11, R21 ;  /* 0x00000015000b7308 */ /* 0x0003e20000000800 */
[----:B------:R-:W-:Y:S01]  /*39f0*/  ISETP.LT.OR P6, PT, R29, 0x7a, P6 ;  /* 0x0000007a1d00780c */ /* 0x000fe200037c1670 */
[--C-:B------:R-:W-:Y:S01]  /*3a00*/  FFMA.FTZ R29, R94, R7, -R35.reuse ;  /* 0x000000075e1d7223 */ /* 0x100fe20000010823 */
[----:B------:R-:W-:Y:S01]  /*3a10*/  FMNMX.FTZ R13, R38, R13, !PT ;  /* 0x0000000d260d7209 */ /* 0x000fe20007810000 */
[-CC-:B------:R-:W-:Y:S01]  /*3a20*/  FFMA.FTZ R172, R116, R7.reuse, -R35.reuse ;  /* 0x0000000774ac7223 */ /* 0x180fe20000010823 */
[----:B------:R-:W-:Y:S01]  /*3a30*/  FSEL R98, R87, -INF , !P6 ;  /* 0xff80000057627808 */ /* 0x000fe20007000000 */
[----:B------:R-:W-:Y:S01]  /*3a40*/  FFMA.FTZ R114, R114, R7, -R35 ;  /* 0x0000000772727223 */ /* 0x000fe20000010823 */
[----:B------:R-:W-:Y:S01]  /*3a50*/  FMNMX.FTZ R13, R32, R13, !PT ;  /* 0x0000000d200d7209 */ /* 0x000fe20007810000 */
[----:B------:R-:W-:Y:S01]  /*3a60*/  MUFU.EX2 R182, R182 ;  /* 0x000000b600b67308 */ /* 0x000fe20000000800 */
[----:B0-----:R-:W-:Y:S01]  /*3a70*/  FADD.FTZ R47, R180, R3 ;  /* 0x00000003b42f7221 */ /* 0x001fe20000010000 */
        /* <DEDUP_REMOVED lines=17> */
[----:B-1----:R-:W-:Y:S01]  /*3b90*/  FMNMX.FTZ R21, R50, R15, !PT ;  /* 0x0000000f32157209 */ /* 0x002fe20007810000 */
[-CC-:B------:R-:W-:Y:S01]  /*3ba0*/  FFMA.FTZ R10, R10, R7.reuse, -R35.reuse ;  /* 0x000000070a0a7223 */ /* 0x180fe20000010823 */
[-CC-:B------:R-:W-:Y:S01]  /*3bb0*/  FFMA.FTZ R80, R80, R7.reuse, -R35.reuse ;  /* 0x0000000750507223 */ /* 0x180fe20000010823 */
[--C-:B------:R-:W-:Y:S01]  /*3bc0*/  FFMA.FTZ R12, R12, R7, -R35.reuse ;  /* 0x000000070c0c7223 */ /* 0x100fe20000010823 */
[----:B------:R-:W-:Y:S01]  /*3bd0*/  FMNMX.FTZ R21, R44, R21, !PT ;  /* 0x000000152c157209 */ /* 0x000fe20007810000 */
[----:B------:R-:W-:Y:S01]  /*3be0*/  MUFU.EX2 R39, R2 ;  /* 0x0000000200277308 */ /* 0x000fe20000000800 */
[-CC-:B------:R-:W-:Y:S01]  /*3bf0*/  FFMA.FTZ R84, R84, R7.reuse, -R35.reuse ;  /* 0x0000000754547223 */ /* 0x180fe20000010823 */
[----:B------:R-:W-:Y:S01]  /*3c00*/  FFMA.FTZ R14, R14, R7, -R35 ;  /* 0x000000070e0e7223 */ /* 0x000fe20000010823 */
[----:B------:R-:W-:-:S02]  /*3c10*/  FMNMX.FTZ R21, R54, R21, !PT ;  /* 0x0000001536157209 */ /* 0x000fc40007810000 */
[----:B------:R-:W-:Y:S02]  /*3c20*/  F2FP.F16.F32.PACK_AB R180, R3, R180 ;  /* 0x000000b403b4723e */ /* 0x000fe400000000ff */
        /* <DEDUP_REMOVED lines=19> */
[----:B------:R0:W-:Y:S03]  /*3d60*/  MUFU.EX2 R37, R29 ;  /* 0x0000001d00257308 */ /* 0x0001e60000000800 */
[----:B------:R-:W-:-:S04]  /*3d70*/  FMNMX.FTZ R31, R82, R31, !PT ;  /* 0x0000001f521f7209 */ /* 0x000fc80007810000 */
[----:B------:R-:W-:Y:S01]  /*3d80*/  FMNMX.FTZ R31, R100, R31, !PT ;  /* 0x0000001f641f7209 */ /* 0x000fe20007810000 */
[----:B------:R-:W-:Y:S03]  /*3d90*/  MUFU.EX2 R21, R110 ;  /* 0x0000006e00157308 */ /* 0x000fe60000000800 */
[----:B------:R-:W-:-:S04]  /*3da0*/  FMNMX.FTZ R31, R86, R31, !PT ;  /* 0x0000001f561f7209 */ /* 0x000fc80007810000 */
[----:B------:R-:W-:Y:S01]  /*3db0*/  FMNMX.FTZ R31, R98, R31, !PT ;  /* 0x0000001f621f7209 */ /* 0x000fe20007810000 */
[----:B------:R-:W-:Y:S04]  /*3dc0*/  MUFU.EX2 R168, R168 ;  /* 0x000000a800a87308 */ /* 0x000fe80000000800 */
[----:B------:R-:W1:Y:S04]  /*3dd0*/  SHFL.BFLY PT, R94, R31, 0x2, 0x1f ;  /* 0x0c401f001f5e7f89 */ /* 0x000e6800000e0000 */
[----:B------:R-:W-:Y:S08]  /*3de0*/  MUFU.EX2 R25, R106 ;  /* 0x0000006a00197308 */ /* 0x000ff00000000800 */
[----:B------:R-:W-:Y:S08]  /*3df0*/  MUFU.EX2 R170, R170 ;  /* 0x000000aa00aa7308 */ /* 0x000ff00000000800 */
[----:B------:R-:W-:Y:S01]  /*3e00*/  MUFU.EX2 R164, R164 ;  /* 0x000000a400a47308 */ /* 0x000fe20000000800 */
[----:B-1----:R-:W-:Y:S01]  /*3e10*/  FMNMX.FTZ R94, R31, R94, !PT ;  /* 0x0000005e1f5e7209 */ /* 0x002fe20007810000 */
[----:B------:R-:W-:-:S06]  /*3e20*/  FFMA.FTZ R31, R8, R7, -R35 ;  /* 0x00000007081f7223 */ /* 0x000fcc0000010823 */
[----:B------:R-:W-:Y:S01]  /*3e30*/  MUFU.EX2 R41, R6 ;  /* 0x0000000600297308 */ /* 0x000fe20000000800 */
[----:B0-----:R-:W0:Y:S07]  /*3e40*/  SHFL.BFLY PT, R29, R94, 0x1, 0x1f ;  /* 0x0c201f005e1d7f89 */ /* 0x001e2e00000e0000 */
[----:B------:R-:W-:Y:S08]  /*3e50*/  MUFU.EX2 R33, R33 ;  /* 0x0000002100217308 */ /* 0x000ff00000000800 */
[----:B------:R-:W1:Y:S08]  /*3e60*/  MUFU.EX2 R96, R96 ;  /* 0x0000006000607308 */ /* 0x000e700000000800 */
[----:B------:R-:W-:Y:S01]  /*3e70*/  MUFU.EX2 R64, R64 ;  /* 0x0000004000407308 */ /* 0x000fe20000000800 */
[----:B0-----:R-:W-:-:S04]  /*3e80*/  FMNMX.FTZ R8, R94, R29, !PT ;  /* 0x0000001d5e087209 */ /* 0x001fc80007810000 */
[C---:B------:R-:W-:Y:S01]  /*3e90*/  FSETP.NEU.FTZ.AND P2, PT, R8.reuse, -INF , PT ;  /* 0xff8000000800780b */ /* 0x040fe20003f5d000 */
[-C--:B------:R-:W-:Y:S02]  /*3ea0*/  FMUL.FTZ R2, R8, R7.reuse ;  /* 0x0000000708027220 */ /* 0x080fe40000410000 */
[----:B------:R-:W-:Y:S01]  /*3eb0*/  MUFU.EX2 R68, R68 ;  /* 0x0000004400447308 */ /* 0x000fe20000000800 */
[----:B-1----:R-:W-:Y:S02]  /*3ec0*/  F2FP.F16.F32.PACK_AB R166, R37, R96 ;  /* 0x0000006025a6723e */ /* 0x002fe400000000ff */
[----:B------:R-:W-:Y:S01]  /*3ed0*/  FSEL R35, R2, RZ, P2 ;  /* 0x000000ff02237208 */ /* 0x000fe20001000000 */
[----:B------:R-:W-:Y:S01]  /*3ee0*/  FADD.FTZ R2, R182, R47 ;  /* 0x0000002fb6027221 */ /* 0x000fe20000010000 */
[C---:B------:R-:W-:Y:S02]  /*3ef0*/  F2FP.F16.F32.PACK_AB R182, R9.reuse, R182 ;  /* 0x000000b609b6723e */ /* 0x040fe400000000ff */
[----:B------:R-:W-:Y:S01]  /*3f00*/  PLOP3.LUT P2, PT, PT, PT, UP1, 0x40, 0x0 ;  /* 0x000000000000781c */ /* 0x000fe20003f4e818 */
[----:B------:R-:W-:Y:S01]  /*3f10*/  FADD.FTZ R47, R9, R2 ;  /* 0x00000002092f7221 */ /* 0x000fe20000010000 */
[-CC-:B------:R-:W-:Y:S01]  /*3f20*/  FFMA.FTZ R26, R26, R7.reuse, -R35.reuse ;  /* 0x000000071a1a7223 */ /* 0x180fe20000010823 */
[-CC-:B------:R-:W-:Y:S01]  /*3f30*/  FFMA.FTZ R20, R20, R7.reuse, -R35.reuse ;  /* 0x0000000714147223 */ /* 0x180fe20000010823 */
[-C--:B------:R-:W-:Y:S01]  /*3f40*/  FFMA.FTZ R30, R30, R7.reuse, -R35 ;  /* 0x000000071e1e7223 */ /* 0x080fe20000010823 */
[----:B------:R-:W-:Y:S01]  /*3f50*/  FADD.FTZ R2, R176, R47 ;  /* 0x0000002fb0027221 */ /* 0x000fe20000010000 */
[-CC-:B------:R-:W-:Y:S01]  /*3f60*/  FFMA.FTZ R24, R24, R7.reuse, -R35.reuse ;  /* 0x0000000718187223 */ /* 0x180fe20000010823 */
[----:B------:R-:W-:Y:S01]  /*3f70*/  MUFU.EX2 R181, R20 ;  /* 0x0000001400b57308 */ /* 0x000fe20000000800 */
[-CC-:B------:R-:W-:Y:S01]  /*3f80*/  FFMA.FTZ R34, R34, R7.reuse, -R35.reuse ;  /* 0x0000000722227223 */ /* 0x180fe20000010823 */
[----:B------:R-:W-:Y:S01]  /*3f90*/  FADD.FTZ R47, R11, R2 ;  /* 0x000000020b2f7221 */ /* 0x000fe20000010000 */
[-CC-:B------:R-:W-:Y:S01]  /*3fa0*/  FFMA.FTZ R28, R28, R7.reuse, -R35.reuse ;  /* 0x000000071c1c7223 */ /* 0x180fe20000010823 */
[-CC-:B------:R-:W-:Y:S01]  /*3fb0*/  FFMA.FTZ R38, R38, R7.reuse, -R35.reuse ;  /* 0x0000000726267223 */ /* 0x180fe20000010823 */
[-C--:B------:R-:W-:Y:S01]  /*3fc0*/  FFMA.FTZ R32, R32, R7.reuse, -R35 ;  /* 0x0000000720207223 */ /* 0x080fe20000010823 */
[----:B------:R-:W-:Y:S01]  /*3fd0*/  FADD.FTZ R2, R178, R47 ;  /* 0x0000002fb2027221 */ /* 0x000fe20000010000 */
[-CC-:B------:R-:W-:Y:S01]  /*3fe0*/  FFMA.FTZ R42, R42, R7.reuse, -R35.reuse ;  /* 0x000000072a2a7223 */ /* 0x180fe20000010823 */
[----:B------:R-:W0:Y:S01]  /*3ff0*/  MUFU.EX2 R26, R26 ;  /* 0x0000001a001a7308 */ /* 0x000e220000000800 */
[-CC-:B------:R-:W-:Y:S01]  /*4000*/  FFMA.FTZ R36, R36, R7.reuse, -R35.reuse ;  /* 0x0000000724247223 */ /* 0x180fe20000010823 */
[----:B------:R-:W-:Y:S01]  /*4010*/  FADD.FTZ R47, R13, R2 ;  /* 0x000000020d2f7221 */ /* 0x000fe20000010000 */
[-CC-:B------:R-:W-:Y:S01]  /*4020*/  FFMA.FTZ R46, R46, R7.reuse, -R35.reuse ;  /* 0x000000072e2e7223 */ /* 0x180fe20000010823 */
[-CC-:B------:R-:W-:Y:S01]  /*4030*/  FFMA.FTZ R40, R40, R7.reuse, -R35.reuse ;  /* 0x0000000728287223 */ /* 0x180fe20000010823 */
[-C--:B------:R-:W-:Y:S01]  /*4040*/  FFMA.FTZ R50, R50, R7.reuse, -R35 ;  /* 0x0000000732327223 */ /* 0x080fe20000010823 */
[----:B------:R-:W-:Y:S01]  /*4050*/  FADD.FTZ R2, R172, R47 ;  /* 0x0000002fac027221 */ /* 0x000fe20000010000 */
[-CC-:B------:R-:W-:Y:S01]  /*4060*/  FFMA.FTZ R44, R44, R7.reuse, -R35.reuse ;  /* 0x000000072c2c7223 */ /* 0x180fe20000010823 */
[----:B------:R-:W1:Y:S01]  /*4070*/  MUFU.EX2 R30, R30 ;  /* 0x0000001e001e7308 */ /* 0x000e620000000800 */
[-CC-:B------:R-:W-:Y:S01]  /*4080*/  FFMA.FTZ R54, R54, R7.reuse, -R35.reuse ;  /* 0x0000000736367223 */ /* 0x180fe20000010823 */
        /* <DEDUP_REMOVED lines=15> */
[----:B-1----:R-:W-:Y:S01]  /*4180*/  FADD.FTZ R2, R30, R47 ;  /* 0x0000002f1e027221 */ /* 0x002fe20000010000 */
[----:B------:R-:W-:Y:S01]  /*4190*/  FADD.FTZ R49, R25, R6 ;  /* 0x0000000619317221 */ /* 0x000fe20000010000 */
[-CC-:B------:R-:W-:Y:S01]  /*41a0*/  FFMA.FTZ R90, R90, R7.reuse, -R35.reuse ;  /* 0x000000075a5a7223 */ /* 0x180fe20000010823 */
[-CC-:B------:R-:W-:Y:S01]  /*41b0*/  FFMA.FTZ R74, R74, R7.reuse, -R35.reuse ;  /* 0x000000074a4a7223 */ /* 0x180fe20000010823 */
[-C--:B------:R-:W-:Y:S01]  /*41c0*/  FFMA.FTZ R92, R92, R7.reuse, -R35 ;  /* 0x000000075c5c7223 */ /* 0x080fe20000010823 */
[----:B------:R-:W-:Y:S01]  /*41d0*/  FADD.FTZ R6, R170, R49 ;  /* 0x00000031aa067221 */ /* 0x000fe20000010000 */
[-CC-:B------:R-:W-:Y:S01]  /*41e0*/  FFMA.FTZ R78, R78, R7.reuse, -R35.reuse ;  /* 0x000000074e4e7223 */ /* 0x180fe20000010823 */
[----:B------:R-:W1:Y:S01]  /*41f0*/  MUFU.EX2 R177, R28 ;  /* 0x0000001c00b17308 */ /* 0x000e620000000800 */
        /* <DEDUP_REMOVED lines=15> */
[----:B-1----:R-:W-:Y:S01]  /*42f0*/  FADD.FTZ R47, R177, R2 ;  /* 0x00000002b12f7221 */ /* 0x002fe20000010000 */
[----:B------:R-:W-:Y:S01]  /*4300*/  FADD.FTZ R49, R37, R6 ;  /* 0x0000000625317221 */ /* 0x000fe20000010000 */
[----:B------:R-:W-:Y:S02]  /*4310*/  F2FP.F16.F32.PACK_AB R172, R15, R172 ;  /* 0x000000ac0fac723e */ /* 0x000fe400000000ff */
[----:B------:R-:W-:Y:S01]  /*4320*/  F2FP.F16.F32.PACK_AB R174, R21, R174 ;  /* 0x000000ae15ae723e */ /* 0x000fe200000000ff */
[----:B------:R-:W-:Y:S01]  /*4330*/  FADD.FTZ R6, R64, R49 ;  /* 0x0000003140067221 */ /* 0x000fe20000010000 */
[----:B------:R-:W-:Y:S01]  /*4340*/  F2FP.F16.F32.PACK_AB R168, R25, R168 ;  /* 0x000000a819a8723e */ /* 0x000fe200000000ff */
[----:B------:R-:W1:Y:S01]  /*4350*/  MUFU.EX2 R42, R42 ;  /* 0x0000002a002a7308 */ /* 0x000e620000000800 */
[----:B--2---:R-:W-:Y:S01]  /*4360*/  FADD.FTZ R2, R38, R47 ;  /* 0x0000002f26027221 */ /* 0x004fe20000010000 */
[----:B------:R-:W-:Y:S01]  /*4370*/  FADD.FTZ R49, R39, R6 ;  /* 0x0000000627317221 */ /* 0x000fe20000010000 */
[----:B------:R-:W-:-:S02]  /*4380*/  F2FP.F16.F32.PACK_AB R170, R27, R170 ;  /* 0x000000aa1baa723e */ /* 0x000fc400000000ff */
[----:B------:R-:W-:Y:S01]  /*4390*/  F2FP.F16.F32.PACK_AB R164, R33, R164 ;  /* 0x000000a421a4723e */ /* 0x000fe200000000ff */
[----:B------:R-:W-:Y:S01]  /*43a0*/  FADD.FTZ R6, R68, R49 ;  /* 0x0000003144067221 */ /* 0x000fe20000010000 */
[----:B------:R-:W-:Y:S01]  /*43b0*/  F2FP.F16.F32.PACK_AB R160, R39, R64 ;  /* 0x0000004027a0723e */ /* 0x000fe200000000ff */
[----:B------:R-:W2:Y:S01]  /*43c0*/  MUFU.EX2 R173, R36 ;  /* 0x0000002400ad7308 */ /* 0x000ea20000000800 */
[----:B0-----:R-:W-:Y:S01]  /*43d0*/  FADD.FTZ R47, R179, R2 ;  /* 0x00000002b32f7221 */ /* 0x001fe20000010000 */
[C---:B------:R-:W-:Y:S01]  /*43e0*/  FADD.FTZ R9, R41.reuse, R6 ;  /* 0x0000000629097221 */ /* 0x040fe20000010000 */
[----:B------:R-:W-:Y:S02]  /*43f0*/  F2FP.F16.F32.PACK_AB R162, R41, R68 ;  /* 0x0000004429a2723e */ /* 0x000fe400000000ff */
[----:B------:R-:W-:Y:S02]  /*4400*/  F2FP.F16.F32.PACK_AB R181, R181, R26 ;  /* 0x0000001ab5b5723e */ /* 0x000fe400000000ff */
[----:B------:R-:W-:Y:S01]  /*4410*/  F2FP.F16.F32.PACK_AB R183, R183, R30 ;  /* 0x0000001eb7b7723e */ /* 0x000fe200000000ff */
[----:B------:R-:W0:Y:S01]  /*4420*/  MUFU.EX2 R46, R46 ;  /* 0x0000002e002e7308 */ /* 0x000e220000000800 */
[----:B-1----:R-:W-:Y:S01]  /*4430*/  FADD.FTZ R2, R42, R47 ;  /* 0x0000002f2a027221 */ /* 0x002fe20000010000 */
[----:B------:R-:W-:-:S02]  /*4440*/  F2FP.F16.F32.PACK_AB R177, R177, R34 ;  /* 0x00000022b1b1723e */ /* 0x000fc400000000ff */
[----:B------:R-:W-:-:S04]  /*4450*/  F2FP.F16.F32.PACK_AB R179, R179, R38 ;  /* 0x00000026b3b3723e */ /* 0x000fc800000000ff */
        /* <DEDUP_REMOVED lines=72> */
[C---:B-1----:R-:W-:Y:S01]  /*48e0*/  FADD.FTZ R3, R29.reuse, R6 ;  /* 0x000000061d037221 */ /* 0x042fe20000010000 */
[----:B------:R-:W-:Y:S01]  /*48f0*/  F2FP.F16.F32.PACK_AB R154, R29, R84 ;  /* 0x000000541d9a723e */ /* 0x000fe200000000ff */
[----:B------:R-:W-:Y:S02]  /*4900*/  VIADD R6, R88, 0xfffffffe ;  /* 0xfffffffe58067836 */ /* 0x000fe40000000000 */
        /* <DEDUP_REMOVED lines=13> */
.L_x_7814:
[----:B------:R-:W-:-:S11]  /*49e0*/  UISETP.NE.AND UP2, UPT, UR7, 0x1, UPT ;  /* 0x000000010700788c */ /* 0x000fd6000bf45270 */
[----:B------:R-:W-:Y:S02]  /*49f0*/  @UP2 ULDC.64 UR18, c[0x0][0x9e8] ;  /* 0x00027a0000122ab9 */ /* 0x000fe40000000a00 */
[----:B------:R-:W-:-:S04]  /*4a00*/  UIMAD.WIDE.U32 UR10, UR14, UR18, URZ ;  /* 0x000000120e0a72a5 */ /* 0x000fc8000f8e003f */
[----:B------:R-:W-:-:S12]  /*4a10*/  @UP2 USHF.R.U32.HI UR14, URZ, UR19, UR11 ;  /* 0x000000133f0e2299 */ /* 0x000fd8000801160b */
.L_x_7815:
[----:B------:R-:W-:-:S04]  /*4a20*/  UIMAD UR7, UR14, UR7, UR7 ;  /* 0x000000070e0772a4 */ /* 0x000fc8000f8e0207 */
[----:B------:R-:W-:-:S04]  /*4a30*/  UISETP.LT.AND UP2, UPT, UR6, UR7, UPT ;  /* 0x000000070600728c */ /* 0x000fc8000bf41270 */
[----:B------:R-:W-:-:S12]  /*4a40*/  USEL UR6, UR6, UR7, UP2 ;  /* 0x0000000706067287 */ /* 0x000fd80009000000 */
.L_x_7813:
[----:B------:R-:W-:Y:S01]  /*4a50*/  USHF.R.S32.HI UR7, URZ, 0x1f, UR6 ;  /* 0x0000001f3f077899 */ /* 0x000fe20008011406 */
[----:B------:R-:W-:Y:S02]  /*4a60*/  CS2R R150, SRZ ;  /* 0x0000000000967805 */ /* 0x000fe4000001ff00 */
        /* <DEDUP_REMOVED lines=37> */
[----:B------:R-:W-:Y:S01]  /*4cc0*/  IMAD.MOV.U32 R151, RZ, RZ, RZ ;  /* 0x000000ffff977224 */ /* 0x000fe200078e00ff */
[----:B------:R-:W-:Y:S01]  /*4cd0*/  ULDC UR49, c[0x0][0x9e4] ;  /* 0x0002790000317ab9 */ /* 0x000fe20000000800 */
[----:B------:R-:W-:Y:S01]  /*4ce0*/  ULDC UR52, c[0x0][0x9dc] ;  /* 0x0002770000347ab9 */ /* 0x000fe20000000800 */
[----:B------:R-:W-:-:S05]  /*4cf0*/  ULDC UR53, c[0x0][0x9e0] ;  /* 0x0002780000357ab9 */ /* 0x000fca0000000800 */
.L_x_7833:
[----:B------:R-:W-:Y:S01]  /*4d00*/  UIADD3 UR55, UR44, 0x1, URZ ;  /* 0x000000012c377890 */ /* 0x000fe2000fffe03f */
[----:B------:R-:W-:-:S03]  /*4d10*/  ISETP.NE.AND P3, PT, RZ, UR40, PT ;  /* 0x00000028ff007c0c */ /* 0x000fc6000bf65270 */
[----:B------:R-:W-:-:S04]  /*4d20*/  UISETP.NE.AND UP2, UPT, UR55, 0x2, UPT ;  /* 0x000000023700788c */ /* 0x000fc8000bf45270 */
[----:B------:R-:W-:Y:S02]  /*4d30*/  USEL UR54, URZ, 0x1, UP2 ;  /* 0x000000013f367887 */ /* 0x000fe40009000000 */
[----:B------:R-:W-:Y:S02]  /*4d40*/  USEL UR55, UR55, URZ, UP2 ;  /* 0x0000003f37377287 */ /* 0x000fe40009000000 */
[----:B------:R-:W-:Y:S02]  /*4d50*/  ULOP3.LUT UR54, UR45, UR54, URZ, 0x3c, !UPT ;  /* 0x000000362d367292 */ /* 0x000fe4000f8e3c3f */
[----:B------:R-:W-:Y:S10]  /*4d60*/  @P3 BRA `(.L_x_7817) ;  /* 0x00000000002c3947 */ /* 0x000ff40003800000 */
[----:B------:R-:W-:Y:S05]  /*4d70*/  @!P0 BRA `(.L_x_7818) ;  /* 0x0000000000048947 */ /* 0x000fea0003800000 */
[----:B------:R-:W-:Y:S01]  /*4d80*/  BPT.TRAP 0x1 ;  /* 0x000000040000795c */ /* 0x000fe20000300000 */
.L_x_7818:
[----:B------:R-:W-:Y:S01]  /*4d90*/  ULEA UR6, UR55, UR41, 0x3 ;  /* 0x0000002937067291 */ /* 0x000fe2000f8e183f */
[----:B------:R-:W-:-:S05]  /*4da0*/  IMAD.U32 R4, RZ, RZ, UR54 ;  /* 0x00000036ff047e24 */ /* 0x000fca000f8e00ff */
[----:B------:R-:W-:-:S04]  /*4db0*/  SHF.L.U32 R4, R4, 0x1f, RZ ;  /* 0x0000001f04047819 */ /* 0x000fc800000006ff */
[----:B------:R0:W1:Y:S01]  /*4dc0*/  SYNCS.PHASECHK.TRANS64.TRYWAIT P2, [UR6+0x28830], R4 ;  /* 0x02883004ff0075a7 */ /* 0x0000620008040146 */
[----:B------:R-:W-:Y:S05]  /*4dd0*/  @!P0 BRA `(.L_x_7819) ;  /* 0x0000000000048947 */ /* 0x000fea0003800000 */
[----:B------:R-:W-:Y:S01]  /*4de0*/  BPT.TRAP 0x1 ;  /* 0x000000040000795c */ /* 0x000fe20000300000 */
.L_x_7819:
[----:B-1----:R-:W-:Y:S05]  /*4df0*/  @P2 BRA `(.L_x_7817) ;  /* 0x0000000000082947 */ /* 0x002fea0003800000 */
[----:B------:R-:W1:Y:S02]  /*4e00*/  SYNCS.PHASECHK.TRANS64.TRYWAIT P2, [UR6+0x28830], R4 ;  /* 0x02883004ff0075a7 */ /* 0x000e640008040146 */
[----:B-1----:R-:W-:Y:S05]  /*4e10*/  @!P2 BRA `(.L_x_7820) ;  /* 0x000000f000dca947 */ /* 0x002fea0003800000 */
.L_x_7817:
[----:B01----:R-:W-:Y:S01]  /*4e20*/  VIADD R4, R23, 0x8 ;  /* 0x0000000817047836 */ /* 0x003fe20000000000 */
[----:B------:R-:W-:Y:S01]  /*4e30*/  ULEA UR34, UR55, UR48, 0xb ;  /* 0x0000003037227291 */ /* 0x000fe2000f8e583f */
[----:B------:R-:W-:Y:S01]  /*4e40*/  UMOV UR35, 0x40000040 ;  /* 0x4000004000237882 */ /* 0x000fe20000000000 */
[----:B------:R-:W-:Y:S02]  /*4e50*/  UMOV UR7, 0x40000040 ;  /* 0x4000004000077882 */ /* 0x000fe40000000000 */
[----:B------:R0:W-:Y:S01]  /*4e60*/  BAR.SYNC.DEFER_BLOCKING R4, 0x100 ;  /* 0x000400040000751d */ /* 0x0001e20000010000 */
[----:B------:R-:W-:Y:S02]  /*4e70*/  UIADD3 UR6, UR34, 0x2, URZ ;  /* 0x0000000222067890 */ /* 0x000fe4000fffe03f */
[----:B------:R-:W-:Y:S02]  /*4e80*/  UIADD3 UR10, UR34, 0x4, URZ ;  /* 0x00000004220a7890 */ /* 0x000fe4000fffe03f */
[----:B------:R-:W-:Y:S01]  /*4e90*/  UIADD3 UR14, UR34, 0x6, URZ ;  /* 0x00000006220e7890 */ /* 0x000fe2000fffe03f */
        /* <DEDUP_REMOVED lines=10> */
[----:B------:R-:W-:-:S06]  /*4f40*/  WARPGROUP.ARRIVE ;  /* 0x00000000000079c5 */ /* 0x000fcc0000000000 */
[----:B------:R-:W-:Y:S03]  /*4f50*/  HGMMA.64x128x16.F32 R24, gdesc[UR32], RZ, !UPT, gsb0 ;  /* 0x01e00000201879f0 */ /* 0x000fe6000c0008ff */
        /* <DEDUP_REMOVED lines=22> */
[----:B0-----:R-:W-:Y:S05]  /*50c0*/  @P3 BRA `(.L_x_7821) ;  /* 0x00000000002c3947 */ /* 0x001fea0003800000 */
[----:B------:R-:W-:Y:S05]  /*50d0*/  @!P0 BRA `(.L_x_7822) ;  /* 0x0000000000048947 */ /* 0x000fea0003800000 */
[----:B------:R-:W-:Y:S01]  /*50e0*/  BPT.TRAP 0x1 ;  /* 0x000000040000795c */ /* 0x000fe20000300000 */
.L_x_7822:
[----:B------:R-:W-:Y:S01]  /*50f0*/  ULEA UR6, UR44, UR41, 0x3 ;  /* 0x000000292c067291 */ /* 0x000fe2000f8e183f */
[----:B------:R-:W-:-:S05]  /*5100*/  IMAD.U32 R4, RZ, RZ, UR45 ;  /* 0x0000002dff047e24 */ /* 0x000fca000f8e00ff */
[----:B------:R-:W-:-:S04]  /*5110*/  SHF.L.U32 R4, R4, 0x1f, RZ ;  /* 0x0000001f04047819 */ /* 0x000fc800000006ff */
[----:B------:R0:W1:Y:S01]  /*5120*/  SYNCS.PHASECHK.TRANS64.TRYWAIT P2, [UR6+0x28850], R4 ;  /* 0x02885004ff0075a7 */ /* 0x0000620008040146 */
[----:B------:R-:W-:Y:S05]  /*5130*/  @!P0 BRA `(.L_x_7823) ;  /* 0x0000000000048947 */ /* 0x000fea0003800000 */
[----:B------:R-:W-:Y:S01]  /*5140*/  BPT.TRAP 0x1 ;  /* 0x000000040000795c */ /* 0x000fe20000300000 */
.L_x_7823:
[----:B-1----:R-:W-:Y:S05]  /*5150*/  @P2 BRA `(.L_x_7821) ;  /* 0x0000000000082947 */ /* 0x002fea0003800000 */
[----:B------:R-:W1:Y:S02]  /*5160*/  SYNCS.PHASECHK.TRANS64.TRYWAIT P2, [UR6+0x28850], R4 ;  /* 0x02885004ff0075a7 */ /* 0x000e640008040146 */
[----:B-1----:R-:W-:Y:S05]  /*5170*/  @!P2 BRA `(.L_x_7824) ;  /* 0x000000f0001ca947 */ /* 0x002fea0003800000 */
.L_x_7821:
[----:B------:R-:W-:Y:S01]  /*5180*/  UIADD3 UR6, UR41, 0x400, URZ ;  /* 0x0000040029067890 */ /* 0x000fe2000fffe03f */
[----:B------:R-:W-:Y:S01]  /*5190*/  WARPGROUP.ARRIVE ;  /* 0x00000000000079c5 */ /* 0x000fe20000000000 */
[----:B------:R-:W-:Y:S01]  /*51a0*/  UMOV UR7, 0x40000040 ;  /* 0x4000004000077882 */ /* 0x000fe20000000000 */
[----:B------:R-:W-:Y:S01]  /*51b0*/  PLOP3.LUT P2, PT, PT, PT, UP0, 0x80, 0x0 ;  /* 0x000000000000781c */ /* 0x000fe20003f4f008 */
[----:B------:R-:W-:Y:S01]  /*51c0*/  USHF.R.U32.HI UR6, URZ, 0x4, UR6 ;  /* 0x000000043f067899 */ /* 0x000fe20008011606 */
[----:B------:R-:W-:Y:S01]  /*51d0*/  PLOP3.LUT P3, PT, PT, PT, UP0, 0x80, 0x0 ;  /* 0x000000000000781c */ /* 0x000fe20003f6f008 */
[----:B------:R-:W-:Y:S01]  /*51e0*/  VIADD R10, R17, UR36 ;  /* 0x00000024110a7c36 */ /* 0x000fe20008000000 */
[----:B01----:R-:W0:Y:S01]  /*51f0*/  LDC R4, c[0x0][0x2f0] ;  /* 0x0000bc00ff047b82 */ /* 0x003e220000000800 */
[----:B------:R-:W-:Y:S01]  /*5200*/  ULOP3.LUT UR6, UR6, 0x3fff, URZ, 0xc0, !UPT ;  /* 0x00003fff06067892 */ /* 0x000fe2000f8ec03f */
[----:B------:R-:W-:-:S03]  /*5210*/  IMAD.U32 R9, RZ, RZ, UR55 ;  /* 0x00000037ff097e24 */ /* 0x000fc6000f8e00ff */
[----:B------:R-:W-:Y:S02]  /*5220*/  ULOP3.LUT UR6, UR6, 0x4000000, URZ, 0xfc, !UPT ;  /* 0x0400000006067892 */ /* 0x000fe4000f8efc3f */
[----:B------:R-:W-:Y:S01]  /*5230*/  @!P1 LEA R9, R9, UR41, 0x3 ;  /* 0x0000002909099c11 */ /* 0x000fe2000f8e18ff */
[----:B------:R-:W1:Y:S01]  /*5240*/  LDC R5, c[0x0][0x288] ;  /* 0x0000a200ff057b82 */ /* 0x000e620000000800 */
[----:B------:R-:W-:-:S03]  /*5250*/  ULEA UR10, UR44, UR6, 0xb ;  /* 0x000000062c0a7291 */ /* 0x000fc6000f8e583f */
[----:B------:R-:W-:-:S04]  /*5260*/  @!P1 VIADD R9, R9, 0x28840 ;  /* 0x0002884009099836 */ /* 0x000fc80000000000 */
[----:B------:R-:W-:Y:S01]  /*5270*/  UMOV UR6, UR10 ;  /* 0x0000000a00067c82 */ /* 0x000fe20008000000 */
[----:B------:R-:W-:Y:S01]  /*5280*/  @!P1 PRMT R9, RZ, 0x654, R9 ;  /* 0x00000654ff099816 */ /* 0x000fe20000000009 */
        /* <DEDUP_REMOVED lines=29> */
[----:B------:R-:W-:Y:S01]  /*5460*/  WARPGROUP.ARRIVE ;  /* 0x00000000000079c5 */ /* 0x000fe20000000000 */
[----:B------:R-:W-:-:S06]  /*5470*/  IMAD.SHL.U32 R162, R6, 0x80, RZ ;  /* 0x0000008006a27824 */ /* 0x000fcc00078e00ff */
[----:B------:R-:W-:Y:S01]  /*5480*/  HGMMA.64x128x16.F32 R88, R156, gdesc[UR4].tnspB, R88, gsb0 ;  /* 0x41e000049c587df0 */ /* 0x000fe20008000858 */
[----:B------:R-:W-:Y:S01]  /*5490*/  UIADD3 UR6, UR10, 0x380, URZ ;  /* 0x000003800a067890 */ /* 0x000fe2000fffe03f */
[----:B------:R-:W-:Y:S01]  /*54a0*/  IADD3 R11, -R162, 0x1, RZ ;  /* 0x00000001a20b7810 */ /* 0x000fe20007ffe1ff */
[----:B------:R-:W-:-:S04]  /*54b0*/  UMOV UR7, 0x40000040 ;  /* 0x4000004000077882 */ /* 0x000fc80000000000 */
[----:B------:R-:W-:-:S04]  /*54c0*/  IMAD R11, R16, -0x2, R11 ;  /* 0xfffffffe100b7824 */ /* 0x000fc800078e020b */
[----:B0-----:R-:W-:-:S04]  /*54d0*/  IMAD R12, R4, UR42, R11 ;  /* 0x0000002a040c7c24 */ /* 0x001fc8000f8e020b */
[----:B-1----:R-:W-:-:S04]  /*54e0*/  IMAD.IADD R12, R12, 0x1, -R5 ;  /* 0x000000010c0c7824 */ /* 0x002fc800078e0a05 */
[----:B------:R-:W-:Y:S01]  /*54f0*/  VIADD R13, R12, UR53 ;  /* 0x000000350c0d7c36 */ /* 0x000fe20008000000 */
[----:B------:R-:W-:Y:S02]  /*5500*/  WARPGROUP.DEPBAR.LE gsb0, 0x0 ;  /* 0x00008000000079c5 */ /* 0x000fe40000010000 */
[----:B------:R-:W-:-:S06]  /*5510*/  WARPGROUP.ARRIVE ;  /* 0x00000000000079c5 */ /* 0x000fcc0000000000 */
[----:B------:R-:W-:Y:S01]  /*5520*/  HGMMA.64x128x16.F32 R88, R152, gdesc[UR4].tnspB, R88, gsb0 ;  /* 0x41e0000498587df0 */ /* 0x000fe20008000858 */
[----:B------:R-:W-:Y:S02]  /*5530*/  @UP0 ULDC UR6, c[0x0][0x44c] ;  /* 0x0001130000060ab9 */ /* 0x000fe40000000800 */
[----:B------:R-:W-:Y:S01]  /*5540*/  @P2 IMAD.HI.U32 R7, R10, UR6, RZ ;  /* 0x000000060a072c27 */ /* 0x000fe2000f8e00ff */
[----:B------:R-:W-:Y:S01]  /*5550*/  @UP0 ULDC UR6, c[0x0][0x450] ;  /* 0x0001140000060ab9 */ /* 0x000fe20000000800 */
[----:B------:R-:W-:-:S03]  /*5560*/  PLOP3.LUT P2, PT, PT, PT, UP1, 0x40, 0x0 ;  /* 0x000000000000781c */ /* 0x000fc60003f4e818 */
[----:B------:R-:W-:Y:S01]  /*5570*/  @P3 SHF.R.U32.HI R10, RZ, UR6, R7 ;  /* 0x00000006ff0a3c19 */ /* 0x000fe20008011607 */
[----:B------:R-:W-:Y:S01]  /*5580*/  ULOP3.LUT UR6, URZ, UR52, URZ, 0x33, !UPT ;  /* 0x000000343f067292 */ /* 0x000fe2000f8e333f */
[----:B------:R-:W-:-:S03]  /*5590*/  IADD3 R7, -R23, 0xb, RZ ;  /* 0x0000000b17077810 */ /* 0x000fc60007ffe1ff */
[----:B------:R-:W0:Y:S02]  /*55a0*/  SHFL.IDX PT, R14, R10, RZ, 0x1c1f ;  /* 0x001c1fff0a0e7589 */ /* 0x000e2400000e0000 */
[----:B------:R-:W-:Y:S01]  /*55b0*/  VIADD R15, R12, UR6 ;  /* 0x000000060c0f7c36 */ /* 0x000fe20008000000 */
[----:B------:R-:W-:Y:S02]  /*55c0*/  WARPGROUP.DEPBAR.LE gsb0, 0x0 ;  /* 0x00008000000079c5 */ /* 0x000fe40000010000 */
[----:B------:R0:W-:Y:S06]  /*55d0*/  BAR.ARV R7, 0x100 ;  /* 0x000400070000751d */ /* 0x0001ec0000002000 */
[----:B------:R1:W-:Y:S01]  /*55e0*/  @!P1 SYNCS.ARRIVE.TRANS64.RED.A1T0 RZ, [R9+URZ], RZ ;  /* 0x000000ff09ff99a7 */ /* 0x0003e2000810043f */
[----:B0-----:R-:W-:-:S02]  /*55f0*/  IMAD.IADD R7, R15, 0x1, R14 ;  /* 0x000000010f077824 */ /* 0x001fc400078e020e */
[----:B-1----:R-:W-:Y:S01]  /*5600*/  IMAD.IADD R9, R13, 0x1, R14 ;  /* 0x000000010d097824 */ /* 0x002fe200078e020e */
        /* <DEDUP_REMOVED lines=14> */
.L_x_7827:
[----:B------:R-:W-:-:S05]  /*56f0*/  IMAD.U32 R14, RZ, RZ, UR49 ;  /* 0x00000031ff0e7e24 */ /* 0x000fca000f8e00ff */
[----:B------:R-:W-:-:S13]  /*5700*/  ISETP.NE.AND P2, PT, R14, 0x1, PT ;  /* 0x000000010e00780c */ /* 0x000fda0003f45270 */
[----:B------:R-:W0:Y:S02]  /*5710*/  @P2 LDC.64 R20, c[0x0][0x9e8] ;  /* 0x00027a00ff142b82 */ /* 0x000e240000000a00 */
[----:B0-----:R-:W-:-:S05]  /*5720*/  @P2 IMAD.HI.U32 R12, R11, R20, RZ ;  /* 0x000000140b0c2227 */ /* 0x001fca00078e00ff */
[----:B------:R-:W-:-:S07]  /*5730*/  @P2 SHF.R.U32.HI R11, RZ, R21, R12 ;  /* 0x00000015ff0b2219 */ /* 0x000fce000001160c */
.L_x_7828:
[----:B------:R-:W-:Y:S05]  /*5740*/  BSYNC B0 ;  /* 0x0000000000007941 */ /* 0x000fea0003800000 */
.L_x_7826:
[----:B------:R-:W-:-:S04]  /*5750*/  IMAD R11, R11, R14, -R162 ;  /* 0x0000000e0b0b7224 */ /* 0x000fc800078e0aa2 */
[----:B------:R-:W-:-:S05]  /*5760*/  IMAD R12, R16, -0x2, R11 ;  /* 0xfffffffe100c7824 */ /* 0x000fca00078e020b */
[----:B------:R-:W-:Y:S02]  /*5770*/  VIADDMNMX R9, R12, R14, R9, PT ;  /* 0x0000000e0c097246 */ /* 0x000fe40003800109 */
[----:B------:R-:W-:-:S07]  /*5780*/  VIMNMX R7, R7, R12, !PT ;  /* 0x0000000c07077248 */ /* 0x000fce0007fe0100 */
.L_x_7825:
[----:B------:R-:W-:Y:S01]  /*5790*/  ISETP.GT.AND P2, PT, R6, -0x1, PT ;  /* 0xffffffff0600780c */ /* 0x000fe20003f44270 */
[----:B------:R-:W0:Y:S03]  /*57a0*/  SHFL.IDX PT, R10, R10, 0x1, 0x1c1f ;  /* 0x003c1f000a0a7f89 */ /* 0x000e2600000e0000 */
[C---:B------:R-:W-:Y:S02]  /*57b0*/  ISETP.GT.AND P5, PT, R7.reuse, RZ, P2 ;  /* 0x000000ff0700720c */ /* 0x040fe400017a4270 */
[----:B------:R-:W-:Y:S02]  /*57c0*/  ISETP.GT.AND P4, PT, R7, 0x1, P2 ;  /* 0x000000010700780c */ /* 0x000fe40001784270 */
        /* <DEDUP_REMOVED lines=111> */
.L_x_7831:
[----:B------:R-:W-:-:S05]  /*5ec0*/  IMAD.U32 R9, RZ, RZ, UR49 ;  /* 0x00000031ff097e24 */ /* 0x000fca000f8e00ff */
[----:B------:R-:W-:-:S13]  /*5ed0*/  ISETP.NE.AND P3, PT, R9, 0x1, PT ;  /* 0x000000010900780c */ /* 0x000fda0003f65270 */
[----:B------:R-:W0:Y:S02]  /*5ee0*/  @P3 LDC.64 R10, c[0x0][0x9e8] ;  /* 0x00027a00ff0a3b82 */ /* 0x000e240000000a00 */
[----:B0-----:R-:W-:-:S05]  /*5ef0*/  @P3 IMAD.HI.U32 R10, R7, R10, RZ ;  /* 0x0000000a070a3227 */ /* 0x001fca00078e00ff */
[----:B------:R-:W-:-:S07]  /*5f00*/  @P3 SHF.R.U32.HI R7, RZ, R11, R10 ;  /* 0x0000000bff073219 */ /* 0x000fce000001160a */
.L_x_7832:
[----:B------:R-:W-:Y:S05]  /*5f10*/  BSYNC B0 ;  /* 0x0000000000007941 */ /* 0x000fea0003800000 */
.L_x_7830:
[----:B------:R-:W-:-:S04]  /*5f20*/  IMAD R7, R7, R9, -R162 ;  /* 0x0000000907077224 */ /* 0x000fc800078e0aa2 */
[----:B------:R-:W-:-:S05]  /*5f30*/  IMAD R10, R16, -0x2, R7 ;  /* 0xfffffffe100a7824 */ /* 0x000fca00078e0207 */
[----:B------:R-:W-:Y:S02]  /*5f40*/  VIADDMNMX R13, R10, R9, R13, PT ;  /* 0x000000090a0d7246 */ /* 0x000fe4000380010d */
[----:B------:R-:W-:-:S07]  /*5f50*/  VIMNMX R15, R15, R10, !PT ;  /* 0x0000000a0f0f7248 */ /* 0x000fce0007fe0100 */
.L_x_7829:
[----:B------:R-:W-:Y:S01]  /*5f60*/  FMNMX.FTZ R7, R166, R0, !PT ;  /* 0x00000000a6077209 */ /* 0x000fe20007810000 */
[----:B------:R-:W-:Y:S01]  /*5f70*/  IMAD.U32 R53, RZ, RZ, UR44 ;  /* 0x0000002cff357e24 */ /* 0x000fe2000f8e00ff */
[C---:B------:R-:W-:Y:S01]  /*5f80*/  ISETP.GT.AND P6, PT, R15.reuse, 0x8, P2 ;  /* 0x000000080f00780c */ /* 0x040fe200017c4270 */
[----:B------:R-:W-:Y:S01]  /*5f90*/  UMOV UR45, UR54 ;  /* 0x00000036002d7c82 */ /* 0x000fe20008000000 */
[----:B------:R-:W-:Y:S01]  /*5fa0*/  FMNMX.FTZ R7, R168, R7, !PT ;  /* 0x00000007a8077209 */ /* 0x000fe20007810000 */
[----:B------:R-:W-:Y:S01]  /*5fb0*/  UMOV UR44, UR55 ;  /* 0x00000037002c7c82 */ /* 0x000fe20008000000 */
        /* <DEDUP_REMOVED lines=8> */
[----:B------:R-:W-:-:S02]  /*6040*/  FSEL R164, R27, -INF , !P4 ;  /* 0xff8000001ba47808 */ /* 0x000fc40006000000 */
[----:B------:R-:W-:Y:S02]  /*6050*/  FMNMX.FTZ R7, R174, R7, !PT ;  /* 0x00000007ae077209 */ /* 0x000fe40007810000 */
[----:B------:R-:W-:Y:S02]  /*6060*/  ISETP.GT.AND P4, PT, R15, 0x11, P2 ;  /* 0x000000110f00780c */ /* 0x000fe40001784270 */
[----:B------:R-:W-:Y:S02]  /*6070*/  FMNMX.FTZ R7, R170, R7, !PT ;  /* 0x00000007aa077209 */ /* 0x000fe40007810000 */
[----:B------:R-:W-:Y:S02]  /*6080*/  ISETP.LT.OR P4, PT, R13, 0x12, P4 ;  /* 0x000000120d00780c */ /* 0x000fe40002781670 */
[----:B------:R-:W-:Y:S02]  /*6090*/  FMNMX.FTZ R7, R160, R7, !PT ;  /* 0x00000007a0077209 */ /* 0x000fe40007810000 */
[----:B------:R-:W-:-:S02]  /*60a0*/  ISETP.GT.AND P3, PT, R15, 0x9, P2 ;  /* 0x000000090f00780c */ /* 0x000fc40001764270 */
[----:B------:R-:W-:Y:S02]  /*60b0*/  FMNMX.FTZ R7, R158, R7, !PT ;  /* 0x000000079e077209 */ /* 0x000fe40007810000 */
[----:B------:R-:W-:Y:S02]  /*60c0*/  ISETP.LT.OR P3, PT, R13, 0xa, P3 ;  /* 0x0000000a0d00780c */ /* 0x000fe40001f61670 */
[----:B------:R-:W-:Y:S02]  /*60d0*/  FMNMX.FTZ R7, R156, R7, !PT ;  /* 0x000000079c077209 */ /* 0x000fe40007810000 */
[----:B------:R-:W-:Y:S02]  /*60e0*/  FSEL R162, R31, -INF , !P3 ;  /* 0xff8000001fa27808 */ /* 0x000fe40005800000 */
[----:B------:R-:W-:Y:S02]  /*60f0*/  FMNMX.FTZ R7, R154, R7, !PT ;  /* 0x000000079a077209 */ /* 0x000fe40007810000 */
[----:B------:R-:W-:-:S02]  /*6100*/  ISETP.GT.AND P5, PT, R15, 0x10, P2 ;  /* 0x000000100f00780c */ /* 0x000fc400017a4270 */
[----:B------:R-:W-:Y:S02]  /*6110*/  FMNMX.FTZ R7, R152, R7, !PT ;  /* 0x0000000798077209 */ /* 0x000fe40007810000 */
[----:B------:R-:W-:Y:S02]  /*6120*/  ISETP.LT.OR P5, PT, R13, 0x11, P5 ;  /* 0x000000110d00780c */ /* 0x000fe40002fa1670 */
[----:B------:R-:W-:Y:S02]  /*6130*/  FMNMX.FTZ R7, R48, R7, !PT ;  /* 0x0000000730077209 */ /* 0x000fe40007810000 */
[----:B------:R-:W-:Y:S02]  /*6140*/  ISETP.GT.AND P3, PT, R15, 0x18, P2 ;  /* 0x000000180f00780c */ /* 0x000fe40001764270 */
[----:B------:R-:W-:Y:S02]  /*6150*/  FMNMX.FTZ R7, R52, R7, !PT ;  /* 0x0000000734077209 */ /* 0x000fe40007810000 */
[----:B------:R-:W-:-:S02]  /*6160*/  FSEL R34, R34, -INF , !P5 ;  /* 0xff80000022227808 */ /* 0x000fc40006800000 */
[----:B------:R-:W-:Y:S02]  /*6170*/  FMNMX.FTZ R7, R44, R7, !PT ;  /* 0x000000072c077209 */ /* 0x000fe40007810000 */
[----:B------:R-:W-:Y:S02]  /*6180*/  ISETP.GT.AND P5, PT, R15, 0x19, P2 ;  /* 0x000000190f00780c */ /* 0x000fe400017a4270 */
[----:B------:R-:W-:Y:S02]  /*6190*/  FMNMX.FTZ R7, R56, R7, !PT ;  /* 0x0000000738077209 */ /* 0x000fe40007810000 */
[C---:B------:R-:W-:Y:S02]  /*61a0*/  ISETP.LT.OR P3, PT, R13.reuse, 0x19, P3 ;  /* 0x000000190d00780c */ /* 0x040fe40001f61670 */
[----:B------:R-:W-:Y:S02]  /*61b0*/  FMNMX.FTZ R7, R40, R7, !PT ;  /* 0x0000000728077209 */ /* 0x000fe40007810000 */
[----:B------:R-:W-:-:S02]  /*61c0*/  ISETP.LT.OR P5, PT, R13, 0x1a, P5 ;  /* 0x0000001a0d00780c */ /* 0x000fc40002fa1670 */
[----:B------:R-:W-:Y:S02]  /*61d0*/  FMNMX.FTZ R7, R60, R7, !PT ;  /* 0x000000073c077209 */ /* 0x000fe40007810000 */
[----:B------:R-:W-:Y:S02]  /*61e0*/  FSEL R38, R38, -INF , !P3 ;  /* 0xff80000026267808 */ /* 0x000fe40005800000 */
[----:B------:R-:W-:Y:S02]  /*61f0*/  FMNMX.FTZ R7, R20, R7, !PT ;  /* 0x0000000714077209 */ /* 0x000fe40007810000 */
[----:B------:R-:W-:Y:S02]  /*6200*/  ISETP.GT.AND P3, PT, R15, 0x21, P2 ;  /* 0x000000210f00780c */ /* 0x000fe40001764270 */
[----:B------:R-:W-:Y:S02]  /*6210*/  FMNMX.FTZ R7, R64, R7, !PT ;  /* 0x0000000740077209 */ /* 0x000fe40007810000 */
[----:B------:R-:W-:-:S02]  /*6220*/  ISETP.LT.OR P3, PT, R13, 0x22, P3 ;  /* 0x000000220d00780c */ /* 0x000fc40001f61670 */
[----:B------:R-:W-:Y:S02]  /*6230*/  FMNMX.FTZ R7, R28, R7, !PT ;  /* 0x000000071c077209 */ /* 0x000fe40007810000 */
[----:B------:R-:W-:Y:S02]  /*6240*/  @!P1 LEA R53, R53, UR41, 0x3 ;  /* 0x0000002935359c11 */ /* 0x000fe4000f8e18ff */
        /* <DEDUP_REMOVED lines=26> */
[-CC-:B------:R-:W-:Y:S01]  /*63f0*/  FFMA.FTZ R11, R192, R7.reuse, -R25.reuse ;  /* 0x00000007c00b7223 */ /* 0x180fe20000010819 */
[C---:B------:R-:W-:Y:S01]  /*6400*/  ISETP.GT.AND P5, PT, R15.reuse, 0x28, P2 ;  /* 0x000000280f00780c */ /* 0x040fe200017a4270 */
[-CC-:B------:R-:W-:Y:S01]  /*6410*/  FFMA.FTZ R35, R160, R7.reuse, -R25.reuse ;  /* 0x00000007a0237223 */ /* 0x180fe20000010819 */
[----:B------:R-:W-:Y:S01]  /*6420*/  FSEL R42, R42, -INF , !P4 ;  /* 0xff8000002a2a7808 */ /* 0x000fe20006000000 */
[-CC-:B------:R-:W-:Y:S01]  /*6430*/  FFMA.FTZ R178, R174, R7.reuse, -R25.reuse ;  /* 0x00000007aeb27223 */ /* 0x180fe20000010819 */
[----:B------:R-:W-:Y:S01]  /*6440*/  ISETP.GT.AND P4, PT, R15, RZ, P2 ;  /* 0x000000ff0f00720c */ /* 0x000fe20001784270 */
        /* <DEDUP_REMOVED lines=11> */
[----:B------:R-:W-:Y:S01]  /*6500*/  FMNMX.FTZ R21, R31, R8, !PT ;  /* 0x000000081f157209 */ /* 0x000fe20007810000 */
[-CC-:B------:R-:W-:Y:S01]  /*6510*/  FFMA.FTZ R44, R44, R7.reuse, -R25.reuse ;  /* 0x000000072c2c7223 */ /* 0x180fe20000010819 */
[----:B------:R-:W-:Y:S01]  /*6520*/  FSEL R46, R46, -INF , !P5 ;  /* 0xff8000002e2e7808 */ /* 0x000fe20006800000 */
[--C-:B------:R-:W-:Y:S01]  /*6530*/  FFMA.FTZ R40, R40, R7, -R25.reuse ;  /* 0x0000000728287223 */ /* 0x100fe20000010819 */
[----:B------:R-:W-:Y:S01]  /*6540*/  FMNMX.FTZ R21, R164, R21, !PT ;  /* 0x00000015a4157209 */ /* 0x000fe20007810000 */
[-CC-:B------:R-:W-:Y:S01]  /*6550*/  FFMA.FTZ R20, R20, R7.reuse, -R25.reuse ;  /* 0x0000000714147223 */ /* 0x180fe20000010819 */
[----:B------:R-:W-:Y:S01]  /*6560*/  ISETP.GT.AND P5, PT, R15, 0x30, P2 ;  /* 0x000000300f00780c */ /* 0x000fe200017a4270 */
[--C-:B------:R-:W-:Y:S01]  /*6570*/  FFMA.FTZ R28, R28, R7, -R25.reuse ;  /* 0x000000071c1c7223 */ /* 0x100fe20000010819 */
[----:B------:R-:W-:Y:S01]  /*6580*/  FMNMX.FTZ R21, R30, R21, !PT ;  /* 0x000000151e157209 */ /* 0x000fe20007810000 */
[-CC-:B------:R-:W-:Y:S01]  /*6590*/  FFMA.FTZ R24, R24, R7.reuse, -R25.reuse ;  /* 0x0000000718187223 */ /* 0x180fe20000010819 */
[----:B------:R-:W-:Y:S01]  /*65a0*/  ISETP.LT.OR P4, PT, R13, 0x2a, P3 ;  /* 0x0000002a0d00780c */ /* 0x000fe20001f81670 */
[--C-:B------:R-:W-:Y:S01]  /*65b0*/  FFMA.FTZ R43, R72, R7, -R25.reuse ;  /* 0x00000007482b7223 */ /* 0x100fe20000010819 */
[----:B------:R-:W-:Y:S01]  /*65c0*/  FMNMX.FTZ R27, R162, R21, !PT ;  /* 0x00000015a21b7209 */ /* 0x000fe20007810000 */
[-CC-:B------:R-:W-:Y:S01]  /*65d0*/  FFMA.FTZ R14, R14, R7.reuse, -R25.reuse ;  /* 0x000000070e0e7223 */ /* 0x180fe20000010819 */
[----:B------:R0:W-:Y:S01]  /*65e0*/  MUFU.EX2 R21, R29 ;  /* 0x0000001d00157308 */ /* 0x0001e20000000800 */
[----:B------:R-:W-:Y:S01]  /*65f0*/  ISETP.GT.AND P3, PT, R15, 0x31, P2 ;  /* 0x000000310f00780c */ /* 0x000fe20001764270 */
[--C-:B------:R-:W-:Y:S01]  /*6600*/  FFMA.FTZ R36, R36, R7, -R25.reuse ;  /* 0x0000000724247223 */ /* 0x100fe20000010819 */
[----:B------:R-:W-:Y:S01]  /*6610*/  FMNMX.FTZ R27, R34, R27, !PT ;  /* 0x0000001b221b7209 */ /* 0x000fe20007810000 */
[-CC-:B------:R-:W-:Y:S01]  /*6620*/  FFMA.FTZ R84, R84, R7.reuse, -R25.reuse ;  /* 0x0000000754547223 */ /* 0x180fe20000010819 */
[----:B------:R-:W-:Y:S01]  /*6630*/  FSEL R26, R47, -INF , !P4 ;  /* 0xff8000002f1a7808 */ /* 0x000fe20006000000 */
[----:B------:R-:W-:Y:S01]  /*6640*/  FFMA.FTZ R47, R80, R7, -R25 ;  /* 0x00000007502f7223 */ /* 0x000fe20000010819 */
[----:B------:R-:W-:Y:S01]  /*6650*/  FMNMX.FTZ R27, R166, R27, !PT ;  /* 0x0000001ba61b7209 */ /* 0x000fe20007810000 */
[----:B------:R-:W-:Y:S01]  /*6660*/  MUFU.EX2 R180, R180 ;  /* 0x000000b400b47308 */ /* 0x000fe20000000800 */
[----:B------:R-:W-:-:S02]  /*6670*/  ISETP.LT.OR P5, PT, R13, 0x31, P5 ;  /* 0x000000310d00780c */ /* 0x000fc40002fa1670 */
[----:B------:R-:W-:Y:S02]  /*6680*/  FMNMX.FTZ R27, R38, R27, !PT ;  /* 0x0000001b261b7209 */ /* 0x000fe40007810000 */
[----:B------:R-:W-:Y:S02]  /*6690*/  ISETP.GT.AND P4, PT, R15, 0x38, P2 ;  /* 0x000000380f00780c */ /* 0x000fe40001784270 */
[----:B0-----:R-:W-:Y:S01]  /*66a0*/  FMNMX.FTZ R29, R168, R27, !PT ;  /* 0x0000001ba81d7209 */ /* 0x001fe20007810000 */
[----:B------:R-:W-:Y:S01]  /*66b0*/  MUFU.EX2 R9, R9 ;  /* 0x0000000900097308 */ /* 0x000fe20000000800 */
[----:B------:R-:W-:Y:S02]  /*66c0*/  ISETP.LT.OR P3, PT, R13, 0x32, P3 ;  /* 0x000000320d00780c */ /* 0x000fe40001f61670 */
[----:B------:R-:W-:Y:S02]  /*66d0*/  FMNMX.FTZ R29, R42, R29, !PT ;  /* 0x0000001d2a1d7209 */ /* 0x000fe40007810000 */
[----:B------:R-:W-:-:S02]  /*66e0*/  FSEL R50, R50, -INF , !P5 ;  /* 0xff80000032327808 */ /* 0x000fc40006800000 */
[----:B------:R-:W-:Y:S01]  /*66f0*/  FMNMX.FTZ R33, R172, R29, !PT ;  /* 0x0000001dac217209 */ /* 0x000fe20007810000 */
[----:B------:R-:W-:Y:S01]  /*6700*/  MUFU.EX2 R27, R170 ;  /* 0x000000aa001b7308 */ /* 0x000fe20000000800 */
[----:B------:R-:W-:Y:S02]  /*6710*/  ISETP.GT.AND P5, PT, R15, 0x39, P2 ;  /* 0x000000390f00780c */ /* 0x000fe400017a4270 */
[----:B------:R-:W-:Y:S02]  /*6720*/  FMNMX.FTZ R33, R46, R33, !PT ;  /* 0x000000212e217209 */ /* 0x000fe40007810000 */
[----:B------:R-:W-:Y:S02]  /*6730*/  FSEL R192, R51, -INF , !P3 ;  /* 0xff80000033c07808 */ /* 0x000fe40005800000 */
[----:B------:R-:W-:Y:S01]  /*6740*/  FMNMX.FTZ R33, R26, R33, !PT ;  /* 0x000000211a217209 */ /* 0x000fe20007810000 */
[----:B------:R0:W-:Y:S01]  /*6750*/  MUFU.EX2 R29, R35 ;  /* 0x00000023001d7308 */ /* 0x0001e20000000800 */
[----:B------:R-:W-:-:S02]  /*6760*/  ISETP.LT.OR P4, PT, R13, 0x39, P4 ;  /* 0x000000390d00780c */ /* 0x000fc40002781670 */
[----:B------:R-:W-:Y:S02]  /*6770*/  FMNMX.FTZ R33, R50, R33, !PT ;  /* 0x0000002132217209 */ /* 0x000fe40007810000 */
[----:B------:R-:W-:Y:S02]  /*6780*/  ISETP.GT.AND P3, PT, R15, 0x40, P2 ;  /* 0x000000400f00780c */ /* 0x000fe40001764270 */
[----:B------:R-:W-:Y:S01]  /*6790*/  ISETP.LT.OR P5, PT, R13, 0x3a, P5 ;  /* 0x0000003a0d00780c */ /* 0x000fe20002fa1670 */
[----:B------:R-:W-:Y:S01]  /*67a0*/  MUFU.EX2 R182, R182 ;  /* 0x000000b600b67308 */ /* 0x000fe20000000800 */
[----:B------:R-:W-:Y:S02]  /*67b0*/  FSEL R54, R54, -INF , !P4 ;  /* 0xff80000036367808 */ /* 0x000fe40006000000 */
[----:B0-----:R-:W-:Y:S02]  /*67c0*/  FMNMX.FTZ R35, R192, R33, !PT ;  /* 0x00000021c0237209 */ /* 0x001fe40007810000 */
[----:B------:R-:W-:-:S02]  /*67d0*/  ISETP.GT.AND P4, PT, R15, 0x41, P2 ;  /* 0x000000410f00780c */ /* 0x000fc40001784270 */
[----:B------:R-:W-:Y:S01]  /*67e0*/  FSEL R174, R55, -INF , !P5 ;  /* 0xff80000037ae7808 */ /* 0x000fe20006800000 */
[----:B------:R0:W-:Y:S01]  /*67f0*/  MUFU.EX2 R33, R39 ;  /* 0x0000002700217308 */ /* 0x0001e20000000800 */
[----:B------:R-:W-:Y:S02]  /*6800*/  ISETP.LT.OR P3, PT, R13, 0x41, P3 ;  /* 0x000000410d00780c */ /* 0x000fe40001f61670 */
[----:B------:R-:W-:Y:S02]  /*6810*/  FMNMX.FTZ R35, R54, R35, !PT ;  /* 0x0000002336237209 */ /* 0x000fe40007810000 */
[----:B------:R-:W-:Y:S02]  /*6820*/  ISETP.GT.AND P5, PT, R15, 0x48, P2 ;  /* 0x000000480f00780c */ /* 0x000fe400017a4270 */
[----:B------:R-:W-:Y:S01]  /*6830*/  ISETP.LT.OR P4, PT, R13, 0x42, P4 ;  /* 0x000000420d00780c */ /* 0x000fe20002781670 */
[----:B------:R-:W-:Y:S01]  /*6840*/  MUFU.EX2 R11, R11 ;  /* 0x0000000b000b7308 */ /* 0x000fe20000000800 */
[----:B------:R-:W-:Y:S01]  /*6850*/  FSEL R58, R58, -INF , !P3 ;  /* 0xff8000003a3a7808 */ /* 0x000fe20005800000 */
[----:B0-----:R-:W-:Y:S01]  /*6860*/  FFMA.FTZ R39, R152, R7, -R25 ;  /* 0x0000000798277223 */ /* 0x001fe20000010819 */
[----:B------:R-:W-:-:S02]  /*6870*/  FMNMX.FTZ R35, R174, R35, !PT ;  /* 0x00000023ae237209 */ /* 0x000fc40007810000 */
[----:B------:R-:W-:Y:S02]  /*6880*/  ISETP.LT.OR P5, PT, R13, 0x49, P5 ;  /* 0x000000490d00780c */ /* 0x000fe40002fa1670 */
[----:B------:R-:W-:Y:S01]  /*6890*/  ISETP.GT.AND P3, PT, R15, 0x49, P2 ;  /* 0x000000490f00780c */ /* 0x000fe20001764270 */
[----:B------:R-:W-:Y:S01]  /*68a0*/  MUFU.EX2 R176, R176 ;  /* 0x000000b000b07308 */ /* 0x000fe20000000800 */
[----:B------:R-:W-:Y:S02]  /*68b0*/  FSEL R160, R59, -INF , !P4 ;  /* 0xff8000003ba07808 */ /* 0x000fe40006000000 */
[----:B------:R-:W-:Y:S02]  /*68c0*/  FMNMX.FTZ R35, R58, R35, !PT ;  /* 0x000000233a237209 */ /* 0x000fe40007810000 */
[----:B------:R-:W-:Y:S02]  /*68d0*/  FSEL R158, R62, -INF , !P5 ;  /* 0xff8000003e9e7808 */ /* 0x000fe40006800000 */
[----:B------:R-:W-:Y:S01]  /*68e0*/  ISETP.GT.AND P4, PT, R15, 0x50, P2 ;  /* 0x000000500f00780c */ /* 0x000fe20001784270 */
[----:B------:R0:W-:Y:S01]  /*68f0*/  MUFU.EX2 R62, R37 ;  /* 0x00000025003e7308 */ /* 0x0001e20000000800 */
[----:B------:R-:W-:-:S02]  /*6900*/  ISETP.LT.OR P3, PT, R13, 0x4a, P3 ;  /* 0x0000004a0d00780c */ /* 0x000fc40001f61670 */
[----:B------:R-:W-:Y:S02]  /*6910*/  ISETP.GT.AND P5, PT, R15, 0x51, P2 ;  /* 0x000000510f00780c */ /* 0x000fe400017a4270 */
[----:B------:R-:W-:Y:S02]  /*6920*/  FSEL R170, R63, -INF , !P3 ;  /* 0xff8000003faa7808 */ /* 0x000fe40005800000 */
[----:B------:R-:W-:Y:S01]  /*6930*/  ISETP.LT.OR P4, PT, R13, 0x51, P4 ;  /* 0x000000510d00780c */ /* 0x000fe20002781670 */
[----:B------:R-:W-:Y:S01]  /*6940*/  MUFU.EX2 R178, R178 ;  /* 0x000000b200b27308 */ /* 0x000fe20000000800 */
[----:B0-----:R-:W-:Y:S02]  /*6950*/  FMNMX.FTZ R37, R160, R35, !PT ;  /* 0x00000023a0257209 */ /* 0x001fe40007810000 */
[----:B------:R-:W-:Y:S02]  /*6960*/  ISETP.GT.AND P3, PT, R15, 0x58, P2 ;  /* 0x000000580f00780c */ /* 0x000fe40001764270 */
[----:B------:R-:W-:-:S02]  /*6970*/  FMNMX.FTZ R37, R158, R37, !PT ;  /* 0x000000259e257209 */ /* 0x000fc40007810000 */
[----:B------:R-:W-:Y:S01]  /*6980*/  ISETP.LT.OR P5, PT, R13, 0x52, P5 ;  /* 0x000000520d00780c */ /* 0x000fe20002fa1670 */
[----:B------:R0:W-:Y:S01]  /*6990*/  MUFU.EX2 R35, R39 ;  /* 0x0000002700237308 */ /* 0x0001e20000000800 */
[----:B------:R-:W-:Y:S01]  /*69a0*/  FSEL R156, R66, -INF , !P4 ;  /* 0xff800000429c7808 */ /* 0x000fe20006000000 */
[----:B------:R-:W-:Y:S01]  /*69b0*/  FFMA.FTZ R66, R154, R7, -R25 ;  /* 0x000000079a427223 */ /* 0x000fe20000010819 */
[----:B------:R-:W-:Y:S02]  /*69c0*/  FMNMX.FTZ R37, R170, R37, !PT ;  /* 0x00000025aa257209 */ /* 0x000fe40007810000 */
[----:B------:R-:W-:Y:S02]  /*69d0*/  ISETP.GT.AND P4, PT, R15, 0x59, P2 ;  /* 0x000000590f00780c */ /* 0x000fe40001784270 */
[----:B------:R-:W-:Y:S01]  /*69e0*/  FSEL R154, R67, -INF , !P5 ;  /* 0xff800000439a7808 */ /* 0x000fe20006800000 */
[----:B------:R-:W-:Y:S01]  /*69f0*/  MUFU.EX2 R66, R66 ;  /* 0x0000004200427308 */ /* 0x000fe20000000800 */
        /* <DEDUP_REMOVED lines=18> */
[----:B------:R-:W-:Y:S02]  /*6b20*/  ISETP.GT.AND P5, PT, R15, 0x69, P2 ;  /* 0x000000690f00780c */ /* 0x000fe400017a4270 */
[----:B------:R-:W-:Y:S01]  /*6b30*/  FSEL R52, R75, -INF , !P3 ;  /* 0xff8000004b347808 */ /* 0x000fe20005800000 */
[----:B------:R-:W-:Y:S01]  /*6b40*/  MUFU.EX2 R40, R40 ;  /* 0x0000002800287308 */ /* 0x000fe20000000800 */
[----:B------:R-:W-:Y:S02]  /*6b50*/  ISETP.LT.OR P4, PT, R13, 0x69, P4 ;  /* 0x000000690d00780c */ /* 0x000fe40002781670 */
[----:B------:R-:W-:Y:S02]  /*6b60*/  FMNMX.FTZ R39, R74, R39, !PT ;  /* 0x000000274a277209 */ /* 0x000fe40007810000 */
[----:B------:R-:W-:Y:S02]  /*6b70*/  ISETP.GT.AND P3, PT, R15, 0x70, P2 ;  /* 0x000000700f00780c */ /* 0x000fe40001764270 */
[----:B------:R-:W-:Y:S01]  /*6b80*/  ISETP.LT.OR P5, PT, R13, 0x6a, P5 ;  /* 0x0000006a0d00780c */ /* 0x000fe20002fa1670 */
[----:B------:R-:W-:Y:S01]  /*6b90*/  MUFU.EX2 R20, R20 ;  /* 0x0000001400147308 */ /* 0x000fe20000000800 */
[----:B------:R-:W-:-:S02]  /*6ba0*/  FSEL R78, R78, -INF , !P4 ;  /* 0xff8000004e4e7808 */ /* 0x000fc40006000000 */
[----:B------:R-:W-:Y:S02]  /*6bb0*/  FMNMX.FTZ R39, R52, R39, !PT ;  /* 0x0000002734277209 */ /* 0x000fe40007810000 */
[----:B------:R-:W-:Y:S02]  /*6bc0*/  ISETP.GT.AND P4, PT, R15, 0x71, P2 ;  /* 0x000000710f00780c */ /* 0x000fe40001784270 */
[----:B------:R-:W-:Y:S01]  /*6bd0*/  FSEL R194, R79, -INF , !P5 ;  /* 0xff8000004fc27808 */ /* 0x000fe20006800000 */
[----:B------:R-:W-:Y:S01]  /*6be0*/  MUFU.EX2 R28, R28 ;  /* 0x0000001c001c7308 */ /* 0x000fe20000000800 */
[----:B------:R-:W-:Y:S02]  /*6bf0*/  ISETP.LT.OR P3, PT, R13, 0x71, P3 ;  /* 0x000000710d00780c */ /* 0x000fe40001f61670 */
[----:B------:R-:W-:Y:S02]  /*6c00*/  FMNMX.FTZ R39, R78, R39, !PT ;  /* 0x000000274e277209 */ /* 0x000fe40007810000 */
[----:B------:R-:W-:-:S02]  /*6c10*/  ISETP.GT.AND P5, PT, R15, 0x78, P2 ;  /* 0x000000780f00780c */ /* 0x000fc400017a4270 */
[----:B------:R-:W-:Y:S01]  /*6c20*/  ISETP.LT.OR P4, PT, R13, 0x72, P4 ;  /* 0x000000720d00780c */ /* 0x000fe20002781670 */
[----:B------:R-:W-:Y:S01]  /*6c30*/  MUFU.EX2 R24, R24 ;  /* 0x0000001800187308 */ /* 0x000fe20000000800 */
[----:B------:R-:W-:Y:S02]  /*6c40*/  FSEL R82, R82, -INF , !P3 ;  /* 0xff80000052527808 */ /* 0x000fe40005800000 */
[----:B------:R-:W-:Y:S02]  /*6c50*/  FMNMX.FTZ R39, R194, R39, !PT ;  /* 0x00000027c2277209 */ /* 0x000fe40007810000 */
[----:B------:R-:W-:Y:S02]  /*6c60*/  ISETP.GT.AND P2, PT, R15, 0x79, P2 ;  /* 0x000000790f00780c */ /* 0x000fe40001744270 */
[----:B------:R-:W-:Y:S01]  /*6c70*/  ISETP.LT.OR P5, PT, R13, 0x79, P5 ;  /* 0x000000790d00780c */ /* 0x000fe20002fa1670 */
[----:B------:R0:W-:Y:S01]  /*6c80*/  MUFU.EX2 R15, R41 ;  /* 0x00000029000f7308 */ /* 0x0001e20000000800 */
[----:B------:R-:W-:-:S02]  /*6c90*/  FSEL R56, R83, -INF , !P4 ;  /* 0xff80000053387808 */ /* 0x000fc40006000000 */
[----:B------:R-:W-:Y:S02]  /*6ca0*/  FMNMX.FTZ R39, R82, R39, !PT ;  /* 0x0000002752277209 */ /* 0x000fe40007810000 */
[----:B------:R-:W-:Y:S01]  /*6cb0*/  ISETP.LT.OR P2, PT, R13, 0x7a, P2 ;  /* 0x0000007a0d00780c */ /* 0x000fe20001741670 */
[--C-:B------:R-:W-:Y:S01]  /*6cc0*/  FFMA.FTZ R13, R60, R7, -R25.reuse ;  /* 0x000000073c0d7223 */ /* 0x100fe20000010819 */
[----:B------:R-:W-:Y:S01]  /*6cd0*/  FSEL R86, R86, -INF , !P5 ;  /* 0xff80000056567808 */ /* 0x000fe20006800000 */
[----:B------:R-:W-:Y:S01]  /*6ce0*/  MUFU.EX2 R43, R43 ;  /* 0x0000002b002b7308 */ /* 0x000fe20000000800 */
[----:B------:R-:W-:Y:S01]  /*6cf0*/  FMNMX.FTZ R39, R56, R39, !PT ;  /* 0x0000002738277209 */ /* 0x000fe20007810000 */
[----:B0-----:R-:W-:Y:S01]  /*6d00*/  FFMA.FTZ R41, R68, R7, -R25 ;  /* 0x0000000744297223 */ /* 0x001fe20000010819 */
[----:B------:R-:W-:Y:S02]  /*6d10*/  FSEL R60, R87, -INF , !P2 ;  /* 0xff800000573c7808 */ /* 0x000fe40005000000 */
[----:B------:R-:W-:-:S02]  /*6d20*/  FMNMX.FTZ R39, R86, R39, !PT ;  /* 0x0000002756277209 */ /* 0x000fc40007810000 */
[----:B------:R-:W-:Y:S01]  /*6d30*/  FSEL R51, R10, RZ, P6 ;  /* 0x000000ff0a337208 */ /* 0x000fe20003000000 */
[----:B------:R-:W-:Y:S01]  /*6d40*/  MUFU.EX2 R13, R13 ;  /* 0x0000000d000d7308 */ /* 0x000fe20000000800 */
[----:B------:R-:W-:Y:S01]  /*6d50*/  FMNMX.FTZ R45, R60, R39, !PT ;  /* 0x000000273c2d7209 */ /* 0x000fe20007810000 */
[-CC-:B------:R-:W-:Y:S02]  /*6d60*/  FFMA.FTZ R39, R64, R7.reuse, -R25.reuse ;  /* 0x0000000740277223 */ /* 0x180fe40000010819 */
[----:B------:R-:W-:Y:S01]  /*6d70*/  FADD.FTZ R68, -R51, R0 ;  /* 0x0000000033447221 */ /* 0x000fe20000010100 */
[-CC-:B------:R-:W-:Y:S01]  /*6d80*/  FFMA.FTZ R0, R32, R7.reuse, -R25.reuse ;  /* 0x0000000720007223 */ /* 0x180fe20000010819 */
[----:B------:R-:W0:Y:S02]  /*6d90*/  SHFL.BFLY PT, R64, R45, 0x2, 0x1f ;  /* 0x0c401f002d407f89 */ /* 0x000e2400000e0000 */
[----:B------:R-:W-:Y:S08]  /*6da0*/  MUFU.EX2 R39, R39 ;  /* 0x0000002700277308 */ /* 0x000ff00000000800 */
[----:B------:R-:W-:Y:S08]  /*6db0*/  MUFU.EX2 R41, R41 ;  /* 0x0000002900297308 */ /* 0x000ff00000000800 */
[----:B------:R-:W-:Y:S01]  /*6dc0*/  MUFU.EX2 R14, R14 ;  /* 0x0000000e000e7308 */ /* 0x000fe20000000800 */
[----:B0-----:R-:W-:Y:S01]  /*6dd0*/  FMNMX.FTZ R49, R45, R64, !PT ;  /* 0x000000402d317209 */ /* 0x001fe20007810000 */
[-CC-:B------:R-:W-:Y:S01]  /*6de0*/  FFMA.FTZ R64, R12, R7.reuse, -R25.reuse ;  /* 0x000000070c407223 */ /* 0x180fe20000010819 */
[-C--:B------:R-:W-:Y:S01]  /*6df0*/  FFMA.FTZ R45, R76, R7.reuse, -R25 ;  /* 0x000000074c2d7223 */ /* 0x080fe20000010819 */
[----:B------:R-:W-:-:S04]  /*6e00*/  FMUL.FTZ R25, R68, R7 ;  /* 0x0000000744197220 */ /* 0x000fc80000410000 */
[----:B------:R-:W-:Y:S01]  /*6e10*/  MUFU.EX2 R47, R47 ;  /* 0x0000002f002f7308 */ /* 0x000fe20000000800 */
[----:B------:R-:W0:Y:S07]  /*6e20*/  SHFL.BFLY PT, R12, R49, 0x1, 0x1f ;  /* 0x0c201f00310c7f89 */ /* 0x000e2e00000e0000 */
[----:B------:R-:W1:Y:S08]  /*6e30*/  MUFU.EX2 R25, R25 ;  /* 0x0000001900197308 */ /* 0x000e700000000800 */
[----:B------:R-:W-:Y:S08]  /*6e40*/  MUFU.EX2 R64, R64 ;  /* 0x0000004000407308 */ /* 0x000ff00000000800 */
[----:B------:R-:W-:Y:S01]  /*6e50*/  MUFU.EX2 R45, R45 ;  /* 0x0000002d002d7308 */ /* 0x000fe20000000800 */
[----:B0-----:R-:W-:Y:S01]  /*6e60*/  FMNMX.FTZ R12, R49, R12, !PT ;  /* 0x0000000c310c7209 */ /* 0x001fe20007810000 */
[----:B-1----:R-:W-:Y:S01]  /*6e70*/  FFMA.FTZ R68, R25, R3, R180 ;  /* 0x0000000319447223 */ /* 0x002fe200000100b4 */
[C---:B------:R-:W-:Y:S01]  /*6e80*/  F2FP.F16.F32.PACK_AB R180, R9.reuse, R180 ;  /* 0x000000b409b4723e */ /* 0x040fe200000000ff */
[----:B------:R-:W-:Y:S01]  /*6e90*/  FMUL.FTZ R88, R88, R25 ;  /* 0x0000001958587220 */ /* 0x000fe20000410000 */
[C---:B------:R-:W-:Y:S01]  /*6ea0*/  FSETP.NEU.FTZ.AND P2, PT, R12.reuse, -INF , PT ;  /* 0xff8000000c00780b */ /* 0x040fe20003f5d000 */
[----:B------:R-:W-:Y:S01]  /*6eb0*/  FMUL.FTZ R32, R12, R7 ;  /* 0x000000070c207220 */ /* 0x000fe20000410000 */
[----:B------:R-:W-:Y:S01]  /*6ec0*/  FADD.FTZ R3, R9, R68 ;  /* 0x0000004409037221 */ /* 0x000fe20000010000 */
[----:B------:R-:W-:Y:S01]  /*6ed0*/  MUFU.EX2 R36, R36 ;  /* 0x0000002400247308 */ /* 0x000fe20000000800 */
[-C--:B------:R-:W-:Y:S01]  /*6ee0*/  FMUL.FTZ R89, R89, R25.reuse ;  /* 0x0000001959597220 */ /* 0x080fe20000410000 */
[-C--:B------:R-:W-:Y:S01]  /*6ef0*/  FMUL.FTZ R92, R92, R25.reuse ;  /* 0x000000195c5c7220 */ /* 0x080fe20000410000 */
[----:B------:R-:W-:Y:S01]  /*6f00*/  FSEL R51, R32, RZ, P2 ;  /* 0x000000ff20337208 */ /* 0x000fe20001000000 */
[-C--:B------:R-:W-:Y:S01]  /*6f10*/  FMUL.FTZ R93, R93, R25.reuse ;  /* 0x000000195d5d7220 */ /* 0x080fe20000410000 */
[-C--:B------:R-:W-:Y:S01]  /*6f20*/  FMUL.FTZ R96, R96, R25.reuse ;  /* 0x0000001960607220 */ /* 0x080fe20000410000 */
[-C--:B------:R-:W-:Y:S01]  /*6f30*/  FMUL.FTZ R97, R97, R25.reuse ;  /* 0x0000001961617220 */ /* 0x080fe20000410000 */
[----:B------:R-:W-:Y:S01]  /*6f40*/  FMUL.FTZ R100, R100, R25 ;  /* 0x0000001964647220 */ /* 0x000fe20000410000 */
[-C--:B------:R-:W-:Y:S01]  /*6f50*/  FFMA.FTZ R175, R46, R7.reuse, -R51 ;  /* 0x000000072eaf7223 */ /* 0x080fe20000010833 */
[----:B------:R-:W-:Y:S01]  /*6f60*/  FADD.FTZ R46, R182, R3 ;  /* 0x00000003b62e7221 */ /* 0x000fe20000010000 */
[-CC-:B------:R-:W-:Y:S01]  /*6f70*/  FFMA.FTZ R169, R50, R7.reuse, -R51.reuse ;  /* 0x0000000732a97223 */ /* 0x180fe20000010833 */
[-CC-:B------:R-:W-:Y:S01]  /*6f80*/  FFMA.FTZ R181, R31, R7.reuse, -R51.reuse ;  /* 0x000000071fb57223 */ /* 0x180fe20000010833 */
[-CC-:B------:R-:W-:Y:S01]  /*6f90*/  FFMA.FTZ R171, R54, R7.reuse, -R51.reuse ;  /* 0x0000000736ab7223 */ /* 0x180fe20000010833 */
[----:B------:R-:W-:Y:S01]  /*6fa0*/  FADD.FTZ R3, R11, R46 ;  /* 0x0000002e0b037221 */ /* 0x000fe20000010000 */
[-CC-:B------:R-:W-:Y:S01]  /*6fb0*/  FFMA.FTZ R32, R164, R7.reuse, -R51.reuse ;  /* 0x00000007a4207223 */ /* 0x180fe20000010833 */
[-CC-:B------:R-:W-:Y:S01]  /*6fc0*/  FFMA.FTZ R183, R30, R7.reuse, -R51.reuse ;  /* 0x000000071eb77223 */ /* 0x180fe20000010833 */
[-C--:B------:R-:W-:Y:S01]  /*6fd0*/  FFMA.FTZ R30, R162, R7.reuse, -R51 ;  /* 0x00000007a21e7223 */ /* 0x080fe20000010833 */
[----:B------:R-:W-:Y:S01]  /*6fe0*/  FADD.FTZ R46, R176, R3 ;  /* 0x00000003b02e7221 */ /* 0x000fe20000010000 */
[----:B------:R-:W-:Y:S01]  /*6ff0*/  MUFU.EX2 R181, R181 ;  /* 0x000000b500b57308 */ /* 0x000fe20000000800 */
        /* <DEDUP_REMOVED lines=11> */
[--C-:B------:R-:W-:Y:S01]  /*70b0*/  FFMA.FTZ R46, R192, R7, -R51.reuse ;  /* 0x00000007c02e7223 */ /* 0x100fe20000010833 */
[----:B------:R-:W-:Y:S01]  /*70c0*/  F2FP.F16.F32.PACK_AB R164, R40, R15 ;  /* 0x0000000f28a4723e */ /* 0x000fe200000000ff */
[--C-:B------:R-:W-:Y:S01]  /*70d0*/  FFMA.FTZ R165, R58, R7, -R51.reuse ;  /* 0x000000073aa57223 */ /* 0x100fe20000010833 */
[----:B------:R-:W-:Y:S01]  /*70e0*/  FADD.FTZ R3, R29, R50 ;  /* 0x000000321d037221 */ /* 0x000fe20000010000 */
[----:B------:R-:W-:Y:S01]  /*70f0*/  MUFU.EX2 R183, R183 ;  /* 0x000000b700b77308 */ /* 0x000fe20000000800 */
[----:B------:R-:W-:Y:S01]  /*7100*/  F2FP.F16.F32.PACK_AB R166, R20, R13 ;  /* 0x0000000d14a6723e */ /* 0x000fe200000000ff */
[-C--:B------:R-:W-:Y:S01]  /*7110*/  FFMA.FTZ R154, R154, R7.reuse, -R51 ;  /* 0x000000079a9a7223 */ /* 0x080fe20000010833 */
[----:B------:R-:W-:Y:S01]  /*7120*/  FADD.FTZ R50, R62, R3 ;  /* 0x000000033e327221 */ /* 0x000fe20000010000 */
[----:B------:R-:W-:Y:S01]  /*7130*/  FSEL R3, R12, RZ, P2 ;  /* 0x000000ff0c037208 */ /* 0x000fe20001000000 */
[-CC-:B------:R-:W-:Y:S01]  /*7140*/  FFMA.FTZ R160, R160, R7.reuse, -R51.reuse ;  /* 0x00000007a0a07223 */ /* 0x180fe20000010833 */
[-CC-:B------:R-:W-:Y:S01]  /*7150*/  FFMA.FTZ R158, R158, R7.reuse, -R51.reuse ;  /* 0x000000079e9e7223 */ /* 0x180fe20000010833 */
[----:B------:R-:W-:Y:S01]  /*7160*/  FADD.FTZ R31, R33, R50 ;  /* 0x00000032211f7221 */ /* 0x000fe20000010000 */
[----:B------:R-:W-:Y:S01]  /*7170*/  MUFU.EX2 R30, R30 ;  /* 0x0000001e001e7308 */ /* 0x000fe20000000800 */
[----:B------:R-:W-:Y:S01]  /*7180*/  FADD.FTZ R8, -R3, R8 ;  /* 0x0000000803087221 */ /* 0x000fe20000010100 */
[----:B------:R-:W-:Y:S01]  /*7190*/  FFMA.FTZ R50, R174, R7, -R51 ;  /* 0x00000007ae327223 */ /* 0x000fe20000010833 */
[----:B------:R-:W-:Y:S01]  /*71a0*/  FADD.FTZ R54, R66, R31 ;  /* 0x0000001f42367221 */ /* 0x000fe20000010000 */
[----:B------:R-:W-:-:S02]  /*71b0*/  @!P1 VIADD R31, R53, 0x28860 ;  /* 0x00028860351f9836 */ /* 0x000fc40000000000 */
[-C--:B------:R-:W-:Y:S01]  /*71c0*/  FMUL.FTZ R8, R8, R7.reuse ;  /* 0x0000000708087220 */ /* 0x080fe20000410000 */
[-CC-:B------:R-:W-:Y:S01]  /*71d0*/  FFMA.FTZ R53, R52, R7.reuse, -R51.reuse ;  /* 0x0000000734357223 */ /* 0x180fe20000010833 */
[----:B------:R-:W-:Y:S01]  /*71e0*/  FADD.FTZ R3, R35, R54 ;  /* 0x0000003623037221 */ /* 0x000fe20000010000 */
[----:B------:R-:W-:Y:S01]  /*71f0*/  MUFU.EX2 R177, R177 ;  /* 0x000000b100b17308 */ /* 0x000fe20000000800 */
[-C--:B------:R-:W-:Y:S01]  /*7200*/  FFMA.FTZ R170, R170, R7.reuse, -R51 ;  /* 0x00000007aaaa7223 */ /* 0x080fe20000010833 */
[----:B------:R-:W-:Y:S01]  /*7210*/  @!P1 PRMT R31, RZ, 0x654, R31 ;  /* 0x00000654ff1f9816 */ /* 0x000fe2000000001f */
[----:B------:R-:W-:Y:S01]  /*7220*/  FADD.FTZ R54, R48, R3 ;  /* 0x0000000330367221 */ /* 0x000fe20000010000 */
[-CC-:B------:R-:W-:Y:S01]  /*7230*/  FFMA.FTZ R156, R156, R7.reuse, -R51.reuse ;  /* 0x000000079c9c7223 */ /* 0x180fe20000010833 */
[-CC-:B------:R-:W-:Y:S01]  /*7240*/  FFMA.FTZ R70, R70, R7.reuse, -R51.reuse ;  /* 0x0000000746467223 */ /* 0x180fe20000010833 */
[----:B------:R0:W-:Y:S01]  /*7250*/  @!P1 SYNCS.ARRIVE.TRANS64.RED.A1T0 RZ, [R31+URZ], RZ ;  /* 0x000000ff1fff99a7 */ /* 0x0001e2000810043f */
[----:B------:R-:W-:Y:S01]  /*7260*/  FADD.FTZ R3, R37, R54 ;  /* 0x0000003625037221 */ /* 0x000fe20000010000 */
[----:B------:R-:W1:Y:S01]  /*7270*/  MUFU.EX2 R8, R8 ;  /* 0x0000000800087308 */ /* 0x000e620000000800 */
[-CC-:B------:R-:W-:Y:S01]  /*7280*/  FFMA.FTZ R74, R74, R7.reuse, -R51.reuse ;  /* 0x000000074a4a7223 */ /* 0x180fe20000010833 */
[-C--:B------:R-:W-:Y:S01]  /*7290*/  FFMA.FTZ R78, R78, R7.reuse, -R51 ;  /* 0x000000074e4e7223 */ /* 0x080fe20000010833 */
[----:B------:R-:W-:Y:S01]  /*72a0*/  FADD.FTZ R54, R44, R3 ;  /* 0x000000032c367221 */ /* 0x000fe20000010000 */
[-CC-:B------:R-:W-:Y:S01]  /*72b0*/  FFMA.FTZ R194, R194, R7.reuse, -R51.reuse ;  /* 0x00000007c2c27223 */ /* 0x180fe20000010833 */
[-CC-:B------:R-:W-:Y:S01]  /*72c0*/  FFMA.FTZ R82, R82, R7.reuse, -R51.reuse ;  /* 0x0000000752527223 */ /* 0x180fe20000010833 */
[-CC-:B0-----:R-:W-:Y:S01]  /*72d0*/  FFMA.FTZ R31, R152, R7.reuse, -R51.reuse ;  /* 0x00000007981f7223 */ /* 0x181fe20000010833 */
[----:B------:R-:W-:Y:S01]  /*72e0*/  FADD.FTZ R3, R15, R54 ;  /* 0x000000360f037221 */ /* 0x000fe20000010000 */
[----:B------:R-:W0:Y:S01]  /*72f0*/  MUFU.EX2 R34, R34 ;  /* 0x0000002200227308 */ /* 0x000e220000000800 */
[-CC-:B------:R-:W-:Y:S01]  /*7300*/  FFMA.FTZ R56, R56, R7.reuse, -R51.reuse ;  /* 0x0000000738387223 */ /* 0x180fe20000010833 */
[-C--:B------:R-:W-:Y:S01]  /*7310*/  FFMA.FTZ R86, R86, R7.reuse, -R51 ;  /* 0x0000000756567223 */ /* 0x080fe20000010833 */
[----:B------:R-:W-:Y:S01]  /*7320*/  FADD.FTZ R54, R40, R3 ;  /* 0x0000000328367221 */ /* 0x000fe20000010000 */
[----:B------:R-:W-:Y:S01]  /*7330*/  FFMA.FTZ R51, R60, R7, -R51 ;  /* 0x000000073c337223 */ /* 0x000fe20000010833 */
[----:B------:R-:W-:Y:S01]  /*7340*/  ISETP.GT.AND P2, PT, R6, UR56, PT ;  /* 0x0000003806007c0c */ /* 0x000fe2000bf44270 */
[-C--:B------:R-:W-:Y:S01]  /*7350*/  FMUL.FTZ R101, R101, R25.reuse ;  /* 0x0000001965657220 */ /* 0x080fe20000410000 */
[----:B------:R-:W-:Y:S01]  /*7360*/  FADD.FTZ R55, R13, R54 ;  /* 0x000000360d377221 */ /* 0x000fe20000010000 */
[----:B------:R-:W2:Y:S01]  /*7370*/  MUFU.EX2 R179, R179 ;  /* 0x000000b300b37308 */ /* 0x000ea20000000800 */
[----:B-1----:R-:W-:Y:S01]  /*7380*/  FFMA.FTZ R3, R8, R2, R181 ;  /* 0x0000000208037223 */ /* 0x002fe200000100b5 */
[-C--:B------:R-:W-:Y:S01]  /*7390*/  FMUL.FTZ R90, R90, R8.reuse ;  /* 0x000000085a5a7220 */ /* 0x080fe20000410000 */
[----:B------:R-:W-:Y:S01]  /*73a0*/  FADD.FTZ R54, R20, R55 ;  /* 0x0000003714367221 */ /* 0x000fe20000010000 */
[-C--:B------:R-:W-:Y:S01]  /*73b0*/  FMUL.FTZ R91, R91, R8.reuse ;  /* 0x000000085b5b7220 */ /* 0x080fe20000410000 */
[----:B------:R-:W-:Y:S01]  /*73c0*/  FADD.FTZ R2, R32, R3 ;  /* 0x0000000320027221 */ /* 0x000fe20000010000 */
[-C--:B------:R-:W-:Y:S01]  /*73d0*/  FMUL.FTZ R94, R94, R8.reuse ;  /* 0x000000085e5e7220 */ /* 0x080fe20000410000 */
[----:B------:R-:W-:Y:S01]  /*73e0*/  FADD.FTZ R55, R39, R54 ;  /* 0x0000003627377221 */ /* 0x000fe20000010000 */
[----:B------:R-:W1:Y:S01]  /*73f0*/  MUFU.EX2 R38, R38 ;  /* 0x0000002600267308 */ /* 0x000e620000000800 */
[----:B------:R-:W-:Y:S01]  /*7400*/  FADD.FTZ R3, R183, R2 ;  /* 0x00000002b7037221 */ /* 0x000fe20000010000 */
[-C--:B------:R-:W-:Y:S01]  /*7410*/  FMUL.FTZ R95, R95, R8.reuse ;  /* 0x000000085f5f7220 */ /* 0x080fe20000410000 */
[----:B------:R-:W-:Y:S01]  /*7420*/  FADD.FTZ R54, R28, R55 ;  /* 0x000000371c367221 */ /* 0x000fe20000010000 */
[-C--:B------:R-:W-:Y:S01]  /*7430*/  FMUL.FTZ R98, R98, R8.reuse ;  /* 0x0000000862627220 */ /* 0x080fe20000410000 */
[----:B------:R-:W-:Y:S01]  /*7440*/  FADD.FTZ R2, R30, R3 ;  /* 0x000000031e027221 */ /* 0x000fe20000010000 */
[-C--:B------:R-:W-:Y:S01]  /*7450*/  FMUL.FTZ R99, R99, R8.reuse ;  /* 0x0000000863637220 */ /* 0x080fe20000410000 */
[----:B------:R-:W-:Y:S01]  /*7460*/  FADD.FTZ R9, R41, R54 ;  /* 0x0000003629097221 */ /* 0x000fe20000010000 */
[----:B------:R-:W3:Y:S01]  /*7470*/  MUFU.EX2 R173, R173 ;  /* 0x000000ad00ad7308 */ /* 0x000ee20000000800 */
[----:B------:R-:W-:Y:S01]  /*7480*/  FADD.FTZ R3, R177, R2 ;  /* 0x00000002b1037221 */ /* 0x000fe20000010000 */
[-C--:B------:R-:W-:Y:S01]  /*7490*/  FMUL.FTZ R102, R102, R8.reuse ;  /* 0x0000000866667220 */ /* 0x080fe20000410000 */
[----:B------:R-:W-:Y:S01]  /*74a0*/  FADD.FTZ R54, R24, R9 ;  /* 0x0000000918367221 */ /* 0x000fe20000010000 */
[-C--:B------:R-:W-:Y:S01]  /*74b0*/  FMUL.FTZ R103, R103, R8.reuse ;  /* 0x0000000867677220 */ /* 0x080fe20000410000 */
[----:B0-----:R-:W-:Y:S01]  /*74c0*/  FADD.FTZ R2, R34, R3 ;  /* 0x0000000322027221 */ /* 0x001fe20000010000 */
[-C--:B------:R-:W-:Y:S01]  /*74d0*/  FMUL.FTZ R106, R106, R8.reuse ;  /* 0x000000086a6a7220 */ /* 0x080fe20000410000 */
[----:B------:R-:W-:Y:S01]  /*74e0*/  FADD.FTZ R9, R43, R54 ;  /* 0x000000362b097221 */ /* 0x000fe20000010000 */
[----:B------:R-:W0:Y:S01]  /*74f0*/  MUFU.EX2 R42, R42 ;  /* 0x0000002a002a7308 */ /* 0x000e220000000800 */
[----:B--2---:R-:W-:Y:S01]  /*7500*/  FADD.FTZ R3, R179, R2 ;  /* 0x00000002b3037221 */ /* 0x004fe20000010000 */
[-C--:B------:R-:W-:Y:S01]  /*7510*/  FMUL.FTZ R107, R107, R8.reuse ;  /* 0x000000086b6b7220 */ /* 0x080fe20000410000 */
[----:B------:R-:W-:Y:S01]  /*7520*/  FADD.FTZ R54, R64, R9 ;  /* 0x0000000940367221 */ /* 0x000fe20000010000 */
[-C--:B------:R-:W-:Y:S01]  /*7530*/  FMUL.FTZ R110, R110, R8.reuse ;  /* 0x000000086e6e7220 */ /* 0x080fe20000410000 */
[----:B-1----:R-:W-:Y:S01]  /*7540*/  FADD.FTZ R2, R38, R3 ;  /* 0x0000000326027221 */ /* 0x002fe20000010000 */
[-C--:B------:R-:W-:Y:S01]  /*7550*/  FMUL.FTZ R111, R111, R8.reuse ;  /* 0x000000086f6f7220 */ /* 0x080fe20000410000 */
[----:B------:R-:W-:Y:S01]  /*7560*/  FADD.FTZ R9, R45, R54 ;  /* 0x000000362d097221 */ /* 0x000fe20000010000 */
[----:B------:R-:W1:Y:S01]  /*7570*/  MUFU.EX2 R175, R175 ;  /* 0x000000af00af7308 */ /* 0x000e620000000800 */
[----:B---3--:R-:W-:Y:S01]  /*7580*/  FADD.FTZ R3, R173, R2 ;  /* 0x00000002ad037221 */ /* 0x008fe20000010000 */
[-C--:B------:R-:W-:Y:S01]  /*7590*/  FMUL.FTZ R114, R114, R8.reuse ;  /* 0x0000000872727220 */ /* 0x080fe20000410000 */
[----:B------:R-:W-:Y:S01]  /*75a0*/  FADD.FTZ R40, R14, R9 ;  /* 0x000000090e287221 */ /* 0x000fe20000010000 */
[-C--:B------:R-:W-:Y:S01]  /*75b0*/  FMUL.FTZ R115, R115, R8.reuse ;  /* 0x0000000873737220 */ /* 0x080fe20000410000 */
[-C--:B------:R-:W-:Y:S01]  /*75c0*/  FMUL.FTZ R118, R118, R8.reuse ;  /* 0x0000000876767220 */ /* 0x080fe20000410000 */
[-C--:B------:R-:W-:Y:S01]  /*75d0*/  FMUL.FTZ R119, R119, R8.reuse ;  /* 0x0000000877777220 */ /* 0x080fe20000410000 */
[----:B------:R-:W-:Y:S01]  /*75e0*/  FADD.FTZ R9, R47, R40 ;  /* 0x000000282f097221 */ /* 0x000fe20000010000 */
[----:B------:R-:W2:Y:S01]  /*75f0*/  MUFU.EX2 R26, R26 ;  /* 0x0000001a001a7308 */ /* 0x000ea20000000800 */
[----:B0-----:R-:W-:Y:S01]  /*7600*/  FADD.FTZ R2, R42, R3 ;  /* 0x000000032a027221 */ /* 0x001fe20000010000 */
[-C--:B------:R-:W-:Y:S01]  /*7610*/  FMUL.FTZ R122, R122, R8.reuse ;  /* 0x000000087a7a7220 */ /* 0x080fe20000410000 */
[----:B------:R-:W-:Y:S01]  /*7620*/  FADD.FTZ R20, R36, R9 ;  /* 0x0000000924147221 */ /* 0x000fe20000010000 */
[-C--:B------:R-:W-:Y:S01]  /*7630*/  FMUL.FTZ R123, R123, R8.reuse ;  /* 0x000000087b7b7220 */ /* 0x080fe20000410000 */
[-C--:B------:R-:W-:Y:S01]  /*7640*/  FMUL.FTZ R126, R126, R8.reuse ;  /* 0x000000087e7e7220 */ /* 0x080fe20000410000 */
[-C--:B------:R-:W-:Y:S01]  /*7650*/  FMUL.FTZ R127, R127, R8.reuse ;  /* 0x000000087f7f7220 */ /* 0x080fe20000410000 */
[-C--:B------:R-:W-:Y:S01]  /*7660*/  FMUL.FTZ R130, R130, R8.reuse ;  /* 0x0000000882827220 */ /* 0x080fe20000410000 */
[----:B------:R-:W0:Y:S01]  /*7670*/  MUFU.EX2 R49, R84 ;  /* 0x0000005400317308 */ /* 0x000e220000000800 */
[----:B-1----:R-:W-:Y:S01]  /*7680*/  FADD.FTZ R3, R175, R2 ;  /* 0x00000002af037221 */ /* 0x002fe20000010000 */
[-C--:B------:R-:W-:Y:S01]  /*7690*/  FMUL.FTZ R131, R131, R8.reuse ;  /* 0x0000000883837220 */ /* 0x080fe20000410000 */
[-C--:B------:R-:W-:Y:S01]  /*76a0*/  FMUL.FTZ R134, R134, R8.reuse ;  /* 0x0000000886867220 */ /* 0x080fe20000410000 */
[-C--:B------:R-:W-:Y:S01]  /*76b0*/  FMUL.FTZ R135, R135, R8.reuse ;  /* 0x0000000887877220 */ /* 0x080fe20000410000 */
[-C--:B------:R-:W-:Y:S01]  /*76c0*/  FMUL.FTZ R138, R138, R8.reuse ;  /* 0x000000088a8a7220 */ /* 0x080fe20000410000 */
[-C--:B------:R-:W-:Y:S01]  /*76d0*/  FMUL.FTZ R139, R139, R8.reuse ;  /* 0x000000088b8b7220 */ /* 0x080fe20000410000 */
[-C--:B------:R-:W-:Y:S01]  /*76e0*/  FMUL.FTZ R142, R142, R8.reuse ;  /* 0x000000088e8e7220 */ /* 0x080fe20000410000 */
[----:B------:R-:W1:Y:S01]  /*76f0*/  MUFU.EX2 R169, R169 ;  /* 0x000000a900a97308 */ /* 0x000e620000000800 */
[----:B--2---:R-:W-:Y:S01]  /*7700*/  FADD.FTZ R2, R26, R3 ;  /* 0x000000031a027221 */ /* 0x004fe20000010000 */
[-C--:B------:R-:W-:Y:S01]  /*7710*/  FMUL.FTZ R143, R143, R8.reuse ;  /* 0x000000088f8f7220 */ /* 0x080fe20000410000 */
[-C--:B------:R-:W-:Y:S01]  /*7720*/  FMUL.FTZ R146, R146, R8.reuse ;  /* 0x0000000892927220 */ /* 0x080fe20000410000 */
[-C--:B------:R-:W-:Y:S01]  /*7730*/  FMUL.FTZ R147, R147, R8.reuse ;  /* 0x0000000893937220 */ /* 0x080fe20000410000 */
[-C--:B------:R-:W-:Y:S01]  /*7740*/  FMUL.FTZ R150, R150, R8.reuse ;  /* 0x0000000896967220 */ /* 0x080fe20000410000 */
[----:B------:R-:W-:Y:S01]  /*7750*/  FMUL.FTZ R151, R151, R8 ;  /* 0x0000000897977220 */ /* 0x000fe20000410000 */
[----:B------:R-:W-:Y:S01]  /*7760*/  F2FP.F16.F32.PACK_AB R182, R11, R182 ;  /* 0x000000b60bb6723e */ /* 0x000fe200000000ff */
[----:B------:R-:W2:Y:S01]  /*7770*/  MUFU.EX2 R0, R0 ;  /* 0x0000000000007308 */ /* 0x000ea20000000800 */
[----:B0-----:R-:W-:Y:S01]  /*7780*/  FADD.FTZ R3, R49, R20 ;  /* 0x0000001431037221 */ /* 0x001fe20000010000 */
[----:B------:R-:W-:Y:S01]  /*7790*/  F2FP.F16.F32.PACK_AB R176, R21, R176 ;  /* 0x000000b015b0723e */ /* 0x000fe200000000ff */
[-C--:B------:R-:W-:Y:S01]  /*77a0*/  FMUL.FTZ R104, R104, R25.reuse ;  /* 0x0000001968687220 */ /* 0x080fe20000410000 */
[----:B------:R-:W-:Y:S01]  /*77b0*/  F2FP.F16.F32.PACK_AB R178, R27, R178 ;  /* 0x000000b21bb2723e */ /* 0x000fe200000000ff */
[----:B------:R-:W-:Y:S01]  /*77c0*/  FMUL.FTZ R105, R105, R25 ;  /* 0x0000001969697220 */ /* 0x000fe20000410000 */
[----:B------:R-:W-:Y:S01]  /*77d0*/  F2FP.F16.F32.PACK_AB R172, R62, R29 ;  /* 0x0000001d3eac723e */ /* 0x000fe200000000ff */
[----:B------:R-:W-:Y:S01]  /*77e0*/  FMUL.FTZ R108, R108, R25 ;  /* 0x000000196c6c7220 */ /* 0x000fe20000410000 */
[----:B------:R-:W0:Y:S01]  /*77f0*/  MUFU.EX2 R46, R46 ;  /* 0x0000002e002e7308 */ /* 0x000e220000000800 */
[----:B-1----:R-:W-:Y:S01]  /*7800*/  FADD.FTZ R9, R169, R2 ;  /* 0x00000002a9097221 */ /* 0x002fe20000010000 */
[----:B------:R-:W-:Y:S01]  /*7810*/  F2FP.F16.F32.PACK_AB R174, R66, R33 ;  /* 0x0000002142ae723e */ /* 0x000fe200000000ff */
[----:B------:R-:W-:Y:S01]  /*7820*/  FMUL.FTZ R109, R109, R25 ;  /* 0x000000196d6d7220 */ /* 0x000fe20000410000 */
[----:B------:R-:W-:Y:S01]  /*7830*/  F2FP.F16.F32.PACK_AB R168, R48, R35 ;  /* 0x0000002330a8723e */ /* 0x000fe200000000ff */
[----:B------:R-:W-:Y:S01]  /*7840*/  FMUL.FTZ R112, R112, R25 ;  /* 0x0000001970707220 */ /* 0x000fe20000410000 */
[----:B------:R-:W-:Y:S01]  /*7850*/  F2FP.F16.F32.PACK_AB R162, R24, R41 ;  /* 0x0000002918a2723e */ /* 0x000fe200000000ff */
[----:B------:R-:W-:Y:S01]  /*7860*/  FMUL.FTZ R113, R113, R25 ;  /* 0x0000001971717220 */ /* 0x000fe20000410000 */
[----:B------:R-:W1:Y:S01]  /*7870*/  MUFU.EX2 R171, R171 ;  /* 0x000000ab00ab7308 */ /* 0x000e620000000800 */
[----:B--2---:R-:W-:Y:S01]  /*7880*/  FADD.FTZ R3, R0, R3 ;  /* 0x0000000300037221 */ /* 0x004fe20000010000 */
[----:B------:R-:W-:Y:S01]  /*7890*/  F2FP.F16.F32.PACK_AB R152, R36, R47 ;  /* 0x0000002f2498723e */ /* 0x000fe200000000ff */
[-C--:B------:R-:W-:Y:S01]  /*78a0*/  FMUL.FTZ R116, R116, R25.reuse ;  /* 0x0000001974747220 */ /* 0x080fe20000410000 */
[-C--:B------:R-:W-:Y:S01]  /*78b0*/  FMUL.FTZ R117, R117, R25.reuse ;  /* 0x0000001975757220 */ /* 0x080fe20000410000 */
[-C--:B------:R-:W-:Y:S01]  /*78c0*/  FMUL.FTZ R120, R120, R25.reuse ;  /* 0x0000001978787220 */ /* 0x080fe20000410000 */
[-C--:B------:R-:W-:Y:S01]  /*78d0*/  FMUL.FTZ R121, R121, R25.reuse ;  /* 0x0000001979797220 */ /* 0x080fe20000410000 */
[-C--:B------:R-:W-:Y:S01]  /*78e0*/  FMUL.FTZ R124, R124, R25.reuse ;  /* 0x000000197c7c7220 */ /* 0x080fe20000410000 */
[----:B------:R-:W2:Y:S01]  /*78f0*/  MUFU.EX2 R50, R50 ;  /* 0x0000003200327308 */ /* 0x000ea20000000800 */
[-C--:B------:R-:W-:Y:S01]  /*7900*/  FMUL.FTZ R125, R125, R25.reuse ;  /* 0x000000197d7d7220 */ /* 0x080fe20000410000 */
[-C--:B------:R-:W-:Y:S01]  /*7910*/  FMUL.FTZ R128, R128, R25.reuse ;  /* 0x0000001980807220 */ /* 0x080fe20000410000 */
[-C--:B------:R-:W-:Y:S01]  /*7920*/  FMUL.FTZ R129, R129, R25.reuse ;  /* 0x0000001981817220 */ /* 0x080fe20000410000 */
[-C--:B------:R-:W-:Y:S01]  /*7930*/  FMUL.FTZ R132, R132, R25.reuse ;  /* 0x0000001984847220 */ /* 0x080fe20000410000 */
[-C--:B------:R-:W-:Y:S01]  /*7940*/  FMUL.FTZ R133, R133, R25.reuse ;  /* 0x0000001985857220 */ /* 0x080fe20000410000 */
[-C--:B------:R-:W-:Y:S01]  /*7950*/  FMUL.FTZ R136, R136, R25.reuse ;  /* 0x0000001988887220 */ /* 0x080fe20000410000 */
[-C--:B------:R-:W-:Y:S01]  /*7960*/  FMUL.FTZ R137, R137, R25.reuse ;  /* 0x0000001989897220 */ /* 0x080fe20000410000 */
[----:B------:R-:W3:Y:S01]  /*7970*/  MUFU.EX2 R165, R165 ;  /* 0x000000a500a57308 */ /* 0x000ee20000000800 */
[-C--:B------:R-:W-:Y:S01]  /*7980*/  FMUL.FTZ R140, R140, R25.reuse ;  /* 0x000000198c8c7220 */ /* 0x080fe20000410000 */
[-C--:B------:R-:W-:Y:S01]  /*7990*/  FMUL.FTZ R141, R141, R25.reuse ;  /* 0x000000198d8d7220 */ /* 0x080fe20000410000 */
[-C--:B------:R-:W-:Y:S01]  /*79a0*/  FMUL.FTZ R144, R144, R25.reuse ;  /* 0x0000001990907220 */ /* 0x080fe20000410000 */
[-C--:B------:R-:W-:Y:S01]  /*79b0*/  FMUL.FTZ R145, R145, R25.reuse ;  /* 0x0000001991917220 */ /* 0x080fe20000410000 */
[-C--:B------:R-:W-:Y:S01]  /*79c0*/  FMUL.FTZ R148, R148, R25.reuse ;  /* 0x0000001994947220 */ /* 0x080fe20000410000 */
[----:B------:R-:W-:Y:S01]  /*79d0*/  FMUL.FTZ R149, R149, R25 ;  /* 0x0000001995957220 */ /* 0x000fe20000410000 */
[----:B------:R-:W-:Y:S01]  /*79e0*/  F2FP.F16.F32.PACK_AB R181, R32, R181 ;  /* 0x000000b520b5723e */ /* 0x000fe200000000ff */
[----:B------:R4:W-:Y:S01]  /*79f0*/  MUFU.EX2 R161, R154 ;  /* 0x0000009a00a17308 */ /* 0x0009e20000000800 */
[----:B------:R-:W-:Y:S01]  /*7a00*/  F2FP.F16.F32.PACK_AB R183, R30, R183 ;  /* 0x000000b71eb7723e */ /* 0x000fe200000000ff */
[----:B------:R-:W-:Y:S01]  /*7a10*/  VIADD R6, R6, 0xffffffff ;  /* 0xffffffff06067836 */ /* 0x000fe20000000000 */
[----:B------:R-:W-:Y:S01]  /*7a20*/  F2FP.F16.F32.PACK_AB R177, R34, R177 ;  /* 0x000000b122b1723e */ /* 0x000fe200000000ff */
[----:B------:R-:W-:Y:S01]  /*7a30*/  IMAD.MOV.U32 R8, RZ, RZ, R12 ;  /* 0x000000ffff087224 */ /* 0x000fe200078e000c */
[----:B------:R-:W-:-:S02]  /*7a40*/  F2FP.F16.F32.PACK_AB R179, R38, R179 ;  /* 0x000000b326b3723e */ /* 0x000fc400000000ff */
[----:B------:R-:W-:Y:S01]  /*7a50*/  F2FP.F16.F32.PACK_AB R173, R42, R173 ;  /* 0x000000ad2aad723e */ /* 0x000fe200000000ff */
[----:B------:R5:W3:Y:S01]  /*7a60*/  MUFU.EX2 R52, R160 ;  /* 0x000000a000347308 */ /* 0x000ae20000000800 */
[----:B----4-:R-:W-:Y:S01]  /*7a70*/  F2FP.F16.F32.PACK_AB R154, R0, R49 ;  /* 0x00000031009a723e */ /* 0x010fe200000000ff */
[----:B0-----:R-:W-:Y:S01]  /*7a80*/  FADD.FTZ R0, R46, R9 ;  /* 0x000000092e007221 */ /* 0x001fe20000010000 */
[----:B------:R-:W-:Y:S02]  /*7a90*/  F2FP.F16.F32.PACK_AB R175, R26, R175 ;  /* 0x000000af1aaf723e */ /* 0x000fe400000000ff */
[----:B------:R-:W-:Y:S01]  /*7aa0*/  F2FP.F16.F32.PACK_AB R169, R46, R169 ;  /* 0x000000a92ea9723e */ /* 0x000fe200000000ff */
[----:B-1----:R-:W-:Y:S01]  /*7ab0*/  FADD.FTZ R9, R171, R0 ;  /* 0x00000000ab097221 */ /* 0x002fe20000010000 */
[----:B--2---:R-:W-:Y:S01]  /*7ac0*/  F2FP.F16.F32.PACK_AB R171, R50, R171 ;  /* 0x000000ab32ab723e */ /* 0x004fe200000000ff */
[----:B------:R0:W1:Y:S01]  /*7ad0*/  MUFU.EX2 R58, R158 ;  /* 0x0000009e003a7308 */ /* 0x0000620000000800 */
[----:B-----5:R-:W-:Y:S01]  /*7ae0*/  F2FP.F16.F32.PACK_AB R160, R28, R39 ;  /* 0x000000271ca0723e */ /* 0x020fe200000000ff */
[----:B------:R-:W-:-:S04]  /*7af0*/  FADD.FTZ R0, R50, R9 ;  /* 0x0000000932007221 */ /* 0x000fc80000010000 */
[----:B---3--:R-:W-:Y:S01]  /*7b00*/  FADD.FTZ R9, R165, R0 ;  /* 0x00000000a5097221 */ /* 0x008fe20000010000 */
[----:B------:R-:W-:Y:S01]  /*7b10*/  IMAD.MOV.U32 R0, RZ, RZ, R10 ;  /* 0x000000ffff007224 */ /* 0x000fe200078e000a */
[----:B------:R2:W3:Y:S01]  /*7b20*/  MUFU.EX2 R167, R170 ;  /* 0x000000aa00a77308 */ /* 0x0004e20000000800 */
[----:B0-----:R-:W-:Y:S01]  /*7b30*/  F2FP.F16.F32.PACK_AB R158, R14, R45 ;  /* 0x0000002d0e9e723e */ /* 0x001fe200000000ff */
[C---:B------:R-:W-:Y:S01]  /*7b40*/  FADD.FTZ R9, R52.reuse, R9 ;  /* 0x0000000934097221 */ /* 0x040fe20000010000 */
[----:B------:R-:W-:-:S05]  /*7b50*/  F2FP.F16.F32.PACK_AB R165, R52, R165 ;  /* 0x000000a534a5723e */ /* 0x000fca00000000ff */
[----:B------:R0:W4:Y:S01]  /*7b60*/  MUFU.EX2 R60, R156 ;  /* 0x0000009c003c7308 */ /* 0x0001220000000800 */
[----:B-1----:R-:W-:Y:S01]  /*7b70*/  FADD.FTZ R9, R58, R9 ;  /* 0x000000093a097221 */ /* 0x002fe20000010000 */
[----:B--2---:R-:W-:-:S06]  /*7b80*/  F2FP.F16.F32.PACK_AB R170, R44, R37 ;  /* 0x000000252caa723e */ /* 0x004fcc00000000ff */
[----:B------:R-:W1:Y:S01]  /*7b90*/  MUFU.EX2 R70, R70 ;  /* 0x0000004600467308 */ /* 0x000e620000000800 */
[C---:B---3--:R-:W-:Y:S01]  /*7ba0*/  FADD.FTZ R9, R167.reuse, R9 ;  /* 0x00000009a7097221 */ /* 0x048fe20000010000 */
[----:B0-----:R-:W-:Y:S02]  /*7bb0*/  F2FP.F16.F32.PACK_AB R156, R64, R43 ;  /* 0x0000002b409c723e */ /* 0x001fe400000000ff */
[----:B------:R-:W-:-:S04]  /*7bc0*/  F2FP.F16.F32.PACK_AB R167, R167, R58 ;  /* 0x0000003aa7a7723e */ /* 0x000fc800000000ff */
[----:B------:R-:W0:Y:S01]  /*7bd0*/  MUFU.EX2 R31, R31 ;  /* 0x0000001f001f7308 */ /* 0x000e220000000800 */
[----:B----4-:R-:W-:-:S04]  /*7be0*/  FADD.FTZ R9, R60, R9 ;  /* 0x000000093c097221 */ /* 0x010fc80000010000 */
[C---:B------:R-:W-:Y:S01]  /*7bf0*/  FADD.FTZ R9, R161.reuse, R9 ;  /* 0x00000009a1097221 */ /* 0x040fe20000010000 */
[----:B------:R-:W-:Y:S02]  /*7c00*/  F2FP.F16.F32.PACK_AB R161, R161, R60 ;  /* 0x0000003ca1a1723e */ /* 0x000fe400000000ff */
        /* <DEDUP_REMOVED lines=19> */
[----:B------:R-:W-:-:S03]  /*7d40*/  F2FP.F16.F32.PACK_AB R153, R56, R82 ;  /* 0x000000523899723e */ /* 0x000fc600000000ff */
[----:B--2---:R-:W-:-:S04]  /*7d50*/  FADD.FTZ R9, R86, R9 ;  /* 0x0000000956097221 */ /* 0x004fc80000010000 */
[C---:B-1----:R-:W-:Y:S01]  /*7d60*/  FADD.FTZ R2, R51.reuse, R9 ;  /* 0x0000000933027221 */ /* 0x042fe20000010000 */
[----:B------:R-:W-:Y:S01]  /*7d70*/  F2FP.F16.F32.PACK_AB R155, R51, R86 ;  /* 0x00000056339b723e */ /* 0x000fe200000000ff */
[----:B------:R-:W-:Y:S06]  /*7d80*/  @P2 BRA `(.L_x_7833) ;  /* 0xffffffcc00dc2947 */ /* 0x000fec000383ffff */
[----:B------:R-:W-:Y:S01]  /*7d90*/  IMAD.MOV.U32 R8, RZ, RZ, R12 ;  /* 0x000000ffff087224 */ /* 0x000fe200078e000c */
[----:B------:R-:W-:Y:S01]  /*7da0*/  UMOV UR44, UR55 ;  /* 0x00000037002c7c82 */ /* 0x000fe20008000000 */
[----:B------:R-:W-:Y:S01]  /*7db0*/  IMAD.MOV.U32 R0, RZ, RZ, R10 ;  /* 0x000000ffff007224 */ /* 0x000fe200078e000a */
[----:B------:R-:W-:-:S06]  /*7dc0*/  UMOV UR45, UR54 ;  /* 0x00000036002d7c82 */ /* 0x000fcc0008000000 */
.L_x_7816:
        /* <DEDUP_REMOVED lines=24> */
.L_x_7835:
[----:B------:R-:W-:-:S13]  /*7f50*/  ISETP.NE.AND P2, PT, R12, 0x1, PT ;  /* 0x000000010c00780c */ /* 0x000fda0003f45270 */
[----:B------:R-:W0:Y:S02]  /*7f60*/  @P2 LDC.64 R10, c[0x0][0x9e8] ;  /* 0x00027a00ff0a2b82 */ /* 0x000e240000000a00 */
[----:B0-----:R-:W-:-:S05]  /*7f70*/  @P2 IMAD.HI.U32 R10, R5, R10, RZ ;  /* 0x0000000a050a2227 */ /* 0x001fca00078e00ff */
[----:B------:R-:W-:-:S07]  /*7f80*/  @P2 SHF.R.U32.HI R5, RZ, R11, R10 ;  /* 0x0000000bff052219 */ /* 0x000fce000001160a */
.L_x_7836:
[----:B------:R-:W-:-:S05]  /*7f90*/  IMAD R5, R5, R12, RZ ;  /* 0x0000000c05057224 */ /* 0x000fca00078e02ff */
[----:B------:R-:W-:-:S07]  /*7fa0*/  VIMNMX R4, R4, R5, !PT ;  /* 0x0000000504047248 */ /* 0x000fce0007fe0100 */
.L_x_7834:
[----:B------:R-:W-:-:S05]  /*7fb0*/  VIADD R4, R4, 0x7f ;  /* 0x0000007f04047836 */ /* 0x000fca0000000000 */
        /* <DEDUP_REMOVED lines=9> */
[----:B------:R-:W-:-:S06]  /*8050*/  UMOV UR49, UR44 ;  /* 0x0000002c00317c82 */ /* 0x000fcc0008000000 */
.L_x_7846:
        /* <DEDUP_REMOVED lines=9> */
.L_x_7839:
[----:B------:R-:W-:Y:S01]  /*80f0*/  ULEA UR6, UR44, UR41, 0x3 ;  /* 0x000000292c067291 */ /* 0x000fe2000f8e183f */
[----:B------:R-:W-:-:S05]  /*8100*/  IMAD.U32 R0, RZ, RZ, UR45 ;  /* 0x0000002dff007e24 */ /* 0x000fca000f8e00ff */
[----:B------:R-:W-:-:S04]  /*8110*/  SHF.L.U32 R0, R0, 0x1f, RZ ;  /* 0x0000001f00007819 */ /* 0x000fc800000006ff */
[----:B------:R0:W1:Y:S01]  /*8120*/  SYNCS.PHASECHK.TRANS64.TRYWAIT P3, [UR6+0x28830], R0 ;  /* 0x02883000ff0075a7 */ /* 0x0000620008060146 */
[----:B------:R-:W-:Y:S05]  /*8130*/  @!P0 BRA `(.L_x_7840) ;  /* 0x0000000000048947 */ /* 0x000fea0003800000 */
[----:B------:R-:W-:Y:S01]  /*8140*/  BPT.TRAP 0x1 ;  /* 0x000000040000795c */ /* 0x000fe20000300000 */
.L_x_7840:
[----:B-1----:R-:W-:Y:S05]  /*8150*/  @P3 BRA `(.L_x_7838) ;  /* 0x0000000000083947 */ /* 0x002fea0003800000 */
[----:B------:R-:W1:Y:S02]  /*8160*/  SYNCS.PHASECHK.TRANS64.TRYWAIT P3, [UR6+0x28830], R0 ;  /* 0x02883000ff0075a7 */ /* 0x000e640008060146 */
[----:B-1----:R-:W-:Y:S05]  /*8170*/  @!P3 BRA `(.L_x_7841) ;  /* 0x000000c00034b947 */ /* 0x002fea0003800000 */
.L_x_7838:
        /* <DEDUP_REMOVED lines=45> */
.L_x_7843:
[----:B------:R-:W-:Y:S01]  /*8450*/  ULEA UR6, UR49, UR41, 0x3 ;  /* 0x0000002931067291 */ /* 0x000fe2000f8e183f */
[----:B------:R-:W-:-:S05]  /*8460*/  IMAD.U32 R0, RZ, RZ, UR52 ;  /* 0x00000034ff007e24 */ /* 0x000fca000f8e00ff */
[----:B------:R-:W-:-:S04]  /*8470*/  SHF.L.U32 R0, R0, 0x1f, RZ ;  /* 0x0000001f00007819 */ /* 0x000fc800000006ff */
[----:B------:R0:W1:Y:S01]  /*8480*/  SYNCS.PHASECHK.TRANS64.TRYWAIT P2, [UR6+0x28850], R0 ;  /* 0x02885000ff0075a7 */ /* 0x0000620008040146 */
[----:B------:R-:W-:Y:S05]  /*8490*/  @!P0 BRA `(.L_x_7844) ;  /* 0x0000000000048947 */ /* 0x000fea0003800000 */
[----:B------:R-:W-:Y:S01]  /*84a0*/  BPT.TRAP 0x1 ;  /* 0x000000040000795c */ /* 0x000fe20000300000 */
.L_x_7844:
[----:B-1----:R-:W-:Y:S05]  /*84b0*/  @P2 BRA `(.L_x_7842) ;  /* 0x0000000000082947 */ /* 0x002fea0003800000 */
[----:B------:R-:W1:Y:S02]  /*84c0*/  SYNCS.PHASECHK.TRANS64.TRYWAIT P2, [UR6+0x28850], R0 ;  /* 0x02885000ff0075a7 */ /* 0x000e640008040146 */
[----:B-1----:R-:W-:Y:S05]  /*84d0*/  @!P2 BRA `(.L_x_7845) ;  /* 0x000000bc0074a947 */ /* 0x002fea0003800000 */
.L_x_7842:
[----:B------:R-:W-:Y:S01]  /*84e0*/  UIADD3 UR6, UR41, 0x400, URZ ;  /* 0x0000040029067890 */ /* 0x000fe2000fffe03f */
[----:B------:R-:W-:Y:S01]  /*84f0*/  WARPGROUP.ARRIVE ;  /* 0x00000000000079c5 */ /* 0x000fe20000000000 */
[----:B------:R-:W-:Y:S01]  /*8500*/  UMOV UR7, 0x40000040 ;  /* 0x4000004000077882 */ /* 0x000fe20000000000 */
[----:B01----:R-:W-:Y:S01]  /*8510*/  FMNMX.FTZ R0, R24, R11, !PT ;  /* 0x0000000b18007209 */ /* 0x003fe20007810000 */
[----:B------:R-:W-:Y:S01]  /*8520*/  USHF.R.U32.HI UR6, URZ, 0x4, UR6 ;  /* 0x000000043f067899 */ /* 0x000fe20008011606 */
[C---:B------:R-:W-:Y:S01]  /*8530*/  ISETP.GT.AND P2, PT, R6.reuse, R5, PT ;  /* 0x000000050600720c */ /* 0x040fe20003f44270 */
[----:B------:R-:W-:Y:S01]  /*8540*/  UMOV UR52, UR45 ;  /* 0x0000002d00347c82 */ /* 0x000fe20008000000 */
[----:B------:R-:W-:Y:S01]  /*8550*/  FMNMX.FTZ R7, R25, R0, !PT ;  /* 0x0000000019077209 */ /* 0x000fe20007810000 */
[----:B------:R-:W-:Y:S01]  /*8560*/  ULOP3.LUT UR6, UR6, 0x3fff, URZ, 0xc0, !UPT ;  /* 0x00003fff06067892 */ /* 0x000fe2000f8ec03f */
[----:B------:R-:W-:Y:S02]  /*8570*/  VIADD R6, R6, 0xffffffff ;  /* 0xffffffff06067836 */ /* 0x000fe40000000000 */
[----:B------:R-:W-:Y:S01]  /*8580*/  FMNMX.FTZ R0, R28, R7, !PT ;  /* 0x000000071c007209 */ /* 0x000fe20007810000 */
[----:B------:R-:W-:-:S03]  /*8590*/  ULOP3.LUT UR6, UR6, 0x4000000, URZ, 0xfc, !UPT ;  /* 0x0400000006067892 */ /* 0x000fc6000f8efc3f */
[----:B------:R-:W-:Y:S01]  /*85a0*/  FMNMX.FTZ R7, R29, R0, !PT ;  /* 0x000000001d077209 */ /* 0x000fe20007810000 */
[----:B------:R-:W-:-:S03]  /*85b0*/  ULEA UR10, UR49, UR6, 0xb ;  /* 0x00000006310a7291 */ /* 0x000fc6000f8e583f */
[----:B------:R-:W-:-:S04]  /*85c0*/  FMNMX.FTZ R0, R32, R7, !PT ;  /* 0x0000000720007209 */ /* 0x000fc80007810000 */
[----:B------:R-:W-:Y:S01]  /*85d0*/  UMOV UR6, UR10 ;  /* 0x0000000a00067c82 */ /* 0x000fe20008000000 */
[----:B------:R-:W-:Y:S01]  /*85e0*/  FMNMX.FTZ R7, R33, R0, !PT ;  /* 0x0000000021077209 */ /* 0x000fe20007810000 */
[----:B------:R-:W-:Y:S01]  /*85f0*/  HGMMA.64x128x16.F32 R88, R180, gdesc[UR4].tnspB, R88, gsb0 ;  /* 0x41e00004b4587df0 */ /* 0x000fe20008000858 */
        /* <DEDUP_REMOVED lines=30> */
[----:B------:R-:W0:Y:S01]  /*87e0*/  LDC R7, c[0x0][0x988] ;  /* 0x00026200ff077b82 */ /* 0x000e220000000800 */
[----:B------:R-:W-:Y:S02]  /*87f0*/  FMNMX.FTZ R8, R26, R9, !PT ;  /* 0x000000091a087209 */ /* 0x000fe40007810000 */
[----:B------:R-:W1:Y:S02]  /*8800*/  SHFL.BFLY PT, R13, R12, 0x1, 0x1f ;  /* 0x0c201f000c0d7f89 */ /* 0x000e6400000e0000 */
[----:B------:R-:W-:Y:S01]  /*8810*/  FMNMX.FTZ R15, R27, R8, !PT ;  /* 0x000000081b0f7209 */ /* 0x000fe20007810000 */
[----:B------:R-:W-:-:S02]  /*8820*/  WARPGROUP.DEPBAR.LE gsb0, 0x0 ;  /* 0x00008000000079c5 */ /* 0x000fc40000010000 */
[----:B------:R-:W-:Y:S01]  /*8830*/  WARPGROUP.ARRIVE ;  /* 0x00000000000079c5 */ /* 0x000fe20000000000 */
[----:B------:R-:W-:-:S04]  /*8840*/  FMNMX.FTZ R8, R30, R15, !PT ;  /* 0x0000000f1e087209 */ /* 0x000fc80007810000 */
[----:B------:R-:W-:Y:S01]  /*8850*/  FMNMX.FTZ R21, R31, R8, !PT ;  /* 0x000000081f157209 */ /* 0x000fe20007810000 */
[----:B------:R-:W-:Y:S01]  /*8860*/  HGMMA.64x128x16.F32 R88, R176, gdesc[UR4].tnspB, R88, gsb0 ;  /* 0x41e00004b0587df0 */ /* 0x000fe20008000858 */
[----:B------:R-:W-:Y:S01]  /*8870*/  UIADD3 UR6, UR10, 0x100, URZ ;  /* 0x000001000a067890 */ /* 0x000fe2000fffe03f */
[----:B------:R-:W-:Y:S01]  /*8880*/  UMOV UR7, 0x40000040 ;  /* 0x4000004000077882 */ /* 0x000fe20000000000 */
[----:B------:R-:W-:-:S04]  /*8890*/  FMNMX.FTZ R8, R34, R21, !PT ;  /* 0x0000001522087209 */ /* 0x000fc80007810000 */
[----:B------:R-:W-:Y:S02]  /*88a0*/  FMNMX.FTZ R21, R35, R8, !PT ;  /* 0x0000000823157209 */ /* 0x000fe40007810000 */
[----:B-1----:R-:W-:Y:S02]  /*88b0*/  FMNMX.FTZ R0, R12, R13, !PT ;  /* 0x0000000d0c007209 */ /* 0x002fe40007810000 */
[----:B------:R-:W-:-:S03]  /*88c0*/  FMNMX.FTZ R8, R38, R21, !PT ;  /* 0x0000001526087209 */ /* 0x000fc60007810000 */
[C---:B0-----:R-:W-:Y:S01]  /*88d0*/  FMUL.FTZ R10, R0.reuse, R7 ;  /* 0x00000007000a7220 */ /* 0x041fe20000410000 */
[----:B------:R-:W-:-:S03]  /*88e0*/  FADD.FTZ R4, -R0, R11 ;  /* 0x0000000b00047221 */ /* 0x000fc60000010100 */
        /* <DEDUP_REMOVED lines=15> */
[-C--:B------:R-:W-:Y:S01]  /*89e0*/  FFMA.FTZ R85, R85, R7.reuse, -R10 ;  /* 0x0000000755557223 */ /* 0x080fe2000001080a */
[----:B------:R-:W-:Y:S01]  /*89f0*/  FMUL.FTZ R4, R4, R7 ;  /* 0x0000000704047220 */ /* 0x000fe20000410000 */
[----:B------:R-:W-:Y:S01]  /*8a00*/  FMNMX.FTZ R29, R47, R8, !PT ;  /* 0x000000082f1d7209 */ /* 0x000fe20007810000 */
[----:B------:R-:W-:Y:S03]  /*8a10*/  MUFU.EX2 R11, R11 ;  /* 0x0000000b000b7308 */ /* 0x000fe60000000800 */
[----:B------:R-:W-:-:S04]  /*8a20*/  FMNMX.FTZ R8, R50, R29, !PT ;  /* 0x0000001d32087209 */ /* 0x000fc80007810000 */
[----:B------:R-:W-:Y:S01]  /*8a30*/  FMNMX.FTZ R29, R51, R8, !PT ;  /* 0x00000008331d7209 */ /* 0x000fe20007810000 */
[----:B------:R-:W0:Y:S03]  /*8a40*/  MUFU.EX2 R4, R4 ;  /* 0x0000000400047308 */ /* 0x000e260000000800 */
[----:B------:R-:W-:Y:S01]  /*8a50*/  FMNMX.FTZ R8, R54, R29, !PT ;  /* 0x0000001d36087209 */ /* 0x000fe20007810000 */
[----:B------:R-:W-:-:S03]  /*8a60*/  FFMA.FTZ R29, R45, R7, -R10 ;  /* 0x000000072d1d7223 */ /* 0x000fc6000001080a */
[----:B------:R-:W-:Y:S01]  /*8a70*/  FMNMX.FTZ R33, R55, R8, !PT ;  /* 0x0000000837217209 */ /* 0x000fe20007810000 */
[----:B------:R-:W1:Y:S03]  /*8a80*/  MUFU.EX2 R180, R180 ;  /* 0x000000b400b47308 */ /* 0x000e660000000800 */
[----:B------:R-:W-:-:S04]  /*8a90*/  FMNMX.FTZ R8, R58, R33, !PT ;  /* 0x000000213a087209 */ /* 0x000fc80007810000 */
[----:B------:R-:W-:Y:S01]  /*8aa0*/  FMNMX.FTZ R33, R59, R8, !PT ;  /* 0x000000083b217209 */ /* 0x000fe20007810000 */
[----:B------:R-:W2:Y:S01]  /*8ab0*/  MUFU.EX2 R182, R182 ;  /* 0x000000b600b67308 */ /* 0x000ea20000000800 */
[----:B0-----:R-:W-:Y:S02]  /*8ac0*/  FFMA.FTZ R3, R4, R3, R11 ;  /* 0x0000000304037223 */ /* 0x001fe4000001000b */
[----:B------:R-:W-:Y:S01]  /*8ad0*/  FMNMX.FTZ R8, R62, R33, !PT ;  /* 0x000000213e087209 */ /* 0x000fe20007810000 */
[-CC-:B------:R-:W-:Y:S01]  /*8ae0*/  FFMA.FTZ R33, R49, R7.reuse, -R10.reuse ;  /* 0x0000000731217223 */ /* 0x180fe2000001080a */
[-CC-:B------:R-:W-:Y:S01]  /*8af0*/  FFMA.FTZ R49, R65, R7.reuse, -R10.reuse ;  /* 0x0000000741317223 */ /* 0x180fe2000001080a */
[----:B------:R-:W-:Y:S01]  /*8b00*/  FFMA.FTZ R65, R81, R7, -R10 ;  /* 0x0000000751417223 */ /* 0x000fe2000001080a */
[----:B------:R-:W-:Y:S01]  /*8b10*/  FMNMX.FTZ R37, R63, R8, !PT ;  /* 0x000000083f257209 */ /* 0x000fe20007810000 */
[----:B------:R-:W0:Y:S01]  /*8b20*/  MUFU.EX2 R13, R13 ;  /* 0x0000000d000d7308 */ /* 0x000e220000000800 */
[C---:B-1----:R-:W-:Y:S01]  /*8b30*/  FADD.FTZ R3, R180.reuse, R3 ;  /* 0x00000003b4037221 */ /* 0x042fe20000010000 */
[----:B------:R-:W-:-:S02]  /*8b40*/  F2FP.F16.F32.PACK_AB R180, R180, R11 ;  /* 0x0000000bb4b4723e */ /* 0x000fc400000000ff */
[----:B------:R-:W-:-:S04]  /*8b50*/  FMNMX.FTZ R8, R66, R37, !PT ;  /* 0x0000002542087209 */ /* 0x000fc80007810000 */
[----:B------:R-:W-:Y:S01]  /*8b60*/  FMNMX.FTZ R37, R67, R8, !PT ;  /* 0x0000000843257209 */ /* 0x000fe20007810000 */
[----:B------:R-:W-:Y:S03]  /*8b70*/  MUFU.EX2 R15, R15 ;  /* 0x0000000f000f7308 */ /* 0x000fe60000000800 */
[----:B------:R-:W-:Y:S01]  /*8b80*/  FMNMX.FTZ R8, R70, R37, !PT ;  /* 0x0000002546087209 */ /* 0x000fe20007810000 */
[-CC-:B------:R-:W-:Y:S01]  /*8b90*/  FFMA.FTZ R37, R53, R7.reuse, -R10.reuse ;  /* 0x0000000735257223 */ /* 0x180fe2000001080a */
[----:B------:R-:W-:Y:S02]  /*8ba0*/  FFMA.FTZ R53, R69, R7, -R10 ;  /* 0x0000000745357223 */ /* 0x000fe4000001080a */
        /* <DEDUP_REMOVED lines=8> */
[----:B------:R-:W-:Y:S03]  /*8c30*/  MUFU.EX2 R29, R29 ;  /* 0x0000001d001d7308 */ /* 0x000fe60000000800 */
[----:B------:R-:W-:-:S04]  /*8c40*/  FMNMX.FTZ R8, R82, R45, !PT ;  /* 0x0000002d52087209 */ /* 0x000fc80007810000 */
[----:B------:R-:W-:Y:S01]  /*8c50*/  FMNMX.FTZ R45, R83, R8, !PT ;  /* 0x00000008532d7209 */ /* 0x000fe20007810000 */
[----:B------:R-:W-:Y:S03]  /*8c60*/  MUFU.EX2 R33, R33 ;  /* 0x0000002100217308 */ /* 0x000fe60000000800 */
[----:B------:R-:W-:Y:S01]  /*8c70*/  FMNMX.FTZ R8, R86, R45, !PT ;  /* 0x0000002d56087209 */ /* 0x000fe20007810000 */
[-CC-:B------:R-:W-:Y:S01]  /*8c80*/  FFMA.FTZ R45, R61, R7.reuse, -R10.reuse ;  /* 0x000000073d2d7223 */ /* 0x180fe2000001080a */
[----:B------:R-:W-:Y:S02]  /*8c90*/  FFMA.FTZ R61, R77, R7, -R10 ;  /* 0x000000074d3d7223 */ /* 0x000fe4000001080a */
[----:B------:R-:W-:Y:S01]  /*8ca0*/  FMNMX.FTZ R8, R87, R8, !PT ;  /* 0x0000000857087209 */ /* 0x000fe20007810000 */
[----:B------:R-:W-:Y:S04]  /*8cb0*/  MUFU.EX2 R37, R37 ;  /* 0x0000002500257308 */ /* 0x000fe80000000800 */
[----:B------:R-:W1:Y:S04]  /*8cc0*/  SHFL.BFLY PT, R57, R8, 0x2, 0x1f ;  /* 0x0c401f0008397f89 */ /* 0x000e6800000e0000 */
[----:B------:R-:W-:Y:S08]  /*8cd0*/  MUFU.EX2 R41, R41 ;  /* 0x0000002900297308 */ /* 0x000ff00000000800 */
[----:B------:R-:W-:Y:S01]  /*8ce0*/  MUFU.EX2 R45, R45 ;  /* 0x0000002d002d7308 */ /* 0x000fe20000000800 */
[----:B------:R-:W-:-:S02]  /*8cf0*/  WARPGROUP.DEPBAR.LE gsb0, 0x0 ;  /* 0x00008000000079c5 */ /* 0x000fc40000010000 */
[----:B------:R-:W-:Y:S01]  /*8d00*/  WARPGROUP.ARRIVE ;  /* 0x00000000000079c5 */ /* 0x000fe20000000000 */
[-CC-:B------:R-:W-:Y:S01]  /*8d10*/  FFMA.FTZ R176, R32, R7.reuse, -R10.reuse ;  /* 0x0000000720b07223 */ /* 0x180fe2000001080a */
[----:B------:R-:W-:-:S03]  /*8d20*/  FFMA.FTZ R178, R36, R7, -R10 ;  /* 0x0000000724b27223 */ /* 0x000fc6000001080a */
[----:B------:R-:W-:Y:S01]  /*8d30*/  MUFU.EX2 R49, R49 ;  /* 0x0000003100317308 */ /* 0x000fe20000000800 */
[----:B-1----:R-:W-:Y:S01]  /*8d40*/  FMNMX.FTZ R24, R8, R57, !PT ;  /* 0x0000003908187209 */ /* 0x002fe20007810000 */
[----:B------:R-:W-:Y:S01]  /*8d50*/  FFMA.FTZ R57, R73, R7, -R10 ;  /* 0x0000000749397223 */ /* 0x000fe2000001080a */
[----:B------:R-:W-:Y:S01]  /*8d60*/  HGMMA.64x128x16.F32 R88, R172, gdesc[UR4].tnspB, R88, gsb0 ;  /* 0x41e00004ac587df0 */ /* 0x000fe20008000858 */
[----:B------:R-:W-:Y:S01]  /*8d70*/  UIADD3 UR6, UR10, 0x180, URZ ;  /* 0x000001800a067890 */ /* 0x000fe2000fffe03f */
[----:B------:R-:W-:Y:S01]  /*8d80*/  UMOV UR7, 0x40000040 ;  /* 0x4000004000077882 */ /* 0x000fe20000000000 */
[----:B------:R-:W1:Y:S02]  /*8d90*/  SHFL.BFLY PT, R69, R24, 0x1, 0x1f ;  /* 0x0c201f0018457f89 */ /* 0x000e6400000e0000 */
[----:B------:R-:W-:Y:S08]  /*8da0*/  MUFU.EX2 R176, R176 ;  /* 0x000000b000b07308 */ /* 0x000ff00000000800 */
[----:B------:R-:W-:Y:S08]  /*8db0*/  MUFU.EX2 R178, R178 ;  /* 0x000000b200b27308 */ /* 0x000ff00000000800 */
[----:B------:R-:W-:Y:S01]  /*8dc0*/  MUFU.EX2 R53, R53 ;  /* 0x0000003500357308 */ /* 0x000fe20000000800 */
[----:B-1----:R-:W-:-:S07]  /*8dd0*/  FMNMX.FTZ R8, R24, R69, !PT ;  /* 0x0000004518087209 */ /* 0x002fce0007810000 */
        /* <DEDUP_REMOVED lines=10> */
[-C--:B------:R-:W-:Y:S01]  /*8e80*/  FMUL.FTZ R40, R8, R7.reuse ;  /* 0x0000000708287220 */ /* 0x080fe20000410000 */
[----:B------:R-:W-:-:S03]  /*8e90*/  FFMA.FTZ R174, R44, R7, -R10 ;  /* 0x000000072cae7223 */ /* 0x000fc6000001080a */
[----:B------:R-:W-:Y:S01]  /*8ea0*/  HGMMA.64x128x16.F32 R88, R168, gdesc[UR4].tnspB, R88, gsb0 ;  /* 0x41e00004a8587df0 */ /* 0x000fe20008000858 */
[----:B------:R-:W-:Y:S01]  /*8eb0*/  UIADD3 UR6, UR10, 0x200, URZ ;  /* 0x000002000a067890 */ /* 0x000fe2000fffe03f */
[-CC-:B------:R-:W-:Y:S01]  /*8ec0*/  FFMA.FTZ R181, R27, R7.reuse, -R40.reuse ;  /* 0x000000071bb57223 */ /* 0x180fe20000010828 */
[----:B------:R-:W-:Y:S01]  /*8ed0*/  UMOV UR7, 0x40000040 ;  /* 0x4000004000077882 */ /* 0x000fe20000000000 */
[----:B------:R-:W-:Y:S02]  /*8ee0*/  IMAD.U32 R27, RZ, RZ, UR44 ;  /* 0x0000002cff1b7e24 */ /* 0x000fe4000f8e00ff */
[-CC-:B------:R-:W-:Y:S01]  /*8ef0*/  FFMA.FTZ R183, R30, R7.reuse, -R40.reuse ;  /* 0x000000071eb77223 */ /* 0x180fe20000010828 */
[-CC-:B------:R-:W-:Y:S01]  /*8f00*/  FFMA.FTZ R36, R31, R7.reuse, -R40.reuse ;  /* 0x000000071f247223 */ /* 0x180fe20000010828 */
[----:B------:R-:W-:Y:S01]  /*8f10*/  IADD3 R31, -R23, 0xb, RZ ;  /* 0x0000000b171f7810 */ /* 0x000fe20007ffe1ff */
[----:B------:R-:W-:Y:S01]  /*8f20*/  MUFU.EX2 R181, R181 ;  /* 0x000000b500b57308 */ /* 0x000fe20000000800 */
[----:B------:R-:W-:Y:S01]  /*8f30*/  @!P1 LEA R27, R27, UR41, 0x3 ;  /* 0x000000291b1b9c11 */ /* 0x000fe2000f8e18ff */
[-CC-:B------:R-:W-:Y:S01]  /*8f40*/  FFMA.FTZ R177, R34, R7.reuse, -R40.reuse ;  /* 0x0000000722b17223 */ /* 0x180fe20000010828 */
[-CC-:B------:R-:W-:Y:S01]  /*8f50*/  FFMA.FTZ R34, R35, R7.reuse, -R40.reuse ;  /* 0x0000000723227223 */ /* 0x180fe20000010828 */
[-CC-:B------:R-:W-:Y:S01]  /*8f60*/  FFMA.FTZ R179, R38, R7.reuse, -R40.reuse ;  /* 0x0000000726b37223 */ /* 0x180fe20000010828 */
[----:B------:R-:W-:Y:S01]  /*8f70*/  FFMA.FTZ R38, R39, R7, -R40 ;  /* 0x0000000727267223 */ /* 0x000fe20000010828 */
[----:B------:R-:W-:-:S02]  /*8f80*/  @!P1 VIADD R27, R27, 0x28840 ;  /* 0x000288401b1b9836 */ /* 0x000fc40000000000 */
[-CC-:B------:R-:W-:Y:S01]  /*8f90*/  FFMA.FTZ R175, R46, R7.reuse, -R40.reuse ;  /* 0x000000072eaf7223 */ /* 0x180fe20000010828 */
[----:B------:R-:W-:Y:S01]  /*8fa0*/  MUFU.EX2 R183, R183 ;  /* 0x000000b700b77308 */ /* 0x000fe20000000800 */
[----:B--2---:R-:W-:Y:S01]  /*8fb0*/  FADD.FTZ R46, R182, R3 ;  /* 0x00000003b62e7221 */ /* 0x004fe20000010000 */
[-CC-:B------:R-:W-:Y:S01]  /*8fc0*/  FFMA.FTZ R173, R42, R7.reuse, -R40.reuse ;  /* 0x000000072aad7223 */ /* 0x180fe20000010828 */
[----:B------:R-:W-:Y:S01]  /*8fd0*/  @!P1 PRMT R27, RZ, 0x654, R27 ;  /* 0x00000654ff1b9816 */ /* 0x000fe2000000001b */
        /* <DEDUP_REMOVED lines=16> */
[----:B------:R-:W-:Y:S01]  /*90e0*/  FFMA.FTZ R86, R86, R7, -R40 ;  /* 0x0000000756567223 */ /* 0x000fe20000010828 */
[----:B0-----:R-:W-:-:S03]  /*90f0*/  F2FP.F16.F32.PACK_AB R182, R13, R182 ;  /* 0x000000b60db6723e */ /* 0x001fc600000000ff */
        /* <DEDUP_REMOVED lines=14> */
[----:B------:R-:W-:Y:S01]  /*91e0*/  WARPGROUP.ARRIVE ;  /* 0x00000000000079c5 */ /* 0x000fe20000000000 */
[-CC-:B------:R-:W-:Y:S01]  /*91f0*/  FFMA.FTZ R168, R48, R7.reuse, -R10.reuse ;  /* 0x0000000730a87223 */ /* 0x180fe2000001080a */
[-C--:B------:R-:W-:Y:S01]  /*9200*/  FFMA.FTZ R170, R52, R7.reuse, -R10 ;  /* 0x0000000734aa7223 */ /* 0x080fe2000001080a */
[-CC-:B------:R-:W-:Y:S01]  /*9210*/  FFMA.FTZ R169, R50, R7.reuse, -R40.reuse ;  /* 0x0000000732a97223 */ /* 0x180fe20000010828 */
[----:B------:R-:W-:Y:S01]  /*9220*/  FFMA.FTZ R171, R54, R7, -R40 ;  /* 0x0000000736ab7223 */ /* 0x000fe20000010828 */
        /* <DEDUP_REMOVED lines=8> */
[----:B------:R-:W1:Y:S08]  /*92b0*/  MUFU.EX2 R71, R71 ;  /* 0x0000004700477308 */ /* 0x000e700000000800 */
        /* <DEDUP_REMOVED lines=13> */
[----:B------:R-:W-:Y:S01]  /*9390*/  HGMMA.64x128x16.F32 R88, R160, gdesc[UR4].tnspB, R88, gsb0 ;  /* 0x41e00004a0587df0 */ /* 0x000fe20008000858 */
        /* <DEDUP_REMOVED lines=11> */
[----:B0-----:R-:W-:Y:S01]  /*9450*/  F2FP.F16.F32.PACK_AB R161, R67, R66 ;  /* 0x0000004243a1723e */ /* 0x001fe200000000ff */
[----:B------:R-:W-:Y:S01]  /*9460*/  MUFU.EX2 R9, R85 ;  /* 0x0000005500097308 */ /* 0x000fe20000000800 */
[----:B------:R-:W-:Y:S01]  /*9470*/  HGMMA.64x128x16.F32 R88, R156, gdesc[UR4].tnspB, R88, gsb0 ;  /* 0x41e000049c587df0 */ /* 0x000fe20008000858 */
[----:B------:R-:W-:Y:S01]  /*9480*/  UIADD3 UR6, UR10, 0x380, URZ ;  /* 0x000003800a067890 */ /* 0x000fe2000fffe03f */
[-C--:B------:R-:W-:Y:S01]  /*9490*/  FMUL.FTZ R69, R10, R7.reuse ;  /* 0x000000070a457220 */ /* 0x080fe20000410000 */
[----:B------:R-:W-:Y:S01]  /*94a0*/  UMOV UR7, 0x40000040 ;  /* 0x4000004000077882 */ /* 0x000fe20000000000 */
[-CC-:B------:R-:W-:Y:S01]  /*94b0*/  FFMA.FTZ R10, R26, R7.reuse, -R40.reuse ;  /* 0x000000071a0a7223 */ /* 0x180fe20000010828 */
[----:B------:R-:W-:Y:S01]  /*94c0*/  FFMA.FTZ R26, R47, R7, -R40 ;  /* 0x000000072f1a7223 */ /* 0x000fe20000010828 */
[----:B-1----:R-:W-:Y:S01]  /*94d0*/  F2FP.F16.F32.PACK_AB R163, R71, R70 ;  /* 0x0000004647a3723e */ /* 0x002fe200000000ff */
[----:B------:R-:W-:Y:S08]  /*94e0*/  MUFU.EX2 R160, R160 ;  /* 0x000000a000a07308 */ /* 0x000ff00000000800 */
[----:B------:R-:W-:Y:S08]  /*94f0*/  MUFU.EX2 R69, R69 ;  /* 0x0000004500457308 */ /* 0x000ff00000000800 */
[----:B------:R-:W0:Y:S08]  /*9500*/  MUFU.EX2 R10, R10 ;  /* 0x0000000a000a7308 */ /* 0x000e300000000800 */
[----:B------:R-:W1:Y:S08]  /*9510*/  MUFU.EX2 R26, R26 ;  /* 0x0000001a001a7308 */ /* 0x000e700000000800 */
[----:B------:R-:W-:Y:S01]  /*9520*/  MUFU.EX2 R162, R162 ;  /* 0x000000a200a27308 */ /* 0x000fe20000000800 */
[----:B0-----:R-:W-:-:S04]  /*9530*/  FFMA.FTZ R2, R69, R2, R10 ;  /* 0x0000000245027223 */ /* 0x001fc8000001000a */
[----:B------:R-:W-:Y:S01]  /*9540*/  FADD.FTZ R44, R181, R2 ;  /* 0x00000002b52c7221 */ /* 0x000fe20000010000 */
[-CC-:B------:R-:W-:Y:S01]  /*9550*/  FFMA.FTZ R2, R63, R7.reuse, -R40.reuse ;  /* 0x000000073f027223 */ /* 0x180fe20000010828 */
[----:B------:R-:W-:Y:S01]  /*9560*/  F2FP.F16.F32.PACK_AB R181, R181, R10 ;  /* 0x0000000ab5b5723e */ /* 0x000fe200000000ff */
[----:B------:R-:W-:Y:S01]  /*9570*/  FFMA.FTZ R40, R87, R7, -R40 ;  /* 0x0000000757287223 */ /* 0x000fe20000010828 */
[----:B------:R-:W-:Y:S01]  /*9580*/  FADD.FTZ R3, R183, R44 ;  /* 0x0000002cb7037221 */ /* 0x000fe20000010000 */
[C---:B------:R-:W-:Y:S02]  /*9590*/  F2FP.F16.F32.PACK_AB R183, R36.reuse, R183 ;  /* 0x000000b724b7723e */ /* 0x040fe400000000ff */
[----:B------:R-:W0:Y:S01]  /*95a0*/  MUFU.EX2 R2, R2 ;  /* 0x0000000200027308 */ /* 0x000e220000000800 */
        /* <DEDUP_REMOVED lines=11> */
[----:B-1----:R-:W-:-:S03]  /*9660*/  F2FP.F16.F32.PACK_AB R175, R26, R175 ;  /* 0x000000af1aaf723e */ /* 0x002fc600000000ff */
        /* <DEDUP_REMOVED lines=20> */
[----:B------:R-:W-:Y:S01]  /*97b0*/  WARPGROUP.ARRIVE ;  /* 0x00000000000079c5 */ /* 0x000fe20000000000 */
[----:B------:R-:W-:Y:S01]  /*97c0*/  FADD.FTZ R3, R78, R3 ;  /* 0x000000034e037221 */ /* 0x000fe20000010000 */
[----:B------:R-:W-:Y:S02]  /*97d0*/  F2FP.F16.F32.PACK_AB R156, R57, R12 ;  /* 0x0000000c399c723e */ /* 0x000fe400000000ff */
[----:B------:R-:W-:Y:S01]  /*97e0*/  F2FP.F16.F32.PACK_AB R157, R75, R74 ;  /* 0x0000004a4b9d723e */ /* 0x000fe200000000ff */
[----:B------:R-:W-:Y:S01]  /*97f0*/  FADD.FTZ R3, R79, R3 ;  /* 0x000000034f037221 */ /* 0x000fe20000010000 */
[----:B------:R-:W-:Y:S01]  /*9800*/  HGMMA.64x128x16.F32 R88, R152, gdesc[UR4].tnspB, R88, gsb0 ;  /* 0x41e0000498587df0 */ /* 0x000fe20008000858 */
[----:B------:R-:W-:-:S02]  /*9810*/  F2FP.F16.F32.PACK_AB R158, R61, R14 ;  /* 0x0000000e3d9e723e */ /* 0x000fc400000000ff */
[----:B------:R-:W-:Y:S01]  /*9820*/  FADD.FTZ R3, R82, R3 ;  /* 0x0000000352037221 */ /* 0x000fe20000010000 */
[----:B------:R-:W-:-:S03]  /*9830*/  F2FP.F16.F32.PACK_AB R159, R79, R78 ;  /* 0x0000004e4f9f723e */ /* 0x000fc600000000ff */
[----:B------:R-:W-:Y:S01]  /*9840*/  FADD.FTZ R3, R83, R3 ;  /* 0x0000000353037221 */ /* 0x000fe20000010000 */
[----:B------:R-:W-:Y:S02]  /*9850*/  WARPGROUP.DEPBAR.LE gsb0, 0x0 ;  /* 0x00008000000079c5 */ /* 0x000fe40000010000 */
[----:B------:R0:W-:Y:S06]  /*9860*/  BAR.ARV R31, 0x100 ;  /* 0x0004001f0000751d */ /* 0x0001ec0000002000 */
[----:B------:R1:W-:Y:S01]  /*9870*/  @!P1 SYNCS.ARRIVE.TRANS64.RED.A1T0 RZ, [R27+URZ], RZ ;  /* 0x000000ff1bff99a7 */ /* 0x0003e2000810043f */
[----:B------:R-:W2:Y:S01]  /*9880*/  MUFU.EX2 R155, R40 ;  /* 0x00000028009b7308 */ /* 0x000ea20000000800 */
[----:B------:R-:W-:Y:S01]  /*9890*/  F2FP.F16.F32.PACK_AB R154, R9, R24 ;  /* 0x00000018099a723e */ /* 0x000fe200000000ff */
[----:B------:R-:W-:Y:S01]  /*98a0*/  FMUL.FTZ R88, R88, R4 ;  /* 0x0000000458587220 */ /* 0x000fe20000410000 */
[----:B------:R-:W-:Y:S01]  /*98b0*/  F2FP.F16.F32.PACK_AB R152, R65, R20 ;  /* 0x000000144198723e */ /* 0x000fe200000000ff */
[----:B------:R-:W-:Y:S01]  /*98c0*/  FMUL.FTZ R89, R89, R4 ;  /* 0x0000000459597220 */ /* 0x000fe20000410000 */
[----:B------:R-:W-:Y:S01]  /*98d0*/  F2FP.F16.F32.PACK_AB R153, R83, R82 ;  /* 0x000000525399723e */ /* 0x000fe200000000ff */
[-C--:B------:R-:W-:Y:S01]  /*98e0*/  FMUL.FTZ R92, R92, R4.reuse ;  /* 0x000000045c5c7220 */ /* 0x080fe20000410000 */
[----:B-1----:R-:W-:Y:S01]  /*98f0*/  IMAD.U32 R27, RZ, RZ, UR49 ;  /* 0x00000031ff1b7e24 */ /* 0x002fe2000f8e00ff */
[----:B------:R-:W-:Y:S01]  /*9900*/  UMOV UR49, UR44 ;  /* 0x0000002c00317c82 */ /* 0x000fe20008000000 */
[-C--:B------:R-:W-:Y:S01]  /*9910*/  FMUL.FTZ R93, R93, R4.reuse ;  /* 0x000000045d5d7220 */ /* 0x080fe20000410000 */
[-C--:B------:R-:W-:Y:S01]  /*9920*/  FMUL.FTZ R96, R96, R4.reuse ;  /* 0x0000000460607220 */ /* 0x080fe20000410000 */
[-C--:B------:R-:W-:Y:S01]  /*9930*/  FMUL.FTZ R97, R97, R4.reuse ;  /* 0x0000000461617220 */ /* 0x080fe20000410000 */
[----:B------:R-:W-:Y:S01]  /*9940*/  @!P1 LEA R27, R27, UR41, 0x3 ;  /* 0x000000291b1b9c11 */ /* 0x000fe2000f8e18ff */
[-C--:B------:R-:W-:Y:S01]  /*9950*/  FMUL.FTZ R100, R100, R4.reuse ;  /* 0x0000000464647220 */ /* 0x080fe20000410000 */
[-C--:B------:R-:W-:Y:S01]  /*9960*/  FMUL.FTZ R101, R101, R4.reuse ;  /* 0x0000000465657220 */ /* 0x080fe20000410000 */
[-C--:B------:R-:W-:Y:S01]  /*9970*/  FMUL.FTZ R104, R104, R4.reuse ;  /* 0x0000000468687220 */ /* 0x080fe20000410000 */
[----:B------:R-:W-:Y:S01]  /*9980*/  FMUL.FTZ R105, R105, R4 ;  /* 0x0000000469697220 */ /* 0x000fe20000410000 */
[----:B------:R-:W-:-:S02]  /*9990*/  @!P1 VIADD R27, R27, 0x28860 ;  /* 0x000288601b1b9836 */ /* 0x000fc40000000000 */
[-C--:B------:R-:W-:Y:S01]  /*99a0*/  FMUL.FTZ R108, R108, R4.reuse ;  /* 0x000000046c6c7220 */ /* 0x080fe20000410000 */
[-C--:B------:R-:W-:Y:S01]  /*99b0*/  FMUL.FTZ R109, R109, R4.reuse ;  /* 0x000000046d6d7220 */ /* 0x080fe20000410000 */
[-C--:B------:R-:W-:Y:S01]  /*99c0*/  FMUL.FTZ R112, R112, R4.reuse ;  /* 0x0000000470707220 */ /* 0x080fe20000410000 */
[-C--:B------:R-:W-:Y:S01]  /*99d0*/  FMUL.FTZ R113, R113, R4.reuse ;  /* 0x0000000471717220 */ /* 0x080fe20000410000 */
[----:B0-----:R-:W-:Y:S01]  /*99e0*/  @!P1 PRMT R31, RZ, 0x654, R27 ;  /* 0x00000654ff1f9816 */ /* 0x001fe2000000001b */
[----:B------:R-:W-:Y:S01]  /*99f0*/  FADD.FTZ R27, R13, R46 ;  /* 0x0000002e0d1b7221 */ /* 0x000fe20000010000 */
[-C--:B------:R-:W-:Y:S01]  /*9a00*/  FMUL.FTZ R116, R116, R4.reuse ;  /* 0x0000000474747220 */ /* 0x080fe20000410000 */
[----:B------:R-:W-:Y:S01]  /*9a10*/  FMUL.FTZ R117, R117, R4 ;  /* 0x0000000475757220 */ /* 0x000fe20000410000 */
[----:B------:R0:W-:Y:S01]  /*9a20*/  @!P1 SYNCS.ARRIVE.TRANS64.RED.A1T0 RZ, [R31+URZ], RZ ;  /* 0x000000ff1fff99a7 */ /* 0x0001e2000810043f */
[----:B------:R-:W-:Y:S01]  /*9a30*/  FADD.FTZ R46, R176, R27 ;  /* 0x0000001bb02e7221 */ /* 0x000fe20000010000 */
[----:B------:R-:W-:Y:S01]  /*9a40*/  F2FP.F16.F32.PACK_AB R176, R15, R176 ;  /* 0x000000b00fb0723e */ /* 0x000fe200000000ff */
[-C--:B------:R-:W-:Y:S01]  /*9a50*/  FMUL.FTZ R120, R120, R4.reuse ;  /* 0x0000000478787220 */ /* 0x080fe20000410000 */
[-C--:B------:R-:W-:Y:S01]  /*9a60*/  FMUL.FTZ R121, R121, R4.reuse ;  /* 0x0000000479797220 */ /* 0x080fe20000410000 */
[----:B------:R-:W-:Y:S01]  /*9a70*/  FADD.FTZ R27, R15, R46 ;  /* 0x0000002e0f1b7221 */ /* 0x000fe20000010000 */
[-C--:B------:R-:W-:Y:S01]  /*9a80*/  FMUL.FTZ R124, R124, R4.reuse ;  /* 0x000000047c7c7220 */ /* 0x080fe20000410000 */
[-C--:B------:R-:W-:Y:S01]  /*9a90*/  FMUL.FTZ R125, R125, R4.reuse ;  /* 0x000000047d7d7220 */ /* 0x080fe20000410000 */
[----:B------:R-:W-:Y:S01]  /*9aa0*/  FMUL.FTZ R128, R128, R4 ;  /* 0x0000000480807220 */ /* 0x000fe20000410000 */
        /* <DEDUP_REMOVED lines=18> */
[----:B------:R-:W-:Y:S01]  /*9bd0*/  FMUL.FTZ R149, R149, R4 ;  /* 0x0000000495957220 */ /* 0x000fe20000410000 */
[-C--:B------:R-:W-:Y:S01]  /*9be0*/  FMUL.FTZ R90, R90, R69.reuse ;  /* 0x000000455a5a7220 */ /* 0x080fe20000410000 */
[----:B------:R-:W-:Y:S01]  /*9bf0*/  FADD.FTZ R27, R29, R46 ;  /* 0x0000002e1d1b7221 */ /* 0x000fe20000010000 */
[-C--:B------:R-:W-:Y:S01]  /*9c00*/  FMUL.FTZ R91, R91, R69.reuse ;  /* 0x000000455b5b7220 */ /* 0x080fe20000410000 */
[-C--:B------:R-:W-:Y:S01]  /*9c10*/  FMUL.FTZ R94, R94, R69.reuse ;  /* 0x000000455e5e7220 */ /* 0x080fe20000410000 */
[-C--:B------:R-:W-:Y:S01]  /*9c20*/  FMUL.FTZ R95, R95, R69.reuse ;  /* 0x000000455f5f7220 */ /* 0x080fe20000410000 */
[----:B------:R-:W-:Y:S01]  /*9c30*/  FADD.FTZ R46, R168, R27 ;  /* 0x0000001ba82e7221 */ /* 0x000fe20000010000 */
[----:B------:R-:W-:Y:S01]  /*9c40*/  F2FP.F16.F32.PACK_AB R168, R33, R168 ;  /* 0x000000a821a8723e */ /* 0x000fe200000000ff */
[-C--:B------:R-:W-:Y:S01]  /*9c50*/  FMUL.FTZ R98, R98, R69.reuse ;  /* 0x0000004562627220 */ /* 0x080fe20000410000 */
        /* <DEDUP_REMOVED lines=42> */
[----:B------:R-:W-:-:S03]  /*9f00*/  FMUL.FTZ R151, R151, R69 ;  /* 0x0000004597977220 */ /* 0x000fc60000410000 */
[----:B------:R-:W-:-:S04]  /*9f10*/  FADD.FTZ R10, R12, R11 ;  /* 0x0000000b0c0a7221 */ /* 0x000fc80000010000 */
[----:B------:R-:W-:Y:S01]  /*9f20*/  FADD.FTZ R11, R57, R10 ;  /* 0x0000000a390b7221 */ /* 0x000fe20000010000 */
[----:B------:R-:W-:-:S03]  /*9f30*/  FADD.FTZ R10, R86, R3 ;  /* 0x00000003560a7221 */ /* 0x000fc60000010000 */
[----:B------:R-:W-:-:S04]  /*9f40*/  FADD.FTZ R2, R14, R11 ;  /* 0x0000000b0e027221 */ /* 0x000fc80000010000 */
[----:B------:R-:W-:-:S04]  /*9f50*/  FADD.FTZ R11, R61, R2 ;  /* 0x000000023d0b7221 */ /* 0x000fc80000010000 */
[----:B------:R-:W-:-:S04]  /*9f60*/  FADD.FTZ R2, R20, R11 ;  /* 0x0000000b14027221 */ /* 0x000fc80000010000 */
[----:B------:R-:W-:-:S04]  /*9f70*/  FADD.FTZ R11, R65, R2 ;  /* 0x00000002410b7221 */ /* 0x000fc80000010000 */
[----:B------:R-:W-:Y:S01]  /*9f80*/  FADD.FTZ R2, R24, R11 ;  /* 0x0000000b18027221 */ /* 0x000fe20000010000 */
[----:B------:R-:W-:-:S03]  /*9f90*/  IMAD.MOV.U32 R11, RZ, RZ, R0 ;  /* 0x000000ffff0b7224 */ /* 0x000fc600078e0000 */
[----:B------:R-:W-:Y:S01]  /*9fa0*/  FADD.FTZ R3, R9, R2 ;  /* 0x0000000209037221 */ /* 0x000fe20000010000 */
[C---:B--2---:R-:W-:Y:S01]  /*9fb0*/  FADD.FTZ R2, R155.reuse, R10 ;  /* 0x0000000a9b027221 */ /* 0x044fe20000010000 */
[----:B------:R-:W-:Y:S01]  /*9fc0*/  F2FP.F16.F32.PACK_AB R155, R155, R86 ;  /* 0x000000569b9b723e */ /* 0x000fe200000000ff */
[----:B------:R-:W-:Y:S01]  /*9fd0*/  IMAD.MOV.U32 R9, RZ, RZ, R8 ;  /* 0x000000ffff097224 */ /* 0x000fe200078e0008 */
[----:B0-----:R-:W-:Y:S06]  /*9fe0*/  @P2 BRA `(.L_x_7846) ;  /* 0xffffffe0001c2947 */ /* 0x001fec000383ffff */
.L_x_7837:
[----:B------:R-:W-:-:S13]  /*9ff0*/  ISETP.GE.AND P2, PT, R6, UR39, PT ;  /* 0x0000002706007c0c */ /* 0x000fda000bf46270 */
[----:B------:R-:W-:Y:S05]  /*a000*/  @!P2 BRA `(.L_x_7847) ;  /* 0x000000300030a947 */ /* 0x000fea0003800000 */
[----:B------:R-:W-:Y:S01]  /*a010*/  IMAD.MOV.U32 R5, RZ, RZ, R8 ;  /* 0x000000ffff057224 */ /* 0x000fe200078e0008 */
[----:B------:R-:W-:Y:S01]  /*a020*/  UMOV UR56, UR45 ;  /* 0x0000002d00387c82 */ /* 0x000fe20008000000 */
[----:B------:R-:W-:Y:S01]  /*a030*/  IMAD.MOV.U32 R4, RZ, RZ, R0 ;  /* 0x000000ffff047224 */ /* 0x000fe200078e0000 */
[----:B------:R-:W-:Y:S01]  /*a040*/  UMOV UR55, UR44 ;  /* 0x0000002c00377c82 */ /* 0x000fe20008000000 */
[----:B------:R-:W-:Y:S01]  /*a050*/  ULDC UR49, c[0x0][0x9e4] ;  /* 0x0002790000317ab9 */ /* 0x000fe20000000800 */
[----:B------:R-:W-:Y:S01]  /*a060*/  ULDC UR53, c[0x0][0x288] ;  /* 0x0000a20000357ab9 */ /* 0x000fe20000000800 */
[----:B------:R-:W-:Y:S01]  /*a070*/  ULDC UR54, c[0x0][0x9dc] ;  /* 0x0002770000367ab9 */ /* 0x000fe20000000800 */
[----:B------:R-:W-:-:S05]  /*a080*/  ULDC UR52, c[0x0][0x9e0] ;  /* 0x0002780000347ab9 */ /* 0x000fca0000000800 */
.L_x_7864:
        /* <DEDUP_REMOVED lines=9> */
.L_x_7849:
[----:B------:R-:W-:Y:S01]  /*a120*/  ULEA UR6, UR44, UR41, 0x3 ;  /* 0x000000292c067291 */ /* 0x000fe2000f8e183f */
[----:B------:R-:W-:-:S05]  /*a130*/  IMAD.U32 R0, RZ, RZ, UR45 ;  /* 0x0000002dff007e24 */ /* 0x000fca000f8e00ff */
[----:B------:R-:W-:-:S04]  /*a140*/  SHF.L.U32 R0, R0, 0x1f, RZ ;  /* 0x0000001f00007819 */ /* 0x000fc800000006ff */
[----:B------:R0:W1:Y:S01]  /*a150*/  SYNCS.PHASECHK.TRANS64.TRYWAIT P3, [UR6+0x28830], R0 ;  /* 0x02883000ff0075a7 */ /* 0x0000620008060146 */
[----:B------:R-:W-:Y:S05]  /*a160*/  @!P0 BRA `(.L_x_7850) ;  /* 0x0000000000048947 */ /* 0x000fea0003800000 */
[----:B------:R-:W-:Y:S01]  /*a170*/  BPT.TRAP 0x1 ;  /* 0x000000040000795c */ /* 0x000fe20000300000 */
.L_x_7850:
[----:B-1----:R-:W-:Y:S05]  /*a180*/  @P3 BRA `(.L_x_7848) ;  /* 0x0000000000083947 */ /* 0x002fea0003800000 */
[----:B------:R-:W1:Y:S02]  /*a190*/  SYNCS.PHASECHK.TRANS64.TRYWAIT P3, [UR6+0x28830], R0 ;  /* 0x02883000ff0075a7 */ /* 0x000e640008060146 */
[----:B-1----:R-:W-:Y:S05]  /*a1a0*/  @!P3 BRA `(.L_x_7851) ;  /* 0x000000a00058b947 */ /* 0x002fea0003800000 */
.L_x_7848:
        /* <DEDUP_REMOVED lines=45> */
.L_x_7853:
[----:B------:R-:W-:Y:S01]  /*a480*/  ULEA UR6, UR55, UR41, 0x3 ;  /* 0x0000002937067291 */ /* 0x000fe2000f8e183f */
[----:B------:R-:W-:-:S05]  /*a490*/  IMAD.U32 R0, RZ, RZ, UR56 ;  /* 0x00000038ff007e24 */ /* 0x000fca000f8e00ff */
[----:B------:R-:W-:-:S04]  /*a4a0*/  SHF.L.U32 R0, R0, 0x1f, RZ ;  /* 0x0000001f00007819 */ /* 0x000fc800000006ff */
[----:B------:R0:W1:Y:S01]  /*a4b0*/  SYNCS.PHASECHK.TRANS64.TRYWAIT P2, [UR6+0x28850], R0 ;  /* 0x02885000ff0075a7 */ /* 0x0000620008040146 */
[----:B------:R-:W-:Y:S05]  /*a4c0*/  @!P0 BRA `(.L_x_7854) ;  /* 0x0000000000048947 */ /* 0x000fea0003800000 */
[----:B------:R-:W-:Y:S01]  /*a4d0*/  BPT.TRAP 0x1 ;  /* 0x000000040000795c */ /* 0x000fe20000300000 */
.L_x_7854:
[----:B-1----:R-:W-:Y:S05]  /*a4e0*/  @P2 BRA `(.L_x_7852) ;  /* 0x0000000000082947 */ /* 0x002fea0003800000 */
[----:B------:R-:W1:Y:S02]  /*a4f0*/  SYNCS.PHASECHK.TRANS64.TRYWAIT P2, [UR6+0x28850], R0 ;  /* 0x02885000ff0075a7 */ /* 0x000e640008040146 */
[----:B-1----:R-:W-:Y:S05]  /*a500*/  @!P2 BRA `(.L_x_7855) ;  /* 0x0000009c0098a947 */ /* 0x002fea0003800000 */
.L_x_7852:
[----:B------:R-:W-:Y:S01]  /*a510*/  UIADD3 UR6, UR41, 0x400, URZ ;  /* 0x0000040029067890 */ /* 0x000fe2000fffe03f */
[----:B------:R-:W-:Y:S01]  /*a520*/  WARPGROUP.ARRIVE ;  /* 0x00000000000079c5 */ /* 0x000fe20000000000 */
[----:B------:R-:W-:Y:S01]  /*a530*/  UMOV UR7, 0x40000040 ;  /* 0x4000004000077882 */ /* 0x000fe20000000000 */
[----:B-1----:R-:W1:Y:S01]  /*a540*/  @P5 LDC R7, c[0x0][0x44c] ;  /* 0x00011300ff075b82 */ /* 0x002e620000000800 */
[----:B------:R-:W-:Y:S01]  /*a550*/  USHF.R.U32.HI UR6, URZ, 0x4, UR6 ;  /* 0x000000043f067899 */ /* 0x000fe20008011606 */
[----:B0-----:R-:W-:Y:S02]  /*a560*/  VIADD R0, R17, UR36 ;  /* 0x0000002411007c36 */ /* 0x001fe40008000000 */
[----:B------:R-:W-:Y:S01]  /*a570*/  IMAD.U32 R10, RZ, RZ, UR44 ;  /* 0x0000002cff0a7e24 */ /* 0x000fe2000f8e00ff */
[----:B------:R-:W-:-:S03]  /*a580*/  ULOP3.LUT UR6, UR6, 0x3fff, URZ, 0xc0, !UPT ;  /* 0x00003fff06067892 */ /* 0x000fc6000f8ec03f */
[----:B------:R-:W0:Y:S01]  /*a590*/  @P5 LDC R9, c[0x0][0x450] ;  /* 0x00011400ff095b82 */ /* 0x000e220000000800 */
[----:B------:R-:W-:-:S04]  /*a5a0*/  ULOP3.LUT UR6, UR6, 0x4000000, URZ, 0xfc, !UPT ;  /* 0x0400000006067892 */ /* 0x000fc8000f8efc3f */
[----:B------:R-:W-:-:S07]  /*a5b0*/  ULEA UR10, UR55, UR6, 0xb ;  /* 0x00000006370a7291 */ /* 0x000fce000f8e583f */
[----:B------:R-:W-:Y:S02]  /*a5c0*/  UMOV UR6, UR10 ;  /* 0x0000000a00067c82 */ /* 0x000fe40008000000 */
[----:B------:R-:W-:Y:S01]  /*a5d0*/  HGMMA.64x128x16.F32 R88, R180, gdesc[UR4].tnspB, R88, gsb0 ;  /* 0x41e00004b4587df0 */ /* 0x000fe20008000858 */
[----:B------:R-:W-:Y:S01]  /*a5e0*/  UIADD3 UR6, UR10, 0x80, URZ ;  /* 0x000000800a067890 */ /* 0x000fe2000fffe03f */
[----:B-1----:R-:W-:Y:S01]  /*a5f0*/  @P5 IMAD.HI.U32 R8, R0, R7, RZ ;  /* 0x0000000700085227 */ /* 0x002fe200078e00ff */
[----:B------:R-:W-:Y:S01]  /*a600*/  UMOV UR7, 0x40000040 ;  /* 0x4000004000077882 */ /* 0x000fe20000000000 */
[----:B------:R-:W-:Y:S02]  /*a610*/  @!P1 LEA R7, R10, UR41, 0x3 ;  /* 0x000000290a079c11 */ /* 0x000fe4000f8e18ff */
[----:B------:R-:W-:Y:S02]  /*a620*/  IADD3 R10, -R23, 0xb, RZ ;  /* 0x0000000b170a7810 */ /* 0x000fe40007ffe1ff */
[----:B0-----:R-:W-:Y:S01]  /*a630*/  @P5 SHF.R.U32.HI R0, RZ, R9, R8 ;  /* 0x00000009ff005219 */ /* 0x001fe20000011608 */
[----:B------:R-:W-:-:S05]  /*a640*/  @!P1 VIADD R8, R7, 0x28840 ;  /* 0x0002884007089836 */ /* 0x000fca0000000000 */
[----:B------:R-:W-:Y:S02]  /*a650*/  @!P1 PRMT R9, RZ, 0x654, R8 ;  /* 0x00000654ff099816 */ /* 0x000fe40000000008 */
[----:B------:R-:W0:Y:S01]  /*a660*/  SHFL.IDX PT, R8, R0, RZ, 0x1c1f ;  /* 0x001c1fff00087589 */ /* 0x000e2200000e0000 */
        /* <DEDUP_REMOVED lines=32> */
[----:B------:R-:W-:Y:S01]  /*a870*/  IMAD R7, R16, -0x2, R7 ;  /* 0xfffffffe10077824 */ /* 0x000fe200078e0207 */
[----:B------:R-:W-:Y:S02]  /*a880*/  WARPGROUP.DEPBAR.LE gsb0, 0x0 ;  /* 0x00008000000079c5 */ /* 0x000fe40000010000 */
[----:B------:R-:W-:-:S06]  /*a890*/  WARPGROUP.ARRIVE ;  /* 0x00000000000079c5 */ /* 0x000fcc0000000000 */
[----:B------:R-:W-:Y:S01]  /*a8a0*/  HGMMA.64x128x16.F32 R88, R152, gdesc[UR4].tnspB, R88, gsb0 ;  /* 0x41e0000498587df0 */ /* 0x000fe20008000858 */
[----:B------:R-:W-:Y:S02]  /*a8b0*/  ULOP3.LUT UR6, URZ, UR54, URZ, 0x33, !UPT ;  /* 0x000000363f067292 */ /* 0x000fe4000f8e333f */
[----:B------:R-:W-:Y:S02]  /*a8c0*/  WARPGROUP.DEPBAR.LE gsb0, 0x0 ;  /* 0x00008000000079c5 */ /* 0x000fe40000010000 */
[----:B------:R-:W1:Y:S08]  /*a8d0*/  LDC R153, c[0x0][0x2f0] ;  /* 0x0000bc00ff997b82 */ /* 0x000e700000000800 */
[----:B------:R2:W-:Y:S06]  /*a8e0*/  BAR.ARV R10, 0x100 ;  /* 0x0004000a0000751d */ /* 0x0005ec0000002000 */
[----:B------:R3:W-:Y:S01]  /*a8f0*/  @!P1 SYNCS.ARRIVE.TRANS64.RED.A1T0 RZ, [R9+URZ], RZ ;  /* 0x000000ff09ff99a7 */ /* 0x0007e2000810043f */
[----:B-1----:R-:W-:-:S04]  /*a900*/  IMAD R7, R153, UR42, R7 ;  /* 0x0000002a99077c24 */ /* 0x002fc8000f8e0207 */
[----:B------:R-:W-:-:S04]  /*a910*/  VIADD R7, R7, -UR53 ;  /* 0x8000003507077c36 */ /* 0x000fc80008000000 */
[C---:B------:R-:W-:Y:S02]  /*a920*/  VIADD R15, R7.reuse, UR52 ;  /* 0x00000034070f7c36 */ /* 0x040fe40008000000 */
[----:B------:R-:W-:Y:S02]  /*a930*/  VIADD R21, R7, UR6 ;  /* 0x0000000607157c36 */ /* 0x000fe40008000000 */
[--C-:B0-----:R-:W-:Y:S02]  /*a940*/  IMAD.IADD R7, R15, 0x1, R8.reuse ;  /* 0x000000010f077824 */ /* 0x101fe400078e0208 */
[----:B---3--:R-:W-:Y:S01]  /*a950*/  IMAD.IADD R9, R21, 0x1, R8 ;  /* 0x0000000115097824 */ /* 0x008fe200078e0208 */
[----:B--2---:R-:W-:Y:S06]  /*a960*/  @!P6 BRA `(.L_x_7856) ;  /* 0x00000000005ce947 */ /* 0x004fec0003800000 */
        /* <DEDUP_REMOVED lines=13> */
.L_x_7858:
[----:B------:R-:W-:-:S05]  /*aa40*/  IMAD.U32 R10, RZ, RZ, UR49 ;  /* 0x00000031ff0a7e24 */ /* 0x000fca000f8e00ff */
[----:B------:R-:W-:-:S13]  /*aa50*/  ISETP.NE.AND P2, PT, R10, 0x1, PT ;  /* 0x000000010a00780c */ /* 0x000fda0003f45270 */
[----:B------:R-:W0:Y:S02]  /*aa60*/  @P2 LDC.64 R12, c[0x0][0x9e8] ;  /* 0x00027a00ff0c2b82 */ /* 0x000e240000000a00 */
[----:B0-----:R-:W-:-:S05]  /*aa70*/  @P2 IMAD.HI.U32 R8, R11, R12, RZ ;  /* 0x0000000c0b082227 */ /* 0x001fca00078e00ff */
[----:B------:R-:W-:-:S07]  /*aa80*/  @P2 SHF.R.U32.HI R11, RZ, R13, R8 ;  /* 0x0000000dff0b2219 */ /* 0x000fce0000011608 */
.L_x_7859:
[----:B------:R-:W-:Y:S05]  /*aa90*/  BSYNC B0 ;  /* 0x0000000000007941 */ /* 0x000fea0003800000 */
.L_x_7857:
[----:B------:R-:W-:-:S04]  /*aaa0*/  IMAD R11, R11, R10, -R162 ;  /* 0x0000000a0b0b7224 */ /* 0x000fc800078e0aa2 */
[----:B------:R-:W-:-:S05]  /*aab0*/  IMAD R8, R16, -0x2, R11 ;  /* 0xfffffffe10087824 */ /* 0x000fca00078e020b */
[----:B------:R-:W-:Y:S02]  /*aac0*/  VIADDMNMX R7, R8, R10, R7, PT ;  /* 0x0000000a08077246 */ /* 0x000fe40003800107 */
[----:B------:R-:W-:-:S07]  /*aad0*/  VIMNMX R9, R9, R8, !PT ;  /* 0x0000000809097248 */ /* 0x000fce0007fe0100 */
.L_x_7856:
[----:B------:R-:W-:Y:S01]  /*aae0*/  ISETP.GT.AND P2, PT, R6, -0x1, PT ;  /* 0xffffffff0600780c */ /* 0x000fe20003f44270 */
[----:B------:R-:W0:Y:S03]  /*aaf0*/  SHFL.IDX PT, R0, R0, 0x1, 0x1c1f ;  /* 0x003c1f0000007f89 */ /* 0x000e2600000e0000 */
[C---:B------:R-:W-:Y:S02]  /*ab00*/  ISETP.GT.AND P4, PT, R9.reuse, RZ, P2 ;  /* 0x000000ff0900720c */ /* 0x040fe40001784270 */
[----:B------:R-:W-:Y:S02]  /*ab10*/  ISETP.GT.AND P3, PT, R9, 0x1, P2 ;  /* 0x000000010900780c */ /* 0x000fe40001764270 */
[C---:B------:R-:W-:Y:S02]  /*ab20*/  ISETP.LT.OR P4, PT, R7.reuse, 0x1, P4 ;  /* 0x000000010700780c */ /* 0x040fe40002781670 */
[----:B------:R-:W-:-:S02]  /*ab30*/  ISETP.LT.OR P3, PT, R7, 0x2, P3 ;  /* 0x000000020700780c */ /* 0x000fc40001f61670 */
[----:B------:R-:W-:Y:S02]  /*ab40*/  FSEL R13, R24, -INF , !P4 ;  /* 0xff800000180d7808 */ /* 0x000fe40006000000 */
[----:B------:R-:W-:Y:S02]  /*ab50*/  ISETP.GT.AND P4, PT, R9, 0x8, P2 ;  /* 0x000000080900780c */ /* 0x000fe40001784270 */
[----:B------:R-:W-:Y:S02]  /*ab60*/  FSEL R198, R25, -INF , !P3 ;  /* 0xff80000019c67808 */ /* 0x000fe40005800000 */
[----:B------:R-:W-:Y:S02]  /*ab70*/  ISETP.GT.AND P3, PT, R9, 0x9, P2 ;  /* 0x000000090900780c */ /* 0x000fe40001764270 */
[C---:B------:R-:W-:Y:S02]  /*ab80*/  ISETP.LT.OR P4, PT, R7.reuse, 0x9, P4 ;  /* 0x000000090700780c */ /* 0x040fe40002781670 */
[----:B------:R-:W-:-:S02]  /*ab90*/  ISETP.LT.OR P3, PT, R7, 0xa, P3 ;  /* 0x0000000a0700780c */ /* 0x000fc40001f61670 */
[----:B------:R-:W-:Y:S01]  /*aba0*/  FSEL R182, R28, -INF , !P4 ;  /* 0xff8000001cb67808 */ /* 0x000fe20006000000 */
[----:B0-----:R-:W-:Y:S01]  /*abb0*/  IMAD.IADD R11, R21, 0x1, R0 ;  /* 0x00000001150b7824 */ /* 0x001fe200078e0200 */
[----:B------:R-:W-:Y:S02]  /*abc0*/  ISETP.GT.AND P4, PT, R9, 0x10, P2 ;  /* 0x000000100900780c */ /* 0x000fe40001784270 */
[----:B------:R-:W-:Y:S02]  /*abd0*/  FSEL R196, R29, -INF , !P3 ;  /* 0xff8000001dc47808 */ /* 0x000fe40005800000 */
        /* <DEDUP_REMOVED lines=78> */
[----:B------:R-:W-:Y:S01]  /*b0c0*/  ISETP.GT.AND P3, PT, R9, 0x79, P2 ;  /* 0x000000790900780c */ /* 0x000fe20001764270 */
[----:B------:R-:W-:Y:S01]  /*b0d0*/  IMAD.IADD R9, R15, 0x1, R0 ;  /* 0x000000010f097824 */ /* 0x000fe200078e0200 */
        /* <DEDUP_REMOVED lines=18> */
.L_x_7862:
[----:B------:R-:W-:-:S05]  /*b200*/  IMAD.U32 R15, RZ, RZ, UR49 ;  /* 0x00000031ff0f7e24 */ /* 0x000fca000f8e00ff */
[----:B------:R-:W-:-:S13]  /*b210*/  ISETP.NE.AND P3, PT, R15, 0x1, PT ;  /* 0x000000010f00780c */ /* 0x000fda0003f65270 */
[----:B------:R-:W0:Y:S02]  /*b220*/  @P3 LDC.64 R164, c[0x0][0x9e8] ;  /* 0x00027a00ffa43b82 */ /* 0x000e240000000a00 */
[----:B0-----:R-:W-:-:S05]  /*b230*/  @P3 IMAD.HI.U32 R0, R7, R164, RZ ;  /* 0x000000a407003227 */ /* 0x001fca00078e00ff */
[----:B------:R-:W-:-:S07]  /*b240*/  @P3 SHF.R.U32.HI R7, RZ, R165, R0 ;  /* 0x000000a5ff073219 */ /* 0x000fce0000011600 */
.L_x_7863:
[----:B------:R-:W-:Y:S05]  /*b250*/  BSYNC B0 ;  /* 0x0000000000007941 */ /* 0x000fea0003800000 */
.L_x_7861:
[----:B------:R-:W-:-:S04]  /*b260*/  IMAD R7, R7, R15, -R162 ;  /* 0x0000000f07077224 */ /* 0x000fc800078e0aa2 */
[----:B------:R-:W-:-:S05]  /*b270*/  IMAD R0, R16, -0x2, R7 ;  /* 0xfffffffe10007824 */ /* 0x000fca00078e0207 */
[----:B------:R-:W-:Y:S02]  /*b280*/  VIADDMNMX R9, R0, R15, R9, PT ;  /* 0x0000000f00097246 */ /* 0x000fe40003800109 */
[----:B------:R-:W-:-:S07]  /*b290*/  VIMNMX R11, R11, R0, !PT ;  /* 0x000000000b0b7248 */ /* 0x000fce0007fe0100 */
.L_x_7860:
[----:B------:R-:W-:Y:S01]  /*b2a0*/  FMNMX.FTZ R7, R13, R4, !PT ;  /* 0x000000040d077209 */ /* 0x000fe20007810000 */
[----:B------:R-:W-:Y:S01]  /*b2b0*/  IMAD.U32 R53, RZ, RZ, UR55 ;  /* 0x00000037ff357e24 */ /* 0x000fe2000f8e00ff */
        /* <DEDUP_REMOVED lines=65> */
[C---:B------:R-:W-:Y:S01]  /*b6d0*/  ISETP.LT.OR P4, PT, R9.reuse, 0x22, P4 ;  /* 0x000000220900780c */ /* 0x040fe20002781670 */
        /* <DEDUP_REMOVED lines=11> */
[----:B------:R-:W-:Y:S02]  /*b790*/  ISETP.GT.AND P3, PT, R11, 0x41, P2 ;  /* 0x000000410b00780c */ /* 0x000fe40001764270 */
[----:B------:R-:W-:Y:S02]  /*b7a0*/  ISETP.LT.OR P4, PT, R9, 0x32, P4 ;  /* 0x000000320900780c */ /* 0x000fe40002781670 */
[----:B0-----:R-:W-:-:S02]  /*b7b0*/  FMNMX.FTZ R0, R7, R0, !PT ;  /* 0x0000000007007209 */ /* 0x001fc40007810000 */
[----:B------:R-:W0:Y:S01]  /*b7c0*/  LDC R7, c[0x0][0x988] ;  /* 0x00026200ff077b82 */ /* 0x000e220000000800 */
[----:B------:R-:W-:Y:S02]  /*b7d0*/  ISETP.LT.OR P3, PT, R9, 0x42, P3 ;  /* 0x000000420900780c */ /* 0x000fe40001f61670 */
[----:B------:R-:W1:Y:S01]  /*b7e0*/  SHFL.BFLY PT, R15, R0, 0x1, 0x1f ;  /* 0x0c201f00000f7f89 */ /* 0x000e6200000e0000 */
[----:B------:R-:W-:Y:S02]  /*b7f0*/  FSEL R46, R51, -INF , !P4 ;  /* 0xff800000332e7808 */ /* 0x000fe40006000000 */
[----:B------:R-:W-:Y:S02]  /*b800*/  ISETP.GT.AND P4, PT, R11, 0x39, P2 ;  /* 0x000000390b00780c */ /* 0x000fe40001784270 */
[----:B------:R-:W-:Y:S02]  /*b810*/  FSEL R178, R59, -INF , !P3 ;  /* 0xff8000003bb27808 */ /* 0x000fe40005800000 */
[----:B------:R-:W-:-:S02]  /*b820*/  ISETP.GT.AND P3, PT, R11, 0x48, P2 ;  /* 0x000000480b00780c */ /* 0x000fc40001764270 */
[C---:B------:R-:W-:Y:S02]  /*b830*/  ISETP.LT.OR P4, PT, R9.reuse, 0x3a, P4 ;  /* 0x0000003a0900780c */ /* 0x040fe40002781670 */
[----:B------:R-:W-:Y:S02]  /*b840*/  ISETP.LT.OR P3, PT, R9, 0x49, P3 ;  /* 0x000000490900780c */ /* 0x000fe40001f61670 */
[----:B------:R-:W-:Y:S02]  /*b850*/  FSEL R30, R55, -INF , !P4 ;  /* 0xff800000371e7808 */ /* 0x000fe40006000000 */
[----:B------:R-:W-:Y:S02]  /*b860*/  FSEL R62, R62, -INF , !P3 ;  /* 0xff8000003e3e7808 */ /* 0x000fe40005800000 */
[----:B------:R-:W-:Y:S02]  /*b870*/  ISETP.GT.AND P3, PT, R11, RZ, P2 ;  /* 0x000000ff0b00720c */ /* 0x000fe40001764270 */
[----:B------:R-:W-:-:S02]  /*b880*/  @!P1 LEA R53, R53, UR41, 0x3 ;  /* 0x0000002935359c11 */ /* 0x000fc4000f8e18ff */
[----:B------:R-:W-:Y:S02]  /*b890*/  ISETP.LT.OR P3, PT, R9, 0x1, P3 ;  /* 0x000000010900780c */ /* 0x000fe40001f61670 */
[----:B-1----:R-:W-:-:S04]  /*b8a0*/  FMNMX.FTZ R0, R0, R15, !PT ;  /* 0x0000000f00007209 */ /* 0x002fc80007810000 */
[C---:B------:R-:W-:Y:S01]  /*b8b0*/  FSETP.NEU.FTZ.AND P4, PT, R0.reuse, -INF , PT ;  /* 0xff8000000000780b */ /* 0x040fe20003f9d000 */
[----:B0-----:R-:W-:-:S03]  /*b8c0*/  FMUL.FTZ R29, R0, R7 ;  /* 0x00000007001d7220 */ /* 0x001fc60000410000 */
[----:B------:R-:W-:Y:S02]  /*b8d0*/  FSEL R49, R0, RZ, P4 ;  /* 0x000000ff00317208 */ /* 0x000fe40002000000 */
[----:B------:R-:W-:-:S05]  /*b8e0*/  FSEL R29, R29, RZ, P4 ;  /* 0x000000ff1d1d7208 */ /* 0x000fca0002000000 */
[-CC-:B------:R-:W-:Y:S01]  /*b8f0*/  FFMA.FTZ R15, R196, R7.reuse, -R29.reuse ;  /* 0x00000007c40f7223 */ /* 0x180fe2000001081d */
[----:B------:R-:W-:Y:S01]  /*b900*/  FSEL R196, R26, -INF , !P3 ;  /* 0xff8000001ac47808 */ /* 0x000fe20005800000 */
        /* <DEDUP_REMOVED lines=8> */
[--C-:B------:R-:W-:Y:S01]  /*b990*/  FFMA.FTZ R48, R48, R7, -R29.reuse ;  /* 0x0000000730307223 */ /* 0x100fe2000001081d */
[----:B------:R-:W-:Y:S01]  /*b9a0*/  FSEL R194, R63, -INF , !P3 ;  /* 0xff8000003fc27808 */ /* 0x000fe20005800000 */
[----:B------:R0:W-:Y:S01]  /*b9b0*/  MUFU.EX2 R21, R31 ;  /* 0x0000001f00157308 */ /* 0x0001e20000000800 */
        /* <DEDUP_REMOVED lines=10> */
[----:B------:R-:W-:Y:S01]  /*ba60*/  FSEL R66, R66, -INF , !P3 ;  /* 0xff80000042427808 */ /* 0x000fe20005800000 */
[--C-:B------:R-:W-:Y:S01]  /*ba70*/  FFMA.FTZ R26, R192, R7, -R29.reuse ;  /* 0x00000007c01a7223 */ /* 0x100fe2000001081d */
[----:B------:R-:W-:Y:S01]  /*ba80*/  FMNMX.FTZ R27, R172, R25, !PT ;  /* 0x00000019ac1b7209 */ /* 0x000fe20007810000 */
[--C-:B------:R-:W-:Y:S01]  /*ba90*/  FFMA.FTZ R158, R158, R7, -R29.reuse ;  /* 0x000000079e9e7223 */ /* 0x100fe2000001081d */
[----:B------:R-:W-:Y:S01]  /*baa0*/  ISETP.GT.AND P3, PT, R11, 0x51, P2 ;  /* 0x000000510b00780c */ /* 0x000fe20001764270 */
[----:B------:R1:W-:Y:S01]  /*bab0*/  MUFU.EX2 R25, R33 ;  /* 0x0000002100197308 */ /* 0x0003e20000000800 */
        /* <DEDUP_REMOVED lines=12> */
[----:B0-----:R-:W-:Y:S01]  /*bb80*/  FMNMX.FTZ R31, R168, R27, !PT ;  /* 0x0000001ba81f7209 */ /* 0x001fe20007810000 */
[--C-:B------:R-:W-:Y:S01]  /*bb90*/  FFMA.FTZ R14, R14, R7, -R29.reuse ;  /* 0x000000070e0e7223 */ /* 0x100fe2000001081d */
[----:B------:R-:W-:Y:S01]  /*bba0*/  ISETP.LT.OR P3, PT, R9, 0x59, P3 ;  /* 0x000000590900780c */ /* 0x000fe20001f61670 */
[----:B------:R0:W-:Y:S01]  /*bbb0*/  MUFU.EX2 R27, R35 ;  /* 0x00000023001b7308 */ /* 0x0001e20000000800 */
        /* <DEDUP_REMOVED lines=11> */
[----:B------:R-:W-:Y:S01]  /*bc70*/  FFMA.FTZ R84, R84, R7, -R29 ;  /* 0x0000000754547223 */ /* 0x000fe2000001081d */
[----:B-1----:R-:W-:Y:S01]  /*bc80*/  FMNMX.FTZ R33, R46, R31, !PT ;  /* 0x0000001f2e217209 */ /* 0x002fe20007810000 */
[----:B------:R-:W-:Y:S01]  /*bc90*/  MUFU.EX2 R180, R180 ;  /* 0x000000b400b47308 */ /* 0x000fe20000000800 */
[----:B------:R-:W-:-:S02]  /*bca0*/  FSEL R156, R71, -INF , !P3 ;  /* 0xff800000479c7808 */ /* 0x000fc40005800000 */
[----:B------:R-:W-:Y:S02]  /*bcb0*/  ISETP.GT.AND P3, PT, R11, 0x60, P2 ;  /* 0x000000600b00780c */ /* 0x000fe40001764270 */
[----:B------:R-:W-:Y:S02]  /*bcc0*/  FMNMX.FTZ R33, R54, R33, !PT ;  /* 0x0000002136217209 */ /* 0x000fe40007810000 */
[----:B------:R-:W-:Y:S01]  /*bcd0*/  ISETP.LT.OR P3, PT, R9, 0x61, P3 ;  /* 0x000000610900780c */ /* 0x000fe20001f61670 */
[----:B------:R1:W-:Y:S01]  /*bce0*/  MUFU.EX2 R31, R37 ;  /* 0x00000025001f7308 */ /* 0x0003e20000000800 */
[----:B------:R-:W-:Y:S02]  /*bcf0*/  FMNMX.FTZ R33, R30, R33, !PT ;  /* 0x000000211e217209 */ /* 0x000fe40007810000 */
[----:B------:R-:W-:Y:S02]  /*bd00*/  FSEL R74, R74, -INF , !P3 ;  /* 0xff8000004a4a7808 */ /* 0x000fe40005800000 */
[----:B------:R-:W-:-:S02]  /*bd10*/  ISETP.GT.AND P3, PT, R11, 0x61, P2 ;  /* 0x000000610b00780c */ /* 0x000fc40001764270 */
[----:B------:R-:W-:Y:S01]  /*bd20*/  FMNMX.FTZ R33, R58, R33, !PT ;  /* 0x000000213a217209 */ /* 0x000fe20007810000 */
[----:B------:R-:W-:Y:S01]  /*bd30*/  MUFU.EX2 R13, R13 ;  /* 0x0000000d000d7308 */ /* 0x000fe20000000800 */
[----:B------:R-:W-:Y:S02]  /*bd40*/  ISETP.LT.OR P3, PT, R9, 0x62, P3 ;  /* 0x000000620900780c */ /* 0x000fe40001f61670 */
[----:B0-----:R-:W-:Y:S02]  /*bd50*/  FMNMX.FTZ R35, R178, R33, !PT ;  /* 0x00000021b2237209 */ /* 0x001fe40007810000 */
[----:B------:R-:W-:Y:S02]  /*bd60*/  FSEL R152, R75, -INF , !P3 ;  /* 0xff8000004b987808 */ /* 0x000fe40005800000 */
[----:B------:R-:W-:Y:S01]  /*bd70*/  ISETP.GT.AND P3, PT, R11, 0x68, P2 ;  /* 0x000000680b00780c */ /* 0x000fe20001764270 */
[----:B------:R0:W-:Y:S01]  /*bd80*/  MUFU.EX2 R33, R48 ;  /* 0x0000003000217308 */ /* 0x0001e20000000800 */
[----:B------:R-:W-:-:S02]  /*bd90*/  FMNMX.FTZ R35, R62, R35, !PT ;  /* 0x000000233e237209 */ /* 0x000fc40007810000 */
[----:B------:R-:W-:Y:S02]  /*bda0*/  ISETP.LT.OR P3, PT, R9, 0x69, P3 ;  /* 0x000000690900780c */ /* 0x000fe40001f61670 */
[----:B------:R-:W-:Y:S02]  /*bdb0*/  FMNMX.FTZ R35, R194, R35, !PT ;  /* 0x00000023c2237209 */ /* 0x000fe40007810000 */
[----:B------:R-:W-:Y:S01]  /*bdc0*/  FSEL R78, R78, -INF , !P3 ;  /* 0xff8000004e4e7808 */ /* 0x000fe20005800000 */
[----:B------:R-:W-:Y:S01]  /*bdd0*/  MUFU.EX2 R182, R182 ;  /* 0x000000b600b67308 */ /* 0x000fe20000000800 */
[----:B------:R-:W-:Y:S02]  /*bde0*/  FMNMX.FTZ R35, R66, R35, !PT ;  /* 0x0000002342237209 */ /* 0x000fe40007810000 */
[----:B------:R-:W-:Y:S02]  /*bdf0*/  ISETP.GT.AND P3, PT, R11, 0x69, P2 ;  /* 0x000000690b00780c */ /* 0x000fe40001764270 */
[----:B-1----:R-:W-:-:S02]  /*be00*/  FMNMX.FTZ R37, R160, R35, !PT ;  /* 0x00000023a0257209 */ /* 0x002fc40007810000 */
[----:B------:R-:W-:Y:S01]  /*be10*/  ISETP.LT.OR P3, PT, R9, 0x6a, P3 ;  /* 0x0000006a0900780c */ /* 0x000fe20001f61670 */
[----:B------:R1:W-:Y:S01]  /*be20*/  MUFU.EX2 R35, R52 ;  /* 0x0000003400237308 */ /* 0x0003e20000000800 */
[----:B------:R-:W-:Y:S02]  /*be30*/  FMNMX.FTZ R37, R70, R37, !PT ;  /* 0x0000002546257209 */ /* 0x000fe40007810000 */
[----:B0-----:R-:W-:Y:S02]  /*be40*/  FSEL R48, R79, -INF , !P3 ;  /* 0xff8000004f307808 */ /* 0x001fe40005800000 */
[----:B------:R-:W-:Y:S02]  /*be50*/  ISETP.GT.AND P3, PT, R11, 0x70, P2 ;  /* 0x000000700b00780c */ /* 0x000fe40001764270 */
[----:B------:R-:W-:Y:S01]  /*be60*/  FMNMX.FTZ R37, R156, R37, !PT ;  /* 0x000000259c257209 */ /* 0x000fe20007810000 */
[----:B------:R-:W-:Y:S01]  /*be70*/  MUFU.EX2 R15, R15 ;  /* 0x0000000f000f7308 */ /* 0x000fe20000000800 */
[----:B------:R-:W-:-:S02]  /*be80*/  ISETP.LT.OR P3, PT, R9, 0x71, P3 ;  /* 0x000000710900780c */ /* 0x000fc40001f61670 */
[----:B------:R-:W-:Y:S02]  /*be90*/  FMNMX.FTZ R37, R74, R37, !PT ;  /* 0x000000254a257209 */ /* 0x000fe40007810000 */
[----:B------:R-:W-:Y:S02]  /*bea0*/  FSEL R82, R82, -INF , !P3 ;  /* 0xff80000052527808 */ /* 0x000fe40005800000 */
[----:B------:R-:W-:Y:S01]  /*beb0*/  ISETP.GT.AND P3, PT, R11, 0x71, P2 ;  /* 0x000000710b00780c */ /* 0x000fe20001764270 */
[----:B------:R-:W-:Y:S01]  /*bec0*/  MUFU.EX2 R26, R26 ;  /* 0x0000001a001a7308 */ /* 0x000fe20000000800 */
[----:B------:R-:W-:Y:S02]  /*bed0*/  FMNMX.FTZ R39, R152, R37, !PT ;  /* 0x0000002598277209 */ /* 0x000fe40007810000 */
[----:B------:R-:W-:Y:S02]  /*bee0*/  ISETP.LT.OR P3, PT, R9, 0x72, P3 ;  /* 0x000000720900780c */ /* 0x000fe40001f61670 */
[----:B------:R-:W-:-:S02]  /*bef0*/  FMNMX.FTZ R39, R78, R39, !PT ;  /* 0x000000274e277209 */ /* 0x000fc40007810000 */
[----:B-1----:R-:W-:Y:S01]  /*bf00*/  FSEL R52, R83, -INF , !P3 ;  /* 0xff80000053347808 */ /* 0x002fe20005800000 */
[----:B------:R0:W-:Y:S01]  /*bf10*/  MUFU.EX2 R37, R56 ;  /* 0x0000003800257308 */ /* 0x0001e20000000800 */
[C---:B------:R-:W-:Y:S02]  /*bf20*/  ISETP.GT.AND P3, PT, R11.reuse, 0x78, P2 ;  /* 0x000000780b00780c */ /* 0x040fe40001764270 */
[----:B------:R-:W-:Y:S02]  /*bf30*/  FMNMX.FTZ R39, R48, R39, !PT ;  /* 0x0000002730277209 */ /* 0x000fe40007810000 */
[----:B------:R-:W-:Y:S01]  /*bf40*/  ISETP.GT.AND P2, PT, R11, 0x79, P2 ;  /* 0x000000790b00780c */ /* 0x000fe20001744270 */
[--C-:B------:R-:W-:Y:S01]  /*bf50*/  FFMA.FTZ R11, R64, R7, -R29.reuse ;  /* 0x00000007400b7223 */ /* 0x100fe2000001081d */
[----:B------:R-:W-:Y:S01]  /*bf60*/  ISETP.LT.OR P3, PT, R9, 0x79, P3 ;  /* 0x000000790900780c */ /* 0x000fe20001f61670 */
[----:B------:R-:W-:Y:S01]  /*bf70*/  FADD.FTZ R64, -R49, R4 ;  /* 0x0000000431407221 */ /* 0x000fe20000010100 */
[----:B------:R-:W-:Y:S01]  /*bf80*/  FMNMX.FTZ R39, R82, R39, !PT ;  /* 0x0000002752277209 */ /* 0x000fe20007810000 */
[-CC-:B------:R-:W-:Y:S01]  /*bf90*/  FFMA.FTZ R4, R32, R7.reuse, -R29.reuse ;  /* 0x0000000720047223 */ /* 0x180fe2000001081d */
[----:B------:R-:W-:Y:S01]  /*bfa0*/  ISETP.LT.OR P2, PT, R9, 0x7a, P2 ;  /* 0x0000007a0900780c */ /* 0x000fe20001741670 */
[----:B------:R-:W-:Y:S01]  /*bfb0*/  FFMA.FTZ R9, R60, R7, -R29 ;  /* 0x000000073c097223 */ /* 0x000fe2000001081d */
[----:B------:R-:W-:Y:S01]  /*bfc0*/  FSEL R86, R86, -INF , !P3 ;  /* 0xff80000056567808 */ /* 0x000fe20005800000 */
[----:B------:R-:W-:Y:S01]  /*bfd0*/  MUFU.EX2 R158, R158 ;  /* 0x0000009e009e7308 */ /* 0x000fe20000000800 */
[----:B------:R-:W-:-:S02]  /*bfe0*/  FMNMX.FTZ R39, R52, R39, !PT ;  /* 0x0000002734277209 */ /* 0x000fc40007810000 */
[----:B0-----:R-:W-:Y:S02]  /*bff0*/  FSEL R56, R87, -INF , !P2 ;  /* 0xff80000057387808 */ /* 0x001fe40005000000 */
[----:B------:R-:W-:-:S03]  /*c000*/  FMNMX.FTZ R39, R86, R39, !PT ;  /* 0x0000002756277209 */ /* 0x000fc60007810000 */
[----:B------:R-:W-:Y:S01]  /*c010*/  MUFU.EX2 R154, R154 ;  /* 0x0000009a009a7308 */ /* 0x000fe20000000800 */
[----:B------:R-:W-:Y:S01]  /*c020*/  FMNMX.FTZ R43, R56, R39, !PT ;  /* 0x00000027382b7209 */ /* 0x000fe20007810000 */
[----:B------:R-:W-:-:S04]  /*c030*/  FFMA.FTZ R39, R68, R7, -R29 ;  /* 0x0000000744277223 */ /* 0x000fc8000001081d */
        /* <DEDUP_REMOVED lines=11> */
[----:B------:R-:W2:Y:S08]  /*c0f0*/  MUFU.EX2 R9, R9 ;  /* 0x0000000900097308 */ /* 0x000eb00000000800 */
[----:B------:R-:W-:Y:S01]  /*c100*/  MUFU.EX2 R10, R10 ;  /* 0x0000000a000a7308 */ /* 0x000fe20000000800 */
[----:B-1----:R-:W-:Y:S01]  /*c110*/  FFMA.FTZ R72, R29, R3, R180 ;  /* 0x000000031d487223 */ /* 0x002fe200000100b4 */
[----:B0-----:R-:W-:Y:S01]  /*c120*/  FMNMX.FTZ R8, R47, R8, !PT ;  /* 0x000000082f087209 */ /* 0x001fe20007810000 */
[----:B------:R-:W-:Y:S01]  /*c130*/  FMUL.FTZ R88, R88, R29 ;  /* 0x0000001d58587220 */ /* 0x000fe20000410000 */
[C---:B------:R-:W-:Y:S01]  /*c140*/  F2FP.F16.F32.PACK_AB R180, R13.reuse, R180 ;  /* 0x000000b40db4723e */ /* 0x040fe200000000ff */
[----:B------:R-:W-:Y:S01]  /*c150*/  FADD.FTZ R3, R13, R72 ;  /* 0x000000480d037221 */ /* 0x000fe20000010000 */
[C---:B------:R-:W-:Y:S01]  /*c160*/  FSETP.NEU.FTZ.AND P2, PT, R8.reuse, -INF , PT ;  /* 0xff8000000800780b */ /* 0x040fe20003f5d000 */
[----:B------:R-:W-:Y:S01]  /*c170*/  FMUL.FTZ R32, R8, R7 ;  /* 0x0000000708207220 */ /* 0x000fe20000410000 */
[----:B------:R-:W-:Y:S01]  /*c180*/  MUFU.EX2 R11, R11 ;  /* 0x0000000b000b7308 */ /* 0x000fe20000000800 */
[----:B------:R-:W-:Y:S01]  /*c190*/  FADD.FTZ R72, R182, R3 ;  /* 0x00000003b6487221 */ /* 0x000fe20000010000 */
[----:B------:R-:W-:Y:S01]  /*c1a0*/  F2FP.F16.F32.PACK_AB R182, R15, R182 ;  /* 0x000000b60fb6723e */ /* 0x000fe200000000ff */
[-C--:B------:R-:W-:Y:S01]  /*c1b0*/  FMUL.FTZ R89, R89, R29.reuse ;  /* 0x0000001d59597220 */ /* 0x080fe20000410000 */
[----:B------:R-:W-:Y:S01]  /*c1c0*/  FSEL R49, R32, RZ, P2 ;  /* 0x000000ff20317208 */ /* 0x000fe20001000000 */
[----:B------:R-:W-:Y:S01]  /*c1d0*/  FADD.FTZ R72, R15, R72 ;  /* 0x000000480f487221 */ /* 0x000fe20000010000 */
[-C--:B------:R-:W-:Y:S01]  /*c1e0*/  FMUL.FTZ R92, R92, R29.reuse ;  /* 0x0000001d5c5c7220 */ /* 0x080fe20000410000 */
[----:B------:R-:W-:Y:S01]  /*c1f0*/  FMUL.FTZ R93, R93, R29 ;  /* 0x0000001d5d5d7220 */ /* 0x000fe20000410000 */
[----:B------:R-:W-:Y:S01]  /*c200*/  MUFU.EX2 R14, R14 ;  /* 0x0000000e000e7308 */ /* 0x000fe20000000800 */
[----:B------:R-:W-:Y:S01]  /*c210*/  FADD.FTZ R3, R21, R72 ;  /* 0x0000004815037221 */ /* 0x000fe20000010000 */
[-CC-:B------:R-:W-:Y:S01]  /*c220*/  FFMA.FTZ R169, R50, R7.reuse, -R49.reuse ;  /* 0x0000000732a97223 */ /* 0x180fe20000010831 */
[-CC-:B------:R-:W-:Y:S01]  /*c230*/  FFMA.FTZ R171, R54, R7.reuse, -R49.reuse ;  /* 0x0000000736ab7223 */ /* 0x180fe20000010831 */
[-C--:B------:R-:W-:Y:S01]  /*c240*/  FFMA.FTZ R181, R196, R7.reuse, -R49 ;  /* 0x00000007c4b57223 */ /* 0x080fe20000010831 */
[----:B------:R-:W-:Y:S01]  /*c250*/  FADD.FTZ R50, R26, R3 ;  /* 0x000000031a327221 */ /* 0x000fe20000010000 */
[-CC-:B------:R-:W-:Y:S01]  /*c260*/  FFMA.FTZ R32, R176, R7.reuse, -R49.reuse ;  /* 0x00000007b0207223 */ /* 0x180fe20000010831 */
[-CC-:B------:R-:W-:Y:S01]  /*c270*/  FFMA.FTZ R183, R164, R7.reuse, -R49.reuse ;  /* 0x00000007a4b77223 */ /* 0x180fe20000010831 */
[-CC-:B------:R-:W-:Y:S01]  /*c280*/  FFMA.FTZ R64, R174, R7.reuse, -R49.reuse ;  /* 0x00000007ae407223 */ /* 0x180fe20000010831 */
[----:B------:R-:W-:Y:S01]  /*c290*/  FADD.FTZ R3, R25, R50 ;  /* 0x0000003219037221 */ /* 0x000fe20000010000 */
[----:B------:R-:W-:Y:S01]  /*c2a0*/  MUFU.EX2 R181, R181 ;  /* 0x000000b500b57308 */ /* 0x000fe20000000800 */
        /* <DEDUP_REMOVED lines=15> */
[----:B------:R-:W-:Y:S01]  /*c3a0*/  FSEL R50, R8, RZ, P2 ;  /* 0x000000ff08327208 */ /* 0x000fe20001000000 */
[----:B------:R-:W-:Y:S01]  /*c3b0*/  MUFU.EX2 R183, R183 ;  /* 0x000000b700b77308 */ /* 0x000fe20000000800 */
[----:B------:R-:W-:Y:S01]  /*c3c0*/  FFMA.FTZ R46, R46, R7, -R49 ;  /* 0x000000072e2e7223 */ /* 0x000fe20000010831 */
[----:B------:R-:W-:Y:S01]  /*c3d0*/  FADD.FTZ R54, R44, R51 ;  /* 0x000000332c367221 */ /* 0x000fe20000010000 */
[----:B------:R-:W-:-:S02]  /*c3e0*/  @!P1 VIADD R51, R53, 0x28860 ;  /* 0x0002886035339836 */ /* 0x000fc40000000000 */
[----:B------:R-:W-:Y:S01]  /*c3f0*/  FADD.FTZ R30, -R50, R5 ;  /* 0x00000005321e7221 */ /* 0x000fe20000010100 */
[-CC-:B------:R-:W-:Y:S01]  /*c400*/  FFMA.FTZ R62, R62, R7.reuse, -R49.reuse ;  /* 0x000000073e3e7223 */ /* 0x180fe20000010831 */
[----:B------:R-:W-:Y:S01]  /*c410*/  FADD.FTZ R5, R33, R54 ;  /* 0x0000003621057221 */ /* 0x000fe20000010000 */
[-C--:B------:R-:W-:Y:S01]  /*c420*/  FFMA.FTZ R194, R194, R7.reuse, -R49 ;  /* 0x00000007c2c27223 */ /* 0x080fe20000010831 */
[-C--:B------:R-:W-:Y:S01]  /*c430*/  FMUL.FTZ R30, R30, R7.reuse ;  /* 0x000000071e1e7220 */ /* 0x080fe20000410000 */
[----:B------:R0:W-:Y:S01]  /*c440*/  MUFU.EX2 R50, R3 ;  /* 0x0000000300327308 */ /* 0x0001e20000000800 */
[----:B------:R-:W-:Y:S01]  /*c450*/  FADD.FTZ R54, R40, R5 ;  /* 0x0000000528367221 */ /* 0x000fe20000010000 */
[----:B------:R-:W-:Y:S01]  /*c460*/  @!P1 PRMT R51, RZ, 0x654, R51 ;  /* 0x00000654ff339816 */ /* 0x000fe20000000033 */
[-CC-:B------:R-:W-:Y:S01]  /*c470*/  FFMA.FTZ R66, R66, R7.reuse, -R49.reuse ;  /* 0x0000000742427223 */ /* 0x180fe20000010831 */
[-CC-:B------:R-:W-:Y:S01]  /*c480*/  FFMA.FTZ R160, R160, R7.reuse, -R49.reuse ;  /* 0x00000007a0a07223 */ /* 0x180fe20000010831 */
[----:B------:R-:W-:Y:S01]  /*c490*/  FADD.FTZ R5, R35, R54 ;  /* 0x0000003623057221 */ /* 0x000fe20000010000 */
[----:B------:R1:W-:Y:S01]  /*c4a0*/  @!P1 SYNCS.ARRIVE.TRANS64.RED.A1T0 RZ, [R51+URZ], RZ ;  /* 0x000000ff33ff99a7 */ /* 0x0003e2000810043f */
[-C--:B------:R-:W-:Y:S01]  /*c4b0*/  FFMA.FTZ R54, R178, R7.reuse, -R49 ;  /* 0x00000007b2367223 */ /* 0x080fe20000010831 */
[----:B------:R-:W3:Y:S01]  /*c4c0*/  MUFU.EX2 R30, R30 ;  /* 0x0000001e001e7308 */ /* 0x000ee20000000800 */
[----:B------:R-:W-:Y:S01]  /*c4d0*/  FADD.FTZ R58, R36, R5 ;  /* 0x00000005243a7221 */ /* 0x000fe20000010000 */
[-CC-:B------:R-:W-:Y:S01]  /*c4e0*/  FFMA.FTZ R70, R70, R7.reuse, -R49.reuse ;  /* 0x0000000746467223 */ /* 0x180fe20000010831 */
[-CC-:B------:R-:W-:Y:S01]  /*c4f0*/  FFMA.FTZ R5, R156, R7.reuse, -R49.reuse ;  /* 0x000000079c057223 */ /* 0x180fe20000010831 */
[-CC-:B------:R-:W-:Y:S01]  /*c500*/  FFMA.FTZ R74, R74, R7.reuse, -R49.reuse ;  /* 0x000000074a4a7223 */ /* 0x180fe20000010831 */
[----:B0-----:R-:W-:Y:S01]  /*c510*/  FADD.FTZ R3, R37, R58 ;  /* 0x0000003a25037221 */ /* 0x001fe20000010000 */
[-CC-:B-1----:R-:W-:Y:S01]  /*c520*/  FFMA.FTZ R51, R152, R7.reuse, -R49.reuse ;  /* 0x0000000798337223 */ /* 0x182fe20000010831 */
[-C--:B------:R-:W-:Y:S01]  /*c530*/  FFMA.FTZ R78, R78, R7.reuse, -R49 ;  /* 0x000000074e4e7223 */ /* 0x080fe20000010831 */
[----:B------:R-:W0:Y:S01]  /*c540*/  MUFU.EX2 R64, R64 ;  /* 0x0000004000407308 */ /* 0x000e220000000800 */
[----:B------:R-:W-:Y:S01]  /*c550*/  FADD.FTZ R58, R28, R3 ;  /* 0x000000031c3a7221 */ /* 0x000fe20000010000 */
[-CC-:B------:R-:W-:Y:S01]  /*c560*/  FFMA.FTZ R48, R48, R7.reuse, -R49.reuse ;  /* 0x0000000730307223 */ /* 0x180fe20000010831 */
[-CC-:B------:R-:W-:Y:S01]  /*c570*/  FFMA.FTZ R82, R82, R7.reuse, -R49.reuse ;  /* 0x0000000752527223 */ /* 0x180fe20000010831 */
[-CC-:B------:R-:W-:Y:S01]  /*c580*/  FFMA.FTZ R52, R52, R7.reuse, -R49.reuse ;  /* 0x0000000734347223 */ /* 0x180fe20000010831 */
[----:B--2---:R-:W-:Y:S01]  /*c590*/  FADD.FTZ R53, R9, R58 ;  /* 0x0000003a09357221 */ /* 0x004fe20000010000 */
[-CC-:B------:R-:W-:Y:S01]  /*c5a0*/  FFMA.FTZ R86, R86, R7.reuse, -R49.reuse ;  /* 0x0000000756567223 */ /* 0x180fe20000010831 */
[----:B------:R-:W-:Y:S01]  /*c5b0*/  FFMA.FTZ R49, R56, R7, -R49 ;  /* 0x0000000738317223 */ /* 0x000fe20000010831 */
[----:B------:R-:W1:Y:S01]  /*c5c0*/  MUFU.EX2 R177, R177 ;  /* 0x000000b100b17308 */ /* 0x000e620000000800 */
[----:B---3--:R-:W-:Y:S01]  /*c5d0*/  FFMA.FTZ R3, R30, R2, R181 ;  /* 0x000000021e037223 */ /* 0x008fe200000100b5 */
[----:B------:R-:W-:Y:S01]  /*c5e0*/  FADD.FTZ R58, R10, R53 ;  /* 0x000000350a3a7221 */ /* 0x000fe20000010000 */
[----:B------:R-:W-:Y:S01]  /*c5f0*/  F2FP.F16.F32.PACK_AB R176, R26, R21 ;  /* 0x000000151ab0723e */ /* 0x000fe200000000ff */
[----:B------:R-:W-:Y:S01]  /*c600*/  FMUL.FTZ R96, R96, R29 ;  /* 0x0000001d60607220 */ /* 0x000fe20000410000 */
[----:B------:R-:W-:Y:S01]  /*c610*/  FADD.FTZ R2, R32, R3 ;  /* 0x0000000320027221 */ /* 0x000fe20000010000 */
[----:B------:R-:W-:Y:S01]  /*c620*/  FADD.FTZ R53, R11, R58 ;  /* 0x0000003a0b357221 */ /* 0x000fe20000010000 */
[----:B------:R-:W-:Y:S01]  /*c630*/  F2FP.F16.F32.PACK_AB R166, R10, R9 ;  /* 0x000000090aa6723e */ /* 0x000fe200000000ff */
[----:B------:R-:W2:Y:S01]  /*c640*/  MUFU.EX2 R39, R39 ;  /* 0x0000002700277308 */ /* 0x000ea20000000800 */
[----:B------:R-:W-:Y:S01]  /*c650*/  FADD.FTZ R3, R183, R2 ;  /* 0x00000002b7037221 */ /* 0x000fe20000010000 */
[----:B------:R-:W-:Y:S01]  /*c660*/  FADD.FTZ R56, R14, R53 ;  /* 0x000000350e387221 */ /* 0x000fe20000010000 */
[----:B------:R-:W-:Y:S01]  /*c670*/  ISETP.GT.AND P2, PT, R6, UR39, PT ;  /* 0x0000002706007c0c */ /* 0x000fe2000bf44270 */
[----:B------:R-:W-:Y:S01]  /*c680*/  FMUL.FTZ R97, R97, R29 ;  /* 0x0000001d61617220 */ /* 0x000fe20000410000 */
[----:B0-----:R-:W-:Y:S01]  /*c690*/  FADD.FTZ R2, R64, R3 ;  /* 0x0000000340027221 */ /* 0x001fe20000010000 */
        /* <DEDUP_REMOVED lines=13> */
[----:B------:R-:W-:Y:S01]  /*c770*/  FMUL.FTZ R108, R108, R29 ;  /* 0x0000001d6c6c7220 */ /* 0x000fe20000410000 */
[----:B------:R-:W-:Y:S01]  /*c780*/  F2FP.F16.F32.PACK_AB R164, R28, R37 ;  /* 0x000000251ca4723e */ /* 0x000fe200000000ff */
[-C--:B------:R-:W-:Y:S01]  /*c790*/  FMUL.FTZ R109, R109, R29.reuse ;  /* 0x0000001d6d6d7220 */ /* 0x080fe20000410000 */
[-C--:B------:R-:W-:Y:S01]  /*c7a0*/  FMUL.FTZ R112, R112, R29.reuse ;  /* 0x0000001d70707220 */ /* 0x080fe20000410000 */
[-C--:B------:R-:W-:Y:S01]  /*c7b0*/  FMUL.FTZ R113, R113, R29.reuse ;  /* 0x0000001d71717220 */ /* 0x080fe20000410000 */
[----:B------:R-:W2:Y:S01]  /*c7c0*/  MUFU.EX2 R179, R179 ;  /* 0x000000b300b37308 */ /* 0x000ea20000000800 */
[----:B0-----:R-:W-:Y:S01]  /*c7d0*/  FADD.FTZ R2, R68, R3 ;  /* 0x0000000344027221 */ /* 0x001fe20000010000 */
[-C--:B------:R-:W-:Y:S01]  /*c7e0*/  FMUL.FTZ R116, R116, R29.reuse ;  /* 0x0000001d74747220 */ /* 0x080fe20000410000 */
[-C--:B------:R-:W-:Y:S01]  /*c7f0*/  FMUL.FTZ R117, R117, R29.reuse ;  /* 0x0000001d75757220 */ /* 0x080fe20000410000 */
[-C--:B------:R-:W-:Y:S01]  /*c800*/  FMUL.FTZ R120, R120, R29.reuse ;  /* 0x0000001d78787220 */ /* 0x080fe20000410000 */
[-C--:B------:R-:W-:Y:S01]  /*c810*/  FMUL.FTZ R121, R121, R29.reuse ;  /* 0x0000001d79797220 */ /* 0x080fe20000410000 */
[-C--:B------:R-:W-:Y:S01]  /*c820*/  FMUL.FTZ R124, R124, R29.reuse ;  /* 0x0000001d7c7c7220 */ /* 0x080fe20000410000 */
[----:B------:R-:W-:Y:S01]  /*c830*/  FMUL.FTZ R125, R125, R29 ;  /* 0x0000001d7d7d7220 */ /* 0x000fe20000410000 */
[----:B------:R-:W0:Y:S01]  /*c840*/  MUFU.EX2 R41, R41 ;  /* 0x0000002900297308 */ /* 0x000e220000000800 */
[C---:B-1----:R-:W-:Y:S01]  /*c850*/  FADD.FTZ R26, R12.reuse, R13 ;  /* 0x0000000d0c1a7221 */ /* 0x042fe20000010000 */
[----:B------:R-:W-:Y:S01]  /*c860*/  F2FP.F16.F32.PACK_AB R162, R12, R39 ;  /* 0x000000270ca2723e */ /* 0x000fe200000000ff */
        /* <DEDUP_REMOVED lines=11> */
[-C--:B------:R-:W-:Y:S01]  /*c920*/  FMUL.FTZ R145, R145, R29.reuse ;  /* 0x0000001d91917220 */ /* 0x080fe20000410000 */
[-C--:B------:R-:W-:Y:S01]  /*c930*/  FMUL.FTZ R148, R148, R29.reuse ;  /* 0x0000001d94947220 */ /* 0x080fe20000410000 */
[----:B------:R-:W2:Y:S01]  /*c940*/  MUFU.EX2 R60, R60 ;  /* 0x0000003c003c7308 */ /* 0x000ea20000000800 */
[----:B0-----:R-:W-:Y:S01]  /*c950*/  FADD.FTZ R13, R41, R26 ;  /* 0x0000001a290d7221 */ /* 0x001fe20000010000 */
[----:B------:R-:W-:Y:S01]  /*c960*/  FMUL.FTZ R149, R149, R29 ;  /* 0x0000001d95957220 */ /* 0x000fe20000410000 */
[----:B------:R-:W-:Y:S01]  /*c970*/  F2FP.F16.F32.PACK_AB R181, R32, R181 ;  /* 0x000000b520b5723e */ /* 0x000fe200000000ff */
[----:B------:R-:W-:Y:S01]  /*c980*/  VIADD R6, R6, 0xffffffff ;  /* 0xffffffff06067836 */ /* 0x000fe20000000000 */
[----:B------:R-:W-:Y:S01]  /*c990*/  F2FP.F16.F32.PACK_AB R183, R64, R183 ;  /* 0x000000b740b7723e */ /* 0x000fe200000000ff */
[-C--:B------:R-:W-:Y:S01]  /*c9a0*/  FMUL.FTZ R90, R90, R30.reuse ;  /* 0x0000001e5a5a7220 */ /* 0x080fe20000410000 */
[----:B------:R-:W-:Y:S01]  /*c9b0*/  F2FP.F16.F32.PACK_AB R177, R68, R177 ;  /* 0x000000b144b1723e */ /* 0x000fe200000000ff */
        /* <DEDUP_REMOVED lines=9> */
[C---:B--2---:R-:W-:Y:S01]  /*ca50*/  FADD.FTZ R26, R60.reuse, R13 ;  /* 0x0000000d3c1a7221 */ /* 0x044fe20000010000 */
[----:B------:R-:W-:Y:S01]  /*ca60*/  F2FP.F16.F32.PACK_AB R156, R60, R41 ;  /* 0x000000293c9c723e */ /* 0x000fe200000000ff */
[-C--:B------:R-:W-:Y:S01]  /*ca70*/  FMUL.FTZ R102, R102, R30.reuse ;  /* 0x0000001e66667220 */ /* 0x080fe20000410000 */
[-C--:B------:R-:W-:Y:S01]  /*ca80*/  FMUL.FTZ R103, R103, R30.reuse ;  /* 0x0000001e67677220 */ /* 0x080fe20000410000 */
        /* <DEDUP_REMOVED lines=28> */
[C---:B0-----:R-:W-:Y:S01]  /*cc50*/  FADD.FTZ R26, R24.reuse, R13 ;  /* 0x0000000d181a7221 */ /* 0x041fe20000010000 */
[----:B------:R-:W-:Y:S01]  /*cc60*/  F2FP.F16.F32.PACK_AB R158, R24, R43 ;  /* 0x0000002b189e723e */ /* 0x000fe200000000ff */
[-C--:B------:R-:W-:Y:S01]  /*cc70*/  FMUL.FTZ R146, R146, R30.reuse ;  /* 0x0000001e92927220 */ /* 0x080fe20000410000 */
[-C--:B------:R-:W-:Y:S01]  /*cc80*/  FMUL.FTZ R147, R147, R30.reuse ;  /* 0x0000001e93937220 */ /* 0x080fe20000410000 */
[-C--:B------:R-:W-:Y:S01]  /*cc90*/  FMUL.FTZ R150, R150, R30.reuse ;  /* 0x0000001e96967220 */ /* 0x080fe20000410000 */
[----:B------:R-:W-:-:S02]  /*cca0*/  FMUL.FTZ R151, R151, R30 ;  /* 0x0000001e97977220 */ /* 0x000fc40000410000 */
        /* <DEDUP_REMOVED lines=15> */
[----:B------:R-:W0:Y:S08]  /*cda0*/  MUFU.EX2 R54, R54 ;  /* 0x0000003600367308 */ /* 0x000e300000000800 */
[----:B------:R-:W3:Y:S08]  /*cdb0*/  MUFU.EX2 R62, R62 ;  /* 0x0000003e003e7308 */ /* 0x000ef00000000800 */
[----:B------:R1:W-:Y:S08]  /*cdc0*/  MUFU.EX2 R163, R5 ;  /* 0x0000000500a37308 */ /* 0x0003f00000000800 */
[----:B------:R-:W4:Y:S01]  /*cdd0*/  MUFU.EX2 R167, R194 ;  /* 0x000000c200a77308 */ /* 0x000f220000000800 */
[----:B-1----:R-:W-:Y:S01]  /*cde0*/  FADD.FTZ R5, R171, R2 ;  /* 0x00000002ab057221 */ /* 0x002fe20000010000 */
[----:B------:R-:W-:-:S03]  /*cdf0*/  F2FP.F16.F32.PACK_AB R171, R50, R171 ;  /* 0x000000ab32ab723e */ /* 0x000fc600000000ff */
[----:B------:R-:W-:-:S03]  /*ce00*/  FADD.FTZ R2, R50, R5 ;  /* 0x0000000532027221 */ /* 0x000fc60000010000 */
[----:B------:R-:W1:Y:S01]  /*ce10*/  MUFU.EX2 R66, R66 ;  /* 0x0000004200427308 */ /* 0x000e620000000800 */
[----:B--2---:R-:W-:Y:S01]  /*ce20*/  FADD.FTZ R5, R165, R2 ;  /* 0x00000002a5057221 */ /* 0x004fe20000010000 */
[----:B0-----:R-:W-:-:S03]  /*ce30*/  F2FP.F16.F32.PACK_AB R165, R54, R165 ;  /* 0x000000a536a5723e */ /* 0x001fc600000000ff */
[----:B------:R-:W-:-:S03]  /*ce40*/  FADD.FTZ R5, R54, R5 ;  /* 0x0000000536057221 */ /* 0x000fc60000010000 */
[----:B------:R0:W2:Y:S01]  /*ce50*/  MUFU.EX2 R161, R160 ;  /* 0x000000a000a17308 */ /* 0x0000a20000000800 */
[----:B---3--:R-:W-:-:S04]  /*ce60*/  FADD.FTZ R5, R62, R5 ;  /* 0x000000053e057221 */ /* 0x008fc80000010000 */
[C---:B----4-:R-:W-:Y:S01]  /*ce70*/  FADD.FTZ R5, R167.reuse, R5 ;  /* 0x00000005a7057221 */ /* 0x050fe20000010000 */
[----:B------:R-:W-:Y:S02]  /*ce80*/  F2FP.F16.F32.PACK_AB R167, R167, R62 ;  /* 0x0000003ea7a7723e */ /* 0x000fe400000000ff */
[----:B------:R-:W3:Y:S01]  /*ce90*/  MUFU.EX2 R70, R70 ;  /* 0x0000004600467308 */ /* 0x000ee20000000800 */
[----:B-1----:R-:W-:Y:S01]  /*cea0*/  FADD.FTZ R5, R66, R5 ;  /* 0x0000000542057221 */ /* 0x002fe20000010000 */
[----:B0-----:R-:W-:-:S06]  /*ceb0*/  F2FP.F16.F32.PACK_AB R160, R14, R11 ;  /* 0x0000000b0ea0723e */ /* 0x001fcc00000000ff */
[----:B------:R-:W0:Y:S01]  /*cec0*/  MUFU.EX2 R74, R74 ;  /* 0x0000004a004a7308 */ /* 0x000e220000000800 */
[C---:B--2---:R-:W-:Y:S01]  /*ced0*/  FADD.FTZ R5, R161.reuse, R5 ;  /* 0x00000005a1057221 */ /* 0x044fe20000010000 */
[----:B------:R-:W-:-:S06]  /*cee0*/  F2FP.F16.F32.PACK_AB R161, R161, R66 ;  /* 0x00000042a1a1723e */ /* 0x000fcc00000000ff */
[----:B------:R-:W1:Y:S01]  /*cef0*/  MUFU.EX2 R51, R51 ;  /* 0x0000003300337308 */ /* 0x000e620000000800 */
[----:B---3--:R-:W-:-:S04]  /*cf00*/  FADD.FTZ R5, R70, R5 ;  /* 0x0000000546057221 */ /* 0x008fc80000010000 */
[C---:B------:R-:W-:Y:S01]  /*cf10*/  FADD.FTZ R5, R163.reuse, R5 ;  /* 0x00000005a3057221 */ /* 0x040fe20000010000 */
[----:B------:R-:W-:Y:S02]  /*cf20*/  F2FP.F16.F32.PACK_AB R163, R163, R70 ;  /* 0x00000046a3a3723e */ /* 0x000fe400000000ff */
        /* <DEDUP_REMOVED lines=20> */
[----:B------:R-:W-:Y:S01]  /*d070*/  F2FP.F16.F32.PACK_AB R154, R4, R47 ;  /* 0x0000002f049a723e */ /* 0x000fe200000000ff */
[----:B------:R-:W-:Y:S02]  /*d080*/  IMAD.MOV.U32 R4, RZ, RZ, R0 ;  /* 0x000000ffff047224 */ /* 0x000fe400078e0000 */
[C---:B0-----:R-:W-:Y:S01]  /*d090*/  FADD.FTZ R2, R49.reuse, R5 ;  /* 0x0000000531027221 */ /* 0x041fe20000010000 */
[----:B------:R-:W-:Y:S01]  /*d0a0*/  F2FP.F16.F32.PACK_AB R155, R49, R86 ;  /* 0x00000056319b723e */ /* 0x000fe200000000ff */
[----:B------:R-:W-:Y:S01]  /*d0b0*/  IMAD.MOV.U32 R5, RZ, RZ, R8 ;  /* 0x000000ffff057224 */ /* 0x000fe200078e0008 */
[----:B------:R-:W-:Y:S06]  /*d0c0*/  @P2 BRA `(.L_x_7864) ;  /* 0xffffffcc00f02947 */ /* 0x000fec000383ffff */
.L_x_7847:
[----:B------:R-:W-:Y:S06]  /*d0d0*/  BAR.ARV 0x8, 0x180 ;  /* 0x0206000000007b1d */ /* 0x000fec0000002000 */
[----:B------:R-:W-:Y:S05]  /*d0e0*/  @!P0 BRA `(.L_x_7865) ;  /* 0x0000000000048947 */ /* 0x000fea0003800000 */
[----:B------:R-:W-:Y:S01]  /*d0f0*/  BPT.TRAP 0x1 ;  /* 0x000000040000795c */ /* 0x000fe20000300000 */
.L_x_7865:
[----:B------:R-:W-:Y:S01]  /*d100*/  ULEA UR5, UR44, UR41, 0x3 ;  /* 0x000000292c057291 */ /* 0x000fe2000f8e183f */
[----:B------:R-:W-:-:S05]  /*d110*/  IMAD.U32 R4, RZ, RZ, UR45 ;  /* 0x0000002dff047e24 */ /* 0x000fca000f8e00ff */
[----:B------:R-:W-:-:S04]  /*d120*/  SHF.L.U32 R4, R4, 0x1f, RZ ;  /* 0x0000001f04047819 */ /* 0x000fc800000006ff */
[----:B------:R0:W1:Y:S01]  /*d130*/  SYNCS.PHASECHK.TRANS64.TRYWAIT P2, [UR5+0x28850], R4 ;  /* 0x02885004ff0075a7 */ /* 0x0000620008040145 */
[----:B------:R-:W-:Y:S05]  /*d140*/  @!P0 BRA `(.L_x_7866) ;  /* 0x0000000000048947 */ /* 0x000fea0003800000 */
[----:B------:R-:W-:Y:S01]  /*d150*/  BPT.TRAP 0x1 ;  /* 0x000000040000795c */ /* 0x000fe20000300000 */
.L_x_7866:
[----:B-1----:R-:W-:Y:S05]  /*d160*/  @P2 BRA `(.L_x_7867) ;  /* 0x0000000000082947 */ /* 0x002fea0003800000 */
[----:B------:R-:W1:Y:S02]  /*d170*/  SYNCS.PHASECHK.TRANS64.TRYWAIT P0, [UR5+0x28850], R4 ;  /* 0x02885004ff0075a7 */ /* 0x000e640008000145 */
[----:B-1----:R-:W-:Y:S05]  /*d180*/  @!P0 BRA `(.L_x_7868) ;  /* 0x0000007000908947 */ /* 0x002fea0003800000 */
.L_x_7867:
[----:B------:R-:W-:Y:S01]  /*d190*/  UIADD3 UR41, UR41, 0x400, URZ ;  /* 0x0000040029297890 */ /* 0x000fe2000fffe03f */
[----:B------:R-:W-:Y:S01]  /*d1a0*/  WARPGROUP.ARRIVE ;  /* 0x00000000000079c5 */ /* 0x000fe20000000000 */
[----:B------:R-:W-:Y:S01]  /*d1b0*/  UMOV UR7, 0x40000040 ;  /* 0x4000004000077882 */ /* 0x000fe20000000000 */
[----:B01----:R-:W0:Y:S01]  /*d1c0*/  SHFL.BFLY PT, R4, R3, 0x2, 0x1f ;  /* 0x0c401f0003047f89 */ /* 0x003e2200000e0000 */
[----:B------:R-:W-:Y:S01]  /*d1d0*/  USHF.R.U32.HI UR41, URZ, 0x4, UR41 ;  /* 0x000000043f297899 */ /* 0x000fe20008011629 */
[----:B------:R-:W-:Y:S01]  /*d1e0*/  IMAD.MOV.U32 R37, RZ, RZ, -0x800000 ;  /* 0xff800000ff257424 */ /* 0x000fe200078e00ff */
[----:B------:R-:W-:Y:S01]  /*d1f0*/  UIADD3 UR46, UR46, 0x1, URZ ;  /* 0x000000012e2e7890 */ /* 0x000fe2000fffe03f */
[----:B------:R-:W1:Y:S01]  /*d200*/  SHFL.BFLY PT, R5, R2, 0x2, 0x1f ;  /* 0x0c401f0002057f89 */ /* 0x000e6200000e0000 */
[----:B------:R-:W-:Y:S01]  /*d210*/  ULOP3.LUT UR41, UR41, 0x3fff, URZ, 0xc0, !UPT ;  /* 0x00003fff29297892 */ /* 0x000fe2000f8ec03f */
[----:B------:R-:W-:-:S03]  /*d220*/  IMAD.MOV.U32 R36, RZ, RZ, -0x800000 ;  /* 0xff800000ff247424 */ /* 0x000fc600078e00ff */
[----:B------:R-:W-:-:S04]  /*d230*/  ULOP3.LUT UR4, UR41, 0x4000000, URZ, 0xfc, !UPT ;  /* 0x0400000029047892 */ /* 0x000fc8000f8efc3f */
[----:B------:R-:W-:Y:S02]  /*d240*/  ULEA UR4, UR44, UR4, 0xb ;  /* 0x000000042c047291 */ /* 0x000fe4000f8e583f */
[----:B------:R-:W-:-:S04]  /*d250*/  UIADD3 UR44, UR44, 0x1, URZ ;  /* 0x000000012c2c7890 */ /* 0x000fc8000fffe03f */
[----:B------:R-:W-:Y:S01]  /*d260*/  UISETP.NE.AND UP0, UPT, UR44, 0x2, UPT ;  /* 0x000000022c00788c */ /* 0x000fe2000bf05270 */
[----:B------:R-:W-:Y:S02]  /*d270*/  UMOV UR6, UR4 ;  /* 0x0000000400067c82 */ /* 0x000fe40008000000 */
[----:B------:R-:W-:Y:S01]  /*d280*/  HGMMA.64x128x16.F32 R88, R180, gdesc[UR4].tnspB, R88, gsb0 ;  /* 0x41e00004b4587df0 */ /* 0x000fe20008000858 */
[----:B------:R-:W-:Y:S01]  /*d290*/  UIADD3 UR6, UR4, 0x80, URZ ;  /* 0x0000008004067890 */ /* 0x000fe2000fffe03f */
[----:B0-----:R-:W-:Y:S01]  /*d2a0*/  FADD.FTZ R4, R4, R3 ;  /* 0x0000000304047221 */ /* 0x001fe20000010000 */
[----:B------:R-:W-:Y:S01]  /*d2b0*/  UMOV UR7, 0x40000040 ;  /* 0x4000004000077882 */ /* 0x000fe20000000000 */
[----:B------:R-:W-:Y:S01]  /*d2c0*/  USEL UR44, UR44, URZ, UP0 ;  /* 0x0000003f2c2c7287 */ /* 0x000fe20008000000 */
[----:B-1----:R-:W-:Y:S01]  /*d2d0*/  FADD.FTZ R6, R5, R2 ;  /* 0x0000000205067221 */ /* 0x002fe20000010000 */
[----:B------:R-:W-:Y:S01]  /*d2e0*/  IMAD.MOV.U32 R2, RZ, RZ, RZ ;  /* 0x000000ffff027224 */ /* 0x000fe200078e00ff */
[----:B------:R-:W0:Y:S04]  /*d2f0*/  SHFL.BFLY PT, R5, R4, 0x1, 0x1f ;  /* 0x0c201f0004057f89 */ /* 0x000e2800000e0000 */
[----:B------:R-:W1:Y:S01]  /*d300*/  SHFL.BFLY PT, R9, R6, 0x1, 0x1f ;  /* 0x0c201f0006097f89 */ /* 0x000e6200000e0000 */
[----:B0-----:R-:W-:Y:S01]  /*d310*/  FADD.FTZ R11, R4, R5 ;  /* 0x00000005040b7221 */ /* 0x001fe20000010000 */
[----:B-1----:R-:W-:-:S04]  /*d320*/  FADD.FTZ R12, R6, R9 ;  /* 0x00000009060c7221 */ /* 0x002fc80000010000 */
[----:B------:R-:W-:Y:S01]  /*d330*/  FSETP.NE.FTZ.AND P0, PT, R11, RZ, PT ;  /* 0x000000ff0b00720b */ /* 0x000fe20003f15000 */
[----:B------:R-:W-:Y:S02]  /*d340*/  IMAD.U32 R6, RZ, RZ, UR5 ;  /* 0x00000005ff067e24 */ /* 0x000fe4000f8e00ff */
[----:B------:R-:W-:Y:S01]  /*d350*/  IMAD.MOV.U32 R9, RZ, RZ, RZ ;  /* 0x000000ffff097224 */ /* 0x000fe200078e00ff */
[----:B------:R-:W-:Y:S01]  /*d360*/  FSETP.NE.FTZ.AND P2, PT, R12, RZ, PT ;  /* 0x000000ff0c00720b */ /* 0x000fe20003f55000 */
[----:B------:R-:W-:-:S08]  /*d370*/  @!P1 VIADD R6, R6, 0x28860 ;  /* 0x0002886006069836 */ /* 0x000fd00000000000 */
[----:B------:R-:W0:Y:S01]  /*d380*/  @P0 MUFU.LG2 R5, R11 ;  /* 0x0000000b00050308 */ /* 0x000e220000000c00 */
[----:B------:R-:W-:-:S03]  /*d390*/  @P0 FMUL.FTZ R3, R7, 0.69314718246459960938 ;  /* 0x3f31721807030820 */ /* 0x000fc60000410000 */
[----:B------:R-:W-:-:S04]  /*d3a0*/  @P2 FMUL.FTZ R14, R7, 0.69314718246459960938 ;  /* 0x3f317218070e2820 */ /* 0x000fc80000410000 */
        /* <DEDUP_REMOVED lines=40> */
[----:B------:R-:W-:-:S04]  /*d630*/  USEL UR4, URZ, 0x1, UP0 ;  /* 0x000000013f047887 */ /* 0x000fc80008000000 */
[----:B------:R-:W-:Y:S01]  /*d640*/  ULOP3.LUT UR45, UR45, UR4, URZ, 0x3c, !UPT ;  /* 0x000000042d2d7292 */ /* 0x000fe2000f8e3c3f */
[----:B------:R-:W-:Y:S02]  /*d650*/  WARPGROUP.DEPBAR.LE gsb0, 0x0 ;  /* 0x00008000000079c5 */ /* 0x000fe40000010000 */
[----:B------:R-:W-:-:S06]  /*d660*/  WARPGROUP.ARRIVE ;  /* 0x00000000000079c5 */ /* 0x000fcc0000000000 */
[----:B------:R-:W-:Y:S03]  /*d670*/  HGMMA.64x128x16.F32 R88, R152, gdesc[UR4].tnspB, R88, gsb0 ;  /* 0x41e0000498587df0 */ /* 0x000fe60008000858 */
        /* <DEDUP_REMOVED lines=66> */
.L_x_7798:
        /* <DEDUP_REMOVED lines=12> */
[----:B------:R-:W-:Y:S01]  /*db60*/  USHF.R.S32.HI UR12, URZ, 0x1f, UR37 ;  /* 0x0000001f3f0c7899 */ /* 0x000fe20008011425 */
[----:B------:R-:W-:Y:S01]  /*db70*/  F2FP.F16.F32.PACK_AB R136, R137, R136 ;  /* 0x000000888988723e */ /* 0x000fe200000000ff */
[----:B------:R-:W-:Y:S01]  /*db80*/  ULDC.64 UR8, c[0x0][0xb90] ;  /* 0x0002e40000087ab9 */ /* 0x000fe20000000a00 */
[----:B------:R-:W-:Y:S01]  /*db90*/  USHF.R.S32.HI UR13, URZ, 0x1f, UR43 ;  /* 0x0000001f3f0d7899 */ /* 0x000fe2000801142b */
[----:B------:R-:W-:Y:S01]  /*dba0*/  F2FP.F16.F32.PACK_AB R137, R139, R138 ;  /* 0x0000008a8b89723e */ /* 0x000fe200000000ff */
[----:B------:R-:W-:Y:S01]  /*dbb0*/  UIMAD UR5, UR12, UR8, URZ ;  /* 0x000000080c0572a4 */ /* 0x000fe2000f8e023f */
[----:B------:R-:W-:Y:S01]  /*dbc0*/  F2FP.F16.F32.PACK_AB R144, R145, R144 ;  /* 0x000000909190723e */ /* 0x000fe200000000ff */
[----:B------:R-:W-:Y:S01]  /*dbd0*/  UIMAD.WIDE.U32 UR6, UR37, UR8, URZ ;  /* 0x00000008250672a5 */ /* 0x000fe2000f8e003f */
[----:B------:R-:W-:Y:S01]  /*dbe0*/  F2FP.F16.F32.PACK_AB R138, R141, R140 ;  /* 0x0000008c8d8a723e */ /* 0x000fe200000000ff */
[----:B------:R-:W-:Y:S01]  /*dbf0*/  UIMAD UR5, UR37, UR9, UR5 ;  /* 0x00000009250572a4 */ /* 0x000fe2000f8e0205 */
[----:B------:R-:W-:Y:S01]  /*dc00*/  F2FP.F16.F32.PACK_AB R139, R143, R142 ;  /* 0x0000008e8f8b723e */ /* 0x000fe200000000ff */
[----:B------:R-:W-:Y:S01]  /*dc10*/  ULDC.64 UR10, c[0x0][0xb98] ;  /* 0x0002e600000a7ab9 */ /* 0x000fe20000000a00 */
[----:B------:R-:W-:Y:S01]  /*dc20*/  F2FP.F16.F32.PACK_AB R145, R147, R146 ;  /* 0x000000929391723e */ /* 0x000fe200000000ff */
[----:B------:R-:W-:Y:S01]  /*dc30*/  UIMAD UR8, UR13, UR10, URZ ;  /* 0x0000000a0d0872a4 */ /* 0x000fe2000f8e023f */
[----:B------:R-:W-:Y:S01]  /*dc40*/  F2FP.F16.F32.PACK_AB R146, R149, R148 ;  /* 0x000000949592723e */ /* 0x000fe200000000ff */
[----:B------:R-:W-:Y:S01]  /*dc50*/  UIADD3 UR7, UR7, UR5, URZ ;  /* 0x0000000507077290 */ /* 0x000fe2000fffe03f */
[----:B------:R-:W-:Y:S01]  /*dc60*/  F2FP.F16.F32.PACK_AB R147, R151, R150 ;  /* 0x000000969793723e */ /* 0x000fe200000000ff */
[----:B------:R-:W-:-:S02]  /*dc70*/  UIMAD UR8, UR43, UR11, UR8 ;  /* 0x0000000b2b0872a4 */ /* 0x000fc4000f8e0208 */
[----:B------:R-:W-:Y:S01]  /*dc80*/  UIMAD.WIDE.U32 UR6, UR43, UR10, UR6 ;  /* 0x0000000a2b0672a5 */ /* 0x000fe2000f8e0006 */
[----:B------:R-:W-:Y:S02]  /*dc90*/  ULDC UR5, c[0x0][0xa88] ;  /* 0x0002a20000057ab9 */ /* 0x000fe40000000800 */
[----:B------:R-:W-:Y:S01]  /*dca0*/  ULDC.64 UR10, c[0x0][0xaf0] ;  /* 0x0002bc00000a7ab9 */ /* 0x000fe20000000a00 */
[----:B------:R-:W-:Y:S02]  /*dcb0*/  MOV R34, R0 ;  /* 0x0000000000227202 */ /* 0x000fe40000000f00 */
[----:B0-----:R-:W-:Y:S01]  /*dcc0*/  MOV R35, R3 ;  /* 0x0000000300237202 */ /* 0x001fe20000000f00 */
[----:B------:R-:W-:Y:S02]  /*dcd0*/  IMAD R3, R184, 0x40, R18 ;  /* 0x00000040b8037824 */ /* 0x000fe400078e0212 */
[----:B------:R-:W-:-:S04]  /*dce0*/  IMAD.WIDE R4, R188, 0x2, R34 ;  /* 0x00000002bc047825 */ /* 0x000fc800078e0222 */
[----:B------:R-:W-:Y:S01]  /*dcf0*/  IMAD.WIDE R34, R3, 0x2, R34 ;  /* 0x0000000203227825 */ /* 0x000fe200078e0222 */
[C---:B------:R-:W-:Y:S02]  /*dd00*/  LOP3.LUT R3, R4.reuse, 0x380, RZ, 0xc0, !PT ;  /* 0x0000038004037812 */ /* 0x040fe400078ec0ff */
[C---:B------:R-:W-:Y:S02]  /*dd10*/  IADD3 R29, P1, R4.reuse, 0x4040, RZ ;  /* 0x00004040041d7810 */ /* 0x040fe40007f3e0ff */
[C---:B------:R-:W-:Y:S02]  /*dd20*/  IADD3 R21, P6, R4.reuse, 0x20, RZ ;  /* 0x0000002004157810 */ /* 0x040fe40007fde0ff */
[----:B------:R-:W-:Y:S01]  /*dd30*/  SHF.R.U64 R3, R3, 0x3, RZ ;  /* 0x0000000303037819 */ /* 0x000fe200000012ff */
        /* <DEDUP_REMOVED lines=8> */
[----:B------:R-:W-:Y:S02]  /*ddc0*/  IADD3 R25, P5, R4, 0x40, RZ ;  /* 0x0000004004197810 */ /* 0x000fe40007fbe0ff */
[----:B------:R-:W-:Y:S01]  /*ddd0*/  LOP3.LUT R4, R3, R4, RZ, 0x3c, !PT ;  /* 0x0000000403047212 */ /* 0x000fe200078e3cff */
[--C-:B------:R-:W-:Y:S01]  /*dde0*/  IMAD.X R11, RZ, RZ, R5.reuse, P4 ;  /* 0x000000ffff0b7224 */ /* 0x100fe200020e0605 */
[----:B------:R-:W-:Y:S01]  /*ddf0*/  LOP3.LUT R14, R29, 0x380, RZ, 0xc0, !PT ;  /* 0x000003801d0e7812 */ /* 0x000fe200078ec0ff */
[----:B------:R-:W-:Y:S01]  /*de00*/  IMAD.X R9, RZ, RZ, R5, P5 ;  /* 0x000000ffff097224 */ /* 0x000fe200028e0605 */
[----:B------:R-:W-:-:S02]  /*de10*/  LOP3.LUT R12, R27, 0x380, RZ, 0xc0, !PT ;  /* 0x000003801b0c7812 */ /* 0x000fc400078ec0ff */
[----:B------:R-:W-:Y:S02]  /*de20*/  LOP3.LUT R3, R10, 0x380, RZ, 0xc0, !PT ;  /* 0x000003800a037812 */ /* 0x000fe400078ec0ff */
[----:B------:R-:W-:Y:S02]  /*de30*/  LOP3.LUT R2, R21, 0x380, RZ, 0xc0, !PT ;  /* 0x0000038015027812 */ /* 0x000fe400078ec0ff */
[----:B------:R-:W-:Y:S02]  /*de40*/  IADD3 R33, P6, R34, 0x1000, RZ ;  /* 0x0000100022217810 */ /* 0x000fe40007fde0ff */
[----:B------:R-:W-:Y:S02]  /*de50*/  SHF.R.U64 R14, R14, 0x3, RZ ;  /* 0x000000030e0e7819 */ /* 0x000fe400000012ff */
[----:B------:R-:W-:Y:S02]  /*de60*/  SHF.R.U64 R12, R12, 0x3, RZ ;  /* 0x000000030c0c7819 */ /* 0x000fe400000012ff */
[----:B------:R-:W-:-:S02]  /*de70*/  SHF.R.U64 R3, R3, 0x3, RZ ;  /* 0x0000000303037819 */ /* 0x000fc400000012ff */
[----:B------:R-:W-:Y:S02]  /*de80*/  SHF.R.U64 R2, R2, 0x3, RZ ;  /* 0x0000000302027819 */ /* 0x000fe400000012ff */
[----:B------:R-:W-:Y:S02]  /*de90*/  LOP3.LUT R32, R33, 0x380, RZ, 0xc0, !PT ;  /* 0x0000038021207812 */ /* 0x000fe400078ec0ff */
[----:B------:R-:W-:Y:S02]  /*dea0*/  LOP3.LUT R40, R14, R29, RZ, 0x3c, !PT ;  /* 0x0000001d0e287212 */ /* 0x000fe400078e3cff */
[----:B------:R-:W-:Y:S02]  /*deb0*/  LOP3.LUT R38, R12, R27, RZ, 0x3c, !PT ;  /* 0x0000001b0c267212 */ /* 0x000fe400078e3cff */
[----:B------:R-:W-:Y:S02]  /*dec0*/  LOP3.LUT R14, R3, R10, RZ, 0x3c, !PT ;  /* 0x0000000a030e7212 */ /* 0x000fe400078e3cff */
[----:B------:R-:W-:-:S02]  /*ded0*/  LOP3.LUT R12, R2, R21, RZ, 0x3c, !PT ;  /* 0x00000015020c7212 */ /* 0x000fc400078e3cff */
[----:B------:R-:W-:Y:S02]  /*dee0*/  LOP3.LUT R3, R8, 0x380, RZ, 0xc0, !PT ;  /* 0x0000038008037812 */ /* 0x000fe400078ec0ff */
[----:B------:R-:W-:Y:S02]  /*def0*/  SHF.R.U64 R32, R32, 0x3, RZ ;  /* 0x0000000320207819 */ /* 0x000fe400000012ff */
[----:B------:R-:W-:Y:S02]  /*df00*/  LOP3.LUT R2, R25, 0x380, RZ, 0xc0, !PT ;  /* 0x0000038019027812 */ /* 0x000fe400078ec0ff */
[----:B-1----:R-:W-:Y:S02]  /*df10*/  ISETP.NE.AND P1, PT, R44, 0x1, PT ;  /* 0x000000012c00780c */ /* 0x002fe40003f25270 */
[----:B------:R-:W-:Y:S02]  /*df20*/  SHF.R.U64 R3, R3, 0x3, RZ ;  /* 0x0000000303037819 */ /* 0x000fe400000012ff */
[----:B------:R-:W-:Y:S01]  /*df30*/  LOP3.LUT R32, R32, R33, RZ, 0x3c, !PT ;  /* 0x0000002120207212 */ /* 0x000fe200078e3cff */
[----:B------:R-:W-:Y:S01]  /*df40*/  IMAD.X R33, RZ, RZ, R35, P6 ;  /* 0x000000ffff217224 */ /* 0x000fe200030e0623 */
[----:B------:R-:W-:-:S02]  /*df50*/  SHF.R.U64 R2, R2, 0x3, RZ ;  /* 0x0000000302027819 */ /* 0x000fc400000012ff */
[----:B------:R-:W-:Y:S02]  /*df60*/  IADD3 R45, P6, R34, 0x7000, RZ ;  /* 0x00007000222d7810 */ /* 0x000fe40007fde0ff */
[----:B------:R-:W-:Y:S02]  /*df70*/  LOP3.LUT R10, R3, R8, RZ, 0x3c, !PT ;  /* 0x00000008030a7212 */ /* 0x000fe400078e3cff */
[----:B------:R-:W-:Y:S01]  /*df80*/  LOP3.LUT R8, R2, R25, RZ, 0x3c, !PT ;  /* 0x0000001902087212 */ /* 0x000fe200078e3cff */
[----:B------:R-:W0:Y:S01]  /*df90*/  @P1 LDC R47, c[0x0][0xbec] ;  /* 0x0002fb00ff2f1b82 */ /* 0x000e220000000800 */
[----:B------:R-:W-:Y:S02]  /*dfa0*/  LOP3.LUT R2, R45, 0x380, RZ, 0xc0, !PT ;  /* 0x000003802d027812 */ /* 0x000fe400078ec0ff */
[----:B------:R-:W-:Y:S02]  /*dfb0*/  LOP3.LUT R42, R43, 0x380, RZ, 0xc0, !PT ;  /* 0x000003802b2a7812 */ /* 0x000fe400078ec0ff */
[----:B------:R-:W-:-:S02]  /*dfc0*/  SHF.R.U64 R2, R2, 0x3, RZ ;  /* 0x0000000302027819 */ /* 0x000fc400000012ff */
[----:B------:R-:W-:Y:S02]  /*dfd0*/  SHF.R.U64 R42, R42, 0x3, RZ ;  /* 0x000000032a2a7819 */ /* 0x000fe400000012ff */
[----:B------:R-:W-:Y:S02]  /*dfe0*/  LOP3.LUT R2, R2, R45, RZ, 0x3c, !PT ;  /* 0x0000002d02027212 */ /* 0x000fe400078e3cff */
[----:B------:R-:W-:Y:S02]  /*dff0*/  MOV R45, R4 ;  /* 0x00000004002d7202 */ /* 0x000fe40000000f00 */
[----:B------:R-:W-:Y:S02]  /*e000*/  F2FP.F16.F32.PACK_AB R4, R46, R7 ;  /* 0x000000072e04723e */ /* 0x000fe400000000ff */
[----:B------:R-:W1:Y:S01]  /*e010*/  @P1 LDC R46, c[0x0][0xbf0] ;  /* 0x0002fc00ff2e1b82 */ /* 0x000e620000000800 */
[----:B------:R-:W-:Y:S01]  /*e020*/  LOP3.LUT R42, R42, R43, RZ, 0x3c, !PT ;  /* 0x0000002b2a2a7212 */ /* 0x000fe200078e3cff */
[----:B------:R-:W-:Y:S01]  /*e030*/  IMAD.X R43, RZ, RZ, R5, P0 ;  /* 0x000000ffff2b7224 */ /* 0x000fe200000e0605 */
[----:B------:R-:W-:-:S02]  /*e040*/  F2FP.F16.F32.PACK_AB R5, R91, R90 ;  /* 0x0000005a5b05723e */ /* 0x000fc400000000ff */
[----:B------:R-:W-:-:S03]  /*e050*/  F2FP.F16.F32.PACK_AB R7, R95, R94 ;  /* 0x0000005e5f07723e */ /* 0x000fc600000000ff */
[----:B------:R-:W-:Y:S01]  /*e060*/  BAR.SYNC.DEFER_BLOCKING 0x1, 0x100 ;  /* 0x0044000000007b1d */ /* 0x000fe20000010000 */
[----:B------:R-:W-:Y:S01]  /*e070*/  MOV R65, R40 ;  /* 0x0000002800417202 */ /* 0x000fe20000000f00 */
[----:B------:R-:W-:Y:S01]  /*e080*/  VIADD R40, R17, UR36 ;  /* 0x0000002411287c36 */ /* 0x000fe20008000000 */
[----:B------:R-:W-:Y:S02]  /*e090*/  IADD3 R21, P0, R34, 0x6000, RZ ;  /* 0x0000600022157810 */ /* 0x000fe40007f1e0ff */
[----:B------:R-:W-:Y:S02]  /*e0a0*/  MOV R58, R10 ;  /* 0x0000000a003a7202 */ /* 0x000fe40000000f00 */
[----:B------:R-:W-:Y:S02]  /*e0b0*/  LOP3.LUT R20, R21, 0x380, RZ, 0xc0, !PT ;  /* 0x0000038015147812 */ /* 0x000fe400078ec0ff */
[----:B------:R-:W-:Y:S02]  /*e0c0*/  MOV R57, R14 ;  /* 0x0000000e00397202 */ /* 0x000fe40000000f00 */
[----:B------:R-:W-:-:S02]  /*e0d0*/  SHF.R.U64 R20, R20, 0x3, RZ ;  /* 0x0000000314147819 */ /* 0x000fc400000012ff */
[----:B------:R-:W-:Y:S02]  /*e0e0*/  MOV R15, R12 ;  /* 0x0000000c000f7202 */ /* 0x000fe40000000f00 */
[----:B------:R-:W-:Y:S01]  /*e0f0*/  LOP3.LUT R20, R20, R21, RZ, 0x3c, !PT ;  /* 0x0000001514147212 */ /* 0x000fe200078e3cff */
[----:B------:R-:W-:Y:S01]  /*e100*/  IMAD.X R21, RZ, RZ, R35, P0 ;  /* 0x000000ffff157224 */ /* 0x000fe200000e0623 */
[C---:B------:R-:W-:Y:S02]  /*e110*/  IADD3 R27, P3, R34.reuse, 0x4000, RZ ;  /* 0x00004000221b7810 */ /* 0x040fe40007f7e0ff */
[----:B------:R-:W-:Y:S02]  /*e120*/  IADD3 R25, P2, R34, 0x5000, RZ ;  /* 0x0000500022197810 */ /* 0x000fe40007f5e0ff */
[----:B------:R-:W-:Y:S02]  /*e130*/  LOP3.LUT R26, R27, 0x380, RZ, 0xc0, !PT ;  /* 0x000003801b1a7812 */ /* 0x000fe400078ec0ff */
[----:B------:R-:W-:Y:S01]  /*e140*/  LOP3.LUT R24, R25, 0x380, RZ, 0xc0, !PT ;  /* 0x0000038019187812 */ /* 0x000fe200078ec0ff */
[----:B------:R0:W-:Y:S01]  /*e150*/  STSM.16.M88.4 [R45], R4 ;  /* 0x000000042d007844 */ /* 0x0001e20000000200 */
[----:B------:R-:W-:-:S02]  /*e160*/  SHF.R.U64 R26, R26, 0x3, RZ ;  /* 0x000000031a1a7819 */ /* 0x000fc400000012ff */
[----:B------:R-:W-:Y:S01]  /*e170*/  MOV R56, R38 ;  /* 0x0000002600387202 */ /* 0x000fe20000000f00 */
[----:B------:R-:W-:Y:S01]  /*e180*/  VIADD R38, R187, UR36 ;  /* 0x00000024bb267c36 */ /* 0x000fe20008000000 */
[----:B------:R-:W-:Y:S02]  /*e190*/  SHF.R.U64 R24, R24, 0x3, RZ ;  /* 0x0000000318187819 */ /* 0x000fe400000012ff */
[----:B------:R-:W-:Y:S01]  /*e1a0*/  LOP3.LUT R26, R26, R27, RZ, 0x3c, !PT ;  /* 0x0000001b1a1a7212 */ /* 0x000fe200078e3cff */
[----:B------:R-:W-:Y:S01]  /*e1b0*/  IMAD.X R27, RZ, RZ, R35, P3 ;  /* 0x000000ffff1b7224 */ /* 0x000fe200018e0623 */
[----:B------:R-:W-:Y:S02]  /*e1c0*/  MOV R14, R8 ;  /* 0x00000008000e7202 */ /* 0x000fe40000000f00 */
[----:B------:R-:W-:Y:S02]  /*e1d0*/  F2FP.F16.F32.PACK_AB R8, R105, R104 ;  /* 0x000000686908723e */ /* 0x000fe400000000ff */
[----:B------:R-:W-:-:S02]  /*e1e0*/  F2FP.F16.F32.PACK_AB R9, R107, R106 ;  /* 0x0000006a6b09723e */ /* 0x000fc400000000ff */
[----:B------:R-:W-:Y:S01]  /*e1f0*/  LOP3.LUT R24, R24, R25, RZ, 0x3c, !PT ;  /* 0x0000001918187212 */ /* 0x000fe200078e3cff */
[----:B0-----:R-:W-:Y:S01]  /*e200*/  @P1 IMAD.HI.U32 R5, R40, R47, RZ ;  /* 0x0000002f28051227 */ /* 0x001fe200078e00ff */
[----:B------:R-:W-:Y:S02]  /*e210*/  MOV R64, R42 ;  /* 0x0000002a00407202 */ /* 0x000fe40000000f00 */
[----:B------:R-:W-:Y:S01]  /*e220*/  IADD3 R29, P4, R34, 0x3000, RZ ;  /* 0x00003000221d7810 */ /* 0x000fe20007f9e0ff */
[----:B------:R-:W-:Y:S01]  /*e230*/  IMAD.MOV.U32 R4, RZ, RZ, R40 ;  /* 0x000000ffff047224 */ /* 0x000fe200078e0028 */
[----:B-1----:R-:W-:Y:S01]  /*e240*/  @P1 SHF.R.U32.HI R4, RZ, R46, R5 ;  /* 0x0000002eff041219 */ /* 0x002fe20000011605 */
[----:B------:R-:W-:Y:S01]  /*e250*/  IMAD.U32 R6, RZ, RZ, UR8 ;  /* 0x00000008ff067e24 */ /* 0x000fe2000f8e00ff */
[----:B------:R-:W-:Y:S01]  /*e260*/  LOP3.LUT R28, R29, 0x380, RZ, 0xc0, !PT ;  /* 0x000003801d1c7812 */ /* 0x000fe200078ec0ff */
[----:B------:R-:W-:Y:S01]  /*e270*/  IMAD R45, R44, UR5, RZ ;  /* 0x000000052c2d7c24 */ /* 0x000fe2000f8e02ff */
[--C-:B------:R-:W-:Y:S01]  /*e280*/  SHF.R.S32.HI R5, RZ, 0x1f, R4.reuse ;  /* 0x0000001fff057819 */ /* 0x100fe20000011404 */
[----:B------:R-:W-:Y:S01]  /*e290*/  IMAD.MOV R7, RZ, RZ, -R4 ;  /* 0x000000ffff077224 */ /* 0x000fe200078e0a04 */
[----:B------:R-:W-:Y:S01]  /*e2a0*/  IADD3 R12, P0, R4, UR6, RZ ;  /* 0x00000006040c7c10 */ /* 0x000fe2000ff1e0ff */
[----:B------:R-:W-:Y:S01]  /*e2b0*/  IMAD.X R25, RZ, RZ, R35, P2 ;  /* 0x000000ffff197224 */ /* 0x000fe200010e0623 */
[----:B------:R-:W-:Y:S01]  /*e2c0*/  F2FP.F16.F32.PACK_AB R4, R97, R96 ;  /* 0x000000606104723e */ /* 0x000fe200000000ff */
[----:B------:R-:W-:Y:S01]  /*e2d0*/  IMAD R11, R44, R7, R40 ;  /* 0x000000072c0b7224 */ /* 0x000fe200078e0228 */
[----:B------:R-:W-:Y:S01]  /*e2e0*/  IADD3.X R13, R5, UR7, R6, P0, !PT ;  /* 0x00000007050d7c10 */ /* 0x000fe200087fe406 */
[----:B------:R-:W-:Y:S01]  /*e2f0*/  ULDC.64 UR6, c[0x0][0xb88] ;  /* 0x0002e20000067ab9 */ /* 0x000fe20000000a00 */
[----:B------:R-:W-:Y:S01]  /*e300*/  F2FP.F16.F32.PACK_AB R5, R99, R98 ;  /* 0x000000626305723e */ /* 0x000fe200000000ff */
[----:B------:R-:W-:Y:S01]  /*e310*/  ULDC.64 UR8, c[0x0][0xae8] ;  /* 0x0002ba0000087ab9 */ /* 0x000fe20000000a00 */
[----:B------:R-:W-:Y:S01]  /*e320*/  SHF.R.S32.HI R10, RZ, 0x1f, R11 ;  /* 0x0000001fff0a7819 */ /* 0x000fe2000001140b */
[----:B------:R-:W-:Y:S01]  /*e330*/  IMAD.WIDE.U32 R12, R11, UR6, R12 ;  /* 0x000000060b0c7c25 */ /* 0x000fe2000f8e000c */
[----:B------:R-:W-:-:S02]  /*e340*/  F2FP.F16.F32.PACK_AB R6, R101, R100 ;  /* 0x000000646506723e */ /* 0x000fc400000000ff */
[----:B------:R-:W-:Y:S01]  /*e350*/  F2FP.F16.F32.PACK_AB R7, R103, R102 ;  /* 0x000000666707723e */ /* 0x000fe200000000ff */
[----:B------:R-:W-:Y:S01]  /*e360*/  IMAD R10, R10, UR6, RZ ;  /* 0x000000060a0a7c24 */ /* 0x000fe2000f8e02ff */
[----:B------:R-:W-:Y:S02]  /*e370*/  LOP3.LUT P0, RZ, R185, 0x3, RZ, 0xc0, !PT ;  /* 0x00000003b9ff7812 */ /* 0x000fe4000780c0ff */
[----:B------:R-:W-:Y:S01]  /*e380*/  SHF.R.U64 R28, R28, 0x3, RZ ;  /* 0x000000031c1c7819 */ /* 0x000fe200000012ff */
[----:B------:R-:W-:Y:S01]  /*e390*/  IMAD R39, R11, UR7, R10 ;  /* 0x000000070b277c24 */ /* 0x000fe2000f8e020a */
[----:B------:R0:W-:Y:S01]  /*e3a0*/  STSM.16.M88.4 [R15], R4 ;  /* 0x000000040f007844 */ /* 0x0001e20000000200 */
[----:B------:R-:W-:Y:S01]  /*e3b0*/  ULDC.64 UR6, c[0x0][0xb50] ;  /* 0x0002d40000067ab9 */ /* 0x000fe20000000a00 */
[----:B------:R-:W-:Y:S02]  /*e3c0*/  F2FP.F16.F32.PACK_AB R10, R109, R108 ;  /* 0x0000006c6d0a723e */ /* 0x000fe400000000ff */
[----:B------:R-:W-:-:S02]  /*e3d0*/  F2FP.F16.F32.PACK_AB R11, R111, R110 ;  /* 0x0000006e6f0b723e */ /* 0x000fc400000000ff */
[----:B------:R-:W-:Y:S02]  /*e3e0*/  LEA R40, P3, R12, UR6, 0x2 ;  /* 0x000000060c287c11 */ /* 0x000fe4000f8610ff */
[----:B------:R-:W-:Y:S01]  /*e3f0*/  ISETP.GE.OR P2, PT, R38, R45, P0 ;  /* 0x0000002d2600720c */ /* 0x000fe20000746670 */
[----:B------:R1:W-:Y:S01]  /*e400*/  STSM.16.M88.4 [R14], R8 ;  /* 0x000000080e007844 */ /* 0x0003e20000000200 */
[----:B------:R-:W-:Y:S01]  /*e410*/  LOP3.LUT R28, R28, R29, RZ, 0x3c, !PT ;  /* 0x0000001d1c1c7212 */ /* 0x000fe200078e3cff */
[----:B------:R-:W-:Y:S01]  /*e420*/  IMAD.X R29, RZ, RZ, R35, P4 ;  /* 0x000000ffff1d7224 */ /* 0x000fe200020e0623 */
[C---:B------:R-:W-:Y:S01]  /*e430*/  LOP3.LUT R3, R34.reuse, 0x380, RZ, 0xc0, !PT ;  /* 0x0000038022037812 */ /* 0x040fe200078ec0ff */
[----:B------:R-:W-:Y:S01]  /*e440*/  SHFL.IDX PT, R46, R40, 0x1, 0x1c1f ;  /* 0x003c1f00282e7f89 */ /* 0x000fe200000e0000 */
[----:B------:R-:W-:Y:S01]  /*e450*/  IADD3 R31, P5, R34, 0x2000, RZ ;  /* 0x00002000221f7810 */ /* 0x000fe20007fbe0ff */
[----:B0-----:R-:W-:Y:S01]  /*e460*/  VIADD R4, R38, 0x8 ;  /* 0x0000000826047836 */ /* 0x001fe20000000000 */
[----:B------:R-:W-:Y:S01]  /*e470*/  F2FP.F16.F32.PACK_AB R6, R117, R116 ;  /* 0x000000747506723e */ /* 0x000fe200000000ff */
[----:B------:R-:W-:Y:S01]  /*e480*/  IMAD.IADD R5, R13, 0x1, R39 ;  /* 0x000000010d057824 */ /* 0x000fe200078e0227 */
[----:B------:R-:W-:Y:S01]  /*e490*/  F2FP.F16.F32.PACK_AB R7, R119, R118 ;  /* 0x000000767707723e */ /* 0x000fe200000000ff */
[----:B------:R-:W-:Y:S01]  /*e4a0*/  SHFL.IDX PT, R38, R40, RZ, 0x1c1f ;  /* 0x001c1fff28267589 */ /* 0x000fe200000e0000 */
[----:B------:R-:W-:-:S02]  /*e4b0*/  ISETP.GE.OR P0, PT, R4, R45, P0 ;  /* 0x0000002d0400720c */ /* 0x000fc40000706670 */
[----:B------:R-:W-:Y:S02]  /*e4c0*/  LEA.HI.X R41, R12, UR7, R5, 0x2, P3 ;  /* 0x000000070c297c11 */ /* 0x000fe400098f1405 */
[----:B------:R-:W-:Y:S02]  /*e4d0*/  F2FP.F16.F32.PACK_AB R4, R113, R112 ;  /* 0x000000707104723e */ /* 0x000fe400000000ff */
[----:B------:R-:W-:Y:S01]  /*e4e0*/  F2FP.F16.F32.PACK_AB R5, R115, R114 ;  /* 0x000000727305723e */ /* 0x000fe200000000ff */
[----:B------:R-:W0:Y:S01]  /*e4f0*/  SHFL.IDX PT, R39, R41, RZ, 0x1c1f ;  /* 0x001c1fff29277589 */ /* 0x000e2200000e0000 */
[----:B------:R-:W-:Y:S02]  /*e500*/  F2FP.F16.F32.PACK_AB R12, R121, R120 ;  /* 0x00000078790c723e */ /* 0x000fe400000000ff */
[----:B------:R-:W-:Y:S01]  /*e510*/  F2FP.F16.F32.PACK_AB R13, R123, R122 ;  /* 0x0000007a7b0d723e */ /* 0x000fe200000000ff */
[----:B------:R-:W-:Y:S01]  /*e520*/  STSM.16.M88.4 [R58], R4 ;  /* 0x000000043a007844 */ /* 0x000fe20000000200 */
[----:B-1----:R-:W-:-:S02]  /*e530*/  F2FP.F16.F32.PACK_AB R14, R125, R124 ;  /* 0x0000007c7d0e723e */ /* 0x002fc400000000ff */
[----:B------:R-:W-:Y:S01]  /*e540*/  F2FP.F16.F32.PACK_AB R15, R127, R126 ;  /* 0x0000007e7f0f723e */ /* 0x000fe200000000ff */
[----:B------:R-:W1:Y:S01]  /*e550*/  SHFL.IDX PT, R47, R41, 0x1, 0x1c1f ;  /* 0x003c1f00292f7f89 */ /* 0x000e6200000e0000 */
[----:B------:R-:W-:Y:S02]  /*e560*/  F2FP.F16.F32.PACK_AB R8, R129, R128 ;  /* 0x000000808108723e */ /* 0x000fe400000000ff */
[----:B------:R-:W-:Y:S01]  /*e570*/  F2FP.F16.F32.PACK_AB R9, R131, R130 ;  /* 0x000000828309723e */ /* 0x000fe200000000ff */
[----:B------:R-:W-:Y:S01]  /*e580*/  STSM.16.M88.4 [R57], R12 ;  /* 0x0000000c39007844 */ /* 0x000fe20000000200 */
[----:B------:R-:W-:Y:S02]  /*e590*/  F2FP.F16.F32.PACK_AB R10, R133, R132 ;  /* 0x00000084850a723e */ /* 0x000fe400000000ff */
[----:B------:R-:W-:Y:S02]  /*e5a0*/  F2FP.F16.F32.PACK_AB R11, R135, R134 ;  /* 0x00000086870b723e */ /* 0x000fe400000000ff */
[----:B------:R-:W-:Y:S01]  /*e5b0*/  SHF.R.U64 R3, R3, 0x3, RZ ;  /* 0x0000000303037819 */ /* 0x000fe200000012ff */
[----:B------:R-:W-:Y:S01]  /*e5c0*/  UIMAD UR5, UR12, UR8, URZ ;  /* 0x000000080c0572a4 */ /* 0x000fe2000f8e023f */
[----:B------:R-:W-:Y:S01]  /*e5d0*/  LOP3.LUT R30, R31, 0x380, RZ, 0xc0, !PT ;  /* 0x000003801f1e7812 */ /* 0x000fe200078ec0ff */
[----:B------:R-:W-:Y:S01]  /*e5e0*/  STSM.16.M88.4 [R56], R8 ;  /* 0x0000000838007844 */ /* 0x000fe20000000200 */
[----:B------:R-:W-:Y:S01]  /*e5f0*/  LOP3.LUT R34, R3, R34, RZ, 0x3c, !PT ;  /* 0x0000002203227212 */ /* 0x000fe200078e3cff */
[----:B------:R-:W-:Y:S01]  /*e600*/  IMAD.X R3, RZ, RZ, R35, P6 ;  /* 0x000000ffff037224 */ /* 0x000fe200030e0623 */
[----:B------:R-:W-:Y:S01]  /*e610*/  UIMAD.WIDE.U32 UR6, UR37, UR8, URZ ;  /* 0x00000008250672a5 */ /* 0x000fe2000f8e003f */
[----:B------:R2:W-:Y:S01]  /*e620*/  STSM.16.M88.4 [R65], R136 ;  /* 0x0000008841007844 */ /* 0x0005e20000000200 */
[----:B------:R-:W-:Y:S01]  /*e630*/  UIMAD UR5, UR37, UR9, UR5 ;  /* 0x00000009250572a4 */ /* 0x000fe2000f8e0205 */
[----:B------:R-:W-:-:S02]  /*e640*/  SHF.R.U64 R30, R30, 0x3, RZ ;  /* 0x000000031e1e7819 */ /* 0x000fc400000012ff */
[----:B------:R-:W-:Y:S01]  /*e650*/  STSM.16.M88.4 [R64], R144 ;  /* 0x0000009040007844 */ /* 0x000fe20000000200 */
[----:B--2---:R-:W2:Y:S08]  /*e660*/  @P1 LDC R65, c[0x0][0xbec] ;  /* 0x0002fb00ff411b82 */ /* 0x004eb00000000800 */
[----:B------:R-:W-:Y:S01]  /*e670*/  BAR.SYNC.DEFER_BLOCKING 0x1, 0x100 ;  /* 0x0044000000007b1d */ /* 0x000fe20000010000 */
[----:B------:R-:W-:Y:S01]  /*e680*/  UIMAD UR8, UR13, UR10, URZ ;  /* 0x0000000a0d0872a4 */ /* 0x000fe2000f8e023f */
[----:B------:R-:W-:Y:S01]  /*e690*/  LOP3.LUT R30, R30, R31, RZ, 0x3c, !PT ;  /* 0x0000001f1e1e7212 */ /* 0x000fe200078e3cff */
[----:B------:R-:W-:Y:S01]  /*e6a0*/  UIADD3 UR7, UR7, UR5, URZ ;  /* 0x0000000507077290 */ /* 0x000fe2000fffe03f */
[----:B------:R-:W-:-:S02]  /*e6b0*/  IMAD.X R31, RZ, RZ, R35, P5 ;  /* 0x000000ffff1f7224 */ /* 0x000fc400028e0623 */
[----:B0-----:R0:W-:Y:S04]  /*e6c0*/  @!P2 ST.E desc[UR50][R38.64], R37 ;  /* 0x000000252600a985 */ /* 0x0011e8000c101932 */
[----:B-1----:R1:W-:Y:S04]  /*e6d0*/  @!P0 ST.E desc[UR50][R46.64], R36 ;  /* 0x000000242e008985 */ /* 0x0023e8000c101932 */
[----:B------:R3:W5:Y:S01]  /*e6e0*/  LD.E.128 R4, desc[UR50][R28.64] ;  /* 0x000000321c047980 */ /* 0x000762000c101d00 */
[----:B0-----:R-:W0:Y:S03]  /*e6f0*/  @P1 LDC R37, c[0x0][0xbf0] ;  /* 0x0002fc00ff251b82 */ /* 0x001e260000000800 */
[----:B------:R2:W5:Y:S01]  /*e700*/  LD.E.128 R8, desc[UR50][R2.64] ;  /* 0x0000003202087980 */ /* 0x000562000c101d00 */
[----:B------:R-:W-:-:S03]  /*e710*/  UIMAD UR5, UR43, UR11, UR8 ;  /* 0x0000000b2b0572a4 */ /* 0x000fc6000f8e0208 */
[----:B------:R4:W5:Y:S01]  /*e720*/  LD.E.128 R12, desc[UR50][R20.64] ;  /* 0x00000032140c7980 */ /* 0x000962000c101d00 */
[----:B---3--:R-:W-:Y:S01]  /*e730*/  IMAD R28, R22, 0x20, R184 ;  /* 0x00000020161c7824 */ /* 0x008fe200078e02b8 */
[----:B------:R-:W-:Y:S02]  /*e740*/  UIMAD.WIDE.U32 UR6, UR43, UR10, UR6 ;  /* 0x0000000a2b0672a5 */ /* 0x000fe4000f8e0006 */
[----:B------:R3:W5:Y:S01]  /*e750*/  LD.E.128 R56, desc[UR50][R24.64] ;  /* 0x0000003218387980 */ /* 0x000762000c101d00 */
[----:B------:R-:W-:Y:S01]  /*e760*/  VIADD R28, R28, UR36 ;  /* 0x000000241c1c7c36 */ /* 0x000fe20008000000 */
[----:B------:R-:W-:Y:S02]  /*e770*/  ULDC.64 UR8, c[0x0][0xae0] ;  /* 0x0002b80000087ab9 */ /* 0x000fe40000000a00 */
[----:B------:R-:W5:Y:S01]  /*e780*/  LD.E.128 R52, desc[UR50][R34.64] ;  /* 0x0000003222347980 */ /* 0x000f62000c101d00 */
[----:B--2---:R-:W-:-:S03]  /*e790*/  @P1 IMAD.HI.U32 R2, R28, R65, RZ ;  /* 0x000000411c021227 */ /* 0x004fc600078e00ff */
[----:B------:R-:W5:Y:S01]  /*e7a0*/  LD.E.128 R48, desc[UR50][R32.64] ;  /* 0x0000003220307980 */ /* 0x000f62000c101d00 */
[----:B----4-:R-:W-:Y:S01]  /*e7b0*/  IMAD.MOV.U32 R21, RZ, RZ, R28 ;  /* 0x000000ffff157224 */ /* 0x010fe200078e001c */
[----:B------:R-:W-:Y:S02]  /*e7c0*/  UIADD3 UR5, UR7, UR5, URZ ;  /* 0x0000000507057290 */ /* 0x000fe4000fffe03f */
[----:B------:R-:W5:Y:S01]  /*e7d0*/  LD.E.128 R40, desc[UR50][R30.64] ;  /* 0x000000321e287980 */ /* 0x000f62000c101d00 */
[----:B0-----:R-:W-:-:S03]  /*e7e0*/  @P1 SHF.R.U32.HI R21, RZ, R37, R2 ;  /* 0x00000025ff151219 */ /* 0x001fc60000011602 */
[----:B------:R0:W5:Y:S01]  /*e7f0*/  LD.E.128 R60, desc[UR50][R26.64] ;  /* 0x000000321a3c7980 */ /* 0x000162000c101d00 */
[--C-:B------:R-:W-:Y:S01]  /*e800*/  SHF.R.S32.HI R20, RZ, 0x1f, R21.reuse ;  /* 0x0000001fff147819 */ /* 0x100fe20000011415 */
[----:B---3--:R-:W-:Y:S01]  /*e810*/  IMAD.MOV R25, RZ, RZ, -R21 ;  /* 0x000000ffff197224 */ /* 0x008fe200078e0a15 */
[----:B------:R-:W-:Y:S01]  /*e820*/  @!PT LDS RZ, [RZ] ;  /* 0x00000000fffff984 */ /* 0x000fe20000000800 */
[----:B------:R-:W-:Y:S01]  /*e830*/  @!PT LDS RZ, [RZ] ;  /* 0x00000000fffff984 */ /* 0x000fe20000000800 */
[----:B------:R-:W-:Y:S01]  /*e840*/  @!PT LDS RZ, [RZ] ;  /* 0x00000000fffff984 */ /* 0x000fe20000000800 */
[----:B------:R-:W-:Y:S01]  /*e850*/  @!PT LDS RZ, [RZ] ;  /* 0x00000000fffff984 */ /* 0x000fe20000000800 */
[----:B------:R2:W-:Y:S06]  /*e860*/  MEMBAR.ALL.CTA ;  /* 0x0000000000007992 */ /* 0x0005ec0000008000 */
[----:B--2---:R-:W2:Y:S01]  /*e870*/  FENCE.VIEW.ASYNC.S ;  /* 0x00000000000073c6 */ /* 0x004ea20000000000 */
[----:B------:R-:W-:-:S02]  /*e880*/  IMAD.U32 R3, RZ, RZ, UR7 ;  /* 0x00000007ff037e24 */ /* 0x000fc4000f8e00ff */
[----:B------:R-:W-:Y:S02]  /*e890*/  IMAD R20, R20, UR8, RZ ;  /* 0x0000000814147c24 */ /* 0x000fe4000f8e02ff */
[----:B------:R-:W-:Y:S02]  /*e8a0*/  IMAD R25, R44, R25, R28 ;  /* 0x000000192c197224 */ /* 0x000fe400078e021c */
[----:B------:R-:W-:Y:S01]  /*e8b0*/  IMAD.U32 R2, RZ, RZ, UR6 ;  /* 0x00000006ff027e24 */ /* 0x000fe2000f8e00ff */
[----:B------:R-:W-:Y:S01]  /*e8c0*/  ULDC.64 UR6, c[0x0][0xad8] ;  /* 0x0002b60000067ab9 */ /* 0x000fe20000000a00 */
[----:B------:R-:W-:Y:S02]  /*e8d0*/  IMAD.U32 R3, RZ, RZ, UR5 ;  /* 0x00000005ff037e24 */ /* 0x000fe4000f8e00ff */
[C---:B0-----:R-:W-:Y:S01]  /*e8e0*/  IMAD R27, R21.reuse, UR9, R20 ;  /* 0x00000009151b7c24 */ /* 0x041fe2000f8e0214 */
        /* <DEDUP_REMOVED lines=9> */
[----:B------:R-:W-:Y:S02]  /*e980*/  VIADD R20, R26, 0x20 ;  /* 0x000000201a147836 */ /* 0x000fe40000000000 */
[----:B------:R-:W-:Y:S01]  /*e990*/  VIADD R0, R0, 0x28820 ;  /* 0x0002882000007836 */ /* 0x000fe20000000000 */
[----:B------:R-:W-:Y:S01]  /*e9a0*/  LEA R24, P3, R2, UR6, 0x1 ;  /* 0x0000000602187c11 */ /* 0x000fe2000f8608ff */
[----:B------:R-:W-:Y:S01]  /*e9b0*/  IMAD.IADD R3, R3, 0x1, R21 ;  /* 0x0000000103037824 */ /* 0x000fe200078e0215 */
[-C--:B------:R-:W-:Y:S01]  /*e9c0*/  ISETP.GE.AND P0, PT, R20, R45.reuse, PT ;  /* 0x0000002d1400720c */ /* 0x080fe20003f06270 */
[----:B------:R-:W-:Y:S01]  /*e9d0*/  VIADD R20, R26, 0x40 ;  /* 0x000000401a147836 */ /* 0x000fe20000000000 */
[----:B------:R-:W-:Y:S02]  /*e9e0*/  PRMT R0, RZ, 0x654, R0 ;  /* 0x00000654ff007816 */ /* 0x000fe40000000000 */
[----:B------:R-:W-:Y:S01]  /*e9f0*/  LEA.HI.X R25, R2, UR7, R3, 0x1, P3 ;  /* 0x0000000702197c11 */ /* 0x000fe200098f0c03 */
[----:B------:R-:W-:Y:S01]  /*ea00*/  BSSY B1, `(.L_x_7871) ;  /* 0x000000f000017945 */ /* 0x000fe20003800000 */
[----:B------:R-:W-:Y:S01]  /*ea10*/  ISETP.GE.AND P1, PT, R20, R45, PT ;  /* 0x0000002d1400720c */ /* 0x000fe20003f26270 */
[----:B--2---:R0:W-:Y:S01]  /*ea20*/  SYNCS.ARRIVE.TRANS64.RED.A1T0 RZ, [R0+URZ], RZ ;  /* 0x000000ff00ff79a7 */ /* 0x0041e2000810043f */
[----:B------:R1:W2:Y:S04]  /*ea30*/  SHFL.IDX PT, R20, R24, RZ, 0x181f ;  /* 0x00181fff18147589 */ /* 0x0002a800000e0000 */
[----:B0-----:R1:W0:Y:S01]  /*ea40*/  SHFL.IDX PT, R0, R25, RZ, 0x181f ;  /* 0x00181fff19007589 */ /* 0x00122200000e0000 */
[----:B------:R-:W-:Y:S06]  /*ea50*/  @P2 BRA `(.L_x_7872) ;  /* 0x0000000000242947 */ /* 0x000fec0003800000 */
[----:B------:R-:W-:Y:S02]  /*ea60*/  ULDC UR5, c[0x0][0xac8] ;  /* 0x0002b20000057ab9 */ /* 0x000fe40000000800 */
[----:B------:R-:W-:Y:S02]  /*ea70*/  ISETP.GE.AND P2, PT, R18, UR5, PT ;  /* 0x0000000512007c0c */ /* 0x000fe4000bf46270 */
[----:B------:R-:W-:-:S11]  /*ea80*/  ISETP.GE.AND P3, PT, R19, UR5, PT ;  /* 0x0000000513007c0c */ /* 0x000fd6000bf66270 */
[CC--:B--2---:R-:W-:Y:S02]  /*ea90*/  @!P2 LEA R2, P4, R18.reuse, R20.reuse, 0x1 ;  /* 0x000000141202a211 */ /* 0x0c4fe400078808ff */
[C---:B------:R-:W-:Y:S02]  /*eaa0*/  @!P3 LEA R20, P5, R19.reuse, R20, 0x1 ;  /* 0x000000141314b211 */ /* 0x040fe400078a08ff */
[-C--:B0-----:R-:W-:Y:S02]  /*eab0*/  @!P2 LEA.HI.X R3, R18, R0.reuse, R190, 0x1, P4 ;  /* 0x000000001203a211 */ /* 0x081fe400020f0cbe */
[----:B------:R-:W-:-:S03]  /*eac0*/  @!P3 LEA.HI.X R21, R19, R0, R189, 0x1, P5 ;  /* 0x000000001315b211 */ /* 0x000fc600028f0cbd */
[----:B-----5:R3:W-:Y:S04]  /*ead0*/  @!P2 ST.E.128 desc[UR50][R2.64], R52 ;  /* 0x000000340200a985 */ /* 0x0207e8000c101d32 */
[----:B------:R3:W-:Y:S02]  /*eae0*/  @!P3 ST.E.128 desc[UR50][R20.64], R60 ;  /* 0x0000003c1400b985 */ /* 0x0007e4000c101d32 */
.L_x_7872:
[----:B------:R-:W-:Y:S05]  /*eaf0*/  BSYNC B1 ;  /* 0x0000000000017941 */ /* 0x000fea0003800000 */
.L_x_7871:
[----:B0-----:R0:W4:Y:S01]  /*eb00*/  SHFL.IDX PT, R0, R25, 0x1, 0x181f ;  /* 0x00381f0019007f89 */ /* 0x00112200000e0000 */
[----:B------:R-:W-:Y:S03]  /*eb10*/  BSSY B1, `(.L_x_7873) ;  /* 0x000000c000017945 */ /* 0x000fe60003800000 */
[----:B--23--:R0:W2:Y:S01]  /*eb20*/  SHFL.IDX PT, R20, R24, 0x1, 0x181f ;  /* 0x00381f0018147f89 */ /* 0x00c0a200000e0000 */
[----:B------:R-:W-:Y:S05]  /*eb30*/  @P0 BRA `(.L_x_7874) ;  /* 0x0000000000240947 */ /* 0x000fea0003800000 */
[----:B------:R-:W-:Y:S02]  /*eb40*/  ULDC UR5, c[0x0][0xac8] ;  /* 0x0002b20000057ab9 */ /* 0x000fe40000000800 */
[----:B------:R-:W-:Y:S02]  /*eb50*/  ISETP.GE.AND P3, PT, R18, UR5, PT ;  /* 0x0000000512007c0c */ /* 0x000fe4000bf66270 */
[----:B------:R-:W-:-:S11]  /*eb60*/  ISETP.GE.AND P4, PT, R19, UR5, PT ;  /* 0x0000000513007c0c */ /* 0x000fd6000bf86270 */
[CC--:B--2---:R-:W-:Y:S02]  /*eb70*/  @!P3 LEA R2, P0, R18.reuse, R20.reuse, 0x1 ;  /* 0x000000141202b211 */ /* 0x0c4fe400078008ff */
[C---:B------:R-:W-:Y:S02]  /*eb80*/  @!P4 LEA R20, P2, R19.reuse, R20, 0x1 ;  /* 0x000000141314c211 */ /* 0x040fe400078408ff */
[-C--:B----4-:R-:W-:Y:S02]  /*eb90*/  @!P3 LEA.HI.X R3, R18, R0.reuse, R190, 0x1, P0 ;  /* 0x000000001203b211 */ /* 0x090fe400000f0cbe */
[----:B------:R-:W-:-:S03]  /*eba0*/  @!P4 LEA.HI.X R21, R19, R0, R189, 0x1, P2 ;  /* 0x000000001315c211 */ /* 0x000fc600010f0cbd */
[----:B-----5:R3:W-:Y:S04]  /*ebb0*/  @!P3 ST.E.128 desc[UR50][R2.64], R48 ;  /* 0x000000300200b985 */ /* 0x0207e8000c101d32 */
[----:B------:R3:W-:Y:S02]  /*ebc0*/  @!P4 ST.E.128 desc[UR50][R20.64], R56 ;  /* 0x000000381400c985 */ /* 0x0007e4000c101d32 */
.L_x_7874:
[----:B------:R-:W-:Y:S05]  /*ebd0*/  BSYNC B1 ;  /* 0x0000000000017941 */ /* 0x000fea0003800000 */
.L_x_7873:
[----:B----4-:R4:W0:Y:S01]  /*ebe0*/  SHFL.IDX PT, R0, R25, 0x2, 0x181f ;  /* 0x00581f0019007f89 */ /* 0x01082200000e0000 */
        /* <DEDUP_REMOVED lines=12> */
.L_x_7876:
[----:B------:R-:W-:Y:S05]  /*ecb0*/  BSYNC B1 ;  /* 0x0000000000017941 */ /* 0x000fea0003800000 */
.L_x_7875:
[----:B0-----:R-:W-:Y:S01]  /*ecc0*/  VIADD R0, R26, 0x60 ;  /* 0x000000601a007836 */ /* 0x001fe20000000000 */
[----:B-1--4-:R-:W0:Y:S04]  /*ecd0*/  SHFL.IDX PT, R25, R25, 0x3, 0x181f ;  /* 0x00781f0019197f89 */ /* 0x012e2800000e0000 */
[----:B------:R-:W-:Y:S01]  /*ece0*/  ISETP.GE.AND P0, PT, R0, R45, PT ;  /* 0x0000002d0000720c */ /* 0x000fe20003f06270 */
[----:B------:R-:W1:-:S12]  /*ecf0*/  SHFL.IDX PT, R24, R24, 0x3, 0x181f ;  /* 0x00781f0018187f89 */ /* 0x000e5800000e0000 */
[----:B------:R-:W-:Y:S05]  /*ed00*/  @P0 BRA `(.L_x_7877) ;  /* 0x0000000800800947 */ /* 0x000fea0003800000 */
[----:B------:R-:W-:Y:S02]  /*ed10*/  ULDC UR5, c[0x0][0xac8] ;  /* 0x0002b20000057ab9 */ /* 0x000fe40000000800 */
[----:B------:R-:W-:-:S13]  /*ed20*/  ISETP.GE.AND P1, PT, R18, UR5, PT ;  /* 0x0000000512007c0c */ /* 0x000fda000bf26270 */
[----:B-1-3--:R-:W-:-:S04]  /*ed30*/  @!P1 LEA R2, P0, R18, R24, 0x1 ;  /* 0x0000001812029211 */ /* 0x00afc800078008ff */
[----:B0-----:R-:W-:Y:S02]  /*ed40*/  @!P1 LEA.HI.X R3, R18, R25, R190, 0x1, P0 ;  /* 0x0000001912039211 */ /* 0x001fe400000f0cbe */
[----:B------:R-:W-:-:S03]  /*ed50*/  ISETP.GE.AND P0, PT, R19, UR5, PT ;  /* 0x0000000513007c0c */ /* 0x000fc6000bf06270 */
[----:B-----5:R0:W-:Y:S10]  /*ed60*/  @!P1 ST.E.128 desc[UR50][R2.64], R4 ;  /* 0x0000000402009985 */ /* 0x0201f4000c101d32 */
[----:B------:R-:W-:Y:S05]  /*ed70*/  @P0 BRA `(.L_x_7877) ;  /* 0x0000000800640947 */ /* 0x000fea0003800000 */
[----:B0-----:R-:W-:-:S04]  /*ed80*/  LEA R2, P0, R19, R24, 0x1 ;  /* 0x0000001813027211 */ /* 0x001fc800078008ff */
[----:B------:R-:W-:-:S05]  /*ed90*/  LEA.HI.X R3, R19, R25, R189, 0x1, P0 ;  /* 0x0000001913037211 */ /* 0x000fca00000f0cbd */
[----:B------:R0:W-:Y:S01]  /*eda0*/  ST.E.128 desc[UR50][R2.64], R8 ;  /* 0x0000000802007985 */ /* 0x0001e2000c101d32 */
[----:B------:R-:W-:Y:S05]  /*edb0*/  BRA `(.L_x_7877) ;  /* 0x0000000800547947 */ /* 0x000fea0003800000 */
.L_x_7870:
[----:B------:R-:W0:Y:S01]  /*edc0*/  LDC R8, c[0x0][0xbe8] ;  /* 0x0002fa00ff087b82 */ /* 0x000e220000000800 */
[----:B------:R-:W-:Y:S01]  /*edd0*/  ISETP.GE.AND P0, PT, R191, 0x80, PT ;  /* 0x00000080bf00780c */ /* 0x000fe20003f06270 */
[----:B------:R-:W-:Y:S01]  /*ede0*/  USHF.R.S32.HI UR8, URZ, 0x1f, UR37 ;  /* 0x0000001f3f087899 */ /* 0x000fe20008011425 */
[----:B------:R-:W-:Y:S01]  /*edf0*/  BSSY B1, `(.L_x_7878) ;  /* 0x000002f000017945 */ /* 0x000fe20003800000 */
[----:B------:R-:W-:Y:S01]  /*ee00*/  USHF.R.S32.HI UR9, URZ, 0x1f, UR43 ;  /* 0x0000001f3f097899 */ /* 0x000fe2000801142b */
[----:B------:R-:W-:Y:S01]  /*ee10*/  IMAD R6, R22, 0x20, R184 ;  /* 0x0000002016067824 */ /* 0x000fe200078e02b8 */
        /* <DEDUP_REMOVED lines=14> */
[----:B------:R-:W-:Y:S01]  /*ef00*/  IMAD.MOV.U32 R2, RZ, RZ, R4 ;  /* 0x000000ffff027224 */ /* 0x000fe200078e0004 */
[----:B------:R-:W-:Y:S02]  /*ef10*/  UIMAD UR5, UR8, UR10, URZ ;  /* 0x0000000a080572a4 */ /* 0x000fe4000f8e023f */
[----:B------:R-:W-:Y:S02]  /*ef20*/  UIMAD.WIDE.U32 UR6, UR37, UR10, URZ ;  /* 0x0000000a250672a5 */ /* 0x000fe4000f8e003f */
[----:B------:R-:W-:-:S03]  /*ef30*/  UIMAD UR5, UR37, UR11, UR5 ;  /* 0x0000000b250572a4 */ /* 0x000fc6000f8e0205 */
[----:B------:R-:W-:Y:S01]  /*ef40*/  ULDC.64 UR10, c[0x0][0xb98] ;  /* 0x0002e600000a7ab9 */ /* 0x000fe20000000a00 */
[----:B------:R-:W-:Y:S02]  /*ef50*/  UIADD3 UR7, UR7, UR5, URZ ;  /* 0x0000000507077290 */ /* 0x000fe4000fffe03f */
[----:B------:R-:W2:Y:S01]  /*ef60*/  @P0 LDC R5, c[0x0][0xbec] ;  /* 0x0002fb00ff050b82 */ /* 0x000ea20000000800 */
[----:B------:R-:W-:Y:S02]  /*ef70*/  UIMAD UR5, UR9, UR10, URZ ;  /* 0x0000000a090572a4 */ /* 0x000fe4000f8e023f */
[----:B------:R-:W-:Y:S02]  /*ef80*/  UIMAD.WIDE.U32 UR6, UR43, UR10, UR6 ;  /* 0x0000000a2b0672a5 */ /* 0x000fe4000f8e0006 */
[----:B------:R-:W-:-:S03]  /*ef90*/  UIMAD UR5, UR43, UR11, UR5 ;  /* 0x0000000b2b0572a4 */ /* 0x000fc6000f8e0205 */
[----:B------:R-:W3:Y:S01]  /*efa0*/  @P0 LDC R7, c[0x0][0xbf0] ;  /* 0x0002fc00ff070b82 */ /* 0x000ee20000000800 */
        /* <DEDUP_REMOVED lines=19> */
.L_x_7879:
[----:B------:R-:W-:Y:S05]  /*f0e0*/  BSYNC B1 ;  /* 0x0000000000017941 */ /* 0x000fea0003800000 */
.L_x_7878:
[----:B------:R-:W-:Y:S01]  /*f0f0*/  ULDC.64 UR10, c[0x0][0xae8] ;  /* 0x0002ba00000a7ab9 */ /* 0x000fe20000000a00 */
[----:B------:R-:W-:Y:S01]  /*f100*/  VIADD R6, R6, UR36 ;  /* 0x0000002406067c36 */ /* 0x000fe20008000000 */
[----:B------:R-:W-:Y:S01]  /*f110*/  UIMAD UR5, UR8, UR10, URZ ;  /* 0x0000000a080572a4 */ /* 0x000fe2000f8e023f */
[----:B------:R-:W-:Y:S01]  /*f120*/  BSSY B1, `(.L_x_7880) ;  /* 0x0000034000017945 */ /* 0x000fe20003800000 */
[----:B------:R-:W-:Y:S01]  /*f130*/  UIMAD.WIDE.U32 UR6, UR37, UR10, URZ ;  /* 0x0000000a250672a5 */ /* 0x000fe2000f8e003f */
[----:B0-----:R-:W-:Y:S01]  /*f140*/  @P1 IMAD.HI.U32 R0, R6, R9, RZ ;  /* 0x0000000906001227 */ /* 0x001fe200078e00ff */
[----:B------:R-:W-:-:S03]  /*f150*/  UIMAD UR5, UR37, UR11, UR5 ;  /* 0x0000000b250572a4 */ /* 0x000fc6000f8e0205 */
[----:B------:R-:W-:Y:S01]  /*f160*/  ULDC.64 UR10, c[0x0][0xaf0] ;  /* 0x0002bc00000a7ab9 */ /* 0x000fe20000000a00 */
[----:B------:R-:W-:Y:S01]  /*f170*/  UIADD3 UR7, UR7, UR5, URZ ;  /* 0x0000000507077290 */ /* 0x000fe2000fffe03f */
[----:B--2---:R-:W-:Y:S01]  /*f180*/  IMAD.MOV.U32 R5, RZ, RZ, R6 ;  /* 0x000000ffff057224 */ /* 0x004fe200078e0006 */
[----:B------:R-:W-:Y:S01]  /*f190*/  UIMAD UR5, UR9, UR10, URZ ;  /* 0x0000000a090572a4 */ /* 0x000fe2000f8e023f */
[----:B-1----:R-:W-:Y:S01]  /*f1a0*/  @P1 SHF.R.U32.HI R5, RZ, R11, R0 ;  /* 0x0000000bff051219 */ /* 0x002fe20000011600 */
        /* <DEDUP_REMOVED lines=34> */
[----:B------:R-:W-:Y:S02]  /*f3d0*/  ULDC UR5, c[0x0][0xac8] ;  /* 0x0002b20000057ab9 */ /* 0x000fe40000000800 */
[----:B------:R-:W-:Y:S02]  /*f3e0*/  ISETP.GE.AND P4, PT, R18, UR5, PT ;  /* 0x0000000512007c0c */ /* 0x000fe4000bf86270 */
[----:B------:R-:W-:-:S11]  /*f3f0*/  ISETP.GE.AND P5, PT, R19, UR5, PT ;  /* 0x0000000513007c0c */ /* 0x000fd6000bfa6270 */
[CC--:B-1----:R-:W-:Y:S02]  /*f400*/  @!P4 LEA R10, P2, R18.reuse, R2.reuse, 0x1 ;  /* 0x00000002120ac211 */ /* 0x0c2fe400078408ff */
[C---:B------:R-:W-:Y:S02]  /*f410*/  @!P5 LEA R2, P3, R19.reuse, R2, 0x1 ;  /* 0x000000021302d211 */ /* 0x040fe400078608ff */
[-C--:B--2---:R-:W-:Y:S02]  /*f420*/  @!P4 LEA.HI.X R11, R18, R0.reuse, R190, 0x1, P2 ;  /* 0x00000000120bc211 */ /* 0x084fe400010f0cbe */
[----:B------:R-:W-:-:S03]  /*f430*/  @!P5 LEA.HI.X R3, R19, R0, R189, 0x1, P3 ;  /* 0x000000001303d211 */ /* 0x000fc600018f0cbd */
[----:B------:R3:W-:Y:S04]  /*f440*/  @!P4 ST.E.128 desc[UR50][R10.64], RZ ;  /* 0x000000ff0a00c985 */ /* 0x0007e8000c101d32 */
[----:B------:R3:W-:Y:S02]  /*f450*/  @!P5 ST.E.128 desc[UR50][R2.64], RZ ;  /* 0x000000ff0200d985 */ /* 0x0007e4000c101d32 */
.L_x_7881:
[----:B------:R-:W-:Y:S05]  /*f460*/  BSYNC B1 ;  /* 0x0000000000017941 */ /* 0x000fea0003800000 */
.L_x_7880:
[----:B--2---:R2:W4:Y:S01]  /*f470*/  SHFL.IDX PT, R0, R5, 0x1, 0x181f ;  /* 0x00381f0005007f89 */ /* 0x00452200000e0000 */
[----:B------:R-:W-:Y:S03]  /*f480*/  BSSY B1, `(.L_x_7882) ;  /* 0x000000c000017945 */ /* 0x000fe60003800000 */
[----:B-1-3--:R2:W1:Y:S01]  /*f490*/  SHFL.IDX PT, R2, R4, 0x1, 0x181f ;  /* 0x00381f0004027f89 */ /* 0x00a46200000e0000 */
[----:B------:R-:W-:Y:S05]  /*f4a0*/  @P1 BRA `(.L_x_7883) ;  /* 0x0000000000241947 */ /* 0x000fea0003800000 */
[----:B------:R-:W-:Y:S02]  /*f4b0*/  ULDC UR5, c[0x0][0xac8] ;  /* 0x0002b20000057ab9 */ /* 0x000fe40000000800 */
[----:B------:R-:W-:Y:S02]  /*f4c0*/  ISETP.GE.AND P3, PT, R18, UR5, PT ;  /* 0x0000000512007c0c */ /* 0x000fe4000bf66270 */
[----:B------:R-:W-:-:S11]  /*f4d0*/  ISETP.GE.AND P4, PT, R19, UR5, PT ;  /* 0x0000000513007c0c */ /* 0x000fd6000bf86270 */
[CC--:B-1----:R-:W-:Y:S02]  /*f4e0*/  @!P3 LEA R10, P1, R18.reuse, R2.reuse, 0x1 ;  /* 0x00000002120ab211 */ /* 0x0c2fe400078208ff */
[C---:B------:R-:W-:Y:S02]  /*f4f0*/  @!P4 LEA R2, P2, R19.reuse, R2, 0x1 ;  /* 0x000000021302c211 */ /* 0x040fe400078408ff */
[-C--:B----4-:R-:W-:Y:S02]  /*f500*/  @!P3 LEA.HI.X R11, R18, R0.reuse, R190, 0x1, P1 ;  /* 0x00000000120bb211 */ /* 0x090fe400008f0cbe */
[----:B------:R-:W-:-:S03]  /*f510*/  @!P4 LEA.HI.X R3, R19, R0, R189, 0x1, P2 ;  /* 0x000000001303c211 */ /* 0x000fc600010f0cbd */
[----:B------:R3:W-:Y:S04]  /*f520*/  @!P3 ST.E.128 desc[UR50][R10.64], RZ ;  /* 0x000000ff0a00b985 */ /* 0x0007e8000c101d32 */
[----:B------:R3:W-:Y:S02]  /*f530*/  @!P4 ST.E.128 desc[UR50][R2.64], RZ ;  /* 0x000000ff0200c985 */ /* 0x0007e4000c101d32 */
.L_x_7883:
[----:B------:R-:W-:Y:S05]  /*f540*/  BSYNC B1 ;  /* 0x0000000000017941 */ /* 0x000fea0003800000 */
.L_x_7882:
[----:B----4-:R4:W0:Y:S01]  /*f550*/  SHFL.IDX PT, R0, R5, 0x2, 0x181f ;  /* 0x00581f0005007f89 */ /* 0x01082200000e0000 */
        /* <DEDUP_REMOVED lines=8> */
[-C--:B0-----:R-:W-:Y:S02]  /*f5e0*/  @!P2 LEA.HI.X R11, R18, R0.reuse, R190, 0x1, P0 ;  /* 0x00000000120ba211 */ /* 0x081fe400000f0cbe */
[----:B------:R-:W-:-:S03]  /*f5f0*/  @!P3 LEA.HI.X R3, R19, R0, R189, 0x1, P1 ;  /* 0x000000001303b211 */ /* 0x000fc600008f0cbd */
[----:B------:R3:W-:Y:S04]  /*f600*/  @!P2 ST.E.128 desc[UR50][R10.64], RZ ;  /* 0x000000ff0a00a985 */ /* 0x0007e8000c101d32 */
[----:B------:R3:W-:Y:S02]  /*f610*/  @!P3 ST.E.128 desc[UR50][R2.64], RZ ;  /* 0x000000ff0200b985 */ /* 0x0007e4000c101d32 */
.L_x_7885:
[----:B------:R-:W-:Y:S05]  /*f620*/  BSYNC B1 ;  /* 0x0000000000017941 */ /* 0x000fea0003800000 */
.L_x_7884:
[----:B---3--:R-:W-:Y:S01]  /*f630*/  VIADD R3, R6, 0x60 ;  /* 0x0000006006037836 */ /* 0x008fe20000000000 */
[----:B0-----:R0:W3:Y:S04]  /*f640*/  SHFL.IDX PT, R0, R5, 0x3, 0x181f ;  /* 0x00781f0005007f89 */ /* 0x0010e800000e0000 */
[----:B------:R-:W-:Y:S01]  /*f650*/  ISETP.GE.AND P0, PT, R3, R9, PT ;  /* 0x000000090300720c */ /* 0x000fe20003f06270 */
[----:B-1----:R0:W1:-:S12]  /*f660*/  SHFL.IDX PT, R2, R4, 0x3, 0x181f ;  /* 0x00781f0004027f89 */ /* 0x00205800000e0000 */
[----:B0-----:R-:W-:Y:S05]  /*f670*/  @P0 BRA `(.L_x_7877) ;  /* 0x0000000000240947 */ /* 0x001fea0003800000 */
[----:B------:R-:W-:Y:S02]  /*f680*/  ULDC UR5, c[0x0][0xac8] ;  /* 0x0002b20000057ab9 */ /* 0x000fe40000000800 */
[----:B------:R-:W-:Y:S02]  /*f690*/  ISETP.GE.AND P2, PT, R18, UR5, PT ;  /* 0x0000000512007c0c */ /* 0x000fe4000bf46270 */
[----:B------:R-:W-:-:S11]  /*f6a0*/  ISETP.GE.AND P3, PT, R19, UR5, PT ;  /* 0x0000000513007c0c */ /* 0x000fd6000bf66270 */
[CC--:B-12-4-:R-:W-:Y:S02]  /*f6b0*/  @!P2 LEA R4, P0, R18.reuse, R2.reuse, 0x1 ;  /* 0x000000021204a211 */ /* 0x0d6fe400078008ff */
[C---:B------:R-:W-:Y:S02]  /*f6c0*/  @!P3 LEA R2, P1, R19.reuse, R2, 0x1 ;  /* 0x000000021302b211 */ /* 0x040fe400078208ff */
[-C--:B---3--:R-:W-:Y:S02]  /*f6d0*/  @!P2 LEA.HI.X R5, R18, R0.reuse, R190, 0x1, P0 ;  /* 0x000000001205a211 */ /* 0x088fe400000f0cbe */
[----:B------:R-:W-:-:S03]  /*f6e0*/  @!P3 LEA.HI.X R3, R19, R0, R189, 0x1, P1 ;  /* 0x000000001303b211 */ /* 0x000fc600008f0cbd */
[----:B------:R0:W-:Y:S04]  /*f6f0*/  @!P2 ST.E.128 desc[UR50][R4.64], RZ ;  /* 0x000000ff0400a985 */ /* 0x0001e8000c101d32 */
[----:B------:R0:W-:Y:S02]  /*f700*/  @!P3 ST.E.128 desc[UR50][R2.64], RZ ;  /* 0x000000ff0200b985 */ /* 0x0001e4000c101d32 */
.L_x_7877:
[----:B------:R-:W-:Y:S05]  /*f710*/  BSYNC B0 ;  /* 0x0000000000007941 */ /* 0x000fea0003800000 */
.L_x_7869:
[----:B------:R-:W-:Y:S02]  /*f720*/  ULDC UR5, c[0x0][0xc38] ;  /* 0x00030e0000057ab9 */ /* 0x000fe40000000800 */
[----:B------:R-:W-:-:S06]  /*f730*/  UISETP.GE.AND UP0, UPT, UR4, UR5, UPT ;  /* 0x000000050400728c */ /* 0x000fcc000bf06270 */
[----:B------:R-:W-:-:S13]  /*f740*/  PLOP3.LUT P0, PT, PT, PT, UP0, 0x80, 0x0 ;  /* 0x000000000000781c */ /* 0x000fda0003f0f008 */
[----:B------:R-:W-:Y:S05]  /*f750*/  @!P0 BRA `(.L_x_7886) ;  /* 0xffffff1400908947 */ /* 0x000fea000383ffff */
[----:B------:R-:W-:Y:S05]  /*f760*/  EXIT ;  /* 0x000000000000794d */ /* 0x000fea0003800000 */
.L_x_7788:
[----:B------:R-:W-:-:S08]  /*f770*/  NOP ;  /* 0x0000000000007918 */ /* 0x000fd00000000000 */
[----:B------:R-:W0:-:S00]  /*f780*/  USETMAXREG.DEALLOC.CTAPOOL 0x18 ;  /* 0x00000018000079c8 */ /* 0x000e0000080e0500 */
        /* <DEDUP_REMOVED lines=27> */
[----:B------:R-:W-:Y:S01]  /*f940*/  IMAD.SHL.U32 R2, R5, 0x8, RZ ;  /* 0x0000000805027824 */ /* 0x000fe200078e00ff */
[----:B------:R-:W-:-:S04]  /*f950*/  LOP3.LUT R0, R0, 0x40, RZ, 0xfc, !PT ;  /* 0x0000004000007812 */ /* 0x000fc800078efcff */
[----:B------:R-:W-:Y:S01]  /*f960*/  LOP3.LUT R4, R3, 0x200, R2, 0xf8, !PT ;  /* 0x0000020003047812 */ /* 0x000fe200078ef802 */
[----:B------:R-:W-:Y:S01]  /*f970*/  IMAD.SHL.U32 R2, R6, 0x10, RZ ;  /* 0x0000001006027824 */ /* 0x000fe200078e00ff */
[----:B------:R-:W-:-:S03]  /*f980*/  SHF.R.U32.HI R3, RZ, 0x3, R5 ;  /* 0x00000003ff037819 */ /* 0x000fc60000011605 */
[----:B------:R-:W-:Y:S01]  /*f990*/  IMAD R4, R4, 0x2, R17 ;  /* 0x0000000204047824 */ /* 0x000fe200078e0211 */
[----:B------:R-:W-:Y:S01]  /*f9a0*/  LOP3.LUT R2, R3, 0x70, R2, 0xf8, !PT ;  /* 0x0000007003027812 */ /* 0x000fe200078ef802 */
[----:B------:R-:W-:Y:S02]  /*f9b0*/  IMAD.U32 R3, RZ, RZ, UR6 ;  /* 0x00000006ff037e24 */ /* 0x000fe4000f8e00ff */
[----:B------:R-:W-:Y:S01]  /*f9c0*/  IMAD.MOV.U32 R2, RZ, RZ, 0x1 ;  /* 0x00000001ff027424 */ /* 0x000fe200078e00ff */
[----:B------:R0:W-:Y:S04]  /*f9d0*/  STL [R1+0x10], R4 ;  /* 0x0000100401007387 */ /* 0x0001e80000100800 */
[----:B------:R0:W-:Y:S04]  /*f9e0*/  STL [R1+0x14], R3 ;  /* 0x0000140301007387 */ /* 0x0001e80000100800 */
[----:B------:R0:W-:Y:S04]  /*f9f0*/  STL [R1+0x18], RZ ;  /* 0x000018ff01007387 */ /* 0x0001e80000100800 */
[----:B------:R0:W-:Y:S02]  /*fa00*/  STL [R1+0x8], R2 ;  /* 0x0000080201007387 */ /* 0x0001e40000100800 */
.L_x_7980:
        /* <DEDUP_REMOVED lines=14> */
[----:B---34-:R-:W-:Y:S05]  /*faf0*/  @!P0 BRA `(.L_x_7888) ;  /* 0x0000000000208947 */ /* 0x018fea0003800000 */
        /* <DEDUP_REMOVED lines=8> */
.L_x_7888:
[----:B------:R-:W-:Y:S01]  /*fb80*/  ULDC UR9, c[0x0][0xc54] ;  /* 0x0003150000097ab9 */ /* 0x000fe20000000800 */
[----:B------:R-:W-:Y:S01]  /*fb90*/  UMOV UR6, UR8 ;  /* 0x0000000800067c82 */ /* 0x000fe20008000000 */
[----:B------:R-:W-:-:S11]  /*fba0*/  UISETP.NE.AND UP0, UPT, UR9, 0x1, UPT ;  /* 0x000000010900788c */ /* 0x000fd6000bf05270 */
[----:B------:R-:W-:Y:S02]  /*fbb0*/  @UP0 ULDC.64 UR10, c[0x0][0xc58] ;  /* 0x00031600000a0ab9 */ /* 0x000fe40000000a00 */
[----:B------:R-:W-:-:S04]  /*fbc0*/  UIMAD.WIDE.U32 UR4, UR8, UR10, URZ ;  /* 0x0000000a080472a5 */ /* 0x000fc8000f8e003f */
[----:B------:R-:W-:-:S04]  /*fbd0*/  @UP0 USHF.R.U32.HI UR6, URZ, UR11, UR5 ;  /* 0x0000000b3f060299 */ /* 0x000fc80008011605 */
[----:B------:R-:W-:-:S12]  /*fbe0*/  UIMAD UR4, UR6, UR9, URZ ;  /* 0x00000009060472a4 */ /* 0x000fd8000f8e023f */
.L_x_7889:
        /* <DEDUP_REMOVED lines=48> */
.L_x_7891:
[----:B------:R-:W-:-:S11]  /*fef0*/  UISETP.NE.AND UP0, UPT, UR5, 0x1, UPT ;  /* 0x000000010500788c */ /* 0x000fd6000bf05270 */
[----:B------:R-:W-:Y:S02]  /*ff00*/  @UP0 ULDC.64 UR12, c[0x0][0x9e8] ;  /* 0x00027a00000c0ab9 */ /* 0x000fe40000000a00 */
[----:B------:R-:W-:-:S04]  /*ff10*/  UIMAD.WIDE.U32 UR8, UR10, UR12, URZ ;  /* 0x0000000c0a0872a5 */ /* 0x000fc8000f8e003f */
[----:B------:R-:W-:-:S12]  /*ff20*/  @UP0 USHF.R.U32.HI UR10, URZ, UR13, UR9 ;  /* 0x0000000d3f0a0299 */ /* 0x000fd80008011609 */
.L_x_7892:
[----:B------:R-:W-:-:S04]  /*ff30*/  UIMAD UR10, UR10, UR5, UR5 ;  /* 0x000000050a0a72a4 */ /* 0x000fc8000f8e0205 */
[----:B------:R-:W-:-:S04]  /*ff40*/  UISETP.LT.AND UP0, UPT, UR4, UR10, UPT ;  /* 0x0000000a0400728c */ /* 0x000fc8000bf01270 */
[----:B------:R-:W-:-:S12]  /*ff50*/  USEL UR4, UR4, UR10, UP0 ;  /* 0x0000000a04047287 */ /* 0x000fd80008000000 */
.L_x_7890:
        /* <DEDUP_REMOVED lines=30> */
.L_x_7894:
[----:B------:R-:W-:-:S11]  /*10140*/  UISETP.NE.AND UP0, UPT, UR5, 0x1, UPT ;  /* 0x000000010500788c */ /* 0x000fd6000bf05270 */
[----:B------:R-:W-:Y:S02]  /*10150*/  @UP0 ULDC.64 UR10, c[0x0][0x9e8] ;  /* 0x00027a00000a0ab9 */ /* 0x000fe40000000a00 */
[----:B------:R-:W-:-:S04]  /*10160*/  UIMAD.WIDE.U32 UR6, UR4, UR10, URZ ;  /* 0x0000000a040672a5 */ /* 0x000fc8000f8e003f */
[----:B------:R-:W-:-:S12]  /*10170*/  @UP0 USHF.R.U32.HI UR4, URZ, UR11, UR7 ;  /* 0x0000000b3f040299 */ /* 0x000fd80008011607 */
.L_x_7895:
[----:B------:R-:W-:-:S04]  /*10180*/  UIMAD UR4, UR4, UR5, URZ ;  /* 0x00000005040472a4 */ /* 0x000fc8000f8e023f */
[----:B------:R-:W-:-:S04]  /*10190*/  UISETP.LT.AND UP0, UPT, UR8, UR4, UPT ;  /* 0x000000040800728c */ /* 0x000fc8000bf01270 */
[----:B------:R-:W-:-:S12]  /*101a0*/  USEL UR8, UR8, UR4, !UP0 ;  /* 0x0000000408087287 */ /* 0x000fd8000c000000 */
.L_x_7893:
        /* <DEDUP_REMOVED lines=9> */
[----:B------:R-:W1:Y:S02]  /*10240*/  S2R R0, SR_TID.X ;  /* 0x0000000000007919 */ /* 0x000e640000002100 */
[----:B-1----:R-:W-:-:S04]  /*10250*/  LOP3.LUT R0, R0, 0x7f, RZ, 0xc0, !PT ;  /* 0x0000007f00007812 */ /* 0x002fc800078ec0ff */
[----:B------:R-:W-:-:S13]  /*10260*/  ISETP.NE.AND P1, PT, R0, RZ, PT ;  /* 0x000000ff0000720c */ /* 0x000fda0003f25270 */
[----:B------:R-:W-:Y:S05]  /*10270*/  @P1 BRA `(.L_x_7898) ;  /* 0x0000003800381947 */ /* 0x000fea0003800000 */
[----:B------:R-:W1:Y:S01]  /*10280*/  S2R R5, SR_LANEID ;  /* 0x0000000000057919 */ /* 0x000e620000000000 */
[----:B------:R-:W-:Y:S01]  /*10290*/  VOTEU.ANY UR4, UPT, PT ;  /* 0x0000000000047886 */ /* 0x000fe200038e0100 */
[----:B0-----:R-:W0:Y:S01]  /*102a0*/  LDC.64 R2, c[0x0][0xc80] ;  /* 0x00032000ff027b82 */ /* 0x001e220000000a00 */
[----:B------:R-:W1:Y:S02]  /*102b0*/  FLO.U32 R0, UR4 ;  /* 0x0000000400007d00 */ /* 0x000e6400080e0000 */
[----:B-1----:R-:W-:-:S06]  /*102c0*/  ISETP.EQ.U32.AND P0, PT, R0, R5, PT ;  /* 0x000000050000720c */ /* 0x002fcc0003f02070 */
[----:B------:R-:W0:Y:S07]  /*102d0*/  POPC R5, UR4 ;  /* 0x0000000400057d09 */ /* 0x000e2e0008000000 */
[----:B0-----:R-:W2:Y:S01]  /*102e0*/  @P0 ATOMG.E.ADD.STRONG.GPU PT, R3, desc[UR50][R2.64], R5 ;  /* 0x00000005020309a8 */ /* 0x001ea200081ee1f2 */
[----:B------:R-:W0:Y:S02]  /*102f0*/  S2R R4, SR_LTMASK ;  /* 0x0000000000047919 */ /* 0x000e240000003900 */
[----:B0-----:R-:W-:-:S04]  /*10300*/  LOP3.LUT R4, R4, UR4, RZ, 0xc0, !PT ;  /* 0x0000000404047c12 */ /* 0x001fc8000f8ec0ff */
[----:B------:R-:W0:Y:S01]  /*10310*/  POPC R7, R4 ;  /* 0x0000000400077309 */ /* 0x000e220000000000 */
[----:B--2---:R-:W0:Y:S02]  /*10320*/  SHFL.IDX PT, R0, R3, R0, 0x1f ;  /* 0x00001f0003007589 */ /* 0x004e2400000e0000 */
[----:B0-----:R-:W-:-:S05]  /*10330*/  IADD3 R0, R0, UR42, R7 ;  /* 0x0000002a00007c10 */ /* 0x001fca000fffe007 */
[----:B------:R1:W-:Y:S01]  /*10340*/  STL [R1+0x14], R0 ;  /* 0x0000140001007387 */ /* 0x0003e20000100800 */
[----:B------:R-:W-:Y:S05]  /*10350*/  BRA `(.L_x_7898) ;  /* 0x0000003800007947 */ /* 0x000fea0003800000 */
.L_x_7897:
[----:B------:R-:W-:Y:S01]  /*10360*/  VIADD R0, R17, 0x18400 ;  /* 0x0001840011007836 */ /* 0x000fe20000000000 */
[----:B------:R-:W-:Y:S04]  /*10370*/  BSSY B6, `(.L_x_7899) ;  /* 0x0000013000067945 */ /* 0x000fe80003800000 */
[----:B------:R-:W-:-:S13]  /*10380*/  LOP3.LUT P0, RZ, R0, 0x3ff, RZ, 0xc0, !PT ;  /* 0x000003ff00ff7812 */ /* 0x000fda000780c0ff */
[----:B------:R-:W-:Y:S05]  /*10390*/  @!P0 BRA `(.L_x_7900) ;  /* 0x0000000000408947 */ /* 0x000fea0003800000 */
[----:B0-----:R-:W-:Y:S01]  /*103a0*/  MOV R2, 0x0 ;  /* 0x0000000000027802 */ /* 0x001fe20000000f00 */
        /* <DEDUP_REMOVED lines=15> */
.L_x_7900:
[----:B------:R-:W-:Y:S05]  /*104a0*/  BSYNC B6 ;  /* 0x0000000000067941 */ /* 0x000fea0003800000 */
.L_x_7899:
        /* <DEDUP_REMOVED lines=8> */
[----:B0-----:R0:W1:Y:S01]  /*10530*/  LDC.64 R2, c[0x4][R16] ;  /* 0x0100000010027b82 */ /* 0x0010620000000a00 */
        /* <DEDUP_REMOVED lines=11> */
.L_x_7903:
        /* <DEDUP_REMOVED lines=15> */
.L_x_7902:
[----:B------:R-:W-:Y:S05]  /*106e0*/  BSYNC B6 ;  /* 0x0000000000067941 */ /* 0x000fea0003800000 */
.L_x_7901:
[----:B------:R-:W-:Y:S01]  /*106f0*/  ULDC.64 UR4, c[0x0][0x9f8] ;  /* 0x00027e0000047ab9 */ /* 0x000fe20000000a00 */
[----:B------:R-:W-:Y:S01]  /*10700*/  IMAD.U32 R7, RZ, RZ, UR43 ;  /* 0x0000002bff077e24 */ /* 0x000fe2000f8e00ff */
[----:B------:R-:W-:-:S04]  /*10710*/  UISETP.NE.U32.AND UP0, UPT, UR4, URZ, UPT ;  /* 0x0000003f0400728c */ /* 0x000fc8000bf05070 */
[----:B------:R-:W-:-:S06]  /*10720*/  UISETP.NE.AND.EX UP0, UPT, UR5, URZ, UPT, UP0 ;  /* 0x0000003f0500728c */ /* 0x000fcc000bf05300 */
[----:B------:R-:W-:-:S05]  /*10730*/  PLOP3.LUT P0, PT, PT, PT, UP0, 0x80, 0x0 ;  /* 0x000000000000781c */ /* 0x000fca0003f0f008 */
[----:B------:R-:W-:Y:S02]  /*10740*/  @UP0 ULDC.64 UR4, c[0x0][0x9f8] ;  /* 0x00027e0000040ab9 */ /* 0x000fe40000000a00 */
[----:B------:R-:W-:-:S06]  /*10750*/  @UP0 UIMAD.WIDE UR4, UR43, 0x4, UR4 ;  /* 0x000000042b0408a5 */ /* 0x000fcc000f8e0204 */
[----:B0-----:R-:W-:Y:S02]  /*10760*/  IMAD.U32 R2, RZ, RZ, UR4 ;  /* 0x00000004ff027e24 */ /* 0x001fe4000f8e00ff */
        /* <DEDUP_REMOVED lines=19> */
.L_x_7995:
        /* <DEDUP_REMOVED lines=9> */
.L_x_7998:
[----:B------:R-:W-:Y:S05]  /*10930*/  @!P6 BRA `(.L_x_7905) ;  /* 0x0000000000fce947 */ /* 0x000fea0003800000 */
[----:B------:R-:W-:Y:S01]  /*10940*/  IMAD.MOV.U32 R16, RZ, RZ, R7 ;  /* 0x000000ffff107224 */ /* 0x000fe200078e0007 */
[----:B------:R-:W-:Y:S06]  /*10950*/  @!P1 BRA `(.L_x_7907) ;  /* 0x00000000004c9947 */ /* 0x000fec0003800000 */
[----:B------:R-:W2:Y:S01]  /*10960*/  LDC R6, c[0x0][0x43c] ;  /* 0x00010f00ff067b82 */ /* 0x000ea20000000800 */
[----:B------:R-:W-:Y:S01]  /*10970*/  IMAD.MOV.U32 R9, RZ, RZ, R0 ;  /* 0x000000ffff097224 */ /* 0x000fe200078e0000 */
        /* <DEDUP_REMOVED lines=17> */
.L_x_7907:
[----:B------:R-:W3:Y:S01]  /*10a90*/  LDL R0, [R1+0x8] ;  /* 0x0000080001007983 */ /* 0x000ee20000100800 */
[----:B--2---:R-:W-:Y:S01]  /*10aa0*/  IMAD R3, R18, 0x8, R17 ;  /* 0x0000000812037824 */ /* 0x004fe200078e0211 */
[----:B---3--:R-:W-:-:S04]  /*10ab0*/  SHF.L.U32 R0, R0, 0x1f, RZ ;  /* 0x0000001f00007819 */ /* 0x008fc800000006ff */
[----:B------:R-:W2:Y:S02]  /*10ac0*/  SYNCS.PHASECHK.TRANS64.TRYWAIT P0, [R3+URZ+0x28840], R0 ;  /* 0x02884000030075a7 */ /* 0x000ea4000800017f */
[----:B--2---:R-:W-:Y:S05]  /*10ad0*/  @!P0 BRA `(.L_x_7908) ;  /* 0x0000003800948947 */ /* 0x004fea0003800000 */
.L_x_7999:
        /* <DEDUP_REMOVED lines=11> */
.L_x_7909:
[----:B------:R-:W3:Y:S01]  /*10b90*/  LDL R2, [R1] ;  /* 0x0000000001027983 */ /* 0x000ee20000100800 */
[----:B--2---:R-:W-:Y:S01]  /*10ba0*/  IMAD R0, R18, 0x8000, R17 ;  /* 0x0000800012007824 */ /* 0x004fe200078e0211 */
        /* <DEDUP_REMOVED lines=10> */
[----:B------:R-:W-:Y:S01]  /*10c50*/  UMOV UR12, UR36 ;  /* 0x00000024000c7c82 */ /* 0x000fe20008000000 */
[----:B------:R-:W-:-:S02]  /*10c60*/  LOP3.LUT R19, R19, 0xfffffffd, RZ, 0xc0, !PT ;  /* 0xfffffffd13137812 */ /* 0x000fc400078ec0ff */
[----:B------:R-:W-:Y:S02]  /*10c70*/  UIADD3 UR33, UR33, 0x28830, URZ ;  /* 0x0002883021217890 */ /* 0x000fe4000fffe03f */
[----:B------:R-:W-:Y:S02]  /*10c80*/  UMOV UR13, UR37 ;  /* 0x00000025000d7c82 */ /* 0x000fe40008000000 */
[----:B------:R-:W-:Y:S02]  /*10c90*/  UIADD3 UR32, UR8, 0x18400, URZ ;  /* 0x0001840008207890 */ /* 0x000fe4000fffe03f */
[----:B------:R-:W-:Y:S01]  /*10ca0*/  UIADD3 UR8, UR8, 0x1c400, URZ ;  /* 0x0001c40008087890 */ /* 0x000fe2000fffe03f */
[----:B------:R-:W-:Y:S01]  /*10cb0*/  @P0 LOP3.LUT R19, R19, 0x2, RZ, 0xfc, !PT ;  /* 0x0000000213130812 */ /* 0x000fe200078efcff */
[----:B------:R-:W-:Y:S01]  /*10cc0*/  UMOV UR9, UR33 ;  /* 0x0000002100097c82 */ /* 0x000fe20008000000 */
[----:B---3--:R-:W-:-:S13]  /*10cd0*/  R2UR UR35, R2 ;  /* 0x00000000022372ca */ /* 0x008fda00000e0000 */
[----:B------:R-:W-:-:S07]  /*10ce0*/  USHF.L.U32 UR35, UR35, 0x7, URZ ;  /* 0x0000000723237899 */ /* 0x000fce000800063f */
[----:B------:R-:W-:Y:S02]  /*10cf0*/  UMOV UR11, UR35 ;  /* 0x00000023000b7c82 */ /* 0x000fe40008000000 */
[----:B------:R2:W-:Y:S01]  /*10d00*/  UTMALDG.4D [UR32], [UR4], desc[UR6] ;  /* 0x00000620040075b4 */ /* 0x0005e20008019000 */
[----:B------:R2:W-:Y:S02]  /*10d10*/  UTMALDG.4D [UR8], [UR4], desc[UR6] ;  /* 0x00000608040075b4 */ /* 0x0005e40008019000 */
[----:B--2---:R-:W-:Y:S01]  /*10d20*/  NOP ;  /* 0x0000000000007918 */ /* 0x004fe20000000000 */
.L_x_7905:
        /* <DEDUP_REMOVED lines=22> */
.L_x_7911:
[----:B------:R-:W-:Y:S05]  /*10e90*/  BSYNC B6 ;  /* 0x0000000000067941 */ /* 0x000fea0003800000 */
.L_x_7910:
        /* <DEDUP_REMOVED lines=30> */
[----:B------:R-:W-:Y:S02]  /*11080*/  LOP3.LUT R9, R9, 0x40, RZ, 0xfc, !PT ;  /* 0x0000004009097812 */ /* 0x000fe400078efcff */
[----:B------:R-:W-:Y:S01]  /*11090*/  IMAD.MOV.U32 R6, RZ, RZ, R2 ;  /* 0x000000ffff067224 */ /* 0x000fe200078e0002 */
        /* <DEDUP_REMOVED lines=28> */
[----:B------:R-:W-:Y:S02]  /*11260*/  ULDC UR4, c[0x0][0x288] ;  /* 0x0000a20000047ab9 */ /* 0x000fe40000000800 */
[----:B------:R-:W-:Y:S01]  /*11270*/  IMAD R3, R7, UR4, RZ ;  /* 0x0000000407037c24 */ /* 0x000fe2000f8e02ff */
[----:B------:R-:W1:Y:S04]  /*11280*/  SHFL.IDX PT, R6, R0, RZ, 0x181f ;  /* 0x00181fff00067589 */ /* 0x000e6800000e0000 */
[----:B------:R-:W-:Y:S01]  /*11290*/  SHFL.IDX PT, R8, R0, 0x1, 0x181f ;  /* 0x00381f0000087f89 */ /* 0x000fe200000e0000 */
[----:B0-----:R-:W-:-:S04]  /*112a0*/  LOP3.LUT R5, R5, 0x7f, RZ, 0xc0, !PT ;  /* 0x0000007f05057812 */ /* 0x001fc800078ec0ff */
[----:B------:R-:W-:-:S05]  /*112b0*/  SHF.R.U32.HI R5, RZ, 0x3, R5 ;  /* 0x00000003ff057819 */ /* 0x000fca0000011605 */
[----:B------:R-:W-:-:S04]  /*112c0*/  VIADD R2, R5, UR41 ;  /* 0x0000002905027c36 */ /* 0x000fc80008000000 */
[C---:B------:R-:W-:Y:S01]  /*112d0*/  VIADD R5, R2.reuse, 0x10 ;  /* 0x0000001002057836 */ /* 0x040fe20000000000 */
[----:B------:R-:W-:-:S04]  /*112e0*/  ISETP.GE.AND P3, PT, R2, R3, PT ;  /* 0x000000030200720c */ /* 0x000fc80003f66270 */
[----:B------:R-:W-:Y:S02]  /*112f0*/  ISETP.GE.AND P2, PT, R5, R3, PT ;  /* 0x000000030500720c */ /* 0x000fe40003f46270 */
[----:B------:R-:W0:Y:S07]  /*11300*/  SHFL.IDX PT, R5, R4, RZ, 0x181f ;  /* 0x00181fff04057589 */ /* 0x000e2e00000e0000 */
[----:B-1----:R-:W-:-:S05]  /*11310*/  @!P3 LEA R6, P4, R10, R6, 0x1 ;  /* 0x000000060a06b211 */ /* 0x002fca00078808ff */
[----:B0-----:R-:W-:Y:S01]  /*11320*/  @!P3 IMAD.X R7, RZ, RZ, R5, P4 ;  /* 0x000000ffff07b224 */ /* 0x001fe200020e0605 */
[----:B------:R-:W-:Y:S01]  /*11330*/  @!P2 LEA R8, P4, R10, R8, 0x1 ;  /* 0x000000080a08a211 */ /* 0x000fe200078808ff */
[----:B------:R-:W0:Y:S04]  /*11340*/  SHFL.IDX PT, R5, R4, 0x1, 0x181f ;  /* 0x00381f0004057f89 */ /* 0x000e2800000e0000 */
[----:B-----5:R-:W-:Y:S04]  /*11350*/  @!P3 LDGSTS.E.BYPASS.LTC128B.128 [R9+0x10400], desc[UR50][R6.64], !P1 ;  /* 0x104000000609bfae */ /* 0x020fe8000c901d72 */
[----:B------:R1:W-:Y:S02]  /*11360*/  @!P3 LDGSTS.E.BYPASS.LTC128B.128 [R9+0x14400], desc[UR50][R6.64+0x80], !P0 ;  /* 0x144000800609bfae */ /* 0x0003e4000c101d72 */
[----:B-1----:R-:W-:-:S02]  /*11370*/  @!P2 IMAD.MOV.U32 R6, RZ, RZ, R8 ;  /* 0x000000ffff06a224 */ /* 0x002fc400078e0008 */
[----:B0-----:R-:W-:-:S04]  /*11380*/  @!P2 IMAD.X R5, RZ, RZ, R5, P4 ;  /* 0x000000ffff05a224 */ /* 0x001fc800020e0605 */
        /* <DEDUP_REMOVED lines=49> */
[----:B-1----:R0:W-:Y:S02]  /*116a0*/  @!P3 LDGSTS.E.BYPASS.LTC128B.128 [R9+0x17400], desc[UR50][R6.64+0x80], !P0 ;  /* 0x174000800609bfae */ /* 0x0021e4000c101d72 */
.L_x_8016:
        /* <DEDUP_REMOVED lines=11> */
.L_x_7914:
[----:B------:R-:W-:Y:S05]  /*11760*/  BSYNC B0 ;  /* 0x0000000000007941 */ /* 0x000fea0003800000 */
.L_x_7913:
[----:B------:R-:W-:Y:S01]  /*11770*/  NOP ;  /* 0x0000000000007918 */ /* 0x000fe20000000000 */
[----:B------:R-:W-:Y:S01]  /*11780*/  PLOP3.LUT P0, PT, PT, PT, PT, 0x80, 0x0 ;  /* 0x000000000000781c */ /* 0x000fe20003f0f070 */
[----:B0-----:R-:W-:-:S12]  /*11790*/  VIADD R6, R17, 0x28800 ;  /* 0x0002880011067836 */ /* 0x001fd80000000000 */
.L_x_7915:
        /* <DEDUP_REMOVED lines=18> */
.L_x_8017:
[----:B------:R-:W-:Y:S05]  /*118c0*/  BSYNC B0 ;  /* 0x0000000000007941 */ /* 0x000fea0003800000 */
.L_x_7916:
        /* <DEDUP_REMOVED lines=45> */
.L_x_7922:
[----:B------:R-:W-:Y:S01]  /*11ba0*/  IMAD R7, R0, 0x8, R17 ;  /* 0x0000000800077824 */ /* 0x000fe200078e0211 */
[----:B0-----:R-:W-:Y:S01]  /*11bb0*/  SHF.L.U32 R3, R10, 0x1f, RZ ;  /* 0x0000001f0a037819 */ /* 0x001fe200000006ff */
[----:B------:R-:W-:Y:S03]  /*11bc0*/  BSSY B1, `(.L_x_7923) ;  /* 0x0000003000017945 */ /* 0x000fe60003800000 */
[----:B------:R-:W0:Y:S02]  /*11bd0*/  SYNCS.PHASECHK.TRANS64.TRYWAIT P0, [R7+URZ+0x28840], R3 ;  /* 0x02884003070075a7 */ /* 0x000e24000800017f */
[----:B0-----:R-:W-:Y:S05]  /*11be0*/  @!P0 BRA `(.L_x_7924) ;  /* 0x00000034000c8947 */ /* 0x001fea0003800000 */
.L_x_8018:
[----:B------:R-:W-:Y:S05]  /*11bf0*/  BSYNC B1 ;  /* 0x0000000000017941 */ /* 0x000fea0003800000 */
.L_x_7923:
        /* <DEDUP_REMOVED lines=12> */
.L_x_7926:
[----:B------:R-:W-:Y:S05]  /*11cc0*/  BSYNC B1 ;  /* 0x0000000000017941 */ /* 0x000fea0003800000 */
.L_x_7925:
[----:B------:R-:W-:Y:S01]  /*11cd0*/  IMAD.MOV.U32 R11, RZ, RZ, RZ ;  /* 0x000000ffff0b7224 */ /* 0x000fe200078e00ff */
[----:B------:R-:W-:Y:S01]  /*11ce0*/  UIADD3 UR4, UP0, UR44, 0x370, URZ ;  /* 0x000003702c047890 */ /* 0x000fe2000ff1e03f */
[----:B0-----:R-:W-:Y:S01]  /*11cf0*/  IMAD R3, R0, 0x8000, R17 ;  /* 0x0000800000037824 */ /* 0x001fe200078e0211 */
[----:B------:R-:W-:Y:S01]  /*11d00*/  PLOP3.LUT P0, PT, PT, PT, PT, 0x80, 0x0 ;  /* 0x000000000000781c */ /* 0x000fe20003f0f070 */
[----:B------:R-:W-:Y:S01]  /*11d10*/  VIADD R7, R7, 0x28830 ;  /* 0x0002883007077836 */ /* 0x000fe20000000000 */
[----:B------:R-:W-:Y:S01]  /*11d20*/  R2UR UR10, R11 ;  /* 0x000000000b0a72ca */ /* 0x000fe200000e0000 */
[----:B------:R-:W-:Y:S01]  /*11d30*/  IMAD.SHL.U32 R8, R4, 0x80, RZ ;  /* 0x0000008004087824 */ /* 0x000fe200078e00ff */
[----:B------:R-:W-:Y:S01]  /*11d40*/  UIADD3.X UR5, URZ, UR45, URZ, UP0, !UPT ;  /* 0x0000002d3f057290 */ /* 0x000fe200087fe43f */
[----:B------:R-:W-:Y:S01]  /*11d50*/  VIADD R9, R3, 0x18400 ;  /* 0x0001840003097836 */ /* 0x000fe20000000000 */
[----:B------:R-:W-:Y:S01]  /*11d60*/  UMOV UR6, 0x0 ;  /* 0x0000000000067882 */ /* 0x000fe20000000000 */
[----:B------:R-:W-:-:S10]  /*11d70*/  UMOV UR7, 0x14f00000 ;  /* 0x14f0000000077882 */ /* 0x000fd40000000000 */
.L_x_7927:
        /* <DEDUP_REMOVED lines=16> */
.L_x_7928:
        /* <DEDUP_REMOVED lines=16> */
.L_x_8019:
[----:B------:R-:W-:Y:S05]  /*11f80*/  BSYNC B1 ;  /* 0x0000000000017941 */ /* 0x000fea0003800000 */
.L_x_7929:
        /* <DEDUP_REMOVED lines=12> */
.L_x_7932:
[----:B------:R-:W-:Y:S05]  /*12050*/  BSYNC B1 ;  /* 0x0000000000017941 */ /* 0x000fea0003800000 */
.L_x_7931:
        /* <DEDUP_REMOVED lines=12> */
.L_x_7933:
        /* <DEDUP_REMOVED lines=15> */
.L_x_7934:
        /* <DEDUP_REMOVED lines=12> */
.L_x_7921:
[----:B------:R-:W-:Y:S05]  /*122d0*/  BSYNC B0 ;  /* 0x0000000000007941 */ /* 0x000fea0003800000 */
.L_x_7920:
[----:B------:R1:W-:Y:S01]  /*122e0*/  STL [R1+0x8], R10 ;  /* 0x0000080a01007387 */ /* 0x0003e20000100800 */
[----:B------:R-:W-:Y:S01]  /*122f0*/  UIADD3 UR4, UR40, -0x3, URZ ;  /* 0xfffffffd28047890 */ /* 0x000fe2000fffe03f */
[----:B------:R-:W-:-:S05]  /*12300*/  IMAD.MOV.U32 R18, RZ, RZ, R0 ;  /* 0x000000ffff127224 */ /* 0x000fca00078e0000 */
[----:B0-----:R-:W-:-:S07]  /*12310*/  IMAD.U32 R4, RZ, RZ, UR4 ;  /* 0x00000004ff047e24 */ /* 0x001fce000f8e00ff */
.L_x_7919:
[----:B------:R-:W-:Y:S01]  /*12320*/  ULOP3.LUT UR4, URZ, UR40, URZ, 0x33, !UPT ;  /* 0x000000283f047292 */ /* 0x000fe2000f8e333f */
[----:B------:R-:W-:Y:S01]  /*12330*/  VIADD R5, R5, 0xfffffffe ;  /* 0xfffffffe05057836 */ /* 0x000fe20000000000 */
[----:B------:R-:W-:Y:S04]  /*12340*/  BSSY B0, `(.L_x_7918) ;  /* 0x000012d000007945 */ /* 0x000fe80003800000 */
[----:B------:R-:W-:-:S13]  /*12350*/  ISETP.NE.AND P0, PT, R5, UR4, PT ;  /* 0x0000000405007c0c */ /* 0x000fda000bf05270 */
[----:B------:R-:W-:Y:S05]  /*12360*/  @!P0 BRA `(.L_x_7935) ;  /* 0x0000001000a88947 */ /* 0x000fea0003800000 */
[----:B------:R-:W-:-:S07]  /*12370*/  IMAD.MOV.U32 R8, RZ, RZ, R16 ;  /* 0x000000ffff087224 */ /* 0x000fce00078e0010 */
.L_x_7966:
        /* <DEDUP_REMOVED lines=33> */
.L_x_7938:
[----:B------:R-:W-:Y:S01]  /*12590*/  IMAD R3, R0, 0x8, R17 ;  /* 0x0000000800037824 */ /* 0x000fe200078e0211 */
[----:B------:R-:W-:Y:S01]  /*125a0*/  SHF.L.U32 R2, R5, 0x1f, RZ ;  /* 0x0000001f05027819 */ /* 0x000fe200000006ff */
[----:B------:R-:W-:Y:S03]  /*125b0*/  BSSY B2, `(.L_x_7939) ;  /* 0x0000003000027945 */ /* 0x000fe60003800000 */
[----:B------:R-:W2:Y:S02]  /*125c0*/  SYNCS.PHASECHK.TRANS64.TRYWAIT P0, [R3+URZ+0x28840], R2 ;  /* 0x02884002030075a7 */ /* 0x000ea4000800017f */
[----:B--2---:R-:W-:Y:S05]  /*125d0*/  @!P0 BRA `(.L_x_7940) ;  /* 0x0000002800b88947 */ /* 0x004fea0003800000 */
.L_x_8020:
[----:B------:R-:W-:Y:S05]  /*125e0*/  BSYNC B2 ;  /* 0x0000000000027941 */ /* 0x000fea0003800000 */
.L_x_7939:
        /* <DEDUP_REMOVED lines=12> */
.L_x_7942:
[----:B------:R-:W-:Y:S05]  /*126b0*/  BSYNC B2 ;  /* 0x0000000000027941 */ /* 0x000fea0003800000 */
.L_x_7941:
[----:B------:R-:W-:Y:S01]  /*126c0*/  IMAD.MOV.U32 R12, RZ, RZ, RZ ;  /* 0x000000ffff0c7224 */ /* 0x000fe200078e00ff */
[----:B------:R-:W-:Y:S01]  /*126d0*/  UIADD3 UR4, UP0, UR44, 0x370, URZ ;  /* 0x000003702c047890 */ /* 0x000fe2000ff1e03f */
[----:B--2---:R-:W-:Y:S01]  /*126e0*/  IMAD R2, R0, 0x8000, R17 ;  /* 0x0000800000027824 */ /* 0x004fe200078e0211 */
[----:B------:R-:W-:Y:S01]  /*126f0*/  PLOP3.LUT P0, PT, PT, PT, PT, 0x80, 0x0 ;  /* 0x000000000000781c */ /* 0x000fe20003f0f070 */
[----:B------:R-:W-:Y:S01]  /*12700*/  VIADD R3, R3, 0x28830 ;  /* 0x0002883003037836 */ /* 0x000fe20000000000 */
[----:B------:R-:W-:Y:S01]  /*12710*/  R2UR UR10, R12 ;  /* 0x000000000c0a72ca */ /* 0x000fe200000e0000 */
[----:B------:R-:W-:Y:S01]  /*12720*/  IMAD.SHL.U32 R9, R7, 0x80, RZ ;  /* 0x0000008007097824 */ /* 0x000fe200078e00ff */
[----:B------:R-:W-:Y:S01]  /*12730*/  UIADD3.X UR5, URZ, UR45, URZ, UP0, !UPT ;  /* 0x0000002d3f057290 */ /* 0x000fe200087fe43f */
[----:B-1----:R-:W-:Y:S01]  /*12740*/  VIADD R10, R2, 0x18400 ;  /* 0x00018400020a7836 */ /* 0x002fe20000000000 */
[----:B------:R-:W-:Y:S01]  /*12750*/  UMOV UR6, 0x0 ;  /* 0x0000000000067882 */ /* 0x000fe20000000000 */
[----:B------:R-:W-:-:S10]  /*12760*/  UMOV UR7, 0x14f00000 ;  /* 0x14f0000000077882 */ /* 0x000fd40000000000 */
.L_x_7943:
        /* <DEDUP_REMOVED lines=16> */
.L_x_7944:
        /* <DEDUP_REMOVED lines=16> */
.L_x_8021:
[----:B------:R-:W-:Y:S05]  /*12970*/  BSYNC B2 ;  /* 0x0000000000027941 */ /* 0x000fea0003800000 */
.L_x_7945:
        /* <DEDUP_REMOVED lines=11> */
.L_x_7948:
[----:B------:R-:W-:Y:S05]  /*12a30*/  BSYNC B2 ;  /* 0x0000000000027941 */ /* 0x000fea0003800000 */
.L_x_7947:
[----:B0-----:R-:W2:Y:S01]  /*12a40*/  LDL.LU R3, [R1] ;  /* 0x0000000001037983 */ /* 0x001ea20000300800 */
        /* <DEDUP_REMOVED lines=10> */
.L_x_7949:
        /* <DEDUP_REMOVED lines=15> */
.L_x_7950:
        /* <DEDUP_REMOVED lines=12> */
.L_x_7937:
[----:B------:R-:W-:Y:S05]  /*12ca0*/  BSYNC B1 ;  /* 0x0000000000017941 */ /* 0x000fea0003800000 */
.L_x_7936:
        /* <DEDUP_REMOVED lines=33> */
.L_x_7953:
[----:B------:R-:W-:Y:S01]  /*12ec0*/  IMAD R2, R18, 0x8, R17 ;  /* 0x0000000812027824 */ /* 0x000fe200078e0211 */
[----:B------:R-:W-:Y:S01]  /*12ed0*/  SHF.L.U32 R3, R11, 0x1f, RZ ;  /* 0x0000001f0b037819 */ /* 0x000fe200000006ff */
[----:B------:R-:W-:Y:S03]  /*12ee0*/  BSSY B2, `(.L_x_7954) ;  /* 0x0000003000027945 */ /* 0x000fe60003800000 */
[----:B------:R-:W2:Y:S02]  /*12ef0*/  SYNCS.PHASECHK.TRANS64.TRYWAIT P0, [R2+URZ+0x28840], R3 ;  /* 0x02884003020075a7 */ /* 0x000ea4000800017f */
[----:B--2---:R-:W-:Y:S05]  /*12f00*/  @!P0 BRA `(.L_x_7955) ;  /* 0x0000002000948947 */ /* 0x004fea0003800000 */
.L_x_8022:
[----:B------:R-:W-:Y:S05]  /*12f10*/  BSYNC B2 ;  /* 0x0000000000027941 */ /* 0x000fea0003800000 */
.L_x_7954:
        /* <DEDUP_REMOVED lines=12> */
.L_x_7957:
[----:B------:R-:W-:Y:S05]  /*12fe0*/  BSYNC B2 ;  /* 0x0000000000027941 */ /* 0x000fea0003800000 */
.L_x_7956:
        /* <DEDUP_REMOVED lines=12> */
.L_x_7958:
        /* <DEDUP_REMOVED lines=16> */
.L_x_7959:
        /* <DEDUP_REMOVED lines=15> */
.L_x_8023:
[----:B------:R-:W-:Y:S05]  /*132a0*/  BSYNC B2 ;  /* 0x0000000000027941 */ /* 0x000fea0003800000 */
.L_x_7960:
        /* <DEDUP_REMOVED lines=11> */
.L_x_7963:
[----:B------:R-:W-:Y:S05]  /*13360*/  BSYNC B2 ;  /* 0x0000000000027941 */ /* 0x000fea0003800000 */
.L_x_7962:
        /* <DEDUP_REMOVED lines=11> */
.L_x_7964:
        /* <DEDUP_REMOVED lines=15> */
.L_x_7965:
        /* <DEDUP_REMOVED lines=12> */
.L_x_7952:
[----:B------:R-:W-:Y:S05]  /*135d0*/  BSYNC B1 ;  /* 0x0000000000017941 */ /* 0x000fea0003800000 */
.L_x_7951:
[----:B------:R-:W-:Y:S01]  /*135e0*/  ISETP.GT.AND P0, PT, R7, UR39, PT ;  /* 0x0000002707007c0c */ /* 0x000fe2000bf04270 */
[----:B------:R-:W-:-:S12]  /*135f0*/  VIADD R4, R4, 0xfffffffe ;  /* 0xfffffffe04047836 */ /* 0x000fd80000000000 */
[----:B------:R-:W-:Y:S05]  /*13600*/  @P0 BRA `(.L_x_7966) ;  /* 0xffffffec005c0947 */ /* 0x000fea000383ffff */
.L_x_7935:
[----:B------:R-:W-:Y:S05]  /*13610*/  BSYNC B0 ;  /* 0x0000000000007941 */ /* 0x000fea0003800000 */
.L_x_7918:
        /* <DEDUP_REMOVED lines=8> */
[----:B------:R-:W0:Y:S02]  /*136a0*/  FLO.U32 R0, UR4 ;  /* 0x0000000400007d00 */ /* 0x000e2400080e0000 */
[----:B0-----:R-:W-:-:S06]  /*136b0*/  ISETP.EQ.U32.AND P0, PT, R0, R5, PT ;  /* 0x000000050000720c */ /* 0x001fcc0003f02070 */
[----:B------:R-:W3:Y:S07]  /*136c0*/  POPC R5, UR4 ;  /* 0x0000000400057d09 */ /* 0x000eee0008000000 */
[----:B---3--:R-:W3:Y:S01]  /*136d0*/  @P0 ATOMG.E.ADD.STRONG.GPU PT, R3, desc[UR50][R2.64], R5 ;  /* 0x00000005020309a8 */ /* 0x008ee200081ee1f2 */
[----:B------:R-:W0:Y:S02]  /*136e0*/  S2R R4, SR_LTMASK ;  /* 0x0000000000047919 */ /* 0x000e240000003900 */
[----:B0-----:R-:W-:-:S04]  /*136f0*/  LOP3.LUT R4, R4, UR4, RZ, 0xc0, !PT ;  /* 0x0000000404047c12 */ /* 0x001fc8000f8ec0ff */
[----:B------:R-:W0:Y:S01]  /*13700*/  POPC R7, R4 ;  /* 0x0000000400077309 */ /* 0x000e220000000000 */
[----:B---3--:R-:W0:Y:S02]  /*13710*/  SHFL.IDX PT, R0, R3, R0, 0x1f ;  /* 0x00001f0003007589 */ /* 0x008e2400000e0000 */
[----:B0-----:R-:W-:-:S05]  /*13720*/  IADD3 R0, R0, UR42, R7 ;  /* 0x0000002a00007c10 */ /* 0x001fca000fffe007 */
[----:B------:R0:W-:Y:S02]  /*13730*/  STL [R1+0x14], R0 ;  /* 0x0000140001007387 */ /* 0x0001e40000100800 */
.L_x_7968:
[----:B------:R-:W-:Y:S05]  /*13740*/  BSYNC B0 ;  /* 0x0000000000007941 */ /* 0x000fea0003800000 */
.L_x_7967:
[----:B------:R-:W-:Y:S01]  /*13750*/  LOP3.LUT P0, RZ, R19, 0x2, RZ, 0xc0, !PT ;  /* 0x0000000213ff7812 */ /* 0x000fe2000780c0ff */
[----:B------:R-:W-:-:S12]  /*13760*/  BSSY B0, `(.L_x_7969) ;  /* 0x0000038000007945 */ /* 0x000fd80003800000 */
[----:B------:R-:W-:Y:S05]  /*13770*/  @!P0 BRA `(.L_x_7970) ;  /* 0x0000000000d88947 */ /* 0x000fea0003800000 */
[----:B0-----:R-:W3:Y:S01]  /*13780*/  LDL R0, [R1+0x8] ;  /* 0x0000080001007983 */ /* 0x001ee20000100800 */
[----:B------:R-:W-:Y:S01]  /*13790*/  IMAD R3, R18, 0x8, R17 ;  /* 0x0000000812037824 */ /* 0x000fe200078e0211 */
[----:B------:R-:W-:Y:S01]  /*137a0*/  BSSY B1, `(.L_x_7971) ;  /* 0x0000005000017945 */ /* 0x000fe20003800000 */
[----:B------:R-:W-:Y:S02]  /*137b0*/  ISETP.NE.AND P2, PT, R6, RZ, PT ;  /* 0x000000ff0600720c */ /* 0x000fe40003f45270 */
[----:B---3--:R-:W-:-:S04]  /*137c0*/  SHF.L.U32 R0, R0, 0x1f, RZ ;  /* 0x0000001f00007819 */ /* 0x008fc800000006ff */
[----:B------:R-:W0:Y:S02]  /*137d0*/  SYNCS.PHASECHK.TRANS64.TRYWAIT P0, [R3+URZ+0x28860], R0 ;  /* 0x02886000030075a7 */ /* 0x000e24000800017f */
[----:B0-----:R-:W-:Y:S05]  /*137e0*/  @!P0 BRA `(.L_x_7972) ;  /* 0x0000001800848947 */ /* 0x001fea0003800000 */
.L_x_8024:
[----:B------:R-:W-:Y:S05]  /*137f0*/  BSYNC B1 ;  /* 0x0000000000017941 */ /* 0x000fea0003800000 */
.L_x_7971:
        /* <DEDUP_REMOVED lines=9> */
.L_x_7974:
[----:B------:R-:W-:Y:S05]  /*13890*/  BSYNC B1 ;  /* 0x0000000000017941 */ /* 0x000fea0003800000 */
.L_x_7973:
[----:B0-----:R-:W3:Y:S01]  /*138a0*/  LDL.LU R0, [R1] ;  /* 0x0000000001007983 */ /* 0x001ee20000300800 */
[----:B------:R-:W-:Y:S01]  /*138b0*/  UIADD3 UR4, UP0, UR44, 0x470, URZ ;  /* 0x000004702c047890 */ /* 0x000fe2000ff1e03f */
[----:B------:R-:W-:Y:S01]  /*138c0*/  PLOP3.LUT P0, PT, PT, PT, PT, 0x80, 0x0 ;  /* 0x000000000000781c */ /* 0x000fe20003f0f070 */
[----:B------:R-:W-:Y:S01]  /*138d0*/  VIADD R3, R3, 0x28850 ;  /* 0x0002885003037836 */ /* 0x000fe20000000000 */
[----:B------:R-:W-:Y:S01]  /*138e0*/  UMOV UR6, 0x0 ;  /* 0x0000000000067882 */ /* 0x000fe20000000000 */
[----:B------:R-:W-:Y:S01]  /*138f0*/  UIADD3.X UR5, URZ, UR45, URZ, UP0, !UPT ;  /* 0x0000002d3f057290 */ /* 0x000fe200087fe43f */
[----:B------:R-:W-:Y:S01]  /*13900*/  UMOV UR7, 0x14f00000 ;  /* 0x14f0000000077882 */ /* 0x000fe20000000000 */
[----:B------:R-:W-:Y:S01]  /*13910*/  UMOV UR10, URZ ;  /* 0x0000003f000a7c82 */ /* 0x000fe20008000000 */
[----:B---3--:R-:W-:Y:S02]  /*13920*/  IMAD.SHL.U32 R2, R0, 0x80, RZ ;  /* 0x0000008000027824 */ /* 0x008fe400078e00ff */
[----:B------:R-:W-:-:S04]  /*13930*/  IMAD R0, R18, 0x8000, R17 ;  /* 0x0000800012007824 */ /* 0x000fc800078e0211 */
[----:B------:R-:W-:-:S07]  /*13940*/  VIADD R4, R0, 0x400 ;  /* 0x0000040000047836 */ /* 0x000fce0000000000 */
.L_x_7975:
        /* <DEDUP_REMOVED lines=15> */
.L_x_7976:
        /* <DEDUP_REMOVED lines=10> */
.L_x_7970:
[----:B------:R-:W-:Y:S05]  /*13ae0*/  BSYNC B0 ;  /* 0x0000000000007941 */ /* 0x000fea0003800000 */
.L_x_7969:
[----:B------:R-:W3:Y:S01]  /*13af0*/  LDL.LU R4, [R1+0x8] ;  /* 0x0000080001047983 */ /* 0x000ee20000300800 */
[----:B------:R-:W-:-:S05]  /*13b00*/  VIADD R18, R18, 0x1 ;  /* 0x0000000112127836 */ /* 0x000fca0000000000 */
[----:B------:R-:W-:-:S04]  /*13b10*/  ISETP.NE.AND P0, PT, R18, 0x2, PT ;  /* 0x000000021200780c */ /* 0x000fc80003f05270 */
[----:B0-----:R-:W-:Y:S02]  /*13b20*/  SEL R0, RZ, 0x1, P0 ;  /* 0x00000001ff007807 */ /* 0x001fe40000000000 */
[----:B------:R-:W-:Y:S02]  /*13b30*/  SEL R18, R18, RZ, P0 ;  /* 0x000000ff12127207 */ /* 0x000fe40000000000 */
[----:B---3--:R-:W-:-:S05]  /*13b40*/  LOP3.LUT R4, R4, R0, RZ, 0x3c, !PT ;  /* 0x0000000004047212 */ /* 0x008fca00078e3cff */
[----:B------:R3:W-:Y:S02]  /*13b50*/  STL [R1+0x8], R4 ;  /* 0x0000080401007387 */ /* 0x0007e40000100800 */
.L_x_7898:
[----:B------:R-:W-:Y:S05]  /*13b60*/  BSYNC B7 ;  /* 0x0000000000077941 */ /* 0x000fea0003800000 */
.L_x_7896:
[----:B0-----:R0:W5:Y:S01]  /*13b70*/  LDL R2, [R1+0x14] ;  /* 0x0000140001027983 */ /* 0x0011620000100800 */
[----:B------:R-:W-:-:S13]  /*13b80*/  LOP3.LUT P0, RZ, R19, 0x4, RZ, 0xc0, !PT ;  /* 0x0000000413ff7812 */ /* 0x000fda000780c0ff */
        /* <DEDUP_REMOVED lines=11> */
.L_x_7977:
[----:B------:R-:W-:-:S03]  /*13c40*/  UMOV UR4, 0xffffffff ;  /* 0xffffffff00047882 */ /* 0x000fc60000000000 */
[----:B------:R-:W-:Y:S05]  /*13c50*/  BRA.DIV UR4, `(.L_x_7979) ;  /* 0x00000016047c7947 */ /* 0x000fea000b800000 */
[----:B-----5:R0:W4:Y:S02]  /*13c60*/  SHFL.IDX PT, R14, R2, RZ, 0x1f ;  /* 0x00001fff020e7589 */ /* 0x02012400000e0000 */
.L_x_8027:
[----:B------:R-:W5:Y:S01]  /*13c70*/  @!P1 S2R R3, SR_CgaCtaId ;  /* 0x0000000000039919 */ /* 0x000f620000008800 */
[----:B------:R-:W-:Y:S05]  /*13c80*/  WARPSYNC.ALL ;  /* 0x0000000000007948 */ /* 0x000fea0003800000 */
[----:B------:R-:W-:Y:S01]  /*13c90*/  BAR.SYNC.DEFER_BLOCKING 0x4, 0x180 ;  /* 0x0106000000007b1d */ /* 0x000fe20000010000 */
[----:B-1----:R-:W-:-:S05]  /*13ca0*/  @!P1 MOV R0, 0x400 ;  /* 0x0000040000009802 */ /* 0x002fca0000000f00 */
[----:B----4-:R1:W-:Y:S01]  /*13cb0*/  STL [R1+0x14], R14 ;  /* 0x0000140e01007387 */ /* 0x0103e20000100800 */
[----:B-----5:R-:W-:-:S05]  /*13cc0*/  @!P1 LEA R17, R3, R0, 0x18 ;  /* 0x0000000003119211 */ /* 0x020fca00078ec0ff */
[----:B------:R1:W-:Y:S01]  /*13cd0*/  @!P1 STS [R17+0x288d0], R2 ;  /* 0x0288d00211009388 */ /* 0x0003e20000000800 */
[----:B------:R-:W-:Y:S06]  /*13ce0*/  BAR.ARV 0x5, 0x180 ;  /* 0x0146000000007b1d */ /* 0x000fec0000002000 */
.L_x_7978:
[----:B-1----:R-:W5:Y:S01]  /*13cf0*/  LDL R0, [R1+0x14] ;  /* 0x0000140001007983 */ /* 0x002f620000100800 */
[----:B------:R-:W-:Y:S02]  /*13d00*/  ULDC UR4, c[0x0][0xc38] ;  /* 0x00030e0000047ab9 */ /* 0x000fe40000000800 */
[----:B-----5:R-:W-:-:S13]  /*13d10*/  ISETP.GE.AND P0, PT, R0, UR4, PT ;  /* 0x0000000400007c0c */ /* 0x020fda000bf06270 */
[----:B------:R-:W-:Y:S05]  /*13d20*/  @!P0 BRA `(.L_x_7980) ;  /* 0xffffffbc00388947 */ /* 0x000fea000383ffff */
.L_x_7887:
[----:B0-----:R-:W5:Y:S01]  /*13d30*/  LDL.LU R0, [R1+0x18] ;  /* 0x0000180001007983 */ /* 0x001f620000300800 */
[----:B------:R-:W-:Y:S01]  /*13d40*/  BSSY B0, `(.L_x_7981) ;  /* 0x000000b000007945 */ /* 0x000fe20003800000 */
[----:B------:R-:W0:Y:S01]  /*13d50*/  S2R R5, SR_CgaCtaId ;  /* 0x0000000000057919 */ /* 0x000e220000008800 */
[----:B-----5:R-:W-:-:S05]  /*13d60*/  VIADD R0, R0, 0x1 ;  /* 0x0000000100007836 */ /* 0x020fca0000000000 */
        /* <DEDUP_REMOVED lines=8> */
.L_x_8028:
[----:B------:R-:W-:Y:S05]  /*13df0*/  BSYNC B0 ;  /* 0x0000000000007941 */ /* 0x000fea0003800000 */
.L_x_7981:
[----:B------:R-:W-:-:S03]  /*13e00*/  UMOV UR4, 0xffffffff ;  /* 0xffffffff00047882 */ /* 0x000fc60000000000 */
[----:B------:R-:W-:Y:S05]  /*13e10*/  BRA.DIV UR4, `(.L_x_7983) ;  /* 0x0000001604487947 */ /* 0x000fea000b800000 */
[----:B------:R-:W1:Y:S02]  /*13e20*/  S2R R2, SR_TID.X ;  /* 0x0000000000027919 */ /* 0x000e640000002100 */
[----:B-1----:R-:W-:-:S04]  /*13e30*/  SHF.R.U32.HI R2, RZ, 0x5, R2 ;  /* 0x00000005ff027819 */ /* 0x002fc80000011602 */
[----:B------:R-:W-:-:S05]  /*13e40*/  LOP3.LUT R2, R2, 0x3, RZ, 0xc0, !PT ;  /* 0x0000000302027812 */ /* 0x000fca00078ec0ff */
[----:B------:R1:W4:Y:S02]  /*13e50*/  SHFL.IDX PT, R14, R2, RZ, 0x1f ;  /* 0x00001fff020e7589 */ /* 0x00032400000e0000 */
.L_x_8031:
[----:B----4-:R-:W-:Y:S01]  /*13e60*/  ISETP.NE.AND P0, PT, R14, RZ, PT ;  /* 0x000000ff0e00720c */ /* 0x010fe20003f05270 */
[----:B------:R-:W-:-:S12]  /*13e70*/  BSSY B0, `(.L_x_7984) ;  /* 0x0000025000007945 */ /* 0x000fd80003800000 */
[----:B------:R-:W-:Y:S05]  /*13e80*/  @P0 BRA `(.L_x_7985) ;  /* 0x00000000008c0947 */ /* 0x000fea0003800000 */
[----:B------:R-:W-:-:S03]  /*13e90*/  UMOV UR4, 0xffffffff ;  /* 0xffffffff00047882 */ /* 0x000fc60000000000 */
[----:B------:R-:W-:Y:S05]  /*13ea0*/  BRA.DIV UR4, `(.L_x_7986) ;  /* 0x0000001604587947 */ /* 0x000fea000b800000 */
[----:B------:R-:W-:-:S13]  /*13eb0*/  ELECT P6, URZ, PT ;  /* 0x00000000003f782f */ /* 0x000fda00038c0000 */
.L_x_8034:
[----:B------:R-:W-:Y:S05]  /*13ec0*/  @!P6 BRA `(.L_x_7985) ;  /* 0x00000000007ce947 */ /* 0x000fea0003800000 */
[----:B------:R-:W-:-:S06]  /*13ed0*/  ULOP3.LUT UR4, UR38, 0x2, URZ, 0xfc, !UPT ;  /* 0x0000000226047892 */ /* 0x000fcc000f8efc3f */
[----:B-1----:R-:W-:-:S05]  /*13ee0*/  IMAD.U32 R2, RZ, RZ, UR4 ;  /* 0x00000004ff027e24 */ /* 0x002fca000f8e00ff */
[----:B------:R-:W-:-:S13]  /*13ef0*/  ISETP.NE.AND P2, PT, R2, 0x3, PT ;  /* 0x000000030200780c */ /* 0x000fda0003f45270 */
[----:B------:R-:W-:Y:S05]  /*13f00*/  @!P2 BRA `(.L_x_7987) ;  /* 0x000000000004a947 */ /* 0x000fea0003800000 */
[----:B------:R-:W-:Y:S01]  /*13f10*/  BPT.TRAP 0x1 ;  /* 0x000000040000795c */ /* 0x000fe20000300000 */
.L_x_7987:
[----:B------:R-:W4:Y:S01]  /*13f20*/  LDL.LU R7, [R1+0x8] ;  /* 0x0000080001077983 */ /* 0x000f220000300800 */
[----:B0-----:R-:W-:Y:S02]  /*13f30*/  VIADD R3, R0, 0x28840 ;  /* 0x0002884000037836 */ /* 0x001fe40000000000 */
[C---:B------:R-:W-:Y:S02]  /*13f40*/  VIADD R2, R18.reuse, 0x1 ;  /* 0x0000000112027836 */ /* 0x040fe40000000000 */
[----:B------:R-:W-:-:S03]  /*13f50*/  IMAD R6, R18, 0x8, R3 ;  /* 0x0000000812067824 */ /* 0x000fc600078e0203 */
[----:B------:R-:W-:-:S04]  /*13f60*/  ISETP.NE.AND P1, PT, R2, 0x2, PT ;  /* 0x000000020200780c */ /* 0x000fc80003f25270 */
[----:B---3--:R-:W-:Y:S02]  /*13f70*/  SEL R4, RZ, 0x1, P1 ;  /* 0x00000001ff047807 */ /* 0x008fe40000800000 */
[C---:B----4-:R-:W-:Y:S02]  /*13f80*/  SHF.L.U32 R5, R7.reuse, 0x1f, RZ ;  /* 0x0000001f07057819 */ /* 0x050fe400000006ff */
[----:B------:R-:W-:Y:S02]  /*13f90*/  LOP3.LUT R7, R7, R4, RZ, 0x3c, !PT ;  /* 0x0000000407077212 */ /* 0x000fe400078e3cff */
[----:B------:R-:W0:Y:S01]  /*13fa0*/  SYNCS.PHASECHK.TRANS64.TRYWAIT P0, [R6+URZ], R5 ;  /* 0x00000005060075a7 */ /* 0x000e22000800017f */
[----:B------:R-:W-:Y:S02]  /*13fb0*/  SEL R4, R2, RZ, P1 ;  /* 0x000000ff02047207 */ /* 0x000fe40000800000 */
[----:B------:R-:W-:-:S03]  /*13fc0*/  SHF.L.U32 R2, R7, 0x1f, RZ ;  /* 0x0000001f07027819 */ /* 0x000fc600000006ff */
[----:B------:R-:W-:Y:S01]  /*13fd0*/  IMAD R3, R4, 0x8, R3 ;  /* 0x0000000804037824 */ /* 0x000fe200078e0203 */
[----:B0-----:R-:W-:Y:S06]  /*13fe0*/  @!P0 BRA `(.L_x_7988) ;  /* 0x0000001400288947 */ /* 0x001fec0003800000 */
.L_x_8035:
[----:B------:R-:W1:Y:S02]  /*13ff0*/  SYNCS.PHASECHK.TRANS64.TRYWAIT P0, [R3+URZ], R2 ;  /* 0x00000002030075a7 */ /* 0x000e64000800017f */
[----:B-1----:R-:W-:Y:S05]  /*14000*/  @!P0 BRA `(.L_x_7989) ;  /* 0x0000001400348947 */ /* 0x002fea0003800000 */
.L_x_8036:
[----:B------:R-:W-:Y:S05]  /*14010*/  @!P2 BRA `(.L_x_7990) ;  /* 0x000000000004a947 */ /* 0x000fea0003800000 */
[----:B------:R-:W-:Y:S01]  /*14020*/  BPT.TRAP 0x1 ;  /* 0x000000040000795c */ /* 0x000fe20000300000 */
.L_x_7990:
[----:B-1----:R-:W-:-:S04]  /*14030*/  VIADD R3, R0, 0x28860 ;  /* 0x0002886000037836 */ /* 0x002fc80000000000 */
[----:B------:R-:W-:-:S04]  /*14040*/  IMAD R18, R18, 0x8, R3 ;  /* 0x0000000812127824 */ /* 0x000fc800078e0203 */
[----:B------:R-:W1:Y:S02]  /*14050*/  SYNCS.PHASECHK.TRANS64.TRYWAIT P0, [R18+URZ], R5 ;  /* 0x00000005120075a7 */ /* 0x000e64000800017f */
[----:B-1----:R-:W-:Y:S05]  /*14060*/  @!P0 BRA `(.L_x_7991) ;  /* 0x0000001400308947 */ /* 0x002fea0003800000 */
.L_x_8037:
[----:B------:R-:W-:-:S07]  /*14070*/  IMAD R3, R4, 0x8, R3 ;  /* 0x0000000804037824 */ /* 0x000fce00078e0203 */
.L_x_7992:
[----:B---3--:R3:W4:Y:S02]  /*14080*/  SYNCS.PHASECHK.TRANS64.TRYWAIT P0, [R3+URZ], R2 ;  /* 0x00000002030075a7 */ /* 0x008724000800017f */
[----:B----4-:R-:W-:Y:S05]  /*14090*/  @!P0 NANOSLEEP.SYNCS 0x989680 ;  /* 0x009896800000895d */ /* 0x010fea0003900000 */
[----:B------:R-:W4:Y:S02]  /*140a0*/  @!P0 SYNCS.PHASECHK.TRANS64 P0, [R3+URZ], R2 ;  /* 0x00000002030085a7 */ /* 0x000f24000800007f */
[----:B----4-:R-:W-:Y:S05]  /*140b0*/  @!P0 BRA `(.L_x_7992) ;  /* 0xfffffffc00f08947 */ /* 0x010fea000383ffff */
.L_x_7985:
[----:B------:R-:W-:Y:S05]  /*140c0*/  BSYNC B0 ;  /* 0x0000000000007941 */ /* 0x000fea0003800000 */
.L_x_7984:
[----:B------:R-:W-:Y:S05]  /*140d0*/  EXIT ;  /* 0x000000000000794d */ /* 0x000fea0003800000 */
.L_x_7800:
[----:B0-----:R-:W-:-:S04]  /*140e0*/  IMAD.U32 R3, RZ, RZ, UR41 ;  /* 0x00000029ff037e24 */ /* 0x001fc8000f8e00ff */
[----:B------:R0:W1:Y:S03]  /*140f0*/  SYNCS.PHASECHK.TRANS64.TRYWAIT P1, [R3+URZ+0x28800], R0 ;  /* 0x02880000030075a7 */ /* 0x000066000802017f */
[----:B-1----:R-:W-:Y:S05]  /*14100*/  @!P1 NANOSLEEP.SYNCS 0x989680 ;  /* 0x009896800000995d */ /* 0x002fea0003900000 */
[----:B------:R-:W1:Y:S02]  /*14110*/  @!P1 SYNCS.PHASECHK.TRANS64 P1, [R3+URZ+0x28800], R0 ;  /* 0x02880000030095a7 */ /* 0x000e64000802007f */
[----:B-1----:R-:W-:Y:S05]  /*14120*/  @!P1 BRA `(.L_x_7800) ;  /* 0xfffffffc00ec9947 */ /* 0x002fea000383ffff */
[----:B------:R-:W-:Y:S05]  /*14130*/  BRA `(.L_x_7993) ;  /* 0xfffffed8003c7947 */ /* 0x000fea000383ffff */
.L_x_7804:
[----:B-1----:R1:W2:Y:S02]  /*14140*/  SYNCS.PHASECHK.TRANS64.TRYWAIT P2, [R9+URZ+0x28830], R0 ;  /* 0x02883000090075a7 */ /* 0x0022a4000804017f */
[----:B--2---:R-:W-:Y:S05]  /*14150*/  @!P2 NANOSLEEP.SYNCS 0x989680 ;  /* 0x009896800000a95d */ /* 0x004fea0003900000 */
[----:B------:R-:W2:Y:S02]  /*14160*/  @!P2 SYNCS.PHASECHK.TRANS64 P2, [R9+URZ+0x28830], R0 ;  /* 0x028830000900a5a7 */ /* 0x000ea4000804007f */
[----:B--2---:R-:W-:Y:S05]  /*14170*/  @!P2 BRA `(.L_x_7804) ;  /* 0xfffffffc00f0a947 */ /* 0x004fea000383ffff */
[----:B------:R-:W-:Y:S05]  /*14180*/  BRA `(.L_x_7803) ;  /* 0xfffffed800607947 */ /* 0x000fea000383ffff */
.L_x_7820:
[----:B-1----:R-:W-:-:S04]  /*14190*/  IMAD.U32 R5, RZ, RZ, UR6 ;  /* 0x00000006ff057e24 */ /* 0x002fc8000f8e00ff */
[----:B------:R1:W2:Y:S03]  /*141a0*/  SYNCS.PHASECHK.TRANS64.TRYWAIT P2, [R5+URZ+0x28830], R4 ;  /* 0x02883004050075a7 */ /* 0x0002a6000804017f */
[----:B--2---:R-:W-:Y:S05]  /*141b0*/  @!P2 NANOSLEEP.SYNCS 0x989680 ;  /* 0x009896800000a95d */ /* 0x004fea0003900000 */
[----:B------:R-:W2:Y:S02]  /*141c0*/  @!P2 SYNCS.PHASECHK.TRANS64 P2, [R5+URZ+0x28830], R4 ;  /* 0x028830040500a5a7 */ /* 0x000ea4000804007f */
[----:B--2---:R-:W-:Y:S05]  /*141d0*/  @!P2 BRA `(.L_x_7820) ;  /* 0xfffffffc00eca947 */ /* 0x004fea000383ffff */
[----:B------:R-:W-:Y:S05]  /*141e0*/  BRA `(.L_x_7817) ;  /* 0xffffff0c000c7947 */ /* 0x000fea000383ffff */
.L_x_7824:
[----:B-1----:R-:W-:-:S04]  /*141f0*/  IMAD.U32 R5, RZ, RZ, UR6 ;  /* 0x00000006ff057e24 */ /* 0x002fc8000f8e00ff */
[----:B------:R1:W2:Y:S03]  /*14200*/  SYNCS.PHASECHK.TRANS64.TRYWAIT P2, [R5+URZ+0x28850], R4 ;  /* 0x02885004050075a7 */ /* 0x0002a6000804017f */
[----:B--2---:R-:W-:Y:S05]  /*14210*/  @!P2 NANOSLEEP.SYNCS 0x989680 ;  /* 0x009896800000a95d */ /* 0x004fea0003900000 */
[----:B------:R-:W2:Y:S02]  /*14220*/  @!P2 SYNCS.PHASECHK.TRANS64 P2, [R5+URZ+0x28850], R4 ;  /* 0x028850040500a5a7 */ /* 0x000ea4000804007f */
[----:B--2---:R-:W-:Y:S05]  /*14230*/  @!P2 BRA `(.L_x_7824) ;  /* 0xfffffffc00eca947 */ /* 0x004fea000383ffff */
[----:B------:R-:W-:Y:S05]  /*14240*/  BRA `(.L_x_7821) ;  /* 0xffffff0c00cc7947 */ /* 0x000fea000383ffff */
.L_x_7841:
[----:B-1----:R-:W-:-:S04]  /*14250*/  IMAD.U32 R7, RZ, RZ, UR6 ;  /* 0x00000006ff077e24 */ /* 0x002fc8000f8e00ff */
[----:B------:R1:W2:Y:S03]  /*14260*/  SYNCS.PHASECHK.TRANS64.TRYWAIT P3, [R7+URZ+0x28830], R0 ;  /* 0x02883000070075a7 */ /* 0x0002a6000806017f */
[----:B--2---:R-:W-:Y:S05]  /*14270*/  @!P3 NANOSLEEP.SYNCS 0x989680 ;  /* 0x009896800000b95d */ /* 0x004fea0003900000 */
[----:B------:R-:W2:Y:S02]  /*14280*/  @!P3 SYNCS.PHASECHK.TRANS64 P3, [R7+URZ+0x28830], R0 ;  /* 0x028830000700b5a7 */ /* 0x000ea4000806007f */
[----:B--2---:R-:W-:Y:S05]  /*14290*/  @!P3 BRA `(.L_x_7841) ;  /* 0xfffffffc00ecb947 */ /* 0x004fea000383ffff */
[----:B------:R-:W-:Y:S05]  /*142a0*/  BRA `(.L_x_7838) ;  /* 0xffffff3c00b47947 */ /* 0x000fea000383ffff */
.L_x_7845:
[----:B-1----:R-:W-:-:S04]  /*142b0*/  IMAD.U32 R7, RZ, RZ, UR6 ;  /* 0x00000006ff077e24 */ /* 0x002fc8000f8e00ff */
[----:B------:R1:W2:Y:S03]  /*142c0*/  SYNCS.PHASECHK.TRANS64.TRYWAIT P2, [R7+URZ+0x28850], R0 ;  /* 0x02885000070075a7 */ /* 0x0002a6000804017f */
[----:B--2---:R-:W-:Y:S05]  /*142d0*/  @!P2 NANOSLEEP.SYNCS 0x989680 ;  /* 0x009896800000a95d */ /* 0x004fea0003900000 */
[----:B------:R-:W2:Y:S02]  /*142e0*/  @!P2 SYNCS.PHASECHK.TRANS64 P2, [R7+URZ+0x28850], R0 ;  /* 0x028850000700a5a7 */ /* 0x000ea4000804007f */
[----:B--2---:R-:W-:Y:S05]  /*142f0*/  @!P2 BRA `(.L_x_7845) ;  /* 0xfffffffc00eca947 */ /* 0x004fea000383ffff */
[----:B------:R-:W-:Y:S05]  /*14300*/  BRA `(.L_x_7842) ;  /* 0xffffff4000747947 */ /* 0x000fea000383ffff */
.L_x_7851:
[----:B-1----:R-:W-:-:S04]  /*14310*/  IMAD.U32 R7, RZ, RZ, UR6 ;  /* 0x00000006ff077e24 */ /* 0x002fc8000f8e00ff */
[----:B------:R1:W2:Y:S03]  /*14320*/  SYNCS.PHASECHK.TRANS64.TRYWAIT P3, [R7+URZ+0x28830], R0 ;  /* 0x02883000070075a7 */ /* 0x0002a6000806017f */
[----:B--2---:R-:W-:Y:S05]  /*14330*/  @!P3 NANOSLEEP.SYNCS 0x989680 ;  /* 0x009896800000b95d */ /* 0x004fea0003900000 */
[----:B------:R-:W2:Y:S02]  /*14340*/  @!P3 SYNCS.PHASECHK.TRANS64 P3, [R7+URZ+0x28830], R0 ;  /* 0x028830000700b5a7 */ /* 0x000ea4000806007f */
[----:B--2---:R-:W-:Y:S05]  /*14350*/  @!P3 BRA `(.L_x_7851) ;  /* 0xfffffffc00ecb947 */ /* 0x004fea000383ffff */
[----:B------:R-:W-:Y:S05]  /*14360*/  BRA `(.L_x_7848) ;  /* 0xffffff5c00907947 */ /* 0x000fea000383ffff */
.L_x_7855:
[----:B-1----:R-:W-:-:S04]  /*14370*/  IMAD.U32 R7, RZ, RZ, UR6 ;  /* 0x00000006ff077e24 */ /* 0x002fc8000f8e00ff */
[----:B------:R1:W2:Y:S03]  /*14380*/  SYNCS.PHASECHK.TRANS64.TRYWAIT P2, [R7+URZ+0x28850], R0 ;  /* 0x02885000070075a7 */ /* 0x0002a6000804017f */
[----:B--2---:R-:W-:Y:S05]  /*14390*/  @!P2 NANOSLEEP.SYNCS 0x989680 ;  /* 0x009896800000a95d */ /* 0x004fea0003900000 */
[----:B------:R-:W2:Y:S02]  /*143a0*/  @!P2 SYNCS.PHASECHK.TRANS64 P2, [R7+URZ+0x28850], R0 ;  /* 0x028850000700a5a7 */ /* 0x000ea4000804007f */
[----:B--2---:R-:W-:Y:S05]  /*143b0*/  @!P2 BRA `(.L_x_7855) ;  /* 0xfffffffc00eca947 */ /* 0x004fea000383ffff */
[----:B------:R-:W-:Y:S05]  /*143c0*/  BRA `(.L_x_7852) ;  /* 0xffffff6000507947 */ /* 0x000fea000383ffff */
.L_x_7868:
[----:B-1----:R-:W-:-:S04]  /*143d0*/  IMAD.U32 R5, RZ, RZ, UR5 ;  /* 0x00000005ff057e24 */ /* 0x002fc8000f8e00ff */
[----:B------:R1:W2:Y:S03]  /*143e0*/  SYNCS.PHASECHK.TRANS64.TRYWAIT P0, [R5+URZ+0x28850], R4 ;  /* 0x02885004050075a7 */ /* 0x0002a6000800017f */
[----:B--2---:R-:W-:Y:S05]  /*143f0*/  @!P0 NANOSLEEP.SYNCS 0x989680 ;  /* 0x009896800000895d */ /* 0x004fea0003900000 */
[----:B------:R-:W2:Y:S02]  /*14400*/  @!P0 SYNCS.PHASECHK.TRANS64 P0, [R5+URZ+0x28850], R4 ;  /* 0x02885004050085a7 */ /* 0x000ea4000800007f */
[----:B--2---:R-:W-:Y:S05]  /*14410*/  @!P0 BRA `(.L_x_7868) ;  /* 0xfffffffc00ec8947 */ /* 0x004fea000383ffff */
[----:B------:R-:W-:Y:S05]  /*14420*/  BRA `(.L_x_7867) ;  /* 0xffffff8c00587947 */ /* 0x000fea000383ffff */
.L_x_7904:
[----:B------:R-:W-:Y:S02]  /*14430*/  IMAD.MOV.U32 R13, RZ, RZ, R4 ;  /* 0x000000ffff0d7224 */ /* 0x000fe400078e0004 */
[----:B------:R-:W-:Y:S02]  /*14440*/  IMAD.MOV.U32 R12, RZ, RZ, RZ ;  /* 0x000000ffff0c7224 */ /* 0x000fe400078e00ff */
[----:B------:R-:W-:Y:S02]  /*14450*/  IMAD.MOV.U32 R11, RZ, RZ, 0x1f ;  /* 0x0000001fff0b7424 */ /* 0x000fe400078e00ff */
[----:B------:R-:W-:-:S07]  /*14460*/  IMAD.MOV.U32 R15, RZ, RZ, -0x1 ;  /* 0xffffffffff0f7424 */ /* 0x000fce00078e00ff */
[----:B0-----:R-:W-:Y:S05]  /*14470*/  WARPSYNC.COLLECTIVE R15, `(.L_x_7994) ;  /* 0x000000000f087348 */ /* 0x001fea0003c00000 */
[----:B------:R1:W2:Y:S02]  /*14480*/  SHFL.IDX P6, R14, R13, R12, R11 ;  /* 0x0000000c0d0e7389 */ /* 0x0002a400000c000b */
[----:B012---:R-:W-:Y:S01]  /*14490*/  ENDCOLLECTIVE ;  /* 0x000000000000791b */ /* 0x007fe20003800000 */
.L_x_7994:
[----:B------:R-:W-:Y:S05]  /*144a0*/  BRA `(.L_x_7995) ;  /* 0xffffffc000fc7947 */ /* 0x000fea000383ffff */
.L_x_7906:
[----:B------:R-:W-:Y:S01]  /*144b0*/  BSSY B0, `(.L_x_7996) ;  /* 0x0000006000007945 */ /* 0x000fe20003800000 */
[----:B------:R-:W-:-:S07]  /*144c0*/  IMAD.MOV.U32 R15, RZ, RZ, -0x1 ;  /* 0xffffffffff0f7424 */ /* 0x000fce00078e00ff */
[----:B01----:R-:W-:Y:S05]  /*144d0*/  WARPSYNC.COLLECTIVE R15, `(.L_x_7997) ;  /* 0x000000000f0c7348 */ /* 0x003fea0003c00000 */
[----:B------:R-:W-:Y:S02]  /*144e0*/  ELECT P6, UR62, PT ;  /* 0x00000000003e782f */ /* 0x000fe400038c0000 */
[----:B------:R-:W-:Y:S01]  /*144f0*/  MOV R14, UR62 ;  /* 0x0000003e000e7c02 */ /* 0x000fe20008000f00 */
[----:B01----:R-:W-:Y:S10]  /*14500*/  ENDCOLLECTIVE ;  /* 0x000000000000791b */ /* 0x003ff40003800000 */
.L_x_7997:
[----:B------:R-:W-:Y:S05]  /*14510*/  BSYNC B0 ;  /* 0x0000000000007941 */ /* 0x000fea0003800000 */
.L_x_7996:
[----:B------:R-:W-:Y:S05]  /*14520*/  BRA `(.L_x_7998) ;  /* 0xffffffc400007947 */ /* 0x000fea000383ffff */
.L_x_7908:
[----:B--2---:R2:W3:Y:S02]  /*14530*/  SYNCS.PHASECHK.TRANS64.TRYWAIT P0, [R3+URZ+0x28840], R0 ;  /* 0x02884000030075a7 */ /* 0x0044e4000800017f */
[----:B---3--:R-:W-:Y:S05]  /*14540*/  @!P0 NANOSLEEP.SYNCS 0x989680 ;  /* 0x009896800000895d */ /* 0x008fea0003900000 */
[----:B------:R-:W3:Y:S02]  /*14550*/  @!P0 SYNCS.PHASECHK.TRANS64 P0, [R3+URZ+0x28840], R0 ;  /* 0x02884000030085a7 */ /* 0x000ee4000800007f */
[----:B---3--:R-:W-:Y:S05]  /*14560*/  @!P0 BRA `(.L_x_7908) ;  /* 0xfffffffc00f08947 */ /* 0x008fea000383ffff */
[----:B------:R-:W-:Y:S05]  /*14570*/  BRA `(.L_x_7999) ;  /* 0xffffffc400587947 */ /* 0x000fea000383ffff */
.L_x_7912:
        /* <DEDUP_REMOVED lines=10> */
.L_x_8000:
[----:B------:R-:W-:Y:S02]  /*14620*/  IMAD.MOV.U32 R13, RZ, RZ, R0 ;  /* 0x000000ffff0d7224 */ /* 0x000fe400078e0000 */
[----:B------:R-:W-:-:S07]  /*14630*/  IMAD.MOV.U32 R5, RZ, RZ, R14 ;  /* 0x000000ffff057224 */ /* 0x000fce00078e000e */
[----:B------:R-:W-:Y:S05]  /*14640*/  WARPSYNC.COLLECTIVE R15, `(.L_x_8001) ;  /* 0x000000000f087348 */ /* 0x000fea0003c00000 */
[----:B------:R0:W1:Y:S02]  /*14650*/  SHFL.IDX P6, R14, R13, R12, R11 ;  /* 0x0000000c0d0e7389 */ /* 0x00006400000c000b */
[----:B01----:R-:W-:Y:S01]  /*14660*/  ENDCOLLECTIVE ;  /* 0x000000000000791b */ /* 0x003fe20003800000 */
.L_x_8001:
[----:B------:R-:W-:Y:S02]  /*14670*/  ULDC UR4, c[0x0][0x288] ;  /* 0x0000a20000047ab9 */ /* 0x000fe40000000800 */
[----:B------:R-:W-:-:S05]  /*14680*/  IMAD R3, R7, UR4, RZ ;  /* 0x0000000407037c24 */ /* 0x000fca000f8e02ff */
[----:B------:R-:W-:Y:S01]  /*14690*/  ISETP.GE.AND P2, PT, R2, R3, PT ;  /* 0x000000030200720c */ /* 0x000fe20003f46270 */
[----:B------:R-:W-:Y:S02]  /*146a0*/  IMAD.MOV.U32 R13, RZ, RZ, R4 ;  /* 0x000000ffff0d7224 */ /* 0x000fe400078e0004 */
[----:B------:R-:W-:Y:S02]  /*146b0*/  IMAD.MOV.U32 R12, RZ, RZ, 0x1 ;  /* 0x00000001ff0c7424 */ /* 0x000fe400078e00ff */
[----:B------:R-:W-:-:S08]  /*146c0*/  IMAD.MOV.U32 R6, RZ, RZ, R14 ;  /* 0x000000ffff067224 */ /* 0x000fd000078e000e */
[----:B------:R-:W-:Y:S05]  /*146d0*/  WARPSYNC.COLLECTIVE R15, `(.L_x_8002) ;  /* 0x000000000f087348 */ /* 0x000fea0003c00000 */
[----:B------:R0:W1:Y:S02]  /*146e0*/  SHFL.IDX P6, R14, R13, R12, R11 ;  /* 0x0000000c0d0e7389 */ /* 0x00006400000c000b */
[----:B01----:R-:W-:Y:S01]  /*146f0*/  ENDCOLLECTIVE ;  /* 0x000000000000791b */ /* 0x003fe20003800000 */
.L_x_8002:
[----:B------:R-:W-:-:S05]  /*14700*/  @!P2 LEA R6, P4, R10, R6, 0x1 ;  /* 0x000000060a06a211 */ /* 0x000fca00078808ff */
[----:B------:R-:W-:Y:S02]  /*14710*/  @!P2 IMAD.X R7, RZ, RZ, R5, P4 ;  /* 0x000000ffff07a224 */ /* 0x000fe400020e0605 */
[----:B------:R-:W-:-:S03]  /*14720*/  VIADD R5, R2, 0x10 ;  /* 0x0000001002057836 */ /* 0x000fc60000000000 */
[----:B------:R-:W-:Y:S01]  /*14730*/  @!PT LDS RZ, [RZ] ;  /* 0x00000000fffff984 */ /* 0x000fe20000000800 */
[----:B------:R-:W-:Y:S01]  /*14740*/  @!PT LDS RZ, [RZ] ;  /* 0x00000000fffff984 */ /* 0x000fe20000000800 */
[----:B------:R-:W-:Y:S01]  /*14750*/  @!PT LDS RZ, [RZ] ;  /* 0x00000000fffff984 */ /* 0x000fe20000000800 */
[----:B------:R0:W-:Y:S01]  /*14760*/  @!P2 LDGSTS.E.BYPASS.LTC128B.128 [R9+0x10400], desc[UR50][R6.64], !P1 ;  /* 0x104000000609afae */ /* 0x0001e2000c901d72 */
[----:B------:R-:W-:-:S03]  /*14770*/  IMAD.MOV.U32 R13, RZ, RZ, R0 ;  /* 0x000000ffff0d7224 */ /* 0x000fc600078e0000 */
[----:B------:R0:W-:Y:S01]  /*14780*/  @!P2 LDGSTS.E.BYPASS.LTC128B.128 [R9+0x14400], desc[UR50][R6.64+0x80], !P0 ;  /* 0x144000800609afae */ /* 0x0001e2000c101d72 */
[----:B------:R-:W-:Y:S01]  /*14790*/  ISETP.GE.AND P2, PT, R5, R3, PT ;  /* 0x000000030500720c */ /* 0x000fe20003f46270 */
[----:B------:R-:W-:-:S12]  /*147a0*/  IMAD.MOV.U32 R5, RZ, RZ, R14 ;  /* 0x000000ffff057224 */ /* 0x000fd800078e000e */
[----:B0-----:R-:W-:Y:S05]  /*147b0*/  WARPSYNC.COLLECTIVE R15, `(.L_x_8003) ;  /* 0x000000000f087348 */ /* 0x001fea0003c00000 */
[----:B------:R1:W2:Y:S02]  /*147c0*/  SHFL.IDX P6, R14, R13, R12, R11 ;  /* 0x0000000c0d0e7389 */ /* 0x0002a400000c000b */
[----:B012---:R-:W-:Y:S01]  /*147d0*/  ENDCOLLECTIVE ;  /* 0x000000000000791b */ /* 0x007fe20003800000 */
.L_x_8003:
[----:B------:R-:W-:Y:S02]  /*147e0*/  IMAD.MOV.U32 R13, RZ, RZ, R4 ;  /* 0x000000ffff0d7224 */ /* 0x000fe400078e0004 */
[----:B------:R-:W-:Y:S02]  /*147f0*/  IMAD.MOV.U32 R12, RZ, RZ, 0x2 ;  /* 0x00000002ff0c7424 */ /* 0x000fe400078e00ff */
[----:B------:R-:W-:-:S07]  /*14800*/  IMAD.MOV.U32 R8, RZ, RZ, R14 ;  /* 0x000000ffff087224 */ /* 0x000fce00078e000e */
[----:B------:R-:W-:Y:S05]  /*14810*/  WARPSYNC.COLLECTIVE R15, `(.L_x_8004) ;  /* 0x000000000f087348 */ /* 0x000fea0003c00000 */
[----:B------:R0:W1:Y:S02]  /*14820*/  SHFL.IDX P6, R14, R13, R12, R11 ;  /* 0x0000000c0d0e7389 */ /* 0x00006400000c000b */
[----:B01----:R-:W-:Y:S01]  /*14830*/  ENDCOLLECTIVE ;  /* 0x000000000000791b */ /* 0x003fe20003800000 */
.L_x_8004:
[----:B------:R-:W-:-:S05]  /*14840*/  @!P2 LEA R8, P4, R10, R8, 0x1 ;  /* 0x000000080a08a211 */ /* 0x000fca00078808ff */
[----:B------:R-:W-:Y:S02]  /*14850*/  @!P2 IMAD.X R5, RZ, RZ, R5, P4 ;  /* 0x000000ffff05a224 */ /* 0x000fe400020e0605 */
[----:B------:R-:W-:Y:S02]  /*14860*/  @!P2 IMAD.MOV.U32 R6, RZ, RZ, R8 ;  /* 0x000000ffff06a224 */ /* 0x000fe400078e0008 */
[----:B------:R-:W-:Y:S02]  /*14870*/  @!P2 IMAD.MOV.U32 R7, RZ, RZ, R5 ;  /* 0x000000ffff07a224 */ /* 0x000fe400078e0005 */
[C---:B------:R-:W-:Y:S02]  /*14880*/  VIADD R5, R2.reuse, 0x20 ;  /* 0x0000002002057836 */ /* 0x040fe40000000000 */
[----:B------:R-:W-:Y:S01]  /*14890*/  IMAD.MOV.U32 R13, RZ, RZ, R0 ;  /* 0x000000ffff0d7224 */ /* 0x000fe200078e0000 */
[----:B------:R-:W-:Y:S01]  /*148a0*/  @!PT LDS RZ, [RZ] ;  /* 0x00000000fffff984 */ /* 0x000fe20000000800 */
[----:B------:R-:W-:Y:S01]  /*148b0*/  @!PT LDS RZ, [RZ] ;  /* 0x00000000fffff984 */ /* 0x000fe20000000800 */
[----:B------:R-:W-:Y:S01]  /*148c0*/  @!PT LDS RZ, [RZ] ;  /* 0x00000000fffff984 */ /* 0x000fe20000000800 */
[----:B------:R0:W-:Y:S01]  /*148d0*/  @!P2 LDGSTS.E.BYPASS.LTC128B.128 [R9+0x10c00], desc[UR50][R6.64], !P1 ;  /* 0x10c000000609afae */ /* 0x0001e2000c901d72 */
[----:B------:R-:W-:-:S03]  /*148e0*/  VIADD R8, R2, 0x60 ;  /* 0x0000006002087836 */ /* 0x000fc60000000000 */
[----:B------:R0:W-:Y:S01]  /*148f0*/  @!P2 LDGSTS.E.BYPASS.LTC128B.128 [R9+0x14c00], desc[UR50][R6.64+0x80], !P0 ;  /* 0x14c000800609afae */ /* 0x0001e2000c101d72 */
[----:B------:R-:W-:Y:S01]  /*14900*/  ISETP.GE.AND P2, PT, R5, R3, PT ;  /* 0x000000030500720c */ /* 0x000fe20003f46270 */
[----:B------:R-:W-:-:S12]  /*14910*/  IMAD.MOV.U32 R5, RZ, RZ, R14 ;  /* 0x000000ffff057224 */ /* 0x000fd800078e000e */
[----:B0-----:R-:W-:Y:S05]  /*14920*/  WARPSYNC.COLLECTIVE R15, `(.L_x_8005) ;  /* 0x000000000f087348 */ /* 0x001fea0003c00000 */
[----:B------:R1:W2:Y:S02]  /*14930*/  SHFL.IDX P6, R14, R13, R12, R11 ;  /* 0x0000000c0d0e7389 */ /* 0x0002a400000c000b */
[----:B012---:R-:W-:Y:S01]  /*14940*/  ENDCOLLECTIVE ;  /* 0x000000000000791b */ /* 0x007fe20003800000 */
.L_x_8005:
[----:B------:R-:W-:Y:S02]  /*14950*/  IMAD.MOV.U32 R13, RZ, RZ, R4 ;  /* 0x000000ffff0d7224 */ /* 0x000fe400078e0004 */
[----:B------:R-:W-:Y:S02]  /*14960*/  IMAD.MOV.U32 R12, RZ, RZ, 0x3 ;  /* 0x00000003ff0c7424 */ /* 0x000fe400078e00ff */
[----:B------:R-:W-:-:S07]  /*14970*/  IMAD.MOV.U32 R6, RZ, RZ, R14 ;  /* 0x000000ffff067224 */ /* 0x000fce00078e000e */
[----:B------:R-:W-:Y:S05]  /*14980*/  WARPSYNC.COLLECTIVE R15, `(.L_x_8006) ;  /* 0x000000000f087348 */ /* 0x000fea0003c00000 */
[----:B------:R0:W1:Y:S02]  /*14990*/  SHFL.IDX P6, R14, R13, R12, R11 ;  /* 0x0000000c0d0e7389 */ /* 0x00006400000c000b */
[----:B01----:R-:W-:Y:S01]  /*149a0*/  ENDCOLLECTIVE ;  /* 0x000000000000791b */ /* 0x003fe20003800000 */
.L_x_8006:
[----:B------:R-:W-:-:S05]  /*149b0*/  @!P2 LEA R6, P3, R10, R6, 0x1 ;  /* 0x000000060a06a211 */ /* 0x000fca00078608ff */
[----:B------:R-:W-:-:S04]  /*149c0*/  @!P2 IMAD.X R5, RZ, RZ, R5, P3 ;  /* 0x000000ffff05a224 */ /* 0x000fc800018e0605 */
[----:B------:R-:W-:Y:S02]  /*149d0*/  @!P2 IMAD.MOV.U32 R7, RZ, RZ, R5 ;  /* 0x000000ffff07a224 */ /* 0x000fe400078e0005 */
[----:B------:R-:W-:Y:S02]  /*149e0*/  VIADD R5, R2, 0x30 ;  /* 0x0000003002057836 */ /* 0x000fe40000000000 */
[----:B------:R-:W-:Y:S01]  /*149f0*/  IMAD.MOV.U32 R13, RZ, RZ, R0 ;  /* 0x000000ffff0d7224 */ /* 0x000fe200078e0000 */
[----:B------:R-:W-:Y:S01]  /*14a00*/  @!PT LDS RZ, [RZ] ;  /* 0x00000000fffff984 */ /* 0x000fe20000000800 */
[----:B------:R-:W-:Y:S01]  /*14a10*/  @!PT LDS RZ, [RZ] ;  /* 0x00000000fffff984 */ /* 0x000fe20000000800 */
[----:B------:R-:W-:Y:S01]  /*14a20*/  @!PT LDS RZ, [RZ] ;  /* 0x00000000fffff984 */ /* 0x000fe20000000800 */
[----:B------:R0:W-:Y:S04]  /*14a30*/  @!P2 LDGSTS.E.BYPASS.LTC128B.128 [R9+0x11400], desc[UR50][R6.64], !P1 ;  /* 0x114000000609afae */ /* 0x0001e8000c901d72 */
[----:B------:R0:W-:Y:S01]  /*14a40*/  @!P2 LDGSTS.E.BYPASS.LTC128B.128 [R9+0x15400], desc[UR50][R6.64+0x80], !P0 ;  /* 0x154000800609afae */ /* 0x0001e2000c101d72 */
[----:B------:R-:W-:Y:S01]  /*14a50*/  ISETP.GE.AND P2, PT, R5, R3, PT ;  /* 0x000000030500720c */ /* 0x000fe20003f46270 */
[----:B------:R-:W-:-:S12]  /*14a60*/  IMAD.MOV.U32 R5, RZ, RZ, R14 ;  /* 0x000000ffff057224 */ /* 0x000fd800078e000e */
[----:B0-----:R-:W-:Y:S05]  /*14a70*/  WARPSYNC.COLLECTIVE R15, `(.L_x_8007) ;  /* 0x000000000f087348 */ /* 0x001fea0003c00000 */
[----:B------:R1:W2:Y:S02]  /*14a80*/  SHFL.IDX P6, R14, R13, R12, R11 ;  /* 0x0000000c0d0e7389 */ /* 0x0002a400000c000b */
[----:B012---:R-:W-:Y:S01]  /*14a90*/  ENDCOLLECTIVE ;  /* 0x000000000000791b */ /* 0x007fe20003800000 */
.L_x_8007:
[----:B------:R-:W-:Y:S02]  /*14aa0*/  IMAD.MOV.U32 R13, RZ, RZ, R4 ;  /* 0x000000ffff0d7224 */ /* 0x000fe400078e0004 */
[----:B------:R-:W-:Y:S02]  /*14ab0*/  IMAD.MOV.U32 R12, RZ, RZ, 0x4 ;  /* 0x00000004ff0c7424 */ /* 0x000fe400078e00ff */
[----:B------:R-:W-:-:S07]  /*14ac0*/  IMAD.MOV.U32 R6, RZ, RZ, R14 ;  /* 0x000000ffff067224 */ /* 0x000fce00078e000e */
[----:B------:R-:W-:Y:S05]  /*14ad0*/  WARPSYNC.COLLECTIVE R15, `(.L_x_8008) ;  /* 0x000000000f087348 */ /* 0x000fea0003c00000 */
[----:B------:R0:W1:Y:S02]  /*14ae0*/  SHFL.IDX P6, R14, R13, R12, R11 ;  /* 0x0000000c0d0e7389 */ /* 0x00006400000c000b */
[----:B01----:R-:W-:Y:S01]  /*14af0*/  ENDCOLLECTIVE ;  /* 0x000000000000791b */ /* 0x003fe20003800000 */
.L_x_8008:
        /* <DEDUP_REMOVED lines=15> */
.L_x_8009:
[----:B------:R-:W-:Y:S02]  /*14bf0*/  IMAD.MOV.U32 R13, RZ, RZ, R4 ;  /* 0x000000ffff0d7224 */ /* 0x000fe400078e0004 */
[----:B------:R-:W-:Y:S02]  /*14c00*/  IMAD.MOV.U32 R12, RZ, RZ, 0x5 ;  /* 0x00000005ff0c7424 */ /* 0x000fe400078e00ff */
[----:B------:R-:W-:-:S07]  /*14c10*/  IMAD.MOV.U32 R6, RZ, RZ, R14 ;  /* 0x000000ffff067224 */ /* 0x000fce00078e000e */
[----:B------:R-:W-:Y:S05]  /*14c20*/  WARPSYNC.COLLECTIVE R15, `(.L_x_8010) ;  /* 0x000000000f087348 */ /* 0x000fea0003c00000 */
[----:B------:R0:W1:Y:S02]  /*14c30*/  SHFL.IDX P6, R14, R13, R12, R11 ;  /* 0x0000000c0d0e7389 */ /* 0x00006400000c000b */
[----:B01----:R-:W-:Y:S01]  /*14c40*/  ENDCOLLECTIVE ;  /* 0x000000000000791b */ /* 0x003fe20003800000 */
.L_x_8010:
        /* <DEDUP_REMOVED lines=15> */
.L_x_8011:
[----:B------:R-:W-:Y:S02]  /*14d40*/  IMAD.MOV.U32 R13, RZ, RZ, R4 ;  /* 0x000000ffff0d7224 */ /* 0x000fe400078e0004 */
[----:B------:R-:W-:Y:S02]  /*14d50*/  IMAD.MOV.U32 R12, RZ, RZ, 0x6 ;  /* 0x00000006ff0c7424 */ /* 0x000fe400078e00ff */
[----:B------:R-:W-:-:S07]  /*14d60*/  IMAD.MOV.U32 R6, RZ, RZ, R14 ;  /* 0x000000ffff067224 */ /* 0x000fce00078e000e */
[----:B------:R-:W-:Y:S05]  /*14d70*/  WARPSYNC.COLLECTIVE R15, `(.L_x_8012) ;  /* 0x000000000f087348 */ /* 0x000fea0003c00000 */
[----:B------:R0:W1:Y:S02]  /*14d80*/  SHFL.IDX P6, R14, R13, R12, R11 ;  /* 0x0000000c0d0e7389 */ /* 0x00006400000c000b */
[----:B01----:R-:W-:Y:S01]  /*14d90*/  ENDCOLLECTIVE ;  /* 0x000000000000791b */ /* 0x003fe20003800000 */
.L_x_8012:
[----:B------:R-:W-:-:S05]  /*14da0*/  @!P2 LEA R6, P3, R10, R6, 0x1 ;  /* 0x000000060a06a211 */ /* 0x000fca00078608ff */
[----:B------:R-:W-:Y:S01]  /*14db0*/  @!P2 IMAD.X R5, RZ, RZ, R5, P3 ;  /* 0x000000ffff05a224 */ /* 0x000fe200018e0605 */
[----:B------:R-:W-:-:S03]  /*14dc0*/  ISETP.GE.AND P3, PT, R8, R3, PT ;  /* 0x000000030800720c */ /* 0x000fc60003f66270 */
[----:B------:R-:W-:Y:S02]  /*14dd0*/  @!P2 IMAD.MOV.U32 R7, RZ, RZ, R5 ;  /* 0x000000ffff07a224 */ /* 0x000fe400078e0005 */
[----:B------:R-:W-:-:S03]  /*14de0*/  IMAD.MOV.U32 R13, RZ, RZ, R0 ;  /* 0x000000ffff0d7224 */ /* 0x000fc600078e0000 */
        /* <DEDUP_REMOVED lines=9> */
.L_x_8013:
[----:B------:R-:W-:Y:S02]  /*14e80*/  IMAD.MOV.U32 R13, RZ, RZ, R4 ;  /* 0x000000ffff0d7224 */ /* 0x000fe400078e0004 */
[----:B------:R-:W-:Y:S02]  /*14e90*/  IMAD.MOV.U32 R12, RZ, RZ, 0x7 ;  /* 0x00000007ff0c7424 */ /* 0x000fe400078e00ff */
[----:B------:R-:W-:-:S07]  /*14ea0*/  IMAD.MOV.U32 R6, RZ, RZ, R14 ;  /* 0x000000ffff067224 */ /* 0x000fce00078e000e */
[----:B------:R-:W-:Y:S05]  /*14eb0*/  WARPSYNC.COLLECTIVE R15, `(.L_x_8014) ;  /* 0x000000000f087348 */ /* 0x000fea0003c00000 */
[----:B------:R0:W1:Y:S02]  /*14ec0*/  SHFL.IDX P6, R14, R13, R12, R11 ;  /* 0x0000000c0d0e7389 */ /* 0x00006400000c000b */
[----:B01----:R-:W-:Y:S01]  /*14ed0*/  ENDCOLLECTIVE ;  /* 0x000000000000791b */ /* 0x003fe20003800000 */
.L_x_8014:
[----:B------:R-:W-:-:S05]  /*14ee0*/  @!P3 LEA R6, P2, R10, R6, 0x1 ;  /* 0x000000060a06b211 */ /* 0x000fca00078408ff */
[----:B------:R-:W-:-:S04]  /*14ef0*/  @!P3 IMAD.X R5, RZ, RZ, R5, P2 ;  /* 0x000000ffff05b224 */ /* 0x000fc800010e0605 */
        /* <DEDUP_REMOVED lines=11> */
.L_x_8015:
[----:B------:R-:W-:Y:S01]  /*14fb0*/  IMAD.MOV.U32 R0, RZ, RZ, R14 ;  /* 0x000000ffff007224 */ /* 0x000fe200078e000e */
[----:B------:R-:W-:Y:S06]  /*14fc0*/  BRA `(.L_x_8016) ;  /* 0xffffffc400b87947 */ /* 0x000fec000383ffff */
.L_x_7917:
[----:B0-----:R0:W1:Y:S02]  /*14fd0*/  SYNCS.PHASECHK.TRANS64.TRYWAIT P0, [R17+URZ+0x28820], R0 ;  /* 0x02882000110075a7 */ /* 0x001064000800017f */
[----:B-1----:R-:W-:Y:S05]  /*14fe0*/  @!P0 NANOSLEEP.SYNCS 0x989680 ;  /* 0x009896800000895d */ /* 0x002fea0003900000 */
[----:B------:R-:W1:Y:S02]  /*14ff0*/  @!P0 SYNCS.PHASECHK.TRANS64 P0, [R17+URZ+0x28820], R0 ;  /* 0x02882000110085a7 */ /* 0x000e64000800007f */
[----:B-1----:R-:W-:Y:S05]  /*15000*/  @!P0 BRA `(.L_x_7917) ;  /* 0xfffffffc00f08947 */ /* 0x002fea000383ffff */
[----:B------:R-:W-:Y:S05]  /*15010*/  BRA `(.L_x_8017) ;  /* 0xffffffc800287947 */ /* 0x000fea000383ffff */
.L_x_7924:
[----:B0-----:R0:W1:Y:S02]  /*15020*/  SYNCS.PHASECHK.TRANS64.TRYWAIT P0, [R7+URZ+0x28840], R3 ;  /* 0x02884003070075a7 */ /* 0x001064000800017f */
[----:B-1----:R-:W-:Y:S05]  /*15030*/  @!P0 NANOSLEEP.SYNCS 0x989680 ;  /* 0x009896800000895d */ /* 0x002fea0003900000 */
[----:B------:R-:W1:Y:S02]  /*15040*/  @!P0 SYNCS.PHASECHK.TRANS64 P0, [R7+URZ+0x28840], R3 ;  /* 0x02884003070085a7 */ /* 0x000e64000800007f */
[----:B-1----:R-:W-:Y:S05]  /*15050*/  @!P0 BRA `(.L_x_7924) ;  /* 0xfffffffc00f08947 */ /* 0x002fea000383ffff */
[----:B------:R-:W-:Y:S05]  /*15060*/  BRA `(.L_x_8018) ;  /* 0xffffffc800e07947 */ /* 0x000fea000383ffff */
.L_x_7930:
[----:B0-----:R0:W1:Y:S02]  /*15070*/  SYNCS.PHASECHK.TRANS64.TRYWAIT P0, [R7+URZ+0x60], R3 ;  /* 0x00006003070075a7 */ /* 0x001064000800017f */
[----:B-1----:R-:W-:Y:S05]  /*15080*/  @!P0 NANOSLEEP.SYNCS 0x989680 ;  /* 0x009896800000895d */ /* 0x002fea0003900000 */
[----:B------:R-:W1:Y:S02]  /*15090*/  @!P0 SYNCS.PHASECHK.TRANS64 P0, [R7+URZ+0x60], R3 ;  /* 0x00006003070085a7 */ /* 0x000e64000800007f */
[----:B-1----:R-:W-:Y:S05]  /*150a0*/  @!P0 BRA `(.L_x_7930) ;  /* 0xfffffffc00f08947 */ /* 0x002fea000383ffff */
[----:B------:R-:W-:Y:S05]  /*150b0*/  BRA `(.L_x_8019) ;  /* 0xffffffcc00b07947 */ /* 0x000fea000383ffff */
.L_x_7940:
[----:B--2---:R2:W3:Y:S02]  /*150c0*/  SYNCS.PHASECHK.TRANS64.TRYWAIT P0, [R3+URZ+0x28840], R2 ;  /* 0x02884002030075a7 */ /* 0x0044e4000800017f */
[----:B---3--:R-:W-:Y:S05]  /*150d0*/  @!P0 NANOSLEEP.SYNCS 0x989680 ;  /* 0x009896800000895d */ /* 0x008fea0003900000 */
[----:B------:R-:W3:Y:S02]  /*150e0*/  @!P0 SYNCS.PHASECHK.TRANS64 P0, [R3+URZ+0x28840], R2 ;  /* 0x02884002030085a7 */ /* 0x000ee4000800007f */
[----:B---3--:R-:W-:Y:S05]  /*150f0*/  @!P0 BRA `(.L_x_7940) ;  /* 0xfffffffc00f08947 */ /* 0x008fea000383ffff */
[----:B------:R-:W-:Y:S05]  /*15100*/  BRA `(.L_x_8020) ;  /* 0xffffffd400347947 */ /* 0x000fea000383ffff */
.L_x_7946:
[----:B0-----:R0:W1:Y:S02]  /*15110*/  SYNCS.PHASECHK.TRANS64.TRYWAIT P0, [R2+URZ+0x60], R3 ;  /* 0x00006003020075a7 */ /* 0x001064000800017f */
[----:B-1----:R-:W-:Y:S05]  /*15120*/  @!P0 NANOSLEEP.SYNCS 0x989680 ;  /* 0x009896800000895d */ /* 0x002fea0003900000 */
[----:B------:R-:W1:Y:S02]  /*15130*/  @!P0 SYNCS.PHASECHK.TRANS64 P0, [R2+URZ+0x60], R3 ;  /* 0x00006003020085a7 */ /* 0x000e64000800007f */
[----:B-1----:R-:W-:Y:S05]  /*15140*/  @!P0 BRA `(.L_x_7946) ;  /* 0xfffffffc00f08947 */ /* 0x002fea000383ffff */
[----:B------:R-:W-:Y:S05]  /*15150*/  BRA `(.L_x_8021) ;  /* 0xffffffd800047947 */ /* 0x000fea000383ffff */
.L_x_7955:
[----:B--2---:R2:W3:Y:S02]  /*15160*/  SYNCS.PHASECHK.TRANS64.TRYWAIT P0, [R2+URZ+0x28840], R3 ;  /* 0x02884003020075a7 */ /* 0x0044e4000800017f */
[----:B---3--:R-:W-:Y:S05]  /*15170*/  @!P0 NANOSLEEP.SYNCS 0x989680 ;  /* 0x009896800000895d */ /* 0x008fea0003900000 */
[----:B------:R-:W3:Y:S02]  /*15180*/  @!P0 SYNCS.PHASECHK.TRANS64 P0, [R2+URZ+0x28840], R3 ;  /* 0x02884003020085a7 */ /* 0x000ee4000800007f */
[----:B---3--:R-:W-:Y:S05]  /*15190*/  @!P0 BRA `(.L_x_7955) ;  /* 0xfffffffc00f08947 */ /* 0x008fea000383ffff */
[----:B------:R-:W-:Y:S05]  /*151a0*/  BRA `(.L_x_8022) ;  /* 0xffffffdc00587947 */ /* 0x000fea000383ffff */
.L_x_7961:
[----:B0-----:R0:W1:Y:S02]  /*151b0*/  SYNCS.PHASECHK.TRANS64.TRYWAIT P0, [R2+URZ+0x60], R5 ;  /* 0x00006005020075a7 */ /* 0x001064000800017f */
[----:B-1----:R-:W-:Y:S05]  /*151c0*/  @!P0 NANOSLEEP.SYNCS 0x989680 ;  /* 0x009896800000895d */ /* 0x002fea0003900000 */
[----:B------:R-:W1:Y:S02]  /*151d0*/  @!P0 SYNCS.PHASECHK.TRANS64 P0, [R2+URZ+0x60], R5 ;  /* 0x00006005020085a7 */ /* 0x000e64000800007f */
[----:B-1----:R-:W-:Y:S05]  /*151e0*/  @!P0 BRA `(.L_x_7961) ;  /* 0xfffffffc00f08947 */ /* 0x002fea000383ffff */
[----:B------:R-:W-:Y:S05]  /*151f0*/  BRA `(.L_x_8023) ;  /* 0xffffffe000287947 */ /* 0x000fea000383ffff */
.L_x_7972:
[----:B0-----:R0:W3:Y:S02]  /*15200*/  SYNCS.PHASECHK.TRANS64.TRYWAIT P0, [R3+URZ+0x28860], R0 ;  /* 0x02886000030075a7 */ /* 0x0010e4000800017f */
[----:B---3--:R-:W-:Y:S05]  /*15210*/  @!P0 NANOSLEEP.SYNCS 0x989680 ;  /* 0x009896800000895d */ /* 0x008fea0003900000 */
[----:B------:R-:W3:Y:S02]  /*15220*/  @!P0 SYNCS.PHASECHK.TRANS64 P0, [R3+URZ+0x28860], R0 ;  /* 0x02886000030085a7 */ /* 0x000ee4000800007f */
[----:B---3--:R-:W-:Y:S05]  /*15230*/  @!P0 BRA `(.L_x_7972) ;  /* 0xfffffffc00f08947 */ /* 0x008fea000383ffff */
[----:B------:R-:W-:Y:S05]  /*15240*/  BRA `(.L_x_8024) ;  /* 0xffffffe400687947 */ /* 0x000fea000383ffff */
.L_x_7979:
[----:B------:R-:W-:Y:S01]  /*15250*/  BSSY B0, `(.L_x_8025) ;  /* 0x0000008000007945 */ /* 0x000fe20003800000 */
[----:B-----5:R-:W-:Y:S02]  /*15260*/  IMAD.MOV.U32 R13, RZ, RZ, R2 ;  /* 0x000000ffff0d7224 */ /* 0x020fe400078e0002 */
[----:B------:R-:W-:Y:S02]  /*15270*/  IMAD.MOV.U32 R12, RZ, RZ, RZ ;  /* 0x000000ffff0c7224 */ /* 0x000fe400078e00ff */
[----:B------:R-:W-:Y:S02]  /*15280*/  IMAD.MOV.U32 R11, RZ, RZ, 0x1f ;  /* 0x0000001fff0b7424 */ /* 0x000fe400078e00ff */
[----:B------:R-:W-:-:S07]  /*15290*/  IMAD.MOV.U32 R15, RZ, RZ, -0x1 ;  /* 0xffffffffff0f7424 */ /* 0x000fce00078e00ff */
[----:B-123--:R-:W-:Y:S05]  /*152a0*/  WARPSYNC.COLLECTIVE R15, `(.L_x_8026) ;  /* 0x000000000f087348 */ /* 0x00efea0003c00000 */
[----:B------:R0:W4:Y:S02]  /*152b0*/  SHFL.IDX P6, R14, R13, R12, R11 ;  /* 0x0000000c0d0e7389 */ /* 0x00012400000c000b */
[----:B01234-:R-:W-:Y:S01]  /*152c0*/  ENDCOLLECTIVE ;  /* 0x000000000000791b */ /* 0x01ffe20003800000 */
.L_x_8026:
[----:B------:R-:W-:Y:S05]  /*152d0*/  BSYNC B0 ;  /* 0x0000000000007941 */ /* 0x000fea0003800000 */
.L_x_8025:
[----:B------:R-:W-:Y:S05]  /*152e0*/  BRA `(.L_x_8027) ;  /* 0xffffffe800607947 */ /* 0x000fea000383ffff */
.L_x_7982:
[----:B0-----:R0:W1:Y:S02]  /*152f0*/  SYNCS.PHASECHK.TRANS64.TRYWAIT P0, [R0+URZ+0x28820], R3 ;  /* 0x02882003000075a7 */ /* 0x001064000800017f */
[----:B-1----:R-:W-:Y:S05]  /*15300*/  @!P0 NANOSLEEP.SYNCS 0x989680 ;  /* 0x009896800000895d */ /* 0x002fea0003900000 */
[----:B------:R-:W1:Y:S02]  /*15310*/  @!P0 SYNCS.PHASECHK.TRANS64 P0, [R0+URZ+0x28820], R3 ;  /* 0x02882003000085a7 */ /* 0x000e64000800007f */
[----:B-1----:R-:W-:Y:S05]  /*15320*/  @!P0 BRA `(.L_x_7982) ;  /* 0xfffffffc00f08947 */ /* 0x002fea000383ffff */
[----:B------:R-:W-:Y:S05]  /*15330*/  BRA `(.L_x_8028) ;  /* 0xffffffe800ac7947 */ /* 0x000fea000383ffff */
.L_x_7983:
        /* <DEDUP_REMOVED lines=8> */
[----:B0-23--:R-:W-:Y:S05]  /*153c0*/  WARPSYNC.COLLECTIVE R15, `(.L_x_8030) ;  /* 0x000000000f087348 */ /* 0x00dfea0003c00000 */
[----:B------:R1:W4:Y:S02]  /*153d0*/  SHFL.IDX P6, R14, R13, R12, R11 ;  /* 0x0000000c0d0e7389 */ /* 0x00032400000c000b */
[----:B01234-:R-:W-:Y:S01]  /*153e0*/  ENDCOLLECTIVE ;  /* 0x000000000000791b */ /* 0x01ffe20003800000 */
.L_x_8030:
[----:B------:R-:W-:Y:S05]  /*153f0*/  BSYNC B0 ;  /* 0x0000000000007941 */ /* 0x000fea0003800000 */
.L_x_8029:
[----:B------:R-:W-:Y:S05]  /*15400*/  BRA `(.L_x_8031) ;  /* 0xffffffe800947947 */ /* 0x000fea000383ffff */
.L_x_7986:
[----:B------:R-:W-:Y:S01]  /*15410*/  BSSY B1, `(.L_x_8032) ;  /* 0x0000006000017945 */ /* 0x000fe20003800000 */
[----:B------:R-:W-:-:S07]  /*15420*/  IMAD.MOV.U32 R15, RZ, RZ, -0x1 ;  /* 0xffffffffff0f7424 */ /* 0x000fce00078e00ff */
[----:B0123--:R-:W-:Y:S05]  /*15430*/  WARPSYNC.COLLECTIVE R15, `(.L_x_8033) ;  /* 0x000000000f0c7348 */ /* 0x00ffea0003c00000 */
[----:B------:R-:W-:Y:S02]  /*15440*/  ELECT P6, UR62, PT ;  /* 0x00000000003e782f */ /* 0x000fe400038c0000 */
[----:B------:R-:W-:Y:S01]  /*15450*/  MOV R14, UR62 ;  /* 0x0000003e000e7c02 */ /* 0x000fe20008000f00 */
[----:B0123--:R-:W-:Y:S10]  /*15460*/  ENDCOLLECTIVE ;  /* 0x000000000000791b */ /* 0x00fff40003800000 */
.L_x_8033:
[----:B------:R-:W-:Y:S05]  /*15470*/  BSYNC B1 ;  /* 0x0000000000017941 */ /* 0x000fea0003800000 */
.L_x_8032:
[----:B------:R-:W-:Y:S05]  /*15480*/  BRA `(.L_x_8034) ;  /* 0xffffffe8008c7947 */ /* 0x000fea000383ffff */
.L_x_7988:
[----:B0-----:R0:W1:Y:S02]  /*15490*/  SYNCS.PHASECHK.TRANS64.TRYWAIT P0, [R6+URZ], R5 ;  /* 0x00000005060075a7 */ /* 0x001064000800017f */
[----:B-1----:R-:W-:Y:S05]  /*154a0*/  @!P0 NANOSLEEP.SYNCS 0x989680 ;  /* 0x009896800000895d */ /* 0x002fea0003900000 */
[----:B------:R-:W1:Y:S02]  /*154b0*/  @!P0 SYNCS.PHASECHK.TRANS64 P0, [R6+URZ], R5 ;  /* 0x00000005060085a7 */ /* 0x000e64000800007f */
[----:B-1----:R-:W-:Y:S05]  /*154c0*/  @!P0 BRA `(.L_x_7988) ;  /* 0xfffffffc00f08947 */ /* 0x002fea000383ffff */
[----:B------:R-:W-:Y:S05]  /*154d0*/  BRA `(.L_x_8035) ;  /* 0xffffffe800c47947 */ /* 0x000fea000383ffff */
.L_x_7989:
[----:B-1----:R1:W3:Y:S02]  /*154e0*/  SYNCS.PHASECHK.TRANS64.TRYWAIT P0, [R3+URZ], R2 ;  /* 0x00000002030075a7 */ /* 0x0022e4000800017f */
[----:B---3--:R-:W-:Y:S05]  /*154f0*/  @!P0 NANOSLEEP.SYNCS 0x989680 ;  /* 0x009896800000895d */ /* 0x008fea0003900000 */
[----:B------:R-:W3:Y:S02]  /*15500*/  @!P0 SYNCS.PHASECHK.TRANS64 P0, [R3+URZ], R2 ;  /* 0x00000002030085a7 */ /* 0x000ee4000800007f */
[----:B---3--:R-:W-:Y:S05]  /*15510*/  @!P0 BRA `(.L_x_7989) ;  /* 0xfffffffc00f08947 */ /* 0x008fea000383ffff */
[----:B------:R-:W-:Y:S05]  /*15520*/  BRA `(.L_x_8036) ;  /* 0xffffffe800b87947 */ /* 0x000fea000383ffff */
.L_x_7991:
[----:B-1----:R1:W3:Y:S02]  /*15530*/  SYNCS.PHASECHK.TRANS64.TRYWAIT P0, [R18+URZ], R5 ;  /* 0x00000005120075a7 */ /* 0x0022e4000800017f */
[----:B---3--:R-:W-:Y:S05]  /*15540*/  @!P0 NANOSLEEP.SYNCS 0x989680 ;  /* 0x009896800000895d */ /* 0x008fea0003900000 */
[----:B------:R-:W3:Y:S02]  /*15550*/  @!P0 SYNCS.PHASECHK.TRANS64 P0, [R18+URZ], R5 ;  /* 0x00000005120085a7 */ /* 0x000ee4000800007f */
[----:B---3--:R-:W-:Y:S05]  /*15560*/  @!P0 BRA `(.L_x_7991) ;  /* 0xfffffffc00f08947 */ /* 0x008fea000383ffff */
[----:B------:R-:W-:Y:S05]  /*15570*/  BRA `(.L_x_8037) ;  /* 0xffffffe800bc7947 */ /* 0x000fea000383ffff */
.L_x_8038:
        /* <DEDUP_REMOVED lines=16> */
.L_x_15317:


//--------------------- .text._ZN7cutlass13device_kernelIN5flash11enable_sm90INS1_16FlashAttnFwdSm90INS1_25CollectiveMainloopFwdSm90ILi2EN4cute5tupleIJNS5_1CILi1EEES8_S8_EEENS6_IJNS7_ILi128EEESA_SA_EEELi128ENS_6half_tEfNS_4arch4Sm90ELb0ELb1ELb0ELb1ELb0ELb0ELb0ELb1ELb1ELb1ELb0ELb0EEENS1_21CollectiveEpilogueFwdISB_S9_SC_SE_Li256ELb1ELb1ELb0ELb0EEENS1_36VarlenDynamicPersistentTileSchedulerILi128ELi128ELi256ELi128ELb0ELb1ELb1ELb1ELb0ELb1EEEEEEEEEvNT_6ParamsE --------------------------
	.section	.text._ZN7cutlass13device_kernelIN5flash11enable_sm90INS1_16FlashAttnFwdSm90INS1_25CollectiveMainloopFwdSm90ILi2EN4cute5tupleIJNS5_1CILi1EEES8_S8_EEENS6_IJNS7_ILi128EEESA_SA_EEELi128ENS_6half_tEfNS_4arch4Sm90ELb0ELb1ELb0ELb1ELb0ELb0ELb0ELb1ELb1ELb1ELb0ELb0EEENS1_21CollectiveEpilogueFwdISB_S9_SC_SE_Li256ELb1ELb1ELb0ELb0EEENS1_36VarlenDynamicPersistentTileSchedulerILi128ELi128ELi256ELi128ELb0ELb1ELb1ELb1ELb0ELb1EEEEEEEEEvNT_6ParamsE,"ax",@progbits
	.align	128
.text._ZN7cutlass13device_kernelIN5flash11enable_sm90INS1_16FlashAttnFwdSm90INS1_25CollectiveMainloopFwdSm90ILi2EN4cute5tupleIJNS5_1CILi1EEES8_S8_EEENS6_IJNS7_ILi128EEESA_SA_EEELi128ENS_6half_tEfNS_4arch4Sm90ELb0ELb1ELb0ELb1ELb0ELb0ELb0ELb1ELb1ELb1ELb0ELb0EEENS1_21CollectiveEpilogueFwdISB_S9_SC_SE_Li256ELb1ELb1ELb0ELb0EEENS1_36VarlenDynamicPersistentTileSchedulerILi128ELi128ELi256ELi128ELb0ELb1ELb1ELb1ELb0ELb1EEEEEEEEEvNT_6ParamsE:
        .type           _ZN7cutlass13device_kernelIN5flash11enable_sm90INS1_16FlashAttnFwdSm90INS1_25CollectiveMainloopFwdSm90ILi2EN4cute5tupleIJNS5_1CILi1EEES8_S8_EEENS6_IJNS7_ILi128EEESA_SA_EEELi128ENS_6half_tEfNS_4arch4Sm90ELb0ELb1ELb0ELb1ELb0ELb0ELb0ELb1ELb1ELb1ELb0ELb0EEENS1_21CollectiveEpilogueFwdISB_S9_SC_SE_Li256ELb1ELb1ELb0ELb0EEENS1_36VarlenDynamicPersistentTileSchedulerILi128ELi128ELi256ELi128ELb0ELb1ELb1ELb1ELb0ELb1EEEEEEEEEvNT_6ParamsE,@function
        .size           _ZN7cutlass13device_kernelIN5flash11enable_sm90INS1_16FlashAttnFwdSm90INS1_25CollectiveMainloopFwdSm90ILi2EN4cute5tupleIJNS5_1CILi1EEES8_S8_EEENS6_IJNS7_ILi128EEESA_SA_EEELi128ENS_6half_tEfNS_4arch4Sm90ELb0ELb1ELb0ELb1ELb0ELb0ELb0ELb1ELb1ELb1ELb0ELb0EEENS1_21CollectiveEpilogueFwdISB_S9_SC_SE_Li256ELb1ELb1ELb0ELb0EEENS1_36VarlenDynamicPersistentTileSchedulerILi128ELi128ELi256ELi128ELb0ELb1ELb1ELb1ELb0ELb1EEEEEEEEEvNT_6ParamsE,(.L_x_15318 - _ZN7cutlass13device_kernelIN5flash11enable_sm90INS1_16FlashAttnFwdSm90INS1_25CollectiveMainloopFwdSm90ILi2EN4cute5tupleIJNS5_1CILi1EEES8_S8_EEENS6_IJNS7_ILi128EEESA_SA_EEELi128ENS_6half_tEfNS_4arch4Sm90ELb0ELb1ELb0ELb1ELb0ELb0ELb0ELb1ELb1ELb1ELb0ELb0EEENS1_21CollectiveEpilogueFwdISB_S9_SC_SE_Li256ELb1ELb1ELb0ELb0EEENS1_36VarlenDynamicPersistentTileSchedulerILi128ELi128ELi256ELi128ELb0ELb1ELb1ELb1ELb0ELb1EEEEEEEEEvNT_6ParamsE)
        .other          _ZN7cutlass13device_kernelIN5flash11enable_sm90INS1_16FlashAttnFwdSm90INS1_25CollectiveMainloopFwdSm90ILi2EN4cute5tupleIJNS5_1CILi1EEES8_S8_EEENS6_IJNS7_ILi128EEESA_SA_EEELi128ENS_6half_tEfNS_4arch4Sm90ELb0ELb1ELb0ELb1ELb0ELb0ELb0ELb1ELb1ELb1ELb0ELb0EEENS1_21CollectiveEpilogueFwdISB_S9_SC_SE_Li256ELb1ELb1ELb0ELb0EEENS1_36VarlenDynamicPersistentTileSchedulerILi128ELi128ELi256ELi128ELb0ELb1ELb1ELb1ELb0ELb1EEEEEEEEEvNT_6ParamsE,@"STO_CUDA_ENTRY STV_DEFAULT"
_ZN7cutlass13device_kernelIN5flash11enable_sm90INS1_16FlashAttnFwdSm90INS1_25CollectiveMainloopFwdSm90ILi2EN4cute5tupleIJNS5_1CILi1EEES8_S8_EEENS6_IJNS7_ILi128EEESA_SA_EEELi128ENS_6half_tEfNS_4arch4Sm90ELb0ELb1ELb0ELb1ELb0ELb0ELb0ELb1ELb1ELb1ELb0ELb0EEENS1_21CollectiveEpilogueFwdISB_S9_SC_SE_Li256ELb1ELb1ELb0ELb0EEENS1_36VarlenDynamicPersistentTileSchedulerILi128ELi128ELi256ELi128ELb0ELb1ELb1ELb1ELb0ELb1EEEEEEEEEvNT_6ParamsE:
        /* <DEDUP_REMOVED lines=18> */
.L_x_8040:
[----:B------:R-:W-:Y:S05]  /*0120*/  BSYNC B0 ;  /* 0x0000000000007941 */ /* 0x000fea0003800000 */
.L_x_8039:
        /* <DEDUP_REMOVED lines=41> */
.L_x_8041:
        /* <DEDUP_REMOVED lines=22> */
.L_x_8042:
        /* <DEDUP_REMOVED lines=18> */
.L_x_8043:
        /* <DEDUP_REMOVED lines=22> */
.L_x_8044:
        /* <DEDUP_REMOVED lines=22> */
.L_x_8045:
[----:B------:R-:W-:Y:S01]  /*0900*/  PLOP3.LUT P0, PT, PT, PT, UP0, 0x80, 0x0 ;  /* 0x000000000000781c */ /* 0x000fe20003f0f008 */
[----:B------:R-:W-:Y:S01]  /*0910*/  UMOV UR36, 0x1 ;  /* 0x0000000100247882 */ /* 0x000fe20000000000 */
[----:B------:R-:W-:Y:S01]  /*0920*/  NOP ;  /* 0x0000000000007918 */ /* 0x000fe20000000000 */
[----:B------:R-:W-:Y:S01]  /*0930*/  USEL UR36, UR36, 0x2, !UP0 ;  /* 0x0000000224247887 */ /* 0x000fe2000c000000 */
[----:B------:R-:W-:Y:S01]  /*0940*/  ULDC.64 UR50, c[0x0][0x208] ;  /* 0x0000820000327ab9 */ /* 0x000fe20000000a00 */
[----:B012-4-:R-:W-:Y:S08]  /*0950*/  BAR.SYNC.DEFER_BLOCKING 0x0 ;  /* 0x0000000000007b1d */ /* 0x017ff00000010000 */
[----:B------:R-:W-:Y:S05]  /*0960*/  @!P0 BRA `(.L_x_8046) ;  /* 0x000000f000fc8947 */ /* 0x000fea0003800000 */
.L_x_8047:
[----:B------:R-:W-:-:S08]  /*0970*/  NOP ;  /* 0x0000000000007918 */ /* 0x000fd00000000000 */
[----:B------:R-:W0:Y:S02]  /*0980*/  USETMAXREG.TRY_ALLOC.CTAPOOL UP0, 0xf0 ;  /* 0x000000f0000079c8 */ /* 0x000e240008000600 */
[----:B0-----:R-:W-:-:S13]  /*0990*/  PLOP3.LUT P0, PT, PT, PT, UP0, 0x80, 0x0 ;  /* 0x000000000000781c */ /* 0x001fda0003f0f008 */
[----:B------:R-:W-:Y:S05]  /*09a0*/  @!P0 BRA `(.L_x_8047) ;  /* 0xfffffffc00f08947 */ /* 0x000fea000383ffff */
[----:B------:R-:W0:Y:S01]  /*09b0*/  S2R R2, SR_TID.X ;  /* 0x0000000000027919 */ /* 0x000e220000002100 */
        /* <DEDUP_REMOVED lines=13> */
[----:B------:R-:W-:Y:S01]  /*0a90*/  VIADD R191, R2, 0xffffff80 ;  /* 0xffffff8002bf7836 */ /* 0x000fe20000000000 */
[----:B------:R-:W-:Y:S01]  /*0aa0*/  R2UR UR7, R6 ;  /* 0x00000000060772ca */ /* 0x000fe200000e0000 */
[----:B------:R-:W-:Y:S01]  /*0ab0*/  ULOP3.LUT UR48, UR36, 0x1, URZ, 0xfc, !UPT ;  /* 0x0000000124307892 */ /* 0x000fe2000f8efc3f */
[----:B------:R-:W-:Y:S01]  /*0ac0*/  R2UR UR6, R7 ;  /* 0x00000000070672ca */ /* 0x000fe200000e0000 */
[----:B------:R-:W-:Y:S01]  /*0ad0*/  UMOV UR47, URZ ;  /* 0x0000003f002f7c82 */ /* 0x000fe20008000000 */
[----:B------:R-:W-:Y:S01]  /*0ae0*/  SHF.R.S32.HI R0, RZ, 0x1f, R191 ;  /* 0x0000001fff007819 */ /* 0x000fe200000114bf */
[----:B------:R-:W-:Y:S01]  /*0af0*/  UMOV UR46, URZ ;  /* 0x0000003f002e7c82 */ /* 0x000fe20008000000 */
[----:B------:R-:W-:Y:S01]  /*0b00*/  R2UR UR5, R5 ;  /* 0x00000000050572ca */ /* 0x000fe200000e0000 */
[----:B------:R-:W-:Y:S01]  /*0b10*/  UMOV UR45, URZ ;  /* 0x0000003f002d7c82 */ /* 0x000fe20008000000 */
[CC--:B------:R-:W-:Y:S02]  /*0b20*/  LEA.HI R3, R0.reuse, R191.reuse, RZ, 0x7 ;  /* 0x000000bf00037211 */ /* 0x0c0fe400078f38ff */
[----:B------:R-:W-:-:S02]  /*0b30*/  LEA.HI R4, R0, R191, RZ, 0x5 ;  /* 0x000000bf00047211 */ /* 0x000fc400078f28ff */
[----:B------:R-:W-:Y:S02]  /*0b40*/  LOP3.LUT R2, R3, 0xffffff80, RZ, 0xc0, !PT ;  /* 0xffffff8003027812 */ /* 0x000fe400078ec0ff */
[----:B------:R-:W-:Y:S01]  /*0b50*/  SHF.R.S32.HI R186, RZ, 0x7, R3 ;  /* 0x00000007ffba7819 */ /* 0x000fe20000011403 */
[----:B------:R-:W-:Y:S02]  /*0b60*/  IMAD.SHL.U32 R6, R4, 0x20, RZ ;  /* 0x0000002004067824 */ /* 0x000fe400078e00ff */
[----:B------:R-:W-:Y:S01]  /*0b70*/  IMAD.IADD R185, R191, 0x1, -R2 ;  /* 0x00000001bfb97824 */ /* 0x000fe200078e0a02 */
[----:B------:R-:W-:Y:S02]  /*0b80*/  LEA.HI R2, R0, R191, RZ, 0x4 ;  /* 0x000000bf00027211 */ /* 0x000fe400078f20ff */
[----:B------:R-:W-:Y:S02]  /*0b90*/  LOP3.LUT R7, R6, 0xfffffc00, RZ, 0xc0, !PT ;  /* 0xfffffc0006077812 */ /* 0x000fe400078ec0ff */
[----:B------:R-:W-:-:S02]  /*0ba0*/  SHF.R.S32.HI R8, RZ, 0x1f, R185 ;  /* 0x0000001fff087819 */ /* 0x000fc400000114b9 */
[----:B------:R-:W-:Y:S02]  /*0bb0*/  LEA.HI R6, R0, R191, RZ, 0x2 ;  /* 0x000000bf00067211 */ /* 0x000fe400078f10ff */
[----:B------:R-:W-:Y:S02]  /*0bc0*/  LEA.HI R9, R8, R185, RZ, 0x2 ;  /* 0x000000b908097211 */ /* 0x000fe400078f10ff */
[----:B------:R-:W-:Y:S02]  /*0bd0*/  SHF.R.S32.HI R5, RZ, 0x4, R2 ;  /* 0x00000004ff057819 */ /* 0x000fe40000011402 */
[--C-:B------:R-:W-:Y:S02]  /*0be0*/  SHF.R.S32.HI R10, RZ, 0x2, R9.reuse ;  /* 0x00000002ff0a7819 */ /* 0x100fe40000011409 */
[----:B------:R-:W-:Y:S02]  /*0bf0*/  SHF.R.S32.HI R11, RZ, 0x1f, R9 ;  /* 0x0000001fff0b7819 */ /* 0x000fe40000011409 */
[----:B------:R-:W-:-:S02]  /*0c00*/  LOP3.LUT R4, R2, 0x3fffff0, RZ, 0xc0, !PT ;  /* 0x03fffff002047812 */ /* 0x000fc400078ec0ff */
[----:B------:R-:W-:Y:S02]  /*0c10*/  LOP3.LUT R6, R6, 0xfffffffc, RZ, 0xc0, !PT ;  /* 0xfffffffc06067812 */ /* 0x000fe400078ec0ff */
[----:B------:R-:W-:Y:S01]  /*0c20*/  LEA.HI R0, R0, R191, RZ, 0x3 ;  /* 0x000000bf00007211 */ /* 0x000fe200078f18ff */
[----:B------:R-:W-:Y:S01]  /*0c30*/  IMAD.IADD R4, R191, 0x1, -R4 ;  /* 0x00000001bf047824 */ /* 0x000fe200078e0a04 */
[----:B------:R-:W-:Y:S01]  /*0c40*/  LEA.HI R11, R11, R10, RZ, 0x3 ;  /* 0x0000000a0b0b7211 */ /* 0x000fe200078f18ff */
[----:B------:R-:W-:Y:S01]  /*0c50*/  IMAD.IADD R6, R191, 0x1, -R6 ;  /* 0x00000001bf067824 */ /* 0x000fe200078e0a06 */
        /* <DEDUP_REMOVED lines=17> */
[----:B------:R-:W-:Y:S01]  /*0d70*/  LOP3.LUT R16, R9, 0x7ffffffc, RZ, 0xc0, !PT ;  /* 0x7ffffffc09107812 */ /* 0x000fe200078ec0ff */
[----:B------:R-:W-:Y:S01]  /*0d80*/  IMAD.IADD R3, R186, 0x1, -R3 ;  /* 0x00000001ba037824 */ /* 0x000fe200078e0a03 */
        /* <DEDUP_REMOVED lines=8> */
.L_x_8147:
[----:B------:R-:W-:Y:S01]  /*0e10*/  ULDC.64 UR8, c[0x0][0xa28] ;  /* 0x00028a0000087ab9 */ /* 0x000fe20000000a00 */
[----:B------:R-:W-:Y:S01]  /*0e20*/  ULDC UR4, c[0x0][0x424] ;  /* 0x0001090000047ab9 */ /* 0x000fe20000000800 */
[----:B------:R-:W-:-:S04]  /*0e30*/  UISETP.NE.U32.AND UP0, UPT, UR8, URZ, UPT ;  /* 0x0000003f0800728c */ /* 0x000fc8000bf05070 */
        /* <DEDUP_REMOVED lines=18> */
[----:B------:R-:W-:Y:S01]  /*0f60*/  UMOV UR39, URZ ;  /* 0x0000003f00277c82 */ /* 0x000fe20008000000 */
[----:B------:R-:W-:Y:S02]  /*0f70*/  ULDC UR44, c[0x0][0x288] ;  /* 0x0000a200002c7ab9 */ /* 0x000fe40000000800 */
[----:B------:R-:W-:Y:S01]  /*0f80*/  UISETP.NE.AND.EX UP0, UPT, UR9, URZ, UPT, UP0 ;  /* 0x0000003f0900728c */ /* 0x000fe2000bf05300 */
[----:B------:R-:W-:Y:S02]  /*0f90*/  UMOV UR42, UR7 ;  /* 0x00000007002a7c82 */ /* 0x000fe40008000000 */
[----:B------:R-:W-:Y:S01]  /*0fa0*/  ULDC.64 UR8, c[0x0][0xa20] ;  /* 0x0002880000087ab9 */ /* 0x000fe20000000a00 */
[----:B------:R-:W-:Y:S01]  /*0fb0*/  USEL UR4, UR4, 0x1, UP0 ;  /* 0x0000000104047887 */ /* 0x000fe20008000000 */
[----:B------:R-:W-:Y:S01]  /*0fc0*/  ISETP.NE.U32.AND P1, PT, RZ, UR8, PT ;  /* 0x00000008ff007c0c */ /* 0x000fe2000bf25070 */
[----:B------:R-:W-:-:S02]  /*0fd0*/  ULDC UR8, c[0x0][0x2f0] ;  /* 0x0000bc0000087ab9 */ /* 0x000fc40000000800 */
        /* <DEDUP_REMOVED lines=9> */
[----:B------:R-:W-:Y:S02]  /*1070*/  ULDC.64 UR8, c[0x0][0xa00] ;  /* 0x0002800000087ab9 */ /* 0x000fe40000000a00 */
        /* <DEDUP_REMOVED lines=8> */
.L_x_8048:
[----:B------:R-:W-:Y:S01]  /*1100*/  UMOV UR37, UR6 ;  /* 0x0000000600257c82 */ /* 0x000fe20008000000 */
[----:B------:R-:W-:Y:S05]  /*1110*/  @!P1 BRA `(.L_x_8049) ;  /* 0x00000000001c9947 */ /* 0x000fea0003800000 */
[----:B------:R-:W-:Y:S02]  /*1120*/  ULDC.64 UR8, c[0x0][0xa20] ;  /* 0x0002880000087ab9 */ /* 0x000fe40000000a00 */
[----:B------:R-:W-:-:S06]  /*1130*/  UIMAD.WIDE UR6, UR6, 0x4, UR8 ;  /* 0x00000004060678a5 */ /* 0x000fcc000f8e0208 */
[----:B------:R-:W-:Y:S02]  /*1140*/  IMAD.U32 R2, RZ, RZ, UR6 ;  /* 0x00000006ff027e24 */ /* 0x000fe4000f8e00ff */
[----:B------:R-:W-:-:S05]  /*1150*/  IMAD.U32 R3, RZ, RZ, UR7 ;  /* 0x00000007ff037e24 */ /* 0x000fca000f8e00ff */
[----:B------:R-:W2:Y:S02]  /*1160*/  LDG.E R2, desc[UR50][R2.64] ;  /* 0x0000003202027981 */ /* 0x000ea4000c1e1900 */
[----:B--2---:R-:W-:Y:S01]  /*1170*/  R2UR UR4, R2 ;  /* 0x00000000020472ca */ /* 0x004fe200000e0000 */
[----:B------:R-:W-:-:S14]  /*1180*/  BRA `(.L_x_8050) ;  /* 0x0000000000347947 */ /* 0x000fdc0003800000 */
.L_x_8049:
        /* <DEDUP_REMOVED lines=13> */
.L_x_8050:
        /* <DEDUP_REMOVED lines=27> */
.L_x_8052:
[----:B------:R-:W-:-:S11]  /*1410*/  UISETP.NE.AND UP1, UPT, UR5, 0x1, UPT ;  /* 0x000000010500788c */ /* 0x000fd6000bf25270 */
[----:B------:R-:W-:Y:S02]  /*1420*/  @UP1 ULDC.64 UR8, c[0x0][0x9e8] ;  /* 0x00027a0000081ab9 */ /* 0x000fe40000000a00 */
[----:B------:R-:W-:-:S04]  /*1430*/  UIMAD.WIDE.U32 UR6, UR4, UR8, URZ ;  /* 0x00000008040672a5 */ /* 0x000fc8000f8e003f */
[----:B------:R-:W-:-:S12]  /*1440*/  @UP1 USHF.R.U32.HI UR4, URZ, UR9, UR7 ;  /* 0x000000093f041299 */ /* 0x000fd80008011607 */
.L_x_8053:
[----:B------:R-:W-:-:S06]  /*1450*/  UIMAD UR4, UR4, UR5, UR5 ;  /* 0x00000005040472a4 */ /* 0x000fcc000f8e0205 */
[----:B------:R-:W-:-:S07]  /*1460*/  VIMNMX R0, R0, UR4, PT ;  /* 0x0000000400007c48 */ /* 0x000fce000bfe0100 */
.L_x_8051:
        /* <DEDUP_REMOVED lines=29> */
.L_x_8055:
[----:B------:R-:W-:-:S11]  /*1640*/  UISETP.NE.AND UP0, UPT, UR5, 0x1, UPT ;  /* 0x000000010500788c */ /* 0x000fd6000bf05270 */
[----:B------:R-:W-:Y:S02]  /*1650*/  @UP0 ULDC.64 UR10, c[0x0][0x9e8] ;  /* 0x00027a00000a0ab9 */ /* 0x000fe40000000a00 */
[----:B------:R-:W-:-:S04]  /*1660*/  UIMAD.WIDE.U32 UR6, UR4, UR10, URZ ;  /* 0x0000000a040672a5 */ /* 0x000fc8000f8e003f */
[----:B------:R-:W-:-:S12]  /*1670*/  @UP0 USHF.R.U32.HI UR4, URZ, UR11, UR7 ;  /* 0x0000000b3f040299 */ /* 0x000fd80008011607 */
.L_x_8056:
[----:B------:R-:W-:-:S04]  /*1680*/  UIMAD UR4, UR4, UR5, URZ ;  /* 0x00000005040472a4 */ /* 0x000fc8000f8e023f */
[----:B------:R-:W-:-:S04]  /*1690*/  UISETP.LT.AND UP0, UPT, UR9, UR4, UPT ;  /* 0x000000040900728c */ /* 0x000fc8000bf01270 */
[----:B------:R-:W-:-:S12]  /*16a0*/  USEL UR9, UR9, UR4, !UP0 ;  /* 0x0000000409097287 */ /* 0x000fd8000c000000 */
.L_x_8054:
        /* <DEDUP_REMOVED lines=73> */
.L_x_8058:
        /* <DEDUP_REMOVED lines=9> */
.L_x_8277:
[----:B------:R-:W-:Y:S05]  /*1bd0*/  @!P0 BRA `(.L_x_8060) ;  /* 0x0000000000048947 */ /* 0x000fea0003800000 */
[----:B------:R-:W-:Y:S01]  /*1be0*/  BPT.TRAP 0x1 ;  /* 0x000000040000795c */ /* 0x000fe20000300000 */
.L_x_8060:
[----:B------:R-:W-:Y:S02]  /*1bf0*/  IMAD.U32 R5, RZ, RZ, UR45 ;  /* 0x0000002dff057e24 */ /* 0x000fe4000f8e00ff */
[----:B0-----:R-:W-:-:S03]  /*1c00*/  IMAD.U32 R0, RZ, RZ, UR46 ;  /* 0x0000002eff007e24 */ /* 0x001fc6000f8e00ff */
[----:B------:R-:W-:Y:S02]  /*1c10*/  LEA R5, R5, UR41, 0x3 ;  /* 0x0000002905057c11 */ /* 0x000fe4000f8e18ff */
[----:B------:R-:W-:-:S04]  /*1c20*/  SHF.L.U32 R0, R0, 0x1f, RZ ;  /* 0x0000001f00007819 */ /* 0x000fc800000006ff */
[----:B------:R0:W1:Y:S01]  /*1c30*/  SYNCS.PHASECHK.TRANS64.TRYWAIT P2, [R5+URZ+0x28830], R0 ;  /* 0x02883000050075a7 */ /* 0x000062000804017f */
[----:B------:R-:W-:Y:S05]  /*1c40*/  @!P0 BRA `(.L_x_8061) ;  /* 0x0000000000048947 */ /* 0x000fea0003800000 */
[----:B------:R-:W-:Y:S01]  /*1c50*/  BPT.TRAP 0x1 ;  /* 0x000000040000795c */ /* 0x000fe20000300000 */
.L_x_8061:
[----:B------:R-:W2:Y:S02]  /*1c60*/  S2R R2, SR_TID.X ;  /* 0x0000000000027919 */ /* 0x000ea40000002100 */
[----:B--2---:R-:W-:Y:S01]  /*1c70*/  LOP3.LUT P1, RZ, R2, 0x7f, RZ, 0xc0, !PT ;  /* 0x0000007f02ff7812 */ /* 0x004fe2000782c0ff */
[----:B-1----:R-:W-:-:S12]  /*1c80*/  @P2 BRA `(.L_x_8062) ;  /* 0x0000000000082947 */ /* 0x002fd80003800000 */
[----:B------:R-:W1:Y:S02]  /*1c90*/  SYNCS.PHASECHK.TRANS64.TRYWAIT P2, [R5+URZ+0x28830], R0 ;  /* 0x02883000050075a7 */ /* 0x000e64000804017f */
[----:B-1----:R-:W-:Y:S05]  /*1ca0*/  @!P2 BRA `(.L_x_8063) ;  /* 0x000001440040a947 */ /* 0x002fea0003800000 */
.L_x_8062:
[----:B------:R-:W-:Y:S05]  /*1cb0*/  WARPSYNC.ALL ;  /* 0x0000000000007948 */ /* 0x000fea0003800000 */
[----:B------:R-:W-:Y:S01]  /*1cc0*/  UIADD3 UR4, UR41, 0x18400, URZ ;  /* 0x0001840029047890 */ /* 0x000fe2000fffe03f */
[----:B------:R-:W-:Y:S01]  /*1cd0*/  WARPGROUP.ARRIVE ;  /* 0x00000000000079c5 */ /* 0x000fe20000000000 */
[----:B------:R-:W-:Y:S01]  /*1ce0*/  ULOP3.LUT UR32, UR53, 0x10000, URZ, 0xfc, !UPT ;  /* 0x0001000035207892 */ /* 0x000fe2000f8efc3f */
[----:B01----:R-:W-:Y:S01]  /*1cf0*/  VIADD R0, R17, UR38 ;  /* 0x0000002611007c36 */ /* 0x003fe20008000000 */
[----:B------:R-:W-:Y:S01]  /*1d00*/  USHF.R.U32.HI UR4, URZ, 0x4, UR4 ;  /* 0x000000043f047899 */ /* 0x000fe20008011604 */
[----:B------:R-:W-:Y:S01]  /*1d10*/  IMAD.MOV.U32 R3, RZ, RZ, -0x80 ;  /* 0xffffff80ff037424 */ /* 0x000fe200078e00ff */
[----:B------:R-:W-:Y:S01]  /*1d20*/  UMOV UR33, 0x40000040 ;  /* 0x4000004000217882 */ /* 0x000fe20000000000 */
[----:B------:R-:W-:Y:S01]  /*1d30*/  UMOV UR35, 0x40000040 ;  /* 0x4000004000237882 */ /* 0x000fe20000000000 */
[----:B------:R-:W-:Y:S01]  /*1d40*/  ULOP3.LUT UR4, UR4, 0x3fff, URZ, 0xc0, !UPT ;  /* 0x00003fff04047892 */ /* 0x000fe2000f8ec03f */
[----:B------:R-:W-:Y:S01]  /*1d50*/  IMAD.MOV.U32 R4, RZ, RZ, R0 ;  /* 0x000000ffff047224 */ /* 0x000fe200078e0000 */
[----:B------:R-:W-:Y:S01]  /*1d60*/  UMOV UR5, 0x40000040 ;  /* 0x4000004000057882 */ /* 0x000fe20000000000 */
[----:B------:R-:W-:Y:S01]  /*1d70*/  UMOV UR7, 0x40000040 ;  /* 0x4000004000077882 */ /* 0x000fe20000000000 */
[----:B------:R-:W-:Y:S01]  /*1d80*/  ULOP3.LUT UR49, UR4, 0x10000, URZ, 0xfc, !UPT ;  /* 0x0001000004317892 */ /* 0x000fe2000f8efc3f */
[----:B------:R-:W-:Y:S01]  /*1d90*/  IMAD R6, R88, R3, 0x80 ;  /* 0x0000008058067424 */ /* 0x000fe200078e0203 */
[----:B------:R-:W-:Y:S01]  /*1da0*/  UIADD3 UR4, UR32, 0x2, URZ ;  /* 0x0000000220047890 */ /* 0x000fe2000fffe03f */
[----:B------:R-:W-:Y:S01]  /*1db0*/  IMAD.U32 R7, RZ, RZ, UR44 ;  /* 0x0000002cff077e24 */ /* 0x000fe2000f8e00ff */
[----:B------:R-:W-:Y:S01]  /*1dc0*/  ULEA UR34, UR45, UR49, 0xb ;  /* 0x000000312d227291 */ /* 0x000fe2000f8e583f */
[----:B------:R-:W-:Y:S01]  /*1dd0*/  VIADD R3, R6, 0x1 ;  /* 0x0000000106037836 */ /* 0x000fe20000000000 */
[----:B------:R-:W-:Y:S01]  /*1de0*/  UIADD3 UR8, UR32, 0x4, URZ ;  /* 0x0000000420087890 */ /* 0x000fe2000fffe03f */
[----:B------:R-:W-:Y:S01]  /*1df0*/  LEA R11, R88, 0xffffff80, 0x7 ;  /* 0xffffff80580b7811 */ /* 0x000fe200078e38ff */
[----:B------:R-:W-:-:S02]  /*1e00*/  UIADD3 UR6, UR34, 0x2, URZ ;  /* 0x0000000222067890 */ /* 0x000fc4000fffe03f */
[----:B------:R-:W-:Y:S01]  /*1e10*/  UIADD3 UR10, UR34, 0x4, URZ ;  /* 0x00000004220a7890 */ /* 0x000fe2000fffe03f */
[----:B------:R-:W-:Y:S02]  /*1e20*/  UMOV UR9, 0x40000040 ;  /* 0x4000004000097882 */ /* 0x000fe40000000000 */
[----:B------:R-:W-:Y:S01]  /*1e30*/  HGMMA.64x128x16.F32 R24, gdesc[UR32], RZ, !UPT, gsb0 ;  /* 0x01e00000201879f0 */ /* 0x000fe2000c0008ff */
        /* <DEDUP_REMOVED lines=37> */
[----:B------:R-:W0:Y:S04]  /*2090*/  SHFL.IDX PT, R5, R4, RZ, 0x1c1f ;  /* 0x001c1fff04057589 */ /* 0x000e2800000e0000 */
        /* <DEDUP_REMOVED lines=22> */
[----:B-1----:R-:W-:Y:S02]  /*2200*/  IMAD R0, R16, -0x2, R3 ;  /* 0xfffffffe10007824 */ /* 0x002fe400078e0203 */
[----:B------:R-:W-:-:S03]  /*2210*/  VIADD R3, R6, UR39 ;  /* 0x0000002706037c36 */ /* 0x000fc60008000000 */
[----:B------:R-:W-:Y:S01]  /*2220*/  IADD3 R0, -R7, UR39, R0 ;  /* 0x0000002707007c10 */ /* 0x000fe2000fffe100 */
[----:B------:R-:W-:-:S04]  /*2230*/  IMAD R8, R16, -0x2, R3 ;  /* 0xfffffffe10087824 */ /* 0x000fc800078e0203 */
[C---:B------:R-:W-:Y:S02]  /*2240*/  VIADD R13, R0.reuse, UR6 ;  /* 0x00000006000d7c36 */ /* 0x040fe40008000000 */
[----:B------:R-:W-:-:S03]  /*2250*/  VIADD R10, R0, UR10 ;  /* 0x0000000a000a7c36 */ /* 0x000fc60008000000 */
[----:B0-----:R-:W-:Y:S01]  /*2260*/  VIADDMNMX R0, R5, R13, R8, PT ;  /* 0x0000000d05007246 */ /* 0x001fe20003800108 */
[----:B------:R-:W-:Y:S01]  /*2270*/  IMAD.IADD R2, R10, 0x1, R5 ;  /* 0x000000010a027824 */ /* 0x000fe200078e0205 */
        /* <DEDUP_REMOVED lines=14> */
.L_x_8066:
[----:B------:R-:W-:-:S06]  /*2360*/  UISETP.NE.AND UP2, UPT, UR7, 0x1, UPT ;  /* 0x000000010700788c */ /* 0x000fcc000bf45270 */
[----:B------:R-:W-:-:S05]  /*2370*/  PLOP3.LUT P2, PT, PT, PT, UP2, 0x80, 0x0 ;  /* 0x000000000000781c */ /* 0x000fca0003f4f028 */
[----:B------:R-:W-:-:S08]  /*2380*/  @UP2 ULDC.64 UR10, c[0x0][0x9e8] ;  /* 0x00027a00000a2ab9 */ /* 0x000fd00000000a00 */
[----:B------:R-:W-:-:S05]  /*2390*/  @P2 IMAD.HI.U32 R5, R3, UR10, RZ ;  /* 0x0000000a03052c27 */ /* 0x000fca000f8e00ff */
[----:B------:R-:W-:-:S07]  /*23a0*/  @P2 SHF.R.U32.HI R3, RZ, UR11, R5 ;  /* 0x0000000bff032c19 */ /* 0x000fce0008011605 */
.L_x_8067:
[----:B------:R-:W-:Y:S05]  /*23b0*/  BSYNC B0 ;  /* 0x0000000000007941 */ /* 0x000fea0003800000 */
.L_x_8065:
[----:B------:R-:W-:-:S04]  /*23c0*/  IMAD R3, R3, UR7, -R11 ;  /* 0x0000000703037c24 */ /* 0x000fc8000f8e0a0b */
[----:B------:R-:W-:-:S05]  /*23d0*/  IMAD R3, R16, -0x2, R3 ;  /* 0xfffffffe10037824 */ /* 0x000fca00078e0203 */
[----:B------:R-:W-:Y:S02]  /*23e0*/  VIMNMX R2, R2, R3, !PT ;  /* 0x0000000302027248 */ /* 0x000fe40007fe0100 */
[----:B------:R-:W-:-:S07]  /*23f0*/  VIADDMNMX R0, R3, UR7, R0, PT ;  /* 0x0000000703007c46 */ /* 0x000fce000b800100 */
.L_x_8064:
        /* <DEDUP_REMOVED lines=8> */
[----:B------:R-:W-:Y:S02]  /*2480*/  ISETP.GT.AND P3, PT, R2, 0x9, !P5 ;  /* 0x000000090200780c */ /* 0x000fe40006f64270 */
        /* <DEDUP_REMOVED lines=143> */
[----:B------:R-:W-:Y:S01]  /*2d80*/  ISETP.GE.AND P6, PT, R6, 0x7a, PT ;  /* 0x0000007a0600780c */ /* 0x000fe20003fc6270 */
[----:B0-----:R-:W-:-:S03]  /*2d90*/  IMAD.IADD R6, R10, 0x1, R15 ;  /* 0x000000010a067824 */ /* 0x001fc600078e020f */
[----:B------:R-:W-:Y:S02]  /*2da0*/  P2R R24, PR, RZ, 0x40 ;  /* 0x00000040ff187803 */ /* 0x000fe40000000000 */
[----:B------:R-:W-:Y:S02]  /*2db0*/  ISETP.GT.AND P6, PT, R2, 0x79, !P6 ;  /* 0x000000790200780c */ /* 0x000fe400077c4270 */
[----:B------:R-:W-:Y:S02]  /*2dc0*/  VIADDMNMX R2, R15, R13, R8, PT ;  /* 0x0000000d0f027246 */ /* 0x000fe40003800108 */
[----:B------:R-:W-:-:S04]  /*2dd0*/  ISETP.LT.OR P6, PT, R0, 0x7a, P6 ;  /* 0x0000007a0000780c */ /* 0x000fc800037c1670 */
        /* <DEDUP_REMOVED lines=17> */
.L_x_8070:
[----:B------:R-:W-:-:S06]  /*2ef0*/  UISETP.NE.AND UP2, UPT, UR7, 0x1, UPT ;  /* 0x000000010700788c */ /* 0x000fcc000bf45270 */
[----:B------:R-:W-:-:S05]  /*2f00*/  PLOP3.LUT P6, PT, PT, PT, UP2, 0x80, 0x0 ;  /* 0x000000000000781c */ /* 0x000fca0003fcf028 */
[----:B------:R-:W-:-:S08]  /*2f10*/  @UP2 ULDC.64 UR10, c[0x0][0x9e8] ;  /* 0x00027a00000a2ab9 */ /* 0x000fd00000000a00 */
[----:B------:R-:W-:Y:S01]  /*2f20*/  @P6 IMAD.HI.U32 R4, R0, UR10, RZ ;  /* 0x0000000a00046c27 */ /* 0x000fe2000f8e00ff */
[----:B------:R-:W-:-:S13]  /*2f30*/  PLOP3.LUT P6, PT, PT, PT, UP2, 0x80, 0x0 ;  /* 0x000000000000781c */ /* 0x000fda0003fcf028 */
[----:B------:R-:W-:-:S07]  /*2f40*/  @P6 SHF.R.U32.HI R0, RZ, UR11, R4 ;  /* 0x0000000bff006c19 */ /* 0x000fce0008011604 */
.L_x_8071:
[----:B------:R-:W-:Y:S05]  /*2f50*/  BSYNC B0 ;  /* 0x0000000000007941 */ /* 0x000fea0003800000 */
.L_x_8069:
[----:B------:R-:W-:-:S04]  /*2f60*/  IMAD R11, R0, UR7, -R11 ;  /* 0x00000007000b7c24 */ /* 0x000fc8000f8e0a0b */
[----:B------:R-:W-:-:S05]  /*2f70*/  IMAD R11, R16, -0x2, R11 ;  /* 0xfffffffe100b7824 */ /* 0x000fca00078e020b */
[----:B------:R-:W-:Y:S02]  /*2f80*/  VIMNMX R6, R6, R11, !PT ;  /* 0x0000000b06067248 */ /* 0x000fe40007fe0100 */
[----:B------:R-:W-:-:S07]  /*2f90*/  VIADDMNMX R2, R11, UR7, R2, PT ;  /* 0x000000070b027c46 */ /* 0x000fce000b800102 */
.L_x_8068:
        /* <DEDUP_REMOVED lines=99> */
[C---:B------:R-:W-:Y:S02]  /*35d0*/  ISETP.LT.OR P5, PT, R2.reuse, 0x79, P5 ;  /* 0x000000790200780c */ /* 0x040fe40002fa1670 */
[----:B------:R-:W-:-:S02]  /*35e0*/  ISETP.LT.OR P2, PT, R2, 0x39, P2 ;  /* 0x000000390200780c */ /* 0x000fc40001741670 */
[----:B------:R-:W-:Y:S02]  /*35f0*/  FSEL R83, R83, -INF , !P4 ;  /* 0xff80000053537808 */ /* 0x000fe40006000000 */
[----:B------:R-:W-:Y:S02]  /*3600*/  FSEL R33, R54, -INF , !P2 ;  /* 0xff80000036217808 */ /* 0x000fe40005000000 */
[----:B------:R-:W-:Y:S02]  /*3610*/  ISETP.GT.AND P2, PT, R6, 0x39, !P6 ;  /* 0x000000390600780c */ /* 0x000fe40007744270 */
[----:B------:R-:W-:Y:S02]  /*3620*/  ISETP.NE.AND P6, PT, R72, RZ, PT ;  /* 0x000000ff4800720c */ /* 0x000fe40003fc5270 */
        /* <DEDUP_REMOVED lines=30> */
[----:B------:R-:W-:Y:S02]  /*3810*/  ISETP.NE.AND P2, PT, R61, RZ, PT ;  /* 0x000000ff3d00720c */ /* 0x000fe40003f45270 */
[----:B------:R-:W0:Y:S02]  /*3820*/  SHFL.BFLY PT, R61, R8, 0x2, 0x1f ;  /* 0x0c401f00083d7f89 */ /* 0x000e2400000e0000 */
        /* <DEDUP_REMOVED lines=13> */
[----:B------:R-:W-:Y:S02]  /*3900*/  ISETP.GT.AND P2, PT, R6, 0x68, !P6 ;  /* 0x000000680600780c */ /* 0x000fe40007744270 */
[----:B------:R-:W-:Y:S02]  /*3910*/  ISETP.NE.AND P6, PT, R12, RZ, PT ;  /* 0x000000ff0c00720c */ /* 0x000fe40003fc5270 */
[----:B------:R-:W-:-:S04]  /*3920*/  ISETP.LT.OR P2, PT, R2, 0x69, P2 ;  /* 0x000000690200780c */ /* 0x000fc80001741670 */
        /* <DEDUP_REMOVED lines=10> */
[----:B------:R-:W-:Y:S01]  /*39d0*/  FSEL R113, R82, -INF , !P3 ;  /* 0xff80000052717808 */ /* 0x000fe20005800000 */
        /* <DEDUP_REMOVED lines=19> */
[----:B------:R-:W-:Y:S01]  /*3b10*/  ISETP.GT.AND P6, PT, R6, 0x79, !P6 ;  /* 0x000000790600780c */ /* 0x000fe200077c4270 */
[--C-:B------:R-:W-:Y:S01]  /*3b20*/  FFMA.FTZ R6, R111, R4, -R10.reuse ;  /* 0x000000046f067223 */ /* 0x100fe2000001080a */
[----:B------:R-:W-:Y:S01]  /*3b30*/  FMNMX.FTZ R8, R35, R8, !PT ;  /* 0x0000000823087209 */ /* 0x000fe20007810000 */
[----:B------:R-:W1:Y:S01]  /*3b40*/  MUFU.EX2 R182, R182 ;  /* 0x000000b600b67308 */ /* 0x000e620000000800 */
[----:B------:R-:W-:Y:S01]  /*3b50*/  ISETP.LT.OR P6, PT, R2, 0x7a, P6 ;  /* 0x0000007a0200780c */ /* 0x000fe200037c1670 */
[--C-:B------:R-:W-:Y:S01]  /*3b60*/  FFMA.FTZ R2, R107, R4, -R10.reuse ;  /* 0x000000046b027223 */ /* 0x100fe2000001080a */
[----:B------:R-:W-:Y:S01]  /*3b70*/  FMNMX.FTZ R8, R15, R8, !PT ;  /* 0x000000080f087209 */ /* 0x000fe20007810000 */
[-CC-:B------:R-:W-:Y:S01]  /*3b80*/  FFMA.FTZ R172, R121, R4.reuse, -R10.reuse ;  /* 0x0000000479ac7223 */ /* 0x180fe2000001080a */
[----:B------:R-:W-:Y:S01]  /*3b90*/  FSEL R111, R86, -INF , !P5 ;  /* 0xff800000566f7808 */ /* 0x000fe20006800000 */
[--C-:B------:R-:W-:Y:S01]  /*3ba0*/  FFMA.FTZ R93, R93, R4, -R10.reuse ;  /* 0x000000045d5d7223 */ /* 0x100fe2000001080a */
[----:B------:R-:W-:Y:S01]  /*3bb0*/  FMNMX.FTZ R8, R39, R8, !PT ;  /* 0x0000000827087209 */ /* 0x000fe20007810000 */
[----:B------:R-:W-:Y:S01]  /*3bc0*/  MUFU.EX2 R166, R2 ;  /* 0x0000000200a67308 */ /* 0x000fe20000000800 */
[----:B------:R-:W-:Y:S01]  /*3bd0*/  FSEL R87, R87, -INF , !P6 ;  /* 0xff80000057577808 */ /* 0x000fe20007000000 */
[--C-:B------:R-:W-:Y:S01]  /*3be0*/  FFMA.FTZ R174, R119, R4, -R10.reuse ;  /* 0x0000000477ae7223 */ /* 0x100fe2000001080a */
[----:B------:R-:W-:Y:S01]  /*3bf0*/  FMNMX.FTZ R8, R21, R8, !PT ;  /* 0x0000000815087209 */ /* 0x000fe20007810000 */
[-CC-:B------:R-:W-:Y:S01]  /*3c00*/  FFMA.FTZ R95, R95, R4.reuse, -R10.reuse ;  /* 0x000000045f5f7223 */ /* 0x180fe2000001080a */
[-CC-:B------:R-:W-:Y:S01]  /*3c10*/  FFMA.FTZ R168, R117, R4.reuse, -R10.reuse ;  /* 0x0000000475a87223 */ /* 0x180fe2000001080a */
[--C-:B------:R-:W-:Y:S01]  /*3c20*/  FFMA.FTZ R97, R97, R4, -R10.reuse ;  /* 0x0000000461617223 */ /* 0x100fe2000001080a */
[----:B------:R-:W-:Y:S01]  /*3c30*/  FMNMX.FTZ R8, R43, R8, !PT ;  /* 0x000000082b087209 */ /* 0x000fe20007810000 */
[----:B------:R2:W-:Y:S01]  /*3c40*/  MUFU.EX2 R115, R6 ;  /* 0x0000000600737308 */ /* 0x0005e20000000800 */
        /* <DEDUP_REMOVED lines=8> */
[-CC-:B--2---:R-:W-:Y:S01]  /*3cd0*/  FFMA.FTZ R6, R7, R4.reuse, -R10.reuse ;  /* 0x0000000407067223 */ /* 0x184fe2000001080a */
        /* <DEDUP_REMOVED lines=11> */
[----:B------:R-:W-:-:S02]  /*3d90*/  FFMA.FTZ R10, R85, R4, -R10 ;  /* 0x00000004550a7223 */ /* 0x000fc4000001080a */
[----:B------:R-:W-:Y:S01]  /*3da0*/  FMNMX.FTZ R8, R55, R8, !PT ;  /* 0x0000000837087209 */ /* 0x000fe20007810000 */
[----:B------:R-:W4:Y:S03]  /*3db0*/  MUFU.EX2 R89, R89 ;  /* 0x0000005900597308 */ /* 0x000f260000000800 */
        /* <DEDUP_REMOVED lines=39> */
[----:B------:R-:W-:-:S03]  /*4030*/  PLOP3.LUT P2, PT, PT, PT, UP1, 0x40, 0x0 ;  /* 0x000000000000781c */ /* 0x000fc60003f4e818 */
        /* <DEDUP_REMOVED lines=17> */
[----:B-1----:R-:W-:Y:S01]  /*4150*/  FADD.FTZ R30, R182, R31 ;  /* 0x0000001fb61e7221 */ /* 0x002fe20000010000 */
[-CC-:B------:R-:W-:Y:S01]  /*4160*/  FFMA.FTZ R33, R33, R4.reuse, -R2.reuse ;  /* 0x0000000421217223 */ /* 0x180fe20000010802 */
[-C--:B------:R-:W-:Y:S01]  /*4170*/  FFMA.FTZ R55, R55, R4.reuse, -R2 ;  /* 0x0000000437377223 */ /* 0x080fe20000010802 */
[----:B------:R-:W0:Y:S01]  /*4180*/  MUFU.EX2 R27, R27 ;  /* 0x0000001b001b7308 */ /* 0x000e220000000800 */
[----:B---3--:R-:W-:Y:S01]  /*4190*/  FADD.FTZ R31, R65, R30 ;  /* 0x0000001e411f7221 */ /* 0x008fe20000010000 */
[-CC-:B------:R-:W-:Y:S01]  /*41a0*/  FFMA.FTZ R37, R37, R4.reuse, -R2.reuse ;  /* 0x0000000425257223 */ /* 0x180fe20000010802 */
[-CC-:B------:R-:W-:Y:S01]  /*41b0*/  FFMA.FTZ R59, R59, R4.reuse, -R2.reuse ;  /* 0x000000043b3b7223 */ /* 0x180fe20000010802 */
[-CC-:B------:R-:W-:Y:S01]  /*41c0*/  FFMA.FTZ R41, R41, R4.reuse, -R2.reuse ;  /* 0x0000000429297223 */ /* 0x180fe20000010802 */
[----:B--2---:R-:W-:Y:S01]  /*41d0*/  FADD.FTZ R32, R176, R31 ;  /* 0x0000001fb0207221 */ /* 0x004fe20000010000 */
[-CC-:B------:R-:W-:Y:S01]  /*41e0*/  FFMA.FTZ R63, R63, R4.reuse, -R2.reuse ;  /* 0x000000043f3f7223 */ /* 0x180fe20000010802 */
[-C--:B------:R-:W-:Y:S01]  /*41f0*/  FFMA.FTZ R45, R45, R4.reuse, -R2 ;  /* 0x000000042d2d7223 */ /* 0x080fe20000010802 */
[----:B------:R-:W1:Y:S01]  /*4200*/  MUFU.EX2 R11, R11 ;  /* 0x0000000b000b7308 */ /* 0x000e620000000800 */
[----:B----4-:R-:W-:Y:S01]  /*4210*/  FADD.FTZ R31, R89, R32 ;  /* 0x00000020591f7221 */ /* 0x010fe20000010000 */
[-CC-:B------:R-:W-:Y:S01]  /*4220*/  FFMA.FTZ R67, R67, R4.reuse, -R2.reuse ;  /* 0x0000000443437223 */ /* 0x180fe20000010802 */
[-CC-:B------:R-:W-:Y:S01]  /*4230*/  FFMA.FTZ R49, R49, R4.reuse, -R2.reuse ;  /* 0x0000000431317223 */ /* 0x180fe20000010802 */
[-CC-:B------:R-:W-:Y:S01]  /*4240*/  FFMA.FTZ R71, R71, R4.reuse, -R2.reuse ;  /* 0x0000000447477223 */ /* 0x180fe20000010802 */
[----:B-----5:R-:W-:Y:S01]  /*4250*/  FADD.FTZ R32, R178, R31 ;  /* 0x0000001fb2207221 */ /* 0x020fe20000010000 */
[-CC-:B------:R-:W-:Y:S01]  /*4260*/  FFMA.FTZ R53, R53, R4.reuse, -R2.reuse ;  /* 0x0000000435357223 */ /* 0x180fe20000010802 */
[-C--:B------:R-:W-:Y:S01]  /*4270*/  FFMA.FTZ R75, R75, R4.reuse, -R2 ;  /* 0x000000044b4b7223 */ /* 0x080fe20000010802 */
[----:B------:R-:W2:Y:S01]  /*4280*/  MUFU.EX2 R13, R13 ;  /* 0x0000000d000d7308 */ /* 0x000ea20000000800 */
[----:B------:R-:W-:Y:S01]  /*4290*/  FADD.FTZ R31, R91, R32 ;  /* 0x000000205b1f7221 */ /* 0x000fe20000010000 */
[-CC-:B------:R-:W-:Y:S01]  /*42a0*/  FFMA.FTZ R57, R57, R4.reuse, -R2.reuse ;  /* 0x0000000439397223 */ /* 0x180fe20000010802 */
[-CC-:B------:R-:W-:Y:S01]  /*42b0*/  FFMA.FTZ R79, R79, R4.reuse, -R2.reuse ;  /* 0x000000044f4f7223 */ /* 0x180fe20000010802 */
[-CC-:B------:R-:W-:Y:S01]  /*42c0*/  FFMA.FTZ R113, R113, R4.reuse, -R2.reuse ;  /* 0x0000000471717223 */ /* 0x180fe20000010802 */
[----:B------:R-:W-:Y:S01]  /*42d0*/  FADD.FTZ R34, R172, R31 ;  /* 0x0000001fac227221 */ /* 0x000fe20000010000 */
[-CC-:B------:R-:W-:Y:S01]  /*42e0*/  FFMA.FTZ R83, R83, R4.reuse, -R2.reuse ;  /* 0x0000000453537223 */ /* 0x180fe20000010802 */
[-C--:B------:R-:W-:Y:S01]  /*42f0*/  FFMA.FTZ R111, R111, R4.reuse, -R2 ;  /* 0x000000046f6f7223 */ /* 0x080fe20000010802 */
[----:B------:R3:W4:Y:S01]  /*4300*/  MUFU.EX2 R12, R35 ;  /* 0x00000023000c7308 */ /* 0x0007220000000800 */
[----:B------:R-:W-:Y:S01]  /*4310*/  FADD.FTZ R31, R93, R34 ;  /* 0x000000225d1f7221 */ /* 0x000fe20000010000 */
[----:B0-----:R-:W-:Y:S01]  /*4320*/  FADD.FTZ R34, R26, R27 ;  /* 0x0000001b1a227221 */ /* 0x001fe20000010000 */
[----:B------:R-:W-:Y:S01]  /*4330*/  FFMA.FTZ R87, R87, R4, -R2 ;  /* 0x0000000457577223 */ /* 0x000fe20000010802 */
[----:B-1----:R-:W-:Y:S01]  /*4340*/  F2FP.F16.F32.PACK_AB R183, R8, R11 ;  /* 0x0000000b08b7723e */ /* 0x002fe200000000ff */
[----:B------:R-:W-:Y:S01]  /*4350*/  FADD.FTZ R36, R174, R31 ;  /* 0x0000001fae247221 */ /* 0x000fe20000010000 */
[----:B------:R-:W-:Y:S01]  /*4360*/  FADD.FTZ R31, R11, R34 ;  /* 0x000000220b1f7221 */ /* 0x000fe20000010000 */
[----:B------:R-:W-:Y:S01]  /*4370*/  F2FP.F16.F32.PACK_AB R180, R61, R180 ;  /* 0x000000b43db4723e */ /* 0x000fe200000000ff */
[----:B------:R-:W0:Y:S01]  /*4380*/  MUFU.EX2 R15, R15 ;  /* 0x0000000f000f7308 */ /* 0x000e220000000800 */
[----:B---3--:R-:W-:Y:S01]  /*4390*/  FADD.FTZ R35, R95, R36 ;  /* 0x000000245f237221 */ /* 0x008fe20000010000 */
[----:B------:R-:W-:Y:S01]  /*43a0*/  FADD.FTZ R36, R8, R31 ;  /* 0x0000001f08247221 */ /* 0x000fe20000010000 */
[----:B------:R-:W-:-:S02]  /*43b0*/  F2FP.F16.F32.PACK_AB R182, R65, R182 ;  /* 0x000000b641b6723e */ /* 0x000fc400000000ff */
[----:B------:R-:W-:Y:S01]  /*43c0*/  FADD.FTZ R38, R168, R35 ;  /* 0x00000023a8267221 */ /* 0x000fe20000010000 */
[----:B--2---:R-:W-:Y:S01]  /*43d0*/  FADD.FTZ R31, R13, R36 ;  /* 0x000000240d1f7221 */ /* 0x004fe20000010000 */
[----:B------:R-:W-:Y:S01]  /*43e0*/  F2FP.F16.F32.PACK_AB R176, R89, R176 ;  /* 0x000000b059b0723e */ /* 0x000fe200000000ff */
[----:B------:R-:W1:Y:S01]  /*43f0*/  MUFU.EX2 R14, R39 ;  /* 0x00000027000e7308 */ /* 0x000e620000000800 */
[----:B------:R-:W-:Y:S01]  /*4400*/  FADD.FTZ R35, R97, R38 ;  /* 0x0000002661237221 */ /* 0x000fe20000010000 */
[----:B----4-:R-:W-:Y:S01]  /*4410*/  FADD.FTZ R36, R12, R31 ;  /* 0x0000001f0c247221 */ /* 0x010fe20000010000 */
[----:B------:R-:W-:Y:S02]  /*4420*/  F2FP.F16.F32.PACK_AB R178, R91, R178 ;  /* 0x000000b25bb2723e */ /* 0x000fe400000000ff */
[----:B------:R-:W-:Y:S01]  /*4430*/  FADD.FTZ R38, R170, R35 ;  /* 0x00000023aa267221 */ /* 0x000fe20000010000 */
[----:B------:R-:W-:Y:S02]  /*4440*/  F2FP.F16.F32.PACK_AB R172, R93, R172 ;  /* 0x000000ac5dac723e */ /* 0x000fe400000000ff */
[----:B------:R-:W2:Y:S01]  /*4450*/  MUFU.EX2 R21, R21 ;  /* 0x0000001500157308 */ /* 0x000ea20000000800 */
[----:B------:R-:W-:Y:S01]  /*4460*/  FADD.FTZ R35, R99, R38 ;  /* 0x0000002663237221 */ /* 0x000fe20000010000 */
[----:B0-----:R-:W-:Y:S01]  /*4470*/  FADD.FTZ R31, R15, R36 ;  /* 0x000000240f1f7221 */ /* 0x001fe20000010000 */
[----:B------:R-:W-:-:S02]  /*4480*/  F2FP.F16.F32.PACK_AB R174, R95, R174 ;  /* 0x000000ae5fae723e */ /* 0x000fc400000000ff */
[----:B------:R-:W-:Y:S01]  /*4490*/  FADD.FTZ R40, R164, R35 ;  /* 0x00000023a4287221 */ /* 0x000fe20000010000 */
[----:B------:R-:W-:Y:S02]  /*44a0*/  F2FP.F16.F32.PACK_AB R168, R97, R168 ;  /* 0x000000a861a8723e */ /* 0x000fe400000000ff */
        /* <DEDUP_REMOVED lines=9> */
[C---:B------:R-:W-:Y:S01]  /*4540*/  FADD.FTZ R40, R166.reuse, R35 ;  /* 0x00000023a6287221 */ /* 0x040fe20000010000 */
        /* <DEDUP_REMOVED lines=8> */
[----:B------:R-:W-:Y:S01]  /*45d0*/  F2FP.F16.F32.PACK_AB R173, R20, R21 ;  /* 0x0000001514ad723e */ /* 0x000fe200000000ff */
[----:B------:R-:W-:Y:S02]  /*45e0*/  FADD.FTZ R35, R101, R2 ;  /* 0x0000000265237221 */ /* 0x000fe40000010000 */
[----:B------:R-:W0:Y:S01]  /*45f0*/  MUFU.EX2 R29, R29 ;  /* 0x0000001d001d7308 */ /* 0x000e220000000800 */
[----:B-1----:R-:W-:-:S07]  /*4600*/  FADD.FTZ R31, R25, R38 ;  /* 0x00000026191f7221 */ /* 0x002fce0000010000 */
[----:B------:R-:W1:Y:S01]  /*4610*/  MUFU.EX2 R28, R51 ;  /* 0x00000033001c7308 */ /* 0x000e620000000800 */
[C---:B--2---:R-:W-:Y:S01]  /*4620*/  FADD.FTZ R40, R24.reuse, R31 ;  /* 0x0000001f18287221 */ /* 0x044fe20000010000 */
[----:B------:R-:W-:-:S06]  /*4630*/  F2FP.F16.F32.PACK_AB R175, R24, R25 ;  /* 0x0000001918af723e */ /* 0x000fcc00000000ff */
[----:B------:R-:W2:Y:S01]  /*4640*/  MUFU.EX2 R33, R33 ;  /* 0x0000002100217308 */ /* 0x000ea20000000800 */
[----:B0-----:R-:W-:Y:S01]  /*4650*/  FADD.FTZ R31, R29, R40 ;  /* 0x000000281d1f7221 */ /* 0x001fe20000010000 */
[C---:B------:R-:W-:Y:S01]  /*4660*/  FADD.FTZ R40, R162.reuse, R35 ;  /* 0x00000023a2287221 */ /* 0x040fe20000010000 */
[----:B------:R-:W-:-:S05]  /*4670*/  F2FP.F16.F32.PACK_AB R162, R162, R101 ;  /* 0x00000065a2a2723e */ /* 0x000fca00000000ff */
        /* <DEDUP_REMOVED lines=78> */
.L_x_8073:
[----:B------:R-:W-:-:S11]  /*4b60*/  UISETP.NE.AND UP2, UPT, UR7, 0x1, UPT ;  /* 0x000000010700788c */ /* 0x000fd6000bf45270 */
[----:B------:R-:W-:Y:S02]  /*4b70*/  @UP2 ULDC.64 UR10, c[0x0][0x9e8] ;  /* 0x00027a00000a2ab9 */ /* 0x000fe40000000a00 */
[----:B------:R-:W-:-:S04]  /*4b80*/  UIMAD.WIDE.U32 UR14, UR18, UR10, URZ ;  /* 0x0000000a120e72a5 */ /* 0x000fc8000f8e003f */
[----:B------:R-:W-:-:S12]  /*4b90*/  @UP2 USHF.R.U32.HI UR18, URZ, UR11, UR15 ;  /* 0x0000000b3f122299 */ /* 0x000fd8000801160f */
.L_x_8074:
[----:B------:R-:W-:-:S04]  /*4ba0*/  UIMAD UR7, UR18, UR7, UR7 ;  /* 0x00000007120772a4 */ /* 0x000fc8000f8e0207 */
[----:B------:R-:W-:-:S04]  /*4bb0*/  UISETP.LT.AND UP2, UPT, UR6, UR7, UPT ;  /* 0x000000070600728c */ /* 0x000fc8000bf41270 */
[----:B------:R-:W-:-:S12]  /*4bc0*/  USEL UR6, UR6, UR7, UP2 ;  /* 0x0000000706067287 */ /* 0x000fd80009000000 */
.L_x_8072:
        /* <DEDUP_REMOVED lines=43> */
.L_x_8092:
        /* <DEDUP_REMOVED lines=9> */
.L_x_8077:
[----:B------:R-:W-:Y:S01]  /*4f10*/  ULEA UR6, UR56, UR41, 0x3 ;  /* 0x0000002938067291 */ /* 0x000fe2000f8e183f */
[----:B------:R-:W-:-:S05]  /*4f20*/  IMAD.U32 R4, RZ, RZ, UR55 ;  /* 0x00000037ff047e24 */ /* 0x000fca000f8e00ff */
[----:B------:R-:W-:-:S04]  /*4f30*/  SHF.L.U32 R4, R4, 0x1f, RZ ;  /* 0x0000001f04047819 */ /* 0x000fc800000006ff */
[----:B------:R0:W1:Y:S01]  /*4f40*/  SYNCS.PHASECHK.TRANS64.TRYWAIT P2, [UR6+0x28830], R4 ;  /* 0x02883004ff0075a7 */ /* 0x0000620008040146 */
[----:B------:R-:W-:Y:S05]  /*4f50*/  @!P0 BRA `(.L_x_8078) ;  /* 0x0000000000048947 */ /* 0x000fea0003800000 */
[----:B------:R-:W-:Y:S01]  /*4f60*/  BPT.TRAP 0x1 ;  /* 0x000000040000795c */ /* 0x000fe20000300000 */
.L_x_8078:
[----:B-1----:R-:W-:Y:S05]  /*4f70*/  @P2 BRA `(.L_x_8076) ;  /* 0x0000000000082947 */ /* 0x002fea0003800000 */
[----:B------:R-:W1:Y:S02]  /*4f80*/  SYNCS.PHASECHK.TRANS64.TRYWAIT P2, [UR6+0x28830], R4 ;  /* 0x02883004ff0075a7 */ /* 0x000e640008040146 */
[----:B-1----:R-:W-:Y:S05]  /*4f90*/  @!P2 BRA `(.L_x_8079) ;  /* 0x000001100098a947 */ /* 0x002fea0003800000 */
.L_x_8076:
        /* <DEDUP_REMOVED lines=45> */
.L_x_8081:
[----:B------:R-:W-:Y:S01]  /*5270*/  ULEA UR6, UR45, UR41, 0x3 ;  /* 0x000000292d067291 */ /* 0x000fe2000f8e183f */
[----:B------:R-:W-:-:S05]  /*5280*/  IMAD.U32 R4, RZ, RZ, UR46 ;  /* 0x0000002eff047e24 */ /* 0x000fca000f8e00ff */
[----:B------:R-:W-:-:S04]  /*5290*/  SHF.L.U32 R4, R4, 0x1f, RZ ;  /* 0x0000001f04047819 */ /* 0x000fc800000006ff */
[----:B------:R0:W1:Y:S01]  /*52a0*/  SYNCS.PHASECHK.TRANS64.TRYWAIT P2, [UR6+0x28850], R4 ;  /* 0x02885004ff0075a7 */ /* 0x0000620008040146 */
[----:B------:R-:W-:Y:S05]  /*52b0*/  @!P0 BRA `(.L_x_8082) ;  /* 0x0000000000048947 */ /* 0x000fea0003800000 */
[----:B------:R-:W-:Y:S01]  /*52c0*/  BPT.TRAP 0x1 ;  /* 0x000000040000795c */ /* 0x000fe20000300000 */
.L_x_8082:
[----:B-1----:R-:W-:Y:S05]  /*52d0*/  @P2 BRA `(.L_x_8080) ;  /* 0x0000000000082947 */ /* 0x002fea0003800000 */
[----:B------:R-:W1:Y:S02]  /*52e0*/  SYNCS.PHASECHK.TRANS64.TRYWAIT P2, [UR6+0x28850], R4 ;  /* 0x02885004ff0075a7 */ /* 0x000e640008040146 */
[----:B-1----:R-:W-:Y:S05]  /*52f0*/  @!P2 BRA `(.L_x_8083) ;  /* 0x0000010c00d8a947 */ /* 0x002fea0003800000 */
.L_x_8080:
[----:B------:R-:W-:Y:S01]  /*5300*/  UIADD3 UR6, UR41, 0x400, URZ ;  /* 0x0000040029067890 */ /* 0x000fe2000fffe03f */
[----:B------:R-:W-:Y:S01]  /*5310*/  WARPGROUP.ARRIVE ;  /* 0x00000000000079c5 */ /* 0x000fe20000000000 */
[----:B------:R-:W-:Y:S01]  /*5320*/  UMOV UR7, 0x40000040 ;  /* 0x4000004000077882 */ /* 0x000fe20000000000 */
[----:B------:R-:W-:Y:S01]  /*5330*/  PLOP3.LUT P2, PT, PT, PT, UP0, 0x80, 0x0 ;  /* 0x000000000000781c */ /* 0x000fe20003f4f008 */
[----:B------:R-:W-:Y:S01]  /*5340*/  USHF.R.U32.HI UR6, URZ, 0x4, UR6 ;  /* 0x000000043f067899 */ /* 0x000fe20008011606 */
[----:B------:R-:W-:Y:S01]  /*5350*/  PLOP3.LUT P3, PT, PT, PT, UP0, 0x80, 0x0 ;  /* 0x000000000000781c */ /* 0x000fe20003f6f008 */
[----:B------:R-:W-:Y:S02]  /*5360*/  VIADD R8, R17, UR38 ;  /* 0x0000002611087c36 */ /* 0x000fe40008000000 */
[----:B------:R-:W-:Y:S01]  /*5370*/  ULOP3.LUT UR6, UR6, 0x3fff, URZ, 0xc0, !UPT ;  /* 0x00003fff06067892 */ /* 0x000fe2000f8ec03f */
[----:B------:R-:W-:Y:S02]  /*5380*/  IMAD.U32 R6, RZ, RZ, UR56 ;  /* 0x00000038ff067e24 */ /* 0x000fe4000f8e00ff */
[----:B------:R-:W-:Y:S01]  /*5390*/  IMAD.SHL.U32 R12, R5, 0x80, RZ ;  /* 0x00000080050c7824 */ /* 0x000fe200078e00ff */
[----:B------:R-:W-:-:S02]  /*53a0*/  ULOP3.LUT UR6, UR6, 0x4000000, URZ, 0xfc, !UPT ;  /* 0x0400000006067892 */ /* 0x000fc4000f8efc3f */
[----:B------:R-:W-:Y:S02]  /*53b0*/  @!P1 LEA R6, R6, UR41, 0x3 ;  /* 0x0000002906069c11 */ /* 0x000fe4000f8e18ff */
[----:B------:R-:W-:Y:S01]  /*53c0*/  ULEA UR10, UR45, UR6, 0xb ;  /* 0x000000062d0a7291 */ /* 0x000fe2000f8e583f */
[----:B-1----:R-:W-:Y:S02]  /*53d0*/  IADD3 R9, -R12, 0x1, RZ ;  /* 0x000000010c097810 */ /* 0x002fe40007ffe1ff */
[----:B------:R-:W-:-:S03]  /*53e0*/  @!P1 VIADD R6, R6, 0x28840 ;  /* 0x0002884006069836 */ /* 0x000fc60000000000 */
[----:B------:R-:W-:Y:S01]  /*53f0*/  IMAD R9, R16, -0x2, R9 ;  /* 0xfffffffe10097824 */ /* 0x000fe200078e0209 */
        /* <DEDUP_REMOVED lines=38> */
[----:B------:R-:W-:Y:S02]  /*5660*/  @UP0 ULDC UR6, c[0x0][0x44c] ;  /* 0x0001130000060ab9 */ /* 0x000fe40000000800 */
[----:B0-----:R-:W-:Y:S01]  /*5670*/  @P2 IMAD.HI.U32 R4, R8, UR6, RZ ;  /* 0x0000000608042c27 */ /* 0x001fe2000f8e00ff */
[----:B------:R-:W-:Y:S01]  /*5680*/  @UP0 ULDC UR6, c[0x0][0x450] ;  /* 0x0001140000060ab9 */ /* 0x000fe20000000800 */
[----:B------:R-:W-:-:S03]  /*5690*/  PLOP3.LUT P2, PT, PT, PT, UP1, 0x40, 0x0 ;  /* 0x000000000000781c */ /* 0x000fc60003f4e818 */
[----:B------:R-:W-:Y:S01]  /*56a0*/  @P3 SHF.R.U32.HI R8, RZ, UR6, R4 ;  /* 0x00000006ff083c19 */ /* 0x000fe20008011604 */
[----:B------:R-:W-:Y:S01]  /*56b0*/  ULOP3.LUT UR6, URZ, UR53, URZ, 0x33, !UPT ;  /* 0x000000353f067292 */ /* 0x000fe2000f8e333f */
[----:B------:R-:W-:-:S03]  /*56c0*/  IADD3 R4, -R23, 0xb, RZ ;  /* 0x0000000b17047810 */ /* 0x000fc60007ffe1ff */
[----:B------:R-:W0:Y:S01]  /*56d0*/  SHFL.IDX PT, R11, R8, RZ, 0x1c1f ;  /* 0x001c1fff080b7589 */ /* 0x000e2200000e0000 */
[----:B------:R-:W-:Y:S02]  /*56e0*/  WARPGROUP.DEPBAR.LE gsb0, 0x0 ;  /* 0x00008000000079c5 */ /* 0x000fe40000010000 */
[----:B------:R1:W-:Y:S06]  /*56f0*/  BAR.ARV R4, 0x100 ;  /* 0x000400040000751d */ /* 0x0003ec0000002000 */
[----:B------:R2:W-:Y:S02]  /*5700*/  @!P1 SYNCS.ARRIVE.TRANS64.RED.A1T0 RZ, [R6+URZ], RZ ;  /* 0x000000ff06ff99a7 */ /* 0x0005e4000810043f */
[----:B--2---:R-:W-:-:S05]  /*5710*/  IMAD.U32 R6, RZ, RZ, UR44 ;  /* 0x0000002cff067e24 */ /* 0x004fca000f8e00ff */
[----:B------:R-:W-:-:S05]  /*5720*/  IADD3 R9, -R6, UR39, R9 ;  /* 0x0000002706097c10 */ /* 0x000fca000fffe109 */
[C---:B------:R-:W-:Y:S02]  /*5730*/  VIADD R14, R9.reuse, UR54 ;  /* 0x00000036090e7c36 */ /* 0x040fe40008000000 */
[----:B------:R-:W-:Y:S02]  /*5740*/  VIADD R20, R9, UR6 ;  /* 0x0000000609147c36 */ /* 0x000fe40008000000 */
[--C-:B0-----:R-:W-:Y:S02]  /*5750*/  IMAD.IADD R6, R14, 0x1, R11.reuse ;  /* 0x000000010e067824 */ /* 0x101fe400078e020b */
[----:B-1----:R-:W-:Y:S01]  /*5760*/  IMAD.IADD R4, R20, 0x1, R11 ;  /* 0x0000000114047824 */ /* 0x002fe200078e020b */
        /* <DEDUP_REMOVED lines=14> */
.L_x_8086:
[----:B------:R-:W-:-:S05]  /*5850*/  IMAD.U32 R11, RZ, RZ, UR52 ;  /* 0x00000034ff0b7e24 */ /* 0x000fca000f8e00ff */
[----:B------:R-:W-:-:S13]  /*5860*/  ISETP.NE.AND P2, PT, R11, 0x1, PT ;  /* 0x000000010b00780c */ /* 0x000fda0003f45270 */
[----:B------:R-:W0:Y:S02]  /*5870*/  @P2 LDC.64 R152, c[0x0][0x9e8] ;  /* 0x00027a00ff982b82 */ /* 0x000e240000000a00 */
[----:B0-----:R-:W-:-:S05]  /*5880*/  @P2 IMAD.HI.U32 R10, R9, R152, RZ ;  /* 0x00000098090a2227 */ /* 0x001fca00078e00ff */
[----:B------:R-:W-:-:S07]  /*5890*/  @P2 SHF.R.U32.HI R9, RZ, R153, R10 ;  /* 0x00000099ff092219 */ /* 0x000fce000001160a */
.L_x_8087:
[----:B------:R-:W-:Y:S05]  /*58a0*/  BSYNC B0 ;  /* 0x0000000000007941 */ /* 0x000fea0003800000 */
.L_x_8085:
[----:B------:R-:W-:-:S04]  /*58b0*/  IMAD R9, R9, R11, -R12 ;  /* 0x0000000b09097224 */ /* 0x000fc800078e0a0c */
[----:B------:R-:W-:-:S05]  /*58c0*/  IMAD R9, R16, -0x2, R9 ;  /* 0xfffffffe10097824 */ /* 0x000fca00078e0209 */
[----:B------:R-:W-:Y:S02]  /*58d0*/  VIADDMNMX R6, R9, R11, R6, PT ;  /* 0x0000000b09067246 */ /* 0x000fe40003800106 */
[----:B------:R-:W-:-:S07]  /*58e0*/  VIMNMX R4, R4, R9, !PT ;  /* 0x0000000904047248 */ /* 0x000fce0007fe0100 */
.L_x_8084:
[----:B------:R-:W-:Y:S01]  /*58f0*/  ISETP.GT.AND P2, PT, R5, -0x1, PT ;  /* 0xffffffff0500780c */ /* 0x000fe20003f44270 */
[----:B------:R-:W0:Y:S03]  /*5900*/  SHFL.IDX PT, R9, R8, 0x1, 0x1c1f ;  /* 0x003c1f0008097f89 */ /* 0x000e2600000e0000 */
[C---:B------:R-:W-:Y:S02]  /*5910*/  ISETP.GT.AND P5, PT, R4.reuse, RZ, P2 ;  /* 0x000000ff0400720c */ /* 0x040fe400017a4270 */
[----:B------:R-:W-:Y:S02]  /*5920*/  ISETP.GT.AND P3, PT, R4, 0x9, P2 ;  /* 0x000000090400780c */ /* 0x000fe40001764270 */
[C---:B------:R-:W-:Y:S02]  /*5930*/  ISETP.LT.OR P5, PT, R6.reuse, 0x1, P5 ;  /* 0x000000010600780c */ /* 0x040fe40002fa1670 */
[----:B------:R-:W-:-:S02]  /*5940*/  ISETP.LT.OR P3, PT, R6, 0xa, P3 ;  /* 0x0000000a0600780c */ /* 0x000fc40001f61670 */
[----:B------:R-:W-:Y:S02]  /*5950*/  FSEL R169, R24, -INF , !P5 ;  /* 0xff80000018a97808 */ /* 0x000fe40006800000 */
[C---:B------:R-:W-:Y:S02]  /*5960*/  ISETP.GT.AND P5, PT, R4.reuse, 0x10, P2 ;  /* 0x000000100400780c */ /* 0x040fe400017a4270 */
[----:B------:R-:W-:Y:S02]  /*5970*/  ISETP.GT.AND P4, PT, R4, 0x1, P2 ;  /* 0x000000010400780c */ /* 0x000fe40001784270 */
[----:B------:R-:W-:Y:S02]  /*5980*/  ISETP.LT.OR P5, PT, R6, 0x11, P5 ;  /* 0x000000110600780c */ /* 0x000fe40002fa1670 */
[----:B------:R-:W-:Y:S02]  /*5990*/  ISETP.GT.AND P6, PT, R4, 0x8, P2 ;  /* 0x000000080400780c */ /* 0x000fe400017c4270 */
[----:B------:R-:W-:-:S02]  /*59a0*/  FSEL R193, R29, -INF , !P3 ;  /* 0xff8000001dc17808 */ /* 0x000fc40005800000 */
[----:B------:R-:W-:Y:S01]  /*59b0*/  ISETP.GT.AND P3, PT, R4, 0x19, P2 ;  /* 0x000000190400780c */ /* 0x000fe20001764270 */
[----:B0-----:R-:W-:Y:S01]  /*59c0*/  IMAD.IADD R8, R20, 0x1, R9 ;  /* 0x0000000114087824 */ /* 0x001fe200078e0209 */
[----:B------:R-:W-:Y:S02]  /*59d0*/  FSEL R181, R32, -INF , !P5 ;  /* 0xff80000020b57808 */ /* 0x000fe40006800000 */
[----:B------:R-:W-:Y:S02]  /*59e0*/  ISETP.GT.AND P5, PT, R4, 0x20, P2 ;  /* 0x000000200400780c */ /* 0x000fe400017a4270 */
[C---:B------:R-:W-:Y:S02]  /*59f0*/  ISETP.LT.OR P4, PT, R6.reuse, 0x2, P4 ;  /* 0x000000020600780c */ /* 0x040fe40002781670 */
[C---:B------:R-:W-:Y:S02]  /*5a00*/  ISETP.LT.OR P6, PT, R6.reuse, 0x9, P6 ;  /* 0x000000090600780c */ /* 0x040fe400037c1670 */
[----:B------:R-:W-:-:S02]  /*5a10*/  ISETP.LT.OR P3, PT, R6, 0x1a, P3 ;  /* 0x0000001a0600780c */ /* 0x000fc40001f61670 */
[----:B------:R-:W-:Y:S02]  /*5a20*/  ISETP.LT.OR P5, PT, R6, 0x21, P5 ;  /* 0x000000210600780c */ /* 0x000fe40002fa1670 */
[----:B------:R-:W-:Y:S02]  /*5a30*/  FSEL R171, R25, -INF , !P4 ;  /* 0xff80000019ab7808 */ /* 0x000fe40006000000 */
[----:B------:R-:W-:Y:S02]  /*5a40*/  FSEL R175, R28, -INF , !P6 ;  /* 0xff8000001caf7808 */ /* 0x000fe40007000000 */
[C---:B------:R-:W-:Y:S02]  /*5a50*/  ISETP.GT.AND P4, PT, R4.reuse, 0x11, P2 ;  /* 0x000000110400780c */ /* 0x040fe40001784270 */
[----:B------:R-:W-:Y:S02]  /*5a60*/  ISETP.GT.AND P6, PT, R4, 0x18, P2 ;  /* 0x000000180400780c */ /* 0x000fe400017c4270 */
[----:B------:R-:W-:-:S02]  /*5a70*/  FSEL R177, R37, -INF , !P3 ;  /* 0xff80000025b17808 */ /* 0x000fc40005800000 */
[----:B------:R-:W-:Y:S02]  /*5a80*/  ISETP.GT.AND P3, PT, R4, 0x29, P2 ;  /* 0x000000290400780c */ /* 0x000fe40001764270 */
        /* <DEDUP_REMOVED lines=11> */
[----:B------:R-:W-:Y:S02]  /*5b40*/  FSEL R45, R48, -INF , !P5 ;  /* 0xff800000302d7808 */ /* 0x000fe40006800000 */
[----:B------:R-:W-:Y:S02]  /*5b50*/  ISETP.GT.AND P5, PT, R4, 0x40, P2 ;  /* 0x000000400400780c */ /* 0x000fe400017a4270 */
[C---:B------:R-:W-:Y:S02]  /*5b60*/  ISETP.LT.OR P4, PT, R6.reuse, 0x22, P4 ;  /* 0x000000220600780c */ /* 0x040fe40002781670 */
[C---:B------:R-:W-:Y:S02]  /*5b70*/  ISETP.LT.OR P6, PT, R6.reuse, 0x29, P6 ;  /* 0x000000290600780c */ /* 0x040fe400037c1670 */
[----:B------:R-:W-:Y:S02]  /*5b80*/  ISETP.LT.OR P5, PT, R6, 0x41, P5 ;  /* 0x000000410600780c */ /* 0x000fe40002fa1670 */
        /* <DEDUP_REMOVED lines=73> */
.L_x_8090:
[----:B------:R-:W-:-:S05]  /*6020*/  IMAD.U32 R10, RZ, RZ, UR52 ;  /* 0x00000034ff0a7e24 */ /* 0x000fca000f8e00ff */
[----:B------:R-:W-:-:S13]  /*6030*/  ISETP.NE.AND P3, PT, R10, 0x1, PT ;  /* 0x000000010a00780c */ /* 0x000fda0003f65270 */
[----:B------:R-:W0:Y:S02]  /*6040*/  @P3 LDC.64 R158, c[0x0][0x9e8] ;  /* 0x00027a00ff9e3b82 */ /* 0x000e240000000a00 */
[----:B0-----:R-:W-:-:S05]  /*6050*/  @P3 IMAD.HI.U32 R4, R9, R158, RZ ;  /* 0x0000009e09043227 */ /* 0x001fca00078e00ff */
[----:B------:R-:W-:-:S07]  /*6060*/  @P3 SHF.R.U32.HI R9, RZ, R159, R4 ;  /* 0x0000009fff093219 */ /* 0x000fce0000011604 */
.L_x_8091:
[----:B------:R-:W-:Y:S05]  /*6070*/  BSYNC B0 ;  /* 0x0000000000007941 */ /* 0x000fea0003800000 */
.L_x_8089:
[----:B------:R-:W-:-:S04]  /*6080*/  IMAD R9, R9, R10, -R12 ;  /* 0x0000000a09097224 */ /* 0x000fc800078e0a0c */
[----:B------:R-:W-:-:S05]  /*6090*/  IMAD R9, R16, -0x2, R9 ;  /* 0xfffffffe10097824 */ /* 0x000fca00078e0209 */
[----:B------:R-:W-:Y:S02]  /*60a0*/  VIADDMNMX R6, R9, R10, R6, PT ;  /* 0x0000000a09067246 */ /* 0x000fe40003800106 */
[----:B------:R-:W-:-:S07]  /*60b0*/  VIMNMX R8, R8, R9, !PT ;  /* 0x0000000908087248 */ /* 0x000fce0007fe0100 */
.L_x_8088:
        /* <DEDUP_REMOVED lines=74> */
[----:B------:R-:W-:Y:S01]  /*6560*/  ISETP.GT.AND P3, PT, R8, 0x21, P2 ;  /* 0x000000210800780c */ /* 0x000fe20001764270 */
        /* <DEDUP_REMOVED lines=29> */
[----:B------:R-:W-:Y:S01]  /*6740*/  ISETP.GT.AND P3, PT, R8, 0x31, P2 ;  /* 0x000000310800780c */ /* 0x000fe20001764270 */
[--C-:B------:R-:W-:Y:S01]  /*6750*/  FFMA.FTZ R162, R21, R4, -R10.reuse ;  /* 0x0000000415a27223 */ /* 0x100fe2000001080a */
[----:B------:R-:W-:Y:S01]  /*6760*/  FMNMX.FTZ R12, R159, R12, !PT ;  /* 0x0000000c9f0c7209 */ /* 0x000fe20007810000 */
[-CC-:B------:R-:W-:Y:S01]  /*6770*/  FFMA.FTZ R21, R69, R4.reuse, -R10.reuse ;  /* 0x0000000445157223 */ /* 0x180fe2000001080a */
[----:B------:R-:W-:Y:S01]  /*6780*/  FSEL R47, R47, -INF , !P4 ;  /* 0xff8000002f2f7808 */ /* 0x000fe20006000000 */
[--C-:B------:R-:W-:Y:S01]  /*6790*/  FFMA.FTZ R158, R11, R4, -R10.reuse ;  /* 0x000000040b9e7223 */ /* 0x100fe2000001080a */
[----:B------:R-:W-:Y:S01]  /*67a0*/  FMNMX.FTZ R12, R169, R12, !PT ;  /* 0x0000000ca90c7209 */ /* 0x000fe20007810000 */
[----:B------:R-:W-:Y:S01]  /*67b0*/  MUFU.EX2 R180, R180 ;  /* 0x000000b400b47308 */ /* 0x000fe20000000800 */
[----:B------:R-:W-:Y:S01]  /*67c0*/  ISETP.LT.OR P5, PT, R6, 0x31, P5 ;  /* 0x000000310600780c */ /* 0x000fe20002fa1670 */
[--C-:B------:R-:W-:Y:S01]  /*67d0*/  FFMA.FTZ R156, R13, R4, -R10.reuse ;  /* 0x000000040d9c7223 */ /* 0x100fe2000001080a */
[----:B------:R-:W-:Y:S01]  /*67e0*/  FMNMX.FTZ R12, R35, R12, !PT ;  /* 0x0000000c230c7209 */ /* 0x000fe20007810000 */
[-CC-:B------:R-:W-:Y:S01]  /*67f0*/  FFMA.FTZ R13, R73, R4.reuse, -R10.reuse ;  /* 0x00000004490d7223 */ /* 0x180fe2000001080a */
[----:B------:R-:W-:Y:S01]  /*6800*/  ISETP.GT.AND P4, PT, R8, 0x38, P2 ;  /* 0x000000380800780c */ /* 0x000fe20001784270 */
[--C-:B------:R-:W-:Y:S01]  /*6810*/  FFMA.FTZ R152, R33, R4, -R10.reuse ;  /* 0x0000000421987223 */ /* 0x100fe2000001080a */
[----:B------:R-:W-:Y:S01]  /*6820*/  FMNMX.FTZ R12, R173, R12, !PT ;  /* 0x0000000cad0c7209 */ /* 0x000fe20007810000 */
[----:B------:R-:W-:Y:S01]  /*6830*/  MUFU.EX2 R27, R27 ;  /* 0x0000001b001b7308 */ /* 0x000fe20000000800 */
        /* <DEDUP_REMOVED lines=8> */
[----:B------:R-:W-:-:S02]  /*68c0*/  ISETP.GT.AND P5, PT, R8, 0x39, P2 ;  /* 0x000000390800780c */ /* 0x000fc400017a4270 */
[----:B------:R-:W-:Y:S02]  /*68d0*/  FMNMX.FTZ R12, R43, R12, !PT ;  /* 0x0000000c2b0c7209 */ /* 0x000fe40007810000 */
[----:B------:R-:W-:Y:S01]  /*68e0*/  FSEL R183, R51, -INF , !P3 ;  /* 0xff80000033b77808 */ /* 0x000fe20005800000 */
[----:B------:R-:W-:Y:S01]  /*68f0*/  FFMA.FTZ R51, R177, R4, -R10 ;  /* 0x00000004b1337223 */ /* 0x000fe2000001080a */
[----:B------:R-:W-:Y:S01]  /*6900*/  FMNMX.FTZ R12, R47, R12, !PT ;  /* 0x0000000c2f0c7209 */ /* 0x000fe20007810000 */
        /* <DEDUP_REMOVED lines=17> */
[----:B------:R-:W-:Y:S02]  /*6a20*/  FMNMX.FTZ R12, R55, R12, !PT ;  /* 0x0000000c370c7209 */ /* 0x000fe40007810000 */
[----:B------:R-:W-:-:S02]  /*6a30*/  ISETP.GT.AND P3, PT, R8, 0x49, P2 ;  /* 0x000000490800780c */ /* 0x000fc40001764270 */
[----:B------:R-:W-:Y:S01]  /*6a40*/  FSEL R167, R59, -INF , !P4 ;  /* 0xff8000003ba77808 */ /* 0x000fe20006000000 */
[----:B------:R-:W-:Y:S01]  /*6a50*/  FFMA.FTZ R59, R157, R4, -R10 ;  /* 0x000000049d3b7223 */ /* 0x000fe2000001080a */
[----:B------:R-:W-:Y:S01]  /*6a60*/  ISETP.LT.OR P5, PT, R6, 0x49, P5 ;  /* 0x000000490600780c */ /* 0x000fe20002fa1670 */
[----:B------:R-:W-:Y:S01]  /*6a70*/  MUFU.EX2 R51, R51 ;  /* 0x0000003300337308 */ /* 0x000fe20000000800 */
[----:B------:R-:W-:Y:S02]  /*6a80*/  FMNMX.FTZ R12, R177, R12, !PT ;  /* 0x0000000cb10c7209 */ /* 0x000fe40007810000 */
[----:B------:R-:W-:Y:S02]  /*6a90*/  ISETP.GT.AND P4, PT, R8, 0x50, P2 ;  /* 0x000000500800780c */ /* 0x000fe40001784270 */
[----:B------:R-:W-:Y:S02]  /*6aa0*/  ISETP.LT.OR P3, PT, R6, 0x4a, P3 ;  /* 0x0000004a0600780c */ /* 0x000fe40001f61670 */
[----:B------:R-:W-:Y:S01]  /*6ab0*/  FSEL R157, R62, -INF , !P5 ;  /* 0xff8000003e9d7808 */ /* 0x000fe20006800000 */
[----:B------:R-:W-:Y:S01]  /*6ac0*/  MUFU.EX2 R172, R172 ;  /* 0x000000ac00ac7308 */ /* 0x000fe20000000800 */
[----:B------:R-:W-:-:S02]  /*6ad0*/  FMNMX.FTZ R12, R167, R12, !PT ;  /* 0x0000000ca70c7209 */ /* 0x000fc40007810000 */
[----:B------:R-:W-:Y:S02]  /*6ae0*/  ISETP.GT.AND P5, PT, R8, 0x51, P2 ;  /* 0x000000510800780c */ /* 0x000fe400017a4270 */
[----:B------:R-:W-:Y:S02]  /*6af0*/  FSEL R63, R63, -INF , !P3 ;  /* 0xff8000003f3f7808 */ /* 0x000fe40005800000 */
[----:B------:R-:W-:Y:S01]  /*6b00*/  ISETP.LT.OR P4, PT, R6, 0x51, P4 ;  /* 0x000000510600780c */ /* 0x000fe20002781670 */
[----:B------:R-:W-:Y:S01]  /*6b10*/  MUFU.EX2 R59, R59 ;  /* 0x0000003b003b7308 */ /* 0x000fe20000000800 */
[----:B------:R-:W-:Y:S02]  /*6b20*/  FMNMX.FTZ R12, R157, R12, !PT ;  /* 0x0000000c9d0c7209 */ /* 0x000fe40007810000 */
[----:B------:R-:W-:Y:S02]  /*6b30*/  ISETP.GT.AND P3, PT, R8, 0x58, P2 ;  /* 0x000000580800780c */ /* 0x000fe40001764270 */
[----:B------:R-:W-:-:S02]  /*6b40*/  ISETP.LT.OR P5, PT, R6, 0x52, P5 ;  /* 0x000000520600780c */ /* 0x000fc40002fa1670 */
[----:B------:R-:W-:Y:S01]  /*6b50*/  FSEL R155, R66, -INF , !P4 ;  /* 0xff800000429b7808 */ /* 0x000fe20006000000 */
[----:B------:R-:W-:Y:S01]  /*6b60*/  MUFU.EX2 R174, R174 ;  /* 0x000000ae00ae7308 */ /* 0x000fe20000000800 */
[----:B------:R-:W-:Y:S02]  /*6b70*/  FMNMX.FTZ R12, R63, R12, !PT ;  /* 0x0000000c3f0c7209 */ /* 0x000fe40007810000 */
[----:B------:R-:W-:Y:S02]  /*6b80*/  ISETP.GT.AND P4, PT, R8, 0x59, P2 ;  /* 0x000000590800780c */ /* 0x000fe40001784270 */
[----:B------:R-:W-:Y:S02]  /*6b90*/  FSEL R153, R67, -INF , !P5 ;  /* 0xff80000043997808 */ /* 0x000fe40006800000 */
[----:B------:R-:W-:Y:S01]  /*6ba0*/  ISETP.LT.OR P3, PT, R6, 0x59, P3 ;  /* 0x000000590600780c */ /* 0x000fe20001f61670 */
[----:B------:R-:W-:Y:S01]  /*6bb0*/  MUFU.EX2 R67, R14 ;  /* 0x0000000e00437308 */ /* 0x000fe20000000800 */
[----:B------:R-:W-:-:S02]  /*6bc0*/  FMNMX.FTZ R12, R155, R12, !PT ;  /* 0x0000000c9b0c7209 */ /* 0x000fc40007810000 */
[----:B------:R-:W-:Y:S02]  /*6bd0*/  ISETP.GT.AND P5, PT, R8, 0x60, P2 ;  /* 0x000000600800780c */ /* 0x000fe400017a4270 */
[----:B------:R-:W-:Y:S02]  /*6be0*/  ISETP.LT.OR P4, PT, R6, 0x5a, P4 ;  /* 0x0000005a0600780c */ /* 0x000fe40002781670 */
[----:B------:R-:W-:Y:S01]  /*6bf0*/  FSEL R193, R70, -INF , !P3 ;  /* 0xff80000046c17808 */ /* 0x000fe20005800000 */
[----:B------:R-:W-:Y:S01]  /*6c00*/  MUFU.EX2 R168, R168 ;  /* 0x000000a800a87308 */ /* 0x000fe20000000800 */
[----:B------:R-:W-:Y:S02]  /*6c10*/  FMNMX.FTZ R12, R153, R12, !PT ;  /* 0x0000000c990c7209 */ /* 0x000fe40007810000 */
[----:B------:R-:W-:Y:S02]  /*6c20*/  ISETP.GT.AND P3, PT, R8, 0x61, P2 ;  /* 0x000000610800780c */ /* 0x000fe40001764270 */
[----:B------:R-:W-:-:S02]  /*6c30*/  FSEL R71, R71, -INF , !P4 ;  /* 0xff80000047477808 */ /* 0x000fc40006000000 */
        /* <DEDUP_REMOVED lines=29> */
[----:B------:R-:W-:-:S02]  /*6e10*/  ISETP.LT.OR P5, PT, R6, 0x79, P5 ;  /* 0x000000790600780c */ /* 0x000fc40002fa1670 */
[----:B------:R-:W-:Y:S01]  /*6e20*/  FSEL R83, R83, -INF , !P4 ;  /* 0xff80000053537808 */ /* 0x000fe20006000000 */
[----:B------:R-:W-:Y:S01]  /*6e30*/  MUFU.EX2 R25, R25 ;  /* 0x0000001900197308 */ /* 0x000fe20000000800 */
[----:B------:R-:W-:Y:S02]  /*6e40*/  FMNMX.FTZ R12, R195, R12, !PT ;  /* 0x0000000cc30c7209 */ /* 0x000fe40007810000 */
[----:B------:R-:W-:Y:S02]  /*6e50*/  ISETP.LT.OR P2, PT, R6, 0x7a, P2 ;  /* 0x0000007a0600780c */ /* 0x000fe40001741670 */
[----:B------:R-:W-:Y:S02]  /*6e60*/  FSEL R57, R86, -INF , !P5 ;  /* 0xff80000056397808 */ /* 0x000fe40006800000 */
[----:B------:R-:W-:Y:S01]  /*6e70*/  FMNMX.FTZ R12, R83, R12, !PT ;  /* 0x0000000c530c7209 */ /* 0x000fe20007810000 */
[----:B------:R-:W-:Y:S01]  /*6e80*/  MUFU.EX2 R160, R160 ;  /* 0x000000a000a07308 */ /* 0x000fe20000000800 */
[----:B------:R-:W-:-:S02]  /*6e90*/  FSEL R87, R87, -INF , !P2 ;  /* 0xff80000057577808 */ /* 0x000fc40005000000 */
[----:B------:R-:W-:Y:S02]  /*6ea0*/  FMNMX.FTZ R12, R57, R12, !PT ;  /* 0x0000000c390c7209 */ /* 0x000fe40007810000 */
[----:B------:R-:W-:Y:S02]  /*6eb0*/  FSEL R69, R9, RZ, P6 ;  /* 0x000000ff09457208 */ /* 0x000fe40003000000 */
[----:B------:R-:W-:Y:S01]  /*6ec0*/  FMNMX.FTZ R12, R87, R12, !PT ;  /* 0x0000000c570c7209 */ /* 0x000fe20007810000 */
[----:B------:R-:W-:Y:S02]  /*6ed0*/  MUFU.EX2 R15, R15 ;  /* 0x0000000f000f7308 */ /* 0x000fe40000000800 */
[----:B------:R-:W-:Y:S02]  /*6ee0*/  FADD.FTZ R69, -R69, R0 ;  /* 0x0000000045457221 */ /* 0x000fe40000010100 */
        /* <DEDUP_REMOVED lines=15> */
[----:B------:R-:W0:Y:S03]  /*6fe0*/  MUFU.EX2 R65, R65 ;  /* 0x0000004100417308 */ /* 0x000e260000000800 */
        /* <DEDUP_REMOVED lines=10> */
[----:B0-----:R-:W-:Y:S01]  /*7090*/  FFMA.FTZ R14, R65, R3, R180 ;  /* 0x00000003410e7223 */ /* 0x001fe200000100b4 */
[-CC-:B------:R-:W-:Y:S01]  /*70a0*/  FFMA.FTZ R10, R35, R4.reuse, -R30.reuse ;  /* 0x00000004230a7223 */ /* 0x180fe2000001081e */
[-CC-:B------:R-:W-:Y:S01]  /*70b0*/  FFMA.FTZ R35, R173, R4.reuse, -R30.reuse ;  /* 0x00000004ad237223 */ /* 0x180fe2000001081e */
[-C--:B------:R-:W-:Y:S01]  /*70c0*/  FFMA.FTZ R173, R171, R4.reuse, -R30 ;  /* 0x00000004abad7223 */ /* 0x080fe2000001081e */
[----:B------:R-:W-:Y:S01]  /*70d0*/  FADD.FTZ R3, R27, R14 ;  /* 0x0000000e1b037221 */ /* 0x000fe20000010000 */
        /* <DEDUP_REMOVED lines=29> */
[----:B------:R-:W-:Y:S01]  /*72b0*/  FFMA.FTZ R57, R57, R4, -R30 ;  /* 0x0000000439397223 */ /* 0x000fe2000001081e */
[----:B0-----:R-:W-:Y:S01]  /*72c0*/  F2FP.F16.F32.PACK_AB R181, R0, R69 ;  /* 0x0000004500b5723e */ /* 0x001fe200000000ff */
[----:B------:R-:W-:Y:S01]  /*72d0*/  FADD.FTZ R3, R59, R24 ;  /* 0x000000183b037221 */ /* 0x000fe20000010000 */
[----:B------:R-:W-:Y:S01]  /*72e0*/  FSEL R24, R11, RZ, P2 ;  /* 0x000000ff0b187208 */ /* 0x000fe20001000000 */
[----:B------:R-:W-:Y:S01]  /*72f0*/  FMUL.FTZ R88, R88, R65 ;  /* 0x0000004158587220 */ /* 0x000fe20000410000 */
[----:B------:R-:W-:Y:S01]  /*7300*/  MUFU.EX2 R77, R77 ;  /* 0x0000004d004d7308 */ /* 0x000fe20000000800 */
[----:B------:R-:W-:Y:S01]  /*7310*/  FADD.FTZ R28, R174, R3 ;  /* 0x00000003ae1c7221 */ /* 0x000fe20000010000 */
[----:B------:R-:W-:Y:S01]  /*7320*/  ISETP.GT.AND P2, PT, R5, UR57, PT ;  /* 0x0000003905007c0c */ /* 0x000fe2000bf44270 */
[----:B------:R-:W-:Y:S01]  /*7330*/  FADD.FTZ R3, -R24, R7 ;  /* 0x0000000718037221 */ /* 0x000fe20000010100 */
[----:B------:R-:W-:Y:S01]  /*7340*/  F2FP.F16.F32.PACK_AB R180, R27, R180 ;  /* 0x000000b41bb4723e */ /* 0x000fe200000000ff */
[----:B------:R-:W-:Y:S01]  /*7350*/  FADD.FTZ R43, R67, R28 ;  /* 0x0000001c432b7221 */ /* 0x000fe20000010000 */
[----:B------:R-:W-:-:S02]  /*7360*/  @!P1 VIADD R28, R32, 0x28860 ;  /* 0x00028860201c9836 */ /* 0x000fc40000000000 */
[----:B------:R-:W-:Y:S01]  /*7370*/  FMUL.FTZ R3, R3, R4 ;  /* 0x0000000403037220 */ /* 0x000fe20000410000 */
[----:B------:R-:W-:Y:S01]  /*7380*/  MUFU.EX2 R10, R10 ;  /* 0x0000000a000a7308 */ /* 0x000fe20000000800 */
[----:B------:R-:W-:Y:S01]  /*7390*/  FADD.FTZ R24, R168, R43 ;  /* 0x0000002ba8187221 */ /* 0x000fe20000010000 */
[----:B------:R-:W-:Y:S01]  /*73a0*/  F2FP.F16.F32.PACK_AB R182, R31, R182 ;  /* 0x000000b61fb6723e */ /* 0x000fe200000000ff */
[-C--:B------:R-:W-:Y:S01]  /*73b0*/  FMUL.FTZ R89, R89, R65.reuse ;  /* 0x0000004159597220 */ /* 0x080fe20000410000 */
[----:B------:R-:W-:Y:S01]  /*73c0*/  @!P1 PRMT R28, RZ, 0x654, R28 ;  /* 0x00000654ff1c9816 */ /* 0x000fe2000000001c */
[----:B------:R-:W-:Y:S01]  /*73d0*/  FADD.FTZ R7, R45, R24 ;  /* 0x000000182d077221 */ /* 0x000fe20000010000 */
[----:B------:R-:W-:Y:S01]  /*73e0*/  F2FP.F16.F32.PACK_AB R176, R39, R176 ;  /* 0x000000b027b0723e */ /* 0x000fe200000000ff */
[-C--:B------:R-:W-:Y:S01]  /*73f0*/  FMUL.FTZ R92, R92, R65.reuse ;  /* 0x000000415c5c7220 */ /* 0x080fe20000410000 */
[----:B------:R0:W1:Y:S01]  /*7400*/  MUFU.EX2 R24, R3 ;  /* 0x0000000300187308 */ /* 0x0000620000000800 */
[----:B------:R-:W-:Y:S01]  /*7410*/  FADD.FTZ R32, R170, R7 ;  /* 0x00000007aa207221 */ /* 0x000fe20000010000 */
[----:B------:R2:W-:Y:S01]  /*7420*/  @!P1 SYNCS.ARRIVE.TRANS64.RED.A1T0 RZ, [R28+URZ], RZ ;  /* 0x000000ff1cff99a7 */ /* 0x0005e2000810043f */
[----:B------:R-:W-:Y:S01]  /*7430*/  F2FP.F16.F32.PACK_AB R178, R51, R178 ;  /* 0x000000b233b2723e */ /* 0x000fe200000000ff */
[-C--:B------:R-:W-:Y:S01]  /*7440*/  FMUL.FTZ R93, R93, R65.reuse ;  /* 0x000000415d5d7220 */ /* 0x080fe20000410000 */
[----:B------:R-:W-:Y:S01]  /*7450*/  FADD.FTZ R7, R41, R32 ;  /* 0x0000002029077221 */ /* 0x000fe20000010000 */
[----:B------:R-:W-:Y:S01]  /*7460*/  F2FP.F16.F32.PACK_AB R172, R59, R172 ;  /* 0x000000ac3bac723e */ /* 0x000fe200000000ff */
[-C--:B------:R-:W-:Y:S01]  /*7470*/  FMUL.FTZ R96, R96, R65.reuse ;  /* 0x0000004160607220 */ /* 0x080fe20000410000 */
[----:B------:R-:W3:Y:S01]  /*7480*/  MUFU.EX2 R35, R35 ;  /* 0x0000002300237308 */ /* 0x000ee20000000800 */
[----:B------:R-:W-:Y:S01]  /*7490*/  FADD.FTZ R32, R164, R7 ;  /* 0x00000007a4207221 */ /* 0x000fe20000010000 */
[-CC-:B--2---:R-:W-:Y:S01]  /*74a0*/  FFMA.FTZ R28, R167, R4.reuse, -R30.reuse ;  /* 0x00000004a71c7223 */ /* 0x184fe2000001081e */
[----:B------:R-:W-:Y:S01]  /*74b0*/  FFMA.FTZ R30, R87, R4, -R30 ;  /* 0x00000004571e7223 */ /* 0x000fe2000001081e */
[----:B------:R-:W-:Y:S01]  /*74c0*/  F2FP.F16.F32.PACK_AB R174, R67, R174 ;  /* 0x000000ae43ae723e */ /* 0x000fe200000000ff */
[----:B0-----:R-:W-:Y:S01]  /*74d0*/  FADD.FTZ R3, R37, R32 ;  /* 0x0000002025037221 */ /* 0x001fe20000010000 */
[----:B------:R-:W-:Y:S01]  /*74e0*/  F2FP.F16.F32.PACK_AB R168, R45, R168 ;  /* 0x000000a82da8723e */ /* 0x000fe200000000ff */
[-C--:B------:R-:W-:Y:S01]  /*74f0*/  FMUL.FTZ R97, R97, R65.reuse ;  /* 0x0000004161617220 */ /* 0x080fe20000410000 */
[----:B------:R-:W0:Y:S01]  /*7500*/  MUFU.EX2 R173, R173 ;  /* 0x000000ad00ad7308 */ /* 0x000e220000000800 */
[----:B------:R-:W-:Y:S01]  /*7510*/  FADD.FTZ R32, R166, R3 ;  /* 0x00000003a6207221 */ /* 0x000fe20000010000 */
[----:B-1----:R-:W-:Y:S01]  /*7520*/  FFMA.FTZ R3, R24, R2, R69 ;  /* 0x0000000218037223 */ /* 0x002fe20000010045 */
[----:B------:R-:W-:Y:S01]  /*7530*/  F2FP.F16.F32.PACK_AB R170, R41, R170 ;  /* 0x000000aa29aa723e */ /* 0x000fe200000000ff */
[-C--:B------:R-:W-:Y:S01]  /*7540*/  FMUL.FTZ R100, R100, R65.reuse ;  /* 0x0000004164647220 */ /* 0x080fe20000410000 */
[----:B------:R-:W-:Y:S01]  /*7550*/  FADD.FTZ R7, R25, R32 ;  /* 0x0000002019077221 */ /* 0x000fe20000010000 */
[----:B------:R-:W-:Y:S01]  /*7560*/  FADD.FTZ R3, R0, R3 ;  /* 0x0000000300037221 */ /* 0x000fe20000010000 */
[----:B------:R-:W-:Y:S01]  /*7570*/  F2FP.F16.F32.PACK_AB R164, R37, R164 ;  /* 0x000000a425a4723e */ /* 0x000fe200000000ff */
[----:B------:R-:W1:Y:S01]  /*7580*/  MUFU.EX2 R12, R12 ;  /* 0x0000000c000c7308 */ /* 0x000e620000000800 */
[----:B------:R-:W-:Y:S01]  /*7590*/  FADD.FTZ R32, R160, R7 ;  /* 0x00000007a0207221 */ /* 0x000fe20000010000 */
[----:B------:R-:W-:Y:S01]  /*75a0*/  FADD.FTZ R2, R6, R3 ;  /* 0x0000000306027221 */ /* 0x000fe20000010000 */
[----:B------:R-:W-:Y:S01]  /*75b0*/  F2FP.F16.F32.PACK_AB R166, R25, R166 ;  /* 0x000000a619a6723e */ /* 0x000fe200000000ff */
[-C--:B------:R-:W-:Y:S01]  /*75c0*/  FMUL.FTZ R101, R101, R65.reuse ;  /* 0x0000004165657220 */ /* 0x080fe20000410000 */
[----:B------:R-:W-:Y:S01]  /*75d0*/  FADD.FTZ R7, R15, R32 ;  /* 0x000000200f077221 */ /* 0x000fe20000010000 */
[----:B------:R-:W-:Y:S01]  /*75e0*/  FADD.FTZ R3, R73, R2 ;  /* 0x0000000249037221 */ /* 0x000fe20000010000 */
[----:B------:R-:W-:Y:S01]  /*75f0*/  F2FP.F16.F32.PACK_AB R160, R15, R160 ;  /* 0x000000a00fa0723e */ /* 0x000fe200000000ff */
[----:B------:R-:W2:Y:S01]  /*7600*/  MUFU.EX2 R175, R175 ;  /* 0x000000af00af7308 */ /* 0x000ea20000000800 */
[----:B------:R-:W-:Y:S01]  /*7610*/  FADD.FTZ R32, R162, R7 ;  /* 0x00000007a2207221 */ /* 0x000fe20000010000 */
[----:B------:R-:W-:Y:S01]  /*7620*/  FADD.FTZ R2, R8, R3 ;  /* 0x0000000308027221 */ /* 0x000fe20000010000 */
[C---:B------:R-:W-:Y:S01]  /*7630*/  F2FP.F16.F32.PACK_AB R162, R21.reuse, R162 ;  /* 0x000000a215a2723e */ /* 0x040fe200000000ff */
[-C--:B------:R-:W-:Y:S01]  /*7640*/  FMUL.FTZ R104, R104, R65.reuse ;  /* 0x0000004168687220 */ /* 0x080fe20000410000 */
[----:B------:R-:W-:Y:S01]  /*7650*/  FADD.FTZ R7, R21, R32 ;  /* 0x0000002015077221 */ /* 0x000fe20000010000 */
[----:B------:R-:W-:Y:S01]  /*7660*/  FADD.FTZ R3, R77, R2 ;  /* 0x000000024d037221 */ /* 0x000fe20000010000 */
[-C--:B------:R-:W-:Y:S01]  /*7670*/  FMUL.FTZ R105, R105, R65.reuse ;  /* 0x0000004169697220 */ /* 0x080fe20000410000 */
[----:B------:R-:W4:Y:S01]  /*7680*/  MUFU.EX2 R33, R33 ;  /* 0x0000002100217308 */ /* 0x000f220000000800 */
[----:B------:R-:W-:Y:S01]  /*7690*/  FADD.FTZ R32, R156, R7 ;  /* 0x000000079c207221 */ /* 0x000fe20000010000 */
[----:B------:R-:W-:Y:S01]  /*76a0*/  FADD.FTZ R2, R10, R3 ;  /* 0x000000030a027221 */ /* 0x000fe20000010000 */
[C---:B------:R-:W-:Y:S01]  /*76b0*/  F2FP.F16.F32.PACK_AB R156, R13.reuse, R156 ;  /* 0x0000009c0d9c723e */ /* 0x040fe200000000ff */
[-C--:B------:R-:W-:Y:S01]  /*76c0*/  FMUL.FTZ R108, R108, R65.reuse ;  /* 0x000000416c6c7220 */ /* 0x080fe20000410000 */
[----:B------:R-:W-:Y:S01]  /*76d0*/  FADD.FTZ R3, R13, R32 ;  /* 0x000000200d037221 */ /* 0x000fe20000010000 */
[----:B---3--:R-:W-:Y:S01]  /*76e0*/  FADD.FTZ R2, R35, R2 ;  /* 0x0000000223027221 */ /* 0x008fe20000010000 */
[-C--:B------:R-:W-:Y:S01]  /*76f0*/  FMUL.FTZ R109, R109, R65.reuse ;  /* 0x000000416d6d7220 */ /* 0x080fe20000410000 */
[----:B------:R-:W3:Y:S01]  /*7700*/  MUFU.EX2 R14, R14 ;  /* 0x0000000e000e7308 */ /* 0x000ee20000000800 */
[----:B------:R-:W-:Y:S01]  /*7710*/  FADD.FTZ R32, R158, R3 ;  /* 0x000000039e207221 */ /* 0x000fe20000010000 */
[----:B0-----:R-:W-:Y:S01]  /*7720*/  FADD.FTZ R3, R173, R2 ;  /* 0x00000002ad037221 */ /* 0x001fe20000010000 */
[C---:B------:R-:W-:Y:S01]  /*7730*/  F2FP.F16.F32.PACK_AB R158, R61.reuse, R158 ;  /* 0x0000009e3d9e723e */ /* 0x040fe200000000ff */
[-C--:B------:R-:W-:Y:S01]  /*7740*/  FMUL.FTZ R112, R112, R65.reuse ;  /* 0x0000004170707220 */ /* 0x080fe20000410000 */
[----:B------:R-:W-:Y:S01]  /*7750*/  FADD.FTZ R7, R61, R32 ;  /* 0x000000203d077221 */ /* 0x000fe20000010000 */
[----:B-1----:R-:W-:Y:S01]  /*7760*/  FADD.FTZ R2, R12, R3 ;  /* 0x000000030c027221 */ /* 0x002fe20000010000 */
[-C--:B------:R-:W-:Y:S01]  /*7770*/  FMUL.FTZ R113, R113, R65.reuse ;  /* 0x0000004171717220 */ /* 0x080fe20000410000 */
[----:B------:R-:W0:Y:S01]  /*7780*/  MUFU.EX2 R154, R154 ;  /* 0x0000009a009a7308 */ /* 0x000e220000000800 */
[----:B------:R-:W-:Y:S01]  /*7790*/  FADD.FTZ R32, R152, R7 ;  /* 0x0000000798207221 */ /* 0x000fe20000010000 */
[----:B--2---:R-:W-:Y:S01]  /*77a0*/  FADD.FTZ R3, R175, R2 ;  /* 0x00000002af037221 */ /* 0x004fe20000010000 */
[C---:B----4-:R-:W-:Y:S01]  /*77b0*/  F2FP.F16.F32.PACK_AB R152, R33.reuse, R152 ;  /* 0x000000982198723e */ /* 0x050fe200000000ff */
[-C--:B------:R-:W-:Y:S01]  /*77c0*/  FMUL.FTZ R116, R116, R65.reuse ;  /* 0x0000004174747220 */ /* 0x080fe20000410000 */
[----:B------:R-:W-:Y:S01]  /*77d0*/  FADD.FTZ R7, R33, R32 ;  /* 0x0000002021077221 */ /* 0x000fe20000010000 */
[-C--:B------:R-:W-:Y:S01]  /*77e0*/  FMUL.FTZ R117, R117, R65.reuse ;  /* 0x0000004175757220 */ /* 0x080fe20000410000 */
[-C--:B------:R-:W-:Y:S01]  /*77f0*/  FMUL.FTZ R120, R120, R65.reuse ;  /* 0x0000004178787220 */ /* 0x080fe20000410000 */
[----:B------:R-:W1:Y:S01]  /*7800*/  MUFU.EX2 R169, R169 ;  /* 0x000000a900a97308 */ /* 0x000e620000000800 */
[----:B---3--:R-:W-:Y:S01]  /*7810*/  FADD.FTZ R2, R14, R3 ;  /* 0x000000030e027221 */ /* 0x008fe20000010000 */
        /* <DEDUP_REMOVED lines=18> */
[----:B------:R-:W-:Y:S01]  /*7940*/  FMUL.FTZ R149, R149, R65 ;  /* 0x0000004195957220 */ /* 0x000fe20000410000 */
[----:B------:R-:W-:Y:S01]  /*7950*/  F2FP.F16.F32.PACK_AB R183, R73, R6 ;  /* 0x0000000649b7723e */ /* 0x000fe200000000ff */
[----:B------:R-:W-:Y:S01]  /*7960*/  VIADD R5, R5, 0xffffffff ;  /* 0xffffffff05057836 */ /* 0x000fe20000000000 */
[----:B------:R-:W-:Y:S01]  /*7970*/  F2FP.F16.F32.PACK_AB R177, R77, R8 ;  /* 0x000000084db1723e */ /* 0x000fe200000000ff */
[----:B------:R-:W1:Y:S01]  /*7980*/  MUFU.EX2 R26, R26 ;  /* 0x0000001a001a7308 */ /* 0x000e620000000800 */
[----:B--2---:R-:W-:Y:S01]  /*7990*/  FADD.FTZ R2, R20, R7 ;  /* 0x0000000714027221 */ /* 0x004fe20000010000 */
[----:B------:R-:W-:Y:S01]  /*79a0*/  F2FP.F16.F32.PACK_AB R179, R35, R10 ;  /* 0x0000000a23b3723e */ /* 0x000fe200000000ff */
[-C--:B------:R-:W-:Y:S01]  /*79b0*/  FMUL.FTZ R90, R90, R24.reuse ;  /* 0x000000185a5a7220 */ /* 0x080fe20000410000 */
[----:B------:R-:W-:Y:S01]  /*79c0*/  F2FP.F16.F32.PACK_AB R173, R12, R173 ;  /* 0x000000ad0cad723e */ /* 0x000fe200000000ff */
[-C--:B------:R-:W-:Y:S01]  /*79d0*/  FMUL.FTZ R91, R91, R24.reuse ;  /* 0x000000185b5b7220 */ /* 0x080fe20000410000 */
[----:B------:R-:W-:Y:S01]  /*79e0*/  F2FP.F16.F32.PACK_AB R175, R14, R175 ;  /* 0x000000af0eaf723e */ /* 0x000fe200000000ff */
[-C--:B------:R-:W-:Y:S01]  /*79f0*/  FMUL.FTZ R94, R94, R24.reuse ;  /* 0x000000185e5e7220 */ /* 0x080fe20000410000 */
[----:B------:R-:W2:Y:S01]  /*7a00*/  MUFU.EX2 R165, R165 ;  /* 0x000000a500a57308 */ /* 0x000ea20000000800 */
[----:B0-----:R-:W-:Y:S01]  /*7a10*/  FADD.FTZ R7, R171, R2 ;  /* 0x00000002ab077221 */ /* 0x001fe20000010000 */
[----:B------:R-:W-:Y:S01]  /*7a20*/  F2FP.F16.F32.PACK_AB R169, R20, R169 ;  /* 0x000000a914a9723e */ /* 0x000fe200000000ff */
[-C--:B------:R-:W-:Y:S01]  /*7a30*/  FMUL.FTZ R95, R95, R24.reuse ;  /* 0x000000185f5f7220 */ /* 0x080fe20000410000 */
[-C--:B------:R-:W-:Y:S01]  /*7a40*/  FMUL.FTZ R98, R98, R24.reuse ;  /* 0x0000001862627220 */ /* 0x080fe20000410000 */
[-C--:B------:R-:W-:Y:S01]  /*7a50*/  FMUL.FTZ R99, R99, R24.reuse ;  /* 0x0000001863637220 */ /* 0x080fe20000410000 */
[-C--:B------:R-:W-:Y:S01]  /*7a60*/  FMUL.FTZ R102, R102, R24.reuse ;  /* 0x0000001866667220 */ /* 0x080fe20000410000 */
[-C--:B------:R-:W-:Y:S01]  /*7a70*/  FMUL.FTZ R103, R103, R24.reuse ;  /* 0x0000001867677220 */ /* 0x080fe20000410000 */
        /* <DEDUP_REMOVED lines=31> */
[----:B------:R-:W-:Y:S01]  /*7c70*/  FMUL.FTZ R147, R147, R24 ;  /* 0x0000001893937220 */ /* 0x000fe20000410000 */
[----:B------:R-:W1:Y:S01]  /*7c80*/  MUFU.EX2 R36, R155 ;  /* 0x0000009b00247308 */ /* 0x000e620000000800 */
[C---:B--2---:R-:W-:Y:S01]  /*7c90*/  FADD.FTZ R7, R63.reuse, R7 ;  /* 0x000000073f077221 */ /* 0x044fe20000010000 */
[----:B------:R-:W-:Y:S01]  /*7ca0*/  F2FP.F16.F32.PACK_AB R167, R63, R34 ;  /* 0x000000223fa7723e */ /* 0x000fe200000000ff */
[-C--:B------:R-:W-:Y:S01]  /*7cb0*/  FMUL.FTZ R150, R150, R24.reuse ;  /* 0x0000001896967220 */ /* 0x080fe20000410000 */
[----:B------:R-:W-:Y:S01]  /*7cc0*/  FMUL.FTZ R151, R151, R24 ;  /* 0x0000001897977220 */ /* 0x000fe20000410000 */
[----:B------:R-:W-:-:S03]  /*7cd0*/  IMAD.MOV.U32 R0, RZ, RZ, R9 ;  /* 0x000000ffff007224 */ /* 0x000fc600078e0009 */
        /* <DEDUP_REMOVED lines=31> */
[----:B------:R-:W-:Y:S01]  /*7ed0*/  IMAD.MOV.U32 R7, RZ, RZ, R11 ;  /* 0x000000ffff077224 */ /* 0x000fe200078e000b */
[----:B------:R-:W-:Y:S06]  /*7ee0*/  @P2 BRA `(.L_x_8092) ;  /* 0xffffffcc00e42947 */ /* 0x000fec000383ffff */
[----:B------:R-:W-:Y:S01]  /*7ef0*/  IMAD.MOV.U32 R7, RZ, RZ, R11 ;  /* 0x000000ffff077224 */ /* 0x000fe200078e000b */
[----:B------:R-:W-:Y:S01]  /*7f00*/  UMOV UR45, UR56 ;  /* 0x00000038002d7c82 */ /* 0x000fe20008000000 */
[----:B------:R-:W-:Y:S01]  /*7f10*/  IMAD.MOV.U32 R0, RZ, RZ, R9 ;  /* 0x000000ffff007224 */ /* 0x000fe200078e0009 */
[----:B------:R-:W-:-:S06]  /*7f20*/  UMOV UR46, UR55 ;  /* 0x00000037002e7c82 */ /* 0x000fcc0008000000 */
.L_x_8075:
[----:B------:R-:W-:Y:S01]  /*7f30*/  ULDC UR6, c[0x0][0x448] ;  /* 0x0001120000067ab9 */ /* 0x000fe20000000800 */
[----:B------:R-:W-:Y:S01]  /*7f40*/  ULDC UR14, c[0x0][0x9e4] ;  /* 0x00027900000e7ab9 */ /* 0x000fe20000000800 */
[----:B------:R-:W-:Y:S02]  /*7f50*/  UISETP.NE.AND UP0, UPT, UR6, 0x1, UPT ;  /* 0x000000010600788c */ /* 0x000fe4000bf05270 */
[----:B------:R-:W-:Y:S02]  /*7f60*/  UISETP.GE.AND UP1, UPT, UR14, 0x1, UPT ;  /* 0x000000010e00788c */ /* 0x000fe4000bf26270 */
[----:B------:R-:W-:Y:S02]  /*7f70*/  UIADD3 UR10, UR38, 0x7f, URZ ;  /* 0x0000007f260a7890 */ /* 0x000fe4000fffe03f */
[----:B------:R-:W-:Y:S02]  /*7f80*/  UIADD3 UR11, UR39, 0x1, -UR44 ;  /* 0x00000001270b7890 */ /* 0x000fe4000fffe82c */
[----:B------:R-:W-:-:S03]  /*7f90*/  PLOP3.LUT P6, PT, PT, PT, UP1, 0x80, 0x0 ;  /* 0x000000000000781c */ /* 0x000fc60003fcf018 */
[----:B------:R-:W-:Y:S01]  /*7fa0*/  @UP0 ULDC UR6, c[0x0][0x44c] ;  /* 0x0001130000060ab9 */ /* 0x000fe20000000800 */
[----:B------:R-:W-:Y:S01]  /*7fb0*/  @UP0 ULDC UR15, c[0x0][0x450] ;  /* 0x00011400000f0ab9 */ /* 0x000fe20000000800 */
[----:B------:R-:W-:-:S04]  /*7fc0*/  UIMAD.WIDE.U32 UR6, UR10, UR6, URZ ;  /* 0x000000060a0672a5 */ /* 0x000fc8000f8e003f */
[----:B------:R-:W-:-:S04]  /*7fd0*/  @UP0 USHF.R.U32.HI UR10, URZ, UR15, UR7 ;  /* 0x0000000f3f0a0299 */ /* 0x000fc80008011607 */
[----:B------:R-:W-:-:S04]  /*7fe0*/  UIADD3 UR10, UR11, UR10, URZ ;  /* 0x0000000a0b0a7290 */ /* 0x000fc8000fffe03f */
        /* <DEDUP_REMOVED lines=12> */
.L_x_8094:
[----:B------:R-:W-:-:S11]  /*80b0*/  UISETP.NE.AND UP1, UPT, UR14, 0x1, UPT ;  /* 0x000000010e00788c */ /* 0x000fd6000bf25270 */
[----:B------:R-:W-:Y:S02]  /*80c0*/  @UP1 ULDC.64 UR18, c[0x0][0x9e8] ;  /* 0x00027a0000121ab9 */ /* 0x000fe40000000a00 */
[----:B------:R-:W-:-:S04]  /*80d0*/  UIMAD.WIDE.U32 UR6, UR10, UR18, URZ ;  /* 0x000000120a0672a5 */ /* 0x000fc8000f8e003f */
[----:B------:R-:W-:-:S12]  /*80e0*/  @UP1 USHF.R.U32.HI UR10, URZ, UR19, UR7 ;  /* 0x000000133f0a1299 */ /* 0x000fd80008011607 */
.L_x_8095:
[----:B------:R-:W-:-:S04]  /*80f0*/  UIMAD UR10, UR10, UR14, URZ ;  /* 0x0000000e0a0a72a4 */ /* 0x000fc8000f8e023f */
[----:B------:R-:W-:-:S04]  /*8100*/  UISETP.LT.AND UP1, UPT, UR53, UR10, UPT ;  /* 0x0000000a3500728c */ /* 0x000fc8000bf21270 */
[----:B------:R-:W-:-:S12]  /*8110*/  USEL UR53, UR53, UR10, !UP1 ;  /* 0x0000000a35357287 */ /* 0x000fd8000c800000 */
.L_x_8093:
[----:B------:R-:W-:-:S04]  /*8120*/  UIADD3 UR53, UR53, 0x7f, URZ ;  /* 0x0000007f35357890 */ /* 0x000fc8000fffe03f */
        /* <DEDUP_REMOVED lines=11> */
.L_x_8105:
        /* <DEDUP_REMOVED lines=9> */
.L_x_8098:
[----:B------:R-:W-:Y:S01]  /*8270*/  ULEA UR6, UR45, UR41, 0x3 ;  /* 0x000000292d067291 */ /* 0x000fe2000f8e183f */
[----:B------:R-:W-:-:S05]  /*8280*/  IMAD.U32 R0, RZ, RZ, UR46 ;  /* 0x0000002eff007e24 */ /* 0x000fca000f8e00ff */
[----:B------:R-:W-:-:S04]  /*8290*/  SHF.L.U32 R0, R0, 0x1f, RZ ;  /* 0x0000001f00007819 */ /* 0x000fc800000006ff */
[----:B------:R0:W1:Y:S01]  /*82a0*/  SYNCS.PHASECHK.TRANS64.TRYWAIT P2, [UR6+0x28830], R0 ;  /* 0x02883000ff0075a7 */ /* 0x0000620008040146 */
[----:B------:R-:W-:Y:S05]  /*82b0*/  @!P0 BRA `(.L_x_8099) ;  /* 0x0000000000048947 */ /* 0x000fea0003800000 */
[----:B------:R-:W-:Y:S01]  /*82c0*/  BPT.TRAP 0x1 ;  /* 0x000000040000795c */ /* 0x000fe20000300000 */
.L_x_8099:
[----:B-1----:R-:W-:Y:S05]  /*82d0*/  @P2 BRA `(.L_x_8097) ;  /* 0x0000000000082947 */ /* 0x002fea0003800000 */
[----:B------:R-:W1:Y:S02]  /*82e0*/  SYNCS.PHASECHK.TRANS64.TRYWAIT P2, [UR6+0x28830], R0 ;  /* 0x02883000ff0075a7 */ /* 0x000e640008040146 */
[----:B-1----:R-:W-:Y:S05]  /*82f0*/  @!P2 BRA `(.L_x_8100) ;  /* 0x000000dc00f0a947 */ /* 0x002fea0003800000 */
.L_x_8097:
        /* <DEDUP_REMOVED lines=45> */
.L_x_8102:
[----:B------:R-:W-:Y:S01]  /*85d0*/  ULEA UR6, UR53, UR41, 0x3 ;  /* 0x0000002935067291 */ /* 0x000fe2000f8e183f */
[----:B------:R-:W-:-:S05]  /*85e0*/  IMAD.U32 R0, RZ, RZ, UR54 ;  /* 0x00000036ff007e24 */ /* 0x000fca000f8e00ff */
[----:B------:R-:W-:-:S04]  /*85f0*/  SHF.L.U32 R0, R0, 0x1f, RZ ;  /* 0x0000001f00007819 */ /* 0x000fc800000006ff */
[----:B------:R0:W1:Y:S01]  /*8600*/  SYNCS.PHASECHK.TRANS64.TRYWAIT P2, [UR6+0x28850], R0 ;  /* 0x02885000ff0075a7 */ /* 0x0000620008040146 */
[----:B------:R-:W-:Y:S05]  /*8610*/  @!P0 BRA `(.L_x_8103) ;  /* 0x0000000000048947 */ /* 0x000fea0003800000 */
[----:B------:R-:W-:Y:S01]  /*8620*/  BPT.TRAP 0x1 ;  /* 0x000000040000795c */ /* 0x000fe20000300000 */
.L_x_8103:
[----:B-1----:R-:W-:Y:S05]  /*8630*/  @P2 BRA `(.L_x_8101) ;  /* 0x0000000000082947 */ /* 0x002fea0003800000 */
[----:B------:R-:W1:Y:S02]  /*8640*/  SYNCS.PHASECHK.TRANS64.TRYWAIT P2, [UR6+0x28850], R0 ;  /* 0x02885000ff0075a7 */ /* 0x000e640008040146 */
[----:B-1----:R-:W-:Y:S05]  /*8650*/  @!P2 BRA `(.L_x_8104) ;  /* 0x000000dc0030a947 */ /* 0x002fea0003800000 */
.L_x_8101:
[----:B------:R-:W-:Y:S01]  /*8660*/  UIADD3 UR6, UR41, 0x400, URZ ;  /* 0x0000040029067890 */ /* 0x000fe2000fffe03f */
[----:B------:R-:W-:Y:S01]  /*8670*/  WARPGROUP.ARRIVE ;  /* 0x00000000000079c5 */ /* 0x000fe20000000000 */
[----:B------:R-:W-:Y:S01]  /*8680*/  UMOV UR7, 0x40000040 ;  /* 0x4000004000077882 */ /* 0x000fe20000000000 */
[----:B01----:R-:W-:Y:S01]  /*8690*/  FMNMX.FTZ R0, R24, R9, !PT ;  /* 0x0000000918007209 */ /* 0x003fe20007810000 */
[----:B------:R-:W-:Y:S01]  /*86a0*/  USHF.R.U32.HI UR6, URZ, 0x4, UR6 ;  /* 0x000000043f067899 */ /* 0x000fe20008011606 */
[----:B------:R-:W0:Y:S01]  /*86b0*/  LDC R4, c[0x0][0x988] ;  /* 0x00026200ff047b82 */ /* 0x000e220000000800 */
[----:B------:R-:W-:Y:S01]  /*86c0*/  ISETP.GT.AND P2, PT, R5, UR52, PT ;  /* 0x0000003405007c0c */ /* 0x000fe2000bf44270 */
[----:B------:R-:W-:Y:S01]  /*86d0*/  UMOV UR54, UR46 ;  /* 0x0000002e00367c82 */ /* 0x000fe20008000000 */
[----:B------:R-:W-:Y:S01]  /*86e0*/  ULOP3.LUT UR6, UR6, 0x3fff, URZ, 0xc0, !UPT ;  /* 0x00003fff06067892 */ /* 0x000fe2000f8ec03f */
[----:B------:R-:W-:Y:S01]  /*86f0*/  FMNMX.FTZ R7, R25, R0, !PT ;  /* 0x0000000019077209 */ /* 0x000fe20007810000 */
[----:B------:R-:W-:-:S02]  /*8700*/  VIADD R5, R5, 0xffffffff ;  /* 0xffffffff05057836 */ /* 0x000fc40000000000 */
[----:B------:R-:W-:Y:S01]  /*8710*/  ULOP3.LUT UR6, UR6, 0x4000000, URZ, 0xfc, !UPT ;  /* 0x0400000006067892 */ /* 0x000fe2000f8efc3f */
[----:B------:R-:W-:-:S03]  /*8720*/  FMNMX.FTZ R0, R28, R7, !PT ;  /* 0x000000071c007209 */ /* 0x000fc60007810000 */
[----:B------:R-:W-:Y:S01]  /*8730*/  ULEA UR10, UR53, UR6, 0xb ;  /* 0x00000006350a7291 */ /* 0x000fe2000f8e583f */
        /* <DEDUP_REMOVED lines=33> */
[----:B------:R-:W1:Y:S02]  /*8950*/  SHFL.BFLY PT, R0, R7, 0x2, 0x1f ;  /* 0x0c401f0007007f89 */ /* 0x000e6400000e0000 */
[----:B-1----:R-:W-:-:S05]  /*8960*/  FMNMX.FTZ R10, R7, R0, !PT ;  /* 0x00000000070a7209 */ /* 0x002fca0007810000 */
[----:B------:R-:W1:Y:S01]  /*8970*/  SHFL.BFLY PT, R11, R10, 0x1, 0x1f ;  /* 0x0c201f000a0b7f89 */ /* 0x000e6200000e0000 */
[----:B------:R-:W-:Y:S02]  /*8980*/  WARPGROUP.DEPBAR.LE gsb0, 0x0 ;  /* 0x00008000000079c5 */ /* 0x000fe40000010000 */
[----:B------:R-:W-:-:S06]  /*8990*/  WARPGROUP.ARRIVE ;  /* 0x00000000000079c5 */ /* 0x000fcc0000000000 */
[----:B------:R-:W-:Y:S01]  /*89a0*/  HGMMA.64x128x16.F32 R88, R176, gdesc[UR4].tnspB, R88, gsb0 ;  /* 0x41e00004b0587df0 */ /* 0x000fe20008000858 */
[----:B------:R-:W-:Y:S01]  /*89b0*/  UIADD3 UR6, UR10, 0x100, URZ ;  /* 0x000001000a067890 */ /* 0x000fe2000fffe03f */
[----:B------:R-:W-:Y:S01]  /*89c0*/  UMOV UR7, 0x40000040 ;  /* 0x4000004000077882 */ /* 0x000fe20000000000 */
        /* <DEDUP_REMOVED lines=37> */
[----:B------:R-:W-:Y:S02]  /*8c20*/  WARPGROUP.ARRIVE ;  /* 0x00000000000079c5 */ /* 0x000fe40000000000 */
[----:B------:R-:W0:Y:S04]  /*8c30*/  SHFL.BFLY PT, R12, R7, 0x2, 0x1f ;  /* 0x0c401f00070c7f89 */ /* 0x000e2800000e0000 */
[----:B------:R-:W-:Y:S01]  /*8c40*/  HGMMA.64x128x16.F32 R88, R172, gdesc[UR4].tnspB, R88, gsb0 ;  /* 0x41e00004ac587df0 */ /* 0x000fe20008000858 */
[----:B------:R-:W-:Y:S01]  /*8c50*/  UIADD3 UR6, UR10, 0x180, URZ ;  /* 0x000001800a067890 */ /* 0x000fe2000fffe03f */
[----:B------:R-:W-:Y:S01]  /*8c60*/  UMOV UR7, 0x40000040 ;  /* 0x4000004000077882 */ /* 0x000fe20000000000 */
[----:B0-----:R-:W-:-:S05]  /*8c70*/  FMNMX.FTZ R20, R7, R12, !PT ;  /* 0x0000000c07147209 */ /* 0x001fca0007810000 */
[----:B------:R-:W0:Y:S02]  /*8c80*/  SHFL.BFLY PT, R7, R20, 0x1, 0x1f ;  /* 0x0c201f0014077f89 */ /* 0x000e2400000e0000 */
[----:B0-----:R-:W-:Y:S01]  /*8c90*/  FMNMX.FTZ R7, R20, R7, !PT ;  /* 0x0000000714077209 */ /* 0x001fe20007810000 */
[----:B------:R-:W-:Y:S02]  /*8ca0*/  WARPGROUP.DEPBAR.LE gsb0, 0x0 ;  /* 0x00008000000079c5 */ /* 0x000fe40000010000 */
[----:B------:R-:W-:-:S06]  /*8cb0*/  WARPGROUP.ARRIVE ;  /* 0x00000000000079c5 */ /* 0x000fcc0000000000 */
[----:B------:R-:W-:Y:S01]  /*8cc0*/  HGMMA.64x128x16.F32 R88, R168, gdesc[UR4].tnspB, R88, gsb0 ;  /* 0x41e00004a8587df0 */ /* 0x000fe20008000858 */
[----:B------:R-:W-:Y:S01]  /*8cd0*/  UIADD3 UR6, UR10, 0x200, URZ ;  /* 0x000002000a067890 */ /* 0x000fe2000fffe03f */
[----:B------:R-:W-:Y:S01]  /*8ce0*/  UMOV UR7, 0x40000040 ;  /* 0x4000004000077882 */ /* 0x000fe20000000000 */
[----:B------:R-:W-:Y:S02]  /*8cf0*/  WARPGROUP.DEPBAR.LE gsb0, 0x0 ;  /* 0x00008000000079c5 */ /* 0x000fe40000010000 */
[----:B------:R-:W-:Y:S01]  /*8d00*/  WARPGROUP.ARRIVE ;  /* 0x00000000000079c5 */ /* 0x000fe20000000000 */
[----:B------:R-:W-:-:S04]  /*8d10*/  FMUL.FTZ R169, R0, R4 ;  /* 0x0000000400a97220 */ /* 0x000fc80000410000 */
[-CC-:B------:R-:W-:Y:S02]  /*8d20*/  FFMA.FTZ R13, R33, R4.reuse, -R169.reuse ;  /* 0x00000004210d7223 */ /* 0x180fe400000108a9 */
[----:B------:R-:W-:Y:S01]  /*8d30*/  HGMMA.64x128x16.F32 R88, R164, gdesc[UR4].tnspB, R88, gsb0 ;  /* 0x41e00004a4587df0 */ /* 0x000fe20008000858 */
[----:B------:R-:W-:Y:S01]  /*8d40*/  UIADD3 UR6, UR10, 0x280, URZ ;  /* 0x000002800a067890 */ /* 0x000fe2000fffe03f */
[-CC-:B------:R-:W-:Y:S01]  /*8d50*/  FFMA.FTZ R33, R53, R4.reuse, -R169.reuse ;  /* 0x0000000435217223 */ /* 0x180fe200000108a9 */
[----:B------:R-:W-:Y:S01]  /*8d60*/  UMOV UR7, 0x40000040 ;  /* 0x4000004000077882 */ /* 0x000fe20000000000 */
[-CC-:B------:R-:W-:Y:S01]  /*8d70*/  FFMA.FTZ R53, R73, R4.reuse, -R169.reuse ;  /* 0x0000000449357223 */ /* 0x180fe200000108a9 */
[-CC-:B------:R-:W-:Y:S01]  /*8d80*/  FFMA.FTZ R11, R29, R4.reuse, -R169.reuse ;  /* 0x000000041d0b7223 */ /* 0x180fe200000108a9 */
[-C--:B------:R-:W-:Y:S01]  /*8d90*/  FMUL.FTZ R73, R7, R4.reuse ;  /* 0x0000000407497220 */ /* 0x080fe20000410000 */
[-CC-:B------:R-:W-:Y:S01]  /*8da0*/  FFMA.FTZ R29, R49, R4.reuse, -R169.reuse ;  /* 0x00000004311d7223 */ /* 0x180fe200000108a9 */
[-C--:B------:R-:W-:Y:S01]  /*8db0*/  FFMA.FTZ R49, R69, R4.reuse, -R169 ;  /* 0x0000000445317223 */ /* 0x080fe200000108a9 */
[----:B------:R-:W-:Y:S01]  /*8dc0*/  FADD.FTZ R69, -R7, R8 ;  /* 0x0000000807457221 */ /* 0x000fe20000010100 */
[----:B------:R-:W-:Y:S01]  /*8dd0*/  FFMA.FTZ R181, R27, R4, -R73 ;  /* 0x000000041bb57223 */ /* 0x000fe20000010849 */
[----:B------:R-:W-:-:S02]  /*8de0*/  IMAD.U32 R27, RZ, RZ, UR45 ;  /* 0x0000002dff1b7e24 */ /* 0x000fc4000f8e00ff */
[-C--:B------:R-:W-:Y:S01]  /*8df0*/  FFMA.FTZ R9, R24, R4.reuse, -R169 ;  /* 0x0000000418097223 */ /* 0x080fe200000108a9 */
[-C--:B------:R-:W-:Y:S01]  /*8e00*/  FMUL.FTZ R69, R69, R4.reuse ;  /* 0x0000000445457220 */ /* 0x080fe20000410000 */
[-C--:B------:R-:W-:Y:S01]  /*8e10*/  FFMA.FTZ R8, R26, R4.reuse, -R73 ;  /* 0x000000041a087223 */ /* 0x080fe20000010849 */
[-CC-:B------:R-:W-:Y:S01]  /*8e20*/  FFMA.FTZ R180, R25, R4.reuse, -R169.reuse ;  /* 0x0000000419b47223 */ /* 0x180fe200000108a9 */
[----:B------:R-:W-:Y:S01]  /*8e30*/  @!P1 LEA R27, R27, UR41, 0x3 ;  /* 0x000000291b1b9c11 */ /* 0x000fe2000f8e18ff */
[-C--:B------:R-:W-:Y:S01]  /*8e40*/  FFMA.FTZ R182, R28, R4.reuse, -R169 ;  /* 0x000000041cb67223 */ /* 0x080fe200000108a9 */
[----:B------:R-:W0:Y:S01]  /*8e50*/  MUFU.EX2 R9, R9 ;  /* 0x0000000900097308 */ /* 0x000e220000000800 */
[-C--:B------:R-:W-:Y:S01]  /*8e60*/  FFMA.FTZ R183, R30, R4.reuse, -R73 ;  /* 0x000000041eb77223 */ /* 0x080fe20000010849 */
[-C--:B------:R-:W-:Y:S01]  /*8e70*/  FFMA.FTZ R176, R32, R4.reuse, -R169 ;  /* 0x0000000420b07223 */ /* 0x080fe200000108a9 */
[----:B------:R-:W-:Y:S02]  /*8e80*/  @!P1 VIADD R27, R27, 0x28840 ;  /* 0x000288401b1b9836 */ /* 0x000fe40000000000 */
[-CC-:B------:R-:W-:Y:S01]  /*8e90*/  FFMA.FTZ R32, R31, R4.reuse, -R73.reuse ;  /* 0x000000041f207223 */ /* 0x180fe20000010849 */
[----:B------:R-:W-:Y:S01]  /*8ea0*/  IADD3 R31, -R23, 0xb, RZ ;  /* 0x0000000b171f7810 */ /* 0x000fe20007ffe1ff */
[-CC-:B------:R-:W-:Y:S01]  /*8eb0*/  FFMA.FTZ R177, R34, R4.reuse, -R73.reuse ;  /* 0x0000000422b17223 */ /* 0x180fe20000010849 */
[-C--:B------:R-:W-:Y:S01]  /*8ec0*/  FFMA.FTZ R34, R35, R4.reuse, -R73 ;  /* 0x0000000423227223 */ /* 0x080fe20000010849 */
[----:B------:R-:W-:Y:S01]  /*8ed0*/  MUFU.EX2 R69, R69 ;  /* 0x0000004500457308 */ /* 0x000fe20000000800 */
[----:B------:R-:W-:Y:S01]  /*8ee0*/  @!P1 PRMT R27, RZ, 0x654, R27 ;  /* 0x00000654ff1b9816 */ /* 0x000fe2000000001b */
[-C--:B------:R-:W-:Y:S01]  /*8ef0*/  FFMA.FTZ R178, R36, R4.reuse, -R169 ;  /* 0x0000000424b27223 */ /* 0x080fe200000108a9 */
[-C--:B------:R-:W-:Y:S01]  /*8f00*/  FFMA.FTZ R179, R38, R4.reuse, -R73 ;  /* 0x0000000426b37223 */ /* 0x080fe20000010849 */
[-C--:B------:R-:W-:Y:S01]  /*8f10*/  FFMA.FTZ R15, R37, R4.reuse, -R169 ;  /* 0x00000004250f7223 */ /* 0x080fe200000108a9 */
[-C--:B------:R-:W-:Y:S01]  /*8f20*/  FFMA.FTZ R36, R39, R4.reuse, -R73 ;  /* 0x0000000427247223 */ /* 0x080fe20000010849 */
[-C--:B------:R-:W-:Y:S01]  /*8f30*/  FFMA.FTZ R172, R40, R4.reuse, -R169 ;  /* 0x0000000428ac7223 */ /* 0x080fe200000108a9 */
[-C--:B------:R-:W-:Y:S01]  /*8f40*/  FFMA.FTZ R173, R42, R4.reuse, -R73 ;  /* 0x000000042aad7223 */ /* 0x080fe20000010849 */
[----:B------:R-:W1:Y:S01]  /*8f50*/  MUFU.EX2 R8, R8 ;  /* 0x0000000800087308 */ /* 0x000e620000000800 */
[----:B0-----:R-:W-:Y:S01]  /*8f60*/  FFMA.FTZ R3, R6, R3, R9 ;  /* 0x0000000306037223 */ /* 0x001fe20000010009 */
[-C--:B------:R-:W-:Y:S01]  /*8f70*/  FFMA.FTZ R21, R41, R4.reuse, -R169 ;  /* 0x0000000429157223 */ /* 0x080fe200000108a9 */
[-C--:B------:R-:W-:Y:S01]  /*8f80*/  FFMA.FTZ R30, R43, R4.reuse, -R73 ;  /* 0x000000042b1e7223 */ /* 0x080fe20000010849 */
[-C--:B------:R-:W-:Y:S01]  /*8f90*/  FFMA.FTZ R174, R44, R4.reuse, -R169 ;  /* 0x000000042cae7223 */ /* 0x080fe200000108a9 */
[-C--:B------:R-:W-:Y:S01]  /*8fa0*/  FFMA.FTZ R175, R46, R4.reuse, -R73 ;  /* 0x000000042eaf7223 */ /* 0x080fe20000010849 */
[-C--:B------:R-:W-:Y:S01]  /*8fb0*/  FFMA.FTZ R25, R45, R4.reuse, -R169 ;  /* 0x000000042d197223 */ /* 0x080fe200000108a9 */
[-C--:B------:R-:W-:Y:S01]  /*8fc0*/  FFMA.FTZ R26, R47, R4.reuse, -R73 ;  /* 0x000000042f1a7223 */ /* 0x080fe20000010849 */
[----:B------:R-:W0:Y:S01]  /*8fd0*/  MUFU.EX2 R180, R180 ;  /* 0x000000b400b47308 */ /* 0x000e220000000800 */
        /* <DEDUP_REMOVED lines=8> */
[----:B-1----:R-:W-:Y:S01]  /*9060*/  FFMA.FTZ R2, R69, R2, R8 ;  /* 0x0000000245027223 */ /* 0x002fe20000010008 */
[-CC-:B------:R-:W-:Y:S01]  /*9070*/  FFMA.FTZ R57, R77, R4.reuse, -R169.reuse ;  /* 0x000000044d397223 */ /* 0x180fe200000108a9 */
[-CC-:B------:R-:W-:Y:S01]  /*9080*/  FFMA.FTZ R14, R80, R4.reuse, -R169.reuse ;  /* 0x00000004500e7223 */ /* 0x180fe200000108a9 */
[-CC-:B------:R-:W-:Y:S01]  /*9090*/  FFMA.FTZ R61, R81, R4.reuse, -R169.reuse ;  /* 0x00000004513d7223 */ /* 0x180fe200000108a9 */
[-CC-:B------:R-:W-:Y:S01]  /*90a0*/  FFMA.FTZ R84, R84, R4.reuse, -R169.reuse ;  /* 0x0000000454547223 */ /* 0x180fe200000108a9 */
[-C--:B------:R-:W-:Y:S01]  /*90b0*/  FFMA.FTZ R65, R85, R4.reuse, -R169 ;  /* 0x0000000455417223 */ /* 0x080fe200000108a9 */
[-C--:B------:R-:W-:Y:S01]  /*90c0*/  FFMA.FTZ R28, R51, R4.reuse, -R73 ;  /* 0x00000004331c7223 */ /* 0x080fe20000010849 */
[----:B------:R-:W1:Y:S01]  /*90d0*/  MUFU.EX2 R182, R182 ;  /* 0x000000b600b67308 */ /* 0x000e620000000800 */
[----:B0-----:R-:W-:Y:S01]  /*90e0*/  FADD.FTZ R3, R180, R3 ;  /* 0x00000003b4037221 */ /* 0x001fe20000010000 */
[-CC-:B------:R-:W-:Y:S01]  /*90f0*/  FFMA.FTZ R171, R54, R4.reuse, -R73.reuse ;  /* 0x0000000436ab7223 */ /* 0x180fe20000010849 */
[-CC-:B------:R-:W-:Y:S01]  /*9100*/  FFMA.FTZ R24, R55, R4.reuse, -R73.reuse ;  /* 0x0000000437187223 */ /* 0x180fe20000010849 */
[-CC-:B------:R-:W-:Y:S01]  /*9110*/  FFMA.FTZ R38, R59, R4.reuse, -R73.reuse ;  /* 0x000000043b267223 */ /* 0x180fe20000010849 */
[----:B------:R-:W-:Y:S01]  /*9120*/  F2FP.F16.F32.PACK_AB R180, R180, R9 ;  /* 0x00000009b4b4723e */ /* 0x000fe200000000ff */
[-CC-:B------:R-:W-:Y:S01]  /*9130*/  FFMA.FTZ R63, R63, R4.reuse, -R73.reuse ;  /* 0x000000043f3f7223 */ /* 0x180fe20000010849 */
[-CC-:B------:R-:W-:Y:S01]  /*9140*/  FFMA.FTZ R66, R66, R4.reuse, -R73.reuse ;  /* 0x0000000442427223 */ /* 0x180fe20000010849 */
[----:B------:R-:W0:Y:S01]  /*9150*/  MUFU.EX2 R183, R183 ;  /* 0x000000b700b77308 */ /* 0x000e220000000800 */
[----:B--2---:R-:W-:Y:S01]  /*9160*/  FADD.FTZ R2, R181, R2 ;  /* 0x00000002b5027221 */ /* 0x004fe20000010000 */
[--C-:B------:R-:W-:Y:S01]  /*9170*/  FFMA.FTZ R67, R67, R4, -R73.reuse ;  /* 0x0000000443437223 */ /* 0x100fe20000010849 */
[----:B------:R-:W-:Y:S01]  /*9180*/  F2FP.F16.F32.PACK_AB R181, R181, R8 ;  /* 0x00000008b5b5723e */ /* 0x000fe200000000ff */
[-CC-:B------:R-:W-:Y:S01]  /*9190*/  FFMA.FTZ R70, R70, R4.reuse, -R73.reuse ;  /* 0x0000000446467223 */ /* 0x180fe20000010849 */
[-CC-:B------:R-:W-:Y:S01]  /*91a0*/  FFMA.FTZ R71, R71, R4.reuse, -R73.reuse ;  /* 0x0000000447477223 */ /* 0x180fe20000010849 */
[-CC-:B------:R-:W-:Y:S01]  /*91b0*/  FFMA.FTZ R74, R74, R4.reuse, -R73.reuse ;  /* 0x000000044a4a7223 */ /* 0x180fe20000010849 */
[-C--:B------:R-:W-:Y:S01]  /*91c0*/  FFMA.FTZ R75, R75, R4.reuse, -R73 ;  /* 0x000000044b4b7223 */ /* 0x080fe20000010849 */
[----:B------:R-:W2:Y:S01]  /*91d0*/  MUFU.EX2 R11, R11 ;  /* 0x0000000b000b7308 */ /* 0x000ea20000000800 */
[----:B-1----:R-:W-:Y:S01]  /*91e0*/  FADD.FTZ R40, R182, R3 ;  /* 0x00000003b6287221 */ /* 0x002fe20000010000 */
[-CC-:B------:R-:W-:Y:S01]  /*91f0*/  FFMA.FTZ R78, R78, R4.reuse, -R73.reuse ;  /* 0x000000044e4e7223 */ /* 0x180fe20000010849 */
[-CC-:B------:R-:W-:Y:S01]  /*9200*/  FFMA.FTZ R79, R79, R4.reuse, -R73.reuse ;  /* 0x000000044f4f7223 */ /* 0x180fe20000010849 */
[-CC-:B------:R-:W-:Y:S01]  /*9210*/  FFMA.FTZ R82, R82, R4.reuse, -R73.reuse ;  /* 0x0000000452527223 */ /* 0x180fe20000010849 */
[-CC-:B------:R-:W-:Y:S01]  /*9220*/  FFMA.FTZ R83, R83, R4.reuse, -R73.reuse ;  /* 0x0000000453537223 */ /* 0x180fe20000010849 */
[----:B------:R-:W-:-:S02]  /*9230*/  FFMA.FTZ R86, R86, R4, -R73 ;  /* 0x0000000456567223 */ /* 0x000fc40000010849 */
[----:B------:R-:W1:Y:S01]  /*9240*/  MUFU.EX2 R32, R32 ;  /* 0x0000002000207308 */ /* 0x000e620000000800 */
[----:B0-----:R-:W-:-:S07]  /*9250*/  FADD.FTZ R3, R183, R2 ;  /* 0x00000002b7037221 */ /* 0x001fce0000010000 */
[----:B------:R-:W-:Y:S01]  /*9260*/  MUFU.EX2 R176, R176 ;  /* 0x000000b000b07308 */ /* 0x000fe20000000800 */
[----:B--2---:R-:W-:-:S07]  /*9270*/  F2FP.F16.F32.PACK_AB R182, R11, R182 ;  /* 0x000000b60bb6723e */ /* 0x004fce00000000ff */
[----:B------:R-:W0:Y:S01]  /*9280*/  MUFU.EX2 R177, R177 ;  /* 0x000000b100b17308 */ /* 0x000e220000000800 */
[C---:B-1----:R-:W-:Y:S01]  /*9290*/  FADD.FTZ R2, R32.reuse, R3 ;  /* 0x0000000320027221 */ /* 0x042fe20000010000 */
[----:B------:R-:W-:-:S06]  /*92a0*/  F2FP.F16.F32.PACK_AB R183, R32, R183 ;  /* 0x000000b720b7723e */ /* 0x000fcc00000000ff */
[----:B------:R-:W-:Y:S08]  /*92b0*/  MUFU.EX2 R13, R13 ;  /* 0x0000000d000d7308 */ /* 0x000ff00000000800 */
[----:B------:R-:W1:Y:S01]  /*92c0*/  MUFU.EX2 R34, R34 ;  /* 0x0000002200227308 */ /* 0x000e620000000800 */
[----:B0-----:R-:W-:-:S07]  /*92d0*/  FADD.FTZ R3, R177, R2 ;  /* 0x00000002b1037221 */ /* 0x001fce0000010000 */
[----:B------:R-:W-:Y:S08]  /*92e0*/  MUFU.EX2 R178, R178 ;  /* 0x000000b200b27308 */ /* 0x000ff00000000800 */
[----:B------:R-:W0:Y:S01]  /*92f0*/  MUFU.EX2 R179, R179 ;  /* 0x000000b300b37308 */ /* 0x000e220000000800 */
[C---:B-1----:R-:W-:Y:S01]  /*9300*/  FADD.FTZ R2, R34.reuse, R3 ;  /* 0x0000000322027221 */ /* 0x042fe20000010000 */
[----:B------:R-:W-:-:S06]  /*9310*/  F2FP.F16.F32.PACK_AB R177, R34, R177 ;  /* 0x000000b122b1723e */ /* 0x000fcc00000000ff */
[----:B------:R-:W-:Y:S01]  /*9320*/  MUFU.EX2 R15, R15 ;  /* 0x0000000f000f7308 */ /* 0x000fe20000000800 */
[----:B------:R-:W-:Y:S02]  /*9330*/  WARPGROUP.DEPBAR.LE gsb0, 0x0 ;  /* 0x00008000000079c5 */ /* 0x000fe40000010000 */
[----:B------:R-:W-:Y:S01]  /*9340*/  WARPGROUP.ARRIVE ;  /* 0x00000000000079c5 */ /* 0x000fe20000000000 */
[----:B------:R-:W-:-:S04]  /*9350*/  FFMA.FTZ R164, R56, R4, -R169 ;  /* 0x0000000438a47223 */ /* 0x000fc800000108a9 */
[----:B------:R-:W1:Y:S01]  /*9360*/  MUFU.EX2 R36, R36 ;  /* 0x0000002400247308 */ /* 0x000e620000000800 */
[-C--:B------:R-:W-:Y:S01]  /*9370*/  FFMA.FTZ R166, R60, R4.reuse, -R169 ;  /* 0x000000043ca67223 */ /* 0x080fe200000108a9 */
[----:B0-----:R-:W-:Y:S01]  /*9380*/  FADD.FTZ R3, R179, R2 ;  /* 0x00000002b3037221 */ /* 0x001fe20000010000 */
[-CC-:B------:R-:W-:Y:S01]  /*9390*/  FFMA.FTZ R165, R58, R4.reuse, -R73.reuse ;  /* 0x000000043aa57223 */ /* 0x180fe20000010849 */
[----:B------:R-:W-:Y:S01]  /*93a0*/  HGMMA.64x128x16.F32 R88, R160, gdesc[UR4].tnspB, R88, gsb0 ;  /* 0x41e00004a0587df0 */ /* 0x000fe20008000858 */
[----:B------:R-:W-:Y:S01]  /*93b0*/  UIADD3 UR6, UR10, 0x300, URZ ;  /* 0x000003000a067890 */ /* 0x000fe2000fffe03f */
[----:B------:R-:W-:Y:S01]  /*93c0*/  FFMA.FTZ R167, R62, R4, -R73 ;  /* 0x000000043ea77223 */ /* 0x000fe20000010849 */
[----:B------:R-:W-:Y:S01]  /*93d0*/  UMOV UR7, 0x40000040 ;  /* 0x4000004000077882 */ /* 0x000fe20000000000 */
[----:B------:R-:W-:Y:S08]  /*93e0*/  MUFU.EX2 R172, R172 ;  /* 0x000000ac00ac7308 */ /* 0x000ff00000000800 */
        /* <DEDUP_REMOVED lines=14> */
[----:B------:R-:W-:Y:S01]  /*94d0*/  MUFU.EX2 R29, R29 ;  /* 0x0000001d001d7308 */ /* 0x000fe20000000800 */
[C---:B-1----:R-:W-:Y:S01]  /*94e0*/  FADD.FTZ R2, R26.reuse, R3 ;  /* 0x000000031a027221 */ /* 0x042fe20000010000 */
        /* <DEDUP_REMOVED lines=13> */
[-CC-:B------:R-:W-:Y:S02]  /*95c0*/  FFMA.FTZ R169, R50, R4.reuse, -R73.reuse ;  /* 0x0000000432a97223 */ /* 0x180fe40000010849 */
[----:B------:R-:W-:Y:S01]  /*95d0*/  MUFU.EX2 R38, R38 ;  /* 0x0000002600267308 */ /* 0x000fe20000000800 */
[----:B------:R-:W-:Y:S01]  /*95e0*/  FFMA.FTZ R73, R87, R4, -R73 ;  /* 0x0000000457497223 */ /* 0x000fe20000010849 */
[----:B------:R-:W-:Y:S01]  /*95f0*/  HGMMA.64x128x16.F32 R88, R156, gdesc[UR4].tnspB, R88, gsb0 ;  /* 0x41e000049c587df0 */ /* 0x000fe20008000858 */
[----:B------:R-:W-:Y:S01]  /*9600*/  UIADD3 UR6, UR10, 0x380, URZ ;  /* 0x000003800a067890 */ /* 0x000fe2000fffe03f */
[----:B------:R-:W-:-:S04]  /*9610*/  UMOV UR7, 0x40000040 ;  /* 0x4000004000077882 */ /* 0x000fc80000000000 */
[----:B------:R-:W0:Y:S08]  /*9620*/  MUFU.EX2 R169, R169 ;  /* 0x000000a900a97308 */ /* 0x000e300000000800 */
[----:B------:R-:W-:Y:S08]  /*9630*/  MUFU.EX2 R166, R166 ;  /* 0x000000a600a67308 */ /* 0x000ff00000000800 */
[----:B------:R-:W1:Y:S01]  /*9640*/  MUFU.EX2 R167, R167 ;  /* 0x000000a700a77308 */ /* 0x000e620000000800 */
[----:B0-----:R-:W-:Y:S01]  /*9650*/  FADD.FTZ R3, R169, R2 ;  /* 0x00000002a9037221 */ /* 0x001fe20000010000 */
[----:B------:R-:W-:-:S03]  /*9660*/  F2FP.F16.F32.PACK_AB R169, R28, R169 ;  /* 0x000000a91ca9723e */ /* 0x000fc600000000ff */
[----:B------:R-:W-:-:S03]  /*9670*/  FADD.FTZ R2, R28, R3 ;  /* 0x000000031c027221 */ /* 0x000fc60000010000 */
[----:B------:R-:W-:Y:S01]  /*9680*/  MUFU.EX2 R41, R41 ;  /* 0x0000002900297308 */ /* 0x000fe20000000800 */
[----:B------:R-:W-:Y:S01]  /*9690*/  FADD.FTZ R3, R171, R2 ;  /* 0x00000002ab037221 */ /* 0x000fe20000010000 */
[----:B------:R-:W-:-:S03]  /*96a0*/  F2FP.F16.F32.PACK_AB R171, R24, R171 ;  /* 0x000000ab18ab723e */ /* 0x000fc600000000ff */
[----:B------:R-:W-:-:S03]  /*96b0*/  FADD.FTZ R2, R24, R3 ;  /* 0x0000000318027221 */ /* 0x000fc60000010000 */
[----:B------:R-:W0:Y:S01]  /*96c0*/  MUFU.EX2 R63, R63 ;  /* 0x0000003f003f7308 */ /* 0x000e220000000800 */
[----:B------:R-:W-:Y:S01]  /*96d0*/  FADD.FTZ R3, R165, R2 ;  /* 0x00000002a5037221 */ /* 0x000fe20000010000 */
[----:B------:R-:W-:-:S03]  /*96e0*/  F2FP.F16.F32.PACK_AB R165, R38, R165 ;  /* 0x000000a526a5723e */ /* 0x000fc600000000ff */
[----:B------:R-:W-:-:S03]  /*96f0*/  FADD.FTZ R2, R38, R3 ;  /* 0x0000000326027221 */ /* 0x000fc60000010000 */
[----:B------:R-:W-:Y:S01]  /*9700*/  MUFU.EX2 R160, R160 ;  /* 0x000000a000a07308 */ /* 0x000fe20000000800 */
[----:B-1----:R-:W-:-:S07]  /*9710*/  FADD.FTZ R2, R167, R2 ;  /* 0x00000002a7027221 */ /* 0x002fce0000010000 */
[----:B------:R-:W1:Y:S01]  /*9720*/  MUFU.EX2 R161, R66 ;  /* 0x0000004200a17308 */ /* 0x000e620000000800 */
[C---:B0-----:R-:W-:Y:S01]  /*9730*/  FADD.FTZ R2, R63.reuse, R2 ;  /* 0x000000023f027221 */ /* 0x041fe20000010000 */
[----:B------:R-:W-:-:S06]  /*9740*/  F2FP.F16.F32.PACK_AB R167, R63, R167 ;  /* 0x000000a73fa7723e */ /* 0x000fcc00000000ff */
[----:B------:R-:W-:Y:S08]  /*9750*/  MUFU.EX2 R45, R45 ;  /* 0x0000002d002d7308 */ /* 0x000ff00000000800 */
[----:B------:R-:W0:Y:S01]  /*9760*/  MUFU.EX2 R67, R67 ;  /* 0x0000004300437308 */ /* 0x000e220000000800 */
[----:B-1----:R-:W-:-:S07]  /*9770*/  FADD.FTZ R2, R161, R2 ;  /* 0x00000002a1027221 */ /* 0x002fce0000010000 */
        /* <DEDUP_REMOVED lines=12> */
[----:B------:R-:W-:Y:S01]  /*9840*/  MUFU.EX2 R12, R12 ;  /* 0x0000000c000c7308 */ /* 0x000fe20000000800 */
[----:B------:R-:W-:Y:S02]  /*9850*/  WARPGROUP.DEPBAR.LE gsb0, 0x0 ;  /* 0x00008000000079c5 */ /* 0x000fe40000010000 */
[----:B------:R-:W-:-:S05]  /*9860*/  WARPGROUP.ARRIVE ;  /* 0x00000000000079c5 */ /* 0x000fca0000000000 */
[----:B------:R-:W0:Y:S01]  /*9870*/  MUFU.EX2 R157, R74 ;  /* 0x0000004a009d7308 */ /* 0x000e220000000800 */
[----:B-1----:R-:W-:Y:S01]  /*9880*/  F2FP.F16.F32.PACK_AB R156, R53, R10 ;  /* 0x0000000a359c723e */ /* 0x002fe200000000ff */
[----:B------:R-:W-:Y:S06]  /*9890*/  HGMMA.64x128x16.F32 R88, R152, gdesc[UR4].tnspB, R88, gsb0 ;  /* 0x41e0000498587df0 */ /* 0x000fec0008000858 */
[----:B------:R-:W1:Y:S08]  /*98a0*/  MUFU.EX2 R159, R78 ;  /* 0x0000004e009f7308 */ /* 0x000e700000000800 */
[----:B------:R-:W2:Y:S01]  /*98b0*/  MUFU.EX2 R57, R57 ;  /* 0x0000003900397308 */ /* 0x000ea20000000800 */
[----:B0-----:R-:W-:Y:S01]  /*98c0*/  FADD.FTZ R2, R157, R2 ;  /* 0x000000029d027221 */ /* 0x001fe20000010000 */
[----:B------:R-:W-:-:S03]  /*98d0*/  F2FP.F16.F32.PACK_AB R157, R75, R157 ;  /* 0x0000009d4b9d723e */ /* 0x000fc600000000ff */
[----:B------:R-:W-:-:S03]  /*98e0*/  FADD.FTZ R2, R75, R2 ;  /* 0x000000024b027221 */ /* 0x000fc60000010000 */
[----:B------:R-:W0:Y:S01]  /*98f0*/  MUFU.EX2 R79, R79 ;  /* 0x0000004f004f7308 */ /* 0x000e220000000800 */
[----:B-1----:R-:W-:-:S07]  /*9900*/  FADD.FTZ R2, R159, R2 ;  /* 0x000000029f027221 */ /* 0x002fce0000010000 */
[----:B------:R-:W-:Y:S01]  /*9910*/  MUFU.EX2 R14, R14 ;  /* 0x0000000e000e7308 */ /* 0x000fe20000000800 */
[----:B--2---:R-:W-:-:S07]  /*9920*/  F2FP.F16.F32.PACK_AB R158, R57, R12 ;  /* 0x0000000c399e723e */ /* 0x004fce00000000ff */
[----:B------:R-:W1:Y:S01]  /*9930*/  MUFU.EX2 R61, R61 ;  /* 0x0000003d003d7308 */ /* 0x000e620000000800 */
[C---:B0-----:R-:W-:Y:S01]  /*9940*/  FADD.FTZ R2, R79.reuse, R2 ;  /* 0x000000024f027221 */ /* 0x041fe20000010000 */
[----:B------:R-:W-:-:S06]  /*9950*/  F2FP.F16.F32.PACK_AB R159, R79, R159 ;  /* 0x0000009f4f9f723e */ /* 0x000fcc00000000ff */
[----:B------:R-:W-:Y:S08]  /*9960*/  MUFU.EX2 R83, R83 ;  /* 0x0000005300537308 */ /* 0x000ff00000000800 */
[----:B------:R-:W-:Y:S08]  /*9970*/  MUFU.EX2 R20, R84 ;  /* 0x0000005400147308 */ /* 0x000ff00000000800 */
[----:B------:R-:W0:Y:S08]  /*9980*/  MUFU.EX2 R65, R65 ;  /* 0x0000004100417308 */ /* 0x000e300000000800 */
[----:B------:R-:W-:Y:S01]  /*9990*/  MUFU.EX2 R73, R73 ;  /* 0x0000004900497308 */ /* 0x000fe20000000800 */
[----:B------:R-:W-:-:S02]  /*99a0*/  WARPGROUP.DEPBAR.LE gsb0, 0x0 ;  /* 0x00008000000079c5 */ /* 0x000fc40000010000 */
[----:B------:R2:W-:Y:S06]  /*99b0*/  BAR.ARV R31, 0x100 ;  /* 0x0004001f0000751d */ /* 0x0005ec0000002000 */
[----:B------:R3:W-:Y:S01]  /*99c0*/  @!P1 SYNCS.ARRIVE.TRANS64.RED.A1T0 RZ, [R27+URZ], RZ ;  /* 0x000000ff1bff99a7 */ /* 0x0007e2000810043f */
[----:B------:R-:W4:Y:S01]  /*99d0*/  MUFU.EX2 R153, R82 ;  /* 0x0000005200997308 */ /* 0x000f220000000800 */
[----:B-1----:R-:W-:Y:S01]  /*99e0*/  F2FP.F16.F32.PACK_AB R152, R61, R14 ;  /* 0x0000000e3d98723e */ /* 0x002fe200000000ff */
[----:B------:R-:W-:Y:S01]  /*99f0*/  FMUL.FTZ R88, R88, R6 ;  /* 0x0000000658587220 */ /* 0x000fe20000410000 */
[----:B0-----:R-:W-:Y:S01]  /*9a00*/  F2FP.F16.F32.PACK_AB R154, R65, R20 ;  /* 0x00000014419a723e */ /* 0x001fe200000000ff */
[-C--:B------:R-:W-:Y:S01]  /*9a10*/  FMUL.FTZ R89, R89, R6.reuse ;  /* 0x0000000659597220 */ /* 0x080fe20000410000 */
[-C--:B------:R-:W-:Y:S01]  /*9a20*/  FMUL.FTZ R92, R92, R6.reuse ;  /* 0x000000065c5c7220 */ /* 0x080fe20000410000 */
[-C--:B------:R-:W-:Y:S01]  /*9a30*/  FMUL.FTZ R93, R93, R6.reuse ;  /* 0x000000065d5d7220 */ /* 0x080fe20000410000 */
[----:B---3--:R-:W-:Y:S01]  /*9a40*/  IMAD.U32 R27, RZ, RZ, UR53 ;  /* 0x00000035ff1b7e24 */ /* 0x008fe2000f8e00ff */
[----:B------:R-:W0:Y:S01]  /*9a50*/  MUFU.EX2 R155, R86 ;  /* 0x00000056009b7308 */ /* 0x000e220000000800 */
[----:B------:R-:W-:Y:S01]  /*9a60*/  UMOV UR53, UR45 ;  /* 0x0000002d00357c82 */ /* 0x000fe20008000000 */
        /* <DEDUP_REMOVED lines=8> */
[----:B----4-:R-:W-:Y:S01]  /*9af0*/  FADD.FTZ R2, R153, R2 ;  /* 0x0000000299027221 */ /* 0x010fe20000010000 */
[----:B------:R-:W-:Y:S01]  /*9b00*/  F2FP.F16.F32.PACK_AB R153, R83, R153 ;  /* 0x000000995399723e */ /* 0x000fe200000000ff */
[-C--:B------:R-:W-:Y:S01]  /*9b10*/  FMUL.FTZ R108, R108, R6.reuse ;  /* 0x000000066c6c7220 */ /* 0x080fe20000410000 */
[-C--:B------:R-:W-:Y:S01]  /*9b20*/  FMUL.FTZ R109, R109, R6.reuse ;  /* 0x000000066d6d7220 */ /* 0x080fe20000410000 */
[----:B--2---:R-:W-:Y:S01]  /*9b30*/  @!P1 PRMT R31, RZ, 0x654, R27 ;  /* 0x00000654ff1f9816 */ /* 0x004fe2000000001b */
[----:B------:R-:W-:Y:S01]  /*9b40*/  FADD.FTZ R27, R11, R40 ;  /* 0x000000280b1b7221 */ /* 0x000fe20000010000 */
[----:B------:R-:W-:Y:S01]  /*9b50*/  FADD.FTZ R2, R83, R2 ;  /* 0x0000000253027221 */ /* 0x000fe20000010000 */
[----:B------:R-:W-:Y:S01]  /*9b60*/  FMUL.FTZ R112, R112, R6 ;  /* 0x0000000670707220 */ /* 0x000fe20000410000 */
[----:B------:R1:W-:Y:S01]  /*9b70*/  @!P1 SYNCS.ARRIVE.TRANS64.RED.A1T0 RZ, [R31+URZ], RZ ;  /* 0x000000ff1fff99a7 */ /* 0x0003e2000810043f */
[----:B------:R-:W-:Y:S01]  /*9b80*/  FADD.FTZ R40, R176, R27 ;  /* 0x0000001bb0287221 */ /* 0x000fe20000010000 */
[----:B0-----:R-:W-:Y:S01]  /*9b90*/  FADD.FTZ R2, R155, R2 ;  /* 0x000000029b027221 */ /* 0x001fe20000010000 */
[----:B------:R-:W-:Y:S01]  /*9ba0*/  F2FP.F16.F32.PACK_AB R176, R13, R176 ;  /* 0x000000b00db0723e */ /* 0x000fe200000000ff */
[-C--:B------:R-:W-:Y:S01]  /*9bb0*/  FMUL.FTZ R113, R113, R6.reuse ;  /* 0x0000000671717220 */ /* 0x080fe20000410000 */
[----:B------:R-:W-:Y:S01]  /*9bc0*/  FADD.FTZ R27, R13, R40 ;  /* 0x000000280d1b7221 */ /* 0x000fe20000010000 */
[C---:B------:R-:W-:Y:S01]  /*9bd0*/  FADD.FTZ R2, R73.reuse, R2 ;  /* 0x0000000249027221 */ /* 0x040fe20000010000 */
[----:B------:R-:W-:Y:S01]  /*9be0*/  F2FP.F16.F32.PACK_AB R155, R73, R155 ;  /* 0x0000009b499b723e */ /* 0x000fe200000000ff */
        /* <DEDUP_REMOVED lines=28> */
[----:B------:R-:W-:Y:S01]  /*9db0*/  FMUL.FTZ R149, R149, R6 ;  /* 0x0000000695957220 */ /* 0x000fe20000410000 */
        /* <DEDUP_REMOVED lines=45> */
[-C--:B------:R-:W-:Y:S01]  /*a090*/  FMUL.FTZ R146, R146, R69.reuse ;  /* 0x0000004592927220 */ /* 0x080fe20000410000 */
[-C--:B------:R-:W-:Y:S01]  /*a0a0*/  FMUL.FTZ R147, R147, R69.reuse ;  /* 0x0000004593937220 */ /* 0x080fe20000410000 */
[-C--:B------:R-:W-:Y:S01]  /*a0b0*/  FMUL.FTZ R150, R150, R69.reuse ;  /* 0x0000004596967220 */ /* 0x080fe20000410000 */
[----:B------:R-:W-:Y:S01]  /*a0c0*/  FADD.FTZ R3, R53, R8 ;  /* 0x0000000835037221 */ /* 0x000fe20000010000 */
[----:B------:R-:W-:Y:S01]  /*a0d0*/  FMUL.FTZ R151, R151, R69 ;  /* 0x0000004597977220 */ /* 0x000fe20000410000 */
[----:B------:R-:W-:-:S02]  /*a0e0*/  IMAD.MOV.U32 R9, RZ, RZ, R0 ;  /* 0x000000ffff097224 */ /* 0x000fc400078e0000 */
[----:B------:R-:W-:-:S04]  /*a0f0*/  FADD.FTZ R8, R12, R3 ;  /* 0x000000030c087221 */ /* 0x000fc80000010000 */
[----:B------:R-:W-:-:S04]  /*a100*/  FADD.FTZ R3, R57, R8 ;  /* 0x0000000839037221 */ /* 0x000fc80000010000 */
[----:B------:R-:W-:-:S04]  /*a110*/  FADD.FTZ R8, R14, R3 ;  /* 0x000000030e087221 */ /* 0x000fc80000010000 */
[----:B------:R-:W-:-:S04]  /*a120*/  FADD.FTZ R3, R61, R8 ;  /* 0x000000083d037221 */ /* 0x000fc80000010000 */
[----:B------:R-:W-:-:S04]  /*a130*/  FADD.FTZ R8, R20, R3 ;  /* 0x0000000314087221 */ /* 0x000fc80000010000 */
[----:B------:R-:W-:Y:S01]  /*a140*/  FADD.FTZ R3, R65, R8 ;  /* 0x0000000841037221 */ /* 0x000fe20000010000 */
[----:B------:R-:W-:Y:S01]  /*a150*/  IMAD.MOV.U32 R8, RZ, RZ, R7 ;  /* 0x000000ffff087224 */ /* 0x000fe200078e0007 */
[----:B-1----:R-:W-:Y:S06]  /*a160*/  @P2 BRA `(.L_x_8105) ;  /* 0xffffffe0001c2947 */ /* 0x002fec000383ffff */
.L_x_8096:
        /* <DEDUP_REMOVED lines=8> */
[----:B------:R-:W-:-:S05]  /*a1f0*/  ULDC UR53, c[0x0][0x9e0] ;  /* 0x0002780000357ab9 */ /* 0x000fca0000000800 */
.L_x_8123:
        /* <DEDUP_REMOVED lines=9> */
.L_x_8108:
[----:B------:R-:W-:Y:S01]  /*a290*/  ULEA UR6, UR45, UR41, 0x3 ;  /* 0x000000292d067291 */ /* 0x000fe2000f8e183f */
[----:B------:R-:W-:-:S05]  /*a2a0*/  IMAD.U32 R0, RZ, RZ, UR46 ;  /* 0x0000002eff007e24 */ /* 0x000fca000f8e00ff */
[----:B------:R-:W-:-:S04]  /*a2b0*/  SHF.L.U32 R0, R0, 0x1f, RZ ;  /* 0x0000001f00007819 */ /* 0x000fc800000006ff */
[----:B------:R0:W1:Y:S01]  /*a2c0*/  SYNCS.PHASECHK.TRANS64.TRYWAIT P2, [UR6+0x28830], R0 ;  /* 0x02883000ff0075a7 */ /* 0x0000620008040146 */
[----:B------:R-:W-:Y:S05]  /*a2d0*/  @!P0 BRA `(.L_x_8109) ;  /* 0x0000000000048947 */ /* 0x000fea0003800000 */
[----:B------:R-:W-:Y:S01]  /*a2e0*/  BPT.TRAP 0x1 ;  /* 0x000000040000795c */ /* 0x000fe20000300000 */
.L_x_8109:
[----:B-1----:R-:W-:Y:S05]  /*a2f0*/  @P2 BRA `(.L_x_8107) ;  /* 0x0000000000082947 */ /* 0x002fea0003800000 */
[----:B------:R-:W1:Y:S02]  /*a300*/  SYNCS.PHASECHK.TRANS64.TRYWAIT P2, [UR6+0x28830], R0 ;  /* 0x02883000ff0075a7 */ /* 0x000e640008040146 */
[----:B-1----:R-:W-:Y:S05]  /*a310*/  @!P2 BRA `(.L_x_8110) ;  /* 0x000000c00018a947 */ /* 0x002fea0003800000 */
.L_x_8107:
        /* <DEDUP_REMOVED lines=45> */
.L_x_8112:
[----:B------:R-:W-:Y:S01]  /*a5f0*/  ULEA UR6, UR55, UR41, 0x3 ;  /* 0x0000002937067291 */ /* 0x000fe2000f8e183f */
[----:B------:R-:W-:-:S05]  /*a600*/  IMAD.U32 R0, RZ, RZ, UR56 ;  /* 0x00000038ff007e24 */ /* 0x000fca000f8e00ff */
[----:B------:R-:W-:-:S04]  /*a610*/  SHF.L.U32 R0, R0, 0x1f, RZ ;  /* 0x0000001f00007819 */ /* 0x000fc800000006ff */
[----:B------:R0:W1:Y:S01]  /*a620*/  SYNCS.PHASECHK.TRANS64.TRYWAIT P2, [UR6+0x28850], R0 ;  /* 0x02885000ff0075a7 */ /* 0x0000620008040146 */
[----:B------:R-:W-:Y:S05]  /*a630*/  @!P0 BRA `(.L_x_8113) ;  /* 0x0000000000048947 */ /* 0x000fea0003800000 */
[----:B------:R-:W-:Y:S01]  /*a640*/  BPT.TRAP 0x1 ;  /* 0x000000040000795c */ /* 0x000fe20000300000 */
.L_x_8113:
[----:B-1----:R-:W-:Y:S05]  /*a650*/  @P2 BRA `(.L_x_8111) ;  /* 0x0000000000082947 */ /* 0x002fea0003800000 */
[----:B------:R-:W1:Y:S02]  /*a660*/  SYNCS.PHASECHK.TRANS64.TRYWAIT P2, [UR6+0x28850], R0 ;  /* 0x02885000ff0075a7 */ /* 0x000e640008040146 */
[----:B-1----:R-:W-:Y:S05]  /*a670*/  @!P2 BRA `(.L_x_8114) ;  /* 0x000000bc0058a947 */ /* 0x002fea0003800000 */
.L_x_8111:
[----:B------:R-:W-:Y:S01]  /*a680*/  UIADD3 UR6, UR41, 0x400, URZ ;  /* 0x0000040029067890 */ /* 0x000fe2000fffe03f */
[----:B------:R-:W-:Y:S01]  /*a690*/  WARPGROUP.ARRIVE ;  /* 0x00000000000079c5 */ /* 0x000fe20000000000 */
[----:B------:R-:W-:Y:S01]  /*a6a0*/  UMOV UR7, 0x40000040 ;  /* 0x4000004000077882 */ /* 0x000fe20000000000 */
[----:B------:R-:W-:Y:S01]  /*a6b0*/  PLOP3.LUT P2, PT, PT, PT, UP0, 0x80, 0x0 ;  /* 0x000000000000781c */ /* 0x000fe20003f4f008 */
[----:B------:R-:W-:Y:S01]  /*a6c0*/  USHF.R.U32.HI UR6, URZ, 0x4, UR6 ;  /* 0x000000043f067899 */ /* 0x000fe20008011606 */
[----:B01----:R-:W-:Y:S01]  /*a6d0*/  VIADD R0, R17, UR38 ;  /* 0x0000002611007c36 */ /* 0x003fe20008000000 */
[----:B------:R-:W-:Y:S01]  /*a6e0*/  IADD3 R11, -R23, 0xb, RZ ;  /* 0x0000000b170b7810 */ /* 0x000fe20007ffe1ff */
[----:B------:R-:W-:Y:S01]  /*a6f0*/  IMAD.U32 R4, RZ, RZ, UR45 ;  /* 0x0000002dff047e24 */ /* 0x000fe2000f8e00ff */
[----:B------:R-:W-:Y:S01]  /*a700*/  ULOP3.LUT UR6, UR6, 0x3fff, URZ, 0xc0, !UPT ;  /* 0x00003fff06067892 */ /* 0x000fe2000f8ec03f */
[----:B------:R-:W-:-:S03]  /*a710*/  IMAD.SHL.U32 R14, R5, 0x80, RZ ;  /* 0x00000080050e7824 */ /* 0x000fc600078e00ff */
[----:B------:R-:W-:Y:S01]  /*a720*/  ULOP3.LUT UR6, UR6, 0x4000000, URZ, 0xfc, !UPT ;  /* 0x0400000006067892 */ /* 0x000fe2000f8efc3f */
[----:B------:R-:W-:-:S03]  /*a730*/  @!P1 LEA R4, R4, UR41, 0x3 ;  /* 0x0000002904049c11 */ /* 0x000fc6000f8e18ff */
[----:B------:R-:W-:Y:S02]  /*a740*/  ULEA UR10, UR55, UR6, 0xb ;  /* 0x00000006370a7291 */ /* 0x000fe4000f8e583f */
[----:B------:R-:W-:-:S05]  /*a750*/  @!P1 VIADD R4, R4, 0x28840 ;  /* 0x0002884004049836 */ /* 0x000fca0000000000 */
        /* <DEDUP_REMOVED lines=39> */
[----:B------:R-:W-:Y:S01]  /*a9d0*/  @P2 IMAD.HI.U32 R7, R0, UR6, RZ ;  /* 0x0000000600072c27 */ /* 0x000fe2000f8e00ff */
[----:B------:R-:W-:-:S04]  /*a9e0*/  @UP0 ULDC UR6, c[0x0][0x450] ;  /* 0x0001140000060ab9 */ /* 0x000fc80000000800 */
[----:B------:R-:W-:Y:S01]  /*a9f0*/  @P2 SHF.R.U32.HI R0, RZ, UR6, R7 ;  /* 0x00000006ff002c19 */ /* 0x000fe20008011607 */
[----:B------:R-:W-:Y:S01]  /*aa00*/  ULOP3.LUT UR6, URZ, UR54, URZ, 0x33, !UPT ;  /* 0x000000363f067292 */ /* 0x000fe2000f8e333f */
[----:B------:R-:W-:-:S03]  /*aa10*/  IADD3 R7, -R14, 0x1, RZ ;  /* 0x000000010e077810 */ /* 0x000fc60007ffe1ff */
[----:B------:R-:W0:Y:S02]  /*aa20*/  SHFL.IDX PT, R9, R0, RZ, 0x1c1f ;  /* 0x001c1fff00097589 */ /* 0x000e2400000e0000 */
[----:B------:R-:W-:Y:S01]  /*aa30*/  IMAD R7, R16, -0x2, R7 ;  /* 0xfffffffe10077824 */ /* 0x000fe200078e0207 */
        /* <DEDUP_REMOVED lines=8> */
[----:B------:R-:W-:Y:S01]  /*aac0*/  IMAD.IADD R10, R152, 0x1, R9 ;  /* 0x00000001980a7824 */ /* 0x000fe200078e0209 */
[----:B-1----:R-:W-:Y:S06]  /*aad0*/  @!P6 BRA `(.L_x_8115) ;  /* 0x00000000005ce947 */ /* 0x002fec0003800000 */
        /* <DEDUP_REMOVED lines=13> */
.L_x_8117:
[----:B------:R-:W-:-:S05]  /*abb0*/  IMAD.U32 R9, RZ, RZ, UR52 ;  /* 0x00000034ff097e24 */ /* 0x000fca000f8e00ff */
[----:B------:R-:W-:-:S13]  /*abc0*/  ISETP.NE.AND P2, PT, R9, 0x1, PT ;  /* 0x000000010900780c */ /* 0x000fda0003f45270 */
[----:B------:R-:W0:Y:S02]  /*abd0*/  @P2 LDC.64 R12, c[0x0][0x9e8] ;  /* 0x00027a00ff0c2b82 */ /* 0x000e240000000a00 */
[----:B0-----:R-:W-:-:S05]  /*abe0*/  @P2 IMAD.HI.U32 R12, R7, R12, RZ ;  /* 0x0000000c070c2227 */ /* 0x001fca00078e00ff */
[----:B------:R-:W-:-:S07]  /*abf0*/  @P2 SHF.R.U32.HI R7, RZ, R13, R12 ;  /* 0x0000000dff072219 */ /* 0x000fce000001160c */
.L_x_8118:
[----:B------:R-:W-:Y:S05]  /*ac00*/  BSYNC B0 ;  /* 0x0000000000007941 */ /* 0x000fea0003800000 */
.L_x_8116:
[----:B------:R-:W-:-:S04]  /*ac10*/  IMAD R7, R7, R9, -R14 ;  /* 0x0000000907077224 */ /* 0x000fc800078e0a0e */
[----:B------:R-:W-:-:S05]  /*ac20*/  IMAD R7, R16, -0x2, R7 ;  /* 0xfffffffe10077824 */ /* 0x000fca00078e0207 */
[----:B------:R-:W-:Y:S02]  /*ac30*/  VIADDMNMX R4, R7, R9, R4, PT ;  /* 0x0000000907047246 */ /* 0x000fe40003800104 */
[----:B------:R-:W-:-:S07]  /*ac40*/  VIMNMX R10, R10, R7, !PT ;  /* 0x000000070a0a7248 */ /* 0x000fce0007fe0100 */
.L_x_8115:
        /* <DEDUP_REMOVED lines=11> */
[----:B------:R-:W-:-:S02]  /*ad00*/  ISETP.LT.OR P4, PT, R4, 0xa, P4 ;  /* 0x0000000a0400780c */ /* 0x000fc40002781670 */
[----:B------:R-:W-:Y:S01]  /*ad10*/  ISETP.LT.OR P3, PT, R4, 0x9, P3 ;  /* 0x000000090400780c */ /* 0x000fe20001f61670 */
[----:B0-----:R-:W-:Y:S01]  /*ad20*/  IMAD.IADD R12, R152, 0x1, R157 ;  /* 0x00000001980c7824 */ /* 0x001fe200078e029d */
[----:B------:R-:W-:Y:S02]  /*ad30*/  ISETP.LT.OR P5, PT, R4, 0x11, P5 ;  /* 0x000000110400780c */ /* 0x000fe40002fa1670 */
[----:B------:R-:W-:Y:S02]  /*ad40*/  FSEL R181, R29, -INF , !P4 ;  /* 0xff8000001db57808 */ /* 0x000fe40006000000 */
[----:B------:R-:W-:Y:S02]  /*ad50*/  FSEL R173, R28, -INF , !P3 ;  /* 0xff8000001cad7808 */ /* 0x000fe40005800000 */
[----:B------:R-:W-:Y:S02]  /*ad60*/  ISETP.GT.AND P4, PT, R10, 0x18, P2 ;  /* 0x000000180a00780c */ /* 0x000fe40001784270 */
[----:B------:R-:W-:-:S02]  /*ad70*/  FSEL R177, R32, -INF , !P5 ;  /* 0xff80000020b17808 */ /* 0x000fc40006800000 */
[C---:B------:R-:W-:Y:S02]  /*ad80*/  ISETP.GT.AND P3, PT, R10.reuse, 0x11, P2 ;  /* 0x000000110a00780c */ /* 0x040fe40001764270 */
[----:B------:R-:W-:Y:S02]  /*ad90*/  ISETP.GT.AND P5, PT, R10, 0x19, P2 ;  /* 0x000000190a00780c */ /* 0x000fe400017a4270 */
[C---:B------:R-:W-:Y:S02]  /*ada0*/  ISETP.LT.OR P4, PT, R4.reuse, 0x19, P4 ;  /* 0x000000190400780c */ /* 0x040fe40002781670 */
[C---:B------:R-:W-:Y:S02]  /*adb0*/  ISETP.LT.OR P3, PT, R4.reuse, 0x12, P3 ;  /* 0x000000120400780c */ /* 0x040fe40001f61670 */
[----:B------:R-:W-:Y:S02]  /*adc0*/  ISETP.LT.OR P5, PT, R4, 0x1a, P5 ;  /* 0x0000001a0400780c */ /* 0x000fe40002fa1670 */
[----:B------:R-:W-:-:S02]  /*add0*/  FSEL R175, R36, -INF , !P4 ;  /* 0xff80000024af7808 */ /* 0x000fc40006000000 */
[----:B------:R-:W-:Y:S02]  /*ade0*/  FSEL R179, R33, -INF , !P3 ;  /* 0xff80000021b37808 */ /* 0x000fe40005800000 */
[C---:B------:R-:W-:Y:S02]  /*adf0*/  ISETP.GT.AND P4, PT, R10.reuse, 0x21, P2 ;  /* 0x000000210a00780c */ /* 0x040fe40001784270 */
[----:B------:R-:W-:Y:S02]  /*ae00*/  FSEL R171, R37, -INF , !P5 ;  /* 0xff80000025ab7808 */ /* 0x000fe40006800000 */
[C---:B------:R-:W-:Y:S02]  /*ae10*/  ISETP.GT.AND P3, PT, R10.reuse, 0x20, P2 ;  /* 0x000000200a00780c */ /* 0x040fe40001764270 */
[----:B------:R-:W-:Y:S02]  /*ae20*/  ISETP.GT.AND P5, PT, R10, 0x28, P2 ;  /* 0x000000280a00780c */ /* 0x000fe400017a4270 */
[----:B------:R-:W-:-:S02]  /*ae30*/  ISETP.LT.OR P4, PT, R4, 0x22, P4 ;  /* 0x000000220400780c */ /* 0x000fc40002781670 */
[C---:B------:R-:W-:Y:S02]  /*ae40*/  ISETP.LT.OR P3, PT, R4.reuse, 0x21, P3 ;  /* 0x000000210400780c */ /* 0x040fe40001f61670 */
[----:B------:R-:W-:Y:S02]  /*ae50*/  ISETP.LT.OR P5, PT, R4, 0x29, P5 ;  /* 0x000000290400780c */ /* 0x000fe40002fa1670 */
[----:B------:R-:W-:Y:S02]  /*ae60*/  FSEL R153, R41, -INF , !P4 ;  /* 0xff80000029997808 */ /* 0x000fe40006000000 */
[----:B------:R-:W-:Y:S02]  /*ae70*/  FSEL R155, R40, -INF , !P3 ;  /* 0xff800000289b7808 */ /* 0x000fe40005800000 */
[----:B------:R-:W-:Y:S02]  /*ae80*/  FSEL R41, R44, -INF , !P5 ;  /* 0xff8000002c297808 */ /* 0x000fe40006800000 */
[----:B------:R-:W-:-:S02]  /*ae90*/  ISETP.GT.AND P3, PT, R10, 0x29, P2 ;  /* 0x000000290a00780c */ /* 0x000fc40001764270 */
[C---:B------:R-:W-:Y:S02]  /*aea0*/  ISETP.GT.AND P4, PT, R10.reuse, 0x30, P2 ;  /* 0x000000300a00780c */ /* 0x040fe40001784270 */
[----:B------:R-:W-:Y:S02]  /*aeb0*/  ISETP.GT.AND P5, PT, R10, 0x31, P2 ;  /* 0x000000310a00780c */ /* 0x000fe400017a4270 */
[C---:B------:R-:W-:Y:S02]  /*aec0*/  ISETP.LT.OR P3, PT, R4.reuse, 0x2a, P3 ;  /* 0x0000002a0400780c */ /* 0x040fe40001f61670 */
[C---:B------:R-:W-:Y:S02]  /*aed0*/  ISETP.LT.OR P4, PT, R4.reuse, 0x31, P4 ;  /* 0x000000310400780c */ /* 0x040fe40002781670 */
[----:B------:R-:W-:Y:S02]  /*aee0*/  ISETP.LT.OR P5, PT, R4, 0x32, P5 ;  /* 0x000000320400780c */ /* 0x000fe40002fa1670 */
[----:B------:R-:W-:-:S02]  /*aef0*/  FSEL R45, R45, -INF , !P3 ;  /* 0xff8000002d2d7808 */ /* 0x000fc40005800000 */
[----:B------:R-:W-:Y:S02]  /*af00*/  FSEL R37, R48, -INF , !P4 ;  /* 0xff80000030257808 */ /* 0x000fe40006000000 */
[----:B------:R-:W-:Y:S02]  /*af10*/  FSEL R49, R49, -INF , !P5 ;  /* 0xff80000031317808 */ /* 0x000fe40006800000 */
[C---:B------:R-:W-:Y:S02]  /*af20*/  ISETP.GT.AND P3, PT, R10.reuse, 0x38, P2 ;  /* 0x000000380a00780c */ /* 0x040fe40001764270 */
        /* <DEDUP_REMOVED lines=46> */
[----:B------:R-:W-:Y:S01]  /*b210*/  ISETP.GT.AND P5, PT, R10, 0x79, P2 ;  /* 0x000000790a00780c */ /* 0x000fe200017a4270 */
[----:B------:R-:W-:Y:S01]  /*b220*/  IMAD.IADD R10, R20, 0x1, R157 ;  /* 0x00000001140a7824 */ /* 0x000fe200078e029d */
[C---:B------:R-:W-:Y:S02]  /*b230*/  ISETP.LT.OR P3, PT, R4.reuse, 0x72, P3 ;  /* 0x000000720400780c */ /* 0x040fe40001f61670 */
[C---:B------:R-:W-:Y:S02]  /*b240*/  ISETP.LT.OR P4, PT, R4.reuse, 0x79, P4 ;  /* 0x000000790400780c */ /* 0x040fe40002781670 */
[----:B------:R-:W-:Y:S02]  /*b250*/  ISETP.LT.OR P5, PT, R4, 0x7a, P5 ;  /* 0x0000007a0400780c */ /* 0x000fe40002fa1670 */
[----:B------:R-:W-:-:S02]  /*b260*/  FSEL R81, R81, -INF , !P3 ;  /* 0xff80000051517808 */ /* 0x000fc40005800000 */
        /* <DEDUP_REMOVED lines=16> */
.L_x_8121:
[----:B------:R-:W-:-:S05]  /*b370*/  IMAD.U32 R4, RZ, RZ, UR52 ;  /* 0x00000034ff047e24 */ /* 0x000fca000f8e00ff */
[----:B------:R-:W-:-:S13]  /*b380*/  ISETP.NE.AND P3, PT, R4, 0x1, PT ;  /* 0x000000010400780c */ /* 0x000fda0003f65270 */
[----:B------:R-:W0:Y:S02]  /*b390*/  @P3 LDC.64 R158, c[0x0][0x9e8] ;  /* 0x00027a00ff9e3b82 */ /* 0x000e240000000a00 */
[----:B0-----:R-:W-:-:S05]  /*b3a0*/  @P3 IMAD.HI.U32 R0, R157, R158, RZ ;  /* 0x0000009e9d003227 */ /* 0x001fca00078e00ff */
[----:B------:R-:W-:-:S07]  /*b3b0*/  @P3 SHF.R.U32.HI R157, RZ, R159, R0 ;  /* 0x0000009fff9d3219 */ /* 0x000fce0000011600 */
.L_x_8122:
[----:B------:R-:W-:Y:S05]  /*b3c0*/  BSYNC B0 ;  /* 0x0000000000007941 */ /* 0x000fea0003800000 */
.L_x_8120:
[----:B------:R-:W-:-:S04]  /*b3d0*/  IMAD R157, R157, R4, -R14 ;  /* 0x000000049d9d7224 */ /* 0x000fc800078e0a0e */
[----:B------:R-:W-:-:S05]  /*b3e0*/  IMAD R157, R16, -0x2, R157 ;  /* 0xfffffffe109d7824 */ /* 0x000fca00078e029d */
[----:B------:R-:W-:Y:S02]  /*b3f0*/  VIADDMNMX R10, R157, R4, R10, PT ;  /* 0x000000049d0a7246 */ /* 0x000fe4000380010a */
[----:B------:R-:W-:-:S07]  /*b400*/  VIMNMX R12, R12, R157, !PT ;  /* 0x0000009d0c0c7248 */ /* 0x000fce0007fe0100 */
.L_x_8119:
[----:B------:R-:W-:Y:S01]  /*b410*/  FMNMX.FTZ R0, R165, R6, !PT ;  /* 0x00000006a5007209 */ /* 0x000fe20007810000 */
[----:B------:R-:W0:Y:S01]  /*b420*/  LDC R4, c[0x0][0x988] ;  /* 0x00026200ff047b82 */ /* 0x000e220000000800 */
[----:B------:R-:W-:Y:S01]  /*b430*/  ISETP.GT.AND P4, PT, R12, 0x8, P2 ;  /* 0x000000080c00780c */ /* 0x000fe20001784270 */
[----:B------:R-:W-:Y:S01]  /*b440*/  UMOV UR56, UR46 ;  /* 0x0000002e00387c82 */ /* 0x000fe20008000000 */
        /* <DEDUP_REMOVED lines=29> */
[C---:B------:R-:W-:Y:S02]  /*b620*/  ISETP.GT.AND P3, PT, R12.reuse, 0x9, P2 ;  /* 0x000000090c00780c */ /* 0x040fe40001764270 */
[----:B------:R-:W-:Y:S02]  /*b630*/  FMNMX.FTZ R0, R29, R0, !PT ;  /* 0x000000001d007209 */ /* 0x000fe40007810000 */
[----:B------:R-:W-:Y:S02]  /*b640*/  FSEL R169, R43, -INF , !P4 ;  /* 0xff8000002ba97808 */ /* 0x000fe40006000000 */
[----:B------:R-:W-:Y:S02]  /*b650*/  FMNMX.FTZ R0, R57, R0, !PT ;  /* 0x0000000039007209 */ /* 0x000fe40007810000 */
[----:B------:R-:W-:-:S02]  /*b660*/  ISETP.GT.AND P4, PT, R12, RZ, P2 ;  /* 0x000000ff0c00720c */ /* 0x000fc40001784270 */
[----:B------:R-:W-:Y:S02]  /*b670*/  FMNMX.FTZ R0, R15, R0, !PT ;  /* 0x000000000f007209 */ /* 0x000fe40007810000 */
[C---:B------:R-:W-:Y:S02]  /*b680*/  ISETP.LT.OR P5, PT, R10.reuse, 0x11, P5 ;  /* 0x000000110a00780c */ /* 0x040fe40002fa1670 */
        /* <DEDUP_REMOVED lines=11> */
[----:B------:R-:W-:Y:S02]  /*b740*/  ISETP.LT.OR P3, PT, R10, 0x19, P3 ;  /* 0x000000190a00780c */ /* 0x000fe40001f61670 */
        /* <DEDUP_REMOVED lines=9> */
[----:B------:R-:W-:-:S02]  /*b7e0*/  ISETP.GT.AND P4, PT, R12, 0x30, P2 ;  /* 0x000000300c00780c */ /* 0x000fc40001784270 */
[----:B------:R-:W-:Y:S02]  /*b7f0*/  FMNMX.FTZ R0, R25, R0, !PT ;  /* 0x0000000019007209 */ /* 0x000fe40007810000 */
[----:B------:R-:W-:Y:S02]  /*b800*/  ISETP.LT.OR P4, PT, R10, 0x31, P4 ;  /* 0x000000310a00780c */ /* 0x000fe40002781670 */
[----:B------:R-:W-:-:S05]  /*b810*/  FMNMX.FTZ R14, R85, R0, !PT ;  /* 0x00000000550e7209 */ /* 0x000fca0007810000 */
[----:B------:R-:W1:Y:S02]  /*b820*/  SHFL.BFLY PT, R157, R14, 0x2, 0x1f ;  /* 0x0c401f000e9d7f89 */ /* 0x000e6400000e0000 */
[----:B-1----:R-:W-:-:S05]  /*b830*/  FMNMX.FTZ R157, R14, R157, !PT ;  /* 0x0000009d0e9d7209 */ /* 0x002fca0007810000 */
[----:B------:R-:W1:Y:S02]  /*b840*/  SHFL.BFLY PT, R0, R157, 0x1, 0x1f ;  /* 0x0c201f009d007f89 */ /* 0x000e6400000e0000 */
[----:B-1----:R-:W-:Y:S02]  /*b850*/  FMNMX.FTZ R0, R157, R0, !PT ;  /* 0x000000009d007209 */ /* 0x002fe40007810000 */
[----:B------:R-:W-:Y:S01]  /*b860*/  FSEL R157, R34, -INF , !P5 ;  /* 0xff800000229d7808 */ /* 0x000fe20006800000 */
[----:B------:R-:W-:Y:S01]  /*b870*/  IMAD.U32 R34, RZ, RZ, UR55 ;  /* 0x00000037ff227e24 */ /* 0x000fe2000f8e00ff */
[C---:B------:R-:W-:Y:S01]  /*b880*/  FSETP.NEU.FTZ.AND P5, PT, R0.reuse, -INF , PT ;  /* 0xff8000000000780b */ /* 0x040fe20003fbd000 */
[----:B0-----:R-:W-:Y:S01]  /*b890*/  FMUL.FTZ R14, R0, R4 ;  /* 0x00000004000e7220 */ /* 0x001fe20000410000 */
[----:B------:R-:W-:Y:S01]  /*b8a0*/  FMNMX.FTZ R20, R157, R20, !PT ;  /* 0x000000149d147209 */ /* 0x000fe20007810000 */
[----:B------:R-:W-:Y:S01]  /*b8b0*/  UMOV UR55, UR45 ;  /* 0x0000002d00377c82 */ /* 0x000fe20008000000 */
[----:B------:R-:W-:-:S02]  /*b8c0*/  @!P1 LEA R34, R34, UR41, 0x3 ;  /* 0x0000002922229c11 */ /* 0x000fc4000f8e18ff */
[----:B------:R-:W-:Y:S02]  /*b8d0*/  FSEL R14, R14, RZ, P5 ;  /* 0x000000ff0e0e7208 */ /* 0x000fe40002800000 */
[----:B------:R-:W-:-:S03]  /*b8e0*/  FMNMX.FTZ R20, R35, R20, !PT ;  /* 0x0000001423147209 */ /* 0x000fc60007810000 */
        /* <DEDUP_REMOVED lines=18> */
[-CC-:B------:R-:W-:Y:S01]  /*ba10*/  FFMA.FTZ R41, R45, R4.reuse, -R14.reuse ;  /* 0x000000042d297223 */ /* 0x180fe2000001080e */
[----:B------:R-:W-:Y:S01]  /*ba20*/  FSEL R177, R50, -INF , !P4 ;  /* 0xff80000032b17808 */ /* 0x000fe20006000000 */
[-CC-:B------:R-:W-:Y:S01]  /*ba30*/  FFMA.FTZ R168, R37, R4.reuse, -R14.reuse ;  /* 0x0000000425a87223 */ /* 0x180fe2000001080e */
[----:B------:R-:W-:Y:S01]  /*ba40*/  FSEL R173, R46, -INF , !P3 ;  /* 0xff8000002ead7808 */ /* 0x000fe20005800000 */
[-CC-:B------:R-:W-:Y:S01]  /*ba50*/  FFMA.FTZ R37, R49, R4.reuse, -R14.reuse ;  /* 0x0000000431257223 */ /* 0x180fe2000001080e */
[C---:B------:R-:W-:Y:S01]  /*ba60*/  ISETP.GT.AND P3, PT, R12.reuse, 0x29, P2 ;  /* 0x000000290c00780c */ /* 0x040fe20001764270 */
[-CC-:B------:R-:W-:Y:S01]  /*ba70*/  FFMA.FTZ R170, R33, R4.reuse, -R14.reuse ;  /* 0x0000000421aa7223 */ /* 0x180fe2000001080e */
[----:B------:R-:W-:Y:S01]  /*ba80*/  ISETP.GT.AND P4, PT, R12, 0x38, P2 ;  /* 0x000000380c00780c */ /* 0x000fe20001784270 */
        /* <DEDUP_REMOVED lines=8> */
[-CC-:B------:R-:W-:Y:S01]  /*bb10*/  FFMA.FTZ R29, R57, R4.reuse, -R14.reuse ;  /* 0x00000004391d7223 */ /* 0x180fe2000001080e */
[C---:B------:R-:W-:Y:S01]  /*bb20*/  ISETP.LT.OR P4, PT, R10.reuse, 0x39, P4 ;  /* 0x000000390a00780c */ /* 0x040fe20002781670 */
[-CC-:B------:R-:W-:Y:S01]  /*bb30*/  FFMA.FTZ R61, R65, R4.reuse, -R14.reuse ;  /* 0x00000004413d7223 */ /* 0x180fe2000001080e */
[----:B------:R-:W-:Y:S01]  /*bb40*/  ISETP.LT.OR P3, PT, R10, 0x32, P3 ;  /* 0x000000320a00780c */ /* 0x000fe20001f61670 */
[--C-:B------:R-:W-:Y:S01]  /*bb50*/  FFMA.FTZ R160, R7, R4, -R14.reuse ;  /* 0x0000000407a07223 */ /* 0x100fe2000001080e */
[----:B------:R-:W-:Y:S01]  /*bb60*/  FMNMX.FTZ R20, R173, R20, !PT ;  /* 0x00000014ad147209 */ /* 0x000fe20007810000 */
[----:B------:R-:W-:Y:S01]  /*bb70*/  MUFU.EX2 R180, R180 ;  /* 0x000000b400b47308 */ /* 0x000fe20000000800 */
[----:B------:R-:W-:Y:S01]  /*bb80*/  FSEL R179, R51, -INF , !P3 ;  /* 0xff80000033b37808 */ /* 0x000fe20005800000 */
[-CC-:B------:R-:W-:Y:S01]  /*bb90*/  FFMA.FTZ R51, R171, R4.reuse, -R14.reuse ;  /* 0x00000004ab337223 */ /* 0x180fe2000001080e */
[----:B------:R-:W-:Y:S01]  /*bba0*/  ISETP.GT.AND P3, PT, R12, 0x39, P2 ;  /* 0x000000390c00780c */ /* 0x000fe20001764270 */
[-CC-:B------:R-:W-:Y:S01]  /*bbb0*/  FFMA.FTZ R158, R11, R4.reuse, -R14.reuse ;  /* 0x000000040b9e7223 */ /* 0x180fe2000001080e */
[----:B------:R-:W-:Y:S01]  /*bbc0*/  FSEL R181, R54, -INF , !P4 ;  /* 0xff80000036b57808 */ /* 0x000fe20006000000 */
[--C-:B------:R-:W-:Y:S01]  /*bbd0*/  FFMA.FTZ R11, R77, R4, -R14.reuse ;  /* 0x000000044d0b7223 */ /* 0x100fe2000001080e */
[----:B------:R-:W-:Y:S01]  /*bbe0*/  FMNMX.FTZ R20, R47, R20, !PT ;  /* 0x000000142f147209 */ /* 0x000fe20007810000 */
[----:B------:R-:W-:Y:S01]  /*bbf0*/  MUFU.EX2 R27, R27 ;  /* 0x0000001b001b7308 */ /* 0x000fe20000000800 */
[----:B------:R-:W-:Y:S01]  /*bc00*/  ISETP.GT.AND P4, PT, R12, 0x40, P2 ;  /* 0x000000400c00780c */ /* 0x000fe20001784270 */
[-CC-:B------:R-:W-:Y:S01]  /*bc10*/  FFMA.FTZ R162, R9, R4.reuse, -R14.reuse ;  /* 0x0000000409a27223 */ /* 0x180fe2000001080e */
[C---:B------:R-:W-:Y:S01]  /*bc20*/  ISETP.LT.OR P3, PT, R10.reuse, 0x3a, P3 ;  /* 0x0000003a0a00780c */ /* 0x040fe20001f61670 */
[--C-:B------:R-:W-:Y:S01]  /*bc30*/  FFMA.FTZ R9, R69, R4, -R14.reuse ;  /* 0x0000000445097223 */ /* 0x100fe2000001080e */
[----:B------:R-:W-:Y:S01]  /*bc40*/  FMNMX.FTZ R20, R177, R20, !PT ;  /* 0x00000014b1147209 */ /* 0x000fe20007810000 */
[-CC-:B------:R-:W-:Y:S01]  /*bc50*/  FFMA.FTZ R156, R13, R4.reuse, -R14.reuse ;  /* 0x000000040d9c7223 */ /* 0x180fe2000001080e */
[----:B------:R-:W-:Y:S01]  /*bc60*/  ISETP.LT.OR P4, PT, R10, 0x41, P4 ;  /* 0x000000410a00780c */ /* 0x000fe20002781670 */
[----:B------:R-:W-:Y:S01]  /*bc70*/  MUFU.EX2 R182, R182 ;  /* 0x000000b600b67308 */ /* 0x000fe20000000800 */
[----:B------:R-:W-:Y:S01]  /*bc80*/  FSEL R55, R55, -INF , !P3 ;  /* 0xff80000037377808 */ /* 0x000fe20005800000 */
[-CC-:B------:R-:W-:Y:S01]  /*bc90*/  FFMA.FTZ R152, R21, R4.reuse, -R14.reuse ;  /* 0x0000000415987223 */ /* 0x180fe2000001080e */
[----:B------:R-:W-:Y:S01]  /*bca0*/  ISETP.GT.AND P3, PT, R12, 0x41, P2 ;  /* 0x000000410c00780c */ /* 0x000fe20001764270 */
[--C-:B------:R-:W-:Y:S01]  /*bcb0*/  FFMA.FTZ R154, R25, R4, -R14.reuse ;  /* 0x00000004199a7223 */ /* 0x100fe2000001080e */
[----:B------:R-:W-:Y:S01]  /*bcc0*/  FMNMX.FTZ R20, R179, R20, !PT ;  /* 0x00000014b3147209 */ /* 0x000fe20007810000 */
[-CC-:B------:R-:W-:Y:S01]  /*bcd0*/  FFMA.FTZ R13, R73, R4.reuse, -R14.reuse ;  /* 0x00000004490d7223 */ /* 0x180fe2000001080e */
[----:B------:R-:W-:Y:S01]  /*bce0*/  FSEL R171, R58, -INF , !P4 ;  /* 0xff8000003aab7808 */ /* 0x000fe20006000000 */
[----:B------:R-:W-:Y:S01]  /*bcf0*/  MUFU.EX2 R31, R31 ;  /* 0x0000001f001f7308 */ /* 0x000fe20000000800 */
[----:B------:R-:W-:Y:S01]  /*bd00*/  ISETP.GT.AND P4, PT, R12, 0x48, P2 ;  /* 0x000000480c00780c */ /* 0x000fe20001784270 */
[-CC-:B------:R-:W-:Y:S01]  /*bd10*/  FFMA.FTZ R21, R81, R4.reuse, -R14.reuse ;  /* 0x0000000451157223 */ /* 0x180fe2000001080e */
[----:B------:R-:W-:Y:S01]  /*bd20*/  ISETP.LT.OR P3, PT, R10, 0x42, P3 ;  /* 0x000000420a00780c */ /* 0x000fe20001f61670 */
[----:B------:R-:W-:Y:S01]  /*bd30*/  FFMA.FTZ R25, R85, R4, -R14 ;  /* 0x0000000455197223 */ /* 0x000fe2000001080e */
[----:B------:R-:W-:-:S02]  /*bd40*/  FMNMX.FTZ R20, R181, R20, !PT ;  /* 0x00000014b5147209 */ /* 0x000fc40007810000 */
[----:B------:R-:W-:Y:S01]  /*bd50*/  ISETP.LT.OR P4, PT, R10, 0x49, P4 ;  /* 0x000000490a00780c */ /* 0x000fe20002781670 */
[----:B------:R-:W-:Y:S01]  /*bd60*/  MUFU.EX2 R176, R176 ;  /* 0x000000b000b07308 */ /* 0x000fe20000000800 */
[----:B------:R-:W-:Y:S01]  /*bd70*/  FSEL R155, R59, -INF , !P3 ;  /* 0xff8000003b9b7808 */ /* 0x000fe20005800000 */
[----:B------:R-:W-:Y:S01]  /*bd80*/  FFMA.FTZ R59, R153, R4, -R14 ;  /* 0x00000004993b7223 */ /* 0x000fe2000001080e */
[----:B------:R-:W-:Y:S02]  /*bd90*/  ISETP.GT.AND P3, PT, R12, 0x49, P2 ;  /* 0x000000490c00780c */ /* 0x000fe40001764270 */
[----:B------:R-:W-:Y:S02]  /*bda0*/  FMNMX.FTZ R20, R55, R20, !PT ;  /* 0x0000001437147209 */ /* 0x000fe40007810000 */
[----:B------:R-:W-:Y:S01]  /*bdb0*/  FSEL R175, R62, -INF , !P4 ;  /* 0xff8000003eaf7808 */ /* 0x000fe20006000000 */
[----:B------:R-:W-:Y:S01]  /*bdc0*/  MUFU.EX2 R43, R43 ;  /* 0x0000002b002b7308 */ /* 0x000fe20000000800 */
[----:B------:R-:W-:-:S02]  /*bdd0*/  ISETP.GT.AND P4, PT, R12, 0x50, P2 ;  /* 0x000000500c00780c */ /* 0x000fc40001784270 */
[C---:B------:R-:W-:Y:S02]  /*bde0*/  ISETP.LT.OR P3, PT, R10.reuse, 0x4a, P3 ;  /* 0x0000004a0a00780c */ /* 0x040fe40001f61670 */
[----:B------:R-:W-:Y:S02]  /*bdf0*/  FMNMX.FTZ R20, R171, R20, !PT ;  /* 0x00000014ab147209 */ /* 0x000fe40007810000 */
[----:B------:R-:W-:Y:S01]  /*be00*/  ISETP.LT.OR P4, PT, R10, 0x51, P4 ;  /* 0x000000510a00780c */ /* 0x000fe20002781670 */
[----:B------:R-:W-:Y:S01]  /*be10*/  MUFU.EX2 R178, R178 ;  /* 0x000000b200b27308 */ /* 0x000fe20000000800 */
[----:B------:R-:W-:Y:S02]  /*be20*/  FSEL R63, R63, -INF , !P3 ;  /* 0xff8000003f3f7808 */ /* 0x000fe40005800000 */
[----:B------:R-:W-:Y:S02]  /*be30*/  ISETP.GT.AND P3, PT, R12, 0x51, P2 ;  /* 0x000000510c00780c */ /* 0x000fe40001764270 */
[----:B------:R-:W-:-:S02]  /*be40*/  FMNMX.FTZ R20, R155, R20, !PT ;  /* 0x000000149b147209 */ /* 0x000fc40007810000 */
[----:B------:R-:W-:Y:S01]  /*be50*/  FSEL R153, R66, -INF , !P4 ;  /* 0xff80000042997808 */ /* 0x000fe20006000000 */
[----:B------:R-:W-:Y:S01]  /*be60*/  MUFU.EX2 R51, R51 ;  /* 0x0000003300337308 */ /* 0x000fe20000000800 */
[----:B------:R-:W-:Y:S02]  /*be70*/  ISETP.GT.AND P4, PT, R12, 0x58, P2 ;  /* 0x000000580c00780c */ /* 0x000fe40001784270 */
[C---:B------:R-:W-:Y:S02]  /*be80*/  ISETP.LT.OR P3, PT, R10.reuse, 0x52, P3 ;  /* 0x000000520a00780c */ /* 0x040fe40001f61670 */
[----:B------:R-:W-:Y:S02]  /*be90*/  FMNMX.FTZ R20, R175, R20, !PT ;  /* 0x00000014af147209 */ /* 0x000fe40007810000 */
[----:B------:R-:W-:Y:S01]  /*bea0*/  ISETP.LT.OR P4, PT, R10, 0x59, P4 ;  /* 0x000000590a00780c */ /* 0x000fe20002781670 */
[----:B------:R-:W-:Y:S01]  /*beb0*/  MUFU.EX2 R172, R172 ;  /* 0x000000ac00ac7308 */ /* 0x000fe20000000800 */
[----:B------:R-:W-:-:S02]  /*bec0*/  FSEL R67, R67, -INF , !P3 ;  /* 0xff80000043437808 */ /* 0x000fc40005800000 */
[----:B------:R-:W-:Y:S02]  /*bed0*/  FMNMX.FTZ R20, R63, R20, !PT ;  /* 0x000000143f147209 */ /* 0x000fe40007810000 */
[----:B------:R-:W-:Y:S02]  /*bee0*/  ISETP.GT.AND P3, PT, R12, 0x59, P2 ;  /* 0x000000590c00780c */ /* 0x000fe40001764270 */
[----:B------:R-:W-:Y:S01]  /*bef0*/  FSEL R45, R70, -INF , !P4 ;  /* 0xff800000462d7808 */ /* 0x000fe20006000000 */
[----:B------:R-:W-:Y:S01]  /*bf00*/  MUFU.EX2 R59, R59 ;  /* 0x0000003b003b7308 */ /* 0x000fe20000000800 */
[----:B------:R-:W-:Y:S02]  /*bf10*/  FMNMX.FTZ R20, R153, R20, !PT ;  /* 0x0000001499147209 */ /* 0x000fe40007810000 */
[----:B------:R-:W-:Y:S02]  /*bf20*/  ISETP.GT.AND P4, PT, R12, 0x60, P2 ;  /* 0x000000600c00780c */ /* 0x000fe40001784270 */
[----:B------:R-:W-:-:S02]  /*bf30*/  ISETP.LT.OR P3, PT, R10, 0x5a, P3 ;  /* 0x0000005a0a00780c */ /* 0x000fc40001f61670 */
[----:B------:R-:W-:Y:S01]  /*bf40*/  FMNMX.FTZ R20, R67, R20, !PT ;  /* 0x0000001443147209 */ /* 0x000fe20007810000 */
[----:B------:R-:W-:Y:S01]  /*bf50*/  MUFU.EX2 R174, R174 ;  /* 0x000000ae00ae7308 */ /* 0x000fe20000000800 */
[----:B------:R-:W-:Y:S02]  /*bf60*/  ISETP.LT.OR P4, PT, R10, 0x61, P4 ;  /* 0x000000610a00780c */ /* 0x000fe40002781670 */
[----:B------:R-:W-:Y:S02]  /*bf70*/  FSEL R71, R71, -INF , !P3 ;  /* 0xff80000047477808 */ /* 0x000fe40005800000 */
[----:B------:R-:W-:Y:S02]  /*bf80*/  ISETP.GT.AND P3, PT, R12, 0x61, P2 ;  /* 0x000000610c00780c */ /* 0x000fe40001764270 */
[----:B------:R-:W-:Y:S01]  /*bf90*/  FMNMX.FTZ R20, R45, R20, !PT ;  /* 0x000000142d147209 */ /* 0x000fe20007810000 */
[----:B------:R-:W-:Y:S01]  /*bfa0*/  MUFU.EX2 R41, R41 ;  /* 0x0000002900297308 */ /* 0x000fe20000000800 */
[----:B------:R-:W-:-:S02]  /*bfb0*/  FSEL R49, R74, -INF , !P4 ;  /* 0xff8000004a317808 */ /* 0x000fc40006000000 */
[----:B------:R-:W-:Y:S02]  /*bfc0*/  ISETP.GT.AND P4, PT, R12, 0x68, P2 ;  /* 0x000000680c00780c */ /* 0x000fe40001784270 */
[C---:B------:R-:W-:Y:S02]  /*bfd0*/  ISETP.LT.OR P3, PT, R10.reuse, 0x62, P3 ;  /* 0x000000620a00780c */ /* 0x040fe40001f61670 */
[----:B------:R-:W-:Y:S01]  /*bfe0*/  FMNMX.FTZ R20, R71, R20, !PT ;  /* 0x0000001447147209 */ /* 0x000fe20007810000 */
[----:B------:R-:W-:Y:S01]  /*bff0*/  MUFU.EX2 R168, R168 ;  /* 0x000000a800a87308 */ /* 0x000fe20000000800 */
[----:B------:R-:W-:Y:S02]  /*c000*/  ISETP.LT.OR P4, PT, R10, 0x69, P4 ;  /* 0x000000690a00780c */ /* 0x000fe40002781670 */
[----:B------:R-:W-:Y:S02]  /*c010*/  FSEL R75, R75, -INF , !P3 ;  /* 0xff8000004b4b7808 */ /* 0x000fe40005800000 */
[----:B------:R-:W-:-:S02]  /*c020*/  ISETP.GT.AND P3, PT, R12, 0x69, P2 ;  /* 0x000000690c00780c */ /* 0x000fc40001764270 */
[----:B------:R-:W-:Y:S01]  /*c030*/  FMNMX.FTZ R20, R49, R20, !PT ;  /* 0x0000001431147209 */ /* 0x000fe20007810000 */
[----:B------:R-:W-:Y:S01]  /*c040*/  MUFU.EX2 R37, R37 ;  /* 0x0000002500257308 */ /* 0x000fe20000000800 */
[----:B------:R-:W-:Y:S02]  /*c050*/  FSEL R193, R78, -INF , !P4 ;  /* 0xff8000004ec17808 */ /* 0x000fe40006000000 */
[----:B------:R-:W-:Y:S02]  /*c060*/  ISETP.GT.AND P4, PT, R12, 0x70, P2 ;  /* 0x000000700c00780c */ /* 0x000fe40001784270 */
[C---:B------:R-:W-:Y:S02]  /*c070*/  ISETP.LT.OR P3, PT, R10.reuse, 0x6a, P3 ;  /* 0x0000006a0a00780c */ /* 0x040fe40001f61670 */
[----:B------:R-:W-:Y:S01]  /*c080*/  FMNMX.FTZ R20, R75, R20, !PT ;  /* 0x000000144b147209 */ /* 0x000fe20007810000 */
[----:B------:R-:W-:Y:S01]  /*c090*/  MUFU.EX2 R170, R170 ;  /* 0x000000aa00aa7308 */ /* 0x000fe20000000800 */
[----:B------:R-:W-:-:S02]  /*c0a0*/  ISETP.LT.OR P4, PT, R10, 0x71, P4 ;  /* 0x000000710a00780c */ /* 0x000fc40002781670 */
[----:B------:R-:W-:Y:S02]  /*c0b0*/  FSEL R79, R79, -INF , !P3 ;  /* 0xff8000004f4f7808 */ /* 0x000fe40005800000 */
[----:B------:R-:W-:Y:S02]  /*c0c0*/  ISETP.GT.AND P3, PT, R12, 0x71, P2 ;  /* 0x000000710c00780c */ /* 0x000fe40001764270 */
[----:B------:R-:W-:Y:S01]  /*c0d0*/  FMNMX.FTZ R20, R193, R20, !PT ;  /* 0x00000014c1147209 */ /* 0x000fe20007810000 */
[----:B------:R-:W-:Y:S01]  /*c0e0*/  MUFU.EX2 R33, R33 ;  /* 0x0000002100217308 */ /* 0x000fe20000000800 */
[----:B------:R-:W-:Y:S02]  /*c0f0*/  FSEL R53, R82, -INF , !P4 ;  /* 0xff80000052357808 */ /* 0x000fe40006000000 */
[----:B------:R-:W-:Y:S02]  /*c100*/  ISETP.GT.AND P4, PT, R12, 0x78, P2 ;  /* 0x000000780c00780c */ /* 0x000fe40001784270 */
[----:B------:R-:W-:-:S02]  /*c110*/  ISETP.LT.OR P3, PT, R10, 0x72, P3 ;  /* 0x000000720a00780c */ /* 0x000fc40001f61670 */
[----:B------:R-:W-:Y:S01]  /*c120*/  FMNMX.FTZ R20, R79, R20, !PT ;  /* 0x000000144f147209 */ /* 0x000fe20007810000 */
[----:B------:R-:W-:Y:S01]  /*c130*/  MUFU.EX2 R164, R164 ;  /* 0x000000a400a47308 */ /* 0x000fe20000000800 */
[----:B------:R-:W-:Y:S02]  /*c140*/  ISETP.GT.AND P2, PT, R12, 0x79, P2 ;  /* 0x000000790c00780c */ /* 0x000fe40001744270 */
[C---:B------:R-:W-:Y:S02]  /*c150*/  ISETP.LT.OR P4, PT, R10.reuse, 0x79, P4 ;  /* 0x000000790a00780c */ /* 0x040fe40002781670 */
[----:B------:R-:W-:Y:S02]  /*c160*/  FSEL R83, R83, -INF , !P3 ;  /* 0xff80000053537808 */ /* 0x000fe40005800000 */
[----:B------:R-:W-:Y:S01]  /*c170*/  FMNMX.FTZ R20, R53, R20, !PT ;  /* 0x0000001435147209 */ /* 0x000fe20007810000 */
[----:B------:R-:W-:Y:S01]  /*c180*/  MUFU.EX2 R29, R29 ;  /* 0x0000001d001d7308 */ /* 0x000fe20000000800 */
[----:B------:R-:W-:-:S02]  /*c190*/  ISETP.LT.OR P2, PT, R10, 0x7a, P2 ;  /* 0x0000007a0a00780c */ /* 0x000fc40001741670 */
[----:B------:R-:W-:Y:S02]  /*c1a0*/  FSEL R57, R86, -INF , !P4 ;  /* 0xff80000056397808 */ /* 0x000fe40006000000 */
[----:B------:R-:W-:Y:S02]  /*c1b0*/  FMNMX.FTZ R20, R83, R20, !PT ;  /* 0x0000001453147209 */ /* 0x000fe40007810000 */
[----:B------:R-:W-:Y:S01]  /*c1c0*/  FSEL R65, R0, RZ, P5 ;  /* 0x000000ff00417208 */ /* 0x000fe20002800000 */
[----:B------:R-:W-:Y:S01]  /*c1d0*/  MUFU.EX2 R166, R166 ;  /* 0x000000a600a67308 */ /* 0x000fe20000000800 */
[----:B------:R-:W-:Y:S02]  /*c1e0*/  FSEL R87, R87, -INF , !P2 ;  /* 0xff80000057577808 */ /* 0x000fe40005000000 */
[----:B------:R-:W-:Y:S01]  /*c1f0*/  FMNMX.FTZ R20, R57, R20, !PT ;  /* 0x0000001439147209 */ /* 0x000fe20007810000 */
[----:B------:R-:W-:-:S03]  /*c200*/  FADD.FTZ R65, -R65, R6 ;  /* 0x0000000641417221 */ /* 0x000fc60000010100 */
[----:B------:R-:W-:Y:S01]  /*c210*/  FMNMX.FTZ R20, R87, R20, !PT ;  /* 0x0000001457147209 */ /* 0x000fe20007810000 */
[----:B------:R-:W-:Y:S01]  /*c220*/  FMUL.FTZ R65, R65, R4 ;  /* 0x0000000441417220 */ /* 0x000fe20000410000 */
[----:B------:R-:W-:Y:S03]  /*c230*/  MUFU.EX2 R15, R15 ;  /* 0x0000000f000f7308 */ /* 0x000fe60000000800 */
[----:B------:R-:W0:Y:S05]  /*c240*/  SHFL.BFLY PT, R7, R20, 0x2, 0x1f ;  /* 0x0c401f0014077f89 */ /* 0x000e2a00000e0000 */
[----:B------:R-:W1:Y:S08]  /*c250*/  MUFU.EX2 R65, R65 ;  /* 0x0000004100417308 */ /* 0x000e700000000800 */
[----:B------:R-:W-:Y:S08]  /*c260*/  MUFU.EX2 R160, R160 ;  /* 0x000000a000a07308 */ /* 0x000ff00000000800 */
[----:B------:R-:W-:Y:S01]  /*c270*/  MUFU.EX2 R61, R61 ;  /* 0x0000003d003d7308 */ /* 0x000fe20000000800 */
[----:B-1----:R-:W-:Y:S01]  /*c280*/  FFMA.FTZ R26, R65, R3, R180 ;  /* 0x00000003411a7223 */ /* 0x002fe200000100b4 */
[C---:B------:R-:W-:Y:S01]  /*c290*/  F2FP.F16.F32.PACK_AB R180, R27.reuse, R180 ;  /* 0x000000b41bb4723e */ /* 0x040fe200000000ff */
[----:B------:R-:W-:Y:S01]  /*c2a0*/  FMUL.FTZ R88, R88, R65 ;  /* 0x0000004158587220 */ /* 0x000fe20000410000 */
[----:B0-----:R-:W-:Y:S01]  /*c2b0*/  FMNMX.FTZ R7, R20, R7, !PT ;  /* 0x0000000714077209 */ /* 0x001fe20007810000 */
[----:B------:R-:W-:Y:S01]  /*c2c0*/  FADD.FTZ R3, R27, R26 ;  /* 0x0000001a1b037221 */ /* 0x000fe20000010000 */
[-C--:B------:R-:W-:Y:S01]  /*c2d0*/  FMUL.FTZ R89, R89, R65.reuse ;  /* 0x0000004159597220 */ /* 0x080fe20000410000 */
[-C--:B------:R-:W-:Y:S01]  /*c2e0*/  FMUL.FTZ R92, R92, R65.reuse ;  /* 0x000000415c5c7220 */ /* 0x080fe20000410000 */
[----:B------:R-:W-:Y:S01]  /*c2f0*/  MUFU.EX2 R162, R162 ;  /* 0x000000a200a27308 */ /* 0x000fe20000000800 */
[----:B------:R-:W-:Y:S01]  /*c300*/  FADD.FTZ R26, R182, R3 ;  /* 0x00000003b61a7221 */ /* 0x000fe20000010000 */
[----:B------:R-:W0:Y:S01]  /*c310*/  SHFL.BFLY PT, R10, R7, 0x1, 0x1f ;  /* 0x0c201f00070a7f89 */ /* 0x000e2200000e0000 */
[----:B------:R-:W-:Y:S01]  /*c320*/  F2FP.F16.F32.PACK_AB R182, R31, R182 ;  /* 0x000000b61fb6723e */ /* 0x000fe200000000ff */
[-C--:B------:R-:W-:Y:S01]  /*c330*/  FMUL.FTZ R93, R93, R65.reuse ;  /* 0x000000415d5d7220 */ /* 0x080fe20000410000 */
[----:B------:R-:W-:Y:S01]  /*c340*/  FADD.FTZ R3, R31, R26 ;  /* 0x0000001a1f037221 */ /* 0x000fe20000010000 */
[-C--:B------:R-:W-:Y:S01]  /*c350*/  FMUL.FTZ R96, R96, R65.reuse ;  /* 0x0000004160607220 */ /* 0x080fe20000410000 */
[-C--:B------:R-:W-:Y:S01]  /*c360*/  FMUL.FTZ R97, R97, R65.reuse ;  /* 0x0000004161617220 */ /* 0x080fe20000410000 */
[----:B------:R-:W-:Y:S01]  /*c370*/  MUFU.EX2 R9, R9 ;  /* 0x0000000900097308 */ /* 0x000fe20000000800 */
[----:B------:R-:W-:Y:S01]  /*c380*/  FADD.FTZ R26, R176, R3 ;  /* 0x00000003b01a7221 */ /* 0x000fe20000010000 */
[----:B------:R-:W-:Y:S01]  /*c390*/  F2FP.F16.F32.PACK_AB R176, R43, R176 ;  /* 0x000000b02bb0723e */ /* 0x000fe200000000ff */
[-C--:B------:R-:W-:Y:S01]  /*c3a0*/  FMUL.FTZ R100, R100, R65.reuse ;  /* 0x0000004164647220 */ /* 0x080fe20000410000 */
        /* <DEDUP_REMOVED lines=14> */
[----:B0-----:R-:W-:Y:S01]  /*c490*/  FMNMX.FTZ R7, R7, R10, !PT ;  /* 0x0000000a07077209 */ /* 0x001fe20007810000 */
[-C--:B------:R-:W-:Y:S01]  /*c4a0*/  FMUL.FTZ R116, R116, R65.reuse ;  /* 0x0000004174747220 */ /* 0x080fe20000410000 */
[C---:B------:R-:W-:Y:S01]  /*c4b0*/  F2FP.F16.F32.PACK_AB R172, R59.reuse, R172 ;  /* 0x000000ac3bac723e */ /* 0x040fe200000000ff */
[----:B------:R-:W-:Y:S01]  /*c4c0*/  FADD.FTZ R3, R59, R30 ;  /* 0x0000001e3b037221 */ /* 0x000fe20000010000 */
[C---:B------:R-:W-:Y:S01]  /*c4d0*/  FSETP.NEU.FTZ.AND P2, PT, R7.reuse, -INF , PT ;  /* 0xff8000000700780b */ /* 0x040fe20003f5d000 */
[C---:B------:R-:W-:Y:S01]  /*c4e0*/  FMUL.FTZ R6, R7.reuse, R4 ;  /* 0x0000000407067220 */ /* 0x040fe20000410000 */
[----:B------:R-:W-:Y:S01]  /*c4f0*/  MUFU.EX2 R158, R158 ;  /* 0x0000009e009e7308 */ /* 0x000fe20000000800 */
[----:B------:R-:W-:Y:S01]  /*c500*/  FADD.FTZ R30, R174, R3 ;  /* 0x00000003ae1e7221 */ /* 0x000fe20000010000 */
[----:B------:R-:W-:Y:S01]  /*c510*/  FSEL R3, R7, RZ, P2 ;  /* 0x000000ff07037208 */ /* 0x000fe20001000000 */
[----:B------:R-:W-:Y:S01]  /*c520*/  FMUL.FTZ R117, R117, R65 ;  /* 0x0000004175757220 */ /* 0x000fe20000410000 */
[----:B------:R-:W-:Y:S01]  /*c530*/  FSEL R32, R6, RZ, P2 ;  /* 0x000000ff06207208 */ /* 0x000fe20001000000 */
[----:B------:R-:W-:Y:S01]  /*c540*/  FADD.FTZ R77, R41, R30 ;  /* 0x0000001e294d7221 */ /* 0x000fe20000010000 */
[----:B------:R-:W-:-:S02]  /*c550*/  @!P1 VIADD R30, R34, 0x28860 ;  /* 0x00028860221e9836 */ /* 0x000fc40000000000 */
[----:B------:R-:W-:Y:S01]  /*c560*/  FADD.FTZ R3, -R3, R8 ;  /* 0x0000000803037221 */ /* 0x000fe20000010100 */
[----:B------:R-:W-:Y:S01]  /*c570*/  MUFU.EX2 R11, R11 ;  /* 0x0000000b000b7308 */ /* 0x000fe20000000800 */
[----:B------:R-:W-:Y:S01]  /*c580*/  FADD.FTZ R8, R168, R77 ;  /* 0x0000004da8087221 */ /* 0x000fe20000010000 */
[-CC-:B------:R-:W-:Y:S01]  /*c590*/  FFMA.FTZ R69, R183, R4.reuse, -R32.reuse ;  /* 0x00000004b7457223 */ /* 0x180fe20000010820 */
[-C--:B------:R-:W-:Y:S01]  /*c5a0*/  FMUL.FTZ R3, R3, R4.reuse ;  /* 0x0000000403037220 */ /* 0x080fe20000410000 */
        /* <DEDUP_REMOVED lines=12> */
[----:B------:R0:W1:Y:S01]  /*c670*/  MUFU.EX2 R8, R3 ;  /* 0x0000000300087308 */ /* 0x0000620000000800 */
[----:B------:R-:W-:Y:S01]  /*c680*/  FADD.FTZ R34, R164, R77 ;  /* 0x0000004da4227221 */ /* 0x000fe20000010000 */
        /* <DEDUP_REMOVED lines=8> */
[-C--:B------:R-:W-:Y:S01]  /*c710*/  FFMA.FTZ R55, R55, R4.reuse, -R32 ;  /* 0x0000000437377223 */ /* 0x080fe20000010820 */
[----:B------:R-:W-:Y:S01]  /*c720*/  @!P1 PRMT R30, RZ, 0x654, R30 ;  /* 0x00000654ff1e9816 */ /* 0x000fe2000000001e */
[-CC-:B------:R-:W-:Y:S01]  /*c730*/  FFMA.FTZ R165, R171, R4.reuse, -R32.reuse ;  /* 0x00000004aba57223 */ /* 0x180fe20000010820 */
[----:B------:R-:W-:Y:S01]  /*c740*/  FADD.FTZ R34, R166, R3 ;  /* 0x00000003a6227221 */ /* 0x000fe20000010000 */
[----:B------:R-:W-:Y:S01]  /*c750*/  FFMA.FTZ R175, R175, R4, -R32 ;  /* 0x00000004afaf7223 */ /* 0x000fe20000010820 */
[----:B------:R0:W-:Y:S01]  /*c760*/  @!P1 SYNCS.ARRIVE.TRANS64.RED.A1T0 RZ, [R30+URZ], RZ ;  /* 0x000000ff1eff99a7 */ /* 0x0001e2000810043f */
[----:B------:R-:W3:Y:S01]  /*c770*/  MUFU.EX2 R183, R183 ;  /* 0x000000b700b77308 */ /* 0x000ee20000000800 */
[----:B-1----:R-:W-:Y:S01]  /*c780*/  FFMA.FTZ R3, R8, R2, R69 ;  /* 0x0000000208037223 */ /* 0x002fe20000010045 */
[----:B------:R-:W-:Y:S01]  /*c790*/  FADD.FTZ R77, R15, R34 ;  /* 0x000000220f4d7221 */ /* 0x000fe20000010000 */
[-CC-:B------:R-:W-:Y:S01]  /*c7a0*/  FFMA.FTZ R63, R63, R4.reuse, -R32.reuse ;  /* 0x000000043f3f7223 */ /* 0x180fe20000010820 */
[-CC-:B------:R-:W-:Y:S01]  /*c7b0*/  FFMA.FTZ R153, R153, R4.reuse, -R32.reuse ;  /* 0x0000000499997223 */ /* 0x180fe20000010820 */
[-CC-:B------:R-:W-:Y:S01]  /*c7c0*/  FFMA.FTZ R67, R67, R4.reuse, -R32.reuse ;  /* 0x0000000443437223 */ /* 0x180fe20000010820 */
[----:B------:R-:W-:Y:S01]  /*c7d0*/  FADD.FTZ R34, R160, R77 ;  /* 0x0000004da0227221 */ /* 0x000fe20000010000 */
[-C--:B0-----:R-:W-:Y:S01]  /*c7e0*/  FFMA.FTZ R30, R155, R4.reuse, -R32 ;  /* 0x000000049b1e7223 */ /* 0x081fe20000010820 */
[----:B------:R-:W0:Y:S01]  /*c7f0*/  MUFU.EX2 R10, R10 ;  /* 0x0000000a000a7308 */ /* 0x000e220000000800 */
[----:B--2---:R-:W-:Y:S01]  /*c800*/  FADD.FTZ R2, R6, R3 ;  /* 0x0000000306027221 */ /* 0x004fe20000010000 */
[----:B------:R-:W-:Y:S01]  /*c810*/  FADD.FTZ R77, R61, R34 ;  /* 0x000000223d4d7221 */ /* 0x000fe20000010000 */
[-CC-:B------:R-:W-:Y:S01]  /*c820*/  FFMA.FTZ R45, R45, R4.reuse, -R32.reuse ;  /* 0x000000042d2d7223 */ /* 0x180fe20000010820 */
[-CC-:B------:R-:W-:Y:S01]  /*c830*/  FFMA.FTZ R71, R71, R4.reuse, -R32.reuse ;  /* 0x0000000447477223 */ /* 0x180fe20000010820 */
[----:B------:R-:W-:Y:S01]  /*c840*/  FFMA.FTZ R49, R49, R4, -R32 ;  /* 0x0000000431317223 */ /* 0x000fe20000010820 */
[----:B------:R-:W-:Y:S01]  /*c850*/  FADD.FTZ R34, R162, R77 ;  /* 0x0000004da2227221 */ /* 0x000fe20000010000 */
[----:B------:R-:W-:Y:S01]  /*c860*/  F2FP.F16.F32.PACK_AB R162, R9, R162 ;  /* 0x000000a209a2723e */ /* 0x000fe200000000ff */
[----:B------:R-:W1:Y:S01]  /*c870*/  MUFU.EX2 R12, R12 ;  /* 0x0000000c000c7308 */ /* 0x000e620000000800 */
[----:B---3--:R-:W-:Y:S01]  /*c880*/  FADD.FTZ R3, R183, R2 ;  /* 0x00000002b7037221 */ /* 0x008fe20000010000 */
[----:B------:R-:W-:Y:S01]  /*c890*/  FADD.FTZ R27, R9, R34 ;  /* 0x00000022091b7221 */ /* 0x000fe20000010000 */
[-CC-:B------:R-:W-:Y:S01]  /*c8a0*/  FFMA.FTZ R75, R75, R4.reuse, -R32.reuse ;  /* 0x000000044b4b7223 */ /* 0x180fe20000010820 */
        /* <DEDUP_REMOVED lines=9> */
[----:B------:R-:W-:Y:S01]  /*c940*/  FFMA.FTZ R32, R87, R4, -R32 ;  /* 0x0000000457207223 */ /* 0x000fe20000010820 */
[----:B------:R-:W-:Y:S01]  /*c950*/  FADD.FTZ R34, R158, R27 ;  /* 0x0000001b9e227221 */ /* 0x000fe20000010000 */
[----:B------:R-:W-:Y:S01]  /*c960*/  ISETP.GT.AND P2, PT, R5, UR40, PT ;  /* 0x0000002805007c0c */ /* 0x000fe2000bf44270 */
[----:B------:R-:W0:Y:S01]  /*c970*/  MUFU.EX2 R14, R14 ;  /* 0x0000000e000e7308 */ /* 0x000e220000000800 */
[----:B-1----:R-:W-:Y:S01]  /*c980*/  FADD.FTZ R2, R12, R3 ;  /* 0x000000030c027221 */ /* 0x002fe20000010000 */
[----:B------:R-:W-:Y:S01]  /*c990*/  FADD.FTZ R27, R11, R34 ;  /* 0x000000220b1b7221 */ /* 0x000fe20000010000 */
[----:B------:R-:W-:Y:S01]  /*c9a0*/  F2FP.F16.F32.PACK_AB R181, R6, R69 ;  /* 0x0000004506b5723e */ /* 0x000fe200000000ff */
        /* <DEDUP_REMOVED lines=41> */
[----:B------:R-:W-:Y:S01]  /*cc40*/  FMUL.FTZ R151, R151, R8 ;  /* 0x0000000897977220 */ /* 0x000fe20000410000 */
[----:B------:R-:W-:Y:S01]  /*cc50*/  F2FP.F16.F32.PACK_AB R174, R41, R174 ;  /* 0x000000ae29ae723e */ /* 0x000fe200000000ff */
[-C--:B------:R-:W-:Y:S01]  /*cc60*/  FMUL.FTZ R120, R120, R65.reuse ;  /* 0x0000004178787220 */ /* 0x080fe20000410000 */
[----:B------:R-:W0:Y:S01]  /*cc70*/  MUFU.EX2 R169, R169 ;  /* 0x000000a900a97308 */ /* 0x000e220000000800 */
[----:B-1----:R-:W-:Y:S01]  /*cc80*/  FADD.FTZ R2, R24, R3 ;  /* 0x0000000318027221 */ /* 0x002fe20000010000 */
[----:B------:R-:W-:Y:S01]  /*cc90*/  F2FP.F16.F32.PACK_AB R168, R37, R168 ;  /* 0x000000a825a8723e */ /* 0x000fe200000000ff */
[-C--:B------:R-:W-:Y:S01]  /*cca0*/  FMUL.FTZ R121, R121, R65.reuse ;  /* 0x0000004179797220 */ /* 0x080fe20000410000 */
[----:B------:R-:W-:Y:S01]  /*ccb0*/  F2FP.F16.F32.PACK_AB R170, R33, R170 ;  /* 0x000000aa21aa723e */ /* 0x000fe200000000ff */
[-C--:B------:R-:W-:Y:S01]  /*ccc0*/  FMUL.FTZ R124, R124, R65.reuse ;  /* 0x000000417c7c7220 */ /* 0x080fe20000410000 */
[----:B------:R-:W-:Y:S01]  /*ccd0*/  F2FP.F16.F32.PACK_AB R164, R29, R164 ;  /* 0x000000a41da4723e */ /* 0x000fe200000000ff */
[-C--:B------:R-:W-:Y:S01]  /*cce0*/  FMUL.FTZ R125, R125, R65.reuse ;  /* 0x000000417d7d7220 */ /* 0x080fe20000410000 */
        /* <DEDUP_REMOVED lines=21> */
[----:B------:R-:W-:Y:S01]  /*ce40*/  FMUL.FTZ R149, R149, R65 ;  /* 0x0000004195957220 */ /* 0x000fe20000410000 */
[----:B------:R-:W-:Y:S01]  /*ce50*/  F2FP.F16.F32.PACK_AB R183, R10, R183 ;  /* 0x000000b70ab7723e */ /* 0x000fe200000000ff */
[----:B------:R-:W-:Y:S01]  /*ce60*/  VIADD R5, R5, 0xffffffff ;  /* 0xffffffff05057836 */ /* 0x000fe20000000000 */
[----:B------:R-:W1:Y:S01]  /*ce70*/  MUFU.EX2 R165, R165 ;  /* 0x000000a500a57308 */ /* 0x000e620000000800 */
[----:B--2---:R-:W-:Y:S01]  /*ce80*/  FADD.FTZ R2, R28, R9 ;  /* 0x000000091c027221 */ /* 0x004fe20000010000 */
[----:B------:R-:W-:Y:S01]  /*ce90*/  F2FP.F16.F32.PACK_AB R177, R35, R12 ;  /* 0x0000000c23b1723e */ /* 0x000fe200000000ff */
[----:B------:R-:W-:Y:S01]  /*cea0*/  IMAD.MOV.U32 R6, RZ, RZ, R0 ;  /* 0x000000ffff067224 */ /* 0x000fe200078e0000 */
[----:B------:R-:W-:Y:S01]  /*ceb0*/  F2FP.F16.F32.PACK_AB R179, R39, R14 ;  /* 0x0000000e27b3723e */ /* 0x000fe200000000ff */
[----:B------:R-:W-:Y:S01]  /*cec0*/  IMAD.MOV.U32 R8, RZ, RZ, R7 ;  /* 0x000000ffff087224 */ /* 0x000fe200078e0007 */
[----:B------:R-:W-:-:S02]  /*ced0*/  F2FP.F16.F32.PACK_AB R173, R73, R20 ;  /* 0x0000001449ad723e */ /* 0x000fc400000000ff */
[----:B------:R-:W2:Y:S01]  /*cee0*/  MUFU.EX2 R152, R152 ;  /* 0x0000009800987308 */ /* 0x000ea20000000800 */
[C---:B0-----:R-:W-:Y:S01]  /*cef0*/  FADD.FTZ R2, R55.reuse, R2 ;  /* 0x0000000237027221 */ /* 0x041fe20000010000 */
[----:B------:R-:W-:Y:S02]  /*cf00*/  F2FP.F16.F32.PACK_AB R169, R26, R169 ;  /* 0x000000a91aa9723e */ /* 0x000fe400000000ff */
[----:B------:R-:W-:-:S04]  /*cf10*/  F2FP.F16.F32.PACK_AB R171, R55, R28 ;  /* 0x0000001c37ab723e */ /* 0x000fc800000000ff */
[----:B------:R-:W0:Y:S01]  /*cf20*/  MUFU.EX2 R30, R30 ;  /* 0x0000001e001e7308 */ /* 0x000e220000000800 */
[----:B-1----:R-:W-:-:S07]  /*cf30*/  FADD.FTZ R9, R165, R2 ;  /* 0x00000002a5097221 */ /* 0x002fce0000010000 */
[----:B------:R-:W1:Y:S01]  /*cf40*/  MUFU.EX2 R21, R21 ;  /* 0x0000001500157308 */ /* 0x000e620000000800 */
[----:B--2---:R-:W-:-:S07]  /*cf50*/  FADD.FTZ R34, R152, R27 ;  /* 0x0000001b98227221 */ /* 0x004fce0000010000 */
[----:B------:R2:W3:Y:S01]  /*cf60*/  MUFU.EX2 R36, R175 ;  /* 0x000000af00247308 */ /* 0x0004e20000000800 */
[C---:B0-----:R-:W-:Y:S01]  /*cf70*/  FADD.FTZ R9, R30.reuse, R9 ;  /* 0x000000091e097221 */ /* 0x041fe20000010000 */
[----:B------:R-:W-:-:S06]  /*cf80*/  F2FP.F16.F32.PACK_AB R165, R30, R165 ;  /* 0x000000a51ea5723e */ /* 0x000fcc00000000ff */
[----:B------:R-:W0:Y:S01]  /*cf90*/  MUFU.EX2 R154, R154 ;  /* 0x0000009a009a7308 */ /* 0x000e220000000800 */
[C---:B-1----:R-:W-:Y:S01]  /*cfa0*/  FADD.FTZ R3, R21.reuse, R34 ;  /* 0x0000002215037221 */ /* 0x042fe20000010000 */
[----:B------:R-:W-:Y:S02]  /*cfb0*/  F2FP.F16.F32.PACK_AB R152, R21, R152 ;  /* 0x000000981598723e */ /* 0x000fe400000000ff */
[----:B--2---:R-:W-:-:S04]  /*cfc0*/  F2FP.F16.F32.PACK_AB R175, R47, R24 ;  /* 0x000000182faf723e */ /* 0x004fc800000000ff */
[----:B------:R-:W1:Y:S01]  /*cfd0*/  MUFU.EX2 R63, R63 ;  /* 0x0000003f003f7308 */ /* 0x000e620000000800 */
[----:B---3--:R-:W-:-:S07]  /*cfe0*/  FADD.FTZ R9, R36, R9 ;  /* 0x0000000924097221 */ /* 0x008fce0000010000 */
        /* <DEDUP_REMOVED lines=32> */
[----:B------:R-:W-:-:S03]  /*d1f0*/  F2FP.F16.F32.PACK_AB R153, R83, R42 ;  /* 0x0000002a5399723e */ /* 0x000fc600000000ff */
[----:B-1----:R-:W-:-:S04]  /*d200*/  FADD.FTZ R9, R44, R9 ;  /* 0x000000092c097221 */ /* 0x002fc80000010000 */
[C---:B--2---:R-:W-:Y:S01]  /*d210*/  FADD.FTZ R2, R32.reuse, R9 ;  /* 0x0000000920027221 */ /* 0x044fe20000010000 */
[----:B------:R-:W-:Y:S01]  /*d220*/  F2FP.F16.F32.PACK_AB R155, R32, R44 ;  /* 0x0000002c209b723e */ /* 0x000fe200000000ff */
[----:B------:R-:W-:Y:S06]  /*d230*/  @P2 BRA `(.L_x_8123) ;  /* 0xffffffcc00f02947 */ /* 0x000fec000383ffff */
.L_x_8106:
[----:B------:R-:W-:Y:S06]  /*d240*/  BAR.ARV 0x8, 0x180 ;  /* 0x0206000000007b1d */ /* 0x000fec0000002000 */
[----:B------:R-:W-:Y:S05]  /*d250*/  @!P0 BRA `(.L_x_8124) ;  /* 0x0000000000048947 */ /* 0x000fea0003800000 */
[----:B------:R-:W-:Y:S01]  /*d260*/  BPT.TRAP 0x1 ;  /* 0x000000040000795c */ /* 0x000fe20000300000 */
.L_x_8124:
[----:B------:R-:W-:Y:S01]  /*d270*/  ULEA UR5, UR45, UR41, 0x3 ;  /* 0x000000292d057291 */ /* 0x000fe2000f8e183f */
[----:B------:R-:W-:-:S05]  /*d280*/  IMAD.U32 R5, RZ, RZ, UR46 ;  /* 0x0000002eff057e24 */ /* 0x000fca000f8e00ff */
[----:B------:R-:W-:-:S04]  /*d290*/  SHF.L.U32 R5, R5, 0x1f, RZ ;  /* 0x0000001f05057819 */ /* 0x000fc800000006ff */
[----:B------:R0:W1:Y:S01]  /*d2a0*/  SYNCS.PHASECHK.TRANS64.TRYWAIT P2, [UR5+0x28850], R5 ;  /* 0x02885005ff0075a7 */ /* 0x0000620008040145 */
[----:B------:R-:W-:Y:S05]  /*d2b0*/  @!P0 BRA `(.L_x_8125) ;  /* 0x0000000000048947 */ /* 0x000fea0003800000 */
[----:B------:R-:W-:Y:S01]  /*d2c0*/  BPT.TRAP 0x1 ;  /* 0x000000040000795c */ /* 0x000fe20000300000 */
.L_x_8125:
[----:B-1----:R-:W-:Y:S05]  /*d2d0*/  @P2 BRA `(.L_x_8126) ;  /* 0x0000000000082947 */ /* 0x002fea0003800000 */
[----:B------:R-:W1:Y:S02]  /*d2e0*/  SYNCS.PHASECHK.TRANS64.TRYWAIT P0, [UR5+0x28850], R5 ;  /* 0x02885005ff0075a7 */ /* 0x000e640008000145 */
[----:B-1----:R-:W-:Y:S05]  /*d2f0*/  @!P0 BRA `(.L_x_8127) ;  /* 0x0000009000508947 */ /* 0x002fea0003800000 */
.L_x_8126:
[----:B------:R-:W-:Y:S01]  /*d300*/  UIADD3 UR41, UR41, 0x400, URZ ;  /* 0x0000040029297890 */ /* 0x000fe2000fffe03f */
[----:B------:R-:W-:Y:S01]  /*d310*/  WARPGROUP.ARRIVE ;  /* 0x00000000000079c5 */ /* 0x000fe20000000000 */
[----:B------:R-:W-:Y:S01]  /*d320*/  UMOV UR7, 0x40000040 ;  /* 0x4000004000077882 */ /* 0x000fe20000000000 */
[----:B-1----:R-:W1:Y:S01]  /*d330*/  SHFL.BFLY PT, R6, R3, 0x2, 0x1f ;  /* 0x0c401f0003067f89 */ /* 0x002e6200000e0000 */
[----:B------:R-:W-:Y:S01]  /*d340*/  USHF.R.U32.HI UR41, URZ, 0x4, UR41 ;  /* 0x000000043f297899 */ /* 0x000fe20008011629 */
[----:B------:R-:W-:Y:S01]  /*d350*/  IMAD.MOV.U32 R11, RZ, RZ, RZ ;  /* 0x000000ffff0b7224 */ /* 0x000fe200078e00ff */
[----:B------:R-:W-:Y:S01]  /*d360*/  UIADD3 UR47, UR47, 0x1, URZ ;  /* 0x000000012f2f7890 */ /* 0x000fe2000fffe03f */
[----:B0-----:R-:W0:Y:S01]  /*d370*/  SHFL.BFLY PT, R5, R2, 0x2, 0x1f ;  /* 0x0c401f0002057f89 */ /* 0x001e2200000e0000 */
[----:B------:R-:W-:-:S04]  /*d380*/  ULOP3.LUT UR41, UR41, 0x3fff, URZ, 0xc0, !UPT ;  /* 0x00003fff29297892 */ /* 0x000fc8000f8ec03f */
[----:B------:R-:W-:-:S04]  /*d390*/  ULOP3.LUT UR4, UR41, 0x4000000, URZ, 0xfc, !UPT ;  /* 0x0400000029047892 */ /* 0x000fc8000f8efc3f */
[----:B------:R-:W-:Y:S02]  /*d3a0*/  ULEA UR4, UR45, UR4, 0xb ;  /* 0x000000042d047291 */ /* 0x000fe4000f8e583f */
[----:B------:R-:W-:-:S04]  /*d3b0*/  UIADD3 UR45, UR45, 0x1, URZ ;  /* 0x000000012d2d7890 */ /* 0x000fc8000fffe03f */
[----:B------:R-:W-:Y:S01]  /*d3c0*/  UISETP.NE.AND UP0, UPT, UR45, 0x2, UPT ;  /* 0x000000022d00788c */ /* 0x000fe2000bf05270 */
[----:B------:R-:W-:Y:S02]  /*d3d0*/  UMOV UR6, UR4 ;  /* 0x0000000400067c82 */ /* 0x000fe40008000000 */
[----:B------:R-:W-:Y:S01]  /*d3e0*/  HGMMA.64x128x16.F32 R88, R180, gdesc[UR4].tnspB, R88, gsb0 ;  /* 0x41e00004b4587df0 */ /* 0x000fe20008000858 */
[----:B------:R-:W-:Y:S01]  /*d3f0*/  UIADD3 UR6, UR4, 0x80, URZ ;  /* 0x0000008004067890 */ /* 0x000fe2000fffe03f */
[----:B-1----:R-:W-:Y:S01]  /*d400*/  FADD.FTZ R6, R6, R3 ;  /* 0x0000000306067221 */ /* 0x002fe20000010000 */
[----:B------:R-:W-:Y:S01]  /*d410*/  UMOV UR7, 0x40000040 ;  /* 0x4000004000077882 */ /* 0x000fe20000000000 */
[----:B------:R-:W-:Y:S02]  /*d420*/  IMAD.MOV.U32 R3, RZ, RZ, -0x800000 ;  /* 0xff800000ff037424 */ /* 0x000fe400078e00ff */
[----:B0-----:R-:W-:Y:S01]  /*d430*/  FADD.FTZ R8, R5, R2 ;  /* 0x0000000205087221 */ /* 0x001fe20000010000 */
[----:B------:R-:W-:Y:S01]  /*d440*/  IMAD.MOV.U32 R2, RZ, RZ, -0x800000 ;  /* 0xff800000ff027424 */ /* 0x000fe200078e00ff */
[----:B------:R-:W0:Y:S01]  /*d450*/  SHFL.BFLY PT, R5, R6, 0x1, 0x1f ;  /* 0x0c201f0006057f89 */ /* 0x000e2200000e0000 */
[----:B------:R-:W-:-:S03]  /*d460*/  USEL UR45, UR45, URZ, UP0 ;  /* 0x0000003f2d2d7287 */ /* 0x000fc60008000000 */
[----:B------:R-:W1:Y:S01]  /*d470*/  SHFL.BFLY PT, R9, R8, 0x1, 0x1f ;  /* 0x0c201f0008097f89 */ /* 0x000e6200000e0000 */
[----:B0-----:R-:W-:Y:S01]  /*d480*/  FADD.FTZ R13, R6, R5 ;  /* 0x00000005060d7221 */ /* 0x001fe20000010000 */
[----:B------:R-:W-:Y:S02]  /*d490*/  IMAD.U32 R6, RZ, RZ, UR5 ;  /* 0x00000005ff067e24 */ /* 0x000fe4000f8e00ff */
[----:B------:R-:W-:Y:S02]  /*d4a0*/  IMAD.MOV.U32 R5, RZ, RZ, RZ ;  /* 0x000000ffff057224 */ /* 0x000fe400078e00ff */
[----:B-1----:R-:W-:Y:S01]  /*d4b0*/  FADD.FTZ R14, R8, R9 ;  /* 0x00000009080e7221 */ /* 0x002fe20000010000 */
[----:B------:R-:W-:-:S04]  /*d4c0*/  FSETP.NE.FTZ.AND P0, PT, R13, RZ, PT ;  /* 0x000000ff0d00720b */ /* 0x000fc80003f15000 */
        /* <DEDUP_REMOVED lines=116> */
.L_x_8057:
        /* <DEDUP_REMOVED lines=17> */
[----:B------:R-:W1:Y:S01]  /*dd20*/  LDC R49, c[0x0][0xbe8] ;  /* 0x0002fa00ff317b82 */ /* 0x000e620000000800 */
[----:B------:R-:W-:Y:S01]  /*dd30*/  F2FP.F16.F32.PACK_AB R122, R125, R124 ;  /* 0x0000007c7d7a723e */ /* 0x000fe200000000ff */
[----:B------:R-:W-:Y:S01]  /*dd40*/  UISETP.NE.AND.EX UP0, UPT, UR9, URZ, UPT, UP0 ;  /* 0x0000003f0900728c */ /* 0x000fe2000bf05300 */
[----:B------:R-:W-:Y:S02]  /*dd50*/  F2FP.F16.F32.PACK_AB R123, R127, R126 ;  /* 0x0000007e7f7b723e */ /* 0x000fe400000000ff */
[----:B------:R-:W-:Y:S01]  /*dd60*/  F2FP.F16.F32.PACK_AB R129, R131, R130 ;  /* 0x000000828381723e */ /* 0x000fe200000000ff */
[----:B------:R-:W-:Y:S01]  /*dd70*/  ULDC.64 UR8, c[0x0][0xc00] ;  /* 0x0003000000087ab9 */ /* 0x000fe20000000a00 */
[----:B------:R-:W-:Y:S01]  /*dd80*/  F2FP.F16.F32.PACK_AB R136, R137, R136 ;  /* 0x000000888988723e */ /* 0x000fe200000000ff */
[----:B------:R-:W-:Y:S01]  /*dd90*/  UIMAD.WIDE UR8, UR37, 0x4, UR8 ;  /* 0x00000004250878a5 */ /* 0x000fe2000f8e0208 */
        /* <DEDUP_REMOVED lines=9> */
[----:B------:R-:W-:Y:S02]  /*de30*/  MOV R20, R0 ;  /* 0x0000000000147202 */ /* 0x000fe40000000f00 */
[----:B0-----:R-:W-:-:S03]  /*de40*/  MOV R21, R5 ;  /* 0x0000000500157202 */ /* 0x001fc60000000f00 */
[----:B------:R-:W-:-:S03]  /*de50*/  IMAD.WIDE R4, R188, 0x2, R20 ;  /* 0x00000002bc047825 */ /* 0x000fc600078e0214 */
[C---:B------:R-:W-:Y:S02]  /*de60*/  LOP3.LUT R7, R4.reuse, 0x380, RZ, 0xc0, !PT ;  /* 0x0000038004077812 */ /* 0x040fe400078ec0ff */
[C---:B------:R-:W-:Y:S02]  /*de70*/  IADD3 R31, P6, R4.reuse, 0x20, RZ ;  /* 0x00000020041f7810 */ /* 0x040fe40007fde0ff */
[----:B------:R-:W-:Y:S02]  /*de80*/  SHF.R.U64 R7, R7, 0x3, RZ ;  /* 0x0000000307077819 */ /* 0x000fe400000012ff */
[C---:B------:R-:W-:Y:S01]  /*de90*/  IADD3 R10, P5, R4.reuse, 0x40, RZ ;  /* 0x00000040040a7810 */ /* 0x040fe20007fbe0ff */
[--C-:B------:R-:W-:Y:S01]  /*dea0*/  IMAD.X R29, RZ, RZ, R5.reuse, P6 ;  /* 0x000000ffff1d7224 */ /* 0x100fe200030e0605 */
        /* <DEDUP_REMOVED lines=13> */
[----:B------:R-:W-:-:S02]  /*df80*/  MOV R32, R4 ;  /* 0x0000000400207202 */ /* 0x000fc40000000f00 */
[----:B------:R-:W-:Y:S02]  /*df90*/  F2FP.F16.F32.PACK_AB R4, R89, R8 ;  /* 0x000000085904723e */ /* 0x000fe400000000ff */
[----:B------:R-:W-:Y:S02]  /*dfa0*/  LOP3.LUT R6, R31, 0x380, RZ, 0xc0, !PT ;  /* 0x000003801f067812 */ /* 0x000fe400078ec0ff */
[----:B------:R-:W-:Y:S02]  /*dfb0*/  LOP3.LUT R8, R37, 0x380, RZ, 0xc0, !PT ;  /* 0x0000038025087812 */ /* 0x000fe400078ec0ff */
[----:B------:R-:W-:Y:S02]  /*dfc0*/  LOP3.LUT R24, R39, 0x380, RZ, 0xc0, !PT ;  /* 0x0000038027187812 */ /* 0x000fe400078ec0ff */
[----:B------:R-:W-:Y:S02]  /*dfd0*/  LOP3.LUT R12, R33, 0x380, RZ, 0xc0, !PT ;  /* 0x00000380210c7812 */ /* 0x000fe400078ec0ff */
[----:B------:R-:W-:-:S02]  /*dfe0*/  LOP3.LUT R14, R35, 0x380, RZ, 0xc0, !PT ;  /* 0x00000380230e7812 */ /* 0x000fc400078ec0ff */
[----:B------:R-:W-:Y:S02]  /*dff0*/  SHF.R.U64 R7, R7, 0x3, RZ ;  /* 0x0000000307077819 */ /* 0x000fe400000012ff */
[----:B------:R-:W-:Y:S02]  /*e000*/  LOP3.LUT R30, R41, 0x380, RZ, 0xc0, !PT ;  /* 0x00000380291e7812 */ /* 0x000fe400078ec0ff */
[----:B------:R-:W-:Y:S02]  /*e010*/  SHF.R.U64 R6, R6, 0x3, RZ ;  /* 0x0000000306067819 */ /* 0x000fe400000012ff */
[----:B------:R-:W-:Y:S02]  /*e020*/  SHF.R.U64 R8, R8, 0x3, RZ ;  /* 0x0000000308087819 */ /* 0x000fe400000012ff */
[----:B------:R-:W-:Y:S02]  /*e030*/  SHF.R.U64 R24, R24, 0x3, RZ ;  /* 0x0000000318187819 */ /* 0x000fe400000012ff */
[----:B------:R-:W-:-:S02]  /*e040*/  SHF.R.U64 R12, R12, 0x3, RZ ;  /* 0x000000030c0c7819 */ /* 0x000fc400000012ff */
[----:B------:R-:W-:Y:S02]  /*e050*/  SHF.R.U64 R14, R14, 0x3, RZ ;  /* 0x000000030e0e7819 */ /* 0x000fe400000012ff */
[----:B------:R-:W-:Y:S02]  /*e060*/  LOP3.LUT R26, R7, R10, RZ, 0x3c, !PT ;  /* 0x0000000a071a7212 */ /* 0x000fe400078e3cff */
[----:B------:R-:W-:Y:S02]  /*e070*/  SHF.R.U64 R30, R30, 0x3, RZ ;  /* 0x000000031e1e7819 */ /* 0x000fe400000012ff */
[----:B------:R-:W-:Y:S02]  /*e080*/  LOP3.LUT R28, R6, R31, RZ, 0x3c, !PT ;  /* 0x0000001f061c7212 */ /* 0x000fe400078e3cff */
[----:B------:R-:W-:Y:S02]  /*e090*/  LOP3.LUT R10, R8, R37, RZ, 0x3c, !PT ;  /* 0x00000025080a7212 */ /* 0x000fe400078e3cff */
[----:B------:R-:W-:-:S02]  /*e0a0*/  F2FP.F16.F32.PACK_AB R5, R91, R90 ;  /* 0x0000005a5b05723e */ /* 0x000fc400000000ff */
[----:B------:R-:W-:Y:S02]  /*e0b0*/  F2FP.F16.F32.PACK_AB R6, R93, R92 ;  /* 0x0000005c5d06723e */ /* 0x000fe400000000ff */
[----:B------:R-:W-:Y:S01]  /*e0c0*/  F2FP.F16.F32.PACK_AB R7, R95, R94 ;  /* 0x0000005e5f07723e */ /* 0x000fe200000000ff */
[----:B------:R-:W-:Y:S01]  /*e0d0*/  BAR.SYNC.DEFER_BLOCKING 0x1, 0x100 ;  /* 0x0044000000007b1d */ /* 0x000fe20000010000 */
[----:B------:R-:W-:Y:S02]  /*e0e0*/  LOP3.LUT R8, R24, R39, RZ, 0x3c, !PT ;  /* 0x0000002718087212 */ /* 0x000fe400078e3cff */
[----:B------:R-:W-:Y:S02]  /*e0f0*/  LOP3.LUT R12, R12, R33, RZ, 0x3c, !PT ;  /* 0x000000210c0c7212 */ /* 0x000fe400078e3cff */
[----:B------:R-:W-:Y:S02]  /*e100*/  LOP3.LUT R14, R14, R35, RZ, 0x3c, !PT ;  /* 0x000000230e0e7212 */ /* 0x000fe400078e3cff */
[----:B------:R-:W-:-:S02]  /*e110*/  LOP3.LUT R24, R30, R41, RZ, 0x3c, !PT ;  /* 0x000000291e187212 */ /* 0x000fc400078e3cff */
[----:B------:R-:W-:Y:S02]  /*e120*/  MOV R30, R26 ;  /* 0x0000001a001e7202 */ /* 0x000fe40000000f00 */
[----:B------:R-:W-:Y:S02]  /*e130*/  MOV R27, R10 ;  /* 0x0000000a001b7202 */ /* 0x000fe40000000f00 */
[----:B------:R-:W-:Y:S02]  /*e140*/  MOV R26, R8 ;  /* 0x00000008001a7202 */ /* 0x000fe40000000f00 */
[----:B------:R-:W-:Y:S02]  /*e150*/  MOV R31, R28 ;  /* 0x0000001c001f7202 */ /* 0x000fe40000000f00 */
[----:B------:R-:W-:Y:S02]  /*e160*/  F2FP.F16.F32.PACK_AB R8, R97, R96 ;  /* 0x000000606108723e */ /* 0x000fe400000000ff */
[----:B------:R-:W-:-:S02]  /*e170*/  F2FP.F16.F32.PACK_AB R9, R99, R98 ;  /* 0x000000626309723e */ /* 0x000fc400000000ff */
[----:B------:R-:W-:Y:S02]  /*e180*/  F2FP.F16.F32.PACK_AB R10, R101, R100 ;  /* 0x00000064650a723e */ /* 0x000fe400000000ff */
[----:B------:R-:W-:Y:S01]  /*e190*/  F2FP.F16.F32.PACK_AB R11, R103, R102 ;  /* 0x00000066670b723e */ /* 0x000fe200000000ff */
[----:B------:R0:W-:Y:S01]  /*e1a0*/  STSM.16.M88.4 [R32], R4 ;  /* 0x0000000420007844 */ /* 0x0001e20000000200 */
[----:B------:R-:W-:Y:S02]  /*e1b0*/  MOV R29, R12 ;  /* 0x0000000c001d7202 */ /* 0x000fe40000000f00 */
[----:B------:R-:W-:Y:S01]  /*e1c0*/  MOV R28, R14 ;  /* 0x0000000e001c7202 */ /* 0x000fe20000000f00 */
[----:B------:R-:W-:Y:S01]  /*e1d0*/  STSM.16.M88.4 [R31], R8 ;  /* 0x000000081f007844 */ /* 0x000fe20000000200 */
[----:B------:R-:W-:Y:S02]  /*e1e0*/  F2FP.F16.F32.PACK_AB R12, R113, R112 ;  /* 0x00000070710c723e */ /* 0x000fe400000000ff */
[----:B------:R-:W-:-:S02]  /*e1f0*/  F2FP.F16.F32.PACK_AB R13, R115, R114 ;  /* 0x00000072730d723e */ /* 0x000fc400000000ff */
[----:B------:R-:W-:Y:S02]  /*e200*/  F2FP.F16.F32.PACK_AB R14, R117, R116 ;  /* 0x00000074750e723e */ /* 0x000fe400000000ff */
[----:B------:R-:W-:Y:S02]  /*e210*/  F2FP.F16.F32.PACK_AB R15, R119, R118 ;  /* 0x00000076770f723e */ /* 0x000fe400000000ff */
[----:B------:R-:W-:Y:S02]  /*e220*/  MOV R24, R24 ;  /* 0x0000001800187202 */ /* 0x000fe40000000f00 */
[----:B------:R-:W-:Y:S02]  /*e230*/  PLOP3.LUT P0, PT, PT, PT, UP0, 0x80, 0x0 ;  /* 0x000000000000781c */ /* 0x000fe40003f0f008 */
[----:B0-----:R-:W-:Y:S02]  /*e240*/  F2FP.F16.F32.PACK_AB R4, R105, R104 ;  /* 0x000000686904723e */ /* 0x001fe400000000ff */
[----:B------:R-:W-:-:S02]  /*e250*/  F2FP.F16.F32.PACK_AB R5, R107, R106 ;  /* 0x0000006a6b05723e */ /* 0x000fc400000000ff */
[----:B------:R-:W-:Y:S02]  /*e260*/  F2FP.F16.F32.PACK_AB R6, R109, R108 ;  /* 0x0000006c6d06723e */ /* 0x000fe400000000ff */
[----:B------:R-:W-:-:S05]  /*e270*/  F2FP.F16.F32.PACK_AB R7, R111, R110 ;  /* 0x0000006e6f07723e */ /* 0x000fca00000000ff */
[----:B------:R0:W-:Y:S04]  /*e280*/  STSM.16.M88.4 [R30], R4 ;  /* 0x000000041e007844 */ /* 0x0001e80000000200 */
[----:B------:R2:W-:Y:S04]  /*e290*/  STSM.16.M88.4 [R29], R12 ;  /* 0x0000000c1d007844 */ /* 0x0005e80000000200 */
[----:B------:R2:W-:Y:S04]  /*e2a0*/  STSM.16.M88.4 [R28], R120 ;  /* 0x000000781c007844 */ /* 0x0005e80000000200 */
[----:B------:R2:W-:Y:S04]  /*e2b0*/  STSM.16.M88.4 [R27], R128 ;  /* 0x000000801b007844 */ /* 0x0005e80000000200 */
[----:B------:R2:W-:Y:S01]  /*e2c0*/  STSM.16.M88.4 [R26], R136 ;  /* 0x000000881a007844 */ /* 0x0005e20000000200 */
[----:B0-----:R-:W-:-:S02]  /*e2d0*/  IMAD.U32 R4, RZ, RZ, UR8 ;  /* 0x00000008ff047e24 */ /* 0x001fc4000f8e00ff */
[----:B------:R-:W-:Y:S01]  /*e2e0*/  IMAD.U32 R5, RZ, RZ, UR9 ;  /* 0x00000009ff057e24 */ /* 0x000fe2000f8e00ff */
[----:B------:R2:W-:Y:S01]  /*e2f0*/  STSM.16.M88.4 [R24], R144 ;  /* 0x0000009018007844 */ /* 0x0005e20000000200 */
[----:B------:R-:W-:Y:S01]  /*e300*/  ULDC.64 UR8, c[0x0][0xc08] ;  /* 0x0003020000087ab9 */ /* 0x000fe20000000a00 */
[----:B------:R-:W-:Y:S06]  /*e310*/  BAR.SYNC.DEFER_BLOCKING 0x1, 0x100 ;  /* 0x0044000000007b1d */ /* 0x000fec0000010000 */
[----:B------:R-:W3:Y:S01]  /*e320*/  @P0 LDG.E R6, desc[UR50][R4.64] ;  /* 0x0000003204060981 */ /* 0x000ee2000c1e1900 */
[----:B------:R-:W-:Y:S01]  /*e330*/  UISETP.NE.U32.AND UP1, UPT, UR8, URZ, UPT ;  /* 0x0000003f0800728c */ /* 0x000fe2000bf25070 */
[----:B-1----:R-:W-:Y:S01]  /*e340*/  ISETP.NE.AND P1, PT, R49, 0x1, PT ;  /* 0x000000013100780c */ /* 0x002fe20003f25270 */
[----:B------:R-:W-:Y:S01]  /*e350*/  ULDC UR10, c[0x0][0xa88] ;  /* 0x0002a200000a7ab9 */ /* 0x000fe20000000800 */
[----:B------:R-:W-:Y:S01]  /*e360*/  UMOV UR4, URZ ;  /* 0x0000003f00047c82 */ /* 0x000fe20008000000 */
[----:B------:R-:W-:-:S06]  /*e370*/  UISETP.NE.AND.EX UP1, UPT, UR9, URZ, UPT, UP1 ;  /* 0x0000003f0900728c */ /* 0x000fcc000bf25310 */
[----:B------:R-:W-:-:S04]  /*e380*/  PLOP3.LUT P2, PT, PT, PT, UP1, 0x80, 0x0 ;  /* 0x000000000000781c */ /* 0x000fc80003f4f018 */
[----:B------:R-:W0:Y:S01]  /*e390*/  @P1 LDC R7, c[0x0][0xbec] ;  /* 0x0002fb00ff071b82 */ /* 0x000e220000000800 */
[----:B------:R-:W-:Y:S02]  /*e3a0*/  @UP1 ULDC.64 UR8, c[0x0][0xc08] ;  /* 0x0003020000081ab9 */ /* 0x000fe40000000a00 */
[----:B------:R-:W-:-:S05]  /*e3b0*/  @UP1 UIMAD.WIDE UR8, UR37, 0x4, UR8 ;  /* 0x00000004250818a5 */ /* 0x000fca000f8e0208 */
[----:B------:R-:W1:Y:S01]  /*e3c0*/  @P1 LDC R8, c[0x0][0xbf0] ;  /* 0x0002fc00ff081b82 */ /* 0x000e620000000800 */
[----:B------:R-:W-:Y:S02]  /*e3d0*/  IMAD.U32 R10, RZ, RZ, UR8 ;  /* 0x00000008ff0a7e24 */ /* 0x000fe4000f8e00ff */
[----:B------:R-:W-:Y:S01]  /*e3e0*/  IMAD.U32 R11, RZ, RZ, UR9 ;  /* 0x00000009ff0b7e24 */ /* 0x000fe2000f8e00ff */
[----:B---3--:R-:W-:Y:S01]  /*e3f0*/  @P0 R2UR UR4, R6 ;  /* 0x00000000060402ca */ /* 0x008fe200000e0000 */
[----:B------:R-:W-:-:S06]  /*e400*/  IMAD.U32 R6, RZ, RZ, UR10 ;  /* 0x0000000aff067e24 */ /* 0x000fcc000f8e00ff */
[----:B------:R2:W5:Y:S01]  /*e410*/  @P2 LDG.E R6, desc[UR50][R10.64] ;  /* 0x000000320a062981 */ /* 0x000562000c1e1900 */
[----:B01----:R-:W-:Y:S07]  /*e420*/  @P2 BRA `(.L_x_8130) ;  /* 0x0000000000102947 */ /* 0x003fee0003800000 */
[----:B------:R-:W-:Y:S05]  /*e430*/  @!P0 BRA `(.L_x_8130) ;  /* 0x00000000000c8947 */ /* 0x000fea0003800000 */
[----:B------:R-:W3:Y:S04]  /*e440*/  LDG.E R9, desc[UR50][R4.64] ;  /* 0x0000003204097981 */ /* 0x000ee8000c1e1900 */
[----:B-----5:R-:W3:Y:S02]  /*e450*/  LDG.E R6, desc[UR50][R4.64+0x4] ;  /* 0x0000043204067981 */ /* 0x020ee4000c1e1900 */
[----:B---3--:R-:W-:-:S07]  /*e460*/  IMAD.IADD R6, R6, 0x1, -R9 ;  /* 0x0000000106067824 */ /* 0x008fce00078e0a09 */
.L_x_8130:
[----:B------:R-:W-:Y:S01]  /*e470*/  USHF.R.S32.HI UR9, URZ, 0x1f, UR4 ;  /* 0x0000001f3f097899 */ /* 0x000fe20008011404 */
[----:B--2---:R-:W-:Y:S01]  /*e480*/  VIADD R10, R17, UR38 ;  /* 0x00000026110a7c36 */ /* 0x004fe20008000000 */
[----:B------:R-:W-:Y:S01]  /*e490*/  USHF.R.S32.HI UR16, URZ, 0x1f, UR42 ;  /* 0x0000001f3f107899 */ /* 0x000fe2000801142a */
[----:B------:R-:W-:Y:S01]  /*e4a0*/  VIADD R24, R187, UR38 ;  /* 0x00000026bb187c36 */ /* 0x000fe20008000000 */
[----:B------:R-:W-:Y:S01]  /*e4b0*/  ULDC.64 UR14, c[0x0][0xb90] ;  /* 0x0002e400000e7ab9 */ /* 0x000fe20000000a00 */
[----:B------:R-:W-:Y:S01]  /*e4c0*/  UMOV UR8, UR4 ;  /* 0x0000000400087c82 */ /* 0x000fe20008000000 */
[----:B------:R-:W-:Y:S01]  /*e4d0*/  UIMAD UR12, UR16, UR14, URZ ;  /* 0x0000000e100c72a4 */ /* 0x000fe2000f8e023f */
[----:B------:R-:W-:Y:S01]  /*e4e0*/  @P1 IMAD.HI.U32 R5, R10, R7, RZ ;  /* 0x000000070a051227 */ /* 0x000fe200078e00ff */
[----:B------:R-:W-:Y:S02]  /*e4f0*/  UIMAD.WIDE.U32 UR10, UR42, UR14, UR8 ;  /* 0x0000000e2a0a72a5 */ /* 0x000fe4000f8e0008 */
[----:B------:R-:W-:Y:S01]  /*e500*/  USHF.R.S32.HI UR8, URZ, 0x1f, UR37 ;  /* 0x0000001f3f087899 */ /* 0x000fe20008011425 */
[----:B------:R-:W-:Y:S01]  /*e510*/  IMAD.MOV.U32 R4, RZ, RZ, R10 ;  /* 0x000000ffff047224 */ /* 0x000fe200078e000a */
[----:B------:R-:W-:Y:S01]  /*e520*/  UIMAD UR12, UR42, UR15, UR12 ;  /* 0x0000000f2a0c72a4 */ /* 0x000fe2000f8e020c */
[----:B------:R-:W-:Y:S01]  /*e530*/  @P1 SHF.R.U32.HI R4, RZ, R8, R5 ;  /* 0x00000008ff041219 */ /* 0x000fe20000011605 */
[----:B------:R-:W-:Y:S01]  /*e540*/  USEL UR18, UR8, URZ, !UP0 ;  /* 0x0000003f08127287 */ /* 0x000fe2000c000000 */
[----:B------:R-:W-:Y:S01]  /*e550*/  IMAD R5, R184, 0x40, R18 ;  /* 0x00000040b8057824 */ /* 0x000fe200078e0212 */
[----:B------:R-:W-:Y:S01]  /*e560*/  ULDC.64 UR14, c[0x0][0xb98] ;  /* 0x0002e600000e7ab9 */ /* 0x000fe20000000a00 */
[----:B------:R-:W-:Y:S01]  /*e570*/  USEL UR17, UR37, URZ, !UP0 ;  /* 0x0000003f25117287 */ /* 0x000fe2000c000000 */
[----:B------:R-:W-:Y:S01]  /*e580*/  IMAD.MOV R8, RZ, RZ, -R4 ;  /* 0x000000ffff087224 */ /* 0x000fe200078e0a04 */
[----:B------:R-:W-:Y:S01]  /*e590*/  UIMAD UR8, UR18, UR14, URZ ;  /* 0x0000000e120872a4 */ /* 0x000fe2000f8e023f */
[----:B------:R-:W-:Y:S01]  /*e5a0*/  IMAD.WIDE R20, R5, 0x2, R20 ;  /* 0x0000000205147825 */ /* 0x000fe200078e0214 */
[----:B------:R-:W-:Y:S01]  /*e5b0*/  UIADD3 UR11, UR11, UR12, URZ ;  /* 0x0000000c0b0b7290 */ /* 0x000fe2000fffe03f */
[----:B------:R-:W-:Y:S01]  /*e5c0*/  SHF.R.S32.HI R5, RZ, 0x1f, R4 ;  /* 0x0000001fff057819 */ /* 0x000fe20000011404 */
[----:B------:R-:W-:Y:S01]  /*e5d0*/  UIMAD UR8, UR17, UR15, UR8 ;  /* 0x0000000f110872a4 */ /* 0x000fe2000f8e0208 */
[----:B------:R-:W-:Y:S01]  /*e5e0*/  IMAD R7, R49, R8, R10 ;  /* 0x0000000831077224 */ /* 0x000fe200078e020a */
[----:B------:R-:W-:Y:S01]  /*e5f0*/  UIMAD.WIDE.U32 UR10, UR17, UR14, UR10 ;  /* 0x0000000e110a72a5 */ /* 0x000fe2000f8e000a */
[----:B------:R-:W-:Y:S01]  /*e600*/  IADD3 R11, P3, R20, 0x2000, RZ ;  /* 0x00002000140b7810 */ /* 0x000fe20007f7e0ff */
[----:B-----5:R-:W-:Y:S01]  /*e610*/  IMAD R51, R6, R49, RZ ;  /* 0x0000003106337224 */ /* 0x020fe200078e02ff */
[----:B------:R-:W-:Y:S01]  /*e620*/  IADD3 R13, P0, R20, 0x1000, RZ ;  /* 0x00001000140d7810 */ /* 0x000fe20007f1e0ff */
[----:B------:R-:W-:Y:S01]  /*e630*/  IMAD.U32 R10, RZ, RZ, UR8 ;  /* 0x00000008ff0a7e24 */ /* 0x000fe2000f8e00ff */
[----:B------:R-:W-:Y:S01]  /*e640*/  SHF.R.S32.HI R8, RZ, 0x1f, R7 ;  /* 0x0000001fff087819 */ /* 0x000fe20000011407 */
[----:B------:R-:W-:Y:S01]  /*e650*/  ULDC.64 UR12, c[0x0][0xaa0] ;  /* 0x0002a800000c7ab9 */ /* 0x000fe20000000a00 */
[----:B------:R-:W-:-:S02]  /*e660*/  IADD3 R4, P2, R4, UR10, RZ ;  /* 0x0000000a04047c10 */ /* 0x000fc4000ff5e0ff */
[----:B------:R-:W-:Y:S02]  /*e670*/  LOP3.LUT R9, R11, 0x380, RZ, 0xc0, !PT ;  /* 0x000003800b097812 */ /* 0x000fe400078ec0ff */
[----:B------:R-:W-:Y:S01]  /*e680*/  IADD3.X R5, R5, UR11, R10, P2, !PT ;  /* 0x0000000b05057c10 */ /* 0x000fe200097fe40a */
[----:B------:R-:W-:Y:S01]  /*e690*/  ULDC.64 UR10, c[0x0][0xb88] ;  /* 0x0002e200000a7ab9 */ /* 0x000fe20000000a00 */
[----:B------:R-:W-:Y:S01]  /*e6a0*/  LOP3.LUT R12, R13, 0x380, RZ, 0xc0, !PT ;  /* 0x000003800d0c7812 */ /* 0x000fe200078ec0ff */
[----:B------:R-:W-:Y:S01]  /*e6b0*/  IMAD R10, R8, UR10, RZ ;  /* 0x0000000a080a7c24 */ /* 0x000fe2000f8e02ff */
[----:B------:R-:W-:Y:S01]  /*e6c0*/  SHF.R.U64 R8, R9, 0x3, RZ ;  /* 0x0000000309087819 */ /* 0x000fe200000012ff */
[C---:B------:R-:W-:Y:S01]  /*e6d0*/  IMAD.WIDE.U32 R4, R7.reuse, UR10, R4 ;  /* 0x0000000a07047c25 */ /* 0x040fe2000f8e0004 */
[----:B------:R-:W-:Y:S02]  /*e6e0*/  SHF.R.U64 R12, R12, 0x3, RZ ;  /* 0x000000030c0c7819 */ /* 0x000fe400000012ff */
[C---:B------:R-:W-:Y:S01]  /*e6f0*/  IADD3 R41, P6, R20.reuse, 0x4000, RZ ;  /* 0x0000400014297810 */ /* 0x040fe20007fde0ff */
[----:B------:R-:W-:Y:S01]  /*e700*/  IMAD R9, R7, UR11, R10 ;  /* 0x0000000b07097c24 */ /* 0x000fe2000f8e020a */
[----:B------:R-:W-:Y:S01]  /*e710*/  ULDC.64 UR10, c[0x0][0xb50] ;  /* 0x0002d400000a7ab9 */ /* 0x000fe20000000a00 */
[----:B------:R-:W-:-:S02]  /*e720*/  IADD3 R7, P2, R20, 0x3000, RZ ;  /* 0x0000300014077810 */ /* 0x000fc40007f5e0ff */
[----:B------:R-:W-:Y:S01]  /*e730*/  IMAD.IADD R9, R5, 0x1, R9 ;  /* 0x0000000105097824 */ /* 0x000fe200078e0209 */
[----:B------:R-:W-:Y:S02]  /*e740*/  LEA R10, P4, R4, UR10, 0x2 ;  /* 0x0000000a040a7c11 */ /* 0x000fe4000f8810ff */
[----:B------:R-:W-:Y:S01]  /*e750*/  LOP3.LUT R12, R12, R13, RZ, 0x3c, !PT ;  /* 0x0000000d0c0c7212 */ /* 0x000fe200078e3cff */
[----:B------:R-:W-:Y:S01]  /*e760*/  IMAD.X R13, RZ, RZ, R21, P0 ;  /* 0x000000ffff0d7224 */ /* 0x000fe200000e0615 */
[----:B------:R-:W-:Y:S01]  /*e770*/  LEA.HI.X R14, R4, UR11, R9, 0x2, P4 ;  /* 0x0000000b040e7c11 */ /* 0x000fe2000a0f1409 */
[----:B------:R-:W-:Y:S01]  /*e780*/  SHFL.IDX PT, R44, R10, RZ, 0x1c1f ;  /* 0x001c1fff0a2c7589 */ /* 0x000fe200000e0000 */
[----:B------:R-:W-:Y:S01]  /*e790*/  LOP3.LUT R5, R7, 0x380, RZ, 0xc0, !PT ;  /* 0x0000038007057812 */ /* 0x000fe200078ec0ff */
[----:B------:R-:W-:Y:S01]  /*e7a0*/  UIMAD UR10, UR9, UR12, URZ ;  /* 0x0000000c090a72a4 */ /* 0x000fe2000f8e023f */
[----:B------:R-:W-:Y:S01]  /*e7b0*/  LOP3.LUT P0, RZ, R185, 0x3, RZ, 0xc0, !PT ;  /* 0x00000003b9ff7812 */ /* 0x000fe2000780c0ff */
[----:B------:R-:W0:Y:S01]  /*e7c0*/  SHFL.IDX PT, R45, R14, RZ, 0x1c1f ;  /* 0x001c1fff0e2d7589 */ /* 0x000e2200000e0000 */
[----:B------:R-:W-:Y:S01]  /*e7d0*/  SHF.R.U64 R4, R5, 0x3, RZ ;  /* 0x0000000305047819 */ /* 0x000fe200000012ff */
[--C-:B------:R-:W-:Y:S01]  /*e7e0*/  IMAD.X R5, RZ, RZ, R21.reuse, P2 ;  /* 0x000000ffff057224 */ /* 0x100fe200010e0615 */
[----:B------:R-:W-:Y:S01]  /*e7f0*/  ISETP.GE.OR P2, PT, R24, R51, P0 ;  /* 0x000000331800720c */ /* 0x000fe20000746670 */
[----:B------:R-:W-:Y:S01]  /*e800*/  SHFL.IDX PT, R46, R10, 0x1, 0x1c1f ;  /* 0x003c1f000a2e7f89 */ /* 0x000fe200000e0000 */
[----:B------:R-:W-:Y:S01]  /*e810*/  LOP3.LUT R4, R4, R7, RZ, 0x3c, !PT ;  /* 0x0000000704047212 */ /* 0x000fe200078e3cff */
[----:B------:R-:W-:Y:S01]  /*e820*/  VIADD R7, R24, 0x8 ;  /* 0x0000000818077836 */ /* 0x000fe20000000000 */
[C---:B------:R-:W-:Y:S01]  /*e830*/  IADD3 R37, P5, R20.reuse, 0x5000, RZ ;  /* 0x0000500014257810 */ /* 0x040fe20007fbe0ff */
[----:B------:R-:W1:Y:S01]  /*e840*/  SHFL.IDX PT, R47, R14, 0x1, 0x1c1f ;  /* 0x003c1f000e2f7f89 */ /* 0x000e6200000e0000 */
[C---:B------:R-:W-:Y:S01]  /*e850*/  IADD3 R33, P4, R20.reuse, 0x6000, RZ ;  /* 0x0000600014217810 */ /* 0x040fe20007f9e0ff */
[----:B------:R-:W-:Y:S01]  /*e860*/  IMAD.X R9, RZ, RZ, R21, P3 ;  /* 0x000000ffff097224 */ /* 0x000fe200018e0615 */
[----:B------:R-:W-:Y:S01]  /*e870*/  ISETP.GE.OR P0, PT, R7, R51, P0 ;  /* 0x000000330700720c */ /* 0x000fe20000706670 */
[----:B------:R-:W-:Y:S01]  /*e880*/  UIMAD.WIDE.U32 UR8, UR4, UR12, URZ ;  /* 0x0000000c040872a5 */ /* 0x000fe2000f8e003f */
[----:B------:R-:W-:Y:S01]  /*e890*/  LOP3.LUT R15, R20, 0x380, RZ, 0xc0, !PT ;  /* 0x00000380140f7812 */ /* 0x000fe200078ec0ff */
[----:B------:R-:W-:Y:S01]  /*e8a0*/  UIMAD UR10, UR4, UR13, UR10 ;  /* 0x0000000d040a72a4 */ /* 0x000fe2000f8e020a */
[----:B------:R-:W-:-:S02]  /*e8b0*/  LOP3.LUT R40, R41, 0x380, RZ, 0xc0, !PT ;  /* 0x0000038029287812 */ /* 0x000fc400078ec0ff */
[----:B------:R-:W-:Y:S01]  /*e8c0*/  ULDC.64 UR12, c[0x0][0xae8] ;  /* 0x0002ba00000c7ab9 */ /* 0x000fe20000000a00 */
[----:B------:R-:W-:Y:S01]  /*e8d0*/  LOP3.LUT R8, R8, R11, RZ, 0x3c, !PT ;  /* 0x0000000b08087212 */ /* 0x000fe200078e3cff */
[----:B0-----:R0:W-:Y:S01]  /*e8e0*/  @!P2 ST.E desc[UR50][R44.64], R3 ;  /* 0x000000032c00a985 */ /* 0x0011e2000c101932 */
[----:B------:R-:W-:Y:S01]  /*e8f0*/  UIADD3 UR9, UR9, UR10, URZ ;  /* 0x0000000a09097290 */ /* 0x000fe2000fffe03f */
[----:B------:R-:W-:Y:S01]  /*e900*/  LOP3.LUT R36, R37, 0x380, RZ, 0xc0, !PT ;  /* 0x0000038025247812 */ /* 0x000fe200078ec0ff */
[----:B------:R-:W-:Y:S01]  /*e910*/  UIMAD UR4, UR16, UR12, URZ ;  /* 0x0000000c100472a4 */ /* 0x000fe2000f8e023f */
[----:B------:R-:W-:Y:S02]  /*e920*/  LOP3.LUT R32, R33, 0x380, RZ, 0xc0, !PT ;  /* 0x0000038021207812 */ /* 0x000fe400078ec0ff */
[----:B------:R-:W-:Y:S01]  /*e930*/  SHF.R.U64 R15, R15, 0x3, RZ ;  /* 0x000000030f0f7819 */ /* 0x000fe200000012ff */
[----:B-1----:R1:W-:Y:S01]  /*e940*/  @!P0 ST.E desc[UR50][R46.64], R2 ;  /* 0x000000022e008985 */ /* 0x0023e2000c101932 */
[----:B------:R-:W-:-:S02]  /*e950*/  IADD3 R11, P3, R20, 0x7000, RZ ;  /* 0x00007000140b7810 */ /* 0x000fc40007f7e0ff */
[----:B------:R-:W-:Y:S01]  /*e960*/  SHF.R.U64 R40, R40, 0x3, RZ ;  /* 0x0000000328287819 */ /* 0x000fe200000012ff */
[----:B0-----:R-:W0:Y:S08]  /*e970*/  @P1 LDC R44, c[0x0][0xbec] ;  /* 0x0002fb00ff2c1b82 */ /* 0x001e300000000800 */
[----:B------:R-:W2:Y:S01]  /*e980*/  @P1 LDC R3, c[0x0][0xbf0] ;  /* 0x0002fc00ff031b82 */ /* 0x000ea20000000800 */
[----:B-1----:R-:W-:Y:S01]  /*e990*/  IMAD R2, R22, 0x20, R184 ;  /* 0x0000002016027824 */ /* 0x002fe200078e02b8 */
[----:B------:R-:W-:Y:S01]  /*e9a0*/  UIMAD UR4, UR42, UR13, UR4 ;  /* 0x0000000d2a0472a4 */ /* 0x000fe2000f8e0204 */
[----:B------:R-:W-:Y:S01]  /*e9b0*/  SHF.R.U64 R36, R36, 0x3, RZ ;  /* 0x0000000324247819 */ /* 0x000fe200000012ff */
[----:B------:R-:W-:Y:S01]  /*e9c0*/  UIMAD.WIDE.U32 UR8, UR42, UR12, UR8 ;  /* 0x0000000c2a0872a5 */ /* 0x000fe2000f8e0008 */
[----:B------:R-:W-:Y:S01]  /*e9d0*/  VIADD R45, R2, UR38 ;  /* 0x00000026022d7c36 */ /* 0x000fe20008000000 */
[----:B------:R-:W-:Y:S01]  /*e9e0*/  SHF.R.U64 R32, R32, 0x3, RZ ;  /* 0x0000000320207819 */ /* 0x000fe200000012ff */
[----:B------:R-:W-:Y:S01]  /*e9f0*/  ULDC.64 UR10, c[0x0][0xaf0] ;  /* 0x0002bc00000a7ab9 */ /* 0x000fe20000000a00 */
[----:B------:R-:W-:Y:S01]  /*ea00*/  LOP3.LUT R20, R15, R20, RZ, 0x3c, !PT ;  /* 0x000000140f147212 */ /* 0x000fe200078e3cff */
[----:B------:R-:W-:Y:S01]  /*ea10*/  UIADD3 UR9, UR9, UR4, URZ ;  /* 0x0000000409097290 */ /* 0x000fe2000fffe03f */
[----:B------:R-:W-:Y:S01]  /*ea20*/  LOP3.LUT R40, R40, R41, RZ, 0x3c, !PT ;  /* 0x0000002928287212 */ /* 0x000fe200078e3cff */
[----:B------:R-:W-:Y:S01]  /*ea30*/  UIMAD UR4, UR18, UR10, URZ ;  /* 0x0000000a120472a4 */ /* 0x000fe2000f8e023f */
[----:B------:R-:W-:Y:S01]  /*ea40*/  LOP3.LUT R36, R36, R37, RZ, 0x3c, !PT ;  /* 0x0000002524247212 */ /* 0x000fe200078e3cff */
[--C-:B------:R-:W-:Y:S01]  /*ea50*/  IMAD.X R41, RZ, RZ, R21.reuse, P6 ;  /* 0x000000ffff297224 */ /* 0x100fe200030e0615 */
[----:B------:R-:W-:Y:S01]  /*ea60*/  LOP3.LUT R32, R32, R33, RZ, 0x3c, !PT ;  /* 0x0000002120207212 */ /* 0x000fe200078e3cff */
[--C-:B------:R-:W-:Y:S01]  /*ea70*/  IMAD.X R37, RZ, RZ, R21.reuse, P5 ;  /* 0x000000ffff257224 */ /* 0x100fe200028e0615 */
[----:B------:R-:W-:Y:S01]  /*ea80*/  LOP3.LUT R6, R11, 0x380, RZ, 0xc0, !PT ;  /* 0x000003800b067812 */ /* 0x000fe200078ec0ff */
[----:B0-----:R-:W-:Y:S01]  /*ea90*/  @P1 IMAD.HI.U32 R2, R45, R44, RZ ;  /* 0x0000002c2d021227 */ /* 0x001fe200078e00ff */
[----:B------:R0:W5:Y:S03]  /*eaa0*/  LD.E.128 R28, desc[UR50][R20.64] ;  /* 0x00000032141c7980 */ /* 0x000166000c101d00 */
[--C-:B------:R-:W-:Y:S01]  /*eab0*/  IMAD.X R25, RZ, RZ, R21.reuse, P3 ;  /* 0x000000ffff197224 */ /* 0x100fe200018e0615 */
[----:B------:R-:W-:Y:S01]  /*eac0*/  SHF.R.U64 R6, R6, 0x3, RZ ;  /* 0x0000000306067819 */ /* 0x000fe200000012ff */
[----:B------:R-:W-:Y:S01]  /*ead0*/  IMAD.X R33, RZ, RZ, R21, P4 ;  /* 0x000000ffff217224 */ /* 0x000fe200020e0615 */
[----:B------:R-:W-:Y:S01]  /*eae0*/  UIMAD UR4, UR17, UR11, UR4 ;  /* 0x0000000b110472a4 */ /* 0x000fe2000f8e0204 */
[----:B------:R-:W5:Y:S01]  /*eaf0*/  LD.E.128 R12, desc[UR50][R12.64] ;  /* 0x000000320c0c7980 */ /* 0x000f62000c101d00 */
[----:B------:R-:W-:Y:S01]  /*eb00*/  UIMAD.WIDE.U32 UR8, UR17, UR10, UR8 ;  /* 0x0000000a110872a5 */ /* 0x000fe2000f8e0008 */
[----:B------:R-:W-:Y:S01]  /*eb10*/  LOP3.LUT R24, R6, R11, RZ, 0x3c, !PT ;  /* 0x0000000b06187212 */ /* 0x000fe200078e3cff */
[----:B0-----:R-:W-:Y:S01]  /*eb20*/  IMAD.MOV.U32 R21, RZ, RZ, R45 ;  /* 0x000000ffff157224 */ /* 0x001fe200078e002d */
[----:B--2---:R-:W-:Y:S01]  /*eb30*/  @P1 SHF.R.U32.HI R21, RZ, R3, R2 ;  /* 0x00000003ff151219 */ /* 0x004fe20000011602 */
[----:B------:R-:W-:Y:S01]  /*eb40*/  UIADD3 UR4, UR9, UR4, URZ ;  /* 0x0000000409047290 */ /* 0x000fe2000fffe03f */
[----:B------:R-:W5:Y:S01]  /*eb50*/  LD.E.128 R8, desc[UR50][R8.64] ;  /* 0x0000003208087980 */ /* 0x000f62000c101d00 */
[----:B------:R-:W-:Y:S01]  /*eb60*/  ULDC.64 UR10, c[0x0][0xae0] ;  /* 0x0002b800000a7ab9 */ /* 0x000fe20000000a00 */
        /* <DEDUP_REMOVED lines=10> */
[----:B------:R-:W-:Y:S02]  /*ec10*/  ULDC.64 UR8, c[0x0][0xad8] ;  /* 0x0002b60000087ab9 */ /* 0x000fe40000000a00 */
[----:B------:R-:W5:Y:S01]  /*ec20*/  LD.E.128 R32, desc[UR50][R32.64] ;  /* 0x0000003220207980 */ /* 0x000f62000c101d00 */
[----:B------:R-:W-:-:S03]  /*ec30*/  IMAD R47, R21, UR11, R20 ;  /* 0x0000000b152f7c24 */ /* 0x000fc6000f8e0214 */
[----:B------:R-:W5:Y:S01]  /*ec40*/  LD.E.128 R24, desc[UR50][R24.64] ;  /* 0x0000003218187980 */ /* 0x000f62000c101d00 */
[----:B------:R-:W-:Y:S01]  /*ec50*/  SHF.R.S32.HI R20, RZ, 0x1f, R45 ;  /* 0x0000001fff147819 */ /* 0x000fe2000001142d */
[----:B------:R-:W-:Y:S01]  /*ec60*/  @!PT LDS RZ, [RZ] ;  /* 0x00000000fffff984 */ /* 0x000fe20000000800 */
[----:B------:R-:W-:Y:S01]  /*ec70*/  @!PT LDS RZ, [RZ] ;  /* 0x00000000fffff984 */ /* 0x000fe20000000800 */
[----:B------:R-:W-:Y:S01]  /*ec80*/  @!PT LDS RZ, [RZ] ;  /* 0x00000000fffff984 */ /* 0x000fe20000000800 */
[----:B------:R-:W-:Y:S01]  /*ec90*/  @!PT LDS RZ, [RZ] ;  /* 0x00000000fffff984 */ /* 0x000fe20000000800 */
[----:B------:R0:W-:Y:S06]  /*eca0*/  MEMBAR.ALL.CTA ;  /* 0x0000000000007992 */ /* 0x0001ec0000008000 */
[----:B0-----:R-:W0:Y:S01]  /*ecb0*/  FENCE.VIEW.ASYNC.S ;  /* 0x00000000000073c6 */ /* 0x001e220000000000 */
        /* <DEDUP_REMOVED lines=18> */
[----:B0-----:R0:W-:Y:S01]  /*ede0*/  SYNCS.ARRIVE.TRANS64.RED.A1T0 RZ, [R0+URZ], RZ ;  /* 0x000000ff00ff79a7 */ /* 0x0011e2000810043f */
        /* <DEDUP_REMOVED lines=12> */
.L_x_8132:
[----:B------:R-:W-:Y:S05]  /*eeb0*/  BSYNC B1 ;  /* 0x0000000000017941 */ /* 0x000fea0003800000 */
.L_x_8131:
        /* <DEDUP_REMOVED lines=13> */
.L_x_8134:
[----:B------:R-:W-:Y:S05]  /*ef90*/  BSYNC B1 ;  /* 0x0000000000017941 */ /* 0x000fea0003800000 */
.L_x_8133:
[----:B----4-:R4:W0:Y:S01]  /*efa0*/  SHFL.IDX PT, R0, R45, 0x2, 0x181f ;  /* 0x00581f002d007f89 */ /* 0x01082200000e0000 */
        /* <DEDUP_REMOVED lines=12> */
.L_x_8136:
[----:B------:R-:W-:Y:S05]  /*f070*/  BSYNC B1 ;  /* 0x0000000000017941 */ /* 0x000fea0003800000 */
.L_x_8135:
[----:B0-----:R-:W-:Y:S01]  /*f080*/  VIADD R0, R46, 0x60 ;  /* 0x000000602e007836 */ /* 0x001fe20000000000 */
[----:B-1--4-:R-:W0:Y:S04]  /*f090*/  SHFL.IDX PT, R45, R45, 0x3, 0x181f ;  /* 0x00781f002d2d7f89 */ /* 0x012e2800000e0000 */
[----:B------:R-:W-:Y:S01]  /*f0a0*/  ISETP.GE.AND P0, PT, R0, R51, PT ;  /* 0x000000330000720c */ /* 0x000fe20003f06270 */
[----:B------:R-:W1:-:S12]  /*f0b0*/  SHFL.IDX PT, R44, R44, 0x3, 0x181f ;  /* 0x00781f002c2c7f89 */ /* 0x000e5800000e0000 */
[----:B------:R-:W-:Y:S05]  /*f0c0*/  @P0 BRA `(.L_x_8137) ;  /* 0x0000000c000c0947 */ /* 0x000fea0003800000 */
[----:B------:R-:W-:Y:S02]  /*f0d0*/  ULDC UR4, c[0x0][0xac8] ;  /* 0x0002b20000047ab9 */ /* 0x000fe40000000800 */
[----:B------:R-:W-:-:S13]  /*f0e0*/  ISETP.GE.AND P1, PT, R18, UR4, PT ;  /* 0x0000000412007c0c */ /* 0x000fda000bf26270 */
[----:B-1----:R-:W-:-:S04]  /*f0f0*/  @!P1 LEA R2, P0, R18, R44, 0x1 ;  /* 0x0000002c12029211 */ /* 0x002fc800078008ff */
        /* <DEDUP_REMOVED lines=8> */
.L_x_8129:
[----:B------:R-:W-:Y:S01]  /*f180*/  ULDC.64 UR8, c[0x0][0xc00] ;  /* 0x0003000000087ab9 */ /* 0x000fe20000000a00 */
[----:B------:R-:W-:Y:S01]  /*f190*/  ULDC UR4, c[0x0][0xa88] ;  /* 0x0002a20000047ab9 */ /* 0x000fe20000000800 */
[----:B------:R-:W-:Y:S01]  /*f1a0*/  UISETP.NE.U32.AND UP0, UPT, UR8, URZ, UPT ;  /* 0x0000003f0800728c */ /* 0x000fe2000bf05070 */
[----:B------:R-:W0:Y:S03]  /*f1b0*/  LDC R11, c[0x0][0xbe8] ;  /* 0x0002fa00ff0b7b82 */ /* 0x000e260000000800 */
[----:B------:R-:W-:-:S03]  /*f1c0*/  UISETP.NE.AND.EX UP0, UPT, UR9, URZ, UPT, UP0 ;  /* 0x0000003f0900728c */ /* 0x000fc6000bf05300 */
[----:B------:R-:W-:Y:S02]  /*f1d0*/  ULDC.64 UR8, c[0x0][0xc00] ;  /* 0x0003000000087ab9 */ /* 0x000fe40000000a00 */
[----:B------:R-:W-:Y:S01]  /*f1e0*/  UIMAD.WIDE UR8, UR37, 0x4, UR8 ;  /* 0x00000004250878a5 */ /* 0x000fe2000f8e0208 */
[----:B------:R-:W-:-:S05]  /*f1f0*/  PLOP3.LUT P2, PT, PT, PT, UP0, 0x80, 0x0 ;  /* 0x000000000000781c */ /* 0x000fca0003f4f008 */
[----:B------:R-:W-:Y:S02]  /*f200*/  IMAD.U32 R2, RZ, RZ, UR8 ;  /* 0x00000008ff027e24 */ /* 0x000fe4000f8e00ff */
[----:B------:R-:W-:Y:S01]  /*f210*/  IMAD.U32 R3, RZ, RZ, UR9 ;  /* 0x00000009ff037e24 */ /* 0x000fe2000f8e00ff */
[----:B------:R-:W-:Y:S02]  /*f220*/  ULDC.64 UR8, c[0x0][0xc08] ;  /* 0x0003020000087ab9 */ /* 0x000fe40000000a00 */
[----:B------:R-:W-:Y:S01]  /*f230*/  UISETP.NE.U32.AND UP1, UPT, UR8, URZ, UPT ;  /* 0x0000003f0800728c */ /* 0x000fe2000bf25070 */
[----:B------:R-:W-:Y:S02]  /*f240*/  IMAD.U32 R0, RZ, RZ, UR4 ;  /* 0x00000004ff007e24 */ /* 0x000fe4000f8e00ff */
[----:B------:R-:W2:Y:S01]  /*f250*/  @P2 LDG.E R6, desc[UR50][R2.64] ;  /* 0x0000003202062981 */ /* 0x000ea2000c1e1900 */
[----:B------:R-:W-:-:S06]  /*f260*/  UISETP.NE.AND.EX UP1, UPT, UR9, URZ, UPT, UP1 ;  /* 0x0000003f0900728c */ /* 0x000fcc000bf25310 */
[----:B------:R-:W-:-:S05]  /*f270*/  PLOP3.LUT P3, PT, PT, PT, UP1, 0x80, 0x0 ;  /* 0x000000000000781c */ /* 0x000fca0003f6f018 */
[----:B------:R-:W-:Y:S02]  /*f280*/  @UP1 ULDC.64 UR8, c[0x0][0xc08] ;  /* 0x0003020000081ab9 */ /* 0x000fe40000000a00 */
[----:B------:R-:W-:-:S06]  /*f290*/  @UP1 UIMAD.WIDE UR8, UR37, 0x4, UR8 ;  /* 0x00000004250818a5 */ /* 0x000fcc000f8e0208 */
[----:B------:R-:W-:Y:S02]  /*f2a0*/  IMAD.U32 R4, RZ, RZ, UR8 ;  /* 0x00000008ff047e24 */ /* 0x000fe4000f8e00ff */
[----:B------:R-:W-:-:S05]  /*f2b0*/  IMAD.U32 R5, RZ, RZ, UR9 ;  /* 0x00000009ff057e24 */ /* 0x000fca000f8e00ff */
[----:B------:R1:W5:Y:S01]  /*f2c0*/  @P3 LDG.E R0, desc[UR50][R4.64] ;  /* 0x0000003204003981 */ /* 0x000362000c1e1900 */
[----:B0-----:R-:W-:Y:S01]  /*f2d0*/  ISETP.NE.AND P0, PT, R11, 0x1, PT ;  /* 0x000000010b00780c */ /* 0x001fe20003f05270 */
[----:B------:R-:W-:Y:S01]  /*f2e0*/  UMOV UR4, URZ ;  /* 0x0000003f00047c82 */ /* 0x000fe20008000000 */
[----:B------:R-:W-:Y:S01]  /*f2f0*/  USHF.R.S32.HI UR12, URZ, 0x1f, UR42 ;  /* 0x0000001f3f0c7899 */ /* 0x000fe2000801142a */
[----:B------:R-:W-:-:S10]  /*f300*/  ISETP.GE.AND P1, PT, R191, 0x80, PT ;  /* 0x00000080bf00780c */ /* 0x000fd40003f26270 */
[----:B------:R-:W0:Y:S01]  /*f310*/  @P0 LDC R9, c[0x0][0xbec] ;  /* 0x0002fb00ff090b82 */ /* 0x000e220000000800 */
[----:B--2---:R-:W-:Y:S01]  /*f320*/  @P2 R2UR UR4, R6 ;  /* 0x00000000060422ca */ /* 0x004fe200000e0000 */
[----:B01----:R-:W-:-:S14]  /*f330*/  @P3 BRA `(.L_x_8138) ;  /* 0x0000000000103947 */ /* 0x003fdc0003800000 */
[----:B------:R-:W-:Y:S05]  /*f340*/  @!P2 BRA `(.L_x_8138) ;  /* 0x00000000000ca947 */ /* 0x000fea0003800000 */
[----:B------:R-:W2:Y:S04]  /*f350*/  LDG.E R5, desc[UR50][R2.64] ;  /* 0x0000003202057981 */ /* 0x000ea8000c1e1900 */
[----:B-----5:R-:W2:Y:S02]  /*f360*/  LDG.E R0, desc[UR50][R2.64+0x4] ;  /* 0x0000043202007981 */ /* 0x020ea4000c1e1900 */
[----:B--2---:R-:W-:-:S07]  /*f370*/  IMAD.IADD R0, R0, 0x1, -R5 ;  /* 0x0000000100007824 */ /* 0x004fce00078e0a05 */
.L_x_8138:
[----:B------:R-:W-:Y:S01]  /*f380*/  USHF.R.S32.HI UR8, URZ, 0x1f, UR37 ;  /* 0x0000001f3f087899 */ /* 0x000fe20008011425 */
[----:B------:R-:W-:Y:S01]  /*f390*/  BSSY B1, `(.L_x_8139) ;  /* 0x000002e000017945 */ /* 0x000fe20003800000 */
[----:B------:R-:W-:Y:S02]  /*f3a0*/  USHF.R.S32.HI UR11, URZ, 0x1f, UR4 ;  /* 0x0000001f3f0b7899 */ /* 0x000fe40008011404 */
        /* <DEDUP_REMOVED lines=12> */
[----:B------:R-:W-:Y:S01]  /*f470*/  UMOV UR8, UR4 ;  /* 0x0000000400087c82 */ /* 0x000fe20008000000 */
[----:B------:R-:W-:Y:S01]  /*f480*/  UIMAD UR10, UR12, UR16, URZ ;  /* 0x000000100c0a72a4 */ /* 0x000fe2000f8e023f */
[----:B------:R-:W-:Y:S01]  /*f490*/  IMAD.MOV.U32 R2, RZ, RZ, R4 ;  /* 0x000000ffff027224 */ /* 0x000fe200078e0004 */
[----:B------:R-:W-:Y:S02]  /*f4a0*/  UMOV UR9, UR11 ;  /* 0x0000000b00097c82 */ /* 0x000fe40008000000 */
[----:B------:R-:W-:Y:S02]  /*f4b0*/  UIMAD.WIDE.U32 UR8, UR42, UR16, UR8 ;  /* 0x000000102a0872a5 */ /* 0x000fe4000f8e0008 */
[----:B------:R-:W-:-:S03]  /*f4c0*/  UIMAD UR10, UR42, UR17, UR10 ;  /* 0x000000112a0a72a4 */ /* 0x000fc6000f8e020a */
[----:B------:R-:W-:Y:S01]  /*f4d0*/  ULDC.64 UR16, c[0x0][0xb98] ;  /* 0x0002e60000107ab9 */ /* 0x000fe20000000a00 */
[----:B------:R-:W0:Y:S01]  /*f4e0*/  @P1 LDC R3, c[0x0][0xbec] ;  /* 0x0002fb00ff031b82 */ /* 0x000e220000000800 */
[----:B------:R-:W-:Y:S02]  /*f4f0*/  UIADD3 UR9, UR9, UR10, URZ ;  /* 0x0000000a09097290 */ /* 0x000fe4000fffe03f */
[----:B------:R-:W-:Y:S02]  /*f500*/  UIMAD UR10, UR14, UR16, URZ ;  /* 0x000000100e0a72a4 */ /* 0x000fe4000f8e023f */
[----:B------:R-:W-:Y:S02]  /*f510*/  UIMAD.WIDE.U32 UR8, UR13, UR16, UR8 ;  /* 0x000000100d0872a5 */ /* 0x000fe4000f8e0008 */
[----:B------:R-:W-:Y:S01]  /*f520*/  UIMAD UR10, UR13, UR17, UR10 ;  /* 0x000000110d0a72a4 */ /* 0x000fe2000f8e020a */
[----:B------:R-:W1:Y:S02]  /*f530*/  @P1 LDC R6, c[0x0][0xbf0] ;  /* 0x0002fc00ff061b82 */ /* 0x000e640000000800 */
        /* <DEDUP_REMOVED lines=19> */
.L_x_8140:
[----:B------:R-:W-:Y:S05]  /*f670*/  BSYNC B1 ;  /* 0x0000000000017941 */ /* 0x000fea0003800000 */
.L_x_8139:
[----:B0-----:R-:W0:Y:S01]  /*f680*/  @P0 LDC R3, c[0x0][0xbf0] ;  /* 0x0002fc00ff030b82 */ /* 0x001e220000000800 */
[----:B------:R-:W-:Y:S01]  /*f690*/  ULDC.64 UR16, c[0x0][0xaa0] ;  /* 0x0002a80000107ab9 */ /* 0x000fe20000000a00 */
[----:B------:R-:W-:Y:S01]  /*f6a0*/  IMAD R2, R22, 0x20, R184 ;  /* 0x0000002016027824 */ /* 0x000fe200078e02b8 */
[----:B------:R-:W-:Y:S01]  /*f6b0*/  UIMAD UR10, UR11, UR16, URZ ;  /* 0x000000100b0a72a4 */ /* 0x000fe2000f8e023f */
[----:B------:R-:W-:Y:S01]  /*f6c0*/  BSSY B1, `(.L_x_8141) ;  /* 0x0000039000017945 */ /* 0x000fe20003800000 */
[----:B------:R-:W-:Y:S01]  /*f6d0*/  UIMAD.WIDE.U32 UR8, UR4, UR16, URZ ;  /* 0x00000010040872a5 */ /* 0x000fe2000f8e003f */
[----:B------:R-:W-:Y:S01]  /*f6e0*/  VIADD R6, R2, UR38 ;  /* 0x0000002602067c36 */ /* 0x000fe20008000000 */
[----:B------:R-:W-:-:S03]  /*f6f0*/  UIMAD UR10, UR4, UR17, UR10 ;  /* 0x00000011040a72a4 */ /* 0x000fc6000f8e020a */
[----:B------:R-:W-:Y:S01]  /*f700*/  ULDC.64 UR16, c[0x0][0xae8] ;  /* 0x0002ba0000107ab9 */ /* 0x000fe20000000a00 */
[----:B------:R-:W-:Y:S01]  /*f710*/  UIADD3 UR9, UR9, UR10, URZ ;  /* 0x0000000a09097290 */ /* 0x000fe2000fffe03f */
[----:B------:R-:W-:Y:S01]  /*f720*/  @P0 IMAD.HI.U32 R2, R6, R9, RZ ;  /* 0x0000000906020227 */ /* 0x000fe200078e00ff */
[----:B------:R-:W-:Y:S02]  /*f730*/  UIMAD UR4, UR12, UR16, URZ ;  /* 0x000000100c0472a4 */ /* 0x000fe4000f8e023f */
        /* <DEDUP_REMOVED lines=49> */
.L_x_8142:
[----:B------:R-:W-:Y:S05]  /*fa50*/  BSYNC B1 ;  /* 0x0000000000017941 */ /* 0x000fea0003800000 */
.L_x_8141:
        /* <DEDUP_REMOVED lines=13> */
.L_x_8144:
[----:B------:R-:W-:Y:S05]  /*fb30*/  BSYNC B1 ;  /* 0x0000000000017941 */ /* 0x000fea0003800000 */
.L_x_8143:
        /* <DEDUP_REMOVED lines=13> */
.L_x_8146:
[----:B------:R-:W-:Y:S05]  /*fc10*/  BSYNC B1 ;  /* 0x0000000000017941 */ /* 0x000fea0003800000 */
.L_x_8145:
[----:B0-----:R-:W-:Y:S01]  /*fc20*/  VIADD R0, R6, 0x60 ;  /* 0x0000006006007836 */ /* 0x001fe20000000000 */
[----:B--2-4-:R-:W0:Y:S04]  /*fc30*/  SHFL.IDX PT, R5, R5, 0x3, 0x181f ;  /* 0x00781f0005057f89 */ /* 0x014e2800000e0000 */
[----:B------:R-:W-:Y:S01]  /*fc40*/  ISETP.GE.AND P0, PT, R0, R11, PT ;  /* 0x0000000b0000720c */ /* 0x000fe20003f06270 */
[----:B-1-3--:R1:W2:-:S12]  /*fc50*/  SHFL.IDX PT, R2, R4, 0x3, 0x181f ;  /* 0x00781f0004027f89 */ /* 0x00a29800000e0000 */
[----:B-1----:R-:W-:Y:S05]  /*fc60*/  @P0 BRA `(.L_x_8137) ;  /* 0x0000000000240947 */ /* 0x002fea0003800000 */
[----:B------:R-:W-:Y:S02]  /*fc70*/  ULDC UR4, c[0x0][0xac8] ;  /* 0x0002b20000047ab9 */ /* 0x000fe40000000800 */
        /* <DEDUP_REMOVED lines=8> */
.L_x_8137:
[----:B------:R-:W-:Y:S05]  /*fd00*/  BSYNC B0 ;  /* 0x0000000000007941 */ /* 0x000fea0003800000 */
.L_x_8128:
[----:B------:R-:W-:Y:S02]  /*fd10*/  ULDC UR4, c[0x0][0xc3c] ;  /* 0x00030f0000047ab9 */ /* 0x000fe40000000800 */
[----:B------:R-:W-:-:S06]  /*fd20*/  UISETP.GE.AND UP0, UPT, UR6, UR4, UPT ;  /* 0x000000040600728c */ /* 0x000fcc000bf06270 */
[----:B------:R-:W-:-:S13]  /*fd30*/  PLOP3.LUT P0, PT, PT, PT, UP0, 0x80, 0x0 ;  /* 0x000000000000781c */ /* 0x000fda0003f0f008 */
[----:B------:R-:W-:Y:S05]  /*fd40*/  @!P0 BRA `(.L_x_8147) ;  /* 0xffffff1000308947 */ /* 0x000fea000383ffff */
[----:B------:R-:W-:Y:S05]  /*fd50*/  EXIT ;  /* 0x000000000000794d */ /* 0x000fea0003800000 */
.L_x_8046:
        /* <DEDUP_REMOVED lines=18> */
.L_x_8148:
[----:B------:R-:W1:Y:S01]  /*fe80*/  S2R R0, SR_TID.X ;  /* 0x0000000000007919 */ /* 0x000e620000002100 */
[----:B------:R-:W-:Y:S01]  /*fe90*/  ULDC UR4, c[0x0][0xc3c] ;  /* 0x00030f0000047ab9 */ /* 0x000fe20000000800 */
[----:B------:R-:W2:Y:S01]  /*fea0*/  S2UR UR6, SR_CTAID.X ;  /* 0x00000000000679c3 */ /* 0x000ea20000002500 */
[----:B------:R-:W-:Y:S01]  /*feb0*/  ULDC UR5, c[0x0][0xc38] ;  /* 0x00030e0000057ab9 */ /* 0x000fe20000000800 */
[----:B-1----:R-:W-:-:S04]  /*fec0*/  LOP3.LUT R0, R0, 0x1f, RZ, 0xc0, !PT ;  /* 0x0000001f00007812 */ /* 0x002fc800078ec0ff */
[----:B------:R-:W-:-:S04]  /*fed0*/  ISETP.NE.AND P0, PT, R0, 0x1f, PT ;  /* 0x0000001f0000780c */ /* 0x000fc80003f05270 */
[----:B------:R-:W-:-:S13]  /*fee0*/  ISETP.GE.OR P1, PT, R0, UR4, !P0 ;  /* 0x0000000400007c0c */ /* 0x000fda000c726670 */
[----:B0-----:R-:W0:Y:S02]  /*fef0*/  @!P1 LDC.64 R2, c[0x0][0xc80] ;  /* 0x00032000ff029b82 */ /* 0x001e240000000a00 */
[----:B0-----:R-:W-:-:S05]  /*ff00*/  @!P1 IMAD.WIDE.U32 R2, R0, 0x4, R2 ;  /* 0x0000000400029825 */ /* 0x001fca00078e0002 */
[----:B------:R-:W3:Y:S01]  /*ff10*/  @!P1 LDG.E R4, desc[UR50][R2.64] ;  /* 0x0000003202049981 */ /* 0x000ee2000c1e1900 */
[C---:B------:R-:W-:Y:S01]  /*ff20*/  ISETP.NE.AND P1, PT, R0.reuse, RZ, PT ;  /* 0x000000ff0000720c */ /* 0x040fe20003f25270 */
[----:B------:R-:W-:Y:S01]  /*ff30*/  UMOV UR4, URZ ;  /* 0x0000003f00047c82 */ /* 0x000fe20008000000 */
[C---:B------:R-:W-:Y:S01]  /*ff40*/  ISETP.GE.U32.AND P2, PT, R0.reuse, 0x2, PT ;  /* 0x000000020000780c */ /* 0x040fe20003f46070 */
[----:B------:R-:W-:Y:S01]  /*ff50*/  IMAD.MOV.U32 R16, RZ, RZ, RZ ;  /* 0x000000ffff107224 */ /* 0x000fe200078e00ff */
[C---:B------:R-:W-:Y:S02]  /*ff60*/  ISETP.GE.U32.AND P3, PT, R0.reuse, 0x4, PT ;  /* 0x000000040000780c */ /* 0x040fe40003f66070 */
[C---:B------:R-:W-:Y:S02]  /*ff70*/  ISETP.GE.U32.AND P4, PT, R0.reuse, 0x8, PT ;  /* 0x000000080000780c */ /* 0x040fe40003f86070 */
[----:B------:R-:W-:Y:S01]  /*ff80*/  ISETP.GE.U32.AND P5, PT, R0, 0x10, PT ;  /* 0x000000100000780c */ /* 0x000fe20003fa6070 */
[----:B---3--:R-:W0:Y:S02]  /*ff90*/  SHFL.UP PT, R5, R4, 0x1, RZ ;  /* 0x0420000004057989 */ /* 0x008e2400000e00ff */
        /* <DEDUP_REMOVED lines=17> */
[----:B--2---:R-:W-:-:S13]  /*100b0*/  ISETP.GT.AND P6, PT, R6, UR6, PT ;  /* 0x0000000606007c0c */ /* 0x004fda000bfc4270 */
[----:B------:R-:W-:Y:S05]  /*100c0*/  @P6 BRA `(.L_x_8150) ;  /* 0x00000000009c6947 */ /* 0x000fea0003800000 */
[----:B------:R-:W0:Y:S01]  /*100d0*/  LDC R5, c[0x0][0xc3c] ;  /* 0x00030f00ff057b82 */ /* 0x000e220000000800 */
[----:B------:R-:W-:Y:S01]  /*100e0*/  IMAD.MOV.U32 R6, RZ, RZ, R3 ;  /* 0x000000ffff067224 */ /* 0x000fe200078e0003 */
[----:B------:R-:W-:Y:S01]  /*100f0*/  UMOV UR4, URZ ;  /* 0x0000003f00047c82 */ /* 0x000fe20008000000 */
[----:B------:R-:W-:Y:S01]  /*10100*/  ULDC UR7, c[0x0][0xc3c] ;  /* 0x00030f0000077ab9 */ /* 0x000fe20000000800 */
[----:B------:R-:W-:-:S05]  /*10110*/  ULDC UR5, c[0x0][0xc38] ;  /* 0x00030e0000057ab9 */ /* 0x000fca0000000800 */
.L_x_8154:
        /* <DEDUP_REMOVED lines=12> */
.L_x_8153:
[----:B------:R-:W-:Y:S05]  /*101e0*/  BSYNC B0 ;  /* 0x0000000000007941 */ /* 0x000fea0003800000 */
.L_x_8152:
        /* <DEDUP_REMOVED lines=21> */
.L_x_8150:
        /* <DEDUP_REMOVED lines=20> */
.L_x_8155:
[--C-:B-12---:R-:W-:Y:S02]  /*10480*/  IMAD.MOV R5, RZ, RZ, -R3.reuse ;  /* 0x000000ffff057224 */ /* 0x106fe400078e0a03 */
[----:B---3--:R-:W-:Y:S01]  /*10490*/  IMAD R16, R16, UR5, R6 ;  /* 0x0000000510107c24 */ /* 0x008fe2000f8e0206 */
[----:B------:R-:W-:Y:S01]  /*104a0*/  IABS R6, R8 ;  /* 0x0000000800067213 */ /* 0x000fe20000000000 */
[----:B------:R-:W-:Y:S02]  /*104b0*/  IMAD R5, R5, R10, RZ ;  /* 0x0000000a05057224 */ /* 0x000fe400078e02ff */
[----:B------:R-:W-:Y:S02]  /*104c0*/  IMAD.MOV.U32 R2, RZ, RZ, RZ ;  /* 0x000000ffff027224 */ /* 0x000fe400078e00ff */
        /* <DEDUP_REMOVED lines=20> */
[----:B------:R-:W-:-:S04]  /*10610*/  VIADDMNMX R9, R10, UR5, R9, PT ;  /* 0x000000050a097c46 */ /* 0x000fc8000b800109 */
[-C--:B------:R-:W-:Y:S02]  /*10620*/  IABS R7, R9.reuse ;  /* 0x0000000900077213 */ /* 0x080fe40000000000 */
[----:B------:R-:W-:Y:S02]  /*10630*/  IABS R8, R9 ;  /* 0x0000000900087213 */ /* 0x000fe40000000000 */
[----:B------:R-:W1:Y:S03]  /*10640*/  I2F.RP R10, R7 ;  /* 0x00000007000a7306 */ /* 0x000e660000209400 */
[----:B------:R-:W-:-:S05]  /*10650*/  IMAD.MOV R8, RZ, RZ, -R8 ;  /* 0x000000ffff087224 */ /* 0x000fca00078e0a08 */
[----:B-1----:R-:W1:Y:S02]  /*10660*/  MUFU.RCP R10, R10 ;  /* 0x0000000a000a7308 */ /* 0x002e640000001000 */
[----:B-1----:R-:W-:-:S06]  /*10670*/  VIADD R3, R10, 0xffffffe ;  /* 0x0ffffffe0a037836 */ /* 0x002fcc0000000000 */
[----:B------:R-:W1:Y:S02]  /*10680*/  F2I.FTZ.U32.TRUNC.NTZ R3, R3 ;  /* 0x0000000300037305 */ /* 0x000e64000021f000 */
[----:B-1----:R-:W-:-:S04]  /*10690*/  IMAD.MOV R2, RZ, RZ, -R3 ;  /* 0x000000ffff027224 */ /* 0x002fc800078e0a03 */
[----:B------:R-:W-:Y:S02]  /*106a0*/  IMAD R11, R2, R7, RZ ;  /* 0x00000007020b7224 */ /* 0x000fe400078e02ff */
[----:B------:R-:W-:-:S04]  /*106b0*/  IMAD.MOV.U32 R2, RZ, RZ, RZ ;  /* 0x000000ffff027224 */ /* 0x000fc800078e00ff */
[----:B------:R-:W-:Y:S01]  /*106c0*/  IMAD.HI.U32 R2, R3, R11, R2 ;  /* 0x0000000b03027227 */ /* 0x000fe200078e0002 */
[----:B------:R-:W-:Y:S02]  /*106d0*/  IABS R11, R5 ;  /* 0x00000005000b7213 */ /* 0x000fe40000000000 */
[C---:B------:R-:W-:Y:S01]  /*106e0*/  LOP3.LUT R3, R5.reuse, R9, RZ, 0x3c, !PT ;  /* 0x0000000905037212 */ /* 0x040fe200078e3cff */
[----:B------:R-:W-:Y:S02]  /*106f0*/  IMAD.IADD R5, R5, 0x1, R6 ;  /* 0x0000000105057824 */ /* 0x000fe400078e0206 */
        /* <DEDUP_REMOVED lines=16> */
.L_x_8151:
[----:B------:R-:W-:Y:S02]  /*10800*/  IMAD.MOV.U32 R17, RZ, RZ, RZ ;  /* 0x000000ffff117224 */ /* 0x000fe400078e00ff */
[----:B------:R-:W-:Y:S02]  /*10810*/  IMAD.U32 R16, RZ, RZ, UR6 ;  /* 0x00000006ff107e24 */ /* 0x000fe4000f8e00ff */
[----:B------:R-:W-:-:S07]  /*10820*/  IMAD.MOV.U32 R18, RZ, RZ, RZ ;  /* 0x000000ffff127224 */ /* 0x000fce00078e00ff */
.L_x_8156:
[----:B------:R-:W-:-:S13]  /*10830*/  ISETP.NE.AND P0, PT, R0, RZ, PT ;  /* 0x000000ff0000720c */ /* 0x000fda0003f05270 */
[----:B------:R-:W1:Y:S01]  /*10840*/  @!P0 S2R R3, SR_CgaCtaId ;  /* 0x0000000000038919 */ /* 0x000e620000008800 */
[----:B------:R-:W-:-:S04]  /*10850*/  @!P0 MOV R0, 0x400 ;  /* 0x0000040000008802 */ /* 0x000fc80000000f00 */
[----:B-1----:R-:W-:-:S05]  /*10860*/  @!P0 LEA R0, R3, R0, 0x18 ;  /* 0x0000000003008211 */ /* 0x002fca00078ec0ff */
[----:B------:R1:W-:Y:S01]  /*10870*/  @!P0 STS.128 [R0+0x288d0], R16 ;  /* 0x0288d01000008388 */ /* 0x0003e20000000c00 */
[----:B------:R-:W-:Y:S06]  /*10880*/  BAR.ARV 0x5, 0x180 ;  /* 0x0146000000007b1d */ /* 0x000fec0000002000 */
.L_x_8149:
        /* <DEDUP_REMOVED lines=27> */
[----:B------:R0:W-:Y:S01]  /*10a40*/  STL [R1], R4 ;  /* 0x0000000401007387 */ /* 0x0001e20000100800 */
[----:B------:R-:W-:-:S03]  /*10a50*/  IMAD.MOV.U32 R2, RZ, RZ, 0x1 ;  /* 0x00000001ff027424 */ /* 0x000fc600078e00ff */
[----:B------:R0:W-:Y:S04]  /*10a60*/  STL [R1+0x24], R3 ;  /* 0x0000240301007387 */ /* 0x0001e80000100800 */
[----:B------:R0:W-:Y:S04]  /*10a70*/  STL [R1+0x3c], RZ ;  /* 0x00003cff01007387 */ /* 0x0001e80000100800 */
[----:B------:R0:W-:Y:S04]  /*10a80*/  STL [R1+0x10], R2 ;  /* 0x0000100201007387 */ /* 0x0001e80000100800 */
[----:B------:R0:W-:Y:S02]  /*10a90*/  STL [R1+0x4], RZ ;  /* 0x000004ff01007387 */ /* 0x0001e40000100800 */
.L_x_8264:
[----:B------:R-:W-:Y:S05]  /*10aa0*/  YIELD ;  /* 0x0000000000007946 */ /* 0x000fea0003800000 */
[----:B------:R-:W-:Y:S01]  /*10ab0*/  ULDC.64 UR4, c[0x0][0xa28] ;  /* 0x00028a0000047ab9 */ /* 0x000fe20000000a00 */
[----:B--2---:R-:W-:Y:S01]  /*10ac0*/  IMAD.MOV.U32 R0, RZ, RZ, RZ ;  /* 0x000000ffff007224 */ /* 0x004fe200078e00ff */
[----:B------:R-:W-:Y:S01]  /*10ad0*/  ISETP.NE.U32.AND P0, PT, RZ, UR4, PT ;  /* 0x00000004ff007c0c */ /* 0x000fe2000bf05070 */
[----:B0-----:R-:W0:Y:S01]  /*10ae0*/  LDC.64 R4, c[0x0][0xa00] ;  /* 0x00028000ff047b82 */ /* 0x001e220000000a00 */
[----:B-1----:R-:W-:Y:S01]  /*10af0*/  CS2R R8, SRZ ;  /* 0x0000000000087805 */ /* 0x002fe2000001ff00 */
[----:B------:R-:W-:Y:S01]  /*10b00*/  ULDC.64 UR6, c[0x0][0xa08] ;  /* 0x0002820000067ab9 */ /* 0x000fe20000000a00 */
[----:B------:R-:W-:Y:S01]  /*10b10*/  ISETP.NE.AND.EX P0, PT, RZ, UR5, PT, P0 ;  /* 0x00000005ff007c0c */ /* 0x000fe2000bf05300 */
[----:B------:R-:W-:-:S12]  /*10b20*/  ULDC.64 UR4, c[0x0][0xa18] ;  /* 0x0002860000047ab9 */ /* 0x000fd80000000a00 */
        /* <DEDUP_REMOVED lines=12> */
[----:B---3--:R-:W1:Y:S08]  /*10bf0*/  @P2 LDC.64 R6, c[0x0][0xa18] ;  /* 0x00028600ff062b82 */ /* 0x008e700000000a00 */
        /* <DEDUP_REMOVED lines=19> */
[----:B------:R-:W0:Y:S04]  /*10d30*/  LDG.E R7, desc[UR50][R4.64] ;  /* 0x0000003204077981 */ /* 0x000e28000c1e1900 */
[----:B------:R-:W0:Y:S02]  /*10d40*/  LDG.E R4, desc[UR50][R4.64+0x4] ;  /* 0x0000043204047981 */ /* 0x000e24000c1e1900 */
[----:B0-----:R-:W-:-:S05]  /*10d50*/  IMAD.IADD R9, R4, 0x1, -R7 ;  /* 0x0000000104097824 */ /* 0x001fca00078e0a07 */
[----:B------:R1:W-:Y:S02]  /*10d60*/  STL [R1+0x30], R9 ;  /* 0x0000300901007387 */ /* 0x0003e40000100800 */
.L_x_8158:
[----:B-----5:R-:W-:Y:S01]  /*10d70*/  IMAD.IADD R4, R8, 0x1, R0 ;  /* 0x0000000108047824 */ /* 0x020fe200078e0200 */
[----:B------:R-:W-:Y:S02]  /*10d80*/  ULDC.64 UR4, c[0x0][0xa20] ;  /* 0x0002880000047ab9 */ /* 0x000fe40000000a00 */
[----:B------:R-:W-:Y:S02]  /*10d90*/  ISETP.NE.U32.AND P0, PT, RZ, UR4, PT ;  /* 0x00000004ff007c0c */ /* 0x000fe4000bf05070 */
[----:B------:R2:W-:Y:S02]  /*10da0*/  STL [R1+0x14], R4 ;  /* 0x0000140401007387 */ /* 0x0005e40000100800 */
[----:B------:R-:W-:-:S13]  /*10db0*/  ISETP.NE.AND.EX P0, PT, RZ, UR5, PT, P0 ;  /* 0x00000005ff007c0c */ /* 0x000fda000bf05300 */
[----:B--2---:R-:W-:Y:S05]  /*10dc0*/  @!P0 BRA `(.L_x_8159) ;  /* 0x0000000000108947 */ /* 0x004fea0003800000 */
[----:B------:R-:W2:Y:S02]  /*10dd0*/  LDC.64 R2, c[0x0][0xa20] ;  /* 0x00028800ff027b82 */ /* 0x000ea40000000a00 */
[----:B--2---:R-:W-:-:S05]  /*10de0*/  IMAD.WIDE R2, R19, 0x4, R2 ;  /* 0x0000000413027825 */ /* 0x004fca00078e0202 */
[----:B------:R2:W5:Y:S01]  /*10df0*/  LDG.E R6, desc[UR50][R2.64] ;  /* 0x0000003202067981 */ /* 0x000562000c1e1900 */
[----:B------:R-:W-:Y:S05]  /*10e00*/  BRA `(.L_x_8160) ;  /* 0x0000000000107947 */ /* 0x000fea0003800000 */
.L_x_8159:
[----:B------:R-:W-:Y:S05]  /*10e10*/  @!P1 BRA `(.L_x_8160) ;  /* 0x00000000000c9947 */ /* 0x000fea0003800000 */
[----:B------:R-:W2:Y:S04]  /*10e20*/  LDG.E R6, desc[UR50][R2.64] ;  /* 0x0000003202067981 */ /* 0x000ea8000c1e1900 */
[----:B------:R-:W2:Y:S02]  /*10e30*/  LDG.E R2, desc[UR50][R2.64+0x4] ;  /* 0x0000043202027981 */ /* 0x000ea4000c1e1900 */
[----:B--2---:R-:W-:-:S07]  /*10e40*/  IMAD.IADD R6, R2, 0x1, -R6 ;  /* 0x0000000102067824 */ /* 0x004fce00078e0a06 */
.L_x_8160:
        /* <DEDUP_REMOVED lines=28> */
.L_x_8163:
[----:B------:R-:W-:-:S13]  /*11010*/  ISETP.NE.AND P0, PT, R3, 0x1, PT ;  /* 0x000000010300780c */ /* 0x000fda0003f05270 */
[----:B------:R-:W2:Y:S02]  /*11020*/  @P0 LDC.64 R4, c[0x0][0x9e8] ;  /* 0x00027a00ff040b82 */ /* 0x000ea40000000a00 */
[----:B--2---:R-:W-:-:S05]  /*11030*/  @P0 IMAD.HI.U32 R4, R7, R4, RZ ;  /* 0x0000000407040227 */ /* 0x004fca00078e00ff */
[----:B------:R-:W-:-:S07]  /*11040*/  @P0 SHF.R.U32.HI R7, RZ, R5, R4 ;  /* 0x00000005ff070219 */ /* 0x000fce0000011604 */
.L_x_8164:
[----:B------:R-:W-:Y:S05]  /*11050*/  BSYNC B0 ;  /* 0x0000000000007941 */ /* 0x000fea0003800000 */
.L_x_8162:
[----:B------:R-:W-:-:S05]  /*11060*/  IMAD R7, R7, R3, R3 ;  /* 0x0000000307077224 */ /* 0x000fca00078e0203 */
[----:B------:R-:W-:-:S07]  /*11070*/  VIMNMX R2, R2, R7, PT ;  /* 0x0000000702027248 */ /* 0x000fce0003fe0100 */
.L_x_8161:
[----:B------:R-:W2:Y:S01]  /*11080*/  @P1 LDC R5, c[0x0][0x44c] ;  /* 0x00011300ff051b82 */ /* 0x000ea20000000800 */
[----:B------:R-:W-:Y:S01]  /*11090*/  IMAD.MOV.U32 R6, RZ, RZ, R8 ;  /* 0x000000ffff067224 */ /* 0x000fe200078e0008 */
[----:B------:R-:W-:-:S06]  /*110a0*/  ULDC UR4, c[0x0][0x9dc] ;  /* 0x0002770000047ab9 */ /* 0x000fcc0000000800 */
[----:B------:R-:W3:Y:S01]  /*110b0*/  @P1 LDC R4, c[0x0][0x450] ;  /* 0x00011400ff041b82 */ /* 0x000ee20000000800 */
[----:B--2---:R-:W-:-:S05]  /*110c0*/  @P1 IMAD.HI.U32 R5, R8, R5, RZ ;  /* 0x0000000508051227 */ /* 0x004fca00078e00ff */
        /* <DEDUP_REMOVED lines=24> */
.L_x_8167:
[----:B------:R-:W-:-:S13]  /*11250*/  ISETP.NE.AND P0, PT, R3, 0x1, PT ;  /* 0x000000010300780c */ /* 0x000fda0003f05270 */
[----:B------:R-:W3:Y:S02]  /*11260*/  @P0 LDC.64 R4, c[0x0][0x9e8] ;  /* 0x00027a00ff040b82 */ /* 0x000ee40000000a00 */
[----:B---3--:R-:W-:-:S05]  /*11270*/  @P0 IMAD.HI.U32 R4, R2, R4, RZ ;  /* 0x0000000402040227 */ /* 0x008fca00078e00ff */
[----:B------:R-:W-:-:S07]  /*11280*/  @P0 SHF.R.U32.HI R2, RZ, R5, R4 ;  /* 0x00000005ff020219 */ /* 0x000fce0000011604 */
.L_x_8168:
[----:B------:R-:W-:Y:S05]  /*11290*/  BSYNC B0 ;  /* 0x0000000000007941 */ /* 0x000fea0003800000 */
.L_x_8166:
[----:B------:R-:W-:-:S05]  /*112a0*/  IMAD R2, R2, R3, RZ ;  /* 0x0000000302027224 */ /* 0x000fca00078e02ff */
[----:B------:R-:W-:-:S07]  /*112b0*/  VIMNMX R0, R0, R2, !PT ;  /* 0x0000000200007248 */ /* 0x000fce0007fe0100 */
.L_x_8165:
        /* <DEDUP_REMOVED lines=15> */
[----:B------:R-:W3:Y:S02]  /*113b0*/  FLO.U32 R0, UR4 ;  /* 0x0000000400007d00 */ /* 0x000ee400080e0000 */
        /* <DEDUP_REMOVED lines=9> */
.L_x_8170:
        /* <DEDUP_REMOVED lines=21> */
.L_x_8173:
[----:B------:R-:W-:Y:S05]  /*115a0*/  BSYNC B6 ;  /* 0x0000000000067941 */ /* 0x000fea0003800000 */
.L_x_8172:
        /* <DEDUP_REMOVED lines=20> */
.L_x_8176:
        /* <DEDUP_REMOVED lines=15> */
.L_x_8175:
[----:B------:R-:W-:Y:S05]  /*117e0*/  BSYNC B6 ;  /* 0x0000000000067941 */ /* 0x000fea0003800000 */
.L_x_8174:
[----:B------:R-:W-:Y:S01]  /*117f0*/  ULDC.64 UR4, c[0x0][0x9f8] ;  /* 0x00027e0000047ab9 */ /* 0x000fe20000000a00 */
[----:B------:R-:W3:Y:S01]  /*11800*/  LDL R17, [R1+0x28] ;  /* 0x0000280001117983 */ /* 0x000ee20000100800 */
[----:B------:R-:W-:Y:S01]  /*11810*/  ISETP.NE.U32.AND P0, PT, RZ, UR4, PT ;  /* 0x00000004ff007c0c */ /* 0x000fe2000bf05070 */
[----:B--2---:R-:W-:-:S03]  /*11820*/  IMAD.MOV.U32 R7, RZ, RZ, R19 ;  /* 0x000000ffff077224 */ /* 0x004fc600078e0013 */
        /* <DEDUP_REMOVED lines=19> */
.L_x_8280:
        /* <DEDUP_REMOVED lines=11> */
.L_x_8283:
[----:B------:R-:W-:Y:S05]  /*11a10*/  @!P6 BRA `(.L_x_8178) ;  /* 0x000000040020e947 */ /* 0x000fea0003800000 */
[----:B------:R-:W-:-:S04]  /*11a20*/  ISETP.NE.U32.AND P0, PT, R2, RZ, PT ;  /* 0x000000ff0200720c */ /* 0x000fc80003f05070 */
[----:B------:R-:W-:-:S13]  /*11a30*/  ISETP.NE.AND.EX P0, PT, R3, RZ, PT, P0 ;  /* 0x000000ff0300720c */ /* 0x000fda0003f05300 */
[----:B------:R-:W-:Y:S05]  /*11a40*/  @!P0 BRA `(.L_x_8180) ;  /* 0x0000000000508947 */ /* 0x000fea0003800000 */
[----:B------:R-:W3:Y:S01]  /*11a50*/  LDC R6, c[0x0][0x43c] ;  /* 0x00010f00ff067b82 */ /* 0x000ee20000000800 */
[----:B01----:R-:W-:Y:S01]  /*11a60*/  IMAD.MOV.U32 R9, RZ, RZ, R0 ;  /* 0x000000ffff097224 */ /* 0x003fe200078e0000 */
[----:B------:R-:W-:-:S03]  /*11a70*/  ULDC.64 UR4, c[0x0][0x428] ;  /* 0x00010a0000047ab9 */ /* 0x000fc60000000a00 */
        /* <DEDUP_REMOVED lines=17> */
.L_x_8180:
[----:B--2---:R-:W2:Y:S04]  /*11b90*/  LDL R7, [R1] ;  /* 0x0000000001077983 */ /* 0x004ea80000100800 */
[----:B----4-:R-:W2:Y:S04]  /*11ba0*/  LDL R0, [R1+0x4] ;  /* 0x0000040001007983 */ /* 0x010ea80000100800 */
[----:B---3--:R-:W3:Y:S01]  /*11bb0*/  LDL R2, [R1+0x10] ;  /* 0x0000100001027983 */ /* 0x008ee20000100800 */
[----:B--2---:R-:W-:Y:S01]  /*11bc0*/  IMAD R0, R0, 0x8, R7 ;  /* 0x0000000800007824 */ /* 0x004fe200078e0207 */
[----:B---3--:R-:W-:-:S04]  /*11bd0*/  SHF.L.U32 R2, R2, 0x1f, RZ ;  /* 0x0000001f02027819 */ /* 0x008fc800000006ff */
[----:B------:R-:W2:Y:S02]  /*11be0*/  SYNCS.PHASECHK.TRANS64.TRYWAIT P0, [R0+URZ+0x28840], R2 ;  /* 0x02884002000075a7 */ /* 0x000ea4000800017f */
[----:B--2---:R-:W-:Y:S05]  /*11bf0*/  @!P0 BRA `(.L_x_8181) ;  /* 0x00000048007c8947 */ /* 0x004fea0003800000 */
.L_x_8284:
        /* <DEDUP_REMOVED lines=11> */
.L_x_8182:
[----:B------:R-:W3:Y:S04]  /*11cb0*/  LDL R5, [R1] ;  /* 0x0000000001057983 */ /* 0x000ee80000100800 */
[----:B------:R-:W3:Y:S04]  /*11cc0*/  LDL R4, [R1+0x4] ;  /* 0x0000040001047983 */ /* 0x000ee80000100800 */
[----:B------:R-:W4:Y:S04]  /*11cd0*/  LDL R6, [R1+0x8] ;  /* 0x0000080001067983 */ /* 0x000f280000100800 */
[----:B------:R-:W4:Y:S04]  /*11ce0*/  LDL R3, [R1+0x14] ;  /* 0x0000140001037983 */ /* 0x000f280000100800 */
[----:B--2---:R-:W2:Y:S01]  /*11cf0*/  LDL.LU R2, [R1+0x18] ;  /* 0x0000180001027983 */ /* 0x004ea20000300800 */
[----:B------:R-:W-:-:S02]  /*11d00*/  R2UR UR9, R0 ;  /* 0x00000000000972ca */ /* 0x000fc400000e0000 */
[----:B------:R-:W-:Y:S01]  /*11d10*/  PLOP3.LUT P0, PT, PT, PT, PT, 0x80, 0x0 ;  /* 0x000000000000781c */ /* 0x000fe20003f0f070 */
[----:B------:R-:W-:Y:S01]  /*11d20*/  UIADD3 UR4, UP0, UR38, 0x370, URZ ;  /* 0x0000037026047890 */ /* 0x000fe2000ff1e03f */
[----:B------:R-:W-:Y:S02]  /*11d30*/  R2UR UR12, R18 ;  /* 0x00000000120c72ca */ /* 0x000fe400000e0000 */
[----:B-----5:R-:W-:-:S07]  /*11d40*/  R2UR UR13, R17 ;  /* 0x00000000110d72ca */ /* 0x020fce00000e0000 */
[----:B------:R-:W-:Y:S01]  /*11d50*/  UIADD3 UR9, UR9, 0x28830, URZ ;  /* 0x0002883009097890 */ /* 0x000fe2000fffe03f */
[----:B------:R-:W-:Y:S01]  /*11d60*/  UMOV UR10, URZ ;  /* 0x0000003f000a7c82 */ /* 0x000fe20008000000 */
[----:B------:R-:W-:Y:S01]  /*11d70*/  UMOV UR7, 0x14f00000 ;  /* 0x14f0000000077882 */ /* 0x000fe20000000000 */
[----:B------:R-:W-:Y:S01]  /*11d80*/  UMOV UR15, 0x40 ;  /* 0x00000040000f7882 */ /* 0x000fe20000000000 */
[----:B---3--:R-:W-:Y:S01]  /*11d90*/  IMAD R0, R4, 0x8000, R5 ;  /* 0x0000800004007824 */ /* 0x008fe200078e0205 */
[----:B----4-:R-:W-:-:S04]  /*11da0*/  R2UR UR11, R6 ;  /* 0x00000000060b72ca */ /* 0x010fc800000e0000 */
[----:B------:R-:W-:Y:S02]  /*11db0*/  R2UR UR6, R0 ;  /* 0x00000000000672ca */ /* 0x000fe400000e0000 */
[----:B------:R-:W-:Y:S02]  /*11dc0*/  R2UR UR5, R3 ;  /* 0x00000000030572ca */ /* 0x000fe400000e0000 */
[----:B--2---:R-:W-:-:S09]  /*11dd0*/  LOP3.LUT R2, R2, 0xfffffffe, RZ, 0xc0, !PT ;  /* 0xfffffffe02027812 */ /* 0x004fd200078ec0ff */
[----:B------:R-:W-:Y:S02]  /*11de0*/  UIADD3 UR8, UR6, 0x18400, URZ ;  /* 0x0001840006087890 */ /* 0x000fe4000fffe03f */
[----:B------:R-:W-:Y:S02]  /*11df0*/  ULEA UR11, UR11, UR5, 0x7 ;  /* 0x000000050b0b7291 */ /* 0x000fe4000f8e383f */
[----:B------:R-:W-:Y:S02]  /*11e00*/  UIADD3.X UR5, URZ, UR39, URZ, UP0, !UPT ;  /* 0x000000273f057290 */ /* 0x000fe400087fe43f */
[----:B------:R-:W-:Y:S01]  /*11e10*/  UIADD3 UR14, UR6, 0x1c400, URZ ;  /* 0x0001c400060e7890 */ /* 0x000fe2000fffe03f */
[----:B------:R-:W-:Y:S02]  /*11e20*/  @P0 LOP3.LUT R2, R2, 0x1, RZ, 0xfc, !PT ;  /* 0x0000000102020812 */ /* 0x000fe400078efcff */
[----:B------:R-:W-:-:S04]  /*11e30*/  UMOV UR6, 0x0 ;  /* 0x0000000000067882 */ /* 0x000fc80000000000 */
[----:B------:R2:W-:Y:S01]  /*11e40*/  UTMALDG.4D [UR8], [UR4], desc[UR6] ;  /* 0x00000608040075b4 */ /* 0x0005e20008019000 */
[----:B------:R3:W-:Y:S01]  /*11e50*/  STL [R1+0x18], R2 ;  /* 0x0000180201007387 */ /* 0x0007e20000100800 */
[----:B--2---:R-:W-:Y:S01]  /*11e60*/  UMOV UR8, UR14 ;  /* 0x0000000e00087c82 */ /* 0x004fe20008000000 */
[----:B------:R-:W-:Y:S02]  /*11e70*/  UMOV UR10, UR15 ;  /* 0x0000000f000a7c82 */ /* 0x000fe40008000000 */
[----:B------:R3:W-:Y:S01]  /*11e80*/  UTMALDG.4D [UR8], [UR4], desc[UR6] ;  /* 0x00000608040075b4 */ /* 0x0007e20008019000 */
[----:B------:R-:W-:Y:S02]  /*11e90*/  NOP ;  /* 0x0000000000007918 */ /* 0x000fe40000000000 */
.L_x_8178:
[----:B----4-:R-:W4:Y:S04]  /*11ea0*/  LDL R0, [R1] ;  /* 0x0000000001007983 */ /* 0x010f280000100800 */
[----:B------:R-:W5:Y:S01]  /*11eb0*/  LDL.LU R3, [R1+0x34] ;  /* 0x0000340001037983 */ /* 0x000f620000300800 */
[----:B------:R-:W-:Y:S05]  /*11ec0*/  WARPSYNC.ALL ;  /* 0x0000000000007948 */ /* 0x000fea0003800000 */
[----:B---3--:R-:W-:Y:S01]  /*11ed0*/  ULDC.64 UR4, c[0x0][0x298] ;  /* 0x0000a60000047ab9 */ /* 0x008fe20000000a00 */
[----:B------:R-:W-:Y:S01]  /*11ee0*/  BSSY B6, `(.L_x_8183) ;  /* 0x000001c000067945 */ /* 0x000fe20003800000 */
[----:B------:R-:W-:Y:S01]  /*11ef0*/  BAR.SYNC.DEFER_BLOCKING 0x8, 0x180 ;  /* 0x0206000000007b1d */ /* 0x000fe20000010000 */
[----:B----4-:R-:W-:Y:S01]  /*11f00*/  VIADD R0, R0, 0x10400 ;  /* 0x0001040000007836 */ /* 0x010fe20000000000 */
[----:B-----5:R-:W-:Y:S01]  /*11f10*/  SHF.R.S32.HI R2, RZ, 0x1f, R3 ;  /* 0x0000001fff027819 */ /* 0x020fe20000011403 */
        /* <DEDUP_REMOVED lines=24> */
.L_x_8184:
[----:B------:R-:W-:Y:S05]  /*120a0*/  BSYNC B6 ;  /* 0x0000000000067941 */ /* 0x000fea0003800000 */
.L_x_8183:
[----:B---3--:R-:W3:Y:S01]  /*120b0*/  LDL.LU R0, [R1+0x34] ;  /* 0x0000340001007983 */ /* 0x008ee20000300800 */
[----:B--2---:R-:W2:Y:S01]  /*120c0*/  LDC R7, c[0x0][0x448] ;  /* 0x00011200ff077b82 */ /* 0x004ea20000000800 */
[----:B------:R-:W-:Y:S01]  /*120d0*/  ULDC.64 UR4, c[0x0][0x2d8] ;  /* 0x0000b60000047ab9 */ /* 0x000fe20000000a00 */
[----:B------:R-:W-:Y:S01]  /*120e0*/  ULDC.64 UR6, c[0x0][0x280] ;  /* 0x0000a00000067ab9 */ /* 0x000fe20000000a00 */
[----:B------:R-:W3:Y:S04]  /*120f0*/  LDL.LU.64 R2, [R1+0x40] ;  /* 0x0000400001027983 */ /* 0x000ee80000300a00 */
[----:B------:R-:W4:Y:S01]  /*12100*/  LDL R8, [R1+0x2c] ;  /* 0x00002c0001087983 */ /* 0x000f220000100800 */
[----:B------:R-:W0:Y:S01]  /*12110*/  S2R R5, SR_TID.X ;  /* 0x0000000000057919 */ /* 0x000e220000002100 */
[----:B------:R-:W1:Y:S01]  /*12120*/  S2R R6, SR_TID.X ;  /* 0x0000000000067919 */ /* 0x000e620000002100 */
[----:B0-----:R-:W-:-:S04]  /*12130*/  LOP3.LUT R5, R5, 0x7f, RZ, 0xc0, !PT ;  /* 0x0000007f05057812 */ /* 0x001fc800078ec0ff */
[----:B------:R-:W-:Y:S01]  /*12140*/  SHF.R.U32.HI R5, RZ, 0x3, R5 ;  /* 0x00000003ff057819 */ /* 0x000fe20000011605 */
[----:B-1----:R-:W-:-:S05]  /*12150*/  IMAD.SHL.U32 R9, R6, 0x10, RZ ;  /* 0x0000001006097824 */ /* 0x002fca00078e00ff */
        /* <DEDUP_REMOVED lines=16> */
[----:B------:R-:W0:Y:S01]  /*12260*/  @P0 LDC R5, c[0x0][0x44c] ;  /* 0x00011300ff050b82 */ /* 0x000e220000000800 */
[----:B------:R-:W-:-:S07]  /*12270*/  IMAD.WIDE.U32 R2, R0, UR4, R2 ;  /* 0x0000000400027c25 */ /* 0x000fce000f8e0002 */
[----:B------:R-:W1:Y:S01]  /*12280*/  @P0 LDC R6, c[0x0][0x450] ;  /* 0x00011400ff060b82 */ /* 0x000e620000000800 */
[----:B------:R-:W-:Y:S01]  /*12290*/  IMAD R0, R0, UR5, R4 ;  /* 0x0000000500007c24 */ /* 0x000fe2000f8e0204 */
[----:B------:R-:W-:Y:S01]  /*122a0*/  ULDC.64 UR4, c[0x0][0x2d0] ;  /* 0x0000b40000047ab9 */ /* 0x000fe20000000a00 */
[----:B----4-:R-:W-:Y:S02]  /*122b0*/  IMAD.IADD R4, R9, 0x1, R8 ;  /* 0x0000000109047824 */ /* 0x010fe400078e0208 */
[----:B------:R-:W2:Y:S01]  /*122c0*/  S2R R9, SR_TID.X ;  /* 0x0000000000097919 */ /* 0x000ea20000002100 */
[----:B------:R-:W-:Y:S02]  /*122d0*/  IMAD.IADD R3, R3, 0x1, R0 ;  /* 0x0000000103037824 */ /* 0x000fe400078e0200 */
[----:B------:R-:W-:Y:S02]  /*122e0*/  IMAD.MOV.U32 R0, RZ, RZ, R4 ;  /* 0x000000ffff007224 */ /* 0x000fe400078e0004 */
[----:B0-----:R-:W-:-:S05]  /*122f0*/  @P0 IMAD.HI.U32 R5, R4, R5, RZ ;  /* 0x0000000504050227 */ /* 0x001fca00078e00ff */
[----:B-1----:R-:W-:-:S05]  /*12300*/  @P0 SHF.R.U32.HI R0, RZ, R6, R5 ;  /* 0x00000006ff000219 */ /* 0x002fca0000011605 */
[----:B------:R-:W-:-:S04]  /*12310*/  IMAD.MOV R5, RZ, RZ, -R0 ;  /* 0x000000ffff057224 */ /* 0x000fc800078e0a00 */
[----:B------:R-:W-:Y:S01]  /*12320*/  IMAD R4, R7, R5, R4 ;  /* 0x0000000507047224 */ /* 0x000fe200078e0204 */
[----:B------:R-:W-:Y:S01]  /*12330*/  SHF.R.S32.HI R5, RZ, 0x1f, R0 ;  /* 0x0000001fff057819 */ /* 0x000fe20000011400 */
[----:B------:R-:W-:-:S04]  /*12340*/  IMAD.WIDE.U32 R2, R0, UR4, R2 ;  /* 0x0000000400027c25 */ /* 0x000fc8000f8e0002 */
[----:B------:R-:W-:Y:S02]  /*12350*/  IMAD R5, R5, UR4, RZ ;  /* 0x0000000405057c24 */ /* 0x000fe4000f8e02ff */
[----:B--2---:R-:W-:Y:S02]  /*12360*/  IMAD.SHL.U32 R9, R9, 0x8, RZ ;  /* 0x0000000809097824 */ /* 0x004fe400078e00ff */
        /* <DEDUP_REMOVED lines=14> */
[----:B------:R-:W-:-:S05]  /*12450*/  IMAD.IADD R0, R3, 0x1, R0 ;  /* 0x0000000103007824 */ /* 0x000fca00078e0200 */
        /* <DEDUP_REMOVED lines=10> */
[----:B------:R-:W3:Y:S03]  /*12500*/  LDL.LU R5, [R1+0x30] ;  /* 0x0000300001057983 */ /* 0x000ee60000300800 */
[----:B--2---:R-:W-:Y:S02]  /*12510*/  IMAD.IADD R0, R6, 0x1, R8 ;  /* 0x0000000106007824 */ /* 0x004fe400078e0208 */
[----:B------:R-:W-:Y:S01]  /*12520*/  SHFL.IDX PT, R6, R3, RZ, 0x181f ;  /* 0x00181fff03067589 */ /* 0x000fe200000e0000 */
[----:B---3--:R-:W-:-:S03]  /*12530*/  IMAD R2, R5, R7, RZ ;  /* 0x0000000705027224 */ /* 0x008fc600078e02ff */
[----:B------:R-:W0:Y:S02]  /*12540*/  SHFL.IDX PT, R7, R4, RZ, 0x181f ;  /* 0x00181fff04077589 */ /* 0x000e2400000e0000 */
[C---:B------:R-:W-:Y:S01]  /*12550*/  ISETP.GE.AND P4, PT, R0.reuse, R2, PT ;  /* 0x000000020000720c */ /* 0x040fe20003f86270 */
[----:B------:R-:W-:-:S05]  /*12560*/  VIADD R5, R0, 0x10 ;  /* 0x0000001000057836 */ /* 0x000fca0000000000 */
[----:B------:R-:W-:Y:S02]  /*12570*/  ISETP.GE.AND P2, PT, R5, R2, PT ;  /* 0x000000020500720c */ /* 0x000fe40003f46270 */
[----:B------:R-:W1:Y:S04]  /*12580*/  SHFL.IDX PT, R5, R4, 0x1, 0x181f ;  /* 0x00381f0004057f89 */ /* 0x000e6800000e0000 */
[----:B------:R-:W2:Y:S01]  /*12590*/  SHFL.IDX PT, R8, R3, 0x1, 0x181f ;  /* 0x00381f0003087f89 */ /* 0x000ea200000e0000 */
[----:B0-----:R-:W-:-:S05]  /*125a0*/  @!P4 LEA R7, P3, R10, R7, 0x1 ;  /* 0x000000070a07c211 */ /* 0x001fca00078608ff */
[----:B------:R-:W-:-:S05]  /*125b0*/  @!P4 IMAD.X R6, RZ, RZ, R6, P3 ;  /* 0x000000ffff06c224 */ /* 0x000fca00018e0606 */
[----:B------:R-:W-:-:S04]  /*125c0*/  @!P4 LOP3.LUT R7, R7, R6, RZ, 0x3c, !PT ;  /* 0x000000060707c212 */ /* 0x000fc800078e3cff */
[----:B------:R-:W-:-:S04]  /*125d0*/  @!P4 LOP3.LUT R6, R7, R6, RZ, 0x3c, !PT ;  /* 0x000000060706c212 */ /* 0x000fc800078e3cff */
[----:B------:R-:W-:-:S05]  /*125e0*/  @!P4 LOP3.LUT R7, R7, R6, RZ, 0x3c, !PT ;  /* 0x000000060707c212 */ /* 0x000fca00078e3cff */
[----:B-----5:R-:W-:Y:S04]  /*125f0*/  @!P4 LDGSTS.E.BYPASS.LTC128B.128 [R9+0x10400], desc[UR50][R6.64], !P0 ;  /* 0x104000000609cfae */ /* 0x020fe8000c101d72 */
[----:B------:R1:W-:Y:S02]  /*12600*/  @!P4 LDGSTS.E.BYPASS.LTC128B.128 [R9+0x14400], desc[UR50][R6.64+0x80], !P1 ;  /* 0x144000800609cfae */ /* 0x0003e4000c901d72 */
[----:B-1----:R-:W-:-:S05]  /*12610*/  @!P2 LEA R7, P3, R10, R5, 0x1 ;  /* 0x000000050a07a211 */ /* 0x002fca00078608ff */
[----:B--2---:R-:W-:-:S05]  /*12620*/  @!P2 IMAD.X R6, RZ, RZ, R8, P3 ;  /* 0x000000ffff06a224 */ /* 0x004fca00018e0608 */
[----:B------:R-:W-:-:S04]  /*12630*/  @!P2 LOP3.LUT R7, R7, R6, RZ, 0x3c, !PT ;  /* 0x000000060707a212 */ /* 0x000fc800078e3cff */
[----:B------:R-:W-:Y:S01]  /*12640*/  @!P2 LOP3.LUT R6, R7, R6, RZ, 0x3c, !PT ;  /* 0x000000060706a212 */ /* 0x000fe200078e3cff */
[----:B------:R-:W-:-:S03]  /*12650*/  VIADD R5, R0, 0x20 ;  /* 0x0000002000057836 */ /* 0x000fc60000000000 */
        /* <DEDUP_REMOVED lines=49> */
[----:B------:R-:W-:Y:S01]  /*12970*/  @!P2 IMAD.MOV.U32 R6, RZ, RZ, R5 ;  /* 0x000000ffff06a224 */ /* 0x000fe200078e0005 */
[----:B------:R-:W0:Y:S04]  /*12980*/  SHFL.IDX PT, R3, R3, 0x7, 0x181f ;  /* 0x00f81f0003037f89 */ /* 0x000e2800000e0000 */
[----:B------:R1:W-:Y:S04]  /*12990*/  @!P2 LDGSTS.E.BYPASS.LTC128B.128 [R9+0x13400], desc[UR50][R6.64], !P0 ;  /* 0x134000000609afae */ /* 0x0003e8000c101d72 */
[----:B------:R1:W-:Y:S04]  /*129a0*/  @!P2 LDGSTS.E.BYPASS.LTC128B.128 [R9+0x17400], desc[UR50][R6.64+0x80], !P1 ;  /* 0x174000800609afae */ /* 0x0003e8000c901d72 */
[----:B------:R-:W2:Y:S02]  /*129b0*/  SHFL.IDX PT, R4, R4, 0x7, 0x181f ;  /* 0x00f81f0004047f89 */ /* 0x000ea400000e0000 */
.L_x_8301:
[----:B------:R-:W-:Y:S01]  /*129c0*/  VIADD R0, R0, 0x70 ;  /* 0x0000007000007836 */ /* 0x000fe20000000000 */
[----:B------:R-:W-:Y:S04]  /*129d0*/  BSSY B0, `(.L_x_8186) ;  /* 0x000000a000007945 */ /* 0x000fe80003800000 */
[----:B------:R-:W-:-:S13]  /*129e0*/  ISETP.GE.AND P2, PT, R0, R2, PT ;  /* 0x000000020000720c */ /* 0x000fda0003f46270 */
[----:B------:R-:W-:Y:S05]  /*129f0*/  @P2 BRA `(.L_x_8187) ;  /* 0x00000000001c2947 */ /* 0x000fea0003800000 */
[----:B--2---:R-:W-:-:S05]  /*12a00*/  LEA R2, P2, R10, R4, 0x1 ;  /* 0x000000040a027211 */ /* 0x004fca00078408ff */
[----:B0-----:R-:W-:-:S05]  /*12a10*/  IMAD.X R3, RZ, RZ, R3, P2 ;  /* 0x000000ffff037224 */ /* 0x001fca00010e0603 */
[----:B------:R-:W-:Y:S01]  /*12a20*/  @!PT LDS RZ, [RZ] ;  /* 0x00000000fffff984 */ /* 0x000fe20000000800 */
[----:B------:R-:W-:Y:S01]  /*12a30*/  @!PT LDS RZ, [RZ] ;  /* 0x00000000fffff984 */ /* 0x000fe20000000800 */
[----:B------:R-:W-:Y:S01]  /*12a40*/  @!PT LDS RZ, [RZ] ;  /* 0x00000000fffff984 */ /* 0x000fe20000000800 */
[----:B------:R3:W-:Y:S04]  /*12a50*/  LDGSTS.E.BYPASS.LTC128B.128 [R9+0x13c00], desc[UR50][R2.64], !P0 ;  /* 0x13c0000002097fae */ /* 0x0007e8000c101d72 */
[----:B------:R3:W-:Y:S02]  /*12a60*/  LDGSTS.E.BYPASS.LTC128B.128 [R9+0x17c00], desc[UR50][R2.64+0x80], !P1 ;  /* 0x17c0008002097fae */ /* 0x0007e4000c901d72 */
.L_x_8187:
[----:B------:R-:W-:Y:S05]  /*12a70*/  BSYNC B0 ;  /* 0x0000000000007941 */ /* 0x000fea0003800000 */
.L_x_8186:
[----:B-1-3--:R-:W3:Y:S01]  /*12a80*/  LDL R9, [R1] ;  /* 0x0000000001097983 */ /* 0x00aee20000100800 */
[----:B------:R-:W-:Y:S01]  /*12a90*/  PLOP3.LUT P0, PT, PT, PT, PT, 0x80, 0x0 ;  /* 0x000000000000781c */ /* 0x000fe20003f0f070 */
[----:B------:R-:W-:Y:S01]  /*12aa0*/  NOP ;  /* 0x0000000000007918 */ /* 0x000fe20000000000 */
[----:B---3--:R-:W-:-:S11]  /*12ab0*/  VIADD R10, R9, 0x28800 ;  /* 0x00028800090a7836 */ /* 0x008fd60000000000 */
.L_x_8188:
[----:B------:R-:W3:Y:S01]  /*12ac0*/  LDL R2, [R1] ;  /* 0x0000000001027983 */ /* 0x000ee20000100800 */
[----:B------:R-:W-:Y:S02]  /*12ad0*/  PLOP3.LUT P1, PT, P1, P0, PT, 0xa2, 0x0 ;  /* 0x000000000000781c */ /* 0x000fe40000f21472 */
[----:B---3--:R-:W-:-:S08]  /*12ae0*/  @P0 R2UR P1, UR4, R2 ;  /* 0x00000000020402ca */ /* 0x008fd00000020000 */
[----:B------:R-:W-:-:S05]  /*12af0*/  @P0 PLOP3.LUT P0, PT, P1, PT, PT, 0x80, 0x0 ;  /* 0x000000000000081c */ /* 0x000fca0000f0f070 */
[----:B------:R-:W-:Y:S01]  /*12b00*/  @!P1 SYNCS.ARRIVE.TRANS64.RED.A0T1 RZ, [UR4+0x28800], RZ ;  /* 0x028800ffffff99a7 */ /* 0x000fe20008200404 */
[----:B------:R-:W-:Y:S07]  /*12b10*/  @!P1 ARRIVES.LDGSTSBAR.64.TRANSCNT [UR4+0x28800] ;  /* 0x02880000ff0099b0 */ /* 0x000fee0008000a84 */
[----:B------:R-:W-:Y:S05]  /*12b20*/  @P0 BRA.U.ANY `(.L_x_8188) ;  /* 0xfffffffd00e40947 */ /* 0x000fea000393ffff */
[----:B0-----:R-:W3:Y:S02]  /*12b30*/  LDL.LU R3, [R1+0x3c] ;  /* 0x00003c0001037983 */ /* 0x001ee40000300800 */
        /* <DEDUP_REMOVED lines=11> */
.L_x_8302:
[----:B------:R-:W-:Y:S05]  /*12bf0*/  BSYNC B0 ;  /* 0x0000000000007941 */ /* 0x000fea0003800000 */
.L_x_8189:
[----:B------:R-:W3:Y:S04]  /*12c00*/  LDL R3, [R1+0x28] ;  /* 0x0000280001037983 */ /* 0x000ee80000100800 */
[----:B0-----:R-:W4:Y:S01]  /*12c10*/  LDL R2, [R1+0x20] ;  /* 0x0000200001027983 */ /* 0x001f220000100800 */
[----:B------:R-:W-:Y:S01]  /*12c20*/  BSSY B0, `(.L_x_8191) ;  /* 0x00001f3000007945 */ /* 0x000fe20003800000 */
[----:B---3--:R-:W-:-:S05]  /*12c30*/  VIADD R0, R3, 0xfffffffe ;  /* 0xfffffffe03007836 */ /* 0x008fca0000000000 */
[----:B----4-:R-:W-:-:S13]  /*12c40*/  ISETP.GE.AND P0, PT, R0, R2, PT ;  /* 0x000000020000720c */ /* 0x010fda0003f06270 */
        /* <DEDUP_REMOVED lines=9> */
[----:B------:R-:W3:Y:S04]  /*12ce0*/  LDL R5, [R1+0x18] ;  /* 0x0000180001057983 */ /* 0x000ee80000100800 */
[----:B--2---:R-:W2:Y:S04]  /*12cf0*/  LDL R4, [R1+0x4] ;  /* 0x0000040001047983 */ /* 0x004ea80000100800 */
[----:B------:R-:W4:Y:S01]  /*12d00*/  LDL R3, [R1+0x10] ;  /* 0x0000100001037983 */ /* 0x000f220000100800 */
[----:B------:R-:W-:Y:S01]  /*12d10*/  BSSY B1, `(.L_x_8195) ;  /* 0x000009b000017945 */ /* 0x000fe20003800000 */
[----:B---3--:R-:W-:Y:S01]  /*12d20*/  LOP3.LUT P1, RZ, R5, 0x1, RZ, 0xc0, !PT ;  /* 0x0000000105ff7812 */ /* 0x008fe2000782c0ff */
[----:B--2---:R-:W-:-:S05]  /*12d30*/  VIADD R6, R4, 0x1 ;  /* 0x0000000104067836 */ /* 0x004fca0000000000 */
        /* <DEDUP_REMOVED lines=29> */
.L_x_8197:
[----:B------:R-:W2:Y:S01]  /*12f10*/  LDL R2, [R1] ;  /* 0x0000000001027983 */ /* 0x000ea20000100800 */
[----:B------:R-:W-:Y:S01]  /*12f20*/  BSSY B3, `(.L_x_8198) ;  /* 0x0000005000037945 */ /* 0x000fe20003800000 */
[----:B--2---:R-:W-:Y:S01]  /*12f30*/  IMAD R3, R6, 0x8, R2 ;  /* 0x0000000806037824 */ /* 0x004fe200078e0202 */
[----:B------:R-:W-:-:S04]  /*12f40*/  SHF.L.U32 R2, R9, 0x1f, RZ ;  /* 0x0000001f09027819 */ /* 0x000fc800000006ff */
[----:B------:R-:W1:Y:S02]  /*12f50*/  SYNCS.PHASECHK.TRANS64.TRYWAIT P0, [R3+URZ+0x28840], R2 ;  /* 0x02884002030075a7 */ /* 0x000e64000800017f */
[----:B-1----:R-:W-:Y:S05]  /*12f60*/  @!P0 BRA `(.L_x_8199) ;  /* 0x0000004000848947 */ /* 0x002fea0003800000 */
.L_x_8303:
[----:B------:R-:W-:Y:S05]  /*12f70*/  BSYNC B3 ;  /* 0x0000000000037941 */ /* 0x000fea0003800000 */
.L_x_8198:
        /* <DEDUP_REMOVED lines=12> */
.L_x_8201:
[----:B------:R-:W-:Y:S05]  /*13040*/  BSYNC B3 ;  /* 0x0000000000037941 */ /* 0x000fea0003800000 */
.L_x_8200:
        /* <DEDUP_REMOVED lines=13> */
.L_x_8202:
        /* <DEDUP_REMOVED lines=16> */
.L_x_8203:
        /* <DEDUP_REMOVED lines=17> */
.L_x_8304:
[----:B------:R-:W-:Y:S05]  /*13330*/  BSYNC B3 ;  /* 0x0000000000037941 */ /* 0x000fea0003800000 */
.L_x_8204:
[----:B------:R1:W5:Y:S01]  /*13340*/  LDL R15, [R1+0x4] ;  /* 0x00000400010f7983 */ /* 0x0003620000100800 */
[----:B------:R-:W-:Y:S01]  /*13350*/  BSSY B3, `(.L_x_8206) ;  /* 0x000000d000037945 */ /* 0x000fe20003800000 */
[----:B------:R-:W-:Y:S02]  /*13360*/  IMAD.MOV.U32 R12, RZ, RZ, 0x0 ;  /* 0x00000000ff0c7424 */ /* 0x000fe400078e00ff */
[----:B------:R-:W-:Y:S01]  /*13370*/  IMAD.MOV.U32 R13, RZ, RZ, 0x14f00000 ;  /* 0x14f00000ff0d7424 */ /* 0x000fe200078e00ff */
[----:B------:R-:W-:Y:S06]  /*13380*/  @P1 BRA `(.L_x_8207) ;  /* 0x0000000000241947 */ /* 0x000fec0003800000 */
[----:B------:R-:W2:Y:S01]  /*13390*/  LDL R7, [R1] ;  /* 0x0000000001077983 */ /* 0x000ea20000100800 */
        /* <DEDUP_REMOVED lines=8> */
.L_x_8207:
[----:B------:R-:W-:Y:S05]  /*13420*/  BSYNC B3 ;  /* 0x0000000000037941 */ /* 0x000fea0003800000 */
.L_x_8206:
[----:B0-2---:R-:W2:Y:S04]  /*13430*/  LDL R2, [R1] ;  /* 0x0000000001027983 */ /* 0x005ea80000100800 */
        /* <DEDUP_REMOVED lines=13> */
.L_x_8208:
        /* <DEDUP_REMOVED lines=15> */
.L_x_8209:
        /* <DEDUP_REMOVED lines=12> */
.L_x_8196:
[----:B------:R-:W-:Y:S05]  /*136c0*/  BSYNC B1 ;  /* 0x0000000000017941 */ /* 0x000fea0003800000 */
.L_x_8195:
[----:B0-----:R-:W2:Y:S04]  /*136d0*/  LDL R0, [R1+0x28] ;  /* 0x0000280001007983 */ /* 0x001ea80000100800 */
[----:B------:R0:W-:Y:S04]  /*136e0*/  STL [R1+0x4], R6 ;  /* 0x0000040601007387 */ /* 0x0001e80000100800 */
[----:B------:R0:W-:Y:S02]  /*136f0*/  STL [R1+0x10], R9 ;  /* 0x0000100901007387 */ /* 0x0001e40000100800 */
[----:B0-2---:R-:W-:-:S07]  /*13700*/  VIADD R0, R0, 0xfffffffd ;  /* 0xfffffffd00007836 */ /* 0x005fce0000000000 */
.L_x_8194:
[----:B------:R-:W-:Y:S05]  /*13710*/  BSYNC B2 ;  /* 0x0000000000027941 */ /* 0x000fea0003800000 */
.L_x_8193:
[----:B------:R-:W3:Y:S01]  /*13720*/  LDL.LU R2, [R1+0x28] ;  /* 0x0000280001027983 */ /* 0x000ee20000300800 */
[----:B------:R-:W-:Y:S01]  /*13730*/  VIADD R8, R8, 0xfffffffe ;  /* 0xfffffffe08087836 */ /* 0x000fe20000000000 */
[----:B---3--:R-:W-:-:S04]  /*13740*/  LOP3.LUT R2, RZ, R2, RZ, 0x33, !PT ;  /* 0x00000002ff027212 */ /* 0x008fc800078e33ff */
[----:B------:R-:W-:-:S13]  /*13750*/  ISETP.NE.AND P0, PT, R8, R2, PT ;  /* 0x000000020800720c */ /* 0x000fda0003f05270 */
[----:B------:R-:W-:Y:S05]  /*13760*/  @!P0 BRA `(.L_x_8192) ;  /* 0x0000001000f88947 */ /* 0x000fea0003800000 */
[----:B------:R-:W-:-:S07]  /*13770*/  IMAD.MOV.U32 R9, RZ, RZ, R17 ;  /* 0x000000ffff097224 */ /* 0x000fce00078e0011 */
.L_x_8240:
        /* <DEDUP_REMOVED lines=11> */
[----:B0-----:R-:W-:Y:S06]  /*13830*/  @!P1 BRA `(.L_x_8211) ;  /* 0x0000000800409947 */ /* 0x001fec0003800000 */
        /* <DEDUP_REMOVED lines=24> */
.L_x_8212:
[----:B------:R-:W2:Y:S01]  /*139c0*/  LDL R2, [R1] ;  /* 0x0000000001027983 */ /* 0x000ea20000100800 */
[----:B------:R-:W-:Y:S01]  /*139d0*/  BSSY B2, `(.L_x_8213) ;  /* 0x0000005000027945 */ /* 0x000fe20003800000 */
[----:B--2---:R-:W-:Y:S01]  /*139e0*/  IMAD R3, R4, 0x8, R2 ;  /* 0x0000000804037824 */ /* 0x004fe200078e0202 */
[----:B------:R-:W-:-:S04]  /*139f0*/  SHF.L.U32 R2, R5, 0x1f, RZ ;  /* 0x0000001f05027819 */ /* 0x000fc800000006ff */
[----:B------:R-:W2:Y:S02]  /*13a00*/  SYNCS.PHASECHK.TRANS64.TRYWAIT P0, [R3+URZ+0x28840], R2 ;  /* 0x02884002030075a7 */ /* 0x000ea4000800017f */
[----:B--2---:R-:W-:Y:S05]  /*13a10*/  @!P0 BRA `(.L_x_8214) ;  /* 0x0000003800008947 */ /* 0x004fea0003800000 */
.L_x_8305:
[----:B------:R-:W-:Y:S05]  /*13a20*/  BSYNC B2 ;  /* 0x0000000000027941 */ /* 0x000fea0003800000 */
.L_x_8213:
        /* <DEDUP_REMOVED lines=12> */
.L_x_8216:
[----:B------:R-:W-:Y:S05]  /*13af0*/  BSYNC B2 ;  /* 0x0000000000027941 */ /* 0x000fea0003800000 */
.L_x_8215:
[----:B--2---:R-:W2:Y:S04]  /*13b00*/  LDL R2, [R1] ;  /* 0x0000000001027983 */ /* 0x004ea80000100800 */
        /* <DEDUP_REMOVED lines=12> */
.L_x_8217:
        /* <DEDUP_REMOVED lines=16> */
.L_x_8218:
        /* <DEDUP_REMOVED lines=17> */
.L_x_8306:
[----:B------:R-:W-:Y:S05]  /*13de0*/  BSYNC B2 ;  /* 0x0000000000027941 */ /* 0x000fea0003800000 */
.L_x_8219:
[----:B------:R-:W-:Y:S01]  /*13df0*/  BSSY B2, `(.L_x_8221) ;  /* 0x000000b000027945 */ /* 0x000fe20003800000 */
[----:B------:R-:W-:Y:S02]  /*13e00*/  IMAD.MOV.U32 R12, RZ, RZ, 0x0 ;  /* 0x00000000ff0c7424 */ /* 0x000fe400078e00ff */
[----:B------:R-:W-:Y:S01]  /*13e10*/  IMAD.MOV.U32 R13, RZ, RZ, 0x14f00000 ;  /* 0x14f00000ff0d7424 */ /* 0x000fe200078e00ff */
[----:B------:R-:W-:Y:S06]  /*13e20*/  @P1 BRA `(.L_x_8222) ;  /* 0x00000000001c1947 */ /* 0x000fec0003800000 */
[----:B------:R-:W2:Y:S01]  /*13e30*/  S2R R6, SR_TID.X ;  /* 0x0000000000067919 */ /* 0x000ea20000002100 */
[----:B0-----:R-:W-:-:S04]  /*13e40*/  IMAD.MOV.U32 R3, RZ, RZ, 0x8000 ;  /* 0x00008000ff037424 */ /* 0x001fc800078e00ff */
[----:B------:R3:W-:Y:S01]  /*13e50*/  SYNCS.ARRIVE.TRANS64 RZ, [R2+URZ+0x50], R3 ;  /* 0x0000500302ff79a7 */ /* 0x0007e2000800003f */
[----:B--2---:R-:W-:-:S04]  /*13e60*/  LOP3.LUT R6, R6, 0x1f, RZ, 0xc0, !PT ;  /* 0x0000001f06067812 */ /* 0x004fc800078ec0ff */
[----:B------:R-:W-:-:S13]  /*13e70*/  ISETP.NE.AND P0, PT, R6, RZ, PT ;  /* 0x000000ff0600720c */ /* 0x000fda0003f05270 */
[----:B---3--:R-:W-:Y:S05]  /*13e80*/  @!P0 BRA `(.L_x_8222) ;  /* 0x0000000000048947 */ /* 0x008fea0003800000 */
[----:B------:R-:W-:Y:S01]  /*13e90*/  BPT.TRAP 0x1 ;  /* 0x000000040000795c */ /* 0x000fe20000300000 */
.L_x_8222:
[----:B------:R-:W-:Y:S05]  /*13ea0*/  BSYNC B2 ;  /* 0x0000000000027941 */ /* 0x000fea0003800000 */
.L_x_8221:
[----:B------:R-:W2:Y:S04]  /*13eb0*/  LDL R15, [R1] ;  /* 0x00000000010f7983 */ /* 0x000ea80000100800 */
[----:B0-----:R-:W2:Y:S04]  /*13ec0*/  LDL.LU R3, [R1+0x4] ;  /* 0x0000040001037983 */ /* 0x001ea80000300800 */
[----:B------:R-:W3:Y:S04]  /*13ed0*/  LDL R7, [R1+0x14] ;  /* 0x0000140001077983 */ /* 0x000ee80000100800 */
        /* <DEDUP_REMOVED lines=11> */
.L_x_8223:
        /* <DEDUP_REMOVED lines=15> */
.L_x_8224:
        /* <DEDUP_REMOVED lines=12> */
.L_x_8211:
[----:B------:R-:W-:Y:S05]  /*14140*/  BSYNC B1 ;  /* 0x0000000000017941 */ /* 0x000fea0003800000 */
.L_x_8210:
        /* <DEDUP_REMOVED lines=17> */
[----:B------:R-:W3:Y:S01]  /*14260*/  LDL R14, [R1+0x1c] ;  /* 0x00001c00010e7983 */ /* 0x000ee20000100800 */
[----:B0-----:R-:W0:Y:S01]  /*14270*/  LDC R8, c[0x0][0x43c] ;  /* 0x00010f00ff087b82 */ /* 0x001e220000000800 */
[----:B------:R-:W-:Y:S02]  /*14280*/  ULDC.64 UR6, c[0x0][0x428] ;  /* 0x00010a0000067ab9 */ /* 0x000fe40000000a00 */
[----:B------:R-:W4:Y:S01]  /*14290*/  LDL R13, [R1+0xc] ;  /* 0x00000c00010d7983 */ /* 0x000f220000100800 */
        /* <DEDUP_REMOVED lines=8> */
[----:B---3--:R-:W-:-:S04]  /*14320*/  IMAD R8, R14, UR6, RZ ;  /* 0x000000060e087c24 */ /* 0x008fc8000f8e02ff */
[C---:B----4-:R-:W-:Y:S02]  /*14330*/  IMAD R8, R13.reuse, UR7, R8 ;  /* 0x000000070d087c24 */ /* 0x050fe4000f8e0208 */
[----:B------:R-:W-:-:S04]  /*14340*/  IMAD.WIDE.U32 R2, R13, UR6, R2 ;  /* 0x000000060d027c25 */ /* 0x000fc8000f8e0002 */
[----:B------:R-:W-:Y:S01]  /*14350*/  IMAD.IADD R3, R8, 0x1, R3 ;  /* 0x0000000108037824 */ /* 0x000fe200078e0203 */
[----:B------:R-:W-:-:S04]  /*14360*/  LEA R8, P0, R2, UR4, 0x2 ;  /* 0x0000000402087c11 */ /* 0x000fc8000f8010ff */
[----:B------:R-:W-:-:S06]  /*14370*/  LEA.HI.X R9, R2, UR5, R3, 0x2, P0 ;  /* 0x0000000502097c11 */ /* 0x000fcc00080f1403 */
[----:B------:R3:W5:Y:S03]  /*14380*/  LDG.E R9, desc[UR50][R8.64] ;  /* 0x0000003208097981 */ /* 0x000766000c1e1900 */
.L_x_8227:
[----:B------:R-:W4:Y:S01]  /*14390*/  LDL R2, [R1] ;  /* 0x0000000001027983 */ /* 0x000f220000100800 */
[----:B------:R-:W-:Y:S01]  /*143a0*/  SHF.L.U32 R3, R11, 0x1f, RZ ;  /* 0x0000001f0b037819 */ /* 0x000fe200000006ff */
[----:B------:R-:W-:Y:S01]  /*143b0*/  BSSY B2, `(.L_x_8228) ;  /* 0x0000004000027945 */ /* 0x000fe20003800000 */
[----:B----4-:R-:W-:-:S04]  /*143c0*/  IMAD R2, R12, 0x8, R2 ;  /* 0x000000080c027824 */ /* 0x010fc800078e0202 */
[----:B------:R-:W4:Y:S02]  /*143d0*/  SYNCS.PHASECHK.TRANS64.TRYWAIT P0, [R2+URZ+0x28840], R3 ;  /* 0x02884003020075a7 */ /* 0x000f24000800017f */
[----:B----4-:R-:W-:Y:S05]  /*143e0*/  @!P0 BRA `(.L_x_8229) ;  /* 0x0000002c00b48947 */ /* 0x010fea0003800000 */
.L_x_8307:
[----:B------:R-:W-:Y:S05]  /*143f0*/  BSYNC B2 ;  /* 0x0000000000027941 */ /* 0x000fea0003800000 */
.L_x_8228:
[----:B0--3--:R-:W0:Y:S01]  /*14400*/  S2R R8, SR_TID.X ;  /* 0x0000000000087919 */ /* 0x009e220000002100 */
[----:B------:R-:W-:Y:S01]  /*14410*/  BSSY B2, `(.L_x_8230) ;  /* 0x000000b000027945 */ /* 0x000fe20003800000 */
[----:B0-----:R-:W-:-:S04]  /*14420*/  LOP3.LUT R8, R8, 0x7f, RZ, 0xc0, !PT ;  /* 0x0000007f08087812 */ /* 0x001fc800078ec0ff */
[----:B------:R-:W-:-:S13]  /*14430*/  ISETP.NE.AND P1, PT, R8, RZ, PT ;  /* 0x000000ff0800720c */ /* 0x000fda0003f25270 */
[----:B------:R-:W-:Y:S05]  /*14440*/  @P1 BRA `(.L_x_8231) ;  /* 0x00000000001c1947 */ /* 0x000fea0003800000 */
[----:B------:R-:W0:Y:S01]  /*14450*/  S2R R8, SR_TID.X ;  /* 0x0000000000087919 */ /* 0x000e220000002100 */
[----:B----4-:R-:W-:-:S04]  /*14460*/  IMAD.MOV.U32 R3, RZ, RZ, 0x8000 ;  /* 0x00008000ff037424 */ /* 0x010fc800078e00ff */
[----:B------:R3:W-:Y:S01]  /*14470*/  SYNCS.ARRIVE.TRANS64 RZ, [R2+URZ+0x28830], R3 ;  /* 0x0288300302ff79a7 */ /* 0x0007e2000800003f */
[----:B0-----:R-:W-:-:S04]  /*14480*/  LOP3.LUT R8, R8, 0x1f, RZ, 0xc0, !PT ;  /* 0x0000001f08087812 */ /* 0x001fc800078ec0ff */
[----:B------:R-:W-:-:S13]  /*14490*/  ISETP.NE.AND P0, PT, R8, RZ, PT ;  /* 0x000000ff0800720c */ /* 0x000fda0003f05270 */
[----:B---3--:R-:W-:Y:S05]  /*144a0*/  @!P0 BRA `(.L_x_8231) ;  /* 0x0000000000048947 */ /* 0x008fea0003800000 */
[----:B------:R-:W-:Y:S01]  /*144b0*/  BPT.TRAP 0x1 ;  /* 0x000000040000795c */ /* 0x000fe20000300000 */
.L_x_8231:
[----:B------:R-:W-:Y:S05]  /*144c0*/  BSYNC B2 ;  /* 0x0000000000027941 */ /* 0x000fea0003800000 */
.L_x_8230:
[----:B----4-:R-:W3:Y:S04]  /*144d0*/  LDL R2, [R1+0x4] ;  /* 0x0000040001027983 */ /* 0x010ee80000100800 */
[----:B--2---:R-:W2:Y:S04]  /*144e0*/  LDL R11, [R1] ;  /* 0x00000000010b7983 */ /* 0x004ea80000100800 */
        /* <DEDUP_REMOVED lines=8> */
[C---:B---3--:R-:W-:Y:S02]  /*14570*/  IMAD R3, R2.reuse, 0x8, R10 ;  /* 0x0000000802037824 */ /* 0x048fe400078e020a */
[----:B--2---:R-:W-:Y:S02]  /*14580*/  IMAD R2, R2, 0x8000, R11 ;  /* 0x0000800002027824 */ /* 0x004fe400078e020b */
[----:B------:R-:W-:-:S02]  /*14590*/  VIADD R3, R3, 0x30 ;  /* 0x0000003003037836 */ /* 0x000fc40000000000 */
[----:B----4-:R-:W-:Y:S02]  /*145a0*/  IMAD R8, R7, 0x80, R8 ;  /* 0x0000008007087824 */ /* 0x010fe400078e0208 */
[----:B------:R-:W-:-:S07]  /*145b0*/  VIADD R11, R2, 0x18400 ;  /* 0x00018400020b7836 */ /* 0x000fce0000000000 */
.L_x_8232:
        /* <DEDUP_REMOVED lines=16> */
.L_x_8233:
        /* <DEDUP_REMOVED lines=15> */
.L_x_8308:
[----:B------:R-:W-:Y:S05]  /*147b0*/  BSYNC B2 ;  /* 0x0000000000027941 */ /* 0x000fea0003800000 */
.L_x_8234:
        /* <DEDUP_REMOVED lines=11> */
.L_x_8237:
[----:B------:R-:W-:Y:S05]  /*14870*/  BSYNC B2 ;  /* 0x0000000000027941 */ /* 0x000fea0003800000 */
.L_x_8236:
        /* <DEDUP_REMOVED lines=13> */
.L_x_8238:
        /* <DEDUP_REMOVED lines=15> */
.L_x_8239:
        /* <DEDUP_REMOVED lines=12> */
.L_x_8226:
[----:B------:R-:W-:Y:S05]  /*14b00*/  BSYNC B1 ;  /* 0x0000000000017941 */ /* 0x000fea0003800000 */
.L_x_8225:
[----:B------:R-:W4:Y:S01]  /*14b10*/  LDL R2, [R1+0x20] ;  /* 0x0000200001027983 */ /* 0x000f220000100800 */
[----:B------:R-:W-:Y:S01]  /*14b20*/  VIADD R0, R0, 0xfffffffe ;  /* 0xfffffffe00007836 */ /* 0x000fe20000000000 */
[----:B----4-:R-:W-:-:S13]  /*14b30*/  ISETP.GT.AND P0, PT, R6, R2, PT ;  /* 0x000000020600720c */ /* 0x010fda0003f04270 */
[----:B------:R-:W-:Y:S05]  /*14b40*/  @P0 BRA `(.L_x_8240) ;  /* 0xffffffec000c0947 */ /* 0x000fea000383ffff */
.L_x_8192:
[----:B------:R-:W-:Y:S05]  /*14b50*/  BSYNC B0 ;  /* 0x0000000000007941 */ /* 0x000fea0003800000 */
.L_x_8191:
[----:B------:R-:W4:Y:S01]  /*14b60*/  S2R R2, SR_TID.X ;  /* 0x0000000000027919 */ /* 0x000f220000002100 */
[----:B------:R-:W-:Y:S01]  /*14b70*/  BSSY B0, `(.L_x_8241) ;  /* 0x0000010000007945 */ /* 0x000fe20003800000 */
[----:B----4-:R-:W-:-:S04]  /*14b80*/  LOP3.LUT R6, R2, 0x7f, RZ, 0xc0, !PT ;  /* 0x0000007f02067812 */ /* 0x010fc800078ec0ff */
[----:B------:R-:W-:-:S13]  /*14b90*/  ISETP.NE.AND P0, PT, R6, RZ, PT ;  /* 0x000000ff0600720c */ /* 0x000fda0003f05270 */
[----:B------:R-:W-:Y:S05]  /*14ba0*/  @P0 BRA `(.L_x_8242) ;  /* 0x0000000000300947 */ /* 0x000fea0003800000 */
[----:B------:R-:W4:Y:S01]  /*14bb0*/  S2R R3, SR_LANEID ;  /* 0x0000000000037919 */ /* 0x000f220000000000 */
[----:B------:R-:W-:Y:S01]  /*14bc0*/  VOTEU.ANY UR4, UPT, PT ;  /* 0x0000000000047886 */ /* 0x000fe200038e0100 */
[----:B--2---:R-:W2:Y:S01]  /*14bd0*/  LDC.64 R4, c[0x0][0xc60] ;  /* 0x00031800ff047b82 */ /* 0x004ea20000000a00 */
[----:B------:R-:W4:Y:S08]  /*14be0*/  FLO.U32 R0, UR4 ;  /* 0x0000000400007d00 */ /* 0x000f3000080e0000 */
[----:B------:R-:W2:Y:S01]  /*14bf0*/  POPC R2, UR4 ;  /* 0x0000000400027d09 */ /* 0x000ea20008000000 */
[----:B----4-:R-:W-:-:S13]  /*14c00*/  ISETP.EQ.U32.AND P0, PT, R0, R3, PT ;  /* 0x000000030000720c */ /* 0x010fda0003f02070 */
[----:B--2---:R-:W2:Y:S01]  /*14c10*/  @P0 ATOMG.E.ADD.STRONG.GPU PT, R5, desc[UR50][R4.64], R2 ;  /* 0x00000002040509a8 */ /* 0x004ea200081ee1f2 */
[----:B------:R-:W4:Y:S02]  /*14c20*/  S2R R3, SR_LTMASK ;  /* 0x0000000000037919 */ /* 0x000f240000003900 */
[----:B----4-:R-:W-:-:S06]  /*14c30*/  LOP3.LUT R3, R3, UR4, RZ, 0xc0, !PT ;  /* 0x0000000403037c12 */ /* 0x010fcc000f8ec0ff */
[----:B------:R-:W4:Y:S01]  /*14c40*/  POPC R3, R3 ;  /* 0x0000000300037309 */ /* 0x000f220000000000 */
[----:B--2---:R-:W4:Y:S02]  /*14c50*/  SHFL.IDX PT, R0, R5, R0, 0x1f ;  /* 0x00001f0005007589 */ /* 0x004f2400000e0000 */
[----:B----4-:R-:W-:-:S07]  /*14c60*/  IADD3 R16, R0, UR37, R3 ;  /* 0x0000002500107c10 */ /* 0x010fce000fffe003 */
.L_x_8242:
[----:B------:R-:W-:Y:S05]  /*14c70*/  BSYNC B0 ;  /* 0x0000000000007941 */ /* 0x000fea0003800000 */
.L_x_8241:
[----:B------:R-:W4:Y:S01]  /*14c80*/  LDL R0, [R1+0x18] ;  /* 0x0000180001007983 */ /* 0x000f220000100800 */
[----:B------:R-:W-:Y:S01]  /*14c90*/  BSSY B0, `(.L_x_8243) ;  /* 0x000003e000007945 */ /* 0x000fe20003800000 */
[----:B----4-:R-:W-:-:S13]  /*14ca0*/  LOP3.LUT P0, RZ, R0, 0x1, RZ, 0xc0, !PT ;  /* 0x0000000100ff7812 */ /* 0x010fda000780c0ff */
[----:B------:R-:W-:Y:S05]  /*14cb0*/  @!P0 BRA `(.L_x_8244) ;  /* 0x0000000000ec8947 */ /* 0x000fea0003800000 */
[----:B------:R-:W4:Y:S04]  /*14cc0*/  LDL R3, [R1] ;  /* 0x0000000001037983 */ /* 0x000f280000100800 */
[----:B------:R-:W4:Y:S04]  /*14cd0*/  LDL R0, [R1+0x4] ;  /* 0x0000040001007983 */ /* 0x000f280000100800 */
[----:B------:R-:W5:Y:S01]  /*14ce0*/  LDL R2, [R1+0x10] ;  /* 0x0000100001027983 */ /* 0x000f620000100800 */
[----:B------:R-:W-:Y:S01]  /*14cf0*/  BSSY B1, `(.L_x_8245) ;  /* 0x0000006000017945 */ /* 0x000fe20003800000 */
[----:B------:R-:W-:Y:S01]  /*14d00*/  ISETP.NE.AND P1, PT, R6, RZ, PT ;  /* 0x000000ff0600720c */ /* 0x000fe20003f25270 */
[----:B----4-:R-:W-:Y:S01]  /*14d10*/  IMAD R0, R0, 0x8, R3 ;  /* 0x0000000800007824 */ /* 0x010fe200078e0203 */
[----:B-----5:R-:W-:-:S04]  /*14d20*/  SHF.L.U32 R3, R2, 0x1f, RZ ;  /* 0x0000001f02037819 */ /* 0x020fc800000006ff */
[----:B------:R-:W4:Y:S02]  /*14d30*/  SYNCS.PHASECHK.TRANS64.TRYWAIT P0, [R0+URZ+0x28860], R3 ;  /* 0x02886003000075a7 */ /* 0x000f24000800017f */
[----:B----4-:R-:W-:Y:S05]  /*14d40*/  @!P0 BRA `(.L_x_8246) ;  /* 0x0000002400848947 */ /* 0x010fea0003800000 */
.L_x_8309:
[----:B------:R-:W-:Y:S05]  /*14d50*/  BSYNC B1 ;  /* 0x0000000000017941 */ /* 0x000fea0003800000 */
.L_x_8245:
[----:B------:R-:W-:Y:S04]  /*14d60*/  BSSY B1, `(.L_x_8247) ;  /* 0x0000009000017945 */ /* 0x000fe80003800000 */
[----:B------:R-:W-:Y:S05]  /*14d70*/  @P1 BRA `(.L_x_8248) ;  /* 0x00000000001c1947 */ /* 0x000fea0003800000 */
[----:B------:R-:W5:Y:S01]  /*14d80*/  S2R R2, SR_TID.X ;  /* 0x0000000000027919 */ /* 0x000f620000002100 */
[----:B----4-:R-:W-:-:S04]  /*14d90*/  IMAD.MOV.U32 R3, RZ, RZ, 0x8000 ;  /* 0x00008000ff037424 */ /* 0x010fc800078e00ff */
[----:B------:R4:W-:Y:S01]  /*14da0*/  SYNCS.ARRIVE.TRANS64 RZ, [R0+URZ+0x28850], R3 ;  /* 0x0288500300ff79a7 */ /* 0x0009e2000800003f */
[----:B-----5:R-:W-:-:S04]  /*14db0*/  LOP3.LUT R2, R2, 0x1f, RZ, 0xc0, !PT ;  /* 0x0000001f02027812 */ /* 0x020fc800078ec0ff */
[----:B------:R-:W-:-:S13]  /*14dc0*/  ISETP.NE.AND P0, PT, R2, RZ, PT ;  /* 0x000000ff0200720c */ /* 0x000fda0003f05270 */
[----:B----4-:R-:W-:Y:S05]  /*14dd0*/  @!P0 BRA `(.L_x_8248) ;  /* 0x0000000000048947 */ /* 0x010fea0003800000 */
[----:B------:R-:W-:Y:S01]  /*14de0*/  BPT.TRAP 0x1 ;  /* 0x000000040000795c */ /* 0x000fe20000300000 */
.L_x_8248:
[----:B------:R-:W-:Y:S05]  /*14df0*/  BSYNC B1 ;  /* 0x0000000000017941 */ /* 0x000fea0003800000 */
.L_x_8247:
[----:B------:R-:W5:Y:S04]  /*14e00*/  LDL.LU R5, [R1+0x14] ;  /* 0x0000140001057983 */ /* 0x000f680000300800 */
[----:B------:R-:W5:Y:S04]  /*14e10*/  LDL.LU R2, [R1+0x8] ;  /* 0x0000080001027983 */ /* 0x000f680000300800 */
[----:B--2---:R-:W2:Y:S04]  /*14e20*/  LDL R4, [R1] ;  /* 0x0000000001047983 */ /* 0x004ea80000100800 */
[----:B----4-:R-:W2:Y:S01]  /*14e30*/  LDL R3, [R1+0x4] ;  /* 0x0000040001037983 */ /* 0x010ea20000100800 */
[----:B------:R-:W-:Y:S01]  /*14e40*/  UIADD3 UR4, UP0, UR38, 0x470, URZ ;  /* 0x0000047026047890 */ /* 0x000fe2000ff1e03f */
[----:B------:R-:W-:Y:S01]  /*14e50*/  PLOP3.LUT P0, PT, PT, PT, PT, 0x80, 0x0 ;  /* 0x000000000000781c */ /* 0x000fe20003f0f070 */
[----:B------:R-:W-:Y:S01]  /*14e60*/  VIADD R0, R0, 0x28850 ;  /* 0x0002885000007836 */ /* 0x000fe20000000000 */
[----:B------:R-:W-:Y:S01]  /*14e70*/  UMOV UR6, 0x0 ;  /* 0x0000000000067882 */ /* 0x000fe20000000000 */
[----:B------:R-:W-:Y:S01]  /*14e80*/  UIADD3.X UR5, URZ, UR39, URZ, UP0, !UPT ;  /* 0x000000273f057290 */ /* 0x000fe200087fe43f */
[----:B------:R-:W-:Y:S01]  /*14e90*/  UMOV UR7, 0x14f00000 ;  /* 0x14f0000000077882 */ /* 0x000fe20000000000 */
[----:B------:R-:W-:Y:S01]  /*14ea0*/  UMOV UR10, URZ ;  /* 0x0000003f000a7c82 */ /* 0x000fe20008000000 */
[----:B-----5:R-:W-:-:S02]  /*14eb0*/  IMAD R2, R2, 0x80, R5 ;  /* 0x0000008002027824 */ /* 0x020fc400078e0205 */
[----:B--2---:R-:W-:-:S04]  /*14ec0*/  IMAD R3, R3, 0x8000, R4 ;  /* 0x0000800003037824 */ /* 0x004fc800078e0204 */
[----:B------:R-:W-:-:S07]  /*14ed0*/  VIADD R4, R3, 0x400 ;  /* 0x0000040003047836 */ /* 0x000fce0000000000 */
.L_x_8249:
        /* <DEDUP_REMOVED lines=15> */
.L_x_8250:
        /* <DEDUP_REMOVED lines=9> */
[----:B----4-:R-:W-:Y:S05]  /*15060*/  @P0 BRA.U.ANY `(.L_x_8250) ;  /* 0xfffffffd00d80947 */ /* 0x010fea000393ffff */
.L_x_8244:
[----:B------:R-:W-:Y:S05]  /*15070*/  BSYNC B0 ;  /* 0x0000000000007941 */ /* 0x000fea0003800000 */
.L_x_8243:
[----:B------:R-:W4:Y:S04]  /*15080*/  LDL.LU R5, [R1+0x4] ;  /* 0x0000040001057983 */ /* 0x000f280000300800 */
[----:B--2---:R-:W2:Y:S01]  /*15090*/  LDL.LU R4, [R1+0x10] ;  /* 0x0000100001047983 */ /* 0x004ea20000300800 */
[----:B----4-:R-:W-:-:S05]  /*150a0*/  VIADD R0, R5, 0x1 ;  /* 0x0000000105007836 */ /* 0x010fca0000000000 */
[----:B------:R-:W-:-:S04]  /*150b0*/  ISETP.NE.AND P0, PT, R0, 0x2, PT ;  /* 0x000000020000780c */ /* 0x000fc80003f05270 */
[----:B------:R-:W-:Y:S02]  /*150c0*/  SEL R2, RZ, 0x1, P0 ;  /* 0x00000001ff027807 */ /* 0x000fe40000000000 */
[----:B------:R-:W-:Y:S02]  /*150d0*/  SEL R0, R0, RZ, P0 ;  /* 0x000000ff00007207 */ /* 0x000fe40000000000 */
[----:B--2---:R-:W-:-:S03]  /*150e0*/  LOP3.LUT R4, R4, R2, RZ, 0x3c, !PT ;  /* 0x0000000204047212 */ /* 0x004fc600078e3cff */
[----:B------:R2:W-:Y:S04]  /*150f0*/  STL [R1+0x4], R0 ;  /* 0x0000040001007387 */ /* 0x0005e80000100800 */
[----:B------:R2:W-:Y:S02]  /*15100*/  STL [R1+0x10], R4 ;  /* 0x0000100401007387 */ /* 0x0005e40000100800 */
.L_x_8171:
[----:B------:R-:W-:Y:S05]  /*15110*/  BSYNC B7 ;  /* 0x0000000000077941 */ /* 0x000fea0003800000 */
.L_x_8169:
        /* <DEDUP_REMOVED lines=10> */
[----:B------:R2:W-:Y:S01]  /*151c0*/  STL [R1], R0 ;  /* 0x0000000001007387 */ /* 0x0005e20000100800 */
[----:B------:R-:W-:Y:S06]  /*151d0*/  BAR.ARV 0x4, 0x180 ;  /* 0x0106000000007b1d */ /* 0x000fec0000002000 */
[----:B------:R-:W-:Y:S05]  /*151e0*/  BRA `(.L_x_8252) ;  /* 0x0000000800d47947 */ /* 0x000fea0003800000 */
.L_x_8251:
[----:B------:R-:W2:Y:S01]  /*151f0*/  S2R R0, SR_TID.X ;  /* 0x0000000000007919 */ /* 0x000ea20000002100 */
[----:B------:R-:W-:Y:S01]  /*15200*/  UMOV UR4, 0xffffffff ;  /* 0xffffffff00047882 */ /* 0x000fe20000000000 */
[----:B--2---:R-:W-:-:S04]  /*15210*/  LOP3.LUT R4, R0, 0x1f, RZ, 0xc0, !PT ;  /* 0x0000001f00047812 */ /* 0x004fc800078ec0ff */
[----:B------:R-:W-:Y:S01]  /*15220*/  ISETP.NE.AND P0, PT, R4, 0x1f, PT ;  /* 0x0000001f0400780c */ /* 0x000fe20003f05270 */
[----:B------:R-:W-:-:S12]  /*15230*/  BRA.DIV UR4, `(.L_x_8253) ;  /* 0x00000022045c7947 */ /* 0x000fd8000b800000 */
[----:B------:R-:W-:Y:S01]  /*15240*/  IMAD.IADD R5, R19, 0x1, R4 ;  /* 0x0000000113057824 */ /* 0x000fe200078e0204 */
[----:B------:R-:W-:-:S04]  /*15250*/  ULDC UR4, c[0x0][0xc3c] ;  /* 0x00030f0000047ab9 */ /* 0x000fc80000000800 */
[----:B------:R-:W-:-:S13]  /*15260*/  ISETP.GE.OR P1, PT, R5, UR4, !P0 ;  /* 0x0000000405007c0c */ /* 0x000fda000c726670 */
[----:B------:R-:W2:Y:S02]  /*15270*/  @!P1 LDC.64 R2, c[0x0][0xc80] ;  /* 0x00032000ff029b82 */ /* 0x000ea40000000a00 */
[----:B--2---:R-:W-:-:S06]  /*15280*/  @!P1 IMAD.WIDE R2, R5, 0x4, R2 ;  /* 0x0000000405029825 */ /* 0x004fcc00078e0202 */
[----:B------:R2:W4:Y:S01]  /*15290*/  @!P1 LDG.E R3, desc[UR50][R2.64] ;  /* 0x0000003202039981 */ /* 0x000522000c1e1900 */
[C---:B------:R-:W-:Y:S02]  /*152a0*/  ISETP.GE.U32.AND P2, PT, R4.reuse, 0x2, PT ;  /* 0x000000020400780c */ /* 0x040fe40003f46070 */
[C---:B------:R-:W-:Y:S01]  /*152b0*/  ISETP.GE.U32.AND P3, PT, R4.reuse, 0x4, PT ;  /* 0x000000040400780c */ /* 0x040fe20003f66070 */
[----:B------:R-:W-:Y:S01]  /*152c0*/  SHFL.IDX PT, R0, R16, RZ, 0x1f ;  /* 0x00001fff10007589 */ /* 0x000fe200000e0000 */
[C---:B------:R-:W-:Y:S02]  /*152d0*/  ISETP.GE.U32.AND P4, PT, R4.reuse, 0x8, PT ;  /* 0x000000080400780c */ /* 0x040fe40003f86070 */
[C---:B------:R-:W-:Y:S01]  /*152e0*/  ISETP.GE.U32.AND P5, PT, R4.reuse, 0x10, PT ;  /* 0x000000100400780c */ /* 0x040fe20003fa6070 */
[----:B--2---:R-:W-:Y:S02]  /*152f0*/  IMAD.MOV.U32 R2, RZ, RZ, RZ ;  /* 0x000000ffff027224 */ /* 0x004fe400078e00ff */
[----:B----4-:R-:W-:Y:S01]  /*15300*/  @!P1 IMAD.MOV.U32 R2, RZ, RZ, R3 ;  /* 0x000000ffff029224 */ /* 0x010fe200078e0003 */
[----:B------:R-:W-:-:S04]  /*15310*/  ISETP.NE.AND P1, PT, R4, RZ, PT ;  /* 0x000000ff0400720c */ /* 0x000fc80003f25270 */
[----:B------:R-:W2:Y:S02]  /*15320*/  SHFL.UP PT, R14, R2, 0x1, RZ ;  /* 0x04200000020e7989 */ /* 0x000ea400000e00ff */
[----:B--2---:R-:W-:-:S05]  /*15330*/  SEL R5, R14, RZ, P1 ;  /* 0x000000ff0e057207 */ /* 0x004fca0000800000 */
[----:B------:R-:W-:Y:S02]  /*15340*/  IMAD.IADD R3, R2, 0x1, R5 ;  /* 0x0000000102037824 */ /* 0x000fe400078e0205 */
[----:B------:R-:W-:Y:S04]  /*15350*/  SHFL.IDX PT, R5, R16, 0x1, 0x1f ;  /* 0x00201f0010057f89 */ /* 0x000fe800000e0000 */
        /* <DEDUP_REMOVED lines=12> */
[----:B------:R2:W4:Y:S02]  /*15420*/  SHFL.IDX PT, R14, R3, 0x1f, 0x1f ;  /* 0x03e01f00030e7f89 */ /* 0x00052400000e0000 */
.L_x_8319:
[----:B------:R-:W-:Y:S02]  /*15430*/  ULDC UR4, c[0x0][0xc38] ;  /* 0x00030e0000047ab9 */ /* 0x000fe40000000800 */
[----:B------:R-:W-:-:S04]  /*15440*/  IMAD.U32 R4, RZ, RZ, UR4 ;  /* 0x00000004ff047e24 */ /* 0x000fc8000f8e00ff */
[----:B----4-:R-:W-:-:S04]  /*15450*/  IMAD R16, R14, R4, RZ ;  /* 0x000000040e107224 */ /* 0x010fc800078e02ff */
[----:B------:R-:W-:-:S05]  /*15460*/  IMAD.IADD R5, R5, 0x1, R16 ;  /* 0x0000000105057824 */ /* 0x000fca00078e0210 */
[----:B------:R-:W-:-:S13]  /*15470*/  ISETP.GT.AND P6, PT, R5, R0, PT ;  /* 0x000000000500720c */ /* 0x000fda0003fc4270 */
[----:B------:R-:W-:Y:S05]  /*15480*/  @P6 BRA `(.L_x_8254) ;  /* 0x00000000009c6947 */ /* 0x000fea0003800000 */
.L_x_8259:
[----:B------:R-:W4:Y:S01]  /*15490*/  LDC R4, c[0x0][0xc3c] ;  /* 0x00030f00ff047b82 */ /* 0x000f220000000800 */
[----:B------:R-:W-:-:S05]  /*154a0*/  VIADD R19, R19, 0x1f ;  /* 0x0000001f13137836 */ /* 0x000fca0000000000 */
[----:B----4-:R-:W-:-:S13]  /*154b0*/  ISETP.GE.AND P6, PT, R19, R4, PT ;  /* 0x000000041300720c */ /* 0x010fda0003fc6270 */
[----:B------:R-:W-:Y:S05]  /*154c0*/  @P6 BRA `(.L_x_8255) ;  /* 0x0000000400d06947 */ /* 0x000fea0003800000 */
[----:B------:R-:W4:Y:S01]  /*154d0*/  S2R R2, SR_TID.X ;  /* 0x0000000000027919 */ /* 0x000f220000002100 */
[----:B------:R-:W-:Y:S01]  /*154e0*/  BSSY B0, `(.L_x_8256) ;  /* 0x0000009000007945 */ /* 0x000fe20003800000 */
[----:B----4-:R-:W-:-:S05]  /*154f0*/  LOP3.LUT R2, R2, 0x1f, RZ, 0xc0, !PT ;  /* 0x0000001f02027812 */ /* 0x010fca00078ec0ff */
[----:B---3--:R-:W-:Y:S02]  /*15500*/  IMAD.IADD R7, R19, 0x1, R2 ;  /* 0x0000000113077824 */ /* 0x008fe400078e0202 */
[----:B------:R-:W-:-:S03]  /*15510*/  IMAD.MOV.U32 R2, RZ, RZ, RZ ;  /* 0x000000ffff027224 */ /* 0x000fc600078e00ff */
[----:B------:R-:W-:-:S13]  /*15520*/  ISETP.GE.OR P6, PT, R7, R4, !P0 ;  /* 0x000000040700720c */ /* 0x000fda00047c6670 */
[----:B------:R-:W-:Y:S05]  /*15530*/  @P6 BRA `(.L_x_8257) ;  /* 0x00000000000c6947 */ /* 0x000fea0003800000 */
[----:B--2---:R-:W2:Y:S02]  /*15540*/  LDC.64 R2, c[0x0][0xc80] ;  /* 0x00032000ff027b82 */ /* 0x004ea40000000a00 */
[----:B--2---:R-:W-:-:S06]  /*15550*/  IMAD.WIDE R2, R7, 0x4, R2 ;  /* 0x0000000407027825 */ /* 0x004fcc00078e0202 */
[----:B------:R3:W5:Y:S02]  /*15560*/  LDG.E R2, desc[UR50][R2.64] ;  /* 0x0000003202027981 */ /* 0x000764000c1e1900 */
.L_x_8257:
[----:B------:R-:W-:Y:S05]  /*15570*/  BSYNC B0 ;  /* 0x0000000000007941 */ /* 0x000fea0003800000 */
.L_x_8256:
[----:B------:R-:W-:-:S03]  /*15580*/  UMOV UR4, 0xffffffff ;  /* 0xffffffff00047882 */ /* 0x000fc60000000000 */
[----:B------:R-:W-:Y:S05]  /*15590*/  BRA.DIV UR4, `(.L_x_8258) ;  /* 0x0000002204a87947 */ /* 0x000fea000b800000 */
[----:B-----5:R-:W2:Y:S02]  /*155a0*/  SHFL.UP PT, R14, R2, 0x1, RZ ;  /* 0x04200000020e7989 */ /* 0x020ea400000e00ff */
[----:B--23--:R-:W-:-:S05]  /*155b0*/  SEL R3, R14, RZ, P1 ;  /* 0x000000ff0e037207 */ /* 0x00cfca0000800000 */
        /* <DEDUP_REMOVED lines=14> */
.L_x_8327:
[----:B------:R-:W-:Y:S02]  /*156a0*/  ULDC UR4, c[0x0][0xc38] ;  /* 0x00030e0000047ab9 */ /* 0x000fe40000000800 */
[----:B------:R-:W-:-:S04]  /*156b0*/  IMAD.U32 R4, RZ, RZ, UR4 ;  /* 0x00000004ff047e24 */ /* 0x000fc8000f8e00ff */
[----:B---3--:R-:W-:-:S04]  /*156c0*/  IMAD R16, R14, R4, RZ ;  /* 0x000000040e107224 */ /* 0x008fc800078e02ff */
[----:B------:R-:W-:-:S05]  /*156d0*/  IMAD.IADD R5, R16, 0x1, R5 ;  /* 0x0000000110057824 */ /* 0x000fca00078e0205 */
[----:B------:R-:W-:-:S13]  /*156e0*/  ISETP.GT.AND P6, PT, R5, R0, PT ;  /* 0x000000000500720c */ /* 0x000fda0003fc4270 */
[----:B------:R-:W-:Y:S05]  /*156f0*/  @!P6 BRA `(.L_x_8259) ;  /* 0xfffffffc0064e947 */ /* 0x000fea000383ffff */
.L_x_8254:
        /* <DEDUP_REMOVED lines=8> */
.L_x_8331:
[----:B------:R-:W-:Y:S01]  /*15780*/  ISETP.NE.AND P0, PT, R5, RZ, PT ;  /* 0x000000ff0500720c */ /* 0x000fe20003f05270 */
[----:B------:R-:W-:-:S12]  /*15790*/  IMAD.MOV.U32 R5, RZ, RZ, RZ ;  /* 0x000000ffff057224 */ /* 0x000fd800078e00ff */
[----:B------:R-:W-:Y:S05]  /*157a0*/  @!P0 BRA `(.L_x_8261) ;  /* 0x0000000000108947 */ /* 0x000fea0003800000 */
[----:B------:R-:W-:Y:S01]  /*157b0*/  UMOV UR4, 0xffffffff ;  /* 0xffffffff00047882 */ /* 0x000fe20000000000 */
[----:B------:R-:W-:Y:S02]  /*157c0*/  VIADD R12, R6, 0xffffffff ;  /* 0xffffffff060c7836 */ /* 0x000fe40000000000 */
[----:B------:R-:W-:Y:S05]  /*157d0*/  BRA.DIV UR4, `(.L_x_8262) ;  /* 0x0000002604207947 */ /* 0x000fea000b800000 */
[----:B------:R0:W0:Y:S02]  /*157e0*/  SHFL.IDX PT, R5, R3, R12, 0x1f ;  /* 0x00001f0c03057589 */ /* 0x00002400000e0000 */
.L_x_8261:
[----:B0-2-4-:R-:W0:Y:S01]  /*157f0*/  LDC.64 R2, c[0x0][0xc90] ;  /* 0x00032400ff027b82 */ /* 0x015e220000000a00 */
[----:B------:R-:W-:-:S04]  /*15800*/  IMAD.IADD R19, R6, 0x1, R19 ;  /* 0x0000000106137824 */ /* 0x000fc800078e0213 */
[----:B0-----:R-:W-:-:S05]  /*15810*/  IMAD.WIDE R2, R19, 0x4, R2 ;  /* 0x0000000413027825 */ /* 0x001fca00078e0202 */
[----:B---3--:R-:W2:Y:S01]  /*15820*/  LDG.E R7, desc[UR50][R2.64] ;  /* 0x0000003202077981 */ /* 0x008ea2000c1e1900 */
        /* <DEDUP_REMOVED lines=62> */
.L_x_8255:
[----:B------:R-:W-:Y:S01]  /*15c10*/  UMOV UR4, URZ ;  /* 0x0000003f00047c82 */ /* 0x000fe20008000000 */
[----:B------:R-:W-:Y:S01]  /*15c20*/  UMOV UR5, URZ ;  /* 0x0000003f00057c82 */ /* 0x000fe20008000000 */
[----:B------:R-:W-:Y:S01]  /*15c30*/  ULDC UR6, c[0x0][0xc3c] ;  /* 0x00030f0000067ab9 */ /* 0x000fe20000000800 */
[----:B------:R-:W-:Y:S02]  /*15c40*/  IMAD.MOV.U32 R16, RZ, RZ, R0 ;  /* 0x000000ffff107224 */ /* 0x000fe400078e0000 */
[----:B------:R-:W-:Y:S02]  /*15c50*/  IMAD.U32 R17, RZ, RZ, UR4 ;  /* 0x00000004ff117e24 */ /* 0x000fe4000f8e00ff */
[----:B------:R-:W-:Y:S02]  /*15c60*/  IMAD.U32 R18, RZ, RZ, UR5 ;  /* 0x00000005ff127e24 */ /* 0x000fe4000f8e00ff */
[----:B------:R-:W-:-:S07]  /*15c70*/  IMAD.U32 R19, RZ, RZ, UR6 ;  /* 0x00000006ff137e24 */ /* 0x000fce000f8e00ff */
.L_x_8263:
[----:B------:R4:W5:Y:S01]  /*15c80*/  LDL R2, [R1] ;  /* 0x0000000001027983 */ /* 0x0009620000100800 */
[----:B------:R-:W0:Y:S01]  /*15c90*/  S2R R0, SR_TID.X ;  /* 0x0000000000007919 */ /* 0x000e220000002100 */
[----:B------:R-:W-:Y:S05]  /*15ca0*/  WARPSYNC.ALL ;  /* 0x0000000000007948 */ /* 0x000fea0003800000 */
[----:B0-----:R-:W-:Y:S01]  /*15cb0*/  LOP3.LUT R0, R0, 0x1f, RZ, 0xc0, !PT ;  /* 0x0000001f00007812 */ /* 0x001fe200078ec0ff */
[----:B------:R-:W-:Y:S03]  /*15cc0*/  BAR.SYNC.DEFER_BLOCKING 0x4, 0x180 ;  /* 0x0106000000007b1d */ /* 0x000fe60000010000 */
[----:B------:R-:W-:-:S13]  /*15cd0*/  ISETP.NE.AND P0, PT, R0, RZ, PT ;  /* 0x000000ff0000720c */ /* 0x000fda0003f05270 */
[----:B--2---:R-:W5:Y:S01]  /*15ce0*/  @!P0 S2R R3, SR_CgaCtaId ;  /* 0x0000000000038919 */ /* 0x004f620000008800 */
[----:B------:R-:W-:-:S04]  /*15cf0*/  @!P0 MOV R0, 0x400 ;  /* 0x0000040000008802 */ /* 0x000fc80000000f00 */
[----:B-----5:R-:W-:-:S05]  /*15d00*/  @!P0 LEA R2, R3, R0, 0x18 ;  /* 0x0000000003028211 */ /* 0x020fca00078ec0ff */
[----:B------:R4:W-:Y:S04]  /*15d10*/  @!P0 STS.128 [R2+0x288d0], R16 ;  /* 0x0288d01002008388 */ /* 0x0009e80000000c00 */
[----:B------:R4:W-:Y:S01]  /*15d20*/  @!P0 STL [R1], R2 ;  /* 0x0000000201008387 */ /* 0x0009e20000100800 */
[----:B------:R-:W-:Y:S06]  /*15d30*/  BAR.ARV 0x5, 0x180 ;  /* 0x0146000000007b1d */ /* 0x000fec0000002000 */
.L_x_8252:
[----:B------:R-:W-:Y:S02]  /*15d40*/  ULDC UR4, c[0x0][0xc3c] ;  /* 0x00030f0000047ab9 */ /* 0x000fe40000000800 */
[----:B----4-:R-:W-:-:S13]  /*15d50*/  ISETP.GE.AND P0, PT, R19, UR4, PT ;  /* 0x0000000413007c0c */ /* 0x010fda000bf06270 */
[----:B------:R-:W-:Y:S05]  /*15d60*/  @!P0 BRA `(.L_x_8264) ;  /* 0xffffffac004c8947 */ /* 0x000fea000383ffff */
[----:B------:R-:W-:Y:S05]  /*15d70*/  BSYNC B8 ;  /* 0x0000000000087941 */ /* 0x000fea0003800000 */
.L_x_8157:
[----:B--2---:R-:W2:Y:S01]  /*15d80*/  LDL.LU R0, [R1+0x3c] ;  /* 0x00003c0001007983 */ /* 0x004ea20000300800 */
[----:B------:R-:W-:Y:S01]  /*15d90*/  BSSY B0, `(.L_x_8265) ;  /* 0x000000b000007945 */ /* 0x000fe20003800000 */
[----:B------:R-:W4:Y:S01]  /*15da0*/  S2R R5, SR_CgaCtaId ;  /* 0x0000000000057919 */ /* 0x000f220000008800 */
[----:B--2---:R-:W-:-:S05]  /*15db0*/  VIADD R0, R0, 0x1 ;  /* 0x0000000100007836 */ /* 0x004fca0000000000 */
        /* <DEDUP_REMOVED lines=8> */
.L_x_8334:
[----:B------:R-:W-:Y:S05]  /*15e40*/  BSYNC B0 ;  /* 0x0000000000007941 */ /* 0x000fea0003800000 */
.L_x_8265:
[----:B------:R-:W-:-:S03]  /*15e50*/  UMOV UR4, 0xffffffff ;  /* 0xffffffff00047882 */ /* 0x000fc60000000000 */
[----:B------:R-:W-:Y:S05]  /*15e60*/  BRA.DIV UR4, `(.L_x_8267) ;  /* 0x0000001e04b87947 */ /* 0x000fea000b800000 */
[----:B------:R-:W2:Y:S02]  /*15e70*/  S2R R2, SR_TID.X ;  /* 0x0000000000027919 */ /* 0x000ea40000002100 */
[----:B--2---:R-:W-:-:S04]  /*15e80*/  SHF.R.U32.HI R2, RZ, 0x5, R2 ;  /* 0x00000005ff027819 */ /* 0x004fc80000011602 */
[----:B------:R-:W-:-:S05]  /*15e90*/  LOP3.LUT R2, R2, 0x3, RZ, 0xc0, !PT ;  /* 0x0000000302027812 */ /* 0x000fca00078ec0ff */
[----:B------:R2:W4:Y:S02]  /*15ea0*/  SHFL.IDX PT, R14, R2, RZ, 0x1f ;  /* 0x00001fff020e7589 */ /* 0x00052400000e0000 */
.L_x_8337:
[----:B----4-:R-:W-:Y:S01]  /*15eb0*/  ISETP.NE.AND P0, PT, R14, RZ, PT ;  /* 0x000000ff0e00720c */ /* 0x010fe20003f05270 */
[----:B------:R-:W-:-:S12]  /*15ec0*/  BSSY B0, `(.L_x_8268) ;  /* 0x0000027000007945 */ /* 0x000fd80003800000 */
[----:B------:R-:W-:Y:S05]  /*15ed0*/  @P0 BRA `(.L_x_8269) ;  /* 0x0000000000940947 */ /* 0x000fea0003800000 */
[----:B------:R-:W-:-:S03]  /*15ee0*/  UMOV UR4, 0xffffffff ;  /* 0xffffffff00047882 */ /* 0x000fc60000000000 */
[----:B------:R-:W-:Y:S05]  /*15ef0*/  BRA.DIV UR4, `(.L_x_8270) ;  /* 0x0000001e04c87947 */ /* 0x000fea000b800000 */
[----:B------:R-:W-:-:S13]  /*15f00*/  ELECT P6, URZ, PT ;  /* 0x00000000003f782f */ /* 0x000fda00038c0000 */
.L_x_8340:
[----:B------:R-:W-:Y:S05]  /*15f10*/  @!P6 BRA `(.L_x_8269) ;  /* 0x000000000084e947 */ /* 0x000fea0003800000 */
[----:B------:R-:W-:-:S06]  /*15f20*/  ULOP3.LUT UR4, UR36, 0x2, URZ, 0xfc, !UPT ;  /* 0x0000000224047892 */ /* 0x000fcc000f8efc3f */
[----:B--2---:R-:W-:-:S05]  /*15f30*/  IMAD.U32 R2, RZ, RZ, UR4 ;  /* 0x00000004ff027e24 */ /* 0x004fca000f8e00ff */
[----:B------:R-:W-:-:S13]  /*15f40*/  ISETP.NE.AND P2, PT, R2, 0x3, PT ;  /* 0x000000030200780c */ /* 0x000fda0003f45270 */
[----:B------:R-:W-:Y:S05]  /*15f50*/  @!P2 BRA `(.L_x_8271) ;  /* 0x000000000004a947 */ /* 0x000fea0003800000 */
[----:B------:R-:W-:Y:S01]  /*15f60*/  BPT.TRAP 0x1 ;  /* 0x000000040000795c */ /* 0x000fe20000300000 */
.L_x_8271:
[----:B0-----:R-:W2:Y:S04]  /*15f70*/  LDL R3, [R1+0x4] ;  /* 0x0000040001037983 */ /* 0x001ea80000100800 */
[----:B---3--:R-:W3:Y:S01]  /*15f80*/  LDL.LU R7, [R1+0x10] ;  /* 0x0000100001077983 */ /* 0x008ee20000300800 */
        /* <DEDUP_REMOVED lines=12> */
.L_x_8341:
[----:B------:R-:W2:Y:S02]  /*16050*/  SYNCS.PHASECHK.TRANS64.TRYWAIT P0, [R7+URZ], R2 ;  /* 0x00000002070075a7 */ /* 0x000ea4000800017f */
[----:B--2---:R-:W-:Y:S05]  /*16060*/  @!P0 BRA `(.L_x_8273) ;  /* 0x0000001c00a08947 */ /* 0x004fea0003800000 */
.L_x_8342:
[----:B------:R-:W-:Y:S05]  /*16070*/  @!P2 BRA `(.L_x_8274) ;  /* 0x000000000004a947 */ /* 0x000fea0003800000 */
[----:B------:R-:W-:Y:S01]  /*16080*/  BPT.TRAP 0x1 ;  /* 0x000000040000795c */ /* 0x000fe20000300000 */
.L_x_8274:
[----:B------:R-:W3:Y:S01]  /*16090*/  LDL.LU R4, [R1+0x4] ;  /* 0x0000040001047983 */ /* 0x000ee20000300800 */
[----:B------:R-:W-:-:S04]  /*160a0*/  VIADD R0, R0, 0x28860 ;  /* 0x0002886000007836 */ /* 0x000fc80000000000 */
[----:B---3--:R-:W-:-:S04]  /*160b0*/  IMAD R4, R4, 0x8, R0 ;  /* 0x0000000804047824 */ /* 0x008fc800078e0200 */
[----:B------:R-:W3:Y:S02]  /*160c0*/  SYNCS.PHASECHK.TRANS64.TRYWAIT P0, [R4+URZ], R5 ;  /* 0x00000005040075a7 */ /* 0x000ee4000800017f */
[----:B---3--:R-:W-:Y:S05]  /*160d0*/  @!P0 BRA `(.L_x_8275) ;  /* 0x0000001c00988947 */ /* 0x008fea0003800000 */
.L_x_8343:
[----:B------:R-:W-:-:S07]  /*160e0*/  IMAD R3, R3, 0x8, R0 ;  /* 0x0000000803037824 */ /* 0x000fce00078e0200 */
.L_x_8276:
[----:B----4-:R4:W0:Y:S02]  /*160f0*/  SYNCS.PHASECHK.TRANS64.TRYWAIT P0, [R3+URZ], R2 ;  /* 0x00000002030075a7 */ /* 0x010824000800017f */
[----:B0-----:R-:W-:Y:S05]  /*16100*/  @!P0 NANOSLEEP.SYNCS 0x989680 ;  /* 0x009896800000895d */ /* 0x001fea0003900000 */
[----:B------:R-:W0:Y:S02]  /*16110*/  @!P0 SYNCS.PHASECHK.TRANS64 P0, [R3+URZ], R2 ;  /* 0x00000002030085a7 */ /* 0x000e24000800007f */
[----:B0-----:R-:W-:Y:S05]  /*16120*/  @!P0 BRA `(.L_x_8276) ;  /* 0xfffffffc00f08947 */ /* 0x001fea000383ffff */
.L_x_8269:
[----:B------:R-:W-:Y:S05]  /*16130*/  BSYNC B0 ;  /* 0x0000000000007941 */ /* 0x000fea0003800000 */
.L_x_8268:
[----:B------:R-:W-:Y:S05]  /*16140*/  EXIT ;  /* 0x000000000000794d */ /* 0x000fea0003800000 */
.L_x_8059:
[----:B0-----:R-:W-:-:S04]  /*16150*/  IMAD.U32 R3, RZ, RZ, UR41 ;  /* 0x00000029ff037e24 */ /* 0x001fc8000f8e00ff */
[----:B------:R0:W1:Y:S03]  /*16160*/  SYNCS.PHASECHK.TRANS64.TRYWAIT P1, [R3+URZ+0x28800], R0 ;  /* 0x02880000030075a7 */ /* 0x000066000802017f */
[----:B-1----:R-:W-:Y:S05]  /*16170*/  @!P1 NANOSLEEP.SYNCS 0x989680 ;  /* 0x009896800000995d */ /* 0x002fea0003900000 */
[----:B------:R-:W1:Y:S02]  /*16180*/  @!P1 SYNCS.PHASECHK.TRANS64 P1, [R3+URZ+0x28800], R0 ;  /* 0x02880000030095a7 */ /* 0x000e64000802007f */
[----:B-1----:R-:W-:Y:S05]  /*16190*/  @!P1 BRA `(.L_x_8059) ;  /* 0xfffffffc00ec9947 */ /* 0x002fea000383ffff */
[----:B------:R-:W-:Y:S05]  /*161a0*/  BRA `(.L_x_8277) ;  /* 0xfffffeb800887947 */ /* 0x000fea000383ffff */
.L_x_8063:
[----:B-1----:R1:W2:Y:S02]  /*161b0*/  SYNCS.PHASECHK.TRANS64.TRYWAIT P2, [R5+URZ+0x28830], R0 ;  /* 0x02883000050075a7 */ /* 0x0022a4000804017f */
[----:B--2---:R-:W-:Y:S05]  /*161c0*/  @!P2 NANOSLEEP.SYNCS 0x989680 ;  /* 0x009896800000a95d */ /* 0x004fea0003900000 */
[----:B------:R-:W2:Y:S02]  /*161d0*/  @!P2 SYNCS.PHASECHK.TRANS64 P2, [R5+URZ+0x28830], R0 ;  /* 0x028830000500a5a7 */ /* 0x000ea4000804007f */
[----:B--2---:R-:W-:Y:S05]  /*161e0*/  @!P2 BRA `(.L_x_8063) ;  /* 0xfffffffc00f0a947 */ /* 0x004fea000383ffff */
[----:B------:R-:W-:Y:S05]  /*161f0*/  BRA `(.L_x_8062) ;  /* 0xfffffeb800ac7947 */ /* 0x000fea000383ffff */
.L_x_8079:
[----:B-1----:R-:W-:-:S04]  /*16200*/  IMAD.U32 R9, RZ, RZ, UR6 ;  /* 0x00000006ff097e24 */ /* 0x002fc8000f8e00ff */
[----:B------:R1:W2:Y:S03]  /*16210*/  SYNCS.PHASECHK.TRANS64.TRYWAIT P2, [R9+URZ+0x28830], R4 ;  /* 0x02883004090075a7 */ /* 0x0002a6000804017f */
[----:B--2---:R-:W-:Y:S05]  /*16220*/  @!P2 NANOSLEEP.SYNCS 0x989680 ;  /* 0x009896800000a95d */ /* 0x004fea0003900000 */
[----:B------:R-:W2:Y:S02]  /*16230*/  @!P2 SYNCS.PHASECHK.TRANS64 P2, [R9+URZ+0x28830], R4 ;  /* 0x028830040900a5a7 */ /* 0x000ea4000804007f */
[----:B--2---:R-:W-:Y:S05]  /*16240*/  @!P2 BRA `(.L_x_8079) ;  /* 0xfffffffc00eca947 */ /* 0x004fea000383ffff */
[----:B------:R-:W-:Y:S05]  /*16250*/  BRA `(.L_x_8076) ;  /* 0xfffffeec00507947 */ /* 0x000fea000383ffff */
.L_x_8083:
[----:B-1----:R-:W-:-:S04]  /*16260*/  IMAD.U32 R9, RZ, RZ, UR6 ;  /* 0x00000006ff097e24 */ /* 0x002fc8000f8e00ff */
[----:B------:R1:W2:Y:S03]  /*16270*/  SYNCS.PHASECHK.TRANS64.TRYWAIT P2, [R9+URZ+0x28850], R4 ;  /* 0x02885004090075a7 */ /* 0x0002a6000804017f */
[----:B--2---:R-:W-:Y:S05]  /*16280*/  @!P2 NANOSLEEP.SYNCS 0x989680 ;  /* 0x009896800000a95d */ /* 0x004fea0003900000 */
[----:B------:R-:W2:Y:S02]  /*16290*/  @!P2 SYNCS.PHASECHK.TRANS64 P2, [R9+URZ+0x28850], R4 ;  /* 0x028850040900a5a7 */ /* 0x000ea4000804007f */
[----:B--2---:R-:W-:Y:S05]  /*162a0*/  @!P2 BRA `(.L_x_8083) ;  /* 0xfffffffc00eca947 */ /* 0x004fea000383ffff */
[----:B------:R-:W-:Y:S05]  /*162b0*/  BRA `(.L_x_8080) ;  /* 0xfffffef000107947 */ /* 0x000fea000383ffff */
.L_x_8100:
[----:B-1----:R-:W-:-:S04]  /*162c0*/  IMAD.U32 R7, RZ, RZ, UR6 ;  /* 0x00000006ff077e24 */ /* 0x002fc8000f8e00ff */
[----:B------:R1:W2:Y:S03]  /*162d0*/  SYNCS.PHASECHK.TRANS64.TRYWAIT P2, [R7+URZ+0x28830], R0 ;  /* 0x02883000070075a7 */ /* 0x0002a6000804017f */
[----:B--2---:R-:W-:Y:S05]  /*162e0*/  @!P2 NANOSLEEP.SYNCS 0x989680 ;  /* 0x009896800000a95d */ /* 0x004fea0003900000 */
[----:B------:R-:W2:Y:S02]  /*162f0*/  @!P2 SYNCS.PHASECHK.TRANS64 P2, [R7+URZ+0x28830], R0 ;  /* 0x028830000700a5a7 */ /* 0x000ea4000804007f */
[----:B--2---:R-:W-:Y:S05]  /*16300*/  @!P2 BRA `(.L_x_8100) ;  /* 0xfffffffc00eca947 */ /* 0x004fea000383ffff */
[----:B------:R-:W-:Y:S05]  /*16310*/  BRA `(.L_x_8097) ;  /* 0xffffff1c00f87947 */ /* 0x000fea000383ffff */
.L_x_8104:
[----:B-1----:R-:W-:-:S04]  /*16320*/  IMAD.U32 R7, RZ, RZ, UR6 ;  /* 0x00000006ff077e24 */ /* 0x002fc8000f8e00ff */
[----:B------:R1:W2:Y:S03]  /*16330*/  SYNCS.PHASECHK.TRANS64.TRYWAIT P2, [R7+URZ+0x28850], R0 ;  /* 0x02885000070075a7 */ /* 0x0002a6000804017f */
[----:B--2---:R-:W-:Y:S05]  /*16340*/  @!P2 NANOSLEEP.SYNCS 0x989680 ;  /* 0x009896800000a95d */ /* 0x004fea0003900000 */
[----:B------:R-:W2:Y:S02]  /*16350*/  @!P2 SYNCS.PHASECHK.TRANS64 P2, [R7+URZ+0x28850], R0 ;  /* 0x028850000700a5a7 */ /* 0x000ea4000804007f */
[----:B--2---:R-:W-:Y:S05]  /*16360*/  @!P2 BRA `(.L_x_8104) ;  /* 0xfffffffc00eca947 */ /* 0x004fea000383ffff */
[----:B------:R-:W-:Y:S05]  /*16370*/  BRA `(.L_x_8101) ;  /* 0xffffff2000b87947 */ /* 0x000fea000383ffff */
.L_x_8110:
[----:B-1----:R-:W-:-:S04]  /*16380*/  IMAD.U32 R7, RZ, RZ, UR6 ;  /* 0x00000006ff077e24 */ /* 0x002fc8000f8e00ff */
[----:B------:R1:W2:Y:S03]  /*16390*/  SYNCS.PHASECHK.TRANS64.TRYWAIT P2, [R7+URZ+0x28830], R0 ;  /* 0x02883000070075a7 */ /* 0x0002a6000804017f */
[----:B--2---:R-:W-:Y:S05]  /*163a0*/  @!P2 NANOSLEEP.SYNCS 0x989680 ;  /* 0x009896800000a95d */ /* 0x004fea0003900000 */
[----:B------:R-:W2:Y:S02]  /*163b0*/  @!P2 SYNCS.PHASECHK.TRANS64 P2, [R7+URZ+0x28830], R0 ;  /* 0x028830000700a5a7 */ /* 0x000ea4000804007f */
[----:B--2---:R-:W-:Y:S05]  /*163c0*/  @!P2 BRA `(.L_x_8110) ;  /* 0xfffffffc00eca947 */ /* 0x004fea000383ffff */
[----:B------:R-:W-:Y:S05]  /*163d0*/  BRA `(.L_x_8107) ;  /* 0xffffff3c00d07947 */ /* 0x000fea000383ffff */
.L_x_8114:
[----:B-1----:R-:W-:-:S04]  /*163e0*/  IMAD.U32 R7, RZ, RZ, UR6 ;  /* 0x00000006ff077e24 */ /* 0x002fc8000f8e00ff */
[----:B------:R1:W2:Y:S03]  /*163f0*/  SYNCS.PHASECHK.TRANS64.TRYWAIT P2, [R7+URZ+0x28850], R0 ;  /* 0x02885000070075a7 */ /* 0x0002a6000804017f */
[----:B--2---:R-:W-:Y:S05]  /*16400*/  @!P2 NANOSLEEP.SYNCS 0x989680 ;  /* 0x009896800000a95d */ /* 0x004fea0003900000 */
[----:B------:R-:W2:Y:S02]  /*16410*/  @!P2 SYNCS.PHASECHK.TRANS64 P2, [R7+URZ+0x28850], R0 ;  /* 0x028850000700a5a7 */ /* 0x000ea4000804007f */
[----:B--2---:R-:W-:Y:S05]  /*16420*/  @!P2 BRA `(.L_x_8114) ;  /* 0xfffffffc00eca947 */ /* 0x004fea000383ffff */
[----:B------:R-:W-:Y:S05]  /*16430*/  BRA `(.L_x_8111) ;  /* 0xffffff4000907947 */ /* 0x000fea000383ffff */
.L_x_8127:
[----:B-1----:R-:W-:-:S04]  /*16440*/  IMAD.U32 R6, RZ, RZ, UR5 ;  /* 0x00000005ff067e24 */ /* 0x002fc8000f8e00ff */
[----:B------:R1:W2:Y:S03]  /*16450*/  SYNCS.PHASECHK.TRANS64.TRYWAIT P0, [R6+URZ+0x28850], R5 ;  /* 0x02885005060075a7 */ /* 0x0002a6000800017f */
[----:B--2---:R-:W-:Y:S05]  /*16460*/  @!P0 NANOSLEEP.SYNCS 0x989680 ;  /* 0x009896800000895d */ /* 0x004fea0003900000 */
[----:B------:R-:W2:Y:S02]  /*16470*/  @!P0 SYNCS.PHASECHK.TRANS64 P0, [R6+URZ+0x28850], R5 ;  /* 0x02885005060085a7 */ /* 0x000ea4000800007f */
[----:B--2---:R-:W-:Y:S05]  /*16480*/  @!P0 BRA `(.L_x_8127) ;  /* 0xfffffffc00ec8947 */ /* 0x004fea000383ffff */
[----:B------:R-:W-:Y:S05]  /*16490*/  BRA `(.L_x_8126) ;  /* 0xffffff6c00987947 */ /* 0x000fea000383ffff */
.L_x_8177:
        /* <DEDUP_REMOVED lines=11> */
.L_x_8279:
[----:B------:R-:W-:Y:S05]  /*16550*/  BSYNC B0 ;  /* 0x0000000000007941 */ /* 0x000fea0003800000 */
.L_x_8278:
[----:B------:R-:W-:Y:S05]  /*16560*/  BRA `(.L_x_8280) ;  /* 0xffffffb000fc7947 */ /* 0x000fea000383ffff */
.L_x_8179:
[----:B------:R-:W-:Y:S01]  /*16570*/  BSSY B0, `(.L_x_8281) ;  /* 0x0000006000007945 */ /* 0x000fe20003800000 */
[----:B------:R-:W-:-:S07]  /*16580*/  IMAD.MOV.U32 R15, RZ, RZ, -0x1 ;  /* 0xffffffffff0f7424 */ /* 0x000fce00078e00ff */
[----:B012-4-:R-:W-:Y:S05]  /*16590*/  WARPSYNC.COLLECTIVE R15, `(.L_x_8282) ;  /* 0x000000000f0c7348 */ /* 0x017fea0003c00000 */
[----:B------:R-:W-:Y:S02]  /*165a0*/  ELECT P6, UR62, PT ;  /* 0x00000000003e782f */ /* 0x000fe400038c0000 */
[----:B------:R-:W-:Y:S01]  /*165b0*/  MOV R14, UR62 ;  /* 0x0000003e000e7c02 */ /* 0x000fe20008000f00 */
[----:B012-4-:R-:W-:Y:S10]  /*165c0*/  ENDCOLLECTIVE ;  /* 0x000000000000791b */ /* 0x017ff40003800000 */
.L_x_8282:
[----:B------:R-:W-:Y:S05]  /*165d0*/  BSYNC B0 ;  /* 0x0000000000007941 */ /* 0x000fea0003800000 */
.L_x_8281:
[----:B------:R-:W-:Y:S05]  /*165e0*/  BRA `(.L_x_8283) ;  /* 0xffffffb400087947 */ /* 0x000fea000383ffff */
.L_x_8181:
[----:B--2---:R2:W3:Y:S02]  /*165f0*/  SYNCS.PHASECHK.TRANS64.TRYWAIT P0, [R0+URZ+0x28840], R2 ;  /* 0x02884002000075a7 */ /* 0x0044e4000800017f */
[----:B---3--:R-:W-:Y:S05]  /*16600*/  @!P0 NANOSLEEP.SYNCS 0x989680 ;  /* 0x009896800000895d */ /* 0x008fea0003900000 */
[----:B------:R-:W3:Y:S02]  /*16610*/  @!P0 SYNCS.PHASECHK.TRANS64 P0, [R0+URZ+0x28840], R2 ;  /* 0x02884002000085a7 */ /* 0x000ee4000800007f */
[----:B---3--:R-:W-:Y:S05]  /*16620*/  @!P0 BRA `(.L_x_8181) ;  /* 0xfffffffc00f08947 */ /* 0x008fea000383ffff */
[----:B------:R-:W-:Y:S05]  /*16630*/  BRA `(.L_x_8284) ;  /* 0xffffffb400707947 */ /* 0x000fea000383ffff */
.L_x_8185:
        /* <DEDUP_REMOVED lines=14> */
.L_x_8285:
[----:B------:R-:W-:Y:S02]  /*16720*/  IMAD.MOV.U32 R13, RZ, RZ, R4 ;  /* 0x000000ffff0d7224 */ /* 0x000fe400078e0004 */
[----:B------:R-:W-:-:S07]  /*16730*/  IMAD.MOV.U32 R6, RZ, RZ, R14 ;  /* 0x000000ffff067224 */ /* 0x000fce00078e000e */
[----:B------:R-:W-:Y:S05]  /*16740*/  WARPSYNC.COLLECTIVE R15, `(.L_x_8286) ;  /* 0x000000000f087348 */ /* 0x000fea0003c00000 */
[----:B------:R0:W1:Y:S02]  /*16750*/  SHFL.IDX P6, R14, R13, R12, R11 ;  /* 0x0000000c0d0e7389 */ /* 0x00006400000c000b */
[----:B01----:R-:W-:Y:S01]  /*16760*/  ENDCOLLECTIVE ;  /* 0x000000000000791b */ /* 0x003fe20003800000 */
.L_x_8286:
[----:B------:R-:W-:Y:S02]  /*16770*/  IMAD.MOV.U32 R13, RZ, RZ, R3 ;  /* 0x000000ffff0d7224 */ /* 0x000fe400078e0003 */
[----:B------:R-:W-:Y:S02]  /*16780*/  IMAD.MOV.U32 R12, RZ, RZ, 0x1 ;  /* 0x00000001ff0c7424 */ /* 0x000fe400078e00ff */
[----:B------:R-:W-:-:S07]  /*16790*/  IMAD.MOV.U32 R7, RZ, RZ, R14 ;  /* 0x000000ffff077224 */ /* 0x000fce00078e000e */
[----:B------:R-:W-:Y:S05]  /*167a0*/  WARPSYNC.COLLECTIVE R15, `(.L_x_8287) ;  /* 0x000000000f087348 */ /* 0x000fea0003c00000 */
[----:B------:R0:W1:Y:S02]  /*167b0*/  SHFL.IDX P6, R14, R13, R12, R11 ;  /* 0x0000000c0d0e7389 */ /* 0x00006400000c000b */
[----:B01----:R-:W-:Y:S01]  /*167c0*/  ENDCOLLECTIVE ;  /* 0x000000000000791b */ /* 0x003fe20003800000 */
.L_x_8287:
        /* <DEDUP_REMOVED lines=10> */
.L_x_8288:
        /* <DEDUP_REMOVED lines=12> */
.L_x_8289:
[----:B------:R-:W-:Y:S01]  /*16930*/  @!P2 LEA R7, P3, R10, R5, 0x1 ;  /* 0x000000050a07a211 */ /* 0x000fe200078608ff */
[----:B------:R-:W-:-:S04]  /*16940*/  VIADD R5, R0, 0x20 ;  /* 0x0000002000057836 */ /* 0x000fc80000000000 */
[----:B------:R-:W-:-:S05]  /*16950*/  @!P2 IMAD.X R6, RZ, RZ, R8, P3 ;  /* 0x000000ffff06a224 */ /* 0x000fca00018e0608 */
        /* <DEDUP_REMOVED lines=14> */
.L_x_8290:
[----:B------:R-:W-:Y:S02]  /*16a40*/  IMAD.MOV.U32 R13, RZ, RZ, R3 ;  /* 0x000000ffff0d7224 */ /* 0x000fe400078e0003 */
[----:B------:R-:W-:Y:S02]  /*16a50*/  IMAD.MOV.U32 R12, RZ, RZ, 0x3 ;  /* 0x00000003ff0c7424 */ /* 0x000fe400078e00ff */
[----:B------:R-:W-:-:S07]  /*16a60*/  IMAD.MOV.U32 R5, RZ, RZ, R14 ;  /* 0x000000ffff057224 */ /* 0x000fce00078e000e */
[----:B------:R-:W-:Y:S05]  /*16a70*/  WARPSYNC.COLLECTIVE R15, `(.L_x_8291) ;  /* 0x000000000f087348 */ /* 0x000fea0003c00000 */
[----:B------:R0:W1:Y:S02]  /*16a80*/  SHFL.IDX P6, R14, R13, R12, R11 ;  /* 0x0000000c0d0e7389 */ /* 0x00006400000c000b */
[----:B01----:R-:W-:Y:S01]  /*16a90*/  ENDCOLLECTIVE ;  /* 0x000000000000791b */ /* 0x003fe20003800000 */
.L_x_8291:
        /* <DEDUP_REMOVED lines=16> */
.L_x_8292:
[----:B------:R-:W-:Y:S02]  /*16ba0*/  IMAD.MOV.U32 R13, RZ, RZ, R3 ;  /* 0x000000ffff0d7224 */ /* 0x000fe400078e0003 */
[----:B------:R-:W-:Y:S02]  /*16bb0*/  IMAD.MOV.U32 R12, RZ, RZ, 0x4 ;  /* 0x00000004ff0c7424 */ /* 0x000fe400078e00ff */
[----:B------:R-:W-:-:S07]  /*16bc0*/  IMAD.MOV.U32 R5, RZ, RZ, R14 ;  /* 0x000000ffff057224 */ /* 0x000fce00078e000e */
[----:B------:R-:W-:Y:S05]  /*16bd0*/  WARPSYNC.COLLECTIVE R15, `(.L_x_8293) ;  /* 0x000000000f087348 */ /* 0x000fea0003c00000 */
[----:B------:R0:W1:Y:S02]  /*16be0*/  SHFL.IDX P6, R14, R13, R12, R11 ;  /* 0x0000000c0d0e7389 */ /* 0x00006400000c000b */
[----:B01----:R-:W-:Y:S01]  /*16bf0*/  ENDCOLLECTIVE ;  /* 0x000000000000791b */ /* 0x003fe20003800000 */
.L_x_8293:
        /* <DEDUP_REMOVED lines=16> */
.L_x_8294:
[----:B------:R-:W-:Y:S02]  /*16d00*/  IMAD.MOV.U32 R13, RZ, RZ, R3 ;  /* 0x000000ffff0d7224 */ /* 0x000fe400078e0003 */
[----:B------:R-:W-:Y:S02]  /*16d10*/  IMAD.MOV.U32 R12, RZ, RZ, 0x5 ;  /* 0x00000005ff0c7424 */ /* 0x000fe400078e00ff */
[----:B------:R-:W-:-:S07]  /*16d20*/  IMAD.MOV.U32 R5, RZ, RZ, R14 ;  /* 0x000000ffff057224 */ /* 0x000fce00078e000e */
[----:B------:R-:W-:Y:S05]  /*16d30*/  WARPSYNC.COLLECTIVE R15, `(.L_x_8295) ;  /* 0x000000000f087348 */ /* 0x000fea0003c00000 */
[----:B------:R0:W1:Y:S02]  /*16d40*/  SHFL.IDX P6, R14, R13, R12, R11 ;  /* 0x0000000c0d0e7389 */ /* 0x00006400000c000b */
[----:B01----:R-:W-:Y:S01]  /*16d50*/  ENDCOLLECTIVE ;  /* 0x000000000000791b */ /* 0x003fe20003800000 */
.L_x_8295:
        /* <DEDUP_REMOVED lines=16> */
.L_x_8296:
[----:B------:R-:W-:Y:S02]  /*16e60*/  IMAD.MOV.U32 R13, RZ, RZ, R3 ;  /* 0x000000ffff0d7224 */ /* 0x000fe400078e0003 */
[----:B------:R-:W-:Y:S02]  /*16e70*/  IMAD.MOV.U32 R12, RZ, RZ, 0x6 ;  /* 0x00000006ff0c7424 */ /* 0x000fe400078e00ff */
[----:B------:R-:W-:-:S07]  /*16e80*/  IMAD.MOV.U32 R5, RZ, RZ, R14 ;  /* 0x000000ffff057224 */ /* 0x000fce00078e000e */
[----:B------:R-:W-:Y:S05]  /*16e90*/  WARPSYNC.COLLECTIVE R15, `(.L_x_8297) ;  /* 0x000000000f087348 */ /* 0x000fea0003c00000 */
[----:B------:R0:W1:Y:S02]  /*16ea0*/  SHFL.IDX P6, R14, R13, R12, R11 ;  /* 0x0000000c0d0e7389 */ /* 0x00006400000c000b */
[----:B01----:R-:W-:Y:S01]  /*16eb0*/  ENDCOLLECTIVE ;  /* 0x000000000000791b */ /* 0x003fe20003800000 */
.L_x_8297:
        /* <DEDUP_REMOVED lines=9> */
[----:B------:R0:W-:Y:S02]  /*16f50*/  @!P2 LDGSTS.E.BYPASS.LTC128B.128 [R9+0x16c00], desc[UR50][R6.64+0x80], !P1 ;  /* 0x16c000800609afae */ /* 0x0001e4000c901d72 */
[----:B0-----:R-:W-:-:S07]  /*16f60*/  IMAD.MOV.U32 R6, RZ, RZ, R14 ;  /* 0x000000ffff067224 */ /* 0x001fce00078e000e */
[----:B------:R-:W-:Y:S05]  /*16f70*/  WARPSYNC.COLLECTIVE R15, `(.L_x_8298) ;  /* 0x000000000f087348 */ /* 0x000fea0003c00000 */
[----:B------:R0:W1:Y:S02]  /*16f80*/  SHFL.IDX P6, R14, R13, R12, R11 ;  /* 0x0000000c0d0e7389 */ /* 0x00006400000c000b */
[----:B01----:R-:W-:Y:S01]  /*16f90*/  ENDCOLLECTIVE ;  /* 0x000000000000791b */ /* 0x003fe20003800000 */
.L_x_8298:
[----:B------:R-:W-:-:S05]  /*16fa0*/  VIADD R7, R0, 0x60 ;  /* 0x0000006000077836 */ /* 0x000fca0000000000 */
[----:B------:R-:W-:Y:S01]  /*16fb0*/  ISETP.GE.AND P2, PT, R7, R2, PT ;  /* 0x000000020700720c */ /* 0x000fe20003f46270 */
[----:B------:R-:W-:Y:S02]  /*16fc0*/  IMAD.MOV.U32 R13, RZ, RZ, R3 ;  /* 0x000000ffff0d7224 */ /* 0x000fe400078e0003 */
[----:B------:R-:W-:Y:S02]  /*16fd0*/  IMAD.MOV.U32 R12, RZ, RZ, 0x7 ;  /* 0x00000007ff0c7424 */ /* 0x000fe400078e00ff */
[----:B------:R-:W-:-:S08]  /*16fe0*/  IMAD.MOV.U32 R5, RZ, RZ, R14 ;  /* 0x000000ffff057224 */ /* 0x000fd000078e000e */
[----:B------:R-:W-:Y:S05]  /*16ff0*/  WARPSYNC.COLLECTIVE R15, `(.L_x_8299) ;  /* 0x000000000f087348 */ /* 0x000fea0003c00000 */
[----:B------:R0:W1:Y:S02]  /*17000*/  SHFL.IDX P6, R14, R13, R12, R11 ;  /* 0x0000000c0d0e7389 */ /* 0x00006400000c000b */
[----:B01----:R-:W-:Y:S01]  /*17010*/  ENDCOLLECTIVE ;  /* 0x000000000000791b */ /* 0x003fe20003800000 */
.L_x_8299:
        /* <DEDUP_REMOVED lines=14> */
.L_x_8300:
[----:B------:R-:W-:Y:S01]  /*17100*/  IMAD.MOV.U32 R4, RZ, RZ, R14 ;  /* 0x000000ffff047224 */ /* 0x000fe200078e000e */
[----:B------:R-:W-:Y:S06]  /*17110*/  BRA `(.L_x_8301) ;  /* 0xffffffb800287947 */ /* 0x000fec000383ffff */
.L_x_8190:
[----:B0-----:R-:W3:Y:S02]  /*17120*/  LDL R2, [R1] ;  /* 0x0000000001027983 */ /* 0x001ee40000100800 */
[----:B---3--:R0:W1:Y:S02]  /*17130*/  SYNCS.PHASECHK.TRANS64.TRYWAIT P0, [R2+URZ+0x28820], R0 ;  /* 0x02882000020075a7 */ /* 0x008064000800017f */
[----:B-1----:R-:W-:Y:S05]  /*17140*/  @!P0 NANOSLEEP.SYNCS 0x989680 ;  /* 0x009896800000895d */ /* 0x002fea0003900000 */
[----:B------:R-:W1:Y:S02]  /*17150*/  @!P0 SYNCS.PHASECHK.TRANS64 P0, [R2+URZ+0x28820], R0 ;  /* 0x02882000020085a7 */ /* 0x000e64000800007f */
[----:B-1----:R-:W-:Y:S05]  /*17160*/  @!P0 BRA `(.L_x_8190) ;  /* 0xfffffffc00ec8947 */ /* 0x002fea000383ffff */
[----:B------:R-:W-:Y:S05]  /*17170*/  BRA `(.L_x_8302) ;  /* 0xffffffb8009c7947 */ /* 0x000fea000383ffff */
.L_x_8199:
[----:B-1----:R1:W2:Y:S02]  /*17180*/  SYNCS.PHASECHK.TRANS64.TRYWAIT P0, [R3+URZ+0x28840], R2 ;  /* 0x02884002030075a7 */ /* 0x0022a4000800017f */
[----:B--2---:R-:W-:Y:S05]  /*17190*/  @!P0 NANOSLEEP.SYNCS 0x989680 ;  /* 0x009896800000895d */ /* 0x004fea0003900000 */
[----:B------:R-:W2:Y:S02]  /*171a0*/  @!P0 SYNCS.PHASECHK.TRANS64 P0, [R3+URZ+0x28840], R2 ;  /* 0x02884002030085a7 */ /* 0x000ea4000800007f */
[----:B--2---:R-:W-:Y:S05]  /*171b0*/  @!P0 BRA `(.L_x_8199) ;  /* 0xfffffffc00f08947 */ /* 0x004fea000383ffff */
[----:B------:R-:W-:Y:S05]  /*171c0*/  BRA `(.L_x_8303) ;  /* 0xffffffbc00687947 */ /* 0x000fea000383ffff */
.L_x_8205:
[----:B0-----:R0:W1:Y:S02]  /*171d0*/  SYNCS.PHASECHK.TRANS64.TRYWAIT P0, [R3+URZ+0x60], R2 ;  /* 0x00006002030075a7 */ /* 0x001064000800017f */
[----:B-1----:R-:W-:Y:S05]  /*171e0*/  @!P0 NANOSLEEP.SYNCS 0x989680 ;  /* 0x009896800000895d */ /* 0x002fea0003900000 */
[----:B------:R-:W1:Y:S02]  /*171f0*/  @!P0 SYNCS.PHASECHK.TRANS64 P0, [R3+URZ+0x60], R2 ;  /* 0x00006002030085a7 */ /* 0x000e64000800007f */
[----:B-1----:R-:W-:Y:S05]  /*17200*/  @!P0 BRA `(.L_x_8205) ;  /* 0xfffffffc00f08947 */ /* 0x002fea000383ffff */
[----:B------:R-:W-:Y:S05]  /*17210*/  BRA `(.L_x_8304) ;  /* 0xffffffc000447947 */ /* 0x000fea000383ffff */
.L_x_8214:
[----:B--2---:R2:W3:Y:S02]  /*17220*/  SYNCS.PHASECHK.TRANS64.TRYWAIT P0, [R3+URZ+0x28840], R2 ;  /* 0x02884002030075a7 */ /* 0x0044e4000800017f */
[----:B---3--:R-:W-:Y:S05]  /*17230*/  @!P0 NANOSLEEP.SYNCS 0x989680 ;  /* 0x009896800000895d */ /* 0x008fea0003900000 */
[----:B------:R-:W3:Y:S02]  /*17240*/  @!P0 SYNCS.PHASECHK.TRANS64 P0, [R3+URZ+0x28840], R2 ;  /* 0x02884002030085a7 */ /* 0x000ee4000800007f */
[----:B---3--:R-:W-:Y:S05]  /*17250*/  @!P0 BRA `(.L_x_8214) ;  /* 0xfffffffc00f08947 */ /* 0x008fea000383ffff */
[----:B------:R-:W-:Y:S05]  /*17260*/  BRA `(.L_x_8305) ;  /* 0xffffffc400ec7947 */ /* 0x000fea000383ffff */
.L_x_8220:
[----:B0-----:R0:W2:Y:S02]  /*17270*/  SYNCS.PHASECHK.TRANS64.TRYWAIT P0, [R2+URZ+0x60], R3 ;  /* 0x00006003020075a7 */ /* 0x0010a4000800017f */
[----:B--2---:R-:W-:Y:S05]  /*17280*/  @!P0 NANOSLEEP.SYNCS 0x989680 ;  /* 0x009896800000895d */ /* 0x004fea0003900000 */
[----:B------:R-:W2:Y:S02]  /*17290*/  @!P0 SYNCS.PHASECHK.TRANS64 P0, [R2+URZ+0x60], R3 ;  /* 0x00006003020085a7 */ /* 0x000ea4000800007f */
[----:B--2---:R-:W-:Y:S05]  /*172a0*/  @!P0 BRA `(.L_x_8220) ;  /* 0xfffffffc00f08947 */ /* 0x004fea000383ffff */
[----:B------:R-:W-:Y:S05]  /*172b0*/  BRA `(.L_x_8306) ;  /* 0xffffffc800c87947 */ /* 0x000fea000383ffff */
.L_x_8229:
[----:B----4-:R4:W0:Y:S02]  /*172c0*/  SYNCS.PHASECHK.TRANS64.TRYWAIT P0, [R2+URZ+0x28840], R3 ;  /* 0x02884003020075a7 */ /* 0x010824000800017f */
[----:B0-----:R-:W-:Y:S05]  /*172d0*/  @!P0 NANOSLEEP.SYNCS 0x989680 ;  /* 0x009896800000895d */ /* 0x001fea0003900000 */
[----:B------:R-:W0:Y:S02]  /*172e0*/  @!P0 SYNCS.PHASECHK.TRANS64 P0, [R2+URZ+0x28840], R3 ;  /* 0x02884003020085a7 */ /* 0x000e24000800007f */
[----:B0-----:R-:W-:Y:S05]  /*172f0*/  @!P0 BRA `(.L_x_8229) ;  /* 0xfffffffc00f08947 */ /* 0x001fea000383ffff */
[----:B------:R-:W-:Y:S05]  /*17300*/  BRA `(.L_x_8307) ;  /* 0xffffffd000387947 */ /* 0x000fea000383ffff */
.L_x_8235:
[----:B0-----:R0:W2:Y:S02]  /*17310*/  SYNCS.PHASECHK.TRANS64.TRYWAIT P0, [R2+URZ+0x60], R5 ;  /* 0x00006005020075a7 */ /* 0x0010a4000800017f */
[----:B--2---:R-:W-:Y:S05]  /*17320*/  @!P0 NANOSLEEP.SYNCS 0x989680 ;  /* 0x009896800000895d */ /* 0x004fea0003900000 */
[----:B------:R-:W2:Y:S02]  /*17330*/  @!P0 SYNCS.PHASECHK.TRANS64 P0, [R2+URZ+0x60], R5 ;  /* 0x00006005020085a7 */ /* 0x000ea4000800007f */
[----:B--2---:R-:W-:Y:S05]  /*17340*/  @!P0 BRA `(.L_x_8235) ;  /* 0xfffffffc00f08947 */ /* 0x004fea000383ffff */
[----:B------:R-:W-:Y:S05]  /*17350*/  BRA `(.L_x_8308) ;  /* 0xffffffd400147947 */ /* 0x000fea000383ffff */
.L_x_8246:
[----:B----4-:R4:W0:Y:S02]  /*17360*/  SYNCS.PHASECHK.TRANS64.TRYWAIT P0, [R0+URZ+0x28860], R3 ;  /* 0x02886003000075a7 */ /* 0x010824000800017f */
[----:B0-----:R-:W-:Y:S05]  /*17370*/  @!P0 NANOSLEEP.SYNCS 0x989680 ;  /* 0x009896800000895d */ /* 0x001fea0003900000 */
[----:B------:R-:W0:Y:S02]  /*17380*/  @!P0 SYNCS.PHASECHK.TRANS64 P0, [R0+URZ+0x28860], R3 ;  /* 0x02886003000085a7 */ /* 0x000e24000800007f */
[----:B0-----:R-:W-:Y:S05]  /*17390*/  @!P0 BRA `(.L_x_8246) ;  /* 0xfffffffc00f08947 */ /* 0x001fea000383ffff */
[----:B------:R-:W-:Y:S05]  /*173a0*/  BRA `(.L_x_8309) ;  /* 0xffffffd800687947 */ /* 0x000fea000383ffff */
.L_x_8253:
[----:B------:R-:W-:Y:S01]  /*173b0*/  BSSY B0, `(.L_x_8310) ;  /* 0x0000008000007945 */ /* 0x000fe20003800000 */
[----:B------:R-:W-:Y:S02]  /*173c0*/  IMAD.MOV.U32 R13, RZ, RZ, R16 ;  /* 0x000000ffff0d7224 */ /* 0x000fe400078e0010 */
[----:B------:R-:W-:Y:S02]  /*173d0*/  IMAD.MOV.U32 R12, RZ, RZ, RZ ;  /* 0x000000ffff0c7224 */ /* 0x000fe400078e00ff */
[----:B------:R-:W-:Y:S02]  /*173e0*/  IMAD.MOV.U32 R11, RZ, RZ, 0x1f ;  /* 0x0000001fff0b7424 */ /* 0x000fe400078e00ff */
[----:B------:R-:W-:-:S07]  /*173f0*/  IMAD.MOV.U32 R15, RZ, RZ, -0x1 ;  /* 0xffffffffff0f7424 */ /* 0x000fce00078e00ff */
[----:B01-3--:R-:W-:Y:S05]  /*17400*/  WARPSYNC.COLLECTIVE R15, `(.L_x_8311) ;  /* 0x000000000f087348 */ /* 0x00bfea0003c00000 */
[----:B------:R2:W4:Y:S02]  /*17410*/  SHFL.IDX P6, R14, R13, R12, R11 ;  /* 0x0000000c0d0e7389 */ /* 0x00052400000c000b */
[----:B01234-:R-:W-:Y:S01]  /*17420*/  ENDCOLLECTIVE ;  /* 0x000000000000791b */ /* 0x01ffe20003800000 */
.L_x_8311:
[----:B------:R-:W-:Y:S05]  /*17430*/  BSYNC B0 ;  /* 0x0000000000007941 */ /* 0x000fea0003800000 */
.L_x_8310:
        /* <DEDUP_REMOVED lines=9> */
.L_x_8312:
        /* <DEDUP_REMOVED lines=18> */
.L_x_8313:
[----:B------:R-:W-:Y:S01]  /*175f0*/  IMAD.MOV.U32 R12, RZ, RZ, 0x2 ;  /* 0x00000002ff0c7424 */ /* 0x000fe200078e00ff */
[----:B------:R-:W-:-:S05]  /*17600*/  SEL R7, R14, RZ, P1 ;  /* 0x000000ff0e077207 */ /* 0x000fca0000800000 */
[----:B------:R-:W-:-:S04]  /*17610*/  IMAD.IADD R3, R2, 0x1, R7 ;  /* 0x0000000102037824 */ /* 0x000fc800078e0207 */
[----:B------:R-:W-:-:S07]  /*17620*/  IMAD.MOV.U32 R13, RZ, RZ, R3 ;  /* 0x000000ffff0d7224 */ /* 0x000fce00078e0003 */
[----:B------:R-:W-:Y:S05]  /*17630*/  WARPSYNC.COLLECTIVE R15, `(.L_x_8314) ;  /* 0x000000000f087348 */ /* 0x000fea0003c00000 */
[----:B------:R0:W1:Y:S02]  /*17640*/  SHFL.UP P6, R14, R13, R12, R11 ;  /* 0x0400000c0d0e7389 */ /* 0x00006400000c000b */
[----:B01----:R-:W-:Y:S01]  /*17650*/  ENDCOLLECTIVE ;  /* 0x000000000000791b */ /* 0x003fe20003800000 */
.L_x_8314:
[----:B------:R-:W-:Y:S01]  /*17660*/  IMAD.MOV.U32 R12, RZ, RZ, 0x4 ;  /* 0x00000004ff0c7424 */ /* 0x000fe200078e00ff */
[----:B------:R-:W-:-:S05]  /*17670*/  SEL R14, R14, RZ, P2 ;  /* 0x000000ff0e0e7207 */ /* 0x000fca0001000000 */
[----:B------:R-:W-:-:S04]  /*17680*/  IMAD.IADD R3, R3, 0x1, R14 ;  /* 0x0000000103037824 */ /* 0x000fc800078e020e */
[----:B------:R-:W-:-:S07]  /*17690*/  IMAD.MOV.U32 R13, RZ, RZ, R3 ;  /* 0x000000ffff0d7224 */ /* 0x000fce00078e0003 */
[----:B------:R-:W-:Y:S05]  /*176a0*/  WARPSYNC.COLLECTIVE R15, `(.L_x_8315) ;  /* 0x000000000f087348 */ /* 0x000fea0003c00000 */
[----:B------:R0:W1:Y:S02]  /*176b0*/  SHFL.UP P6, R14, R13, R12, R11 ;  /* 0x0400000c0d0e7389 */ /* 0x00006400000c000b */
[----:B01----:R-:W-:Y:S01]  /*176c0*/  ENDCOLLECTIVE ;  /* 0x000000000000791b */ /* 0x003fe20003800000 */
.L_x_8315:
[----:B------:R-:W-:Y:S01]  /*176d0*/  IMAD.MOV.U32 R12, RZ, RZ, 0x8 ;  /* 0x00000008ff0c7424 */ /* 0x000fe200078e00ff */
[----:B------:R-:W-:-:S05]  /*176e0*/  SEL R14, R14, RZ, P3 ;  /* 0x000000ff0e0e7207 */ /* 0x000fca0001800000 */
[----:B------:R-:W-:-:S04]  /*176f0*/  IMAD.IADD R3, R3, 0x1, R14 ;  /* 0x0000000103037824 */ /* 0x000fc800078e020e */
[----:B------:R-:W-:-:S07]  /*17700*/  IMAD.MOV.U32 R13, RZ, RZ, R3 ;  /* 0x000000ffff0d7224 */ /* 0x000fce00078e0003 */
[----:B------:R-:W-:Y:S05]  /*17710*/  WARPSYNC.COLLECTIVE R15, `(.L_x_8316) ;  /* 0x000000000f087348 */ /* 0x000fea0003c00000 */
[----:B------:R0:W1:Y:S02]  /*17720*/  SHFL.UP P6, R14, R13, R12, R11 ;  /* 0x0400000c0d0e7389 */ /* 0x00006400000c000b */
[----:B01----:R-:W-:Y:S01]  /*17730*/  ENDCOLLECTIVE ;  /* 0x000000000000791b */ /* 0x003fe20003800000 */
.L_x_8316:
[----:B------:R-:W-:Y:S01]  /*17740*/  IMAD.MOV.U32 R12, RZ, RZ, 0x10 ;  /* 0x00000010ff0c7424 */ /* 0x000fe200078e00ff */
[----:B------:R-:W-:-:S05]  /*17750*/  SEL R14, R14, RZ, P4 ;  /* 0x000000ff0e0e7207 */ /* 0x000fca0002000000 */
[----:B------:R-:W-:-:S04]  /*17760*/  IMAD.IADD R3, R3, 0x1, R14 ;  /* 0x0000000103037824 */ /* 0x000fc800078e020e */
[----:B------:R-:W-:-:S07]  /*17770*/  IMAD.MOV.U32 R13, RZ, RZ, R3 ;  /* 0x000000ffff0d7224 */ /* 0x000fce00078e0003 */
[----:B------:R-:W-:Y:S05]  /*17780*/  WARPSYNC.COLLECTIVE R15, `(.L_x_8317) ;  /* 0x000000000f087348 */ /* 0x000fea0003c00000 */
[----:B------:R0:W1:Y:S02]  /*17790*/  SHFL.UP P6, R14, R13, R12, R11 ;  /* 0x0400000c0d0e7389 */ /* 0x00006400000c000b */
[----:B01----:R-:W-:Y:S01]  /*177a0*/  ENDCOLLECTIVE ;  /* 0x000000000000791b */ /* 0x003fe20003800000 */
.L_x_8317:
        /* <DEDUP_REMOVED lines=8> */
.L_x_8318:
[----:B------:R-:W-:Y:S05]  /*17830*/  BRA `(.L_x_8319) ;  /* 0xffffffd800fc7947 */ /* 0x000fea000383ffff */
.L_x_8258:
        /* <DEDUP_REMOVED lines=8> */
.L_x_8321:
[----:B------:R-:W-:Y:S05]  /*178c0*/  BSYNC B0 ;  /* 0x0000000000007941 */ /* 0x000fea0003800000 */
.L_x_8320:
        /* <DEDUP_REMOVED lines=9> */
.L_x_8322:
[----:B------:R-:W-:Y:S01]  /*17960*/  IMAD.MOV.U32 R12, RZ, RZ, 0x4 ;  /* 0x00000004ff0c7424 */ /* 0x000fe200078e00ff */
[----:B------:R-:W-:-:S05]  /*17970*/  SEL R14, R14, RZ, P2 ;  /* 0x000000ff0e0e7207 */ /* 0x000fca0001000000 */
[----:B------:R-:W-:-:S04]  /*17980*/  IMAD.IADD R3, R3, 0x1, R14 ;  /* 0x0000000103037824 */ /* 0x000fc800078e020e */
[----:B------:R-:W-:-:S07]  /*17990*/  IMAD.MOV.U32 R13, RZ, RZ, R3 ;  /* 0x000000ffff0d7224 */ /* 0x000fce00078e0003 */
[----:B------:R-:W-:Y:S05]  /*179a0*/  WARPSYNC.COLLECTIVE R15, `(.L_x_8323) ;  /* 0x000000000f087348 */ /* 0x000fea0003c00000 */
[----:B------:R0:W1:Y:S02]  /*179b0*/  SHFL.UP P6, R14, R13, R12, R11 ;  /* 0x0400000c0d0e7389 */ /* 0x00006400000c000b */
[----:B01----:R-:W-:Y:S01]  /*179c0*/  ENDCOLLECTIVE ;  /* 0x000000000000791b */ /* 0x003fe20003800000 */
.L_x_8323:
[----:B------:R-:W-:Y:S01]  /*179d0*/  IMAD.MOV.U32 R12, RZ, RZ, 0x8 ;  /* 0x00000008ff0c7424 */ /* 0x000fe200078e00ff */
[----:B------:R-:W-:-:S05]  /*179e0*/  SEL R14, R14, RZ, P3 ;  /* 0x000000ff0e0e7207 */ /* 0x000fca0001800000 */
[----:B------:R-:W-:-:S04]  /*179f0*/  IMAD.IADD R3, R3, 0x1, R14 ;  /* 0x0000000103037824 */ /* 0x000fc800078e020e */
[----:B------:R-:W-:-:S07]  /*17a00*/  IMAD.MOV.U32 R13, RZ, RZ, R3 ;  /* 0x000000ffff0d7224 */ /* 0x000fce00078e0003 */
[----:B------:R-:W-:Y:S05]  /*17a10*/  WARPSYNC.COLLECTIVE R15, `(.L_x_8324) ;  /* 0x000000000f087348 */ /* 0x000fea0003c00000 */
[----:B------:R0:W1:Y:S02]  /*17a20*/  SHFL.UP P6, R14, R13, R12, R11 ;  /* 0x0400000c0d0e7389 */ /* 0x00006400000c000b */
[----:B01----:R-:W-:Y:S01]  /*17a30*/  ENDCOLLECTIVE ;  /* 0x000000000000791b */ /* 0x003fe20003800000 */
.L_x_8324:
[----:B------:R-:W-:Y:S01]  /*17a40*/  IMAD.MOV.U32 R12, RZ, RZ, 0x10 ;  /* 0x00000010ff0c7424 */ /* 0x000fe200078e00ff */
[----:B------:R-:W-:-:S05]  /*17a50*/  SEL R14, R14, RZ, P4 ;  /* 0x000000ff0e0e7207 */ /* 0x000fca0002000000 */
[----:B------:R-:W-:-:S04]  /*17a60*/  IMAD.IADD R3, R3, 0x1, R14 ;  /* 0x0000000103037824 */ /* 0x000fc800078e020e */
[----:B------:R-:W-:-:S07]  /*17a70*/  IMAD.MOV.U32 R13, RZ, RZ, R3 ;  /* 0x000000ffff0d7224 */ /* 0x000fce00078e0003 */
[----:B------:R-:W-:Y:S05]  /*17a80*/  WARPSYNC.COLLECTIVE R15, `(.L_x_8325) ;  /* 0x000000000f087348 */ /* 0x000fea0003c00000 */
[----:B------:R0:W1:Y:S02]  /*17a90*/  SHFL.UP P6, R14, R13, R12, R11 ;  /* 0x0400000c0d0e7389 */ /* 0x00006400000c000b */
[----:B01----:R-:W-:Y:S01]  /*17aa0*/  ENDCOLLECTIVE ;  /* 0x000000000000791b */ /* 0x003fe20003800000 */
.L_x_8325:
        /* <DEDUP_REMOVED lines=8> */
.L_x_8326:
[----:B------:R-:W-:Y:S05]  /*17b30*/  BRA `(.L_x_8327) ;  /* 0xffffffd800d87947 */ /* 0x000fea000383ffff */
.L_x_8260:
[----:B------:R-:W-:Y:S01]  /*17b40*/  BSSY B0, `(.L_x_8328) ;  /* 0x0000006000007945 */ /* 0x000fe20003800000 */
[----:B------:R-:W-:Y:S01]  /*17b50*/  PLOP3.LUT P6, PT, P6, PT, PT, 0x8, 0x0 ;  /* 0x000000000000781c */ /* 0x000fe200037ce170 */
[----:B------:R-:W-:-:S12]  /*17b60*/  IMAD.MOV.U32 R15, RZ, RZ, -0x1 ;  /* 0xffffffffff0f7424 */ /* 0x000fd800078e00ff */
[----:B0123--:R-:W-:Y:S05]  /*17b70*/  WARPSYNC.COLLECTIVE R15, `(.L_x_8329) ;  /* 0x000000000f087348 */ /* 0x00ffea0003c00000 */
[----:B------:R-:W-:Y:S01]  /*17b80*/  VOTE.ANY R14, PT, P6 ;  /* 0x00000000000e7806 */ /* 0x000fe200030e0100 */
[----:B0123--:R-:W-:Y:S06]  /*17b90*/  ENDCOLLECTIVE ;  /* 0x000000000000791b */ /* 0x00ffec0003800000 */
.L_x_8329:
[----:B------:R-:W-:Y:S05]  /*17ba0*/  BSYNC B0 ;  /* 0x0000000000007941 */ /* 0x000fea0003800000 */
.L_x_8328:
        /* <DEDUP_REMOVED lines=9> */
.L_x_8330:
[----:B------:R-:W-:Y:S01]  /*17c40*/  IMAD.MOV.U32 R17, RZ, RZ, R14 ;  /* 0x000000ffff117224 */ /* 0x000fe200078e000e */
[----:B------:R-:W-:Y:S06]  /*17c50*/  BRA `(.L_x_8331) ;  /* 0xffffffd800c87947 */ /* 0x000fec000383ffff */
.L_x_8262:
[----:B------:R-:W-:Y:S01]  /*17c60*/  BSSY B0, `(.L_x_8332) ;  /* 0x0000007000007945 */ /* 0x000fe20003800000 */
[----:B------:R-:W-:Y:S02]  /*17c70*/  IMAD.MOV.U32 R13, RZ, RZ, R3 ;  /* 0x000000ffff0d7224 */ /* 0x000fe400078e0003 */
[----:B------:R-:W-:Y:S02]  /*17c80*/  IMAD.MOV.U32 R11, RZ, RZ, 0x1f ;  /* 0x0000001fff0b7424 */ /* 0x000fe400078e00ff */
[----:B------:R-:W-:-:S07]  /*17c90*/  IMAD.MOV.U32 R15, RZ, RZ, -0x1 ;  /* 0xffffffffff0f7424 */ /* 0x000fce00078e00ff */
[----:B01234-:R-:W-:Y:S05]  /*17ca0*/  WARPSYNC.COLLECTIVE R15, `(.L_x_8333) ;  /* 0x000000000f087348 */ /* 0x01ffea0003c00000 */
[----:B------:R0:W0:Y:S02]  /*17cb0*/  SHFL.IDX P6, R14, R13, R12, R11 ;  /* 0x0000000c0d0e7389 */ /* 0x00002400000c000b */
[----:B01234-:R-:W-:Y:S01]  /*17cc0*/  ENDCOLLECTIVE ;  /* 0x000000000000791b */ /* 0x01ffe20003800000 */
.L_x_8333:
[----:B------:R-:W-:Y:S05]  /*17cd0*/  BSYNC B0 ;  /* 0x0000000000007941 */ /* 0x000fea0003800000 */
.L_x_8332:
[----:B------:R-:W-:Y:S01]  /*17ce0*/  IMAD.MOV.U32 R5, RZ, RZ, R14 ;  /* 0x000000ffff057224 */ /* 0x000fe200078e000e */
[----:B------:R-:W-:Y:S06]  /*17cf0*/  BRA `(.L_x_8261) ;  /* 0xffffffd800bc7947 */ /* 0x000fec000383ffff */
.L_x_8266:
[----:B0-----:R0:W2:Y:S02]  /*17d00*/  SYNCS.PHASECHK.TRANS64.TRYWAIT P0, [R0+URZ+0x28820], R3 ;  /* 0x02882003000075a7 */ /* 0x0010a4000800017f */
[----:B--2---:R-:W-:Y:S05]  /*17d10*/  @!P0 NANOSLEEP.SYNCS 0x989680 ;  /* 0x009896800000895d */ /* 0x004fea0003900000 */
[----:B------:R-:W2:Y:S02]  /*17d20*/  @!P0 SYNCS.PHASECHK.TRANS64 P0, [R0+URZ+0x28820], R3 ;  /* 0x02882003000085a7 */ /* 0x000ea4000800007f */
[----:B--2---:R-:W-:Y:S05]  /*17d30*/  @!P0 BRA `(.L_x_8266) ;  /* 0xfffffffc00f08947 */ /* 0x004fea000383ffff */
[----:B------:R-:W-:Y:S05]  /*17d40*/  BRA `(.L_x_8334) ;  /* 0xffffffe0003c7947 */ /* 0x000fea000383ffff */
.L_x_8267:
        /* <DEDUP_REMOVED lines=8> */
[----:B01-3--:R-:W-:Y:S05]  /*17dd0*/  WARPSYNC.COLLECTIVE R15, `(.L_x_8336) ;  /* 0x000000000f087348 */ /* 0x00bfea0003c00000 */
[----:B------:R2:W4:Y:S02]  /*17de0*/  SHFL.IDX P6, R14, R13, R12, R11 ;  /* 0x0000000c0d0e7389 */ /* 0x00052400000c000b */
[----:B01234-:R-:W-:Y:S01]  /*17df0*/  ENDCOLLECTIVE ;  /* 0x000000000000791b */ /* 0x01ffe20003800000 */
.L_x_8336:
[----:B------:R-:W-:Y:S05]  /*17e00*/  BSYNC B0 ;  /* 0x0000000000007941 */ /* 0x000fea0003800000 */
.L_x_8335:
[----:B------:R-:W-:Y:S05]  /*17e10*/  BRA `(.L_x_8337) ;  /* 0xffffffe000247947 */ /* 0x000fea000383ffff */
.L_x_8270:
[----:B------:R-:W-:Y:S01]  /*17e20*/  BSSY B1, `(.L_x_8338) ;  /* 0x0000006000017945 */ /* 0x000fe20003800000 */
[----:B------:R-:W-:-:S07]  /*17e30*/  IMAD.MOV.U32 R15, RZ, RZ, -0x1 ;  /* 0xffffffffff0f7424 */ /* 0x000fce00078e00ff */
[----:B0123--:R-:W-:Y:S05]  /*17e40*/  WARPSYNC.COLLECTIVE R15, `(.L_x_8339) ;  /* 0x000000000f0c7348 */ /* 0x00ffea0003c00000 */
[----:B------:R-:W-:Y:S02]  /*17e50*/  ELECT P6, UR62, PT ;  /* 0x00000000003e782f */ /* 0x000fe400038c0000 */
[----:B------:R-:W-:Y:S01]  /*17e60*/  MOV R14, UR62 ;  /* 0x0000003e000e7c02 */ /* 0x000fe20008000f00 */
[----:B0123--:R-:W-:Y:S10]  /*17e70*/  ENDCOLLECTIVE ;  /* 0x000000000000791b */ /* 0x00fff40003800000 */
.L_x_8339:
[----:B------:R-:W-:Y:S05]  /*17e80*/  BSYNC B1 ;  /* 0x0000000000017941 */ /* 0x000fea0003800000 */
.L_x_8338:
[----:B------:R-:W-:Y:S05]  /*17e90*/  BRA `(.L_x_8340) ;  /* 0xffffffe0001c7947 */ /* 0x000fea000383ffff */
.L_x_8272:
[----:B0-----:R0:W2:Y:S02]  /*17ea0*/  SYNCS.PHASECHK.TRANS64.TRYWAIT P0, [R6+URZ], R5 ;  /* 0x00000005060075a7 */ /* 0x0010a4000800017f */
[----:B--2---:R-:W-:Y:S05]  /*17eb0*/  @!P0 NANOSLEEP.SYNCS 0x989680 ;  /* 0x009896800000895d */ /* 0x004fea0003900000 */
[----:B------:R-:W2:Y:S02]  /*17ec0*/  @!P0 SYNCS.PHASECHK.TRANS64 P0, [R6+URZ], R5 ;  /* 0x00000005060085a7 */ /* 0x000ea4000800007f */
[----:B--2---:R-:W-:Y:S05]  /*17ed0*/  @!P0 BRA `(.L_x_8272) ;  /* 0xfffffffc00f08947 */ /* 0x004fea000383ffff */
[----:B------:R-:W-:Y:S05]  /*17ee0*/  BRA `(.L_x_8341) ;  /* 0xffffffe000587947 */ /* 0x000fea000383ffff */
.L_x_8273:
[----:B--2---:R2:W3:Y:S02]  /*17ef0*/  SYNCS.PHASECHK.TRANS64.TRYWAIT P0, [R7+URZ], R2 ;  /* 0x00000002070075a7 */ /* 0x0044e4000800017f */
[----:B---3--:R-:W-:Y:S05]  /*17f00*/  @!P0 NANOSLEEP.SYNCS 0x989680 ;  /* 0x009896800000895d */ /* 0x008fea0003900000 */
[----:B------:R-:W3:Y:S02]  /*17f10*/  @!P0 SYNCS.PHASECHK.TRANS64 P0, [R7+URZ], R2 ;  /* 0x00000002070085a7 */ /* 0x000ee4000800007f */
[----:B---3--:R-:W-:Y:S05]  /*17f20*/  @!P0 BRA `(.L_x_8273) ;  /* 0xfffffffc00f08947 */ /* 0x008fea000383ffff */
[----:B------:R-:W-:Y:S05]  /*17f30*/  BRA `(.L_x_8342) ;  /* 0xffffffe0004c7947 */ /* 0x000fea000383ffff */
.L_x_8275:
[----:B---3--:R3:W4:Y:S02]  /*17f40*/  SYNCS.PHASECHK.TRANS64.TRYWAIT P0, [R4+URZ], R5 ;  /* 0x00000005040075a7 */ /* 0x008724000800017f */
[----:B----4-:R-:W-:Y:S05]  /*17f50*/  @!P0 NANOSLEEP.SYNCS 0x989680 ;  /* 0x009896800000895d */ /* 0x010fea0003900000 */
[----:B------:R-:W4:Y:S02]  /*17f60*/  @!P0 SYNCS.PHASECHK.TRANS64 P0, [R4+URZ], R5 ;  /* 0x00000005040085a7 */ /* 0x000f24000800007f */
[----:B----4-:R-:W-:Y:S05]  /*17f70*/  @!P0 BRA `(.L_x_8275) ;  /* 0xfffffffc00f08947 */ /* 0x010fea000383ffff */
[----:B------:R-:W-:Y:S05]  /*17f80*/  BRA `(.L_x_8343) ;  /* 0xffffffe000547947 */ /* 0x000fea000383ffff */
.L_x_8344:
        /* <DEDUP_REMOVED lines=15> */
.L_x_15318:


//--------------------- .text._ZN7cutlass13device_kernelIN5flash11enable_sm90INS1_16FlashAttnFwdSm90INS1_25CollectiveMainloopFwdSm90ILi2EN4cute5tupleIJNS5_1CILi1EEES8_S8_EEENS6_IJNS7_ILi128EEESA_SA_EEELi128ENS_6half_tEfNS_4arch4Sm90ELb0ELb1ELb0ELb1ELb0ELb1ELb0ELb1ELb1ELb1ELb0ELb0EEENS1_21CollectiveEpilogueFwdISB_S9_SC_SE_Li256ELb1ELb1ELb0ELb0EEENS1_36VarlenDynamicPersistentTileSchedulerILi128ELi128ELi256ELi128ELb0ELb1ELb1ELb1ELb0ELb1EEEEEEEEEvNT_6ParamsE --------------------------
	.section	.text._ZN7cutlass13device_kernelIN5flash11enable_sm90INS1_16FlashAttnFwdSm90INS1_25CollectiveMainloopFwdSm90ILi2EN4cute5tupleIJNS5_1CILi1EEES8_S8_EEENS6_IJNS7_ILi128EEESA_SA_EEELi128ENS_6half_tEfNS_4arch4Sm90ELb0ELb1ELb0ELb1ELb0ELb1ELb0ELb1ELb1ELb1ELb0ELb0EEENS1_21CollectiveEpilogueFwdISB_S9_SC_SE_Li256ELb1ELb1ELb0ELb0EEENS1_36VarlenDynamicPersistentTileSchedulerILi128ELi128ELi256ELi128ELb0ELb1ELb1ELb1ELb0ELb1EEEEEEEEEvNT_6ParamsE,"ax",@progbits
	.align	128
.text._ZN7cutlass13device_kernelIN5flash11enable_sm90INS1_16FlashAttnFwdSm90INS1_25CollectiveMainloopFwdSm90ILi2EN4cute5tupleIJNS5_1CILi1EEES8_S8_EEENS6_IJNS7_ILi128EEESA_SA_EEELi128ENS_6half_tEfNS_4arch4Sm90ELb0ELb1ELb0ELb1ELb0ELb1ELb0ELb1ELb1ELb1ELb0ELb0EEENS1_21CollectiveEpilogueFwdISB_S9_SC_SE_Li256ELb1ELb1ELb0ELb0EEENS1_36VarlenDynamicPersistentTileSchedulerILi128ELi128ELi256ELi128ELb0ELb1ELb1ELb1ELb0ELb1EEEEEEEEEvNT_6ParamsE:
        .type           _ZN7cutlass13device_kernelIN5flash11enable_sm90INS1_16FlashAttnFwdSm90INS1_25CollectiveMainloopFwdSm90ILi2EN4cute5tupleIJNS5_1CILi1EEES8_S8_EEENS6_IJNS7_ILi128EEESA_SA_EEELi128ENS_6half_tEfNS_4arch4Sm90ELb0ELb1ELb0ELb1ELb0ELb1ELb0ELb1ELb1ELb1ELb0ELb0EEENS1_21CollectiveEpilogueFwdISB_S9_SC_SE_Li256ELb1ELb1ELb0ELb0EEENS1_36VarlenDynamicPersistentTileSchedulerILi128ELi128ELi256ELi128ELb0ELb1ELb1ELb1ELb0ELb1EEEEEEEEEvNT_6ParamsE,@function
        .size           _ZN7cutlass13device_kernelIN5flash11enable_sm90INS1_16FlashAttnFwdSm90INS1_25CollectiveMainloopFwdSm90ILi2EN4cute5tupleIJNS5_1CILi1EEES8_S8_EEENS6_IJNS7_ILi128EEESA_SA_EEELi128ENS_6half_tEfNS_4arch4Sm90ELb0ELb1ELb0ELb1ELb0ELb1ELb0ELb1ELb1ELb1ELb0ELb0EEENS1_21CollectiveEpilogueFwdISB_S9_SC_SE_Li256ELb1ELb1ELb0ELb0EEENS1_36VarlenDynamicPersistentTileSchedulerILi128ELi128ELi256ELi128ELb0ELb1ELb1ELb1ELb0ELb1EEEEEEEEEvNT_6ParamsE,(.L_x_15319 - _ZN7cutlass13device_kernelIN5flash11enable_sm90INS1_16FlashAttnFwdSm90INS1_25CollectiveMainloopFwdSm90ILi2EN4cute5tupleIJNS5_1CILi1EEES8_S8_EEENS6_IJNS7_ILi128EEESA_SA_EEELi128ENS_6half_tEfNS_4arch4Sm90ELb0ELb1ELb0ELb1ELb0ELb1ELb0ELb1ELb1ELb1ELb0ELb0EEENS1_21CollectiveEpilogueFwdISB_S9_SC_SE_Li256ELb1ELb1ELb0ELb0EEENS1_36VarlenDynamicPersistentTileSchedulerILi128ELi128ELi256ELi128ELb0ELb1ELb1ELb1ELb0ELb1EEEEEEEEEvNT_6ParamsE)
        .other          _ZN7cutlass13device_kernelIN5flash11enable_sm90INS1_16FlashAttnFwdSm90INS1_25CollectiveMainloopFwdSm90ILi2EN4cute5tupleIJNS5_1CILi1EEES8_S8_EEENS6_IJNS7_ILi128EEESA_SA_EEELi128ENS_6half_tEfNS_4arch4Sm90ELb0ELb1ELb0ELb1ELb0ELb1ELb0ELb1ELb1ELb1ELb0ELb0EEENS1_21CollectiveEpilogueFwdISB_S9_SC_SE_Li256ELb1ELb1ELb0ELb0EEENS1_36VarlenDynamicPersistentTileSchedulerILi128ELi128ELi256ELi128ELb0ELb1ELb1ELb1ELb0ELb1EEEEEEEEEvNT_6ParamsE,@"STO_CUDA_ENTRY STV_DEFAULT"
_ZN7cutlass13device_kernelIN5flash11enable_sm90INS1_16FlashAttnFwdSm90INS1_25CollectiveMainloopFwdSm90ILi2EN4cute5tupleIJNS5_1CILi1EEES8_S8_EEENS6_IJNS7_ILi128EEESA_SA_EEELi128ENS_6half_tEfNS_4arch4Sm90ELb0ELb1ELb0ELb1ELb0ELb1ELb0ELb1ELb1ELb1ELb0ELb0EEENS1_21CollectiveEpilogueFwdISB_S9_SC_SE_Li256ELb1ELb1ELb0ELb0EEENS1_36VarlenDynamicPersistentTileSchedulerILi128ELi128ELi256ELi128ELb0ELb1ELb1ELb1ELb0ELb1EEEEEEEEEvNT_6ParamsE:
        /* <DEDUP_REMOVED lines=23> */
.L_x_8346:
[----:B------:R-:W-:Y:S05]  /*0170*/  BSYNC B0 ;  /* 0x0000000000007941 */ /* 0x000fea0003800000 */
.L_x_8345:
        /* <DEDUP_REMOVED lines=40> */
.L_x_8347:
        /* <DEDUP_REMOVED lines=22> */
.L_x_8348:
        /* <DEDUP_REMOVED lines=18> */
.L_x_8349:
        /* <DEDUP_REMOVED lines=22> */
.L_x_8350:
        /* <DEDUP_REMOVED lines=22> */
.L_x_8351:
[----:B--2---:R-:W-:Y:S01]  /*0940*/  ISETP.NE.AND P0, PT, R2, RZ, PT ;  /* 0x000000ff0200720c */ /* 0x004fe20003f05270 */
[----:B------:R-:W-:Y:S01]  /*0950*/  IMAD.MOV.U32 R2, RZ, RZ, 0x1 ;  /* 0x00000001ff027424 */ /* 0x000fe200078e00ff */
[----:B------:R-:W-:Y:S01]  /*0960*/  NOP ;  /* 0x0000000000007918 */ /* 0x000fe20000000000 */
[----:B------:R-:W-:Y:S01]  /*0970*/  ULDC.64 UR38, c[0x0][0x208] ;  /* 0x0000820000267ab9 */ /* 0x000fe20000000a00 */
[----:B------:R-:W-:Y:S02]  /*0980*/  BSSY B9, `(.L_x_8352) ;  /* 0x00023b2000097945 */ /* 0x000fe40003800000 */
[----:B------:R-:W-:-:S05]  /*0990*/  SEL R2, R2, 0x2, !P0 ;  /* 0x0000000202027807 */ /* 0x000fca0004000000 */
[----:B------:R2:W-:Y:S01]  /*09a0*/  STL [R1+0x50], R2 ;  /* 0x0000500201007387 */ /* 0x0005e20000100800 */
[----:B01-34-:R-:W-:Y:S06]  /*09b0*/  BAR.SYNC.DEFER_BLOCKING 0x0 ;  /* 0x0000000000007b1d */ /* 0x01bfec0000010000 */
[----:B------:R-:W-:Y:S05]  /*09c0*/  @!P0 BRA `(.L_x_8353) ;  /* 0x000001bc00848947 */ /* 0x000fea0003800000 */
.L_x_8354:
[----:B------:R-:W-:-:S08]  /*09d0*/  NOP ;  /* 0x0000000000007918 */ /* 0x000fd00000000000 */
[----:B------:R-:W0:Y:S02]  /*09e0*/  USETMAXREG.TRY_ALLOC.CTAPOOL UP0, 0xf0 ;  /* 0x000000f0000079c8 */ /* 0x000e240008000600 */
[----:B0-----:R-:W-:-:S13]  /*09f0*/  PLOP3.LUT P0, PT, PT, PT, UP0, 0x80, 0x0 ;  /* 0x000000000000781c */ /* 0x001fda0003f0f008 */
[----:B------:R-:W-:Y:S05]  /*0a00*/  @!P0 BRA `(.L_x_8354) ;  /* 0xfffffffc00f08947 */ /* 0x000fea000383ffff */
[----:B------:R-:W-:Y:S01]  /*0a10*/  SHF.R.U32.HI R0, RZ, 0x7, R4 ;  /* 0x00000007ff007819 */ /* 0x000fe20000011604 */
[----:B------:R-:W0:Y:S08]  /*0a20*/  S2UR UR5, SR_CgaCtaId ;  /* 0x00000000000579c3 */ /* 0x000e300000008800 */
[----:B------:R-:W-:Y:S06]  /*0a30*/  BAR.ARV 0x8, 0x180 ;  /* 0x0206000000007b1d */ /* 0x000fec0000002000 */
[----:B------:R-:W-:Y:S01]  /*0a40*/  ISETP.NE.AND P0, PT, R0, 0x1, PT ;  /* 0x000000010000780c */ /* 0x000fe20003f05270 */
[----:B------:R-:W-:-:S12]  /*0a50*/  UMOV UR4, 0x400 ;  /* 0x0000040000047882 */ /* 0x000fd80000000000 */
[----:B------:R-:W-:Y:S06]  /*0a60*/  @!P0 BAR.ARV 0x9, 0x100 ;  /* 0x0244000000008b1d */ /* 0x000fec0000002000 */
[----:B0-----:R-:W-:Y:S02]  /*0a70*/  ULEA UR4, UR5, UR4, 0x18 ;  /* 0x0000000405047291 */ /* 0x001fe4000f8ec03f */
[----:B------:R-:W-:Y:S04]  /*0a80*/  BAR.SYNC.DEFER_BLOCKING 0x5, 0x180 ;  /* 0x0146000000007b1d */ /* 0x000fe80000010000 */
[----:B--2---:R-:W-:-:S02]  /*0a90*/  IMAD.U32 R2, RZ, RZ, UR4 ;  /* 0x00000004ff027e24 */ /* 0x004fc4000f8e00ff */
[----:B------:R-:W-:-:S03]  /*0aa0*/  ULDC UR4, c[0x0][0xc3c] ;  /* 0x00030f0000047ab9 */ /* 0x000fc60000000800 */
[----:B------:R-:W0:Y:S01]  /*0ab0*/  LDS.128 R28, [R2+0x288d0] ;  /* 0x0288d000021c7984 */ /* 0x000e220000000c00 */
[----:B------:R-:W-:Y:S06]  /*0ac0*/  BAR.ARV 0x4, 0x180 ;  /* 0x0106000000007b1d */ /* 0x000fec0000002000 */
[----:B0-----:R-:W-:-:S13]  /*0ad0*/  ISETP.GE.AND P0, PT, R31, UR4, PT ;  /* 0x000000041f007c0c */ /* 0x001fda000bf06270 */
[----:B------:R-:W-:Y:S05]  /*0ae0*/  @P0 BRA `(.L_x_8355) ;  /* 0x00000238006c0947 */ /* 0x000fea0003800000 */
[----:B------:R-:W2:Y:S01]  /*0af0*/  LDL.LU R13, [R1+0x50] ;  /* 0x00005000010d7983 */ /* 0x000ea20000300800 */
[----:B------:R-:W-:Y:S01]  /*0b00*/  VIADD R229, R4, 0xffffff80 ;  /* 0xffffff8004e57836 */ /* 0x000fe20000000000 */
[----:B------:R-:W-:Y:S01]  /*0b10*/  IADD3 R217, R2, 0x10400, RZ ;  /* 0x0001040002d97810 */ /* 0x000fe20007ffe0ff */
[----:B------:R-:W-:Y:S02]  /*0b20*/  IMAD.MOV.U32 R213, RZ, RZ, RZ ;  /* 0x000000ffffd57224 */ /* 0x000fe400078e00ff */
[----:B------:R-:W-:Y:S01]  /*0b30*/  IMAD.MOV.U32 R184, RZ, RZ, RZ ;  /* 0x000000ffffb87224 */ /* 0x000fe200078e00ff */
[----:B------:R-:W-:Y:S01]  /*0b40*/  SHF.R.S32.HI R0, RZ, 0x1f, R229 ;  /* 0x0000001fff007819 */ /* 0x000fe200000114e5 */
[----:B------:R-:W-:Y:S02]  /*0b50*/  IMAD.MOV.U32 R192, RZ, RZ, RZ ;  /* 0x000000ffffc07224 */ /* 0x000fe400078e00ff */
[----:B------:R-:W-:Y:S01]  /*0b60*/  IMAD.MOV.U32 R186, RZ, RZ, RZ ;  /* 0x000000ffffba7224 */ /* 0x000fe200078e00ff */
[CC--:B------:R-:W-:Y:S01]  /*0b70*/  LEA.HI R3, R0.reuse, R229.reuse, RZ, 0x7 ;  /* 0x000000e500037211 */ /* 0x0c0fe200078f38ff */
[----:B------:R-:W-:Y:S01]  /*0b80*/  IMAD.MOV.U32 R22, RZ, RZ, RZ ;  /* 0x000000ffff167224 */ /* 0x000fe200078e00ff */
[----:B------:R-:W-:-:S02]  /*0b90*/  LEA.HI R5, R0, R229, RZ, 0x5 ;  /* 0x000000e500057211 */ /* 0x000fc400078f28ff */
[----:B------:R-:W-:Y:S02]  /*0ba0*/  LOP3.LUT R218, R3, 0xffffff80, RZ, 0xc0, !PT ;  /* 0xffffff8003da7812 */ /* 0x000fe400078ec0ff */
[----:B------:R-:W-:Y:S01]  /*0bb0*/  LEA.HI R4, R0, R229, RZ, 0x4 ;  /* 0x000000e500047211 */ /* 0x000fe200078f20ff */
[----:B------:R-:W-:Y:S01]  /*0bc0*/  IMAD.SHL.U32 R5, R5, 0x20, RZ ;  /* 0x0000002005057824 */ /* 0x000fe200078e00ff */
[----:B------:R-:W-:Y:S01]  /*0bd0*/  SHF.R.S32.HI R222, RZ, 0x7, R3 ;  /* 0x00000007ffde7819 */ /* 0x000fe20000011403 */
[----:B------:R-:W-:Y:S01]  /*0be0*/  IMAD.IADD R218, R229, 0x1, -R218 ;  /* 0x00000001e5da7824 */ /* 0x000fe200078e0ada */
[----:B------:R-:W-:Y:S02]  /*0bf0*/  LOP3.LUT R6, R4, 0x3fffff0, RZ, 0xc0, !PT ;  /* 0x03fffff004067812 */ /* 0x000fe400078ec0ff */
[----:B------:R-:W-:Y:S02]  /*0c00*/  LOP3.LUT R5, R5, 0xfffffc00, RZ, 0xc0, !PT ;  /* 0xfffffc0005057812 */ /* 0x000fe400078ec0ff */
[----:B------:R-:W-:Y:S01]  /*0c10*/  SHF.R.S32.HI R9, RZ, 0x1f, R218 ;  /* 0x0000001fff097819 */ /* 0x000fe200000114da */
[----:B------:R-:W-:Y:S01]  /*0c20*/  IMAD.IADD R6, R229, 0x1, -R6 ;  /* 0x00000001e5067824 */ /* 0x000fe200078e0a06 */
[----:B------:R-:W-:-:S02]  /*0c30*/  LEA.HI R3, R3, R222, RZ, 0x1 ;  /* 0x000000de03037211 */ /* 0x000fc400078f08ff */
[CC--:B------:R-:W-:Y:S02]  /*0c40*/  LEA.HI R8, R9.reuse, R218.reuse, RZ, 0x2 ;  /* 0x000000da09087211 */ /* 0x0c0fe400078f10ff */
[----:B------:R-:W-:Y:S02]  /*0c50*/  LEA.HI R9, R9, R218, RZ, 0x5 ;  /* 0x000000da09097211 */ /* 0x000fe400078f28ff */
[--C-:B------:R-:W-:Y:S02]  /*0c60*/  SHF.R.S32.HI R10, RZ, 0x2, R8.reuse ;  /* 0x00000002ff0a7819 */ /* 0x100fe40000011408 */
[----:B------:R-:W-:Y:S02]  /*0c70*/  SHF.R.S32.HI R7, RZ, 0x1f, R8 ;  /* 0x0000001fff077819 */ /* 0x000fe40000011408 */
[----:B------:R-:W-:Y:S02]  /*0c80*/  LEA.HI R12, R0, R229, RZ, 0x2 ;  /* 0x000000e5000c7211 */ /* 0x000fe400078f10ff */
[----:B------:R-:W-:-:S02]  /*0c90*/  LEA.HI R7, R7, R10, RZ, 0x3 ;  /* 0x0000000a07077211 */ /* 0x000fc400078f18ff */
[----:B------:R-:W-:Y:S02]  /*0ca0*/  SHF.R.S32.HI R9, RZ, 0x5, R9 ;  /* 0x00000005ff097819 */ /* 0x000fe40000011409 */
[----:B------:R-:W-:Y:S01]  /*0cb0*/  LOP3.LUT R11, R7, 0xfffffff8, RZ, 0xc0, !PT ;  /* 0xfffffff8070b7812 */ /* 0x000fe200078ec0ff */
[----:B------:R-:W-:Y:S01]  /*0cc0*/  IMAD R7, R6, 0x40, R5 ;  /* 0x0000004006077824 */ /* 0x000fe200078e0205 */
[----:B------:R-:W-:Y:S02]  /*0cd0*/  LOP3.LUT R3, R3, 0x3fffffe, RZ, 0xc0, !PT ;  /* 0x03fffffe03037812 */ /* 0x000fe400078ec0ff */
[----:B------:R-:W-:Y:S01]  /*0ce0*/  SHF.R.S32.HI R5, RZ, 0x4, R4 ;  /* 0x00000004ff057819 */ /* 0x000fe20000011404 */
[----:B------:R-:W-:Y:S01]  /*0cf0*/  IMAD.IADD R10, R10, 0x1, -R11 ;  /* 0x000000010a0a7824 */ /* 0x000fe200078e0a0b */
[----:B------:R-:W-:Y:S01]  /*0d00*/  LOP3.LUT R12, R12, 0xfffffffc, RZ, 0xc0, !PT ;  /* 0xfffffffc0c0c7812 */ /* 0x000fe200078ec0ff */
[----:B------:R-:W-:Y:S01]  /*0d10*/  IMAD.IADD R3, R222, 0x1, -R3 ;  /* 0x00000001de037824 */ /* 0x000fe200078e0a03 */
[----:B------:R-:W-:Y:S01]  /*0d20*/  LEA.HI R4, R4, R5, RZ, 0x1 ;  /* 0x0000000504047211 */ /* 0x000fe200078f08ff */
[----:B------:R-:W-:Y:S01]  /*0d30*/  IMAD R10, R9, 0x10, R10 ;  /* 0x00000010090a7824 */ /* 0x000fe200078e020a */
[-C--:B------:R-:W-:Y:S01]  /*0d40*/  LEA.HI R23, R0, R229.reuse, RZ, 0x3 ;  /* 0x000000e500177211 */ /* 0x080fe200078f18ff */
[----:B------:R-:W-:Y:S01]  /*0d50*/  IMAD.IADD R12, R229, 0x1, -R12 ;  /* 0x00000001e50c7824 */ /* 0x000fe200078e0a0c */
[----:B------:R-:W-:Y:S01]  /*0d60*/  LOP3.LUT R4, R4, 0x1ffffffe, RZ, 0xc0, !PT ;  /* 0x1ffffffe04047812 */ /* 0x000fe200078ec0ff */
[----:B------:R-:W-:Y:S01]  /*0d70*/  IMAD R223, R3, 0x40, R10 ;  /* 0x0000004003df7824 */ /* 0x000fe200078e020a */
[----:B------:R-:W-:-:S02]  /*0d80*/  LEA.HI R3, R0, R229, RZ, 0x6 ;  /* 0x000000e500037211 */ /* 0x000fc400078f30ff */
[----:B------:R-:W-:Y:S01]  /*0d90*/  LOP3.LUT R0, R23, 0xfffffff8, RZ, 0xc0, !PT ;  /* 0xfffffff817007812 */ /* 0x000fe200078ec0ff */
[----:B------:R-:W-:Y:S01]  /*0da0*/  IMAD.IADD R4, R5, 0x1, -R4 ;  /* 0x0000000105047824 */ /* 0x000fe200078e0a04 */
[----:B------:R-:W-:Y:S01]  /*0db0*/  LEA.HI R6, R12, R12, RZ, 0x1 ;  /* 0x0000000c0c067211 */ /* 0x000fe200078f08ff */
[----:B------:R-:W-:Y:S01]  /*0dc0*/  IMAD.SHL.U32 R3, R3, 0x8, RZ ;  /* 0x0000000803037824 */ /* 0x000fe200078e00ff */
[----:B------:R-:W-:Y:S01]  /*0dd0*/  SHF.R.S32.HI R23, RZ, 0x3, R23 ;  /* 0x00000003ff177819 */ /* 0x000fe20000011417 */
[----:B------:R-:W-:Y:S01]  /*0de0*/  IMAD R224, R4, 0x8, R7 ;  /* 0x0000000804e07824 */ /* 0x000fe200078e0207 */
[----:B------:R-:W-:Y:S01]  /*0df0*/  LOP3.LUT R5, R6, 0x1ffffffe, RZ, 0xc0, !PT ;  /* 0x1ffffffe06057812 */ /* 0x000fe200078ec0ff */
[----:B------:R-:W-:Y:S01]  /*0e00*/  IMAD.IADD R207, R229, 0x1, -R0 ;  /* 0x00000001e5cf7824 */ /* 0x000fe200078e0a00 */
[----:B------:R-:W-:Y:S01]  /*0e10*/  LOP3.LUT R204, R3, 0xfffffe00, RZ, 0xc0, !PT ;  /* 0xfffffe0003cc7812 */ /* 0x000fe200078ec0ff */
[C---:B------:R-:W-:Y:S01]  /*0e20*/  VIADD R212, R23.reuse, 0x20 ;  /* 0x0000002017d47836 */ /* 0x040fe20000000000 */
[----:B------:R-:W-:Y:S01]  /*0e30*/  LOP3.LUT R189, R8, 0x7ffffffc, RZ, 0xc0, !PT ;  /* 0x7ffffffc08bd7812 */ /* 0x000fe200078ec0ff */
[C---:B------:R-:W-:Y:S01]  /*0e40*/  VIADD R211, R23.reuse, 0x40 ;  /* 0x0000004017d37836 */ /* 0x040fe20000000000 */
[----:B------:R-:W-:Y:S01]  /*0e50*/  SHF.R.S32.HI R215, RZ, 0x1f, R23 ;  /* 0x0000001fffd77819 */ /* 0x000fe20000011417 */
[----:B------:R-:W-:-:S02]  /*0e60*/  VIADD R210, R23, 0x60 ;  /* 0x0000006017d27836 */ /* 0x000fc40000000000 */
[----:B------:R-:W-:Y:S01]  /*0e70*/  IMAD.IADD R12, R12, 0x1, -R5 ;  /* 0x000000010c0c7824 */ /* 0x000fe200078e0a05 */
[----:B------:R-:W-:Y:S01]  /*0e80*/  SHF.R.S32.HI R5, RZ, 0x1f, R212 ;  /* 0x0000001fff057819 */ /* 0x000fe200000114d4 */
        /* <DEDUP_REMOVED lines=9> */
[----:B------:R-:W-:Y:S01]  /*0f20*/  LEA.HI R7, R7, R210, RZ, 0x3 ;  /* 0x000000d207077211 */ /* 0x000fe200078f18ff */
[----:B------:R-:W-:Y:S01]  /*0f30*/  IMAD.SHL.U32 R5, R5, 0x40, RZ ;  /* 0x0000004005057824 */ /* 0x000fe200078e00ff */
[----:B------:R-:W-:Y:S01]  /*0f40*/  LOP3.LUT R3, R225, 0x1c0, RZ, 0xc0, !PT ;  /* 0x000001c0e1037812 */ /* 0x000fe200078ec0ff */
[----:B------:R-:W-:Y:S01]  /*0f50*/  IMAD.SHL.U32 R0, R0, 0x40, RZ ;  /* 0x0000004000007824 */ /* 0x000fe200078e00ff */
[----:B------:R-:W-:Y:S01]  /*0f60*/  LOP3.LUT R199, R199, 0x1c0, RZ, 0xc0, !PT ;  /* 0x000001c0c7c77812 */ /* 0x000fe200078ec0ff */
[----:B------:R-:W-:Y:S01]  /*0f70*/  IMAD.SHL.U32 R7, R7, 0x40, RZ ;  /* 0x0000004007077824 */ /* 0x000fe200078e00ff */
[----:B------:R-:W-:Y:S01]  /*0f80*/  LOP3.LUT R198, R198, 0x1c0, RZ, 0xc0, !PT ;  /* 0x000001c0c6c67812 */ /* 0x000fe200078ec0ff */
[----:B------:R-:W-:Y:S01]  /*0f90*/  IMAD.SHL.U32 R18, R207, 0x4, RZ ;  /* 0x00000004cf127824 */ /* 0x000fe200078e00ff */
[----:B------:R-:W-:Y:S01]  /*0fa0*/  LOP3.LUT R197, R197, 0x1c0, RZ, 0xc0, !PT ;  /* 0x000001c0c5c57812 */ /* 0x000fe200078ec0ff */
[----:B------:R-:W-:Y:S01]  /*0fb0*/  VIADD R190, R16, 0x40 ;  /* 0x0000004010be7836 */ /* 0x000fe20000000000 */
[----:B------:R-:W-:Y:S01]  /*0fc0*/  SHF.R.U32.HI R203, RZ, 0x3, R3 ;  /* 0x00000003ffcb7819 */ /* 0x000fe20000011603 */
[----:B------:R-:W-:Y:S01]  /*0fd0*/  IMAD.IADD R189, R218, 0x1, -R189 ;  /* 0x00000001dabd7824 */ /* 0x000fe200078e0abd */
[----:B------:R-:W-:Y:S01]  /*0fe0*/  LOP3.LUT R206, R3, 0x38, R16, 0xf8, !PT ;  /* 0x0000003803ce7812 */ /* 0x000fe200078ef810 */
[----:B------:R-:W-:Y:S01]  /*0ff0*/  IMAD R195, R12, 0x8, R223 ;  /* 0x000000080cc37824 */ /* 0x000fe200078e02df */
[----:B------:R-:W-:-:S02]  /*1000*/  SHF.R.U32.HI R228, RZ, 0x3, R199 ;  /* 0x00000003ffe47819 */ /* 0x000fc400000116c7 */
[----:B------:R-:W-:Y:S02]  /*1010*/  LOP3.LUT R3, R199, 0x38, R16, 0xf8, !PT ;  /* 0x00000038c7037812 */ /* 0x000fe400078ef810 */
[----:B------:R-:W-:Y:S02]  /*1020*/  SHF.R.U32.HI R227, RZ, 0x3, R198 ;  /* 0x00000003ffe37819 */ /* 0x000fe400000116c6 */
[--C-:B------:R-:W-:Y:S02]  /*1030*/  LOP3.LUT R4, R198, 0x38, R16.reuse, 0xf8, !PT ;  /* 0x00000038c6047812 */ /* 0x100fe400078ef810 */
[----:B------:R-:W-:Y:S02]  /*1040*/  SHF.R.U32.HI R226, RZ, 0x3, R197 ;  /* 0x00000003ffe27819 */ /* 0x000fe400000116c5 */
[----:B------:R-:W-:Y:S02]  /*1050*/  LOP3.LUT R9, R197, 0x38, R16, 0xf8, !PT ;  /* 0x00000038c5097812 */ /* 0x000fe400078ef810 */
[----:B------:R-:W-:-:S02]  /*1060*/  LOP3.LUT R202, R5, 0xfffffe00, RZ, 0xc0, !PT ;  /* 0xfffffe0005ca7812 */ /* 0x000fc400078ec0ff */
[----:B------:R-:W-:Y:S02]  /*1070*/  LOP3.LUT R201, R0, 0xfffffe00, RZ, 0xc0, !PT ;  /* 0xfffffe0000c97812 */ /* 0x000fe400078ec0ff */
[----:B------:R-:W-:Y:S02]  /*1080*/  LOP3.LUT R200, R7, 0xfffffe00, RZ, 0xc0, !PT ;  /* 0xfffffe0007c87812 */ /* 0x000fe400078ec0ff */
[----:B------:R-:W-:Y:S02]  /*1090*/  LOP3.LUT R206, R204, R206, R203, 0xf6, !PT ;  /* 0x000000ceccce7212 */ /* 0x000fe400078ef6cb */
[----:B------:R-:W-:Y:S02]  /*10a0*/  LOP3.LUT R0, R202, R3, R228, 0xf6, !PT ;  /* 0x00000003ca007212 */ /* 0x000fe400078ef6e4 */
[----:B------:R-:W-:Y:S01]  /*10b0*/  LOP3.LUT R4, R201, R4, R227, 0xf6, !PT ;  /* 0x00000004c9047212 */ /* 0x000fe200078ef6e3 */
[--C-:B------:R-:W-:Y:S01]  /*10c0*/  IMAD R205, R206, 0x2, R217.reuse ;  /* 0x00000002cecd7824 */ /* 0x100fe200078e02d9 */
[----:B------:R-:W-:Y:S01]  /*10d0*/  LOP3.LUT R6, R200, R9, R226, 0xf6, !PT ;  /* 0x00000009c8067212 */ /* 0x000fe200078ef6e2 */
[--C-:B------:R-:W-:Y:S01]  /*10e0*/  IMAD R221, R0, 0x2, R217.reuse ;  /* 0x0000000200dd7824 */ /* 0x100fe200078e02d9 */
[----:B------:R-:W-:Y:S01]  /*10f0*/  IADD3 R185, R18, 0x20, RZ ;  /* 0x0000002012b97810 */ /* 0x000fe20007ffe0ff */
[--C-:B------:R-:W-:Y:S01]  /*1100*/  IMAD R220, R4, 0x2, R217.reuse ;  /* 0x0000000204dc7824 */ /* 0x100fe200078e02d9 */
[----:B------:R-:W-:Y:S01]  /*1110*/  SHF.R.S32.HI R17, RZ, 0x1f, R16 ;  /* 0x0000001fff117819 */ /* 0x000fe20000011410 */
[----:B------:R-:W-:Y:S01]  /*1120*/  IMAD R219, R6, 0x2, R217 ;  /* 0x0000000206db7824 */ /* 0x000fe200078e02d9 */
[----:B------:R-:W-:-:S02]  /*1130*/  SHF.R.S32.HI R19, RZ, 0x1f, R18 ;  /* 0x0000001fff137819 */ /* 0x000fc40000011412 */
[----:B------:R-:W-:Y:S02]  /*1140*/  SHF.R.S32.HI R216, RZ, 0x1f, R185 ;  /* 0x0000001fffd87819 */ /* 0x000fe400000114b9 */
[----:B------:R-:W-:Y:S02]  /*1150*/  SHF.R.S32.HI R214, RZ, 0x1f, R190 ;  /* 0x0000001fffd67819 */ /* 0x000fe400000114be */
[----:B--2---:R-:W-:-:S07]  /*1160*/  LOP3.LUT R191, R13, 0x1, RZ, 0xfc, !PT ;  /* 0x000000010dbf7812 */ /* 0x004fce00078efcff */
.L_x_8617:
[----:B------:R-:W-:Y:S05]  /*1170*/  YIELD ;  /* 0x0000000000007946 */ /* 0x000fea0003800000 */
[----:B------:R-:W-:Y:S01]  /*1180*/  ULDC.64 UR4, c[0x0][0xa28] ;  /* 0x00028a0000047ab9 */ /* 0x000fe20000000a00 */
[----:B0---4-:R-:W0:Y:S01]  /*1190*/  LDC.64 R6, c[0x0][0xa08] ;  /* 0x00028200ff067b82 */ /* 0x011e220000000a00 */
[----:B------:R-:W-:Y:S01]  /*11a0*/  ISETP.NE.U32.AND P1, PT, RZ, UR4, PT ;  /* 0x00000004ff007c0c */ /* 0x000fe2000bf25070 */
[----:B------:R-:W-:Y:S02]  /*11b0*/  IMAD.MOV.U32 R0, RZ, RZ, RZ ;  /* 0x000000ffff007224 */ /* 0x000fe400078e00ff */
[----:B------:R-:W-:Y:S01]  /*11c0*/  IMAD.MOV.U32 R28, RZ, RZ, RZ ;  /* 0x000000ffff1c7224 */ /* 0x000fe200078e00ff */
[----:B------:R-:W-:Y:S01]  /*11d0*/  ISETP.NE.AND.EX P1, PT, RZ, UR5, PT, P1 ;  /* 0x00000005ff007c0c */ /* 0x000fe2000bf25310 */
[----:B------:R-:W-:-:S02]  /*11e0*/  ULDC.64 UR4, c[0x0][0xa18] ;  /* 0x0002860000047ab9 */ /* 0x000fc40000000a00 */
[----:B------:R-:W-:-:S04]  /*11f0*/  ISETP.NE.U32.AND P2, PT, RZ, UR4, PT ;  /* 0x00000004ff007c0c */ /* 0x000fc8000bf45070 */
[----:B------:R-:W-:Y:S01]  /*1200*/  ISETP.NE.AND.EX P2, PT, RZ, UR5, PT, P2 ;  /* 0x00000005ff007c0c */ /* 0x000fe2000bf45320 */
[----:B------:R-:W-:Y:S02]  /*1210*/  ULDC.64 UR4, c[0x0][0xa08] ;  /* 0x0002820000047ab9 */ /* 0x000fe40000000a00 */
[----:B------:R-:W-:-:S03]  /*1220*/  ISETP.NE.U32.AND P0, PT, RZ, UR4, PT ;  /* 0x00000004ff007c0c */ /* 0x000fc6000bf05070 */
[----:B---3--:R-:W1:Y:S01]  /*1230*/  @P1 LDC.64 R4, c[0x0][0xa28] ;  /* 0x00028a00ff041b82 */ /* 0x008e620000000a00 */
[----:B------:R-:W-:Y:S01]  /*1240*/  ISETP.NE.AND.EX P0, PT, RZ, UR5, PT, P0 ;  /* 0x00000005ff007c0c */ /* 0x000fe2000bf05300 */
[----:B0-----:R-:W-:-:S06]  /*1250*/  IMAD.WIDE R10, R31, 0x4, R6 ;  /* 0x000000041f0a7825 */ /* 0x001fcc00078e0206 */
[----:B------:R-:W0:Y:S01]  /*1260*/  @P2 LDC.64 R8, c[0x0][0xa18] ;  /* 0x00028600ff082b82 */ /* 0x000e220000000a00 */
[----:B------:R-:W-:Y:S02]  /*1270*/  ULDC UR4, c[0x0][0x288] ;  /* 0x0000a20000047ab9 */ /* 0x000fe40000000800 */
[----:B------:R-:W-:Y:S01]  /*1280*/  IMAD.U32 R187, RZ, RZ, UR4 ;  /* 0x00000004ffbb7e24 */ /* 0x000fe2000f8e00ff */
[----:B------:R-:W-:Y:S02]  /*1290*/  ULDC.64 UR4, c[0x0][0x418] ;  /* 0x0001060000047ab9 */ /* 0x000fe40000000a00 */
[----:B--2---:R2:W5:Y:S01]  /*12a0*/  @P0 LDG.E R28, desc[UR38][R10.64] ;  /* 0x000000260a1c0981 */ /* 0x004562000c1e1900 */
[----:B-1----:R-:W-:-:S05]  /*12b0*/  @P1 IMAD.WIDE R4, R31, 0x4, R4 ;  /* 0x000000041f041825 */ /* 0x002fca00078e0204 */
[----:B------:R2:W5:Y:S01]  /*12c0*/  @P1 LDG.E R0, desc[UR38][R4.64] ;  /* 0x0000002604001981 */ /* 0x000562000c1e1900 */
[----:B0-----:R-:W-:-:S05]  /*12d0*/  @P2 IMAD.WIDE R6, R31, 0x4, R8 ;  /* 0x000000041f062825 */ /* 0x001fca00078e0208 */
[----:B------:R2:W5:Y:S01]  /*12e0*/  @P2 LDG.E R187, desc[UR38][R6.64] ;  /* 0x0000002606bb2981 */ /* 0x000562000c1e1900 */
[----:B------:R-:W-:-:S03]  /*12f0*/  UISETP.NE.U32.AND UP0, UPT, UR4, URZ, UPT ;  /* 0x0000003f0400728c */ /* 0x000fc6000bf05070 */
[----:B------:R-:W-:Y:S01]  /*1300*/  ULDC UR4, c[0x0][0x424] ;  /* 0x0001090000047ab9 */ /* 0x000fe20000000800 */
[----:B------:R-:W-:-:S03]  /*1310*/  UISETP.NE.AND.EX UP0, UPT, UR5, URZ, UPT, UP0 ;  /* 0x0000003f0500728c */ /* 0x000fc6000bf05300 */
[----:B------:R-:W-:Y:S01]  /*1320*/  ULDC UR5, c[0x0][0x2f0] ;  /* 0x0000bc0000057ab9 */ /* 0x000fe20000000800 */
[----:B------:R-:W-:-:S04]  /*1330*/  USEL UR4, UR4, 0x1, UP0 ;  /* 0x0000000104047887 */ /* 0x000fc80008000000 */
[----:B------:R-:W-:-:S03]  /*1340*/  UIMAD UR4, UR4, UR5, URZ ;  /* 0x00000005040472a4 */ /* 0x000fc6000f8e023f */
[----:B------:R-:W-:Y:S02]  /*1350*/  ULDC UR5, c[0x0][0x348] ;  /* 0x0000d20000057ab9 */ /* 0x000fe40000000800 */
[----:B------:R-:W-:Y:S02]  /*1360*/  IMAD.U32 R24, RZ, RZ, UR5 ;  /* 0x00000005ff187e24 */ /* 0x000fe4000f8e00ff */
[----:B------:R-:W-:Y:S01]  /*1370*/  IMAD.U32 R27, RZ, RZ, UR4 ;  /* 0x00000004ff1b7e24 */ /* 0x000fe2000f8e00ff */
[----:B--2---:R-:W-:Y:S06]  /*1380*/  @P2 BRA `(.L_x_8356) ;  /* 0x0000000000242947 */ /* 0x004fec0003800000 */
        /* <DEDUP_REMOVED lines=9> */
.L_x_8356:
[----:B------:R-:W-:Y:S01]  /*1420*/  ULDC.64 UR4, c[0x0][0xa20] ;  /* 0x0002880000047ab9 */ /* 0x000fe20000000a00 */
[----:B------:R-:W-:Y:S01]  /*1430*/  MOV R208, R30 ;  /* 0x0000001e00d07202 */ /* 0x000fe20000000f00 */
[----:B------:R-:W-:Y:S01]  /*1440*/  IMAD.MOV.U32 R209, RZ, RZ, R31 ;  /* 0x000000ffffd17224 */ /* 0x000fe200078e001f */
[----:B------:R-:W-:-:S04]  /*1450*/  ISETP.NE.U32.AND P1, PT, RZ, UR4, PT ;  /* 0x00000004ff007c0c */ /* 0x000fc8000bf25070 */
[----:B------:R-:W-:-:S13]  /*1460*/  ISETP.NE.AND.EX P1, PT, RZ, UR5, PT, P1 ;  /* 0x00000005ff007c0c */ /* 0x000fda000bf25310 */
[----:B------:R-:W-:Y:S05]  /*1470*/  @!P1 BRA `(.L_x_8357) ;  /* 0x0000000000109947 */ /* 0x000fea0003800000 */
[----:B------:R-:W0:Y:S02]  /*1480*/  LDC.64 R4, c[0x0][0xa20] ;  /* 0x00028800ff047b82 */ /* 0x000e240000000a00 */
[----:B0-----:R-:W-:-:S05]  /*1490*/  IMAD.WIDE R4, R31, 0x4, R4 ;  /* 0x000000041f047825 */ /* 0x001fca00078e0204 */
[----:B------:R0:W5:Y:S01]  /*14a0*/  LDG.E R27, desc[UR38][R4.64] ;  /* 0x00000026041b7981 */ /* 0x000162000c1e1900 */
[----:B------:R-:W-:Y:S05]  /*14b0*/  BRA `(.L_x_8358) ;  /* 0x0000000000107947 */ /* 0x000fea0003800000 */
.L_x_8357:
[----:B------:R-:W-:Y:S05]  /*14c0*/  @!P0 BRA `(.L_x_8358) ;  /* 0x00000000000c8947 */ /* 0x000fea0003800000 */
[----:B------:R-:W2:Y:S04]  /*14d0*/  LDG.E R4, desc[UR38][R10.64] ;  /* 0x000000260a047981 */ /* 0x000ea8000c1e1900 */
[----:B------:R-:W2:Y:S02]  /*14e0*/  LDG.E R27, desc[UR38][R10.64+0x4] ;  /* 0x000004260a1b7981 */ /* 0x000ea4000c1e1900 */
[----:B--2---:R-:W-:-:S07]  /*14f0*/  IMAD.IADD R27, R27, 0x1, -R4 ;  /* 0x000000011b1b7824 */ /* 0x004fce00078e0a04 */
.L_x_8358:
        /* <DEDUP_REMOVED lines=20> */
[----:B------:R-:W-:-:S04]  /*1640*/  VIADD R0, R193, 0x7f ;  /* 0x0000007fc1007836 */ /* 0x000fc80000000000 */
[----:B0-----:R-:W-:-:S04]  /*1650*/  IMAD.MOV.U32 R4, RZ, RZ, R0 ;  /* 0x000000ffff047224 */ /* 0x001fc800078e0000 */
[----:B------:R-:W0:Y:S08]  /*1660*/  @P1 LDC R9, c[0x0][0x44c] ;  /* 0x00011300ff091b82 */ /* 0x000e300000000800 */
[----:B------:R-:W1:Y:S01]  /*1670*/  @P1 LDC R10, c[0x0][0x450] ;  /* 0x00011400ff0a1b82 */ /* 0x000e620000000800 */
[----:B----4-:R-:W-:Y:S02]  /*1680*/  @P0 IMAD.IADD R24, R8, 0x1, -R3 ;  /* 0x0000000108180824 */ /* 0x010fe400078e0a03 */
[----:B0-----:R-:W-:-:S04]  /*1690*/  @P1 IMAD.HI.U32 R3, R0, R9, RZ ;  /* 0x0000000900031227 */ /* 0x001fc800078e00ff */
[----:B------:R-:W-:Y:S01]  /*16a0*/  IMAD.IADD R188, R11, 0x1, R24 ;  /* 0x000000010bbc7824 */ /* 0x000fe200078e0218 */
[----:B-1----:R-:W-:-:S03]  /*16b0*/  @P1 SHF.R.U32.HI R4, RZ, R10, R3 ;  /* 0x0000000aff041219 */ /* 0x002fc60000011603 */
[C---:B------:R-:W-:Y:S01]  /*16c0*/  VIADD R0, R188.reuse, 0x7f ;  /* 0x0000007fbc007836 */ /* 0x040fe20000000000 */
[----:B------:R-:W-:-:S04]  /*16d0*/  IADD3 R5, R188, 0x1, -R187 ;  /* 0x00000001bc057810 */ /* 0x000fc80007ffe8bb */
[----:B------:R-:W-:Y:S01]  /*16e0*/  SHF.R.S32.HI R3, RZ, 0x1f, R0 ;  /* 0x0000001fff037819 */ /* 0x000fe20000011400 */
[----:B---3--:R-:W-:-:S03]  /*16f0*/  IMAD.IADD R7, R5, 0x1, R4 ;  /* 0x0000000105077824 */ /* 0x008fc600078e0204 */
[----:B------:R-:W-:Y:S01]  /*1700*/  LEA.HI R3, R3, R0, RZ, 0x7 ;  /* 0x0000000003037211 */ /* 0x000fe200078f38ff */
[----:B------:R-:W-:-:S03]  /*1710*/  IMAD.IADD R0, R7, 0x1, R12 ;  /* 0x0000000107007824 */ /* 0x000fc600078e020c */
[----:B------:R-:W-:Y:S01]  /*1720*/  SHF.R.S32.HI R129, RZ, 0x7, R3 ;  /* 0x00000007ff817819 */ /* 0x000fe20000011403 */
        /* <DEDUP_REMOVED lines=12> */
.L_x_8361:
[----:B------:R-:W-:-:S13]  /*17f0*/  ISETP.NE.AND P0, PT, R13, 0x1, PT ;  /* 0x000000010d00780c */ /* 0x000fda0003f05270 */
[----:B------:R-:W0:Y:S02]  /*1800*/  @P0 LDC.64 R4, c[0x0][0x9e8] ;  /* 0x00027a00ff040b82 */ /* 0x000e240000000a00 */
[----:B0-----:R-:W-:-:S05]  /*1810*/  @P0 IMAD.HI.U32 R4, R3, R4, RZ ;  /* 0x0000000403040227 */ /* 0x001fca00078e00ff */
[----:B------:R-:W-:-:S07]  /*1820*/  @P0 SHF.R.U32.HI R3, RZ, R5, R4 ;  /* 0x00000005ff030219 */ /* 0x000fce0000011604 */
.L_x_8362:
[----:B------:R-:W-:Y:S05]  /*1830*/  BSYNC B0 ;  /* 0x0000000000007941 */ /* 0x000fea0003800000 */
.L_x_8360:
[----:B------:R-:W-:-:S05]  /*1840*/  IMAD R3, R3, R13, R13 ;  /* 0x0000000d03037224 */ /* 0x000fca00078e020d */
[----:B------:R-:W-:-:S07]  /*1850*/  VIMNMX R0, R0, R3, PT ;  /* 0x0000000300007248 */ /* 0x000fce0003fe0100 */
.L_x_8359:
[----:B------:R-:W0:Y:S01]  /*1860*/  @P1 LDC R4, c[0x0][0x44c] ;  /* 0x00011300ff041b82 */ /* 0x000e220000000800 */
[----:B------:R-:W-:Y:S01]  /*1870*/  IMAD.IADD R127, R188, 0x1, -R187 ;  /* 0x00000001bc7f7824 */ /* 0x000fe200078e0abb */
[----:B------:R-:W-:-:S06]  /*1880*/  ULDC UR4, c[0x0][0x9dc] ;  /* 0x0002770000047ab9 */ /* 0x000fcc0000000800 */
[----:B------:R-:W1:Y:S01]  /*1890*/  @P1 LDC R6, c[0x0][0x450] ;  /* 0x00011400ff061b82 */ /* 0x000e620000000800 */
[----:B0-----:R-:W-:-:S04]  /*18a0*/  @P1 IMAD.HI.U32 R3, R193, R4, RZ ;  /* 0x00000004c1031227 */ /* 0x001fc800078e00ff */
[----:B------:R-:W-:Y:S01]  /*18b0*/  IMAD.MOV.U32 R4, RZ, RZ, R193 ;  /* 0x000000ffff047224 */ /* 0x000fe200078e00c1 */
        /* <DEDUP_REMOVED lines=14> */
.L_x_8365:
[----:B------:R-:W-:-:S13]  /*19a0*/  ISETP.NE.AND P0, PT, R13, 0x1, PT ;  /* 0x000000010d00780c */ /* 0x000fda0003f05270 */
[----:B------:R-:W0:Y:S02]  /*19b0*/  @P0 LDC.64 R6, c[0x0][0x9e8] ;  /* 0x00027a00ff060b82 */ /* 0x000e240000000a00 */
[----:B0-----:R-:W-:-:S05]  /*19c0*/  @P0 IMAD.HI.U32 R6, R3, R6, RZ ;  /* 0x0000000603060227 */ /* 0x001fca00078e00ff */
[----:B------:R-:W-:-:S07]  /*19d0*/  @P0 SHF.R.U32.HI R3, RZ, R7, R6 ;  /* 0x00000007ff030219 */ /* 0x000fce0000011606 */
.L_x_8366:
[----:B------:R-:W-:Y:S05]  /*19e0*/  BSYNC B0 ;  /* 0x0000000000007941 */ /* 0x000fea0003800000 */
.L_x_8364:
[----:B------:R-:W-:-:S05]  /*19f0*/  IMAD R3, R3, R13, RZ ;  /* 0x0000000d03037224 */ /* 0x000fca00078e02ff */
[----:B------:R-:W-:-:S07]  /*1a00*/  VIMNMX R4, R4, R3, !PT ;  /* 0x0000000304047248 */ /* 0x000fce0007fe0100 */
.L_x_8363:
        /* <DEDUP_REMOVED lines=14> */
[----:B------:R-:W-:-:S03]  /*1af0*/  ISETP.GT.AND P0, PT, R0, R5, PT ;  /* 0x000000050000720c */ /* 0x000fc60003f04270 */
[----:B------:R-:W-:-:S10]  /*1b00*/  IMAD.MOV.U32 R26, RZ, RZ, R25 ;  /* 0x000000ffff1a7224 */ /* 0x000fd400078e0019 */
        /* <DEDUP_REMOVED lines=27> */
.L_x_8369:
[----:B------:R-:W-:Y:S05]  /*1cc0*/  BSYNC B6 ;  /* 0x0000000000067941 */ /* 0x000fea0003800000 */
.L_x_8368:
        /* <DEDUP_REMOVED lines=20> */
.L_x_8371:
[----:B------:R-:W-:Y:S05]  /*1e10*/  BSYNC B6 ;  /* 0x0000000000067941 */ /* 0x000fea0003800000 */
.L_x_8370:
[----:B------:R-:W-:Y:S01]  /*1e20*/  ULDC.64 UR4, c[0x0][0x9f8] ;  /* 0x00027e0000047ab9 */ /* 0x000fe20000000a00 */
[----:B------:R-:W0:Y:S01]  /*1e30*/  S2R R29, SR_TID.X ;  /* 0x00000000001d7919 */ /* 0x000e220000002100 */
[----:B------:R-:W-:Y:S01]  /*1e40*/  ISETP.NE.U32.AND P0, PT, RZ, UR4, PT ;  /* 0x00000004ff007c0c */ /* 0x000fe2000bf05070 */
[----:B------:R-:W1:Y:S01]  /*1e50*/  LDC.64 R98, c[0x0][0x300] ;  /* 0x0000c000ff627b82 */ /* 0x000e620000000a00 */
[----:B------:R-:W-:Y:S01]  /*1e60*/  IMAD.IADD R42, R28, 0x1, R27 ;  /* 0x000000011c2a7824 */ /* 0x000fe200078e021b */
[----:B------:R-:W-:Y:S01]  /*1e70*/  ULDC.64 UR6, c[0x0][0xa08] ;  /* 0x0002820000067ab9 */ /* 0x000fe20000000a00 */
[----:B------:R-:W-:Y:S01]  /*1e80*/  ISETP.NE.AND.EX P0, PT, RZ, UR5, PT, P0 ;  /* 0x00000005ff007c0c */ /* 0x000fe2000bf05300 */
[----:B------:R-:W-:Y:S01]  /*1e90*/  ULDC.64 UR4, c[0x0][0x308] ;  /* 0x0000c20000047ab9 */ /* 0x000fe20000000a00 */
[----:B------:R-:W-:-:S03]  /*1ea0*/  SHF.R.S32.HI R8, RZ, 0x1f, R30 ;  /* 0x0000001fff087819 */ /* 0x000fc6000001141e */
[----:B------:R-:W2:Y:S08]  /*1eb0*/  LDC R113, c[0x0][0x3f4] ;  /* 0x0000fd00ff717b82 */ /* 0x000eb00000000800 */
[----:B------:R-:W3:Y:S08]  /*1ec0*/  @P0 LDC.64 R4, c[0x0][0x9f8] ;  /* 0x00027e00ff040b82 */ /* 0x000ef00000000a00 */
[----:B------:R-:W4:Y:S01]  /*1ed0*/  LDC.64 R12, c[0x0][0x3f8] ;  /* 0x0000fe00ff0c7b82 */ /* 0x000f220000000a00 */
[----:B---3--:R-:W-:-:S05]  /*1ee0*/  @P0 IMAD.WIDE R4, R31, 0x4, R4 ;  /* 0x000000041f040825 */ /* 0x008fca00078e0204 */
[----:B------:R3:W3:Y:S01]  /*1ef0*/  @P0 LDG.E R31, desc[UR38][R4.64] ;  /* 0x00000026041f0981 */ /* 0x0006e2000c1e1900 */
[----:B------:R-:W-:Y:S01]  /*1f00*/  SHF.R.S32.HI R32, RZ, 0x1f, R42 ;  /* 0x0000001fff207819 */ /* 0x000fe2000001142a */
[-C--:B-1----:R-:W-:Y:S01]  /*1f10*/  IMAD.WIDE.U32 R6, R42, R98.reuse, RZ ;  /* 0x000000622a067225 */ /* 0x082fe200078e00ff */
[----:B------:R-:W-:Y:S02]  /*1f20*/  ISETP.NE.U32.AND P0, PT, RZ, UR6, PT ;  /* 0x00000006ff007c0c */ /* 0x000fe4000bf05070 */
[----:B0-----:R-:W-:Y:S01]  /*1f30*/  SHF.R.U32.HI R29, RZ, 0x7, R29 ;  /* 0x00000007ff1d7819 */ /* 0x001fe2000001161d */
[----:B------:R-:W-:Y:S01]  /*1f40*/  IMAD R0, R32, R98, RZ ;  /* 0x0000006220007224 */ /* 0x000fe200078e02ff */
[----:B------:R-:W-:Y:S01]  /*1f50*/  ISETP.NE.AND.EX P0, PT, RZ, UR7, PT, P0 ;  /* 0x00000007ff007c0c */ /* 0x000fe2000bf05300 */
[-C--:B----4-:R-:W-:Y:S01]  /*1f60*/  IMAD.WIDE.U32 R10, R23, R12.reuse, R16 ;  /* 0x0000000c170a7225 */ /* 0x090fe200078e0010 */
[----:B------:R-:W-:Y:S02]  /*1f70*/  ISETP.NE.AND P6, PT, R29, 0x1, PT ;  /* 0x000000011d00780c */ /* 0x000fe40003fc5270 */
[----:B--2---:R-:W-:Y:S01]  /*1f80*/  ISETP.GE.AND P1, PT, R16, R113, PT ;  /* 0x000000711000720c */ /* 0x004fe20003f26270 */
[----:B------:R-:W-:Y:S01]  /*1f90*/  IMAD R3, R42, R99, R0 ;  /* 0x000000632a037224 */ /* 0x000fe200078e0200 */
[----:B-----5:R-:W-:Y:S01]  /*1fa0*/  SHF.R.S32.HI R27, RZ, 0x1f, R115 ;  /* 0x0000001fff1b7819 */ /* 0x020fe20000011473 */
[C---:B------:R-:W-:Y:S01]  /*1fb0*/  IMAD.SHL.U32 R88, R98.reuse, 0x20, RZ ;  /* 0x0000002062587824 */ /* 0x040fe200078e00ff */
[----:B------:R-:W-:Y:S01]  /*1fc0*/  SHF.L.U64.HI R89, R98, 0x5, R99 ;  /* 0x0000000562597819 */ /* 0x000fe20000010263 */
[----:B------:R-:W-:Y:S01]  /*1fd0*/  IMAD.IADD R7, R7, 0x1, R3 ;  /* 0x0000000107077824 */ /* 0x000fe200078e0203 */
[----:B------:R-:W-:Y:S01]  /*1fe0*/  SHF.L.U64.HI R21, R12, 0x5, R13 ;  /* 0x000000050c157819 */ /* 0x000fe2000001020d */
[----:B------:R-:W-:Y:S01]  /*1ff0*/  IMAD R3, R8, UR4, RZ ;  /* 0x0000000408037c24 */ /* 0x000fe2000f8e02ff */
[----:B------:R-:W-:Y:S01]  /*2000*/  SHF.R.S32.HI R118, RZ, 0x1f, R212 ;  /* 0x0000001fff767819 */ /* 0x000fe200000114d4 */
[C---:B---3--:R-:W-:Y:S01]  /*2010*/  IMAD.WIDE.U32 R4, R30.reuse, UR4, R6 ;  /* 0x000000041e047c25 */ /* 0x048fe2000f8e0006 */
[----:B------:R-:W-:Y:S01]  /*2020*/  SHF.R.S32.HI R117, RZ, 0x1f, R211 ;  /* 0x0000001fff757819 */ /* 0x000fe200000114d3 */
[----:B------:R-:W0:Y:S01]  /*2030*/  LDC.64 R6, c[0x0][0x408] ;  /* 0x00010200ff067b82 */ /* 0x000e220000000a00 */
[----:B------:R-:W-:Y:S01]  /*2040*/  SHF.R.S32.HI R116, RZ, 0x1f, R210 ;  /* 0x0000001fff747819 */ /* 0x000fe200000114d2 */
[----:B------:R-:W-:Y:S01]  /*2050*/  IMAD R3, R30, UR5, R3 ;  /* 0x000000051e037c24 */ /* 0x000fe2000f8e0203 */
[----:B------:R-:W-:Y:S01]  /*2060*/  ULDC.64 UR4, c[0x0][0x310] ;  /* 0x0000c40000047ab9 */ /* 0x000fe20000000a00 */
[----:B------:R-:W-:-:S02]  /*2070*/  IMAD R28, R27, R12, RZ ;  /* 0x0000000c1b1c7224 */ /* 0x000fc400078e02ff */
[----:B------:R-:W-:Y:S02]  /*2080*/  IMAD.IADD R5, R5, 0x1, R3 ;  /* 0x0000000105057824 */ /* 0x000fe400078e0203 */
[----:B------:R-:W-:Y:S02]  /*2090*/  IMAD R33, R115, R13, R28 ;  /* 0x0000000d73217224 */ /* 0x000fe400078e021c */
[-C--:B------:R-:W-:Y:S02]  /*20a0*/  IMAD R28, R215, R98.reuse, RZ ;  /* 0x00000062d71c7224 */ /* 0x080fe400078e02ff */
[----:B------:R-:W-:-:S04]  /*20b0*/  IMAD.WIDE.U32 R130, R23, R98, R88 ;  /* 0x0000006217827225 */ /* 0x000fc800078e0058 */
[----:B------:R-:W-:-:S04]  /*20c0*/  IMAD.WIDE.U32 R40, R23, R98, R16 ;  /* 0x0000006217287225 */ /* 0x000fc800078e0010 */
[----:B------:R-:W-:Y:S02]  /*20d0*/  VIADD R126, R29, 0x8 ;  /* 0x000000081d7e7836 */ /* 0x000fe40000000000 */
[----:B------:R-:W-:Y:S02]  /*20e0*/  IMAD.SHL.U32 R128, R98, 0x80, RZ ;  /* 0x0000008062807824 */ /* 0x000fe400078e00ff */
[----:B0-----:R-:W-:-:S04]  /*20f0*/  IMAD R14, R215, R6, RZ ;  /* 0x00000006d70e7224 */ /* 0x001fc800078e02ff */
[----:B------:R-:W-:Y:S01]  /*2100*/  IMAD R85, R23, R7, R14 ;  /* 0x0000000717557224 */ /* 0x000fe200078e020e */
[----:B------:R-:W-:Y:S02]  /*2110*/  SHF.R.S32.HI R0, RZ, 0x1f, R31 ;  /* 0x0000001fff007819 */ /* 0x000fe4000001141f */
[----:B------:R-:W-:Y:S02]  /*2120*/  SEL R31, R31, RZ, !P0 ;  /* 0x000000ff1f1f7207 */ /* 0x000fe40004000000 */
[----:B------:R-:W-:Y:S02]  /*2130*/  SEL R9, R0, RZ, !P0 ;  /* 0x000000ff00097207 */ /* 0x000fe40004000000 */
[----:B------:R-:W-:Y:S01]  /*2140*/  IADD3 R42, P0, R23, R42, RZ ;  /* 0x0000002a172a7210 */ /* 0x000fe20007f1e0ff */
[----:B------:R-:W-:-:S03]  /*2150*/  IMAD.WIDE.U32 R96, R31, UR4, R4 ;  /* 0x000000041f607c25 */ /* 0x000fc6000f8e0004 */
[----:B------:R-:W-:Y:S01]  /*2160*/  IADD3.X R43, R215, R32, RZ, P0, !PT ;  /* 0x00000020d72b7210 */ /* 0x000fe200007fe4ff */
[----:B------:R-:W-:Y:S01]  /*2170*/  IMAD R0, R9, UR4, RZ ;  /* 0x0000000409007c24 */ /* 0x000fe2000f8e02ff */
[C---:B------:R-:W-:Y:S02]  /*2180*/  IADD3 R36, P0, R96.reuse, R40, RZ ;  /* 0x0000002860247210 */ /* 0x040fe40007f1e0ff */
[----:B------:R-:W-:Y:S01]  /*2190*/  IADD3 R38, P3, R96, 0x40, RZ ;  /* 0x0000004060267810 */ /* 0x000fe20007f7e0ff */
[----:B------:R-:W-:Y:S01]  /*21a0*/  IMAD R35, R31, UR5, R0 ;  /* 0x000000051f237c24 */ /* 0x000fe2000f8e0200 */
[----:B------:R-:W-:Y:S05]  /*21b0*/  @!P6 WARPSYNC.ALL ;  /* 0x000000000000e948 */ /* 0x000fea0003800000 */
[----:B------:R-:W-:Y:S01]  /*21c0*/  ULDC.64 UR4, c[0x0][0x330] ;  /* 0x0000cc0000047ab9 */ /* 0x000fe20000000a00 */
[----:B------:R-:W-:-:S02]  /*21d0*/  IMAD.IADD R35, R97, 0x1, R35 ;  /* 0x0000000161237824 */ /* 0x000fc400078e0223 */
[----:B------:R-:W-:Y:S02]  /*21e0*/  IMAD R3, R8, UR4, RZ ;  /* 0x0000000408037c24 */ /* 0x000fe4000f8e02ff */
[----:B------:R-:W-:-:S04]  /*21f0*/  IMAD.WIDE.U32 R4, R30, UR4, R16 ;  /* 0x000000041e047c25 */ /* 0x000fc8000f8e0010 */
[----:B------:R-:W-:Y:S01]  /*2200*/  IMAD R3, R30, UR5, R3 ;  /* 0x000000051e037c24 */ /* 0x000fe2000f8e0203 */
[----:B------:R-:W-:Y:S01]  /*2210*/  ULDC.64 UR4, c[0x0][0x338] ;  /* 0x0000ce0000047ab9 */ /* 0x000fe20000000a00 */
[----:B------:R-:W-:Y:S02]  /*2220*/  IMAD.X R103, RZ, RZ, R35, P3 ;  /* 0x000000ffff677224 */ /* 0x000fe400018e0623 */
[----:B------:R-:W-:Y:S01]  /*2230*/  IMAD.IADD R5, R5, 0x1, R3 ;  /* 0x0000000105057824 */ /* 0x000fe200078e0203 */
[----:B------:R-:W-:Y:S01]  /*2240*/  SEL R3, R113, RZ, P1 ;  /* 0x000000ff71037207 */ /* 0x000fe20000800000 */
[----:B------:R-:W-:Y:S02]  /*2250*/  IMAD R0, R9, UR4, RZ ;  /* 0x0000000409007c24 */ /* 0x000fe4000f8e02ff */
[----:B------:R-:W-:-:S04]  /*2260*/  IMAD.WIDE.U32 R8, R23, R6, R18 ;  /* 0x0000000617087225 */ /* 0x000fc800078e0012 */
[----:B------:R-:W-:Y:S01]  /*2270*/  IMAD.IADD R3, R16, 0x1, R3 ;  /* 0x0000000110037824 */ /* 0x000fe200078e0203 */
[----:B------:R-:W-:Y:S01]  /*2280*/  IADD3 R87, R9, R85, RZ ;  /* 0x0000005509577210 */ /* 0x000fe20007ffe0ff */
[----:B------:R-:W-:Y:S02]  /*2290*/  IMAD R105, R31, UR5, R0 ;  /* 0x000000051f697c24 */ /* 0x000fe4000f8e0200 */
[-C--:B------:R-:W-:Y:S01]  /*22a0*/  IMAD R0, R215, R12.reuse, RZ ;  /* 0x0000000cd7007224 */ /* 0x080fe200078e02ff */
[----:B------:R-:W-:Y:S01]  /*22b0*/  SHF.R.S32.HI R20, RZ, 0x1f, R3 ;  /* 0x0000001fff147819 */ /* 0x000fe20000011403 */
[----:B------:R-:W-:Y:S01]  /*22c0*/  IMAD.WIDE.U32 R94, R31, UR4, R4 ;  /* 0x000000041f5e7c25 */ /* 0x000fe2000f8e0004 */
[----:B------:R-:W-:Y:S02]  /*22d0*/  ULDC UR4, c[0x0][0x2f4] ;  /* 0x0000bd0000047ab9 */ /* 0x000fe40000000800 */
[----:B------:R-:W-:Y:S01]  /*22e0*/  LEA.HI R44, R20, R3, RZ, 0x3 ;  /* 0x00000003142c7211 */ /* 0x000fe200078f18ff */
[----:B------:R-:W-:Y:S01]  /*22f0*/  IMAD.WIDE.U32 R4, R23, R12, R18 ;  /* 0x0000000c17047225 */ /* 0x000fe200078e0012 */
[----:B------:R-:W-:-:S02]  /*2300*/  ISETP.GE.AND P2, PT, R16, UR4, PT ;  /* 0x0000000410007c0c */ /* 0x000fc4000bf46270 */
[----:B------:R-:W-:Y:S01]  /*2310*/  LOP3.LUT R9, R199, 0x38, R44, 0xf8, !PT ;  /* 0x00000038c7097812 */ /* 0x000fe200078ef82c */
[----:B------:R-:W-:Y:S01]  /*2320*/  IMAD R15, R23, R13, R0 ;  /* 0x0000000d170f7224 */ /* 0x000fe200078e0200 */
[----:B------:R-:W-:Y:S01]  /*2330*/  P2R R0, PR, RZ, 0x2 ;  /* 0x00000002ff007803 */ /* 0x000fe20000000000 */
[----:B------:R-:W-:Y:S01]  /*2340*/  IMAD.MOV.U32 R86, RZ, RZ, R8 ;  /* 0x000000ffff567224 */ /* 0x000fe200078e0008 */
[----:B------:R-:W-:Y:S01]  /*2350*/  LEA.HI R8, R20, R3, RZ, 0x6 ;  /* 0x0000000314087211 */ /* 0x000fe200078f30ff */
[----:B------:R-:W-:Y:S01]  /*2360*/  IMAD.IADD R5, R5, 0x1, R15 ;  /* 0x0000000105057824 */ /* 0x000fe200078e020f */
[----:B------:R-:W-:Y:S01]  /*2370*/  LOP3.LUT R9, R9, R228, RZ, 0x3c, !PT ;  /* 0x000000e409097212 */ /* 0x000fe200078e3cff */
[----:B------:R-:W-:Y:S01]  /*2380*/  IMAD.IADD R11, R15, 0x1, R11 ;  /* 0x000000010f0b7824 */ /* 0x000fe200078e020b */
[----:B------:R-:W-:Y:S01]  /*2390*/  LOP3.LUT R37, R44, 0xfffffff8, RZ, 0xc0, !PT ;  /* 0xfffffff82c257812 */ /* 0x000fe200078ec0ff */
[----:B------:R-:W-:Y:S01]  /*23a0*/  IMAD.WIDE.U32 R14, R23, R6, R16 ;  /* 0x00000006170e7225 */ /* 0x000fe200078e0010 */
[----:B------:R-:W-:-:S02]  /*23b0*/  SHF.L.U64.HI R20, R12, 0x6, R13 ;  /* 0x000000060c147819 */ /* 0x000fc4000001020d */
[----:B------:R-:W-:Y:S01]  /*23c0*/  SHF.R.S32.HI R101, RZ, 0x3, R44 ;  /* 0x00000003ff657819 */ /* 0x000fe2000001142c */
[----:B------:R-:W-:Y:S01]  /*23d0*/  IMAD.SHL.U32 R3, R8, 0x80, RZ ;  /* 0x0000008008037824 */ /* 0x000fe200078e00ff */
[----:B------:R-:W-:Y:S01]  /*23e0*/  LOP3.LUT R8, R44, 0x38, RZ, 0xc0, !PT ;  /* 0x000000382c087812 */ /* 0x000fe200078ec0ff */
[----:B------:R-:W-:Y:S01]  /*23f0*/  IMAD.WIDE.U32 R92, R115, R12, R4 ;  /* 0x0000000c735c7225 */ /* 0x000fe200078e0004 */
[----:B------:R-:W-:Y:S02]  /*2400*/  SHF.R.S32.HI R102, RZ, 0x1f, R37 ;  /* 0x0000001fff667819 */ /* 0x000fe40000011425 */
[----:B------:R-:W-:Y:S01]  /*2410*/  LOP3.LUT R8, R8, 0x1c0, R225, 0xf8, !PT ;  /* 0x000001c008087812 */ /* 0x000fe200078ef8e1 */
[----:B------:R-:W-:Y:S01]  /*2420*/  IMAD R4, R27, R6, RZ ;  /* 0x000000061b047224 */ /* 0x000fe200078e02ff */
[----:B------:R-:W-:Y:S01]  /*2430*/  LOP3.LUT R3, R3, 0xffffe000, RZ, 0xc0, !PT ;  /* 0xffffe00003037812 */ /* 0x000fe200078ec0ff */
[----:B------:R-:W-:Y:S01]  /*2440*/  IMAD.IADD R85, R85, 0x1, R15 ;  /* 0x0000000155557824 */ /* 0x000fe200078e020f */
[----:B------:R-:W-:Y:S01]  /*2450*/  LOP3.LUT R15, R197, 0x38, R44, 0xf8, !PT ;  /* 0x00000038c50f7812 */ /* 0x000fe200078ef82c */
[----:B------:R-:W-:Y:S01]  /*2460*/  IMAD.MOV.U32 R84, RZ, RZ, R14 ;  /* 0x000000ffff547224 */ /* 0x000fe200078e000e */
[----:B------:R-:W-:Y:S01]  /*2470*/  LOP3.LUT R14, R198, 0x38, R44, 0xf8, !PT ;  /* 0x00000038c60e7812 */ /* 0x000fe200078ef82c */
[----:B------:R-:W-:Y:S01]  /*2480*/  IMAD R31, R23, R99, R28 ;  /* 0x00000063171f7224 */ /* 0x000fe200078e021c */
[----:B------:R-:W-:Y:S01]  /*2490*/  LOP3.LUT R15, R15, R226, RZ, 0x3c, !PT ;  /* 0x000000e20f0f7212 */ /* 0x000fe200078e3cff */
[----:B------:R-:W-:Y:S01]  /*24a0*/  IMAD R45, R115, R7, R4 ;  /* 0x00000007732d7224 */ /* 0x000fe200078e0204 */
[----:B------:R-:W-:Y:S01]  /*24b0*/  IADD3 R4, P1, R88, R130, RZ ;  /* 0x0000008258047210 */ /* 0x000fe20007f3e0ff */
[----:B------:R-:W-:Y:S01]  /*24c0*/  IMAD.IADD R5, R31, 0x1, R131 ;  /* 0x000000011f057824 */ /* 0x000fe200078e0283 */
[----:B------:R-:W-:Y:S01]  /*24d0*/  LOP3.LUT R14, R14, R227, RZ, 0x3c, !PT ;  /* 0x000000e30e0e7212 */ /* 0x000fe200078e3cff */
[----:B------:R-:W-:Y:S01]  /*24e0*/  IMAD.IADD R30, R41, 0x1, R31 ;  /* 0x00000001291e7824 */ /* 0x000fe200078e021f */
[----:B------:R-:W-:Y:S01]  /*24f0*/  LOP3.LUT R8, R8, R203, RZ, 0x3c, !PT ;  /* 0x000000cb08087212 */ /* 0x000fe200078e3cff */
[----:B------:R-:W-:Y:S01]  /*2500*/  IMAD.X R28, R5, 0x1, R89, P1 ;  /* 0x00000001051c7824 */ /* 0x000fe200008e0659 */
[-C--:B------:R-:W-:Y:S01]  /*2510*/  IADD3 R110, R9, R3.reuse, R202 ;  /* 0x00000003096e7210 */ /* 0x080fe20007ffe0ca */
[----:B------:R-:W-:Y:S01]  /*2520*/  IMAD.X R39, R30, 0x1, R35, P0 ;  /* 0x000000011e277824 */ /* 0x000fe200000e0623 */
[-C--:B------:R-:W-:Y:S01]  /*2530*/  IADD3 R109, R14, R3.reuse, R201 ;  /* 0x000000030e6d7210 */ /* 0x080fe20007ffe0c9 */
[----:B------:R-:W-:Y:S01]  /*2540*/  IMAD.WIDE.U32 R90, R115, R12, R10 ;  /* 0x0000000c735a7225 */ /* 0x000fe200078e000a */
[----:B------:R-:W-:-:S02]  /*2550*/  IADD3 R108, R15, R3, R200 ;  /* 0x000000030f6c7210 */ /* 0x000fc40007ffe0c8 */
[----:B------:R-:W-:Y:S01]  /*2560*/  IADD3 R112, R8, R3, R204 ;  /* 0x0000000308707210 */ /* 0x000fe20007ffe0cc */
[CC--:B------:R-:W-:Y:S01]  /*2570*/  IMAD.WIDE.U32 R86, R115.reuse, R6.reuse, R86 ;  /* 0x0000000673567225 */ /* 0x0c0fe200078e0056 */
[C-C-:B------:R-:W-:Y:S02]  /*2580*/  SHF.L.U64.HI R3, R98.reuse, 0x7, R99.reuse ;  /* 0x0000000762037819 */ /* 0x140fe40000010263 */
[----:B------:R-:W-:Y:S01]  /*2590*/  SHF.L.U64.HI R27, R98, 0x6, R99 ;  /* 0x00000006621b7819 */ /* 0x000fe20000010263 */
[----:B------:R-:W-:Y:S01]  /*25a0*/  IMAD.WIDE.U32 R84, R115, R6, R84 ;  /* 0x0000000673547225 */ /* 0x000fe200078e0054 */
[----:B------:R-:W-:Y:S02]  /*25b0*/  IADD3 R29, P1, R4, R88, RZ ;  /* 0x00000058041d7210 */ /* 0x000fe40007f3e0ff */
[----:B------:R-:W-:Y:S01]  /*25c0*/  IADD3 R99, P0, R36, 0x40, RZ ;  /* 0x0000004024637810 */ /* 0x000fe20007f1e0ff */
[C---:B------:R-:W-:Y:S01]  /*25d0*/  IMAD.SHL.U32 R14, R12.reuse, 0x20, RZ ;  /* 0x000000200c0e7824 */ /* 0x040fe200078e00ff */
[C---:B------:R-:W-:Y:S01]  /*25e0*/  SHF.L.U64.HI R15, R12.reuse, 0x7, R13 ;  /* 0x000000070c0f7819 */ /* 0x040fe2000001020d */
[----:B------:R-:W-:Y:S01]  /*25f0*/  IMAD.SHL.U32 R13, R12, 0x40, RZ ;  /* 0x000000400c0d7824 */ /* 0x000fe200078e00ff */
[C-C-:B------:R-:W-:Y:S01]  /*2600*/  SHF.L.U64.HI R11, R6.reuse, 0x5, R7.reuse ;  /* 0x00000005060b7819 */ /* 0x140fe20000010207 */
[C---:B------:R-:W-:Y:S01]  /*2610*/  IMAD.SHL.U32 R8, R6.reuse, 0x20, RZ ;  /* 0x0000002006087824 */ /* 0x040fe200078e00ff */
[----:B------:R-:W-:Y:S01]  /*2620*/  SHF.L.U64.HI R10, R6, 0x6, R7 ;  /* 0x00000006060a7819 */ /* 0x000fe20000010207 */
[----:B------:R-:W-:Y:S01]  /*2630*/  IMAD.X R31, R28, 0x1, R89, P1 ;  /* 0x000000011c1f7824 */ /* 0x000fe200008e0659 */
[C---:B------:R-:W-:Y:S01]  /*2640*/  SHF.L.U64.HI R9, R6.reuse, 0x7, R7 ;  /* 0x0000000706097819 */ /* 0x040fe20000010207 */
[----:B------:R-:W-:Y:S01]  /*2650*/  IMAD.SHL.U32 R7, R6, 0x40, RZ ;  /* 0x0000004006077824 */ /* 0x000fe200078e00ff */
[----:B------:R-:W-:Y:S01]  /*2660*/  ISETP.GE.AND P1, PT, R190, UR4, PT ;  /* 0x00000004be007c0c */ /* 0x000fe2000bf26270 */
[----:B------:R-:W-:-:S02]  /*2670*/  IMAD.IADD R32, R93, 0x1, R33 ;  /* 0x000000015d207824 */ /* 0x000fc400078e0221 */
[----:B------:R-:W-:Y:S02]  /*2680*/  IMAD.SHL.U32 R12, R12, 0x80, RZ ;  /* 0x000000800c0c7824 */ /* 0x000fe400078e00ff */
[----:B------:R-:W-:Y:S02]  /*2690*/  IMAD.SHL.U32 R6, R6, 0x80, RZ ;  /* 0x0000008006067824 */ /* 0x000fe400078e00ff */
[----:B------:R-:W-:Y:S02]  /*26a0*/  IMAD.SHL.U32 R113, R113, 0x2, RZ ;  /* 0x0000000271717824 */ /* 0x000fe400078e00ff */
[----:B------:R-:W-:Y:S02]  /*26b0*/  IMAD.IADD R33, R33, 0x1, R91 ;  /* 0x0000000121217824 */ /* 0x000fe400078e025b */
[----:B------:R-:W-:Y:S02]  /*26c0*/  IMAD.IADD R34, R87, 0x1, R45 ;  /* 0x0000000157227824 */ /* 0x000fe400078e022d */
[----:B------:R-:W-:-:S02]  /*26d0*/  IMAD.IADD R100, R45, 0x1, R85 ;  /* 0x000000012d647824 */ /* 0x000fc400078e0255 */
[----:B------:R-:W-:Y:S02]  /*26e0*/  IMAD.X R104, RZ, RZ, R39, P0 ;  /* 0x000000ffff687224 */ /* 0x000fe400000e0627 */
[----:B------:R-:W-:Y:S01]  /*26f0*/  IMAD.IADD R105, R95, 0x1, R105 ;  /* 0x000000015f697824 */ /* 0x000fe200078e0269 */
[----:B------:R-:W-:Y:S06]  /*2700*/  @!P6 BAR.SYNC.DEFER_BLOCKING 0x9, 0x100 ;  /* 0x024400000000eb1d */ /* 0x000fec0000010000 */
.L_x_8457:
[----:B0-----:R-:W0:Y:S01]  /*2710*/  LDC R123, c[0x0][0x3f4] ;  /* 0x0000fd00ff7b7b82 */ /* 0x001e220000000800 */
[----:B------:R-:W-:Y:S01]  /*2720*/  VIADD R26, R26, 0xffffffff ;  /* 0xffffffff1a1a7836 */ /* 0x000fe20000000000 */
[----:B------:R-:W-:Y:S05]  /*2730*/  YIELD ;  /* 0x0000000000007946 */ /* 0x000fea0003800000 */
[----:B------:R-:W-:Y:S01]  /*2740*/  IMAD R111, R184, 0x4000, R206 ;  /* 0x00004000b86f7824 */ /* 0x000fe200078e02ce */
[----:B------:R-:W-:Y:S01]  /*2750*/  ISETP.GT.AND P3, PT, R26, R25, PT ;  /* 0x000000191a00720c */ /* 0x000fe20003f64270 */
[----:B------:R-:W-:Y:S02]  /*2760*/  BSSY B0, `(.L_x_8372) ;  /* 0x0000588000007945 */ /* 0x000fe40003800000 */
[----:B------:R-:W-:Y:S01]  /*2770*/  IMAD R111, R111, 0x2, R2 ;  /* 0x000000026f6f7824 */ /* 0x000fe200078e0202 */
[----:B------:R-:W-:-:S02]  /*2780*/  P2R R107, PR, RZ, 0x8 ;  /* 0x00000008ff6b7803 */ /* 0x000fc40000000000 */
[----:B0-----:R-:W-:-:S13]  /*2790*/  ISETP.GE.AND P0, PT, R123, 0x1, PT ;  /* 0x000000017b00780c */ /* 0x001fda0003f06270 */
[----:B------:R-:W-:Y:S05]  /*27a0*/  @!P0 BRA `(.L_x_8373) ;  /* 0x0000005000908947 */ /* 0x000fea0003800000 */
[----:B------:R-:W-:Y:S01]  /*27b0*/  ULDC.U8 UR4, c[0x0][0x410] ;  /* 0x0001040000047ab9 */ /* 0x000fe20000000000 */
[----:B------:R-:W-:Y:S01]  /*27c0*/  SHF.R.S32.HI R45, RZ, 0x1f, R26 ;  /* 0x0000001fff2d7819 */ /* 0x000fe2000001141a */
[-C--:B------:R-:W-:Y:S01]  /*27d0*/  IMAD R44, R3, R26.reuse, RZ ;  /* 0x0000001a032c7224 */ /* 0x080fe200078e02ff */
[----:B------:R-:W-:Y:S01]  /*27e0*/  ISETP.NE.AND P0, PT, RZ, UR4, PT ;  /* 0x00000004ff007c0c */ /* 0x000fe2000bf05270 */
[-C--:B------:R-:W-:Y:S02]  /*27f0*/  IMAD R46, R15, R26.reuse, RZ ;  /* 0x0000001a0f2e7224 */ /* 0x080fe400078e02ff */
[----:B------:R-:W-:Y:S02]  /*2800*/  IMAD R48, R9, R26, RZ ;  /* 0x0000001a09307224 */ /* 0x000fe400078e02ff */
[C---:B------:R-:W-:Y:S02]  /*2810*/  IMAD R47, R45.reuse, R128, R44 ;  /* 0x000000802d2f7224 */ /* 0x040fe400078e022c */
[----:B------:R-:W-:-:S02]  /*2820*/  IMAD R119, R45, R12, R46 ;  /* 0x0000000c2d777224 */ /* 0x000fc400078e022e */
[----:B------:R-:W-:Y:S02]  /*2830*/  IMAD R45, R45, R6, R48 ;  /* 0x000000062d2d7224 */ /* 0x000fe400078e0230 */
[----:B------:R-:W-:Y:S02]  /*2840*/  IMAD R114, R26, -0x80, R24 ;  /* 0xffffff801a727824 */ /* 0x000fe400078e0218 */
[----:B------:R-:W-:-:S03]  /*2850*/  IMAD.WIDE.U32 R76, R6, R26, RZ ;  /* 0x0000001a064c7225 */ /* 0x000fc600078e00ff */
[----:B------:R-:W-:Y:S01]  /*2860*/  VIMNMX R114, R114, 0x80, PT ;  /* 0x0000008072727848 */ /* 0x000fe20003fe0100 */
[----:B------:R-:W-:Y:S01]  /*2870*/  IMAD.WIDE.U32 R120, R128, R26, RZ ;  /* 0x0000001a80787225 */ /* 0x000fe200078e00ff */
[----:B------:R-:W-:-:S03]  /*2880*/  IADD3 R106, R77, R45, RZ ;  /* 0x0000002d4d6a7210 */ /* 0x000fc60007ffe0ff */
        /* <DEDUP_REMOVED lines=32> */
.L_x_8376:
[----:B------:R-:W-:Y:S05]  /*2a90*/  BSYNC B1 ;  /* 0x0000000000017941 */ /* 0x000fea0003800000 */
.L_x_8375:
[----:B------:R-:W-:Y:S01]  /*2aa0*/  ISETP.GE.AND P4, PT, R212, R114, PT ;  /* 0x00000072d400720c */ /* 0x000fe20003f86270 */
[----:B0----5:R-:W-:Y:S01]  /*2ab0*/  IMAD.MOV.U32 R44, RZ, RZ, R72 ;  /* 0x000000ffff2c7224 */ /* 0x021fe200078e0048 */
[----:B------:R-:W-:Y:S01]  /*2ac0*/  BSSY B1, `(.L_x_8377) ;  /* 0x0000026000017945 */ /* 0x000fe20003800000 */
[----:B------:R-:W-:Y:S01]  /*2ad0*/  IMAD.MOV.U32 R45, RZ, RZ, R73 ;  /* 0x000000ffff2d7224 */ /* 0x000fe200078e0049 */
[----:B------:R-:W-:Y:S01]  /*2ae0*/  CS2R R68, SRZ ;  /* 0x0000000000447805 */ /* 0x000fe2000001ff00 */
[----:B------:R-:W-:Y:S01]  /*2af0*/  IMAD.MOV.U32 R46, RZ, RZ, R80 ;  /* 0x000000ffff2e7224 */ /* 0x000fe200078e0050 */
[----:B------:R-:W-:Y:S01]  /*2b00*/  CS2R R66, SRZ ;  /* 0x0000000000427805 */ /* 0x000fe2000001ff00 */
[----:B------:R-:W-:Y:S01]  /*2b10*/  IMAD.MOV.U32 R47, RZ, RZ, R81 ;  /* 0x000000ffff2f7224 */ /* 0x000fe200078e0051 */
[----:B------:R-:W-:Y:S01]  /*2b20*/  PRMT R136, R44, 0x5410, R45 ;  /* 0x000054102c887816 */ /* 0x000fe2000000002d */
[----:B------:R-:W-:Y:S01]  /*2b30*/  IMAD.MOV.U32 R44, RZ, RZ, R74 ;  /* 0x000000ffff2c7224 */ /* 0x000fe200078e004a */
[----:B------:R-:W-:Y:S01]  /*2b40*/  PRMT R147, R147, 0x5410, R46 ;  /* 0x0000541093937816 */ /* 0x000fe2000000002e */
[----:B------:R-:W-:Y:S01]  /*2b50*/  IMAD.MOV.U32 R45, RZ, RZ, R75 ;  /* 0x000000ffff2d7224 */ /* 0x000fe200078e004b */
[----:B------:R-:W-:Y:S01]  /*2b60*/  PRMT R145, R47, 0x7610, R145 ;  /* 0x000076102f917816 */ /* 0x000fe20000000091 */
[----:B------:R-:W-:Y:S01]  /*2b70*/  IMAD.MOV.U32 R46, RZ, RZ, R82 ;  /* 0x000000ffff2e7224 */ /* 0x000fe200078e0052 */
[----:B------:R-:W-:Y:S01]  /*2b80*/  CS2R R70, SRZ ;  /* 0x0000000000467805 */ /* 0x000fe2000001ff00 */
[----:B------:R-:W-:Y:S01]  /*2b90*/  IMAD.MOV.U32 R47, RZ, RZ, R83 ;  /* 0x000000ffff2f7224 */ /* 0x000fe200078e0053 */
[----:B------:R-:W-:-:S02]  /*2ba0*/  PRMT R137, R44, 0x5410, R45 ;  /* 0x000054102c897816 */ /* 0x000fc4000000002d */
[----:B------:R-:W-:Y:S02]  /*2bb0*/  PRMT R147, R46, 0x7610, R147 ;  /* 0x000076102e937816 */ /* 0x000fe40000000093 */
[----:B------:R-:W-:Y:S01]  /*2bc0*/  PRMT R145, R145, 0x5410, R47 ;  /* 0x0000541091917816 */ /* 0x000fe2000000002f */
[----:B------:R-:W-:Y:S06]  /*2bd0*/  @P4 BRA `(.L_x_8378) ;  /* 0x0000000000504947 */ /* 0x000fec0003800000 */
[----:B------:R-:W-:Y:S01]  /*2be0*/  IADD3 R45, P0, P5, R92, R78, R14 ;  /* 0x0000004e5c2d7210 */ /* 0x000fe20007d1e00e */
[----:B------:R-:W-:Y:S01]  /*2bf0*/  ULDC.64 UR4, c[0x0][0x3e8] ;  /* 0x0000fa0000047ab9 */ /* 0x000fe20000000a00 */
[----:B------:R-:W-:Y:S02]  /*2c00*/  CS2R R68, SRZ ;  /* 0x0000000000447805 */ /* 0x000fe4000001ff00 */
[----:B------:R-:W-:Y:S02]  /*2c10*/  CS2R R70, SRZ ;  /* 0x0000000000467805 */ /* 0x000fe4000001ff00 */
[----:B------:R-:W-:Y:S02]  /*2c20*/  IADD3.X R46, R32, R119, R21, P0, P5 ;  /* 0x00000077202e7210 */ /* 0x000fe400007ea415 */
        /* <DEDUP_REMOVED lines=15> */
.L_x_8378:
[----:B------:R-:W-:Y:S05]  /*2d20*/  BSYNC B1 ;  /* 0x0000000000017941 */ /* 0x000fea0003800000 */
.L_x_8377:
        /* <DEDUP_REMOVED lines=10> */
[----:B------:R-:W-:Y:S01]  /*2dd0*/  CS2R R60, SRZ ;  /* 0x00000000003c7805 */ /* 0x000fe2000001ff00 */
[----:B------:R-:W-:Y:S01]  /*2de0*/  IMAD.MOV.U32 R45, RZ, RZ, R67 ;  /* 0x000000ffff2d7224 */ /* 0x000fe200078e0043 */
[----:B------:R-:W-:Y:S01]  /*2df0*/  PRMT R132, R46, 0x5410, R47 ;  /* 0x000054102e847816 */ /* 0x000fe2000000002f */
[----:B------:R-:W-:Y:S01]  /*2e00*/  IMAD.MOV.U32 R47, RZ, RZ, R71 ;  /* 0x000000ffff2f7224 */ /* 0x000fe200078e0047 */
[----:B------:R-:W-:-:S02]  /*2e10*/  MOV R46, R70 ;  /* 0x00000046002e7202 */ /* 0x000fc40000000f00 */
[----:B------:R-:W-:Y:S02]  /*2e20*/  CS2R R58, SRZ ;  /* 0x00000000003a7805 */ /* 0x000fe4000001ff00 */
[----:B------:R-:W-:Y:S02]  /*2e30*/  PRMT R125, R44, 0x5410, R45 ;  /* 0x000054102c7d7816 */ /* 0x000fe4000000002d */
[----:B------:R-:W-:Y:S02]  /*2e40*/  CS2R R62, SRZ ;  /* 0x00000000003e7805 */ /* 0x000fe4000001ff00 */
[----:B------:R-:W-:Y:S02]  /*2e50*/  PRMT R133, R46, 0x5410, R47 ;  /* 0x000054102e857816 */ /* 0x000fe4000000002f */
[----:B------:R-:W-:Y:S02]  /*2e60*/  CS2R R52, SRZ ;  /* 0x0000000000347805 */ /* 0x000fe4000001ff00 */
[----:B------:R-:W-:-:S02]  /*2e70*/  CS2R R50, SRZ ;  /* 0x0000000000327805 */ /* 0x000fc4000001ff00 */
[----:B------:R-:W-:Y:S02]  /*2e80*/  CS2R R54, SRZ ;  /* 0x0000000000367805 */ /* 0x000fe4000001ff00 */
[----:B------:R-:W-:Y:S01]  /*2e90*/  P2R R138, PR, RZ, 0x1 ;  /* 0x00000001ff8a7803 */ /* 0x000fe20000000000 */
        /* <DEDUP_REMOVED lines=21> */
.L_x_8380:
[----:B------:R-:W-:Y:S05]  /*2ff0*/  BSYNC B1 ;  /* 0x0000000000017941 */ /* 0x000fea0003800000 */
.L_x_8379:
[----:B------:R-:W-:Y:S01]  /*3000*/  ISETP.GE.AND P5, PT, R210, R114, PT ;  /* 0x00000072d200720c */ /* 0x000fe20003fa6270 */
[----:B------:R-:W-:-:S12]  /*3010*/  BSSY B1, `(.L_x_8381) ;  /* 0x000001e000017945 */ /* 0x000fd80003800000 */
[----:B------:R-:W-:Y:S05]  /*3020*/  @P5 BRA `(.L_x_8382) ;  /* 0x0000000000705947 */ /* 0x000fea0003800000 */
[----:B0-----:R-:W0:Y:S01]  /*3030*/  LDC.64 R44, c[0x0][0x3f8] ;  /* 0x0000fe00ff2c7b82 */ /* 0x001e220000000a00 */
[----:B------:R-:W-:Y:S01]  /*3040*/  IMAD.MOV.U32 R79, RZ, RZ, R119 ;  /* 0x000000ffff4f7224 */ /* 0x000fe200078e0077 */
[----:B------:R-:W-:Y:S01]  /*3050*/  ULDC.64 UR4, c[0x0][0x3e8] ;  /* 0x0000fa0000047ab9 */ /* 0x000fe20000000a00 */
[----:B------:R-:W-:Y:S01]  /*3060*/  IMAD.MOV.U32 R77, RZ, RZ, R106 ;  /* 0x000000ffff4d7224 */ /* 0x000fe200078e006a */
[----:B------:R-:W-:Y:S02]  /*3070*/  CS2R R52, SRZ ;  /* 0x0000000000347805 */ /* 0x000fe4000001ff00 */
[----:B------:R-:W-:Y:S01]  /*3080*/  CS2R R54, SRZ ;  /* 0x0000000000367805 */ /* 0x000fe2000001ff00 */
        /* <DEDUP_REMOVED lines=22> */
.L_x_8382:
[----:B------:R-:W-:Y:S05]  /*31f0*/  BSYNC B1 ;  /* 0x0000000000017941 */ /* 0x000fea0003800000 */
.L_x_8381:
[----:B01---5:R-:W-:Y:S01]  /*3200*/  IMAD.MOV.U32 R44, RZ, RZ, R56 ;  /* 0x000000ffff2c7224 */ /* 0x023fe200078e0038 */
[----:B------:R-:W-:Y:S01]  /*3210*/  ISETP.NE.AND P0, PT, R191, 0x3, PT ;  /* 0x00000003bf00780c */ /* 0x000fe20003f05270 */
        /* <DEDUP_REMOVED lines=25> */
.L_x_8383:
[----:B------:R-:W-:Y:S01]  /*33b0*/  IMAD R106, R184, 0x8, R2 ;  /* 0x00000008b86a7824 */ /* 0x000fe200078e0202 */
[----:B------:R-:W-:Y:S01]  /*33c0*/  SHF.L.U32 R119, R192, 0x1f, RZ ;  /* 0x0000001fc0777819 */ /* 0x000fe200000006ff */
[----:B------:R-:W-:Y:S03]  /*33d0*/  BSSY B1, `(.L_x_8384) ;  /* 0x0000003000017945 */ /* 0x000fe60003800000 */
[----:B------:R-:W0:Y:S02]  /*33e0*/  SYNCS.PHASECHK.TRANS64.TRYWAIT P6, [R106+URZ+0x28890], R119 ;  /* 0x028890776a0075a7 */ /* 0x000e2400080c017f */
[----:B0-----:R-:W-:Y:S05]  /*33f0*/  @!P6 BRA `(.L_x_8385) ;  /* 0x000002100030e947 */ /* 0x001fea0003800000 */
.L_x_8793:
[----:B------:R-:W-:Y:S05]  /*3400*/  BSYNC B1 ;  /* 0x0000000000017941 */ /* 0x000fea0003800000 */
.L_x_8384:
[----:B------:R-:W-:Y:S04]  /*3410*/  BSSY B1, `(.L_x_8386) ;  /* 0x0000070000017945 */ /* 0x000fe80003800000 */
[----:B------:R-:W-:Y:S05]  /*3420*/  @P3 BRA `(.L_x_8387) ;  /* 0x0000000400b83947 */ /* 0x000fea0003800000 */
[----:B------:R-:W-:Y:S01]  /*3430*/  IADD3 R143, P3, R40, R120, RZ ;  /* 0x00000078288f7210 */ /* 0x000fe20007f7e0ff */
[----:B------:R-:W-:Y:S04]  /*3440*/  BSSY B2, `(.L_x_8388) ;  /* 0x0000037000027945 */ /* 0x000fe80003800000 */
[----:B------:R-:W-:Y:S01]  /*3450*/  IMAD.X R144, R122, 0x1, R30, P3 ;  /* 0x000000017a907824 */ /* 0x000fe200018e061e */
[----:B------:R-:W-:Y:S07]  /*3460*/  @P2 BRA `(.L_x_8389) ;  /* 0x0000000000d02947 */ /* 0x000fee0003800000 */
[----:B------:R1:W2:Y:S01]  /*3470*/  LDS.128 R44, [R111+0x18400] ;  /* 0x018400006f2c7984 */ /* 0x0002a20000000c00 */
[----:B------:R-:W-:Y:S01]  /*3480*/  IADD3 R77, P3, R143, R96, RZ ;  /* 0x000000608f4d7210 */ /* 0x000fe20007f7e0ff */
[----:B------:R-:W-:Y:S04]  /*3490*/  BSSY B3, `(.L_x_8390) ;  /* 0x000002d000037945 */ /* 0x000fe80003800000 */
[----:B------:R-:W-:Y:S01]  /*34a0*/  IMAD.X R146, R144, 0x1, R35, P3 ;  /* 0x0000000190927824 */ /* 0x000fe200018e0623 */
[----:B------:R-:W-:-:S13]  /*34b0*/  ISETP.GE.AND P3, PT, R18, R123, PT ;  /* 0x0000007b1200720c */ /* 0x000fda0003f66270 */
[----:B-1----:R-:W-:Y:S05]  /*34c0*/  @P3 BRA `(.L_x_8391) ;  /* 0x0000000000a43947 */ /* 0x002fea0003800000 */
[----:B------:R-:W-:Y:S01]  /*34d0*/  SHF.R.U64 R150, R80, 0x10, R81 ;  /* 0x0000001050967819 */ /* 0x000fe20000001251 */
[----:B--2---:R-:W-:Y:S01]  /*34e0*/  IMAD.MOV.U32 R76, RZ, RZ, R46 ;  /* 0x000000ffff4c7224 */ /* 0x004fe200078e002e */
[--C-:B------:R-:W-:Y:S01]  /*34f0*/  SHF.R.U64 R80, R82, 0x10, R83.reuse ;  /* 0x0000001052507819 */ /* 0x100fe20000001253 */
[--C-:B------:R-:W-:Y:S01]  /*3500*/  HADD2.F32 R46, -RZ, R45.reuse.H1_H1 ;  /* 0x3000002dff2e7230 */ /* 0x100fe20000004100 */
[----:B------:R-:W-:Y:S01]  /*3510*/  SHF.R.U32.HI R148, RZ, 0x10, R83 ;  /* 0x00000010ff947819 */ /* 0x000fe20000011653 */
[----:B------:R-:W-:Y:S01]  /*3520*/  HADD2.F32 R45, -RZ, R45.H0_H0 ;  /* 0x2000002dff2d7230 */ /* 0x000fe20000004100 */
[----:B------:R-:W-:Y:S01]  /*3530*/  SHF.R.U32.HI R149, RZ, 0x10, R81 ;  /* 0x00000010ff957819 */ /* 0x000fe20000011651 */
[----:B------:R-:W-:Y:S02]  /*3540*/  HADD2.F32 R83, -RZ, R80.H0_H0 ;  /* 0x20000050ff537230 */ /* 0x000fe40000004100 */
[----:B------:R-:W-:Y:S02]  /*3550*/  HADD2.F32 R148, -RZ, R148.H0_H0 ;  /* 0x20000094ff947230 */ /* 0x000fe40000004100 */
[----:B------:R-:W-:-:S02]  /*3560*/  HADD2.F32 R80, -RZ, R47.H1_H1 ;  /* 0x3000002fff507230 */ /* 0x000fc40000004100 */
[----:B------:R-:W-:Y:S02]  /*3570*/  HADD2.F32 R81, -RZ, R150.H0_H0 ;  /* 0x20000096ff517230 */ /* 0x000fe40000004100 */
[-C--:B------:R-:W-:Y:S01]  /*3580*/  FMUL.FTZ R150, R46, R83.reuse ;  /* 0x000000532e967220 */ /* 0x080fe20000410000 */
[----:B------:R-:W-:Y:S02]  /*3590*/  HADD2.F32 R47, -RZ, R47.H0_H0 ;  /* 0x2000002fff2f7230 */ /* 0x000fe40000004100 */
[-C--:B------:R-:W-:Y:S01]  /*35a0*/  FMUL.FTZ R152, R80, R148.reuse ;  /* 0x0000009450987220 */ /* 0x080fe20000410000 */
[----:B------:R-:W-:Y:S02]  /*35b0*/  HADD2.F32 R82, -RZ, R149.H0_H0 ;  /* 0x20000095ff527230 */ /* 0x000fe40000004100 */
[C---:B------:R-:W-:Y:S01]  /*35c0*/  FMUL.FTZ R83, R45.reuse, R83 ;  /* 0x000000532d537220 */ /* 0x040fe20000410000 */
[----:B------:R-:W-:Y:S01]  /*35d0*/  FFMA.FTZ R150, R45, R81, -R150 ;  /* 0x000000512d967223 */ /* 0x000fe20000010896 */
[----:B------:R-:W-:Y:S01]  /*35e0*/  FMUL.FTZ R151, R47, R148 ;  /* 0x000000942f977220 */ /* 0x000fe20000410000 */
[----:B------:R-:W-:-:S02]  /*35f0*/  HADD2.F32 R45, -RZ, R44.H1_H1 ;  /* 0x3000002cff2d7230 */ /* 0x000fc40000004100 */
[-C--:B------:R-:W-:Y:S01]  /*3600*/  FFMA.FTZ R152, R47, R82.reuse, -R152 ;  /* 0x000000522f987223 */ /* 0x080fe20000010898 */
[--C-:B------:R-:W-:Y:S02]  /*3610*/  HADD2.F32 R47, -RZ, R147.reuse.H1_H1 ;  /* 0x30000093ff2f7230 */ /* 0x100fe40000004100 */
[----:B------:R-:W-:Y:S01]  /*3620*/  FFMA.FTZ R149, R46, R81, R83 ;  /* 0x000000512e957223 */ /* 0x000fe20000010053 */
[----:B------:R-:W-:Y:S02]  /*3630*/  HADD2.F32 R147, -RZ, R147.H0_H0 ;  /* 0x20000093ff937230 */ /* 0x000fe40000004100 */
[----:B------:R-:W-:Y:S01]  /*3640*/  FFMA.FTZ R151, R80, R82, R151 ;  /* 0x0000005250977223 */ /* 0x000fe20000010097 */
        /* <DEDUP_REMOVED lines=12> */
[-C--:B------:R-:W-:Y:S01]  /*3710*/  FFMA.FTZ R147, R76, R145.reuse, -R147 ;  /* 0x000000914c937223 */ /* 0x080fe20000010893 */
[----:B------:R-:W-:Y:S01]  /*3720*/  F2FP.F16.F32.PACK_AB R47, R151, R152 ;  /* 0x00000098972f723e */ /* 0x000fe200000000ff */
[----:B------:R-:W-:Y:S01]  /*3730*/  FFMA.FTZ R46, R46, R145, R81 ;  /* 0x000000912e2e7223 */ /* 0x000fe20000010051 */
[----:B------:R-:W-:-:S04]  /*3740*/  F2FP.F16.F32.PACK_AB R44, R80, R83 ;  /* 0x00000053502c723e */ /* 0x000fc800000000ff */
[----:B------:R-:W-:-:S07]  /*3750*/  F2FP.F16.F32.PACK_AB R46, R46, R147 ;  /* 0x000000932e2e723e */ /* 0x000fce00000000ff */
.L_x_8391:
[----:B------:R-:W-:Y:S05]  /*3760*/  BSYNC B3 ;  /* 0x0000000000037941 */ /* 0x000fea0003800000 */
.L_x_8390:
[----:B------:R-:W-:Y:S02]  /*3770*/  ULDC.64 UR4, c[0x0][0x2e8] ;  /* 0x0000ba0000047ab9 */ /* 0x000fe40000000a00 */
[----:B------:R-:W-:-:S04]  /*3780*/  LEA R76, P3, R77, UR4, 0x1 ;  /* 0x000000044d4c7c11 */ /* 0x000fc8000f8608ff */
[----:B------:R-:W-:-:S05]  /*3790*/  LEA.HI.X R77, R77, UR5, R146, 0x1, P3 ;  /* 0x000000054d4d7c11 */ /* 0x000fca00098f0c92 */
[----:B--2---:R1:W-:Y:S04]  /*37a0*/  STG.E.128 desc[UR38][R76.64], R44 ;  /* 0x0000002c4c007986 */ /* 0x0043e8000c101d26 */
.L_x_8389:
[----:B------:R-:W-:Y:S05]  /*37b0*/  BSYNC B2 ;  /* 0x0000000000027941 */ /* 0x000fea0003800000 */
.L_x_8388:
[----:B------:R-:W-:Y:S05]  /*37c0*/  @P1 BRA `(.L_x_8387) ;  /* 0x0000000000d01947 */ /* 0x000fea0003800000 */
[----:B-1----:R1:W2:Y:S01]  /*37d0*/  LDS.128 R44, [R111+0x1c400] ;  /* 0x01c400006f2c7984 */ /* 0x0022a20000000c00 */
        /* <DEDUP_REMOVED lines=46> */
.L_x_8393:
[----:B------:R-:W-:Y:S05]  /*3ac0*/  BSYNC B2 ;  /* 0x0000000000027941 */ /* 0x000fea0003800000 */
.L_x_8392:
[----:B------:R-:W-:Y:S02]  /*3ad0*/  ULDC.64 UR4, c[0x0][0x2e8] ;  /* 0x0000ba0000047ab9 */ /* 0x000fe40000000a00 */
[----:B------:R-:W-:-:S04]  /*3ae0*/  LEA R72, P3, R143, UR4, 0x1 ;  /* 0x000000048f487c11 */ /* 0x000fc8000f8608ff */
[----:B------:R-:W-:-:S05]  /*3af0*/  LEA.HI.X R73, R143, UR5, R144, 0x1, P3 ;  /* 0x000000058f497c11 */ /* 0x000fca00098f0c90 */
[----:B--2---:R2:W-:Y:S04]  /*3b00*/  STG.E.128 desc[UR38][R72.64], R44 ;  /* 0x0000002c48007986 */ /* 0x0045e8000c101d26 */
.L_x_8387:
[----:B------:R-:W-:Y:S05]  /*3b10*/  BSYNC B1 ;  /* 0x0000000000017941 */ /* 0x000fea0003800000 */
.L_x_8386:
        /* <DEDUP_REMOVED lines=53> */
.L_x_8399:
[----:B------:R-:W-:Y:S05]  /*3e70*/  BSYNC B3 ;  /* 0x0000000000037941 */ /* 0x000fea0003800000 */
.L_x_8398:
[----:B------:R-:W-:Y:S02]  /*3e80*/  ULDC.64 UR4, c[0x0][0x2e8] ;  /* 0x0000ba0000047ab9 */ /* 0x000fe40000000a00 */
[----:B------:R-:W-:-:S04]  /*3e90*/  LEA R68, P3, R74, UR4, 0x1 ;  /* 0x000000044a447c11 */ /* 0x000fc8000f8608ff */
[----:B------:R-:W-:-:S05]  /*3ea0*/  LEA.HI.X R69, R74, UR5, R75, 0x1, P3 ;  /* 0x000000054a457c11 */ /* 0x000fca00098f0c4b */
[----:B--2---:R2:W-:Y:S04]  /*3eb0*/  STG.E.128 desc[UR38][R68.64], R44 ;  /* 0x0000002c44007986 */ /* 0x0045e8000c101d26 */
.L_x_8397:
[----:B------:R-:W-:Y:S05]  /*3ec0*/  BSYNC B2 ;  /* 0x0000000000027941 */ /* 0x000fea0003800000 */
.L_x_8396:
        /* <DEDUP_REMOVED lines=48> */
.L_x_8401:
[----:B------:R-:W-:Y:S05]  /*41d0*/  BSYNC B2 ;  /* 0x0000000000027941 */ /* 0x000fea0003800000 */
.L_x_8400:
[----:B------:R-:W-:Y:S02]  /*41e0*/  ULDC.64 UR4, c[0x0][0x2e8] ;  /* 0x0000ba0000047ab9 */ /* 0x000fe40000000a00 */
[----:B------:R-:W-:-:S04]  /*41f0*/  LEA R64, P3, R75, UR4, 0x1 ;  /* 0x000000044b407c11 */ /* 0x000fc8000f8608ff */
[----:B------:R-:W-:-:S05]  /*4200*/  LEA.HI.X R65, R75, UR5, R76, 0x1, P3 ;  /* 0x000000054b417c11 */ /* 0x000fca00098f0c4c */
[----:B--2---:R3:W-:Y:S04]  /*4210*/  STG.E.128 desc[UR38][R64.64], R44 ;  /* 0x0000002c40007986 */ /* 0x0047e8000c101d26 */
.L_x_8395:
[----:B------:R-:W-:Y:S05]  /*4220*/  BSYNC B1 ;  /* 0x0000000000017941 */ /* 0x000fea0003800000 */
.L_x_8394:
[----:B------:R-:W-:Y:S01]  /*4230*/  ISETP.NE.AND P3, PT, R138, RZ, PT ;  /* 0x000000ff8a00720c */ /* 0x000fe20003f65270 */
[----:B------:R-:W-:-:S12]  /*4240*/  BSSY B1, `(.L_x_8402) ;  /* 0x0000070000017945 */ /* 0x000fd80003800000 */
[----:B------:R-:W-:Y:S05]  /*4250*/  @P3 BRA `(.L_x_8403) ;  /* 0x0000000400b83947 */ /* 0x000fea0003800000 */
[----:B--2---:R-:W-:Y:S01]  /*4260*/  IADD3 R73, P3, P4, R4, R120, R16 ;  /* 0x0000007804497210 */ /* 0x004fe20007c7e010 */
[----:B------:R-:W-:Y:S03]  /*4270*/  BSSY B2, `(.L_x_8404) ;  /* 0x0000037000027945 */ /* 0x000fe60003800000 */
[----:B------:R-:W-:Y:S01]  /*4280*/  IADD3.X R74, R28, R122, R17, P3, P4 ;  /* 0x0000007a1c4a7210 */ /* 0x000fe20001fe8411 */
[----:B------:R-:W-:Y:S08]  /*4290*/  @P2 BRA `(.L_x_8405) ;  /* 0x0000000000d02947 */ /* 0x000ff00003800000 */
[----:B-1-3--:R1:W2:Y:S01]  /*42a0*/  LDS.128 R44, [R111+0x1a400] ;  /* 0x01a400006f2c7984 */ /* 0x00a2a20000000c00 */
        /* <DEDUP_REMOVED lines=46> */
.L_x_8407:
[----:B------:R-:W-:Y:S05]  /*4590*/  BSYNC B3 ;  /* 0x0000000000037941 */ /* 0x000fea0003800000 */
.L_x_8406:
[----:B------:R-:W-:Y:S02]  /*45a0*/  ULDC.64 UR4, c[0x0][0x2e8] ;  /* 0x0000ba0000047ab9 */ /* 0x000fe40000000a00 */
[----:B------:R-:W-:-:S04]  /*45b0*/  LEA R60, P3, R71, UR4, 0x1 ;  /* 0x00000004473c7c11 */ /* 0x000fc8000f8608ff */
[----:B------:R-:W-:-:S05]  /*45c0*/  LEA.HI.X R61, R71, UR5, R72, 0x1, P3 ;  /* 0x00000005473d7c11 */ /* 0x000fca00098f0c48 */
[----:B--2---:R2:W-:Y:S04]  /*45d0*/  STG.E.128 desc[UR38][R60.64], R44 ;  /* 0x0000002c3c007986 */ /* 0x0045e8000c101d26 */
.L_x_8405:
[----:B------:R-:W-:Y:S05]  /*45e0*/  BSYNC B2 ;  /* 0x0000000000027941 */ /* 0x000fea0003800000 */
.L_x_8404:
[----:B------:R-:W-:Y:S05]  /*45f0*/  @P1 BRA `(.L_x_8403) ;  /* 0x0000000000d01947 */ /* 0x000fea0003800000 */
[----:B-123--:R1:W2:Y:S01]  /*4600*/  LDS.128 R44, [R111+0x1e400] ;  /* 0x01e400006f2c7984 */ /* 0x00e2a20000000c00 */
        /* <DEDUP_REMOVED lines=46> */
.L_x_8409:
[----:B------:R-:W-:Y:S05]  /*48f0*/  BSYNC B2 ;  /* 0x0000000000027941 */ /* 0x000fea0003800000 */
.L_x_8408:
[----:B------:R-:W-:Y:S02]  /*4900*/  ULDC.64 UR4, c[0x0][0x2e8] ;  /* 0x0000ba0000047ab9 */ /* 0x000fe40000000a00 */
[----:B------:R-:W-:-:S04]  /*4910*/  LEA R56, P3, R67, UR4, 0x1 ;  /* 0x0000000443387c11 */ /* 0x000fc8000f8608ff */
[----:B------:R-:W-:-:S05]  /*4920*/  LEA.HI.X R57, R67, UR5, R68, 0x1, P3 ;  /* 0x0000000543397c11 */ /* 0x000fca00098f0c44 */
[----:B--2---:R4:W-:Y:S04]  /*4930*/  STG.E.128 desc[UR38][R56.64], R44 ;  /* 0x0000002c38007986 */ /* 0x0049e8000c101d26 */
.L_x_8403:
[----:B------:R-:W-:Y:S05]  /*4940*/  BSYNC B1 ;  /* 0x0000000000017941 */ /* 0x000fea0003800000 */
.L_x_8402:
[----:B------:R-:W-:Y:S05]  /*4950*/  @P5 BRA `(.L_x_8410) ;  /* 0x0000003400a05947 */ /* 0x000fea0003800000 */
[----:B------:R-:W-:Y:S01]  /*4960*/  IADD3 R121, P3, P4, R29, R120, R16 ;  /* 0x000000781d797210 */ /* 0x000fe20007c7e010 */
[----:B------:R-:W-:Y:S03]  /*4970*/  BSSY B1, `(.L_x_8411) ;  /* 0x0000037000017945 */ /* 0x000fe60003800000 */
[----:B------:R-:W-:Y:S01]  /*4980*/  IADD3.X R122, R31, R122, R17, P3, P4 ;  /* 0x0000007a1f7a7210 */ /* 0x000fe20001fe8411 */
[----:B------:R-:W-:Y:S08]  /*4990*/  @P2 BRA `(.L_x_8412) ;  /* 0x0000000000d02947 */ /* 0x000ff00003800000 */
[----:B-1234-:R1:W2:Y:S01]  /*49a0*/  LDS.128 R44, [R111+0x1b400] ;  /* 0x01b400006f2c7984 */ /* 0x01e2a20000000c00 */
[----:B------:R-:W-:Y:S01]  /*49b0*/  ISETP.GE.AND P4, PT, R18, R123, PT ;  /* 0x0000007b1200720c */ /* 0x000fe20003f86270 */
[----:B------:R-:W-:Y:S01]  /*49c0*/  BSSY B2, `(.L_x_8413) ;  /* 0x000002c000027945 */ /* 0x000fe20003800000 */
[----:B------:R-:W-:-:S11]  /*49d0*/  IADD3 R63, P3, R121, R96, RZ ;  /* 0x00000060793f7210 */ /* 0x000fd60007f7e0ff */
        /* <DEDUP_REMOVED lines=42> */
.L_x_8414:
[----:B------:R-:W-:Y:S05]  /*4c80*/  BSYNC B2 ;  /* 0x0000000000027941 */ /* 0x000fea0003800000 */
.L_x_8413:
[----:B------:R-:W-:Y:S01]  /*4c90*/  ULDC.64 UR4, c[0x0][0x2e8] ;  /* 0x0000ba0000047ab9 */ /* 0x000fe20000000a00 */
[----:B------:R-:W-:Y:S01]  /*4ca0*/  IMAD.X R54, R122, 0x1, R35, P3 ;  /* 0x000000017a367824 */ /* 0x000fe200018e0623 */
[----:B------:R-:W-:-:S04]  /*4cb0*/  LEA R52, P3, R63, UR4, 0x1 ;  /* 0x000000043f347c11 */ /* 0x000fc8000f8608ff */
[----:B------:R-:W-:-:S05]  /*4cc0*/  LEA.HI.X R53, R63, UR5, R54, 0x1, P3 ;  /* 0x000000053f357c11 */ /* 0x000fca00098f0c36 */
[----:B--2---:R1:W-:Y:S04]  /*4cd0*/  STG.E.128 desc[UR38][R52.64], R44 ;  /* 0x0000002c34007986 */ /* 0x0043e8000c101d26 */
.L_x_8412:
[----:B------:R-:W-:Y:S05]  /*4ce0*/  BSYNC B1 ;  /* 0x0000000000017941 */ /* 0x000fea0003800000 */
.L_x_8411:
        /* <DEDUP_REMOVED lines=47> */
.L_x_8416:
[----:B------:R-:W-:Y:S05]  /*4fe0*/  BSYNC B1 ;  /* 0x0000000000017941 */ /* 0x000fea0003800000 */
.L_x_8415:
[----:B------:R-:W-:Y:S01]  /*4ff0*/  ULDC.64 UR4, c[0x0][0x2e8] ;  /* 0x0000ba0000047ab9 */ /* 0x000fe20000000a00 */
[----:B------:R-:W-:Y:S01]  /*5000*/  IMAD.X R122, R122, 0x1, R103, P3 ;  /* 0x000000017a7a7824 */ /* 0x000fe200018e0667 */
[----:B------:R-:W-:-:S04]  /*5010*/  LEA R48, P3, R59, UR4, 0x1 ;  /* 0x000000043b307c11 */ /* 0x000fc8000f8608ff */
[----:B------:R-:W-:-:S05]  /*5020*/  LEA.HI.X R49, R59, UR5, R122, 0x1, P3 ;  /* 0x000000053b317c11 */ /* 0x000fca00098f0c7a */
[----:B--2---:R1:W-:Y:S01]  /*5030*/  STG.E.128 desc[UR38][R48.64], R44 ;  /* 0x0000002c30007986 */ /* 0x0043e2000c101d26 */
[----:B------:R-:W-:Y:S05]  /*5040*/  BRA `(.L_x_8410) ;  /* 0x0000002c00e47947 */ /* 0x000fea0003800000 */
.L_x_8374:
[----:B------:R-:W-:Y:S02]  /*5050*/  ISETP.GE.AND P3, PT, R212, R114, PT ;  /* 0x00000072d400720c */ /* 0x000fe40003f66270 */
[----:B------:R-:W-:Y:S02]  /*5060*/  CS2R R50, SRZ ;  /* 0x0000000000327805 */ /* 0x000fe4000001ff00 */
[----:B------:R-:W-:-:S13]  /*5070*/  ISETP.GE.OR P3, PT, R16, R123, P3 ;  /* 0x0000007b1000720c */ /* 0x000fda0001f66670 */
[----:B------:R-:W-:Y:S01]  /*5080*/  @!P3 IADD3 R46, P0, P4, R90, R78, R14 ;  /* 0x0000004e5a2eb210 */ /* 0x000fe20007c1e00e */
[----:B------:R-:W0:Y:S03]  /*5090*/  @!P3 LDC.64 R60, c[0x0][0x3e8] ;  /* 0x0000fa00ff3cbb82 */ /* 0x000e260000000a00 */
[----:B------:R-:W-:Y:S02]  /*50a0*/  @!P3 IADD3.X R47, R33, R119, R21, P0, P4 ;  /* 0x00000077212fb210 */ /* 0x000fe400007e8415 */
[----:B------:R-:W-:-:S03]  /*50b0*/  @!P3 IADD3 R44, P0, P4, R84, R76, R8 ;  /* 0x0000004c542cb210 */ /* 0x000fc60007c1e008 */
[----:B------:R-:W1:Y:S01]  /*50c0*/  @!P3 LDC.64 R62, c[0x0][0x400] ;  /* 0x00010000ff3ebb82 */ /* 0x000e620000000a00 */
        /* <DEDUP_REMOVED lines=11> */
[----:B------:R-:W4:Y:S01]  /*5180*/  @!P4 LDC.64 R52, c[0x0][0x3e8] ;  /* 0x0000fa00ff34cb82 */ /* 0x000f220000000a00 */
[----:B------:R-:W-:-:S05]  /*5190*/  @!P4 IADD3 R48, P5, R90, R78, RZ ;  /* 0x0000004e5a30c210 */ /* 0x000fca0007fbe0ff */
[----:B------:R-:W-:Y:S02]  /*51a0*/  @!P4 IMAD.X R49, R119, 0x1, R33, P5 ;  /* 0x000000017731c824 */ /* 0x000fe400028e0621 */
[----:B------:R-:W0:Y:S01]  /*51b0*/  @!P4 LDC.64 R54, c[0x0][0x400] ;  /* 0x00010000ff36cb82 */ /* 0x000e220000000a00 */
[----:B----4-:R-:W-:-:S04]  /*51c0*/  @!P4 LEA R52, P5, R48, R52, 0x1 ;  /* 0x000000343034c211 */ /* 0x010fc800078a08ff */
[----:B------:R-:W-:Y:S02]  /*51d0*/  @!P4 LEA.HI.X R53, R48, R53, R49, 0x1, P5 ;  /* 0x000000353035c211 */ /* 0x000fe400028f0c31 */
[----:B------:R-:W-:-:S05]  /*51e0*/  @!P4 IADD3 R48, P5, R84, R76, RZ ;  /* 0x0000004c5430c210 */ /* 0x000fca0007fbe0ff */
[----:B------:R-:W-:Y:S01]  /*51f0*/  @!P4 IMAD.X R49, R106, 0x1, R100, P5 ;  /* 0x000000016a31c824 */ /* 0x000fe200028e0664 */
[----:B0-----:R-:W-:-:S04]  /*5200*/  @!P4 LEA R54, P5, R48, R54, 0x1 ;  /* 0x000000363036c211 */ /* 0x001fc800078a08ff */
[----:B------:R-:W-:Y:S02]  /*5210*/  @!P4 LEA.HI.X R55, R48, R55, R49, 0x1, P5 ;  /* 0x000000373037c211 */ /* 0x000fe400028f0c31 */
[----:B------:R-:W-:Y:S02]  /*5220*/  CS2R R48, SRZ ;  /* 0x0000000000307805 */ /* 0x000fe4000001ff00 */
[----:B------:R-:W-:-:S04]  /*5230*/  @!P3 LEA R60, P5, R46, R60, 0x1 ;  /* 0x0000003c2e3cb211 */ /* 0x000fc800078a08ff */
[----:B------:R-:W-:Y:S02]  /*5240*/  @!P3 LEA.HI.X R61, R46, R61, R47, 0x1, P5 ;  /* 0x0000003d2e3db211 */ /* 0x000fe400028f0c2f */
[----:B------:R-:W-:Y:S02]  /*5250*/  CS2R R46, SRZ ;  /* 0x00000000002e7805 */ /* 0x000fe4000001ff00 */
[C---:B-1----:R-:W-:Y:S01]  /*5260*/  @!P3 LEA R62, P5, R44.reuse, R62, 0x1 ;  /* 0x0000003e2c3eb211 */ /* 0x042fe200078a08ff */
[----:B------:R0:W5:Y:S03]  /*5270*/  @!P4 LDG.E.128 R48, desc[UR38][R54.64] ;  /* 0x000000263630c981 */ /* 0x000166000c1e1d00 */
[----:B------:R-:W-:Y:S02]  /*5280*/  @!P3 LEA.HI.X R63, R44, R63, R45, 0x1, P5 ;  /* 0x0000003f2c3fb211 */ /* 0x000fe400028f0c2d */
[----:B------:R-:W-:-:S02]  /*5290*/  CS2R R44, SRZ ;  /* 0x00000000002c7805 */ /* 0x000fc4000001ff00 */
[----:B------:R-:W-:Y:S02]  /*52a0*/  CS2R R58, SRZ ;  /* 0x00000000003a7805 */ /* 0x000fe4000001ff00 */
[----:B------:R-:W-:Y:S02]  /*52b0*/  CS2R R56, SRZ ;  /* 0x0000000000387805 */ /* 0x000fe4000001ff00 */
[----:B------:R1:W5:Y:S01]  /*52c0*/  @!P4 LDG.E.128 R44, desc[UR38][R52.64] ;  /* 0x00000026342cc981 */ /* 0x000362000c1e1d00 */
[----:B0-----:R-:W-:-:S03]  /*52d0*/  CS2R R54, SRZ ;  /* 0x0000000000367805 */ /* 0x001fc6000001ff00 */
[----:B------:R0:W5:Y:S01]  /*52e0*/  @!P3 LDG.E.128 R56, desc[UR38][R62.64] ;  /* 0x000000263e38b981 */ /* 0x000162000c1e1d00 */
[----:B-1----:R-:W-:-:S06]  /*52f0*/  CS2R R52, SRZ ;  /* 0x0000000000347805 */ /* 0x002fcc000001ff00 */
[----:B------:R1:W5:Y:S01]  /*5300*/  @!P3 LDG.E.128 R52, desc[UR38][R60.64] ;  /* 0x000000263c34b981 */ /* 0x000362000c1e1d00 */
[----:B--2---:R-:W-:-:S04]  /*5310*/  @!P0 LEA R68, P3, R66, R68, 0x1 ;  /* 0x0000004442448211 */ /* 0x004fc800078608ff */
[----:B------:R-:W-:Y:S02]  /*5320*/  @!P0 LEA.HI.X R69, R66, R69, R67, 0x1, P3 ;  /* 0x0000004542458211 */ /* 0x000fe400018f0c43 */
[C---:B---3--:R-:W-:Y:S02]  /*5330*/  @!P0 LEA R70, P3, R64.reuse, R70, 0x1 ;  /* 0x0000004640468211 */ /* 0x048fe400078608ff */
[----:B0-----:R-:W-:Y:S02]  /*5340*/  CS2R R62, SRZ ;  /* 0x00000000003e7805 */ /* 0x001fe4000001ff00 */
[----:B------:R-:W-:Y:S02]  /*5350*/  CS2R R66, SRZ ;  /* 0x0000000000427805 */ /* 0x000fe4000001ff00 */
[----:B-1----:R-:W-:Y:S02]  /*5360*/  CS2R R60, SRZ ;  /* 0x00000000003c7805 */ /* 0x002fe4000001ff00 */
[----:B------:R-:W-:-:S02]  /*5370*/  @!P0 LEA.HI.X R71, R64, R71, R65, 0x1, P3 ;  /* 0x0000004740478211 */ /* 0x000fc400018f0c41 */
[----:B------:R-:W-:Y:S02]  /*5380*/  CS2R R64, SRZ ;  /* 0x0000000000407805 */ /* 0x000fe4000001ff00 */
[----:B------:R0:W5:Y:S04]  /*5390*/  @!P0 LDG.E.128 R60, desc[UR38][R68.64] ;  /* 0x00000026443c8981 */ /* 0x000168000c1e1d00 */
[----:B------:R1:W5:Y:S01]  /*53a0*/  @!P0 LDG.E.128 R64, desc[UR38][R70.64] ;  /* 0x0000002646408981 */ /* 0x000362000c1e1d00 */
[----:B------:R-:W-:-:S04]  /*53b0*/  ISETP.GE.AND P0, PT, R210, R114, PT ;  /* 0x00000072d200720c */ /* 0x000fc80003f06270 */
[CC--:B------:R-:W-:Y:S01]  /*53c0*/  ISETP.GE.OR P0, PT, R16.reuse, R123.reuse, P0 ;  /* 0x0000007b1000720c */ /* 0x0c0fe20000706670 */
[----:B------:R-:W-:Y:S01]  /*53d0*/  BSSY B1, `(.L_x_8417) ;  /* 0x000001c000017945 */ /* 0x000fe20003800000 */
[----:B------:R-:W-:Y:S02]  /*53e0*/  ISETP.GE.AND P3, PT, R16, R123, PT ;  /* 0x0000007b1000720c */ /* 0x000fe40003f66270 */
[----:B0-----:R-:W-:Y:S02]  /*53f0*/  CS2R R68, SRZ ;  /* 0x0000000000447805 */ /* 0x001fe4000001ff00 */
[----:B------:R-:W-:Y:S02]  /*5400*/  CS2R R74, SRZ ;  /* 0x00000000004a7805 */ /* 0x000fe4000001ff00 */
[----:B-1----:R-:W-:Y:S02]  /*5410*/  CS2R R70, SRZ ;  /* 0x0000000000467805 */ /* 0x002fe4000001ff00 */
[----:B------:R-:W-:-:S03]  /*5420*/  CS2R R72, SRZ ;  /* 0x0000000000487805 */ /* 0x000fc6000001ff00 */
[----:B------:R-:W-:Y:S05]  /*5430*/  @P0 BRA `(.L_x_8418) ;  /* 0x0000000000540947 */ /* 0x000fea0003800000 */
[----:B------:R-:W0:Y:S01]  /*5440*/  LDC.64 R68, c[0x0][0x3f8] ;  /* 0x0000fe00ff447b82 */ /* 0x000e220000000a00 */
[----:B------:R-:W-:Y:S01]  /*5450*/  IMAD.MOV.U32 R72, RZ, RZ, R78 ;  /* 0x000000ffff487224 */ /* 0x000fe200078e004e */
[----:B------:R-:W-:Y:S01]  /*5460*/  ULDC.64 UR4, c[0x0][0x3e8] ;  /* 0x0000fa0000047ab9 */ /* 0x000fe20000000a00 */
[----:B------:R-:W-:Y:S01]  /*5470*/  IMAD.MOV.U32 R73, RZ, RZ, R119 ;  /* 0x000000ffff497224 */ /* 0x000fe200078e0077 */
[----:B------:R-:W-:Y:S01]  /*5480*/  ULDC.64 UR6, c[0x0][0x400] ;  /* 0x0001000000067ab9 */ /* 0x000fe20000000a00 */
[----:B------:R-:W-:-:S03]  /*5490*/  IMAD.MOV.U32 R77, RZ, RZ, R106 ;  /* 0x000000ffff4d7224 */ /* 0x000fc600078e006a */
        /* <DEDUP_REMOVED lines=15> */
.L_x_8418:
[----:B------:R-:W-:Y:S05]  /*5590*/  BSYNC B1 ;  /* 0x0000000000017941 */ /* 0x000fea0003800000 */
.L_x_8417:
[----:B-----5:R-:W-:Y:S01]  /*55a0*/  IMAD.MOV.U32 R76, RZ, RZ, R70 ;  /* 0x000000ffff4c7224 */ /* 0x020fe200078e0046 */
        /* <DEDUP_REMOVED lines=56> */
.L_x_8419:
[----:B------:R-:W-:Y:S01]  /*5930*/  IMAD R106, R184, 0x8, R2 ;  /* 0x00000008b86a7824 */ /* 0x000fe200078e0202 */
[----:B------:R-:W-:Y:S01]  /*5940*/  SHF.L.U32 R119, R192, 0x1f, RZ ;  /* 0x0000001fc0777819 */ /* 0x000fe200000006ff */
[----:B------:R-:W0:Y:S01]  /*5950*/  LDC R132, c[0x0][0x2f4] ;  /* 0x0000bd00ff847b82 */ /* 0x000e220000000800 */
[----:B------:R-:W-:Y:S01]  /*5960*/  IMAD.MOV.U32 R121, RZ, RZ, R122 ;  /* 0x000000ffff797224 */ /* 0x000fe200078e007a */
[----:B------:R-:W-:Y:S01]  /*5970*/  BSSY B1, `(.L_x_8420) ;  /* 0x0000005000017945 */ /* 0x000fe20003800000 */
[----:B------:R-:W1:Y:S05]  /*5980*/  SYNCS.PHASECHK.TRANS64.TRYWAIT P4, [R106+URZ+0x28890], R119 ;  /* 0x028890776a0075a7 */ /* 0x000e6a000808017f */
[----:B------:R-:W2:Y:S01]  /*5990*/  LDC.64 R122, c[0x0][0x300] ;  /* 0x0000c000ff7a7b82 */ /* 0x000ea20000000a00 */
[----:B0-----:R-:W-:Y:S01]  /*59a0*/  IMAD.IADD R134, R132, 0x1, -R113 ;  /* 0x0000000184867824 */ /* 0x001fe200078e0a71 */
[----:B-1----:R-:W-:Y:S06]  /*59b0*/  @!P4 BRA `(.L_x_8421) ;  /* 0x000001e800d4c947 */ /* 0x002fec0003800000 */
.L_x_8794:
[----:B------:R-:W-:Y:S05]  /*59c0*/  BSYNC B1 ;  /* 0x0000000000017941 */ /* 0x000fea0003800000 */
.L_x_8420:
[----:B------:R-:W-:Y:S01]  /*59d0*/  ISETP.GE.OR P4, PT, R23, R114, P2 ;  /* 0x000000721700720c */ /* 0x000fe20001786670 */
[----:B------:R-:W-:-:S12]  /*59e0*/  BSSY B1, `(.L_x_8422) ;  /* 0x000007c000017945 */ /* 0x000fd80003800000 */
[----:B------:R-:W-:Y:S05]  /*59f0*/  @P4 BRA `(.L_x_8423) ;  /* 0x0000000400e84947 */ /* 0x000fea0003800000 */
[-C--:B--2---:R-:W-:Y:S01]  /*5a00*/  IMAD R76, R215, R122.reuse, RZ ;  /* 0x0000007ad74c7224 */ /* 0x084fe200078e02ff */
[----:B------:R-:W-:Y:S01]  /*5a10*/  ISETP.NE.AND P6, PT, R0, RZ, PT ;  /* 0x000000ff0000720c */ /* 0x000fe20003fc5270 */
[C---:B------:R-:W-:Y:S01]  /*5a20*/  IMAD.WIDE.U32 R124, R23.reuse, R122, R120 ;  /* 0x0000007a177c7225 */ /* 0x040fe200078e0078 */
[----:B------:R-:W-:Y:S03]  /*5a30*/  BSSY B2, `(.L_x_8424) ;  /* 0x000006b000027945 */ /* 0x000fe60003800000 */
[----:B------:R-:W-:Y:S01]  /*5a40*/  IMAD R77, R23, R123, R76 ;  /* 0x0000007b174d7224 */ /* 0x000fe200078e024c */
[----:B------:R-:W-:Y:S02]  /*5a50*/  SEL R76, R113, R134, !P6 ;  /* 0x00000086714c7207 */ /* 0x000fe40007000000 */
[----:B------:R-:W-:Y:S01]  /*5a60*/  IADD3 R146, P4, P5, R96, R124, R37 ;  /* 0x0000007c60927210 */ /* 0x000fe20007d9e025 */
[----:B------:R-:W-:Y:S01]  /*5a70*/  IMAD.IADD R148, R77, 0x1, R125 ;  /* 0x000000014d947824 */ /* 0x000fe200078e027d */
[----:B------:R-:W-:-:S04]  /*5a80*/  SHF.R.S32.HI R77, RZ, 0x1f, R76 ;  /* 0x0000001fff4d7819 */ /* 0x000fc8000001144c */
[----:B------:R-:W-:Y:S02]  /*5a90*/  LEA.HI R76, R77, R76, RZ, 0x4 ;  /* 0x0000004c4d4c7211 */ /* 0x000fe400078f20ff */
[----:B------:R-:W-:Y:S02]  /*5aa0*/  IADD3.X R147, R35, R148, R102, P4, P5 ;  /* 0x0000009423937210 */ /* 0x000fe400027ea466 */
[----:B------:R-:W-:-:S04]  /*5ab0*/  LEA.HI.SX32 R76, R76, R101, 0x1c ;  /* 0x000000654c4c7211 */ /* 0x000fc800078fe2ff */
[----:B------:R-:W-:Y:S01]  /*5ac0*/  SHF.R.S32.HI R77, RZ, 0x1f, R76 ;  /* 0x0000001fff4d7819 */ /* 0x000fe2000001144c */
[----:B------:R-:W-:-:S03]  /*5ad0*/  IMAD.SHL.U32 R149, R76, 0x8, RZ ;  /* 0x000000084c957824 */ /* 0x000fc600078e00ff */
[----:B------:R-:W-:Y:S02]  /*5ae0*/  LEA.HI R77, R77, R76, RZ, 0x3 ;  /* 0x0000004c4d4d7211 */ /* 0x000fe400078f18ff */
[----:B------:R-:W-:-:S03]  /*5af0*/  LOP3.LUT R76, R149, 0x38, RZ, 0xc0, !PT ;  /* 0x00000038954c7812 */ /* 0x000fc600078ec0ff */
[----:B------:R-:W-:Y:S01]  /*5b00*/  IMAD.SHL.U32 R77, R77, 0x400, RZ ;  /* 0x000004004d4d7824 */ /* 0x000fe200078e00ff */
[----:B------:R-:W-:-:S04]  /*5b10*/  LOP3.LUT R76, R76, 0x1c0, R225, 0xf8, !PT ;  /* 0x000001c04c4c7812 */ /* 0x000fc800078ef8e1 */
[----:B------:R-:W-:Y:S02]  /*5b20*/  LOP3.LUT R77, R77, 0x7fffe000, RZ, 0xc0, !PT ;  /* 0x7fffe0004d4d7812 */ /* 0x000fe400078ec0ff */
[----:B------:R-:W-:-:S04]  /*5b30*/  LOP3.LUT R76, R76, R203, RZ, 0x3c, !PT ;  /* 0x000000cb4c4c7212 */ /* 0x000fc800078e3cff */
[----:B------:R-:W-:Y:S01]  /*5b40*/  IADD3 R79, R76, R77, R204 ;  /* 0x0000004d4c4f7210 */ /* 0x000fe20007ffe0cc */
[----:B------:R-:W-:-:S04]  /*5b50*/  IMAD R77, R184, 0x4000, R112 ;  /* 0x00004000b84d7824 */ /* 0x000fc800078e0270 */
[----:B------:R-:W-:Y:S01]  /*5b60*/  IMAD R79, R184, 0x4000, R79 ;  /* 0x00004000b84f7824 */ /* 0x000fe200078e024f */
[----:B------:R-:W-:-:S03]  /*5b70*/  LEA R77, R77, R2, 0x1 ;  /* 0x000000024d4d7211 */ /* 0x000fc600078e08ff */
[----:B------:R-:W-:-:S03]  /*5b80*/  IMAD R80, R79, 0x2, R2 ;  /* 0x000000024f507824 */ /* 0x000fc600078e0202 */
[----:B------:R-:W1:Y:S04]  /*5b90*/  LDS.128 R76, [R77+0x18400] ;  /* 0x018400004d4c7984 */ /* 0x000e680000000c00 */
[----:B------:R-:W2:Y:S01]  /*5ba0*/  LDS.128 R80, [R80+0x18400] ;  /* 0x0184000050507984 */ /* 0x000ea20000000c00 */
[----:B------:R-:W-:Y:S05]  /*5bb0*/  @P3 BRA `(.L_x_8425) ;  /* 0x0000000400483947 */ /* 0x000fea0003800000 */
[----:B------:R-:W-:Y:S01]  /*5bc0*/  SHF.R.U32.HI R158, RZ, 0x10, R49 ;  /* 0x00000010ff9e7819 */ /* 0x000fe20000011631 */
[--C-:B------:R-:W-:Y:S01]  /*5bd0*/  HADD2.F32 R155, -RZ, R152.reuse.H0_H0 ;  /* 0x20000098ff9b7230 */ /* 0x100fe20000004100 */
[--C-:B------:R-:W-:Y:S01]  /*5be0*/  SHF.R.U64 R44, R44, 0x10, R45.reuse ;  /* 0x000000102c2c7819 */ /* 0x100fe2000000122d */
[----:B------:R-:W-:Y:S01]  /*5bf0*/  HADD2.F32 R152, -RZ, R152.H1_H1 ;  /* 0x30000098ff987230 */ /* 0x000fe20000004100 */
[----:B------:R-:W-:Y:S01]  /*5c00*/  SHF.R.U32.HI R156, RZ, 0x10, R45 ;  /* 0x00000010ff9c7819 */ /* 0x000fe2000001162d */
[----:B------:R-:W-:Y:S01]  /*5c10*/  HADD2.F32 R158, -RZ, R158.H0_H0 ;  /* 0x2000009eff9e7230 */ /* 0x000fe20000004100 */
[----:B------:R-:W-:Y:S02]  /*5c20*/  SHF.R.U64 R48, R48, 0x10, R49 ;  /* 0x0000001030307819 */ /* 0x000fe40000001231 */
[--C-:B------:R-:W-:Y:S01]  /*5c30*/  SHF.R.U64 R45, R46, 0x10, R47.reuse ;  /* 0x000000102e2d7819 */ /* 0x100fe2000000122f */
[----:B------:R-:W-:Y:S01]  /*5c40*/  HADD2.F32 R156, -RZ, R156.H0_H0 ;  /* 0x2000009cff9c7230 */ /* 0x000fe20000004100 */
[----:B------:R-:W-:Y:S01]  /*5c50*/  SHF.R.U32.HI R49, RZ, 0x10, R47 ;  /* 0x00000010ff317819 */ /* 0x000fe2000001162f */
[----:B-1----:R-:W-:Y:S01]  /*5c60*/  HADD2.F32 R47, -RZ, R77.H0_H0 ;  /* 0x2000004dff2f7230 */ /* 0x002fe20000004100 */
[--C-:B------:R-:W-:Y:S01]  /*5c70*/  SHF.R.U64 R46, R50, 0x10, R51.reuse ;  /* 0x00000010322e7819 */ /* 0x100fe20000001233 */
[--C-:B--2---:R-:W-:Y:S01]  /*5c80*/  HADD2.F32 R50, -RZ, R81.reuse.H0_H0 ;  /* 0x20000051ff327230 */ /* 0x104fe20000004100 */
[----:B------:R-:W-:Y:S01]  /*5c90*/  SHF.R.U32.HI R153, RZ, 0x10, R51 ;  /* 0x00000010ff997819 */ /* 0x000fe20000011633 */
[----:B------:R-:W-:-:S02]  /*5ca0*/  HADD2.F32 R51, -RZ, R81.H1_H1 ;  /* 0x30000051ff337230 */ /* 0x000fc40000004100 */
[-C--:B------:R-:W-:Y:S01]  /*5cb0*/  FMUL.FTZ R81, R47, R152.reuse ;  /* 0x000000982f517220 */ /* 0x080fe20000410000 */
[----:B------:R-:W-:Y:S02]  /*5cc0*/  HADD2.F32 R77, -RZ, R77.H1_H1 ;  /* 0x3000004dff4d7230 */ /* 0x000fe40000004100 */
[C---:B------:R-:W-:Y:S01]  /*5cd0*/  FMUL.FTZ R160, R50.reuse, R152 ;  /* 0x0000009832a07220 */ /* 0x040fe20000410000 */
[----:B------:R-:W-:Y:S02]  /*5ce0*/  HADD2.F32 R45, -RZ, R45.H0_H0 ;  /* 0x2000002dff2d7230 */ /* 0x000fe40000004100 */
[-C--:B------:R-:W-:Y:S01]  /*5cf0*/  FMUL.FTZ R152, R51, R158.reuse ;  /* 0x0000009e33987220 */ /* 0x080fe20000410000 */
[-C--:B------:R-:W-:Y:S01]  /*5d00*/  FFMA.FTZ R50, R50, R155.reuse, R81 ;  /* 0x0000009b32327223 */ /* 0x080fe20000010051 */
[C---:B------:R-:W-:Y:S01]  /*5d10*/  FMUL.FTZ R158, R77.reuse, R158 ;  /* 0x0000009e4d9e7220 */ /* 0x040fe20000410000 */
[----:B------:R-:W-:Y:S02]  /*5d20*/  HADD2.F32 R81, -RZ, R83.H0_H0 ;  /* 0x20000053ff517230 */ /* 0x000fe40000004100 */
[-C--:B------:R-:W-:Y:S01]  /*5d30*/  FFMA.FTZ R152, R77, R156.reuse, -R152 ;  /* 0x0000009c4d987223 */ /* 0x080fe20000010898 */
[----:B------:R-:W-:Y:S01]  /*5d40*/  FFMA.FTZ R47, R47, R155, -R160 ;  /* 0x0000009b2f2f7223 */ /* 0x000fe200000108a0 */
        /* <DEDUP_REMOVED lines=8> */
[----:B------:R-:W-:Y:S02]  /*5dd0*/  HADD2.F32 R160, -RZ, R153.H0_H0 ;  /* 0x20000099ffa07230 */ /* 0x000fe40000004100 */
[----:B------:R-:W-:Y:S01]  /*5de0*/  FMUL.FTZ R154, R77, R154 ;  /* 0x0000009a4d9a7220 */ /* 0x000fe20000410000 */
[----:B------:R-:W-:-:S02]  /*5df0*/  HADD2.F32 R79, -RZ, R79.H1_H1 ;  /* 0x3000004fff4f7230 */ /* 0x000fc40000004100 */
[----:B------:R-:W-:Y:S02]  /*5e00*/  HADD2.F32 R158, -RZ, R49.H0_H0 ;  /* 0x20000031ff9e7230 */ /* 0x000fe40000004100 */
[----:B------:R-:W-:Y:S01]  /*5e10*/  FMUL.FTZ R164, R83, R160 ;  /* 0x000000a053a47220 */ /* 0x000fe20000410000 */
[-C--:B------:R-:W-:Y:S01]  /*5e20*/  FFMA.FTZ R49, R77, R156.reuse, -R162 ;  /* 0x0000009c4d317223 */ /* 0x080fe200000108a2 */
[----:B------:R-:W-:Y:S01]  /*5e30*/  FFMA.FTZ R77, R81, R156, R154 ;  /* 0x0000009c514d7223 */ /* 0x000fe2000001009a */
[C---:B------:R-:W-:Y:S01]  /*5e40*/  FMUL.FTZ R160, R79.reuse, R160 ;  /* 0x000000a04fa07220 */ /* 0x040fe20000410000 */
[-C--:B------:R-:W-:Y:S01]  /*5e50*/  FFMA.FTZ R154, R79, R158.reuse, -R164 ;  /* 0x0000009e4f9a7223 */ /* 0x080fe200000108a4 */
[--C-:B------:R-:W-:Y:S02]  /*5e60*/  HADD2.F32 R81, -RZ, R151.reuse.H1_H1 ;  /* 0x30000097ff517230 */ /* 0x100fe40000004100 */
[----:B------:R-:W-:Y:S02]  /*5e70*/  HADD2.F32 R153, -RZ, R48.H0_H0 ;  /* 0x20000030ff997230 */ /* 0x000fe40000004100 */
[----:B------:R-:W-:Y:S01]  /*5e80*/  FFMA.FTZ R156, R83, R158, R160 ;  /* 0x0000009e539c7223 */ /* 0x000fe200000100a0 */
[----:B------:R-:W-:-:S02]  /*5e90*/  HADD2.F32 R151, -RZ, R151.H0_H0 ;  /* 0x20000097ff977230 */ /* 0x000fc40000004100 */
[----:B------:R-:W-:Y:S02]  /*5ea0*/  HADD2.F32 R79, -RZ, R80.H0_H0 ;  /* 0x20000050ff4f7230 */ /* 0x000fe40000004100 */
[----:B------:R-:W-:Y:S02]  /*5eb0*/  HADD2.F32 R48, -RZ, R76.H0_H0 ;  /* 0x2000004cff307230 */ /* 0x000fe40000004100 */
[----:B------:R-:W-:Y:S02]  /*5ec0*/  HADD2.F32 R80, -RZ, R80.H1_H1 ;  /* 0x30000050ff507230 */ /* 0x000fe40000004100 */
[CC--:B------:R-:W-:Y:S01]  /*5ed0*/  FMUL.FTZ R155, R79.reuse, R151.reuse ;  /* 0x000000974f9b7220 */ /* 0x0c0fe20000410000 */
        /* <DEDUP_REMOVED lines=12> */
[----:B------:R-:W-:Y:S01]  /*5fa0*/  HADD2.F32 R81, -RZ, R150.H1_H1 ;  /* 0x30000096ff517230 */ /* 0x000fe20000004100 */
[----:B------:R-:W-:Y:S01]  /*5fb0*/  F2FP.F16.F32.PACK_AB R80, R153, R48 ;  /* 0x000000309950723e */ /* 0x000fe200000000ff */
[----:B------:R-:W-:Y:S02]  /*5fc0*/  HADD2.F32 R44, -RZ, R78.H0_H0 ;  /* 0x2000004eff2c7230 */ /* 0x000fe40000004100 */
[----:B------:R-:W-:Y:S02]  /*5fd0*/  HADD2.F32 R82, -RZ, R82.H1_H1 ;  /* 0x30000052ff527230 */ /* 0x000fe40000004100 */
[-C--:B------:R-:W-:Y:S01]  /*5fe0*/  FMUL.FTZ R151, R46, R81.reuse ;  /* 0x000000512e977220 */ /* 0x080fe20000410000 */
[----:B------:R-:W-:Y:S02]  /*5ff0*/  HADD2.F32 R78, -RZ, R78.H1_H1 ;  /* 0x3000004eff4e7230 */ /* 0x000fe40000004100 */
[----:B------:R-:W-:Y:S01]  /*6000*/  FMUL.FTZ R81, R44, R81 ;  /* 0x000000512c517220 */ /* 0x000fe20000410000 */
[----:B------:R-:W-:-:S02]  /*6010*/  HADD2.F32 R79, -RZ, R150.H0_H0 ;  /* 0x20000096ff4f7230 */ /* 0x000fc40000004100 */
[-C--:B------:R-:W-:Y:S01]  /*6020*/  FMUL.FTZ R157, R82, R83.reuse ;  /* 0x00000053529d7220 */ /* 0x080fe20000410000 */
[----:B------:R-:W-:Y:S02]  /*6030*/  FMUL.FTZ R83, R78, R83 ;  /* 0x000000534e537220 */ /* 0x000fe40000410000 */
[-C--:B------:R-:W-:Y:S01]  /*6040*/  FFMA.FTZ R81, R46, R79.reuse, R81 ;  /* 0x0000004f2e517223 */ /* 0x080fe20000010051 */
[----:B------:R-:W-:Y:S01]  /*6050*/  FFMA.FTZ R151, R44, R79, -R151 ;  /* 0x0000004f2c977223 */ /* 0x000fe20000010897 */
[-C--:B------:R-:W-:Y:S01]  /*6060*/  FFMA.FTZ R82, R82, R45.reuse, R83 ;  /* 0x0000002d52527223 */ /* 0x080fe20000010053 */
[----:B------:R-:W-:Y:S01]  /*6070*/  FFMA.FTZ R78, R78, R45, -R157 ;  /* 0x0000002d4e4e7223 */ /* 0x000fe2000001089d */
[----:B------:R-:W-:Y:S01]  /*6080*/  F2FP.F16.F32.PACK_AB R83, R156, R77 ;  /* 0x0000004d9c53723e */ /* 0x000fe200000000ff */
[----:B------:R-:W-:Y:S01]  /*6090*/  IMAD.MOV.U32 R77, RZ, RZ, R47 ;  /* 0x000000ffff4d7224 */ /* 0x000fe200078e002f */
[----:B------:R-:W-:Y:S02]  /*60a0*/  F2FP.F16.F32.PACK_AB R79, R154, R49 ;  /* 0x000000319a4f723e */ /* 0x000fe400000000ff */
[----:B------:R-:W-:Y:S01]  /*60b0*/  F2FP.F16.F32.PACK_AB R82, R82, R81 ;  /* 0x000000515252723e */ /* 0x000fe200000000ff */
[----:B------:R-:W-:Y:S01]  /*60c0*/  IMAD.MOV.U32 R81, RZ, RZ, R50 ;  /* 0x000000ffff517224 */ /* 0x000fe200078e0032 */
[----:B------:R-:W-:-:S07]  /*60d0*/  F2FP.F16.F32.PACK_AB R78, R78, R151 ;  /* 0x000000974e4e723e */ /* 0x000fce00000000ff */
.L_x_8425:
[----:B------:R-:W-:Y:S05]  /*60e0*/  BSYNC B2 ;  /* 0x0000000000027941 */ /* 0x000fea0003800000 */
.L_x_8424:
[----:B------:R-:W-:Y:S01]  /*60f0*/  ISETP.GE.AND P4, PT, R149, R132, PT ;  /* 0x000000849500720c */ /* 0x000fe20003f86270 */
[----:B------:R-:W-:-:S12]  /*6100*/  ULDC.64 UR4, c[0x0][0x2e8] ;  /* 0x0000ba0000047ab9 */ /* 0x000fd80000000a00 */
[--C-:B------:R-:W-:Y:S02]  /*6110*/  @!P4 SHF.R.S32.HI R44, RZ, 0x1f, R149.reuse ;  /* 0x0000001fff2cc819 */ /* 0x100fe40000011495 */
[----:B------:R-:W-:-:S04]  /*6120*/  @!P4 IADD3 R124, P5, P6, R96, R124, R149 ;  /* 0x0000007c607cc210 */ /* 0x000fc80007ebe095 */
[----:B------:R-:W-:Y:S02]  /*6130*/  @!P4 IADD3.X R47, R35, R148, R44, P5, P6 ;  /* 0x00000094232fc210 */ /* 0x000fe40002fec42c */
[----:B------:R-:W-:-:S04]  /*6140*/  LEA R44, P5, R146, UR4, 0x1 ;  /* 0x00000004922c7c11 */ /* 0x000fc8000f8a08ff */
[----:B------:R-:W-:Y:S02]  /*6150*/  LEA.HI.X R45, R146, UR5, R147, 0x1, P5 ;  /* 0x00000005922d7c11 */ /* 0x000fe4000a8f0c93 */
[----:B------:R-:W-:-:S03]  /*6160*/  @!P4 LEA R46, P5, R124, UR4, 0x1 ;  /* 0x000000047c2ecc11 */ /* 0x000fc6000f8a08ff */
[----:B-1----:R1:W-:Y:S01]  /*6170*/  STG.E.128 desc[UR38][R44.64], R76 ;  /* 0x0000004c2c007986 */ /* 0x0023e2000c101d26 */
[----:B------:R-:W-:-:S05]  /*6180*/  @!P4 LEA.HI.X R47, R124, UR5, R47, 0x1, P5 ;  /* 0x000000057c2fcc11 */ /* 0x000fca000a8f0c2f */
[----:B--2---:R1:W-:Y:S04]  /*6190*/  @!P4 STG.E.128 desc[UR38][R46.64], R80 ;  /* 0x000000502e00c986 */ /* 0x0043e8000c101d26 */
.L_x_8423:
[----:B------:R-:W-:Y:S05]  /*61a0*/  BSYNC B1 ;  /* 0x0000000000017941 */ /* 0x000fea0003800000 */
.L_x_8422:
[----:B------:R-:W-:Y:S01]  /*61b0*/  ISETP.GE.OR P4, PT, R212, R114, P2 ;  /* 0x00000072d400720c */ /* 0x000fe20001786670 */
[----:B------:R-:W-:-:S12]  /*61c0*/  BSSY B1, `(.L_x_8426) ;  /* 0x0000080000017945 */ /* 0x000fd80003800000 */
[----:B------:R-:W-:Y:S05]  /*61d0*/  @P4 BRA `(.L_x_8427) ;  /* 0x0000000400f84947 */ /* 0x000fea0003800000 */
[-C--:B-12---:R-:W-:Y:S01]  /*61e0*/  IMAD R44, R118, R122.reuse, RZ ;  /* 0x0000007a762c7224 */ /* 0x086fe200078e02ff */
        /* <DEDUP_REMOVED lines=14> */
[----:B------:R-:W-:-:S03]  /*62d0*/  LOP3.LUT R45, R199, 0x38, R81, 0xf8, !PT ;  /* 0x00000038c72d7812 */ /* 0x000fc600078ef851 */
[----:B------:R-:W-:Y:S01]  /*62e0*/  IMAD.SHL.U32 R44, R44, 0x400, RZ ;  /* 0x000004002c2c7824 */ /* 0x000fe200078e00ff */
[----:B------:R-:W-:-:S04]  /*62f0*/  LOP3.LUT R45, R45, R228, RZ, 0x3c, !PT ;  /* 0x000000e42d2d7212 */ /* 0x000fc800078e3cff */
[----:B------:R-:W-:-:S04]  /*6300*/  LOP3.LUT R44, R44, 0x7fffe000, RZ, 0xc0, !PT ;  /* 0x7fffe0002c2c7812 */ /* 0x000fc800078ec0ff */
[----:B------:R-:W-:Y:S01]  /*6310*/  IADD3 R47, R45, R44, R202 ;  /* 0x0000002c2d2f7210 */ /* 0x000fe20007ffe0ca */
[----:B------:R-:W-:-:S04]  /*6320*/  IMAD R45, R184, 0x4000, R110 ;  /* 0x00004000b82d7824 */ /* 0x000fc800078e026e */
[----:B------:R-:W-:Y:S02]  /*6330*/  IMAD R47, R184, 0x4000, R47 ;  /* 0x00004000b82f7824 */ /* 0x000fe400078e022f */
[--C-:B------:R-:W-:Y:S02]  /*6340*/  IMAD R45, R45, 0x2, R2.reuse ;  /* 0x000000022d2d7824 */ /* 0x100fe400078e0202 */
[----:B------:R-:W-:-:S04]  /*6350*/  IMAD R48, R47, 0x2, R2 ;  /* 0x000000022f307824 */ /* 0x000fc800078e0202 */
[----:B------:R-:W1:Y:S04]  /*6360*/  LDS.128 R44, [R45+0x18400] ;  /* 0x018400002d2c7984 */ /* 0x000e680000000c00 */
[----:B------:R-:W2:Y:S01]  /*6370*/  LDS.128 R48, [R48+0x18400] ;  /* 0x0184000030307984 */ /* 0x000ea20000000c00 */
[----:B------:R-:W-:Y:S05]  /*6380*/  @P3 BRA `(.L_x_8429) ;  /* 0x00000004005c3947 */ /* 0x000fea0003800000 */
[----:B------:R-:W-:Y:S02]  /*6390*/  SHF.R.U64 R82, R52, 0x10, R53 ;  /* 0x0000001034527819 */ /* 0x000fe40000001235 */
[----:B------:R-:W-:Y:S01]  /*63a0*/  SHF.R.U64 R52, R54, 0x10, R55 ;  /* 0x0000001036347819 */ /* 0x000fe20000001237 */
[----:B-1----:R-:W-:Y:S01]  /*63b0*/  IMAD.MOV.U32 R54, RZ, RZ, R44 ;  /* 0x000000ffff367224 */ /* 0x002fe200078e002c */
[----:B------:R-:W-:Y:S01]  /*63c0*/  SHF.R.U32.HI R124, RZ, 0x10, R57 ;  /* 0x00000010ff7c7819 */ /* 0x000fe20000011639 */
[----:B--2---:R-:W-:Y:S01]  /*63d0*/  IMAD.MOV.U32 R44, RZ, RZ, R49 ;  /* 0x000000ffff2c7224 */ /* 0x004fe200078e0031 */
[----:B------:R-:W-:Y:S01]  /*63e0*/  SHF.R.U32.HI R83, RZ, 0x10, R53 ;  /* 0x00000010ff537819 */ /* 0x000fe20000011635 */
[----:B------:R-:W-:Y:S01]  /*63f0*/  IMAD.MOV.U32 R49, RZ, RZ, R47 ;  /* 0x000000ffff317224 */ /* 0x000fe200078e002f */
[----:B------:R-:W-:Y:S01]  /*6400*/  SHF.R.U64 R56, R56, 0x10, R57 ;  /* 0x0000001038387819 */ /* 0x000fe20000001239 */
[----:B------:R-:W-:Y:S01]  /*6410*/  IMAD.MOV.U32 R57, RZ, RZ, R51 ;  /* 0x000000ffff397224 */ /* 0x000fe200078e0033 */
[----:B------:R-:W-:Y:S01]  /*6420*/  SHF.R.U32.HI R147, RZ, 0x10, R55 ;  /* 0x00000010ff937819 */ /* 0x000fe20000011637 */
[----:B------:R-:W-:Y:S01]  /*6430*/  IMAD.MOV.U32 R55, RZ, RZ, R48 ;  /* 0x000000ffff377224 */ /* 0x000fe200078e0030 */
[--C-:B------:R-:W-:Y:S01]  /*6440*/  SHF.R.U64 R53, R58, 0x10, R59.reuse ;  /* 0x000000103a357819 */ /* 0x100fe2000000123b */
[----:B------:R-:W-:Y:S01]  /*6450*/  HADD2.F32 R48, -RZ, R44.H0_H0 ;  /* 0x2000002cff307230 */ /* 0x000fe20000004100 */
[----:B------:R-:W-:Y:S01]  /*6460*/  SHF.R.U32.HI R125, RZ, 0x10, R59 ;  /* 0x00000010ff7d7819 */ /* 0x000fe2000001163b */
[----:B------:R-:W-:-:S02]  /*6470*/  HADD2.F32 R59, -RZ, R145.H0_H0 ;  /* 0x20000091ff3b7230 */ /* 0x000fc40000004100 */
[----:B------:R-:W-:Y:S02]  /*6480*/  HADD2.F32 R145, -RZ, R145.H1_H1 ;  /* 0x30000091ff917230 */ /* 0x000fe40000004100 */
[----:B------:R-:W-:Y:S02]  /*6490*/  HADD2.F32 R51, -RZ, R44.H1_H1 ;  /* 0x3000002cff337230 */ /* 0x000fe40000004100 */
[--C-:B------:R-:W-:Y:S02]  /*64a0*/  HADD2.F32 R44, -RZ, R45.reuse.H0_H0 ;  /* 0x2000002dff2c7230 */ /* 0x100fe40000004100 */
[----:B------:R-:W-:Y:S02]  /*64b0*/  HADD2.F32 R124, -RZ, R124.H0_H0 ;  /* 0x2000007cff7c7230 */ /* 0x000fe40000004100 */
[----:B------:R-:W-:Y:S02]  /*64c0*/  HADD2.F32 R47, -RZ, R45.H1_H1 ;  /* 0x3000002dff2f7230 */ /* 0x000fe40000004100 */
[----:B------:R-:W-:Y:S01]  /*64d0*/  FMUL.FTZ R45, R48, R145 ;  /* 0x00000091302d7220 */ /* 0x000fe20000410000 */
[----:B------:R-:W-:-:S02]  /*64e0*/  HADD2.F32 R58, -RZ, R83.H0_H0 ;  /* 0x20000053ff3a7230 */ /* 0x000fc40000004100 */
[C---:B------:R-:W-:Y:S01]  /*64f0*/  FMUL.FTZ R145, R44.reuse, R145 ;  /* 0x000000912c917220 */ /* 0x040fe20000410000 */
[-C--:B------:R-:W-:Y:S01]  /*6500*/  FMUL.FTZ R146, R51, R124.reuse ;  /* 0x0000007c33927220 */ /* 0x080fe20000410000 */
[C---:B------:R-:W-:Y:S01]  /*6510*/  FMUL.FTZ R124, R47.reuse, R124 ;  /* 0x0000007c2f7c7220 */ /* 0x040fe20000410000 */
[-C--:B------:R-:W-:Y:S01]  /*6520*/  FFMA.FTZ R44, R44, R59.reuse, -R45 ;  /* 0x0000003b2c2c7223 */ /* 0x080fe2000001082d */
[----:B------:R-:W-:Y:S01]  /*6530*/  FFMA.FTZ R45, R48, R59, R145 ;  /* 0x0000003b302d7223 */ /* 0x000fe20000010091 */
[-C--:B------:R-:W-:Y:S01]  /*6540*/  FFMA.FTZ R47, R47, R58.reuse, -R146 ;  /* 0x0000003a2f2f7223 */ /* 0x080fe20000010892 */
[----:B------:R-:W-:Y:S01]  /*6550*/  FFMA.FTZ R48, R51, R58, R124 ;  /* 0x0000003a33307223 */ /* 0x000fe2000001007c */
[----:B------:R-:W-:Y:S02]  /*6560*/  HADD2.F32 R83, -RZ, R144.H1_H1 ;  /* 0x30000090ff537230 */ /* 0x000fe40000004100 */
[--C-:B------:R-:W-:Y:S01]  /*6570*/  HADD2.F32 R58, -RZ, R57.reuse.H0_H0 ;  /* 0x20000039ff3a7230 */ /* 0x100fe20000004100 */
[----:B------:R-:W-:Y:S01]  /*6580*/  F2FP.F16.F32.PACK_AB R47, R47, R44 ;  /* 0x0000002c2f2f723e */ /* 0x000fe200000000ff */
[----:B------:R-:W-:-:S02]  /*6590*/  HADD2.F32 R57, -RZ, R57.H1_H1 ;  /* 0x30000039ff397230 */ /* 0x000fc40000004100 */
[----:B------:R-:W-:Y:S02]  /*65a0*/  HADD2.F32 R146, -RZ, R125.H0_H0 ;  /* 0x2000007dff927230 */ /* 0x000fe40000004100 */
[----:B------:R-:W-:Y:S01]  /*65b0*/  FMUL.FTZ R148, R58, R83 ;  /* 0x000000533a947220 */ /* 0x000fe20000410000 */
[----:B------:R-:W-:Y:S02]  /*65c0*/  HADD2.F32 R59, -RZ, R142.H1_H1 ;  /* 0x3000008eff3b7230 */ /* 0x000fe40000004100 */
[--C-:B------:R-:W-:Y:S02]  /*65d0*/  HADD2.F32 R51, -RZ, R49.reuse.H0_H0 ;  /* 0x20000031ff337230 */ /* 0x100fe40000004100 */
[----:B------:R-:W-:Y:S01]  /*65e0*/  FMUL.FTZ R150, R57, R146 ;  /* 0x0000009239967220 */ /* 0x000fe20000410000 */
[----:B------:R-:W-:Y:S02]  /*65f0*/  HADD2.F32 R49, -RZ, R49.H1_H1 ;  /* 0x30000031ff317230 */ /* 0x000fe40000004100 */
[----:B------:R-:W-:-:S02]  /*6600*/  HADD2.F32 R124, -RZ, R147.H0_H0 ;  /* 0x20000093ff7c7230 */ /* 0x000fc40000004100 */
[C---:B------:R-:W-:Y:S01]  /*6610*/  FMUL.FTZ R83, R51.reuse, R83 ;  /* 0x0000005333537220 */ /* 0x040fe20000410000 */
[-C--:B------:R-:W-:Y:S01]  /*6620*/  FFMA.FTZ R148, R51, R59.reuse, -R148 ;  /* 0x0000003b33947223 */ /* 0x080fe20000010894 */
[C---:B------:R-:W-:Y:S01]  /*6630*/  FMUL.FTZ R146, R49.reuse, R146 ;  /* 0x0000009231927220 */ /* 0x040fe20000410000 */
[----:B------:R-:W-:Y:S02]  /*6640*/  HADD2.F32 R144, -RZ, R144.H0_H0 ;  /* 0x20000090ff907230 */ /* 0x000fe40000004100 */
[-C--:B------:R-:W-:Y:S01]  /*6650*/  FFMA.FTZ R145, R49, R124.reuse, -R150 ;  /* 0x0000007c31917223 */ /* 0x080fe20000010896 */
[----:B------:R-:W-:Y:S02]  /*6660*/  HADD2.F32 R51, -RZ, R55.H0_H0 ;  /* 0x20000037ff337230 */ /* 0x000fe40000004100 */
[----:B------:R-:W-:Y:S01]  /*6670*/  FFMA.FTZ R125, R58, R59, R83 ;  /* 0x0000003b3a7d7223 */ /* 0x000fe20000010053 */
[----:B------:R-:W-:Y:S02]  /*6680*/  HADD2.F32 R56, -RZ, R56.H0_H0 ;  /* 0x20000038ff387230 */ /* 0x000fe40000004100 */
[----:B------:R-:W-:Y:S01]  /*6690*/  FFMA.FTZ R146, R57, R124, R146 ;  /* 0x0000007c39927223 */ /* 0x000fe20000010092 */
[----:B------:R-:W-:-:S02]  /*66a0*/  HADD2.F32 R49, -RZ, R54.H0_H0 ;  /* 0x20000036ff317230 */ /* 0x000fc40000004100 */
[----:B------:R-:W-:Y:S01]  /*66b0*/  FMUL.FTZ R58, R51, R144 ;  /* 0x00000090333a7220 */ /* 0x000fe20000410000 */
        /* <DEDUP_REMOVED lines=8> */
[-C--:B------:R-:W-:Y:S01]  /*6740*/  FFMA.FTZ R144, R51, R142.reuse, R144 ;  /* 0x0000008e33907223 */ /* 0x080fe20000010090 */
[----:B------:R-:W-:-:S02]  /*6750*/  FFMA.FTZ R58, R49, R142, -R58 ;  /* 0x0000008e313a7223 */ /* 0x000fc4000001083a */
[-C--:B------:R-:W-:Y:S01]  /*6760*/  FFMA.FTZ R59, R55, R82.reuse, R56 ;  /* 0x00000052373b7223 */ /* 0x080fe20000010038 */
[----:B------:R-:W-:Y:S02]  /*6770*/  HADD2.F32 R51, -RZ, R50.H0_H0 ;  /* 0x20000032ff337230 */ /* 0x000fe40000004100 */
[----:B------:R-:W-:Y:S01]  /*6780*/  FFMA.FTZ R57, R54, R82, -R57 ;  /* 0x0000005236397223 */ /* 0x000fe20000010839 */
[----:B------:R-:W-:Y:S02]  /*6790*/  HADD2.F32 R56, -RZ, R143.H1_H1 ;  /* 0x3000008fff387230 */ /* 0x000fe40000004100 */
[----:B------:R-:W-:Y:S02]  /*67a0*/  HADD2.F32 R55, -RZ, R53.H0_H0 ;  /* 0x20000035ff377230 */ /* 0x000fe40000004100 */
[----:B------:R-:W-:Y:S01]  /*67b0*/  HADD2.F32 R49, -RZ, R46.H0_H0 ;  /* 0x2000002eff317230 */ /* 0x000fe20000004100 */
[----:B------:R-:W-:Y:S01]  /*67c0*/  F2FP.F16.F32.PACK_AB R44, R57, R58 ;  /* 0x0000003a392c723e */ /* 0x000fe200000000ff */
[----:B------:R-:W-:-:S02]  /*67d0*/  HADD2.F32 R50, -RZ, R50.H1_H1 ;  /* 0x30000032ff327230 */ /* 0x000fc40000004100 */
        /* <DEDUP_REMOVED lines=11> */
[----:B------:R-:W-:Y:S02]  /*6890*/  F2FP.F16.F32.PACK_AB R49, R48, R45 ;  /* 0x0000002d3031723e */ /* 0x000fe400000000ff */
[----:B------:R-:W-:Y:S01]  /*68a0*/  MOV R45, R47 ;  /* 0x0000002f002d7202 */ /* 0x000fe20000000f00 */
[----:B------:R-:W-:Y:S01]  /*68b0*/  IMAD.MOV.U32 R47, RZ, RZ, R145 ;  /* 0x000000ffff2f7224 */ /* 0x000fe200078e0091 */
[----:B------:R-:W-:Y:S02]  /*68c0*/  F2FP.F16.F32.PACK_AB R51, R146, R125 ;  /* 0x0000007d9233723e */ /* 0x000fe400000000ff */
[----:B------:R-:W-:Y:S02]  /*68d0*/  F2FP.F16.F32.PACK_AB R48, R59, R144 ;  /* 0x000000903b30723e */ /* 0x000fe400000000ff */
[----:B------:R-:W-:-:S02]  /*68e0*/  F2FP.F16.F32.PACK_AB R46, R83, R52 ;  /* 0x00000034532e723e */ /* 0x000fc400000000ff */
[----:B------:R-:W-:-:S07]  /*68f0*/  F2FP.F16.F32.PACK_AB R50, R55, R56 ;  /* 0x000000383732723e */ /* 0x000fce00000000ff */
.L_x_8429:
[----:B------:R-:W-:Y:S05]  /*6900*/  BSYNC B2 ;  /* 0x0000000000027941 */ /* 0x000fea0003800000 */
.L_x_8428:
        /* <DEDUP_REMOVED lines=11> */
.L_x_8427:
[----:B------:R-:W-:Y:S05]  /*69c0*/  BSYNC B1 ;  /* 0x0000000000017941 */ /* 0x000fea0003800000 */
.L_x_8426:
[----:B------:R-:W-:Y:S01]  /*69d0*/  ISETP.GE.OR P4, PT, R211, R114, P2 ;  /* 0x00000072d300720c */ /* 0x000fe20001786670 */
[----:B------:R-:W-:-:S12]  /*69e0*/  BSSY B1, `(.L_x_8430) ;  /* 0x000007f000017945 */ /* 0x000fd80003800000 */
[----:B------:R-:W-:Y:S05]  /*69f0*/  @P4 BRA `(.L_x_8431) ;  /* 0x0000000400f44947 */ /* 0x000fea0003800000 */
[-C--:B-123--:R-:W-:Y:S01]  /*6a00*/  IMAD R44, R117, R122.reuse, RZ ;  /* 0x0000007a752c7224 */ /* 0x08efe200078e02ff */
        /* <DEDUP_REMOVED lines=26> */
[--C-:B------:R-:W-:Y:S02]  /*6bb0*/  SHF.R.U64 R81, R64, 0x10, R65.reuse ;  /* 0x0000001040517819 */ /* 0x100fe40000001241 */
[----:B------:R-:W-:Y:S01]  /*6bc0*/  SHF.R.U32.HI R64, RZ, 0x10, R65 ;  /* 0x00000010ff407819 */ /* 0x000fe20000011641 */
[--C-:B------:R-:W-:Y:S01]  /*6bd0*/  HADD2.F32 R65, -RZ, R138.reuse.H0_H0 ;  /* 0x2000008aff417230 */ /* 0x100fe20000004100 */
[--C-:B------:R-:W-:Y:S01]  /*6be0*/  SHF.R.U64 R60, R60, 0x10, R61.reuse ;  /* 0x000000103c3c7819 */ /* 0x100fe2000000123d */
[----:B------:R-:W-:Y:S01]  /*6bf0*/  HADD2.F32 R138, -RZ, R138.H1_H1 ;  /* 0x3000008aff8a7230 */ /* 0x000fe20000004100 */
[----:B------:R-:W-:Y:S01]  /*6c00*/  SHF.R.U32.HI R76, RZ, 0x10, R61 ;  /* 0x00000010ff4c7819 */ /* 0x000fe2000001163d */
[----:B--2---:R-:W-:Y:S01]  /*6c10*/  IMAD.MOV.U32 R61, RZ, RZ, R48 ;  /* 0x000000ffff3d7224 */ /* 0x004fe200078e0030 */
[----:B------:R-:W-:Y:S01]  /*6c20*/  SHF.R.U64 R58, R62, 0x10, R63 ;  /* 0x000000103e3a7819 */ /* 0x000fe2000000123f */
[----:B------:R-:W-:Y:S01]  /*6c30*/  IMAD.MOV.U32 R62, RZ, RZ, R50 ;  /* 0x000000ffff3e7224 */ /* 0x000fe200078e0032 */
[----:B------:R-:W-:Y:S01]  /*6c40*/  SHF.R.U64 R59, R66, 0x10, R67 ;  /* 0x00000010423b7819 */ /* 0x000fe20000001243 */
[----:B-1----:R-:W-:Y:S01]  /*6c50*/  IMAD.MOV.U32 R48, RZ, RZ, R47 ;  /* 0x000000ffff307224 */ /* 0x002fe200078e002f */
[----:B------:R-:W-:Y:S01]  /*6c60*/  SHF.R.U32.HI R79, RZ, 0x10, R63 ;  /* 0x00000010ff4f7819 */ /* 0x000fe2000001163f */
[--C-:B------:R-:W-:Y:S01]  /*6c70*/  HADD2.F32 R50, -RZ, R49.reuse.H0_H0 ;  /* 0x20000031ff327230 */ /* 0x100fe20000004100 */
[----:B------:R-:W-:Y:S01]  /*6c80*/  SHF.R.U32.HI R77, RZ, 0x10, R67 ;  /* 0x00000010ff4d7819 */ /* 0x000fe20000011643 */
[----:B------:R-:W-:-:S02]  /*6c90*/  HADD2.F32 R49, -RZ, R49.H1_H1 ;  /* 0x30000031ff317230 */ /* 0x000fc40000004100 */
[--C-:B------:R-:W-:Y:S02]  /*6ca0*/  HADD2.F32 R47, -RZ, R45.reuse.H0_H0 ;  /* 0x2000002dff2f7230 */ /* 0x100fe40000004100 */
[----:B------:R-:W-:Y:S02]  /*6cb0*/  HADD2.F32 R66, -RZ, R64.H0_H0 ;  /* 0x20000040ff427230 */ /* 0x000fe40000004100 */
[----:B------:R-:W-:Y:S02]  /*6cc0*/  HADD2.F32 R45, -RZ, R45.H1_H1 ;  /* 0x3000002dff2d7230 */ /* 0x000fe40000004100 */
[----:B------:R-:W-:Y:S02]  /*6cd0*/  HADD2.F32 R63, -RZ, R140.H0_H0 ;  /* 0x2000008cff3f7230 */ /* 0x000fe40000004100 */
[-C--:B------:R-:W-:Y:S01]  /*6ce0*/  FMUL.FTZ R78, R49, R66.reuse ;  /* 0x00000042314e7220 */ /* 0x080fe20000410000 */
[----:B------:R-:W-:Y:S02]  /*6cf0*/  HADD2.F32 R64, -RZ, R76.H0_H0 ;  /* 0x2000004cff407230 */ /* 0x000fe40000004100 */
[-C--:B------:R-:W-:Y:S01]  /*6d00*/  FMUL.FTZ R76, R50, R65.reuse ;  /* 0x00000041324c7220 */ /* 0x080fe20000410000 */
[----:B------:R-:W-:Y:S01]  /*6d10*/  FMUL.FTZ R66, R45, R66 ;  /* 0x000000422d427220 */ /* 0x000fe20000410000 */
[----:B------:R-:W-:Y:S01]  /*6d20*/  FMUL.FTZ R65, R47, R65 ;  /* 0x000000412f417220 */ /* 0x000fe20000410000 */
[----:B------:R-:W-:-:S02]  /*6d30*/  HADD2.F32 R140, -RZ, R140.H1_H1 ;  /* 0x3000008cff8c7230 */ /* 0x000fc40000004100 */
[-C--:B------:R-:W-:Y:S01]  /*6d40*/  FFMA.FTZ R76, R47, R63.reuse, -R76 ;  /* 0x0000003f2f4c7223 */ /* 0x080fe2000001084c */
[-C--:B------:R-:W-:Y:S01]  /*6d50*/  FFMA.FTZ R67, R45, R64.reuse, -R78 ;  /* 0x000000402d437223 */ /* 0x080fe2000001084e */
[----:B------:R-:W-:Y:S01]  /*6d60*/  FFMA.FTZ R66, R49, R64, R66 ;  /* 0x0000004031427223 */ /* 0x000fe20000010042 */
[----:B------:R-:W-:Y:S02]  /*6d70*/  HADD2.F32 R64, -RZ, R139.H0_H0 ;  /* 0x2000008bff407230 */ /* 0x000fe40000004100 */
[----:B------:R-:W-:Y:S01]  /*6d80*/  FFMA.FTZ R65, R50, R63, R65 ;  /* 0x0000003f32417223 */ /* 0x000fe20000010041 */
[--C-:B------:R-:W-:Y:S02]  /*6d90*/  HADD2.F32 R47, -RZ, R51.reuse.H0_H0 ;  /* 0x20000033ff2f7230 */ /* 0x100fe40000004100 */
[----:B------:R-:W-:Y:S02]  /*6da0*/  HADD2.F32 R45, -RZ, R48.H0_H0 ;  /* 0x20000030ff2d7230 */ /* 0x000fe40000004100 */
[----:B------:R-:W-:-:S02]  /*6db0*/  HADD2.F32 R51, -RZ, R51.H1_H1 ;  /* 0x30000033ff337230 */ /* 0x000fc40000004100 */
[-C--:B------:R-:W-:Y:S01]  /*6dc0*/  FMUL.FTZ R78, R47, R64.reuse ;  /* 0x000000402f4e7220 */ /* 0x080fe20000410000 */
[----:B------:R-:W-:Y:S02]  /*6dd0*/  HADD2.F32 R63, -RZ, R77.H0_H0 ;  /* 0x2000004dff3f7230 */ /* 0x000fe40000004100 */
[----:B------:R-:W-:Y:S01]  /*6de0*/  FMUL.FTZ R64, R45, R64 ;  /* 0x000000402d407220 */ /* 0x000fe20000410000 */
[----:B------:R-:W-:Y:S01]  /*6df0*/  HADD2.F32 R50, -RZ, R141.H0_H0 ;  /* 0x2000008dff327230 */ /* 0x000fe20000004100 */
[----:B------:R-:W-:Y:S01]  /*6e00*/  F2FP.F16.F32.PACK_AB R65, R66, R65 ;  /* 0x000000414241723e */ /* 0x000fe200000000ff */
[----:B------:R-:W-:Y:S02]  /*6e10*/  HADD2.F32 R48, -RZ, R48.H1_H1 ;  /* 0x30000030ff307230 */ /* 0x000fe40000004100 */
[----:B------:R-:W-:Y:S01]  /*6e20*/  FMUL.FTZ R77, R51, R63 ;  /* 0x0000003f334d7220 */ /* 0x000fe20000410000 */
[----:B------:R-:W-:Y:S02]  /*6e30*/  HADD2.F32 R49, -RZ, R79.H0_H0 ;  /* 0x2000004fff317230 */ /* 0x000fe40000004100 */
[----:B------:R-:W-:Y:S01]  /*6e40*/  FFMA.FTZ R64, R47, R50, R64 ;  /* 0x000000322f407223 */ /* 0x000fe20000010040 */
[----:B------:R-:W-:-:S02]  /*6e50*/  HADD2.F32 R47, -RZ, R61.H0_H0 ;  /* 0x2000003dff2f7230 */ /* 0x000fc40000004100 */
[C---:B------:R-:W-:Y:S01]  /*6e60*/  FMUL.FTZ R80, R48.reuse, R63 ;  /* 0x0000003f30507220 */ /* 0x040fe20000410000 */
[----:B------:R-:W-:Y:S02]  /*6e70*/  HADD2.F32 R61, -RZ, R61.H1_H1 ;  /* 0x3000003dff3d7230 */ /* 0x000fe40000004100 */
[-C--:B------:R-:W-:Y:S01]  /*6e80*/  FFMA.FTZ R77, R48, R49.reuse, -R77 ;  /* 0x00000031304d7223 */ /* 0x080fe2000001084d */
[----:B------:R-:W-:Y:S02]  /*6e90*/  HADD2.F32 R48, -RZ, R81.H0_H0 ;  /* 0x20000051ff307230 */ /* 0x000fe40000004100 */
[----:B------:R-:W-:Y:S01]  /*6ea0*/  FFMA.FTZ R78, R45, R50, -R78 ;  /* 0x000000322d4e7223 */ /* 0x000fe2000001084e */
[--C-:B------:R-:W-:Y:S02]  /*6eb0*/  HADD2.F32 R45, -RZ, R44.reuse.H0_H0 ;  /* 0x2000002cff2d7230 */ /* 0x100fe40000004100 */
[----:B------:R-:W-:Y:S01]  /*6ec0*/  FFMA.FTZ R79, R51, R49, R80 ;  /* 0x00000031334f7223 */ /* 0x000fe20000010050 */
[----:B------:R-:W-:-:S02]  /*6ed0*/  HADD2.F32 R44, -RZ, R44.H1_H1 ;  /* 0x3000002cff2c7230 */ /* 0x000fc40000004100 */
[----:B------:R-:W-:Y:S01]  /*6ee0*/  FMUL.FTZ R50, R47, R138 ;  /* 0x0000008a2f327220 */ /* 0x000fe20000410000 */
[----:B------:R-:W-:Y:S02]  /*6ef0*/  HADD2.F32 R60, -RZ, R60.H0_H0 ;  /* 0x2000003cff3c7230 */ /* 0x000fe40000004100 */
[----:B------:R-:W-:Y:S01]  /*6f00*/  FMUL.FTZ R49, R61, R48 ;  /* 0x000000303d317220 */ /* 0x000fe20000410000 */
[C---:B------:R-:W-:Y:S01]  /*6f10*/  FMUL.FTZ R138, R45.reuse, R138 ;  /* 0x0000008a2d8a7220 */ /* 0x040fe20000410000 */
[----:B------:R-:W-:Y:S01]  /*6f20*/  FFMA.FTZ R50, R45, R140, -R50 ;  /* 0x0000008c2d327223 */ /* 0x000fe20000010832 */
[C---:B------:R-:W-:Y:S01]  /*6f30*/  FMUL.FTZ R48, R44.reuse, R48 ;  /* 0x000000302c307220 */ /* 0x040fe20000410000 */
[----:B------:R-:W-:Y:S01]  /*6f40*/  FFMA.FTZ R49, R44, R60, -R49 ;  /* 0x0000003c2c317223 */ /* 0x000fe20000010831 */
[----:B------:R-:W-:Y:S02]  /*6f50*/  HADD2.F32 R45, -RZ, R62.H0_H0 ;  /* 0x2000003eff2d7230 */ /* 0x000fe40000004100 */
[----:B------:R-:W-:Y:S01]  /*6f60*/  FFMA.FTZ R138, R47, R140, R138 ;  /* 0x0000008c2f8a7223 */ /* 0x000fe2000001008a */
[----:B------:R-:W-:-:S02]  /*6f70*/  HADD2.F32 R59, -RZ, R59.H0_H0 ;  /* 0x2000003bff3b7230 */ /* 0x000fc40000004100 */
[----:B------:R-:W-:Y:S01]  /*6f80*/  FFMA.FTZ R61, R61, R60, R48 ;  /* 0x0000003c3d3d7223 */ /* 0x000fe20000010030 */
[----:B------:R-:W-:Y:S01]  /*6f90*/  HADD2.F32 R44, -RZ, R46.H0_H0 ;  /* 0x2000002eff2c7230 */ /* 0x000fe20000004100 */
[----:B------:R-:W-:Y:S01]  /*6fa0*/  F2FP.F16.F32.PACK_AB R79, R79, R64 ;  /* 0x000000404f4f723e */ /* 0x000fe200000000ff */
[----:B------:R-:W-:Y:S02]  /*6fb0*/  HADD2.F32 R62, -RZ, R62.H1_H1 ;  /* 0x3000003eff3e7230 */ /* 0x000fe40000004100 */
[----:B------:R-:W-:Y:S01]  /*6fc0*/  HADD2.F32 R139, -RZ, R139.H1_H1 ;  /* 0x3000008bff8b7230 */ /* 0x000fe20000004100 */
[----:B------:R-:W-:Y:S01]  /*6fd0*/  F2FP.F16.F32.PACK_AB R64, R61, R138 ;  /* 0x0000008a3d40723e */ /* 0x000fe200000000ff */
[----:B------:R-:W-:Y:S02]  /*6fe0*/  HADD2.F32 R46, -RZ, R46.H1_H1 ;  /* 0x3000002eff2e7230 */ /* 0x000fe40000004100 */
[----:B------:R-:W-:Y:S01]  /*6ff0*/  FMUL.FTZ R63, R62, R59 ;  /* 0x0000003b3e3f7220 */ /* 0x000fe20000410000 */
[----:B------:R-:W-:-:S02]  /*7000*/  HADD2.F32 R141, -RZ, R141.H1_H1 ;  /* 0x3000008dff8d7230 */ /* 0x000fc40000004100 */
[-C--:B------:R-:W-:Y:S01]  /*7010*/  FMUL.FTZ R51, R45, R139.reuse ;  /* 0x0000008b2d337220 */ /* 0x080fe20000410000 */
        /* <DEDUP_REMOVED lines=14> */
[----:B------:R-:W-:-:S07]  /*7100*/  IMAD.MOV.U32 R48, RZ, RZ, R64 ;  /* 0x000000ffff307224 */ /* 0x000fce00078e0040 */
.L_x_8433:
[----:B------:R-:W-:Y:S05]  /*7110*/  BSYNC B2 ;  /* 0x0000000000027941 */ /* 0x000fea0003800000 */
.L_x_8432:
        /* <DEDUP_REMOVED lines=11> */
.L_x_8431:
[----:B------:R-:W-:Y:S05]  /*71d0*/  BSYNC B1 ;  /* 0x0000000000017941 */ /* 0x000fea0003800000 */
.L_x_8430:
[----:B------:R-:W-:Y:S01]  /*71e0*/  ISETP.GE.OR P4, PT, R210, R114, P2 ;  /* 0x00000072d200720c */ /* 0x000fe20001786670 */
[-C--:B-1234-:R-:W-:Y:S02]  /*71f0*/  IMAD R44, R116, R122.reuse, RZ ;  /* 0x0000007a742c7224 */ /* 0x09efe400078e02ff */
[----:B------:R-:W-:-:S04]  /*7200*/  IMAD.WIDE.U32 R120, R210, R122, R120 ;  /* 0x0000007ad2787225 */ /* 0x000fc800078e0078 */
[----:B------:R-:W-:-:S06]  /*7210*/  IMAD R123, R210, R123, R44 ;  /* 0x0000007bd27b7224 */ /* 0x000fcc00078e022c */
[----:B------:R-:W-:Y:S05]  /*7220*/  @P4 BRA `(.L_x_8410) ;  /* 0x0000000c006c4947 */ /* 0x000fea0003800000 */
[----:B------:R-:W1:Y:S01]  /*7230*/  LDC.64 R52, c[0x0][0x2e8] ;  /* 0x0000ba00ff347b82 */ /* 0x000e620000000a00 */
[----:B------:R-:W-:Y:S01]  /*7240*/  IMAD.IADD R56, R121, 0x1, R123 ;  /* 0x0000000179387824 */ /* 0x000fe200078e027b */
[----:B------:R-:W-:Y:S01]  /*7250*/  IADD3 R44, P4, P5, R96, R120, R37 ;  /* 0x00000078602c7210 */ /* 0x000fe20007d9e025 */
[----:B------:R-:W-:Y:S01]  /*7260*/  BSSY B1, `(.L_x_8434) ;  /* 0x000006e000017945 */ /* 0x000fe20003800000 */
[----:B------:R-:W-:Y:S02]  /*7270*/  ISETP.NE.AND P6, PT, R0, RZ, PT ;  /* 0x000000ff0000720c */ /* 0x000fe40003fc5270 */
[----:B------:R-:W-:Y:S02]  /*7280*/  IADD3.X R45, R35, R56, R102, P4, P5 ;  /* 0x00000038232d7210 */ /* 0x000fe400027ea466 */
[----:B------:R-:W-:Y:S02]  /*7290*/  SEL R134, R113, R134, !P6 ;  /* 0x0000008671867207 */ /* 0x000fe40007000000 */
[----:B-1----:R-:W-:-:S04]  /*72a0*/  LEA R54, P4, R44, R52, 0x1 ;  /* 0x000000342c367211 */ /* 0x002fc800078808ff */
[----:B------:R-:W-:Y:S02]  /*72b0*/  LEA.HI.X R55, R44, R53, R45, 0x1, P4 ;  /* 0x000000352c377211 */ /* 0x000fe400020f0c2d */
[----:B------:R-:W-:-:S04]  /*72c0*/  SHF.R.S32.HI R45, RZ, 0x1f, R134 ;  /* 0x0000001fff2d7819 */ /* 0x000fc80000011486 */
[----:B------:R-:W-:-:S04]  /*72d0*/  LEA.HI R134, R45, R134, RZ, 0x4 ;  /* 0x000000862d867211 */ /* 0x000fc800078f20ff */
[----:B------:R-:W-:-:S04]  /*72e0*/  LEA.HI.SX32 R134, R134, R101, 0x1c ;  /* 0x0000006586867211 */ /* 0x000fc800078fe2ff */
[----:B------:R-:W-:Y:S02]  /*72f0*/  SHF.R.S32.HI R45, RZ, 0x1f, R134 ;  /* 0x0000001fff2d7819 */ /* 0x000fe40000011486 */
[----:B------:R-:W-:Y:S02]  /*7300*/  SHF.L.U32 R57, R134, 0x3, RZ ;  /* 0x0000000386397819 */ /* 0x000fe400000006ff */
        /* <DEDUP_REMOVED lines=13> */
[----:B------:R-:W-:Y:S01]  /*73e0*/  SHF.R.U32.HI R62, RZ, 0x10, R73 ;  /* 0x00000010ff3e7819 */ /* 0x000fe20000011649 */
[----:B--2---:R-:W-:Y:S01]  /*73f0*/  IMAD.MOV.U32 R58, RZ, RZ, R48 ;  /* 0x000000ffff3a7224 */ /* 0x004fe200078e0030 */
[----:B------:R-:W-:Y:S01]  /*7400*/  SHF.R.U32.HI R60, RZ, 0x10, R69 ;  /* 0x00000010ff3c7819 */ /* 0x000fe20000011645 */
[----:B------:R-:W-:Y:S01]  /*7410*/  IMAD.MOV.U32 R59, RZ, RZ, R50 ;  /* 0x000000ffff3b7224 */ /* 0x000fe200078e0032 */
[----:B------:R-:W-:Y:S01]  /*7420*/  SHF.R.U64 R72, R72, 0x10, R73 ;  /* 0x0000001048487819 */ /* 0x000fe20000001249 */
[----:B-1----:R-:W-:Y:S01]  /*7430*/  IMAD.MOV.U32 R48, RZ, RZ, R46 ;  /* 0x000000ffff307224 */ /* 0x002fe200078e002e */
        /* <DEDUP_REMOVED lines=23> */
[--C-:B------:R-:W-:Y:S02]  /*75b0*/  HADD2.F32 R46, -RZ, R51.reuse.H0_H0 ;  /* 0x20000033ff2e7230 */ /* 0x100fe40000004100 */
[----:B------:R-:W-:Y:S02]  /*75c0*/  HADD2.F32 R51, -RZ, R51.H1_H1 ;  /* 0x30000033ff337230 */ /* 0x000fe40000004100 */
[-C--:B------:R-:W-:Y:S01]  /*75d0*/  FMUL.FTZ R61, R45, R60.reuse ;  /* 0x0000003c2d3d7220 */ /* 0x080fe20000410000 */
[----:B------:R-:W-:Y:S02]  /*75e0*/  HADD2.F32 R62, -RZ, R74.H0_H0 ;  /* 0x2000004aff3e7230 */ /* 0x000fe40000004100 */
[----:B------:R-:W-:Y:S01]  /*75f0*/  FMUL.FTZ R68, R46, R60 ;  /* 0x0000003c2e447220 */ /* 0x000fe20000410000 */
[----:B------:R-:W-:Y:S01]  /*7600*/  HADD2.F32 R47, -RZ, R47.H1_H1 ;  /* 0x3000002fff2f7230 */ /* 0x000fe20000004100 */
[----:B------:R-:W-:Y:S01]  /*7610*/  F2FP.F16.F32.PACK_AB R63, R66, R63 ;  /* 0x0000003f423f723e */ /* 0x000fe200000000ff */
[----:B------:R-:W-:-:S02]  /*7620*/  HADD2.F32 R49, -RZ, R133.H1_H1 ;  /* 0x30000085ff317230 */ /* 0x000fc40000004100 */
[-C--:B------:R-:W-:Y:S01]  /*7630*/  FMUL.FTZ R60, R51, R62.reuse ;  /* 0x0000003e333c7220 */ /* 0x080fe20000410000 */
[----:B------:R-:W-:Y:S02]  /*7640*/  HADD2.F32 R50, -RZ, R70.H0_H0 ;  /* 0x20000046ff327230 */ /* 0x000fe40000004100 */
[----:B------:R-:W-:Y:S01]  /*7650*/  FMUL.FTZ R70, R47, R62 ;  /* 0x0000003e2f467220 */ /* 0x000fe20000410000 */
[----:B------:R-:W-:Y:S02]  /*7660*/  HADD2.F32 R137, -RZ, R137.H0_H0 ;  /* 0x20000089ff897230 */ /* 0x000fe40000004100 */
[-C--:B------:R-:W-:Y:S01]  /*7670*/  FFMA.FTZ R62, R46, R49.reuse, R61 ;  /* 0x000000312e3e7223 */ /* 0x080fe2000001003d */
[----:B------:R-:W-:Y:S01]  /*7680*/  FFMA.FTZ R68, R45, R49, -R68 ;  /* 0x000000312d447223 */ /* 0x000fe20000010844 */
[----:B------:R-:W-:Y:S02]  /*7690*/  HADD2.F32 R46, -RZ, R58.H0_H0 ;  /* 0x2000003aff2e7230 */ /* 0x000fe40000004100 */
[----:B------:R-:W-:Y:S01]  /*76a0*/  FFMA.FTZ R67, R47, R50, -R60 ;  /* 0x000000322f437223 */ /* 0x000fe2000001083c */
[----:B------:R-:W-:-:S02]  /*76b0*/  HADD2.F32 R49, -RZ, R72.H0_H0 ;  /* 0x20000048ff317230 */ /* 0x000fc40000004100 */
[----:B------:R-:W-:Y:S01]  /*76c0*/  FFMA.FTZ R69, R51, R50, R70 ;  /* 0x0000003233457223 */ /* 0x000fe20000010046 */
[----:B------:R-:W-:Y:S02]  /*76d0*/  HADD2.F32 R45, -RZ, R44.H0_H0 ;  /* 0x2000002cff2d7230 */ /* 0x000fe40000004100 */
[-C--:B------:R-:W-:Y:S01]  /*76e0*/  FMUL.FTZ R50, R46, R137.reuse ;  /* 0x000000892e327220 */ /* 0x080fe20000410000 */
[----:B------:R-:W-:Y:S02]  /*76f0*/  HADD2.F32 R58, -RZ, R58.H1_H1 ;  /* 0x3000003aff3a7230 */ /* 0x000fe40000004100 */
[----:B------:R-:W-:Y:S02]  /*7700*/  HADD2.F32 R44, -RZ, R44.H1_H1 ;  /* 0x3000002cff2c7230 */ /* 0x000fe40000004100 */
[----:B------:R-:W-:Y:S01]  /*7710*/  FMUL.FTZ R137, R45, R137 ;  /* 0x000000892d897220 */ /* 0x000fe20000410000 */
[----:B------:R-:W-:Y:S02]  /*7720*/  HADD2.F32 R135, -RZ, R135.H0_H0 ;  /* 0x20000087ff877230 */ /* 0x000fe40000004100 */
[----:B------:R-:W-:Y:S01]  /*7730*/  FMUL.FTZ R51, R58, R49 ;  /* 0x000000313a337220 */ /* 0x000fe20000410000 */
[----:B------:R-:W-:-:S02]  /*7740*/  HADD2.F32 R47, -RZ, R76.H0_H0 ;  /* 0x2000004cff2f7230 */ /* 0x000fc40000004100 */
[C---:B------:R-:W-:Y:S01]  /*7750*/  FMUL.FTZ R49, R44.reuse, R49 ;  /* 0x000000312c317220 */ /* 0x040fe20000410000 */
[----:B------:R-:W-:Y:S02]  /*7760*/  HADD2.F32 R136, -RZ, R136.H0_H0 ;  /* 0x20000088ff887230 */ /* 0x000fe40000004100 */
[----:B------:R-:W-:Y:S01]  /*7770*/  FFMA.FTZ R50, R45, R135, -R50 ;  /* 0x000000872d327223 */ /* 0x000fe20000010832 */
[----:B------:R-:W-:Y:S02]  /*7780*/  HADD2.F32 R45, -RZ, R59.H0_H0 ;  /* 0x2000003bff2d7230 */ /* 0x000fe40000004100 */
[-C--:B------:R-:W-:Y:S01]  /*7790*/  FFMA.FTZ R51, R44, R47.reuse, -R51 ;  /* 0x0000002f2c337223 */ /* 0x080fe20000010833 */
        /* <DEDUP_REMOVED lines=26> */
.L_x_8435:
[----:B------:R-:W-:Y:S05]  /*7940*/  BSYNC B1 ;  /* 0x0000000000017941 */ /* 0x000fea0003800000 */
.L_x_8434:
[----:B-1----:R1:W-:Y:S01]  /*7950*/  STG.E.128 desc[UR38][R54.64], R44 ;  /* 0x0000002c36007986 */ /* 0x0023e2000c101d26 */
[----:B------:R-:W-:-:S13]  /*7960*/  ISETP.GE.AND P3, PT, R57, R132, PT ;  /* 0x000000843900720c */ /* 0x000fda0003f66270 */
[----:B------:R-:W-:Y:S05]  /*7970*/  @P3 BRA `(.L_x_8410) ;  /* 0x0000000400983947 */ /* 0x000fea0003800000 */
[--C-:B-1----:R-:W-:Y:S02]  /*7980*/  SHF.R.S32.HI R44, RZ, 0x1f, R57.reuse ;  /* 0x0000001fff2c7819 */ /* 0x102fe40000011439 */
[----:B------:R-:W-:-:S04]  /*7990*/  IADD3 R57, P3, P4, R96, R120, R57 ;  /* 0x0000007860397210 */ /* 0x000fc80007c7e039 */
[----:B------:R-:W-:Y:S02]  /*79a0*/  IADD3.X R56, R35, R56, R44, P3, P4 ;  /* 0x0000003823387210 */ /* 0x000fe40001fe842c */
[----:B------:R-:W-:-:S04]  /*79b0*/  LEA R52, P3, R57, R52, 0x1 ;  /* 0x0000003439347211 */ /* 0x000fc800078608ff */
[----:B------:R-:W-:-:S05]  /*79c0*/  LEA.HI.X R53, R57, R53, R56, 0x1, P3 ;  /* 0x0000003539357211 */ /* 0x000fca00018f0c38 */
[----:B--2---:R1:W-:Y:S01]  /*79d0*/  STG.E.128 desc[UR38][R52.64], R48 ;  /* 0x0000003034007986 */ /* 0x0043e2000c101d26 */
[----:B------:R-:W-:Y:S05]  /*79e0*/  BRA `(.L_x_8410) ;  /* 0x00000004007c7947 */ /* 0x000fea0003800000 */
.L_x_8373:
[----:B------:R-:W-:-:S13]  /*79f0*/  ISETP.NE.AND P0, PT, R191, 0x3, PT ;  /* 0x00000003bf00780c */ /* 0x000fda0003f05270 */
[----:B------:R-:W-:Y:S05]  /*7a00*/  @!P0 BRA `(.L_x_8436) ;  /* 0x0000000000048947 */ /* 0x000fea0003800000 */
[----:B------:R-:W-:Y:S01]  /*7a10*/  BPT.TRAP 0x1 ;  /* 0x000000040000795c */ /* 0x000fe20000300000 */
.L_x_8436:
[----:B------:R-:W-:Y:S01]  /*7a20*/  IMAD R106, R184, 0x8, R2 ;  /* 0x00000008b86a7824 */ /* 0x000fe200078e0202 */
[----:B------:R-:W-:Y:S01]  /*7a30*/  SHF.L.U32 R119, R192, 0x1f, RZ ;  /* 0x0000001fc0777819 */ /* 0x000fe200000006ff */
[----:B------:R-:W-:Y:S01]  /*7a40*/  IMAD R114, R26, -0x80, R24 ;  /* 0xffffff801a727824 */ /* 0x000fe200078e0218 */
[----:B------:R-:W-:Y:S01]  /*7a50*/  BSSY B1, `(.L_x_8437) ;  /* 0x0000006000017945 */ /* 0x000fe20003800000 */
[----:B------:R-:W-:Y:S01]  /*7a60*/  SHF.R.S32.HI R45, RZ, 0x1f, R26 ;  /* 0x0000001fff2d7819 */ /* 0x000fe2000001141a */
[----:B------:R-:W0:Y:S01]  /*7a70*/  SYNCS.PHASECHK.TRANS64.TRYWAIT P3, [R106+URZ+0x28890], R119 ;  /* 0x028890776a0075a7 */ /* 0x000e22000806017f */
[----:B------:R-:W-:Y:S01]  /*7a80*/  IMAD R44, R3, R26, RZ ;  /* 0x0000001a032c7224 */ /* 0x000fe200078e02ff */
[----:B------:R-:W-:Y:S01]  /*7a90*/  VIMNMX R114, R114, 0x80, PT ;  /* 0x0000008072727848 */ /* 0x000fe20003fe0100 */
[----:B0-----:R-:W-:Y:S06]  /*7aa0*/  @!P3 BRA `(.L_x_8438) ;  /* 0x000001c800acb947 */ /* 0x001fec0003800000 */
.L_x_8795:
[----:B------:R-:W-:Y:S05]  /*7ab0*/  BSYNC B1 ;  /* 0x0000000000017941 */ /* 0x000fea0003800000 */
.L_x_8437:
[----:B------:R-:W-:Y:S01]  /*7ac0*/  ISETP.GE.AND P3, PT, R23, R114, PT ;  /* 0x000000721700720c */ /* 0x000fe20003f66270 */
[----:B------:R-:W-:Y:S01]  /*7ad0*/  IMAD R45, R45, R128, R44 ;  /* 0x000000802d2d7224 */ /* 0x000fe200078e022c */
[----:B------:R-:W-:Y:S01]  /*7ae0*/  BSSY B1, `(.L_x_8439) ;  /* 0x0000012000017945 */ /* 0x000fe20003800000 */
[----:B------:R-:W-:-:S04]  /*7af0*/  IMAD.WIDE.U32 R52, R128, R26, RZ ;  /* 0x0000001a80347225 */ /* 0x000fc800078e00ff */
[----:B------:R-:W-:-:S06]  /*7b00*/  IMAD.IADD R61, R45, 0x1, R53 ;  /* 0x000000012d3d7824 */ /* 0x000fcc00078e0235 */
[----:B------:R-:W-:Y:S05]  /*7b10*/  @P3 BRA `(.L_x_8440) ;  /* 0x0000000000383947 */ /* 0x000fea0003800000 */
[----:B------:R-:W1:Y:S01]  /*7b20*/  @!P2 LDC.64 R54, c[0x0][0x2e8] ;  /* 0x0000ba00ff36ab82 */ /* 0x000e620000000a00 */
[----:B------:R-:W2:Y:S01]  /*7b30*/  @!P2 LDS.128 R44, [R111+0x18400] ;  /* 0x018400006f2ca984 */ /* 0x000ea20000000c00 */
[----:B------:R-:W-:-:S03]  /*7b40*/  @!P2 IADD3 R58, P3, R36, R52, RZ ;  /* 0x00000034243aa210 */ /* 0x000fc60007f7e0ff */
[----:B------:R-:W3:Y:S02]  /*7b50*/  @!P1 LDS.128 R48, [R111+0x1c400] ;  /* 0x01c400006f309984 */ /* 0x000ee40000000c00 */
[----:B------:R-:W-:Y:S01]  /*7b60*/  @!P2 IMAD.X R59, R61, 0x1, R39, P3 ;  /* 0x000000013d3ba824 */ /* 0x000fe200018e0627 */
[----:B------:R-:W4:Y:S01]  /*7b70*/  @!P1 LDC.64 R56, c[0x0][0x2e8] ;  /* 0x0000ba00ff389b82 */ /* 0x000f220000000a00 */
[----:B-1----:R-:W-:-:S04]  /*7b80*/  @!P2 LEA R54, P3, R58, R54, 0x1 ;  /* 0x000000363a36a211 */ /* 0x002fc800078608ff */
[----:B------:R-:W-:Y:S02]  /*7b90*/  @!P2 LEA.HI.X R55, R58, R55, R59, 0x1, P3 ;  /* 0x000000373a37a211 */ /* 0x000fe400018f0c3b */
[----:B------:R-:W-:-:S05]  /*7ba0*/  @!P1 IADD3 R58, P3, R99, R52, RZ ;  /* 0x00000034633a9210 */ /* 0x000fca0007f7e0ff */
[----:B------:R-:W-:Y:S01]  /*7bb0*/  @!P1 IMAD.X R59, R61, 0x1, R104, P3 ;  /* 0x000000013d3b9824 */ /* 0x000fe200018e0668 */
[----:B----4-:R-:W-:-:S04]  /*7bc0*/  @!P1 LEA R56, P3, R58, R56, 0x1 ;  /* 0x000000383a389211 */ /* 0x010fc800078608ff */
[----:B------:R-:W-:Y:S01]  /*7bd0*/  @!P1 LEA.HI.X R57, R58, R57, R59, 0x1, P3 ;  /* 0x000000393a399211 */ /* 0x000fe200018f0c3b */
[----:B--2---:R1:W-:Y:S04]  /*7be0*/  @!P2 STG.E.128 desc[UR38][R54.64], R44 ;  /* 0x0000002c3600a986 */ /* 0x0043e8000c101d26 */
[----:B---3--:R1:W-:Y:S04]  /*7bf0*/  @!P1 STG.E.128 desc[UR38][R56.64], R48 ;  /* 0x0000003038009986 */ /* 0x0083e8000c101d26 */
.L_x_8440:
[----:B------:R-:W-:Y:S05]  /*7c00*/  BSYNC B1 ;  /* 0x0000000000017941 */ /* 0x000fea0003800000 */
.L_x_8439:
[----:B------:R-:W-:Y:S01]  /*7c10*/  ISETP.GE.AND P3, PT, R212, R114, PT ;  /* 0x00000072d400720c */ /* 0x000fe20003f66270 */
[----:B------:R-:W-:-:S12]  /*7c20*/  BSSY B1, `(.L_x_8441) ;  /* 0x0000012000017945 */ /* 0x000fd80003800000 */
[----:B------:R-:W-:Y:S05]  /*7c30*/  @P3 BRA `(.L_x_8442) ;  /* 0x0000000000403947 */ /* 0x000fea0003800000 */
[----:B-1----:R-:W1:Y:S01]  /*7c40*/  @!P2 LDC.64 R54, c[0x0][0x2e8] ;  /* 0x0000ba00ff36ab82 */ /* 0x002e620000000a00 */
[----:B------:R-:W2:Y:S01]  /*7c50*/  @!P2 LDS.128 R44, [R111+0x19400] ;  /* 0x019400006f2ca984 */ /* 0x000ea20000000c00 */
[----:B------:R-:W-:-:S03]  /*7c60*/  IADD3 R60, P3, R88, R52, RZ ;  /* 0x00000034583c7210 */ /* 0x000fc60007f7e0ff */
[----:B------:R-:W3:Y:S01]  /*7c70*/  @!P1 LDS.128 R48, [R111+0x1d400] ;  /* 0x01d400006f309984 */ /* 0x000ee20000000c00 */
[----:B------:R-:W-:Y:S02]  /*7c80*/  IADD3.X R62, R61, R89, RZ, P3, !PT ;  /* 0x000000593d3e7210 */ /* 0x000fe40001ffe4ff */
[----:B------:R-:W4:Y:S01]  /*7c90*/  @!P1 LDC.64 R56, c[0x0][0x2e8] ;  /* 0x0000ba00ff389b82 */ /* 0x000f220000000a00 */
[----:B------:R-:W-:-:S05]  /*7ca0*/  @!P2 IADD3 R58, P3, R60, R36, RZ ;  /* 0x000000243c3aa210 */ /* 0x000fca0007f7e0ff */
[----:B------:R-:W-:Y:S01]  /*7cb0*/  @!P2 IMAD.X R59, R62, 0x1, R39, P3 ;  /* 0x000000013e3ba824 */ /* 0x000fe200018e0627 */
        /* <DEDUP_REMOVED lines=8> */
.L_x_8442:
[----:B------:R-:W-:Y:S05]  /*7d40*/  BSYNC B1 ;  /* 0x0000000000017941 */ /* 0x000fea0003800000 */
.L_x_8441:
[----:B------:R-:W-:Y:S01]  /*7d50*/  ISETP.GE.AND P3, PT, R211, R114, PT ;  /* 0x00000072d300720c */ /* 0x000fe20003f66270 */
[----:B------:R-:W-:-:S12]  /*7d60*/  BSSY B1, `(.L_x_8443) ;  /* 0x0000012000017945 */ /* 0x000fd80003800000 */
[----:B------:R-:W-:Y:S05]  /*7d70*/  @P3 BRA `(.L_x_8444) ;  /* 0x0000000000403947 */ /* 0x000fea0003800000 */
[----:B-12---:R-:W1:Y:S01]  /*7d80*/  @!P2 LDC.64 R54, c[0x0][0x2e8] ;  /* 0x0000ba00ff36ab82 */ /* 0x006e620000000a00 */
[----:B------:R-:W2:Y:S01]  /*7d90*/  @!P2 LDS.128 R44, [R111+0x1a400] ;  /* 0x01a400006f2ca984 */ /* 0x000ea20000000c00 */
[----:B------:R-:W-:-:S03]  /*7da0*/  LEA R60, P3, R98, R52, 0x6 ;  /* 0x00000034623c7211 */ /* 0x000fc600078630ff */
[----:B------:R-:W3:Y:S02]  /*7db0*/  @!P1 LDS.128 R48, [R111+0x1e400] ;  /* 0x01e400006f309984 */ /* 0x000ee40000000c00 */
[----:B------:R-:W-:Y:S01]  /*7dc0*/  IMAD.X R62, R61, 0x1, R27, P3 ;  /* 0x000000013d3e7824 */ /* 0x000fe200018e061b */
        /* <DEDUP_REMOVED lines=11> */
.L_x_8444:
[----:B------:R-:W-:Y:S05]  /*7e80*/  BSYNC B1 ;  /* 0x0000000000017941 */ /* 0x000fea0003800000 */
.L_x_8443:
[----:B------:R-:W-:-:S13]  /*7e90*/  ISETP.GE.AND P3, PT, R210, R114, PT ;  /* 0x00000072d200720c */ /* 0x000fda0003f66270 */
[----:B------:R-:W-:Y:S05]  /*7ea0*/  @P3 BRA `(.L_x_8410) ;  /* 0x00000000004c3947 */ /* 0x000fea0003800000 */
[----:B------:R-:W3:Y:S01]  /*7eb0*/  LDC.64 R58, c[0x0][0x300] ;  /* 0x0000c000ff3a7b82 */ /* 0x000ee20000000a00 */
[----:B-12-4-:R-:W1:Y:S01]  /*7ec0*/  @!P2 LDS.128 R44, [R111+0x1b400] ;  /* 0x01b400006f2ca984 */ /* 0x016e620000000c00 */
[----:B------:R-:W-:-:S03]  /*7ed0*/  IMAD.MOV.U32 R53, RZ, RZ, R61 ;  /* 0x000000ffff357224 */ /* 0x000fc600078e003d */
[----:B------:R-:W2:Y:S03]  /*7ee0*/  @!P1 LDS.128 R48, [R111+0x1f400] ;  /* 0x01f400006f309984 */ /* 0x000ea60000000c00 */
[----:B------:R-:W4:Y:S08]  /*7ef0*/  @!P2 LDC.64 R54, c[0x0][0x2e8] ;  /* 0x0000ba00ff36ab82 */ /* 0x000f300000000a00 */
[----:B------:R-:W5:Y:S01]  /*7f00*/  @!P1 LDC.64 R56, c[0x0][0x2e8] ;  /* 0x0000ba00ff389b82 */ /* 0x000f620000000a00 */
[----:B---3--:R-:W-:-:S04]  /*7f10*/  IMAD.WIDE.U32 R52, R58, 0x60, R52 ;  /* 0x000000603a347825 */ /* 0x008fc800078e0034 */
[----:B------:R-:W-:-:S04]  /*7f20*/  IMAD R59, R59, 0x60, RZ ;  /* 0x000000603b3b7824 */ /* 0x000fc800078e02ff */
[----:B------:R-:W-:Y:S01]  /*7f30*/  IMAD.IADD R59, R53, 0x1, R59 ;  /* 0x00000001353b7824 */ /* 0x000fe200078e023b */
[----:B------:R-:W-:-:S05]  /*7f40*/  @!P2 IADD3 R53, P3, R36, R52, RZ ;  /* 0x000000342435a210 */ /* 0x000fca0007f7e0ff */
[----:B------:R-:W-:Y:S01]  /*7f50*/  @!P2 IMAD.X R58, R59, 0x1, R39, P3 ;  /* 0x000000013b3aa824 */ /* 0x000fe200018e0627 */
[----:B----4-:R-:W-:-:S04]  /*7f60*/  @!P2 LEA R54, P3, R53, R54, 0x1 ;  /* 0x000000363536a211 */ /* 0x010fc800078608ff */
[----:B------:R-:W-:Y:S02]  /*7f70*/  @!P2 LEA.HI.X R55, R53, R55, R58, 0x1, P3 ;  /* 0x000000373537a211 */ /* 0x000fe400018f0c3a */
[----:B------:R-:W-:-:S03]  /*7f80*/  @!P1 IADD3 R52, P3, R99, R52, RZ ;  /* 0x0000003463349210 */ /* 0x000fc60007f7e0ff */
[----:B-1----:R1:W-:Y:S02]  /*7f90*/  @!P2 STG.E.128 desc[UR38][R54.64], R44 ;  /* 0x0000002c3600a986 */ /* 0x0023e4000c101d26 */
[----:B------:R-:W-:Y:S01]  /*7fa0*/  @!P1 IMAD.X R53, R59, 0x1, R104, P3 ;  /* 0x000000013b359824 */ /* 0x000fe200018e0668 */
[----:B-----5:R-:W-:-:S04]  /*7fb0*/  @!P1 LEA R56, P3, R52, R56, 0x1 ;  /* 0x0000003834389211 */ /* 0x020fc800078608ff */
[----:B------:R-:W-:-:S05]  /*7fc0*/  @!P1 LEA.HI.X R57, R52, R57, R53, 0x1, P3 ;  /* 0x0000003934399211 */ /* 0x000fca00018f0c35 */
[----:B--2---:R1:W-:Y:S04]  /*7fd0*/  @!P1 STG.E.128 desc[UR38][R56.64], R48 ;  /* 0x0000003038009986 */ /* 0x0043e8000c101d26 */
.L_x_8410:
[----:B------:R-:W-:Y:S05]  /*7fe0*/  BSYNC B0 ;  /* 0x0000000000007941 */ /* 0x000fea0003800000 */
.L_x_8372:
        /* <DEDUP_REMOVED lines=17> */
.L_x_8446:
[----:B------:R-:W-:Y:S05]  /*8100*/  BSYNC B0 ;  /* 0x0000000000007941 */ /* 0x000fea0003800000 */
.L_x_8445:
[----:B------:R-:W2:Y:S01]  /*8110*/  SYNCS.PHASECHK.TRANS64.TRYWAIT P0, [R106+URZ+0x288b0], R119 ;  /* 0x0288b0776a0075a7 */ /* 0x000ea2000800017f */
[----:B------:R-:W-:Y:S01]  /*8120*/  ULDC UR36, c[0x0][0x2f4] ;  /* 0x0000bd0000247ab9 */ /* 0x000fe20000000800 */
[----:B------:R-:W-:Y:S01]  /*8130*/  ULDC.64 UR40, c[0x0][0x328] ;  /* 0x0000ca0000287ab9 */ /* 0x000fe20000000a00 */
[----:B------:R-:W-:Y:S01]  /*8140*/  ULDC.64 UR42, c[0x0][0x318] ;  /* 0x0000c600002a7ab9 */ /* 0x000fe20000000a00 */
[----:B------:R-:W-:Y:S04]  /*8150*/  BSSY B0, `(.L_x_8447) ;  /* 0x0000002000007945 */ /* 0x000fe80003800000 */
[----:B--2---:R-:W-:Y:S05]  /*8160*/  @!P0 BRA `(.L_x_8448) ;  /* 0x000001c400108947 */ /* 0x004fea0003800000 */
.L_x_8796:
[----:B------:R-:W-:Y:S05]  /*8170*/  BSYNC B0 ;  /* 0x0000000000007941 */ /* 0x000fea0003800000 */
.L_x_8447:
[----:B------:R-:W-:Y:S01]  /*8180*/  ISETP.GE.AND P0, PT, R23, R114, PT ;  /* 0x000000721700720c */ /* 0x000fe20003f06270 */
[----:B------:R-:W-:Y:S01]  /*8190*/  BSSY B0, `(.L_x_8449) ;  /* 0x0000011000007945 */ /* 0x000fe20003800000 */
[----:B------:R-:W-:-:S11]  /*81a0*/  IMAD.WIDE R48, R26, 0x80, R42 ;  /* 0x000000801a307825 */ /* 0x000fd600078e022a */
[----:B------:R-:W-:Y:S05]  /*81b0*/  @P0 BRA `(.L_x_8450) ;  /* 0x0000000000380947 */ /* 0x000fea0003800000 */
[----:B------:R-:W-:Y:S02]  /*81c0*/  IMAD R47, R49, UR40, RZ ;  /* 0x00000028312f7c24 */ /* 0x000fe4000f8e02ff */
[----:B-1----:R-:W-:Y:S02]  /*81d0*/  IMAD.MOV.U32 R44, RZ, RZ, R94 ;  /* 0x000000ffff2c7224 */ /* 0x002fe400078e005e */
[----:B------:R-:W-:Y:S02]  /*81e0*/  IMAD.MOV.U32 R45, RZ, RZ, R105 ;  /* 0x000000ffff2d7224 */ /* 0x000fe400078e0069 */
[C---:B------:R-:W-:Y:S02]  /*81f0*/  IMAD R47, R48.reuse, UR41, R47 ;  /* 0x00000029302f7c24 */ /* 0x040fe4000f8e022f */
[----:B------:R-:W-:-:S04]  /*8200*/  IMAD.WIDE.U32 R44, R48, UR40, R44 ;  /* 0x00000028302c7c25 */ /* 0x000fc8000f8e002c */
[----:B------:R-:W-:Y:S01]  /*8210*/  IMAD.IADD R45, R45, 0x1, R47 ;  /* 0x000000012d2d7824 */ /* 0x000fe200078e022f */
[----:B------:R-:W-:-:S04]  /*8220*/  LEA R50, P0, R44, UR42, 0x1 ;  /* 0x0000002a2c327c11 */ /* 0x000fc8000f8008ff */
[----:B------:R-:W-:Y:S02]  /*8230*/  LEA.HI.X R51, R44, UR43, R45, 0x1, P0 ;  /* 0x0000002b2c337c11 */ /* 0x000fe400080f0c2d */
[----:B------:R-:W-:-:S13]  /*8240*/  ISETP.GE.AND P0, PT, R16, UR36, PT ;  /* 0x0000002410007c0c */ /* 0x000fda000bf06270 */
[----:B------:R-:W1:Y:S04]  /*8250*/  @!P0 LDS.128 R44, [R111+0x400] ;  /* 0x000400006f2c8984 */ /* 0x000e680000000c00 */
[----:B-1----:R-:W-:Y:S01]  /*8260*/  @!P0 STG.E.128 desc[UR38][R50.64], R44 ;  /* 0x0000002c32008986 */ /* 0x002fe2000c101d26 */
[----:B------:R-:W-:-:S13]  /*8270*/  ISETP.GE.AND P0, PT, R190, UR36, PT ;  /* 0x00000024be007c0c */ /* 0x000fda000bf06270 */
[----:B------:R-:W1:Y:S04]  /*8280*/  @!P0 LDS.128 R44, [R111+0x4400] ;  /* 0x004400006f2c8984 */ /* 0x000e680000000c00 */
[----:B-1----:R3:W-:Y:S02]  /*8290*/  @!P0 STG.E.128 desc[UR38][R50.64+0x80], R44 ;  /* 0x0000802c32008986 */ /* 0x0027e4000c101d26 */
.L_x_8450:
[----:B------:R-:W-:Y:S05]  /*82a0*/  BSYNC B0 ;  /* 0x0000000000007941 */ /* 0x000fea0003800000 */
.L_x_8449:
[----:B------:R-:W-:Y:S01]  /*82b0*/  ISETP.GE.AND P0, PT, R212, R114, PT ;  /* 0x00000072d400720c */ /* 0x000fe20003f06270 */
[----:B------:R-:W-:-:S12]  /*82c0*/  BSSY B0, `(.L_x_8451) ;  /* 0x0000012000007945 */ /* 0x000fd80003800000 */
[----:B------:R-:W-:Y:S05]  /*82d0*/  @P0 BRA `(.L_x_8452) ;  /* 0x0000000000400947 */ /* 0x000fea0003800000 */
[----:B---3--:R-:W-:Y:S02]  /*82e0*/  IADD3 R47, P0, R48, 0x20, RZ ;  /* 0x00000020302f7810 */ /* 0x008fe40007f1e0ff */
[----:B------:R-:W-:-:S03]  /*82f0*/  MOV R45, R105 ;  /* 0x00000069002d7202 */ /* 0x000fc60000000f00 */
[----:B-1----:R-:W-:-:S04]  /*8300*/  IMAD.X R44, RZ, RZ, R49, P0 ;  /* 0x000000ffff2c7224 */ /* 0x002fc800000e0631 */
[----:B------:R-:W-:Y:S02]  /*8310*/  IMAD R46, R44, UR40, RZ ;  /* 0x000000282c2e7c24 */ /* 0x000fe4000f8e02ff */
[----:B------:R-:W-:-:S04]  /*8320*/  IMAD.MOV.U32 R44, RZ, RZ, R94 ;  /* 0x000000ffff2c7224 */ /* 0x000fc800078e005e */
[----:B------:R-:W-:-:S04]  /*8330*/  IMAD.WIDE.U32 R44, R47, UR40, R44 ;  /* 0x000000282f2c7c25 */ /* 0x000fc8000f8e002c */
[----:B------:R-:W-:Y:S01]  /*8340*/  IMAD R47, R47, UR41, R46 ;  /* 0x000000292f2f7c24 */ /* 0x000fe2000f8e022e */
[----:B------:R-:W-:-:S03]  /*8350*/  LEA R50, P0, R44, UR42, 0x1 ;  /* 0x0000002a2c327c11 */ /* 0x000fc6000f8008ff */
[----:B------:R-:W-:-:S05]  /*8360*/  IMAD.IADD R45, R45, 0x1, R47 ;  /* 0x000000012d2d7824 */ /* 0x000fca00078e022f */
[----:B------:R-:W-:Y:S02]  /*8370*/  LEA.HI.X R51, R44, UR43, R45, 0x1, P0 ;  /* 0x0000002b2c337c11 */ /* 0x000fe400080f0c2d */
[----:B------:R-:W-:-:S13]  /*8380*/  ISETP.GE.AND P0, PT, R16, UR36, PT ;  /* 0x0000002410007c0c */ /* 0x000fda000bf06270 */
[----:B------:R-:W1:Y:S04]  /*8390*/  @!P0 LDS.128 R44, [R111+0x1400] ;  /* 0x001400006f2c8984 */ /* 0x000e680000000c00 */
[----:B-1----:R-:W-:Y:S01]  /*83a0*/  @!P0 STG.E.128 desc[UR38][R50.64], R44 ;  /* 0x0000002c32008986 */ /* 0x002fe2000c101d26 */
[----:B------:R-:W-:-:S13]  /*83b0*/  ISETP.GE.AND P0, PT, R190, UR36, PT ;  /* 0x00000024be007c0c */ /* 0x000fda000bf06270 */
[----:B------:R-:W1:Y:S04]  /*83c0*/  @!P0 LDS.128 R44, [R111+0x5400] ;  /* 0x005400006f2c8984 */ /* 0x000e680000000c00 */
[----:B-1----:R4:W-:Y:S02]  /*83d0*/  @!P0 STG.E.128 desc[UR38][R50.64+0x80], R44 ;  /* 0x0000802c32008986 */ /* 0x0029e4000c101d26 */
.L_x_8452:
[----:B------:R-:W-:Y:S05]  /*83e0*/  BSYNC B0 ;  /* 0x0000000000007941 */ /* 0x000fea0003800000 */
.L_x_8451:
[----:B------:R-:W-:Y:S01]  /*83f0*/  ISETP.GE.AND P0, PT, R211, R114, PT ;  /* 0x00000072d300720c */ /* 0x000fe20003f06270 */
[----:B------:R-:W-:-:S12]  /*8400*/  BSSY B0, `(.L_x_8453) ;  /* 0x0000012000007945 */ /* 0x000fd80003800000 */
[----:B------:R-:W-:Y:S05]  /*8410*/  @P0 BRA `(.L_x_8454) ;  /* 0x0000000000400947 */ /* 0x000fea0003800000 */
[----:B---34-:R-:W-:Y:S01]  /*8420*/  IADD3 R47, P0, R48, 0x40, RZ ;  /* 0x00000040302f7810 */ /* 0x018fe20007f1e0ff */
[----:B------:R-:W-:-:S04]  /*8430*/  IMAD.MOV.U32 R45, RZ, RZ, R105 ;  /* 0x000000ffff2d7224 */ /* 0x000fc800078e0069 */
        /* <DEDUP_REMOVED lines=14> */
.L_x_8454:
[----:B------:R-:W-:Y:S05]  /*8520*/  BSYNC B0 ;  /* 0x0000000000007941 */ /* 0x000fea0003800000 */
.L_x_8453:
[----:B------:R-:W-:Y:S01]  /*8530*/  ISETP.GE.AND P0, PT, R210, R114, PT ;  /* 0x00000072d200720c */ /* 0x000fe20003f06270 */
[----:B------:R-:W-:-:S12]  /*8540*/  BSSY B0, `(.L_x_8455) ;  /* 0x0000012000007945 */ /* 0x000fd80003800000 */
[----:B------:R-:W-:Y:S05]  /*8550*/  @P0 BRA `(.L_x_8456) ;  /* 0x0000000000400947 */ /* 0x000fea0003800000 */
[----:B-1-34-:R-:W-:Y:S01]  /*8560*/  IADD3 R47, P0, R48, 0x60, RZ ;  /* 0x00000060302f7810 */ /* 0x01afe20007f1e0ff */
[----:B------:R-:W-:Y:S02]  /*8570*/  IMAD.MOV.U32 R44, RZ, RZ, R94 ;  /* 0x000000ffff2c7224 */ /* 0x000fe400078e005e */
        /* <DEDUP_REMOVED lines=14> */
.L_x_8456:
[----:B------:R-:W-:Y:S05]  /*8660*/  BSYNC B0 ;  /* 0x0000000000007941 */ /* 0x000fea0003800000 */
.L_x_8455:
[----:B------:R-:W-:Y:S01]  /*8670*/  @!PT LDS RZ, [RZ] ;  /* 0x00000000fffff984 */ /* 0x000fe20000000800 */
[----:B------:R-:W-:Y:S01]  /*8680*/  @!PT LDS RZ, [RZ] ;  /* 0x00000000fffff984 */ /* 0x000fe20000000800 */
[----:B------:R-:W-:Y:S01]  /*8690*/  @!PT LDS RZ, [RZ] ;  /* 0x00000000fffff984 */ /* 0x000fe20000000800 */
[----:B------:R-:W-:Y:S01]  /*86a0*/  @!PT LDS RZ, [RZ] ;  /* 0x00000000fffff984 */ /* 0x000fe20000000800 */
[----:B------:R5:W-:Y:S06]  /*86b0*/  MEMBAR.ALL.CTA ;  /* 0x0000000000007992 */ /* 0x000bec0000008000 */
[----:B-----5:R-:W5:Y:S02]  /*86c0*/  FENCE.VIEW.ASYNC.S ;  /* 0x00000000000073c6 */ /* 0x020f640000000000 */
[----:B-----5:R1:W-:Y:S01]  /*86d0*/  BAR.SYNC.DEFER_BLOCKING R126, 0x80 ;  /* 0x0002007e0000751d */ /* 0x0203e20000010000 */
[----:B------:R-:W-:Y:S01]  /*86e0*/  ISETP.NE.AND P4, PT, R107, RZ, PT ;  /* 0x000000ff6b00720c */ /* 0x000fe20003f85270 */
[----:B------:R-:W-:-:S02]  /*86f0*/  VIADD R184, R184, 0x1 ;  /* 0x00000001b8b87836 */ /* 0x000fc40000000000 */
[----:B0-2---:R-:W-:-:S03]  /*8700*/  @!P3 VIADD R106, R106, 0x288c0 ;  /* 0x000288c06a6ab836 */ /* 0x005fc60000000000 */
[C---:B------:R-:W-:Y:S02]  /*8710*/  ISETP.NE.AND P0, PT, R184.reuse, 0x2, PT ;  /* 0x00000002b800780c */ /* 0x040fe40003f05270 */
[----:B------:R-:W-:Y:S02]  /*8720*/  @!P3 PRMT R106, RZ, 0x654, R106 ;  /* 0x00000654ff6ab816 */ /* 0x000fe4000000006a */
[----:B-1-34-:R-:W-:Y:S02]  /*8730*/  SEL R45, RZ, 0x1, P0 ;  /* 0x00000001ff2d7807 */ /* 0x01afe40000000000 */
[----:B------:R-:W-:Y:S02]  /*8740*/  SEL R184, R184, RZ, P0 ;  /* 0x000000ffb8b87207 */ /* 0x000fe40000000000 */
[----:B------:R-:W-:Y:S01]  /*8750*/  LOP3.LUT R192, R192, R45, RZ, 0x3c, !PT ;  /* 0x0000002dc0c07212 */ /* 0x000fe200078e3cff */
[----:B------:R0:W-:Y:S01]  /*8760*/  @!P3 SYNCS.ARRIVE.TRANS64.RED.A1T0 RZ, [R106+URZ], RZ ;  /* 0x000000ff6affb9a7 */ /* 0x0001e2000810043f */
[----:B------:R-:W-:Y:S05]  /*8770*/  @P4 BRA `(.L_x_8457) ;  /* 0xffffff9c00e44947 */ /* 0x000fea000383ffff */
[----:B------:R-:W1:Y:S01]  /*8780*/  S2R R44, SR_TID.X ;  /* 0x00000000002c7919 */ /* 0x000e620000002100 */
[----:B------:R-:W-:Y:S02]  /*8790*/  PLOP3.LUT P0, PT, PT, PT, PT, 0x8, 0x0 ;  /* 0x000000000000781c */ /* 0x000fe40003f0e170 */
[----:B-1----:R-:W-:-:S04]  /*87a0*/  SHF.R.U32.HI R44, RZ, 0x7, R44 ;  /* 0x00000007ff2c7819 */ /* 0x002fc8000001162c */
[----:B------:R-:W-:-:S13]  /*87b0*/  ISETP.NE.AND P4, PT, R44, 0x1, PT ;  /* 0x000000012c00780c */ /* 0x000fda0003f85270 */
[----:B------:R-:W-:Y:S06]  /*87c0*/  @!P4 BAR.ARV 0x9, 0x100 ;  /* 0x024400000000cb1d */ /* 0x000fec0000002000 */
.L_x_8367:
[----:B------:R-:W1:Y:S01]  /*87d0*/  LDC R0, c[0x0][0x448] ;  /* 0x00011200ff007b82 */ /* 0x000e620000000800 */
[----:B------:R-:W-:-:S07]  /*87e0*/  IADD3 R5, R188, 0x1, -R187 ;  /* 0x00000001bc057810 */ /* 0x000fce0007ffe8bb */
[----:B------:R-:W2:Y:S01]  /*87f0*/  LDC.64 R6, c[0x0][0x9e0] ;  /* 0x00027800ff067b82 */ /* 0x000ea20000000a00 */
[----:B-1----:R-:W-:Y:S01]  /*8800*/  ISETP.NE.AND P1, PT, R0, 0x1, PT ;  /* 0x000000010000780c */ /* 0x002fe20003f25270 */
[----:B------:R-:W-:Y:S01]  /*8810*/  VIADD R0, R193, 0x7f ;  /* 0x0000007fc1007836 */ /* 0x000fe20000000000 */
[----:B--2---:R-:W-:-:S11]  /*8820*/  ISETP.GE.AND P2, PT, R7, 0x1, PT ;  /* 0x000000010700780c */ /* 0x004fd60003f46270 */
[----:B------:R-:W1:Y:S08]  /*8830*/  @P1 LDC R3, c[0x0][0x44c] ;  /* 0x00011300ff031b82 */ /* 0x000e700000000800 */
[----:B------:R-:W2:Y:S01]  /*8840*/  @P1 LDC R4, c[0x0][0x450] ;  /* 0x00011400ff041b82 */ /* 0x000ea20000000800 */
[----:B-1----:R-:W-:-:S05]  /*8850*/  @P1 IMAD.HI.U32 R3, R0, R3, RZ ;  /* 0x0000000300031227 */ /* 0x002fca00078e00ff */
[----:B--2---:R-:W-:-:S05]  /*8860*/  @P1 SHF.R.U32.HI R0, RZ, R4, R3 ;  /* 0x00000004ff001219 */ /* 0x004fca0000011603 */
[----:B------:R-:W-:Y:S01]  /*8870*/  IMAD.IADD R5, R5, 0x1, R0 ;  /* 0x0000000105057824 */ /* 0x000fe200078e0200 */
[----:B------:R-:W-:Y:S06]  /*8880*/  @P0 BRA `(.L_x_8458) ;  /* 0x00000000000c0947 */ /* 0x000fec0003800000 */
[----:B------:R-:W1:Y:S01]  /*8890*/  FENCE.VIEW.ASYNC.G ;  /* 0x00000000000073c6 */ /* 0x000e620000000100 */
[----:B------:R-:W-:Y:S05]  /*88a0*/  WARPSYNC.ALL ;  /* 0x0000000000007948 */ /* 0x000fea0003800000 */
[----:B-1----:R-:W-:Y:S06]  /*88b0*/  BAR.ARV 0xc, 0x180 ;  /* 0x0306000000007b1d */ /* 0x002fec0000002000 */
.L_x_8458:
[----:B------:R-:W-:Y:S01]  /*88c0*/  IMAD.IADD R0, R5, 0x1, R6 ;  /* 0x0000000105007824 */ /* 0x000fe200078e0206 */
[----:B------:R-:W-:Y:S06]  /*88d0*/  @!P2 BRA `(.L_x_8459) ;  /* 0x000000000048a947 */ /* 0x000fec0003800000 */
[C---:B------:R-:W-:Y:S01]  /*88e0*/  ISETP.GT.AND P0, PT, R5.reuse, RZ, PT ;  /* 0x000000ff0500720c */ /* 0x040fe20003f04270 */
[----:B------:R-:W-:Y:S01]  /*88f0*/  BSSY B0, `(.L_x_8460) ;  /* 0x000000e000007945 */ /* 0x000fe20003800000 */
[----:B------:R-:W-:-:S11]  /*8900*/  VIADD R3, R5, 0xffffffff ;  /* 0xffffffff05037836 */ /* 0x000fd60000000000 */
[----:B------:R-:W-:Y:S05]  /*8910*/  @P0 BRA `(.L_x_8461) ;  /* 0x00000000001c0947 */ /* 0x000fea0003800000 */
[----:B------:R-:W-:Y:S02]  /*8920*/  ISETP.NE.AND P0, PT, R7, 0x1, PT ;  /* 0x000000010700780c */ /* 0x000fe40003f05270 */
[----:B------:R-:W-:-:S11]  /*8930*/  IADD3 R3, -R5, RZ, RZ ;  /* 0x000000ff05037210 */ /* 0x000fd60007ffe1ff */
[----:B------:R-:W1:Y:S02]  /*8940*/  @P0 LDC.64 R8, c[0x0][0x9e8] ;  /* 0x00027a00ff080b82 */ /* 0x000e640000000a00 */
[----:B-1----:R-:W-:-:S05]  /*8950*/  @P0 IMAD.HI.U32 R4, R3, R8, RZ ;  /* 0x0000000803040227 */ /* 0x002fca00078e00ff */
[----:B------:R-:W-:-:S04]  /*8960*/  @P0 SHF.R.U32.HI R3, RZ, R9, R4 ;  /* 0x00000009ff030219 */ /* 0x000fc80000011604 */
[----:B------:R-:W-:Y:S01]  /*8970*/  LOP3.LUT R3, RZ, R3, RZ, 0x33, !PT ;  /* 0x00000003ff037212 */ /* 0x000fe200078e33ff */
[----:B------:R-:W-:Y:S06]  /*8980*/  BRA `(.L_x_8462) ;  /* 0x0000000000107947 */ /* 0x000fec0003800000 */
.L_x_8461:
[----:B------:R-:W-:-:S13]  /*8990*/  ISETP.NE.AND P0, PT, R7, 0x1, PT ;  /* 0x000000010700780c */ /* 0x000fda0003f05270 */
[----:B------:R-:W1:Y:S02]  /*89a0*/  @P0 LDC.64 R4, c[0x0][0x9e8] ;  /* 0x00027a00ff040b82 */ /* 0x000e640000000a00 */
[----:B-1----:R-:W-:-:S05]  /*89b0*/  @P0 IMAD.HI.U32 R4, R3, R4, RZ ;  /* 0x0000000403040227 */ /* 0x002fca00078e00ff */
[----:B------:R-:W-:-:S07]  /*89c0*/  @P0 SHF.R.U32.HI R3, RZ, R5, R4 ;  /* 0x00000005ff030219 */ /* 0x000fce0000011604 */
.L_x_8462:
[----:B------:R-:W-:Y:S05]  /*89d0*/  BSYNC B0 ;  /* 0x0000000000007941 */ /* 0x000fea0003800000 */
.L_x_8460:
[----:B------:R-:W-:-:S05]  /*89e0*/  IMAD R3, R3, R7, R7 ;  /* 0x0000000703037224 */ /* 0x000fca00078e0207 */
[----:B------:R-:W-:-:S07]  /*89f0*/  VIMNMX R0, R0, R3, PT ;  /* 0x0000000300007248 */ /* 0x000fce0003fe0100 */
.L_x_8459:
[----:B------:R-:W1:Y:S01]  /*8a00*/  @P1 LDC R4, c[0x0][0x44c] ;  /* 0x00011300ff041b82 */ /* 0x000e620000000800 */
[----:B------:R-:W-:Y:S01]  /*8a10*/  VIADD R0, R0, 0x7f ;  /* 0x0000007f00007836 */ /* 0x000fe20000000000 */
[----:B------:R-:W-:-:S04]  /*8a20*/  ULDC UR4, c[0x0][0x9dc] ;  /* 0x0002770000047ab9 */ /* 0x000fc80000000800 */
[----:B------:R-:W-:Y:S02]  /*8a30*/  SHF.R.S32.HI R3, RZ, 0x1f, R0 ;  /* 0x0000001fff037819 */ /* 0x000fe40000011400 */
[----:B------:R-:W2:Y:S02]  /*8a40*/  @P1 LDC R6, c[0x0][0x450] ;  /* 0x00011400ff061b82 */ /* 0x000ea40000000800 */
[----:B------:R-:W-:-:S04]  /*8a50*/  LEA.HI R3, R3, R0, RZ, 0x7 ;  /* 0x0000000003037211 */ /* 0x000fc800078f38ff */
[----:B------:R-:W-:-:S04]  /*8a60*/  SHF.R.S32.HI R0, RZ, 0x7, R3 ;  /* 0x00000007ff007819 */ /* 0x000fc80000011403 */
[----:B------:R-:W-:Y:S01]  /*8a70*/  VIMNMX R129, R129, R0, PT ;  /* 0x0000000081817248 */ /* 0x000fe20003fe0100 */
[----:B-1----:R-:W-:-:S04]  /*8a80*/  @P1 IMAD.HI.U32 R5, R193, R4, RZ ;  /* 0x00000004c1051227 */ /* 0x002fc800078e00ff */
[----:B------:R-:W-:Y:S01]  /*8a90*/  IMAD.MOV.U32 R4, RZ, RZ, R193 ;  /* 0x000000ffff047224 */ /* 0x000fe200078e00c1 */
        /* <DEDUP_REMOVED lines=14> */
.L_x_8465:
[----:B------:R-:W-:-:S13]  /*8b80*/  ISETP.NE.AND P0, PT, R7, 0x1, PT ;  /* 0x000000010700780c */ /* 0x000fda0003f05270 */
[----:B------:R-:W1:Y:S02]  /*8b90*/  @P0 LDC.64 R4, c[0x0][0x9e8] ;  /* 0x00027a00ff040b82 */ /* 0x000e640000000a00 */
[----:B-1----:R-:W-:-:S05]  /*8ba0*/  @P0 IMAD.HI.U32 R4, R3, R4, RZ ;  /* 0x0000000403040227 */ /* 0x002fca00078e00ff */
[----:B------:R-:W-:-:S07]  /*8bb0*/  @P0 SHF.R.U32.HI R3, RZ, R5, R4 ;  /* 0x00000005ff030219 */ /* 0x000fce0000011604 */
.L_x_8466:
[----:B------:R-:W-:Y:S05]  /*8bc0*/  BSYNC B0 ;  /* 0x0000000000007941 */ /* 0x000fea0003800000 */
.L_x_8464:
[----:B------:R-:W-:-:S05]  /*8bd0*/  IMAD R3, R3, R7, RZ ;  /* 0x0000000703037224 */ /* 0x000fca00078e02ff */
[----:B------:R-:W-:-:S07]  /*8be0*/  VIMNMX R0, R0, R3, !PT ;  /* 0x0000000300007248 */ /* 0x000fce0007fe0100 */
.L_x_8463:
[----:B------:R-:W-:Y:S01]  /*8bf0*/  SHF.R.S32.HI R5, RZ, 0x1f, R0 ;  /* 0x0000001fff057819 */ /* 0x000fe20000011400 */
[----:B------:R-:W-:Y:S01]  /*8c00*/  IMAD.MOV.U32 R3, RZ, RZ, RZ ;  /* 0x000000ffff037224 */ /* 0x000fe200078e00ff */
[----:B------:R-:W-:Y:S02]  /*8c10*/  PLOP3.LUT P0, PT, PT, PT, PT, 0x80, 0x0 ;  /* 0x000000000000781c */ /* 0x000fe40003f0f070 */
[----:B------:R-:W-:Y:S02]  /*8c20*/  CS2R R20, SRZ ;  /* 0x0000000000147805 */ /* 0x000fe4000001ff00 */
[----:B------:R-:W-:Y:S02]  /*8c30*/  LEA.HI R5, R5, R0, RZ, 0x7 ;  /* 0x0000000005057211 */ /* 0x000fe400078f38ff */
[----:B------:R-:W-:Y:S02]  /*8c40*/  CS2R R150, SRZ ;  /* 0x0000000000967805 */ /* 0x000fe4000001ff00 */
[----:B------:R-:W-:-:S02]  /*8c50*/  CS2R R148, SRZ ;  /* 0x0000000000947805 */ /* 0x000fc4000001ff00 */
[----:B------:R-:W-:Y:S02]  /*8c60*/  CS2R R146, SRZ ;  /* 0x0000000000927805 */ /* 0x000fe4000001ff00 */
[----:B------:R-:W-:Y:S02]  /*8c70*/  SHF.R.S32.HI R5, RZ, 0x7, R5 ;  /* 0x00000007ff057819 */ /* 0x000fe40000011405 */
[----:B------:R-:W-:Y:S02]  /*8c80*/  CS2R R144, SRZ ;  /* 0x0000000000907805 */ /* 0x000fe4000001ff00 */
[----:B------:R-:W-:Y:S01]  /*8c90*/  CS2R R38, SRZ ;  /* 0x0000000000267805 */ /* 0x000fe2000001ff00 */
[----:B------:R-:W-:Y:S01]  /*8ca0*/  IMAD.MOV.U32 R142, RZ, RZ, RZ ;  /* 0x000000ffff8e7224 */ /* 0x000fe200078e00ff */
[----:B------:R-:W-:Y:S01]  /*8cb0*/  VIMNMX R196, RZ, R5, !PT ;  /* 0x00000005ffc47248 */ /* 0x000fe20007fe0100 */
[----:B------:R-:W-:Y:S01]  /*8cc0*/  IMAD.MOV.U32 R141, RZ, RZ, RZ ;  /* 0x000000ffff8d7224 */ /* 0x000fe200078e00ff */
[----:B------:R-:W-:Y:S01]  /*8cd0*/  CS2R R36, SRZ ;  /* 0x0000000000247805 */ /* 0x000fe2000001ff00 */
[----:B------:R-:W-:Y:S01]  /*8ce0*/  IMAD.MOV.U32 R138, RZ, RZ, RZ ;  /* 0x000000ffff8a7224 */ /* 0x000fe200078e00ff */
[----:B------:R-:W-:Y:S01]  /*8cf0*/  ISETP.GT.AND P1, PT, R129, R196, PT ;  /* 0x000000c48100720c */ /* 0x000fe20003f24270 */
[----:B------:R-:W-:Y:S01]  /*8d00*/  IMAD.MOV.U32 R137, RZ, RZ, RZ ;  /* 0x000000ffff897224 */ /* 0x000fe200078e00ff */
        /* <DEDUP_REMOVED lines=16> */
[----:B0-----:R-:W-:-:S02]  /*8e10*/  CS2R R106, SRZ ;  /* 0x00000000006a7805 */ /* 0x001fc4000001ff00 */
[----:B------:R-:W-:Y:S02]  /*8e20*/  CS2R R104, SRZ ;  /* 0x0000000000687805 */ /* 0x000fe4000001ff00 */
[----:B------:R-:W-:Y:S02]  /*8e30*/  CS2R R102, SRZ ;  /* 0x0000000000667805 */ /* 0x000fe4000001ff00 */
[----:B------:R-:W-:Y:S02]  /*8e40*/  CS2R R100, SRZ ;  /* 0x0000000000647805 */ /* 0x000fe4000001ff00 */
[----:B------:R-:W-:Y:S02]  /*8e50*/  CS2R R98, SRZ ;  /* 0x0000000000627805 */ /* 0x000fe4000001ff00 */
[----:B------:R-:W-:Y:S02]  /*8e60*/  CS2R R96, SRZ ;  /* 0x0000000000607805 */ /* 0x000fe4000001ff00 */
[----:B------:R-:W-:Y:S01]  /*8e70*/  CS2R R6, SRZ ;  /* 0x0000000000067805 */ /* 0x000fe2000001ff00 */
[----:B------:R-:W-:Y:S01]  /*8e80*/  IMAD.MOV.U32 R94, RZ, RZ, RZ ;  /* 0x000000ffff5e7224 */ /* 0x000fe200078e00ff */
[----:B------:R-:W-:-:S02]  /*8e90*/  MOV R93, RZ ;  /* 0x000000ff005d7202 */ /* 0x000fc40000000f00 */
[----:B------:R-:W-:Y:S02]  /*8ea0*/  CS2R R90, SRZ ;  /* 0x00000000005a7805 */ /* 0x000fe4000001ff00 */
[----:B------:R-:W-:Y:S01]  /*8eb0*/  CS2R R88, SRZ ;  /* 0x0000000000587805 */ /* 0x000fe2000001ff00 */
[----:B------:R-:W-:Y:S06]  /*8ec0*/  @!P1 BRA `(.L_x_8467) ;  /* 0x0000011800309947 */ /* 0x000fec0003800000 */
[----:B------:R-:W-:-:S03]  /*8ed0*/  UMOV UR4, 0xffffffff ;  /* 0xffffffff00047882 */ /* 0x000fc60000000000 */
[----:B------:R-:W-:Y:S05]  /*8ee0*/  BRA.DIV UR4, `(.L_x_8468) ;  /* 0x000001b604c47947 */ /* 0x000fea000b800000 */
[----:B------:R0:W1:Y:S02]  /*8ef0*/  SHFL.IDX PT, R194, R222, RZ, 0x1f ;  /* 0x00001fffdec27589 */ /* 0x00006400000e0000 */
.L_x_8799:
[----:B-1----:R-:W-:Y:S02]  /*8f00*/  LEA.HI R0, R194, R194, RZ, 0x1 ;  /* 0x000000c2c2007211 */ /* 0x002fe400078f08ff */
[----:B------:R-:W-:Y:S02]  /*8f10*/  LOP3.LUT P0, RZ, R217, 0x3ff, RZ, 0xc0, !PT ;  /* 0x000003ffd9ff7812 */ /* 0x000fe4000780c0ff */
[----:B------:R-:W-:Y:S02]  /*8f20*/  LOP3.LUT R3, R0, 0x1e, RZ, 0xc0, !PT ;  /* 0x0000001e00037812 */ /* 0x000fe400078ec0ff */
[----:B------:R-:W-:-:S03]  /*8f30*/  P2R R24, PR, RZ, 0x1 ;  /* 0x00000001ff187803 */ /* 0x000fc60000000000 */
[----:B------:R-:W-:-:S04]  /*8f40*/  IMAD.IADD R0, R194, 0x1, -R3 ;  /* 0x00000001c2007824 */ /* 0x000fc800078e0a03 */
[----:B------:R-:W-:-:S05]  /*8f50*/  IMAD R0, R0, 0x2000, R217 ;  /* 0x0000200000007824 */ /* 0x000fca00078e02d9 */
[----:B------:R-:W-:-:S04]  /*8f60*/  SHF.R.U32.HI R0, RZ, 0x4, R0 ;  /* 0x00000004ff007819 */ /* 0x000fc80000011600 */
[----:B------:R-:W-:Y:S01]  /*8f70*/  LOP3.LUT R42, R0, 0x3fff, RZ, 0xc0, !PT ;  /* 0x00003fff002a7812 */ /* 0x000fe200078ec0ff */
[----:B------:R-:W-:Y:S06]  /*8f80*/  @!P0 BRA `(.L_x_8469) ;  /* 0x0000000000408947 */ /* 0x000fec0003800000 */
[----:B------:R-:W-:Y:S01]  /*8f90*/  MOV R0, 0x0 ;  /* 0x0000000000007802 */ /* 0x000fe20000000f00 */
[----:B------:R-:W-:Y:S01]  /*8fa0*/  ULDC.64 UR4, c[0x4][0x1b8] ;  /* 0x01006e0000047ab9 */ /* 0x000fe20000000a00 */
[----:B------:R-:W-:Y:S01]  /*8fb0*/  ULDC.64 UR6, c[0x4][0x1c0] ;  /* 0x0100700000067ab9 */ /* 0x000fe20000000a00 */
[----:B------:R-:W-:Y:S01]  /*8fc0*/  IMAD.U32 R4, RZ, RZ, UR4 ;  /* 0x00000004ff047e24 */ /* 0x000fe2000f8e00ff */
[----:B------:R1:W2:Y:S01]  /*8fd0*/  LDC.64 R14, c[0x4][R0] ;  /* 0x01000000000e7b82 */ /* 0x0002a20000000a00 */
        /* <DEDUP_REMOVED lines=8> */
[----:B-1----:R-:W-:-:S07]  /*9060*/  IMAD.MOV.U32 R13, RZ, RZ, RZ ;  /* 0x000000ffff0d7224 */ /* 0x002fce00078e00ff */
[----:B------:R-:W-:-:S07]  /*9070*/  LEPC R20, `(.L_x_8469) ;  /* 0x000000001014794e */ /* 0x000fce0000000000 */
[----:B0-2--5:R-:W-:Y:S05]  /*9080*/  CALL.ABS.NOINC R14 ;  /* 0x000000000e007343 */ /* 0x025fea0003c00000 */
.L_x_8469:
[----:B------:R-:W-:Y:S02]  /*9090*/  ULDC UR4, c[0x0][0x3f4] ;  /* 0x0000fd0000047ab9 */ /* 0x000fe40000000800 */
[----:B------:R-:W-:-:S13]  /*90a0*/  ISETP.LT.AND P0, PT, RZ, UR4, PT ;  /* 0x00000004ff007c0c */ /* 0x000fda000bf01270 */
[----:B------:R-:W-:Y:S05]  /*90b0*/  @P0 BRA `(.L_x_8470) ;  /* 0x00000000003c0947 */ /* 0x000fea0003800000 */
[----:B------:R-:W-:-:S04]  /*90c0*/  LEA.HI R0, R213, R213, RZ, 0x1 ;  /* 0x000000d5d5007211 */ /* 0x000fc800078f08ff */
[----:B------:R-:W-:-:S05]  /*90d0*/  LOP3.LUT R0, R0, 0xfffffffe, RZ, 0xc0, !PT ;  /* 0xfffffffe00007812 */ /* 0x000fca00078ec0ff */
[----:B------:R-:W-:-:S05]  /*90e0*/  IMAD.IADD R0, R213, 0x1, -R0 ;  /* 0x00000001d5007824 */ /* 0x000fca00078e0a00 */
[----:B------:R-:W-:-:S04]  /*90f0*/  SHF.L.U32 R3, R0, 0x1f, RZ ;  /* 0x0000001f00037819 */ /* 0x000fc800000006ff */
[----:B------:R1:W2:Y:S03]  /*9100*/  SYNCS.PHASECHK.TRANS64.TRYWAIT P0, [R2+URZ+0x28800], R3 ;  /* 0x02880003020075a7 */ /* 0x0002a6000800017f */
[----:B--2---:R-:W-:Y:S05]  /*9110*/  @!P0 NANOSLEEP.SYNCS 0x989680 ;  /* 0x009896800000895d */ /* 0x004fea0003900000 */
[----:B------:R-:W2:Y:S01]  /*9120*/  @!P0 SYNCS.PHASECHK.TRANS64 P0, [R2+URZ+0x28800], R3 ;  /* 0x02880003020085a7 */ /* 0x000ea2000800007f */
[----:B------:R-:W-:Y:S04]  /*9130*/  BSSY B0, `(.L_x_8471) ;  /* 0x0000006000007945 */ /* 0x000fe80003800000 */
[----:B--2---:R-:W-:Y:S05]  /*9140*/  @P0 BRA `(.L_x_8472) ;  /* 0x0000000000100947 */ /* 0x004fea0003800000 */
.L_x_8473:
[----:B--2---:R2:W3:Y:S02]  /*9150*/  SYNCS.PHASECHK.TRANS64.TRYWAIT P0, [R2+URZ+0x28800], R3 ;  /* 0x02880003020075a7 */ /* 0x0044e4000800017f */
[----:B---3--:R-:W-:Y:S05]  /*9160*/  @!P0 NANOSLEEP.SYNCS 0x989680 ;  /* 0x009896800000895d */ /* 0x008fea0003900000 */
[----:B------:R-:W3:Y:S02]  /*9170*/  @!P0 SYNCS.PHASECHK.TRANS64 P0, [R2+URZ+0x28800], R3 ;  /* 0x02880003020085a7 */ /* 0x000ee4000800007f */
[----:B---3--:R-:W-:Y:S05]  /*9180*/  @!P0 BRA `(.L_x_8473) ;  /* 0xfffffffc00f08947 */ /* 0x008fea000383ffff */
.L_x_8472:
[----:B------:R-:W-:Y:S05]  /*9190*/  BSYNC B0 ;  /* 0x0000000000007941 */ /* 0x000fea0003800000 */
.L_x_8471:
[----:B------:R-:W-:Y:S05]  /*91a0*/  BRA `(.L_x_8474) ;  /* 0x0000004c00907947 */ /* 0x000fea0003800000 */
.L_x_8470:
[----:B------:R-:W-:Y:S01]  /*91b0*/  ISETP.NE.AND P0, PT, R24, RZ, PT ;  /* 0x000000ff1800720c */ /* 0x000fe20003f05270 */
[----:B------:R-:W-:Y:S01]  /*91c0*/  ULDC.64 UR4, c[0x0][0x3f8] ;  /* 0x0000fe0000047ab9 */ /* 0x000fe20000000a00 */
[----:B-----5:R-:W-:Y:S01]  /*91d0*/  SHF.R.S32.HI R0, RZ, 0x1f, R115 ;  /* 0x0000001fff007819 */ /* 0x020fe20000011473 */
[----:B------:R-:W-:Y:S01]  /*91e0*/  ULDC.64 UR6, c[0x0][0x408] ;  /* 0x0001020000067ab9 */ /* 0x000fe20000000a00 */
[----:B------:R-:W-:-:S04]  /*91f0*/  IMAD.WIDE.U32 R24, R115, UR4, RZ ;  /* 0x0000000473187c25 */ /* 0x000fc8000f8e00ff */
[C---:B------:R-:W-:Y:S02]  /*9200*/  IMAD R4, R0.reuse, UR4, RZ ;  /* 0x0000000400047c24 */ /* 0x040fe4000f8e02ff */
[----:B------:R-:W-:Y:S02]  /*9210*/  IMAD R0, R0, UR6, RZ ;  /* 0x0000000600007c24 */ /* 0x000fe4000f8e02ff */
[C---:B------:R-:W-:Y:S02]  /*9220*/  IMAD R29, R115.reuse, UR5, R4 ;  /* 0x00000005731d7c24 */ /* 0x040fe4000f8e0204 */
[C---:B------:R-:W-:Y:S02]  /*9230*/  IMAD R31, R115.reuse, UR7, R0 ;  /* 0x00000007731f7c24 */ /* 0x040fe4000f8e0200 */
[----:B------:R-:W-:-:S04]  /*9240*/  IMAD.WIDE.U32 R26, R115, UR6, RZ ;  /* 0x00000006731a7c25 */ /* 0x000fc8000f8e00ff */
[----:B------:R-:W-:Y:S02]  /*9250*/  IMAD.IADD R29, R29, 0x1, R25 ;  /* 0x000000011d1d7824 */ /* 0x000fe400078e0219 */
[----:B------:R-:W-:Y:S01]  /*9260*/  IMAD.IADD R31, R31, 0x1, R27 ;  /* 0x000000011f1f7824 */ /* 0x000fe200078e021b */
[----:B------:R-:W-:Y:S06]  /*9270*/  @!P0 BRA `(.L_x_8475) ;  /* 0x0000000000408947 */ /* 0x000fec0003800000 */
[----:B------:R-:W-:Y:S01]  /*9280*/  MOV R0, 0x0 ;  /* 0x0000000000007802 */ /* 0x000fe20000000f00 */
[----:B------:R-:W-:Y:S01]  /*9290*/  ULDC.64 UR4, c[0x4][0x1b8] ;  /* 0x01006e0000047ab9 */ /* 0x000fe20000000a00 */
[----:B------:R-:W-:Y:S01]  /*92a0*/  ULDC.64 UR6, c[0x4][0xa8] ;  /* 0x01002a0000067ab9 */ /* 0x000fe20000000a00 */
[----:B------:R-:W-:Y:S01]  /*92b0*/  IMAD.U32 R4, RZ, RZ, UR4 ;  /* 0x00000004ff047e24 */ /* 0x000fe2000f8e00ff */
[----:B------:R1:W2:Y:S01]  /*92c0*/  LDC.64 R14, c[0x4][R0] ;  /* 0x01000000000e7b82 */ /* 0x0002a20000000a00 */
        /* <DEDUP_REMOVED lines=10> */
[----:B0-2---:R-:W-:Y:S05]  /*9370*/  CALL.ABS.NOINC R14 ;  /* 0x000000000e007343 */ /* 0x005fea0003c00000 */
.L_x_8475:
[----:B------:R-:W-:Y:S01]  /*9380*/  ULDC.U8 UR4, c[0x0][0x410] ;  /* 0x0001040000047ab9 */ /* 0x000fe20000000000 */
[----:B------:R-:W-:Y:S01]  /*9390*/  IMAD.IADD R55, R23, 0x1, R193 ;  /* 0x0000000117377824 */ /* 0x000fe200078e02c1 */
[----:B------:R-:W-:Y:S01]  /*93a0*/  ISETP.NE.AND P0, PT, RZ, UR4, PT ;  /* 0x00000004ff007c0c */ /* 0x000fe2000bf05270 */
[----:B------:R-:W-:Y:S02]  /*93b0*/  BSSY B0, `(.L_x_8476) ;  /* 0x00004bb000007945 */ /* 0x000fe40003800000 */
[----:B------:R-:W-:-:S10]  /*93c0*/  IMAD R3, R207, 0x20, R55 ;  /* 0x00000020cf037824 */ /* 0x000fd400078e0237 */
[----:B------:R-:W-:Y:S05]  /*93d0*/  @!P0 BRA `(.L_x_8477) ;  /* 0x0000002400b48947 */ /* 0x000fea0003800000 */
[----:B------:R-:W1:Y:S01]  /*93e0*/  LDC R64, c[0x0][0x448] ;  /* 0x00011200ff407b82 */ /* 0x000e620000000800 */
[----:B------:R-:W-:Y:S01]  /*93f0*/  ULDC.64 UR4, c[0x0][0x3f8] ;  /* 0x0000fe0000047ab9 */ /* 0x000fe20000000a00 */
[----:B------:R-:W-:Y:S01]  /*9400*/  ULDC.64 UR6, c[0x0][0x408] ;  /* 0x0001020000067ab9 */ /* 0x000fe20000000a00 */
[----:B------:R-:W-:Y:S02]  /*9410*/  IMAD.MOV.U32 R6, RZ, RZ, R24 ;  /* 0x000000ffff067224 */ /* 0x000fe400078e0018 */
[----:B------:R-:W-:Y:S02]  /*9420*/  IMAD.MOV.U32 R7, RZ, RZ, R29 ;  /* 0x000000ffff077224 */ /* 0x000fe400078e001d */
[----:B------:R-:W-:Y:S02]  /*9430*/  IMAD.MOV.U32 R8, RZ, RZ, R26 ;  /* 0x000000ffff087224 */ /* 0x000fe400078e001a */
[----:B------:R-:W-:Y:S01]  /*9440*/  IMAD.MOV.U32 R9, RZ, RZ, R31 ;  /* 0x000000ffff097224 */ /* 0x000fe200078e001f */
[----:B-1----:R-:W-:-:S13]  /*9450*/  ISETP.NE.AND P0, PT, R64, 0x1, PT ;  /* 0x000000014000780c */ /* 0x002fda0003f05270 */
[----:B------:R-:W1:Y:S08]  /*9460*/  @P0 LDC R0, c[0x0][0x44c] ;  /* 0x00011300ff000b82 */ /* 0x000e700000000800 */
[----:B------:R-:W2:Y:S01]  /*9470*/  @P0 LDC R5, c[0x0][0x450] ;  /* 0x00011400ff050b82 */ /* 0x000ea20000000800 */
[----:B-1----:R-:W-:-:S05]  /*9480*/  @P0 IMAD.HI.U32 R0, R3, R0, RZ ;  /* 0x0000000003000227 */ /* 0x002fca00078e00ff */
[----:B--2---:R-:W-:-:S04]  /*9490*/  @P0 SHF.R.U32.HI R3, RZ, R5, R0 ;  /* 0x00000005ff030219 */ /* 0x004fc80000011600 */
        /* <DEDUP_REMOVED lines=17> */
[----:B------:R1:W2:Y:S04]  /*95b0*/  SHFL.IDX PT, R0, R6, RZ, 0x181f ;  /* 0x00181fff06007589 */ /* 0x0002a800000e0000 */
[----:B------:R1:W3:Y:S04]  /*95c0*/  SHFL.IDX PT, R3, R5, RZ, 0x181f ;  /* 0x00181fff05037589 */ /* 0x0002e800000e0000 */
[----:B------:R1:W4:Y:S04]  /*95d0*/  SHFL.IDX PT, R4, R8, RZ, 0x181f ;  /* 0x00181fff08047589 */ /* 0x00032800000e0000 */
[----:B------:R1:W0:Y:S02]  /*95e0*/  SHFL.IDX PT, R14, R7, RZ, 0x181f ;  /* 0x00181fff070e7589 */ /* 0x00022400000e0000 */
.L_x_8805:
[----:B------:R-:W-:Y:S01]  /*95f0*/  IMAD R64, R187, R64, RZ ;  /* 0x00000040bb407224 */ /* 0x000fe200078e02ff */
[----:B------:R-:W-:Y:S01]  /*9600*/  BSSY B1, `(.L_x_8479) ;  /* 0x000001e000017945 */ /* 0x000fe20003800000 */
[----:B------:R-:W-:Y:S02]  /*9610*/  CS2R R48, SRZ ;  /* 0x0000000000307805 */ /* 0x000fe4000001ff00 */
[----:B------:R-:W-:Y:S02]  /*9620*/  CS2R R44, SRZ ;  /* 0x00000000002c7805 */ /* 0x000fe4000001ff00 */
[----:B------:R-:W-:Y:S02]  /*9630*/  CS2R R46, SRZ ;  /* 0x00000000002e7805 */ /* 0x000fe4000001ff00 */
[----:B------:R-:W-:Y:S02]  /*9640*/  ISETP.GE.AND P0, PT, R55, R64, PT ;  /* 0x000000403700720c */ /* 0x000fe40003f06270 */
[----:B------:R-:W-:-:S11]  /*9650*/  CS2R R40, SRZ ;  /* 0x0000000000287805 */ /* 0x000fd6000001ff00 */
[----:B------:R-:W-:Y:S05]  /*9660*/  @P0 BRA `(.L_x_8480) ;  /* 0x00000000005c0947 */ /* 0x000fea0003800000 */
[----:B------:R-:W-:Y:S01]  /*9670*/  ULDC UR4, c[0x0][0x3f4] ;  /* 0x0000fd0000047ab9 */ /* 0x000fe20000000800 */
[----:B------:R-:W-:Y:S02]  /*9680*/  CS2R R40, SRZ ;  /* 0x0000000000287805 */ /* 0x000fe4000001ff00 */
[----:B------:R-:W-:Y:S02]  /*9690*/  ISETP.GE.AND P4, PT, R18, UR4, PT ;  /* 0x0000000412007c0c */ /* 0x000fe4000bf86270 */
[----:B------:R-:W-:Y:S02]  /*96a0*/  CS2R R44, SRZ ;  /* 0x00000000002c7805 */ /* 0x000fe4000001ff00 */
[----:B------:R-:W-:Y:S02]  /*96b0*/  ISETP.GE.AND P5, PT, R185, UR4, PT ;  /* 0x00000004b9007c0c */ /* 0x000fe4000bfa6270 */
[----:B------:R-:W-:-:S07]  /*96c0*/  CS2R R46, SRZ ;  /* 0x00000000002e7805 */ /* 0x000fce000001ff00 */
[----:B------:R-:W-:-:S04]  /*96d0*/  @!P4 SHF.L.U32 R12, R18, 0x1, RZ ;  /* 0x00000001120cc819 */ /* 0x000fc800000006ff */
[----:B------:R-:W-:Y:S01]  /*96e0*/  @!P5 IMAD.SHL.U32 R15, R185, 0x2, RZ ;  /* 0x00000002b90fd824 */ /* 0x000fe200078e00ff */
[----:B------:R-:W-:Y:S02]  /*96f0*/  @!P4 SHF.L.U64.HI R13, R18, 0x1, R19 ;  /* 0x00000001120dc819 */ /* 0x000fe40000010213 */
[-C--:B---3--:R-:W-:Y:S02]  /*9700*/  @!P4 IADD3 R10, P0, R3, R12.reuse, RZ ;  /* 0x0000000c030ac210 */ /* 0x088fe40007f1e0ff */
[----:B0-----:R-:W-:Y:S02]  /*9710*/  @!P4 IADD3 R12, P1, R14, R12, RZ ;  /* 0x0000000c0e0cc210 */ /* 0x001fe40007f3e0ff */
[----:B------:R-:W-:Y:S01]  /*9720*/  @!P5 SHF.L.U64.HI R9, R185, 0x1, R216 ;  /* 0x00000001b909d819 */ /* 0x000fe200000102d8 */
[----:B--2---:R-:W-:Y:S01]  /*9730*/  @!P4 IMAD.X R11, R0, 0x1, R13, P0 ;  /* 0x00000001000bc824 */ /* 0x004fe200000e060d */
[----:B------:R-:W-:Y:S02]  /*9740*/  @!P5 IADD3 R20, P2, R3, R15, RZ ;  /* 0x0000000f0314d210 */ /* 0x000fe40007f5e0ff */
[----:B------:R-:W-:-:S02]  /*9750*/  CS2R R48, SRZ ;  /* 0x0000000000307805 */ /* 0x000fc4000001ff00 */
[----:B------:R-:W-:Y:S01]  /*9760*/  @!P5 IADD3 R14, P3, R14, R15, RZ ;  /* 0x0000000f0e0ed210 */ /* 0x000fe20007f7e0ff */
[----:B----4-:R-:W-:Y:S01]  /*9770*/  @!P4 IMAD.X R13, R4, 0x1, R13, P1 ;  /* 0x00000001040dc824 */ /* 0x010fe200008e060d */
[----:B------:R0:W5:Y:S01]  /*9780*/  @!P4 LD.E.64 R46, desc[UR38][R10.64] ;  /* 0x000000260a2ec980 */ /* 0x000162000c101b00 */
[--C-:B------:R-:W-:Y:S02]  /*9790*/  @!P5 IMAD.X R21, R0, 0x1, R9.reuse, P2 ;  /* 0x000000010015d824 */ /* 0x100fe400010e0609 */
[----:B------:R-:W-:Y:S01]  /*97a0*/  @!P5 IMAD.X R15, R4, 0x1, R9, P3 ;  /* 0x00000001040fd824 */ /* 0x000fe200018e0609 */
[----:B------:R0:W5:Y:S04]  /*97b0*/  @!P4 LD.E.64 R48, desc[UR38][R12.64] ;  /* 0x000000260c30c980 */ /* 0x000168000c101b00 */
[----:B------:R0:W5:Y:S04]  /*97c0*/  @!P5 LD.E.64 R40, desc[UR38][R20.64] ;  /* 0x000000261428d980 */ /* 0x000168000c101b00 */
[----:B------:R0:W5:Y:S02]  /*97d0*/  @!P5 LD.E.64 R44, desc[UR38][R14.64] ;  /* 0x000000260e2cd980 */ /* 0x000164000c101b00 */
.L_x_8480:
[----:B------:R-:W-:Y:S05]  /*97e0*/  BSYNC B1 ;  /* 0x0000000000017941 */ /* 0x000fea0003800000 */
.L_x_8479:
[----:B--2--5:R-:W-:Y:S01]  /*97f0*/  IMAD.MOV.U32 R0, RZ, RZ, R48 ;  /* 0x000000ffff007224 */ /* 0x024fe200078e0030 */
[----:B------:R-:W-:Y:S01]  /*9800*/  UMOV UR4, 0xffffffff ;  /* 0xffffffff00047882 */ /* 0x000fe20000000000 */
[----:B---3--:R-:W-:Y:S01]  /*9810*/  IMAD.MOV.U32 R3, RZ, RZ, R49 ;  /* 0x000000ffff037224 */ /* 0x008fe200078e0031 */
[----:B------:R-:W-:Y:S01]  /*9820*/  CS2R R38, SRZ ;  /* 0x0000000000267805 */ /* 0x000fe2000001ff00 */
[----:B----4-:R-:W-:Y:S01]  /*9830*/  IMAD.MOV.U32 R4, RZ, RZ, R44 ;  /* 0x000000ffff047224 */ /* 0x010fe200078e002c */
        /* <DEDUP_REMOVED lines=13> */
[----:B------:R-:W-:Y:S06]  /*9910*/  BRA.DIV UR4, `(.L_x_8481) ;  /* 0x000001ae04d47947 */ /* 0x000fec000b800000 */
[----:B------:R2:W3:Y:S04]  /*9920*/  SHFL.IDX PT, R0, R6, 0x1, 0x181f ;  /* 0x00381f0006007f89 */ /* 0x0004e800000e0000 */
[----:B------:R2:W4:Y:S04]  /*9930*/  SHFL.IDX PT, R3, R5, 0x1, 0x181f ;  /* 0x00381f0005037f89 */ /* 0x00052800000e0000 */
[----:B------:R2:W1:Y:S04]  /*9940*/  SHFL.IDX PT, R4, R8, 0x1, 0x181f ;  /* 0x00381f0008047f89 */ /* 0x00046800000e0000 */
[----:B0-----:R2:W0:Y:S02]  /*9950*/  SHFL.IDX PT, R14, R7, 0x1, 0x181f ;  /* 0x00381f00070e7f89 */ /* 0x00142400000e0000 */
.L_x_8811:
[----:B------:R-:W-:Y:S01]  /*9960*/  VIADD R9, R55, 0x20 ;  /* 0x0000002037097836 */ /* 0x000fe20000000000 */
[----:B------:R-:W-:Y:S01]  /*9970*/  BSSY B1, `(.L_x_8482) ;  /* 0x000001d000017945 */ /* 0x000fe20003800000 */
[----:B------:R-:W-:Y:S02]  /*9980*/  CS2R R34, SRZ ;  /* 0x0000000000227805 */ /* 0x000fe4000001ff00 */
[----:B------:R-:W-:Y:S02]  /*9990*/  CS2R R36, SRZ ;  /* 0x0000000000247805 */ /* 0x000fe4000001ff00 */
[----:B------:R-:W-:Y:S02]  /*99a0*/  CS2R R32, SRZ ;  /* 0x0000000000207805 */ /* 0x000fe4000001ff00 */
[----:B------:R-:W-:-:S13]  /*99b0*/  ISETP.GE.AND P0, PT, R9, R64, PT ;  /* 0x000000400900720c */ /* 0x000fda0003f06270 */
[----:B------:R-:W-:Y:S05]  /*99c0*/  @P0 BRA `(.L_x_8483) ;  /* 0x00000000005c0947 */ /* 0x000fea0003800000 */
[----:B------:R-:W-:Y:S01]  /*99d0*/  ULDC UR4, c[0x0][0x3f4] ;  /* 0x0000fd0000047ab9 */ /* 0x000fe20000000800 */
[----:B------:R-:W-:Y:S02]  /*99e0*/  CS2R R32, SRZ ;  /* 0x0000000000207805 */ /* 0x000fe4000001ff00 */
[----:B------:R-:W-:Y:S02]  /*99f0*/  ISETP.GE.AND P4, PT, R18, UR4, PT ;  /* 0x0000000412007c0c */ /* 0x000fe4000bf86270 */
[----:B------:R-:W-:Y:S02]  /*9a00*/  CS2R R34, SRZ ;  /* 0x0000000000227805 */ /* 0x000fe4000001ff00 */
[----:B------:R-:W-:-:S09]  /*9a10*/  ISETP.GE.AND P5, PT, R185, UR4, PT ;  /* 0x00000004b9007c0c */ /* 0x000fd2000bfa6270 */
[C---:B------:R-:W-:Y:S01]  /*9a20*/  @!P4 IMAD.SHL.U32 R12, R18.reuse, 0x2, RZ ;  /* 0x00000002120cc824 */ /* 0x040fe200078e00ff */
[----:B------:R-:W-:-:S03]  /*9a30*/  @!P4 SHF.L.U64.HI R9, R18, 0x1, R19 ;  /* 0x000000011209c819 */ /* 0x000fc60000010213 */
[----:B------:R-:W-:Y:S02]  /*9a40*/  @!P5 SHF.L.U32 R11, R185, 0x1, RZ ;  /* 0x00000001b90bd819 */ /* 0x000fe400000006ff */
[-C--:B----4-:R-:W-:Y:S02]  /*9a50*/  @!P4 IADD3 R10, P0, R3, R12.reuse, RZ ;  /* 0x0000000c030ac210 */ /* 0x090fe40007f1e0ff */
[----:B------:R-:W-:Y:S02]  /*9a60*/  @!P5 SHF.L.U64.HI R15, R185, 0x1, R216 ;  /* 0x00000001b90fd819 */ /* 0x000fe400000102d8 */
[-C--:B------:R-:W-:Y:S02]  /*9a70*/  @!P5 IADD3 R20, P2, R3, R11.reuse, RZ ;  /* 0x0000000b0314d210 */ /* 0x080fe40007f5e0ff */
[C---:B0-----:R-:W-:Y:S02]  /*9a80*/  @!P4 IADD3 R12, P1, R14.reuse, R12, RZ ;  /* 0x0000000c0e0cc210 */ /* 0x041fe40007f3e0ff */
[----:B------:R-:W-:Y:S01]  /*9a90*/  @!P5 IADD3 R14, P3, R14, R11, RZ ;  /* 0x0000000b0e0ed210 */ /* 0x000fe20007f7e0ff */
[----:B---3--:R-:W-:Y:S01]  /*9aa0*/  @!P5 IMAD.X R21, R0, 0x1, R15, P2 ;  /* 0x000000010015d824 */ /* 0x008fe200010e060f */
[----:B------:R-:W-:-:S02]  /*9ab0*/  CS2R R36, SRZ ;  /* 0x0000000000247805 */ /* 0x000fc4000001ff00 */
[----:B------:R-:W-:Y:S01]  /*9ac0*/  CS2R R38, SRZ ;  /* 0x0000000000267805 */ /* 0x000fe2000001ff00 */
[--C-:B------:R-:W-:Y:S02]  /*9ad0*/  @!P4 IMAD.X R11, R0, 0x1, R9.reuse, P0 ;  /* 0x00000001000bc824 */ /* 0x100fe400000e0609 */
[C---:B-1----:R-:W-:Y:S01]  /*9ae0*/  @!P4 IMAD.X R13, R4.reuse, 0x1, R9, P1 ;  /* 0x00000001040dc824 */ /* 0x042fe200008e0609 */
[----:B------:R0:W5:Y:S01]  /*9af0*/  @!P5 LD.E.64 R32, desc[UR38][R20.64] ;  /* 0x000000261420d980 */ /* 0x000162000c101b00 */
[----:B------:R-:W-:-:S03]  /*9b00*/  @!P5 IMAD.X R15, R4, 0x1, R15, P3 ;  /* 0x00000001040fd824 */ /* 0x000fc600018e060f */
[----:B------:R0:W5:Y:S04]  /*9b10*/  @!P4 LD.E.64 R36, desc[UR38][R10.64] ;  /* 0x000000260a24c980 */ /* 0x000168000c101b00 */
[----:B------:R0:W5:Y:S04]  /*9b20*/  @!P5 LD.E.64 R34, desc[UR38][R14.64] ;  /* 0x000000260e22d980 */ /* 0x000168000c101b00 */
[----:B------:R0:W5:Y:S02]  /*9b30*/  @!P4 LD.E.64 R38, desc[UR38][R12.64] ;  /* 0x000000260c26c980 */ /* 0x000164000c101b00 */
.L_x_8483:
[----:B------:R-:W-:Y:S05]  /*9b40*/  BSYNC B1 ;  /* 0x0000000000017941 */ /* 0x000fea0003800000 */
.L_x_8482:
[----:B---3-5:R-:W-:Y:S01]  /*9b50*/  IMAD.MOV.U32 R0, RZ, RZ, R38 ;  /* 0x000000ffff007224 */ /* 0x028fe200078e0026 */
[----:B------:R-:W-:Y:S01]  /*9b60*/  UMOV UR4, 0xffffffff ;  /* 0xffffffff00047882 */ /* 0x000fe20000000000 */
[----:B----4-:R-:W-:Y:S02]  /*9b70*/  IMAD.MOV.U32 R3, RZ, RZ, R39 ;  /* 0x000000ffff037224 */ /* 0x010fe400078e0027 */
[----:B-1----:R-:W-:Y:S01]  /*9b80*/  IMAD.MOV.U32 R4, RZ, RZ, R34 ;  /* 0x000000ffff047224 */ /* 0x002fe200078e0022 */
        /* <DEDUP_REMOVED lines=9> */
[----:B------:R-:W-:-:S04]  /*9c20*/  PRMT R56, R3, 0x7610, R56 ;  /* 0x0000761003387816 */ /* 0x000fc80000000038 */
[----:B------:R-:W-:Y:S01]  /*9c30*/  PRMT R52, R4, 0x5410, R9 ;  /* 0x0000541004347816 */ /* 0x000fe20000000009 */
[----:B------:R-:W-:Y:S06]  /*9c40*/  BRA.DIV UR4, `(.L_x_8484) ;  /* 0x000001ae04787947 */ /* 0x000fec000b800000 */
[----:B------:R1:W3:Y:S04]  /*9c50*/  SHFL.IDX PT, R0, R6, 0x2, 0x181f ;  /* 0x00581f0006007f89 */ /* 0x0002e800000e0000 */
[----:B------:R1:W4:Y:S04]  /*9c60*/  SHFL.IDX PT, R3, R5, 0x2, 0x181f ;  /* 0x00581f0005037f89 */ /* 0x00032800000e0000 */
[----:B------:R1:W1:Y:S04]  /*9c70*/  SHFL.IDX PT, R4, R8, 0x2, 0x181f ;  /* 0x00581f0008047f89 */ /* 0x00026800000e0000 */
[----:B0-----:R0:W0:Y:S02]  /*9c80*/  SHFL.IDX PT, R14, R7, 0x2, 0x181f ;  /* 0x00581f00070e7f89 */ /* 0x00102400000e0000 */
.L_x_8817:
[----:B------:R-:W-:Y:S01]  /*9c90*/  VIADD R9, R55, 0x40 ;  /* 0x0000004037097836 */ /* 0x000fe20000000000 */
        /* <DEDUP_REMOVED lines=14> */
[C---:B------:R-:W-:Y:S01]  /*9d80*/  @!P5 IMAD.SHL.U32 R11, R185.reuse, 0x2, RZ ;  /* 0x00000002b90bd824 */ /* 0x040fe200078e00ff */
[----:B------:R-:W-:Y:S02]  /*9d90*/  @!P5 SHF.L.U64.HI R15, R185, 0x1, R216 ;  /* 0x00000001b90fd819 */ /* 0x000fe400000102d8 */
[CC--:B----4-:R-:W-:Y:S02]  /*9da0*/  @!P4 IADD3 R10, P0, R3.reuse, R12.reuse, RZ ;  /* 0x0000000c030ac210 */ /* 0x0d0fe40007f1e0ff */
[C---:B0-----:R-:W-:Y:S02]  /*9db0*/  @!P4 IADD3 R12, P1, R14.reuse, R12, RZ ;  /* 0x0000000c0e0cc210 */ /* 0x041fe40007f3e0ff */
[-C--:B------:R-:W-:Y:S02]  /*9dc0*/  @!P5 IADD3 R26, P2, R3, R11.reuse, RZ ;  /* 0x0000000b031ad210 */ /* 0x080fe40007f5e0ff */
[----:B------:R-:W-:Y:S02]  /*9dd0*/  @!P5 IADD3 R14, P3, R14, R11, RZ ;  /* 0x0000000b0e0ed210 */ /* 0x000fe40007f7e0ff */
[----:B------:R-:W-:-:S02]  /*9de0*/  CS2R R28, SRZ ;  /* 0x00000000001c7805 */ /* 0x000fc4000001ff00 */
[C---:B---3--:R-:W-:Y:S02]  /*9df0*/  @!P5 IADD3.X R27, R0.reuse, R15, RZ, P2, !PT ;  /* 0x0000000f001bd210 */ /* 0x048fe400017fe4ff */
        /* <DEDUP_REMOVED lines=8> */
.L_x_8486:
[----:B------:R-:W-:Y:S05]  /*9e80*/  BSYNC B1 ;  /* 0x0000000000017941 */ /* 0x000fea0003800000 */
.L_x_8485:
[----:B---3-5:R-:W-:Y:S01]  /*9e90*/  IMAD.MOV.U32 R0, RZ, RZ, R30 ;  /* 0x000000ffff007224 */ /* 0x028fe200078e001e */
[----:B------:R-:W-:Y:S01]  /*9ea0*/  UMOV UR4, 0xffffffff ;  /* 0xffffffff00047882 */ /* 0x000fe20000000000 */
[----:B----4-:R-:W-:Y:S01]  /*9eb0*/  IMAD.MOV.U32 R3, RZ, RZ, R31 ;  /* 0x000000ffff037224 */ /* 0x010fe200078e001f */
[----:B0-----:R-:W-:Y:S01]  /*9ec0*/  CS2R R26, SRZ ;  /* 0x00000000001a7805 */ /* 0x001fe2000001ff00 */
[----:B-1----:R-:W-:Y:S02]  /*9ed0*/  IMAD.MOV.U32 R4, RZ, RZ, R20 ;  /* 0x000000ffff047224 */ /* 0x002fe400078e0014 */
        /* <DEDUP_REMOVED lines=9> */
[----:B------:R-:W-:Y:S06]  /*9f70*/  BRA.DIV UR4, `(.L_x_8487) ;  /* 0x000001ae041c7947 */ /* 0x000fec000b800000 */
[----:B------:R0:W1:Y:S04]  /*9f80*/  SHFL.IDX PT, R0, R6, 0x3, 0x181f ;  /* 0x00781f0006007f89 */ /* 0x00006800000e0000 */
[----:B------:R0:W3:Y:S04]  /*9f90*/  SHFL.IDX PT, R3, R5, 0x3, 0x181f ;  /* 0x00781f0005037f89 */ /* 0x0000e800000e0000 */
[----:B------:R0:W4:Y:S04]  /*9fa0*/  SHFL.IDX PT, R4, R8, 0x3, 0x181f ;  /* 0x00781f0008047f89 */ /* 0x00012800000e0000 */
[----:B------:R0:W0:Y:S02]  /*9fb0*/  SHFL.IDX PT, R14, R7, 0x3, 0x181f ;  /* 0x00781f00070e7f89 */ /* 0x00002400000e0000 */
.L_x_8823:
[----:B------:R-:W-:Y:S01]  /*9fc0*/  VIADD R55, R55, 0x60 ;  /* 0x0000006037377836 */ /* 0x000fe20000000000 */
[----:B0-2---:R-:W-:Y:S01]  /*9fd0*/  LEA.HI R5, R213, R213, RZ, 0x1 ;  /* 0x000000d5d5057211 */ /* 0x005fe200078f08ff */
[----:B------:R-:W-:Y:S01]  /*9fe0*/  BSSY B1, `(.L_x_8488) ;  /* 0x0000020000017945 */ /* 0x000fe20003800000 */
[----:B------:R-:W-:Y:S02]  /*9ff0*/  CS2R R10, SRZ ;  /* 0x00000000000a7805 */ /* 0x000fe4000001ff00 */
[----:B------:R-:W-:Y:S02]  /*a000*/  CS2R R12, SRZ ;  /* 0x00000000000c7805 */ /* 0x000fe4000001ff00 */
[----:B------:R-:W-:Y:S02]  /*a010*/  ISETP.GE.AND P0, PT, R55, R64, PT ;  /* 0x000000403700720c */ /* 0x000fe40003f06270 */
[----:B------:R-:W-:Y:S02]  /*a020*/  CS2R R8, SRZ ;  /* 0x0000000000087805 */ /* 0x000fe4000001ff00 */
[----:B------:R-:W-:-:S05]  /*a030*/  LOP3.LUT R6, R5, 0xfffffffe, RZ, 0xc0, !PT ;  /* 0xfffffffe05067812 */ /* 0x000fca00078ec0ff */
[----:B------:R-:W-:-:S05]  /*a040*/  IMAD.IADD R5, R213, 0x1, -R6 ;  /* 0x00000001d5057824 */ /* 0x000fca00078e0a06 */
[----:B------:R-:W-:Y:S01]  /*a050*/  SHF.L.U32 R5, R5, 0x1f, RZ ;  /* 0x0000001f05057819 */ /* 0x000fe200000006ff */
[----:B------:R-:W-:Y:S06]  /*a060*/  @P0 BRA `(.L_x_8489) ;  /* 0x00000000005c0947 */ /* 0x000fec0003800000 */
[----:B------:R-:W-:Y:S01]  /*a070*/  ULDC UR4, c[0x0][0x3f4] ;  /* 0x0000fd0000047ab9 */ /* 0x000fe20000000800 */
[----:B------:R-:W-:Y:S02]  /*a080*/  CS2R R8, SRZ ;  /* 0x0000000000087805 */ /* 0x000fe4000001ff00 */
[----:B------:R-:W-:Y:S02]  /*a090*/  ISETP.GE.AND P4, PT, R18, UR4, PT ;  /* 0x0000000412007c0c */ /* 0x000fe4000bf86270 */
[----:B------:R-:W-:-:S11]  /*a0a0*/  ISETP.GE.AND P5, PT, R185, UR4, PT ;  /* 0x00000004b9007c0c */ /* 0x000fd6000bfa6270 */
[C---:B------:R-:W-:Y:S01]  /*a0b0*/  @!P4 IMAD.SHL.U32 R60, R18.reuse, 0x2, RZ ;  /* 0x00000002123cc824 */ /* 0x040fe200078e00ff */
[----:B------:R-:W-:Y:S01]  /*a0c0*/  @!P4 SHF.L.U64.HI R11, R18, 0x1, R19 ;  /* 0x00000001120bc819 */ /* 0x000fe20000010213 */
[C---:B------:R-:W-:Y:S01]  /*a0d0*/  @!P5 IMAD.SHL.U32 R15, R185.reuse, 0x2, RZ ;  /* 0x00000002b90fd824 */ /* 0x040fe200078e00ff */
[----:B------:R-:W-:Y:S02]  /*a0e0*/  @!P5 SHF.L.U64.HI R13, R185, 0x1, R216 ;  /* 0x00000001b90dd819 */ /* 0x000fe400000102d8 */
[CC--:B---3--:R-:W-:Y:S02]  /*a0f0*/  @!P4 IADD3 R6, P0, R3.reuse, R60.reuse, RZ ;  /* 0x0000003c0306c210 */ /* 0x0c8fe40007f1e0ff */
[C---:B------:R-:W-:Y:S02]  /*a100*/  @!P4 IADD3 R60, P1, R14.reuse, R60, RZ ;  /* 0x0000003c0e3cc210 */ /* 0x040fe40007f3e0ff */
[-C--:B------:R-:W-:Y:S01]  /*a110*/  @!P5 IADD3 R14, P3, R14, R15.reuse, RZ ;  /* 0x0000000f0e0ed210 */ /* 0x080fe20007f7e0ff */
[--C-:B-1----:R-:W-:Y:S01]  /*a120*/  @!P4 IMAD.X R7, R0, 0x1, R11.reuse, P0 ;  /* 0x000000010007c824 */ /* 0x102fe200000e060b */
[----:B------:R-:W-:Y:S01]  /*a130*/  @!P5 IADD3 R62, P2, R3, R15, RZ ;  /* 0x0000000f033ed210 */ /* 0x000fe20007f5e0ff */
[C---:B----4-:R-:W-:Y:S01]  /*a140*/  @!P4 IMAD.X R61, R4.reuse, 0x1, R11, P1 ;  /* 0x00000001043dc824 */ /* 0x050fe200008e060b */
[----:B------:R-:W-:Y:S01]  /*a150*/  CS2R R10, SRZ ;  /* 0x00000000000a7805 */ /* 0x000fe2000001ff00 */
[----:B------:R-:W-:Y:S01]  /*a160*/  @!P5 IMAD.X R15, R4, 0x1, R13, P3 ;  /* 0x00000001040fd824 */ /* 0x000fe200018e060d */
[----:B------:R-:W-:-:S02]  /*a170*/  @!P5 IADD3.X R63, R0, R13, RZ, P2, !PT ;  /* 0x0000000d003fd210 */ /* 0x000fc400017fe4ff */
[----:B------:R-:W-:Y:S02]  /*a180*/  CS2R R12, SRZ ;  /* 0x00000000000c7805 */ /* 0x000fe4000001ff00 */
[----:B------:R-:W-:Y:S01]  /*a190*/  CS2R R26, SRZ ;  /* 0x00000000001a7805 */ /* 0x000fe2000001ff00 */
[----:B------:R0:W5:Y:S04]  /*a1a0*/  @!P5 LD.E.64 R10, desc[UR38][R14.64] ;  /* 0x000000260e0ad980 */ /* 0x000168000c101b00 */
[----:B------:R0:W5:Y:S04]  /*a1b0*/  @!P5 LD.E.64 R8, desc[UR38][R62.64] ;  /* 0x000000263e08d980 */ /* 0x000168000c101b00 */
[----:B------:R0:W5:Y:S04]  /*a1c0*/  @!P4 LD.E.64 R12, desc[UR38][R6.64] ;  /* 0x00000026060cc980 */ /* 0x000168000c101b00 */
[----:B------:R0:W5:Y:S02]  /*a1d0*/  @!P4 LD.E.64 R26, desc[UR38][R60.64] ;  /* 0x000000263c1ac980 */ /* 0x000164000c101b00 */
.L_x_8489:
[----:B------:R-:W-:Y:S05]  /*a1e0*/  BSYNC B1 ;  /* 0x0000000000017941 */ /* 0x000fea0003800000 */
.L_x_8488:
[----:B------:R-:W2:Y:S01]  /*a1f0*/  SYNCS.PHASECHK.TRANS64.TRYWAIT P0, [R2+URZ+0x28800], R5 ;  /* 0x02880005020075a7 */ /* 0x000ea2000800017f */
[----:B---3-5:R-:W-:Y:S01]  /*a200*/  IMAD.MOV.U32 R3, RZ, RZ, R26 ;  /* 0x000000ffff037224 */ /* 0x028fe200078e001a */
[----:B-1----:R-:W-:Y:S01]  /*a210*/  VIADDMNMX R0, R64, -R193, 0x80, PT ;  /* 0x0000008040007446 */ /* 0x002fe200038009c1 */
[----:B----4-:R-:W-:Y:S01]  /*a220*/  IMAD.MOV.U32 R4, RZ, RZ, R27 ;  /* 0x000000ffff047224 */ /* 0x010fe200078e001b */
[----:B------:R-:W-:Y:S01]  /*a230*/  BSSY B1, `(.L_x_8490) ;  /* 0x000000c000017945 */ /* 0x000fe20003800000 */
[----:B0-----:R-:W-:Y:S01]  /*a240*/  IMAD.MOV.U32 R6, RZ, RZ, R12 ;  /* 0x000000ffff067224 */ /* 0x001fe200078e000c */
[----:B------:R-:W-:Y:S01]  /*a250*/  ISETP.GE.AND P1, PT, R23, R0, PT ;  /* 0x000000001700720c */ /* 0x000fe20003f26270 */
[----:B------:R-:W-:Y:S01]  /*a260*/  IMAD.MOV.U32 R7, RZ, RZ, R13 ;  /* 0x000000ffff077224 */ /* 0x000fe200078e000d */
[----:B------:R-:W-:Y:S01]  /*a270*/  PRMT R15, R3, 0x5410, R4 ;  /* 0x00005410030f7816 */ /* 0x000fe20000000004 */
[----:B------:R-:W-:Y:S02]  /*a280*/  IMAD.MOV.U32 R3, RZ, RZ, R10 ;  /* 0x000000ffff037224 */ /* 0x000fe400078e000a */
[----:B------:R-:W-:Y:S01]  /*a290*/  IMAD.MOV.U32 R4, RZ, RZ, R11 ;  /* 0x000000ffff047224 */ /* 0x000fe200078e000b */
[----:B------:R-:W-:Y:S01]  /*a2a0*/  PRMT R55, R6, 0x5410, R7 ;  /* 0x0000541006377816 */ /* 0x000fe20000000007 */
[----:B------:R-:W-:-:S03]  /*a2b0*/  IMAD.MOV.U32 R6, RZ, RZ, R9 ;  /* 0x000000ffff067224 */ /* 0x000fc600078e0009 */
[----:B------:R-:W-:Y:S01]  /*a2c0*/  PRMT R3, R3, 0x5410, R4 ;  /* 0x0000541003037816 */ /* 0x000fe20000000004 */
[----:B------:R-:W-:Y:S01]  /*a2d0*/  IMAD.MOV.U32 R4, RZ, RZ, R8 ;  /* 0x000000ffff047224 */ /* 0x000fe200078e0008 */
[----:B--2---:R-:W-:Y:S06]  /*a2e0*/  @!P0 BRA `(.L_x_8491) ;  /* 0x000001a800b08947 */ /* 0x004fec0003800000 */
.L_x_8824:
[----:B------:R-:W-:Y:S05]  /*a2f0*/  BSYNC B1 ;  /* 0x0000000000017941 */ /* 0x000fea0003800000 */
.L_x_8490:
[----:B------:R-:W-:Y:S01]  /*a300*/  BSSY B1, `(.L_x_8492) ;  /* 0x000005e000017945 */ /* 0x000fe20003800000 */
[----:B------:R-:W-:-:S03]  /*a310*/  PRMT R14, R4, 0x5410, R6 ;  /* 0x00005410040e7816 */ /* 0x000fc60000000006 */
[----:B------:R-:W-:Y:S05]  /*a320*/  @P1 BRA `(.L_x_8493) ;  /* 0x00000004006c1947 */ /* 0x000fea0003800000 */
[----:B------:R-:W1:Y:S01]  /*a330*/  LDC R4, c[0x0][0x3f4] ;  /* 0x0000fd00ff047b82 */ /* 0x000e620000000800 */
[----:B------:R-:W-:Y:S01]  /*a340*/  BSSY B2, `(.L_x_8494) ;  /* 0x000002e000027945 */ /* 0x000fe20003800000 */
[-C--:B-1----:R-:W-:Y:S02]  /*a350*/  ISETP.GE.AND P0, PT, R18, R4.reuse, PT ;  /* 0x000000041200720c */ /* 0x082fe40003f06270 */
[----:B------:R-:W-:-:S11]  /*a360*/  ISETP.GE.AND P1, PT, R185, R4, PT ;  /* 0x00000004b900720c */ /* 0x000fd60003f26270 */
[----:B------:R-:W-:Y:S05]  /*a370*/  @P0 BRA `(.L_x_8495) ;  /* 0x0000000000a80947 */ /* 0x000fea0003800000 */
[----:B0-----:R-:W0:Y:S01]  /*a380*/  LDS.128 R4, [R205] ;  /* 0x00000000cd047984 */ /* 0x001e220000000c00 */
[----:B------:R-:W-:Y:S01]  /*a390*/  SHF.R.U32.HI R61, RZ, 0x10, R47 ;  /* 0x00000010ff3d7819 */ /* 0x000fe2000001162f */
[--C-:B------:R-:W-:Y:S01]  /*a3a0*/  HADD2.F32 R62, -RZ, R65.reuse.H0_H0 ;  /* 0x20000041ff3e7230 */ /* 0x100fe20000004100 */
[--C-:B------:R-:W-:Y:S01]  /*a3b0*/  SHF.R.U32.HI R63, RZ, 0x10, R49.reuse ;  /* 0x00000010ff3f7819 */ /* 0x100fe20000011631 */
[----:B------:R-:W-:Y:S01]  /*a3c0*/  HADD2.F32 R60, -RZ, R65.H1_H1 ;  /* 0x30000041ff3c7230 */ /* 0x000fe20000004100 */
[----:B------:R-:W-:Y:S01]  /*a3d0*/  SHF.R.U64 R67, R48, 0x10, R49 ;  /* 0x0000001030437819 */ /* 0x000fe20000001231 */
[----:B------:R-:W-:Y:S01]  /*a3e0*/  HADD2.F32 R61, -RZ, R61.H0_H0 ;  /* 0x2000003dff3d7230 */ /* 0x000fe20000004100 */
[----:B------:R-:W-:Y:S01]  /*a3f0*/  SHF.R.U64 R69, R46, 0x10, R47 ;  /* 0x000000102e457819 */ /* 0x000fe2000000122f */
[----:B------:R-:W-:Y:S02]  /*a400*/  HADD2.F32 R63, -RZ, R63.H0_H0 ;  /* 0x2000003fff3f7230 */ /* 0x000fe40000004100 */
[----:B0-----:R-:W-:-:S02]  /*a410*/  HADD2.F32 R48, -RZ, R7.H0_H0 ;  /* 0x20000007ff307230 */ /* 0x001fc40000004100 */
[----:B------:R-:W-:Y:S02]  /*a420*/  HADD2.F32 R49, -RZ, R7.H1_H1 ;  /* 0x30000007ff317230 */ /* 0x000fe40000004100 */
[--C-:B------:R-:W-:Y:S02]  /*a430*/  HADD2.F32 R7, -RZ, R4.reuse.H0_H0 ;  /* 0x20000004ff077230 */ /* 0x100fe40000004100 */
[----:B------:R-:W-:Y:S02]  /*a440*/  HADD2.F32 R4, -RZ, R4.H1_H1 ;  /* 0x30000004ff047230 */ /* 0x000fe40000004100 */
[C---:B------:R-:W-:Y:S01]  /*a450*/  FMUL.FTZ R66, R49.reuse, R61 ;  /* 0x0000003d31427220 */ /* 0x040fe20000410000 */
[-C--:B------:R-:W-:Y:S01]  /*a460*/  FMUL.FTZ R65, R49, R63.reuse ;  /* 0x0000003f31417220 */ /* 0x080fe20000410000 */
[--C-:B------:R-:W-:Y:S02]  /*a470*/  HADD2.F32 R46, -RZ, R6.reuse.H0_H0 ;  /* 0x20000006ff2e7230 */ /* 0x100fe40000004100 */
[----:B------:R-:W-:Y:S01]  /*a480*/  FMUL.FTZ R64, R4, R62 ;  /* 0x0000003e04407220 */ /* 0x000fe20000410000 */
[----:B------:R-:W-:Y:S01]  /*a490*/  FFMA.FTZ R68, R48, R63, R66 ;  /* 0x0000003f30447223 */ /* 0x000fe20000010042 */
[----:B------:R-:W-:-:S02]  /*a4a0*/  HADD2.F32 R47, -RZ, R6.H1_H1 ;  /* 0x30000006ff2f7230 */ /* 0x000fc40000004100 */
[-C--:B------:R-:W-:Y:S01]  /*a4b0*/  FMUL.FTZ R66, R4, R60.reuse ;  /* 0x0000003c04427220 */ /* 0x080fe20000410000 */
[C---:B------:R-:W-:Y:S01]  /*a4c0*/  FFMA.FTZ R64, R7.reuse, R60, -R64 ;  /* 0x0000003c07407223 */ /* 0x040fe20000010840 */
[--C-:B------:R-:W-:Y:S02]  /*a4d0*/  HADD2.F32 R6, -RZ, R5.reuse.H0_H0 ;  /* 0x20000005ff067230 */ /* 0x100fe40000004100 */
[----:B------:R-:W-:Y:S01]  /*a4e0*/  FFMA.FTZ R65, R48, R61, -R65 ;  /* 0x0000003d30417223 */ /* 0x000fe20000010841 */
[--C-:B------:R-:W-:Y:S02]  /*a4f0*/  HADD2.F32 R60, -RZ, R70.reuse.H0_H0 ;  /* 0x20000046ff3c7230 */ /* 0x100fe40000004100 */
[----:B------:R-:W-:Y:S01]  /*a500*/  FFMA.FTZ R61, R7, R62, R66 ;  /* 0x0000003e073d7223 */ /* 0x000fe20000010042 */
[----:B------:R-:W-:Y:S02]  /*a510*/  HADD2.F32 R5, -RZ, R5.H1_H1 ;  /* 0x30000005ff057230 */ /* 0x000fe40000004100 */
[----:B------:R-:W-:-:S02]  /*a520*/  HADD2.F32 R48, -RZ, R70.H1_H1 ;  /* 0x30000046ff307230 */ /* 0x000fc40000004100 */
[C---:B------:R-:W-:Y:S01]  /*a530*/  FMUL.FTZ R63, R47.reuse, R60 ;  /* 0x0000003c2f3f7220 */ /* 0x040fe20000410000 */
[----:B------:R-:W-:Y:S02]  /*a540*/  HADD2.F32 R49, -RZ, R67.H0_H0 ;  /* 0x20000043ff317230 */ /* 0x000fe40000004100 */
[----:B------:R-:W-:Y:S02]  /*a550*/  HADD2.F32 R4, -RZ, R69.H0_H0 ;  /* 0x20000045ff047230 */ /* 0x000fe40000004100 */
[-C--:B------:R-:W-:Y:S01]  /*a560*/  FMUL.FTZ R47, R47, R48.reuse ;  /* 0x000000302f2f7220 */ /* 0x080fe20000410000 */
[C---:B------:R-:W-:Y:S01]  /*a570*/  FFMA.FTZ R63, R46.reuse, R48, -R63 ;  /* 0x000000302e3f7223 */ /* 0x040fe2000001083f */
[C---:B------:R-:W-:Y:S01]  /*a580*/  FMUL.FTZ R7, R5.reuse, R49 ;  /* 0x0000003105077220 */ /* 0x040fe20000410000 */
[----:B------:R-:W-:Y:S01]  /*a590*/  FMUL.FTZ R62, R5, R4 ;  /* 0x00000004053e7220 */ /* 0x000fe20000410000 */
[----:B------:R-:W-:Y:S02]  /*a5a0*/  FFMA.FTZ R46, R46, R60, R47 ;  /* 0x0000003c2e2e7223 */ /* 0x000fe4000001002f */
[----:B------:R-:W-:Y:S01]  /*a5b0*/  FFMA.FTZ R5, R6, R4, -R7 ;  /* 0x0000000406057223 */ /* 0x000fe20000010807 */
[----:B------:R-:W-:Y:S01]  /*a5c0*/  F2FP.F16.F32.PACK_AB R7, R68, R65 ;  /* 0x000000414407723e */ /* 0x000fe200000000ff */
[----:B------:R-:W-:Y:S01]  /*a5d0*/  FFMA.FTZ R62, R6, R49, R62 ;  /* 0x00000031063e7223 */ /* 0x000fe2000001003e */
[----:B------:R-:W-:-:S02]  /*a5e0*/  F2FP.F16.F32.PACK_AB R4, R61, R64 ;  /* 0x000000403d04723e */ /* 0x000fc400000000ff */
[----:B------:R-:W-:Y:S02]  /*a5f0*/  F2FP.F16.F32.PACK_AB R6, R46, R63 ;  /* 0x0000003f2e06723e */ /* 0x000fe400000000ff */
[----:B------:R-:W-:-:S05]  /*a600*/  F2FP.F16.F32.PACK_AB R5, R62, R5 ;  /* 0x000000053e05723e */ /* 0x000fca00000000ff */
[----:B------:R1:W-:Y:S02]  /*a610*/  STS.128 [R205], R4 ;  /* 0x00000004cd007388 */ /* 0x0003e40000000c00 */
.L_x_8495:
[----:B------:R-:W-:Y:S05]  /*a620*/  BSYNC B2 ;  /* 0x0000000000027941 */ /* 0x000fea0003800000 */
.L_x_8494:
[----:B------:R-:W-:Y:S05]  /*a630*/  @P1 BRA `(.L_x_8493) ;  /* 0x0000000000a81947 */ /* 0x000fea0003800000 */
[----:B01----:R-:W0:Y:S01]  /*a640*/  LDS.128 R4, [R205+0x4000] ;  /* 0x00400000cd047984 */ /* 0x003e220000000c00 */
        /* <DEDUP_REMOVED lines=18> */
[--C-:B------:R-:W-:Y:S02]  /*a770*/  HADD2.F32 R45, -RZ, R58.reuse.H0_H0 ;  /* 0x2000003aff2d7230 */ /* 0x100fe40000004100 */
[----:B------:R-:W-:Y:S01]  /*a780*/  FFMA.FTZ R49, R44, R47, -R49 ;  /* 0x0000002f2c317223 */ /* 0x000fe20000010831 */
[--C-:B------:R-:W-:Y:S02]  /*a790*/  HADD2.F32 R6, -RZ, R5.reuse.H0_H0 ;  /* 0x20000005ff067230 */ /* 0x100fe40000004100 */
[-C--:B------:R-:W-:Y:S01]  /*a7a0*/  FMUL.FTZ R48, R4, R46.reuse ;  /* 0x0000002e04307220 */ /* 0x080fe20000410000 */
[----:B------:R-:W-:Y:S02]  /*a7b0*/  HADD2.F32 R58, -RZ, R58.H1_H1 ;  /* 0x3000003aff3a7230 */ /* 0x000fe40000004100 */
        /* <DEDUP_REMOVED lines=18> */
.L_x_8493:
[----:B------:R-:W-:Y:S05]  /*a8e0*/  BSYNC B1 ;  /* 0x0000000000017941 */ /* 0x000fea0003800000 */
.L_x_8492:
[----:B------:R-:W-:Y:S01]  /*a8f0*/  ISETP.GE.AND P0, PT, R212, R0, PT ;  /* 0x00000000d400720c */ /* 0x000fe20003f06270 */
[----:B------:R-:W-:-:S12]  /*a900*/  BSSY B1, `(.L_x_8496) ;  /* 0x000005d000017945 */ /* 0x000fd80003800000 */
[----:B------:R-:W-:Y:S05]  /*a910*/  @P0 BRA `(.L_x_8497) ;  /* 0x00000004006c0947 */ /* 0x000fea0003800000 */
[----:B-12---:R-:W1:Y:S01]  /*a920*/  LDC R4, c[0x0][0x3f4] ;  /* 0x0000fd00ff047b82 */ /* 0x006e620000000800 */
[----:B------:R-:W-:Y:S01]  /*a930*/  BSSY B2, `(.L_x_8498) ;  /* 0x000002e000027945 */ /* 0x000fe20003800000 */
[-C--:B-1----:R-:W-:Y:S02]  /*a940*/  ISETP.GE.AND P0, PT, R18, R4.reuse, PT ;  /* 0x000000041200720c */ /* 0x082fe40003f06270 */
[----:B------:R-:W-:-:S11]  /*a950*/  ISETP.GE.AND P1, PT, R185, R4, PT ;  /* 0x00000004b900720c */ /* 0x000fd60003f26270 */
[----:B------:R-:W-:Y:S05]  /*a960*/  @P0 BRA `(.L_x_8499) ;  /* 0x0000000000a80947 */ /* 0x000fea0003800000 */
[----:B0-----:R-:W0:Y:S01]  /*a970*/  LDS.128 R4, [R205+0x1000] ;  /* 0x00100000cd047984 */ /* 0x001e220000000c00 */
        /* <DEDUP_REMOVED lines=41> */
.L_x_8499:
[----:B------:R-:W-:Y:S05]  /*ac10*/  BSYNC B2 ;  /* 0x0000000000027941 */ /* 0x000fea0003800000 */
.L_x_8498:
        /* <DEDUP_REMOVED lines=43> */
.L_x_8497:
[----:B------:R-:W-:Y:S05]  /*aed0*/  BSYNC B1 ;  /* 0x0000000000017941 */ /* 0x000fea0003800000 */
.L_x_8496:
[----:B------:R-:W-:Y:S01]  /*aee0*/  ISETP.GE.AND P0, PT, R211, R0, PT ;  /* 0x00000000d300720c */ /* 0x000fe20003f06270 */
[----:B------:R-:W-:-:S12]  /*aef0*/  BSSY B1, `(.L_x_8500) ;  /* 0x000005d000017945 */ /* 0x000fd80003800000 */
[----:B------:R-:W-:Y:S05]  /*af00*/  @P0 BRA `(.L_x_8501) ;  /* 0x00000004006c0947 */ /* 0x000fea0003800000 */
[----:B-123--:R-:W1:Y:S01]  /*af10*/  LDC R4, c[0x0][0x3f4] ;  /* 0x0000fd00ff047b82 */ /* 0x00ee620000000800 */
[----:B------:R-:W-:Y:S01]  /*af20*/  BSSY B2, `(.L_x_8502) ;  /* 0x000002e000027945 */ /* 0x000fe20003800000 */
[-C--:B-1----:R-:W-:Y:S02]  /*af30*/  ISETP.GE.AND P0, PT, R18, R4.reuse, PT ;  /* 0x000000041200720c */ /* 0x082fe40003f06270 */
[----:B------:R-:W-:-:S11]  /*af40*/  ISETP.GE.AND P1, PT, R185, R4, PT ;  /* 0x00000004b900720c */ /* 0x000fd60003f26270 */
[----:B------:R-:W-:Y:S05]  /*af50*/  @P0 BRA `(.L_x_8503) ;  /* 0x0000000000a80947 */ /* 0x000fea0003800000 */
[----:B0-----:R-:W0:Y:S01]  /*af60*/  LDS.128 R4, [R205+0x2000] ;  /* 0x00200000cd047984 */ /* 0x001e220000000c00 */
        /* <DEDUP_REMOVED lines=41> */
.L_x_8503:
[----:B------:R-:W-:Y:S05]  /*b200*/  BSYNC B2 ;  /* 0x0000000000027941 */ /* 0x000fea0003800000 */
.L_x_8502:
        /* <DEDUP_REMOVED lines=43> */
.L_x_8501:
[----:B------:R-:W-:Y:S05]  /*b4c0*/  BSYNC B1 ;  /* 0x0000000000017941 */ /* 0x000fea0003800000 */
.L_x_8500:
[----:B------:R-:W-:-:S13]  /*b4d0*/  ISETP.GE.AND P0, PT, R210, R0, PT ;  /* 0x00000000d200720c */ /* 0x000fda0003f06270 */
[----:B------:R-:W-:Y:S05]  /*b4e0*/  @P0 BRA `(.L_x_8504) ;  /* 0x00000028009c0947 */ /* 0x000fea0003800000 */
[----:B------:R-:W5:Y:S01]  /*b4f0*/  LDC R0, c[0x0][0x3f4] ;  /* 0x0000fd00ff007b82 */ /* 0x000f620000000800 */
[----:B------:R-:W-:Y:S01]  /*b500*/  BSSY B1, `(.L_x_8505) ;  /* 0x000002e000017945 */ /* 0x000fe20003800000 */
[-C--:B-----5:R-:W-:Y:S02]  /*b510*/  ISETP.GE.AND P0, PT, R18, R0.reuse, PT ;  /* 0x000000001200720c */ /* 0x0a0fe40003f06270 */
[----:B------:R-:W-:-:S11]  /*b520*/  ISETP.GE.AND P1, PT, R185, R0, PT ;  /* 0x00000000b900720c */ /* 0x000fd60003f26270 */
[----:B------:R-:W-:Y:S05]  /*b530*/  @P0 BRA `(.L_x_8506) ;  /* 0x0000000000a80947 */ /* 0x000fea0003800000 */
[----:B01234-:R-:W0:Y:S01]  /*b540*/  LDS.128 R4, [R205+0x3000] ;  /* 0x00300000cd047984 */ /* 0x01fe220000000c00 */
[----:B------:R-:W-:Y:S01]  /*b550*/  SHF.R.U32.HI R24, RZ, 0x10, R13 ;  /* 0x00000010ff187819 */ /* 0x000fe2000001160d */
[----:B------:R-:W-:Y:S01]  /*b560*/  HADD2.F32 R21, -RZ, R55.H0_H0 ;  /* 0x20000037ff157230 */ /* 0x000fe20000004100 */
[--C-:B------:R-:W-:Y:S01]  /*b570*/  SHF.R.U64 R30, R26, 0x10, R27.reuse ;  /* 0x000000101a1e7819 */ /* 0x100fe2000000121b */
[--C-:B------:R-:W-:Y:S01]  /*b580*/  HADD2.F32 R25, -RZ, R15.reuse.H0_H0 ;  /* 0x2000000fff197230 */ /* 0x100fe20000004100 */
        /* <DEDUP_REMOVED lines=13> */
[C---:B------:R-:W-:Y:S01]  /*b660*/  FFMA.FTZ R31, R13.reuse, R26, R29 ;  /* 0x0000001a0d1f7223 */ /* 0x040fe2000001001d */
[----:B------:R-:W-:Y:S02]  /*b670*/  HADD2.F32 R12, -RZ, R6.H1_H1 ;  /* 0x30000006ff0c7230 */ /* 0x000fe40000004100 */
[C---:B------:R-:W-:Y:S01]  /*b680*/  FMUL.FTZ R27, R4.reuse, R25 ;  /* 0x00000019041b7220 */ /* 0x040fe20000410000 */
[--C-:B------:R-:W-:Y:S02]  /*b690*/  HADD2.F32 R6, -RZ, R5.reuse.H0_H0 ;  /* 0x20000005ff067230 */ /* 0x100fe40000004100 */
[----:B------:R-:W-:Y:S01]  /*b6a0*/  FFMA.FTZ R28, R13, R24, -R28 ;  /* 0x000000180d1c7223 */ /* 0x000fe2000001081c */
[-C--:B------:R-:W-:Y:S01]  /*b6b0*/  FMUL.FTZ R29, R4, R21.reuse ;  /* 0x00000015041d7220 */ /* 0x080fe20000410000 */
[----:B------:R-:W-:Y:S02]  /*b6c0*/  HADD2.F32 R5, -RZ, R5.H1_H1 ;  /* 0x30000005ff057230 */ /* 0x000fe40000004100 */
[----:B------:R-:W-:Y:S01]  /*b6d0*/  FFMA.FTZ R27, R0, R21, -R27 ;  /* 0x00000015001b7223 */ /* 0x000fe2000001081b */
[----:B------:R-:W-:-:S02]  /*b6e0*/  HADD2.F32 R13, -RZ, R30.H0_H0 ;  /* 0x2000001eff0d7230 */ /* 0x000fc40000004100 */
[C---:B------:R-:W-:Y:S01]  /*b6f0*/  FMUL.FTZ R20, R12.reuse, R15 ;  /* 0x0000000f0c147220 */ /* 0x040fe20000410000 */
[----:B------:R-:W-:Y:S02]  /*b700*/  HADD2.F32 R4, -RZ, R32.H0_H0 ;  /* 0x20000020ff047230 */ /* 0x000fe40000004100 */
[----:B------:R-:W-:Y:S01]  /*b710*/  FMUL.FTZ R24, R12, R55 ;  /* 0x000000370c187220 */ /* 0x000fe20000410000 */
[----:B------:R-:W-:Y:S01]  /*b720*/  FFMA.FTZ R0, R0, R25, R29 ;  /* 0x0000001900007223 */ /* 0x000fe2000001001d */
[----:B------:R-:W-:Y:S01]  /*b730*/  FMUL.FTZ R21, R5, R13 ;  /* 0x0000000d05157220 */ /* 0x000fe20000410000 */
[----:B------:R-:W-:Y:S01]  /*b740*/  FFMA.FTZ R20, R7, R55, -R20 ;  /* 0x0000003707147223 */ /* 0x000fe20000010814 */
[-C--:B------:R-:W-:Y:S01]  /*b750*/  FMUL.FTZ R12, R5, R4.reuse ;  /* 0x00000004050c7220 */ /* 0x080fe20000410000 */
[----:B------:R-:W-:Y:S01]  /*b760*/  FFMA.FTZ R15, R7, R15, R24 ;  /* 0x0000000f070f7223 */ /* 0x000fe20000010018 */
[C---:B------:R-:W-:Y:S01]  /*b770*/  FFMA.FTZ R5, R6.reuse, R4, -R21 ;  /* 0x0000000406057223 */ /* 0x040fe20000010815 */
[----:B------:R-:W-:Y:S01]  /*b780*/  F2FP.F16.F32.PACK_AB R7, R31, R28 ;  /* 0x0000001c1f07723e */ /* 0x000fe200000000ff */
[----:B------:R-:W-:Y:S01]  /*b790*/  FFMA.FTZ R12, R6, R13, R12 ;  /* 0x0000000d060c7223 */ /* 0x000fe2000001000c */
[----:B------:R-:W-:-:S02]  /*b7a0*/  F2FP.F16.F32.PACK_AB R4, R0, R27 ;  /* 0x0000001b0004723e */ /* 0x000fc400000000ff */
[----:B------:R-:W-:Y:S02]  /*b7b0*/  F2FP.F16.F32.PACK_AB R6, R15, R20 ;  /* 0x000000140f06723e */ /* 0x000fe400000000ff */
[----:B------:R-:W-:-:S05]  /*b7c0*/  F2FP.F16.F32.PACK_AB R5, R12, R5 ;  /* 0x000000050c05723e */ /* 0x000fca00000000ff */
[----:B------:R0:W-:Y:S02]  /*b7d0*/  STS.128 [R205+0x3000], R4 ;  /* 0x00300004cd007388 */ /* 0x0001e40000000c00 */
.L_x_8506:
[----:B------:R-:W-:Y:S05]  /*b7e0*/  BSYNC B1 ;  /* 0x0000000000017941 */ /* 0x000fea0003800000 */
.L_x_8505:
[----:B------:R-:W-:Y:S05]  /*b7f0*/  @P1 BRA `(.L_x_8504) ;  /* 0x0000002400d81947 */ /* 0x000fea0003800000 */
[----:B01234-:R-:W0:Y:S01]  /*b800*/  LDS.128 R4, [R205+0x7000] ;  /* 0x00700000cd047984 */ /* 0x01fe220000000c00 */
[----:B------:R-:W-:Y:S01]  /*b810*/  SHF.R.U32.HI R15, RZ, 0x10, R11 ;  /* 0x00000010ff0f7819 */ /* 0x000fe2000001160b */
[----:B------:R-:W-:Y:S01]  /*b820*/  HADD2.F32 R13, -RZ, R3.H0_H0 ;  /* 0x20000003ff0d7230 */ /* 0x000fe20000004100 */
[----:B------:R-:W-:Y:S02]  /*b830*/  SHF.R.U32.HI R12, RZ, 0x10, R9 ;  /* 0x00000010ff0c7819 */ /* 0x000fe40000011609 */
[----:B------:R-:W-:Y:S01]  /*b840*/  SHF.R.U64 R24, R10, 0x10, R11 ;  /* 0x000000100a187819 */ /* 0x000fe2000000120b */
[----:B------:R-:W-:Y:S01]  /*b850*/  HADD2.F32 R15, -RZ, R15.H0_H0 ;  /* 0x2000000fff0f7230 */ /* 0x000fe20000004100 */
        /* <DEDUP_REMOVED lines=8> */
[----:B------:R-:W-:Y:S01]  /*b8e0*/  FMUL.FTZ R10, R10, R12 ;  /* 0x0000000c0a0a7220 */ /* 0x000fe20000410000 */
[----:B------:R-:W-:-:S02]  /*b8f0*/  HADD2.F32 R4, -RZ, R4.H1_H1 ;  /* 0x30000004ff047230 */ /* 0x000fc40000004100 */
[C---:B------:R-:W-:Y:S01]  /*b900*/  FFMA.FTZ R20, R9.reuse, R12, -R20 ;  /* 0x0000000c09147223 */ /* 0x040fe20000010814 */
[----:B------:R-:W-:Y:S01]  /*b910*/  FFMA.FTZ R25, R9, R15, R10 ;  /* 0x0000000f09197223 */ /* 0x000fe2000001000a */
[--C-:B------:R-:W-:Y:S02]  /*b920*/  HADD2.F32 R7, -RZ, R6.reuse.H0_H0 ;  /* 0x20000006ff077230 */ /* 0x100fe40000004100 */
[C---:B------:R-:W-:Y:S01]  /*b930*/  FMUL.FTZ R21, R4.reuse, R13 ;  /* 0x0000000d04157220 */ /* 0x040fe20000410000 */
[----:B------:R-:W-:Y:S02]  /*b940*/  HADD2.F32 R8, -RZ, R6.H1_H1 ;  /* 0x30000006ff087230 */ /* 0x000fe40000004100 */
[-C--:B------:R-:W-:Y:S01]  /*b950*/  FMUL.FTZ R15, R4, R11.reuse ;  /* 0x0000000b040f7220 */ /* 0x080fe20000410000 */
[----:B------:R-:W-:Y:S02]  /*b960*/  HADD2.F32 R9, -RZ, R3.H1_H1 ;  /* 0x30000003ff097230 */ /* 0x000fe40000004100 */
[----:B------:R-:W-:Y:S01]  /*b970*/  FFMA.FTZ R21, R0, R11, -R21 ;  /* 0x0000000b00157223 */ /* 0x000fe20000010815 */
[----:B------:R-:W-:-:S02]  /*b980*/  HADD2.F32 R6, -RZ, R5.H0_H0 ;  /* 0x20000005ff067230 */ /* 0x000fc40000004100 */
[----:B------:R-:W-:Y:S01]  /*b990*/  FFMA.FTZ R0, R0, R13, R15 ;  /* 0x0000000d00007223 */ /* 0x000fe2000001000f */
[----:B------:R-:W-:Y:S02]  /*b9a0*/  HADD2.F32 R5, -RZ, R5.H1_H1 ;  /* 0x30000005ff057230 */ /* 0x000fe40000004100 */
[CC--:B------:R-:W-:Y:S01]  /*b9b0*/  FMUL.FTZ R10, R8.reuse, R9.reuse ;  /* 0x00000009080a7220 */ /* 0x0c0fe20000410000 */
[----:B------:R-:W-:Y:S02]  /*b9c0*/  HADD2.F32 R4, -RZ, R24.H0_H0 ;  /* 0x20000018ff047230 */ /* 0x000fe40000004100 */
[-C--:B------:R-:W-:Y:S01]  /*b9d0*/  FMUL.FTZ R8, R8, R14.reuse ;  /* 0x0000000e08087220 */ /* 0x080fe20000410000 */
[----:B------:R-:W-:Y:S02]  /*b9e0*/  HADD2.F32 R3, -RZ, R26.H0_H0 ;  /* 0x2000001aff037230 */ /* 0x000fe40000004100 */
[----:B------:R-:W-:Y:S01]  /*b9f0*/  FFMA.FTZ R10, R7, R14, -R10 ;  /* 0x0000000e070a7223 */ /* 0x000fe2000001080a */
[----:B------:R-:W-:Y:S01]  /*ba00*/  FMUL.FTZ R11, R5, R4 ;  /* 0x00000004050b7220 */ /* 0x000fe20000410000 */
[----:B------:R-:W-:Y:S01]  /*ba10*/  FFMA.FTZ R9, R7, R9, R8 ;  /* 0x0000000907097223 */ /* 0x000fe20000010008 */
[-C--:B------:R-:W-:Y:S01]  /*ba20*/  FMUL.FTZ R13, R5, R3.reuse ;  /* 0x00000003050d7220 */ /* 0x080fe20000410000 */
[----:B------:R-:W-:Y:S01]  /*ba30*/  F2FP.F16.F32.PACK_AB R7, R25, R20 ;  /* 0x000000141907723e */ /* 0x000fe200000000ff */
[----:B------:R-:W-:-:S02]  /*ba40*/  FFMA.FTZ R5, R6, R3, -R11 ;  /* 0x0000000306057223 */ /* 0x000fc4000001080b */
[----:B------:R-:W-:Y:S01]  /*ba50*/  FFMA.FTZ R8, R6, R4, R13 ;  /* 0x0000000406087223 */ /* 0x000fe2000001000d */
[----:B------:R-:W-:Y:S02]  /*ba60*/  F2FP.F16.F32.PACK_AB R6, R9, R10 ;  /* 0x0000000a0906723e */ /* 0x000fe400000000ff */
[----:B------:R-:W-:Y:S02]  /*ba70*/  F2FP.F16.F32.PACK_AB R4, R0, R21 ;  /* 0x000000150004723e */ /* 0x000fe400000000ff */
[----:B------:R-:W-:-:S05]  /*ba80*/  F2FP.F16.F32.PACK_AB R5, R8, R5 ;  /* 0x000000050805723e */ /* 0x000fca00000000ff */
[----:B------:R0:W-:Y:S01]  /*ba90*/  STS.128 [R205+0x7000], R4 ;  /* 0x00700004cd007388 */ /* 0x0001e20000000c00 */
[----:B------:R-:W-:Y:S05]  /*baa0*/  BRA `(.L_x_8504) ;  /* 0x00000024002c7947 */ /* 0x000fea0003800000 */
.L_x_8477:
[----:B------:R-:W1:Y:S01]  /*bab0*/  LDC R0, c[0x0][0x448] ;  /* 0x00011200ff007b82 */ /* 0x000e620000000800 */
[----:B------:R-:W-:Y:S01]  /*bac0*/  ULDC.64 UR4, c[0x0][0x3f8] ;  /* 0x0000fe0000047ab9 */ /* 0x000fe20000000a00 */
[----:B------:R-:W-:Y:S01]  /*bad0*/  ULDC.64 UR6, c[0x0][0x408] ;  /* 0x0001020000067ab9 */ /* 0x000fe20000000a00 */
        /* <DEDUP_REMOVED lines=24> */
[----:B------:R-:W1:Y:S01]  /*bc60*/  LDC R54, c[0x0][0x3f4] ;  /* 0x0000fd00ff367b82 */ /* 0x000e620000000800 */
[----:B------:R-:W2:Y:S01]  /*bc70*/  SHFL.IDX PT, R4, R32, RZ, 0x181f ;  /* 0x00181fff20047589 */ /* 0x000ea200000e0000 */
[----:B------:R-:W-:-:S03]  /*bc80*/  IMAD R0, R187, R0, RZ ;  /* 0x00000000bb007224 */ /* 0x000fc600078e02ff */
[----:B------:R-:W3:Y:S04]  /*bc90*/  SHFL.IDX PT, R3, R35, RZ, 0x181f ;  /* 0x00181fff23037589 */ /* 0x000ee800000e0000 */
[----:B------:R-:W4:Y:S04]  /*bca0*/  SHFL.IDX PT, R14, R34, RZ, 0x181f ;  /* 0x00181fff220e7589 */ /* 0x000f2800000e0000 */
[----:B------:R-:W5:Y:S01]  /*bcb0*/  SHFL.IDX PT, R5, R33, RZ, 0x181f ;  /* 0x00181fff21057589 */ /* 0x000f6200000e0000 */
[----:B-1----:R-:W-:-:S04]  /*bcc0*/  ISETP.GE.AND P0, PT, R16, R54, PT ;  /* 0x000000361000720c */ /* 0x002fc80003f06270 */
[----:B------:R-:W-:-:S13]  /*bcd0*/  ISETP.GE.OR P1, PT, R55, R0, P0 ;  /* 0x000000003700720c */ /* 0x000fda0000726670 */
[C---:B------:R-:W-:Y:S02]  /*bce0*/  @!P1 SHF.L.U32 R7, R16.reuse, 0x1, RZ ;  /* 0x0000000110079819 */ /* 0x040fe400000006ff */
[----:B------:R-:W-:Y:S02]  /*bcf0*/  @!P1 SHF.L.U64.HI R6, R16, 0x1, R17 ;  /* 0x0000000110069819 */ /* 0x000fe40000010211 */
[----:B--2---:R-:W-:-:S05]  /*bd00*/  @!P1 IADD3 R4, P2, R4, R7, RZ ;  /* 0x0000000704049210 */ /* 0x004fca0007f5e0ff */
[----:B---3--:R-:W-:Y:S02]  /*bd10*/  @!P1 IMAD.X R3, R3, 0x1, R6, P2 ;  /* 0x0000000103039824 */ /* 0x008fe400010e0606 */
[----:B------:R-:W-:Y:S02]  /*bd20*/  @!P1 IMAD.MOV.U32 R24, RZ, RZ, R4 ;  /* 0x000000ffff189224 */ /* 0x000fe400078e0004 */
[----:B------:R-:W-:-:S06]  /*bd30*/  @!P1 IMAD.MOV.U32 R25, RZ, RZ, R3 ;  /* 0x000000ffff199224 */ /* 0x000fcc00078e0003 */
[----:B------:R-:W2:Y:S01]  /*bd40*/  @!P1 LD.E.128 R24, desc[UR38][R24.64] ;  /* 0x0000002618189980 */ /* 0x000ea2000c101d00 */
[----:B----4-:R-:W-:-:S05]  /*bd50*/  @!P1 IADD3 R14, P2, R14, R7, RZ ;  /* 0x000000070e0e9210 */ /* 0x010fca0007f5e0ff */
[----:B-----5:R-:W-:Y:S02]  /*bd60*/  @!P1 IMAD.X R5, R5, 0x1, R6, P2 ;  /* 0x0000000105059824 */ /* 0x020fe400010e0606 */
[----:B------:R-:W-:-:S06]  /*bd70*/  @!P1 IMAD.MOV.U32 R4, RZ, RZ, R14 ;  /* 0x000000ffff049224 */ /* 0x000fcc00078e000e */
[----:B------:R-:W3:Y:S01]  /*bd80*/  @!P1 LD.E.128 R4, desc[UR38][R4.64] ;  /* 0x0000002604049980 */ /* 0x000ee2000c101d00 */
[----:B------:R-:W-:Y:S02]  /*bd90*/  CS2R R46, SRZ ;  /* 0x00000000002e7805 */ /* 0x000fe4000001ff00 */
[----:B------:R-:W-:Y:S02]  /*bda0*/  CS2R R36, SRZ ;  /* 0x0000000000247805 */ /* 0x000fe4000001ff00 */
[----:B------:R-:W-:Y:S01]  /*bdb0*/  CS2R R48, SRZ ;  /* 0x0000000000307805 */ /* 0x000fe2000001ff00 */
[----:B------:R1:W4:Y:S01]  /*bdc0*/  SHFL.IDX PT, R9, R33, 0x1, 0x181f ;  /* 0x00381f0021097f89 */ /* 0x00032200000e0000 */
[----:B------:R-:W-:-:S03]  /*bdd0*/  CS2R R20, SRZ ;  /* 0x0000000000147805 */ /* 0x000fc6000001ff00 */
[----:B------:R1:W0:Y:S01]  /*bde0*/  SHFL.IDX PT, R14, R34, 0x1, 0x181f ;  /* 0x00381f00220e7f89 */ /* 0x00022200000e0000 */
[----:B--2---:R-:W-:Y:S02]  /*bdf0*/  @!P1 IMAD.MOV.U32 R46, RZ, RZ, R24 ;  /* 0x000000ffff2e9224 */ /* 0x004fe400078e0018 */
[----:B------:R-:W-:Y:S01]  /*be00*/  @!P1 IMAD.MOV.U32 R47, RZ, RZ, R25 ;  /* 0x000000ffff2f9224 */ /* 0x000fe200078e0019 */
[----:B------:R-:W-:Y:S01]  /*be10*/  CS2R R24, SRZ ;  /* 0x0000000000187805 */ /* 0x000fe2000001ff00 */
[----:B------:R-:W-:Y:S02]  /*be20*/  IMAD.MOV.U32 R3, RZ, RZ, R46 ;  /* 0x000000ffff037224 */ /* 0x000fe400078e002e */
[----:B------:R-:W-:Y:S02]  /*be30*/  IMAD.MOV.U32 R8, RZ, RZ, R47 ;  /* 0x000000ffff087224 */ /* 0x000fe400078e002f */
[----:B------:R-:W-:Y:S01]  /*be40*/  @!P1 IMAD.MOV.U32 R48, RZ, RZ, R26 ;  /* 0x000000ffff309224 */ /* 0x000fe200078e001a */
[----:B------:R-:W-:Y:S01]  /*be50*/  PRMT R64, R3, 0x7610, R64 ;  /* 0x0000761003407816 */ /* 0x000fe20000000040 */
[----:B------:R-:W-:Y:S01]  /*be60*/  @!P1 IMAD.MOV.U32 R49, RZ, RZ, R27 ;  /* 0x000000ffff319224 */ /* 0x000fe200078e001b */
[----:B------:R-:W-:Y:S01]  /*be70*/  PRMT R66, R8, 0x7610, R66 ;  /* 0x0000761008427816 */ /* 0x000fe20000000042 */
[----:B------:R1:W2:Y:S01]  /*be80*/  SHFL.IDX PT, R3, R35, 0x1, 0x181f ;  /* 0x00381f0023037f89 */ /* 0x0002a200000e0000 */
[----:B------:R-:W-:Y:S01]  /*be90*/  IMAD.MOV.U32 R10, RZ, RZ, R48 ;  /* 0x000000ffff0a7224 */ /* 0x000fe200078e0030 */
[----:B---3--:R-:W-:Y:S01]  /*bea0*/  @!P1 MOV R36, R6 ;  /* 0x0000000600249202 */ /* 0x008fe20000000f00 */
[----:B------:R-:W-:Y:S01]  /*beb0*/  @!P1 IMAD.MOV.U32 R20, RZ, RZ, R4 ;  /* 0x000000ffff149224 */ /* 0x000fe200078e0004 */
[----:B------:R1:W3:Y:S01]  /*bec0*/  SHFL.IDX PT, R8, R32, 0x1, 0x181f ;  /* 0x00381f0020087f89 */ /* 0x0002e200000e0000 */
[----:B------:R-:W-:-:S02]  /*bed0*/  @!P1 IMAD.MOV.U32 R21, RZ, RZ, R5 ;  /* 0x000000ffff159224 */ /* 0x000fc400078e0005 */
[----:B------:R-:W-:Y:S02]  /*bee0*/  @!P1 IMAD.MOV.U32 R37, RZ, RZ, R7 ;  /* 0x000000ffff259224 */ /* 0x000fe400078e0007 */
[----:B------:R-:W-:Y:S02]  /*bef0*/  IMAD.MOV.U32 R11, RZ, RZ, R49 ;  /* 0x000000ffff0b7224 */ /* 0x000fe400078e0031 */
[----:B------:R-:W-:Y:S02]  /*bf00*/  IMAD.MOV.U32 R4, RZ, RZ, R20 ;  /* 0x000000ffff047224 */ /* 0x000fe400078e0014 */
[----:B------:R-:W-:Y:S01]  /*bf10*/  IMAD.MOV.U32 R5, RZ, RZ, R21 ;  /* 0x000000ffff057224 */ /* 0x000fe200078e0015 */
[----:B------:R-:W-:Y:S01]  /*bf20*/  PRMT R43, R10, 0x5410, R11 ;  /* 0x000054100a2b7816 */ /* 0x000fe2000000000b */
[----:B------:R-:W-:Y:S02]  /*bf30*/  IMAD.MOV.U32 R6, RZ, RZ, R36 ;  /* 0x000000ffff067224 */ /* 0x000fe400078e0024 */
[----:B------:R-:W-:Y:S01]  /*bf40*/  IMAD.MOV.U32 R7, RZ, RZ, R37 ;  /* 0x000000ffff077224 */ /* 0x000fe200078e0025 */
[----:B------:R-:W-:-:S02]  /*bf50*/  PRMT R68, R5, 0x7610, R68 ;  /* 0x0000761005447816 */ /* 0x000fc40000000044 */
[----:B------:R-:W-:Y:S02]  /*bf60*/  PRMT R65, R6, 0x5410, R4 ;  /* 0x0000541006417816 */ /* 0x000fe40000000004 */
[----:B01--4-:R-:W-:-:S07]  /*bf70*/  PRMT R64, R64, 0x5410, R7 ;  /* 0x0000541040407816 */ /* 0x013fce0000000007 */
.L_x_8834:
[----:B------:R-:W-:Y:S01]  /*bf80*/  VIADD R5, R55, 0x20 ;  /* 0x0000002037057836 */ /* 0x000fe20000000000 */
[----:B------:R-:W-:Y:S01]  /*bf90*/  BSSY B1, `(.L_x_8508) ;  /* 0x0000012000017945 */ /* 0x000fe20003800000 */
[----:B------:R-:W-:Y:S02]  /*bfa0*/  CS2R R26, SRZ ;  /* 0x00000000001a7805 */ /* 0x000fe4000001ff00 */
[----:B------:R-:W-:Y:S02]  /*bfb0*/  CS2R R6, SRZ ;  /* 0x0000000000067805 */ /* 0x000fe4000001ff00 */
[----:B------:R-:W-:Y:S02]  /*bfc0*/  ISETP.GE.AND P1, PT, R5, R0, PT ;  /* 0x000000000500720c */ /* 0x000fe40003f26270 */
[----:B------:R-:W-:-:S11]  /*bfd0*/  CS2R R4, SRZ ;  /* 0x0000000000047805 */ /* 0x000fd6000001ff00 */
[----:B------:R-:W-:Y:S05]  /*bfe0*/  @P1 BRA `(.L_x_8509) ;  /* 0x0000000000301947 */ /* 0x000fea0003800000 */
[----:B------:R-:W-:Y:S02]  /*bff0*/  CS2R R26, SRZ ;  /* 0x00000000001a7805 */ /* 0x000fe4000001ff00 */
[----:B------:R-:W-:Y:S02]  /*c000*/  CS2R R4, SRZ ;  /* 0x0000000000047805 */ /* 0x000fe4000001ff00 */
[----:B------:R-:W-:Y:S01]  /*c010*/  CS2R R6, SRZ ;  /* 0x0000000000067805 */ /* 0x000fe2000001ff00 */
[----:B------:R-:W-:Y:S06]  /*c020*/  @P0 BRA `(.L_x_8509) ;  /* 0x0000000000200947 */ /* 0x000fec0003800000 */
[C---:B------:R-:W-:Y:S01]  /*c030*/  IMAD.SHL.U32 R15, R16.reuse, 0x2, RZ ;  /* 0x00000002100f7824 */ /* 0x040fe200078e00ff */
[----:B------:R-:W-:-:S04]  /*c040*/  SHF.L.U64.HI R6, R16, 0x1, R17 ;  /* 0x0000000110067819 */ /* 0x000fc80000010211 */
[-C--:B---3--:R-:W-:Y:S02]  /*c050*/  IADD3 R4, P1, R8, R15.reuse, RZ ;  /* 0x0000000f08047210 */ /* 0x088fe40007f3e0ff */
[----:B------:R-:W-:-:S03]  /*c060*/  IADD3 R14, P2, R14, R15, RZ ;  /* 0x0000000f0e0e7210 */ /* 0x000fc60007f5e0ff */
[--C-:B--2---:R-:W-:Y:S02]  /*c070*/  IMAD.X R5, R3, 0x1, R6.reuse, P1 ;  /* 0x0000000103057824 */ /* 0x104fe400008e0606 */
[----:B------:R-:W-:-:S04]  /*c080*/  IMAD.X R15, R9, 0x1, R6, P2 ;  /* 0x00000001090f7824 */ /* 0x000fc800010e0606 */
[----:B------:R-:W5:Y:S04]  /*c090*/  LD.E.128 R4, desc[UR38][R4.64] ;  /* 0x0000002604047980 */ /* 0x000f68000c101d00 */
[----:B------:R0:W5:Y:S02]  /*c0a0*/  LD.E.128 R24, desc[UR38][R14.64] ;  /* 0x000000260e187980 */ /* 0x000164000c101d00 */
.L_x_8509:
[----:B------:R-:W-:Y:S05]  /*c0b0*/  BSYNC B1 ;  /* 0x0000000000017941 */ /* 0x000fea0003800000 */
.L_x_8508:
[----:B--2--5:R-:W-:Y:S01]  /*c0c0*/  IMAD.MOV.U32 R3, RZ, RZ, R24 ;  /* 0x000000ffff037224 */ /* 0x024fe200078e0018 */
[----:B------:R-:W-:Y:S01]  /*c0d0*/  UMOV UR4, 0xffffffff ;  /* 0xffffffff00047882 */ /* 0x000fe20000000000 */
[----:B---3--:R-:W-:Y:S02]  /*c0e0*/  IMAD.MOV.U32 R8, RZ, RZ, R25 ;  /* 0x000000ffff087224 */ /* 0x008fe400078e0019 */
        /* <DEDUP_REMOVED lines=11> */
[----:B------:R-:W1:Y:S01]  /*c1a0*/  SHFL.IDX PT, R8, R32, 0x2, 0x181f ;  /* 0x00581f0020087f89 */ /* 0x000e6200000e0000 */
[----:B------:R-:W-:-:S03]  /*c1b0*/  VIADD R9, R55, 0x40 ;  /* 0x0000004037097836 */ /* 0x000fc60000000000 */
[----:B------:R-:W2:Y:S02]  /*c1c0*/  SHFL.IDX PT, R3, R35, 0x2, 0x181f ;  /* 0x00581f0023037f89 */ /* 0x000ea400000e0000 */
[----:B------:R-:W-:Y:S02]  /*c1d0*/  ISETP.GE.OR P1, PT, R9, R0, P0 ;  /* 0x000000000900720c */ /* 0x000fe40000726670 */
[----:B0-----:R-:W0:Y:S04]  /*c1e0*/  SHFL.IDX PT, R14, R34, 0x2, 0x181f ;  /* 0x00581f00220e7f89 */ /* 0x001e2800000e0000 */
[----:B------:R-:W3:Y:S07]  /*c1f0*/  SHFL.IDX PT, R28, R33, 0x2, 0x181f ;  /* 0x00581f00211c7f89 */ /* 0x000eee00000e0000 */
[C---:B------:R-:W-:Y:S01]  /*c200*/  @!P1 IMAD.SHL.U32 R31, R16.reuse, 0x2, RZ ;  /* 0x00000002101f9824 */ /* 0x040fe200078e00ff */
[----:B------:R-:W-:-:S04]  /*c210*/  @!P1 SHF.L.U64.HI R29, R16, 0x1, R17 ;  /* 0x00000001101d9819 */ /* 0x000fc80000010211 */
[----:B-1----:R-:W-:-:S05]  /*c220*/  @!P1 IADD3 R8, P2, R8, R31, RZ ;  /* 0x0000001f08089210 */ /* 0x002fca0007f5e0ff */
[----:B--2---:R-:W-:-:S06]  /*c230*/  @!P1 IMAD.X R9, R3, 0x1, R29, P2 ;  /* 0x0000000103099824 */ /* 0x004fcc00010e061d */
[----:B------:R-:W2:Y:S01]  /*c240*/  @!P1 LD.E.128 R8, desc[UR38][R8.64] ;  /* 0x0000002608089980 */ /* 0x000ea2000c101d00 */
[----:B0-----:R-:W-:-:S05]  /*c250*/  @!P1 IADD3 R14, P2, R14, R31, RZ ;  /* 0x0000001f0e0e9210 */ /* 0x001fca0007f5e0ff */
[----:B---3--:R-:W-:-:S04]  /*c260*/  @!P1 IMAD.X R3, R28, 0x1, R29, P2 ;  /* 0x000000011c039824 */ /* 0x008fc800010e061d */
[----:B------:R-:W-:-:S05]  /*c270*/  @!P1 IMAD.MOV.U32 R15, RZ, RZ, R3 ;  /* 0x000000ffff0f9224 */ /* 0x000fca00078e0003 */
[----:B------:R-:W3:Y:S01]  /*c280*/  @!P1 LD.E.128 R28, desc[UR38][R14.64] ;  /* 0x000000260e1c9980 */ /* 0x000ee2000c101d00 */
[----:B------:R-:W-:Y:S02]  /*c290*/  CS2R R50, SRZ ;  /* 0x0000000000327805 */ /* 0x000fe4000001ff00 */
[----:B------:R-:W-:Y:S02]  /*c2a0*/  CS2R R52, SRZ ;  /* 0x0000000000347805 */ /* 0x000fe4000001ff00 */
[----:B------:R-:W-:Y:S01]  /*c2b0*/  CS2R R38, SRZ ;  /* 0x0000000000267805 */ /* 0x000fe2000001ff00 */
[----:B------:R-:W0:Y:S01]  /*c2c0*/  SHFL.IDX PT, R32, R32, 0x3, 0x181f ;  /* 0x00781f0020207f89 */ /* 0x000e2200000e0000 */
[----:B------:R-:W-:-:S03]  /*c2d0*/  CS2R R40, SRZ ;  /* 0x0000000000287805 */ /* 0x000fc6000001ff00 */
[----:B------:R-:W1:Y:S04]  /*c2e0*/  SHFL.IDX PT, R34, R34, 0x3, 0x181f ;  /* 0x00781f0022227f89 */ /* 0x000e6800000e0000 */
[----:B------:R-:W4:Y:S01]  /*c2f0*/  SHFL.IDX PT, R33, R33, 0x3, 0x181f ;  /* 0x00781f0021217f89 */ /* 0x000f2200000e0000 */
[----:B--2---:R-:W-:Y:S02]  /*c300*/  @!P1 IMAD.MOV.U32 R50, RZ, RZ, R8 ;  /* 0x000000ffff329224 */ /* 0x004fe400078e0008 */
[----:B------:R-:W-:Y:S02]  /*c310*/  @!P1 IMAD.MOV.U32 R51, RZ, RZ, R9 ;  /* 0x000000ffff339224 */ /* 0x000fe400078e0009 */
[----:B------:R-:W-:Y:S02]  /*c320*/  IMAD.MOV.U32 R3, RZ, RZ, R50 ;  /* 0x000000ffff037224 */ /* 0x000fe400078e0032 */
[----:B------:R-:W-:-:S02]  /*c330*/  IMAD.MOV.U32 R12, RZ, RZ, R51 ;  /* 0x000000ffff0c7224 */ /* 0x000fc400078e0033 */
[----:B------:R-:W-:Y:S02]  /*c340*/  @!P1 IMAD.MOV.U32 R52, RZ, RZ, R10 ;  /* 0x000000ffff349224 */ /* 0x000fe400078e000a */
[----:B------:R-:W-:Y:S01]  /*c350*/  @!P1 IMAD.MOV.U32 R53, RZ, RZ, R11 ;  /* 0x000000ffff359224 */ /* 0x000fe200078e000b */
[----:B------:R-:W-:Y:S01]  /*c360*/  PRMT R59, R3, 0x5410, R12 ;  /* 0x00005410033b7816 */ /* 0x000fe2000000000c */
[----:B------:R-:W-:Y:S01]  /*c370*/  IMAD.MOV.U32 R8, RZ, RZ, R52 ;  /* 0x000000ffff087224 */ /* 0x000fe200078e0034 */
[----:B------:R2:W0:Y:S01]  /*c380*/  SHFL.IDX PT, R3, R35, 0x3, 0x181f ;  /* 0x00781f0023037f89 */ /* 0x00042200000e0000 */
[----:B------:R-:W-:Y:S01]  /*c390*/  IMAD.MOV.U32 R9, RZ, RZ, R53 ;  /* 0x000000ffff097224 */ /* 0x000fe200078e0035 */
[----:B---3--:R-:W-:Y:S01]  /*c3a0*/  @!P1 MOV R39, R29 ;  /* 0x0000001d00279202 */ /* 0x008fe20000000f00 */
[----:B------:R-:W-:Y:S02]  /*c3b0*/  @!P1 IMAD.MOV.U32 R38, RZ, RZ, R28 ;  /* 0x000000ffff269224 */ /* 0x000fe400078e001c */
[----:B------:R-:W-:Y:S01]  /*c3c0*/  @!P1 IMAD.MOV.U32 R40, RZ, RZ, R30 ;  /* 0x000000ffff289224 */ /* 0x000fe200078e001e */
[----:B------:R-:W-:Y:S01]  /*c3d0*/  PRMT R44, R8, 0x5410, R9 ;  /* 0x00005410082c7816 */ /* 0x000fe20000000009 */
[----:B------:R-:W-:-:S02]  /*c3e0*/  @!P1 IMAD.MOV.U32 R41, RZ, RZ, R31 ;  /* 0x000000ffff299224 */ /* 0x000fc400078e001f */
[----:B------:R-:W-:Y:S02]  /*c3f0*/  IMAD.MOV.U32 R8, RZ, RZ, R38 ;  /* 0x000000ffff087224 */ /* 0x000fe400078e0026 */
[----:B------:R-:W-:Y:S02]  /*c400*/  IMAD.MOV.U32 R9, RZ, RZ, R39 ;  /* 0x000000ffff097224 */ /* 0x000fe400078e0027 */
[----:B------:R-:W-:Y:S02]  /*c410*/  IMAD.MOV.U32 R10, RZ, RZ, R40 ;  /* 0x000000ffff0a7224 */ /* 0x000fe400078e0028 */
[----:B------:R-:W-:Y:S01]  /*c420*/  IMAD.MOV.U32 R11, RZ, RZ, R41 ;  /* 0x000000ffff0b7224 */ /* 0x000fe200078e0029 */
[----:B------:R-:W-:Y:S02]  /*c430*/  PRMT R62, R8, 0x5410, R9 ;  /* 0x00005410083e7816 */ /* 0x000fe40000000009 */
[----:B------:R-:W-:Y:S02]  /*c440*/  CS2R R8, SRZ ;  /* 0x0000000000087805 */ /* 0x000fe4000001ff00 */
[----:B-12-4-:R-:W-:-:S07]  /*c450*/  PRMT R63, R10, 0x5410, R11 ;  /* 0x000054100a3f7816 */ /* 0x016fce000000000b */
.L_x_8844:
[----:B------:R-:W-:Y:S01]  /*c460*/  VIADD R55, R55, 0x60 ;  /* 0x0000006037377836 */ /* 0x000fe20000000000 */
[----:B------:R-:W-:Y:S01]  /*c470*/  LEA.HI R10, R213, R213, RZ, 0x1 ;  /* 0x000000d5d50a7211 */ /* 0x000fe200078f08ff */
[----:B------:R-:W-:Y:S01]  /*c480*/  BSSY B1, `(.L_x_8511) ;  /* 0x0000015000017945 */ /* 0x000fe20003800000 */
[----:B------:R-:W-:Y:S02]  /*c490*/  CS2R R12, SRZ ;  /* 0x00000000000c7805 */ /* 0x000fe4000001ff00 */
[----:B------:R-:W-:Y:S02]  /*c4a0*/  CS2R R14, SRZ ;  /* 0x00000000000e7805 */ /* 0x000fe4000001ff00 */
[----:B------:R-:W-:Y:S02]  /*c4b0*/  ISETP.GE.AND P1, PT, R55, R0, PT ;  /* 0x000000003700720c */ /* 0x000fe40003f26270 */
[----:B------:R-:W-:-:S05]  /*c4c0*/  LOP3.LUT R10, R10, 0xfffffffe, RZ, 0xc0, !PT ;  /* 0xfffffffe0a0a7812 */ /* 0x000fca00078ec0ff */
[----:B------:R-:W-:Y:S01]  /*c4d0*/  IMAD.IADD R29, R213, 0x1, -R10 ;  /* 0x00000001d51d7824 */ /* 0x000fe200078e0a0a */
[----:B------:R-:W-:-:S04]  /*c4e0*/  CS2R R10, SRZ ;  /* 0x00000000000a7805 */ /* 0x000fc8000001ff00 */
[----:B------:R-:W-:Y:S01]  /*c4f0*/  SHF.L.U32 R29, R29, 0x1f, RZ ;  /* 0x0000001f1d1d7819 */ /* 0x000fe200000006ff */
[----:B------:R-:W-:Y:S06]  /*c500*/  @P1 BRA `(.L_x_8512) ;  /* 0x0000000000301947 */ /* 0x000fec0003800000 */
[----:B------:R-:W-:Y:S02]  /*c510*/  CS2R R10, SRZ ;  /* 0x00000000000a7805 */ /* 0x000fe4000001ff00 */
[----:B------:R-:W-:Y:S02]  /*c520*/  CS2R R12, SRZ ;  /* 0x00000000000c7805 */ /* 0x000fe4000001ff00 */
[----:B------:R-:W-:Y:S01]  /*c530*/  CS2R R14, SRZ ;  /* 0x00000000000e7805 */ /* 0x000fe2000001ff00 */
[----:B------:R-:W-:Y:S06]  /*c540*/  @P0 BRA `(.L_x_8512) ;  /* 0x0000000000200947 */ /* 0x000fec0003800000 */
[C---:B------:R-:W-:Y:S01]  /*c550*/  IMAD.SHL.U32 R9, R16.reuse, 0x2, RZ ;  /* 0x0000000210097824 */ /* 0x040fe200078e00ff */
[----:B------:R-:W-:-:S04]  /*c560*/  SHF.L.U64.HI R10, R16, 0x1, R17 ;  /* 0x00000001100a7819 */ /* 0x000fc80000010211 */
[-C--:B0-----:R-:W-:Y:S02]  /*c570*/  IADD3 R12, P1, R32, R9.reuse, RZ ;  /* 0x00000009200c7210 */ /* 0x081fe40007f3e0ff */
[----:B------:R-:W-:-:S03]  /*c580*/  IADD3 R8, P2, R34, R9, RZ ;  /* 0x0000000922087210 */ /* 0x000fc60007f5e0ff */
[--C-:B------:R-:W-:Y:S02]  /*c590*/  IMAD.X R13, R3, 0x1, R10.reuse, P1 ;  /* 0x00000001030d7824 */ /* 0x100fe400008e060a */
[----:B------:R-:W-:-:S04]  /*c5a0*/  IMAD.X R9, R33, 0x1, R10, P2 ;  /* 0x0000000121097824 */ /* 0x000fc800010e060a */
[----:B------:R-:W5:Y:S04]  /*c5b0*/  LD.E.128 R12, desc[UR38][R12.64] ;  /* 0x000000260c0c7980 */ /* 0x000f68000c101d00 */
[----:B------:R-:W5:Y:S02]  /*c5c0*/  LD.E.128 R8, desc[UR38][R8.64] ;  /* 0x0000002608087980 */ /* 0x000f64000c101d00 */
.L_x_8512:
[----:B------:R-:W-:Y:S05]  /*c5d0*/  BSYNC B1 ;  /* 0x0000000000017941 */ /* 0x000fea0003800000 */
.L_x_8511:
[----:B------:R-:W1:Y:S01]  /*c5e0*/  SYNCS.PHASECHK.TRANS64.TRYWAIT P4, [R2+URZ+0x28800], R29 ;  /* 0x0288001d020075a7 */ /* 0x000e62000808017f */
[----:B------:R-:W-:Y:S01]  /*c5f0*/  VIADDMNMX R0, R0, -R193, 0x80, PT ;  /* 0x0000008000007446 */ /* 0x000fe200038009c1 */
[----:B0----5:R-:W-:Y:S01]  /*c600*/  IMAD.MOV.U32 R3, RZ, RZ, R8 ;  /* 0x000000ffff037224 */ /* 0x021fe200078e0008 */
[----:B------:R-:W-:Y:S01]  /*c610*/  BSSY B1, `(.L_x_8513) ;  /* 0x0000010000017945 */ /* 0x000fe20003800000 */
[----:B------:R-:W-:Y:S01]  /*c620*/  IMAD.MOV.U32 R28, RZ, RZ, R9 ;  /* 0x000000ffff1c7224 */ /* 0x000fe200078e0009 */
[-C--:B------:R-:W-:Y:S01]  /*c630*/  ISETP.GE.OR P3, PT, R23, R0.reuse, P0 ;  /* 0x000000001700720c */ /* 0x080fe20000766670 */
[----:B------:R-:W-:Y:S01]  /*c640*/  IMAD.MOV.U32 R30, RZ, RZ, R13 ;  /* 0x000000ffff1e7224 */ /* 0x000fe200078e000d */
[-C--:B------:R-:W-:Y:S02]  /*c650*/  ISETP.GE.OR P2, PT, R212, R0.reuse, P0 ;  /* 0x00000000d400720c */ /* 0x080fe40000746670 */
[-C--:B------:R-:W-:Y:S02]  /*c660*/  ISETP.GE.OR P1, PT, R211, R0.reuse, P0 ;  /* 0x00000000d300720c */ /* 0x080fe40000726670 */
[----:B------:R-:W-:Y:S01]  /*c670*/  ISETP.GE.OR P0, PT, R210, R0, P0 ;  /* 0x00000000d200720c */ /* 0x000fe20000706670 */
        /* <DEDUP_REMOVED lines=8> */
[----:B-1----:R-:W-:Y:S06]  /*c700*/  @!P4 BRA `(.L_x_8514) ;  /* 0x000001900080c947 */ /* 0x002fec0003800000 */
.L_x_8845:
[----:B------:R-:W-:Y:S05]  /*c710*/  BSYNC B1 ;  /* 0x0000000000017941 */ /* 0x000fea0003800000 */
.L_x_8513:
[----:B------:R-:W-:Y:S04]  /*c720*/  BSSY B1, `(.L_x_8515) ;  /* 0x0000061000017945 */ /* 0x000fe80003800000 */
[----:B------:R-:W-:Y:S05]  /*c730*/  @P3 BRA `(.L_x_8516) ;  /* 0x00000004007c3947 */ /* 0x000fea0003800000 */
[----:B------:R-:W-:Y:S01]  /*c740*/  LEA.HI R28, R54, R207, RZ, 0x1d ;  /* 0x000000cf361c7211 */ /* 0x000fe200078fe8ff */
[----:B------:R-:W-:Y:S01]  /*c750*/  HADD2.F32 R68, -RZ, R68.H0_H0 ;  /* 0x20000044ff447230 */ /* 0x000fe20000004100 */
[----:B------:R-:W-:Y:S01]  /*c760*/  SHF.R.U64 R80, R46, 0x10, R47 ;  /* 0x000000102e507819 */ /* 0x000fe2000000122f */
[----:B------:R-:W-:Y:S01]  /*c770*/  HADD2.F32 R66, -RZ, R66.H0_H0 ;  /* 0x20000042ff427230 */ /* 0x000fe20000004100 */
[----:B------:R-:W-:Y:S01]  /*c780*/  SHF.R.S32.HI R31, RZ, 0x1f, R28 ;  /* 0x0000001fff1f7819 */ /* 0x000fe2000001141c */
[----:B0-----:R-:W-:Y:S01]  /*c790*/  IMAD.SHL.U32 R29, R28, 0x8, RZ ;  /* 0x000000081c1d7824 */ /* 0x001fe200078e00ff */
[----:B------:R-:W-:Y:S02]  /*c7a0*/  SHF.R.U64 R77, R20, 0x10, R21 ;  /* 0x00000010144d7819 */ /* 0x000fe40000001215 */
[----:B------:R-:W-:Y:S02]  /*c7b0*/  LEA.HI R31, R31, R28, RZ, 0x3 ;  /* 0x0000001c1f1f7211 */ /* 0x000fe400078f18ff */
[----:B------:R-:W-:-:S02]  /*c7c0*/  LOP3.LUT R30, R29, 0x38, RZ, 0xc0, !PT ;  /* 0x000000381d1e7812 */ /* 0x000fc400078ec0ff */
[----:B------:R-:W-:Y:S01]  /*c7d0*/  SHF.R.U32.HI R70, RZ, 0x10, R21 ;  /* 0x00000010ff467819 */ /* 0x000fe20000011615 */
[----:B------:R-:W-:Y:S01]  /*c7e0*/  IMAD.SHL.U32 R31, R31, 0x400, RZ ;  /* 0x000004001f1f7824 */ /* 0x000fe200078e00ff */
[----:B------:R-:W-:Y:S02]  /*c7f0*/  LOP3.LUT R30, R30, 0x1c0, R225, 0xf8, !PT ;  /* 0x000001c01e1e7812 */ /* 0x000fe400078ef8e1 */
[----:B------:R-:W-:Y:S01]  /*c800*/  SHF.R.U32.HI R69, RZ, 0x10, R47 ;  /* 0x00000010ff457819 */ /* 0x000fe2000001162f */
[----:B------:R-:W-:Y:S01]  /*c810*/  HADD2.F32 R70, -RZ, R70.H0_H0 ;  /* 0x20000046ff467230 */ /* 0x000fe20000004100 */
[----:B------:R-:W-:Y:S02]  /*c820*/  LOP3.LUT R32, R30, R203, RZ, 0x3c, !PT ;  /* 0x000000cb1e207212 */ /* 0x000fe400078e3cff */
[----:B------:R-:W-:Y:S02]  /*c830*/  LOP3.LUT R33, R31, 0x7fffe000, RZ, 0xc0, !PT ;  /* 0x7fffe0001f217812 */ /* 0x000fe400078ec0ff */
[----:B------:R-:W0:Y:S01]  /*c840*/  LDS.128 R28, [R205] ;  /* 0x00000000cd1c7984 */ /* 0x000e220000000c00 */
[----:B------:R-:W-:-:S02]  /*c850*/  SHF.R.U64 R79, R48, 0x10, R49 ;  /* 0x00000010304f7819 */ /* 0x000fc40000001231 */
[----:B------:R-:W-:Y:S02]  /*c860*/  IADD3 R33, R32, R33, R204 ;  /* 0x0000002120217210 */ /* 0x000fe40007ffe0cc */
[----:B------:R-:W-:Y:S02]  /*c870*/  SHF.R.U32.HI R78, RZ, 0x10, R49 ;  /* 0x00000010ff4e7819 */ /* 0x000fe40000011631 */
[--C-:B------:R-:W-:Y:S01]  /*c880*/  SHF.R.U32.HI R73, RZ, 0x10, R37.reuse ;  /* 0x00000010ff497819 */ /* 0x100fe20000011625 */
[----:B------:R-:W-:Y:S01]  /*c890*/  IMAD R67, R33, 0x2, R2 ;  /* 0x0000000221437824 */ /* 0x000fe200078e0202 */
[----:B------:R-:W-:-:S04]  /*c8a0*/  SHF.R.U64 R75, R36, 0x10, R37 ;  /* 0x00000010244b7819 */ /* 0x000fc80000001225 */
[----:B------:R-:W1:Y:S01]  /*c8b0*/  LDS.128 R32, [R67+0x10400] ;  /* 0x0104000043207984 */ /* 0x000e620000000c00 */
[--C-:B0-----:R-:W-:Y:S02]  /*c8c0*/  HADD2.F32 R21, -RZ, R29.reuse.H0_H0 ;  /* 0x2000001dff157230 */ /* 0x101fe40000004100 */
[----:B------:R-:W-:Y:S02]  /*c8d0*/  HADD2.F32 R20, -RZ, R28.H0_H0 ;  /* 0x2000001cff147230 */ /* 0x000fe40000004100 */
[----:B------:R-:W-:Y:S02]  /*c8e0*/  HADD2.F32 R29, -RZ, R29.H1_H1 ;  /* 0x3000001dff1d7230 */ /* 0x000fe40000004100 */
        /* <DEDUP_REMOVED lines=12> */
[--C-:B------:R-:W-:Y:S02]  /*c9b0*/  HADD2.F32 R66, -RZ, R65.reuse.H1_H1 ;  /* 0x30000041ff427230 */ /* 0x100fe40000004100 */
[----:B------:R-:W-:Y:S01]  /*c9c0*/  FFMA.FTZ R74, R21, R68, R74 ;  /* 0x00000044154a7223 */ /* 0x000fe2000001004a */
[----:B------:R-:W-:Y:S02]  /*c9d0*/  HADD2.F32 R21, -RZ, R64.H0_H0 ;  /* 0x20000040ff157230 */ /* 0x000fe40000004100 */
[----:B------:R-:W-:Y:S01]  /*c9e0*/  FMUL.FTZ R68, R47, R46 ;  /* 0x0000002e2f447220 */ /* 0x000fe20000410000 */
[----:B------:R-:W-:Y:S02]  /*c9f0*/  HADD2.F32 R48, -RZ, R34.H0_H0 ;  /* 0x20000022ff307230 */ /* 0x000fe40000004100 */
[----:B------:R-:W-:Y:S01]  /*ca00*/  FMUL.FTZ R47, R33, R66 ;  /* 0x00000042212f7220 */ /* 0x000fe20000410000 */
[----:B------:R-:W-:-:S02]  /*ca10*/  HADD2.F32 R65, -RZ, R65.H0_H0 ;  /* 0x20000041ff417230 */ /* 0x000fc40000004100 */
[-C--:B------:R-:W-:Y:S01]  /*ca20*/  FMUL.FTZ R33, R33, R21.reuse ;  /* 0x0000001521217220 */ /* 0x080fe20000410000 */
[----:B------:R-:W-:Y:S02]  /*ca30*/  HADD2.F32 R49, -RZ, R35.H0_H0 ;  /* 0x20000023ff317230 */ /* 0x000fe40000004100 */
[C---:B------:R-:W-:Y:S01]  /*ca40*/  FFMA.FTZ R47, R20.reuse, R21, -R47 ;  /* 0x00000015142f7223 */ /* 0x040fe2000001082f */
[--C-:B------:R-:W-:Y:S02]  /*ca50*/  HADD2.F32 R21, -RZ, R43.reuse.H0_H0 ;  /* 0x2000002bff157230 */ /* 0x100fe40000004100 */
[C---:B------:R-:W-:Y:S01]  /*ca60*/  FFMA.FTZ R69, R29.reuse, R46, -R76 ;  /* 0x0000002e1d457223 */ /* 0x040fe2000001084c */
[----:B------:R-:W-:Y:S02]  /*ca70*/  HADD2.F32 R64, -RZ, R64.H1_H1 ;  /* 0x30000040ff407230 */ /* 0x000fe40000004100 */
[----:B------:R-:W-:Y:S01]  /*ca80*/  FFMA.FTZ R71, R29, R70, R68 ;  /* 0x000000461d477223 */ /* 0x000fe20000010044 */
[----:B------:R-:W-:Y:S01]  /*ca90*/  FFMA.FTZ R66, R20, R66, R33 ;  /* 0x0000004214427223 */ /* 0x000fe20000010021 */
[----:B------:R-:W-:Y:S01]  /*caa0*/  FMUL.FTZ R29, R48, R65 ;  /* 0x00000041301d7220 */ /* 0x000fe20000410000 */
[----:B------:R-:W-:-:S02]  /*cab0*/  HADD2.F32 R20, -RZ, R43.H1_H1 ;  /* 0x3000002bff147230 */ /* 0x000fc40000004100 */
[-C--:B------:R-:W-:Y:S01]  /*cac0*/  FMUL.FTZ R33, R48, R21.reuse ;  /* 0x0000001530217220 */ /* 0x080fe20000410000 */
[----:B------:R-:W-:Y:S02]  /*cad0*/  HADD2.F32 R35, -RZ, R35.H1_H1 ;  /* 0x30000023ff237230 */ /* 0x000fe40000004100 */
[C---:B------:R-:W-:Y:S01]  /*cae0*/  FMUL.FTZ R68, R49.reuse, R64 ;  /* 0x0000004031447220 */ /* 0x040fe20000410000 */
[----:B------:R-:W-:Y:S02]  /*caf0*/  HADD2.F32 R48, -RZ, R73.H0_H0 ;  /* 0x20000049ff307230 */ /* 0x000fe40000004100 */
[C---:B------:R-:W-:Y:S01]  /*cb00*/  FFMA.FTZ R43, R36.reuse, R21, -R29 ;  /* 0x00000015242b7223 */ /* 0x040fe2000001081d */
[----:B------:R-:W-:Y:S02]  /*cb10*/  HADD2.F32 R46, -RZ, R78.H0_H0 ;  /* 0x2000004eff2e7230 */ /* 0x000fe40000004100 */
[-C--:B------:R-:W-:Y:S01]  /*cb20*/  FMUL.FTZ R49, R49, R20.reuse ;  /* 0x0000001431317220 */ /* 0x080fe20000410000 */
[----:B------:R-:W-:Y:S01]  /*cb30*/  FFMA.FTZ R68, R37, R20, -R68 ;  /* 0x0000001425447223 */ /* 0x000fe20000010844 */
[----:B------:R-:W-:Y:S01]  /*cb40*/  FFMA.FTZ R36, R36, R65, R33 ;  /* 0x0000004124247223 */ /* 0x000fe20000010021 */
[C---:B------:R-:W-:Y:S01]  /*cb50*/  FMUL.FTZ R70, R35.reuse, R48 ;  /* 0x0000003023467220 */ /* 0x040fe20000410000 */
[----:B------:R-:W-:Y:S01]  /*cb60*/  FMUL.FTZ R20, R35, R46 ;  /* 0x0000002e23147220 */ /* 0x000fe20000410000 */
[----:B------:R-:W-:-:S02]  /*cb70*/  HADD2.F32 R32, -RZ, R32.H1_H1 ;  /* 0x30000020ff207230 */ /* 0x000fc40000004100 */
[----:B------:R-:W-:Y:S01]  /*cb80*/  FFMA.FTZ R49, R37, R64, R49 ;  /* 0x0000004025317223 */ /* 0x000fe20000010031 */
[----:B------:R-:W-:Y:S02]  /*cb90*/  HADD2.F32 R34, -RZ, R34.H1_H1 ;  /* 0x30000022ff227230 */ /* 0x000fe40000004100 */
[C---:B------:R-:W-:Y:S01]  /*cba0*/  FFMA.FTZ R65, R31.reuse, R46, -R70 ;  /* 0x0000002e1f417223 */ /* 0x040fe20000010846 */
[----:B------:R-:W-:Y:S02]  /*cbb0*/  HADD2.F32 R33, -RZ, R77.H0_H0 ;  /* 0x2000004dff217230 */ /* 0x000fe40000004100 */
[----:B------:R-:W-:Y:S01]  /*cbc0*/  FFMA.FTZ R48, R31, R48, R20 ;  /* 0x000000301f307223 */ /* 0x000fe20000010014 */
[----:B------:R-:W-:Y:S02]  /*cbd0*/  HADD2.F32 R35, -RZ, R75.H0_H0 ;  /* 0x2000004bff237230 */ /* 0x000fe40000004100 */
        /* <DEDUP_REMOVED lines=21> */
.L_x_8516:
[----:B------:R-:W-:Y:S05]  /*cd30*/  BSYNC B1 ;  /* 0x0000000000017941 */ /* 0x000fea0003800000 */
.L_x_8515:
[----:B------:R-:W-:Y:S04]  /*cd40*/  BSSY B1, `(.L_x_8517) ;  /* 0x0000060000017945 */ /* 0x000fe80003800000 */
[----:B------:R-:W-:Y:S05]  /*cd50*/  @P2 BRA `(.L_x_8518) ;  /* 0x0000000400782947 */ /* 0x000fea0003800000 */
[----:B------:R-:W-:Y:S01]  /*cd60*/  LEA.HI R20, R54, R207, RZ, 0x1d ;  /* 0x000000cf36147211 */ /* 0x000fe200078fe8ff */
[--C-:B------:R-:W-:Y:S01]  /*cd70*/  HADD2.F32 R36, -RZ, R45.reuse.H1_H1 ;  /* 0x3000002dff247230 */ /* 0x100fe20000004100 */
[--C-:B------:R-:W-:Y:S01]  /*cd80*/  SHF.R.U32.HI R46, RZ, 0x10, R25.reuse ;  /* 0x00000010ff2e7819 */ /* 0x100fe20000011619 */
[----:B------:R-:W-:Y:S01]  /*cd90*/  HADD2.F32 R45, -RZ, R45.H0_H0 ;  /* 0x2000002dff2d7230 */ /* 0x000fe20000004100 */
[----:B------:R-:W-:Y:S01]  /*cda0*/  SHF.R.S32.HI R21, RZ, 0x1f, R20 ;  /* 0x0000001fff157819 */ /* 0x000fe20000011414 */
[----:B-1----:R-:W-:Y:S01]  /*cdb0*/  IMAD.SHL.U32 R28, R20, 0x8, RZ ;  /* 0x00000008141c7824 */ /* 0x002fe200078e00ff */
[----:B------:R-:W-:Y:S01]  /*cdc0*/  SHF.R.U64 R49, R24, 0x10, R25 ;  /* 0x0000001018317819 */ /* 0x000fe20000001219 */
[----:B------:R-:W-:Y:S01]  /*cdd0*/  HADD2.F32 R46, -RZ, R46.H0_H0 ;  /* 0x2000002eff2e7230 */ /* 0x000fe20000004100 */
[----:B------:R-:W-:Y:S02]  /*cde0*/  LEA.HI R20, R21, R20, RZ, 0x3 ;  /* 0x0000001415147211 */ /* 0x000fe400078f18ff */
[----:B------:R-:W-:-:S02]  /*cdf0*/  LOP3.LUT R21, R199, 0x38, R28, 0xf8, !PT ;  /* 0x00000038c7157812 */ /* 0x000fc400078ef81c */
[----:B0-----:R-:W0:Y:S01]  /*ce00*/  LDS.128 R28, [R221] ;  /* 0x00000000dd1c7984 */ /* 0x001e220000000c00 */
[----:B------:R-:W-:Y:S01]  /*ce10*/  IMAD.SHL.U32 R20, R20, 0x400, RZ ;  /* 0x0000040014147824 */ /* 0x000fe200078e00ff */
[----:B------:R-:W-:Y:S02]  /*ce20*/  LOP3.LUT R21, R21, R228, RZ, 0x3c, !PT ;  /* 0x000000e415157212 */ /* 0x000fe400078e3cff */
[--C-:B------:R-:W-:Y:S02]  /*ce30*/  SHF.R.U64 R47, R26, 0x10, R27.reuse ;  /* 0x000000101a2f7819 */ /* 0x100fe4000000121b */
[----:B------:R-:W-:Y:S02]  /*ce40*/  LOP3.LUT R20, R20, 0x7fffe000, RZ, 0xc0, !PT ;  /* 0x7fffe00014147812 */ /* 0x000fe400078ec0ff */
[----:B------:R-:W-:Y:S01]  /*ce50*/  SHF.R.U32.HI R43, RZ, 0x10, R27 ;  /* 0x00000010ff2b7819 */ /* 0x000fe2000001161b */
[--C-:B------:R-:W-:Y:S01]  /*ce60*/  HADD2.F32 R27, -RZ, R57.reuse.H1_H1 ;  /* 0x30000039ff1b7230 */ /* 0x100fe20000004100 */
[----:B------:R-:W-:Y:S01]  /*ce70*/  IADD3 R21, R21, R20, R202 ;  /* 0x0000001415157210 */ /* 0x000fe20007ffe0ca */
[----:B------:R-:W-:Y:S01]  /*ce80*/  HADD2.F32 R57, -RZ, R57.H0_H0 ;  /* 0x20000039ff397230 */ /* 0x000fe20000004100 */
[----:B------:R-:W-:-:S02]  /*ce90*/  SHF.R.U32.HI R37, RZ, 0x10, R5 ;  /* 0x00000010ff257819 */ /* 0x000fc40000011605 */
[----:B------:R-:W-:Y:S01]  /*cea0*/  SHF.R.U64 R68, R4, 0x10, R5 ;  /* 0x0000001004447819 */ /* 0x000fe20000001205 */
[----:B------:R-:W-:Y:S01]  /*ceb0*/  IMAD R21, R21, 0x2, R2 ;  /* 0x0000000215157824 */ /* 0x000fe200078e0202 */
[--C-:B------:R-:W-:Y:S02]  /*cec0*/  SHF.R.U64 R67, R6, 0x10, R7.reuse ;  /* 0x0000001006437819 */ /* 0x100fe40000001207 */
[----:B------:R-:W-:Y:S02]  /*ced0*/  SHF.R.U32.HI R65, RZ, 0x10, R7 ;  /* 0x00000010ff417819 */ /* 0x000fe40000011607 */
[----:B------:R-:W1:Y:S01]  /*cee0*/  LDS.128 R32, [R21+0x10400] ;  /* 0x0104000015207984 */ /* 0x000e620000000c00 */
[--C-:B0-----:R-:W-:Y:S02]  /*cef0*/  HADD2.F32 R5, -RZ, R29.reuse.H0_H0 ;  /* 0x2000001dff057230 */ /* 0x101fe40000004100 */
[----:B------:R-:W-:Y:S02]  /*cf00*/  HADD2.F32 R29, -RZ, R29.H1_H1 ;  /* 0x3000001dff1d7230 */ /* 0x000fe40000004100 */
[----:B------:R-:W-:-:S02]  /*cf10*/  HADD2.F32 R4, -RZ, R28.H0_H0 ;  /* 0x2000001cff047230 */ /* 0x000fc40000004100 */
[----:B------:R-:W-:Y:S02]  /*cf20*/  HADD2.F32 R6, -RZ, R30.H0_H0 ;  /* 0x2000001eff067230 */ /* 0x000fe40000004100 */
[--C-:B------:R-:W-:Y:S02]  /*cf30*/  HADD2.F32 R7, -RZ, R31.reuse.H0_H0 ;  /* 0x2000001fff077230 */ /* 0x100fe40000004100 */
[----:B------:R-:W-:Y:S02]  /*cf40*/  HADD2.F32 R31, -RZ, R31.H1_H1 ;  /* 0x3000001fff1f7230 */ /* 0x000fe40000004100 */
[----:B------:R-:W-:Y:S02]  /*cf50*/  HADD2.F32 R28, -RZ, R28.H1_H1 ;  /* 0x3000001cff1c7230 */ /* 0x000fe40000004100 */
[----:B------:R-:W-:Y:S02]  /*cf60*/  HADD2.F32 R30, -RZ, R30.H1_H1 ;  /* 0x3000001eff1e7230 */ /* 0x000fe40000004100 */
[----:B-1----:R-:W-:-:S02]  /*cf70*/  HADD2.F32 R24, -RZ, R33.H0_H0 ;  /* 0x20000021ff187230 */ /* 0x002fc40000004100 */
        /* <DEDUP_REMOVED lines=12> */
[-C--:B------:R-:W-:Y:S01]  /*d040*/  FMUL.FTZ R20, R20, R57.reuse ;  /* 0x0000003914147220 */ /* 0x080fe20000410000 */
[----:B------:R-:W-:Y:S02]  /*d050*/  HADD2.F32 R24, -RZ, R56.H0_H0 ;  /* 0x20000038ff187230 */ /* 0x000fe40000004100 */
[----:B------:R-:W-:Y:S01]  /*d060*/  FFMA.FTZ R57, R4, R57, -R5 ;  /* 0x0000003904397223 */ /* 0x000fe20000010805 */
[--C-:B------:R-:W-:Y:S02]  /*d070*/  HADD2.F32 R5, -RZ, R58.reuse.H0_H0 ;  /* 0x2000003aff057230 */ /* 0x100fe40000004100 */
[----:B------:R-:W-:Y:S01]  /*d080*/  FFMA.FTZ R37, R29, R46, R36 ;  /* 0x0000002e1d257223 */ /* 0x000fe20000010024 */
[----:B------:R-:W-:Y:S02]  /*d090*/  HADD2.F32 R26, -RZ, R35.H0_H0 ;  /* 0x20000023ff1a7230 */ /* 0x000fe40000004100 */
[----:B------:R-:W-:Y:S01]  /*d0a0*/  FMUL.FTZ R27, R25, R24 ;  /* 0x00000018191b7220 */ /* 0x000fe20000410000 */
[----:B------:R-:W-:-:S02]  /*d0b0*/  HADD2.F32 R58, -RZ, R58.H1_H1 ;  /* 0x3000003aff3a7230 */ /* 0x000fc40000004100 */
[----:B------:R-:W-:Y:S01]  /*d0c0*/  FFMA.FTZ R45, R4, R45, R20 ;  /* 0x0000002d042d7223 */ /* 0x000fe20000010014 */
[----:B------:R-:W-:Y:S02]  /*d0d0*/  HADD2.F32 R56, -RZ, R56.H1_H1 ;  /* 0x30000038ff387230 */ /* 0x000fe40000004100 */
[-C--:B------:R-:W-:Y:S01]  /*d0e0*/  FMUL.FTZ R25, R25, R5.reuse ;  /* 0x0000000519197220 */ /* 0x080fe20000410000 */
[----:B------:R-:W-:Y:S02]  /*d0f0*/  HADD2.F32 R35, -RZ, R35.H1_H1 ;  /* 0x30000023ff237230 */ /* 0x000fe40000004100 */
[----:B------:R-:W-:Y:S01]  /*d100*/  FFMA.FTZ R36, R6, R5, -R27 ;  /* 0x0000000506247223 */ /* 0x000fe2000001081b */
[----:B------:R-:W-:Y:S02]  /*d110*/  HADD2.F32 R20, -RZ, R43.H0_H0 ;  /* 0x2000002bff147230 */ /* 0x000fe40000004100 */
[----:B------:R-:W-:Y:S01]  /*d120*/  FMUL.FTZ R46, R26, R56 ;  /* 0x000000381a2e7220 */ /* 0x000fe20000410000 */
[----:B------:R-:W-:-:S02]  /*d130*/  HADD2.F32 R4, -RZ, R65.H0_H0 ;  /* 0x20000041ff047230 */ /* 0x000fc40000004100 */
[----:B------:R-:W-:Y:S01]  /*d140*/  FMUL.FTZ R5, R26, R58 ;  /* 0x0000003a1a057220 */ /* 0x000fe20000410000 */
        /* <DEDUP_REMOVED lines=31> */
.L_x_8518:
[----:B------:R-:W-:Y:S05]  /*d340*/  BSYNC B1 ;  /* 0x0000000000017941 */ /* 0x000fea0003800000 */
.L_x_8517:
[----:B------:R-:W-:Y:S04]  /*d350*/  BSSY B1, `(.L_x_8519) ;  /* 0x0000060000017945 */ /* 0x000fe80003800000 */
[----:B------:R-:W-:Y:S05]  /*d360*/  @P1 BRA `(.L_x_8520) ;  /* 0x0000000400781947 */ /* 0x000fea0003800000 */
[----:B--2---:R-:W-:Y:S01]  /*d370*/  LEA.HI R4, R54, R207, RZ, 0x1d ;  /* 0x000000cf36047211 */ /* 0x004fe200078fe8ff */
[----:B-1----:R-:W-:Y:S01]  /*d380*/  HADD2.F32 R35, -RZ, R59.H1_H1 ;  /* 0x3000003bff237230 */ /* 0x002fe20000004100 */
[--C-:B------:R-:W-:Y:S01]  /*d390*/  SHF.R.U64 R56, R50, 0x10, R51.reuse ;  /* 0x0000001032387819 */ /* 0x100fe20000001233 */
[--C-:B------:R-:W-:Y:S01]  /*d3a0*/  HADD2.F32 R36, -RZ, R62.reuse.H1_H1 ;  /* 0x3000003eff247230 */ /* 0x100fe20000004100 */
[----:B------:R-:W-:Y:S01]  /*d3b0*/  SHF.R.S32.HI R7, RZ, 0x1f, R4 ;  /* 0x0000001fff077819 */ /* 0x000fe20000011404 */
[----:B------:R-:W-:Y:S01]  /*d3c0*/  IMAD.SHL.U32 R5, R4, 0x8, RZ ;  /* 0x0000000804057824 */ /* 0x000fe200078e00ff */
[----:B------:R-:W-:Y:S01]  /*d3d0*/  SHF.R.U32.HI R50, RZ, 0x10, R51 ;  /* 0x00000010ff327819 */ /* 0x000fe20000011633 */
[----:B------:R-:W-:Y:S01]  /*d3e0*/  HADD2.F32 R62, -RZ, R62.H0_H0 ;  /* 0x2000003eff3e7230 */ /* 0x000fe20000004100 */
[----:B------:R-:W-:Y:S02]  /*d3f0*/  LEA.HI R7, R7, R4, RZ, 0x3 ;  /* 0x0000000407077211 */ /* 0x000fe400078f18ff */
[----:B------:R-:W-:-:S02]  /*d400*/  LOP3.LUT R4, R198, 0x38, R5, 0xf8, !PT ;  /* 0x00000038c6047812 */ /* 0x000fc400078ef805 */
[--C-:B------:R-:W-:Y:S01]  /*d410*/  SHF.R.U64 R48, R38, 0x10, R39.reuse ;  /* 0x0000001026307819 */ /* 0x100fe20000001227 */
[----:B------:R-:W-:Y:S01]  /*d420*/  IMAD.SHL.U32 R7, R7, 0x400, RZ ;  /* 0x0000040007077824 */ /* 0x000fe200078e00ff */
[----:B------:R-:W-:Y:S02]  /*d430*/  LOP3.LUT R20, R4, R227, RZ, 0x3c, !PT ;  /* 0x000000e304147212 */ /* 0x000fe400078e3cff */
[----:B------:R-:W-:Y:S02]  /*d440*/  SHF.R.U32.HI R37, RZ, 0x10, R39 ;  /* 0x00000010ff257819 */ /* 0x000fe40000011627 */
[----:B------:R-:W-:Y:S02]  /*d450*/  LOP3.LUT R21, R7, 0x7fffe000, RZ, 0xc0, !PT ;  /* 0x7fffe00007157812 */ /* 0x000fe400078ec0ff */
[----:B------:R-:W1:Y:S01]  /*d460*/  LDS.128 R4, [R220] ;  /* 0x00000000dc047984 */ /* 0x000e620000000c00 */
[----:B------:R-:W-:Y:S01]  /*d470*/  SHF.R.U64 R47, R40, 0x10, R41 ;  /* 0x00000010282f7819 */ /* 0x000fe20000001229 */
[----:B------:R-:W-:Y:S01]  /*d480*/  HADD2.F32 R37, -RZ, R37.H0_H0 ;  /* 0x20000025ff257230 */ /* 0x000fe20000004100 */
[----:B------:R-:W-:-:S02]  /*d490*/  IADD3 R21, R20, R21, R201 ;  /* 0x0000001514157210 */ /* 0x000fc40007ffe0c9 */
[----:B------:R-:W-:Y:S02]  /*d4a0*/  SHF.R.U32.HI R45, RZ, 0x10, R41 ;  /* 0x00000010ff2d7819 */ /* 0x000fe40000011629 */
[--C-:B------:R-:W-:Y:S01]  /*d4b0*/  SHF.R.U64 R49, R52, 0x10, R53.reuse ;  /* 0x0000001034317819 */ /* 0x100fe20000001235 */
[----:B------:R-:W-:Y:S01]  /*d4c0*/  IMAD R21, R21, 0x2, R2 ;  /* 0x0000000215157824 */ /* 0x000fe200078e0202 */
[----:B------:R-:W-:-:S04]  /*d4d0*/  SHF.R.U32.HI R52, RZ, 0x10, R53 ;  /* 0x00000010ff347819 */ /* 0x000fc80000011635 */
[----:B------:R-:W2:Y:S01]  /*d4e0*/  LDS.128 R24, [R21+0x10400] ;  /* 0x0104000015187984 */ /* 0x000ea20000000c00 */
[--C-:B-1----:R-:W-:Y:S02]  /*d4f0*/  HADD2.F32 R20, -RZ, R5.reuse.H0_H0 ;  /* 0x20000005ff147230 */ /* 0x102fe40000004100 */
[----:B------:R-:W-:Y:S02]  /*d500*/  HADD2.F32 R28, -RZ, R5.H1_H1 ;  /* 0x30000005ff1c7230 */ /* 0x000fe40000004100 */
[----:B------:R-:W-:Y:S02]  /*d510*/  HADD2.F32 R5, -RZ, R4.H0_H0 ;  /* 0x20000004ff057230 */ /* 0x000fe40000004100 */
[----:B0-----:R-:W-:Y:S02]  /*d520*/  HADD2.F32 R29, -RZ, R6.H0_H0 ;  /* 0x20000006ff1d7230 */ /* 0x001fe40000004100 */
[--C-:B------:R-:W-:Y:S02]  /*d530*/  HADD2.F32 R30, -RZ, R7.reuse.H0_H0 ;  /* 0x20000007ff1e7230 */ /* 0x100fe40000004100 */
[----:B------:R-:W-:-:S02]  /*d540*/  HADD2.F32 R7, -RZ, R7.H1_H1 ;  /* 0x30000007ff077230 */ /* 0x000fc40000004100 */
[----:B------:R-:W-:Y:S02]  /*d550*/  HADD2.F32 R4, -RZ, R4.H1_H1 ;  /* 0x30000004ff047230 */ /* 0x000fe40000004100 */
[--C-:B--2---:R-:W-:Y:S02]  /*d560*/  HADD2.F32 R31, -RZ, R25.reuse.H0_H0 ;  /* 0x20000019ff1f7230 */ /* 0x104fe40000004100 */
[----:B------:R-:W-:Y:S02]  /*d570*/  HADD2.F32 R32, -RZ, R25.H1_H1 ;  /* 0x30000019ff207230 */ /* 0x000fe40000004100 */
[----:B------:R-:W-:Y:S02]  /*d580*/  HADD2.F32 R25, -RZ, R24.H0_H0 ;  /* 0x20000018ff197230 */ /* 0x000fe40000004100 */
[C---:B------:R-:W-:Y:S01]  /*d590*/  FMUL.FTZ R39, R31.reuse, R36 ;  /* 0x000000241f277220 */ /* 0x040fe20000410000 */
[----:B------:R-:W-:Y:S01]  /*d5a0*/  FMUL.FTZ R41, R31, R35 ;  /* 0x000000231f297220 */ /* 0x000fe20000410000 */
[----:B------:R-:W-:-:S02]  /*d5b0*/  HADD2.F32 R31, -RZ, R50.H0_H0 ;  /* 0x20000032ff1f7230 */ /* 0x000fc40000004100 */
[C---:B------:R-:W-:Y:S01]  /*d5c0*/  FFMA.FTZ R39, R20.reuse, R35, -R39 ;  /* 0x0000002314277223 */ /* 0x040fe20000010827 */
[----:B------:R-:W-:Y:S01]  /*d5d0*/  FFMA.FTZ R41, R20, R36, R41 ;  /* 0x0000002414297223 */ /* 0x000fe20000010029 */
[----:B------:R-:W-:Y:S02]  /*d5e0*/  HADD2.F32 R20, -RZ, R59.H0_H0 ;  /* 0x2000003bff147230 */ /* 0x000fe40000004100 */
[C---:B------:R-:W-:Y:S01]  /*d5f0*/  FMUL.FTZ R35, R32.reuse, R37 ;  /* 0x0000002520237220 */ /* 0x040fe20000410000 */
[----:B------:R-:W-:Y:S01]  /*d600*/  FMUL.FTZ R43, R32, R31 ;  /* 0x0000001f202b7220 */ /* 0x000fe20000410000 */
[C---:B------:R-:W-:Y:S01]  /*d610*/  FMUL.FTZ R36, R25.reuse, R62 ;  /* 0x0000003e19247220 */ /* 0x040fe20000410000 */
[----:B------:R-:W-:Y:S02]  /*d620*/  HADD2.F32 R33, -RZ, R26.H0_H0 ;  /* 0x2000001aff217230 */ /* 0x000fe40000004100 */
[----:B------:R-:W-:Y:S01]  /*d630*/  FMUL.FTZ R25, R25, R20 ;  /* 0x0000001419197220 */ /* 0x000fe20000410000 */
[----:B------:R-:W-:-:S02]  /*d640*/  HADD2.F32 R32, -RZ, R63.H0_H0 ;  /* 0x2000003fff207230 */ /* 0x000fc40000004100 */
[C---:B------:R-:W-:Y:S01]  /*d650*/  FFMA.FTZ R36, R5.reuse, R20, -R36 ;  /* 0x0000001405247223 */ /* 0x040fe20000010824 */
[----:B------:R-:W-:Y:S02]  /*d660*/  HADD2.F32 R34, -RZ, R27.H0_H0 ;  /* 0x2000001bff227230 */ /* 0x000fe40000004100 */
[C---:B------:R-:W-:Y:S01]  /*d670*/  FFMA.FTZ R38, R28.reuse, R31, -R35 ;  /* 0x0000001f1c267223 */ /* 0x040fe20000010823 */
[----:B------:R-:W-:Y:S01]  /*d680*/  FFMA.FTZ R40, R28, R37, R43 ;  /* 0x000000251c287223 */ /* 0x000fe2000001002b */
[--C-:B------:R-:W-:Y:S02]  /*d690*/  HADD2.F32 R20, -RZ, R44.reuse.H0_H0 ;  /* 0x2000002cff147230 */ /* 0x100fe40000004100 */
[----:B------:R-:W-:Y:S01]  /*d6a0*/  FFMA.FTZ R62, R5, R62, R25 ;  /* 0x0000003e053e7223 */ /* 0x000fe20000010019 */
[----:B------:R-:W-:Y:S02]  /*d6b0*/  HADD2.F32 R63, -RZ, R63.H1_H1 ;  /* 0x3000003fff3f7230 */ /* 0x000fe40000004100 */
[----:B------:R-:W-:Y:S01]  /*d6c0*/  FMUL.FTZ R28, R33, R32 ;  /* 0x00000020211c7220 */ /* 0x000fe20000410000 */
[----:B------:R-:W-:-:S02]  /*d6d0*/  HADD2.F32 R5, -RZ, R44.H1_H1 ;  /* 0x3000002cff057230 */ /* 0x000fc40000004100 */
[-C--:B------:R-:W-:Y:S01]  /*d6e0*/  FMUL.FTZ R44, R33, R20.reuse ;  /* 0x00000014212c7220 */ /* 0x080fe20000410000 */
[----:B------:R-:W-:Y:S02]  /*d6f0*/  HADD2.F32 R27, -RZ, R27.H1_H1 ;  /* 0x3000001bff1b7230 */ /* 0x000fe40000004100 */
        /* <DEDUP_REMOVED lines=8> */
[C---:B------:R-:W-:Y:S01]  /*d780*/  FMUL.FTZ R46, R27.reuse, R28 ;  /* 0x0000001c1b2e7220 */ /* 0x040fe20000410000 */
[----:B------:R-:W-:Y:S01]  /*d790*/  FMUL.FTZ R30, R27, R20 ;  /* 0x000000141b1e7220 */ /* 0x000fe20000410000 */
[----:B------:R-:W-:-:S02]  /*d7a0*/  HADD2.F32 R24, -RZ, R24.H1_H1 ;  /* 0x30000018ff187230 */ /* 0x000fc40000004100 */
        /* <DEDUP_REMOVED lines=26> */
.L_x_8520:
[----:B------:R-:W-:Y:S05]  /*d950*/  BSYNC B1 ;  /* 0x0000000000017941 */ /* 0x000fea0003800000 */
.L_x_8519:
[----:B-1----:R-:W-:Y:S01]  /*d960*/  PRMT R32, R0, 0x5410, R3 ;  /* 0x0000541000207816 */ /* 0x002fe20000000003 */
[----:B------:R-:W-:Y:S06]  /*d970*/  @P0 BRA `(.L_x_8504) ;  /* 0x0000000400780947 */ /* 0x000fec0003800000 */
[----:B------:R-:W-:Y:S01]  /*d980*/  LEA.HI R54, R54, R207, RZ, 0x1d ;  /* 0x000000cf36367211 */ /* 0x000fe200078fe8ff */
[----:B--23--:R-:W1:Y:S01]  /*d990*/  LDS.128 R4, [R219] ;  /* 0x00000000db047984 */ /* 0x00ce620000000c00 */
[----:B------:R-:W-:Y:S01]  /*d9a0*/  SHF.R.U32.HI R20, RZ, 0x10, R9 ;  /* 0x00000010ff147819 */ /* 0x000fe20000011609 */
[--C-:B------:R-:W-:Y:S01]  /*d9b0*/  HADD2.F32 R21, -RZ, R55.reuse.H1_H1 ;  /* 0x30000037ff157230 */ /* 0x100fe20000004100 */
[----:B------:R-:W-:Y:S01]  /*d9c0*/  SHF.R.S32.HI R3, RZ, 0x1f, R54 ;  /* 0x0000001fff037819 */ /* 0x000fe20000011436 */
[----:B------:R-:W-:Y:S01]  /*d9d0*/  IMAD.SHL.U32 R0, R54, 0x8, RZ ;  /* 0x0000000836007824 */ /* 0x000fe200078e00ff */
[----:B------:R-:W-:Y:S01]  /*d9e0*/  SHF.R.U64 R38, R12, 0x10, R13 ;  /* 0x000000100c267819 */ /* 0x000fe2000000120d */
[----:B------:R-:W-:Y:S01]  /*d9f0*/  HADD2.F32 R20, -RZ, R20.H0_H0 ;  /* 0x20000014ff147230 */ /* 0x000fe20000004100 */
[----:B------:R-:W-:Y:S01]  /*da00*/  LEA.HI R54, R3, R54, RZ, 0x3 ;  /* 0x0000003603367211 */ /* 0x000fe200078f18ff */
[----:B------:R-:W-:Y:S01]  /*da10*/  HADD2.F32 R55, -RZ, R55.H0_H0 ;  /* 0x20000037ff377230 */ /* 0x000fe20000004100 */
        /* <DEDUP_REMOVED lines=9> */
[----:B------:R-:W-:-:S02]  /*dab0*/  IADD3 R3, R3, R54, R200 ;  /* 0x0000003603037210 */ /* 0x000fc40007ffe0c8 */
[----:B------:R-:W-:Y:S02]  /*dac0*/  SHF.R.U64 R36, R8, 0x10, R9 ;  /* 0x0000001008247819 */ /* 0x000fe40000001209 */
[--C-:B------:R-:W-:Y:S01]  /*dad0*/  SHF.R.U64 R35, R10, 0x10, R11.reuse ;  /* 0x000000100a237819 */ /* 0x100fe2000000120b */
[----:B------:R-:W-:Y:S01]  /*dae0*/  IMAD R3, R3, 0x2, R2 ;  /* 0x0000000203037824 */ /* 0x000fe200078e0202 */
[----:B------:R-:W-:-:S04]  /*daf0*/  SHF.R.U32.HI R33, RZ, 0x10, R11 ;  /* 0x00000010ff217819 */ /* 0x000fc8000001160b */
        /* <DEDUP_REMOVED lines=12> */
[C---:B0-----:R-:W-:Y:S01]  /*dbc0*/  FMUL.FTZ R29, R12.reuse, R21 ;  /* 0x000000150c1d7220 */ /* 0x041fe20000410000 */
        /* <DEDUP_REMOVED lines=14> */
[--C-:B------:R-:W-:Y:S02]  /*dcb0*/  HADD2.F32 R14, -RZ, R27.reuse.H0_H0 ;  /* 0x2000001bff0e7230 */ /* 0x100fe40000004100 */
        /* <DEDUP_REMOVED lines=42> */
.L_x_8504:
[----:B------:R-:W-:Y:S05]  /*df60*/  BSYNC B0 ;  /* 0x0000000000007941 */ /* 0x000fea0003800000 */
.L_x_8476:
        /* <DEDUP_REMOVED lines=8> */
.L_x_8474:
[----:B------:R-:W-:-:S13]  /*dff0*/  ISETP.NE.AND P0, PT, R191, 0x3, PT ;  /* 0x00000003bf00780c */ /* 0x000fda0003f05270 */
[----:B------:R-:W-:Y:S05]  /*e000*/  @!P0 BRA `(.L_x_8521) ;  /* 0x0000000000048947 */ /* 0x000fea0003800000 */
[----:B------:R-:W-:Y:S01]  /*e010*/  BPT.TRAP 0x1 ;  /* 0x000000040000795c */ /* 0x000fe20000300000 */
.L_x_8521:
[----:B-1----:R-:W-:Y:S02]  /*e020*/  LEA R11, R22, R2, 0x3 ;  /* 0x00000002160b7211 */ /* 0x002fe400078e18ff */
[----:B------:R-:W-:-:S04]  /*e030*/  SHF.L.U32 R0, R186, 0x1f, RZ ;  /* 0x0000001fba007819 */ /* 0x000fc800000006ff */
[----:B------:R1:W0:Y:S01]  /*e040*/  SYNCS.PHASECHK.TRANS64.TRYWAIT P2, [R11+URZ+0x28830], R0 ;  /* 0x028830000b0075a7 */ /* 0x000222000804017f */
[----:B------:R-:W-:Y:S05]  /*e050*/  @!P0 BRA `(.L_x_8522) ;  /* 0x0000000000048947 */ /* 0x000fea0003800000 */
[----:B------:R-:W-:Y:S01]  /*e060*/  BPT.TRAP 0x1 ;  /* 0x000000040000795c */ /* 0x000fe20000300000 */
.L_x_8522:
[----:B--2---:R-:W2:Y:S02]  /*e070*/  S2R R3, SR_TID.X ;  /* 0x0000000000037919 */ /* 0x004ea40000002100 */
[----:B--2---:R-:W-:-:S04]  /*e080*/  LOP3.LUT R3, R3, 0x7f, RZ, 0xc0, !PT ;  /* 0x0000007f03037812 */ /* 0x004fc800078ec0ff */
[----:B------:R-:W-:Y:S01]  /*e090*/  ISETP.NE.AND P1, PT, R3, RZ, PT ;  /* 0x000000ff0300720c */ /* 0x000fe20003f25270 */
[----:B0-----:R-:W-:-:S12]  /*e0a0*/  @P2 BRA `(.L_x_8523) ;  /* 0x0000000000082947 */ /* 0x001fd80003800000 */
[----:B------:R-:W0:Y:S02]  /*e0b0*/  SYNCS.PHASECHK.TRANS64.TRYWAIT P2, [R11+URZ+0x28830], R0 ;  /* 0x028830000b0075a7 */ /* 0x000e24000804017f */
[----:B0-----:R-:W-:Y:S05]  /*e0c0*/  @!P2 BRA `(.L_x_8524) ;  /* 0x000001780024a947 */ /* 0x001fea0003800000 */
.L_x_8523:
[----:B------:R-:W-:Y:S05]  /*e0d0*/  WARPSYNC.ALL ;  /* 0x0000000000007948 */ /* 0x000fea0003800000 */
[----:B01----:R-:W-:Y:S01]  /*e0e0*/  VIADD R0, R2, 0x18400 ;  /* 0x0001840002007836 */ /* 0x003fe20000000000 */
[----:B------:R-:W-:Y:S01]  /*e0f0*/  R2UR UR44, R42 ;  /* 0x000000002a2c72ca */ /* 0x000fe200000e0000 */
[----:B---34-:R-:W-:Y:S01]  /*e100*/  IMAD.MOV.U32 R5, RZ, RZ, 0x40000040 ;  /* 0x40000040ff057424 */ /* 0x018fe200078e00ff */
[----:B------:R-:W-:Y:S01]  /*e110*/  WARPGROUP.ARRIVE ;  /* 0x00000000000079c5 */ /* 0x000fe20000000000 */
        /* <DEDUP_REMOVED lines=11> */
[----:B------:R-:W-:Y:S01]  /*e1d0*/  IMAD.MOV.U32 R5, RZ, RZ, 0x40000040 ;  /* 0x40000040ff057424 */ /* 0x000fe200078e00ff */
        /* <DEDUP_REMOVED lines=8> */
[----:B------:R-:W-:Y:S01]  /*e260*/  UIADD3 UR16, UR44, 0x6, URZ ;  /* 0x000000062c107890 */ /* 0x000fe2000fffe03f */
[----:B------:R-:W-:Y:S01]  /*e270*/  R2UR UR19, R9 ;  /* 0x00000000091372ca */ /* 0x000fe200000e0000 */
[----:B------:R-:W-:Y:S01]  /*e280*/  IMAD.MOV.U32 R9, RZ, RZ, 0x40000040 ;  /* 0x40000040ff097424 */ /* 0x000fe200078e00ff */
[----:B------:R-:W-:Y:S01]  /*e290*/  R2UR UR10, R8 ;  /* 0x00000000080a72ca */ /* 0x000fe200000e0000 */
[----:B------:R-:W-:Y:S01]  /*e2a0*/  VIADD R8, R4, 0x4 ;  /* 0x0000000404087836 */ /* 0x000fe20000000000 */
[----:B------:R-:W-:Y:S01]  /*e2b0*/  UIADD3 UR20, UR44, 0x400, URZ ;  /* 0x000004002c147890 */ /* 0x000fe2000fffe03f */
[----:B------:R-:W-:Y:S01]  /*e2c0*/  R2UR UR35, R5 ;  /* 0x00000000052372ca */ /* 0x000fe200000e0000 */
[----:B------:R-:W-:Y:S01]  /*e2d0*/  UMOV UR21, 0x40000040 ;  /* 0x4000004000157882 */ /* 0x000fe20000000000 */
[----:B------:R-:W-:Y:S01]  /*e2e0*/  R2UR UR23, R9 ;  /* 0x00000000091772ca */ /* 0x000fe200000e0000 */
[----:B------:R-:W-:Y:S01]  /*e2f0*/  IMAD.MOV.U32 R9, RZ, RZ, 0x40000040 ;  /* 0x40000040ff097424 */ /* 0x000fe200078e00ff */
[----:B------:R-:W-:Y:S01]  /*e300*/  R2UR UR14, R8 ;  /* 0x00000000080e72ca */ /* 0x000fe200000e0000 */
[----:B------:R-:W-:Y:S01]  /*e310*/  VIADD R8, R4, 0x6 ;  /* 0x0000000604087836 */ /* 0x000fe20000000000 */
[----:B------:R-:W-:Y:S01]  /*e320*/  HGMMA.64x128x16.F32 R24, gdesc[UR44], RZ, !UPT, gsb0 ;  /* 0x01e000002c1879f0 */ /* 0x000fe2000c0008ff */
[----:B------:R-:W-:Y:S01]  /*e330*/  UIADD3 UR24, UR44, 0x402, URZ ;  /* 0x000004022c187890 */ /* 0x000fe2000fffe03f */
[----:B------:R-:W-:Y:S01]  /*e340*/  R2UR UR27, R9 ;  /* 0x00000000091b72ca */ /* 0x000fe200000e0000 */
[----:B------:R-:W-:Y:S01]  /*e350*/  UMOV UR25, 0x40000040 ;  /* 0x4000004000197882 */ /* 0x000fe20000000000 */
[----:B------:R-:W-:Y:S01]  /*e360*/  R2UR UR18, R8 ;  /* 0x00000000081272ca */ /* 0x000fe200000e0000 */
[----:B------:R-:W-:Y:S01]  /*e370*/  VIADD R8, R4, 0x400 ;  /* 0x0000040004087836 */ /* 0x000fe20000000000 */
[----:B------:R-:W-:Y:S01]  /*e380*/  UIADD3 UR28, UR44, 0x404, URZ ;  /* 0x000004042c1c7890 */ /* 0x000fe2000fffe03f */
[----:B------:R-:W-:Y:S01]  /*e390*/  IMAD.MOV.U32 R9, RZ, RZ, 0x40000040 ;  /* 0x40000040ff097424 */ /* 0x000fe200078e00ff */
[----:B------:R-:W-:Y:S01]  /*e3a0*/  UMOV UR29, 0x40000040 ;  /* 0x40000040001d7882 */ /* 0x000fe20000000000 */
[----:B------:R-:W-:Y:S01]  /*e3b0*/  UIADD3 UR32, UR44, 0x406, URZ ;  /* 0x000004062c207890 */ /* 0x000fe2000fffe03f */
[----:B------:R-:W-:Y:S01]  /*e3c0*/  R2UR UR22, R8 ;  /* 0x00000000081672ca */ /* 0x000fe200000e0000 */
[----:B------:R-:W-:Y:S01]  /*e3d0*/  VIADD R8, R4, 0x402 ;  /* 0x0000040204087836 */ /* 0x000fe20000000000 */
[----:B------:R-:W-:Y:S01]  /*e3e0*/  R2UR UR31, R9 ;  /* 0x00000000091f72ca */ /* 0x000fe200000e0000 */
[----:B------:R-:W-:Y:S01]  /*e3f0*/  UMOV UR33, 0x40000040 ;  /* 0x4000004000217882 */ /* 0x000fe20000000000 */
[----:B------:R-:W0:Y:S01]  /*e400*/  LDC R0, c[0x0][0x448] ;  /* 0x00011200ff007b82 */ /* 0x000e220000000800 */
[----:B------:R-:W-:Y:S01]  /*e410*/  ULDC UR4, c[0x0][0x9dc] ;  /* 0x0002770000047ab9 */ /* 0x000fe20000000800 */
[----:B------:R-:W-:Y:S01]  /*e420*/  R2UR UR26, R8 ;  /* 0x00000000081a72ca */ /* 0x000fe200000e0000 */
[C---:B------:R-:W-:Y:S01]  /*e430*/  VIADD R8, R4.reuse, 0x404 ;  /* 0x0000040404087836 */ /* 0x040fe20000000000 */
[----:B------:R-:W-:Y:S01]  /*e440*/  IADD3 R4, R4, 0x406, RZ ;  /* 0x0000040604047810 */ /* 0x000fe20007ffe0ff */
[----:B------:R-:W-:-:S03]  /*e450*/  IMAD.U32 R6, RZ, RZ, UR4 ;  /* 0x00000004ff067e24 */ /* 0x000fc6000f8e00ff */
[----:B------:R-:W-:Y:S01]  /*e460*/  R2UR UR30, R8 ;  /* 0x00000000081e72ca */ /* 0x000fe200000e0000 */
[----:B------:R-:W1:Y:S01]  /*e470*/  LDC.64 R12, c[0x0][0x9e0] ;  /* 0x00027800ff0c7b82 */ /* 0x000e620000000a00 */
[----:B------:R-:W-:Y:S02]  /*e480*/  R2UR UR34, R4 ;  /* 0x00000000042272ca */ /* 0x000fe400000e0000 */
[----:B------:R-:W-:Y:S02]  /*e490*/  LOP3.LUT R8, RZ, R6, RZ, 0x33, !PT ;  /* 0x00000006ff087212 */ /* 0x000fe400078e33ff */
[----:B0-----:R-:W-:Y:S01]  /*e4a0*/  ISETP.NE.AND P2, PT, R0, 0x1, PT ;  /* 0x000000010000780c */ /* 0x001fe20003f45270 */
[----:B------:R-:W-:-:S04]  /*e4b0*/  IMAD.IADD R0, R195, 0x1, R193 ;  /* 0x00000001c3007824 */ /* 0x000fc800078e02c1 */
[----:B------:R-:W-:Y:S01]  /*e4c0*/  IMAD.MOV.U32 R9, RZ, RZ, R0 ;  /* 0x000000ffff097224 */ /* 0x000fe200078e0000 */
[----:B-1----:R-:W-:-:S07]  /*e4d0*/  ISETP.GE.AND P3, PT, R13, 0x1, PT ;  /* 0x000000010d00780c */ /* 0x002fce0003f66270 */
[----:B------:R-:W0:Y:S08]  /*e4e0*/  @P2 LDC R3, c[0x0][0x44c] ;  /* 0x00011300ff032b82 */ /* 0x000e300000000800 */
[----:B------:R-:W1:Y:S01]  /*e4f0*/  @P2 LDC R4, c[0x0][0x450] ;  /* 0x00011400ff042b82 */ /* 0x000e620000000800 */
[----:B0-----:R-:W-:-:S04]  /*e500*/  @P2 IMAD.HI.U32 R3, R0, R3, RZ ;  /* 0x0000000300032227 */ /* 0x001fc800078e00ff */
[----:B------:R-:W-:Y:S01]  /*e510*/  @!P1 VIADD R0, R11, 0x28840 ;  /* 0x000288400b009836 */ /* 0x000fe20000000000 */
[----:B------:R-:W-:Y:S02]  /*e520*/  LEA R11, R129, 0xffffff80, 0x7 ;  /* 0xffffff80810b7811 */ /* 0x000fe400078e38ff */
[----:B-1----:R-:W-:Y:S01]  /*e530*/  @P2 SHF.R.U32.HI R9, RZ, R4, R3 ;  /* 0x00000004ff092219 */ /* 0x002fe20000011603 */
[----:B------:R-:W-:Y:S01]  /*e540*/  IMAD.MOV.U32 R4, RZ, RZ, -0x80 ;  /* 0xffffff80ff047424 */ /* 0x000fe200078e00ff */
[----:B------:R-:W-:-:S03]  /*e550*/  @!P1 PRMT R0, RZ, 0x654, R0 ;  /* 0x00000654ff009816 */ /* 0x000fc60000000000 */
[----:B------:R-:W0:Y:S01]  /*e560*/  SHFL.IDX PT, R10, R9, RZ, 0x1c1f ;  /* 0x001c1fff090a7589 */ /* 0x000e2200000e0000 */
[----:B------:R-:W-:-:S04]  /*e570*/  IMAD R15, R129, R4, 0x80 ;  /* 0x00000080810f7424 */ /* 0x000fc800078e0204 */
[----:B------:R-:W-:-:S04]  /*e580*/  VIADD R4, R15, 0x1 ;  /* 0x000000010f047836 */ /* 0x000fc80000000000 */
[----:B------:R-:W-:-:S05]  /*e590*/  IMAD R4, R189, -0x2, R4 ;  /* 0xfffffffebd047824 */ /* 0x000fca00078e0204 */
[----:B------:R-:W-:-:S05]  /*e5a0*/  IADD3 R3, -R187, R4, R188 ;  /* 0x00000004bb037210 */ /* 0x000fca0007ffe1bc */
[C---:B------:R-:W-:Y:S02]  /*e5b0*/  IMAD.IADD R21, R3.reuse, 0x1, R12 ;  /* 0x0000000103157824 */ /* 0x040fe400078e020c */
[----:B------:R-:W-:-:S04]  /*e5c0*/  IMAD.IADD R89, R3, 0x1, R8 ;  /* 0x0000000103597824 */ /* 0x000fc800078e0208 */
[----:B0-----:R-:W-:Y:S01]  /*e5d0*/  IMAD.IADD R3, R89, 0x1, R10 ;  /* 0x0000000159037824 */ /* 0x001fe200078e020a */
[----:B------:R-:W-:Y:S02]  /*e5e0*/  WARPGROUP.DEPBAR.LE gsb0, 0x0 ;  /* 0x00008000000079c5 */ /* 0x000fe40000010000 */
[----:B------:R-:W-:-:S06]  /*e5f0*/  WARPGROUP.ARRIVE ;  /* 0x00000000000079c5 */ /* 0x000fcc0000000000 */
        /* <DEDUP_REMOVED lines=36> */
.L_x_8527:
[----:B------:R-:W-:-:S13]  /*e840*/  ISETP.NE.AND P4, PT, R13, 0x1, PT ;  /* 0x000000010d00780c */ /* 0x000fda0003f85270 */
[----:B------:R-:W0:Y:S02]  /*e850*/  @P4 LDC.64 R90, c[0x0][0x9e8] ;  /* 0x00027a00ff5a4b82 */ /* 0x000e240000000a00 */
[----:B0-----:R-:W-:-:S05]  /*e860*/  @P4 IMAD.HI.U32 R8, R4, R90, RZ ;  /* 0x0000005a04084227 */ /* 0x001fca00078e00ff */
[----:B------:R-:W-:-:S07]  /*e870*/  @P4 SHF.R.U32.HI R4, RZ, R91, R8 ;  /* 0x0000005bff044219 */ /* 0x000fce0000011608 */
.L_x_8528:
[----:B------:R-:W-:Y:S05]  /*e880*/  BSYNC B0 ;  /* 0x0000000000007941 */ /* 0x000fea0003800000 */
.L_x_8526:
[----:B------:R-:W-:-:S04]  /*e890*/  IMAD R4, R4, R13, -R11 ;  /* 0x0000000d04047224 */ /* 0x000fc800078e0a0b */
[----:B------:R-:W-:-:S05]  /*e8a0*/  IMAD R4, R189, -0x2, R4 ;  /* 0xfffffffebd047824 */ /* 0x000fca00078e0204 */
[----:B------:R-:W-:Y:S02]  /*e8b0*/  VIMNMX R3, R3, R4, !PT ;  /* 0x0000000403037248 */ /* 0x000fe40007fe0100 */
[----:B------:R-:W-:-:S07]  /*e8c0*/  VIADDMNMX R0, R4, R13, R0, PT ;  /* 0x0000000d04007246 */ /* 0x000fce0003800100 */
.L_x_8525:
        /* <DEDUP_REMOVED lines=13> */
[----:B------:R-:W-:Y:S02]  /*e9a0*/  ISETP.LT.OR P5, PT, R0, 0xa, P5 ;  /* 0x0000000a0000780c */ /* 0x000fe40002fa1670 */
[----:B------:R-:W-:Y:S02]  /*e9b0*/  P2R R94, PR, RZ, 0x40 ;  /* 0x00000040ff5e7803 */ /* 0x000fe40000000000 */
[----:B------:R-:W-:Y:S02]  /*e9c0*/  FSEL R138, R29, -INF , !P5 ;  /* 0xff8000001d8a7808 */ /* 0x000fe40006800000 */
[----:B------:R-:W-:-:S02]  /*e9d0*/  ISETP.GT.AND P5, PT, R3, 0x10, !P6 ;  /* 0x000000100300780c */ /* 0x000fc400077a4270 */
[----:B------:R-:W-:Y:S02]  /*e9e0*/  ISETP.GE.AND P6, PT, R15, 0x12, PT ;  /* 0x000000120f00780c */ /* 0x000fe40003fc6270 */
[----:B------:R-:W-:Y:S02]  /*e9f0*/  ISETP.LT.OR P5, PT, R0, 0x11, P5 ;  /* 0x000000110000780c */ /* 0x000fe40002fa1670 */
[----:B------:R-:W-:Y:S02]  /*ea00*/  P2R R95, PR, RZ, 0x40 ;  /* 0x00000040ff5f7803 */ /* 0x000fe40000000000 */
[----:B------:R-:W-:Y:S02]  /*ea10*/  FSEL R132, R32, -INF , !P5 ;  /* 0xff80000020847808 */ /* 0x000fe40006800000 */
[----:B------:R-:W-:Y:S02]  /*ea20*/  ISETP.GT.AND P5, PT, R3, 0x11, !P6 ;  /* 0x000000110300780c */ /* 0x000fe400077a4270 */
[----:B------:R-:W-:-:S02]  /*ea30*/  ISETP.GE.AND P6, PT, R15, 0x19, PT ;  /* 0x000000190f00780c */ /* 0x000fc40003fc6270 */
        /* <DEDUP_REMOVED lines=136> */
[----:B0-----:R-:W-:Y:S01]  /*f2c0*/  VIADDMNMX R120, R0, R21, R120, PT ;  /* 0x0000001500787246 */ /* 0x001fe20003800178 */
[----:B------:R-:W-:Y:S01]  /*f2d0*/  IMAD.IADD R3, R89, 0x1, R0 ;  /* 0x0000000159037824 */ /* 0x000fe200078e0200 */
        /* <DEDUP_REMOVED lines=12> */
.L_x_8531:
[----:B------:R-:W-:-:S13]  /*f3a0*/  ISETP.NE.AND P6, PT, R13, 0x1, PT ;  /* 0x000000010d00780c */ /* 0x000fda0003fc5270 */
[----:B------:R-:W0:Y:S02]  /*f3b0*/  @P6 LDC.64 R90, c[0x0][0x9e8] ;  /* 0x00027a00ff5a6b82 */ /* 0x000e240000000a00 */
[----:B0-----:R-:W-:-:S05]  /*f3c0*/  @P6 IMAD.HI.U32 R90, R0, R90, RZ ;  /* 0x0000005a005a6227 */ /* 0x001fca00078e00ff */
[----:B------:R-:W-:-:S07]  /*f3d0*/  @P6 SHF.R.U32.HI R0, RZ, R91, R90 ;  /* 0x0000005bff006219 */ /* 0x000fce000001165a */
.L_x_8532:
[----:B------:R-:W-:Y:S05]  /*f3e0*/  BSYNC B0 ;  /* 0x0000000000007941 */ /* 0x000fea0003800000 */
.L_x_8530:
[----:B------:R-:W-:-:S04]  /*f3f0*/  IMAD R0, R0, R13, -R11 ;  /* 0x0000000d00007224 */ /* 0x000fc800078e0a0b */
[----:B------:R-:W-:-:S05]  /*f400*/  IMAD R0, R189, -0x2, R0 ;  /* 0xfffffffebd007824 */ /* 0x000fca00078e0200 */
[----:B------:R-:W-:Y:S02]  /*f410*/  VIMNMX R3, R3, R0, !PT ;  /* 0x0000000003037248 */ /* 0x000fe40007fe0100 */
[----:B------:R-:W-:-:S07]  /*f420*/  VIADDMNMX R120, R0, R13, R120, PT ;  /* 0x0000000d00787246 */ /* 0x000fce0003800178 */
.L_x_8529:
[----:B------:R-:W-:Y:S01]  /*f430*/  ISETP.GT.AND P4, PT, R3, 0x1, !P4 ;  /* 0x000000010300780c */ /* 0x000fe20006784270 */
[----:B------:R-:W-:Y:S01]  /*f440*/  ULDC UR4, c[0x0][0x988] ;  /* 0x0002620000047ab9 */ /* 0x000fe20000000800 */
[----:B------:R-:W-:Y:S01]  /*f450*/  ISETP.NE.AND P6, PT, R96, RZ, PT ;  /* 0x000000ff6000720c */ /* 0x000fe20003fc5270 */
[----:B------:R-:W-:Y:S01]  /*f460*/  IMAD.U32 R11, RZ, RZ, UR4 ;  /* 0x00000004ff0b7e24 */ /* 0x000fe2000f8e00ff */
        /* <DEDUP_REMOVED lines=39> */
[----:B------:R-:W-:-:S02]  /*f6e0*/  ISETP.NE.AND P6, PT, R57, RZ, PT ;  /* 0x000000ff3900720c */ /* 0x000fc40003fc5270 */
        /* <DEDUP_REMOVED lines=36> */
[----:B------:R-:W-:Y:S01]  /*f930*/  ISETP.GT.AND P5, PT, R3, 0x78, !P5 ;  /* 0x000000780300780c */ /* 0x000fe20006fa4270 */
[----:B------:R-:W0:Y:S01]  /*f940*/  SHFL.BFLY PT, R0, R9, 0x2, 0x1f ;  /* 0x0c401f0009007f89 */ /* 0x000e2200000e0000 */
[----:B------:R-:W-:Y:S02]  /*f950*/  FSEL R50, R50, -INF , !P4 ;  /* 0xff80000032327808 */ /* 0x000fe40006000000 */
[----:B------:R-:W-:Y:S02]  /*f960*/  ISETP.NE.AND P4, PT, R99, RZ, PT ;  /* 0x000000ff6300720c */ /* 0x000fe40003f85270 */
[----:B------:R-:W-:Y:S02]  /*f970*/  ISETP.LT.OR P5, PT, R120, 0x79, P5 ;  /* 0x000000797800780c */ /* 0x000fe40002fa1670 */
[----:B------:R-:W-:Y:S02]  /*f980*/  ISETP.GT.AND P4, PT, R3, 0x31, !P4 ;  /* 0x000000310300780c */ /* 0x000fe40006784270 */
[----:B------:R-:W-:-:S02]  /*f990*/  FSEL R86, R86, -INF , !P5 ;  /* 0xff80000056567808 */ /* 0x000fc40006800000 */
[----:B------:R-:W-:-:S04]  /*f9a0*/  ISETP.LT.OR P4, PT, R120, 0x32, P4 ;  /* 0x000000327800780c */ /* 0x000fc80002781670 */
[----:B------:R-:W-:Y:S02]  /*f9b0*/  FSEL R96, R51, -INF , !P4 ;  /* 0xff80000033607808 */ /* 0x000fe40006000000 */
[----:B------:R-:W-:-:S04]  /*f9c0*/  ISETP.NE.AND P4, PT, R49, RZ, PT ;  /* 0x000000ff3100720c */ /* 0x000fc80003f85270 */
[----:B------:R-:W-:Y:S02]  /*f9d0*/  ISETP.GT.AND P4, PT, R3, 0x38, !P4 ;  /* 0x000000380300780c */ /* 0x000fe40006784270 */
[----:B0-----:R-:W-:Y:S02]  /*f9e0*/  FMNMX.FTZ R15, R9, R0, !PT ;  /* 0x00000000090f7209 */ /* 0x001fe40007810000 */
[----:B------:R-:W-:-:S03]  /*f9f0*/  ISETP.LT.OR P4, PT, R120, 0x39, P4 ;  /* 0x000000397800780c */ /* 0x000fc60002781670 */
[----:B------:R-:W0:Y:S01]  /*fa00*/  SHFL.BFLY PT, R0, R15, 0x1, 0x1f ;  /* 0x0c201f000f007f89 */ /* 0x000e2200000e0000 */
[----:B------:R-:W-:Y:S02]  /*fa10*/  FSEL R54, R54, -INF , !P4 ;  /* 0xff80000036367808 */ /* 0x000fe40006000000 */
[----:B------:R-:W-:-:S04]  /*fa20*/  ISETP.NE.AND P4, PT, R101, RZ, PT ;  /* 0x000000ff6500720c */ /* 0x000fc80003f85270 */
[----:B------:R-:W-:-:S04]  /*fa30*/  ISETP.GT.AND P4, PT, R3, 0x39, !P4 ;  /* 0x000000390300780c */ /* 0x000fc80006784270 */
[----:B------:R-:W-:-:S04]  /*fa40*/  ISETP.LT.OR P4, PT, R120, 0x3a, P4 ;  /* 0x0000003a7800780c */ /* 0x000fc80002781670 */
[----:B------:R-:W-:Y:S02]  /*fa50*/  FSEL R94, R55, -INF , !P4 ;  /* 0xff800000375e7808 */ /* 0x000fe40006000000 */
[----:B------:R-:W-:Y:S02]  /*fa60*/  ISETP.NE.AND P4, PT, R53, RZ, PT ;  /* 0x000000ff3500720c */ /* 0x000fe40003f85270 */
[----:B------:R-:W1:Y:S02]  /*fa70*/  @P2 LDC R53, c[0x0][0x450] ;  /* 0x00011400ff352b82 */ /* 0x000e640000000800 */
[----:B------:R-:W-:Y:S02]  /*fa80*/  ISETP.GT.AND P4, PT, R3, 0x40, !P4 ;  /* 0x000000400300780c */ /* 0x000fe40006784270 */
[----:B0-----:R-:W-:Y:S02]  /*fa90*/  FMNMX.FTZ R0, R15, R0, !PT ;  /* 0x000000000f007209 */ /* 0x001fe40007810000 */
[----:B------:R-:W-:-:S03]  /*faa0*/  ISETP.LT.OR P4, PT, R120, 0x41, P4 ;  /* 0x000000417800780c */ /* 0x000fc60002781670 */
[----:B------:R-:W-:Y:S01]  /*fab0*/  FMUL.FTZ R21, R0, R11 ;  /* 0x0000000b00157220 */ /* 0x000fe20000410000 */
[----:B------:R-:W-:Y:S02]  /*fac0*/  FSEL R92, R58, -INF , !P4 ;  /* 0xff8000003a5c7808 */ /* 0x000fe40006000000 */
[----:B------:R-:W-:-:S04]  /*fad0*/  ISETP.NE.AND P4, PT, R103, RZ, PT ;  /* 0x000000ff6700720c */ /* 0x000fc80003f85270 */
[----:B------:R-:W-:-:S04]  /*fae0*/  ISETP.GT.AND P4, PT, R3, 0x41, !P4 ;  /* 0x000000410300780c */ /* 0x000fc80006784270 */
[----:B------:R-:W-:-:S04]  /*faf0*/  ISETP.LT.OR P4, PT, R120, 0x42, P4 ;  /* 0x000000427800780c */ /* 0x000fc80002781670 */
        /* <DEDUP_REMOVED lines=49> */
[----:B------:R-:W-:-:S04]  /*fe10*/  FSETP.NEU.FTZ.AND P4, PT, R0, -INF , PT ;  /* 0xff8000000000780b */ /* 0x000fc80003f9d000 */
[----:B------:R-:W-:Y:S02]  /*fe20*/  FSEL R49, R21, RZ, P4 ;  /* 0x000000ff15317208 */ /* 0x000fe40002000000 */
[----:B------:R-:W-:Y:S02]  /*fe30*/  ISETP.GT.AND P4, PT, R3, RZ, !P6 ;  /* 0x000000ff0300720c */ /* 0x000fe40007784270 */
[----:B------:R-:W-:Y:S01]  /*fe40*/  ISETP.NE.AND P6, PT, R25, RZ, PT ;  /* 0x000000ff1900720c */ /* 0x000fe20003fc5270 */
[-CC-:B------:R-:W-:Y:S01]  /*fe50*/  FFMA.FTZ R32, R32, R11.reuse, -R49.reuse ;  /* 0x0000000b20207223 */ /* 0x180fe20000010831 */
[----:B------:R-:W-:Y:S01]  /*fe60*/  ISETP.LT.OR P4, PT, R120, 0x1, P4 ;  /* 0x000000017800780c */ /* 0x000fe20002781670 */
[-CC-:B------:R-:W-:Y:S01]  /*fe70*/  FFMA.FTZ R180, R5, R11.reuse, -R49.reuse ;  /* 0x0000000b05b47223 */ /* 0x180fe20000010831 */
[-CC-:B------:R-:W-:Y:S01]  /*fe80*/  FFMA.FTZ R5, R134, R11.reuse, -R49.reuse ;  /* 0x0000000b86057223 */ /* 0x180fe20000010831 */
[-CC-:B------:R-:W-:Y:S01]  /*fe90*/  FFMA.FTZ R182, R136, R11.reuse, -R49.reuse ;  /* 0x0000000b88b67223 */ /* 0x180fe20000010831 */
[----:B------:R-:W-:Y:S01]  /*fea0*/  FSEL R47, R26, -INF , !P4 ;  /* 0xff8000001a2f7808 */ /* 0x000fe20006000000 */
[-CC-:B------:R-:W-:Y:S01]  /*feb0*/  FFMA.FTZ R43, R8, R11.reuse, -R49.reuse ;  /* 0x0000000b082b7223 */ /* 0x180fe20000010831 */
[----:B------:R-:W-:Y:S01]  /*fec0*/  ISETP.GT.AND P4, PT, R3, 0x79, !P6 ;  /* 0x000000790300780c */ /* 0x000fe20007784270 */
[----:B------:R-:W-:Y:S01]  /*fed0*/  MUFU.EX2 R180, R180 ;  /* 0x000000b400b47308 */ /* 0x000fe20000000800 */
[----:B------:R-:W-:Y:S01]  /*fee0*/  FMNMX.FTZ R15, R47, R108, !PT ;  /* 0x0000006c2f0f7209 */ /* 0x000fe20007810000 */
[-CC-:B------:R-:W-:Y:S01]  /*fef0*/  FFMA.FTZ R9, R138, R11.reuse, -R49.reuse ;  /* 0x0000000b8a097223 */ /* 0x180fe20000010831 */
[----:B------:R-:W-:Y:S01]  /*ff00*/  ISETP.LT.OR P4, PT, R120, 0x7a, P4 ;  /* 0x0000007a7800780c */ /* 0x000fe20002781670 */
[--C-:B------:R-:W-:Y:S01]  /*ff10*/  FFMA.FTZ R176, R132, R11, -R49.reuse ;  /* 0x0000000b84b07223 */ /* 0x100fe20000010831 */
[----:B------:R-:W-:Y:S01]  /*ff20*/  FMNMX.FTZ R15, R30, R15, !PT ;  /* 0x0000000f1e0f7209 */ /* 0x000fe20007810000 */
[--C-:B------:R-:W-:Y:S01]  /*ff30*/  FFMA.FTZ R130, R130, R11, -R49.reuse ;  /* 0x0000000b82827223 */ /* 0x100fe20000010831 */
[----:B------:R-:W-:Y:S01]  /*ff40*/  FSEL R26, R87, -INF , !P4 ;  /* 0xff800000571a7808 */ /* 0x000fe20006000000 */
        /* <DEDUP_REMOVED lines=33> */
[----:B------:R-:W-:Y:S01]  /*10160*/  FMNMX.FTZ R25, R98, R25, !PT ;  /* 0x0000001962197209 */ /* 0x000fe20007810000 */
[----:B------:R-:W1:Y:S03]  /*10170*/  @P2 LDC R40, c[0x0][0x44c] ;  /* 0x00011300ff282b82 */ /* 0x000e660000000800 */
[----:B------:R-:W-:-:S03]  /*10180*/  FMNMX.FTZ R27, R50, R25, !PT ;  /* 0x00000019321b7209 */ /* 0x000fc60007810000 */
[----:B------:R-:W4:Y:S01]  /*10190*/  MUFU.EX2 R15, R130 ;  /* 0x00000082000f7308 */ /* 0x000f220000000800 */
[----:B------:R-:W-:-:S04]  /*101a0*/  FMNMX.FTZ R27, R96, R27, !PT ;  /* 0x0000001b601b7209 */ /* 0x000fc80007810000 */
[----:B------:R-:W-:-:S03]  /*101b0*/  FMNMX.FTZ R27, R54, R27, !PT ;  /* 0x0000001b361b7209 */ /* 0x000fc60007810000 */
[----:B------:R-:W4:Y:S01]  /*101c0*/  MUFU.EX2 R178, R178 ;  /* 0x000000b200b27308 */ /* 0x000f220000000800 */
[----:B------:R-:W-:-:S04]  /*101d0*/  FMNMX.FTZ R27, R94, R27, !PT ;  /* 0x0000001b5e1b7209 */ /* 0x000fc80007810000 */
[----:B------:R-:W-:-:S03]  /*101e0*/  FMNMX.FTZ R29, R92, R27, !PT ;  /* 0x0000001b5c1d7209 */ /* 0x000fc60007810000 */
[----:B------:R-:W1:Y:S01]  /*101f0*/  MUFU.EX2 R21, R124 ;  /* 0x0000007c00157308 */ /* 0x000e620000000800 */
[----:B------:R-:W-:-:S04]  /*10200*/  FMNMX.FTZ R29, R34, R29, !PT ;  /* 0x0000001d221d7209 */ /* 0x000fc80007810000 */
[----:B------:R-:W-:-:S03]  /*10210*/  FMNMX.FTZ R29, R62, R29, !PT ;  /* 0x0000001d3e1d7209 */ /* 0x000fc60007810000 */
[----:B------:R-:W1:Y:S01]  /*10220*/  MUFU.EX2 R172, R172 ;  /* 0x000000ac00ac7308 */ /* 0x000e620000000800 */
        /* <DEDUP_REMOVED lines=8> */
[----:B------:R0:W-:Y:S01]  /*102b0*/  MUFU.EX2 R31, R32 ;  /* 0x00000020001f7308 */ /* 0x0001e20000000800 */
        /* <DEDUP_REMOVED lines=9> */
[----:B0-----:R-:W-:Y:S01]  /*10350*/  FMNMX.FTZ R32, R26, R33, !PT ;  /* 0x000000211a207209 */ /* 0x001fe20007810000 */
[----:B------:R-:W-:-:S04]  /*10360*/  FFMA.FTZ R33, R4, R11, -R49 ;  /* 0x0000000b04217223 */ /* 0x000fc80000010831 */
[----:B------:R-:W0:Y:S02]  /*10370*/  SHFL.BFLY PT, R39, R32, 0x2, 0x1f ;  /* 0x0c401f0020277f89 */ /* 0x000e2400000e0000 */
        /* <DEDUP_REMOVED lines=11> */
[----:B------:R-:W-:-:S03]  /*10430*/  FFMA.FTZ R45, R24, R11, -R49 ;  /* 0x0000000b182d7223 */ /* 0x000fc60000010831 */
[C---:B------:R-:W-:Y:S01]  /*10440*/  FSETP.NEU.FTZ.AND P4, PT, R8.reuse, -INF , PT ;  /* 0xff8000000800780b */ /* 0x040fe20003f9d000 */
[----:B------:R-:W-:Y:S02]  /*10450*/  FMUL.FTZ R4, R8, R11 ;  /* 0x0000000b08047220 */ /* 0x000fe40000410000 */
[----:B------:R-:W-:Y:S03]  /*10460*/  MUFU.EX2 R162, R162 ;  /* 0x000000a200a27308 */ /* 0x000fe60000000800 */
[----:B------:R-:W-:-:S05]  /*10470*/  FSEL R49, R4, RZ, P4 ;  /* 0x000000ff04317208 */ /* 0x000fca0002000000 */
[----:B------:R-:W-:Y:S01]  /*10480*/  MUFU.EX2 R37, R37 ;  /* 0x0000002500257308 */ /* 0x000fe20000000800 */
[-CC-:B------:R-:W-:Y:S01]  /*10490*/  FFMA.FTZ R181, R47, R11.reuse, -R49.reuse ;  /* 0x0000000b2fb57223 */ /* 0x180fe20000010831 */
[-C--:B------:R-:W-:Y:S01]  /*104a0*/  FFMA.FTZ R4, R108, R11.reuse, -R49 ;  /* 0x0000000b6c047223 */ /* 0x080fe20000010831 */
[----:B------:R-:W-:Y:S01]  /*104b0*/  FADD.FTZ R47, R180, R5 ;  /* 0x00000005b42f7221 */ /* 0x000fe20000010000 */
[-CC-:B------:R-:W-:Y:S01]  /*104c0*/  FFMA.FTZ R183, R30, R11.reuse, -R49.reuse ;  /* 0x0000000b1eb77223 */ /* 0x180fe20000010831 */
[-CC-:B------:R-:W-:Y:S01]  /*104d0*/  FFMA.FTZ R10, R106, R11.reuse, -R49.reuse ;  /* 0x0000000b6a0a7223 */ /* 0x180fe20000010831 */
[-C--:B------:R-:W-:Y:S01]  /*104e0*/  FFMA.FTZ R177, R90, R11.reuse, -R49 ;  /* 0x0000000b5ab17223 */ /* 0x080fe20000010831 */
[----:B--2---:R-:W-:Y:S01]  /*104f0*/  FADD.FTZ R36, R182, R47 ;  /* 0x0000002fb6247221 */ /* 0x004fe20000010000 */
[----:B------:R-:W-:Y:S01]  /*10500*/  MUFU.EX2 R181, R181 ;  /* 0x000000b500b57308 */ /* 0x000fe20000000800 */
[-CC-:B------:R-:W-:Y:S01]  /*10510*/  FFMA.FTZ R14, R104, R11.reuse, -R49.reuse ;  /* 0x0000000b680e7223 */ /* 0x180fe20000010831 */
[-CC-:B------:R-:W-:Y:S01]  /*10520*/  FFMA.FTZ R179, R38, R11.reuse, -R49.reuse ;  /* 0x0000000b26b37223 */ /* 0x180fe20000010831 */
[----:B---3--:R-:W-:Y:S01]  /*10530*/  FADD.FTZ R47, R9, R36 ;  /* 0x00000024092f7221 */ /* 0x008fe20000010000 */
[-CC-:B------:R-:W-:Y:S01]  /*10540*/  FFMA.FTZ R20, R102, R11.reuse, -R49.reuse ;  /* 0x0000000b66147223 */ /* 0x180fe20000010831 */
[-CC-:B------:R-:W-:Y:S01]  /*10550*/  FFMA.FTZ R173, R42, R11.reuse, -R49.reuse ;  /* 0x0000000b2aad7223 */ /* 0x180fe20000010831 */
[-C--:B------:R-:W-:Y:S01]  /*10560*/  FFMA.FTZ R24, R100, R11.reuse, -R49 ;  /* 0x0000000b64187223 */ /* 0x080fe20000010831 */
[----:B----4-:R-:W-:Y:S01]  /*10570*/  FADD.FTZ R36, R176, R47 ;  /* 0x0000002fb0247221 */ /* 0x010fe20000010000 */
[----:B------:R-:W0:Y:S01]  /*10580*/  MUFU.EX2 R4, R4 ;  /* 0x0000000400047308 */ /* 0x000e220000000800 */
[-CC-:B------:R-:W-:Y:S01]  /*10590*/  FFMA.FTZ R175, R46, R11.reuse, -R49.reuse ;  /* 0x0000000b2eaf7223 */ /* 0x180fe20000010831 */
[-CC-:B------:R-:W-:Y:S01]  /*105a0*/  FFMA.FTZ R28, R98, R11.reuse, -R49.reuse ;  /* 0x0000000b621c7223 */ /* 0x180fe20000010831 */
[----:B------:R-:W-:Y:S01]  /*105b0*/  FADD.FTZ R47, R15, R36 ;  /* 0x000000240f2f7221 */ /* 0x000fe20000010000 */
[-CC-:B------:R-:W-:Y:S01]  /*105c0*/  FFMA.FTZ R169, R50, R11.reuse, -R49.reuse ;  /* 0x0000000b32a97223 */ /* 0x180fe20000010831 */
[-CC-:B------:R-:W-:Y:S01]  /*105d0*/  FFMA.FTZ R30, R96, R11.reuse, -R49.reuse ;  /* 0x0000000b601e7223 */ /* 0x180fe20000010831 */
[-C--:B------:R-:W-:Y:S01]  /*105e0*/  FFMA.FTZ R171, R54, R11.reuse, -R49 ;  /* 0x0000000b36ab7223 */ /* 0x080fe20000010831 */
[----:B------:R-:W-:Y:S01]  /*105f0*/  FADD.FTZ R38, R178, R47 ;  /* 0x0000002fb2267221 */ /* 0x000fe20000010000 */
[----:B------:R-:W2:Y:S01]  /*10600*/  MUFU.EX2 R183, R183 ;  /* 0x000000b700b77308 */ /* 0x000ea20000000800 */
[-CC-:B------:R-:W-:Y:S01]  /*10610*/  FFMA.FTZ R32, R94, R11.reuse, -R49.reuse ;  /* 0x0000000b5e207223 */ /* 0x180fe20000010831 */
[-CC-:B------:R-:W-:Y:S01]  /*10620*/  FFMA.FTZ R165, R92, R11.reuse, -R49.reuse ;  /* 0x0000000b5ca57223 */ /* 0x180fe20000010831 */
[----:B-1----:R-:W-:Y:S01]  /*10630*/  FADD.FTZ R51, R21, R38 ;  /* 0x0000002615337221 */ /* 0x002fe20000010000 */
[-CC-:B------:R-:W-:Y:S01]  /*10640*/  FFMA.FTZ R34, R34, R11.reuse, -R49.reuse ;  /* 0x0000000b22227223 */ /* 0x180fe20000010831 */
[-CC-:B------:R-:W-:Y:S01]  /*10650*/  FFMA.FTZ R167, R62, R11.reuse, -R49.reuse ;  /* 0x0000000b3ea77223 */ /* 0x180fe20000010831 */
[-C--:B------:R-:W-:Y:S01]  /*10660*/  FFMA.FTZ R58, R58, R11.reuse, -R49 ;  /* 0x0000000b3a3a7223 */ /* 0x080fe20000010831 */
[----:B------:R-:W-:Y:S01]  /*10670*/  FADD.FTZ R38, R172, R51 ;  /* 0x00000033ac267221 */ /* 0x000fe20000010000 */
[----:B------:R-:W1:Y:S01]  /*10680*/  MUFU.EX2 R10, R10 ;  /* 0x0000000a000a7308 */ /* 0x000e620000000800 */
[----:B0-----:R-:W-:Y:S01]  /*10690*/  FADD.FTZ R36, R181, R4 ;  /* 0x00000004b5247221 */ /* 0x001fe20000010000 */
[-CC-:B------:R-:W-:Y:S01]  /*106a0*/  FFMA.FTZ R66, R66, R11.reuse, -R49.reuse ;  /* 0x0000000b42427223 */ /* 0x180fe20000010831 */
[----:B------:R-:W-:Y:S01]  /*106b0*/  FADD.FTZ R51, R25, R38 ;  /* 0x0000002619337221 */ /* 0x000fe20000010000 */
[-CC-:B------:R-:W-:Y:S01]  /*106c0*/  FFMA.FTZ R112, R112, R11.reuse, -R49.reuse ;  /* 0x0000000b70707223 */ /* 0x180fe20000010831 */
[----:B------:R-:W-:Y:S01]  /*106d0*/  F2FP.F16.F32.PACK_AB R180, R5, R180 ;  /* 0x000000b405b4723e */ /* 0x000fe200000000ff */
[-C--:B------:R-:W-:Y:S01]  /*106e0*/  FFMA.FTZ R70, R70, R11.reuse, -R49 ;  /* 0x0000000b46467223 */ /* 0x080fe20000010831 */
[----:B------:R-:W-:Y:S01]  /*106f0*/  FADD.FTZ R38, R174, R51 ;  /* 0x00000033ae267221 */ /* 0x000fe20000010000 */
[----:B------:R-:W0:Y:S01]  /*10700*/  MUFU.EX2 R177, R177 ;  /* 0x000000b100b17308 */ /* 0x000e220000000800 */
[----:B--2---:R-:W-:Y:S01]  /*10710*/  FADD.FTZ R47, R183, R36 ;  /* 0x00000024b72f7221 */ /* 0x004fe20000010000 */
[----:B------:R-:W-:Y:S01]  /*10720*/  F2FP.F16.F32.PACK_AB R182, R9, R182 ;  /* 0x000000b609b6723e */ /* 0x000fe200000000ff */
[----:B------:R-:W-:Y:S01]  /*10730*/  FADD.FTZ R51, R27, R38 ;  /* 0x000000261b337221 */ /* 0x000fe20000010000 */
[-CC-:B------:R-:W-:Y:S01]  /*10740*/  FFMA.FTZ R114, R114, R11.reuse, -R49.reuse ;  /* 0x0000000b72727223 */ /* 0x180fe20000010831 */
[-CC-:B------:R-:W-:Y:S01]  /*10750*/  FFMA.FTZ R74, R74, R11.reuse, -R49.reuse ;  /* 0x0000000b4a4a7223 */ /* 0x180fe20000010831 */
[-C--:B------:R-:W-:Y:S01]  /*10760*/  FFMA.FTZ R118, R118, R11.reuse, -R49 ;  /* 0x0000000b76767223 */ /* 0x080fe20000010831 */
[----:B------:R-:W-:Y:S01]  /*10770*/  FADD.FTZ R38, R168, R51 ;  /* 0x00000033a8267221 */ /* 0x000fe20000010000 */
[----:B------:R-:W2:Y:S01]  /*10780*/  MUFU.EX2 R14, R14 ;  /* 0x0000000e000e7308 */ /* 0x000ea20000000800 */
[----:B-1----:R-:W-:Y:S01]  /*10790*/  FADD.FTZ R36, R10, R47 ;  /* 0x0000002f0a247221 */ /* 0x002fe20000010000 */
[-CC-:B------:R-:W-:Y:S01]  /*107a0*/  FFMA.FTZ R78, R78, R11.reuse, -R49.reuse ;  /* 0x0000000b4e4e7223 */ /* 0x180fe20000010831 */
[----:B------:R-:W-:Y:S01]  /*107b0*/  FADD.FTZ R51, R29, R38 ;  /* 0x000000261d337221 */ /* 0x000fe20000010000 */
        /* <DEDUP_REMOVED lines=8> */
[----:B------:R-:W-:Y:S01]  /*10840*/  FFMA.FTZ R26, R26, R11, -R49 ;  /* 0x0000000b1a1a7223 */ /* 0x000fe20000010831 */
[----:B------:R-:W-:Y:S01]  /*10850*/  F2FP.F16.F32.PACK_AB R181, R4, R181 ;  /* 0x000000b504b5723e */ /* 0x000fe200000000ff */
[----:B------:R-:W-:-:S04]  /*10860*/  @P2 IMAD.HI.U32 R42, R193, R40, RZ ;  /* 0x00000028c12a2227 */ /* 0x000fc800078e00ff */
[----:B------:R-:W-:Y:S01]  /*10870*/  FADD.FTZ R38, R164, R51 ;  /* 0x00000033a4267221 */ /* 0x000fe20000010000 */
[----:B------:R-:W0:Y:S01]  /*10880*/  MUFU.EX2 R20, R20 ;  /* 0x0000001400147308 */ /* 0x000e220000000800 */
[----:B--2---:R-:W-:Y:S01]  /*10890*/  FADD.FTZ R36, R14, R47 ;  /* 0x0000002f0e247221 */ /* 0x004fe20000010000 */
[C---:B------:R-:W-:Y:S01]  /*108a0*/  F2FP.F16.F32.PACK_AB R164, R3.reuse, R164 ;  /* 0x000000a403a4723e */ /* 0x040fe200000000ff */
[----:B------:R-:W-:Y:S01]  /*108b0*/  FADD.FTZ R51, R3, R38 ;  /* 0x0000002603337221 */ /* 0x000fe20000010000 */
[----:B------:R-:W-:Y:S01]  /*108c0*/  IMAD.MOV.U32 R40, RZ, RZ, R193 ;  /* 0x000000ffff287224 */ /* 0x000fe200078e00c1 */
[----:B------:R-:W-:Y:S02]  /*108d0*/  @P2 SHF.R.U32.HI R40, RZ, R53, R42 ;  /* 0x00000035ff282219 */ /* 0x000fe4000001162a */
[----:B------:R-:W-:Y:S01]  /*108e0*/  FADD.FTZ R38, R166, R51 ;  /* 0x00000033a6267221 */ /* 0x000fe20000010000 */
[----:B------:R-:W2:Y:S01]  /*108f0*/  MUFU.EX2 R173, R173 ;  /* 0x000000ad00ad7308 */ /* 0x000ea20000000800 */
[----:B-1----:R-:W-:Y:S01]  /*10900*/  FADD.FTZ R47, R179, R36 ;  /* 0x00000024b32f7221 */ /* 0x002fe20000010000 */
[----:B------:R-:W-:-:S02]  /*10910*/  IMAD.IADD R127, R127, 0x1, R40 ;  /* 0x000000017f7f7824 */ /* 0x000fc400078e0228 */
[----:B------:R-:W-:Y:S01]  /*10920*/  FADD.FTZ R51, R33, R38 ;  /* 0x0000002621337221 */ /* 0x000fe20000010000 */
[----:B------:R-:W-:Y:S02]  /*10930*/  F2FP.F16.F32.PACK_AB R176, R15, R176 ;  /* 0x000000b00fb0723e */ /* 0x000fe400000000ff */
[----:B------:R-:W-:Y:S01]  /*10940*/  F2FP.F16.F32.PACK_AB R178, R21, R178 ;  /* 0x000000b215b2723e */ /* 0x000fe200000000ff */
[----:B------:R-:W-:Y:S01]  /*10950*/  FADD.FTZ R38, R160, R51 ;  /* 0x00000033a0267221 */ /* 0x000fe20000010000 */
[----:B------:R-:W1:Y:S01]  /*10960*/  MUFU.EX2 R24, R24 ;  /* 0x0000001800187308 */ /* 0x000e620000000800 */
[----:B0-----:R-:W-:Y:S01]  /*10970*/  FADD.FTZ R36, R20, R47 ;  /* 0x0000002f14247221 */ /* 0x001fe20000010000 */
[----:B------:R-:W-:Y:S01]  /*10980*/  F2FP.F16.F32.PACK_AB R172, R25, R172 ;  /* 0x000000ac19ac723e */ /* 0x000fe200000000ff */
[----:B------:R-:W-:Y:S01]  /*10990*/  IMAD.IADD R12, R127, 0x1, R12 ;  /* 0x000000017f0c7824 */ /* 0x000fe200078e020c */
[----:B------:R-:W-:Y:S02]  /*109a0*/  F2FP.F16.F32.PACK_AB R174, R27, R174 ;  /* 0x000000ae1bae723e */ /* 0x000fe400000000ff */
[----:B------:R-:W-:-:S02]  /*109b0*/  F2FP.F16.F32.PACK_AB R168, R29, R168 ;  /* 0x000000a81da8723e */ /* 0x000fc400000000ff */
[----:B------:R-:W0:Y:S01]  /*109c0*/  MUFU.EX2 R175, R175 ;  /* 0x000000af00af7308 */ /* 0x000e220000000800 */
[----:B--2---:R-:W-:Y:S01]  /*109d0*/  FADD.FTZ R47, R173, R36 ;  /* 0x00000024ad2f7221 */ /* 0x004fe20000010000 */
[----:B------:R-:W-:Y:S02]  /*109e0*/  F2FP.F16.F32.PACK_AB R170, R31, R170 ;  /* 0x000000aa1faa723e */ /* 0x000fe400000000ff */
[----:B------:R-:W-:Y:S02]  /*109f0*/  F2FP.F16.F32.PACK_AB R166, R33, R166 ;  /* 0x000000a621a6723e */ /* 0x000fe400000000ff */
[----:B------:R-:W-:Y:S02]  /*10a00*/  F2FP.F16.F32.PACK_AB R160, R35, R160 ;  /* 0x000000a023a0723e */ /* 0x000fe400000000ff */
[----:B------:R-:W2:Y:S01]  /*10a10*/  MUFU.EX2 R28, R28 ;  /* 0x0000001c001c7308 */ /* 0x000ea20000000800 */
[----:B-1----:R-:W-:Y:S01]  /*10a20*/  FADD.FTZ R36, R24, R47 ;  /* 0x0000002f18247221 */ /* 0x002fe20000010000 */
[----:B------:R-:W-:-:S02]  /*10a30*/  F2FP.F16.F32.PACK_AB R183, R10, R183 ;  /* 0x000000b70ab7723e */ /* 0x000fc400000000ff */
[----:B------:R-:W-:Y:S02]  /*10a40*/  F2FP.F16.F32.PACK_AB R177, R14, R177 ;  /* 0x000000b10eb1723e */ /* 0x000fe400000000ff */
[----:B------:R-:W-:Y:S02]  /*10a50*/  F2FP.F16.F32.PACK_AB R179, R20, R179 ;  /* 0x000000b314b3723e */ /* 0x000fe400000000ff */
[----:B------:R-:W1:Y:S01]  /*10a60*/  MUFU.EX2 R169, R169 ;  /* 0x000000a900a97308 */ /* 0x000e620000000800 */
[----:B0-----:R-:W-:Y:S01]  /*10a70*/  FADD.FTZ R47, R175, R36 ;  /* 0x00000024af2f7221 */ /* 0x001fe20000010000 */
[----:B------:R-:W-:-:S06]  /*10a80*/  F2FP.F16.F32.PACK_AB R173, R24, R173 ;  /* 0x000000ad18ad723e */ /* 0x000fcc00000000ff */
        /* <DEDUP_REMOVED lines=12> */
[----:B------:R-:W-:Y:S01]  /*10b50*/  FADD.FTZ R47, R35, R38 ;  /* 0x00000026232f7221 */ /* 0x000fe20000010000 */
[----:B------:R-:W-:-:S03]  /*10b60*/  F2FP.F16.F32.PACK_AB R171, R32, R171 ;  /* 0x000000ab20ab723e */ /* 0x000fc600000000ff */
[----:B------:R-:W-:Y:S01]  /*10b70*/  FADD.FTZ R38, R162, R47 ;  /* 0x0000002fa2267221 */ /* 0x000fe20000010000 */
[----:B------:R-:W-:Y:S01]  /*10b80*/  F2FP.F16.F32.PACK_AB R162, R37, R162 ;  /* 0x000000a225a2723e */ /* 0x000fe200000000ff */
[----:B------:R-:W1:Y:S01]  /*10b90*/  MUFU.EX2 R167, R167 ;  /* 0x000000a700a77308 */ /* 0x000e620000000800 */
[----:B0-----:R-:W-:Y:S01]  /*10ba0*/  FADD.FTZ R5, R165, R36 ;  /* 0x00000024a5057221 */ /* 0x001fe20000010000 */
[----:B------:R-:W-:-:S06]  /*10bb0*/  FADD.FTZ R9, R37, R38 ;  /* 0x0000002625097221 */ /* 0x000fcc0000010000 */
[----:B------:R-:W0:Y:S01]  /*10bc0*/  MUFU.EX2 R156, R156 ;  /* 0x0000009c009c7308 */ /* 0x000e220000000800 */
[C---:B--2---:R-:W-:Y:S01]  /*10bd0*/  FADD.FTZ R36, R34.reuse, R5 ;  /* 0x0000000522247221 */ /* 0x044fe20000010000 */
[----:B------:R-:W-:-:S06]  /*10be0*/  F2FP.F16.F32.PACK_AB R165, R34, R165 ;  /* 0x000000a522a5723e */ /* 0x000fcc00000000ff */
[----:B------:R-:W2:Y:S01]  /*10bf0*/  MUFU.EX2 R58, R58 ;  /* 0x0000003a003a7308 */ /* 0x000ea20000000800 */
[----:B-1----:R-:W-:-:S07]  /*10c00*/  FADD.FTZ R5, R167, R36 ;  /* 0x00000024a7057221 */ /* 0x002fce0000010000 */
[----:B------:R-:W1:Y:S01]  /*10c10*/  MUFU.EX2 R39, R39 ;  /* 0x0000002700277308 */ /* 0x000e620000000800 */
[----:B0-----:R-:W-:-:S07]  /*10c20*/  FADD.FTZ R36, R156, R9 ;  /* 0x000000099c247221 */ /* 0x001fce0000010000 */
[----:B------:R-:W0:Y:S01]  /*10c30*/  MUFU.EX2 R66, R66 ;  /* 0x0000004200427308 */ /* 0x000e220000000800 */
[C---:B--2---:R-:W-:Y:S01]  /*10c40*/  FADD.FTZ R5, R58.reuse, R5 ;  /* 0x000000053a057221 */ /* 0x044fe20000010000 */
[----:B------:R-:W-:-:S06]  /*10c50*/  F2FP.F16.F32.PACK_AB R167, R58, R167 ;  /* 0x000000a73aa7723e */ /* 0x000fcc00000000ff */
        /* <DEDUP_REMOVED lines=27> */
[----:B------:R-:W-:-:S06]  /*10e10*/  F2FP.F16.F32.PACK_AB R158, R41, R158 ;  /* 0x0000009e299e723e */ /* 0x000fcc00000000ff */
[----:B------:R-:W0:Y:S01]  /*10e20*/  MUFU.EX2 R153, R126 ;  /* 0x0000007e00997308 */ /* 0x000e220000000800 */
[----:B--2---:R-:W-:-:S07]  /*10e30*/  FADD.FTZ R4, R82, R3 ;  /* 0x0000000352047221 */ /* 0x004fce0000010000 */
[----:B------:R-:W2:Y:S01]  /*10e40*/  MUFU.EX2 R43, R43 ;  /* 0x0000002b002b7308 */ /* 0x000ea20000000800 */
[----:B-1----:R-:W-:-:S07]  /*10e50*/  FADD.FTZ R38, R152, R5 ;  /* 0x0000000598267221 */ /* 0x002fce0000010000 */
[----:B------:R-:W1:Y:S01]  /*10e60*/  MUFU.EX2 R86, R86 ;  /* 0x0000005600567308 */ /* 0x000e620000000800 */
[C---:B0-----:R-:W-:Y:S01]  /*10e70*/  FADD.FTZ R3, R153.reuse, R4 ;  /* 0x0000000499037221 */ /* 0x041fe20000010000 */
[----:B------:R-:W-:-:S06]  /*10e80*/  F2FP.F16.F32.PACK_AB R153, R153, R82 ;  /* 0x000000529999723e */ /* 0x000fcc00000000ff */
[----:B------:R-:W0:Y:S01]  /*10e90*/  MUFU.EX2 R154, R154 ;  /* 0x0000009a009a7308 */ /* 0x000e220000000800 */
[C---:B--2---:R-:W-:Y:S01]  /*10ea0*/  FADD.FTZ R5, R43.reuse, R38 ;  /* 0x000000262b057221 */ /* 0x044fe20000010000 */
[----:B------:R-:W-:-:S06]  /*10eb0*/  F2FP.F16.F32.PACK_AB R152, R43, R152 ;  /* 0x000000982b98723e */ /* 0x000fcc00000000ff */
[----:B------:R-:W2:Y:S01]  /*10ec0*/  MUFU.EX2 R155, R26 ;  /* 0x0000001a009b7308 */ /* 0x000ea20000000800 */
[----:B-1----:R-:W-:-:S07]  /*10ed0*/  FADD.FTZ R4, R86, R3 ;  /* 0x0000000356047221 */ /* 0x002fce0000010000 */
[----:B------:R-:W1:Y:S01]  /*10ee0*/  MUFU.EX2 R45, R45 ;  /* 0x0000002d002d7308 */ /* 0x000e620000000800 */
[----:B0-----:R-:W-:Y:S01]  /*10ef0*/  FADD.FTZ R38, R154, R5 ;  /* 0x000000059a267221 */ /* 0x001fe20000010000 */
[C---:B--2---:R-:W-:Y:S01]  /*10f00*/  FADD.FTZ R3, R155.reuse, R4 ;  /* 0x000000049b037221 */ /* 0x044fe20000010000 */
[----:B------:R-:W-:Y:S02]  /*10f10*/  F2FP.F16.F32.PACK_AB R155, R155, R86 ;  /* 0x000000569b9b723e */ /* 0x000fe400000000ff */
[----:B------:R-:W-:Y:S01]  /*10f20*/  IADD3 R4, R129, -0x2, RZ ;  /* 0xfffffffe81047810 */ /* 0x000fe20007ffe0ff */
[C---:B-1----:R-:W-:Y:S01]  /*10f30*/  FADD.FTZ R5, R45.reuse, R38 ;  /* 0x000000262d057221 */ /* 0x042fe20000010000 */
[----:B------:R-:W-:Y:S01]  /*10f40*/  F2FP.F16.F32.PACK_AB R154, R45, R154 ;  /* 0x0000009a2d9a723e */ /* 0x000fe200000000ff */
        /* <DEDUP_REMOVED lines=12> */
.L_x_8535:
[----:B------:R-:W-:-:S13]  /*11010*/  ISETP.NE.AND P4, PT, R13, 0x1, PT ;  /* 0x000000010d00780c */ /* 0x000fda0003f85270 */
[----:B------:R-:W0:Y:S02]  /*11020*/  @P4 LDC.64 R14, c[0x0][0x9e8] ;  /* 0x00027a00ff0e4b82 */ /* 0x000e240000000a00 */
[----:B0-----:R-:W-:-:S05]  /*11030*/  @P4 IMAD.HI.U32 R10, R9, R14, RZ ;  /* 0x0000000e090a4227 */ /* 0x001fca00078e00ff */
[----:B------:R-:W-:-:S07]  /*11040*/  @P4 SHF.R.U32.HI R9, RZ, R15, R10 ;  /* 0x0000000fff094219 */ /* 0x000fce000001160a */
.L_x_8536:
[----:B------:R-:W-:Y:S05]  /*11050*/  BSYNC B0 ;  /* 0x0000000000007941 */ /* 0x000fea0003800000 */
.L_x_8534:
[----:B------:R-:W-:-:S05]  /*11060*/  IMAD R9, R9, R13, R13 ;  /* 0x0000000d09097224 */ /* 0x000fca00078e020d */
[----:B------:R-:W-:-:S07]  /*11070*/  VIMNMX R12, R12, R9, PT ;  /* 0x000000090c0c7248 */ /* 0x000fce0003fe0100 */
.L_x_8533:
[----:B------:R-:W-:Y:S01]  /*11080*/  SHF.R.S32.HI R9, RZ, 0x1f, R12 ;  /* 0x0000001fff097819 */ /* 0x000fe2000001140c */
[----:B------:R-:W-:Y:S01]  /*11090*/  ULDC UR4, c[0x0][0x9e4] ;  /* 0x0002790000047ab9 */ /* 0x000fe20000000800 */
[----:B------:R-:W-:Y:S01]  /*110a0*/  ULDC UR5, c[0x0][0x9e4] ;  /* 0x0002790000057ab9 */ /* 0x000fe20000000800 */
[----:B------:R-:W-:Y:S01]  /*110b0*/  ULDC UR6, c[0x0][0x9dc] ;  /* 0x0002770000067ab9 */ /* 0x000fe20000000800 */
[----:B------:R-:W-:Y:S01]  /*110c0*/  LEA.HI R9, R9, R12, RZ, 0x7 ;  /* 0x0000000c09097211 */ /* 0x000fe200078f38ff */
[----:B------:R-:W-:Y:S01]  /*110d0*/  ULDC UR37, c[0x0][0x9dc] ;  /* 0x0002770000257ab9 */ /* 0x000fe20000000800 */
[----:B------:R-:W-:Y:S01]  /*110e0*/  ULDC UR48, c[0x0][0x9e0] ;  /* 0x0002780000307ab9 */ /* 0x000fe20000000800 */
[----:B------:R-:W-:Y:S01]  /*110f0*/  ULDC UR7, c[0x0][0x9e0] ;  /* 0x0002780000077ab9 */ /* 0x000fe20000000800 */
[----:B------:R-:W-:Y:S02]  /*11100*/  SHF.R.S32.HI R9, RZ, 0x7, R9 ;  /* 0x00000007ff097819 */ /* 0x000fe40000011409 */
[----:B------:R-:W-:-:S02]  /*11110*/  CS2R R150, SRZ ;  /* 0x0000000000967805 */ /* 0x000fc4000001ff00 */
[----:B------:R-:W-:Y:S02]  /*11120*/  CS2R R148, SRZ ;  /* 0x0000000000947805 */ /* 0x000fe4000001ff00 */
[----:B------:R-:W-:Y:S02]  /*11130*/  CS2R R146, SRZ ;  /* 0x0000000000927805 */ /* 0x000fe4000001ff00 */
[----:B------:R-:W-:Y:S02]  /*11140*/  VIMNMX R14, R196, R9, !PT ;  /* 0x00000009c40e7248 */ /* 0x000fe40007fe0100 */
[----:B------:R-:W-:Y:S02]  /*11150*/  CS2R R144, SRZ ;  /* 0x0000000000907805 */ /* 0x000fe4000001ff00 */
[----:B------:R-:W-:Y:S02]  /*11160*/  CS2R R142, SRZ ;  /* 0x00000000008e7805 */ /* 0x000fe4000001ff00 */
[----:B------:R-:W-:-:S02]  /*11170*/  CS2R R140, SRZ ;  /* 0x00000000008c7805 */ /* 0x000fc4000001ff00 */
[----:B------:R-:W-:Y:S02]  /*11180*/  ISETP.GE.AND P4, PT, R4, R14, PT ;  /* 0x0000000e0400720c */ /* 0x000fe40003f86270 */
        /* <DEDUP_REMOVED lines=12> */
[----:B-----5:R-:W-:Y:S02]  /*11250*/  CS2R R114, SRZ ;  /* 0x0000000000727805 */ /* 0x020fe4000001ff00 */
        /* <DEDUP_REMOVED lines=13> */
[----:B------:R-:W-:Y:S06]  /*11330*/  @!P4 BRA `(.L_x_8537) ;  /* 0x0000003000a8c947 */ /* 0x000fec0003800000 */
[----:B------:R-:W-:-:S07]  /*11340*/  IMAD.MOV.U32 R151, RZ, RZ, RZ ;  /* 0x000000ffff977224 */ /* 0x000fce00078e00ff */
.L_x_8555:
[----:B------:R-:W-:Y:S01]  /*11350*/  VIADD R15, R22, 0x1 ;  /* 0x00000001160f7836 */ /* 0x000fe20000000000 */
[----:B------:R-:W-:Y:S05]  /*11360*/  YIELD ;  /* 0x0000000000007946 */ /* 0x000fea0003800000 */
[----:B------:R-:W-:-:S04]  /*11370*/  ISETP.NE.AND P4, PT, R15, 0x2, PT ;  /* 0x000000020f00780c */ /* 0x000fc80003f85270 */
[----:B------:R-:W-:Y:S02]  /*11380*/  SEL R9, RZ, 0x1, P4 ;  /* 0x00000001ff097807 */ /* 0x000fe40002000000 */
[----:B------:R-:W-:Y:S02]  /*11390*/  SEL R15, R15, RZ, P4 ;  /* 0x000000ff0f0f7207 */ /* 0x000fe40002000000 */
[----:B------:R-:W-:Y:S02]  /*113a0*/  ISETP.NE.AND P4, PT, R194, RZ, PT ;  /* 0x000000ffc200720c */ /* 0x000fe40003f85270 */
[----:B------:R-:W-:-:S11]  /*113b0*/  LOP3.LUT R9, R186, R9, RZ, 0x3c, !PT ;  /* 0x00000009ba097212 */ /* 0x000fd600078e3cff */
[----:B------:R-:W-:Y:S05]  /*113c0*/  @P4 BRA `(.L_x_8538) ;  /* 0x0000000000304947 */ /* 0x000fea0003800000 */
[----:B------:R-:W-:Y:S05]  /*113d0*/  @!P0 BRA `(.L_x_8539) ;  /* 0x0000000000048947 */ /* 0x000fea0003800000 */
[----:B------:R-:W-:Y:S01]  /*113e0*/  BPT.TRAP 0x1 ;  /* 0x000000040000795c */ /* 0x000fe20000300000 */
.L_x_8539:
[----:B------:R-:W-:Y:S01]  /*113f0*/  IMAD R11, R15, 0x8, R2 ;  /* 0x000000080f0b7824 */ /* 0x000fe200078e0202 */
[----:B------:R-:W-:-:S04]  /*11400*/  SHF.L.U32 R6, R9, 0x1f, RZ ;  /* 0x0000001f09067819 */ /* 0x000fc800000006ff */
[----:B------:R0:W1:Y:S01]  /*11410*/  SYNCS.PHASECHK.TRANS64.TRYWAIT P5, [R11+URZ+0x28830], R6 ;  /* 0x028830060b0075a7 */ /* 0x00006200080a017f */
[----:B------:R-:W-:Y:S05]  /*11420*/  @!P0 BRA `(.L_x_8540) ;  /* 0x0000000000048947 */ /* 0x000fea0003800000 */
[----:B------:R-:W-:Y:S01]  /*11430*/  BPT.TRAP 0x1 ;  /* 0x000000040000795c */ /* 0x000fe20000300000 */
.L_x_8540:
[----:B------:R-:W-:Y:S04]  /*11440*/  BSSY B0, `(.L_x_8538) ;  /* 0x0000004000007945 */ /* 0x000fe80003800000 */
[----:B-1----:R-:W-:Y:S05]  /*11450*/  @P5 BRA `(.L_x_8541) ;  /* 0x0000000000085947 */ /* 0x002fea0003800000 */
[----:B------:R-:W1:Y:S02]  /*11460*/  SYNCS.PHASECHK.TRANS64.TRYWAIT P5, [R11+URZ+0x28830], R6 ;  /* 0x028830060b0075a7 */ /* 0x000e6400080a017f */
[----:B-1----:R-:W-:Y:S05]  /*11470*/  @!P5 BRA `(.L_x_8542) ;  /* 0x00000144004cd947 */ /* 0x002fea0003800000 */
.L_x_8541:
[----:B------:R-:W-:Y:S05]  /*11480*/  BSYNC B0 ;  /* 0x0000000000007941 */ /* 0x000fea0003800000 */
.L_x_8538:
[----:B01----:R-:W0:Y:S01]  /*11490*/  S2R R6, SR_TID.X ;  /* 0x0000000000067919 */ /* 0x003e220000002100 */
[----:B------:R-:W-:Y:S05]  /*114a0*/  WARPSYNC.ALL ;  /* 0x0000000000007948 */ /* 0x000fea0003800000 */
[----:B------:R-:W-:Y:S02]  /*114b0*/  IMAD R10, R15, 0x800, R7 ;  /* 0x000008000f0a7824 */ /* 0x000fe400078e0207 */
[----:B------:R-:W-:Y:S02]  /*114c0*/  IMAD.MOV.U32 R11, RZ, RZ, 0x40000040 ;  /* 0x40000040ff0b7424 */ /* 0x000fe400078e00ff */
[C---:B------:R-:W-:Y:S01]  /*114d0*/  VIADD R12, R10.reuse, 0x2 ;  /* 0x000000020a0c7836 */ /* 0x040fe20000000000 */
[----:B------:R-:W-:Y:S01]  /*114e0*/  R2UR UR46, R10 ;  /* 0x000000000a2e72ca */ /* 0x000fe200000e0000 */
[----:B------:R-:W-:Y:S01]  /*114f0*/  IMAD.MOV.U32 R13, RZ, RZ, 0x40000040 ;  /* 0x40000040ff0d7424 */ /* 0x000fe200078e00ff */
[----:B------:R-:W-:Y:S01]  /*11500*/  R2UR UR47, R11 ;  /* 0x000000000b2f72ca */ /* 0x000fe200000e0000 */
[----:B------:R-:W-:Y:S01]  /*11510*/  IMAD.MOV.U32 R11, RZ, RZ, 0x40000040 ;  /* 0x40000040ff0b7424 */ /* 0x000fe200078e00ff */
[----:B------:R-:W-:Y:S01]  /*11520*/  R2UR UR10, R12 ;  /* 0x000000000c0a72ca */ /* 0x000fe200000e0000 */
[----:B------:R-:W-:Y:S01]  /*11530*/  VIADD R12, R10, 0x4 ;  /* 0x000000040a0c7836 */ /* 0x000fe20000000000 */
[----:B------:R-:W-:Y:S01]  /*11540*/  R2UR UR11, R13 ;  /* 0x000000000d0b72ca */ /* 0x000fe200000e0000 */
[----:B------:R-:W-:Y:S01]  /*11550*/  IMAD.MOV.U32 R13, RZ, RZ, 0x40000040 ;  /* 0x40000040ff0d7424 */ /* 0x000fe200078e00ff */
[----:B------:R-:W-:-:S02]  /*11560*/  R2UR UR35, R11 ;  /* 0x000000000b2372ca */ /* 0x000fc400000e0000 */
[----:B------:R-:W-:Y:S01]  /*11570*/  R2UR UR14, R12 ;  /* 0x000000000c0e72ca */ /* 0x000fe200000e0000 */
[----:B------:R-:W-:Y:S01]  /*11580*/  VIADD R12, R10, 0x6 ;  /* 0x000000060a0c7836 */ /* 0x000fe20000000000 */
[----:B------:R-:W-:Y:S01]  /*11590*/  R2UR UR15, R13 ;  /* 0x000000000d0f72ca */ /* 0x000fe200000e0000 */
[----:B------:R-:W-:-:S03]  /*115a0*/  IMAD.MOV.U32 R13, RZ, RZ, 0x40000040 ;  /* 0x40000040ff0d7424 */ /* 0x000fc600078e00ff */
[----:B------:R-:W-:Y:S02]  /*115b0*/  R2UR UR18, R12 ;  /* 0x000000000c1272ca */ /* 0x000fe400000e0000 */
[----:B------:R-:W-:Y:S01]  /*115c0*/  R2UR UR19, R13 ;  /* 0x000000000d1372ca */ /* 0x000fe200000e0000 */
[----:B------:R-:W-:Y:S01]  /*115d0*/  IMAD.MOV.U32 R13, RZ, RZ, 0x40000040 ;  /* 0x40000040ff0d7424 */ /* 0x000fe200078e00ff */
[----:B------:R-:W-:Y:S02]  /*115e0*/  IADD3 R12, R10, 0x400, RZ ;  /* 0x000004000a0c7810 */ /* 0x000fe40007ffe0ff */
[----:B0-----:R-:W-:Y:S02]  /*115f0*/  SHF.R.U32.HI R6, RZ, 0x7, R6 ;  /* 0x00000007ff067819 */ /* 0x001fe40000011606 */
[----:B------:R-:W-:Y:S01]  /*11600*/  R2UR UR22, R12 ;  /* 0x000000000c1672ca */ /* 0x000fe200000e0000 */
[----:B------:R-:W-:Y:S01]  /*11610*/  VIADD R12, R10, 0x402 ;  /* 0x000004020a0c7836 */ /* 0x000fe20000000000 */
[----:B------:R-:W-:Y:S01]  /*11620*/  R2UR UR23, R13 ;  /* 0x000000000d1772ca */ /* 0x000fe200000e0000 */
[----:B------:R-:W-:-:S02]  /*11630*/  VIADD R6, R6, 0x8 ;  /* 0x0000000806067836 */ /* 0x000fc40000000000 */
[----:B------:R-:W-:Y:S01]  /*11640*/  IMAD.MOV.U32 R13, RZ, RZ, 0x40000040 ;  /* 0x40000040ff0d7424 */ /* 0x000fe200078e00ff */
[----:B------:R-:W-:Y:S01]  /*11650*/  R2UR UR26, R12 ;  /* 0x000000000c1a72ca */ /* 0x000fe200000e0000 */
[C---:B------:R-:W-:Y:S01]  /*11660*/  VIADD R12, R10.reuse, 0x404 ;  /* 0x000004040a0c7836 */ /* 0x040fe20000000000 */
[----:B------:R0:W-:Y:S01]  /*11670*/  BAR.SYNC.DEFER_BLOCKING R6, 0x100 ;  /* 0x000400060000751d */ /* 0x0001e20000010000 */
[----:B------:R-:W-:Y:S01]  /*11680*/  VIADD R10, R10, 0x406 ;  /* 0x000004060a0a7836 */ /* 0x000fe20000000000 */
[----:B------:R-:W-:Y:S01]  /*11690*/  R2UR UR27, R13 ;  /* 0x000000000d1b72ca */ /* 0x000fe200000e0000 */
[----:B------:R-:W-:Y:S01]  /*116a0*/  IMAD.MOV.U32 R13, RZ, RZ, 0x40000040 ;  /* 0x40000040ff0d7424 */ /* 0x000fe200078e00ff */
[----:B------:R-:W-:Y:S02]  /*116b0*/  R2UR UR30, R12 ;  /* 0x000000000c1e72ca */ /* 0x000fe400000e0000 */
[----:B------:R-:W-:Y:S02]  /*116c0*/  R2UR UR34, R10 ;  /* 0x000000000a2272ca */ /* 0x000fe400000e0000 */
[----:B------:R-:W-:Y:S01]  /*116d0*/  R2UR UR31, R13 ;  /* 0x000000000d1f72ca */ /* 0x000fe200000e0000 */
        /* <DEDUP_REMOVED lines=27> */
.L_x_8544:
[----:B------:R-:W-:Y:S01]  /*11890*/  SHF.L.U32 R6, R186, 0x1f, RZ ;  /* 0x0000001fba067819 */ /* 0x000fe200000006ff */
[----:B------:R-:W-:-:S04]  /*118a0*/  IMAD R11, R22, 0x8, R2 ;  /* 0x00000008160b7824 */ /* 0x000fc800078e0202 */
[----:B------:R0:W1:Y:S01]  /*118b0*/  SYNCS.PHASECHK.TRANS64.TRYWAIT P4, [R11+URZ+0x28850], R6 ;  /* 0x028850060b0075a7 */ /* 0x000062000808017f */
[----:B------:R-:W-:Y:S05]  /*118c0*/  @!P0 BRA `(.L_x_8545) ;  /* 0x0000000000048947 */ /* 0x000fea0003800000 */
[----:B------:R-:W-:Y:S01]  /*118d0*/  BPT.TRAP 0x1 ;  /* 0x000000040000795c */ /* 0x000fe20000300000 */
.L_x_8545:
[----:B-1----:R-:W-:Y:S05]  /*118e0*/  @P4 BRA `(.L_x_8543) ;  /* 0x0000000000084947 */ /* 0x002fea0003800000 */
[----:B------:R-:W1:Y:S02]  /*118f0*/  SYNCS.PHASECHK.TRANS64.TRYWAIT P4, [R11+URZ+0x28850], R6 ;  /* 0x028850060b0075a7 */ /* 0x000e64000808017f */
[----:B-1----:R-:W-:Y:S05]  /*11900*/  @!P4 BRA `(.L_x_8546) ;  /* 0x00000140003cc947 */ /* 0x002fea0003800000 */
.L_x_8543:
[----:B01----:R-:W-:Y:S01]  /*11910*/  VIADD R6, R2, 0x400 ;  /* 0x0000040002067836 */ /* 0x003fe20000000000 */
[----:B------:R-:W-:Y:S05]  /*11920*/  WARPSYNC.ALL ;  /* 0x0000000000007948 */ /* 0x000fea0003800000 */
[----:B------:R-:W-:Y:S01]  /*11930*/  SHF.R.U32.HI R6, RZ, 0x4, R6 ;  /* 0x00000004ff067819 */ /* 0x000fe20000011606 */
[----:B------:R-:W-:Y:S01]  /*11940*/  WARPGROUP.ARRIVE ;  /* 0x00000000000079c5 */ /* 0x000fe20000000000 */
[----:B------:R-:W-:-:S05]  /*11950*/  IMAD.MOV.U32 R13, RZ, RZ, 0x40000040 ;  /* 0x40000040ff0d7424 */ /* 0x000fca00078e00ff */
[----:B------:R-:W0:Y:S01]  /*11960*/  S2R R20, SR_TID.X ;  /* 0x0000000000147919 */ /* 0x000e220000002100 */
[----:B------:R-:W-:-:S04]  /*11970*/  LOP3.LUT R6, R6, 0x3fff, RZ, 0xc0, !PT ;  /* 0x00003fff06067812 */ /* 0x000fc800078ec0ff */
[----:B------:R-:W-:Y:S02]  /*11980*/  LOP3.LUT R11, R6, 0x4000000, RZ, 0xfc, !PT ;  /* 0x04000000060b7812 */ /* 0x000fe400078efcff */
[----:B------:R-:W1:Y:S03]  /*11990*/  @P2 LDC R6, c[0x0][0x44c] ;  /* 0x00011300ff062b82 */ /* 0x000e660000000800 */
[----:B------:R-:W-:Y:S02]  /*119a0*/  IMAD R10, R22, 0x800, R11 ;  /* 0x00000800160a7824 */ /* 0x000fe400078e020b */
[----:B------:R-:W-:Y:S02]  /*119b0*/  IMAD.MOV.U32 R11, RZ, RZ, 0x40000040 ;  /* 0x40000040ff0b7424 */ /* 0x000fe400078e00ff */
[C---:B------:R-:W-:Y:S01]  /*119c0*/  VIADD R12, R10.reuse, 0x80 ;  /* 0x000000800a0c7836 */ /* 0x040fe20000000000 */
[----:B------:R-:W-:-:S02]  /*119d0*/  R2UR UR10, R10 ;  /* 0x000000000a0a72ca */ /* 0x000fc400000e0000 */
[----:B------:R-:W-:Y:S01]  /*119e0*/  R2UR UR11, R11 ;  /* 0x000000000b0b72ca */ /* 0x000fe200000e0000 */
[----:B------:R-:W-:-:S12]  /*119f0*/  IMAD.MOV.U32 R11, RZ, RZ, 0x40000040 ;  /* 0x40000040ff0b7424 */ /* 0x000fd800078e00ff */
[----:B------:R-:W-:Y:S01]  /*11a00*/  HGMMA.64x128x16.F32 R88, R180, gdesc[UR8].tnspB, R88, gsb0 ;  /* 0x41e00008b4587df0 */ /* 0x000fe20008000858 */
[----:B------:R-:W-:Y:S01]  /*11a10*/  R2UR UR10, R12 ;  /* 0x000000000c0a72ca */ /* 0x000fe200000e0000 */
[----:B------:R-:W-:Y:S01]  /*11a20*/  VIADD R12, R10, 0x100 ;  /* 0x000001000a0c7836 */ /* 0x000fe20000000000 */
[----:B------:R-:W-:Y:S01]  /*11a30*/  R2UR UR11, R13 ;  /* 0x000000000d0b72ca */ /* 0x000fe200000e0000 */
[----:B------:R-:W-:Y:S01]  /*11a40*/  IMAD.MOV.U32 R13, RZ, RZ, 0x40000040 ;  /* 0x40000040ff0d7424 */ /* 0x000fe200078e00ff */
[----:B0-----:R-:W-:Y:S01]  /*11a50*/  SHF.R.U32.HI R20, RZ, 0x7, R20 ;  /* 0x00000007ff147819 */ /* 0x001fe20000011614 */
[----:B------:R-:W-:Y:S02]  /*11a60*/  WARPGROUP.DEPBAR.LE gsb0, 0x0 ;  /* 0x00008000000079c5 */ /* 0x000fe40000010000 */
[----:B------:R-:W-:-:S08]  /*11a70*/  WARPGROUP.ARRIVE ;  /* 0x00000000000079c5 */ /* 0x000fd00000000000 */
        /* <DEDUP_REMOVED lines=35> */
[----:B------:R-:W-:Y:S02]  /*11cb0*/  R2UR UR10, R10 ;  /* 0x000000000a0a72ca */ /* 0x000fe400000e0000 */
[----:B------:R-:W-:Y:S02]  /*11cc0*/  R2UR UR11, R11 ;  /* 0x000000000b0b72ca */ /* 0x000fe400000e0000 */
[----:B------:R-:W0:Y:S01]  /*11cd0*/  @P2 LDC R11, c[0x0][0x450] ;  /* 0x00011400ff0b2b82 */ /* 0x000e220000000800 */
[----:B------:R-:W-:Y:S02]  /*11ce0*/  WARPGROUP.DEPBAR.LE gsb0, 0x0 ;  /* 0x00008000000079c5 */ /* 0x000fe40000010000 */
[----:B------:R-:W-:-:S08]  /*11cf0*/  WARPGROUP.ARRIVE ;  /* 0x00000000000079c5 */ /* 0x000fd00000000000 */
[----:B------:R-:W-:Y:S03]  /*11d00*/  HGMMA.64x128x16.F32 R88, R152, gdesc[UR8].tnspB, R88, gsb0 ;  /* 0x41e0000898587df0 */ /* 0x000fe60008000858 */
[----:B------:R-:W-:Y:S02]  /*11d10*/  WARPGROUP.DEPBAR.LE gsb0, 0x0 ;  /* 0x00008000000079c5 */ /* 0x000fe40000010000 */
[----:B------:R-:W-:Y:S02]  /*11d20*/  IMAD.IADD R155, R195, 0x1, R193 ;  /* 0x00000001c39b7824 */ /* 0x000fe400078e02c1 */
[----:B------:R-:W-:Y:S02]  /*11d30*/  IMAD.SHL.U32 R153, R4, 0x80, RZ ;  /* 0x0000008004997824 */ /* 0x000fe400078e00ff */
[----:B-1----:R-:W-:-:S03]  /*11d40*/  @P2 IMAD.HI.U32 R10, R155, R6, RZ ;  /* 0x000000069b0a2227 */ /* 0x002fc600078e00ff */
[----:B------:R-:W-:Y:S01]  /*11d50*/  IADD3 R12, -R153, 0x1, RZ ;  /* 0x00000001990c7810 */ /* 0x000fe20007ffe1ff */
[----:B------:R-:W-:Y:S01]  /*11d60*/  @!P1 IMAD R6, R15, 0x8, R2 ;  /* 0x000000080f069824 */ /* 0x000fe200078e0202 */
[----:B0-----:R-:W-:Y:S02]  /*11d70*/  @P2 SHF.R.U32.HI R155, RZ, R11, R10 ;  /* 0x0000000bff9b2219 */ /* 0x001fe4000001160a */
[----:B------:R-:W-:Y:S01]  /*11d80*/  IADD3 R10, -R20, 0xb, RZ ;  /* 0x0000000b140a7810 */ /* 0x000fe20007ffe1ff */
[----:B------:R-:W-:Y:S02]  /*11d90*/  @!P1 VIADD R6, R6, 0x28840 ;  /* 0x0002884006069836 */ /* 0x000fe40000000000 */
[----:B------:R-:W0:Y:S01]  /*11da0*/  SHFL.IDX PT, R20, R155, RZ, 0x1c1f ;  /* 0x001c1fff9b147589 */ /* 0x000e2200000e0000 */
[----:B------:R-:W-:Y:S02]  /*11db0*/  IMAD R12, R189, -0x2, R12 ;  /* 0xfffffffebd0c7824 */ /* 0x000fe400078e020c */
[----:B------:R-:W-:Y:S01]  /*11dc0*/  @!P1 PRMT R6, RZ, 0x654, R6 ;  /* 0x00000654ff069816 */ /* 0x000fe20000000006 */
[----:B------:R1:W-:Y:S06]  /*11dd0*/  BAR.ARV R10, 0x100 ;  /* 0x0004000a0000751d */ /* 0x0003ec0000002000 */
[----:B------:R2:W-:Y:S01]  /*11de0*/  @!P1 SYNCS.ARRIVE.TRANS64.RED.A1T0 RZ, [R6+URZ], RZ ;  /* 0x000000ff06ff99a7 */ /* 0x0005e2000810043f */
[----:B------:R-:W-:-:S05]  /*11df0*/  IADD3 R12, -R187, R12, R188 ;  /* 0x0000000cbb0c7210 */ /* 0x000fca0007ffe1bc */
[----:B------:R-:W-:Y:S02]  /*11e00*/  VIADD R21, R12, UR48 ;  /* 0x000000300c157c36 */ /* 0x000fe40008000000 */
[----:B--2---:R-:W-:-:S05]  /*11e10*/  IMAD.U32 R6, RZ, RZ, UR6 ;  /* 0x00000006ff067e24 */ /* 0x004fca000f8e00ff */
[----:B------:R-:W-:Y:S01]  /*11e20*/  LOP3.LUT R13, RZ, R6, RZ, 0x33, !PT ;  /* 0x00000006ff0d7212 */ /* 0x000fe200078e33ff */
[----:B0-----:R-:W-:-:S03]  /*11e30*/  IMAD.IADD R157, R21, 0x1, R20 ;  /* 0x00000001159d7824 */ /* 0x001fc600078e0214 */
[----:B------:R-:W-:-:S05]  /*11e40*/  IADD3 R13, R13, R12, RZ ;  /* 0x0000000c0d0d7210 */ /* 0x000fca0007ffe0ff */
[----:B------:R-:W-:Y:S01]  /*11e50*/  IMAD.IADD R159, R13, 0x1, R20 ;  /* 0x000000010d9f7824 */ /* 0x000fe200078e0214 */
[----:B-1----:R-:W-:Y:S06]  /*11e60*/  @!P3 BRA `(.L_x_8547) ;  /* 0x000000000058b947 */ /* 0x002fec0003800000 */
        /* <DEDUP_REMOVED lines=12> */
.L_x_8549:
[----:B------:R-:W-:-:S05]  /*11f30*/  IMAD.U32 R20, RZ, RZ, UR4 ;  /* 0x00000004ff147e24 */ /* 0x000fca000f8e00ff */
[----:B------:R-:W-:-:S13]  /*11f40*/  ISETP.NE.AND P4, PT, R20, 0x1, PT ;  /* 0x000000011400780c */ /* 0x000fda0003f85270 */
[----:B------:R-:W0:Y:S02]  /*11f50*/  @P4 LDC.64 R10, c[0x0][0x9e8] ;  /* 0x00027a00ff0a4b82 */ /* 0x000e240000000a00 */
[----:B0-----:R-:W-:-:S05]  /*11f60*/  @P4 IMAD.HI.U32 R10, R12, R10, RZ ;  /* 0x0000000a0c0a4227 */ /* 0x001fca00078e00ff */
[----:B------:R-:W-:-:S07]  /*11f70*/  @P4 SHF.R.U32.HI R12, RZ, R11, R10 ;  /* 0x0000000bff0c4219 */ /* 0x000fce000001160a */
.L_x_8550:
[----:B------:R-:W-:Y:S05]  /*11f80*/  BSYNC B0 ;  /* 0x0000000000007941 */ /* 0x000fea0003800000 */
.L_x_8548:
[----:B------:R-:W-:-:S04]  /*11f90*/  IMAD R12, R12, R20, -R153 ;  /* 0x000000140c0c7224 */ /* 0x000fc800078e0a99 */
[----:B------:R-:W-:-:S05]  /*11fa0*/  IMAD R12, R189, -0x2, R12 ;  /* 0xfffffffebd0c7824 */ /* 0x000fca00078e020c */
[----:B------:R-:W-:Y:S02]  /*11fb0*/  VIADDMNMX R157, R12, R20, R157, PT ;  /* 0x000000140c9d7246 */ /* 0x000fe4000380019d */
[----:B------:R-:W-:-:S07]  /*11fc0*/  VIMNMX R159, R159, R12, !PT ;  /* 0x0000000c9f9f7248 */ /* 0x000fce0007fe0100 */
.L_x_8547:
[----:B------:R-:W-:Y:S01]  /*11fd0*/  ISETP.GT.AND P4, PT, R4, -0x1, PT ;  /* 0xffffffff0400780c */ /* 0x000fe20003f84270 */
[----:B------:R-:W0:Y:S03]  /*11fe0*/  SHFL.IDX PT, R10, R155, 0x1, 0x1c1f ;  /* 0x003c1f009b0a7f89 */ /* 0x000e2600000e0000 */
[----:B------:R-:W-:-:S04]  /*11ff0*/  ISETP.GT.AND P5, PT, R159, RZ, P4 ;  /* 0x000000ff9f00720c */ /* 0x000fc800027a4270 */
[----:B------:R-:W-:-:S04]  /*12000*/  ISETP.LT.OR P5, PT, R157, 0x1, P5 ;  /* 0x000000019d00780c */ /* 0x000fc80002fa1670 */
[----:B------:R-:W-:Y:S02]  /*12010*/  FSEL R24, R24, -INF , !P5 ;  /* 0xff80000018187808 */ /* 0x000fe40006800000 */
[----:B------:R-:W-:-:S04]  /*12020*/  ISETP.GT.AND P5, PT, R159, 0x1, P4 ;  /* 0x000000019f00780c */ /* 0x000fc800027a4270 */
[----:B------:R-:W-:-:S04]  /*12030*/  ISETP.LT.OR P5, PT, R157, 0x2, P5 ;  /* 0x000000029d00780c */ /* 0x000fc80002fa1670 */
[----:B------:R-:W-:Y:S02]  /*12040*/  FSEL R12, R25, -INF , !P5 ;  /* 0xff800000190c7808 */ /* 0x000fe40006800000 */
[----:B------:R-:W-:Y:S01]  /*12050*/  ISETP.GT.AND P5, PT, R159, 0x8, P4 ;  /* 0x000000089f00780c */ /* 0x000fe200027a4270 */
[--C-:B0-----:R-:W-:Y:S02]  /*12060*/  IMAD.IADD R21, R21, 0x1, R10.reuse ;  /* 0x0000000115157824 */ /* 0x101fe400078e020a */
[----:B------:R-:W-:Y:S01]  /*12070*/  IMAD.IADD R13, R13, 0x1, R10 ;  /* 0x000000010d0d7824 */ /* 0x000fe200078e020a */
[----:B------:R-:W-:-:S04]  /*12080*/  ISETP.LT.OR P5, PT, R157, 0x9, P5 ;  /* 0x000000099d00780c */ /* 0x000fc80002fa1670 */
[----:B------:R-:W-:Y:S02]  /*12090*/  FSEL R28, R28, -INF , !P5 ;  /* 0xff8000001c1c7808 */ /* 0x000fe40006800000 */
[----:B------:R-:W-:-:S04]  /*120a0*/  ISETP.GT.AND P5, PT, R159, 0x9, P4 ;  /* 0x000000099f00780c */ /* 0x000fc800027a4270 */
        /* <DEDUP_REMOVED lines=85> */
[----:B------:R-:W-:Y:S01]  /*12600*/  FSEL R178, R85, -INF , !P5 ;  /* 0xff80000055b27808 */ /* 0x000fe20006800000 */
[----:B------:R-:W-:Y:S08]  /*12610*/  @!P3 BRA `(.L_x_8551) ;  /* 0x000000000058b947 */ /* 0x000ff00003800000 */
        /* <DEDUP_REMOVED lines=12> */
.L_x_8553:
[----:B------:R-:W-:-:S05]  /*126e0*/  IMAD.U32 R180, RZ, RZ, UR4 ;  /* 0x00000004ffb47e24 */ /* 0x000fca000f8e00ff */
[----:B------:R-:W-:-:S13]  /*126f0*/  ISETP.NE.AND P5, PT, R180, 0x1, PT ;  /* 0x00000001b400780c */ /* 0x000fda0003fa5270 */
[----:B------:R-:W0:Y:S02]  /*12700*/  @P5 LDC.64 R10, c[0x0][0x9e8] ;  /* 0x00027a00ff0a5b82 */ /* 0x000e240000000a00 */
[----:B0-----:R-:W-:-:S05]  /*12710*/  @P5 IMAD.HI.U32 R10, R25, R10, RZ ;  /* 0x0000000a190a5227 */ /* 0x001fca00078e00ff */
[----:B------:R-:W-:-:S07]  /*12720*/  @P5 SHF.R.U32.HI R25, RZ, R11, R10 ;  /* 0x0000000bff195219 */ /* 0x000fce000001160a */
.L_x_8554:
[----:B------:R-:W-:Y:S05]  /*12730*/  BSYNC B0 ;  /* 0x0000000000007941 */ /* 0x000fea0003800000 */
.L_x_8552:
[----:B------:R-:W-:-:S04]  /*12740*/  IMAD R10, R25, R180, -R153 ;  /* 0x000000b4190a7224 */ /* 0x000fc800078e0a99 */
[----:B------:R-:W-:-:S05]  /*12750*/  IMAD R10, R189, -0x2, R10 ;  /* 0xfffffffebd0a7824 */ /* 0x000fca00078e020a */
[----:B------:R-:W-:Y:S02]  /*12760*/  VIADDMNMX R21, R10, R180, R21, PT ;  /* 0x000000b40a157246 */ /* 0x000fe40003800115 */
[----:B------:R-:W-:-:S07]  /*12770*/  VIMNMX R13, R13, R10, !PT ;  /* 0x0000000a0d0d7248 */ /* 0x000fce0007fe0100 */
.L_x_8551:
[----:B------:R-:W-:Y:S01]  /*12780*/  ISETP.GT.AND P5, PT, R13, 0x1, P4 ;  /* 0x000000010d00780c */ /* 0x000fe200027a4270 */
[----:B------:R-:W-:Y:S01]  /*12790*/  @!P1 IMAD R22, R22, 0x8, R2 ;  /* 0x0000000816169824 */ /* 0x000fe200078e0202 */
[----:B------:R-:W-:Y:S02]  /*127a0*/  FMNMX.FTZ R11, R24, R0, !PT ;  /* 0x00000000180b7209 */ /* 0x000fe40007810000 */
[----:B------:R-:W-:Y:S02]  /*127b0*/  ISETP.LT.OR P5, PT, R21, 0x2, P5 ;  /* 0x000000021500780c */ /* 0x000fe40002fa1670 */
[----:B------:R-:W-:Y:S02]  /*127c0*/  FMNMX.FTZ R11, R12, R11, !PT ;  /* 0x0000000b0c0b7209 */ /* 0x000fe40007810000 */
[----:B------:R-:W-:Y:S02]  /*127d0*/  FSEL R180, R27, -INF , !P5 ;  /* 0xff8000001bb47808 */ /* 0x000fe40006800000 */
[----:B------:R-:W-:-:S02]  /*127e0*/  ISETP.GT.AND P5, PT, R13, 0x8, P4 ;  /* 0x000000080d00780c */ /* 0x000fc400027a4270 */
[----:B------:R-:W-:Y:S02]  /*127f0*/  FMNMX.FTZ R11, R28, R11, !PT ;  /* 0x0000000b1c0b7209 */ /* 0x000fe40007810000 */
[----:B------:R-:W-:Y:S02]  /*12800*/  ISETP.LT.OR P5, PT, R21, 0x9, P5 ;  /* 0x000000091500780c */ /* 0x000fe40002fa1670 */
[----:B------:R-:W-:Y:S02]  /*12810*/  FMNMX.FTZ R11, R20, R11, !PT ;  /* 0x0000000b140b7209 */ /* 0x000fe40007810000 */
[----:B------:R-:W-:Y:S02]  /*12820*/  FSEL R30, R30, -INF , !P5 ;  /* 0xff8000001e1e7808 */ /* 0x000fe40006800000 */
[----:B------:R-:W-:Y:S02]  /*12830*/  ISETP.GT.AND P5, PT, R13, 0x9, P4 ;  /* 0x000000090d00780c */ /* 0x000fe400027a4270 */
[----:B------:R-:W-:-:S02]  /*12840*/  FMNMX.FTZ R11, R32, R11, !PT ;  /* 0x0000000b200b7209 */ /* 0x000fc40007810000 */
[----:B------:R-:W-:Y:S02]  /*12850*/  ISETP.LT.OR P5, PT, R21, 0xa, P5 ;  /* 0x0000000a1500780c */ /* 0x000fe40002fa1670 */
[----:B------:R-:W-:Y:S02]  /*12860*/  FMNMX.FTZ R11, R152, R11, !PT ;  /* 0x0000000b980b7209 */ /* 0x000fe40007810000 */
[----:B------:R-:W-:Y:S02]  /*12870*/  FSEL R182, R31, -INF , !P5 ;  /* 0xff8000001fb67808 */ /* 0x000fe40006800000 */
[----:B------:R-:W-:Y:S02]  /*12880*/  ISETP.GT.AND P5, PT, R13, 0x10, P4 ;  /* 0x000000100d00780c */ /* 0x000fe400027a4270 */
[----:B------:R-:W-:Y:S02]  /*12890*/  FMNMX.FTZ R11, R36, R11, !PT ;  /* 0x0000000b240b7209 */ /* 0x000fe40007810000 */
[----:B------:R-:W-:-:S02]  /*128a0*/  ISETP.LT.OR P5, PT, R21, 0x11, P5 ;  /* 0x000000111500780c */ /* 0x000fc40002fa1670 */
[----:B------:R-:W-:Y:S02]  /*128b0*/  FMNMX.FTZ R11, R154, R11, !PT ;  /* 0x0000000b9a0b7209 */ /* 0x000fe40007810000 */
[----:B------:R-:W-:Y:S02]  /*128c0*/  FSEL R34, R34, -INF , !P5 ;  /* 0xff80000022227808 */ /* 0x000fe40006800000 */
[----:B------:R-:W-:Y:S02]  /*128d0*/  ISETP.GT.AND P5, PT, R13, 0x11, P4 ;  /* 0x000000110d00780c */ /* 0x000fe400027a4270 */
[----:B------:R-:W-:Y:S02]  /*128e0*/  FMNMX.FTZ R11, R40, R11, !PT ;  /* 0x0000000b280b7209 */ /* 0x000fe40007810000 */
[----:B------:R-:W-:Y:S02]  /*128f0*/  ISETP.LT.OR P5, PT, R21, 0x12, P5 ;  /* 0x000000121500780c */ /* 0x000fe40002fa1670 */
[----:B------:R-:W-:-:S02]  /*12900*/  FMNMX.FTZ R11, R156, R11, !PT ;  /* 0x0000000b9c0b7209 */ /* 0x000fc40007810000 */
[----:B------:R-:W-:Y:S02]  /*12910*/  FSEL R186, R35, -INF , !P5 ;  /* 0xff80000023ba7808 */ /* 0x000fe40006800000 */
[----:B------:R-:W-:Y:S02]  /*12920*/  ISETP.GT.AND P5, PT, R13, 0x18, P4 ;  /* 0x000000180d00780c */ /* 0x000fe400027a4270 */
[----:B------:R-:W-:Y:S02]  /*12930*/  FMNMX.FTZ R11, R44, R11, !PT ;  /* 0x0000000b2c0b7209 */ /* 0x000fe40007810000 */
[----:B------:R-:W-:Y:S02]  /*12940*/  ISETP.LT.OR P5, PT, R21, 0x19, P5 ;  /* 0x000000191500780c */ /* 0x000fe40002fa1670 */
[----:B------:R-:W-:Y:S02]  /*12950*/  FMNMX.FTZ R11, R158, R11, !PT ;  /* 0x0000000b9e0b7209 */ /* 0x000fe40007810000 */
[----:B------:R-:W-:-:S02]  /*12960*/  FSEL R38, R38, -INF , !P5 ;  /* 0xff80000026267808 */ /* 0x000fc40006800000 */
[----:B------:R-:W-:Y:S02]  /*12970*/  ISETP.GT.AND P5, PT, R13, 0x19, P4 ;  /* 0x000000190d00780c */ /* 0x000fe400027a4270 */
        /* <DEDUP_REMOVED lines=49> */
[----:B------:R-:W-:Y:S01]  /*12c90*/  ISETP.GT.AND P5, PT, R13, 0x41, P4 ;  /* 0x000000410d00780c */ /* 0x000fe200027a4270 */
[----:B------:R-:W0:Y:S03]  /*12ca0*/  SHFL.BFLY PT, R10, R11, 0x2, 0x1f ;  /* 0x0c401f000b0a7f89 */ /* 0x000e2600000e0000 */
[----:B------:R-:W-:-:S04]  /*12cb0*/  ISETP.LT.OR P5, PT, R21, 0x42, P5 ;  /* 0x000000421500780c */ /* 0x000fc80002fa1670 */
[----:B------:R-:W-:Y:S02]  /*12cc0*/  FSEL R59, R59, -INF , !P5 ;  /* 0xff8000003b3b7808 */ /* 0x000fe40006800000 */
[----:B------:R-:W-:-:S04]  /*12cd0*/  ISETP.GT.AND P5, PT, R13, 0x48, P4 ;  /* 0x000000480d00780c */ /* 0x000fc800027a4270 */
[----:B------:R-:W-:-:S04]  /*12ce0*/  ISETP.LT.OR P5, PT, R21, 0x49, P5 ;  /* 0x000000491500780c */ /* 0x000fc80002fa1670 */
[----:B------:R-:W-:Y:S02]  /*12cf0*/  FSEL R62, R62, -INF , !P5 ;  /* 0xff8000003e3e7808 */ /* 0x000fe40006800000 */
[----:B------:R-:W-:-:S04]  /*12d00*/  ISETP.GT.AND P5, PT, R13, 0x49, P4 ;  /* 0x000000490d00780c */ /* 0x000fc800027a4270 */
[----:B------:R-:W-:Y:S02]  /*12d10*/  ISETP.LT.OR P5, PT, R21, 0x4a, P5 ;  /* 0x0000004a1500780c */ /* 0x000fe40002fa1670 */
[----:B0-----:R-:W-:Y:S02]  /*12d20*/  FMNMX.FTZ R25, R11, R10, !PT ;  /* 0x0000000a0b197209 */ /* 0x001fe40007810000 */
[----:B------:R-:W-:Y:S01]  /*12d30*/  FSEL R63, R63, -INF , !P5 ;  /* 0xff8000003f3f7808 */ /* 0x000fe20006800000 */
[----:B------:R-:W0:Y:S01]  /*12d40*/  LDC R11, c[0x0][0x988] ;  /* 0x00026200ff0b7b82 */ /* 0x000e220000000800 */
[----:B------:R-:W-:Y:S01]  /*12d50*/  ISETP.GT.AND P5, PT, R13, 0x50, P4 ;  /* 0x000000500d00780c */ /* 0x000fe200027a4270 */
[----:B------:R-:W1:Y:S03]  /*12d60*/  SHFL.BFLY PT, R10, R25, 0x1, 0x1f ;  /* 0x0c201f00190a7f89 */ /* 0x000e6600000e0000 */
[----:B------:R-:W-:-:S04]  /*12d70*/  ISETP.LT.OR P5, PT, R21, 0x51, P5 ;  /* 0x000000511500780c */ /* 0x000fc80002fa1670 */
[----:B------:R-:W-:Y:S02]  /*12d80*/  FSEL R66, R66, -INF , !P5 ;  /* 0xff80000042427808 */ /* 0x000fe40006800000 */
[----:B------:R-:W-:-:S04]  /*12d90*/  ISETP.GT.AND P5, PT, R13, 0x51, P4 ;  /* 0x000000510d00780c */ /* 0x000fc800027a4270 */
[----:B------:R-:W-:-:S04]  /*12da0*/  ISETP.LT.OR P5, PT, R21, 0x52, P5 ;  /* 0x000000521500780c */ /* 0x000fc80002fa1670 */
[----:B------:R-:W-:Y:S02]  /*12db0*/  FSEL R67, R67, -INF , !P5 ;  /* 0xff80000043437808 */ /* 0x000fe40006800000 */
[----:B------:R-:W-:-:S04]  /*12dc0*/  ISETP.GT.AND P5, PT, R13, 0x58, P4 ;  /* 0x000000580d00780c */ /* 0x000fc800027a4270 */
[----:B------:R-:W-:Y:S02]  /*12dd0*/  ISETP.LT.OR P5, PT, R21, 0x59, P5 ;  /* 0x000000591500780c */ /* 0x000fe40002fa1670 */
[----:B-1----:R-:W-:Y:S02]  /*12de0*/  FMNMX.FTZ R10, R25, R10, !PT ;  /* 0x0000000a190a7209 */ /* 0x002fe40007810000 */
[----:B------:R-:W-:Y:S02]  /*12df0*/  FSEL R70, R70, -INF , !P5 ;  /* 0xff80000046467808 */ /* 0x000fe40006800000 */
[----:B------:R-:W-:Y:S01]  /*12e00*/  ISETP.GT.AND P5, PT, R13, 0x59, P4 ;  /* 0x000000590d00780c */ /* 0x000fe200027a4270 */
[----:B0-----:R-:W-:-:S03]  /*12e10*/  FMUL.FTZ R51, R10, R11 ;  /* 0x0000000b0a337220 */ /* 0x001fc60000410000 */
        /* <DEDUP_REMOVED lines=23> */
[C---:B------:R-:W-:Y:S02]  /*12f90*/  ISETP.GT.AND P5, PT, R13.reuse, RZ, P4 ;  /* 0x000000ff0d00720c */ /* 0x040fe400027a4270 */
[----:B------:R-:W-:Y:S02]  /*12fa0*/  ISETP.GT.AND P4, PT, R13, 0x79, P4 ;  /* 0x000000790d00780c */ /* 0x000fe40002784270 */
[C---:B------:R-:W-:Y:S02]  /*12fb0*/  ISETP.LT.OR P5, PT, R21.reuse, 0x1, P5 ;  /* 0x000000011500780c */ /* 0x040fe40002fa1670 */
[----:B------:R-:W-:Y:S02]  /*12fc0*/  ISETP.LT.OR P4, PT, R21, 0x7a, P4 ;  /* 0x0000007a1500780c */ /* 0x000fe40002781670 */
[----:B------:R-:W-:-:S02]  /*12fd0*/  FSEL R57, R26, -INF , !P5 ;  /* 0xff8000001a397808 */ /* 0x000fc40006800000 */
[----:B------:R-:W-:Y:S02]  /*12fe0*/  FSETP.NEU.FTZ.AND P5, PT, R10, -INF , PT ;  /* 0xff8000000a00780b */ /* 0x000fe40003fbd000 */
[----:B------:R-:W-:Y:S02]  /*12ff0*/  FMNMX.FTZ R29, R57, R8, !PT ;  /* 0x00000008391d7209 */ /* 0x000fe40007810000 */
[----:B------:R-:W-:Y:S02]  /*13000*/  FSEL R51, R51, RZ, P5 ;  /* 0x000000ff33337208 */ /* 0x000fe40002800000 */
[----:B------:R-:W-:Y:S02]  /*13010*/  FMNMX.FTZ R29, R180, R29, !PT ;  /* 0x0000001db41d7209 */ /* 0x000fe40007810000 */
        /* <DEDUP_REMOVED lines=16> */
[----:B------:R0:W-:Y:S01]  /*13120*/  MUFU.EX2 R29, R152 ;  /* 0x00000098001d7308 */ /* 0x0001e20000000800 */
[--C-:B------:R-:W-:Y:S01]  /*13130*/  FFMA.FTZ R36, R158, R11, -R51.reuse ;  /* 0x0000000b9e247223 */ /* 0x100fe20000010833 */
[----:B------:R-:W-:Y:S01]  /*13140*/  FMNMX.FTZ R31, R38, R31, !PT ;  /* 0x0000001f261f7209 */ /* 0x000fe20007810000 */
[-CC-:B------:R-:W-:Y:S01]  /*13150*/  FFMA.FTZ R40, R160, R11.reuse, -R51.reuse ;  /* 0x0000000ba0287223 */ /* 0x180fe20000010833 */
[-CC-:B------:R-:W-:Y:S01]  /*13160*/  FFMA.FTZ R24, R24, R11.reuse, -R51.reuse ;  /* 0x0000000b18187223 */ /* 0x180fe20000010833 */
        /* <DEDUP_REMOVED lines=10> */
[-CC-:B0-----:R-:W-:Y:S01]  /*13210*/  FFMA.FTZ R152, R80, R11.reuse, -R51.reuse ;  /* 0x0000000b50987223 */ /* 0x181fe20000010833 */
[-CC-:B------:R-:W-:Y:S01]  /*13220*/  FFMA.FTZ R49, R176, R11.reuse, -R51.reuse ;  /* 0x0000000bb0317223 */ /* 0x180fe20000010833 */
[----:B-1----:R-:W-:Y:S01]  /*13230*/  FFMA.FTZ R154, R84, R11, -R51 ;  /* 0x0000000b549a7223 */ /* 0x002fe20000010833 */
[----:B------:R-:W-:Y:S01]  /*13240*/  FMNMX.FTZ R33, R46, R33, !PT ;  /* 0x000000212e217209 */ /* 0x000fe20007810000 */
[----:B------:R-:W-:Y:S03]  /*13250*/  MUFU.EX2 R24, R24 ;  /* 0x0000001800187308 */ /* 0x000fe60000000800 */
[----:B------:R-:W-:-:S04]  /*13260*/  FMNMX.FTZ R35, R234, R33, !PT ;  /* 0x00000021ea237209 */ /* 0x000fc80007810000 */
[----:B------:R-:W-:Y:S01]  /*13270*/  FMNMX.FTZ R35, R50, R35, !PT ;  /* 0x0000002332237209 */ /* 0x000fe20007810000 */
[----:B------:R0:W-:Y:S03]  /*13280*/  MUFU.EX2 R33, R156 ;  /* 0x0000009c00217308 */ /* 0x0001e60000000800 */
[----:B------:R-:W-:-:S04]  /*13290*/  FMNMX.FTZ R37, R236, R35, !PT ;  /* 0x00000023ec257209 */ /* 0x000fc80007810000 */
[----:B------:R-:W-:Y:S01]  /*132a0*/  FMNMX.FTZ R12, R54, R37, !PT ;  /* 0x00000025360c7209 */ /* 0x000fe20007810000 */
[----:B------:R1:W-:Y:S01]  /*132b0*/  MUFU.EX2 R35, R44 ;  /* 0x0000002c00237308 */ /* 0x0003e20000000800 */
[----:B0-----:R-:W-:Y:S02]  /*132c0*/  FFMA.FTZ R156, R72, R11, -R51 ;  /* 0x0000000b489c7223 */ /* 0x001fe40000010833 */
[----:B------:R-:W-:-:S04]  /*132d0*/  FMNMX.FTZ R37, R55, R12, !PT ;  /* 0x0000000c37257209 */ /* 0x000fc80007810000 */
[----:B------:R-:W-:Y:S01]  /*132e0*/  FMNMX.FTZ R12, R58, R37, !PT ;  /* 0x000000253a0c7209 */ /* 0x000fe20007810000 */
[-CC-:B------:R-:W-:Y:S01]  /*132f0*/  FFMA.FTZ R37, R48, R11.reuse, -R51.reuse ;  /* 0x0000000b30257223 */ /* 0x180fe20000010833 */
[----:B------:R-:W-:Y:S01]  /*13300*/  FSEL R48, R87, -INF , !P4 ;  /* 0xff80000057307808 */ /* 0x000fe20006000000 */
[-CC-:B-1----:R-:W-:Y:S01]  /*13310*/  FFMA.FTZ R44, R162, R11.reuse, -R51.reuse ;  /* 0x0000000ba22c7223 */ /* 0x182fe20000010833 */
[----:B------:R-:W-:Y:S01]  /*13320*/  FMNMX.FTZ R39, R59, R12, !PT ;  /* 0x0000000c3b277209 */ /* 0x000fe20007810000 */
[----:B------:R-:W-:Y:S01]  /*13330*/  FFMA.FTZ R162, R68, R11, -R51 ;  /* 0x0000000b44a27223 */ /* 0x000fe20000010833 */
        /* <DEDUP_REMOVED lines=10> */
[----:B------:R-:W0:Y:S02]  /*133e0*/  MUFU.EX2 R20, R20 ;  /* 0x0000001400147308 */ /* 0x000e240000000800 */
[----:B------:R-:W-:Y:S01]  /*133f0*/  FMNMX.FTZ R12, R74, R41, !PT ;  /* 0x000000294a0c7209 */ /* 0x000fe20007810000 */
[----:B------:R-:W-:-:S03]  /*13400*/  FFMA.FTZ R41, R56, R11, -R51 ;  /* 0x0000000b38297223 */ /* 0x000fc60000010833 */
[----:B------:R-:W-:Y:S02]  /*13410*/  FMNMX.FTZ R43, R75, R12, !PT ;  /* 0x0000000c4b2b7209 */ /* 0x000fe40007810000 */
[----:B------:R-:W-:Y:S02]  /*13420*/  MUFU.EX2 R28, R28 ;  /* 0x0000001c001c7308 */ /* 0x000fe40000000800 */
[----:B------:R-:W-:-:S04]  /*13430*/  FMNMX.FTZ R12, R78, R43, !PT ;  /* 0x0000002b4e0c7209 */ /* 0x000fc80007810000 */
[----:B------:R-:W-:Y:S02]  /*13440*/  FMNMX.FTZ R43, R79, R12, !PT ;  /* 0x0000000c4f2b7209 */ /* 0x000fe40007810000 */
[----:B------:R-:W-:Y:S01]  /*13450*/  MUFU.EX2 R32, R32 ;  /* 0x0000002000207308 */ /* 0x000fe20000000800 */
[----:B0-----:R-:W-:Y:S02]  /*13460*/  F2FP.F16.F32.PACK_AB R176, R29, R20 ;  /* 0x000000141db0723e */ /* 0x001fe400000000ff */
[----:B------:R-:W-:Y:S01]  /*13470*/  FMNMX.FTZ R12, R82, R43, !PT ;  /* 0x0000002b520c7209 */ /* 0x000fe20007810000 */
[----:B------:R-:W-:-:S03]  /*13480*/  FFMA.FTZ R43, R170, R11, -R51 ;  /* 0x0000000baa2b7223 */ /* 0x000fc60000010833 */
[----:B------:R-:W-:Y:S01]  /*13490*/  FMNMX.FTZ R21, R83, R12, !PT ;  /* 0x0000000c53157209 */ /* 0x000fe20007810000 */
[----:B------:R-:W0:Y:S03]  /*134a0*/  MUFU.EX2 R36, R36 ;  /* 0x0000002400247308 */ /* 0x000e260000000800 */
[----:B------:R-:W-:-:S04]  /*134b0*/  FMNMX.FTZ R21, R86, R21, !PT ;  /* 0x0000001556157209 */ /* 0x000fc80007810000 */
[----:B------:R-:W-:Y:S01]  /*134c0*/  FMNMX.FTZ R12, R48, R21, !PT ;  /* 0x00000015300c7209 */ /* 0x000fe20007810000 */
[----:B------:R-:W-:Y:S01]  /*134d0*/  FFMA.FTZ R21, R168, R11, -R51 ;  /* 0x0000000ba8157223 */ /* 0x000fe20000010833 */
[----:B------:R-:W-:Y:S03]  /*134e0*/  MUFU.EX2 R37, R37 ;  /* 0x0000002500257308 */ /* 0x000fe60000000800 */
[----:B------:R-:W1:Y:S05]  /*134f0*/  SHFL.BFLY PT, R45, R12, 0x2, 0x1f ;  /* 0x0c401f000c2d7f89 */ /* 0x000e6a00000e0000 */
[----:B------:R-:W2:Y:S01]  /*13500*/  MUFU.EX2 R40, R40 ;  /* 0x0000002800287308 */ /* 0x000ea20000000800 */
[----:B0-----:R-:W-:-:S07]  /*13510*/  F2FP.F16.F32.PACK_AB R174, R36, R35 ;  /* 0x0000002324ae723e */ /* 0x001fce00000000ff */
[----:B------:R-:W-:Y:S08]  /*13520*/  MUFU.EX2 R39, R39 ;  /* 0x0000002700277308 */ /* 0x000ff00000000800 */
[----:B------:R-:W0:Y:S01]  /*13530*/  MUFU.EX2 R44, R44 ;  /* 0x0000002c002c7308 */ /* 0x000e220000000800 */
[----:B--2---:R-:W-:Y:S02]  /*13540*/  F2FP.F16.F32.PACK_AB R168, R40, R37 ;  /* 0x0000002528a8723e */ /* 0x004fe400000000ff */
[----:B-1----:R-:W-:Y:S01]  /*13550*/  FMNMX.FTZ R52, R12, R45, !PT ;  /* 0x0000002d0c347209 */ /* 0x002fe20007810000 */
[----:B------:R-:W-:Y:S01]  /*13560*/  FFMA.FTZ R45, R172, R11, -R51 ;  /* 0x0000000bac2d7223 */ /* 0x000fe20000010833 */
[----:B------:R-:W-:-:S03]  /*13570*/  F2FP.F16.F32.PACK_AB R172, R33, R32 ;  /* 0x0000002021ac723e */ /* 0x000fc600000000ff */
[----:B------:R-:W1:Y:S01]  /*13580*/  SHFL.BFLY PT, R53, R52, 0x1, 0x1f ;  /* 0x0c201f0034357f89 */ /* 0x000e6200000e0000 */
[----:B------:R-:W-:Y:S08]  /*13590*/  MUFU.EX2 R41, R41 ;  /* 0x0000002900297308 */ /* 0x000ff00000000800 */
[----:B------:R-:W-:Y:S01]  /*135a0*/  MUFU.EX2 R164, R164 ;  /* 0x000000a400a47308 */ /* 0x000fe20000000800 */
[----:B0-----:R-:W-:-:S07]  /*135b0*/  F2FP.F16.F32.PACK_AB R170, R44, R39 ;  /* 0x000000272caa723e */ /* 0x001fce00000000ff */
[----:B------:R-:W-:Y:S01]  /*135c0*/  MUFU.EX2 R13, R13 ;  /* 0x0000000d000d7308 */ /* 0x000fe20000000800 */
[----:B-1----:R-:W-:Y:S01]  /*135d0*/  FMNMX.FTZ R12, R52, R53, !PT ;  /* 0x00000035340c7209 */ /* 0x002fe20007810000 */
[-C--:B------:R-:W-:Y:S01]  /*135e0*/  FFMA.FTZ R53, R178, R11.reuse, -R51 ;  /* 0x0000000bb2357223 */ /* 0x080fe20000010833 */
[----:B------:R-:W-:-:S05]  /*135f0*/  FMUL.FTZ R51, R0, R11 ;  /* 0x0000000b00337220 */ /* 0x000fca0000410000 */
[----:B------:R-:W-:Y:S01]  /*13600*/  MUFU.EX2 R166, R166 ;  /* 0x000000a600a67308 */ /* 0x000fe20000000800 */
[C---:B------:R-:W-:Y:S01]  /*13610*/  FSETP.NEU.FTZ.AND P4, PT, R12.reuse, -INF , PT ;  /* 0xff8000000c00780b */ /* 0x040fe20003f9d000 */
[----:B------:R-:W-:Y:S01]  /*13620*/  FMUL.FTZ R61, R12, R11 ;  /* 0x0000000b0c3d7220 */ /* 0x000fe20000410000 */
[----:B------:R-:W-:-:S04]  /*13630*/  F2FP.F16.F32.PACK_AB R178, R31, R28 ;  /* 0x0000001c1fb2723e */ /* 0x000fc800000000ff */
[----:B------:R-:W-:Y:S01]  /*13640*/  FSEL R61, R61, RZ, P4 ;  /* 0x000000ff3d3d7208 */ /* 0x000fe20002000000 */
[----:B------:R-:W0:Y:S04]  /*13650*/  MUFU.EX2 R51, R51 ;  /* 0x0000003300337308 */ /* 0x000e280000000800 */
        /* <DEDUP_REMOVED lines=13> */
[----:B0-----:R-:W-:Y:S01]  /*13730*/  FFMA.FTZ R52, R51, R5, R24 ;  /* 0x0000000533347223 */ /* 0x001fe20000010018 */
[----:B------:R-:W-:Y:S01]  /*13740*/  MUFU.EX2 R0, R0 ;  /* 0x0000000000007308 */ /* 0x000fe20000000800 */
[-CC-:B------:R-:W-:Y:S01]  /*13750*/  FFMA.FTZ R46, R234, R11.reuse, -R61.reuse ;  /* 0x0000000bea2e7223 */ /* 0x180fe2000001083d */
[----:B------:R-:W-:Y:S01]  /*13760*/  F2FP.F16.F32.PACK_AB R182, R27, R26 ;  /* 0x0000001a1bb6723e */ /* 0x000fe200000000ff */
        /* <DEDUP_REMOVED lines=10> */
[-C--:B------:R-:W-:Y:S01]  /*13810*/  FFMA.FTZ R161, R66, R11.reuse, -R61 ;  /* 0x0000000b42a17223 */ /* 0x080fe2000001083d */
[----:B------:R-:W-:Y:S01]  /*13820*/  F2FP.F16.F32.PACK_AB R180, R25, R24 ;  /* 0x0000001819b4723e */ /* 0x000fe200000000ff */
        /* <DEDUP_REMOVED lines=17> */
[----:B------:R-:W-:Y:S01]  /*13940*/  FSEL R5, R12, RZ, P4 ;  /* 0x000000ff0c057208 */ /* 0x000fe20002000000 */
[----:B------:R-:W-:Y:S01]  /*13950*/  MUFU.EX2 R30, R30 ;  /* 0x0000001e001e7308 */ /* 0x000fe20000000800 */
[--C-:B------:R-:W-:Y:S01]  /*13960*/  FFMA.FTZ R48, R48, R11, -R61.reuse ;  /* 0x0000000b30307223 */ /* 0x100fe2000001083d */
[----:B------:R-:W-:Y:S01]  /*13970*/  FADD.FTZ R52, R33, R52 ;  /* 0x0000003421347221 */ /* 0x000fe20000010000 */
[----:B------:R-:W-:Y:S01]  /*13980*/  ISETP.GT.AND P4, PT, R4, R14, PT ;  /* 0x0000000e0400720c */ /* 0x000fe20003f84270 */
[-C--:B------:R-:W-:Y:S01]  /*13990*/  FMUL.FTZ R88, R88, R51.reuse ;  /* 0x0000003358587220 */ /* 0x080fe20000410000 */
[----:B------:R-:W-:Y:S01]  /*139a0*/  FMUL.FTZ R89, R89, R51 ;  /* 0x0000003359597220 */ /* 0x000fe20000410000 */
[----:B------:R-:W-:Y:S01]  /*139b0*/  FADD.FTZ R57, R35, R52 ;  /* 0x0000003423397221 */ /* 0x000fe20000010000 */
[----:B------:R-:W-:Y:S01]  /*139c0*/  FFMA.FTZ R52, R55, R11, -R61 ;  /* 0x0000000b37347223 */ /* 0x000fe2000001083d */
[----:B------:R-:W-:-:S02]  /*139d0*/  @!P1 VIADD R55, R22, 0x28860 ;  /* 0x0002886016379836 */ /* 0x000fc40000000000 */
[----:B------:R-:W-:Y:S01]  /*139e0*/  FADD.FTZ R22, -R5, R8 ;  /* 0x0000000805167221 */ /* 0x000fe20000010100 */
[----:B------:R-:W-:Y:S01]  /*139f0*/  FADD.FTZ R54, R36, R57 ;  /* 0x0000003924367221 */ /* 0x000fe20000010000 */
[----:B------:R0:W-:Y:S01]  /*13a00*/  MUFU.EX2 R8, R52 ;  /* 0x0000003400087308 */ /* 0x0001e20000000800 */
[----:B------:R-:W-:Y:S01]  /*13a10*/  FMUL.FTZ R92, R92, R51 ;  /* 0x000000335c5c7220 */ /* 0x000fe20000410000 */
[----:B------:R-:W-:Y:S01]  /*13a20*/  @!P1 PRMT R55, RZ, 0x654, R55 ;  /* 0x00000654ff379816 */ /* 0x000fe20000000037 */
[----:B------:R-:W-:Y:S01]  /*13a30*/  FADD.FTZ R5, R37, R54 ;  /* 0x0000003625057221 */ /* 0x000fe20000010000 */
[----:B------:R-:W-:Y:S01]  /*13a40*/  FMUL.FTZ R22, R22, R11 ;  /* 0x0000000b16167220 */ /* 0x000fe20000410000 */
[-C--:B------:R-:W-:Y:S01]  /*13a50*/  FMUL.FTZ R93, R93, R51.reuse ;  /* 0x000000335d5d7220 */ /* 0x080fe20000410000 */
[----:B------:R1:W-:Y:S01]  /*13a60*/  @!P1 SYNCS.ARRIVE.TRANS64.RED.A1T0 RZ, [R55+URZ], RZ ;  /* 0x000000ff37ff99a7 */ /* 0x0003e2000810043f */
[----:B------:R-:W-:Y:S01]  /*13a70*/  FADD.FTZ R54, R40, R5 ;  /* 0x0000000528367221 */ /* 0x000fe20000010000 */
[----:B------:R-:W-:Y:S01]  /*13a80*/  MUFU.EX2 R162, R162 ;  /* 0x000000a200a27308 */ /* 0x000fe20000000800 */
[-C--:B------:R-:W-:Y:S01]  /*13a90*/  FMUL.FTZ R96, R96, R51.reuse ;  /* 0x0000003360607220 */ /* 0x080fe20000410000 */
[-C--:B------:R-:W-:Y:S01]  /*13aa0*/  FMUL.FTZ R97, R97, R51.reuse ;  /* 0x0000003361617220 */ /* 0x080fe20000410000 */
[----:B------:R-:W-:Y:S01]  /*13ab0*/  FADD.FTZ R5, R39, R54 ;  /* 0x0000003627057221 */ /* 0x000fe20000010000 */
[-C--:B------:R-:W-:Y:S01]  /*13ac0*/  FMUL.FTZ R100, R100, R51.reuse ;  /* 0x0000003364647220 */ /* 0x080fe20000410000 */
[-C--:B------:R-:W-:Y:S01]  /*13ad0*/  FMUL.FTZ R101, R101, R51.reuse ;  /* 0x0000003365657220 */ /* 0x080fe20000410000 */
[-C--:B------:R-:W-:Y:S01]  /*13ae0*/  FMUL.FTZ R104, R104, R51.reuse ;  /* 0x0000003368687220 */ /* 0x080fe20000410000 */
[----:B0-----:R-:W-:Y:S01]  /*13af0*/  FADD.FTZ R52, R44, R5 ;  /* 0x000000052c347221 */ /* 0x001fe20000010000 */
[----:B-1----:R-:W0:Y:S01]  /*13b00*/  MUFU.EX2 R55, R22 ;  /* 0x0000001600377308 */ /* 0x002e220000000800 */
[-C--:B------:R-:W-:Y:S01]  /*13b10*/  FMUL.FTZ R105, R105, R51.reuse ;  /* 0x0000003369697220 */ /* 0x080fe20000410000 */
[-C--:B------:R-:W-:Y:S01]  /*13b20*/  FMUL.FTZ R108, R108, R51.reuse ;  /* 0x000000336c6c7220 */ /* 0x080fe20000410000 */
[----:B------:R-:W-:Y:S01]  /*13b30*/  FADD.FTZ R5, R41, R52 ;  /* 0x0000003429057221 */ /* 0x000fe20000010000 */
[-C--:B------:R-:W-:Y:S01]  /*13b40*/  FMUL.FTZ R109, R109, R51.reuse ;  /* 0x000000336d6d7220 */ /* 0x080fe20000410000 */
[-C--:B------:R-:W-:Y:S01]  /*13b50*/  FMUL.FTZ R112, R112, R51.reuse ;  /* 0x0000003370707220 */ /* 0x080fe20000410000 */
[----:B------:R-:W-:Y:S01]  /*13b60*/  FMUL.FTZ R113, R113, R51 ;  /* 0x0000003371717220 */ /* 0x000fe20000410000 */
[C---:B------:R-:W-:Y:S01]  /*13b70*/  FADD.FTZ R52, R164.reuse, R5 ;  /* 0x00000005a4347221 */ /* 0x040fe20000010000 */
[----:B------:R-:W1:Y:S01]  /*13b80*/  MUFU.EX2 R177, R177 ;  /* 0x000000b100b17308 */ /* 0x000e620000000800 */
[----:B------:R-:W-:Y:S01]  /*13b90*/  F2FP.F16.F32.PACK_AB R164, R164, R41 ;  /* 0x00000029a4a4723e */ /* 0x000fe200000000ff */
[-C--:B------:R-:W-:Y:S01]  /*13ba0*/  FMUL.FTZ R116, R116, R51.reuse ;  /* 0x0000003374747220 */ /* 0x080fe20000410000 */
[----:B------:R-:W-:Y:S01]  /*13bb0*/  FADD.FTZ R5, R13, R52 ;  /* 0x000000340d057221 */ /* 0x000fe20000010000 */
[-C--:B------:R-:W-:Y:S01]  /*13bc0*/  FMUL.FTZ R117, R117, R51.reuse ;  /* 0x0000003375757220 */ /* 0x080fe20000410000 */
[-C--:B------:R-:W-:Y:S01]  /*13bd0*/  FMUL.FTZ R120, R120, R51.reuse ;  /* 0x0000003378787220 */ /* 0x080fe20000410000 */
[----:B------:R-:W-:Y:S01]  /*13be0*/  FMUL.FTZ R121, R121, R51 ;  /* 0x0000003379797220 */ /* 0x000fe20000410000 */
[C---:B------:R-:W-:Y:S01]  /*13bf0*/  FADD.FTZ R5, R166.reuse, R5 ;  /* 0x00000005a6057221 */ /* 0x040fe20000010000 */
[----:B------:R-:W2:Y:S01]  /*13c00*/  MUFU.EX2 R43, R43 ;  /* 0x0000002b002b7308 */ /* 0x000ea20000000800 */
[----:B0-----:R-:W-:Y:S01]  /*13c10*/  FFMA.FTZ R52, R55, R3, R0 ;  /* 0x0000000337347223 */ /* 0x001fe20000010000 */
[----:B------:R-:W-:Y:S01]  /*13c20*/  F2FP.F16.F32.PACK_AB R166, R166, R13 ;  /* 0x0000000da6a6723e */ /* 0x000fe200000000ff */
[----:B------:R-:W-:Y:S01]  /*13c30*/  FADD.FTZ R54, R160, R5 ;  /* 0x00000005a0367221 */ /* 0x000fe20000010000 */
[----:B------:R-:W-:Y:S01]  /*13c40*/  F2FP.F16.F32.PACK_AB R160, R21, R160 ;  /* 0x000000a015a0723e */ /* 0x000fe200000000ff */
[C---:B------:R-:W-:Y:S01]  /*13c50*/  FADD.FTZ R52, R181.reuse, R52 ;  /* 0x00000034b5347221 */ /* 0x040fe20000010000 */
[----:B------:R-:W-:Y:S01]  /*13c60*/  F2FP.F16.F32.PACK_AB R181, R181, R0 ;  /* 0x00000000b5b5723e */ /* 0x000fe200000000ff */
[----:B------:R-:W-:Y:S01]  /*13c70*/  FADD.FTZ R5, R21, R54 ;  /* 0x0000003615057221 */ /* 0x000fe20000010000 */
[----:B------:R-:W0:Y:S01]  /*13c80*/  MUFU.EX2 R34, R34 ;  /* 0x0000002200227308 */ /* 0x000e220000000800 */
[----:B------:R-:W-:Y:S01]  /*13c90*/  FADD.FTZ R3, R183, R52 ;  /* 0x00000034b7037221 */ /* 0x000fe20000010000 */
[-C--:B------:R-:W-:Y:S01]  /*13ca0*/  FMUL.FTZ R124, R124, R51.reuse ;  /* 0x000000337c7c7220 */ /* 0x080fe20000410000 */
[----:B------:R-:W-:Y:S01]  /*13cb0*/  FADD.FTZ R54, R162, R5 ;  /* 0x00000005a2367221 */ /* 0x000fe20000010000 */
[-C--:B------:R-:W-:Y:S01]  /*13cc0*/  FMUL.FTZ R125, R125, R51.reuse ;  /* 0x000000337d7d7220 */ /* 0x080fe20000410000 */
[----:B------:R-:W-:Y:S01]  /*13cd0*/  FADD.FTZ R52, R30, R3 ;  /* 0x000000031e347221 */ /* 0x000fe20000010000 */
[-C--:B------:R-:W-:Y:S01]  /*13ce0*/  FMUL.FTZ R128, R128, R51.reuse ;  /* 0x0000003380807220 */ /* 0x080fe20000410000 */
[-C--:B------:R-:W-:Y:S01]  /*13cf0*/  FMUL.FTZ R129, R129, R51.reuse ;  /* 0x0000003381817220 */ /* 0x080fe20000410000 */
[----:B------:R-:W3:Y:S01]  /*13d00*/  MUFU.EX2 R156, R156 ;  /* 0x0000009c009c7308 */ /* 0x000ee20000000800 */
[----:B-1----:R-:W-:Y:S01]  /*13d10*/  FADD.FTZ R3, R177, R52 ;  /* 0x00000034b1037221 */ /* 0x002fe20000010000 */
[C---:B--2---:R-:W-:Y:S01]  /*13d20*/  FADD.FTZ R5, R43.reuse, R54 ;  /* 0x000000362b057221 */ /* 0x044fe20000010000 */
[----:B------:R-:W-:Y:S01]  /*13d30*/  F2FP.F16.F32.PACK_AB R162, R43, R162 ;  /* 0x000000a22ba2723e */ /* 0x000fe200000000ff */
[-C--:B------:R-:W-:Y:S01]  /*13d40*/  FMUL.FTZ R132, R132, R51.reuse ;  /* 0x0000003384847220 */ /* 0x080fe20000410000 */
[-C--:B------:R-:W-:Y:S01]  /*13d50*/  FMUL.FTZ R133, R133, R51.reuse ;  /* 0x0000003385857220 */ /* 0x080fe20000410000 */
[-C--:B------:R-:W-:Y:S01]  /*13d60*/  FMUL.FTZ R136, R136, R51.reuse ;  /* 0x0000003388887220 */ /* 0x080fe20000410000 */
[-C--:B------:R-:W-:Y:S01]  /*13d70*/  FMUL.FTZ R137, R137, R51.reuse ;  /* 0x0000003389897220 */ /* 0x080fe20000410000 */
[----:B------:R-:W1:Y:S01]  /*13d80*/  MUFU.EX2 R179, R179 ;  /* 0x000000b300b37308 */ /* 0x000e620000000800 */
        /* <DEDUP_REMOVED lines=8> */
[----:B---3--:R-:W-:Y:S01]  /*13e10*/  FADD.FTZ R26, R156, R5 ;  /* 0x000000059c1a7221 */ /* 0x008fe20000010000 */
[----:B------:R-:W-:Y:S01]  /*13e20*/  F2FP.F16.F32.PACK_AB R183, R30, R183 ;  /* 0x000000b71eb7723e */ /* 0x000fe200000000ff */
[----:B------:R-:W-:Y:S01]  /*13e30*/  VIADD R4, R4, 0xffffffff ;  /* 0xffffffff04047836 */ /* 0x000fe20000000000 */
[----:B------:R-:W-:Y:S01]  /*13e40*/  F2FP.F16.F32.PACK_AB R177, R34, R177 ;  /* 0x000000b122b1723e */ /* 0x000fe200000000ff */
[-C--:B------:R-:W-:Y:S01]  /*13e50*/  FMUL.FTZ R90, R90, R55.reuse ;  /* 0x000000375a5a7220 */ /* 0x080fe20000410000 */
[-C--:B------:R-:W-:Y:S01]  /*13e60*/  FMUL.FTZ R91, R91, R55.reuse ;  /* 0x000000375b5b7220 */ /* 0x080fe20000410000 */
[-C--:B------:R-:W-:Y:S01]  /*13e70*/  FMUL.FTZ R94, R94, R55.reuse ;  /* 0x000000375e5e7220 */ /* 0x080fe20000410000 */
[----:B------:R-:W2:Y:S01]  /*13e80*/  MUFU.EX2 R38, R38 ;  /* 0x0000002600267308 */ /* 0x000ea20000000800 */
        /* <DEDUP_REMOVED lines=8> */
[C---:B0-----:R-:W-:Y:S01]  /*13f10*/  FADD.FTZ R5, R45.reuse, R26 ;  /* 0x0000001a2d057221 */ /* 0x041fe20000010000 */
[----:B------:R-:W-:Y:S01]  /*13f20*/  F2FP.F16.F32.PACK_AB R156, R45, R156 ;  /* 0x0000009c2d9c723e */ /* 0x000fe200000000ff */
[-C--:B------:R-:W-:Y:S01]  /*13f30*/  FMUL.FTZ R107, R107, R55.reuse ;  /* 0x000000376b6b7220 */ /* 0x080fe20000410000 */
[-C--:B------:R-:W-:Y:S01]  /*13f40*/  FMUL.FTZ R110, R110, R55.reuse ;  /* 0x000000376e6e7220 */ /* 0x080fe20000410000 */
[-C--:B------:R-:W-:Y:S01]  /*13f50*/  FMUL.FTZ R111, R111, R55.reuse ;  /* 0x000000376f6f7220 */ /* 0x080fe20000410000 */
[-C--:B------:R-:W-:Y:S01]  /*13f60*/  FMUL.FTZ R114, R114, R55.reuse ;  /* 0x0000003772727220 */ /* 0x080fe20000410000 */
[----:B------:R-:W-:Y:S01]  /*13f70*/  FMUL.FTZ R115, R115, R55 ;  /* 0x0000003773737220 */ /* 0x000fe20000410000 */
[----:B------:R-:W0:Y:S01]  /*13f80*/  MUFU.EX2 R42, R42 ;  /* 0x0000002a002a7308 */ /* 0x000e220000000800 */
        /* <DEDUP_REMOVED lines=24> */
[----:B--2---:R-:W-:Y:S01]  /*14110*/  FADD.FTZ R3, R175, R26 ;  /* 0x0000001aaf037221 */ /* 0x004fe20000010000 */
[-C--:B------:R-:W-:Y:S01]  /*14120*/  FMUL.FTZ R150, R150, R55.reuse ;  /* 0x0000003796967220 */ /* 0x080fe20000410000 */
[----:B------:R-:W-:Y:S01]  /*14130*/  FMUL.FTZ R151, R151, R55 ;  /* 0x0000003797977220 */ /* 0x000fe20000410000 */
[----:B------:R-:W-:-:S02]  /*14140*/  IMAD.MOV.U32 R186, RZ, RZ, R9 ;  /* 0x000000ffffba7224 */ /* 0x000fc400078e0009 */
[----:B------:R-:W-:Y:S02]  /*14150*/  IMAD.MOV.U32 R0, RZ, RZ, R10 ;  /* 0x000000ffff007224 */ /* 0x000fe400078e000a */
        /* <DEDUP_REMOVED lines=9> */
[----:B-1----:R-:W-:Y:S01]  /*141f0*/  FADD.FTZ R3, R171, R26 ;  /* 0x0000001aab037221 */ /* 0x002fe20000010000 */
[----:B------:R-:W-:-:S03]  /*14200*/  F2FP.F16.F32.PACK_AB R171, R8, R171 ;  /* 0x000000ab08ab723e */ /* 0x000fc600000000ff */
[----:B------:R-:W-:Y:S01]  /*14210*/  FADD.FTZ R26, R8, R3 ;  /* 0x00000003081a7221 */ /* 0x000fe20000010000 */
[----:B------:R-:W-:Y:S02]  /*14220*/  IMAD.MOV.U32 R8, RZ, RZ, R12 ;  /* 0x000000ffff087224 */ /* 0x000fe400078e000c */
        /* <DEDUP_REMOVED lines=49> */
[----:B--2---:R-:W-:Y:S01]  /*14540*/  FADD.FTZ R3, R86, R3 ;  /* 0x0000000356037221 */ /* 0x004fe20000010000 */
[C---:B-1----:R-:W-:Y:S01]  /*14550*/  FADD.FTZ R5, R53.reuse, R28 ;  /* 0x0000001c35057221 */ /* 0x042fe20000010000 */
[----:B------:R-:W-:Y:S02]  /*14560*/  F2FP.F16.F32.PACK_AB R154, R53, R154 ;  /* 0x0000009a359a723e */ /* 0x000fe400000000ff */
[C---:B0-----:R-:W-:Y:S01]  /*14570*/  FADD.FTZ R3, R48.reuse, R3 ;  /* 0x0000000330037221 */ /* 0x041fe20000010000 */
[----:B------:R-:W-:Y:S01]  /*14580*/  F2FP.F16.F32.PACK_AB R155, R48, R86 ;  /* 0x00000056309b723e */ /* 0x000fe200000000ff */
[----:B------:R-:W-:Y:S06]  /*14590*/  @P4 BRA `(.L_x_8555) ;  /* 0xffffffcc006c4947 */ /* 0x000fec000383ffff */
[----:B------:R-:W-:Y:S01]  /*145a0*/  MOV R8, R12 ;  /* 0x0000000c00087202 */ /* 0x000fe20000000f00 */
[----:B------:R-:W-:Y:S02]  /*145b0*/  IMAD.MOV.U32 R0, RZ, RZ, R10 ;  /* 0x000000ffff007224 */ /* 0x000fe400078e000a */
[----:B------:R-:W-:Y:S02]  /*145c0*/  IMAD.MOV.U32 R22, RZ, RZ, R15 ;  /* 0x000000ffff167224 */ /* 0x000fe400078e000f */
[----:B------:R-:W-:-:S07]  /*145d0*/  IMAD.MOV.U32 R186, RZ, RZ, R9 ;  /* 0x000000ffffba7224 */ /* 0x000fce00078e0009 */
.L_x_8537:
[----:B------:R-:W0:Y:S01]  /*145e0*/  LDC R9, c[0x0][0x448] ;  /* 0x00011200ff097b82 */ /* 0x000e220000000800 */
[----:B------:R-:W-:-:S07]  /*145f0*/  IADD3 R12, R188, 0x1, -R187 ;  /* 0x00000001bc0c7810 */ /* 0x000fce0007ffe8bb */
[----:B------:R-:W1:Y:S01]  /*14600*/  LDC R14, c[0x0][0x9e4] ;  /* 0x00027900ff0e7b82 */ /* 0x000e620000000800 */
[----:B0-----:R-:W-:Y:S01]  /*14610*/  ISETP.NE.AND P4, PT, R9, 0x1, PT ;  /* 0x000000010900780c */ /* 0x001fe20003f85270 */
[----:B------:R-:W-:Y:S01]  /*14620*/  VIADD R9, R193, 0x7f ;  /* 0x0000007fc1097836 */ /* 0x000fe20000000000 */
[----:B-1----:R-:W-:-:S11]  /*14630*/  ISETP.GE.AND P5, PT, R14, 0x1, PT ;  /* 0x000000010e00780c */ /* 0x002fd60003fa6270 */
[----:B------:R-:W0:Y:S08]  /*14640*/  @P4 LDC R10, c[0x0][0x44c] ;  /* 0x00011300ff0a4b82 */ /* 0x000e300000000800 */
[----:B------:R-:W1:Y:S01]  /*14650*/  @P4 LDC R13, c[0x0][0x450] ;  /* 0x00011400ff0d4b82 */ /* 0x000e620000000800 */
[----:B0-----:R-:W-:-:S05]  /*14660*/  @P4 IMAD.HI.U32 R10, R9, R10, RZ ;  /* 0x0000000a090a4227 */ /* 0x001fca00078e00ff */
[----:B-1----:R-:W-:-:S05]  /*14670*/  @P4 SHF.R.U32.HI R9, RZ, R13, R10 ;  /* 0x0000000dff094219 */ /* 0x002fca000001160a */
[----:B------:R-:W-:-:S04]  /*14680*/  IMAD.IADD R9, R12, 0x1, R9 ;  /* 0x000000010c097824 */ /* 0x000fc800078e0209 */
[----:B------:R-:W-:Y:S01]  /*14690*/  IMAD.IADD R6, R9, 0x1, -R6 ;  /* 0x0000000109067824 */ /* 0x000fe200078e0a06 */
        /* <DEDUP_REMOVED lines=11> */
.L_x_8558:
[----:B------:R-:W-:-:S13]  /*14750*/  ISETP.NE.AND P2, PT, R14, 0x1, PT ;  /* 0x000000010e00780c */ /* 0x000fda0003f45270 */
[----:B------:R-:W0:Y:S02]  /*14760*/  @P2 LDC.64 R12, c[0x0][0x9e8] ;  /* 0x00027a00ff0c2b82 */ /* 0x000e240000000a00 */
[----:B0-----:R-:W-:-:S05]  /*14770*/  @P2 IMAD.HI.U32 R10, R9, R12, RZ ;  /* 0x0000000c090a2227 */ /* 0x001fca00078e00ff */
[----:B------:R-:W-:-:S07]  /*14780*/  @P2 SHF.R.U32.HI R9, RZ, R13, R10 ;  /* 0x0000000dff092219 */ /* 0x000fce000001160a */
.L_x_8559:
[----:B------:R-:W-:Y:S05]  /*14790*/  BSYNC B0 ;  /* 0x0000000000007941 */ /* 0x000fea0003800000 */
.L_x_8557:
[----:B------:R-:W-:-:S05]  /*147a0*/  IMAD R9, R9, R14, RZ ;  /* 0x0000000e09097224 */ /* 0x000fca00078e02ff */
[----:B------:R-:W-:-:S07]  /*147b0*/  VIMNMX R6, R6, R9, !PT ;  /* 0x0000000906067248 */ /* 0x000fce0007fe0100 */
.L_x_8556:
[----:B------:R-:W-:-:S05]  /*147c0*/  VIADD R6, R6, 0x7f ;  /* 0x0000007f06067836 */ /* 0x000fca0000000000 */
[----:B------:R-:W-:-:S04]  /*147d0*/  SHF.R.S32.HI R9, RZ, 0x1f, R6 ;  /* 0x0000001fff097819 */ /* 0x000fc80000011406 */
[----:B------:R-:W-:-:S04]  /*147e0*/  LEA.HI R9, R9, R6, RZ, 0x7 ;  /* 0x0000000609097211 */ /* 0x000fc800078f38ff */
[----:B------:R-:W-:-:S04]  /*147f0*/  SHF.R.S32.HI R9, RZ, 0x7, R9 ;  /* 0x00000007ff097819 */ /* 0x000fc80000011409 */
[----:B------:R-:W-:-:S04]  /*14800*/  VIMNMX R12, R196, R9, !PT ;  /* 0x00000009c40c7248 */ /* 0x000fc80007fe0100 */
[----:B------:R-:W-:-:S13]  /*14810*/  ISETP.GE.AND P2, PT, R4, R12, PT ;  /* 0x0000000c0400720c */ /* 0x000fda0003f46270 */
[----:B------:R-:W-:Y:S05]  /*14820*/  @!P2 BRA `(.L_x_8560) ;  /* 0x000000200084a947 */ /* 0x000fea0003800000 */
[----:B------:R-:W-:Y:S02]  /*14830*/  IMAD.MOV.U32 R6, RZ, RZ, R8 ;  /* 0x000000ffff067224 */ /* 0x000fe400078e0008 */
[----:B------:R-:W-:Y:S02]  /*14840*/  IMAD.MOV.U32 R14, RZ, RZ, R0 ;  /* 0x000000ffff0e7224 */ /* 0x000fe400078e0000 */
[----:B------:R-:W-:Y:S02]  /*14850*/  IMAD.MOV.U32 R15, RZ, RZ, R186 ;  /* 0x000000ffff0f7224 */ /* 0x000fe400078e00ba */
[----:B------:R-:W-:-:S07]  /*14860*/  IMAD.MOV.U32 R13, RZ, RZ, R22 ;  /* 0x000000ffff0d7224 */ /* 0x000fce00078e0016 */
.L_x_8570:
        /* <DEDUP_REMOVED lines=10> */
.L_x_8562:
[----:B------:R-:W-:Y:S01]  /*14910*/  IMAD R0, R22, 0x8, R2 ;  /* 0x0000000816007824 */ /* 0x000fe200078e0202 */
[----:B------:R-:W-:-:S04]  /*14920*/  SHF.L.U32 R9, R186, 0x1f, RZ ;  /* 0x0000001fba097819 */ /* 0x000fc800000006ff */
[----:B------:R0:W1:Y:S01]  /*14930*/  SYNCS.PHASECHK.TRANS64.TRYWAIT P3, [R0+URZ+0x28830], R9 ;  /* 0x02883009000075a7 */ /* 0x000062000806017f */
[----:B------:R-:W-:Y:S05]  /*14940*/  @!P0 BRA `(.L_x_8563) ;  /* 0x0000000000048947 */ /* 0x000fea0003800000 */
[----:B------:R-:W-:Y:S01]  /*14950*/  BPT.TRAP 0x1 ;  /* 0x000000040000795c */ /* 0x000fe20000300000 */
.L_x_8563:
[----:B------:R-:W-:Y:S04]  /*14960*/  BSSY B0, `(.L_x_8561) ;  /* 0x0000004000007945 */ /* 0x000fe80003800000 */
[----:B-1----:R-:W-:Y:S05]  /*14970*/  @P3 BRA `(.L_x_8564) ;  /* 0x0000000000083947 */ /* 0x002fea0003800000 */
[----:B------:R-:W1:Y:S02]  /*14980*/  SYNCS.PHASECHK.TRANS64.TRYWAIT P3, [R0+URZ+0x28830], R9 ;  /* 0x02883009000075a7 */ /* 0x000e64000806017f */
[----:B-1----:R-:W-:Y:S05]  /*14990*/  @!P3 BRA `(.L_x_8565) ;  /* 0x00000110002cb947 */ /* 0x002fea0003800000 */
.L_x_8564:
[----:B------:R-:W-:Y:S05]  /*149a0*/  BSYNC B0 ;  /* 0x0000000000007941 */ /* 0x000fea0003800000 */
.L_x_8561:
        /* <DEDUP_REMOVED lines=22> */
[----:B0-----:R-:W-:Y:S02]  /*14b10*/  SHF.R.U32.HI R0, RZ, 0x7, R0 ;  /* 0x00000007ff007819 */ /* 0x001fe40000011600 */
[----:B------:R-:W-:Y:S01]  /*14b20*/  R2UR UR22, R10 ;  /* 0x000000000a1672ca */ /* 0x000fe200000e0000 */
[----:B------:R-:W-:Y:S01]  /*14b30*/  VIADD R10, R8, 0x402 ;  /* 0x00000402080a7836 */ /* 0x000fe20000000000 */
[----:B------:R-:W-:Y:S02]  /*14b40*/  IADD3 R0, R0, 0x8, RZ ;  /* 0x0000000800007810 */ /* 0x000fe40007ffe0ff */
[----:B------:R-:W-:Y:S01]  /*14b50*/  R2UR UR23, R11 ;  /* 0x000000000b1772ca */ /* 0x000fe200000e0000 */
[----:B------:R-:W-:Y:S01]  /*14b60*/  IMAD.MOV.U32 R11, RZ, RZ, 0x40000040 ;  /* 0x40000040ff0b7424 */ /* 0x000fe200078e00ff */
[----:B------:R-:W-:Y:S01]  /*14b70*/  R2UR UR26, R10 ;  /* 0x000000000a1a72ca */ /* 0x000fe200000e0000 */
[----:B------:R0:W-:Y:S01]  /*14b80*/  BAR.SYNC.DEFER_BLOCKING R0, 0x100 ;  /* 0x000400000000751d */ /* 0x0001e20000010000 */
[----:B------:R-:W-:-:S02]  /*14b90*/  VIADD R10, R8, 0x404 ;  /* 0x00000404080a7836 */ /* 0x000fc40000000000 */
[----:B------:R-:W-:Y:S01]  /*14ba0*/  R2UR UR27, R11 ;  /* 0x000000000b1b72ca */ /* 0x000fe200000e0000 */
[----:B------:R-:W-:Y:S02]  /*14bb0*/  IMAD.MOV.U32 R11, RZ, RZ, 0x40000040 ;  /* 0x40000040ff0b7424 */ /* 0x000fe400078e00ff */
[----:B------:R-:W-:Y:S01]  /*14bc0*/  R2UR UR30, R10 ;  /* 0x000000000a1e72ca */ /* 0x000fe200000e0000 */
[----:B------:R-:W-:Y:S02]  /*14bd0*/  VIADD R8, R8, 0x406 ;  /* 0x0000040608087836 */ /* 0x000fe40000000000 */
[----:B------:R-:W-:-:S03]  /*14be0*/  R2UR UR31, R11 ;  /* 0x000000000b1f72ca */ /* 0x000fc600000e0000 */
        /* <DEDUP_REMOVED lines=28> */
.L_x_8567:
[----:B------:R-:W-:Y:S01]  /*14db0*/  SHF.L.U32 R0, R15, 0x1f, RZ ;  /* 0x0000001f0f007819 */ /* 0x000fe200000006ff */
[----:B------:R-:W-:-:S04]  /*14dc0*/  IMAD R9, R13, 0x8, R2 ;  /* 0x000000080d097824 */ /* 0x000fc800078e0202 */
[----:B------:R0:W1:Y:S01]  /*14dd0*/  SYNCS.PHASECHK.TRANS64.TRYWAIT P2, [R9+URZ+0x28850], R0 ;  /* 0x02885000090075a7 */ /* 0x000062000804017f */
[----:B------:R-:W-:Y:S05]  /*14de0*/  @!P0 BRA `(.L_x_8568) ;  /* 0x0000000000048947 */ /* 0x000fea0003800000 */
[----:B------:R-:W-:Y:S01]  /*14df0*/  BPT.TRAP 0x1 ;  /* 0x000000040000795c */ /* 0x000fe20000300000 */
.L_x_8568:
[----:B-1----:R-:W-:Y:S05]  /*14e00*/  @P2 BRA `(.L_x_8566) ;  /* 0x0000000000082947 */ /* 0x002fea0003800000 */
[----:B------:R-:W1:Y:S02]  /*14e10*/  SYNCS.PHASECHK.TRANS64.TRYWAIT P2, [R9+URZ+0x28850], R0 ;  /* 0x02885000090075a7 */ /* 0x000e64000804017f */
[----:B-1----:R-:W-:Y:S05]  /*14e20*/  @!P2 BRA `(.L_x_8569) ;  /* 0x0000010c001ca947 */ /* 0x002fea0003800000 */
.L_x_8566:
[----:B01----:R-:W-:Y:S01]  /*14e30*/  IADD3 R0, R2, 0x400, RZ ;  /* 0x0000040002007810 */ /* 0x003fe20007ffe0ff */
[----:B------:R-:W-:Y:S05]  /*14e40*/  WARPSYNC.ALL ;  /* 0x0000000000007948 */ /* 0x000fea0003800000 */
[----:B------:R-:W-:-:S04]  /*14e50*/  SHF.R.U32.HI R0, RZ, 0x4, R0 ;  /* 0x00000004ff007819 */ /* 0x000fc80000011600 */
[----:B------:R-:W-:-:S04]  /*14e60*/  LOP3.LUT R0, R0, 0x3fff, RZ, 0xc0, !PT ;  /* 0x00003fff00007812 */ /* 0x000fc800078ec0ff */
[----:B------:R-:W-:-:S05]  /*14e70*/  LOP3.LUT R0, R0, 0x4000000, RZ, 0xfc, !PT ;  /* 0x0400000000007812 */ /* 0x000fca00078efcff */
[----:B------:R-:W-:Y:S01]  /*14e80*/  IMAD R10, R13, 0x800, R0 ;  /* 0x000008000d0a7824 */ /* 0x000fe200078e0200 */
[----:B------:R-:W-:Y:S01]  /*14e90*/  WARPGROUP.ARRIVE ;  /* 0x00000000000079c5 */ /* 0x000fe20000000000 */
[----:B------:R-:W-:Y:S01]  /*14ea0*/  IMAD.MOV.U32 R11, RZ, RZ, 0x40000040 ;  /* 0x40000040ff0b7424 */ /* 0x000fe200078e00ff */
[----:B------:R-:W-:Y:S01]  /*14eb0*/  FMNMX.FTZ R0, R24, R14, !PT ;  /* 0x0000000e18007209 */ /* 0x000fe20007810000 */
[C---:B------:R-:W-:Y:S01]  /*14ec0*/  VIADD R8, R10.reuse, 0x80 ;  /* 0x000000800a087836 */ /* 0x040fe20000000000 */
[----:B------:R-:W-:Y:S01]  /*14ed0*/  R2UR UR10, R10 ;  /* 0x000000000a0a72ca */ /* 0x000fe200000e0000 */
[----:B------:R-:W-:Y:S01]  /*14ee0*/  IMAD.MOV.U32 R9, RZ, RZ, 0x40000040 ;  /* 0x40000040ff097424 */ /* 0x000fe200078e00ff */
[----:B------:R-:W-:Y:S01]  /*14ef0*/  R2UR UR11, R11 ;  /* 0x000000000b0b72ca */ /* 0x000fe200000e0000 */
[----:B------:R-:W0:Y:S01]  /*14f00*/  S2R R230, SR_TID.X ;  /* 0x0000000000e67919 */ /* 0x000e220000002100 */
[----:B------:R-:W-:Y:S01]  /*14f10*/  @!P1 IMAD R13, R13, 0x8, R2 ;  /* 0x000000080d0d9824 */ /* 0x000fe200078e0202 */
[C---:B------:R-:W-:Y:S01]  /*14f20*/  ISETP.GT.AND P2, PT, R4.reuse, R12, PT ;  /* 0x0000000c0400720c */ /* 0x040fe20003f44270 */
[----:B------:R-:W-:-:S02]  /*14f30*/  VIADD R4, R4, 0xffffffff ;  /* 0xffffffff04047836 */ /* 0x000fc40000000000 */
[----:B------:R-:W-:-:S05]  /*14f40*/  @!P1 VIADD R13, R13, 0x28860 ;  /* 0x000288600d0d9836 */ /* 0x000fca0000000000 */
[----:B------:R-:W-:Y:S02]  /*14f50*/  @!P1 PRMT R13, RZ, 0x654, R13 ;  /* 0x00000654ff0d9816 */ /* 0x000fe4000000000d */
[----:B------:R-:W-:Y:S01]  /*14f60*/  HGMMA.64x128x16.F32 R88, R180, gdesc[UR8].tnspB, R88, gsb0 ;  /* 0x41e00008b4587df0 */ /* 0x000fe20008000858 */
[----:B------:R-:W-:Y:S01]  /*14f70*/  R2UR UR10, R8 ;  /* 0x00000000080a72ca */ /* 0x000fe200000e0000 */
[----:B------:R-:W-:Y:S01]  /*14f80*/  VIADD R8, R10, 0x100 ;  /* 0x000001000a087836 */ /* 0x000fe20000000000 */
[----:B------:R-:W-:Y:S02]  /*14f90*/  R2UR UR11, R9 ;  /* 0x00000000090b72ca */ /* 0x000fe400000e0000 */
[----:B------:R-:W-:-:S04]  /*14fa0*/  FMNMX.FTZ R9, R25, R0, !PT ;  /* 0x0000000019097209 */ /* 0x000fc80007810000 */
[----:B------:R-:W-:Y:S01]  /*14fb0*/  FMNMX.FTZ R0, R28, R9, !PT ;  /* 0x000000091c007209 */ /* 0x000fe20007810000 */
[----:B------:R-:W-:Y:S01]  /*14fc0*/  IMAD.MOV.U32 R9, RZ, RZ, 0x40000040 ;  /* 0x40000040ff097424 */ /* 0x000fe200078e00ff */
[----:B0-----:R-:W-:Y:S01]  /*14fd0*/  SHF.R.U32.HI R230, RZ, 0x7, R230 ;  /* 0x00000007ffe67819 */ /* 0x001fe200000116e6 */
[----:B------:R-:W-:Y:S02]  /*14fe0*/  WARPGROUP.DEPBAR.LE gsb0, 0x0 ;  /* 0x00008000000079c5 */ /* 0x000fe40000010000 */
[----:B------:R-:W-:-:S06]  /*14ff0*/  WARPGROUP.ARRIVE ;  /* 0x00000000000079c5 */ /* 0x000fcc0000000000 */
[----:B------:R-:W-:Y:S01]  /*15000*/  HGMMA.64x128x16.F32 R88, R176, gdesc[UR8].tnspB, R88, gsb0 ;  /* 0x41e00008b0587df0 */ /* 0x000fe20008000858 */
[----:B------:R-:W-:Y:S01]  /*15010*/  R2UR UR10, R8 ;  /* 0x00000000080a72ca */ /* 0x000fe200000e0000 */
[----:B------:R-:W-:Y:S01]  /*15020*/  VIADD R8, R10, 0x180 ;  /* 0x000001800a087836 */ /* 0x000fe20000000000 */
[----:B------:R-:W-:Y:S02]  /*15030*/  R2UR UR11, R9 ;  /* 0x00000000090b72ca */ /* 0x000fe400000e0000 */
        /* <DEDUP_REMOVED lines=24> */
[----:B------:R-:W-:-:S03]  /*151c0*/  IMAD.MOV.U32 R9, RZ, RZ, 0x40000040 ;  /* 0x40000040ff097424 */ /* 0x000fc600078e00ff */
[----:B------:R-:W-:-:S04]  /*151d0*/  FMNMX.FTZ R11, R77, R0, !PT ;  /* 0x000000004d0b7209 */ /* 0x000fc80007810000 */
[----:B------:R-:W-:Y:S02]  /*151e0*/  FMNMX.FTZ R0, R80, R11, !PT ;  /* 0x0000000b50007209 */ /* 0x000fe40007810000 */
[----:B------:R-:W0:Y:S01]  /*151f0*/  LDC R11, c[0x0][0x988] ;  /* 0x00026200ff0b7b82 */ /* 0x000e220000000800 */
[----:B------:R-:W-:Y:S02]  /*15200*/  WARPGROUP.DEPBAR.LE gsb0, 0x0 ;  /* 0x00008000000079c5 */ /* 0x000fe40000010000 */
[----:B------:R-:W-:-:S06]  /*15210*/  WARPGROUP.ARRIVE ;  /* 0x00000000000079c5 */ /* 0x000fcc0000000000 */
[----:B------:R-:W-:Y:S01]  /*15220*/  HGMMA.64x128x16.F32 R88, R172, gdesc[UR8].tnspB, R88, gsb0 ;  /* 0x41e00008ac587df0 */ /* 0x000fe20008000858 */
[----:B------:R-:W-:Y:S02]  /*15230*/  R2UR UR10, R8 ;  /* 0x00000000080a72ca */ /* 0x000fe400000e0000 */
[----:B------:R-:W-:Y:S02]  /*15240*/  R2UR UR11, R9 ;  /* 0x00000000090b72ca */ /* 0x000fe400000e0000 */
[----:B------:R-:W-:-:S04]  /*15250*/  FMNMX.FTZ R9, R81, R0, !PT ;  /* 0x0000000051097209 */ /* 0x000fc80007810000 */
[----:B------:R-:W-:-:S04]  /*15260*/  FMNMX.FTZ R0, R84, R9, !PT ;  /* 0x0000000954007209 */ /* 0x000fc80007810000 */
[----:B------:R-:W-:-:S05]  /*15270*/  FMNMX.FTZ R8, R85, R0, !PT ;  /* 0x0000000055087209 */ /* 0x000fca0007810000 */
[----:B------:R-:W1:Y:S02]  /*15280*/  SHFL.BFLY PT, R9, R8, 0x2, 0x1f ;  /* 0x0c401f0008097f89 */ /* 0x000e6400000e0000 */
[----:B-1----:R-:W-:Y:S01]  /*15290*/  FMNMX.FTZ R21, R8, R9, !PT ;  /* 0x0000000908157209 */ /* 0x002fe20007810000 */
[----:B------:R-:W-:Y:S02]  /*152a0*/  VIADD R8, R10, 0x200 ;  /* 0x000002000a087836 */ /* 0x000fe40000000000 */
[----:B------:R-:W-:Y:S02]  /*152b0*/  IMAD.MOV.U32 R9, RZ, RZ, 0x40000040 ;  /* 0x40000040ff097424 */ /* 0x000fe400078e00ff */
        /* <DEDUP_REMOVED lines=32> */
[----:B------:R-:W0:Y:S01]  /*154c0*/  MUFU.EX2 R25, R25 ;  /* 0x0000001900197308 */ /* 0x000e220000000800 */
[C---:B-1----:R-:W-:Y:S01]  /*154d0*/  FADD.FTZ R5, R180.reuse, R5 ;  /* 0x00000005b4057221 */ /* 0x042fe20000010000 */
[----:B------:R-:W-:Y:S01]  /*154e0*/  F2FP.F16.F32.PACK_AB R180, R180, R15 ;  /* 0x0000000fb4b4723e */ /* 0x000fe200000000ff */
[----:B------:R-:W-:Y:S01]  /*154f0*/  IMAD.MOV.U32 R15, RZ, RZ, R186 ;  /* 0x000000ffff0f7224 */ /* 0x000fe200078e00ba */
[----:B------:R-:W-:Y:S02]  /*15500*/  WARPGROUP.DEPBAR.LE gsb0, 0x0 ;  /* 0x00008000000079c5 */ /* 0x000fe40000010000 */
[----:B------:R-:W-:Y:S01]  /*15510*/  WARPGROUP.ARRIVE ;  /* 0x00000000000079c5 */ /* 0x000fe20000000000 */
[-CC-:B------:R-:W-:Y:S01]  /*15520*/  FFMA.FTZ R172, R40, R11.reuse, -R20.reuse ;  /* 0x0000000b28ac7223 */ /* 0x180fe20000010814 */
[----:B------:R-:W-:Y:S01]  /*15530*/  FFMA.FTZ R174, R44, R11, -R20 ;  /* 0x0000000b2cae7223 */ /* 0x000fe20000010814 */
[----:B------:R-:W1:Y:S03]  /*15540*/  MUFU.EX2 R176, R176 ;  /* 0x000000b000b07308 */ /* 0x000e660000000800 */
[----:B------:R-:W-:Y:S01]  /*15550*/  HGMMA.64x128x16.F32 R88, R168, gdesc[UR8].tnspB, R88, gsb0 ;  /* 0x41e00008a8587df0 */ /* 0x000fe20008000858 */
[----:B------:R-:W-:-:S02]  /*15560*/  R2UR UR10, R8 ;  /* 0x00000000080a72ca */ /* 0x000fc400000e0000 */
[----:B------:R-:W-:Y:S02]  /*15570*/  R2UR UR11, R9 ;  /* 0x00000000090b72ca */ /* 0x000fe400000e0000 */
[----:B------:R-:W-:Y:S01]  /*15580*/  FMNMX.FTZ R8, R26, R6, !PT ;  /* 0x000000061a087209 */ /* 0x000fe20007810000 */
[----:B------:R-:W3:Y:S03]  /*15590*/  MUFU.EX2 R29, R29 ;  /* 0x0000001d001d7308 */ /* 0x000ee60000000800 */
[----:B------:R-:W-:-:S04]  /*155a0*/  FMNMX.FTZ R9, R27, R8, !PT ;  /* 0x000000081b097209 */ /* 0x000fc80007810000 */
        /* <DEDUP_REMOVED lines=23> */
[----:B------:R-:W-:Y:S01]  /*15720*/  FMNMX.FTZ R9, R59, R8, !PT ;  /* 0x000000083b097209 */ /* 0x000fe20007810000 */
[----:B------:R-:W-:-:S03]  /*15730*/  VIADD R8, R10, 0x280 ;  /* 0x000002800a087836 */ /* 0x000fc60000000000 */
[----:B------:R-:W-:Y:S01]  /*15740*/  FMNMX.FTZ R24, R62, R9, !PT ;  /* 0x000000093e187209 */ /* 0x000fe20007810000 */
[----:B------:R-:W-:Y:S01]  /*15750*/  IMAD.MOV.U32 R9, RZ, RZ, 0x40000040 ;  /* 0x40000040ff097424 */ /* 0x000fe200078e00ff */
[----:B------:R-:W-:Y:S02]  /*15760*/  MUFU.EX2 R53, R53 ;  /* 0x0000003500357308 */ /* 0x000fe40000000800 */
[----:B------:R-:W-:Y:S01]  /*15770*/  FMNMX.FTZ R21, R63, R24, !PT ;  /* 0x000000183f157209 */ /* 0x000fe20007810000 */
[----:B------:R-:W-:-:S05]  /*15780*/  FFMA.FTZ R24, R72, R11, -R20 ;  /* 0x0000000b48187223 */ /* 0x000fca0000010814 */
        /* <DEDUP_REMOVED lines=10> */
[----:B------:R-:W-:Y:S01]  /*15830*/  FFMA.FTZ R170, R52, R11, -R20 ;  /* 0x0000000b34aa7223 */ /* 0x000fe20000010814 */
[----:B--2---:R-:W-:Y:S02]  /*15840*/  FADD.FTZ R52, R182, R5 ;  /* 0x00000005b6347221 */ /* 0x004fe40000010000 */
[----:B------:R-:W-:Y:S01]  /*15850*/  MUFU.EX2 R32, R32 ;  /* 0x0000002000207308 */ /* 0x000fe20000000800 */
[C---:B0-----:R-:W-:Y:S01]  /*15860*/  F2FP.F16.F32.PACK_AB R182, R25.reuse, R182 ;  /* 0x000000b619b6723e */ /* 0x041fe200000000ff */
[----:B------:R-:W-:Y:S01]  /*15870*/  HGMMA.64x128x16.F32 R88, R164, gdesc[UR8].tnspB, R88, gsb0 ;  /* 0x41e00008a4587df0 */ /* 0x000fe20008000858 */
[----:B------:R-:W-:Y:S01]  /*15880*/  R2UR UR10, R8 ;  /* 0x00000000080a72ca */ /* 0x000fe200000e0000 */
[----:B------:R-:W-:Y:S01]  /*15890*/  FADD.FTZ R5, R25, R52 ;  /* 0x0000003419057221 */ /* 0x000fe20000010000 */
[----:B------:R-:W-:-:S02]  /*158a0*/  R2UR UR11, R9 ;  /* 0x00000000090b72ca */ /* 0x000fc400000e0000 */
[----:B------:R-:W-:Y:S01]  /*158b0*/  FMNMX.FTZ R8, R66, R21, !PT ;  /* 0x0000001542087209 */ /* 0x000fe20007810000 */
[----:B-1----:R-:W-:Y:S01]  /*158c0*/  FADD.FTZ R52, R176, R5 ;  /* 0x00000005b0347221 */ /* 0x002fe20000010000 */
[----:B------:R-:W0:Y:S01]  /*158d0*/  MUFU.EX2 R168, R168 ;  /* 0x000000a800a87308 */ /* 0x000e220000000800 */
[----:B---3--:R-:W-:Y:S02]  /*158e0*/  F2FP.F16.F32.PACK_AB R176, R29, R176 ;  /* 0x000000b01db0723e */ /* 0x008fe400000000ff */
[----:B------:R-:W-:Y:S01]  /*158f0*/  FMNMX.FTZ R9, R67, R8, !PT ;  /* 0x0000000843097209 */ /* 0x000fe20007810000 */
[----:B------:R-:W-:-:S03]  /*15900*/  FADD.FTZ R5, R29, R52 ;  /* 0x000000341d057221 */ /* 0x000fc60000010000 */
        /* <DEDUP_REMOVED lines=13> */
[----:B-1----:R-:W-:Y:S01]  /*159e0*/  FMNMX.FTZ R21, R8, R9, !PT ;  /* 0x0000000908157209 */ /* 0x002fe20007810000 */
[----:B------:R-:W-:Y:S02]  /*159f0*/  VIADD R8, R10, 0x300 ;  /* 0x000003000a087836 */ /* 0x000fe40000000000 */
[----:B------:R-:W-:Y:S02]  /*15a00*/  IMAD.MOV.U32 R9, RZ, RZ, 0x40000040 ;  /* 0x40000040ff097424 */ /* 0x000fe400078e00ff */
[----:B------:R-:W1:Y:S01]  /*15a10*/  SHFL.BFLY PT, R36, R21, 0x1, 0x1f ;  /* 0x0c201f0015247f89 */ /* 0x000e6200000e0000 */
[----:B------:R-:W-:Y:S02]  /*15a20*/  WARPGROUP.DEPBAR.LE gsb0, 0x0 ;  /* 0x00008000000079c5 */ /* 0x000fe40000010000 */
[----:B------:R-:W-:Y:S01]  /*15a30*/  WARPGROUP.ARRIVE ;  /* 0x00000000000079c5 */ /* 0x000fe20000000000 */
[-CC-:B------:R-:W-:Y:S01]  /*15a40*/  FFMA.FTZ R164, R56, R11.reuse, -R20.reuse ;  /* 0x0000000b38a47223 */ /* 0x180fe20000010814 */
[----:B------:R-:W-:Y:S01]  /*15a50*/  FFMA.FTZ R166, R60, R11, -R20 ;  /* 0x0000000b3ca67223 */ /* 0x000fe20000010814 */
[----:B----4-:R-:W-:Y:S01]  /*15a60*/  FADD.FTZ R56, R178, R5 ;  /* 0x00000005b2387221 */ /* 0x010fe20000010000 */
[----:B-----5:R-:W-:-:S02]  /*15a70*/  F2FP.F16.F32.PACK_AB R178, R37, R178 ;  /* 0x000000b225b2723e */ /* 0x020fc400000000ff */
[----:B------:R-:W-:Y:S01]  /*15a80*/  HGMMA.64x128x16.F32 R88, R160, gdesc[UR8].tnspB, R88, gsb0 ;  /* 0x41e00008a0587df0 */ /* 0x000fe20008000858 */
[----:B------:R-:W-:Y:S01]  /*15a90*/  R2UR UR10, R8 ;  /* 0x00000000080a72ca */ /* 0x000fe200000e0000 */
[----:B------:R-:W-:Y:S01]  /*15aa0*/  FADD.FTZ R5, R37, R56 ;  /* 0x0000003825057221 */ /* 0x000fe20000010000 */
[----:B------:R-:W-:Y:S01]  /*15ab0*/  R2UR UR11, R9 ;  /* 0x00000000090b72ca */ /* 0x000fe200000e0000 */
[-C--:B------:R-:W-:Y:S01]  /*15ac0*/  FFMA.FTZ R9, R84, R11.reuse, -R20 ;  /* 0x0000000b54097223 */ /* 0x080fe20000010814 */
[----:B-1----:R-:W-:Y:S01]  /*15ad0*/  FMNMX.FTZ R8, R21, R36, !PT ;  /* 0x0000002415087209 */ /* 0x002fe20007810000 */
[----:B------:R-:W-:Y:S01]  /*15ae0*/  FADD.FTZ R56, R172, R5 ;  /* 0x00000005ac387221 */ /* 0x000fe20000010000 */
[----:B------:R-:W-:Y:S01]  /*15af0*/  MOV R21, 0x40000040 ;  /* 0x4000004000157802 */ /* 0x000fe20000000f00 */
[----:B------:R-:W-:Y:S01]  /*15b00*/  MUFU.EX2 R164, R164 ;  /* 0x000000a400a47308 */ /* 0x000fe20000000800 */
[C---:B------:R-:W-:Y:S01]  /*15b10*/  F2FP.F16.F32.PACK_AB R172, R41.reuse, R172 ;  /* 0x000000ac29ac723e */ /* 0x040fe200000000ff */
[----:B------:R-:W-:Y:S01]  /*15b20*/  FMUL.FTZ R40, R8, R11 ;  /* 0x0000000b08287220 */ /* 0x000fe20000410000 */
[----:B------:R-:W-:-:S03]  /*15b30*/  FADD.FTZ R5, R41, R56 ;  /* 0x0000003829057221 */ /* 0x000fc60000010000 */
        /* <DEDUP_REMOVED lines=25> */
[----:B0-----:R-:W-:Y:S01]  /*15cd0*/  FADD.FTZ R56, R168, R5 ;  /* 0x00000005a8387221 */ /* 0x001fe20000010000 */
[-CC-:B------:R-:W-:Y:S01]  /*15ce0*/  FFMA.FTZ R75, R75, R11.reuse, -R40.reuse ;  /* 0x0000000b4b4b7223 */ /* 0x180fe20000010828 */
[-CC-:B------:R-:W-:Y:S01]  /*15cf0*/  FFMA.FTZ R78, R78, R11.reuse, -R40.reuse ;  /* 0x0000000b4e4e7223 */ /* 0x180fe20000010828 */
[-C--:B------:R-:W-:Y:S01]  /*15d00*/  FFMA.FTZ R79, R79, R11.reuse, -R40 ;  /* 0x0000000b4f4f7223 */ /* 0x080fe20000010828 */
[----:B------:R-:W-:Y:S01]  /*15d10*/  FADD.FTZ R5, R45, R56 ;  /* 0x000000382d057221 */ /* 0x000fe20000010000 */
[----:B------:R-:W-:Y:S01]  /*15d20*/  MUFU.EX2 R30, R30 ;  /* 0x0000001e001e7308 */ /* 0x000fe20000000800 */
[-CC-:B------:R-:W-:Y:S01]  /*15d30*/  FFMA.FTZ R82, R82, R11.reuse, -R40.reuse ;  /* 0x0000000b52527223 */ /* 0x180fe20000010828 */
[-CC-:B------:R-:W-:Y:S01]  /*15d40*/  FFMA.FTZ R83, R83, R11.reuse, -R40.reuse ;  /* 0x0000000b53537223 */ /* 0x180fe20000010828 */
[----:B------:R-:W-:Y:S01]  /*15d50*/  FFMA.FTZ R86, R86, R11, -R40 ;  /* 0x0000000b56567223 */ /* 0x000fe20000010828 */
[----:B------:R-:W-:-:S02]  /*15d60*/  IADD3 R27, -R230, 0xb, RZ ;  /* 0x0000000be61b7810 */ /* 0x000fc40007ffe1ff */
[----:B------:R-:W-:Y:S02]  /*15d70*/  F2FP.F16.F32.PACK_AB R174, R33, R174 ;  /* 0x000000ae21ae723e */ /* 0x000fe400000000ff */
        /* <DEDUP_REMOVED lines=19> */
[-CC-:B------:R-:W-:Y:S01]  /*15eb0*/  FFMA.FTZ R161, R66, R11.reuse, -R40.reuse ;  /* 0x0000000b42a17223 */ /* 0x180fe20000010828 */
[----:B------:R-:W-:Y:S01]  /*15ec0*/  HGMMA.64x128x16.F32 R88, R156, gdesc[UR8].tnspB, R88, gsb0 ;  /* 0x41e000089c587df0 */ /* 0x000fe20008000858 */
[-C--:B------:R-:W-:Y:S01]  /*15ed0*/  FMUL.FTZ R20, R20, R11.reuse ;  /* 0x0000000b14147220 */ /* 0x080fe20000410000 */
[----:B------:R-:W-:Y:S01]  /*15ee0*/  R2UR UR11, R21 ;  /* 0x00000000150b72ca */ /* 0x000fe200000e0000 */
[----:B------:R-:W-:-:S03]  /*15ef0*/  FFMA.FTZ R163, R70, R11, -R40 ;  /* 0x0000000b46a37223 */ /* 0x000fc60000010828 */
[----:B------:R0:W1:Y:S08]  /*15f00*/  MUFU.EX2 R36, R20 ;  /* 0x0000001400247308 */ /* 0x0000700000000800 */
[----:B------:R-:W-:Y:S01]  /*15f10*/  MUFU.EX2 R167, R167 ;  /* 0x000000a700a77308 */ /* 0x000fe20000000800 */
[----:B0-----:R-:W-:Y:S02]  /*15f20*/  VIADD R20, R10, 0x380 ;  /* 0x000003800a147836 */ /* 0x001fe40000000000 */
[----:B------:R-:W-:-:S03]  /*15f30*/  FFMA.FTZ R10, R55, R11, -R40 ;  /* 0x0000000b370a7223 */ /* 0x000fc60000010828 */
[----:B------:R-:W-:Y:S01]  /*15f40*/  R2UR UR10, R20 ;  /* 0x00000000140a72ca */ /* 0x000fe200000e0000 */
[----:B------:R-:W-:Y:S02]  /*15f50*/  @!P1 IMAD R20, R22, 0x8, R2 ;  /* 0x0000000816149824 */ /* 0x000fe400078e0202 */
[----:B------:R-:W-:Y:S01]  /*15f60*/  MUFU.EX2 R10, R10 ;  /* 0x0000000a000a7308 */ /* 0x000fe20000000800 */
[----:B-1----:R-:W-:Y:S01]  /*15f70*/  FFMA.FTZ R3, R36, R3, R181 ;  /* 0x0000000324037223 */ /* 0x002fe200000100b5 */
[----:B------:R-:W-:Y:S01]  /*15f80*/  F2FP.F16.F32.PACK_AB R181, R26, R181 ;  /* 0x000000b51ab5723e */ /* 0x000fe200000000ff */
[----:B------:R-:W-:Y:S02]  /*15f90*/  @!P1 VIADD R20, R20, 0x28840 ;  /* 0x0002884014149836 */ /* 0x000fe40000000000 */
[----:B------:R-:W-:Y:S01]  /*15fa0*/  FADD.FTZ R50, R26, R3 ;  /* 0x000000031a327221 */ /* 0x000fe20000010000 */
[----:B------:R-:W-:Y:S01]  /*15fb0*/  FADD.FTZ R26, R170, R5 ;  /* 0x00000005aa1a7221 */ /* 0x000fe20000010000 */
[----:B------:R-:W-:Y:S01]  /*15fc0*/  F2FP.F16.F32.PACK_AB R170, R49, R170 ;  /* 0x000000aa31aa723e */ /* 0x000fe200000000ff */
[----:B------:R-:W-:Y:S01]  /*15fd0*/  MUFU.EX2 R48, R48 ;  /* 0x0000003000307308 */ /* 0x000fe20000000800 */
[----:B------:R-:W-:Y:S01]  /*15fe0*/  FADD.FTZ R3, R183, R50 ;  /* 0x00000032b7037221 */ /* 0x000fe20000010000 */
[----:B------:R-:W-:Y:S01]  /*15ff0*/  @!P1 PRMT R21, RZ, 0x654, R20 ;  /* 0x00000654ff159816 */ /* 0x000fe20000000014 */
[----:B------:R-:W-:Y:S01]  /*16000*/  FADD.FTZ R5, R49, R26 ;  /* 0x0000001a31057221 */ /* 0x000fe20000010000 */
[C---:B------:R-:W-:Y:S01]  /*16010*/  F2FP.F16.F32.PACK_AB R183, R30.reuse, R183 ;  /* 0x000000b71eb7723e */ /* 0x040fe200000000ff */
[----:B------:R-:W-:-:S03]  /*16020*/  FADD.FTZ R50, R30, R3 ;  /* 0x000000031e327221 */ /* 0x000fc60000010000 */
[----:B------:R-:W-:Y:S01]  /*16030*/  MUFU.EX2 R20, R59 ;  /* 0x0000003b00147308 */ /* 0x000fe20000000800 */
[----:B------:R-:W-:Y:S01]  /*16040*/  FADD.FTZ R3, R177, R50 ;  /* 0x00000032b1037221 */ /* 0x000fe20000010000 */
[----:B------:R-:W-:Y:S01]  /*16050*/  FFMA.FTZ R50, R67, R11, -R40 ;  /* 0x0000000b43327223 */ /* 0x000fe20000010828 */
[C---:B------:R-:W-:Y:S02]  /*16060*/  F2FP.F16.F32.PACK_AB R177, R34.reuse, R177 ;  /* 0x000000b122b1723e */ /* 0x040fe400000000ff */
[----:B------:R-:W-:Y:S01]  /*16070*/  FADD.FTZ R54, R34, R3 ;  /* 0x0000000322367221 */ /* 0x000fe20000010000 */
[----:B------:R-:W-:Y:S01]  /*16080*/  FADD.FTZ R34, R164, R5 ;  /* 0x00000005a4227221 */ /* 0x000fe20000010000 */
[----:B------:R-:W-:Y:S01]  /*16090*/  F2FP.F16.F32.PACK_AB R164, R53, R164 ;  /* 0x000000a435a4723e */ /* 0x000fe200000000ff */
[----:B------:R-:W0:Y:S01]  /*160a0*/  MUFU.EX2 R160, R160 ;  /* 0x000000a000a07308 */ /* 0x000e220000000800 */
[----:B------:R-:W-:Y:S01]  /*160b0*/  FADD.FTZ R3, R179, R54 ;  /* 0x00000036b3037221 */ /* 0x000fe20000010000 */
        /* <DEDUP_REMOVED lines=8> */
[C---:B------:R-:W-:Y:S02]  /*16140*/  F2FP.F16.F32.PACK_AB R173, R42.reuse, R173 ;  /* 0x000000ad2aad723e */ /* 0x040fe400000000ff */
[----:B------:R-:W-:-:S03]  /*16150*/  FADD.FTZ R54, R42, R3 ;  /* 0x000000032a367221 */ /* 0x000fc60000010000 */
[----:B------:R-:W-:Y:S01]  /*16160*/  MUFU.EX2 R50, R50 ;  /* 0x0000003200327308 */ /* 0x000fe20000000800 */
[----:B------:R-:W-:Y:S01]  /*16170*/  FADD.FTZ R3, R175, R54 ;  /* 0x00000036af037221 */ /* 0x000fe20000010000 */
[----:B0-----:R-:W-:Y:S01]  /*16180*/  FADD.FTZ R34, R160, R5 ;  /* 0x00000005a0227221 */ /* 0x001fe20000010000 */
[C---:B------:R-:W-:Y:S02]  /*16190*/  F2FP.F16.F32.PACK_AB R175, R44.reuse, R175 ;  /* 0x000000af2caf723e */ /* 0x040fe400000000ff */
[----:B------:R-:W-:Y:S01]  /*161a0*/  FADD.FTZ R54, R44, R3 ;  /* 0x000000032c367221 */ /* 0x000fe20000010000 */
[C---:B------:R-:W-:Y:S01]  /*161b0*/  FADD.FTZ R5, R61.reuse, R34 ;  /* 0x000000223d057221 */ /* 0x040fe20000010000 */
[----:B------:R-:W-:Y:S01]  /*161c0*/  F2FP.F16.F32.PACK_AB R160, R61, R160 ;  /* 0x000000a03da0723e */ /* 0x000fe200000000ff */
[----:B------:R-:W0:Y:S01]  /*161d0*/  MUFU.EX2 R162, R162 ;  /* 0x000000a200a27308 */ /* 0x000e220000000800 */
[----:B------:R-:W-:Y:S01]  /*161e0*/  FADD.FTZ R3, R169, R54 ;  /* 0x00000036a9037221 */ /* 0x000fe20000010000 */
[----:B------:R-:W-:-:S03]  /*161f0*/  F2FP.F16.F32.PACK_AB R169, R46, R169 ;  /* 0x000000a92ea9723e */ /* 0x000fc600000000ff */
[----:B------:R-:W-:-:S03]  /*16200*/  FADD.FTZ R54, R46, R3 ;  /* 0x000000032e367221 */ /* 0x000fc60000010000 */
[----:B------:R-:W1:Y:S01]  /*16210*/  MUFU.EX2 R163, R163 ;  /* 0x000000a300a37308 */ /* 0x000e620000000800 */
[----:B------:R-:W-:Y:S01]  /*16220*/  FADD.FTZ R3, R171, R54 ;  /* 0x00000036ab037221 */ /* 0x000fe20000010000 */
[----:B------:R-:W-:-:S03]  /*16230*/  F2FP.F16.F32.PACK_AB R171, R10, R171 ;  /* 0x000000ab0aab723e */ /* 0x000fc600000000ff */
[----:B------:R-:W-:-:S03]  /*16240*/  FADD.FTZ R30, R10, R3 ;  /* 0x000000030a1e7221 */ /* 0x000fc60000010000 */
[----:B------:R-:W2:Y:S01]  /*16250*/  MUFU.EX2 R52, R52 ;  /* 0x0000003400347308 */ /* 0x000ea20000000800 */
[----:B------:R-:W-:Y:S01]  /*16260*/  FADD.FTZ R3, R165, R30 ;  /* 0x0000001ea5037221 */ /* 0x000fe20000010000 */
[----:B0-----:R-:W-:Y:S01]  /*16270*/  FADD.FTZ R34, R162, R5 ;  /* 0x00000005a2227221 */ /* 0x001fe20000010000 */
[C---:B------:R-:W-:Y:S02]  /*16280*/  F2FP.F16.F32.PACK_AB R165, R20.reuse, R165 ;  /* 0x000000a514a5723e */ /* 0x040fe400000000ff */
[----:B------:R-:W-:Y:S01]  /*16290*/  FADD.FTZ R30, R20, R3 ;  /* 0x00000003141e7221 */ /* 0x000fe20000010000 */
[C---:B------:R-:W-:Y:S01]  /*162a0*/  FADD.FTZ R5, R69.reuse, R34 ;  /* 0x0000002245057221 */ /* 0x040fe20000010000 */
[----:B------:R-:W-:Y:S01]  /*162b0*/  F2FP.F16.F32.PACK_AB R162, R69, R162 ;  /* 0x000000a245a2723e */ /* 0x000fe200000000ff */
[----:B------:R-:W-:Y:S01]  /*162c0*/  MUFU.EX2 R26, R75 ;  /* 0x0000004b001a7308 */ /* 0x000fe20000000800 */
[----:B------:R-:W-:Y:S01]  /*162d0*/  FADD.FTZ R3, R167, R30 ;  /* 0x0000001ea7037221 */ /* 0x000fe20000010000 */
[----:B------:R-:W-:Y:S01]  /*162e0*/  FADD.FTZ R20, R24, R5 ;  /* 0x0000000518147221 */ /* 0x000fe20000010000 */
[----:B------:R-:W-:-:S02]  /*162f0*/  F2FP.F16.F32.PACK_AB R167, R48, R167 ;  /* 0x000000a730a7723e */ /* 0x000fc400000000ff */
[----:B------:R-:W-:Y:S01]  /*16300*/  FADD.FTZ R30, R48, R3 ;  /* 0x00000003301e7221 */ /* 0x000fe20000010000 */
[----:B------:R-:W-:Y:S02]  /*16310*/  FADD.FTZ R5, R65, R20 ;  /* 0x0000001441057221 */ /* 0x000fe40000010000 */
[----:B------:R-:W-:Y:S01]  /*16320*/  MUFU.EX2 R78, R78 ;  /* 0x0000004e004e7308 */ /* 0x000fe20000000800 */
[----:B------:R-:W-:Y:S01]  /*16330*/  FADD.FTZ R3, R161, R30 ;  /* 0x0000001ea1037221 */ /* 0x000fe20000010000 */
[----:B------:R-:W-:-:S03]  /*16340*/  F2FP.F16.F32.PACK_AB R161, R50, R161 ;  /* 0x000000a132a1723e */ /* 0x000fc600000000ff */
[----:B------:R-:W-:-:S03]  /*16350*/  FADD.FTZ R30, R50, R3 ;  /* 0x00000003321e7221 */ /* 0x000fc60000010000 */
[----:B------:R-:W0:Y:S01]  /*16360*/  MUFU.EX2 R79, R79 ;  /* 0x0000004f004f7308 */ /* 0x000e220000000800 */
[----:B-1----:R-:W-:Y:S01]  /*16370*/  FADD.FTZ R3, R163, R30 ;  /* 0x0000001ea3037221 */ /* 0x002fe20000010000 */
[----:B--2---:R-:W-:-:S03]  /*16380*/  F2FP.F16.F32.PACK_AB R163, R52, R163 ;  /* 0x000000a334a3723e */ /* 0x004fc600000000ff */
[----:B------:R-:W-:-:S03]  /*16390*/  FADD.FTZ R10, R52, R3 ;  /* 0x00000003340a7221 */ /* 0x000fc60000010000 */
        /* <DEDUP_REMOVED lines=8> */
[----:B------:R-:W-:Y:S01]  /*16420*/  F2FP.F16.F32.PACK_AB R156, R65, R24 ;  /* 0x00000018419c723e */ /* 0x000fe200000000ff */
[----:B------:R-:W-:Y:S01]  /*16430*/  HGMMA.64x128x16.F32 R88, R152, gdesc[UR8].tnspB, R88, gsb0 ;  /* 0x41e0000898587df0 */ /* 0x000fe20008000858 */
[----:B------:R-:W-:Y:S02]  /*16440*/  F2FP.F16.F32.PACK_AB R158, R73, R28 ;  /* 0x0000001c499e723e */ /* 0x000fe400000000ff */
[----:B0-----:R-:W-:-:S03]  /*16450*/  F2FP.F16.F32.PACK_AB R159, R79, R78 ;  /* 0x0000004e4f9f723e */ /* 0x001fc600000000ff */
[----:B------:R-:W0:Y:S08]  /*16460*/  MUFU.EX2 R157, R157 ;  /* 0x0000009d009d7308 */ /* 0x000e300000000800 */
[----:B------:R-:W1:Y:S08]  /*16470*/  MUFU.EX2 R6, R85 ;  /* 0x0000005500067308 */ /* 0x000e700000000800 */
[----:B------:R-:W2:Y:S01]  /*16480*/  MUFU.EX2 R40, R40 ;  /* 0x0000002800287308 */ /* 0x000ea20000000800 */
[----:B0-----:R-:W-:Y:S01]  /*16490*/  FADD.FTZ R3, R157, R10 ;  /* 0x0000000a9d037221 */ /* 0x001fe20000010000 */
[----:B------:R-:W-:Y:S01]  /*164a0*/  FADD.FTZ R10, R28, R5 ;  /* 0x000000051c0a7221 */ /* 0x000fe20000010000 */
[----:B------:R-:W-:-:S02]  /*164b0*/  F2FP.F16.F32.PACK_AB R157, R26, R157 ;  /* 0x0000009d1a9d723e */ /* 0x000fc400000000ff */
[----:B------:R-:W-:Y:S01]  /*164c0*/  FADD.FTZ R3, R26, R3 ;  /* 0x000000031a037221 */ /* 0x000fe20000010000 */
[----:B------:R-:W-:-:S03]  /*164d0*/  FADD.FTZ R5, R73, R10 ;  /* 0x0000000a49057221 */ /* 0x000fc60000010000 */
[----:B------:R-:W-:Y:S01]  /*164e0*/  FADD.FTZ R3, R78, R3 ;  /* 0x000000034e037221 */ /* 0x000fe20000010000 */
[----:B------:R-:W-:-:S03]  /*164f0*/  FADD.FTZ R10, R32, R5 ;  /* 0x00000005200a7221 */ /* 0x000fc60000010000 */
[----:B------:R-:W-:Y:S01]  /*16500*/  FADD.FTZ R3, R79, R3 ;  /* 0x000000034f037221 */ /* 0x000fe20000010000 */
[----:B------:R-:W-:-:S03]  /*16510*/  FADD.FTZ R10, R77, R10 ;  /* 0x0000000a4d0a7221 */ /* 0x000fc60000010000 */
[----:B------:R-:W-:Y:S01]  /*16520*/  FADD.FTZ R3, R82, R3 ;  /* 0x0000000352037221 */ /* 0x000fe20000010000 */
[----:B------:R-:W-:-:S03]  /*16530*/  FADD.FTZ R5, R9, R10 ;  /* 0x0000000a09057221 */ /* 0x000fc60000010000 */
[----:B------:R-:W-:Y:S01]  /*16540*/  FADD.FTZ R3, R83, R3 ;  /* 0x0000000353037221 */ /* 0x000fe20000010000 */
[----:B-1----:R-:W-:-:S03]  /*16550*/  FADD.FTZ R5, R6, R5 ;  /* 0x0000000506057221 */ /* 0x002fc60000010000 */
[----:B------:R-:W-:-:S04]  /*16560*/  FADD.FTZ R3, R86, R3 ;  /* 0x0000000356037221 */ /* 0x000fc80000010000 */
[----:B--2---:R-:W-:Y:S01]  /*16570*/  FADD.FTZ R3, R40, R3 ;  /* 0x0000000328037221 */ /* 0x004fe20000010000 */
[----:B------:R-:W-:Y:S02]  /*16580*/  WARPGROUP.DEPBAR.LE gsb0, 0x0 ;  /* 0x00008000000079c5 */ /* 0x000fe40000010000 */
[----:B------:R0:W-:Y:S06]  /*16590*/  BAR.ARV R27, 0x100 ;  /* 0x0004001b0000751d */ /* 0x0001ec0000002000 */
[----:B------:R-:W-:Y:S01]  /*165a0*/  @!P1 SYNCS.ARRIVE.TRANS64.RED.A1T0 RZ, [R21+URZ], RZ ;  /* 0x000000ff15ff99a7 */ /* 0x000fe2000810043f */
[----:B------:R-:W-:Y:S01]  /*165b0*/  F2FP.F16.F32.PACK_AB R154, R6, R9 ;  /* 0x00000009069a723e */ /* 0x000fe200000000ff */
        /* <DEDUP_REMOVED lines=68> */
[----:B-1----:R-:W-:-:S02]  /*16a00*/  IMAD.MOV.U32 R13, RZ, RZ, R22 ;  /* 0x000000ffff0d7224 */ /* 0x002fc400078e0016 */
[----:B------:R-:W-:Y:S02]  /*16a10*/  IMAD.MOV.U32 R6, RZ, RZ, R8 ;  /* 0x000000ffff067224 */ /* 0x000fe400078e0008 */
[----:B------:R-:W-:Y:S01]  /*16a20*/  IMAD.MOV.U32 R14, RZ, RZ, R0 ;  /* 0x000000ffff0e7224 */ /* 0x000fe200078e0000 */
[----:B0-----:R-:W-:Y:S06]  /*16a30*/  @P2 BRA `(.L_x_8570) ;  /* 0xffffffdc008c2947 */ /* 0x001fec000383ffff */
.L_x_8560:
[----:B------:R-:W-:-:S13]  /*16a40*/  ISETP.GE.AND P2, PT, R4, R196, PT ;  /* 0x000000c40400720c */ /* 0x000fda0003f46270 */
[----:B------:R-:W-:Y:S05]  /*16a50*/  @!P2 BRA `(.L_x_8571) ;  /* 0x0000003000a0a947 */ /* 0x000fea0003800000 */
[----:B------:R-:W-:Y:S02]  /*16a60*/  IMAD.MOV.U32 R6, RZ, RZ, R8 ;  /* 0x000000ffff067224 */ /* 0x000fe400078e0008 */
[----:B------:R-:W-:Y:S02]  /*16a70*/  IMAD.MOV.U32 R12, RZ, RZ, R0 ;  /* 0x000000ffff0c7224 */ /* 0x000fe400078e0000 */
[----:B------:R-:W-:Y:S02]  /*16a80*/  IMAD.MOV.U32 R14, RZ, RZ, R186 ;  /* 0x000000ffff0e7224 */ /* 0x000fe400078e00ba */
[----:B------:R-:W-:-:S07]  /*16a90*/  IMAD.MOV.U32 R13, RZ, RZ, R22 ;  /* 0x000000ffff0d7224 */ /* 0x000fce00078e0016 */
.L_x_8589:
        /* <DEDUP_REMOVED lines=10> */
.L_x_8573:
[----:B------:R-:W-:Y:S01]  /*16b40*/  IMAD R0, R22, 0x8, R2 ;  /* 0x0000000816007824 */ /* 0x000fe200078e0202 */
[----:B------:R-:W-:-:S04]  /*16b50*/  SHF.L.U32 R9, R186, 0x1f, RZ ;  /* 0x0000001fba097819 */ /* 0x000fc800000006ff */
[----:B------:R0:W1:Y:S01]  /*16b60*/  SYNCS.PHASECHK.TRANS64.TRYWAIT P3, [R0+URZ+0x28830], R9 ;  /* 0x02883009000075a7 */ /* 0x000062000806017f */
[----:B------:R-:W-:Y:S05]  /*16b70*/  @!P0 BRA `(.L_x_8574) ;  /* 0x0000000000048947 */ /* 0x000fea0003800000 */
[----:B------:R-:W-:Y:S01]  /*16b80*/  BPT.TRAP 0x1 ;  /* 0x000000040000795c */ /* 0x000fe20000300000 */
.L_x_8574:
[----:B------:R-:W-:Y:S04]  /*16b90*/  BSSY B0, `(.L_x_8572) ;  /* 0x0000004000007945 */ /* 0x000fe80003800000 */
[----:B-1----:R-:W-:Y:S05]  /*16ba0*/  @P3 BRA `(.L_x_8575) ;  /* 0x0000000000083947 */ /* 0x002fea0003800000 */
[----:B------:R-:W1:Y:S02]  /*16bb0*/  SYNCS.PHASECHK.TRANS64.TRYWAIT P3, [R0+URZ+0x28830], R9 ;  /* 0x02883009000075a7 */ /* 0x000e64000806017f */
[----:B-1----:R-:W-:Y:S05]  /*16bc0*/  @!P3 BRA `(.L_x_8576) ;  /* 0x000000ec00c8b947 */ /* 0x002fea0003800000 */
.L_x_8575:
[----:B------:R-:W-:Y:S05]  /*16bd0*/  BSYNC B0 ;  /* 0x0000000000007941 */ /* 0x000fea0003800000 */
.L_x_8572:
[----:B01----:R-:W0:Y:S01]  /*16be0*/  S2R R0, SR_TID.X ;  /* 0x0000000000007919 */ /* 0x003e220000002100 */
[----:B------:R-:W-:Y:S05]  /*16bf0*/  WARPSYNC.ALL ;  /* 0x0000000000007948 */ /* 0x000fea0003800000 */
[----:B------:R-:W-:Y:S01]  /*16c00*/  IMAD.MOV.U32 R9, RZ, RZ, 0x40000040 ;  /* 0x40000040ff097424 */ /* 0x000fe200078e00ff */
[----:B------:R-:W-:Y:S01]  /*16c10*/  LEA R8, R22, R7, 0xb ;  /* 0x0000000716087211 */ /* 0x000fe200078e58ff */
[----:B------:R-:W-:-:S03]  /*16c20*/  IMAD.MOV.U32 R11, RZ, RZ, 0x40000040 ;  /* 0x40000040ff0b7424 */ /* 0x000fc600078e00ff */
[C---:B------:R-:W-:Y:S01]  /*16c30*/  R2UR UR46, R8.reuse ;  /* 0x00000000082e72ca */ /* 0x040fe200000e0000 */
[----:B------:R-:W-:Y:S01]  /*16c40*/  VIADD R10, R8, 0x2 ;  /* 0x00000002080a7836 */ /* 0x000fe20000000000 */
[----:B------:R-:W-:Y:S02]  /*16c50*/  R2UR UR47, R9 ;  /* 0x00000000092f72ca */ /* 0x000fe400000e0000 */
[----:B------:R-:W-:Y:S01]  /*16c60*/  R2UR UR11, R11 ;  /* 0x000000000b0b72ca */ /* 0x000fe200000e0000 */
[----:B------:R-:W-:Y:S01]  /*16c70*/  IMAD.MOV.U32 R11, RZ, RZ, 0x40000040 ;  /* 0x40000040ff0b7424 */ /* 0x000fe200078e00ff */
[----:B------:R-:W-:Y:S01]  /*16c80*/  R2UR UR10, R10 ;  /* 0x000000000a0a72ca */ /* 0x000fe200000e0000 */
[----:B------:R-:W-:Y:S01]  /*16c90*/  VIADD R10, R8, 0x4 ;  /* 0x00000004080a7836 */ /* 0x000fe20000000000 */
[----:B------:R-:W-:Y:S02]  /*16ca0*/  MOV R9, 0x40000040 ;  /* 0x4000004000097802 */ /* 0x000fe40000000f00 */
[----:B------:R-:W-:Y:S01]  /*16cb0*/  R2UR UR15, R11 ;  /* 0x000000000b0f72ca */ /* 0x000fe200000e0000 */
[----:B------:R-:W-:Y:S01]  /*16cc0*/  IMAD.MOV.U32 R11, RZ, RZ, 0x40000040 ;  /* 0x40000040ff0b7424 */ /* 0x000fe200078e00ff */
[----:B------:R-:W-:Y:S01]  /*16cd0*/  R2UR UR14, R10 ;  /* 0x000000000a0e72ca */ /* 0x000fe200000e0000 */
[----:B------:R-:W-:Y:S01]  /*16ce0*/  VIADD R10, R8, 0x6 ;  /* 0x00000006080a7836 */ /* 0x000fe20000000000 */
[----:B------:R-:W-:-:S02]  /*16cf0*/  R2UR UR35, R9 ;  /* 0x00000000092372ca */ /* 0x000fc400000e0000 */
[----:B------:R-:W-:Y:S01]  /*16d00*/  R2UR UR19, R11 ;  /* 0x000000000b1372ca */ /* 0x000fe200000e0000 */
[----:B------:R-:W-:Y:S01]  /*16d10*/  IMAD.MOV.U32 R11, RZ, RZ, 0x40000040 ;  /* 0x40000040ff0b7424 */ /* 0x000fe200078e00ff */
[----:B------:R-:W-:Y:S01]  /*16d20*/  R2UR UR18, R10 ;  /* 0x000000000a1272ca */ /* 0x000fe200000e0000 */
[----:B------:R-:W-:Y:S01]  /*16d30*/  VIADD R10, R8, 0x400 ;  /* 0x00000400080a7836 */ /* 0x000fe20000000000 */
[----:B0-----:R-:W-:Y:S02]  /*16d40*/  SHF.R.U32.HI R0, RZ, 0x7, R0 ;  /* 0x00000007ff007819 */ /* 0x001fe40000011600 */
[----:B------:R-:W-:Y:S01]  /*16d50*/  R2UR UR23, R11 ;  /* 0x000000000b1772ca */ /* 0x000fe200000e0000 */
[----:B------:R-:W-:Y:S01]  /*16d60*/  IMAD.MOV.U32 R11, RZ, RZ, 0x40000040 ;  /* 0x40000040ff0b7424 */ /* 0x000fe200078e00ff */
[----:B------:R-:W-:Y:S01]  /*16d70*/  R2UR UR22, R10 ;  /* 0x000000000a1672ca */ /* 0x000fe200000e0000 */
[----:B------:R-:W-:Y:S02]  /*16d80*/  VIADD R0, R0, 0x8 ;  /* 0x0000000800007836 */ /* 0x000fe40000000000 */
[----:B------:R-:W-:Y:S01]  /*16d90*/  VIADD R10, R8, 0x402 ;  /* 0x00000402080a7836 */ /* 0x000fe20000000000 */
[----:B------:R-:W-:Y:S01]  /*16da0*/  R2UR UR27, R11 ;  /* 0x000000000b1b72ca */ /* 0x000fe200000e0000 */
[----:B------:R-:W-:Y:S01]  /*16db0*/  IMAD.MOV.U32 R11, RZ, RZ, 0x40000040 ;  /* 0x40000040ff0b7424 */ /* 0x000fe200078e00ff */
[----:B------:R0:W-:Y:S02]  /*16dc0*/  BAR.SYNC.DEFER_BLOCKING R0, 0x100 ;  /* 0x000400000000751d */ /* 0x0001e40000010000 */
[----:B------:R-:W-:Y:S01]  /*16dd0*/  R2UR UR26, R10 ;  /* 0x000000000a1a72ca */ /* 0x000fe200000e0000 */
[C---:B------:R-:W-:Y:S01]  /*16de0*/  VIADD R10, R8.reuse, 0x404 ;  /* 0x00000404080a7836 */ /* 0x040fe20000000000 */
[----:B------:R-:W-:Y:S01]  /*16df0*/  R2UR UR31, R11 ;  /* 0x000000000b1f72ca */ /* 0x000fe200000e0000 */
[----:B------:R-:W-:-:S03]  /*16e00*/  VIADD R8, R8, 0x406 ;  /* 0x0000040608087836 */ /* 0x000fc60000000000 */
        /* <DEDUP_REMOVED lines=29> */
.L_x_8578:
[----:B------:R-:W-:Y:S01]  /*16fe0*/  SHF.L.U32 R0, R14, 0x1f, RZ ;  /* 0x0000001f0e007819 */ /* 0x000fe200000006ff */
[----:B------:R-:W-:-:S04]  /*16ff0*/  IMAD R9, R13, 0x8, R2 ;  /* 0x000000080d097824 */ /* 0x000fc800078e0202 */
[----:B------:R0:W1:Y:S01]  /*17000*/  SYNCS.PHASECHK.TRANS64.TRYWAIT P2, [R9+URZ+0x28850], R0 ;  /* 0x02885000090075a7 */ /* 0x000062000804017f */
[----:B------:R-:W-:Y:S05]  /*17010*/  @!P0 BRA `(.L_x_8579) ;  /* 0x0000000000048947 */ /* 0x000fea0003800000 */
[----:B------:R-:W-:Y:S01]  /*17020*/  BPT.TRAP 0x1 ;  /* 0x000000040000795c */ /* 0x000fe20000300000 */
.L_x_8579:
[----:B-1----:R-:W-:Y:S05]  /*17030*/  @P2 BRA `(.L_x_8577) ;  /* 0x0000000000082947 */ /* 0x002fea0003800000 */
[----:B------:R-:W1:Y:S02]  /*17040*/  SYNCS.PHASECHK.TRANS64.TRYWAIT P2, [R9+URZ+0x28850], R0 ;  /* 0x02885000090075a7 */ /* 0x000e64000804017f */
[----:B-1----:R-:W-:Y:S05]  /*17050*/  @!P2 BRA `(.L_x_8580) ;  /* 0x000000e800b8a947 */ /* 0x002fea0003800000 */
.L_x_8577:
[----:B01----:R-:W-:Y:S01]  /*17060*/  VIADD R0, R2, 0x400 ;  /* 0x0000040002007836 */ /* 0x003fe20000000000 */
[----:B------:R-:W-:Y:S05]  /*17070*/  WARPSYNC.ALL ;  /* 0x0000000000007948 */ /* 0x000fea0003800000 */
[----:B------:R-:W-:Y:S01]  /*17080*/  SHF.R.U32.HI R0, RZ, 0x4, R0 ;  /* 0x00000004ff007819 */ /* 0x000fe20000011600 */
[----:B------:R-:W-:Y:S01]  /*17090*/  IMAD.MOV.U32 R9, RZ, RZ, 0x40000040 ;  /* 0x40000040ff097424 */ /* 0x000fe200078e00ff */
[----:B------:R-:W-:Y:S01]  /*170a0*/  WARPGROUP.ARRIVE ;  /* 0x00000000000079c5 */ /* 0x000fe20000000000 */
[----:B------:R-:W-:Y:S01]  /*170b0*/  IMAD.MOV.U32 R11, RZ, RZ, 0x40000040 ;  /* 0x40000040ff0b7424 */ /* 0x000fe200078e00ff */
[----:B------:R-:W-:-:S04]  /*170c0*/  LOP3.LUT R0, R0, 0x3fff, RZ, 0xc0, !PT ;  /* 0x00003fff00007812 */ /* 0x000fc800078ec0ff */
[----:B------:R-:W0:Y:S01]  /*170d0*/  S2R R15, SR_TID.X ;  /* 0x00000000000f7919 */ /* 0x000e220000002100 */
[----:B------:R-:W-:Y:S01]  /*170e0*/  R2UR UR11, R9 ;  /* 0x00000000090b72ca */ /* 0x000fe200000e0000 */
[----:B------:R-:W-:Y:S01]  /*170f0*/  IMAD.MOV.U32 R9, RZ, RZ, 0x40000040 ;  /* 0x40000040ff097424 */ /* 0x000fe200078e00ff */
[----:B------:R-:W-:-:S05]  /*17100*/  LOP3.LUT R0, R0, 0x4000000, RZ, 0xfc, !PT ;  /* 0x0400000000007812 */ /* 0x000fca00078efcff */
[----:B------:R-:W-:Y:S02]  /*17110*/  IMAD R8, R13, 0x800, R0 ;  /* 0x000008000d087824 */ /* 0x000fe400078e0200 */
[----:B------:R-:W1:Y:S02]  /*17120*/  @P4 LDC R0, c[0x0][0x44c] ;  /* 0x00011300ff004b82 */ /* 0x000e640000000800 */
[C---:B------:R-:W-:Y:S01]  /*17130*/  VIADD R10, R8.reuse, 0x80 ;  /* 0x00000080080a7836 */ /* 0x040fe20000000000 */
[----:B------:R-:W-:-:S13]  /*17140*/  R2UR UR10, R8 ;  /* 0x00000000080a72ca */ /* 0x000fda00000e0000 */
        /* <DEDUP_REMOVED lines=33> */
[----:B------:R-:W-:Y:S01]  /*17360*/  VIADD R8, R8, 0x380 ;  /* 0x0000038008087836 */ /* 0x000fe20000000000 */
[----:B------:R-:W-:Y:S01]  /*17370*/  MOV R11, 0x40000040 ;  /* 0x40000040000b7802 */ /* 0x000fe20000000f00 */
[----:B------:R-:W-:Y:S02]  /*17380*/  WARPGROUP.DEPBAR.LE gsb0, 0x0 ;  /* 0x00008000000079c5 */ /* 0x000fe40000010000 */
[----:B------:R-:W-:-:S08]  /*17390*/  WARPGROUP.ARRIVE ;  /* 0x00000000000079c5 */ /* 0x000fd00000000000 */
[----:B------:R-:W-:Y:S01]  /*173a0*/  HGMMA.64x128x16.F32 R88, R160, gdesc[UR8].tnspB, R88, gsb0 ;  /* 0x41e00008a0587df0 */ /* 0x000fe20008000858 */
[----:B------:R-:W-:Y:S02]  /*173b0*/  R2UR UR10, R10 ;  /* 0x000000000a0a72ca */ /* 0x000fe400000e0000 */
[----:B------:R-:W-:Y:S01]  /*173c0*/  R2UR UR11, R11 ;  /* 0x000000000b0b72ca */ /* 0x000fe200000e0000 */
[----:B------:R-:W-:-:S04]  /*173d0*/  IMAD.IADD R11, R195, 0x1, R193 ;  /* 0x00000001c30b7824 */ /* 0x000fc800078e02c1 */
[----:B-1----:R-:W-:Y:S01]  /*173e0*/  @P4 IMAD.HI.U32 R0, R11, R0, RZ ;  /* 0x000000000b004227 */ /* 0x002fe200078e00ff */
[----:B------:R-:W-:Y:S02]  /*173f0*/  WARPGROUP.DEPBAR.LE gsb0, 0x0 ;  /* 0x00008000000079c5 */ /* 0x000fe40000010000 */
[----:B------:R-:W-:-:S06]  /*17400*/  WARPGROUP.ARRIVE ;  /* 0x00000000000079c5 */ /* 0x000fcc0000000000 */
[----:B------:R-:W-:Y:S01]  /*17410*/  HGMMA.64x128x16.F32 R88, R156, gdesc[UR8].tnspB, R88, gsb0 ;  /* 0x41e000089c587df0 */ /* 0x000fe20008000858 */
[----:B------:R-:W-:Y:S01]  /*17420*/  R2UR UR10, R8 ;  /* 0x00000000080a72ca */ /* 0x000fe200000e0000 */
[----:B------:R-:W-:Y:S01]  /*17430*/  @!P1 IMAD R8, R22, 0x8, R2 ;  /* 0x0000000816089824 */ /* 0x000fe200078e0202 */
[----:B------:R-:W-:Y:S02]  /*17440*/  R2UR UR11, R9 ;  /* 0x00000000090b72ca */ /* 0x000fe400000e0000 */
[----:B------:R-:W0:Y:S01]  /*17450*/  @P4 LDC R9, c[0x0][0x450] ;  /* 0x00011400ff094b82 */ /* 0x000e220000000800 */
[----:B------:R-:W-:-:S05]  /*17460*/  @!P1 VIADD R14, R8, 0x28840 ;  /* 0x00028840080e9836 */ /* 0x000fca0000000000 */
[----:B------:R-:W-:Y:S02]  /*17470*/  @!P1 PRMT R14, RZ, 0x654, R14 ;  /* 0x00000654ff0e9816 */ /* 0x000fe4000000000e */
[----:B0-----:R-:W-:Y:S01]  /*17480*/  @P4 SHF.R.U32.HI R11, RZ, R9, R0 ;  /* 0x00000009ff0b4219 */ /* 0x001fe20000011600 */
[----:B------:R-:W-:Y:S01]  /*17490*/  IMAD.SHL.U32 R0, R4, 0x80, RZ ;  /* 0x0000008004007824 */ /* 0x000fe200078e00ff */
[----:B------:R-:W-:-:S03]  /*174a0*/  IADD3 R9, -R15, 0xb, RZ ;  /* 0x0000000b0f097810 */ /* 0x000fc60007ffe1ff */
[----:B------:R-:W0:Y:S01]  /*174b0*/  SHFL.IDX PT, R10, R11, RZ, 0x1c1f ;  /* 0x001c1fff0b0a7589 */ /* 0x000e2200000e0000 */
[----:B------:R-:W-:-:S05]  /*174c0*/  IADD3 R8, -R0, 0x1, RZ ;  /* 0x0000000100087810 */ /* 0x000fca0007ffe1ff */
[----:B------:R-:W-:-:S05]  /*174d0*/  IMAD R8, R189, -0x2, R8 ;  /* 0xfffffffebd087824 */ /* 0x000fca00078e0208 */
[----:B------:R-:W-:-:S05]  /*174e0*/  IADD3 R8, -R187, R8, R188 ;  /* 0x00000008bb087210 */ /* 0x000fca0007ffe1bc */
[----:B------:R-:W-:Y:S01]  /*174f0*/  VIADD R21, R8, UR7 ;  /* 0x0000000708157c36 */ /* 0x000fe20008000000 */
[----:B------:R-:W-:Y:S02]  /*17500*/  WARPGROUP.DEPBAR.LE gsb0, 0x0 ;  /* 0x00008000000079c5 */ /* 0x000fe40000010000 */
[----:B------:R-:W-:-:S06]  /*17510*/  WARPGROUP.ARRIVE ;  /* 0x00000000000079c5 */ /* 0x000fcc0000000000 */
[----:B------:R-:W-:Y:S01]  /*17520*/  HGMMA.64x128x16.F32 R88, R152, gdesc[UR8].tnspB, R88, gsb0 ;  /* 0x41e0000898587df0 */ /* 0x000fe20008000858 */
[----:B------:R-:W-:-:S06]  /*17530*/  ULOP3.LUT UR10, URZ, UR37, URZ, 0x33, !UPT ;  /* 0x000000253f0a7292 */ /* 0x000fcc000f8e333f */
[----:B------:R-:W-:Y:S01]  /*17540*/  VIADD R15, R8, UR10 ;  /* 0x0000000a080f7c36 */ /* 0x000fe20008000000 */
[----:B------:R-:W-:Y:S02]  /*17550*/  WARPGROUP.DEPBAR.LE gsb0, 0x0 ;  /* 0x00008000000079c5 */ /* 0x000fe40000010000 */
[----:B------:R1:W-:Y:S06]  /*17560*/  BAR.ARV R9, 0x100 ;  /* 0x000400090000751d */ /* 0x0003ec0000002000 */
[----:B------:R1:W-:Y:S01]  /*17570*/  @!P1 SYNCS.ARRIVE.TRANS64.RED.A1T0 RZ, [R14+URZ], RZ ;  /* 0x000000ff0eff99a7 */ /* 0x0003e2000810043f */
[----:B0-----:R-:W-:-:S02]  /*17580*/  IMAD.IADD R153, R21, 0x1, R10 ;  /* 0x0000000115997824 */ /* 0x001fc400078e020a */
        /* <DEDUP_REMOVED lines=9> */
[----:B-1----:R-:W0:Y:S02]  /*17620*/  @P2 LDC.64 R8, c[0x0][0x9e8] ;  /* 0x00027a00ff082b82 */ /* 0x002e240000000a00 */
[----:B0-----:R-:W-:-:S05]  /*17630*/  @P2 IMAD.HI.U32 R8, R157, R8, RZ ;  /* 0x000000089d082227 */ /* 0x001fca00078e00ff */
[----:B------:R-:W-:-:S04]  /*17640*/  @P2 SHF.R.U32.HI R157, RZ, R9, R8 ;  /* 0x00000009ff9d2219 */ /* 0x000fc80000011608 */
[----:B------:R-:W-:Y:S01]  /*17650*/  LOP3.LUT R157, RZ, R157, RZ, 0x33, !PT ;  /* 0x0000009dff9d7212 */ /* 0x000fe200078e33ff */
[----:B------:R-:W-:Y:S06]  /*17660*/  BRA `(.L_x_8584) ;  /* 0x0000000000147947 */ /* 0x000fec0003800000 */
.L_x_8583:
[----:B------:R-:W-:-:S05]  /*17670*/  IMAD.U32 R10, RZ, RZ, UR5 ;  /* 0x00000005ff0a7e24 */ /* 0x000fca000f8e00ff */
[----:B------:R-:W-:-:S13]  /*17680*/  ISETP.NE.AND P2, PT, R10, 0x1, PT ;  /* 0x000000010a00780c */ /* 0x000fda0003f45270 */
[----:B-1----:R-:W0:Y:S02]  /*17690*/  @P2 LDC.64 R8, c[0x0][0x9e8] ;  /* 0x00027a00ff082b82 */ /* 0x002e240000000a00 */
[----:B0-----:R-:W-:-:S05]  /*176a0*/  @P2 IMAD.HI.U32 R8, R157, R8, RZ ;  /* 0x000000089d082227 */ /* 0x001fca00078e00ff */
[----:B------:R-:W-:-:S07]  /*176b0*/  @P2 SHF.R.U32.HI R157, RZ, R9, R8 ;  /* 0x00000009ff9d2219 */ /* 0x000fce0000011608 */
.L_x_8584:
[----:B------:R-:W-:Y:S05]  /*176c0*/  BSYNC B0 ;  /* 0x0000000000007941 */ /* 0x000fea0003800000 */
.L_x_8582:
[----:B------:R-:W-:-:S04]  /*176d0*/  IMAD R8, R157, R10, -R0 ;  /* 0x0000000a9d087224 */ /* 0x000fc800078e0a00 */
[----:B------:R-:W-:-:S05]  /*176e0*/  IMAD R8, R189, -0x2, R8 ;  /* 0xfffffffebd087824 */ /* 0x000fca00078e0208 */
[----:B------:R-:W-:Y:S02]  /*176f0*/  VIADDMNMX R153, R8, R10, R153, PT ;  /* 0x0000000a08997246 */ /* 0x000fe40003800199 */
[----:B------:R-:W-:-:S07]  /*17700*/  VIMNMX R155, R155, R8, !PT ;  /* 0x000000089b9b7248 */ /* 0x000fce0007fe0100 */
.L_x_8581:
        /* <DEDUP_REMOVED lines=15> */
[----:B-1----:R-:W-:Y:S02]  /*17800*/  FSEL R14, R29, -INF , !P3 ;  /* 0xff8000001d0e7808 */ /* 0x002fe40005800000 */
        /* <DEDUP_REMOVED lines=97> */
.L_x_8587:
[----:B------:R-:W-:-:S04]  /*17e20*/  MOV R25, UR5 ;  /* 0x0000000500197c02 */ /* 0x000fc80008000f00 */
[----:B------:R-:W-:-:S13]  /*17e30*/  ISETP.NE.AND P3, PT, R25, 0x1, PT ;  /* 0x000000011900780c */ /* 0x000fda0003f65270 */
[----:B------:R-:W0:Y:S02]  /*17e40*/  @P3 LDC.64 R8, c[0x0][0x9e8] ;  /* 0x00027a00ff083b82 */ /* 0x000e240000000a00 */
[----:B0-----:R-:W-:-:S05]  /*17e50*/  @P3 IMAD.HI.U32 R8, R11, R8, RZ ;  /* 0x000000080b083227 */ /* 0x001fca00078e00ff */
[----:B------:R-:W-:-:S07]  /*17e60*/  @P3 SHF.R.U32.HI R11, RZ, R9, R8 ;  /* 0x00000009ff0b3219 */ /* 0x000fce0000011608 */
.L_x_8588:
[----:B------:R-:W-:Y:S05]  /*17e70*/  BSYNC B0 ;  /* 0x0000000000007941 */ /* 0x000fea0003800000 */
.L_x_8586:
[----:B------:R-:W-:-:S04]  /*17e80*/  IMAD R0, R11, R25, -R0 ;  /* 0x000000190b007224 */ /* 0x000fc800078e0a00 */
[----:B------:R-:W-:-:S05]  /*17e90*/  IMAD R0, R189, -0x2, R0 ;  /* 0xfffffffebd007824 */ /* 0x000fca00078e0200 */
[----:B------:R-:W-:Y:S02]  /*17ea0*/  VIADDMNMX R21, R0, R25, R21, PT ;  /* 0x0000001900157246 */ /* 0x000fe40003800115 */
[----:B------:R-:W-:-:S07]  /*17eb0*/  VIMNMX R15, R15, R0, !PT ;  /* 0x000000000f0f7248 */ /* 0x000fce0007fe0100 */
.L_x_8585:
[----:B------:R-:W-:Y:S01]  /*17ec0*/  ISETP.GT.AND P3, PT, R15, 0x1, P2 ;  /* 0x000000010f00780c */ /* 0x000fe20001764270 */
[----:B------:R-:W0:Y:S01]  /*17ed0*/  LDC R11, c[0x0][0x988] ;  /* 0x00026200ff0b7b82 */ /* 0x000e220000000800 */
        /* <DEDUP_REMOVED lines=143> */
[----:B------:R-:W-:Y:S01]  /*187d0*/  MUFU.EX2 R27, R8 ;  /* 0x00000008001b7308 */ /* 0x000fe20000000800 */
[----:B------:R-:W-:Y:S01]  /*187e0*/  FSEL R48, R87, -INF , !P2 ;  /* 0xff80000057307808 */ /* 0x000fe20005000000 */
        /* <DEDUP_REMOVED lines=20> */
[----:B------:R-:W-:Y:S01]  /*18930*/  FFMA.FTZ R47, R174, R11, -R49 ;  /* 0x0000000bae2f7223 */ /* 0x000fe20000010831 */
[----:B------:R-:W-:-:S02]  /*18940*/  FMNMX.FTZ R31, R232, R31, !PT ;  /* 0x0000001fe81f7209 */ /* 0x000fc40007810000 */
[----:B------:R-:W-:Y:S01]  /*18950*/  MUFU.EX2 R24, R24 ;  /* 0x0000001800187308 */ /* 0x000fe20000000800 */
[----:B0-----:R-:W-:Y:S01]  /*18960*/  FFMA.FTZ R152, R80, R11, -R49 ;  /* 0x0000000b50987223 */ /* 0x001fe20000010831 */
[----:B------:R-:W-:-:S04]  /*18970*/  FMNMX.FTZ R31, R46, R31, !PT ;  /* 0x0000001f2e1f7209 */ /* 0x000fc80007810000 */
[----:B------:R-:W-:Y:S02]  /*18980*/  FMNMX.FTZ R33, R234, R31, !PT ;  /* 0x0000001fea217209 */ /* 0x000fe40007810000 */
[----:B------:R0:W-:Y:S02]  /*18990*/  MUFU.EX2 R31, R154 ;  /* 0x0000009a001f7308 */ /* 0x0001e40000000800 */
[----:B------:R-:W-:-:S04]  /*189a0*/  FMNMX.FTZ R33, R50, R33, !PT ;  /* 0x0000002132217209 */ /* 0x000fc80007810000 */
[----:B------:R-:W-:Y:S02]  /*189b0*/  FMNMX.FTZ R33, R236, R33, !PT ;  /* 0x00000021ec217209 */ /* 0x000fe40007810000 */
[----:B------:R-:W-:Y:S01]  /*189c0*/  MUFU.EX2 R9, R9 ;  /* 0x0000000900097308 */ /* 0x000fe20000000800 */
[--C-:B0-----:R-:W-:Y:S01]  /*189d0*/  FFMA.FTZ R154, R84, R11, -R49.reuse ;  /* 0x0000000b549a7223 */ /* 0x101fe20000010831 */
[----:B------:R-:W-:Y:S01]  /*189e0*/  FMNMX.FTZ R8, R54, R33, !PT ;  /* 0x0000002136087209 */ /* 0x000fe20007810000 */
[-CC-:B------:R-:W-:Y:S01]  /*189f0*/  FFMA.FTZ R33, R156, R11.reuse, -R49.reuse ;  /* 0x0000000b9c217223 */ /* 0x180fe20000010831 */
[----:B------:R-:W-:Y:S02]  /*18a00*/  FFMA.FTZ R156, R72, R11, -R49 ;  /* 0x0000000b489c7223 */ /* 0x000fe40000010831 */
[----:B------:R-:W-:Y:S02]  /*18a10*/  FMNMX.FTZ R35, R55, R8, !PT ;  /* 0x0000000837237209 */ /* 0x000fe40007810000 */
[----:B------:R-:W-:Y:S02]  /*18a20*/  MUFU.EX2 R10, R10 ;  /* 0x0000000a000a7308 */ /* 0x000fe40000000800 */
[----:B------:R-:W-:-:S04]  /*18a30*/  FMNMX.FTZ R8, R58, R35, !PT ;  /* 0x000000233a087209 */ /* 0x000fc80007810000 */
[----:B------:R-:W-:Y:S02]  /*18a40*/  FMNMX.FTZ R35, R59, R8, !PT ;  /* 0x000000083b237209 */ /* 0x000fe40007810000 */
[----:B------:R-:W-:Y:S02]  /*18a50*/  MUFU.EX2 R25, R25 ;  /* 0x0000001900197308 */ /* 0x000fe40000000800 */
        /* <DEDUP_REMOVED lines=10> */
[--C-:B------:R-:W-:Y:S02]  /*18b00*/  FFMA.FTZ R160, R64, R11, -R49.reuse ;  /* 0x0000000b40a07223 */ /* 0x100fe40000010831 */
        /* <DEDUP_REMOVED lines=8> */
[----:B------:R-:W1:Y:S01]  /*18b90*/  MUFU.EX2 R33, R33 ;  /* 0x0000002100217308 */ /* 0x000e620000000800 */
[----:B0-----:R-:W-:Y:S02]  /*18ba0*/  F2FP.F16.F32.PACK_AB R172, R31, R26 ;  /* 0x0000001a1fac723e */ /* 0x001fe400000000ff */
[----:B------:R-:W-:Y:S01]  /*18bb0*/  FMNMX.FTZ R8, R82, R41, !PT ;  /* 0x0000002952087209 */ /* 0x000fe20007810000 */
[----:B------:R-:W-:-:S03]  /*18bc0*/  FFMA.FTZ R41, R168, R11, -R49 ;  /* 0x0000000ba8297223 */ /* 0x000fc60000010831 */
[----:B------:R-:W-:Y:S01]  /*18bd0*/  FMNMX.FTZ R21, R83, R8, !PT ;  /* 0x0000000853157209 */ /* 0x000fe20007810000 */
[----:B------:R-:W-:Y:S03]  /*18be0*/  MUFU.EX2 R32, R32 ;  /* 0x0000002000207308 */ /* 0x000fe60000000800 */
[----:B------:R-:W-:-:S04]  /*18bf0*/  FMNMX.FTZ R21, R86, R21, !PT ;  /* 0x0000001556157209 */ /* 0x000fc80007810000 */
[----:B------:R-:W-:Y:S01]  /*18c00*/  FMNMX.FTZ R8, R48, R21, !PT ;  /* 0x0000001530087209 */ /* 0x000fe20007810000 */
[----:B------:R-:W-:Y:S01]  /*18c10*/  FFMA.FTZ R21, R166, R11, -R49 ;  /* 0x0000000ba6157223 */ /* 0x000fe20000010831 */
[----:B------:R-:W0:Y:S01]  /*18c20*/  MUFU.EX2 R35, R35 ;  /* 0x0000002300237308 */ /* 0x000e220000000800 */
[----:B-1----:R-:W-:Y:S02]  /*18c30*/  F2FP.F16.F32.PACK_AB R174, R33, R28 ;  /* 0x0000001c21ae723e */ /* 0x002fe400000000ff */
[----:B------:R-:W1:Y:S05]  /*18c40*/  SHFL.BFLY PT, R43, R8, 0x2, 0x1f ;  /* 0x0c401f00082b7f89 */ /* 0x000e6a00000e0000 */
[----:B------:R-:W-:Y:S08]  /*18c50*/  MUFU.EX2 R36, R36 ;  /* 0x0000002400247308 */ /* 0x000ff00000000800 */
[----:B------:R-:W2:Y:S01]  /*18c60*/  MUFU.EX2 R37, R37 ;  /* 0x0000002500257308 */ /* 0x000ea20000000800 */
[----:B0-----:R-:W-:-:S07]  /*18c70*/  F2FP.F16.F32.PACK_AB R168, R35, R32 ;  /* 0x0000002023a8723e */ /* 0x001fce00000000ff */
[----:B------:R-:W-:Y:S01]  /*18c80*/  MUFU.EX2 R39, R39 ;  /* 0x0000002700277308 */ /* 0x000fe20000000800 */
[----:B-1----:R-:W-:Y:S01]  /*18c90*/  FMNMX.FTZ R51, R8, R43, !PT ;  /* 0x0000002b08337209 */ /* 0x002fe20007810000 */
[----:B------:R-:W-:-:S04]  /*18ca0*/  FFMA.FTZ R43, R170, R11, -R49 ;  /* 0x0000000baa2b7223 */ /* 0x000fc80000010831 */
[----:B------:R-:W0:Y:S02]  /*18cb0*/  SHFL.BFLY PT, R8, R51, 0x1, 0x1f ;  /* 0x0c201f0033087f89 */ /* 0x000e2400000e0000 */
[----:B------:R-:W1:Y:S01]  /*18cc0*/  MUFU.EX2 R40, R40 ;  /* 0x0000002800287308 */ /* 0x000e620000000800 */
[----:B--2---:R-:W-:-:S07]  /*18cd0*/  F2FP.F16.F32.PACK_AB R170, R37, R36 ;  /* 0x0000002425aa723e */ /* 0x004fce00000000ff */
[----:B------:R-:W-:Y:S08]  /*18ce0*/  MUFU.EX2 R15, R15 ;  /* 0x0000000f000f7308 */ /* 0x000ff00000000800 */
[----:B------:R-:W2:Y:S01]  /*18cf0*/  MUFU.EX2 R44, R44 ;  /* 0x0000002c002c7308 */ /* 0x000ea20000000800 */
[----:B-1----:R-:W-:Y:S02]  /*18d00*/  F2FP.F16.F32.PACK_AB R164, R40, R39 ;  /* 0x0000002728a4723e */ /* 0x002fe400000000ff */
[----:B0-----:R-:W-:Y:S01]  /*18d10*/  FMNMX.FTZ R8, R51, R8, !PT ;  /* 0x0000000833087209 */ /* 0x001fe20007810000 */
[-C--:B------:R-:W-:Y:S01]  /*18d20*/  FFMA.FTZ R51, R176, R11.reuse, -R49 ;  /* 0x0000000bb0337223 */ /* 0x080fe20000010831 */
[----:B------:R-:W-:-:S03]  /*18d30*/  FMUL.FTZ R49, R12, R11 ;  /* 0x0000000b0c317220 */ /* 0x000fc60000410000 */
[----:B------:R-:W-:Y:S01]  /*18d40*/  MUFU.EX2 R160, R160 ;  /* 0x000000a000a07308 */ /* 0x000fe20000000800 */
[C---:B------:R-:W-:Y:S01]  /*18d50*/  FSETP.NEU.FTZ.AND P2, PT, R8.reuse, -INF , PT ;  /* 0xff8000000800780b */ /* 0x040fe20003f5d000 */
[----:B------:R-:W-:Y:S01]  /*18d60*/  FMUL.FTZ R57, R8, R11 ;  /* 0x0000000b08397220 */ /* 0x000fe20000410000 */
[----:B------:R-:W-:-:S04]  /*18d70*/  F2FP.F16.F32.PACK_AB R176, R27, R14 ;  /* 0x0000000e1bb0723e */ /* 0x000fc800000000ff */
[----:B------:R-:W-:Y:S01]  /*18d80*/  FSEL R57, R57, RZ, P2 ;  /* 0x000000ff39397208 */ /* 0x000fe20001000000 */
[----:B------:R-:W0:Y:S01]  /*18d90*/  MUFU.EX2 R49, R49 ;  /* 0x0000003100317308 */ /* 0x000e220000000800 */
[----:B--2---:R-:W-:-:S03]  /*18da0*/  F2FP.F16.F32.PACK_AB R166, R44, R15 ;  /* 0x0000000f2ca6723e */ /* 0x004fc600000000ff */
[-CC-:B------:R-:W-:Y:S01]  /*18db0*/  FFMA.FTZ R12, R53, R11.reuse, -R57.reuse ;  /* 0x0000000b350c7223 */ /* 0x180fe20000010839 */
[----:B------:R-:W-:Y:S02]  /*18dc0*/  @!P1 IMAD R53, R13, 0x8, R2 ;  /* 0x000000080d359824 */ /* 0x000fe400078e0202 */
        /* <DEDUP_REMOVED lines=29> */
[----:B------:R-:W-:Y:S01]  /*18fa0*/  F2FP.F16.F32.PACK_AB R180, R9, R24 ;  /* 0x0000001809b4723e */ /* 0x000fe200000000ff */
        /* <DEDUP_REMOVED lines=16> */
[----:B------:R-:W-:Y:S01]  /*190b0*/  FFMA.FTZ R48, R48, R11, -R57 ;  /* 0x0000000b30307223 */ /* 0x000fe20000010839 */
[----:B------:R-:W-:Y:S01]  /*190c0*/  FADD.FTZ R5, R31, R52 ;  /* 0x000000341f057221 */ /* 0x000fe20000010000 */
[----:B------:R-:W-:Y:S01]  /*190d0*/  F2FP.F16.F32.PACK_AB R178, R29, R20 ;  /* 0x000000141db2723e */ /* 0x000fe200000000ff */
[----:B------:R-:W-:-:S02]  /*190e0*/  @!P1 VIADD R53, R53, 0x28860 ;  /* 0x0002886035359836 */ /* 0x000fc40000000000 */
[-C--:B------:R-:W-:Y:S01]  /*190f0*/  FMUL.FTZ R88, R88, R49.reuse ;  /* 0x0000003158587220 */ /* 0x080fe20000410000 */
[----:B------:R-:W-:Y:S01]  /*19100*/  FADD.FTZ R52, R28, R5 ;  /* 0x000000051c347221 */ /* 0x000fe20000010000 */
[----:B------:R-:W-:Y:S01]  /*19110*/  FSEL R5, R8, RZ, P2 ;  /* 0x000000ff08057208 */ /* 0x000fe20001000000 */
[----:B------:R-:W-:Y:S01]  /*19120*/  MUFU.EX2 R177, R177 ;  /* 0x000000b100b17308 */ /* 0x000fe20000000800 */
[----:B------:R-:W-:Y:S01]  /*19130*/  ISETP.GT.AND P2, PT, R4, R196, PT ;  /* 0x000000c40400720c */ /* 0x000fe20003f44270 */
[----:B------:R-:W-:Y:S01]  /*19140*/  FADD.FTZ R13, R33, R52 ;  /* 0x00000034210d7221 */ /* 0x000fe20000010000 */
[----:B------:R-:W-:Y:S01]  /*19150*/  @!P1 PRMT R53, RZ, 0x654, R53 ;  /* 0x00000654ff359816 */ /* 0x000fe20000000035 */
[----:B------:R-:W-:Y:S01]  /*19160*/  FADD.FTZ R52, -R5, R6 ;  /* 0x0000000605347221 */ /* 0x000fe20000010100 */
[----:B------:R-:W-:Y:S01]  /*19170*/  FMUL.FTZ R89, R89, R49 ;  /* 0x0000003159597220 */ /* 0x000fe20000410000 */
[----:B------:R-:W-:Y:S01]  /*19180*/  FADD.FTZ R54, R32, R13 ;  /* 0x0000000d20367221 */ /* 0x000fe20000010000 */
[----:B------:R0:W-:Y:S01]  /*19190*/  @!P1 SYNCS.ARRIVE.TRANS64.RED.A1T0 RZ, [R53+URZ], RZ ;  /* 0x000000ff35ff99a7 */ /* 0x0001e2000810043f */
[-C--:B------:R-:W-:Y:S01]  /*191a0*/  FMUL.FTZ R13, R52, R11.reuse ;  /* 0x0000000b340d7220 */ /* 0x080fe20000410000 */
[----:B------:R-:W-:Y:S01]  /*191b0*/  MUFU.EX2 R41, R41 ;  /* 0x0000002900297308 */ /* 0x000fe20000000800 */
[----:B------:R-:W-:Y:S01]  /*191c0*/  FADD.FTZ R5, R35, R54 ;  /* 0x0000003623057221 */ /* 0x000fe20000010000 */
[----:B------:R-:W-:Y:S01]  /*191d0*/  FFMA.FTZ R52, R59, R11, -R57 ;  /* 0x0000000b3b347223 */ /* 0x000fe20000010839 */
[-C--:B------:R-:W-:Y:S01]  /*191e0*/  FMUL.FTZ R92, R92, R49.reuse ;  /* 0x000000315c5c7220 */ /* 0x080fe20000410000 */
[-C--:B------:R-:W-:Y:S01]  /*191f0*/  FMUL.FTZ R93, R93, R49.reuse ;  /* 0x000000315d5d7220 */ /* 0x080fe20000410000 */
[----:B------:R-:W-:Y:S01]  /*19200*/  FADD.FTZ R54, R36, R5 ;  /* 0x0000000524367221 */ /* 0x000fe20000010000 */
[-C--:B------:R-:W-:Y:S01]  /*19210*/  FMUL.FTZ R96, R96, R49.reuse ;  /* 0x0000003160607220 */ /* 0x080fe20000410000 */
[-C--:B------:R-:W-:Y:S01]  /*19220*/  FMUL.FTZ R97, R97, R49.reuse ;  /* 0x0000003161617220 */ /* 0x080fe20000410000 */
[----:B------:R-:W1:Y:S01]  /*19230*/  MUFU.EX2 R13, R13 ;  /* 0x0000000d000d7308 */ /* 0x000e620000000800 */
        /* <DEDUP_REMOVED lines=14> */
[----:B------:R-:W-:Y:S01]  /*19320*/  FMUL.FTZ R117, R117, R49 ;  /* 0x0000003175757220 */ /* 0x000fe20000410000 */
[----:B------:R-:W3:Y:S01]  /*19330*/  MUFU.EX2 R156, R156 ;  /* 0x0000009c009c7308 */ /* 0x000ee20000000800 */
[----:B-1----:R-:W-:Y:S01]  /*19340*/  FFMA.FTZ R54, R13, R3, R12 ;  /* 0x000000030d367223 */ /* 0x002fe2000001000c */
[----:B------:R-:W-:Y:S01]  /*19350*/  FADD.FTZ R5, R44, R5 ;  /* 0x000000052c057221 */ /* 0x000fe20000010000 */
[-C--:B------:R-:W-:Y:S01]  /*19360*/  FMUL.FTZ R90, R90, R13.reuse ;  /* 0x0000000d5a5a7220 */ /* 0x080fe20000410000 */
[-C--:B------:R-:W-:Y:S01]  /*19370*/  FMUL.FTZ R91, R91, R13.reuse ;  /* 0x0000000d5b5b7220 */ /* 0x080fe20000410000 */
[C---:B------:R-:W-:Y:S01]  /*19380*/  FADD.FTZ R54, R181.reuse, R54 ;  /* 0x00000036b5367221 */ /* 0x040fe20000010000 */
[----:B------:R-:W-:Y:S01]  /*19390*/  FADD.FTZ R56, R160, R5 ;  /* 0x00000005a0387221 */ /* 0x000fe20000010000 */
[----:B------:R-:W-:Y:S01]  /*193a0*/  F2FP.F16.F32.PACK_AB R181, R181, R12 ;  /* 0x0000000cb5b5723e */ /* 0x000fe200000000ff */
[----:B------:R-:W1:Y:S01]  /*193b0*/  MUFU.EX2 R179, R179 ;  /* 0x000000b300b37308 */ /* 0x000e620000000800 */
[----:B------:R-:W-:Y:S01]  /*193c0*/  FADD.FTZ R3, R183, R54 ;  /* 0x00000036b7037221 */ /* 0x000fe20000010000 */
[----:B------:R-:W-:Y:S01]  /*193d0*/  FADD.FTZ R5, R21, R56 ;  /* 0x0000003815057221 */ /* 0x000fe20000010000 */
[-C--:B------:R-:W-:Y:S01]  /*193e0*/  FMUL.FTZ R94, R94, R13.reuse ;  /* 0x0000000d5e5e7220 */ /* 0x080fe20000410000 */
[-C--:B------:R-:W-:Y:S01]  /*193f0*/  FMUL.FTZ R95, R95, R13.reuse ;  /* 0x0000000d5f5f7220 */ /* 0x080fe20000410000 */
[----:B------:R-:W-:Y:S01]  /*19400*/  FADD.FTZ R54, R30, R3 ;  /* 0x000000031e367221 */ /* 0x000fe20000010000 */
[----:B------:R-:W-:Y:S01]  /*19410*/  FADD.FTZ R56, R162, R5 ;  /* 0x00000005a2387221 */ /* 0x000fe20000010000 */
[-C--:B------:R-:W-:Y:S01]  /*19420*/  FMUL.FTZ R98, R98, R13.reuse ;  /* 0x0000000d62627220 */ /* 0x080fe20000410000 */
[----:B------:R-:W4:Y:S01]  /*19430*/  MUFU.EX2 R43, R43 ;  /* 0x0000002b002b7308 */ /* 0x000f220000000800 */
[----:B------:R-:W-:Y:S01]  /*19440*/  FADD.FTZ R3, R177, R54 ;  /* 0x00000036b1037221 */ /* 0x000fe20000010000 */
[----:B------:R-:W-:Y:S01]  /*19450*/  FADD.FTZ R5, R41, R56 ;  /* 0x0000003829057221 */ /* 0x000fe20000010000 */
[-C--:B------:R-:W-:Y:S01]  /*19460*/  FMUL.FTZ R99, R99, R13.reuse ;  /* 0x0000000d63637220 */ /* 0x080fe20000410000 */
[-C--:B------:R-:W-:Y:S01]  /*19470*/  FMUL.FTZ R102, R102, R13.reuse ;  /* 0x0000000d66667220 */ /* 0x080fe20000410000 */
[----:B--2---:R-:W-:Y:S01]  /*19480*/  FADD.FTZ R10, R34, R3 ;  /* 0x00000003220a7221 */ /* 0x004fe20000010000 */
[----:B---3--:R-:W-:Y:S01]  /*19490*/  FADD.FTZ R14, R156, R5 ;  /* 0x000000059c0e7221 */ /* 0x008fe20000010000 */
        /* <DEDUP_REMOVED lines=10> */
[----:B----4-:R-:W-:Y:S01]  /*19540*/  FADD.FTZ R5, R43, R14 ;  /* 0x0000000e2b057221 */ /* 0x010fe20000010000 */
[-C--:B------:R-:W-:Y:S01]  /*19550*/  FMUL.FTZ R118, R118, R13.reuse ;  /* 0x0000000d76767220 */ /* 0x080fe20000410000 */
[-C--:B------:R-:W-:Y:S01]  /*19560*/  FMUL.FTZ R119, R119, R13.reuse ;  /* 0x0000000d77777220 */ /* 0x080fe20000410000 */
[-C--:B------:R-:W-:Y:S01]  /*19570*/  FMUL.FTZ R122, R122, R13.reuse ;  /* 0x0000000d7a7a7220 */ /* 0x080fe20000410000 */
[-C--:B------:R-:W-:Y:S01]  /*19580*/  FMUL.FTZ R123, R123, R13.reuse ;  /* 0x0000000d7b7b7220 */ /* 0x080fe20000410000 */
[-C--:B------:R-:W-:Y:S01]  /*19590*/  FMUL.FTZ R126, R126, R13.reuse ;  /* 0x0000000d7e7e7220 */ /* 0x080fe20000410000 */
[-C--:B------:R-:W-:Y:S01]  /*195a0*/  FMUL.FTZ R127, R127, R13.reuse ;  /* 0x0000000d7f7f7220 */ /* 0x080fe20000410000 */
[----:B------:R-:W3:Y:S01]  /*195b0*/  MUFU.EX2 R42, R42 ;  /* 0x0000002a002a7308 */ /* 0x000ee20000000800 */
        /* <DEDUP_REMOVED lines=16> */
[----:B---3--:R-:W-:Y:S01]  /*196c0*/  FADD.FTZ R14, R42, R3 ;  /* 0x000000032a0e7221 */ /* 0x008fe20000010000 */
[----:B------:R-:W-:Y:S01]  /*196d0*/  F2FP.F16.F32.PACK_AB R160, R21, R160 ;  /* 0x000000a015a0723e */ /* 0x000fe200000000ff */
[-C--:B------:R-:W-:Y:S01]  /*196e0*/  FMUL.FTZ R120, R120, R49.reuse ;  /* 0x0000003178787220 */ /* 0x080fe20000410000 */
[----:B------:R-:W-:Y:S01]  /*196f0*/  F2FP.F16.F32.PACK_AB R162, R41, R162 ;  /* 0x000000a229a2723e */ /* 0x000fe200000000ff */
[-C--:B------:R-:W-:Y:S01]  /*19700*/  FMUL.FTZ R121, R121, R49.reuse ;  /* 0x0000003179797220 */ /* 0x080fe20000410000 */
[----:B------:R-:W-:Y:S01]  /*19710*/  F2FP.F16.F32.PACK_AB R156, R43, R156 ;  /* 0x0000009c2b9c723e */ /* 0x000fe200000000ff */
        /* <DEDUP_REMOVED lines=18> */
[----:B---3--:R-:W-:Y:S01]  /*19840*/  FADD.FTZ R3, R169, R14 ;  /* 0x0000000ea9037221 */ /* 0x008fe20000010000 */
[----:B------:R-:W-:Y:S01]  /*19850*/  FMUL.FTZ R149, R149, R49 ;  /* 0x0000003195957220 */ /* 0x000fe20000410000 */
[----:B------:R-:W-:Y:S01]  /*19860*/  F2FP.F16.F32.PACK_AB R183, R30, R183 ;  /* 0x000000b71eb7723e */ /* 0x000fe200000000ff */
[----:B------:R-:W-:Y:S01]  /*19870*/  VIADD R4, R4, 0xffffffff ;  /* 0xffffffff04047836 */ /* 0x000fe20000000000 */
[----:B------:R-:W-:Y:S01]  /*19880*/  F2FP.F16.F32.PACK_AB R177, R34, R177 ;  /* 0x000000b122b1723e */ /* 0x000fe200000000ff */
[----:B------:R-:W-:Y:S01]  /*19890*/  IMAD.MOV.U32 R13, RZ, RZ, R22 ;  /* 0x000000ffff0d7224 */ /* 0x000fe200078e0016 */
[----:B------:R-:W-:Y:S01]  /*198a0*/  F2FP.F16.F32.PACK_AB R179, R38, R179 ;  /* 0x000000b326b3723e */ /* 0x000fe200000000ff */
[----:B------:R-:W3:Y:S01]  /*198b0*/  MUFU.EX2 R6, R55 ;  /* 0x0000003700067308 */ /* 0x000ee20000000800 */
[----:B--2---:R-:W-:Y:S01]  /*198c0*/  FADD.FTZ R14, R50, R3 ;  /* 0x00000003320e7221 */ /* 0x004fe20000010000 */
[----:B------:R-:W-:Y:S01]  /*198d0*/  F2FP.F16.F32.PACK_AB R173, R42, R173 ;  /* 0x000000ad2aad723e */ /* 0x000fe200000000ff */
[----:B------:R-:W-:Y:S01]  /*198e0*/  IMAD.MOV.U32 R12, RZ, RZ, R0 ;  /* 0x000000ffff0c7224 */ /* 0x000fe200078e0000 */
[----:B------:R-:W-:-:S02]  /*198f0*/  F2FP.F16.F32.PACK_AB R175, R46, R175 ;  /* 0x000000af2eaf723e */ /* 0x000fc400000000ff */
[----:B------:R-:W-:Y:S02]  /*19900*/  F2FP.F16.F32.PACK_AB R169, R50, R169 ;  /* 0x000000a932a9723e */ /* 0x000fe400000000ff */
[----:B------:R-:W2:Y:S01]  /*19910*/  MUFU.EX2 R165, R165 ;  /* 0x000000a500a57308 */ /* 0x000ea20000000800 */
[----:B-1----:R-:W-:-:S07]  /*19920*/  FADD.FTZ R3, R171, R14 ;  /* 0x0000000eab037221 */ /* 0x002fce0000010000 */
[----:B------:R-:W1:Y:S01]  /*19930*/  MUFU.EX2 R52, R52 ;  /* 0x0000003400347308 */ /* 0x000e620000000800 */
[C---:B---3--:R-:W-:Y:S01]  /*19940*/  FADD.FTZ R14, R6.reuse, R3 ;  /* 0x00000003060e7221 */ /* 0x048fe20000010000 */
[----:B------:R-:W-:Y:S01]  /*19950*/  F2FP.F16.F32.PACK_AB R171, R6, R171 ;  /* 0x000000ab06ab723e */ /* 0x000fe200000000ff */
[----:B------:R-:W-:-:S05]  /*19960*/  IMAD.MOV.U32 R6, RZ, RZ, R8 ;  /* 0x000000ffff067224 */ /* 0x000fca00078e0008 */
        /* <DEDUP_REMOVED lines=11> */
[----:B-1----:R-:W-:Y:S01]  /*19a20*/  FADD.FTZ R3, R161, R14 ;  /* 0x0000000ea1037221 */ /* 0x002fe20000010000 */
[----:B------:R-:W-:-:S06]  /*19a30*/  IMAD.MOV.U32 R14, RZ, RZ, R186 ;  /* 0x000000ffff0e7224 */ /* 0x000fcc00078e00ba */
[----:B------:R-:W1:Y:S01]  /*19a40*/  MUFU.EX2 R71, R71 ;  /* 0x0000004700477308 */ /* 0x000e620000000800 */
[C---:B---3--:R-:W-:Y:S01]  /*19a50*/  FADD.FTZ R3, R10.reuse, R3 ;  /* 0x000000030a037221 */ /* 0x048fe20000010000 */
[----:B------:R-:W-:-:S06]  /*19a60*/  F2FP.F16.F32.PACK_AB R161, R10, R161 ;  /* 0x000000a10aa1723e */ /* 0x000fcc00000000ff */
        /* <DEDUP_REMOVED lines=14> */
[----:B------:R-:W3:Y:S01]  /*19b50*/  MUFU.EX2 R152, R152 ;  /* 0x0000009800987308 */ /* 0x000ee20000000800 */
[C---:B--2---:R-:W-:Y:S01]  /*19b60*/  FADD.FTZ R5, R45.reuse, R20 ;  /* 0x000000142d057221 */ /* 0x044fe20000010000 */
[----:B------:R-:W-:-:S06]  /*19b70*/  F2FP.F16.F32.PACK_AB R158, R45, R158 ;  /* 0x0000009e2d9e723e */ /* 0x000fcc00000000ff */
[----:B------:R-:W2:Y:S01]  /*19b80*/  MUFU.EX2 R82, R82 ;  /* 0x0000005200527308 */ /* 0x000ea20000000800 */
[C---:B-1----:R-:W-:Y:S01]  /*19b90*/  FADD.FTZ R3, R79.reuse, R3 ;  /* 0x000000034f037221 */ /* 0x042fe20000010000 */
[----:B------:R-:W-:-:S06]  /*19ba0*/  F2FP.F16.F32.PACK_AB R159, R79, R78 ;  /* 0x0000004e4f9f723e */ /* 0x000fcc00000000ff */
[----:B------:R-:W1:Y:S01]  /*19bb0*/  MUFU.EX2 R47, R47 ;  /* 0x0000002f002f7308 */ /* 0x000e620000000800 */
[----:B---3--:R-:W-:-:S07]  /*19bc0*/  FADD.FTZ R20, R152, R5 ;  /* 0x0000000598147221 */ /* 0x008fce0000010000 */
[----:B------:R-:W3:Y:S01]  /*19bd0*/  MUFU.EX2 R83, R83 ;  /* 0x0000005300537308 */ /* 0x000ee20000000800 */
[----:B--2---:R-:W-:-:S07]  /*19be0*/  FADD.FTZ R3, R82, R3 ;  /* 0x0000000352037221 */ /* 0x004fce0000010000 */
[----:B------:R-:W2:Y:S01]  /*19bf0*/  MUFU.EX2 R154, R154 ;  /* 0x0000009a009a7308 */ /* 0x000ea20000000800 */
[C---:B-1----:R-:W-:Y:S01]  /*19c00*/  FADD.FTZ R5, R47.reuse, R20 ;  /* 0x000000142f057221 */ /* 0x042fe20000010000 */
[----:B------:R-:W-:-:S06]  /*19c10*/  F2FP.F16.F32.PACK_AB R152, R47, R152 ;  /* 0x000000982f98723e */ /* 0x000fcc00000000ff */
[----:B------:R-:W1:Y:S01]  /*19c20*/  MUFU.EX2 R86, R86 ;  /* 0x0000005600567308 */ /* 0x000e620000000800 */
[C---:B---3--:R-:W-:Y:S01]  /*19c30*/  FADD.FTZ R3, R83.reuse, R3 ;  /* 0x0000000353037221 */ /* 0x048fe20000010000 */
[----:B------:R-:W-:-:S06]  /*19c40*/  F2FP.F16.F32.PACK_AB R153, R83, R82 ;  /* 0x000000525399723e */ /* 0x000fcc00000000ff */
[----:B------:R-:W3:Y:S01]  /*19c50*/  MUFU.EX2 R51, R51 ;  /* 0x0000003300337308 */ /* 0x000ee20000000800 */
[----:B--2---:R-:W-:-:S07]  /*19c60*/  FADD.FTZ R20, R154, R5 ;  /* 0x000000059a147221 */ /* 0x004fce0000010000 */
[----:B------:R-:W2:Y:S01]  /*19c70*/  MUFU.EX2 R48, R48 ;  /* 0x0000003000307308 */ /* 0x000ea20000000800 */
[----:B-1----:R-:W-:Y:S01]  /*19c80*/  FADD.FTZ R3, R86, R3 ;  /* 0x0000000356037221 */ /* 0x002fe20000010000 */
[C---:B---3--:R-:W-:Y:S01]  /*19c90*/  FADD.FTZ R5, R51.reuse, R20 ;  /* 0x0000001433057221 */ /* 0x048fe20000010000 */
[----:B------:R-:W-:Y:S02]  /*19ca0*/  F2FP.F16.F32.PACK_AB R154, R51, R154 ;  /* 0x0000009a339a723e */ /* 0x000fe400000000ff */
[C---:B--2---:R-:W-:Y:S01]  /*19cb0*/  FADD.FTZ R3, R48.reuse, R3 ;  /* 0x0000000330037221 */ /* 0x044fe20000010000 */
[----:B------:R-:W-:Y:S01]  /*19cc0*/  F2FP.F16.F32.PACK_AB R155, R48, R86 ;  /* 0x00000056309b723e */ /* 0x000fe200000000ff */
[----:B0-----:R-:W-:Y:S06]  /*19cd0*/  @P2 BRA `(.L_x_8589) ;  /* 0xffffffcc00702947 */ /* 0x001fec000383ffff */
.L_x_8571:
[----:B------:R-:W-:Y:S05]  /*19ce0*/  WARPSYNC.ALL ;  /* 0x0000000000007948 */ /* 0x000fea0003800000 */
[----:B------:R-:W-:Y:S06]  /*19cf0*/  BAR.ARV 0x8, 0x180 ;  /* 0x0206000000007b1d */ /* 0x000fec0000002000 */
[----:B------:R-:W-:Y:S05]  /*19d00*/  @!P0 BRA `(.L_x_8590) ;  /* 0x0000000000048947 */ /* 0x000fea0003800000 */
[----:B------:R-:W-:Y:S01]  /*19d10*/  BPT.TRAP 0x1 ;  /* 0x000000040000795c */ /* 0x000fe20000300000 */
.L_x_8590:
[----:B------:R-:W-:Y:S01]  /*19d20*/  IMAD R13, R22, 0x8, R2 ;  /* 0x00000008160d7824 */ /* 0x000fe200078e0202 */
[----:B------:R-:W-:-:S04]  /*19d30*/  SHF.L.U32 R4, R186, 0x1f, RZ ;  /* 0x0000001fba047819 */ /* 0x000fc800000006ff */
[----:B------:R0:W1:Y:S01]  /*19d40*/  SYNCS.PHASECHK.TRANS64.TRYWAIT P2, [R13+URZ+0x28850], R4 ;  /* 0x028850040d0075a7 */ /* 0x000062000804017f */
[----:B------:R-:W-:Y:S05]  /*19d50*/  @!P0 BRA `(.L_x_8591) ;  /* 0x0000000000048947 */ /* 0x000fea0003800000 */
[----:B------:R-:W-:Y:S01]  /*19d60*/  BPT.TRAP 0x1 ;  /* 0x000000040000795c */ /* 0x000fe20000300000 */
.L_x_8591:
[----:B------:R-:W-:-:S05]  /*19d70*/  VIADD R2, R2, 0x400 ;  /* 0x0000040002027836 */ /* 0x000fca0000000000 */
[----:B------:R-:W-:-:S04]  /*19d80*/  SHF.R.U32.HI R2, RZ, 0x4, R2 ;  /* 0x00000004ff027819 */ /* 0x000fc80000011602 */
[----:B------:R-:W-:-:S04]  /*19d90*/  LOP3.LUT R2, R2, 0x3fff, RZ, 0xc0, !PT ;  /* 0x00003fff02027812 */ /* 0x000fc800078ec0ff */
[----:B------:R-:W-:Y:S01]  /*19da0*/  LOP3.LUT R7, R2, 0x4000000, RZ, 0xfc, !PT ;  /* 0x0400000002077812 */ /* 0x000fe200078efcff */
[----:B-1----:R-:W-:Y:S06]  /*19db0*/  @P2 BRA `(.L_x_8592) ;  /* 0x0000000000082947 */ /* 0x002fec0003800000 */
[----:B------:R-:W1:Y:S02]  /*19dc0*/  SYNCS.PHASECHK.TRANS64.TRYWAIT P0, [R13+URZ+0x28850], R4 ;  /* 0x028850040d0075a7 */ /* 0x000e64000800017f */
[----:B-1----:R-:W-:Y:S05]  /*19dd0*/  @!P0 BRA `(.L_x_8593) ;  /* 0x000000bc006c8947 */ /* 0x002fea0003800000 */
.L_x_8592:
[----:B------:R-:W-:Y:S01]  /*19de0*/  IMAD R6, R22, 0x800, R7 ;  /* 0x0000080016067824 */ /* 0x000fe200078e0207 */
[----:B------:R-:W-:Y:S05]  /*19df0*/  WARPSYNC.ALL ;  /* 0x0000000000007948 */ /* 0x000fea0003800000 */
[----:B------:R-:W-:Y:S01]  /*19e00*/  IMAD.MOV.U32 R7, RZ, RZ, 0x40000040 ;  /* 0x40000040ff077424 */ /* 0x000fe200078e00ff */
[C---:B------:R-:W-:Y:S01]  /*19e10*/  R2UR UR6, R6.reuse ;  /* 0x00000000060672ca */ /* 0x040fe200000e0000 */
[----:B------:R-:W-:Y:S01]  /*19e20*/  WARPGROUP.ARRIVE ;  /* 0x00000000000079c5 */ /* 0x000fe20000000000 */
[----:B------:R-:W-:Y:S01]  /*19e30*/  VIADD R14, R6, 0x80 ;  /* 0x00000080060e7836 */ /* 0x000fe20000000000 */
[----:B------:R-:W2:Y:S01]  /*19e40*/  SHFL.BFLY PT, R2, R5, 0x2, 0x1f ;  /* 0x0c401f0005027f89 */ /* 0x000ea200000e0000 */
[----:B------:R-:W-:Y:S01]  /*19e50*/  R2UR UR7, R7 ;  /* 0x00000000070772ca */ /* 0x000fe200000e0000 */
[----:B------:R-:W-:Y:S01]  /*19e60*/  IMAD.MOV.U32 R15, RZ, RZ, 0x40000040 ;  /* 0x40000040ff0f7424 */ /* 0x000fe200078e00ff */
[----:B------:R-:W-:Y:S01]  /*19e70*/  IADD3 R213, R213, 0x1, RZ ;  /* 0x00000001d5d57810 */ /* 0x000fe20007ffe0ff */
[----:B------:R-:W-:Y:S01]  /*19e80*/  IMAD.MOV.U32 R7, RZ, RZ, 0x40000040 ;  /* 0x40000040ff077424 */ /* 0x000fe200078e00ff */
[----:B01----:R-:W0:Y:S01]  /*19e90*/  SHFL.BFLY PT, R4, R3, 0x2, 0x1f ;  /* 0x0c401f0003047f89 */ /* 0x003e2200000e0000 */
[----:B------:R-:W-:-:S02]  /*19ea0*/  VIADD R22, R22, 0x1 ;  /* 0x0000000116167836 */ /* 0x000fc40000000000 */
[----:B------:R-:W-:-:S03]  /*19eb0*/  IMAD.MOV.U32 R20, RZ, RZ, -0x800000 ;  /* 0xff800000ff147424 */ /* 0x000fc600078e00ff */
[----:B------:R-:W-:-:S03]  /*19ec0*/  ISETP.NE.AND P2, PT, R22, 0x2, PT ;  /* 0x000000021600780c */ /* 0x000fc60003f45270 */
[----:B------:R-:W-:Y:S01]  /*19ed0*/  HGMMA.64x128x16.F32 R88, R180, gdesc[UR4].tnspB, R88, gsb0 ;  /* 0x41e00004b4587df0 */ /* 0x000fe20008000858 */
[----:B------:R-:W-:Y:S01]  /*19ee0*/  R2UR UR6, R14 ;  /* 0x000000000e0672ca */ /* 0x000fe200000e0000 */
[----:B------:R-:W-:Y:S01]  /*19ef0*/  VIADD R14, R6, 0x100 ;  /* 0x00000100060e7836 */ /* 0x000fe20000000000 */
[----:B------:R-:W-:Y:S01]  /*19f00*/  R2UR UR7, R15 ;  /* 0x000000000f0772ca */ /* 0x000fe200000e0000 */
[----:B------:R-:W-:Y:S01]  /*19f10*/  IMAD.MOV.U32 R15, RZ, RZ, 0x40000040 ;  /* 0x40000040ff0f7424 */ /* 0x000fe200078e00ff */
[----:B------:R-:W-:Y:S01]  /*19f20*/  SEL R22, R22, RZ, P2 ;  /* 0x000000ff16167207 */ /* 0x000fe20001000000 */
[----:B--2---:R-:W-:Y:S01]  /*19f30*/  FADD.FTZ R2, R2, R5 ;  /* 0x0000000502027221 */ /* 0x004fe20000010000 */
[----:B------:R-:W-:Y:S02]  /*19f40*/  IMAD.MOV.U32 R5, RZ, RZ, RZ ;  /* 0x000000ffff057224 */ /* 0x000fe400078e00ff */
[----:B0-----:R-:W-:Y:S01]  /*19f50*/  FADD.FTZ R4, R4, R3 ;  /* 0x0000000304047221 */ /* 0x001fe20000010000 */
[----:B------:R-:W-:-:S04]  /*19f60*/  SEL R3, RZ, 0x1, P2 ;  /* 0x00000001ff037807 */ /* 0x000fc80001000000 */
[----:B------:R-:W0:Y:S01]  /*19f70*/  SHFL.BFLY PT, R9, R4, 0x1, 0x1f ;  /* 0x0c201f0004097f89 */ /* 0x000e2200000e0000 */
[----:B------:R-:W-:Y:S01]  /*19f80*/  LOP3.LUT R186, R186, R3, RZ, 0x3c, !PT ;  /* 0x00000003baba7212 */ /* 0x000fe200078e3cff */
[----:B------:R-:W-:Y:S02]  /*19f90*/  IMAD.MOV.U32 R3, RZ, RZ, -0x800000 ;  /* 0xff800000ff037424 */ /* 0x000fe400078e00ff */
[----:B0-----:R-:W-:Y:S01]  /*19fa0*/  FADD.FTZ R12, R4, R9 ;  /* 0x00000009040c7221 */ /* 0x001fe20000010000 */
[----:B------:R-:W-:-:S04]  /*19fb0*/  @!P1 VIADD R4, R13, 0x28860 ;  /* 0x000288600d049836 */ /* 0x000fc80000000000 */
[----:B------:R-:W-:Y:S02]  /*19fc0*/  FSETP.NE.FTZ.AND P3, PT, R12, RZ, PT ;  /* 0x000000ff0c00720b */ /* 0x000fe40003f75000 */
[----:B------:R-:W-:-:S11]  /*19fd0*/  @!P1 PRMT R4, RZ, 0x654, R4 ;  /* 0x00000654ff049816 */ /* 0x000fd60000000004 */
[----:B------:R-:W0:Y:S02]  /*19fe0*/  @P3 MUFU.LG2 R9, R12 ;  /* 0x0000000c00093308 */ /* 0x000e240000000c00 */
[----:B0-----:R-:W-:Y:S01]  /*19ff0*/  @P3 FMUL.FTZ R9, R9, 0.69314718246459960938 ;  /* 0x3f31721809093820 */ /* 0x001fe20000410000 */
        /* <DEDUP_REMOVED lines=32> */
[----:B------:R-:W-:Y:S01]  /*1a200*/  R2UR UR6, R14 ;  /* 0x000000000e0672ca */ /* 0x000fe200000e0000 */
[----:B------:R-:W-:Y:S01]  /*1a210*/  @P3 FMUL.FTZ R14, R11, 0.69314718246459960938 ;  /* 0x3f3172180b0e3820 */ /* 0x000fe20000410000 */
[----:B------:R-:W-:-:S03]  /*1a220*/  R2UR UR7, R15 ;  /* 0x000000000f0772ca */ /* 0x000fc600000e0000 */
[----:B------:R-:W-:Y:S01]  /*1a230*/  @P3 FFMA.FTZ R3, R14, R8, R9 ;  /* 0x000000080e033223 */ /* 0x000fe20000010009 */
[----:B------:R-:W-:Y:S02]  /*1a240*/  WARPGROUP.DEPBAR.LE gsb0, 0x0 ;  /* 0x00008000000079c5 */ /* 0x000fe40000010000 */
[----:B------:R-:W-:-:S07]  /*1a250*/  WARPGROUP.ARRIVE ;  /* 0x00000000000079c5 */ /* 0x000fce0000000000 */
[----:B------:R-:W-:Y:S01]  /*1a260*/  HGMMA.64x128x16.F32 R88, R156, gdesc[UR4].tnspB, R88, gsb0 ;  /* 0x41e000049c587df0 */ /* 0x000fe20008000858 */
[----:B------:R-:W-:Y:S02]  /*1a270*/  R2UR UR6, R6 ;  /* 0x00000000060672ca */ /* 0x000fe400000e0000 */
[----:B------:R-:W-:Y:S02]  /*1a280*/  R2UR UR7, R7 ;  /* 0x00000000070772ca */ /* 0x000fe400000e0000 */
[----:B------:R-:W0:Y:S02]  /*1a290*/  SHFL.BFLY PT, R7, R2, 0x1, 0x1f ;  /* 0x0c201f0002077f89 */ /* 0x000e2400000e0000 */
[----:B0-----:R-:W-:Y:S01]  /*1a2a0*/  FADD.FTZ R10, R2, R7 ;  /* 0x00000007020a7221 */ /* 0x001fe20000010000 */
[----:B------:R-:W-:-:S04]  /*1a2b0*/  IMAD.MOV.U32 R2, RZ, RZ, RZ ;  /* 0x000000ffff027224 */ /* 0x000fc800078e00ff */
[----:B------:R-:W-:Y:S02]  /*1a2c0*/  FSETP.NE.FTZ.AND P0, PT, R10, RZ, PT ;  /* 0x000000ff0a00720b */ /* 0x000fe40003f15000 */
[----:B------:R-:W-:Y:S11]  /*1a2d0*/  @P3 MUFU.RCP R2, R12 ;  /* 0x0000000c00023308 */ /* 0x000ff60000001000 */
[----:B------:R-:W0:Y:S01]  /*1a2e0*/  @P0 MUFU.LG2 R6, R10 ;  /* 0x0000000a00060308 */ /* 0x000e220000000c00 */
[----:B------:R-:W-:-:S07]  /*1a2f0*/  @P0 FMUL.FTZ R7, R11, 0.69314718246459960938 ;  /* 0x3f3172180b070820 */ /* 0x000fce0000410000 */
[----:B------:R-:W1:Y:S01]  /*1a300*/  @P0 MUFU.RCP R5, R10 ;  /* 0x0000000a00050308 */ /* 0x000e620000001000 */
[----:B0-----:R-:W-:-:S04]  /*1a310*/  @P0 FMUL.FTZ R6, R6, 0.69314718246459960938 ;  /* 0x3f31721806060820 */ /* 0x001fc80000410000 */
[----:B------:R-:W-:Y:S01]  /*1a320*/  @P0 FFMA.FTZ R20, R7, R0, R6 ;  /* 0x0000000007140223 */ /* 0x000fe20000010006 */
[----:B------:R-:W-:Y:S01]  /*1a330*/  PLOP3.LUT P0, PT, PT, PT, PT, 0x8, 0x0 ;  /* 0x000000000000781c */ /* 0x000fe20003f0e170 */
[----:B------:R-:W-:Y:S02]  /*1a340*/  WARPGROUP.DEPBAR.LE gsb0, 0x0 ;  /* 0x00008000000079c5 */ /* 0x000fe40000010000 */
[----:B------:R-:W-:-:S06]  /*1a350*/  WARPGROUP.ARRIVE ;  /* 0x00000000000079c5 */ /* 0x000fcc0000000000 */
[----:B------:R-:W-:Y:S03]  /*1a360*/  HGMMA.64x128x16.F32 R88, R152, gdesc[UR4].tnspB, R88, gsb0 ;  /* 0x41e0000498587df0 */ /* 0x000fe60008000858 */
        /* <DEDUP_REMOVED lines=66> */
.L_x_8467:
[----:B------:R-:W-:Y:S05]  /*1a790*/  WARPSYNC.ALL ;  /* 0x0000000000007948 */ /* 0x000fea0003800000 */
        /* <DEDUP_REMOVED lines=9> */
[----:B------:R-:W2:Y:S01]  /*1a830*/  S2R R5, SR_SWINHI ;  /* 0x0000000000057919 */ /* 0x000ea20000002f00 */
[----:B------:R-:W-:Y:S05]  /*1a840*/  WARPSYNC.ALL ;  /* 0x0000000000007948 */ /* 0x000fea0003800000 */
[----:B------:R-:W-:Y:S01]  /*1a850*/  BAR.SYNC.DEFER_BLOCKING 0x1, 0x100 ;  /* 0x0044000000007b1d */ /* 0x000fe20000010000 */
[----:B------:R-:W-:Y:S02]  /*1a860*/  F2FP.F16.F32.PACK_AB R6, R93, R6 ;  /* 0x000000065d06723e */ /* 0x000fe400000000ff */
        /* <DEDUP_REMOVED lines=8> */
[----:B------:R-:W-:Y:S02]  /*1a8f0*/  MOV R40, R2 ;  /* 0x0000000200287202 */ /* 0x000fe40000000f00 */
[----:B--2---:R-:W-:-:S03]  /*1a900*/  MOV R41, R5 ;  /* 0x0000000500297202 */ /* 0x004fc60000000f00 */
[----:B------:R-:W-:-:S03]  /*1a910*/  IMAD.WIDE R4, R224, 0x2, R40 ;  /* 0x00000002e0047825 */ /* 0x000fc600078e0228 */
[C---:B------:R-:W-:Y:S02]  /*1a920*/  IADD3 R49, P0, R4.reuse, 0x40, RZ ;  /* 0x0000004004317810 */ /* 0x040fe40007f1e0ff */
[C---:B------:R-:W-:Y:S02]  /*1a930*/  IADD3 R51, P1, R4.reuse, 0x60, RZ ;  /* 0x0000006004337810 */ /* 0x040fe40007f3e0ff */
[C---:B------:R-:W-:Y:S01]  /*1a940*/  LOP3.LUT R33, R4.reuse, 0x380, RZ, 0xc0, !PT ;  /* 0x0000038004217812 */ /* 0x040fe200078ec0ff */
[--C-:B------:R-:W-:Y:S01]  /*1a950*/  IMAD.X R11, RZ, RZ, R5.reuse, P0 ;  /* 0x000000ffff0b7224 */ /* 0x100fe200000e0605 */
[C---:B------:R-:W-:Y:S01]  /*1a960*/  IADD3 R47, P5, R4.reuse, 0x20, RZ ;  /* 0x00000020042f7810 */ /* 0x040fe20007fbe0ff */
[--C-:B------:R-:W-:Y:S01]  /*1a970*/  IMAD.X R13, RZ, RZ, R5.reuse, P1 ;  /* 0x000000ffff0d7224 */ /* 0x100fe200008e0605 */
[----:B------:R-:W-:Y:S02]  /*1a980*/  ISETP.NE.U32.AND P0, PT, RZ, UR4, PT ;  /* 0x00000004ff007c0c */ /* 0x000fe4000bf05070 */
[----:B------:R-:W-:Y:S01]  /*1a990*/  IADD3 R53, P2, R4, 0x4000, RZ ;  /* 0x0000400004357810 */ /* 0x000fe20007f5e0ff */
[----:B------:R-:W-:Y:S01]  /*1a9a0*/  IMAD.X R9, RZ, RZ, R5, P5 ;  /* 0x000000ffff097224 */ /* 0x000fe200028e0605 */
[----:B------:R-:W-:-:S02]  /*1a9b0*/  LOP3.LUT R12, R51, 0x380, RZ, 0xc0, !PT ;  /* 0x00000380330c7812 */ /* 0x000fc400078ec0ff */
[----:B------:R-:W-:Y:S01]  /*1a9c0*/  SHF.R.U64 R33, R33, 0x3, RZ ;  /* 0x0000000321217819 */ /* 0x000fe200000012ff */
[--C-:B------:R-:W-:Y:S01]  /*1a9d0*/  IMAD.X R15, RZ, RZ, R5.reuse, P2 ;  /* 0x000000ffff0f7224 */ /* 0x100fe200010e0605 */
[C---:B------:R-:W-:Y:S02]  /*1a9e0*/  IADD3 R55, P3, R4.reuse, 0x4020, RZ ;  /* 0x0000402004377810 */ /* 0x040fe40007f7e0ff */
[C---:B------:R-:W-:Y:S02]  /*1a9f0*/  IADD3 R57, P4, R4.reuse, 0x4040, RZ ;  /* 0x0000404004397810 */ /* 0x040fe40007f9e0ff */
[----:B------:R-:W-:Y:S01]  /*1aa00*/  LOP3.LUT R8, R47, 0x380, RZ, 0xc0, !PT ;  /* 0x000003802f087812 */ /* 0x000fe200078ec0ff */
[--C-:B------:R-:W-:Y:S01]  /*1aa10*/  IMAD.X R25, RZ, RZ, R5.reuse, P3 ;  /* 0x000000ffff197224 */ /* 0x100fe200018e0605 */
[----:B------:R-:W-:Y:S01]  /*1aa20*/  LOP3.LUT R10, R49, 0x380, RZ, 0xc0, !PT ;  /* 0x00000380310a7812 */ /* 0x000fe200078ec0ff */
[----:B------:R-:W-:Y:S01]  /*1aa30*/  IMAD.X R27, RZ, RZ, R5, P4 ;  /* 0x000000ffff1b7224 */ /* 0x000fe200020e0605 */
[----:B------:R-:W-:-:S02]  /*1aa40*/  IADD3 R59, P5, R4, 0x4060, RZ ;  /* 0x00004060043b7810 */ /* 0x000fc40007fbe0ff */
[----:B------:R-:W-:Y:S01]  /*1aa50*/  ISETP.NE.AND.EX P0, PT, RZ, UR5, PT, P0 ;  /* 0x00000005ff007c0c */ /* 0x000fe2000bf05300 */
[----:B------:R-:W-:Y:S01]  /*1aa60*/  ULDC.64 UR4, c[0x0][0xc08] ;  /* 0x0003020000047ab9 */ /* 0x000fe20000000a00 */
[----:B------:R-:W-:Y:S02]  /*1aa70*/  SHF.R.U64 R12, R12, 0x3, RZ ;  /* 0x000000030c0c7819 */ /* 0x000fe400000012ff */
[----:B------:R-:W-:Y:S01]  /*1aa80*/  LOP3.LUT R4, R33, R4, RZ, 0x3c, !PT ;  /* 0x0000000421047212 */ /* 0x000fe200078e3cff */
[----:B------:R-:W-:Y:S01]  /*1aa90*/  IMAD.X R33, RZ, RZ, R5, P5 ;  /* 0x000000ffff217224 */ /* 0x000fe200028e0605 */
[----:B------:R-:W-:Y:S02]  /*1aaa0*/  LOP3.LUT R14, R53, 0x380, RZ, 0xc0, !PT ;  /* 0x00000380350e7812 */ /* 0x000fe400078ec0ff */
[----:B------:R-:W-:Y:S02]  /*1aab0*/  SHF.R.U64 R8, R8, 0x3, RZ ;  /* 0x0000000308087819 */ /* 0x000fe400000012ff */
[----:B------:R-:W-:-:S02]  /*1aac0*/  SHF.R.U64 R10, R10, 0x3, RZ ;  /* 0x000000030a0a7819 */ /* 0x000fc400000012ff */
[----:B------:R-:W-:Y:S02]  /*1aad0*/  LOP3.LUT R24, R55, 0x380, RZ, 0xc0, !PT ;  /* 0x0000038037187812 */ /* 0x000fe400078ec0ff */
[----:B------:R-:W-:Y:S02]  /*1aae0*/  LOP3.LUT R26, R57, 0x380, RZ, 0xc0, !PT ;  /* 0x00000380391a7812 */ /* 0x000fe400078ec0ff */
[----:B------:R-:W-:Y:S02]  /*1aaf0*/  ISETP.NE.U32.AND P2, PT, RZ, UR4, PT ;  /* 0x00000004ff007c0c */ /* 0x000fe4000bf45070 */
[----:B-1----:R-:W-:Y:S02]  /*1ab00*/  LOP3.LUT R28, R59, 0x380, RZ, 0xc0, !PT ;  /* 0x000003803b1c7812 */ /* 0x002fe400078ec0ff */
[----:B------:R-:W-:Y:S02]  /*1ab10*/  LOP3.LUT R12, R12, R51, RZ, 0x3c, !PT ;  /* 0x000000330c0c7212 */ /* 0x000fe400078e3cff */
[----:B------:R-:W-:-:S02]  /*1ab20*/  SHF.R.U64 R14, R14, 0x3, RZ ;  /* 0x000000030e0e7819 */ /* 0x000fc400000012ff */
[----:B------:R-:W-:Y:S02]  /*1ab30*/  MOV R51, R4 ;  /* 0x0000000400337202 */ /* 0x000fe40000000f00 */
[----:B------:R-:W-:Y:S02]  /*1ab40*/  LOP3.LUT R8, R8, R47, RZ, 0x3c, !PT ;  /* 0x0000002f08087212 */ /* 0x000fe400078e3cff */
[----:B------:R-:W-:Y:S02]  /*1ab50*/  LOP3.LUT R10, R10, R49, RZ, 0x3c, !PT ;  /* 0x000000310a0a7212 */ /* 0x000fe400078e3cff */
[----:B------:R-:W-:Y:S02]  /*1ab60*/  SHF.R.U64 R24, R24, 0x3, RZ ;  /* 0x0000000318187819 */ /* 0x000fe400000012ff */
[----:B------:R-:W-:Y:S02]  /*1ab70*/  SHF.R.U64 R26, R26, 0x3, RZ ;  /* 0x000000031a1a7819 */ /* 0x000fe400000012ff */
[----:B------:R-:W-:-:S02]  /*1ab80*/  F2FP.F16.F32.PACK_AB R4, R89, R88 ;  /* 0x000000585904723e */ /* 0x000fc400000000ff */
[----:B------:R-:W-:Y:S02]  /*1ab90*/  F2FP.F16.F32.PACK_AB R5, R91, R90 ;  /* 0x0000005a5b05723e */ /* 0x000fe400000000ff */
[----:B------:R-:W-:Y:S02]  /*1aba0*/  ISETP.NE.AND.EX P2, PT, RZ, UR5, PT, P2 ;  /* 0x00000005ff007c0c */ /* 0x000fe4000bf45320 */
[----:B------:R-:W-:Y:S01]  /*1abb0*/  SHF.R.U64 R28, R28, 0x3, RZ ;  /* 0x000000031c1c7819 */ /* 0x000fe200000012ff */
[----:B------:R1:W-:Y:S01]  /*1abc0*/  STSM.16.M88.4 [R51], R4 ;  /* 0x0000000433007844 */ /* 0x0003e20000000200 */
[----:B------:R-:W-:Y:S02]  /*1abd0*/  LOP3.LUT R14, R14, R53, RZ, 0x3c, !PT ;  /* 0x000000350e0e7212 */ /* 0x000fe400078e3cff */
[----:B------:R-:W-:Y:S02]  /*1abe0*/  LOP3.LUT R24, R24, R55, RZ, 0x3c, !PT ;  /* 0x0000003718187212 */ /* 0x000fe400078e3cff */
[----:B------:R-:W-:Y:S01]  /*1abf0*/  LOP3.LUT R26, R26, R57, RZ, 0x3c, !PT ;  /* 0x000000391a1a7212 */ /* 0x000fe200078e3cff */
[----:B------:R-:W-:Y:S01]  /*1ac00*/  ULDC UR4, c[0x0][0xa88] ;  /* 0x0002a20000047ab9 */ /* 0x000fe20000000800 */
[----:B------:R-:W-:Y:S01]  /*1ac10*/  MOV R50, R8 ;  /* 0x0000000800327202 */ /* 0x000fe20000000f00 */
[----:B------:R-:W2:Y:S01]  /*1ac20*/  LDC R55, c[0x0][0xbe8] ;  /* 0x0002fa00ff377b82 */ /* 0x000ea20000000800 */
[----:B------:R-:W-:-:S02]  /*1ac30*/  MOV R49, R10 ;  /* 0x0000000a00317202 */ /* 0x000fc40000000f00 */
[----:B------:R-:W-:Y:S02]  /*1ac40*/  LOP3.LUT R32, R28, R59, RZ, 0x3c, !PT ;  /* 0x0000003b1c207212 */ /* 0x000fe400078e3cff */
[----:B------:R-:W-:Y:S02]  /*1ac50*/  F2FP.F16.F32.PACK_AB R8, R97, R96 ;  /* 0x000000606108723e */ /* 0x000fe400000000ff */
        /* <DEDUP_REMOVED lines=12> */
[----:B------:R-:W-:Y:S02]  /*1ad20*/  MOV R44, R26 ;  /* 0x0000001a002c7202 */ /* 0x000fe40000000f00 */
[----:B------:R-:W-:Y:S02]  /*1ad30*/  F2FP.F16.F32.PACK_AB R12, R113, R112 ;  /* 0x00000070710c723e */ /* 0x000fe400000000ff */
[----:B------:R-:W-:Y:S01]  /*1ad40*/  F2FP.F16.F32.PACK_AB R13, R42, R43 ;  /* 0x0000002b2a0d723e */ /* 0x000fe200000000ff */
[----:B-1----:R-:W1:Y:S01]  /*1ad50*/  @P2 LDC.64 R8, c[0x0][0xc08] ;  /* 0x00030200ff082b82 */ /* 0x002e620000000a00 */
[----:B------:R-:W-:Y:S02]  /*1ad60*/  F2FP.F16.F32.PACK_AB R14, R117, R116 ;  /* 0x00000074750e723e */ /* 0x000fe400000000ff */
[----:B------:R-:W-:Y:S02]  /*1ad70*/  F2FP.F16.F32.PACK_AB R15, R119, R118 ;  /* 0x00000076770f723e */ /* 0x000fe400000000ff */
[----:B------:R-:W-:-:S02]  /*1ad80*/  MOV R28, R32 ;  /* 0x00000020001c7202 */ /* 0x000fc40000000f00 */
[----:B------:R-:W-:Y:S01]  /*1ad90*/  F2FP.F16.F32.PACK_AB R24, R121, R120 ;  /* 0x000000787918723e */ /* 0x000fe200000000ff */
[----:B------:R-:W4:Y:S01]  /*1ada0*/  LDC.64 R42, c[0x0][0xc00] ;  /* 0x00030000ff2a7b82 */ /* 0x000f220000000a00 */
[----:B------:R-:W-:Y:S01]  /*1adb0*/  F2FP.F16.F32.PACK_AB R25, R123, R122 ;  /* 0x0000007a7b19723e */ /* 0x000fe200000000ff */
[----:B------:R0:W-:Y:S01]  /*1adc0*/  STSM.16.M88.4 [R48], R12 ;  /* 0x0000000c30007844 */ /* 0x0001e20000000200 */
[----:B------:R-:W-:Y:S02]  /*1add0*/  F2FP.F16.F32.PACK_AB R26, R125, R124 ;  /* 0x0000007c7d1a723e */ /* 0x000fe400000000ff */
[----:B------:R-:W-:Y:S02]  /*1ade0*/  F2FP.F16.F32.PACK_AB R27, R0, R45 ;  /* 0x0000002d001b723e */ /* 0x000fe400000000ff */
[----:B------:R-:W-:Y:S02]  /*1adf0*/  F2FP.F16.F32.PACK_AB R32, R21, R128 ;  /* 0x000000801520723e */ /* 0x000fe400000000ff */
[----:B------:R-:W-:Y:S01]  /*1ae00*/  F2FP.F16.F32.PACK_AB R33, R131, R130 ;  /* 0x000000828321723e */ /* 0x000fe200000000ff */
[----:B------:R-:W-:Y:S01]  /*1ae10*/  STSM.16.M88.4 [R47], R24 ;  /* 0x000000182f007844 */ /* 0x000fe20000000200 */
[----:B---3--:R-:W-:-:S02]  /*1ae20*/  F2FP.F16.F32.PACK_AB R4, R145, R144 ;  /* 0x000000909104723e */ /* 0x008fc400000000ff */
[----:B------:R-:W-:Y:S01]  /*1ae30*/  F2FP.F16.F32.PACK_AB R5, R147, R146 ;  /* 0x000000929305723e */ /* 0x000fe200000000ff */
[----:B------:R-:W-:Y:S01]  /*1ae40*/  STSM.16.M88.4 [R46], R32 ;  /* 0x000000202e007844 */ /* 0x000fe20000000200 */
[----:B------:R-:W-:Y:S02]  /*1ae50*/  F2FP.F16.F32.PACK_AB R6, R149, R148 ;  /* 0x000000949506723e */ /* 0x000fe400000000ff */
[----:B------:R-:W-:Y:S01]  /*1ae60*/  F2FP.F16.F32.PACK_AB R7, R151, R150 ;  /* 0x000000969707723e */ /* 0x000fe200000000ff */
[----:B------:R-:W-:Y:S01]  /*1ae70*/  STSM.16.M88.4 [R44], R36 ;  /* 0x000000242c007844 */ /* 0x000fe20000000200 */
[----:B0-----:R-:W-:-:S03]  /*1ae80*/  IMAD.MOV.U32 R48, RZ, RZ, RZ ;  /* 0x000000ffff307224 */ /* 0x001fc600078e00ff */
[----:B------:R1:W-:Y:S01]  /*1ae90*/  STSM.16.M88.4 [R28], R4 ;  /* 0x000000041c007844 */ /* 0x0003e20000000200 */
[----:B------:R-:W-:Y:S02]  /*1aea0*/  IMAD.U32 R0, RZ, RZ, UR4 ;  /* 0x00000004ff007e24 */ /* 0x000fe4000f8e00ff */
[C---:B----4-:R-:W-:Y:S01]  /*1aeb0*/  IMAD.WIDE R42, R209.reuse, 0x4, R42 ;  /* 0x00000004d12a7825 */ /* 0x050fe200078e022a */
[----:B------:R-:W-:Y:S03]  /*1aec0*/  BAR.SYNC.DEFER_BLOCKING 0x1, 0x100 ;  /* 0x0044000000007b1d */ /* 0x000fe60000010000 */
[----:B-1----:R-:W-:-:S03]  /*1aed0*/  @P2 IMAD.WIDE R4, R209, 0x4, R8 ;  /* 0x00000004d1042825 */ /* 0x002fc600078e0208 */
[----:B------:R0:W5:Y:S01]  /*1aee0*/  @P0 LDG.E R48, desc[UR38][R42.64] ;  /* 0x000000262a300981 */ /* 0x000162000c1e1900 */
[----:B--2---:R-:W-:Y:S01]  /*1aef0*/  ISETP.NE.AND P1, PT, R55, 0x1, PT ;  /* 0x000000013700780c */ /* 0x004fe20003f25270 */
[----:B------:R-:W-:Y:S02]  /*1af00*/  IMAD.IADD R13, R195, 0x1, R193 ;  /* 0x00000001c30d7824 */ /* 0x000fe400078e02c1 */
[----:B------:R0:W5:Y:S10]  /*1af10*/  @P2 LDG.E R0, desc[UR38][R4.64] ;  /* 0x0000002604002981 */ /* 0x000174000c1e1900 */
[----:B------:R-:W1:Y:S08]  /*1af20*/  @P1 LDC R10, c[0x0][0xbec] ;  /* 0x0002fb00ff0a1b82 */ /* 0x000e700000000800 */
[----:B------:R-:W2:Y:S01]  /*1af30*/  @P1 LDC R11, c[0x0][0xbf0] ;  /* 0x0002fc00ff0b1b82 */ /* 0x000ea20000000800 */
[----:B0-----:R-:W-:Y:S05]  /*1af40*/  @P2 BRA `(.L_x_8596) ;  /* 0x0000000000102947 */ /* 0x001fea0003800000 */
[----:B------:R-:W-:Y:S05]  /*1af50*/  @!P0 BRA `(.L_x_8596) ;  /* 0x00000000000c8947 */ /* 0x000fea0003800000 */
[----:B------:R-:W3:Y:S04]  /*1af60*/  LDG.E R5, desc[UR38][R42.64] ;  /* 0x000000262a057981 */ /* 0x000ee8000c1e1900 */
[----:B-----5:R-:W3:Y:S02]  /*1af70*/  LDG.E R0, desc[UR38][R42.64+0x4] ;  /* 0x000004262a007981 */ /* 0x020ee4000c1e1900 */
[----:B---3--:R-:W-:-:S07]  /*1af80*/  IMAD.IADD R0, R0, 0x1, -R5 ;  /* 0x0000000100007824 */ /* 0x008fce00078e0a05 */
.L_x_8596:
[----:B------:R-:W-:Y:S01]  /*1af90*/  SHF.R.S32.HI R54, RZ, 0x1f, R208 ;  /* 0x0000001fff367819 */ /* 0x000fe200000114d0 */
[----:B-1----:R-:W-:Y:S01]  /*1afa0*/  @P1 IMAD.HI.U32 R4, R13, R10, RZ ;  /* 0x0000000a0d041227 */ /* 0x002fe200078e00ff */
[----:B------:R-:W-:Y:S01]  /*1afb0*/  ULDC.64 UR4, c[0x0][0xb90] ;  /* 0x0002e40000047ab9 */ /* 0x000fe20000000a00 */
[----:B-----5:R-:W-:Y:S02]  /*1afc0*/  SHF.R.S32.HI R49, RZ, 0x1f, R48 ;  /* 0x0000001fff317819 */ /* 0x020fe40000011430 */
[----:B------:R-:W-:Y:S01]  /*1afd0*/  IMAD R9, R54, UR4, RZ ;  /* 0x0000000436097c24 */ /* 0x000fe2000f8e02ff */
[----:B------:R-:W-:Y:S01]  /*1afe0*/  SHF.R.S32.HI R6, RZ, 0x1f, R209 ;  /* 0x0000001fff067819 */ /* 0x000fe200000114d1 */
[----:B------:R-:W-:Y:S01]  /*1aff0*/  IMAD.MOV.U32 R7, RZ, RZ, R13 ;  /* 0x000000ffff077224 */ /* 0x000fe200078e000d */
[----:B--2---:R-:W-:Y:S01]  /*1b000*/  @P1 SHF.R.U32.HI R7, RZ, R11, R4 ;  /* 0x0000000bff071219 */ /* 0x004fe20000011604 */
[----:B------:R-:W-:Y:S01]  /*1b010*/  IMAD.WIDE.U32 R4, R208, UR4, R48 ;  /* 0x00000004d0047c25 */ /* 0x000fe2000f8e0030 */
[----:B------:R-:W-:-:S02]  /*1b020*/  SEL R28, R6, RZ, !P0 ;  /* 0x000000ff061c7207 */ /* 0x000fc40004000000 */
[----:B------:R-:W-:Y:S01]  /*1b030*/  SEL R57, R209, RZ, !P0 ;  /* 0x000000ffd1397207 */ /* 0x000fe20004000000 */
[----:B------:R-:W-:Y:S01]  /*1b040*/  IMAD R9, R208, UR5, R9 ;  /* 0x00000005d0097c24 */ /* 0x000fe2000f8e0209 */
[----:B------:R-:W-:Y:S01]  /*1b050*/  ULDC.64 UR4, c[0x0][0xb98] ;  /* 0x0002e60000047ab9 */ /* 0x000fe20000000a00 */
[----:B------:R-:W-:Y:S02]  /*1b060*/  IMAD.MOV R8, RZ, RZ, -R7 ;  /* 0x000000ffff087224 */ /* 0x000fe400078e0a07 */
[----:B------:R-:W-:Y:S01]  /*1b070*/  IMAD.IADD R11, R16, 0x1, R225 ;  /* 0x00000001100b7824 */ /* 0x000fe200078e02e1 */
[----:B------:R-:W-:Y:S01]  /*1b080*/  IADD3 R5, R5, R9, RZ ;  /* 0x0000000905057210 */ /* 0x000fe20007ffe0ff */
[----:B------:R-:W-:Y:S02]  /*1b090*/  IMAD R9, R55, R8, R13 ;  /* 0x0000000837097224 */ /* 0x000fe400078e020d */
[----:B------:R-:W-:Y:S02]  /*1b0a0*/  IMAD R6, R28, UR4, RZ ;  /* 0x000000041c067c24 */ /* 0x000fe4000f8e02ff */
[----:B------:R-:W-:-:S04]  /*1b0b0*/  IMAD.WIDE.U32 R4, R57, UR4, R4 ;  /* 0x0000000439047c25 */ /* 0x000fc8000f8e0004 */
[----:B------:R-:W-:Y:S01]  /*1b0c0*/  IMAD.WIDE R40, R11, 0x2, R40 ;  /* 0x000000020b287825 */ /* 0x000fe200078e0228 */
[----:B------:R-:W-:Y:S02]  /*1b0d0*/  SHF.R.S32.HI R11, RZ, 0x1f, R7 ;  /* 0x0000001fff0b7819 */ /* 0x000fe40000011407 */
[----:B------:R-:W-:Y:S01]  /*1b0e0*/  IADD3 R4, P2, R7, R4, RZ ;  /* 0x0000000407047210 */ /* 0x000fe20007f5e0ff */
[----:B------:R-:W-:Y:S01]  /*1b0f0*/  IMAD R8, R57, UR5, R6 ;  /* 0x0000000539087c24 */ /* 0x000fe2000f8e0206 */
[----:B------:R-:W-:Y:S01]  /*1b100*/  SHF.R.S32.HI R6, RZ, 0x1f, R9 ;  /* 0x0000001fff067819 */ /* 0x000fe20000011409 */
[----:B------:R-:W-:Y:S01]  /*1b110*/  ULDC.64 UR4, c[0x0][0xb88] ;  /* 0x0002e20000047ab9 */ /* 0x000fe20000000a00 */
[----:B------:R-:W-:Y:S01]  /*1b120*/  IADD3 R7, P0, R40, 0x1000, RZ ;  /* 0x0000100028077810 */ /* 0x000fe20007f1e0ff */
[----:B------:R-:W-:Y:S01]  /*1b130*/  IMAD.IADD R10, R223, 0x1, R193 ;  /* 0x00000001df0a7824 */ /* 0x000fe200078e02c1 */
[----:B------:R-:W-:Y:S01]  /*1b140*/  IADD3.X R5, R11, R5, R8, P2, !PT ;  /* 0x000000050b057210 */ /* 0x000fe200017fe408 */
[----:B------:R-:W-:Y:S01]  /*1b150*/  IMAD R6, R6, UR4, RZ ;  /* 0x0000000406067c24 */ /* 0x000fe2000f8e02ff */
[----:B------:R-:W-:Y:S01]  /*1b160*/  IADD3 R33, P3, R40, 0x4000, RZ ;  /* 0x0000400028217810 */ /* 0x000fe20007f7e0ff */
[----:B------:R-:W-:Y:S01]  /*1b170*/  IMAD R59, R0, R55, RZ ;  /* 0x00000037003b7224 */ /* 0x000fe200078e02ff */
[----:B------:R-:W-:Y:S01]  /*1b180*/  LOP3.LUT R8, R7, 0x380, RZ, 0xc0, !PT ;  /* 0x0000038007087812 */ /* 0x000fe200078ec0ff */
[----:B------:R-:W-:Y:S01]  /*1b190*/  IMAD R11, R9, UR5, R6 ;  /* 0x00000005090b7c24 */ /* 0x000fe2000f8e0206 */
[----:B------:R-:W-:Y:S01]  /*1b1a0*/  LOP3.LUT R32, R33, 0x380, RZ, 0xc0, !PT ;  /* 0x0000038021207812 */ /* 0x000fe200078ec0ff */
[----:B------:R-:W-:Y:S01]  /*1b1b0*/  IMAD.WIDE.U32 R4, R9, UR4, R4 ;  /* 0x0000000409047c25 */ /* 0x000fe2000f8e0004 */
[----:B------:R-:W-:Y:S01]  /*1b1c0*/  ULDC.64 UR4, c[0x0][0xb50] ;  /* 0x0002d40000047ab9 */ /* 0x000fe20000000a00 */
[----:B------:R-:W-:-:S02]  /*1b1d0*/  SHF.R.U64 R8, R8, 0x3, RZ ;  /* 0x0000000308087819 */ /* 0x000fc400000012ff */
[----:B------:R-:W-:Y:S01]  /*1b1e0*/  IMAD.IADD R5, R5, 0x1, R11 ;  /* 0x0000000105057824 */ /* 0x000fe200078e020b */
[----:B------:R-:W-:Y:S01]  /*1b1f0*/  LEA R6, P2, R4, UR4, 0x2 ;  /* 0x0000000404067c11 */ /* 0x000fe2000f8410ff */
[----:B------:R-:W-:Y:S01]  /*1b200*/  IMAD.X R9, RZ, RZ, R41, P0 ;  /* 0x000000ffff097224 */ /* 0x000fe200000e0629 */
[----:B------:R-:W-:Y:S01]  /*1b210*/  LOP3.LUT P0, RZ, R218, 0x3, RZ, 0xc0, !PT ;  /* 0x00000003daff7812 */ /* 0x000fe2000780c0ff */
[----:B------:R-:W-:Y:S01]  /*1b220*/  VIADD R0, R10, 0x8 ;  /* 0x000000080a007836 */ /* 0x000fe20000000000 */
[----:B------:R-:W-:Y:S01]  /*1b230*/  LEA.HI.X R4, R4, UR5, R5, 0x2, P2 ;  /* 0x0000000504047c11 */ /* 0x000fe200090f1405 */
[----:B------:R-:W-:Y:S01]  /*1b240*/  SHFL.IDX PT, R50, R6, RZ, 0x1c1f ;  /* 0x001c1fff06327589 */ /* 0x000fe200000e0000 */
[----:B------:R-:W-:Y:S01]  /*1b250*/  IADD3 R25, P2, R40, 0x3000, RZ ;  /* 0x0000300028197810 */ /* 0x000fe20007f5e0ff */
[----:B------:R-:W-:Y:S01]  /*1b260*/  ULDC.64 UR4, c[0x0][0xaa0] ;  /* 0x0002a80000047ab9 */ /* 0x000fe20000000a00 */
[----:B------:R-:W-:Y:S01]  /*1b270*/  SHF.R.U64 R32, R32, 0x3, RZ ;  /* 0x0000000320207819 */ /* 0x000fe200000012ff */
[----:B------:R-:W0:Y:S01]  /*1b280*/  SHFL.IDX PT, R51, R4, RZ, 0x1c1f ;  /* 0x001c1fff04337589 */ /* 0x000e2200000e0000 */
[----:B------:R-:W-:-:S02]  /*1b290*/  LOP3.LUT R24, R25, 0x380, RZ, 0xc0, !PT ;  /* 0x0000038019187812 */ /* 0x000fc400078ec0ff */
[----:B------:R-:W-:Y:S01]  /*1b2a0*/  LOP3.LUT R32, R32, R33, RZ, 0x3c, !PT ;  /* 0x0000002120207212 */ /* 0x000fe200078e3cff */
[----:B------:R-:W-:Y:S01]  /*1b2b0*/  SHFL.IDX PT, R52, R6, 0x1, 0x1c1f ;  /* 0x003c1f0006347f89 */ /* 0x000fe200000e0000 */
[----:B------:R-:W-:Y:S01]  /*1b2c0*/  SHF.R.U64 R24, R24, 0x3, RZ ;  /* 0x0000000318187819 */ /* 0x000fe200000012ff */
[--C-:B------:R-:W-:Y:S01]  /*1b2d0*/  IMAD.X R33, RZ, RZ, R41.reuse, P3 ;  /* 0x000000ffff217224 */ /* 0x100fe200018e0629 */
[----:B------:R-:W-:Y:S01]  /*1b2e0*/  LOP3.LUT R8, R8, R7, RZ, 0x3c, !PT ;  /* 0x0000000708087212 */ /* 0x000fe200078e3cff */
[----:B------:R-:W1:Y:S01]  /*1b2f0*/  SHFL.IDX PT, R53, R4, 0x1, 0x1c1f ;  /* 0x003c1f0004357f89 */ /* 0x000e6200000e0000 */
[----:B------:R-:W-:Y:S01]  /*1b300*/  LOP3.LUT R24, R24, R25, RZ, 0x3c, !PT ;  /* 0x0000001918187212 */ /* 0x000fe200078e3cff */
[----:B------:R-:W-:Y:S01]  /*1b310*/  IMAD.X R25, RZ, RZ, R41, P2 ;  /* 0x000000ffff197224 */ /* 0x000fe200010e0629 */
[-C--:B------:R-:W-:Y:S02]  /*1b320*/  ISETP.GE.OR P2, PT, R10, R59.reuse, P0 ;  /* 0x0000003b0a00720c */ /* 0x080fe40000746670 */
[----:B------:R-:W-:-:S02]  /*1b330*/  ISETP.GE.OR P0, PT, R0, R59, P0 ;  /* 0x0000003b0000720c */ /* 0x000fc40000706670 */
[C---:B------:R-:W-:Y:S02]  /*1b340*/  IADD3 R7, P3, R40.reuse, 0x7000, RZ ;  /* 0x0000700028077810 */ /* 0x040fe40007f7e0ff */
[----:B------:R-:W-:Y:S02]  /*1b350*/  IADD3 R13, P4, R40, 0x2000, RZ ;  /* 0x00002000280d7810 */ /* 0x000fe40007f9e0ff */
[----:B------:R-:W-:Y:S01]  /*1b360*/  LOP3.LUT R0, R7, 0x380, RZ, 0xc0, !PT ;  /* 0x0000038007007812 */ /* 0x000fe200078ec0ff */
[----:B------:R-:W-:Y:S01]  /*1b370*/  IMAD.X R45, RZ, RZ, R41, P3 ;  /* 0x000000ffff2d7224 */ /* 0x000fe200018e0629 */
[----:B------:R-:W-:Y:S02]  /*1b380*/  LOP3.LUT R12, R13, 0x380, RZ, 0xc0, !PT ;  /* 0x000003800d0c7812 */ /* 0x000fe400078ec0ff */
[----:B------:R-:W-:Y:S01]  /*1b390*/  SHF.R.U64 R0, R0, 0x3, RZ ;  /* 0x0000000300007819 */ /* 0x000fe200000012ff */
[----:B0-----:R0:W-:Y:S01]  /*1b3a0*/  @!P2 ST.E desc[UR38][R50.64], R20 ;  /* 0x000000143200a985 */ /* 0x0011e2000c101926 */
[----:B------:R-:W-:-:S02]  /*1b3b0*/  SHF.R.U64 R12, R12, 0x3, RZ ;  /* 0x000000030c0c7819 */ /* 0x000fc400000012ff */
[----:B------:R-:W-:Y:S02]  /*1b3c0*/  LOP3.LUT R44, R0, R7, RZ, 0x3c, !PT ;  /* 0x00000007002c7212 */ /* 0x000fe400078e3cff */
[C---:B------:R-:W-:Y:S02]  /*1b3d0*/  IADD3 R37, P5, R40.reuse, 0x5000, RZ ;  /* 0x0000500028257810 */ /* 0x040fe40007fbe0ff */
[----:B------:R-:W-:Y:S01]  /*1b3e0*/  LOP3.LUT R5, R40, 0x380, RZ, 0xc0, !PT ;  /* 0x0000038028057812 */ /* 0x000fe200078ec0ff */
[----:B-1----:R1:W-:Y:S01]  /*1b3f0*/  @!P0 ST.E desc[UR38][R52.64], R3 ;  /* 0x0000000334008985 */ /* 0x0023e2000c101926 */
[----:B0-----:R-:W0:Y:S01]  /*1b400*/  @P1 LDC R51, c[0x0][0xbec] ;  /* 0x0002fb00ff331b82 */ /* 0x001e220000000800 */
[----:B------:R-:W-:Y:S01]  /*1b410*/  IMAD.WIDE.U32 R20, R48, UR4, RZ ;  /* 0x0000000430147c25 */ /* 0x000fe2000f8e00ff */
[----:B------:R-:W-:Y:S01]  /*1b420*/  LOP3.LUT R12, R12, R13, RZ, 0x3c, !PT ;  /* 0x0000000d0c0c7212 */ /* 0x000fe200078e3cff */
[----:B------:R-:W5:Y:S01]  /*1b430*/  LD.E.128 R8, desc[UR38][R8.64] ;  /* 0x0000002608087980 */ /* 0x000f62000c101d00 */
[----:B------:R-:W-:Y:S01]  /*1b440*/  LOP3.LUT R36, R37, 0x380, RZ, 0xc0, !PT ;  /* 0x0000038025247812 */ /* 0x000fe200078ec0ff */
[----:B------:R-:W-:Y:S01]  /*1b450*/  IMAD R0, R207, 0x20, R23 ;  /* 0x00000020cf007824 */ /* 0x000fe200078e0217 */
[----:B------:R-:W-:Y:S01]  /*1b460*/  SHF.R.U64 R5, R5, 0x3, RZ ;  /* 0x0000000305057819 */ /* 0x000fe200000012ff */
[----:B------:R-:W-:Y:S01]  /*1b470*/  IMAD.X R13, RZ, RZ, R41, P4 ;  /* 0x000000ffff0d7224 */ /* 0x000fe200020e0629 */
[----:B------:R-:W-:Y:S01]  /*1b480*/  IADD3 R43, P4, R40, 0x6000, RZ ;  /* 0x00006000282b7810 */ /* 0x000fe20007f9e0ff */
[----:B-1----:R-:W-:Y:S01]  /*1b490*/  IMAD R3, R49, UR4, RZ ;  /* 0x0000000431037c24 */ /* 0x002fe2000f8e02ff */
[----:B------:R-:W-:Y:S01]  /*1b4a0*/  SHF.R.U64 R36, R36, 0x3, RZ ;  /* 0x0000000324247819 */ /* 0x000fe200000012ff */
[----:B------:R-:W1:Y:S01]  /*1b4b0*/  @P1 LDC R49, c[0x0][0xbf0] ;  /* 0x0002fc00ff311b82 */ /* 0x000e620000000800 */
[----:B------:R-:W-:Y:S01]  /*1b4c0*/  LOP3.LUT R42, R43, 0x380, RZ, 0xc0, !PT ;  /* 0x000003802b2a7812 */ /* 0x000fe200078ec0ff */
[----:B------:R-:W-:Y:S01]  /*1b4d0*/  IMAD R3, R48, UR5, R3 ;  /* 0x0000000530037c24 */ /* 0x000fe2000f8e0203 */
[----:B------:R-:W-:Y:S01]  /*1b4e0*/  ULDC.64 UR4, c[0x0][0xae8] ;  /* 0x0002ba0000047ab9 */ /* 0x000fe20000000a00 */
[----:B------:R-:W-:Y:S01]  /*1b4f0*/  IMAD.IADD R48, R193, 0x1, R0 ;  /* 0x00000001c1307824 */ /* 0x000fe200078e0200 */
[----:B------:R-:W-:Y:S01]  /*1b500*/  SHF.R.U64 R42, R42, 0x3, RZ ;  /* 0x000000032a2a7819 */ /* 0x000fe200000012ff */
[----:B------:R-:W-:Y:S01]  /*1b510*/  IMAD.IADD R21, R21, 0x1, R3 ;  /* 0x0000000115157824 */ /* 0x000fe200078e0203 */
[----:B------:R-:W-:Y:S01]  /*1b520*/  LOP3.LUT R36, R36, R37, RZ, 0x3c, !PT ;  /* 0x0000002524247212 */ /* 0x000fe200078e3cff */
[----:B------:R-:W-:Y:S01]  /*1b530*/  IMAD R3, R54, UR4, RZ ;  /* 0x0000000436037c24 */ /* 0x000fe2000f8e02ff */
[----:B------:R-:W-:Y:S01]  /*1b540*/  LOP3.LUT R42, R42, R43, RZ, 0x3c, !PT ;  /* 0x0000002b2a2a7212 */ /* 0x000fe200078e3cff */
[C---:B------:R-:W-:Y:S01]  /*1b550*/  IMAD.WIDE.U32 R20, R208.reuse, UR4, R20 ;  /* 0x00000004d0147c25 */ /* 0x040fe2000f8e0014 */
[----:B------:R-:W-:Y:S01]  /*1b560*/  LOP3.LUT R4, R5, R40, RZ, 0x3c, !PT ;  /* 0x0000002805047212 */ /* 0x000fe200078e3cff */
[----:B------:R-:W5:Y:S02]  /*1b570*/  LD.E.128 R12, desc[UR38][R12.64] ;  /* 0x000000260c0c7980 */ /* 0x000f64000c101d00 */
[----:B------:R-:W-:Y:S01]  /*1b580*/  IMAD R3, R208, UR5, R3 ;  /* 0x00000005d0037c24 */ /* 0x000fe2000f8e0203 */
[----:B------:R-:W-:Y:S01]  /*1b590*/  ULDC.64 UR4, c[0x0][0xaf0] ;  /* 0x0002bc0000047ab9 */ /* 0x000fe20000000a00 */
[----:B0-----:R-:W-:Y:S01]  /*1b5a0*/  @P1 IMAD.HI.U32 R0, R48, R51, RZ ;  /* 0x0000003330001227 */ /* 0x001fe200078e00ff */
[----:B------:R-:W5:Y:S03]  /*1b5b0*/  LD.E.128 R24, desc[UR38][R24.64] ;  /* 0x0000002618187980 */ /* 0x000f66000c101d00 */
[----:B------:R-:W-:Y:S01]  /*1b5c0*/  IMAD.IADD R21, R21, 0x1, R3 ;  /* 0x0000000115157824 */ /* 0x000fe200078e0203 */
[----:B------:R-:W-:Y:S01]  /*1b5d0*/  MOV R3, R48 ;  /* 0x0000003000037202 */ /* 0x000fe20000000f00 */
[----:B------:R-:W-:Y:S01]  /*1b5e0*/  IMAD R28, R28, UR4, RZ ;  /* 0x000000041c1c7c24 */ /* 0x000fe2000f8e02ff */
[----:B------:R-:W5:Y:S01]  /*1b5f0*/  LD.E.128 R32, desc[UR38][R32.64] ;  /* 0x0000002620207980 */ /* 0x000f62000c101d00 */
[----:B-1----:R-:W-:Y:S01]  /*1b600*/  @P1 SHF.R.U32.HI R3, RZ, R49, R0 ;  /* 0x00000031ff031219 */ /* 0x002fe20000011600 */
[----:B------:R-:W-:-:S02]  /*1b610*/  IMAD.WIDE.U32 R20, R57, UR4, R20 ;  /* 0x0000000439147c25 */ /* 0x000fc4000f8e0014 */
[----:B------:R-:W5:Y:S01]  /*1b620*/  LD.E.128 R44, desc[UR38][R44.64] ;  /* 0x000000262c2c7980 */ /* 0x000f62000c101d00 */
[--C-:B------:R-:W-:Y:S01]  /*1b630*/  SHF.R.S32.HI R0, RZ, 0x1f, R3.reuse ;  /* 0x0000001fff007819 */ /* 0x100fe20000011403 */
[----:B------:R-:W-:Y:S01]  /*1b640*/  IMAD R49, R57, UR5, R28 ;  /* 0x0000000539317c24 */ /* 0x000fe2000f8e021c */
[----:B------:R-:W-:Y:S01]  /*1b650*/  ULDC.64 UR4, c[0x0][0xae0] ;  /* 0x0002b80000047ab9 */ /* 0x000fe20000000a00 */
[----:B------:R-:W-:Y:S02]  /*1b660*/  IMAD.MOV R28, RZ, RZ, -R3 ;  /* 0x000000ffff1c7224 */ /* 0x000fe400078e0a03 */
[--C-:B------:R-:W-:Y:S02]  /*1b670*/  IMAD.X R37, RZ, RZ, R41.reuse, P5 ;  /* 0x000000ffff257224 */ /* 0x100fe400028e0629 */
[--C-:B------:R-:W-:Y:S02]  /*1b680*/  IMAD.X R43, RZ, RZ, R41.reuse, P4 ;  /* 0x000000ffff2b7224 */ /* 0x100fe400020e0629 */
        /* <DEDUP_REMOVED lines=8> */
[----:B------:R-:W-:Y:S01]  /*1b710*/  SHF.R.S32.HI R0, RZ, 0x1f, R49 ;  /* 0x0000001fff007819 */ /* 0x000fe20000011431 */
[----:B------:R-:W-:Y:S01]  /*1b720*/  IMAD.WIDE.U32 R20, R3, UR4, R20 ;  /* 0x0000000403147c25 */ /* 0x000fe2000f8e0014 */
[----:B------:R-:W-:Y:S01]  /*1b730*/  ULDC.64 UR4, c[0x0][0xad8] ;  /* 0x0002b60000047ab9 */ /* 0x000fe20000000a00 */
[----:B------:R-:W-:Y:S01]  /*1b740*/  @!PT LDS RZ, [RZ] ;  /* 0x00000000fffff984 */ /* 0x000fe20000000800 */
[----:B------:R-:W-:Y:S01]  /*1b750*/  @!PT LDS RZ, [RZ] ;  /* 0x00000000fffff984 */ /* 0x000fe20000000800 */
[----:B------:R-:W-:Y:S01]  /*1b760*/  @!PT LDS RZ, [RZ] ;  /* 0x00000000fffff984 */ /* 0x000fe20000000800 */
[----:B------:R-:W-:Y:S01]  /*1b770*/  @!PT LDS RZ, [RZ] ;  /* 0x00000000fffff984 */ /* 0x000fe20000000800 */
[----:B------:R0:W-:Y:S06]  /*1b780*/  MEMBAR.ALL.CTA ;  /* 0x0000000000007992 */ /* 0x0001ec0000008000 */
[----:B0-----:R-:W0:Y:S01]  /*1b790*/  FENCE.VIEW.ASYNC.S ;  /* 0x00000000000073c6 */ /* 0x001e220000000000 */
[----:B------:R-:W-:-:S02]  /*1b7a0*/  IMAD.IADD R50, R23, 0x1, R193 ;  /* 0x0000000117327824 */ /* 0x000fc400078e02c1 */
[----:B------:R-:W-:Y:S02]  /*1b7b0*/  IMAD.IADD R21, R21, 0x1, R51 ;  /* 0x0000000115157824 */ /* 0x000fe400078e0233 */
[----:B------:R-:W-:Y:S02]  /*1b7c0*/  IMAD R28, R0, UR4, RZ ;  /* 0x00000004001c7c24 */ /* 0x000fe4000f8e02ff */
[C---:B------:R-:W-:Y:S02]  /*1b7d0*/  VIADD R0, R50.reuse, 0x20 ;  /* 0x0000002032007836 */ /* 0x040fe40000000000 */
[C---:B------:R-:W-:Y:S02]  /*1b7e0*/  IMAD R51, R49.reuse, UR5, R28 ;  /* 0x0000000531337c24 */ /* 0x040fe4000f8e021c */
[----:B------:R-:W-:Y:S01]  /*1b7f0*/  IMAD.WIDE.U32 R20, R49, UR4, R20 ;  /* 0x0000000431147c25 */ /* 0x000fe2000f8e0014 */
[-C--:B------:R-:W-:Y:S01]  /*1b800*/  ISETP.GE.AND P2, PT, R50, R59.reuse, PT ;  /* 0x0000003b3200720c */ /* 0x080fe20003f46270 */
[----:B------:R-:W-:Y:S01]  /*1b810*/  ULDC.64 UR4, c[0x0][0xa80] ;  /* 0x0002a00000047ab9 */ /* 0x000fe20000000a00 */
[----:B------:R-:W-:Y:S01]  /*1b820*/  ISETP.GE.AND P0, PT, R0, R59, PT ;  /* 0x0000003b0000720c */ /* 0x000fe20003f06270 */
[----:B------:R-:W-:Y:S01]  /*1b830*/  VIADD R3, R50, 0x40 ;  /* 0x0000004032037836 */ /* 0x000fe20000000000 */
[----:B------:R-:W-:Y:S01]  /*1b840*/  LEA R28, P3, R20, UR4, 0x1 ;  /* 0x00000004141c7c11 */ /* 0x000fe2000f8608ff */
[----:B------:R-:W-:-:S02]  /*1b850*/  IMAD.IADD R21, R21, 0x1, R51 ;  /* 0x0000000115157824 */ /* 0x000fc400078e0233 */
[----:B------:R-:W-:Y:S01]  /*1b860*/  VIADD R0, R2, 0x28820 ;  /* 0x0002882002007836 */ /* 0x000fe20000000000 */
[----:B------:R-:W-:Y:S02]  /*1b870*/  ISETP.GE.AND P1, PT, R3, R59, PT ;  /* 0x0000003b0300720c */ /* 0x000fe40003f26270 */
[----:B------:R-:W-:Y:S02]  /*1b880*/  LEA.HI.X R3, R20, UR5, R21, 0x1, P3 ;  /* 0x0000000514037c11 */ /* 0x000fe400098f0c15 */
[----:B------:R-:W-:Y:S01]  /*1b890*/  PRMT R0, RZ, 0x654, R0 ;  /* 0x00000654ff007816 */ /* 0x000fe20000000000 */
[----:B0-----:R0:W1:Y:S01]  /*1b8a0*/  SHFL.IDX PT, R21, R28, RZ, 0x181f ;  /* 0x00181fff1c157589 */ /* 0x00106200000e0000 */
[----:B------:R-:W-:Y:S02]  /*1b8b0*/  BSSY B1, `(.L_x_8597) ;  /* 0x000000d000017945 */ /* 0x000fe40003800000 */
[----:B------:R0:W-:Y:S01]  /*1b8c0*/  SYNCS.ARRIVE.TRANS64.RED.A1T0 RZ, [R0+URZ], RZ ;  /* 0x000000ff00ff79a7 */ /* 0x0001e2000810043f */
[----:B------:R0:W2:Y:S01]  /*1b8d0*/  SHFL.IDX PT, R49, R3, RZ, 0x181f ;  /* 0x00181fff03317589 */ /* 0x0000a200000e0000 */
[----:B------:R-:W-:Y:S05]  /*1b8e0*/  @P2 BRA `(.L_x_8598) ;  /* 0x0000000000242947 */ /* 0x000fea0003800000 */
[----:B------:R-:W-:Y:S02]  /*1b8f0*/  ULDC UR4, c[0x0][0xac8] ;  /* 0x0002b20000047ab9 */ /* 0x000fe40000000800 */
[----:B------:R-:W-:Y:S02]  /*1b900*/  ISETP.GE.AND P2, PT, R16, UR4, PT ;  /* 0x0000000410007c0c */ /* 0x000fe4000bf46270 */
[----:B------:R-:W-:-:S11]  /*1b910*/  ISETP.GE.AND P3, PT, R190, UR4, PT ;  /* 0x00000004be007c0c */ /* 0x000fd6000bf66270 */
[-C--:B-1----:R-:W-:Y:S02]  /*1b920*/  @!P2 LEA R20, P4, R16, R21.reuse, 0x1 ;  /* 0x000000151014a211 */ /* 0x082fe400078808ff */
[----:B------:R-:W-:Y:S02]  /*1b930*/  @!P3 LEA R48, P5, R190, R21, 0x1 ;  /* 0x00000015be30b211 */ /* 0x000fe400078a08ff */
[-C--:B--2---:R-:W-:Y:S02]  /*1b940*/  @!P2 LEA.HI.X R21, R16, R49.reuse, R17, 0x1, P4 ;  /* 0x000000311015a211 */ /* 0x084fe400020f0c11 */
[----:B------:R-:W-:-:S03]  /*1b950*/  @!P3 LEA.HI.X R49, R190, R49, R214, 0x1, P5 ;  /* 0x00000031be31b211 */ /* 0x000fc600028f0cd6 */
[----:B-----5:R3:W-:Y:S04]  /*1b960*/  @!P2 ST.E.128 desc[UR38][R20.64], R4 ;  /* 0x000000041400a985 */ /* 0x0207e8000c101d26 */
[----:B------:R3:W-:Y:S02]  /*1b970*/  @!P3 ST.E.128 desc[UR38][R48.64], R32 ;  /* 0x000000203000b985 */ /* 0x0007e4000c101d26 */
.L_x_8598:
[----:B------:R-:W-:Y:S05]  /*1b980*/  BSYNC B1 ;  /* 0x0000000000017941 */ /* 0x000fea0003800000 */
.L_x_8597:
[----:B---3-5:R3:W4:Y:S01]  /*1b990*/  SHFL.IDX PT, R7, R3, 0x1, 0x181f ;  /* 0x00381f0003077f89 */ /* 0x02872200000e0000 */
[----:B------:R-:W-:Y:S03]  /*1b9a0*/  BSSY B1, `(.L_x_8599) ;  /* 0x000000c000017945 */ /* 0x000fe60003800000 */
[----:B------:R3:W0:Y:S01]  /*1b9b0*/  SHFL.IDX PT, R5, R28, 0x1, 0x181f ;  /* 0x00381f001c057f89 */ /* 0x00062200000e0000 */
[----:B------:R-:W-:Y:S05]  /*1b9c0*/  @P0 BRA `(.L_x_8600) ;  /* 0x0000000000240947 */ /* 0x000fea0003800000 */
[----:B------:R-:W-:Y:S02]  /*1b9d0*/  ULDC UR4, c[0x0][0xac8] ;  /* 0x0002b20000047ab9 */ /* 0x000fe40000000800 */
[----:B------:R-:W-:Y:S02]  /*1b9e0*/  ISETP.GE.AND P3, PT, R16, UR4, PT ;  /* 0x0000000410007c0c */ /* 0x000fe4000bf66270 */
[----:B------:R-:W-:-:S11]  /*1b9f0*/  ISETP.GE.AND P4, PT, R190, UR4, PT ;  /* 0x00000004be007c0c */ /* 0x000fd6000bf86270 */
[-C--:B0-----:R-:W-:Y:S02]  /*1ba00*/  @!P3 LEA R4, P0, R16, R5.reuse, 0x1 ;  /* 0x000000051004b211 */ /* 0x081fe400078008ff */
[----:B------:R-:W-:Y:S02]  /*1ba10*/  @!P4 LEA R6, P2, R190, R5, 0x1 ;  /* 0x00000005be06c211 */ /* 0x000fe400078408ff */
[-C--:B----4-:R-:W-:Y:S02]  /*1ba20*/  @!P3 LEA.HI.X R5, R16, R7.reuse, R17, 0x1, P0 ;  /* 0x000000071005b211 */ /* 0x090fe400000f0c11 */
[----:B------:R-:W-:-:S03]  /*1ba30*/  @!P4 LEA.HI.X R7, R190, R7, R214, 0x1, P2 ;  /* 0x00000007be07c211 */ /* 0x000fc600010f0cd6 */
[----:B------:R0:W-:Y:S04]  /*1ba40*/  @!P3 ST.E.128 desc[UR38][R4.64], R8 ;  /* 0x000000080400b985 */ /* 0x0001e8000c101d26 */
[----:B------:R0:W-:Y:S02]  /*1ba50*/  @!P4 ST.E.128 desc[UR38][R6.64], R36 ;  /* 0x000000240600c985 */ /* 0x0001e4000c101d26 */
.L_x_8600:
[----:B------:R-:W-:Y:S05]  /*1ba60*/  BSYNC B1 ;  /* 0x0000000000017941 */ /* 0x000fea0003800000 */
.L_x_8599:
[----:B0---4-:R0:W4:Y:S01]  /*1ba70*/  SHFL.IDX PT, R7, R3, 0x2, 0x181f ;  /* 0x00581f0003077f89 */ /* 0x01112200000e0000 */
        /* <DEDUP_REMOVED lines=12> */
.L_x_8602:
[----:B------:R-:W-:Y:S05]  /*1bb40*/  BSYNC B1 ;  /* 0x0000000000017941 */ /* 0x000fea0003800000 */
.L_x_8601:
[----:B------:R-:W-:Y:S01]  /*1bb50*/  VIADD R0, R50, 0x60 ;  /* 0x0000006032007836 */ /* 0x000fe20000000000 */
[----:B0--3--:R-:W0:Y:S04]  /*1bb60*/  SHFL.IDX PT, R3, R3, 0x3, 0x181f ;  /* 0x00781f0003037f89 */ /* 0x009e2800000e0000 */
[----:B------:R-:W-:Y:S01]  /*1bb70*/  ISETP.GE.AND P0, PT, R0, R59, PT ;  /* 0x0000003b0000720c */ /* 0x000fe20003f06270 */
[----:B----4-:R3:W4:-:S12]  /*1bb80*/  SHFL.IDX PT, R7, R28, 0x3, 0x181f ;  /* 0x00781f001c077f89 */ /* 0x01071800000e0000 */
[----:B---3--:R-:W-:Y:S05]  /*1bb90*/  @P0 BRA `(.L_x_8603) ;  /* 0x0000000800fc0947 */ /* 0x008fea0003800000 */
[----:B------:R-:W-:Y:S02]  /*1bba0*/  ULDC UR4, c[0x0][0xac8] ;  /* 0x0002b20000047ab9 */ /* 0x000fe40000000800 */
[----:B------:R-:W-:-:S13]  /*1bbb0*/  ISETP.GE.AND P1, PT, R16, UR4, PT ;  /* 0x0000000410007c0c */ /* 0x000fda000bf26270 */
[----:B----4-:R-:W-:-:S04]  /*1bbc0*/  @!P1 LEA R4, P0, R16, R7, 0x1 ;  /* 0x0000000710049211 */ /* 0x010fc800078008ff */
[----:B0-----:R-:W-:Y:S02]  /*1bbd0*/  @!P1 LEA.HI.X R5, R16, R3, R17, 0x1, P0 ;  /* 0x0000000310059211 */ /* 0x001fe400000f0c11 */
[----:B------:R-:W-:-:S03]  /*1bbe0*/  ISETP.GE.AND P0, PT, R190, UR4, PT ;  /* 0x00000004be007c0c */ /* 0x000fc6000bf06270 */
[----:B------:R3:W-:Y:S10]  /*1bbf0*/  @!P1 ST.E.128 desc[UR38][R4.64], R24 ;  /* 0x0000001804009985 */ /* 0x0007f4000c101d26 */
[----:B------:R-:W-:Y:S05]  /*1bc00*/  @P0 BRA `(.L_x_8603) ;  /* 0x0000000800e00947 */ /* 0x000fea0003800000 */
[----:B---3--:R-:W-:-:S04]  /*1bc10*/  LEA R4, P0, R190, R7, 0x1 ;  /* 0x00000007be047211 */ /* 0x008fc800078008ff */
[----:B------:R-:W-:-:S05]  /*1bc20*/  LEA.HI.X R5, R190, R3, R214, 0x1, P0 ;  /* 0x00000003be057211 */ /* 0x000fca00000f0cd6 */
[----:B------:R0:W-:Y:S01]  /*1bc30*/  ST.E.128 desc[UR38][R4.64], R44 ;  /* 0x0000002c04007985 */ /* 0x0001e2000c101d26 */
[----:B------:R-:W-:Y:S05]  /*1bc40*/  BRA `(.L_x_8603) ;  /* 0x0000000800d07947 */ /* 0x000fea0003800000 */
.L_x_8595:
        /* <DEDUP_REMOVED lines=12> */
[----:B------:R-:W-:Y:S01]  /*1bd10*/  IMAD.U32 R8, RZ, RZ, UR4 ;  /* 0x00000004ff087e24 */ /* 0x000fe2000f8e00ff */
[----:B------:R4:W5:Y:S01]  /*1bd20*/  @P0 LDG.E R0, desc[UR38][R4.64] ;  /* 0x0000002604000981 */ /* 0x000962000c1e1900 */
[----:B--2---:R-:W-:-:S05]  /*1bd30*/  @P1 IMAD.WIDE R6, R209, 0x4, R6 ;  /* 0x00000004d1061825 */ /* 0x004fca00078e0206 */
[----:B------:R4:W5:Y:S01]  /*1bd40*/  @P1 LDG.E R8, desc[UR38][R6.64] ;  /* 0x0000002606081981 */ /* 0x000962000c1e1900 */
[----:B---3--:R-:W-:Y:S02]  /*1bd50*/  ISETP.NE.AND P2, PT, R25, 0x1, PT ;  /* 0x000000011900780c */ /* 0x008fe40003f45270 */
[----:B------:R-:W-:Y:S02]  /*1bd60*/  ISETP.GE.AND P3, PT, R229, 0x80, PT ;  /* 0x00000080e500780c */ /* 0x000fe40003f66270 */
[----:B------:R-:W-:-:S09]  /*1bd70*/  SHF.R.S32.HI R9, RZ, 0x1f, R209 ;  /* 0x0000001fff097819 */ /* 0x000fd200000114d1 */
[----:B------:R-:W2:Y:S01]  /*1bd80*/  @P2 LDC R27, c[0x0][0xbec] ;  /* 0x0002fb00ff1b2b82 */ /* 0x000ea20000000800 */
[----:B----4-:R-:W-:Y:S05]  /*1bd90*/  @P1 BRA `(.L_x_8604) ;  /* 0x0000000000101947 */ /* 0x010fea0003800000 */
[----:B------:R-:W-:Y:S05]  /*1bda0*/  @!P0 BRA `(.L_x_8604) ;  /* 0x00000000000c8947 */ /* 0x000fea0003800000 */
[----:B------:R-:W3:Y:S04]  /*1bdb0*/  LDG.E R3, desc[UR38][R4.64] ;  /* 0x0000002604037981 */ /* 0x000ee8000c1e1900 */
[----:B-----5:R-:W3:Y:S02]  /*1bdc0*/  LDG.E R8, desc[UR38][R4.64+0x4] ;  /* 0x0000042604087981 */ /* 0x020ee4000c1e1900 */
[----:B---3--:R-:W-:-:S07]  /*1bdd0*/  IMAD.IADD R8, R8, 0x1, -R3 ;  /* 0x0000000108087824 */ /* 0x008fce00078e0a03 */
.L_x_8604:
[----:B------:R-:W-:Y:S01]  /*1bde0*/  BSSY B1, `(.L_x_8605) ;  /* 0x000002d000017945 */ /* 0x000fe20003800000 */
[----:B------:R-:W-:Y:S02]  /*1bdf0*/  SHF.R.S32.HI R12, RZ, 0x1f, R208 ;  /* 0x0000001fff0c7819 */ /* 0x000fe400000114d0 */
[----:B------:R-:W-:Y:S02]  /*1be00*/  SEL R13, R209, RZ, !P0 ;  /* 0x000000ffd10d7207 */ /* 0x000fe40004000000 */
[----:B------:R-:W-:Y:S02]  /*1be10*/  SEL R14, R9, RZ, !P0 ;  /* 0x000000ff090e7207 */ /* 0x000fe40004000000 */
[----:B-----5:R-:W-:Y:S01]  /*1be20*/  SHF.R.S32.HI R11, RZ, 0x1f, R0 ;  /* 0x0000001fff0b7819 */ /* 0x020fe20000011400 */
[----:B------:R-:W-:Y:S06]  /*1be30*/  @P3 BRA `(.L_x_8606) ;  /* 0x00000000009c3947 */ /* 0x000fec0003800000 */
[----:B------:R-:W3:Y:S01]  /*1be40*/  S2R R10, SR_TID.X ;  /* 0x00000000000a7919 */ /* 0x000ee20000002100 */
[----:B------:R-:W4:Y:S02]  /*1be50*/  LDC R9, c[0x0][0xbe8] ;  /* 0x0002fa00ff097b82 */ /* 0x000f240000000800 */
[----:B----4-:R-:W-:Y:S01]  /*1be60*/  IMAD R3, R8, R9, RZ ;  /* 0x0000000908037224 */ /* 0x010fe200078e02ff */
[----:B---3--:R-:W-:-:S04]  /*1be70*/  IADD3 R10, R193, -0x80, R10 ;  /* 0xffffff80c10a7810 */ /* 0x008fc80007ffe00a */
[----:B------:R-:W-:-:S13]  /*1be80*/  ISETP.GE.AND P0, PT, R10, R3, PT ;  /* 0x000000030a00720c */ /* 0x000fda0003f06270 */
[----:B------:R-:W-:Y:S05]  /*1be90*/  @P0 BRA `(.L_x_8606) ;  /* 0x0000000000840947 */ /* 0x000fea0003800000 */
[----:B------:R-:W-:Y:S01]  /*1bea0*/  ISETP.NE.AND P0, PT, R9, 0x1, PT ;  /* 0x000000010900780c */ /* 0x000fe20003f05270 */
[----:B------:R-:W-:Y:S01]  /*1beb0*/  ULDC.64 UR4, c[0x0][0xb90] ;  /* 0x0002e40000047ab9 */ /* 0x000fe20000000a00 */
[----:B------:R-:W-:Y:S02]  /*1bec0*/  IMAD.MOV.U32 R4, RZ, RZ, R0 ;  /* 0x000000ffff047224 */ /* 0x000fe400078e0000 */
[----:B------:R-:W-:Y:S02]  /*1bed0*/  IMAD R7, R12, UR4, RZ ;  /* 0x000000040c077c24 */ /* 0x000fe4000f8e02ff */
[----:B------:R-:W-:Y:S02]  /*1bee0*/  IMAD.MOV.U32 R5, RZ, RZ, R11 ;  /* 0x000000ffff057224 */ /* 0x000fe400078e000b */
[C---:B------:R-:W-:Y:S02]  /*1bef0*/  IMAD R7, R208.reuse, UR5, R7 ;  /* 0x00000005d0077c24 */ /* 0x040fe4000f8e0207 */
[----:B------:R-:W-:Y:S01]  /*1bf00*/  IMAD.WIDE.U32 R4, R208, UR4, R4 ;  /* 0x00000004d0047c25 */ /* 0x000fe2000f8e0004 */
[----:B------:R-:W-:-:S02]  /*1bf10*/  ULDC.64 UR4, c[0x0][0xb98] ;  /* 0x0002e60000047ab9 */ /* 0x000fc40000000a00 */
[----:B------:R-:W3:Y:S01]  /*1bf20*/  @P0 LDC R15, c[0x0][0xbec] ;  /* 0x0002fb00ff0f0b82 */ /* 0x000ee20000000800 */
[----:B------:R-:W-:Y:S01]  /*1bf30*/  IMAD.MOV.U32 R3, RZ, RZ, R10 ;  /* 0x000000ffff037224 */ /* 0x000fe200078e000a */
[----:B------:R-:W-:-:S03]  /*1bf40*/  IADD3 R5, R5, R7, RZ ;  /* 0x0000000705057210 */ /* 0x000fc60007ffe0ff */
[----:B------:R-:W-:-:S03]  /*1bf50*/  IMAD.WIDE.U32 R4, R13, UR4, R4 ;  /* 0x000000040d047c25 */ /* 0x000fc6000f8e0004 */
[----:B------:R-:W4:Y:S01]  /*1bf60*/  @P0 LDC R21, c[0x0][0xbf0] ;  /* 0x0002fc00ff150b82 */ /* 0x000f220000000800 */
[----:B---3--:R-:W-:-:S05]  /*1bf70*/  @P0 IMAD.HI.U32 R6, R10, R15, RZ ;  /* 0x0000000f0a060227 */ /* 0x008fca00078e00ff */
[----:B----4-:R-:W-:Y:S01]  /*1bf80*/  @P0 SHF.R.U32.HI R3, RZ, R21, R6 ;  /* 0x00000015ff030219 */ /* 0x010fe20000011606 */
[----:B------:R-:W-:-:S03]  /*1bf90*/  IMAD R6, R14, UR4, RZ ;  /* 0x000000040e067c24 */ /* 0x000fc6000f8e02ff */
[----:B------:R-:W-:Y:S01]  /*1bfa0*/  IADD3 R4, P0, R3, R4, RZ ;  /* 0x0000000403047210 */ /* 0x000fe20007f1e0ff */
[--C-:B------:R-:W-:Y:S02]  /*1bfb0*/  IMAD.MOV R7, RZ, RZ, -R3.reuse ;  /* 0x000000ffff077224 */ /* 0x100fe400078e0a03 */
        /* <DEDUP_REMOVED lines=15> */
.L_x_8606:
[----:B------:R-:W-:Y:S05]  /*1c0b0*/  BSYNC B1 ;  /* 0x0000000000017941 */ /* 0x000fea0003800000 */
.L_x_8605:
[----:B------:R-:W4:Y:S01]  /*1c0c0*/  @P2 LDC R9, c[0x0][0xbf0] ;  /* 0x0002fc00ff092b82 */ /* 0x000f220000000800 */
[----:B------:R-:W-:Y:S02]  /*1c0d0*/  ULDC.64 UR4, c[0x0][0xaa0] ;  /* 0x0002a80000047ab9 */ /* 0x000fe40000000a00 */
[----:B---3--:R-:W-:Y:S02]  /*1c0e0*/  IMAD R3, R11, UR4, RZ ;  /* 0x000000040b037c24 */ /* 0x008fe4000f8e02ff */
[----:B------:R-:W-:-:S04]  /*1c0f0*/  IMAD.WIDE.U32 R4, R0, UR4, RZ ;  /* 0x0000000400047c25 */ /* 0x000fc8000f8e00ff */
[----:B------:R-:W-:Y:S01]  /*1c100*/  IMAD R3, R0, UR5, R3 ;  /* 0x0000000500037c24 */ /* 0x000fe2000f8e0203 */
[----:B------:R-:W-:Y:S01]  /*1c110*/  ULDC.64 UR4, c[0x0][0xae8] ;  /* 0x0002ba0000047ab9 */ /* 0x000fe20000000a00 */
[----:B------:R-:W-:Y:S02]  /*1c120*/  IMAD R0, R207, 0x20, R23 ;  /* 0x00000020cf007824 */ /* 0x000fe400078e0217 */
[----:B------:R-:W-:Y:S02]  /*1c130*/  IMAD.IADD R5, R5, 0x1, R3 ;  /* 0x0000000105057824 */ /* 0x000fe400078e0203 */
[----:B------:R-:W-:Y:S02]  /*1c140*/  IMAD.IADD R10, R193, 0x1, R0 ;  /* 0x00000001c10a7824 */ /* 0x000fe400078e0200 */
[----:B------:R-:W-:Y:S02]  /*1c150*/  IMAD R3, R12, UR4, RZ ;  /* 0x000000040c037c24 */ /* 0x000fe4000f8e02ff */
[----:B--2---:R-:W-:-:S04]  /*1c160*/  @P2 IMAD.HI.U32 R0, R10, R27, RZ ;  /* 0x0000001b0a002227 */ /* 0x004fc800078e00ff */
[C---:B------:R-:W-:Y:S02]  /*1c170*/  IMAD R7, R208.reuse, UR5, R3 ;  /* 0x00000005d0077c24 */ /* 0x040fe4000f8e0203 */
[----:B------:R-:W-:Y:S01]  /*1c180*/  IMAD.WIDE.U32 R4, R208, UR4, R4 ;  /* 0x00000004d0047c25 */ /* 0x000fe2000f8e0004 */
[----:B------:R-:W-:-:S03]  /*1c190*/  ULDC.64 UR4, c[0x0][0xaf0] ;  /* 0x0002bc0000047ab9 */ /* 0x000fc60000000a00 */
[----:B------:R-:W-:Y:S01]  /*1c1a0*/  IMAD.MOV.U32 R3, RZ, RZ, R10 ;  /* 0x000000ffff037224 */ /* 0x000fe200078e000a */
[----:B----4-:R-:W-:Y:S01]  /*1c1b0*/  @P2 SHF.R.U32.HI R3, RZ, R9, R0 ;  /* 0x00000009ff032219 */ /* 0x010fe20000011600 */
[----:B------:R-:W-:Y:S02]  /*1c1c0*/  IMAD.IADD R5, R5, 0x1, R7 ;  /* 0x0000000105057824 */ /* 0x000fe400078e0207 */
[----:B------:R-:W-:Y:S01]  /*1c1d0*/  IMAD R6, R14, UR4, RZ ;  /* 0x000000040e067c24 */ /* 0x000fe2000f8e02ff */
[--C-:B------:R-:W-:Y:S01]  /*1c1e0*/  SHF.R.S32.HI R0, RZ, 0x1f, R3.reuse ;  /* 0x0000001fff007819 */ /* 0x100fe20000011403 */
[----:B------:R-:W-:Y:S02]  /*1c1f0*/  IMAD.MOV R7, RZ, RZ, -R3 ;  /* 0x000000ffff077224 */ /* 0x000fe400078e0a03 */
[C---:B------:R-:W-:Y:S02]  /*1c200*/  IMAD R9, R13.reuse, UR5, R6 ;  /* 0x000000050d097c24 */ /* 0x040fe4000f8e0206 */
[----:B------:R-:W-:Y:S01]  /*1c210*/  IMAD.WIDE.U32 R4, R13, UR4, R4 ;  /* 0x000000040d047c25 */ /* 0x000fe2000f8e0004 */
[----:B------:R-:W-:-:S03]  /*1c220*/  ULDC.64 UR4, c[0x0][0xae0] ;  /* 0x0002b80000047ab9 */ /* 0x000fc60000000a00 */
[----:B------:R-:W-:Y:S02]  /*1c230*/  IMAD R7, R25, R7, R10 ;  /* 0x0000000719077224 */ /* 0x000fe400078e020a */
        /* <DEDUP_REMOVED lines=12> */
[C---:B------:R-:W-:Y:S01]  /*1c300*/  LEA R0, P0, R4.reuse, UR4, 0x1 ;  /* 0x0000000404007c11 */ /* 0x040fe2000f8008ff */
[----:B------:R-:W-:Y:S01]  /*1c310*/  UMOV UR4, 0xffffffff ;  /* 0xffffffff00047882 */ /* 0x000fe20000000000 */
[----:B------:R-:W-:Y:S02]  /*1c320*/  IMAD.IADD R193, R23, 0x1, R193 ;  /* 0x0000000117c17824 */ /* 0x000fe400078e02c1 */
[----:B------:R-:W-:Y:S01]  /*1c330*/  LEA.HI.X R4, R4, UR5, R3, 0x1, P0 ;  /* 0x0000000504047c11 */ /* 0x000fe200080f0c03 */
[----:B------:R-:W-:Y:S08]  /*1c340*/  BRA.DIV UR4, `(.L_x_8607) ;  /* 0x0000009a04247947 */ /* 0x000ff0000b800000 */
[----:B------:R2:W3:Y:S04]  /*1c350*/  SHFL.IDX PT, R3, R4, RZ, 0x181f ;  /* 0x00181fff04037589 */ /* 0x0004e800000e0000 */
[----:B------:R2:W4:Y:S02]  /*1c360*/  SHFL.IDX PT, R14, R0, RZ, 0x181f ;  /* 0x00181fff000e7589 */ /* 0x00052400000e0000 */
.L_x_8848:
[----:B------:R-:W-:Y:S01]  /*1c370*/  IMAD R8, R8, R25, RZ ;  /* 0x0000001908087224 */ /* 0x000fe200078e02ff */
[----:B------:R-:W-:Y:S04]  /*1c380*/  BSSY B1, `(.L_x_8608) ;  /* 0x000000c000017945 */ /* 0x000fe80003800000 */
[----:B------:R-:W-:-:S13]  /*1c390*/  ISETP.GE.AND P0, PT, R193, R8, PT ;  /* 0x00000008c100720c */ /* 0x000fda0003f06270 */
[----:B------:R-:W-:Y:S05]  /*1c3a0*/  @P0 BRA `(.L_x_8609) ;  /* 0x0000000000240947 */ /* 0x000fea0003800000 */
[----:B------:R-:W-:Y:S02]  /*1c3b0*/  ULDC UR4, c[0x0][0xac8] ;  /* 0x0002b20000047ab9 */ /* 0x000fe40000000800 */
[----:B------:R-:W-:Y:S02]  /*1c3c0*/  ISETP.GE.AND P2, PT, R16, UR4, PT ;  /* 0x0000000410007c0c */ /* 0x000fe4000bf46270 */
[----:B------:R-:W-:-:S11]  /*1c3d0*/  ISETP.GE.AND P3, PT, R190, UR4, PT ;  /* 0x00000004be007c0c */ /* 0x000fd6000bf66270 */
[-C--:B----4-:R-:W-:Y:S02]  /*1c3e0*/  @!P2 LEA R6, P0, R16, R14.reuse, 0x1 ;  /* 0x0000000e1006a211 */ /* 0x090fe400078008ff */
[----:B------:R-:W-:Y:S02]  /*1c3f0*/  @!P3 LEA R14, P1, R190, R14, 0x1 ;  /* 0x0000000ebe0eb211 */ /* 0x000fe400078208ff */
[-C--:B---3--:R-:W-:Y:S02]  /*1c400*/  @!P2 LEA.HI.X R7, R16, R3.reuse, R17, 0x1, P0 ;  /* 0x000000031007a211 */ /* 0x088fe400000f0c11 */
[----:B------:R-:W-:-:S03]  /*1c410*/  @!P3 LEA.HI.X R15, R190, R3, R214, 0x1, P1 ;  /* 0x00000003be0fb211 */ /* 0x000fc600008f0cd6 */
[----:B------:R3:W-:Y:S04]  /*1c420*/  @!P2 ST.E.128 desc[UR38][R6.64], RZ ;  /* 0x000000ff0600a985 */ /* 0x0007e8000c101d26 */
[----:B------:R3:W-:Y:S02]  /*1c430*/  @!P3 ST.E.128 desc[UR38][R14.64], RZ ;  /* 0x000000ff0e00b985 */ /* 0x0007e4000c101d26 */
.L_x_8609:
[----:B------:R-:W-:Y:S05]  /*1c440*/  BSYNC B1 ;  /* 0x0000000000017941 */ /* 0x000fea0003800000 */
.L_x_8608:
[----:B------:R-:W-:-:S03]  /*1c450*/  UMOV UR4, 0xffffffff ;  /* 0xffffffff00047882 */ /* 0x000fc60000000000 */
[----:B------:R-:W-:Y:S05]  /*1c460*/  BRA.DIV UR4, `(.L_x_8610) ;  /* 0x0000009a04107947 */ /* 0x000fea000b800000 */
[----:B---3--:R3:W0:Y:S04]  /*1c470*/  SHFL.IDX PT, R3, R4, 0x1, 0x181f ;  /* 0x00381f0004037f89 */ /* 0x00862800000e0000 */
[----:B----4-:R3:W4:Y:S02]  /*1c480*/  SHFL.IDX PT, R14, R0, 0x1, 0x181f ;  /* 0x00381f00000e7f89 */ /* 0x01072400000e0000 */
.L_x_8852:
[----:B------:R-:W-:Y:S01]  /*1c490*/  VIADD R5, R193, 0x20 ;  /* 0x00000020c1057836 */ /* 0x000fe20000000000 */
        /* <DEDUP_REMOVED lines=8> */
[-C--:B0-----:R-:W-:Y:S02]  /*1c520*/  @!P2 LEA.HI.X R7, R16, R3.reuse, R17, 0x1, P0 ;  /* 0x000000031007a211 */ /* 0x081fe400000f0c11 */
[----:B------:R-:W-:-:S03]  /*1c530*/  @!P3 LEA.HI.X R15, R190, R3, R214, 0x1, P1 ;  /* 0x00000003be0fb211 */ /* 0x000fc600008f0cd6 */
[----:B------:R0:W-:Y:S04]  /*1c540*/  @!P2 ST.E.128 desc[UR38][R6.64], RZ ;  /* 0x000000ff0600a985 */ /* 0x0001e8000c101d26 */
[----:B------:R0:W-:Y:S02]  /*1c550*/  @!P3 ST.E.128 desc[UR38][R14.64], RZ ;  /* 0x000000ff0e00b985 */ /* 0x0001e4000c101d26 */
.L_x_8612:
[----:B------:R-:W-:Y:S05]  /*1c560*/  BSYNC B1 ;  /* 0x0000000000017941 */ /* 0x000fea0003800000 */
.L_x_8611:
[----:B------:R-:W-:-:S03]  /*1c570*/  UMOV UR4, 0xffffffff ;  /* 0xffffffff00047882 */ /* 0x000fc60000000000 */
[----:B------:R-:W-:Y:S05]  /*1c580*/  BRA.DIV UR4, `(.L_x_8613) ;  /* 0x0000009a04107947 */ /* 0x000fea000b800000 */
[----:B0-----:R0:W0:Y:S04]  /*1c590*/  SHFL.IDX PT, R3, R4, 0x2, 0x181f ;  /* 0x00581f0004037f89 */ /* 0x00102800000e0000 */
[----:B----4-:R4:W0:Y:S02]  /*1c5a0*/  SHFL.IDX PT, R14, R0, 0x2, 0x181f ;  /* 0x00581f00000e7f89 */ /* 0x01082400000e0000 */
.L_x_8856:
[----:B------:R-:W-:Y:S01]  /*1c5b0*/  VIADD R5, R193, 0x40 ;  /* 0x00000040c1057836 */ /* 0x000fe20000000000 */
[----:B------:R-:W-:Y:S04]  /*1c5c0*/  BSSY B1, `(.L_x_8614) ;  /* 0x000000c000017945 */ /* 0x000fe80003800000 */
[----:B------:R-:W-:-:S13]  /*1c5d0*/  ISETP.GE.AND P0, PT, R5, R8, PT ;  /* 0x000000080500720c */ /* 0x000fda0003f06270 */
[----:B------:R-:W-:Y:S05]  /*1c5e0*/  @P0 BRA `(.L_x_8615) ;  /* 0x0000000000240947 */ /* 0x000fea0003800000 */
[----:B------:R-:W-:Y:S02]  /*1c5f0*/  ULDC UR4, c[0x0][0xac8] ;  /* 0x0002b20000047ab9 */ /* 0x000fe40000000800 */
[----:B------:R-:W-:Y:S02]  /*1c600*/  ISETP.GE.AND P2, PT, R16, UR4, PT ;  /* 0x0000000410007c0c */ /* 0x000fe4000bf46270 */
[----:B------:R-:W-:-:S11]  /*1c610*/  ISETP.GE.AND P3, PT, R190, UR4, PT ;  /* 0x00000004be007c0c */ /* 0x000fd6000bf66270 */
[-C--:B0-----:R-:W-:Y:S02]  /*1c620*/  @!P2 LEA R6, P0, R16, R14.reuse, 0x1 ;  /* 0x0000000e1006a211 */ /* 0x081fe400078008ff */
[----:B------:R-:W-:Y:S02]  /*1c630*/  @!P3 LEA R14, P1, R190, R14, 0x1 ;  /* 0x0000000ebe0eb211 */ /* 0x000fe400078208ff */
[-C--:B------:R-:W-:Y:S02]  /*1c640*/  @!P2 LEA.HI.X R7, R16, R3.reuse, R17, 0x1, P0 ;  /* 0x000000031007a211 */ /* 0x080fe400000f0c11 */
[----:B------:R-:W-:-:S03]  /*1c650*/  @!P3 LEA.HI.X R15, R190, R3, R214, 0x1, P1 ;  /* 0x00000003be0fb211 */ /* 0x000fc600008f0cd6 */
[----:B------:R0:W-:Y:S04]  /*1c660*/  @!P2 ST.E.128 desc[UR38][R6.64], RZ ;  /* 0x000000ff0600a985 */ /* 0x0001e8000c101d26 */
[----:B------:R0:W-:Y:S02]  /*1c670*/  @!P3 ST.E.128 desc[UR38][R14.64], RZ ;  /* 0x000000ff0e00b985 */ /* 0x0001e4000c101d26 */
.L_x_8615:
[----:B------:R-:W-:Y:S05]  /*1c680*/  BSYNC B1 ;  /* 0x0000000000017941 */ /* 0x000fea0003800000 */
.L_x_8614:
[----:B------:R-:W-:-:S03]  /*1c690*/  UMOV UR4, 0xffffffff ;  /* 0xffffffff00047882 */ /* 0x000fc60000000000 */
[----:B------:R-:W-:Y:S05]  /*1c6a0*/  BRA.DIV UR4, `(.L_x_8616) ;  /* 0x0000009a04107947 */ /* 0x000fea000b800000 */
[----:B0-----:R0:W0:Y:S04]  /*1c6b0*/  SHFL.IDX PT, R3, R4, 0x3, 0x181f ;  /* 0x00781f0004037f89 */ /* 0x00102800000e0000 */
[----:B------:R0:W0:Y:S02]  /*1c6c0*/  SHFL.IDX PT, R14, R0, 0x3, 0x181f ;  /* 0x00781f00000e7f89 */ /* 0x00002400000e0000 */
.L_x_8860:
[----:B0-234-:R-:W-:-:S04]  /*1c6d0*/  IADD3 R0, R193, 0x60, RZ ;  /* 0x00000060c1007810 */ /* 0x01dfc80007ffe0ff */
[----:B------:R-:W-:-:S13]  /*1c6e0*/  ISETP.GE.AND P0, PT, R0, R8, PT ;  /* 0x000000080000720c */ /* 0x000fda0003f06270 */
[----:B------:R-:W-:Y:S05]  /*1c6f0*/  @P0 BRA `(.L_x_8603) ;  /* 0x0000000000240947 */ /* 0x000fea0003800000 */
[----:B------:R-:W-:Y:S02]  /*1c700*/  ULDC UR4, c[0x0][0xac8] ;  /* 0x0002b20000047ab9 */ /* 0x000fe40000000800 */
[----:B------:R-:W-:Y:S02]  /*1c710*/  ISETP.GE.AND P2, PT, R16, UR4, PT ;  /* 0x0000000410007c0c */ /* 0x000fe4000bf46270 */
[----:B------:R-:W-:-:S11]  /*1c720*/  ISETP.GE.AND P3, PT, R190, UR4, PT ;  /* 0x00000004be007c0c */ /* 0x000fd6000bf66270 */
[-C--:B------:R-:W-:Y:S02]  /*1c730*/  @!P2 LEA R4, P0, R16, R14.reuse, 0x1 ;  /* 0x0000000e1004a211 */ /* 0x080fe400078008ff */
[----:B------:R-:W-:Y:S02]  /*1c740*/  @!P3 LEA R14, P1, R190, R14, 0x1 ;  /* 0x0000000ebe0eb211 */ /* 0x000fe400078208ff */
[-C--:B------:R-:W-:Y:S02]  /*1c750*/  @!P2 LEA.HI.X R5, R16, R3.reuse, R17, 0x1, P0 ;  /* 0x000000031005a211 */ /* 0x080fe400000f0c11 */
[----:B------:R-:W-:-:S03]  /*1c760*/  @!P3 LEA.HI.X R15, R190, R3, R214, 0x1, P1 ;  /* 0x00000003be0fb211 */ /* 0x000fc600008f0cd6 */
[----:B------:R0:W-:Y:S04]  /*1c770*/  @!P2 ST.E.128 desc[UR38][R4.64], RZ ;  /* 0x000000ff0400a985 */ /* 0x0001e8000c101d26 */
[----:B------:R0:W-:Y:S02]  /*1c780*/  @!P3 ST.E.128 desc[UR38][R14.64], RZ ;  /* 0x000000ff0e00b985 */ /* 0x0001e4000c101d26 */
.L_x_8603:
[----:B------:R-:W-:Y:S05]  /*1c790*/  BSYNC B0 ;  /* 0x0000000000007941 */ /* 0x000fea0003800000 */
.L_x_8594:
[----:B------:R-:W-:Y:S02]  /*1c7a0*/  ULDC UR4, c[0x0][0xc3c] ;  /* 0x00030f0000047ab9 */ /* 0x000fe40000000800 */
[----:B-1----:R-:W-:-:S13]  /*1c7b0*/  ISETP.GE.AND P0, PT, R31, UR4, PT ;  /* 0x000000041f007c0c */ /* 0x002fda000bf06270 */
[----:B------:R-:W-:Y:S05]  /*1c7c0*/  @!P0 BRA `(.L_x_8617) ;  /* 0xfffffe4800688947 */ /* 0x000fea000383ffff */
[----:B------:R-:W-:Y:S05]  /*1c7d0*/  BRA `(.L_x_8355) ;  /* 0x0000007c00307947 */ /* 0x000fea0003800000 */
.L_x_8353:
[----:B------:R-:W-:-:S08]  /*1c7e0*/  NOP ;  /* 0x0000000000007918 */ /* 0x000fd00000000000 */
[----:B--2---:R-:W0:-:S00]  /*1c7f0*/  USETMAXREG.DEALLOC.CTAPOOL 0x18 ;  /* 0x00000018000079c8 */ /* 0x004e0000080e0500 */
        /* <DEDUP_REMOVED lines=16> */
.L_x_8618:
        /* <DEDUP_REMOVED lines=41> */
.L_x_8624:
        /* <DEDUP_REMOVED lines=12> */
.L_x_8623:
[----:B------:R-:W-:Y:S05]  /*1cc50*/  BSYNC B0 ;  /* 0x0000000000007941 */ /* 0x000fea0003800000 */
.L_x_8622:
        /* <DEDUP_REMOVED lines=21> */
.L_x_8620:
        /* <DEDUP_REMOVED lines=20> */
.L_x_8625:
[----:B-12---:R-:W-:Y:S01]  /*1cef0*/  IMAD.MOV R5, RZ, RZ, -R3 ;  /* 0x000000ffff057224 */ /* 0x006fe200078e0a03 */
[----:B------:R-:W-:Y:S01]  /*1cf00*/  IABS R7, R9 ;  /* 0x0000000900077213 */ /* 0x000fe20000000000 */
        /* <DEDUP_REMOVED lines=54> */
.L_x_8621:
[----:B------:R-:W-:Y:S02]  /*1d270*/  IMAD.MOV.U32 R17, RZ, RZ, RZ ;  /* 0x000000ffff117224 */ /* 0x000fe400078e00ff */
[----:B------:R-:W-:Y:S02]  /*1d280*/  IMAD.U32 R16, RZ, RZ, UR6 ;  /* 0x00000006ff107e24 */ /* 0x000fe4000f8e00ff */
[----:B------:R-:W-:-:S07]  /*1d290*/  IMAD.MOV.U32 R18, RZ, RZ, RZ ;  /* 0x000000ffff127224 */ /* 0x000fce00078e00ff */
.L_x_8626:
[----:B------:R-:W-:-:S13]  /*1d2a0*/  ISETP.NE.AND P0, PT, R0, RZ, PT ;  /* 0x000000ff0000720c */ /* 0x000fda0003f05270 */
[----:B------:R-:W1:Y:S01]  /*1d2b0*/  @!P0 S2R R3, SR_CgaCtaId ;  /* 0x0000000000038919 */ /* 0x000e620000008800 */
[----:B------:R-:W-:-:S04]  /*1d2c0*/  @!P0 MOV R0, 0x400 ;  /* 0x0000040000008802 */ /* 0x000fc80000000f00 */
[----:B-1----:R-:W-:-:S05]  /*1d2d0*/  @!P0 LEA R0, R3, R0, 0x18 ;  /* 0x0000000003008211 */ /* 0x002fca00078ec0ff */
[----:B------:R1:W-:Y:S01]  /*1d2e0*/  @!P0 STS.128 [R0+0x288d0], R16 ;  /* 0x0288d01000008388 */ /* 0x0003e20000000c00 */
[----:B------:R-:W-:Y:S06]  /*1d2f0*/  BAR.ARV 0x5, 0x180 ;  /* 0x0146000000007b1d */ /* 0x000fec0000002000 */
.L_x_8619:
        /* <DEDUP_REMOVED lines=9> */
[C---:B------:R-:W-:Y:S01]  /*1d390*/  SHF.L.U32 R0, R4.reuse, 0x3, RZ ;  /* 0x0000000304007819 */ /* 0x040fe200000006ff */
[----:B------:R-:W1:Y:S01]  /*1d3a0*/  S2UR UR5, SR_CgaCtaId ;  /* 0x00000000000579c3 */ /* 0x000e620000008800 */
[----:B------:R-:W-:Y:S01]  /*1d3b0*/  LOP3.LUT R8, R4, 0x7f, RZ, 0xc0, !PT ;  /* 0x0000007f04087812 */ /* 0x000fe200078ec0ff */
[----:B------:R-:W-:Y:S01]  /*1d3c0*/  UMOV UR4, 0x400 ;  /* 0x0000040000047882 */ /* 0x000fe20000000000 */
[----:B------:R-:W-:Y:S01]  /*1d3d0*/  LOP3.LUT R3, R0, 0x1f8, RZ, 0xc0, !PT ;  /* 0x000001f800037812 */ /* 0x000fe200078ec0ff */
[----:B------:R-:W-:Y:S01]  /*1d3e0*/  BSSY B8, `(.L_x_8627) ;  /* 0x00006d1000087945 */ /* 0x000fe20003800000 */
[C---:B------:R-:W-:Y:S01]  /*1d3f0*/  ISETP.NE.AND P1, PT, R8.reuse, RZ, PT ;  /* 0x000000ff0800720c */ /* 0x040fe20003f25270 */
[----:B0-----:R-:W-:Y:S01]  /*1d400*/  IMAD.SHL.U32 R2, R8, 0x8, RZ ;  /* 0x0000000808027824 */ /* 0x001fe200078e00ff */
[----:B------:R-:W-:Y:S01]  /*1d410*/  LOP3.LUT R3, R3, 0x38, R4, 0x78, !PT ;  /* 0x0000003803037812 */ /* 0x000fe200078e7804 */
[----:B------:R-:W-:Y:S01]  /*1d420*/  ULDC.64 UR40, c[0x0][0x198] ;  /* 0x0000660000287ab9 */ /* 0x000fe20000000a00 */
[----:B------:R-:W-:Y:S01]  /*1d430*/  LOP3.LUT R0, R0, 0x38, RZ, 0xc0, !PT ;  /* 0x0000003800007812 */ /* 0x000fe200078ec0ff */
[----:B------:R-:W-:Y:S01]  /*1d440*/  ULDC UR36, c[0x0][0xc] ;  /* 0x0000030000247ab9 */ /* 0x000fe20000000800 */
[----:B------:R-:W-:-:S02]  /*1d450*/  LOP3.LUT R2, R3, 0x200, R2, 0xf8, !PT ;  /* 0x0000020003027812 */ /* 0x000fc400078ef802 */
[C---:B------:R-:W-:Y:S01]  /*1d460*/  LOP3.LUT P0, R3, R4.reuse, 0x1f, RZ, 0xc0, !PT ;  /* 0x0000001f04037812 */ /* 0x040fe2000780c0ff */
[----:B------:R-:W-:Y:S01]  /*1d470*/  IMAD.SHL.U32 R4, R4, 0x10, RZ ;  /* 0x0000001004047824 */ /* 0x000fe200078e00ff */
[----:B------:R-:W-:Y:S02]  /*1d480*/  SHF.R.U32.HI R7, RZ, 0x3, R8 ;  /* 0x00000003ff077819 */ /* 0x000fe40000011608 */
[----:B------:R-:W-:Y:S01]  /*1d490*/  LOP3.LUT R0, R0, 0x40, RZ, 0xfc, !PT ;  /* 0x0000004000007812 */ /* 0x000fe200078efcff */
[----:B------:R0:W-:Y:S01]  /*1d4a0*/  STL [R1+0x28], R3 ;  /* 0x0000280301007387 */ /* 0x0001e20000100800 */
[----:B------:R-:W-:Y:S01]  /*1d4b0*/  LOP3.LUT R4, R7, 0x70, R4, 0xf8, !PT ;  /* 0x0000007007047812 */ /* 0x000fe200078ef804 */
        /* <DEDUP_REMOVED lines=13> */
[----:B------:R-:W-:-:S11]  /*1d590*/  LOP3.LUT R6, R6, 0xfffffff7, RZ, 0xc0, !PT ;  /* 0xfffffff706067812 */ /* 0x000fd600078ec0ff */
[----:B------:R-:W-:-:S05]  /*1d5a0*/  @P0 LOP3.LUT R6, R6, 0x8, RZ, 0xfc, !PT ;  /* 0x0000000806060812 */ /* 0x000fca00078efcff */
[----:B------:R0:W-:Y:S04]  /*1d5b0*/  STL [R1+0x4], R6 ;  /* 0x0000040601007387 */ /* 0x0001e80000100800 */
[----:B------:R0:W-:Y:S04]  /*1d5c0*/  STL [R1+0x54], RZ ;  /* 0x000054ff01007387 */ /* 0x0001e80000100800 */
[----:B------:R0:W-:Y:S04]  /*1d5d0*/  STL [R1+0x20], R2 ;  /* 0x0000200201007387 */ /* 0x0001e80000100800 */
[----:B------:R0:W-:Y:S04]  /*1d5e0*/  STL [R1+0x1c], RZ ;  /* 0x00001cff01007387 */ /* 0x0001e80000100800 */
[----:B------:R0:W-:Y:S04]  /*1d5f0*/  STL [R1+0x8], RZ ;  /* 0x000008ff01007387 */ /* 0x0001e80000100800 */
[----:B------:R0:W-:Y:S02]  /*1d600*/  STL [R1+0x14], R2 ;  /* 0x0000140201007387 */ /* 0x0001e40000100800 */
.L_x_8782:
[----:B-1----:R-:W1:Y:S01]  /*1d610*/  LDC.64 R12, c[0x0][0xa00] ;  /* 0x00028000ff0c7b82 */ /* 0x002e620000000a00 */
[----:B------:R-:W-:Y:S05]  /*1d620*/  YIELD ;  /* 0x0000000000007946 */ /* 0x000fea0003800000 */
[----:B------:R-:W-:Y:S01]  /*1d630*/  ULDC.64 UR4, c[0x0][0xa28] ;  /* 0x00028a0000047ab9 */ /* 0x000fe20000000a00 */
[----:B0-----:R-:W-:Y:S02]  /*1d640*/  CS2R R6, SRZ ;  /* 0x0000000000067805 */ /* 0x001fe4000001ff00 */
[----:B------:R-:W-:Y:S01]  /*1d650*/  ISETP.NE.U32.AND P0, PT, RZ, UR4, PT ;  /* 0x00000004ff007c0c */ /* 0x000fe2000bf05070 */
[----:B------:R-:W-:Y:S01]  /*1d660*/  ULDC.64 UR8, c[0x0][0xa18] ;  /* 0x0002860000087ab9 */ /* 0x000fe20000000a00 */
[----:B------:R-:W0:Y:S01]  /*1d670*/  LDC.64 R4, c[0x0][0xa08] ;  /* 0x00028200ff047b82 */ /* 0x000e220000000a00 */
[----:B------:R-:W-:Y:S01]  /*1d680*/  ULDC.64 UR6, c[0x0][0xa08] ;  /* 0x0002820000067ab9 */ /* 0x000fe20000000a00 */
[----:B------:R-:W-:Y:S01]  /*1d690*/  ISETP.NE.AND.EX P0, PT, RZ, UR5, PT, P0 ;  /* 0x00000005ff007c0c */ /* 0x000fe2000bf05300 */
[----:B------:R-:W-:-:S02]  /*1d6a0*/  ULDC.64 UR4, c[0x0][0xa00] ;  /* 0x0002800000047ab9 */ /* 0x000fc40000000a00 */
[----:B------:R-:W-:-:S04]  /*1d6b0*/  ISETP.NE.U32.AND P1, PT, RZ, UR4, PT ;  /* 0x00000004ff007c0c */ /* 0x000fc8000bf25070 */
[----:B------:R-:W-:Y:S01]  /*1d6c0*/  ISETP.NE.AND.EX P1, PT, RZ, UR5, PT, P1 ;  /* 0x00000005ff007c0c */ /* 0x000fe2000bf25310 */
[----:B------:R-:W-:Y:S01]  /*1d6d0*/  ULDC.64 UR4, c[0x0][0xa10] ;  /* 0x0002840000047ab9 */ /* 0x000fe20000000a00 */
[----:B-1----:R-:W-:-:S04]  /*1d6e0*/  IMAD.WIDE R12, R19, 0x4, R12 ;  /* 0x00000004130c7825 */ /* 0x002fc800078e020c */
[----:B---3--:R-:W1:Y:S07]  /*1d6f0*/  @P0 LDC.64 R2, c[0x0][0xa28] ;  /* 0x00028a00ff020b82 */ /* 0x008e6e0000000a00 */
[----:B------:R-:W2:Y:S01]  /*1d700*/  @P1 LDG.E R7, desc[UR38][R12.64] ;  /* 0x000000260c071981 */ /* 0x000ea2000c1e1900 */
[----:B------:R-:W-:-:S04]  /*1d710*/  ISETP.NE.U32.AND P3, PT, RZ, UR8, PT ;  /* 0x00000008ff007c0c */ /* 0x000fc8000bf65070 */
[----:B------:R-:W-:Y:S01]  /*1d720*/  ISETP.NE.AND.EX P3, PT, RZ, UR9, PT, P3 ;  /* 0x00000009ff007c0c */ /* 0x000fe2000bf65330 */
[----:B-1----:R-:W-:-:S12]  /*1d730*/  @P0 IMAD.WIDE R2, R19, 0x4, R2 ;  /* 0x0000000413020825 */ /* 0x002fd800078e0202 */
[----:B------:R-:W1:Y:S01]  /*1d740*/  @P3 LDC.64 R10, c[0x0][0xa18] ;  /* 0x00028600ff0a3b82 */ /* 0x000e620000000a00 */
[----:B-----5:R3:W5:Y:S01]  /*1d750*/  @P0 LDG.E R6, desc[UR38][R2.64] ;  /* 0x0000002602060981 */ /* 0x020762000c1e1900 */
[----:B------:R-:W-:Y:S01]  /*1d760*/  ISETP.NE.U32.AND P2, PT, RZ, UR6, PT ;  /* 0x00000006ff007c0c */ /* 0x000fe2000bf45070 */
[----:B------:R-:W-:Y:S01]  /*1d770*/  IMAD.MOV.U32 R8, RZ, RZ, RZ ;  /* 0x000000ffff087224 */ /* 0x000fe200078e00ff */
[----:B------:R-:W-:Y:S01]  /*1d780*/  ISETP.NE.U32.AND P0, PT, RZ, UR4, PT ;  /* 0x00000004ff007c0c */ /* 0x000fe2000bf05070 */
[----:B------:R-:W-:Y:S02]  /*1d790*/  IMAD.MOV.U32 R0, RZ, RZ, RZ ;  /* 0x000000ffff007224 */ /* 0x000fe400078e00ff */
[----:B0-----:R-:W-:Y:S01]  /*1d7a0*/  IMAD.WIDE R4, R19, 0x4, R4 ;  /* 0x0000000413047825 */ /* 0x001fe200078e0204 */
[----:B---3--:R-:W0:Y:S01]  /*1d7b0*/  LDC.64 R2, c[0x0][0xa10] ;  /* 0x00028400ff027b82 */ /* 0x008e220000000a00 */
[----:B------:R-:W-:Y:S01]  /*1d7c0*/  ULDC UR4, c[0x0][0x288] ;  /* 0x0000a20000047ab9 */ /* 0x000fe20000000800 */
[----:B------:R-:W-:-:S02]  /*1d7d0*/  ISETP.NE.AND.EX P2, PT, RZ, UR7, PT, P2 ;  /* 0x00000007ff007c0c */ /* 0x000fc4000bf45320 */
[----:B------:R-:W-:Y:S01]  /*1d7e0*/  ISETP.NE.AND.EX P0, PT, RZ, UR5, PT, P0 ;  /* 0x00000005ff007c0c */ /* 0x000fe2000bf05300 */
[----:B-1----:R-:W-:-:S10]  /*1d7f0*/  @P3 IMAD.WIDE R10, R19, 0x4, R10 ;  /* 0x00000004130a3825 */ /* 0x002fd400078e020a */
[----:B------:R-:W5:Y:S01]  /*1d800*/  @P2 LDG.E R8, desc[UR38][R4.64] ;  /* 0x0000002604082981 */ /* 0x000f62000c1e1900 */
[----:B0-----:R-:W-:-:S05]  /*1d810*/  IMAD.WIDE R2, R19, 0x4, R2 ;  /* 0x0000000413027825 */ /* 0x001fca00078e0202 */
        /* <DEDUP_REMOVED lines=22> */
.L_x_8628:
        /* <DEDUP_REMOVED lines=10> */
.L_x_8629:
[----:B------:R-:W-:Y:S05]  /*1da20*/  @!P2 BRA `(.L_x_8630) ;  /* 0x00000000000ca947 */ /* 0x000fea0003800000 */
[----:B------:R-:W2:Y:S04]  /*1da30*/  LDG.E R7, desc[UR38][R4.64] ;  /* 0x0000002604077981 */ /* 0x000ea8000c1e1900 */
[----:B------:R-:W2:Y:S02]  /*1da40*/  LDG.E R4, desc[UR38][R4.64+0x4] ;  /* 0x0000042604047981 */ /* 0x000ea4000c1e1900 */
[----:B--2---:R-:W-:-:S07]  /*1da50*/  IMAD.IADD R7, R4, 0x1, -R7 ;  /* 0x0000000104077824 */ /* 0x004fce00078e0a07 */
.L_x_8630:
[----:B-1----:R-:W2:Y:S04]  /*1da60*/  @P0 LDG.E R4, desc[UR38][R2.64] ;  /* 0x0000002602040981 */ /* 0x002ea8000c1e1900 */
[----:B------:R1:W2:Y:S01]  /*1da70*/  @P0 LDG.E R2, desc[UR38][R2.64+0x4] ;  /* 0x0000042602020981 */ /* 0x0002a2000c1e1900 */
[----:B------:R-:W-:Y:S01]  /*1da80*/  SHF.L.U32 R12, R17, 0x7, RZ ;  /* 0x00000007110c7819 */ /* 0x000fe200000006ff */
[----:B-----5:R-:W-:-:S04]  /*1da90*/  IMAD.IADD R9, R7, 0x1, -R6 ;  /* 0x0000000107097824 */ /* 0x020fc800078e0a06 */
        /* <DEDUP_REMOVED lines=11> */
[----:B------:R-:W-:-:S04]  /*1db50*/  IADD3 R17, R7, 0x1, -R11 ;  /* 0x0000000107117810 */ /* 0x000fc80007ffe80b */
[----:B------:R-:W-:Y:S01]  /*1db60*/  SHF.R.S32.HI R3, RZ, 0x1f, R2 ;  /* 0x0000001fff037819 */ /* 0x000fe20000011402 */
[----:B------:R-:W-:-:S03]  /*1db70*/  IMAD.IADD R6, R17, 0x1, R6 ;  /* 0x0000000111067824 */ /* 0x000fc600078e0206 */
[----:B------:R-:W-:Y:S02]  /*1db80*/  LEA.HI R21, R3, R2, RZ, 0x7 ;  /* 0x0000000203157211 */ /* 0x000fe400078f38ff */
[----:B------:R-:W1:Y:S02]  /*1db90*/  LDC.64 R2, c[0x0][0x9e0] ;  /* 0x00027800ff027b82 */ /* 0x000e640000000a00 */
[----:B------:R-:W-:Y:S02]  /*1dba0*/  SHF.R.S32.HI R21, RZ, 0x7, R21 ;  /* 0x00000007ff157819 */ /* 0x000fe40000011415 */
        /* <DEDUP_REMOVED lines=14> */
.L_x_8633:
[----:B------:R-:W-:-:S13]  /*1dc90*/  ISETP.NE.AND P3, PT, R3, 0x1, PT ;  /* 0x000000010300780c */ /* 0x000fda0003f65270 */
[----:B------:R-:W1:Y:S02]  /*1dca0*/  @P3 LDC.64 R4, c[0x0][0x9e8] ;  /* 0x00027a00ff043b82 */ /* 0x000e640000000a00 */
[----:B-1----:R-:W-:-:S05]  /*1dcb0*/  @P3 IMAD.HI.U32 R4, R2, R4, RZ ;  /* 0x0000000402043227 */ /* 0x002fca00078e00ff */
[----:B------:R-:W-:-:S07]  /*1dcc0*/  @P3 SHF.R.U32.HI R2, RZ, R5, R4 ;  /* 0x00000005ff023219 */ /* 0x000fce0000011604 */
.L_x_8634:
[----:B------:R-:W-:Y:S05]  /*1dcd0*/  BSYNC B0 ;  /* 0x0000000000007941 */ /* 0x000fea0003800000 */
.L_x_8632:
[----:B------:R-:W-:-:S05]  /*1dce0*/  IMAD R2, R2, R3, R3 ;  /* 0x0000000302027224 */ /* 0x000fca00078e0203 */
[----:B------:R-:W-:-:S07]  /*1dcf0*/  VIMNMX R8, R8, R2, PT ;  /* 0x0000000208087248 */ /* 0x000fce0003fe0100 */
.L_x_8631:
[----:B------:R-:W1:Y:S01]  /*1dd00*/  @P1 LDC R4, c[0x0][0x44c] ;  /* 0x00011300ff041b82 */ /* 0x000e620000000800 */
[----:B------:R-:W-:Y:S01]  /*1dd10*/  IMAD.MOV.U32 R2, RZ, RZ, R12 ;  /* 0x000000ffff027224 */ /* 0x000fe200078e000c */
[----:B------:R-:W-:Y:S01]  /*1dd20*/  ULDC UR4, c[0x0][0x9dc] ;  /* 0x0002770000047ab9 */ /* 0x000fe20000000800 */
[----:B------:R-:W-:-:S05]  /*1dd30*/  IMAD.IADD R20, R7, 0x1, -R11 ;  /* 0x0000000107147824 */ /* 0x000fca00078e0a0b */
        /* <DEDUP_REMOVED lines=16> */
.L_x_8637:
[----:B------:R-:W-:-:S13]  /*1de40*/  ISETP.NE.AND P1, PT, R3, 0x1, PT ;  /* 0x000000010300780c */ /* 0x000fda0003f25270 */
[----:B------:R-:W1:Y:S02]  /*1de50*/  @P1 LDC.64 R4, c[0x0][0x9e8] ;  /* 0x00027a00ff041b82 */ /* 0x000e640000000a00 */
[----:B-1----:R-:W-:-:S05]  /*1de60*/  @P1 IMAD.HI.U32 R4, R6, R4, RZ ;  /* 0x0000000406041227 */ /* 0x002fca00078e00ff */
[----:B------:R-:W-:-:S07]  /*1de70*/  @P1 SHF.R.U32.HI R6, RZ, R5, R4 ;  /* 0x00000005ff061219 */ /* 0x000fce0000011604 */
.L_x_8638:
[----:B------:R-:W-:Y:S05]  /*1de80*/  BSYNC B0 ;  /* 0x0000000000007941 */ /* 0x000fea0003800000 */
.L_x_8636:
[----:B------:R-:W-:-:S05]  /*1de90*/  IMAD R3, R6, R3, RZ ;  /* 0x0000000306037224 */ /* 0x000fca00078e02ff */
[----:B------:R-:W-:-:S07]  /*1dea0*/  VIMNMX R2, R2, R3, !PT ;  /* 0x0000000302027248 */ /* 0x000fce0007fe0100 */
.L_x_8635:
        /* <DEDUP_REMOVED lines=11> */
[--C-:B------:R-:W-:Y:S02]  /*1df60*/  IMAD R3, R3, 0x80, -R9.reuse ;  /* 0x0000008003037824 */ /* 0x100fe400078e0a09 */
[----:B------:R-:W-:-:S03]  /*1df70*/  IMAD R2, R2, 0x80, -R9 ;  /* 0x0000008002027824 */ /* 0x000fc600078e0a09 */
[----:B------:R-:W-:Y:S02]  /*1df80*/  VIMNMX R3, RZ, R3, !PT ;  /* 0x00000003ff037248 */ /* 0x000fe40007fe0100 */
[----:B------:R-:W-:-:S04]  /*1df90*/  VIMNMX R2, R2, R10, PT ;  /* 0x0000000a02027248 */ /* 0x000fc80003fe0100 */
[----:B------:R-:W-:Y:S02]  /*1dfa0*/  ISETP.GT.AND P1, PT, R2, R3, PT ;  /* 0x000000030200720c */ /* 0x000fe40003f24270 */
[----:B------:R-:W-:-:S11]  /*1dfb0*/  SHF.R.U32.HI R3, RZ, 0x7, R3 ;  /* 0x00000007ff037819 */ /* 0x000fd60000011603 */
[----:B------:R-:W-:-:S04]  /*1dfc0*/  @P1 IADD3 R2, R2, 0x7f, RZ ;  /* 0x0000007f02021810 */ /* 0x000fc80007ffe0ff */
        /* <DEDUP_REMOVED lines=13> */
.L_x_8863:
[----:B--2---:R-:W-:Y:S02]  /*1e0a0*/  ISETP.NE.AND P0, PT, R14, RZ, PT ;  /* 0x000000ff0e00720c */ /* 0x004fe40003f05270 */
[----:B------:R-:W-:-:S11]  /*1e0b0*/  PLOP3.LUT P1, PT, PT, PT, PT, 0x8, 0x0 ;  /* 0x000000000000781c */ /* 0x000fd60003f2e170 */
[----:B------:R-:W-:Y:S05]  /*1e0c0*/  @P0 BRA `(.L_x_8642) ;  /* 0x00000000000c0947 */ /* 0x000fea0003800000 */
[----:B------:R-:W-:-:S03]  /*1e0d0*/  UMOV UR4, 0xffffffff ;  /* 0xffffffff00047882 */ /* 0x000fc60000000000 */
[----:B------:R-:W-:Y:S05]  /*1e0e0*/  BRA.DIV UR4, `(.L_x_8643) ;  /* 0x0000007e04fc7947 */ /* 0x000fea000b800000 */
[----:B------:R-:W-:-:S13]  /*1e0f0*/  ELECT P1, URZ, PT ;  /* 0x00000000003f782f */ /* 0x000fda0003820000 */
.L_x_8642:
[----:B-1----:R-:W2:Y:S04]  /*1e100*/  LDL R5, [R1+0x54] ;  /* 0x0000540001057983 */ /* 0x002ea80000100800 */
[----:B------:R-:W3:Y:S01]  /*1e110*/  LDL R7, [R1] ;  /* 0x0000000001077983 */ /* 0x000ee20000100800 */
        /* <DEDUP_REMOVED lines=8> */
.L_x_8866:
[----:B------:R-:W-:Y:S05]  /*1e1a0*/  BSYNC B1 ;  /* 0x0000000000017941 */ /* 0x000fea0003800000 */
.L_x_8644:
[----:B------:R-:W-:Y:S04]  /*1e1b0*/  BSSY B1, `(.L_x_8646) ;  /* 0x0000072000017945 */ /* 0x000fe80003800000 */
[----:B------:R-:W-:Y:S05]  /*1e1c0*/  @!P1 BRA `(.L_x_8647) ;  /* 0x0000000400c09947 */ /* 0x000fea0003800000 */
[----:B------:R-:W2:Y:S04]  /*1e1d0*/  LDL R9, [R1] ;  /* 0x0000000001097983 */ /* 0x000ea80000100800 */
        /* <DEDUP_REMOVED lines=10> */
.L_x_8867:
[----:B------:R-:W-:Y:S05]  /*1e280*/  BSYNC B2 ;  /* 0x0000000000027941 */ /* 0x000fea0003800000 */
.L_x_8648:
        /* <DEDUP_REMOVED lines=8> */
.L_x_8651:
[----:B------:R-:W-:Y:S05]  /*1e310*/  BSYNC B2 ;  /* 0x0000000000027941 */ /* 0x000fea0003800000 */
.L_x_8650:
[----:B------:R-:W3:Y:S04]  /*1e320*/  LDL R8, [R1] ;  /* 0x0000000001087983 */ /* 0x000ee80000100800 */
        /* <DEDUP_REMOVED lines=11> */
[----:B0-----:R-:W-:Y:S02]  /*1e3e0*/  IMAD.SHL.U32 R11, R5, 0x4000, RZ ;  /* 0x00004000050b7824 */ /* 0x001fe400078e00ff */
[----:B------:R-:W-:Y:S02]  /*1e3f0*/  VIADD R5, R7, 0x28890 ;  /* 0x0002889007057836 */ /* 0x000fe40000000000 */
[----:B------:R-:W-:-:S07]  /*1e400*/  VIADD R8, R9, 0x18400 ;  /* 0x0001840009087836 */ /* 0x000fce0000000000 */
.L_x_8652:
        /* <DEDUP_REMOVED lines=16> */
.L_x_8653:
        /* <DEDUP_REMOVED lines=10> */
[----:B------:R-:W0:Y:S01]  /*1e5b0*/  SYNCS.PHASECHK.TRANS64.TRYWAIT P0, [R7+URZ+0x288c0], R10 ;  /* 0x0288c00a070075a7 */ /* 0x000e22000800017f */
[----:B------:R-:W-:Y:S04]  /*1e5c0*/  BSSY B2, `(.L_x_8654) ;  /* 0x0000002000027945 */ /* 0x000fe80003800000 */
[----:B0-----:R-:W-:Y:S05]  /*1e5d0*/  @!P0 BRA `(.L_x_8655) ;  /* 0x0000007c00108947 */ /* 0x001fea0003800000 */
.L_x_8868:
[----:B------:R-:W-:Y:S05]  /*1e5e0*/  BSYNC B2 ;  /* 0x0000000000027941 */ /* 0x000fea0003800000 */
.L_x_8654:
        /* <DEDUP_REMOVED lines=10> */
.L_x_8657:
[----:B------:R-:W-:Y:S05]  /*1e690*/  BSYNC B2 ;  /* 0x0000000000027941 */ /* 0x000fea0003800000 */
.L_x_8656:
[----:B--2---:R-:W2:Y:S01]  /*1e6a0*/  LDL R5, [R1] ;  /* 0x0000000001057983 */ /* 0x004ea20000100800 */
[----:B------:R-:W-:Y:S01]  /*1e6b0*/  R2UR UR10, R14 ;  /* 0x000000000e0a72ca */ /* 0x000fe200000e0000 */
[----:B------:R-:W-:Y:S01]  /*1e6c0*/  UIADD3 UR4, UP0, UR40, 0x670, URZ ;  /* 0x0000067028047890 */ /* 0x000fe2000ff1e03f */
[----:B------:R-:W-:Y:S01]  /*1e6d0*/  R2UR UR6, R12 ;  /* 0x000000000c0672ca */ /* 0x000fe200000e0000 */
[----:B01----:R-:W-:Y:S01]  /*1e6e0*/  VIADD R7, R7, 0x288b0 ;  /* 0x000288b007077836 */ /* 0x003fe20000000000 */
[----:B------:R-:W-:Y:S01]  /*1e6f0*/  R2UR UR7, R13 ;  /* 0x000000000d0772ca */ /* 0x000fe200000e0000 */
[----:B------:R-:W-:Y:S01]  /*1e700*/  UIADD3.X UR5, URZ, UR41, URZ, UP0, !UPT ;  /* 0x000000293f057290 */ /* 0x000fe200087fe43f */
[----:B------:R-:W-:Y:S01]  /*1e710*/  PLOP3.LUT P0, PT, PT, PT, PT, 0x80, 0x0 ;  /* 0x000000000000781c */ /* 0x000fe20003f0f070 */
[----:B--2---:R-:W-:-:S04]  /*1e720*/  IMAD R8, R11, 0x2, R5 ;  /* 0x000000020b087824 */ /* 0x004fc800078e0205 */
[----:B------:R-:W-:-:S08]  /*1e730*/  VIADD R5, R8, 0x400 ;  /* 0x0000040008057836 */ /* 0x000fd00000000000 */
.L_x_8658:
        /* <DEDUP_REMOVED lines=15> */
.L_x_8659:
        /* <DEDUP_REMOVED lines=10> */
.L_x_8647:
[----:B------:R-:W-:Y:S05]  /*1e8d0*/  BSYNC B1 ;  /* 0x0000000000017941 */ /* 0x000fea0003800000 */
.L_x_8646:
[----:B------:R-:W1:Y:S04]  /*1e8e0*/  LDL.LU R9, [R1+0x1c] ;  /* 0x00001c0001097983 */ /* 0x000e680000300800 */
[----:B------:R-:W2:Y:S01]  /*1e8f0*/  LDL.LU R8, [R1+0x20] ;  /* 0x0000200001087983 */ /* 0x000ea20000300800 */
[----:B------:R-:W-:Y:S01]  /*1e900*/  PLOP3.LUT P5, PT, PT, PT, PT, 0x8, 0x0 ;  /* 0x000000000000781c */ /* 0x000fe20003fae170 */
[----:B-1----:R-:W-:Y:S02]  /*1e910*/  VIADD R5, R9, 0x1 ;  /* 0x0000000109057836 */ /* 0x002fe40000000000 */
[----:B------:R-:W-:-:S03]  /*1e920*/  VIADD R9, R4, 0xfffffffe ;  /* 0xfffffffe04097836 */ /* 0x000fc60000000000 */
        /* <DEDUP_REMOVED lines=8> */
.L_x_8674:
[----:B------:R-:W-:Y:S05]  /*1e9b0*/  YIELD ;  /* 0x0000000000007946 */ /* 0x000fea0003800000 */
[----:B------:R-:W-:Y:S04]  /*1e9c0*/  BSSY B1, `(.L_x_8660) ;  /* 0x000006e000017945 */ /* 0x000fe80003800000 */
[----:B--2---:R-:W-:Y:S05]  /*1e9d0*/  @!P1 BRA `(.L_x_8661) ;  /* 0x0000000400b09947 */ /* 0x004fea0003800000 */
        /* <DEDUP_REMOVED lines=11> */
.L_x_8869:
[----:B------:R-:W-:Y:S05]  /*1ea90*/  BSYNC B2 ;  /* 0x0000000000027941 */ /* 0x000fea0003800000 */
.L_x_8662:
        /* <DEDUP_REMOVED lines=8> */
.L_x_8665:
[----:B------:R-:W-:Y:S05]  /*1eb20*/  BSYNC B2 ;  /* 0x0000000000027941 */ /* 0x000fea0003800000 */
.L_x_8664:
[----:B------:R-:W3:Y:S04]  /*1eb30*/  LDL R5, [R1] ;  /* 0x0000000001057983 */ /* 0x000ee80000100800 */
        /* <DEDUP_REMOVED lines=10> */
[----:B------:R-:W-:Y:S02]  /*1ebe0*/  VIADD R4, R8, 0x28890 ;  /* 0x0002889008047836 */ /* 0x000fe40000000000 */
[----:B------:R-:W-:-:S07]  /*1ebf0*/  VIADD R10, R6, 0x18400 ;  /* 0x00018400060a7836 */ /* 0x000fce0000000000 */
.L_x_8666:
        /* <DEDUP_REMOVED lines=11> */
[----:B------:R-:W-:Y:S01]  /*1ecb0*/  IADD3 R10, R6, 0x1c400, RZ ;  /* 0x0001c400060a7810 */ /* 0x000fe20007ffe0ff */
[----:B------:R-:W-:Y:S01]  /*1ecc0*/  UMOV UR6, 0x0 ;  /* 0x0000000000067882 */ /* 0x000fe20000000000 */
[----:B------:R-:W-:Y:S01]  /*1ecd0*/  PLOP3.LUT P0, PT, PT, PT, PT, 0x80, 0x0 ;  /* 0x000000000000781c */ /* 0x000fe20003f0f070 */
[----:B------:R-:W-:Y:S01]  /*1ece0*/  UMOV UR7, 0x12f00000 ;  /* 0x12f0000000077882 */ /* 0x000fe20000000000 */
[----:B------:R-:W-:-:S15]  /*1ecf0*/  R2UR UR10, R13 ;  /* 0x000000000d0a72ca */ /* 0x000fde00000e0000 */
.L_x_8667:
        /* <DEDUP_REMOVED lines=13> */
.L_x_8870:
[----:B------:R-:W-:Y:S05]  /*1edd0*/  BSYNC B2 ;  /* 0x0000000000027941 */ /* 0x000fea0003800000 */
.L_x_8668:
        /* <DEDUP_REMOVED lines=10> */
.L_x_8671:
[----:B------:R-:W-:Y:S05]  /*1ee80*/  BSYNC B2 ;  /* 0x0000000000027941 */ /* 0x000fea0003800000 */
.L_x_8670:
        /* <DEDUP_REMOVED lines=8> */
.L_x_8672:
        /* <DEDUP_REMOVED lines=15> */
.L_x_8673:
        /* <DEDUP_REMOVED lines=10> */
.L_x_8661:
[----:B------:R-:W-:Y:S05]  /*1f0a0*/  BSYNC B1 ;  /* 0x0000000000017941 */ /* 0x000fea0003800000 */
.L_x_8660:
        /* <DEDUP_REMOVED lines=12> */
.L_x_8640:
[----:B------:R-:W-:Y:S05]  /*1f170*/  BSYNC B0 ;  /* 0x0000000000007941 */ /* 0x000fea0003800000 */
.L_x_8639:
        /* <DEDUP_REMOVED lines=12> */
[----:B--2---:R-:W-:-:S03]  /*1f240*/  ISETP.GE.AND P1, PT, R3, 0x1, PT ;  /* 0x000000010300780c */ /* 0x004fc60003f26270 */
        /* <DEDUP_REMOVED lines=13> */
.L_x_8677:
[----:B------:R-:W-:-:S13]  /*1f320*/  ISETP.NE.AND P2, PT, R3, 0x1, PT ;  /* 0x000000010300780c */ /* 0x000fda0003f45270 */
[----:B-1----:R-:W1:Y:S02]  /*1f330*/  @P2 LDC.64 R4, c[0x0][0x9e8] ;  /* 0x00027a00ff042b82 */ /* 0x002e640000000a00 */
[----:B-1----:R-:W-:-:S05]  /*1f340*/  @P2 IMAD.HI.U32 R4, R6, R4, RZ ;  /* 0x0000000406042227 */ /* 0x002fca00078e00ff */
[----:B------:R-:W-:-:S07]  /*1f350*/  @P2 SHF.R.U32.HI R6, RZ, R5, R4 ;  /* 0x00000005ff062219 */ /* 0x000fce0000011604 */
.L_x_8678:
[----:B------:R-:W-:Y:S05]  /*1f360*/  BSYNC B0 ;  /* 0x0000000000007941 */ /* 0x000fea0003800000 */
.L_x_8676:
[----:B------:R-:W-:-:S05]  /*1f370*/  IMAD R6, R6, R3, R3 ;  /* 0x0000000306067224 */ /* 0x000fca00078e0203 */
[----:B------:R-:W-:-:S07]  /*1f380*/  VIMNMX R2, R2, R6, PT ;  /* 0x0000000602027248 */ /* 0x000fce0003fe0100 */
.L_x_8675:
[----:B------:R-:W-:Y:S01]  /*1f390*/  VIADD R2, R2, 0x7f ;  /* 0x0000007f02027836 */ /* 0x000fe20000000000 */
[----:B-1----:R-:W1:Y:S01]  /*1f3a0*/  @P0 LDC R4, c[0x0][0x450] ;  /* 0x00011400ff040b82 */ /* 0x002e620000000800 */
[----:B------:R-:W-:-:S03]  /*1f3b0*/  ULDC UR4, c[0x0][0x9dc] ;  /* 0x0002770000047ab9 */ /* 0x000fc60000000800 */
[----:B------:R-:W-:-:S04]  /*1f3c0*/  SHF.R.S32.HI R0, RZ, 0x1f, R2 ;  /* 0x0000001fff007819 */ /* 0x000fc80000011402 */
[----:B------:R-:W-:Y:S02]  /*1f3d0*/  LEA.HI R0, R0, R2, RZ, 0x7 ;  /* 0x0000000200007211 */ /* 0x000fe400078f38ff */
[----:B------:R-:W2:Y:S02]  /*1f3e0*/  @P0 LDC R2, c[0x0][0x44c] ;  /* 0x00011300ff020b82 */ /* 0x000ea40000000800 */
[----:B------:R-:W-:-:S04]  /*1f3f0*/  SHF.R.S32.HI R0, RZ, 0x7, R0 ;  /* 0x00000007ff007819 */ /* 0x000fc80000011400 */
[----:B------:R-:W-:Y:S01]  /*1f400*/  VIMNMX R6, R21, R0, PT ;  /* 0x0000000015067248 */ /* 0x000fe20003fe0100 */
[----:B------:R-:W-:-:S04]  /*1f410*/  IMAD.MOV.U32 R0, RZ, RZ, R7 ;  /* 0x000000ffff007224 */ /* 0x000fc800078e0007 */
[----:B------:R3:W-:Y:S01]  /*1f420*/  STL [R1+0x38], R6 ;  /* 0x0000380601007387 */ /* 0x0007e20000100800 */
[----:B--2---:R-:W-:-:S05]  /*1f430*/  @P0 IMAD.HI.U32 R2, R7, R2, RZ ;  /* 0x0000000207020227 */ /* 0x004fca00078e00ff */
[----:B-1----:R-:W-:-:S04]  /*1f440*/  @P0 SHF.R.U32.HI R0, RZ, R4, R2 ;  /* 0x00000004ff000219 */ /* 0x002fc80000011602 */
[----:B------:R-:W-:-:S05]  /*1f450*/  IADD3 R2, R20, R0, RZ ;  /* 0x0000000014027210 */ /* 0x000fca0007ffe0ff */
        /* <DEDUP_REMOVED lines=12> */
.L_x_8681:
[----:B------:R-:W-:-:S13]  /*1f520*/  ISETP.NE.AND P0, PT, R3, 0x1, PT ;  /* 0x000000010300780c */ /* 0x000fda0003f05270 */
[----:B------:R-:W1:Y:S02]  /*1f530*/  @P0 LDC.64 R4, c[0x0][0x9e8] ;  /* 0x00027a00ff040b82 */ /* 0x000e640000000a00 */
[----:B-1----:R-:W-:-:S05]  /*1f540*/  @P0 IMAD.HI.U32 R4, R2, R4, RZ ;  /* 0x0000000402040227 */ /* 0x002fca00078e00ff */
[----:B------:R-:W-:-:S07]  /*1f550*/  @P0 SHF.R.U32.HI R2, RZ, R5, R4 ;  /* 0x00000005ff020219 */ /* 0x000fce0000011604 */
.L_x_8682:
[----:B------:R-:W-:Y:S05]  /*1f560*/  BSYNC B0 ;  /* 0x0000000000007941 */ /* 0x000fea0003800000 */
.L_x_8680:
[----:B------:R-:W-:-:S05]  /*1f570*/  IMAD R2, R2, R3, RZ ;  /* 0x0000000302027224 */ /* 0x000fca00078e02ff */
[----:B------:R-:W-:-:S07]  /*1f580*/  VIMNMX R0, R0, R2, !PT ;  /* 0x0000000200007248 */ /* 0x000fce0007fe0100 */
.L_x_8679:
[----:B------:R-:W-:Y:S01]  /*1f590*/  SHF.R.S32.HI R2, RZ, 0x1f, R0 ;  /* 0x0000001fff027819 */ /* 0x000fe20000011400 */
[----:B------:R-:W-:Y:S03]  /*1f5a0*/  BSSY B7, `(.L_x_8683) ;  /* 0x00003ee000077945 */ /* 0x000fe60003800000 */
[----:B------:R-:W-:-:S04]  /*1f5b0*/  LEA.HI R2, R2, R0, RZ, 0x7 ;  /* 0x0000000002027211 */ /* 0x000fc800078f38ff */
[----:B------:R-:W-:-:S04]  /*1f5c0*/  SHF.R.S32.HI R2, RZ, 0x7, R2 ;  /* 0x00000007ff027819 */ /* 0x000fc80000011402 */
        /* <DEDUP_REMOVED lines=11> */
[----:B------:R-:W1:Y:S08]  /*1f680*/  FLO.U32 R0, UR4 ;  /* 0x0000000400007d00 */ /* 0x000e7000080e0000 */
        /* <DEDUP_REMOVED lines=9> */
.L_x_8684:
        /* <DEDUP_REMOVED lines=15> */
[----:B0-----:R-:W-:Y:S02]  /*1f810*/  IMAD.U32 R11, RZ, RZ, UR5 ;  /* 0x00000005ff0b7e24 */ /* 0x001fe4000f8e00ff */
[----:B------:R-:W-:Y:S02]  /*1f820*/  IMAD.MOV.U32 R8, RZ, RZ, 0x70 ;  /* 0x00000070ff087424 */ /* 0x000fe400078e00ff */
[----:B------:R-:W-:Y:S02]  /*1f830*/  IMAD.MOV.U32 R12, RZ, RZ, 0x1 ;  /* 0x00000001ff0c7424 */ /* 0x000fe400078e00ff */
[----:B------:R-:W-:-:S07]  /*1f840*/  IMAD.MOV.U32 R13, RZ, RZ, RZ ;  /* 0x000000ffff0d7224 */ /* 0x000fce00078e00ff */
[----:B------:R-:W-:-:S07]  /*1f850*/  LEPC R20, `(.L_x_8687) ;  /* 0x000000001014794e */ /* 0x000fce0000000000 */
[----:B-1----:R-:W-:Y:S05]  /*1f860*/  CALL.ABS.NOINC R2 ;  /* 0x0000000002007343 */ /* 0x002fea0003c00000 */
.L_x_8687:
[----:B------:R-:W-:Y:S05]  /*1f870*/  BSYNC B6 ;  /* 0x0000000000067941 */ /* 0x000fea0003800000 */
.L_x_8686:
        /* <DEDUP_REMOVED lines=11> */
[----:B------:R-:W-:Y:S02]  /*1f930*/  IMAD.U32 R5, RZ, RZ, UR7 ;  /* 0x00000007ff057e24 */ /* 0x000fe4000f8e00ff */
[----:B------:R-:W-:Y:S02]  /*1f940*/  IMAD.U32 R6, RZ, RZ, UR8 ;  /* 0x00000008ff067e24 */ /* 0x000fe4000f8e00ff */
[----:B------:R-:W-:-:S02]  /*1f950*/  IMAD.U32 R10, RZ, RZ, UR4 ;  /* 0x00000004ff0a7e24 */ /* 0x000fc4000f8e00ff */
[----:B0-----:R-:W-:Y:S02]  /*1f960*/  IMAD.U32 R11, RZ, RZ, UR5 ;  /* 0x00000005ff0b7e24 */ /* 0x001fe4000f8e00ff */
[----:B------:R-:W-:Y:S02]  /*1f970*/  IMAD.MOV.U32 R8, RZ, RZ, 0x70 ;  /* 0x00000070ff087424 */ /* 0x000fe400078e00ff */
[----:B------:R-:W-:Y:S02]  /*1f980*/  IMAD.MOV.U32 R12, RZ, RZ, 0x1 ;  /* 0x00000001ff0c7424 */ /* 0x000fe400078e00ff */
[----:B-1----:R-:W-:-:S07]  /*1f990*/  IMAD.MOV.U32 R13, RZ, RZ, RZ ;  /* 0x000000ffff0d7224 */ /* 0x002fce00078e00ff */
[----:B------:R-:W-:-:S07]  /*1f9a0*/  LEPC R20, `(.L_x_8690) ;  /* 0x000000001014794e */ /* 0x000fce0000000000 */
[----:B--2---:R-:W-:Y:S05]  /*1f9b0*/  CALL.ABS.NOINC R2 ;  /* 0x0000000002007343 */ /* 0x004fea0003c00000 */
.L_x_8690:
        /* <DEDUP_REMOVED lines=15> */
.L_x_8689:
[----:B------:R-:W-:Y:S05]  /*1fab0*/  BSYNC B6 ;  /* 0x0000000000067941 */ /* 0x000fea0003800000 */
.L_x_8688:
        /* <DEDUP_REMOVED lines=12> */
[----:B------:R-:W-:Y:S02]  /*1fb80*/  LOP3.LUT P0, RZ, R3, UR5, RZ, 0xfc, P0 ;  /* 0x0000000503ff7c12 */ /* 0x000fe4000800fcff */
[----:B--2---:R-:W-:Y:S02]  /*1fb90*/  IADD3 R0, R17, -0x1, RZ ;  /* 0xffffffff11007810 */ /* 0x004fe40007ffe0ff */
        /* <DEDUP_REMOVED lines=9> */
.L_x_8873:
[----:B--2---:R-:W2:Y:S01]  /*1fc30*/  LDL.LU R4, [R1+0x4] ;  /* 0x0000040001047983 */ /* 0x004ea20000300800 */
[----:B------:R-:W-:Y:S02]  /*1fc40*/  PLOP3.LUT P1, PT, PT, PT, PT, 0x8, 0x0 ;  /* 0x000000000000781c */ /* 0x000fe40003f2e170 */
[----:B---3--:R-:W-:Y:S01]  /*1fc50*/  ISETP.NE.AND P0, PT, R14, RZ, PT ;  /* 0x000000ff0e00720c */ /* 0x008fe20003f05270 */
[----:B------:R3:W-:Y:S01]  /*1fc60*/  STL [R1+0xc], R0 ;  /* 0x00000c0001007387 */ /* 0x0007e20000100800 */
[----:B--2---:R-:W-:-:S09]  /*1fc70*/  LOP3.LUT R4, R4, 0xfffffffb, RZ, 0xc0, !PT ;  /* 0xfffffffb04047812 */ /* 0x004fd200078ec0ff */
[----:B------:R-:W-:-:S05]  /*1fc80*/  @P1 LOP3.LUT R4, R4, 0x4, RZ, 0xfc, !PT ;  /* 0x0000000404041812 */ /* 0x000fca00078efcff */
[----:B------:R3:W-:Y:S01]  /*1fc90*/  STL [R1+0x4], R4 ;  /* 0x0000040401007387 */ /* 0x0007e20000100800 */
[----:B------:R-:W-:Y:S05]  /*1fca0*/  @P0 BRA `(.L_x_8692) ;  /* 0x0000000400280947 */ /* 0x000fea0003800000 */
[----:B------:R-:W-:-:S03]  /*1fcb0*/  UMOV UR4, 0xffffffff ;  /* 0xffffffff00047882 */ /* 0x000fc60000000000 */
[----:B------:R-:W-:Y:S05]  /*1fcc0*/  BRA.DIV UR4, `(.L_x_8693) ;  /* 0x0000006604c47947 */ /* 0x000fea000b800000 */
[----:B------:R-:W-:-:S13]  /*1fcd0*/  ELECT P6, URZ, PT ;  /* 0x00000000003f782f */ /* 0x000fda00038c0000 */
.L_x_8876:
        /* <DEDUP_REMOVED lines=24> */
.L_x_8694:
[----:B-1----:R-:W4:Y:S04]  /*1fe60*/  LDL R7, [R1] ;  /* 0x0000000001077983 */ /* 0x002f280000100800 */
[----:B---3--:R-:W4:Y:S04]  /*1fe70*/  LDL R0, [R1+0x8] ;  /* 0x0000080001007983 */ /* 0x008f280000100800 */
[----:B--2---:R-:W2:Y:S01]  /*1fe80*/  LDL R2, [R1+0x14] ;  /* 0x0000140001027983 */ /* 0x004ea20000100800 */
[----:B----4-:R-:W-:Y:S01]  /*1fe90*/  IMAD R0, R0, 0x8, R7 ;  /* 0x0000000800007824 */ /* 0x010fe200078e0207 */
[----:B--2---:R-:W-:-:S04]  /*1fea0*/  SHF.L.U32 R2, R2, 0x1f, RZ ;  /* 0x0000001f02027819 */ /* 0x004fc800000006ff */
[----:B------:R-:W1:Y:S02]  /*1feb0*/  SYNCS.PHASECHK.TRANS64.TRYWAIT P0, [R0+URZ+0x28840], R2 ;  /* 0x02884002000075a7 */ /* 0x000e64000800017f */
[----:B-1----:R-:W-:Y:S05]  /*1fec0*/  @!P0 BRA `(.L_x_8695) ;  /* 0x0000006400648947 */ /* 0x002fea0003800000 */
.L_x_8877:
        /* <DEDUP_REMOVED lines=10> */
.L_x_8696:
[----:B------:R-:W3:Y:S04]  /*1ff70*/  LDL R5, [R1] ;  /* 0x0000000001057983 */ /* 0x000ee80000100800 */
[----:B------:R-:W3:Y:S04]  /*1ff80*/  LDL R4, [R1+0x8] ;  /* 0x0000080001047983 */ /* 0x000ee80000100800 */
[----:B------:R-:W4:Y:S04]  /*1ff90*/  LDL R6, [R1+0xc] ;  /* 0x00000c0001067983 */ /* 0x000f280000100800 */
[----:B-12---:R-:W2:Y:S01]  /*1ffa0*/  LDL R2, [R1+0x18] ;  /* 0x0000180001027983 */ /* 0x006ea20000100800 */
[----:B------:R-:W-:-:S02]  /*1ffb0*/  R2UR UR9, R0 ;  /* 0x00000000000972ca */ /* 0x000fc400000e0000 */
[----:B------:R-:W-:Y:S01]  /*1ffc0*/  PLOP3.LUT P0, PT, PT, PT, PT, 0x80, 0x0 ;  /* 0x000000000000781c */ /* 0x000fe20003f0f070 */
[----:B------:R-:W-:Y:S01]  /*1ffd0*/  UIADD3 UR4, UP0, UR40, 0x370, URZ ;  /* 0x0000037028047890 */ /* 0x000fe2000ff1e03f */
[----:B------:R-:W-:Y:S02]  /*1ffe0*/  R2UR UR12, R18 ;  /* 0x00000000120c72ca */ /* 0x000fe400000e0000 */
[----:B-----5:R-:W-:Y:S02]  /*1fff0*/  R2UR UR13, R17 ;  /* 0x00000000110d72ca */ /* 0x020fe400000e0000 */
[----:B------:R-:W-:-:S05]  /*20000*/  LOP3.LUT R3, R3, 0xfffffffb, RZ, 0xc0, !PT ;  /* 0xfffffffb03037812 */ /* 0x000fca00078ec0ff */
[----:B------:R-:W-:Y:S01]  /*20010*/  UIADD3 UR9, UR9, 0x28830, URZ ;  /* 0x0002883009097890 */ /* 0x000fe2000fffe03f */
[----:B------:R-:W-:Y:S01]  /*20020*/  UMOV UR10, URZ ;  /* 0x0000003f000a7c82 */ /* 0x000fe20008000000 */
[----:B------:R-:W-:Y:S01]  /*20030*/  UMOV UR7, 0x14f00000 ;  /* 0x14f0000000077882 */ /* 0x000fe20000000000 */
[----:B------:R-:W-:Y:S01]  /*20040*/  @P0 LOP3.LUT R3, R3, 0x4, RZ, 0xfc, !PT ;  /* 0x0000000403030812 */ /* 0x000fe200078efcff */
[----:B------:R-:W-:-:S04]  /*20050*/  UMOV UR15, 0x40 ;  /* 0x00000040000f7882 */ /* 0x000fc80000000000 */
[----:B------:R1:W-:Y:S01]  /*20060*/  STL [R1+0x4], R3 ;  /* 0x0000040301007387 */ /* 0x0003e20000100800 */
[----:B---3--:R-:W-:Y:S01]  /*20070*/  IMAD R0, R4, 0x8000, R5 ;  /* 0x0000800004007824 */ /* 0x008fe200078e0205 */
[----:B----4-:R-:W-:-:S04]  /*20080*/  R2UR UR11, R6 ;  /* 0x00000000060b72ca */ /* 0x010fc800000e0000 */
[----:B------:R-:W-:Y:S02]  /*20090*/  R2UR UR6, R0 ;  /* 0x00000000000672ca */ /* 0x000fe400000e0000 */
[----:B--2---:R-:W-:-:S11]  /*200a0*/  R2UR UR5, R2 ;  /* 0x00000000020572ca */ /* 0x004fd600000e0000 */
[----:B------:R-:W-:Y:S02]  /*200b0*/  UIADD3 UR8, UR6, 0x18400, URZ ;  /* 0x0001840006087890 */ /* 0x000fe4000fffe03f */
[----:B------:R-:W-:Y:S02]  /*200c0*/  ULEA UR11, UR11, UR5, 0x7 ;  /* 0x000000050b0b7291 */ /* 0x000fe4000f8e383f */
[----:B------:R-:W-:Y:S02]  /*200d0*/  UIADD3.X UR5, URZ, UR41, URZ, UP0, !UPT ;  /* 0x000000293f057290 */ /* 0x000fe400087fe43f */
[----:B------:R-:W-:-:S03]  /*200e0*/  UIADD3 UR14, UR6, 0x1c400, URZ ;  /* 0x0001c400060e7890 */ /* 0x000fc6000fffe03f */
[----:B------:R-:W-:-:S04]  /*200f0*/  UMOV UR6, 0x0 ;  /* 0x0000000000067882 */ /* 0x000fc80000000000 */
[----:B------:R2:W-:Y:S02]  /*20100*/  UTMALDG.4D [UR8], [UR4], desc[UR6] ;  /* 0x00000608040075b4 */ /* 0x0005e40008019000 */
[----:B--2---:R-:W-:Y:S01]  /*20110*/  UMOV UR8, UR14 ;  /* 0x0000000e00087c82 */ /* 0x004fe20008000000 */
[----:B------:R-:W-:Y:S02]  /*20120*/  UMOV UR10, UR15 ;  /* 0x0000000f000a7c82 */ /* 0x000fe40008000000 */
[----:B------:R1:W-:Y:S02]  /*20130*/  UTMALDG.4D [UR8], [UR4], desc[UR6] ;  /* 0x00000608040075b4 */ /* 0x0003e40008019000 */
[----:B-1----:R-:W-:Y:S01]  /*20140*/  NOP ;  /* 0x0000000000007918 */ /* 0x002fe20000000000 */
.L_x_8692:
[----:B---3--:R-:W2:Y:S04]  /*20150*/  LDL R4, [R1] ;  /* 0x0000000001047983 */ /* 0x008ea80000100800 */
        /* <DEDUP_REMOVED lines=20> */
[----:B0-----:R-:W-:Y:S01]  /*202a0*/  MOV R11, UR9 ;  /* 0x00000009000b7c02 */ /* 0x001fe20008000f00 */
[----:B------:R-:W0:Y:S01]  /*202b0*/  LDC.64 R2, c[0x4][R2] ;  /* 0x0100000002027b82 */ /* 0x000e220000000a00 */
[----:B------:R-:W-:Y:S02]  /*202c0*/  IMAD.U32 R5, RZ, RZ, UR5 ;  /* 0x00000005ff057e24 */ /* 0x000fe4000f8e00ff */
[----:B------:R-:W-:Y:S02]  /*202d0*/  IMAD.U32 R6, RZ, RZ, UR6 ;  /* 0x00000006ff067e24 */ /* 0x000fe4000f8e00ff */
[----:B-1----:R-:W-:-:S02]  /*202e0*/  IMAD.U32 R7, RZ, RZ, UR7 ;  /* 0x00000007ff077e24 */ /* 0x002fc4000f8e00ff */
[----:B------:R-:W-:Y:S02]  /*202f0*/  IMAD.U32 R10, RZ, RZ, UR8 ;  /* 0x00000008ff0a7e24 */ /* 0x000fe4000f8e00ff */
[----:B------:R-:W-:Y:S02]  /*20300*/  IMAD.MOV.U32 R8, RZ, RZ, 0x70 ;  /* 0x00000070ff087424 */ /* 0x000fe400078e00ff */
[----:B------:R-:W-:Y:S02]  /*20310*/  IMAD.MOV.U32 R12, RZ, RZ, 0x1 ;  /* 0x00000001ff0c7424 */ /* 0x000fe400078e00ff */
[----:B------:R-:W-:-:S07]  /*20320*/  IMAD.MOV.U32 R13, RZ, RZ, RZ ;  /* 0x000000ffff0d7224 */ /* 0x000fce00078e00ff */
[----:B------:R-:W-:-:S07]  /*20330*/  LEPC R20, `(.L_x_8698) ;  /* 0x000000001014794e */ /* 0x000fce0000000000 */
[----:B0-----:R-:W-:Y:S05]  /*20340*/  CALL.ABS.NOINC R2 ;  /* 0x0000000002007343 */ /* 0x001fea0003c00000 */
.L_x_8698:
[----:B------:R-:W-:Y:S05]  /*20350*/  BSYNC B6 ;  /* 0x0000000000067941 */ /* 0x000fea0003800000 */
.L_x_8697:
[----:B--2---:R-:W2:Y:S01]  /*20360*/  LDL.LU R0, [R1+0x44] ;  /* 0x0000440001007983 */ /* 0x004ea20000300800 */
[----:B-1----:R-:W1:Y:S01]  /*20370*/  LDC R7, c[0x0][0x448] ;  /* 0x00011200ff077b82 */ /* 0x002e620000000800 */
[----:B------:R-:W-:Y:S02]  /*20380*/  ULDC.64 UR4, c[0x0][0x2d8] ;  /* 0x0000b60000047ab9 */ /* 0x000fe40000000a00 */
[----:B------:R-:W2:Y:S04]  /*20390*/  LDL.LU.64 R2, [R1+0x48] ;  /* 0x0000480001027983 */ /* 0x000ea80000300a00 */
[----:B------:R-:W3:Y:S01]  /*203a0*/  LDL R12, [R1+0x34] ;  /* 0x00003400010c7983 */ /* 0x000ee20000100800 */
[----:B------:R-:W4:Y:S01]  /*203b0*/  S2R R5, SR_TID.X ;  /* 0x0000000000057919 */ /* 0x000f220000002100 */
[----:B------:R-:W0:Y:S01]  /*203c0*/  S2R R8, SR_TID.X ;  /* 0x0000000000087919 */ /* 0x000e220000002100 */
[----:B----4-:R-:W-:-:S04]  /*203d0*/  LOP3.LUT R5, R5, 0x7f, RZ, 0xc0, !PT ;  /* 0x0000007f05057812 */ /* 0x010fc800078ec0ff */
[----:B------:R-:W-:Y:S01]  /*203e0*/  SHF.R.U32.HI R5, RZ, 0x3, R5 ;  /* 0x00000003ff057819 */ /* 0x000fe20000011605 */
[----:B0-----:R-:W-:-:S05]  /*203f0*/  IMAD.SHL.U32 R8, R8, 0x10, RZ ;  /* 0x0000001008087824 */ /* 0x001fca00078e00ff */
[----:B------:R-:W-:Y:S01]  /*20400*/  LOP3.LUT R8, R5, 0x70, R8, 0xf8, !PT ;  /* 0x0000007005087812 */ /* 0x000fe200078ef808 */
[----:B--2---:R-:W-:Y:S01]  /*20410*/  IMAD.MOV.U32 R3, RZ, RZ, R0 ;  /* 0x000000ffff037224 */ /* 0x004fe200078e0000 */
        /* <DEDUP_REMOVED lines=39> */
[----:B------:R-:W-:Y:S01]  /*20690*/  ULDC.64 UR4, c[0x0][0x280] ;  /* 0x0000a00000047ab9 */ /* 0x000fe20000000a00 */
[----:B------:R-:W-:Y:S02]  /*206a0*/  LOP3.LUT R8, R8, 0x40, RZ, 0xfc, !PT ;  /* 0x0000004008087812 */ /* 0x000fe400078efcff */
[----:B------:R-:W-:Y:S01]  /*206b0*/  IMAD.IADD R3, R3, 0x1, R4 ;  /* 0x0000000103037824 */ /* 0x000fe200078e0204 */
[----:B------:R-:W-:Y:S01]  /*206c0*/  LEA R4, P0, R2, UR4, 0x1 ;  /* 0x0000000402047c11 */ /* 0x000fe2000f8008ff */
[----:B------:R-:W-:Y:S02]  /*206d0*/  ULDC UR4, c[0x0][0x2b8] ;  /* 0x0000ae0000047ab9 */ /* 0x000fe40000000800 */
[----:B------:R-:W-:Y:S02]  /*206e0*/  ISETP.GE.AND P1, PT, R8, UR4, PT ;  /* 0x0000000408007c0c */ /* 0x000fe4000bf26270 */
[----:B------:R0:W5:Y:S01]  /*206f0*/  LDL R8, [R1+0x30] ;  /* 0x0000300001087983 */ /* 0x0001620000100800 */
[----:B------:R-:W1:Y:S01]  /*20700*/  S2R R9, SR_TID.X ;  /* 0x0000000000097919 */ /* 0x000e620000002100 */
[----:B------:R-:W2:Y:S01]  /*20710*/  S2R R10, SR_TID.X ;  /* 0x00000000000a7919 */ /* 0x000ea20000002100 */
[----:B------:R-:W-:Y:S01]  /*20720*/  LEA.HI.X R3, R2, UR5, R3, 0x1, P0 ;  /* 0x0000000502037c11 */ /* 0x000fe200080f0c03 */
[----:B-1----:R-:W-:-:S05]  /*20730*/  IMAD.SHL.U32 R9, R9, 0x8, RZ ;  /* 0x0000000809097824 */ /* 0x002fca00078e00ff */
[----:B------:R-:W-:Y:S02]  /*20740*/  LOP3.LUT R9, R9, 0x38, RZ, 0xc0, !PT ;  /* 0x0000003809097812 */ /* 0x000fe400078ec0ff */
[----:B--2---:R-:W-:Y:S02]  /*20750*/  LOP3.LUT R10, R10, 0x7f, RZ, 0xc0, !PT ;  /* 0x0000007f0a0a7812 */ /* 0x004fe400078ec0ff */
[----:B------:R-:W-:Y:S01]  /*20760*/  ISETP.GE.AND P0, PT, R9, UR4, PT ;  /* 0x0000000409007c0c */ /* 0x000fe2000bf06270 */
[----:B------:R-:W-:Y:S01]  /*20770*/  UMOV UR4, 0xffffffff ;  /* 0xffffffff00047882 */ /* 0x000fe20000000000 */
[----:B------:R-:W-:Y:S02]  /*20780*/  SHF.R.U32.HI R10, RZ, 0x3, R10 ;  /* 0x00000003ff0a7819 */ /* 0x000fe4000001160a */
[----:B0-----:R-:W-:Y:S09]  /*20790*/  BRA.DIV UR4, `(.L_x_8699) ;  /* 0x0000005e04447947 */ /* 0x001ff2000b800000 */
[----:B------:R-:W2:Y:S04]  /*207a0*/  LDL.LU R6, [R1+0x40] ;  /* 0x0000400001067983 */ /* 0x000ea80000300800 */
[----:B------:R-:W3:Y:S01]  /*207b0*/  LDL.LU R11, [R1+0x34] ;  /* 0x00003400010b7983 */ /* 0x000ee20000300800 */
[----:B--2---:R-:W-:-:S03]  /*207c0*/  IMAD R2, R6, R7, RZ ;  /* 0x0000000706027224 */ /* 0x004fc600078e02ff */
[----:B------:R-:W0:Y:S01]  /*207d0*/  SHFL.IDX PT, R7, R4, RZ, 0x181f ;  /* 0x00181fff04077589 */ /* 0x000e2200000e0000 */
[----:B---3--:R-:W-:-:S03]  /*207e0*/  IMAD.IADD R0, R10, 0x1, R11 ;  /* 0x000000010a007824 */ /* 0x008fc600078e020b */
[----:B------:R-:W1:Y:S01]  /*207f0*/  SHFL.IDX PT, R6, R3, RZ, 0x181f ;  /* 0x00181fff03067589 */ /* 0x000e6200000e0000 */
[C---:B------:R-:W-:Y:S01]  /*20800*/  VIADD R5, R0.reuse, 0x10 ;  /* 0x0000001000057836 */ /* 0x040fe20000000000 */
[----:B------:R-:W-:-:S13]  /*20810*/  ISETP.GE.AND P2, PT, R0, R2, PT ;  /* 0x000000020000720c */ /* 0x000fda0003f46270 */
[----:B0-----:R-:W-:-:S04]  /*20820*/  @!P2 LEA R7, P3, R9, R7, 0x1 ;  /* 0x000000070907a211 */ /* 0x001fc800078608ff */
[----:B-1----:R-:W-:-:S04]  /*20830*/  @!P2 IADD3.X R6, RZ, R6, RZ, P3, !PT ;  /* 0x00000006ff06a210 */ /* 0x002fc80001ffe4ff */
        /* <DEDUP_REMOVED lines=63> */
[----:B------:R0:W1:Y:S04]  /*20c30*/  SHFL.IDX PT, R5, R3, 0x7, 0x181f ;  /* 0x00f81f0003057f89 */ /* 0x00006800000e0000 */
[----:B------:R0:W-:Y:S04]  /*20c40*/  @!P2 LDGSTS.E.BYPASS.LTC128B.128 [R8+0x13400], desc[UR38][R6.64], !P0 ;  /* 0x134000000608afae */ /* 0x0001e8000c101d66 */
[----:B------:R0:W-:Y:S04]  /*20c50*/  @!P2 LDGSTS.E.BYPASS.LTC128B.128 [R8+0x17400], desc[UR38][R6.64+0x80], !P1 ;  /* 0x174000800608afae */ /* 0x0001e8000c901d66 */
[----:B------:R0:W2:Y:S02]  /*20c60*/  SHFL.IDX PT, R3, R4, 0x7, 0x181f ;  /* 0x00f81f0004037f89 */ /* 0x0000a400000e0000 */
.L_x_8894:
[----:B------:R-:W-:Y:S01]  /*20c70*/  VIADD R0, R0, 0x70 ;  /* 0x0000007000007836 */ /* 0x000fe20000000000 */
[----:B------:R-:W-:Y:S04]  /*20c80*/  BSSY B0, `(.L_x_8700) ;  /* 0x000000a000007945 */ /* 0x000fe80003800000 */
[----:B------:R-:W-:-:S13]  /*20c90*/  ISETP.GE.AND P2, PT, R0, R2, PT ;  /* 0x000000020000720c */ /* 0x000fda0003f46270 */
[----:B------:R-:W-:Y:S05]  /*20ca0*/  @P2 BRA `(.L_x_8701) ;  /* 0x00000000001c2947 */ /* 0x000fea0003800000 */
[----:B--2---:R-:W-:-:S05]  /*20cb0*/  LEA R2, P2, R9, R3, 0x1 ;  /* 0x0000000309027211 */ /* 0x004fca00078408ff */
[----:B01----:R-:W-:-:S05]  /*20cc0*/  IMAD.X R3, RZ, RZ, R5, P2 ;  /* 0x000000ffff037224 */ /* 0x003fca00010e0605 */
[----:B------:R-:W-:Y:S01]  /*20cd0*/  @!PT LDS RZ, [RZ] ;  /* 0x00000000fffff984 */ /* 0x000fe20000000800 */
[----:B------:R-:W-:Y:S01]  /*20ce0*/  @!PT LDS RZ, [RZ] ;  /* 0x00000000fffff984 */ /* 0x000fe20000000800 */
[----:B------:R-:W-:Y:S01]  /*20cf0*/  @!PT LDS RZ, [RZ] ;  /* 0x00000000fffff984 */ /* 0x000fe20000000800 */
[----:B------:R3:W-:Y:S04]  /*20d00*/  LDGSTS.E.BYPASS.LTC128B.128 [R8+0x13c00], desc[UR38][R2.64], !P0 ;  /* 0x13c0000002087fae */ /* 0x0007e8000c101d66 */
[----:B------:R3:W-:Y:S02]  /*20d10*/  LDGSTS.E.BYPASS.LTC128B.128 [R8+0x17c00], desc[UR38][R2.64+0x80], !P1 ;  /* 0x17c0008002087fae */ /* 0x0007e4000c901d66 */
.L_x_8701:
[----:B------:R-:W-:Y:S05]  /*20d20*/  BSYNC B0 ;  /* 0x0000000000007941 */ /* 0x000fea0003800000 */
.L_x_8700:
[----:B0--3--:R0:W5:Y:S01]  /*20d30*/  LDL R8, [R1] ;  /* 0x0000000001087983 */ /* 0x0091620000100800 */
[----:B------:R-:W-:Y:S01]  /*20d40*/  PLOP3.LUT P0, PT, PT, PT, PT, 0x80, 0x0 ;  /* 0x000000000000781c */ /* 0x000fe20003f0f070 */
[----:B------:R-:W-:-:S12]  /*20d50*/  NOP ;  /* 0x0000000000007918 */ /* 0x000fd80000000000 */
.L_x_8702:
[----:B------:R-:W3:Y:S01]  /*20d60*/  LDL R2, [R1] ;  /* 0x0000000001027983 */ /* 0x000ee20000100800 */
[----:B------:R-:W-:Y:S02]  /*20d70*/  PLOP3.LUT P1, PT, P1, P0, PT, 0xa2, 0x0 ;  /* 0x000000000000781c */ /* 0x000fe40000f21472 */
[----:B---3--:R-:W-:-:S08]  /*20d80*/  @P0 R2UR P1, UR4, R2 ;  /* 0x00000000020402ca */ /* 0x008fd00000020000 */
[----:B------:R-:W-:-:S05]  /*20d90*/  @P0 PLOP3.LUT P0, PT, P1, PT, PT, 0x80, 0x0 ;  /* 0x000000000000081c */ /* 0x000fca0000f0f070 */
[----:B------:R-:W-:Y:S01]  /*20da0*/  @!P1 SYNCS.ARRIVE.TRANS64.RED.A0T1 RZ, [UR4+0x28800], RZ ;  /* 0x028800ffffff99a7 */ /* 0x000fe20008200404 */
[----:B------:R-:W-:Y:S07]  /*20db0*/  @!P1 ARRIVES.LDGSTSBAR.64.TRANSCNT [UR4+0x28800] ;  /* 0x02880000ff0099b0 */ /* 0x000fee0008000a84 */
[----:B------:R-:W-:Y:S05]  /*20dc0*/  @P0 BRA.U.ANY `(.L_x_8702) ;  /* 0xfffffffd00e40947 */ /* 0x000fea000393ffff */
[----:B--2---:R-:W2:Y:S02]  /*20dd0*/  LDL.LU R3, [R1+0x54] ;  /* 0x0000540001037983 */ /* 0x004ea40000300800 */
        /* <DEDUP_REMOVED lines=10> */
[----:B--23--:R-:W-:Y:S05]  /*20e80*/  @!P0 BRA `(.L_x_8704) ;  /* 0x0000006000388947 */ /* 0x00cfea0003800000 */
.L_x_8895:
[----:B------:R-:W-:Y:S05]  /*20e90*/  BSYNC B0 ;  /* 0x0000000000007941 */ /* 0x000fea0003800000 */
.L_x_8703:
[----:B------:R-:W3:Y:S04]  /*20ea0*/  LDL R3, [R1+0x38] ;  /* 0x0000380001037983 */ /* 0x000ee80000100800 */
[----:B--2---:R-:W2:Y:S01]  /*20eb0*/  LDL R2, [R1+0x2c] ;  /* 0x00002c0001027983 */ /* 0x004ea20000100800 */
[----:B------:R-:W-:Y:S01]  /*20ec0*/  BSSY B0, `(.L_x_8705) ;  /* 0x00001fb000007945 */ /* 0x000fe20003800000 */
[----:B---3--:R-:W-:-:S05]  /*20ed0*/  VIADD R0, R3, 0xfffffffe ;  /* 0xfffffffe03007836 */ /* 0x008fca0000000000 */
[----:B--2---:R-:W-:-:S13]  /*20ee0*/  ISETP.GE.AND P0, PT, R0, R2, PT ;  /* 0x000000020000720c */ /* 0x004fda0003f06270 */
        /* <DEDUP_REMOVED lines=9> */
[----:B-1----:R-:W2:Y:S04]  /*20f80*/  LDL R5, [R1+0x4] ;  /* 0x0000040001057983 */ /* 0x002ea80000100800 */
[----:B------:R-:W3:Y:S04]  /*20f90*/  LDL R4, [R1+0x8] ;  /* 0x0000080001047983 */ /* 0x000ee80000100800 */
[----:B------:R-:W4:Y:S01]  /*20fa0*/  LDL R3, [R1+0x14] ;  /* 0x0000140001037983 */ /* 0x000f220000100800 */
[----:B------:R-:W-:Y:S01]  /*20fb0*/  BSSY B1, `(.L_x_8709) ;  /* 0x000009c000017945 */ /* 0x000fe20003800000 */
[----:B--2---:R-:W-:-:S02]  /*20fc0*/  LOP3.LUT P1, RZ, R5, 0x4, RZ, 0xc0, !PT ;  /* 0x0000000405ff7812 */ /* 0x004fc4000782c0ff */
[----:B---3--:R-:W-:-:S04]  /*20fd0*/  IADD3 R6, R4, 0x1, RZ ;  /* 0x0000000104067810 */ /* 0x008fc80007ffe0ff */
        /* <DEDUP_REMOVED lines=29> */
.L_x_8711:
[----:B------:R-:W2:Y:S01]  /*211b0*/  LDL R2, [R1] ;  /* 0x0000000001027983 */ /* 0x000ea20000100800 */
[----:B------:R-:W-:Y:S01]  /*211c0*/  BSSY B3, `(.L_x_8712) ;  /* 0x0000005000037945 */ /* 0x000fe20003800000 */
[----:B--2---:R-:W-:Y:S01]  /*211d0*/  IMAD R3, R6, 0x8, R2 ;  /* 0x0000000806037824 */ /* 0x004fe200078e0202 */
[----:B------:R-:W-:-:S04]  /*211e0*/  SHF.L.U32 R2, R9, 0x1f, RZ ;  /* 0x0000001f09027819 */ /* 0x000fc800000006ff */
[----:B------:R-:W2:Y:S02]  /*211f0*/  SYNCS.PHASECHK.TRANS64.TRYWAIT P0, [R3+URZ+0x28840], R2 ;  /* 0x02884002030075a7 */ /* 0x000ea4000800017f */
[----:B--2---:R-:W-:Y:S05]  /*21200*/  @!P0 BRA `(.L_x_8713) ;  /* 0x0000005c00708947 */ /* 0x004fea0003800000 */
.L_x_8896:
[----:B------:R-:W-:Y:S05]  /*21210*/  BSYNC B3 ;  /* 0x0000000000037941 */ /* 0x000fea0003800000 */
.L_x_8712:
        /* <DEDUP_REMOVED lines=11> */
.L_x_8715:
[----:B------:R-:W-:Y:S05]  /*212d0*/  BSYNC B3 ;  /* 0x0000000000037941 */ /* 0x000fea0003800000 */
.L_x_8714:
[----:B------:R-:W3:Y:S04]  /*212e0*/  LDL R5, [R1] ;  /* 0x0000000001057983 */ /* 0x000ee80000100800 */
        /* <DEDUP_REMOVED lines=12> */
.L_x_8716:
        /* <DEDUP_REMOVED lines=16> */
.L_x_8717:
        /* <DEDUP_REMOVED lines=11> */
[----:B------:R-:W3:Y:S04]  /*21560*/  LDL R12, [R1] ;  /* 0x00000000010c7983 */ /* 0x000ee80000100800 */
[----:B------:R-:W3:Y:S01]  /*21570*/  LDL R7, [R1+0x8] ;  /* 0x0000080001077983 */ /* 0x000ee20000100800 */
[----:B------:R-:W-:Y:S01]  /*21580*/  BSSY B3, `(.L_x_8718) ;  /* 0x0000005000037945 */ /* 0x000fe20003800000 */
[----:B--2---:R-:W-:Y:S01]  /*21590*/  SHF.L.U32 R3, R13, 0x1f, RZ ;  /* 0x0000001f0d037819 */ /* 0x004fe200000006ff */
[----:B---3--:R-:W-:-:S04]  /*215a0*/  IMAD R2, R7, 0x8, R12 ;  /* 0x0000000807027824 */ /* 0x008fc800078e020c */
[----:B------:R-:W1:Y:S02]  /*215b0*/  SYNCS.PHASECHK.TRANS64.TRYWAIT P0, [R2+URZ+0x28860], R3 ;  /* 0x02886003020075a7 */ /* 0x000e64000800017f */
[----:B-1----:R-:W-:Y:S05]  /*215c0*/  @!P0 BRA `(.L_x_8719) ;  /* 0x0000005800948947 */ /* 0x002fea0003800000 */
.L_x_8897:
[----:B------:R-:W-:Y:S05]  /*215d0*/  BSYNC B3 ;  /* 0x0000000000037941 */ /* 0x000fea0003800000 */
.L_x_8718:
[----:B------:R-:W2:Y:S01]  /*215e0*/  LDL R5, [R1+0x3c] ;  /* 0x00003c0001057983 */ /* 0x000ea20000100800 */
[----:B------:R-:W3:Y:S02]  /*215f0*/  S2R R7, SR_TID.X ;  /* 0x0000000000077919 */ /* 0x000ee40000002100 */
[----:B---3--:R-:W-:-:S04]  /*21600*/  LOP3.LUT R7, R7, 0x7f, RZ, 0xc0, !PT ;  /* 0x0000007f07077812 */ /* 0x008fc800078ec0ff */
[----:B------:R-:W-:-:S13]  /*21610*/  ISETP.NE.AND P0, PT, R7, RZ, PT ;  /* 0x000000ff0700720c */ /* 0x000fda0003f05270 */
[----:B-1----:R-:W-:-:S04]  /*21620*/  @!P0 IMAD.MOV.U32 R3, RZ, RZ, 0x8000 ;  /* 0x00008000ff038424 */ /* 0x002fc800078e00ff */
[----:B------:R2:W-:Y:S02]  /*21630*/  @!P0 SYNCS.ARRIVE.TRANS64 RZ, [R2+URZ+0x28850], R3 ;  /* 0x0288500302ff89a7 */ /* 0x0005e4000800003f */
[----:B--2---:R-:W-:-:S04]  /*21640*/  PRMT R3, R5, 0x9910, RZ ;  /* 0x0000991005037816 */ /* 0x004fc800000000ff */
[----:B------:R-:W-:-:S13]  /*21650*/  ISETP.NE.AND P0, PT, R3, 0x2, PT ;  /* 0x000000020300780c */ /* 0x000fda0003f05270 */
[----:B------:R-:W-:Y:S05]  /*21660*/  @P0 BRA `(.L_x_8720) ;  /* 0x0000000000040947 */ /* 0x000fea0003800000 */
[----:B------:R-:W-:Y:S01]  /*21670*/  BPT.TRAP 0x1 ;  /* 0x000000040000795c */ /* 0x000fe20000300000 */
.L_x_8720:
[----:B------:R-:W2:Y:S01]  /*21680*/  LDL R3, [R1+0x4] ;  /* 0x0000040001037983 */ /* 0x000ea20000100800 */
[----:B------:R-:W-:Y:S01]  /*21690*/  BSSY B3, `(.L_x_8721) ;  /* 0x0000004000037945 */ /* 0x000fe20003800000 */
[----:B--2---:R-:W-:-:S13]  /*216a0*/  LOP3.LUT P0, RZ, R3, 0x8, RZ, 0xc0, !PT ;  /* 0x0000000803ff7812 */ /* 0x004fda000780c0ff */
[----:B------:R-:W-:Y:S05]  /*216b0*/  @P0 BRA `(.L_x_8722) ;  /* 0x0000000000040947 */ /* 0x000fea0003800000 */
[----:B------:R-:W-:Y:S01]  /*216c0*/  BPT.TRAP 0x1 ;  /* 0x000000040000795c */ /* 0x000fe20000300000 */
.L_x_8722:
[----:B------:R-:W-:Y:S05]  /*216d0*/  BSYNC B3 ;  /* 0x0000000000037941 */ /* 0x000fea0003800000 */
.L_x_8721:
        /* <DEDUP_REMOVED lines=11> */
[----:B--2---:R-:W-:Y:S01]  /*21790*/  LEA R7, R7, R12, 0xf ;  /* 0x0000000c07077211 */ /* 0x004fe200078e78ff */
[----:B---3--:R-:W-:-:S04]  /*217a0*/  IMAD R3, R3, 0x80, R5 ;  /* 0x0000008003037824 */ /* 0x008fc800078e0205 */
[----:B------:R-:W-:-:S07]  /*217b0*/  VIADD R5, R7, 0x400 ;  /* 0x0000040007057836 */ /* 0x000fce0000000000 */
.L_x_8723:
        /* <DEDUP_REMOVED lines=10> */
[----:B------:R-:W-:Y:S01]  /*21860*/  R2UR UR10, R11 ;  /* 0x000000000b0a72ca */ /* 0x000fe200000e0000 */
[----:B------:R-:W-:Y:S01]  /*21870*/  VIADD R5, R7, 0x4400 ;  /* 0x0000440007057836 */ /* 0x000fe20000000000 */
[----:B------:R-:W-:Y:S01]  /*21880*/  PLOP3.LUT P0, PT, PT, PT, PT, 0x80, 0x0 ;  /* 0x000000000000781c */ /* 0x000fe20003f0f070 */
[----:B------:R-:W-:Y:S01]  /*21890*/  UMOV UR6, 0x0 ;  /* 0x0000000000067882 */ /* 0x000fe20000000000 */
[----:B------:R-:W-:-:S11]  /*218a0*/  UMOV UR7, 0x14f00000 ;  /* 0x14f0000000077882 */ /* 0x000fd60000000000 */
.L_x_8724:
        /* <DEDUP_REMOVED lines=10> */
[----:B------:R1:W-:Y:S01]  /*21950*/  STL [R1+0xc], R0 ;  /* 0x00000c0001007387 */ /* 0x0003e20000100800 */
[----:B------:R-:W-:-:S07]  /*21960*/  IMAD.MOV.U32 R17, RZ, RZ, R4 ;  /* 0x000000ffff117224 */ /* 0x000fce00078e0004 */
.L_x_8710:
[----:B------:R-:W-:Y:S05]  /*21970*/  BSYNC B1 ;  /* 0x0000000000017941 */ /* 0x000fea0003800000 */
.L_x_8709:
[----:B-1----:R-:W2:Y:S04]  /*21980*/  LDL R0, [R1+0x38] ;  /* 0x0000380001007983 */ /* 0x002ea80000100800 */
[----:B------:R3:W-:Y:S04]  /*21990*/  STL [R1+0x8], R6 ;  /* 0x0000080601007387 */ /* 0x0007e80000100800 */
[----:B------:R3:W-:Y:S02]  /*219a0*/  STL [R1+0x14], R9 ;  /* 0x0000140901007387 */ /* 0x0007e40000100800 */
[----:B--23--:R-:W-:-:S07]  /*219b0*/  VIADD R0, R0, 0xfffffffd ;  /* 0xfffffffd00007836 */ /* 0x00cfce0000000000 */
.L_x_8708:
[----:B------:R-:W-:Y:S05]  /*219c0*/  BSYNC B2 ;  /* 0x0000000000027941 */ /* 0x000fea0003800000 */
.L_x_8707:
[----:B------:R-:W2:Y:S01]  /*219d0*/  LDL.LU R2, [R1+0x38] ;  /* 0x0000380001027983 */ /* 0x000ea20000300800 */
[----:B------:R-:W-:Y:S01]  /*219e0*/  VIADD R8, R8, 0xfffffffe ;  /* 0xfffffffe08087836 */ /* 0x000fe20000000000 */
[----:B--2---:R-:W-:-:S04]  /*219f0*/  LOP3.LUT R2, RZ, R2, RZ, 0x33, !PT ;  /* 0x00000002ff027212 */ /* 0x004fc800078e33ff */
[----:B------:R-:W-:-:S13]  /*21a00*/  ISETP.NE.AND P0, PT, R8, R2, PT ;  /* 0x000000020800720c */ /* 0x000fda0003f05270 */
[----:B------:R-:W-:Y:S05]  /*21a10*/  @!P0 BRA `(.L_x_8706) ;  /* 0x0000001400148947 */ /* 0x000fea0003800000 */
[----:B------:R-:W-:-:S07]  /*21a20*/  IMAD.MOV.U32 R8, RZ, RZ, R17 ;  /* 0x000000ffff087224 */ /* 0x000fce00078e0011 */
.L_x_8757:
        /* <DEDUP_REMOVED lines=36> */
.L_x_8727:
[----:B------:R-:W2:Y:S01]  /*21c70*/  LDL R2, [R1] ;  /* 0x0000000001027983 */ /* 0x000ea20000100800 */
[----:B------:R-:W-:Y:S01]  /*21c80*/  BSSY B2, `(.L_x_8728) ;  /* 0x0000005000027945 */ /* 0x000fe20003800000 */
[----:B--2---:R-:W-:Y:S01]  /*21c90*/  IMAD R3, R4, 0x8, R2 ;  /* 0x0000000804037824 */ /* 0x004fe200078e0202 */
[----:B------:R-:W-:-:S04]  /*21ca0*/  SHF.L.U32 R2, R5, 0x1f, RZ ;  /* 0x0000001f05027819 */ /* 0x000fc800000006ff */
[----:B------:R-:W2:Y:S02]  /*21cb0*/  SYNCS.PHASECHK.TRANS64.TRYWAIT P0, [R3+URZ+0x28840], R2 ;  /* 0x02884002030075a7 */ /* 0x000ea4000800017f */
[----:B--2---:R-:W-:Y:S05]  /*21cc0*/  @!P0 BRA `(.L_x_8729) ;  /* 0x0000005000e88947 */ /* 0x004fea0003800000 */
.L_x_8898:
[----:B------:R-:W-:Y:S05]  /*21cd0*/  BSYNC B2 ;  /* 0x0000000000027941 */ /* 0x000fea0003800000 */
.L_x_8728:
        /* <DEDUP_REMOVED lines=11> */
.L_x_8731:
[----:B------:R-:W-:Y:S05]  /*21d90*/  BSYNC B2 ;  /* 0x0000000000027941 */ /* 0x000fea0003800000 */
.L_x_8730:
[----:B--2---:R-:W2:Y:S04]  /*21da0*/  LDL R2, [R1] ;  /* 0x0000000001027983 */ /* 0x004ea80000100800 */
[----:B------:R-:W3:Y:S01]  /*21db0*/  LDL R7, [R1+0x18] ;  /* 0x0000180001077983 */ /* 0x000ee20000100800 */
        /* <DEDUP_REMOVED lines=10> */
[----:B-1----:R-:W-:-:S07]  /*21e60*/  VIADD R9, R2, 0x18400 ;  /* 0x0001840002097836 */ /* 0x002fce0000000000 */
.L_x_8732:
        /* <DEDUP_REMOVED lines=16> */
.L_x_8733:
        /* <DEDUP_REMOVED lines=18> */
.L_x_8899:
[----:B------:R-:W-:Y:S05]  /*22090*/  BSYNC B2 ;  /* 0x0000000000027941 */ /* 0x000fea0003800000 */
.L_x_8734:
        /* <DEDUP_REMOVED lines=10> */
.L_x_8736:
[----:B------:R-:W2:Y:S01]  /*22140*/  LDL R3, [R1+0x4] ;  /* 0x0000040001037983 */ /* 0x000ea20000100800 */
[----:B------:R-:W-:Y:S01]  /*22150*/  BSSY B2, `(.L_x_8737) ;  /* 0x0000004000027945 */ /* 0x000fe20003800000 */
[----:B--2---:R-:W-:-:S13]  /*22160*/  LOP3.LUT P0, RZ, R3, 0x8, RZ, 0xc0, !PT ;  /* 0x0000000803ff7812 */ /* 0x004fda000780c0ff */
[----:B------:R-:W-:Y:S05]  /*22170*/  @P0 BRA `(.L_x_8738) ;  /* 0x0000000000040947 */ /* 0x000fea0003800000 */
[----:B------:R-:W-:Y:S01]  /*22180*/  BPT.TRAP 0x1 ;  /* 0x000000040000795c */ /* 0x000fe20000300000 */
.L_x_8738:
[----:B------:R-:W-:Y:S05]  /*22190*/  BSYNC B2 ;  /* 0x0000000000027941 */ /* 0x000fea0003800000 */
.L_x_8737:
        /* <DEDUP_REMOVED lines=14> */
.L_x_8739:
        /* <DEDUP_REMOVED lines=15> */
.L_x_8740:
        /* <DEDUP_REMOVED lines=12> */
.L_x_8726:
[----:B------:R-:W-:Y:S05]  /*22430*/  BSYNC B1 ;  /* 0x0000000000017941 */ /* 0x000fea0003800000 */
.L_x_8725:
[----:B------:R-:W2:Y:S01]  /*22440*/  LDL R2, [R1+0x4] ;  /* 0x0000040001027983 */ /* 0x000ea20000100800 */
[----:B------:R-:W-:Y:S01]  /*22450*/  VIADD R3, R4, 0x1 ;  /* 0x0000000104037836 */ /* 0x000fe20000000000 */
[----:B------:R-:W-:Y:S01]  /*22460*/  BSSY B1, `(.L_x_8741) ;  /* 0x000009c000017945 */ /* 0x000fe20003800000 */
[----:B-1----:R-:W-:-:S03]  /*22470*/  IADD3 R6, R0, -0x1, RZ ;  /* 0xffffffff00067810 */ /* 0x002fc60007ffe0ff */
        /* <DEDUP_REMOVED lines=32> */
.L_x_8743:
[----:B------:R-:W3:Y:S01]  /*22680*/  LDL R2, [R1] ;  /* 0x0000000001027983 */ /* 0x000ee20000100800 */
[----:B------:R-:W-:Y:S01]  /*22690*/  SHF.L.U32 R3, R10, 0x1f, RZ ;  /* 0x0000001f0a037819 */ /* 0x000fe200000006ff */
[----:B------:R-:W-:Y:S01]  /*226a0*/  BSSY B2, `(.L_x_8744) ;  /* 0x0000004000027945 */ /* 0x000fe20003800000 */
[----:B---3--:R-:W-:-:S04]  /*226b0*/  IMAD R2, R11, 0x8, R2 ;  /* 0x000000080b027824 */ /* 0x008fc800078e0202 */
[----:B------:R-:W3:Y:S02]  /*226c0*/  SYNCS.PHASECHK.TRANS64.TRYWAIT P0, [R2+URZ+0x28840], R3 ;  /* 0x02884003020075a7 */ /* 0x000ee4000800017f */
[----:B---3--:R-:W-:Y:S05]  /*226d0*/  @!P0 BRA `(.L_x_8745) ;  /* 0x00000048008c8947 */ /* 0x008fea0003800000 */
.L_x_8900:
[----:B------:R-:W-:Y:S05]  /*226e0*/  BSYNC B2 ;  /* 0x0000000000027941 */ /* 0x000fea0003800000 */
.L_x_8744:
[----:B--2---:R-:W2:Y:S01]  /*226f0*/  S2R R9, SR_TID.X ;  /* 0x0000000000097919 */ /* 0x004ea20000002100 */
[----:B------:R-:W-:Y:S01]  /*22700*/  BSSY B2, `(.L_x_8746) ;  /* 0x000000a000027945 */ /* 0x000fe20003800000 */
[----:B--2---:R-:W-:-:S04]  /*22710*/  LOP3.LUT R9, R9, 0x7f, RZ, 0xc0, !PT ;  /* 0x0000007f09097812 */ /* 0x004fc800078ec0ff */
[----:B------:R-:W-:-:S13]  /*22720*/  ISETP.NE.AND P0, PT, R9, RZ, PT ;  /* 0x000000ff0900720c */ /* 0x000fda0003f05270 */
[----:B------:R-:W-:Y:S05]  /*22730*/  @P0 BRA `(.L_x_8747) ;  /* 0x0000000000180947 */ /* 0x000fea0003800000 */
[----:B------:R-:W2:Y:S01]  /*22740*/  LDL R9, [R1+0x4] ;  /* 0x0000040001097983 */ /* 0x000ea20000100800 */
[----:B---3--:R-:W-:-:S04]  /*22750*/  IMAD.MOV.U32 R3, RZ, RZ, 0x8000 ;  /* 0x00008000ff037424 */ /* 0x008fc800078e00ff */
[----:B------:R4:W-:Y:S01]  /*22760*/  SYNCS.ARRIVE.TRANS64 RZ, [R2+URZ+0x28830], R3 ;  /* 0x0288300302ff79a7 */ /* 0x0009e2000800003f */
[----:B--2---:R-:W-:-:S13]  /*22770*/  LOP3.LUT P1, RZ, R9, 0x1, RZ, 0xc0, !PT ;  /* 0x0000000109ff7812 */ /* 0x004fda000782c0ff */
[----:B----4-:R-:W-:Y:S05]  /*22780*/  @!P1 BRA `(.L_x_8747) ;  /* 0x0000000000049947 */ /* 0x010fea0003800000 */
[----:B------:R-:W-:Y:S01]  /*22790*/  BPT.TRAP 0x1 ;  /* 0x000000040000795c */ /* 0x000fe20000300000 */
.L_x_8747:
[----:B------:R-:W-:Y:S05]  /*227a0*/  BSYNC B2 ;  /* 0x0000000000027941 */ /* 0x000fea0003800000 */
.L_x_8746:
[----:B-1----:R-:W2:Y:S04]  /*227b0*/  LDL R10, [R1] ;  /* 0x00000000010a7983 */ /* 0x002ea80000100800 */
        /* <DEDUP_REMOVED lines=13> */
.L_x_8748:
        /* <DEDUP_REMOVED lines=16> */
.L_x_8749:
        /* <DEDUP_REMOVED lines=10> */
[----:B------:R-:W2:Y:S01]  /*22a30*/  LDL R12, [R1] ;  /* 0x00000000010c7983 */ /* 0x000ea20000100800 */
[----:B------:R-:W-:Y:S01]  /*22a40*/  SHF.L.U32 R5, R5, 0x1f, RZ ;  /* 0x0000001f05057819 */ /* 0x000fe200000006ff */
[----:B------:R-:W-:Y:S01]  /*22a50*/  BSSY B2, `(.L_x_8750) ;  /* 0x0000004000027945 */ /* 0x000fe20003800000 */
[----:B--2---:R-:W-:-:S04]  /*22a60*/  IMAD R2, R4, 0x8, R12 ;  /* 0x0000000804027824 */ /* 0x004fc800078e020c */
[----:B------:R-:W1:Y:S02]  /*22a70*/  SYNCS.PHASECHK.TRANS64.TRYWAIT P0, [R2+URZ+0x28860], R5 ;  /* 0x02886005020075a7 */ /* 0x000e64000800017f */
[----:B-1----:R-:W-:Y:S05]  /*22a80*/  @!P0 BRA `(.L_x_8751) ;  /* 0x0000004400b48947 */ /* 0x002fea0003800000 */
.L_x_8901:
[----:B------:R-:W-:Y:S05]  /*22a90*/  BSYNC B2 ;  /* 0x0000000000027941 */ /* 0x000fea0003800000 */
.L_x_8750:
[----:B------:R-:W2:Y:S01]  /*22aa0*/  LDL R10, [R1+0x3c] ;  /* 0x00003c00010a7983 */ /* 0x000ea20000100800 */
[----:B------:R-:W3:Y:S02]  /*22ab0*/  S2R R3, SR_TID.X ;  /* 0x0000000000037919 */ /* 0x000ee40000002100 */
[----:B---3--:R-:W-:-:S04]  /*22ac0*/  LOP3.LUT R3, R3, 0x7f, RZ, 0xc0, !PT ;  /* 0x0000007f03037812 */ /* 0x008fc800078ec0ff */
[----:B------:R-:W-:-:S13]  /*22ad0*/  ISETP.NE.AND P0, PT, R3, RZ, PT ;  /* 0x000000ff0300720c */ /* 0x000fda0003f05270 */
[----:B------:R-:W-:-:S04]  /*22ae0*/  @!P0 IMAD.MOV.U32 R3, RZ, RZ, 0x8000 ;  /* 0x00008000ff038424 */ /* 0x000fc800078e00ff */
[----:B------:R2:W-:Y:S02]  /*22af0*/  @!P0 SYNCS.ARRIVE.TRANS64 RZ, [R2+URZ+0x28850], R3 ;  /* 0x0288500302ff89a7 */ /* 0x0005e4000800003f */
[----:B--2---:R-:W-:-:S04]  /*22b00*/  PRMT R3, R10, 0x9910, RZ ;  /* 0x000099100a037816 */ /* 0x004fc800000000ff */
[----:B------:R-:W-:-:S13]  /*22b10*/  ISETP.NE.AND P0, PT, R3, 0x2, PT ;  /* 0x000000020300780c */ /* 0x000fda0003f05270 */
[----:B------:R-:W-:Y:S05]  /*22b20*/  @P0 BRA `(.L_x_8752) ;  /* 0x0000000000040947 */ /* 0x000fea0003800000 */
[----:B------:R-:W-:Y:S01]  /*22b30*/  BPT.TRAP 0x1 ;  /* 0x000000040000795c */ /* 0x000fe20000300000 */
.L_x_8752:
[----:B------:R-:W2:Y:S01]  /*22b40*/  LDL R3, [R1+0x4] ;  /* 0x0000040001037983 */ /* 0x000ea20000100800 */
[----:B------:R-:W-:Y:S01]  /*22b50*/  BSSY B2, `(.L_x_8753) ;  /* 0x0000004000027945 */ /* 0x000fe20003800000 */
[----:B--2---:R-:W-:-:S13]  /*22b60*/  LOP3.LUT P0, RZ, R3, 0x8, RZ, 0xc0, !PT ;  /* 0x0000000803ff7812 */ /* 0x004fda000780c0ff */
[----:B------:R-:W-:Y:S05]  /*22b70*/  @P0 BRA `(.L_x_8754) ;  /* 0x0000000000040947 */ /* 0x000fea0003800000 */
[----:B------:R-:W-:Y:S01]  /*22b80*/  BPT.TRAP 0x1 ;  /* 0x000000040000795c */ /* 0x000fe20000300000 */
.L_x_8754:
[----:B------:R-:W-:Y:S05]  /*22b90*/  BSYNC B2 ;  /* 0x0000000000027941 */ /* 0x000fea0003800000 */
.L_x_8753:
[----:B------:R-:W2:Y:S04]  /*22ba0*/  LDL R10, [R1] ;  /* 0x00000000010a7983 */ /* 0x000ea80000100800 */
        /* <DEDUP_REMOVED lines=12> */
.L_x_8755:
        /* <DEDUP_REMOVED lines=15> */
.L_x_8756:
        /* <DEDUP_REMOVED lines=12> */
.L_x_8742:
[----:B------:R-:W-:Y:S05]  /*22e20*/  BSYNC B1 ;  /* 0x0000000000017941 */ /* 0x000fea0003800000 */
.L_x_8741:
[----:B------:R-:W3:Y:S01]  /*22e30*/  LDL R2, [R1+0x2c] ;  /* 0x00002c0001027983 */ /* 0x000ee20000100800 */
[----:B------:R-:W-:Y:S01]  /*22e40*/  VIADD R0, R0, 0xfffffffe ;  /* 0xfffffffe00007836 */ /* 0x000fe20000000000 */
[----:B---3--:R-:W-:-:S13]  /*22e50*/  ISETP.GT.AND P0, PT, R6, R2, PT ;  /* 0x000000020600720c */ /* 0x008fda0003f04270 */
[----:B------:R-:W-:Y:S05]  /*22e60*/  @P0 BRA `(.L_x_8757) ;  /* 0xffffffe800f00947 */ /* 0x000fea000383ffff */
.L_x_8706:
[----:B------:R-:W-:Y:S05]  /*22e70*/  BSYNC B0 ;  /* 0x0000000000007941 */ /* 0x000fea0003800000 */
.L_x_8705:
[----:B------:R-:W3:Y:S01]  /*22e80*/  S2R R2, SR_TID.X ;  /* 0x0000000000027919 */ /* 0x000ee20000002100 */
[----:B------:R-:W-:Y:S01]  /*22e90*/  BSSY B0, `(.L_x_8758) ;  /* 0x0000010000007945 */ /* 0x000fe20003800000 */
[----:B---3--:R-:W-:-:S04]  /*22ea0*/  LOP3.LUT R2, R2, 0x7f, RZ, 0xc0, !PT ;  /* 0x0000007f02027812 */ /* 0x008fc800078ec0ff */
[----:B------:R-:W-:-:S13]  /*22eb0*/  ISETP.NE.AND P0, PT, R2, RZ, PT ;  /* 0x000000ff0200720c */ /* 0x000fda0003f05270 */
[----:B------:R-:W-:Y:S05]  /*22ec0*/  @P0 BRA `(.L_x_8759) ;  /* 0x0000000000300947 */ /* 0x000fea0003800000 */
[----:B------:R-:W3:Y:S01]  /*22ed0*/  S2R R2, SR_LANEID ;  /* 0x0000000000027919 */ /* 0x000ee20000000000 */
[----:B------:R-:W-:Y:S01]  /*22ee0*/  VOTEU.ANY UR4, UPT, PT ;  /* 0x0000000000047886 */ /* 0x000fe200038e0100 */
[----:B-1----:R-:W1:Y:S01]  /*22ef0*/  LDC.64 R4, c[0x0][0xc60] ;  /* 0x00031800ff047b82 */ /* 0x002e620000000a00 */
[----:B------:R-:W3:Y:S02]  /*22f00*/  FLO.U32 R0, UR4 ;  /* 0x0000000400007d00 */ /* 0x000ee400080e0000 */
[----:B---3--:R-:W-:-:S06]  /*22f10*/  ISETP.EQ.U32.AND P0, PT, R0, R2, PT ;  /* 0x000000020000720c */ /* 0x008fcc0003f02070 */
[----:B------:R-:W1:Y:S07]  /*22f20*/  POPC R2, UR4 ;  /* 0x0000000400027d09 */ /* 0x000e6e0008000000 */
[----:B-1----:R-:W3:Y:S04]  /*22f30*/  @P0 ATOMG.E.ADD.STRONG.GPU PT, R2, desc[UR38][R4.64], R2 ;  /* 0x00000002040209a8 */ /* 0x002ee800081ee1e6 */
[----:B---3--:R1:W3:Y:S02]  /*22f40*/  SHFL.IDX PT, R2, R2, R0, 0x1f ;  /* 0x00001f0002027589 */ /* 0x0082e400000e0000 */
[----:B-1----:R-:W1:Y:S02]  /*22f50*/  S2R R0, SR_LTMASK ;  /* 0x0000000000007919 */ /* 0x002e640000003900 */
[----:B-1----:R-:W-:-:S06]  /*22f60*/  LOP3.LUT R0, R0, UR4, RZ, 0xc0, !PT ;  /* 0x0000000400007c12 */ /* 0x002fcc000f8ec0ff */
[----:B------:R-:W3:Y:S02]  /*22f70*/  POPC R0, R0 ;  /* 0x0000000000007309 */ /* 0x000ee40000000000 */
[----:B---3--:R-:W-:-:S07]  /*22f80*/  IADD3 R16, R2, UR36, R0 ;  /* 0x0000002402107c10 */ /* 0x008fce000fffe000 */
.L_x_8759:
[----:B------:R-:W-:Y:S05]  /*22f90*/  BSYNC B0 ;  /* 0x0000000000007941 */ /* 0x000fea0003800000 */
.L_x_8758:
        /* <DEDUP_REMOVED lines=12> */
.L_x_8902:
[----:B------:R-:W-:Y:S05]  /*23060*/  BSYNC B1 ;  /* 0x0000000000017941 */ /* 0x000fea0003800000 */
.L_x_8762:
        /* <DEDUP_REMOVED lines=10> */
.L_x_8764:
[----:B------:R-:W3:Y:S01]  /*23110*/  LDL R2, [R1+0x4] ;  /* 0x0000040001027983 */ /* 0x000ee20000100800 */
[----:B------:R-:W-:Y:S01]  /*23120*/  BSSY B1, `(.L_x_8765) ;  /* 0x0000004000017945 */ /* 0x000fe20003800000 */
[----:B---3--:R-:W-:-:S13]  /*23130*/  LOP3.LUT P0, RZ, R2, 0x8, RZ, 0xc0, !PT ;  /* 0x0000000802ff7812 */ /* 0x008fda000780c0ff */
[----:B------:R-:W-:Y:S05]  /*23140*/  @P0 BRA `(.L_x_8766) ;  /* 0x0000000000040947 */ /* 0x000fea0003800000 */
[----:B------:R-:W-:Y:S01]  /*23150*/  BPT.TRAP 0x1 ;  /* 0x000000040000795c */ /* 0x000fe20000300000 */
.L_x_8766:
[----:B------:R-:W-:Y:S05]  /*23160*/  BSYNC B1 ;  /* 0x0000000000017941 */ /* 0x000fea0003800000 */
.L_x_8765:
[----:B-1----:R-:W3:Y:S04]  /*23170*/  LDL.LU R5, [R1+0x18] ;  /* 0x0000180001057983 */ /* 0x002ee80000300800 */
[----:B------:R-:W3:Y:S04]  /*23180*/  LDL.LU R3, [R1+0xc] ;  /* 0x00000c0001037983 */ /* 0x000ee80000300800 */
[----:B------:R-:W4:Y:S04]  /*23190*/  LDL R4, [R1] ;  /* 0x0000000001047983 */ /* 0x000f280000100800 */
        /* <DEDUP_REMOVED lines=8> */
[----:B---3--:R-:W-:-:S02]  /*23220*/  IMAD R3, R3, 0x80, R5 ;  /* 0x0000008003037824 */ /* 0x008fc400078e0205 */
[----:B----4-:R-:W-:-:S04]  /*23230*/  IMAD R2, R2, 0x8000, R4 ;  /* 0x0000800002027824 */ /* 0x010fc800078e0204 */
[----:B------:R-:W-:-:S07]  /*23240*/  VIADD R4, R2, 0x400 ;  /* 0x0000040002047836 */ /* 0x000fce0000000000 */
.L_x_8767:
        /* <DEDUP_REMOVED lines=15> */
.L_x_8768:
        /* <DEDUP_REMOVED lines=10> */
.L_x_8761:
[----:B------:R-:W-:Y:S05]  /*233e0*/  BSYNC B0 ;  /* 0x0000000000007941 */ /* 0x000fea0003800000 */
.L_x_8760:
[----:B-1----:R-:W3:Y:S04]  /*233f0*/  LDL.LU R5, [R1+0x8] ;  /* 0x0000080001057983 */ /* 0x002ee80000300800 */
        /* <DEDUP_REMOVED lines=8> */
.L_x_8685:
[----:B------:R-:W-:Y:S05]  /*23480*/  BSYNC B7 ;  /* 0x0000000000077941 */ /* 0x000fea0003800000 */
.L_x_8683:
        /* <DEDUP_REMOVED lines=9> */
[----:B------:R1:W2:Y:S04]  /*23520*/  LDS.128 R16, [R0+0x288d0] ;  /* 0x0288d00000107984 */ /* 0x0002a80000000c00 */
[----:B------:R1:W-:Y:S01]  /*23530*/  STL [R1], R0 ;  /* 0x0000000001007387 */ /* 0x0003e20000100800 */
[----:B------:R-:W-:Y:S06]  /*23540*/  BAR.ARV 0x4, 0x180 ;  /* 0x0106000000007b1d */ /* 0x000fec0000002000 */
[----:B------:R-:W-:Y:S05]  /*23550*/  BRA `(.L_x_8770) ;  /* 0x0000000800d87947 */ /* 0x000fea0003800000 */
.L_x_8769:
        /* <DEDUP_REMOVED lines=8> */
[----:B------:R-:W1:Y:S02]  /*235e0*/  @!P0 LDC.64 R2, c[0x0][0xc80] ;  /* 0x00032000ff028b82 */ /* 0x000e640000000a00 */
[----:B-1----:R-:W-:-:S06]  /*235f0*/  @!P0 IMAD.WIDE R2, R0, 0x4, R2 ;  /* 0x0000000400028825 */ /* 0x002fcc00078e0202 */
[----:B------:R1:W2:Y:S01]  /*23600*/  @!P0 LDG.E R3, desc[UR38][R2.64] ;  /* 0x0000002602038981 */ /* 0x0002a2000c1e1900 */
[C---:B------:R-:W-:Y:S02]  /*23610*/  ISETP.GE.U32.AND P1, PT, R6.reuse, 0x4, PT ;  /* 0x000000040600780c */ /* 0x040fe40003f26070 */
[C---:B------:R-:W-:Y:S01]  /*23620*/  ISETP.GE.U32.AND P2, PT, R6.reuse, 0x8, PT ;  /* 0x000000080600780c */ /* 0x040fe20003f46070 */
[----:B------:R-:W-:Y:S01]  /*23630*/  SHFL.IDX PT, R0, R16, RZ, 0x1f ;  /* 0x00001fff10007589 */ /* 0x000fe200000e0000 */
[C---:B------:R-:W-:Y:S01]  /*23640*/  ISETP.GE.U32.AND P3, PT, R6.reuse, 0x10, PT ;  /* 0x000000100600780c */ /* 0x040fe20003f66070 */
[----:B-1----:R-:W-:Y:S02]  /*23650*/  IMAD.MOV.U32 R2, RZ, RZ, RZ ;  /* 0x000000ffff027224 */ /* 0x002fe400078e00ff */
[----:B--2---:R-:W-:Y:S01]  /*23660*/  @!P0 IMAD.MOV.U32 R2, RZ, RZ, R3 ;  /* 0x000000ffff028224 */ /* 0x004fe200078e0003 */
[----:B------:R-:W-:-:S04]  /*23670*/  ISETP.GE.U32.AND P0, PT, R6, 0x2, PT ;  /* 0x000000020600780c */ /* 0x000fc80003f06070 */
[----:B------:R-:W1:Y:S02]  /*23680*/  SHFL.UP PT, R3, R2, 0x1, RZ ;  /* 0x0420000002037989 */ /* 0x000e6400000e00ff */
[----:B-1----:R-:W-:-:S05]  /*23690*/  SEL R5, R3, RZ, P4 ;  /* 0x000000ff03057207 */ /* 0x002fca0002000000 */
[----:B------:R-:W-:Y:S02]  /*236a0*/  IMAD.IADD R3, R2, 0x1, R5 ;  /* 0x0000000102037824 */ /* 0x000fe400078e0205 */
[----:B------:R-:W-:Y:S04]  /*236b0*/  SHFL.IDX PT, R5, R16, 0x1, 0x1f ;  /* 0x00201f0010057f89 */ /* 0x000fe800000e0000 */
        /* <DEDUP_REMOVED lines=13> */
.L_x_8912:
[----:B------:R-:W-:Y:S02]  /*23790*/  ULDC UR4, c[0x0][0xc38] ;  /* 0x00030e0000047ab9 */ /* 0x000fe40000000800 */
[----:B------:R-:W-:-:S04]  /*237a0*/  IMAD.U32 R4, RZ, RZ, UR4 ;  /* 0x00000004ff047e24 */ /* 0x000fc8000f8e00ff */
[----:B--2---:R-:W-:-:S04]  /*237b0*/  IMAD R16, R16, R4, RZ ;  /* 0x0000000410107224 */ /* 0x004fc800078e02ff */
[----:B------:R-:W-:-:S05]  /*237c0*/  IMAD.IADD R5, R5, 0x1, R16 ;  /* 0x0000000105057824 */ /* 0x000fca00078e0210 */
[----:B------:R-:W-:-:S13]  /*237d0*/  ISETP.GT.AND P4, PT, R5, R0, PT ;  /* 0x000000000500720c */ /* 0x000fda0003f84270 */
[----:B------:R-:W-:Y:S05]  /*237e0*/  @P4 BRA `(.L_x_8772) ;  /* 0x0000000000a04947 */ /* 0x000fea0003800000 */
.L_x_8777:
[----:B------:R-:W2:Y:S01]  /*237f0*/  LDC R2, c[0x0][0xc3c] ;  /* 0x00030f00ff027b82 */ /* 0x000ea20000000800 */
[----:B------:R-:W-:-:S05]  /*23800*/  VIADD R19, R19, 0x1f ;  /* 0x0000001f13137836 */ /* 0x000fca0000000000 */
[----:B--2---:R-:W-:-:S13]  /*23810*/  ISETP.GE.AND P4, PT, R19, R2, PT ;  /* 0x000000021300720c */ /* 0x004fda0003f86270 */
[----:B------:R-:W-:Y:S05]  /*23820*/  @P4 BRA `(.L_x_8773) ;  /* 0x0000000400dc4947 */ /* 0x000fea0003800000 */
[----:B-1----:R-:W2:Y:S01]  /*23830*/  LDL R3, [R1+0x28] ;  /* 0x0000280001037983 */ /* 0x002ea20000100800 */
[----:B------:R-:W-:Y:S01]  /*23840*/  BSSY B0, `(.L_x_8774) ;  /* 0x0000008000007945 */ /* 0x000fe20003800000 */
[----:B--2---:R-:W-:-:S05]  /*23850*/  IMAD.IADD R4, R19, 0x1, R3 ;  /* 0x0000000113047824 */ /* 0x004fca00078e0203 */
[----:B------:R-:W-:Y:S01]  /*23860*/  ISETP.GE.OR P4, PT, R4, R2, !P5 ;  /* 0x000000020400720c */ /* 0x000fe20006f86670 */
[----:B------:R-:W-:-:S12]  /*23870*/  IMAD.MOV.U32 R2, RZ, RZ, RZ ;  /* 0x000000ffff027224 */ /* 0x000fd800078e00ff */
[----:B------:R-:W-:Y:S05]  /*23880*/  @P4 BRA `(.L_x_8775) ;  /* 0x00000000000c4947 */ /* 0x000fea0003800000 */
[----:B------:R-:W1:Y:S02]  /*23890*/  LDC.64 R2, c[0x0][0xc80] ;  /* 0x00032000ff027b82 */ /* 0x000e640000000a00 */
[----:B-1----:R-:W-:-:S06]  /*238a0*/  IMAD.WIDE R2, R4, 0x4, R2 ;  /* 0x0000000404027825 */ /* 0x002fcc00078e0202 */
[----:B------:R1:W5:Y:S02]  /*238b0*/  LDG.E R2, desc[UR38][R2.64] ;  /* 0x0000002602027981 */ /* 0x000364000c1e1900 */
.L_x_8775:
[----:B------:R-:W-:Y:S05]  /*238c0*/  BSYNC B0 ;  /* 0x0000000000007941 */ /* 0x000fea0003800000 */
.L_x_8774:
[----:B------:R-:W-:-:S03]  /*238d0*/  UMOV UR4, 0xffffffff ;  /* 0xffffffff00047882 */ /* 0x000fc60000000000 */
[----:B------:R-:W-:Y:S05]  /*238e0*/  BRA.DIV UR4, `(.L_x_8776) ;  /* 0x0000003e04807947 */ /* 0x000fea000b800000 */
[----:B------:R-:W2:Y:S04]  /*238f0*/  LDL R4, [R1+0x4] ;  /* 0x0000040001047983 */ /* 0x000ea80000100800 */
[----:B-1---5:R-:W1:Y:S01]  /*23900*/  SHFL.UP PT, R3, R2, 0x1, RZ ;  /* 0x0420000002037989 */ /* 0x022e6200000e00ff */
[----:B--2---:R-:W-:-:S04]  /*23910*/  LOP3.LUT P4, RZ, R4, 0x1, RZ, 0xc0, !PT ;  /* 0x0000000104ff7812 */ /* 0x004fc8000788c0ff */
        /* <DEDUP_REMOVED lines=14> */
[----:B------:R1:W2:Y:S02]  /*23a00*/  SHFL.IDX PT, R16, R3, 0x1f, 0x1f ;  /* 0x03e01f0003107f89 */ /* 0x0002a400000e0000 */
.L_x_8920:
[----:B------:R-:W-:Y:S02]  /*23a10*/  ULDC UR4, c[0x0][0xc38] ;  /* 0x00030e0000047ab9 */ /* 0x000fe40000000800 */
[----:B------:R-:W-:-:S04]  /*23a20*/  IMAD.U32 R4, RZ, RZ, UR4 ;  /* 0x00000004ff047e24 */ /* 0x000fc8000f8e00ff */
[----:B--2---:R-:W-:-:S04]  /*23a30*/  IMAD R16, R16, R4, RZ ;  /* 0x0000000410107224 */ /* 0x004fc800078e02ff */
[----:B------:R-:W-:-:S05]  /*23a40*/  IMAD.IADD R5, R16, 0x1, R5 ;  /* 0x0000000110057824 */ /* 0x000fca00078e0205 */
[----:B------:R-:W-:-:S13]  /*23a50*/  ISETP.GT.AND P4, PT, R5, R0, PT ;  /* 0x000000000500720c */ /* 0x000fda0003f84270 */
[----:B------:R-:W-:Y:S05]  /*23a60*/  @!P4 BRA `(.L_x_8777) ;  /* 0xfffffffc0060c947 */ /* 0x000fea000383ffff */
.L_x_8772:
        /* <DEDUP_REMOVED lines=8> */
.L_x_8924:
[----:B------:R-:W-:Y:S01]  /*23af0*/  ISETP.NE.AND P0, PT, R6, RZ, PT ;  /* 0x000000ff0600720c */ /* 0x000fe20003f05270 */
[----:B------:R-:W-:-:S12]  /*23b00*/  IMAD.MOV.U32 R6, RZ, RZ, RZ ;  /* 0x000000ffff067224 */ /* 0x000fd800078e00ff */
[----:B------:R-:W-:Y:S05]  /*23b10*/  @!P0 BRA `(.L_x_8779) ;  /* 0x0000000000148947 */ /* 0x000fea0003800000 */
[----:B------:R-:W-:Y:S01]  /*23b20*/  UMOV UR4, 0xffffffff ;  /* 0xffffffff00047882 */ /* 0x000fe20000000000 */
[----:B------:R-:W-:Y:S02]  /*23b30*/  VIADD R12, R5, 0xffffffff ;  /* 0xffffffff050c7836 */ /* 0x000fe40000000000 */
[----:B------:R-:W-:Y:S05]  /*23b40*/  BRA.DIV UR4, `(.L_x_8780) ;  /* 0x0000004204107947 */ /* 0x000fea000b800000 */
[----:B-1----:R1:W4:Y:S02]  /*23b50*/  SHFL.IDX PT, R3, R3, R12, 0x1f ;  /* 0x00001f0c03037589 */ /* 0x00232400000e0000 */
.L_x_8927:
[----:B----4-:R-:W-:-:S07]  /*23b60*/  IMAD.MOV.U32 R6, RZ, RZ, R3 ;  /* 0x000000ffff067224 */ /* 0x010fce00078e0003 */
.L_x_8779:
[----:B-12---:R-:W1:Y:S01]  /*23b70*/  LDC.64 R2, c[0x0][0xc90] ;  /* 0x00032400ff027b82 */ /* 0x006e620000000a00 */
[----:B------:R-:W-:-:S04]  /*23b80*/  IMAD.IADD R19, R5, 0x1, R19 ;  /* 0x0000000105137824 */ /* 0x000fc800078e0213 */
[----:B-1----:R-:W-:-:S05]  /*23b90*/  IMAD.WIDE R2, R19, 0x4, R2 ;  /* 0x0000000413027825 */ /* 0x002fca00078e0202 */
[----:B------:R-:W3:Y:S01]  /*23ba0*/  LDG.E R7, desc[UR38][R2.64] ;  /* 0x0000002602077981 */ /* 0x000ee2000c1e1900 */
[----:B------:R-:W-:-:S04]  /*23bb0*/  IMAD R16, R6, R4, R16 ;  /* 0x0000000406107224 */ /* 0x000fc800078e0210 */
[----:B------:R-:W-:Y:S02]  /*23bc0*/  IMAD.IADD R0, R0, 0x1, -R16 ;  /* 0x0000000100007824 */ /* 0x000fe400078e0a10 */
[----:B---3--:R-:W-:-:S05]  /*23bd0*/  IMAD R5, R17, R7, RZ ;  /* 0x0000000711057224 */ /* 0x008fca00078e02ff */
[----:B-----5:R-:W-:-:S04]  /*23be0*/  IABS R8, R5 ;  /* 0x0000000500087213 */ /* 0x020fc80000000000 */
[----:B------:R-:W1:Y:S08]  /*23bf0*/  I2F.RP R2, R8 ;  /* 0x0000000800027306 */ /* 0x000e700000209400 */
        /* <DEDUP_REMOVED lines=58> */
.L_x_8773:
[----:B------:R-:W-:Y:S01]  /*23fa0*/  UMOV UR4, URZ ;  /* 0x0000003f00047c82 */ /* 0x000fe20008000000 */
[----:B------:R-:W-:Y:S01]  /*23fb0*/  UMOV UR5, URZ ;  /* 0x0000003f00057c82 */ /* 0x000fe20008000000 */
[----:B------:R-:W-:Y:S01]  /*23fc0*/  ULDC UR6, c[0x0][0xc3c] ;  /* 0x00030f0000067ab9 */ /* 0x000fe20000000800 */
[----:B------:R-:W-:Y:S01]  /*23fd0*/  MOV R16, R0 ;  /* 0x0000000000107202 */ /* 0x000fe20000000f00 */
[----:B------:R-:W-:Y:S02]  /*23fe0*/  IMAD.U32 R17, RZ, RZ, UR4 ;  /* 0x00000004ff117e24 */ /* 0x000fe4000f8e00ff */
[----:B------:R-:W-:Y:S02]  /*23ff0*/  IMAD.U32 R18, RZ, RZ, UR5 ;  /* 0x00000005ff127e24 */ /* 0x000fe4000f8e00ff */
[----:B------:R-:W-:-:S07]  /*24000*/  IMAD.U32 R19, RZ, RZ, UR6 ;  /* 0x00000006ff137e24 */ /* 0x000fce000f8e00ff */
.L_x_8781:
[----:B------:R-:W2:Y:S04]  /*24010*/  LDL R0, [R1+0x28] ;  /* 0x0000280001007983 */ /* 0x000ea80000100800 */
[----:B-1----:R3:W4:Y:S01]  /*24020*/  LDL R3, [R1] ;  /* 0x0000000001037983 */ /* 0x0027220000100800 */
        /* <DEDUP_REMOVED lines=9> */
.L_x_8770:
[----:B------:R-:W-:Y:S02]  /*240c0*/  ULDC UR4, c[0x0][0xc3c] ;  /* 0x00030f0000047ab9 */ /* 0x000fe40000000800 */
[----:B--2---:R-:W-:-:S13]  /*240d0*/  ISETP.GE.AND P0, PT, R19, UR4, PT ;  /* 0x0000000413007c0c */ /* 0x004fda000bf06270 */
[----:B------:R-:W-:Y:S05]  /*240e0*/  @!P0 BRA `(.L_x_8782) ;  /* 0xffffff9400488947 */ /* 0x000fea000383ffff */
[----:B------:R-:W-:Y:S05]  /*240f0*/  BSYNC B8 ;  /* 0x0000000000087941 */ /* 0x000fea0003800000 */
.L_x_8627:
[----:B-1----:R-:W2:Y:S01]  /*24100*/  LDL.LU R0, [R1+0x54] ;  /* 0x0000540001007983 */ /* 0x002ea20000300800 */
[----:B------:R-:W-:Y:S01]  /*24110*/  BSSY B0, `(.L_x_8783) ;  /* 0x000000b000007945 */ /* 0x000fe20003800000 */
[----:B------:R-:W1:Y:S01]  /*24120*/  S2R R5, SR_CgaCtaId ;  /* 0x0000000000057919 */ /* 0x000e620000008800 */
[----:B--2---:R-:W-:-:S05]  /*24130*/  VIADD R0, R0, 0x1 ;  /* 0x0000000100007836 */ /* 0x004fca0000000000 */
[----:B0-----:R-:W-:-:S04]  /*24140*/  LEA.HI R2, R0, R0, RZ, 0x1 ;  /* 0x0000000000027211 */ /* 0x001fc800078f08ff */
[----:B---3--:R-:W-:-:S05]  /*24150*/  LOP3.LUT R3, R2, 0xfffffffe, RZ, 0xc0, !PT ;  /* 0xfffffffe02037812 */ /* 0x008fca00078ec0ff */
[----:B------:R-:W-:Y:S01]  /*24160*/  IMAD.IADD R3, R0, 0x1, -R3 ;  /* 0x0000000100037824 */ /* 0x000fe200078e0a03 */
[----:B------:R-:W-:-:S04]  /*24170*/  MOV R0, 0x400 ;  /* 0x0000040000007802 */ /* 0x000fc80000000f00 */
[----:B-1----:R-:W-:Y:S02]  /*24180*/  LEA R0, R5, R0, 0x18 ;  /* 0x0000000005007211 */ /* 0x002fe400078ec0ff */
[----:B------:R-:W-:-:S04]  /*24190*/  SHF.L.U32 R3, R3, 0x1f, RZ ;  /* 0x0000001f03037819 */ /* 0x000fc800000006ff */
[----:B------:R-:W0:Y:S02]  /*241a0*/  SYNCS.PHASECHK.TRANS64.TRYWAIT P0, [R0+URZ+0x28820], R3 ;  /* 0x02882003000075a7 */ /* 0x000e24000800017f */
[----:B0-----:R-:W-:Y:S05]  /*241b0*/  @!P0 BRA `(.L_x_8784) ;  /* 0x00000038009c8947 */ /* 0x001fea0003800000 */
.L_x_8928:
[----:B------:R-:W-:Y:S05]  /*241c0*/  BSYNC B0 ;  /* 0x0000000000007941 */ /* 0x000fea0003800000 */
.L_x_8783:
[----:B------:R-:W-:-:S03]  /*241d0*/  UMOV UR4, 0xffffffff ;  /* 0xffffffff00047882 */ /* 0x000fc60000000000 */
[----:B------:R-:W-:Y:S05]  /*241e0*/  BRA.DIV UR4, `(.L_x_8785) ;  /* 0x0000003a04a47947 */ /* 0x000fea000b800000 */
[----:B------:R-:W1:Y:S02]  /*241f0*/  S2R R2, SR_TID.X ;  /* 0x0000000000027919 */ /* 0x000e640000002100 */
[----:B-1----:R-:W-:-:S04]  /*24200*/  SHF.R.U32.HI R2, RZ, 0x5, R2 ;  /* 0x00000005ff027819 */ /* 0x002fc80000011602 */
[----:B------:R-:W-:-:S05]  /*24210*/  LOP3.LUT R2, R2, 0x3, RZ, 0xc0, !PT ;  /* 0x0000000302027812 */ /* 0x000fca00078ec0ff */
[----:B------:R1:W2:Y:S02]  /*24220*/  SHFL.IDX PT, R14, R2, RZ, 0x1f ;  /* 0x00001fff020e7589 */ /* 0x0002a400000e0000 */
.L_x_8931:
[----:B--2---:R-:W-:-:S13]  /*24230*/  ISETP.NE.AND P0, PT, R14, RZ, PT ;  /* 0x000000ff0e00720c */ /* 0x004fda0003f05270 */
[----:B------:R-:W-:Y:S05]  /*24240*/  @P0 BRA `(.L_x_8355) ;  /* 0x0000000000940947 */ /* 0x000fea0003800000 */
[----:B------:R-:W-:-:S03]  /*24250*/  UMOV UR4, 0xffffffff ;  /* 0xffffffff00047882 */ /* 0x000fc60000000000 */
[----:B------:R-:W-:Y:S05]  /*24260*/  BRA.DIV UR4, `(.L_x_8786) ;  /* 0x0000003a04b87947 */ /* 0x000fea000b800000 */
[----:B------:R-:W-:-:S13]  /*24270*/  ELECT P6, URZ, PT ;  /* 0x00000000003f782f */ /* 0x000fda00038c0000 */
.L_x_8934:
[----:B------:R-:W-:Y:S05]  /*24280*/  @!P6 BRA `(.L_x_8355) ;  /* 0x000000000084e947 */ /* 0x000fea0003800000 */
[----:B-1----:R-:W2:Y:S02]  /*24290*/  LDL.LU R2, [R1+0x50] ;  /* 0x0000500001027983 */ /* 0x002ea40000300800 */
[----:B--2---:R-:W-:-:S04]  /*242a0*/  LOP3.LUT R2, R2, 0x2, RZ, 0xfc, !PT ;  /* 0x0000000202027812 */ /* 0x004fc800078efcff */
[----:B------:R-:W-:-:S13]  /*242b0*/  ISETP.NE.AND P2, PT, R2, 0x3, PT ;  /* 0x000000030200780c */ /* 0x000fda0003f45270 */
[----:B------:R-:W-:Y:S05]  /*242c0*/  @!P2 BRA `(.L_x_8787) ;  /* 0x000000000004a947 */ /* 0x000fea0003800000 */
[----:B------:R-:W-:Y:S01]  /*242d0*/  BPT.TRAP 0x1 ;  /* 0x000000040000795c */ /* 0x000fe20000300000 */
.L_x_8787:
[----:B0-----:R-:W2:Y:S04]  /*242e0*/  LDL R3, [R1+0x8] ;  /* 0x0000080001037983 */ /* 0x001ea80000100800 */
[----:B------:R-:W3:Y:S01]  /*242f0*/  LDL.LU R7, [R1+0x14] ;  /* 0x0000140001077983 */ /* 0x000ee20000300800 */
        /* <DEDUP_REMOVED lines=12> */
.L_x_8935:
[----:B------:R-:W1:Y:S02]  /*243c0*/  SYNCS.PHASECHK.TRANS64.TRYWAIT P0, [R7+URZ], R2 ;  /* 0x00000002070075a7 */ /* 0x000e64000800017f */
[----:B-1----:R-:W-:Y:S05]  /*243d0*/  @!P0 BRA `(.L_x_8789) ;  /* 0x0000003800908947 */ /* 0x002fea0003800000 */
.L_x_8936:
[----:B------:R-:W-:Y:S05]  /*243e0*/  @!P2 BRA `(.L_x_8790) ;  /* 0x000000000004a947 */ /* 0x000fea0003800000 */
[----:B------:R-:W-:Y:S01]  /*243f0*/  BPT.TRAP 0x1 ;  /* 0x000000040000795c */ /* 0x000fe20000300000 */
.L_x_8790:
[----:B------:R-:W2:Y:S01]  /*24400*/  LDL.LU R4, [R1+0x8] ;  /* 0x0000080001047983 */ /* 0x000ea20000300800 */
[----:B------:R-:W-:-:S04]  /*24410*/  VIADD R0, R0, 0x28860 ;  /* 0x0002886000007836 */ /* 0x000fc80000000000 */
[----:B--2---:R-:W-:-:S04]  /*24420*/  IMAD R4, R4, 0x8, R0 ;  /* 0x0000000804047824 */ /* 0x004fc800078e0200 */
[----:B------:R-:W2:Y:S02]  /*24430*/  SYNCS.PHASECHK.TRANS64.TRYWAIT P0, [R4+URZ], R5 ;  /* 0x00000005040075a7 */ /* 0x000ea4000800017f */
[----:B--2---:R-:W-:Y:S05]  /*24440*/  @!P0 BRA `(.L_x_8791) ;  /* 0x0000003800888947 */ /* 0x004fea0003800000 */
.L_x_8937:
[----:B------:R-:W-:-:S07]  /*24450*/  IMAD R3, R3, 0x8, R0 ;  /* 0x0000000803037824 */ /* 0x000fce00078e0200 */
.L_x_8792:
[----:B---3--:R3:W4:Y:S02]  /*24460*/  SYNCS.PHASECHK.TRANS64.TRYWAIT P0, [R3+URZ], R2 ;  /* 0x00000002030075a7 */ /* 0x008724000800017f */
[----:B----4-:R-:W-:Y:S05]  /*24470*/  @!P0 NANOSLEEP.SYNCS 0x989680 ;  /* 0x009896800000895d */ /* 0x010fea0003900000 */
[----:B------:R-:W4:Y:S02]  /*24480*/  @!P0 SYNCS.PHASECHK.TRANS64 P0, [R3+URZ], R2 ;  /* 0x00000002030085a7 */ /* 0x000f24000800007f */
[----:B----4-:R-:W-:Y:S05]  /*24490*/  @!P0 BRA `(.L_x_8792) ;  /* 0xfffffffc00f08947 */ /* 0x010fea000383ffff */
.L_x_8355:
[----:B------:R-:W-:Y:S05]  /*244a0*/  BSYNC B9 ;  /* 0x0000000000097941 */ /* 0x000fea0003800000 */
.L_x_8352:
[----:B------:R-:W-:Y:S05]  /*244b0*/  EXIT ;  /* 0x000000000000794d */ /* 0x000fea0003800000 */
.L_x_8385:
[----:B0-----:R0:W1:Y:S02]  /*244c0*/  SYNCS.PHASECHK.TRANS64.TRYWAIT P6, [R106+URZ+0x28890], R119 ;  /* 0x028890776a0075a7 */ /* 0x00106400080c017f */
[----:B-1----:R-:W-:Y:S05]  /*244d0*/  @!P6 NANOSLEEP.SYNCS 0x989680 ;  /* 0x009896800000e95d */ /* 0x002fea0003900000 */
[----:B------:R-:W1:Y:S02]  /*244e0*/  @!P6 SYNCS.PHASECHK.TRANS64 P6, [R106+URZ+0x28890], R119 ;  /* 0x028890776a00e5a7 */ /* 0x000e6400080c007f */
[----:B-1----:R-:W-:Y:S05]  /*244f0*/  @!P6 BRA `(.L_x_8385) ;  /* 0xfffffffc00f0e947 */ /* 0x002fea000383ffff */
[----:B------:R-:W-:Y:S05]  /*24500*/  BRA `(.L_x_8793) ;  /* 0xfffffdec00bc7947 */ /* 0x000fea000383ffff */
.L_x_8421:
[----:B0-----:R0:W1:Y:S02]  /*24510*/  SYNCS.PHASECHK.TRANS64.TRYWAIT P4, [R106+URZ+0x28890], R119 ;  /* 0x028890776a0075a7 */ /* 0x001064000808017f */
[----:B-1----:R-:W-:Y:S05]  /*24520*/  @!P4 NANOSLEEP.SYNCS 0x989680 ;  /* 0x009896800000c95d */ /* 0x002fea0003900000 */
[----:B------:R-:W1:Y:S02]  /*24530*/  @!P4 SYNCS.PHASECHK.TRANS64 P4, [R106+URZ+0x28890], R119 ;  /* 0x028890776a00c5a7 */ /* 0x000e64000808007f */
[----:B-1----:R-:W-:Y:S05]  /*24540*/  @!P4 BRA `(.L_x_8421) ;  /* 0xfffffffc00f0c947 */ /* 0x002fea000383ffff */
[----:B------:R-:W-:Y:S05]  /*24550*/  BRA `(.L_x_8794) ;  /* 0xfffffe1400187947 */ /* 0x000fea000383ffff */
.L_x_8438:
[----:B0-----:R0:W1:Y:S02]  /*24560*/  SYNCS.PHASECHK.TRANS64.TRYWAIT P3, [R106+URZ+0x28890], R119 ;  /* 0x028890776a0075a7 */ /* 0x001064000806017f */
[----:B-1----:R-:W-:Y:S05]  /*24570*/  @!P3 NANOSLEEP.SYNCS 0x989680 ;  /* 0x009896800000b95d */ /* 0x002fea0003900000 */
[----:B------:R-:W1:Y:S02]  /*24580*/  @!P3 SYNCS.PHASECHK.TRANS64 P3, [R106+URZ+0x28890], R119 ;  /* 0x028890776a00b5a7 */ /* 0x000e64000806007f */
[----:B-1----:R-:W-:Y:S05]  /*24590*/  @!P3 BRA `(.L_x_8438) ;  /* 0xfffffffc00f0b947 */ /* 0x002fea000383ffff */
[----:B------:R-:W-:Y:S05]  /*245a0*/  BRA `(.L_x_8795) ;  /* 0xfffffe3400407947 */ /* 0x000fea000383ffff */
.L_x_8448:
[----:B--2---:R2:W3:Y:S02]  /*245b0*/  SYNCS.PHASECHK.TRANS64.TRYWAIT P0, [R106+URZ+0x288b0], R119 ;  /* 0x0288b0776a0075a7 */ /* 0x0044e4000800017f */
[----:B---3--:R-:W-:Y:S05]  /*245c0*/  @!P0 NANOSLEEP.SYNCS 0x989680 ;  /* 0x009896800000895d */ /* 0x008fea0003900000 */
[----:B------:R-:W3:Y:S02]  /*245d0*/  @!P0 SYNCS.PHASECHK.TRANS64 P0, [R106+URZ+0x288b0], R119 ;  /* 0x0288b0776a0085a7 */ /* 0x000ee4000800007f */
[----:B---3--:R-:W-:Y:S05]  /*245e0*/  @!P0 BRA `(.L_x_8448) ;  /* 0xfffffffc00f08947 */ /* 0x008fea000383ffff */
[----:B------:R-:W-:Y:S05]  /*245f0*/  BRA `(.L_x_8796) ;  /* 0xfffffe3800dc7947 */ /* 0x000fea000383ffff */
.L_x_8468:
[----:B------:R-:W-:Y:S01]  /*24600*/  BSSY B0, `(.L_x_8797) ;  /* 0x0000008000007945 */ /* 0x000fe20003800000 */
[----:B------:R-:W-:Y:S01]  /*24610*/  IMAD.MOV.U32 R13, RZ, RZ, R222 ;  /* 0x000000ffff0d7224 */ /* 0x000fe200078e00de */
[----:B------:R-:W-:Y:S01]  /*24620*/  MOV R15, 0xffffffff ;  /* 0xffffffff000f7802 */ /* 0x000fe20000000f00 */
[----:B------:R-:W-:Y:S02]  /*24630*/  IMAD.MOV.U32 R12, RZ, RZ, RZ ;  /* 0x000000ffff0c7224 */ /* 0x000fe400078e00ff */
[----:B------:R-:W-:-:S07]  /*24640*/  IMAD.MOV.U32 R11, RZ, RZ, 0x1f ;  /* 0x0000001fff0b7424 */ /* 0x000fce00078e00ff */
[----:B-----5:R-:W-:Y:S05]  /*24650*/  WARPSYNC.COLLECTIVE R15, `(.L_x_8798) ;  /* 0x000000000f087348 */ /* 0x020fea0003c00000 */
[----:B------:R0:W1:Y:S02]  /*24660*/  SHFL.IDX P6, R14, R13, R12, R11 ;  /* 0x0000000c0d0e7389 */ /* 0x00006400000c000b */
[----:B01---5:R-:W-:Y:S01]  /*24670*/  ENDCOLLECTIVE ;  /* 0x000000000000791b */ /* 0x023fe20003800000 */
.L_x_8798:
[----:B------:R-:W-:Y:S05]  /*24680*/  BSYNC B0 ;  /* 0x0000000000007941 */ /* 0x000fea0003800000 */
.L_x_8797:
[----:B------:R-:W-:Y:S01]  /*24690*/  IMAD.MOV.U32 R194, RZ, RZ, R14 ;  /* 0x000000ffffc27224 */ /* 0x000fe200078e000e */
[----:B------:R-:W-:Y:S06]  /*246a0*/  BRA `(.L_x_8799) ;  /* 0xfffffe4800147947 */ /* 0x000fec000383ffff */
.L_x_8478:
[----:B------:R-:W-:Y:S01]  /*246b0*/  BSSY B1, `(.L_x_8800) ;  /* 0x0000008000017945 */ /* 0x000fe20003800000 */
[----:B------:R-:W-:Y:S02]  /*246c0*/  IMAD.MOV.U32 R13, RZ, RZ, R6 ;  /* 0x000000ffff0d7224 */ /* 0x000fe400078e0006 */
[----:B------:R-:W-:Y:S02]  /*246d0*/  IMAD.MOV.U32 R12, RZ, RZ, RZ ;  /* 0x000000ffff0c7224 */ /* 0x000fe400078e00ff */
[----:B------:R-:W-:Y:S02]  /*246e0*/  IMAD.MOV.U32 R11, RZ, RZ, 0x181f ;  /* 0x0000181fff0b7424 */ /* 0x000fe400078e00ff */
[----:B------:R-:W-:-:S07]  /*246f0*/  IMAD.MOV.U32 R15, RZ, RZ, -0x1 ;  /* 0xffffffffff0f7424 */ /* 0x000fce00078e00ff */
[----:B0-----:R-:W-:Y:S05]  /*24700*/  WARPSYNC.COLLECTIVE R15, `(.L_x_8801) ;  /* 0x000000000f087348 */ /* 0x001fea0003c00000 */
[----:B------:R1:W2:Y:S02]  /*24710*/  SHFL.IDX P6, R14, R13, R12, R11 ;  /* 0x0000000c0d0e7389 */ /* 0x0002a400000c000b */
[----:B012---:R-:W-:Y:S01]  /*24720*/  ENDCOLLECTIVE ;  /* 0x000000000000791b */ /* 0x007fe20003800000 */
.L_x_8801:
[----:B------:R-:W-:Y:S05]  /*24730*/  BSYNC B1 ;  /* 0x0000000000017941 */ /* 0x000fea0003800000 */
.L_x_8800:
        /* <DEDUP_REMOVED lines=8> */
.L_x_8802:
[----:B------:R-:W-:Y:S02]  /*247c0*/  IMAD.MOV.U32 R13, RZ, RZ, R8 ;  /* 0x000000ffff0d7224 */ /* 0x000fe400078e0008 */
[----:B------:R-:W-:-:S07]  /*247d0*/  IMAD.MOV.U32 R3, RZ, RZ, R14 ;  /* 0x000000ffff037224 */ /* 0x000fce00078e000e */
[----:B------:R-:W-:Y:S05]  /*247e0*/  WARPSYNC.COLLECTIVE R15, `(.L_x_8803) ;  /* 0x000000000f087348 */ /* 0x000fea0003c00000 */
[----:B------:R0:W1:Y:S02]  /*247f0*/  SHFL.IDX P6, R14, R13, R12, R11 ;  /* 0x0000000c0d0e7389 */ /* 0x00006400000c000b */
[----:B01----:R-:W-:Y:S01]  /*24800*/  ENDCOLLECTIVE ;  /* 0x000000000000791b */ /* 0x003fe20003800000 */
.L_x_8803:
[----:B------:R-:W-:Y:S02]  /*24810*/  IMAD.MOV.U32 R13, RZ, RZ, R7 ;  /* 0x000000ffff0d7224 */ /* 0x000fe400078e0007 */
[----:B------:R-:W-:-:S07]  /*24820*/  IMAD.MOV.U32 R4, RZ, RZ, R14 ;  /* 0x000000ffff047224 */ /* 0x000fce00078e000e */
[----:B------:R-:W-:Y:S05]  /*24830*/  WARPSYNC.COLLECTIVE R15, `(.L_x_8804) ;  /* 0x000000000f087348 */ /* 0x000fea0003c00000 */
[----:B------:R0:W1:Y:S02]  /*24840*/  SHFL.IDX P6, R14, R13, R12, R11 ;  /* 0x0000000c0d0e7389 */ /* 0x00006400000c000b */
[----:B01----:R-:W-:Y:S01]  /*24850*/  ENDCOLLECTIVE ;  /* 0x000000000000791b */ /* 0x003fe20003800000 */
.L_x_8804:
[----:B------:R-:W-:Y:S05]  /*24860*/  BRA `(.L_x_8805) ;  /* 0xfffffe4c00607947 */ /* 0x000fea000383ffff */
.L_x_8481:
[----:B------:R-:W-:Y:S01]  /*24870*/  BSSY B1, `(.L_x_8806) ;  /* 0x0000008000017945 */ /* 0x000fe20003800000 */
[----:B0-----:R-:W-:Y:S01]  /*24880*/  IMAD.MOV.U32 R13, RZ, RZ, R6 ;  /* 0x000000ffff0d7224 */ /* 0x001fe200078e0006 */
[----:B------:R-:W-:Y:S01]  /*24890*/  MOV R12, 0x1 ;  /* 0x00000001000c7802 */ /* 0x000fe20000000f00 */
[----:B------:R-:W-:Y:S02]  /*248a0*/  IMAD.MOV.U32 R11, RZ, RZ, 0x181f ;  /* 0x0000181fff0b7424 */ /* 0x000fe400078e00ff */
[----:B------:R-:W-:-:S07]  /*248b0*/  IMAD.MOV.U32 R15, RZ, RZ, -0x1 ;  /* 0xffffffffff0f7424 */ /* 0x000fce00078e00ff */
[----:B-1----:R-:W-:Y:S05]  /*248c0*/  WARPSYNC.COLLECTIVE R15, `(.L_x_8807) ;  /* 0x000000000f087348 */ /* 0x002fea0003c00000 */
[----:B------:R0:W2:Y:S02]  /*248d0*/  SHFL.IDX P6, R14, R13, R12, R11 ;  /* 0x0000000c0d0e7389 */ /* 0x0000a400000c000b */
[----:B012---:R-:W-:Y:S01]  /*248e0*/  ENDCOLLECTIVE ;  /* 0x000000000000791b */ /* 0x007fe20003800000 */
.L_x_8807:
[----:B------:R-:W-:Y:S05]  /*248f0*/  BSYNC B1 ;  /* 0x0000000000017941 */ /* 0x000fea0003800000 */
.L_x_8806:
        /* <DEDUP_REMOVED lines=8> */
.L_x_8808:
[----:B------:R-:W-:Y:S02]  /*24980*/  IMAD.MOV.U32 R13, RZ, RZ, R8 ;  /* 0x000000ffff0d7224 */ /* 0x000fe400078e0008 */
[----:B------:R-:W-:-:S07]  /*24990*/  IMAD.MOV.U32 R3, RZ, RZ, R14 ;  /* 0x000000ffff037224 */ /* 0x000fce00078e000e */
[----:B------:R-:W-:Y:S05]  /*249a0*/  WARPSYNC.COLLECTIVE R15, `(.L_x_8809) ;  /* 0x000000000f087348 */ /* 0x000fea0003c00000 */
[----:B------:R0:W1:Y:S02]  /*249b0*/  SHFL.IDX P6, R14, R13, R12, R11 ;  /* 0x0000000c0d0e7389 */ /* 0x00006400000c000b */
[----:B01----:R-:W-:Y:S01]  /*249c0*/  ENDCOLLECTIVE ;  /* 0x000000000000791b */ /* 0x003fe20003800000 */
.L_x_8809:
[----:B------:R-:W-:Y:S02]  /*249d0*/  IMAD.MOV.U32 R13, RZ, RZ, R7 ;  /* 0x000000ffff0d7224 */ /* 0x000fe400078e0007 */
[----:B------:R-:W-:-:S07]  /*249e0*/  IMAD.MOV.U32 R4, RZ, RZ, R14 ;  /* 0x000000ffff047224 */ /* 0x000fce00078e000e */
[----:B------:R-:W-:Y:S05]  /*249f0*/  WARPSYNC.COLLECTIVE R15, `(.L_x_8810) ;  /* 0x000000000f087348 */ /* 0x000fea0003c00000 */
[----:B------:R0:W1:Y:S02]  /*24a00*/  SHFL.IDX P6, R14, R13, R12, R11 ;  /* 0x0000000c0d0e7389 */ /* 0x00006400000c000b */
[----:B01----:R-:W-:Y:S01]  /*24a10*/  ENDCOLLECTIVE ;  /* 0x000000000000791b */ /* 0x003fe20003800000 */
.L_x_8810:
[----:B------:R-:W-:Y:S05]  /*24a20*/  BRA `(.L_x_8811) ;  /* 0xfffffe4c00cc7947 */ /* 0x000fea000383ffff */
.L_x_8484:
[----:B------:R-:W-:Y:S01]  /*24a30*/  BSSY B1, `(.L_x_8812) ;  /* 0x0000008000017945 */ /* 0x000fe20003800000 */
[----:B0-----:R-:W-:Y:S02]  /*24a40*/  IMAD.MOV.U32 R13, RZ, RZ, R6 ;  /* 0x000000ffff0d7224 */ /* 0x001fe400078e0006 */
[----:B------:R-:W-:Y:S02]  /*24a50*/  IMAD.MOV.U32 R12, RZ, RZ, 0x2 ;  /* 0x00000002ff0c7424 */ /* 0x000fe400078e00ff */
[----:B------:R-:W-:Y:S02]  /*24a60*/  IMAD.MOV.U32 R11, RZ, RZ, 0x181f ;  /* 0x0000181fff0b7424 */ /* 0x000fe400078e00ff */
[----:B------:R-:W-:-:S07]  /*24a70*/  IMAD.MOV.U32 R15, RZ, RZ, -0x1 ;  /* 0xffffffffff0f7424 */ /* 0x000fce00078e00ff */
[----:B--2---:R-:W-:Y:S05]  /*24a80*/  WARPSYNC.COLLECTIVE R15, `(.L_x_8813) ;  /* 0x000000000f087348 */ /* 0x004fea0003c00000 */
[----:B------:R0:W1:Y:S02]  /*24a90*/  SHFL.IDX P6, R14, R13, R12, R11 ;  /* 0x0000000c0d0e7389 */ /* 0x00006400000c000b */
[----:B012---:R-:W-:Y:S01]  /*24aa0*/  ENDCOLLECTIVE ;  /* 0x000000000000791b */ /* 0x007fe20003800000 */
.L_x_8813:
[----:B------:R-:W-:Y:S05]  /*24ab0*/  BSYNC B1 ;  /* 0x0000000000017941 */ /* 0x000fea0003800000 */
.L_x_8812:
        /* <DEDUP_REMOVED lines=8> */
.L_x_8814:
[----:B------:R-:W-:Y:S02]  /*24b40*/  IMAD.MOV.U32 R13, RZ, RZ, R8 ;  /* 0x000000ffff0d7224 */ /* 0x000fe400078e0008 */
[----:B------:R-:W-:-:S07]  /*24b50*/  IMAD.MOV.U32 R3, RZ, RZ, R14 ;  /* 0x000000ffff037224 */ /* 0x000fce00078e000e */
[----:B------:R-:W-:Y:S05]  /*24b60*/  WARPSYNC.COLLECTIVE R15, `(.L_x_8815) ;  /* 0x000000000f087348 */ /* 0x000fea0003c00000 */
[----:B------:R0:W1:Y:S02]  /*24b70*/  SHFL.IDX P6, R14, R13, R12, R11 ;  /* 0x0000000c0d0e7389 */ /* 0x00006400000c000b */
[----:B01----:R-:W-:Y:S01]  /*24b80*/  ENDCOLLECTIVE ;  /* 0x000000000000791b */ /* 0x003fe20003800000 */
.L_x_8815:
[----:B------:R-:W-:Y:S02]  /*24b90*/  IMAD.MOV.U32 R13, RZ, RZ, R7 ;  /* 0x000000ffff0d7224 */ /* 0x000fe400078e0007 */
[----:B------:R-:W-:-:S07]  /*24ba0*/  IMAD.MOV.U32 R4, RZ, RZ, R14 ;  /* 0x000000ffff047224 */ /* 0x000fce00078e000e */
[----:B------:R-:W-:Y:S05]  /*24bb0*/  WARPSYNC.COLLECTIVE R15, `(.L_x_8816) ;  /* 0x000000000f087348 */ /* 0x000fea0003c00000 */
[----:B------:R0:W1:Y:S02]  /*24bc0*/  SHFL.IDX P6, R14, R13, R12, R11 ;  /* 0x0000000c0d0e7389 */ /* 0x00006400000c000b */
[----:B01----:R-:W-:Y:S01]  /*24bd0*/  ENDCOLLECTIVE ;  /* 0x000000000000791b */ /* 0x003fe20003800000 */
.L_x_8816:
[----:B------:R-:W-:Y:S05]  /*24be0*/  BRA `(.L_x_8817) ;  /* 0xfffffe5000287947 */ /* 0x000fea000383ffff */
.L_x_8487:
[----:B------:R-:W-:Y:S01]  /*24bf0*/  BSSY B1, `(.L_x_8818) ;  /* 0x0000008000017945 */ /* 0x000fe20003800000 */
[----:B------:R-:W-:Y:S02]  /*24c00*/  IMAD.MOV.U32 R13, RZ, RZ, R6 ;  /* 0x000000ffff0d7224 */ /* 0x000fe400078e0006 */
[----:B------:R-:W-:Y:S02]  /*24c10*/  IMAD.MOV.U32 R12, RZ, RZ, 0x3 ;  /* 0x00000003ff0c7424 */ /* 0x000fe400078e00ff */
[----:B------:R-:W-:Y:S02]  /*24c20*/  IMAD.MOV.U32 R11, RZ, RZ, 0x181f ;  /* 0x0000181fff0b7424 */ /* 0x000fe400078e00ff */
[----:B------:R-:W-:-:S07]  /*24c30*/  IMAD.MOV.U32 R15, RZ, RZ, -0x1 ;  /* 0xffffffffff0f7424 */ /* 0x000fce00078e00ff */
[----:B--2---:R-:W-:Y:S05]  /*24c40*/  WARPSYNC.COLLECTIVE R15, `(.L_x_8819) ;  /* 0x000000000f087348 */ /* 0x004fea0003c00000 */
[----:B------:R0:W1:Y:S02]  /*24c50*/  SHFL.IDX P6, R14, R13, R12, R11 ;  /* 0x0000000c0d0e7389 */ /* 0x00006400000c000b */
[----:B012---:R-:W-:Y:S01]  /*24c60*/  ENDCOLLECTIVE ;  /* 0x000000000000791b */ /* 0x007fe20003800000 */
.L_x_8819:
[----:B------:R-:W-:Y:S05]  /*24c70*/  BSYNC B1 ;  /* 0x0000000000017941 */ /* 0x000fea0003800000 */
.L_x_8818:
        /* <DEDUP_REMOVED lines=8> */
.L_x_8820:
[----:B------:R-:W-:Y:S02]  /*24d00*/  IMAD.MOV.U32 R13, RZ, RZ, R8 ;  /* 0x000000ffff0d7224 */ /* 0x000fe400078e0008 */
[----:B------:R-:W-:-:S07]  /*24d10*/  IMAD.MOV.U32 R3, RZ, RZ, R14 ;  /* 0x000000ffff037224 */ /* 0x000fce00078e000e */
[----:B------:R-:W-:Y:S05]  /*24d20*/  WARPSYNC.COLLECTIVE R15, `(.L_x_8821) ;  /* 0x000000000f087348 */ /* 0x000fea0003c00000 */
[----:B------:R0:W1:Y:S02]  /*24d30*/  SHFL.IDX P6, R14, R13, R12, R11 ;  /* 0x0000000c0d0e7389 */ /* 0x00006400000c000b */
[----:B01----:R-:W-:Y:S01]  /*24d40*/  ENDCOLLECTIVE ;  /* 0x000000000000791b */ /* 0x003fe20003800000 */
.L_x_8821:
[----:B------:R-:W-:Y:S02]  /*24d50*/  IMAD.MOV.U32 R13, RZ, RZ, R7 ;  /* 0x000000ffff0d7224 */ /* 0x000fe400078e0007 */
[----:B------:R-:W-:-:S07]  /*24d60*/  IMAD.MOV.U32 R4, RZ, RZ, R14 ;  /* 0x000000ffff047224 */ /* 0x000fce00078e000e */
[----:B------:R-:W-:Y:S05]  /*24d70*/  WARPSYNC.COLLECTIVE R15, `(.L_x_8822) ;  /* 0x000000000f087348 */ /* 0x000fea0003c00000 */
[----:B------:R0:W1:Y:S02]  /*24d80*/  SHFL.IDX P6, R14, R13, R12, R11 ;  /* 0x0000000c0d0e7389 */ /* 0x00006400000c000b */
[----:B01----:R-:W-:Y:S01]  /*24d90*/  ENDCOLLECTIVE ;  /* 0x000000000000791b */ /* 0x003fe20003800000 */
.L_x_8822:
[----:B------:R-:W-:Y:S05]  /*24da0*/  BRA `(.L_x_8823) ;  /* 0xfffffe5000847947 */ /* 0x000fea000383ffff */
.L_x_8491:
[----:B0-----:R0:W1:Y:S02]  /*24db0*/  SYNCS.PHASECHK.TRANS64.TRYWAIT P0, [R2+URZ+0x28800], R5 ;  /* 0x02880005020075a7 */ /* 0x001064000800017f */
[----:B-1----:R-:W-:Y:S05]  /*24dc0*/  @!P0 NANOSLEEP.SYNCS 0x989680 ;  /* 0x009896800000895d */ /* 0x002fea0003900000 */
[----:B------:R-:W1:Y:S02]  /*24dd0*/  @!P0 SYNCS.PHASECHK.TRANS64 P0, [R2+URZ+0x28800], R5 ;  /* 0x02880005020085a7 */ /* 0x000e64000800007f */
[----:B-1----:R-:W-:Y:S05]  /*24de0*/  @!P0 BRA `(.L_x_8491) ;  /* 0xfffffffc00f08947 */ /* 0x002fea000383ffff */
[----:B------:R-:W-:Y:S05]  /*24df0*/  BRA `(.L_x_8824) ;  /* 0xfffffe54003c7947 */ /* 0x000fea000383ffff */
.L_x_8507:
[----:B------:R-:W1:Y:S01]  /*24e00*/  LDC R54, c[0x0][0x3f4] ;  /* 0x0000fd00ff367b82 */ /* 0x000e620000000800 */
[----:B------:R-:W-:Y:S01]  /*24e10*/  BSSY B1, `(.L_x_8825) ;  /* 0x0000008000017945 */ /* 0x000fe20003800000 */
[----:B------:R-:W-:Y:S02]  /*24e20*/  IMAD.MOV.U32 R13, RZ, RZ, R35 ;  /* 0x000000ffff0d7224 */ /* 0x000fe400078e0023 */
[----:B------:R-:W-:Y:S02]  /*24e30*/  IMAD.MOV.U32 R12, RZ, RZ, RZ ;  /* 0x000000ffff0c7224 */ /* 0x000fe400078e00ff */
[----:B------:R-:W-:Y:S02]  /*24e40*/  IMAD.MOV.U32 R11, RZ, RZ, 0x181f ;  /* 0x0000181fff0b7424 */ /* 0x000fe400078e00ff */
[----:B------:R-:W-:-:S07]  /*24e50*/  IMAD.MOV.U32 R15, RZ, RZ, -0x1 ;  /* 0xffffffffff0f7424 */ /* 0x000fce00078e00ff */
[----:B01----:R-:W-:Y:S05]  /*24e60*/  WARPSYNC.COLLECTIVE R15, `(.L_x_8826) ;  /* 0x000000000f087348 */ /* 0x003fea0003c00000 */
[----:B------:R2:W3:Y:S02]  /*24e70*/  SHFL.IDX P6, R14, R13, R12, R11 ;  /* 0x0000000c0d0e7389 */ /* 0x0004e400000c000b */
[----:B0123--:R-:W-:Y:S01]  /*24e80*/  ENDCOLLECTIVE ;  /* 0x000000000000791b */ /* 0x00ffe20003800000 */
.L_x_8826:
[----:B------:R-:W-:Y:S05]  /*24e90*/  BSYNC B1 ;  /* 0x0000000000017941 */ /* 0x000fea0003800000 */
.L_x_8825:
[----:B------:R-:W-:Y:S01]  /*24ea0*/  IMAD.MOV.U32 R13, RZ, RZ, R32 ;  /* 0x000000ffff0d7224 */ /* 0x000fe200078e0020 */
[----:B------:R-:W-:Y:S01]  /*24eb0*/  ISETP.GE.AND P0, PT, R16, R54, PT ;  /* 0x000000361000720c */ /* 0x000fe20003f06270 */
[----:B------:R-:W-:Y:S02]  /*24ec0*/  IMAD.MOV.U32 R12, RZ, RZ, RZ ;  /* 0x000000ffff0c7224 */ /* 0x000fe400078e00ff */
[----:B------:R-:W-:Y:S02]  /*24ed0*/  IMAD.MOV.U32 R11, RZ, RZ, 0x181f ;  /* 0x0000181fff0b7424 */ /* 0x000fe400078e00ff */
[----:B------:R-:W-:Y:S02]  /*24ee0*/  IMAD.MOV.U32 R15, RZ, RZ, -0x1 ;  /* 0xffffffffff0f7424 */ /* 0x000fe400078e00ff */
[----:B------:R-:W-:Y:S02]  /*24ef0*/  IMAD.MOV.U32 R3, RZ, RZ, R14 ;  /* 0x000000ffff037224 */ /* 0x000fe400078e000e */
[----:B------:R-:W-:-:S07]  /*24f00*/  IMAD R0, R187, R0, RZ ;  /* 0x00000000bb007224 */ /* 0x000fce00078e02ff */
[----:B------:R-:W-:Y:S05]  /*24f10*/  WARPSYNC.COLLECTIVE R15, `(.L_x_8827) ;  /* 0x000000000f087348 */ /* 0x000fea0003c00000 */
[----:B------:R0:W1:Y:S02]  /*24f20*/  SHFL.IDX P6, R14, R13, R12, R11 ;  /* 0x0000000c0d0e7389 */ /* 0x00006400000c000b */
[----:B01----:R-:W-:Y:S01]  /*24f30*/  ENDCOLLECTIVE ;  /* 0x000000000000791b */ /* 0x003fe20003800000 */
.L_x_8827:
[----:B------:R-:W-:Y:S02]  /*24f40*/  ISETP.GE.OR P1, PT, R55, R0, P0 ;  /* 0x000000003700720c */ /* 0x000fe40000726670 */
[----:B------:R-:W-:-:S11]  /*24f50*/  MOV R13, R33 ;  /* 0x00000021000d7202 */ /* 0x000fd60000000f00 */
[C---:B------:R-:W-:Y:S01]  /*24f60*/  @!P1 IMAD.SHL.U32 R7, R16.reuse, 0x2, RZ ;  /* 0x0000000210079824 */ /* 0x040fe200078e00ff */
[----:B------:R-:W-:Y:S01]  /*24f70*/  @!P1 SHF.L.U64.HI R6, R16, 0x1, R17 ;  /* 0x0000000110069819 */ /* 0x000fe20000010211 */
[----:B------:R-:W-:-:S07]  /*24f80*/  IMAD.MOV.U32 R4, RZ, RZ, R14 ;  /* 0x000000ffff047224 */ /* 0x000fce00078e000e */
[----:B------:R-:W-:Y:S05]  /*24f90*/  WARPSYNC.COLLECTIVE R15, `(.L_x_8828) ;  /* 0x000000000f087348 */ /* 0x000fea0003c00000 */
[----:B------:R0:W1:Y:S02]  /*24fa0*/  SHFL.IDX P6, R14, R13, R12, R11 ;  /* 0x0000000c0d0e7389 */ /* 0x00006400000c000b */
[----:B01----:R-:W-:Y:S01]  /*24fb0*/  ENDCOLLECTIVE ;  /* 0x000000000000791b */ /* 0x003fe20003800000 */
.L_x_8828:
[----:B------:R-:W-:-:S05]  /*24fc0*/  @!P1 IADD3 R4, P2, R4, R7, RZ ;  /* 0x0000000704049210 */ /* 0x000fca0007f5e0ff */
[----:B------:R-:W-:Y:S02]  /*24fd0*/  @!P1 IMAD.X R3, R3, 0x1, R6, P2 ;  /* 0x0000000103039824 */ /* 0x000fe400010e0606 */
[----:B------:R-:W-:Y:S02]  /*24fe0*/  @!P1 IMAD.MOV.U32 R24, RZ, RZ, R4 ;  /* 0x000000ffff189224 */ /* 0x000fe400078e0004 */
[----:B------:R-:W-:Y:S02]  /*24ff0*/  @!P1 IMAD.MOV.U32 R25, RZ, RZ, R3 ;  /* 0x000000ffff199224 */ /* 0x000fe400078e0003 */
[----:B------:R-:W-:-:S04]  /*25000*/  IMAD.MOV.U32 R13, RZ, RZ, R34 ;  /* 0x000000ffff0d7224 */ /* 0x000fc800078e0022 */
[----:B------:R-:W5:Y:S01]  /*25010*/  @!P1 LD.E.128 R24, desc[UR38][R24.64] ;  /* 0x0000002618189980 */ /* 0x000f62000c101d00 */
[----:B------:R-:W-:-:S07]  /*25020*/  IMAD.MOV.U32 R5, RZ, RZ, R14 ;  /* 0x000000ffff057224 */ /* 0x000fce00078e000e */
[----:B-----5:R-:W-:Y:S05]  /*25030*/  WARPSYNC.COLLECTIVE R15, `(.L_x_8829) ;  /* 0x000000000f087348 */ /* 0x020fea0003c00000 */
[----:B------:R0:W1:Y:S02]  /*25040*/  SHFL.IDX P6, R14, R13, R12, R11 ;  /* 0x0000000c0d0e7389 */ /* 0x00006400000c000b */
[----:B01---5:R-:W-:Y:S01]  /*25050*/  ENDCOLLECTIVE ;  /* 0x000000000000791b */ /* 0x023fe20003800000 */
.L_x_8829:
[----:B------:R-:W-:-:S05]  /*25060*/  @!P1 IADD3 R14, P2, R14, R7, RZ ;  /* 0x000000070e0e9210 */ /* 0x000fca0007f5e0ff */
[----:B------:R-:W-:Y:S02]  /*25070*/  @!P1 IMAD.X R5, R5, 0x1, R6, P2 ;  /* 0x0000000105059824 */ /* 0x000fe400010e0606 */
[----:B------:R-:W-:-:S06]  /*25080*/  @!P1 IMAD.MOV.U32 R4, RZ, RZ, R14 ;  /* 0x000000ffff049224 */ /* 0x000fcc00078e000e */
[----:B------:R-:W5:Y:S01]  /*25090*/  @!P1 LD.E.128 R4, desc[UR38][R4.64] ;  /* 0x0000002604049980 */ /* 0x000f62000c101d00 */
[----:B------:R-:W-:Y:S01]  /*250a0*/  IMAD.MOV.U32 R13, RZ, RZ, R35 ;  /* 0x000000ffff0d7224 */ /* 0x000fe200078e0023 */
[----:B------:R-:W-:-:S07]  /*250b0*/  MOV R12, 0x1 ;  /* 0x00000001000c7802 */ /* 0x000fce0000000f00 */
[----:B-----5:R-:W-:Y:S05]  /*250c0*/  WARPSYNC.COLLECTIVE R15, `(.L_x_8830) ;  /* 0x000000000f087348 */ /* 0x020fea0003c00000 */
[----:B------:R0:W1:Y:S02]  /*250d0*/  SHFL.IDX P6, R14, R13, R12, R11 ;  /* 0x0000000c0d0e7389 */ /* 0x00006400000c000b */
[----:B01---5:R-:W-:Y:S01]  /*250e0*/  ENDCOLLECTIVE ;  /* 0x000000000000791b */ /* 0x023fe20003800000 */
.L_x_8830:
[----:B------:R-:W-:Y:S01]  /*250f0*/  CS2R R46, SRZ ;  /* 0x00000000002e7805 */ /* 0x000fe2000001ff00 */
[----:B------:R-:W-:Y:S01]  /*25100*/  IMAD.MOV.U32 R13, RZ, RZ, R32 ;  /* 0x000000ffff0d7224 */ /* 0x000fe200078e0020 */
[----:B------:R-:W-:Y:S02]  /*25110*/  CS2R R48, SRZ ;  /* 0x0000000000307805 */ /* 0x000fe4000001ff00 */
[----:B------:R-:W-:Y:S02]  /*25120*/  CS2R R20, SRZ ;  /* 0x0000000000147805 */ /* 0x000fe4000001ff00 */
[----:B------:R-:W-:Y:S01]  /*25130*/  CS2R R36, SRZ ;  /* 0x0000000000247805 */ /* 0x000fe2000001ff00 */
[----:B------:R-:W-:-:S04]  /*25140*/  @!P1 IMAD.MOV.U32 R46, RZ, RZ, R24 ;  /* 0x000000ffff2e9224 */ /* 0x000fc800078e0018 */
[----:B------:R-:W-:-:S05]  /*25150*/  IMAD.MOV.U32 R3, RZ, RZ, R46 ;  /* 0x000000ffff037224 */ /* 0x000fca00078e002e */
[----:B------:R-:W-:Y:S01]  /*25160*/  PRMT R64, R3, 0x7610, R64 ;  /* 0x0000761003407816 */ /* 0x000fe20000000040 */
[----:B------:R-:W-:-:S07]  /*25170*/  IMAD.MOV.U32 R3, RZ, RZ, R14 ;  /* 0x000000ffff037224 */ /* 0x000fce00078e000e */
[----:B------:R-:W-:Y:S05]  /*25180*/  WARPSYNC.COLLECTIVE R15, `(.L_x_8831) ;  /* 0x000000000f087348 */ /* 0x000fea0003c00000 */
[----:B------:R0:W1:Y:S02]  /*25190*/  SHFL.IDX P6, R14, R13, R12, R11 ;  /* 0x0000000c0d0e7389 */ /* 0x00006400000c000b */
[----:B01----:R-:W-:Y:S01]  /*251a0*/  ENDCOLLECTIVE ;  /* 0x000000000000791b */ /* 0x003fe20003800000 */
.L_x_8831:
[----:B------:R-:W-:-:S04]  /*251b0*/  @!P1 IMAD.MOV.U32 R47, RZ, RZ, R25 ;  /* 0x000000ffff2f9224 */ /* 0x000fc800078e0019 */
[----:B------:R-:W-:-:S05]  /*251c0*/  IMAD.MOV.U32 R8, RZ, RZ, R47 ;  /* 0x000000ffff087224 */ /* 0x000fca00078e002f */
[----:B------:R-:W-:Y:S01]  /*251d0*/  PRMT R66, R8, 0x7610, R66 ;  /* 0x0000761008427816 */ /* 0x000fe20000000042 */
[----:B------:R-:W-:Y:S02]  /*251e0*/  IMAD.MOV.U32 R13, RZ, RZ, R33 ;  /* 0x000000ffff0d7224 */ /* 0x000fe400078e0021 */
[----:B------:R-:W-:-:S07]  /*251f0*/  IMAD.MOV.U32 R8, RZ, RZ, R14 ;  /* 0x000000ffff087224 */ /* 0x000fce00078e000e */
[----:B------:R-:W-:Y:S05]  /*25200*/  WARPSYNC.COLLECTIVE R15, `(.L_x_8832) ;  /* 0x000000000f087348 */ /* 0x000fea0003c00000 */
[----:B------:R0:W1:Y:S02]  /*25210*/  SHFL.IDX P6, R14, R13, R12, R11 ;  /* 0x0000000c0d0e7389 */ /* 0x00006400000c000b */
[----:B01----:R-:W-:Y:S01]  /*25220*/  ENDCOLLECTIVE ;  /* 0x000000000000791b */ /* 0x003fe20003800000 */
.L_x_8832:
[----:B------:R-:W-:Y:S02]  /*25230*/  IMAD.MOV.U32 R13, RZ, RZ, R34 ;  /* 0x000000ffff0d7224 */ /* 0x000fe400078e0022 */
[----:B------:R-:W-:-:S07]  /*25240*/  IMAD.MOV.U32 R9, RZ, RZ, R14 ;  /* 0x000000ffff097224 */ /* 0x000fce00078e000e */
[----:B------:R-:W-:Y:S05]  /*25250*/  WARPSYNC.COLLECTIVE R15, `(.L_x_8833) ;  /* 0x000000000f087348 */ /* 0x000fea0003c00000 */
[----:B------:R0:W1:Y:S02]  /*25260*/  SHFL.IDX P6, R14, R13, R12, R11 ;  /* 0x0000000c0d0e7389 */ /* 0x00006400000c000b */
[----:B01----:R-:W-:Y:S01]  /*25270*/  ENDCOLLECTIVE ;  /* 0x000000000000791b */ /* 0x003fe20003800000 */
.L_x_8833:
[----:B------:R-:W-:Y:S02]  /*25280*/  @!P1 IMAD.MOV.U32 R48, RZ, RZ, R26 ;  /* 0x000000ffff309224 */ /* 0x000fe400078e001a */
[----:B------:R-:W-:Y:S02]  /*25290*/  @!P1 IMAD.MOV.U32 R49, RZ, RZ, R27 ;  /* 0x000000ffff319224 */ /* 0x000fe400078e001b */
[----:B------:R-:W-:Y:S02]  /*252a0*/  @!P1 IMAD.MOV.U32 R20, RZ, RZ, R4 ;  /* 0x000000ffff149224 */ /* 0x000fe400078e0004 */
[----:B------:R-:W-:Y:S02]  /*252b0*/  @!P1 IMAD.MOV.U32 R21, RZ, RZ, R5 ;  /* 0x000000ffff159224 */ /* 0x000fe400078e0005 */
[----:B------:R-:W-:Y:S02]  /*252c0*/  @!P1 IMAD.MOV.U32 R36, RZ, RZ, R6 ;  /* 0x000000ffff249224 */ /* 0x000fe400078e0006 */
[----:B------:R-:W-:-:S02]  /*252d0*/  @!P1 IMAD.MOV.U32 R37, RZ, RZ, R7 ;  /* 0x000000ffff259224 */ /* 0x000fc400078e0007 */
[----:B------:R-:W-:Y:S02]  /*252e0*/  IMAD.MOV.U32 R10, RZ, RZ, R48 ;  /* 0x000000ffff0a7224 */ /* 0x000fe400078e0030 */
[----:B------:R-:W-:Y:S01]  /*252f0*/  IMAD.MOV.U32 R25, RZ, RZ, R49 ;  /* 0x000000ffff197224 */ /* 0x000fe200078e0031 */
[----:B------:R-:W-:Y:S01]  /*25300*/  MOV R7, R37 ;  /* 0x0000002500077202 */ /* 0x000fe20000000f00 */
[----:B------:R-:W-:Y:S02]  /*25310*/  IMAD.MOV.U32 R4, RZ, RZ, R20 ;  /* 0x000000ffff047224 */ /* 0x000fe400078e0014 */
[----:B------:R-:W-:Y:S02]  /*25320*/  IMAD.MOV.U32 R5, RZ, RZ, R21 ;  /* 0x000000ffff057224 */ /* 0x000fe400078e0015 */
[----:B------:R-:W-:Y:S01]  /*25330*/  IMAD.MOV.U32 R6, RZ, RZ, R36 ;  /* 0x000000ffff067224 */ /* 0x000fe200078e0024 */
[----:B------:R-:W-:Y:S02]  /*25340*/  PRMT R43, R10, 0x5410, R25 ;  /* 0x000054100a2b7816 */ /* 0x000fe40000000019 */
[----:B------:R-:W-:-:S02]  /*25350*/  CS2R R24, SRZ ;  /* 0x0000000000187805 */ /* 0x000fc4000001ff00 */
[----:B------:R-:W-:Y:S02]  /*25360*/  PRMT R68, R5, 0x7610, R68 ;  /* 0x0000761005447816 */ /* 0x000fe40000000044 */
[----:B------:R-:W-:Y:S02]  /*25370*/  PRMT R65, R6, 0x5410, R4 ;  /* 0x0000541006417816 */ /* 0x000fe40000000004 */
[----:B------:R-:W-:Y:S01]  /*25380*/  PRMT R64, R64, 0x5410, R7 ;  /* 0x0000541040407816 */ /* 0x000fe20000000007 */
[----:B------:R-:W-:Y:S06]  /*25390*/  BRA `(.L_x_8834) ;  /* 0xfffffe6800f87947 */ /* 0x000fec000383ffff */
.L_x_8510:
[----:B------:R-:W-:Y:S01]  /*253a0*/  BSSY B1, `(.L_x_8835) ;  /* 0x0000008000017945 */ /* 0x000fe20003800000 */
[----:B------:R-:W-:Y:S02]  /*253b0*/  IMAD.MOV.U32 R13, RZ, RZ, R35 ;  /* 0x000000ffff0d7224 */ /* 0x000fe400078e0023 */
[----:B------:R-:W-:Y:S02]  /*253c0*/  IMAD.MOV.U32 R12, RZ, RZ, 0x2 ;  /* 0x00000002ff0c7424 */ /* 0x000fe400078e00ff */
[----:B------:R-:W-:Y:S02]  /*253d0*/  IMAD.MOV.U32 R11, RZ, RZ, 0x181f ;  /* 0x0000181fff0b7424 */ /* 0x000fe400078e00ff */
[----:B0-----:R-:W-:-:S07]  /*253e0*/  IMAD.MOV.U32 R15, RZ, RZ, -0x1 ;  /* 0xffffffffff0f7424 */ /* 0x001fce00078e00ff */
[----:B------:R-:W-:Y:S05]  /*253f0*/  WARPSYNC.COLLECTIVE R15, `(.L_x_8836) ;  /* 0x000000000f087348 */ /* 0x000fea0003c00000 */
[----:B------:R0:W1:Y:S02]  /*25400*/  SHFL.IDX P6, R14, R13, R12, R11 ;  /* 0x0000000c0d0e7389 */ /* 0x00006400000c000b */
[----:B01----:R-:W-:Y:S01]  /*25410*/  ENDCOLLECTIVE ;  /* 0x000000000000791b */ /* 0x003fe20003800000 */
.L_x_8836:
[----:B------:R-:W-:Y:S05]  /*25420*/  BSYNC B1 ;  /* 0x0000000000017941 */ /* 0x000fea0003800000 */
.L_x_8835:
[----:B------:R-:W-:Y:S02]  /*25430*/  IMAD.MOV.U32 R13, RZ, RZ, R32 ;  /* 0x000000ffff0d7224 */ /* 0x000fe400078e0020 */
[----:B------:R-:W-:Y:S02]  /*25440*/  IMAD.MOV.U32 R12, RZ, RZ, 0x2 ;  /* 0x00000002ff0c7424 */ /* 0x000fe400078e00ff */
[----:B------:R-:W-:Y:S02]  /*25450*/  IMAD.MOV.U32 R11, RZ, RZ, 0x181f ;  /* 0x0000181fff0b7424 */ /* 0x000fe400078e00ff */
[----:B------:R-:W-:Y:S02]  /*25460*/  IMAD.MOV.U32 R15, RZ, RZ, -0x1 ;  /* 0xffffffffff0f7424 */ /* 0x000fe400078e00ff */
[----:B------:R-:W-:Y:S02]  /*25470*/  IMAD.MOV.U32 R3, RZ, RZ, R14 ;  /* 0x000000ffff037224 */ /* 0x000fe400078e000e */
[----:B------:R-:W-:-:S07]  /*25480*/  VIADD R9, R55, 0x40 ;  /* 0x0000004037097836 */ /* 0x000fce0000000000 */
[----:B------:R-:W-:Y:S05]  /*25490*/  WARPSYNC.COLLECTIVE R15, `(.L_x_8837) ;  /* 0x000000000f087348 */ /* 0x000fea0003c00000 */
[----:B------:R0:W1:Y:S02]  /*254a0*/  SHFL.IDX P6, R14, R13, R12, R11 ;  /* 0x0000000c0d0e7389 */ /* 0x00006400000c000b */
[----:B01----:R-:W-:Y:S01]  /*254b0*/  ENDCOLLECTIVE ;  /* 0x000000000000791b */ /* 0x003fe20003800000 */
.L_x_8837:
[----:B------:R-:W-:Y:S01]  /*254c0*/  ISETP.GE.OR P1, PT, R9, R0, P0 ;  /* 0x000000000900720c */ /* 0x000fe20000726670 */
[----:B------:R-:W-:-:S12]  /*254d0*/  IMAD.MOV.U32 R13, RZ, RZ, R33 ;  /* 0x000000ffff0d7224 */ /* 0x000fd800078e0021 */
[C---:B------:R-:W-:Y:S01]  /*254e0*/  @!P1 IMAD.SHL.U32 R31, R16.reuse, 0x2, RZ ;  /* 0x00000002101f9824 */ /* 0x040fe200078e00ff */
[----:B------:R-:W-:Y:S01]  /*254f0*/  @!P1 SHF.L.U64.HI R29, R16, 0x1, R17 ;  /* 0x00000001101d9819 */ /* 0x000fe20000010211 */
[----:B------:R-:W-:-:S07]  /*25500*/  IMAD.MOV.U32 R8, RZ, RZ, R14 ;  /* 0x000000ffff087224 */ /* 0x000fce00078e000e */
[----:B------:R-:W-:Y:S05]  /*25510*/  WARPSYNC.COLLECTIVE R15, `(.L_x_8838) ;  /* 0x000000000f087348 */ /* 0x000fea0003c00000 */
[----:B------:R0:W1:Y:S02]  /*25520*/  SHFL.IDX P6, R14, R13, R12, R11 ;  /* 0x0000000c0d0e7389 */ /* 0x00006400000c000b */
[----:B01----:R-:W-:Y:S01]  /*25530*/  ENDCOLLECTIVE ;  /* 0x000000000000791b */ /* 0x003fe20003800000 */
.L_x_8838:
[----:B------:R-:W-:-:S04]  /*25540*/  @!P1 IADD3 R8, P2, R8, R31, RZ ;  /* 0x0000001f08089210 */ /* 0x000fc80007f5e0ff */
[----:B------:R-:W-:Y:S01]  /*25550*/  @!P1 IADD3.X R9, R3, R29, RZ, P2, !PT ;  /* 0x0000001d03099210 */ /* 0x000fe200017fe4ff */
[----:B------:R-:W-:Y:S02]  /*25560*/  IMAD.MOV.U32 R13, RZ, RZ, R34 ;  /* 0x000000ffff0d7224 */ /* 0x000fe400078e0022 */
[----:B------:R-:W-:-:S07]  /*25570*/  IMAD.MOV.U32 R28, RZ, RZ, R14 ;  /* 0x000000ffff1c7224 */ /* 0x000fce00078e000e */
[----:B------:R-:W-:Y:S05]  /*25580*/  WARPSYNC.COLLECTIVE R15, `(.L_x_8839) ;  /* 0x000000000f087348 */ /* 0x000fea0003c00000 */
[----:B------:R0:W1:Y:S02]  /*25590*/  SHFL.IDX P6, R14, R13, R12, R11 ;  /* 0x0000000c0d0e7389 */ /* 0x00006400000c000b */
[----:B01----:R-:W-:Y:S01]  /*255a0*/  ENDCOLLECTIVE ;  /* 0x000000000000791b */ /* 0x003fe20003800000 */
.L_x_8839:
[----:B------:R-:W2:Y:S01]  /*255b0*/  @!P1 LD.E.128 R8, desc[UR38][R8.64] ;  /* 0x0000002608089980 */ /* 0x000ea2000c101d00 */
[----:B------:R-:W-:-:S05]  /*255c0*/  @!P1 IADD3 R14, P2, R14, R31, RZ ;  /* 0x0000001f0e0e9210 */ /* 0x000fca0007f5e0ff */
[----:B------:R-:W-:-:S04]  /*255d0*/  @!P1 IMAD.X R3, R28, 0x1, R29, P2 ;  /* 0x000000011c039824 */ /* 0x000fc800010e061d */
[----:B------:R-:W-:-:S05]  /*255e0*/  @!P1 IMAD.MOV.U32 R15, RZ, RZ, R3 ;  /* 0x000000ffff0f9224 */ /* 0x000fca00078e0003 */
[----:B------:R0:W5:Y:S01]  /*255f0*/  @!P1 LD.E.128 R28, desc[UR38][R14.64] ;  /* 0x000000260e1c9980 */ /* 0x000162000c101d00 */
[----:B------:R-:W-:Y:S02]  /*25600*/  CS2R R50, SRZ ;  /* 0x0000000000327805 */ /* 0x000fe4000001ff00 */
[----:B------:R-:W-:Y:S01]  /*25610*/  CS2R R52, SRZ ;  /* 0x0000000000347805 */ /* 0x000fe2000001ff00 */
[----:B------:R-:W-:Y:S01]  /*25620*/  IMAD.MOV.U32 R13, RZ, RZ, R35 ;  /* 0x000000ffff0d7224 */ /* 0x000fe200078e0023 */
[----:B------:R-:W-:Y:S02]  /*25630*/  CS2R R38, SRZ ;  /* 0x0000000000267805 */ /* 0x000fe4000001ff00 */
[----:B------:R-:W-:Y:S01]  /*25640*/  CS2R R40, SRZ ;  /* 0x0000000000287805 */ /* 0x000fe2000001ff00 */
[----:B0-----:R-:W-:Y:S02]  /*25650*/  IMAD.MOV.U32 R15, RZ, RZ, -0x1 ;  /* 0xffffffffff0f7424 */ /* 0x001fe400078e00ff */
[----:B--2---:R-:W-:-:S02]  /*25660*/  @!P1 IMAD.MOV.U32 R50, RZ, RZ, R8 ;  /* 0x000000ffff329224 */ /* 0x004fc400078e0008 */
[----:B------:R-:W-:Y:S02]  /*25670*/  @!P1 IMAD.MOV.U32 R51, RZ, RZ, R9 ;  /* 0x000000ffff339224 */ /* 0x000fe400078e0009 */
[----:B------:R-:W-:Y:S02]  /*25680*/  IMAD.MOV.U32 R3, RZ, RZ, R50 ;  /* 0x000000ffff037224 */ /* 0x000fe400078e0032 */
[----:B------:R-:W-:Y:S02]  /*25690*/  IMAD.MOV.U32 R12, RZ, RZ, R51 ;  /* 0x000000ffff0c7224 */ /* 0x000fe400078e0033 */
[----:B------:R-:W-:Y:S02]  /*256a0*/  @!P1 IMAD.MOV.U32 R53, RZ, RZ, R11 ;  /* 0x000000ffff359224 */ /* 0x000fe400078e000b */
[----:B------:R-:W-:Y:S01]  /*256b0*/  IMAD.MOV.U32 R11, RZ, RZ, 0x181f ;  /* 0x0000181fff0b7424 */ /* 0x000fe200078e00ff */
[----:B------:R-:W-:Y:S01]  /*256c0*/  PRMT R59, R3, 0x5410, R12 ;  /* 0x00005410033b7816 */ /* 0x000fe2000000000c */
[----:B------:R-:W-:-:S02]  /*256d0*/  IMAD.MOV.U32 R12, RZ, RZ, 0x3 ;  /* 0x00000003ff0c7424 */ /* 0x000fc400078e00ff */
[----:B------:R-:W-:Y:S02]  /*256e0*/  @!P1 IMAD.MOV.U32 R52, RZ, RZ, R10 ;  /* 0x000000ffff349224 */ /* 0x000fe400078e000a */
[----:B------:R-:W-:-:S07]  /*256f0*/  IMAD.MOV.U32 R9, RZ, RZ, R53 ;  /* 0x000000ffff097224 */ /* 0x000fce00078e0035 */
[----:B-----5:R-:W-:Y:S05]  /*25700*/  WARPSYNC.COLLECTIVE R15, `(.L_x_8840) ;  /* 0x000000000f087348 */ /* 0x020fea0003c00000 */
[----:B------:R0:W1:Y:S02]  /*25710*/  SHFL.IDX P6, R14, R13, R12, R11 ;  /* 0x0000000c0d0e7389 */ /* 0x00006400000c000b */
[----:B01---5:R-:W-:Y:S01]  /*25720*/  ENDCOLLECTIVE ;  /* 0x000000000000791b */ /* 0x023fe20003800000 */
.L_x_8840:
[----:B------:R-:W-:-:S05]  /*25730*/  IMAD.MOV.U32 R8, RZ, RZ, R52 ;  /* 0x000000ffff087224 */ /* 0x000fca00078e0034 */
[----:B------:R-:W-:Y:S01]  /*25740*/  PRMT R44, R8, 0x5410, R9 ;  /* 0x00005410082c7816 */ /* 0x000fe20000000009 */
[----:B------:R-:W-:Y:S02]  /*25750*/  @!P1 IMAD.MOV.U32 R38, RZ, RZ, R28 ;  /* 0x000000ffff269224 */ /* 0x000fe400078e001c */
[----:B------:R-:W-:Y:S02]  /*25760*/  @!P1 IMAD.MOV.U32 R39, RZ, RZ, R29 ;  /* 0x000000ffff279224 */ /* 0x000fe400078e001d */
[----:B------:R-:W-:Y:S02]  /*25770*/  @!P1 IMAD.MOV.U32 R40, RZ, RZ, R30 ;  /* 0x000000ffff289224 */ /* 0x000fe400078e001e */
[----:B------:R-:W-:Y:S02]  /*25780*/  @!P1 IMAD.MOV.U32 R41, RZ, RZ, R31 ;  /* 0x000000ffff299224 */ /* 0x000fe400078e001f */
[----:B------:R-:W-:Y:S02]  /*25790*/  IMAD.MOV.U32 R13, RZ, RZ, R32 ;  /* 0x000000ffff0d7224 */ /* 0x000fe400078e0020 */
[----:B------:R-:W-:-:S02]  /*257a0*/  IMAD.MOV.U32 R8, RZ, RZ, R38 ;  /* 0x000000ffff087224 */ /* 0x000fc400078e0026 */
[----:B------:R-:W-:Y:S02]  /*257b0*/  IMAD.MOV.U32 R9, RZ, RZ, R39 ;  /* 0x000000ffff097224 */ /* 0x000fe400078e0027 */
[----:B------:R-:W-:Y:S02]  /*257c0*/  IMAD.MOV.U32 R10, RZ, RZ, R40 ;  /* 0x000000ffff0a7224 */ /* 0x000fe400078e0028 */
[----:B------:R-:W-:Y:S01]  /*257d0*/  IMAD.MOV.U32 R3, RZ, RZ, R14 ;  /* 0x000000ffff037224 */ /* 0x000fe200078e000e */
[----:B------:R-:W-:-:S07]  /*257e0*/  PRMT R62, R8, 0x5410, R9 ;  /* 0x00005410083e7816 */ /* 0x000fce0000000009 */
[----:B------:R-:W-:Y:S05]  /*257f0*/  WARPSYNC.COLLECTIVE R15, `(.L_x_8841) ;  /* 0x000000000f087348 */ /* 0x000fea0003c00000 */
[----:B------:R0:W1:Y:S02]  /*25800*/  SHFL.IDX P6, R14, R13, R12, R11 ;  /* 0x0000000c0d0e7389 */ /* 0x00006400000c000b */
[----:B01----:R-:W-:Y:S01]  /*25810*/  ENDCOLLECTIVE ;  /* 0x000000000000791b */ /* 0x003fe20003800000 */
.L_x_8841:
[----:B------:R-:W-:Y:S02]  /*25820*/  CS2R R8, SRZ ;  /* 0x0000000000087805 */ /* 0x000fe4000001ff00 */
[----:B------:R-:W-:Y:S01]  /*25830*/  MOV R13, R33 ;  /* 0x00000021000d7202 */ /* 0x000fe20000000f00 */
[----:B------:R-:W-:-:S07]  /*25840*/  IMAD.MOV.U32 R32, RZ, RZ, R14 ;  /* 0x000000ffff207224 */ /* 0x000fce00078e000e */
[----:B------:R-:W-:Y:S05]  /*25850*/  WARPSYNC.COLLECTIVE R15, `(.L_x_8842) ;  /* 0x000000000f087348 */ /* 0x000fea0003c00000 */
[----:B------:R0:W1:Y:S02]  /*25860*/  SHFL.IDX P6, R14, R13, R12, R11 ;  /* 0x0000000c0d0e7389 */ /* 0x00006400000c000b */
[----:B01----:R-:W-:Y:S01]  /*25870*/  ENDCOLLECTIVE ;  /* 0x000000000000791b */ /* 0x003fe20003800000 */
.L_x_8842:
[----:B------:R-:W-:Y:S02]  /*25880*/  IMAD.MOV.U32 R13, RZ, RZ, R34 ;  /* 0x000000ffff0d7224 */ /* 0x000fe400078e0022 */
[----:B------:R-:W-:-:S07]  /*25890*/  IMAD.MOV.U32 R33, RZ, RZ, R14 ;  /* 0x000000ffff217224 */ /* 0x000fce00078e000e */
[----:B------:R-:W-:Y:S05]  /*258a0*/  WARPSYNC.COLLECTIVE R15, `(.L_x_8843) ;  /* 0x000000000f087348 */ /* 0x000fea0003c00000 */
[----:B------:R0:W1:Y:S02]  /*258b0*/  SHFL.IDX P6, R14, R13, R12, R11 ;  /* 0x0000000c0d0e7389 */ /* 0x00006400000c000b */
[----:B01----:R-:W-:Y:S01]  /*258c0*/  ENDCOLLECTIVE ;  /* 0x000000000000791b */ /* 0x003fe20003800000 */
.L_x_8843:
[----:B------:R-:W-:-:S05]  /*258d0*/  IMAD.MOV.U32 R11, RZ, RZ, R41 ;  /* 0x000000ffff0b7224 */ /* 0x000fca00078e0029 */
[----:B------:R-:W-:Y:S01]  /*258e0*/  PRMT R63, R10, 0x5410, R11 ;  /* 0x000054100a3f7816 */ /* 0x000fe2000000000b */
[----:B------:R-:W-:Y:S01]  /*258f0*/  IMAD.MOV.U32 R34, RZ, RZ, R14 ;  /* 0x000000ffff227224 */ /* 0x000fe200078e000e */
[----:B------:R-:W-:Y:S06]  /*25900*/  BRA `(.L_x_8844) ;  /* 0xfffffe6800d47947 */ /* 0x000fec000383ffff */
.L_x_8514:
[----:B0-----:R0:W1:Y:S02]  /*25910*/  SYNCS.PHASECHK.TRANS64.TRYWAIT P4, [R2+URZ+0x28800], R29 ;  /* 0x0288001d020075a7 */ /* 0x001064000808017f */
[----:B-1----:R-:W-:Y:S05]  /*25920*/  @!P4 NANOSLEEP.SYNCS 0x989680 ;  /* 0x009896800000c95d */ /* 0x002fea0003900000 */
[----:B------:R-:W1:Y:S02]  /*25930*/  @!P4 SYNCS.PHASECHK.TRANS64 P4, [R2+URZ+0x28800], R29 ;  /* 0x0288001d0200c5a7 */ /* 0x000e64000808007f */
[----:B-1----:R-:W-:Y:S05]  /*25940*/  @!P4 BRA `(.L_x_8514) ;  /* 0xfffffffc00f0c947 */ /* 0x002fea000383ffff */
[----:B------:R-:W-:Y:S05]  /*25950*/  BRA `(.L_x_8845) ;  /* 0xfffffe6c006c7947 */ /* 0x000fea000383ffff */
.L_x_8524:
[----:B0-----:R0:W2:Y:S02]  /*25960*/  SYNCS.PHASECHK.TRANS64.TRYWAIT P2, [R11+URZ+0x28830], R0 ;  /* 0x028830000b0075a7 */ /* 0x0010a4000804017f */
[----:B--2---:R-:W-:Y:S05]  /*25970*/  @!P2 NANOSLEEP.SYNCS 0x989680 ;  /* 0x009896800000a95d */ /* 0x004fea0003900000 */
[----:B------:R-:W2:Y:S02]  /*25980*/  @!P2 SYNCS.PHASECHK.TRANS64 P2, [R11+URZ+0x28830], R0 ;  /* 0x028830000b00a5a7 */ /* 0x000ea4000804007f */
[----:B--2---:R-:W-:Y:S05]  /*25990*/  @!P2 BRA `(.L_x_8524) ;  /* 0xfffffffc00f0a947 */ /* 0x004fea000383ffff */
[----:B------:R-:W-:Y:S05]  /*259a0*/  BRA `(.L_x_8523) ;  /* 0xfffffe8400c87947 */ /* 0x000fea000383ffff */
.L_x_8542:
[----:B-1----:R1:W2:Y:S02]  /*259b0*/  SYNCS.PHASECHK.TRANS64.TRYWAIT P5, [R11+URZ+0x28830], R6 ;  /* 0x028830060b0075a7 */ /* 0x0022a400080a017f */
[----:B--2---:R-:W-:Y:S05]  /*259c0*/  @!P5 NANOSLEEP.SYNCS 0x989680 ;  /* 0x009896800000d95d */ /* 0x004fea0003900000 */
[----:B------:R-:W2:Y:S02]  /*259d0*/  @!P5 SYNCS.PHASECHK.TRANS64 P5, [R11+URZ+0x28830], R6 ;  /* 0x028830060b00d5a7 */ /* 0x000ea400080a007f */
[----:B--2---:R-:W-:Y:S05]  /*259e0*/  @!P5 BRA `(.L_x_8542) ;  /* 0xfffffffc00f0d947 */ /* 0x004fea000383ffff */
[----:B------:R-:W-:Y:S05]  /*259f0*/  BRA `(.L_x_8541) ;  /* 0xfffffeb800a07947 */ /* 0x000fea000383ffff */
.L_x_8546:
[----:B-1----:R1:W2:Y:S02]  /*25a00*/  SYNCS.PHASECHK.TRANS64.TRYWAIT P4, [R11+URZ+0x28850], R6 ;  /* 0x028850060b0075a7 */ /* 0x0022a4000808017f */
[----:B--2---:R-:W-:Y:S05]  /*25a10*/  @!P4 NANOSLEEP.SYNCS 0x989680 ;  /* 0x009896800000c95d */ /* 0x004fea0003900000 */
[----:B------:R-:W2:Y:S02]  /*25a20*/  @!P4 SYNCS.PHASECHK.TRANS64 P4, [R11+URZ+0x28850], R6 ;  /* 0x028850060b00c5a7 */ /* 0x000ea4000808007f */
[----:B--2---:R-:W-:Y:S05]  /*25a30*/  @!P4 BRA `(.L_x_8546) ;  /* 0xfffffffc00f0c947 */ /* 0x004fea000383ffff */
[----:B------:R-:W-:Y:S05]  /*25a40*/  BRA `(.L_x_8543) ;  /* 0xfffffebc00b07947 */ /* 0x000fea000383ffff */
.L_x_8565:
[----:B-1----:R1:W2:Y:S02]  /*25a50*/  SYNCS.PHASECHK.TRANS64.TRYWAIT P3, [R0+URZ+0x28830], R9 ;  /* 0x02883009000075a7 */ /* 0x0022a4000806017f */
[----:B--2---:R-:W-:Y:S05]  /*25a60*/  @!P3 NANOSLEEP.SYNCS 0x989680 ;  /* 0x009896800000b95d */ /* 0x004fea0003900000 */
[----:B------:R-:W2:Y:S02]  /*25a70*/  @!P3 SYNCS.PHASECHK.TRANS64 P3, [R0+URZ+0x28830], R9 ;  /* 0x028830090000b5a7 */ /* 0x000ea4000806007f */
[----:B--2---:R-:W-:Y:S05]  /*25a80*/  @!P3 BRA `(.L_x_8565) ;  /* 0xfffffffc00f0b947 */ /* 0x004fea000383ffff */
[----:B------:R-:W-:Y:S05]  /*25a90*/  BRA `(.L_x_8564) ;  /* 0xfffffeec00c07947 */ /* 0x000fea000383ffff */
.L_x_8569:
[----:B-1----:R1:W2:Y:S02]  /*25aa0*/  SYNCS.PHASECHK.TRANS64.TRYWAIT P2, [R9+URZ+0x28850], R0 ;  /* 0x02885000090075a7 */ /* 0x0022a4000804017f */
[----:B--2---:R-:W-:Y:S05]  /*25ab0*/  @!P2 NANOSLEEP.SYNCS 0x989680 ;  /* 0x009896800000a95d */ /* 0x004fea0003900000 */
[----:B------:R-:W2:Y:S02]  /*25ac0*/  @!P2 SYNCS.PHASECHK.TRANS64 P2, [R9+URZ+0x28850], R0 ;  /* 0x028850000900a5a7 */ /* 0x000ea4000804007f */
[----:B--2---:R-:W-:Y:S05]  /*25ad0*/  @!P2 BRA `(.L_x_8569) ;  /* 0xfffffffc00f0a947 */ /* 0x004fea000383ffff */
[----:B------:R-:W-:Y:S05]  /*25ae0*/  BRA `(.L_x_8566) ;  /* 0xfffffef000d07947 */ /* 0x000fea000383ffff */
.L_x_8576:
[----:B-1----:R1:W2:Y:S02]  /*25af0*/  SYNCS.PHASECHK.TRANS64.TRYWAIT P3, [R0+URZ+0x28830], R9 ;  /* 0x02883009000075a7 */ /* 0x0022a4000806017f */
[----:B--2---:R-:W-:Y:S05]  /*25b00*/  @!P3 NANOSLEEP.SYNCS 0x989680 ;  /* 0x009896800000b95d */ /* 0x004fea0003900000 */
[----:B------:R-:W2:Y:S02]  /*25b10*/  @!P3 SYNCS.PHASECHK.TRANS64 P3, [R0+URZ+0x28830], R9 ;  /* 0x028830090000b5a7 */ /* 0x000ea4000806007f */
[----:B--2---:R-:W-:Y:S05]  /*25b20*/  @!P3 BRA `(.L_x_8576) ;  /* 0xfffffffc00f0b947 */ /* 0x004fea000383ffff */
[----:B------:R-:W-:Y:S05]  /*25b30*/  BRA `(.L_x_8575) ;  /* 0xffffff1000247947 */ /* 0x000fea000383ffff */
.L_x_8580:
[----:B-1----:R1:W2:Y:S02]  /*25b40*/  SYNCS.PHASECHK.TRANS64.TRYWAIT P2, [R9+URZ+0x28850], R0 ;  /* 0x02885000090075a7 */ /* 0x0022a4000804017f */
[----:B--2---:R-:W-:Y:S05]  /*25b50*/  @!P2 NANOSLEEP.SYNCS 0x989680 ;  /* 0x009896800000a95d */ /* 0x004fea0003900000 */
[----:B------:R-:W2:Y:S02]  /*25b60*/  @!P2 SYNCS.PHASECHK.TRANS64 P2, [R9+URZ+0x28850], R0 ;  /* 0x028850000900a5a7 */ /* 0x000ea4000804007f */
[----:B--2---:R-:W-:Y:S05]  /*25b70*/  @!P2 BRA `(.L_x_8580) ;  /* 0xfffffffc00f0a947 */ /* 0x004fea000383ffff */
[----:B------:R-:W-:Y:S05]  /*25b80*/  BRA `(.L_x_8577) ;  /* 0xffffff1400347947 */ /* 0x000fea000383ffff */
.L_x_8593:
[----:B-1----:R1:W2:Y:S02]  /*25b90*/  SYNCS.PHASECHK.TRANS64.TRYWAIT P0, [R13+URZ+0x28850], R4 ;  /* 0x028850040d0075a7 */ /* 0x0022a4000800017f */
[----:B--2---:R-:W-:Y:S05]  /*25ba0*/  @!P0 NANOSLEEP.SYNCS 0x989680 ;  /* 0x009896800000895d */ /* 0x004fea0003900000 */
[----:B------:R-:W2:Y:S02]  /*25bb0*/  @!P0 SYNCS.PHASECHK.TRANS64 P0, [R13+URZ+0x28850], R4 ;  /* 0x028850040d0085a7 */ /* 0x000ea4000800007f */
[----:B--2---:R-:W-:Y:S05]  /*25bc0*/  @!P0 BRA `(.L_x_8593) ;  /* 0xfffffffc00f08947 */ /* 0x004fea000383ffff */
[----:B------:R-:W-:Y:S05]  /*25bd0*/  BRA `(.L_x_8592) ;  /* 0xffffff4000807947 */ /* 0x000fea000383ffff */
.L_x_8607:
[----:B------:R-:W-:Y:S01]  /*25be0*/  IMAD.MOV.U32 R13, RZ, RZ, R4 ;  /* 0x000000ffff0d7224 */ /* 0x000fe200078e0004 */
[----:B------:R-:W-:Y:S01]  /*25bf0*/  MOV R11, 0x181f ;  /* 0x0000181f000b7802 */ /* 0x000fe20000000f00 */
[----:B------:R-:W-:Y:S02]  /*25c00*/  IMAD.MOV.U32 R12, RZ, RZ, RZ ;  /* 0x000000ffff0c7224 */ /* 0x000fe400078e00ff */
[----:B------:R-:W-:-:S07]  /*25c10*/  IMAD.MOV.U32 R15, RZ, RZ, -0x1 ;  /* 0xffffffffff0f7424 */ /* 0x000fce00078e00ff */
[----:B01----:R-:W-:Y:S05]  /*25c20*/  WARPSYNC.COLLECTIVE R15, `(.L_x_8846) ;  /* 0x000000000f087348 */ /* 0x003fea0003c00000 */
[----:B------:R2:W3:Y:S02]  /*25c30*/  SHFL.IDX P6, R14, R13, R12, R11 ;  /* 0x0000000c0d0e7389 */ /* 0x0004e400000c000b */
[----:B0123--:R-:W-:Y:S01]  /*25c40*/  ENDCOLLECTIVE ;  /* 0x000000000000791b */ /* 0x00ffe20003800000 */
.L_x_8846:
[----:B------:R-:W-:Y:S02]  /*25c50*/  IMAD.MOV.U32 R13, RZ, RZ, R0 ;  /* 0x000000ffff0d7224 */ /* 0x000fe400078e0000 */
[----:B------:R-:W-:-:S07]  /*25c60*/  IMAD.MOV.U32 R3, RZ, RZ, R14 ;  /* 0x000000ffff037224 */ /* 0x000fce00078e000e */
[----:B------:R-:W-:Y:S05]  /*25c70*/  WARPSYNC.COLLECTIVE R15, `(.L_x_8847) ;  /* 0x000000000f087348 */ /* 0x000fea0003c00000 */
[----:B------:R0:W1:Y:S02]  /*25c80*/  SHFL.IDX P6, R14, R13, R12, R11 ;  /* 0x0000000c0d0e7389 */ /* 0x00006400000c000b */
[----:B01----:R-:W-:Y:S01]  /*25c90*/  ENDCOLLECTIVE ;  /* 0x000000000000791b */ /* 0x003fe20003800000 */
.L_x_8847:
[----:B------:R-:W-:Y:S05]  /*25ca0*/  BRA `(.L_x_8848) ;  /* 0xffffff6400b07947 */ /* 0x000fea000383ffff */
.L_x_8610:
[----:B------:R-:W-:Y:S01]  /*25cb0*/  BSSY B1, `(.L_x_8849) ;  /* 0x0000008000017945 */ /* 0x000fe20003800000 */
[----:B------:R-:W-:Y:S02]  /*25cc0*/  IMAD.MOV.U32 R13, RZ, RZ, R4 ;  /* 0x000000ffff0d7224 */ /* 0x000fe400078e0004 */
[----:B------:R-:W-:Y:S02]  /*25cd0*/  IMAD.MOV.U32 R12, RZ, RZ, 0x1 ;  /* 0x00000001ff0c7424 */ /* 0x000fe400078e00ff */
[----:B------:R-:W-:Y:S02]  /*25ce0*/  IMAD.MOV.U32 R11, RZ, RZ, 0x181f ;  /* 0x0000181fff0b7424 */ /* 0x000fe400078e00ff */
[----:B---3--:R-:W-:-:S07]  /*25cf0*/  IMAD.MOV.U32 R15, RZ, RZ, -0x1 ;  /* 0xffffffffff0f7424 */ /* 0x008fce00078e00ff */
[----:B012-4-:R-:W-:Y:S05]  /*25d00*/  WARPSYNC.COLLECTIVE R15, `(.L_x_8850) ;  /* 0x000000000f087348 */ /* 0x017fea0003c00000 */
[----:B----4-:R3:W4:Y:S02]  /*25d10*/  SHFL.IDX P6, R14, R13, R12, R11 ;  /* 0x0000000c0d0e7389 */ /* 0x01072400000c000b */
[----:B01234-:R-:W-:Y:S01]  /*25d20*/  ENDCOLLECTIVE ;  /* 0x000000000000791b */ /* 0x01ffe20003800000 */
.L_x_8850:
[----:B------:R-:W-:Y:S05]  /*25d30*/  BSYNC B1 ;  /* 0x0000000000017941 */ /* 0x000fea0003800000 */
.L_x_8849:
        /* <DEDUP_REMOVED lines=8> */
.L_x_8851:
[----:B------:R-:W-:Y:S05]  /*25dc0*/  BRA `(.L_x_8852) ;  /* 0xffffff6400b07947 */ /* 0x000fea000383ffff */
.L_x_8613:
[----:B------:R-:W-:Y:S01]  /*25dd0*/  BSSY B1, `(.L_x_8853) ;  /* 0x0000008000017945 */ /* 0x000fe20003800000 */
[----:B------:R-:W-:Y:S01]  /*25de0*/  IMAD.MOV.U32 R13, RZ, RZ, R4 ;  /* 0x000000ffff0d7224 */ /* 0x000fe200078e0004 */
[----:B0-----:R-:W-:Y:S01]  /*25df0*/  MOV R15, 0xffffffff ;  /* 0xffffffff000f7802 */ /* 0x001fe20000000f00 */
[----:B------:R-:W-:Y:S02]  /*25e00*/  IMAD.MOV.U32 R12, RZ, RZ, 0x2 ;  /* 0x00000002ff0c7424 */ /* 0x000fe400078e00ff */
[----:B------:R-:W-:-:S07]  /*25e10*/  IMAD.MOV.U32 R11, RZ, RZ, 0x181f ;  /* 0x0000181fff0b7424 */ /* 0x000fce00078e00ff */
[----:B-1234-:R-:W-:Y:S05]  /*25e20*/  WARPSYNC.COLLECTIVE R15, `(.L_x_8854) ;  /* 0x000000000f087348 */ /* 0x01efea0003c00000 */
[----:B----4-:R0:W4:Y:S02]  /*25e30*/  SHFL.IDX P6, R14, R13, R12, R11 ;  /* 0x0000000c0d0e7389 */ /* 0x01012400000c000b */
[----:B01234-:R-:W-:Y:S01]  /*25e40*/  ENDCOLLECTIVE ;  /* 0x000000000000791b */ /* 0x01ffe20003800000 */
.L_x_8854:
[----:B------:R-:W-:Y:S05]  /*25e50*/  BSYNC B1 ;  /* 0x0000000000017941 */ /* 0x000fea0003800000 */
.L_x_8853:
        /* <DEDUP_REMOVED lines=8> */
.L_x_8855:
[----:B------:R-:W-:Y:S05]  /*25ee0*/  BRA `(.L_x_8856) ;  /* 0xffffff6400b07947 */ /* 0x000fea000383ffff */
.L_x_8616:
[----:B------:R-:W-:Y:S01]  /*25ef0*/  BSSY B1, `(.L_x_8857) ;  /* 0x0000008000017945 */ /* 0x000fe20003800000 */
[----:B------:R-:W-:Y:S02]  /*25f00*/  IMAD.MOV.U32 R13, RZ, RZ, R4 ;  /* 0x000000ffff0d7224 */ /* 0x000fe400078e0004 */
[----:B------:R-:W-:Y:S02]  /*25f10*/  IMAD.MOV.U32 R12, RZ, RZ, 0x3 ;  /* 0x00000003ff0c7424 */ /* 0x000fe400078e00ff */
[----:B------:R-:W-:Y:S02]  /*25f20*/  IMAD.MOV.U32 R11, RZ, RZ, 0x181f ;  /* 0x0000181fff0b7424 */ /* 0x000fe400078e00ff */
[----:B0-----:R-:W-:-:S07]  /*25f30*/  IMAD.MOV.U32 R15, RZ, RZ, -0x1 ;  /* 0xffffffffff0f7424 */ /* 0x001fce00078e00ff */
[----:B-1234-:R-:W-:Y:S05]  /*25f40*/  WARPSYNC.COLLECTIVE R15, `(.L_x_8858) ;  /* 0x000000000f087348 */ /* 0x01efea0003c00000 */
[----:B------:R0:W0:Y:S02]  /*25f50*/  SHFL.IDX P6, R14, R13, R12, R11 ;  /* 0x0000000c0d0e7389 */ /* 0x00002400000c000b */
[----:B01234-:R-:W-:Y:S01]  /*25f60*/  ENDCOLLECTIVE ;  /* 0x000000000000791b */ /* 0x01ffe20003800000 */
.L_x_8858:
[----:B------:R-:W-:Y:S05]  /*25f70*/  BSYNC B1 ;  /* 0x0000000000017941 */ /* 0x000fea0003800000 */
.L_x_8857:
        /* <DEDUP_REMOVED lines=8> */
.L_x_8859:
[----:B------:R-:W-:Y:S05]  /*26000*/  BRA `(.L_x_8860) ;  /* 0xffffff6400b07947 */ /* 0x000fea000383ffff */
.L_x_8641:
        /* <DEDUP_REMOVED lines=11> */
.L_x_8862:
[----:B------:R-:W-:Y:S05]  /*260c0*/  BSYNC B1 ;  /* 0x0000000000017941 */ /* 0x000fea0003800000 */
.L_x_8861:
[----:B------:R-:W-:Y:S05]  /*260d0*/  BRA `(.L_x_8863) ;  /* 0xffffff7c00f07947 */ /* 0x000fea000383ffff */
.L_x_8643:
[----:B------:R-:W-:Y:S01]  /*260e0*/  BSSY B1, `(.L_x_8864) ;  /* 0x0000006000017945 */ /* 0x000fe20003800000 */
[----:B------:R-:W-:-:S07]  /*260f0*/  IMAD.MOV.U32 R15, RZ, RZ, -0x1 ;  /* 0xffffffffff0f7424 */ /* 0x000fce00078e00ff */
[----:B01----:R-:W-:Y:S05]  /*26100*/  WARPSYNC.COLLECTIVE R15, `(.L_x_8865) ;  /* 0x000000000f0c7348 */ /* 0x003fea0003c00000 */
[----:B------:R-:W-:Y:S02]  /*26110*/  ELECT P6, UR62, PT ;  /* 0x00000000003e782f */ /* 0x000fe400038c0000 */
[----:B------:R-:W-:Y:S01]  /*26120*/  MOV R14, UR62 ;  /* 0x0000003e000e7c02 */ /* 0x000fe20008000f00 */
[----:B01----:R-:W-:Y:S10]  /*26130*/  ENDCOLLECTIVE ;  /* 0x000000000000791b */ /* 0x003ff40003800000 */
.L_x_8865:
[----:B------:R-:W-:Y:S05]  /*26140*/  BSYNC B1 ;  /* 0x0000000000017941 */ /* 0x000fea0003800000 */
.L_x_8864:
[----:B------:R-:W-:Y:S01]  /*26150*/  PLOP3.LUT P1, PT, P6, PT, PT, 0x80, 0x0 ;  /* 0x000000000000781c */ /* 0x000fe2000372f070 */
[----:B------:R-:W-:-:S12]  /*26160*/  BRA `(.L_x_8642) ;  /* 0xffffff7c00e47947 */ /* 0x000fd8000383ffff */
.L_x_8645:
[----:B-1----:R-:W2:Y:S02]  /*26170*/  LDL R6, [R1] ;  /* 0x0000000001067983 */ /* 0x002ea40000100800 */
[----:B--2---:R1:W2:Y:S02]  /*26180*/  SYNCS.PHASECHK.TRANS64.TRYWAIT P0, [R6+URZ+0x28820], R5 ;  /* 0x02882005060075a7 */ /* 0x0042a4000800017f */
[----:B--2---:R-:W-:Y:S05]  /*26190*/  @!P0 NANOSLEEP.SYNCS 0x989680 ;  /* 0x009896800000895d */ /* 0x004fea0003900000 */
[----:B------:R-:W2:Y:S02]  /*261a0*/  @!P0 SYNCS.PHASECHK.TRANS64 P0, [R6+URZ+0x28820], R5 ;  /* 0x02882005060085a7 */ /* 0x000ea4000800007f */
[----:B--2---:R-:W-:Y:S05]  /*261b0*/  @!P0 BRA `(.L_x_8645) ;  /* 0xfffffffc00ec8947 */ /* 0x004fea000383ffff */
[----:B------:R-:W-:Y:S05]  /*261c0*/  BRA `(.L_x_8866) ;  /* 0xffffff7c00f47947 */ /* 0x000fea000383ffff */
.L_x_8649:
[----:B-1----:R1:W2:Y:S02]  /*261d0*/  SYNCS.PHASECHK.TRANS64.TRYWAIT P0, [R7+URZ+0x288a0], R10 ;  /* 0x0288a00a070075a7 */ /* 0x0022a4000800017f */
[----:B--2---:R-:W-:Y:S05]  /*261e0*/  @!P0 NANOSLEEP.SYNCS 0x989680 ;  /* 0x009896800000895d */ /* 0x004fea0003900000 */
[----:B------:R-:W2:Y:S02]  /*261f0*/  @!P0 SYNCS.PHASECHK.TRANS64 P0, [R7+URZ+0x288a0], R10 ;  /* 0x0288a00a070085a7 */ /* 0x000ea4000800007f */
[----:B--2---:R-:W-:Y:S05]  /*26200*/  @!P0 BRA `(.L_x_8649) ;  /* 0xfffffffc00f08947 */ /* 0x004fea000383ffff */
[----:B------:R-:W-:Y:S05]  /*26210*/  BRA `(.L_x_8867) ;  /* 0xffffff8000187947 */ /* 0x000fea000383ffff */
.L_x_8655:
[----:B0-----:R0:W2:Y:S02]  /*26220*/  SYNCS.PHASECHK.TRANS64.TRYWAIT P0, [R7+URZ+0x288c0], R10 ;  /* 0x0288c00a070075a7 */ /* 0x0010a4000800017f */
[----:B--2---:R-:W-:Y:S05]  /*26230*/  @!P0 NANOSLEEP.SYNCS 0x989680 ;  /* 0x009896800000895d */ /* 0x004fea0003900000 */
[----:B------:R-:W2:Y:S02]  /*26240*/  @!P0 SYNCS.PHASECHK.TRANS64 P0, [R7+URZ+0x288c0], R10 ;  /* 0x0288c00a070085a7 */ /* 0x000ea4000800007f */
[----:B--2---:R-:W-:Y:S05]  /*26250*/  @!P0 BRA `(.L_x_8655) ;  /* 0xfffffffc00f08947 */ /* 0x004fea000383ffff */
[----:B------:R-:W-:Y:S05]  /*26260*/  BRA `(.L_x_8868) ;  /* 0xffffff8000dc7947 */ /* 0x000fea000383ffff */
.L_x_8663:
[----:B-1----:R1:W2:Y:S02]  /*26270*/  SYNCS.PHASECHK.TRANS64.TRYWAIT P0, [R8+URZ+0x288a0], R7 ;  /* 0x0288a007080075a7 */ /* 0x0022a4000800017f */
[----:B--2---:R-:W-:Y:S05]  /*26280*/  @!P0 NANOSLEEP.SYNCS 0x989680 ;  /* 0x009896800000895d */ /* 0x004fea0003900000 */
[----:B------:R-:W2:Y:S02]  /*26290*/  @!P0 SYNCS.PHASECHK.TRANS64 P0, [R8+URZ+0x288a0], R7 ;  /* 0x0288a007080085a7 */ /* 0x000ea4000800007f */
[----:B--2---:R-:W-:Y:S05]  /*262a0*/  @!P0 BRA `(.L_x_8663) ;  /* 0xfffffffc00f08947 */ /* 0x004fea000383ffff */
[----:B------:R-:W-:Y:S05]  /*262b0*/  BRA `(.L_x_8869) ;  /* 0xffffff8400f47947 */ /* 0x000fea000383ffff */
.L_x_8669:
[----:B--2---:R2:W3:Y:S02]  /*262c0*/  SYNCS.PHASECHK.TRANS64.TRYWAIT P0, [R8+URZ+0x288c0], R7 ;  /* 0x0288c007080075a7 */ /* 0x0044e4000800017f */
[----:B---3--:R-:W-:Y:S05]  /*262d0*/  @!P0 NANOSLEEP.SYNCS 0x989680 ;  /* 0x009896800000895d */ /* 0x008fea0003900000 */
[----:B------:R-:W3:Y:S02]  /*262e0*/  @!P0 SYNCS.PHASECHK.TRANS64 P0, [R8+URZ+0x288c0], R7 ;  /* 0x0288c007080085a7 */ /* 0x000ee4000800007f */
[----:B---3--:R-:W-:Y:S05]  /*262f0*/  @!P0 BRA `(.L_x_8669) ;  /* 0xfffffffc00f08947 */ /* 0x008fea000383ffff */
[----:B------:R-:W-:Y:S05]  /*26300*/  BRA `(.L_x_8870) ;  /* 0xffffff8800b07947 */ /* 0x000fea000383ffff */
.L_x_8691:
        /* <DEDUP_REMOVED lines=11> */
.L_x_8872:
[----:B------:R-:W-:Y:S05]  /*263c0*/  BSYNC B0 ;  /* 0x0000000000007941 */ /* 0x000fea0003800000 */
.L_x_8871:
[----:B------:R-:W-:Y:S05]  /*263d0*/  BRA `(.L_x_8873) ;  /* 0xffffff9800147947 */ /* 0x000fea000383ffff */
.L_x_8693:
[----:B------:R-:W-:Y:S01]  /*263e0*/  BSSY B0, `(.L_x_8874) ;  /* 0x0000006000007945 */ /* 0x000fe20003800000 */
[----:B------:R-:W-:-:S07]  /*263f0*/  IMAD.MOV.U32 R15, RZ, RZ, -0x1 ;  /* 0xffffffffff0f7424 */ /* 0x000fce00078e00ff */
[----:B01-3--:R-:W-:Y:S05]  /*26400*/  WARPSYNC.COLLECTIVE R15, `(.L_x_8875) ;  /* 0x000000000f0c7348 */ /* 0x00bfea0003c00000 */
[----:B------:R-:W-:Y:S02]  /*26410*/  ELECT P6, UR62, PT ;  /* 0x00000000003e782f */ /* 0x000fe400038c0000 */
[----:B------:R-:W-:Y:S01]  /*26420*/  MOV R14, UR62 ;  /* 0x0000003e000e7c02 */ /* 0x000fe20008000f00 */
[----:B01-3--:R-:W-:Y:S10]  /*26430*/  ENDCOLLECTIVE ;  /* 0x000000000000791b */ /* 0x00bff40003800000 */
.L_x_8875:
[----:B------:R-:W-:Y:S05]  /*26440*/  BSYNC B0 ;  /* 0x0000000000007941 */ /* 0x000fea0003800000 */
.L_x_8874:
[----:B------:R-:W-:Y:S05]  /*26450*/  BRA `(.L_x_8876) ;  /* 0xffffff9800207947 */ /* 0x000fea000383ffff */
.L_x_8695:
[----:B-1----:R1:W2:Y:S02]  /*26460*/  SYNCS.PHASECHK.TRANS64.TRYWAIT P0, [R0+URZ+0x28840], R2 ;  /* 0x02884002000075a7 */ /* 0x0022a4000800017f */
[----:B--2---:R-:W-:Y:S05]  /*26470*/  @!P0 NANOSLEEP.SYNCS 0x989680 ;  /* 0x009896800000895d */ /* 0x004fea0003900000 */
[----:B------:R-:W2:Y:S02]  /*26480*/  @!P0 SYNCS.PHASECHK.TRANS64 P0, [R0+URZ+0x28840], R2 ;  /* 0x02884002000085a7 */ /* 0x000ea4000800007f */
[----:B--2---:R-:W-:Y:S05]  /*26490*/  @!P0 BRA `(.L_x_8695) ;  /* 0xfffffffc00f08947 */ /* 0x004fea000383ffff */
[----:B------:R-:W-:Y:S05]  /*264a0*/  BRA `(.L_x_8877) ;  /* 0xffffff9800887947 */ /* 0x000fea000383ffff */
.L_x_8699:
[----:B------:R-:W2:Y:S01]  /*264b0*/  LDL.LU R11, [R1+0x40] ;  /* 0x00004000010b7983 */ /* 0x000ea20000300800 */
[----:B------:R-:W-:Y:S02]  /*264c0*/  IMAD.MOV.U32 R5, RZ, RZ, R12 ;  /* 0x000000ffff057224 */ /* 0x000fe400078e000c */
[----:B------:R-:W-:Y:S02]  /*264d0*/  IMAD.MOV.U32 R13, RZ, RZ, R3 ;  /* 0x000000ffff0d7224 */ /* 0x000fe400078e0003 */
[----:B------:R-:W-:Y:S02]  /*264e0*/  IMAD.MOV.U32 R12, RZ, RZ, RZ ;  /* 0x000000ffff0c7224 */ /* 0x000fe400078e00ff */
[----:B------:R-:W-:Y:S02]  /*264f0*/  IMAD.MOV.U32 R15, RZ, RZ, -0x1 ;  /* 0xffffffffff0f7424 */ /* 0x000fe400078e00ff */
        /* <DEDUP_REMOVED lines=8> */
.L_x_8878:
[----:B------:R-:W-:Y:S02]  /*26580*/  IMAD.MOV.U32 R13, RZ, RZ, R4 ;  /* 0x000000ffff0d7224 */ /* 0x000fe400078e0004 */
[----:B------:R-:W-:-:S07]  /*26590*/  IMAD.MOV.U32 R6, RZ, RZ, R14 ;  /* 0x000000ffff067224 */ /* 0x000fce00078e000e */
[----:B------:R-:W-:Y:S05]  /*265a0*/  WARPSYNC.COLLECTIVE R15, `(.L_x_8879) ;  /* 0x000000000f087348 */ /* 0x000fea0003c00000 */
[----:B------:R0:W1:Y:S02]  /*265b0*/  SHFL.IDX P6, R14, R13, R12, R11 ;  /* 0x0000000c0d0e7389 */ /* 0x00006400000c000b */
[----:B01----:R-:W-:Y:S01]  /*265c0*/  ENDCOLLECTIVE ;  /* 0x000000000000791b */ /* 0x003fe20003800000 */
.L_x_8879:
[----:B------:R-:W-:Y:S02]  /*265d0*/  IMAD.MOV.U32 R13, RZ, RZ, R3 ;  /* 0x000000ffff0d7224 */ /* 0x000fe400078e0003 */
[----:B------:R-:W-:Y:S01]  /*265e0*/  IMAD.MOV.U32 R12, RZ, RZ, 0x1 ;  /* 0x00000001ff0c7424 */ /* 0x000fe200078e00ff */
[----:B------:R-:W-:-:S07]  /*265f0*/  MOV R7, R14 ;  /* 0x0000000e00077202 */ /* 0x000fce0000000f00 */
[----:B------:R-:W-:Y:S05]  /*26600*/  WARPSYNC.COLLECTIVE R15, `(.L_x_8880) ;  /* 0x000000000f087348 */ /* 0x000fea0003c00000 */
[----:B------:R0:W1:Y:S02]  /*26610*/  SHFL.IDX P6, R14, R13, R12, R11 ;  /* 0x0000000c0d0e7389 */ /* 0x00006400000c000b */
[----:B01----:R-:W-:Y:S01]  /*26620*/  ENDCOLLECTIVE ;  /* 0x000000000000791b */ /* 0x003fe20003800000 */
.L_x_8880:
[----:B------:R-:W-:-:S05]  /*26630*/  @!P2 LEA R7, P3, R9, R7, 0x1 ;  /* 0x000000070907a211 */ /* 0x000fca00078608ff */
        /* <DEDUP_REMOVED lines=15> */
.L_x_8881:
[----:B------:R-:W-:Y:S02]  /*26730*/  IMAD.MOV.U32 R13, RZ, RZ, R3 ;  /* 0x000000ffff0d7224 */ /* 0x000fe400078e0003 */
[----:B------:R-:W-:Y:S02]  /*26740*/  IMAD.MOV.U32 R12, RZ, RZ, 0x2 ;  /* 0x00000002ff0c7424 */ /* 0x000fe400078e00ff */
[----:B------:R-:W-:-:S07]  /*26750*/  IMAD.MOV.U32 R5, RZ, RZ, R14 ;  /* 0x000000ffff057224 */ /* 0x000fce00078e000e */
[----:B------:R-:W-:Y:S05]  /*26760*/  WARPSYNC.COLLECTIVE R15, `(.L_x_8882) ;  /* 0x000000000f087348 */ /* 0x000fea0003c00000 */
[----:B------:R0:W1:Y:S02]  /*26770*/  SHFL.IDX P6, R14, R13, R12, R11 ;  /* 0x0000000c0d0e7389 */ /* 0x00006400000c000b */
[----:B01----:R-:W-:Y:S01]  /*26780*/  ENDCOLLECTIVE ;  /* 0x000000000000791b */ /* 0x003fe20003800000 */
.L_x_8882:
        /* <DEDUP_REMOVED lines=16> */
.L_x_8883:
[----:B------:R-:W-:Y:S02]  /*26890*/  IMAD.MOV.U32 R13, RZ, RZ, R3 ;  /* 0x000000ffff0d7224 */ /* 0x000fe400078e0003 */
[----:B------:R-:W-:Y:S02]  /*268a0*/  IMAD.MOV.U32 R12, RZ, RZ, 0x3 ;  /* 0x00000003ff0c7424 */ /* 0x000fe400078e00ff */
[----:B------:R-:W-:-:S07]  /*268b0*/  IMAD.MOV.U32 R5, RZ, RZ, R14 ;  /* 0x000000ffff057224 */ /* 0x000fce00078e000e */
[----:B------:R-:W-:Y:S05]  /*268c0*/  WARPSYNC.COLLECTIVE R15, `(.L_x_8884) ;  /* 0x000000000f087348 */ /* 0x000fea0003c00000 */
[----:B------:R0:W1:Y:S02]  /*268d0*/  SHFL.IDX P6, R14, R13, R12, R11 ;  /* 0x0000000c0d0e7389 */ /* 0x00006400000c000b */
[----:B01----:R-:W-:Y:S01]  /*268e0*/  ENDCOLLECTIVE ;  /* 0x000000000000791b */ /* 0x003fe20003800000 */
.L_x_8884:
        /* <DEDUP_REMOVED lines=16> */
.L_x_8885:
[----:B------:R-:W-:Y:S01]  /*269f0*/  IMAD.MOV.U32 R13, RZ, RZ, R3 ;  /* 0x000000ffff0d7224 */ /* 0x000fe200078e0003 */
[----:B------:R-:W-:Y:S01]  /*26a00*/  MOV R12, 0x4 ;  /* 0x00000004000c7802 */ /* 0x000fe20000000f00 */
[----:B------:R-:W-:-:S07]  /*26a10*/  IMAD.MOV.U32 R5, RZ, RZ, R14 ;  /* 0x000000ffff057224 */ /* 0x000fce00078e000e */
[----:B------:R-:W-:Y:S05]  /*26a20*/  WARPSYNC.COLLECTIVE R15, `(.L_x_8886) ;  /* 0x000000000f087348 */ /* 0x000fea0003c00000 */
[----:B------:R0:W1:Y:S02]  /*26a30*/  SHFL.IDX P6, R14, R13, R12, R11 ;  /* 0x0000000c0d0e7389 */ /* 0x00006400000c000b */
[----:B01----:R-:W-:Y:S01]  /*26a40*/  ENDCOLLECTIVE ;  /* 0x000000000000791b */ /* 0x003fe20003800000 */
.L_x_8886:
        /* <DEDUP_REMOVED lines=16> */
.L_x_8887:
[----:B------:R-:W-:Y:S02]  /*26b50*/  IMAD.MOV.U32 R13, RZ, RZ, R3 ;  /* 0x000000ffff0d7224 */ /* 0x000fe400078e0003 */
[----:B------:R-:W-:Y:S02]  /*26b60*/  IMAD.MOV.U32 R12, RZ, RZ, 0x5 ;  /* 0x00000005ff0c7424 */ /* 0x000fe400078e00ff */
[----:B------:R-:W-:-:S07]  /*26b70*/  IMAD.MOV.U32 R5, RZ, RZ, R14 ;  /* 0x000000ffff057224 */ /* 0x000fce00078e000e */
[----:B------:R-:W-:Y:S05]  /*26b80*/  WARPSYNC.COLLECTIVE R15, `(.L_x_8888) ;  /* 0x000000000f087348 */ /* 0x000fea0003c00000 */
[----:B------:R0:W1:Y:S02]  /*26b90*/  SHFL.IDX P6, R14, R13, R12, R11 ;  /* 0x0000000c0d0e7389 */ /* 0x00006400000c000b */
[----:B01----:R-:W-:Y:S01]  /*26ba0*/  ENDCOLLECTIVE ;  /* 0x000000000000791b */ /* 0x003fe20003800000 */
.L_x_8888:
        /* <DEDUP_REMOVED lines=16> */
.L_x_8889:
[----:B------:R-:W-:Y:S02]  /*26cb0*/  IMAD.MOV.U32 R13, RZ, RZ, R3 ;  /* 0x000000ffff0d7224 */ /* 0x000fe400078e0003 */
[----:B------:R-:W-:Y:S02]  /*26cc0*/  IMAD.MOV.U32 R12, RZ, RZ, 0x6 ;  /* 0x00000006ff0c7424 */ /* 0x000fe400078e00ff */
[----:B------:R-:W-:-:S07]  /*26cd0*/  IMAD.MOV.U32 R5, RZ, RZ, R14 ;  /* 0x000000ffff057224 */ /* 0x000fce00078e000e */
[----:B------:R-:W-:Y:S05]  /*26ce0*/  WARPSYNC.COLLECTIVE R15, `(.L_x_8890) ;  /* 0x000000000f087348 */ /* 0x000fea0003c00000 */
[----:B------:R0:W1:Y:S02]  /*26cf0*/  SHFL.IDX P6, R14, R13, R12, R11 ;  /* 0x0000000c0d0e7389 */ /* 0x00006400000c000b */
[----:B01----:R-:W-:Y:S01]  /*26d00*/  ENDCOLLECTIVE ;  /* 0x000000000000791b */ /* 0x003fe20003800000 */
.L_x_8890:
        /* <DEDUP_REMOVED lines=16> */
.L_x_8891:
[----:B------:R-:W-:Y:S02]  /*26e10*/  IMAD.MOV.U32 R13, RZ, RZ, R3 ;  /* 0x000000ffff0d7224 */ /* 0x000fe400078e0003 */
[----:B------:R-:W-:Y:S02]  /*26e20*/  IMAD.MOV.U32 R12, RZ, RZ, 0x7 ;  /* 0x00000007ff0c7424 */ /* 0x000fe400078e00ff */
[----:B------:R-:W-:-:S07]  /*26e30*/  IMAD.MOV.U32 R5, RZ, RZ, R14 ;  /* 0x000000ffff057224 */ /* 0x000fce00078e000e */
[----:B------:R-:W-:Y:S05]  /*26e40*/  WARPSYNC.COLLECTIVE R15, `(.L_x_8892) ;  /* 0x000000000f087348 */ /* 0x000fea0003c00000 */
[----:B------:R0:W1:Y:S02]  /*26e50*/  SHFL.IDX P6, R14, R13, R12, R11 ;  /* 0x0000000c0d0e7389 */ /* 0x00006400000c000b */
[----:B01----:R-:W-:Y:S01]  /*26e60*/  ENDCOLLECTIVE ;  /* 0x000000000000791b */ /* 0x003fe20003800000 */
.L_x_8892:
        /* <DEDUP_REMOVED lines=14> */
.L_x_8893:
[----:B------:R-:W-:Y:S01]  /*26f50*/  IMAD.MOV.U32 R3, RZ, RZ, R14 ;  /* 0x000000ffff037224 */ /* 0x000fe200078e000e */
[----:B------:R-:W-:Y:S06]  /*26f60*/  BRA `(.L_x_8894) ;  /* 0xffffff9c00407947 */ /* 0x000fec000383ffff */
.L_x_8704:
[----:B--2---:R-:W2:Y:S02]  /*26f70*/  LDL R2, [R1] ;  /* 0x0000000001027983 */ /* 0x004ea40000100800 */
[----:B--2---:R2:W3:Y:S02]  /*26f80*/  SYNCS.PHASECHK.TRANS64.TRYWAIT P0, [R2+URZ+0x28820], R0 ;  /* 0x02882000020075a7 */ /* 0x0044e4000800017f */
[----:B---3--:R-:W-:Y:S05]  /*26f90*/  @!P0 NANOSLEEP.SYNCS 0x989680 ;  /* 0x009896800000895d */ /* 0x008fea0003900000 */
[----:B------:R-:W3:Y:S02]  /*26fa0*/  @!P0 SYNCS.PHASECHK.TRANS64 P0, [R2+URZ+0x28820], R0 ;  /* 0x02882000020085a7 */ /* 0x000ee4000800007f */
[----:B---3--:R-:W-:Y:S05]  /*26fb0*/  @!P0 BRA `(.L_x_8704) ;  /* 0xfffffffc00ec8947 */ /* 0x008fea000383ffff */
[----:B------:R-:W-:Y:S05]  /*26fc0*/  BRA `(.L_x_8895) ;  /* 0xffffff9c00b07947 */ /* 0x000fea000383ffff */
.L_x_8713:
[----:B--2---:R2:W3:Y:S02]  /*26fd0*/  SYNCS.PHASECHK.TRANS64.TRYWAIT P0, [R3+URZ+0x28840], R2 ;  /* 0x02884002030075a7 */ /* 0x0044e4000800017f */
[----:B---3--:R-:W-:Y:S05]  /*26fe0*/  @!P0 NANOSLEEP.SYNCS 0x989680 ;  /* 0x009896800000895d */ /* 0x008fea0003900000 */
[----:B------:R-:W3:Y:S02]  /*26ff0*/  @!P0 SYNCS.PHASECHK.TRANS64 P0, [R3+URZ+0x28840], R2 ;  /* 0x02884002030085a7 */ /* 0x000ee4000800007f */
[----:B---3--:R-:W-:Y:S05]  /*27000*/  @!P0 BRA `(.L_x_8713) ;  /* 0xfffffffc00f08947 */ /* 0x008fea000383ffff */
[----:B------:R-:W-:Y:S05]  /*27010*/  BRA `(.L_x_8896) ;  /* 0xffffffa0007c7947 */ /* 0x000fea000383ffff */
.L_x_8719:
[----:B-1----:R1:W2:Y:S02]  /*27020*/  SYNCS.PHASECHK.TRANS64.TRYWAIT P0, [R2+URZ+0x28860], R3 ;  /* 0x02886003020075a7 */ /* 0x0022a4000800017f */
[----:B--2---:R-:W-:Y:S05]  /*27030*/  @!P0 NANOSLEEP.SYNCS 0x989680 ;  /* 0x009896800000895d */ /* 0x004fea0003900000 */
[----:B------:R-:W2:Y:S02]  /*27040*/  @!P0 SYNCS.PHASECHK.TRANS64 P0, [R2+URZ+0x28860], R3 ;  /* 0x02886003020085a7 */ /* 0x000ea4000800007f */
[----:B--2---:R-:W-:Y:S05]  /*27050*/  @!P0 BRA `(.L_x_8719) ;  /* 0xfffffffc00f08947 */ /* 0x004fea000383ffff */
[----:B------:R-:W-:Y:S05]  /*27060*/  BRA `(.L_x_8897) ;  /* 0xffffffa400587947 */ /* 0x000fea000383ffff */
.L_x_8729:
[----:B--2---:R2:W3:Y:S02]  /*27070*/  SYNCS.PHASECHK.TRANS64.TRYWAIT P0, [R3+URZ+0x28840], R2 ;  /* 0x02884002030075a7 */ /* 0x0044e4000800017f */
[----:B---3--:R-:W-:Y:S05]  /*27080*/  @!P0 NANOSLEEP.SYNCS 0x989680 ;  /* 0x009896800000895d */ /* 0x008fea0003900000 */
[----:B------:R-:W3:Y:S02]  /*27090*/  @!P0 SYNCS.PHASECHK.TRANS64 P0, [R3+URZ+0x28840], R2 ;  /* 0x02884002030085a7 */ /* 0x000ee4000800007f */
[----:B---3--:R-:W-:Y:S05]  /*270a0*/  @!P0 BRA `(.L_x_8729) ;  /* 0xfffffffc00f08947 */ /* 0x008fea000383ffff */
[----:B------:R-:W-:Y:S05]  /*270b0*/  BRA `(.L_x_8898) ;  /* 0xffffffac00047947 */ /* 0x000fea000383ffff */
.L_x_8735:
[----:B-1----:R1:W2:Y:S02]  /*270c0*/  SYNCS.PHASECHK.TRANS64.TRYWAIT P0, [R2+URZ+0x28860], R3 ;  /* 0x02886003020075a7 */ /* 0x0022a4000800017f */
[----:B--2---:R-:W-:Y:S05]  /*270d0*/  @!P0 NANOSLEEP.SYNCS 0x989680 ;  /* 0x009896800000895d */ /* 0x004fea0003900000 */
[----:B------:R-:W2:Y:S02]  /*270e0*/  @!P0 SYNCS.PHASECHK.TRANS64 P0, [R2+URZ+0x28860], R3 ;  /* 0x02886003020085a7 */ /* 0x000ea4000800007f */
[----:B--2---:R-:W-:Y:S05]  /*270f0*/  @!P0 BRA `(.L_x_8735) ;  /* 0xfffffffc00f08947 */ /* 0x004fea000383ffff */
[----:B------:R-:W-:Y:S05]  /*27100*/  BRA `(.L_x_8899) ;  /* 0xffffffac00e07947 */ /* 0x000fea000383ffff */
.L_x_8745:
[----:B---3--:R3:W4:Y:S02]  /*27110*/  SYNCS.PHASECHK.TRANS64.TRYWAIT P0, [R2+URZ+0x28840], R3 ;  /* 0x02884003020075a7 */ /* 0x008724000800017f */
[----:B----4-:R-:W-:Y:S05]  /*27120*/  @!P0 NANOSLEEP.SYNCS 0x989680 ;  /* 0x009896800000895d */ /* 0x010fea0003900000 */
[----:B------:R-:W4:Y:S02]  /*27130*/  @!P0 SYNCS.PHASECHK.TRANS64 P0, [R2+URZ+0x28840], R3 ;  /* 0x02884003020085a7 */ /* 0x000f24000800007f */
[----:B----4-:R-:W-:Y:S05]  /*27140*/  @!P0 BRA `(.L_x_8745) ;  /* 0xfffffffc00f08947 */ /* 0x010fea000383ffff */
[----:B------:R-:W-:Y:S05]  /*27150*/  BRA `(.L_x_8900) ;  /* 0xffffffb400607947 */ /* 0x000fea000383ffff */
.L_x_8751:
[----:B-1----:R1:W2:Y:S02]  /*27160*/  SYNCS.PHASECHK.TRANS64.TRYWAIT P0, [R2+URZ+0x28860], R5 ;  /* 0x02886005020075a7 */ /* 0x0022a4000800017f */
[----:B--2---:R-:W-:Y:S05]  /*27170*/  @!P0 NANOSLEEP.SYNCS 0x989680 ;  /* 0x009896800000895d */ /* 0x004fea0003900000 */
[----:B------:R-:W2:Y:S02]  /*27180*/  @!P0 SYNCS.PHASECHK.TRANS64 P0, [R2+URZ+0x28860], R5 ;  /* 0x02886005020085a7 */ /* 0x000ea4000800007f */
[----:B--2---:R-:W-:Y:S05]  /*27190*/  @!P0 BRA `(.L_x_8751) ;  /* 0xfffffffc00f08947 */ /* 0x004fea000383ffff */
[----:B------:R-:W-:Y:S05]  /*271a0*/  BRA `(.L_x_8901) ;  /* 0xffffffb800387947 */ /* 0x000fea000383ffff */
.L_x_8763:
[----:B---3--:R3:W4:Y:S02]  /*271b0*/  SYNCS.PHASECHK.TRANS64.TRYWAIT P0, [R0+URZ+0x28860], R2 ;  /* 0x02886002000075a7 */ /* 0x008724000800017f */
[----:B----4-:R-:W-:Y:S05]  /*271c0*/  @!P0 NANOSLEEP.SYNCS 0x989680 ;  /* 0x009896800000895d */ /* 0x010fea0003900000 */
[----:B------:R-:W4:Y:S02]  /*271d0*/  @!P0 SYNCS.PHASECHK.TRANS64 P0, [R0+URZ+0x28860], R2 ;  /* 0x02886002000085a7 */ /* 0x000f24000800007f */
[----:B----4-:R-:W-:Y:S05]  /*271e0*/  @!P0 BRA `(.L_x_8763) ;  /* 0xfffffffc00f08947 */ /* 0x010fea000383ffff */
[----:B------:R-:W-:Y:S05]  /*271f0*/  BRA `(.L_x_8902) ;  /* 0xffffffbc00987947 */ /* 0x000fea000383ffff */
.L_x_8771:
[----:B------:R-:W-:Y:S01]  /*27200*/  BSSY B0, `(.L_x_8903) ;  /* 0x0000008000007945 */ /* 0x000fe20003800000 */
[----:B------:R-:W-:Y:S01]  /*27210*/  IMAD.MOV.U32 R13, RZ, RZ, R16 ;  /* 0x000000ffff0d7224 */ /* 0x000fe200078e0010 */
[----:B0-----:R-:W-:Y:S01]  /*27220*/  MOV R11, 0x1f ;  /* 0x0000001f000b7802 */ /* 0x001fe20000000f00 */
[----:B------:R-:W-:Y:S02]  /*27230*/  IMAD.MOV.U32 R12, RZ, RZ, RZ ;  /* 0x000000ffff0c7224 */ /* 0x000fe400078e00ff */
[----:B------:R-:W-:-:S07]  /*27240*/  IMAD.MOV.U32 R15, RZ, RZ, -0x1 ;  /* 0xffffffffff0f7424 */ /* 0x000fce00078e00ff */
[----:B-1---5:R-:W-:Y:S05]  /*27250*/  WARPSYNC.COLLECTIVE R15, `(.L_x_8904) ;  /* 0x000000000f087348 */ /* 0x022fea0003c00000 */
[----:B------:R0:W2:Y:S02]  /*27260*/  SHFL.IDX P6, R14, R13, R12, R11 ;  /* 0x0000000c0d0e7389 */ /* 0x0000a400000c000b */
[----:B012--5:R-:W-:Y:S01]  /*27270*/  ENDCOLLECTIVE ;  /* 0x000000000000791b */ /* 0x027fe20003800000 */
.L_x_8904:
[----:B------:R-:W-:Y:S05]  /*27280*/  BSYNC B0 ;  /* 0x0000000000007941 */ /* 0x000fea0003800000 */
.L_x_8903:
[----:B------:R-:W-:Y:S01]  /*27290*/  IMAD.MOV.U32 R13, RZ, RZ, R16 ;  /* 0x000000ffff0d7224 */ /* 0x000fe200078e0010 */
[----:B------:R-:W-:Y:S01]  /*272a0*/  LOP3.LUT P1, RZ, R7, 0x1, RZ, 0xc0, !PT ;  /* 0x0000000107ff7812 */ /* 0x000fe2000782c0ff */
        /* <DEDUP_REMOVED lines=8> */
.L_x_8905:
        /* <DEDUP_REMOVED lines=16> */
.L_x_8906:
        /* <DEDUP_REMOVED lines=9> */
.L_x_8907:
        /* <DEDUP_REMOVED lines=8> */
.L_x_8908:
        /* <DEDUP_REMOVED lines=8> */
.L_x_8909:
        /* <DEDUP_REMOVED lines=8> */
.L_x_8910:
        /* <DEDUP_REMOVED lines=9> */
.L_x_8911:
[----:B------:R-:W-:Y:S01]  /*276d0*/  IMAD.MOV.U32 R16, RZ, RZ, R14 ;  /* 0x000000ffff107224 */ /* 0x000fe200078e000e */
[----:B------:R-:W-:Y:S06]  /*276e0*/  BRA `(.L_x_8912) ;  /* 0xffffffc000287947 */ /* 0x000fec000383ffff */
.L_x_8776:
[----:B------:R-:W-:Y:S01]  /*276f0*/  BSSY B0, `(.L_x_8913) ;  /* 0x0000008000007945 */ /* 0x000fe20003800000 */
[----:B-----5:R-:W-:Y:S02]  /*27700*/  IMAD.MOV.U32 R13, RZ, RZ, R2 ;  /* 0x000000ffff0d7224 */ /* 0x020fe400078e0002 */
[----:B------:R-:W-:Y:S02]  /*27710*/  IMAD.MOV.U32 R12, RZ, RZ, 0x1 ;  /* 0x00000001ff0c7424 */ /* 0x000fe400078e00ff */
[----:B0-----:R-:W-:Y:S02]  /*27720*/  IMAD.MOV.U32 R11, RZ, RZ, RZ ;  /* 0x000000ffff0b7224 */ /* 0x001fe400078e00ff */
[----:B------:R-:W-:-:S07]  /*27730*/  IMAD.MOV.U32 R15, RZ, RZ, -0x1 ;  /* 0xffffffffff0f7424 */ /* 0x000fce00078e00ff */
[----:B-1----:R-:W-:Y:S05]  /*27740*/  WARPSYNC.COLLECTIVE R15, `(.L_x_8914) ;  /* 0x000000000f087348 */ /* 0x002fea0003c00000 */
[----:B------:R0:W2:Y:S02]  /*27750*/  SHFL.UP P6, R14, R13, R12, R11 ;  /* 0x0400000c0d0e7389 */ /* 0x0000a400000c000b */
[----:B012---:R-:W-:Y:S01]  /*27760*/  ENDCOLLECTIVE ;  /* 0x000000000000791b */ /* 0x007fe20003800000 */
.L_x_8914:
[----:B------:R-:W-:Y:S05]  /*27770*/  BSYNC B0 ;  /* 0x0000000000007941 */ /* 0x000fea0003800000 */
.L_x_8913:
[----:B------:R-:W2:Y:S01]  /*27780*/  LDL R3, [R1+0x4] ;  /* 0x0000040001037983 */ /* 0x000ea20000100800 */
[----:B------:R-:W-:Y:S02]  /*27790*/  IMAD.MOV.U32 R12, RZ, RZ, 0x2 ;  /* 0x00000002ff0c7424 */ /* 0x000fe400078e00ff */
[----:B------:R-:W-:Y:S02]  /*277a0*/  IMAD.MOV.U32 R11, RZ, RZ, RZ ;  /* 0x000000ffff0b7224 */ /* 0x000fe400078e00ff */
[----:B------:R-:W-:Y:S01]  /*277b0*/  IMAD.MOV.U32 R15, RZ, RZ, -0x1 ;  /* 0xffffffffff0f7424 */ /* 0x000fe200078e00ff */
[----:B--2---:R-:W-:Y:S01]  /*277c0*/  LOP3.LUT P4, RZ, R3, 0x1, RZ, 0xc0, !PT ;  /* 0x0000000103ff7812 */ /* 0x004fe2000788c0ff */
[----:B------:R-:W-:-:S05]  /*277d0*/  IMAD.MOV.U32 R3, RZ, RZ, R14 ;  /* 0x000000ffff037224 */ /* 0x000fca00078e000e */
[----:B------:R-:W-:-:S05]  /*277e0*/  SEL R3, R3, RZ, P4 ;  /* 0x000000ff03037207 */ /* 0x000fca0002000000 */
[----:B------:R-:W-:-:S04]  /*277f0*/  IMAD.IADD R3, R2, 0x1, R3 ;  /* 0x0000000102037824 */ /* 0x000fc800078e0203 */
[----:B------:R-:W-:-:S07]  /*27800*/  IMAD.MOV.U32 R13, RZ, RZ, R3 ;  /* 0x000000ffff0d7224 */ /* 0x000fce00078e0003 */
[----:B------:R-:W-:Y:S05]  /*27810*/  WARPSYNC.COLLECTIVE R15, `(.L_x_8915) ;  /* 0x000000000f087348 */ /* 0x000fea0003c00000 */
[----:B------:R0:W1:Y:S02]  /*27820*/  SHFL.UP P6, R14, R13, R12, R11 ;  /* 0x0400000c0d0e7389 */ /* 0x00006400000c000b */
[----:B01----:R-:W-:Y:S01]  /*27830*/  ENDCOLLECTIVE ;  /* 0x000000000000791b */ /* 0x003fe20003800000 */
.L_x_8915:
        /* <DEDUP_REMOVED lines=8> */
.L_x_8916:
        /* <DEDUP_REMOVED lines=8> */
.L_x_8917:
        /* <DEDUP_REMOVED lines=8> */
.L_x_8918:
        /* <DEDUP_REMOVED lines=9> */
.L_x_8919:
[----:B------:R-:W-:Y:S01]  /*27a50*/  IMAD.MOV.U32 R16, RZ, RZ, R14 ;  /* 0x000000ffff107224 */ /* 0x000fe200078e000e */
[----:B------:R-:W-:Y:S06]  /*27a60*/  BRA `(.L_x_8920) ;  /* 0xffffffbc00e87947 */ /* 0x000fec000383ffff */
.L_x_8778:
[----:B------:R-:W-:Y:S01]  /*27a70*/  BSSY B0, `(.L_x_8921) ;  /* 0x0000006000007945 */ /* 0x000fe20003800000 */
[----:B------:R-:W-:Y:S01]  /*27a80*/  PLOP3.LUT P6, PT, P6, PT, PT, 0x8, 0x0 ;  /* 0x000000000000781c */ /* 0x000fe200037ce170 */
[----:B------:R-:W-:-:S12]  /*27a90*/  IMAD.MOV.U32 R15, RZ, RZ, -0x1 ;  /* 0xffffffffff0f7424 */ /* 0x000fd800078e00ff */
[----:B01---5:R-:W-:Y:S05]  /*27aa0*/  WARPSYNC.COLLECTIVE R15, `(.L_x_8922) ;  /* 0x000000000f087348 */ /* 0x023fea0003c00000 */
[----:B------:R-:W-:Y:S01]  /*27ab0*/  VOTE.ANY R14, PT, P6 ;  /* 0x00000000000e7806 */ /* 0x000fe200030e0100 */
[----:B01---5:R-:W-:Y:S06]  /*27ac0*/  ENDCOLLECTIVE ;  /* 0x000000000000791b */ /* 0x023fec0003800000 */
.L_x_8922:
[----:B------:R-:W-:Y:S05]  /*27ad0*/  BSYNC B0 ;  /* 0x0000000000007941 */ /* 0x000fea0003800000 */
.L_x_8921:
        /* <DEDUP_REMOVED lines=9> */
.L_x_8923:
[----:B------:R-:W-:Y:S01]  /*27b70*/  IMAD.MOV.U32 R17, RZ, RZ, R14 ;  /* 0x000000ffff117224 */ /* 0x000fe200078e000e */
[----:B------:R-:W-:Y:S06]  /*27b80*/  BRA `(.L_x_8924) ;  /* 0xffffffbc00d87947 */ /* 0x000fec000383ffff */
.L_x_8780:
[----:B------:R-:W-:Y:S01]  /*27b90*/  BSSY B0, `(.L_x_8925) ;  /* 0x0000007000007945 */ /* 0x000fe20003800000 */
[----:B------:R-:W-:Y:S02]  /*27ba0*/  IMAD.MOV.U32 R13, RZ, RZ, R3 ;  /* 0x000000ffff0d7224 */ /* 0x000fe400078e0003 */
[----:B0-----:R-:W-:Y:S02]  /*27bb0*/  IMAD.MOV.U32 R11, RZ, RZ, 0x1f ;  /* 0x0000001fff0b7424 */ /* 0x001fe400078e00ff */
[----:B------:R-:W-:-:S07]  /*27bc0*/  IMAD.MOV.U32 R15, RZ, RZ, -0x1 ;  /* 0xffffffffff0f7424 */ /* 0x000fce00078e00ff */
[----:B-123-5:R-:W-:Y:S05]  /*27bd0*/  WARPSYNC.COLLECTIVE R15, `(.L_x_8926) ;  /* 0x000000000f087348 */ /* 0x02efea0003c00000 */
[----:B------:R0:W4:Y:S02]  /*27be0*/  SHFL.IDX P6, R14, R13, R12, R11 ;  /* 0x0000000c0d0e7389 */ /* 0x00012400000c000b */
[----:B012345:R-:W-:Y:S01]  /*27bf0*/  ENDCOLLECTIVE ;  /* 0x000000000000791b */ /* 0x03ffe20003800000 */
.L_x_8926:
[----:B------:R-:W-:Y:S05]  /*27c00*/  BSYNC B0 ;  /* 0x0000000000007941 */ /* 0x000fea0003800000 */
.L_x_8925:
[----:B------:R-:W-:Y:S01]  /*27c10*/  IMAD.MOV.U32 R3, RZ, RZ, R14 ;  /* 0x000000ffff037224 */ /* 0x000fe200078e000e */
[----:B------:R-:W-:Y:S06]  /*27c20*/  BRA `(.L_x_8927) ;  /* 0xffffffbc00cc7947 */ /* 0x000fec000383ffff */
.L_x_8784:
[----:B0-----:R0:W1:Y:S02]  /*27c30*/  SYNCS.PHASECHK.TRANS64.TRYWAIT P0, [R0+URZ+0x28820], R3 ;  /* 0x02882003000075a7 */ /* 0x001064000800017f */
[----:B-1----:R-:W-:Y:S05]  /*27c40*/  @!P0 NANOSLEEP.SYNCS 0x989680 ;  /* 0x009896800000895d */ /* 0x002fea0003900000 */
[----:B------:R-:W1:Y:S02]  /*27c50*/  @!P0 SYNCS.PHASECHK.TRANS64 P0, [R0+URZ+0x28820], R3 ;  /* 0x02882003000085a7 */ /* 0x000e64000800007f */
[----:B-1----:R-:W-:Y:S05]  /*27c60*/  @!P0 BRA `(.L_x_8784) ;  /* 0xfffffffc00f08947 */ /* 0x002fea000383ffff */
[----:B------:R-:W-:Y:S05]  /*27c70*/  BRA `(.L_x_8928) ;  /* 0xffffffc400507947 */ /* 0x000fea000383ffff */
.L_x_8785:
        /* <DEDUP_REMOVED lines=11> */
.L_x_8930:
[----:B------:R-:W-:Y:S05]  /*27d30*/  BSYNC B0 ;  /* 0x0000000000007941 */ /* 0x000fea0003800000 */
.L_x_8929:
[----:B------:R-:W-:Y:S05]  /*27d40*/  BRA `(.L_x_8931) ;  /* 0xffffffc400387947 */ /* 0x000fea000383ffff */
.L_x_8786:
[----:B------:R-:W-:Y:S01]  /*27d50*/  BSSY B0, `(.L_x_8932) ;  /* 0x0000006000007945 */ /* 0x000fe20003800000 */
[----:B------:R-:W-:-:S07]  /*27d60*/  IMAD.MOV.U32 R15, RZ, RZ, -0x1 ;  /* 0xffffffffff0f7424 */ /* 0x000fce00078e00ff */
[----:B01---5:R-:W-:Y:S05]  /*27d70*/  WARPSYNC.COLLECTIVE R15, `(.L_x_8933) ;  /* 0x000000000f0c7348 */ /* 0x023fea0003c00000 */
[----:B------:R-:W-:Y:S02]  /*27d80*/  ELECT P6, UR62, PT ;  /* 0x00000000003e782f */ /* 0x000fe400038c0000 */
[----:B------:R-:W-:Y:S01]  /*27d90*/  MOV R14, UR62 ;  /* 0x0000003e000e7c02 */ /* 0x000fe20008000f00 */
[----:B01---5:R-:W-:Y:S10]  /*27da0*/  ENDCOLLECTIVE ;  /* 0x000000000000791b */ /* 0x023ff40003800000 */
.L_x_8933:
[----:B------:R-:W-:Y:S05]  /*27db0*/  BSYNC B0 ;  /* 0x0000000000007941 */ /* 0x000fea0003800000 */
.L_x_8932:
[----:B------:R-:W-:Y:S05]  /*27dc0*/  BRA `(.L_x_8934) ;  /* 0xffffffc4002c7947 */ /* 0x000fea000383ffff */
.L_x_8788:
[----:B0-----:R0:W1:Y:S02]  /*27dd0*/  SYNCS.PHASECHK.TRANS64.TRYWAIT P0, [R6+URZ], R5 ;  /* 0x00000005060075a7 */ /* 0x001064000800017f */
[----:B-1----:R-:W-:Y:S05]  /*27de0*/  @!P0 NANOSLEEP.SYNCS 0x989680 ;  /* 0x009896800000895d */ /* 0x002fea0003900000 */
[----:B------:R-:W1:Y:S02]  /*27df0*/  @!P0 SYNCS.PHASECHK.TRANS64 P0, [R6+URZ], R5 ;  /* 0x00000005060085a7 */ /* 0x000e64000800007f */
[----:B-1----:R-:W-:Y:S05]  /*27e00*/  @!P0 BRA `(.L_x_8788) ;  /* 0xfffffffc00f08947 */ /* 0x002fea000383ffff */
[----:B------:R-:W-:Y:S05]  /*27e10*/  BRA `(.L_x_8935) ;  /* 0xffffffc400687947 */ /* 0x000fea000383ffff */
.L_x_8789:
[----:B-1----:R1:W2:Y:S02]  /*27e20*/  SYNCS.PHASECHK.TRANS64.TRYWAIT P0, [R7+URZ], R2 ;  /* 0x00000002070075a7 */ /* 0x0022a4000800017f */
[----:B--2---:R-:W-:Y:S05]  /*27e30*/  @!P0 NANOSLEEP.SYNCS 0x989680 ;  /* 0x009896800000895d */ /* 0x004fea0003900000 */
[----:B------:R-:W2:Y:S02]  /*27e40*/  @!P0 SYNCS.PHASECHK.TRANS64 P0, [R7+URZ], R2 ;  /* 0x00000002070085a7 */ /* 0x000ea4000800007f */
[----:B--2---:R-:W-:Y:S05]  /*27e50*/  @!P0 BRA `(.L_x_8789) ;  /* 0xfffffffc00f08947 */ /* 0x004fea000383ffff */
[----:B------:R-:W-:Y:S05]  /*27e60*/  BRA `(.L_x_8936) ;  /* 0xffffffc4005c7947 */ /* 0x000fea000383ffff */
.L_x_8791:
[----:B--2---:R2:W3:Y:S02]  /*27e70*/  SYNCS.PHASECHK.TRANS64.TRYWAIT P0, [R4+URZ], R5 ;  /* 0x00000005040075a7 */ /* 0x0044e4000800017f */
[----:B---3--:R-:W-:Y:S05]  /*27e80*/  @!P0 NANOSLEEP.SYNCS 0x989680 ;  /* 0x009896800000895d */ /* 0x008fea0003900000 */
[----:B------:R-:W3:Y:S02]  /*27e90*/  @!P0 SYNCS.PHASECHK.TRANS64 P0, [R4+URZ], R5 ;  /* 0x00000005040085a7 */ /* 0x000ee4000800007f */
[----:B---3--:R-:W-:Y:S05]  /*27ea0*/  @!P0 BRA `(.L_x_8791) ;  /* 0xfffffffc00f08947 */ /* 0x008fea000383ffff */
[----:B------:R-:W-:Y:S05]  /*27eb0*/  BRA `(.L_x_8937) ;  /* 0xffffffc400647947 */ /* 0x000fea000383ffff */
.L_x_8938:
        /* <DEDUP_REMOVED lines=12> */
.L_x_15319:


//--------------------- .text._ZN7cutlass13device_kernelIN5flash11enable_sm90INS1_16FlashAttnFwdSm90INS1_25CollectiveMainloopFwdSm90ILi2EN4cute5tupleIJNS5_1CILi1EEES8_S8_EEENS6_IJNS7_ILi128EEESA_SA_EEELi128ENS_6half_tEfNS_4arch4Sm90ELb1ELb0ELb0ELb0ELb0ELb0ELb0ELb1ELb1ELb1ELb0ELb0EEENS1_21CollectiveEpilogueFwdISB_S9_SC_SE_Li256ELb0ELb1ELb0ELb0EEENS1_30DynamicPersistentTileSchedulerILi256ELi128ELb0ELb1ELb1EEEEEEEEEvNT_6ParamsE --------------------------
	.section	.text._ZN7cutlass13device_kernelIN5flash11enable_sm90INS1_16FlashAttnFwdSm90INS1_25CollectiveMainloopFwdSm90ILi2EN4cute5tupleIJNS5_1CILi1EEES8_S8_EEENS6_IJNS7_ILi128EEESA_SA_EEELi128ENS_6half_tEfNS_4arch4Sm90ELb1ELb0ELb0ELb0ELb0ELb0ELb0ELb1ELb1ELb1ELb0ELb0EEENS1_21CollectiveEpilogueFwdISB_S9_SC_SE_Li256ELb0ELb1ELb0ELb0EEENS1_30DynamicPersistentTileSchedulerILi256ELi128ELb0ELb1ELb1EEEEEEEEEvNT_6ParamsE,"ax",@progbits
	.align	128
.text._ZN7cutlass13device_kernelIN5flash11enable_sm90INS1_16FlashAttnFwdSm90INS1_25CollectiveMainloopFwdSm90ILi2EN4cute5tupleIJNS5_1CILi1EEES8_S8_EEENS6_IJNS7_ILi128EEESA_SA_EEELi128ENS_6half_tEfNS_4arch4Sm90ELb1ELb0ELb0ELb0ELb0ELb0ELb0ELb1ELb1ELb1ELb0ELb0EEENS1_21CollectiveEpilogueFwdISB_S9_SC_SE_Li256ELb0ELb1ELb0ELb0EEENS1_30DynamicPersistentTileSchedulerILi256ELi128ELb0ELb1ELb1EEEEEEEEEvNT_6ParamsE:
        .type           _ZN7cutlass13device_kernelIN5flash11enable_sm90INS1_16FlashAttnFwdSm90INS1_25CollectiveMainloopFwdSm90ILi2EN4cute5tupleIJNS5_1CILi1EEES8_S8_EEENS6_IJNS7_ILi128EEESA_SA_EEELi128ENS_6half_tEfNS_4arch4Sm90ELb1ELb0ELb0ELb0ELb0ELb0ELb0ELb1ELb1ELb1ELb0ELb0EEENS1_21CollectiveEpilogueFwdISB_S9_SC_SE_Li256ELb0ELb1ELb0ELb0EEENS1_30DynamicPersistentTileSchedulerILi256ELi128ELb0ELb1ELb1EEEEEEEEEvNT_6ParamsE,@function
        .size           _ZN7cutlass13device_kernelIN5flash11enable_sm90INS1_16FlashAttnFwdSm90INS1_25CollectiveMainloopFwdSm90ILi2EN4cute5tupleIJNS5_1CILi1EEES8_S8_EEENS6_IJNS7_ILi128EEESA_SA_EEELi128ENS_6half_tEfNS_4arch4Sm90ELb1ELb0ELb0ELb0ELb0ELb0ELb0ELb1ELb1ELb1ELb0ELb0EEENS1_21CollectiveEpilogueFwdISB_S9_SC_SE_Li256ELb0ELb1ELb0ELb0EEENS1_30DynamicPersistentTileSchedulerILi256ELi128ELb0ELb1ELb1EEEEEEEEEvNT_6ParamsE,(.L_x_15320 - _ZN7cutlass13device_kernelIN5flash11enable_sm90INS1_16FlashAttnFwdSm90INS1_25CollectiveMainloopFwdSm90ILi2EN4cute5tupleIJNS5_1CILi1EEES8_S8_EEENS6_IJNS7_ILi128EEESA_SA_EEELi128ENS_6half_tEfNS_4arch4Sm90ELb1ELb0ELb0ELb0ELb0ELb0ELb0ELb1ELb1ELb1ELb0ELb0EEENS1_21CollectiveEpilogueFwdISB_S9_SC_SE_Li256ELb0ELb1ELb0ELb0EEENS1_30DynamicPersistentTileSchedulerILi256ELi128ELb0ELb1ELb1EEEEEEEEEvNT_6ParamsE)
        .other          _ZN7cutlass13device_kernelIN5flash11enable_sm90INS1_16FlashAttnFwdSm90INS1_25CollectiveMainloopFwdSm90ILi2EN4cute5tupleIJNS5_1CILi1EEES8_S8_EEENS6_IJNS7_ILi128EEESA_SA_EEELi128ENS_6half_tEfNS_4arch4Sm90ELb1ELb0ELb0ELb0ELb0ELb0ELb0ELb1ELb1ELb1ELb0ELb0EEENS1_21CollectiveEpilogueFwdISB_S9_SC_SE_Li256ELb0ELb1ELb0ELb0EEENS1_30DynamicPersistentTileSchedulerILi256ELi128ELb0ELb1ELb1EEEEEEEEEvNT_6ParamsE,@"STO_CUDA_ENTRY STV_DEFAULT"
_ZN7cutlass13device_kernelIN5flash11enable_sm90INS1_16FlashAttnFwdSm90INS1_25CollectiveMainloopFwdSm90ILi2EN4cute5tupleIJNS5_1CILi1EEES8_S8_EEENS6_IJNS7_ILi128EEESA_SA_EEELi128ENS_6half_tEfNS_4arch4Sm90ELb1ELb0ELb0ELb0ELb0ELb0ELb0ELb1ELb1ELb1ELb0ELb0EEENS1_21CollectiveEpilogueFwdISB_S9_SC_SE_Li256ELb0ELb1ELb0ELb0EEENS1_30DynamicPersistentTileSchedulerILi256ELi128ELb0ELb1ELb1EEEEEEEEEvNT_6ParamsE:
        /* <DEDUP_REMOVED lines=18> */
.L_x_8940:
[----:B------:R-:W-:Y:S05]  /*0120*/  BSYNC B0 ;  /* 0x0000000000007941 */ /* 0x000fea0003800000 */
.L_x_8939:
        /* <DEDUP_REMOVED lines=41> */
.L_x_8941:
        /* <DEDUP_REMOVED lines=22> */
.L_x_8942:
        /* <DEDUP_REMOVED lines=18> */
.L_x_8943:
        /* <DEDUP_REMOVED lines=22> */
.L_x_8944:
        /* <DEDUP_REMOVED lines=22> */
.L_x_8945:
[----:B------:R-:W-:Y:S01]  /*0900*/  PLOP3.LUT P0, PT, PT, PT, UP0, 0x80, 0x0 ;  /* 0x000000000000781c */ /* 0x000fe20003f0f008 */
[----:B------:R-:W-:Y:S01]  /*0910*/  UMOV UR38, 0x1 ;  /* 0x0000000100267882 */ /* 0x000fe20000000000 */
[----:B------:R-:W-:Y:S01]  /*0920*/  NOP ;  /* 0x0000000000007918 */ /* 0x000fe20000000000 */
[----:B------:R-:W-:Y:S01]  /*0930*/  USEL UR38, UR38, 0x2, !UP0 ;  /* 0x0000000226267887 */ /* 0x000fe2000c000000 */
[----:B------:R-:W-:Y:S01]  /*0940*/  ULDC.64 UR46, c[0x0][0x208] ;  /* 0x00008200002e7ab9 */ /* 0x000fe20000000a00 */
[----:B012-4-:R-:W-:Y:S08]  /*0950*/  BAR.SYNC.DEFER_BLOCKING 0x0 ;  /* 0x0000000000007b1d */ /* 0x017ff00000010000 */
[----:B------:R-:W-:Y:S05]  /*0960*/  @!P0 BRA `(.L_x_8946) ;  /* 0x000000a000708947 */ /* 0x000fea0003800000 */
.L_x_8947:
        /* <DEDUP_REMOVED lines=21> */
[CC--:B------:R-:W-:Y:S02]  /*0ac0*/  LEA.HI R4, R3.reuse, R190.reuse, RZ, 0x5 ;  /* 0x000000be03047211 */ /* 0x0c0fe400078f28ff */
[----:B------:R-:W-:Y:S02]  /*0ad0*/  LOP3.LUT R5, R0, 0xffffff80, RZ, 0xc0, !PT ;  /* 0xffffff8000057812 */ /* 0x000fe400078ec0ff */
[----:B------:R-:W-:Y:S01]  /*0ae0*/  LEA.HI R2, R3, R190, RZ, 0x4 ;  /* 0x000000be03027211 */ /* 0x000fe200078f20ff */
[----:B------:R-:W-:Y:S01]  /*0af0*/  IMAD.SHL.U32 R4, R4, 0x20, RZ ;  /* 0x0000002004047824 */ /* 0x000fe200078e00ff */
[----:B------:R-:W-:Y:S01]  /*0b00*/  SHF.R.S32.HI R185, RZ, 0x7, R0 ;  /* 0x00000007ffb97819 */ /* 0x000fe20000011400 */
[----:B------:R-:W-:Y:S01]  /*0b10*/  IMAD.IADD R184, R190, 0x1, -R5 ;  /* 0x00000001beb87824 */ /* 0x000fe200078e0a05 */
[----:B------:R-:W-:-:S02]  /*0b20*/  SHF.R.S32.HI R7, RZ, 0x4, R2 ;  /* 0x00000004ff077819 */ /* 0x000fc40000011402 */
[----:B------:R-:W-:Y:S02]  /*0b30*/  LOP3.LUT R5, R2, 0x3fffff0, RZ, 0xc0, !PT ;  /* 0x03fffff002057812 */ /* 0x000fe400078ec0ff */
[----:B------:R-:W-:Y:S02]  /*0b40*/  LOP3.LUT R4, R4, 0xfffffc00, RZ, 0xc0, !PT ;  /* 0xfffffc0004047812 */ /* 0x000fe400078ec0ff */
[----:B------:R-:W-:Y:S01]  /*0b50*/  LEA.HI R2, R2, R7, RZ, 0x1 ;  /* 0x0000000702027211 */ /* 0x000fe200078f08ff */
[----:B------:R-:W-:Y:S01]  /*0b60*/  IMAD.IADD R5, R190, 0x1, -R5 ;  /* 0x00000001be057824 */ /* 0x000fe200078e0a05 */
[----:B------:R-:W-:Y:S02]  /*0b70*/  SHF.R.S32.HI R9, RZ, 0x1f, R184 ;  /* 0x0000001fff097819 */ /* 0x000fe400000114b8 */
[----:B------:R-:W-:Y:S01]  /*0b80*/  LOP3.LUT R2, R2, 0x1ffffffe, RZ, 0xc0, !PT ;  /* 0x1ffffffe02027812 */ /* 0x000fe200078ec0ff */
[----:B------:R-:W-:Y:S01]  /*0b90*/  IMAD R5, R5, 0x40, R4 ;  /* 0x0000004005057824 */ /* 0x000fe200078e0204 */
[----:B------:R-:W-:-:S02]  /*0ba0*/  LEA.HI R4, R3, R190, RZ, 0x2 ;  /* 0x000000be03047211 */ /* 0x000fc400078f10ff */
[----:B------:R-:W-:Y:S01]  /*0bb0*/  LEA.HI R6, R9, R184, RZ, 0x2 ;  /* 0x000000b809067211 */ /* 0x000fe200078f10ff */
[----:B------:R-:W-:Y:S01]  /*0bc0*/  IMAD.IADD R2, R7, 0x1, -R2 ;  /* 0x0000000107027824 */ /* 0x000fe200078e0a02 */
[----:B------:R-:W-:Y:S02]  /*0bd0*/  LOP3.LUT R7, R4, 0xfffffffc, RZ, 0xc0, !PT ;  /* 0xfffffffc04077812 */ /* 0x000fe400078ec0ff */
[--C-:B------:R-:W-:Y:S01]  /*0be0*/  SHF.R.S32.HI R8, RZ, 0x2, R6.reuse ;  /* 0x00000002ff087819 */ /* 0x100fe20000011406 */
[----:B------:R-:W-:Y:S01]  /*0bf0*/  IMAD R187, R2, 0x8, R5 ;  /* 0x0000000802bb7824 */ /* 0x000fe200078e0205 */
[----:B------:R-:W-:Y:S01]  /*0c00*/  SHF.R.S32.HI R11, RZ, 0x1f, R6 ;  /* 0x0000001fff0b7819 */ /* 0x000fe20000011406 */
[----:B------:R-:W-:Y:S01]  /*0c10*/  IMAD.IADD R7, R190, 0x1, -R7 ;  /* 0x00000001be077824 */ /* 0x000fe200078e0a07 */
[----:B------:R-:W-:Y:S02]  /*0c20*/  LEA.HI R3, R3, R190, RZ, 0x3 ;  /* 0x000000be03037211 */ /* 0x000fe400078f18ff */
[----:B------:R-:W-:-:S02]  /*0c30*/  LEA.HI R11, R11, R8, RZ, 0x3 ;  /* 0x000000080b0b7211 */ /* 0x000fc400078f18ff */
[----:B------:R-:W-:Y:S02]  /*0c40*/  LEA.HI R2, R7, R7, RZ, 0x1 ;  /* 0x0000000707027211 */ /* 0x000fe400078f08ff */
[----:B------:R-:W-:Y:S02]  /*0c50*/  LOP3.LUT R19, R3, 0xfffffff8, RZ, 0xc0, !PT ;  /* 0xfffffff803137812 */ /* 0x000fe400078ec0ff */
[----:B------:R-:W-:Y:S02]  /*0c60*/  LOP3.LUT R11, R11, 0xfffffff8, RZ, 0xc0, !PT ;  /* 0xfffffff80b0b7812 */ /* 0x000fe400078ec0ff */
[----:B------:R-:W-:Y:S01]  /*0c70*/  LEA.HI R9, R9, R184, RZ, 0x5 ;  /* 0x000000b809097211 */ /* 0x000fe200078f28ff */
[----:B------:R-:W-:Y:S01]  /*0c80*/  IMAD.IADD R19, R190, 0x1, -R19 ;  /* 0x00000001be137824 */ /* 0x000fe200078e0a13 */
[----:B------:R-:W-:Y:S01]  /*0c90*/  LEA.HI R0, R0, R185, RZ, 0x1 ;  /* 0x000000b900007211 */ /* 0x000fe200078f08ff */
[----:B------:R-:W-:Y:S01]  /*0ca0*/  IMAD.IADD R8, R8, 0x1, -R11 ;  /* 0x0000000108087824 */ /* 0x000fe200078e0a0b */
[----:B------:R-:W-:-:S02]  /*0cb0*/  LOP3.LUT R2, R2, 0x1ffffffe, RZ, 0xc0, !PT ;  /* 0x1ffffffe02027812 */ /* 0x000fc400078ec0ff */
[----:B------:R-:W-:Y:S02]  /*0cc0*/  SHF.R.S32.HI R9, RZ, 0x5, R9 ;  /* 0x00000005ff097819 */ /* 0x000fe40000011409 */
[----:B------:R-:W-:Y:S01]  /*0cd0*/  LOP3.LUT R0, R0, 0x3fffffe, RZ, 0xc0, !PT ;  /* 0x03fffffe00007812 */ /* 0x000fe200078ec0ff */
[----:B------:R-:W-:Y:S01]  /*0ce0*/  IMAD.IADD R17, R7, 0x1, -R2 ;  /* 0x0000000107117824 */ /* 0x000fe200078e0a02 */
[----:B------:R-:W-:Y:S01]  /*0cf0*/  LOP3.LUT R5, R6, 0x7ffffffc, RZ, 0xc0, !PT ;  /* 0x7ffffffc06057812 */ /* 0x000fe200078ec0ff */
[----:B------:R-:W-:Y:S01]  /*0d00*/  IMAD.SHL.U32 R2, R19, 0x8, RZ ;  /* 0x0000000813027824 */ /* 0x000fe200078e00ff */
[----:B------:R-:W-:Y:S01]  /*0d10*/  SHF.R.S32.HI R22, RZ, 0x3, R3 ;  /* 0x00000003ff167819 */ /* 0x000fe20000011403 */
[----:B------:R-:W-:Y:S02]  /*0d20*/  IMAD R9, R9, 0x10, R8 ;  /* 0x0000001009097824 */ /* 0x000fe400078e0208 */
[----:B------:R-:W-:Y:S01]  /*0d30*/  IMAD.IADD R0, R185, 0x1, -R0 ;  /* 0x00000001b9007824 */ /* 0x000fe200078e0a00 */
[----:B------:R-:W-:Y:S01]  /*0d40*/  SHF.R.S32.HI R189, RZ, 0x1f, R2 ;  /* 0x0000001fffbd7819 */ /* 0x000fe20000011402 */
[----:B------:R-:W-:-:S02]  /*0d50*/  VIADD R18, R2, 0x40 ;  /* 0x0000004002127836 */ /* 0x000fc40000000000 */
[----:B------:R-:W-:Y:S02]  /*0d60*/  IMAD R186, R0, 0x40, R9 ;  /* 0x0000004000ba7824 */ /* 0x000fe400078e0209 */
[----:B------:R-:W-:Y:S01]  /*0d70*/  IMAD.IADD R16, R184, 0x1, -R5 ;  /* 0x00000001b8107824 */ /* 0x000fe200078e0a05 */
[----:B------:R-:W-:Y:S01]  /*0d80*/  SHF.R.S32.HI R188, RZ, 0x1f, R18 ;  /* 0x0000001fffbc7819 */ /* 0x000fe20000011412 */
[----:B------:R-:W-:-:S07]  /*0d90*/  IMAD R17, R17, 0x8, R186 ;  /* 0x0000000811117824 */ /* 0x000fce00078e02ba */
.L_x_8998:
        /* <DEDUP_REMOVED lines=21> */
.L_x_8948:
[----:B------:R-:W-:Y:S01]  /*0ef0*/  ULDC UR7, c[0x0][0xc54] ;  /* 0x0003150000077ab9 */ /* 0x000fe20000000800 */
[----:B------:R-:W-:Y:S01]  /*0f00*/  UMOV UR6, UR9 ;  /* 0x0000000900067c82 */ /* 0x000fe20008000000 */
[----:B------:R-:W-:-:S11]  /*0f10*/  UISETP.NE.AND UP0, UPT, UR7, 0x1, UPT ;  /* 0x000000010700788c */ /* 0x000fd6000bf05270 */
[----:B------:R-:W-:Y:S02]  /*0f20*/  @UP0 ULDC.64 UR10, c[0x0][0xc58] ;  /* 0x00031600000a0ab9 */ /* 0x000fe40000000a00 */
[----:B------:R-:W-:-:S04]  /*0f30*/  UIMAD.WIDE.U32 UR4, UR9, UR10, URZ ;  /* 0x0000000a090472a5 */ /* 0x000fc8000f8e003f */
[----:B------:R-:W-:-:S04]  /*0f40*/  @UP0 USHF.R.U32.HI UR6, URZ, UR11, UR5 ;  /* 0x0000000b3f060299 */ /* 0x000fc80008011605 */
[----:B------:R-:W-:-:S12]  /*0f50*/  UIMAD UR4, UR6, UR7, URZ ;  /* 0x00000007060472a4 */ /* 0x000fd8000f8e023f */
.L_x_8949:
[----:B------:R-:W-:Y:S01]  /*0f60*/  ULDC.64 UR10, c[0x0][0x418] ;  /* 0x00010600000a7ab9 */ /* 0x000fe20000000a00 */
[----:B------:R-:W-:Y:S01]  /*0f70*/  ULOP3.LUT UR6, URZ, UR6, URZ, 0x33, !UPT ;  /* 0x000000063f067292 */ /* 0x000fe2000f8e333f */
[----:B------:R-:W-:Y:S01]  /*0f80*/  PLOP3.LUT P0, PT, PT, PT, PT, 0x80, 0x0 ;  /* 0x000000000000781c */ /* 0x000fe20003f0f070 */
[----:B------:R-:W-:Y:S01]  /*0f90*/  UISETP.NE.U32.AND UP0, UPT, UR10, URZ, UPT ;  /* 0x0000003f0a00728c */ /* 0x000fe2000bf05070 */
[----:B------:R-:W-:Y:S01]  /*0fa0*/  IMAD.MOV.U32 R3, RZ, RZ, RZ ;  /* 0x000000ffff037224 */ /* 0x000fe200078e00ff */
[----:B------:R-:W-:Y:S01]  /*0fb0*/  ULDC UR5, c[0x0][0xc3c] ;  /* 0x00030f0000057ab9 */ /* 0x000fe20000000800 */
[----:B------:R-:W-:Y:S01]  /*0fc0*/  UIADD3 UR4, UR9, -UR4, URZ ;  /* 0x8000000409047290 */ /* 0x000fe2000fffe03f */
[----:B------:R-:W-:Y:S01]  /*0fd0*/  IMAD.MOV.U32 R38, RZ, RZ, RZ ;  /* 0x000000ffff267224 */ /* 0x000fe200078e00ff */
[----:B------:R-:W-:Y:S01]  /*0fe0*/  UISETP.NE.AND.EX UP0, UPT, UR11, URZ, UPT, UP0 ;  /* 0x0000003f0b00728c */ /* 0x000fe2000bf05300 */
[----:B------:R-:W-:Y:S01]  /*0ff0*/  CS2R R150, SRZ ;  /* 0x0000000000967805 */ /* 0x000fe2000001ff00 */
[----:B------:R-:W-:Y:S01]  /*1000*/  UIADD3 UR6, UR6, UR5, URZ ;  /* 0x0000000506067290 */ /* 0x000fe2000fffe03f */
[----:B------:R-:W-:Y:S01]  /*1010*/  CS2R R148, SRZ ;  /* 0x0000000000947805 */ /* 0x000fe2000001ff00 */
[----:B------:R-:W-:Y:S01]  /*1020*/  ULDC UR11, c[0x0][0x448] ;  /* 0x00011200000b7ab9 */ /* 0x000fe20000000800 */
[----:B------:R-:W-:Y:S01]  /*1030*/  ULDC UR10, c[0x0][0xc54] ;  /* 0x00031500000a7ab9 */ /* 0x000fe20000000800 */
[----:B------:R-:W-:Y:S01]  /*1040*/  UISETP.NE.AND UP2, UPT, UR11, 0x1, UPT ;  /* 0x000000010b00788c */ /* 0x000fe2000bf45270 */
[----:B------:R-:W-:Y:S01]  /*1050*/  CS2R R146, SRZ ;  /* 0x0000000000927805 */ /* 0x000fe2000001ff00 */
[----:B------:R-:W-:Y:S01]  /*1060*/  USHF.L.U32 UR36, UR6, 0x7, URZ ;  /* 0x0000000706247899 */ /* 0x000fe2000800063f */
[----:B------:R-:W-:Y:S01]  /*1070*/  CS2R R144, SRZ ;  /* 0x0000000000907805 */ /* 0x000fe2000001ff00 */
[----:B------:R-:W-:Y:S01]  /*1080*/  UIMAD UR10, UR8, UR10, UR4 ;  /* 0x0000000a080a72a4 */ /* 0x000fe2000f8e0204 */
[----:B------:R-:W-:Y:S01]  /*1090*/  CS2R R142, SRZ ;  /* 0x00000000008e7805 */ /* 0x000fe2000001ff00 */
[----:B------:R-:W-:Y:S01]  /*10a0*/  UIADD3 UR6, UR36, 0x7f, URZ ;  /* 0x0000007f24067890 */ /* 0x000fe2000fffe03f */
[----:B------:R-:W-:Y:S01]  /*10b0*/  CS2R R140, SRZ ;  /* 0x00000000008c7805 */ /* 0x000fe2000001ff00 */
[----:B------:R-:W-:Y:S01]  /*10c0*/  ULDC UR49, c[0x0][0x424] ;  /* 0x0001090000317ab9 */ /* 0x000fe20000000800 */
[----:B------:R-:W-:Y:S01]  /*10d0*/  ULDC UR7, c[0x0][0x288] ;  /* 0x0000a20000077ab9 */ /* 0x000fe20000000800 */
[----:B------:R-:W-:Y:S01]  /*10e0*/  USEL UR49, UR49, 0x1, UP0 ;  /* 0x0000000131317887 */ /* 0x000fe20008000000 */
[----:B------:R-:W-:Y:S01]  /*10f0*/  CS2R R138, SRZ ;  /* 0x00000000008a7805 */ /* 0x000fe2000001ff00 */
[----:B------:R-:W-:Y:S01]  /*1100*/  @UP2 ULDC UR4, c[0x0][0x44c] ;  /* 0x0001130000042ab9 */ /* 0x000fe20000000800 */
[----:B------:R-:W-:Y:S01]  /*1110*/  UIADD3 UR7, -UR7, 0x80, URZ ;  /* 0x0000008007077890 */ /* 0x000fe2000fffe13f */
[----:B------:R-:W-:Y:S01]  /*1120*/  CS2R R136, SRZ ;  /* 0x0000000000887805 */ /* 0x000fe2000001ff00 */
[----:B------:R-:W-:Y:S01]  /*1130*/  UIMAD.WIDE.U32 UR4, UR6, UR4, URZ ;  /* 0x00000004060472a5 */ /* 0x000fe2000f8e003f */
[----:B------:R-:W-:Y:S01]  /*1140*/  CS2R R134, SRZ ;  /* 0x0000000000867805 */ /* 0x000fe2000001ff00 */
[----:B------:R-:W-:Y:S01]  /*1150*/  ULDC UR9, c[0x0][0x2f0] ;  /* 0x0000bc0000097ab9 */ /* 0x000fe20000000800 */
[----:B------:R-:W-:Y:S01]  /*1160*/  @UP2 ULDC UR11, c[0x0][0x450] ;  /* 0x00011400000b2ab9 */ /* 0x000fe20000000800 */
[----:B------:R-:W-:Y:S01]  /*1170*/  UIMAD UR7, UR49, UR9, UR7 ;  /* 0x00000009310772a4 */ /* 0x000fe2000f8e0207 */
[----:B------:R-:W-:Y:S01]  /*1180*/  CS2R R132, SRZ ;  /* 0x0000000000847805 */ /* 0x000fe2000001ff00 */
[----:B------:R-:W-:Y:S01]  /*1190*/  @UP2 USHF.R.U32.HI UR6, URZ, UR11, UR5 ;  /* 0x0000000b3f062299 */ /* 0x000fe20008011605 */
[----:B------:R-:W-:Y:S01]  /*11a0*/  CS2R R130, SRZ ;  /* 0x0000000000827805 */ /* 0x000fe2000001ff00 */
[----:B------:R-:W-:Y:S01]  /*11b0*/  UIMAD UR4, UR49, UR9, 0x7f ;  /* 0x0000007f310474a4 */ /* 0x000fe2000f8e0209 */
[----:B------:R-:W-:Y:S01]  /*11c0*/  CS2R R128, SRZ ;  /* 0x0000000000807805 */ /* 0x000fe2000001ff00 */
[----:B------:R-:W-:Y:S01]  /*11d0*/  UIADD3 UR6, UR7, UR6, URZ ;  /* 0x0000000607067290 */ /* 0x000fe2000fffe03f */
[----:B------:R-:W-:Y:S01]  /*11e0*/  CS2R R126, SRZ ;  /* 0x00000000007e7805 */ /* 0x000fe2000001ff00 */
[----:B------:R-:W-:Y:S01]  /*11f0*/  USHF.R.S32.HI UR5, URZ, 0x1f, UR4 ;  /* 0x0000001f3f057899 */ /* 0x000fe20008011404 */
[----:B------:R-:W-:Y:S01]  /*1200*/  CS2R R124, SRZ ;  /* 0x00000000007c7805 */ /* 0x000fe2000001ff00 */
[----:B------:R-:W-:Y:S01]  /*1210*/  USHF.R.S32.HI UR7, URZ, 0x1f, UR6 ;  /* 0x0000001f3f077899 */ /* 0x000fe20008011406 */
[----:B------:R-:W-:Y:S01]  /*1220*/  CS2R R122, SRZ ;  /* 0x00000000007a7805 */ /* 0x000fe2000001ff00 */
[----:B------:R-:W-:Y:S01]  /*1230*/  ULEA.HI UR5, UR5, UR4, URZ, 0x7 ;  /* 0x0000000405057291 */ /* 0x000fe2000f8f383f */
[----:B------:R-:W-:Y:S01]  /*1240*/  CS2R R120, SRZ ;  /* 0x0000000000787805 */ /* 0x000fe2000001ff00 */
[----:B------:R-:W-:Y:S01]  /*1250*/  ULEA.HI UR7, UR7, UR6, URZ, 0x7 ;  /* 0x0000000607077291 */ /* 0x000fe2000f8f383f */
[----:B------:R-:W-:Y:S01]  /*1260*/  CS2R R118, SRZ ;  /* 0x0000000000767805 */ /* 0x000fe2000001ff00 */
[----:B------:R-:W-:Y:S01]  /*1270*/  USHF.R.S32.HI UR50, URZ, 0x7, UR5 ;  /* 0x000000073f327899 */ /* 0x000fe20008011405 */
[----:B------:R-:W-:Y:S01]  /*1280*/  CS2R R116, SRZ ;  /* 0x0000000000747805 */ /* 0x000fe2000001ff00 */
[----:B------:R-:W-:Y:S01]  /*1290*/  USHF.R.S32.HI UR7, URZ, 0x7, UR7 ;  /* 0x000000073f077899 */ /* 0x000fe20008011407 */
[----:B------:R-:W-:Y:S01]  /*12a0*/  CS2R R114, SRZ ;  /* 0x0000000000727805 */ /* 0x000fe2000001ff00 */
[----:B------:R-:W-:Y:S01]  /*12b0*/  ULDC UR39, c[0x0][0xc48] ;  /* 0x0003120000277ab9 */ /* 0x000fe20000000800 */
[----:B------:R-:W-:Y:S01]  /*12c0*/  UMOV UR37, UR10 ;  /* 0x0000000a00257c82 */ /* 0x000fe20008000000 */
[----:B------:R-:W-:Y:S01]  /*12d0*/  UISETP.LT.AND UP0, UPT, UR50, UR7, UPT ;  /* 0x000000073200728c */ /* 0x000fe2000bf01270 */
[----:B------:R-:W-:Y:S01]  /*12e0*/  CS2R R112, SRZ ;  /* 0x0000000000707805 */ /* 0x000fe2000001ff00 */
[----:B------:R-:W-:Y:S01]  /*12f0*/  UISETP.NE.AND UP1, UPT, UR39, 0x1, UPT ;  /* 0x000000012700788c */ /* 0x000fe2000bf25270 */
        /* <DEDUP_REMOVED lines=9> */
[----:B------:R-:W-:Y:S01]  /*1390*/  CS2R R96, SRZ ;  /* 0x0000000000607805 */ /* 0x000fe2000001ff00 */
[----:B------:R-:W-:Y:S01]  /*13a0*/  @UP1 ULDC UR8, c[0x0][0xc4c] ;  /* 0x0003130000081ab9 */ /* 0x000fe20000000800 */
[----:B------:R-:W-:Y:S01]  /*13b0*/  PLOP3.LUT P1, PT, PT, PT, UP0, 0x80, 0x0 ;  /* 0x000000000000781c */ /* 0x000fe20003f2f008 */
[----:B------:R-:W-:Y:S01]  /*13c0*/  UIMAD.WIDE.U32 UR4, UR10, UR8, URZ ;  /* 0x000000080a0472a5 */ /* 0x000fe2000f8e003f */
[----:B------:R-:W-:Y:S01]  /*13d0*/  CS2R R6, SRZ ;  /* 0x0000000000067805 */ /* 0x000fe2000001ff00 */
[----:B------:R-:W-:Y:S01]  /*13e0*/  @UP1 ULDC UR6, c[0x0][0xc50] ;  /* 0x0003140000061ab9 */ /* 0x000fe20000000800 */
[----:B------:R-:W-:Y:S01]  /*13f0*/  IMAD.MOV.U32 R94, RZ, RZ, RZ ;  /* 0x000000ffff5e7224 */ /* 0x000fe200078e00ff */
[----:B------:R-:W-:Y:S01]  /*1400*/  @UP1 USHF.R.U32.HI UR37, URZ, UR6, UR5 ;  /* 0x000000063f251299 */ /* 0x000fe20008011605 */
[----:B------:R-:W-:Y:S01]  /*1410*/  IMAD.MOV.U32 R93, RZ, RZ, RZ ;  /* 0x000000ffff5d7224 */ /* 0x000fe200078e00ff */
[----:B------:R-:W-:-:S02]  /*1420*/  CS2R R90, SRZ ;  /* 0x00000000005a7805 */ /* 0x000fc4000001ff00 */
[----:B------:R-:W-:Y:S01]  /*1430*/  CS2R R88, SRZ ;  /* 0x0000000000587805 */ /* 0x000fe2000001ff00 */
[----:B------:R-:W-:-:S04]  /*1440*/  UIADD3 UR4, -UR37, URZ, URZ ;  /* 0x0000003f25047290 */ /* 0x000fc8000fffe13f */
[----:B------:R-:W-:Y:S01]  /*1450*/  UIMAD UR39, UR39, UR4, UR10 ;  /* 0x00000004272772a4 */ /* 0x000fe2000f8e020a */
[----:B------:R-:W-:Y:S11]  /*1460*/  @!P1 BRA `(.L_x_8950) ;  /* 0x00000078007c9947 */ /* 0x000ff60003800000 */
        /* <DEDUP_REMOVED lines=31> */
.L_x_8951:
        /* <DEDUP_REMOVED lines=9> */
.L_x_9099:
[----:B------:R-:W-:Y:S05]  /*16f0*/  @!P0 BRA `(.L_x_8953) ;  /* 0x0000000000048947 */ /* 0x000fea0003800000 */
[----:B------:R-:W-:Y:S01]  /*1700*/  BPT.TRAP 0x1 ;  /* 0x000000040000795c */ /* 0x000fe20000300000 */
.L_x_8953:
[----:B0-----:R-:W-:Y:S02]  /*1710*/  IMAD.U32 R3, RZ, RZ, UR42 ;  /* 0x0000002aff037e24 */ /* 0x001fe4000f8e00ff */
[----:B------:R-:W-:-:S03]  /*1720*/  IMAD.U32 R0, RZ, RZ, UR43 ;  /* 0x0000002bff007e24 */ /* 0x000fc6000f8e00ff */
[----:B------:R-:W-:Y:S02]  /*1730*/  LEA R3, R3, UR41, 0x3 ;  /* 0x0000002903037c11 */ /* 0x000fe4000f8e18ff */
[----:B------:R-:W-:-:S04]  /*1740*/  SHF.L.U32 R0, R0, 0x1f, RZ ;  /* 0x0000001f00007819 */ /* 0x000fc800000006ff */
[----:B------:R0:W1:Y:S01]  /*1750*/  SYNCS.PHASECHK.TRANS64.TRYWAIT P2, [R3+URZ+0x28830], R0 ;  /* 0x02883000030075a7 */ /* 0x000062000804017f */
[----:B------:R-:W-:Y:S05]  /*1760*/  @!P0 BRA `(.L_x_8954) ;  /* 0x0000000000048947 */ /* 0x000fea0003800000 */
[----:B------:R-:W-:Y:S01]  /*1770*/  BPT.TRAP 0x1 ;  /* 0x000000040000795c */ /* 0x000fe20000300000 */
.L_x_8954:
[----:B------:R-:W2:Y:S02]  /*1780*/  S2R R4, SR_TID.X ;  /* 0x0000000000047919 */ /* 0x000ea40000002100 */
[----:B--2---:R-:W-:Y:S01]  /*1790*/  LOP3.LUT P1, RZ, R4, 0x7f, RZ, 0xc0, !PT ;  /* 0x0000007f04ff7812 */ /* 0x004fe2000782c0ff */
[----:B-1----:R-:W-:-:S12]  /*17a0*/  @P2 BRA `(.L_x_8955) ;  /* 0x0000000000082947 */ /* 0x002fd80003800000 */
[----:B------:R-:W1:Y:S02]  /*17b0*/  SYNCS.PHASECHK.TRANS64.TRYWAIT P2, [R3+URZ+0x28830], R0 ;  /* 0x02883000030075a7 */ /* 0x000e64000804017f */
[----:B-1----:R-:W-:Y:S05]  /*17c0*/  @!P2 BRA `(.L_x_8956) ;  /* 0x000000d80060a947 */ /* 0x002fea0003800000 */
.L_x_8955:
[----:B------:R-:W-:Y:S05]  /*17d0*/  WARPSYNC.ALL ;  /* 0x0000000000007948 */ /* 0x000fea0003800000 */
[----:B------:R-:W-:Y:S01]  /*17e0*/  UIADD3 UR4, UR41, 0x18400, URZ ;  /* 0x0001840029047890 */ /* 0x000fe2000fffe03f */
[----:B------:R-:W-:Y:S01]  /*17f0*/  WARPGROUP.ARRIVE ;  /* 0x00000000000079c5 */ /* 0x000fe20000000000 */
[----:B------:R-:W-:Y:S01]  /*1800*/  ULOP3.LUT UR32, UR51, 0x10000, URZ, 0xfc, !UPT ;  /* 0x0001000033207892 */ /* 0x000fe2000f8efc3f */
[----:B01----:R-:W-:Y:S01]  /*1810*/  VIADD R0, R17, UR36 ;  /* 0x0000002411007c36 */ /* 0x003fe20008000000 */
[----:B------:R-:W-:Y:S01]  /*1820*/  USHF.R.U32.HI UR4, URZ, 0x4, UR4 ;  /* 0x000000043f047899 */ /* 0x000fe20008011604 */
[----:B------:R-:W-:Y:S01]  /*1830*/  @!P1 VIADD R3, R3, 0x28840 ;  /* 0x0002884003039836 */ /* 0x000fe20000000000 */
[----:B------:R-:W-:Y:S01]  /*1840*/  UMOV UR33, 0x40000040 ;  /* 0x4000004000217882 */ /* 0x000fe20000000000 */
[----:B------:R-:W-:Y:S01]  /*1850*/  UMOV UR35, 0x40000040 ;  /* 0x4000004000237882 */ /* 0x000fe20000000000 */
[----:B------:R-:W-:Y:S01]  /*1860*/  ULOP3.LUT UR4, UR4, 0x3fff, URZ, 0xc0, !UPT ;  /* 0x00003fff04047892 */ /* 0x000fe2000f8ec03f */
[----:B------:R-:W-:Y:S01]  /*1870*/  IMAD.MOV.U32 R6, RZ, RZ, R0 ;  /* 0x000000ffff067224 */ /* 0x000fe200078e0000 */
[----:B------:R-:W-:Y:S01]  /*1880*/  UMOV UR5, 0x40000040 ;  /* 0x4000004000057882 */ /* 0x000fe20000000000 */
[----:B------:R-:W-:Y:S01]  /*1890*/  UMOV UR7, 0x40000040 ;  /* 0x4000004000077882 */ /* 0x000fe20000000000 */
[----:B------:R-:W-:Y:S01]  /*18a0*/  ULOP3.LUT UR48, UR4, 0x10000, URZ, 0xfc, !UPT ;  /* 0x0001000004307892 */ /* 0x000fe2000f8efc3f */
[----:B------:R-:W-:Y:S01]  /*18b0*/  @!P1 PRMT R3, RZ, 0x654, R3 ;  /* 0x00000654ff039816 */ /* 0x000fe20000000003 */
[----:B------:R-:W-:Y:S01]  /*18c0*/  UIADD3 UR4, UR32, 0x2, URZ ;  /* 0x0000000220047890 */ /* 0x000fe2000fffe03f */
[----:B------:R-:W-:Y:S01]  /*18d0*/  CS2R R150, SRZ ;  /* 0x0000000000967805 */ /* 0x000fe2000001ff00 */
[----:B------:R-:W-:Y:S01]  /*18e0*/  ULEA UR34, UR42, UR48, 0xb ;  /* 0x000000302a227291 */ /* 0x000fe2000f8e583f */
[----:B------:R-:W-:Y:S01]  /*18f0*/  CS2R R148, SRZ ;  /* 0x0000000000947805 */ /* 0x000fe2000001ff00 */
[----:B------:R-:W-:Y:S01]  /*1900*/  UIADD3 UR8, UR32, 0x4, URZ ;  /* 0x0000000420087890 */ /* 0x000fe2000fffe03f */
[----:B------:R-:W-:Y:S01]  /*1910*/  CS2R R146, SRZ ;  /* 0x0000000000927805 */ /* 0x000fe2000001ff00 */
[----:B------:R-:W-:Y:S01]  /*1920*/  UIADD3 UR6, UR34, 0x2, URZ ;  /* 0x0000000222067890 */ /* 0x000fe2000fffe03f */
[----:B------:R-:W-:Y:S01]  /*1930*/  CS2R R144, SRZ ;  /* 0x0000000000907805 */ /* 0x000fe2000001ff00 */
[----:B------:R-:W-:Y:S01]  /*1940*/  UIADD3 UR10, UR34, 0x4, URZ ;  /* 0x00000004220a7890 */ /* 0x000fe2000fffe03f */
[----:B------:R-:W-:Y:S01]  /*1950*/  CS2R R142, SRZ ;  /* 0x00000000008e7805 */ /* 0x000fe2000001ff00 */
[----:B------:R-:W-:Y:S01]  /*1960*/  UMOV UR9, 0x40000040 ;  /* 0x4000004000097882 */ /* 0x000fe20000000000 */
[----:B------:R-:W-:Y:S01]  /*1970*/  HGMMA.64x128x16.F32 R24, gdesc[UR32], RZ, !UPT, gsb0 ;  /* 0x01e00000201879f0 */ /* 0x000fe2000c0008ff */
        /* <DEDUP_REMOVED lines=25> */
[----:B------:R-:W-:-:S02]  /*1b10*/  UIADD3 UR28, UR32, 0x406, URZ ;  /* 0x00000406201c7890 */ /* 0x000fc4000fffe03f */
[----:B------:R-:W-:Y:S01]  /*1b20*/  UIADD3 UR30, UR34, 0x406, URZ ;  /* 0x00000406221e7890 */ /* 0x000fe2000fffe03f */
[----:B------:R-:W-:Y:S01]  /*1b30*/  UMOV UR29, 0x40000040 ;  /* 0x40000040001d7882 */ /* 0x000fe20000000000 */
[----:B------:R-:W-:Y:S01]  /*1b40*/  UMOV UR31, 0x40000040 ;  /* 0x40000040001f7882 */ /* 0x000fe20000000000 */
[----:B------:R-:W-:Y:S01]  /*1b50*/  UIADD3 UR53, UR50, -0x2, URZ ;  /* 0xfffffffe32357890 */ /* 0x000fe2000fffe03f */
[----:B------:R-:W-:Y:S02]  /*1b60*/  WARPGROUP.DEPBAR.LE gsb0, 0x0 ;  /* 0x00008000000079c5 */ /* 0x000fe40000010000 */
[----:B------:R-:W-:-:S06]  /*1b70*/  WARPGROUP.ARRIVE ;  /* 0x00000000000079c5 */ /* 0x000fcc0000000000 */
[----:B------:R-:W-:Y:S01]  /*1b80*/  HGMMA.64x128x16.F32 R24, gdesc[UR4], R24, gsb0 ;  /* 0x01e00000041879f0 */ /* 0x000fe20008000818 */
[----:B------:R-:W-:Y:S02]  /*1b90*/  ULDC UR6, c[0x0][0x448] ;  /* 0x0001120000067ab9 */ /* 0x000fe40000000800 */
[----:B------:R-:W-:-:S06]  /*1ba0*/  UISETP.NE.AND UP0, UPT, UR6, 0x1, UPT ;  /* 0x000000010600788c */ /* 0x000fcc000bf05270 */
[----:B------:R-:W-:-:S05]  /*1bb0*/  PLOP3.LUT P2, PT, PT, PT, UP0, 0x80, 0x0 ;  /* 0x000000000000781c */ /* 0x000fca0003f4f008 */
[----:B------:R-:W-:-:S08]  /*1bc0*/  @UP0 ULDC UR6, c[0x0][0x44c] ;  /* 0x0001130000060ab9 */ /* 0x000fd00000000800 */
[----:B------:R-:W-:Y:S01]  /*1bd0*/  @P2 IMAD.HI.U32 R4, R0, UR6, RZ ;  /* 0x0000000600042c27 */ /* 0x000fe2000f8e00ff */
[----:B------:R-:W-:-:S04]  /*1be0*/  @UP0 ULDC UR6, c[0x0][0x450] ;  /* 0x0001140000060ab9 */ /* 0x000fc80000000800 */
[----:B------:R-:W-:Y:S01]  /*1bf0*/  @P2 SHF.R.U32.HI R6, RZ, UR6, R4 ;  /* 0x00000006ff062c19 */ /* 0x000fe20008011604 */
[----:B------:R-:W-:Y:S02]  /*1c00*/  UMOV UR6, 0xffffff80 ;  /* 0xffffff8000067882 */ /* 0x000fe40000000000 */
[----:B------:R-:W-:Y:S02]  /*1c10*/  UIMAD UR6, UR50, UR6, 0x80 ;  /* 0x00000080320674a4 */ /* 0x000fe4000f8e0206 */
[----:B------:R-:W0:Y:S02]  /*1c20*/  SHFL.IDX PT, R8, R6, 0x1, 0x1c1f ;  /* 0x003c1f0006087f89 */ /* 0x000e2400000e0000 */
[----:B------:R-:W-:Y:S02]  /*1c30*/  UIADD3 UR7, UR6, 0x1, URZ ;  /* 0x0000000106077890 */ /* 0x000fe4000fffe03f */
[----:B------:R-:W1:Y:S04]  /*1c40*/  SHFL.IDX PT, R6, R6, RZ, 0x1c1f ;  /* 0x001c1fff06067589 */ /* 0x000e6800000e0000 */
[----:B------:R-:W-:-:S04]  /*1c50*/  IMAD.U32 R5, RZ, RZ, UR7 ;  /* 0x00000007ff057e24 */ /* 0x000fc8000f8e00ff */
[----:B------:R-:W-:Y:S01]  /*1c60*/  IMAD R0, R16, -0x2, R5 ;  /* 0xfffffffe10007824 */ /* 0x000fe200078e0205 */
[----:B------:R-:W-:Y:S02]  /*1c70*/  WARPGROUP.DEPBAR.LE gsb0, 0x0 ;  /* 0x00008000000079c5 */ /* 0x000fe40000010000 */
[----:B------:R-:W-:-:S06]  /*1c80*/  WARPGROUP.ARRIVE ;  /* 0x00000000000079c5 */ /* 0x000fcc0000000000 */
[----:B------:R-:W-:Y:S01]  /*1c90*/  HGMMA.64x128x16.F32 R24, gdesc[UR8], R24, gsb0 ;  /* 0x01e00000081879f0 */ /* 0x000fe20008000818 */
[----:B------:R-:W-:Y:S01]  /*1ca0*/  ULDC UR11, c[0x0][0x2f0] ;  /* 0x0000bc00000b7ab9 */ /* 0x000fe20000000800 */
[----:B------:R-:W-:Y:S01]  /*1cb0*/  UMOV UR10, UR36 ;  /* 0x00000024000a7c82 */ /* 0x000fe20008000000 */
[----:B------:R-:W-:Y:S02]  /*1cc0*/  UIMAD UR6, UR49, UR11, UR6 ;  /* 0x0000000b310672a4 */ /* 0x000fe4000f8e0206 */
[----:B------:R-:W-:-:S04]  /*1cd0*/  IMAD.U32 R7, RZ, RZ, UR11 ;  /* 0x0000000bff077e24 */ /* 0x000fc8000f8e00ff */
[----:B------:R-:W-:Y:S02]  /*1ce0*/  IMAD R7, R7, UR49, R0 ;  /* 0x0000003107077c24 */ /* 0x000fe4000f8e0200 */
[----:B------:R-:W-:Y:S01]  /*1cf0*/  IMAD.U32 R5, RZ, RZ, UR6 ;  /* 0x00000006ff057e24 */ /* 0x000fe2000f8e00ff */
[----:B------:R-:W-:-:S03]  /*1d00*/  ULDC UR6, c[0x0][0x988] ;  /* 0x0002620000067ab9 */ /* 0x000fc60000000800 */
[----:B------:R-:W-:Y:S01]  /*1d10*/  IMAD R4, R16, -0x2, R5 ;  /* 0xfffffffe10047824 */ /* 0x000fe200078e0205 */
[----:B------:R-:W-:Y:S02]  /*1d20*/  WARPGROUP.DEPBAR.LE gsb0, 0x0 ;  /* 0x00008000000079c5 */ /* 0x000fe40000010000 */
[----:B------:R-:W-:-:S06]  /*1d30*/  WARPGROUP.ARRIVE ;  /* 0x00000000000079c5 */ /* 0x000fcc0000000000 */
[----:B------:R-:W-:Y:S01]  /*1d40*/  HGMMA.64x128x16.F32 R24, gdesc[UR12], R24, gsb0 ;  /* 0x01e000000c1879f0 */ /* 0x000fe20008000818 */
[----:B------:R-:W-:Y:S02]  /*1d50*/  ULDC UR14, c[0x0][0x288] ;  /* 0x0000a200000e7ab9 */ /* 0x000fe40000000800 */
[----:B0-----:R-:W-:Y:S01]  /*1d60*/  IADD3 R5, R8, -UR14, R7 ;  /* 0x8000000e08057c10 */ /* 0x001fe2000fffe007 */
[----:B------:R-:W-:Y:S01]  /*1d70*/  VIADD R7, R7, -UR14 ;  /* 0x8000000e07077c36 */ /* 0x000fe20008000000 */
[----:B------:R-:W-:Y:S02]  /*1d80*/  UIMAD UR11, UR49, UR11, -UR14 ;  /* 0x0000000b310b72a4 */ /* 0x000fe4000f8e0a0e */
[----:B------:R-:W-:Y:S01]  /*1d90*/  VIMNMX R5, R4, R5, PT ;  /* 0x0000000504057248 */ /* 0x000fe20003fe0100 */
[----:B------:R-:W-:Y:S01]  /*1da0*/  @UP0 ULDC UR14, c[0x0][0x450] ;  /* 0x00011400000e0ab9 */ /* 0x000fe20000000800 */
[----:B-1----:R-:W-:Y:S02]  /*1db0*/  VIADDMNMX R7, R6, R7, R4, PT ;  /* 0x0000000706077246 */ /* 0x002fe40003800104 */
[----:B------:R-:W-:-:S02]  /*1dc0*/  ISETP.GT.AND P3, PT, R5, RZ, PT ;  /* 0x000000ff0500720c */ /* 0x000fc40003f64270 */
[C---:B------:R-:W-:Y:S02]  /*1dd0*/  ISETP.GT.AND P4, PT, R5.reuse, 0x1, PT ;  /* 0x000000010500780c */ /* 0x040fe40003f84270 */
[----:B------:R-:W-:Y:S01]  /*1de0*/  ISETP.GT.AND P5, PT, R5, 0x8, PT ;  /* 0x000000080500780c */ /* 0x000fe20003fa4270 */
        /* <DEDUP_REMOVED lines=13> */
[----:B------:R-:W-:Y:S01]  /*1ec0*/  FSEL R9, R26, -INF , P3 ;  /* 0xff8000001a097808 */ /* 0x000fe20001800000 */
[----:B------:R0:W-:Y:S01]  /*1ed0*/  @!P1 SYNCS.ARRIVE.TRANS64.RED.A1T0 RZ, [R3+URZ], RZ ;  /* 0x000000ff03ff99a7 */ /* 0x0001e2000810043f */
[----:B------:R-:W-:Y:S02]  /*1ee0*/  FSEL R27, R27, -INF , P4 ;  /* 0xff8000001b1b7808 */ /* 0x000fe40002000000 */
        /* <DEDUP_REMOVED lines=87> */
[----:B------:R-:W-:Y:S02]  /*2460*/  FSEL R87, R87, -INF , P3 ;  /* 0xff80000057577808 */ /* 0x000fe40001800000 */
[----:B------:R-:W-:Y:S02]  /*2470*/  FMNMX.FTZ R0, R125, R0, !PT ;  /* 0x000000007d007209 */ /* 0x000fe40007810000 */
[----:B------:R-:W-:Y:S02]  /*2480*/  ISETP.GT.AND P4, PT, R7, 0x1, PT ;  /* 0x000000010700780c */ /* 0x000fe40003f84270 */
[----:B------:R-:W-:Y:S01]  /*2490*/  FMNMX.FTZ R8, R87, R0, !PT ;  /* 0x0000000057087209 */ /* 0x000fe20007810000 */
[----:B------:R-:W-:Y:S01]  /*24a0*/  IMAD.U32 R0, RZ, RZ, UR6 ;  /* 0x00000006ff007e24 */ /* 0x000fe2000f8e00ff */
[----:B------:R-:W-:Y:S01]  /*24b0*/  ISETP.GT.AND P5, PT, R7, 0x8, PT ;  /* 0x000000080700780c */ /* 0x000fe20003fa4270 */
[----:B------:R-:W-:Y:S01]  /*24c0*/  @UP0 ULDC UR6, c[0x0][0x44c] ;  /* 0x0001130000060ab9 */ /* 0x000fe20000000800 */
[----:B------:R-:W-:Y:S01]  /*24d0*/  FSEL R25, R25, -INF , P4 ;  /* 0xff80000019197808 */ /* 0x000fe20002000000 */
[----:B------:R-:W1:Y:S01]  /*24e0*/  SHFL.BFLY PT, R5, R8, 0x2, 0x1f ;  /* 0x0c401f0008057f89 */ /* 0x000e6200000e0000 */
[----:B------:R-:W-:Y:S01]  /*24f0*/  FSEL R13, R28, -INF , P5 ;  /* 0xff8000001c0d7808 */ /* 0x000fe20002800000 */
[----:B------:R-:W-:Y:S01]  /*2500*/  UIMAD.WIDE.U32 UR6, UR36, UR6, URZ ;  /* 0x00000006240672a5 */ /* 0x000fe2000f8e003f */
[----:B------:R-:W-:-:S03]  /*2510*/  ISETP.GT.AND P4, PT, R7, 0x10, PT ;  /* 0x000000100700780c */ /* 0x000fc60003f84270 */
[----:B------:R-:W-:Y:S01]  /*2520*/  @UP0 USHF.R.U32.HI UR10, URZ, UR14, UR7 ;  /* 0x0000000e3f0a0299 */ /* 0x000fe20008011607 */
[----:B------:R-:W-:Y:S02]  /*2530*/  FSEL R15, R32, -INF , P4 ;  /* 0xff800000200f7808 */ /* 0x000fe40002000000 */
[----:B------:R-:W-:Y:S01]  /*2540*/  ISETP.GT.AND P4, PT, R7, 0x18, PT ;  /* 0x000000180700780c */ /* 0x000fe20003f84270 */
[----:B------:R-:W-:-:S04]  /*2550*/  UIADD3 UR11, UR11, UR10, URZ ;  /* 0x0000000a0b0b7290 */ /* 0x000fc8000fffe03f */
[----:B------:R-:W-:-:S04]  /*2560*/  USHF.R.S32.HI UR6, URZ, 0x1f, UR11 ;  /* 0x0000001f3f067899 */ /* 0x000fc8000801140b */
[----:B------:R-:W-:-:S04]  /*2570*/  ULEA.HI UR6, UR6, UR11, URZ, 0x7 ;  /* 0x0000000b06067291 */ /* 0x000fc8000f8f383f */
[----:B------:R-:W-:Y:S01]  /*2580*/  USHF.R.S32.HI UR6, URZ, 0x7, UR6 ;  /* 0x000000073f067899 */ /* 0x000fe20008011406 */
[----:B-1----:R-:W-:-:S03]  /*2590*/  FMNMX.FTZ R10, R8, R5, !PT ;  /* 0x00000005080a7209 */ /* 0x002fc60007810000 */
[----:B------:R-:W-:Y:S02]  /*25a0*/  UISETP.LT.AND UP1, UPT, URZ, UR6, UPT ;  /* 0x000000063f00728c */ /* 0x000fe4000bf21270 */
[----:B------:R-:W1:Y:S02]  /*25b0*/  SHFL.BFLY PT, R5, R10, 0x1, 0x1f ;  /* 0x0c201f000a057f89 */ /* 0x000e6400000e0000 */
[----:B------:R-:W-:-:S04]  /*25c0*/  USEL UR51, URZ, UR6, !UP1 ;  /* 0x000000063f337287 */ /* 0x000fc8000c800000 */
[----:B------:R-:W-:Y:S01]  /*25d0*/  UISETP.GE.AND UP1, UPT, UR53, UR51, UPT ;  /* 0x000000333500728c */ /* 0x000fe2000bf26270 */
[----:B-1----:R-:W-:-:S04]  /*25e0*/  FMNMX.FTZ R5, R10, R5, !PT ;  /* 0x000000050a057209 */ /* 0x002fc80007810000 */
[C---:B------:R-:W-:Y:S01]  /*25f0*/  FSETP.NEU.FTZ.AND P3, PT, R5.reuse, -INF , PT ;  /* 0xff8000000500780b */ /* 0x040fe20003f7d000 */
[----:B------:R-:W-:-:S05]  /*2600*/  FMUL.FTZ R12, R5, R0 ;  /* 0x00000000050c7220 */ /* 0x000fca0000410000 */
[----:B------:R-:W-:Y:S02]  /*2610*/  FSEL R30, R12, RZ, P3 ;  /* 0x000000ff0c1e7208 */ /* 0x000fe40001800000 */
[----:B------:R-:W-:-:S03]  /*2620*/  ISETP.GT.AND P3, PT, R7, RZ, PT ;  /* 0x000000ff0700720c */ /* 0x000fc60003f64270 */
[-CC-:B------:R-:W-:Y:S01]  /*2630*/  FFMA.FTZ R183, R11, R0.reuse, -R30.reuse ;  /* 0x000000000bb77223 */ /* 0x180fe2000001081e */
[----:B------:R-:W-:Y:S01]  /*2640*/  FSEL R11, R24, -INF , P3 ;  /* 0xff800000180b7808 */ /* 0x000fe20001800000 */
[-CC-:B------:R-:W-:Y:S01]  /*2650*/  FFMA.FTZ R177, R21, R0.reuse, -R30.reuse ;  /* 0x0000000015b17223 */ /* 0x180fe2000001081e */
[----:B------:R-:W-:Y:S01]  /*2660*/  ISETP.GT.AND P3, PT, R7, 0x9, PT ;  /* 0x000000090700780c */ /* 0x000fe20003f64270 */
[-CC-:B------:R-:W-:Y:S01]  /*2670*/  FFMA.FTZ R27, R27, R0.reuse, -R30.reuse ;  /* 0x000000001b1b7223 */ /* 0x180fe2000001081e */
[----:B------:R-:W-:Y:S01]  /*2680*/  FMNMX.FTZ R8, R11, R25, !PT ;  /* 0x000000190b087209 */ /* 0x000fe20007810000 */
[--C-:B------:R-:W-:Y:S01]  /*2690*/  FFMA.FTZ R6, R31, R0, -R30.reuse ;  /* 0x000000001f067223 */ /* 0x100fe2000001081e */
[----:B------:R-:W-:Y:S01]  /*26a0*/  FSEL R29, R29, -INF , P3 ;  /* 0xff8000001d1d7808 */ /* 0x000fe20001800000 */
[----:B------:R1:W-:Y:S01]  /*26b0*/  MUFU.EX2 R4, R27 ;  /* 0x0000001b00047308 */ /* 0x0003e20000000800 */
        /* <DEDUP_REMOVED lines=16> */
[----:B------:R-:W-:Y:S01]  /*27c0*/  ISETP.GT.AND P4, PT, R7, 0x20, PT ;  /* 0x000000200700780c */ /* 0x000fe20003f84270 */
[----:B------:R-:W-:Y:S01]  /*27d0*/  MUFU.EX2 R8, R35 ;  /* 0x0000002300087308 */ /* 0x000fe20000000800 */
[----:B------:R-:W-:Y:S01]  /*27e0*/  FSEL R37, R37, -INF , P3 ;  /* 0xff80000025257808 */ /* 0x000fe20001800000 */
[--C-:B------:R-:W-:Y:S01]  /*27f0*/  FFMA.FTZ R95, R95, R0, -R30.reuse ;  /* 0x000000005f5f7223 */ /* 0x100fe2000001081e */
[----:B------:R-:W-:Y:S01]  /*2800*/  FMNMX.FTZ R10, R21, R10, !PT ;  /* 0x0000000a150a7209 */ /* 0x000fe20007810000 */
[-CC-:B------:R-:W-:Y:S01]  /*2810*/  FFMA.FTZ R169, R97, R0.reuse, -R30.reuse ;  /* 0x0000000061a97223 */ /* 0x180fe2000001081e */
[----:B------:R-:W-:Y:S01]  /*2820*/  ISETP.GT.AND P3, PT, R7, 0x21, PT ;  /* 0x000000210700780c */ /* 0x000fe20003f64270 */
[--C-:B------:R-:W-:Y:S01]  /*2830*/  FFMA.FTZ R99, R99, R0, -R30.reuse ;  /* 0x0000000063637223 */ /* 0x100fe2000001081e */
[----:B-1----:R-:W-:Y:S01]  /*2840*/  FSEL R27, R40, -INF , P4 ;  /* 0xff800000281b7808 */ /* 0x002fe20002000000 */
        /* <DEDUP_REMOVED lines=14> */
[----:B------:R-:W-:Y:S01]  /*2930*/  FFMA.FTZ R111, R111, R0, -R30 ;  /* 0x000000006f6f7223 */ /* 0x000fe2000001081e */
[----:B------:R-:W-:Y:S01]  /*2940*/  ISETP.GT.AND P4, PT, R7, 0x30, PT ;  /* 0x000000300700780c */ /* 0x000fe20003f84270 */
[----:B------:R2:W-:Y:S01]  /*2950*/  MUFU.EX2 R10, R39 ;  /* 0x00000027000a7308 */ /* 0x0005e20000000800 */
[----:B------:R-:W-:Y:S01]  /*2960*/  FSEL R45, R45, -INF , P3 ;  /* 0xff8000002d2d7808 */ /* 0x000fe20001800000 */
[----:B-1----:R-:W-:Y:S01]  /*2970*/  FADD.FTZ R44, R181, R4 ;  /* 0x00000004b52c7221 */ /* 0x002fe20000010000 */
        /* <DEDUP_REMOVED lines=16> */
[----:B--2---:R-:W-:Y:S01]  /*2a80*/  FSEL R39, R52, -INF , P4 ;  /* 0xff80000034277808 */ /* 0x004fe20002000000 */
        /* <DEDUP_REMOVED lines=15> */
[----:B------:R-:W-:-:S02]  /*2b80*/  ISETP.GT.AND P4, PT, R7, 0x48, PT ;  /* 0x000000480700780c */ /* 0x000fc40003f84270 */
[----:B------:R-:W-:Y:S02]  /*2b90*/  CS2R R104, SRZ ;  /* 0x0000000000687805 */ /* 0x000fe4000001ff00 */
[----:B------:R-:W-:Y:S02]  /*2ba0*/  FSEL R57, R57, -INF , P3 ;  /* 0xff80000039397808 */ /* 0x000fe40001800000 */
[----:B------:R-:W-:Y:S02]  /*2bb0*/  CS2R R100, SRZ ;  /* 0x0000000000647805 */ /* 0x000fe4000001ff00 */
[----:B------:R-:W-:Y:S01]  /*2bc0*/  FMNMX.FTZ R14, R43, R14, !PT ;  /* 0x0000000e2b0e7209 */ /* 0x000fe20007810000 */
[----:B------:R-:W-:Y:S01]  /*2bd0*/  MUFU.EX2 R175, R175 ;  /* 0x000000af00af7308 */ /* 0x000fe20000000800 */
[----:B------:R-:W-:Y:S02]  /*2be0*/  ISETP.GT.AND P3, PT, R7, 0x49, PT ;  /* 0x000000490700780c */ /* 0x000fe40003f64270 */
[----:B------:R-:W-:-:S02]  /*2bf0*/  CS2R R96, SRZ ;  /* 0x0000000000607805 */ /* 0x000fc4000001ff00 */
[----:B------:R-:W-:Y:S02]  /*2c00*/  FSEL R47, R60, -INF , P4 ;  /* 0xff8000003c2f7808 */ /* 0x000fe40002000000 */
[----:B------:R-:W-:Y:S02]  /*2c10*/  CS2R R92, SRZ ;  /* 0x00000000005c7805 */ /* 0x000fe4000001ff00 */
[----:B------:R-:W-:Y:S02]  /*2c20*/  FMNMX.FTZ R20, R57, R14, !PT ;  /* 0x0000000e39147209 */ /* 0x000fe40007810000 */
[----:B------:R-:W-:Y:S02]  /*2c30*/  CS2R R90, SRZ ;  /* 0x00000000005a7805 */ /* 0x000fe4000001ff00 */
[----:B------:R-:W-:Y:S01]  /*2c40*/  ISETP.GT.AND P4, PT, R7, 0x50, PT ;  /* 0x000000500700780c */ /* 0x000fe20003f84270 */
[----:B------:R1:W-:Y:S01]  /*2c50*/  MUFU.EX2 R14, R95 ;  /* 0x0000005f000e7308 */ /* 0x0003e20000000800 */
[----:B------:R-:W-:-:S02]  /*2c60*/  FSEL R61, R61, -INF , P3 ;  /* 0xff8000003d3d7808 */ /* 0x000fc40001800000 */
[----:B------:R-:W-:Y:S02]  /*2c70*/  CS2R R88, SRZ ;  /* 0x0000000000587805 */ /* 0x000fe4000001ff00 */
[----:B------:R-:W-:Y:S02]  /*2c80*/  FMNMX.FTZ R20, R47, R20, !PT ;  /* 0x000000142f147209 */ /* 0x000fe40007810000 */
[----:B------:R-:W-:Y:S02]  /*2c90*/  ISETP.GT.AND P3, PT, R7, 0x51, PT ;  /* 0x000000510700780c */ /* 0x000fe40003f64270 */
[----:B------:R-:W-:Y:S01]  /*2ca0*/  FSEL R51, R64, -INF , P4 ;  /* 0xff80000040337808 */ /* 0x000fe20002000000 */
[----:B------:R-:W-:Y:S01]  /*2cb0*/  MUFU.EX2 R169, R169 ;  /* 0x000000a900a97308 */ /* 0x000fe20000000800 */
[----:B------:R-:W-:Y:S02]  /*2cc0*/  FMNMX.FTZ R20, R61, R20, !PT ;  /* 0x000000143d147209 */ /* 0x000fe40007810000 */
[----:B-1----:R-:W-:-:S02]  /*2cd0*/  CS2R R94, SRZ ;  /* 0x00000000005e7805 */ /* 0x002fc4000001ff00 */
[----:B------:R-:W-:Y:S02]  /*2ce0*/  ISETP.GT.AND P4, PT, R7, 0x58, PT ;  /* 0x000000580700780c */ /* 0x000fe40003f84270 */
[----:B------:R-:W-:Y:S02]  /*2cf0*/  FSEL R65, R65, -INF , P3 ;  /* 0xff80000041417808 */ /* 0x000fe40001800000 */
[----:B------:R-:W-:Y:S01]  /*2d00*/  FMNMX.FTZ R20, R51, R20, !PT ;  /* 0x0000001433147209 */ /* 0x000fe20007810000 */
[----:B------:R-:W-:Y:S01]  /*2d10*/  MUFU.EX2 R171, R171 ;  /* 0x000000ab00ab7308 */ /* 0x000fe20000000800 */
[----:B------:R-:W-:Y:S02]  /*2d20*/  ISETP.GT.AND P3, PT, R7, 0x59, PT ;  /* 0x000000590700780c */ /* 0x000fe40003f64270 */
[----:B------:R-:W-:Y:S02]  /*2d30*/  FSEL R55, R68, -INF , P4 ;  /* 0xff80000044377808 */ /* 0x000fe40002000000 */
[----:B------:R-:W-:-:S02]  /*2d40*/  FMNMX.FTZ R24, R65, R20, !PT ;  /* 0x0000001441187209 */ /* 0x000fc40007810000 */
[----:B------:R-:W-:Y:S01]  /*2d50*/  ISETP.GT.AND P4, PT, R7, 0x60, PT ;  /* 0x000000600700780c */ /* 0x000fe20003f84270 */
[----:B------:R1:W-:Y:S01]  /*2d60*/  MUFU.EX2 R20, R99 ;  /* 0x0000006300147308 */ /* 0x0003e20000000800 */
[----:B------:R-:W-:Y:S02]  /*2d70*/  FSEL R69, R69, -INF , P3 ;  /* 0xff80000045457808 */ /* 0x000fe40001800000 */
[----:B------:R-:W-:Y:S02]  /*2d80*/  FMNMX.FTZ R24, R55, R24, !PT ;  /* 0x0000001837187209 */ /* 0x000fe40007810000 */
[----:B------:R-:W-:Y:S02]  /*2d90*/  ISETP.GT.AND P3, PT, R7, 0x61, PT ;  /* 0x000000610700780c */ /* 0x000fe40003f64270 */
[----:B------:R-:W-:Y:S01]  /*2da0*/  FSEL R59, R72, -INF , P4 ;  /* 0xff800000483b7808 */ /* 0x000fe20002000000 */
[----:B------:R-:W-:Y:S01]  /*2db0*/  MUFU.EX2 R153, R153 ;  /* 0x0000009900997308 */ /* 0x000fe20000000800 */
[----:B------:R-:W-:-:S02]  /*2dc0*/  FMNMX.FTZ R24, R69, R24, !PT ;  /* 0x0000001845187209 */ /* 0x000fc40007810000 */
[----:B-1----:R-:W-:Y:S02]  /*2dd0*/  CS2R R98, SRZ ;  /* 0x0000000000627805 */ /* 0x002fe4000001ff00 */
[----:B------:R-:W-:Y:S02]  /*2de0*/  ISETP.GT.AND P4, PT, R7, 0x68, PT ;  /* 0x000000680700780c */ /* 0x000fe40003f84270 */
[----:B------:R-:W-:Y:S02]  /*2df0*/  FSEL R73, R73, -INF , P3 ;  /* 0xff80000049497808 */ /* 0x000fe40001800000 */
[----:B------:R-:W-:Y:S01]  /*2e00*/  FMNMX.FTZ R24, R59, R24, !PT ;  /* 0x000000183b187209 */ /* 0x000fe20007810000 */
[----:B------:R1:W-:Y:S01]  /*2e10*/  MUFU.EX2 R32, R107 ;  /* 0x0000006b00207308 */ /* 0x0003e20000000800 */
[----:B------:R-:W-:Y:S02]  /*2e20*/  ISETP.GT.AND P3, PT, R7, 0x69, PT ;  /* 0x000000690700780c */ /* 0x000fe40003f64270 */
[----:B------:R-:W-:-:S02]  /*2e30*/  FSEL R63, R76, -INF , P4 ;  /* 0xff8000004c3f7808 */ /* 0x000fc40002000000 */
[----:B------:R-:W-:Y:S02]  /*2e40*/  FMNMX.FTZ R26, R73, R24, !PT ;  /* 0x00000018491a7209 */ /* 0x000fe40007810000 */
[----:B------:R-:W-:Y:S01]  /*2e50*/  ISETP.GT.AND P4, PT, R7, 0x70, PT ;  /* 0x000000700700780c */ /* 0x000fe20003f84270 */
[----:B------:R2:W-:Y:S01]  /*2e60*/  MUFU.EX2 R24, R103 ;  /* 0x0000006700187308 */ /* 0x0005e20000000800 */
[----:B------:R-:W-:Y:S02]  /*2e70*/  FSEL R77, R77, -INF , P3 ;  /* 0xff8000004d4d7808 */ /* 0x000fe40001800000 */
[----:B-1----:R-:W-:Y:S02]  /*2e80*/  CS2R R106, SRZ ;  /* 0x00000000006a7805 */ /* 0x002fe4000001ff00 */
[----:B------:R-:W-:Y:S02]  /*2e90*/  FMNMX.FTZ R26, R63, R26, !PT ;  /* 0x0000001a3f1a7209 */ /* 0x000fe40007810000 */
[----:B------:R-:W-:-:S02]  /*2ea0*/  ISETP.GT.AND P3, PT, R7, 0x71, PT ;  /* 0x000000710700780c */ /* 0x000fc40003f64270 */
[----:B------:R-:W-:Y:S01]  /*2eb0*/  FSEL R67, R80, -INF , P4 ;  /* 0xff80000050437808 */ /* 0x000fe20002000000 */
[----:B------:R-:W-:Y:S01]  /*2ec0*/  MUFU.EX2 R109, R109 ;  /* 0x0000006d006d7308 */ /* 0x000fe20000000800 */
[----:B------:R-:W-:Y:S02]  /*2ed0*/  FMNMX.FTZ R26, R77, R26, !PT ;  /* 0x0000001a4d1a7209 */ /* 0x000fe40007810000 */
[----:B--2---:R-:W-:Y:S02]  /*2ee0*/  CS2R R102, SRZ ;  /* 0x0000000000667805 */ /* 0x004fe4000001ff00 */
[----:B------:R-:W-:Y:S02]  /*2ef0*/  ISETP.GT.AND P4, PT, R7, 0x78, PT ;  /* 0x000000780700780c */ /* 0x000fe40003f84270 */
[----:B------:R-:W-:Y:S02]  /*2f00*/  FSEL R81, R81, -INF , P3 ;  /* 0xff80000051517808 */ /* 0x000fe40001800000 */
[----:B------:R-:W-:Y:S01]  /*2f10*/  FMNMX.FTZ R26, R67, R26, !PT ;  /* 0x0000001a431a7209 */ /* 0x000fe20007810000 */
[----:B------:R1:W2:Y:S01]  /*2f20*/  MUFU.EX2 R34, R111 ;  /* 0x0000006f00227308 */ /* 0x0002a20000000800 */
[----:B------:R-:W-:-:S02]  /*2f30*/  ISETP.GT.AND P3, PT, R7, 0x79, PT ;  /* 0x000000790700780c */ /* 0x000fc40003f64270 */
[----:B------:R-:W-:Y:S02]  /*2f40*/  FSEL R7, R84, -INF , P4 ;  /* 0xff80000054077808 */ /* 0x000fe40002000000 */
[----:B------:R-:W-:Y:S02]  /*2f50*/  FMNMX.FTZ R26, R81, R26, !PT ;  /* 0x0000001a511a7209 */ /* 0x000fe40007810000 */
[----:B------:R-:W-:Y:S01]  /*2f60*/  FSEL R85, R85, -INF , P3 ;  /* 0xff80000055557808 */ /* 0x000fe20001800000 */
[----:B------:R-:W-:Y:S01]  /*2f70*/  MUFU.EX2 R113, R113 ;  /* 0x0000007100717308 */ /* 0x000fe20000000800 */
[----:B------:R-:W-:Y:S02]  /*2f80*/  FMNMX.FTZ R26, R7, R26, !PT ;  /* 0x0000001a071a7209 */ /* 0x000fe40007810000 */
[----:B-1----:R-:W-:Y:S02]  /*2f90*/  CS2R R110, SRZ ;  /* 0x00000000006e7805 */ /* 0x002fe4000001ff00 */
[----:B------:R-:W-:-:S02]  /*2fa0*/  F2FP.F16.F32.PACK_AB R181, R4, R181 ;  /* 0x000000b504b5723e */ /* 0x000fc400000000ff */
[----:B------:R-:W-:Y:S01]  /*2fb0*/  FMNMX.FTZ R26, R85, R26, !PT ;  /* 0x0000001a551a7209 */ /* 0x000fe20007810000 */
[----:B------:R1:W3:Y:S01]  /*2fc0*/  MUFU.EX2 R36, R115 ;  /* 0x0000007300247308 */ /* 0x0002e20000000800 */
[----:B--2---:R-:W-:-:S03]  /*2fd0*/  F2FP.F16.F32.PACK_AB R155, R34, R109 ;  /* 0x0000006d229b723e */ /* 0x004fc600000000ff */
[----:B------:R-:W2:Y:S04]  /*2fe0*/  SHFL.BFLY PT, R9, R26, 0x2, 0x1f ;  /* 0x0c401f001a097f89 */ /* 0x000ea800000e0000 */
[----:B------:R-:W-:Y:S01]  /*2ff0*/  MUFU.EX2 R117, R117 ;  /* 0x0000007500757308 */ /* 0x000fe20000000800 */
[----:B-1----:R-:W-:-:S07]  /*3000*/  CS2R R114, SRZ ;  /* 0x0000000000727805 */ /* 0x002fce000001ff00 */
[----:B------:R-:W1:Y:S01]  /*3010*/  MUFU.EX2 R38, R71 ;  /* 0x0000004700267308 */ /* 0x000e620000000800 */
[----:B---3--:R-:W-:-:S07]  /*3020*/  F2FP.F16.F32.PACK_AB R157, R36, R113 ;  /* 0x00000071249d723e */ /* 0x008fce00000000ff */
[----:B------:R-:W-:Y:S01]  /*3030*/  MUFU.EX2 R119, R119 ;  /* 0x0000007700777308 */ /* 0x000fe20000000800 */
[----:B--2---:R-:W-:-:S05]  /*3040*/  FMNMX.FTZ R28, R26, R9, !PT ;  /* 0x000000091a1c7209 */ /* 0x004fca0007810000 */
[----:B------:R-:W2:Y:S02]  /*3050*/  SHFL.BFLY PT, R9, R28, 0x1, 0x1f ;  /* 0x0c201f001c097f89 */ /* 0x000ea400000e0000 */
[----:B------:R-:W3:Y:S01]  /*3060*/  MUFU.EX2 R40, R75 ;  /* 0x0000004b00287308 */ /* 0x000ee20000000800 */
[----:B-1----:R-:W-:-:S07]  /*3070*/  F2FP.F16.F32.PACK_AB R159, R38, R117 ;  /* 0x00000075269f723e */ /* 0x002fce00000000ff */
[----:B------:R-:W-:Y:S08]  /*3080*/  MUFU.EX2 R121, R121 ;  /* 0x0000007900797308 */ /* 0x000ff00000000800 */
[----:B------:R-:W1:Y:S01]  /*3090*/  MUFU.EX2 R42, R79 ;  /* 0x0000004f002a7308 */ /* 0x000e620000000800 */
[----:B---3--:R-:W-:Y:S02]  /*30a0*/  F2FP.F16.F32.PACK_AB R161, R40, R119 ;  /* 0x0000007728a1723e */ /* 0x008fe400000000ff */
[----:B--2---:R-:W-:-:S05]  /*30b0*/  FMNMX.FTZ R9, R28, R9, !PT ;  /* 0x000000091c097209 */ /* 0x004fca0007810000 */
[----:B------:R-:W-:Y:S01]  /*30c0*/  MUFU.EX2 R123, R123 ;  /* 0x0000007b007b7308 */ /* 0x000fe20000000800 */
[C---:B------:R-:W-:Y:S01]  /*30d0*/  FSETP.NEU.FTZ.AND P3, PT, R9.reuse, -INF , PT ;  /* 0xff8000000900780b */ /* 0x040fe20003f7d000 */
[----:B------:R-:W-:-:S06]  /*30e0*/  FMUL.FTZ R26, R9, R0 ;  /* 0x00000000091a7220 */ /* 0x000fcc0000410000 */
[----:B------:R-:W-:Y:S01]  /*30f0*/  MUFU.EX2 R28, R83 ;  /* 0x00000053001c7308 */ /* 0x000fe20000000800 */
[----:B------:R-:W-:Y:S02]  /*3100*/  FSEL R26, R26, RZ, P3 ;  /* 0x000000ff1a1a7208 */ /* 0x000fe40001800000 */
[----:B------:R-:W-:Y:S02]  /*3110*/  PLOP3.LUT P3, PT, PT, PT, UP1, 0x80, 0x0 ;  /* 0x000000000000781c */ /* 0x000fe40003f6f018 */
[----:B-1----:R-:W-:Y:S01]  /*3120*/  F2FP.F16.F32.PACK_AB R163, R42, R121 ;  /* 0x000000792aa3723e */ /* 0x002fe200000000ff */
        /* <DEDUP_REMOVED lines=31> */
[----:B--2---:R-:W-:Y:S01]  /*3320*/  FADD.FTZ R44, R11, R180 ;  /* 0x000000b40b2c7221 */ /* 0x004fe20000010000 */
[-CC-:B------:R-:W-:Y:S01]  /*3330*/  FFMA.FTZ R55, R55, R0.reuse, -R26.reuse ;  /* 0x0000000037377223 */ /* 0x180fe2000001081a */
[-CC-:B------:R-:W-:Y:S01]  /*3340*/  FFMA.FTZ R69, R69, R0.reuse, -R26.reuse ;  /* 0x0000000045457223 */ /* 0x180fe2000001081a */
[----:B------:R-:W-:Y:S01]  /*3350*/  FADD.FTZ R46, R10, R25 ;  /* 0x000000190a2e7221 */ /* 0x000fe20000010000 */
[-CC-:B------:R-:W-:Y:S01]  /*3360*/  FFMA.FTZ R59, R59, R0.reuse, -R26.reuse ;  /* 0x000000003b3b7223 */ /* 0x180fe2000001081a */
[-C--:B------:R-:W-:Y:S01]  /*3370*/  FFMA.FTZ R73, R73, R0.reuse, -R26 ;  /* 0x0000000049497223 */ /* 0x080fe2000001081a */
[----:B------:R-:W2:Y:S01]  /*3380*/  MUFU.EX2 R15, R15 ;  /* 0x0000000f000f7308 */ /* 0x000ea20000000800 */
[----:B-1----:R-:W-:Y:S01]  /*3390*/  FADD.FTZ R25, R13, R44 ;  /* 0x0000002c0d197221 */ /* 0x002fe20000010000 */
[----:B---3--:R-:W-:Y:S01]  /*33a0*/  FADD.FTZ R29, R173, R46 ;  /* 0x0000002ead1d7221 */ /* 0x008fe20000010000 */
[-CC-:B------:R-:W-:Y:S01]  /*33b0*/  FFMA.FTZ R63, R63, R0.reuse, -R26.reuse ;  /* 0x000000003f3f7223 */ /* 0x180fe2000001081a */
[-CC-:B------:R-:W-:Y:S01]  /*33c0*/  FFMA.FTZ R77, R77, R0.reuse, -R26.reuse ;  /* 0x000000004d4d7223 */ /* 0x180fe2000001081a */
[-C--:B------:R-:W-:Y:S01]  /*33d0*/  FFMA.FTZ R67, R67, R0.reuse, -R26 ;  /* 0x0000000043437223 */ /* 0x080fe2000001081a */
[----:B------:R-:W-:Y:S01]  /*33e0*/  FADD.FTZ R46, R12, R29 ;  /* 0x0000001d0c2e7221 */ /* 0x000fe20000010000 */
[----:B------:R-:W-:Y:S01]  /*33f0*/  F2FP.F16.F32.PACK_AB R183, R6, R183 ;  /* 0x000000b706b7723e */ /* 0x000fe200000000ff */
[----:B------:R-:W1:Y:S01]  /*3400*/  MUFU.EX2 R176, R33 ;  /* 0x0000002100b07308 */ /* 0x000e620000000800 */
[----:B----4-:R-:W-:Y:S01]  /*3410*/  FADD.FTZ R44, R182, R25 ;  /* 0x00000019b62c7221 */ /* 0x010fe20000010000 */
[----:B------:R-:W-:Y:S01]  /*3420*/  FADD.FTZ R29, R175, R46 ;  /* 0x0000002eaf1d7221 */ /* 0x000fe20000010000 */
[-CC-:B------:R-:W-:Y:S01]  /*3430*/  FFMA.FTZ R81, R81, R0.reuse, -R26.reuse ;  /* 0x0000000051517223 */ /* 0x180fe2000001081a */
[-CC-:B------:R-:W-:Y:S01]  /*3440*/  FFMA.FTZ R7, R7, R0.reuse, -R26.reuse ;  /* 0x0000000007077223 */ /* 0x180fe2000001081a */
[----:B------:R-:W-:Y:S01]  /*3450*/  FFMA.FTZ R26, R85, R0, -R26 ;  /* 0x00000000551a7223 */ /* 0x000fe2000001081a */
[----:B------:R-:W-:Y:S01]  /*3460*/  FADD.FTZ R46, R14, R29 ;  /* 0x0000001d0e2e7221 */ /* 0x000fe20000010000 */
[----:B------:R-:W-:Y:S01]  /*3470*/  F2FP.F16.F32.PACK_AB R180, R180, R11 ;  /* 0x0000000bb4b4723e */ /* 0x000fe200000000ff */
[----:B------:R-:W3:Y:S01]  /*3480*/  MUFU.EX2 R21, R21 ;  /* 0x0000001500157308 */ /* 0x000ee20000000800 */
[----:B--2---:R-:W-:Y:S01]  /*3490*/  FADD.FTZ R25, R15, R44 ;  /* 0x0000002c0f197221 */ /* 0x004fe20000010000 */
[----:B------:R-:W-:Y:S01]  /*34a0*/  FADD.FTZ R29, R169, R46 ;  /* 0x0000002ea91d7221 */ /* 0x000fe20000010000 */
[----:B------:R-:W-:-:S02]  /*34b0*/  F2FP.F16.F32.PACK_AB R165, R28, R123 ;  /* 0x0000007b1ca5723e */ /* 0x000fc400000000ff */
[----:B------:R-:W-:Y:S01]  /*34c0*/  F2FP.F16.F32.PACK_AB R177, R8, R177 ;  /* 0x000000b108b1723e */ /* 0x000fe200000000ff */
[----:B------:R-:W-:Y:S01]  /*34d0*/  FADD.FTZ R46, R20, R29 ;  /* 0x0000001d142e7221 */ /* 0x000fe20000010000 */
[----:B------:R-:W-:Y:S01]  /*34e0*/  F2FP.F16.F32.PACK_AB R179, R10, R179 ;  /* 0x000000b30ab3723e */ /* 0x000fe200000000ff */
[----:B------:R-:W2:Y:S01]  /*34f0*/  MUFU.EX2 R178, R37 ;  /* 0x0000002500b27308 */ /* 0x000ea20000000800 */
[----:B-1----:R-:W-:Y:S01]  /*3500*/  FADD.FTZ R44, R176, R25 ;  /* 0x00000019b02c7221 */ /* 0x002fe20000010000 */
[----:B------:R-:W-:Y:S01]  /*3510*/  FADD.FTZ R29, R171, R46 ;  /* 0x0000002eab1d7221 */ /* 0x000fe20000010000 */
[----:B------:R-:W-:Y:S02]  /*3520*/  F2FP.F16.F32.PACK_AB R173, R12, R173 ;  /* 0x000000ad0cad723e */ /* 0x000fe400000000ff */
[----:B------:R-:W-:Y:S01]  /*3530*/  F2FP.F16.F32.PACK_AB R175, R14, R175 ;  /* 0x000000af0eaf723e */ /* 0x000fe200000000ff */
[----:B------:R-:W-:Y:S01]  /*3540*/  FADD.FTZ R46, R24, R29 ;  /* 0x0000001d182e7221 */ /* 0x000fe20000010000 */
[----:B------:R-:W-:Y:S01]  /*3550*/  F2FP.F16.F32.PACK_AB R169, R20, R169 ;  /* 0x000000a914a9723e */ /* 0x000fe200000000ff */
[----:B------:R-:W1:Y:S01]  /*3560*/  MUFU.EX2 R27, R27 ;  /* 0x0000001b001b7308 */ /* 0x000e620000000800 */
[----:B---3--:R-:W-:Y:S01]  /*3570*/  FADD.FTZ R25, R21, R44 ;  /* 0x0000002c15197221 */ /* 0x008fe20000010000 */
[----:B------:R-:W-:-:S02]  /*3580*/  F2FP.F16.F32.PACK_AB R171, R24, R171 ;  /* 0x000000ab18ab723e */ /* 0x000fc400000000ff */
[----:B------:R-:W-:Y:S02]  /*3590*/  F2FP.F16.F32.PACK_AB R182, R182, R13 ;  /* 0x0000000db6b6723e */ /* 0x000fe400000000ff */
[----:B------:R-:W-:Y:S02]  /*35a0*/  F2FP.F16.F32.PACK_AB R176, R176, R15 ;  /* 0x0000000fb0b0723e */ /* 0x000fe400000000ff */
[----:B------:R-:W3:Y:S01]  /*35b0*/  MUFU.EX2 R172, R41 ;  /* 0x0000002900ac7308 */ /* 0x000ee20000000800 */
[C---:B--2---:R-:W-:Y:S01]  /*35c0*/  FADD.FTZ R44, R178.reuse, R25 ;  /* 0x00000019b22c7221 */ /* 0x044fe20000010000 */
[----:B------:R-:W-:-:S06]  /*35d0*/  F2FP.F16.F32.PACK_AB R178, R178, R21 ;  /* 0x00000015b2b2723e */ /* 0x000fcc00000000ff */
[----:B------:R-:W0:Y:S01]  /*35e0*/  MUFU.EX2 R31, R31 ;  /* 0x0000001f001f7308 */ /* 0x000e220000000800 */
[----:B-1----:R-:W-:-:S07]  /*35f0*/  FADD.FTZ R25, R27, R44 ;  /* 0x0000002c1b197221 */ /* 0x002fce0000010000 */
[----:B------:R-:W1:Y:S01]  /*3600*/  MUFU.EX2 R174, R45 ;  /* 0x0000002d00ae7308 */ /* 0x000e620000000800 */
[----:B---3--:R-:W-:Y:S01]  /*3610*/  FADD.FTZ R44, R172, R25 ;  /* 0x00000019ac2c7221 */ /* 0x008fe20000010000 */
[----:B------:R-:W-:Y:S01]  /*3620*/  FADD.FTZ R25, R153, R46 ;  /* 0x0000002e99197221 */ /* 0x000fe20000010000 */
[----:B------:R-:W-:Y:S02]  /*3630*/  F2FP.F16.F32.PACK_AB R153, R32, R153 ;  /* 0x000000992099723e */ /* 0x000fe400000000ff */
[----:B------:R-:W-:Y:S01]  /*3640*/  F2FP.F16.F32.PACK_AB R172, R172, R27 ;  /* 0x0000001bacac723e */ /* 0x000fe200000000ff */
[----:B------:R-:W-:Y:S02]  /*3650*/  FADD.FTZ R46, R32, R25 ;  /* 0x00000019202e7221 */ /* 0x000fe40000010000 */
[----:B------:R-:W2:Y:S01]  /*3660*/  MUFU.EX2 R35, R35 ;  /* 0x0000002300237308 */ /* 0x000ea20000000800 */
[----:B0-----:R-:W-:Y:S01]  /*3670*/  FADD.FTZ R3, R31, R44 ;  /* 0x0000002c1f037221 */ /* 0x001fe20000010000 */
[----:B------:R-:W-:Y:S01]  /*3680*/  FADD.FTZ R25, R109, R46 ;  /* 0x0000002e6d197221 */ /* 0x000fe20000010000 */
[----:B------:R-:W-:-:S03]  /*3690*/  CS2R R108, SRZ ;  /* 0x00000000006c7805 */ /* 0x000fc6000001ff00 */
[----:B------:R-:W-:Y:S02]  /*36a0*/  FADD.FTZ R46, R34, R25 ;  /* 0x00000019222e7221 */ /* 0x000fe40000010000 */
[----:B------:R-:W0:Y:S01]  /*36b0*/  MUFU.EX2 R168, R49 ;  /* 0x0000003100a87308 */ /* 0x000e220000000800 */
[C---:B-1----:R-:W-:Y:S01]  /*36c0*/  FADD.FTZ R44, R174.reuse, R3 ;  /* 0x00000003ae2c7221 */ /* 0x042fe20000010000 */
[----:B------:R-:W-:Y:S01]  /*36d0*/  FADD.FTZ R25, R113, R46 ;  /* 0x0000002e71197221 */ /* 0x000fe20000010000 */
[----:B------:R-:W-:Y:S02]  /*36e0*/  F2FP.F16.F32.PACK_AB R174, R174, R31 ;  /* 0x0000001faeae723e */ /* 0x000fe400000000ff */
[----:B------:R-:W-:Y:S01]  /*36f0*/  CS2R R112, SRZ ;  /* 0x0000000000707805 */ /* 0x000fe2000001ff00 */
[----:B------:R-:W-:Y:S02]  /*3700*/  FADD.FTZ R46, R36, R25 ;  /* 0x00000019242e7221 */ /* 0x000fe40000010000 */
[----:B------:R-:W1:Y:S01]  /*3710*/  MUFU.EX2 R39, R39 ;  /* 0x0000002700277308 */ /* 0x000e620000000800 */
[----:B--2---:R-:W-:Y:S01]  /*3720*/  FADD.FTZ R3, R35, R44 ;  /* 0x0000002c23037221 */ /* 0x004fe20000010000 */
[----:B------:R-:W-:Y:S01]  /*3730*/  FADD.FTZ R25, R117, R46 ;  /* 0x0000002e75197221 */ /* 0x000fe20000010000 */
[----:B------:R-:W-:-:S03]  /*3740*/  CS2R R116, SRZ ;  /* 0x0000000000747805 */ /* 0x000fc6000001ff00 */
[----:B------:R-:W-:Y:S02]  /*3750*/  FADD.FTZ R6, R38, R25 ;  /* 0x0000001926067221 */ /* 0x000fe40000010000 */
[----:B------:R-:W2:Y:S01]  /*3760*/  MUFU.EX2 R170, R53 ;  /* 0x0000003500aa7308 */ /* 0x000ea20000000800 */
[C---:B0-----:R-:W-:Y:S01]  /*3770*/  FADD.FTZ R44, R168.reuse, R3 ;  /* 0x00000003a82c7221 */ /* 0x041fe20000010000 */
[----:B------:R-:W-:Y:S01]  /*3780*/  FADD.FTZ R25, R119, R6 ;  /* 0x0000000677197221 */ /* 0x000fe20000010000 */
[----:B------:R-:W-:Y:S02]  /*3790*/  F2FP.F16.F32.PACK_AB R168, R168, R35 ;  /* 0x00000023a8a8723e */ /* 0x000fe400000000ff */
[----:B------:R-:W-:Y:S01]  /*37a0*/  CS2R R118, SRZ ;  /* 0x0000000000767805 */ /* 0x000fe2000001ff00 */
[----:B------:R-:W-:Y:S02]  /*37b0*/  FADD.FTZ R6, R40, R25 ;  /* 0x0000001928067221 */ /* 0x000fe40000010000 */
[----:B------:R-:W0:Y:S01]  /*37c0*/  MUFU.EX2 R43, R43 ;  /* 0x0000002b002b7308 */ /* 0x000e220000000800 */
[----:B-1----:R-:W-:Y:S01]  /*37d0*/  FADD.FTZ R3, R39, R44 ;  /* 0x0000002c27037221 */ /* 0x002fe20000010000 */
[----:B------:R-:W-:Y:S01]  /*37e0*/  FADD.FTZ R25, R121, R6 ;  /* 0x0000000679197221 */ /* 0x000fe20000010000 */
[----:B------:R-:W-:-:S03]  /*37f0*/  CS2R R120, SRZ ;  /* 0x0000000000787805 */ /* 0x000fc6000001ff00 */
[----:B------:R-:W-:Y:S02]  /*3800*/  FADD.FTZ R6, R42, R25 ;  /* 0x000000192a067221 */ /* 0x000fe40000010000 */
[----:B------:R-:W1:Y:S01]  /*3810*/  MUFU.EX2 R152, R57 ;  /* 0x0000003900987308 */ /* 0x000e620000000800 */
[C---:B--2---:R-:W-:Y:S01]  /*3820*/  FADD.FTZ R44, R170.reuse, R3 ;  /* 0x00000003aa2c7221 */ /* 0x044fe20000010000 */
[----:B------:R-:W-:Y:S01]  /*3830*/  FADD.FTZ R25, R123, R6 ;  /* 0x000000067b197221 */ /* 0x000fe20000010000 */
[----:B------:R-:W-:Y:S02]  /*3840*/  F2FP.F16.F32.PACK_AB R170, R170, R39 ;  /* 0x00000027aaaa723e */ /* 0x000fe400000000ff */
[----:B------:R-:W-:Y:S01]  /*3850*/  CS2R R122, SRZ ;  /* 0x00000000007a7805 */ /* 0x000fe2000001ff00 */
[----:B------:R-:W-:Y:S02]  /*3860*/  FADD.FTZ R6, R28, R25 ;  /* 0x000000191c067221 */ /* 0x000fe40000010000 */
        /* <DEDUP_REMOVED lines=39> */
[C---:B-1----:R-:W-:Y:S01]  /*3ae0*/  F2FP.F16.F32.PACK_AB R167, R30.reuse, R125 ;  /* 0x0000007d1ea7723e */ /* 0x042fe200000000ff */
[----:B------:R-:W-:Y:S01]  /*3af0*/  FADD.FTZ R3, R30, R25 ;  /* 0x000000191e037221 */ /* 0x000fe20000010000 */
[----:B------:R-:W-:Y:S01]  /*3b00*/  CS2R R124, SRZ ;  /* 0x00000000007c7805 */ /* 0x000fe2000001ff00 */
[C---:B--2---:R-:W-:Y:S01]  /*3b10*/  FADD.FTZ R4, R26.reuse, R11 ;  /* 0x0000000b1a047221 */ /* 0x044fe20000010000 */
[----:B------:R-:W-:Y:S01]  /*3b20*/  F2FP.F16.F32.PACK_AB R166, R26, R7 ;  /* 0x000000071aa6723e */ /* 0x000fe200000000ff */
[----:B------:R-:W-:Y:S06]  /*3b30*/  @!P3 BRA `(.L_x_8957) ;  /* 0x000000280054b947 */ /* 0x000fec0003800000 */
[----:B------:R-:W-:Y:S01]  /*3b40*/  IMAD.MOV.U32 R7, RZ, RZ, R5 ;  /* 0x000000ffff077224 */ /* 0x000fe200078e0005 */
[----:B------:R-:W-:Y:S01]  /*3b50*/  UMOV UR54, UR43 ;  /* 0x0000002b00367c82 */ /* 0x000fe20008000000 */
[----:B------:R-:W-:Y:S01]  /*3b60*/  IMAD.MOV.U32 R6, RZ, RZ, R9 ;  /* 0x000000ffff067224 */ /* 0x000fe200078e0009 */
[----:B------:R-:W-:Y:S01]  /*3b70*/  UMOV UR52, UR42 ;  /* 0x0000002a00347c82 */ /* 0x000fe20008000000 */
[----:B------:R-:W-:Y:S01]  /*3b80*/  IMAD.MOV.U32 R151, RZ, RZ, RZ ;  /* 0x000000ffff977224 */ /* 0x000fe200078e00ff */
[----:B------:R-:W-:-:S06]  /*3b90*/  ULDC UR50, c[0x0][0x288] ;  /* 0x0000a20000327ab9 */ /* 0x000fcc0000000800 */
.L_x_8966:
        /* <DEDUP_REMOVED lines=9> */
.L_x_8959:
[----:B------:R-:W-:Y:S01]  /*3c30*/  ULEA UR6, UR42, UR41, 0x3 ;  /* 0x000000292a067291 */ /* 0x000fe2000f8e183f */
[----:B------:R-:W-:-:S05]  /*3c40*/  IMAD.U32 R0, RZ, RZ, UR43 ;  /* 0x0000002bff007e24 */ /* 0x000fca000f8e00ff */
[----:B------:R-:W-:-:S04]  /*3c50*/  SHF.L.U32 R0, R0, 0x1f, RZ ;  /* 0x0000001f00007819 */ /* 0x000fc800000006ff */
[----:B------:R0:W1:Y:S01]  /*3c60*/  SYNCS.PHASECHK.TRANS64.TRYWAIT P3, [UR6+0x28830], R0 ;  /* 0x02883000ff0075a7 */ /* 0x0000620008060146 */
[----:B------:R-:W-:Y:S05]  /*3c70*/  @!P0 BRA `(.L_x_8960) ;  /* 0x0000000000048947 */ /* 0x000fea0003800000 */
[----:B------:R-:W-:Y:S01]  /*3c80*/  BPT.TRAP 0x1 ;  /* 0x000000040000795c */ /* 0x000fe20000300000 */
.L_x_8960:
[----:B-1----:R-:W-:Y:S05]  /*3c90*/  @P3 BRA `(.L_x_8958) ;  /* 0x0000000000083947 */ /* 0x002fea0003800000 */
[----:B------:R-:W1:Y:S02]  /*3ca0*/  SYNCS.PHASECHK.TRANS64.TRYWAIT P3, [UR6+0x28830], R0 ;  /* 0x02883000ff0075a7 */ /* 0x000e640008060146 */
[----:B-1----:R-:W-:Y:S05]  /*3cb0*/  @!P3 BRA `(.L_x_8961) ;  /* 0x000000b40038b947 */ /* 0x002fea0003800000 */
.L_x_8958:
        /* <DEDUP_REMOVED lines=45> */
.L_x_8963:
[----:B------:R-:W-:Y:S01]  /*3f90*/  ULEA UR6, UR52, UR41, 0x3 ;  /* 0x0000002934067291 */ /* 0x000fe2000f8e183f */
[----:B------:R-:W-:-:S05]  /*3fa0*/  IMAD.U32 R0, RZ, RZ, UR54 ;  /* 0x00000036ff007e24 */ /* 0x000fca000f8e00ff */
[----:B------:R-:W-:-:S04]  /*3fb0*/  SHF.L.U32 R0, R0, 0x1f, RZ ;  /* 0x0000001f00007819 */ /* 0x000fc800000006ff */
[----:B------:R0:W1:Y:S01]  /*3fc0*/  SYNCS.PHASECHK.TRANS64.TRYWAIT P3, [UR6+0x28850], R0 ;  /* 0x02885000ff0075a7 */ /* 0x0000620008060146 */
[----:B------:R-:W-:Y:S05]  /*3fd0*/  @!P0 BRA `(.L_x_8964) ;  /* 0x0000000000048947 */ /* 0x000fea0003800000 */
[----:B------:R-:W-:Y:S01]  /*3fe0*/  BPT.TRAP 0x1 ;  /* 0x000000040000795c */ /* 0x000fe20000300000 */
.L_x_8964:
[----:B-1----:R-:W-:Y:S05]  /*3ff0*/  @P3 BRA `(.L_x_8962) ;  /* 0x0000000000083947 */ /* 0x002fea0003800000 */
[----:B------:R-:W1:Y:S02]  /*4000*/  SYNCS.PHASECHK.TRANS64.TRYWAIT P3, [UR6+0x28850], R0 ;  /* 0x02885000ff0075a7 */ /* 0x000e640008060146 */
[----:B-1----:R-:W-:Y:S05]  /*4010*/  @!P3 BRA `(.L_x_8965) ;  /* 0x000000b00078b947 */ /* 0x002fea0003800000 */
.L_x_8962:
[----:B------:R-:W-:Y:S01]  /*4020*/  UIADD3 UR6, UR41, 0x400, URZ ;  /* 0x0000040029067890 */ /* 0x000fe2000fffe03f */
[----:B------:R-:W-:Y:S01]  /*4030*/  WARPGROUP.ARRIVE ;  /* 0x00000000000079c5 */ /* 0x000fe20000000000 */
[----:B------:R-:W-:Y:S01]  /*4040*/  UMOV UR7, 0x40000040 ;  /* 0x4000004000077882 */ /* 0x000fe20000000000 */
[----:B------:R-:W-:Y:S01]  /*4050*/  VIADD R13, R17, UR36 ;  /* 0x00000024110d7c36 */ /* 0x000fe20008000000 */
[----:B------:R-:W-:Y:S01]  /*4060*/  USHF.R.U32.HI UR6, URZ, 0x4, UR6 ;  /* 0x000000043f067899 */ /* 0x000fe20008011606 */
[----:B------:R-:W2:Y:S01]  /*4070*/  LDC R8, c[0x0][0x2f0] ;  /* 0x0000bc00ff087b82 */ /* 0x000ea20000000800 */
[----:B------:R-:W-:Y:S02]  /*4080*/  UISETP.GT.AND UP1, UPT, UR53, UR51, UPT ;  /* 0x000000333500728c */ /* 0x000fe4000bf24270 */
[----:B------:R-:W-:Y:S01]  /*4090*/  ULOP3.LUT UR6, UR6, 0x3fff, URZ, 0xc0, !UPT ;  /* 0x00003fff06067892 */ /* 0x000fe2000f8ec03f */
[----:B------:R-:W-:-:S03]  /*40a0*/  UMOV UR54, UR43 ;  /* 0x0000002b00367c82 */ /* 0x000fc60008000000 */
[----:B------:R-:W-:-:S04]  /*40b0*/  ULOP3.LUT UR6, UR6, 0x4000000, URZ, 0xfc, !UPT ;  /* 0x0400000006067892 */ /* 0x000fc8000f8efc3f */
[----:B------:R-:W-:-:S07]  /*40c0*/  ULEA UR10, UR52, UR6, 0xb ;  /* 0x00000006340a7291 */ /* 0x000fce000f8e583f */
[----:B------:R-:W-:Y:S02]  /*40d0*/  UMOV UR6, UR10 ;  /* 0x0000000a00067c82 */ /* 0x000fe40008000000 */
        /* <DEDUP_REMOVED lines=11> */
[----:B------:R-:W-:Y:S01]  /*4190*/  @UP0 ULDC UR6, c[0x0][0x44c] ;  /* 0x0001130000060ab9 */ /* 0x000fe20000000800 */
[----:B------:R-:W-:Y:S01]  /*41a0*/  UMOV UR7, 0x40000040 ;  /* 0x4000004000077882 */ /* 0x000fe20000000000 */
[----:B01----:R-:W-:Y:S01]  /*41b0*/  @P2 IMAD.HI.U32 R0, R13, UR6, RZ ;  /* 0x000000060d002c27 */ /* 0x003fe2000f8e00ff */
[----:B------:R-:W-:-:S04]  /*41c0*/  @UP0 ULDC UR6, c[0x0][0x450] ;  /* 0x0001140000060ab9 */ /* 0x000fc80000000800 */
[----:B------:R-:W-:Y:S01]  /*41d0*/  @P2 SHF.R.U32.HI R13, RZ, UR6, R0 ;  /* 0x00000006ff0d2c19 */ /* 0x000fe20008011600 */
[----:B------:R-:W-:Y:S02]  /*41e0*/  UMOV UR6, 0xffffff80 ;  /* 0xffffff8000067882 */ /* 0x000fe40000000000 */
[----:B------:R-:W-:Y:S02]  /*41f0*/  UIMAD UR6, UR53, UR6, 0x1 ;  /* 0x00000001350674a4 */ /* 0x000fe4000f8e0206 */
[----:B------:R-:W0:Y:S01]  /*4200*/  SHFL.IDX PT, R0, R13, 0x1, 0x1c1f ;  /* 0x003c1f000d007f89 */ /* 0x000e2200000e0000 */
[----:B------:R-:W-:-:S03]  /*4210*/  UIADD3 UR53, UR53, -0x1, URZ ;  /* 0xffffffff35357890 */ /* 0x000fc6000fffe03f */
[----:B------:R-:W-:Y:S01]  /*4220*/  IMAD.U32 R9, RZ, RZ, UR6 ;  /* 0x00000006ff097e24 */ /* 0x000fe2000f8e00ff */
[----:B------:R-:W-:-:S03]  /*4230*/  UIADD3 UR6, UR10, 0x180, URZ ;  /* 0x000001800a067890 */ /* 0x000fc6000fffe03f */
[----:B------:R-:W-:-:S04]  /*4240*/  IMAD R9, R16, -0x2, R9 ;  /* 0xfffffffe10097824 */ /* 0x000fc800078e0209 */
[----:B--2---:R-:W-:-:S05]  /*4250*/  IMAD R9, R8, UR49, R9 ;  /* 0x0000003108097c24 */ /* 0x004fca000f8e0209 */
[----:B0-----:R-:W-:-:S04]  /*4260*/  IADD3 R0, R0, -UR50, R9 ;  /* 0x8000003200007c10 */ /* 0x001fc8000fffe009 */
        /* <DEDUP_REMOVED lines=31> */
[----:B------:R-:W-:Y:S01]  /*4460*/  HGMMA.64x128x16.F32 R88, R168, gdesc[UR4].tnspB, R88, gsb0 ;  /* 0x41e00004a8587df0 */ /* 0x000fe20008000858 */
[----:B------:R-:W-:Y:S01]  /*4470*/  UIADD3 UR6, UR10, 0x200, URZ ;  /* 0x000002000a067890 */ /* 0x000fe2000fffe03f */
[----:B------:R-:W-:Y:S01]  /*4480*/  FMNMX.FTZ R5, R174, R5, !PT ;  /* 0x00000005ae057209 */ /* 0x000fe20007810000 */
[----:B------:R-:W-:Y:S01]  /*4490*/  UMOV UR7, 0x40000040 ;  /* 0x4000004000077882 */ /* 0x000fe20000000000 */
[----:B------:R-:W-:-:S02]  /*44a0*/  ISETP.GT.AND P4, PT, R0, 0x29, PT ;  /* 0x000000290000780c */ /* 0x000fc40003f84270 */
[----:B------:R-:W-:Y:S01]  /*44b0*/  FMNMX.FTZ R5, R172, R5, !PT ;  /* 0x00000005ac057209 */ /* 0x000fe20007810000 */
[----:B------:R-:W-:Y:S02]  /*44c0*/  WARPGROUP.DEPBAR.LE gsb0, 0x0 ;  /* 0x00008000000079c5 */ /* 0x000fe40000010000 */
[----:B------:R-:W-:Y:S01]  /*44d0*/  WARPGROUP.ARRIVE ;  /* 0x00000000000079c5 */ /* 0x000fe20000000000 */
[----:B------:R-:W-:Y:S02]  /*44e0*/  FSEL R170, R46, -INF , P3 ;  /* 0xff8000002eaa7808 */ /* 0x000fe40001800000 */
[----:B------:R-:W-:Y:S02]  /*44f0*/  ISETP.GT.AND P3, PT, R0, 0x30, PT ;  /* 0x000000300000780c */ /* 0x000fe40003f64270 */
[----:B------:R-:W-:Y:S01]  /*4500*/  FSEL R168, R47, -INF , P4 ;  /* 0xff8000002fa87808 */ /* 0x000fe20002000000 */
[----:B------:R-:W-:Y:S01]  /*4510*/  HGMMA.64x128x16.F32 R88, R152, gdesc[UR4].tnspB, R88, gsb0 ;  /* 0x41e0000498587df0 */ /* 0x000fe20008000858 */
[----:B------:R-:W-:Y:S01]  /*4520*/  FMNMX.FTZ R5, R170, R5, !PT ;  /* 0x00000005aa057209 */ /* 0x000fe20007810000 */
[----:B------:R-:W-:Y:S01]  /*4530*/  UIADD3 UR6, UR10, 0x280, URZ ;  /* 0x000002800a067890 */ /* 0x000fe2000fffe03f */
[----:B------:R-:W-:Y:S01]  /*4540*/  ISETP.GT.AND P4, PT, R0, 0x31, PT ;  /* 0x000000310000780c */ /* 0x000fe20003f84270 */
[----:B------:R-:W-:Y:S01]  /*4550*/  UMOV UR7, 0x40000040 ;  /* 0x4000004000077882 */ /* 0x000fe20000000000 */
        /* <DEDUP_REMOVED lines=57> */
[----:B------:R-:W-:-:S04]  /*48f0*/  FMNMX.FTZ R0, R86, R5, !PT ;  /* 0x0000000556007209 */ /* 0x000fc80007810000 */
[----:B------:R-:W-:-:S05]  /*4900*/  FMNMX.FTZ R15, R87, R0, !PT ;  /* 0x00000000570f7209 */ /* 0x000fca0007810000 */
[----:B------:R-:W0:Y:S01]  /*4910*/  SHFL.BFLY PT, R0, R15, 0x2, 0x1f ;  /* 0x0c401f000f007f89 */ /* 0x000e2200000e0000 */
[----:B------:R-:W-:Y:S02]  /*4920*/  WARPGROUP.DEPBAR.LE gsb0, 0x0 ;  /* 0x00008000000079c5 */ /* 0x000fe40000010000 */
[----:B------:R-:W-:Y:S01]  /*4930*/  WARPGROUP.ARRIVE ;  /* 0x00000000000079c5 */ /* 0x000fe20000000000 */
[----:B------:R-:W1:Y:S05]  /*4940*/  SHFL.IDX PT, R152, R13, RZ, 0x1c1f ;  /* 0x001c1fff0d987589 */ /* 0x000e6a00000e0000 */
[----:B------:R-:W-:Y:S01]  /*4950*/  HGMMA.64x128x16.F32 R88, R156, gdesc[UR4].tnspB, R88, gsb0 ;  /* 0x41e000049c587df0 */ /* 0x000fe20008000858 */
[----:B------:R-:W-:Y:S01]  /*4960*/  UIADD3 UR6, UR10, 0x300, URZ ;  /* 0x000003000a067890 */ /* 0x000fe2000fffe03f */
[----:B0-----:R-:W-:Y:S01]  /*4970*/  FMNMX.FTZ R21, R15, R0, !PT ;  /* 0x000000000f157209 */ /* 0x001fe20007810000 */
[----:B------:R-:W-:Y:S01]  /*4980*/  UMOV UR7, 0x40000040 ;  /* 0x4000004000077882 */ /* 0x000fe20000000000 */
[----:B------:R-:W0:Y:S03]  /*4990*/  LDC R0, c[0x0][0x988] ;  /* 0x00026200ff007b82 */ /* 0x000e260000000800 */
[----:B------:R-:W2:Y:S01]  /*49a0*/  SHFL.BFLY PT, R154, R21, 0x1, 0x1f ;  /* 0x0c201f00159a7f89 */ /* 0x000ea200000e0000 */
[----:B-1----:R-:W-:-:S04]  /*49b0*/  IADD3 R9, R152, -UR50, R9 ;  /* 0x8000003298097c10 */ /* 0x002fc8000fffe009 */
        /* <DEDUP_REMOVED lines=12> */
[----:B--2---:R-:W-:Y:S02]  /*4a80*/  FMNMX.FTZ R5, R21, R154, !PT ;  /* 0x0000009a15057209 */ /* 0x004fe40007810000 */
[----:B------:R-:W-:Y:S02]  /*4a90*/  ISETP.GT.AND P5, PT, R9, 0x11, PT ;  /* 0x000000110900780c */ /* 0x000fe40003fa4270 */
[----:B------:R-:W-:Y:S01]  /*4aa0*/  FSEL R21, R32, -INF , P4 ;  /* 0xff80000020157808 */ /* 0x000fe20002000000 */
[----:B0-----:R-:W-:Y:S01]  /*4ab0*/  FMUL.FTZ R11, R5, R0 ;  /* 0x00000000050b7220 */ /* 0x001fe20000410000 */
        /* <DEDUP_REMOVED lines=44> */
[----:B------:R-:W-:Y:S01]  /*4d80*/  FSEL R61, R61, -INF , P5 ;  /* 0xff8000003d3d7808 */ /* 0x000fe20002800000 */
[----:B------:R-:W-:-:S02]  /*4d90*/  WARPGROUP.DEPBAR.LE gsb0, 0x0 ;  /* 0x00008000000079c5 */ /* 0x000fc40000010000 */
[----:B------:R-:W-:Y:S01]  /*4da0*/  WARPGROUP.ARRIVE ;  /* 0x00000000000079c5 */ /* 0x000fe20000000000 */
[----:B------:R-:W-:Y:S02]  /*4db0*/  FMNMX.FTZ R36, R47, R36, !PT ;  /* 0x000000242f247209 */ /* 0x000fe40007810000 */
        /* <DEDUP_REMOVED lines=33> */
[----:B------:R-:W-:Y:S02]  /*4fd0*/  FSETP.NEU.FTZ.AND P3, PT, R5, -INF , PT ;  /* 0xff8000000500780b */ /* 0x000fe40003f7d000 */
[----:B------:R-:W-:Y:S02]  /*4fe0*/  ISETP.GT.AND P5, PT, R9, 0x79, PT ;  /* 0x000000790900780c */ /* 0x000fe40003fa4270 */
[----:B------:R-:W-:Y:S02]  /*4ff0*/  FSEL R191, R84, -INF , P4 ;  /* 0xff80000054bf7808 */ /* 0x000fe40002000000 */
[----:B------:R-:W-:Y:S02]  /*5000*/  FMNMX.FTZ R44, R81, R44, !PT ;  /* 0x0000002c512c7209 */ /* 0x000fe40007810000 */
[----:B------:R-:W-:-:S02]  /*5010*/  FSEL R11, R11, RZ, P3 ;  /* 0x000000ff0b0b7208 */ /* 0x000fc40001800000 */
[----:B------:R-:W-:Y:S02]  /*5020*/  FSEL R85, R85, -INF , P5 ;  /* 0xff80000055557808 */ /* 0x000fe40002800000 */
[----:B------:R-:W-:Y:S01]  /*5030*/  FMNMX.FTZ R44, R191, R44, !PT ;  /* 0x0000002cbf2c7209 */ /* 0x000fe20007810000 */
[-CC-:B------:R-:W-:Y:S01]  /*5040*/  FFMA.FTZ R46, R46, R0.reuse, -R11.reuse ;  /* 0x000000002e2e7223 */ /* 0x180fe2000001080b */
[----:B------:R-:W-:Y:S01]  /*5050*/  FSEL R48, R5, RZ, P3 ;  /* 0x000000ff05307208 */ /* 0x000fe20001800000 */
[--C-:B------:R-:W-:Y:S01]  /*5060*/  FFMA.FTZ R173, R174, R0, -R11.reuse ;  /* 0x00000000aead7223 */ /* 0x100fe2000001080b */
[----:B------:R-:W-:Y:S01]  /*5070*/  FMNMX.FTZ R9, R85, R44, !PT ;  /* 0x0000002c55097209 */ /* 0x000fe20007810000 */
        /* <DEDUP_REMOVED lines=9> */
[----:B0-----:R-:W0:Y:S01]  /*5110*/  SHFL.BFLY PT, R46, R9, 0x2, 0x1f ;  /* 0x0c401f00092e7f89 */ /* 0x001e2200000e0000 */
        /* <DEDUP_REMOVED lines=22> */
[----:B------:R-:W-:Y:S01]  /*5280*/  MUFU.EX2 R181, R181 ;  /* 0x000000b500b57308 */ /* 0x000fe20000000800 */
[----:B0-----:R-:W-:Y:S01]  /*5290*/  FMNMX.FTZ R46, R9, R46, !PT ;  /* 0x0000002e092e7209 */ /* 0x001fe20007810000 */
[-CC-:B------:R-:W-:Y:S01]  /*52a0*/  FFMA.FTZ R83, R38, R0.reuse, -R11.reuse ;  /* 0x0000000026537223 */ /* 0x180fe2000001080b */
[-CC-:B------:R-:W-:Y:S01]  /*52b0*/  FFMA.FTZ R38, R86, R0.reuse, -R11.reuse ;  /* 0x0000000056267223 */ /* 0x180fe2000001080b */
[----:B------:R-:W-:Y:S01]  /*52c0*/  FFMA.FTZ R11, R87, R0, -R11 ;  /* 0x00000000570b7223 */ /* 0x000fe2000001080b */
[----:B------:R-:W-:Y:S01]  /*52d0*/  PLOP3.LUT P3, PT, PT, PT, UP1, 0x80, 0x0 ;  /* 0x000000000000781c */ /* 0x000fe20003f6f018 */
[----:B------:R-:W0:Y:S02]  /*52e0*/  SHFL.BFLY PT, R9, R46, 0x1, 0x1f ;  /* 0x0c201f002e097f89 */ /* 0x000e2400000e0000 */
[----:B------:R-:W-:Y:S08]  /*52f0*/  MUFU.EX2 R183, R183 ;  /* 0x000000b700b77308 */ /* 0x000ff00000000800 */
[----:B------:R3:W-:Y:S08]  /*5300*/  MUFU.EX2 R28, R176 ;  /* 0x000000b0001c7308 */ /* 0x0007f00000000800 */
[----:B------:R-:W-:Y:S01]  /*5310*/  MUFU.EX2 R10, R10 ;  /* 0x0000000a000a7308 */ /* 0x000fe20000000800 */
[----:B0-----:R-:W-:-:S07]  /*5320*/  FMNMX.FTZ R9, R46, R9, !PT ;  /* 0x000000092e097209 */ /* 0x001fce0007810000 */
[----:B------:R-:W-:Y:S01]  /*5330*/  MUFU.EX2 R177, R177 ;  /* 0x000000b100b17308 */ /* 0x000fe20000000800 */
[C---:B------:R-:W-:Y:S01]  /*5340*/  FSETP.NEU.FTZ.AND P4, PT, R9.reuse, -INF , PT ;  /* 0xff8000000900780b */ /* 0x040fe20003f9d000 */
[-C--:B------:R-:W-:Y:S01]  /*5350*/  FMUL.FTZ R46, R9, R0.reuse ;  /* 0x00000000092e7220 */ /* 0x080fe20000410000 */
[----:B------:R-:W-:Y:S02]  /*5360*/  WARPGROUP.DEPBAR.LE gsb0, 0x0 ;  /* 0x00008000000079c5 */ /* 0x000fe40000010000 */
[----:B------:R-:W-:Y:S02]  /*5370*/  WARPGROUP.ARRIVE ;  /* 0x00000000000079c5 */ /* 0x000fe40000000000 */
[----:B------:R-:W-:Y:S01]  /*5380*/  FSEL R46, R46, RZ, P4 ;  /* 0x000000ff2e2e7208 */ /* 0x000fe20002000000 */
[----:B------:R-:W-:Y:S03]  /*5390*/  MUFU.EX2 R179, R179 ;  /* 0x000000b300b37308 */ /* 0x000fe60000000800 */
[----:B------:R-:W-:Y:S01]  /*53a0*/  HGMMA.64x128x16.F32 R88, R164, gdesc[UR4].tnspB, R88, gsb0 ;  /* 0x41e00004a4587df0 */ /* 0x000fe20008000858 */
[-CC-:B------:R-:W-:Y:S01]  /*53b0*/  FFMA.FTZ R174, R35, R0.reuse, -R46.reuse ;  /* 0x0000000023ae7223 */ /* 0x180fe2000001082e */
[----:B------:R-:W-:Y:S01]  /*53c0*/  FADD.FTZ R35, -R48, R7 ;  /* 0x0000000730237221 */ /* 0x000fe20000010100 */
[----:B------:R-:W-:Y:S01]  /*53d0*/  FSEL R7, R9, RZ, P4 ;  /* 0x000000ff09077208 */ /* 0x000fe20002000000 */
[-CC-:B-1----:R-:W-:Y:S01]  /*53e0*/  FFMA.FTZ R168, R39, R0.reuse, -R46.reuse ;  /* 0x0000000027a87223 */ /* 0x182fe2000001082e */
[-CC-:B------:R-:W-:Y:S01]  /*53f0*/  FFMA.FTZ R13, R13, R0.reuse, -R46.reuse ;  /* 0x000000000d0d7223 */ /* 0x180fe2000001082e */
[-C--:B------:R-:W-:Y:S01]  /*5400*/  FMUL.FTZ R39, R35, R0.reuse ;  /* 0x0000000023277220 */ /* 0x080fe20000410000 */
[-C--:B--2---:R-:W-:Y:S01]  /*5410*/  FFMA.FTZ R180, R25, R0.reuse, -R46 ;  /* 0x0000000019b47223 */ /* 0x084fe2000001082e */
[----:B------:R-:W-:Y:S01]  /*5420*/  FADD.FTZ R35, -R7, R6 ;  /* 0x0000000607237221 */ /* 0x000fe20000010100 */
[-CC-:B------:R-:W-:Y:S01]  /*5430*/  FFMA.FTZ R25, R37, R0.reuse, -R46.reuse ;  /* 0x0000000025197223 */ /* 0x180fe2000001082e */
[----:B------:R-:W-:Y:S01]  /*5440*/  IMAD.U32 R37, RZ, RZ, UR42 ;  /* 0x0000002aff257e24 */ /* 0x000fe2000f8e00ff */
[----:B------:R-:W-:Y:S01]  /*5450*/  MUFU.EX2 R13, R13 ;  /* 0x0000000d000d7308 */ /* 0x000fe20000000800 */
[-C--:B------:R-:W-:Y:S01]  /*5460*/  FMUL.FTZ R6, R35, R0.reuse ;  /* 0x0000000023067220 */ /* 0x080fe20000410000 */
[-CC-:B------:R-:W-:Y:S01]  /*5470*/  FFMA.FTZ R182, R15, R0.reuse, -R46.reuse ;  /* 0x000000000fb67223 */ /* 0x180fe2000001082e */
[-CC-:B------:R-:W-:Y:S01]  /*5480*/  FFMA.FTZ R15, R29, R0.reuse, -R46.reuse ;  /* 0x000000001d0f7223 */ /* 0x180fe2000001082e */
[----:B------:R-:W-:Y:S01]  /*5490*/  @!P1 LEA R35, R37, UR41, 0x3 ;  /* 0x0000002925239c11 */ /* 0x000fe2000f8e18ff */
[-CC-:B---3--:R-:W-:Y:S01]  /*54a0*/  FFMA.FTZ R176, R21, R0.reuse, -R46.reuse ;  /* 0x0000000015b07223 */ /* 0x188fe2000001082e */
[----:B------:R-:W-:Y:S01]  /*54b0*/  IADD3 R37, -R23, 0xb, RZ ;  /* 0x0000000b17257810 */ /* 0x000fe20007ffe1ff */
[----:B------:R-:W-:Y:S01]  /*54c0*/  FFMA.FTZ R21, R33, R0, -R46 ;  /* 0x0000000021157223 */ /* 0x000fe2000001082e */
[----:B------:R-:W0:Y:S01]  /*54d0*/  MUFU.EX2 R6, R6 ;  /* 0x0000000600067308 */ /* 0x000e220000000800 */
[----:B------:R-:W-:-:S02]  /*54e0*/  @!P1 VIADD R35, R35, 0x28840 ;  /* 0x0002884023239836 */ /* 0x000fc40000000000 */
        /* <DEDUP_REMOVED lines=15> */
[----:B-1----:R-:W-:Y:S01]  /*55e0*/  @!P1 PRMT R39, RZ, 0x654, R35 ;  /* 0x00000654ff279816 */ /* 0x002fe20000000023 */
[-CC-:B------:R-:W-:Y:S01]  /*55f0*/  FFMA.FTZ R63, R63, R0.reuse, -R46.reuse ;  /* 0x000000003f3f7223 */ /* 0x180fe2000001082e */
[-CC-:B------:R-:W-:Y:S01]  /*5600*/  FFMA.FTZ R73, R73, R0.reuse, -R46.reuse ;  /* 0x0000000049497223 */ /* 0x180fe2000001082e */
[-CC-:B------:R-:W-:Y:S01]  /*5610*/  FFMA.FTZ R67, R67, R0.reuse, -R46.reuse ;  /* 0x0000000043437223 */ /* 0x180fe2000001082e */
[-CC-:B------:R-:W-:Y:S01]  /*5620*/  FFMA.FTZ R77, R77, R0.reuse, -R46.reuse ;  /* 0x000000004d4d7223 */ /* 0x180fe2000001082e */
[-CC-:B------:R-:W-:Y:S01]  /*5630*/  FFMA.FTZ R75, R75, R0.reuse, -R46.reuse ;  /* 0x000000004b4b7223 */ /* 0x180fe2000001082e */
[-CC-:B------:R-:W-:Y:S01]  /*5640*/  FFMA.FTZ R81, R81, R0.reuse, -R46.reuse ;  /* 0x0000000051517223 */ /* 0x180fe2000001082e */
[----:B------:R-:W1:Y:S01]  /*5650*/  MUFU.EX2 R182, R182 ;  /* 0x000000b600b67308 */ /* 0x000e620000000800 */
[----:B------:R-:W-:Y:S01]  /*5660*/  FFMA.FTZ R191, R191, R0, -R46 ;  /* 0x00000000bfbf7223 */ /* 0x000fe2000001082e */
[----:B------:R-:W-:Y:S01]  /*5670*/  IMAD.U32 R41, RZ, RZ, UR52 ;  /* 0x00000034ff297e24 */ /* 0x000fe2000f8e00ff */
[----:B------:R-:W-:-:S04]  /*5680*/  UMOV UR52, UR42 ;  /* 0x0000002a00347c82 */ /* 0x000fc80008000000 */
[----:B------:R-:W-:Y:S01]  /*5690*/  @!P1 LEA R41, R41, UR41, 0x3 ;  /* 0x0000002929299c11 */ /* 0x000fe2000f8e18ff */
[----:B------:R-:W4:Y:S04]  /*56a0*/  MUFU.EX2 R15, R15 ;  /* 0x0000000f000f7308 */ /* 0x000f280000000800 */
[----:B------:R-:W-:-:S04]  /*56b0*/  @!P1 VIADD R41, R41, 0x28860 ;  /* 0x0002886029299836 */ /* 0x000fc80000000000 */
[----:B------:R-:W5:Y:S01]  /*56c0*/  MUFU.EX2 R176, R176 ;  /* 0x000000b000b07308 */ /* 0x000f620000000800 */
[----:B------:R-:W-:-:S07]  /*56d0*/  @!P1 PRMT R41, RZ, 0x654, R41 ;  /* 0x00000654ff299816 */ /* 0x000fce0000000029 */
[----:B------:R-:W5:Y:S08]  /*56e0*/  MUFU.EX2 R21, R21 ;  /* 0x0000001500157308 */ /* 0x000f700000000800 */
[----:B------:R-:W5:Y:S08]  /*56f0*/  MUFU.EX2 R178, R178 ;  /* 0x000000b200b27308 */ /* 0x000f700000000800 */
[----:B------:R0:W-:Y:S08]  /*5700*/  MUFU.EX2 R32, R172 ;  /* 0x000000ac00207308 */ /* 0x0001f00000000800 */
[----:B------:R-:W5:Y:S01]  /*5710*/  MUFU.EX2 R25, R25 ;  /* 0x0000001900197308 */ /* 0x000f620000000800 */
[-CC-:B0-----:R-:W-:Y:S01]  /*5720*/  FFMA.FTZ R172, R31, R0.reuse, -R46.reuse ;  /* 0x000000001fac7223 */ /* 0x181fe2000001082e */
[-CC-:B------:R-:W-:Y:S01]  /*5730*/  FFMA.FTZ R31, R49, R0.reuse, -R46.reuse ;  /* 0x00000000311f7223 */ /* 0x180fe2000001082e */
[----:B------:R-:W-:-:S05]  /*5740*/  FFMA.FTZ R46, R85, R0, -R46 ;  /* 0x00000000552e7223 */ /* 0x000fca000001082e */
[----:B------:R-:W-:Y:S08]  /*5750*/  MUFU.EX2 R173, R173 ;  /* 0x000000ad00ad7308 */ /* 0x000ff00000000800 */
[----:B------:R-:W0:Y:S08]  /*5760*/  MUFU.EX2 R172, R172 ;  /* 0x000000ac00ac7308 */ /* 0x000e300000000800 */
[----:B------:R-:W0:Y:S08]  /*5770*/  MUFU.EX2 R27, R27 ;  /* 0x0000001b001b7308 */ /* 0x000e300000000800 */
[----:B------:R-:W-:Y:S08]  /*5780*/  MUFU.EX2 R175, R175 ;  /* 0x000000af00af7308 */ /* 0x000ff00000000800 */
[----:B------:R-:W0:Y:S08]  /*5790*/  MUFU.EX2 R174, R174 ;  /* 0x000000ae00ae7308 */ /* 0x000e300000000800 */
[----:B------:R-:W0:Y:S01]  /*57a0*/  MUFU.EX2 R29, R29 ;  /* 0x0000001d001d7308 */ /* 0x000e220000000800 */
[----:B------:R-:W-:-:S02]  /*57b0*/  WARPGROUP.DEPBAR.LE gsb0, 0x0 ;  /* 0x00008000000079c5 */ /* 0x000fc40000010000 */
[----:B------:R4:W-:Y:S06]  /*57c0*/  BAR.ARV R37, 0x100 ;  /* 0x000400250000751d */ /* 0x0009ec0000002000 */
[----:B------:R2:W-:Y:S01]  /*57d0*/  @!P1 SYNCS.ARRIVE.TRANS64.RED.A1T0 RZ, [R39+URZ], RZ ;  /* 0x000000ff27ff99a7 */ /* 0x0005e2000810043f */
[----:B------:R-:W-:Y:S01]  /*57e0*/  MUFU.EX2 R169, R169 ;  /* 0x000000a900a97308 */ /* 0x000fe20000000800 */
[-C--:B------:R-:W-:Y:S01]  /*57f0*/  FMUL.FTZ R88, R88, R6.reuse ;  /* 0x0000000658587220 */ /* 0x080fe20000410000 */
[-C--:B------:R-:W-:Y:S01]  /*5800*/  FMUL.FTZ R89, R89, R6.reuse ;  /* 0x0000000659597220 */ /* 0x080fe20000410000 */
[-C--:B------:R-:W-:Y:S01]  /*5810*/  FMUL.FTZ R92, R92, R6.reuse ;  /* 0x000000065c5c7220 */ /* 0x080fe20000410000 */
[-C--:B------:R-:W-:Y:S01]  /*5820*/  FMUL.FTZ R93, R93, R6.reuse ;  /* 0x000000065d5d7220 */ /* 0x080fe20000410000 */
[-C--:B------:R-:W-:Y:S01]  /*5830*/  FMUL.FTZ R96, R96, R6.reuse ;  /* 0x0000000660607220 */ /* 0x080fe20000410000 */
[----:B------:R-:W-:Y:S01]  /*5840*/  FMUL.FTZ R97, R97, R6 ;  /* 0x0000000661617220 */ /* 0x000fe20000410000 */
[----:B--2---:R-:W-:Y:S01]  /*5850*/  FFMA.FTZ R39, R6, R4, R13 ;  /* 0x0000000406277223 */ /* 0x004fe2000001000d */
[----:B------:R-:W-:Y:S01]  /*5860*/  FFMA.FTZ R4, R7, R3, R8 ;  /* 0x0000000307047223 */ /* 0x000fe20000010008 */
[----:B------:R-:W2:Y:S01]  /*5870*/  MUFU.EX2 R168, R168 ;  /* 0x000000a800a87308 */ /* 0x000ea20000000800 */
[----:B------:R0:W-:Y:S01]  /*5880*/  @!P1 SYNCS.ARRIVE.TRANS64.RED.A1T0 RZ, [R41+URZ], RZ ;  /* 0x000000ff29ff99a7 */ /* 0x0001e2000810043f */
[----:B---3--:R-:W-:Y:S01]  /*5890*/  FADD.FTZ R39, R180, R39 ;  /* 0x00000027b4277221 */ /* 0x008fe20000010000 */
[C---:B------:R-:W-:Y:S01]  /*58a0*/  FADD.FTZ R4, R181.reuse, R4 ;  /* 0x00000004b5047221 */ /* 0x040fe20000010000 */
[----:B------:R-:W-:Y:S01]  /*58b0*/  F2FP.F16.F32.PACK_AB R181, R181, R8 ;  /* 0x00000008b5b5723e */ /* 0x000fe200000000ff */
[----:B------:R-:W-:Y:S01]  /*58c0*/  FMUL.FTZ R100, R100, R6 ;  /* 0x0000000664647220 */ /* 0x000fe20000410000 */
[----:B-1----:R-:W-:Y:S01]  /*58d0*/  FADD.FTZ R48, R182, R39 ;  /* 0x00000027b6307221 */ /* 0x002fe20000010000 */
[----:B----4-:R-:W-:Y:S01]  /*58e0*/  FADD.FTZ R37, R183, R4 ;  /* 0x00000004b7257221 */ /* 0x010fe20000010000 */
[----:B------:R-:W1:Y:S01]  /*58f0*/  MUFU.EX2 R31, R31 ;  /* 0x0000001f001f7308 */ /* 0x000e620000000800 */
[----:B------:R-:W-:Y:S01]  /*5900*/  F2FP.F16.F32.PACK_AB R180, R180, R13 ;  /* 0x0000000db4b4723e */ /* 0x000fe200000000ff */
[C---:B------:R-:W-:Y:S01]  /*5910*/  FADD.FTZ R39, R15.reuse, R48 ;  /* 0x000000300f277221 */ /* 0x040fe20000010000 */
[----:B------:R-:W-:Y:S01]  /*5920*/  FADD.FTZ R4, R10, R37 ;  /* 0x000000250a047221 */ /* 0x000fe20000010000 */
[----:B------:R-:W-:Y:S01]  /*5930*/  F2FP.F16.F32.PACK_AB R182, R15, R182 ;  /* 0x000000b60fb6723e */ /* 0x000fe200000000ff */
[-C--:B------:R-:W-:Y:S01]  /*5940*/  FMUL.FTZ R101, R101, R6.reuse ;  /* 0x0000000665657220 */ /* 0x080fe20000410000 */
[----:B-----5:R-:W-:Y:S01]  /*5950*/  FADD.FTZ R48, R176, R39 ;  /* 0x00000027b0307221 */ /* 0x020fe20000010000 */
[----:B------:R-:W-:Y:S01]  /*5960*/  FADD.FTZ R37, R177, R4 ;  /* 0x00000004b1257221 */ /* 0x000fe20000010000 */
[----:B------:R-:W-:Y:S01]  /*5970*/  MUFU.EX2 R171, R171 ;  /* 0x000000ab00ab7308 */ /* 0x000fe20000000800 */
        /* <DEDUP_REMOVED lines=13> */
[----:B0-----:R-:W-:Y:S01]  /*5a50*/  FADD.FTZ R48, R172, R39 ;  /* 0x00000027ac307221 */ /* 0x001fe20000010000 */
        /* <DEDUP_REMOVED lines=9> */
[----:B------:R-:W0:Y:S01]  /*5af0*/  MUFU.EX2 R33, R33 ;  /* 0x0000002100217308 */ /* 0x000e220000000800 */
[-C--:B------:R-:W-:Y:S01]  /*5b00*/  FMUL.FTZ R121, R121, R6.reuse ;  /* 0x0000000679797220 */ /* 0x080fe20000410000 */
[----:B------:R-:W-:Y:S01]  /*5b10*/  FADD.FTZ R39, R29, R48 ;  /* 0x000000301d277221 */ /* 0x000fe20000010000 */
[----:B------:R-:W-:Y:S01]  /*5b20*/  FADD.FTZ R4, R36, R37 ;  /* 0x0000002524047221 */ /* 0x000fe20000010000 */
[-C--:B------:R-:W-:Y:S01]  /*5b30*/  FMUL.FTZ R124, R124, R6.reuse ;  /* 0x000000067c7c7220 */ /* 0x080fe20000410000 */
[-C--:B------:R-:W-:Y:S01]  /*5b40*/  FMUL.FTZ R125, R125, R6.reuse ;  /* 0x000000067d7d7220 */ /* 0x080fe20000410000 */
[----:B--2---:R-:W-:Y:S01]  /*5b50*/  FADD.FTZ R48, R168, R39 ;  /* 0x00000027a8307221 */ /* 0x004fe20000010000 */
[----:B------:R-:W-:Y:S01]  /*5b60*/  FADD.FTZ R37, R169, R4 ;  /* 0x00000004a9257221 */ /* 0x000fe20000010000 */
[----:B------:R-:W2:Y:S01]  /*5b70*/  MUFU.EX2 R153, R153 ;  /* 0x0000009900997308 */ /* 0x000ea20000000800 */
[-C--:B------:R-:W-:Y:S01]  /*5b80*/  FMUL.FTZ R128, R128, R6.reuse ;  /* 0x0000000680807220 */ /* 0x080fe20000410000 */
[----:B-1----:R-:W-:Y:S01]  /*5b90*/  FADD.FTZ R39, R31, R48 ;  /* 0x000000301f277221 */ /* 0x002fe20000010000 */
[----:B------:R-:W-:Y:S01]  /*5ba0*/  FADD.FTZ R4, R40, R37 ;  /* 0x0000002528047221 */ /* 0x000fe20000010000 */
[-C--:B------:R-:W-:Y:S01]  /*5bb0*/  FMUL.FTZ R129, R129, R6.reuse ;  /* 0x0000000681817220 */ /* 0x080fe20000410000 */
[-C--:B------:R-:W-:Y:S01]  /*5bc0*/  FMUL.FTZ R132, R132, R6.reuse ;  /* 0x0000000684847220 */ /* 0x080fe20000410000 */
[----:B---3--:R-:W-:Y:S01]  /*5bd0*/  FADD.FTZ R8, R170, R39 ;  /* 0x00000027aa087221 */ /* 0x008fe20000010000 */
[----:B------:R-:W-:Y:S01]  /*5be0*/  FADD.FTZ R13, R171, R4 ;  /* 0x00000004ab0d7221 */ /* 0x000fe20000010000 */
[----:B------:R-:W1:Y:S01]  /*5bf0*/  MUFU.EX2 R152, R152 ;  /* 0x0000009800987308 */ /* 0x000e620000000800 */
[-C--:B------:R-:W-:Y:S01]  /*5c00*/  FMUL.FTZ R133, R133, R6.reuse ;  /* 0x0000000685857220 */ /* 0x080fe20000410000 */
[----:B0-----:R-:W-:Y:S01]  /*5c10*/  FADD.FTZ R15, R33, R8 ;  /* 0x00000008210f7221 */ /* 0x001fe20000010000 */
[----:B------:R-:W-:Y:S01]  /*5c20*/  FADD.FTZ R4, R34, R13 ;  /* 0x0000000d22047221 */ /* 0x000fe20000010000 */
[-C--:B------:R-:W-:Y:S01]  /*5c30*/  FMUL.FTZ R136, R136, R6.reuse ;  /* 0x0000000688887220 */ /* 0x080fe20000410000 */
[-C--:B------:R-:W-:Y:S01]  /*5c40*/  FMUL.FTZ R137, R137, R6.reuse ;  /* 0x0000000689897220 */ /* 0x080fe20000410000 */
[-C--:B------:R-:W-:Y:S01]  /*5c50*/  FMUL.FTZ R140, R140, R6.reuse ;  /* 0x000000068c8c7220 */ /* 0x080fe20000410000 */
[-C--:B------:R-:W-:Y:S01]  /*5c60*/  FMUL.FTZ R141, R141, R6.reuse ;  /* 0x000000068d8d7220 */ /* 0x080fe20000410000 */
[----:B------:R-:W0:Y:S01]  /*5c70*/  MUFU.EX2 R12, R12 ;  /* 0x0000000c000c7308 */ /* 0x000e220000000800 */
[----:B--2---:R-:W-:Y:S01]  /*5c80*/  FADD.FTZ R13, R153, R4 ;  /* 0x00000004990d7221 */ /* 0x004fe20000010000 */
[-C--:B------:R-:W-:Y:S01]  /*5c90*/  FMUL.FTZ R144, R144, R6.reuse ;  /* 0x0000000690907220 */ /* 0x080fe20000410000 */
[-C--:B------:R-:W-:Y:S01]  /*5ca0*/  FMUL.FTZ R145, R145, R6.reuse ;  /* 0x0000000691917220 */ /* 0x080fe20000410000 */
[-C--:B------:R-:W-:Y:S01]  /*5cb0*/  FMUL.FTZ R148, R148, R6.reuse ;  /* 0x0000000694947220 */ /* 0x080fe20000410000 */
[----:B------:R-:W-:Y:S01]  /*5cc0*/  FMUL.FTZ R149, R149, R6 ;  /* 0x0000000695957220 */ /* 0x000fe20000410000 */
        /* <DEDUP_REMOVED lines=43> */
[----:B--2---:R-:W-:Y:S01]  /*5f80*/  FADD.FTZ R4, R44, R13 ;  /* 0x0000000d2c047221 */ /* 0x004fe20000010000 */
[----:B------:R-:W-:Y:S01]  /*5f90*/  F2FP.F16.F32.PACK_AB R183, R10, R183 ;  /* 0x000000b70ab7723e */ /* 0x000fe200000000ff */
[----:B------:R-:W-:Y:S01]  /*5fa0*/  IMAD.MOV.U32 R7, RZ, RZ, R5 ;  /* 0x000000ffff077224 */ /* 0x000fe200078e0005 */
[----:B------:R-:W-:Y:S01]  /*5fb0*/  F2FP.F16.F32.PACK_AB R177, R24, R177 ;  /* 0x000000b118b1723e */ /* 0x000fe200000000ff */
[----:B------:R-:W-:Y:S01]  /*5fc0*/  IMAD.MOV.U32 R6, RZ, RZ, R9 ;  /* 0x000000ffff067224 */ /* 0x000fe200078e0009 */
[----:B------:R-:W-:-:S02]  /*5fd0*/  F2FP.F16.F32.PACK_AB R176, R21, R176 ;  /* 0x000000b015b0723e */ /* 0x000fc400000000ff */
[----:B------:R-:W2:Y:S01]  /*5fe0*/  MUFU.EX2 R156, R156 ;  /* 0x0000009c009c7308 */ /* 0x000ea20000000800 */
[C---:B-1----:R-:W-:Y:S01]  /*5ff0*/  FADD.FTZ R15, R3.reuse, R8 ;  /* 0x00000008030f7221 */ /* 0x042fe20000010000 */
[----:B------:R-:W-:Y:S02]  /*6000*/  F2FP.F16.F32.PACK_AB R154, R3, R154 ;  /* 0x0000009a039a723e */ /* 0x000fe400000000ff */
[----:B------:R-:W-:Y:S02]  /*6010*/  F2FP.F16.F32.PACK_AB R178, R25, R178 ;  /* 0x000000b219b2723e */ /* 0x000fe400000000ff */
[----:B------:R-:W-:Y:S02]  /*6020*/  F2FP.F16.F32.PACK_AB R179, R28, R179 ;  /* 0x000000b31cb3723e */ /* 0x000fe400000000ff */
[----:B------:R-:W1:Y:S01]  /*6030*/  MUFU.EX2 R14, R14 ;  /* 0x0000000e000e7308 */ /* 0x000e620000000800 */
[----:B0-----:R-:W-:Y:S01]  /*6040*/  FADD.FTZ R13, R157, R4 ;  /* 0x000000049d0d7221 */ /* 0x001fe20000010000 */
[----:B------:R-:W-:-:S02]  /*6050*/  F2FP.F16.F32.PACK_AB R172, R27, R172 ;  /* 0x000000ac1bac723e */ /* 0x000fc400000000ff */
[----:B------:R-:W-:Y:S02]  /*6060*/  F2FP.F16.F32.PACK_AB R173, R32, R173 ;  /* 0x000000ad20ad723e */ /* 0x000fe400000000ff */
[----:B------:R-:W-:Y:S02]  /*6070*/  F2FP.F16.F32.PACK_AB R174, R29, R174 ;  /* 0x000000ae1dae723e */ /* 0x000fe400000000ff */
[----:B------:R-:W0:Y:S01]  /*6080*/  MUFU.EX2 R65, R65 ;  /* 0x0000004100417308 */ /* 0x000e220000000800 */
[----:B--2---:R-:W-:Y:S01]  /*6090*/  FADD.FTZ R15, R156, R15 ;  /* 0x0000000f9c0f7221 */ /* 0x004fe20000010000 */
[----:B------:R-:W-:Y:S02]  /*60a0*/  F2FP.F16.F32.PACK_AB R175, R36, R175 ;  /* 0x000000af24af723e */ /* 0x000fe400000000ff */
[----:B------:R-:W-:Y:S02]  /*60b0*/  F2FP.F16.F32.PACK_AB R168, R31, R168 ;  /* 0x000000a81fa8723e */ /* 0x000fe400000000ff */
[----:B------:R-:W-:-:S02]  /*60c0*/  F2FP.F16.F32.PACK_AB R169, R40, R169 ;  /* 0x000000a928a9723e */ /* 0x000fc400000000ff */
[----:B------:R-:W2:Y:S01]  /*60d0*/  MUFU.EX2 R159, R159 ;  /* 0x0000009f009f7308 */ /* 0x000ea20000000800 */
[----:B-1----:R-:W-:Y:S01]  /*60e0*/  FADD.FTZ R4, R14, R13 ;  /* 0x0000000d0e047221 */ /* 0x002fe20000010000 */
        /* <DEDUP_REMOVED lines=10> */
[----:B------:R-:W-:-:S06]  /*6190*/  F2FP.F16.F32.PACK_AB R157, R14, R157 ;  /* 0x0000009d0e9d723e */ /* 0x000fcc00000000ff */
        /* <DEDUP_REMOVED lines=41> */
[----:B0-----:R-:W-:-:S04]  /*6430*/  FADD.FTZ R15, R166, R15 ;  /* 0x0000000fa60f7221 */ /* 0x001fc80000010000 */
[C---:B--2---:R-:W-:Y:S01]  /*6440*/  FADD.FTZ R4, R46.reuse, R15 ;  /* 0x0000000f2e047221 */ /* 0x044fe20000010000 */
[----:B------:R-:W-:Y:S01]  /*6450*/  F2FP.F16.F32.PACK_AB R166, R46, R166 ;  /* 0x000000a62ea6723e */ /* 0x000fe200000000ff */
[C---:B-1----:R-:W-:Y:S01]  /*6460*/  FADD.FTZ R3, R11.reuse, R3 ;  /* 0x000000030b037221 */ /* 0x042fe20000010000 */
[----:B------:R-:W-:Y:S01]  /*6470*/  F2FP.F16.F32.PACK_AB R167, R11, R38 ;  /* 0x000000260ba7723e */ /* 0x000fe200000000ff */
[----:B------:R-:W-:Y:S06]  /*6480*/  @P3 BRA `(.L_x_8966) ;  /* 0xffffffd400c43947 */ /* 0x000fec000383ffff */
.L_x_8957:
[----:B------:R-:W-:-:S13]  /*6490*/  ISETP.LE.AND P2, PT, RZ, UR53, PT ;  /* 0x00000035ff007c0c */ /* 0x000fda000bf43270 */
[----:B------:R-:W-:Y:S05]  /*64a0*/  @!P2 BRA `(.L_x_8967) ;  /* 0x0000001c00f8a947 */ /* 0x000fea0003800000 */
[----:B------:R-:W-:Y:S01]  /*64b0*/  IMAD.MOV.U32 R6, RZ, RZ, R5 ;  /* 0x000000ffff067224 */ /* 0x000fe200078e0005 */
[----:B------:R-:W-:Y:S01]  /*64c0*/  UMOV UR50, UR43 ;  /* 0x0000002b00327c82 */ /* 0x000fe20008000000 */
[----:B------:R-:W-:Y:S01]  /*64d0*/  IMAD.MOV.U32 R7, RZ, RZ, R9 ;  /* 0x000000ffff077224 */ /* 0x000fe200078e0009 */
[----:B------:R-:W-:-:S06]  /*64e0*/  UMOV UR49, UR42 ;  /* 0x0000002a00317c82 */ /* 0x000fcc0008000000 */
.L_x_8976:
        /* <DEDUP_REMOVED lines=9> */
.L_x_8969:
[----:B------:R-:W-:Y:S01]  /*6580*/  ULEA UR6, UR42, UR41, 0x3 ;  /* 0x000000292a067291 */ /* 0x000fe2000f8e183f */
[----:B------:R-:W-:-:S05]  /*6590*/  IMAD.U32 R0, RZ, RZ, UR43 ;  /* 0x0000002bff007e24 */ /* 0x000fca000f8e00ff */
[----:B------:R-:W-:-:S04]  /*65a0*/  SHF.L.U32 R0, R0, 0x1f, RZ ;  /* 0x0000001f00007819 */ /* 0x000fc800000006ff */
[----:B------:R0:W1:Y:S01]  /*65b0*/  SYNCS.PHASECHK.TRANS64.TRYWAIT P2, [UR6+0x28830], R0 ;  /* 0x02883000ff0075a7 */ /* 0x0000620008040146 */
[----:B------:R-:W-:Y:S05]  /*65c0*/  @!P0 BRA `(.L_x_8970) ;  /* 0x0000000000048947 */ /* 0x000fea0003800000 */
[----:B------:R-:W-:Y:S01]  /*65d0*/  BPT.TRAP 0x1 ;  /* 0x000000040000795c */ /* 0x000fe20000300000 */
.L_x_8970:
[----:B-1----:R-:W-:Y:S05]  /*65e0*/  @P2 BRA `(.L_x_8968) ;  /* 0x0000000000082947 */ /* 0x002fea0003800000 */
[----:B------:R-:W1:Y:S02]  /*65f0*/  SYNCS.PHASECHK.TRANS64.TRYWAIT P2, [UR6+0x28830], R0 ;  /* 0x02883000ff0075a7 */ /* 0x000e640008040146 */
[----:B-1----:R-:W-:Y:S05]  /*6600*/  @!P2 BRA `(.L_x_8971) ;  /* 0x0000008c0014a947 */ /* 0x002fea0003800000 */
.L_x_8968:
        /* <DEDUP_REMOVED lines=45> */
.L_x_8973:
[----:B------:R-:W-:Y:S01]  /*68e0*/  ULEA UR6, UR49, UR41, 0x3 ;  /* 0x0000002931067291 */ /* 0x000fe2000f8e183f */
[----:B------:R-:W-:-:S05]  /*68f0*/  IMAD.U32 R0, RZ, RZ, UR50 ;  /* 0x00000032ff007e24 */ /* 0x000fca000f8e00ff */
[----:B------:R-:W-:-:S04]  /*6900*/  SHF.L.U32 R0, R0, 0x1f, RZ ;  /* 0x0000001f00007819 */ /* 0x000fc800000006ff */
[----:B------:R0:W1:Y:S01]  /*6910*/  SYNCS.PHASECHK.TRANS64.TRYWAIT P2, [UR6+0x28850], R0 ;  /* 0x02885000ff0075a7 */ /* 0x0000620008040146 */
[----:B------:R-:W-:Y:S05]  /*6920*/  @!P0 BRA `(.L_x_8974) ;  /* 0x0000000000048947 */ /* 0x000fea0003800000 */
[----:B------:R-:W-:Y:S01]  /*6930*/  BPT.TRAP 0x1 ;  /* 0x000000040000795c */ /* 0x000fe20000300000 */
.L_x_8974:
[----:B-1----:R-:W-:Y:S05]  /*6940*/  @P2 BRA `(.L_x_8972) ;  /* 0x0000000000082947 */ /* 0x002fea0003800000 */
[----:B------:R-:W1:Y:S02]  /*6950*/  SYNCS.PHASECHK.TRANS64.TRYWAIT P2, [UR6+0x28850], R0 ;  /* 0x02885000ff0075a7 */ /* 0x000e640008040146 */
[----:B-1----:R-:W-:Y:S05]  /*6960*/  @!P2 BRA `(.L_x_8975) ;  /* 0x000000880054a947 */ /* 0x002fea0003800000 */
.L_x_8972:
        /* <DEDUP_REMOVED lines=114> */
[----:B------:R-:W-:Y:S01]  /*7090*/  FADD.FTZ R73, -R5, R6 ;  /* 0x0000000605497221 */ /* 0x000fe20000010100 */
[-CC-:B------:R-:W-:Y:S01]  /*70a0*/  FFMA.FTZ R180, R24, R0.reuse, -R169.reuse ;  /* 0x0000000018b47223 */ /* 0x180fe200000108a9 */
[-CC-:B------:R-:W-:Y:S01]  /*70b0*/  FFMA.FTZ R182, R28, R0.reuse, -R169.reuse ;  /* 0x000000001cb67223 */ /* 0x180fe200000108a9 */
[----:B------:R-:W-:Y:S01]  /*70c0*/  MUFU.EX2 R11, R11 ;  /* 0x0000000b000b7308 */ /* 0x000fe20000000800 */
[-C--:B------:R-:W-:Y:S01]  /*70d0*/  FMUL.FTZ R6, R73, R0.reuse ;  /* 0x0000000049067220 */ /* 0x080fe20000410000 */
[-C--:B------:R-:W-:Y:S01]  /*70e0*/  FMUL.FTZ R73, R5, R0.reuse ;  /* 0x0000000005497220 */ /* 0x080fe20000410000 */
[-CC-:B------:R-:W-:Y:S01]  /*70f0*/  FFMA.FTZ R13, R29, R0.reuse, -R169.reuse ;  /* 0x000000001d0d7223 */ /* 0x180fe200000108a9 */
[-CC-:B------:R-:W-:Y:S01]  /*7100*/  FFMA.FTZ R176, R32, R0.reuse, -R169.reuse ;  /* 0x0000000020b07223 */ /* 0x180fe200000108a9 */
[-C--:B------:R-:W-:Y:S01]  /*7110*/  FFMA.FTZ R15, R33, R0.reuse, -R169 ;  /* 0x00000000210f7223 */ /* 0x080fe200000108a9 */
[-CC-:B------:R-:W-:Y:S01]  /*7120*/  FFMA.FTZ R181, R26, R0.reuse, -R73.reuse ;  /* 0x000000001ab57223 */ /* 0x180fe20000010849 */
[----:B------:R-:W-:Y:S01]  /*7130*/  FFMA.FTZ R20, R27, R0, -R73 ;  /* 0x000000001b147223 */ /* 0x000fe20000010849 */
[----:B------:R-:W0:Y:S01]  /*7140*/  MUFU.EX2 R180, R180 ;  /* 0x000000b400b47308 */ /* 0x000e220000000800 */
[----:B------:R-:W-:-:S02]  /*7150*/  IMAD.U32 R27, RZ, RZ, UR42 ;  /* 0x0000002aff1b7e24 */ /* 0x000fc4000f8e00ff */
[-CC-:B------:R-:W-:Y:S01]  /*7160*/  FFMA.FTZ R183, R30, R0.reuse, -R73.reuse ;  /* 0x000000001eb77223 */ /* 0x180fe20000010849 */
[-CC-:B------:R-:W-:Y:S01]  /*7170*/  FFMA.FTZ R32, R31, R0.reuse, -R73.reuse ;  /* 0x000000001f207223 */ /* 0x180fe20000010849 */
[-CC-:B------:R-:W-:Y:S01]  /*7180*/  FFMA.FTZ R177, R34, R0.reuse, -R73.reuse ;  /* 0x0000000022b17223 */ /* 0x180fe20000010849 */
[----:B------:R-:W-:Y:S01]  /*7190*/  IADD3 R31, -R23, 0xb, RZ ;  /* 0x0000000b171f7810 */ /* 0x000fe20007ffe1ff */
[-C--:B------:R-:W-:Y:S01]  /*71a0*/  FFMA.FTZ R34, R35, R0.reuse, -R73 ;  /* 0x0000000023227223 */ /* 0x080fe20000010849 */
[----:B------:R-:W-:Y:S01]  /*71b0*/  @!P1 LEA R27, R27, UR41, 0x3 ;  /* 0x000000291b1b9c11 */ /* 0x000fe2000f8e18ff */
[----:B------:R-:W-:Y:S01]  /*71c0*/  MUFU.EX2 R6, R6 ;  /* 0x0000000600067308 */ /* 0x000fe20000000800 */
[-C--:B------:R-:W-:Y:S01]  /*71d0*/  FFMA.FTZ R178, R36, R0.reuse, -R169 ;  /* 0x0000000024b27223 */ /* 0x080fe200000108a9 */
[-C--:B------:R-:W-:Y:S01]  /*71e0*/  FFMA.FTZ R179, R38, R0.reuse, -R73 ;  /* 0x0000000026b37223 */ /* 0x080fe20000010849 */
[----:B------:R-:W-:Y:S01]  /*71f0*/  FFMA.FTZ R21, R37, R0, -R169 ;  /* 0x0000000025157223 */ /* 0x000fe200000108a9 */
[----:B------:R-:W-:-:S02]  /*7200*/  @!P1 VIADD R27, R27, 0x28840 ;  /* 0x000288401b1b9836 */ /* 0x000fc40000000000 */
[-C--:B------:R-:W-:Y:S01]  /*7210*/  FFMA.FTZ R38, R39, R0.reuse, -R73 ;  /* 0x0000000027267223 */ /* 0x080fe20000010849 */
[-C--:B------:R-:W-:Y:S01]  /*7220*/  FFMA.FTZ R172, R40, R0.reuse, -R169 ;  /* 0x0000000028ac7223 */ /* 0x080fe200000108a9 */
[----:B------:R-:W-:Y:S01]  /*7230*/  FFMA.FTZ R173, R42, R0, -R73 ;  /* 0x000000002aad7223 */ /* 0x000fe20000010849 */
[----:B------:R-:W1:Y:S01]  /*7240*/  MUFU.EX2 R181, R181 ;  /* 0x000000b500b57308 */ /* 0x000e620000000800 */
[----:B------:R-:W-:Y:S01]  /*7250*/  @!P1 PRMT R27, RZ, 0x654, R27 ;  /* 0x00000654ff1b9816 */ /* 0x000fe2000000001b */
[----:B0-----:R-:W-:Y:S01]  /*7260*/  FFMA.FTZ R4, R7, R4, R180 ;  /* 0x0000000407047223 */ /* 0x001fe200000100b4 */
        /* <DEDUP_REMOVED lines=14> */
[----:B-1----:R-:W-:Y:S01]  /*7350*/  FFMA.FTZ R3, R6, R3, R181 ;  /* 0x0000000306037223 */ /* 0x002fe200000100b5 */
        /* <DEDUP_REMOVED lines=8> */
[-CC-:B------:R-:W-:Y:S01]  /*73e0*/  FFMA.FTZ R28, R51, R0.reuse, -R73.reuse ;  /* 0x00000000331c7223 */ /* 0x180fe20000010849 */
[-CC-:B------:R-:W-:Y:S01]  /*73f0*/  FFMA.FTZ R171, R54, R0.reuse, -R73.reuse ;  /* 0x0000000036ab7223 */ /* 0x180fe20000010849 */
[-CC-:B------:R-:W-:Y:S01]  /*7400*/  FFMA.FTZ R24, R55, R0.reuse, -R73.reuse ;  /* 0x0000000037187223 */ /* 0x180fe20000010849 */
[--C-:B------:R-:W-:Y:S01]  /*7410*/  FFMA.FTZ R36, R59, R0, -R73.reuse ;  /* 0x000000003b247223 */ /* 0x100fe20000010849 */
[----:B------:R-:W-:Y:S01]  /*7420*/  F2FP.F16.F32.PACK_AB R180, R11, R180 ;  /* 0x000000b40bb4723e */ /* 0x000fe200000000ff */
[-CC-:B------:R-:W-:Y:S01]  /*7430*/  FFMA.FTZ R63, R63, R0.reuse, -R73.reuse ;  /* 0x000000003f3f7223 */ /* 0x180fe20000010849 */
[----:B------:R-:W-:Y:S01]  /*7440*/  MUFU.EX2 R13, R13 ;  /* 0x0000000d000d7308 */ /* 0x000fe20000000800 */
[-CC-:B------:R-:W-:Y:S01]  /*7450*/  FFMA.FTZ R66, R66, R0.reuse, -R73.reuse ;  /* 0x0000000042427223 */ /* 0x180fe20000010849 */
[-CC-:B------:R-:W-:Y:S01]  /*7460*/  FFMA.FTZ R67, R67, R0.reuse, -R73.reuse ;  /* 0x0000000043437223 */ /* 0x180fe20000010849 */
[----:B0-----:R-:W-:Y:S01]  /*7470*/  F2FP.F16.F32.PACK_AB R181, R20, R181 ;  /* 0x000000b514b5723e */ /* 0x001fe200000000ff */
        /* <DEDUP_REMOVED lines=9> */
[----:B------:R-:W-:Y:S01]  /*7510*/  FFMA.FTZ R86, R86, R0, -R73 ;  /* 0x0000000056567223 */ /* 0x000fe20000010849 */
[----:B------:R-:W-:Y:S01]  /*7520*/  IMAD.U32 R35, RZ, RZ, UR49 ;  /* 0x00000031ff237e24 */ /* 0x000fe2000f8e00ff */
[----:B------:R-:W-:Y:S01]  /*7530*/  UMOV UR49, UR42 ;  /* 0x0000002a00317c82 */ /* 0x000fe20008000000 */
[----:B------:R-:W-:Y:S03]  /*7540*/  MUFU.EX2 R176, R176 ;  /* 0x000000b000b07308 */ /* 0x000fe60000000800 */
[----:B------:R-:W-:-:S05]  /*7550*/  @!P1 LEA R35, R35, UR41, 0x3 ;  /* 0x0000002923239c11 */ /* 0x000fca000f8e18ff */
        /* <DEDUP_REMOVED lines=8> */
[----:B------:R-:W-:-:S05]  /*75e0*/  WARPGROUP.ARRIVE ;  /* 0x00000000000079c5 */ /* 0x000fca0000000000 */
[----:B------:R-:W-:Y:S01]  /*75f0*/  MUFU.EX2 R172, R172 ;  /* 0x000000ac00ac7308 */ /* 0x000fe20000000800 */
[-CC-:B------:R-:W-:Y:S01]  /*7600*/  FFMA.FTZ R152, R56, R0.reuse, -R169.reuse ;  /* 0x0000000038987223 */ /* 0x180fe200000108a9 */
[-C--:B------:R-:W-:Y:S01]  /*7610*/  FFMA.FTZ R154, R60, R0.reuse, -R169 ;  /* 0x000000003c9a7223 */ /* 0x080fe200000108a9 */
[-CC-:B------:R-:W-:Y:S01]  /*7620*/  FFMA.FTZ R153, R58, R0.reuse, -R73.reuse ;  /* 0x000000003a997223 */ /* 0x180fe20000010849 */
[----:B------:R-:W-:Y:S01]  /*7630*/  FFMA.FTZ R155, R62, R0, -R73 ;  /* 0x000000003e9b7223 */ /* 0x000fe20000010849 */
[----:B------:R-:W-:Y:S01]  /*7640*/  HGMMA.64x128x16.F32 R88, R156, gdesc[UR4].tnspB, R88, gsb0 ;  /* 0x41e000049c587df0 */ /* 0x000fe20008000858 */
[----:B------:R-:W-:Y:S01]  /*7650*/  UIADD3 UR6, UR10, 0x300, URZ ;  /* 0x000003000a067890 */ /* 0x000fe2000fffe03f */
[----:B------:R-:W-:Y:S01]  /*7660*/  UMOV UR7, 0x40000040 ;  /* 0x4000004000077882 */ /* 0x000fe20000000000 */
        /* <DEDUP_REMOVED lines=43> */
[----:B------:R-:W-:Y:S08]  /*7920*/  MUFU.EX2 R10, R10 ;  /* 0x0000000a000a7308 */ /* 0x000ff00000000800 */
[----:B------:R-:W1:Y:S01]  /*7930*/  MUFU.EX2 R61, R61 ;  /* 0x0000003d003d7308 */ /* 0x000e620000000800 */
[----:B------:R-:W-:-:S02]  /*7940*/  WARPGROUP.DEPBAR.LE gsb0, 0x0 ;  /* 0x00008000000079c5 */ /* 0x000fc40000010000 */
[----:B------:R-:W-:-:S05]  /*7950*/  WARPGROUP.ARRIVE ;  /* 0x00000000000079c5 */ /* 0x000fca0000000000 */
[----:B------:R-:W2:Y:S01]  /*7960*/  MUFU.EX2 R161, R74 ;  /* 0x0000004a00a17308 */ /* 0x000ea20000000800 */
[----:B0-----:R-:W-:Y:S01]  /*7970*/  F2FP.F16.F32.PACK_AB R160, R57, R8 ;  /* 0x0000000839a0723e */ /* 0x001fe200000000ff */
[----:B------:R-:W-:Y:S01]  /*7980*/  HGMMA.64x128x16.F32 R88, R164, gdesc[UR4].tnspB, R88, gsb0 ;  /* 0x41e00004a4587df0 */ /* 0x000fe20008000858 */
[----:B------:R-:W-:Y:S01]  /*7990*/  UIADD3 UR6, UR53, -0x1, URZ ;  /* 0xffffffff35067890 */ /* 0x000fe2000fffe03f */
[----:B-1----:R-:W-:-:S04]  /*79a0*/  F2FP.F16.F32.PACK_AB R162, R61, R10 ;  /* 0x0000000a3da2723e */ /* 0x002fc800000000ff */
[----:B------:R-:W0:Y:S02]  /*79b0*/  MUFU.EX2 R163, R78 ;  /* 0x0000004e00a37308 */ /* 0x000e240000000800 */
[----:B------:R-:W-:-:S06]  /*79c0*/  UMOV UR53, UR6 ;  /* 0x0000000600357c82 */ /* 0x000fcc0008000000 */
[----:B------:R-:W1:Y:S08]  /*79d0*/  MUFU.EX2 R79, R79 ;  /* 0x0000004f004f7308 */ /* 0x000e700000000800 */
[----:B------:R-:W3:Y:S08]  /*79e0*/  MUFU.EX2 R12, R12 ;  /* 0x0000000c000c7308 */ /* 0x000ef00000000800 */
[----:B------:R-:W-:Y:S08]  /*79f0*/  MUFU.EX2 R65, R65 ;  /* 0x0000004100417308 */ /* 0x000ff00000000800 */
[----:B------:R-:W-:Y:S08]  /*7a00*/  MUFU.EX2 R83, R83 ;  /* 0x0000005300537308 */ /* 0x000ff00000000800 */
[----:B------:R-:W-:Y:S08]  /*7a10*/  MUFU.EX2 R14, R84 ;  /* 0x00000054000e7308 */ /* 0x000ff00000000800 */
[----:B------:R-:W-:Y:S01]  /*7a20*/  MUFU.EX2 R69, R69 ;  /* 0x0000004500457308 */ /* 0x000fe20000000800 */
[----:B------:R-:W-:-:S02]  /*7a30*/  WARPGROUP.DEPBAR.LE gsb0, 0x0 ;  /* 0x00008000000079c5 */ /* 0x000fc40000010000 */
[----:B------:R4:W-:Y:S06]  /*7a40*/  BAR.ARV R31, 0x100 ;  /* 0x0004001f0000751d */ /* 0x0009ec0000002000 */
[----:B------:R5:W-:Y:S01]  /*7a50*/  @!P1 SYNCS.ARRIVE.TRANS64.RED.A1T0 RZ, [R27+URZ], RZ ;  /* 0x000000ff1bff99a7 */ /* 0x000be2000810043f */
[----:B------:R-:W3:Y:S01]  /*7a60*/  MUFU.EX2 R165, R82 ;  /* 0x0000005200a57308 */ /* 0x000ee20000000800 */
[----:B----4-:R-:W-:Y:S02]  /*7a70*/  @!P1 VIADD R31, R35, 0x28860 ;  /* 0x00028860231f9836 */ /* 0x010fe40000000000 */
[-C--:B------:R-:W-:Y:S01]  /*7a80*/  FMUL.FTZ R88, R88, R7.reuse ;  /* 0x0000000758587220 */ /* 0x080fe20000410000 */
[-C--:B------:R-:W-:Y:S01]  /*7a90*/  FMUL.FTZ R89, R89, R7.reuse ;  /* 0x0000000759597220 */ /* 0x080fe20000410000 */
[-C--:B------:R-:W-:Y:S01]  /*7aa0*/  FMUL.FTZ R92, R92, R7.reuse ;  /* 0x000000075c5c7220 */ /* 0x080fe20000410000 */
[-C--:B------:R-:W-:Y:S01]  /*7ab0*/  FMUL.FTZ R93, R93, R7.reuse ;  /* 0x000000075d5d7220 */ /* 0x080fe20000410000 */
[----:B------:R-:W-:Y:S01]  /*7ac0*/  @!P1 PRMT R31, RZ, 0x654, R31 ;  /* 0x00000654ff1f9816 */ /* 0x000fe2000000001f */
[----:B-----5:R-:W-:Y:S01]  /*7ad0*/  FADD.FTZ R27, R11, R4 ;  /* 0x000000040b1b7221 */ /* 0x020fe20000010000 */
[----:B------:R-:W-:Y:S01]  /*7ae0*/  FADD.FTZ R4, R20, R3 ;  /* 0x0000000314047221 */ /* 0x000fe20000010000 */
[----:B------:R-:W4:Y:S01]  /*7af0*/  MUFU.EX2 R167, R86 ;  /* 0x0000005600a77308 */ /* 0x000f220000000800 */
[----:B------:R0:W-:Y:S01]  /*7b00*/  @!P1 SYNCS.ARRIVE.TRANS64.RED.A1T0 RZ, [R31+URZ], RZ ;  /* 0x000000ff1fff99a7 */ /* 0x0001e2000810043f */
        /* <DEDUP_REMOVED lines=47> */
[----:B------:R-:W-:Y:S01]  /*7e00*/  FMUL.FTZ R141, R141, R7 ;  /* 0x000000078d8d7220 */ /* 0x000fe20000410000 */
[----:B------:R-:W-:Y:S01]  /*7e10*/  FADD.FTZ R40, R170, R11 ;  /* 0x0000000baa287221 */ /* 0x000fe20000010000 */
[----:B------:R-:W-:Y:S01]  /*7e20*/  FADD.FTZ R3, R171, R4 ;  /* 0x00000004ab037221 */ /* 0x000fe20000010000 */
[----:B------:R-:W-:Y:S01]  /*7e30*/  F2FP.F16.F32.PACK_AB R171, R24, R171 ;  /* 0x000000ab18ab723e */ /* 0x000fe200000000ff */
[-C--:B------:R-:W-:Y:S01]  /*7e40*/  FMUL.FTZ R144, R144, R7.reuse ;  /* 0x0000000790907220 */ /* 0x080fe20000410000 */
[----:B------:R-:W-:Y:S01]  /*7e50*/  FADD.FTZ R11, R37, R40 ;  /* 0x00000028250b7221 */ /* 0x000fe20000010000 */
[----:B------:R-:W-:Y:S01]  /*7e60*/  FADD.FTZ R4, R24, R3 ;  /* 0x0000000318047221 */ /* 0x000fe20000010000 */
[-C--:B------:R-:W-:Y:S01]  /*7e70*/  FMUL.FTZ R145, R145, R7.reuse ;  /* 0x0000000791917220 */ /* 0x080fe20000410000 */
[----:B------:R-:W5:Y:S01]  /*7e80*/  MUFU.EX2 R24, R73 ;  /* 0x0000004900187308 */ /* 0x000f620000000800 */
[----:B------:R-:W-:Y:S01]  /*7e90*/  FADD.FTZ R20, R152, R11 ;  /* 0x0000000b98147221 */ /* 0x000fe20000010000 */
[----:B------:R-:W-:Y:S01]  /*7ea0*/  FADD.FTZ R3, R153, R4 ;  /* 0x0000000499037221 */ /* 0x000fe20000010000 */
[-C--:B------:R-:W-:Y:S01]  /*7eb0*/  FMUL.FTZ R148, R148, R7.reuse ;  /* 0x0000000794947220 */ /* 0x080fe20000410000 */
[----:B------:R-:W-:Y:S01]  /*7ec0*/  FMUL.FTZ R149, R149, R7 ;  /* 0x0000000795957220 */ /* 0x000fe20000410000 */
        /* <DEDUP_REMOVED lines=29> */
[----:B--2---:R-:W-:Y:S01]  /*80a0*/  FADD.FTZ R4, R161, R4 ;  /* 0x00000004a1047221 */ /* 0x004fe20000010000 */
        /* <DEDUP_REMOVED lines=10> */
[----:B------:R-:W-:Y:S01]  /*8150*/  FADD.FTZ R3, R61, R20 ;  /* 0x000000143d037221 */ /* 0x000fe20000010000 */
[----:B-1----:R-:W-:Y:S01]  /*8160*/  FADD.FTZ R4, R79, R4 ;  /* 0x000000044f047221 */ /* 0x002fe20000010000 */
[-C--:B------:R-:W-:Y:S01]  /*8170*/  FMUL.FTZ R130, R130, R6.reuse ;  /* 0x0000000682827220 */ /* 0x080fe20000410000 */
[-C--:B------:R-:W-:Y:S01]  /*8180*/  FMUL.FTZ R131, R131, R6.reuse ;  /* 0x0000000683837220 */ /* 0x080fe20000410000 */
[----:B---3--:R-:W-:Y:S01]  /*8190*/  FADD.FTZ R20, R12, R3 ;  /* 0x000000030c147221 */ /* 0x008fe20000010000 */
        /* <DEDUP_REMOVED lines=8> */
[----:B----4-:R-:W-:Y:S01]  /*8220*/  FADD.FTZ R3, R167, R4 ;  /* 0x00000004a7037221 */ /* 0x010fe20000010000 */
[-C--:B------:R-:W-:Y:S01]  /*8230*/  FMUL.FTZ R142, R142, R6.reuse ;  /* 0x000000068e8e7220 */ /* 0x080fe20000410000 */
[-C--:B------:R-:W-:Y:S01]  /*8240*/  FMUL.FTZ R143, R143, R6.reuse ;  /* 0x000000068f8f7220 */ /* 0x080fe20000410000 */
[-C--:B------:R-:W-:Y:S01]  /*8250*/  FMUL.FTZ R146, R146, R6.reuse ;  /* 0x0000000692927220 */ /* 0x080fe20000410000 */
[-C--:B------:R-:W-:Y:S01]  /*8260*/  FMUL.FTZ R147, R147, R6.reuse ;  /* 0x0000000693937220 */ /* 0x080fe20000410000 */
[-C--:B------:R-:W-:Y:S01]  /*8270*/  FMUL.FTZ R150, R150, R6.reuse ;  /* 0x0000000696967220 */ /* 0x080fe20000410000 */
[----:B------:R-:W-:Y:S01]  /*8280*/  FMUL.FTZ R151, R151, R6 ;  /* 0x0000000697977220 */ /* 0x000fe20000410000 */
[----:B------:R-:W-:Y:S01]  /*8290*/  F2FP.F16.F32.PACK_AB R182, R13, R182 ;  /* 0x000000b60db6723e */ /* 0x000fe200000000ff */
[----:B------:R-:W-:Y:S01]  /*82a0*/  FADD.FTZ R4, R69, R8 ;  /* 0x0000000845047221 */ /* 0x000fe20000010000 */
[----:B------:R-:W-:Y:S01]  /*82b0*/  F2FP.F16.F32.PACK_AB R176, R15, R176 ;  /* 0x000000b00fb0723e */ /* 0x000fe200000000ff */
[----:B-----5:R-:W-:Y:S01]  /*82c0*/  FADD.FTZ R3, R24, R3 ;  /* 0x0000000318037221 */ /* 0x020fe20000010000 */
        /* <DEDUP_REMOVED lines=26> */
[----:B------:R-:W-:Y:S01]  /*8470*/  F2FP.F16.F32.PACK_AB R167, R24, R167 ;  /* 0x000000a718a7723e */ /* 0x000fe200000000ff */
[----:B------:R-:W-:Y:S06]  /*8480*/  @P2 BRA `(.L_x_8976) ;  /* 0xffffffe000182947 */ /* 0x000fec000383ffff */
.L_x_8967:
[----:B------:R-:W-:Y:S06]  /*8490*/  BAR.ARV 0x8, 0x180 ;  /* 0x0206000000007b1d */ /* 0x000fec0000002000 */
[----:B------:R-:W-:Y:S05]  /*84a0*/  @!P0 BRA `(.L_x_8977) ;  /* 0x0000000000048947 */ /* 0x000fea0003800000 */
[----:B------:R-:W-:Y:S01]  /*84b0*/  BPT.TRAP 0x1 ;  /* 0x000000040000795c */ /* 0x000fe20000300000 */
.L_x_8977:
[----:B------:R-:W-:Y:S01]  /*84c0*/  ULEA UR5, UR42, UR41, 0x3 ;  /* 0x000000292a057291 */ /* 0x000fe2000f8e183f */
[----:B------:R-:W-:-:S05]  /*84d0*/  IMAD.U32 R6, RZ, RZ, UR43 ;  /* 0x0000002bff067e24 */ /* 0x000fca000f8e00ff */
[----:B------:R-:W-:-:S04]  /*84e0*/  SHF.L.U32 R6, R6, 0x1f, RZ ;  /* 0x0000001f06067819 */ /* 0x000fc800000006ff */
[----:B------:R0:W1:Y:S01]  /*84f0*/  SYNCS.PHASECHK.TRANS64.TRYWAIT P2, [UR5+0x28850], R6 ;  /* 0x02885006ff0075a7 */ /* 0x0000620008040145 */
[----:B------:R-:W-:Y:S05]  /*8500*/  @!P0 BRA `(.L_x_8978) ;  /* 0x0000000000048947 */ /* 0x000fea0003800000 */
[----:B------:R-:W-:Y:S01]  /*8510*/  BPT.TRAP 0x1 ;  /* 0x000000040000795c */ /* 0x000fe20000300000 */
.L_x_8978:
[----:B-1----:R-:W-:Y:S05]  /*8520*/  @P2 BRA `(.L_x_8979) ;  /* 0x0000000000082947 */ /* 0x002fea0003800000 */
[----:B------:R-:W1:Y:S02]  /*8530*/  SYNCS.PHASECHK.TRANS64.TRYWAIT P0, [UR5+0x28850], R6 ;  /* 0x02885006ff0075a7 */ /* 0x000e640008000145 */
[----:B-1----:R-:W-:Y:S05]  /*8540*/  @!P0 BRA `(.L_x_8980) ;  /* 0x0000006c00748947 */ /* 0x002fea0003800000 */
.L_x_8979:
[----:B------:R-:W-:Y:S01]  /*8550*/  UIADD3 UR41, UR41, 0x400, URZ ;  /* 0x0000040029297890 */ /* 0x000fe2000fffe03f */
[----:B------:R-:W-:Y:S01]  /*8560*/  WARPGROUP.ARRIVE ;  /* 0x00000000000079c5 */ /* 0x000fe20000000000 */
[----:B------:R-:W-:Y:S01]  /*8570*/  UMOV UR7, 0x40000040 ;  /* 0x4000004000077882 */ /* 0x000fe20000000000 */
[----:B-1----:R-:W1:Y:S01]  /*8580*/  SHFL.BFLY PT, R7, R4, 0x2, 0x1f ;  /* 0x0c401f0004077f89 */ /* 0x002e6200000e0000 */
[----:B------:R-:W-:Y:S01]  /*8590*/  USHF.R.U32.HI UR41, URZ, 0x4, UR41 ;  /* 0x000000043f297899 */ /* 0x000fe20008011629 */
[----:B------:R-:W-:Y:S01]  /*85a0*/  IMAD.MOV.U32 R38, RZ, RZ, -0x800000 ;  /* 0xff800000ff267424 */ /* 0x000fe200078e00ff */
        /* <DEDUP_REMOVED lines=12> */
[----:B------:R-:W-:Y:S02]  /*8670*/  IMAD.MOV.U32 R4, RZ, RZ, RZ ;  /* 0x000000ffff047224 */ /* 0x000fe400078e00ff */
[----:B0-----:R-:W-:Y:S01]  /*8680*/  FADD.FTZ R8, R6, R3 ;  /* 0x0000000306087221 */ /* 0x001fe20000010000 */
[----:B------:R-:W-:Y:S01]  /*8690*/  IMAD.MOV.U32 R3, RZ, RZ, -0x800000 ;  /* 0xff800000ff037424 */ /* 0x000fe200078e00ff */
[----:B------:R-:W0:Y:S01]  /*86a0*/  SHFL.BFLY PT, R6, R7, 0x1, 0x1f ;  /* 0x0c201f0007067f89 */ /* 0x000e2200000e0000 */
[----:B------:R-:W-:-:S03]  /*86b0*/  USEL UR42, UR42, URZ, UP0 ;  /* 0x0000003f2a2a7287 */ /* 0x000fc60008000000 */
[----:B------:R-:W1:Y:S01]  /*86c0*/  SHFL.BFLY PT, R11, R8, 0x1, 0x1f ;  /* 0x0c201f00080b7f89 */ /* 0x000e6200000e0000 */
[----:B0-----:R-:W-:Y:S01]  /*86d0*/  FADD.FTZ R13, R7, R6 ;  /* 0x00000006070d7221 */ /* 0x001fe20000010000 */
[----:B-1----:R-:W-:-:S04]  /*86e0*/  FADD.FTZ R14, R8, R11 ;  /* 0x0000000b080e7221 */ /* 0x002fc80000010000 */
[----:B------:R-:W-:Y:S01]  /*86f0*/  FSETP.NE.FTZ.AND P0, PT, R13, RZ, PT ;  /* 0x000000ff0d00720b */ /* 0x000fe20003f15000 */
[----:B------:R-:W-:Y:S02]  /*8700*/  IMAD.U32 R8, RZ, RZ, UR5 ;  /* 0x00000005ff087e24 */ /* 0x000fe4000f8e00ff */
[----:B------:R-:W-:Y:S01]  /*8710*/  IMAD.MOV.U32 R11, RZ, RZ, RZ ;  /* 0x000000ffff0b7224 */ /* 0x000fe200078e00ff */
        /* <DEDUP_REMOVED lines=116> */
.L_x_8950:
        /* <DEDUP_REMOVED lines=11> */
[----:B------:R-:W-:Y:S01]  /*8f10*/  IMAD R9, R22, 0x40, R2 ;  /* 0x0000004016097824 */ /* 0x000fe200078e0202 */
        /* <DEDUP_REMOVED lines=18> */
[----:B------:R-:W-:Y:S01]  /*9040*/  UIMAD UR8, UR37, UR11, UR8 ;  /* 0x0000000b250872a4 */ /* 0x000fe2000f8e0208 */
[----:B------:R-:W-:Y:S01]  /*9050*/  F2FP.F16.F32.PACK_AB R147, R151, R150 ;  /* 0x000000969793723e */ /* 0x000fe200000000ff */
[----:B------:R-:W-:Y:S01]  /*9060*/  UIMAD.WIDE.U32 UR6, UR37, UR10, UR6 ;  /* 0x0000000a250672a5 */ /* 0x000fe2000f8e0006 */
[----:B------:R-:W-:-:S02]  /*9070*/  ULDC UR5, c[0x0][0xa88] ;  /* 0x0002a20000057ab9 */ /* 0x000fc40000000800 */
[----:B------:R-:W-:Y:S01]  /*9080*/  ULDC.64 UR10, c[0x0][0xaf0] ;  /* 0x0002bc00000a7ab9 */ /* 0x000fe20000000a00 */
[----:B-1----:R-:W-:Y:S01]  /*9090*/  IMAD R64, R39, UR5, RZ ;  /* 0x0000000527407c24 */ /* 0x002fe2000f8e02ff */
[----:B------:R-:W-:Y:S02]  /*90a0*/  MOV R36, R0 ;  /* 0x0000000000247202 */ /* 0x000fe40000000f00 */
[----:B0-----:R-:W-:-:S03]  /*90b0*/  MOV R37, R5 ;  /* 0x0000000500257202 */ /* 0x001fc60000000f00 */
[----:B------:R-:W-:-:S04]  /*90c0*/  IMAD.WIDE R4, R187, 0x2, R36 ;  /* 0x00000002bb047825 */ /* 0x000fc800078e0224 */
[----:B------:R-:W-:Y:S01]  /*90d0*/  IMAD.WIDE R36, R9, 0x2, R36 ;  /* 0x0000000209247825 */ /* 0x000fe200078e0224 */
[C---:B------:R-:W-:Y:S02]  /*90e0*/  IADD3 R21, P6, R4.reuse, 0x20, RZ ;  /* 0x0000002004157810 */ /* 0x040fe40007fde0ff */
[C---:B------:R-:W-:Y:S02]  /*90f0*/  IADD3 R33, P1, R4.reuse, 0x4040, RZ ;  /* 0x0000404004217810 */ /* 0x040fe40007f3e0ff */
[----:B------:R-:W-:Y:S01]  /*9100*/  IADD3 R45, P0, R4, 0x4060, RZ ;  /* 0x00004060042d7810 */ /* 0x000fe20007f1e0ff */
[--C-:B------:R-:W-:Y:S01]  /*9110*/  IMAD.X R13, RZ, RZ, R5.reuse, P6 ;  /* 0x000000ffff0d7224 */ /* 0x100fe200030e0605 */
[----:B------:R-:W-:Y:S01]  /*9120*/  IADD3 R35, P6, R36, 0x1000, RZ ;  /* 0x0000100024237810 */ /* 0x000fe20007fde0ff */
[----:B------:R-:W-:Y:S01]  /*9130*/  IMAD.X R43, RZ, RZ, R5, P1 ;  /* 0x000000ffff2b7224 */ /* 0x000fe200008e0605 */
[----:B------:R-:W-:Y:S02]  /*9140*/  ISETP.NE.AND P1, PT, R39, 0x1, PT ;  /* 0x000000012700780c */ /* 0x000fe40003f25270 */
[----:B------:R-:W-:-:S02]  /*9150*/  LOP3.LUT R34, R35, 0x380, RZ, 0xc0, !PT ;  /* 0x0000038023227812 */ /* 0x000fc400078ec0ff */
[----:B------:R-:W-:Y:S02]  /*9160*/  IADD3 R31, P2, R4, 0x4020, RZ ;  /* 0x00004020041f7810 */ /* 0x000fe40007f5e0ff */
[----:B------:R-:W-:Y:S02]  /*9170*/  SHF.R.U64 R34, R34, 0x3, RZ ;  /* 0x0000000322227819 */ /* 0x000fe400000012ff */
[----:B------:R-:W-:Y:S01]  /*9180*/  LOP3.LUT R9, R4, 0x380, RZ, 0xc0, !PT ;  /* 0x0000038004097812 */ /* 0x000fe200078ec0ff */
[----:B------:R-:W-:Y:S01]  /*9190*/  IMAD.X R41, RZ, RZ, R5, P2 ;  /* 0x000000ffff297224 */ /* 0x000fe200010e0605 */
[----:B------:R-:W-:Y:S01]  /*91a0*/  LOP3.LUT R34, R34, R35, RZ, 0x3c, !PT ;  /* 0x0000002322227212 */ /* 0x000fe200078e3cff */
[----:B------:R-:W-:Y:S01]  /*91b0*/  IMAD.X R35, RZ, RZ, R37, P6 ;  /* 0x000000ffff237224 */ /* 0x000fe200030e0625 */
[----:B------:R-:W-:Y:S01]  /*91c0*/  IADD3 R47, P6, R36, 0x7000, RZ ;  /* 0x00007000242f7810 */ /* 0x000fe20007fde0ff */
[----:B------:R-:W0:Y:S01]  /*91d0*/  @P1 LDC R48, c[0x0][0xbf0] ;  /* 0x0002fc00ff301b82 */ /* 0x000e220000000800 */
[----:B------:R-:W-:-:S02]  /*91e0*/  LOP3.LUT R14, R33, 0x380, RZ, 0xc0, !PT ;  /* 0x00000380210e7812 */ /* 0x000fc400078ec0ff */
[----:B------:R-:W-:Y:S02]  /*91f0*/  LOP3.LUT R20, R47, 0x380, RZ, 0xc0, !PT ;  /* 0x000003802f147812 */ /* 0x000fe400078ec0ff */
[----:B------:R-:W-:Y:S02]  /*9200*/  LOP3.LUT R44, R45, 0x380, RZ, 0xc0, !PT ;  /* 0x000003802d2c7812 */ /* 0x000fe400078ec0ff */
[----:B------:R-:W-:Y:S02]  /*9210*/  SHF.R.U64 R20, R20, 0x3, RZ ;  /* 0x0000000314147819 */ /* 0x000fe400000012ff */
[----:B------:R-:W-:Y:S02]  /*9220*/  LOP3.LUT R12, R31, 0x380, RZ, 0xc0, !PT ;  /* 0x000003801f0c7812 */ /* 0x000fe400078ec0ff */
[----:B------:R-:W-:Y:S02]  /*9230*/  LOP3.LUT R20, R20, R47, RZ, 0x3c, !PT ;  /* 0x0000002f14147212 */ /* 0x000fe400078e3cff */
[----:B------:R-:W1:Y:S01]  /*9240*/  @P1 LDC R47, c[0x0][0xbec] ;  /* 0x0002fb00ff2f1b82 */ /* 0x000e620000000800 */
[----:B------:R-:W-:-:S02]  /*9250*/  SHF.R.U64 R9, R9, 0x3, RZ ;  /* 0x0000000309097819 */ /* 0x000fc400000012ff */
[----:B------:R-:W-:Y:S02]  /*9260*/  LOP3.LUT R8, R21, 0x380, RZ, 0xc0, !PT ;  /* 0x0000038015087812 */ /* 0x000fe400078ec0ff */
[----:B------:R-:W-:Y:S02]  /*9270*/  SHF.R.U64 R14, R14, 0x3, RZ ;  /* 0x000000030e0e7819 */ /* 0x000fe400000012ff */
[----:B------:R-:W-:Y:S02]  /*9280*/  SHF.R.U64 R44, R44, 0x3, RZ ;  /* 0x000000032c2c7819 */ /* 0x000fe400000012ff */
[C---:B------:R-:W-:Y:S02]  /*9290*/  IADD3 R29, P3, R4.reuse, 0x4000, RZ ;  /* 0x00004000041d7810 */ /* 0x040fe40007f7e0ff */
[C---:B------:R-:W-:Y:S02]  /*92a0*/  IADD3 R27, P4, R4.reuse, 0x60, RZ ;  /* 0x00000060041b7810 */ /* 0x040fe40007f9e0ff */
[----:B------:R-:W-:Y:S01]  /*92b0*/  IADD3 R25, P5, R4, 0x40, RZ ;  /* 0x0000004004197810 */ /* 0x000fe20007fbe0ff */
[--C-:B------:R-:W-:Y:S01]  /*92c0*/  IMAD.X R15, RZ, RZ, R5.reuse, P3 ;  /* 0x000000ffff0f7224 */ /* 0x100fe200018e0605 */
[----:B------:R-:W-:Y:S01]  /*92d0*/  SHF.R.U64 R12, R12, 0x3, RZ ;  /* 0x000000030c0c7819 */ /* 0x000fe200000012ff */
[--C-:B------:R-:W-:Y:S01]  /*92e0*/  IMAD.X R11, RZ, RZ, R5.reuse, P4 ;  /* 0x000000ffff0b7224 */ /* 0x100fe200020e0605 */
[----:B------:R-:W-:Y:S01]  /*92f0*/  LOP3.LUT R4, R9, R4, RZ, 0x3c, !PT ;  /* 0x0000000409047212 */ /* 0x000fe200078e3cff */
[----:B------:R-:W-:Y:S01]  /*9300*/  IMAD.X R9, RZ, RZ, R5, P5 ;  /* 0x000000ffff097224 */ /* 0x000fe200028e0605 */
[----:B------:R-:W-:-:S02]  /*9310*/  SHF.R.U64 R8, R8, 0x3, RZ ;  /* 0x0000000308087819 */ /* 0x000fc400000012ff */
[----:B------:R-:W-:Y:S02]  /*9320*/  LOP3.LUT R42, R14, R33, RZ, 0x3c, !PT ;  /* 0x000000210e2a7212 */ /* 0x000fe400078e3cff */
[----:B------:R-:W-:Y:S01]  /*9330*/  LOP3.LUT R44, R44, R45, RZ, 0x3c, !PT ;  /* 0x0000002d2c2c7212 */ /* 0x000fe200078e3cff */
[----:B------:R-:W-:Y:S01]  /*9340*/  IMAD.X R45, RZ, RZ, R5, P0 ;  /* 0x000000ffff2d7224 */ /* 0x000fe200000e0605 */
[----:B------:R-:W-:Y:S02]  /*9350*/  LOP3.LUT R10, R29, 0x380, RZ, 0xc0, !PT ;  /* 0x000003801d0a7812 */ /* 0x000fe400078ec0ff */
[----:B------:R-:W-:Y:S02]  /*9360*/  LOP3.LUT R40, R12, R31, RZ, 0x3c, !PT ;  /* 0x0000001f0c287212 */ /* 0x000fe400078e3cff */
[----:B------:R-:W-:Y:S02]  /*9370*/  LOP3.LUT R12, R8, R21, RZ, 0x3c, !PT ;  /* 0x00000015080c7212 */ /* 0x000fe400078e3cff */
[----:B------:R-:W-:-:S02]  /*9380*/  MOV R46, R4 ;  /* 0x00000004002e7202 */ /* 0x000fc40000000f00 */
[----:B------:R-:W-:Y:S02]  /*9390*/  LOP3.LUT R8, R25, 0x380, RZ, 0xc0, !PT ;  /* 0x0000038019087812 */ /* 0x000fe400078ec0ff */
[----:B------:R-:W-:Y:S02]  /*93a0*/  F2FP.F16.F32.PACK_AB R4, R89, R88 ;  /* 0x000000585904723e */ /* 0x000fe400000000ff */
[----:B------:R-:W-:Y:S01]  /*93b0*/  F2FP.F16.F32.PACK_AB R5, R91, R90 ;  /* 0x0000005a5b05723e */ /* 0x000fe200000000ff */
[----:B------:R-:W-:Y:S01]  /*93c0*/  BAR.SYNC.DEFER_BLOCKING 0x1, 0x100 ;  /* 0x0044000000007b1d */ /* 0x000fe20000010000 */
[----:B------:R-:W-:Y:S01]  /*93d0*/  MOV R66, R42 ;  /* 0x0000002a00427202 */ /* 0x000fe20000000f00 */
[----:B------:R-:W-:Y:S01]  /*93e0*/  VIADD R42, R17, UR36 ;  /* 0x00000024112a7c36 */ /* 0x000fe20008000000 */
[----:B------:R-:W-:Y:S01]  /*93f0*/  SHF.R.U64 R10, R10, 0x3, RZ ;  /* 0x000000030a0a7819 */ /* 0x000fe200000012ff */
[----:B------:R-:W-:Y:S01]  /*9400*/  VIADD R43, R186, UR36 ;  /* 0x00000024ba2b7c36 */ /* 0x000fe20008000000 */
[----:B------:R-:W-:-:S02]  /*9410*/  SHF.R.U64 R8, R8, 0x3, RZ ;  /* 0x0000000308087819 */ /* 0x000fc400000012ff */
[----:B------:R-:W-:Y:S02]  /*9420*/  LOP3.LUT R14, R10, R29, RZ, 0x3c, !PT ;  /* 0x0000001d0a0e7212 */ /* 0x000fe400078e3cff */
[----:B------:R-:W-:Y:S02]  /*9430*/  LOP3.LUT R10, R27, 0x380, RZ, 0xc0, !PT ;  /* 0x000003801b0a7812 */ /* 0x000fe400078ec0ff */
[----:B------:R-:W-:Y:S02]  /*9440*/  LOP3.LUT R8, R8, R25, RZ, 0x3c, !PT ;  /* 0x0000001908087212 */ /* 0x000fe400078e3cff */
[----:B------:R-:W-:Y:S02]  /*9450*/  IADD3 R25, P0, R36, 0x6000, RZ ;  /* 0x0000600024197810 */ /* 0x000fe40007f1e0ff */
[----:B------:R-:W-:Y:S02]  /*9460*/  SHF.R.U64 R10, R10, 0x3, RZ ;  /* 0x000000030a0a7819 */ /* 0x000fe400000012ff */
[----:B------:R-:W-:-:S02]  /*9470*/  LOP3.LUT R24, R25, 0x380, RZ, 0xc0, !PT ;  /* 0x0000038019187812 */ /* 0x000fc400078ec0ff */
[----:B------:R-:W-:Y:S02]  /*9480*/  LOP3.LUT R10, R10, R27, RZ, 0x3c, !PT ;  /* 0x0000001b0a0a7212 */ /* 0x000fe400078e3cff */
[----:B------:R-:W-:Y:S02]  /*9490*/  SHF.R.U64 R24, R24, 0x3, RZ ;  /* 0x0000000318187819 */ /* 0x000fe400000012ff */
[----:B------:R-:W-:Y:S01]  /*94a0*/  MOV R54, R10 ;  /* 0x0000000a00367202 */ /* 0x000fe20000000f00 */
[----:B------:R1:W-:Y:S01]  /*94b0*/  STSM.16.M88.4 [R46], R4 ;  /* 0x000000042e007844 */ /* 0x0003e20000000200 */
[----:B------:R-:W-:Y:S01]  /*94c0*/  LOP3.LUT R24, R24, R25, RZ, 0x3c, !PT ;  /* 0x0000001918187212 */ /* 0x000fe200078e3cff */
[----:B------:R-:W-:Y:S01]  /*94d0*/  IMAD.X R25, RZ, RZ, R37, P0 ;  /* 0x000000ffff197224 */ /* 0x000fe200000e0625 */
[----:B------:R-:W-:Y:S01]  /*94e0*/  MOV R53, R14 ;  /* 0x0000000e00357202 */ /* 0x000fe20000000f00 */
[----:B------:R-:W-:Y:S01]  /*94f0*/  IMAD.U32 R14, RZ, RZ, UR8 ;  /* 0x00000008ff0e7e24 */ /* 0x000fe2000f8e00ff */
[----:B------:R-:W-:Y:S01]  /*9500*/  MOV R15, R12 ;  /* 0x0000000c000f7202 */ /* 0x000fe20000000f00 */
[----:B------:R-:W-:Y:S01]  /*9510*/  ULDC.64 UR8, c[0x0][0xae8] ;  /* 0x0002ba0000087ab9 */ /* 0x000fe20000000a00 */
[----:B------:R-:W-:-:S02]  /*9520*/  IADD3 R29, P3, R36, 0x4000, RZ ;  /* 0x00004000241d7810 */ /* 0x000fc40007f7e0ff */
[----:B------:R-:W-:Y:S02]  /*9530*/  IADD3 R27, P2, R36, 0x5000, RZ ;  /* 0x00005000241b7810 */ /* 0x000fe40007f5e0ff */
[----:B------:R-:W-:Y:S02]  /*9540*/  LOP3.LUT R28, R29, 0x380, RZ, 0xc0, !PT ;  /* 0x000003801d1c7812 */ /* 0x000fe400078ec0ff */
[----:B------:R-:W-:Y:S02]  /*9550*/  LOP3.LUT R26, R27, 0x380, RZ, 0xc0, !PT ;  /* 0x000003801b1a7812 */ /* 0x000fe400078ec0ff */
[----:B------:R-:W-:Y:S01]  /*9560*/  SHF.R.U64 R28, R28, 0x3, RZ ;  /* 0x000000031c1c7819 */ /* 0x000fe200000012ff */
[----:B-1----:R-:W-:Y:S01]  /*9570*/  @P1 IMAD.HI.U32 R5, R42, R47, RZ ;  /* 0x0000002f2a051227 */ /* 0x002fe200078e00ff */
[----:B------:R-:W-:Y:S02]  /*9580*/  F2FP.F16.F32.PACK_AB R7, R103, R102 ;  /* 0x000000666707723e */ /* 0x000fe400000000ff */
[----:B------:R-:W-:Y:S01]  /*9590*/  MOV R52, R40 ;  /* 0x0000002800347202 */ /* 0x000fe20000000f00 */
[----:B------:R-:W-:Y:S01]  /*95a0*/  IMAD.MOV.U32 R4, RZ, RZ, R42 ;  /* 0x000000ffff047224 */ /* 0x000fe200078e002a */
[----:B0-----:R-:W-:-:S02]  /*95b0*/  @P1 SHF.R.U32.HI R4, RZ, R48, R5 ;  /* 0x00000030ff041219 */ /* 0x001fc40000011605 */
[----:B------:R-:W-:Y:S02]  /*95c0*/  SHF.R.U64 R26, R26, 0x3, RZ ;  /* 0x000000031a1a7819 */ /* 0x000fe400000012ff */
[--C-:B------:R-:W-:Y:S01]  /*95d0*/  SHF.R.S32.HI R5, RZ, 0x1f, R4.reuse ;  /* 0x0000001fff057819 */ /* 0x100fe20000011404 */
[----:B------:R-:W-:Y:S01]  /*95e0*/  IMAD.MOV R6, RZ, RZ, -R4 ;  /* 0x000000ffff067224 */ /* 0x000fe200078e0a04 */
[----:B------:R-:W-:Y:S02]  /*95f0*/  IADD3 R12, P0, R4, UR6, RZ ;  /* 0x00000006040c7c10 */ /* 0x000fe4000ff1e0ff */
[----:B------:R-:W-:Y:S01]  /*9600*/  F2FP.F16.F32.PACK_AB R4, R97, R96 ;  /* 0x000000606104723e */ /* 0x000fe200000000ff */
[----:B------:R-:W-:Y:S01]  /*9610*/  IMAD R11, R39, R6, R42 ;  /* 0x00000006270b7224 */ /* 0x000fe200078e022a */
[----:B------:R-:W-:Y:S01]  /*9620*/  IADD3.X R13, R5, UR7, R14, P0, !PT ;  /* 0x00000007050d7c10 */ /* 0x000fe200087fe40e */
[----:B------:R-:W-:Y:S01]  /*9630*/  ULDC.64 UR6, c[0x0][0xb88] ;  /* 0x0002e20000067ab9 */ /* 0x000fe20000000a00 */
[----:B------:R-:W-:-:S02]  /*9640*/  F2FP.F16.F32.PACK_AB R5, R99, R98 ;  /* 0x000000626305723e */ /* 0x000fc400000000ff */
[----:B------:R-:W-:Y:S01]  /*9650*/  SHF.R.S32.HI R10, RZ, 0x1f, R11 ;  /* 0x0000001fff0a7819 */ /* 0x000fe2000001140b */
[----:B------:R-:W-:Y:S01]  /*9660*/  IMAD.WIDE.U32 R12, R11, UR6, R12 ;  /* 0x000000060b0c7c25 */ /* 0x000fe2000f8e000c */
[----:B------:R-:W-:Y:S02]  /*9670*/  F2FP.F16.F32.PACK_AB R6, R101, R100 ;  /* 0x000000646506723e */ /* 0x000fe400000000ff */
[----:B------:R-:W-:Y:S01]  /*9680*/  LOP3.LUT R28, R28, R29, RZ, 0x3c, !PT ;  /* 0x0000001d1c1c7212 */ /* 0x000fe200078e3cff */
[----:B------:R-:W-:Y:S01]  /*9690*/  IMAD R10, R10, UR6, RZ ;  /* 0x000000060a0a7c24 */ /* 0x000fe2000f8e02ff */
[----:B------:R-:W-:Y:S01]  /*96a0*/  MOV R14, R8 ;  /* 0x00000008000e7202 */ /* 0x000fe20000000f00 */
[----:B------:R0:W-:Y:S01]  /*96b0*/  STSM.16.M88.4 [R15], R4 ;  /* 0x000000040f007844 */ /* 0x0001e20000000200 */
[----:B------:R-:W-:Y:S01]  /*96c0*/  IMAD.X R29, RZ, RZ, R37, P3 ;  /* 0x000000ffff1d7224 */ /* 0x000fe200018e0625 */
[----:B------:R-:W-:Y:S01]  /*96d0*/  LOP3.LUT P0, RZ, R184, 0x3, RZ, 0xc0, !PT ;  /* 0x00000003b8ff7812 */ /* 0x000fe2000780c0ff */
[----:B------:R-:W-:Y:S01]  /*96e0*/  IMAD R41, R11, UR7, R10 ;  /* 0x000000070b297c24 */ /* 0x000fe2000f8e020a */
[----:B------:R-:W-:Y:S01]  /*96f0*/  ULDC.64 UR6, c[0x0][0xb50] ;  /* 0x0002d40000067ab9 */ /* 0x000fe20000000a00 */
[----:B------:R-:W-:-:S02]  /*9700*/  F2FP.F16.F32.PACK_AB R8, R105, R104 ;  /* 0x000000686908723e */ /* 0x000fc400000000ff */
[----:B------:R-:W-:Y:S02]  /*9710*/  F2FP.F16.F32.PACK_AB R9, R107, R106 ;  /* 0x0000006a6b09723e */ /* 0x000fe400000000ff */
[----:B------:R-:W-:Y:S02]  /*9720*/  F2FP.F16.F32.PACK_AB R10, R109, R108 ;  /* 0x0000006c6d0a723e */ /* 0x000fe400000000ff */
[----:B------:R-:W-:Y:S02]  /*9730*/  F2FP.F16.F32.PACK_AB R11, R111, R110 ;  /* 0x0000006e6f0b723e */ /* 0x000fe400000000ff */
[----:B------:R-:W-:Y:S02]  /*9740*/  LEA R40, P3, R12, UR6, 0x2 ;  /* 0x000000060c287c11 */ /* 0x000fe4000f8610ff */
[----:B------:R-:W-:Y:S01]  /*9750*/  LOP3.LUT R26, R26, R27, RZ, 0x3c, !PT ;  /* 0x0000001b1a1a7212 */ /* 0x000fe200078e3cff */
[----:B0-----:R-:W-:Y:S01]  /*9760*/  VIADD R5, R43, 0x8 ;  /* 0x000000082b057836 */ /* 0x001fe20000000000 */
[----:B------:R0:W-:Y:S01]  /*9770*/  STSM.16.M88.4 [R14], R8 ;  /* 0x000000080e007844 */ /* 0x0001e20000000200 */
[----:B------:R-:W-:Y:S01]  /*9780*/  IMAD.IADD R7, R13, 0x1, R41 ;  /* 0x000000010d077824 */ /* 0x000fe200078e0229 */
[----:B------:R-:W-:Y:S01]  /*9790*/  F2FP.F16.F32.PACK_AB R4, R113, R112 ;  /* 0x000000707104723e */ /* 0x000fe200000000ff */
[----:B------:R-:W-:Y:S01]  /*97a0*/  IMAD.X R27, RZ, RZ, R37, P2 ;  /* 0x000000ffff1b7224 */ /* 0x000fe200010e0625 */
[-C--:B------:R-:W-:Y:S01]  /*97b0*/  ISETP.GE.OR P2, PT, R43, R64.reuse, P0 ;  /* 0x000000402b00720c */ /* 0x080fe20000746670 */
[----:B------:R-:W-:Y:S01]  /*97c0*/  SHFL.IDX PT, R60, R40, RZ, 0x1c1f ;  /* 0x001c1fff283c7589 */ /* 0x000fe200000e0000 */
[----:B------:R-:W-:-:S02]  /*97d0*/  ISETP.GE.OR P0, PT, R5, R64, P0 ;  /* 0x000000400500720c */ /* 0x000fc40000706670 */
[----:B------:R-:W-:Y:S01]  /*97e0*/  LEA.HI.X R41, R12, UR7, R7, 0x2, P3 ;  /* 0x000000070c297c11 */ /* 0x000fe200098f1407 */
[----:B------:R-:W-:Y:S01]  /*97f0*/  SHFL.IDX PT, R62, R40, 0x1, 0x1c1f ;  /* 0x003c1f00283e7f89 */ /* 0x000fe200000e0000 */
[----:B------:R-:W-:Y:S02]  /*9800*/  F2FP.F16.F32.PACK_AB R5, R115, R114 ;  /* 0x000000727305723e */ /* 0x000fe400000000ff */
[----:B------:R-:W-:Y:S01]  /*9810*/  F2FP.F16.F32.PACK_AB R6, R117, R116 ;  /* 0x000000747506723e */ /* 0x000fe200000000ff */
[----:B------:R-:W1:Y:S01]  /*9820*/  SHFL.IDX PT, R61, R41, RZ, 0x1c1f ;  /* 0x001c1fff293d7589 */ /* 0x000e6200000e0000 */
[----:B------:R-:W-:Y:S02]  /*9830*/  F2FP.F16.F32.PACK_AB R7, R119, R118 ;  /* 0x000000767707723e */ /* 0x000fe400000000ff */
[----:B------:R-:W-:Y:S01]  /*9840*/  F2FP.F16.F32.PACK_AB R12, R121, R120 ;  /* 0x00000078790c723e */ /* 0x000fe200000000ff */
[----:B------:R-:W2:Y:S01]  /*9850*/  SHFL.IDX PT, R63, R41, 0x1, 0x1c1f ;  /* 0x003c1f00293f7f89 */ /* 0x000ea200000e0000 */
[----:B------:R-:W-:-:S02]  /*9860*/  F2FP.F16.F32.PACK_AB R13, R123, R122 ;  /* 0x0000007a7b0d723e */ /* 0x000fc400000000ff */
[----:B0-----:R-:W-:Y:S01]  /*9870*/  F2FP.F16.F32.PACK_AB R14, R125, R124 ;  /* 0x0000007c7d0e723e */ /* 0x001fe200000000ff */
[----:B------:R-:W-:Y:S01]  /*9880*/  STSM.16.M88.4 [R54], R4 ;  /* 0x0000000436007844 */ /* 0x000fe20000000200 */
[----:B------:R-:W-:Y:S02]  /*9890*/  F2FP.F16.F32.PACK_AB R15, R127, R126 ;  /* 0x0000007e7f0f723e */ /* 0x000fe400000000ff */
[----:B------:R-:W-:Y:S02]  /*98a0*/  F2FP.F16.F32.PACK_AB R8, R129, R128 ;  /* 0x000000808108723e */ /* 0x000fe400000000ff */
[----:B------:R-:W-:Y:S01]  /*98b0*/  F2FP.F16.F32.PACK_AB R9, R131, R130 ;  /* 0x000000828309723e */ /* 0x000fe200000000ff */
[----:B------:R-:W-:Y:S01]  /*98c0*/  STSM.16.M88.4 [R53], R12 ;  /* 0x0000000c35007844 */ /* 0x000fe20000000200 */
[----:B------:R-:W-:Y:S02]  /*98d0*/  F2FP.F16.F32.PACK_AB R10, R133, R132 ;  /* 0x00000084850a723e */ /* 0x000fe400000000ff */
[----:B------:R-:W-:-:S02]  /*98e0*/  F2FP.F16.F32.PACK_AB R11, R135, R134 ;  /* 0x00000086870b723e */ /* 0x000fc400000000ff */
[----:B------:R-:W-:Y:S02]  /*98f0*/  MOV R65, R44 ;  /* 0x0000002c00417202 */ /* 0x000fe40000000f00 */
[C---:B------:R-:W-:Y:S01]  /*9900*/  LOP3.LUT R21, R36.reuse, 0x380, RZ, 0xc0, !PT ;  /* 0x0000038024157812 */ /* 0x040fe200078ec0ff */
[----:B------:R-:W-:Y:S01]  /*9910*/  STSM.16.M88.4 [R52], R8 ;  /* 0x0000000834007844 */ /* 0x000fe20000000200 */
[C---:B------:R-:W-:Y:S02]  /*9920*/  IADD3 R33, P5, R36.reuse, 0x2000, RZ ;  /* 0x0000200024217810 */ /* 0x040fe40007fbe0ff */
[----:B------:R-:W-:Y:S01]  /*9930*/  SHF.R.U64 R21, R21, 0x3, RZ ;  /* 0x0000000315157819 */ /* 0x000fe200000012ff */
[----:B------:R0:W-:Y:S01]  /*9940*/  STSM.16.M88.4 [R66], R136 ;  /* 0x0000008842007844 */ /* 0x0001e20000000200 */
[----:B------:R-:W-:Y:S01]  /*9950*/  IADD3 R31, P4, R36, 0x3000, RZ ;  /* 0x00003000241f7810 */ /* 0x000fe20007f9e0ff */
[----:B------:R-:W-:Y:S01]  /*9960*/  UIMAD UR5, UR12, UR8, URZ ;  /* 0x000000080c0572a4 */ /* 0x000fe2000f8e023f */
[----:B------:R-:W-:Y:S01]  /*9970*/  LOP3.LUT R36, R21, R36, RZ, 0x3c, !PT ;  /* 0x0000002415247212 */ /* 0x000fe200078e3cff */
[----:B------:R-:W-:Y:S01]  /*9980*/  STSM.16.M88.4 [R65], R144 ;  /* 0x0000009041007844 */ /* 0x000fe20000000200 */
[----:B------:R-:W-:Y:S01]  /*9990*/  IMAD.X R21, RZ, RZ, R37, P6 ;  /* 0x000000ffff157224 */ /* 0x000fe200030e0625 */
[----:B------:R-:W-:Y:S01]  /*99a0*/  UIMAD.WIDE.U32 UR6, UR39, UR8, URZ ;  /* 0x00000008270672a5 */ /* 0x000fe2000f8e003f */
[----:B------:R-:W-:Y:S01]  /*99b0*/  LOP3.LUT R32, R33, 0x380, RZ, 0xc0, !PT ;  /* 0x0000038021207812 */ /* 0x000fe200078ec0ff */
[----:B------:R-:W-:Y:S08]  /*99c0*/  BAR.SYNC.DEFER_BLOCKING 0x1, 0x100 ;  /* 0x0044000000007b1d */ /* 0x000ff00000010000 */
[----:B0-----:R-:W0:Y:S01]  /*99d0*/  @P1 LDC R66, c[0x0][0xbec] ;  /* 0x0002fb00ff421b82 */ /* 0x001e220000000800 */
[----:B------:R-:W-:Y:S01]  /*99e0*/  UIMAD UR5, UR39, UR9, UR5 ;  /* 0x00000009270572a4 */ /* 0x000fe2000f8e0205 */
[----:B------:R-:W-:Y:S01]  /*99f0*/  LOP3.LUT R30, R31, 0x380, RZ, 0xc0, !PT ;  /* 0x000003801f1e7812 */ /* 0x000fe200078ec0ff */
[----:B------:R-:W-:Y:S01]  /*9a00*/  UIMAD UR8, UR13, UR10, URZ ;  /* 0x0000000a0d0872a4 */ /* 0x000fe2000f8e023f */
[----:B------:R-:W-:Y:S01]  /*9a10*/  SHF.R.U64 R32, R32, 0x3, RZ ;  /* 0x0000000320207819 */ /* 0x000fe200000012ff */
[----:B-1----:R1:W-:Y:S01]  /*9a20*/  @!P2 ST.E desc[UR46][R60.64], R38 ;  /* 0x000000263c00a985 */ /* 0x0023e2000c10192e */
[----:B------:R-:W-:Y:S01]  /*9a30*/  UIADD3 UR7, UR7, UR5, URZ ;  /* 0x0000000507077290 */ /* 0x000fe2000fffe03f */
[----:B------:R-:W-:-:S02]  /*9a40*/  SHF.R.U64 R30, R30, 0x3, RZ ;  /* 0x000000031e1e7819 */ /* 0x000fc400000012ff */
[----:B--2---:R2:W-:Y:S01]  /*9a50*/  @!P0 ST.E desc[UR46][R62.64], R3 ;  /* 0x000000033e008985 */ /* 0x0045e2000c10192e */
[----:B------:R-:W-:Y:S01]  /*9a60*/  LOP3.LUT R32, R32, R33, RZ, 0x3c, !PT ;  /* 0x0000002120207212 */ /* 0x000fe200078e3cff */
[----:B-1----:R-:W1:Y:S02]  /*9a70*/  @P1 LDC R61, c[0x0][0xbf0] ;  /* 0x0002fc00ff3d1b82 */ /* 0x002e640000000800 */
[----:B------:R3:W5:Y:S01]  /*9a80*/  LD.E.128 R12, desc[UR46][R24.64] ;  /* 0x0000002e180c7980 */ /* 0x000762000c101d00 */
[----:B------:R-:W-:Y:S01]  /*9a90*/  UIMAD UR5, UR37, UR11, UR8 ;  /* 0x0000000b250572a4 */ /* 0x000fe2000f8e0208 */
[----:B------:R-:W-:Y:S01]  /*9aa0*/  LOP3.LUT R30, R30, R31, RZ, 0x3c, !PT ;  /* 0x0000001f1e1e7212 */ /* 0x000fe200078e3cff */
[----:B--2---:R-:W-:Y:S01]  /*9ab0*/  IMAD R3, R19, 0x20, R22 ;  /* 0x0000002013037824 */ /* 0x004fe200078e0216 */
[----:B------:R0:W5:Y:S01]  /*9ac0*/  LD.E.128 R8, desc[UR46][R20.64] ;  /* 0x0000002e14087980 */ /* 0x000162000c101d00 */
[----:B------:R-:W-:Y:S01]  /*9ad0*/  UIMAD.WIDE.U32 UR6, UR37, UR10, UR6 ;  /* 0x0000000a250672a5 */ /* 0x000fe2000f8e0006 */
[--C-:B------:R-:W-:Y:S01]  /*9ae0*/  IMAD.X R33, RZ, RZ, R37.reuse, P5 ;  /* 0x000000ffff217224 */ /* 0x100fe200028e0625 */
[----:B------:R-:W-:Y:S01]  /*9af0*/  ULDC.64 UR8, c[0x0][0xae0] ;  /* 0x0002b80000087ab9 */ /* 0x000fe20000000a00 */
[----:B------:R2:W5:Y:S01]  /*9b00*/  LD.E.128 R52, desc[UR46][R26.64] ;  /* 0x0000002e1a347980 */ /* 0x000562000c101d00 */
[----:B------:R-:W-:-:S02]  /*9b10*/  IMAD.X R31, RZ, RZ, R37, P4 ;  /* 0x000000ffff1f7224 */ /* 0x000fc400020e0625 */
[----:B---3--:R-:W-:Y:S01]  /*9b20*/  VIADD R25, R3, UR36 ;  /* 0x0000002403197c36 */ /* 0x008fe20008000000 */
[----:B------:R-:W-:Y:S01]  /*9b30*/  UIADD3 UR5, UR7, UR5, URZ ;  /* 0x0000000507057290 */ /* 0x000fe2000fffe03f */
[----:B------:R-:W5:Y:S02]  /*9b40*/  LD.E.128 R48, desc[UR46][R36.64] ;  /* 0x0000002e24307980 */ /* 0x000f64000c101d00 */
[----:B0-----:R-:W-:Y:S02]  /*9b50*/  @P1 IMAD.HI.U32 R20, R25, R66, RZ ;  /* 0x0000004219141227 */ /* 0x001fe400078e00ff */
[----:B------:R-:W5:Y:S02]  /*9b60*/  LD.E.128 R44, desc[UR46][R34.64] ;  /* 0x0000002e222c7980 */ /* 0x000f64000c101d00 */
[----:B------:R-:W-:Y:S02]  /*9b70*/  IMAD.MOV.U32 R3, RZ, RZ, R25 ;  /* 0x000000ffff037224 */ /* 0x000fe400078e0019 */
[----:B------:R-:W-:Y:S01]  /*9b80*/  IMAD.U32 R21, RZ, RZ, UR7 ;  /* 0x00000007ff157e24 */ /* 0x000fe2000f8e00ff */
[----:B------:R-:W5:Y:S01]  /*9b90*/  LD.E.128 R40, desc[UR46][R32.64] ;  /* 0x0000002e20287980 */ /* 0x000f62000c101d00 */
[----:B-1----:R-:W-:-:S03]  /*9ba0*/  @P1 SHF.R.U32.HI R3, RZ, R61, R20 ;  /* 0x0000003dff031219 */ /* 0x002fc60000011614 */
[----:B------:R-:W5:Y:S01]  /*9bb0*/  LD.E.128 R4, desc[UR46][R30.64] ;  /* 0x0000002e1e047980 */ /* 0x000f62000c101d00 */
[--C-:B------:R-:W-:Y:S01]  /*9bc0*/  SHF.R.S32.HI R24, RZ, 0x1f, R3.reuse ;  /* 0x0000001fff187819 */ /* 0x100fe20000011403 */
[----:B--2---:R-:W-:Y:S02]  /*9bd0*/  IMAD.MOV R26, RZ, RZ, -R3 ;  /* 0x000000ffff1a7224 */ /* 0x004fe400078e0a03 */
[----:B------:R-:W-:Y:S01]  /*9be0*/  IMAD.U32 R20, RZ, RZ, UR6 ;  /* 0x00000006ff147e24 */ /* 0x000fe2000f8e00ff */
[----:B------:R0:W5:Y:S01]  /*9bf0*/  LD.E.128 R56, desc[UR46][R28.64] ;  /* 0x0000002e1c387980 */ /* 0x000162000c101d00 */
[----:B------:R-:W-:Y:S01]  /*9c00*/  IMAD.U32 R21, RZ, RZ, UR5 ;  /* 0x00000005ff157e24 */ /* 0x000fe2000f8e00ff */
[----:B------:R-:W-:Y:S01]  /*9c10*/  ULDC.64 UR6, c[0x0][0xad8] ;  /* 0x0002b60000067ab9 */ /* 0x000fe20000000a00 */
[----:B------:R-:W-:Y:S01]  /*9c20*/  IMAD R24, R24, UR8, RZ ;  /* 0x0000000818187c24 */ /* 0x000fe2000f8e02ff */
[----:B------:R-:W-:Y:S01]  /*9c30*/  @!PT LDS RZ, [RZ] ;  /* 0x00000000fffff984 */ /* 0x000fe20000000800 */
[----:B------:R-:W-:Y:S01]  /*9c40*/  @!PT LDS RZ, [RZ] ;  /* 0x00000000fffff984 */ /* 0x000fe20000000800 */
[----:B------:R-:W-:Y:S01]  /*9c50*/  @!PT LDS RZ, [RZ] ;  /* 0x00000000fffff984 */ /* 0x000fe20000000800 */
[----:B------:R-:W-:Y:S01]  /*9c60*/  @!PT LDS RZ, [RZ] ;  /* 0x00000000fffff984 */ /* 0x000fe20000000800 */
[----:B------:R1:W-:Y:S06]  /*9c70*/  MEMBAR.ALL.CTA ;  /* 0x0000000000007992 */ /* 0x0003ec0000008000 */
[----:B-1----:R-:W1:Y:S01]  /*9c80*/  FENCE.VIEW.ASYNC.S ;  /* 0x00000000000073c6 */ /* 0x002e620000000000 */
[----:B------:R-:W-:-:S02]  /*9c90*/  IMAD R39, R39, R26, R25 ;  /* 0x0000001a27277224 */ /* 0x000fc400078e0219 */
[C---:B------:R-:W-:Y:S02]  /*9ca0*/  IMAD R25, R3.reuse, UR9, R24 ;  /* 0x0000000903197c24 */ /* 0x040fe4000f8e0218 */
[----:B------:R-:W-:Y:S01]  /*9cb0*/  IMAD.WIDE.U32 R20, R3, UR8, R20 ;  /* 0x0000000803147c25 */ /* 0x000fe2000f8e0014 */
[----:B------:R-:W-:-:S03]  /*9cc0*/  SHF.R.S32.HI R3, RZ, 0x1f, R39 ;  /* 0x0000001fff037819 */ /* 0x000fc60000011427 */
[----:B------:R-:W-:Y:S02]  /*9cd0*/  IMAD.IADD R21, R21, 0x1, R25 ;  /* 0x0000000115157824 */ /* 0x000fe400078e0219 */
[----:B------:R-:W-:Y:S02]  /*9ce0*/  IMAD R24, R3, UR6, RZ ;  /* 0x0000000603187c24 */ /* 0x000fe4000f8e02ff */
[----:B0-----:R-:W-:Y:S02]  /*9cf0*/  VIADD R29, R22, UR36 ;  /* 0x00000024161d7c36 */ /* 0x001fe40008000000 */
        /* <DEDUP_REMOVED lines=27> */
.L_x_8984:
[----:B------:R-:W-:Y:S05]  /*9eb0*/  BSYNC B1 ;  /* 0x0000000000017941 */ /* 0x000fea0003800000 */
.L_x_8983:
[----:B--2---:R2:W4:Y:S01]  /*9ec0*/  SHFL.IDX PT, R3, R27, 0x1, 0x181f ;  /* 0x00381f001b037f89 */ /* 0x00452200000e0000 */
[----:B------:R-:W-:Y:S03]  /*9ed0*/  BSSY B1, `(.L_x_8985) ;  /* 0x000000c000017945 */ /* 0x000fe60003800000 */
[----:B-1-3--:R2:W1:Y:S01]  /*9ee0*/  SHFL.IDX PT, R25, R26, 0x1, 0x181f ;  /* 0x00381f001a197f89 */ /* 0x00a46200000e0000 */
[----:B------:R-:W-:Y:S05]  /*9ef0*/  @P0 BRA `(.L_x_8986) ;  /* 0x0000000000240947 */ /* 0x000fea0003800000 */
[----:B------:R-:W-:Y:S02]  /*9f00*/  ULDC UR5, c[0x0][0xac8] ;  /* 0x0002b20000057ab9 */ /* 0x000fe40000000800 */
[----:B------:R-:W-:Y:S02]  /*9f10*/  ISETP.GE.AND P3, PT, R2, UR5, PT ;  /* 0x0000000502007c0c */ /* 0x000fe4000bf66270 */
[----:B------:R-:W-:-:S11]  /*9f20*/  ISETP.GE.AND P4, PT, R18, UR5, PT ;  /* 0x0000000512007c0c */ /* 0x000fd6000bf86270 */
[-C--:B-1----:R-:W-:Y:S02]  /*9f30*/  @!P3 LEA R20, P0, R2, R25.reuse, 0x1 ;  /* 0x000000190214b211 */ /* 0x082fe400078008ff */
[----:B------:R-:W-:Y:S02]  /*9f40*/  @!P4 LEA R24, P2, R18, R25, 0x1 ;  /* 0x000000191218c211 */ /* 0x000fe400078408ff */
[-C--:B----4-:R-:W-:Y:S02]  /*9f50*/  @!P3 LEA.HI.X R21, R2, R3.reuse, R189, 0x1, P0 ;  /* 0x000000030215b211 */ /* 0x090fe400000f0cbd */
[----:B------:R-:W-:-:S03]  /*9f60*/  @!P4 LEA.HI.X R25, R18, R3, R188, 0x1, P2 ;  /* 0x000000031219c211 */ /* 0x000fc600010f0cbc */
[----:B-----5:R3:W-:Y:S04]  /*9f70*/  @!P3 ST.E.128 desc[UR46][R20.64], R44 ;  /* 0x0000002c1400b985 */ /* 0x0207e8000c101d2e */
[----:B------:R3:W-:Y:S02]  /*9f80*/  @!P4 ST.E.128 desc[UR46][R24.64], R52 ;  /* 0x000000341800c985 */ /* 0x0007e4000c101d2e */
.L_x_8986:
[----:B------:R-:W-:Y:S05]  /*9f90*/  BSYNC B1 ;  /* 0x0000000000017941 */ /* 0x000fea0003800000 */
.L_x_8985:
[----:B----4-:R4:W0:Y:S01]  /*9fa0*/  SHFL.IDX PT, R3, R27, 0x2, 0x181f ;  /* 0x00581f001b037f89 */ /* 0x01082200000e0000 */
        /* <DEDUP_REMOVED lines=8> */
[-C--:B0-----:R-:W-:Y:S02]  /*a030*/  @!P2 LEA.HI.X R21, R2, R3.reuse, R189, 0x1, P0 ;  /* 0x000000030215a211 */ /* 0x081fe400000f0cbd */
[----:B------:R-:W-:-:S03]  /*a040*/  @!P3 LEA.HI.X R25, R18, R3, R188, 0x1, P1 ;  /* 0x000000031219b211 */ /* 0x000fc600008f0cbc */
[----:B-----5:R3:W-:Y:S04]  /*a050*/  @!P2 ST.E.128 desc[UR46][R20.64], R40 ;  /* 0x000000281400a985 */ /* 0x0207e8000c101d2e */
[----:B------:R3:W-:Y:S02]  /*a060*/  @!P3 ST.E.128 desc[UR46][R24.64], R12 ;  /* 0x0000000c1800b985 */ /* 0x0007e4000c101d2e */
.L_x_8988:
[----:B------:R-:W-:Y:S05]  /*a070*/  BSYNC B1 ;  /* 0x0000000000017941 */ /* 0x000fea0003800000 */
.L_x_8987:
[----:B0-----:R-:W-:Y:S01]  /*a080*/  VIADD R3, R29, 0x60 ;  /* 0x000000601d037836 */ /* 0x001fe20000000000 */
[----:B--2-4-:R-:W0:Y:S04]  /*a090*/  SHFL.IDX PT, R27, R27, 0x3, 0x181f ;  /* 0x00781f001b1b7f89 */ /* 0x014e2800000e0000 */
[----:B------:R-:W-:Y:S01]  /*a0a0*/  ISETP.GE.AND P0, PT, R3, R64, PT ;  /* 0x000000400300720c */ /* 0x000fe20003f06270 */
[----:B---3-5:R2:W3:-:S12]  /*a0b0*/  SHFL.IDX PT, R15, R26, 0x3, 0x181f ;  /* 0x00781f001a0f7f89 */ /* 0x0284d800000e0000 */
[----:B--2---:R-:W-:Y:S05]  /*a0c0*/  @P0 BRA `(.L_x_8989) ;  /* 0x0000000800800947 */ /* 0x004fea0003800000 */
[----:B------:R-:W-:Y:S02]  /*a0d0*/  ULDC UR5, c[0x0][0xac8] ;  /* 0x0002b20000057ab9 */ /* 0x000fe40000000800 */
[----:B------:R-:W-:-:S13]  /*a0e0*/  ISETP.GE.AND P1, PT, R2, UR5, PT ;  /* 0x0000000502007c0c */ /* 0x000fda000bf26270 */
[----:B---3--:R-:W-:-:S04]  /*a0f0*/  @!P1 LEA R12, P0, R2, R15, 0x1 ;  /* 0x0000000f020c9211 */ /* 0x008fc800078008ff */
[----:B0-----:R-:W-:Y:S02]  /*a100*/  @!P1 LEA.HI.X R13, R2, R27, R189, 0x1, P0 ;  /* 0x0000001b020d9211 */ /* 0x001fe400000f0cbd */
[----:B------:R-:W-:-:S03]  /*a110*/  ISETP.GE.AND P0, PT, R18, UR5, PT ;  /* 0x0000000512007c0c */ /* 0x000fc6000bf06270 */
[----:B------:R2:W-:Y:S10]  /*a120*/  @!P1 ST.E.128 desc[UR46][R12.64], R4 ;  /* 0x000000040c009985 */ /* 0x0005f4000c101d2e */
[----:B------:R-:W-:Y:S05]  /*a130*/  @P0 BRA `(.L_x_8989) ;  /* 0x0000000800640947 */ /* 0x000fea0003800000 */
[----:B--2---:R-:W-:-:S04]  /*a140*/  LEA R4, P0, R18, R15, 0x1 ;  /* 0x0000000f12047211 */ /* 0x004fc800078008ff */
[----:B------:R-:W-:-:S05]  /*a150*/  LEA.HI.X R5, R18, R27, R188, 0x1, P0 ;  /* 0x0000001b12057211 */ /* 0x000fca00000f0cbc */
[----:B------:R4:W-:Y:S01]  /*a160*/  ST.E.128 desc[UR46][R4.64], R8 ;  /* 0x0000000804007985 */ /* 0x0009e2000c101d2e */
[----:B------:R-:W-:Y:S05]  /*a170*/  BRA `(.L_x_8989) ;  /* 0x0000000800547947 */ /* 0x000fea0003800000 */
.L_x_8982:
        /* <DEDUP_REMOVED lines=50> */
.L_x_8991:
[----:B------:R-:W-:Y:S05]  /*a4a0*/  BSYNC B1 ;  /* 0x0000000000017941 */ /* 0x000fea0003800000 */
.L_x_8990:
        /* <DEDUP_REMOVED lines=48> */
[----:B------:R-:W-:-:S11]  /*a7b0*/  ISETP.GE.AND P5, PT, R18, UR5, PT ;  /* 0x0000000512007c0c */ /* 0x000fd6000bfa6270 */
[-C--:B-1----:R-:W-:Y:S02]  /*a7c0*/  @!P4 LEA R10, P2, R2, R5.reuse, 0x1 ;  /* 0x00000005020ac211 */ /* 0x082fe400078408ff */
[----:B------:R-:W-:Y:S02]  /*a7d0*/  @!P5 LEA R4, P3, R18, R5, 0x1 ;  /* 0x000000051204d211 */ /* 0x000fe400078608ff */
[-C--:B--2---:R-:W-:Y:S02]  /*a7e0*/  @!P4 LEA.HI.X R11, R2, R3.reuse, R189, 0x1, P2 ;  /* 0x00000003020bc211 */ /* 0x084fe400010f0cbd */
[----:B------:R-:W-:-:S03]  /*a7f0*/  @!P5 LEA.HI.X R5, R18, R3, R188, 0x1, P3 ;  /* 0x000000031205d211 */ /* 0x000fc600018f0cbc */
[----:B------:R3:W-:Y:S04]  /*a800*/  @!P4 ST.E.128 desc[UR46][R10.64], RZ ;  /* 0x000000ff0a00c985 */ /* 0x0007e8000c101d2e */
[----:B------:R3:W-:Y:S02]  /*a810*/  @!P5 ST.E.128 desc[UR46][R4.64], RZ ;  /* 0x000000ff0400d985 */ /* 0x0007e4000c101d2e */
.L_x_8993:
[----:B------:R-:W-:Y:S05]  /*a820*/  BSYNC B1 ;  /* 0x0000000000017941 */ /* 0x000fea0003800000 */
.L_x_8992:
        /* <DEDUP_REMOVED lines=11> */
[----:B------:R3:W-:Y:S04]  /*a8e0*/  @!P3 ST.E.128 desc[UR46][R10.64], RZ ;  /* 0x000000ff0a00b985 */ /* 0x0007e8000c101d2e */
[----:B------:R3:W-:Y:S02]  /*a8f0*/  @!P4 ST.E.128 desc[UR46][R4.64], RZ ;  /* 0x000000ff0400c985 */ /* 0x0007e4000c101d2e */
.L_x_8995:
[----:B------:R-:W-:Y:S05]  /*a900*/  BSYNC B1 ;  /* 0x0000000000017941 */ /* 0x000fea0003800000 */
.L_x_8994:
        /* <DEDUP_REMOVED lines=11> */
[----:B------:R3:W-:Y:S04]  /*a9c0*/  @!P2 ST.E.128 desc[UR46][R10.64], RZ ;  /* 0x000000ff0a00a985 */ /* 0x0007e8000c101d2e */
[----:B------:R3:W-:Y:S02]  /*a9d0*/  @!P3 ST.E.128 desc[UR46][R4.64], RZ ;  /* 0x000000ff0400b985 */ /* 0x0007e4000c101d2e */
.L_x_8997:
[----:B------:R-:W-:Y:S05]  /*a9e0*/  BSYNC B1 ;  /* 0x0000000000017941 */ /* 0x000fea0003800000 */
.L_x_8996:
[----:B------:R-:W-:Y:S01]  /*a9f0*/  VIADD R0, R8, 0x60 ;  /* 0x0000006008007836 */ /* 0x000fe20000000000 */
[----:B0-----:R0:W0:Y:S04]  /*aa00*/  SHFL.IDX PT, R3, R7, 0x3, 0x181f ;  /* 0x00781f0007037f89 */ /* 0x00102800000e0000 */
[----:B------:R-:W-:Y:S01]  /*aa10*/  ISETP.GE.AND P0, PT, R0, R9, PT ;  /* 0x000000090000720c */ /* 0x000fe20003f06270 */
[----:B-1-3--:R1:W3:-:S12]  /*aa20*/  SHFL.IDX PT, R5, R6, 0x3, 0x181f ;  /* 0x00781f0006057f89 */ /* 0x00a2d800000e0000 */
[----:B-1----:R-:W-:Y:S05]  /*aa30*/  @P0 BRA `(.L_x_8989) ;  /* 0x0000000000240947 */ /* 0x002fea0003800000 */
[----:B------:R-:W-:Y:S02]  /*aa40*/  ULDC UR5, c[0x0][0xac8] ;  /* 0x0002b20000057ab9 */ /* 0x000fe40000000800 */
[----:B------:R-:W-:Y:S02]  /*aa50*/  ISETP.GE.AND P2, PT, R2, UR5, PT ;  /* 0x0000000502007c0c */ /* 0x000fe4000bf46270 */
[----:B------:R-:W-:-:S11]  /*aa60*/  ISETP.GE.AND P3, PT, R18, UR5, PT ;  /* 0x0000000512007c0c */ /* 0x000fd6000bf66270 */
[-C--:B--234-:R-:W-:Y:S02]  /*aa70*/  @!P2 LEA R6, P0, R2, R5.reuse, 0x1 ;  /* 0x000000050206a211 */ /* 0x09cfe400078008ff */
[----:B------:R-:W-:Y:S02]  /*aa80*/  @!P3 LEA R4, P1, R18, R5, 0x1 ;  /* 0x000000051204b211 */ /* 0x000fe400078208ff */
[-C--:B0-----:R-:W-:Y:S02]  /*aa90*/  @!P2 LEA.HI.X R7, R2, R3.reuse, R189, 0x1, P0 ;  /* 0x000000030207a211 */ /* 0x081fe400000f0cbd */
[----:B------:R-:W-:-:S03]  /*aaa0*/  @!P3 LEA.HI.X R5, R18, R3, R188, 0x1, P1 ;  /* 0x000000031205b211 */ /* 0x000fc600008f0cbc */
[----:B------:R0:W-:Y:S04]  /*aab0*/  @!P2 ST.E.128 desc[UR46][R6.64], RZ ;  /* 0x000000ff0600a985 */ /* 0x0001e8000c101d2e */
[----:B------:R0:W-:Y:S02]  /*aac0*/  @!P3 ST.E.128 desc[UR46][R4.64], RZ ;  /* 0x000000ff0400b985 */ /* 0x0001e4000c101d2e */
.L_x_8989:
[----:B------:R-:W-:Y:S05]  /*aad0*/  BSYNC B0 ;  /* 0x0000000000007941 */ /* 0x000fea0003800000 */
.L_x_8981:
[----:B------:R-:W-:Y:S02]  /*aae0*/  ULDC UR5, c[0x0][0xc38] ;  /* 0x00030e0000057ab9 */ /* 0x000fe40000000800 */
[----:B------:R-:W-:-:S06]  /*aaf0*/  UISETP.GE.AND UP0, UPT, UR4, UR5, UPT ;  /* 0x000000050400728c */ /* 0x000fcc000bf06270 */
[----:B------:R-:W-:-:S13]  /*ab00*/  PLOP3.LUT P0, PT, PT, PT, UP0, 0x80, 0x0 ;  /* 0x000000000000781c */ /* 0x000fda0003f0f008 */
[----:B------:R-:W-:Y:S05]  /*ab10*/  @!P0 BRA `(.L_x_8998) ;  /* 0xffffff6000a08947 */ /* 0x000fea000383ffff */
[----:B------:R-:W-:Y:S05]  /*ab20*/  EXIT ;  /* 0x000000000000794d */ /* 0x000fea0003800000 */
.L_x_8946:
[----:B------:R-:W-:-:S08]  /*ab30*/  NOP ;  /* 0x0000000000007918 */ /* 0x000fd00000000000 */
[----:B------:R-:W0:-:S00]  /*ab40*/  USETMAXREG.DEALLOC.CTAPOOL 0x18 ;  /* 0x00000018000079c8 */ /* 0x000e0000080e0500 */
        /* <DEDUP_REMOVED lines=38> */
[----:B------:R0:W-:Y:S04]  /*adb0*/  STL [R1+0x4], R2 ;  /* 0x0000040201007387 */ /* 0x0001e80000100800 */
[----:B------:R0:W-:Y:S02]  /*adc0*/  STL [R1+0x1c], RZ ;  /* 0x00001cff01007387 */ /* 0x0001e40000100800 */
.L_x_9086:
        /* <DEDUP_REMOVED lines=14> */
[----:B-1----:R-:W-:Y:S05]  /*aeb0*/  @!P0 BRA `(.L_x_9000) ;  /* 0x0000000000208947 */ /* 0x002fea0003800000 */
        /* <DEDUP_REMOVED lines=8> */
.L_x_9000:
[----:B------:R-:W-:Y:S01]  /*af40*/  ULDC UR8, c[0x0][0xc54] ;  /* 0x0003150000087ab9 */ /* 0x000fe20000000800 */
[----:B------:R-:W-:Y:S01]  /*af50*/  UMOV UR7, UR9 ;  /* 0x0000000900077c82 */ /* 0x000fe20008000000 */
[----:B------:R-:W-:-:S11]  /*af60*/  UISETP.NE.AND UP0, UPT, UR8, 0x1, UPT ;  /* 0x000000010800788c */ /* 0x000fd6000bf05270 */
[----:B------:R-:W-:Y:S02]  /*af70*/  @UP0 ULDC.64 UR10, c[0x0][0xc58] ;  /* 0x00031600000a0ab9 */ /* 0x000fe40000000a00 */
[----:B------:R-:W-:-:S04]  /*af80*/  UIMAD.WIDE.U32 UR4, UR9, UR10, URZ ;  /* 0x0000000a090472a5 */ /* 0x000fc8000f8e003f */
[----:B------:R-:W-:-:S04]  /*af90*/  @UP0 USHF.R.U32.HI UR7, URZ, UR11, UR5 ;  /* 0x0000000b3f070299 */ /* 0x000fc80008011605 */
[----:B------:R-:W-:-:S12]  /*afa0*/  UIMAD UR8, UR7, UR8, URZ ;  /* 0x00000008070872a4 */ /* 0x000fd8000f8e023f */
.L_x_9001:
[----:B------:R-:W-:Y:S01]  /*afb0*/  ULOP3.LUT UR40, URZ, UR7, URZ, 0x33, !UPT ;  /* 0x000000073f287292 */ /* 0x000fe2000f8e333f */
[----:B------:R-:W-:Y:S01]  /*afc0*/  BSSY B7, `(.L_x_9002) ;  /* 0x00003ba000077945 */ /* 0x000fe20003800000 */
[----:B------:R-:W-:Y:S01]  /*afd0*/  ULDC UR5, c[0x0][0x448] ;  /* 0x0001120000057ab9 */ /* 0x000fe20000000800 */
[----:B------:R-:W-:Y:S01]  /*afe0*/  ULDC UR4, c[0x0][0xc3c] ;  /* 0x00030f0000047ab9 */ /* 0x000fe20000000800 */
[----:B------:R-:W-:Y:S02]  /*aff0*/  UISETP.NE.AND UP1, UPT, UR5, 0x1, UPT ;  /* 0x000000010500788c */ /* 0x000fe4000bf25270 */
[----:B------:R-:W-:Y:S01]  /*b000*/  UIADD3 UR40, UR40, UR4, URZ ;  /* 0x0000000428287290 */ /* 0x000fe2000fffe03f */
[----:B------:R-:W-:Y:S01]  /*b010*/  ULDC.64 UR10, c[0x0][0x418] ;  /* 0x00010600000a7ab9 */ /* 0x000fe20000000a00 */
[----:B------:R-:W-:Y:S01]  /*b020*/  ULDC UR5, c[0x0][0x288] ;  /* 0x0000a20000057ab9 */ /* 0x000fe20000000800 */
[----:B------:R-:W-:Y:S02]  /*b030*/  UISETP.NE.U32.AND UP0, UPT, UR10, URZ, UPT ;  /* 0x0000003f0a00728c */ /* 0x000fe4000bf05070 */
[----:B------:R-:W-:-:S02]  /*b040*/  USHF.L.U32 UR7, UR40, 0x7, URZ ;  /* 0x0000000728077899 */ /* 0x000fc4000800063f */
[----:B------:R-:W-:Y:S02]  /*b050*/  UISETP.NE.AND.EX UP0, UPT, UR11, URZ, UPT, UP0 ;  /* 0x0000003f0b00728c */ /* 0x000fe4000bf05300 */
        /* <DEDUP_REMOVED lines=12> */
[----:B------:R-:W-:Y:S02]  /*b120*/  UIADD3 UR8, UR9, -UR8, URZ ;  /* 0x8000000809087290 */ /* 0x000fe4000fffe03f */
[----:B------:R-:W-:Y:S02]  /*b130*/  USHF.R.S32.HI UR9, URZ, 0x1f, UR11 ;  /* 0x0000001f3f097899 */ /* 0x000fe4000801140b */
[----:B------:R-:W-:-:S02]  /*b140*/  USHF.R.S32.HI UR4, URZ, 0x1f, UR7 ;  /* 0x0000001f3f047899 */ /* 0x000fc40008011407 */
[----:B------:R-:W-:Y:S02]  /*b150*/  ULEA.HI UR9, UR9, UR11, URZ, 0x7 ;  /* 0x0000000b09097291 */ /* 0x000fe4000f8f383f */
[----:B------:R-:W-:Y:S01]  /*b160*/  ULEA.HI UR7, UR4, UR7, URZ, 0x7 ;  /* 0x0000000704077291 */ /* 0x000fe2000f8f383f */
[----:B------:R-:W-:Y:S01]  /*b170*/  ULDC UR10, c[0x0][0xc48] ;  /* 0x00031200000a7ab9 */ /* 0x000fe20000000800 */
[----:B------:R-:W-:Y:S02]  /*b180*/  USHF.R.S32.HI UR9, URZ, 0x7, UR9 ;  /* 0x000000073f097899 */ /* 0x000fe40008011409 */
[----:B------:R-:W-:Y:S02]  /*b190*/  USHF.R.S32.HI UR7, URZ, 0x7, UR7 ;  /* 0x000000073f077899 */ /* 0x000fe40008011407 */
        /* <DEDUP_REMOVED lines=32> */
.L_x_9003:
        /* <DEDUP_REMOVED lines=20> */
.L_x_9006:
[----:B------:R-:W-:Y:S05]  /*b4e0*/  BSYNC B6 ;  /* 0x0000000000067941 */ /* 0x000fea0003800000 */
.L_x_9005:
        /* <DEDUP_REMOVED lines=20> */
.L_x_9009:
        /* <DEDUP_REMOVED lines=15> */
.L_x_9008:
[----:B------:R-:W-:Y:S05]  /*b720*/  BSYNC B6 ;  /* 0x0000000000067941 */ /* 0x000fea0003800000 */
.L_x_9007:
        /* <DEDUP_REMOVED lines=27> */
.L_x_9101:
        /* <DEDUP_REMOVED lines=8> */
.L_x_9104:
[----:B------:R-:W-:Y:S05]  /*b960*/  @!P6 BRA `(.L_x_9011) ;  /* 0x0000000000f0e947 */ /* 0x000fea0003800000 */
[----:B------:R-:W-:Y:S01]  /*b970*/  IMAD.MOV.U32 R16, RZ, RZ, R7 ;  /* 0x000000ffff107224 */ /* 0x000fe200078e0007 */
[----:B------:R-:W-:Y:S06]  /*b980*/  @!P1 BRA `(.L_x_9013) ;  /* 0x0000000000449947 */ /* 0x000fec0003800000 */
[----:B------:R-:W2:Y:S01]  /*b990*/  LDC R6, c[0x0][0x43c] ;  /* 0x00010f00ff067b82 */ /* 0x000ea20000000800 */
        /* <DEDUP_REMOVED lines=16> */
.L_x_9013:
[----:B--2---:R-:W2:Y:S01]  /*baa0*/  LDL R2, [R1+0x4] ;  /* 0x0000040001027983 */ /* 0x004ea20000100800 */
[----:B-1----:R-:W-:Y:S01]  /*bab0*/  IMAD R0, R18, 0x8, R17 ;  /* 0x0000000812007824 */ /* 0x002fe200078e0211 */
[----:B--2---:R-:W-:-:S04]  /*bac0*/  SHF.L.U32 R3, R2, 0x1f, RZ ;  /* 0x0000001f02037819 */ /* 0x004fc800000006ff */
[----:B------:R-:W1:Y:S02]  /*bad0*/  SYNCS.PHASECHK.TRANS64.TRYWAIT P0, [R0+URZ+0x28840], R3 ;  /* 0x02884003000075a7 */ /* 0x000e64000800017f */
[----:B-1----:R-:W-:Y:S05]  /*bae0*/  @!P0 BRA `(.L_x_9014) ;  /* 0x0000003800648947 */ /* 0x002fea0003800000 */
.L_x_9105:
        /* <DEDUP_REMOVED lines=11> */
.L_x_9015:
        /* <DEDUP_REMOVED lines=14> */
[----:B------:R-:W-:Y:S01]  /*bc80*/  USHF.L.U32 UR35, UR35, 0x7, URZ ;  /* 0x0000000723237899 */ /* 0x000fe2000800063f */
[----:B------:R-:W-:Y:S01]  /*bc90*/  UMOV UR12, UR36 ;  /* 0x00000024000c7c82 */ /* 0x000fe20008000000 */
[----:B------:R-:W-:Y:S02]  /*bca0*/  UMOV UR13, UR37 ;  /* 0x00000025000d7c82 */ /* 0x000fe40008000000 */
[----:B------:R-:W-:Y:S01]  /*bcb0*/  UIADD3 UR32, UR8, 0x18400, URZ ;  /* 0x0001840008207890 */ /* 0x000fe2000fffe03f */
[----:B------:R2:W-:Y:S01]  /*bcc0*/  STL [R1+0xc], R0 ;  /* 0x00000c0001007387 */ /* 0x0005e20000100800 */
[----:B------:R-:W-:Y:S01]  /*bcd0*/  UIADD3 UR8, UR8, 0x1c400, URZ ;  /* 0x0001c40008087890 */ /* 0x000fe2000fffe03f */
[----:B------:R-:W-:Y:S01]  /*bce0*/  UMOV UR9, UR33 ;  /* 0x0000002100097c82 */ /* 0x000fe20008000000 */
[----:B------:R-:W-:-:S05]  /*bcf0*/  UMOV UR11, UR35 ;  /* 0x00000023000b7c82 */ /* 0x000fca0008000000 */
[----:B------:R2:W-:Y:S02]  /*bd00*/  UTMALDG.4D [UR32], [UR4], desc[UR6] ;  /* 0x00000620040075b4 */ /* 0x0005e40008019000 */
[----:B------:R2:W-:Y:S02]  /*bd10*/  UTMALDG.4D [UR8], [UR4], desc[UR6] ;  /* 0x00000608040075b4 */ /* 0x0005e40008019000 */
[----:B--2---:R-:W-:Y:S01]  /*bd20*/  NOP ;  /* 0x0000000000007918 */ /* 0x004fe20000000000 */
.L_x_9011:
        /* <DEDUP_REMOVED lines=22> */
.L_x_9017:
[----:B------:R-:W-:Y:S05]  /*be90*/  BSYNC B6 ;  /* 0x0000000000067941 */ /* 0x000fea0003800000 */
.L_x_9016:
        /* <DEDUP_REMOVED lines=30> */
[----:B------:R-:W-:Y:S01]  /*c080*/  LOP3.LUT R9, R9, 0x40, RZ, 0xfc, !PT ;  /* 0x0000004009097812 */ /* 0x000fe200078efcff */
[----:B------:R-:W-:Y:S01]  /*c090*/  IMAD.U32 R4, RZ, RZ, UR4 ;  /* 0x00000004ff047e24 */ /* 0x000fe2000f8e00ff */
[----:B------:R-:W-:Y:S01]  /*c0a0*/  ULDC.64 UR4, c[0x0][0x2d0] ;  /* 0x0000b40000047ab9 */ /* 0x000fe20000000a00 */
        /* <DEDUP_REMOVED lines=29> */
[----:B------:R-:W-:Y:S01]  /*c280*/  IMAD.U32 R2, RZ, RZ, UR40 ;  /* 0x00000028ff027e24 */ /* 0x000fe2000f8e00ff */
[----:B------:R-:W-:Y:S02]  /*c290*/  ULDC UR4, c[0x0][0x288] ;  /* 0x0000a20000047ab9 */ /* 0x000fe40000000800 */
[----:B------:R-:W-:Y:S01]  /*c2a0*/  IMAD R3, R7, UR4, RZ ;  /* 0x0000000407037c24 */ /* 0x000fe2000f8e02ff */
[----:B------:R-:W1:Y:S04]  /*c2b0*/  SHFL.IDX PT, R6, R0, RZ, 0x181f ;  /* 0x00181fff00067589 */ /* 0x000e6800000e0000 */
[----:B------:R-:W-:Y:S01]  /*c2c0*/  SHFL.IDX PT, R8, R4, 0x1, 0x181f ;  /* 0x00381f0004087f89 */ /* 0x000fe200000e0000 */
[----:B0-----:R-:W-:-:S04]  /*c2d0*/  LOP3.LUT R5, R5, 0x7f, RZ, 0xc0, !PT ;  /* 0x0000007f05057812 */ /* 0x001fc800078ec0ff */
[----:B------:R-:W-:-:S05]  /*c2e0*/  SHF.R.U32.HI R5, RZ, 0x3, R5 ;  /* 0x00000003ff057819 */ /* 0x000fca0000011605 */
[----:B------:R-:W-:-:S04]  /*c2f0*/  IMAD R2, R2, 0x80, R5 ;  /* 0x0000008002027824 */ /* 0x000fc800078e0205 */
[C---:B------:R-:W-:Y:S01]  /*c300*/  VIADD R5, R2.reuse, 0x10 ;  /* 0x0000001002057836 */ /* 0x040fe20000000000 */
[----:B------:R-:W-:-:S04]  /*c310*/  ISETP.GE.AND P3, PT, R2, R3, PT ;  /* 0x000000030200720c */ /* 0x000fc80003f66270 */
[----:B------:R-:W-:Y:S02]  /*c320*/  ISETP.GE.AND P2, PT, R5, R3, PT ;  /* 0x000000030500720c */ /* 0x000fe40003f46270 */
[----:B------:R-:W0:Y:S07]  /*c330*/  SHFL.IDX PT, R5, R4, RZ, 0x181f ;  /* 0x00181fff04057589 */ /* 0x000e2e00000e0000 */
[----:B-1----:R-:W-:-:S05]  /*c340*/  @!P3 LEA R6, P4, R10, R6, 0x1 ;  /* 0x000000060a06b211 */ /* 0x002fca00078808ff */
[----:B0-----:R-:W-:Y:S02]  /*c350*/  @!P3 IMAD.X R7, RZ, RZ, R5, P4 ;  /* 0x000000ffff07b224 */ /* 0x001fe400020e0605 */
[----:B------:R-:W0:Y:S04]  /*c360*/  SHFL.IDX PT, R5, R0, 0x1, 0x181f ;  /* 0x00381f0000057f89 */ /* 0x000e2800000e0000 */
[----:B-----5:R-:W-:Y:S04]  /*c370*/  @!P3 LDGSTS.E.BYPASS.LTC128B.128 [R9+0x10400], desc[UR46][R6.64], !P1 ;  /* 0x104000000609bfae */ /* 0x020fe8000c901d6e */
[----:B------:R1:W-:Y:S01]  /*c380*/  @!P3 LDGSTS.E.BYPASS.LTC128B.128 [R9+0x14400], desc[UR46][R6.64+0x80], !P0 ;  /* 0x144000800609bfae */ /* 0x0003e2000c101d6e */
[----:B0-----:R-:W-:-:S05]  /*c390*/  @!P2 LEA R5, P4, R10, R5, 0x1 ;  /* 0x000000050a05a211 */ /* 0x001fca00078808ff */
[----:B------:R-:W-:Y:S02]  /*c3a0*/  @!P2 IMAD.X R8, RZ, RZ, R8, P4 ;  /* 0x000000ffff08a224 */ /* 0x000fe400020e0608 */
[----:B-1----:R-:W-:Y:S02]  /*c3b0*/  @!P2 IMAD.MOV.U32 R6, RZ, RZ, R5 ;  /* 0x000000ffff06a224 */ /* 0x002fe400078e0005 */
        /* <DEDUP_REMOVED lines=50> */
.L_x_9122:
        /* <DEDUP_REMOVED lines=11> */
.L_x_9020:
[----:B------:R-:W-:Y:S05]  /*c790*/  BSYNC B0 ;  /* 0x0000000000007941 */ /* 0x000fea0003800000 */
.L_x_9019:
[----:B------:R-:W-:Y:S01]  /*c7a0*/  NOP ;  /* 0x0000000000007918 */ /* 0x000fe20000000000 */
[----:B------:R-:W-:Y:S01]  /*c7b0*/  PLOP3.LUT P0, PT, PT, PT, PT, 0x80, 0x0 ;  /* 0x000000000000781c */ /* 0x000fe20003f0f070 */
[----:B0-----:R-:W-:-:S12]  /*c7c0*/  VIADD R6, R17, 0x28800 ;  /* 0x0002880011067836 */ /* 0x001fd80000000000 */
.L_x_9021:
        /* <DEDUP_REMOVED lines=18> */
.L_x_9123:
[----:B------:R-:W-:Y:S05]  /*c8f0*/  BSYNC B0 ;  /* 0x0000000000007941 */ /* 0x000fea0003800000 */
.L_x_9022:
        /* <DEDUP_REMOVED lines=22> */
[----:B--2---:R-:W-:Y:S01]  /*ca60*/  ISETP.NE.AND P1, PT, R2, RZ, PT ;  /* 0x000000ff0200720c */ /* 0x004fe20003f25270 */
[----:B------:R-:W-:-:S12]  /*ca70*/  IMAD.MOV.U32 R2, RZ, RZ, R16 ;  /* 0x000000ffff027224 */ /* 0x000fd800078e0010 */
[----:B------:R-:W-:Y:S05]  /*ca80*/  @!P1 BRA `(.L_x_9028) ;  /* 0x0000000000509947 */ /* 0x000fea0003800000 */
[----:B------:R-:W2:Y:S01]  /*ca90*/  LDL R10, [R1+0x8] ;  /* 0x00000800010a7983 */ /* 0x000ea20000100800 */
[----:B------:R-:W0:Y:S03]  /*caa0*/  LDC R5, c[0x0][0x43c] ;  /* 0x00010f00ff057b82 */ /* 0x000e260000000800 */
[----:B------:R-:W3:Y:S01]  /*cab0*/  LDL R11, [R1] ;  /* 0x00000000010b7983 */ /* 0x000ee20000100800 */
[----:B------:R-:W-:Y:S01]  /*cac0*/  IMAD.MOV.U32 R4, RZ, RZ, R7 ;  /* 0x000000ffff047224 */ /* 0x000fe200078e0007 */
        /* <DEDUP_REMOVED lines=16> */
.L_x_9028:
[----:B------:R-:W-:Y:S01]  /*cbd0*/  IMAD R4, R0, 0x8, R17 ;  /* 0x0000000800047824 */ /* 0x000fe200078e0211 */
[----:B0-----:R-:W-:Y:S01]  /*cbe0*/  SHF.L.U32 R3, R9, 0x1f, RZ ;  /* 0x0000001f09037819 */ /* 0x001fe200000006ff */
[----:B------:R-:W-:Y:S03]  /*cbf0*/  BSSY B1, `(.L_x_9029) ;  /* 0x0000003000017945 */ /* 0x000fe60003800000 */
[----:B------:R-:W0:Y:S02]  /*cc00*/  SYNCS.PHASECHK.TRANS64.TRYWAIT P0, [R4+URZ+0x28840], R3 ;  /* 0x02884003040075a7 */ /* 0x000e24000800017f */
[----:B0-----:R-:W-:Y:S05]  /*cc10*/  @!P0 BRA `(.L_x_9030) ;  /* 0x0000003000d88947 */ /* 0x001fea0003800000 */
.L_x_9124:
[----:B------:R-:W-:Y:S05]  /*cc20*/  BSYNC B1 ;  /* 0x0000000000017941 */ /* 0x000fea0003800000 */
.L_x_9029:
        /* <DEDUP_REMOVED lines=12> */
.L_x_9032:
[----:B------:R-:W-:Y:S05]  /*ccf0*/  BSYNC B1 ;  /* 0x0000000000017941 */ /* 0x000fea0003800000 */
.L_x_9031:
        /* <DEDUP_REMOVED lines=11> */
[----:B------:R-:W-:-:S12]  /*cdb0*/  USHF.L.U32 UR11, UR11, 0x7, URZ ;  /* 0x000000070b0b7899 */ /* 0x000fd8000800063f */
.L_x_9033:
        /* <DEDUP_REMOVED lines=15> */
.L_x_9034:
        /* <DEDUP_REMOVED lines=15> */
.L_x_9125:
[----:B------:R-:W-:Y:S05]  /*cfa0*/  BSYNC B1 ;  /* 0x0000000000017941 */ /* 0x000fea0003800000 */
.L_x_9035:
        /* <DEDUP_REMOVED lines=12> */
.L_x_9038:
[----:B------:R-:W-:Y:S05]  /*d070*/  BSYNC B1 ;  /* 0x0000000000017941 */ /* 0x000fea0003800000 */
.L_x_9037:
[----:B------:R-:W-:Y:S01]  /*d080*/  R2UR UR6, R12 ;  /* 0x000000000c0672ca */ /* 0x000fe200000e0000 */
[C-C-:B0-----:R-:W-:Y:S01]  /*d090*/  IMAD R3, R18.reuse, 0x8, R17.reuse ;  /* 0x0000000812037824 */ /* 0x141fe200078e0211 */
[----:B------:R-:W-:Y:S01]  /*d0a0*/  R2UR UR7, R13 ;  /* 0x000000000d0772ca */ /* 0x000fe200000e0000 */
[----:B------:R-:W-:Y:S01]  /*d0b0*/  IMAD R4, R18, 0x8000, R17 ;  /* 0x0000800012047824 */ /* 0x000fe200078e0211 */
[----:B------:R-:W-:Y:S01]  /*d0c0*/  R2UR UR10, R10 ;  /* 0x000000000a0a72ca */ /* 0x000fe200000e0000 */
[----:B------:R-:W-:Y:S01]  /*d0d0*/  UIADD3 UR4, UP0, UR44, 0x470, URZ ;  /* 0x000004702c047890 */ /* 0x000fe2000ff1e03f */
[----:B------:R-:W-:Y:S01]  /*d0e0*/  PLOP3.LUT P0, PT, PT, PT, PT, 0x80, 0x0 ;  /* 0x000000000000781c */ /* 0x000fe20003f0f070 */
[----:B------:R-:W-:Y:S02]  /*d0f0*/  IMAD.SHL.U32 R5, R19, 0x80, RZ ;  /* 0x0000008013057824 */ /* 0x000fe400078e00ff */
[----:B------:R-:W-:Y:S01]  /*d100*/  VIADD R3, R3, 0x28850 ;  /* 0x0002885003037836 */ /* 0x000fe20000000000 */
[----:B------:R-:W-:Y:S01]  /*d110*/  UIADD3.X UR5, URZ, UR45, URZ, UP0, !UPT ;  /* 0x0000002d3f057290 */ /* 0x000fe200087fe43f */
[----:B------:R-:W-:-:S11]  /*d120*/  VIADD R10, R4, 0x400 ;  /* 0x00000400040a7836 */ /* 0x000fd60000000000 */
.L_x_9039:
        /* <DEDUP_REMOVED lines=15> */
.L_x_9040:
        /* <DEDUP_REMOVED lines=12> */
.L_x_9027:
[----:B------:R-:W-:Y:S05]  /*d2e0*/  BSYNC B0 ;  /* 0x0000000000007941 */ /* 0x000fea0003800000 */
.L_x_9026:
[----:B------:R0:W-:Y:S01]  /*d2f0*/  STL [R1+0x4], R9 ;  /* 0x0000040901007387 */ /* 0x0001e20000100800 */
[----:B------:R-:W-:Y:S01]  /*d300*/  UIADD3 UR4, UR39, -0x3, URZ ;  /* 0xfffffffd27047890 */ /* 0x000fe2000fffe03f */
[----:B------:R-:W-:-:S05]  /*d310*/  IMAD.MOV.U32 R18, RZ, RZ, R0 ;  /* 0x000000ffff127224 */ /* 0x000fca00078e0000 */
[----:B------:R-:W-:-:S07]  /*d320*/  IMAD.U32 R0, RZ, RZ, UR4 ;  /* 0x00000004ff007e24 */ /* 0x000fce000f8e00ff */
.L_x_9025:
[----:B------:R-:W-:Y:S01]  /*d330*/  ISETP.NE.AND P0, PT, R7, RZ, PT ;  /* 0x000000ff0700720c */ /* 0x000fe20003f05270 */
[----:B------:R-:W-:-:S12]  /*d340*/  BSSY B0, `(.L_x_9024) ;  /* 0x000012d000007945 */ /* 0x000fd80003800000 */
[----:B------:R-:W-:Y:S05]  /*d350*/  @!P0 BRA `(.L_x_9041) ;  /* 0x0000001000ac8947 */ /* 0x000fea0003800000 */
[----:B------:R-:W-:-:S07]  /*d360*/  IMAD.MOV.U32 R8, RZ, RZ, R16 ;  /* 0x000000ffff087224 */ /* 0x000fce00078e0010 */
.L_x_9072:
        /* <DEDUP_REMOVED lines=10> */
[----:B-1----:R-:W-:Y:S05]  /*d410*/  @!P1 BRA `(.L_x_9043) ;  /* 0x0000000800209947 */ /* 0x002fea0003800000 */
        /* <DEDUP_REMOVED lines=24> */
.L_x_9044:
[----:B------:R-:W-:Y:S01]  /*d5a0*/  IMAD R3, R4, 0x8, R17 ;  /* 0x0000000804037824 */ /* 0x000fe200078e0211 */
[----:B------:R-:W-:Y:S01]  /*d5b0*/  SHF.L.U32 R2, R5, 0x1f, RZ ;  /* 0x0000001f05027819 */ /* 0x000fe200000006ff */
[----:B------:R-:W-:Y:S03]  /*d5c0*/  BSSY B2, `(.L_x_9045) ;  /* 0x0000003000027945 */ /* 0x000fe60003800000 */
[----:B------:R-:W2:Y:S02]  /*d5d0*/  SYNCS.PHASECHK.TRANS64.TRYWAIT P0, [R3+URZ+0x28840], R2 ;  /* 0x02884002030075a7 */ /* 0x000ea4000800017f */
[----:B--2---:R-:W-:Y:S05]  /*d5e0*/  @!P0 BRA `(.L_x_9046) ;  /* 0x00000028008c8947 */ /* 0x004fea0003800000 */
.L_x_9126:
[----:B------:R-:W-:Y:S05]  /*d5f0*/  BSYNC B2 ;  /* 0x0000000000027941 */ /* 0x000fea0003800000 */
.L_x_9045:
        /* <DEDUP_REMOVED lines=12> */
.L_x_9048:
[----:B------:R-:W-:Y:S05]  /*d6c0*/  BSYNC B2 ;  /* 0x0000000000027941 */ /* 0x000fea0003800000 */
.L_x_9047:
        /* <DEDUP_REMOVED lines=11> */
.L_x_9049:
        /* <DEDUP_REMOVED lines=16> */
.L_x_9050:
        /* <DEDUP_REMOVED lines=16> */
.L_x_9127:
[----:B------:R-:W-:Y:S05]  /*d980*/  BSYNC B2 ;  /* 0x0000000000027941 */ /* 0x000fea0003800000 */
.L_x_9051:
        /* <DEDUP_REMOVED lines=11> */
.L_x_9054:
[----:B------:R-:W-:Y:S05]  /*da40*/  BSYNC B2 ;  /* 0x0000000000027941 */ /* 0x000fea0003800000 */
.L_x_9053:
[----:B------:R-:W-:Y:S01]  /*da50*/  R2UR UR10, R12 ;  /* 0x000000000c0a72ca */ /* 0x000fe200000e0000 */
[----:B------:R-:W-:Y:S01]  /*da60*/  IMAD R18, R18, 0x8000, R17 ;  /* 0x0000800012127824 */ /* 0x000fe200078e0211 */
[----:B------:R-:W-:Y:S01]  /*da70*/  R2UR UR6, R10 ;  /* 0x000000000a0672ca */ /* 0x000fe200000e0000 */
[----:B------:R-:W-:Y:S01]  /*da80*/  UIADD3 UR4, UP0, UR44, 0x470, URZ ;  /* 0x000004702c047890 */ /* 0x000fe2000ff1e03f */
[----:B------:R-:W-:Y:S01]  /*da90*/  R2UR UR7, R11 ;  /* 0x000000000b0772ca */ /* 0x000fe200000e0000 */
[----:B0-----:R-:W-:Y:S01]  /*daa0*/  IMAD.SHL.U32 R3, R19, 0x80, RZ ;  /* 0x0000008013037824 */ /* 0x001fe200078e00ff */
[----:B------:R-:W-:Y:S01]  /*dab0*/  PLOP3.LUT P0, PT, PT, PT, PT, 0x80, 0x0 ;  /* 0x000000000000781c */ /* 0x000fe20003f0f070 */
[----:B------:R-:W-:Y:S01]  /*dac0*/  VIADD R2, R2, 0x50 ;  /* 0x0000005002027836 */ /* 0x000fe20000000000 */
[----:B------:R-:W-:Y:S01]  /*dad0*/  UIADD3.X UR5, URZ, UR45, URZ, UP0, !UPT ;  /* 0x0000002d3f057290 */ /* 0x000fe200087fe43f */
[----:B------:R-:W-:-:S11]  /*dae0*/  VIADD R9, R18, 0x400 ;  /* 0x0000040012097836 */ /* 0x000fd60000000000 */
.L_x_9055:
        /* <DEDUP_REMOVED lines=15> */
.L_x_9056:
        /* <DEDUP_REMOVED lines=12> */
.L_x_9043:
[----:B------:R-:W-:Y:S05]  /*dca0*/  BSYNC B1 ;  /* 0x0000000000017941 */ /* 0x000fea0003800000 */
.L_x_9042:
        /* <DEDUP_REMOVED lines=34> */
.L_x_9059:
[----:B------:R-:W-:Y:S01]  /*ded0*/  IMAD R2, R18, 0x8, R17 ;  /* 0x0000000812027824 */ /* 0x000fe200078e0211 */
[----:B------:R-:W-:Y:S01]  /*dee0*/  SHF.L.U32 R3, R10, 0x1f, RZ ;  /* 0x0000001f0a037819 */ /* 0x000fe200000006ff */
[----:B------:R-:W-:Y:S03]  /*def0*/  BSSY B2, `(.L_x_9060) ;  /* 0x0000003000027945 */ /* 0x000fe60003800000 */
[----:B------:R-:W3:Y:S02]  /*df00*/  SYNCS.PHASECHK.TRANS64.TRYWAIT P0, [R2+URZ+0x28840], R3 ;  /* 0x02884003020075a7 */ /* 0x000ee4000800017f */
[----:B---3--:R-:W-:Y:S05]  /*df10*/  @!P0 BRA `(.L_x_9061) ;  /* 0x0000002000688947 */ /* 0x008fea0003800000 */
.L_x_9128:
[----:B------:R-:W-:Y:S05]  /*df20*/  BSYNC B2 ;  /* 0x0000000000027941 */ /* 0x000fea0003800000 */
.L_x_9060:
        /* <DEDUP_REMOVED lines=12> */
.L_x_9063:
[----:B------:R-:W-:Y:S05]  /*dff0*/  BSYNC B2 ;  /* 0x0000000000027941 */ /* 0x000fea0003800000 */
.L_x_9062:
        /* <DEDUP_REMOVED lines=8> */
[----:B------:R-:W-:Y:S01]  /*e080*/  IMAD.SHL.U32 R9, R7, 0x80, RZ ;  /* 0x0000008007097824 */ /* 0x000fe200078e00ff */
[----:B------:R-:W-:Y:S01]  /*e090*/  UMOV UR6, 0x0 ;  /* 0x0000000000067882 */ /* 0x000fe20000000000 */
[----:B-1----:R-:W-:Y:S01]  /*e0a0*/  VIADD R10, R2, 0x18400 ;  /* 0x00018400020a7836 */ /* 0x002fe20000000000 */
[----:B------:R-:W-:-:S09]  /*e0b0*/  UMOV UR7, 0x14f00000 ;  /* 0x14f0000000077882 */ /* 0x000fd20000000000 */
.L_x_9064:
        /* <DEDUP_REMOVED lines=16> */
.L_x_9065:
        /* <DEDUP_REMOVED lines=15> */
.L_x_9129:
[----:B------:R-:W-:Y:S05]  /*e2b0*/  BSYNC B2 ;  /* 0x0000000000027941 */ /* 0x000fea0003800000 */
.L_x_9066:
        /* <DEDUP_REMOVED lines=11> */
.L_x_9069:
[----:B------:R-:W-:Y:S05]  /*e370*/  BSYNC B2 ;  /* 0x0000000000027941 */ /* 0x000fea0003800000 */
.L_x_9068:
[----:B------:R-:W-:Y:S01]  /*e380*/  R2UR UR10, R12 ;  /* 0x000000000c0a72ca */ /* 0x000fe200000e0000 */
[----:B------:R-:W-:Y:S01]  /*e390*/  IMAD R4, R4, 0x8000, R17 ;  /* 0x0000800004047824 */ /* 0x000fe200078e0211 */
[----:B------:R-:W-:Y:S01]  /*e3a0*/  R2UR UR6, R10 ;  /* 0x000000000a0672ca */ /* 0x000fe200000e0000 */
[----:B------:R-:W-:Y:S01]  /*e3b0*/  UIADD3 UR4, UP0, UR44, 0x470, URZ ;  /* 0x000004702c047890 */ /* 0x000fe2000ff1e03f */
[----:B------:R-:W-:Y:S01]  /*e3c0*/  R2UR UR7, R11 ;  /* 0x000000000b0772ca */ /* 0x000fe200000e0000 */
[----:B------:R-:W-:Y:S01]  /*e3d0*/  IMAD.SHL.U32 R3, R19, 0x80, RZ ;  /* 0x0000008013037824 */ /* 0x000fe200078e00ff */
[----:B------:R-:W-:Y:S01]  /*e3e0*/  PLOP3.LUT P0, PT, PT, PT, PT, 0x80, 0x0 ;  /* 0x000000000000781c */ /* 0x000fe20003f0f070 */
[----:B0-----:R-:W-:Y:S01]  /*e3f0*/  VIADD R2, R2, 0x50 ;  /* 0x0000005002027836 */ /* 0x001fe20000000000 */
[----:B------:R-:W-:Y:S01]  /*e400*/  UIADD3.X UR5, URZ, UR45, URZ, UP0, !UPT ;  /* 0x0000002d3f057290 */ /* 0x000fe200087fe43f */
[----:B------:R-:W-:-:S11]  /*e410*/  VIADD R5, R4, 0x400 ;  /* 0x0000040004057836 */ /* 0x000fd60000000000 */
.L_x_9070:
        /* <DEDUP_REMOVED lines=15> */
.L_x_9071:
        /* <DEDUP_REMOVED lines=12> */
.L_x_9058:
[----:B------:R-:W-:Y:S05]  /*e5d0*/  BSYNC B1 ;  /* 0x0000000000017941 */ /* 0x000fea0003800000 */
.L_x_9057:
[C---:B------:R-:W-:Y:S01]  /*e5e0*/  ISETP.GT.AND P0, PT, R0.reuse, 0x1, PT ;  /* 0x000000010000780c */ /* 0x040fe20003f04270 */
[----:B------:R-:W-:-:S12]  /*e5f0*/  VIADD R0, R0, 0xfffffffe ;  /* 0xfffffffe00007836 */ /* 0x000fd80000000000 */
[----:B------:R-:W-:Y:S05]  /*e600*/  @P0 BRA `(.L_x_9072) ;  /* 0xffffffec00580947 */ /* 0x000fea000383ffff */
.L_x_9041:
[----:B------:R-:W-:Y:S05]  /*e610*/  BSYNC B0 ;  /* 0x0000000000007941 */ /* 0x000fea0003800000 */
.L_x_9024:
[----:B0-----:R-:W0:Y:S01]  /*e620*/  S2R R0, SR_TID.X ;  /* 0x0000000000007919 */ /* 0x001e220000002100 */
[----:B------:R-:W-:Y:S01]  /*e630*/  BSSY B0, `(.L_x_9073) ;  /* 0x0000011000007945 */ /* 0x000fe20003800000 */
[----:B0-----:R-:W-:-:S04]  /*e640*/  LOP3.LUT R6, R0, 0x7f, RZ, 0xc0, !PT ;  /* 0x0000007f00067812 */ /* 0x001fc800078ec0ff */
[----:B------:R-:W-:-:S13]  /*e650*/  ISETP.NE.AND P1, PT, R6, RZ, PT ;  /* 0x000000ff0600720c */ /* 0x000fda0003f25270 */
[----:B------:R-:W-:Y:S05]  /*e660*/  @P1 BRA `(.L_x_9074) ;  /* 0x0000000000341947 */ /* 0x000fea0003800000 */
[----:B------:R-:W0:Y:S01]  /*e670*/  S2R R5, SR_LANEID ;  /* 0x0000000000057919 */ /* 0x000e220000000000 */
[----:B------:R-:W-:Y:S01]  /*e680*/  VOTEU.ANY UR4, UPT, PT ;  /* 0x0000000000047886 */ /* 0x000fe200038e0100 */
[----:B------:R-:W2:Y:S01]  /*e690*/  LDC.64 R2, c[0x0][0xc80] ;  /* 0x00032000ff027b82 */ /* 0x000ea20000000a00 */
[----:B------:R-:W0:Y:S02]  /*e6a0*/  FLO.U32 R0, UR4 ;  /* 0x0000000400007d00 */ /* 0x000e2400080e0000 */
[----:B0-----:R-:W-:-:S06]  /*e6b0*/  ISETP.EQ.U32.AND P0, PT, R0, R5, PT ;  /* 0x000000050000720c */ /* 0x001fcc0003f02070 */
[----:B------:R-:W2:Y:S07]  /*e6c0*/  POPC R5, UR4 ;  /* 0x0000000400057d09 */ /* 0x000eae0008000000 */
[----:B--2---:R-:W2:Y:S01]  /*e6d0*/  @P0 ATOMG.E.ADD.STRONG.GPU PT, R3, desc[UR46][R2.64], R5 ;  /* 0x00000005020309a8 */ /* 0x004ea200081ee1ee */
[----:B------:R-:W0:Y:S02]  /*e6e0*/  S2R R4, SR_LTMASK ;  /* 0x0000000000047919 */ /* 0x000e240000003900 */
[----:B0-----:R-:W-:-:S04]  /*e6f0*/  LOP3.LUT R4, R4, UR4, RZ, 0xc0, !PT ;  /* 0x0000000404047c12 */ /* 0x001fc8000f8ec0ff */
[----:B------:R-:W0:Y:S01]  /*e700*/  POPC R7, R4 ;  /* 0x0000000400077309 */ /* 0x000e220000000000 */
[----:B--2---:R-:W0:Y:S02]  /*e710*/  SHFL.IDX PT, R0, R3, R0, 0x1f ;  /* 0x00001f0003007589 */ /* 0x004e2400000e0000 */
[----:B0-----:R-:W-:-:S05]  /*e720*/  IADD3 R0, R0, UR41, R7 ;  /* 0x0000002900007c10 */ /* 0x001fca000fffe007 */
[----:B------:R0:W-:Y:S02]  /*e730*/  STL [R1+0x18], R0 ;  /* 0x0000180001007387 */ /* 0x0001e40000100800 */
.L_x_9074:
[----:B------:R-:W-:Y:S05]  /*e740*/  BSYNC B0 ;  /* 0x0000000000007941 */ /* 0x000fea0003800000 */
.L_x_9073:
        /* <DEDUP_REMOVED lines=11> */
.L_x_9130:
[----:B------:R-:W-:Y:S05]  /*e800*/  BSYNC B1 ;  /* 0x0000000000017941 */ /* 0x000fea0003800000 */
.L_x_9077:
        /* <DEDUP_REMOVED lines=9> */
.L_x_9080:
[----:B------:R-:W-:Y:S05]  /*e8a0*/  BSYNC B1 ;  /* 0x0000000000017941 */ /* 0x000fea0003800000 */
.L_x_9079:
[----:B0-----:R-:W-:Y:S01]  /*e8b0*/  IMAD R0, R18, 0x8000, R17 ;  /* 0x0000800012007824 */ /* 0x001fe200078e0211 */
[----:B------:R-:W-:Y:S01]  /*e8c0*/  UIADD3 UR4, UP0, UR44, 0x470, URZ ;  /* 0x000004702c047890 */ /* 0x000fe2000ff1e03f */
[----:B------:R-:W-:Y:S01]  /*e8d0*/  VIADD R2, R3, 0x28850 ;  /* 0x0002885003027836 */ /* 0x000fe20000000000 */
[----:B------:R-:W-:Y:S01]  /*e8e0*/  PLOP3.LUT P0, PT, PT, PT, PT, 0x80, 0x0 ;  /* 0x000000000000781c */ /* 0x000fe20003f0f070 */
[----:B------:R-:W-:Y:S01]  /*e8f0*/  IMAD.SHL.U32 R19, R19, 0x80, RZ ;  /* 0x0000008013137824 */ /* 0x000fe200078e00ff */
[----:B------:R-:W-:Y:S01]  /*e900*/  UIADD3.X UR5, URZ, UR45, URZ, UP0, !UPT ;  /* 0x0000002d3f057290 */ /* 0x000fe200087fe43f */
[----:B------:R-:W-:Y:S01]  /*e910*/  VIADD R3, R0, 0x400 ;  /* 0x0000040000037836 */ /* 0x000fe20000000000 */
[----:B------:R-:W-:Y:S01]  /*e920*/  UMOV UR6, 0x0 ;  /* 0x0000000000067882 */ /* 0x000fe20000000000 */
[----:B------:R-:W-:Y:S01]  /*e930*/  UMOV UR7, 0x14f00000 ;  /* 0x14f0000000077882 */ /* 0x000fe20000000000 */
[----:B------:R-:W-:-:S08]  /*e940*/  UMOV UR10, URZ ;  /* 0x0000003f000a7c82 */ /* 0x000fd00008000000 */
.L_x_9081:
        /* <DEDUP_REMOVED lines=15> */
.L_x_9082:
        /* <DEDUP_REMOVED lines=10> */
.L_x_9076:
[----:B------:R-:W-:Y:S05]  /*eae0*/  BSYNC B0 ;  /* 0x0000000000007941 */ /* 0x000fea0003800000 */
.L_x_9075:
[----:B------:R-:W2:Y:S01]  /*eaf0*/  LDL.LU R3, [R1+0x4] ;  /* 0x0000040001037983 */ /* 0x000ea20000300800 */
[----:B------:R-:W-:-:S05]  /*eb00*/  VIADD R18, R18, 0x1 ;  /* 0x0000000112127836 */ /* 0x000fca0000000000 */
[----:B------:R-:W-:-:S04]  /*eb10*/  ISETP.NE.AND P0, PT, R18, 0x2, PT ;  /* 0x000000021200780c */ /* 0x000fc80003f05270 */
[----:B------:R-:W-:Y:S02]  /*eb20*/  SEL R0, RZ, 0x1, P0 ;  /* 0x00000001ff007807 */ /* 0x000fe40000000000 */
[----:B------:R-:W-:Y:S02]  /*eb30*/  SEL R18, R18, RZ, P0 ;  /* 0x000000ff12127207 */ /* 0x000fe40000000000 */
[----:B--2---:R-:W-:-:S05]  /*eb40*/  LOP3.LUT R3, R3, R0, RZ, 0x3c, !PT ;  /* 0x0000000003037212 */ /* 0x004fca00078e3cff */
[----:B------:R0:W-:Y:S02]  /*eb50*/  STL [R1+0x4], R3 ;  /* 0x0000040301007387 */ /* 0x0001e40000100800 */
.L_x_9004:
[----:B------:R-:W-:Y:S05]  /*eb60*/  BSYNC B7 ;  /* 0x0000000000077941 */ /* 0x000fea0003800000 */
.L_x_9002:
[----:B--2---:R-:W2:Y:S04]  /*eb70*/  LDL R0, [R1+0x20] ;  /* 0x0000200001007983 */ /* 0x004ea80000100800 */
[----:B0-----:R0:W5:Y:S01]  /*eb80*/  LDL R2, [R1+0x18] ;  /* 0x0000180001027983 */ /* 0x0011620000100800 */
        /* <DEDUP_REMOVED lines=12> */
.L_x_9083:
[----:B------:R-:W-:-:S03]  /*ec50*/  UMOV UR4, 0xffffffff ;  /* 0xffffffff00047882 */ /* 0x000fc60000000000 */
[----:B------:R-:W-:Y:S05]  /*ec60*/  BRA.DIV UR4, `(.L_x_9085) ;  /* 0x0000001604507947 */ /* 0x000fea000b800000 */
[----:B-----5:R0:W2:Y:S02]  /*ec70*/  SHFL.IDX PT, R14, R2, RZ, 0x1f ;  /* 0x00001fff020e7589 */ /* 0x0200a400000e0000 */
.L_x_9133:
[----:B------:R-:W3:Y:S01]  /*ec80*/  @!P1 S2R R3, SR_CgaCtaId ;  /* 0x0000000000039919 */ /* 0x000ee20000008800 */
[----:B------:R-:W-:Y:S05]  /*ec90*/  WARPSYNC.ALL ;  /* 0x0000000000007948 */ /* 0x000fea0003800000 */
[----:B------:R-:W-:Y:S01]  /*eca0*/  BAR.SYNC.DEFER_BLOCKING 0x4, 0x180 ;  /* 0x0106000000007b1d */ /* 0x000fe20000010000 */
[----:B------:R-:W-:-:S05]  /*ecb0*/  @!P1 MOV R0, 0x400 ;  /* 0x0000040000009802 */ /* 0x000fca0000000f00 */
[----:B--2---:R2:W-:Y:S01]  /*ecc0*/  STL [R1+0x18], R14 ;  /* 0x0000180e01007387 */ /* 0x0045e20000100800 */
[----:B---3--:R-:W-:-:S05]  /*ecd0*/  @!P1 LEA R17, R3, R0, 0x18 ;  /* 0x0000000003119211 */ /* 0x008fca00078ec0ff */
[----:B------:R2:W-:Y:S01]  /*ece0*/  @!P1 STS [R17+0x288d0], R2 ;  /* 0x0288d00211009388 */ /* 0x0005e20000000800 */
[----:B------:R-:W-:Y:S06]  /*ecf0*/  BAR.ARV 0x5, 0x180 ;  /* 0x0146000000007b1d */ /* 0x000fec0000002000 */
.L_x_9084:
[----:B------:R-:W3:Y:S01]  /*ed00*/  LDL R0, [R1+0x18] ;  /* 0x0000180001007983 */ /* 0x000ee20000100800 */
[----:B------:R-:W-:Y:S02]  /*ed10*/  ULDC UR4, c[0x0][0xc38] ;  /* 0x00030e0000047ab9 */ /* 0x000fe40000000800 */
[----:B---3--:R-:W-:-:S13]  /*ed20*/  ISETP.GE.AND P0, PT, R0, UR4, PT ;  /* 0x0000000400007c0c */ /* 0x008fda000bf06270 */
[----:B------:R-:W-:Y:S05]  /*ed30*/  @!P0 BRA `(.L_x_9086) ;  /* 0xffffffc000248947 */ /* 0x000fea000383ffff */
.L_x_8999:
[----:B-1----:R-:W3:Y:S01]  /*ed40*/  LDL.LU R0, [R1+0x1c] ;  /* 0x00001c0001007983 */ /* 0x002ee20000300800 */
[----:B------:R-:W-:Y:S01]  /*ed50*/  BSSY B0, `(.L_x_9087) ;  /* 0x000000b000007945 */ /* 0x000fe20003800000 */
[----:B------:R-:W1:Y:S01]  /*ed60*/  S2R R5, SR_CgaCtaId ;  /* 0x0000000000057919 */ /* 0x000e620000008800 */
[----:B---3--:R-:W-:-:S05]  /*ed70*/  VIADD R0, R0, 0x1 ;  /* 0x0000000100007836 */ /* 0x008fca0000000000 */
[----:B0-2---:R-:W-:-:S04]  /*ed80*/  LEA.HI R2, R0, R0, RZ, 0x1 ;  /* 0x0000000000027211 */ /* 0x005fc800078f08ff */
[----:B------:R-:W-:-:S05]  /*ed90*/  LOP3.LUT R3, R2, 0xfffffffe, RZ, 0xc0, !PT ;  /* 0xfffffffe02037812 */ /* 0x000fca00078ec0ff */
[----:B------:R-:W-:Y:S01]  /*eda0*/  IMAD.IADD R3, R0, 0x1, -R3 ;  /* 0x0000000100037824 */ /* 0x000fe200078e0a03 */
[----:B------:R-:W-:-:S04]  /*edb0*/  MOV R0, 0x400 ;  /* 0x0000040000007802 */ /* 0x000fc80000000f00 */
[----:B-1----:R-:W-:Y:S02]  /*edc0*/  LEA R0, R5, R0, 0x18 ;  /* 0x0000000005007211 */ /* 0x002fe400078ec0ff */
[----:B------:R-:W-:-:S04]  /*edd0*/  SHF.L.U32 R3, R3, 0x1f, RZ ;  /* 0x0000001f03037819 */ /* 0x000fc800000006ff */
[----:B------:R-:W0:Y:S02]  /*ede0*/  SYNCS.PHASECHK.TRANS64.TRYWAIT P0, [R0+URZ+0x28820], R3 ;  /* 0x02882003000075a7 */ /* 0x000e24000800017f */
[----:B0-----:R-:W-:Y:S05]  /*edf0*/  @!P0 BRA `(.L_x_9088) ;  /* 0x0000001400148947 */ /* 0x001fea0003800000 */
.L_x_9134:
[----:B------:R-:W-:Y:S05]  /*ee00*/  BSYNC B0 ;  /* 0x0000000000007941 */ /* 0x000fea0003800000 */
.L_x_9087:
[----:B------:R-:W-:-:S03]  /*ee10*/  UMOV UR4, 0xffffffff ;  /* 0xffffffff00047882 */ /* 0x000fc60000000000 */
[----:B------:R-:W-:Y:S05]  /*ee20*/  BRA.DIV UR4, `(.L_x_9089) ;  /* 0x00000016041c7947 */ /* 0x000fea000b800000 */
[----:B------:R-:W1:Y:S02]  /*ee30*/  S2R R2, SR_TID.X ;  /* 0x0000000000027919 */ /* 0x000e640000002100 */
[----:B-1----:R-:W-:-:S04]  /*ee40*/  SHF.R.U32.HI R2, RZ, 0x5, R2 ;  /* 0x00000005ff027819 */ /* 0x002fc80000011602 */
[----:B------:R-:W-:-:S05]  /*ee50*/  LOP3.LUT R2, R2, 0x3, RZ, 0xc0, !PT ;  /* 0x0000000302027812 */ /* 0x000fca00078ec0ff */
[----:B------:R1:W2:Y:S02]  /*ee60*/  SHFL.IDX PT, R14, R2, RZ, 0x1f ;  /* 0x00001fff020e7589 */ /* 0x0002a400000e0000 */
.L_x_9137:
[----:B--2---:R-:W-:Y:S01]  /*ee70*/  ISETP.NE.AND P0, PT, R14, RZ, PT ;  /* 0x000000ff0e00720c */ /* 0x004fe20003f05270 */
[----:B------:R-:W-:-:S12]  /*ee80*/  BSSY B0, `(.L_x_9090) ;  /* 0x0000025000007945 */ /* 0x000fd80003800000 */
[----:B------:R-:W-:Y:S05]  /*ee90*/  @P0 BRA `(.L_x_9091) ;  /* 0x00000000008c0947 */ /* 0x000fea0003800000 */
[----:B------:R-:W-:-:S03]  /*eea0*/  UMOV UR4, 0xffffffff ;  /* 0xffffffff00047882 */ /* 0x000fc60000000000 */
[----:B------:R-:W-:Y:S05]  /*eeb0*/  BRA.DIV UR4, `(.L_x_9092) ;  /* 0x00000016042c7947 */ /* 0x000fea000b800000 */
[----:B------:R-:W-:-:S13]  /*eec0*/  ELECT P6, URZ, PT ;  /* 0x00000000003f782f */ /* 0x000fda00038c0000 */
.L_x_9140:
[----:B------:R-:W-:Y:S05]  /*eed0*/  @!P6 BRA `(.L_x_9091) ;  /* 0x00000000007ce947 */ /* 0x000fea0003800000 */
[----:B------:R-:W-:-:S06]  /*eee0*/  ULOP3.LUT UR4, UR38, 0x2, URZ, 0xfc, !UPT ;  /* 0x0000000226047892 */ /* 0x000fcc000f8efc3f */
[----:B-1----:R-:W-:-:S05]  /*eef0*/  IMAD.U32 R2, RZ, RZ, UR4 ;  /* 0x00000004ff027e24 */ /* 0x002fca000f8e00ff */
[----:B------:R-:W-:-:S13]  /*ef00*/  ISETP.NE.AND P2, PT, R2, 0x3, PT ;  /* 0x000000030200780c */ /* 0x000fda0003f45270 */
[----:B------:R-:W-:Y:S05]  /*ef10*/  @!P2 BRA `(.L_x_9093) ;  /* 0x000000000004a947 */ /* 0x000fea0003800000 */
[----:B------:R-:W-:Y:S01]  /*ef20*/  BPT.TRAP 0x1 ;  /* 0x000000040000795c */ /* 0x000fe20000300000 */
.L_x_9093:
        /* <DEDUP_REMOVED lines=13> */
.L_x_9141:
[----:B------:R-:W1:Y:S02]  /*f000*/  SYNCS.PHASECHK.TRANS64.TRYWAIT P0, [R3+URZ], R2 ;  /* 0x00000002030075a7 */ /* 0x000e64000800017f */
[----:B-1----:R-:W-:Y:S05]  /*f010*/  @!P0 BRA `(.L_x_9095) ;  /* 0x0000001400088947 */ /* 0x002fea0003800000 */
.L_x_9142:
[----:B------:R-:W-:Y:S05]  /*f020*/  @!P2 BRA `(.L_x_9096) ;  /* 0x000000000004a947 */ /* 0x000fea0003800000 */
[----:B------:R-:W-:Y:S01]  /*f030*/  BPT.TRAP 0x1 ;  /* 0x000000040000795c */ /* 0x000fe20000300000 */
.L_x_9096:
[----:B-1----:R-:W-:-:S04]  /*f040*/  VIADD R3, R0, 0x28860 ;  /* 0x0002886000037836 */ /* 0x002fc80000000000 */
[----:B------:R-:W-:-:S04]  /*f050*/  IMAD R18, R18, 0x8, R3 ;  /* 0x0000000812127824 */ /* 0x000fc800078e0203 */
[----:B------:R-:W1:Y:S02]  /*f060*/  SYNCS.PHASECHK.TRANS64.TRYWAIT P0, [R18+URZ], R5 ;  /* 0x00000005120075a7 */ /* 0x000e64000800017f */
[----:B-1----:R-:W-:Y:S05]  /*f070*/  @!P0 BRA `(.L_x_9097) ;  /* 0x0000001400048947 */ /* 0x002fea0003800000 */
.L_x_9143:
[----:B------:R-:W-:-:S07]  /*f080*/  IMAD R3, R4, 0x8, R3 ;  /* 0x0000000804037824 */ /* 0x000fce00078e0203 */
.L_x_9098:
[----:B--2---:R2:W3:Y:S02]  /*f090*/  SYNCS.PHASECHK.TRANS64.TRYWAIT P0, [R3+URZ], R2 ;  /* 0x00000002030075a7 */ /* 0x0044e4000800017f */
[----:B---3--:R-:W-:Y:S05]  /*f0a0*/  @!P0 NANOSLEEP.SYNCS 0x989680 ;  /* 0x009896800000895d */ /* 0x008fea0003900000 */
[----:B------:R-:W3:Y:S02]  /*f0b0*/  @!P0 SYNCS.PHASECHK.TRANS64 P0, [R3+URZ], R2 ;  /* 0x00000002030085a7 */ /* 0x000ee4000800007f */
[----:B---3--:R-:W-:Y:S05]  /*f0c0*/  @!P0 BRA `(.L_x_9098) ;  /* 0xfffffffc00f08947 */ /* 0x008fea000383ffff */
.L_x_9091:
[----:B------:R-:W-:Y:S05]  /*f0d0*/  BSYNC B0 ;  /* 0x0000000000007941 */ /* 0x000fea0003800000 */
.L_x_9090:
[----:B------:R-:W-:Y:S05]  /*f0e0*/  EXIT ;  /* 0x000000000000794d */ /* 0x000fea0003800000 */
.L_x_8952:
[----:B0-----:R-:W-:-:S04]  /*f0f0*/  IMAD.U32 R3, RZ, RZ, UR41 ;  /* 0x00000029ff037e24 */ /* 0x001fc8000f8e00ff */
[----:B------:R0:W1:Y:S03]  /*f100*/  SYNCS.PHASECHK.TRANS64.TRYWAIT P1, [R3+URZ+0x28800], R0 ;  /* 0x02880000030075a7 */ /* 0x000066000802017f */
[----:B-1----:R-:W-:Y:S05]  /*f110*/  @!P1 NANOSLEEP.SYNCS 0x989680 ;  /* 0x009896800000995d */ /* 0x002fea0003900000 */
[----:B------:R-:W1:Y:S02]  /*f120*/  @!P1 SYNCS.PHASECHK.TRANS64 P1, [R3+URZ+0x28800], R0 ;  /* 0x02880000030095a7 */ /* 0x000e64000802007f */
[----:B-1----:R-:W-:Y:S05]  /*f130*/  @!P1 BRA `(.L_x_8952) ;  /* 0xfffffffc00ec9947 */ /* 0x002fea000383ffff */
[----:B------:R-:W-:Y:S05]  /*f140*/  BRA `(.L_x_9099) ;  /* 0xffffff2400687947 */ /* 0x000fea000383ffff */
.L_x_8956:
[----:B-1----:R1:W2:Y:S02]  /*f150*/  SYNCS.PHASECHK.TRANS64.TRYWAIT P2, [R3+URZ+0x28830], R0 ;  /* 0x02883000030075a7 */ /* 0x0022a4000804017f */
[----:B--2---:R-:W-:Y:S05]  /*f160*/  @!P2 NANOSLEEP.SYNCS 0x989680 ;  /* 0x009896800000a95d */ /* 0x004fea0003900000 */
[----:B------:R-:W2:Y:S02]  /*f170*/  @!P2 SYNCS.PHASECHK.TRANS64 P2, [R3+URZ+0x28830], R0 ;  /* 0x028830000300a5a7 */ /* 0x000ea4000804007f */
[----:B--2---:R-:W-:Y:S05]  /*f180*/  @!P2 BRA `(.L_x_8956) ;  /* 0xfffffffc00f0a947 */ /* 0x004fea000383ffff */
[----:B------:R-:W-:Y:S05]  /*f190*/  BRA `(.L_x_8955) ;  /* 0xffffff24008c7947 */ /* 0x000fea000383ffff */
.L_x_8961:
[----:B-1----:R-:W-:-:S04]  /*f1a0*/  IMAD.U32 R5, RZ, RZ, UR6 ;  /* 0x00000006ff057e24 */ /* 0x002fc8000f8e00ff */
[----:B------:R1:W2:Y:S03]  /*f1b0*/  SYNCS.PHASECHK.TRANS64.TRYWAIT P3, [R5+URZ+0x28830], R0 ;  /* 0x02883000050075a7 */ /* 0x0002a6000806017f */
[----:B--2---:R-:W-:Y:S05]  /*f1c0*/  @!P3 NANOSLEEP.SYNCS 0x989680 ;  /* 0x009896800000b95d */ /* 0x004fea0003900000 */
[----:B------:R-:W2:Y:S02]  /*f1d0*/  @!P3 SYNCS.PHASECHK.TRANS64 P3, [R5+URZ+0x28830], R0 ;  /* 0x028830000500b5a7 */ /* 0x000ea4000806007f */
[----:B--2---:R-:W-:Y:S05]  /*f1e0*/  @!P3 BRA `(.L_x_8961) ;  /* 0xfffffffc00ecb947 */ /* 0x004fea000383ffff */
[----:B------:R-:W-:Y:S05]  /*f1f0*/  BRA `(.L_x_8958) ;  /* 0xffffff4800b07947 */ /* 0x000fea000383ffff */
.L_x_8965:
[----:B-1----:R-:W-:-:S04]  /*f200*/  IMAD.U32 R5, RZ, RZ, UR6 ;  /* 0x00000006ff057e24 */ /* 0x002fc8000f8e00ff */
[----:B------:R1:W2:Y:S03]  /*f210*/  SYNCS.PHASECHK.TRANS64.TRYWAIT P3, [R5+URZ+0x28850], R0 ;  /* 0x02885000050075a7 */ /* 0x0002a6000806017f */
[----:B--2---:R-:W-:Y:S05]  /*f220*/  @!P3 NANOSLEEP.SYNCS 0x989680 ;  /* 0x009896800000b95d */ /* 0x004fea0003900000 */
[----:B------:R-:W2:Y:S02]  /*f230*/  @!P3 SYNCS.PHASECHK.TRANS64 P3, [R5+URZ+0x28850], R0 ;  /* 0x028850000500b5a7 */ /* 0x000ea4000806007f */
[----:B--2---:R-:W-:Y:S05]  /*f240*/  @!P3 BRA `(.L_x_8965) ;  /* 0xfffffffc00ecb947 */ /* 0x004fea000383ffff */
[----:B------:R-:W-:Y:S05]  /*f250*/  BRA `(.L_x_8962) ;  /* 0xffffff4c00707947 */ /* 0x000fea000383ffff */
.L_x_8971:
[----:B-1----:R-:W-:-:S04]  /*f260*/  IMAD.U32 R5, RZ, RZ, UR6 ;  /* 0x00000006ff057e24 */ /* 0x002fc8000f8e00ff */
[----:B------:R1:W2:Y:S03]  /*f270*/  SYNCS.PHASECHK.TRANS64.TRYWAIT P2, [R5+URZ+0x28830], R0 ;  /* 0x02883000050075a7 */ /* 0x0002a6000804017f */
[----:B--2---:R-:W-:Y:S05]  /*f280*/  @!P2 NANOSLEEP.SYNCS 0x989680 ;  /* 0x009896800000a95d */ /* 0x004fea0003900000 */
[----:B------:R-:W2:Y:S02]  /*f290*/  @!P2 SYNCS.PHASECHK.TRANS64 P2, [R5+URZ+0x28830], R0 ;  /* 0x028830000500a5a7 */ /* 0x000ea4000804007f */
[----:B--2---:R-:W-:Y:S05]  /*f2a0*/  @!P2 BRA `(.L_x_8971) ;  /* 0xfffffffc00eca947 */ /* 0x004fea000383ffff */
[----:B------:R-:W-:Y:S05]  /*f2b0*/  BRA `(.L_x_8968) ;  /* 0xffffff7000d47947 */ /* 0x000fea000383ffff */
.L_x_8975:
[----:B-1----:R-:W-:-:S04]  /*f2c0*/  IMAD.U32 R5, RZ, RZ, UR6 ;  /* 0x00000006ff057e24 */ /* 0x002fc8000f8e00ff */
[----:B------:R1:W2:Y:S03]  /*f2d0*/  SYNCS.PHASECHK.TRANS64.TRYWAIT P2, [R5+URZ+0x28850], R0 ;  /* 0x02885000050075a7 */ /* 0x0002a6000804017f */
[----:B--2---:R-:W-:Y:S05]  /*f2e0*/  @!P2 NANOSLEEP.SYNCS 0x989680 ;  /* 0x009896800000a95d */ /* 0x004fea0003900000 */
[----:B------:R-:W2:Y:S02]  /*f2f0*/  @!P2 SYNCS.PHASECHK.TRANS64 P2, [R5+URZ+0x28850], R0 ;  /* 0x028850000500a5a7 */ /* 0x000ea4000804007f */
[----:B--2---:R-:W-:Y:S05]  /*f300*/  @!P2 BRA `(.L_x_8975) ;  /* 0xfffffffc00eca947 */ /* 0x004fea000383ffff */
[----:B------:R-:W-:Y:S05]  /*f310*/  BRA `(.L_x_8972) ;  /* 0xffffff7400947947 */ /* 0x000fea000383ffff */
.L_x_8980:
[----:B-1----:R-:W-:-:S04]  /*f320*/  IMAD.U32 R7, RZ, RZ, UR5 ;  /* 0x00000005ff077e24 */ /* 0x002fc8000f8e00ff */
[----:B------:R1:W2:Y:S03]  /*f330*/  SYNCS.PHASECHK.TRANS64.TRYWAIT P0, [R7+URZ+0x28850], R6 ;  /* 0x02885006070075a7 */ /* 0x0002a6000800017f */
[----:B--2---:R-:W-:Y:S05]  /*f340*/  @!P0 NANOSLEEP.SYNCS 0x989680 ;  /* 0x009896800000895d */ /* 0x004fea0003900000 */
[----:B------:R-:W2:Y:S02]  /*f350*/  @!P0 SYNCS.PHASECHK.TRANS64 P0, [R7+URZ+0x28850], R6 ;  /* 0x02885006070085a7 */ /* 0x000ea4000800007f */
[----:B--2---:R-:W-:Y:S05]  /*f360*/  @!P0 BRA `(.L_x_8980) ;  /* 0xfffffffc00ec8947 */ /* 0x004fea000383ffff */
[----:B------:R-:W-:Y:S05]  /*f370*/  BRA `(.L_x_8979) ;  /* 0xffffff9000747947 */ /* 0x000fea000383ffff */
.L_x_9010:
[----:B------:R-:W-:Y:S02]  /*f380*/  IMAD.MOV.U32 R13, RZ, RZ, R0 ;  /* 0x000000ffff0d7224 */ /* 0x000fe400078e0000 */
[----:B------:R-:W-:Y:S02]  /*f390*/  IMAD.MOV.U32 R12, RZ, RZ, RZ ;  /* 0x000000ffff0c7224 */ /* 0x000fe400078e00ff */
[----:B------:R-:W-:Y:S02]  /*f3a0*/  IMAD.MOV.U32 R11, RZ, RZ, 0x1f ;  /* 0x0000001fff0b7424 */ /* 0x000fe400078e00ff */
[----:B------:R-:W-:-:S07]  /*f3b0*/  IMAD.MOV.U32 R15, RZ, RZ, -0x1 ;  /* 0xffffffffff0f7424 */ /* 0x000fce00078e00ff */
[----:B0-----:R-:W-:Y:S05]  /*f3c0*/  WARPSYNC.COLLECTIVE R15, `(.L_x_9100) ;  /* 0x000000000f087348 */ /* 0x001fea0003c00000 */
[----:B------:R1:W2:Y:S02]  /*f3d0*/  SHFL.IDX P6, R14, R13, R12, R11 ;  /* 0x0000000c0d0e7389 */ /* 0x0002a400000c000b */
[----:B012---:R-:W-:Y:S01]  /*f3e0*/  ENDCOLLECTIVE ;  /* 0x000000000000791b */ /* 0x007fe20003800000 */
.L_x_9100:
[----:B------:R-:W-:Y:S05]  /*f3f0*/  BRA `(.L_x_9101) ;  /* 0xffffffc400387947 */ /* 0x000fea000383ffff */
.L_x_9012:
[----:B------:R-:W-:Y:S01]  /*f400*/  BSSY B0, `(.L_x_9102) ;  /* 0x0000006000007945 */ /* 0x000fe20003800000 */
[----:B------:R-:W-:-:S07]  /*f410*/  IMAD.MOV.U32 R15, RZ, RZ, -0x1 ;  /* 0xffffffffff0f7424 */ /* 0x000fce00078e00ff */
[----:B01----:R-:W-:Y:S05]  /*f420*/  WARPSYNC.COLLECTIVE R15, `(.L_x_9103) ;  /* 0x000000000f0c7348 */ /* 0x003fea0003c00000 */
[----:B------:R-:W-:Y:S02]  /*f430*/  ELECT P6, UR62, PT ;  /* 0x00000000003e782f */ /* 0x000fe400038c0000 */
[----:B------:R-:W-:Y:S01]  /*f440*/  MOV R14, UR62 ;  /* 0x0000003e000e7c02 */ /* 0x000fe20008000f00 */
[----:B01----:R-:W-:Y:S10]  /*f450*/  ENDCOLLECTIVE ;  /* 0x000000000000791b */ /* 0x003ff40003800000 */
.L_x_9103:
[----:B------:R-:W-:Y:S05]  /*f460*/  BSYNC B0 ;  /* 0x0000000000007941 */ /* 0x000fea0003800000 */
.L_x_9102:
[----:B------:R-:W-:Y:S05]  /*f470*/  BRA `(.L_x_9104) ;  /* 0xffffffc400387947 */ /* 0x000fea000383ffff */
.L_x_9014:
[----:B-1----:R1:W2:Y:S02]  /*f480*/  SYNCS.PHASECHK.TRANS64.TRYWAIT P0, [R0+URZ+0x28840], R3 ;  /* 0x02884003000075a7 */ /* 0x0022a4000800017f */
[----:B--2---:R-:W-:Y:S05]  /*f490*/  @!P0 NANOSLEEP.SYNCS 0x989680 ;  /* 0x009896800000895d */ /* 0x004fea0003900000 */
[----:B------:R-:W2:Y:S02]  /*f4a0*/  @!P0 SYNCS.PHASECHK.TRANS64 P0, [R0+URZ+0x28840], R3 ;  /* 0x02884003000085a7 */ /* 0x000ea4000800007f */
[----:B--2---:R-:W-:Y:S05]  /*f4b0*/  @!P0 BRA `(.L_x_9014) ;  /* 0xfffffffc00f08947 */ /* 0x004fea000383ffff */
[----:B------:R-:W-:Y:S05]  /*f4c0*/  BRA `(.L_x_9105) ;  /* 0xffffffc400887947 */ /* 0x000fea000383ffff */
.L_x_9018:
[----:B------:R-:W-:Y:S01]  /*f4d0*/  IMAD.MOV.U32 R13, RZ, RZ, R4 ;  /* 0x000000ffff0d7224 */ /* 0x000fe200078e0004 */
[----:B------:R-:W-:Y:S01]  /*f4e0*/  LOP3.LUT R8, R8, 0x7f, RZ, 0xc0, !PT ;  /* 0x0000007f08087812 */ /* 0x000fe200078ec0ff */
[----:B------:R-:W-:Y:S02]  /*f4f0*/  IMAD.MOV.U32 R12, RZ, RZ, RZ ;  /* 0x000000ffff0c7224 */ /* 0x000fe400078e00ff */
[----:B------:R-:W-:Y:S01]  /*f500*/  IMAD.MOV.U32 R11, RZ, RZ, 0x181f ;  /* 0x0000181fff0b7424 */ /* 0x000fe200078e00ff */
[----:B------:R-:W-:Y:S01]  /*f510*/  SHF.R.U32.HI R8, RZ, 0x3, R8 ;  /* 0x00000003ff087819 */ /* 0x000fe20000011608 */
[----:B------:R-:W-:Y:S02]  /*f520*/  IMAD.MOV.U32 R15, RZ, RZ, -0x1 ;  /* 0xffffffffff0f7424 */ /* 0x000fe400078e00ff */
[----:B------:R-:W-:-:S07]  /*f530*/  IMAD.U32 R2, RZ, RZ, UR40 ;  /* 0x00000028ff027e24 */ /* 0x000fce000f8e00ff */
[----:B-----5:R-:W-:Y:S05]  /*f540*/  WARPSYNC.COLLECTIVE R15, `(.L_x_9106) ;  /* 0x000000000f087348 */ /* 0x020fea0003c00000 */
[----:B------:R0:W1:Y:S02]  /*f550*/  SHFL.IDX P6, R14, R13, R12, R11 ;  /* 0x0000000c0d0e7389 */ /* 0x00006400000c000b */
[----:B01---5:R-:W-:Y:S01]  /*f560*/  ENDCOLLECTIVE ;  /* 0x000000000000791b */ /* 0x023fe20003800000 */
.L_x_9106:
[----:B------:R-:W-:Y:S02]  /*f570*/  IMAD R2, R2, 0x80, R8 ;  /* 0x0000008002027824 */ /* 0x000fe400078e0208 */
[----:B------:R-:W-:Y:S02]  /*f580*/  IMAD.MOV.U32 R13, RZ, RZ, R0 ;  /* 0x000000ffff0d7224 */ /* 0x000fe400078e0000 */
[----:B------:R-:W-:-:S07]  /*f590*/  IMAD.MOV.U32 R5, RZ, RZ, R14 ;  /* 0x000000ffff057224 */ /* 0x000fce00078e000e */
[----:B------:R-:W-:Y:S05]  /*f5a0*/  WARPSYNC.COLLECTIVE R15, `(.L_x_9107) ;  /* 0x000000000f087348 */ /* 0x000fea0003c00000 */
[----:B------:R0:W1:Y:S02]  /*f5b0*/  SHFL.IDX P6, R14, R13, R12, R11 ;  /* 0x0000000c0d0e7389 */ /* 0x00006400000c000b */
[----:B01----:R-:W-:Y:S01]  /*f5c0*/  ENDCOLLECTIVE ;  /* 0x000000000000791b */ /* 0x003fe20003800000 */
.L_x_9107:
        /* <DEDUP_REMOVED lines=9> */
.L_x_9108:
        /* <DEDUP_REMOVED lines=14> */
.L_x_9109:
[----:B------:R-:W-:Y:S02]  /*f740*/  IMAD.MOV.U32 R13, RZ, RZ, R4 ;  /* 0x000000ffff0d7224 */ /* 0x000fe400078e0004 */
[----:B------:R-:W-:Y:S02]  /*f750*/  IMAD.MOV.U32 R12, RZ, RZ, 0x2 ;  /* 0x00000002ff0c7424 */ /* 0x000fe400078e00ff */
[----:B------:R-:W-:-:S07]  /*f760*/  IMAD.MOV.U32 R5, RZ, RZ, R14 ;  /* 0x000000ffff057224 */ /* 0x000fce00078e000e */
[----:B------:R-:W-:Y:S05]  /*f770*/  WARPSYNC.COLLECTIVE R15, `(.L_x_9110) ;  /* 0x000000000f087348 */ /* 0x000fea0003c00000 */
[----:B------:R0:W1:Y:S02]  /*f780*/  SHFL.IDX P6, R14, R13, R12, R11 ;  /* 0x0000000c0d0e7389 */ /* 0x00006400000c000b */
[----:B01----:R-:W-:Y:S01]  /*f790*/  ENDCOLLECTIVE ;  /* 0x000000000000791b */ /* 0x003fe20003800000 */
.L_x_9110:
        /* <DEDUP_REMOVED lines=17> */
.L_x_9111:
[----:B------:R-:W-:Y:S02]  /*f8b0*/  IMAD.MOV.U32 R13, RZ, RZ, R4 ;  /* 0x000000ffff0d7224 */ /* 0x000fe400078e0004 */
[----:B------:R-:W-:Y:S02]  /*f8c0*/  IMAD.MOV.U32 R12, RZ, RZ, 0x3 ;  /* 0x00000003ff0c7424 */ /* 0x000fe400078e00ff */
[----:B------:R-:W-:-:S07]  /*f8d0*/  IMAD.MOV.U32 R6, RZ, RZ, R14 ;  /* 0x000000ffff067224 */ /* 0x000fce00078e000e */
[----:B------:R-:W-:Y:S05]  /*f8e0*/  WARPSYNC.COLLECTIVE R15, `(.L_x_9112) ;  /* 0x000000000f087348 */ /* 0x000fea0003c00000 */
[----:B------:R0:W1:Y:S02]  /*f8f0*/  SHFL.IDX P6, R14, R13, R12, R11 ;  /* 0x0000000c0d0e7389 */ /* 0x00006400000c000b */
[----:B01----:R-:W-:Y:S01]  /*f900*/  ENDCOLLECTIVE ;  /* 0x000000000000791b */ /* 0x003fe20003800000 */
.L_x_9112:
        /* <DEDUP_REMOVED lines=15> */
.L_x_9113:
[----:B------:R-:W-:Y:S02]  /*fa00*/  IMAD.MOV.U32 R13, RZ, RZ, R4 ;  /* 0x000000ffff0d7224 */ /* 0x000fe400078e0004 */
[----:B------:R-:W-:Y:S02]  /*fa10*/  IMAD.MOV.U32 R12, RZ, RZ, 0x4 ;  /* 0x00000004ff0c7424 */ /* 0x000fe400078e00ff */
[----:B------:R-:W-:-:S07]  /*fa20*/  IMAD.MOV.U32 R6, RZ, RZ, R14 ;  /* 0x000000ffff067224 */ /* 0x000fce00078e000e */
[----:B------:R-:W-:Y:S05]  /*fa30*/  WARPSYNC.COLLECTIVE R15, `(.L_x_9114) ;  /* 0x000000000f087348 */ /* 0x000fea0003c00000 */
[----:B------:R0:W1:Y:S02]  /*fa40*/  SHFL.IDX P6, R14, R13, R12, R11 ;  /* 0x0000000c0d0e7389 */ /* 0x00006400000c000b */
[----:B01----:R-:W-:Y:S01]  /*fa50*/  ENDCOLLECTIVE ;  /* 0x000000000000791b */ /* 0x003fe20003800000 */
.L_x_9114:
        /* <DEDUP_REMOVED lines=15> */
.L_x_9115:
[----:B------:R-:W-:Y:S02]  /*fb50*/  IMAD.MOV.U32 R13, RZ, RZ, R4 ;  /* 0x000000ffff0d7224 */ /* 0x000fe400078e0004 */
[----:B------:R-:W-:Y:S02]  /*fb60*/  IMAD.MOV.U32 R12, RZ, RZ, 0x5 ;  /* 0x00000005ff0c7424 */ /* 0x000fe400078e00ff */
[----:B------:R-:W-:-:S07]  /*fb70*/  IMAD.MOV.U32 R6, RZ, RZ, R14 ;  /* 0x000000ffff067224 */ /* 0x000fce00078e000e */
[----:B------:R-:W-:Y:S05]  /*fb80*/  WARPSYNC.COLLECTIVE R15, `(.L_x_9116) ;  /* 0x000000000f087348 */ /* 0x000fea0003c00000 */
[----:B------:R0:W1:Y:S02]  /*fb90*/  SHFL.IDX P6, R14, R13, R12, R11 ;  /* 0x0000000c0d0e7389 */ /* 0x00006400000c000b */
[----:B01----:R-:W-:Y:S01]  /*fba0*/  ENDCOLLECTIVE ;  /* 0x000000000000791b */ /* 0x003fe20003800000 */
.L_x_9116:
        /* <DEDUP_REMOVED lines=15> */
.L_x_9117:
[----:B------:R-:W-:Y:S02]  /*fca0*/  IMAD.MOV.U32 R13, RZ, RZ, R4 ;  /* 0x000000ffff0d7224 */ /* 0x000fe400078e0004 */
[----:B------:R-:W-:Y:S02]  /*fcb0*/  IMAD.MOV.U32 R12, RZ, RZ, 0x6 ;  /* 0x00000006ff0c7424 */ /* 0x000fe400078e00ff */
[----:B------:R-:W-:-:S07]  /*fcc0*/  IMAD.MOV.U32 R6, RZ, RZ, R14 ;  /* 0x000000ffff067224 */ /* 0x000fce00078e000e */
[----:B------:R-:W-:Y:S05]  /*fcd0*/  WARPSYNC.COLLECTIVE R15, `(.L_x_9118) ;  /* 0x000000000f087348 */ /* 0x000fea0003c00000 */
[----:B------:R0:W1:Y:S02]  /*fce0*/  SHFL.IDX P6, R14, R13, R12, R11 ;  /* 0x0000000c0d0e7389 */ /* 0x00006400000c000b */
[----:B01----:R-:W-:Y:S01]  /*fcf0*/  ENDCOLLECTIVE ;  /* 0x000000000000791b */ /* 0x003fe20003800000 */
.L_x_9118:
        /* <DEDUP_REMOVED lines=14> */
.L_x_9119:
[----:B------:R-:W-:Y:S02]  /*fde0*/  IMAD.MOV.U32 R13, RZ, RZ, R4 ;  /* 0x000000ffff0d7224 */ /* 0x000fe400078e0004 */
[----:B------:R-:W-:Y:S02]  /*fdf0*/  IMAD.MOV.U32 R12, RZ, RZ, 0x7 ;  /* 0x00000007ff0c7424 */ /* 0x000fe400078e00ff */
[----:B------:R-:W-:-:S07]  /*fe00*/  IMAD.MOV.U32 R6, RZ, RZ, R14 ;  /* 0x000000ffff067224 */ /* 0x000fce00078e000e */
[----:B------:R-:W-:Y:S05]  /*fe10*/  WARPSYNC.COLLECTIVE R15, `(.L_x_9120) ;  /* 0x000000000f087348 */ /* 0x000fea0003c00000 */
[----:B------:R0:W1:Y:S02]  /*fe20*/  SHFL.IDX P6, R14, R13, R12, R11 ;  /* 0x0000000c0d0e7389 */ /* 0x00006400000c000b */
[----:B01----:R-:W-:Y:S01]  /*fe30*/  ENDCOLLECTIVE ;  /* 0x000000000000791b */ /* 0x003fe20003800000 */
.L_x_9120:
        /* <DEDUP_REMOVED lines=13> */
.L_x_9121:
[----:B------:R-:W-:Y:S01]  /*ff10*/  IMAD.MOV.U32 R0, RZ, RZ, R14 ;  /* 0x000000ffff007224 */ /* 0x000fe200078e000e */
[----:B------:R-:W-:Y:S06]  /*ff20*/  BRA `(.L_x_9122) ;  /* 0xffffffc400ec7947 */ /* 0x000fec000383ffff */
.L_x_9023:
[----:B0-----:R0:W1:Y:S02]  /*ff30*/  SYNCS.PHASECHK.TRANS64.TRYWAIT P0, [R17+URZ+0x28820], R0 ;  /* 0x02882000110075a7 */ /* 0x001064000800017f */
[----:B-1----:R-:W-:Y:S05]  /*ff40*/  @!P0 NANOSLEEP.SYNCS 0x989680 ;  /* 0x009896800000895d */ /* 0x002fea0003900000 */
[----:B------:R-:W1:Y:S02]  /*ff50*/  @!P0 SYNCS.PHASECHK.TRANS64 P0, [R17+URZ+0x28820], R0 ;  /* 0x02882000110085a7 */ /* 0x000e64000800007f */
[----:B-1----:R-:W-:Y:S05]  /*ff60*/  @!P0 BRA `(.L_x_9023) ;  /* 0xfffffffc00f08947 */ /* 0x002fea000383ffff */
[----:B------:R-:W-:Y:S05]  /*ff70*/  BRA `(.L_x_9123) ;  /* 0xffffffc8005c7947 */ /* 0x000fea000383ffff */
.L_x_9030:
[----:B0-----:R0:W1:Y:S02]  /*ff80*/  SYNCS.PHASECHK.TRANS64.TRYWAIT P0, [R4+URZ+0x28840], R3 ;  /* 0x02884003040075a7 */ /* 0x001064000800017f */
[----:B-1----:R-:W-:Y:S05]  /*ff90*/  @!P0 NANOSLEEP.SYNCS 0x989680 ;  /* 0x009896800000895d */ /* 0x002fea0003900000 */
[----:B------:R-:W1:Y:S02]  /*ffa0*/  @!P0 SYNCS.PHASECHK.TRANS64 P0, [R4+URZ+0x28840], R3 ;  /* 0x02884003040085a7 */ /* 0x000e64000800007f */
[----:B-1----:R-:W-:Y:S05]  /*ffb0*/  @!P0 BRA `(.L_x_9030) ;  /* 0xfffffffc00f08947 */ /* 0x002fea000383ffff */
[----:B------:R-:W-:Y:S05]  /*ffc0*/  BRA `(.L_x_9124) ;  /* 0xffffffcc00147947 */ /* 0x000fea000383ffff */
.L_x_9036:
[----:B0-----:R0:W1:Y:S02]  /*ffd0*/  SYNCS.PHASECHK.TRANS64.TRYWAIT P0, [R4+URZ+0x60], R3 ;  /* 0x00006003040075a7 */ /* 0x001064000800017f */
[----:B-1----:R-:W-:Y:S05]  /*ffe0*/  @!P0 NANOSLEEP.SYNCS 0x989680 ;  /* 0x009896800000895d */ /* 0x002fea0003900000 */
[----:B------:R-:W1:Y:S02]  /*fff0*/  @!P0 SYNCS.PHASECHK.TRANS64 P0, [R4+URZ+0x60], R3 ;  /* 0x00006003040085a7 */ /* 0x000e64000800007f */
[----:B-1----:R-:W-:Y:S05]  /*10000*/  @!P0 BRA `(.L_x_9036) ;  /* 0xfffffffc00f08947 */ /* 0x002fea000383ffff */
[----:B------:R-:W-:Y:S05]  /*10010*/  BRA `(.L_x_9125) ;  /* 0xffffffcc00e07947 */ /* 0x000fea000383ffff */
.L_x_9046:
[----:B--2---:R2:W3:Y:S02]  /*10020*/  SYNCS.PHASECHK.TRANS64.TRYWAIT P0, [R3+URZ+0x28840], R2 ;  /* 0x02884002030075a7 */ /* 0x0044e4000800017f */
[----:B---3--:R-:W-:Y:S05]  /*10030*/  @!P0 NANOSLEEP.SYNCS 0x989680 ;  /* 0x009896800000895d */ /* 0x008fea0003900000 */
[----:B------:R-:W3:Y:S02]  /*10040*/  @!P0 SYNCS.PHASECHK.TRANS64 P0, [R3+URZ+0x28840], R2 ;  /* 0x02884002030085a7 */ /* 0x000ee4000800007f */
[----:B---3--:R-:W-:Y:S05]  /*10050*/  @!P0 BRA `(.L_x_9046) ;  /* 0xfffffffc00f08947 */ /* 0x008fea000383ffff */
[----:B------:R-:W-:Y:S05]  /*10060*/  BRA `(.L_x_9126) ;  /* 0xffffffd400607947 */ /* 0x000fea000383ffff */
.L_x_9052:
[----:B0-----:R0:W1:Y:S02]  /*10070*/  SYNCS.PHASECHK.TRANS64.TRYWAIT P0, [R2+URZ+0x60], R3 ;  /* 0x00006003020075a7 */ /* 0x001064000800017f */
[----:B-1----:R-:W-:Y:S05]  /*10080*/  @!P0 NANOSLEEP.SYNCS 0x989680 ;  /* 0x009896800000895d */ /* 0x002fea0003900000 */
[----:B------:R-:W1:Y:S02]  /*10090*/  @!P0 SYNCS.PHASECHK.TRANS64 P0, [R2+URZ+0x60], R3 ;  /* 0x00006003020085a7 */ /* 0x000e64000800007f */
[----:B-1----:R-:W-:Y:S05]  /*100a0*/  @!P0 BRA `(.L_x_9052) ;  /* 0xfffffffc00f08947 */ /* 0x002fea000383ffff */
[----:B------:R-:W-:Y:S05]  /*100b0*/  BRA `(.L_x_9127) ;  /* 0xffffffd800307947 */ /* 0x000fea000383ffff */
.L_x_9061:
[----:B---3--:R3:W4:Y:S02]  /*100c0*/  SYNCS.PHASECHK.TRANS64.TRYWAIT P0, [R2+URZ+0x28840], R3 ;  /* 0x02884003020075a7 */ /* 0x008724000800017f */
[----:B----4-:R-:W-:Y:S05]  /*100d0*/  @!P0 NANOSLEEP.SYNCS 0x989680 ;  /* 0x009896800000895d */ /* 0x010fea0003900000 */
[----:B------:R-:W4:Y:S02]  /*100e0*/  @!P0 SYNCS.PHASECHK.TRANS64 P0, [R2+URZ+0x28840], R3 ;  /* 0x02884003020085a7 */ /* 0x000f24000800007f */
[----:B----4-:R-:W-:Y:S05]  /*100f0*/  @!P0 BRA `(.L_x_9061) ;  /* 0xfffffffc00f08947 */ /* 0x010fea000383ffff */
[----:B------:R-:W-:Y:S05]  /*10100*/  BRA `(.L_x_9128) ;  /* 0xffffffdc00847947 */ /* 0x000fea000383ffff */
.L_x_9067:
[----:B0-----:R0:W1:Y:S02]  /*10110*/  SYNCS.PHASECHK.TRANS64.TRYWAIT P0, [R2+URZ+0x60], R5 ;  /* 0x00006005020075a7 */ /* 0x001064000800017f */
[----:B-1----:R-:W-:Y:S05]  /*10120*/  @!P0 NANOSLEEP.SYNCS 0x989680 ;  /* 0x009896800000895d */ /* 0x002fea0003900000 */
[----:B------:R-:W1:Y:S02]  /*10130*/  @!P0 SYNCS.PHASECHK.TRANS64 P0, [R2+URZ+0x60], R5 ;  /* 0x00006005020085a7 */ /* 0x000e64000800007f */
[----:B-1----:R-:W-:Y:S05]  /*10140*/  @!P0 BRA `(.L_x_9067) ;  /* 0xfffffffc00f08947 */ /* 0x002fea000383ffff */
[----:B------:R-:W-:Y:S05]  /*10150*/  BRA `(.L_x_9129) ;  /* 0xffffffe000547947 */ /* 0x000fea000383ffff */
.L_x_9078:
[----:B0-----:R0:W2:Y:S02]  /*10160*/  SYNCS.PHASECHK.TRANS64.TRYWAIT P0, [R3+URZ+0x28860], R0 ;  /* 0x02886000030075a7 */ /* 0x0010a4000800017f */
[----:B--2---:R-:W-:Y:S05]  /*10170*/  @!P0 NANOSLEEP.SYNCS 0x989680 ;  /* 0x009896800000895d */ /* 0x004fea0003900000 */
[----:B------:R-:W2:Y:S02]  /*10180*/  @!P0 SYNCS.PHASECHK.TRANS64 P0, [R3+URZ+0x28860], R0 ;  /* 0x02886000030085a7 */ /* 0x000ea4000800007f */
[----:B--2---:R-:W-:Y:S05]  /*10190*/  @!P0 BRA `(.L_x_9078) ;  /* 0xfffffffc00f08947 */ /* 0x004fea000383ffff */
[----:B------:R-:W-:Y:S05]  /*101a0*/  BRA `(.L_x_9130) ;  /* 0xffffffe400947947 */ /* 0x000fea000383ffff */
.L_x_9085:
        /* <DEDUP_REMOVED lines=8> */
.L_x_9132:
[----:B------:R-:W-:Y:S05]  /*10230*/  BSYNC B0 ;  /* 0x0000000000007941 */ /* 0x000fea0003800000 */
.L_x_9131:
[----:B------:R-:W-:Y:S05]  /*10240*/  BRA `(.L_x_9133) ;  /* 0xffffffe8008c7947 */ /* 0x000fea000383ffff */
.L_x_9088:
[----:B0-----:R0:W1:Y:S02]  /*10250*/  SYNCS.PHASECHK.TRANS64.TRYWAIT P0, [R0+URZ+0x28820], R3 ;  /* 0x02882003000075a7 */ /* 0x001064000800017f */
[----:B-1----:R-:W-:Y:S05]  /*10260*/  @!P0 NANOSLEEP.SYNCS 0x989680 ;  /* 0x009896800000895d */ /* 0x002fea0003900000 */
[----:B------:R-:W1:Y:S02]  /*10270*/  @!P0 SYNCS.PHASECHK.TRANS64 P0, [R0+URZ+0x28820], R3 ;  /* 0x02882003000085a7 */ /* 0x000e64000800007f */
[----:B-1----:R-:W-:Y:S05]  /*10280*/  @!P0 BRA `(.L_x_9088) ;  /* 0xfffffffc00f08947 */ /* 0x002fea000383ffff */
[----:B------:R-:W-:Y:S05]  /*10290*/  BRA `(.L_x_9134) ;  /* 0xffffffe800d87947 */ /* 0x000fea000383ffff */
.L_x_9089:
        /* <DEDUP_REMOVED lines=11> */
.L_x_9136:
[----:B------:R-:W-:Y:S05]  /*10350*/  BSYNC B0 ;  /* 0x0000000000007941 */ /* 0x000fea0003800000 */
.L_x_9135:
[----:B------:R-:W-:Y:S05]  /*10360*/  BRA `(.L_x_9137) ;  /* 0xffffffe800c07947 */ /* 0x000fea000383ffff */
.L_x_9092:
[----:B------:R-:W-:Y:S01]  /*10370*/  BSSY B1, `(.L_x_9138) ;  /* 0x0000006000017945 */ /* 0x000fe20003800000 */
[----:B------:R-:W-:-:S07]  /*10380*/  IMAD.MOV.U32 R15, RZ, RZ, -0x1 ;  /* 0xffffffffff0f7424 */ /* 0x000fce00078e00ff */
[----:B01----:R-:W-:Y:S05]  /*10390*/  WARPSYNC.COLLECTIVE R15, `(.L_x_9139) ;  /* 0x000000000f0c7348 */ /* 0x003fea0003c00000 */
[----:B------:R-:W-:Y:S02]  /*103a0*/  ELECT P6, UR62, PT ;  /* 0x00000000003e782f */ /* 0x000fe400038c0000 */
[----:B------:R-:W-:Y:S01]  /*103b0*/  MOV R14, UR62 ;  /* 0x0000003e000e7c02 */ /* 0x000fe20008000f00 */
[----:B01----:R-:W-:Y:S10]  /*103c0*/  ENDCOLLECTIVE ;  /* 0x000000000000791b */ /* 0x003ff40003800000 */
.L_x_9139:
[----:B------:R-:W-:Y:S05]  /*103d0*/  BSYNC B1 ;  /* 0x0000000000017941 */ /* 0x000fea0003800000 */
.L_x_9138:
[----:B------:R-:W-:Y:S05]  /*103e0*/  BRA `(.L_x_9140) ;  /* 0xffffffe800b87947 */ /* 0x000fea000383ffff */
.L_x_9094:
[----:B0-----:R0:W1:Y:S02]  /*103f0*/  SYNCS.PHASECHK.TRANS64.TRYWAIT P0, [R6+URZ], R5 ;  /* 0x00000005060075a7 */ /* 0x001064000800017f */
[----:B-1----:R-:W-:Y:S05]  /*10400*/  @!P0 NANOSLEEP.SYNCS 0x989680 ;  /* 0x009896800000895d */ /* 0x002fea0003900000 */
[----:B------:R-:W1:Y:S02]  /*10410*/  @!P0 SYNCS.PHASECHK.TRANS64 P0, [R6+URZ], R5 ;  /* 0x00000005060085a7 */ /* 0x000e64000800007f */
[----:B-1----:R-:W-:Y:S05]  /*10420*/  @!P0 BRA `(.L_x_9094) ;  /* 0xfffffffc00f08947 */ /* 0x002fea000383ffff */
[----:B------:R-:W-:Y:S05]  /*10430*/  BRA `(.L_x_9141) ;  /* 0xffffffe800f07947 */ /* 0x000fea000383ffff */
.L_x_9095:
[----:B-1----:R1:W2:Y:S02]  /*10440*/  SYNCS.PHASECHK.TRANS64.TRYWAIT P0, [R3+URZ], R2 ;  /* 0x00000002030075a7 */ /* 0x0022a4000800017f */
[----:B--2---:R-:W-:Y:S05]  /*10450*/  @!P0 NANOSLEEP.SYNCS 0x989680 ;  /* 0x009896800000895d */ /* 0x004fea0003900000 */
[----:B------:R-:W2:Y:S02]  /*10460*/  @!P0 SYNCS.PHASECHK.TRANS64 P0, [R3+URZ], R2 ;  /* 0x00000002030085a7 */ /* 0x000ea4000800007f */
[----:B--2---:R-:W-:Y:S05]  /*10470*/  @!P0 BRA `(.L_x_9095) ;  /* 0xfffffffc00f08947 */ /* 0x004fea000383ffff */
[----:B------:R-:W-:Y:S05]  /*10480*/  BRA `(.L_x_9142) ;  /* 0xffffffe800e47947 */ /* 0x000fea000383ffff */
.L_x_9097:
[----:B-1----:R1:W2:Y:S02]  /*10490*/  SYNCS.PHASECHK.TRANS64.TRYWAIT P0, [R18+URZ], R5 ;  /* 0x00000005120075a7 */ /* 0x0022a4000800017f */
[----:B--2---:R-:W-:Y:S05]  /*104a0*/  @!P0 NANOSLEEP.SYNCS 0x989680 ;  /* 0x009896800000895d */ /* 0x004fea0003900000 */
[----:B------:R-:W2:Y:S02]  /*104b0*/  @!P0 SYNCS.PHASECHK.TRANS64 P0, [R18+URZ], R5 ;  /* 0x00000005120085a7 */ /* 0x000ea4000800007f */
[----:B--2---:R-:W-:Y:S05]  /*104c0*/  @!P0 BRA `(.L_x_9097) ;  /* 0xfffffffc00f08947 */ /* 0x004fea000383ffff */
[----:B------:R-:W-:Y:S05]  /*104d0*/  BRA `(.L_x_9143) ;  /* 0xffffffe800e87947 */ /* 0x000fea000383ffff */
.L_x_9144:
        /* <DEDUP_REMOVED lines=10> */
.L_x_15320:


//--------------------- .text._ZN7cutlass13device_kernelIN5flash11enable_sm90INS1_16FlashAttnFwdSm90INS1_25CollectiveMainloopFwdSm90ILi2EN4cute5tupleIJNS5_1CILi1EEES8_S8_EEENS6_IJNS7_ILi128EEESA_SA_EEELi128ENS_6half_tEfNS_4arch4Sm90ELb1ELb0ELb0ELb1ELb0ELb0ELb0ELb1ELb1ELb1ELb0ELb0EEENS1_21CollectiveEpilogueFwdISB_S9_SC_SE_Li256ELb1ELb1ELb0ELb0EEENS1_36VarlenDynamicPersistentTileSchedulerILi128ELi128ELi256ELi128ELb0ELb1ELb1ELb1ELb1ELb1EEEEEEEEEvNT_6ParamsE --------------------------
	.section	.text._ZN7cutlass13device_kernelIN5flash11enable_sm90INS1_16FlashAttnFwdSm90INS1_25CollectiveMainloopFwdSm90ILi2EN4cute5tupleIJNS5_1CILi1EEES8_S8_EEENS6_IJNS7_ILi128EEESA_SA_EEELi128ENS_6half_tEfNS_4arch4Sm90ELb1ELb0ELb0ELb1ELb0ELb0ELb0ELb1ELb1ELb1ELb0ELb0EEENS1_21CollectiveEpilogueFwdISB_S9_SC_SE_Li256ELb1ELb1ELb0ELb0EEENS1_36VarlenDynamicPersistentTileSchedulerILi128ELi128ELi256ELi128ELb0ELb1ELb1ELb1ELb1ELb1EEEEEEEEEvNT_6ParamsE,"ax",@progbits
	.align	128
.text._ZN7cutlass13device_kernelIN5flash11enable_sm90INS1_16FlashAttnFwdSm90INS1_25CollectiveMainloopFwdSm90ILi2EN4cute5tupleIJNS5_1CILi1EEES8_S8_EEENS6_IJNS7_ILi128EEESA_SA_EEELi128ENS_6half_tEfNS_4arch4Sm90ELb1ELb0ELb0ELb1ELb0ELb0ELb0ELb1ELb1ELb1ELb0ELb0EEENS1_21CollectiveEpilogueFwdISB_S9_SC_SE_Li256ELb1ELb1ELb0ELb0EEENS1_36VarlenDynamicPersistentTileSchedulerILi128ELi128ELi256ELi128ELb0ELb1ELb1ELb1ELb1ELb1EEEEEEEEEvNT_6ParamsE:
        .type           _ZN7cutlass13device_kernelIN5flash11enable_sm90INS1_16FlashAttnFwdSm90INS1_25CollectiveMainloopFwdSm90ILi2EN4cute5tupleIJNS5_1CILi1EEES8_S8_EEENS6_IJNS7_ILi128EEESA_SA_EEELi128ENS_6half_tEfNS_4arch4Sm90ELb1ELb0ELb0ELb1ELb0ELb0ELb0ELb1ELb1ELb1ELb0ELb0EEENS1_21CollectiveEpilogueFwdISB_S9_SC_SE_Li256ELb1ELb1ELb0ELb0EEENS1_36VarlenDynamicPersistentTileSchedulerILi128ELi128ELi256ELi128ELb0ELb1ELb1ELb1ELb1ELb1EEEEEEEEEvNT_6ParamsE,@function
        .size           _ZN7cutlass13device_kernelIN5flash11enable_sm90INS1_16FlashAttnFwdSm90INS1_25CollectiveMainloopFwdSm90ILi2EN4cute5tupleIJNS5_1CILi1EEES8_S8_EEENS6_IJNS7_ILi128EEESA_SA_EEELi128ENS_6half_tEfNS_4arch4Sm90ELb1ELb0ELb0ELb1ELb0ELb0ELb0ELb1ELb1ELb1ELb0ELb0EEENS1_21CollectiveEpilogueFwdISB_S9_SC_SE_Li256ELb1ELb1ELb0ELb0EEENS1_36VarlenDynamicPersistentTileSchedulerILi128ELi128ELi256ELi128ELb0ELb1ELb1ELb1ELb1ELb1EEEEEEEEEvNT_6ParamsE,(.L_x_15321 - _ZN7cutlass13device_kernelIN5flash11enable_sm90INS1_16FlashAttnFwdSm90INS1_25CollectiveMainloopFwdSm90ILi2EN4cute5tupleIJNS5_1CILi1EEES8_S8_EEENS6_IJNS7_ILi128EEESA_SA_EEELi128ENS_6half_tEfNS_4arch4Sm90ELb1ELb0ELb0ELb1ELb0ELb0ELb0ELb1ELb1ELb1ELb0ELb0EEENS1_21CollectiveEpilogueFwdISB_S9_SC_SE_Li256ELb1ELb1ELb0ELb0EEENS1_36VarlenDynamicPersistentTileSchedulerILi128ELi128ELi256ELi128ELb0ELb1ELb1ELb1ELb1ELb1EEEEEEEEEvNT_6ParamsE)
        .other          _ZN7cutlass13device_kernelIN5flash11enable_sm90INS1_16FlashAttnFwdSm90INS1_25CollectiveMainloopFwdSm90ILi2EN4cute5tupleIJNS5_1CILi1EEES8_S8_EEENS6_IJNS7_ILi128EEESA_SA_EEELi128ENS_6half_tEfNS_4arch4Sm90ELb1ELb0ELb0ELb1ELb0ELb0ELb0ELb1ELb1ELb1ELb0ELb0EEENS1_21CollectiveEpilogueFwdISB_S9_SC_SE_Li256ELb1ELb1ELb0ELb0EEENS1_36VarlenDynamicPersistentTileSchedulerILi128ELi128ELi256ELi128ELb0ELb1ELb1ELb1ELb1ELb1EEEEEEEEEvNT_6ParamsE,@"STO_CUDA_ENTRY STV_DEFAULT"
_ZN7cutlass13device_kernelIN5flash11enable_sm90INS1_16FlashAttnFwdSm90INS1_25CollectiveMainloopFwdSm90ILi2EN4cute5tupleIJNS5_1CILi1EEES8_S8_EEENS6_IJNS7_ILi128EEESA_SA_EEELi128ENS_6half_tEfNS_4arch4Sm90ELb1ELb0ELb0ELb1ELb0ELb0ELb0ELb1ELb1ELb1ELb0ELb0EEENS1_21CollectiveEpilogueFwdISB_S9_SC_SE_Li256ELb1ELb1ELb0ELb0EEENS1_36VarlenDynamicPersistentTileSchedulerILi128ELi128ELi256ELi128ELb0ELb1ELb1ELb1ELb1ELb1EEEEEEEEEvNT_6ParamsE:
        /* <DEDUP_REMOVED lines=17> */
.L_x_9146:
[----:B------:R-:W-:Y:S05]  /*0110*/  BSYNC B0 ;  /* 0x0000000000007941 */ /* 0x000fea0003800000 */
.L_x_9145:
        /* <DEDUP_REMOVED lines=40> */
.L_x_9147:
        /* <DEDUP_REMOVED lines=22> */
.L_x_9148:
        /* <DEDUP_REMOVED lines=18> */
.L_x_9149:
        /* <DEDUP_REMOVED lines=22> */
.L_x_9150:
        /* <DEDUP_REMOVED lines=22> */
.L_x_9151:
        /* <DEDUP_REMOVED lines=8> */
.L_x_9153:
        /* <DEDUP_REMOVED lines=21> */
[----:B------:R-:W-:-:S04]  /*0ab0*/  LEA.HI R3, R0, R197, RZ, 0x7 ;  /* 0x000000c500037211 */ /* 0x000fc800078f38ff */
[----:B------:R-:W-:Y:S02]  /*0ac0*/  LOP3.LUT R2, R3, 0xffffff80, RZ, 0xc0, !PT ;  /* 0xffffff8003027812 */ /* 0x000fe400078ec0ff */
[----:B------:R-:W-:-:S03]  /*0ad0*/  LEA.HI R4, R0, R197, RZ, 0x5 ;  /* 0x000000c500047211 */ /* 0x000fc600078f28ff */
[----:B------:R-:W-:Y:S02]  /*0ae0*/  IMAD.IADD R191, R197, 0x1, -R2 ;  /* 0x00000001c5bf7824 */ /* 0x000fe400078e0a02 */
[----:B------:R-:W-:-:S03]  /*0af0*/  IMAD.SHL.U32 R6, R4, 0x20, RZ ;  /* 0x0000002004067824 */ /* 0x000fc600078e00ff */
[----:B------:R-:W-:Y:S02]  /*0b00*/  SHF.R.S32.HI R8, RZ, 0x1f, R191 ;  /* 0x0000001fff087819 */ /* 0x000fe400000114bf */
[----:B------:R-:W-:Y:S02]  /*0b10*/  LEA.HI R2, R0, R197, RZ, 0x4 ;  /* 0x000000c500027211 */ /* 0x000fe400078f20ff */
[----:B------:R-:W-:Y:S02]  /*0b20*/  LEA.HI R9, R8, R191, RZ, 0x2 ;  /* 0x000000bf08097211 */ /* 0x000fe400078f10ff */
[----:B------:R-:W-:Y:S02]  /*0b30*/  LEA.HI R10, R0, R197, RZ, 0x2 ;  /* 0x000000c5000a7211 */ /* 0x000fe400078f10ff */
[----:B------:R-:W-:Y:S02]  /*0b40*/  LOP3.LUT R7, R6, 0xfffffc00, RZ, 0xc0, !PT ;  /* 0xfffffc0006077812 */ /* 0x000fe400078ec0ff */
[----:B------:R-:W-:-:S02]  /*0b50*/  SHF.R.S32.HI R6, RZ, 0x2, R9 ;  /* 0x00000002ff067819 */ /* 0x000fc40000011409 */
[----:B------:R-:W-:Y:S02]  /*0b60*/  SHF.R.S32.HI R11, RZ, 0x1f, R9 ;  /* 0x0000001fff0b7819 */ /* 0x000fe40000011409 */
[----:B------:R-:W-:Y:S02]  /*0b70*/  SHF.R.S32.HI R5, RZ, 0x4, R2 ;  /* 0x00000004ff057819 */ /* 0x000fe40000011402 */
[----:B------:R-:W-:Y:S02]  /*0b80*/  LOP3.LUT R4, R2, 0x3fffff0, RZ, 0xc0, !PT ;  /* 0x03fffff002047812 */ /* 0x000fe400078ec0ff */
[----:B------:R-:W-:Y:S02]  /*0b90*/  LOP3.LUT R10, R10, 0xfffffffc, RZ, 0xc0, !PT ;  /* 0xfffffffc0a0a7812 */ /* 0x000fe400078ec0ff */
[----:B------:R-:W-:Y:S02]  /*0ba0*/  LEA.HI R0, R0, R197, RZ, 0x3 ;  /* 0x000000c500007211 */ /* 0x000fe400078f18ff */
[----:B------:R-:W-:-:S02]  /*0bb0*/  LEA.HI R11, R11, R6, RZ, 0x3 ;  /* 0x000000060b0b7211 */ /* 0x000fc400078f18ff */
[----:B------:R-:W-:Y:S01]  /*0bc0*/  SHF.R.S32.HI R192, RZ, 0x7, R3 ;  /* 0x00000007ffc07819 */ /* 0x000fe20000011403 */
[C---:B------:R-:W-:Y:S01]  /*0bd0*/  IMAD.IADD R4, R197.reuse, 0x1, -R4 ;  /* 0x00000001c5047824 */ /* 0x040fe200078e0a04 */
[----:B------:R-:W-:Y:S01]  /*0be0*/  LEA.HI R2, R2, R5, RZ, 0x1 ;  /* 0x0000000502027211 */ /* 0x000fe200078f08ff */
[----:B------:R-:W-:Y:S01]  /*0bf0*/  IMAD.IADD R10, R197, 0x1, -R10 ;  /* 0x00000001c50a7824 */ /* 0x000fe200078e0a0a */
[----:B------:R-:W-:Y:S02]  /*0c00*/  LOP3.LUT R186, R0, 0xfffffff8, RZ, 0xc0, !PT ;  /* 0xfffffff800ba7812 */ /* 0x000fe400078ec0ff */
[----:B------:R-:W-:Y:S02]  /*0c10*/  LOP3.LUT R11, R11, 0xfffffff8, RZ, 0xc0, !PT ;  /* 0xfffffff80b0b7812 */ /* 0x000fe400078ec0ff */
[----:B------:R-:W-:Y:S02]  /*0c20*/  LEA.HI R8, R8, R191, RZ, 0x5 ;  /* 0x000000bf08087211 */ /* 0x000fe400078f28ff */
[----:B------:R-:W-:Y:S01]  /*0c30*/  LEA.HI R3, R3, R192, RZ, 0x1 ;  /* 0x000000c003037211 */ /* 0x000fe200078f08ff */
[----:B------:R-:W-:Y:S01]  /*0c40*/  IMAD R7, R4, 0x40, R7 ;  /* 0x0000004004077824 */ /* 0x000fe200078e0207 */
[----:B------:R-:W-:Y:S01]  /*0c50*/  LOP3.LUT R2, R2, 0x1ffffffe, RZ, 0xc0, !PT ;  /* 0x1ffffffe02027812 */ /* 0x000fe200078ec0ff */
[----:B------:R-:W-:Y:S01]  /*0c60*/  IMAD.IADD R186, R197, 0x1, -R186 ;  /* 0x00000001c5ba7824 */ /* 0x000fe200078e0aba */
[----:B------:R-:W-:Y:S01]  /*0c70*/  SHF.R.S32.HI R8, RZ, 0x5, R8 ;  /* 0x00000005ff087819 */ /* 0x000fe20000011408 */
[----:B------:R-:W-:Y:S01]  /*0c80*/  IMAD.IADD R11, R6, 0x1, -R11 ;  /* 0x00000001060b7824 */ /* 0x000fe200078e0a0b */
[----:B------:R-:W-:-:S02]  /*0c90*/  LEA.HI R4, R10, R10, RZ, 0x1 ;  /* 0x0000000a0a047211 */ /* 0x000fc400078f08ff */
[----:B------:R-:W-:Y:S01]  /*0ca0*/  LOP3.LUT R3, R3, 0x3fffffe, RZ, 0xc0, !PT ;  /* 0x03fffffe03037812 */ /* 0x000fe200078ec0ff */
[----:B------:R-:W-:Y:S01]  /*0cb0*/  IMAD.IADD R2, R5, 0x1, -R2 ;  /* 0x0000000105027824 */ /* 0x000fe200078e0a02 */
[----:B------:R-:W-:Y:S01]  /*0cc0*/  LOP3.LUT R5, R4, 0x1ffffffe, RZ, 0xc0, !PT ;  /* 0x1ffffffe04057812 */ /* 0x000fe200078ec0ff */
[----:B------:R-:W-:Y:S02]  /*0cd0*/  IMAD.SHL.U32 R19, R186, 0x8, RZ ;  /* 0x00000008ba137824 */ /* 0x000fe400078e00ff */
[----:B------:R-:W-:Y:S02]  /*0ce0*/  IMAD R8, R8, 0x10, R11 ;  /* 0x0000001008087824 */ /* 0x000fe400078e020b */
[----:B------:R-:W-:Y:S01]  /*0cf0*/  IMAD.IADD R3, R192, 0x1, -R3 ;  /* 0x00000001c0037824 */ /* 0x000fe200078e0a03 */
[----:B------:R-:W-:Y:S01]  /*0d00*/  LOP3.LUT R22, R9, 0x7ffffffc, RZ, 0xc0, !PT ;  /* 0x7ffffffc09167812 */ /* 0x000fe200078ec0ff */
[----:B------:R-:W-:Y:S02]  /*0d10*/  VIADD R185, R19, 0x40 ;  /* 0x0000004013b97836 */ /* 0x000fe40000000000 */
[----:B------:R-:W-:-:S02]  /*0d20*/  IMAD.IADD R10, R10, 0x1, -R5 ;  /* 0x000000010a0a7824 */ /* 0x000fc400078e0a05 */
[----:B------:R-:W-:Y:S01]  /*0d30*/  IMAD R193, R3, 0x40, R8 ;  /* 0x0000004003c17824 */ /* 0x000fe200078e0208 */
[----:B------:R-:W-:Y:S01]  /*0d40*/  SHF.R.S32.HI R189, RZ, 0x3, R0 ;  /* 0x00000003ffbd7819 */ /* 0x000fe20000011400 */
[----:B------:R-:W-:Y:S01]  /*0d50*/  IMAD R194, R2, 0x8, R7 ;  /* 0x0000000802c27824 */ /* 0x000fe200078e0207 */
[----:B------:R-:W-:Y:S01]  /*0d60*/  SHF.R.S32.HI R196, RZ, 0x1f, R19 ;  /* 0x0000001fffc47819 */ /* 0x000fe20000011413 */
[----:B------:R-:W-:Y:S01]  /*0d70*/  IMAD.MOV.U32 R190, RZ, RZ, RZ ;  /* 0x000000ffffbe7224 */ /* 0x000fe200078e00ff */
[----:B------:R-:W-:Y:S01]  /*0d80*/  SHF.R.S32.HI R195, RZ, 0x1f, R185 ;  /* 0x0000001fffc37819 */ /* 0x000fe200000114b9 */
[----:B------:R-:W-:Y:S02]  /*0d90*/  IMAD.IADD R22, R191, 0x1, -R22 ;  /* 0x00000001bf167824 */ /* 0x000fe400078e0a16 */
[----:B------:R-:W-:Y:S01]  /*0da0*/  IMAD R23, R10, 0x8, R193 ;  /* 0x000000080a177824 */ /* 0x000fe200078e02c1 */
[----:B------:R-:W-:Y:S01]  /*0db0*/  UMOV UR36, URZ ;  /* 0x0000003f00247c82 */ /* 0x000fe20008000000 */
[----:B------:R-:W-:Y:S01]  /*0dc0*/  UMOV UR37, URZ ;  /* 0x0000003f00257c82 */ /* 0x000fe20008000000 */
[----:B--2---:R-:W-:-:S07]  /*0dd0*/  LOP3.LUT R18, R12, 0x1, RZ, 0xfc, !PT ;  /* 0x000000010c127812 */ /* 0x004fce00078efcff */
.L_x_9207:
[----:B0---4-:R-:W0:Y:S01]  /*0de0*/  LDC.64 R2, c[0x0][0xc88] ;  /* 0x00032200ff027b82 */ /* 0x011e220000000a00 */
[----:B------:R-:W-:Y:S01]  /*0df0*/  ULDC.64 UR4, c[0x0][0xa28] ;  /* 0x00028a0000047ab9 */ /* 0x000fe20000000a00 */
[----:B------:R-:W-:Y:S01]  /*0e00*/  ULDC.64 UR6, c[0x0][0xa18] ;  /* 0x0002860000067ab9 */ /* 0x000fe20000000a00 */
[----:B------:R-:W-:Y:S01]  /*0e10*/  IMAD.MOV.U32 R7, RZ, RZ, RZ ;  /* 0x000000ffff077224 */ /* 0x000fe200078e00ff */
[----:B------:R-:W-:Y:S01]  /*0e20*/  ULDC.64 UR8, c[0x0][0xa20] ;  /* 0x0002880000087ab9 */ /* 0x000fe20000000a00 */
[----:B0-----:R-:W-:-:S05]  /*0e30*/  IMAD.WIDE R2, R47, 0x4, R2 ;  /* 0x000000042f027825 */ /* 0x001fca00078e0202 */
[----:B--2---:R-:W2:Y:S01]  /*0e40*/  LDG.E R184, desc[UR40][R2.64] ;  /* 0x0000002802b87981 */ /* 0x004ea2000c1e1900 */
[----:B------:R-:W-:Y:S02]  /*0e50*/  ISETP.NE.U32.AND P0, PT, RZ, UR4, PT ;  /* 0x00000004ff007c0c */ /* 0x000fe4000bf05070 */
[----:B------:R-:W-:Y:S02]  /*0e60*/  ISETP.NE.U32.AND P1, PT, RZ, UR6, PT ;  /* 0x00000006ff007c0c */ /* 0x000fe4000bf25070 */
[----:B------:R-:W-:Y:S02]  /*0e70*/  ISETP.NE.AND.EX P0, PT, RZ, UR5, PT, P0 ;  /* 0x00000005ff007c0c */ /* 0x000fe4000bf05300 */
[----:B------:R-:W-:Y:S02]  /*0e80*/  ISETP.NE.AND.EX P1, PT, RZ, UR7, PT, P1 ;  /* 0x00000007ff007c0c */ /* 0x000fe4000bf25310 */
[----:B--2---:R-:W-:-:S09]  /*0e90*/  SHF.R.S32.HI R188, RZ, 0x1f, R184 ;  /* 0x0000001fffbc7819 */ /* 0x004fd200000114b8 */
[----:B---3--:R-:W-:Y:S01]  /*0ea0*/  @P0 LEA R4, P2, R184, UR4, 0x2 ;  /* 0x00000004b8040c11 */ /* 0x008fe2000f8410ff */
[----:B------:R-:W-:-:S03]  /*0eb0*/  ULDC UR4, c[0x0][0x288] ;  /* 0x0000a20000047ab9 */ /* 0x000fc60000000800 */
[C-C-:B------:R-:W-:Y:S02]  /*0ec0*/  @P0 LEA.HI.X R5, R184.reuse, UR5, R188.reuse, 0x2, P2 ;  /* 0x00000005b8050c11 */ /* 0x140fe400090f14bc */
[C---:B------:R-:W-:Y:S01]  /*0ed0*/  @P1 LEA R2, P2, R184.reuse, UR6, 0x2 ;  /* 0x00000006b8021c11 */ /* 0x040fe2000f8410ff */
[----:B------:R-:W-:Y:S01]  /*0ee0*/  IMAD.U32 R17, RZ, RZ, UR4 ;  /* 0x00000004ff117e24 */ /* 0x000fe2000f8e00ff */
[----:B------:R-:W-:Y:S01]  /*0ef0*/  ULDC.64 UR4, c[0x0][0x418] ;  /* 0x0001060000047ab9 */ /* 0x000fe20000000a00 */
[----:B------:R0:W5:Y:S01]  /*0f00*/  @P0 LDG.E R7, desc[UR40][R4.64] ;  /* 0x0000002804070981 */ /* 0x000162000c1e1900 */
[----:B------:R-:W-:-:S05]  /*0f10*/  @P1 LEA.HI.X R3, R184, UR7, R188, 0x2, P2 ;  /* 0x00000007b8031c11 */ /* 0x000fca00090f14bc */
[----:B------:R0:W5:Y:S01]  /*0f20*/  @P1 LDG.E R17, desc[UR40][R2.64] ;  /* 0x0000002802111981 */ /* 0x000162000c1e1900 */
[----:B------:R-:W-:Y:S01]  /*0f30*/  UISETP.NE.U32.AND UP0, UPT, UR4, URZ, UPT ;  /* 0x0000003f0400728c */ /* 0x000fe2000bf05070 */
[----:B------:R-:W-:Y:S02]  /*0f40*/  ISETP.NE.U32.AND P2, PT, RZ, UR8, PT ;  /* 0x00000008ff007c0c */ /* 0x000fe4000bf45070 */
[----:B------:R-:W-:Y:S01]  /*0f50*/  ULDC UR4, c[0x0][0x424] ;  /* 0x0001090000047ab9 */ /* 0x000fe20000000800 */
[----:B------:R-:W-:Y:S01]  /*0f60*/  UISETP.NE.AND.EX UP0, UPT, UR5, URZ, UPT, UP0 ;  /* 0x0000003f0500728c */ /* 0x000fe2000bf05300 */
[----:B------:R-:W-:Y:S02]  /*0f70*/  ISETP.NE.AND.EX P2, PT, RZ, UR9, PT, P2 ;  /* 0x00000009ff007c0c */ /* 0x000fe4000bf45320 */
[----:B------:R-:W-:Y:S01]  /*0f80*/  ULDC UR5, c[0x0][0x2f0] ;  /* 0x0000bc0000057ab9 */ /* 0x000fe20000000800 */
[----:B------:R-:W-:-:S04]  /*0f90*/  USEL UR4, UR4, 0x1, UP0 ;  /* 0x0000000104047887 */ /* 0x000fc80008000000 */
[----:B------:R-:W-:Y:S01]  /*0fa0*/  UIMAD UR4, UR4, UR5, URZ ;  /* 0x00000005040472a4 */ /* 0x000fe2000f8e023f */
[----:B0-----:R-:W-:Y:S11]  /*0fb0*/  @P1 BRA `(.L_x_9154) ;  /* 0x0000000000241947 */ /* 0x001ff60003800000 */
        /* <DEDUP_REMOVED lines=9> */
.L_x_9154:
[----:B------:R-:W-:Y:S02]  /*1050*/  IMAD.U32 R16, RZ, RZ, UR4 ;  /* 0x00000004ff107e24 */ /* 0x000fe4000f8e00ff */
[----:B------:R-:W-:Y:S01]  /*1060*/  IMAD.MOV.U32 R187, RZ, RZ, R46 ;  /* 0x000000ffffbb7224 */ /* 0x000fe200078e002e */
[----:B------:R-:W-:Y:S06]  /*1070*/  @!P2 BRA `(.L_x_9155) ;  /* 0x000000000010a947 */ /* 0x000fec0003800000 */
[----:B------:R-:W-:-:S04]  /*1080*/  LEA R2, P0, R184, UR8, 0x2 ;  /* 0x00000008b8027c11 */ /* 0x000fc8000f8010ff */
[----:B------:R-:W-:-:S05]  /*1090*/  LEA.HI.X R3, R184, UR9, R188, 0x2, P0 ;  /* 0x00000009b8037c11 */ /* 0x000fca00080f14bc */
[----:B------:R0:W5:Y:S01]  /*10a0*/  LDG.E R16, desc[UR40][R2.64] ;  /* 0x0000002802107981 */ /* 0x000162000c1e1900 */
[----:B------:R-:W-:Y:S05]  /*10b0*/  BRA `(.L_x_9156) ;  /* 0x0000000000247947 */ /* 0x000fea0003800000 */
.L_x_9155:
[----:B------:R-:W-:Y:S02]  /*10c0*/  ULDC.64 UR4, c[0x0][0xa08] ;  /* 0x0002820000047ab9 */ /* 0x000fe40000000a00 */
[----:B------:R-:W-:-:S04]  /*10d0*/  ISETP.NE.U32.AND P0, PT, RZ, UR4, PT ;  /* 0x00000004ff007c0c */ /* 0x000fc8000bf05070 */
[----:B------:R-:W-:-:S13]  /*10e0*/  ISETP.NE.AND.EX P0, PT, RZ, UR5, PT, P0 ;  /* 0x00000005ff007c0c */ /* 0x000fda000bf05300 */
[----:B------:R-:W-:Y:S05]  /*10f0*/  @!P0 BRA `(.L_x_9156) ;  /* 0x0000000000148947 */ /* 0x000fea0003800000 */
[----:B------:R-:W0:Y:S02]  /*1100*/  LDC.64 R2, c[0x0][0xa08] ;  /* 0x00028200ff027b82 */ /* 0x000e240000000a00 */
[----:B0-----:R-:W-:-:S05]  /*1110*/  IMAD.WIDE R2, R184, 0x4, R2 ;  /* 0x00000004b8027825 */ /* 0x001fca00078e0202 */
[----:B------:R-:W2:Y:S04]  /*1120*/  LDG.E R16, desc[UR40][R2.64] ;  /* 0x0000002802107981 */ /* 0x000ea8000c1e1900 */
[----:B------:R-:W2:Y:S02]  /*1130*/  LDG.E R5, desc[UR40][R2.64+0x4] ;  /* 0x0000042802057981 */ /* 0x000ea4000c1e1900 */
[----:B--2---:R-:W-:-:S07]  /*1140*/  IMAD.IADD R16, R5, 0x1, -R16 ;  /* 0x0000000105107824 */ /* 0x004fce00078e0a10 */
.L_x_9156:
[----:B------:R-:W1:Y:S01]  /*1150*/  LDC R0, c[0x0][0x448] ;  /* 0x00011200ff007b82 */ /* 0x000e620000000800 */
[----:B0-----:R-:W-:Y:S01]  /*1160*/  IMAD.SHL.U32 R2, R45, 0x80, RZ ;  /* 0x000000802d027824 */ /* 0x001fe200078e00ff */
[----:B------:R-:W-:Y:S01]  /*1170*/  CS2R R20, SRZ ;  /* 0x0000000000147805 */ /* 0x000fe2000001ff00 */
[----:B-----5:R-:W-:Y:S01]  /*1180*/  IMAD.IADD R16, R16, 0x1, -R7 ;  /* 0x0000000110107824 */ /* 0x020fe200078e0a07 */
[----:B------:R-:W-:Y:S02]  /*1190*/  CS2R R150, SRZ ;  /* 0x0000000000967805 */ /* 0x000fe4000001ff00 */
[----:B------:R-:W-:Y:S02]  /*11a0*/  CS2R R148, SRZ ;  /* 0x0000000000947805 */ /* 0x000fe4000001ff00 */
[----:B------:R-:W-:Y:S02]  /*11b0*/  CS2R R146, SRZ ;  /* 0x0000000000927805 */ /* 0x000fe4000001ff00 */
[----:B------:R-:W-:-:S02]  /*11c0*/  CS2R R144, SRZ ;  /* 0x0000000000907805 */ /* 0x000fc4000001ff00 */
[----:B------:R-:W-:Y:S02]  /*11d0*/  IADD3 R5, R16, 0x80, -R17 ;  /* 0x0000008010057810 */ /* 0x000fe40007ffe811 */
        /* <DEDUP_REMOVED lines=15> */
[----:B-1----:R-:W-:Y:S01]  /*12d0*/  ISETP.NE.AND P0, PT, R0, 0x1, PT ;  /* 0x000000010000780c */ /* 0x002fe20003f05270 */
[----:B------:R-:W-:Y:S01]  /*12e0*/  VIADD R0, R2, 0x7f ;  /* 0x0000007f02007836 */ /* 0x000fe20000000000 */
        /* <DEDUP_REMOVED lines=11> */
[----:B------:R-:W0:Y:S01]  /*13a0*/  @P0 LDC R3, c[0x0][0x44c] ;  /* 0x00011300ff030b82 */ /* 0x000e220000000800 */
[----:B------:R-:W-:Y:S01]  /*13b0*/  CS2R R90, SRZ ;  /* 0x00000000005a7805 */ /* 0x000fe2000001ff00 */
[----:B------:R-:W-:Y:S02]  /*13c0*/  IMAD.MOV.U32 R89, RZ, RZ, RZ ;  /* 0x000000ffff597224 */ /* 0x000fe400078e00ff */
[----:B------:R-:W-:-:S04]  /*13d0*/  IMAD.MOV.U32 R8, RZ, RZ, RZ ;  /* 0x000000ffff087224 */ /* 0x000fc800078e00ff */
[----:B------:R-:W1:Y:S01]  /*13e0*/  @P0 LDC R4, c[0x0][0x450] ;  /* 0x00011400ff040b82 */ /* 0x000e620000000800 */
[----:B0-----:R-:W-:-:S05]  /*13f0*/  @P0 IMAD.HI.U32 R3, R0, R3, RZ ;  /* 0x0000000300030227 */ /* 0x001fca00078e00ff */
[----:B-1----:R-:W-:Y:S01]  /*1400*/  @P0 SHF.R.U32.HI R0, RZ, R4, R3 ;  /* 0x00000004ff000219 */ /* 0x002fe20000011603 */
[----:B------:R-:W-:Y:S01]  /*1410*/  VIADD R3, R16, 0x7f ;  /* 0x0000007f10037836 */ /* 0x000fe20000000000 */
[----:B------:R-:W-:-:S03]  /*1420*/  PLOP3.LUT P0, PT, PT, PT, PT, 0x80, 0x0 ;  /* 0x000000000000781c */ /* 0x000fc60003f0f070 */
[----:B------:R-:W-:Y:S01]  /*1430*/  IMAD.IADD R5, R5, 0x1, R0 ;  /* 0x0000000105057824 */ /* 0x000fe200078e0200 */
[----:B------:R-:W-:-:S04]  /*1440*/  SHF.R.S32.HI R0, RZ, 0x1f, R3 ;  /* 0x0000001fff007819 */ /* 0x000fc80000011403 */
[----:B------:R-:W-:Y:S02]  /*1450*/  SHF.R.S32.HI R4, RZ, 0x1f, R5 ;  /* 0x0000001fff047819 */ /* 0x000fe40000011405 */
[----:B------:R-:W-:Y:S01]  /*1460*/  LEA.HI R0, R0, R3, RZ, 0x7 ;  /* 0x0000000300007211 */ /* 0x000fe200078f38ff */
[----:B------:R-:W-:Y:S01]  /*1470*/  IMAD.MOV.U32 R3, RZ, RZ, RZ ;  /* 0x000000ffff037224 */ /* 0x000fe200078e00ff */
[----:B------:R-:W-:Y:S02]  /*1480*/  LEA.HI R4, R4, R5, RZ, 0x7 ;  /* 0x0000000504047211 */ /* 0x000fe400078f38ff */
[----:B------:R-:W-:Y:S02]  /*1490*/  SHF.R.S32.HI R0, RZ, 0x7, R0 ;  /* 0x00000007ff007819 */ /* 0x000fe40000011400 */
[----:B------:R-:W-:-:S04]  /*14a0*/  SHF.R.S32.HI R5, RZ, 0x7, R4 ;  /* 0x00000007ff057819 */ /* 0x000fc80000011404 */
[----:B------:R-:W-:-:S04]  /*14b0*/  VIMNMX R88, R0, R5, PT ;  /* 0x0000000500587248 */ /* 0x000fc80003fe0100 */
[----:B------:R-:W-:-:S13]  /*14c0*/  ISETP.GE.AND P1, PT, R88, 0x1, PT ;  /* 0x000000015800780c */ /* 0x000fda0003f26270 */
        /* <DEDUP_REMOVED lines=32> */
.L_x_9158:
[----:B------:R-:W-:Y:S02]  /*16d0*/  LEA.HI R0, R190, R190, RZ, 0x1 ;  /* 0x000000bebe007211 */ /* 0x000fe400078f08ff */
[----:B------:R-:W-:Y:S02]  /*16e0*/  ISETP.NE.AND P0, PT, R18, 0x3, PT ;  /* 0x000000031200780c */ /* 0x000fe40003f05270 */
[----:B------:R-:W-:-:S05]  /*16f0*/  LOP3.LUT R3, R0, 0xfffffffe, RZ, 0xc0, !PT ;  /* 0xfffffffe00037812 */ /* 0x000fca00078ec0ff */
[----:B------:R-:W-:-:S05]  /*1700*/  IMAD.IADD R0, R190, 0x1, -R3 ;  /* 0x00000001be007824 */ /* 0x000fca00078e0a03 */
[----:B------:R-:W-:-:S04]  /*1710*/  SHF.L.U32 R0, R0, 0x1f, RZ ;  /* 0x0000001f00007819 */ /* 0x000fc800000006ff */
[----:B------:R-:W0:Y:S02]  /*1720*/  SYNCS.PHASECHK.TRANS64.TRYWAIT P1, [UR38+0x28800], R0 ;  /* 0x02880000ff0075a7 */ /* 0x000e240008020166 */
[----:B0-----:R-:W-:Y:S05]  /*1730*/  @!P1 BRA `(.L_x_9159) ;  /* 0x000000f800109947 */ /* 0x001fea0003800000 */
.L_x_9329:
[----:B------:R-:W-:Y:S05]  /*1740*/  @!P0 BRA `(.L_x_9160) ;  /* 0x0000000000048947 */ /* 0x000fea0003800000 */
[----:B------:R-:W-:Y:S01]  /*1750*/  BPT.TRAP 0x1 ;  /* 0x000000040000795c */ /* 0x000fe20000300000 */
.L_x_9160:
[----:B0-----:R-:W-:Y:S02]  /*1760*/  IMAD.U32 R3, RZ, RZ, UR37 ;  /* 0x00000025ff037e24 */ /* 0x001fe4000f8e00ff */
[----:B------:R-:W-:-:S03]  /*1770*/  IMAD.U32 R0, RZ, RZ, UR36 ;  /* 0x00000024ff007e24 */ /* 0x000fc6000f8e00ff */
[----:B------:R-:W-:Y:S02]  /*1780*/  LEA R3, R3, UR38, 0x3 ;  /* 0x0000002603037c11 */ /* 0x000fe4000f8e18ff */
[----:B------:R-:W-:-:S04]  /*1790*/  SHF.L.U32 R0, R0, 0x1f, RZ ;  /* 0x0000001f00007819 */ /* 0x000fc800000006ff */
[----:B------:R0:W1:Y:S01]  /*17a0*/  SYNCS.PHASECHK.TRANS64.TRYWAIT P2, [R3+URZ+0x28830], R0 ;  /* 0x02883000030075a7 */ /* 0x000062000804017f */
[----:B------:R-:W-:Y:S05]  /*17b0*/  @!P0 BRA `(.L_x_9161) ;  /* 0x0000000000048947 */ /* 0x000fea0003800000 */
[----:B------:R-:W-:Y:S01]  /*17c0*/  BPT.TRAP 0x1 ;  /* 0x000000040000795c */ /* 0x000fe20000300000 */
.L_x_9161:
[----:B------:R-:W2:Y:S02]  /*17d0*/  S2R R4, SR_TID.X ;  /* 0x0000000000047919 */ /* 0x000ea40000002100 */
[----:B--2---:R-:W-:Y:S01]  /*17e0*/  LOP3.LUT P1, RZ, R4, 0x7f, RZ, 0xc0, !PT ;  /* 0x0000007f04ff7812 */ /* 0x004fe2000782c0ff */
[----:B-1----:R-:W-:-:S12]  /*17f0*/  @P2 BRA `(.L_x_9162) ;  /* 0x0000000000082947 */ /* 0x002fd80003800000 */
[----:B------:R-:W1:Y:S02]  /*1800*/  SYNCS.PHASECHK.TRANS64.TRYWAIT P2, [R3+URZ+0x28830], R0 ;  /* 0x02883000030075a7 */ /* 0x000e64000804017f */
[----:B-1----:R-:W-:Y:S05]  /*1810*/  @!P2 BRA `(.L_x_9163) ;  /* 0x000000f400f0a947 */ /* 0x002fea0003800000 */
.L_x_9162:
[----:B------:R-:W-:Y:S05]  /*1820*/  WARPSYNC.ALL ;  /* 0x0000000000007948 */ /* 0x000fea0003800000 */
[----:B------:R-:W-:Y:S01]  /*1830*/  UIADD3 UR4, UR38, 0x18400, URZ ;  /* 0x0001840026047890 */ /* 0x000fe2000fffe03f */
[----:B------:R-:W-:Y:S01]  /*1840*/  WARPGROUP.ARRIVE ;  /* 0x00000000000079c5 */ /* 0x000fe20000000000 */
[----:B------:R-:W-:Y:S01]  /*1850*/  ULOP3.LUT UR32, UR43, 0x10000, URZ, 0xfc, !UPT ;  /* 0x000100002b207892 */ /* 0x000fe2000f8efc3f */
[----:B01----:R-:W0:Y:S01]  /*1860*/  LDC R0, c[0x0][0x448] ;  /* 0x00011200ff007b82 */ /* 0x003e220000000800 */
[----:B------:R-:W-:Y:S01]  /*1870*/  USHF.R.U32.HI UR4, URZ, 0x4, UR4 ;  /* 0x000000043f047899 */ /* 0x000fe20008011604 */
[----:B------:R-:W-:Y:S01]  /*1880*/  @!P1 VIADD R3, R3, 0x28840 ;  /* 0x0002884003039836 */ /* 0x000fe20000000000 */
[----:B------:R-:W-:Y:S01]  /*1890*/  UMOV UR33, 0x40000040 ;  /* 0x4000004000217882 */ /* 0x000fe20000000000 */
[----:B------:R-:W-:Y:S01]  /*18a0*/  UMOV UR35, 0x40000040 ;  /* 0x4000004000237882 */ /* 0x000fe20000000000 */
[----:B------:R-:W-:Y:S01]  /*18b0*/  ULOP3.LUT UR4, UR4, 0x3fff, URZ, 0xc0, !UPT ;  /* 0x00003fff04047892 */ /* 0x000fe2000f8ec03f */
[----:B------:R-:W-:Y:S01]  /*18c0*/  CS2R R150, SRZ ;  /* 0x0000000000967805 */ /* 0x000fe2000001ff00 */
        /* <DEDUP_REMOVED lines=18> */
[----:B0-----:R-:W-:Y:S01]  /*19f0*/  ISETP.NE.AND P2, PT, R0, 0x1, PT ;  /* 0x000000010000780c */ /* 0x001fe20003f45270 */
[----:B------:R-:W-:Y:S01]  /*1a00*/  UIADD3 UR14, UR34, 0x6, URZ ;  /* 0x00000006220e7890 */ /* 0x000fe2000fffe03f */
[----:B------:R-:W-:Y:S01]  /*1a10*/  IMAD.IADD R0, R23, 0x1, R2 ;  /* 0x0000000117007824 */ /* 0x000fe200078e0202 */
        /* <DEDUP_REMOVED lines=11> */
[----:B------:R-:W0:Y:S01]  /*1ad0*/  @P2 LDC R5, c[0x0][0x44c] ;  /* 0x00011300ff052b82 */ /* 0x000e220000000800 */
        /* <DEDUP_REMOVED lines=9> */
[----:B------:R-:W1:Y:S01]  /*1b70*/  @P2 LDC R7, c[0x0][0x450] ;  /* 0x00011400ff072b82 */ /* 0x000e620000000800 */
[----:B------:R-:W-:Y:S01]  /*1b80*/  UIADD3 UR30, UR34, 0x406, URZ ;  /* 0x00000406221e7890 */ /* 0x000fe2000fffe03f */
[----:B------:R-:W-:Y:S01]  /*1b90*/  CS2R R128, SRZ ;  /* 0x0000000000807805 */ /* 0x000fe2000001ff00 */
[----:B------:R-:W-:Y:S01]  /*1ba0*/  UMOV UR29, 0x40000040 ;  /* 0x40000040001d7882 */ /* 0x000fe20000000000 */
[----:B------:R-:W-:Y:S01]  /*1bb0*/  UMOV UR31, 0x40000040 ;  /* 0x40000040001f7882 */ /* 0x000fe20000000000 */
[----:B------:R-:W-:-:S02]  /*1bc0*/  CS2R R126, SRZ ;  /* 0x00000000007e7805 */ /* 0x000fc4000001ff00 */
[----:B------:R-:W-:Y:S01]  /*1bd0*/  CS2R R124, SRZ ;  /* 0x00000000007c7805 */ /* 0x000fe2000001ff00 */
[----:B0-----:R-:W-:-:S04]  /*1be0*/  @P2 IMAD.HI.U32 R4, R0, R5, RZ ;  /* 0x0000000500042227 */ /* 0x001fc800078e00ff */
[----:B------:R-:W-:-:S04]  /*1bf0*/  IMAD.MOV.U32 R5, RZ, RZ, -0x80 ;  /* 0xffffff80ff057424 */ /* 0x000fc800078e00ff */
[----:B------:R-:W-:Y:S01]  /*1c00*/  IMAD R5, R88, R5, 0x80 ;  /* 0x0000008058057424 */ /* 0x000fe200078e0205 */
[----:B-1----:R-:W-:-:S03]  /*1c10*/  @P2 SHF.R.U32.HI R0, RZ, R7, R4 ;  /* 0x00000007ff002219 */ /* 0x002fc60000011604 */
[----:B------:R-:W-:Y:S02]  /*1c20*/  VIADD R7, R5, 0x1 ;  /* 0x0000000105077836 */ /* 0x000fe40000000000 */
[----:B------:R-:W-:Y:S01]  /*1c30*/  IMAD.IADD R5, R16, 0x1, R5 ;  /* 0x0000000110057824 */ /* 0x000fe200078e0205 */
[----:B------:R-:W0:Y:S01]  /*1c40*/  SHFL.IDX PT, R6, R0, 0x1, 0x1c1f ;  /* 0x003c1f0000067f89 */ /* 0x000e2200000e0000 */
[C---:B------:R-:W-:Y:S02]  /*1c50*/  IMAD R7, R22.reuse, -0x2, R7 ;  /* 0xfffffffe16077824 */ /* 0x040fe400078e0207 */
[----:B------:R-:W-:-:S03]  /*1c60*/  IMAD R4, R22, -0x2, R5 ;  /* 0xfffffffe16047824 */ /* 0x000fc600078e0205 */
[----:B------:R-:W-:-:S04]  /*1c70*/  IADD3 R7, -R17, R7, R16 ;  /* 0x0000000711077210 */ /* 0x000fc80007ffe110 */
[----:B0-----:R-:W-:-:S04]  /*1c80*/  VIADDMNMX R6, R6, R7, R4, PT ;  /* 0x0000000706067246 */ /* 0x001fc80003800104 */
[C---:B------:R-:W-:Y:S02]  /*1c90*/  ISETP.GT.AND P3, PT, R6.reuse, RZ, PT ;  /* 0x000000ff0600720c */ /* 0x040fe40003f64270 */
[C---:B------:R-:W-:Y:S02]  /*1ca0*/  ISETP.GT.AND P4, PT, R6.reuse, 0x1, PT ;  /* 0x000000010600780c */ /* 0x040fe40003f84270 */
[----:B------:R-:W-:Y:S01]  /*1cb0*/  ISETP.GT.AND P5, PT, R6, 0x8, PT ;  /* 0x000000080600780c */ /* 0x000fe20003fa4270 */
[----:B------:R-:W-:Y:S02]  /*1cc0*/  WARPGROUP.DEPBAR.LE gsb0, 0x0 ;  /* 0x00008000000079c5 */ /* 0x000fe40000010000 */
[----:B------:R-:W-:-:S06]  /*1cd0*/  WARPGROUP.ARRIVE ;  /* 0x00000000000079c5 */ /* 0x000fcc0000000000 */
[----:B------:R-:W-:Y:S01]  /*1ce0*/  HGMMA.64x128x16.F32 R24, gdesc[UR4], R24, gsb0 ;  /* 0x01e00000041879f0 */ /* 0x000fe20008000818 */
[----:B------:R-:W-:Y:S02]  /*1cf0*/  ULDC UR6, c[0x0][0x988] ;  /* 0x0002620000067ab9 */ /* 0x000fe40000000800 */
        /* <DEDUP_REMOVED lines=107> */
[----:B------:R-:W-:Y:S01]  /*23b0*/  FSEL R123, R86, -INF , P4 ;  /* 0xff800000567b7808 */ /* 0x000fe20002000000 */
[----:B------:R1:W2:Y:S01]  /*23c0*/  SHFL.IDX PT, R6, R0, RZ, 0x1c1f ;  /* 0x001c1fff00067589 */ /* 0x0002a200000e0000 */
[----:B------:R-:W-:-:S02]  /*23d0*/  FMNMX.FTZ R8, R83, R8, !PT ;  /* 0x0000000853087209 */ /* 0x000fc40007810000 */
[----:B------:R-:W-:Y:S02]  /*23e0*/  FSEL R87, R87, -INF , P3 ;  /* 0xff80000057577808 */ /* 0x000fe40001800000 */
[----:B------:R-:W-:Y:S01]  /*23f0*/  FMNMX.FTZ R8, R123, R8, !PT ;  /* 0x000000087b087209 */ /* 0x000fe20007810000 */
[----:B-1----:R-:W-:-:S03]  /*2400*/  IMAD.U32 R0, RZ, RZ, UR6 ;  /* 0x00000006ff007e24 */ /* 0x002fc6000f8e00ff */
[----:B------:R-:W-:-:S05]  /*2410*/  FMNMX.FTZ R8, R87, R8, !PT ;  /* 0x0000000857087209 */ /* 0x000fca0007810000 */
[----:B------:R-:W1:Y:S01]  /*2420*/  SHFL.BFLY PT, R5, R8, 0x2, 0x1f ;  /* 0x0c401f0008057f89 */ /* 0x000e6200000e0000 */
[----:B--2---:R-:W-:-:S04]  /*2430*/  VIADDMNMX R7, R6, R7, R4, PT ;  /* 0x0000000706077246 */ /* 0x004fc80003800104 */
[C---:B------:R-:W-:Y:S02]  /*2440*/  ISETP.GT.AND P4, PT, R7.reuse, 0x1, PT ;  /* 0x000000010700780c */ /* 0x040fe40003f84270 */
[----:B------:R-:W-:Y:S02]  /*2450*/  ISETP.GT.AND P5, PT, R7, 0x8, PT ;  /* 0x000000080700780c */ /* 0x000fe40003fa4270 */
[----:B------:R-:W-:Y:S02]  /*2460*/  FSEL R25, R25, -INF , P4 ;  /* 0xff80000019197808 */ /* 0x000fe40002000000 */
[----:B------:R-:W-:Y:S02]  /*2470*/  ISETP.GT.AND P4, PT, R7, 0x10, PT ;  /* 0x000000100700780c */ /* 0x000fe40003f84270 */
[----:B-1----:R-:W-:Y:S02]  /*2480*/  FMNMX.FTZ R10, R8, R5, !PT ;  /* 0x00000005080a7209 */ /* 0x002fe40007810000 */
[----:B------:R-:W-:-:S02]  /*2490*/  FSEL R13, R32, -INF , P4 ;  /* 0xff800000200d7808 */ /* 0x000fc40002000000 */
[----:B------:R-:W-:Y:S01]  /*24a0*/  ISETP.GT.AND P4, PT, R7, 0x18, PT ;  /* 0x000000180700780c */ /* 0x000fe20003f84270 */
[----:B------:R-:W1:Y:S02]  /*24b0*/  SHFL.BFLY PT, R5, R10, 0x1, 0x1f ;  /* 0x0c201f000a057f89 */ /* 0x000e6400000e0000 */
        /* <DEDUP_REMOVED lines=25> */
[----:B------:R-:W2:Y:S01]  /*2650*/  MUFU.EX2 R181, R181 ;  /* 0x000000b500b57308 */ /* 0x000ea20000000800 */
[----:B------:R-:W-:Y:S01]  /*2660*/  ISETP.GT.AND P3, PT, R7, 0x19, PT ;  /* 0x000000190700780c */ /* 0x000fe20003f64270 */
[-CC-:B------:R-:W-:Y:S01]  /*2670*/  FFMA.FTZ R179, R89, R0.reuse, -R42.reuse ;  /* 0x0000000059b37223 */ /* 0x180fe2000001082a */
[----:B------:R-:W-:Y:S01]  /*2680*/  FSEL R15, R36, -INF , P4 ;  /* 0xff800000240f7808 */ /* 0x000fe20002000000 */
[--C-:B------:R-:W-:Y:S01]  /*2690*/  FFMA.FTZ R173, R91, R0, -R42.reuse ;  /* 0x000000005bad7223 */ /* 0x100fe2000001082a */
[----:B------:R-:W-:Y:S01]  /*26a0*/  FMNMX.FTZ R10, R33, R8, !PT ;  /* 0x00000008210a7209 */ /* 0x000fe20007810000 */
[-CC-:B------:R-:W-:Y:S01]  /*26b0*/  FFMA.FTZ R175, R93, R0.reuse, -R42.reuse ;  /* 0x000000005daf7223 */ /* 0x180fe2000001082a */
[----:B------:R-:W-:Y:S01]  /*26c0*/  ISETP.GT.AND P4, PT, R7, 0x20, PT ;  /* 0x000000200700780c */ /* 0x000fe20003f84270 */
[----:B------:R3:W-:Y:S01]  /*26d0*/  MUFU.EX2 R8, R35 ;  /* 0x0000002300087308 */ /* 0x0007e20000000800 */
[----:B------:R-:W-:Y:S01]  /*26e0*/  FSEL R37, R37, -INF , P3 ;  /* 0xff80000025257808 */ /* 0x000fe20001800000 */
[--C-:B------:R-:W-:Y:S01]  /*26f0*/  FFMA.FTZ R169, R95, R0, -R42.reuse ;  /* 0x000000005fa97223 */ /* 0x100fe2000001082a */
[----:B------:R-:W-:Y:S01]  /*2700*/  FMNMX.FTZ R10, R15, R10, !PT ;  /* 0x0000000a0f0a7209 */ /* 0x000fe20007810000 */
[-CC-:B------:R-:W-:Y:S01]  /*2710*/  FFMA.FTZ R97, R97, R0.reuse, -R42.reuse ;  /* 0x0000000061617223 */ /* 0x180fe2000001082a */
[----:B------:R-:W-:Y:S01]  /*2720*/  ISETP.GT.AND P3, PT, R7, 0x21, PT ;  /* 0x000000210700780c */ /* 0x000fe20003f64270 */
[--C-:B------:R-:W-:Y:S01]  /*2730*/  FFMA.FTZ R171, R99, R0, -R42.reuse ;  /* 0x0000000063ab7223 */ /* 0x100fe2000001082a */
[----:B------:R-:W-:Y:S01]  /*2740*/  FSEL R21, R40, -INF , P4 ;  /* 0xff80000028157808 */ /* 0x000fe20002000000 */
[----:B------:R-:W4:Y:S01]  /*2750*/  MUFU.EX2 R183, R183 ;  /* 0x000000b700b77308 */ /* 0x000f220000000800 */
[----:B------:R-:W-:Y:S01]  /*2760*/  FMNMX.FTZ R10, R37, R10, !PT ;  /* 0x0000000a250a7209 */ /* 0x000fe20007810000 */
[-CC-:B------:R-:W-:Y:S01]  /*2770*/  FFMA.FTZ R101, R101, R0.reuse, -R42.reuse ;  /* 0x0000000065657223 */ /* 0x180fe2000001082a */
[----:B------:R-:W-:Y:S01]  /*2780*/  ISETP.GT.AND P4, PT, R7, 0x28, PT ;  /* 0x000000280700780c */ /* 0x000fe20003f84270 */
[-CC-:B------:R-:W-:Y:S01]  /*2790*/  FFMA.FTZ R153, R103, R0.reuse, -R42.reuse ;  /* 0x0000000067997223 */ /* 0x180fe2000001082a */
[----:B------:R-:W-:Y:S01]  /*27a0*/  FSEL R41, R41, -INF , P3 ;  /* 0xff80000029297808 */ /* 0x000fe20001800000 */
[--C-:B------:R-:W-:Y:S01]  /*27b0*/  FFMA.FTZ R105, R105, R0, -R42.reuse ;  /* 0x0000000069697223 */ /* 0x100fe2000001082a */
[----:B------:R-:W-:Y:S01]  /*27c0*/  FMNMX.FTZ R10, R21, R10, !PT ;  /* 0x0000000a150a7209 */ /* 0x000fe20007810000 */
[----:B------:R-:W5:Y:S01]  /*27d0*/  MUFU.EX2 R6, R6 ;  /* 0x0000000600067308 */ /* 0x000f620000000800 */
[----:B------:R-:W-:Y:S01]  /*27e0*/  ISETP.GT.AND P3, PT, R7, 0x29, PT ;  /* 0x000000290700780c */ /* 0x000fe20003f64270 */
[----:B------:R-:W-:Y:S01]  /*27f0*/  FFMA.FTZ R155, R107, R0, -R42 ;  /* 0x000000006b9b7223 */ /* 0x000fe2000001082a */
[----:B-1----:R-:W-:Y:S01]  /*2800*/  FSEL R27, R44, -INF , P4 ;  /* 0xff8000002c1b7808 */ /* 0x002fe20002000000 */
[----:B--2---:R-:W-:Y:S01]  /*2810*/  FADD.FTZ R44, R181, R4 ;  /* 0x00000004b52c7221 */ /* 0x004fe20000010000 */
        /* <DEDUP_REMOVED lines=11> */
[----:B------:R-:W2:Y:S01]  /*28d0*/  MUFU.EX2 R177, R177 ;  /* 0x000000b100b17308 */ /* 0x000ea20000000800 */
[----:B------:R-:W-:Y:S01]  /*28e0*/  FMNMX.FTZ R12, R45, R12, !PT ;  /* 0x0000000c2d0c7209 */ /* 0x000fe20007810000 */
[----:B------:R-:W0:Y:S01]  /*28f0*/  @P2 LDC R48, c[0x0][0x450] ;  /* 0x00011400ff302b82 */ /* 0x000e220000000800 */
[----:B------:R-:W-:Y:S01]  /*2900*/  ISETP.GT.AND P4, PT, R7, 0x38, PT ;  /* 0x000000380700780c */ /* 0x000fe20003f84270 */
[-CC-:B------:R-:W-:Y:S01]  /*2910*/  FFMA.FTZ R161, R117, R0.reuse, -R42.reuse ;  /* 0x0000000075a17223 */ /* 0x180fe2000001082a */
[----:B------:R-:W-:Y:S01]  /*2920*/  FSEL R49, R49, -INF , P3 ;  /* 0xff80000031317808 */ /* 0x000fe20001800000 */
[--C-:B------:R-:W-:Y:S01]  /*2930*/  FFMA.FTZ R163, R119, R0, -R42.reuse ;  /* 0x0000000077a37223 */ /* 0x100fe2000001082a */
[----:B------:R-:W-:Y:S01]  /*2940*/  FMNMX.FTZ R12, R31, R12, !PT ;  /* 0x0000000c1f0c7209 */ /* 0x000fe20007810000 */
[----:B------:R-:W2:Y:S01]  /*2950*/  MUFU.EX2 R179, R179 ;  /* 0x000000b300b37308 */ /* 0x000ea20000000800 */
[----:B------:R-:W-:Y:S01]  /*2960*/  ISETP.GT.AND P3, PT, R7, 0x39, PT ;  /* 0x000000390700780c */ /* 0x000fe20003f64270 */
[-CC-:B------:R-:W-:Y:S01]  /*2970*/  FFMA.FTZ R36, R79, R0.reuse, -R42.reuse ;  /* 0x000000004f247223 */ /* 0x180fe2000001082a */
[----:B---3--:R-:W-:Y:S01]  /*2980*/  FSEL R35, R52, -INF , P4 ;  /* 0xff80000034237808 */ /* 0x008fe20002000000 */
[--C-:B------:R-:W-:Y:S01]  /*2990*/  FFMA.FTZ R165, R121, R0, -R42.reuse ;  /* 0x0000000079a57223 */ /* 0x100fe2000001082a */
[----:B------:R-:W-:Y:S01]  /*29a0*/  FMNMX.FTZ R14, R49, R12, !PT ;  /* 0x0000000c310e7209 */ /* 0x000fe20007810000 */
[-CC-:B------:R-:W-:Y:S01]  /*29b0*/  FFMA.FTZ R83, R83, R0.reuse, -R42.reuse ;  /* 0x0000000053537223 */ /* 0x180fe2000001082a */
[----:B------:R-:W-:Y:S01]  /*29c0*/  ISETP.GT.AND P4, PT, R7, 0x40, PT ;  /* 0x000000400700780c */ /* 0x000fe20003f84270 */
[----:B------:R3:W-:Y:S01]  /*29d0*/  MUFU.EX2 R12, R43 ;  /* 0x0000002b000c7308 */ /* 0x0007e20000000800 */
[----:B------:R-:W-:Y:S01]  /*29e0*/  FSEL R53, R53, -INF , P3 ;  /* 0xff80000035357808 */ /* 0x000fe20001800000 */
[----:B------:R-:W-:Y:S01]  /*29f0*/  FFMA.FTZ R167, R123, R0, -R42 ;  /* 0x000000007ba77223 */ /* 0x000fe2000001082a */
[----:B------:R-:W-:-:S02]  /*2a00*/  FMNMX.FTZ R14, R35, R14, !PT ;  /* 0x0000000e230e7209 */ /* 0x000fc40007810000 */
[----:B------:R-:W-:Y:S02]  /*2a10*/  CS2R R122, SRZ ;  /* 0x00000000007a7805 */ /* 0x000fe4000001ff00 */
[----:B------:R-:W-:Y:S02]  /*2a20*/  ISETP.GT.AND P3, PT, R7, 0x41, PT ;  /* 0x000000410700780c */ /* 0x000fe40003f64270 */
[----:B------:R-:W-:Y:S02]  /*2a30*/  CS2R R120, SRZ ;  /* 0x0000000000787805 */ /* 0x000fe4000001ff00 */
[----:B-1----:R-:W-:Y:S01]  /*2a40*/  FSEL R39, R56, -INF , P4 ;  /* 0xff80000038277808 */ /* 0x002fe20002000000 */
[----:B------:R-:W-:Y:S01]  /*2a50*/  MUFU.EX2 R173, R173 ;  /* 0x000000ad00ad7308 */ /* 0x000fe20000000800 */
[----:B------:R-:W-:Y:S02]  /*2a60*/  FMNMX.FTZ R14, R53, R14, !PT ;  /* 0x0000000e350e7209 */ /* 0x000fe40007810000 */
[----:B------:R-:W-:-:S02]  /*2a70*/  CS2R R118, SRZ ;  /* 0x0000000000767805 */ /* 0x000fc4000001ff00 */
[----:B------:R-:W-:Y:S02]  /*2a80*/  ISETP.GT.AND P4, PT, R7, 0x48, PT ;  /* 0x000000480700780c */ /* 0x000fe40003f84270 */
[----:B------:R-:W-:Y:S02]  /*2a90*/  CS2R R116, SRZ ;  /* 0x0000000000747805 */ /* 0x000fe4000001ff00 */
[----:B------:R-:W-:Y:S02]  /*2aa0*/  FSEL R57, R57, -INF , P3 ;  /* 0xff80000039397808 */ /* 0x000fe40001800000 */
[----:B------:R-:W-:Y:S02]  /*2ab0*/  CS2R R114, SRZ ;  /* 0x0000000000727805 */ /* 0x000fe4000001ff00 */
[----:B------:R-:W-:Y:S01]  /*2ac0*/  FMNMX.FTZ R14, R39, R14, !PT ;  /* 0x0000000e270e7209 */ /* 0x000fe20007810000 */
[----:B------:R-:W-:Y:S01]  /*2ad0*/  MUFU.EX2 R175, R175 ;  /* 0x000000af00af7308 */ /* 0x000fe20000000800 */
[----:B------:R-:W-:-:S02]  /*2ae0*/  ISETP.GT.AND P3, PT, R7, 0x49, PT ;  /* 0x000000490700780c */ /* 0x000fc40003f64270 */
[----:B------:R-:W-:Y:S02]  /*2af0*/  CS2R R112, SRZ ;  /* 0x0000000000707805 */ /* 0x000fe4000001ff00 */
[----:B---3--:R-:W-:Y:S02]  /*2b00*/  FSEL R43, R60, -INF , P4 ;  /* 0xff8000003c2b7808 */ /* 0x008fe40002000000 */
        /* <DEDUP_REMOVED lines=8> */
[----:B------:R-:W-:Y:S02]  /*2b90*/  CS2R R98, SRZ ;  /* 0x0000000000627805 */ /* 0x000fe4000001ff00 */
[----:B------:R-:W-:Y:S02]  /*2ba0*/  ISETP.GT.AND P3, PT, R7, 0x51, PT ;  /* 0x000000510700780c */ /* 0x000fe40003f64270 */
[----:B------:R-:W-:Y:S02]  /*2bb0*/  CS2R R94, SRZ ;  /* 0x00000000005e7805 */ /* 0x000fe4000001ff00 */
[----:B------:R-:W-:Y:S01]  /*2bc0*/  FSEL R47, R64, -INF , P4 ;  /* 0xff800000402f7808 */ /* 0x000fe20002000000 */
[----:B------:R-:W-:Y:S01]  /*2bd0*/  MUFU.EX2 R169, R169 ;  /* 0x000000a900a97308 */ /* 0x000fe20000000800 */
[----:B------:R-:W-:-:S02]  /*2be0*/  FMNMX.FTZ R20, R61, R20, !PT ;  /* 0x000000143d147209 */ /* 0x000fc40007810000 */
[----:B------:R-:W-:Y:S02]  /*2bf0*/  CS2R R92, SRZ ;  /* 0x00000000005c7805 */ /* 0x000fe4000001ff00 */
[----:B------:R-:W-:Y:S02]  /*2c00*/  ISETP.GT.AND P4, PT, R7, 0x58, PT ;  /* 0x000000580700780c */ /* 0x000fe40003f84270 */
[----:B------:R-:W-:Y:S02]  /*2c10*/  CS2R R90, SRZ ;  /* 0x00000000005a7805 */ /* 0x000fe4000001ff00 */
[----:B------:R-:W-:Y:S02]  /*2c20*/  FSEL R65, R65, -INF , P3 ;  /* 0xff80000041417808 */ /* 0x000fe40001800000 */
[----:B------:R-:W-:Y:S01]  /*2c30*/  FMNMX.FTZ R20, R47, R20, !PT ;  /* 0x000000142f147209 */ /* 0x000fe20007810000 */
[----:B------:R-:W-:Y:S01]  /*2c40*/  MUFU.EX2 R171, R171 ;  /* 0x000000ab00ab7308 */ /* 0x000fe20000000800 */
[----:B------:R-:W-:-:S02]  /*2c50*/  ISETP.GT.AND P3, PT, R7, 0x59, PT ;  /* 0x000000590700780c */ /* 0x000fc40003f64270 */
[----:B------:R-:W-:Y:S02]  /*2c60*/  FSEL R51, R68, -INF , P4 ;  /* 0xff80000044337808 */ /* 0x000fe40002000000 */
[----:B-1----:R-:W-:Y:S02]  /*2c70*/  FMNMX.FTZ R24, R65, R20, !PT ;  /* 0x0000001441187209 */ /* 0x002fe40007810000 */
[----:B------:R-:W-:Y:S01]  /*2c80*/  ISETP.GT.AND P4, PT, R7, 0x60, PT ;  /* 0x000000600700780c */ /* 0x000fe20003f84270 */
[----:B------:R1:W-:Y:S01]  /*2c90*/  MUFU.EX2 R20, R97 ;  /* 0x0000006100147308 */ /* 0x0003e20000000800 */
[----:B------:R-:W-:Y:S02]  /*2ca0*/  FSEL R69, R69, -INF , P3 ;  /* 0xff80000045457808 */ /* 0x000fe40001800000 */
[----:B------:R-:W-:Y:S02]  /*2cb0*/  FMNMX.FTZ R24, R51, R24, !PT ;  /* 0x0000001833187209 */ /* 0x000fe40007810000 */
[----:B------:R-:W-:-:S02]  /*2cc0*/  ISETP.GT.AND P3, PT, R7, 0x61, PT ;  /* 0x000000610700780c */ /* 0x000fc40003f64270 */
[----:B------:R-:W-:Y:S01]  /*2cd0*/  FSEL R55, R72, -INF , P4 ;  /* 0xff80000048377808 */ /* 0x000fe20002000000 */
[----:B------:R-:W-:Y:S01]  /*2ce0*/  MUFU.EX2 R153, R153 ;  /* 0x0000009900997308 */ /* 0x000fe20000000800 */
[----:B------:R-:W-:Y:S02]  /*2cf0*/  FMNMX.FTZ R24, R69, R24, !PT ;  /* 0x0000001845187209 */ /* 0x000fe40007810000 */
[----:B-1----:R-:W-:Y:S02]  /*2d00*/  CS2R R96, SRZ ;  /* 0x0000000000607805 */ /* 0x002fe4000001ff00 */
[----:B------:R-:W-:Y:S02]  /*2d10*/  ISETP.GT.AND P4, PT, R7, 0x68, PT ;  /* 0x000000680700780c */ /* 0x000fe40003f84270 */
[----:B------:R-:W-:Y:S02]  /*2d20*/  FSEL R73, R73, -INF , P3 ;  /* 0xff80000049497808 */ /* 0x000fe40001800000 */
[----:B------:R-:W-:Y:S01]  /*2d30*/  FMNMX.FTZ R24, R55, R24, !PT ;  /* 0x0000001837187209 */ /* 0x000fe20007810000 */
[----:B------:R-:W-:Y:S01]  /*2d40*/  MUFU.EX2 R155, R155 ;  /* 0x0000009b009b7308 */ /* 0x000fe20000000800 */
[----:B------:R-:W-:-:S02]  /*2d50*/  ISETP.GT.AND P3, PT, R7, 0x69, PT ;  /* 0x000000690700780c */ /* 0x000fc40003f64270 */
[----:B------:R-:W-:Y:S02]  /*2d60*/  FSEL R59, R76, -INF , P4 ;  /* 0xff8000004c3b7808 */ /* 0x000fe40002000000 */
[----:B------:R-:W-:Y:S02]  /*2d70*/  FMNMX.FTZ R26, R73, R24, !PT ;  /* 0x00000018491a7209 */ /* 0x000fe40007810000 */
        /* <DEDUP_REMOVED lines=16> */
[----:B------:R-:W-:Y:S01]  /*2e80*/  FSEL R85, R85, -INF , P3 ;  /* 0xff80000055557808 */ /* 0x000fe20001800000 */
[----:B------:R1:W-:Y:S01]  /*2e90*/  MUFU.EX2 R26, R105 ;  /* 0x00000069001a7308 */ /* 0x0003e20000000800 */
[----:B------:R-:W-:Y:S02]  /*2ea0*/  FMNMX.FTZ R28, R67, R28, !PT ;  /* 0x0000001c431c7209 */ /* 0x000fe40007810000 */
[----:B------:R-:W-:Y:S02]  /*2eb0*/  F2FP.F16.F32.PACK_AB R181, R4, R181 ;  /* 0x000000b504b5723e */ /* 0x000fe400000000ff */
[----:B------:R-:W-:Y:S01]  /*2ec0*/  FMNMX.FTZ R7, R85, R28, !PT ;  /* 0x0000001c55077209 */ /* 0x000fe20007810000 */
[--C-:B------:R-:W-:Y:S01]  /*2ed0*/  FFMA.FTZ R28, R109, R0, -R42.reuse ;  /* 0x000000006d1c7223 */ /* 0x100fe2000001082a */
[----:B------:R-:W-:Y:S01]  /*2ee0*/  CS2R R108, SRZ ;  /* 0x00000000006c7805 */ /* 0x000fe2000001ff00 */
[----:B------:R-:W-:Y:S01]  /*2ef0*/  MUFU.EX2 R159, R159 ;  /* 0x0000009f009f7308 */ /* 0x000fe20000000800 */
[----:B-1----:R-:W-:Y:S01]  /*2f00*/  CS2R R104, SRZ ;  /* 0x0000000000687805 */ /* 0x002fe2000001ff00 */
[----:B------:R-:W1:Y:S06]  /*2f10*/  SHFL.BFLY PT, R34, R7, 0x2, 0x1f ;  /* 0x0c401f0007227f89 */ /* 0x000e6c00000e0000 */
[----:B------:R-:W-:Y:S08]  /*2f20*/  MUFU.EX2 R28, R28 ;  /* 0x0000001c001c7308 */ /* 0x000ff00000000800 */
[----:B------:R-:W-:Y:S08]  /*2f30*/  MUFU.EX2 R32, R32 ;  /* 0x0000002000207308 */ /* 0x000ff00000000800 */
[----:B------:R-:W-:Y:S01]  /*2f40*/  MUFU.EX2 R161, R161 ;  /* 0x000000a100a17308 */ /* 0x000fe20000000800 */
[----:B-1----:R-:W-:Y:S01]  /*2f50*/  FMNMX.FTZ R38, R7, R34, !PT ;  /* 0x0000002207267209 */ /* 0x002fe20007810000 */
[-CC-:B------:R-:W-:Y:S01]  /*2f60*/  FFMA.FTZ R34, R75, R0.reuse, -R42.reuse ;  /* 0x000000004b227223 */ /* 0x180fe2000001082a */
[----:B------:R-:W-:-:S03]  /*2f70*/  FFMA.FTZ R42, R87, R0, -R42 ;  /* 0x00000000572a7223 */ /* 0x000fc6000001082a */
[----:B------:R-:W1:Y:S02]  /*2f80*/  SHFL.BFLY PT, R7, R38, 0x1, 0x1f ;  /* 0x0c201f0026077f89 */ /* 0x000e6400000e0000 */
[----:B------:R-:W-:Y:S08]  /*2f90*/  MUFU.EX2 R163, R163 ;  /* 0x000000a300a37308 */ /* 0x000ff00000000800 */
[----:B------:R-:W-:Y:S08]  /*2fa0*/  MUFU.EX2 R34, R34 ;  /* 0x0000002200227308 */ /* 0x000ff00000000800 */
[----:B------:R-:W-:Y:S01]  /*2fb0*/  MUFU.EX2 R36, R36 ;  /* 0x0000002400247308 */ /* 0x000fe20000000800 */
[----:B-1----:R-:W-:-:S07]  /*2fc0*/  FMNMX.FTZ R7, R38, R7, !PT ;  /* 0x0000000726077209 */ /* 0x002fce0007810000 */
[----:B------:R-:W-:Y:S01]  /*2fd0*/  MUFU.EX2 R165, R165 ;  /* 0x000000a500a57308 */ /* 0x000fe20000000800 */
[C---:B------:R-:W-:Y:S01]  /*2fe0*/  FSETP.NEU.FTZ.AND P3, PT, R7.reuse, -INF , PT ;  /* 0xff8000000700780b */ /* 0x040fe20003f7d000 */
[----:B------:R-:W-:-:S06]  /*2ff0*/  FMUL.FTZ R40, R7, R0 ;  /* 0x0000000007287220 */ /* 0x000fcc0000410000 */
[----:B------:R-:W-:Y:S01]  /*3000*/  MUFU.EX2 R38, R83 ;  /* 0x0000005300267308 */ /* 0x000fe20000000800 */
[----:B------:R-:W-:-:S05]  /*3010*/  FSEL R40, R40, RZ, P3 ;  /* 0x000000ff28287208 */ /* 0x000fca0001800000 */
        /* <DEDUP_REMOVED lines=21> */
[----:B------:R-:W3:Y:S01]  /*3170*/  MUFU.EX2 R11, R11 ;  /* 0x0000000b000b7308 */ /* 0x000ee20000000800 */
[----:B--2---:R-:W-:Y:S01]  /*3180*/  FADD.FTZ R25, R177, R44 ;  /* 0x0000002cb1197221 */ /* 0x004fe20000010000 */
        /* <DEDUP_REMOVED lines=8> */
[----:B-1----:R-:W-:Y:S01]  /*3210*/  FADD.FTZ R44, R9, R180 ;  /* 0x000000b4092c7221 */ /* 0x002fe20000010000 */
[-CC-:B------:R-:W-:Y:S01]  /*3220*/  FFMA.FTZ R51, R51, R0.reuse, -R40.reuse ;  /* 0x0000000033337223 */ /* 0x180fe20000010828 */
[-CC-:B------:R-:W-:Y:S01]  /*3230*/  FFMA.FTZ R69, R69, R0.reuse, -R40.reuse ;  /* 0x0000000045457223 */ /* 0x180fe20000010828 */
[----:B------:R-:W-:Y:S01]  /*3240*/  FADD.FTZ R46, R10, R25 ;  /* 0x000000190a2e7221 */ /* 0x000fe20000010000 */
[-CC-:B------:R-:W-:Y:S01]  /*3250*/  FFMA.FTZ R55, R55, R0.reuse, -R40.reuse ;  /* 0x0000000037377223 */ /* 0x180fe20000010828 */
[-C--:B------:R-:W-:Y:S01]  /*3260*/  FFMA.FTZ R73, R73, R0.reuse, -R40 ;  /* 0x0000000049497223 */ /* 0x080fe20000010828 */
[----:B------:R-:W0:Y:S01]  /*3270*/  MUFU.EX2 R13, R13 ;  /* 0x0000000d000d7308 */ /* 0x000e220000000800 */
[----:B---3--:R-:W-:Y:S01]  /*3280*/  FADD.FTZ R25, R11, R44 ;  /* 0x0000002c0b197221 */ /* 0x008fe20000010000 */
[----:B--2---:R-:W-:Y:S01]  /*3290*/  FADD.FTZ R29, R173, R46 ;  /* 0x0000002ead1d7221 */ /* 0x004fe20000010000 */
[-CC-:B------:R-:W-:Y:S01]  /*32a0*/  FFMA.FTZ R59, R59, R0.reuse, -R40.reuse ;  /* 0x000000003b3b7223 */ /* 0x180fe20000010828 */
[-CC-:B------:R-:W-:Y:S01]  /*32b0*/  FFMA.FTZ R77, R77, R0.reuse, -R40.reuse ;  /* 0x000000004d4d7223 */ /* 0x180fe20000010828 */
[-CC-:B------:R-:W-:Y:S01]  /*32c0*/  FFMA.FTZ R63, R63, R0.reuse, -R40.reuse ;  /* 0x000000003f3f7223 */ /* 0x180fe20000010828 */
[----:B------:R-:W-:Y:S01]  /*32d0*/  FADD.FTZ R46, R12, R29 ;  /* 0x0000001d0c2e7221 */ /* 0x000fe20000010000 */
[-C--:B------:R-:W-:Y:S01]  /*32e0*/  FFMA.FTZ R81, R81, R0.reuse, -R40 ;  /* 0x0000000051517223 */ /* 0x080fe20000010828 */
[----:B------:R1:W2:Y:S01]  /*32f0*/  MUFU.EX2 R176, R33 ;  /* 0x0000002100b07308 */ /* 0x0002a20000000800 */
[----:B----4-:R-:W-:Y:S01]  /*3300*/  FADD.FTZ R44, R182, R25 ;  /* 0x00000019b62c7221 */ /* 0x010fe20000010000 */
[----:B------:R-:W-:Y:S01]  /*3310*/  FADD.FTZ R25, R175, R46 ;  /* 0x0000002eaf197221 */ /* 0x000fe20000010000 */
[-CC-:B------:R-:W-:Y:S01]  /*3320*/  FFMA.FTZ R67, R67, R0.reuse, -R40.reuse ;  /* 0x0000000043437223 */ /* 0x180fe20000010828 */
[----:B------:R-:W-:Y:S01]  /*3330*/  FFMA.FTZ R40, R85, R0, -R40 ;  /* 0x0000000055287223 */ /* 0x000fe20000010828 */
[----:B------:R-:W-:Y:S01]  /*3340*/  F2FP.F16.F32.PACK_AB R180, R180, R9 ;  /* 0x00000009b4b4723e */ /* 0x000fe200000000ff */
[----:B------:R-:W-:Y:S01]  /*3350*/  FADD.FTZ R46, R14, R25 ;  /* 0x000000190e2e7221 */ /* 0x000fe20000010000 */
[----:B------:R-:W-:Y:S01]  /*3360*/  IMAD.MOV.U32 R29, RZ, RZ, R2 ;  /* 0x000000ffff1d7224 */ /* 0x000fe200078e0002 */
[----:B------:R-:W3:Y:S01]  /*3370*/  MUFU.EX2 R15, R15 ;  /* 0x0000000f000f7308 */ /* 0x000ee20000000800 */
[----:B0-----:R-:W-:Y:S01]  /*3380*/  FADD.FTZ R3, R13, R44 ;  /* 0x0000002c0d037221 */ /* 0x001fe20000010000 */
[----:B------:R-:W-:Y:S01]  /*3390*/  FADD.FTZ R25, R169, R46 ;  /* 0x0000002ea9197221 */ /* 0x000fe20000010000 */
[----:B-1----:R-:W0:Y:S01]  /*33a0*/  @P2 LDC R33, c[0x0][0x44c] ;  /* 0x00011300ff212b82 */ /* 0x002e220000000800 */
[----:B------:R-:W-:-:S02]  /*33b0*/  F2FP.F16.F32.PACK_AB R183, R6, R183 ;  /* 0x000000b706b7723e */ /* 0x000fc400000000ff */
[----:B------:R-:W-:Y:S01]  /*33c0*/  FADD.FTZ R46, R20, R25 ;  /* 0x00000019142e7221 */ /* 0x000fe20000010000 */
[----:B------:R-:W-:Y:S01]  /*33d0*/  F2FP.F16.F32.PACK_AB R179, R10, R179 ;  /* 0x000000b30ab3723e */ /* 0x000fe200000000ff */
[----:B------:R-:W1:Y:S01]  /*33e0*/  MUFU.EX2 R178, R37 ;  /* 0x0000002500b27308 */ /* 0x000e620000000800 */
[----:B--2---:R-:W-:Y:S01]  /*33f0*/  FADD.FTZ R44, R176, R3 ;  /* 0x00000003b02c7221 */ /* 0x004fe20000010000 */
[----:B------:R-:W-:Y:S01]  /*3400*/  FADD.FTZ R25, R171, R46 ;  /* 0x0000002eab197221 */ /* 0x000fe20000010000 */
[----:B------:R-:W-:Y:S01]  /*3410*/  VIADD R10, R88, 0xfffffffe ;  /* 0xfffffffe580a7836 */ /* 0x000fe20000000000 */
[----:B------:R-:W-:Y:S02]  /*3420*/  F2FP.F16.F32.PACK_AB R177, R8, R177 ;  /* 0x000000b108b1723e */ /* 0x000fe400000000ff */
[----:B------:R-:W-:Y:S01]  /*3430*/  CS2R R88, SRZ ;  /* 0x0000000000587805 */ /* 0x000fe2000001ff00 */
[----:B------:R-:W-:Y:S01]  /*3440*/  FADD.FTZ R46, R24, R25 ;  /* 0x00000019182e7221 */ /* 0x000fe20000010000 */
[----:B------:R-:W-:Y:S01]  /*3450*/  F2FP.F16.F32.PACK_AB R173, R12, R173 ;  /* 0x000000ad0cad723e */ /* 0x000fe200000000ff */
[----:B------:R-:W2:Y:S01]  /*3460*/  MUFU.EX2 R21, R21 ;  /* 0x0000001500157308 */ /* 0x000ea20000000800 */
[----:B---3--:R-:W-:Y:S01]  /*3470*/  FADD.FTZ R3, R15, R44 ;  /* 0x0000002c0f037221 */ /* 0x008fe20000010000 */
[----:B------:R-:W-:Y:S01]  /*3480*/  FADD.FTZ R25, R153, R46 ;  /* 0x0000002e99197221 */ /* 0x000fe20000010000 */
[----:B------:R-:W-:-:S02]  /*3490*/  F2FP.F16.F32.PACK_AB R175, R14, R175 ;  /* 0x000000af0eaf723e */ /* 0x000fc400000000ff */
[----:B------:R-:W-:Y:S01]  /*34a0*/  F2FP.F16.F32.PACK_AB R169, R20, R169 ;  /* 0x000000a914a9723e */ /* 0x000fe200000000ff */
[----:B------:R-:W-:Y:S01]  /*34b0*/  FADD.FTZ R46, R26, R25 ;  /* 0x000000191a2e7221 */ /* 0x000fe20000010000 */
[----:B------:R-:W-:Y:S01]  /*34c0*/  F2FP.F16.F32.PACK_AB R171, R24, R171 ;  /* 0x000000ab18ab723e */ /* 0x000fe200000000ff */
[----:B------:R-:W3:Y:S01]  /*34d0*/  MUFU.EX2 R172, R41 ;  /* 0x0000002900ac7308 */ /* 0x000ee20000000800 */
[----:B-1----:R-:W-:Y:S01]  /*34e0*/  FADD.FTZ R44, R178, R3 ;  /* 0x00000003b22c7221 */ /* 0x002fe20000010000 */
[----:B------:R-:W-:Y:S01]  /*34f0*/  FADD.FTZ R25, R155, R46 ;  /* 0x0000002e9b197221 */ /* 0x000fe20000010000 */
[----:B0-----:R-:W-:Y:S01]  /*3500*/  @P2 IMAD.HI.U32 R33, R2, R33, RZ ;  /* 0x0000002102212227 */ /* 0x001fe200078e00ff */
[----:B------:R-:W-:-:S03]  /*3510*/  F2FP.F16.F32.PACK_AB R153, R26, R153 ;  /* 0x000000991a99723e */ /* 0x000fc600000000ff */
[C---:B------:R-:W-:Y:S01]  /*3520*/  FADD.FTZ R46, R28.reuse, R25 ;  /* 0x000000191c2e7221 */ /* 0x040fe20000010000 */
[----:B------:R-:W-:Y:S01]  /*3530*/  F2FP.F16.F32.PACK_AB R155, R28, R155 ;  /* 0x0000009b1c9b723e */ /* 0x000fe200000000ff */
[----:B------:R-:W0:Y:S01]  /*3540*/  MUFU.EX2 R27, R27 ;  /* 0x0000001b001b7308 */ /* 0x000e220000000800 */
[----:B--2---:R-:W-:Y:S01]  /*3550*/  FADD.FTZ R3, R21, R44 ;  /* 0x0000002c15037221 */ /* 0x004fe20000010000 */
[----:B------:R-:W-:Y:S01]  /*3560*/  FADD.FTZ R25, R157, R46 ;  /* 0x0000002e9d197221 */ /* 0x000fe20000010000 */
[----:B------:R-:W-:Y:S02]  /*3570*/  @P2 SHF.R.U32.HI R29, RZ, R48, R33 ;  /* 0x00000030ff1d2219 */ /* 0x000fe40000011621 */
[C---:B------:R-:W-:Y:S01]  /*3580*/  F2FP.F16.F32.PACK_AB R157, R30.reuse, R157 ;  /* 0x0000009d1e9d723e */ /* 0x040fe200000000ff */
[----:B------:R-:W-:Y:S01]  /*3590*/  FADD.FTZ R46, R30, R25 ;  /* 0x000000191e2e7221 */ /* 0x000fe20000010000 */
[----:B------:R-:W-:Y:S01]  /*35a0*/  IADD3 R29, R29, R16, -R17 ;  /* 0x000000101d1d7210 */ /* 0x000fe20007ffe811 */
[----:B------:R-:W1:Y:S01]  /*35b0*/  MUFU.EX2 R174, R45 ;  /* 0x0000002d00ae7308 */ /* 0x000e620000000800 */
[----:B---3--:R-:W-:Y:S01]  /*35c0*/  FADD.FTZ R44, R172, R3 ;  /* 0x00000003ac2c7221 */ /* 0x008fe20000010000 */
[----:B------:R-:W-:Y:S01]  /*35d0*/  FADD.FTZ R25, R159, R46 ;  /* 0x0000002e9f197221 */ /* 0x000fe20000010000 */
[----:B------:R-:W-:-:S02]  /*35e0*/  SHF.R.S32.HI R48, RZ, 0x1f, R29 ;  /* 0x0000001fff307819 */ /* 0x000fc4000001141d */
[C---:B------:R-:W-:Y:S01]  /*35f0*/  F2FP.F16.F32.PACK_AB R159, R32.reuse, R159 ;  /* 0x0000009f209f723e */ /* 0x040fe200000000ff */
[----:B------:R-:W-:Y:S01]  /*3600*/  FADD.FTZ R6, R32, R25 ;  /* 0x0000001920067221 */ /* 0x000fe20000010000 */
[----:B------:R-:W-:Y:S01]  /*3610*/  LEA.HI R48, R48, R29, RZ, 0x7 ;  /* 0x0000001d30307211 */ /* 0x000fe200078f38ff */
[----:B------:R-:W2:Y:S01]  /*3620*/  MUFU.EX2 R31, R31 ;  /* 0x0000001f001f7308 */ /* 0x000ea20000000800 */
[----:B0-----:R-:W-:Y:S01]  /*3630*/  FADD.FTZ R3, R27, R44 ;  /* 0x0000002c1b037221 */ /* 0x001fe20000010000 */
[----:B------:R-:W-:Y:S01]  /*3640*/  FADD.FTZ R25, R161, R6 ;  /* 0x00000006a1197221 */ /* 0x000fe20000010000 */
[----:B------:R-:W-:Y:S02]  /*3650*/  F2FP.F16.F32.PACK_AB R161, R34, R161 ;  /* 0x000000a122a1723e */ /* 0x000fe400000000ff */
[----:B------:R-:W-:Y:S01]  /*3660*/  F2FP.F16.F32.PACK_AB R182, R182, R11 ;  /* 0x0000000bb6b6723e */ /* 0x000fe200000000ff */
[----:B------:R-:W-:Y:S01]  /*3670*/  FADD.FTZ R6, R34, R25 ;  /* 0x0000001922067221 */ /* 0x000fe20000010000 */
[----:B------:R-:W-:Y:S01]  /*3680*/  F2FP.F16.F32.PACK_AB R176, R176, R13 ;  /* 0x0000000db0b0723e */ /* 0x000fe200000000ff */
[----:B------:R-:W0:Y:S01]  /*3690*/  MUFU.EX2 R168, R49 ;  /* 0x0000003100a87308 */ /* 0x000e220000000800 */
[----:B-1----:R-:W-:Y:S01]  /*36a0*/  FADD.FTZ R44, R174, R3 ;  /* 0x00000003ae2c7221 */ /* 0x002fe20000010000 */
[----:B------:R-:W-:Y:S01]  /*36b0*/  FADD.FTZ R25, R163, R6 ;  /* 0x00000006a3197221 */ /* 0x000fe20000010000 */
[----:B------:R-:W-:-:S02]  /*36c0*/  F2FP.F16.F32.PACK_AB R163, R36, R163 ;  /* 0x000000a324a3723e */ /* 0x000fc400000000ff */
[----:B------:R-:W-:Y:S01]  /*36d0*/  F2FP.F16.F32.PACK_AB R178, R178, R15 ;  /* 0x0000000fb2b2723e */ /* 0x000fe200000000ff */
[----:B------:R-:W-:Y:S01]  /*36e0*/  FADD.FTZ R6, R36, R25 ;  /* 0x0000001924067221 */ /* 0x000fe20000010000 */
[----:B------:R-:W-:Y:S01]  /*36f0*/  F2FP.F16.F32.PACK_AB R172, R172, R21 ;  /* 0x00000015acac723e */ /* 0x000fe200000000ff */
[----:B------:R-:W1:Y:S01]  /*3700*/  MUFU.EX2 R35, R35 ;  /* 0x0000002300237308 */ /* 0x000e620000000800 */
[----:B--2---:R-:W-:Y:S01]  /*3710*/  FADD.FTZ R3, R31, R44 ;  /* 0x0000002c1f037221 */ /* 0x004fe20000010000 */
[----:B------:R-:W-:Y:S01]  /*3720*/  FADD.FTZ R25, R165, R6 ;  /* 0x00000006a5197221 */ /* 0x000fe20000010000 */
[----:B------:R-:W-:Y:S02]  /*3730*/  F2FP.F16.F32.PACK_AB R165, R38, R165 ;  /* 0x000000a526a5723e */ /* 0x000fe400000000ff */
[----:B------:R-:W-:Y:S01]  /*3740*/  F2FP.F16.F32.PACK_AB R174, R174, R27 ;  /* 0x0000001baeae723e */ /* 0x000fe200000000ff */
[----:B------:R-:W-:Y:S02]  /*3750*/  FADD.FTZ R6, R38, R25 ;  /* 0x0000001926067221 */ /* 0x000fe40000010000 */
        /* <DEDUP_REMOVED lines=47> */
[----:B------:R-:W-:Y:S02]  /*3a50*/  SHF.R.S32.HI R9, RZ, 0x7, R48 ;  /* 0x00000007ff097819 */ /* 0x000fe40000011430 */
[----:B------:R-:W-:Y:S02]  /*3a60*/  F2FP.F16.F32.PACK_AB R166, R40, R67 ;  /* 0x0000004328a6723e */ /* 0x000fe400000000ff */
[----:B------:R-:W-:Y:S01]  /*3a70*/  VIMNMX R9, RZ, R9, !PT ;  /* 0x00000009ff097248 */ /* 0x000fe20007fe0100 */
[----:B-1----:R-:W-:-:S03]  /*3a80*/  FADD.FTZ R25, R167, R6 ;  /* 0x00000006a7197221 */ /* 0x002fc60000010000 */
[----:B------:R-:W-:Y:S01]  /*3a90*/  ISETP.GE.AND P3, PT, R10, R9, PT ;  /* 0x000000090a00720c */ /* 0x000fe20003f66270 */
[C---:B--2---:R-:W-:Y:S01]  /*3aa0*/  FADD.FTZ R3, R42.reuse, R25 ;  /* 0x000000192a037221 */ /* 0x044fe20000010000 */
[----:B------:R-:W-:-:S11]  /*3ab0*/  F2FP.F16.F32.PACK_AB R167, R42, R167 ;  /* 0x000000a72aa7723e */ /* 0x000fd600000000ff */
[----:B------:R-:W-:Y:S05]  /*3ac0*/  @!P3 BRA `(.L_x_9164) ;  /* 0x000000280050b947 */ /* 0x000fea0003800000 */
[----:B------:R-:W-:Y:S01]  /*3ad0*/  IMAD.MOV.U32 R8, RZ, RZ, R5 ;  /* 0x000000ffff087224 */ /* 0x000fe200078e0005 */
[----:B------:R-:W-:Y:S01]  /*3ae0*/  UMOV UR44, UR36 ;  /* 0x00000024002c7c82 */ /* 0x000fe20008000000 */
[----:B------:R-:W-:Y:S01]  /*3af0*/  IMAD.MOV.U32 R6, RZ, RZ, R7 ;  /* 0x000000ffff067224 */ /* 0x000fe200078e0007 */
[----:B------:R-:W-:Y:S01]  /*3b00*/  UMOV UR43, UR37 ;  /* 0x00000025002b7c82 */ /* 0x000fe20008000000 */
[----:B------:R-:W-:-:S07]  /*3b10*/  IMAD.MOV.U32 R151, RZ, RZ, RZ ;  /* 0x000000ffff977224 */ /* 0x000fce00078e00ff */
.L_x_9173:
        /* <DEDUP_REMOVED lines=9> */
.L_x_9166:
[----:B------:R-:W-:Y:S01]  /*3bb0*/  ULEA UR6, UR37, UR38, 0x3 ;  /* 0x0000002625067291 */ /* 0x000fe2000f8e183f */
[----:B------:R-:W-:-:S05]  /*3bc0*/  IMAD.U32 R0, RZ, RZ, UR36 ;  /* 0x00000024ff007e24 */ /* 0x000fca000f8e00ff */
[----:B------:R-:W-:-:S04]  /*3bd0*/  SHF.L.U32 R0, R0, 0x1f, RZ ;  /* 0x0000001f00007819 */ /* 0x000fc800000006ff */
[----:B------:R0:W1:Y:S01]  /*3be0*/  SYNCS.PHASECHK.TRANS64.TRYWAIT P3, [UR6+0x28830], R0 ;  /* 0x02883000ff0075a7 */ /* 0x0000620008060146 */
[----:B------:R-:W-:Y:S05]  /*3bf0*/  @!P0 BRA `(.L_x_9167) ;  /* 0x0000000000048947 */ /* 0x000fea0003800000 */
[----:B------:R-:W-:Y:S01]  /*3c00*/  BPT.TRAP 0x1 ;  /* 0x000000040000795c */ /* 0x000fe20000300000 */
.L_x_9167:
[----:B-1----:R-:W-:Y:S05]  /*3c10*/  @P3 BRA `(.L_x_9165) ;  /* 0x0000000000083947 */ /* 0x002fea0003800000 */
[----:B------:R-:W1:Y:S02]  /*3c20*/  SYNCS.PHASECHK.TRANS64.TRYWAIT P3, [UR6+0x28830], R0 ;  /* 0x02883000ff0075a7 */ /* 0x000e640008060146 */
[----:B-1----:R-:W-:Y:S05]  /*3c30*/  @!P3 BRA `(.L_x_9168) ;  /* 0x000000d000fcb947 */ /* 0x002fea0003800000 */
.L_x_9165:
[----:B-1----:R-:W1:Y:S01]  /*3c40*/  S2R R5, SR_TID.X ;  /* 0x0000000000057919 */ /* 0x002e620000002100 */
[----:B------:R-:W-:Y:S01]  /*3c50*/  ULEA UR34, UR37, UR42, 0xb ;  /* 0x0000002a25227291 */ /* 0x000fe2000f8e583f */
[----:B------:R-:W-:Y:S01]  /*3c60*/  UMOV UR35, 0x40000040 ;  /* 0x4000004000237882 */ /* 0x000fe20000000000 */
[----:B------:R-:W-:Y:S02]  /*3c70*/  UMOV UR7, 0x40000040 ;  /* 0x4000004000077882 */ /* 0x000fe40000000000 */
        /* <DEDUP_REMOVED lines=13> */
[----:B-1----:R-:W-:-:S05]  /*3d50*/  SHF.R.U32.HI R5, RZ, 0x7, R5 ;  /* 0x00000007ff057819 */ /* 0x002fca0000011605 */
[----:B0-----:R-:W-:-:S05]  /*3d60*/  VIADD R0, R5, 0x8 ;  /* 0x0000000805007836 */ /* 0x001fca0000000000 */
[----:B------:R0:W-:Y:S06]  /*3d70*/  BAR.SYNC.DEFER_BLOCKING R0, 0x100 ;  /* 0x000400000000751d */ /* 0x0001ec0000010000 */
        /* <DEDUP_REMOVED lines=27> */
.L_x_9170:
[----:B------:R-:W-:Y:S01]  /*3f30*/  ULEA UR6, UR43, UR38, 0x3 ;  /* 0x000000262b067291 */ /* 0x000fe2000f8e183f */
[----:B------:R-:W-:-:S05]  /*3f40*/  IMAD.U32 R0, RZ, RZ, UR44 ;  /* 0x0000002cff007e24 */ /* 0x000fca000f8e00ff */
[----:B------:R-:W-:-:S04]  /*3f50*/  SHF.L.U32 R0, R0, 0x1f, RZ ;  /* 0x0000001f00007819 */ /* 0x000fc800000006ff */
[----:B------:R0:W1:Y:S01]  /*3f60*/  SYNCS.PHASECHK.TRANS64.TRYWAIT P3, [UR6+0x28850], R0 ;  /* 0x02885000ff0075a7 */ /* 0x0000620008060146 */
[----:B------:R-:W-:Y:S05]  /*3f70*/  @!P0 BRA `(.L_x_9171) ;  /* 0x0000000000048947 */ /* 0x000fea0003800000 */
[----:B------:R-:W-:Y:S01]  /*3f80*/  BPT.TRAP 0x1 ;  /* 0x000000040000795c */ /* 0x000fe20000300000 */
.L_x_9171:
[----:B-1----:R-:W-:Y:S05]  /*3f90*/  @P3 BRA `(.L_x_9169) ;  /* 0x0000000000083947 */ /* 0x002fea0003800000 */
[----:B------:R-:W1:Y:S02]  /*3fa0*/  SYNCS.PHASECHK.TRANS64.TRYWAIT P3, [UR6+0x28850], R0 ;  /* 0x02885000ff0075a7 */ /* 0x000e640008060146 */
[----:B-1----:R-:W-:Y:S05]  /*3fb0*/  @!P3 BRA `(.L_x_9172) ;  /* 0x000000d00034b947 */ /* 0x002fea0003800000 */
.L_x_9169:
[----:B------:R-:W-:Y:S01]  /*3fc0*/  UIADD3 UR6, UR38, 0x400, URZ ;  /* 0x0000040026067890 */ /* 0x000fe2000fffe03f */
[----:B------:R-:W-:Y:S01]  /*3fd0*/  WARPGROUP.ARRIVE ;  /* 0x00000000000079c5 */ /* 0x000fe20000000000 */
[----:B------:R-:W-:Y:S01]  /*3fe0*/  UMOV UR7, 0x40000040 ;  /* 0x4000004000077882 */ /* 0x000fe20000000000 */
[----:B------:R-:W-:Y:S01]  /*3ff0*/  UMOV UR11, 0x40000040 ;  /* 0x40000040000b7882 */ /* 0x000fe20000000000 */
[----:B------:R-:W-:Y:S01]  /*4000*/  USHF.R.U32.HI UR6, URZ, 0x4, UR6 ;  /* 0x000000043f067899 */ /* 0x000fe20008011606 */
[----:B-1----:R-:W1:Y:S01]  /*4010*/  @P2 LDC R5, c[0x0][0x44c] ;  /* 0x00011300ff052b82 */ /* 0x002e620000000800 */
[----:B------:R-:W-:Y:S01]  /*4020*/  IMAD.IADD R14, R23, 0x1, R2 ;  /* 0x00000001170e7824 */ /* 0x000fe200078e0202 */
[----:B------:R-:W2:Y:S01]  /*4030*/  S2R R198, SR_TID.X ;  /* 0x0000000000c67919 */ /* 0x000ea20000002100 */
[----:B------:R-:W-:Y:S01]  /*4040*/  ULOP3.LUT UR6, UR6, 0x3fff, URZ, 0xc0, !UPT ;  /* 0x00003fff06067892 */ /* 0x000fe2000f8ec03f */
[----:B------:R-:W-:-:S03]  /*4050*/  UMOV UR44, UR36 ;  /* 0x00000024002c7c82 */ /* 0x000fc60008000000 */
[----:B------:R-:W-:Y:S01]  /*4060*/  ULOP3.LUT UR6, UR6, 0x4000000, URZ, 0xfc, !UPT ;  /* 0x0400000006067892 */ /* 0x000fe2000f8efc3f */
[----:B0-----:R-:W0:Y:S03]  /*4070*/  @P2 LDC R0, c[0x0][0x450] ;  /* 0x00011400ff002b82 */ /* 0x001e260000000800 */
[----:B------:R-:W-:-:S04]  /*4080*/  ULEA UR6, UR43, UR6, 0xb ;  /* 0x000000062b067291 */ /* 0x000fc8000f8e583f */
[----:B------:R-:W-:-:S05]  /*4090*/  UIADD3 UR10, UR6, 0x80, URZ ;  /* 0x00000080060a7890 */ /* 0x000fca000fffe03f */
[----:B------:R-:W-:Y:S01]  /*40a0*/  HGMMA.64x128x16.F32 R88, R180, gdesc[UR4].tnspB, R88, gsb0 ;  /* 0x41e00004b4587df0 */ /* 0x000fe20008000858 */
[----:B------:R-:W-:Y:S01]  /*40b0*/  UMOV UR7, 0x40000040 ;  /* 0x4000004000077882 */ /* 0x000fe20000000000 */
[----:B-1----:R-:W-:-:S05]  /*40c0*/  @P2 IMAD.HI.U32 R5, R14, R5, RZ ;  /* 0x000000050e052227 */ /* 0x002fca00078e00ff */
[----:B0-----:R-:W-:Y:S01]  /*40d0*/  @P2 SHF.R.U32.HI R14, RZ, R0, R5 ;  /* 0x00000000ff0e2219 */ /* 0x001fe20000011605 */
[----:B------:R-:W-:Y:S01]  /*40e0*/  IMAD.MOV.U32 R5, RZ, RZ, -0x80 ;  /* 0xffffff80ff057424 */ /* 0x000fe200078e00ff */
[----:B--2---:R-:W-:-:S03]  /*40f0*/  SHF.R.U32.HI R198, RZ, 0x7, R198 ;  /* 0x00000007ffc67819 */ /* 0x004fc600000116c6 */
[----:B------:R-:W0:Y:S01]  /*4100*/  SHFL.IDX PT, R7, R14, 0x1, 0x1c1f ;  /* 0x003c1f000e077f89 */ /* 0x000e2200000e0000 */
[----:B------:R-:W-:-:S04]  /*4110*/  IMAD R5, R10, R5, 0x1 ;  /* 0x000000010a057424 */ /* 0x000fc800078e0205 */
[----:B------:R-:W-:-:S05]  /*4120*/  IMAD R5, R22, -0x2, R5 ;  /* 0xfffffffe16057824 */ /* 0x000fca00078e0205 */
[----:B------:R-:W-:-:S05]  /*4130*/  IADD3 R12, -R17, R5, R16 ;  /* 0x00000005110c7210 */ /* 0x000fca0007ffe110 */
[----:B0-----:R-:W-:-:S05]  /*4140*/  IMAD.IADD R0, R12, 0x1, R7 ;  /* 0x000000010c007824 */ /* 0x001fca00078e0207 */
        /* <DEDUP_REMOVED lines=10> */
[----:B------:R-:W-:Y:S01]  /*41f0*/  HGMMA.64x128x16.F32 R88, R176, gdesc[UR8].tnspB, R88, gsb0 ;  /* 0x41e00008b0587df0 */ /* 0x000fe20008000858 */
[----:B------:R-:W-:Y:S01]  /*4200*/  UIADD3 UR10, UR6, 0x100, URZ ;  /* 0x00000100060a7890 */ /* 0x000fe2000fffe03f */
[----:B------:R-:W-:Y:S01]  /*4210*/  FMNMX.FTZ R20, R181, R20, !PT ;  /* 0x00000014b5147209 */ /* 0x000fe20007810000 */
[----:B------:R-:W-:Y:S01]  /*4220*/  UMOV UR11, 0x40000040 ;  /* 0x40000040000b7882 */ /* 0x000fe20000000000 */
[----:B------:R-:W-:Y:S02]  /*4230*/  ISETP.GT.AND P3, PT, R0, 0x10, PT ;  /* 0x000000100000780c */ /* 0x000fe40003f64270 */
[----:B------:R-:W-:Y:S02]  /*4240*/  FSEL R201, R31, -INF , P4 ;  /* 0xff8000001fc97808 */ /* 0x000fe40002000000 */
[----:B------:R-:W-:-:S02]  /*4250*/  FMNMX.FTZ R20, R183, R20, !PT ;  /* 0x00000014b7147209 */ /* 0x000fc40007810000 */
[C---:B------:R-:W-:Y:S02]  /*4260*/  ISETP.GT.AND P4, PT, R0.reuse, 0x11, PT ;  /* 0x000000110000780c */ /* 0x040fe40003f84270 */
[----:B------:R-:W-:Y:S02]  /*4270*/  FMNMX.FTZ R20, R201, R20, !PT ;  /* 0x00000014c9147209 */ /* 0x000fe40007810000 */
[----:B------:R-:W-:Y:S02]  /*4280*/  FSEL R199, R35, -INF , P4 ;  /* 0xff80000023c77808 */ /* 0x000fe40002000000 */
[----:B------:R-:W-:Y:S01]  /*4290*/  ISETP.GT.AND P4, PT, R0, 0x19, PT ;  /* 0x000000190000780c */ /* 0x000fe20003f84270 */
[----:B------:R-:W-:Y:S02]  /*42a0*/  WARPGROUP.DEPBAR.LE gsb0, 0x0 ;  /* 0x00008000000079c5 */ /* 0x000fe40000010000 */
[----:B------:R-:W-:Y:S01]  /*42b0*/  WARPGROUP.ARRIVE ;  /* 0x00000000000079c5 */ /* 0x000fe20000000000 */
[----:B------:R-:W-:-:S02]  /*42c0*/  FSEL R177, R34, -INF , P3 ;  /* 0xff80000022b17808 */ /* 0x000fc40001800000 */
[----:B------:R-:W-:Y:S02]  /*42d0*/  ISETP.GT.AND P3, PT, R0, 0x18, PT ;  /* 0x000000180000780c */ /* 0x000fe40003f64270 */
[----:B------:R-:W-:Y:S01]  /*42e0*/  FMNMX.FTZ R20, R177, R20, !PT ;  /* 0x00000014b1147209 */ /* 0x000fe20007810000 */
[----:B------:R-:W-:Y:S01]  /*42f0*/  HGMMA.64x128x16.F32 R88, R172, gdesc[UR8].tnspB, R88, gsb0 ;  /* 0x41e00008ac587df0 */ /* 0x000fe20008000858 */
[----:B------:R-:W-:Y:S01]  /*4300*/  UIADD3 UR10, UR6, 0x180, URZ ;  /* 0x00000180060a7890 */ /* 0x000fe2000fffe03f */
[----:B------:R-:W-:Y:S01]  /*4310*/  FSEL R179, R38, -INF , P3 ;  /* 0xff80000026b37808 */ /* 0x000fe20001800000 */
[----:B------:R-:W-:Y:S01]  /*4320*/  UMOV UR11, 0x40000040 ;  /* 0x40000040000b7882 */ /* 0x000fe20000000000 */
[----:B------:R-:W-:Y:S02]  /*4330*/  FMNMX.FTZ R20, R199, R20, !PT ;  /* 0x00000014c7147209 */ /* 0x000fe40007810000 */
[----:B------:R-:W-:Y:S02]  /*4340*/  ISETP.GT.AND P3, PT, R0, 0x20, PT ;  /* 0x000000200000780c */ /* 0x000fe40003f64270 */
[----:B------:R-:W-:Y:S01]  /*4350*/  FMNMX.FTZ R20, R179, R20, !PT ;  /* 0x00000014b3147209 */ /* 0x000fe20007810000 */
[----:B------:R-:W-:-:S02]  /*4360*/  WARPGROUP.DEPBAR.LE gsb0, 0x0 ;  /* 0x00008000000079c5 */ /* 0x000fc40000010000 */
        /* <DEDUP_REMOVED lines=77> */
[----:B------:R-:W-:Y:S01]  /*4840*/  FSEL R39, R86, -INF , P3 ;  /* 0xff80000056277808 */ /* 0x000fe20001800000 */
[----:B------:R-:W0:Y:S01]  /*4850*/  LDC R0, c[0x0][0x988] ;  /* 0x00026200ff007b82 */ /* 0x000e220000000800 */
[----:B------:R-:W-:Y:S02]  /*4860*/  FMNMX.FTZ R20, R83, R20, !PT ;  /* 0x0000001453147209 */ /* 0x000fe40007810000 */
[----:B------:R-:W-:Y:S02]  /*4870*/  FSEL R87, R87, -INF , P4 ;  /* 0xff80000057577808 */ /* 0x000fe40002000000 */
[----:B------:R-:W-:-:S04]  /*4880*/  FMNMX.FTZ R20, R39, R20, !PT ;  /* 0x0000001427147209 */ /* 0x000fc80007810000 */
[----:B------:R-:W-:-:S05]  /*4890*/  FMNMX.FTZ R20, R87, R20, !PT ;  /* 0x0000001457147209 */ /* 0x000fca0007810000 */
[----:B------:R-:W1:Y:S01]  /*48a0*/  SHFL.BFLY PT, R5, R20, 0x2, 0x1f ;  /* 0x0c401f0014057f89 */ /* 0x000e6200000e0000 */
[----:B------:R-:W-:Y:S02]  /*48b0*/  WARPGROUP.DEPBAR.LE gsb0, 0x0 ;  /* 0x00008000000079c5 */ /* 0x000fe40000010000 */
[----:B------:R-:W-:Y:S01]  /*48c0*/  WARPGROUP.ARRIVE ;  /* 0x00000000000079c5 */ /* 0x000fe20000000000 */
[----:B------:R-:W2:Y:S05]  /*48d0*/  SHFL.IDX PT, R153, R14, RZ, 0x1c1f ;  /* 0x001c1fff0e997589 */ /* 0x000eaa00000e0000 */
[----:B------:R-:W-:Y:S01]  /*48e0*/  HGMMA.64x128x16.F32 R88, R156, gdesc[UR8].tnspB, R88, gsb0 ;  /* 0x41e000089c587df0 */ /* 0x000fe20008000858 */
[----:B------:R-:W-:Y:S01]  /*48f0*/  UIADD3 UR10, UR6, 0x300, URZ ;  /* 0x00000300060a7890 */ /* 0x000fe2000fffe03f */
[----:B------:R-:W-:Y:S01]  /*4900*/  UMOV UR11, 0x40000040 ;  /* 0x40000040000b7882 */ /* 0x000fe20000000000 */
[----:B------:R-:W-:Y:S01]  /*4910*/  UIADD3 UR6, UR6, 0x380, URZ ;  /* 0x0000038006067890 */ /* 0x000fe2000fffe03f */
[----:B-1----:R-:W-:-:S05]  /*4920*/  FMNMX.FTZ R26, R20, R5, !PT ;  /* 0x00000005141a7209 */ /* 0x002fca0007810000 */
[----:B------:R-:W1:Y:S01]  /*4930*/  SHFL.BFLY PT, R5, R26, 0x1, 0x1f ;  /* 0x0c201f001a057f89 */ /* 0x000e6200000e0000 */
[----:B--2---:R-:W-:-:S05]  /*4940*/  IMAD.IADD R34, R12, 0x1, R153 ;  /* 0x000000010c227824 */ /* 0x004fca00078e0299 */
        /* <DEDUP_REMOVED lines=12> */
[----:B-1----:R-:W-:Y:S02]  /*4a10*/  FMNMX.FTZ R5, R26, R5, !PT ;  /* 0x000000051a057209 */ /* 0x002fe40007810000 */
[C---:B------:R-:W-:Y:S02]  /*4a20*/  ISETP.GT.AND P5, PT, R34.reuse, 0x11, PT ;  /* 0x000000112200780c */ /* 0x040fe40003fa4270 */
[----:B------:R-:W-:Y:S01]  /*4a30*/  FMNMX.FTZ R20, R29, R20, !PT ;  /* 0x000000141d147209 */ /* 0x000fe20007810000 */
[----:B0-----:R-:W-:Y:S01]  /*4a40*/  FMUL.FTZ R30, R5, R0 ;  /* 0x00000000051e7220 */ /* 0x001fe20000410000 */
[----:B------:R-:W-:Y:S02]  /*4a50*/  FSEL R33, R33, -INF , P5 ;  /* 0xff80000021217808 */ /* 0x000fe40002800000 */
[----:B------:R-:W-:Y:S02]  /*4a60*/  FSETP.NEU.FTZ.AND P3, PT, R5, -INF , PT ;  /* 0xff8000000500780b */ /* 0x000fe40003f7d000 */
[----:B------:R-:W-:-:S02]  /*4a70*/  ISETP.GT.AND P5, PT, R34, 0x19, PT ;  /* 0x000000192200780c */ /* 0x000fc40003fa4270 */
        /* <DEDUP_REMOVED lines=19> */
[-CC-:B------:R-:W-:Y:S01]  /*4bb0*/  FFMA.FTZ R173, R173, R0.reuse, -R12.reuse ;  /* 0x00000000adad7223 */ /* 0x180fe2000001080c */
[C---:B------:R-:W-:Y:S01]  /*4bc0*/  ISETP.GT.AND P5, PT, R34.reuse, 0x39, PT ;  /* 0x000000392200780c */ /* 0x040fe20003fa4270 */
[-CC-:B------:R-:W-:Y:S01]  /*4bd0*/  FFMA.FTZ R11, R11, R0.reuse, -R12.reuse ;  /* 0x000000000b0b7223 */ /* 0x180fe2000001080c */
[-CC-:B------:R-:W-:Y:S01]  /*4be0*/  FFMA.FTZ R15, R15, R0.reuse, -R12.reuse ;  /* 0x000000000f0f7223 */ /* 0x180fe2000001080c */
[----:B------:R-:W-:Y:S01]  /*4bf0*/  FFMA.FTZ R46, R79, R0, -R12 ;  /* 0x000000004f2e7223 */ /* 0x000fe2000001080c */
[----:B------:R-:W-:Y:S01]  /*4c00*/  FSEL R53, R53, -INF , P5 ;  /* 0xff80000035357808 */ /* 0x000fe20002800000 */
[----:B------:R-:W-:Y:S01]  /*4c10*/  MUFU.EX2 R183, R183 ;  /* 0x000000b700b77308 */ /* 0x000fe20000000800 */
[----:B------:R-:W-:-:S04]  /*4c20*/  ISETP.GT.AND P5, PT, R34, 0x41, PT ;  /* 0x000000412200780c */ /* 0x000fc80003fa4270 */
[----:B------:R-:W-:Y:S02]  /*4c30*/  FSEL R57, R57, -INF , P5 ;  /* 0xff80000039397808 */ /* 0x000fe40002800000 */
[C---:B------:R-:W-:Y:S01]  /*4c40*/  ISETP.GT.AND P5, PT, R34.reuse, 0x49, PT ;  /* 0x000000492200780c */ /* 0x040fe20003fa4270 */
[----:B------:R-:W-:Y:S03]  /*4c50*/  MUFU.EX2 R177, R177 ;  /* 0x000000b100b17308 */ /* 0x000fe60000000800 */
[----:B------:R-:W-:Y:S02]  /*4c60*/  FSEL R61, R61, -INF , P5 ;  /* 0xff8000003d3d7808 */ /* 0x000fe40002800000 */
[----:B------:R-:W-:-:S03]  /*4c70*/  ISETP.GT.AND P5, PT, R34, 0x51, PT ;  /* 0x000000512200780c */ /* 0x000fc60003fa4270 */
[----:B------:R-:W-:Y:S01]  /*4c80*/  MUFU.EX2 R179, R179 ;  /* 0x000000b300b37308 */ /* 0x000fe20000000800 */
[----:B------:R-:W-:Y:S02]  /*4c90*/  FSEL R65, R65, -INF , P5 ;  /* 0xff80000041417808 */ /* 0x000fe40002800000 */
[----:B------:R-:W-:-:S04]  /*4ca0*/  ISETP.GT.AND P5, PT, R34, 0x59, PT ;  /* 0x000000592200780c */ /* 0x000fc80003fa4270 */
        /* <DEDUP_REMOVED lines=13> */
[----:B------:R-:W-:Y:S02]  /*4d80*/  WARPGROUP.DEPBAR.LE gsb0, 0x0 ;  /* 0x00008000000079c5 */ /* 0x000fe40000010000 */
[----:B------:R-:W-:Y:S01]  /*4d90*/  FSEL R157, R32, -INF , P4 ;  /* 0xff800000209d7808 */ /* 0x000fe20002000000 */
[----:B------:R-:W-:Y:S01]  /*4da0*/  WARPGROUP.ARRIVE ;  /* 0x00000000000079c5 */ /* 0x000fe20000000000 */
[----:B------:R-:W-:Y:S01]  /*4db0*/  ISETP.GT.AND P4, PT, R34, 0x18, PT ;  /* 0x000000182200780c */ /* 0x000fe20003f84270 */
[--C-:B------:R-:W-:Y:S01]  /*4dc0*/  FFMA.FTZ R32, R171, R0, -R12.reuse ;  /* 0x00000000ab207223 */ /* 0x100fe2000001080c */
[----:B------:R-:W-:Y:S02]  /*4dd0*/  FMNMX.FTZ R24, R157, R20, !PT ;  /* 0x000000149d187209 */ /* 0x000fe40007810000 */
[----:B------:R-:W-:Y:S01]  /*4de0*/  FSEL R159, R36, -INF , P4 ;  /* 0xff800000249f7808 */ /* 0x000fe20002000000 */
[----:B------:R0:W-:Y:S01]  /*4df0*/  MUFU.EX2 R20, R26 ;  /* 0x0000001a00147308 */ /* 0x0001e20000000800 */
[----:B------:R-:W-:Y:S01]  /*4e00*/  FMNMX.FTZ R24, R33, R24, !PT ;  /* 0x0000001821187209 */ /* 0x000fe20007810000 */
[----:B------:R-:W-:Y:S01]  /*4e10*/  HGMMA.64x128x16.F32 R88, R160, gdesc[UR8].tnspB, R88, gsb0 ;  /* 0x41e00008a0587df0 */ /* 0x000fe20008000858 */
[----:B------:R-:W-:Y:S01]  /*4e20*/  ISETP.GT.AND P4, PT, R34, 0x20, PT ;  /* 0x000000202200780c */ /* 0x000fe20003f84270 */
[----:B------:R-:W-:Y:S01]  /*4e30*/  FFMA.FTZ R36, R47, R0, -R12 ;  /* 0x000000002f247223 */ /* 0x000fe2000001080c */
[----:B------:R-:W-:-:S02]  /*4e40*/  FMNMX.FTZ R24, R159, R24, !PT ;  /* 0x000000189f187209 */ /* 0x000fc40007810000 */
[----:B------:R-:W-:Y:S01]  /*4e50*/  FSEL R201, R40, -INF , P4 ;  /* 0xff80000028c97808 */ /* 0x000fe20002000000 */
[--C-:B------:R-:W-:Y:S01]  /*4e60*/  FFMA.FTZ R40, R51, R0, -R12.reuse ;  /* 0x0000000033287223 */ /* 0x100fe2000001080c */
[----:B------:R-:W-:Y:S02]  /*4e70*/  FMNMX.FTZ R24, R37, R24, !PT ;  /* 0x0000001825187209 */ /* 0x000fe40007810000 */
[----:B------:R-:W-:Y:S02]  /*4e80*/  ISETP.GT.AND P4, PT, R34, 0x28, PT ;  /* 0x000000282200780c */ /* 0x000fe40003f84270 */
[----:B0-----:R-:W-:Y:S02]  /*4e90*/  FMNMX.FTZ R26, R201, R24, !PT ;  /* 0x00000018c91a7209 */ /* 0x001fe40007810000 */
[----:B------:R-:W-:Y:S01]  /*4ea0*/  FSEL R199, R44, -INF , P4 ;  /* 0xff8000002cc77808 */ /* 0x000fe20002000000 */
[----:B------:R0:W-:Y:S01]  /*4eb0*/  MUFU.EX2 R24, R28 ;  /* 0x0000001c00187308 */ /* 0x0001e20000000800 */
[----:B------:R-:W-:Y:S01]  /*4ec0*/  FMNMX.FTZ R26, R41, R26, !PT ;  /* 0x0000001a291a7209 */ /* 0x000fe20007810000 */
[----:B------:R-:W-:Y:S01]  /*4ed0*/  FFMA.FTZ R44, R75, R0, -R12 ;  /* 0x000000004b2c7223 */ /* 0x000fe2000001080c */
[----:B------:R-:W-:-:S02]  /*4ee0*/  ISETP.GT.AND P4, PT, R34, 0x30, PT ;  /* 0x000000302200780c */ /* 0x000fc40003f84270 */
[----:B------:R-:W-:Y:S02]  /*4ef0*/  FMNMX.FTZ R26, R199, R26, !PT ;  /* 0x0000001ac71a7209 */ /* 0x000fe40007810000 */
[----:B------:R-:W-:Y:S01]  /*4f00*/  FSEL R203, R48, -INF , P4 ;  /* 0xff80000030cb7808 */ /* 0x000fe20002000000 */
[----:B------:R-:W-:Y:S01]  /*4f10*/  MUFU.EX2 R44, R44 ;  /* 0x0000002c002c7308 */ /* 0x000fe20000000800 */
[----:B------:R-:W-:Y:S02]  /*4f20*/  FMNMX.FTZ R26, R45, R26, !PT ;  /* 0x0000001a2d1a7209 */ /* 0x000fe40007810000 */
[----:B------:R-:W-:Y:S02]  /*4f30*/  ISETP.GT.AND P4, PT, R34, 0x38, PT ;  /* 0x000000382200780c */ /* 0x000fe40003f84270 */
[----:B0-----:R-:W-:Y:S02]  /*4f40*/  FMNMX.FTZ R28, R203, R26, !PT ;  /* 0x0000001acb1c7209 */ /* 0x001fe40007810000 */
[----:B------:R-:W-:Y:S01]  /*4f50*/  FSEL R205, R52, -INF , P4 ;  /* 0xff80000034cd7808 */ /* 0x000fe20002000000 */
[----:B------:R0:W-:Y:S01]  /*4f60*/  MUFU.EX2 R26, R175 ;  /* 0x000000af001a7308 */ /* 0x0001e20000000800 */
[----:B------:R-:W-:Y:S01]  /*4f70*/  FMNMX.FTZ R28, R49, R28, !PT ;  /* 0x0000001c311c7209 */ /* 0x000fe20007810000 */
[----:B------:R-:W-:Y:S01]  /*4f80*/  IMAD.U32 R52, RZ, RZ, UR37 ;  /* 0x00000025ff347e24 */ /* 0x000fe2000f8e00ff */
[----:B------:R-:W-:-:S02]  /*4f90*/  ISETP.GT.AND P4, PT, R34, 0x40, PT ;  /* 0x000000402200780c */ /* 0x000fc40003f84270 */
[----:B------:R-:W-:Y:S02]  /*4fa0*/  FMNMX.FTZ R28, R205, R28, !PT ;  /* 0x0000001ccd1c7209 */ /* 0x000fe40007810000 */
[----:B------:R-:W-:Y:S02]  /*4fb0*/  FSEL R207, R56, -INF , P4 ;  /* 0xff80000038cf7808 */ /* 0x000fe40002000000 */
[----:B------:R-:W-:Y:S01]  /*4fc0*/  FMNMX.FTZ R28, R53, R28, !PT ;  /* 0x0000001c351c7209 */ /* 0x000fe20007810000 */
[-CC-:B0-----:R-:W-:Y:S01]  /*4fd0*/  FFMA.FTZ R175, R169, R0.reuse, -R12.reuse ;  /* 0x00000000a9af7223 */ /* 0x181fe2000001080c */
[----:B------:R-:W-:Y:S01]  /*4fe0*/  ISETP.GT.AND P4, PT, R34, 0x48, PT ;  /* 0x000000482200780c */ /* 0x000fe20003f84270 */
[--C-:B------:R-:W-:Y:S01]  /*4ff0*/  FFMA.FTZ R169, R43, R0, -R12.reuse ;  /* 0x000000002ba97223 */ /* 0x100fe2000001080c */
[----:B------:R-:W-:Y:S01]  /*5000*/  FMNMX.FTZ R30, R207, R28, !PT ;  /* 0x0000001ccf1e7209 */ /* 0x000fe20007810000 */
[--C-:B------:R-:W-:Y:S01]  /*5010*/  FFMA.FTZ R43, R55, R0, -R12.reuse ;  /* 0x00000000372b7223 */ /* 0x100fe2000001080c */
        /* <DEDUP_REMOVED lines=13> */
[----:B------:R-:W-:-:S02]  /*50f0*/  FMNMX.FTZ R32, R65, R32, !PT ;  /* 0x0000002041207209 */ /* 0x000fc40007810000 */
[----:B------:R-:W-:Y:S02]  /*5100*/  ISETP.GT.AND P4, PT, R34, 0x60, PT ;  /* 0x000000602200780c */ /* 0x000fe40003f84270 */
[----:B------:R-:W-:Y:S02]  /*5110*/  FMNMX.FTZ R32, R47, R32, !PT ;  /* 0x000000202f207209 */ /* 0x000fe40007810000 */
[----:B------:R-:W-:Y:S01]  /*5120*/  FSEL R211, R72, -INF , P4 ;  /* 0xff80000048d37808 */ /* 0x000fe20002000000 */
[----:B------:R-:W-:Y:S01]  /*5130*/  MUFU.EX2 R169, R169 ;  /* 0x000000a900a97308 */ /* 0x000fe20000000800 */
[----:B------:R-:W-:Y:S02]  /*5140*/  FMNMX.FTZ R32, R69, R32, !PT ;  /* 0x0000002045207209 */ /* 0x000fe40007810000 */
[----:B------:R-:W-:Y:S02]  /*5150*/  ISETP.GT.AND P4, PT, R34, 0x68, PT ;  /* 0x000000682200780c */ /* 0x000fe40003f84270 */
[----:B0-----:R-:W-:-:S02]  /*5160*/  FMNMX.FTZ R36, R211, R32, !PT ;  /* 0x00000020d3247209 */ /* 0x001fc40007810000 */
[----:B------:R-:W-:Y:S01]  /*5170*/  FSEL R51, R76, -INF , P4 ;  /* 0xff8000004c337808 */ /* 0x000fe20002000000 */
[----:B------:R0:W-:Y:S01]  /*5180*/  MUFU.EX2 R32, R40 ;  /* 0x0000002800207308 */ /* 0x0001e20000000800 */
[----:B------:R-:W-:Y:S02]  /*5190*/  FMNMX.FTZ R36, R73, R36, !PT ;  /* 0x0000002449247209 */ /* 0x000fe40007810000 */
[----:B------:R-:W-:Y:S02]  /*51a0*/  ISETP.GT.AND P4, PT, R34, 0x70, PT ;  /* 0x000000702200780c */ /* 0x000fe40003f84270 */
[----:B------:R-:W-:Y:S02]  /*51b0*/  FMNMX.FTZ R38, R51, R36, !PT ;  /* 0x0000002433267209 */ /* 0x000fe40007810000 */
[----:B------:R-:W-:Y:S01]  /*51c0*/  FSEL R213, R80, -INF , P4 ;  /* 0xff80000050d57808 */ /* 0x000fe20002000000 */
[----:B------:R1:W-:Y:S01]  /*51d0*/  MUFU.EX2 R36, R7 ;  /* 0x0000000700247308 */ /* 0x0003e20000000800 */
[----:B------:R-:W-:Y:S01]  /*51e0*/  FMNMX.FTZ R38, R77, R38, !PT ;  /* 0x000000264d267209 */ /* 0x000fe20007810000 */
[-CC-:B0-----:R-:W-:Y:S01]  /*51f0*/  FFMA.FTZ R40, R67, R0.reuse, -R12.reuse ;  /* 0x0000000043287223 */ /* 0x181fe2000001080c */
        /* <DEDUP_REMOVED lines=8> */
[-CC-:B------:R-:W-:Y:S01]  /*5280*/  FFMA.FTZ R31, R35, R0.reuse, -R12.reuse ;  /* 0x00000000231f7223 */ /* 0x180fe2000001080c */
[----:B------:R-:W-:Y:S01]  /*5290*/  FFMA.FTZ R35, R39, R0, -R12 ;  /* 0x0000000027237223 */ /* 0x000fe2000001080c */
[----:B------:R-:W-:Y:S01]  /*52a0*/  FMNMX.FTZ R38, R215, R38, !PT ;  /* 0x00000026d7267209 */ /* 0x000fe20007810000 */
[----:B------:R-:W-:Y:S01]  /*52b0*/  MUFU.EX2 R43, R43 ;  /* 0x0000002b002b7308 */ /* 0x000fe20000000800 */
[----:B------:R-:W-:-:S02]  /*52c0*/  @!P1 LEA R52, R52, UR38, 0x3 ;  /* 0x0000002634349c11 */ /* 0x000fc4000f8e18ff */
[----:B-1----:R-:W-:Y:S01]  /*52d0*/  FMNMX.FTZ R7, R85, R38, !PT ;  /* 0x0000002655077209 */ /* 0x002fe20007810000 */
[----:B------:R-:W-:Y:S02]  /*52e0*/  FFMA.FTZ R38, R59, R0, -R12 ;  /* 0x000000003b267223 */ /* 0x000fe4000001080c */
[----:B------:R-:W-:Y:S02]  /*52f0*/  @!P1 VIADD R52, R52, 0x28840 ;  /* 0x0002884034349836 */ /* 0x000fe40000000000 */
[----:B------:R-:W0:Y:S01]  /*5300*/  SHFL.BFLY PT, R42, R7, 0x2, 0x1f ;  /* 0x0c401f00072a7f89 */ /* 0x000e2200000e0000 */
[----:B------:R-:W-:Y:S02]  /*5310*/  MUFU.EX2 R34, R34 ;  /* 0x0000002200227308 */ /* 0x000fe40000000800 */
[----:B------:R-:W-:-:S06]  /*5320*/  @!P1 PRMT R52, RZ, 0x654, R52 ;  /* 0x00000654ff349816 */ /* 0x000fcc0000000034 */
[----:B------:R-:W-:Y:S08]  /*5330*/  MUFU.EX2 R38, R38 ;  /* 0x0000002600267308 */ /* 0x000ff00000000800 */
[----:B------:R-:W-:Y:S01]  /*5340*/  MUFU.EX2 R55, R55 ;  /* 0x0000003700377308 */ /* 0x000fe20000000800 */
[----:B0-----:R-:W-:-:S07]  /*5350*/  FMNMX.FTZ R48, R7, R42, !PT ;  /* 0x0000002a07307209 */ /* 0x001fce0007810000 */
[----:B------:R-:W-:Y:S01]  /*5360*/  MUFU.EX2 R13, R13 ;  /* 0x0000000d000d7308 */ /* 0x000fe20000000800 */
[----:B------:R-:W-:Y:S01]  /*5370*/  FFMA.FTZ R42, R71, R0, -R12 ;  /* 0x00000000472a7223 */ /* 0x000fe2000001080c */
[----:B------:R-:W0:Y:S06]  /*5380*/  SHFL.BFLY PT, R7, R48, 0x1, 0x1f ;  /* 0x0c201f0030077f89 */ /* 0x000e2c00000e0000 */
[----:B------:R-:W-:Y:S01]  /*5390*/  MUFU.EX2 R40, R40 ;  /* 0x0000002800287308 */ /* 0x000fe20000000800 */
[----:B------:R-:W-:Y:S02]  /*53a0*/  WARPGROUP.DEPBAR.LE gsb0, 0x0 ;  /* 0x00008000000079c5 */ /* 0x000fe40000010000 */
[----:B------:R-:W-:-:S05]  /*53b0*/  WARPGROUP.ARRIVE ;  /* 0x00000000000079c5 */ /* 0x000fca0000000000 */
[----:B------:R-:W-:Y:S01]  /*53c0*/  MUFU.EX2 R42, R42 ;  /* 0x0000002a002a7308 */ /* 0x000fe20000000800 */
[----:B------:R-:W-:Y:S07]  /*53d0*/  HGMMA.64x128x16.F32 R88, R164, gdesc[UR4].tnspB, R88, gsb0 ;  /* 0x41e00004a4587df0 */ /* 0x000fee0008000858 */
[----:B------:R-:W1:Y:S01]  /*53e0*/  MUFU.EX2 R21, R21 ;  /* 0x0000001500157308 */ /* 0x000e620000000800 */
[----:B0-----:R-:W-:Y:S01]  /*53f0*/  FMNMX.FTZ R7, R48, R7, !PT ;  /* 0x0000000730077209 */ /* 0x001fe20007810000 */
[-CC-:B------:R-:W-:Y:S01]  /*5400*/  FFMA.FTZ R48, R83, R0.reuse, -R12.reuse ;  /* 0x0000000053307223 */ /* 0x180fe2000001080c */
[----:B------:R-:W-:-:S02]  /*5410*/  FFMA.FTZ R12, R87, R0, -R12 ;  /* 0x00000000570c7223 */ /* 0x000fc4000001080c */
[C---:B------:R-:W-:Y:S01]  /*5420*/  FSETP.NEU.FTZ.AND P4, PT, R7.reuse, -INF , PT ;  /* 0xff8000000700780b */ /* 0x040fe20003f9d000 */
[----:B------:R-:W-:Y:S02]  /*5430*/  FMUL.FTZ R50, R7, R0 ;  /* 0x0000000007327220 */ /* 0x000fe40000410000 */
[----:B------:R-:W-:Y:S03]  /*5440*/  MUFU.EX2 R27, R27 ;  /* 0x0000001b001b7308 */ /* 0x000fe60000000800 */
[----:B------:R-:W-:Y:S02]  /*5450*/  FSEL R50, R50, RZ, P4 ;  /* 0x000000ff32327208 */ /* 0x000fe40002000000 */
[----:B-1----:R-:W-:-:S03]  /*5460*/  F2FP.F16.F32.PACK_AB R161, R44, R21 ;  /* 0x000000152ca1723e */ /* 0x002fc600000000ff */
[----:B------:R-:W-:Y:S01]  /*5470*/  MUFU.EX2 R31, R31 ;  /* 0x0000001f001f7308 */ /* 0x000fe20000000800 */
[-CC-:B------:R-:W-:Y:S01]  /*5480*/  FFMA.FTZ R180, R25, R0.reuse, -R50.reuse ;  /* 0x0000000019b47223 */ /* 0x180fe20000010832 */
[-CC-:B------:R-:W-:Y:S01]  /*5490*/  FFMA.FTZ R25, R29, R0.reuse, -R50.reuse ;  /* 0x000000001d197223 */ /* 0x180fe20000010832 */
[-CC-:B------:R-:W-:Y:S01]  /*54a0*/  FFMA.FTZ R29, R33, R0.reuse, -R50.reuse ;  /* 0x00000000211d7223 */ /* 0x180fe20000010832 */
[-CC-:B------:R-:W-:Y:S01]  /*54b0*/  FFMA.FTZ R33, R37, R0.reuse, -R50.reuse ;  /* 0x0000000025217223 */ /* 0x180fe20000010832 */
[-CC-:B------:R-:W-:Y:S01]  /*54c0*/  FFMA.FTZ R37, R41, R0.reuse, -R50.reuse ;  /* 0x0000000029257223 */ /* 0x180fe20000010832 */
[----:B------:R-:W-:Y:S01]  /*54d0*/  FSEL R41, R5, RZ, P3 ;  /* 0x000000ff05297208 */ /* 0x000fe20001800000 */
[-CC-:B------:R-:W-:Y:S01]  /*54e0*/  FFMA.FTZ R39, R153, R0.reuse, -R50.reuse ;  /* 0x0000000099277223 */ /* 0x180fe20000010832 */
[-CC-:B------:R-:W-:Y:S01]  /*54f0*/  FFMA.FTZ R182, R155, R0.reuse, -R50.reuse ;  /* 0x000000009bb67223 */ /* 0x180fe20000010832 */
[----:B------:R-:W-:Y:S01]  /*5500*/  MUFU.EX2 R180, R180 ;  /* 0x000000b400b47308 */ /* 0x000fe20000000800 */
[-C--:B------:R-:W-:Y:S01]  /*5510*/  FFMA.FTZ R176, R157, R0.reuse, -R50 ;  /* 0x000000009db07223 */ /* 0x080fe20000010832 */
[----:B------:R-:W-:Y:S01]  /*5520*/  FADD.FTZ R59, -R41, R8 ;  /* 0x00000008293b7221 */ /* 0x000fe20000010100 */
[----:B------:R-:W-:Y:S01]  /*5530*/  FSEL R41, R7, RZ, P4 ;  /* 0x000000ff07297208 */ /* 0x000fe20002000000 */
[-CC-:B------:R-:W-:Y:S01]  /*5540*/  FFMA.FTZ R178, R159, R0.reuse, -R50.reuse ;  /* 0x000000009fb27223 */ /* 0x180fe20000010832 */
[----:B------:R-:W-:Y:S01]  /*5550*/  IADD3 R8, -R198, 0xb, RZ ;  /* 0x0000000bc6087810 */ /* 0x000fe20007ffe1ff */
[-C--:B------:R-:W-:Y:S01]  /*5560*/  FMUL.FTZ R54, R59, R0.reuse ;  /* 0x000000003b367220 */ /* 0x080fe20000410000 */
[-C--:B------:R-:W-:Y:S01]  /*5570*/  FFMA.FTZ R172, R201, R0.reuse, -R50 ;  /* 0x00000000c9ac7223 */ /* 0x080fe20000010832 */
[----:B------:R-:W-:Y:S01]  /*5580*/  FADD.FTZ R59, -R41, R6 ;  /* 0x00000006293b7221 */ /* 0x000fe20000010100 */
[----:B------:R-:W-:Y:S01]  /*5590*/  MUFU.EX2 R39, R39 ;  /* 0x0000002700277308 */ /* 0x000fe20000000800 */
[-CC-:B------:R-:W-:Y:S01]  /*55a0*/  FFMA.FTZ R61, R61, R0.reuse, -R50.reuse ;  /* 0x000000003d3d7223 */ /* 0x180fe20000010832 */
        /* <DEDUP_REMOVED lines=23> */
[C---:B------:R-:W-:Y:S01]  /*5720*/  ISETP.GT.AND P3, PT, R10.reuse, R9, PT ;  /* 0x000000090a00720c */ /* 0x040fe20003f64270 */
[----:B------:R-:W-:Y:S01]  /*5730*/  VIADD R10, R10, 0xffffffff ;  /* 0xffffffff0a0a7836 */ /* 0x000fe20000000000 */
[----:B------:R-:W-:-:S02]  /*5740*/  F2FP.F16.F32.PACK_AB R171, R43, R36 ;  /* 0x000000242bab723e */ /* 0x000fc400000000ff */
[----:B------:R-:W-:Y:S02]  /*5750*/  F2FP.F16.F32.PACK_AB R153, R38, R11 ;  /* 0x0000000b2699723e */ /* 0x000fe400000000ff */
[----:B------:R-:W-:Y:S01]  /*5760*/  F2FP.F16.F32.PACK_AB R155, R55, R34 ;  /* 0x00000022379b723e */ /* 0x000fe200000000ff */
[----:B------:R-:W2:Y:S01]  /*5770*/  MUFU.EX2 R25, R25 ;  /* 0x0000001900197308 */ /* 0x000ea20000000800 */
[----:B0-----:R-:W-:Y:S01]  /*5780*/  FFMA.FTZ R59, R6, R4, R39 ;  /* 0x00000004063b7223 */ /* 0x001fe20000010027 */
[----:B------:R-:W-:Y:S01]  /*5790*/  FFMA.FTZ R4, R41, R3, R14 ;  /* 0x0000000329047223 */ /* 0x000fe2000001000e */
[----:B------:R-:W-:Y:S02]  /*57a0*/  F2FP.F16.F32.PACK_AB R157, R40, R13 ;  /* 0x0000000d289d723e */ /* 0x000fe400000000ff */
[C---:B------:R-:W-:Y:S01]  /*57b0*/  FADD.FTZ R59, R180.reuse, R59 ;  /* 0x0000003bb43b7221 */ /* 0x040fe20000010000 */
[C---:B------:R-:W-:Y:S01]  /*57c0*/  FADD.FTZ R4, R181.reuse, R4 ;  /* 0x00000004b5047221 */ /* 0x040fe20000010000 */
[----:B------:R-:W-:Y:S01]  /*57d0*/  F2FP.F16.F32.PACK_AB R181, R181, R14 ;  /* 0x0000000eb5b5723e */ /* 0x000fe200000000ff */
[----:B------:R-:W0:Y:S01]  /*57e0*/  MUFU.EX2 R176, R176 ;  /* 0x000000b000b07308 */ /* 0x000e220000000800 */
[----:B------:R-:W-:-:S02]  /*57f0*/  F2FP.F16.F32.PACK_AB R180, R180, R39 ;  /* 0x00000027b4b4723e */ /* 0x000fc400000000ff */
[----:B------:R-:W-:Y:S02]  /*5800*/  F2FP.F16.F32.PACK_AB R159, R42, R15 ;  /* 0x0000000f2a9f723e */ /* 0x000fe400000000ff */
[----:B------:R-:W-:-:S03]  /*5810*/  F2FP.F16.F32.PACK_AB R163, R46, R27 ;  /* 0x0000001b2ea3723e */ /* 0x000fc600000000ff */
[----:B------:R-:W3:Y:S08]  /*5820*/  MUFU.EX2 R29, R29 ;  /* 0x0000001d001d7308 */ /* 0x000ef00000000800 */
[----:B------:R-:W4:Y:S08]  /*5830*/  MUFU.EX2 R178, R178 ;  /* 0x000000b200b27308 */ /* 0x000f300000000800 */
[----:B------:R-:W5:Y:S08]  /*5840*/  MUFU.EX2 R33, R33 ;  /* 0x0000002100217308 */ /* 0x000f700000000800 */
[----:B------:R-:W5:Y:S08]  /*5850*/  MUFU.EX2 R172, R172 ;  /* 0x000000ac00ac7308 */ /* 0x000f700000000800 */
[----:B------:R3:W-:Y:S08]  /*5860*/  MUFU.EX2 R3, R61 ;  /* 0x0000003d00037308 */ /* 0x0007f00000000800 */
[----:B------:R-:W5:Y:S08]  /*5870*/  MUFU.EX2 R37, R37 ;  /* 0x0000002500257308 */ /* 0x000f700000000800 */
[----:B------:R-:W5:Y:S01]  /*5880*/  MUFU.EX2 R174, R174 ;  /* 0x000000ae00ae7308 */ /* 0x000f620000000800 */
[----:B------:R-:W-:-:S02]  /*5890*/  WARPGROUP.DEPBAR.LE gsb0, 0x0 ;  /* 0x00008000000079c5 */ /* 0x000fc40000010000 */
[----:B------:R1:W-:Y:S06]  /*58a0*/  BAR.ARV R8, 0x100 ;  /* 0x000400080000751d */ /* 0x0003ec0000002000 */
[----:B------:R-:W5:Y:S01]  /*58b0*/  MUFU.EX2 R45, R45 ;  /* 0x0000002d002d7308 */ /* 0x000f620000000800 */
[----:B------:R4:W-:Y:S01]  /*58c0*/  @!P1 SYNCS.ARRIVE.TRANS64.RED.A1T0 RZ, [R52+URZ], RZ ;  /* 0x000000ff34ff99a7 */ /* 0x0009e2000810043f */
[----:B-1----:R-:W-:Y:S01]  /*58d0*/  FADD.FTZ R8, R182, R59 ;  /* 0x0000003bb6087221 */ /* 0x002fe20000010000 */
[----:B------:R-:W-:Y:S01]  /*58e0*/  FADD.FTZ R59, R183, R4 ;  /* 0x00000004b73b7221 */ /* 0x000fe20000010000 */
[C---:B--2---:R-:W-:Y:S01]  /*58f0*/  F2FP.F16.F32.PACK_AB R182, R25.reuse, R182 ;  /* 0x000000b619b6723e */ /* 0x044fe200000000ff */
[----:B------:R-:W-:Y:S01]  /*5900*/  FMUL.FTZ R88, R88, R6 ;  /* 0x0000000658587220 */ /* 0x000fe20000410000 */
[----:B------:R-:W-:Y:S01]  /*5910*/  FADD.FTZ R63, R25, R8 ;  /* 0x00000008193f7221 */ /* 0x000fe20000010000 */
[----:B------:R-:W-:Y:S01]  /*5920*/  FADD.FTZ R4, R20, R59 ;  /* 0x0000003b14047221 */ /* 0x000fe20000010000 */
[----:B------:R-:W1:Y:S01]  /*5930*/  MUFU.EX2 R168, R168 ;  /* 0x000000a800a87308 */ /* 0x000e620000000800 */
[----:B------:R-:W-:Y:S01]  /*5940*/  FFMA.FTZ R59, R65, R0, -R50 ;  /* 0x00000000413b7223 */ /* 0x000fe20000010832 */
[----:B0-----:R-:W-:Y:S01]  /*5950*/  FADD.FTZ R8, R176, R63 ;  /* 0x0000003fb0087221 */ /* 0x001fe20000010000 */
[----:B---3--:R-:W-:Y:S01]  /*5960*/  FADD.FTZ R61, R177, R4 ;  /* 0x00000004b13d7221 */ /* 0x008fe20000010000 */
[----:B------:R-:W-:Y:S01]  /*5970*/  F2FP.F16.F32.PACK_AB R176, R29, R176 ;  /* 0x000000b01db0723e */ /* 0x000fe200000000ff */
[----:B------:R-:W-:Y:S01]  /*5980*/  FFMA.FTZ R50, R85, R0, -R50 ;  /* 0x0000000055327223 */ /* 0x000fe20000010832 */
[----:B------:R-:W-:Y:S01]  /*5990*/  FADD.FTZ R63, R29, R8 ;  /* 0x000000081d3f7221 */ /* 0x000fe20000010000 */
[----:B------:R-:W-:Y:S01]  /*59a0*/  FADD.FTZ R4, R24, R61 ;  /* 0x0000003d18047221 */ /* 0x000fe20000010000 */
[----:B------:R-:W0:Y:S01]  /*59b0*/  MUFU.EX2 R49, R49 ;  /* 0x0000003100317308 */ /* 0x000e220000000800 */
[----:B----4-:R-:W-:-:S02]  /*59c0*/  IMAD.U32 R52, RZ, RZ, UR43 ;  /* 0x0000002bff347e24 */ /* 0x010fc4000f8e00ff */
[----:B------:R-:W-:Y:S01]  /*59d0*/  FADD.FTZ R8, R178, R63 ;  /* 0x0000003fb2087221 */ /* 0x000fe20000010000 */
[----:B------:R-:W-:Y:S01]  /*59e0*/  FADD.FTZ R47, R179, R4 ;  /* 0x00000004b32f7221 */ /* 0x000fe20000010000 */
[----:B------:R-:W-:Y:S01]  /*59f0*/  UMOV UR43, UR37 ;  /* 0x00000025002b7c82 */ /* 0x000fe20008000000 */
[-C--:B------:R-:W-:Y:S01]  /*5a00*/  FMUL.FTZ R89, R89, R6.reuse ;  /* 0x0000000659597220 */ /* 0x080fe20000410000 */
[----:B-----5:R-:W-:Y:S01]  /*5a10*/  FADD.FTZ R61, R33, R8 ;  /* 0x00000008213d7221 */ /* 0x020fe20000010000 */
[----:B------:R-:W-:Y:S01]  /*5a20*/  FADD.FTZ R4, R26, R47 ;  /* 0x0000002f1a047221 */ /* 0x000fe20000010000 */
[----:B------:R-:W2:Y:S01]  /*5a30*/  MUFU.EX2 R170, R170 ;  /* 0x000000aa00aa7308 */ /* 0x000ea20000000800 */
[----:B------:R-:W-:Y:S01]  /*5a40*/  @!P1 LEA R52, R52, UR38, 0x3 ;  /* 0x0000002634349c11 */ /* 0x000fe2000f8e18ff */
[----:B------:R-:W-:Y:S01]  /*5a50*/  FADD.FTZ R8, R172, R61 ;  /* 0x0000003dac087221 */ /* 0x000fe20000010000 */
[----:B------:R-:W-:Y:S01]  /*5a60*/  FADD.FTZ R47, R173, R4 ;  /* 0x00000004ad2f7221 */ /* 0x000fe20000010000 */
[-C--:B------:R-:W-:Y:S01]  /*5a70*/  FMUL.FTZ R92, R92, R6.reuse ;  /* 0x000000065c5c7220 */ /* 0x080fe20000410000 */
[----:B------:R-:W-:Y:S01]  /*5a80*/  FMUL.FTZ R93, R93, R6 ;  /* 0x000000065d5d7220 */ /* 0x000fe20000410000 */
[----:B------:R-:W-:Y:S01]  /*5a90*/  FADD.FTZ R61, R37, R8 ;  /* 0x00000008253d7221 */ /* 0x000fe20000010000 */
[----:B------:R-:W-:Y:S01]  /*5aa0*/  FADD.FTZ R4, R28, R47 ;  /* 0x0000002f1c047221 */ /* 0x000fe20000010000 */
[----:B------:R-:W3:Y:S01]  /*5ab0*/  MUFU.EX2 R53, R53 ;  /* 0x0000003500357308 */ /* 0x000ee20000000800 */
[----:B------:R-:W-:-:S02]  /*5ac0*/  @!P1 VIADD R52, R52, 0x28860 ;  /* 0x0002886034349836 */ /* 0x000fc40000000000 */
[----:B------:R-:W-:Y:S01]  /*5ad0*/  FADD.FTZ R8, R174, R61 ;  /* 0x0000003dae087221 */ /* 0x000fe20000010000 */
[----:B------:R-:W-:Y:S01]  /*5ae0*/  FADD.FTZ R47, R175, R4 ;  /* 0x00000004af2f7221 */ /* 0x000fe20000010000 */
[-C--:B------:R-:W-:Y:S01]  /*5af0*/  FMUL.FTZ R96, R96, R6.reuse ;  /* 0x0000000660607220 */ /* 0x080fe20000410000 */
[-C--:B------:R-:W-:Y:S01]  /*5b00*/  FMUL.FTZ R97, R97, R6.reuse ;  /* 0x0000000661617220 */ /* 0x080fe20000410000 */
[----:B------:R-:W-:Y:S01]  /*5b10*/  FADD.FTZ R61, R45, R8 ;  /* 0x000000082d3d7221 */ /* 0x000fe20000010000 */
[----:B------:R-:W-:Y:S01]  /*5b20*/  FADD.FTZ R4, R30, R47 ;  /* 0x0000002f1e047221 */ /* 0x000fe20000010000 */
[----:B------:R-:W4:Y:S01]  /*5b30*/  MUFU.EX2 R152, R152 ;  /* 0x0000009800987308 */ /* 0x000f220000000800 */
[----:B------:R-:W-:Y:S01]  /*5b40*/  @!P1 PRMT R52, RZ, 0x654, R52 ;  /* 0x00000654ff349816 */ /* 0x000fe20000000034 */
[----:B-1----:R-:W-:Y:S01]  /*5b50*/  FADD.FTZ R8, R168, R61 ;  /* 0x0000003da8087221 */ /* 0x002fe20000010000 */
[----:B------:R-:W-:Y:S01]  /*5b60*/  FADD.FTZ R47, R169, R4 ;  /* 0x00000004a92f7221 */ /* 0x000fe20000010000 */
[-C--:B------:R-:W-:Y:S01]  /*5b70*/  FMUL.FTZ R100, R100, R6.reuse ;  /* 0x0000000664647220 */ /* 0x080fe20000410000 */
[----:B------:R1:W-:Y:S01]  /*5b80*/  @!P1 SYNCS.ARRIVE.TRANS64.RED.A1T0 RZ, [R52+URZ], RZ ;  /* 0x000000ff34ff99a7 */ /* 0x0003e2000810043f */
[----:B0-----:R-:W-:Y:S01]  /*5b90*/  FADD.FTZ R61, R49, R8 ;  /* 0x00000008313d7221 */ /* 0x001fe20000010000 */
[----:B------:R-:W-:Y:S01]  /*5ba0*/  FADD.FTZ R47, R32, R47 ;  /* 0x0000002f202f7221 */ /* 0x000fe20000010000 */
[----:B------:R-:W0:Y:S01]  /*5bb0*/  MUFU.EX2 R57, R57 ;  /* 0x0000003900397308 */ /* 0x000e220000000800 */
[-C--:B------:R-:W-:Y:S01]  /*5bc0*/  FMUL.FTZ R101, R101, R6.reuse ;  /* 0x0000000665657220 */ /* 0x080fe20000410000 */
[----:B--2---:R-:W-:Y:S01]  /*5bd0*/  FADD.FTZ R4, R170, R61 ;  /* 0x0000003daa047221 */ /* 0x004fe20000010000 */
[----:B------:R-:W-:Y:S01]  /*5be0*/  FADD.FTZ R8, R36, R47 ;  /* 0x0000002f24087221 */ /* 0x000fe20000010000 */
[-C--:B------:R-:W-:Y:S01]  /*5bf0*/  FMUL.FTZ R104, R104, R6.reuse ;  /* 0x0000000668687220 */ /* 0x080fe20000410000 */
[-C--:B------:R-:W-:Y:S01]  /*5c00*/  FMUL.FTZ R105, R105, R6.reuse ;  /* 0x0000000669697220 */ /* 0x080fe20000410000 */
[----:B---3--:R-:W-:Y:S01]  /*5c10*/  FADD.FTZ R25, R53, R4 ;  /* 0x0000000435197221 */ /* 0x008fe20000010000 */
[----:B------:R-:W-:Y:S01]  /*5c20*/  FADD.FTZ R8, R43, R8 ;  /* 0x000000082b087221 */ /* 0x000fe20000010000 */
[----:B------:R-:W2:Y:S01]  /*5c30*/  MUFU.EX2 R154, R154 ;  /* 0x0000009a009a7308 */ /* 0x000ea20000000800 */
[-C--:B------:R-:W-:Y:S01]  /*5c40*/  FMUL.FTZ R108, R108, R6.reuse ;  /* 0x000000066c6c7220 */ /* 0x080fe20000410000 */
[----:B----4-:R-:W-:Y:S01]  /*5c50*/  FADD.FTZ R4, R152, R25 ;  /* 0x0000001998047221 */ /* 0x010fe20000010000 */
[----:B------:R-:W-:Y:S01]  /*5c60*/  FADD.FTZ R25, R11, R8 ;  /* 0x000000080b197221 */ /* 0x000fe20000010000 */
[-C--:B------:R-:W-:Y:S01]  /*5c70*/  FMUL.FTZ R109, R109, R6.reuse ;  /* 0x000000066d6d7220 */ /* 0x080fe20000410000 */
[-C--:B------:R-:W-:Y:S01]  /*5c80*/  FMUL.FTZ R112, R112, R6.reuse ;  /* 0x0000000670707220 */ /* 0x080fe20000410000 */
[-C--:B------:R-:W-:Y:S01]  /*5c90*/  FMUL.FTZ R113, R113, R6.reuse ;  /* 0x0000000671717220 */ /* 0x080fe20000410000 */
[----:B------:R-:W-:Y:S01]  /*5ca0*/  FADD.FTZ R25, R38, R25 ;  /* 0x0000001926197221 */ /* 0x000fe20000010000 */
[----:B------:R-:W3:Y:S01]  /*5cb0*/  MUFU.EX2 R156, R156 ;  /* 0x0000009c009c7308 */ /* 0x000ee20000000800 */
[----:B0-----:R-:W-:Y:S01]  /*5cc0*/  FADD.FTZ R29, R57, R4 ;  /* 0x00000004391d7221 */ /* 0x001fe20000010000 */
[-C--:B------:R-:W-:Y:S01]  /*5cd0*/  FMUL.FTZ R116, R116, R6.reuse ;  /* 0x0000000674747220 */ /* 0x080fe20000410000 */
[----:B------:R-:W-:Y:S01]  /*5ce0*/  FADD.FTZ R8, R34, R25 ;  /* 0x0000001922087221 */ /* 0x000fe20000010000 */
[-C--:B------:R-:W-:Y:S01]  /*5cf0*/  FMUL.FTZ R117, R117, R6.reuse ;  /* 0x0000000675757220 */ /* 0x080fe20000410000 */
[-C--:B------:R-:W-:Y:S01]  /*5d00*/  FMUL.FTZ R120, R120, R6.reuse ;  /* 0x0000000678787220 */ /* 0x080fe20000410000 */
[----:B------:R-:W-:Y:S01]  /*5d10*/  FMUL.FTZ R121, R121, R6 ;  /* 0x0000000679797220 */ /* 0x000fe20000410000 */
[----:B------:R-:W-:Y:S01]  /*5d20*/  FADD.FTZ R8, R55, R8 ;  /* 0x0000000837087221 */ /* 0x000fe20000010000 */
[----:B------:R-:W0:Y:S01]  /*5d30*/  MUFU.EX2 R59, R59 ;  /* 0x0000003b003b7308 */ /* 0x000e220000000800 */
[----:B--2---:R-:W-:Y:S01]  /*5d40*/  FADD.FTZ R4, R154, R29 ;  /* 0x0000001d9a047221 */ /* 0x004fe20000010000 */
[----:B------:R-:W-:Y:S01]  /*5d50*/  F2FP.F16.F32.PACK_AB R154, R3, R154 ;  /* 0x0000009a039a723e */ /* 0x000fe200000000ff */
[-C--:B------:R-:W-:Y:S01]  /*5d60*/  FMUL.FTZ R124, R124, R6.reuse ;  /* 0x000000067c7c7220 */ /* 0x080fe20000410000 */
[-C--:B------:R-:W-:Y:S01]  /*5d70*/  FMUL.FTZ R125, R125, R6.reuse ;  /* 0x000000067d7d7220 */ /* 0x080fe20000410000 */
[----:B------:R-:W-:Y:S01]  /*5d80*/  FADD.FTZ R25, R3, R4 ;  /* 0x0000000403197221 */ /* 0x000fe20000010000 */
[-C--:B------:R-:W-:Y:S01]  /*5d90*/  FMUL.FTZ R128, R128, R6.reuse ;  /* 0x0000000680807220 */ /* 0x080fe20000410000 */
[-C--:B------:R-:W-:Y:S01]  /*5da0*/  FMUL.FTZ R129, R129, R6.reuse ;  /* 0x0000000681817220 */ /* 0x080fe20000410000 */
[----:B------:R-:W2:Y:S01]  /*5db0*/  MUFU.EX2 R158, R158 ;  /* 0x0000009e009e7308 */ /* 0x000ea20000000800 */
[----:B---3--:R-:W-:Y:S01]  /*5dc0*/  FADD.FTZ R4, R156, R25 ;  /* 0x000000199c047221 */ /* 0x008fe20000010000 */
[----:B------:R-:W-:Y:S01]  /*5dd0*/  FADD.FTZ R25, R13, R8 ;  /* 0x000000080d197221 */ /* 0x000fe20000010000 */
[-C--:B------:R-:W-:Y:S01]  /*5de0*/  FMUL.FTZ R132, R132, R6.reuse ;  /* 0x0000000684847220 */ /* 0x080fe20000410000 */
[-C--:B------:R-:W-:Y:S01]  /*5df0*/  FMUL.FTZ R133, R133, R6.reuse ;  /* 0x0000000685857220 */ /* 0x080fe20000410000 */
[-C--:B------:R-:W-:Y:S01]  /*5e00*/  FMUL.FTZ R136, R136, R6.reuse ;  /* 0x0000000688887220 */ /* 0x080fe20000410000 */
[-C--:B------:R-:W-:Y:S01]  /*5e10*/  FMUL.FTZ R137, R137, R6.reuse ;  /* 0x0000000689897220 */ /* 0x080fe20000410000 */
[-C--:B------:R-:W-:Y:S01]  /*5e20*/  FMUL.FTZ R140, R140, R6.reuse ;  /* 0x000000068c8c7220 */ /* 0x080fe20000410000 */
[----:B------:R-:W3:Y:S01]  /*5e30*/  MUFU.EX2 R69, R69 ;  /* 0x0000004500457308 */ /* 0x000ee20000000800 */
[----:B0-----:R-:W-:Y:S01]  /*5e40*/  FADD.FTZ R29, R59, R4 ;  /* 0x000000043b1d7221 */ /* 0x001fe20000010000 */
[----:B------:R-:W-:Y:S01]  /*5e50*/  FADD.FTZ R4, R40, R25 ;  /* 0x0000001928047221 */ /* 0x000fe20000010000 */
[-C--:B------:R-:W-:Y:S01]  /*5e60*/  FMUL.FTZ R141, R141, R6.reuse ;  /* 0x000000068d8d7220 */ /* 0x080fe20000410000 */
[-C--:B------:R-:W-:Y:S01]  /*5e70*/  FMUL.FTZ R144, R144, R6.reuse ;  /* 0x0000000690907220 */ /* 0x080fe20000410000 */
[-C--:B------:R-:W-:Y:S01]  /*5e80*/  FMUL.FTZ R145, R145, R6.reuse ;  /* 0x0000000691917220 */ /* 0x080fe20000410000 */
[----:B------:R-:W-:Y:S01]  /*5e90*/  FADD.FTZ R25, R15, R4 ;  /* 0x000000040f197221 */ /* 0x000fe20000010000 */
[-C--:B------:R-:W-:Y:S01]  /*5ea0*/  FMUL.FTZ R148, R148, R6.reuse ;  /* 0x0000000694947220 */ /* 0x080fe20000410000 */
[----:B------:R-:W0:Y:S01]  /*5eb0*/  MUFU.EX2 R160, R211 ;  /* 0x000000d300a07308 */ /* 0x000e220000000800 */
[----:B--2---:R-:W-:Y:S01]  /*5ec0*/  FADD.FTZ R29, R158, R29 ;  /* 0x0000001d9e1d7221 */ /* 0x004fe20000010000 */
[----:B------:R-:W-:Y:S01]  /*5ed0*/  FADD.FTZ R4, R42, R25 ;  /* 0x000000192a047221 */ /* 0x000fe20000010000 */
[----:B------:R-:W-:Y:S01]  /*5ee0*/  FMUL.FTZ R149, R149, R6 ;  /* 0x0000000695957220 */ /* 0x000fe20000410000 */
[----:B------:R-:W-:Y:S01]  /*5ef0*/  F2FP.F16.F32.PACK_AB R183, R20, R183 ;  /* 0x000000b714b7723e */ /* 0x000fe200000000ff */
[----:B------:R-:W-:Y:S01]  /*5f00*/  FMUL.FTZ R90, R90, R41 ;  /* 0x000000295a5a7220 */ /* 0x000fe20000410000 */
[----:B------:R-:W-:Y:S01]  /*5f10*/  FADD.FTZ R3, R21, R4 ;  /* 0x0000000415037221 */ /* 0x000fe20000010000 */
[----:B------:R-:W-:Y:S01]  /*5f20*/  F2FP.F16.F32.PACK_AB R177, R24, R177 ;  /* 0x000000b118b1723e */ /* 0x000fe200000000ff */
[----:B------:R-:W2:Y:S01]  /*5f30*/  MUFU.EX2 R73, R73 ;  /* 0x0000004900497308 */ /* 0x000ea20000000800 */
[----:B---3--:R-:W-:Y:S01]  /*5f40*/  FADD.FTZ R29, R69, R29 ;  /* 0x0000001d451d7221 */ /* 0x008fe20000010000 */
[----:B------:R-:W-:Y:S01]  /*5f50*/  FADD.FTZ R4, R44, R3 ;  /* 0x000000032c047221 */ /* 0x000fe20000010000 */
[----:B------:R-:W-:Y:S01]  /*5f60*/  F2FP.F16.F32.PACK_AB R178, R33, R178 ;  /* 0x000000b221b2723e */ /* 0x000fe200000000ff */
[----:B------:R-:W-:Y:S01]  /*5f70*/  FMUL.FTZ R91, R91, R41 ;  /* 0x000000295b5b7220 */ /* 0x000fe20000410000 */
[----:B------:R-:W-:Y:S01]  /*5f80*/  F2FP.F16.F32.PACK_AB R179, R26, R179 ;  /* 0x000000b31ab3723e */ /* 0x000fe200000000ff */
[----:B------:R-:W-:Y:S01]  /*5f90*/  FADD.FTZ R3, R27, R4 ;  /* 0x000000041b037221 */ /* 0x000fe20000010000 */
[----:B------:R-:W-:Y:S01]  /*5fa0*/  F2FP.F16.F32.PACK_AB R172, R37, R172 ;  /* 0x000000ac25ac723e */ /* 0x000fe200000000ff */
[----:B------:R-:W3:Y:S01]  /*5fb0*/  MUFU.EX2 R162, R51 ;  /* 0x0000003300a27308 */ /* 0x000ee20000000800 */
[----:B0-----:R-:W-:Y:S01]  /*5fc0*/  FADD.FTZ R29, R160, R29 ;  /* 0x0000001da01d7221 */ /* 0x001fe20000010000 */
[----:B------:R-:W-:Y:S01]  /*5fd0*/  FADD.FTZ R4, R46, R3 ;  /* 0x000000032e047221 */ /* 0x000fe20000010000 */
[----:B------:R-:W-:Y:S01]  /*5fe0*/  F2FP.F16.F32.PACK_AB R173, R28, R173 ;  /* 0x000000ad1cad723e */ /* 0x000fe200000000ff */
[----:B------:R-:W-:Y:S01]  /*5ff0*/  FMUL.FTZ R94, R94, R41 ;  /* 0x000000295e5e7220 */ /* 0x000fe20000410000 */
[----:B------:R-:W-:Y:S01]  /*6000*/  F2FP.F16.F32.PACK_AB R174, R45, R174 ;  /* 0x000000ae2dae723e */ /* 0x000fe200000000ff */
[----:B------:R-:W-:Y:S01]  /*6010*/  FADD.FTZ R3, R31, R4 ;  /* 0x000000041f037221 */ /* 0x000fe20000010000 */
[----:B------:R-:W-:Y:S01]  /*6020*/  F2FP.F16.F32.PACK_AB R175, R30, R175 ;  /* 0x000000af1eaf723e */ /* 0x000fe200000000ff */
[----:B------:R-:W0:Y:S01]  /*6030*/  MUFU.EX2 R77, R77 ;  /* 0x0000004d004d7308 */ /* 0x000e220000000800 */
[----:B--2---:R-:W-:Y:S01]  /*6040*/  FADD.FTZ R29, R73, R29 ;  /* 0x0000001d491d7221 */ /* 0x004fe20000010000 */
[----:B------:R-:W-:Y:S01]  /*6050*/  F2FP.F16.F32.PACK_AB R168, R49, R168 ;  /* 0x000000a831a8723e */ /* 0x000fe200000000ff */
[----:B------:R-:W-:Y:S01]  /*6060*/  FMUL.FTZ R95, R95, R41 ;  /* 0x000000295f5f7220 */ /* 0x000fe20000410000 */
[----:B------:R-:W-:Y:S01]  /*6070*/  F2FP.F16.F32.PACK_AB R169, R32, R169 ;  /* 0x000000a920a9723e */ /* 0x000fe200000000ff */
[-C--:B------:R-:W-:Y:S01]  /*6080*/  FMUL.FTZ R98, R98, R41.reuse ;  /* 0x0000002962627220 */ /* 0x080fe20000410000 */
[----:B------:R-:W-:Y:S01]  /*6090*/  F2FP.F16.F32.PACK_AB R170, R53, R170 ;  /* 0x000000aa35aa723e */ /* 0x000fe200000000ff */
[-C--:B------:R-:W-:Y:S01]  /*60a0*/  FMUL.FTZ R99, R99, R41.reuse ;  /* 0x0000002963637220 */ /* 0x080fe20000410000 */
[----:B------:R-:W2:Y:S01]  /*60b0*/  MUFU.EX2 R164, R213 ;  /* 0x000000d500a47308 */ /* 0x000ea20000000800 */
        /* <DEDUP_REMOVED lines=8> */
[----:B0-----:R-:W-:Y:S01]  /*6140*/  FADD.FTZ R29, R77, R29 ;  /* 0x0000001d4d1d7221 */ /* 0x001fe20000010000 */
[----:B------:R-:W-:Y:S01]  /*6150*/  F2FP.F16.F32.PACK_AB R160, R73, R160 ;  /* 0x000000a049a0723e */ /* 0x000fe200000000ff */
[-C--:B------:R-:W-:Y:S01]  /*6160*/  FMUL.FTZ R107, R107, R41.reuse ;  /* 0x000000296b6b7220 */ /* 0x080fe20000410000 */
[----:B------:R-:W-:Y:S01]  /*6170*/  F2FP.F16.F32.PACK_AB R162, R77, R162 ;  /* 0x000000a24da2723e */ /* 0x000fe200000000ff */
        /* <DEDUP_REMOVED lines=10> */
[----:B------:R-:W-:Y:S01]  /*6220*/  FMUL.FTZ R126, R126, R41 ;  /* 0x000000297e7e7220 */ /* 0x000fe20000410000 */
[----:B------:R-:W2:Y:S01]  /*6230*/  MUFU.EX2 R35, R35 ;  /* 0x0000002300237308 */ /* 0x000ea20000000800 */
[C---:B---3--:R-:W-:Y:S01]  /*6240*/  FADD.FTZ R4, R48.reuse, R3 ;  /* 0x0000000330047221 */ /* 0x048fe20000010000 */
[----:B------:R-:W-:Y:S01]  /*6250*/  F2FP.F16.F32.PACK_AB R165, R48, R31 ;  /* 0x0000001f30a5723e */ /* 0x000fe200000000ff */
[-C--:B------:R-:W-:Y:S01]  /*6260*/  FMUL.FTZ R127, R127, R41.reuse ;  /* 0x000000297f7f7220 */ /* 0x080fe20000410000 */
[-C--:B------:R-:W-:Y:S01]  /*6270*/  FMUL.FTZ R130, R130, R41.reuse ;  /* 0x0000002982827220 */ /* 0x080fe20000410000 */
[-C--:B------:R-:W-:Y:S01]  /*6280*/  FMUL.FTZ R131, R131, R41.reuse ;  /* 0x0000002983837220 */ /* 0x080fe20000410000 */
[-C--:B------:R-:W-:Y:S01]  /*6290*/  FMUL.FTZ R134, R134, R41.reuse ;  /* 0x0000002986867220 */ /* 0x080fe20000410000 */
[-C--:B------:R-:W-:Y:S01]  /*62a0*/  FMUL.FTZ R135, R135, R41.reuse ;  /* 0x0000002987877220 */ /* 0x080fe20000410000 */
[----:B------:R-:W3:Y:S01]  /*62b0*/  MUFU.EX2 R166, R215 ;  /* 0x000000d700a67308 */ /* 0x000ee20000000800 */
        /* <DEDUP_REMOVED lines=11> */
[----:B------:R-:W-:Y:S01]  /*6370*/  FMUL.FTZ R151, R151, R41 ;  /* 0x0000002997977220 */ /* 0x000fe20000410000 */
[----:B------:R-:W-:-:S02]  /*6380*/  IMAD.MOV.U32 R8, RZ, RZ, R5 ;  /* 0x000000ffff087224 */ /* 0x000fc400078e0005 */
[----:B------:R-:W-:Y:S01]  /*6390*/  IMAD.MOV.U32 R6, RZ, RZ, R7 ;  /* 0x000000ffff067224 */ /* 0x000fe200078e0007 */
[----:B------:R-:W2:Y:S01]  /*63a0*/  MUFU.EX2 R12, R12 ;  /* 0x0000000c000c7308 */ /* 0x000ea20000000800 */
[----:B---3--:R-:W-:-:S04]  /*63b0*/  FADD.FTZ R29, R166, R29 ;  /* 0x0000001da61d7221 */ /* 0x008fc80000010000 */
[C---:B0-----:R-:W-:Y:S01]  /*63c0*/  FADD.FTZ R4, R50.reuse, R29 ;  /* 0x0000001d32047221 */ /* 0x041fe20000010000 */
[----:B------:R-:W-:Y:S01]  /*63d0*/  F2FP.F16.F32.PACK_AB R166, R50, R166 ;  /* 0x000000a632a6723e */ /* 0x000fe200000000ff */
[C---:B--2---:R-:W-:Y:S01]  /*63e0*/  FADD.FTZ R3, R12.reuse, R3 ;  /* 0x000000030c037221 */ /* 0x044fe20000010000 */
[----:B------:R-:W-:Y:S01]  /*63f0*/  F2FP.F16.F32.PACK_AB R167, R12, R35 ;  /* 0x000000230ca7723e */ /* 0x000fe200000000ff */
[----:B-1----:R-:W-:Y:S06]  /*6400*/  @P3 BRA `(.L_x_9173) ;  /* 0xffffffd400c43947 */ /* 0x002fec000383ffff */
.L_x_9164:
[----:B------:R-:W-:-:S13]  /*6410*/  ISETP.GE.AND P2, PT, R10, RZ, PT ;  /* 0x000000ff0a00720c */ /* 0x000fda0003f46270 */
[----:B------:R-:W-:Y:S05]  /*6420*/  @!P2 BRA `(.L_x_9174) ;  /* 0x000000200000a947 */ /* 0x000fea0003800000 */
[----:B------:R-:W-:Y:S01]  /*6430*/  IMAD.MOV.U32 R6, RZ, RZ, R5 ;  /* 0x000000ffff067224 */ /* 0x000fe200078e0005 */
[----:B------:R-:W-:Y:S01]  /*6440*/  UMOV UR44, UR36 ;  /* 0x00000024002c7c82 */ /* 0x000fe20008000000 */
[----:B------:R-:W-:Y:S01]  /*6450*/  IMAD.MOV.U32 R8, RZ, RZ, R7 ;  /* 0x000000ffff087224 */ /* 0x000fe200078e0007 */
[----:B------:R-:W-:-:S06]  /*6460*/  UMOV UR43, UR37 ;  /* 0x00000025002b7c82 */ /* 0x000fcc0008000000 */
.L_x_9183:
        /* <DEDUP_REMOVED lines=9> */
.L_x_9176:
[----:B------:R-:W-:Y:S01]  /*6500*/  ULEA UR6, UR37, UR38, 0x3 ;  /* 0x0000002625067291 */ /* 0x000fe2000f8e183f */
[----:B------:R-:W-:-:S05]  /*6510*/  IMAD.U32 R0, RZ, RZ, UR36 ;  /* 0x00000024ff007e24 */ /* 0x000fca000f8e00ff */
[----:B------:R-:W-:-:S04]  /*6520*/  SHF.L.U32 R0, R0, 0x1f, RZ ;  /* 0x0000001f00007819 */ /* 0x000fc800000006ff */
[----:B------:R0:W1:Y:S01]  /*6530*/  SYNCS.PHASECHK.TRANS64.TRYWAIT P2, [UR6+0x28830], R0 ;  /* 0x02883000ff0075a7 */ /* 0x0000620008040146 */
[----:B------:R-:W-:Y:S05]  /*6540*/  @!P0 BRA `(.L_x_9177) ;  /* 0x0000000000048947 */ /* 0x000fea0003800000 */
[----:B------:R-:W-:Y:S01]  /*6550*/  BPT.TRAP 0x1 ;  /* 0x000000040000795c */ /* 0x000fe20000300000 */
.L_x_9177:
[----:B-1----:R-:W-:Y:S05]  /*6560*/  @P2 BRA `(.L_x_9175) ;  /* 0x0000000000082947 */ /* 0x002fea0003800000 */
[----:B------:R-:W1:Y:S02]  /*6570*/  SYNCS.PHASECHK.TRANS64.TRYWAIT P2, [UR6+0x28830], R0 ;  /* 0x02883000ff0075a7 */ /* 0x000e640008040146 */
[----:B-1----:R-:W-:Y:S05]  /*6580*/  @!P2 BRA `(.L_x_9178) ;  /* 0x000000a800d8a947 */ /* 0x002fea0003800000 */
.L_x_9175:
        /* <DEDUP_REMOVED lines=47> */
.L_x_9180:
[----:B------:R-:W-:Y:S01]  /*6880*/  ULEA UR6, UR43, UR38, 0x3 ;  /* 0x000000262b067291 */ /* 0x000fe2000f8e183f */
[----:B------:R-:W-:-:S05]  /*6890*/  IMAD.U32 R0, RZ, RZ, UR44 ;  /* 0x0000002cff007e24 */ /* 0x000fca000f8e00ff */
[----:B------:R-:W-:-:S04]  /*68a0*/  SHF.L.U32 R0, R0, 0x1f, RZ ;  /* 0x0000001f00007819 */ /* 0x000fc800000006ff */
[----:B------:R0:W1:Y:S01]  /*68b0*/  SYNCS.PHASECHK.TRANS64.TRYWAIT P2, [UR6+0x28850], R0 ;  /* 0x02885000ff0075a7 */ /* 0x0000620008040146 */
[----:B------:R-:W-:Y:S05]  /*68c0*/  @!P0 BRA `(.L_x_9181) ;  /* 0x0000000000048947 */ /* 0x000fea0003800000 */
[----:B------:R-:W-:Y:S01]  /*68d0*/  BPT.TRAP 0x1 ;  /* 0x000000040000795c */ /* 0x000fe20000300000 */
.L_x_9181:
[----:B-1----:R-:W-:Y:S05]  /*68e0*/  @P2 BRA `(.L_x_9179) ;  /* 0x0000000000082947 */ /* 0x002fea0003800000 */
[----:B------:R-:W1:Y:S02]  /*68f0*/  SYNCS.PHASECHK.TRANS64.TRYWAIT P2, [UR6+0x28850], R0 ;  /* 0x02885000ff0075a7 */ /* 0x000e640008040146 */
[----:B-1----:R-:W-:Y:S05]  /*6900*/  @!P2 BRA `(.L_x_9182) ;  /* 0x000000a80010a947 */ /* 0x002fea0003800000 */
.L_x_9179:
[----:B------:R-:W-:Y:S01]  /*6910*/  UIADD3 UR6, UR38, 0x400, URZ ;  /* 0x0000040026067890 */ /* 0x000fe2000fffe03f */
[----:B------:R-:W-:Y:S01]  /*6920*/  WARPGROUP.ARRIVE ;  /* 0x00000000000079c5 */ /* 0x000fe20000000000 */
[----:B------:R-:W-:Y:S01]  /*6930*/  UMOV UR7, 0x40000040 ;  /* 0x4000004000077882 */ /* 0x000fe20000000000 */
[----:B------:R-:W-:Y:S01]  /*6940*/  UMOV UR11, 0x40000040 ;  /* 0x40000040000b7882 */ /* 0x000fe20000000000 */
[----:B------:R-:W-:Y:S01]  /*6950*/  USHF.R.U32.HI UR6, URZ, 0x4, UR6 ;  /* 0x000000043f067899 */ /* 0x000fe20008011606 */
[----:B01----:R-:W-:Y:S02]  /*6960*/  FMNMX.FTZ R0, R24, R8, !PT ;  /* 0x0000000818007209 */ /* 0x003fe40007810000 */
[----:B------:R-:W0:Y:S01]  /*6970*/  S2R R198, SR_TID.X ;  /* 0x0000000000c67919 */ /* 0x000e220000002100 */
[C---:B------:R-:W-:Y:S01]  /*6980*/  ISETP.GT.AND P2, PT, R10.reuse, RZ, PT ;  /* 0x000000ff0a00720c */ /* 0x040fe20003f44270 */
[----:B------:R-:W-:Y:S01]  /*6990*/  ULOP3.LUT UR6, UR6, 0x3fff, URZ, 0xc0, !UPT ;  /* 0x00003fff06067892 */ /* 0x000fe2000f8ec03f */
[----:B------:R-:W-:Y:S01]  /*69a0*/  FMNMX.FTZ R5, R25, R0, !PT ;  /* 0x0000000019057209 */ /* 0x000fe20007810000 */
[----:B------:R-:W-:Y:S01]  /*69b0*/  UMOV UR44, UR36 ;  /* 0x00000024002c7c82 */ /* 0x000fe20008000000 */
[----:B------:R-:W-:Y:S01]  /*69c0*/  VIADD R10, R10, 0xffffffff ;  /* 0xffffffff0a0a7836 */ /* 0x000fe20000000000 */
[----:B------:R-:W-:Y:S01]  /*69d0*/  ULOP3.LUT UR6, UR6, 0x4000000, URZ, 0xfc, !UPT ;  /* 0x0400000006067892 */ /* 0x000fe2000f8efc3f */
[----:B------:R-:W-:-:S03]  /*69e0*/  FMNMX.FTZ R0, R28, R5, !PT ;  /* 0x000000051c007209 */ /* 0x000fc60007810000 */
[----:B------:R-:W-:Y:S01]  /*69f0*/  ULEA UR6, UR43, UR6, 0xb ;  /* 0x000000062b067291 */ /* 0x000fe2000f8e583f */
[----:B------:R-:W-:-:S03]  /*6a00*/  FMNMX.FTZ R5, R29, R0, !PT ;  /* 0x000000001d057209 */ /* 0x000fc60007810000 */
[----:B------:R-:W-:Y:S01]  /*6a10*/  UIADD3 UR10, UR6, 0x80, URZ ;  /* 0x00000080060a7890 */ /* 0x000fe2000fffe03f */
[----:B------:R-:W-:-:S04]  /*6a20*/  FMNMX.FTZ R0, R32, R5, !PT ;  /* 0x0000000520007209 */ /* 0x000fc80007810000 */
[----:B------:R-:W-:Y:S01]  /*6a30*/  HGMMA.64x128x16.F32 R88, R180, gdesc[UR4].tnspB, R88, gsb0 ;  /* 0x41e00004b4587df0 */ /* 0x000fe20008000858 */
[----:B------:R-:W-:Y:S01]  /*6a40*/  FMNMX.FTZ R5, R33, R0, !PT ;  /* 0x0000000021057209 */ /* 0x000fe20007810000 */
[----:B------:R-:W-:-:S03]  /*6a50*/  UMOV UR7, 0x40000040 ;  /* 0x4000004000077882 */ /* 0x000fc60000000000 */
[----:B------:R-:W-:-:S04]  /*6a60*/  FMNMX.FTZ R0, R36, R5, !PT ;  /* 0x0000000524007209 */ /* 0x000fc80007810000 */
        /* <DEDUP_REMOVED lines=35> */
[----:B-1----:R-:W-:-:S05]  /*6ca0*/  FMNMX.FTZ R7, R11, R12, !PT ;  /* 0x0000000c0b077209 */ /* 0x002fca0007810000 */
        /* <DEDUP_REMOVED lines=36> */
[----:B------:R-:W-:-:S05]  /*6ef0*/  FMNMX.FTZ R5, R87, R8, !PT ;  /* 0x0000000857057209 */ /* 0x000fca0007810000 */
[----:B------:R-:W-:Y:S01]  /*6f00*/  HGMMA.64x128x16.F32 R88, R172, gdesc[UR8].tnspB, R88, gsb0 ;  /* 0x41e00008ac587df0 */ /* 0x000fe20008000858 */
[----:B------:R-:W-:Y:S01]  /*6f10*/  UIADD3 UR10, UR6, 0x180, URZ ;  /* 0x00000180060a7890 */ /* 0x000fe2000fffe03f */
[----:B------:R-:W0:Y:S01]  /*6f20*/  SHFL.BFLY PT, R12, R5, 0x2, 0x1f ;  /* 0x0c401f00050c7f89 */ /* 0x000e2200000e0000 */
        /* <DEDUP_REMOVED lines=18> */
[----:B------:R-:W-:Y:S01]  /*7050*/  FADD.FTZ R69, -R5, R6 ;  /* 0x0000000605457221 */ /* 0x000fe20000010100 */
[-CC-:B------:R-:W-:Y:S01]  /*7060*/  FFMA.FTZ R180, R24, R0.reuse, -R169.reuse ;  /* 0x0000000018b47223 */ /* 0x180fe200000108a9 */
[-CC-:B------:R-:W-:Y:S01]  /*7070*/  FFMA.FTZ R25, R25, R0.reuse, -R169.reuse ;  /* 0x0000000019197223 */ /* 0x180fe200000108a9 */
[-CC-:B------:R-:W-:Y:S01]  /*7080*/  FFMA.FTZ R182, R28, R0.reuse, -R169.reuse ;  /* 0x000000001cb67223 */ /* 0x180fe200000108a9 */
[-C--:B------:R-:W-:Y:S01]  /*7090*/  FMUL.FTZ R6, R69, R0.reuse ;  /* 0x0000000045067220 */ /* 0x080fe20000410000 */
[-C--:B------:R-:W-:Y:S01]  /*70a0*/  FMUL.FTZ R69, R5, R0.reuse ;  /* 0x0000000005457220 */ /* 0x080fe20000410000 */
[----:B------:R-:W-:Y:S01]  /*70b0*/  MUFU.EX2 R11, R25 ;  /* 0x00000019000b7308 */ /* 0x000fe20000000800 */
[-CC-:B------:R-:W-:Y:S01]  /*70c0*/  FFMA.FTZ R176, R32, R0.reuse, -R169.reuse ;  /* 0x0000000020b07223 */ /* 0x180fe200000108a9 */
[-C--:B------:R-:W-:Y:S01]  /*70d0*/  FFMA.FTZ R15, R33, R0.reuse, -R169 ;  /* 0x00000000210f7223 */ /* 0x080fe200000108a9 */
[-CC-:B------:R-:W-:Y:S01]  /*70e0*/  FFMA.FTZ R181, R26, R0.reuse, -R69.reuse ;  /* 0x000000001ab57223 */ /* 0x180fe20000010845 */
[----:B------:R-:W-:Y:S01]  /*70f0*/  FFMA.FTZ R20, R27, R0, -R69 ;  /* 0x000000001b147223 */ /* 0x000fe20000010845 */
[----:B------:R-:W-:-:S02]  /*7100*/  IMAD.U32 R27, RZ, RZ, UR37 ;  /* 0x00000025ff1b7e24 */ /* 0x000fc4000f8e00ff */
[-CC-:B------:R-:W-:Y:S01]  /*7110*/  FFMA.FTZ R183, R30, R0.reuse, -R69.reuse ;  /* 0x000000001eb77223 */ /* 0x180fe20000010845 */
[-CC-:B------:R-:W-:Y:S01]  /*7120*/  FFMA.FTZ R24, R31, R0.reuse, -R69.reuse ;  /* 0x000000001f187223 */ /* 0x180fe20000010845 */
[----:B------:R-:W0:Y:S01]  /*7130*/  MUFU.EX2 R180, R180 ;  /* 0x000000b400b47308 */ /* 0x000e220000000800 */
[-CC-:B------:R-:W-:Y:S01]  /*7140*/  FFMA.FTZ R177, R34, R0.reuse, -R69.reuse ;  /* 0x0000000022b17223 */ /* 0x180fe20000010845 */
[----:B------:R-:W-:Y:S01]  /*7150*/  @!P1 LEA R27, R27, UR38, 0x3 ;  /* 0x000000261b1b9c11 */ /* 0x000fe2000f8e18ff */
[-C--:B------:R-:W-:Y:S01]  /*7160*/  FFMA.FTZ R26, R35, R0.reuse, -R69 ;  /* 0x00000000231a7223 */ /* 0x080fe20000010845 */
[----:B------:R-:W-:Y:S01]  /*7170*/  IADD3 R31, -R198, 0xb, RZ ;  /* 0x0000000bc61f7810 */ /* 0x000fe20007ffe1ff */
[-C--:B------:R-:W-:Y:S01]  /*7180*/  FFMA.FTZ R178, R36, R0.reuse, -R169 ;  /* 0x0000000024b27223 */ /* 0x080fe200000108a9 */
[-C--:B------:R-:W-:Y:S01]  /*7190*/  FFMA.FTZ R179, R38, R0.reuse, -R69 ;  /* 0x0000000026b37223 */ /* 0x080fe20000010845 */
[----:B------:R-:W-:Y:S01]  /*71a0*/  @!P1 VIADD R27, R27, 0x28840 ;  /* 0x000288401b1b9836 */ /* 0x000fe20000000000 */
[----:B------:R-:W-:Y:S01]  /*71b0*/  MUFU.EX2 R6, R6 ;  /* 0x0000000600067308 */ /* 0x000fe20000000800 */
[-CC-:B------:R-:W-:Y:S01]  /*71c0*/  FFMA.FTZ R172, R40, R0.reuse, -R169.reuse ;  /* 0x0000000028ac7223 */ /* 0x180fe200000108a9 */
[-C--:B------:R-:W-:Y:S01]  /*71d0*/  FFMA.FTZ R17, R37, R0.reuse, -R169 ;  /* 0x0000000025117223 */ /* 0x080fe200000108a9 */
[-C--:B------:R-:W-:Y:S01]  /*71e0*/  FFMA.FTZ R28, R39, R0.reuse, -R69 ;  /* 0x00000000271c7223 */ /* 0x080fe20000010845 */
[----:B------:R-:W-:Y:S01]  /*71f0*/  @!P1 PRMT R27, RZ, 0x654, R27 ;  /* 0x00000654ff1b9816 */ /* 0x000fe2000000001b */
[-C--:B------:R-:W-:Y:S01]  /*7200*/  FFMA.FTZ R173, R42, R0.reuse, -R69 ;  /* 0x000000002aad7223 */ /* 0x080fe20000010845 */
[-C--:B------:R-:W-:Y:S01]  /*7210*/  FFMA.FTZ R21, R41, R0.reuse, -R169 ;  /* 0x0000000029157223 */ /* 0x080fe200000108a9 */
[----:B------:R-:W-:Y:S01]  /*7220*/  FFMA.FTZ R30, R43, R0, -R69 ;  /* 0x000000002b1e7223 */ /* 0x000fe20000010845 */
[----:B------:R-:W1:Y:S01]  /*7230*/  MUFU.EX2 R181, R181 ;  /* 0x000000b500b57308 */ /* 0x000e620000000800 */
[----:B0-----:R-:W-:Y:S01]  /*7240*/  FFMA.FTZ R4, R9, R4, R180 ;  /* 0x0000000409047223 */ /* 0x001fe200000100b4 */
[-C--:B------:R-:W-:Y:S01]  /*7250*/  FFMA.FTZ R174, R44, R0.reuse, -R169 ;  /* 0x000000002cae7223 */ /* 0x080fe200000108a9 */
[-C--:B------:R-:W-:Y:S01]  /*7260*/  FFMA.FTZ R175, R46, R0.reuse, -R69 ;  /* 0x000000002eaf7223 */ /* 0x080fe20000010845 */
[-C--:B------:R-:W-:Y:S01]  /*7270*/  FFMA.FTZ R25, R45, R0.reuse, -R169 ;  /* 0x000000002d197223 */ /* 0x080fe200000108a9 */
[-C--:B------:R-:W-:Y:S01]  /*7280*/  FFMA.FTZ R32, R47, R0.reuse, -R69 ;  /* 0x000000002f207223 */ /* 0x080fe20000010845 */
        /* <DEDUP_REMOVED lines=22> */
[--C-:B------:R-:W-:Y:S01]  /*73f0*/  FFMA.FTZ R38, R59, R0, -R69.reuse ;  /* 0x000000003b267223 */ /* 0x100fe20000010845 */
[----:B------:R-:W-:Y:S01]  /*7400*/  F2FP.F16.F32.PACK_AB R180, R11, R180 ;  /* 0x000000b40bb4723e */ /* 0x000fe200000000ff */
[-CC-:B------:R-:W-:Y:S01]  /*7410*/  FFMA.FTZ R67, R67, R0.reuse, -R69.reuse ;  /* 0x0000000043437223 */ /* 0x180fe20000010845 */
[----:B------:R-:W-:Y:S01]  /*7420*/  F2FP.F16.F32.PACK_AB R181, R20, R181 ;  /* 0x000000b514b5723e */ /* 0x000fe200000000ff */
        /* <DEDUP_REMOVED lines=11> */
[----:B------:R-:W-:Y:S01]  /*74e0*/  FFMA.FTZ R86, R86, R0, -R69 ;  /* 0x0000000056567223 */ /* 0x000fe20000010845 */
[----:B------:R-:W-:Y:S01]  /*74f0*/  IMAD.U32 R35, RZ, RZ, UR43 ;  /* 0x0000002bff237e24 */ /* 0x000fe2000f8e00ff */
[----:B------:R-:W-:-:S03]  /*7500*/  UMOV UR43, UR37 ;  /* 0x00000025002b7c82 */ /* 0x000fc60008000000 */
[----:B------:R-:W-:Y:S01]  /*7510*/  MUFU.EX2 R176, R176 ;  /* 0x000000b000b07308 */ /* 0x000fe20000000800 */
[----:B------:R-:W-:-:S07]  /*7520*/  @!P1 LEA R35, R35, UR38, 0x3 ;  /* 0x0000002623239c11 */ /* 0x000fce000f8e18ff */
        /* <DEDUP_REMOVED lines=12> */
[----:B-1----:R-:W-:Y:S01]  /*75f0*/  FADD.FTZ R3, R179, R40 ;  /* 0x00000028b3037221 */ /* 0x002fe20000010000 */
[----:B------:R-:W-:-:S02]  /*7600*/  WARPGROUP.DEPBAR.LE gsb0, 0x0 ;  /* 0x00008000000079c5 */ /* 0x000fc40000010000 */
[----:B------:R-:W-:Y:S01]  /*7610*/  WARPGROUP.ARRIVE ;  /* 0x00000000000079c5 */ /* 0x000fe20000000000 */
[-CC-:B------:R-:W-:Y:S01]  /*7620*/  FFMA.FTZ R152, R56, R0.reuse, -R169.reuse ;  /* 0x0000000038987223 */ /* 0x180fe200000108a9 */
[-C--:B------:R-:W-:Y:S02]  /*7630*/  FFMA.FTZ R154, R60, R0.reuse, -R169 ;  /* 0x000000003c9a7223 */ /* 0x080fe400000108a9 */
[----:B------:R-:W-:Y:S01]  /*7640*/  MUFU.EX2 R172, R172 ;  /* 0x000000ac00ac7308 */ /* 0x000fe20000000800 */
[-CC-:B------:R-:W-:Y:S01]  /*7650*/  FFMA.FTZ R153, R58, R0.reuse, -R69.reuse ;  /* 0x000000003a997223 */ /* 0x180fe20000010845 */
[----:B------:R-:W-:Y:S01]  /*7660*/  FFMA.FTZ R155, R62, R0, -R69 ;  /* 0x000000003e9b7223 */ /* 0x000fe20000010845 */
[----:B------:R-:W-:Y:S01]  /*7670*/  HGMMA.64x128x16.F32 R88, R156, gdesc[UR8].tnspB, R88, gsb0 ;  /* 0x41e000089c587df0 */ /* 0x000fe20008000858 */
[----:B------:R-:W-:Y:S01]  /*7680*/  UIADD3 UR10, UR6, 0x300, URZ ;  /* 0x00000300060a7890 */ /* 0x000fe2000fffe03f */
[----:B------:R-:W-:Y:S01]  /*7690*/  UMOV UR11, 0x40000040 ;  /* 0x40000040000b7882 */ /* 0x000fe20000000000 */
[----:B------:R-:W-:-:S02]  /*76a0*/  UIADD3 UR6, UR6, 0x380, URZ ;  /* 0x0000038006067890 */ /* 0x000fc4000fffe03f */
        /* <DEDUP_REMOVED lines=31> */
[----:B------:R-:W-:Y:S01]  /*78a0*/  FFMA.FTZ R157, R66, R0, -R69 ;  /* 0x00000000429d7223 */ /* 0x000fe20000010845 */
[----:B------:R-:W-:Y:S01]  /*78b0*/  MUFU.EX2 R154, R154 ;  /* 0x0000009a009a7308 */ /* 0x000fe20000000800 */
[----:B------:R-:W-:Y:S07]  /*78c0*/  HGMMA.64x128x16.F32 R88, R160, gdesc[UR8].tnspB, R88, gsb0 ;  /* 0x41e00008a0587df0 */ /* 0x000fee0008000858 */
[----:B------:R-:W0:Y:S08]  /*78d0*/  MUFU.EX2 R169, R169 ;  /* 0x000000a900a97308 */ /* 0x000e300000000800 */
[----:B------:R-:W1:Y:S08]  /*78e0*/  MUFU.EX2 R155, R155 ;  /* 0x0000009b009b7308 */ /* 0x000e700000000800 */
[----:B------:R-:W-:Y:S01]  /*78f0*/  MUFU.EX2 R41, R41 ;  /* 0x0000002900297308 */ /* 0x000fe20000000800 */
[----:B0-----:R-:W-:Y:S01]  /*7900*/  FADD.FTZ R3, R169, R40 ;  /* 0x00000028a9037221 */ /* 0x001fe20000010000 */
[----:B------:R-:W-:-:S03]  /*7910*/  F2FP.F16.F32.PACK_AB R169, R34, R169 ;  /* 0x000000a922a9723e */ /* 0x000fc600000000ff */
[----:B------:R-:W-:-:S03]  /*7920*/  FADD.FTZ R40, R34, R3 ;  /* 0x0000000322287221 */ /* 0x000fc60000010000 */
[----:B------:R-:W-:Y:S01]  /*7930*/  MUFU.EX2 R156, R156 ;  /* 0x0000009c009c7308 */ /* 0x000fe20000000800 */
[----:B------:R-:W-:Y:S01]  /*7940*/  FADD.FTZ R3, R171, R40 ;  /* 0x00000028ab037221 */ /* 0x000fe20000010000 */
[----:B------:R-:W-:-:S03]  /*7950*/  F2FP.F16.F32.PACK_AB R171, R36, R171 ;  /* 0x000000ab24ab723e */ /* 0x000fc600000000ff */
[----:B------:R-:W-:-:S03]  /*7960*/  FADD.FTZ R20, R36, R3 ;  /* 0x0000000324147221 */ /* 0x000fc60000010000 */
[----:B------:R-:W-:Y:S01]  /*7970*/  MUFU.EX2 R157, R157 ;  /* 0x0000009d009d7308 */ /* 0x000fe20000000800 */
[----:B------:R-:W-:Y:S01]  /*7980*/  FADD.FTZ R3, R153, R20 ;  /* 0x0000001499037221 */ /* 0x000fe20000010000 */
[----:B------:R-:W-:-:S03]  /*7990*/  F2FP.F16.F32.PACK_AB R153, R38, R153 ;  /* 0x000000992699723e */ /* 0x000fc600000000ff */
[----:B------:R-:W-:-:S03]  /*79a0*/  FADD.FTZ R20, R38, R3 ;  /* 0x0000000326147221 */ /* 0x000fc60000010000 */
[----:B------:R-:W-:Y:S01]  /*79b0*/  MUFU.EX2 R45, R45 ;  /* 0x0000002d002d7308 */ /* 0x000fe20000000800 */
[----:B-1----:R-:W-:-:S07]  /*79c0*/  FADD.FTZ R3, R155, R20 ;  /* 0x000000149b037221 */ /* 0x002fce0000010000 */
        /* <DEDUP_REMOVED lines=9> */
[----:B------:R-:W1:Y:S08]  /*7a60*/  MUFU.EX2 R57, R57 ;  /* 0x0000003900397308 */ /* 0x000e700000000800 */
[----:B------:R-:W-:Y:S01]  /*7a70*/  MUFU.EX2 R79, R79 ;  /* 0x0000004f004f7308 */ /* 0x000fe20000000800 */
[----:B------:R-:W-:-:S02]  /*7a80*/  WARPGROUP.DEPBAR.LE gsb0, 0x0 ;  /* 0x00008000000079c5 */ /* 0x000fc40000010000 */
[----:B------:R-:W-:-:S05]  /*7a90*/  WARPGROUP.ARRIVE ;  /* 0x00000000000079c5 */ /* 0x000fca0000000000 */
[----:B------:R-:W-:Y:S01]  /*7aa0*/  MUFU.EX2 R161, R74 ;  /* 0x0000004a00a17308 */ /* 0x000fe20000000800 */
[----:B0-----:R-:W-:Y:S02]  /*7ab0*/  F2FP.F16.F32.PACK_AB R160, R53, R8 ;  /* 0x0000000835a0723e */ /* 0x001fe400000000ff */
[----:B-1----:R-:W-:Y:S01]  /*7ac0*/  F2FP.F16.F32.PACK_AB R162, R57, R12 ;  /* 0x0000000c39a2723e */ /* 0x002fe200000000ff */
[----:B------:R-:W-:Y:S04]  /*7ad0*/  HGMMA.64x128x16.F32 R88, R164, gdesc[UR4].tnspB, R88, gsb0 ;  /* 0x41e00004a4587df0 */ /* 0x000fe80008000858 */
        /* <DEDUP_REMOVED lines=10> */
[----:B0-----:R-:W-:Y:S02]  /*7b80*/  @!P1 VIADD R31, R35, 0x28860 ;  /* 0x00028860231f9836 */ /* 0x001fe40000000000 */
[-C--:B------:R-:W-:Y:S01]  /*7b90*/  FMUL.FTZ R90, R90, R6.reuse ;  /* 0x000000065a5a7220 */ /* 0x080fe20000410000 */
[-C--:B------:R-:W-:Y:S01]  /*7ba0*/  FMUL.FTZ R91, R91, R6.reuse ;  /* 0x000000065b5b7220 */ /* 0x080fe20000410000 */
[-C--:B------:R-:W-:Y:S01]  /*7bb0*/  FMUL.FTZ R94, R94, R6.reuse ;  /* 0x000000065e5e7220 */ /* 0x080fe20000410000 */
[----:B------:R-:W-:Y:S01]  /*7bc0*/  FMUL.FTZ R95, R95, R6 ;  /* 0x000000065f5f7220 */ /* 0x000fe20000410000 */
[----:B------:R-:W-:Y:S01]  /*7bd0*/  @!P1 PRMT R31, RZ, 0x654, R31 ;  /* 0x00000654ff1f9816 */ /* 0x000fe2000000001f */
[----:B-1----:R-:W-:Y:S01]  /*7be0*/  FADD.FTZ R27, R11, R4 ;  /* 0x000000040b1b7221 */ /* 0x002fe20000010000 */
[-CC-:B------:R-:W-:Y:S01]  /*7bf0*/  FFMA.FTZ R4, R63, R0.reuse, -R69.reuse ;  /* 0x000000003f047223 */ /* 0x180fe20000010845 */
[----:B------:R-:W-:Y:S01]  /*7c00*/  FFMA.FTZ R69, R87, R0, -R69 ;  /* 0x0000000057457223 */ /* 0x000fe20000010845 */
[----:B------:R-:W-:Y:S01]  /*7c10*/  MUFU.EX2 R167, R86 ;  /* 0x0000005600a77308 */ /* 0x000fe20000000800 */
[----:B------:R-:W-:Y:S01]  /*7c20*/  FADD.FTZ R42, R182, R27 ;  /* 0x0000001bb62a7221 */ /* 0x000fe20000010000 */
[----:B------:R0:W-:Y:S01]  /*7c30*/  @!P1 SYNCS.ARRIVE.TRANS64.RED.A1T0 RZ, [R31+URZ], RZ ;  /* 0x000000ff1fff99a7 */ /* 0x0001e2000810043f */
        /* <DEDUP_REMOVED lines=23> */
[C---:B-1----:R-:W-:Y:S01]  /*7db0*/  FADD.FTZ R20, R4.reuse, R3 ;  /* 0x0000000304147221 */ /* 0x042fe20000010000 */
[----:B------:R-:W-:Y:S01]  /*7dc0*/  F2FP.F16.F32.PACK_AB R155, R4, R155 ;  /* 0x0000009b049b723e */ /* 0x000fe200000000ff */
        /* <DEDUP_REMOVED lines=46> */
[----:B------:R-:W-:Y:S01]  /*80b0*/  F2FP.F16.F32.PACK_AB R168, R29, R168 ;  /* 0x000000a81da8723e */ /* 0x000fe200000000ff */
[-C--:B------:R-:W-:Y:S01]  /*80c0*/  FMUL.FTZ R97, R97, R9.reuse ;  /* 0x0000000961617220 */ /* 0x080fe20000410000 */
[----:B------:R-:W-:Y:S01]  /*80d0*/  F2FP.F16.F32.PACK_AB R170, R33, R170 ;  /* 0x000000aa21aa723e */ /* 0x000fe200000000ff */
[----:B------:R-:W-:Y:S01]  /*80e0*/  FADD.FTZ R3, R45, R24 ;  /* 0x000000182d037221 */ /* 0x000fe20000010000 */
[----:B------:R-:W-:Y:S01]  /*80f0*/  F2FP.F16.F32.PACK_AB R152, R37, R152 ;  /* 0x000000982598723e */ /* 0x000fe200000000ff */
[-C--:B------:R-:W-:Y:S01]  /*8100*/  FMUL.FTZ R100, R100, R9.reuse ;  /* 0x0000000964647220 */ /* 0x080fe20000410000 */
[----:B------:R-:W-:Y:S01]  /*8110*/  F2FP.F16.F32.PACK_AB R154, R41, R154 ;  /* 0x0000009a299a723e */ /* 0x000fe200000000ff */
[----:B------:R-:W-:Y:S01]  /*8120*/  FADD.FTZ R24, R158, R3 ;  /* 0x000000039e187221 */ /* 0x000fe20000010000 */
[----:B------:R-:W-:Y:S01]  /*8130*/  F2FP.F16.F32.PACK_AB R156, R45, R156 ;  /* 0x0000009c2d9c723e */ /* 0x000fe200000000ff */
[----:B------:R-:W-:Y:S01]  /*8140*/  FMUL.FTZ R101, R101, R9 ;  /* 0x0000000965657220 */ /* 0x000fe20000410000 */
[----:B------:R-:W-:Y:S01]  /*8150*/  F2FP.F16.F32.PACK_AB R157, R67, R157 ;  /* 0x0000009d439d723e */ /* 0x000fe200000000ff */
[C---:B------:R-:W-:Y:S01]  /*8160*/  FADD.FTZ R3, R49.reuse, R24 ;  /* 0x0000001831037221 */ /* 0x040fe20000010000 */
[----:B------:R-:W-:Y:S01]  /*8170*/  F2FP.F16.F32.PACK_AB R158, R49, R158 ;  /* 0x0000009e319e723e */ /* 0x000fe200000000ff */
[----:B------:R-:W-:Y:S01]  /*8180*/  FMUL.FTZ R104, R104, R9 ;  /* 0x0000000968687220 */ /* 0x000fe20000410000 */
[----:B------:R-:W-:Y:S01]  /*8190*/  F2FP.F16.F32.PACK_AB R159, R71, R159 ;  /* 0x0000009f479f723e */ /* 0x000fe200000000ff */
[----:B------:R-:W-:Y:S01]  /*81a0*/  FADD.FTZ R24, R8, R3 ;  /* 0x0000000308187221 */ /* 0x000fe20000010000 */
        /* <DEDUP_REMOVED lines=10> */
[----:B--2---:R-:W-:Y:S01]  /*8250*/  F2FP.F16.F32.PACK_AB R167, R69, R167 ;  /* 0x000000a745a7723e */ /* 0x004fe200000000ff */
        /* <DEDUP_REMOVED lines=13> */
[----:B------:R-:W-:Y:S01]  /*8330*/  FADD.FTZ R3, R69, R20 ;  /* 0x0000001445037221 */ /* 0x000fe20000010000 */
[-C--:B------:R-:W-:Y:S01]  /*8340*/  FMUL.FTZ R129, R129, R9.reuse ;  /* 0x0000000981817220 */ /* 0x080fe20000410000 */
[-C--:B------:R-:W-:Y:S01]  /*8350*/  FMUL.FTZ R132, R132, R9.reuse ;  /* 0x0000000984847220 */ /* 0x080fe20000410000 */
[----:B------:R-:W-:Y:S01]  /*8360*/  FADD.FTZ R4, R65, R4 ;  /* 0x0000000441047221 */ /* 0x000fe20000010000 */
        /* <DEDUP_REMOVED lines=10> */
[----:B------:R-:W-:Y:S01]  /*8410*/  IMAD.MOV.U32 R8, RZ, RZ, R7 ;  /* 0x000000ffff087224 */ /* 0x000fe200078e0007 */
[----:B0-----:R-:W-:Y:S06]  /*8420*/  @P2 BRA `(.L_x_9183) ;  /* 0xffffffe000102947 */ /* 0x001fec000383ffff */
.L_x_9174:
[----:B------:R-:W-:Y:S06]  /*8430*/  BAR.ARV 0x8, 0x180 ;  /* 0x0206000000007b1d */ /* 0x000fec0000002000 */
[----:B------:R-:W-:Y:S05]  /*8440*/  @!P0 BRA `(.L_x_9184) ;  /* 0x0000000000048947 */ /* 0x000fea0003800000 */
[----:B------:R-:W-:Y:S01]  /*8450*/  BPT.TRAP 0x1 ;  /* 0x000000040000795c */ /* 0x000fe20000300000 */
.L_x_9184:
[----:B------:R-:W-:Y:S01]  /*8460*/  ULEA UR5, UR37, UR38, 0x3 ;  /* 0x0000002625057291 */ /* 0x000fe2000f8e183f */
[----:B------:R-:W-:-:S05]  /*8470*/  IMAD.U32 R6, RZ, RZ, UR36 ;  /* 0x00000024ff067e24 */ /* 0x000fca000f8e00ff */
[----:B------:R-:W-:-:S04]  /*8480*/  SHF.L.U32 R6, R6, 0x1f, RZ ;  /* 0x0000001f06067819 */ /* 0x000fc800000006ff */
[----:B------:R0:W1:Y:S01]  /*8490*/  SYNCS.PHASECHK.TRANS64.TRYWAIT P2, [UR5+0x28850], R6 ;  /* 0x02885006ff0075a7 */ /* 0x0000620008040145 */
[----:B------:R-:W-:Y:S05]  /*84a0*/  @!P0 BRA `(.L_x_9185) ;  /* 0x0000000000048947 */ /* 0x000fea0003800000 */
[----:B------:R-:W-:Y:S01]  /*84b0*/  BPT.TRAP 0x1 ;  /* 0x000000040000795c */ /* 0x000fe20000300000 */
.L_x_9185:
[----:B-1----:R-:W-:Y:S05]  /*84c0*/  @P2 BRA `(.L_x_9186) ;  /* 0x0000000000082947 */ /* 0x002fea0003800000 */
[----:B------:R-:W1:Y:S02]  /*84d0*/  SYNCS.PHASECHK.TRANS64.TRYWAIT P0, [UR5+0x28850], R6 ;  /* 0x02885006ff0075a7 */ /* 0x000e640008000145 */
[----:B-1----:R-:W-:Y:S05]  /*84e0*/  @!P0 BRA `(.L_x_9187) ;  /* 0x0000008c00308947 */ /* 0x002fea0003800000 */
.L_x_9186:
[----:B------:R-:W-:Y:S01]  /*84f0*/  UIADD3 UR38, UR38, 0x400, URZ ;  /* 0x0000040026267890 */ /* 0x000fe2000fffe03f */
[----:B------:R-:W-:Y:S01]  /*8500*/  WARPGROUP.ARRIVE ;  /* 0x00000000000079c5 */ /* 0x000fe20000000000 */
[----:B------:R-:W-:Y:S01]  /*8510*/  UMOV UR7, 0x40000040 ;  /* 0x4000004000077882 */ /* 0x000fe20000000000 */
[----:B-1----:R-:W1:Y:S01]  /*8520*/  SHFL.BFLY PT, R9, R4, 0x2, 0x1f ;  /* 0x0c401f0004097f89 */ /* 0x002e6200000e0000 */
[----:B------:R-:W-:Y:S01]  /*8530*/  USHF.R.U32.HI UR38, URZ, 0x4, UR38 ;  /* 0x000000043f267899 */ /* 0x000fe20008011626 */
[----:B------:R-:W-:Y:S02]  /*8540*/  IMAD.MOV.U32 R20, RZ, RZ, -0x800000 ;  /* 0xff800000ff147424 */ /* 0x000fe400078e00ff */
[----:B0-----:R-:W0:Y:S01]  /*8550*/  SHFL.BFLY PT, R6, R3, 0x2, 0x1f ;  /* 0x0c401f0003067f89 */ /* 0x001e2200000e0000 */
[----:B------:R-:W-:Y:S01]  /*8560*/  ULOP3.LUT UR38, UR38, 0x3fff, URZ, 0xc0, !UPT ;  /* 0x00003fff26267892 */ /* 0x000fe2000f8ec03f */
[----:B------:R-:W-:-:S03]  /*8570*/  VIADD R190, R190, 0x1 ;  /* 0x00000001bebe7836 */ /* 0x000fc60000000000 */
        /* <DEDUP_REMOVED lines=136> */
.L_x_9157:
        /* <DEDUP_REMOVED lines=11> */
[----:B------:R-:W-:Y:S01]  /*8eb0*/  F2FP.F16.F32.PACK_AB R7, R7, R94 ;  /* 0x0000005e0707723e */ /* 0x000fe200000000ff */
[----:B------:R-:W-:Y:S01]  /*8ec0*/  IMAD.MOV.U32 R48, RZ, RZ, RZ ;  /* 0x000000ffff307224 */ /* 0x000fe200078e00ff */
[----:B------:R-:W-:Y:S01]  /*8ed0*/  F2FP.F16.F32.PACK_AB R128, R129, R128 ;  /* 0x000000808180723e */ /* 0x000fe200000000ff */
[----:B-1----:R-:W1:Y:S01]  /*8ee0*/  LDC R44, c[0x0][0xbe8] ;  /* 0x0002fa00ff2c7b82 */ /* 0x002e620000000800 */
        /* <DEDUP_REMOVED lines=12> */
[----:B--2---:R-:W-:-:S03]  /*8fb0*/  MOV R17, R5 ;  /* 0x0000000500117202 */ /* 0x004fc60000000f00 */
[----:B------:R-:W-:-:S03]  /*8fc0*/  IMAD.WIDE R4, R194, 0x2, R16 ;  /* 0x00000002c2047825 */ /* 0x000fc600078e0210 */
[C---:B------:R-:W-:Y:S02]  /*8fd0*/  LOP3.LUT R9, R4.reuse, 0x380, RZ, 0xc0, !PT ;  /* 0x0000038004097812 */ /* 0x040fe400078ec0ff */
[C---:B------:R-:W-:Y:S02]  /*8fe0*/  IADD3 R31, P6, R4.reuse, 0x20, RZ ;  /* 0x00000020041f7810 */ /* 0x040fe40007fde0ff */
[C---:B------:R-:W-:Y:S02]  /*8ff0*/  IADD3 R33, P5, R4.reuse, 0x40, RZ ;  /* 0x0000004004217810 */ /* 0x040fe40007fbe0ff */
[----:B------:R-:W-:Y:S01]  /*9000*/  SHF.R.U64 R9, R9, 0x3, RZ ;  /* 0x0000000309097819 */ /* 0x000fe200000012ff */
[--C-:B------:R-:W-:Y:S01]  /*9010*/  IMAD.X R29, RZ, RZ, R5.reuse, P6 ;  /* 0x000000ffff1d7224 */ /* 0x100fe200030e0605 */
[----:B------:R-:W-:Y:S01]  /*9020*/  LOP3.LUT R10, R31, 0x380, RZ, 0xc0, !PT ;  /* 0x000003801f0a7812 */ /* 0x000fe200078ec0ff */
[----:B------:R-:W-:Y:S01]  /*9030*/  IMAD.X R27, RZ, RZ, R5, P5 ;  /* 0x000000ffff1b7224 */ /* 0x000fe200028e0605 */
[----:B------:R-:W-:Y:S01]  /*9040*/  LOP3.LUT R12, R33, 0x380, RZ, 0xc0, !PT ;  /* 0x00000380210c7812 */ /* 0x000fe200078ec0ff */
[----:B------:R-:W-:Y:S01]  /*9050*/  BAR.SYNC.DEFER_BLOCKING 0x1, 0x100 ;  /* 0x0044000000007b1d */ /* 0x000fe20000010000 */
[----:B------:R-:W-:-:S02]  /*9060*/  IADD3 R35, P4, R4, 0x60, RZ ;  /* 0x0000006004237810 */ /* 0x000fc40007f9e0ff */
[C---:B------:R-:W-:Y:S02]  /*9070*/  IADD3 R37, P3, R4.reuse, 0x4000, RZ ;  /* 0x0000400004257810 */ /* 0x040fe40007f7e0ff */
        /* <DEDUP_REMOVED lines=10> */
[----:B------:R-:W-:-:S02]  /*9120*/  SHF.R.U64 R12, R12, 0x3, RZ ;  /* 0x000000030c0c7819 */ /* 0x000fc400000012ff */
[----:B------:R-:W-:Y:S02]  /*9130*/  MOV R36, R4 ;  /* 0x0000000400247202 */ /* 0x000fe40000000f00 */
[----:B------:R-:W-:Y:S02]  /*9140*/  F2FP.F16.F32.PACK_AB R4, R89, R8 ;  /* 0x000000085904723e */ /* 0x000fe400000000ff */
[----:B------:R-:W-:Y:S02]  /*9150*/  LOP3.LUT R28, R10, R31, RZ, 0x3c, !PT ;  /* 0x0000001f0a1c7212 */ /* 0x000fe400078e3cff */
[----:B------:R-:W-:Y:S02]  /*9160*/  LOP3.LUT R26, R12, R33, RZ, 0x3c, !PT ;  /* 0x000000210c1a7212 */ /* 0x000fe400078e3cff */
[----:B------:R-:W-:Y:S02]  /*9170*/  LOP3.LUT R8, R39, 0x380, RZ, 0xc0, !PT ;  /* 0x0000038027087812 */ /* 0x000fe400078ec0ff */
[----:B------:R-:W-:-:S02]  /*9180*/  LOP3.LUT R10, R41, 0x380, RZ, 0xc0, !PT ;  /* 0x00000380290a7812 */ /* 0x000fc400078ec0ff */
[----:B------:R-:W-:Y:S02]  /*9190*/  LOP3.LUT R12, R32, 0x380, RZ, 0xc0, !PT ;  /* 0x00000380200c7812 */ /* 0x000fe400078ec0ff */
[----:B------:R-:W-:Y:S02]  /*91a0*/  LOP3.LUT R14, R35, 0x380, RZ, 0xc0, !PT ;  /* 0x00000380230e7812 */ /* 0x000fe400078ec0ff */
[----:B------:R-:W-:Y:S02]  /*91b0*/  LOP3.LUT R30, R37, 0x380, RZ, 0xc0, !PT ;  /* 0x00000380251e7812 */ /* 0x000fe400078ec0ff */
[----:B------:R-:W-:Y:S02]  /*91c0*/  SHF.R.U64 R8, R8, 0x3, RZ ;  /* 0x0000000308087819 */ /* 0x000fe400000012ff */
[----:B------:R-:W-:Y:S02]  /*91d0*/  SHF.R.U64 R10, R10, 0x3, RZ ;  /* 0x000000030a0a7819 */ /* 0x000fe400000012ff */
[----:B------:R-:W-:-:S02]  /*91e0*/  SHF.R.U64 R21, R12, 0x3, RZ ;  /* 0x000000030c157819 */ /* 0x000fc400000012ff */
[----:B------:R-:W-:Y:S02]  /*91f0*/  SHF.R.U64 R14, R14, 0x3, RZ ;  /* 0x000000030e0e7819 */ /* 0x000fe400000012ff */
[----:B------:R-:W-:Y:S02]  /*9200*/  SHF.R.U64 R30, R30, 0x3, RZ ;  /* 0x000000031e1e7819 */ /* 0x000fe400000012ff */
[----:B------:R-:W-:Y:S02]  /*9210*/  LOP3.LUT R12, R8, R39, RZ, 0x3c, !PT ;  /* 0x00000027080c7212 */ /* 0x000fe400078e3cff */
[----:B------:R-:W-:Y:S01]  /*9220*/  F2FP.F16.F32.PACK_AB R5, R91, R90 ;  /* 0x0000005a5b05723e */ /* 0x000fe200000000ff */
[----:B------:R-:W2:Y:S01]  /*9230*/  LDC.64 R38, c[0x0][0xc00] ;  /* 0x00030000ff267b82 */ /* 0x000ea20000000a00 */
[----:B------:R-:W-:Y:S02]  /*9240*/  LOP3.LUT R10, R10, R41, RZ, 0x3c, !PT ;  /* 0x000000290a0a7212 */ /* 0x000fe400078e3cff */
[----:B------:R-:W-:Y:S01]  /*9250*/  LOP3.LUT R8, R21, R32, RZ, 0x3c, !PT ;  /* 0x0000002015087212 */ /* 0x000fe200078e3cff */
[----:B------:R3:W-:Y:S01]  /*9260*/  STSM.16.M88.4 [R36], R4 ;  /* 0x0000000424007844 */ /* 0x0007e20000000200 */
[----:B------:R-:W-:-:S02]  /*9270*/  LOP3.LUT R24, R14, R35, RZ, 0x3c, !PT ;  /* 0x000000230e187212 */ /* 0x000fc400078e3cff */
[----:B------:R-:W-:Y:S02]  /*9280*/  LOP3.LUT R14, R30, R37, RZ, 0x3c, !PT ;  /* 0x000000251e0e7212 */ /* 0x000fe400078e3cff */
[----:B------:R-:W-:Y:S02]  /*9290*/  MOV R30, R10 ;  /* 0x0000000a001e7202 */ /* 0x000fe40000000f00 */
[----:B------:R-:W-:Y:S02]  /*92a0*/  MOV R21, R8 ;  /* 0x0000000800157202 */ /* 0x000fe40000000f00 */
[----:B------:R-:W-:Y:S02]  /*92b0*/  MOV R35, R28 ;  /* 0x0000001c00237202 */ /* 0x000fe40000000f00 */
[----:B------:R-:W-:Y:S01]  /*92c0*/  F2FP.F16.F32.PACK_AB R8, R97, R96 ;  /* 0x000000606108723e */ /* 0x000fe200000000ff */
[----:B------:R-:W4:Y:S01]  /*92d0*/  LDC.64 R28, c[0x0][0xc00] ;  /* 0x00030000ff1c7b82 */ /* 0x000f220000000a00 */
[----:B------:R-:W-:-:S02]  /*92e0*/  F2FP.F16.F32.PACK_AB R9, R99, R98 ;  /* 0x000000626309723e */ /* 0x000fc400000000ff */
[----:B------:R-:W-:Y:S02]  /*92f0*/  F2FP.F16.F32.PACK_AB R10, R101, R100 ;  /* 0x00000064650a723e */ /* 0x000fe400000000ff */
[----:B------:R-:W-:Y:S02]  /*9300*/  F2FP.F16.F32.PACK_AB R11, R103, R102 ;  /* 0x00000066670b723e */ /* 0x000fe400000000ff */
[----:B------:R-:W-:Y:S02]  /*9310*/  MOV R34, R26 ;  /* 0x0000001a00227202 */ /* 0x000fe40000000f00 */
[----:B------:R-:W-:Y:S01]  /*9320*/  MOV R32, R14 ;  /* 0x0000000e00207202 */ /* 0x000fe20000000f00 */
[----:B------:R-:W-:Y:S01]  /*9330*/  STSM.16.M88.4 [R35], R8 ;  /* 0x0000000823007844 */ /* 0x000fe20000000200 */
[----:B------:R-:W-:Y:S02]  /*9340*/  MOV R31, R12 ;  /* 0x0000000c001f7202 */ /* 0x000fe40000000f00 */
[----:B---3--:R-:W-:-:S02]  /*9350*/  F2FP.F16.F32.PACK_AB R4, R105, R104 ;  /* 0x000000686904723e */ /* 0x008fc400000000ff */
[----:B------:R-:W-:Y:S02]  /*9360*/  F2FP.F16.F32.PACK_AB R5, R107, R106 ;  /* 0x0000006a6b05723e */ /* 0x000fe400000000ff */
[----:B------:R-:W-:Y:S02]  /*9370*/  F2FP.F16.F32.PACK_AB R6, R109, R108 ;  /* 0x0000006c6d06723e */ /* 0x000fe400000000ff */
[----:B------:R-:W-:Y:S02]  /*9380*/  F2FP.F16.F32.PACK_AB R7, R111, R110 ;  /* 0x0000006e6f07723e */ /* 0x000fe400000000ff */
[----:B------:R-:W-:Y:S02]  /*9390*/  MOV R33, R24 ;  /* 0x0000001800217202 */ /* 0x000fe40000000f00 */
[----:B------:R-:W-:Y:S01]  /*93a0*/  F2FP.F16.F32.PACK_AB R12, R113, R112 ;  /* 0x00000070710c723e */ /* 0x000fe200000000ff */
[----:B------:R3:W-:Y:S01]  /*93b0*/  STSM.16.M88.4 [R34], R4 ;  /* 0x0000000422007844 */ /* 0x0007e20000000200 */
[----:B------:R-:W-:Y:S01]  /*93c0*/  F2FP.F16.F32.PACK_AB R13, R115, R114 ;  /* 0x00000072730d723e */ /* 0x000fe200000000ff */
[----:B----4-:R-:W-:Y:S01]  /*93d0*/  IMAD.WIDE R28, R184, 0x4, R28 ;  /* 0x00000004b81c7825 */ /* 0x010fe200078e021c */
[----:B------:R-:W-:-:S02]  /*93e0*/  F2FP.F16.F32.PACK_AB R14, R117, R116 ;  /* 0x00000074750e723e */ /* 0x000fc400000000ff */
[----:B------:R-:W-:Y:S02]  /*93f0*/  F2FP.F16.F32.PACK_AB R15, R119, R118 ;  /* 0x00000076770f723e */ /* 0x000fe400000000ff */
[----:B------:R-:W-:Y:S02]  /*9400*/  F2FP.F16.F32.PACK_AB R24, R121, R120 ;  /* 0x000000787918723e */ /* 0x000fe400000000ff */
[----:B------:R-:W-:Y:S01]  /*9410*/  F2FP.F16.F32.PACK_AB R25, R123, R122 ;  /* 0x0000007a7b19723e */ /* 0x000fe200000000ff */
[----:B------:R4:W-:Y:S01]  /*9420*/  STSM.16.M88.4 [R33], R12 ;  /* 0x0000000c21007844 */ /* 0x0009e20000000200 */
[----:B------:R-:W-:Y:S02]  /*9430*/  F2FP.F16.F32.PACK_AB R26, R125, R124 ;  /* 0x0000007c7d1a723e */ /* 0x000fe400000000ff */
[----:B------:R-:W-:Y:S02]  /*9440*/  F2FP.F16.F32.PACK_AB R27, R127, R126 ;  /* 0x0000007e7f1b723e */ /* 0x000fe400000000ff */
[----:B------:R-:W-:-:S02]  /*9450*/  ISETP.NE.U32.AND P2, PT, RZ, UR4, PT ;  /* 0x00000004ff007c0c */ /* 0x000fc4000bf45070 */
[----:B--2---:R-:W-:Y:S01]  /*9460*/  ISETP.NE.U32.AND P0, PT, R38, RZ, PT ;  /* 0x000000ff2600720c */ /* 0x004fe20003f05070 */
[----:B------:R4:W-:Y:S01]  /*9470*/  STSM.16.M88.4 [R32], R24 ;  /* 0x0000001820007844 */ /* 0x0009e20000000200 */
[----:B------:R-:W-:Y:S02]  /*9480*/  ISETP.NE.AND.EX P2, PT, RZ, UR5, PT, P2 ;  /* 0x00000005ff007c0c */ /* 0x000fe4000bf45320 */
[----:B------:R-:W-:Y:S01]  /*9490*/  ISETP.NE.AND.EX P0, PT, R39, RZ, PT, P0 ;  /* 0x000000ff2700720c */ /* 0x000fe20003f05300 */
[----:B------:R4:W-:Y:S04]  /*94a0*/  STSM.16.M88.4 [R31], R128 ;  /* 0x000000801f007844 */ /* 0x0009e80000000200 */
[----:B------:R4:W-:Y:S04]  /*94b0*/  STSM.16.M88.4 [R30], R136 ;  /* 0x000000881e007844 */ /* 0x0009e80000000200 */
[----:B------:R4:W-:Y:S01]  /*94c0*/  STSM.16.M88.4 [R21], R144 ;  /* 0x0000009015007844 */ /* 0x0009e20000000200 */
[----:B------:R-:W-:Y:S01]  /*94d0*/  BAR.SYNC.DEFER_BLOCKING 0x1, 0x100 ;  /* 0x0044000000007b1d */ /* 0x000fe20000010000 */
[----:B---3--:R-:W-:-:S05]  /*94e0*/  @P2 LEA R4, P3, R184, UR4, 0x2 ;  /* 0x00000004b8042c11 */ /* 0x008fca000f8610ff */
[----:B------:R-:W-:Y:S01]  /*94f0*/  ULDC UR4, c[0x0][0xa88] ;  /* 0x0002a20000047ab9 */ /* 0x000fe20000000800 */
[----:B------:R-:W-:Y:S01]  /*9500*/  @P2 LEA.HI.X R5, R184, UR5, R188, 0x2, P3 ;  /* 0x00000005b8052c11 */ /* 0x000fe200098f14bc */
[----:B------:R-:W-:Y:S01]  /*9510*/  IMAD.U32 R7, RZ, RZ, UR4 ;  /* 0x00000004ff077e24 */ /* 0x000fe2000f8e00ff */
[----:B------:R4:W5:Y:S01]  /*9520*/  @P0 LDG.E R48, desc[UR40][R28.64] ;  /* 0x000000281c300981 */ /* 0x000962000c1e1900 */
[----:B-1----:R-:W-:-:S04]  /*9530*/  ISETP.NE.AND P1, PT, R44, 0x1, PT ;  /* 0x000000012c00780c */ /* 0x002fc80003f25270 */
[----:B------:R4:W5:Y:S09]  /*9540*/  @P2 LDG.E R7, desc[UR40][R4.64] ;  /* 0x0000002804072981 */ /* 0x000972000c1e1900 */
[----:B------:R-:W1:Y:S08]  /*9550*/  @P1 LDC R6, c[0x0][0xbec] ;  /* 0x0002fb00ff061b82 */ /* 0x000e700000000800 */
[----:B------:R-:W2:Y:S01]  /*9560*/  @P1 LDC R11, c[0x0][0xbf0] ;  /* 0x0002fc00ff0b1b82 */ /* 0x000ea20000000800 */
[----:B----4-:R-:W-:Y:S05]  /*9570*/  @P2 BRA `(.L_x_9190) ;  /* 0x0000000000102947 */ /* 0x010fea0003800000 */
[----:B------:R-:W-:Y:S05]  /*9580*/  @!P0 BRA `(.L_x_9190) ;  /* 0x00000000000c8947 */ /* 0x000fea0003800000 */
[----:B------:R-:W3:Y:S04]  /*9590*/  LDG.E R4, desc[UR40][R28.64] ;  /* 0x000000281c047981 */ /* 0x000ee8000c1e1900 */
[----:B-----5:R-:W3:Y:S02]  /*95a0*/  LDG.E R7, desc[UR40][R28.64+0x4] ;  /* 0x000004281c077981 */ /* 0x020ee4000c1e1900 */
[----:B---3--:R-:W-:-:S07]  /*95b0*/  IMAD.IADD R7, R7, 0x1, -R4 ;  /* 0x0000000107077824 */ /* 0x008fce00078e0a04 */
.L_x_9190:
[----:B------:R-:W-:Y:S01]  /*95c0*/  SHF.R.S32.HI R21, RZ, 0x1f, R187 ;  /* 0x0000001fff157819 */ /* 0x000fe200000114bb */
[----:B------:R-:W-:Y:S01]  /*95d0*/  IMAD.IADD R15, R23, 0x1, R2 ;  /* 0x00000001170f7824 */ /* 0x000fe200078e0202 */
[----:B------:R-:W-:Y:S01]  /*95e0*/  ULDC.64 UR4, c[0x0][0xb90] ;  /* 0x0002e40000047ab9 */ /* 0x000fe20000000a00 */
[----:B-----5:R-:W-:Y:S01]  /*95f0*/  SHF.R.S32.HI R49, RZ, 0x1f, R48 ;  /* 0x0000001fff317819 */ /* 0x020fe20000011430 */
[----:B------:R-:W-:Y:S01]  /*9600*/  IMAD.IADD R24, R193, 0x1, R2 ;  /* 0x00000001c1187824 */ /* 0x000fe200078e0202 */
[----:B------:R-:W-:Y:S01]  /*9610*/  SEL R188, R188, RZ, !P0 ;  /* 0x000000ffbcbc7207 */ /* 0x000fe20004000000 */
[----:B------:R-:W-:Y:S01]  /*9620*/  IMAD R4, R21, UR4, RZ ;  /* 0x0000000415047c24 */ /* 0x000fe2000f8e02ff */
[----:B------:R-:W-:Y:S01]  /*9630*/  SEL R55, R184, RZ, !P0 ;  /* 0x000000ffb8377207 */ /* 0x000fe20004000000 */
[----:B-1----:R-:W-:-:S04]  /*9640*/  @P1 IMAD.HI.U32 R6, R15, R6, RZ ;  /* 0x000000060f061227 */ /* 0x002fc800078e00ff */
[----:B------:R-:W-:Y:S01]  /*9650*/  IMAD.MOV.U32 R9, RZ, RZ, R15 ;  /* 0x000000ffff097224 */ /* 0x000fe200078e000f */
[----:B--2---:R-:W-:Y:S01]  /*9660*/  @P1 SHF.R.U32.HI R9, RZ, R11, R6 ;  /* 0x0000000bff091219 */ /* 0x004fe20000011606 */
[C---:B------:R-:W-:Y:S02]  /*9670*/  IMAD R13, R187.reuse, UR5, R4 ;  /* 0x00000005bb0d7c24 */ /* 0x040fe4000f8e0204 */
        /* <DEDUP_REMOVED lines=42> */
[----:B------:R-:W1:Y:S01]  /*9920*/  SHFL.IDX PT, R51, R14, RZ, 0x1c1f ;  /* 0x001c1fff0e337589 */ /* 0x000e6200000e0000 */
[----:B------:R-:W-:-:S02]  /*9930*/  IADD3 R33, P4, R16, 0x6000, RZ ;  /* 0x0000600010217810 */ /* 0x000fc40007f9e0ff */
[----:B------:R-:W-:Y:S01]  /*9940*/  LOP3.LUT R8, R8, R9, RZ, 0x3c, !PT ;  /* 0x0000000908087212 */ /* 0x000fe200078e3cff */
[----:B------:R-:W2:Y:S01]  /*9950*/  SHFL.IDX PT, R53, R14, 0x1, 0x1c1f ;  /* 0x003c1f000e357f89 */ /* 0x000ea200000e0000 */
        /* <DEDUP_REMOVED lines=11> */
[----:B-1----:R1:W-:Y:S01]  /*9a10*/  @!P2 ST.E desc[UR40][R50.64], R20 ;  /* 0x000000143200a985 */ /* 0x0023e2000c101928 */
[----:B------:R-:W-:Y:S02]  /*9a20*/  LOP3.LUT R16, R11, R16, RZ, 0x3c, !PT ;  /* 0x000000100b107212 */ /* 0x000fe400078e3cff */
[----:B------:R-:W-:Y:S01]  /*9a30*/  LOP3.LUT R40, R40, R41, RZ, 0x3c, !PT ;  /* 0x0000002928287212 */ /* 0x000fe200078e3cff */
[----:B--2---:R2:W-:Y:S01]  /*9a40*/  @!P0 ST.E desc[UR40][R52.64], R3 ;  /* 0x0000000334008985 */ /* 0x0045e2000c101928 */
[----:B------:R-:W-:Y:S01]  /*9a50*/  LOP3.LUT R36, R36, R37, RZ, 0x3c, !PT ;  /* 0x0000002524247212 */ /* 0x000fe200078e3cff */
[--C-:B------:R-:W-:Y:S01]  /*9a60*/  IMAD.X R41, RZ, RZ, R17.reuse, P6 ;  /* 0x000000ffff297224 */ /* 0x100fe200030e0611 */
[----:B------:R-:W-:Y:S01]  /*9a70*/  LOP3.LUT R32, R32, R33, RZ, 0x3c, !PT ;  /* 0x0000002120207212 */ /* 0x000fe200078e3cff */
[--C-:B------:R-:W-:Y:S01]  /*9a80*/  IMAD.X R37, RZ, RZ, R17.reuse, P5 ;  /* 0x000000ffff257224 */ /* 0x100fe200028e0611 */
[----:B------:R3:W5:Y:S01]  /*9a90*/  LD.E.128 R24, desc[UR40][R16.64] ;  /* 0x0000002810187980 */ /* 0x000762000c101d00 */
[----:B------:R-:W-:Y:S01]  /*9aa0*/  IMAD.X R33, RZ, RZ, R17, P4 ;  /* 0x000000ffff217224 */ /* 0x000fe200020e0611 */
[----:B------:R-:W-:Y:S01]  /*9ab0*/  LOP3.LUT R12, R15, 0x380, RZ, 0xc0, !PT ;  /* 0x000003800f0c7812 */ /* 0x000fe200078ec0ff */
[----:B-1----:R-:W1:Y:S01]  /*9ac0*/  @P1 LDC R51, c[0x0][0xbec] ;  /* 0x0002fb00ff331b82 */ /* 0x002e620000000800 */
[----:B------:R-:W-:Y:S01]  /*9ad0*/  LOP3.LUT R4, R5, 0x380, RZ, 0xc0, !PT ;  /* 0x0000038005047812 */ /* 0x000fe200078ec0ff */
[----:B------:R-:W5:Y:S01]  /*9ae0*/  LD.E.128 R8, desc[UR40][R8.64] ;  /* 0x0000002808087980 */ /* 0x000f62000c101d00 */
[----:B------:R-:W-:Y:S01]  /*9af0*/  SHF.R.U64 R12, R12, 0x3, RZ ;  /* 0x000000030c0c7819 */ /* 0x000fe200000012ff */
[----:B--2---:R-:W-:Y:S01]  /*9b00*/  IMAD R3, R49, UR4, RZ ;  /* 0x0000000431037c24 */ /* 0x004fe2000f8e02ff */
[----:B------:R-:W-:Y:S01]  /*9b10*/  SHF.R.U64 R4, R4, 0x3, RZ ;  /* 0x0000000304047819 */ /* 0x000fe200000012ff */
[----:B------:R-:W5:Y:S01]  /*9b20*/  LD.E.128 R40, desc[UR40][R40.64] ;  /* 0x0000002828287980 */ /* 0x000f62000c101d00 */
[----:B---3--:R-:W-:Y:S01]  /*9b30*/  IMAD.WIDE.U32 R16, R48, UR4, RZ ;  /* 0x0000000430107c25 */ /* 0x008fe2000f8e00ff */
[----:B------:R-:W2:Y:S01]  /*9b40*/  @P1 LDC R49, c[0x0][0xbf0] ;  /* 0x0002fc00ff311b82 */ /* 0x000ea20000000800 */
[----:B------:R-:W-:Y:S01]  /*9b50*/  LOP3.LUT R12, R12, R15, RZ, 0x3c, !PT ;  /* 0x0000000f0c0c7212 */ /* 0x000fe200078e3cff */
[----:B------:R-:W5:Y:S01]  /*9b60*/  LD.E.128 R36, desc[UR40][R36.64] ;  /* 0x0000002824247980 */ /* 0x000f62000c101d00 */
[----:B------:R-:W-:Y:S01]  /*9b70*/  IMAD R3, R48, UR5, R3 ;  /* 0x0000000530037c24 */ /* 0x000fe2000f8e0203 */
[----:B------:R-:W-:Y:S01]  /*9b80*/  ULDC.64 UR4, c[0x0][0xae8] ;  /* 0x0002ba0000047ab9 */ /* 0x000fe20000000a00 */
[----:B------:R-:W-:Y:S01]  /*9b90*/  LOP3.LUT R28, R4, R5, RZ, 0x3c, !PT ;  /* 0x00000005041c7212 */ /* 0x000fe200078e3cff */
[----:B------:R-:W5:Y:S01]  /*9ba0*/  LD.E.128 R32, desc[UR40][R32.64] ;  /* 0x0000002820207980 */ /* 0x000f62000c101d00 */
[----:B------:R-:W-:-:S02]  /*9bb0*/  IMAD.IADD R17, R17, 0x1, R3 ;  /* 0x0000000111117824 */ /* 0x000fc400078e0203 */
[----:B------:R-:W-:Y:S01]  /*9bc0*/  IMAD R3, R186, 0x20, R189 ;  /* 0x00000020ba037824 */ /* 0x000fe200078e02bd */
[----:B------:R-:W5:Y:S01]  /*9bd0*/  LD.E.128 R12, desc[UR40][R12.64] ;  /* 0x000000280c0c7980 */ /* 0x000f62000c101d00 */
[----:B------:R-:W-:Y:S02]  /*9be0*/  IMAD R20, R21, UR4, RZ ;  /* 0x0000000415147c24 */ /* 0x000fe4000f8e02ff */
[----:B------:R-:W-:Y:S01]  /*9bf0*/  IMAD.IADD R48, R2, 0x1, R3 ;  /* 0x0000000102307824 */ /* 0x000fe200078e0203 */
[----:B------:R-:W5:Y:S01]  /*9c00*/  LD.E.128 R4, desc[UR40][R6.64] ;  /* 0x0000002806047980 */ /* 0x000f62000c101d00 */
[C---:B------:R-:W-:Y:S02]  /*9c10*/  IMAD R3, R187.reuse, UR5, R20 ;  /* 0x00000005bb037c24 */ /* 0x040fe4000f8e0214 */
[----:B------:R-:W-:Y:S01]  /*9c20*/  IMAD.WIDE.U32 R16, R187, UR4, R16 ;  /* 0x00000004bb107c25 */ /* 0x000fe2000f8e0010 */
[----:B------:R-:W-:Y:S01]  /*9c30*/  ULDC.64 UR4, c[0x0][0xaf0] ;  /* 0x0002bc0000047ab9 */ /* 0x000fe20000000a00 */
[----:B------:R-:W5:Y:S02]  /*9c40*/  LD.E.128 R28, desc[UR40][R28.64] ;  /* 0x000000281c1c7980 */ /* 0x000f64000c101d00 */
[----:B-1----:R-:W-:Y:S01]  /*9c50*/  @P1 IMAD.HI.U32 R20, R48, R51, RZ ;  /* 0x0000003330141227 */ /* 0x002fe200078e00ff */
[----:B------:R-:W-:Y:S01]  /*9c60*/  @!PT LDS RZ, [RZ] ;  /* 0x00000000fffff984 */ /* 0x000fe20000000800 */
[----:B------:R-:W-:Y:S01]  /*9c70*/  @!PT LDS RZ, [RZ] ;  /* 0x00000000fffff984 */ /* 0x000fe20000000800 */
[----:B------:R-:W-:Y:S01]  /*9c80*/  @!PT LDS RZ, [RZ] ;  /* 0x00000000fffff984 */ /* 0x000fe20000000800 */
[----:B------:R-:W-:Y:S01]  /*9c90*/  @!PT LDS RZ, [RZ] ;  /* 0x00000000fffff984 */ /* 0x000fe20000000800 */
[----:B------:R1:W-:Y:S06]  /*9ca0*/  MEMBAR.ALL.CTA ;  /* 0x0000000000007992 */ /* 0x0003ec0000008000 */
[----:B-1----:R-:W1:Y:S01]  /*9cb0*/  FENCE.VIEW.ASYNC.S ;  /* 0x00000000000073c6 */ /* 0x002e620000000000 */
[----:B------:R-:W-:-:S02]  /*9cc0*/  IMAD.IADD R17, R17, 0x1, R3 ;  /* 0x0000000111117824 */ /* 0x000fc400078e0203 */
[----:B------:R-:W-:Y:S01]  /*9cd0*/  IMAD.MOV.U32 R3, RZ, RZ, R48 ;  /* 0x000000ffff037224 */ /* 0x000fe200078e0030 */
[----:B--2---:R-:W-:Y:S01]  /*9ce0*/  @P1 SHF.R.U32.HI R3, RZ, R49, R20 ;  /* 0x00000031ff031219 */ /* 0x004fe20000011614 */
        /* <DEDUP_REMOVED lines=15> */
[----:B------:R-:W-:Y:S02]  /*9de0*/  IMAD.IADD R17, R17, 0x1, R49 ;  /* 0x0000000111117824 */ /* 0x000fe400078e0231 */
[----:B------:R-:W-:-:S02]  /*9df0*/  VIADD R20, R44, 0x20 ;  /* 0x000000202c147836 */ /* 0x000fc40000000000 */
[C---:B------:R-:W-:Y:S02]  /*9e00*/  IMAD R49, R21.reuse, UR5, R2 ;  /* 0x0000000515317c24 */ /* 0x040fe4000f8e0202 */
[----:B------:R-:W-:Y:S01]  /*9e10*/  IMAD.WIDE.U32 R2, R21, UR4, R16 ;  /* 0x0000000415027c25 */ /* 0x000fe2000f8e0010 */
[-C--:B------:R-:W-:Y:S01]  /*9e20*/  ISETP.GE.AND P2, PT, R44, R57.reuse, PT ;  /* 0x000000392c00720c */ /* 0x080fe20003f46270 */
[----:B------:R-:W-:Y:S01]  /*9e30*/  ULDC.64 UR4, c[0x0][0xa80] ;  /* 0x0002a00000047ab9 */ /* 0x000fe20000000a00 */
[----:B------:R-:W-:Y:S01]  /*9e40*/  ISETP.GE.AND P0, PT, R20, R57, PT ;  /* 0x000000391400720c */ /* 0x000fe20003f06270 */
[----:B0-----:R-:W-:Y:S01]  /*9e50*/  VIADD R0, R0, 0x28820 ;  /* 0x0002882000007836 */ /* 0x001fe20000000000 */
[----:B------:R-:W-:Y:S01]  /*9e60*/  LEA R20, P3, R2, UR4, 0x1 ;  /* 0x0000000402147c11 */ /* 0x000fe2000f8608ff */
[----:B------:R-:W-:Y:S02]  /*9e70*/  IMAD.IADD R3, R3, 0x1, R49 ;  /* 0x0000000103037824 */ /* 0x000fe400078e0231 */
[----:B------:R-:W-:Y:S01]  /*9e80*/  VIADD R16, R44, 0x40 ;  /* 0x000000402c107836 */ /* 0x000fe20000000000 */
[----:B------:R-:W-:-:S02]  /*9e90*/  PRMT R0, RZ, 0x654, R0 ;  /* 0x00000654ff007816 */ /* 0x000fc40000000000 */
[----:B------:R-:W-:Y:S01]  /*9ea0*/  LEA.HI.X R21, R2, UR5, R3, 0x1, P3 ;  /* 0x0000000502157c11 */ /* 0x000fe200098f0c03 */
[----:B------:R-:W-:Y:S01]  /*9eb0*/  BSSY B1, `(.L_x_9191) ;  /* 0x000000f000017945 */ /* 0x000fe20003800000 */
[----:B------:R-:W-:Y:S01]  /*9ec0*/  ISETP.GE.AND P1, PT, R16, R57, PT ;  /* 0x000000391000720c */ /* 0x000fe20003f26270 */
[----:B-1----:R0:W-:Y:S01]  /*9ed0*/  SYNCS.ARRIVE.TRANS64.RED.A1T0 RZ, [R0+URZ], RZ ;  /* 0x000000ff00ff79a7 */ /* 0x0021e2000810043f */
[----:B------:R1:W2:Y:S04]  /*9ee0*/  SHFL.IDX PT, R16, R20, RZ, 0x181f ;  /* 0x00181fff14107589 */ /* 0x0002a800000e0000 */
[----:B0-----:R1:W0:Y:S01]  /*9ef0*/  SHFL.IDX PT, R0, R21, RZ, 0x181f ;  /* 0x00181fff15007589 */ /* 0x00122200000e0000 */
[----:B------:R-:W-:Y:S06]  /*9f00*/  @P2 BRA `(.L_x_9192) ;  /* 0x0000000000242947 */ /* 0x000fec0003800000 */
[----:B------:R-:W-:Y:S02]  /*9f10*/  ULDC UR4, c[0x0][0xac8] ;  /* 0x0002b20000047ab9 */ /* 0x000fe40000000800 */
[----:B------:R-:W-:Y:S02]  /*9f20*/  ISETP.GE.AND P2, PT, R19, UR4, PT ;  /* 0x0000000413007c0c */ /* 0x000fe4000bf46270 */
[----:B------:R-:W-:-:S11]  /*9f30*/  ISETP.GE.AND P3, PT, R185, UR4, PT ;  /* 0x00000004b9007c0c */ /* 0x000fd6000bf66270 */
[-C--:B--2---:R-:W-:Y:S02]  /*9f40*/  @!P2 LEA R2, P4, R19, R16.reuse, 0x1 ;  /* 0x000000101302a211 */ /* 0x084fe400078808ff */
[----:B------:R-:W-:Y:S02]  /*9f50*/  @!P3 LEA R16, P5, R185, R16, 0x1 ;  /* 0x00000010b910b211 */ /* 0x000fe400078a08ff */
[-C--:B0-----:R-:W-:Y:S02]  /*9f60*/  @!P2 LEA.HI.X R3, R19, R0.reuse, R196, 0x1, P4 ;  /* 0x000000001303a211 */ /* 0x081fe400020f0cc4 */
[----:B------:R-:W-:-:S03]  /*9f70*/  @!P3 LEA.HI.X R17, R185, R0, R195, 0x1, P5 ;  /* 0x00000000b911b211 */ /* 0x000fc600028f0cc3 */
[----:B-----5:R3:W-:Y:S04]  /*9f80*/  @!P2 ST.E.128 desc[UR40][R2.64], R24 ;  /* 0x000000180200a985 */ /* 0x0207e8000c101d28 */
[----:B------:R3:W-:Y:S02]  /*9f90*/  @!P3 ST.E.128 desc[UR40][R16.64], R40 ;  /* 0x000000281000b985 */ /* 0x0007e4000c101d28 */
.L_x_9192:
[----:B------:R-:W-:Y:S05]  /*9fa0*/  BSYNC B1 ;  /* 0x0000000000017941 */ /* 0x000fea0003800000 */
.L_x_9191:
[----:B0-----:R0:W4:Y:S01]  /*9fb0*/  SHFL.IDX PT, R0, R21, 0x1, 0x181f ;  /* 0x00381f0015007f89 */ /* 0x00112200000e0000 */
[----:B------:R-:W-:Y:S03]  /*9fc0*/  BSSY B1, `(.L_x_9193) ;  /* 0x000000c000017945 */ /* 0x000fe60003800000 */
[----:B--23--:R0:W2:Y:S01]  /*9fd0*/  SHFL.IDX PT, R16, R20, 0x1, 0x181f ;  /* 0x00381f0014107f89 */ /* 0x00c0a200000e0000 */
[----:B------:R-:W-:Y:S05]  /*9fe0*/  @P0 BRA `(.L_x_9194) ;  /* 0x0000000000240947 */ /* 0x000fea0003800000 */
[----:B------:R-:W-:Y:S02]  /*9ff0*/  ULDC UR4, c[0x0][0xac8] ;  /* 0x0002b20000047ab9 */ /* 0x000fe40000000800 */
[----:B------:R-:W-:Y:S02]  /*a000*/  ISETP.GE.AND P3, PT, R19, UR4, PT ;  /* 0x0000000413007c0c */ /* 0x000fe4000bf66270 */
[----:B------:R-:W-:-:S11]  /*a010*/  ISETP.GE.AND P4, PT, R185, UR4, PT ;  /* 0x00000004b9007c0c */ /* 0x000fd6000bf86270 */
[-C--:B--2---:R-:W-:Y:S02]  /*a020*/  @!P3 LEA R2, P0, R19, R16.reuse, 0x1 ;  /* 0x000000101302b211 */ /* 0x084fe400078008ff */
[----:B------:R-:W-:Y:S02]  /*a030*/  @!P4 LEA R16, P2, R185, R16, 0x1 ;  /* 0x00000010b910c211 */ /* 0x000fe400078408ff */
[-C--:B----4-:R-:W-:Y:S02]  /*a040*/  @!P3 LEA.HI.X R3, R19, R0.reuse, R196, 0x1, P0 ;  /* 0x000000001303b211 */ /* 0x090fe400000f0cc4 */
[----:B------:R-:W-:-:S03]  /*a050*/  @!P4 LEA.HI.X R17, R185, R0, R195, 0x1, P2 ;  /* 0x00000000b911c211 */ /* 0x000fc600010f0cc3 */
[----:B-----5:R3:W-:Y:S04]  /*a060*/  @!P3 ST.E.128 desc[UR40][R2.64], R12 ;  /* 0x0000000c0200b985 */ /* 0x0207e8000c101d28 */
[----:B------:R3:W-:Y:S02]  /*a070*/  @!P4 ST.E.128 desc[UR40][R16.64], R36 ;  /* 0x000000241000c985 */ /* 0x0007e4000c101d28 */
.L_x_9194:
[----:B------:R-:W-:Y:S05]  /*a080*/  BSYNC B1 ;  /* 0x0000000000017941 */ /* 0x000fea0003800000 */
.L_x_9193:
[----:B----4-:R4:W0:Y:S01]  /*a090*/  SHFL.IDX PT, R0, R21, 0x2, 0x181f ;  /* 0x00581f0015007f89 */ /* 0x01082200000e0000 */
[----:B------:R-:W-:Y:S03]  /*a0a0*/  BSSY B1, `(.L_x_9195) ;  /* 0x000000c000017945 */ /* 0x000fe60003800000 */
[----:B---3-5:R4:W3:Y:S01]  /*a0b0*/  SHFL.IDX PT, R12, R20, 0x2, 0x181f ;  /* 0x00581f00140c7f89 */ /* 0x0288e200000e0000 */
[----:B------:R-:W-:Y:S05]  /*a0c0*/  @P1 BRA `(.L_x_9196) ;  /* 0x0000000000241947 */ /* 0x000fea0003800000 */
[----:B------:R-:W-:Y:S02]  /*a0d0*/  ULDC UR4, c[0x0][0xac8] ;  /* 0x0002b20000047ab9 */ /* 0x000fe40000000800 */
[----:B------:R-:W-:Y:S02]  /*a0e0*/  ISETP.GE.AND P2, PT, R19, UR4, PT ;  /* 0x0000000413007c0c */ /* 0x000fe4000bf46270 */
[----:B------:R-:W-:-:S11]  /*a0f0*/  ISETP.GE.AND P3, PT, R185, UR4, PT ;  /* 0x00000004b9007c0c */ /* 0x000fd6000bf66270 */
[-C--:B---3--:R-:W-:Y:S02]  /*a100*/  @!P2 LEA R2, P0, R19, R12.reuse, 0x1 ;  /* 0x0000000c1302a211 */ /* 0x088fe400078008ff */
[----:B------:R-:W-:Y:S02]  /*a110*/  @!P3 LEA R12, P1, R185, R12, 0x1 ;  /* 0x0000000cb90cb211 */ /* 0x000fe400078208ff */
[-C--:B0-----:R-:W-:Y:S02]  /*a120*/  @!P2 LEA.HI.X R3, R19, R0.reuse, R196, 0x1, P0 ;  /* 0x000000001303a211 */ /* 0x081fe400000f0cc4 */
[----:B------:R-:W-:-:S03]  /*a130*/  @!P3 LEA.HI.X R13, R185, R0, R195, 0x1, P1 ;  /* 0x00000000b90db211 */ /* 0x000fc600008f0cc3 */
[----:B------:R0:W-:Y:S04]  /*a140*/  @!P2 ST.E.128 desc[UR40][R2.64], R4 ;  /* 0x000000040200a985 */ /* 0x0001e8000c101d28 */
[----:B------:R0:W-:Y:S02]  /*a150*/  @!P3 ST.E.128 desc[UR40][R12.64], R32 ;  /* 0x000000200c00b985 */ /* 0x0001e4000c101d28 */
.L_x_9196:
[----:B------:R-:W-:Y:S05]  /*a160*/  BSYNC B1 ;  /* 0x0000000000017941 */ /* 0x000fea0003800000 */
.L_x_9195:
[----:B0-----:R-:W-:Y:S01]  /*a170*/  VIADD R0, R44, 0x60 ;  /* 0x000000602c007836 */ /* 0x001fe20000000000 */
[----:B------:R0:W0:Y:S04]  /*a180*/  SHFL.IDX PT, R4, R21, 0x3, 0x181f ;  /* 0x00781f0015047f89 */ /* 0x00002800000e0000 */
[----:B------:R-:W-:Y:S01]  /*a190*/  ISETP.GE.AND P0, PT, R0, R57, PT ;  /* 0x000000390000720c */ /* 0x000fe20003f06270 */
[----:B-1--4-:R-:W1:-:S12]  /*a1a0*/  SHFL.IDX PT, R20, R20, 0x3, 0x181f ;  /* 0x00781f0014147f89 */ /* 0x012e5800000e0000 */
        /* <DEDUP_REMOVED lines=12> */
.L_x_9189:
[----:B------:R-:W2:Y:S01]  /*a270*/  LDC.64 R6, c[0x0][0xc00] ;  /* 0x00030000ff067b82 */ /* 0x000ea20000000a00 */
[C---:B------:R-:W-:Y:S01]  /*a280*/  IMAD.SHL.U32 R5, R184.reuse, 0x4, RZ ;  /* 0x00000004b8057824 */ /* 0x040fe200078e00ff */
[----:B0-----:R-:W-:Y:S01]  /*a290*/  SHF.L.U64.HI R0, R184, 0x2, R188 ;  /* 0x00000002b8007819 */ /* 0x001fe200000102bc */
[----:B------:R-:W-:Y:S01]  /*a2a0*/  ULDC.64 UR4, c[0x0][0xc08] ;  /* 0x0003020000047ab9 */ /* 0x000fe20000000a00 */
[----:B------:R-:W-:-:S04]  /*a2b0*/  IMAD.MOV.U32 R3, RZ, RZ, RZ ;  /* 0x000000ffff037224 */ /* 0x000fc800078e00ff */
[----:B------:R-:W0:Y:S01]  /*a2c0*/  LDC R17, c[0x0][0xbe8] ;  /* 0x0002fa00ff117b82 */ /* 0x000e220000000800 */
        /* <DEDUP_REMOVED lines=12> */
[----:B0-----:R-:W-:Y:S02]  /*a390*/  ISETP.NE.AND P2, PT, R17, 0x1, PT ;  /* 0x000000011100780c */ /* 0x001fe40003f45270 */
[----:B------:R-:W-:-:S11]  /*a3a0*/  ISETP.GE.AND P3, PT, R197, 0x80, PT ;  /* 0x00000080c500780c */ /* 0x000fd60003f66270 */
[----:B------:R-:W0:Y:S08]  /*a3b0*/  @P2 LDC R16, c[0x0][0xbec] ;  /* 0x0002fb00ff102b82 */ /* 0x000e300000000800 */
[----:B------:R-:W3:Y:S01]  /*a3c0*/  @P2 LDC R21, c[0x0][0xbf0] ;  /* 0x0002fc00ff152b82 */ /* 0x000ee20000000800 */
[----:B--2---:R-:W-:Y:S05]  /*a3d0*/  @P1 BRA `(.L_x_9198) ;  /* 0x0000000000101947 */ /* 0x004fea0003800000 */
[----:B------:R-:W-:Y:S05]  /*a3e0*/  @!P0 BRA `(.L_x_9198) ;  /* 0x00000000000c8947 */ /* 0x000fea0003800000 */
[----:B------:R-:W2:Y:S04]  /*a3f0*/  LDG.E R5, desc[UR40][R6.64] ;  /* 0x0000002806057981 */ /* 0x000ea8000c1e1900 */
[----:B-----5:R-:W2:Y:S02]  /*a400*/  LDG.E R0, desc[UR40][R6.64+0x4] ;  /* 0x0000042806007981 */ /* 0x020ea4000c1e1900 */
[----:B--2---:R-:W-:-:S07]  /*a410*/  IMAD.IADD R0, R0, 0x1, -R5 ;  /* 0x0000000100007824 */ /* 0x004fce00078e0a05 */
.L_x_9198:
[----:B------:R-:W-:Y:S01]  /*a420*/  BSSY B1, `(.L_x_9199) ;  /* 0x000002d000017945 */ /* 0x000fe20003800000 */
[----:B------:R-:W-:Y:S02]  /*a430*/  SHF.R.S32.HI R12, RZ, 0x1f, R187 ;  /* 0x0000001fff0c7819 */ /* 0x000fe400000114bb */
[----:B------:R-:W-:Y:S02]  /*a440*/  SEL R13, R184, RZ, !P0 ;  /* 0x000000ffb80d7207 */ /* 0x000fe40004000000 */
[----:B------:R-:W-:Y:S02]  /*a450*/  SEL R188, R188, RZ, !P0 ;  /* 0x000000ffbcbc7207 */ /* 0x000fe40004000000 */
[----:B-----5:R-:W-:Y:S01]  /*a460*/  SHF.R.S32.HI R10, RZ, 0x1f, R3 ;  /* 0x0000001fff0a7819 */ /* 0x020fe20000011403 */
[----:B------:R-:W-:Y:S06]  /*a470*/  @P3 BRA `(.L_x_9200) ;  /* 0x00000000009c3947 */ /* 0x000fec0003800000 */
[----:B------:R-:W2:Y:S01]  /*a480*/  S2R R5, SR_TID.X ;  /* 0x0000000000057919 */ /* 0x000ea20000002100 */
[----:B------:R-:W4:Y:S02]  /*a490*/  LDC R14, c[0x0][0xbe8] ;  /* 0x0002fa00ff0e7b82 */ /* 0x000f240000000800 */
[----:B----4-:R-:W-:Y:S01]  /*a4a0*/  IMAD R4, R0, R14, RZ ;  /* 0x0000000e00047224 */ /* 0x010fe200078e02ff */
[----:B--2---:R-:W-:-:S04]  /*a4b0*/  IADD3 R11, R2, -0x80, R5 ;  /* 0xffffff80020b7810 */ /* 0x004fc80007ffe005 */
        /* <DEDUP_REMOVED lines=35> */
.L_x_9200:
[----:B------:R-:W-:Y:S05]  /*a6f0*/  BSYNC B1 ;  /* 0x0000000000017941 */ /* 0x000fea0003800000 */
.L_x_9199:
        /* <DEDUP_REMOVED lines=8> */
[----:B------:R-:W-:Y:S02]  /*a780*/  IMAD.IADD R9, R2, 0x1, R3 ;  /* 0x0000000102097824 */ /* 0x000fe400078e0203 */
[----:B------:R-:W-:Y:S02]  /*a790*/  IMAD R8, R12, UR4, RZ ;  /* 0x000000040c087c24 */ /* 0x000fe4000f8e02ff */
[----:B0-----:R-:W-:-:S04]  /*a7a0*/  @P2 IMAD.HI.U32 R6, R9, R16, RZ ;  /* 0x0000001009062227 */ /* 0x001fc800078e00ff */
[C---:B------:R-:W-:Y:S02]  /*a7b0*/  IMAD R7, R187.reuse, UR5, R8 ;  /* 0x00000005bb077c24 */ /* 0x040fe4000f8e0208 */
[----:B------:R-:W-:Y:S01]  /*a7c0*/  IMAD.WIDE.U32 R4, R187, UR4, R4 ;  /* 0x00000004bb047c25 */ /* 0x000fe2000f8e0004 */
[----:B------:R-:W-:-:S03]  /*a7d0*/  ULDC.64 UR4, c[0x0][0xaf0] ;  /* 0x0002bc0000047ab9 */ /* 0x000fc60000000a00 */
[----:B------:R-:W-:Y:S01]  /*a7e0*/  IMAD.MOV.U32 R3, RZ, RZ, R9 ;  /* 0x000000ffff037224 */ /* 0x000fe200078e0009 */
[----:B---3--:R-:W-:Y:S01]  /*a7f0*/  @P2 SHF.R.U32.HI R3, RZ, R21, R6 ;  /* 0x00000015ff032219 */ /* 0x008fe20000011606 */
        /* <DEDUP_REMOVED lines=34> */
[----:B------:R-:W-:-:S11]  /*aa20*/  ISETP.GE.AND P5, PT, R185, UR4, PT ;  /* 0x00000004b9007c0c */ /* 0x000fd6000bfa6270 */
[-C--:B--2---:R-:W-:Y:S02]  /*aa30*/  @!P4 LEA R6, P2, R19, R2.reuse, 0x1 ;  /* 0x000000021306c211 */ /* 0x084fe400078408ff */
[----:B------:R-:W-:Y:S02]  /*aa40*/  @!P5 LEA R2, P3, R185, R2, 0x1 ;  /* 0x00000002b902d211 */ /* 0x000fe400078608ff */
[-C--:B---3--:R-:W-:Y:S02]  /*aa50*/  @!P4 LEA.HI.X R7, R19, R0.reuse, R196, 0x1, P2 ;  /* 0x000000001307c211 */ /* 0x088fe400010f0cc4 */
[----:B------:R-:W-:-:S03]  /*aa60*/  @!P5 LEA.HI.X R3, R185, R0, R195, 0x1, P3 ;  /* 0x00000000b903d211 */ /* 0x000fc600018f0cc3 */
[----:B------:R4:W-:Y:S04]  /*aa70*/  @!P4 ST.E.128 desc[UR40][R6.64], RZ ;  /* 0x000000ff0600c985 */ /* 0x0009e8000c101d28 */
[----:B------:R4:W-:Y:S02]  /*aa80*/  @!P5 ST.E.128 desc[UR40][R2.64], RZ ;  /* 0x000000ff0200d985 */ /* 0x0009e4000c101d28 */
.L_x_9202:
[----:B------:R-:W-:Y:S05]  /*aa90*/  BSYNC B1 ;  /* 0x0000000000017941 */ /* 0x000fea0003800000 */
.L_x_9201:
[----:B---3--:R3:W0:Y:S01]  /*aaa0*/  SHFL.IDX PT, R0, R5, 0x1, 0x181f ;  /* 0x00381f0005007f89 */ /* 0x00862200000e0000 */
[----:B------:R-:W-:Y:S03]  /*aab0*/  BSSY B1, `(.L_x_9203) ;  /* 0x000000c000017945 */ /* 0x000fe60003800000 */
[----:B--2-4-:R3:W2:Y:S01]  /*aac0*/  SHFL.IDX PT, R2, R4, 0x1, 0x181f ;  /* 0x00381f0004027f89 */ /* 0x0146a200000e0000 */
[----:B------:R-:W-:Y:S05]  /*aad0*/  @P1 BRA `(.L_x_9204) ;  /* 0x0000000000241947 */ /* 0x000fea0003800000 */
[----:B------:R-:W-:Y:S02]  /*aae0*/  ULDC UR4, c[0x0][0xac8] ;  /* 0x0002b20000047ab9 */ /* 0x000fe40000000800 */
[----:B------:R-:W-:Y:S02]  /*aaf0*/  ISETP.GE.AND P3, PT, R19, UR4, PT ;  /* 0x0000000413007c0c */ /* 0x000fe4000bf66270 */
[----:B------:R-:W-:-:S11]  /*ab00*/  ISETP.GE.AND P4, PT, R185, UR4, PT ;  /* 0x00000004b9007c0c */ /* 0x000fd6000bf86270 */
[-C--:B--2---:R-:W-:Y:S02]  /*ab10*/  @!P3 LEA R6, P1, R19, R2.reuse, 0x1 ;  /* 0x000000021306b211 */ /* 0x084fe400078208ff */
[----:B------:R-:W-:Y:S02]  /*ab20*/  @!P4 LEA R2, P2, R185, R2, 0x1 ;  /* 0x00000002b902c211 */ /* 0x000fe400078408ff */
[-C--:B0-----:R-:W-:Y:S02]  /*ab30*/  @!P3 LEA.HI.X R7, R19, R0.reuse, R196, 0x1, P1 ;  /* 0x000000001307b211 */ /* 0x081fe400008f0cc4 */
[----:B------:R-:W-:-:S03]  /*ab40*/  @!P4 LEA.HI.X R3, R185, R0, R195, 0x1, P2 ;  /* 0x00000000b903c211 */ /* 0x000fc600010f0cc3 */
[----:B------:R4:W-:Y:S04]  /*ab50*/  @!P3 ST.E.128 desc[UR40][R6.64], RZ ;  /* 0x000000ff0600b985 */ /* 0x0009e8000c101d28 */
[----:B------:R4:W-:Y:S02]  /*ab60*/  @!P4 ST.E.128 desc[UR40][R2.64], RZ ;  /* 0x000000ff0200c985 */ /* 0x0009e4000c101d28 */
.L_x_9204:
[----:B------:R-:W-:Y:S05]  /*ab70*/  BSYNC B1 ;  /* 0x0000000000017941 */ /* 0x000fea0003800000 */
.L_x_9203:
[----:B0-----:R0:W0:Y:S01]  /*ab80*/  SHFL.IDX PT, R0, R5, 0x2, 0x181f ;  /* 0x00581f0005007f89 */ /* 0x00102200000e0000 */
[----:B------:R-:W-:Y:S03]  /*ab90*/  BSSY B1, `(.L_x_9205) ;  /* 0x000000c000017945 */ /* 0x000fe60003800000 */
[----:B--2-4-:R2:W4:Y:S01]  /*aba0*/  SHFL.IDX PT, R2, R4, 0x2, 0x181f ;  /* 0x00581f0004027f89 */ /* 0x01452200000e0000 */
        /* <DEDUP_REMOVED lines=10> */
.L_x_9206:
[----:B------:R-:W-:Y:S05]  /*ac50*/  BSYNC B1 ;  /* 0x0000000000017941 */ /* 0x000fea0003800000 */
.L_x_9205:
[----:B0-----:R-:W-:Y:S01]  /*ac60*/  VIADD R0, R8, 0x60 ;  /* 0x0000006008007836 */ /* 0x001fe20000000000 */
[----:B------:R0:W0:Y:S04]  /*ac70*/  SHFL.IDX PT, R6, R5, 0x3, 0x181f ;  /* 0x00781f0005067f89 */ /* 0x00002800000e0000 */
[----:B------:R-:W-:Y:S01]  /*ac80*/  ISETP.GE.AND P0, PT, R0, R17, PT ;  /* 0x000000110000720c */ /* 0x000fe20003f06270 */
[----:B----4-:R4:W0:-:S12]  /*ac90*/  SHFL.IDX PT, R2, R4, 0x3, 0x181f ;  /* 0x00781f0004027f89 */ /* 0x01081800000e0000 */
[----:B----4-:R-:W-:Y:S05]  /*aca0*/  @P0 BRA `(.L_x_9197) ;  /* 0x0000000000240947 */ /* 0x010fea0003800000 */
[----:B------:R-:W-:Y:S02]  /*acb0*/  ULDC UR4, c[0x0][0xac8] ;  /* 0x0002b20000047ab9 */ /* 0x000fe40000000800 */
[----:B------:R-:W-:Y:S02]  /*acc0*/  ISETP.GE.AND P2, PT, R19, UR4, PT ;  /* 0x0000000413007c0c */ /* 0x000fe4000bf46270 */
[----:B------:R-:W-:-:S11]  /*acd0*/  ISETP.GE.AND P3, PT, R185, UR4, PT ;  /* 0x00000004b9007c0c */ /* 0x000fd6000bf66270 */
[-C--:B0-23--:R-:W-:Y:S02]  /*ace0*/  @!P2 LEA R4, P0, R19, R2.reuse, 0x1 ;  /* 0x000000021304a211 */ /* 0x08dfe400078008ff */
[----:B------:R-:W-:Y:S02]  /*acf0*/  @!P3 LEA R2, P1, R185, R2, 0x1 ;  /* 0x00000002b902b211 */ /* 0x000fe400078208ff */
[-C--:B------:R-:W-:Y:S02]  /*ad00*/  @!P2 LEA.HI.X R5, R19, R6.reuse, R196, 0x1, P0 ;  /* 0x000000061305a211 */ /* 0x080fe400000f0cc4 */
[----:B------:R-:W-:-:S03]  /*ad10*/  @!P3 LEA.HI.X R3, R185, R6, R195, 0x1, P1 ;  /* 0x00000006b903b211 */ /* 0x000fc600008f0cc3 */
[----:B------:R0:W-:Y:S04]  /*ad20*/  @!P2 ST.E.128 desc[UR40][R4.64], RZ ;  /* 0x000000ff0400a985 */ /* 0x0001e8000c101d28 */
[----:B------:R0:W-:Y:S02]  /*ad30*/  @!P3 ST.E.128 desc[UR40][R2.64], RZ ;  /* 0x000000ff0200b985 */ /* 0x0001e4000c101d28 */
.L_x_9197:
[----:B------:R-:W-:Y:S05]  /*ad40*/  BSYNC B0 ;  /* 0x0000000000007941 */ /* 0x000fea0003800000 */
.L_x_9188:
[----:B------:R-:W-:Y:S02]  /*ad50*/  ULDC UR4, c[0x0][0xc3c] ;  /* 0x00030f0000047ab9 */ /* 0x000fe40000000800 */
[----:B-1----:R-:W-:-:S13]  /*ad60*/  ISETP.GE.AND P0, PT, R47, UR4, PT ;  /* 0x000000042f007c0c */ /* 0x002fda000bf06270 */
[----:B------:R-:W-:Y:S05]  /*ad70*/  @!P0 BRA `(.L_x_9207) ;  /* 0xffffff6000188947 */ /* 0x000fea000383ffff */
[----:B------:R-:W-:Y:S05]  /*ad80*/  EXIT ;  /* 0x000000000000794d */ /* 0x000fea0003800000 */
.L_x_9152:
[----:B------:R-:W-:-:S08]  /*ad90*/  NOP ;  /* 0x0000000000007918 */ /* 0x000fd00000000000 */
[----:B--2---:R-:W0:-:S00]  /*ada0*/  USETMAXREG.DEALLOC.CTAPOOL 0x18 ;  /* 0x00000018000079c8 */ /* 0x004e0000080e0500 */
        /* <DEDUP_REMOVED lines=14> */
.L_x_9208:
        /* <DEDUP_REMOVED lines=42> */
.L_x_9214:
        /* <DEDUP_REMOVED lines=12> */
.L_x_9213:
[----:B------:R-:W-:Y:S05]  /*b1f0*/  BSYNC B0 ;  /* 0x0000000000007941 */ /* 0x000fea0003800000 */
.L_x_9212:
        /* <DEDUP_REMOVED lines=21> */
.L_x_9210:
        /* <DEDUP_REMOVED lines=20> */
.L_x_9215:
        /* <DEDUP_REMOVED lines=57> */
.L_x_9211:
[----:B------:R-:W-:Y:S02]  /*b820*/  IMAD.MOV.U32 R17, RZ, RZ, RZ ;  /* 0x000000ffff117224 */ /* 0x000fe400078e00ff */
[----:B------:R-:W-:Y:S02]  /*b830*/  IMAD.U32 R16, RZ, RZ, UR6 ;  /* 0x00000006ff107e24 */ /* 0x000fe4000f8e00ff */
[----:B------:R-:W-:-:S07]  /*b840*/  IMAD.MOV.U32 R18, RZ, RZ, RZ ;  /* 0x000000ffff127224 */ /* 0x000fce00078e00ff */
.L_x_9216:
[----:B------:R-:W-:-:S13]  /*b850*/  ISETP.NE.AND P0, PT, R0, RZ, PT ;  /* 0x000000ff0000720c */ /* 0x000fda0003f05270 */
[----:B------:R-:W1:Y:S01]  /*b860*/  @!P0 S2R R3, SR_CgaCtaId ;  /* 0x0000000000038919 */ /* 0x000e620000008800 */
[----:B------:R-:W-:-:S04]  /*b870*/  @!P0 MOV R0, 0x400 ;  /* 0x0000040000008802 */ /* 0x000fc80000000f00 */
[----:B-1----:R-:W-:-:S05]  /*b880*/  @!P0 LEA R0, R3, R0, 0x18 ;  /* 0x0000000003008211 */ /* 0x002fca00078ec0ff */
[----:B------:R2:W-:Y:S01]  /*b890*/  @!P0 STS.128 [R0+0x288d0], R16 ;  /* 0x0288d01000008388 */ /* 0x0005e20000000c00 */
[----:B------:R-:W-:Y:S06]  /*b8a0*/  BAR.ARV 0x5, 0x180 ;  /* 0x0146000000007b1d */ /* 0x000fec0000002000 */
.L_x_9209:
        /* <DEDUP_REMOVED lines=33> */
.L_x_9316:
[----:B0---4-:R-:W0:Y:S02]  /*bac0*/  LDC.64 R2, c[0x0][0xc88] ;  /* 0x00032200ff027b82 */ /* 0x011e240000000a00 */
[----:B0-----:R-:W-:-:S05]  /*bad0*/  IMAD.WIDE R2, R19, 0x4, R2 ;  /* 0x0000000413027825 */ /* 0x001fca00078e0202 */
[----:B--2---:R-:W2:Y:S01]  /*bae0*/  LDG.E R12, desc[UR40][R2.64] ;  /* 0x00000028020c7981 */ /* 0x004ea2000c1e1900 */
        /* <DEDUP_REMOVED lines=53> */
.L_x_9218:
        /* <DEDUP_REMOVED lines=8> */
[----:B------:R-:W-:-:S04]  /*bec0*/  IADD3 R6, P0, R11, UR4, RZ ;  /* 0x000000040b067c10 */ /* 0x000fc8000ff1e0ff */
[----:B------:R-:W-:-:S05]  /*bed0*/  IADD3.X R7, R10, UR5, RZ, P0, !PT ;  /* 0x000000050a077c10 */ /* 0x000fca00087fe4ff */
[----:B------:R2:W5:Y:S01]  /*bee0*/  LDG.E R6, desc[UR40][R6.64] ;  /* 0x0000002806067981 */ /* 0x000562000c1e1900 */
[----:B------:R-:W-:Y:S05]  /*bef0*/  BRA `(.L_x_9220) ;  /* 0x0000000000107947 */ /* 0x000fea0003800000 */
.L_x_9219:
[----:B------:R-:W-:Y:S05]  /*bf00*/  @!P0 BRA `(.L_x_9220) ;  /* 0x00000000000c8947 */ /* 0x000fea0003800000 */
[----:B------:R-:W2:Y:S04]  /*bf10*/  LDG.E R6, desc[UR40][R4.64] ;  /* 0x0000002804067981 */ /* 0x000ea8000c1e1900 */
[----:B------:R-:W2:Y:S02]  /*bf20*/  LDG.E R4, desc[UR40][R4.64+0x4] ;  /* 0x0000042804047981 */ /* 0x000ea4000c1e1900 */
[----:B--2---:R-:W-:-:S07]  /*bf30*/  IMAD.IADD R6, R4, 0x1, -R6 ;  /* 0x0000000104067824 */ /* 0x004fce00078e0a06 */
.L_x_9220:
[----:B-----5:R-:W-:Y:S01]  /*bf40*/  IMAD.IADD R6, R6, 0x1, -R0 ;  /* 0x0000000106067824 */ /* 0x020fe200078e0a00 */
[----:B------:R-:W-:Y:S01]  /*bf50*/  BSSY B7, `(.L_x_9221) ;  /* 0x00003ff000077945 */ /* 0x000fe20003800000 */
[----:B------:R-:W3:Y:S02]  /*bf60*/  LDC R0, c[0x0][0x448] ;  /* 0x00011200ff007b82 */ /* 0x000ee40000000800 */
[----:B---3--:R-:W-:Y:S01]  /*bf70*/  ISETP.NE.AND P0, PT, R0, 0x1, PT ;  /* 0x000000010000780c */ /* 0x008fe20003f05270 */
[----:B------:R-:W-:-:S04]  /*bf80*/  IMAD.SHL.U32 R0, R17, 0x80, RZ ;  /* 0x0000008011007824 */ /* 0x000fc800078e00ff */
[----:B------:R-:W-:-:S08]  /*bf90*/  VIADD R0, R0, 0x7f ;  /* 0x0000007f00007836 */ /* 0x000fd00000000000 */
[----:B------:R-:W3:Y:S08]  /*bfa0*/  @P0 LDC R2, c[0x0][0x44c] ;  /* 0x00011300ff020b82 */ /* 0x000ef00000000800 */
[----:B------:R-:W4:Y:S01]  /*bfb0*/  @P0 LDC R3, c[0x0][0x450] ;  /* 0x00011400ff030b82 */ /* 0x000f220000000800 */
[----:B---3--:R-:W-:-:S05]  /*bfc0*/  @P0 IMAD.HI.U32 R2, R0, R2, RZ ;  /* 0x0000000200020227 */ /* 0x008fca00078e00ff */
[----:B----4-:R-:W-:Y:S02]  /*bfd0*/  @P0 SHF.R.U32.HI R0, RZ, R3, R2 ;  /* 0x00000003ff000219 */ /* 0x010fe40000011602 */
[C---:B------:R-:W-:Y:S01]  /*bfe0*/  IADD3 R2, R6.reuse, 0x80, -R9 ;  /* 0x0000008006027810 */ /* 0x040fe20007ffe809 */
[----:B------:R-:W-:-:S04]  /*bff0*/  VIADD R6, R6, 0x7f ;  /* 0x0000007f06067836 */ /* 0x000fc80000000000 */
[----:B------:R-:W-:Y:S01]  /*c000*/  IMAD.IADD R0, R2, 0x1, R0 ;  /* 0x0000000102007824 */ /* 0x000fe200078e0200 */
[----:B------:R-:W-:-:S04]  /*c010*/  SHF.R.S32.HI R2, RZ, 0x1f, R6 ;  /* 0x0000001fff027819 */ /* 0x000fc80000011406 */
[----:B------:R-:W-:Y:S02]  /*c020*/  SHF.R.S32.HI R3, RZ, 0x1f, R0 ;  /* 0x0000001fff037819 */ /* 0x000fe40000011400 */
[----:B------:R-:W-:Y:S02]  /*c030*/  LEA.HI R2, R2, R6, RZ, 0x7 ;  /* 0x0000000602027211 */ /* 0x000fe400078f38ff */
[----:B------:R-:W-:Y:S02]  /*c040*/  LEA.HI R3, R3, R0, RZ, 0x7 ;  /* 0x0000000003037211 */ /* 0x000fe400078f38ff */
[----:B------:R-:W-:Y:S02]  /*c050*/  SHF.R.S32.HI R2, RZ, 0x7, R2 ;  /* 0x00000007ff027819 */ /* 0x000fe40000011402 */
[----:B------:R-:W-:-:S04]  /*c060*/  SHF.R.S32.HI R3, RZ, 0x7, R3 ;  /* 0x00000007ff037819 */ /* 0x000fc80000011403 */
[----:B------:R-:W-:-:S04]  /*c070*/  VIMNMX R4, R2, R3, PT ;  /* 0x0000000302047248 */ /* 0x000fc80003fe0100 */
[----:B------:R-:W-:Y:S01]  /*c080*/  ISETP.GT.AND P0, PT, R4, RZ, PT ;  /* 0x000000ff0400720c */ /* 0x000fe20003f04270 */
        /* <DEDUP_REMOVED lines=19> */
.L_x_9222:
        /* <DEDUP_REMOVED lines=21> */
.L_x_9225:
[----:B------:R-:W-:Y:S05]  /*c310*/  BSYNC B6 ;  /* 0x0000000000067941 */ /* 0x000fea0003800000 */
.L_x_9224:
        /* <DEDUP_REMOVED lines=21> */
.L_x_9228:
        /* <DEDUP_REMOVED lines=16> */
.L_x_9227:
[----:B------:R-:W-:Y:S05]  /*c570*/  BSYNC B6 ;  /* 0x0000000000067941 */ /* 0x000fea0003800000 */
.L_x_9226:
[----:B------:R-:W3:Y:S01]  /*c580*/  LDL.LU R2, [R1] ;  /* 0x0000000001027983 */ /* 0x000ee20000300800 */
[----:B------:R-:W-:-:S03]  /*c590*/  ULDC.64 UR4, c[0x0][0x9f8] ;  /* 0x00027e0000047ab9 */ /* 0x000fc60000000a00 */
[----:B------:R-:W4:Y:S04]  /*c5a0*/  LDL.LU R4, [R1+0xc] ;  /* 0x00000c0001047983 */ /* 0x000f280000300800 */
[----:B--2---:R-:W2:Y:S01]  /*c5b0*/  LDL R7, [R1+0x10] ;  /* 0x0000100001077983 */ /* 0x004ea20000100800 */
[----:B------:R-:W-:-:S03]  /*c5c0*/  ISETP.NE.U32.AND P0, PT, RZ, UR4, PT ;  /* 0x00000004ff007c0c */ /* 0x000fc6000bf05070 */
[----:B------:R-:W5:Y:S01]  /*c5d0*/  LDL R0, [R1+0x2c] ;  /* 0x00002c0001007983 */ /* 0x000f620000100800 */
[----:B------:R-:W-:-:S13]  /*c5e0*/  ISETP.NE.AND.EX P0, PT, RZ, UR5, PT, P0 ;  /* 0x00000005ff007c0c */ /* 0x000fda000bf05300 */
[----:B---3--:R-:W-:-:S04]  /*c5f0*/  @P0 IADD3 R2, P1, R2, UR4, RZ ;  /* 0x0000000402020c10 */ /* 0x008fc8000ff3e0ff */
[----:B----4-:R-:W-:Y:S01]  /*c600*/  @P0 IADD3.X R3, R4, UR5, RZ, P1, !PT ;  /* 0x0000000504030c10 */ /* 0x010fe20008ffe4ff */
[----:B------:R-:W-:-:S04]  /*c610*/  ULDC.64 UR4, c[0x0][0xa08] ;  /* 0x0002820000047ab9 */ /* 0x000fc80000000a00 */
[----:B--2---:R2:W3:Y:S02]  /*c620*/  @P0 LDG.E R7, desc[UR40][R2.64] ;  /* 0x0000002802070981 */ /* 0x0044e4000c1e1900 */
        /* <DEDUP_REMOVED lines=14> */
.L_x_9332:
        /* <DEDUP_REMOVED lines=10> */
.L_x_9335:
[----:B------:R-:W-:Y:S05]  /*c7b0*/  @!P6 BRA `(.L_x_9230) ;  /* 0x000000040020e947 */ /* 0x000fea0003800000 */
[----:B------:R-:W-:-:S04]  /*c7c0*/  ISETP.NE.U32.AND P0, PT, R2, RZ, PT ;  /* 0x000000ff0200720c */ /* 0x000fc80003f05070 */
[----:B------:R-:W-:-:S13]  /*c7d0*/  ISETP.NE.AND.EX P0, PT, R3, RZ, PT, P0 ;  /* 0x000000ff0300720c */ /* 0x000fda0003f05300 */
[----:B------:R-:W-:Y:S05]  /*c7e0*/  @!P0 BRA `(.L_x_9232) ;  /* 0x0000000000548947 */ /* 0x000fea0003800000 */
[----:B------:R-:W4:Y:S01]  /*c7f0*/  LDC R6, c[0x0][0x43c] ;  /* 0x00010f00ff067b82 */ /* 0x000f220000000800 */
[----:B01----:R-:W-:Y:S01]  /*c800*/  IMAD.MOV.U32 R9, RZ, RZ, R4 ;  /* 0x000000ffff097224 */ /* 0x003fe200078e0004 */
[----:B------:R-:W-:-:S03]  /*c810*/  ULDC.64 UR4, c[0x0][0x428] ;  /* 0x00010a0000047ab9 */ /* 0x000fc60000000a00 */
        /* <DEDUP_REMOVED lines=18> */
.L_x_9232:
[----:B------:R-:W5:Y:S04]  /*c940*/  LDL R7, [R1+0x4] ;  /* 0x0000040001077983 */ /* 0x000f680000100800 */
[----:B---34-:R-:W5:Y:S04]  /*c950*/  LDL R0, [R1+0x8] ;  /* 0x0000080001007983 */ /* 0x018f680000100800 */
[----:B------:R-:W3:Y:S01]  /*c960*/  LDL R2, [R1+0x14] ;  /* 0x0000140001027983 */ /* 0x000ee20000100800 */
[----:B-----5:R-:W-:Y:S01]  /*c970*/  IMAD R0, R0, 0x8, R7 ;  /* 0x0000000800007824 */ /* 0x020fe200078e0207 */
[----:B---3--:R-:W-:-:S04]  /*c980*/  SHF.L.U32 R2, R2, 0x1f, RZ ;  /* 0x0000001f02027819 */ /* 0x008fc800000006ff */
[----:B------:R-:W3:Y:S02]  /*c990*/  SYNCS.PHASECHK.TRANS64.TRYWAIT P0, [R0+URZ+0x28840], R2 ;  /* 0x02884002000075a7 */ /* 0x000ee4000800017f */
[----:B---3--:R-:W-:Y:S05]  /*c9a0*/  @!P0 BRA `(.L_x_9233) ;  /* 0x00000048006c8947 */ /* 0x008fea0003800000 */
.L_x_9336:
        /* <DEDUP_REMOVED lines=11> */
.L_x_9234:
[----:B--2---:R-:W2:Y:S04]  /*ca60*/  LDL R5, [R1+0x4] ;  /* 0x0000040001057983 */ /* 0x004ea80000100800 */
[----:B------:R-:W2:Y:S04]  /*ca70*/  LDL R4, [R1+0x8] ;  /* 0x0000080001047983 */ /* 0x000ea80000100800 */
[----:B------:R-:W4:Y:S04]  /*ca80*/  LDL R6, [R1+0xc] ;  /* 0x00000c0001067983 */ /* 0x000f280000100800 */
[----:B------:R-:W5:Y:S04]  /*ca90*/  LDL R3, [R1+0x18] ;  /* 0x0000180001037983 */ /* 0x000f680000100800 */
[----:B---3--:R-:W3:Y:S01]  /*caa0*/  LDL R2, [R1] ;  /* 0x0000000001027983 */ /* 0x008ee20000100800 */
[----:B------:R-:W-:Y:S01]  /*cab0*/  R2UR UR9, R0 ;  /* 0x00000000000972ca */ /* 0x000fe200000e0000 */
[----:B------:R-:W-:Y:S01]  /*cac0*/  UIADD3 UR4, UP0, UR38, 0x370, URZ ;  /* 0x0000037026047890 */ /* 0x000fe2000ff1e03f */
[----:B------:R-:W-:-:S02]  /*cad0*/  R2UR UR12, R18 ;  /* 0x00000000120c72ca */ /* 0x000fc400000e0000 */
[----:B------:R-:W-:Y:S01]  /*cae0*/  PLOP3.LUT P0, PT, PT, PT, PT, 0x80, 0x0 ;  /* 0x000000000000781c */ /* 0x000fe20003f0f070 */
[----:B------:R-:W-:Y:S01]  /*caf0*/  UMOV UR10, URZ ;  /* 0x0000003f000a7c82 */ /* 0x000fe20008000000 */
[----:B------:R-:W-:-:S07]  /*cb00*/  UMOV UR7, 0x14f00000 ;  /* 0x14f0000000077882 */ /* 0x000fce0000000000 */
[----:B------:R-:W-:Y:S01]  /*cb10*/  UIADD3 UR9, UR9, 0x28830, URZ ;  /* 0x0002883009097890 */ /* 0x000fe2000fffe03f */
[----:B------:R-:W-:Y:S01]  /*cb20*/  UMOV UR15, 0x40 ;  /* 0x00000040000f7882 */ /* 0x000fe20000000000 */
[----:B--2---:R-:W-:Y:S01]  /*cb30*/  IMAD R0, R4, 0x8000, R5 ;  /* 0x0000800004007824 */ /* 0x004fe200078e0205 */
[----:B----4-:R-:W-:-:S04]  /*cb40*/  R2UR UR11, R6 ;  /* 0x00000000060b72ca */ /* 0x010fc800000e0000 */
[----:B------:R-:W-:Y:S02]  /*cb50*/  R2UR UR6, R0 ;  /* 0x00000000000672ca */ /* 0x000fe400000e0000 */
[----:B-----5:R-:W-:Y:S02]  /*cb60*/  R2UR UR5, R3 ;  /* 0x00000000030572ca */ /* 0x020fe400000e0000 */
[----:B---3--:R-:W-:-:S09]  /*cb70*/  R2UR UR13, R2 ;  /* 0x00000000020d72ca */ /* 0x008fd200000e0000 */
[----:B------:R-:W-:Y:S02]  /*cb80*/  UIADD3 UR8, UR6, 0x18400, URZ ;  /* 0x0001840006087890 */ /* 0x000fe4000fffe03f */
[----:B------:R-:W-:Y:S02]  /*cb90*/  ULEA UR11, UR11, UR5, 0x7 ;  /* 0x000000050b0b7291 */ /* 0x000fe4000f8e383f */
[----:B------:R-:W-:Y:S02]  /*cba0*/  UIADD3.X UR5, URZ, UR39, URZ, UP0, !UPT ;  /* 0x000000273f057290 */ /* 0x000fe400087fe43f */
[----:B------:R-:W-:Y:S01]  /*cbb0*/  UIADD3 UR14, UR6, 0x1c400, URZ ;  /* 0x0001c400060e7890 */ /* 0x000fe2000fffe03f */
[----:B------:R-:W-:Y:S02]  /*cbc0*/  P2R R0, PR, RZ, 0x1 ;  /* 0x00000001ff007803 */ /* 0x000fe40000000000 */
[----:B------:R-:W-:-:S04]  /*cbd0*/  UMOV UR6, 0x0 ;  /* 0x0000000000067882 */ /* 0x000fc80000000000 */
[----:B------:R2:W-:Y:S01]  /*cbe0*/  UTMALDG.4D [UR8], [UR4], desc[UR6] ;  /* 0x00000608040075b4 */ /* 0x0005e20008019000 */
[----:B------:R4:W-:Y:S01]  /*cbf0*/  STL [R1+0x20], R0 ;  /* 0x0000200001007387 */ /* 0x0009e20000100800 */
[----:B--2---:R-:W-:Y:S01]  /*cc00*/  UMOV UR8, UR14 ;  /* 0x0000000e00087c82 */ /* 0x004fe20008000000 */
[----:B------:R-:W-:Y:S02]  /*cc10*/  UMOV UR10, UR15 ;  /* 0x0000000f000a7c82 */ /* 0x000fe40008000000 */
[----:B------:R4:W-:Y:S01]  /*cc20*/  UTMALDG.4D [UR8], [UR4], desc[UR6] ;  /* 0x00000608040075b4 */ /* 0x0009e20008019000 */
[----:B------:R-:W-:Y:S02]  /*cc30*/  NOP ;  /* 0x0000000000007918 */ /* 0x000fe40000000000 */
.L_x_9230:
[----:B------:R-:W5:Y:S04]  /*cc40*/  LDL R2, [R1+0x4] ;  /* 0x0000040001027983 */ /* 0x000f680000100800 */
[----:B------:R-:W5:Y:S04]  /*cc50*/  LDL.LU R3, [R1+0x30] ;  /* 0x0000300001037983 */ /* 0x000f680000300800 */
[----:B--2---:R-:W2:Y:S04]  /*cc60*/  LDL.LU R5, [R1+0x28] ;  /* 0x0000280001057983 */ /* 0x004ea80000300800 */
[----:B---3--:R-:W3:Y:S01]  /*cc70*/  LDL.LU R4, [R1+0x38] ;  /* 0x0000380001047983 */ /* 0x008ee20000300800 */
[----:B------:R-:W-:Y:S05]  /*cc80*/  WARPSYNC.ALL ;  /* 0x0000000000007948 */ /* 0x000fea0003800000 */
[----:B----4-:R-:W-:Y:S01]  /*cc90*/  ULDC.64 UR4, c[0x0][0x298] ;  /* 0x0000a60000047ab9 */ /* 0x010fe20000000a00 */
[----:B------:R-:W-:Y:S01]  /*cca0*/  ULDC.64 UR6, c[0x0][0xa00] ;  /* 0x0002800000067ab9 */ /* 0x000fe20000000a00 */
[----:B------:R-:W-:Y:S01]  /*ccb0*/  BSSY B6, `(.L_x_9235) ;  /* 0x0000024000067945 */ /* 0x000fe20003800000 */
[----:B------:R-:W-:Y:S01]  /*ccc0*/  BAR.SYNC.DEFER_BLOCKING 0x8, 0x180 ;  /* 0x0206000000007b1d */ /* 0x000fe20000010000 */
[----:B------:R-:W-:-:S04]  /*ccd0*/  ISETP.NE.U32.AND P0, PT, RZ, UR6, PT ;  /* 0x00000006ff007c0c */ /* 0x000fc8000bf05070 */
[----:B------:R-:W-:Y:S01]  /*cce0*/  ISETP.NE.AND.EX P0, PT, RZ, UR7, PT, P0 ;  /* 0x00000007ff007c0c */ /* 0x000fe2000bf05300 */
[----:B-----5:R-:W-:Y:S01]  /*ccf0*/  VIADD R2, R2, 0x10400 ;  /* 0x0001040002027836 */ /* 0x020fe20000000000 */
[----:B------:R-:W-:-:S04]  /*cd00*/  SHF.R.S32.HI R0, RZ, 0x1f, R3 ;  /* 0x0000001fff007819 */ /* 0x000fc80000011403 */
        /* <DEDUP_REMOVED lines=30> */
.L_x_9236:
[----:B------:R-:W-:Y:S05]  /*cef0*/  BSYNC B6 ;  /* 0x0000000000067941 */ /* 0x000fea0003800000 */
.L_x_9235:
        /* <DEDUP_REMOVED lines=8> */
[----:B01----:R-:W0:Y:S03]  /*cf80*/  S2R R9, SR_TID.X ;  /* 0x0000000000097919 */ /* 0x003e260000002100 */
[----:B------:R1:W5:Y:S01]  /*cf90*/  LDL R10, [R1+0x34] ;  /* 0x00003400010a7983 */ /* 0x0003620000100800 */
[----:B---3--:R-:W-:Y:S01]  /*cfa0*/  ISETP.NE.AND P0, PT, R7, 0x1, PT ;  /* 0x000000010700780c */ /* 0x008fe20003f05270 */
[----:B0-----:R-:W-:-:S05]  /*cfb0*/  IMAD.SHL.U32 R8, R9, 0x8, RZ ;  /* 0x0000000809087824 */ /* 0x001fca00078e00ff */
[----:B------:R-:W-:-:S04]  /*cfc0*/  LOP3.LUT R8, R8, 0x38, RZ, 0xc0, !PT ;  /* 0x0000003808087812 */ /* 0x000fc800078ec0ff */
        /* <DEDUP_REMOVED lines=10> */
[----:B------:R-:W2:Y:S03]  /*d070*/  @P0 LDC R6, c[0x0][0x450] ;  /* 0x00011400ff060b82 */ /* 0x000ea60000000800 */
[----:B------:R-:W-:Y:S01]  /*d080*/  IMAD R0, R4, UR5, R0 ;  /* 0x0000000504007c24 */ /* 0x000fe2000f8e0200 */
[----:B------:R-:W-:Y:S01]  /*d090*/  ULDC.64 UR4, c[0x0][0x2d0] ;  /* 0x0000b40000047ab9 */ /* 0x000fe20000000a00 */
[----:B------:R-:W3:Y:S02]  /*d0a0*/  S2R R4, SR_TID.X ;  /* 0x0000000000047919 */ /* 0x000ee40000002100 */
[----:B------:R-:W-:Y:S01]  /*d0b0*/  IMAD.IADD R3, R3, 0x1, R0 ;  /* 0x0000000103037824 */ /* 0x000fe200078e0200 */
[----:B0-----:R-:W-:-:S04]  /*d0c0*/  LOP3.LUT R5, R5, 0x7f, RZ, 0xc0, !PT ;  /* 0x0000007f05057812 */ /* 0x001fc800078ec0ff */
[----:B------:R-:W-:Y:S01]  /*d0d0*/  SHF.R.U32.HI R5, RZ, 0x3, R5 ;  /* 0x00000003ff057819 */ /* 0x000fe20000011605 */
[----:B---3--:R-:W-:-:S05]  /*d0e0*/  IMAD.SHL.U32 R4, R4, 0x10, RZ ;  /* 0x0000001004047824 */ /* 0x008fca00078e00ff */
[----:B------:R-:W-:Y:S02]  /*d0f0*/  LOP3.LUT R4, R5, 0x70, R4, 0xf8, !PT ;  /* 0x0000007005047812 */ /* 0x000fe400078ef804 */
[----:B------:R-:W0:Y:S03]  /*d100*/  @P0 LDC R5, c[0x0][0x44c] ;  /* 0x00011300ff050b82 */ /* 0x000e260000000800 */
[----:B------:R-:W-:-:S04]  /*d110*/  IMAD R0, R17, 0x80, R4 ;  /* 0x0000008011007824 */ /* 0x000fc800078e0204 */
[----:B------:R-:W-:Y:S02]  /*d120*/  IMAD.MOV.U32 R4, RZ, RZ, R0 ;  /* 0x000000ffff047224 */ /* 0x000fe400078e0000 */
[----:B0-----:R-:W-:-:S05]  /*d130*/  @P0 IMAD.HI.U32 R5, R0, R5, RZ ;  /* 0x0000000500050227 */ /* 0x001fca00078e00ff */
[----:B--2---:R-:W-:-:S05]  /*d140*/  @P0 SHF.R.U32.HI R4, RZ, R6, R5 ;  /* 0x00000006ff040219 */ /* 0x004fca0000011605 */
        /* <DEDUP_REMOVED lines=12> */
[----:B------:R-:W-:Y:S02]  /*d210*/  ISETP.GE.AND P1, PT, R8, UR4, PT ;  /* 0x0000000408007c0c */ /* 0x000fe4000bf26270 */
[----:B------:R1:W5:Y:S01]  /*d220*/  LDL R8, [R1+0x24] ;  /* 0x0000240001087983 */ /* 0x0003620000100800 */
[----:B------:R-:W-:Y:S02]  /*d230*/  IMAD.SHL.U32 R9, R9, 0x8, RZ ;  /* 0x0000000809097824 */ /* 0x000fe400078e00ff */
[----:B------:R-:W-:-:S03]  /*d240*/  IMAD R0, R0, UR5, R6 ;  /* 0x0000000500007c24 */ /* 0x000fc6000f8e0206 */
[----:B------:R-:W-:Y:S01]  /*d250*/  LOP3.LUT R9, R9, 0x38, RZ, 0xc0, !PT ;  /* 0x0000003809097812 */ /* 0x000fe200078ec0ff */
[----:B------:R-:W-:Y:S01]  /*d260*/  IMAD.IADD R0, R5, 0x1, R0 ;  /* 0x0000000105007824 */ /* 0x000fe200078e0200 */
[C---:B------:R-:W-:Y:S02]  /*d270*/  LEA R3, P2, R4.reuse, UR6, 0x1 ;  /* 0x0000000604037c11 */ /* 0x040fe4000f8408ff */
[----:B------:R-:W-:Y:S01]  /*d280*/  ISETP.GE.AND P0, PT, R9, UR4, PT ;  /* 0x0000000409007c0c */ /* 0x000fe2000bf06270 */
[----:B------:R-:W-:Y:S01]  /*d290*/  UMOV UR4, 0xffffffff ;  /* 0xffffffff00047882 */ /* 0x000fe20000000000 */
[----:B------:R-:W-:Y:S02]  /*d2a0*/  LEA.HI.X R0, R4, UR7, R0, 0x1, P2 ;  /* 0x0000000704007c11 */ /* 0x000fe400090f0c00 */
[----:B-1----:R-:W-:Y:S09]  /*d2b0*/  BRA.DIV UR4, `(.L_x_9237) ;  /* 0x00000042043c7947 */ /* 0x002ff2000b800000 */
[----:B------:R-:W0:Y:S01]  /*d2c0*/  S2R R4, SR_TID.X ;  /* 0x0000000000047919 */ /* 0x000e220000002100 */
[----:B-----5:R-:W-:Y:S01]  /*d2d0*/  IMAD R2, R10, R7, RZ ;  /* 0x000000070a027224 */ /* 0x020fe200078e02ff */
[----:B------:R-:W1:Y:S04]  /*d2e0*/  SHFL.IDX PT, R5, R3, RZ, 0x181f ;  /* 0x00181fff03057589 */ /* 0x000e6800000e0000 */
[----:B------:R-:W-:Y:S04]  /*d2f0*/  SHFL.IDX PT, R6, R3, 0x1, 0x181f ;  /* 0x00381f0003067f89 */ /* 0x000fe800000e0000 */
        /* <DEDUP_REMOVED lines=9> */
[----:B0-----:R-:W-:-:S05]  /*d390*/  @!P4 IMAD.X R4, RZ, RZ, R4, P3 ;  /* 0x000000ffff04c224 */ /* 0x001fca00018e0604 */
[----:B------:R-:W-:-:S04]  /*d3a0*/  @!P4 LOP3.LUT R5, R5, R4, RZ, 0x3c, !PT ;  /* 0x000000040505c212 */ /* 0x000fc800078e3cff */
[----:B------:R-:W-:-:S04]  /*d3b0*/  @!P4 LOP3.LUT R4, R5, R4, RZ, 0x3c, !PT ;  /* 0x000000040504c212 */ /* 0x000fc800078e3cff */
[----:B------:R-:W-:-:S05]  /*d3c0*/  @!P4 LOP3.LUT R5, R5, R4, RZ, 0x3c, !PT ;  /* 0x000000040505c212 */ /* 0x000fca00078e3cff */
[----:B------:R-:W-:Y:S04]  /*d3d0*/  @!P4 LDGSTS.E.BYPASS.LTC128B.128 [R8+0x10400], desc[UR40][R4.64], !P0 ;  /* 0x104000000408cfae */ /* 0x000fe8000c101d68 */
[----:B------:R0:W-:Y:S02]  /*d3e0*/  @!P4 LDGSTS.E.BYPASS.LTC128B.128 [R8+0x14400], desc[UR40][R4.64+0x80], !P1 ;  /* 0x144000800408cfae */ /* 0x0001e4000c901d68 */
[----:B0-----:R-:W-:-:S05]  /*d3f0*/  @!P2 LEA R5, P3, R9, R6, 0x1 ;  /* 0x000000060905a211 */ /* 0x001fca00078608ff */
[----:B------:R-:W-:-:S05]  /*d400*/  @!P2 IMAD.X R4, RZ, RZ, R7, P3 ;  /* 0x000000ffff04a224 */ /* 0x000fca00018e0607 */
[----:B------:R-:W-:-:S04]  /*d410*/  @!P2 LOP3.LUT R5, R5, R4, RZ, 0x3c, !PT ;  /* 0x000000040505a212 */ /* 0x000fc800078e3cff */
[----:B------:R-:W-:-:S04]  /*d420*/  @!P2 LOP3.LUT R4, R5, R4, RZ, 0x3c, !PT ;  /* 0x000000040504a212 */ /* 0x000fc800078e3cff */
[----:B------:R-:W-:-:S05]  /*d430*/  @!P2 LOP3.LUT R5, R5, R4, RZ, 0x3c, !PT ;  /* 0x000000040505a212 */ /* 0x000fca00078e3cff */
[----:B------:R-:W-:Y:S04]  /*d440*/  @!P2 LDGSTS.E.BYPASS.LTC128B.128 [R8+0x10c00], desc[UR40][R4.64], !P0 ;  /* 0x10c000000408afae */ /* 0x000fe8000c101d68 */
[----:B------:R0:W-:Y:S02]  /*d450*/  @!P2 LDGSTS.E.BYPASS.LTC128B.128 [R8+0x14c00], desc[UR40][R4.64+0x80], !P1 ;  /* 0x14c000800408afae */ /* 0x0001e4000c901d68 */
[----:B0-----:R-:W-:Y:S02]  /*d460*/  VIADD R4, R17, 0x20 ;  /* 0x0000002011047836 */ /* 0x001fe40000000000 */
[----:B------:R-:W0:Y:S03]  /*d470*/  SHFL.IDX PT, R5, R3, 0x2, 0x181f ;  /* 0x00581f0003057f89 */ /* 0x000e2600000e0000 */
[----:B------:R-:W-:-:S02]  /*d480*/  ISETP.GE.AND P2, PT, R4, R2, PT ;  /* 0x000000020400720c */ /* 0x000fc40003f46270 */
[----:B------:R-:W1:Y:S11]  /*d490*/  SHFL.IDX PT, R4, R0, 0x2, 0x181f ;  /* 0x00581f0000047f89 */ /* 0x000e7600000e0000 */
[----:B0-----:R-:W-:-:S05]  /*d4a0*/  @!P2 LEA R5, P3, R9, R5, 0x1 ;  /* 0x000000050905a211 */ /* 0x001fca00078608ff */
[----:B-1----:R-:W-:-:S05]  /*d4b0*/  @!P2 IMAD.X R4, RZ, RZ, R4, P3 ;  /* 0x000000ffff04a224 */ /* 0x002fca00018e0604 */
        /* <DEDUP_REMOVED lines=50> */
[----:B--2---:R1:W-:Y:S02]  /*d7e0*/  @!P2 LDGSTS.E.BYPASS.LTC128B.128 [R8+0x17400], desc[UR40][R4.64+0x80], !P1 ;  /* 0x174000800408afae */ /* 0x0043e4000c901d68 */
.L_x_9353:
        /* <DEDUP_REMOVED lines=11> */
.L_x_9239:
[----:B------:R-:W-:Y:S05]  /*d8a0*/  BSYNC B0 ;  /* 0x0000000000007941 */ /* 0x000fea0003800000 */
.L_x_9238:
[----:B012---:R-:W2:Y:S01]  /*d8b0*/  LDL R8, [R1+0x4] ;  /* 0x0000040001087983 */ /* 0x007ea20000100800 */
[----:B------:R-:W-:Y:S01]  /*d8c0*/  PLOP3.LUT P0, PT, PT, PT, PT, 0x80, 0x0 ;  /* 0x000000000000781c */ /* 0x000fe20003f0f070 */
[----:B------:R-:W-:Y:S01]  /*d8d0*/  NOP ;  /* 0x0000000000007918 */ /* 0x000fe20000000000 */
[----:B--2---:R-:W-:-:S11]  /*d8e0*/  VIADD R6, R8, 0x28800 ;  /* 0x0002880008067836 */ /* 0x004fd60000000000 */
.L_x_9240:
        /* <DEDUP_REMOVED lines=19> */
.L_x_9354:
[----:B------:R-:W-:Y:S05]  /*da20*/  BSYNC B0 ;  /* 0x0000000000007941 */ /* 0x000fea0003800000 */
.L_x_9241:
        /* <DEDUP_REMOVED lines=47> */
.L_x_9249:
[----:B------:R-:W2:Y:S01]  /*dd20*/  LDL R0, [R1+0x4] ;  /* 0x0000040001007983 */ /* 0x000ea20000100800 */
[----:B------:R-:W-:Y:S01]  /*dd30*/  BSSY B3, `(.L_x_9250) ;  /* 0x0000005000037945 */ /* 0x000fe20003800000 */
[----:B--2---:R-:W-:Y:S01]  /*dd40*/  IMAD R2, R8, 0x8, R0 ;  /* 0x0000000808027824 */ /* 0x004fe200078e0200 */
[----:B------:R-:W-:-:S04]  /*dd50*/  SHF.L.U32 R0, R12, 0x1f, RZ ;  /* 0x0000001f0c007819 */ /* 0x000fc800000006ff */
[----:B------:R-:W1:Y:S02]  /*dd60*/  SYNCS.PHASECHK.TRANS64.TRYWAIT P0, [R2+URZ+0x28840], R0 ;  /* 0x02884000020075a7 */ /* 0x000e64000800017f */
[----:B-1----:R-:W-:Y:S05]  /*dd70*/  @!P0 BRA `(.L_x_9251) ;  /* 0x0000004000708947 */ /* 0x002fea0003800000 */
.L_x_9355:
[----:B------:R-:W-:Y:S05]  /*dd80*/  BSYNC B3 ;  /* 0x0000000000037941 */ /* 0x000fea0003800000 */
.L_x_9250:
        /* <DEDUP_REMOVED lines=12> */
.L_x_9253:
[----:B------:R-:W-:Y:S05]  /*de50*/  BSYNC B3 ;  /* 0x0000000000037941 */ /* 0x000fea0003800000 */
.L_x_9252:
        /* <DEDUP_REMOVED lines=13> */
.L_x_9254:
        /* <DEDUP_REMOVED lines=16> */
.L_x_9255:
        /* <DEDUP_REMOVED lines=17> */
.L_x_9356:
[----:B------:R-:W-:Y:S05]  /*e140*/  BSYNC B3 ;  /* 0x0000000000037941 */ /* 0x000fea0003800000 */
.L_x_9256:
        /* <DEDUP_REMOVED lines=14> */
.L_x_9259:
[----:B------:R-:W-:Y:S05]  /*e230*/  BSYNC B3 ;  /* 0x0000000000037941 */ /* 0x000fea0003800000 */
.L_x_9258:
        /* <DEDUP_REMOVED lines=13> */
.L_x_9260:
        /* <DEDUP_REMOVED lines=16> */
.L_x_9261:
        /* <DEDUP_REMOVED lines=13> */
.L_x_9248:
[----:B------:R-:W-:Y:S05]  /*e4e0*/  BSYNC B1 ;  /* 0x0000000000017941 */ /* 0x000fea0003800000 */
.L_x_9247:
[----:B------:R-:W2:Y:S04]  /*e4f0*/  LDL.LU R0, [R1+0x2c] ;  /* 0x00002c0001007983 */ /* 0x000ea80000300800 */
[----:B------:R3:W-:Y:S04]  /*e500*/  STL [R1+0x8], R8 ;  /* 0x0000080801007387 */ /* 0x0007e80000100800 */
[----:B------:R3:W-:Y:S02]  /*e510*/  STL [R1+0x14], R12 ;  /* 0x0000140c01007387 */ /* 0x0007e40000100800 */
[----:B--23--:R-:W-:-:S07]  /*e520*/  VIADD R0, R0, 0xfffffffd ;  /* 0xfffffffd00007836 */ /* 0x00cfce0000000000 */
.L_x_9246:
[----:B------:R-:W-:Y:S05]  /*e530*/  BSYNC B2 ;  /* 0x0000000000027941 */ /* 0x000fea0003800000 */
.L_x_9245:
[----:B------:R-:W-:-:S13]  /*e540*/  ISETP.NE.AND P0, PT, R4, RZ, PT ;  /* 0x000000ff0400720c */ /* 0x000fda0003f05270 */
[----:B------:R-:W-:Y:S05]  /*e550*/  @!P0 BRA `(.L_x_9244) ;  /* 0x0000001400008947 */ /* 0x000fea0003800000 */
[----:B------:R2:W5:Y:S02]  /*e560*/  LDL R8, [R1] ;  /* 0x0000000001087983 */ /* 0x0005640000100800 */
.L_x_9292:
[----:B---3--:R-:W3:Y:S04]  /*e570*/  LDL R4, [R1+0x20] ;  /* 0x0000200001047983 */ /* 0x008ee80000100800 */
[----:B0-----:R-:W4:Y:S04]  /*e580*/  LDL R3, [R1+0x8] ;  /* 0x0000080001037983 */ /* 0x001f280000100800 */
[----:B--2---:R-:W2:Y:S01]  /*e590*/  LDL R2, [R1+0x14] ;  /* 0x0000140001027983 */ /* 0x004ea20000100800 */
[----:B------:R-:W-:Y:S05]  /*e5a0*/  YIELD ;  /* 0x0000000000007946 */ /* 0x000fea0003800000 */
[----:B------:R-:W-:Y:S01]  /*e5b0*/  BSSY B1, `(.L_x_9262) ;  /* 0x000009a000017945 */ /* 0x000fe20003800000 */
[----:B---3--:R-:W-:Y:S01]  /*e5c0*/  ISETP.NE.AND P1, PT, R4, RZ, PT ;  /* 0x000000ff0400720c */ /* 0x008fe20003f25270 */
        /* <DEDUP_REMOVED lines=12> */
[----:B-----5:R-:W0:Y:S01]  /*e690*/  LDC R8, c[0x0][0x43c] ;  /* 0x00010f00ff087b82 */ /* 0x020e220000000800 */
        /* <DEDUP_REMOVED lines=17> */
.L_x_9264:
[----:B------:R-:W2:Y:S01]  /*e7b0*/  LDL R2, [R1+0x4] ;  /* 0x0000040001027983 */ /* 0x000ea20000100800 */
[----:B------:R-:W-:Y:S01]  /*e7c0*/  BSSY B2, `(.L_x_9265) ;  /* 0x0000005000027945 */ /* 0x000fe20003800000 */
[----:B--2---:R-:W-:Y:S01]  /*e7d0*/  IMAD R3, R4, 0x8, R2 ;  /* 0x0000000804037824 */ /* 0x004fe200078e0202 */
[----:B------:R-:W-:-:S04]  /*e7e0*/  SHF.L.U32 R2, R5, 0x1f, RZ ;  /* 0x0000001f05027819 */ /* 0x000fc800000006ff */
[----:B------:R-:W2:Y:S02]  /*e7f0*/  SYNCS.PHASECHK.TRANS64.TRYWAIT P0, [R3+URZ+0x28840], R2 ;  /* 0x02884002030075a7 */ /* 0x000ea4000800017f */
[----:B--2---:R-:W-:Y:S05]  /*e800*/  @!P0 BRA `(.L_x_9266) ;  /* 0x0000003400f48947 */ /* 0x004fea0003800000 */
.L_x_9357:
[----:B------:R-:W-:Y:S05]  /*e810*/  BSYNC B2 ;  /* 0x0000000000027941 */ /* 0x000fea0003800000 */
.L_x_9265:
        /* <DEDUP_REMOVED lines=12> */
.L_x_9268:
[----:B------:R-:W-:Y:S05]  /*e8e0*/  BSYNC B2 ;  /* 0x0000000000027941 */ /* 0x000fea0003800000 */
.L_x_9267:
[----:B--2---:R-:W2:Y:S04]  /*e8f0*/  LDL R2, [R1+0x4] ;  /* 0x0000040001027983 */ /* 0x004ea80000100800 */
        /* <DEDUP_REMOVED lines=12> */
.L_x_9269:
        /* <DEDUP_REMOVED lines=16> */
.L_x_9270:
        /* <DEDUP_REMOVED lines=17> */
.L_x_9358:
[----:B------:R-:W-:Y:S05]  /*ebd0*/  BSYNC B2 ;  /* 0x0000000000027941 */ /* 0x000fea0003800000 */
.L_x_9271:
        /* <DEDUP_REMOVED lines=11> */
.L_x_9274:
[----:B------:R-:W-:Y:S05]  /*ec90*/  BSYNC B2 ;  /* 0x0000000000027941 */ /* 0x000fea0003800000 */
.L_x_9273:
[----:B------:R-:W2:Y:S04]  /*eca0*/  LDL R15, [R1+0x4] ;  /* 0x00000400010f7983 */ /* 0x000ea80000100800 */
        /* <DEDUP_REMOVED lines=13> */
.L_x_9275:
        /* <DEDUP_REMOVED lines=16> */
.L_x_9276:
        /* <DEDUP_REMOVED lines=13> */
.L_x_9263:
[----:B------:R-:W-:Y:S05]  /*ef50*/  BSYNC B1 ;  /* 0x0000000000017941 */ /* 0x000fea0003800000 */
.L_x_9262:
        /* <DEDUP_REMOVED lines=17> */
[----:B------:R-:W0:Y:S01]  /*f070*/  LDC R9, c[0x0][0x43c] ;  /* 0x00010f00ff097b82 */ /* 0x000e220000000800 */
[----:B------:R-:W-:Y:S02]  /*f080*/  ULDC.64 UR6, c[0x0][0x428] ;  /* 0x00010a0000067ab9 */ /* 0x000fe40000000a00 */
[----:B------:R-:W4:Y:S01]  /*f090*/  LDL R12, [R1+0x10] ;  /* 0x00001000010c7983 */ /* 0x000f220000100800 */
        /* <DEDUP_REMOVED lines=15> */
.L_x_9279:
[----:B------:R-:W3:Y:S01]  /*f190*/  LDL R2, [R1+0x4] ;  /* 0x0000040001027983 */ /* 0x000ee20000100800 */
[----:B------:R-:W-:Y:S01]  /*f1a0*/  SHF.L.U32 R3, R10, 0x1f, RZ ;  /* 0x0000001f0a037819 */ /* 0x000fe200000006ff */
[----:B------:R-:W-:Y:S01]  /*f1b0*/  BSSY B2, `(.L_x_9280) ;  /* 0x0000004000027945 */ /* 0x000fe20003800000 */
[----:B---3--:R-:W-:-:S04]  /*f1c0*/  IMAD R2, R11, 0x8, R2 ;  /* 0x000000080b027824 */ /* 0x008fc800078e0202 */
[----:B------:R-:W3:Y:S02]  /*f1d0*/  SYNCS.PHASECHK.TRANS64.TRYWAIT P0, [R2+URZ+0x28840], R3 ;  /* 0x02884003020075a7 */ /* 0x000ee4000800017f */
[----:B---3--:R-:W-:Y:S05]  /*f1e0*/  @!P0 BRA `(.L_x_9281) ;  /* 0x0000002c00a48947 */ /* 0x008fea0003800000 */
.L_x_9359:
[----:B------:R-:W-:Y:S05]  /*f1f0*/  BSYNC B2 ;  /* 0x0000000000027941 */ /* 0x000fea0003800000 */
.L_x_9280:
[----:B0-----:R-:W0:Y:S01]  /*f200*/  S2R R9, SR_TID.X ;  /* 0x0000000000097919 */ /* 0x001e220000002100 */
        /* <DEDUP_REMOVED lines=9> */
[----:B----4-:R-:W-:Y:S05]  /*f2a0*/  @!P0 BRA `(.L_x_9283) ;  /* 0x0000000000048947 */ /* 0x010fea0003800000 */
[----:B------:R-:W-:Y:S01]  /*f2b0*/  BPT.TRAP 0x1 ;  /* 0x000000040000795c */ /* 0x000fe20000300000 */
.L_x_9283:
[----:B------:R-:W-:Y:S05]  /*f2c0*/  BSYNC B2 ;  /* 0x0000000000027941 */ /* 0x000fea0003800000 */
.L_x_9282:
[----:B---3--:R-:W3:Y:S04]  /*f2d0*/  LDL R2, [R1+0x8] ;  /* 0x0000080001027983 */ /* 0x008ee80000100800 */
[----:B--2---:R-:W2:Y:S04]  /*f2e0*/  LDL R10, [R1+0x4] ;  /* 0x00000400010a7983 */ /* 0x004ea80000100800 */
        /* <DEDUP_REMOVED lines=13> */
.L_x_9284:
        /* <DEDUP_REMOVED lines=16> */
.L_x_9285:
        /* <DEDUP_REMOVED lines=15> */
.L_x_9360:
[----:B------:R-:W-:Y:S05]  /*f5b0*/  BSYNC B2 ;  /* 0x0000000000027941 */ /* 0x000fea0003800000 */
.L_x_9286:
        /* <DEDUP_REMOVED lines=11> */
.L_x_9289:
[----:B------:R-:W-:Y:S05]  /*f670*/  BSYNC B2 ;  /* 0x0000000000027941 */ /* 0x000fea0003800000 */
.L_x_9288:
[----:B------:R-:W2:Y:S04]  /*f680*/  LDL R9, [R1+0x4] ;  /* 0x0000040001097983 */ /* 0x000ea80000100800 */
        /* <DEDUP_REMOVED lines=12> */
.L_x_9290:
        /* <DEDUP_REMOVED lines=16> */
.L_x_9291:
        /* <DEDUP_REMOVED lines=13> */
.L_x_9278:
[----:B------:R-:W-:Y:S05]  /*f920*/  BSYNC B1 ;  /* 0x0000000000017941 */ /* 0x000fea0003800000 */
.L_x_9277:
[C---:B------:R-:W-:Y:S01]  /*f930*/  ISETP.GT.AND P0, PT, R0.reuse, 0x1, PT ;  /* 0x000000010000780c */ /* 0x040fe20003f04270 */
[----:B------:R-:W-:-:S12]  /*f940*/  VIADD R0, R0, 0xfffffffe ;  /* 0xfffffffe00007836 */ /* 0x000fd80000000000 */
[----:B------:R-:W-:Y:S05]  /*f950*/  @P0 BRA `(.L_x_9292) ;  /* 0xffffffec00040947 */ /* 0x000fea000383ffff */
.L_x_9244:
[----:B------:R-:W-:Y:S05]  /*f960*/  BSYNC B0 ;  /* 0x0000000000007941 */ /* 0x000fea0003800000 */
.L_x_9243:
[----:B------:R-:W0:Y:S01]  /*f970*/  S2R R2, SR_TID.X ;  /* 0x0000000000027919 */ /* 0x000e220000002100 */
[----:B------:R-:W-:Y:S01]  /*f980*/  BSSY B0, `(.L_x_9293) ;  /* 0x0000010000007945 */ /* 0x000fe20003800000 */
[----:B0-----:R-:W-:-:S04]  /*f990*/  LOP3.LUT R3, R2, 0x7f, RZ, 0xc0, !PT ;  /* 0x0000007f02037812 */ /* 0x001fc800078ec0ff */
[----:B------:R-:W-:-:S13]  /*f9a0*/  ISETP.NE.AND P0, PT, R3, RZ, PT ;  /* 0x000000ff0300720c */ /* 0x000fda0003f05270 */
[----:B------:R-:W-:Y:S05]  /*f9b0*/  @P0 BRA `(.L_x_9294) ;  /* 0x0000000000300947 */ /* 0x000fea0003800000 */
[----:B------:R-:W0:Y:S01]  /*f9c0*/  S2R R2, SR_LANEID ;  /* 0x0000000000027919 */ /* 0x000e220000000000 */
[----:B------:R-:W-:Y:S01]  /*f9d0*/  VOTEU.ANY UR4, UPT, PT ;  /* 0x0000000000047886 */ /* 0x000fe200038e0100 */
[----:B------:R-:W4:Y:S01]  /*f9e0*/  LDC.64 R4, c[0x0][0xc60] ;  /* 0x00031800ff047b82 */ /* 0x000f220000000a00 */
[----:B------:R-:W0:Y:S02]  /*f9f0*/  FLO.U32 R0, UR4 ;  /* 0x0000000400007d00 */ /* 0x000e2400080e0000 */
[----:B0-----:R-:W-:-:S06]  /*fa00*/  ISETP.EQ.U32.AND P0, PT, R0, R2, PT ;  /* 0x000000020000720c */ /* 0x001fcc0003f02070 */
[----:B------:R-:W4:Y:S07]  /*fa10*/  POPC R2, UR4 ;  /* 0x0000000400027d09 */ /* 0x000f2e0008000000 */
[----:B----4-:R-:W4:Y:S04]  /*fa20*/  @P0 ATOMG.E.ADD.STRONG.GPU PT, R2, desc[UR40][R4.64], R2 ;  /* 0x00000002040209a8 */ /* 0x010f2800081ee1e8 */
[----:B----4-:R0:W4:Y:S02]  /*fa30*/  SHFL.IDX PT, R2, R2, R0, 0x1f ;  /* 0x00001f0002027589 */ /* 0x01012400000e0000 */
[----:B0-----:R-:W0:Y:S02]  /*fa40*/  S2R R0, SR_LTMASK ;  /* 0x0000000000007919 */ /* 0x001e240000003900 */
[----:B0-----:R-:W-:-:S06]  /*fa50*/  LOP3.LUT R0, R0, UR4, RZ, 0xc0, !PT ;  /* 0x0000000400007c12 */ /* 0x001fcc000f8ec0ff */
[----:B------:R-:W4:Y:S02]  /*fa60*/  POPC R0, R0 ;  /* 0x0000000000007309 */ /* 0x000f240000000000 */
[----:B----4-:R-:W-:-:S07]  /*fa70*/  IADD3 R16, R2, UR36, R0 ;  /* 0x0000002402107c10 */ /* 0x010fce000fffe000 */
.L_x_9294:
[----:B------:R-:W-:Y:S05]  /*fa80*/  BSYNC B0 ;  /* 0x0000000000007941 */ /* 0x000fea0003800000 */
.L_x_9293:
        /* <DEDUP_REMOVED lines=11> */
[----:B------:R-:W0:Y:S02]  /*fb40*/  SYNCS.PHASECHK.TRANS64.TRYWAIT P0, [R0+URZ+0x28860], R2 ;  /* 0x02886002000075a7 */ /* 0x000e24000800017f */
[----:B0-----:R-:W-:Y:S05]  /*fb50*/  @!P0 BRA `(.L_x_9298) ;  /* 0x0000002400708947 */ /* 0x001fea0003800000 */
.L_x_9361:
[----:B------:R-:W-:Y:S05]  /*fb60*/  BSYNC B1 ;  /* 0x0000000000017941 */ /* 0x000fea0003800000 */
.L_x_9297:
[----:B------:R-:W-:Y:S04]  /*fb70*/  BSSY B1, `(.L_x_9299) ;  /* 0x0000009000017945 */ /* 0x000fe80003800000 */
[----:B------:R-:W-:Y:S05]  /*fb80*/  @P1 BRA `(.L_x_9300) ;  /* 0x00000000001c1947 */ /* 0x000fea0003800000 */
[----:B------:R-:W2:Y:S01]  /*fb90*/  S2R R3, SR_TID.X ;  /* 0x0000000000037919 */ /* 0x000ea20000002100 */
[----:B0-----:R-:W-:-:S04]  /*fba0*/  IMAD.MOV.U32 R2, RZ, RZ, 0x8000 ;  /* 0x00008000ff027424 */ /* 0x001fc800078e00ff */
[----:B------:R4:W-:Y:S01]  /*fbb0*/  SYNCS.ARRIVE.TRANS64 RZ, [R0+URZ+0x28850], R2 ;  /* 0x0288500200ff79a7 */ /* 0x0009e2000800003f */
[----:B--2---:R-:W-:-:S04]  /*fbc0*/  LOP3.LUT R3, R3, 0x1f, RZ, 0xc0, !PT ;  /* 0x0000001f03037812 */ /* 0x004fc800078ec0ff */
[----:B------:R-:W-:-:S13]  /*fbd0*/  ISETP.NE.AND P0, PT, R3, RZ, PT ;  /* 0x000000ff0300720c */ /* 0x000fda0003f05270 */
[----:B----4-:R-:W-:Y:S05]  /*fbe0*/  @!P0 BRA `(.L_x_9300) ;  /* 0x0000000000048947 */ /* 0x010fea0003800000 */
[----:B------:R-:W-:Y:S01]  /*fbf0*/  BPT.TRAP 0x1 ;  /* 0x000000040000795c */ /* 0x000fe20000300000 */
.L_x_9300:
[----:B------:R-:W-:Y:S05]  /*fc00*/  BSYNC B1 ;  /* 0x0000000000017941 */ /* 0x000fea0003800000 */
.L_x_9299:
[----:B------:R-:W2:Y:S04]  /*fc10*/  LDL.LU R5, [R1+0x18] ;  /* 0x0000180001057983 */ /* 0x000ea80000300800 */
[----:B------:R-:W2:Y:S04]  /*fc20*/  LDL.LU R3, [R1+0xc] ;  /* 0x00000c0001037983 */ /* 0x000ea80000300800 */
[----:B------:R-:W4:Y:S04]  /*fc30*/  LDL R4, [R1+0x4] ;  /* 0x0000040001047983 */ /* 0x000f280000100800 */
[----:B0-----:R-:W4:Y:S01]  /*fc40*/  LDL R2, [R1+0x8] ;  /* 0x0000080001027983 */ /* 0x001f220000100800 */
        /* <DEDUP_REMOVED lines=10> */
.L_x_9301:
        /* <DEDUP_REMOVED lines=16> */
.L_x_9302:
        /* <DEDUP_REMOVED lines=11> */
.L_x_9296:
[----:B------:R-:W-:Y:S05]  /*fea0*/  BSYNC B0 ;  /* 0x0000000000007941 */ /* 0x000fea0003800000 */
.L_x_9295:
[----:B------:R-:W4:Y:S04]  /*feb0*/  LDL.LU R5, [R1+0x8] ;  /* 0x0000080001057983 */ /* 0x000f280000300800 */
        /* <DEDUP_REMOVED lines=8> */
.L_x_9223:
[----:B------:R-:W-:Y:S05]  /*ff40*/  BSYNC B7 ;  /* 0x0000000000077941 */ /* 0x000fea0003800000 */
.L_x_9221:
[----:B----4-:R-:W4:Y:S02]  /*ff50*/  LDL R0, [R1+0x50] ;  /* 0x0000500001007983 */ /* 0x010f240000100800 */
[----:B----4-:R-:W-:-:S13]  /*ff60*/  ISETP.NE.AND P0, PT, R0, RZ, PT ;  /* 0x000000ff0000720c */ /* 0x010fda0003f05270 */
[----:B------:R-:W-:Y:S05]  /*ff70*/  @!P0 BRA `(.L_x_9303) ;  /* 0x0000000000288947 */ /* 0x000fea0003800000 */
[----:B------:R-:W-:Y:S05]  /*ff80*/  WARPSYNC.ALL ;  /* 0x0000000000007948 */ /* 0x000fea0003800000 */
[----:B------:R-:W4:Y:S08]  /*ff90*/  S2UR UR5, SR_CgaCtaId ;  /* 0x00000000000579c3 */ /* 0x000f300000008800 */
[----:B------:R-:W-:Y:S06]  /*ffa0*/  BAR.SYNC.DEFER_BLOCKING 0x5, 0x180 ;  /* 0x0146000000007b1d */ /* 0x000fec0000010000 */
[----:B------:R-:W-:-:S02]  /*ffb0*/  UMOV UR4, 0x400 ;  /* 0x0000040000047882 */ /* 0x000fc40000000000 */
[----:B----4-:R-:W-:-:S06]  /*ffc0*/  ULEA UR4, UR5, UR4, 0x18 ;  /* 0x0000000405047291 */ /* 0x010fcc000f8ec03f */
[----:B------:R-:W-:-:S05]  /*ffd0*/  IMAD.U32 R0, RZ, RZ, UR4 ;  /* 0x00000004ff007e24 */ /* 0x000fca000f8e00ff */
[----:B------:R4:W0:Y:S04]  /*ffe0*/  LDS.128 R16, [R0+0x288d0] ;  /* 0x0288d00000107984 */ /* 0x0008280000000c00 */
[----:B------:R4:W-:Y:S01]  /*fff0*/  STL [R1+0x4], R0 ;  /* 0x0000040001007387 */ /* 0x0009e20000100800 */
[----:B------:R-:W-:Y:S06]  /*10000*/  BAR.ARV 0x4, 0x180 ;  /* 0x0106000000007b1d */ /* 0x000fec0000002000 */
[----:B------:R-:W-:Y:S05]  /*10010*/  BRA `(.L_x_9304) ;  /* 0x0000000800d47947 */ /* 0x000fea0003800000 */
.L_x_9303:
[----:B------:R-:W4:Y:S01]  /*10020*/  S2R R0, SR_TID.X ;  /* 0x0000000000007919 */ /* 0x000f220000002100 */
[----:B------:R-:W-:Y:S01]  /*10030*/  UMOV UR4, 0xffffffff ;  /* 0xffffffff00047882 */ /* 0x000fe20000000000 */
[----:B----4-:R-:W-:-:S04]  /*10040*/  LOP3.LUT R4, R0, 0x1f, RZ, 0xc0, !PT ;  /* 0x0000001f00047812 */ /* 0x010fc800078ec0ff */
[----:B------:R-:W-:Y:S01]  /*10050*/  ISETP.NE.AND P0, PT, R4, 0x1f, PT ;  /* 0x0000001f0400780c */ /* 0x000fe20003f05270 */
[----:B------:R-:W-:-:S12]  /*10060*/  BRA.DIV UR4, `(.L_x_9305) ;  /* 0x0000002204407947 */ /* 0x000fd8000b800000 */
[----:B------:R-:W-:Y:S01]  /*10070*/  IMAD.IADD R5, R19, 0x1, R4 ;  /* 0x0000000113057824 */ /* 0x000fe200078e0204 */
[----:B------:R-:W-:-:S04]  /*10080*/  ULDC UR4, c[0x0][0xc3c] ;  /* 0x00030f0000047ab9 */ /* 0x000fc80000000800 */
[----:B------:R-:W-:-:S13]  /*10090*/  ISETP.GE.OR P1, PT, R5, UR4, !P0 ;  /* 0x0000000405007c0c */ /* 0x000fda000c726670 */
[----:B------:R-:W4:Y:S02]  /*100a0*/  @!P1 LDC.64 R2, c[0x0][0xc80] ;  /* 0x00032000ff029b82 */ /* 0x000f240000000a00 */
[----:B----4-:R-:W-:-:S06]  /*100b0*/  @!P1 IMAD.WIDE R2, R5, 0x4, R2 ;  /* 0x0000000405029825 */ /* 0x010fcc00078e0202 */
[----:B------:R4:W2:Y:S01]  /*100c0*/  @!P1 LDG.E R3, desc[UR40][R2.64] ;  /* 0x0000002802039981 */ /* 0x0008a2000c1e1900 */
[C---:B------:R-:W-:Y:S02]  /*100d0*/  ISETP.GE.U32.AND P2, PT, R4.reuse, 0x2, PT ;  /* 0x000000020400780c */ /* 0x040fe40003f46070 */
[C---:B------:R-:W-:Y:S01]  /*100e0*/  ISETP.GE.U32.AND P3, PT, R4.reuse, 0x4, PT ;  /* 0x000000040400780c */ /* 0x040fe20003f66070 */
[----:B------:R-:W-:Y:S01]  /*100f0*/  SHFL.IDX PT, R0, R16, RZ, 0x1f ;  /* 0x00001fff10007589 */ /* 0x000fe200000e0000 */
[C---:B------:R-:W-:Y:S02]  /*10100*/  ISETP.GE.U32.AND P4, PT, R4.reuse, 0x8, PT ;  /* 0x000000080400780c */ /* 0x040fe40003f86070 */
[C---:B------:R-:W-:Y:S01]  /*10110*/  ISETP.GE.U32.AND P5, PT, R4.reuse, 0x10, PT ;  /* 0x000000100400780c */ /* 0x040fe20003fa6070 */
[----:B----4-:R-:W-:Y:S02]  /*10120*/  IMAD.MOV.U32 R2, RZ, RZ, RZ ;  /* 0x000000ffff027224 */ /* 0x010fe400078e00ff */
[----:B--2---:R-:W-:Y:S01]  /*10130*/  @!P1 IMAD.MOV.U32 R2, RZ, RZ, R3 ;  /* 0x000000ffff029224 */ /* 0x004fe200078e0003 */
        /* <DEDUP_REMOVED lines=18> */
.L_x_9371:
[----:B------:R-:W-:Y:S02]  /*10260*/  ULDC UR4, c[0x0][0xc38] ;  /* 0x00030e0000047ab9 */ /* 0x000fe40000000800 */
[----:B------:R-:W-:-:S04]  /*10270*/  IMAD.U32 R4, RZ, RZ, UR4 ;  /* 0x00000004ff047e24 */ /* 0x000fc8000f8e00ff */
[----:B----4-:R-:W-:-:S04]  /*10280*/  IMAD R16, R14, R4, RZ ;  /* 0x000000040e107224 */ /* 0x010fc800078e02ff */
[----:B------:R-:W-:-:S05]  /*10290*/  IMAD.IADD R5, R5, 0x1, R16 ;  /* 0x0000000105057824 */ /* 0x000fca00078e0210 */
[----:B------:R-:W-:-:S13]  /*102a0*/  ISETP.GT.AND P6, PT, R5, R0, PT ;  /* 0x000000000500720c */ /* 0x000fda0003fc4270 */
[----:B------:R-:W-:Y:S05]  /*102b0*/  @P6 BRA `(.L_x_9306) ;  /* 0x00000000009c6947 */ /* 0x000fea0003800000 */
.L_x_9311:
[----:B------:R-:W4:Y:S01]  /*102c0*/  LDC R2, c[0x0][0xc3c] ;  /* 0x00030f00ff027b82 */ /* 0x000f220000000800 */
[----:B------:R-:W-:-:S05]  /*102d0*/  VIADD R19, R19, 0x1f ;  /* 0x0000001f13137836 */ /* 0x000fca0000000000 */
[----:B----4-:R-:W-:-:S13]  /*102e0*/  ISETP.GE.AND P6, PT, R19, R2, PT ;  /* 0x000000021300720c */ /* 0x010fda0003fc6270 */
[----:B------:R-:W-:Y:S05]  /*102f0*/  @P6 BRA `(.L_x_9307) ;  /* 0x0000000400d06947 */ /* 0x000fea0003800000 */
[----:B--2---:R-:W2:Y:S01]  /*10300*/  S2R R3, SR_TID.X ;  /* 0x0000000000037919 */ /* 0x004ea20000002100 */
[----:B------:R-:W-:Y:S01]  /*10310*/  BSSY B0, `(.L_x_9308) ;  /* 0x0000009000007945 */ /* 0x000fe20003800000 */
[----:B--2---:R-:W-:-:S05]  /*10320*/  LOP3.LUT R3, R3, 0x1f, RZ, 0xc0, !PT ;  /* 0x0000001f03037812 */ /* 0x004fca00078ec0ff */
[----:B---3--:R-:W-:-:S05]  /*10330*/  IMAD.IADD R7, R19, 0x1, R3 ;  /* 0x0000000113077824 */ /* 0x008fca00078e0203 */
[----:B------:R-:W-:Y:S01]  /*10340*/  ISETP.GE.OR P6, PT, R7, R2, !P0 ;  /* 0x000000020700720c */ /* 0x000fe200047c6670 */
[----:B------:R-:W-:-:S12]  /*10350*/  IMAD.MOV.U32 R2, RZ, RZ, RZ ;  /* 0x000000ffff027224 */ /* 0x000fd800078e00ff */
[----:B------:R-:W-:Y:S05]  /*10360*/  @P6 BRA `(.L_x_9309) ;  /* 0x00000000000c6947 */ /* 0x000fea0003800000 */
[----:B------:R-:W2:Y:S02]  /*10370*/  LDC.64 R2, c[0x0][0xc80] ;  /* 0x00032000ff027b82 */ /* 0x000ea40000000a00 */
[----:B--2---:R-:W-:-:S06]  /*10380*/  IMAD.WIDE R2, R7, 0x4, R2 ;  /* 0x0000000407027825 */ /* 0x004fcc00078e0202 */
[----:B------:R2:W5:Y:S02]  /*10390*/  LDG.E R2, desc[UR40][R2.64] ;  /* 0x0000002802027981 */ /* 0x000564000c1e1900 */
.L_x_9309:
[----:B------:R-:W-:Y:S05]  /*103a0*/  BSYNC B0 ;  /* 0x0000000000007941 */ /* 0x000fea0003800000 */
.L_x_9308:
[----:B------:R-:W-:-:S03]  /*103b0*/  UMOV UR4, 0xffffffff ;  /* 0xffffffff00047882 */ /* 0x000fc60000000000 */
[----:B------:R-:W-:Y:S05]  /*103c0*/  BRA.DIV UR4, `(.L_x_9310) ;  /* 0x00000022048c7947 */ /* 0x000fea000b800000 */
[----:B-----5:R-:W2:Y:S02]  /*103d0*/  SHFL.UP PT, R14, R2, 0x1, RZ ;  /* 0x04200000020e7989 */ /* 0x020ea400000e00ff */
        /* <DEDUP_REMOVED lines=15> */
.L_x_9379:
[----:B------:R-:W-:Y:S02]  /*104d0*/  ULDC UR4, c[0x0][0xc38] ;  /* 0x00030e0000047ab9 */ /* 0x000fe40000000800 */
[----:B------:R-:W-:-:S04]  /*104e0*/  IMAD.U32 R4, RZ, RZ, UR4 ;  /* 0x00000004ff047e24 */ /* 0x000fc8000f8e00ff */
[----:B---3--:R-:W-:-:S04]  /*104f0*/  IMAD R16, R14, R4, RZ ;  /* 0x000000040e107224 */ /* 0x008fc800078e02ff */
[----:B------:R-:W-:-:S05]  /*10500*/  IMAD.IADD R5, R16, 0x1, R5 ;  /* 0x0000000110057824 */ /* 0x000fca00078e0205 */
[----:B------:R-:W-:-:S13]  /*10510*/  ISETP.GT.AND P6, PT, R5, R0, PT ;  /* 0x000000000500720c */ /* 0x000fda0003fc4270 */
[----:B------:R-:W-:Y:S05]  /*10520*/  @!P6 BRA `(.L_x_9311) ;  /* 0xfffffffc0064e947 */ /* 0x000fea000383ffff */
.L_x_9306:
        /* <DEDUP_REMOVED lines=8> */
.L_x_9383:
[----:B------:R-:W-:Y:S01]  /*105b0*/  ISETP.NE.AND P0, PT, R5, RZ, PT ;  /* 0x000000ff0500720c */ /* 0x000fe20003f05270 */
[----:B------:R-:W-:-:S12]  /*105c0*/  IMAD.MOV.U32 R5, RZ, RZ, RZ ;  /* 0x000000ffff057224 */ /* 0x000fd800078e00ff */
[----:B------:R-:W-:Y:S05]  /*105d0*/  @!P0 BRA `(.L_x_9313) ;  /* 0x0000000000108947 */ /* 0x000fea0003800000 */
[----:B------:R-:W-:Y:S01]  /*105e0*/  UMOV UR4, 0xffffffff ;  /* 0xffffffff00047882 */ /* 0x000fe20000000000 */
[----:B------:R-:W-:Y:S02]  /*105f0*/  VIADD R12, R6, 0xffffffff ;  /* 0xffffffff060c7836 */ /* 0x000fe40000000000 */
[----:B------:R-:W-:Y:S05]  /*10600*/  BRA.DIV UR4, `(.L_x_9314) ;  /* 0x0000002604047947 */ /* 0x000fea000b800000 */
[----:B------:R0:W0:Y:S02]  /*10610*/  SHFL.IDX PT, R5, R3, R12, 0x1f ;  /* 0x00001f0c03057589 */ /* 0x00002400000e0000 */
.L_x_9313:
[----:B0-2-4-:R-:W0:Y:S01]  /*10620*/  LDC.64 R2, c[0x0][0xc90] ;  /* 0x00032400ff027b82 */ /* 0x015e220000000a00 */
[----:B------:R-:W-:-:S04]  /*10630*/  IMAD.IADD R19, R6, 0x1, R19 ;  /* 0x0000000106137824 */ /* 0x000fc800078e0213 */
[----:B0-----:R-:W-:-:S05]  /*10640*/  IMAD.WIDE R2, R19, 0x4, R2 ;  /* 0x0000000413027825 */ /* 0x001fca00078e0202 */
[----:B---3--:R-:W2:Y:S01]  /*10650*/  LDG.E R7, desc[UR40][R2.64] ;  /* 0x0000002802077981 */ /* 0x008ea2000c1e1900 */
        /* <DEDUP_REMOVED lines=62> */
.L_x_9307:
[----:B------:R-:W-:Y:S01]  /*10a40*/  UMOV UR4, URZ ;  /* 0x0000003f00047c82 */ /* 0x000fe20008000000 */
[----:B------:R-:W-:Y:S01]  /*10a50*/  UMOV UR5, URZ ;  /* 0x0000003f00057c82 */ /* 0x000fe20008000000 */
[----:B------:R-:W-:Y:S01]  /*10a60*/  ULDC UR6, c[0x0][0xc3c] ;  /* 0x00030f0000067ab9 */ /* 0x000fe20000000800 */
[----:B------:R-:W-:Y:S02]  /*10a70*/  IMAD.MOV.U32 R16, RZ, RZ, R0 ;  /* 0x000000ffff107224 */ /* 0x000fe400078e0000 */
[----:B------:R-:W-:Y:S02]  /*10a80*/  IMAD.U32 R17, RZ, RZ, UR4 ;  /* 0x00000004ff117e24 */ /* 0x000fe4000f8e00ff */
[----:B------:R-:W-:Y:S02]  /*10a90*/  IMAD.U32 R18, RZ, RZ, UR5 ;  /* 0x00000005ff127e24 */ /* 0x000fe4000f8e00ff */
[----:B------:R-:W-:-:S07]  /*10aa0*/  IMAD.U32 R19, RZ, RZ, UR6 ;  /* 0x00000006ff137e24 */ /* 0x000fce000f8e00ff */
.L_x_9315:
[----:B------:R4:W3:Y:S01]  /*10ab0*/  LDL R2, [R1+0x4] ;  /* 0x0000040001027983 */ /* 0x0008e20000100800 */
[----:B------:R-:W0:Y:S01]  /*10ac0*/  S2R R0, SR_TID.X ;  /* 0x0000000000007919 */ /* 0x000e220000002100 */
[----:B------:R-:W-:Y:S05]  /*10ad0*/  WARPSYNC.ALL ;  /* 0x0000000000007948 */ /* 0x000fea0003800000 */
[----:B0-----:R-:W-:Y:S01]  /*10ae0*/  LOP3.LUT R0, R0, 0x1f, RZ, 0xc0, !PT ;  /* 0x0000001f00007812 */ /* 0x001fe200078ec0ff */
[----:B------:R-:W-:Y:S03]  /*10af0*/  BAR.SYNC.DEFER_BLOCKING 0x4, 0x180 ;  /* 0x0106000000007b1d */ /* 0x000fe60000010000 */
[----:B------:R-:W-:-:S13]  /*10b00*/  ISETP.NE.AND P0, PT, R0, RZ, PT ;  /* 0x000000ff0000720c */ /* 0x000fda0003f05270 */
[----:B--2---:R-:W3:Y:S01]  /*10b10*/  @!P0 S2R R3, SR_CgaCtaId ;  /* 0x0000000000038919 */ /* 0x004ee20000008800 */
[----:B------:R-:W-:-:S04]  /*10b20*/  @!P0 MOV R0, 0x400 ;  /* 0x0000040000008802 */ /* 0x000fc80000000f00 */
[----:B---3--:R-:W-:-:S05]  /*10b30*/  @!P0 LEA R2, R3, R0, 0x18 ;  /* 0x0000000003028211 */ /* 0x008fca00078ec0ff */
[----:B------:R4:W-:Y:S04]  /*10b40*/  @!P0 STS.128 [R2+0x288d0], R16 ;  /* 0x0288d01002008388 */ /* 0x0009e80000000c00 */
[----:B------:R4:W-:Y:S01]  /*10b50*/  @!P0 STL [R1+0x4], R2 ;  /* 0x0000040201008387 */ /* 0x0009e20000100800 */
[----:B------:R-:W-:Y:S06]  /*10b60*/  BAR.ARV 0x5, 0x180 ;  /* 0x0146000000007b1d */ /* 0x000fec0000002000 */
.L_x_9304:
[----:B------:R-:W-:Y:S02]  /*10b70*/  ULDC UR4, c[0x0][0xc3c] ;  /* 0x00030f0000047ab9 */ /* 0x000fe40000000800 */
[----:B0-----:R-:W-:-:S13]  /*10b80*/  ISETP.GE.AND P0, PT, R19, UR4, PT ;  /* 0x0000000413007c0c */ /* 0x001fda000bf06270 */
[----:B------:R-:W-:Y:S05]  /*10b90*/  @!P0 BRA `(.L_x_9316) ;  /* 0xffffffac00c88947 */ /* 0x000fea000383ffff */
[----:B------:R-:W-:Y:S05]  /*10ba0*/  BSYNC B8 ;  /* 0x0000000000087941 */ /* 0x000fea0003800000 */
.L_x_9217:
        /* <DEDUP_REMOVED lines=12> */
.L_x_9386:
[----:B------:R-:W-:Y:S05]  /*10c70*/  BSYNC B0 ;  /* 0x0000000000007941 */ /* 0x000fea0003800000 */
.L_x_9317:
[----:B------:R-:W-:-:S03]  /*10c80*/  UMOV UR4, 0xffffffff ;  /* 0xffffffff00047882 */ /* 0x000fc60000000000 */
[----:B------:R-:W-:Y:S05]  /*10c90*/  BRA.DIV UR4, `(.L_x_9319) ;  /* 0x0000001e049c7947 */ /* 0x000fea000b800000 */
[----:B------:R-:W4:Y:S02]  /*10ca0*/  S2R R2, SR_TID.X ;  /* 0x0000000000027919 */ /* 0x000f240000002100 */
[----:B----4-:R-:W-:-:S04]  /*10cb0*/  SHF.R.U32.HI R2, RZ, 0x5, R2 ;  /* 0x00000005ff027819 */ /* 0x010fc80000011602 */
[----:B------:R-:W-:-:S05]  /*10cc0*/  LOP3.LUT R2, R2, 0x3, RZ, 0xc0, !PT ;  /* 0x0000000302027812 */ /* 0x000fca00078ec0ff */
[----:B------:R4:W0:Y:S02]  /*10cd0*/  SHFL.IDX PT, R14, R2, RZ, 0x1f ;  /* 0x00001fff020e7589 */ /* 0x00082400000e0000 */
.L_x_9389:
[----:B0-----:R-:W-:Y:S01]  /*10ce0*/  ISETP.NE.AND P0, PT, R14, RZ, PT ;  /* 0x000000ff0e00720c */ /* 0x001fe20003f05270 */
[----:B------:R-:W-:-:S12]  /*10cf0*/  BSSY B0, `(.L_x_9320) ;  /* 0x0000027000007945 */ /* 0x000fd80003800000 */
[----:B------:R-:W-:Y:S05]  /*10d00*/  @P0 BRA `(.L_x_9321) ;  /* 0x0000000000940947 */ /* 0x000fea0003800000 */
[----:B------:R-:W-:-:S03]  /*10d10*/  UMOV UR4, 0xffffffff ;  /* 0xffffffff00047882 */ /* 0x000fc60000000000 */
[----:B------:R-:W-:Y:S05]  /*10d20*/  BRA.DIV UR4, `(.L_x_9322) ;  /* 0x0000001e04ac7947 */ /* 0x000fea000b800000 */
[----:B------:R-:W-:-:S13]  /*10d30*/  ELECT P6, URZ, PT ;  /* 0x00000000003f782f */ /* 0x000fda00038c0000 */
.L_x_9392:
[----:B------:R-:W-:Y:S05]  /*10d40*/  @!P6 BRA `(.L_x_9321) ;  /* 0x000000000084e947 */ /* 0x000fea0003800000 */
[----:B----4-:R-:W4:Y:S02]  /*10d50*/  LDL.LU R2, [R1+0x54] ;  /* 0x0000540001027983 */ /* 0x010f240000300800 */
[----:B----4-:R-:W-:-:S04]  /*10d60*/  LOP3.LUT R2, R2, 0x2, RZ, 0xfc, !PT ;  /* 0x0000000202027812 */ /* 0x010fc800078efcff */
[----:B------:R-:W-:-:S13]  /*10d70*/  ISETP.NE.AND P2, PT, R2, 0x3, PT ;  /* 0x000000030200780c */ /* 0x000fda0003f45270 */
[----:B------:R-:W-:Y:S05]  /*10d80*/  @!P2 BRA `(.L_x_9323) ;  /* 0x000000000004a947 */ /* 0x000fea0003800000 */
[----:B------:R-:W-:Y:S01]  /*10d90*/  BPT.TRAP 0x1 ;  /* 0x000000040000795c */ /* 0x000fe20000300000 */
.L_x_9323:
[----:B------:R-:W4:Y:S04]  /*10da0*/  LDL R3, [R1+0x8] ;  /* 0x0000080001037983 */ /* 0x000f280000100800 */
[----:B--23--:R-:W2:Y:S01]  /*10db0*/  LDL.LU R7, [R1+0x14] ;  /* 0x0000140001077983 */ /* 0x00cea20000300800 */
[----:B------:R-:W-:-:S04]  /*10dc0*/  VIADD R2, R0, 0x28840 ;  /* 0x0002884000027836 */ /* 0x000fc80000000000 */
[C---:B----4-:R-:W-:Y:S02]  /*10dd0*/  IMAD R6, R3.reuse, 0x8, R2 ;  /* 0x0000000803067824 */ /* 0x050fe400078e0202 */
        /* <DEDUP_REMOVED lines=10> */
.L_x_9393:
[----:B------:R-:W2:Y:S02]  /*10e80*/  SYNCS.PHASECHK.TRANS64.TRYWAIT P0, [R7+URZ], R2 ;  /* 0x00000002070075a7 */ /* 0x000ea4000800017f */
[----:B--2---:R-:W-:Y:S05]  /*10e90*/  @!P0 BRA `(.L_x_9325) ;  /* 0x0000001c00848947 */ /* 0x004fea0003800000 */
.L_x_9394:
[----:B------:R-:W-:Y:S05]  /*10ea0*/  @!P2 BRA `(.L_x_9326) ;  /* 0x000000000004a947 */ /* 0x000fea0003800000 */
[----:B------:R-:W-:Y:S01]  /*10eb0*/  BPT.TRAP 0x1 ;  /* 0x000000040000795c */ /* 0x000fe20000300000 */
.L_x_9326:
[----:B------:R-:W3:Y:S01]  /*10ec0*/  LDL.LU R4, [R1+0x8] ;  /* 0x0000080001047983 */ /* 0x000ee20000300800 */
[----:B------:R-:W-:-:S04]  /*10ed0*/  VIADD R0, R0, 0x28860 ;  /* 0x0002886000007836 */ /* 0x000fc80000000000 */
[----:B---3--:R-:W-:-:S04]  /*10ee0*/  IMAD R4, R4, 0x8, R0 ;  /* 0x0000000804047824 */ /* 0x008fc800078e0200 */
[----:B------:R-:W3:Y:S02]  /*10ef0*/  SYNCS.PHASECHK.TRANS64.TRYWAIT P0, [R4+URZ], R5 ;  /* 0x00000005040075a7 */ /* 0x000ee4000800017f */
[----:B---3--:R-:W-:Y:S05]  /*10f00*/  @!P0 BRA `(.L_x_9327) ;  /* 0x0000001c007c8947 */ /* 0x008fea0003800000 */
.L_x_9395:
[----:B------:R-:W-:-:S07]  /*10f10*/  IMAD R3, R3, 0x8, R0 ;  /* 0x0000000803037824 */ /* 0x000fce00078e0200 */
.L_x_9328:
[----:B----4-:R4:W0:Y:S02]  /*10f20*/  SYNCS.PHASECHK.TRANS64.TRYWAIT P0, [R3+URZ], R2 ;  /* 0x00000002030075a7 */ /* 0x010824000800017f */
[----:B0-----:R-:W-:Y:S05]  /*10f30*/  @!P0 NANOSLEEP.SYNCS 0x989680 ;  /* 0x009896800000895d */ /* 0x001fea0003900000 */
[----:B------:R-:W0:Y:S02]  /*10f40*/  @!P0 SYNCS.PHASECHK.TRANS64 P0, [R3+URZ], R2 ;  /* 0x00000002030085a7 */ /* 0x000e24000800007f */
[----:B0-----:R-:W-:Y:S05]  /*10f50*/  @!P0 BRA `(.L_x_9328) ;  /* 0xfffffffc00f08947 */ /* 0x001fea000383ffff */
.L_x_9321:
[----:B------:R-:W-:Y:S05]  /*10f60*/  BSYNC B0 ;  /* 0x0000000000007941 */ /* 0x000fea0003800000 */
.L_x_9320:
[----:B------:R-:W-:Y:S05]  /*10f70*/  EXIT ;  /* 0x000000000000794d */ /* 0x000fea0003800000 */
.L_x_9159:
[----:B0-----:R-:W-:-:S04]  /*10f80*/  IMAD.U32 R3, RZ, RZ, UR38 ;  /* 0x00000026ff037e24 */ /* 0x001fc8000f8e00ff */
[----:B------:R0:W1:Y:S03]  /*10f90*/  SYNCS.PHASECHK.TRANS64.TRYWAIT P1, [R3+URZ+0x28800], R0 ;  /* 0x02880000030075a7 */ /* 0x000066000802017f */
[----:B-1----:R-:W-:Y:S05]  /*10fa0*/  @!P1 NANOSLEEP.SYNCS 0x989680 ;  /* 0x009896800000995d */ /* 0x002fea0003900000 */
[----:B------:R-:W1:Y:S02]  /*10fb0*/  @!P1 SYNCS.PHASECHK.TRANS64 P1, [R3+URZ+0x28800], R0 ;  /* 0x02880000030095a7 */ /* 0x000e64000802007f */
[----:B-1----:R-:W-:Y:S05]  /*10fc0*/  @!P1 BRA `(.L_x_9159) ;  /* 0xfffffffc00ec9947 */ /* 0x002fea000383ffff */
[----:B------:R-:W-:Y:S05]  /*10fd0*/  BRA `(.L_x_9329) ;  /* 0xffffff0400d87947 */ /* 0x000fea000383ffff */
.L_x_9163:
[----:B-1----:R1:W2:Y:S02]  /*10fe0*/  SYNCS.PHASECHK.TRANS64.TRYWAIT P2, [R3+URZ+0x28830], R0 ;  /* 0x02883000030075a7 */ /* 0x0022a4000804017f */
[----:B--2---:R-:W-:Y:S05]  /*10ff0*/  @!P2 NANOSLEEP.SYNCS 0x989680 ;  /* 0x009896800000a95d */ /* 0x004fea0003900000 */
[----:B------:R-:W2:Y:S02]  /*11000*/  @!P2 SYNCS.PHASECHK.TRANS64 P2, [R3+URZ+0x28830], R0 ;  /* 0x028830000300a5a7 */ /* 0x000ea4000804007f */
[----:B--2---:R-:W-:Y:S05]  /*11010*/  @!P2 BRA `(.L_x_9163) ;  /* 0xfffffffc00f0a947 */ /* 0x004fea000383ffff */
[----:B------:R-:W-:Y:S05]  /*11020*/  BRA `(.L_x_9162) ;  /* 0xffffff0400fc7947 */ /* 0x000fea000383ffff */
.L_x_9168:
[----:B-1----:R-:W-:-:S04]  /*11030*/  IMAD.U32 R5, RZ, RZ, UR6 ;  /* 0x00000006ff057e24 */ /* 0x002fc8000f8e00ff */
[----:B------:R1:W2:Y:S03]  /*11040*/  SYNCS.PHASECHK.TRANS64.TRYWAIT P3, [R5+URZ+0x28830], R0 ;  /* 0x02883000050075a7 */ /* 0x0002a6000806017f */
[----:B--2---:R-:W-:Y:S05]  /*11050*/  @!P3 NANOSLEEP.SYNCS 0x989680 ;  /* 0x009896800000b95d */ /* 0x004fea0003900000 */
[----:B------:R-:W2:Y:S02]  /*11060*/  @!P3 SYNCS.PHASECHK.TRANS64 P3, [R5+URZ+0x28830], R0 ;  /* 0x028830000500b5a7 */ /* 0x000ea4000806007f */
[----:B--2---:R-:W-:Y:S05]  /*11070*/  @!P3 BRA `(.L_x_9168) ;  /* 0xfffffffc00ecb947 */ /* 0x004fea000383ffff */
[----:B------:R-:W-:Y:S05]  /*11080*/  BRA `(.L_x_9165) ;  /* 0xffffff2800ec7947 */ /* 0x000fea000383ffff */
.L_x_9172:
[----:B-1----:R-:W-:-:S04]  /*11090*/  IMAD.U32 R5, RZ, RZ, UR6 ;  /* 0x00000006ff057e24 */ /* 0x002fc8000f8e00ff */
[----:B------:R1:W2:Y:S03]  /*110a0*/  SYNCS.PHASECHK.TRANS64.TRYWAIT P3, [R5+URZ+0x28850], R0 ;  /* 0x02885000050075a7 */ /* 0x0002a6000806017f */
[----:B--2---:R-:W-:Y:S05]  /*110b0*/  @!P3 NANOSLEEP.SYNCS 0x989680 ;  /* 0x009896800000b95d */ /* 0x004fea0003900000 */
[----:B------:R-:W2:Y:S02]  /*110c0*/  @!P3 SYNCS.PHASECHK.TRANS64 P3, [R5+URZ+0x28850], R0 ;  /* 0x028850000500b5a7 */ /* 0x000ea4000806007f */
[----:B--2---:R-:W-:Y:S05]  /*110d0*/  @!P3 BRA `(.L_x_9172) ;  /* 0xfffffffc00ecb947 */ /* 0x004fea000383ffff */
[----:B------:R-:W-:Y:S05]  /*110e0*/  BRA `(.L_x_9169) ;  /* 0xffffff2c00b47947 */ /* 0x000fea000383ffff */
.L_x_9178:
[----:B-1----:R-:W-:-:S04]  /*110f0*/  IMAD.U32 R5, RZ, RZ, UR6 ;  /* 0x00000006ff057e24 */ /* 0x002fc8000f8e00ff */
[----:B------:R1:W2:Y:S03]  /*11100*/  SYNCS.PHASECHK.TRANS64.TRYWAIT P2, [R5+URZ+0x28830], R0 ;  /* 0x02883000050075a7 */ /* 0x0002a6000804017f */
[----:B--2---:R-:W-:Y:S05]  /*11110*/  @!P2 NANOSLEEP.SYNCS 0x989680 ;  /* 0x009896800000a95d */ /* 0x004fea0003900000 */
[----:B------:R-:W2:Y:S02]  /*11120*/  @!P2 SYNCS.PHASECHK.TRANS64 P2, [R5+URZ+0x28830], R0 ;  /* 0x028830000500a5a7 */ /* 0x000ea4000804007f */
[----:B--2---:R-:W-:Y:S05]  /*11130*/  @!P2 BRA `(.L_x_9178) ;  /* 0xfffffffc00eca947 */ /* 0x004fea000383ffff */
[----:B------:R-:W-:Y:S05]  /*11140*/  BRA `(.L_x_9175) ;  /* 0xffffff5400107947 */ /* 0x000fea000383ffff */
.L_x_9182:
[----:B-1----:R-:W-:-:S04]  /*11150*/  IMAD.U32 R5, RZ, RZ, UR6 ;  /* 0x00000006ff057e24 */ /* 0x002fc8000f8e00ff */
[----:B------:R1:W2:Y:S03]  /*11160*/  SYNCS.PHASECHK.TRANS64.TRYWAIT P2, [R5+URZ+0x28850], R0 ;  /* 0x02885000050075a7 */ /* 0x0002a6000804017f */
[----:B--2---:R-:W-:Y:S05]  /*11170*/  @!P2 NANOSLEEP.SYNCS 0x989680 ;  /* 0x009896800000a95d */ /* 0x004fea0003900000 */
[----:B------:R-:W2:Y:S02]  /*11180*/  @!P2 SYNCS.PHASECHK.TRANS64 P2, [R5+URZ+0x28850], R0 ;  /* 0x028850000500a5a7 */ /* 0x000ea4000804007f */
[----:B--2---:R-:W-:Y:S05]  /*11190*/  @!P2 BRA `(.L_x_9182) ;  /* 0xfffffffc00eca947 */ /* 0x004fea000383ffff */
[----:B------:R-:W-:Y:S05]  /*111a0*/  BRA `(.L_x_9179) ;  /* 0xffffff5400d87947 */ /* 0x000fea000383ffff */
.L_x_9187:
[----:B-1----:R-:W-:-:S04]  /*111b0*/  IMAD.U32 R9, RZ, RZ, UR5 ;  /* 0x00000005ff097e24 */ /* 0x002fc8000f8e00ff */
[----:B------:R1:W2:Y:S03]  /*111c0*/  SYNCS.PHASECHK.TRANS64.TRYWAIT P0, [R9+URZ+0x28850], R6 ;  /* 0x02885006090075a7 */ /* 0x0002a6000800017f */
[----:B--2---:R-:W-:Y:S05]  /*111d0*/  @!P0 NANOSLEEP.SYNCS 0x989680 ;  /* 0x009896800000895d */ /* 0x004fea0003900000 */
[----:B------:R-:W2:Y:S02]  /*111e0*/  @!P0 SYNCS.PHASECHK.TRANS64 P0, [R9+URZ+0x28850], R6 ;  /* 0x02885006090085a7 */ /* 0x000ea4000800007f */
[----:B--2---:R-:W-:Y:S05]  /*111f0*/  @!P0 BRA `(.L_x_9187) ;  /* 0xfffffffc00ec8947 */ /* 0x004fea000383ffff */
[----:B------:R-:W-:Y:S05]  /*11200*/  BRA `(.L_x_9186) ;  /* 0xffffff7000b87947 */ /* 0x000fea000383ffff */
.L_x_9229:
        /* <DEDUP_REMOVED lines=11> */
.L_x_9331:
[----:B------:R-:W-:Y:S05]  /*112c0*/  BSYNC B0 ;  /* 0x0000000000007941 */ /* 0x000fea0003800000 */
.L_x_9330:
[----:B------:R-:W-:Y:S05]  /*112d0*/  BRA `(.L_x_9332) ;  /* 0xffffffb4000c7947 */ /* 0x000fea000383ffff */
.L_x_9231:
[----:B------:R-:W-:Y:S01]  /*112e0*/  BSSY B0, `(.L_x_9333) ;  /* 0x0000006000007945 */ /* 0x000fe20003800000 */
[----:B------:R-:W-:-:S07]  /*112f0*/  IMAD.MOV.U32 R15, RZ, RZ, -0x1 ;  /* 0xffffffffff0f7424 */ /* 0x000fce00078e00ff */
[----:B0123--:R-:W-:Y:S05]  /*11300*/  WARPSYNC.COLLECTIVE R15, `(.L_x_9334) ;  /* 0x000000000f0c7348 */ /* 0x00ffea0003c00000 */
[----:B------:R-:W-:Y:S02]  /*11310*/  ELECT P6, UR62, PT ;  /* 0x00000000003e782f */ /* 0x000fe400038c0000 */
[----:B------:R-:W-:Y:S01]  /*11320*/  MOV R14, UR62 ;  /* 0x0000003e000e7c02 */ /* 0x000fe20008000f00 */
[----:B0123--:R-:W-:Y:S10]  /*11330*/  ENDCOLLECTIVE ;  /* 0x000000000000791b */ /* 0x00fff40003800000 */
.L_x_9334:
[----:B------:R-:W-:Y:S05]  /*11340*/  BSYNC B0 ;  /* 0x0000000000007941 */ /* 0x000fea0003800000 */
.L_x_9333:
[----:B------:R-:W-:Y:S05]  /*11350*/  BRA `(.L_x_9335) ;  /* 0xffffffb400147947 */ /* 0x000fea000383ffff */
.L_x_9233:
[----:B---3--:R3:W4:Y:S02]  /*11360*/  SYNCS.PHASECHK.TRANS64.TRYWAIT P0, [R0+URZ+0x28840], R2 ;  /* 0x02884002000075a7 */ /* 0x008724000800017f */
[----:B----4-:R-:W-:Y:S05]  /*11370*/  @!P0 NANOSLEEP.SYNCS 0x989680 ;  /* 0x009896800000895d */ /* 0x010fea0003900000 */
[----:B------:R-:W4:Y:S02]  /*11380*/  @!P0 SYNCS.PHASECHK.TRANS64 P0, [R0+URZ+0x28840], R2 ;  /* 0x02884002000085a7 */ /* 0x000f24000800007f */
[----:B----4-:R-:W-:Y:S05]  /*11390*/  @!P0 BRA `(.L_x_9233) ;  /* 0xfffffffc00f08947 */ /* 0x010fea000383ffff */
[----:B------:R-:W-:Y:S05]  /*113a0*/  BRA `(.L_x_9336) ;  /* 0xffffffb400807947 */ /* 0x000fea000383ffff */
.L_x_9237:
[----:B------:R-:W-:Y:S01]  /*113b0*/  IMAD.MOV.U32 R13, RZ, RZ, R0 ;  /* 0x000000ffff0d7224 */ /* 0x000fe200078e0000 */
[----:B------:R-:W0:Y:S01]  /*113c0*/  S2R R6, SR_TID.X ;  /* 0x0000000000067919 */ /* 0x000e220000002100 */
[----:B------:R-:W-:Y:S02]  /*113d0*/  IMAD.MOV.U32 R12, RZ, RZ, RZ ;  /* 0x000000ffff0c7224 */ /* 0x000fe400078e00ff */
[----:B------:R-:W-:Y:S02]  /*113e0*/  IMAD.MOV.U32 R11, RZ, RZ, 0x181f ;  /* 0x0000181fff0b7424 */ /* 0x000fe400078e00ff */
[----:B------:R-:W-:Y:S02]  /*113f0*/  IMAD.MOV.U32 R15, RZ, RZ, -0x1 ;  /* 0xffffffffff0f7424 */ /* 0x000fe400078e00ff */
[----:B-----5:R-:W-:-:S07]  /*11400*/  IMAD R2, R10, R7, RZ ;  /* 0x000000070a027224 */ /* 0x020fce00078e02ff */
[----:B0-----:R-:W-:Y:S05]  /*11410*/  WARPSYNC.COLLECTIVE R15, `(.L_x_9337) ;  /* 0x000000000f087348 */ /* 0x001fea0003c00000 */
[----:B------:R1:W2:Y:S02]  /*11420*/  SHFL.IDX P6, R14, R13, R12, R11 ;  /* 0x0000000c0d0e7389 */ /* 0x0002a400000c000b */
[----:B012---:R-:W-:Y:S01]  /*11430*/  ENDCOLLECTIVE ;  /* 0x000000000000791b */ /* 0x007fe20003800000 */
.L_x_9337:
[----:B------:R-:W-:Y:S01]  /*11440*/  IMAD.MOV.U32 R13, RZ, RZ, R3 ;  /* 0x000000ffff0d7224 */ /* 0x000fe200078e0003 */
[----:B------:R-:W-:Y:S01]  /*11450*/  LOP3.LUT R6, R6, 0x7f, RZ, 0xc0, !PT ;  /* 0x0000007f06067812 */ /* 0x000fe200078ec0ff */
[----:B------:R-:W-:-:S07]  /*11460*/  IMAD.MOV.U32 R4, RZ, RZ, R14 ;  /* 0x000000ffff047224 */ /* 0x000fce00078e000e */
[----:B------:R-:W-:Y:S05]  /*11470*/  WARPSYNC.COLLECTIVE R15, `(.L_x_9338) ;  /* 0x000000000f087348 */ /* 0x000fea0003c00000 */
[----:B------:R0:W1:Y:S02]  /*11480*/  SHFL.IDX P6, R14, R13, R12, R11 ;  /* 0x0000000c0d0e7389 */ /* 0x00006400000c000b */
[----:B01----:R-:W-:Y:S01]  /*11490*/  ENDCOLLECTIVE ;  /* 0x000000000000791b */ /* 0x003fe20003800000 */
.L_x_9338:
[----:B------:R-:W-:-:S05]  /*114a0*/  SHF.R.U32.HI R6, RZ, 0x3, R6 ;  /* 0x00000003ff067819 */ /* 0x000fca0000011606 */
[----:B------:R-:W-:-:S05]  /*114b0*/  IMAD R17, R17, 0x80, R6 ;  /* 0x0000008011117824 */ /* 0x000fca00078e0206 */
[----:B------:R-:W-:Y:S01]  /*114c0*/  ISETP.GE.AND P2, PT, R17, R2, PT ;  /* 0x000000021100720c */ /* 0x000fe20003f46270 */
[----:B------:R-:W-:Y:S02]  /*114d0*/  IMAD.MOV.U32 R13, RZ, RZ, R0 ;  /* 0x000000ffff0d7224 */ /* 0x000fe400078e0000 */
[----:B------:R-:W-:Y:S02]  /*114e0*/  IMAD.MOV.U32 R12, RZ, RZ, 0x1 ;  /* 0x00000001ff0c7424 */ /* 0x000fe400078e00ff */
[----:B------:R-:W-:-:S08]  /*114f0*/  IMAD.MOV.U32 R5, RZ, RZ, R14 ;  /* 0x000000ffff057224 */ /* 0x000fd000078e000e */
[----:B------:R-:W-:Y:S05]  /*11500*/  WARPSYNC.COLLECTIVE R15, `(.L_x_9339) ;  /* 0x000000000f087348 */ /* 0x000fea0003c00000 */
[----:B------:R0:W1:Y:S02]  /*11510*/  SHFL.IDX P6, R14, R13, R12, R11 ;  /* 0x0000000c0d0e7389 */ /* 0x00006400000c000b */
[----:B01----:R-:W-:Y:S01]  /*11520*/  ENDCOLLECTIVE ;  /* 0x000000000000791b */ /* 0x003fe20003800000 */
.L_x_9339:
        /* <DEDUP_REMOVED lines=10> */
.L_x_9340:
[----:B------:R-:W-:Y:S01]  /*115d0*/  @!PT LDS RZ, [RZ] ;  /* 0x00000000fffff984 */ /* 0x000fe20000000800 */
[----:B------:R-:W-:Y:S01]  /*115e0*/  @!PT LDS RZ, [RZ] ;  /* 0x00000000fffff984 */ /* 0x000fe20000000800 */
[----:B------:R-:W-:Y:S01]  /*115f0*/  @!PT LDS RZ, [RZ] ;  /* 0x00000000fffff984 */ /* 0x000fe20000000800 */
[----:B------:R-:W-:Y:S04]  /*11600*/  @!P2 LDGSTS.E.BYPASS.LTC128B.128 [R8+0x10400], desc[UR40][R4.64], !P0 ;  /* 0x104000000408afae */ /* 0x000fe8000c101d68 */
[----:B------:R0:W-:Y:S01]  /*11610*/  @!P2 LDGSTS.E.BYPASS.LTC128B.128 [R8+0x14400], desc[UR40][R4.64+0x80], !P1 ;  /* 0x144000800408afae */ /* 0x0001e2000c901d68 */
[----:B------:R-:W-:Y:S02]  /*11620*/  IMAD.MOV.U32 R13, RZ, RZ, R0 ;  /* 0x000000ffff0d7224 */ /* 0x000fe400078e0000 */
[----:B------:R-:W-:Y:S02]  /*11630*/  IMAD.MOV.U32 R12, RZ, RZ, 0x2 ;  /* 0x00000002ff0c7424 */ /* 0x000fe400078e00ff */
[----:B0-----:R-:W-:Y:S02]  /*11640*/  VIADD R4, R17, 0x10 ;  /* 0x0000001011047836 */ /* 0x001fe40000000000 */
[----:B------:R-:W-:-:S03]  /*11650*/  IMAD.MOV.U32 R6, RZ, RZ, R14 ;  /* 0x000000ffff067224 */ /* 0x000fc600078e000e */
[----:B------:R-:W-:-:S13]  /*11660*/  ISETP.GE.AND P2, PT, R4, R2, PT ;  /* 0x000000020400720c */ /* 0x000fda0003f46270 */
[----:B------:R-:W-:Y:S05]  /*11670*/  WARPSYNC.COLLECTIVE R15, `(.L_x_9341) ;  /* 0x000000000f087348 */ /* 0x000fea0003c00000 */
[----:B------:R0:W1:Y:S02]  /*11680*/  SHFL.IDX P6, R14, R13, R12, R11 ;  /* 0x0000000c0d0e7389 */ /* 0x00006400000c000b */
[----:B01----:R-:W-:Y:S01]  /*11690*/  ENDCOLLECTIVE ;  /* 0x000000000000791b */ /* 0x003fe20003800000 */
.L_x_9341:
[----:B------:R-:W-:Y:S01]  /*116a0*/  @!P2 LEA R5, P3, R9, R6, 0x1 ;  /* 0x000000060905a211 */ /* 0x000fe200078608ff */
[----:B------:R-:W-:-:S04]  /*116b0*/  IMAD.MOV.U32 R13, RZ, RZ, R3 ;  /* 0x000000ffff0d7224 */ /* 0x000fc800078e0003 */
[----:B------:R-:W-:Y:S02]  /*116c0*/  @!P2 IMAD.X R4, RZ, RZ, R7, P3 ;  /* 0x000000ffff04a224 */ /* 0x000fe400018e0607 */
[----:B------:R-:W-:-:S03]  /*116d0*/  VIADD R7, R17, 0x60 ;  /* 0x0000006011077836 */ /* 0x000fc60000000000 */
[----:B------:R-:W-:-:S04]  /*116e0*/  @!P2 LOP3.LUT R5, R5, R4, RZ, 0x3c, !PT ;  /* 0x000000040505a212 */ /* 0x000fc800078e3cff */
[----:B------:R-:W-:-:S04]  /*116f0*/  @!P2 LOP3.LUT R4, R5, R4, RZ, 0x3c, !PT ;  /* 0x000000040504a212 */ /* 0x000fc800078e3cff */
[----:B------:R-:W-:-:S05]  /*11700*/  @!P2 LOP3.LUT R5, R5, R4, RZ, 0x3c, !PT ;  /* 0x000000040505a212 */ /* 0x000fca00078e3cff */
[----:B------:R-:W-:Y:S01]  /*11710*/  @!PT LDS RZ, [RZ] ;  /* 0x00000000fffff984 */ /* 0x000fe20000000800 */
[----:B------:R-:W-:Y:S01]  /*11720*/  @!PT LDS RZ, [RZ] ;  /* 0x00000000fffff984 */ /* 0x000fe20000000800 */
[----:B------:R-:W-:Y:S01]  /*11730*/  @!PT LDS RZ, [RZ] ;  /* 0x00000000fffff984 */ /* 0x000fe20000000800 */
[----:B------:R-:W-:Y:S04]  /*11740*/  @!P2 LDGSTS.E.BYPASS.LTC128B.128 [R8+0x10c00], desc[UR40][R4.64], !P0 ;  /* 0x10c000000408afae */ /* 0x000fe8000c101d68 */
[----:B------:R0:W-:Y:S02]  /*11750*/  @!P2 LDGSTS.E.BYPASS.LTC128B.128 [R8+0x14c00], desc[UR40][R4.64+0x80], !P1 ;  /* 0x14c000800408afae */ /* 0x0001e4000c901d68 */
[----:B0-----:R-:W-:-:S05]  /*11760*/  VIADD R4, R17, 0x20 ;  /* 0x0000002011047836 */ /* 0x001fca0000000000 */
[----:B------:R-:W-:Y:S01]  /*11770*/  ISETP.GE.AND P2, PT, R4, R2, PT ;  /* 0x000000020400720c */ /* 0x000fe20003f46270 */
[----:B------:R-:W-:-:S12]  /*11780*/  IMAD.MOV.U32 R4, RZ, RZ, R14 ;  /* 0x000000ffff047224 */ /* 0x000fd800078e000e */
[----:B------:R-:W-:Y:S05]  /*11790*/  WARPSYNC.COLLECTIVE R15, `(.L_x_9342) ;  /* 0x000000000f087348 */ /* 0x000fea0003c00000 */
[----:B------:R0:W1:Y:S02]  /*117a0*/  SHFL.IDX P6, R14, R13, R12, R11 ;  /* 0x0000000c0d0e7389 */ /* 0x00006400000c000b */
[----:B01----:R-:W-:Y:S01]  /*117b0*/  ENDCOLLECTIVE ;  /* 0x000000000000791b */ /* 0x003fe20003800000 */
.L_x_9342:
[----:B------:R-:W-:Y:S02]  /*117c0*/  IMAD.MOV.U32 R13, RZ, RZ, R0 ;  /* 0x000000ffff0d7224 */ /* 0x000fe400078e0000 */
[----:B------:R-:W-:Y:S02]  /*117d0*/  IMAD.MOV.U32 R12, RZ, RZ, 0x3 ;  /* 0x00000003ff0c7424 */ /* 0x000fe400078e00ff */
[----:B------:R-:W-:-:S07]  /*117e0*/  IMAD.MOV.U32 R5, RZ, RZ, R14 ;  /* 0x000000ffff057224 */ /* 0x000fce00078e000e */
[----:B------:R-:W-:Y:S05]  /*117f0*/  WARPSYNC.COLLECTIVE R15, `(.L_x_9343) ;  /* 0x000000000f087348 */ /* 0x000fea0003c00000 */
[----:B------:R0:W1:Y:S02]  /*11800*/  SHFL.IDX P6, R14, R13, R12, R11 ;  /* 0x0000000c0d0e7389 */ /* 0x00006400000c000b */
[----:B01----:R-:W-:Y:S01]  /*11810*/  ENDCOLLECTIVE ;  /* 0x000000000000791b */ /* 0x003fe20003800000 */
.L_x_9343:
        /* <DEDUP_REMOVED lines=17> */
.L_x_9344:
[----:B------:R-:W-:Y:S02]  /*11930*/  IMAD.MOV.U32 R13, RZ, RZ, R0 ;  /* 0x000000ffff0d7224 */ /* 0x000fe400078e0000 */
[----:B------:R-:W-:Y:S02]  /*11940*/  IMAD.MOV.U32 R12, RZ, RZ, 0x4 ;  /* 0x00000004ff0c7424 */ /* 0x000fe400078e00ff */
[----:B------:R-:W-:-:S07]  /*11950*/  IMAD.MOV.U32 R5, RZ, RZ, R14 ;  /* 0x000000ffff057224 */ /* 0x000fce00078e000e */
[----:B------:R-:W-:Y:S05]  /*11960*/  WARPSYNC.COLLECTIVE R15, `(.L_x_9345) ;  /* 0x000000000f087348 */ /* 0x000fea0003c00000 */
[----:B------:R0:W1:Y:S02]  /*11970*/  SHFL.IDX P6, R14, R13, R12, R11 ;  /* 0x0000000c0d0e7389 */ /* 0x00006400000c000b */
[----:B01----:R-:W-:Y:S01]  /*11980*/  ENDCOLLECTIVE ;  /* 0x000000000000791b */ /* 0x003fe20003800000 */
.L_x_9345:
        /* <DEDUP_REMOVED lines=17> */
.L_x_9346:
[----:B------:R-:W-:Y:S02]  /*11aa0*/  IMAD.MOV.U32 R13, RZ, RZ, R0 ;  /* 0x000000ffff0d7224 */ /* 0x000fe400078e0000 */
[----:B------:R-:W-:Y:S02]  /*11ab0*/  IMAD.MOV.U32 R12, RZ, RZ, 0x5 ;  /* 0x00000005ff0c7424 */ /* 0x000fe400078e00ff */
[----:B------:R-:W-:-:S07]  /*11ac0*/  IMAD.MOV.U32 R5, RZ, RZ, R14 ;  /* 0x000000ffff057224 */ /* 0x000fce00078e000e */
[----:B------:R-:W-:Y:S05]  /*11ad0*/  WARPSYNC.COLLECTIVE R15, `(.L_x_9347) ;  /* 0x000000000f087348 */ /* 0x000fea0003c00000 */
[----:B------:R0:W1:Y:S02]  /*11ae0*/  SHFL.IDX P6, R14, R13, R12, R11 ;  /* 0x0000000c0d0e7389 */ /* 0x00006400000c000b */
[----:B01----:R-:W-:Y:S01]  /*11af0*/  ENDCOLLECTIVE ;  /* 0x000000000000791b */ /* 0x003fe20003800000 */
.L_x_9347:
        /* <DEDUP_REMOVED lines=17> */
.L_x_9348:
[----:B------:R-:W-:Y:S02]  /*11c10*/  IMAD.MOV.U32 R13, RZ, RZ, R0 ;  /* 0x000000ffff0d7224 */ /* 0x000fe400078e0000 */
[----:B------:R-:W-:Y:S02]  /*11c20*/  IMAD.MOV.U32 R12, RZ, RZ, 0x6 ;  /* 0x00000006ff0c7424 */ /* 0x000fe400078e00ff */
[----:B------:R-:W-:-:S07]  /*11c30*/  IMAD.MOV.U32 R5, RZ, RZ, R14 ;  /* 0x000000ffff057224 */ /* 0x000fce00078e000e */
[----:B------:R-:W-:Y:S05]  /*11c40*/  WARPSYNC.COLLECTIVE R15, `(.L_x_9349) ;  /* 0x000000000f087348 */ /* 0x000fea0003c00000 */
[----:B------:R0:W1:Y:S02]  /*11c50*/  SHFL.IDX P6, R14, R13, R12, R11 ;  /* 0x0000000c0d0e7389 */ /* 0x00006400000c000b */
[----:B01----:R-:W-:Y:S01]  /*11c60*/  ENDCOLLECTIVE ;  /* 0x000000000000791b */ /* 0x003fe20003800000 */
.L_x_9349:
        /* <DEDUP_REMOVED lines=16> */
.L_x_9350:
[----:B------:R-:W-:Y:S02]  /*11d70*/  IMAD.MOV.U32 R13, RZ, RZ, R0 ;  /* 0x000000ffff0d7224 */ /* 0x000fe400078e0000 */
[----:B------:R-:W-:Y:S02]  /*11d80*/  IMAD.MOV.U32 R12, RZ, RZ, 0x7 ;  /* 0x00000007ff0c7424 */ /* 0x000fe400078e00ff */
[----:B------:R-:W-:-:S07]  /*11d90*/  IMAD.MOV.U32 R5, RZ, RZ, R14 ;  /* 0x000000ffff057224 */ /* 0x000fce00078e000e */
[----:B------:R-:W-:Y:S05]  /*11da0*/  WARPSYNC.COLLECTIVE R15, `(.L_x_9351) ;  /* 0x000000000f087348 */ /* 0x000fea0003c00000 */
[----:B------:R0:W1:Y:S02]  /*11db0*/  SHFL.IDX P6, R14, R13, R12, R11 ;  /* 0x0000000c0d0e7389 */ /* 0x00006400000c000b */
[----:B01----:R-:W-:Y:S01]  /*11dc0*/  ENDCOLLECTIVE ;  /* 0x000000000000791b */ /* 0x003fe20003800000 */
.L_x_9351:
        /* <DEDUP_REMOVED lines=10> */
.L_x_9352:
[----:B------:R-:W-:Y:S01]  /*11e70*/  @!PT LDS RZ, [RZ] ;  /* 0x00000000fffff984 */ /* 0x000fe20000000800 */
[----:B------:R-:W-:Y:S01]  /*11e80*/  @!PT LDS RZ, [RZ] ;  /* 0x00000000fffff984 */ /* 0x000fe20000000800 */
[----:B------:R-:W-:Y:S01]  /*11e90*/  @!PT LDS RZ, [RZ] ;  /* 0x00000000fffff984 */ /* 0x000fe20000000800 */
[----:B------:R0:W-:Y:S04]  /*11ea0*/  @!P2 LDGSTS.E.BYPASS.LTC128B.128 [R8+0x13400], desc[UR40][R4.64], !P0 ;  /* 0x134000000408afae */ /* 0x0001e8000c101d68 */
[----:B------:R0:W-:Y:S01]  /*11eb0*/  @!P2 LDGSTS.E.BYPASS.LTC128B.128 [R8+0x17400], desc[UR40][R4.64+0x80], !P1 ;  /* 0x174000800408afae */ /* 0x0001e2000c901d68 */
[----:B------:R-:W-:Y:S01]  /*11ec0*/  IMAD.MOV.U32 R3, RZ, RZ, R14 ;  /* 0x000000ffff037224 */ /* 0x000fe200078e000e */
[----:B------:R-:W-:Y:S06]  /*11ed0*/  BRA `(.L_x_9353) ;  /* 0xffffffb800447947 */ /* 0x000fec000383ffff */
.L_x_9242:
[----:B0-----:R-:W2:Y:S02]  /*11ee0*/  LDL R2, [R1+0x4] ;  /* 0x0000040001027983 */ /* 0x001ea40000100800 */
[----:B--2---:R0:W1:Y:S02]  /*11ef0*/  SYNCS.PHASECHK.TRANS64.TRYWAIT P0, [R2+URZ+0x28820], R0 ;  /* 0x02882000020075a7 */ /* 0x004064000800017f */
[----:B-1----:R-:W-:Y:S05]  /*11f00*/  @!P0 NANOSLEEP.SYNCS 0x989680 ;  /* 0x009896800000895d */ /* 0x002fea0003900000 */
[----:B------:R-:W1:Y:S02]  /*11f10*/  @!P0 SYNCS.PHASECHK.TRANS64 P0, [R2+URZ+0x28820], R0 ;  /* 0x02882000020085a7 */ /* 0x000e64000800007f */
[----:B-1----:R-:W-:Y:S05]  /*11f20*/  @!P0 BRA `(.L_x_9242) ;  /* 0xfffffffc00ec8947 */ /* 0x002fea000383ffff */
[----:B------:R-:W-:Y:S05]  /*11f30*/  BRA `(.L_x_9354) ;  /* 0xffffffb800b87947 */ /* 0x000fea000383ffff */
.L_x_9251:
[----:B-1----:R1:W2:Y:S02]  /*11f40*/  SYNCS.PHASECHK.TRANS64.TRYWAIT P0, [R2+URZ+0x28840], R0 ;  /* 0x02884000020075a7 */ /* 0x0022a4000800017f */
[----:B--2---:R-:W-:Y:S05]  /*11f50*/  @!P0 NANOSLEEP.SYNCS 0x989680 ;  /* 0x009896800000895d */ /* 0x004fea0003900000 */
[----:B------:R-:W2:Y:S02]  /*11f60*/  @!P0 SYNCS.PHASECHK.TRANS64 P0, [R2+URZ+0x28840], R0 ;  /* 0x02884000020085a7 */ /* 0x000ea4000800007f */
[----:B--2---:R-:W-:Y:S05]  /*11f70*/  @!P0 BRA `(.L_x_9251) ;  /* 0xfffffffc00f08947 */ /* 0x004fea000383ffff */
[----:B------:R-:W-:Y:S05]  /*11f80*/  BRA `(.L_x_9355) ;  /* 0xffffffbc007c7947 */ /* 0x000fea000383ffff */
.L_x_9257:
[----:B0-----:R0:W1:Y:S02]  /*11f90*/  SYNCS.PHASECHK.TRANS64.TRYWAIT P0, [R2+URZ+0x60], R0 ;  /* 0x00006000020075a7 */ /* 0x001064000800017f */
[----:B-1----:R-:W-:Y:S05]  /*11fa0*/  @!P0 NANOSLEEP.SYNCS 0x989680 ;  /* 0x009896800000895d */ /* 0x002fea0003900000 */
[----:B------:R-:W1:Y:S02]  /*11fb0*/  @!P0 SYNCS.PHASECHK.TRANS64 P0, [R2+URZ+0x60], R0 ;  /* 0x00006000020085a7 */ /* 0x000e64000800007f */
[----:B-1----:R-:W-:Y:S05]  /*11fc0*/  @!P0 BRA `(.L_x_9257) ;  /* 0xfffffffc00f08947 */ /* 0x002fea000383ffff */
[----:B------:R-:W-:Y:S05]  /*11fd0*/  BRA `(.L_x_9356) ;  /* 0xffffffc000587947 */ /* 0x000fea000383ffff */
.L_x_9266:
[----:B--2---:R2:W3:Y:S02]  /*11fe0*/  SYNCS.PHASECHK.TRANS64.TRYWAIT P0, [R3+URZ+0x28840], R2 ;  /* 0x02884002030075a7 */ /* 0x0044e4000800017f */
[----:B---3--:R-:W-:Y:S05]  /*11ff0*/  @!P0 NANOSLEEP.SYNCS 0x989680 ;  /* 0x009896800000895d */ /* 0x008fea0003900000 */
[----:B------:R-:W3:Y:S02]  /*12000*/  @!P0 SYNCS.PHASECHK.TRANS64 P0, [R3+URZ+0x28840], R2 ;  /* 0x02884002030085a7 */ /* 0x000ee4000800007f */
[----:B---3--:R-:W-:Y:S05]  /*12010*/  @!P0 BRA `(.L_x_9266) ;  /* 0xfffffffc00f08947 */ /* 0x008fea000383ffff */
[----:B------:R-:W-:Y:S05]  /*12020*/  BRA `(.L_x_9357) ;  /* 0xffffffc400f87947 */ /* 0x000fea000383ffff */
.L_x_9272:
[----:B0-----:R0:W2:Y:S02]  /*12030*/  SYNCS.PHASECHK.TRANS64.TRYWAIT P0, [R2+URZ+0x60], R3 ;  /* 0x00006003020075a7 */ /* 0x0010a4000800017f */
[----:B--2---:R-:W-:Y:S05]  /*12040*/  @!P0 NANOSLEEP.SYNCS 0x989680 ;  /* 0x009896800000895d */ /* 0x004fea0003900000 */
[----:B------:R-:W2:Y:S02]  /*12050*/  @!P0 SYNCS.PHASECHK.TRANS64 P0, [R2+URZ+0x60], R3 ;  /* 0x00006003020085a7 */ /* 0x000ea4000800007f */
[----:B--2---:R-:W-:Y:S05]  /*12060*/  @!P0 BRA `(.L_x_9272) ;  /* 0xfffffffc00f08947 */ /* 0x004fea000383ffff */
[----:B------:R-:W-:Y:S05]  /*12070*/  BRA `(.L_x_9358) ;  /* 0xffffffc800d47947 */ /* 0x000fea000383ffff */
.L_x_9281:
[----:B---3--:R3:W4:Y:S02]  /*12080*/  SYNCS.PHASECHK.TRANS64.TRYWAIT P0, [R2+URZ+0x28840], R3 ;  /* 0x02884003020075a7 */ /* 0x008724000800017f */
[----:B----4-:R-:W-:Y:S05]  /*12090*/  @!P0 NANOSLEEP.SYNCS 0x989680 ;  /* 0x009896800000895d */ /* 0x010fea0003900000 */
[----:B------:R-:W4:Y:S02]  /*120a0*/  @!P0 SYNCS.PHASECHK.TRANS64 P0, [R2+URZ+0x28840], R3 ;  /* 0x02884003020085a7 */ /* 0x000f24000800007f */
[----:B----4-:R-:W-:Y:S05]  /*120b0*/  @!P0 BRA `(.L_x_9281) ;  /* 0xfffffffc00f08947 */ /* 0x010fea000383ffff */
[----:B------:R-:W-:Y:S05]  /*120c0*/  BRA `(.L_x_9359) ;  /* 0xffffffd000487947 */ /* 0x000fea000383ffff */
.L_x_9287:
[----:B0-----:R0:W2:Y:S02]  /*120d0*/  SYNCS.PHASECHK.TRANS64.TRYWAIT P0, [R2+URZ+0x60], R5 ;  /* 0x00006005020075a7 */ /* 0x0010a4000800017f */
[----:B--2---:R-:W-:Y:S05]  /*120e0*/  @!P0 NANOSLEEP.SYNCS 0x989680 ;  /* 0x009896800000895d */ /* 0x004fea0003900000 */
[----:B------:R-:W2:Y:S02]  /*120f0*/  @!P0 SYNCS.PHASECHK.TRANS64 P0, [R2+URZ+0x60], R5 ;  /* 0x00006005020085a7 */ /* 0x000ea4000800007f */
[----:B--2---:R-:W-:Y:S05]  /*12100*/  @!P0 BRA `(.L_x_9287) ;  /* 0xfffffffc00f08947 */ /* 0x004fea000383ffff */
[----:B------:R-:W-:Y:S05]  /*12110*/  BRA `(.L_x_9360) ;  /* 0xffffffd400247947 */ /* 0x000fea000383ffff */
.L_x_9298:
[----:B0-----:R0:W2:Y:S02]  /*12120*/  SYNCS.PHASECHK.TRANS64.TRYWAIT P0, [R0+URZ+0x28860], R2 ;  /* 0x02886002000075a7 */ /* 0x0010a4000800017f */
[----:B--2---:R-:W-:Y:S05]  /*12130*/  @!P0 NANOSLEEP.SYNCS 0x989680 ;  /* 0x009896800000895d */ /* 0x004fea0003900000 */
[----:B------:R-:W2:Y:S02]  /*12140*/  @!P0 SYNCS.PHASECHK.TRANS64 P0, [R0+URZ+0x28860], R2 ;  /* 0x02886002000085a7 */ /* 0x000ea4000800007f */
[----:B--2---:R-:W-:Y:S05]  /*12150*/  @!P0 BRA `(.L_x_9298) ;  /* 0xfffffffc00f08947 */ /* 0x004fea000383ffff */
[----:B------:R-:W-:Y:S05]  /*12160*/  BRA `(.L_x_9361) ;  /* 0xffffffd8007c7947 */ /* 0x000fea000383ffff */
.L_x_9305:
[----:B------:R-:W-:Y:S01]  /*12170*/  BSSY B0, `(.L_x_9362) ;  /* 0x0000008000007945 */ /* 0x000fe20003800000 */
[----:B------:R-:W-:Y:S02]  /*12180*/  IMAD.MOV.U32 R13, RZ, RZ, R16 ;  /* 0x000000ffff0d7224 */ /* 0x000fe400078e0010 */
[----:B------:R-:W-:Y:S02]  /*12190*/  IMAD.MOV.U32 R12, RZ, RZ, RZ ;  /* 0x000000ffff0c7224 */ /* 0x000fe400078e00ff */
[----:B------:R-:W-:Y:S02]  /*121a0*/  IMAD.MOV.U32 R11, RZ, RZ, 0x1f ;  /* 0x0000001fff0b7424 */ /* 0x000fe400078e00ff */
[----:B------:R-:W-:-:S07]  /*121b0*/  IMAD.MOV.U32 R15, RZ, RZ, -0x1 ;  /* 0xffffffffff0f7424 */ /* 0x000fce00078e00ff */
[----:B0123-5:R-:W-:Y:S05]  /*121c0*/  WARPSYNC.COLLECTIVE R15, `(.L_x_9363) ;  /* 0x000000000f087348 */ /* 0x02ffea0003c00000 */
[----:B------:R4:W0:Y:S02]  /*121d0*/  SHFL.IDX P6, R14, R13, R12, R11 ;  /* 0x0000000c0d0e7389 */ /* 0x00082400000c000b */
[----:B012345:R-:W-:Y:S01]  /*121e0*/  ENDCOLLECTIVE ;  /* 0x000000000000791b */ /* 0x03ffe20003800000 */
.L_x_9363:
[----:B------:R-:W-:Y:S05]  /*121f0*/  BSYNC B0 ;  /* 0x0000000000007941 */ /* 0x000fea0003800000 */
.L_x_9362:
        /* <DEDUP_REMOVED lines=9> */
.L_x_9364:
        /* <DEDUP_REMOVED lines=18> */
.L_x_9365:
[----:B------:R-:W-:Y:S01]  /*123b0*/  IMAD.MOV.U32 R12, RZ, RZ, 0x2 ;  /* 0x00000002ff0c7424 */ /* 0x000fe200078e00ff */
[----:B------:R-:W-:-:S05]  /*123c0*/  SEL R7, R14, RZ, P1 ;  /* 0x000000ff0e077207 */ /* 0x000fca0000800000 */
[----:B------:R-:W-:-:S04]  /*123d0*/  IMAD.IADD R3, R2, 0x1, R7 ;  /* 0x0000000102037824 */ /* 0x000fc800078e0207 */
[----:B------:R-:W-:-:S07]  /*123e0*/  IMAD.MOV.U32 R13, RZ, RZ, R3 ;  /* 0x000000ffff0d7224 */ /* 0x000fce00078e0003 */
[----:B------:R-:W-:Y:S05]  /*123f0*/  WARPSYNC.COLLECTIVE R15, `(.L_x_9366) ;  /* 0x000000000f087348 */ /* 0x000fea0003c00000 */
[----:B------:R0:W1:Y:S02]  /*12400*/  SHFL.UP P6, R14, R13, R12, R11 ;  /* 0x0400000c0d0e7389 */ /* 0x00006400000c000b */
[----:B01----:R-:W-:Y:S01]  /*12410*/  ENDCOLLECTIVE ;  /* 0x000000000000791b */ /* 0x003fe20003800000 */
.L_x_9366:
[----:B------:R-:W-:Y:S01]  /*12420*/  IMAD.MOV.U32 R12, RZ, RZ, 0x4 ;  /* 0x00000004ff0c7424 */ /* 0x000fe200078e00ff */
[----:B------:R-:W-:-:S05]  /*12430*/  SEL R14, R14, RZ, P2 ;  /* 0x000000ff0e0e7207 */ /* 0x000fca0001000000 */
[----:B------:R-:W-:-:S04]  /*12440*/  IMAD.IADD R3, R3, 0x1, R14 ;  /* 0x0000000103037824 */ /* 0x000fc800078e020e */
[----:B------:R-:W-:-:S07]  /*12450*/  IMAD.MOV.U32 R13, RZ, RZ, R3 ;  /* 0x000000ffff0d7224 */ /* 0x000fce00078e0003 */
[----:B------:R-:W-:Y:S05]  /*12460*/  WARPSYNC.COLLECTIVE R15, `(.L_x_9367) ;  /* 0x000000000f087348 */ /* 0x000fea0003c00000 */
[----:B------:R0:W1:Y:S02]  /*12470*/  SHFL.UP P6, R14, R13, R12, R11 ;  /* 0x0400000c0d0e7389 */ /* 0x00006400000c000b */
[----:B01----:R-:W-:Y:S01]  /*12480*/  ENDCOLLECTIVE ;  /* 0x000000000000791b */ /* 0x003fe20003800000 */
.L_x_9367:
[----:B------:R-:W-:Y:S01]  /*12490*/  IMAD.MOV.U32 R12, RZ, RZ, 0x8 ;  /* 0x00000008ff0c7424 */ /* 0x000fe200078e00ff */
[----:B------:R-:W-:-:S05]  /*124a0*/  SEL R14, R14, RZ, P3 ;  /* 0x000000ff0e0e7207 */ /* 0x000fca0001800000 */
[----:B------:R-:W-:-:S04]  /*124b0*/  IMAD.IADD R3, R3, 0x1, R14 ;  /* 0x0000000103037824 */ /* 0x000fc800078e020e */
[----:B------:R-:W-:-:S07]  /*124c0*/  IMAD.MOV.U32 R13, RZ, RZ, R3 ;  /* 0x000000ffff0d7224 */ /* 0x000fce00078e0003 */
[----:B------:R-:W-:Y:S05]  /*124d0*/  WARPSYNC.COLLECTIVE R15, `(.L_x_9368) ;  /* 0x000000000f087348 */ /* 0x000fea0003c00000 */
[----:B------:R0:W1:Y:S02]  /*124e0*/  SHFL.UP P6, R14, R13, R12, R11 ;  /* 0x0400000c0d0e7389 */ /* 0x00006400000c000b */
[----:B01----:R-:W-:Y:S01]  /*124f0*/  ENDCOLLECTIVE ;  /* 0x000000000000791b */ /* 0x003fe20003800000 */
.L_x_9368:
[----:B------:R-:W-:Y:S01]  /*12500*/  IMAD.MOV.U32 R12, RZ, RZ, 0x10 ;  /* 0x00000010ff0c7424 */ /* 0x000fe200078e00ff */
[----:B------:R-:W-:-:S05]  /*12510*/  SEL R14, R14, RZ, P4 ;  /* 0x000000ff0e0e7207 */ /* 0x000fca0002000000 */
[----:B------:R-:W-:-:S04]  /*12520*/  IMAD.IADD R3, R3, 0x1, R14 ;  /* 0x0000000103037824 */ /* 0x000fc800078e020e */
[----:B------:R-:W-:-:S07]  /*12530*/  IMAD.MOV.U32 R13, RZ, RZ, R3 ;  /* 0x000000ffff0d7224 */ /* 0x000fce00078e0003 */
[----:B------:R-:W-:Y:S05]  /*12540*/  WARPSYNC.COLLECTIVE R15, `(.L_x_9369) ;  /* 0x000000000f087348 */ /* 0x000fea0003c00000 */
[----:B------:R0:W1:Y:S02]  /*12550*/  SHFL.UP P6, R14, R13, R12, R11 ;  /* 0x0400000c0d0e7389 */ /* 0x00006400000c000b */
[----:B01----:R-:W-:Y:S01]  /*12560*/  ENDCOLLECTIVE ;  /* 0x000000000000791b */ /* 0x003fe20003800000 */
.L_x_9369:
        /* <DEDUP_REMOVED lines=8> */
.L_x_9370:
[----:B------:R-:W-:Y:S05]  /*125f0*/  BRA `(.L_x_9371) ;  /* 0xffffffdc00187947 */ /* 0x000fea000383ffff */
.L_x_9310:
[----:B------:R-:W-:Y:S01]  /*12600*/  BSSY B0, `(.L_x_9372) ;  /* 0x0000008000007945 */ /* 0x000fe20003800000 */
[----:B-----5:R-:W-:Y:S02]  /*12610*/  IMAD.MOV.U32 R13, RZ, RZ, R2 ;  /* 0x000000ffff0d7224 */ /* 0x020fe400078e0002 */
[----:B------:R-:W-:Y:S02]  /*12620*/  IMAD.MOV.U32 R12, RZ, RZ, 0x1 ;  /* 0x00000001ff0c7424 */ /* 0x000fe400078e00ff */
[----:B------:R-:W-:Y:S02]  /*12630*/  IMAD.MOV.U32 R11, RZ, RZ, RZ ;  /* 0x000000ffff0b7224 */ /* 0x000fe400078e00ff */
[----:B------:R-:W-:-:S07]  /*12640*/  IMAD.MOV.U32 R15, RZ, RZ, -0x1 ;  /* 0xffffffffff0f7424 */ /* 0x000fce00078e00ff */
[----:B012---:R-:W-:Y:S05]  /*12650*/  WARPSYNC.COLLECTIVE R15, `(.L_x_9373) ;  /* 0x000000000f087348 */ /* 0x007fea0003c00000 */
[----:B------:R3:W4:Y:S02]  /*12660*/  SHFL.UP P6, R14, R13, R12, R11 ;  /* 0x0400000c0d0e7389 */ /* 0x00072400000c000b */
[----:B01234-:R-:W-:Y:S01]  /*12670*/  ENDCOLLECTIVE ;  /* 0x000000000000791b */ /* 0x01ffe20003800000 */
.L_x_9373:
[----:B------:R-:W-:Y:S05]  /*12680*/  BSYNC B0 ;  /* 0x0000000000007941 */ /* 0x000fea0003800000 */
.L_x_9372:
        /* <DEDUP_REMOVED lines=9> */
.L_x_9374:
[----:B------:R-:W-:Y:S01]  /*12720*/  IMAD.MOV.U32 R12, RZ, RZ, 0x4 ;  /* 0x00000004ff0c7424 */ /* 0x000fe200078e00ff */
[----:B------:R-:W-:-:S05]  /*12730*/  SEL R14, R14, RZ, P2 ;  /* 0x000000ff0e0e7207 */ /* 0x000fca0001000000 */
[----:B------:R-:W-:-:S04]  /*12740*/  IMAD.IADD R3, R3, 0x1, R14 ;  /* 0x0000000103037824 */ /* 0x000fc800078e020e */
[----:B------:R-:W-:-:S07]  /*12750*/  IMAD.MOV.U32 R13, RZ, RZ, R3 ;  /* 0x000000ffff0d7224 */ /* 0x000fce00078e0003 */
[----:B------:R-:W-:Y:S05]  /*12760*/  WARPSYNC.COLLECTIVE R15, `(.L_x_9375) ;  /* 0x000000000f087348 */ /* 0x000fea0003c00000 */
[----:B------:R0:W1:Y:S02]  /*12770*/  SHFL.UP P6, R14, R13, R12, R11 ;  /* 0x0400000c0d0e7389 */ /* 0x00006400000c000b */
[----:B01----:R-:W-:Y:S01]  /*12780*/  ENDCOLLECTIVE ;  /* 0x000000000000791b */ /* 0x003fe20003800000 */
.L_x_9375:
[----:B------:R-:W-:Y:S01]  /*12790*/  IMAD.MOV.U32 R12, RZ, RZ, 0x8 ;  /* 0x00000008ff0c7424 */ /* 0x000fe200078e00ff */
[----:B------:R-:W-:-:S05]  /*127a0*/  SEL R14, R14, RZ, P3 ;  /* 0x000000ff0e0e7207 */ /* 0x000fca0001800000 */
[----:B------:R-:W-:-:S04]  /*127b0*/  IMAD.IADD R3, R3, 0x1, R14 ;  /* 0x0000000103037824 */ /* 0x000fc800078e020e */
[----:B------:R-:W-:-:S07]  /*127c0*/  IMAD.MOV.U32 R13, RZ, RZ, R3 ;  /* 0x000000ffff0d7224 */ /* 0x000fce00078e0003 */
[----:B------:R-:W-:Y:S05]  /*127d0*/  WARPSYNC.COLLECTIVE R15, `(.L_x_9376) ;  /* 0x000000000f087348 */ /* 0x000fea0003c00000 */
[----:B------:R0:W1:Y:S02]  /*127e0*/  SHFL.UP P6, R14, R13, R12, R11 ;  /* 0x0400000c0d0e7389 */ /* 0x00006400000c000b */
[----:B01----:R-:W-:Y:S01]  /*127f0*/  ENDCOLLECTIVE ;  /* 0x000000000000791b */ /* 0x003fe20003800000 */
.L_x_9376:
[----:B------:R-:W-:Y:S01]  /*12800*/  IMAD.MOV.U32 R12, RZ, RZ, 0x10 ;  /* 0x00000010ff0c7424 */ /* 0x000fe200078e00ff */
[----:B------:R-:W-:-:S05]  /*12810*/  SEL R14, R14, RZ, P4 ;  /* 0x000000ff0e0e7207 */ /* 0x000fca0002000000 */
[----:B------:R-:W-:-:S04]  /*12820*/  IMAD.IADD R3, R3, 0x1, R14 ;  /* 0x0000000103037824 */ /* 0x000fc800078e020e */
[----:B------:R-:W-:-:S07]  /*12830*/  IMAD.MOV.U32 R13, RZ, RZ, R3 ;  /* 0x000000ffff0d7224 */ /* 0x000fce00078e0003 */
[----:B------:R-:W-:Y:S05]  /*12840*/  WARPSYNC.COLLECTIVE R15, `(.L_x_9377) ;  /* 0x000000000f087348 */ /* 0x000fea0003c00000 */
[----:B------:R0:W1:Y:S02]  /*12850*/  SHFL.UP P6, R14, R13, R12, R11 ;  /* 0x0400000c0d0e7389 */ /* 0x00006400000c000b */
[----:B01----:R-:W-:Y:S01]  /*12860*/  ENDCOLLECTIVE ;  /* 0x000000000000791b */ /* 0x003fe20003800000 */
.L_x_9377:
        /* <DEDUP_REMOVED lines=8> */
.L_x_9378:
[----:B------:R-:W-:Y:S05]  /*128f0*/  BRA `(.L_x_9379) ;  /* 0xffffffd800f47947 */ /* 0x000fea000383ffff */
.L_x_9312:
[----:B------:R-:W-:Y:S01]  /*12900*/  BSSY B0, `(.L_x_9380) ;  /* 0x0000006000007945 */ /* 0x000fe20003800000 */
[----:B------:R-:W-:Y:S01]  /*12910*/  PLOP3.LUT P6, PT, P6, PT, PT, 0x8, 0x0 ;  /* 0x000000000000781c */ /* 0x000fe200037ce170 */
[----:B------:R-:W-:-:S12]  /*12920*/  IMAD.MOV.U32 R15, RZ, RZ, -0x1 ;  /* 0xffffffffff0f7424 */ /* 0x000fd800078e00ff */
[----:B0123-5:R-:W-:Y:S05]  /*12930*/  WARPSYNC.COLLECTIVE R15, `(.L_x_9381) ;  /* 0x000000000f087348 */ /* 0x02ffea0003c00000 */
[----:B------:R-:W-:Y:S01]  /*12940*/  VOTE.ANY R14, PT, P6 ;  /* 0x00000000000e7806 */ /* 0x000fe200030e0100 */
[----:B0123-5:R-:W-:Y:S06]  /*12950*/  ENDCOLLECTIVE ;  /* 0x000000000000791b */ /* 0x02ffec0003800000 */
.L_x_9381:
[----:B------:R-:W-:Y:S05]  /*12960*/  BSYNC B0 ;  /* 0x0000000000007941 */ /* 0x000fea0003800000 */
.L_x_9380:
        /* <DEDUP_REMOVED lines=9> */
.L_x_9382:
[----:B------:R-:W-:Y:S01]  /*12a00*/  IMAD.MOV.U32 R17, RZ, RZ, R14 ;  /* 0x000000ffff117224 */ /* 0x000fe200078e000e */
[----:B------:R-:W-:Y:S06]  /*12a10*/  BRA `(.L_x_9383) ;  /* 0xffffffd800e47947 */ /* 0x000fec000383ffff */
.L_x_9314:
[----:B------:R-:W-:Y:S01]  /*12a20*/  BSSY B0, `(.L_x_9384) ;  /* 0x0000007000007945 */ /* 0x000fe20003800000 */
[----:B------:R-:W-:Y:S02]  /*12a30*/  IMAD.MOV.U32 R13, RZ, RZ, R3 ;  /* 0x000000ffff0d7224 */ /* 0x000fe400078e0003 */
[----:B------:R-:W-:Y:S02]  /*12a40*/  IMAD.MOV.U32 R11, RZ, RZ, 0x1f ;  /* 0x0000001fff0b7424 */ /* 0x000fe400078e00ff */
[----:B------:R-:W-:-:S07]  /*12a50*/  IMAD.MOV.U32 R15, RZ, RZ, -0x1 ;  /* 0xffffffffff0f7424 */ /* 0x000fce00078e00ff */
[----:B012345:R-:W-:Y:S05]  /*12a60*/  WARPSYNC.COLLECTIVE R15, `(.L_x_9385) ;  /* 0x000000000f087348 */ /* 0x03ffea0003c00000 */
[----:B------:R0:W0:Y:S02]  /*12a70*/  SHFL.IDX P6, R14, R13, R12, R11 ;  /* 0x0000000c0d0e7389 */ /* 0x00002400000c000b */
[----:B012345:R-:W-:Y:S01]  /*12a80*/  ENDCOLLECTIVE ;  /* 0x000000000000791b */ /* 0x03ffe20003800000 */
.L_x_9385:
[----:B------:R-:W-:Y:S05]  /*12a90*/  BSYNC B0 ;  /* 0x0000000000007941 */ /* 0x000fea0003800000 */
.L_x_9384:
[----:B------:R-:W-:Y:S01]  /*12aa0*/  IMAD.MOV.U32 R5, RZ, RZ, R14 ;  /* 0x000000ffff057224 */ /* 0x000fe200078e000e */
[----:B------:R-:W-:Y:S06]  /*12ab0*/  BRA `(.L_x_9313) ;  /* 0xffffffd800d87947 */ /* 0x000fec000383ffff */
.L_x_9318:
[----:B0-----:R0:W4:Y:S02]  /*12ac0*/  SYNCS.PHASECHK.TRANS64.TRYWAIT P0, [R0+URZ+0x28820], R3 ;  /* 0x02882003000075a7 */ /* 0x001124000800017f */
[----:B----4-:R-:W-:Y:S05]  /*12ad0*/  @!P0 NANOSLEEP.SYNCS 0x989680 ;  /* 0x009896800000895d */ /* 0x010fea0003900000 */
[----:B------:R-:W4:Y:S02]  /*12ae0*/  @!P0 SYNCS.PHASECHK.TRANS64 P0, [R0+URZ+0x28820], R3 ;  /* 0x02882003000085a7 */ /* 0x000f24000800007f */
[----:B----4-:R-:W-:Y:S05]  /*12af0*/  @!P0 BRA `(.L_x_9318) ;  /* 0xfffffffc00f08947 */ /* 0x010fea000383ffff */
[----:B------:R-:W-:Y:S05]  /*12b00*/  BRA `(.L_x_9386) ;  /* 0xffffffe000587947 */ /* 0x000fea000383ffff */
.L_x_9319:
        /* <DEDUP_REMOVED lines=11> */
.L_x_9388:
[----:B------:R-:W-:Y:S05]  /*12bc0*/  BSYNC B0 ;  /* 0x0000000000007941 */ /* 0x000fea0003800000 */
.L_x_9387:
[----:B------:R-:W-:Y:S05]  /*12bd0*/  BRA `(.L_x_9389) ;  /* 0xffffffe000407947 */ /* 0x000fea000383ffff */
.L_x_9322:
[----:B------:R-:W-:Y:S01]  /*12be0*/  BSSY B1, `(.L_x_9390) ;  /* 0x0000006000017945 */ /* 0x000fe20003800000 */
[----:B------:R-:W-:-:S07]  /*12bf0*/  IMAD.MOV.U32 R15, RZ, RZ, -0x1 ;  /* 0xffffffffff0f7424 */ /* 0x000fce00078e00ff */
[----:B-12345:R-:W-:Y:S05]  /*12c00*/  WARPSYNC.COLLECTIVE R15, `(.L_x_9391) ;  /* 0x000000000f0c7348 */ /* 0x03efea0003c00000 */
[----:B------:R-:W-:Y:S02]  /*12c10*/  ELECT P6, UR62, PT ;  /* 0x00000000003e782f */ /* 0x000fe400038c0000 */
[----:B------:R-:W-:Y:S01]  /*12c20*/  MOV R14, UR62 ;  /* 0x0000003e000e7c02 */ /* 0x000fe20008000f00 */
[----:B-12345:R-:W-:Y:S10]  /*12c30*/  ENDCOLLECTIVE ;  /* 0x000000000000791b */ /* 0x03eff40003800000 */
.L_x_9391:
[----:B------:R-:W-:Y:S05]  /*12c40*/  BSYNC B1 ;  /* 0x0000000000017941 */ /* 0x000fea0003800000 */
.L_x_9390:
[----:B------:R-:W-:Y:S05]  /*12c50*/  BRA `(.L_x_9392) ;  /* 0xffffffe000387947 */ /* 0x000fea000383ffff */
.L_x_9324:
[----:B0-----:R0:W2:Y:S02]  /*12c60*/  SYNCS.PHASECHK.TRANS64.TRYWAIT P0, [R6+URZ], R5 ;  /* 0x00000005060075a7 */ /* 0x0010a4000800017f */
[----:B--2---:R-:W-:Y:S05]  /*12c70*/  @!P0 NANOSLEEP.SYNCS 0x989680 ;  /* 0x009896800000895d */ /* 0x004fea0003900000 */
[----:B------:R-:W2:Y:S02]  /*12c80*/  @!P0 SYNCS.PHASECHK.TRANS64 P0, [R6+URZ], R5 ;  /* 0x00000005060085a7 */ /* 0x000ea4000800007f */
[----:B--2---:R-:W-:Y:S05]  /*12c90*/  @!P0 BRA `(.L_x_9324) ;  /* 0xfffffffc00f08947 */ /* 0x004fea000383ffff */
[----:B------:R-:W-:Y:S05]  /*12ca0*/  BRA `(.L_x_9393) ;  /* 0xffffffe000747947 */ /* 0x000fea000383ffff */
.L_x_9325:
[----:B--2---:R2:W3:Y:S02]  /*12cb0*/  SYNCS.PHASECHK.TRANS64.TRYWAIT P0, [R7+URZ], R2 ;  /* 0x00000002070075a7 */ /* 0x0044e4000800017f */
[----:B---3--:R-:W-:Y:S05]  /*12cc0*/  @!P0 NANOSLEEP.SYNCS 0x989680 ;  /* 0x009896800000895d */ /* 0x008fea0003900000 */
[----:B------:R-:W3:Y:S02]  /*12cd0*/  @!P0 SYNCS.PHASECHK.TRANS64 P0, [R7+URZ], R2 ;  /* 0x00000002070085a7 */ /* 0x000ee4000800007f */
[----:B---3--:R-:W-:Y:S05]  /*12ce0*/  @!P0 BRA `(.L_x_9325) ;  /* 0xfffffffc00f08947 */ /* 0x008fea000383ffff */
[----:B------:R-:W-:Y:S05]  /*12cf0*/  BRA `(.L_x_9394) ;  /* 0xffffffe000687947 */ /* 0x000fea000383ffff */
.L_x_9327:
[----:B---3--:R3:W4:Y:S02]  /*12d00*/  SYNCS.PHASECHK.TRANS64.TRYWAIT P0, [R4+URZ], R5 ;  /* 0x00000005040075a7 */ /* 0x008724000800017f */
[----:B----4-:R-:W-:Y:S05]  /*12d10*/  @!P0 NANOSLEEP.SYNCS 0x989680 ;  /* 0x009896800000895d */ /* 0x010fea0003900000 */
[----:B------:R-:W4:Y:S02]  /*12d20*/  @!P0 SYNCS.PHASECHK.TRANS64 P0, [R4+URZ], R5 ;  /* 0x00000005040085a7 */ /* 0x000f24000800007f */
[----:B----4-:R-:W-:Y:S05]  /*12d30*/  @!P0 BRA `(.L_x_9327) ;  /* 0xfffffffc00f08947 */ /* 0x010fea000383ffff */
[----:B------:R-:W-:Y:S05]  /*12d40*/  BRA `(.L_x_9395) ;  /* 0xffffffe000707947 */ /* 0x000fea000383ffff */
.L_x_9396:
        /* <DEDUP_REMOVED lines=11> */
.L_x_15321:


//--------------------- .text._ZN7cutlass13device_kernelIN5flash11enable_sm90INS1_16FlashAttnFwdSm90INS1_25CollectiveMainloopFwdSm90ILi2EN4cute5tupleIJNS5_1CILi1EEES8_S8_EEENS6_IJNS7_ILi128EEESA_SA_EEELi128ENS_6half_tEfNS_4arch4Sm90ELb1ELb0ELb0ELb1ELb0ELb1ELb0ELb1ELb1ELb1ELb0ELb0EEENS1_21CollectiveEpilogueFwdISB_S9_SC_SE_Li256ELb1ELb1ELb0ELb0EEENS1_36VarlenDynamicPersistentTileSchedulerILi128ELi128ELi256ELi128ELb0ELb1ELb1ELb1ELb1ELb1EEEEEEEEEvNT_6ParamsE --------------------------
	.section	.text._ZN7cutlass13device_kernelIN5flash11enable_sm90INS1_16FlashAttnFwdSm90INS1_25CollectiveMainloopFwdSm90ILi2EN4cute5tupleIJNS5_1CILi1EEES8_S8_EEENS6_IJNS7_ILi128EEESA_SA_EEELi128ENS_6half_tEfNS_4arch4Sm90ELb1ELb0ELb0ELb1ELb0ELb1ELb0ELb1ELb1ELb1ELb0ELb0EEENS1_21CollectiveEpilogueFwdISB_S9_SC_SE_Li256ELb1ELb1ELb0ELb0EEENS1_36VarlenDynamicPersistentTileSchedulerILi128ELi128ELi256ELi128ELb0ELb1ELb1ELb1ELb1ELb1EEEEEEEEEvNT_6ParamsE,"ax",@progbits
	.align	128
.text._ZN7cutlass13device_kernelIN5flash11enable_sm90INS1_16FlashAttnFwdSm90INS1_25CollectiveMainloopFwdSm90ILi2EN4cute5tupleIJNS5_1CILi1EEES8_S8_EEENS6_IJNS7_ILi128EEESA_SA_EEELi128ENS_6half_tEfNS_4arch4Sm90ELb1ELb0ELb0ELb1ELb0ELb1ELb0ELb1ELb1ELb1ELb0ELb0EEENS1_21CollectiveEpilogueFwdISB_S9_SC_SE_Li256ELb1ELb1ELb0ELb0EEENS1_36VarlenDynamicPersistentTileSchedulerILi128ELi128ELi256ELi128ELb0ELb1ELb1ELb1ELb1ELb1EEEEEEEEEvNT_6ParamsE:
        .type           _ZN7cutlass13device_kernelIN5flash11enable_sm90INS1_16FlashAttnFwdSm90INS1_25CollectiveMainloopFwdSm90ILi2EN4cute5tupleIJNS5_1CILi1EEES8_S8_EEENS6_IJNS7_ILi128EEESA_SA_EEELi128ENS_6half_tEfNS_4arch4Sm90ELb1ELb0ELb0ELb1ELb0ELb1ELb0ELb1ELb1ELb1ELb0ELb0EEENS1_21CollectiveEpilogueFwdISB_S9_SC_SE_Li256ELb1ELb1ELb0ELb0EEENS1_36VarlenDynamicPersistentTileSchedulerILi128ELi128ELi256ELi128ELb0ELb1ELb1ELb1ELb1ELb1EEEEEEEEEvNT_6ParamsE,@function
        .size           _ZN7cutlass13device_kernelIN5flash11enable_sm90INS1_16FlashAttnFwdSm90INS1_25CollectiveMainloopFwdSm90ILi2EN4cute5tupleIJNS5_1CILi1EEES8_S8_EEENS6_IJNS7_ILi128EEESA_SA_EEELi128ENS_6half_tEfNS_4arch4Sm90ELb1ELb0ELb0ELb1ELb0ELb1ELb0ELb1ELb1ELb1ELb0ELb0EEENS1_21CollectiveEpilogueFwdISB_S9_SC_SE_Li256ELb1ELb1ELb0ELb0EEENS1_36VarlenDynamicPersistentTileSchedulerILi128ELi128ELi256ELi128ELb0ELb1ELb1ELb1ELb1ELb1EEEEEEEEEvNT_6ParamsE,(.L_x_15322 - _ZN7cutlass13device_kernelIN5flash11enable_sm90INS1_16FlashAttnFwdSm90INS1_25CollectiveMainloopFwdSm90ILi2EN4cute5tupleIJNS5_1CILi1EEES8_S8_EEENS6_IJNS7_ILi128EEESA_SA_EEELi128ENS_6half_tEfNS_4arch4Sm90ELb1ELb0ELb0ELb1ELb0ELb1ELb0ELb1ELb1ELb1ELb0ELb0EEENS1_21CollectiveEpilogueFwdISB_S9_SC_SE_Li256ELb1ELb1ELb0ELb0EEENS1_36VarlenDynamicPersistentTileSchedulerILi128ELi128ELi256ELi128ELb0ELb1ELb1ELb1ELb1ELb1EEEEEEEEEvNT_6ParamsE)
        .other          _ZN7cutlass13device_kernelIN5flash11enable_sm90INS1_16FlashAttnFwdSm90INS1_25CollectiveMainloopFwdSm90ILi2EN4cute5tupleIJNS5_1CILi1EEES8_S8_EEENS6_IJNS7_ILi128EEESA_SA_EEELi128ENS_6half_tEfNS_4arch4Sm90ELb1ELb0ELb0ELb1ELb0ELb1ELb0ELb1ELb1ELb1ELb0ELb0EEENS1_21CollectiveEpilogueFwdISB_S9_SC_SE_Li256ELb1ELb1ELb0ELb0EEENS1_36VarlenDynamicPersistentTileSchedulerILi128ELi128ELi256ELi128ELb0ELb1ELb1ELb1ELb1ELb1EEEEEEEEEvNT_6ParamsE,@"STO_CUDA_ENTRY STV_DEFAULT"
_ZN7cutlass13device_kernelIN5flash11enable_sm90INS1_16FlashAttnFwdSm90INS1_25CollectiveMainloopFwdSm90ILi2EN4cute5tupleIJNS5_1CILi1EEES8_S8_EEENS6_IJNS7_ILi128EEESA_SA_EEELi128ENS_6half_tEfNS_4arch4Sm90ELb1ELb0ELb0ELb1ELb0ELb1ELb0ELb1ELb1ELb1ELb0ELb0EEENS1_21CollectiveEpilogueFwdISB_S9_SC_SE_Li256ELb1ELb1ELb0ELb0EEENS1_36VarlenDynamicPersistentTileSchedulerILi128ELi128ELi256ELi128ELb0ELb1ELb1ELb1ELb1ELb1EEEEEEEEEvNT_6ParamsE:
        /* <DEDUP_REMOVED lines=23> */
.L_x_9398:
[----:B------:R-:W-:Y:S05]  /*0170*/  BSYNC B0 ;  /* 0x0000000000007941 */ /* 0x000fea0003800000 */
.L_x_9397:
        /* <DEDUP_REMOVED lines=40> */
.L_x_9399:
        /* <DEDUP_REMOVED lines=22> */
.L_x_9400:
        /* <DEDUP_REMOVED lines=18> */
.L_x_9401:
        /* <DEDUP_REMOVED lines=22> */
.L_x_9402:
        /* <DEDUP_REMOVED lines=22> */
.L_x_9403:
        /* <DEDUP_REMOVED lines=9> */
.L_x_9406:
        /* <DEDUP_REMOVED lines=20> */
[----:B------:R-:W-:Y:S01]  /*0b10*/  MOV R186, RZ ;  /* 0x000000ff00ba7202 */ /* 0x000fe20000000f00 */
[----:B------:R-:W-:Y:S02]  /*0b20*/  VIADD R219, R2, 0x10400 ;  /* 0x0001040002db7836 */ /* 0x000fe40000000000 */
        /* <DEDUP_REMOVED lines=8> */
[CC--:B------:R-:W-:Y:S01]  /*0bb0*/  LEA.HI R4, R0.reuse, R231.reuse, RZ, 0x4 ;  /* 0x000000e700047211 */ /* 0x0c0fe200078f20ff */
[----:B------:R-:W-:Y:S01]  /*0bc0*/  IMAD.SHL.U32 R5, R5, 0x20, RZ ;  /* 0x0000002005057824 */ /* 0x000fe200078e00ff */
[----:B------:R-:W-:Y:S01]  /*0bd0*/  LEA.HI R12, R0, R231, RZ, 0x2 ;  /* 0x000000e7000c7211 */ /* 0x000fe200078f10ff */
[----:B------:R-:W-:Y:S01]  /*0be0*/  IMAD.IADD R220, R231, 0x1, -R220 ;  /* 0x00000001e7dc7824 */ /* 0x000fe200078e0adc */
[----:B------:R-:W-:Y:S02]  /*0bf0*/  LOP3.LUT R6, R4, 0x3fffff0, RZ, 0xc0, !PT ;  /* 0x03fffff004067812 */ /* 0x000fe400078ec0ff */
[----:B------:R-:W-:Y:S02]  /*0c00*/  LOP3.LUT R5, R5, 0xfffffc00, RZ, 0xc0, !PT ;  /* 0xfffffc0005057812 */ /* 0x000fe400078ec0ff */
[----:B------:R-:W-:-:S02]  /*0c10*/  SHF.R.S32.HI R9, RZ, 0x1f, R220 ;  /* 0x0000001fff097819 */ /* 0x000fc400000114dc */
[----:B------:R-:W-:Y:S02]  /*0c20*/  IADD3 R6, R231, -R6, RZ ;  /* 0x80000006e7067210 */ /* 0x000fe40007ffe0ff */
[----:B------:R-:W-:Y:S02]  /*0c30*/  LEA.HI R8, R9, R220, RZ, 0x2 ;  /* 0x000000dc09087211 */ /* 0x000fe400078f10ff */
[----:B------:R-:W-:Y:S02]  /*0c40*/  LOP3.LUT R12, R12, 0xfffffffc, RZ, 0xc0, !PT ;  /* 0xfffffffc0c0c7812 */ /* 0x000fe400078ec0ff */
[--C-:B------:R-:W-:Y:S02]  /*0c50*/  SHF.R.S32.HI R10, RZ, 0x2, R8.reuse ;  /* 0x00000002ff0a7819 */ /* 0x100fe40000011408 */
[----:B------:R-:W-:Y:S01]  /*0c60*/  SHF.R.S32.HI R7, RZ, 0x1f, R8 ;  /* 0x0000001fff077819 */ /* 0x000fe20000011408 */
[----:B------:R-:W-:Y:S01]  /*0c70*/  IMAD.IADD R12, R231, 0x1, -R12 ;  /* 0x00000001e70c7824 */ /* 0x000fe200078e0a0c */
[----:B------:R-:W-:-:S02]  /*0c80*/  LEA.HI R22, R0, R231, RZ, 0x3 ;  /* 0x000000e700167211 */ /* 0x000fc400078f18ff */
[----:B------:R-:W-:Y:S02]  /*0c90*/  LEA.HI R7, R7, R10, RZ, 0x3 ;  /* 0x0000000a07077211 */ /* 0x000fe400078f18ff */
[----:B------:R-:W-:Y:S02]  /*0ca0*/  LEA.HI R0, R0, R231, RZ, 0x6 ;  /* 0x000000e700007211 */ /* 0x000fe400078f30ff */
[----:B------:R-:W-:Y:S01]  /*0cb0*/  LOP3.LUT R11, R7, 0xfffffff8, RZ, 0xc0, !PT ;  /* 0xfffffff8070b7812 */ /* 0x000fe200078ec0ff */
[----:B------:R-:W-:Y:S01]  /*0cc0*/  IMAD R7, R6, 0x40, R5 ;  /* 0x0000004006077824 */ /* 0x000fe200078e0205 */
[----:B------:R-:W-:Y:S01]  /*0cd0*/  SHF.R.S32.HI R5, RZ, 0x4, R4 ;  /* 0x00000004ff057819 */ /* 0x000fe20000011404 */
[----:B------:R-:W-:Y:S01]  /*0ce0*/  IMAD.SHL.U32 R0, R0, 0x8, RZ ;  /* 0x0000000800007824 */ /* 0x000fe200078e00ff */
[----:B------:R-:W-:Y:S01]  /*0cf0*/  LOP3.LUT R206, R22, 0xfffffff8, RZ, 0xc0, !PT ;  /* 0xfffffff816ce7812 */ /* 0x000fe200078ec0ff */
[----:B------:R-:W-:Y:S01]  /*0d00*/  IMAD.IADD R10, R10, 0x1, -R11 ;  /* 0x000000010a0a7824 */ /* 0x000fe200078e0a0b */
[----:B------:R-:W-:-:S02]  /*0d10*/  LEA.HI R4, R4, R5, RZ, 0x1 ;  /* 0x0000000504047211 */ /* 0x000fc400078f08ff */
[----:B------:R-:W-:Y:S01]  /*0d20*/  SHF.R.S32.HI R22, RZ, 0x3, R22 ;  /* 0x00000003ff167819 */ /* 0x000fe20000011416 */
[----:B------:R-:W-:Y:S01]  /*0d30*/  IMAD.IADD R206, R231, 0x1, -R206 ;  /* 0x00000001e7ce7824 */ /* 0x000fe200078e0ace */
[----:B------:R-:W-:Y:S02]  /*0d40*/  LOP3.LUT R4, R4, 0x1ffffffe, RZ, 0xc0, !PT ;  /* 0x1ffffffe04047812 */ /* 0x000fe400078ec0ff */
[----:B------:R-:W-:Y:S01]  /*0d50*/  SHF.R.S32.HI R224, RZ, 0x7, R3 ;  /* 0x00000007ffe07819 */ /* 0x000fe20000011403 */
[----:B------:R-:W-:Y:S01]  /*0d60*/  VIADD R213, R22, 0x20 ;  /* 0x0000002016d57836 */ /* 0x000fe20000000000 */
[----:B------:R-:W-:Y:S01]  /*0d70*/  LEA.HI R6, R12, R12, RZ, 0x1 ;  /* 0x0000000c0c067211 */ /* 0x000fe200078f08ff */
[----:B------:R-:W-:Y:S01]  /*0d80*/  IMAD.IADD R4, R5, 0x1, -R4 ;  /* 0x0000000105047824 */ /* 0x000fe200078e0a04 */
[----:B------:R-:W-:Y:S01]  /*0d90*/  LEA.HI R9, R9, R220, RZ, 0x5 ;  /* 0x000000dc09097211 */ /* 0x000fe200078f28ff */
[C---:B------:R-:W-:Y:S01]  /*0da0*/  VIADD R212, R22.reuse, 0x40 ;  /* 0x0000004016d47836 */ /* 0x040fe20000000000 */
[----:B------:R-:W-:Y:S01]  /*0db0*/  LEA.HI R3, R3, R224, RZ, 0x1 ;  /* 0x000000e003037211 */ /* 0x000fe200078f08ff */
[----:B------:R-:W-:Y:S01]  /*0dc0*/  IMAD.SHL.U32 R227, R22, 0x40, RZ ;  /* 0x0000004016e37824 */ /* 0x000fe200078e00ff */
[----:B------:R-:W-:Y:S01]  /*0dd0*/  LOP3.LUT R5, R6, 0x1ffffffe, RZ, 0xc0, !PT ;  /* 0x1ffffffe06057812 */ /* 0x000fe200078ec0ff */
[----:B------:R-:W-:Y:S01]  /*0de0*/  IMAD.SHL.U32 R196, R213, 0x40, RZ ;  /* 0x00000040d5c47824 */ /* 0x000fe200078e00ff */
[----:B------:R-:W-:Y:S01]  /*0df0*/  IADD3 R211, R22, 0x60, RZ ;  /* 0x0000006016d37810 */ /* 0x000fe20007ffe0ff */
[----:B------:R-:W-:Y:S01]  /*0e00*/  IMAD.SHL.U32 R195, R212, 0x40, RZ ;  /* 0x00000040d4c37824 */ /* 0x000fe200078e00ff */
[----:B------:R-:W-:Y:S01]  /*0e10*/  SHF.R.S32.HI R9, RZ, 0x5, R9 ;  /* 0x00000005ff097819 */ /* 0x000fe20000011409 */
[----:B------:R-:W-:Y:S01]  /*0e20*/  IMAD.IADD R204, R12, 0x1, -R5 ;  /* 0x000000010ccc7824 */ /* 0x000fe200078e0a05 */
[----:B------:R-:W-:Y:S01]  /*0e30*/  LOP3.LUT R3, R3, 0x3fffffe, RZ, 0xc0, !PT ;  /* 0x03fffffe03037812 */ /* 0x000fe200078ec0ff */
[----:B------:R-:W-:Y:S01]  /*0e40*/  IMAD.SHL.U32 R194, R211, 0x40, RZ ;  /* 0x00000040d3c27824 */ /* 0x000fe200078e00ff */
[----:B------:R-:W-:Y:S01]  /*0e50*/  LEA R226, R4, R7, 0x3 ;  /* 0x0000000704e27211 */ /* 0x000fe200078e18ff */
[----:B------:R-:W-:Y:S01]  /*0e60*/  IMAD R10, R9, 0x10, R10 ;  /* 0x00000010090a7824 */ /* 0x000fe200078e020a */
[----:B------:R-:W-:Y:S01]  /*0e70*/  LOP3.LUT R201, R0, 0xfffffe00, RZ, 0xc0, !PT ;  /* 0xfffffe0000c97812 */ /* 0x000fe200078ec0ff */
[----:B------:R-:W-:Y:S01]  /*0e80*/  IMAD.IADD R3, R224, 0x1, -R3 ;  /* 0x00000001e0037824 */ /* 0x000fe200078e0a03 */
[----:B------:R-:W-:Y:S01]  /*0e90*/  SHF.R.S32.HI R0, RZ, 0x1f, R213 ;  /* 0x0000001fff007819 */ /* 0x000fe200000114d5 */
[C---:B------:R-:W-:Y:S01]  /*0ea0*/  IMAD.SHL.U32 R16, R206.reuse, 0x8, RZ ;  /* 0x00000008ce107824 */ /* 0x040fe200078e00ff */
[----:B------:R-:W-:Y:S01]  /*0eb0*/  SHF.R.S32.HI R4, RZ, 0x1f, R211 ;  /* 0x0000001fff047819 */ /* 0x000fe200000114d3 */
[----:B------:R-:W-:Y:S01]  /*0ec0*/  IMAD R225, R3, 0x40, R10 ;  /* 0x0000004003e17824 */ /* 0x000fe200078e020a */
[----:B------:R-:W-:Y:S01]  /*0ed0*/  SHF.R.S32.HI R5, RZ, 0x1f, R212 ;  /* 0x0000001fff057819 */ /* 0x000fe200000114d4 */
[----:B------:R-:W-:Y:S01]  /*0ee0*/  IMAD.SHL.U32 R18, R206, 0x4, RZ ;  /* 0x00000004ce127824 */ /* 0x000fe200078e00ff */
[----:B------:R-:W-:Y:S01]  /*0ef0*/  LEA.HI R0, R0, R213, RZ, 0x3 ;  /* 0x000000d500007211 */ /* 0x000fe200078f18ff */
[----:B------:R-:W-:Y:S01]  /*0f00*/  IMAD R204, R204, 0x8, R225 ;  /* 0x00000008cccc7824 */ /* 0x000fe200078e02e1 */
[----:B------:R-:W-:Y:S01]  /*0f10*/  LEA.HI R4, R4, R211, RZ, 0x3 ;  /* 0x000000d304047211 */ /* 0x000fe200078f18ff */
[----:B------:R-:W-:Y:S01]  /*0f20*/  VIADD R185, R18, 0x20 ;  /* 0x0000002012b97836 */ /* 0x000fe20000000000 */
[----:B------:R-:W-:Y:S01]  /*0f30*/  LEA.HI R5, R5, R212, RZ, 0x3 ;  /* 0x000000d405057211 */ /* 0x000fe200078f18ff */
[----:B------:R-:W-:Y:S01]  /*0f40*/  IMAD.SHL.U32 R0, R0, 0x40, RZ ;  /* 0x0000004000007824 */ /* 0x000fe200078e00ff */
[----:B------:R-:W-:Y:S01]  /*0f50*/  LOP3.LUT R3, R227, 0x1c0, RZ, 0xc0, !PT ;  /* 0x000001c0e3037812 */ /* 0x000fe200078ec0ff */
[----:B------:R-:W-:Y:S01]  /*0f60*/  IMAD.SHL.U32 R4, R4, 0x40, RZ ;  /* 0x0000004004047824 */ /* 0x000fe200078e00ff */
[----:B------:R-:W-:Y:S01]  /*0f70*/  LOP3.LUT R196, R196, 0x1c0, RZ, 0xc0, !PT ;  /* 0x000001c0c4c47812 */ /* 0x000fe200078ec0ff */
[----:B------:R-:W-:Y:S01]  /*0f80*/  IMAD.SHL.U32 R5, R5, 0x40, RZ ;  /* 0x0000004005057824 */ /* 0x000fe200078e00ff */
[----:B------:R-:W-:-:S02]  /*0f90*/  LOP3.LUT R194, R194, 0x1c0, RZ, 0xc0, !PT ;  /* 0x000001c0c2c27812 */ /* 0x000fc400078ec0ff */
[----:B------:R-:W-:Y:S02]  /*0fa0*/  LOP3.LUT R195, R195, 0x1c0, RZ, 0xc0, !PT ;  /* 0x000001c0c3c37812 */ /* 0x000fe400078ec0ff */
[----:B------:R-:W-:Y:S02]  /*0fb0*/  SHF.R.U32.HI R200, RZ, 0x3, R3 ;  /* 0x00000003ffc87819 */ /* 0x000fe40000011603 */
[----:B------:R-:W-:Y:S02]  /*0fc0*/  LOP3.LUT R205, R3, 0x38, R16, 0xf8, !PT ;  /* 0x0000003803cd7812 */ /* 0x000fe400078ef810 */
[----:B------:R-:W-:Y:S02]  /*0fd0*/  SHF.R.U32.HI R230, RZ, 0x3, R196 ;  /* 0x00000003ffe67819 */ /* 0x000fe400000116c4 */
[----:B------:R-:W-:Y:S02]  /*0fe0*/  LOP3.LUT R3, R196, 0x38, R16, 0xf8, !PT ;  /* 0x00000038c4037812 */ /* 0x000fe400078ef810 */
[----:B------:R-:W-:-:S02]  /*0ff0*/  SHF.R.U32.HI R228, RZ, 0x3, R194 ;  /* 0x00000003ffe47819 */ /* 0x000fc400000116c2 */
[--C-:B------:R-:W-:Y:S02]  /*1000*/  LOP3.LUT R7, R194, 0x38, R16.reuse, 0xf8, !PT ;  /* 0x00000038c2077812 */ /* 0x100fe400078ef810 */
[----:B------:R-:W-:Y:S02]  /*1010*/  LOP3.LUT R199, R0, 0xfffffe00, RZ, 0xc0, !PT ;  /* 0xfffffe0000c77812 */ /* 0x000fe400078ec0ff */
[----:B------:R-:W-:Y:S02]  /*1020*/  LOP3.LUT R197, R4, 0xfffffe00, RZ, 0xc0, !PT ;  /* 0xfffffe0004c57812 */ /* 0x000fe400078ec0ff */
[----:B------:R-:W-:Y:S02]  /*1030*/  SHF.R.U32.HI R229, RZ, 0x3, R195 ;  /* 0x00000003ffe57819 */ /* 0x000fe400000116c3 */
[----:B------:R-:W-:Y:S02]  /*1040*/  LOP3.LUT R6, R195, 0x38, R16, 0xf8, !PT ;  /* 0x00000038c3067812 */ /* 0x000fe400078ef810 */
[----:B------:R-:W-:-:S02]  /*1050*/  LOP3.LUT R198, R5, 0xfffffe00, RZ, 0xc0, !PT ;  /* 0xfffffe0005c67812 */ /* 0x000fc400078ec0ff */
[----:B------:R-:W-:Y:S02]  /*1060*/  LOP3.LUT R203, R8, 0x7ffffffc, RZ, 0xc0, !PT ;  /* 0x7ffffffc08cb7812 */ /* 0x000fe400078ec0ff */
[----:B------:R-:W-:Y:S02]  /*1070*/  LOP3.LUT R205, R201, R205, R200, 0xf6, !PT ;  /* 0x000000cdc9cd7212 */ /* 0x000fe400078ef6c8 */
[----:B------:R-:W-:Y:S01]  /*1080*/  LOP3.LUT R0, R199, R3, R230, 0xf6, !PT ;  /* 0x00000003c7007212 */ /* 0x000fe200078ef6e6 */
[----:B------:R-:W-:Y:S01]  /*1090*/  IMAD.IADD R203, R220, 0x1, -R203 ;  /* 0x00000001dccb7824 */ /* 0x000fe200078e0acb */
[----:B------:R-:W-:Y:S01]  /*10a0*/  LOP3.LUT R4, R197, R7, R228, 0xf6, !PT ;  /* 0x00000007c5047212 */ /* 0x000fe200078ef6e4 */
[--C-:B------:R-:W-:Y:S01]  /*10b0*/  IMAD R202, R205, 0x2, R219.reuse ;  /* 0x00000002cdca7824 */ /* 0x100fe200078e02db */
[----:B------:R-:W-:Y:S01]  /*10c0*/  IADD3 R187, R16, 0x40, RZ ;  /* 0x0000004010bb7810 */ /* 0x000fe20007ffe0ff */
[----:B------:R-:W-:Y:S01]  /*10d0*/  IMAD R223, R0, 0x2, R219 ;  /* 0x0000000200df7824 */ /* 0x000fe200078e02db */
[----:B------:R-:W-:Y:S01]  /*10e0*/  LOP3.LUT R6, R198, R6, R229, 0xf6, !PT ;  /* 0x00000006c6067212 */ /* 0x000fe200078ef6e5 */
[----:B------:R-:W-:Y:S01]  /*10f0*/  IMAD R221, R4, 0x2, R219 ;  /* 0x0000000204dd7824 */ /* 0x000fe200078e02db */
[----:B------:R-:W-:-:S02]  /*1100*/  SHF.R.S32.HI R216, RZ, 0x1f, R22 ;  /* 0x0000001fffd87819 */ /* 0x000fc40000011416 */
[----:B------:R-:W-:Y:S02]  /*1110*/  SHF.R.S32.HI R17, RZ, 0x1f, R16 ;  /* 0x0000001fff117819 */ /* 0x000fe40000011410 */
[----:B------:R-:W-:Y:S02]  /*1120*/  SHF.R.S32.HI R19, RZ, 0x1f, R18 ;  /* 0x0000001fff137819 */ /* 0x000fe40000011412 */
[----:B------:R-:W-:Y:S02]  /*1130*/  SHF.R.S32.HI R218, RZ, 0x1f, R185 ;  /* 0x0000001fffda7819 */ /* 0x000fe400000114b9 */
[----:B------:R-:W-:Y:S02]  /*1140*/  SHF.R.S32.HI R215, RZ, 0x1f, R187 ;  /* 0x0000001fffd77819 */ /* 0x000fe400000114bb */
[----:B------:R-:W-:Y:S02]  /*1150*/  LEA R222, R6, R219, 0x1 ;  /* 0x000000db06de7211 */ /* 0x000fe400078e08ff */
[----:B--2---:R-:W-:-:S07]  /*1160*/  LOP3.LUT R189, R13, 0x1, RZ, 0xfc, !PT ;  /* 0x000000010dbd7812 */ /* 0x004fce00078efcff */
.L_x_9610:
[----:B0---4-:R-:W0:Y:S02]  /*1170*/  LDC.64 R4, c[0x0][0xc88] ;  /* 0x00032200ff047b82 */ /* 0x011e240000000a00 */
[----:B0-----:R-:W-:-:S05]  /*1180*/  IMAD.WIDE R4, R31, 0x4, R4 ;  /* 0x000000041f047825 */ /* 0x001fca00078e0204 */
[----:B--2---:R-:W2:Y:S01]  /*1190*/  LDG.E R210, desc[UR40][R4.64] ;  /* 0x0000002804d27981 */ /* 0x004ea2000c1e1900 */
[----:B------:R-:W-:Y:S05]  /*11a0*/  YIELD ;  /* 0x0000000000007946 */ /* 0x000fea0003800000 */
[----:B------:R-:W-:Y:S01]  /*11b0*/  ULDC.64 UR4, c[0x0][0xa28] ;  /* 0x00028a0000047ab9 */ /* 0x000fe20000000a00 */
[----:B------:R-:W-:Y:S01]  /*11c0*/  ULDC.64 UR8, c[0x0][0xa18] ;  /* 0x0002860000087ab9 */ /* 0x000fe20000000a00 */
[----:B------:R-:W-:Y:S01]  /*11d0*/  ISETP.NE.U32.AND P1, PT, RZ, UR4, PT ;  /* 0x00000004ff007c0c */ /* 0x000fe2000bf25070 */
[----:B------:R-:W-:Y:S01]  /*11e0*/  ULDC.64 UR6, c[0x0][0xa08] ;  /* 0x0002820000067ab9 */ /* 0x000fe20000000a00 */
[----:B------:R-:W-:Y:S01]  /*11f0*/  IMAD.MOV.U32 R3, RZ, RZ, RZ ;  /* 0x000000ffff037224 */ /* 0x000fe200078e00ff */
[----:B------:R-:W-:Y:S01]  /*1200*/  ISETP.NE.U32.AND P0, PT, RZ, UR6, PT ;  /* 0x00000006ff007c0c */ /* 0x000fe2000bf05070 */
[----:B------:R-:W-:Y:S01]  /*1210*/  IMAD.MOV.U32 R31, RZ, RZ, RZ ;  /* 0x000000ffff1f7224 */ /* 0x000fe200078e00ff */
[----:B------:R-:W-:-:S02]  /*1220*/  ISETP.NE.AND.EX P1, PT, RZ, UR5, PT, P1 ;  /* 0x00000005ff007c0c */ /* 0x000fc4000bf25310 */
[----:B------:R-:W-:Y:S02]  /*1230*/  ISETP.NE.AND.EX P0, PT, RZ, UR7, PT, P0 ;  /* 0x00000007ff007c0c */ /* 0x000fe4000bf05300 */
[----:B--2---:R-:W-:Y:S01]  /*1240*/  SHF.R.S32.HI R217, RZ, 0x1f, R210 ;  /* 0x0000001fffd97819 */ /* 0x004fe200000114d2 */
[----:B------:R-:W-:-:S08]  /*1250*/  IMAD.SHL.U32 R208, R210, 0x4, RZ ;  /* 0x00000004d2d07824 */ /* 0x000fd000078e00ff */
[C---:B------:R-:W-:Y:S02]  /*1260*/  @P1 LEA R6, P2, R210.reuse, UR4, 0x2 ;  /* 0x00000004d2061c11 */ /* 0x040fe4000f8410ff */
[C-C-:B------:R-:W-:Y:S02]  /*1270*/  SHF.L.U64.HI R209, R210.reuse, 0x2, R217.reuse ;  /* 0x00000002d2d17819 */ /* 0x140fe400000102d9 */
[----:B------:R-:W-:Y:S02]  /*1280*/  @P1 LEA.HI.X R7, R210, UR5, R217, 0x2, P2 ;  /* 0x00000005d2071c11 */ /* 0x000fe400090f14d9 */
[----:B------:R-:W-:Y:S01]  /*1290*/  ISETP.NE.U32.AND P2, PT, RZ, UR8, PT ;  /* 0x00000008ff007c0c */ /* 0x000fe2000bf45070 */
[----:B------:R-:W-:Y:S01]  /*12a0*/  ULDC UR4, c[0x0][0x288] ;  /* 0x0000a20000047ab9 */ /* 0x000fe20000000800 */
[----:B------:R-:W-:Y:S01]  /*12b0*/  IADD3 R8, P3, R208, UR6, RZ ;  /* 0x00000006d0087c10 */ /* 0x000fe2000ff7e0ff */
[----:B------:R0:W5:Y:S01]  /*12c0*/  @P1 LDG.E R3, desc[UR40][R6.64] ;  /* 0x0000002806031981 */ /* 0x000162000c1e1900 */
[----:B------:R-:W-:Y:S01]  /*12d0*/  ISETP.NE.AND.EX P2, PT, RZ, UR9, PT, P2 ;  /* 0x00000009ff007c0c */ /* 0x000fe2000bf45320 */
[----:B------:R-:W-:Y:S01]  /*12e0*/  IMAD.U32 R192, RZ, RZ, UR4 ;  /* 0x00000004ffc07e24 */ /* 0x000fe2000f8e00ff */
[----:B------:R-:W-:Y:S01]  /*12f0*/  IADD3.X R9, R209, UR7, RZ, P3, !PT ;  /* 0x00000007d1097c10 */ /* 0x000fe20009ffe4ff */
[----:B------:R-:W-:-:S04]  /*1300*/  ULDC.64 UR4, c[0x0][0x418] ;  /* 0x0001060000047ab9 */ /* 0x000fc80000000a00 */
[----:B------:R0:W5:Y:S06]  /*1310*/  @P0 LDG.E R31, desc[UR40][R8.64] ;  /* 0x00000028081f0981 */ /* 0x00016c000c1e1900 */
[----:B------:R-:W-:-:S04]  /*1320*/  @P2 IADD3 R4, P1, R208, UR8, RZ ;  /* 0x00000008d0042c10 */ /* 0x000fc8000ff3e0ff */
[----:B------:R-:W-:-:S05]  /*1330*/  @P2 IADD3.X R5, R209, UR9, RZ, P1, !PT ;  /* 0x00000009d1052c10 */ /* 0x000fca0008ffe4ff */
        /* <DEDUP_REMOVED lines=8> */
[----:B------:R-:W-:Y:S01]  /*13c0*/  MOV R24, UR5 ;  /* 0x0000000500187c02 */ /* 0x000fe20008000f00 */
[----:B------:R-:W-:Y:S02]  /*13d0*/  IMAD.U32 R28, RZ, RZ, UR4 ;  /* 0x00000004ff1c7e24 */ /* 0x000fe4000f8e00ff */
[----:B------:R-:W-:Y:S01]  /*13e0*/  IMAD.MOV.U32 R27, RZ, RZ, R210 ;  /* 0x000000ffff1b7224 */ /* 0x000fe200078e00d2 */
[----:B0--3--:R-:W-:Y:S06]  /*13f0*/  @P2 BRA `(.L_x_9408) ;  /* 0x0000000000242947 */ /* 0x009fec0003800000 */
        /* <DEDUP_REMOVED lines=9> */
.L_x_9408:
[----:B------:R-:W-:Y:S01]  /*1490*/  ULDC.64 UR4, c[0x0][0xa20] ;  /* 0x0002880000047ab9 */ /* 0x000fe20000000a00 */
[----:B------:R-:W-:Y:S01]  /*14a0*/  IMAD.MOV.U32 R207, RZ, RZ, R30 ;  /* 0x000000ffffcf7224 */ /* 0x000fe200078e001e */
[----:B------:R-:W-:-:S04]  /*14b0*/  ISETP.NE.U32.AND P1, PT, RZ, UR4, PT ;  /* 0x00000004ff007c0c */ /* 0x000fc8000bf25070 */
[----:B------:R-:W-:-:S13]  /*14c0*/  ISETP.NE.AND.EX P1, PT, RZ, UR5, PT, P1 ;  /* 0x00000005ff007c0c */ /* 0x000fda000bf25310 */
[----:B------:R-:W-:Y:S05]  /*14d0*/  @!P1 BRA `(.L_x_9409) ;  /* 0x0000000000109947 */ /* 0x000fea0003800000 */
[----:B------:R-:W-:-:S04]  /*14e0*/  IADD3 R4, P0, R208, UR4, RZ ;  /* 0x00000004d0047c10 */ /* 0x000fc8000ff1e0ff */
[----:B------:R-:W-:-:S05]  /*14f0*/  IADD3.X R5, R209, UR5, RZ, P0, !PT ;  /* 0x00000005d1057c10 */ /* 0x000fca00087fe4ff */
[----:B------:R0:W5:Y:S01]  /*1500*/  LDG.E R28, desc[UR40][R4.64] ;  /* 0x00000028041c7981 */ /* 0x000162000c1e1900 */
[----:B------:R-:W-:Y:S05]  /*1510*/  BRA `(.L_x_9410) ;  /* 0x0000000000107947 */ /* 0x000fea0003800000 */
.L_x_9409:
[----:B------:R-:W-:Y:S05]  /*1520*/  @!P0 BRA `(.L_x_9410) ;  /* 0x00000000000c8947 */ /* 0x000fea0003800000 */
[----:B------:R-:W2:Y:S04]  /*1530*/  LDG.E R5, desc[UR40][R8.64] ;  /* 0x0000002808057981 */ /* 0x000ea8000c1e1900 */
[----:B------:R-:W2:Y:S02]  /*1540*/  LDG.E R28, desc[UR40][R8.64+0x4] ;  /* 0x00000428081c7981 */ /* 0x000ea4000c1e1900 */
[----:B--2---:R-:W-:-:S07]  /*1550*/  IMAD.IADD R28, R28, 0x1, -R5 ;  /* 0x000000011c1c7824 */ /* 0x004fce00078e0a05 */
.L_x_9410:
        /* <DEDUP_REMOVED lines=15> */
[----:B-1----:R-:W-:Y:S02]  /*1650*/  ISETP.NE.AND P1, PT, R8, 0x1, PT ;  /* 0x000000010800780c */ /* 0x002fe40003f25270 */
[----:B------:R-:W-:-:S05]  /*1660*/  SHF.L.U32 R191, R29, 0x7, RZ ;  /* 0x000000071dbf7819 */ /* 0x000fca00000006ff */
[----:B0-----:R-:W-:-:S06]  /*1670*/  VIADD R4, R191, 0x7f ;  /* 0x0000007fbf047836 */ /* 0x001fcc0000000000 */
[----:B------:R-:W0:Y:S08]  /*1680*/  @P1 LDC R11, c[0x0][0x44c] ;  /* 0x00011300ff0b1b82 */ /* 0x000e300000000800 */
[----:B------:R-:W1:Y:S01]  /*1690*/  @P1 LDC R5, c[0x0][0x450] ;  /* 0x00011400ff051b82 */ /* 0x000e620000000800 */
[----:B--2---:R-:W-:Y:S02]  /*16a0*/  @P0 IMAD.IADD R24, R9, 0x1, -R0 ;  /* 0x0000000109180824 */ /* 0x004fe400078e0a00 */
[----:B------:R-:W-:-:S02]  /*16b0*/  IMAD.IADD R9, R28, 0x1, -R3 ;  /* 0x000000011c097824 */ /* 0x000fc400078e0a03 */
[----:B0-----:R-:W-:-:S03]  /*16c0*/  @P1 IMAD.HI.U32 R0, R4, R11, RZ ;  /* 0x0000000b04001227 */ /* 0x001fc600078e00ff */
[C---:B------:R-:W-:Y:S01]  /*16d0*/  IADD3 R25, -R9.reuse, RZ, RZ ;  /* 0x000000ff09197210 */ /* 0x040fe20007ffe1ff */
[----:B------:R-:W-:Y:S01]  /*16e0*/  IMAD.IADD R193, R9, 0x1, R24 ;  /* 0x0000000109c17824 */ /* 0x000fe200078e0218 */
[----:B-1----:R-:W-:Y:S02]  /*16f0*/  @P1 SHF.R.U32.HI R4, RZ, R5, R0 ;  /* 0x00000005ff041219 */ /* 0x002fe40000011600 */
[----:B------:R-:W-:Y:S01]  /*1700*/  VIMNMX R25, RZ, R25, !PT ;  /* 0x00000019ff197248 */ /* 0x000fe20007fe0100 */
[C---:B------:R-:W-:Y:S01]  /*1710*/  VIADD R0, R193.reuse, 0x7f ;  /* 0x0000007fc1007836 */ /* 0x040fe20000000000 */
[----:B------:R-:W-:-:S04]  /*1720*/  IADD3 R128, R193, 0x80, -R192 ;  /* 0x00000080c1807810 */ /* 0x000fc80007ffe8c0 */
[----:B------:R-:W-:Y:S01]  /*1730*/  SHF.R.S32.HI R3, RZ, 0x1f, R0 ;  /* 0x0000001fff037819 */ /* 0x000fe20000011400 */
[----:B------:R-:W-:-:S03]  /*1740*/  IMAD.IADD R4, R128, 0x1, R4 ;  /* 0x0000000180047824 */ /* 0x000fc600078e0204 */
[----:B------:R-:W-:Y:S02]  /*1750*/  LEA.HI R3, R3, R0, RZ, 0x7 ;  /* 0x0000000003037211 */ /* 0x000fe400078f38ff */
[----:B------:R-:W-:Y:S02]  /*1760*/  SHF.R.S32.HI R5, RZ, 0x1f, R4 ;  /* 0x0000001fff057819 */ /* 0x000fe40000011404 */
[----:B------:R-:W-:Y:S02]  /*1770*/  SHF.R.S32.HI R129, RZ, 0x7, R3 ;  /* 0x00000007ff817819 */ /* 0x000fe40000011403 */
[----:B------:R-:W-:-:S04]  /*1780*/  LEA.HI R5, R5, R4, RZ, 0x7 ;  /* 0x0000000405057211 */ /* 0x000fc800078f38ff */
[----:B------:R-:W-:-:S04]  /*1790*/  SHF.R.S32.HI R0, RZ, 0x7, R5 ;  /* 0x00000007ff007819 */ /* 0x000fc80000011405 */
[----:B------:R-:W-:-:S05]  /*17a0*/  VIMNMX R0, R129, R0, PT ;  /* 0x0000000081007248 */ /* 0x000fca0003fe0100 */
[----:B------:R-:W-:-:S05]  /*17b0*/  IMAD R3, R0, 0x80, -R9 ;  /* 0x0000008000037824 */ /* 0x000fca00078e0a09 */
[----:B------:R-:W-:-:S04]  /*17c0*/  VIMNMX R0, R3, R24, PT ;  /* 0x0000001803007248 */ /* 0x000fc80003fe0100 */
[----:B------:R-:W-:Y:S02]  /*17d0*/  ISETP.GT.AND P0, PT, R0, R25, PT ;  /* 0x000000190000720c */ /* 0x000fe40003f04270 */
[----:B------:R-:W-:-:S05]  /*17e0*/  SHF.R.U32.HI R25, RZ, 0x7, R25 ;  /* 0x00000007ff197819 */ /* 0x000fca0000011619 */
[----:B------:R-:W-:-:S06]  /*17f0*/  IMAD.MOV.U32 R26, RZ, RZ, R25 ;  /* 0x000000ffff1a7224 */ /* 0x000fcc00078e0019 */
[----:B------:R-:W-:-:S05]  /*1800*/  @P0 VIADD R0, R0, 0x7f ;  /* 0x0000007f00000836 */ /* 0x000fca0000000000 */
[----:B------:R-:W-:-:S04]  /*1810*/  @P0 SHF.R.S32.HI R3, RZ, 0x1f, R0 ;  /* 0x0000001fff030819 */ /* 0x000fc80000011400 */
[----:B------:R-:W-:-:S04]  /*1820*/  @P0 LEA.HI R3, R3, R0, RZ, 0x7 ;  /* 0x0000000003030211 */ /* 0x000fc800078f38ff */
[----:B------:R-:W-:Y:S02]  /*1830*/  @P0 SHF.R.S32.HI R26, RZ, 0x7, R3 ;  /* 0x00000007ff1a0819 */ /* 0x000fe40000011403 */
[----:B------:R-:W-:Y:S02]  /*1840*/  PLOP3.LUT P0, PT, PT, PT, PT, 0x80, 0x0 ;  /* 0x000000000000781c */ /* 0x000fe40003f0f070 */
        /* <DEDUP_REMOVED lines=22> */
.L_x_9413:
[----:B------:R-:W-:Y:S05]  /*19b0*/  BSYNC B6 ;  /* 0x0000000000067941 */ /* 0x000fea0003800000 */
.L_x_9412:
        /* <DEDUP_REMOVED lines=20> */
.L_x_9415:
[----:B------:R-:W-:Y:S05]  /*1b00*/  BSYNC B6 ;  /* 0x0000000000067941 */ /* 0x000fea0003800000 */
.L_x_9414:
[----:B------:R-:W-:Y:S01]  /*1b10*/  ULDC.64 UR4, c[0x0][0x9f8] ;  /* 0x00027e0000047ab9 */ /* 0x000fe20000000a00 */
[----:B------:R-:W0:Y:S01]  /*1b20*/  S2R R33, SR_TID.X ;  /* 0x0000000000217919 */ /* 0x000e220000002100 */
[----:B------:R-:W-:Y:S01]  /*1b30*/  ISETP.NE.U32.AND P0, PT, RZ, UR4, PT ;  /* 0x00000004ff007c0c */ /* 0x000fe2000bf05070 */
[----:B------:R-:W1:Y:S01]  /*1b40*/  LDC.64 R102, c[0x0][0x300] ;  /* 0x0000c000ff667b82 */ /* 0x000e620000000a00 */
[----:B------:R-:W-:Y:S01]  /*1b50*/  IMAD.IADD R47, R31, 0x1, R28 ;  /* 0x000000011f2f7824 */ /* 0x000fe200078e021c */
[----:B------:R-:W-:Y:S01]  /*1b60*/  ULDC.64 UR6, c[0x0][0xa08] ;  /* 0x0002820000067ab9 */ /* 0x000fe20000000a00 */
[----:B------:R-:W-:Y:S02]  /*1b70*/  ISETP.NE.AND.EX P0, PT, RZ, UR5, PT, P0 ;  /* 0x00000005ff007c0c */ /* 0x000fe4000bf05300 */
[----:B------:R-:W-:-:S03]  /*1b80*/  SHF.R.S32.HI R8, RZ, 0x1f, R30 ;  /* 0x0000001fff087819 */ /* 0x000fc6000001141e */
[----:B------:R-:W2:Y:S08]  /*1b90*/  LDC R39, c[0x0][0x3f4] ;  /* 0x0000fd00ff277b82 */ /* 0x000eb00000000800 */
[----:B------:R-:W-:Y:S01]  /*1ba0*/  @P0 IADD3 R4, P1, R208, UR4, RZ ;  /* 0x00000004d0040c10 */ /* 0x000fe2000ff3e0ff */
[----:B------:R-:W3:Y:S03]  /*1bb0*/  LDC.64 R12, c[0x0][0x3f8] ;  /* 0x0000fe00ff0c7b82 */ /* 0x000ee60000000a00 */
[----:B------:R-:W-:Y:S01]  /*1bc0*/  @P0 IADD3.X R5, R209, UR5, RZ, P1, !PT ;  /* 0x00000005d1050c10 */ /* 0x000fe20008ffe4ff */
[----:B------:R-:W-:-:S04]  /*1bd0*/  ULDC.64 UR4, c[0x0][0x308] ;  /* 0x0000c20000047ab9 */ /* 0x000fc80000000a00 */
[----:B------:R4:W4:Y:S01]  /*1be0*/  @P0 LDG.E R27, desc[UR40][R4.64] ;  /* 0x00000028041b0981 */ /* 0x000922000c1e1900 */
[----:B------:R-:W-:Y:S01]  /*1bf0*/  SHF.R.S32.HI R43, RZ, 0x1f, R47 ;  /* 0x0000001fff2b7819 */ /* 0x000fe2000001142f */
[-C--:B-1----:R-:W-:Y:S01]  /*1c00*/  IMAD.WIDE.U32 R6, R47, R102.reuse, RZ ;  /* 0x000000662f067225 */ /* 0x082fe200078e00ff */
[----:B------:R-:W-:Y:S02]  /*1c10*/  ISETP.NE.U32.AND P0, PT, RZ, UR6, PT ;  /* 0x00000006ff007c0c */ /* 0x000fe4000bf05070 */
[----:B0-----:R-:W-:Y:S01]  /*1c20*/  SHF.R.U32.HI R33, RZ, 0x7, R33 ;  /* 0x00000007ff217819 */ /* 0x001fe20000011621 */
[-C--:B------:R-:W-:Y:S01]  /*1c30*/  IMAD R0, R43, R102.reuse, RZ ;  /* 0x000000662b007224 */ /* 0x080fe200078e02ff */
[----:B------:R-:W-:Y:S01]  /*1c40*/  ISETP.NE.AND.EX P0, PT, RZ, UR7, PT, P0 ;  /* 0x00000007ff007c0c */ /* 0x000fe2000bf05300 */
[----:B------:R-:W-:Y:S01]  /*1c50*/  IMAD.SHL.U32 R92, R102, 0x20, RZ ;  /* 0x00000020665c7824 */ /* 0x000fe200078e00ff */
[----:B------:R-:W-:Y:S01]  /*1c60*/  ISETP.NE.AND P6, PT, R33, 0x1, PT ;  /* 0x000000012100780c */ /* 0x000fe20003fc5270 */
[----:B------:R-:W-:Y:S01]  /*1c70*/  IMAD R3, R47, R103, R0 ;  /* 0x000000672f037224 */ /* 0x000fe200078e0200 */
[----:B--2---:R-:W-:Y:S01]  /*1c80*/  ISETP.GE.AND P2, PT, R16, R39, PT ;  /* 0x000000271000720c */ /* 0x004fe20003f46270 */
[----:B------:R-:W-:Y:S01]  /*1c90*/  IMAD.WIDE.U32 R44, R22, R102, R16 ;  /* 0x00000066162c7225 */ /* 0x000fe200078e0010 */
[----:B-----5:R-:W-:-:S02]  /*1ca0*/  SHF.R.S32.HI R31, RZ, 0x1f, R113 ;  /* 0x0000001fff1f7819 */ /* 0x020fc40000011471 */
[----:B------:R-:W-:Y:S01]  /*1cb0*/  SHF.L.U64.HI R93, R102, 0x5, R103 ;  /* 0x00000005665d7819 */ /* 0x000fe20000010267 */
[----:B------:R-:W-:Y:S01]  /*1cc0*/  IMAD.IADD R7, R7, 0x1, R3 ;  /* 0x0000000107077824 */ /* 0x000fe200078e0203 */
[----:B---3--:R-:W-:Y:S01]  /*1cd0*/  SHF.L.U64.HI R21, R12, 0x5, R13 ;  /* 0x000000050c157819 */ /* 0x008fe2000001020d */
[----:B------:R-:W-:Y:S01]  /*1ce0*/  IMAD R3, R8, UR4, RZ ;  /* 0x0000000408037c24 */ /* 0x000fe2000f8e02ff */
[----:B------:R-:W-:Y:S01]  /*1cf0*/  SHF.R.S32.HI R118, RZ, 0x1f, R213 ;  /* 0x0000001fff767819 */ /* 0x000fe200000114d5 */
[C---:B----4-:R-:W-:Y:S01]  /*1d00*/  IMAD.WIDE.U32 R4, R30.reuse, UR4, R6 ;  /* 0x000000041e047c25 */ /* 0x050fe2000f8e0006 */
[----:B------:R-:W-:Y:S01]  /*1d10*/  SHF.R.S32.HI R117, RZ, 0x1f, R212 ;  /* 0x0000001fff757819 */ /* 0x000fe200000114d4 */
[----:B------:R-:W0:Y:S01]  /*1d20*/  LDC.64 R6, c[0x0][0x408] ;  /* 0x00010200ff067b82 */ /* 0x000e220000000a00 */
[----:B------:R-:W-:Y:S01]  /*1d30*/  SHF.R.S32.HI R116, RZ, 0x1f, R211 ;  /* 0x0000001fff747819 */ /* 0x000fe200000114d3 */
[----:B------:R-:W-:Y:S01]  /*1d40*/  IMAD R3, R30, UR5, R3 ;  /* 0x000000051e037c24 */ /* 0x000fe2000f8e0203 */
[----:B------:R-:W-:Y:S01]  /*1d50*/  ULDC.64 UR4, c[0x0][0x310] ;  /* 0x0000c40000047ab9 */ /* 0x000fe20000000a00 */
[----:B------:R-:W-:-:S04]  /*1d60*/  IMAD.WIDE.U32 R10, R22, R12, R16 ;  /* 0x0000000c160a7225 */ /* 0x000fc800078e0010 */
[----:B------:R-:W-:Y:S02]  /*1d70*/  IMAD.IADD R5, R5, 0x1, R3 ;  /* 0x0000000105057824 */ /* 0x000fe400078e0203 */
[----:B------:R-:W-:-:S04]  /*1d80*/  IMAD.WIDE.U32 R130, R22, R102, R92 ;  /* 0x0000006616827225 */ /* 0x000fc800078e005c */
[----:B------:R-:W-:Y:S02]  /*1d90*/  IMAD R32, R31, R12, RZ ;  /* 0x0000000c1f207224 */ /* 0x000fe400078e02ff */
[----:B------:R-:W-:Y:S02]  /*1da0*/  IMAD.SHL.U32 R112, R39, 0x2, RZ ;  /* 0x0000000227707824 */ /* 0x000fe400078e00ff */
[----:B------:R-:W-:Y:S02]  /*1db0*/  IMAD R37, R113, R13, R32 ;  /* 0x0000000d71257224 */ /* 0x000fe400078e0220 */
        /* <DEDUP_REMOVED lines=8> */
[----:B------:R-:W-:-:S04]  /*1e40*/  IMAD.WIDE.U32 R100, R99, UR4, R4 ;  /* 0x0000000463647c25 */ /* 0x000fc8000f8e0004 */
[----:B------:R-:W-:Y:S01]  /*1e50*/  IMAD R0, R9, UR4, RZ ;  /* 0x0000000409007c24 */ /* 0x000fe2000f8e02ff */
[----:B------:R-:W-:Y:S01]  /*1e60*/  IADD3 R42, P4, R100, 0x40, RZ ;  /* 0x00000040642a7810 */ /* 0x000fe20007f9e0ff */
[----:B------:R-:W-:Y:S02]  /*1e70*/  IMAD.X R47, R216, 0x1, R43, P0 ;  /* 0x00000001d82f7824 */ /* 0x000fe400000e062b */
        /* <DEDUP_REMOVED lines=11> */
[----:B------:R-:W-:Y:S01]  /*1f30*/  IMAD R0, R9, UR4, RZ ;  /* 0x0000000409007c24 */ /* 0x000fe2000f8e02ff */
[----:B------:R-:W-:Y:S01]  /*1f40*/  @!P6 BAR.SYNC.DEFER_BLOCKING 0x9, 0x100 ;  /* 0x024400000000eb1d */ /* 0x000fe20000010000 */
[----:B------:R-:W-:Y:S01]  /*1f50*/  IMAD.WIDE.U32 R8, R22, R6, R18 ;  /* 0x0000000616087225 */ /* 0x000fe200078e0012 */
[----:B------:R-:W-:-:S03]  /*1f60*/  IADD3 R39, P0, R100, R44, RZ ;  /* 0x0000002c64277210 */ /* 0x000fc60007f1e0ff */
[----:B------:R-:W-:Y:S01]  /*1f70*/  IMAD.IADD R3, R16, 0x1, R3 ;  /* 0x0000000110037824 */ /* 0x000fe200078e0203 */
[----:B------:R-:W-:Y:S01]  /*1f80*/  IADD3 R43, P3, R39, 0x40, RZ ;  /* 0x00000040272b7810 */ /* 0x000fe20007f7e0ff */
[C---:B------:R-:W-:Y:S02]  /*1f90*/  IMAD R109, R99.reuse, UR5, R0 ;  /* 0x00000005636d7c24 */ /* 0x040fe4000f8e0200 */
[-C--:B------:R-:W-:Y:S01]  /*1fa0*/  IMAD R0, R216, R12.reuse, RZ ;  /* 0x0000000cd8007224 */ /* 0x080fe200078e02ff */
[----:B------:R-:W-:Y:S01]  /*1fb0*/  SHF.R.S32.HI R20, RZ, 0x1f, R3 ;  /* 0x0000001fff147819 */ /* 0x000fe20000011403 */
[----:B------:R-:W-:Y:S01]  /*1fc0*/  IMAD.WIDE.U32 R98, R99, UR4, R4 ;  /* 0x0000000463627c25 */ /* 0x000fe2000f8e0004 */
[----:B------:R-:W-:Y:S02]  /*1fd0*/  ULDC UR4, c[0x0][0x2f4] ;  /* 0x0000bd0000047ab9 */ /* 0x000fe40000000800 */
[----:B------:R-:W-:Y:S01]  /*1fe0*/  LEA.HI R105, R20, R3, RZ, 0x3 ;  /* 0x0000000314697211 */ /* 0x000fe200078f18ff */
[----:B------:R-:W-:-:S03]  /*1ff0*/  IMAD.WIDE.U32 R4, R22, R12, R18 ;  /* 0x0000000c16047225 */ /* 0x000fc600078e0012 */
[----:B------:R-:W-:Y:S01]  /*2000*/  LOP3.LUT R40, R105, 0xfffffff8, RZ, 0xc0, !PT ;  /* 0xfffffff869287812 */ /* 0x000fe200078ec0ff */
[----:B------:R-:W-:Y:S01]  /*2010*/  IMAD R15, R22, R13, R0 ;  /* 0x0000000d160f7224 */ /* 0x000fe200078e0200 */
[----:B------:R-:W-:Y:S01]  /*2020*/  P2R R0, PR, RZ, 0x4 ;  /* 0x00000004ff007803 */ /* 0x000fe20000000000 */
[----:B------:R-:W-:Y:S01]  /*2030*/  IMAD.MOV.U32 R90, RZ, RZ, R8 ;  /* 0x000000ffff5a7224 */ /* 0x000fe200078e0008 */
[----:B------:R-:W-:Y:S01]  /*2040*/  LEA.HI R8, R20, R3, RZ, 0x6 ;  /* 0x0000000314087211 */ /* 0x000fe200078f30ff */
[----:B------:R-:W-:Y:S01]  /*2050*/  IMAD.IADD R11, R15, 0x1, R11 ;  /* 0x000000010f0b7824 */ /* 0x000fe200078e020b */
[----:B------:R-:W-:Y:S01]  /*2060*/  IADD3 R5, R5, R15, RZ ;  /* 0x0000000f05057210 */ /* 0x000fe20007ffe0ff */
[----:B------:R-:W-:Y:S01]  /*2070*/  IMAD.WIDE.U32 R14, R22, R6, R16 ;  /* 0x00000006160e7225 */ /* 0x000fe200078e0010 */
[----:B------:R-:W-:Y:S02]  /*2080*/  SHF.L.U32 R3, R8, 0x7, RZ ;  /* 0x0000000708037819 */ /* 0x000fe400000006ff */
[----:B------:R-:W-:Y:S01]  /*2090*/  LOP3.LUT R8, R105, 0x38, RZ, 0xc0, !PT ;  /* 0x0000003869087812 */ /* 0x000fe200078ec0ff */
[----:B------:R-:W-:Y:S01]  /*20a0*/  IMAD.MOV.U32 R88, RZ, RZ, R14 ;  /* 0x000000ffff587224 */ /* 0x000fe200078e000e */
[----:B------:R-:W-:Y:S01]  /*20b0*/  LOP3.LUT R14, R3, 0xffffe000, RZ, 0xc0, !PT ;  /* 0xffffe000030e7812 */ /* 0x000fe200078ec0ff */
[----:B------:R-:W-:Y:S01]  /*20c0*/  IMAD.WIDE.U32 R96, R113, R12, R4 ;  /* 0x0000000c71607225 */ /* 0x000fe200078e0004 */
[----:B------:R-:W-:-:S02]  /*20d0*/  LOP3.LUT R3, R8, 0x1c0, R227, 0xf8, !PT ;  /* 0x000001c008037812 */ /* 0x000fc400078ef8e3 */
[----:B------:R-:W-:Y:S01]  /*20e0*/  LOP3.LUT R20, R195, 0x38, R105, 0xf8, !PT ;  /* 0x00000038c3147812 */ /* 0x000fe200078ef869 */
[----:B------:R-:W-:Y:S01]  /*20f0*/  IMAD R4, R31, R6, RZ ;  /* 0x000000061f047224 */ /* 0x000fe200078e02ff */
[----:B------:R-:W-:Y:S01]  /*2100*/  LOP3.LUT R3, R3, R200, RZ, 0x3c, !PT ;  /* 0x000000c803037212 */ /* 0x000fe200078e3cff */
[----:B------:R-:W-:Y:S01]  /*2110*/  IMAD.IADD R91, R9, 0x1, R89 ;  /* 0x00000001095b7824 */ /* 0x000fe200078e0259 */
[----:B------:R-:W-:Y:S01]  /*2120*/  LOP3.LUT R9, R196, 0x38, R105, 0xf8, !PT ;  /* 0x00000038c4097812 */ /* 0x000fe200078ef869 */
[----:B------:R-:W-:Y:S01]  /*2130*/  IMAD R49, R113, R7, R4 ;  /* 0x0000000771317224 */ /* 0x000fe200078e0204 */
[----:B------:R-:W-:Y:S01]  /*2140*/  IADD3 R27, R3, R14, R201 ;  /* 0x0000000e031b7210 */ /* 0x000fe20007ffe0c9 */
[----:B------:R-:W-:Y:S01]  /*2150*/  IMAD R3, R216, R102, RZ ;  /* 0x00000066d8037224 */ /* 0x000fe200078e02ff */
[----:B------:R-:W-:Y:S01]  /*2160*/  IADD3 R4, P1, R92, R130, RZ ;  /* 0x000000825c047210 */ /* 0x000fe20007f3e0ff */
[----:B------:R-:W-:Y:S01]  /*2170*/  IMAD.IADD R89, R89, 0x1, R15 ;  /* 0x0000000159597824 */ /* 0x000fe200078e020f */
[----:B------:R-:W-:Y:S01]  /*2180*/  LOP3.LUT R15, R194, 0x38, R105, 0xf8, !PT ;  /* 0x00000038c20f7812 */ /* 0x000fe200078ef869 */
[----:B------:R-:W-:Y:S01]  /*2190*/  IMAD R35, R22, R103, R3 ;  /* 0x0000006716237224 */ /* 0x000fe200078e0203 */
[----:B------:R-:W-:Y:S01]  /*21a0*/  LOP3.LUT R9, R9, R230, RZ, 0x3c, !PT ;  /* 0x000000e609097212 */ /* 0x000fe200078e3cff */
[----:B------:R-:W-:Y:S01]  /*21b0*/  IMAD.WIDE.U32 R88, R113, R6, R88 ;  /* 0x0000000671587225 */ /* 0x000fe200078e0058 */
[----:B------:R-:W-:-:S02]  /*21c0*/  LOP3.LUT R15, R15, R228, RZ, 0x3c, !PT ;  /* 0x000000e40f0f7212 */ /* 0x000fc400078e3cff */
[----:B------:R-:W-:Y:S01]  /*21d0*/  IADD3 R34, R45, R35, RZ ;  /* 0x000000232d227210 */ /* 0x000fe20007ffe0ff */
[----:B------:R-:W-:Y:S01]  /*21e0*/  IMAD.IADD R5, R35, 0x1, R131 ;  /* 0x0000000123057824 */ /* 0x000fe200078e0283 */
[----:B------:R-:W-:Y:S01]  /*21f0*/  LOP3.LUT R29, R20, R229, RZ, 0x3c, !PT ;  /* 0x000000e5141d7212 */ /* 0x000fe200078e3cff */
[----:B------:R-:W-:Y:S01]  /*2200*/  IMAD.WIDE.U32 R94, R113, R12, R10 ;  /* 0x0000000c715e7225 */ /* 0x000fe200078e000a */
[C-C-:B------:R-:W-:Y:S02]  /*2210*/  SHF.L.U64.HI R3, R102.reuse, 0x7, R103.reuse ;  /* 0x0000000766037819 */ /* 0x140fe40000010267 */
[----:B------:R-:W-:Y:S01]  /*2220*/  SHF.L.U64.HI R31, R102, 0x6, R103 ;  /* 0x00000006661f7819 */ /* 0x000fe20000010267 */
[----:B------:R-:W-:Y:S01]  /*2230*/  IMAD.X R32, R5, 0x1, R93, P1 ;  /* 0x0000000105207824 */ /* 0x000fe200008e065d */
[----:B------:R-:W-:Y:S01]  /*2240*/  IADD3 R33, P1, R4, R92, RZ ;  /* 0x0000005c04217210 */ /* 0x000fe20007f3e0ff */
[----:B------:R-:W-:Y:S01]  /*2250*/  IMAD.WIDE.U32 R90, R113, R6, R90 ;  /* 0x00000006715a7225 */ /* 0x000fe200078e005a */
[----:B------:R-:W-:-:S02]  /*2260*/  IADD3 R30, R9, R14, R199 ;  /* 0x0000000e091e7210 */ /* 0x000fc40007ffe0c7 */
[-C--:B------:R-:W-:Y:S01]  /*2270*/  IADD3 R28, R15, R14.reuse, R197 ;  /* 0x0000000e0f1c7210 */ /* 0x080fe20007ffe0c5 */
[----:B------:R-:W-:Y:S01]  /*2280*/  IMAD.X R103, R34, 0x1, R41, P0 ;  /* 0x0000000122677824 */ /* 0x000fe200000e0629 */
[----:B------:R-:W-:Y:S01]  /*2290*/  IADD3 R29, R29, R14, R198 ;  /* 0x0000000e1d1d7210 */ /* 0x000fe20007ffe0c6 */
[C---:B------:R-:W-:Y:S01]  /*22a0*/  IMAD.SHL.U32 R14, R12.reuse, 0x20, RZ ;  /* 0x000000200c0e7824 */ /* 0x040fe200078e00ff */
[--C-:B------:R-:W-:Y:S01]  /*22b0*/  SHF.L.U64.HI R20, R12, 0x6, R13.reuse ;  /* 0x000000060c147819 */ /* 0x100fe2000001020d */
[----:B------:R-:W-:Y:S01]  /*22c0*/  IMAD.SHL.U32 R8, R6, 0x20, RZ ;  /* 0x0000002006087824 */ /* 0x000fe200078e00ff */
[C---:B------:R-:W-:Y:S01]  /*22d0*/  SHF.L.U64.HI R15, R12.reuse, 0x7, R13 ;  /* 0x000000070c0f7819 */ /* 0x040fe2000001020d */
[----:B------:R-:W-:Y:S01]  /*22e0*/  IMAD.SHL.U32 R13, R12, 0x40, RZ ;  /* 0x000000400c0d7824 */ /* 0x000fe200078e00ff */
[----:B------:R-:W-:Y:S01]  /*22f0*/  SHF.L.U64.HI R11, R6, 0x5, R7 ;  /* 0x00000005060b7819 */ /* 0x000fe20000010207 */
[----:B------:R-:W-:Y:S01]  /*2300*/  IMAD.X R35, R32, 0x1, R93, P1 ;  /* 0x0000000120237824 */ /* 0x000fe200008e065d */
[C---:B------:R-:W-:Y:S01]  /*2310*/  SHF.L.U64.HI R10, R6.reuse, 0x6, R7 ;  /* 0x00000006060a7819 */ /* 0x040fe20000010207 */
[----:B------:R-:W-:Y:S01]  /*2320*/  IMAD.IADD R36, R97, 0x1, R37 ;  /* 0x0000000161247824 */ /* 0x000fe200078e0225 */
[C---:B------:R-:W-:Y:S01]  /*2330*/  SHF.L.U64.HI R9, R6.reuse, 0x7, R7 ;  /* 0x0000000706097819 */ /* 0x040fe20000010207 */
[C---:B------:R-:W-:Y:S01]  /*2340*/  IMAD.SHL.U32 R7, R6.reuse, 0x40, RZ ;  /* 0x0000004006077824 */ /* 0x040fe200078e00ff */
[----:B------:R-:W-:Y:S01]  /*2350*/  SHF.L.U32 R6, R6, 0x7, RZ ;  /* 0x0000000706067819 */ /* 0x000fe200000006ff */
[----:B------:R-:W-:Y:S01]  /*2360*/  IMAD.SHL.U32 R12, R12, 0x80, RZ ;  /* 0x000000800c0c7824 */ /* 0x000fe200078e00ff */
[----:B------:R-:W-:Y:S01]  /*2370*/  ISETP.GE.AND P2, PT, R16, UR4, PT ;  /* 0x0000000410007c0c */ /* 0x000fe2000bf46270 */
[----:B------:R-:W-:Y:S01]  /*2380*/  IMAD.IADD R37, R37, 0x1, R95 ;  /* 0x0000000125257824 */ /* 0x000fe200078e025f */
[----:B------:R-:W-:Y:S01]  /*2390*/  ISETP.GE.AND P1, PT, R187, UR4, PT ;  /* 0x00000004bb007c0c */ /* 0x000fe2000bf26270 */
[----:B------:R-:W-:Y:S01]  /*23a0*/  IMAD.IADD R38, R91, 0x1, R49 ;  /* 0x000000015b267824 */ /* 0x000fe200078e0231 */
[----:B------:R-:W-:Y:S01]  /*23b0*/  IADD3 R104, R49, R89, RZ ;  /* 0x0000005931687210 */ /* 0x000fe20007ffe0ff */
[----:B------:R-:W-:Y:S01]  /*23c0*/  IMAD.X R108, RZ, RZ, R103, P3 ;  /* 0x000000ffff6c7224 */ /* 0x000fe200018e0667 */
[----:B------:R-:W-:Y:S01]  /*23d0*/  SHF.R.S32.HI R105, RZ, 0x3, R105 ;  /* 0x00000003ff697819 */ /* 0x000fe20000011469 */
[----:B------:R-:W-:Y:S01]  /*23e0*/  IMAD.IADD R109, R99, 0x1, R109 ;  /* 0x00000001636d7824 */ /* 0x000fe200078e026d */
[----:B------:R-:W-:-:S07]  /*23f0*/  SHF.R.S32.HI R106, RZ, 0x1f, R40 ;  /* 0x0000001fff6a7819 */ /* 0x000fce0000011428 */
.L_x_9501:
        /* <DEDUP_REMOVED lines=18> */
[----:B------:R-:W-:Y:S02]  /*2520*/  IMAD R115, R26, -0x80, R24 ;  /* 0xffffff801a737824 */ /* 0x000fe400078e0218 */
[----:B------:R-:W-:-:S03]  /*2530*/  IMAD.WIDE.U32 R120, R127, R26, RZ ;  /* 0x0000001a7f787225 */ /* 0x000fc600078e00ff */
[----:B------:R-:W-:Y:S01]  /*2540*/  VIMNMX R115, R115, 0x80, PT ;  /* 0x0000008073737848 */ /* 0x000fe20003fe0100 */
[----:B------:R-:W-:Y:S01]  /*2550*/  IMAD R49, R49, R6, R52 ;  /* 0x0000000631317224 */ /* 0x000fe200078e0234 */
[----:B------:R-:W-:Y:S01]  /*2560*/  IADD3 R122, R121, R51, RZ ;  /* 0x00000033797a7210 */ /* 0x000fe20007ffe0ff */
        /* <DEDUP_REMOVED lines=33> */
.L_x_9420:
[----:B------:R-:W-:Y:S05]  /*2780*/  BSYNC B1 ;  /* 0x0000000000017941 */ /* 0x000fea0003800000 */
.L_x_9419:
[----:B------:R-:W-:Y:S01]  /*2790*/  ISETP.GE.AND P4, PT, R213, R115, PT ;  /* 0x00000073d500720c */ /* 0x000fe20003f86270 */
[----:B0----5:R-:W-:Y:S01]  /*27a0*/  IMAD.MOV.U32 R48, RZ, RZ, R76 ;  /* 0x000000ffff307224 */ /* 0x021fe200078e004c */
[----:B------:R-:W-:Y:S01]  /*27b0*/  MOV R50, R84 ;  /* 0x0000005400327202 */ /* 0x000fe20000000f00 */
[----:B------:R-:W-:Y:S01]  /*27c0*/  IMAD.MOV.U32 R49, RZ, RZ, R77 ;  /* 0x000000ffff317224 */ /* 0x000fe200078e004d */
[----:B------:R-:W-:Y:S01]  /*27d0*/  BSSY B1, `(.L_x_9421) ;  /* 0x0000024000017945 */ /* 0x000fe20003800000 */
        /* <DEDUP_REMOVED lines=9> */
[----:B------:R-:W-:-:S02]  /*2870*/  CS2R R72, SRZ ;  /* 0x0000000000487805 */ /* 0x000fc4000001ff00 */
[----:B------:R-:W-:Y:S02]  /*2880*/  CS2R R70, SRZ ;  /* 0x0000000000467805 */ /* 0x000fe4000001ff00 */
[----:B------:R-:W-:Y:S02]  /*2890*/  PRMT R138, R48, 0x5410, R49 ;  /* 0x00005410308a7816 */ /* 0x000fe40000000031 */
[----:B------:R-:W-:Y:S02]  /*28a0*/  CS2R R74, SRZ ;  /* 0x00000000004a7805 */ /* 0x000fe4000001ff00 */
        /* <DEDUP_REMOVED lines=22> */
.L_x_9422:
[----:B------:R-:W-:Y:S05]  /*2a10*/  BSYNC B1 ;  /* 0x0000000000017941 */ /* 0x000fea0003800000 */
.L_x_9421:
        /* <DEDUP_REMOVED lines=8> */
[----:B------:R-:W-:Y:S01]  /*2aa0*/  CS2R R52, SRZ ;  /* 0x0000000000347805 */ /* 0x000fe2000001ff00 */
[----:B------:R-:W-:Y:S01]  /*2ab0*/  IMAD.MOV.U32 R49, RZ, RZ, R71 ;  /* 0x000000ffff317224 */ /* 0x000fe200078e0047 */
[----:B------:R-:W-:Y:S01]  /*2ac0*/  PRMT R132, R50, 0x5410, R51 ;  /* 0x0000541032847816 */ /* 0x000fe20000000033 */
[----:B------:R-:W-:Y:S01]  /*2ad0*/  IMAD.MOV.U32 R50, RZ, RZ, R74 ;  /* 0x000000ffff327224 */ /* 0x000fe200078e004a */
[----:B------:R-:W-:Y:S01]  /*2ae0*/  CS2R R60, SRZ ;  /* 0x00000000003c7805 */ /* 0x000fe2000001ff00 */
[----:B------:R-:W-:Y:S01]  /*2af0*/  IMAD.MOV.U32 R51, RZ, RZ, R75 ;  /* 0x000000ffff337224 */ /* 0x000fe200078e004b */
[----:B------:R-:W-:-:S02]  /*2b00*/  PRMT R125, R48, 0x5410, R49 ;  /* 0x00005410307d7816 */ /* 0x000fc40000000031 */
[----:B------:R-:W-:Y:S02]  /*2b10*/  CS2R R64, SRZ ;  /* 0x0000000000407805 */ /* 0x000fe4000001ff00 */
[----:B------:R-:W-:Y:S02]  /*2b20*/  CS2R R62, SRZ ;  /* 0x00000000003e7805 */ /* 0x000fe4000001ff00 */
        /* <DEDUP_REMOVED lines=27> */
.L_x_9424:
[----:B------:R-:W-:Y:S05]  /*2ce0*/  BSYNC B1 ;  /* 0x0000000000017941 */ /* 0x000fea0003800000 */
.L_x_9423:
[----:B------:R-:W-:Y:S01]  /*2cf0*/  ISETP.GE.AND P5, PT, R211, R115, PT ;  /* 0x00000073d300720c */ /* 0x000fe20003fa6270 */
[----:B------:R-:W-:-:S12]  /*2d00*/  BSSY B1, `(.L_x_9425) ;  /* 0x000001e000017945 */ /* 0x000fd80003800000 */
[----:B------:R-:W-:Y:S05]  /*2d10*/  @P5 BRA `(.L_x_9426) ;  /* 0x0000000000705947 */ /* 0x000fea0003800000 */
[----:B0-----:R-:W0:Y:S01]  /*2d20*/  LDC.64 R48, c[0x0][0x3f8] ;  /* 0x0000fe00ff307b82 */ /* 0x001e220000000a00 */
[----:B------:R-:W-:Y:S01]  /*2d30*/  MOV R83, R119 ;  /* 0x0000007700537202 */ /* 0x000fe20000000f00 */
[----:B------:R-:W-:Y:S01]  /*2d40*/  IMAD.MOV.U32 R81, RZ, RZ, R110 ;  /* 0x000000ffff517224 */ /* 0x000fe200078e006e */
[----:B------:R-:W-:Y:S01]  /*2d50*/  ULDC.64 UR4, c[0x0][0x3e8] ;  /* 0x0000fa0000047ab9 */ /* 0x000fe20000000a00 */
        /* <DEDUP_REMOVED lines=24> */
.L_x_9426:
[----:B------:R-:W-:Y:S05]  /*2ee0*/  BSYNC B1 ;  /* 0x0000000000017941 */ /* 0x000fea0003800000 */
.L_x_9425:
[----:B01---5:R-:W-:Y:S01]  /*2ef0*/  IMAD.MOV.U32 R48, RZ, RZ, R60 ;  /* 0x000000ffff307224 */ /* 0x023fe200078e003c */
[----:B------:R-:W-:Y:S01]  /*2f00*/  ISETP.NE.AND P0, PT, R189, 0x3, PT ;  /* 0x00000003bd00780c */ /* 0x000fe20003f05270 */
[----:B------:R-:W-:Y:S02]  /*2f10*/  IMAD.MOV.U32 R49, RZ, RZ, R61 ;  /* 0x000000ffff317224 */ /* 0x000fe400078e003d */
        /* <DEDUP_REMOVED lines=22> */
[----:B------:R-:W-:Y:S06]  /*3080*/  @!P0 BRA `(.L_x_9427) ;  /* 0x0000000000048947 */ /* 0x000fec0003800000 */
[----:B------:R-:W-:Y:S01]  /*3090*/  BPT.TRAP 0x1 ;  /* 0x000000040000795c */ /* 0x000fe20000300000 */
.L_x_9427:
[----:B------:R-:W-:Y:S01]  /*30a0*/  IMAD R110, R23, 0x8, R2 ;  /* 0x00000008176e7824 */ /* 0x000fe200078e0202 */
[----:B------:R-:W-:Y:S01]  /*30b0*/  SHF.L.U32 R119, R188, 0x1f, RZ ;  /* 0x0000001fbc777819 */ /* 0x000fe200000006ff */
[----:B------:R-:W-:Y:S03]  /*30c0*/  BSSY B1, `(.L_x_9428) ;  /* 0x0000003000017945 */ /* 0x000fe60003800000 */
[----:B------:R-:W0:Y:S02]  /*30d0*/  SYNCS.PHASECHK.TRANS64.TRYWAIT P6, [R110+URZ+0x28890], R119 ;  /* 0x028890776e0075a7 */ /* 0x000e2400080c017f */
[----:B0-----:R-:W-:Y:S05]  /*30e0*/  @!P6 BRA `(.L_x_9429) ;  /* 0x000001bc0060e947 */ /* 0x001fea0003800000 */
.L_x_9770:
[----:B------:R-:W-:Y:S05]  /*30f0*/  BSYNC B1 ;  /* 0x0000000000017941 */ /* 0x000fea0003800000 */
.L_x_9428:
        /* <DEDUP_REMOVED lines=12> */
[----:B------:R-:W-:Y:S02]  /*31c0*/  SHF.R.U64 R150, R84, 0x10, R85 ;  /* 0x0000001054967819 */ /* 0x000fe40000001255 */
[--C-:B------:R-:W-:Y:S02]  /*31d0*/  SHF.R.U64 R84, R86, 0x10, R87.reuse ;  /* 0x0000001056547819 */ /* 0x100fe40000001257 */
[----:B------:R-:W-:Y:S02]  /*31e0*/  SHF.R.U32.HI R148, RZ, 0x10, R87 ;  /* 0x00000010ff947819 */ /* 0x000fe40000011657 */
[----:B------:R-:W-:Y:S01]  /*31f0*/  SHF.R.U32.HI R149, RZ, 0x10, R85 ;  /* 0x00000010ff957819 */ /* 0x000fe20000011655 */
[----:B------:R-:W-:Y:S01]  /*3200*/  HADD2.F32 R87, -RZ, R84.H0_H0 ;  /* 0x20000054ff577230 */ /* 0x000fe20000004100 */
[----:B--2---:R-:W-:Y:S01]  /*3210*/  MOV R80, R50 ;  /* 0x0000003200507202 */ /* 0x004fe20000000f00 */
[----:B------:R-:W-:Y:S02]  /*3220*/  HADD2.F32 R148, -RZ, R148.H0_H0 ;  /* 0x20000094ff947230 */ /* 0x000fe40000004100 */
[----:B------:R-:W-:-:S02]  /*3230*/  HADD2.F32 R50, -RZ, R49.H1_H1 ;  /* 0x30000031ff327230 */ /* 0x000fc40000004100 */
[----:B------:R-:W-:Y:S02]  /*3240*/  HADD2.F32 R84, -RZ, R51.H1_H1 ;  /* 0x30000033ff547230 */ /* 0x000fe40000004100 */
[----:B------:R-:W-:Y:S02]  /*3250*/  HADD2.F32 R49, -RZ, R49.H0_H0 ;  /* 0x20000031ff317230 */ /* 0x000fe40000004100 */
[----:B------:R-:W-:Y:S02]  /*3260*/  HADD2.F32 R85, -RZ, R150.H0_H0 ;  /* 0x20000096ff557230 */ /* 0x000fe40000004100 */
[----:B------:R-:W-:Y:S01]  /*3270*/  FMUL.FTZ R150, R50, R87 ;  /* 0x0000005732967220 */ /* 0x000fe20000410000 */
[----:B------:R-:W-:Y:S02]  /*3280*/  HADD2.F32 R51, -RZ, R51.H0_H0 ;  /* 0x20000033ff337230 */ /* 0x000fe40000004100 */
[----:B------:R-:W-:Y:S01]  /*3290*/  FMUL.FTZ R152, R84, R148 ;  /* 0x0000009454987220 */ /* 0x000fe20000410000 */
[----:B------:R-:W-:-:S02]  /*32a0*/  HADD2.F32 R86, -RZ, R149.H0_H0 ;  /* 0x20000095ff567230 */ /* 0x000fc40000004100 */
[C---:B------:R-:W-:Y:S01]  /*32b0*/  FMUL.FTZ R87, R49.reuse, R87 ;  /* 0x0000005731577220 */ /* 0x040fe20000410000 */
[-C--:B------:R-:W-:Y:S01]  /*32c0*/  FFMA.FTZ R150, R49, R85.reuse, -R150 ;  /* 0x0000005531967223 */ /* 0x080fe20000010896 */
[C---:B------:R-:W-:Y:S01]  /*32d0*/  FMUL.FTZ R151, R51.reuse, R148 ;  /* 0x0000009433977220 */ /* 0x040fe20000410000 */
[--C-:B------:R-:W-:Y:S02]  /*32e0*/  HADD2.F32 R49, -RZ, R48.reuse.H1_H1 ;  /* 0x30000030ff317230 */ /* 0x100fe40000004100 */
[-C--:B------:R-:W-:Y:S01]  /*32f0*/  FFMA.FTZ R152, R51, R86.reuse, -R152 ;  /* 0x0000005633987223 */ /* 0x080fe20000010898 */
[--C-:B------:R-:W-:Y:S02]  /*3300*/  HADD2.F32 R51, -RZ, R147.reuse.H1_H1 ;  /* 0x30000093ff337230 */ /* 0x100fe40000004100 */
[----:B------:R-:W-:Y:S01]  /*3310*/  FFMA.FTZ R149, R50, R85, R87 ;  /* 0x0000005532957223 */ /* 0x000fe20000010057 */
[----:B------:R-:W-:Y:S02]  /*3320*/  HADD2.F32 R147, -RZ, R147.H0_H0 ;  /* 0x20000093ff937230 */ /* 0x000fe40000004100 */
[----:B------:R-:W-:Y:S01]  /*3330*/  FFMA.FTZ R151, R84, R86, R151 ;  /* 0x0000005654977223 */ /* 0x000fe20000010097 */
[----:B------:R-:W-:-:S02]  /*3340*/  HADD2.F32 R48, -RZ, R48.H0_H0 ;  /* 0x20000030ff307230 */ /* 0x000fc40000004100 */
[--C-:B------:R-:W-:Y:S02]  /*3350*/  HADD2.F32 R85, -RZ, R145.reuse.H1_H1 ;  /* 0x30000091ff557230 */ /* 0x100fe40000004100 */
[CC--:B------:R-:W-:Y:S01]  /*3360*/  FMUL.FTZ R87, R49.reuse, R147.reuse ;  /* 0x0000009331577220 */ /* 0x0c0fe20000410000 */
[--C-:B------:R-:W-:Y:S02]  /*3370*/  HADD2.F32 R50, -RZ, R80.reuse.H1_H1 ;  /* 0x30000050ff327230 */ /* 0x100fe40000004100 */
        /* <DEDUP_REMOVED lines=13> */
.L_x_9435:
[----:B------:R-:W-:Y:S05]  /*3450*/  BSYNC B3 ;  /* 0x0000000000037941 */ /* 0x000fea0003800000 */
.L_x_9434:
[----:B------:R-:W-:Y:S02]  /*3460*/  ULDC.64 UR4, c[0x0][0x2e8] ;  /* 0x0000ba0000047ab9 */ /* 0x000fe40000000a00 */
[----:B------:R-:W-:-:S04]  /*3470*/  LEA R80, P3, R81, UR4, 0x1 ;  /* 0x0000000451507c11 */ /* 0x000fc8000f8608ff */
[----:B------:R-:W-:-:S05]  /*3480*/  LEA.HI.X R81, R81, UR5, R146, 0x1, P3 ;  /* 0x0000000551517c11 */ /* 0x000fca00098f0c92 */
[----:B--2---:R1:W-:Y:S04]  /*3490*/  STG.E.128 desc[UR40][R80.64], R48 ;  /* 0x0000003050007986 */ /* 0x0043e8000c101d28 */
.L_x_9433:
[----:B------:R-:W-:Y:S05]  /*34a0*/  BSYNC B2 ;  /* 0x0000000000027941 */ /* 0x000fea0003800000 */
.L_x_9432:
        /* <DEDUP_REMOVED lines=48> */
.L_x_9437:
[----:B------:R-:W-:Y:S05]  /*37b0*/  BSYNC B2 ;  /* 0x0000000000027941 */ /* 0x000fea0003800000 */
.L_x_9436:
[----:B------:R-:W-:Y:S02]  /*37c0*/  ULDC.64 UR4, c[0x0][0x2e8] ;  /* 0x0000ba0000047ab9 */ /* 0x000fe40000000a00 */
[----:B------:R-:W-:-:S04]  /*37d0*/  LEA R76, P3, R143, UR4, 0x1 ;  /* 0x000000048f4c7c11 */ /* 0x000fc8000f8608ff */
[----:B------:R-:W-:-:S05]  /*37e0*/  LEA.HI.X R77, R143, UR5, R144, 0x1, P3 ;  /* 0x000000058f4d7c11 */ /* 0x000fca00098f0c90 */
[----:B--2---:R2:W-:Y:S04]  /*37f0*/  STG.E.128 desc[UR40][R76.64], R48 ;  /* 0x000000304c007986 */ /* 0x0045e8000c101d28 */
.L_x_9431:
[----:B------:R-:W-:Y:S05]  /*3800*/  BSYNC B1 ;  /* 0x0000000000017941 */ /* 0x000fea0003800000 */
.L_x_9430:
        /* <DEDUP_REMOVED lines=53> */
.L_x_9443:
[----:B------:R-:W-:Y:S05]  /*3b60*/  BSYNC B3 ;  /* 0x0000000000037941 */ /* 0x000fea0003800000 */
.L_x_9442:
[----:B------:R-:W-:Y:S02]  /*3b70*/  ULDC.64 UR4, c[0x0][0x2e8] ;  /* 0x0000ba0000047ab9 */ /* 0x000fe40000000a00 */
[----:B------:R-:W-:-:S04]  /*3b80*/  LEA R72, P3, R78, UR4, 0x1 ;  /* 0x000000044e487c11 */ /* 0x000fc8000f8608ff */
[----:B------:R-:W-:-:S05]  /*3b90*/  LEA.HI.X R73, R78, UR5, R79, 0x1, P3 ;  /* 0x000000054e497c11 */ /* 0x000fca00098f0c4f */
[----:B--2---:R2:W-:Y:S04]  /*3ba0*/  STG.E.128 desc[UR40][R72.64], R48 ;  /* 0x0000003048007986 */ /* 0x0045e8000c101d28 */
.L_x_9441:
[----:B------:R-:W-:Y:S05]  /*3bb0*/  BSYNC B2 ;  /* 0x0000000000027941 */ /* 0x000fea0003800000 */
.L_x_9440:
        /* <DEDUP_REMOVED lines=48> */
.L_x_9445:
[----:B------:R-:W-:Y:S05]  /*3ec0*/  BSYNC B2 ;  /* 0x0000000000027941 */ /* 0x000fea0003800000 */
.L_x_9444:
[----:B------:R-:W-:Y:S02]  /*3ed0*/  ULDC.64 UR4, c[0x0][0x2e8] ;  /* 0x0000ba0000047ab9 */ /* 0x000fe40000000a00 */
[----:B------:R-:W-:-:S04]  /*3ee0*/  LEA R68, P3, R79, UR4, 0x1 ;  /* 0x000000044f447c11 */ /* 0x000fc8000f8608ff */
[----:B------:R-:W-:-:S05]  /*3ef0*/  LEA.HI.X R69, R79, UR5, R80, 0x1, P3 ;  /* 0x000000054f457c11 */ /* 0x000fca00098f0c50 */
[----:B--2---:R3:W-:Y:S04]  /*3f00*/  STG.E.128 desc[UR40][R68.64], R48 ;  /* 0x0000003044007986 */ /* 0x0047e8000c101d28 */
.L_x_9439:
[----:B------:R-:W-:Y:S05]  /*3f10*/  BSYNC B1 ;  /* 0x0000000000017941 */ /* 0x000fea0003800000 */
.L_x_9438:
        /* <DEDUP_REMOVED lines=54> */
.L_x_9451:
[----:B------:R-:W-:Y:S05]  /*4280*/  BSYNC B3 ;  /* 0x0000000000037941 */ /* 0x000fea0003800000 */
.L_x_9450:
[----:B------:R-:W-:Y:S02]  /*4290*/  ULDC.64 UR4, c[0x0][0x2e8] ;  /* 0x0000ba0000047ab9 */ /* 0x000fe40000000a00 */
[----:B------:R-:W-:-:S04]  /*42a0*/  LEA R64, P3, R75, UR4, 0x1 ;  /* 0x000000044b407c11 */ /* 0x000fc8000f8608ff */
[----:B------:R-:W-:-:S05]  /*42b0*/  LEA.HI.X R65, R75, UR5, R76, 0x1, P3 ;  /* 0x000000054b417c11 */ /* 0x000fca00098f0c4c */
[----:B--2---:R2:W-:Y:S04]  /*42c0*/  STG.E.128 desc[UR40][R64.64], R48 ;  /* 0x0000003040007986 */ /* 0x0045e8000c101d28 */
.L_x_9449:
[----:B------:R-:W-:Y:S05]  /*42d0*/  BSYNC B2 ;  /* 0x0000000000027941 */ /* 0x000fea0003800000 */
.L_x_9448:
        /* <DEDUP_REMOVED lines=48> */
.L_x_9453:
[----:B------:R-:W-:Y:S05]  /*45e0*/  BSYNC B2 ;  /* 0x0000000000027941 */ /* 0x000fea0003800000 */
.L_x_9452:
[----:B------:R-:W-:Y:S02]  /*45f0*/  ULDC.64 UR4, c[0x0][0x2e8] ;  /* 0x0000ba0000047ab9 */ /* 0x000fe40000000a00 */
[----:B------:R-:W-:-:S04]  /*4600*/  LEA R60, P3, R71, UR4, 0x1 ;  /* 0x00000004473c7c11 */ /* 0x000fc8000f8608ff */
[----:B------:R-:W-:-:S05]  /*4610*/  LEA.HI.X R61, R71, UR5, R72, 0x1, P3 ;  /* 0x00000005473d7c11 */ /* 0x000fca00098f0c48 */
[----:B--2---:R4:W-:Y:S04]  /*4620*/  STG.E.128 desc[UR40][R60.64], R48 ;  /* 0x000000303c007986 */ /* 0x0049e8000c101d28 */
.L_x_9447:
[----:B------:R-:W-:Y:S05]  /*4630*/  BSYNC B1 ;  /* 0x0000000000017941 */ /* 0x000fea0003800000 */
.L_x_9446:
        /* <DEDUP_REMOVED lines=51> */
.L_x_9458:
[----:B------:R-:W-:Y:S05]  /*4970*/  BSYNC B2 ;  /* 0x0000000000027941 */ /* 0x000fea0003800000 */
.L_x_9457:
[----:B------:R-:W-:Y:S01]  /*4980*/  ULDC.64 UR4, c[0x0][0x2e8] ;  /* 0x0000ba0000047ab9 */ /* 0x000fe20000000a00 */
[----:B------:R-:W-:Y:S01]  /*4990*/  IMAD.X R58, R122, 0x1, R41, P3 ;  /* 0x000000017a3a7824 */ /* 0x000fe200018e0629 */
[----:B------:R-:W-:-:S04]  /*49a0*/  LEA R56, P3, R67, UR4, 0x1 ;  /* 0x0000000443387c11 */ /* 0x000fc8000f8608ff */
[----:B------:R-:W-:-:S05]  /*49b0*/  LEA.HI.X R57, R67, UR5, R58, 0x1, P3 ;  /* 0x0000000543397c11 */ /* 0x000fca00098f0c3a */
[----:B--2---:R1:W-:Y:S04]  /*49c0*/  STG.E.128 desc[UR40][R56.64], R48 ;  /* 0x0000003038007986 */ /* 0x0043e8000c101d28 */
.L_x_9456:
[----:B------:R-:W-:Y:S05]  /*49d0*/  BSYNC B1 ;  /* 0x0000000000017941 */ /* 0x000fea0003800000 */
.L_x_9455:
        /* <DEDUP_REMOVED lines=47> */
.L_x_9460:
[----:B------:R-:W-:Y:S05]  /*4cd0*/  BSYNC B1 ;  /* 0x0000000000017941 */ /* 0x000fea0003800000 */
.L_x_9459:
[----:B------:R-:W-:Y:S01]  /*4ce0*/  ULDC.64 UR4, c[0x0][0x2e8] ;  /* 0x0000ba0000047ab9 */ /* 0x000fe20000000a00 */
[----:B------:R-:W-:Y:S02]  /*4cf0*/  IADD3.X R122, R122, R107, RZ, P3, !PT ;  /* 0x0000006b7a7a7210 */ /* 0x000fe40001ffe4ff */
[----:B------:R-:W-:-:S04]  /*4d00*/  LEA R52, P3, R63, UR4, 0x1 ;  /* 0x000000043f347c11 */ /* 0x000fc8000f8608ff */
[----:B------:R-:W-:-:S05]  /*4d10*/  LEA.HI.X R53, R63, UR5, R122, 0x1, P3 ;  /* 0x000000053f357c11 */ /* 0x000fca00098f0c7a */
[----:B--2---:R1:W-:Y:S01]  /*4d20*/  STG.E.128 desc[UR40][R52.64], R48 ;  /* 0x0000003034007986 */ /* 0x0043e2000c101d28 */
[----:B------:R-:W-:Y:S05]  /*4d30*/  BRA `(.L_x_9454) ;  /* 0x0000002c00e07947 */ /* 0x000fea0003800000 */
.L_x_9418:
        /* <DEDUP_REMOVED lines=84> */
.L_x_9462:
[----:B------:R-:W-:Y:S05]  /*5280*/  BSYNC B1 ;  /* 0x0000000000017941 */ /* 0x000fea0003800000 */
.L_x_9461:
[----:B-----5:R-:W-:Y:S01]  /*5290*/  IMAD.MOV.U32 R80, RZ, RZ, R74 ;  /* 0x000000ffff507224 */ /* 0x020fe200078e004a */
[----:B------:R-:W-:Y:S01]  /*52a0*/  MOV R81, R75 ;  /* 0x0000004b00517202 */ /* 0x000fe20000000f00 */
[----:B------:R-:W-:Y:S01]  /*52b0*/  IMAD.MOV.U32 R82, RZ, RZ, R72 ;  /* 0x000000ffff527224 */ /* 0x000fe200078e0048 */
[----:B------:R-:W-:Y:S01]  /*52c0*/  ISETP.NE.AND P0, PT, R189, 0x3, PT ;  /* 0x00000003bd00780c */ /* 0x000fe20003f05270 */
        /* <DEDUP_REMOVED lines=53> */
.L_x_9463:
        /* <DEDUP_REMOVED lines=9> */
.L_x_9771:
[----:B------:R-:W-:Y:S05]  /*56b0*/  BSYNC B1 ;  /* 0x0000000000017941 */ /* 0x000fea0003800000 */
.L_x_9464:
        /* <DEDUP_REMOVED lines=15> */
[----:B------:R-:W-:Y:S02]  /*57b0*/  SHF.R.S32.HI R81, RZ, 0x1f, R80 ;  /* 0x0000001fff517819 */ /* 0x000fe40000011450 */
[----:B------:R-:W-:Y:S02]  /*57c0*/  SHF.L.U32 R145, R80, 0x3, RZ ;  /* 0x0000000350917819 */ /* 0x000fe400000006ff */
        /* <DEDUP_REMOVED lines=14> */
[--C-:B------:R-:W-:Y:S01]  /*58b0*/  SHF.R.U64 R48, R48, 0x10, R49.reuse ;  /* 0x0000001030307819 */ /* 0x100fe20000001231 */
[--C-:B------:R-:W-:Y:S01]  /*58c0*/  HADD2.F32 R156, -RZ, R154.reuse.H1_H1 ;  /* 0x3000009aff9c7230 */ /* 0x100fe20000004100 */
[----:B------:R-:W-:Y:S01]  /*58d0*/  SHF.R.U32.HI R152, RZ, 0x10, R49 ;  /* 0x00000010ff987819 */ /* 0x000fe20000011631 */
[----:B------:R-:W-:Y:S01]  /*58e0*/  HADD2.F32 R155, -RZ, R154.H0_H0 ;  /* 0x2000009aff9b7230 */ /* 0x000fe20000004100 */
[--C-:B------:R-:W-:Y:S02]  /*58f0*/  SHF.R.U32.HI R158, RZ, 0x10, R53.reuse ;  /* 0x00000010ff9e7819 */ /* 0x100fe40000011635 */
[----:B------:R-:W-:Y:S01]  /*5900*/  SHF.R.U64 R49, R52, 0x10, R53 ;  /* 0x0000001034317819 */ /* 0x000fe20000001235 */
[--C-:B-1----:R-:W-:Y:S01]  /*5910*/  HADD2.F32 R53, -RZ, R81.reuse.H0_H0 ;  /* 0x20000051ff357230 */ /* 0x102fe20000004100 */
[--C-:B------:R-:W-:Y:S01]  /*5920*/  SHF.R.U64 R50, R50, 0x10, R51.reuse ;  /* 0x0000001032327819 */ /* 0x100fe20000001233 */
[----:B------:R-:W-:Y:S01]  /*5930*/  HADD2.F32 R158, -RZ, R158.H0_H0 ;  /* 0x2000009eff9e7230 */ /* 0x000fe20000004100 */
[----:B------:R-:W-:Y:S01]  /*5940*/  SHF.R.U32.HI R52, RZ, 0x10, R51 ;  /* 0x00000010ff347819 */ /* 0x000fe20000011633 */
[----:B------:R-:W-:Y:S01]  /*5950*/  HADD2.F32 R81, -RZ, R81.H1_H1 ;  /* 0x30000051ff517230 */ /* 0x000fe20000004100 */
[----:B------:R-:W-:Y:S01]  /*5960*/  SHF.R.U64 R51, R54, 0x10, R55 ;  /* 0x0000001036337819 */ /* 0x000fe20000001237 */
[----:B--2---:R-:W-:-:S02]  /*5970*/  HADD2.F32 R54, -RZ, R85.H0_H0 ;  /* 0x20000055ff367230 */ /* 0x004fc40000004100 */
[-C--:B------:R-:W-:Y:S01]  /*5980*/  FMUL.FTZ R157, R53, R156.reuse ;  /* 0x0000009c359d7220 */ /* 0x080fe20000410000 */
[----:B------:R-:W-:Y:S01]  /*5990*/  HADD2.F32 R85, -RZ, R85.H1_H1 ;  /* 0x30000055ff557230 */ /* 0x000fe20000004100 */
[----:B------:R-:W-:Y:S01]  /*59a0*/  SHF.R.U32.HI R55, RZ, 0x10, R55 ;  /* 0x00000010ff377819 */ /* 0x000fe20000011637 */
[----:B------:R-:W-:Y:S02]  /*59b0*/  HADD2.F32 R154, -RZ, R152.H0_H0 ;  /* 0x20000098ff9a7230 */ /* 0x000fe40000004100 */
[C---:B------:R-:W-:Y:S01]  /*59c0*/  FMUL.FTZ R152, R54.reuse, R156 ;  /* 0x0000009c36987220 */ /* 0x040fe20000410000 */
[-C--:B------:R-:W-:Y:S01]  /*59d0*/  FFMA.FTZ R54, R54, R155.reuse, R157 ;  /* 0x0000009b36367223 */ /* 0x080fe2000001009d */
[-C--:B------:R-:W-:Y:S01]  /*59e0*/  FMUL.FTZ R156, R85, R158.reuse ;  /* 0x0000009e559c7220 */ /* 0x080fe20000410000 */
[----:B------:R-:W-:Y:S01]  /*59f0*/  FMUL.FTZ R158, R81, R158 ;  /* 0x0000009e519e7220 */ /* 0x000fe20000410000 */
[----:B------:R-:W-:Y:S01]  /*5a00*/  FFMA.FTZ R53, R53, R155, -R152 ;  /* 0x0000009b35357223 */ /* 0x000fe20000010898 */
[----:B------:R-:W-:-:S02]  /*5a10*/  HADD2.F32 R160, -RZ, R55.H0_H0 ;  /* 0x20000037ffa07230 */ /* 0x000fc40000004100 */
[-C--:B------:R-:W-:Y:S01]  /*5a20*/  FFMA.FTZ R152, R81, R154.reuse, -R156 ;  /* 0x0000009a51987223 */ /* 0x080fe2000001089c */
[----:B------:R-:W-:Y:S01]  /*5a30*/  FFMA.FTZ R81, R85, R154, R158 ;  /* 0x0000009a55517223 */ /* 0x000fe2000001009e */
[--C-:B------:R-:W-:Y:S02]  /*5a40*/  HADD2.F32 R154, -RZ, R153.reuse.H1_H1 ;  /* 0x30000099ff9a7230 */ /* 0x100fe40000004100 */
[----:B------:R-:W-:Y:S01]  /*5a50*/  HADD2.F32 R158, -RZ, R153.H0_H0 ;  /* 0x20000099ff9e7230 */ /* 0x000fe20000004100 */
[----:B------:R-:W-:Y:S01]  /*5a60*/  F2FP.F16.F32.PACK_AB R53, R152, R53 ;  /* 0x000000359835723e */ /* 0x000fe200000000ff */
[--C-:B------:R-:W-:Y:S02]  /*5a70*/  HADD2.F32 R153, -RZ, R87.reuse.H0_H0 ;  /* 0x20000057ff997230 */ /* 0x100fe40000004100 */
[----:B------:R-:W-:Y:S02]  /*5a80*/  HADD2.F32 R87, -RZ, R87.H1_H1 ;  /* 0x30000057ff577230 */ /* 0x000fe40000004100 */
[----:B------:R-:W-:-:S02]  /*5a90*/  HADD2.F32 R85, -RZ, R83.H0_H0 ;  /* 0x20000053ff557230 */ /* 0x000fc40000004100 */
[----:B------:R-:W-:Y:S02]  /*5aa0*/  HADD2.F32 R83, -RZ, R83.H1_H1 ;  /* 0x30000053ff537230 */ /* 0x000fe40000004100 */
[----:B------:R-:W-:Y:S01]  /*5ab0*/  FMUL.FTZ R162, R87, R160 ;  /* 0x000000a057a27220 */ /* 0x000fe20000410000 */
[----:B------:R-:W-:Y:S02]  /*5ac0*/  HADD2.F32 R156, -RZ, R52.H0_H0 ;  /* 0x20000034ff9c7230 */ /* 0x000fe40000004100 */
[-C--:B------:R-:W-:Y:S01]  /*5ad0*/  FMUL.FTZ R52, R153, R158.reuse ;  /* 0x0000009e99347220 */ /* 0x080fe20000410000 */
[----:B------:R-:W-:Y:S01]  /*5ae0*/  FMUL.FTZ R158, R85, R158 ;  /* 0x0000009e559e7220 */ /* 0x000fe20000410000 */
[----:B------:R-:W-:Y:S02]  /*5af0*/  FMUL.FTZ R160, R83, R160 ;  /* 0x000000a053a07220 */ /* 0x000fe40000410000 */
[-C--:B------:R-:W-:Y:S01]  /*5b00*/  FFMA.FTZ R52, R85, R154.reuse, -R52 ;  /* 0x0000009a55347223 */ /* 0x080fe20000010834 */
[----:B------:R-:W-:Y:S01]  /*5b10*/  FFMA.FTZ R55, R153, R154, R158 ;  /* 0x0000009a99377223 */ /* 0x000fe2000001009e */
[-C--:B------:R-:W-:Y:S01]  /*5b20*/  FFMA.FTZ R83, R83, R156.reuse, -R162 ;  /* 0x0000009c53537223 */ /* 0x080fe200000108a2 */
[----:B------:R-:W-:Y:S01]  /*5b30*/  FFMA.FTZ R154, R87, R156, R160 ;  /* 0x0000009c579a7223 */ /* 0x000fe200000100a0 */
[----:B------:R-:W-:-:S02]  /*5b40*/  HADD2.F32 R156, -RZ, R151.H0_H0 ;  /* 0x20000097ff9c7230 */ /* 0x000fc40000004100 */
[----:B------:R-:W-:Y:S01]  /*5b50*/  HADD2.F32 R158, -RZ, R151.H1_H1 ;  /* 0x30000097ff9e7230 */ /* 0x000fe20000004100 */
[----:B------:R-:W-:Y:S01]  /*5b60*/  F2FP.F16.F32.PACK_AB R83, R83, R52 ;  /* 0x000000345353723e */ /* 0x000fe200000000ff */
[----:B------:R-:W-:Y:S02]  /*5b70*/  HADD2.F32 R151, -RZ, R49.H0_H0 ;  /* 0x20000031ff977230 */ /* 0x000fe40000004100 */
[----:B------:R-:W-:Y:S02]  /*5b80*/  HADD2.F32 R85, -RZ, R84.H0_H0 ;  /* 0x20000054ff557230 */ /* 0x000fe40000004100 */
[----:B------:R-:W-:Y:S02]  /*5b90*/  HADD2.F32 R49, -RZ, R80.H0_H0 ;  /* 0x20000050ff317230 */ /* 0x000fe40000004100 */
[----:B------:R-:W-:Y:S02]  /*5ba0*/  HADD2.F32 R84, -RZ, R84.H1_H1 ;  /* 0x30000054ff547230 */ /* 0x000fe40000004100 */
[----:B------:R-:W-:-:S02]  /*5bb0*/  HADD2.F32 R80, -RZ, R80.H1_H1 ;  /* 0x30000050ff507230 */ /* 0x000fc40000004100 */
[----:B------:R-:W-:Y:S02]  /*5bc0*/  HADD2.F32 R87, -RZ, R48.H0_H0 ;  /* 0x20000030ff577230 */ /* 0x000fe40000004100 */
[-C--:B------:R-:W-:Y:S01]  /*5bd0*/  FMUL.FTZ R48, R85, R158.reuse ;  /* 0x0000009e55307220 */ /* 0x080fe20000410000 */
[C---:B------:R-:W-:Y:S01]  /*5be0*/  FMUL.FTZ R158, R49.reuse, R158 ;  /* 0x0000009e319e7220 */ /* 0x040fe20000410000 */
[-C--:B------:R-:W-:Y:S01]  /*5bf0*/  FMUL.FTZ R153, R84, R151.reuse ;  /* 0x0000009754997220 */ /* 0x080fe20000410000 */
[C---:B------:R-:W-:Y:S01]  /*5c00*/  FMUL.FTZ R151, R80.reuse, R151 ;  /* 0x0000009750977220 */ /* 0x040fe20000410000 */
[-C--:B------:R-:W-:Y:S01]  /*5c10*/  FFMA.FTZ R48, R49, R156.reuse, -R48 ;  /* 0x0000009c31307223 */ /* 0x080fe20000010830 */
[----:B------:R-:W-:Y:S01]  /*5c20*/  FFMA.FTZ R49, R85, R156, R158 ;  /* 0x0000009c55317223 */ /* 0x000fe2000001009e */
[-C--:B------:R-:W-:Y:S01]  /*5c30*/  FFMA.FTZ R153, R80, R87.reuse, -R153 ;  /* 0x0000005750997223 */ /* 0x080fe20000010899 */
[----:B------:R-:W-:Y:S01]  /*5c40*/  FFMA.FTZ R156, R84, R87, R151 ;  /* 0x00000057549c7223 */ /* 0x000fe20000010097 */
[----:B------:R-:W-:-:S02]  /*5c50*/  HADD2.F32 R87, -RZ, R51.H0_H0 ;  /* 0x20000033ff577230 */ /* 0x000fc40000004100 */
[----:B------:R-:W-:Y:S02]  /*5c60*/  HADD2.F32 R80, -RZ, R86.H0_H0 ;  /* 0x20000056ff507230 */ /* 0x000fe40000004100 */
[----:B------:R-:W-:Y:S02]  /*5c70*/  HADD2.F32 R84, -RZ, R150.H0_H0 ;  /* 0x20000096ff547230 */ /* 0x000fe40000004100 */
[----:B------:R-:W-:Y:S02]  /*5c80*/  HADD2.F32 R51, -RZ, R82.H0_H0 ;  /* 0x20000052ff337230 */ /* 0x000fe40000004100 */
[----:B------:R-:W-:Y:S02]  /*5c90*/  HADD2.F32 R86, -RZ, R86.H1_H1 ;  /* 0x30000056ff567230 */ /* 0x000fe40000004100 */
[----:B------:R-:W-:Y:S02]  /*5ca0*/  HADD2.F32 R150, -RZ, R150.H1_H1 ;  /* 0x30000096ff967230 */ /* 0x000fe40000004100 */
[----:B------:R-:W-:-:S02]  /*5cb0*/  HADD2.F32 R82, -RZ, R82.H1_H1 ;  /* 0x30000052ff527230 */ /* 0x000fc40000004100 */
[-C--:B------:R-:W-:Y:S01]  /*5cc0*/  FMUL.FTZ R155, R86, R87.reuse ;  /* 0x00000057569b7220 */ /* 0x080fe20000410000 */
[----:B------:R-:W-:Y:S02]  /*5cd0*/  HADD2.F32 R85, -RZ, R50.H0_H0 ;  /* 0x20000032ff557230 */ /* 0x000fe40000004100 */
[-C--:B------:R-:W-:Y:S01]  /*5ce0*/  FMUL.FTZ R50, R80, R150.reuse ;  /* 0x0000009650327220 */ /* 0x080fe20000410000 */
[C---:B------:R-:W-:Y:S01]  /*5cf0*/  FMUL.FTZ R151, R51.reuse, R150 ;  /* 0x0000009633977220 */ /* 0x040fe20000410000 */
[----:B------:R-:W-:Y:S02]  /*5d00*/  FMUL.FTZ R87, R82, R87 ;  /* 0x0000005752577220 */ /* 0x000fe40000410000 */
        /* <DEDUP_REMOVED lines=11> */
.L_x_9469:
[----:B------:R-:W-:Y:S05]  /*5dc0*/  BSYNC B2 ;  /* 0x0000000000027941 */ /* 0x000fea0003800000 */
.L_x_9468:
        /* <DEDUP_REMOVED lines=11> */
.L_x_9467:
[----:B------:R-:W-:Y:S05]  /*5e80*/  BSYNC B1 ;  /* 0x0000000000017941 */ /* 0x000fea0003800000 */
.L_x_9466:
        /* <DEDUP_REMOVED lines=9> */
[----:B------:R-:W-:Y:S02]  /*5f20*/  IADD3 R82, P4, P5, R100, R80, R40 ;  /* 0x0000005064527210 */ /* 0x000fe40007d9e028 */
[----:B------:R-:W-:-:S02]  /*5f30*/  IADD3 R84, R81, R49, RZ ;  /* 0x0000003151547210 */ /* 0x000fc40007ffe0ff */
[----:B------:R-:W-:Y:S02]  /*5f40*/  SHF.R.S32.HI R49, RZ, 0x1f, R48 ;  /* 0x0000001fff317819 */ /* 0x000fe40000011430 */
[----:B------:R-:W-:Y:S02]  /*5f50*/  IADD3.X R83, R41, R84, R106, P4, P5 ;  /* 0x0000005429537210 */ /* 0x000fe400027ea46a */
[----:B------:R-:W-:-:S04]  /*5f60*/  LEA.HI R48, R49, R48, RZ, 0x4 ;  /* 0x0000003031307211 */ /* 0x000fc800078f20ff */
[----:B------:R-:W-:-:S04]  /*5f70*/  LEA.HI.SX32 R48, R48, R105, 0x1c ;  /* 0x0000006930307211 */ /* 0x000fc800078fe2ff */
[----:B------:R-:W-:Y:S01]  /*5f80*/  SHF.R.S32.HI R49, RZ, 0x1f, R48 ;  /* 0x0000001fff317819 */ /* 0x000fe20000011430 */
[----:B------:R-:W-:-:S03]  /*5f90*/  IMAD.SHL.U32 R85, R48, 0x8, RZ ;  /* 0x0000000830557824 */ /* 0x000fc600078e00ff */
[----:B------:R-:W-:Y:S02]  /*5fa0*/  LEA.HI R48, R49, R48, RZ, 0x3 ;  /* 0x0000003031307211 */ /* 0x000fe400078f18ff */
[----:B------:R-:W-:-:S03]  /*5fb0*/  LOP3.LUT R49, R196, 0x38, R85, 0xf8, !PT ;  /* 0x00000038c4317812 */ /* 0x000fc600078ef855 */
[----:B------:R-:W-:Y:S01]  /*5fc0*/  IMAD.SHL.U32 R50, R48, 0x400, RZ ;  /* 0x0000040030327824 */ /* 0x000fe200078e00ff */
[----:B------:R-:W-:Y:S01]  /*5fd0*/  LOP3.LUT R48, R49, R230, RZ, 0x3c, !PT ;  /* 0x000000e631307212 */ /* 0x000fe200078e3cff */
[----:B------:R-:W-:-:S03]  /*5fe0*/  IMAD R49, R23, 0x4000, R30 ;  /* 0x0000400017317824 */ /* 0x000fc600078e021e */
[----:B------:R-:W-:Y:S01]  /*5ff0*/  LOP3.LUT R50, R50, 0x7fffe000, RZ, 0xc0, !PT ;  /* 0x7fffe00032327812 */ /* 0x000fe200078ec0ff */
[----:B------:R-:W-:-:S03]  /*6000*/  IMAD R49, R49, 0x2, R2 ;  /* 0x0000000231317824 */ /* 0x000fc600078e0202 */
[----:B------:R-:W-:-:S05]  /*6010*/  IADD3 R48, R48, R50, R199 ;  /* 0x0000003230307210 */ /* 0x000fca0007ffe0c7 */
[----:B------:R-:W-:-:S04]  /*6020*/  IMAD R51, R23, 0x4000, R48 ;  /* 0x0000400017337824 */ /* 0x000fc800078e0230 */
[----:B------:R-:W-:Y:S02]  /*6030*/  IMAD R52, R51, 0x2, R2 ;  /* 0x0000000233347824 */ /* 0x000fe400078e0202 */
[----:B------:R-:W1:Y:S04]  /*6040*/  LDS.128 R48, [R49+0x18400] ;  /* 0x0184000031307984 */ /* 0x000e680000000c00 */
[----:B------:R-:W2:Y:S01]  /*6050*/  LDS.128 R52, [R52+0x18400] ;  /* 0x0184000034347984 */ /* 0x000ea20000000c00 */
[----:B------:R-:W-:Y:S05]  /*6060*/  @P3 BRA `(.L_x_9473) ;  /* 0x00000004005c3947 */ /* 0x000fea0003800000 */
[----:B------:R-:W-:Y:S01]  /*6070*/  SHF.R.U64 R86, R56, 0x10, R57 ;  /* 0x0000001038567819 */ /* 0x000fe20000001239 */
[--C-:B------:R-:W-:Y:S01]  /*6080*/  HADD2.F32 R125, -RZ, R148.reuse.H1_H1 ;  /* 0x30000094ff7d7230 */ /* 0x100fe20000004100 */
[----:B------:R-:W-:Y:S01]  /*6090*/  SHF.R.U64 R56, R58, 0x10, R59 ;  /* 0x000000103a387819 */ /* 0x000fe2000000123b */
[----:B------:R-:W-:Y:S01]  /*60a0*/  HADD2.F32 R148, -RZ, R148.H0_H0 ;  /* 0x20000094ff947230 */ /* 0x000fe20000004100 */
[----:B-1----:R-:W-:Y:S01]  /*60b0*/  MOV R58, R48 ;  /* 0x00000030003a7202 */ /* 0x002fe20000000f00 */
[----:B--2---:R-:W-:Y:S01]  /*60c0*/  IMAD.MOV.U32 R48, RZ, RZ, R53 ;  /* 0x000000ffff307224 */ /* 0x004fe200078e0035 */
[----:B------:R-:W-:Y:S01]  /*60d0*/  SHF.R.U32.HI R124, RZ, 0x10, R61 ;  /* 0x00000010ff7c7819 */ /* 0x000fe2000001163d */
[----:B------:R-:W-:Y:S01]  /*60e0*/  IMAD.MOV.U32 R53, RZ, RZ, R51 ;  /* 0x000000ffff357224 */ /* 0x000fe200078e0033 */
[----:B------:R-:W-:Y:S01]  /*60f0*/  SHF.R.U32.HI R87, RZ, 0x10, R57 ;  /* 0x00000010ff577819 */ /* 0x000fe20000011639 */
[----:B------:R-:W-:Y:S01]  /*6100*/  HADD2.F32 R51, -RZ, R49.H1_H1 ;  /* 0x30000031ff337230 */ /* 0x000fe20000004100 */
[----:B------:R-:W-:Y:S01]  /*6110*/  SHF.R.U64 R60, R60, 0x10, R61 ;  /* 0x000000103c3c7819 */ /* 0x000fe2000000123d */
[----:B------:R-:W-:Y:S01]  /*6120*/  IMAD.MOV.U32 R61, RZ, RZ, R55 ;  /* 0x000000ffff3d7224 */ /* 0x000fe200078e0037 */
[----:B------:R-:W-:Y:S01]  /*6130*/  SHF.R.U32.HI R144, RZ, 0x10, R59 ;  /* 0x00000010ff907819 */ /* 0x000fe2000001163b */
[----:B------:R-:W-:Y:S01]  /*6140*/  IMAD.MOV.U32 R59, RZ, RZ, R52 ;  /* 0x000000ffff3b7224 */ /* 0x000fe200078e0034 */
[--C-:B------:R-:W-:Y:S01]  /*6150*/  SHF.R.U64 R57, R62, 0x10, R63.reuse ;  /* 0x000000103e397819 */ /* 0x100fe2000000123f */
[----:B------:R-:W-:Y:S01]  /*6160*/  HADD2.F32 R52, -RZ, R48.H0_H0 ;  /* 0x20000030ff347230 */ /* 0x000fe20000004100 */
[----:B------:R-:W-:Y:S01]  /*6170*/  SHF.R.U32.HI R143, RZ, 0x10, R63 ;  /* 0x00000010ff8f7819 */ /* 0x000fe2000001163f */
[----:B------:R-:W-:-:S02]  /*6180*/  HADD2.F32 R63, -RZ, R149.H1_H1 ;  /* 0x30000095ff3f7230 */ /* 0x000fc40000004100 */
[----:B------:R-:W-:Y:S02]  /*6190*/  HADD2.F32 R149, -RZ, R149.H0_H0 ;  /* 0x20000095ff957230 */ /* 0x000fe40000004100 */
[----:B------:R-:W-:Y:S02]  /*61a0*/  HADD2.F32 R55, -RZ, R48.H1_H1 ;  /* 0x30000030ff377230 */ /* 0x000fe40000004100 */
[----:B------:R-:W-:Y:S02]  /*61b0*/  HADD2.F32 R48, -RZ, R49.H0_H0 ;  /* 0x20000031ff307230 */ /* 0x000fe40000004100 */
[-C--:B------:R-:W-:Y:S01]  /*61c0*/  FMUL.FTZ R49, R52, R149.reuse ;  /* 0x0000009534317220 */ /* 0x080fe20000410000 */
[----:B------:R-:W-:Y:S02]  /*61d0*/  HADD2.F32 R124, -RZ, R124.H0_H0 ;  /* 0x2000007cff7c7230 */ /* 0x000fe40000004100 */
[----:B------:R-:W-:Y:S02]  /*61e0*/  HADD2.F32 R62, -RZ, R87.H0_H0 ;  /* 0x20000057ff3e7230 */ /* 0x000fe40000004100 */
[C---:B------:R-:W-:Y:S01]  /*61f0*/  FMUL.FTZ R149, R48.reuse, R149 ;  /* 0x0000009530957220 */ /* 0x040fe20000410000 */
[-C--:B------:R-:W-:Y:S01]  /*6200*/  FFMA.FTZ R48, R48, R63.reuse, -R49 ;  /* 0x0000003f30307223 */ /* 0x080fe20000010831 */
[-C--:B------:R-:W-:Y:S01]  /*6210*/  FMUL.FTZ R142, R55, R124.reuse ;  /* 0x0000007c378e7220 */ /* 0x080fe20000410000 */
[----:B------:R-:W-:Y:S01]  /*6220*/  FMUL.FTZ R124, R51, R124 ;  /* 0x0000007c337c7220 */ /* 0x000fe20000410000 */
[----:B------:R-:W-:Y:S01]  /*6230*/  FFMA.FTZ R49, R52, R63, R149 ;  /* 0x0000003f34317223 */ /* 0x000fe20000010095 */
[----:B------:R-:W-:-:S02]  /*6240*/  HADD2.F32 R63, -RZ, R61.H1_H1 ;  /* 0x3000003dff3f7230 */ /* 0x000fc40000004100 */
[-C--:B------:R-:W-:Y:S01]  /*6250*/  FFMA.FTZ R51, R51, R62.reuse, -R142 ;  /* 0x0000003e33337223 */ /* 0x080fe2000001088e */
[----:B------:R-:W-:Y:S01]  /*6260*/  FFMA.FTZ R52, R55, R62, R124 ;  /* 0x0000003e37347223 */ /* 0x000fe2000001007c */
[----:B------:R-:W-:Y:S02]  /*6270*/  HADD2.F32 R62, -RZ, R61.H0_H0 ;  /* 0x2000003dff3e7230 */ /* 0x000fe40000004100 */
[----:B------:R-:W-:Y:S01]  /*6280*/  HADD2.F32 R55, -RZ, R53.H0_H0 ;  /* 0x20000035ff377230 */ /* 0x000fe20000004100 */
[----:B------:R-:W-:Y:S01]  /*6290*/  F2FP.F16.F32.PACK_AB R51, R51, R48 ;  /* 0x000000303333723e */ /* 0x000fe200000000ff */
[----:B------:R-:W-:Y:S02]  /*62a0*/  HADD2.F32 R142, -RZ, R143.H0_H0 ;  /* 0x2000008fff8e7230 */ /* 0x000fe40000004100 */
[----:B------:R-:W-:Y:S02]  /*62b0*/  HADD2.F32 R87, -RZ, R146.H1_H1 ;  /* 0x30000092ff577230 */ /* 0x000fe40000004100 */
[----:B------:R-:W-:-:S02]  /*62c0*/  HADD2.F32 R124, -RZ, R144.H0_H0 ;  /* 0x20000090ff7c7230 */ /* 0x000fc40000004100 */
[CC--:B------:R-:W-:Y:S01]  /*62d0*/  FMUL.FTZ R144, R62.reuse, R125.reuse ;  /* 0x0000007d3e907220 */ /* 0x0c0fe20000410000 */
[----:B------:R-:W-:Y:S02]  /*62e0*/  HADD2.F32 R61, -RZ, R53.H1_H1 ;  /* 0x30000035ff3d7230 */ /* 0x000fe40000004100 */
[----:B------:R-:W-:Y:S01]  /*62f0*/  FMUL.FTZ R125, R55, R125 ;  /* 0x0000007d377d7220 */ /* 0x000fe20000410000 */
[-C--:B------:R-:W-:Y:S01]  /*6300*/  FMUL.FTZ R150, R63, R142.reuse ;  /* 0x0000008e3f967220 */ /* 0x080fe20000410000 */
[-C--:B------:R-:W-:Y:S01]  /*6310*/  FFMA.FTZ R53, R55, R87.reuse, -R144 ;  /* 0x0000005737357223 */ /* 0x080fe20000010890 */
[----:B------:R-:W-:Y:S02]  /*6320*/  HADD2.F32 R146, -RZ, R146.H0_H0 ;  /* 0x20000092ff927230 */ /* 0x000fe40000004100 */
[C---:B------:R-:W-:Y:S01]  /*6330*/  FMUL.FTZ R142, R61.reuse, R142 ;  /* 0x0000008e3d8e7220 */ /* 0x040fe20000410000 */
[----:B------:R-:W-:Y:S01]  /*6340*/  FFMA.FTZ R55, R62, R87, R125 ;  /* 0x000000573e377223 */ /* 0x000fe2000001007d */
[----:B------:R-:W-:Y:S01]  /*6350*/  FFMA.FTZ R150, R61, R124, -R150 ;  /* 0x0000007c3d967223 */ /* 0x000fe20000010896 */
[----:B------:R-:W-:-:S02]  /*6360*/  HADD2.F32 R62, -RZ, R60.H0_H0 ;  /* 0x2000003cff3e7230 */ /* 0x000fc40000004100 */
[----:B------:R-:W-:Y:S01]  /*6370*/  FFMA.FTZ R142, R63, R124, R142 ;  /* 0x0000007c3f8e7223 */ /* 0x000fe2000001008e */
[--C-:B------:R-:W-:Y:S02]  /*6380*/  HADD2.F32 R61, -RZ, R59.reuse.H0_H0 ;  /* 0x2000003bff3d7230 */ /* 0x100fe40000004100 */
[--C-:B------:R-:W-:Y:S01]  /*6390*/  HADD2.F32 R60, -RZ, R58.reuse.H0_H0 ;  /* 0x2000003aff3c7230 */ /* 0x100fe20000004100 */
[----:B------:R-:W-:Y:S01]  /*63a0*/  F2FP.F16.F32.PACK_AB R150, R150, R53 ;  /* 0x000000359696723e */ /* 0x000fe200000000ff */
[----:B------:R-:W-:Y:S02]  /*63b0*/  HADD2.F32 R59, -RZ, R59.H1_H1 ;  /* 0x3000003bff3b7230 */ /* 0x000fe40000004100 */
[-C--:B------:R-:W-:Y:S01]  /*63c0*/  FMUL.FTZ R63, R61, R148.reuse ;  /* 0x000000943d3f7220 */ /* 0x080fe20000410000 */
[----:B------:R-:W-:Y:S02]  /*63d0*/  HADD2.F32 R58, -RZ, R58.H1_H1 ;  /* 0x3000003aff3a7230 */ /* 0x000fe40000004100 */
[----:B------:R-:W-:Y:S01]  /*63e0*/  FMUL.FTZ R148, R60, R148 ;  /* 0x000000943c947220 */ /* 0x000fe20000410000 */
[----:B------:R-:W-:-:S02]  /*63f0*/  HADD2.F32 R86, -RZ, R86.H0_H0 ;  /* 0x20000056ff567230 */ /* 0x000fc40000004100 */
[C---:B------:R-:W-:Y:S01]  /*6400*/  FMUL.FTZ R87, R59.reuse, R62 ;  /* 0x0000003e3b577220 */ /* 0x040fe20000410000 */
[----:B------:R-:W-:Y:S01]  /*6410*/  FFMA.FTZ R60, R60, R146, -R63 ;  /* 0x000000923c3c7223 */ /* 0x000fe2000001083f */
[C---:B------:R-:W-:Y:S01]  /*6420*/  FMUL.FTZ R62, R58.reuse, R62 ;  /* 0x0000003e3a3e7220 */ /* 0x040fe20000410000 */
[----:B------:R-:W-:Y:S02]  /*6430*/  HADD2.F32 R63, -RZ, R57.H0_H0 ;  /* 0x20000039ff3f7230 */ /* 0x000fe40000004100 */
[-C--:B------:R-:W-:Y:S01]  /*6440*/  FFMA.FTZ R87, R58, R86.reuse, -R87 ;  /* 0x000000563a577223 */ /* 0x080fe20000010857 */
[----:B------:R-:W-:Y:S02]  /*6450*/  HADD2.F32 R58, -RZ, R54.H0_H0 ;  /* 0x20000036ff3a7230 */ /* 0x000fe40000004100 */
[----:B------:R-:W-:Y:S01]  /*6460*/  FFMA.FTZ R125, R59, R86, R62 ;  /* 0x000000563b7d7223 */ /* 0x000fe2000001003e */
[--C-:B------:R-:W-:Y:S02]  /*6470*/  HADD2.F32 R59, -RZ, R147.reuse.H0_H0 ;  /* 0x20000093ff3b7230 */ /* 0x100fe40000004100 */
[----:B------:R-:W-:Y:S01]  /*6480*/  FFMA.FTZ R148, R61, R146, R148 ;  /* 0x000000923d947223 */ /* 0x000fe20000010094 */
[----:B------:R-:W-:Y:S01]  /*6490*/  HADD2.F32 R147, -RZ, R147.H1_H1 ;  /* 0x30000093ff937230 */ /* 0x000fe20000004100 */
[----:B------:R-:W-:Y:S01]  /*64a0*/  F2FP.F16.F32.PACK_AB R53, R52, R49 ;  /* 0x000000313435723e */ /* 0x000fe200000000ff */
        /* <DEDUP_REMOVED lines=8> */
[----:B------:R-:W-:Y:S01]  /*6530*/  FMUL.FTZ R143, R54, R63 ;  /* 0x0000003f368f7220 */ /* 0x000fe20000410000 */
[C---:B------:R-:W-:Y:S01]  /*6540*/  FMUL.FTZ R147, R57.reuse, R147 ;  /* 0x0000009339937220 */ /* 0x040fe20000410000 */
[C---:B------:R-:W-:Y:S01]  /*6550*/  FMUL.FTZ R63, R50.reuse, R63 ;  /* 0x0000003f323f7220 */ /* 0x040fe20000410000 */
[----:B------:R-:W-:Y:S01]  /*6560*/  FFMA.FTZ R56, R57, R59, -R56 ;  /* 0x0000003b39387223 */ /* 0x000fe20000010838 */
[----:B------:R-:W-:Y:S01]  /*6570*/  FFMA.FTZ R143, R50, R61, -R143 ;  /* 0x0000003d328f7223 */ /* 0x000fe2000001088f */
[----:B------:R-:W-:Y:S01]  /*6580*/  FFMA.FTZ R147, R58, R59, R147 ;  /* 0x0000003b3a937223 */ /* 0x000fe20000010093 */
[----:B------:R-:W-:Y:S01]  /*6590*/  FFMA.FTZ R54, R54, R61, R63 ;  /* 0x0000003d36367223 */ /* 0x000fe2000001003f */
[----:B------:R-:W-:Y:S02]  /*65a0*/  IMAD.MOV.U32 R49, RZ, RZ, R51 ;  /* 0x000000ffff317224 */ /* 0x000fe400078e0033 */
[----:B------:R-:W-:Y:S01]  /*65b0*/  F2FP.F16.F32.PACK_AB R50, R143, R56 ;  /* 0x000000388f32723e */ /* 0x000fe200000000ff */
[----:B------:R-:W-:Y:S01]  /*65c0*/  IMAD.MOV.U32 R51, RZ, RZ, R150 ;  /* 0x000000ffff337224 */ /* 0x000fe200078e0096 */
[----:B------:R-:W-:-:S07]  /*65d0*/  F2FP.F16.F32.PACK_AB R54, R54, R147 ;  /* 0x000000933636723e */ /* 0x000fce00000000ff */
.L_x_9473:
[----:B------:R-:W-:Y:S05]  /*65e0*/  BSYNC B2 ;  /* 0x0000000000027941 */ /* 0x000fea0003800000 */
.L_x_9472:
        /* <DEDUP_REMOVED lines=11> */
.L_x_9471:
[----:B------:R-:W-:Y:S05]  /*66a0*/  BSYNC B1 ;  /* 0x0000000000017941 */ /* 0x000fea0003800000 */
.L_x_9470:
        /* <DEDUP_REMOVED lines=30> */
[----:B------:R-:W-:Y:S02]  /*6890*/  SHF.R.U32.HI R80, RZ, 0x10, R69 ;  /* 0x00000010ff507819 */ /* 0x000fe40000011645 */
[--C-:B------:R-:W-:Y:S01]  /*68a0*/  SHF.R.U64 R62, R66, 0x10, R67.reuse ;  /* 0x00000010423e7819 */ /* 0x100fe20000001243 */
[----:B--2---:R-:W-:Y:S01]  /*68b0*/  IMAD.MOV.U32 R66, RZ, RZ, R52 ;  /* 0x000000ffff427224 */ /* 0x004fe200078e0034 */
[----:B------:R-:W-:Y:S01]  /*68c0*/  SHF.R.U32.HI R85, RZ, 0x10, R67 ;  /* 0x00000010ff557819 */ /* 0x000fe20000011643 */
[----:B------:R-:W-:Y:S01]  /*68d0*/  IMAD.MOV.U32 R67, RZ, RZ, R55 ;  /* 0x000000ffff437224 */ /* 0x000fe200078e0037 */
[--C-:B------:R-:W-:Y:S01]  /*68e0*/  SHF.R.U32.HI R82, RZ, 0x10, R65.reuse ;  /* 0x00000010ff527819 */ /* 0x100fe20000011641 */
[--C-:B------:R-:W-:Y:S01]  /*68f0*/  HADD2.F32 R55, -RZ, R53.reuse.H0_H0 ;  /* 0x20000035ff377230 */ /* 0x100fe20000004100 */
[----:B------:R-:W-:Y:S01]  /*6900*/  SHF.R.U64 R64, R64, 0x10, R65 ;  /* 0x0000001040407819 */ /* 0x000fe20000001241 */
[----:B-1----:R-:W-:Y:S01]  /*6910*/  IMAD.MOV.U32 R52, RZ, RZ, R51 ;  /* 0x000000ffff347224 */ /* 0x002fe200078e0033 */
[----:B------:R-:W-:Y:S01]  /*6920*/  SHF.R.U64 R83, R68, 0x10, R69 ;  /* 0x0000001044537819 */ /* 0x000fe20000001245 */
[----:B------:R-:W-:Y:S01]  /*6930*/  HADD2.F32 R53, -RZ, R53.H1_H1 ;  /* 0x30000035ff357230 */ /* 0x000fe20000004100 */
[--C-:B------:R-:W-:Y:S01]  /*6940*/  SHF.R.U64 R63, R70, 0x10, R71.reuse ;  /* 0x00000010463f7819 */ /* 0x100fe20000001247 */
[----:B------:R-:W-:Y:S01]  /*6950*/  HADD2.F32 R80, -RZ, R80.H0_H0 ;  /* 0x20000050ff507230 */ /* 0x000fe20000004100 */
[----:B------:R-:W-:Y:S01]  /*6960*/  MOV R65, R48 ;  /* 0x0000003000417202 */ /* 0x000fe20000000f00 */
[----:B------:R-:W-:Y:S01]  /*6970*/  HADD2.F32 R51, -RZ, R49.H1_H1 ;  /* 0x30000031ff337230 */ /* 0x000fe20000004100 */
[----:B------:R-:W-:Y:S01]  /*6980*/  SHF.R.U32.HI R81, RZ, 0x10, R71 ;  /* 0x00000010ff517819 */ /* 0x000fe20000011647 */
[----:B------:R-:W-:-:S02]  /*6990*/  HADD2.F32 R69, -RZ, R141.H1_H1 ;  /* 0x3000008dff457230 */ /* 0x000fc40000004100 */
[-C--:B------:R-:W-:Y:S01]  /*69a0*/  FMUL.FTZ R84, R53, R80.reuse ;  /* 0x0000005035547220 */ /* 0x080fe20000410000 */
[----:B------:R-:W-:Y:S02]  /*69b0*/  HADD2.F32 R70, -RZ, R82.H0_H0 ;  /* 0x20000052ff467230 */ /* 0x000fe40000004100 */
[----:B------:R-:W-:Y:S01]  /*69c0*/  FMUL.FTZ R80, R51, R80 ;  /* 0x0000005033507220 */ /* 0x000fe20000410000 */
        /* <DEDUP_REMOVED lines=42> */
[----:B------:R-:W-:Y:S02]  /*6c70*/  HADD2.F32 R54, -RZ, R54.H1_H1 ;  /* 0x30000036ff367230 */ /* 0x000fe40000004100 */
[----:B------:R-:W-:Y:S01]  /*6c80*/  FFMA.FTZ R64, R66, R64, R53 ;  /* 0x0000004042407223 */ /* 0x000fe20000010035 */
        /* <DEDUP_REMOVED lines=8> */
[C---:B------:R-:W-:Y:S01]  /*6d10*/  FMUL.FTZ R62, R52.reuse, R140 ;  /* 0x0000008c343e7220 */ /* 0x040fe20000410000 */
[-C--:B------:R-:W-:Y:S01]  /*6d20*/  FFMA.FTZ R55, R52, R138.reuse, R55 ;  /* 0x0000008a34377223 */ /* 0x080fe20000010037 */
[----:B------:R-:W-:Y:S01]  /*6d30*/  F2FP.F16.F32.PACK_AB R69, R84, R69 ;  /* 0x000000455445723e */ /* 0x000fe200000000ff */
[-C--:B------:R-:W-:Y:S01]  /*6d40*/  FFMA.FTZ R54, R54, R53.reuse, R63 ;  /* 0x0000003536367223 */ /* 0x080fe2000001003f */
[----:B------:R-:W-:Y:S01]  /*6d50*/  FFMA.FTZ R62, R51, R138, -R62 ;  /* 0x0000008a333e7223 */ /* 0x000fe2000001083e */
[----:B------:R-:W-:Y:S01]  /*6d60*/  FFMA.FTZ R67, R50, R53, -R67 ;  /* 0x0000003532437223 */ /* 0x000fe20000010843 */
[----:B------:R-:W-:Y:S01]  /*6d70*/  F2FP.F16.F32.PACK_AB R53, R80, R49 ;  /* 0x000000315035723e */ /* 0x000fe200000000ff */
[----:B------:R-:W-:Y:S01]  /*6d80*/  IMAD.MOV.U32 R49, RZ, RZ, R71 ;  /* 0x000000ffff317224 */ /* 0x000fe200078e0047 */
[----:B------:R-:W-:Y:S01]  /*6d90*/  F2FP.F16.F32.PACK_AB R54, R54, R55 ;  /* 0x000000373636723e */ /* 0x000fe200000000ff */
[----:B------:R-:W-:Y:S01]  /*6da0*/  IMAD.MOV.U32 R55, RZ, RZ, R69 ;  /* 0x000000ffff377224 */ /* 0x000fe200078e0045 */
[----:B------:R-:W-:-:S02]  /*6db0*/  F2FP.F16.F32.PACK_AB R51, R81, R82 ;  /* 0x000000525133723e */ /* 0x000fc400000000ff */
[----:B------:R-:W-:Y:S02]  /*6dc0*/  F2FP.F16.F32.PACK_AB R48, R65, R68 ;  /* 0x000000444130723e */ /* 0x000fe400000000ff */
[----:B------:R-:W-:Y:S02]  /*6dd0*/  F2FP.F16.F32.PACK_AB R52, R64, R141 ;  /* 0x0000008d4034723e */ /* 0x000fe400000000ff */
[----:B------:R-:W-:-:S07]  /*6de0*/  F2FP.F16.F32.PACK_AB R50, R67, R62 ;  /* 0x0000003e4332723e */ /* 0x000fce00000000ff */
.L_x_9477:
[----:B------:R-:W-:Y:S05]  /*6df0*/  BSYNC B2 ;  /* 0x0000000000027941 */ /* 0x000fea0003800000 */
.L_x_9476:
        /* <DEDUP_REMOVED lines=11> */
.L_x_9475:
[----:B------:R-:W-:Y:S05]  /*6eb0*/  BSYNC B1 ;  /* 0x0000000000017941 */ /* 0x000fea0003800000 */
.L_x_9474:
[C---:B------:R-:W-:Y:S01]  /*6ec0*/  ISETP.GE.OR P4, PT, R211.reuse, R115, P2 ;  /* 0x00000073d300720c */ /* 0x040fe20001786670 */
        /* <DEDUP_REMOVED lines=31> */
[----:B------:R-:W-:Y:S01]  /*70c0*/  SHF.R.U32.HI R66, RZ, 0x10, R77 ;  /* 0x00000010ff427819 */ /* 0x000fe2000001164d */
[----:B--2---:R-:W-:Y:S01]  /*70d0*/  IMAD.MOV.U32 R62, RZ, RZ, R52 ;  /* 0x000000ffff3e7224 */ /* 0x004fe200078e0034 */
[----:B-1----:R-:W-:Y:S01]  /*70e0*/  MOV R52, R50 ;  /* 0x0000003200347202 */ /* 0x002fe20000000f00 */
[----:B------:R-:W-:Y:S01]  /*70f0*/  IMAD.MOV.U32 R63, RZ, RZ, R54 ;  /* 0x000000ffff3f7224 */ /* 0x000fe200078e0036 */
[----:B------:R-:W-:Y:S01]  /*7100*/  SHF.R.U32.HI R64, RZ, 0x10, R73 ;  /* 0x00000010ff407819 */ /* 0x000fe20000011649 */
[--C-:B------:R-:W-:Y:S01]  /*7110*/  HADD2.F32 R54, -RZ, R53.reuse.H0_H0 ;  /* 0x20000035ff367230 */ /* 0x100fe20000004100 */
[--C-:B------:R-:W-:Y:S01]  /*7120*/  SHF.R.U64 R71, R78, 0x10, R79.reuse ;  /* 0x000000104e477819 */ /* 0x100fe2000000124f */
[----:B------:R-:W-:Y:S01]  /*7130*/  HADD2.F32 R53, -RZ, R53.H1_H1 ;  /* 0x30000035ff357230 */ /* 0x000fe20000004100 */
[----:B------:R-:W-:Y:S01]  /*7140*/  SHF.R.U32.HI R78, RZ, 0x10, R79 ;  /* 0x00000010ff4e7819 */ /* 0x000fe2000001164f */
[--C-:B------:R-:W-:Y:S01]  /*7150*/  HADD2.F32 R50, -RZ, R49.reuse.H0_H0 ;  /* 0x20000031ff327230 */ /* 0x100fe20000004100 */
[----:B------:R-:W-:Y:S01]  /*7160*/  SHF.R.U64 R76, R76, 0x10, R77 ;  /* 0x000000104c4c7819 */ /* 0x000fe2000000124d */
[----:B------:R-:W-:Y:S01]  /*7170*/  HADD2.F32 R66, -RZ, R66.H0_H0 ;  /* 0x20000042ff427230 */ /* 0x000fe20000004100 */
[--C-:B------:R-:W-:Y:S01]  /*7180*/  SHF.R.U64 R77, R74, 0x10, R75.reuse ;  /* 0x000000104a4d7819 */ /* 0x100fe2000000124b */
[----:B------:R-:W-:Y:S01]  /*7190*/  HADD2.F32 R49, -RZ, R49.H1_H1 ;  /* 0x30000031ff317230 */ /* 0x000fe20000004100 */
[----:B------:R-:W-:Y:S01]  /*71a0*/  SHF.R.U32.HI R74, RZ, 0x10, R75 ;  /* 0x00000010ff4a7819 */ /* 0x000fe2000001164b */
[----:B------:R-:W-:-:S02]  /*71b0*/  HADD2.F32 R67, -RZ, R132.H0_H0 ;  /* 0x20000084ff437230 */ /* 0x000fc40000004100 */
        /* <DEDUP_REMOVED lines=8> */
[----:B------:R-:W-:Y:S01]  /*7240*/  FFMA.FTZ R69, R50, R65, -R69 ;  /* 0x0000004132457223 */ /* 0x000fe20000010845 */
[----:B------:R-:W-:-:S02]  /*7250*/  HADD2.F32 R64, -RZ, R134.H0_H0 ;  /* 0x20000086ff407230 */ /* 0x000fc40000004100 */
[----:B------:R-:W-:Y:S01]  /*7260*/  FFMA.FTZ R67, R54, R65, R67 ;  /* 0x0000004136437223 */ /* 0x000fe20000010043 */
[----:B------:R-:W-:Y:S01]  /*7270*/  HADD2.F32 R49, -RZ, R51.H0_H0 ;  /* 0x20000033ff317230 */ /* 0x000fe20000004100 */
[----:B------:R-:W-:Y:S01]  /*7280*/  SHF.R.U64 R80, R72, 0x10, R73 ;  /* 0x0000001048507819 */ /* 0x000fe20000001249 */
[--C-:B------:R-:W-:Y:S02]  /*7290*/  HADD2.F32 R50, -RZ, R55.reuse.H0_H0 ;  /* 0x20000037ff327230 */ /* 0x100fe40000004100 */
[----:B------:R-:W-:Y:S02]  /*72a0*/  HADD2.F32 R55, -RZ, R55.H1_H1 ;  /* 0x30000037ff377230 */ /* 0x000fe40000004100 */
[-C--:B------:R-:W-:Y:S01]  /*72b0*/  FMUL.FTZ R65, R49, R64.reuse ;  /* 0x0000004031417220 */ /* 0x080fe20000410000 */
[----:B------:R-:W-:Y:S02]  /*72c0*/  HADD2.F32 R66, -RZ, R78.H0_H0 ;  /* 0x2000004eff427230 */ /* 0x000fe40000004100 */
[----:B------:R-:W-:Y:S01]  /*72d0*/  FMUL.FTZ R72, R50, R64 ;  /* 0x0000004032487220 */ /* 0x000fe20000410000 */
[----:B------:R-:W-:Y:S01]  /*72e0*/  HADD2.F32 R51, -RZ, R51.H1_H1 ;  /* 0x30000033ff337230 */ /* 0x000fe20000004100 */
[----:B------:R-:W-:Y:S01]  /*72f0*/  F2FP.F16.F32.PACK_AB R67, R70, R67 ;  /* 0x000000434643723e */ /* 0x000fe200000000ff */
[----:B------:R-:W-:-:S02]  /*7300*/  HADD2.F32 R53, -RZ, R137.H0_H0 ;  /* 0x20000089ff357230 */ /* 0x000fc40000004100 */
[-C--:B------:R-:W-:Y:S01]  /*7310*/  FMUL.FTZ R64, R55, R66.reuse ;  /* 0x0000004237407220 */ /* 0x080fe20000410000 */
[----:B------:R-:W-:Y:S02]  /*7320*/  HADD2.F32 R54, -RZ, R74.H0_H0 ;  /* 0x2000004aff367230 */ /* 0x000fe40000004100 */
[----:B------:R-:W-:Y:S01]  /*7330*/  FMUL.FTZ R74, R51, R66 ;  /* 0x00000042334a7220 */ /* 0x000fe20000410000 */
[----:B------:R-:W-:Y:S02]  /*7340*/  HADD2.F32 R132, -RZ, R132.H1_H1 ;  /* 0x30000084ff847230 */ /* 0x000fe40000004100 */
        /* <DEDUP_REMOVED lines=11> */
[----:B------:R-:W-:Y:S02]  /*7400*/  HADD2.F32 R136, -RZ, R136.H1_H1 ;  /* 0x30000088ff887230 */ /* 0x000fe40000004100 */
[----:B------:R-:W-:Y:S01]  /*7410*/  FMUL.FTZ R65, R62, R53 ;  /* 0x000000353e417220 */ /* 0x000fe20000410000 */
[----:B------:R-:W-:-:S02]  /*7420*/  HADD2.F32 R51, -RZ, R80.H0_H0 ;  /* 0x20000050ff337230 */ /* 0x000fc40000004100 */
[C---:B------:R-:W-:Y:S01]  /*7430*/  FMUL.FTZ R53, R48.reuse, R53 ;  /* 0x0000003530357220 */ /* 0x040fe20000410000 */
[----:B------:R-:W-:Y:S02]  /*7440*/  HADD2.F32 R134, -RZ, R134.H1_H1 ;  /* 0x30000086ff867230 */ /* 0x000fe40000004100 */
[-C--:B------:R-:W-:Y:S01]  /*7450*/  FFMA.FTZ R54, R49, R136.reuse, -R54 ;  /* 0x0000008831367223 */ /* 0x080fe20000010836 */
        /* <DEDUP_REMOVED lines=11> */
[----:B------:R-:W-:Y:S02]  /*7510*/  HADD2.F32 R137, -RZ, R137.H1_H1 ;  /* 0x30000089ff897230 */ /* 0x000fe40000004100 */
        /* <DEDUP_REMOVED lines=16> */
.L_x_9479:
[----:B------:R-:W-:Y:S05]  /*7620*/  BSYNC B1 ;  /* 0x0000000000017941 */ /* 0x000fea0003800000 */
.L_x_9478:
        /* <DEDUP_REMOVED lines=10> */
.L_x_9417:
[----:B------:R-:W-:-:S13]  /*76d0*/  ISETP.NE.AND P0, PT, R189, 0x3, PT ;  /* 0x00000003bd00780c */ /* 0x000fda0003f05270 */
[----:B------:R-:W-:Y:S05]  /*76e0*/  @!P0 BRA `(.L_x_9480) ;  /* 0x0000000000048947 */ /* 0x000fea0003800000 */
[----:B------:R-:W-:Y:S01]  /*76f0*/  BPT.TRAP 0x1 ;  /* 0x000000040000795c */ /* 0x000fe20000300000 */
.L_x_9480:
        /* <DEDUP_REMOVED lines=9> */
.L_x_9772:
[----:B------:R-:W-:Y:S05]  /*7790*/  BSYNC B1 ;  /* 0x0000000000017941 */ /* 0x000fea0003800000 */
.L_x_9481:
        /* <DEDUP_REMOVED lines=9> */
[----:B------:R-:W3:Y:S01]  /*7830*/  @!P1 LDS.128 R52, [R114+0x1c400] ;  /* 0x01c4000072349984 */ /* 0x000ee20000000c00 */
[----:B------:R-:W-:Y:S02]  /*7840*/  @!P2 IADD3.X R63, R65, R103, RZ, P3, !PT ;  /* 0x00000067413fa210 */ /* 0x000fe40001ffe4ff */
        /* <DEDUP_REMOVED lines=9> */
.L_x_9484:
[----:B------:R-:W-:Y:S05]  /*78e0*/  BSYNC B1 ;  /* 0x0000000000017941 */ /* 0x000fea0003800000 */
.L_x_9483:
[----:B------:R-:W-:Y:S01]  /*78f0*/  ISETP.GE.AND P3, PT, R213, R115, PT ;  /* 0x00000073d500720c */ /* 0x000fe20003f66270 */
[----:B------:R-:W-:-:S12]  /*7900*/  BSSY B1, `(.L_x_9485) ;  /* 0x0000012000017945 */ /* 0x000fd80003800000 */
[----:B------:R-:W-:Y:S05]  /*7910*/  @P3 BRA `(.L_x_9486) ;  /* 0x0000000000403947 */ /* 0x000fea0003800000 */
[----:B-1----:R-:W1:Y:S01]  /*7920*/  @!P2 LDC.64 R58, c[0x0][0x2e8] ;  /* 0x0000ba00ff3aab82 */ /* 0x002e620000000a00 */
[----:B------:R-:W2:Y:S01]  /*7930*/  @!P2 LDS.128 R48, [R114+0x19400] ;  /* 0x019400007230a984 */ /* 0x000ea20000000c00 */
[----:B------:R-:W-:-:S03]  /*7940*/  IADD3 R64, P3, R92, R56, RZ ;  /* 0x000000385c407210 */ /* 0x000fc60007f7e0ff */
        /* <DEDUP_REMOVED lines=13> */
.L_x_9486:
[----:B------:R-:W-:Y:S05]  /*7a20*/  BSYNC B1 ;  /* 0x0000000000017941 */ /* 0x000fea0003800000 */
.L_x_9485:
        /* <DEDUP_REMOVED lines=13> */
[----:B------:R-:W-:-:S04]  /*7b00*/  @!P1 IADD3 R62, P3, R64, R43, RZ ;  /* 0x0000002b403e9210 */ /* 0x000fc80007f7e0ff */
[----:B------:R-:W-:Y:S02]  /*7b10*/  @!P1 IADD3.X R63, R66, R108, RZ, P3, !PT ;  /* 0x0000006c423f9210 */ /* 0x000fe40001ffe4ff */
[----:B----4-:R-:W-:-:S04]  /*7b20*/  @!P1 LEA R60, P3, R62, R60, 0x1 ;  /* 0x0000003c3e3c9211 */ /* 0x010fc800078608ff */
[----:B------:R-:W-:Y:S01]  /*7b30*/  @!P1 LEA.HI.X R61, R62, R61, R63, 0x1, P3 ;  /* 0x0000003d3e3d9211 */ /* 0x000fe200018f0c3f */
[----:B--2---:R4:W-:Y:S04]  /*7b40*/  @!P2 STG.E.128 desc[UR40][R58.64], R48 ;  /* 0x000000303a00a986 */ /* 0x0049e8000c101d28 */
[----:B---3--:R4:W-:Y:S04]  /*7b50*/  @!P1 STG.E.128 desc[UR40][R60.64], R52 ;  /* 0x000000343c009986 */ /* 0x0089e8000c101d28 */
.L_x_9488:
[----:B------:R-:W-:Y:S05]  /*7b60*/  BSYNC B1 ;  /* 0x0000000000017941 */ /* 0x000fea0003800000 */
.L_x_9487:
        /* <DEDUP_REMOVED lines=21> */
.L_x_9454:
[----:B------:R-:W-:Y:S05]  /*7cc0*/  BSYNC B0 ;  /* 0x0000000000007941 */ /* 0x000fea0003800000 */
.L_x_9416:
        /* <DEDUP_REMOVED lines=17> */
.L_x_9490:
[----:B------:R-:W-:Y:S05]  /*7de0*/  BSYNC B0 ;  /* 0x0000000000007941 */ /* 0x000fea0003800000 */
.L_x_9489:
[----:B------:R-:W2:Y:S01]  /*7df0*/  SYNCS.PHASECHK.TRANS64.TRYWAIT P0, [R110+URZ+0x288b0], R119 ;  /* 0x0288b0776e0075a7 */ /* 0x000ea2000800017f */
[----:B------:R-:W-:Y:S01]  /*7e00*/  ULDC UR42, c[0x0][0x2f4] ;  /* 0x0000bd00002a7ab9 */ /* 0x000fe20000000800 */
[----:B------:R-:W-:Y:S01]  /*7e10*/  ULDC.64 UR36, c[0x0][0x328] ;  /* 0x0000ca0000247ab9 */ /* 0x000fe20000000a00 */
[----:B------:R-:W-:Y:S01]  /*7e20*/  ULDC.64 UR38, c[0x0][0x318] ;  /* 0x0000c60000267ab9 */ /* 0x000fe20000000a00 */
[----:B------:R-:W-:Y:S04]  /*7e30*/  BSSY B0, `(.L_x_9491) ;  /* 0x0000002000007945 */ /* 0x000fe80003800000 */
[----:B--2---:R-:W-:Y:S05]  /*7e40*/  @!P0 BRA `(.L_x_9492) ;  /* 0x0000017000448947 */ /* 0x004fea0003800000 */
.L_x_9773:
[----:B------:R-:W-:Y:S05]  /*7e50*/  BSYNC B0 ;  /* 0x0000000000007941 */ /* 0x000fea0003800000 */
.L_x_9491:
[----:B------:R-:W-:Y:S01]  /*7e60*/  ISETP.GE.AND P0, PT, R22, R115, PT ;  /* 0x000000731600720c */ /* 0x000fe20003f06270 */
[----:B------:R-:W-:Y:S01]  /*7e70*/  BSSY B0, `(.L_x_9493) ;  /* 0x0000011000007945 */ /* 0x000fe20003800000 */
[----:B------:R-:W-:-:S11]  /*7e80*/  IMAD.WIDE R52, R26, 0x80, R46 ;  /* 0x000000801a347825 */ /* 0x000fd600078e022e */
[----:B------:R-:W-:Y:S05]  /*7e90*/  @P0 BRA `(.L_x_9494) ;  /* 0x0000000000380947 */ /* 0x000fea0003800000 */
[----:B------:R-:W-:Y:S01]  /*7ea0*/  MOV R49, R109 ;  /* 0x0000006d00317202 */ /* 0x000fe20000000f00 */
[----:B------:R-:W-:Y:S02]  /*7eb0*/  IMAD R51, R53, UR36, RZ ;  /* 0x0000002435337c24 */ /* 0x000fe4000f8e02ff */
[----:B-1----:R-:W-:Y:S02]  /*7ec0*/  IMAD.MOV.U32 R48, RZ, RZ, R98 ;  /* 0x000000ffff307224 */ /* 0x002fe400078e0062 */
        /* <DEDUP_REMOVED lines=11> */
.L_x_9494:
[----:B------:R-:W-:Y:S05]  /*7f80*/  BSYNC B0 ;  /* 0x0000000000007941 */ /* 0x000fea0003800000 */
.L_x_9493:
[----:B------:R-:W-:Y:S01]  /*7f90*/  ISETP.GE.AND P0, PT, R213, R115, PT ;  /* 0x00000073d500720c */ /* 0x000fe20003f06270 */
[----:B------:R-:W-:-:S12]  /*7fa0*/  BSSY B0, `(.L_x_9495) ;  /* 0x0000012000007945 */ /* 0x000fd80003800000 */
[----:B------:R-:W-:Y:S05]  /*7fb0*/  @P0 BRA `(.L_x_9496) ;  /* 0x0000000000400947 */ /* 0x000fea0003800000 */
[----:B---3--:R-:W-:Y:S01]  /*7fc0*/  IADD3 R51, P0, R52, 0x20, RZ ;  /* 0x0000002034337810 */ /* 0x008fe20007f1e0ff */
        /* <DEDUP_REMOVED lines=15> */
.L_x_9496:
[----:B------:R-:W-:Y:S05]  /*80c0*/  BSYNC B0 ;  /* 0x0000000000007941 */ /* 0x000fea0003800000 */
.L_x_9495:
[----:B------:R-:W-:Y:S01]  /*80d0*/  ISETP.GE.AND P0, PT, R212, R115, PT ;  /* 0x00000073d400720c */ /* 0x000fe20003f06270 */
[----:B------:R-:W-:-:S12]  /*80e0*/  BSSY B0, `(.L_x_9497) ;  /* 0x0000012000007945 */ /* 0x000fd80003800000 */
[----:B------:R-:W-:Y:S05]  /*80f0*/  @P0 BRA `(.L_x_9498) ;  /* 0x0000000000400947 */ /* 0x000fea0003800000 */
[----:B---34-:R-:W-:Y:S01]  /*8100*/  IADD3 R51, P0, R52, 0x40, RZ ;  /* 0x0000004034337810 */ /* 0x018fe20007f1e0ff */
[----:B------:R-:W-:-:S04]  /*8110*/  IMAD.MOV.U32 R49, RZ, RZ, R109 ;  /* 0x000000ffff317224 */ /* 0x000fc800078e006d */
[----:B-1----:R-:W-:-:S04]  /*8120*/  IMAD.X R48, RZ, RZ, R53, P0 ;  /* 0x000000ffff307224 */ /* 0x002fc800000e0635 */
[----:B------:R-:W-:Y:S01]  /*8130*/  IMAD R50, R48, UR36, RZ ;  /* 0x0000002430327c24 */ /* 0x000fe2000f8e02ff */
[----:B------:R-:W-:-:S05]  /*8140*/  MOV R48, R98 ;  /* 0x0000006200307202 */ /* 0x000fca0000000f00 */
        /* <DEDUP_REMOVED lines=11> */
.L_x_9498:
[----:B------:R-:W-:Y:S05]  /*8200*/  BSYNC B0 ;  /* 0x0000000000007941 */ /* 0x000fea0003800000 */
.L_x_9497:
        /* <DEDUP_REMOVED lines=19> */
.L_x_9500:
[----:B------:R-:W-:Y:S05]  /*8340*/  BSYNC B0 ;  /* 0x0000000000007941 */ /* 0x000fea0003800000 */
.L_x_9499:
        /* <DEDUP_REMOVED lines=8> */
[----:B------:R-:W-:Y:S01]  /*83d0*/  VIADD R23, R23, 0x1 ;  /* 0x0000000117177836 */ /* 0x000fe20000000000 */
[----:B0-2---:R-:W-:-:S04]  /*83e0*/  @!P3 IADD3 R110, R110, 0x288c0, RZ ;  /* 0x000288c06e6eb810 */ /* 0x005fc80007ffe0ff */
        /* <DEDUP_REMOVED lines=12> */
.L_x_9411:
[----:B------:R-:W1:Y:S01]  /*84b0*/  LDC R0, c[0x0][0x448] ;  /* 0x00011200ff007b82 */ /* 0x000e620000000800 */
[----:B------:R-:W-:Y:S01]  /*84c0*/  VIADD R3, R191, 0x7f ;  /* 0x0000007fbf037836 */ /* 0x000fe20000000000 */
[----:B------:R-:W-:Y:S01]  /*84d0*/  CS2R R150, SRZ ;  /* 0x0000000000967805 */ /* 0x000fe2000001ff00 */
[----:B------:R-:W-:Y:S01]  /*84e0*/  IMAD.MOV.U32 R40, RZ, RZ, RZ ;  /* 0x000000ffff287224 */ /* 0x000fe200078e00ff */
[----:B------:R-:W-:Y:S02]  /*84f0*/  CS2R R148, SRZ ;  /* 0x0000000000947805 */ /* 0x000fe4000001ff00 */
[----:B------:R-:W-:Y:S02]  /*8500*/  CS2R R146, SRZ ;  /* 0x0000000000927805 */ /* 0x000fe4000001ff00 */
[----:B------:R-:W-:Y:S02]  /*8510*/  CS2R R144, SRZ ;  /* 0x0000000000907805 */ /* 0x000fe4000001ff00 */
[----:B------:R-:W-:-:S02]  /*8520*/  CS2R R38, SRZ ;  /* 0x0000000000267805 */ /* 0x000fc4000001ff00 */
[----:B------:R-:W-:Y:S01]  /*8530*/  MOV R142, RZ ;  /* 0x000000ff008e7202 */ /* 0x000fe20000000f00 */
[----:B------:R-:W-:Y:S01]  /*8540*/  IMAD.MOV.U32 R141, RZ, RZ, RZ ;  /* 0x000000ffff8d7224 */ /* 0x000fe200078e00ff */
[----:B------:R-:W-:Y:S01]  /*8550*/  CS2R R36, SRZ ;  /* 0x0000000000247805 */ /* 0x000fe2000001ff00 */
[----:B------:R-:W-:Y:S01]  /*8560*/  IMAD.MOV.U32 R138, RZ, RZ, RZ ;  /* 0x000000ffff8a7224 */ /* 0x000fe200078e00ff */
[----:B------:R-:W-:Y:S01]  /*8570*/  CS2R R134, SRZ ;  /* 0x0000000000867805 */ /* 0x000fe2000001ff00 */
[----:B------:R-:W-:Y:S01]  /*8580*/  IMAD.MOV.U32 R137, RZ, RZ, RZ ;  /* 0x000000ffff897224 */ /* 0x000fe200078e00ff */
        /* <DEDUP_REMOVED lines=10> */
[----:B-1----:R-:W-:Y:S01]  /*8630*/  ISETP.NE.AND P1, PT, R0, 0x1, PT ;  /* 0x000000010000780c */ /* 0x002fe20003f25270 */
[----:B------:R-:W-:Y:S01]  /*8640*/  IMAD.MOV.U32 R112, RZ, RZ, RZ ;  /* 0x000000ffff707224 */ /* 0x000fe200078e00ff */
        /* <DEDUP_REMOVED lines=11> */
[----:B------:R-:W0:Y:S01]  /*8700*/  @P1 LDC R0, c[0x0][0x44c] ;  /* 0x00011300ff001b82 */ /* 0x000e220000000800 */
[----:B------:R-:W-:-:S07]  /*8710*/  IMAD.MOV.U32 R93, RZ, RZ, RZ ;  /* 0x000000ffff5d7224 */ /* 0x000fce00078e00ff */
[----:B------:R-:W1:Y:S01]  /*8720*/  @P1 LDC R5, c[0x0][0x450] ;  /* 0x00011400ff051b82 */ /* 0x000e620000000800 */
[----:B0-----:R-:W-:-:S05]  /*8730*/  @P1 IMAD.HI.U32 R0, R3, R0, RZ ;  /* 0x0000000003001227 */ /* 0x001fca00078e00ff */
[----:B-1----:R-:W-:Y:S02]  /*8740*/  @P1 SHF.R.U32.HI R3, RZ, R5, R0 ;  /* 0x00000005ff031219 */ /* 0x002fe40000011600 */
[----:B------:R-:W-:-:S03]  /*8750*/  PLOP3.LUT P1, PT, PT, PT, PT, 0x80, 0x0 ;  /* 0x000000000000781c */ /* 0x000fc60003f2f070 */
[----:B------:R-:W-:Y:S01]  /*8760*/  IMAD.IADD R3, R128, 0x1, R3 ;  /* 0x0000000180037824 */ /* 0x000fe200078e0203 */
[----:B------:R-:W-:-:S04]  /*8770*/  MOV R128, RZ ;  /* 0x000000ff00807202 */ /* 0x000fc80000000f00 */
[----:B------:R-:W-:-:S04]  /*8780*/  SHF.R.S32.HI R0, RZ, 0x1f, R3 ;  /* 0x0000001fff007819 */ /* 0x000fc80000011403 */
[----:B------:R-:W-:Y:S01]  /*8790*/  LEA.HI R0, R0, R3, RZ, 0x7 ;  /* 0x0000000300007211 */ /* 0x000fe200078f38ff */
[----:B------:R-:W-:-:S03]  /*87a0*/  IMAD.MOV.U32 R3, RZ, RZ, RZ ;  /* 0x000000ffff037224 */ /* 0x000fc600078e00ff */
[----:B------:R-:W-:Y:S01]  /*87b0*/  SHF.R.S32.HI R4, RZ, 0x7, R0 ;  /* 0x00000007ff047819 */ /* 0x000fe20000011400 */
[----:B------:R-:W-:-:S03]  /*87c0*/  IMAD.MOV.U32 R0, RZ, RZ, RZ ;  /* 0x000000ffff007224 */ /* 0x000fc600078e00ff */
[----:B------:R-:W-:-:S04]  /*87d0*/  VIMNMX R129, R129, R4, PT ;  /* 0x0000000481817248 */ /* 0x000fc80003fe0100 */
[----:B------:R-:W-:Y:S01]  /*87e0*/  ISETP.GE.AND P2, PT, R129, 0x1, PT ;  /* 0x000000018100780c */ /* 0x000fe20003f46270 */
[----:B------:R-:W-:-:S12]  /*87f0*/  @P0 BRA `(.L_x_9502) ;  /* 0x00000000000c0947 */ /* 0x000fd80003800000 */
[----:B------:R-:W0:Y:S01]  /*8800*/  FENCE.VIEW.ASYNC.G ;  /* 0x00000000000073c6 */ /* 0x000e220000000100 */
[----:B------:R-:W-:Y:S05]  /*8810*/  WARPSYNC.ALL ;  /* 0x0000000000007948 */ /* 0x000fea0003800000 */
[----:B0-----:R-:W-:Y:S06]  /*8820*/  BAR.ARV 0xc, 0x180 ;  /* 0x0306000000007b1d */ /* 0x001fec0000002000 */
.L_x_9502:
[----:B------:R-:W-:Y:S01]  /*8830*/  CS2R R88, SRZ ;  /* 0x0000000000587805 */ /* 0x000fe2000001ff00 */
[----:B------:R-:W-:Y:S06]  /*8840*/  @!P2 BRA `(.L_x_9503) ;  /* 0x000000cc0084a947 */ /* 0x000fec0003800000 */
[----:B------:R-:W-:-:S03]  /*8850*/  UMOV UR4, 0xffffffff ;  /* 0xffffffff00047882 */ /* 0x000fc60000000000 */
[----:B------:R-:W-:Y:S05]  /*8860*/  BRA.DIV UR4, `(.L_x_9504) ;  /* 0x0000016604d07947 */ /* 0x000fea000b800000 */
[----:B------:R0:W1:Y:S02]  /*8870*/  SHFL.IDX PT, R190, R224, RZ, 0x1f ;  /* 0x00001fffe0be7589 */ /* 0x00006400000e0000 */
.L_x_9776:
        /* <DEDUP_REMOVED lines=12> */
[----:B------:R-:W-:Y:S01]  /*8940*/  MOV R4, UR4 ;  /* 0x0000000400047c02 */ /* 0x000fe20008000f00 */
[----:B------:R1:W2:Y:S01]  /*8950*/  LDC.64 R14, c[0x4][R0] ;  /* 0x01000000000e7b82 */ /* 0x0002a20000000a00 */
        /* <DEDUP_REMOVED lines=8> */
[----:B-1----:R-:W-:-:S07]  /*89e0*/  IMAD.MOV.U32 R13, RZ, RZ, RZ ;  /* 0x000000ffff0d7224 */ /* 0x002fce00078e00ff */
[----:B------:R-:W-:-:S07]  /*89f0*/  LEPC R20, `(.L_x_9505) ;  /* 0x000000001014794e */ /* 0x000fce0000000000 */
[----:B0-2--5:R-:W-:Y:S05]  /*8a00*/  CALL.ABS.NOINC R14 ;  /* 0x000000000e007343 */ /* 0x025fea0003c00000 */
.L_x_9505:
        /* <DEDUP_REMOVED lines=12> */
.L_x_9509:
[----:B--2---:R2:W3:Y:S02]  /*8ad0*/  SYNCS.PHASECHK.TRANS64.TRYWAIT P0, [R2+URZ+0x28800], R3 ;  /* 0x02880003020075a7 */ /* 0x0044e4000800017f */
[----:B---3--:R-:W-:Y:S05]  /*8ae0*/  @!P0 NANOSLEEP.SYNCS 0x989680 ;  /* 0x009896800000895d */ /* 0x008fea0003900000 */
[----:B------:R-:W3:Y:S02]  /*8af0*/  @!P0 SYNCS.PHASECHK.TRANS64 P0, [R2+URZ+0x28800], R3 ;  /* 0x02880003020085a7 */ /* 0x000ee4000800007f */
[----:B---3--:R-:W-:Y:S05]  /*8b00*/  @!P0 BRA `(.L_x_9509) ;  /* 0xfffffffc00f08947 */ /* 0x008fea000383ffff */
.L_x_9508:
[----:B------:R-:W-:Y:S05]  /*8b10*/  BSYNC B0 ;  /* 0x0000000000007941 */ /* 0x000fea0003800000 */
.L_x_9507:
[----:B------:R-:W-:Y:S05]  /*8b20*/  BRA `(.L_x_9510) ;  /* 0x0000004c00907947 */ /* 0x000fea0003800000 */
.L_x_9506:
        /* <DEDUP_REMOVED lines=28> */
[----:B0-2---:R-:W-:Y:S05]  /*8cf0*/  CALL.ABS.NOINC R14 ;  /* 0x000000000e007343 */ /* 0x005fea0003c00000 */
.L_x_9511:
        /* <DEDUP_REMOVED lines=8> */
[----:B------:R-:W-:Y:S01]  /*8d80*/  MOV R7, R29 ;  /* 0x0000001d00077202 */ /* 0x000fe20000000f00 */
[----:B------:R-:W-:Y:S01]  /*8d90*/  ULDC.64 UR6, c[0x0][0x408] ;  /* 0x0001020000067ab9 */ /* 0x000fe20000000a00 */
        /* <DEDUP_REMOVED lines=29> */
.L_x_9782:
        /* <DEDUP_REMOVED lines=16> */
[-C--:B---3--:R-:W-:Y:S02]  /*9070*/  @!P4 IADD3 R10, P0, R3, R12.reuse, RZ ;  /* 0x0000000c030ac210 */ /* 0x088fe40007f1e0ff */
[----:B0-----:R-:W-:Y:S02]  /*9080*/  @!P4 IADD3 R12, P1, R14, R12, RZ ;  /* 0x0000000c0e0cc210 */ /* 0x001fe40007f3e0ff */
[----:B------:R-:W-:Y:S01]  /*9090*/  @!P5 SHF.L.U64.HI R9, R185, 0x1, R218 ;  /* 0x00000001b909d819 */ /* 0x000fe200000102da */
[----:B--2---:R-:W-:Y:S01]  /*90a0*/  @!P4 IMAD.X R11, R0, 0x1, R13, P0 ;  /* 0x00000001000bc824 */ /* 0x004fe200000e060d */
[----:B------:R-:W-:Y:S02]  /*90b0*/  @!P5 IADD3 R20, P2, R3, R15, RZ ;  /* 0x0000000f0314d210 */ /* 0x000fe40007f5e0ff */
[----:B------:R-:W-:-:S02]  /*90c0*/  CS2R R46, SRZ ;  /* 0x00000000002e7805 */ /* 0x000fc4000001ff00 */
[----:B------:R-:W-:Y:S02]  /*90d0*/  @!P5 IADD3 R14, P3, R14, R15, RZ ;  /* 0x0000000f0e0ed210 */ /* 0x000fe40007f7e0ff */
[----:B------:R-:W-:Y:S01]  /*90e0*/  CS2R R48, SRZ ;  /* 0x0000000000307805 */ /* 0x000fe2000001ff00 */
[----:B----4-:R-:W-:Y:S02]  /*90f0*/  @!P4 IMAD.X R13, R4, 0x1, R13, P1 ;  /* 0x00000001040dc824 */ /* 0x010fe400008e060d */
[--C-:B------:R-:W-:Y:S01]  /*9100*/  @!P5 IMAD.X R21, R0, 0x1, R9.reuse, P2 ;  /* 0x000000010015d824 */ /* 0x100fe200010e0609 */
[----:B------:R0:W5:Y:S01]  /*9110*/  @!P4 LD.E.64 R46, desc[UR40][R10.64] ;  /* 0x000000280a2ec980 */ /* 0x000162000c101b00 */
[----:B------:R-:W-:-:S03]  /*9120*/  @!P5 IMAD.X R15, R4, 0x1, R9, P3 ;  /* 0x00000001040fd824 */ /* 0x000fc600018e0609 */
[----:B------:R0:W5:Y:S04]  /*9130*/  @!P5 LD.E.64 R40, desc[UR40][R20.64] ;  /* 0x000000281428d980 */ /* 0x000168000c101b00 */
[----:B------:R0:W5:Y:S04]  /*9140*/  @!P5 LD.E.64 R44, desc[UR40][R14.64] ;  /* 0x000000280e2cd980 */ /* 0x000168000c101b00 */
[----:B------:R0:W5:Y:S02]  /*9150*/  @!P4 LD.E.64 R48, desc[UR40][R12.64] ;  /* 0x000000280c30c980 */ /* 0x000164000c101b00 */
.L_x_9516:
[----:B------:R-:W-:Y:S05]  /*9160*/  BSYNC B1 ;  /* 0x0000000000017941 */ /* 0x000fea0003800000 */
.L_x_9515:
[----:B--2--5:R-:W-:Y:S01]  /*9170*/  IMAD.MOV.U32 R0, RZ, RZ, R48 ;  /* 0x000000ffff007224 */ /* 0x024fe200078e0030 */
[----:B---3--:R-:W-:Y:S01]  /*9180*/  MOV R3, R49 ;  /* 0x0000003100037202 */ /* 0x008fe20000000f00 */
[----:B----4-:R-:W-:Y:S01]  /*9190*/  IMAD.MOV.U32 R4, RZ, RZ, R44 ;  /* 0x000000ffff047224 */ /* 0x010fe200078e002c */
        /* <DEDUP_REMOVED lines=10> */
[----:B------:R-:W-:Y:S02]  /*9240*/  MOV R9, R41 ;  /* 0x0000002900097202 */ /* 0x000fe40000000f00 */
[----:B------:R-:W-:Y:S02]  /*9250*/  PRMT R65, R65, 0x5410, R0 ;  /* 0x0000541041417816 */ /* 0x000fe40000000000 */
[----:B------:R-:W-:Y:S02]  /*9260*/  PRMT R70, R70, 0x5410, R3 ;  /* 0x0000541046467816 */ /* 0x000fe40000000003 */
[----:B------:R-:W-:Y:S02]  /*9270*/  PRMT R59, R59, 0x5410, R4 ;  /* 0x000054103b3b7816 */ /* 0x000fe40000000004 */
[----:B------:R-:W-:Y:S01]  /*9280*/  PRMT R58, R58, 0x5410, R9 ;  /* 0x000054103a3a7816 */ /* 0x000fe20000000009 */
[----:B------:R-:W-:Y:S06]  /*9290*/  BRA.DIV UR4, `(.L_x_9517) ;  /* 0x0000015e04e07947 */ /* 0x000fec000b800000 */
[----:B------:R2:W3:Y:S04]  /*92a0*/  SHFL.IDX PT, R0, R6, 0x1, 0x181f ;  /* 0x00381f0006007f89 */ /* 0x0004e800000e0000 */
[----:B------:R2:W4:Y:S04]  /*92b0*/  SHFL.IDX PT, R3, R5, 0x1, 0x181f ;  /* 0x00381f0005037f89 */ /* 0x00052800000e0000 */
[----:B------:R2:W1:Y:S04]  /*92c0*/  SHFL.IDX PT, R4, R8, 0x1, 0x181f ;  /* 0x00381f0008047f89 */ /* 0x00046800000e0000 */
[----:B0-----:R2:W0:Y:S02]  /*92d0*/  SHFL.IDX PT, R14, R7, 0x1, 0x181f ;  /* 0x00381f00070e7f89 */ /* 0x00142400000e0000 */
.L_x_9788:
        /* <DEDUP_REMOVED lines=17> */
[-C--:B------:R-:W-:Y:S02]  /*93f0*/  @!P5 IADD3 R20, P2, R3, R11.reuse, RZ ;  /* 0x0000000b0314d210 */ /* 0x080fe40007f5e0ff */
[C---:B0-----:R-:W-:Y:S02]  /*9400*/  @!P4 IADD3 R12, P1, R14.reuse, R12, RZ ;  /* 0x0000000c0e0cc210 */ /* 0x041fe40007f3e0ff */
[----:B------:R-:W-:Y:S01]  /*9410*/  @!P5 IADD3 R14, P3, R14, R11, RZ ;  /* 0x0000000b0e0ed210 */ /* 0x000fe20007f7e0ff */
[----:B---3--:R-:W-:Y:S01]  /*9420*/  @!P5 IMAD.X R21, R0, 0x1, R15, P2 ;  /* 0x000000010015d824 */ /* 0x008fe200010e060f */
[----:B------:R-:W-:-:S02]  /*9430*/  CS2R R36, SRZ ;  /* 0x0000000000247805 */ /* 0x000fc4000001ff00 */
[----:B------:R-:W-:Y:S01]  /*9440*/  CS2R R38, SRZ ;  /* 0x0000000000267805 */ /* 0x000fe2000001ff00 */
[----:B------:R-:W-:Y:S01]  /*9450*/  @!P4 IMAD.X R11, R0, 0x1, R9, P0 ;  /* 0x00000001000bc824 */ /* 0x000fe200000e0609 */
[C---:B-1----:R-:W-:Y:S01]  /*9460*/  @!P4 IADD3.X R13, R4.reuse, R9, RZ, P1, !PT ;  /* 0x00000009040dc210 */ /* 0x042fe20000ffe4ff */
[----:B------:R-:W-:Y:S01]  /*9470*/  @!P5 IMAD.X R15, R4, 0x1, R15, P3 ;  /* 0x00000001040fd824 */ /* 0x000fe200018e060f */
[----:B------:R0:W5:Y:S04]  /*9480*/  @!P5 LD.E.64 R32, desc[UR40][R20.64] ;  /* 0x000000281420d980 */ /* 0x000168000c101b00 */
[----:B------:R0:W5:Y:S04]  /*9490*/  @!P5 LD.E.64 R34, desc[UR40][R14.64] ;  /* 0x000000280e22d980 */ /* 0x000168000c101b00 */
[----:B------:R0:W5:Y:S04]  /*94a0*/  @!P4 LD.E.64 R36, desc[UR40][R10.64] ;  /* 0x000000280a24c980 */ /* 0x000168000c101b00 */
[----:B------:R0:W5:Y:S02]  /*94b0*/  @!P4 LD.E.64 R38, desc[UR40][R12.64] ;  /* 0x000000280c26c980 */ /* 0x000164000c101b00 */
.L_x_9519:
[----:B------:R-:W-:Y:S05]  /*94c0*/  BSYNC B1 ;  /* 0x0000000000017941 */ /* 0x000fea0003800000 */
.L_x_9518:
[----:B----45:R-:W-:Y:S01]  /*94d0*/  IMAD.MOV.U32 R3, RZ, RZ, R39 ;  /* 0x000000ffff037224 */ /* 0x030fe200078e0027 */
[----:B------:R-:W-:Y:S01]  /*94e0*/  UMOV UR4, 0xffffffff ;  /* 0xffffffff00047882 */ /* 0x000fe20000000000 */
[----:B-1----:R-:W-:Y:S02]  /*94f0*/  IMAD.MOV.U32 R4, RZ, RZ, R34 ;  /* 0x000000ffff047224 */ /* 0x002fe400078e0022 */
[----:B------:R-:W-:Y:S01]  /*9500*/  IMAD.MOV.U32 R9, RZ, RZ, R35 ;  /* 0x000000ffff097224 */ /* 0x000fe200078e0023 */
[----:B------:R-:W-:Y:S01]  /*9510*/  PRMT R56, R56, 0x5410, R3 ;  /* 0x0000541038387816 */ /* 0x000fe20000000003 */
[----:B---3--:R-:W-:Y:S02]  /*9520*/  IMAD.MOV.U32 R0, RZ, RZ, R38 ;  /* 0x000000ffff007224 */ /* 0x008fe400078e0026 */
        /* <DEDUP_REMOVED lines=14> */
.L_x_9794:
        /* <DEDUP_REMOVED lines=31> */
.L_x_9522:
[----:B------:R-:W-:Y:S05]  /*9800*/  BSYNC B1 ;  /* 0x0000000000017941 */ /* 0x000fea0003800000 */
.L_x_9521:
[----:B---3-5:R-:W-:Y:S01]  /*9810*/  IMAD.MOV.U32 R0, RZ, RZ, R30 ;  /* 0x000000ffff007224 */ /* 0x028fe200078e001e */
[----:B----4-:R-:W-:Y:S01]  /*9820*/  MOV R3, R31 ;  /* 0x0000001f00037202 */ /* 0x010fe20000000f00 */
[----:B-1----:R-:W-:Y:S01]  /*9830*/  IMAD.MOV.U32 R4, RZ, RZ, R20 ;  /* 0x000000ffff047224 */ /* 0x002fe200078e0014 */
[----:B------:R-:W-:Y:S01]  /*9840*/  UMOV UR4, 0xffffffff ;  /* 0xffffffff00047882 */ /* 0x000fe20000000000 */
[----:B------:R-:W-:Y:S01]  /*9850*/  IMAD.MOV.U32 R9, RZ, RZ, R21 ;  /* 0x000000ffff097224 */ /* 0x000fe200078e0015 */
[----:B------:R-:W-:Y:S01]  /*9860*/  PRMT R53, R0, 0x5410, R3 ;  /* 0x0000541000357816 */ /* 0x000fe20000000003 */
[----:B------:R-:W-:Y:S01]  /*9870*/  IMAD.MOV.U32 R0, RZ, RZ, R28 ;  /* 0x000000ffff007224 */ /* 0x000fe200078e001c */
[----:B0-----:R-:W-:Y:S01]  /*9880*/  CS2R R26, SRZ ;  /* 0x00000000001a7805 */ /* 0x001fe2000001ff00 */
[----:B------:R-:W-:Y:S01]  /*9890*/  IMAD.MOV.U32 R3, RZ, RZ, R29 ;  /* 0x000000ffff037224 */ /* 0x000fe200078e001d */
[----:B------:R-:W-:Y:S01]  /*98a0*/  PRMT R43, R4, 0x5410, R9 ;  /* 0x00005410042b7816 */ /* 0x000fe20000000009 */
[----:B------:R-:W-:Y:S01]  /*98b0*/  IMAD.MOV.U32 R4, RZ, RZ, R24 ;  /* 0x000000ffff047224 */ /* 0x000fe200078e0018 */
[----:B------:R-:W-:-:S02]  /*98c0*/  MOV R9, R25 ;  /* 0x0000001900097202 */ /* 0x000fc40000000f00 */
[----:B------:R-:W-:Y:S02]  /*98d0*/  PRMT R54, R0, 0x5410, R3 ;  /* 0x0000541000367816 */ /* 0x000fe40000000003 */
[----:B------:R-:W-:Y:S01]  /*98e0*/  PRMT R50, R4, 0x5410, R9 ;  /* 0x0000541004327816 */ /* 0x000fe20000000009 */
[----:B------:R-:W-:Y:S06]  /*98f0*/  BRA.DIV UR4, `(.L_x_9523) ;  /* 0x0000015e04287947 */ /* 0x000fec000b800000 */
[----:B------:R0:W1:Y:S04]  /*9900*/  SHFL.IDX PT, R0, R6, 0x3, 0x181f ;  /* 0x00781f0006007f89 */ /* 0x00006800000e0000 */
[----:B------:R0:W3:Y:S04]  /*9910*/  SHFL.IDX PT, R3, R5, 0x3, 0x181f ;  /* 0x00781f0005037f89 */ /* 0x0000e800000e0000 */
[----:B------:R0:W4:Y:S04]  /*9920*/  SHFL.IDX PT, R4, R8, 0x3, 0x181f ;  /* 0x00781f0008047f89 */ /* 0x00012800000e0000 */
[----:B------:R0:W0:Y:S02]  /*9930*/  SHFL.IDX PT, R14, R7, 0x3, 0x181f ;  /* 0x00781f00070e7f89 */ /* 0x00002400000e0000 */
.L_x_9800:
        /* <DEDUP_REMOVED lines=21> */
[-C--:B------:R-:W-:Y:S02]  /*9a90*/  @!P5 IADD3 R62, P2, R3, R15.reuse, RZ ;  /* 0x0000000f033ed210 */ /* 0x080fe40007f5e0ff */
[----:B------:R-:W-:Y:S01]  /*9aa0*/  @!P5 IADD3 R14, P3, R14, R15, RZ ;  /* 0x0000000f0e0ed210 */ /* 0x000fe20007f7e0ff */
[----:B----4-:R-:W-:Y:S01]  /*9ab0*/  @!P4 IMAD.X R61, R4, 0x1, R11, P1 ;  /* 0x00000001043dc824 */ /* 0x010fe200008e060b */
[C---:B-1----:R-:W-:Y:S01]  /*9ac0*/  @!P4 IADD3.X R7, R0.reuse, R11, RZ, P0, !PT ;  /* 0x0000000b0007c210 */ /* 0x042fe200007fe4ff */
[--C-:B------:R-:W-:Y:S01]  /*9ad0*/  @!P5 IMAD.X R63, R0, 0x1, R13.reuse, P2 ;  /* 0x00000001003fd824 */ /* 0x100fe200010e060d */
[----:B------:R-:W-:Y:S01]  /*9ae0*/  CS2R R10, SRZ ;  /* 0x00000000000a7805 */ /* 0x000fe2000001ff00 */
[----:B------:R-:W-:Y:S01]  /*9af0*/  @!P5 IMAD.X R15, R4, 0x1, R13, P3 ;  /* 0x00000001040fd824 */ /* 0x000fe200018e060d */
[----:B------:R-:W-:-:S02]  /*9b00*/  CS2R R12, SRZ ;  /* 0x00000000000c7805 */ /* 0x000fc4000001ff00 */
[----:B------:R-:W-:Y:S01]  /*9b10*/  CS2R R26, SRZ ;  /* 0x00000000001a7805 */ /* 0x000fe2000001ff00 */
[----:B------:R0:W5:Y:S04]  /*9b20*/  @!P5 LD.E.64 R8, desc[UR40][R62.64] ;  /* 0x000000283e08d980 */ /* 0x000168000c101b00 */
[----:B------:R0:W5:Y:S04]  /*9b30*/  @!P5 LD.E.64 R10, desc[UR40][R14.64] ;  /* 0x000000280e0ad980 */ /* 0x000168000c101b00 */
[----:B------:R0:W5:Y:S04]  /*9b40*/  @!P4 LD.E.64 R12, desc[UR40][R6.64] ;  /* 0x00000028060cc980 */ /* 0x000168000c101b00 */
[----:B------:R0:W5:Y:S02]  /*9b50*/  @!P4 LD.E.64 R26, desc[UR40][R60.64] ;  /* 0x000000283c1ac980 */ /* 0x000164000c101b00 */
.L_x_9525:
[----:B------:R-:W-:Y:S05]  /*9b60*/  BSYNC B1 ;  /* 0x0000000000017941 */ /* 0x000fea0003800000 */
.L_x_9524:
        /* <DEDUP_REMOVED lines=15> */
[----:B--2---:R-:W-:Y:S06]  /*9c60*/  @!P0 BRA `(.L_x_9527) ;  /* 0x0000015800bc8947 */ /* 0x004fec0003800000 */
.L_x_9801:
[----:B------:R-:W-:Y:S05]  /*9c70*/  BSYNC B1 ;  /* 0x0000000000017941 */ /* 0x000fea0003800000 */
.L_x_9526:
        /* <DEDUP_REMOVED lines=50> */
.L_x_9531:
[----:B------:R-:W-:Y:S05]  /*9fa0*/  BSYNC B2 ;  /* 0x0000000000027941 */ /* 0x000fea0003800000 */
.L_x_9530:
        /* <DEDUP_REMOVED lines=43> */
.L_x_9529:
[----:B------:R-:W-:Y:S05]  /*a260*/  BSYNC B1 ;  /* 0x0000000000017941 */ /* 0x000fea0003800000 */
.L_x_9528:
        /* <DEDUP_REMOVED lines=50> */
.L_x_9535:
[----:B------:R-:W-:Y:S05]  /*a590*/  BSYNC B2 ;  /* 0x0000000000027941 */ /* 0x000fea0003800000 */
.L_x_9534:
        /* <DEDUP_REMOVED lines=43> */
.L_x_9533:
[----:B------:R-:W-:Y:S05]  /*a850*/  BSYNC B1 ;  /* 0x0000000000017941 */ /* 0x000fea0003800000 */
.L_x_9532:
        /* <DEDUP_REMOVED lines=50> */
.L_x_9539:
[----:B------:R-:W-:Y:S05]  /*ab80*/  BSYNC B2 ;  /* 0x0000000000027941 */ /* 0x000fea0003800000 */
.L_x_9538:
        /* <DEDUP_REMOVED lines=43> */
.L_x_9537:
[----:B------:R-:W-:Y:S05]  /*ae40*/  BSYNC B1 ;  /* 0x0000000000017941 */ /* 0x000fea0003800000 */
.L_x_9536:
        /* <DEDUP_REMOVED lines=49> */
.L_x_9542:
[----:B------:R-:W-:Y:S05]  /*b160*/  BSYNC B1 ;  /* 0x0000000000017941 */ /* 0x000fea0003800000 */
.L_x_9541:
        /* <DEDUP_REMOVED lines=44> */
.L_x_9513:
[----:B------:R-:W1:Y:S01]  /*b430*/  LDC R5, c[0x0][0x448] ;  /* 0x00011200ff057b82 */ /* 0x000e620000000800 */
[----:B------:R-:W-:Y:S01]  /*b440*/  ULDC.64 UR4, c[0x0][0x3f8] ;  /* 0x0000fe0000047ab9 */ /* 0x000fe20000000a00 */
[----:B------:R-:W-:Y:S01]  /*b450*/  ULDC.64 UR6, c[0x0][0x408] ;  /* 0x0001020000067ab9 */ /* 0x000fe20000000a00 */
[----:B------:R-:W-:Y:S01]  /*b460*/  MOV R27, R31 ;  /* 0x0000001f001b7202 */ /* 0x000fe20000000f00 */
        /* <DEDUP_REMOVED lines=31> */
[C---:B------:R-:W-:Y:S01]  /*b660*/  @!P1 IMAD.SHL.U32 R7, R16.reuse, 0x2, RZ ;  /* 0x0000000210079824 */ /* 0x040fe200078e00ff */
[----:B------:R-:W-:-:S04]  /*b670*/  @!P1 SHF.L.U64.HI R6, R16, 0x1, R17 ;  /* 0x0000000110069819 */ /* 0x000fc80000010211 */
[----:B--2---:R-:W-:-:S05]  /*b680*/  @!P1 IADD3 R4, P2, R4, R7, RZ ;  /* 0x0000000704049210 */ /* 0x004fca0007f5e0ff */
[----:B---3--:R-:W-:Y:S02]  /*b690*/  @!P1 IMAD.X R3, R3, 0x1, R6, P2 ;  /* 0x0000000103039824 */ /* 0x008fe400010e0606 */
[----:B------:R-:W-:-:S03]  /*b6a0*/  @!P1 IMAD.MOV.U32 R24, RZ, RZ, R4 ;  /* 0x000000ffff189224 */ /* 0x000fc600078e0004 */
[----:B------:R-:W-:-:S06]  /*b6b0*/  @!P1 MOV R25, R3 ;  /* 0x0000000300199202 */ /* 0x000fcc0000000f00 */
        /* <DEDUP_REMOVED lines=14> */
[----:B------:R-:W-:Y:S01]  /*b7a0*/  @!P1 IMAD.MOV.U32 R48, RZ, RZ, R26 ;  /* 0x000000ffff309224 */ /* 0x000fe200078e001a */
[----:B------:R-:W-:Y:S01]  /*b7b0*/  MOV R8, R47 ;  /* 0x0000002f00087202 */ /* 0x000fe20000000f00 */
[----:B------:R-:W-:Y:S02]  /*b7c0*/  IMAD.MOV.U32 R3, RZ, RZ, R46 ;  /* 0x000000ffff037224 */ /* 0x000fe400078e002e */
[----:B------:R-:W-:Y:S01]  /*b7d0*/  @!P1 IMAD.MOV.U32 R49, RZ, RZ, R27 ;  /* 0x000000ffff319224 */ /* 0x000fe200078e001b */
[----:B------:R-:W-:Y:S01]  /*b7e0*/  PRMT R66, R8, 0x7610, R66 ;  /* 0x0000761008427816 */ /* 0x000fe20000000042 */
[----:B------:R-:W-:Y:S01]  /*b7f0*/  IMAD.MOV.U32 R10, RZ, RZ, R48 ;  /* 0x000000ffff0a7224 */ /* 0x000fe200078e0030 */
[----:B------:R-:W-:Y:S01]  /*b800*/  PRMT R64, R3, 0x7610, R64 ;  /* 0x0000761003407816 */ /* 0x000fe20000000040 */
[----:B------:R1:W2:Y:S01]  /*b810*/  SHFL.IDX PT, R8, R32, 0x1, 0x181f ;  /* 0x00381f0020087f89 */ /* 0x0002a200000e0000 */
[----:B------:R-:W-:Y:S01]  /*b820*/  IMAD.MOV.U32 R11, RZ, RZ, R49 ;  /* 0x000000ffff0b7224 */ /* 0x000fe200078e0031 */
[----:B---3--:R-:W-:Y:S01]  /*b830*/  @!P1 MOV R21, R5 ;  /* 0x0000000500159202 */ /* 0x008fe20000000f00 */
[----:B------:R-:W-:Y:S01]  /*b840*/  @!P1 IMAD.MOV.U32 R20, RZ, RZ, R4 ;  /* 0x000000ffff149224 */ /* 0x000fe200078e0004 */
[----:B------:R1:W3:Y:S01]  /*b850*/  SHFL.IDX PT, R3, R35, 0x1, 0x181f ;  /* 0x00381f0023037f89 */ /* 0x0002e200000e0000 */
[----:B------:R-:W-:Y:S01]  /*b860*/  @!P1 IMAD.MOV.U32 R36, RZ, RZ, R6 ;  /* 0x000000ffff249224 */ /* 0x000fe200078e0006 */
[----:B------:R-:W-:Y:S01]  /*b870*/  PRMT R43, R10, 0x5410, R11 ;  /* 0x000054100a2b7816 */ /* 0x000fe2000000000b */
[----:B------:R-:W-:-:S02]  /*b880*/  @!P1 IMAD.MOV.U32 R37, RZ, RZ, R7 ;  /* 0x000000ffff259224 */ /* 0x000fc400078e0007 */
[----:B------:R-:W-:Y:S02]  /*b890*/  IMAD.MOV.U32 R4, RZ, RZ, R20 ;  /* 0x000000ffff047224 */ /* 0x000fe400078e0014 */
[----:B------:R-:W-:Y:S01]  /*b8a0*/  IMAD.MOV.U32 R5, RZ, RZ, R21 ;  /* 0x000000ffff057224 */ /* 0x000fe200078e0015 */
[----:B------:R-:W-:Y:S01]  /*b8b0*/  MOV R7, R37 ;  /* 0x0000002500077202 */ /* 0x000fe20000000f00 */
[----:B------:R-:W-:-:S03]  /*b8c0*/  IMAD.MOV.U32 R6, RZ, RZ, R36 ;  /* 0x000000ffff067224 */ /* 0x000fc600078e0024 */
[----:B------:R-:W-:Y:S02]  /*b8d0*/  PRMT R68, R5, 0x7610, R68 ;  /* 0x0000761005447816 */ /* 0x000fe40000000044 */
[----:B------:R-:W-:Y:S02]  /*b8e0*/  PRMT R65, R6, 0x5410, R4 ;  /* 0x0000541006417816 */ /* 0x000fe40000000004 */
[----:B01--4-:R-:W-:-:S07]  /*b8f0*/  PRMT R64, R64, 0x5410, R7 ;  /* 0x0000541040407816 */ /* 0x013fce0000000007 */
.L_x_9811:
        /* <DEDUP_REMOVED lines=13> */
[-C--:B--2---:R-:W-:Y:S02]  /*b9d0*/  IADD3 R4, P1, R8, R15.reuse, RZ ;  /* 0x0000000f08047210 */ /* 0x084fe40007f3e0ff */
[----:B------:R-:W-:-:S03]  /*b9e0*/  IADD3 R14, P2, R14, R15, RZ ;  /* 0x0000000f0e0e7210 */ /* 0x000fc60007f5e0ff */
[--C-:B---3--:R-:W-:Y:S02]  /*b9f0*/  IMAD.X R5, R3, 0x1, R6.reuse, P1 ;  /* 0x0000000103057824 */ /* 0x108fe400008e0606 */
[----:B------:R-:W-:-:S04]  /*ba00*/  IMAD.X R15, R9, 0x1, R6, P2 ;  /* 0x00000001090f7824 */ /* 0x000fc800010e0606 */
[----:B------:R-:W5:Y:S04]  /*ba10*/  LD.E.128 R4, desc[UR40][R4.64] ;  /* 0x0000002804047980 */ /* 0x000f68000c101d00 */
[----:B------:R0:W5:Y:S02]  /*ba20*/  LD.E.128 R24, desc[UR40][R14.64] ;  /* 0x000000280e187980 */ /* 0x000164000c101d00 */
.L_x_9545:
[----:B------:R-:W-:Y:S05]  /*ba30*/  BSYNC B1 ;  /* 0x0000000000017941 */ /* 0x000fea0003800000 */
.L_x_9544:
[----:B---3-5:R-:W-:Y:S01]  /*ba40*/  IMAD.MOV.U32 R3, RZ, RZ, R24 ;  /* 0x000000ffff037224 */ /* 0x028fe200078e0018 */
[----:B--2---:R-:W-:Y:S01]  /*ba50*/  MOV R8, R25 ;  /* 0x0000001900087202 */ /* 0x004fe20000000f00 */
[----:B------:R-:W-:Y:S01]  /*ba60*/  IMAD.MOV.U32 R9, RZ, RZ, R26 ;  /* 0x000000ffff097224 */ /* 0x000fe200078e001a */
        /* <DEDUP_REMOVED lines=33> */
[----:B--2---:R-:W-:Y:S01]  /*bc80*/  @!P1 MOV R50, R8 ;  /* 0x0000000800329202 */ /* 0x004fe20000000f00 */
[----:B------:R-:W-:Y:S02]  /*bc90*/  @!P1 IMAD.MOV.U32 R51, RZ, RZ, R9 ;  /* 0x000000ffff339224 */ /* 0x000fe400078e0009 */
[----:B------:R-:W-:Y:S02]  /*bca0*/  @!P1 IMAD.MOV.U32 R52, RZ, RZ, R10 ;  /* 0x000000ffff349224 */ /* 0x000fe400078e000a */
[----:B------:R-:W-:-:S02]  /*bcb0*/  IMAD.MOV.U32 R3, RZ, RZ, R50 ;  /* 0x000000ffff037224 */ /* 0x000fc400078e0032 */
[----:B------:R-:W-:Y:S01]  /*bcc0*/  IMAD.MOV.U32 R12, RZ, RZ, R51 ;  /* 0x000000ffff0c7224 */ /* 0x000fe200078e0033 */
[----:B------:R-:W-:Y:S01]  /*bcd0*/  MOV R8, R52 ;  /* 0x0000003400087202 */ /* 0x000fe20000000f00 */
[----:B------:R-:W-:-:S03]  /*bce0*/  @!P1 IMAD.MOV.U32 R53, RZ, RZ, R11 ;  /* 0x000000ffff359224 */ /* 0x000fc600078e000b */
[----:B------:R-:W-:Y:S01]  /*bcf0*/  PRMT R59, R3, 0x5410, R12 ;  /* 0x00005410033b7816 */ /* 0x000fe2000000000c */
[----:B------:R-:W-:Y:S01]  /*bd00*/  IMAD.MOV.U32 R9, RZ, RZ, R53 ;  /* 0x000000ffff097224 */ /* 0x000fe200078e0035 */
[----:B------:R2:W0:Y:S01]  /*bd10*/  SHFL.IDX PT, R3, R35, 0x3, 0x181f ;  /* 0x00781f0023037f89 */ /* 0x00042200000e0000 */
[----:B---3--:R-:W-:Y:S02]  /*bd20*/  @!P1 IMAD.MOV.U32 R38, RZ, RZ, R28 ;  /* 0x000000ffff269224 */ /* 0x008fe400078e001c */
[----:B------:R-:W-:Y:S01]  /*bd30*/  @!P1 IMAD.MOV.U32 R39, RZ, RZ, R29 ;  /* 0x000000ffff279224 */ /* 0x000fe200078e001d */
[----:B------:R-:W-:Y:S01]  /*bd40*/  PRMT R44, R8, 0x5410, R9 ;  /* 0x00005410082c7816 */ /* 0x000fe20000000009 */
[----:B------:R-:W-:Y:S01]  /*bd50*/  @!P1 IMAD.MOV.U32 R40, RZ, RZ, R30 ;  /* 0x000000ffff289224 */ /* 0x000fe200078e001e */
[----:B------:R-:W-:Y:S01]  /*bd60*/  MOV R8, R38 ;  /* 0x0000002600087202 */ /* 0x000fe20000000f00 */
[----:B------:R-:W-:Y:S02]  /*bd70*/  @!P1 IMAD.MOV.U32 R41, RZ, RZ, R31 ;  /* 0x000000ffff299224 */ /* 0x000fe400078e001f */
[----:B------:R-:W-:-:S02]  /*bd80*/  IMAD.MOV.U32 R9, RZ, RZ, R39 ;  /* 0x000000ffff097224 */ /* 0x000fc400078e0027 */
[----:B------:R-:W-:Y:S02]  /*bd90*/  IMAD.MOV.U32 R10, RZ, RZ, R40 ;  /* 0x000000ffff0a7224 */ /* 0x000fe400078e0028 */
[----:B------:R-:W-:Y:S01]  /*bda0*/  IMAD.MOV.U32 R11, RZ, RZ, R41 ;  /* 0x000000ffff0b7224 */ /* 0x000fe200078e0029 */
[----:B------:R-:W-:Y:S02]  /*bdb0*/  PRMT R62, R8, 0x5410, R9 ;  /* 0x00005410083e7816 */ /* 0x000fe40000000009 */
[----:B------:R-:W-:Y:S02]  /*bdc0*/  CS2R R8, SRZ ;  /* 0x0000000000087805 */ /* 0x000fe4000001ff00 */
[----:B-12-4-:R-:W-:-:S07]  /*bdd0*/  PRMT R63, R10, 0x5410, R11 ;  /* 0x000054100a3f7816 */ /* 0x016fce000000000b */
.L_x_9821:
        /* <DEDUP_REMOVED lines=15> */
[C---:B------:R-:W-:Y:S02]  /*bed0*/  SHF.L.U32 R9, R16.reuse, 0x1, RZ ;  /* 0x0000000110097819 */ /* 0x040fe400000006ff */
[----:B------:R-:W-:Y:S02]  /*bee0*/  SHF.L.U64.HI R10, R16, 0x1, R17 ;  /* 0x00000001100a7819 */ /* 0x000fe40000010211 */
[-C--:B0-----:R-:W-:Y:S02]  /*bef0*/  IADD3 R12, P1, R32, R9.reuse, RZ ;  /* 0x00000009200c7210 */ /* 0x081fe40007f3e0ff */
[----:B------:R-:W-:-:S03]  /*bf00*/  IADD3 R8, P2, R34, R9, RZ ;  /* 0x0000000922087210 */ /* 0x000fc60007f5e0ff */
[--C-:B------:R-:W-:Y:S02]  /*bf10*/  IMAD.X R13, R3, 0x1, R10.reuse, P1 ;  /* 0x00000001030d7824 */ /* 0x100fe400008e060a */
[----:B------:R-:W-:-:S04]  /*bf20*/  IMAD.X R9, R33, 0x1, R10, P2 ;  /* 0x0000000121097824 */ /* 0x000fc800010e060a */
[----:B------:R-:W5:Y:S04]  /*bf30*/  LD.E.128 R12, desc[UR40][R12.64] ;  /* 0x000000280c0c7980 */ /* 0x000f68000c101d00 */
[----:B------:R-:W5:Y:S02]  /*bf40*/  LD.E.128 R8, desc[UR40][R8.64] ;  /* 0x0000002808087980 */ /* 0x000f64000c101d00 */
.L_x_9548:
[----:B------:R-:W-:Y:S05]  /*bf50*/  BSYNC B1 ;  /* 0x0000000000017941 */ /* 0x000fea0003800000 */
.L_x_9547:
        /* <DEDUP_REMOVED lines=19> */
.L_x_9822:
[----:B------:R-:W-:Y:S05]  /*c090*/  BSYNC B1 ;  /* 0x0000000000017941 */ /* 0x000fea0003800000 */
.L_x_9549:
        /* <DEDUP_REMOVED lines=11> */
[----:B------:R-:W-:Y:S02]  /*c150*/  SHF.L.U32 R31, R31, 0xa, RZ ;  /* 0x0000000a1f1f7819 */ /* 0x000fe400000006ff */
[----:B------:R-:W-:Y:S02]  /*c160*/  LOP3.LUT R29, R30, 0x1c0, R227, 0xf8, !PT ;  /* 0x000001c01e1d7812 */ /* 0x000fe400078ef8e3 */
[----:B------:R-:W-:Y:S02]  /*c170*/  LOP3.LUT R32, R31, 0x7fffe000, RZ, 0xc0, !PT ;  /* 0x7fffe0001f207812 */ /* 0x000fe400078ec0ff */
[----:B------:R-:W-:Y:S02]  /*c180*/  LOP3.LUT R33, R29, R200, RZ, 0x3c, !PT ;  /* 0x000000c81d217212 */ /* 0x000fe400078e3cff */
[----:B------:R-:W0:Y:S01]  /*c190*/  LDS.128 R28, [R202] ;  /* 0x00000000ca1c7984 */ /* 0x000e220000000c00 */
[----:B------:R-:W-:Y:S02]  /*c1a0*/  SHF.R.U32.HI R70, RZ, 0x10, R21 ;  /* 0x00000010ff467819 */ /* 0x000fe40000011615 */
[----:B------:R-:W-:-:S02]  /*c1b0*/  IADD3 R33, R33, R32, R201 ;  /* 0x0000002021217210 */ /* 0x000fc40007ffe0c9 */
[----:B------:R-:W-:Y:S01]  /*c1c0*/  SHF.R.U32.HI R69, RZ, 0x10, R47 ;  /* 0x00000010ff457819 */ /* 0x000fe2000001162f */
[----:B------:R-:W-:Y:S01]  /*c1d0*/  HADD2.F32 R70, -RZ, R70.H0_H0 ;  /* 0x20000046ff467230 */ /* 0x000fe20000004100 */
[--C-:B------:R-:W-:Y:S01]  /*c1e0*/  SHF.R.U64 R79, R48, 0x10, R49.reuse ;  /* 0x00000010304f7819 */ /* 0x100fe20000001231 */
[----:B------:R-:W-:Y:S01]  /*c1f0*/  IMAD R67, R33, 0x2, R2 ;  /* 0x0000000221437824 */ /* 0x000fe200078e0202 */
[----:B------:R-:W-:Y:S02]  /*c200*/  SHF.R.U32.HI R78, RZ, 0x10, R49 ;  /* 0x00000010ff4e7819 */ /* 0x000fe40000011631 */
[--C-:B------:R-:W-:Y:S02]  /*c210*/  SHF.R.U32.HI R73, RZ, 0x10, R37.reuse ;  /* 0x00000010ff497819 */ /* 0x100fe40000011625 */
[----:B------:R-:W1:Y:S01]  /*c220*/  LDS.128 R32, [R67+0x10400] ;  /* 0x0104000043207984 */ /* 0x000e620000000c00 */
[----:B------:R-:W-:Y:S01]  /*c230*/  SHF.R.U64 R75, R36, 0x10, R37 ;  /* 0x00000010244b7819 */ /* 0x000fe20000001225 */
[----:B0-----:R-:W-:-:S02]  /*c240*/  HADD2.F32 R21, -RZ, R29.H0_H0 ;  /* 0x2000001dff157230 */ /* 0x001fc40000004100 */
[----:B------:R-:W-:Y:S02]  /*c250*/  HADD2.F32 R20, -RZ, R28.H0_H0 ;  /* 0x2000001cff147230 */ /* 0x000fe40000004100 */
[----:B------:R-:W-:Y:S02]  /*c260*/  HADD2.F32 R29, -RZ, R29.H1_H1 ;  /* 0x3000001dff1d7230 */ /* 0x000fe40000004100 */
        /* <DEDUP_REMOVED lines=12> */
[----:B------:R-:W-:-:S02]  /*c330*/  HADD2.F32 R66, -RZ, R65.H1_H1 ;  /* 0x30000041ff427230 */ /* 0x000fc40000004100 */
[----:B------:R-:W-:Y:S01]  /*c340*/  FFMA.FTZ R74, R21, R68, R74 ;  /* 0x00000044154a7223 */ /* 0x000fe2000001004a */
[----:B------:R-:W-:Y:S02]  /*c350*/  HADD2.F32 R21, -RZ, R64.H0_H0 ;  /* 0x20000040ff157230 */ /* 0x000fe40000004100 */
[----:B------:R-:W-:Y:S01]  /*c360*/  FMUL.FTZ R68, R47, R46 ;  /* 0x0000002e2f447220 */ /* 0x000fe20000410000 */
[----:B------:R-:W-:Y:S02]  /*c370*/  HADD2.F32 R48, -RZ, R34.H0_H0 ;  /* 0x20000022ff307230 */ /* 0x000fe40000004100 */
[C---:B------:R-:W-:Y:S01]  /*c380*/  FMUL.FTZ R47, R33.reuse, R66 ;  /* 0x00000042212f7220 */ /* 0x040fe20000410000 */
[----:B------:R-:W-:Y:S02]  /*c390*/  HADD2.F32 R65, -RZ, R65.H0_H0 ;  /* 0x20000041ff417230 */ /* 0x000fe40000004100 */
[----:B------:R-:W-:Y:S01]  /*c3a0*/  FMUL.FTZ R33, R33, R21 ;  /* 0x0000001521217220 */ /* 0x000fe20000410000 */
[----:B------:R-:W-:-:S02]  /*c3b0*/  HADD2.F32 R49, -RZ, R35.H0_H0 ;  /* 0x20000023ff317230 */ /* 0x000fc40000004100 */
[C---:B------:R-:W-:Y:S01]  /*c3c0*/  FFMA.FTZ R47, R20.reuse, R21, -R47 ;  /* 0x00000015142f7223 */ /* 0x040fe2000001082f */
[--C-:B------:R-:W-:Y:S02]  /*c3d0*/  HADD2.F32 R21, -RZ, R43.reuse.H0_H0 ;  /* 0x2000002bff157230 */ /* 0x100fe40000004100 */
[C---:B------:R-:W-:Y:S01]  /*c3e0*/  FFMA.FTZ R69, R29.reuse, R46, -R76 ;  /* 0x0000002e1d457223 */ /* 0x040fe2000001084c */
[----:B------:R-:W-:Y:S02]  /*c3f0*/  HADD2.F32 R64, -RZ, R64.H1_H1 ;  /* 0x30000040ff407230 */ /* 0x000fe40000004100 */
[----:B------:R-:W-:Y:S01]  /*c400*/  FFMA.FTZ R71, R29, R70, R68 ;  /* 0x000000461d477223 */ /* 0x000fe20000010044 */
[----:B------:R-:W-:Y:S01]  /*c410*/  FFMA.FTZ R66, R20, R66, R33 ;  /* 0x0000004214427223 */ /* 0x000fe20000010021 */
[C---:B------:R-:W-:Y:S01]  /*c420*/  FMUL.FTZ R29, R48.reuse, R65 ;  /* 0x00000041301d7220 */ /* 0x040fe20000410000 */
[----:B------:R-:W-:Y:S02]  /*c430*/  HADD2.F32 R20, -RZ, R43.H1_H1 ;  /* 0x3000002bff147230 */ /* 0x000fe40000004100 */
[----:B------:R-:W-:Y:S01]  /*c440*/  FMUL.FTZ R33, R48, R21 ;  /* 0x0000001530217220 */ /* 0x000fe20000410000 */
[----:B------:R-:W-:-:S02]  /*c450*/  HADD2.F32 R35, -RZ, R35.H1_H1 ;  /* 0x30000023ff237230 */ /* 0x000fc40000004100 */
        /* <DEDUP_REMOVED lines=37> */
.L_x_9552:
[----:B------:R-:W-:Y:S05]  /*c6b0*/  BSYNC B1 ;  /* 0x0000000000017941 */ /* 0x000fea0003800000 */
.L_x_9551:
[----:B------:R-:W-:Y:S04]  /*c6c0*/  BSSY B1, `(.L_x_9553) ;  /* 0x0000060000017945 */ /* 0x000fe80003800000 */
[----:B------:R-:W-:Y:S05]  /*c6d0*/  @P2 BRA `(.L_x_9554) ;  /* 0x0000000400782947 */ /* 0x000fea0003800000 */
[----:B------:R-:W-:Y:S01]  /*c6e0*/  LEA.HI R20, R45, R206, RZ, 0x1d ;  /* 0x000000ce2d147211 */ /* 0x000fe200078fe8ff */
[----:B------:R-:W-:Y:S01]  /*c6f0*/  HADD2.F32 R36, -RZ, R54.H1_H1 ;  /* 0x30000036ff247230 */ /* 0x000fe20000004100 */
[--C-:B------:R-:W-:Y:S02]  /*c700*/  SHF.R.U64 R49, R24, 0x10, R25.reuse ;  /* 0x0000001018317819 */ /* 0x100fe40000001219 */
[----:B01----:R-:W-:Y:S01]  /*c710*/  SHF.R.S32.HI R29, RZ, 0x1f, R20 ;  /* 0x0000001fff1d7819 */ /* 0x003fe20000011414 */
[----:B------:R-:W-:Y:S01]  /*c720*/  IMAD.SHL.U32 R21, R20, 0x8, RZ ;  /* 0x0000000814157824 */ /* 0x000fe200078e00ff */
[----:B------:R-:W-:Y:S02]  /*c730*/  SHF.R.U32.HI R46, RZ, 0x10, R25 ;  /* 0x00000010ff2e7819 */ /* 0x000fe40000011619 */
[----:B------:R-:W-:Y:S02]  /*c740*/  LEA.HI R29, R29, R20, RZ, 0x3 ;  /* 0x000000141d1d7211 */ /* 0x000fe400078f18ff */
[----:B------:R-:W-:Y:S01]  /*c750*/  LOP3.LUT R21, R196, 0x38, R21, 0xf8, !PT ;  /* 0x00000038c4157812 */ /* 0x000fe200078ef815 */
[----:B------:R-:W-:Y:S01]  /*c760*/  HADD2.F32 R46, -RZ, R46.H0_H0 ;  /* 0x2000002eff2e7230 */ /* 0x000fe20000004100 */
[----:B------:R-:W-:Y:S01]  /*c770*/  SHF.R.U64 R47, R26, 0x10, R27 ;  /* 0x000000101a2f7819 */ /* 0x000fe2000000121b */
[----:B------:R-:W-:Y:S01]  /*c780*/  IMAD.SHL.U32 R29, R29, 0x400, RZ ;  /* 0x000004001d1d7824 */ /* 0x000fe200078e00ff */
[----:B------:R-:W-:-:S02]  /*c790*/  LOP3.LUT R20, R21, R230, RZ, 0x3c, !PT ;  /* 0x000000e615147212 */ /* 0x000fc400078e3cff */
[----:B------:R-:W-:Y:S01]  /*c7a0*/  SHF.R.U32.HI R43, RZ, 0x10, R27 ;  /* 0x00000010ff2b7819 */ /* 0x000fe2000001161b */
[--C-:B------:R-:W-:Y:S01]  /*c7b0*/  HADD2.F32 R27, -RZ, R57.reuse.H1_H1 ;  /* 0x30000039ff1b7230 */ /* 0x100fe20000004100 */
[----:B------:R-:W-:Y:S01]  /*c7c0*/  LOP3.LUT R21, R29, 0x7fffe000, RZ, 0xc0, !PT ;  /* 0x7fffe0001d157812 */ /* 0x000fe200078ec0ff */
[----:B------:R-:W-:Y:S01]  /*c7d0*/  HADD2.F32 R57, -RZ, R57.H0_H0 ;  /* 0x20000039ff397230 */ /* 0x000fe20000004100 */
[----:B------:R-:W0:Y:S01]  /*c7e0*/  LDS.128 R28, [R223] ;  /* 0x00000000df1c7984 */ /* 0x000e220000000c00 */
[----:B------:R-:W-:Y:S02]  /*c7f0*/  SHF.R.U64 R67, R4, 0x10, R5 ;  /* 0x0000001004437819 */ /* 0x000fe40000001205 */
[----:B------:R-:W-:Y:S02]  /*c800*/  IADD3 R21, R20, R21, R199 ;  /* 0x0000001514157210 */ /* 0x000fe40007ffe0c7 */
[----:B------:R-:W-:Y:S02]  /*c810*/  SHF.R.U32.HI R37, RZ, 0x10, R5 ;  /* 0x00000010ff257819 */ /* 0x000fe40000011605 */
[--C-:B------:R-:W-:Y:S01]  /*c820*/  SHF.R.U64 R66, R6, 0x10, R7.reuse ;  /* 0x0000001006427819 */ /* 0x100fe20000001207 */
[----:B------:R-:W-:Y:S01]  /*c830*/  IMAD R21, R21, 0x2, R2 ;  /* 0x0000000215157824 */ /* 0x000fe200078e0202 */
[----:B------:R-:W-:-:S04]  /*c840*/  SHF.R.U32.HI R65, RZ, 0x10, R7 ;  /* 0x00000010ff417819 */ /* 0x000fc80000011607 */
        /* <DEDUP_REMOVED lines=15> */
[----:B------:R-:W-:Y:S02]  /*c940*/  HADD2.F32 R27, -RZ, R54.H0_H0 ;  /* 0x20000036ff1b7230 */ /* 0x000fe40000004100 */
[----:B------:R-:W-:Y:S01]  /*c950*/  FMUL.FTZ R54, R33, R46 ;  /* 0x0000002e21367220 */ /* 0x000fe20000410000 */
[----:B------:R-:W-:Y:S01]  /*c960*/  FFMA.FTZ R64, R5, R36, R64 ;  /* 0x0000002405407223 */ /* 0x000fe20000010040 */
[-C--:B------:R-:W-:Y:S01]  /*c970*/  FMUL.FTZ R36, R33, R24.reuse ;  /* 0x0000001821247220 */ /* 0x080fe20000410000 */
[----:B------:R-:W-:Y:S02]  /*c980*/  HADD2.F32 R25, -RZ, R34.H0_H0 ;  /* 0x20000022ff197230 */ /* 0x000fe40000004100 */
[----:B------:R-:W-:Y:S01]  /*c990*/  FFMA.FTZ R33, R29, R24, -R54 ;  /* 0x000000181d217223 */ /* 0x000fe20000010836 */
[----:B------:R-:W-:Y:S01]  /*c9a0*/  FMUL.FTZ R5, R20, R27 ;  /* 0x0000001b14057220 */ /* 0x000fe20000410000 */
[----:B------:R-:W-:-:S02]  /*c9b0*/  HADD2.F32 R24, -RZ, R56.H0_H0 ;  /* 0x20000038ff187230 */ /* 0x000fc40000004100 */
[-C--:B------:R-:W-:Y:S01]  /*c9c0*/  FMUL.FTZ R20, R20, R57.reuse ;  /* 0x0000003914147220 */ /* 0x080fe20000410000 */
[----:B------:R-:W-:Y:S01]  /*c9d0*/  FFMA.FTZ R37, R29, R46, R36 ;  /* 0x0000002e1d257223 */ /* 0x000fe20000010024 */
[C---:B------:R-:W-:Y:S01]  /*c9e0*/  FFMA.FTZ R57, R4.reuse, R57, -R5 ;  /* 0x0000003904397223 */ /* 0x040fe20000010805 */
[--C-:B------:R-:W-:Y:S02]  /*c9f0*/  HADD2.F32 R5, -RZ, R58.reuse.H0_H0 ;  /* 0x2000003aff057230 */ /* 0x100fe40000004100 */
[----:B------:R-:W-:Y:S01]  /*ca00*/  FFMA.FTZ R29, R4, R27, R20 ;  /* 0x0000001b041d7223 */ /* 0x000fe20000010014 */
[----:B------:R-:W-:Y:S02]  /*ca10*/  HADD2.F32 R26, -RZ, R35.H0_H0 ;  /* 0x20000023ff1a7230 */ /* 0x000fe40000004100 */
[C---:B------:R-:W-:Y:S01]  /*ca20*/  FMUL.FTZ R27, R25.reuse, R24 ;  /* 0x00000018191b7220 */ /* 0x040fe20000410000 */
[----:B------:R-:W-:Y:S02]  /*ca30*/  HADD2.F32 R58, -RZ, R58.H1_H1 ;  /* 0x3000003aff3a7230 */ /* 0x000fe40000004100 */
[----:B------:R-:W-:Y:S01]  /*ca40*/  FMUL.FTZ R25, R25, R5 ;  /* 0x0000000519197220 */ /* 0x000fe20000410000 */
[----:B------:R-:W-:-:S02]  /*ca50*/  HADD2.F32 R56, -RZ, R56.H1_H1 ;  /* 0x30000038ff387230 */ /* 0x000fc40000004100 */
[----:B------:R-:W-:Y:S01]  /*ca60*/  FFMA.FTZ R36, R6, R5, -R27 ;  /* 0x0000000506247223 */ /* 0x000fe2000001081b */
[----:B------:R-:W-:Y:S02]  /*ca70*/  HADD2.F32 R35, -RZ, R35.H1_H1 ;  /* 0x30000023ff237230 */ /* 0x000fe40000004100 */
[C---:B------:R-:W-:Y:S01]  /*ca80*/  FMUL.FTZ R5, R26.reuse, R58 ;  /* 0x0000003a1a057220 */ /* 0x040fe20000410000 */
[----:B------:R-:W-:Y:S02]  /*ca90*/  HADD2.F32 R20, -RZ, R43.H0_H0 ;  /* 0x2000002bff147230 */ /* 0x000fe40000004100 */
[----:B------:R-:W-:Y:S01]  /*caa0*/  FMUL.FTZ R46, R26, R56 ;  /* 0x000000381a2e7220 */ /* 0x000fe20000410000 */
[----:B------:R-:W-:Y:S02]  /*cab0*/  HADD2.F32 R4, -RZ, R65.H0_H0 ;  /* 0x20000041ff047230 */ /* 0x000fe40000004100 */
[----:B------:R-:W-:Y:S01]  /*cac0*/  FFMA.FTZ R26, R6, R24, R25 ;  /* 0x00000018061a7223 */ /* 0x000fe20000010019 */
[----:B------:R-:W-:-:S02]  /*cad0*/  HADD2.F32 R32, -RZ, R32.H1_H1 ;  /* 0x30000020ff207230 */ /* 0x000fc40000004100 */
[----:B------:R-:W-:Y:S01]  /*cae0*/  FMUL.FTZ R6, R35, R20 ;  /* 0x0000001423067220 */ /* 0x000fe20000410000 */
[----:B------:R-:W-:Y:S02]  /*caf0*/  HADD2.F32 R34, -RZ, R34.H1_H1 ;  /* 0x30000022ff227230 */ /* 0x000fe40000004100 */
[C---:B------:R-:W-:Y:S01]  /*cb00*/  FFMA.FTZ R46, R7.reuse, R58, -R46 ;  /* 0x0000003a072e7223 */ /* 0x040fe2000001082e */
[----:B------:R-:W-:Y:S01]  /*cb10*/  FFMA.FTZ R56, R7, R56, R5 ;  /* 0x0000003807387223 */ /* 0x000fe20000010005 */
        /* <DEDUP_REMOVED lines=26> */
.L_x_9554:
[----:B------:R-:W-:Y:S05]  /*ccc0*/  BSYNC B1 ;  /* 0x0000000000017941 */ /* 0x000fea0003800000 */
.L_x_9553:
        /* <DEDUP_REMOVED lines=12> */
[----:B------:R-:W-:Y:S02]  /*cd90*/  SHF.L.U32 R5, R5, 0xa, RZ ;  /* 0x0000000a05057819 */ /* 0x000fe400000006ff */
[----:B------:R-:W-:Y:S02]  /*cda0*/  LOP3.LUT R21, R4, R229, RZ, 0x3c, !PT ;  /* 0x000000e504157212 */ /* 0x000fe400078e3cff */
[----:B------:R-:W-:Y:S02]  /*cdb0*/  LOP3.LUT R20, R5, 0x7fffe000, RZ, 0xc0, !PT ;  /* 0x7fffe00005147812 */ /* 0x000fe400078ec0ff */
[----:B------:R-:W1:Y:S01]  /*cdc0*/  LDS.128 R4, [R222] ;  /* 0x00000000de047984 */ /* 0x000e620000000c00 */
[--C-:B------:R-:W-:Y:S02]  /*cdd0*/  SHF.R.U64 R48, R38, 0x10, R39.reuse ;  /* 0x0000001026307819 */ /* 0x100fe40000001227 */
[----:B------:R-:W-:Y:S02]  /*cde0*/  IADD3 R21, R21, R20, R198 ;  /* 0x0000001415157210 */ /* 0x000fe40007ffe0c6 */
[----:B------:R-:W-:-:S02]  /*cdf0*/  SHF.R.U32.HI R37, RZ, 0x10, R39 ;  /* 0x00000010ff257819 */ /* 0x000fc40000011627 */
[--C-:B------:R-:W-:Y:S01]  /*ce00*/  SHF.R.U64 R47, R40, 0x10, R41.reuse ;  /* 0x00000010282f7819 */ /* 0x100fe20000001229 */
[----:B------:R-:W-:Y:S01]  /*ce10*/  IMAD R21, R21, 0x2, R2 ;  /* 0x0000000215157824 */ /* 0x000fe200078e0202 */
[----:B------:R-:W-:Y:S01]  /*ce20*/  SHF.R.U32.HI R46, RZ, 0x10, R41 ;  /* 0x00000010ff2e7819 */ /* 0x000fe20000011629 */
[----:B------:R-:W-:Y:S01]  /*ce30*/  HADD2.F32 R37, -RZ, R37.H0_H0 ;  /* 0x20000025ff257230 */ /* 0x000fe20000004100 */
[--C-:B------:R-:W-:Y:S02]  /*ce40*/  SHF.R.U64 R49, R52, 0x10, R53.reuse ;  /* 0x0000001034317819 */ /* 0x100fe40000001235 */
[----:B------:R-:W2:Y:S01]  /*ce50*/  LDS.128 R24, [R21+0x10400] ;  /* 0x0104000015187984 */ /* 0x000ea20000000c00 */
[----:B------:R-:W-:Y:S01]  /*ce60*/  SHF.R.U32.HI R52, RZ, 0x10, R53 ;  /* 0x00000010ff347819 */ /* 0x000fe20000011635 */
[--C-:B-1----:R-:W-:Y:S02]  /*ce70*/  HADD2.F32 R20, -RZ, R5.reuse.H0_H0 ;  /* 0x20000005ff147230 */ /* 0x102fe40000004100 */
[----:B------:R-:W-:-:S02]  /*ce80*/  HADD2.F32 R28, -RZ, R5.H1_H1 ;  /* 0x30000005ff1c7230 */ /* 0x000fc40000004100 */
[----:B------:R-:W-:Y:S02]  /*ce90*/  HADD2.F32 R5, -RZ, R4.H0_H0 ;  /* 0x20000004ff057230 */ /* 0x000fe40000004100 */
[----:B0-----:R-:W-:Y:S02]  /*cea0*/  HADD2.F32 R29, -RZ, R6.H0_H0 ;  /* 0x20000006ff1d7230 */ /* 0x001fe40000004100 */
[--C-:B------:R-:W-:Y:S02]  /*ceb0*/  HADD2.F32 R30, -RZ, R7.reuse.H0_H0 ;  /* 0x20000007ff1e7230 */ /* 0x100fe40000004100 */
[----:B------:R-:W-:Y:S02]  /*cec0*/  HADD2.F32 R7, -RZ, R7.H1_H1 ;  /* 0x30000007ff077230 */ /* 0x000fe40000004100 */
[----:B------:R-:W-:Y:S02]  /*ced0*/  HADD2.F32 R4, -RZ, R4.H1_H1 ;  /* 0x30000004ff047230 */ /* 0x000fe40000004100 */
[----:B--2---:R-:W-:-:S02]  /*cee0*/  HADD2.F32 R31, -RZ, R25.H0_H0 ;  /* 0x20000019ff1f7230 */ /* 0x004fc40000004100 */
[----:B------:R-:W-:Y:S02]  /*cef0*/  HADD2.F32 R32, -RZ, R25.H1_H1 ;  /* 0x30000019ff207230 */ /* 0x000fe40000004100 */
[----:B------:R-:W-:Y:S02]  /*cf00*/  HADD2.F32 R25, -RZ, R24.H0_H0 ;  /* 0x20000018ff197230 */ /* 0x000fe40000004100 */
[CC--:B------:R-:W-:Y:S01]  /*cf10*/  FMUL.FTZ R39, R31.reuse, R36.reuse ;  /* 0x000000241f277220 */ /* 0x0c0fe20000410000 */
[-C--:B------:R-:W-:Y:S01]  /*cf20*/  FMUL.FTZ R41, R31, R35.reuse ;  /* 0x000000231f297220 */ /* 0x080fe20000410000 */
[----:B------:R-:W-:Y:S02]  /*cf30*/  HADD2.F32 R31, -RZ, R50.H0_H0 ;  /* 0x20000032ff1f7230 */ /* 0x000fe40000004100 */
[C---:B------:R-:W-:Y:S01]  /*cf40*/  FFMA.FTZ R39, R20.reuse, R35, -R39 ;  /* 0x0000002314277223 */ /* 0x040fe20000010827 */
[----:B------:R-:W-:Y:S01]  /*cf50*/  FFMA.FTZ R41, R20, R36, R41 ;  /* 0x0000002414297223 */ /* 0x000fe20000010029 */
[----:B------:R-:W-:-:S02]  /*cf60*/  HADD2.F32 R20, -RZ, R59.H0_H0 ;  /* 0x2000003bff147230 */ /* 0x000fc40000004100 */
[C---:B------:R-:W-:Y:S01]  /*cf70*/  FMUL.FTZ R35, R32.reuse, R37 ;  /* 0x0000002520237220 */ /* 0x040fe20000410000 */
[-C--:B------:R-:W-:Y:S01]  /*cf80*/  FMUL.FTZ R43, R32, R31.reuse ;  /* 0x0000001f202b7220 */ /* 0x080fe20000410000 */
[C---:B------:R-:W-:Y:S01]  /*cf90*/  FMUL.FTZ R36, R25.reuse, R62 ;  /* 0x0000003e19247220 */ /* 0x040fe20000410000 */
[----:B------:R-:W-:Y:S02]  /*cfa0*/  HADD2.F32 R33, -RZ, R26.H0_H0 ;  /* 0x2000001aff217230 */ /* 0x000fe40000004100 */
[-C--:B------:R-:W-:Y:S01]  /*cfb0*/  FMUL.FTZ R25, R25, R20.reuse ;  /* 0x0000001419197220 */ /* 0x080fe20000410000 */
[----:B------:R-:W-:Y:S02]  /*cfc0*/  HADD2.F32 R32, -RZ, R63.H0_H0 ;  /* 0x2000003fff207230 */ /* 0x000fe40000004100 */
[----:B------:R-:W-:Y:S01]  /*cfd0*/  FFMA.FTZ R36, R5, R20, -R36 ;  /* 0x0000001405247223 */ /* 0x000fe20000010824 */
[----:B------:R-:W-:Y:S02]  /*cfe0*/  HADD2.F32 R34, -RZ, R27.H0_H0 ;  /* 0x2000001bff227230 */ /* 0x000fe40000004100 */
[C---:B------:R-:W-:Y:S01]  /*cff0*/  FFMA.FTZ R38, R28.reuse, R31, -R35 ;  /* 0x0000001f1c267223 */ /* 0x040fe20000010823 */
[----:B------:R-:W-:Y:S01]  /*d000*/  FFMA.FTZ R40, R28, R37, R43 ;  /* 0x000000251c287223 */ /* 0x000fe2000001002b */
[----:B------:R-:W-:-:S02]  /*d010*/  HADD2.F32 R20, -RZ, R44.H0_H0 ;  /* 0x2000002cff147230 */ /* 0x000fc40000004100 */
[----:B------:R-:W-:Y:S01]  /*d020*/  FFMA.FTZ R62, R5, R62, R25 ;  /* 0x0000003e053e7223 */ /* 0x000fe20000010019 */
[----:B------:R-:W-:Y:S02]  /*d030*/  HADD2.F32 R63, -RZ, R63.H1_H1 ;  /* 0x3000003fff3f7230 */ /* 0x000fe40000004100 */
[C---:B------:R-:W-:Y:S01]  /*d040*/  FMUL.FTZ R28, R33.reuse, R32 ;  /* 0x00000020211c7220 */ /* 0x040fe20000410000 */
[----:B------:R-:W-:Y:S02]  /*d050*/  HADD2.F32 R5, -RZ, R44.H1_H1 ;  /* 0x3000002cff057230 */ /* 0x000fe40000004100 */
[-C--:B------:R-:W-:Y:S01]  /*d060*/  FMUL.FTZ R44, R33, R20.reuse ;  /* 0x00000014212c7220 */ /* 0x080fe20000410000 */
[----:B------:R-:W-:Y:S02]  /*d070*/  HADD2.F32 R27, -RZ, R27.H1_H1 ;  /* 0x3000001bff1b7230 */ /* 0x000fe40000004100 */
[----:B------:R-:W-:Y:S01]  /*d080*/  FFMA.FTZ R35, R29, R20, -R28 ;  /* 0x000000141d237223 */ /* 0x000fe2000001081c */
[----:B------:R-:W-:Y:S01]  /*d090*/  FMUL.FTZ R25, R34, R63 ;  /* 0x0000003f22197220 */ /* 0x000fe20000410000 */
[----:B------:R-:W-:-:S02]  /*d0a0*/  HADD2.F32 R28, -RZ, R46.H0_H0 ;  /* 0x2000002eff1c7230 */ /* 0x000fc40000004100 */
[-C--:B------:R-:W-:Y:S01]  /*d0b0*/  FMUL.FTZ R34, R34, R5.reuse ;  /* 0x0000000522227220 */ /* 0x080fe20000410000 */
[----:B------:R-:W-:Y:S02]  /*d0c0*/  HADD2.F32 R20, -RZ, R52.H0_H0 ;  /* 0x20000034ff147230 */ /* 0x000fe40000004100 */
[----:B------:R-:W-:Y:S01]  /*d0d0*/  FFMA.FTZ R44, R29, R32, R44 ;  /* 0x000000201d2c7223 */ /* 0x000fe2000001002c */
[C---:B------:R-:W-:Y:S01]  /*d0e0*/  FFMA.FTZ R32, R30.reuse, R5, -R25 ;  /* 0x000000051e207223 */ /* 0x040fe20000010819 */
[----:B------:R-:W-:Y:S01]  /*d0f0*/  FFMA.FTZ R34, R30, R63, R34 ;  /* 0x0000003f1e227223 */ /* 0x000fe20000010022 */
[C---:B------:R-:W-:Y:S01]  /*d100*/  FMUL.FTZ R46, R27.reuse, R28 ;  /* 0x0000001c1b2e7220 */ /* 0x040fe20000410000 */
[----:B------:R-:W-:Y:S01]  /*d110*/  FMUL.FTZ R30, R27, R20 ;  /* 0x000000141b1e7220 */ /* 0x000fe20000410000 */
[----:B------:R-:W-:Y:S02]  /*d120*/  HADD2.F32 R24, -RZ, R24.H1_H1 ;  /* 0x30000018ff187230 */ /* 0x000fe40000004100 */
[----:B------:R-:W-:-:S02]  /*d130*/  HADD2.F32 R26, -RZ, R26.H1_H1 ;  /* 0x3000001aff1a7230 */ /* 0x000fc40000004100 */
[C---:B------:R-:W-:Y:S01]  /*d140*/  FFMA.FTZ R43, R7.reuse, R20, -R46 ;  /* 0x00000014072b7223 */ /* 0x040fe2000001082e */
[----:B------:R-:W-:Y:S02]  /*d150*/  HADD2.F32 R27, -RZ, R48.H0_H0 ;  /* 0x20000030ff1b7230 */ /* 0x000fe40000004100 */
        /* <DEDUP_REMOVED lines=9> */
[-C--:B------:R-:W-:Y:S01]  /*d1f0*/  FMUL.FTZ R26, R26, R25.reuse ;  /* 0x000000191a1a7220 */ /* 0x080fe20000410000 */
        /* <DEDUP_REMOVED lines=13> */
.L_x_9556:
[----:B------:R-:W-:Y:S05]  /*d2d0*/  BSYNC B1 ;  /* 0x0000000000017941 */ /* 0x000fea0003800000 */
.L_x_9555:
[----:B-1----:R-:W-:Y:S01]  /*d2e0*/  PRMT R32, R0, 0x5410, R3 ;  /* 0x0000541000207816 */ /* 0x002fe20000000003 */
[----:B------:R-:W-:Y:S06]  /*d2f0*/  @P0 BRA `(.L_x_9540) ;  /* 0x0000000400780947 */ /* 0x000fec0003800000 */
[----:B------:R-:W-:Y:S01]  /*d300*/  LEA.HI R45, R45, R206, RZ, 0x1d ;  /* 0x000000ce2d2d7211 */ /* 0x000fe200078fe8ff */
[--C-:B--23--:R-:W-:Y:S01]  /*d310*/  HADD2.F32 R21, -RZ, R55.reuse.H1_H1 ;  /* 0x30000037ff157230 */ /* 0x10cfe20000004100 */
        /* <DEDUP_REMOVED lines=15> */
[----:B------:R-:W1:Y:S01]  /*d410*/  LDS.128 R4, [R221] ;  /* 0x00000000dd047984 */ /* 0x000e620000000c00 */
        /* <DEDUP_REMOVED lines=76> */
.L_x_9540:
[----:B------:R-:W-:Y:S05]  /*d8e0*/  BSYNC B0 ;  /* 0x0000000000007941 */ /* 0x000fea0003800000 */
.L_x_9512:
        /* <DEDUP_REMOVED lines=8> */
.L_x_9510:
[----:B------:R-:W-:-:S13]  /*d970*/  ISETP.NE.AND P0, PT, R189, 0x3, PT ;  /* 0x00000003bd00780c */ /* 0x000fda0003f05270 */
[----:B------:R-:W-:Y:S05]  /*d980*/  @!P0 BRA `(.L_x_9557) ;  /* 0x0000000000048947 */ /* 0x000fea0003800000 */
[----:B------:R-:W-:Y:S01]  /*d990*/  BPT.TRAP 0x1 ;  /* 0x000000040000795c */ /* 0x000fe20000300000 */
.L_x_9557:
[----:B------:R-:W-:Y:S01]  /*d9a0*/  IMAD R0, R184, 0x8, R2 ;  /* 0x00000008b8007824 */ /* 0x000fe200078e0202 */
[----:B012---:R-:W-:-:S04]  /*d9b0*/  SHF.L.U32 R3, R186, 0x1f, RZ ;  /* 0x0000001fba037819 */ /* 0x007fc800000006ff */
[----:B------:R0:W1:Y:S01]  /*d9c0*/  SYNCS.PHASECHK.TRANS64.TRYWAIT P2, [R0+URZ+0x28830], R3 ;  /* 0x02883003000075a7 */ /* 0x000062000804017f */
[----:B------:R-:W-:Y:S05]  /*d9d0*/  @!P0 BRA `(.L_x_9558) ;  /* 0x0000000000048947 */ /* 0x000fea0003800000 */
[----:B------:R-:W-:Y:S01]  /*d9e0*/  BPT.TRAP 0x1 ;  /* 0x000000040000795c */ /* 0x000fe20000300000 */
.L_x_9558:
[----:B---34-:R-:W2:Y:S02]  /*d9f0*/  S2R R4, SR_TID.X ;  /* 0x0000000000047919 */ /* 0x018ea40000002100 */
[----:B--2---:R-:W-:-:S04]  /*da00*/  LOP3.LUT R4, R4, 0x7f, RZ, 0xc0, !PT ;  /* 0x0000007f04047812 */ /* 0x004fc800078ec0ff */
[----:B------:R-:W-:Y:S01]  /*da10*/  ISETP.NE.AND P1, PT, R4, RZ, PT ;  /* 0x000000ff0400720c */ /* 0x000fe20003f25270 */
[----:B-1----:R-:W-:-:S12]  /*da20*/  @P2 BRA `(.L_x_9559) ;  /* 0x0000000000082947 */ /* 0x002fd80003800000 */
[----:B------:R-:W1:Y:S02]  /*da30*/  SYNCS.PHASECHK.TRANS64.TRYWAIT P2, [R0+URZ+0x28830], R3 ;  /* 0x02883003000075a7 */ /* 0x000e64000804017f */
[----:B-1----:R-:W-:Y:S05]  /*da40*/  @!P2 BRA `(.L_x_9560) ;  /* 0x000001280030a947 */ /* 0x002fea0003800000 */
.L_x_9559:
[----:B------:R-:W-:Y:S05]  /*da50*/  WARPSYNC.ALL ;  /* 0x0000000000007948 */ /* 0x000fea0003800000 */
[----:B01----:R-:W-:Y:S01]  /*da60*/  IADD3 R3, R2, 0x18400, RZ ;  /* 0x0001840002037810 */ /* 0x003fe20007ffe0ff */
[----:B------:R-:W-:Y:S01]  /*da70*/  IMAD.MOV.U32 R7, RZ, RZ, 0x40000040 ;  /* 0x40000040ff077424 */ /* 0x000fe200078e00ff */
[----:B------:R-:W-:Y:S01]  /*da80*/  R2UR UR24, R42 ;  /* 0x000000002a1872ca */ /* 0x000fe200000e0000 */
[----:B------:R-:W-:Y:S01]  /*da90*/  UMOV UR25, 0x40000040 ;  /* 0x4000004000197882 */ /* 0x000fe20000000000 */
[----:B------:R-:W-:Y:S01]  /*daa0*/  SHF.R.U32.HI R3, RZ, 0x4, R3 ;  /* 0x00000004ff037819 */ /* 0x000fe20000011603 */
[----:B------:R-:W-:Y:S01]  /*dab0*/  WARPGROUP.ARRIVE ;  /* 0x00000000000079c5 */ /* 0x000fe20000000000 */
[----:B------:R-:W-:Y:S01]  /*dac0*/  R2UR UR27, R7 ;  /* 0x00000000071b72ca */ /* 0x000fe200000e0000 */
[----:B------:R-:W-:Y:S01]  /*dad0*/  IMAD.MOV.U32 R9, RZ, RZ, 0x40000040 ;  /* 0x40000040ff097424 */ /* 0x000fe200078e00ff */
[----:B------:R-:W-:Y:S01]  /*dae0*/  LOP3.LUT R3, R3, 0x3fff, RZ, 0xc0, !PT ;  /* 0x00003fff03037812 */ /* 0x000fe200078ec0ff */
[----:B------:R-:W-:Y:S01]  /*daf0*/  UMOV UR29, 0x40000040 ;  /* 0x40000040001d7882 */ /* 0x000fe20000000000 */
[----:B------:R-:W-:Y:S01]  /*db00*/  UMOV UR33, 0x40000040 ;  /* 0x4000004000217882 */ /* 0x000fe20000000000 */
[----:B------:R-:W-:Y:S01]  /*db10*/  UMOV UR5, 0x40000040 ;  /* 0x4000004000057882 */ /* 0x000fe20000000000 */
[----:B------:R-:W-:Y:S01]  /*db20*/  LOP3.LUT R5, R3, 0x10000, RZ, 0xfc, !PT ;  /* 0x0001000003057812 */ /* 0x000fe200078efcff */
[----:B------:R-:W-:Y:S01]  /*db30*/  UMOV UR9, 0x40000040 ;  /* 0x4000004000097882 */ /* 0x000fe20000000000 */
[----:B------:R-:W-:Y:S01]  /*db40*/  R2UR UR31, R9 ;  /* 0x00000000091f72ca */ /* 0x000fe200000e0000 */
[----:B------:R-:W-:Y:S01]  /*db50*/  ULOP3.LUT UR24, UR24, 0x10000, URZ, 0xfc, !UPT ;  /* 0x0001000018187892 */ /* 0x000fe2000f8efc3f */
[----:B------:R-:W-:Y:S01]  /*db60*/  MOV R9, 0x40000040 ;  /* 0x4000004000097802 */ /* 0x000fe20000000f00 */
[----:B------:R-:W-:Y:S01]  /*db70*/  IMAD R6, R184, 0x800, R5 ;  /* 0x00000800b8067824 */ /* 0x000fe200078e0205 */
[----:B------:R-:W-:Y:S01]  /*db80*/  UMOV UR13, 0x40000040 ;  /* 0x40000040000d7882 */ /* 0x000fe20000000000 */
[----:B------:R-:W-:Y:S01]  /*db90*/  UIADD3 UR28, UR24, 0x2, URZ ;  /* 0x00000002181c7890 */ /* 0x000fe2000fffe03f */
[----:B------:R-:W-:Y:S01]  /*dba0*/  R2UR UR35, R9 ;  /* 0x00000000092372ca */ /* 0x000fe200000e0000 */
[C---:B------:R-:W-:Y:S01]  /*dbb0*/  VIADD R8, R6.reuse, 0x2 ;  /* 0x0000000206087836 */ /* 0x040fe20000000000 */
[----:B------:R-:W-:Y:S01]  /*dbc0*/  R2UR UR26, R6 ;  /* 0x00000000061a72ca */ /* 0x000fe200000e0000 */
[----:B------:R-:W-:Y:S01]  /*dbd0*/  UIADD3 UR32, UR24, 0x4, URZ ;  /* 0x0000000418207890 */ /* 0x000fe2000fffe03f */
[----:B------:R-:W-:Y:S01]  /*dbe0*/  IMAD.MOV.U32 R9, RZ, RZ, 0x40000040 ;  /* 0x40000040ff097424 */ /* 0x000fe200078e00ff */
[----:B------:R-:W-:Y:S01]  /*dbf0*/  UIADD3 UR4, UR24, 0x6, URZ ;  /* 0x0000000618047890 */ /* 0x000fe2000fffe03f */
[----:B------:R-:W-:Y:S01]  /*dc00*/  R2UR UR30, R8 ;  /* 0x00000000081e72ca */ /* 0x000fe200000e0000 */
[----:B------:R-:W-:Y:S01]  /*dc10*/  VIADD R8, R6, 0x4 ;  /* 0x0000000406087836 */ /* 0x000fe20000000000 */
[----:B------:R-:W-:Y:S01]  /*dc20*/  UIADD3 UR8, UR24, 0x400, URZ ;  /* 0x0000040018087890 */ /* 0x000fe2000fffe03f */
[----:B------:R-:W-:Y:S01]  /*dc30*/  R2UR UR7, R9 ;  /* 0x00000000090772ca */ /* 0x000fe200000e0000 */
[----:B------:R-:W-:Y:S01]  /*dc40*/  IMAD.MOV.U32 R9, RZ, RZ, 0x40000040 ;  /* 0x40000040ff097424 */ /* 0x000fe200078e00ff */
[----:B------:R-:W-:Y:S01]  /*dc50*/  UIADD3 UR12, UR24, 0x402, URZ ;  /* 0x00000402180c7890 */ /* 0x000fe2000fffe03f */
[----:B------:R-:W-:Y:S01]  /*dc60*/  R2UR UR34, R8 ;  /* 0x00000000082272ca */ /* 0x000fe200000e0000 */
[----:B------:R-:W-:Y:S01]  /*dc70*/  VIADD R8, R6, 0x6 ;  /* 0x0000000606087836 */ /* 0x000fe20000000000 */
[----:B------:R-:W-:-:S02]  /*dc80*/  UIADD3 UR16, UR24, 0x404, URZ ;  /* 0x0000040418107890 */ /* 0x000fc4000fffe03f */
[----:B------:R-:W-:Y:S01]  /*dc90*/  HGMMA.64x128x16.F32 R24, gdesc[UR24], RZ, !UPT, gsb0 ;  /* 0x01e00000181879f0 */ /* 0x000fe2000c0008ff */
[----:B------:R-:W-:Y:S01]  /*dca0*/  R2UR UR11, R9 ;  /* 0x00000000090b72ca */ /* 0x000fe200000e0000 */
[----:B------:R-:W-:Y:S01]  /*dcb0*/  UMOV UR17, 0x40000040 ;  /* 0x4000004000117882 */ /* 0x000fe20000000000 */
[----:B------:R-:W-:Y:S01]  /*dcc0*/  R2UR UR6, R8 ;  /* 0x00000000080672ca */ /* 0x000fe200000e0000 */
[----:B------:R-:W-:Y:S01]  /*dcd0*/  VIADD R8, R6, 0x400 ;  /* 0x0000040006087836 */ /* 0x000fe20000000000 */
[----:B------:R-:W-:Y:S01]  /*dce0*/  MOV R9, 0x40000040 ;  /* 0x4000004000097802 */ /* 0x000fe20000000f00 */
[----:B------:R-:W-:Y:S01]  /*dcf0*/  IMAD.MOV.U32 R7, RZ, RZ, 0x40000040 ;  /* 0x40000040ff077424 */ /* 0x000fe200078e00ff */
[----:B------:R-:W-:Y:S01]  /*dd00*/  UIADD3 UR20, UR24, 0x406, URZ ;  /* 0x0000040618147890 */ /* 0x000fe2000fffe03f */
[----:B------:R-:W0:Y:S01]  /*dd10*/  LDC R3, c[0x0][0x448] ;  /* 0x00011200ff037b82 */ /* 0x000e220000000800 */
[----:B------:R-:W-:Y:S01]  /*dd20*/  R2UR UR10, R8 ;  /* 0x00000000080a72ca */ /* 0x000fe200000e0000 */
[----:B------:R-:W-:Y:S01]  /*dd30*/  VIADD R8, R6, 0x402 ;  /* 0x0000040206087836 */ /* 0x000fe20000000000 */
[----:B------:R-:W-:Y:S01]  /*dd40*/  R2UR UR15, R9 ;  /* 0x00000000090f72ca */ /* 0x000fe200000e0000 */
[----:B------:R-:W-:Y:S01]  /*dd50*/  IMAD.MOV.U32 R9, RZ, RZ, 0x40000040 ;  /* 0x40000040ff097424 */ /* 0x000fe200078e00ff */
[----:B------:R-:W-:Y:S01]  /*dd60*/  R2UR UR23, R7 ;  /* 0x00000000071772ca */ /* 0x000fe200000e0000 */
[----:B------:R-:W-:Y:S01]  /*dd70*/  UMOV UR21, 0x40000040 ;  /* 0x4000004000157882 */ /* 0x000fe20000000000 */
[----:B------:R-:W-:Y:S01]  /*dd80*/  R2UR UR14, R8 ;  /* 0x00000000080e72ca */ /* 0x000fe200000e0000 */
[C---:B------:R-:W-:Y:S01]  /*dd90*/  VIADD R8, R6.reuse, 0x404 ;  /* 0x0000040406087836 */ /* 0x040fe20000000000 */
[----:B------:R-:W-:Y:S01]  /*dda0*/  R2UR UR19, R9 ;  /* 0x00000000091372ca */ /* 0x000fe200000e0000 */
[----:B------:R-:W-:Y:S01]  /*ddb0*/  VIADD R6, R6, 0x406 ;  /* 0x0000040606067836 */ /* 0x000fe20000000000 */
[----:B------:R-:W-:Y:S01]  /*ddc0*/  ULDC UR43, c[0x0][0x988] ;  /* 0x00026200002b7ab9 */ /* 0x000fe20000000800 */
[----:B------:R-:W-:Y:S01]  /*ddd0*/  @!P1 VIADD R0, R0, 0x28840 ;  /* 0x0002884000009836 */ /* 0x000fe20000000000 */
[----:B------:R-:W-:Y:S01]  /*dde0*/  R2UR UR18, R8 ;  /* 0x00000000081272ca */ /* 0x000fe200000e0000 */
[----:B------:R-:W-:Y:S01]  /*ddf0*/  ULDC UR44, c[0x0][0x988] ;  /* 0x00026200002c7ab9 */ /* 0x000fe20000000800 */
[----:B------:R-:W-:-:S02]  /*de00*/  R2UR UR22, R6 ;  /* 0x00000000061672ca */ /* 0x000fc400000e0000 */
[----:B------:R-:W-:Y:S02]  /*de10*/  CS2R R150, SRZ ;  /* 0x0000000000967805 */ /* 0x000fe4000001ff00 */
[----:B------:R-:W-:Y:S02]  /*de20*/  @!P1 PRMT R0, RZ, 0x654, R0 ;  /* 0x00000654ff009816 */ /* 0x000fe40000000000 */
[----:B------:R-:W-:Y:S02]  /*de30*/  CS2R R148, SRZ ;  /* 0x0000000000947805 */ /* 0x000fe4000001ff00 */
[----:B------:R-:W-:Y:S02]  /*de40*/  CS2R R146, SRZ ;  /* 0x0000000000927805 */ /* 0x000fe4000001ff00 */
[----:B------:R-:W-:Y:S02]  /*de50*/  CS2R R144, SRZ ;  /* 0x0000000000907805 */ /* 0x000fe4000001ff00 */
[----:B------:R-:W-:-:S02]  /*de60*/  CS2R R142, SRZ ;  /* 0x00000000008e7805 */ /* 0x000fc4000001ff00 */
[----:B------:R-:W-:Y:S02]  /*de70*/  CS2R R140, SRZ ;  /* 0x00000000008c7805 */ /* 0x000fe4000001ff00 */
[----:B------:R-:W-:Y:S02]  /*de80*/  CS2R R138, SRZ ;  /* 0x00000000008a7805 */ /* 0x000fe4000001ff00 */
[----:B0-----:R-:W-:Y:S01]  /*de90*/  ISETP.NE.AND P2, PT, R3, 0x1, PT ;  /* 0x000000010300780c */ /* 0x001fe20003f45270 */
[----:B------:R-:W-:Y:S01]  /*dea0*/  IMAD.IADD R3, R204, 0x1, R191 ;  /* 0x00000001cc037824 */ /* 0x000fe200078e02bf */
        /* <DEDUP_REMOVED lines=8> */
[----:B------:R-:W0:Y:S08]  /*df30*/  @P2 LDC R4, c[0x0][0x44c] ;  /* 0x00011300ff042b82 */ /* 0x000e300000000800 */
[----:B------:R-:W1:Y:S01]  /*df40*/  @P2 LDC R7, c[0x0][0x450] ;  /* 0x00011400ff072b82 */ /* 0x000e620000000800 */
[----:B0-----:R-:W-:-:S05]  /*df50*/  @P2 IMAD.HI.U32 R4, R3, R4, RZ ;  /* 0x0000000403042227 */ /* 0x001fca00078e00ff */
[----:B-1----:R-:W-:Y:S02]  /*df60*/  @P2 SHF.R.U32.HI R3, RZ, R7, R4 ;  /* 0x00000007ff032219 */ /* 0x002fe40000011604 */
[----:B------:R-:W-:-:S03]  /*df70*/  MOV R4, 0xffffff80 ;  /* 0xffffff8000047802 */ /* 0x000fc60000000f00 */
[----:B------:R-:W0:Y:S02]  /*df80*/  SHFL.IDX PT, R8, R3, 0x1, 0x1c1f ;  /* 0x003c1f0003087f89 */ /* 0x000e2400000e0000 */
[----:B------:R-:W-:Y:S02]  /*df90*/  IMAD R4, R129, R4, 0x80 ;  /* 0x0000008081047424 */ /* 0x000fe400078e0204 */
[----:B------:R-:W1:Y:S02]  /*dfa0*/  SHFL.IDX PT, R11, R3, RZ, 0x1c1f ;  /* 0x001c1fff030b7589 */ /* 0x000e6400000e0000 */
[----:B------:R-:W-:Y:S02]  /*dfb0*/  VIADD R6, R4, 0x1 ;  /* 0x0000000104067836 */ /* 0x000fe40000000000 */
[----:B------:R-:W-:Y:S02]  /*dfc0*/  IMAD.IADD R4, R193, 0x1, R4 ;  /* 0x00000001c1047824 */ /* 0x000fe400078e0204 */
[----:B------:R-:W-:-:S02]  /*dfd0*/  IMAD R6, R203, -0x2, R6 ;  /* 0xfffffffecb067824 */ /* 0x000fc400078e0206 */
[----:B------:R-:W-:-:S03]  /*dfe0*/  IMAD R4, R203, -0x2, R4 ;  /* 0xfffffffecb047824 */ /* 0x000fc600078e0204 */
[----:B------:R-:W-:-:S04]  /*dff0*/  IADD3 R7, -R192, R6, R193 ;  /* 0x00000006c0077210 */ /* 0x000fc80007ffe1c1 */
[----:B0-----:R-:W-:-:S04]  /*e000*/  VIADDMNMX R8, R8, R7, R4, PT ;  /* 0x0000000708087246 */ /* 0x001fc80003800104 */
[C---:B------:R-:W-:Y:S02]  /*e010*/  ISETP.GT.AND P4, PT, R8.reuse, RZ, PT ;  /* 0x000000ff0800720c */ /* 0x040fe40003f84270 */
[C---:B------:R-:W-:Y:S02]  /*e020*/  ISETP.GT.AND P5, PT, R8.reuse, 0x1, PT ;  /* 0x000000010800780c */ /* 0x040fe40003fa4270 */
[----:B------:R-:W-:Y:S02]  /*e030*/  ISETP.GT.AND P3, PT, R8, 0x8, PT ;  /* 0x000000080800780c */ /* 0x000fe40003f64270 */
[----:B-1----:R-:W-:Y:S01]  /*e040*/  VIADDMNMX R11, R11, R7, R4, PT ;  /* 0x000000070b0b7246 */ /* 0x002fe20003800104 */
        /* <DEDUP_REMOVED lines=8> */
[----:B------:R-:W-:Y:S01]  /*e0d0*/  HGMMA.64x128x16.F32 R24, gdesc[UR4], R24, gsb0 ;  /* 0x01e00000041879f0 */ /* 0x000fe20008000818 */
[----:B------:R-:W-:Y:S02]  /*e0e0*/  ULDC UR6, c[0x0][0x988] ;  /* 0x0002620000067ab9 */ /* 0x000fe40000000800 */
[----:B------:R-:W-:Y:S01]  /*e0f0*/  IMAD.U32 R3, RZ, RZ, UR6 ;  /* 0x00000006ff037e24 */ /* 0x000fe2000f8e00ff */
        /* <DEDUP_REMOVED lines=39> */
[----:B------:R-:W-:Y:S01]  /*e370*/  IMAD.MOV.U32 R43, RZ, RZ, R191 ;  /* 0x000000ffff2b7224 */ /* 0x000fe200078e00bf */
        /* <DEDUP_REMOVED lines=70> */
[----:B------:R-:W1:Y:S01]  /*e7e0*/  SHFL.BFLY PT, R8, R13, 0x2, 0x1f ;  /* 0x0c401f000d087f89 */ /* 0x000e6200000e0000 */
[----:B------:R-:W-:Y:S02]  /*e7f0*/  FSEL R25, R25, -INF , P5 ;  /* 0xff80000019197808 */ /* 0x000fe40002800000 */
[----:B------:R-:W-:Y:S02]  /*e800*/  ISETP.GT.AND P4, PT, R11, 0x9, PT ;  /* 0x000000090b00780c */ /* 0x000fe40003f84270 */
[----:B------:R-:W-:Y:S02]  /*e810*/  FMNMX.FTZ R7, R92, R25, !PT ;  /* 0x000000195c077209 */ /* 0x000fe40007810000 */
[----:B-1----:R-:W-:-:S05]  /*e820*/  FMNMX.FTZ R15, R13, R8, !PT ;  /* 0x000000080d0f7209 */ /* 0x002fca0007810000 */
[----:B------:R-:W1:Y:S02]  /*e830*/  SHFL.BFLY PT, R8, R15, 0x1, 0x1f ;  /* 0x0c201f000f087f89 */ /* 0x000e6400000e0000 */
[----:B-1----:R-:W-:-:S04]  /*e840*/  FMNMX.FTZ R8, R15, R8, !PT ;  /* 0x000000080f087209 */ /* 0x002fc80007810000 */
[C---:B------:R-:W-:Y:S01]  /*e850*/  FSETP.NEU.FTZ.AND P3, PT, R8.reuse, -INF , PT ;  /* 0xff8000000800780b */ /* 0x040fe20003f7d000 */
[----:B------:R-:W-:-:S05]  /*e860*/  FMUL.FTZ R9, R8, R3 ;  /* 0x0000000308097220 */ /* 0x000fca0000410000 */
[----:B------:R-:W-:Y:S02]  /*e870*/  FSEL R9, R9, RZ, P3 ;  /* 0x000000ff09097208 */ /* 0x000fe40001800000 */
[----:B------:R-:W-:-:S03]  /*e880*/  ISETP.GT.AND P3, PT, R11, 0x8, PT ;  /* 0x000000080b00780c */ /* 0x000fc60003f64270 */
[-CC-:B------:R-:W-:Y:S01]  /*e890*/  FFMA.FTZ R181, R12, R3.reuse, -R9.reuse ;  /* 0x000000030cb57223 */ /* 0x180fe20000010809 */
[-CC-:B------:R-:W-:Y:S01]  /*e8a0*/  FFMA.FTZ R12, R88, R3.reuse, -R9.reuse ;  /* 0x00000003580c7223 */ /* 0x180fe20000010809 */
[----:B------:R-:W-:Y:S01]  /*e8b0*/  FSEL R88, R28, -INF , P3 ;  /* 0xff8000001c587808 */ /* 0x000fe20001800000 */
[-CC-:B------:R-:W-:Y:S01]  /*e8c0*/  FFMA.FTZ R183, R90, R3.reuse, -R9.reuse ;  /* 0x000000035ab77223 */ /* 0x180fe20000010809 */
[----:B------:R-:W-:Y:S01]  /*e8d0*/  ISETP.GT.AND P3, PT, R11, 0x10, PT ;  /* 0x000000100b00780c */ /* 0x000fe20003f64270 */
[-CC-:B------:R-:W-:Y:S01]  /*e8e0*/  FFMA.FTZ R13, R94, R3.reuse, -R9.reuse ;  /* 0x000000035e0d7223 */ /* 0x180fe20000010809 */
[----:B------:R-:W-:Y:S01]  /*e8f0*/  FSEL R90, R29, -INF , P4 ;  /* 0xff8000001d5a7808 */ /* 0x000fe20002000000 */
[--C-:B------:R-:W-:Y:S01]  /*e900*/  FFMA.FTZ R177, R96, R3, -R9.reuse ;  /* 0x0000000360b17223 */ /* 0x100fe20000010809 */
[----:B------:R-:W-:Y:S01]  /*e910*/  FMNMX.FTZ R7, R88, R7, !PT ;  /* 0x0000000758077209 */ /* 0x000fe20007810000 */
[-CC-:B------:R-:W-:Y:S01]  /*e920*/  FFMA.FTZ R24, R100, R3.reuse, -R9.reuse ;  /* 0x0000000364187223 */ /* 0x180fe20000010809 */
[C---:B------:R-:W-:Y:S01]  /*e930*/  ISETP.GT.AND P4, PT, R11.reuse, 0x11, PT ;  /* 0x000000110b00780c */ /* 0x040fe20003f84270 */
[-CC-:B------:R-:W-:Y:S01]  /*e940*/  FFMA.FTZ R179, R102, R3.reuse, -R9.reuse ;  /* 0x0000000366b37223 */ /* 0x180fe20000010809 */
[----:B------:R-:W-:Y:S01]  /*e950*/  FSEL R94, R32, -INF , P3 ;  /* 0xff800000205e7808 */ /* 0x000fe20001800000 */
[--C-:B------:R-:W-:Y:S01]  /*e960*/  FFMA.FTZ R28, R104, R3, -R9.reuse ;  /* 0x00000003681c7223 */ /* 0x100fe20000010809 */
[----:B------:R-:W-:Y:S01]  /*e970*/  FMNMX.FTZ R7, R90, R7, !PT ;  /* 0x000000075a077209 */ /* 0x000fe20007810000 */
        /* <DEDUP_REMOVED lines=19> */
[C---:B------:R-:W-:Y:S01]  /*eab0*/  ISETP.GT.AND P4, PT, R11.reuse, 0x21, PT ;  /* 0x000000210b00780c */ /* 0x040fe20003f84270 */
[-CC-:B------:R-:W-:Y:S01]  /*eac0*/  FFMA.FTZ R42, R42, R3.reuse, -R9.reuse ;  /* 0x000000032a2a7223 */ /* 0x180fe20000010809 */
[----:B------:R-:W-:Y:S01]  /*ead0*/  FSEL R40, R40, -INF , P3 ;  /* 0xff80000028287808 */ /* 0x000fe20001800000 */
[--C-:B------:R-:W-:Y:S01]  /*eae0*/  FFMA.FTZ R6, R6, R3, -R9.reuse ;  /* 0x0000000306067223 */ /* 0x100fe20000010809 */
[----:B------:R-:W-:Y:S01]  /*eaf0*/  FMNMX.FTZ R7, R100, R7, !PT ;  /* 0x0000000764077209 */ /* 0x000fe20007810000 */
[----:B------:R-:W1:Y:S01]  /*eb00*/  MUFU.EX2 R4, R12 ;  /* 0x0000000c00047308 */ /* 0x000e620000000800 */
[----:B------:R-:W-:Y:S01]  /*eb10*/  ISETP.GT.AND P3, PT, R11, 0x28, PT ;  /* 0x000000280b00780c */ /* 0x000fe20003f64270 */
[-CC-:B------:R-:W-:Y:S01]  /*eb20*/  FFMA.FTZ R10, R10, R3.reuse, -R9.reuse ;  /* 0x000000030a0a7223 */ /* 0x180fe20000010809 */
[----:B------:R-:W-:Y:S01]  /*eb30*/  FSEL R102, R41, -INF , P4 ;  /* 0xff80000029667808 */ /* 0x000fe20002000000 */
[--C-:B------:R-:W-:Y:S01]  /*eb40*/  FFMA.FTZ R157, R66, R3, -R9.reuse ;  /* 0x00000003429d7223 */ /* 0x100fe20000010809 */
[----:B------:R-:W-:Y:S01]  /*eb50*/  FMNMX.FTZ R7, R40, R7, !PT ;  /* 0x0000000728077209 */ /* 0x000fe20007810000 */
[-CC-:B------:R-:W-:Y:S01]  /*eb60*/  FFMA.FTZ R14, R14, R3.reuse, -R9.reuse ;  /* 0x000000030e0e7223 */ /* 0x180fe20000010809 */
[C---:B------:R-:W-:Y:S01]  /*eb70*/  ISETP.GT.AND P4, PT, R11.reuse, 0x29, PT ;  /* 0x000000290b00780c */ /* 0x040fe20003f84270 */
[----:B------:R-:W2:Y:S01]  /*eb80*/  MUFU.EX2 R183, R183 ;  /* 0x000000b700b77308 */ /* 0x000ea20000000800 */
[----:B------:R-:W-:Y:S01]  /*eb90*/  FSEL R44, R44, -INF , P3 ;  /* 0xff8000002c2c7808 */ /* 0x000fe20001800000 */
[--C-:B------:R-:W-:Y:S01]  /*eba0*/  FFMA.FTZ R159, R70, R3, -R9.reuse ;  /* 0x00000003469f7223 */ /* 0x100fe20000010809 */
[----:B------:R-:W-:Y:S01]  /*ebb0*/  FMNMX.FTZ R7, R102, R7, !PT ;  /* 0x0000000766077209 */ /* 0x000fe20007810000 */
[-CC-:B------:R-:W-:Y:S01]  /*ebc0*/  FFMA.FTZ R20, R20, R3.reuse, -R9.reuse ;  /* 0x0000000314147223 */ /* 0x180fe20000010809 */
[----:B------:R-:W-:Y:S01]  /*ebd0*/  ISETP.GT.AND P3, PT, R11, 0x30, PT ;  /* 0x000000300b00780c */ /* 0x000fe20003f64270 */
[--C-:B------:R-:W-:Y:S01]  /*ebe0*/  FFMA.FTZ R161, R74, R3, -R9.reuse ;  /* 0x000000034aa17223 */ /* 0x100fe20000010809 */
[----:B------:R-:W-:Y:S01]  /*ebf0*/  FSEL R104, R45, -INF , P4 ;  /* 0xff8000002d687808 */ /* 0x000fe20002000000 */
[----:B------:R3:W4:Y:S01]  /*ec00*/  MUFU.EX2 R12, R13 ;  /* 0x0000000d000c7308 */ /* 0x0007220000000800 */
        /* <DEDUP_REMOVED lines=13> */
[----:B------:R-:W-:Y:S01]  /*ece0*/  FFMA.FTZ R46, R46, R3, -R9 ;  /* 0x000000032e2e7223 */ /* 0x000fe20000010809 */
[----:B------:R-:W-:Y:S01]  /*ecf0*/  ISETP.GT.AND P4, PT, R11, 0x39, PT ;  /* 0x000000390b00780c */ /* 0x000fe20003f84270 */
[----:B------:R-:W0:Y:S01]  /*ed00*/  MUFU.EX2 R177, R177 ;  /* 0x000000b100b17308 */ /* 0x000e220000000800 */
[----:B------:R-:W-:-:S02]  /*ed10*/  FSEL R52, R52, -INF , P3 ;  /* 0xff80000034347808 */ /* 0x000fc40001800000 */
[----:B------:R-:W-:Y:S02]  /*ed20*/  FMNMX.FTZ R7, R106, R7, !PT ;  /* 0x000000076a077209 */ /* 0x000fe40007810000 */
[----:B------:R-:W-:Y:S02]  /*ed30*/  ISETP.GT.AND P3, PT, R11, 0x40, PT ;  /* 0x000000400b00780c */ /* 0x000fe40003f64270 */
[----:B------:R-:W-:Y:S01]  /*ed40*/  FSEL R108, R53, -INF , P4 ;  /* 0xff800000356c7808 */ /* 0x000fe20002000000 */
[----:B------:R-:W0:Y:S01]  /*ed50*/  MUFU.EX2 R24, R24 ;  /* 0x0000001800187308 */ /* 0x000e220000000800 */
[----:B------:R-:W-:Y:S02]  /*ed60*/  FMNMX.FTZ R7, R52, R7, !PT ;  /* 0x0000000734077209 */ /* 0x000fe40007810000 */
[----:B------:R-:W-:Y:S02]  /*ed70*/  ISETP.GT.AND P4, PT, R11, 0x41, PT ;  /* 0x000000410b00780c */ /* 0x000fe40003f84270 */
[----:B------:R-:W-:-:S02]  /*ed80*/  FSEL R56, R56, -INF , P3 ;  /* 0xff80000038387808 */ /* 0x000fc40001800000 */
[----:B------:R-:W-:Y:S01]  /*ed90*/  FMNMX.FTZ R7, R108, R7, !PT ;  /* 0x000000076c077209 */ /* 0x000fe20007810000 */
[----:B------:R-:W0:Y:S01]  /*eda0*/  MUFU.EX2 R179, R179 ;  /* 0x000000b300b37308 */ /* 0x000e220000000800 */
[----:B------:R-:W-:Y:S02]  /*edb0*/  ISETP.GT.AND P3, PT, R11, 0x48, PT ;  /* 0x000000480b00780c */ /* 0x000fe40003f64270 */
[----:B------:R-:W-:Y:S02]  /*edc0*/  FSEL R110, R57, -INF , P4 ;  /* 0xff800000396e7808 */ /* 0x000fe40002000000 */
[----:B------:R-:W-:Y:S02]  /*edd0*/  FMNMX.FTZ R7, R56, R7, !PT ;  /* 0x0000000738077209 */ /* 0x000fe40007810000 */
[----:B------:R-:W-:Y:S01]  /*ede0*/  ISETP.GT.AND P4, PT, R11, 0x49, PT ;  /* 0x000000490b00780c */ /* 0x000fe20003f84270 */
[----:B------:R-:W0:Y:S01]  /*edf0*/  MUFU.EX2 R28, R28 ;  /* 0x0000001c001c7308 */ /* 0x000e220000000800 */
[----:B------:R-:W-:-:S02]  /*ee00*/  FSEL R112, R60, -INF , P3 ;  /* 0xff8000003c707808 */ /* 0x000fc40001800000 */
[----:B------:R-:W-:Y:S02]  /*ee10*/  FMNMX.FTZ R7, R110, R7, !PT ;  /* 0x000000076e077209 */ /* 0x000fe40007810000 */
[----:B------:R-:W-:Y:S02]  /*ee20*/  ISETP.GT.AND P3, PT, R11, 0x50, PT ;  /* 0x000000500b00780c */ /* 0x000fe40003f64270 */
[----:B------:R-:W-:Y:S01]  /*ee30*/  FSEL R60, R61, -INF , P4 ;  /* 0xff8000003d3c7808 */ /* 0x000fe20002000000 */
[----:B------:R-:W-:Y:S01]  /*ee40*/  MUFU.EX2 R173, R173 ;  /* 0x000000ad00ad7308 */ /* 0x000fe20000000800 */
[----:B------:R-:W-:Y:S02]  /*ee50*/  FMNMX.FTZ R7, R112, R7, !PT ;  /* 0x0000000770077209 */ /* 0x000fe40007810000 */
[----:B------:R-:W-:Y:S02]  /*ee60*/  ISETP.GT.AND P4, PT, R11, 0x51, PT ;  /* 0x000000510b00780c */ /* 0x000fe40003f84270 */
[----:B------:R-:W-:-:S02]  /*ee70*/  FSEL R64, R64, -INF , P3 ;  /* 0xff80000040407808 */ /* 0x000fc40001800000 */
[----:B------:R-:W-:Y:S01]  /*ee80*/  FMNMX.FTZ R7, R60, R7, !PT ;  /* 0x000000073c077209 */ /* 0x000fe20007810000 */
[----:B------:R-:W-:Y:S01]  /*ee90*/  MUFU.EX2 R32, R32 ;  /* 0x0000002000207308 */ /* 0x000fe20000000800 */
[----:B------:R-:W-:Y:S02]  /*eea0*/  ISETP.GT.AND P3, PT, R11, 0x58, PT ;  /* 0x000000580b00780c */ /* 0x000fe40003f64270 */
[----:B------:R-:W-:Y:S02]  /*eeb0*/  FSEL R50, R65, -INF , P4 ;  /* 0xff80000041327808 */ /* 0x000fe40002000000 */
[----:B------:R-:W-:Y:S02]  /*eec0*/  FMNMX.FTZ R7, R64, R7, !PT ;  /* 0x0000000740077209 */ /* 0x000fe40007810000 */
        /* <DEDUP_REMOVED lines=34> */
[----:B------:R-:W-:Y:S02]  /*f0f0*/  FSEL R118, R85, -INF , P4 ;  /* 0xff80000055767808 */ /* 0x000fe40002000000 */
[----:B------:R-:W-:Y:S01]  /*f100*/  FMNMX.FTZ R7, R84, R7, !PT ;  /* 0x0000000754077209 */ /* 0x000fe20007810000 */
[----:B------:R-:W-:Y:S03]  /*f110*/  MUFU.EX2 R6, R6 ;  /* 0x0000000600067308 */ /* 0x000fe60000000800 */
[----:B------:R-:W-:-:S05]  /*f120*/  FMNMX.FTZ R7, R118, R7, !PT ;  /* 0x0000000776077209 */ /* 0x000fca0007810000 */
[----:B------:R-:W1:Y:S01]  /*f130*/  SHFL.BFLY PT, R62, R7, 0x2, 0x1f ;  /* 0x0c401f00073e7f89 */ /* 0x000e6200000e0000 */
[----:B------:R-:W-:Y:S08]  /*f140*/  MUFU.EX2 R155, R155 ;  /* 0x0000009b009b7308 */ /* 0x000ff00000000800 */
[----:B------:R-:W-:Y:S08]  /*f150*/  MUFU.EX2 R10, R10 ;  /* 0x0000000a000a7308 */ /* 0x000ff00000000800 */
[----:B------:R-:W-:Y:S01]  /*f160*/  MUFU.EX2 R157, R157 ;  /* 0x0000009d009d7308 */ /* 0x000fe20000000800 */
        /* <DEDUP_REMOVED lines=20> */
[----:B--2---:R-:W-:Y:S01]  /*f2b0*/  FADD.FTZ R33, R183, R40 ;  /* 0x00000028b7217221 */ /* 0x004fe20000010000 */
[-CC-:B---3--:R-:W-:Y:S01]  /*f2c0*/  FFMA.FTZ R13, R96, R3.reuse, -R29.reuse ;  /* 0x00000003600d7223 */ /* 0x188fe2000001081d */
[-CC-:B------:R-:W-:Y:S01]  /*f2d0*/  FFMA.FTZ R168, R48, R3.reuse, -R29.reuse ;  /* 0x0000000330a87223 */ /* 0x180fe2000001081d */
[-C--:B------:R-:W-:Y:S01]  /*f2e0*/  FFMA.FTZ R178, R98, R3.reuse, -R29 ;  /* 0x0000000362b27223 */ /* 0x080fe2000001081d */
[----:B----4-:R-:W-:Y:S01]  /*f2f0*/  FADD.FTZ R40, R12, R33 ;  /* 0x000000210c287221 */ /* 0x010fe20000010000 */
[----:B------:R-:W1:Y:S01]  /*f300*/  @P2 LDC R48, c[0x0][0x44c] ;  /* 0x00011300ff302b82 */ /* 0x000e620000000800 */
[-CC-:B------:R-:W-:Y:S01]  /*f310*/  FFMA.FTZ R15, R100, R3.reuse, -R29.reuse ;  /* 0x00000003640f7223 */ /* 0x180fe2000001081d */
[----:B------:R-:W2:Y:S01]  /*f320*/  MUFU.EX2 R9, R9 ;  /* 0x0000000900097308 */ /* 0x000ea20000000800 */
[----:B0-----:R-:W-:Y:S01]  /*f330*/  FADD.FTZ R35, R177, R40 ;  /* 0x00000028b1237221 */ /* 0x001fe20000010000 */
[-CC-:B------:R-:W-:Y:S01]  /*f340*/  FFMA.FTZ R170, R52, R3.reuse, -R29.reuse ;  /* 0x0000000334aa7223 */ /* 0x180fe2000001081d */
[-CC-:B------:R-:W-:Y:S01]  /*f350*/  FFMA.FTZ R174, R44, R3.reuse, -R29.reuse ;  /* 0x000000032cae7223 */ /* 0x180fe2000001081d */
[-C--:B------:R-:W-:Y:S01]  /*f360*/  FFMA.FTZ R21, R102, R3.reuse, -R29 ;  /* 0x0000000366157223 */ /* 0x080fe2000001081d */
[----:B------:R-:W-:Y:S01]  /*f370*/  FADD.FTZ R40, R24, R35 ;  /* 0x0000002318287221 */ /* 0x000fe20000010000 */
[----:B------:R-:W0:Y:S01]  /*f380*/  @P2 LDC R52, c[0x0][0x450] ;  /* 0x00011400ff342b82 */ /* 0x000e220000000800 */
[-CC-:B------:R-:W-:Y:S01]  /*f390*/  FFMA.FTZ R25, R104, R3.reuse, -R29.reuse ;  /* 0x0000000368197223 */ /* 0x180fe2000001081d */
[----:B------:R-:W3:Y:S01]  /*f3a0*/  MUFU.EX2 R182, R182 ;  /* 0x000000b600b67308 */ /* 0x000ee20000000800 */
[----:B------:R-:W-:Y:S01]  /*f3b0*/  FADD.FTZ R37, R179, R40 ;  /* 0x00000028b3257221 */ /* 0x000fe20000010000 */
[-CC-:B------:R-:W-:Y:S01]  /*f3c0*/  FFMA.FTZ R27, R106, R3.reuse, -R29.reuse ;  /* 0x000000036a1b7223 */ /* 0x180fe2000001081d */
[-CC-:B------:R-:W-:Y:S01]  /*f3d0*/  FFMA.FTZ R31, R108, R3.reuse, -R29.reuse ;  /* 0x000000036c1f7223 */ /* 0x180fe2000001081d */
[-C--:B------:R-:W-:Y:S01]  /*f3e0*/  FFMA.FTZ R152, R56, R3.reuse, -R29 ;  /* 0x0000000338987223 */ /* 0x080fe2000001081d */
[----:B------:R-:W-:Y:S01]  /*f3f0*/  FADD.FTZ R44, R28, R37 ;  /* 0x000000251c2c7221 */ /* 0x000fe20000010000 */
[-CC-:B------:R-:W-:Y:S01]  /*f400*/  FFMA.FTZ R33, R110, R3.reuse, -R29.reuse ;  /* 0x000000036e217223 */ /* 0x180fe2000001081d */
[-C--:B------:R-:W-:Y:S01]  /*f410*/  FFMA.FTZ R154, R112, R3.reuse, -R29 ;  /* 0x00000003709a7223 */ /* 0x080fe2000001081d */
[----:B------:R-:W4:Y:S01]  /*f420*/  MUFU.EX2 R11, R11 ;  /* 0x0000000b000b7308 */ /* 0x000f220000000800 */
[----:B--2---:R-:W-:Y:S01]  /*f430*/  FADD.FTZ R35, R180, R9 ;  /* 0x00000009b4237221 */ /* 0x004fe20000010000 */
[----:B------:R-:W-:Y:S01]  /*f440*/  FADD.FTZ R39, R173, R44 ;  /* 0x0000002cad277221 */ /* 0x000fe20000010000 */
[-CC-:B------:R-:W-:Y:S01]  /*f450*/  FFMA.FTZ R60, R60, R3.reuse, -R29.reuse ;  /* 0x000000033c3c7223 */ /* 0x180fe2000001081d */
[-CC-:B------:R-:W-:Y:S01]  /*f460*/  FFMA.FTZ R64, R64, R3.reuse, -R29.reuse ;  /* 0x0000000340407223 */ /* 0x180fe2000001081d */
[----:B------:R-:W-:Y:S01]  /*f470*/  FFMA.FTZ R50, R50, R3, -R29 ;  /* 0x0000000332327223 */ /* 0x000fe2000001081d */
[----:B-1----:R-:W-:-:S04]  /*f480*/  @P2 IMAD.HI.U32 R41, R191, R48, RZ ;  /* 0x00000030bf292227 */ /* 0x002fc800078e00ff */
[-C--:B------:R-:W-:Y:S01]  /*f490*/  FFMA.FTZ R68, R68, R3.reuse, -R29 ;  /* 0x0000000344447223 */ /* 0x080fe2000001081d */
[----:B------:R-:W1:Y:S01]  /*f4a0*/  MUFU.EX2 R176, R176 ;  /* 0x000000b000b07308 */ /* 0x000e620000000800 */
[----:B---3--:R-:W-:Y:S01]  /*f4b0*/  FADD.FTZ R40, R182, R35 ;  /* 0x00000023b6287221 */ /* 0x008fe20000010000 */
[-CC-:B------:R-:W-:Y:S01]  /*f4c0*/  FFMA.FTZ R114, R114, R3.reuse, -R29.reuse ;  /* 0x0000000372727223 */ /* 0x180fe2000001081d */
[--C-:B------:R-:W-:Y:S01]  /*f4d0*/  FFMA.FTZ R72, R72, R3, -R29.reuse ;  /* 0x0000000348487223 */ /* 0x100fe2000001081d */
[----:B------:R-:W-:Y:S01]  /*f4e0*/  F2FP.F16.F32.PACK_AB R181, R4, R181 ;  /* 0x000000b504b5723e */ /* 0x000fe200000000ff */
[-C--:B------:R-:W-:Y:S01]  /*f4f0*/  FFMA.FTZ R54, R54, R3.reuse, -R29 ;  /* 0x0000000336367223 */ /* 0x080fe2000001081d */
[----:B0-----:R-:W-:Y:S01]  /*f500*/  @P2 SHF.R.U32.HI R43, RZ, R52, R41 ;  /* 0x00000034ff2b2219 */ /* 0x001fe20000011629 */
[----:B------:R-:W-:Y:S01]  /*f510*/  FFMA.FTZ R76, R76, R3, -R29 ;  /* 0x000000034c4c7223 */ /* 0x000fe2000001081d */
[----:B------:R-:W0:Y:S01]  /*f520*/  MUFU.EX2 R13, R13 ;  /* 0x0000000d000d7308 */ /* 0x000e220000000800 */
[----:B----4-:R-:W-:Y:S01]  /*f530*/  FADD.FTZ R37, R11, R40 ;  /* 0x000000280b257221 */ /* 0x010fe20000010000 */
[----:B------:R-:W-:Y:S01]  /*f540*/  FADD.FTZ R40, R32, R39 ;  /* 0x0000002720287221 */ /* 0x000fe20000010000 */
[----:B------:R-:W-:Y:S01]  /*f550*/  IADD3 R44, R43, R193, -R192 ;  /* 0x000000c12b2c7210 */ /* 0x000fe20007ffe8c0 */
[-CC-:B------:R-:W-:Y:S01]  /*f560*/  FFMA.FTZ R116, R116, R3.reuse, -R29.reuse ;  /* 0x0000000374747223 */ /* 0x180fe2000001081d */
[-C--:B------:R-:W-:Y:S01]  /*f570*/  FFMA.FTZ R80, R80, R3.reuse, -R29 ;  /* 0x0000000350507223 */ /* 0x080fe2000001081d */
[----:B------:R-:W-:Y:S01]  /*f580*/  FADD.FTZ R39, R175, R40 ;  /* 0x00000028af277221 */ /* 0x000fe20000010000 */
[----:B------:R-:W-:Y:S01]  /*f590*/  SHF.R.S32.HI R47, RZ, 0x1f, R44 ;  /* 0x0000001fff2f7819 */ /* 0x000fe2000001142c */
[----:B------:R-:W2:Y:S01]  /*f5a0*/  MUFU.EX2 R178, R178 ;  /* 0x000000b200b27308 */ /* 0x000ea20000000800 */
[----:B-1----:R-:W-:Y:S01]  /*f5b0*/  FADD.FTZ R0, R176, R37 ;  /* 0x00000025b0007221 */ /* 0x002fe20000010000 */
[----:B------:R-:W-:Y:S01]  /*f5c0*/  FADD.FTZ R40, R36, R39 ;  /* 0x0000002724287221 */ /* 0x000fe20000010000 */
[-CC-:B------:R-:W-:Y:S01]  /*f5d0*/  FFMA.FTZ R58, R58, R3.reuse, -R29.reuse ;  /* 0x000000033a3a7223 */ /* 0x180fe2000001081d */
[-CC-:B------:R-:W-:Y:S01]  /*f5e0*/  FFMA.FTZ R84, R84, R3.reuse, -R29.reuse ;  /* 0x0000000354547223 */ /* 0x180fe2000001081d */
[----:B------:R-:W-:Y:S01]  /*f5f0*/  FFMA.FTZ R118, R118, R3, -R29 ;  /* 0x0000000376767223 */ /* 0x000fe2000001081d */
[----:B------:R-:W-:Y:S01]  /*f600*/  FADD.FTZ R41, R169, R40 ;  /* 0x00000028a9297221 */ /* 0x000fe20000010000 */
[----:B------:R-:W-:Y:S01]  /*f610*/  LEA.HI R29, R47, R44, RZ, 0x7 ;  /* 0x0000002c2f1d7211 */ /* 0x000fe200078f38ff */
[----:B------:R-:W1:Y:S01]  /*f620*/  MUFU.EX2 R15, R15 ;  /* 0x0000000f000f7308 */ /* 0x000e620000000800 */
[C---:B0-----:R-:W-:Y:S01]  /*f630*/  FADD.FTZ R37, R13.reuse, R0 ;  /* 0x000000000d257221 */ /* 0x041fe20000010000 */
[----:B------:R-:W-:Y:S01]  /*f640*/  FADD.FTZ R40, R38, R41 ;  /* 0x0000002926287221 */ /* 0x000fe20000010000 */
[----:B------:R-:W-:-:S02]  /*f650*/  F2FP.F16.F32.PACK_AB R176, R13, R176 ;  /* 0x000000b00db0723e */ /* 0x000fc400000000ff */
[----:B-----5:R-:W-:Y:S02]  /*f660*/  CS2R R112, SRZ ;  /* 0x0000000000707805 */ /* 0x020fe4000001ff00 */
[----:B------:R-:W-:Y:S01]  /*f670*/  SHF.R.S32.HI R13, RZ, 0x7, R29 ;  /* 0x00000007ff0d7819 */ /* 0x000fe2000001141d */
[----:B------:R-:W-:Y:S01]  /*f680*/  FADD.FTZ R41, R171, R40 ;  /* 0x00000028ab297221 */ /* 0x000fe20000010000 */
[----:B------:R-:W-:Y:S01]  /*f690*/  F2FP.F16.F32.PACK_AB R180, R9, R180 ;  /* 0x000000b409b4723e */ /* 0x000fe200000000ff */
[----:B------:R-:W0:Y:S01]  /*f6a0*/  MUFU.EX2 R172, R172 ;  /* 0x000000ac00ac7308 */ /* 0x000e220000000800 */
[----:B--2---:R-:W-:Y:S01]  /*f6b0*/  FADD.FTZ R0, R178, R37 ;  /* 0x00000025b2007221 */ /* 0x004fe20000010000 */
[----:B------:R-:W-:Y:S01]  /*f6c0*/  FADD.FTZ R40, R42, R41 ;  /* 0x000000292a287221 */ /* 0x000fe20000010000 */
[----:B------:R-:W-:Y:S02]  /*f6d0*/  VIMNMX R13, RZ, R13, !PT ;  /* 0x0000000dff0d7248 */ /* 0x000fe40007fe0100 */
[----:B------:R-:W-:-:S02]  /*f6e0*/  CS2R R110, SRZ ;  /* 0x00000000006e7805 */ /* 0x000fc4000001ff00 */
[----:B------:R-:W-:Y:S01]  /*f6f0*/  F2FP.F16.F32.PACK_AB R182, R11, R182 ;  /* 0x000000b60bb6723e */ /* 0x000fe200000000ff */
[----:B------:R-:W-:Y:S01]  /*f700*/  FADD.FTZ R43, R153, R40 ;  /* 0x00000028992b7221 */ /* 0x000fe20000010000 */
[----:B------:R-:W-:Y:S01]  /*f710*/  F2FP.F16.F32.PACK_AB R183, R12, R183 ;  /* 0x000000b70cb7723e */ /* 0x000fe200000000ff */
[----:B------:R-:W2:Y:S01]  /*f720*/  MUFU.EX2 R21, R21 ;  /* 0x0000001500157308 */ /* 0x000ea20000000800 */
[----:B-1----:R-:W-:Y:S01]  /*f730*/  FADD.FTZ R39, R15, R0 ;  /* 0x000000000f277221 */ /* 0x002fe20000010000 */
[----:B------:R-:W-:Y:S01]  /*f740*/  FADD.FTZ R40, R6, R43 ;  /* 0x0000002b06287221 */ /* 0x000fe20000010000 */
[----:B------:R-:W-:Y:S02]  /*f750*/  F2FP.F16.F32.PACK_AB R177, R24, R177 ;  /* 0x000000b118b1723e */ /* 0x000fe400000000ff */
[----:B------:R-:W-:Y:S02]  /*f760*/  CS2R R108, SRZ ;  /* 0x00000000006c7805 */ /* 0x000fe4000001ff00 */
[----:B------:R-:W-:Y:S01]  /*f770*/  F2FP.F16.F32.PACK_AB R179, R28, R179 ;  /* 0x000000b31cb3723e */ /* 0x000fe200000000ff */
[----:B------:R-:W-:Y:S01]  /*f780*/  FADD.FTZ R43, R155, R40 ;  /* 0x000000289b2b7221 */ /* 0x000fe20000010000 */
[----:B------:R-:W-:Y:S01]  /*f790*/  F2FP.F16.F32.PACK_AB R155, R10, R155 ;  /* 0x0000009b0a9b723e */ /* 0x000fe200000000ff */
[----:B------:R-:W1:Y:S01]  /*f7a0*/  MUFU.EX2 R174, R174 ;  /* 0x000000ae00ae7308 */ /* 0x000e620000000800 */
[----:B0-----:R-:W-:Y:S01]  /*f7b0*/  FADD.FTZ R0, R172, R39 ;  /* 0x00000027ac007221 */ /* 0x001fe20000010000 */
[----:B------:R-:W-:Y:S01]  /*f7c0*/  FADD.FTZ R40, R10, R43 ;  /* 0x0000002b0a287221 */ /* 0x000fe20000010000 */
[----:B------:R-:W-:-:S02]  /*f7d0*/  IADD3 R10, R129, -0x2, RZ ;  /* 0xfffffffe810a7810 */ /* 0x000fc40007ffe0ff */
[----:B------:R-:W-:Y:S02]  /*f7e0*/  CS2R R128, SRZ ;  /* 0x0000000000807805 */ /* 0x000fe4000001ff00 */
[----:B------:R-:W-:Y:S01]  /*f7f0*/  F2FP.F16.F32.PACK_AB R173, R32, R173 ;  /* 0x000000ad20ad723e */ /* 0x000fe200000000ff */
[----:B------:R-:W-:Y:S01]  /*f800*/  FADD.FTZ R45, R157, R40 ;  /* 0x000000289d2d7221 */ /* 0x000fe20000010000 */
[----:B------:R-:W-:Y:S01]  /*f810*/  ISETP.GE.AND P3, PT, R10, R13, PT ;  /* 0x0000000d0a00720c */ /* 0x000fe20003f66270 */
[----:B------:R-:W0:Y:S01]  /*f820*/  MUFU.EX2 R25, R25 ;  /* 0x0000001900197308 */ /* 0x000e220000000800 */
[----:B--2---:R-:W-:Y:S01]  /*f830*/  FADD.FTZ R39, R21, R0 ;  /* 0x0000000015277221 */ /* 0x004fe20000010000 */
[----:B------:R-:W-:Y:S01]  /*f840*/  FADD.FTZ R40, R14, R45 ;  /* 0x0000002d0e287221 */ /* 0x000fe20000010000 */
[----:B------:R-:W-:Y:S02]  /*f850*/  F2FP.F16.F32.PACK_AB R175, R36, R175 ;  /* 0x000000af24af723e */ /* 0x000fe400000000ff */
        /* <DEDUP_REMOVED lines=14> */
[C---:B------:R-:W-:Y:S01]  /*f940*/  FADD.FTZ R4, R26.reuse, R47 ;  /* 0x0000002f1a047221 */ /* 0x040fe20000010000 */
[----:B------:R-:W-:-:S02]  /*f950*/  F2FP.F16.F32.PACK_AB R161, R26, R161 ;  /* 0x000000a11aa1723e */ /* 0x000fc400000000ff */
[----:B------:R-:W-:Y:S02]  /*f960*/  CS2R R102, SRZ ;  /* 0x0000000000667805 */ /* 0x000fe4000001ff00 */
[----:B------:R-:W-:Y:S01]  /*f970*/  F2FP.F16.F32.PACK_AB R178, R15, R178 ;  /* 0x000000b20fb2723e */ /* 0x000fe200000000ff */
[----:B------:R-:W-:Y:S01]  /*f980*/  FADD.FTZ R47, R163, R4 ;  /* 0x00000004a32f7221 */ /* 0x000fe20000010000 */
[----:B------:R-:W-:Y:S01]  /*f990*/  F2FP.F16.F32.PACK_AB R172, R21, R172 ;  /* 0x000000ac15ac723e */ /* 0x000fe200000000ff */
[----:B------:R-:W0:Y:S01]  /*f9a0*/  MUFU.EX2 R170, R170 ;  /* 0x000000aa00aa7308 */ /* 0x000e220000000800 */
[----:B--2---:R-:W-:Y:S01]  /*f9b0*/  FADD.FTZ R0, R168, R41 ;  /* 0x00000029a8007221 */ /* 0x004fe20000010000 */
[----:B------:R-:W-:Y:S02]  /*f9c0*/  F2FP.F16.F32.PACK_AB R174, R25, R174 ;  /* 0x000000ae19ae723e */ /* 0x000fe400000000ff */
[----:B------:R-:W-:Y:S02]  /*f9d0*/  CS2R R100, SRZ ;  /* 0x0000000000647805 */ /* 0x000fe4000001ff00 */
[----:B------:R-:W-:-:S02]  /*f9e0*/  CS2R R98, SRZ ;  /* 0x0000000000627805 */ /* 0x000fc4000001ff00 */
[----:B------:R-:W-:Y:S02]  /*f9f0*/  CS2R R96, SRZ ;  /* 0x0000000000607805 */ /* 0x000fe4000001ff00 */
[----:B------:R-:W-:Y:S02]  /*fa00*/  CS2R R94, SRZ ;  /* 0x00000000005e7805 */ /* 0x000fe4000001ff00 */
[----:B------:R-:W-:Y:S01]  /*fa10*/  CS2R R92, SRZ ;  /* 0x00000000005c7805 */ /* 0x000fe2000001ff00 */
[----:B------:R-:W2:Y:S01]  /*fa20*/  MUFU.EX2 R31, R31 ;  /* 0x0000001f001f7308 */ /* 0x000ea20000000800 */
[C---:B-1----:R-:W-:Y:S01]  /*fa30*/  FADD.FTZ R41, R27.reuse, R0 ;  /* 0x000000001b297221 */ /* 0x042fe20000010000 */
[----:B------:R-:W-:Y:S02]  /*fa40*/  F2FP.F16.F32.PACK_AB R168, R27, R168 ;  /* 0x000000a81ba8723e */ /* 0x000fe400000000ff */
[----:B------:R-:W-:Y:S02]  /*fa50*/  CS2R R90, SRZ ;  /* 0x00000000005a7805 */ /* 0x000fe4000001ff00 */
[----:B------:R-:W-:-:S02]  /*fa60*/  CS2R R88, SRZ ;  /* 0x0000000000587805 */ /* 0x000fc4000001ff00 */
        /* <DEDUP_REMOVED lines=20> */
[----:B------:R2:W3:Y:S01]  /*fbb0*/  MUFU.EX2 R39, R114 ;  /* 0x0000007200277308 */ /* 0x0004e20000000800 */
[----:B-1----:R-:W-:-:S07]  /*fbc0*/  FADD.FTZ R0, R68, R45 ;  /* 0x0000002d44007221 */ /* 0x002fce0000010000 */
[----:B------:R-:W1:Y:S01]  /*fbd0*/  MUFU.EX2 R165, R165 ;  /* 0x000000a500a57308 */ /* 0x000e620000000800 */
[C---:B0-----:R-:W-:Y:S01]  /*fbe0*/  FADD.FTZ R4, R30.reuse, R47 ;  /* 0x0000002f1e047221 */ /* 0x041fe20000010000 */
[----:B------:R-:W-:Y:S02]  /*fbf0*/  F2FP.F16.F32.PACK_AB R163, R30, R163 ;  /* 0x000000a31ea3723e */ /* 0x000fe400000000ff */
[----:B--2---:R-:W-:-:S04]  /*fc00*/  CS2R R114, SRZ ;  /* 0x0000000000727805 */ /* 0x004fc8000001ff00 */
[----:B------:R-:W0:Y:S01]  /*fc10*/  MUFU.EX2 R72, R72 ;  /* 0x0000004800487308 */ /* 0x000e220000000800 */
[C---:B---3--:R-:W-:Y:S01]  /*fc20*/  FADD.FTZ R47, R39.reuse, R0 ;  /* 0x00000000272f7221 */ /* 0x048fe20000010000 */
        /* <DEDUP_REMOVED lines=11> */
[----:B------:R1:W3:Y:S01]  /*fce0*/  MUFU.EX2 R43, R116 ;  /* 0x00000074002b7308 */ /* 0x0002e20000000800 */
[----:B0-----:R-:W-:-:S07]  /*fcf0*/  FADD.FTZ R49, R167, R4 ;  /* 0x00000004a7317221 */ /* 0x001fce0000010000 */
[----:B------:R-:W0:Y:S01]  /*fd00*/  MUFU.EX2 R80, R80 ;  /* 0x0000005000507308 */ /* 0x000e220000000800 */
[----:B--2---:R-:W-:Y:S01]  /*fd10*/  FADD.FTZ R4, R76, R47 ;  /* 0x0000002f4c047221 */ /* 0x004fe20000010000 */
[----:B-1----:R-:W-:-:S06]  /*fd20*/  CS2R R116, SRZ ;  /* 0x0000000000747805 */ /* 0x002fcc000001ff00 */
[----:B------:R-:W1:Y:S01]  /*fd30*/  MUFU.EX2 R45, R58 ;  /* 0x0000003a002d7308 */ /* 0x000e620000000800 */
[C---:B---3--:R-:W-:Y:S01]  /*fd40*/  FADD.FTZ R11, R43.reuse, R4 ;  /* 0x000000042b0b7221 */ /* 0x048fe20000010000 */
[----:B------:R-:W-:-:S06]  /*fd50*/  F2FP.F16.F32.PACK_AB R162, R43, R76 ;  /* 0x0000004c2ba2723e */ /* 0x000fcc00000000ff */
[----:B------:R-:W2:Y:S01]  /*fd60*/  MUFU.EX2 R84, R84 ;  /* 0x0000005400547308 */ /* 0x000ea20000000800 */
[----:B0-----:R-:W-:-:S07]  /*fd70*/  FADD.FTZ R4, R80, R11 ;  /* 0x0000000b50047221 */ /* 0x001fce0000010000 */
[----:B------:R-:W0:Y:S01]  /*fd80*/  MUFU.EX2 R46, R46 ;  /* 0x0000002e002e7308 */ /* 0x000e220000000800 */
[C---:B-1----:R-:W-:Y:S01]  /*fd90*/  FADD.FTZ R11, R45.reuse, R4 ;  /* 0x000000042d0b7221 */ /* 0x042fe20000010000 */
[----:B------:R-:W-:-:S06]  /*fda0*/  F2FP.F16.F32.PACK_AB R164, R45, R80 ;  /* 0x000000502da4723e */ /* 0x000fcc00000000ff */
[----:B------:R1:W3:Y:S01]  /*fdb0*/  MUFU.EX2 R9, R118 ;  /* 0x0000007600097308 */ /* 0x0002e20000000800 */
[----:B--2---:R-:W-:Y:S01]  /*fdc0*/  FADD.FTZ R4, R84, R11 ;  /* 0x0000000b54047221 */ /* 0x004fe20000010000 */
[C---:B0-----:R-:W-:Y:S01]  /*fdd0*/  FADD.FTZ R0, R46.reuse, R49 ;  /* 0x000000312e007221 */ /* 0x041fe20000010000 */
[----:B------:R-:W-:Y:S02]  /*fde0*/  F2FP.F16.F32.PACK_AB R167, R46, R167 ;  /* 0x000000a72ea7723e */ /* 0x000fe400000000ff */
[----:B-1----:R-:W-:Y:S01]  /*fdf0*/  CS2R R118, SRZ ;  /* 0x0000000000767805 */ /* 0x002fe2000001ff00 */
[C---:B---3--:R-:W-:Y:S01]  /*fe00*/  FADD.FTZ R4, R9.reuse, R4 ;  /* 0x0000000409047221 */ /* 0x048fe20000010000 */
[----:B------:R-:W-:Y:S01]  /*fe10*/  F2FP.F16.F32.PACK_AB R166, R9, R84 ;  /* 0x0000005409a6723e */ /* 0x000fe200000000ff */
[----:B------:R-:W-:Y:S06]  /*fe20*/  @!P3 BRA `(.L_x_9561) ;  /* 0x0000002800d4b947 */ /* 0x000fec0003800000 */
[----:B------:R-:W-:Y:S02]  /*fe30*/  IMAD.MOV.U32 R12, RZ, RZ, R8 ;  /* 0x000000ffff0c7224 */ /* 0x000fe400078e0008 */
[----:B------:R-:W-:Y:S02]  /*fe40*/  IMAD.MOV.U32 R11, RZ, RZ, R7 ;  /* 0x000000ffff0b7224 */ /* 0x000fe400078e0007 */
[----:B------:R-:W-:Y:S02]  /*fe50*/  IMAD.MOV.U32 R15, RZ, RZ, R186 ;  /* 0x000000ffff0f7224 */ /* 0x000fe400078e00ba */
[----:B------:R-:W-:Y:S02]  /*fe60*/  IMAD.MOV.U32 R14, RZ, RZ, R184 ;  /* 0x000000ffff0e7224 */ /* 0x000fe400078e00b8 */
[----:B------:R-:W-:-:S07]  /*fe70*/  IMAD.MOV.U32 R151, RZ, RZ, RZ ;  /* 0x000000ffff977224 */ /* 0x000fce00078e00ff */
.L_x_9571:
[----:B------:R-:W-:Y:S01]  /*fe80*/  ISETP.NE.AND P3, PT, R190, RZ, PT ;  /* 0x000000ffbe00720c */ /* 0x000fe20003f65270 */
[----:B------:R-:W-:Y:S05]  /*fe90*/  YIELD ;  /* 0x0000000000007946 */ /* 0x000fea0003800000 */
[----:B------:R-:W-:-:S04]  /*fea0*/  IADD3 R184, R14, 0x1, RZ ;  /* 0x000000010eb87810 */ /* 0x000fc80007ffe0ff */
[----:B------:R-:W-:-:S04]  /*feb0*/  ISETP.NE.AND P4, PT, R184, 0x2, PT ;  /* 0x00000002b800780c */ /* 0x000fc80003f85270 */
[----:B------:R-:W-:Y:S02]  /*fec0*/  SEL R186, RZ, 0x1, P4 ;  /* 0x00000001ffba7807 */ /* 0x000fe40002000000 */
[----:B------:R-:W-:Y:S02]  /*fed0*/  SEL R184, R184, RZ, P4 ;  /* 0x000000ffb8b87207 */ /* 0x000fe40002000000 */
[----:B------:R-:W-:Y:S01]  /*fee0*/  LOP3.LUT R186, R15, R186, RZ, 0x3c, !PT ;  /* 0x000000ba0fba7212 */ /* 0x000fe200078e3cff */
[----:B------:R-:W-:Y:S06]  /*fef0*/  @P3 BRA `(.L_x_9562) ;  /* 0x0000000000303947 */ /* 0x000fec0003800000 */
[----:B------:R-:W-:Y:S05]  /*ff00*/  @!P0 BRA `(.L_x_9563) ;  /* 0x0000000000048947 */ /* 0x000fea0003800000 */
[----:B------:R-:W-:Y:S01]  /*ff10*/  BPT.TRAP 0x1 ;  /* 0x000000040000795c */ /* 0x000fe20000300000 */
.L_x_9563:
[----:B------:R-:W-:Y:S01]  /*ff20*/  IMAD R3, R184, 0x8, R2 ;  /* 0x00000008b8037824 */ /* 0x000fe200078e0202 */
[----:B------:R-:W-:-:S04]  /*ff30*/  SHF.L.U32 R6, R186, 0x1f, RZ ;  /* 0x0000001fba067819 */ /* 0x000fc800000006ff */
[----:B------:R0:W1:Y:S01]  /*ff40*/  SYNCS.PHASECHK.TRANS64.TRYWAIT P4, [R3+URZ+0x28830], R6 ;  /* 0x02883006030075a7 */ /* 0x000062000808017f */
[----:B------:R-:W-:Y:S05]  /*ff50*/  @!P0 BRA `(.L_x_9564) ;  /* 0x0000000000048947 */ /* 0x000fea0003800000 */
[----:B------:R-:W-:Y:S01]  /*ff60*/  BPT.TRAP 0x1 ;  /* 0x000000040000795c */ /* 0x000fe20000300000 */
.L_x_9564:
[----:B------:R-:W-:Y:S04]  /*ff70*/  BSSY B0, `(.L_x_9562) ;  /* 0x0000004000007945 */ /* 0x000fe80003800000 */
[----:B-1----:R-:W-:Y:S05]  /*ff80*/  @P4 BRA `(.L_x_9565) ;  /* 0x0000000000084947 */ /* 0x002fea0003800000 */
[----:B------:R-:W1:Y:S02]  /*ff90*/  SYNCS.PHASECHK.TRANS64.TRYWAIT P4, [R3+URZ+0x28830], R6 ;  /* 0x02883006030075a7 */ /* 0x000e64000808017f */
[----:B-1----:R-:W-:Y:S05]  /*ffa0*/  @!P4 BRA `(.L_x_9566) ;  /* 0x0000010000ecc947 */ /* 0x002fea0003800000 */
.L_x_9565:
[----:B------:R-:W-:Y:S05]  /*ffb0*/  BSYNC B0 ;  /* 0x0000000000007941 */ /* 0x000fea0003800000 */
.L_x_9562:
[----:B01----:R-:W0:Y:S01]  /*ffc0*/  S2R R3, SR_TID.X ;  /* 0x0000000000037919 */ /* 0x003e220000002100 */
[----:B------:R-:W-:Y:S05]  /*ffd0*/  WARPSYNC.ALL ;  /* 0x0000000000007948 */ /* 0x000fea0003800000 */
[----:B------:R-:W-:Y:S01]  /*ffe0*/  IMAD R6, R184, 0x800, R5 ;  /* 0x00000800b8067824 */ /* 0x000fe200078e0205 */
[----:B------:R-:W-:Y:S01]  /*fff0*/  MOV R9, 0x40000040 ;  /* 0x4000004000097802 */ /* 0x000fe20000000f00 */
[----:B------:R-:W-:Y:S02]  /*10000*/  IMAD.MOV.U32 R7, RZ, RZ, 0x40000040 ;  /* 0x40000040ff077424 */ /* 0x000fe400078e00ff */
[C---:B------:R-:W-:Y:S01]  /*10010*/  VIADD R8, R6.reuse, 0x2 ;  /* 0x0000000206087836 */ /* 0x040fe20000000000 */
[----:B------:R-:W-:-:S02]  /*10020*/  R2UR UR26, R6 ;  /* 0x00000000061a72ca */ /* 0x000fc400000e0000 */
[----:B------:R-:W-:Y:S02]  /*10030*/  R2UR UR27, R7 ;  /* 0x00000000071b72ca */ /* 0x000fe400000e0000 */
[----:B------:R-:W-:Y:S01]  /*10040*/  R2UR UR30, R8 ;  /* 0x00000000081e72ca */ /* 0x000fe200000e0000 */
[----:B------:R-:W-:Y:S01]  /*10050*/  VIADD R8, R6, 0x4 ;  /* 0x0000000406087836 */ /* 0x000fe20000000000 */
[----:B------:R-:W-:Y:S01]  /*10060*/  R2UR UR31, R9 ;  /* 0x00000000091f72ca */ /* 0x000fe200000e0000 */
[----:B------:R-:W-:Y:S01]  /*10070*/  IMAD.MOV.U32 R9, RZ, RZ, 0x40000040 ;  /* 0x40000040ff097424 */ /* 0x000fe200078e00ff */
[----:B------:R-:W-:Y:S02]  /*10080*/  MOV R7, 0x40000040 ;  /* 0x4000004000077802 */ /* 0x000fe40000000f00 */
[----:B------:R-:W-:Y:S01]  /*10090*/  R2UR UR34, R8 ;  /* 0x00000000082272ca */ /* 0x000fe200000e0000 */
[----:B------:R-:W-:Y:S01]  /*100a0*/  VIADD R8, R6, 0x6 ;  /* 0x0000000606087836 */ /* 0x000fe20000000000 */
[----:B------:R-:W-:Y:S01]  /*100b0*/  R2UR UR35, R9 ;  /* 0x00000000092372ca */ /* 0x000fe200000e0000 */
[----:B------:R-:W-:Y:S01]  /*100c0*/  IMAD.MOV.U32 R9, RZ, RZ, 0x40000040 ;  /* 0x40000040ff097424 */ /* 0x000fe200078e00ff */
[----:B------:R-:W-:-:S02]  /*100d0*/  R2UR UR23, R7 ;  /* 0x00000000071772ca */ /* 0x000fc400000e0000 */
[----:B------:R-:W-:Y:S01]  /*100e0*/  R2UR UR6, R8 ;  /* 0x00000000080672ca */ /* 0x000fe200000e0000 */
[----:B------:R-:W-:Y:S01]  /*100f0*/  VIADD R8, R6, 0x400 ;  /* 0x0000040006087836 */ /* 0x000fe20000000000 */
[----:B------:R-:W-:Y:S02]  /*10100*/  R2UR UR7, R9 ;  /* 0x00000000090772ca */ /* 0x000fe400000e0000 */
[----:B------:R-:W-:Y:S02]  /*10110*/  MOV R9, 0x40000040 ;  /* 0x4000004000097802 */ /* 0x000fe40000000f00 */
        /* <DEDUP_REMOVED lines=42> */
.L_x_9568:
[----:B------:R-:W-:Y:S01]  /*103c0*/  SHF.L.U32 R3, R15, 0x1f, RZ ;  /* 0x0000001f0f037819 */ /* 0x000fe200000006ff */
[----:B------:R-:W-:-:S04]  /*103d0*/  IMAD R6, R14, 0x8, R2 ;  /* 0x000000080e067824 */ /* 0x000fc800078e0202 */
[----:B------:R0:W1:Y:S01]  /*103e0*/  SYNCS.PHASECHK.TRANS64.TRYWAIT P3, [R6+URZ+0x28850], R3 ;  /* 0x02885003060075a7 */ /* 0x000062000806017f */
[----:B------:R-:W-:Y:S05]  /*103f0*/  @!P0 BRA `(.L_x_9569) ;  /* 0x0000000000048947 */ /* 0x000fea0003800000 */
[----:B------:R-:W-:Y:S01]  /*10400*/  BPT.TRAP 0x1 ;  /* 0x000000040000795c */ /* 0x000fe20000300000 */
.L_x_9569:
[----:B-1----:R-:W-:Y:S05]  /*10410*/  @P3 BRA `(.L_x_9567) ;  /* 0x0000000000083947 */ /* 0x002fea0003800000 */
[----:B------:R-:W1:Y:S02]  /*10420*/  SYNCS.PHASECHK.TRANS64.TRYWAIT P3, [R6+URZ+0x28850], R3 ;  /* 0x02885003060075a7 */ /* 0x000e64000806017f */
[----:B-1----:R-:W-:Y:S05]  /*10430*/  @!P3 BRA `(.L_x_9570) ;  /* 0x000000fc00dcb947 */ /* 0x002fea0003800000 */
.L_x_9567:
[----:B01----:R-:W-:Y:S01]  /*10440*/  VIADD R3, R2, 0x400 ;  /* 0x0000040002037836 */ /* 0x003fe20000000000 */
[----:B------:R-:W-:Y:S05]  /*10450*/  WARPSYNC.ALL ;  /* 0x0000000000007948 */ /* 0x000fea0003800000 */
[----:B------:R-:W-:Y:S01]  /*10460*/  SHF.R.U32.HI R3, RZ, 0x4, R3 ;  /* 0x00000004ff037819 */ /* 0x000fe20000011603 */
[----:B------:R-:W-:Y:S01]  /*10470*/  IMAD.MOV.U32 R7, RZ, RZ, 0x40000040 ;  /* 0x40000040ff077424 */ /* 0x000fe200078e00ff */
[----:B------:R-:W-:Y:S01]  /*10480*/  WARPGROUP.ARRIVE ;  /* 0x00000000000079c5 */ /* 0x000fe20000000000 */
[----:B------:R-:W-:Y:S01]  /*10490*/  MOV R9, 0x40000040 ;  /* 0x4000004000097802 */ /* 0x000fe20000000f00 */
[----:B------:R-:W-:Y:S01]  /*104a0*/  IMAD.IADD R20, R204, 0x1, R191 ;  /* 0x00000001cc147824 */ /* 0x000fe200078e02bf */
[----:B------:R-:W-:-:S03]  /*104b0*/  LOP3.LUT R3, R3, 0x3fff, RZ, 0xc0, !PT ;  /* 0x00003fff03037812 */ /* 0x000fc600078ec0ff */
[----:B------:R-:W0:Y:S01]  /*104c0*/  S2R R233, SR_TID.X ;  /* 0x0000000000e97919 */ /* 0x000e220000002100 */
[----:B------:R-:W-:Y:S02]  /*104d0*/  R2UR UR7, R7 ;  /* 0x00000000070772ca */ /* 0x000fe400000e0000 */
        /* <DEDUP_REMOVED lines=11> */
[----:B-1----:R-:W-:Y:S01]  /*10590*/  @P2 IMAD.HI.U32 R3, R20, R3, RZ ;  /* 0x0000000314032227 */ /* 0x002fe200078e00ff */
[----:B------:R-:W-:Y:S02]  /*105a0*/  WARPGROUP.DEPBAR.LE gsb0, 0x0 ;  /* 0x00008000000079c5 */ /* 0x000fe40000010000 */
[----:B------:R-:W-:-:S07]  /*105b0*/  WARPGROUP.ARRIVE ;  /* 0x00000000000079c5 */ /* 0x000fce0000000000 */
[----:B------:R-:W-:Y:S01]  /*105c0*/  HGMMA.64x128x16.F32 R88, R176, gdesc[UR4].tnspB, R88, gsb0 ;  /* 0x41e00004b0587df0 */ /* 0x000fe20008000858 */
[----:B------:R-:W-:Y:S02]  /*105d0*/  R2UR UR6, R8 ;  /* 0x00000000080672ca */ /* 0x000fe400000e0000 */
[----:B------:R-:W-:Y:S01]  /*105e0*/  R2UR UR7, R9 ;  /* 0x00000000090772ca */ /* 0x000fe200000e0000 */
[----:B------:R-:W0:Y:S01]  /*105f0*/  @P2 LDC R8, c[0x0][0x450] ;  /* 0x00011400ff082b82 */ /* 0x000e220000000800 */
[----:B------:R-:W-:Y:S01]  /*10600*/  IMAD.MOV.U32 R9, RZ, RZ, 0x40000040 ;  /* 0x40000040ff097424 */ /* 0x000fe200078e00ff */
[----:B0-----:R-:W-:Y:S01]  /*10610*/  @P2 SHF.R.U32.HI R20, RZ, R8, R3 ;  /* 0x00000008ff142219 */ /* 0x001fe20000011603 */
[----:B------:R-:W-:-:S04]  /*10620*/  IMAD.MOV.U32 R3, RZ, RZ, -0x80 ;  /* 0xffffff80ff037424 */ /* 0x000fc800078e00ff */
[----:B------:R-:W-:-:S04]  /*10630*/  IMAD R8, R10, R3, 0x1 ;  /* 0x000000010a087424 */ /* 0x000fc800078e0203 */
[----:B------:R-:W-:-:S05]  /*10640*/  IMAD R8, R203, -0x2, R8 ;  /* 0xfffffffecb087824 */ /* 0x000fca00078e0208 */
[----:B------:R-:W-:Y:S02]  /*10650*/  IADD3 R15, -R192, R8, R193 ;  /* 0x00000008c00f7210 */ /* 0x000fe40007ffe1c1 */
[----:B------:R-:W-:Y:S01]  /*10660*/  IADD3 R8, R6, 0x180, RZ ;  /* 0x0000018006087810 */ /* 0x000fe20007ffe0ff */
[----:B------:R-:W-:Y:S02]  /*10670*/  WARPGROUP.DEPBAR.LE gsb0, 0x0 ;  /* 0x00008000000079c5 */ /* 0x000fe40000010000 */
[----:B------:R-:W-:-:S06]  /*10680*/  WARPGROUP.ARRIVE ;  /* 0x00000000000079c5 */ /* 0x000fcc0000000000 */
[----:B------:R-:W-:Y:S01]  /*10690*/  HGMMA.64x128x16.F32 R88, R172, gdesc[UR4].tnspB, R88, gsb0 ;  /* 0x41e00004ac587df0 */ /* 0x000fe20008000858 */
[----:B------:R-:W-:Y:S02]  /*106a0*/  R2UR UR6, R8 ;  /* 0x00000000080672ca */ /* 0x000fe400000e0000 */
[----:B------:R-:W-:Y:S01]  /*106b0*/  R2UR UR7, R9 ;  /* 0x00000000090772ca */ /* 0x000fe200000e0000 */
[----:B------:R-:W-:Y:S01]  /*106c0*/  IMAD.MOV.U32 R9, RZ, RZ, 0x40000040 ;  /* 0x40000040ff097424 */ /* 0x000fe200078e00ff */
[----:B------:R-:W-:Y:S02]  /*106d0*/  WARPGROUP.DEPBAR.LE gsb0, 0x0 ;  /* 0x00008000000079c5 */ /* 0x000fe40000010000 */
[----:B------:R-:W-:Y:S01]  /*106e0*/  WARPGROUP.ARRIVE ;  /* 0x00000000000079c5 */ /* 0x000fe20000000000 */
[----:B------:R-:W0:Y:S04]  /*106f0*/  SHFL.IDX PT, R172, R20, RZ, 0x1c1f ;  /* 0x001c1fff14ac7589 */ /* 0x000e2800000e0000 */
[----:B------:R-:W1:Y:S04]  /*10700*/  SHFL.IDX PT, R20, R20, 0x1, 0x1c1f ;  /* 0x003c1f0014147f89 */ /* 0x000e6800000e0000 */
[----:B------:R-:W-:Y:S01]  /*10710*/  HGMMA.64x128x16.F32 R88, R168, gdesc[UR4].tnspB, R88, gsb0 ;  /* 0x41e00004a8587df0 */ /* 0x000fe20008000858 */
[----:B------:R-:W-:-:S02]  /*10720*/  R2UR UR7, R9 ;  /* 0x00000000090772ca */ /* 0x000fc400000e0000 */
[----:B------:R-:W-:Y:S01]  /*10730*/  MOV R9, 0x40000040 ;  /* 0x4000004000097802 */ /* 0x000fe20000000f00 */
[C---:B0-----:R-:W-:Y:S02]  /*10740*/  IMAD.IADD R3, R15.reuse, 0x1, R172 ;  /* 0x000000010f037824 */ /* 0x041fe400078e02ac */
[----:B-1----:R-:W-:-:S03]  /*10750*/  IMAD.IADD R15, R15, 0x1, R20 ;  /* 0x000000010f0f7824 */ /* 0x002fc600078e0214 */
[C---:B------:R-:W-:Y:S01]  /*10760*/  ISETP.GT.AND P3, PT, R3.reuse, RZ, PT ;  /* 0x000000ff0300720c */ /* 0x040fe20003f64270 */
[----:B------:R-:W-:Y:S01]  /*10770*/  VIADD R20, R6, 0x300 ;  /* 0x0000030006147836 */ /* 0x000fe20000000000 */
[C---:B------:R-:W-:Y:S02]  /*10780*/  ISETP.GT.AND P4, PT, R3.reuse, 0x1, PT ;  /* 0x000000010300780c */ /* 0x040fe40003f84270 */
[----:B------:R-:W-:Y:S02]  /*10790*/  FSEL R24, R24, -INF , P3 ;  /* 0xff80000018187808 */ /* 0x000fe40001800000 */
[----:B------:R-:W-:Y:S02]  /*107a0*/  ISETP.GT.AND P3, PT, R3, 0x8, PT ;  /* 0x000000080300780c */ /* 0x000fe40003f64270 */
[----:B------:R-:W-:Y:S02]  /*107b0*/  FSEL R172, R25, -INF , P4 ;  /* 0xff80000019ac7808 */ /* 0x000fe40002000000 */
[----:B------:R-:W-:-:S02]  /*107c0*/  FMNMX.FTZ R7, R24, R11, !PT ;  /* 0x0000000b18077209 */ /* 0x000fc40007810000 */
[C---:B------:R-:W-:Y:S02]  /*107d0*/  ISETP.GT.AND P4, PT, R3.reuse, 0x9, PT ;  /* 0x000000090300780c */ /* 0x040fe40003f84270 */
[----:B------:R-:W-:Y:S02]  /*107e0*/  FSEL R28, R28, -INF , P3 ;  /* 0xff8000001c1c7808 */ /* 0x000fe40001800000 */
[----:B------:R-:W-:Y:S02]  /*107f0*/  FMNMX.FTZ R7, R172, R7, !PT ;  /* 0x00000007ac077209 */ /* 0x000fe40007810000 */
        /* <DEDUP_REMOVED lines=13> */
[----:B------:R-:W-:Y:S02]  /*108d0*/  FMNMX.FTZ R7, R36, R7, !PT ;  /* 0x0000000724077209 */ /* 0x000fe40007810000 */
[----:B------:R-:W-:-:S02]  /*108e0*/  FSEL R40, R40, -INF , P3 ;  /* 0xff80000028287808 */ /* 0x000fc40001800000 */
[----:B------:R-:W-:Y:S02]  /*108f0*/  ISETP.GT.AND P3, PT, R3, 0x28, PT ;  /* 0x000000280300780c */ /* 0x000fe40003f64270 */
[----:B------:R-:W-:Y:S02]  /*10900*/  ISETP.GT.AND P5, PT, R15, RZ, PT ;  /* 0x000000ff0f00720c */ /* 0x000fe40003fa4270 */
[----:B------:R-:W-:Y:S02]  /*10910*/  FSEL R44, R44, -INF , P3 ;  /* 0xff8000002c2c7808 */ /* 0x000fe40001800000 */
[----:B------:R-:W-:Y:S02]  /*10920*/  ISETP.GT.AND P3, PT, R3, 0x30, PT ;  /* 0x000000300300780c */ /* 0x000fe40003f64270 */
[----:B------:R-:W-:Y:S02]  /*10930*/  FSEL R26, R26, -INF , P5 ;  /* 0xff8000001a1a7808 */ /* 0x000fe40002800000 */
[----:B------:R-:W-:-:S02]  /*10940*/  FSEL R48, R48, -INF , P3 ;  /* 0xff80000030307808 */ /* 0x000fc40001800000 */
[----:B------:R-:W-:Y:S02]  /*10950*/  ISETP.GT.AND P3, PT, R3, 0x38, PT ;  /* 0x000000380300780c */ /* 0x000fe40003f64270 */
[----:B------:R-:W-:Y:S02]  /*10960*/  ISETP.GT.AND P5, PT, R15, 0x8, PT ;  /* 0x000000080f00780c */ /* 0x000fe40003fa4270 */
        /* <DEDUP_REMOVED lines=23> */
[C---:B------:R-:W-:Y:S02]  /*10ae0*/  ISETP.GT.AND P5, PT, R15.reuse, 0x28, PT ;  /* 0x000000280f00780c */ /* 0x040fe40003fa4270 */
[----:B------:R-:W-:Y:S02]  /*10af0*/  FSEL R84, R84, -INF , P3 ;  /* 0xff80000054547808 */ /* 0x000fe40001800000 */
[----:B------:R-:W-:Y:S02]  /*10b00*/  FSEL R46, R46, -INF , P5 ;  /* 0xff8000002e2e7808 */ /* 0x000fe40002800000 */
[----:B------:R-:W-:Y:S01]  /*10b10*/  ISETP.GT.AND P5, PT, R15, 0x30, PT ;  /* 0x000000300f00780c */ /* 0x000fe20003fa4270 */
[----:B------:R-:W-:Y:S02]  /*10b20*/  WARPGROUP.DEPBAR.LE gsb0, 0x0 ;  /* 0x00008000000079c5 */ /* 0x000fe40000010000 */
[----:B------:R-:W-:Y:S01]  /*10b30*/  FSEL R168, R37, -INF , P4 ;  /* 0xff80000025a87808 */ /* 0x000fe20002000000 */
[----:B------:R-:W-:Y:S01]  /*10b40*/  WARPGROUP.ARRIVE ;  /* 0x00000000000079c5 */ /* 0x000fe20000000000 */
        /* <DEDUP_REMOVED lines=33> */
[----:B------:R-:W-:Y:S01]  /*10d60*/  FMNMX.FTZ R7, R69, R8, !PT ;  /* 0x0000000845077209 */ /* 0x000fe20007810000 */
[----:B------:R-:W-:Y:S01]  /*10d70*/  VIADD R8, R6, 0x200 ;  /* 0x0000020006087836 */ /* 0x000fe20000000000 */
[----:B------:R-:W-:Y:S02]  /*10d80*/  FSEL R73, R73, -INF , P4 ;  /* 0xff80000049497808 */ /* 0x000fe40002000000 */
[----:B------:R-:W-:Y:S02]  /*10d90*/  FMNMX.FTZ R7, R72, R7, !PT ;  /* 0x0000000748077209 */ /* 0x000fe40007810000 */
[----:B------:R-:W-:-:S02]  /*10da0*/  R2UR UR6, R8 ;  /* 0x00000000080672ca */ /* 0x000fc400000e0000 */
[----:B------:R-:W-:Y:S02]  /*10db0*/  ISETP.GT.AND P4, PT, R3, 0x69, PT ;  /* 0x000000690300780c */ /* 0x000fe40003f84270 */
[----:B------:R-:W-:Y:S02]  /*10dc0*/  FMNMX.FTZ R7, R73, R7, !PT ;  /* 0x0000000749077209 */ /* 0x000fe40007810000 */
[----:B------:R-:W-:Y:S02]  /*10dd0*/  FSEL R77, R77, -INF , P4 ;  /* 0xff8000004d4d7808 */ /* 0x000fe40002000000 */
[----:B------:R-:W-:Y:S02]  /*10de0*/  FMNMX.FTZ R8, R76, R7, !PT ;  /* 0x000000074c087209 */ /* 0x000fe40007810000 */
[----:B------:R-:W-:Y:S02]  /*10df0*/  ISETP.GT.AND P4, PT, R3, 0x71, PT ;  /* 0x000000710300780c */ /* 0x000fe40003f84270 */
[----:B------:R-:W-:Y:S01]  /*10e00*/  FMNMX.FTZ R7, R77, R8, !PT ;  /* 0x000000084d077209 */ /* 0x000fe20007810000 */
[----:B------:R-:W-:Y:S01]  /*10e10*/  HGMMA.64x128x16.F32 R88, R152, gdesc[UR4].tnspB, R88, gsb0 ;  /* 0x41e0000498587df0 */ /* 0x000fe20008000858 */
[----:B------:R-:W-:-:S02]  /*10e20*/  FSEL R81, R81, -INF , P4 ;  /* 0xff80000051517808 */ /* 0x000fc40002000000 */
[----:B------:R-:W-:Y:S02]  /*10e30*/  FMNMX.FTZ R8, R80, R7, !PT ;  /* 0x0000000750087209 */ /* 0x000fe40007810000 */
[----:B------:R-:W-:Y:S02]  /*10e40*/  ISETP.GT.AND P4, PT, R3, 0x79, PT ;  /* 0x000000790300780c */ /* 0x000fe40003f84270 */
[----:B------:R-:W-:Y:S02]  /*10e50*/  FMNMX.FTZ R3, R81, R8, !PT ;  /* 0x0000000851037209 */ /* 0x000fe40007810000 */
[----:B------:R-:W-:Y:S02]  /*10e60*/  R2UR UR7, R9 ;  /* 0x00000000090772ca */ /* 0x000fe400000e0000 */
[----:B------:R-:W-:Y:S02]  /*10e70*/  FMNMX.FTZ R3, R84, R3, !PT ;  /* 0x0000000354037209 */ /* 0x000fe40007810000 */
[----:B------:R-:W-:-:S02]  /*10e80*/  FSEL R50, R50, -INF , P5 ;  /* 0xff80000032327808 */ /* 0x000fc40002800000 */
        /* <DEDUP_REMOVED lines=19> */
[----:B------:R-:W-:Y:S01]  /*10fc0*/  FSEL R152, R85, -INF , P4 ;  /* 0xff80000055987808 */ /* 0x000fe20002000000 */
[----:B------:R-:W-:Y:S01]  /*10fd0*/  WARPGROUP.ARRIVE ;  /* 0x00000000000079c5 */ /* 0x000fe20000000000 */
[----:B------:R-:W-:Y:S02]  /*10fe0*/  ISETP.GT.AND P4, PT, R15, 0x1, PT ;  /* 0x000000010f00780c */ /* 0x000fe40003f84270 */
[----:B------:R-:W-:Y:S01]  /*10ff0*/  FMNMX.FTZ R21, R152, R3, !PT ;  /* 0x0000000398157209 */ /* 0x000fe20007810000 */
[----:B------:R-:W-:Y:S01]  /*11000*/  IMAD.U32 R3, RZ, RZ, UR44 ;  /* 0x0000002cff037e24 */ /* 0x000fe2000f8e00ff */
[----:B------:R-:W-:Y:S02]  /*11010*/  FSEL R154, R27, -INF , P4 ;  /* 0xff8000001b9a7808 */ /* 0x000fe40002000000 */
[----:B------:R-:W-:Y:S01]  /*11020*/  ISETP.GT.AND P4, PT, R15, 0x9, PT ;  /* 0x000000090f00780c */ /* 0x000fe20003f84270 */
[----:B------:R-:W0:Y:S02]  /*11030*/  SHFL.BFLY PT, R8, R21, 0x2, 0x1f ;  /* 0x0c401f0015087f89 */ /* 0x000e2400000e0000 */
[----:B0-----:R-:W-:-:S02]  /*11040*/  FMNMX.FTZ R33, R21, R8, !PT ;  /* 0x0000000815217209 */ /* 0x001fc40007810000 */
[----:B------:R-:W-:-:S03]  /*11050*/  FMNMX.FTZ R21, R26, R12, !PT ;  /* 0x0000000c1a157209 */ /* 0x000fc60007810000 */
[----:B------:R-:W0:Y:S01]  /*11060*/  SHFL.BFLY PT, R8, R33, 0x1, 0x1f ;  /* 0x0c201f0021087f89 */ /* 0x000e2200000e0000 */
[----:B------:R-:W-:-:S04]  /*11070*/  FMNMX.FTZ R21, R154, R21, !PT ;  /* 0x000000159a157209 */ /* 0x000fc80007810000 */
[----:B------:R-:W-:Y:S02]  /*11080*/  FMNMX.FTZ R21, R30, R21, !PT ;  /* 0x000000151e157209 */ /* 0x000fe40007810000 */
[----:B0-----:R-:W-:Y:S01]  /*11090*/  FMNMX.FTZ R7, R33, R8, !PT ;  /* 0x0000000821077209 */ /* 0x001fe20007810000 */
[----:B------:R-:W-:-:S03]  /*110a0*/  VIADD R8, R6, 0x280 ;  /* 0x0000028006087836 */ /* 0x000fc60000000000 */
[C---:B------:R-:W-:Y:S01]  /*110b0*/  FSETP.NEU.FTZ.AND P3, PT, R7.reuse, -INF , PT ;  /* 0xff8000000700780b */ /* 0x040fe20003f7d000 */
[----:B------:R-:W-:Y:S01]  /*110c0*/  FMUL.FTZ R29, R7, R3 ;  /* 0x00000003071d7220 */ /* 0x000fe20000410000 */
[----:B------:R-:W-:-:S04]  /*110d0*/  R2UR UR6, R8 ;  /* 0x00000000080672ca */ /* 0x000fc800000e0000 */
[----:B------:R-:W-:-:S05]  /*110e0*/  FSEL R29, R29, RZ, P3 ;  /* 0x000000ff1d1d7208 */ /* 0x000fca0001800000 */
[-CC-:B------:R-:W-:Y:S01]  /*110f0*/  FFMA.FTZ R9, R28, R3.reuse, -R29.reuse ;  /* 0x000000031c097223 */ /* 0x180fe2000001081d */
[-CC-:B------:R-:W-:Y:S01]  /*11100*/  FFMA.FTZ R28, R174, R3.reuse, -R29.reuse ;  /* 0x00000003ae1c7223 */ /* 0x180fe2000001081d */
[-CC-:B------:R-:W-:Y:S01]  /*11110*/  FFMA.FTZ R27, R32, R3.reuse, -R29.reuse ;  /* 0x00000003201b7223 */ /* 0x180fe2000001081d */
[-CC-:B------:R-:W-:Y:S01]  /*11120*/  FFMA.FTZ R32, R168, R3.reuse, -R29.reuse ;  /* 0x00000003a8207223 */ /* 0x180fe2000001081d */
[----:B------:R-:W-:Y:S01]  /*11130*/  HGMMA.64x128x16.F32 R88, R156, gdesc[UR4].tnspB, R88, gsb0 ;  /* 0x41e000049c587df0 */ /* 0x000fe20008000858 */
[-CC-:B------:R-:W-:Y:S01]  /*11140*/  FFMA.FTZ R25, R24, R3.reuse, -R29.reuse ;  /* 0x0000000318197223 */ /* 0x180fe2000001081d */
[-CC-:B------:R-:W-:Y:S01]  /*11150*/  FFMA.FTZ R24, R172, R3.reuse, -R29.reuse ;  /* 0x00000003ac187223 */ /* 0x180fe2000001081d */
[-CC-:B------:R-:W-:Y:S01]  /*11160*/  FFMA.FTZ R172, R40, R3.reuse, -R29.reuse ;  /* 0x0000000328ac7223 */ /* 0x180fe2000001081d */
[-CC-:B------:R-:W-:Y:S01]  /*11170*/  FFMA.FTZ R40, R178, R3.reuse, -R29.reuse ;  /* 0x00000003b2287223 */ /* 0x180fe2000001081d */
[-CC-:B------:R-:W-:Y:S01]  /*11180*/  FFMA.FTZ R37, R48, R3.reuse, -R29.reuse ;  /* 0x0000000330257223 */ /* 0x180fe2000001081d */
[----:B------:R-:W-:Y:S01]  /*11190*/  FFMA.FTZ R48, R232, R3, -R29 ;  /* 0x00000003e8307223 */ /* 0x000fe2000001081d */
[----:B------:R-:W-:Y:S01]  /*111a0*/  R2UR UR6, R20 ;  /* 0x00000000140672ca */ /* 0x000fe200000e0000 */
[----:B------:R-:W-:-:S02]  /*111b0*/  VIADD R20, R6, 0x380 ;  /* 0x0000038006147836 */ /* 0x000fc40000000000 */
        /* <DEDUP_REMOVED lines=29> */
[----:B------:R-:W-:Y:S01]  /*11390*/  FSEL R156, R31, -INF , P4 ;  /* 0xff8000001f9c7808 */ /* 0x000fe20002000000 */
[--C-:B------:R-:W-:Y:S01]  /*113a0*/  FFMA.FTZ R31, R36, R3, -R29.reuse ;  /* 0x00000003241f7223 */ /* 0x100fe2000001081d */
[----:B------:R-:W-:Y:S01]  /*113b0*/  ISETP.GT.AND P4, PT, R15, 0x11, PT ;  /* 0x000000110f00780c */ /* 0x000fe20003f84270 */
[----:B------:R-:W-:Y:S01]  /*113c0*/  WARPGROUP.ARRIVE ;  /* 0x00000000000079c5 */ /* 0x000fe20000000000 */
[----:B------:R-:W-:Y:S01]  /*113d0*/  FMNMX.FTZ R21, R156, R21, !PT ;  /* 0x000000159c157209 */ /* 0x000fe20007810000 */
[----:B------:R-:W-:Y:S01]  /*113e0*/  MUFU.EX2 R56, R56 ;  /* 0x0000003800387308 */ /* 0x000fe20000000800 */
[----:B------:R-:W-:Y:S01]  /*113f0*/  FSEL R158, R35, -INF , P4 ;  /* 0xff800000239e7808 */ /* 0x000fe20002000000 */
[--C-:B------:R-:W-:Y:S01]  /*11400*/  FFMA.FTZ R35, R44, R3, -R29.reuse ;  /* 0x000000032c237223 */ /* 0x100fe2000001081d */
[----:B------:R-:W-:Y:S01]  /*11410*/  FMNMX.FTZ R21, R34, R21, !PT ;  /* 0x0000001522157209 */ /* 0x000fe20007810000 */
[----:B------:R-:W-:Y:S01]  /*11420*/  FFMA.FTZ R44, R180, R3, -R29 ;  /* 0x00000003b42c7223 */ /* 0x000fe2000001081d */
[----:B------:R-:W-:-:S02]  /*11430*/  ISETP.GT.AND P4, PT, R15, 0x19, PT ;  /* 0x000000190f00780c */ /* 0x000fc40003f84270 */
[----:B------:R-:W-:Y:S01]  /*11440*/  FMNMX.FTZ R21, R158, R21, !PT ;  /* 0x000000159e157209 */ /* 0x000fe20007810000 */
[----:B------:R-:W-:Y:S01]  /*11450*/  MUFU.EX2 R31, R31 ;  /* 0x0000001f001f7308 */ /* 0x000fe20000000800 */
[----:B------:R-:W-:Y:S01]  /*11460*/  FSEL R174, R39, -INF , P4 ;  /* 0xff80000027ae7808 */ /* 0x000fe20002000000 */
[--C-:B------:R-:W-:Y:S01]  /*11470*/  FFMA.FTZ R39, R182, R3, -R29.reuse ;  /* 0x00000003b6277223 */ /* 0x100fe2000001081d */
[----:B------:R-:W-:Y:S02]  /*11480*/  FMNMX.FTZ R21, R38, R21, !PT ;  /* 0x0000001526157209 */ /* 0x000fe40007810000 */
[----:B------:R-:W-:Y:S02]  /*11490*/  ISETP.GT.AND P4, PT, R15, 0x21, PT ;  /* 0x000000210f00780c */ /* 0x000fe40003f84270 */
        /* <DEDUP_REMOVED lines=11> */
[----:B------:R-:W-:Y:S01]  /*11550*/  FMNMX.FTZ R21, R46, R21, !PT ;  /* 0x000000152e157209 */ /* 0x000fe20007810000 */
[----:B------:R-:W-:Y:S01]  /*11560*/  FFMA.FTZ R72, R81, R3, -R29 ;  /* 0x0000000351487223 */ /* 0x000fe2000001081d */
[----:B------:R-:W-:Y:S02]  /*11570*/  ISETP.GT.AND P4, PT, R15, 0x31, PT ;  /* 0x000000310f00780c */ /* 0x000fe40003f84270 */
[----:B------:R-:W-:Y:S01]  /*11580*/  FMNMX.FTZ R21, R168, R21, !PT ;  /* 0x00000015a8157209 */ /* 0x000fe20007810000 */
[----:B------:R-:W-:Y:S01]  /*11590*/  MUFU.EX2 R39, R39 ;  /* 0x0000002700277308 */ /* 0x000fe20000000800 */
[----:B------:R-:W-:-:S02]  /*115a0*/  FSEL R51, R51, -INF , P4 ;  /* 0xff80000033337808 */ /* 0x000fc40002000000 */
[----:B------:R-:W-:Y:S02]  /*115b0*/  FMNMX.FTZ R8, R50, R21, !PT ;  /* 0x0000001532087209 */ /* 0x000fe40007810000 */
[----:B------:R-:W-:Y:S02]  /*115c0*/  ISETP.GT.AND P4, PT, R15, 0x39, PT ;  /* 0x000000390f00780c */ /* 0x000fe40003f84270 */
[----:B------:R-:W-:Y:S01]  /*115d0*/  FMNMX.FTZ R21, R51, R8, !PT ;  /* 0x0000000833157209 */ /* 0x000fe20007810000 */
[----:B------:R-:W-:Y:S01]  /*115e0*/  MUFU.EX2 R43, R43 ;  /* 0x0000002b002b7308 */ /* 0x000fe20000000800 */
[----:B------:R-:W-:Y:S02]  /*115f0*/  FSEL R55, R55, -INF , P4 ;  /* 0xff80000037377808 */ /* 0x000fe40002000000 */
[----:B------:R-:W-:Y:S02]  /*11600*/  FMNMX.FTZ R8, R54, R21, !PT ;  /* 0x0000001536087209 */ /* 0x000fe40007810000 */
[----:B------:R-:W-:-:S02]  /*11610*/  ISETP.GT.AND P4, PT, R15, 0x41, PT ;  /* 0x000000410f00780c */ /* 0x000fc40003f84270 */
[----:B------:R-:W-:Y:S01]  /*11620*/  FMNMX.FTZ R21, R55, R8, !PT ;  /* 0x0000000837157209 */ /* 0x000fe20007810000 */
[----:B------:R-:W-:Y:S01]  /*11630*/  MUFU.EX2 R45, R45 ;  /* 0x0000002d002d7308 */ /* 0x000fe20000000800 */
[----:B------:R-:W-:Y:S02]  /*11640*/  FSEL R59, R59, -INF , P4 ;  /* 0xff8000003b3b7808 */ /* 0x000fe40002000000 */
        /* <DEDUP_REMOVED lines=36> */
[----:B0-----:R-:W-:Y:S02]  /*11890*/  F2FP.F16.F32.PACK_AB R152, R48, R41 ;  /* 0x000000293098723e */ /* 0x001fe400000000ff */
[----:B------:R-:W-:Y:S01]  /*118a0*/  FMNMX.FTZ R21, R232, R21, !PT ;  /* 0x00000015e8157209 */ /* 0x000fe20007810000 */
[----:B------:R0:W-:Y:S04]  /*118b0*/  MUFU.EX2 R15, R60 ;  /* 0x0000003c000f7308 */ /* 0x0001e80000000800 */
[----:B------:R-:W1:Y:S04]  /*118c0*/  SHFL.BFLY PT, R8, R21, 0x2, 0x1f ;  /* 0x0c401f0015087f89 */ /* 0x000e6800000e0000 */
[----:B------:R-:W-:Y:S01]  /*118d0*/  MUFU.EX2 R76, R76 ;  /* 0x0000004c004c7308 */ /* 0x000fe20000000800 */
[----:B0-----:R-:W-:-:S07]  /*118e0*/  FFMA.FTZ R60, R69, R3, -R29 ;  /* 0x00000003453c7223 */ /* 0x001fce000001081d */
[----:B------:R-:W-:Y:S01]  /*118f0*/  MUFU.EX2 R60, R60 ;  /* 0x0000003c003c7308 */ /* 0x000fe20000000800 */
[----:B-1----:R-:W-:-:S05]  /*11900*/  FMNMX.FTZ R8, R21, R8, !PT ;  /* 0x0000000815087209 */ /* 0x002fca0007810000 */
[----:B------:R-:W0:Y:S02]  /*11910*/  SHFL.BFLY PT, R21, R8, 0x1, 0x1f ;  /* 0x0c201f0008157f89 */ /* 0x000e2400000e0000 */
[----:B0-----:R-:W-:Y:S01]  /*11920*/  FMNMX.FTZ R8, R8, R21, !PT ;  /* 0x0000001508087209 */ /* 0x001fe20007810000 */
[----:B------:R-:W-:-:S03]  /*11930*/  IMAD.MOV.U32 R21, RZ, RZ, 0x40000040 ;  /* 0x40000040ff157424 */ /* 0x000fc600078e00ff */
[C---:B------:R-:W-:Y:S01]  /*11940*/  FSETP.NEU.FTZ.AND P4, PT, R8.reuse, -INF , PT ;  /* 0xff8000000800780b */ /* 0x040fe20003f9d000 */
[----:B------:R-:W-:Y:S01]  /*11950*/  FMUL.FTZ R61, R8, R3 ;  /* 0x00000003083d7220 */ /* 0x000fe20000410000 */
[----:B------:R-:W-:Y:S01]  /*11960*/  R2UR UR7, R21 ;  /* 0x00000000150772ca */ /* 0x000fe200000e0000 */
[----:B------:R-:W-:-:S03]  /*11970*/  IMAD.MOV.U32 R21, RZ, RZ, 0x40000040 ;  /* 0x40000040ff157424 */ /* 0x000fc600078e00ff */
[----:B------:R-:W-:-:S05]  /*11980*/  FSEL R29, R61, RZ, P4 ;  /* 0x000000ff3d1d7208 */ /* 0x000fca0002000000 */
[-CC-:B------:R-:W-:Y:S01]  /*11990*/  FFMA.FTZ R175, R46, R3.reuse, -R29.reuse ;  /* 0x000000032eaf7223 */ /* 0x180fe2000001081d */
[----:B------:R-:W-:Y:S01]  /*119a0*/  FSEL R46, R7, RZ, P3 ;  /* 0x000000ff072e7208 */ /* 0x000fe20001800000 */
[-CC-:B------:R-:W-:Y:S01]  /*119b0*/  FFMA.FTZ R26, R26, R3.reuse, -R29.reuse ;  /* 0x000000031a1a7223 */ /* 0x180fe2000001081d */
[-C--:B------:R-:W-:Y:S01]  /*119c0*/  FFMA.FTZ R181, R154, R3.reuse, -R29 ;  /* 0x000000039ab57223 */ /* 0x080fe2000001081d */
[----:B------:R-:W-:Y:S01]  /*119d0*/  HGMMA.64x128x16.F32 R88, R160, gdesc[UR4].tnspB, R88, gsb0 ;  /* 0x41e00004a0587df0 */ /* 0x000fe20008000858 */
[----:B------:R-:W-:Y:S01]  /*119e0*/  R2UR UR6, R20 ;  /* 0x00000000140672ca */ /* 0x000fe200000e0000 */
[----:B------:R-:W-:Y:S01]  /*119f0*/  FADD.FTZ R46, -R46, R11 ;  /* 0x0000000b2e2e7221 */ /* 0x000fe20000010100 */
[----:B------:R-:W-:Y:S01]  /*11a00*/  R2UR UR7, R21 ;  /* 0x00000000150772ca */ /* 0x000fe200000e0000 */
[----:B------:R-:W-:Y:S01]  /*11a10*/  MUFU.EX2 R26, R26 ;  /* 0x0000001a001a7308 */ /* 0x000fe20000000800 */
[----:B------:R-:W-:Y:S01]  /*11a20*/  FSEL R11, R8, RZ, P4 ;  /* 0x000000ff080b7208 */ /* 0x000fe20002000000 */
[-C--:B------:R-:W-:Y:S01]  /*11a30*/  FMUL.FTZ R6, R46, R3.reuse ;  /* 0x000000032e067220 */ /* 0x080fe20000410000 */
[-CC-:B------:R-:W-:Y:S01]  /*11a40*/  FFMA.FTZ R183, R30, R3.reuse, -R29.reuse ;  /* 0x000000031eb77223 */ /* 0x180fe2000001081d */
[-CC-:B------:R-:W-:Y:S01]  /*11a50*/  FFMA.FTZ R84, R156, R3.reuse, -R29.reuse ;  /* 0x000000039c547223 */ /* 0x180fe2000001081d */
[-CC-:B------:R-:W-:Y:S01]  /*11a60*/  FFMA.FTZ R177, R34, R3.reuse, -R29.reuse ;  /* 0x0000000322b17223 */ /* 0x180fe2000001081d */
[----:B------:R-:W-:Y:S01]  /*11a70*/  FADD.FTZ R12, -R11, R12 ;  /* 0x0000000c0b0c7221 */ /* 0x000fe20000010100 */
[----:B------:R-:W-:Y:S01]  /*11a80*/  IADD3 R20, -R233, 0xb, RZ ;  /* 0x0000000be9147810 */ /* 0x000fe20007ffe1ff */
[----:B------:R-:W-:Y:S01]  /*11a90*/  MUFU.EX2 R6, R6 ;  /* 0x0000000600067308 */ /* 0x000fe20000000800 */
[-CC-:B------:R-:W-:Y:S01]  /*11aa0*/  FFMA.FTZ R30, R158, R3.reuse, -R29.reuse ;  /* 0x000000039e1e7223 */ /* 0x180fe2000001081d */
[-C--:B------:R-:W-:Y:S01]  /*11ab0*/  FMUL.FTZ R11, R12, R3.reuse ;  /* 0x000000030c0b7220 */ /* 0x080fe20000410000 */
[----:B------:R-:W-:Y:S01]  /*11ac0*/  @!P1 LEA R12, R184, R2, 0x3 ;  /* 0x00000002b80c9211 */ /* 0x000fe200078e18ff */
[----:B------:R-:W-:Y:S01]  /*11ad0*/  FFMA.FTZ R179, R38, R3, -R29 ;  /* 0x0000000326b37223 */ /* 0x000fe2000001081d */
[----:B------:R-:W-:-:S02]  /*11ae0*/  @!P1 IMAD R46, R14, 0x8, R2 ;  /* 0x000000080e2e9824 */ /* 0x000fc400078e0202 */
[-CC-:B------:R-:W-:Y:S01]  /*11af0*/  FFMA.FTZ R80, R174, R3.reuse, -R29.reuse ;  /* 0x00000003ae507223 */ /* 0x180fe2000001081d */
[-CC-:B------:R-:W-:Y:S01]  /*11b00*/  FFMA.FTZ R173, R42, R3.reuse, -R29.reuse ;  /* 0x000000032aad7223 */ /* 0x180fe2000001081d */
[----:B------:R-:W0:Y:S01]  /*11b10*/  MUFU.EX2 R11, R11 ;  /* 0x0000000b000b7308 */ /* 0x000e220000000800 */
[----:B------:R-:W-:Y:S02]  /*11b20*/  @!P1 VIADD R12, R12, 0x28840 ;  /* 0x000288400c0c9836 */ /* 0x000fe40000000000 */
[-CC-:B------:R-:W-:Y:S01]  /*11b30*/  FFMA.FTZ R42, R51, R3.reuse, -R29.reuse ;  /* 0x00000003332a7223 */ /* 0x180fe2000001081d */
[-CC-:B------:R-:W-:Y:S01]  /*11b40*/  FFMA.FTZ R34, R36, R3.reuse, -R29.reuse ;  /* 0x0000000324227223 */ /* 0x180fe2000001081d */
[----:B------:R-:W-:Y:S02]  /*11b50*/  @!P1 VIADD R46, R46, 0x28860 ;  /* 0x000288602e2e9836 */ /* 0x000fe40000000000 */
[-CC-:B------:R-:W-:Y:S01]  /*11b60*/  FFMA.FTZ R36, R168, R3.reuse, -R29.reuse ;  /* 0x00000003a8247223 */ /* 0x180fe2000001081d */
[----:B------:R-:W-:Y:S01]  /*11b70*/  @!P1 PRMT R21, RZ, 0x654, R12 ;  /* 0x00000654ff159816 */ /* 0x000fe2000000000c */
[-CC-:B------:R-:W-:Y:S01]  /*11b80*/  FFMA.FTZ R169, R50, R3.reuse, -R29.reuse ;  /* 0x0000000332a97223 */ /* 0x180fe2000001081d */
[----:B------:R-:W1:Y:S01]  /*11b90*/  MUFU.EX2 R181, R181 ;  /* 0x000000b500b57308 */ /* 0x000e620000000800 */
[----:B------:R-:W-:Y:S01]  /*11ba0*/  @!P1 PRMT R46, RZ, 0x654, R46 ;  /* 0x00000654ff2e9816 */ /* 0x000fe2000000002e */
[-CC-:B------:R-:W-:Y:S01]  /*11bb0*/  FFMA.FTZ R171, R54, R3.reuse, -R29.reuse ;  /* 0x0000000336ab7223 */ /* 0x180fe2000001081d */
[-CC-:B------:R-:W-:Y:S01]  /*11bc0*/  FFMA.FTZ R38, R55, R3.reuse, -R29.reuse ;  /* 0x0000000337267223 */ /* 0x180fe2000001081d */
[-CC-:B------:R-:W-:Y:S01]  /*11bd0*/  FFMA.FTZ R153, R58, R3.reuse, -R29.reuse ;  /* 0x000000033a997223 */ /* 0x180fe2000001081d */
[-CC-:B------:R-:W-:Y:S01]  /*11be0*/  FFMA.FTZ R59, R59, R3.reuse, -R29.reuse ;  /* 0x000000033b3b7223 */ /* 0x180fe2000001081d */
[-CC-:B------:R-:W-:Y:S01]  /*11bf0*/  FFMA.FTZ R155, R62, R3.reuse, -R29.reuse ;  /* 0x000000033e9b7223 */ /* 0x180fe2000001081d */
[-CC-:B------:R-:W-:Y:S01]  /*11c00*/  FFMA.FTZ R157, R66, R3.reuse, -R29.reuse ;  /* 0x00000003429d7223 */ /* 0x180fe2000001081d */
[----:B------:R-:W2:Y:S01]  /*11c10*/  MUFU.EX2 R183, R183 ;  /* 0x000000b700b77308 */ /* 0x000ea20000000800 */
[----:B0-----:R-:W-:Y:S01]  /*11c20*/  FFMA.FTZ R0, R11, R0, R26 ;  /* 0x000000000b007223 */ /* 0x001fe2000001001a */
[-CC-:B------:R-:W-:Y:S01]  /*11c30*/  FFMA.FTZ R159, R70, R3.reuse, -R29.reuse ;  /* 0x00000003469f7223 */ /* 0x180fe2000001081d */
[-CC-:B------:R-:W-:Y:S01]  /*11c40*/  FFMA.FTZ R78, R78, R3.reuse, -R29.reuse ;  /* 0x000000034e4e7223 */ /* 0x180fe2000001081d */
[-CC-:B------:R-:W-:Y:S01]  /*11c50*/  FFMA.FTZ R82, R82, R3.reuse, -R29.reuse ;  /* 0x0000000352527223 */ /* 0x180fe2000001081d */
[--C-:B------:R-:W-:Y:S01]  /*11c60*/  FFMA.FTZ R83, R83, R3, -R29.reuse ;  /* 0x0000000353537223 */ /* 0x100fe2000001081d */
[----:B------:R-:W-:Y:S01]  /*11c70*/  F2FP.F16.F32.PACK_AB R154, R52, R15 ;  /* 0x0000000f349a723e */ /* 0x000fe200000000ff */
[-CC-:B------:R-:W-:Y:S01]  /*11c80*/  FFMA.FTZ R86, R86, R3.reuse, -R29.reuse ;  /* 0x0000000356567223 */ /* 0x180fe2000001081d */
[----:B------:R-:W0:Y:S01]  /*11c90*/  MUFU.EX2 R84, R84 ;  /* 0x0000005400547308 */ /* 0x000e220000000800 */
[C---:B-1----:R-:W-:Y:S01]  /*11ca0*/  FADD.FTZ R14, R181.reuse, R0 ;  /* 0x00000000b50e7221 */ /* 0x042fe20000010000 */
[----:B------:R-:W-:Y:S01]  /*11cb0*/  FFMA.FTZ R0, R178, R3, -R29 ;  /* 0x00000003b2007223 */ /* 0x000fe2000001081d */
[----:B------:R-:W-:-:S02]  /*11cc0*/  F2FP.F16.F32.PACK_AB R181, R181, R26 ;  /* 0x0000001ab5b5723e */ /* 0x000fc400000000ff */
[C---:B------:R-:W-:Y:S01]  /*11cd0*/  ISETP.GT.AND P3, PT, R10.reuse, R13, PT ;  /* 0x0000000d0a00720c */ /* 0x040fe20003f64270 */
[----:B------:R-:W-:Y:S01]  /*11ce0*/  VIADD R10, R10, 0xffffffff ;  /* 0xffffffff0a0a7836 */ /* 0x000fe20000000000 */
[----:B------:R-:W-:Y:S01]  /*11cf0*/  F2FP.F16.F32.PACK_AB R178, R32, R31 ;  /* 0x0000001f20b2723e */ /* 0x000fe200000000ff */
[----:B------:R-:W1:Y:S01]  /*11d00*/  MUFU.EX2 R177, R177 ;  /* 0x000000b100b17308 */ /* 0x000e620000000800 */
[----:B--2---:R-:W-:Y:S01]  /*11d10*/  FADD.FTZ R51, R183, R14 ;  /* 0x0000000eb7337221 */ /* 0x004fe20000010000 */
[----:B------:R-:W-:Y:S02]  /*11d20*/  F2FP.F16.F32.PACK_AB R174, R40, R35 ;  /* 0x0000002328ae723e */ /* 0x000fe400000000ff */
[----:B------:R-:W-:Y:S02]  /*11d30*/  F2FP.F16.F32.PACK_AB R168, R44, R37 ;  /* 0x000000252ca8723e */ /* 0x000fe400000000ff */
[----:B------:R-:W-:Y:S02]  /*11d40*/  F2FP.F16.F32.PACK_AB R156, R56, R43 ;  /* 0x0000002b389c723e */ /* 0x000fe400000000ff */
[----:B------:R-:W2:Y:S01]  /*11d50*/  MUFU.EX2 R30, R30 ;  /* 0x0000001e001e7308 */ /* 0x000ea20000000800 */
[C---:B0-----:R-:W-:Y:S01]  /*11d60*/  FADD.FTZ R14, R84.reuse, R51 ;  /* 0x00000033540e7221 */ /* 0x041fe20000010000 */
[----:B------:R-:W-:-:S02]  /*11d70*/  F2FP.F16.F32.PACK_AB R183, R84, R183 ;  /* 0x000000b754b7723e */ /* 0x000fc400000000ff */
[----:B------:R-:W-:-:S04]  /*11d80*/  F2FP.F16.F32.PACK_AB R158, R60, R45 ;  /* 0x0000002d3c9e723e */ /* 0x000fc800000000ff */
        /* <DEDUP_REMOVED lines=9> */
[----:B------:R-:W5:Y:S08]  /*11e20*/  MUFU.EX2 R42, R42 ;  /* 0x0000002a002a7308 */ /* 0x000f700000000800 */
[----:B------:R-:W5:Y:S08]  /*11e30*/  MUFU.EX2 R171, R171 ;  /* 0x000000ab00ab7308 */ /* 0x000f700000000800 */
[----:B------:R-:W5:Y:S01]  /*11e40*/  MUFU.EX2 R38, R38 ;  /* 0x0000002600267308 */ /* 0x000f620000000800 */
[----:B------:R-:W-:-:S02]  /*11e50*/  WARPGROUP.DEPBAR.LE gsb0, 0x0 ;  /* 0x00008000000079c5 */ /* 0x000fc40000010000 */
[----:B------:R-:W-:Y:S01]  /*11e60*/  WARPGROUP.ARRIVE ;  /* 0x00000000000079c5 */ /* 0x000fe20000000000 */
[----:B------:R-:W-:Y:S01]  /*11e70*/  FFMA.FTZ R161, R74, R3, -R29 ;  /* 0x000000034aa17223 */ /* 0x000fe2000001081d */
[----:B------:R-:W-:-:S03]  /*11e80*/  F2FP.F16.F32.PACK_AB R160, R64, R47 ;  /* 0x0000002f40a0723e */ /* 0x000fc600000000ff */
[----:B------:R-:W5:Y:S01]  /*11e90*/  MUFU.EX2 R153, R153 ;  /* 0x0000009900997308 */ /* 0x000f620000000800 */
[----:B------:R-:W-:Y:S01]  /*11ea0*/  F2FP.F16.F32.PACK_AB R162, R68, R49 ;  /* 0x0000003144a2723e */ /* 0x000fe200000000ff */
[----:B------:R-:W-:Y:S06]  /*11eb0*/  HGMMA.64x128x16.F32 R88, R164, gdesc[UR4].tnspB, R88, gsb0 ;  /* 0x41e00004a4587df0 */ /* 0x000fec0008000858 */
        /* <DEDUP_REMOVED lines=13> */
[-C--:B------:R-:W-:Y:S01]  /*11f90*/  FMUL.FTZ R90, R90, R11.reuse ;  /* 0x0000000b5a5a7220 */ /* 0x080fe20000410000 */
[----:B0-----:R-:W-:Y:S01]  /*11fa0*/  FADD.FTZ R20, R30, R51 ;  /* 0x000000331e147221 */ /* 0x001fe20000010000 */
[-C--:B------:R-:W-:Y:S01]  /*11fb0*/  FMUL.FTZ R91, R91, R11.reuse ;  /* 0x0000000b5b5b7220 */ /* 0x080fe20000410000 */
[-C--:B------:R-:W-:Y:S01]  /*11fc0*/  FMUL.FTZ R94, R94, R11.reuse ;  /* 0x0000000b5e5e7220 */ /* 0x080fe20000410000 */
[----:B------:R-:W-:Y:S01]  /*11fd0*/  FMUL.FTZ R95, R95, R11 ;  /* 0x0000000b5f5f7220 */ /* 0x000fe20000410000 */
[----:B------:R-:W-:Y:S01]  /*11fe0*/  FADD.FTZ R51, R179, R20 ;  /* 0x00000014b3337221 */ /* 0x000fe20000010000 */
[----:B------:R-:W-:Y:S01]  /*11ff0*/  FFMA.FTZ R20, R75, R3, -R29 ;  /* 0x000000034b147223 */ /* 0x000fe2000001081d */
[----:B-1----:R-:W-:Y:S01]  /*12000*/  FFMA.FTZ R21, R6, R4, R25 ;  /* 0x0000000406157223 */ /* 0x002fe20000010019 */
[----:B------:R0:W-:Y:S01]  /*12010*/  @!P1 SYNCS.ARRIVE.TRANS64.RED.A1T0 RZ, [R46+URZ], RZ ;  /* 0x000000ff2eff99a7 */ /* 0x0001e2000810043f */
[-C--:B------:R-:W-:Y:S01]  /*12020*/  FMUL.FTZ R98, R98, R11.reuse ;  /* 0x0000000b62627220 */ /* 0x080fe20000410000 */
[-C--:B------:R-:W-:Y:S01]  /*12030*/  FMUL.FTZ R99, R99, R11.reuse ;  /* 0x0000000b63637220 */ /* 0x080fe20000410000 */
[----:B------:R-:W-:Y:S01]  /*12040*/  FADD.FTZ R4, R24, R21 ;  /* 0x0000001518047221 */ /* 0x000fe20000010000 */
[----:B------:R-:W-:Y:S01]  /*12050*/  MUFU.EX2 R20, R20 ;  /* 0x0000001400147308 */ /* 0x000fe20000000800 */
[-C--:B------:R-:W-:Y:S01]  /*12060*/  FMUL.FTZ R102, R102, R11.reuse ;  /* 0x0000000b66667220 */ /* 0x080fe20000410000 */
[-C--:B------:R-:W-:Y:S01]  /*12070*/  FMUL.FTZ R103, R103, R11.reuse ;  /* 0x0000000b67677220 */ /* 0x080fe20000410000 */
[----:B------:R-:W-:Y:S01]  /*12080*/  FADD.FTZ R21, R9, R4 ;  /* 0x0000000409157221 */ /* 0x000fe20000010000 */
[----:B0-----:R-:W-:Y:S01]  /*12090*/  FADD.FTZ R46, R80, R51 ;  /* 0x00000033502e7221 */ /* 0x001fe20000010000 */
[-C--:B------:R-:W-:Y:S01]  /*120a0*/  FMUL.FTZ R106, R106, R11.reuse ;  /* 0x0000000b6a6a7220 */ /* 0x080fe20000410000 */
[-C--:B------:R-:W-:Y:S01]  /*120b0*/  FMUL.FTZ R107, R107, R11.reuse ;  /* 0x0000000b6b6b7220 */ /* 0x080fe20000410000 */
[----:B------:R-:W-:Y:S01]  /*120c0*/  FADD.FTZ R4, R28, R21 ;  /* 0x000000151c047221 */ /* 0x000fe20000010000 */
[----:B--2---:R-:W-:Y:S01]  /*120d0*/  FADD.FTZ R51, R173, R46 ;  /* 0x0000002ead337221 */ /* 0x004fe20000010000 */
[-C--:B------:R-:W-:Y:S01]  /*120e0*/  FMUL.FTZ R110, R110, R11.reuse ;  /* 0x0000000b6e6e7220 */ /* 0x080fe20000410000 */
[----:B------:R-:W-:Y:S01]  /*120f0*/  FMUL.FTZ R111, R111, R11 ;  /* 0x0000000b6f6f7220 */ /* 0x000fe20000410000 */
[----:B------:R-:W-:Y:S01]  /*12100*/  FADD.FTZ R21, R27, R4 ;  /* 0x000000041b157221 */ /* 0x000fe20000010000 */
[----:B---3--:R-:W-:Y:S01]  /*12110*/  FADD.FTZ R46, R34, R51 ;  /* 0x00000033222e7221 */ /* 0x008fe20000010000 */
[----:B------:R-:W-:Y:S01]  /*12120*/  FFMA.FTZ R4, R67, R3, -R29 ;  /* 0x0000000343047223 */ /* 0x000fe2000001081d */
[-C--:B------:R-:W-:Y:S01]  /*12130*/  FMUL.FTZ R114, R114, R11.reuse ;  /* 0x0000000b72727220 */ /* 0x080fe20000410000 */
[----:B------:R-:W-:Y:S01]  /*12140*/  FADD.FTZ R14, R176, R21 ;  /* 0x00000015b00e7221 */ /* 0x000fe20000010000 */
[----:B----4-:R-:W-:Y:S01]  /*12150*/  FADD.FTZ R55, R175, R46 ;  /* 0x0000002eaf377221 */ /* 0x010fe20000010000 */
[-C--:B------:R-:W-:Y:S01]  /*12160*/  FMUL.FTZ R115, R115, R11.reuse ;  /* 0x0000000b73737220 */ /* 0x080fe20000410000 */
[----:B------:R-:W-:Y:S01]  /*12170*/  FMUL.FTZ R118, R118, R11 ;  /* 0x0000000b76767220 */ /* 0x000fe20000410000 */
[----:B------:R-:W-:Y:S01]  /*12180*/  FADD.FTZ R21, R31, R14 ;  /* 0x0000000e1f157221 */ /* 0x000fe20000010000 */
[----:B------:R-:W-:Y:S01]  /*12190*/  FFMA.FTZ R14, R180, R3, -R29 ;  /* 0x00000003b40e7223 */ /* 0x000fe2000001081d */
[----:B------:R-:W-:Y:S01]  /*121a0*/  F2FP.F16.F32.PACK_AB R180, R24, R25 ;  /* 0x0000001918b4723e */ /* 0x000fe200000000ff */
[----:B------:R-:W0:Y:S01]  /*121b0*/  MUFU.EX2 R4, R4 ;  /* 0x0000000400047308 */ /* 0x000e220000000800 */
[----:B------:R-:W-:Y:S01]  /*121c0*/  FADD.FTZ R21, R32, R21 ;  /* 0x0000001520157221 */ /* 0x000fe20000010000 */
[-C--:B------:R-:W-:Y:S01]  /*121d0*/  FMUL.FTZ R119, R119, R11.reuse ;  /* 0x0000000b77777220 */ /* 0x080fe20000410000 */
[-C--:B------:R-:W-:Y:S01]  /*121e0*/  FMUL.FTZ R122, R122, R11.reuse ;  /* 0x0000000b7a7a7220 */ /* 0x080fe20000410000 */
[----:B------:R-:W-:Y:S01]  /*121f0*/  FMUL.FTZ R123, R123, R11 ;  /* 0x0000000b7b7b7220 */ /* 0x000fe20000410000 */
[----:B------:R-:W-:Y:S01]  /*12200*/  FADD.FTZ R50, R172, R21 ;  /* 0x00000015ac327221 */ /* 0x000fe20000010000 */
[--C-:B------:R-:W-:Y:S01]  /*12210*/  FFMA.FTZ R21, R182, R3, -R29.reuse ;  /* 0x00000003b6157223 */ /* 0x100fe2000001081d */
[----:B------:R-:W-:Y:S01]  /*12220*/  F2FP.F16.F32.PACK_AB R182, R28, R9 ;  /* 0x000000091cb6723e */ /* 0x000fe200000000ff */
[----:B------:R-:W1:Y:S01]  /*12230*/  MUFU.EX2 R14, R14 ;  /* 0x0000000e000e7308 */ /* 0x000e620000000800 */
[----:B------:R-:W-:Y:S01]  /*12240*/  FADD.FTZ R50, R33, R50 ;  /* 0x0000003221327221 */ /* 0x000fe20000010000 */
[----:B------:R-:W-:Y:S01]  /*12250*/  FFMA.FTZ R29, R232, R3, -R29 ;  /* 0x00000003e81d7223 */ /* 0x000fe2000001081d */
[-C--:B------:R-:W-:Y:S01]  /*12260*/  FMUL.FTZ R126, R126, R11.reuse ;  /* 0x0000000b7e7e7220 */ /* 0x080fe20000410000 */
[-C--:B------:R-:W-:Y:S01]  /*12270*/  FMUL.FTZ R127, R127, R11.reuse ;  /* 0x0000000b7f7f7220 */ /* 0x080fe20000410000 */
[----:B------:R-:W-:Y:S01]  /*12280*/  FADD.FTZ R51, R35, R50 ;  /* 0x0000003223337221 */ /* 0x000fe20000010000 */
[----:B-----5:R-:W-:Y:S01]  /*12290*/  FADD.FTZ R50, R36, R55 ;  /* 0x0000003724327221 */ /* 0x020fe20000010000 */
[-C--:B------:R-:W-:Y:S01]  /*122a0*/  FMUL.FTZ R130, R130, R11.reuse ;  /* 0x0000000b82827220 */ /* 0x080fe20000410000 */
[----:B------:R2:W3:Y:S01]  /*122b0*/  MUFU.EX2 R163, R21 ;  /* 0x0000001500a37308 */ /* 0x0004e20000000800 */
        /* <DEDUP_REMOVED lines=23> */
[----:B------:R-:W-:Y:S01]  /*12430*/  FMUL.FTZ R150, R150, R11 ;  /* 0x0000000b96967220 */ /* 0x000fe20000410000 */
[----:B------:R-:W-:Y:S01]  /*12440*/  FADD.FTZ R24, R48, R9 ;  /* 0x0000000930187221 */ /* 0x000fe20000010000 */
[----:B------:R-:W-:Y:S01]  /*12450*/  FADD.FTZ R25, R155, R26 ;  /* 0x0000001a9b197221 */ /* 0x000fe20000010000 */
[C---:B------:R-:W-:Y:S01]  /*12460*/  F2FP.F16.F32.PACK_AB R155, R0.reuse, R155 ;  /* 0x0000009b009b723e */ /* 0x040fe200000000ff */
[----:B------:R-:W-:Y:S01]  /*12470*/  FMUL.FTZ R151, R151, R11 ;  /* 0x0000000b97977220 */ /* 0x000fe20000410000 */
[----:B------:R-:W-:Y:S01]  /*12480*/  FADD.FTZ R9, R15, R24 ;  /* 0x000000180f097221 */ /* 0x000fe20000010000 */
[----:B------:R-:W-:Y:S01]  /*12490*/  FADD.FTZ R26, R0, R25 ;  /* 0x00000019001a7221 */ /* 0x000fe20000010000 */
[----:B------:R-:W-:Y:S01]  /*124a0*/  F2FP.F16.F32.PACK_AB R176, R176, R27 ;  /* 0x0000001bb0b0723e */ /* 0x000fe200000000ff */
[-C--:B------:R-:W-:Y:S01]  /*124b0*/  FMUL.FTZ R88, R88, R6.reuse ;  /* 0x0000000658587220 */ /* 0x080fe20000410000 */
[----:B------:R-:W-:Y:S01]  /*124c0*/  FADD.FTZ R24, R52, R9 ;  /* 0x0000000934187221 */ /* 0x000fe20000010000 */
[----:B------:R-:W-:Y:S01]  /*124d0*/  FADD.FTZ R25, R157, R26 ;  /* 0x0000001a9d197221 */ /* 0x000fe20000010000 */
[C---:B0-----:R-:W-:Y:S01]  /*124e0*/  F2FP.F16.F32.PACK_AB R157, R4.reuse, R157 ;  /* 0x0000009d049d723e */ /* 0x041fe200000000ff */
[-C--:B------:R-:W-:Y:S01]  /*124f0*/  FMUL.FTZ R89, R89, R6.reuse ;  /* 0x0000000659597220 */ /* 0x080fe20000410000 */
[----:B------:R-:W-:Y:S01]  /*12500*/  FADD.FTZ R9, R43, R24 ;  /* 0x000000182b097221 */ /* 0x000fe20000010000 */
[----:B------:R-:W-:Y:S01]  /*12510*/  FADD.FTZ R26, R4, R25 ;  /* 0x00000019041a7221 */ /* 0x000fe20000010000 */
[----:B------:R-:W-:Y:S01]  /*12520*/  F2FP.F16.F32.PACK_AB R179, R80, R179 ;  /* 0x000000b350b3723e */ /* 0x000fe200000000ff */
[-C--:B------:R-:W-:Y:S01]  /*12530*/  FMUL.FTZ R92, R92, R6.reuse ;  /* 0x000000065c5c7220 */ /* 0x080fe20000410000 */
[----:B------:R-:W-:Y:S01]  /*12540*/  FADD.FTZ R24, R56, R9 ;  /* 0x0000000938187221 */ /* 0x000fe20000010000 */
[----:B--2---:R-:W-:Y:S01]  /*12550*/  FADD.FTZ R21, R159, R26 ;  /* 0x0000001a9f157221 */ /* 0x004fe20000010000 */
[C---:B-1----:R-:W-:Y:S01]  /*12560*/  F2FP.F16.F32.PACK_AB R159, R14.reuse, R159 ;  /* 0x0000009f0e9f723e */ /* 0x042fe200000000ff */
        /* <DEDUP_REMOVED lines=18> */
[----:B---3--:R-:W-:Y:S01]  /*12690*/  FADD.FTZ R15, R163, R15 ;  /* 0x0000000fa30f7221 */ /* 0x008fe20000010000 */
        /* <DEDUP_REMOVED lines=15> */
[----:B----4-:R-:W-:Y:S01]  /*12790*/  FADD.FTZ R0, R29, R15 ;  /* 0x0000000f1d007221 */ /* 0x010fe20000010000 */
[----:B------:R-:W-:Y:S01]  /*127a0*/  F2FP.F16.F32.PACK_AB R164, R72, R53 ;  /* 0x0000003548a4723e */ /* 0x000fe200000000ff */
[----:B------:R-:W-:Y:S01]  /*127b0*/  FMUL.FTZ R112, R112, R6 ;  /* 0x0000000670707220 */ /* 0x000fe20000410000 */
[----:B------:R-:W-:Y:S01]  /*127c0*/  F2FP.F16.F32.PACK_AB R165, R83, R82 ;  /* 0x0000005253a5723e */ /* 0x000fe200000000ff */
[C---:B------:R-:W-:Y:S01]  /*127d0*/  FADD.FTZ R4, R76.reuse, R9 ;  /* 0x000000094c047221 */ /* 0x040fe20000010000 */
        /* <DEDUP_REMOVED lines=21> */
[----:B------:R-:W-:Y:S01]  /*12930*/  IMAD.MOV.U32 R15, RZ, RZ, R186 ;  /* 0x000000ffff0f7224 */ /* 0x000fe200078e00ba */
[----:B------:R-:W-:Y:S01]  /*12940*/  MOV R14, R184 ;  /* 0x000000b8000e7202 */ /* 0x000fe20000000f00 */
[----:B------:R-:W-:-:S02]  /*12950*/  IMAD.MOV.U32 R12, RZ, RZ, R8 ;  /* 0x000000ffff0c7224 */ /* 0x000fc400078e0008 */
[----:B------:R-:W-:Y:S01]  /*12960*/  IMAD.MOV.U32 R11, RZ, RZ, R7 ;  /* 0x000000ffff0b7224 */ /* 0x000fe200078e0007 */
[----:B------:R-:W-:Y:S06]  /*12970*/  @P3 BRA `(.L_x_9571) ;  /* 0xffffffd400403947 */ /* 0x000fec000383ffff */
.L_x_9561:
[----:B------:R-:W-:-:S13]  /*12980*/  ISETP.GE.AND P2, PT, R10, RZ, PT ;  /* 0x000000ff0a00720c */ /* 0x000fda0003f46270 */
[----:B------:R-:W-:Y:S05]  /*12990*/  @!P2 BRA `(.L_x_9572) ;  /* 0x000000200084a947 */ /* 0x000fea0003800000 */
[----:B------:R-:W-:Y:S01]  /*129a0*/  IMAD.MOV.U32 R11, RZ, RZ, R8 ;  /* 0x000000ffff0b7224 */ /* 0x000fe200078e0008 */
[----:B------:R-:W-:Y:S01]  /*129b0*/  MOV R12, R184 ;  /* 0x000000b8000c7202 */ /* 0x000fe20000000f00 */
[----:B------:R-:W-:Y:S02]  /*129c0*/  IMAD.MOV.U32 R13, RZ, RZ, R7 ;  /* 0x000000ffff0d7224 */ /* 0x000fe400078e0007 */
[----:B------:R-:W-:-:S07]  /*129d0*/  IMAD.MOV.U32 R14, RZ, RZ, R186 ;  /* 0x000000ffff0e7224 */ /* 0x000fce00078e00ba */
.L_x_9582:
[----:B------:R-:W-:Y:S01]  /*129e0*/  ISETP.NE.AND P2, PT, R190, RZ, PT ;  /* 0x000000ffbe00720c */ /* 0x000fe20003f45270 */
[----:B------:R-:W-:Y:S01]  /*129f0*/  VIADD R184, R12, 0x1 ;  /* 0x000000010cb87836 */ /* 0x000fe20000000000 */
[----:B------:R-:W-:Y:S05]  /*12a00*/  YIELD ;  /* 0x0000000000007946 */ /* 0x000fea0003800000 */
[----:B------:R-:W-:-:S04]  /*12a10*/  ISETP.NE.AND P3, PT, R184, 0x2, PT ;  /* 0x00000002b800780c */ /* 0x000fc80003f65270 */
[----:B------:R-:W-:Y:S02]  /*12a20*/  SEL R3, RZ, 0x1, P3 ;  /* 0x00000001ff037807 */ /* 0x000fe40001800000 */
[----:B------:R-:W-:Y:S02]  /*12a30*/  SEL R184, R184, RZ, P3 ;  /* 0x000000ffb8b87207 */ /* 0x000fe40001800000 */
[----:B------:R-:W-:Y:S01]  /*12a40*/  LOP3.LUT R186, R14, R3, RZ, 0x3c, !PT ;  /* 0x000000030eba7212 */ /* 0x000fe200078e3cff */
[----:B------:R-:W-:Y:S06]  /*12a50*/  @P2 BRA `(.L_x_9573) ;  /* 0x0000000000302947 */ /* 0x000fec0003800000 */
[----:B------:R-:W-:Y:S05]  /*12a60*/  @!P0 BRA `(.L_x_9574) ;  /* 0x0000000000048947 */ /* 0x000fea0003800000 */
[----:B------:R-:W-:Y:S01]  /*12a70*/  BPT.TRAP 0x1 ;  /* 0x000000040000795c */ /* 0x000fe20000300000 */
.L_x_9574:
[----:B------:R-:W-:Y:S01]  /*12a80*/  IMAD R3, R184, 0x8, R2 ;  /* 0x00000008b8037824 */ /* 0x000fe200078e0202 */
[----:B------:R-:W-:-:S04]  /*12a90*/  SHF.L.U32 R6, R186, 0x1f, RZ ;  /* 0x0000001fba067819 */ /* 0x000fc800000006ff */
[----:B------:R0:W1:Y:S01]  /*12aa0*/  SYNCS.PHASECHK.TRANS64.TRYWAIT P3, [R3+URZ+0x28830], R6 ;  /* 0x02883006030075a7 */ /* 0x000062000806017f */
[----:B------:R-:W-:Y:S05]  /*12ab0*/  @!P0 BRA `(.L_x_9575) ;  /* 0x0000000000048947 */ /* 0x000fea0003800000 */
[----:B------:R-:W-:Y:S01]  /*12ac0*/  BPT.TRAP 0x1 ;  /* 0x000000040000795c */ /* 0x000fe20000300000 */
.L_x_9575:
[----:B------:R-:W-:Y:S04]  /*12ad0*/  BSSY B0, `(.L_x_9573) ;  /* 0x0000004000007945 */ /* 0x000fe80003800000 */
[----:B-1----:R-:W-:Y:S05]  /*12ae0*/  @P3 BRA `(.L_x_9576) ;  /* 0x0000000000083947 */ /* 0x002fea0003800000 */
[----:B------:R-:W1:Y:S02]  /*12af0*/  SYNCS.PHASECHK.TRANS64.TRYWAIT P3, [R3+URZ+0x28830], R6 ;  /* 0x02883006030075a7 */ /* 0x000e64000806017f */
[----:B-1----:R-:W-:Y:S05]  /*12b00*/  @!P3 BRA `(.L_x_9577) ;  /* 0x000000d8003cb947 */ /* 0x002fea0003800000 */
.L_x_9576:
[----:B------:R-:W-:Y:S05]  /*12b10*/  BSYNC B0 ;  /* 0x0000000000007941 */ /* 0x000fea0003800000 */
.L_x_9573:
[----:B01----:R-:W0:Y:S01]  /*12b20*/  S2R R3, SR_TID.X ;  /* 0x0000000000037919 */ /* 0x003e220000002100 */
[----:B------:R-:W-:Y:S05]  /*12b30*/  WARPSYNC.ALL ;  /* 0x0000000000007948 */ /* 0x000fea0003800000 */
[----:B------:R-:W-:Y:S02]  /*12b40*/  IMAD R6, R184, 0x800, R5 ;  /* 0x00000800b8067824 */ /* 0x000fe400078e0205 */
[----:B------:R-:W-:Y:S02]  /*12b50*/  IMAD.MOV.U32 R7, RZ, RZ, 0x40000040 ;  /* 0x40000040ff077424 */ /* 0x000fe400078e00ff */
[----:B------:R-:W-:Y:S01]  /*12b60*/  IMAD.MOV.U32 R9, RZ, RZ, 0x40000040 ;  /* 0x40000040ff097424 */ /* 0x000fe200078e00ff */
[----:B------:R-:W-:-:S02]  /*12b70*/  R2UR UR26, R6 ;  /* 0x00000000061a72ca */ /* 0x000fc400000e0000 */
[----:B------:R-:W-:Y:S01]  /*12b80*/  R2UR UR27, R7 ;  /* 0x00000000071b72ca */ /* 0x000fe200000e0000 */
[----:B------:R-:W-:Y:S01]  /*12b90*/  IMAD.MOV.U32 R7, RZ, RZ, 0x40000040 ;  /* 0x40000040ff077424 */ /* 0x000fe200078e00ff */
        /* <DEDUP_REMOVED lines=9> */
[----:B------:R-:W-:-:S03]  /*12c30*/  VIADD R8, R6, 0x6 ;  /* 0x0000000606087836 */ /* 0x000fc60000000000 */
[----:B------:R-:W-:Y:S01]  /*12c40*/  R2UR UR7, R9 ;  /* 0x00000000090772ca */ /* 0x000fe200000e0000 */
[----:B------:R-:W-:Y:S01]  /*12c50*/  IMAD.MOV.U32 R9, RZ, RZ, 0x40000040 ;  /* 0x40000040ff097424 */ /* 0x000fe200078e00ff */
[----:B------:R-:W-:Y:S02]  /*12c60*/  R2UR UR6, R8 ;  /* 0x00000000080672ca */ /* 0x000fe400000e0000 */
[----:B0-----:R-:W-:Y:S02]  /*12c70*/  SHF.R.U32.HI R3, RZ, 0x7, R3 ;  /* 0x00000007ff037819 */ /* 0x001fe40000011603 */
[----:B------:R-:W-:Y:S02]  /*12c80*/  IADD3 R8, R6, 0x400, RZ ;  /* 0x0000040006087810 */ /* 0x000fe40007ffe0ff */
[----:B------:R-:W-:Y:S01]  /*12c90*/  R2UR UR11, R9 ;  /* 0x00000000090b72ca */ /* 0x000fe200000e0000 */
[----:B------:R-:W-:Y:S01]  /*12ca0*/  VIADD R3, R3, 0x8 ;  /* 0x0000000803037836 */ /* 0x000fe20000000000 */
[----:B------:R-:W-:Y:S01]  /*12cb0*/  R2UR UR10, R8 ;  /* 0x00000000080a72ca */ /* 0x000fe200000e0000 */
[----:B------:R-:W-:-:S02]  /*12cc0*/  VIADD R8, R6, 0x402 ;  /* 0x0000040206087836 */ /* 0x000fc40000000000 */
[----:B------:R-:W-:Y:S01]  /*12cd0*/  IMAD.MOV.U32 R9, RZ, RZ, 0x40000040 ;  /* 0x40000040ff097424 */ /* 0x000fe200078e00ff */
[----:B------:R0:W-:Y:S02]  /*12ce0*/  BAR.SYNC.DEFER_BLOCKING R3, 0x100 ;  /* 0x000400030000751d */ /* 0x0001e40000010000 */
[----:B------:R-:W-:Y:S01]  /*12cf0*/  R2UR UR14, R8 ;  /* 0x00000000080e72ca */ /* 0x000fe200000e0000 */
[C---:B------:R-:W-:Y:S01]  /*12d00*/  VIADD R8, R6.reuse, 0x404 ;  /* 0x0000040406087836 */ /* 0x040fe20000000000 */
[----:B------:R-:W-:Y:S01]  /*12d10*/  R2UR UR15, R9 ;  /* 0x00000000090f72ca */ /* 0x000fe200000e0000 */
[----:B------:R-:W-:Y:S01]  /*12d20*/  IMAD.MOV.U32 R9, RZ, RZ, 0x40000040 ;  /* 0x40000040ff097424 */ /* 0x000fe200078e00ff */
[----:B------:R-:W-:Y:S02]  /*12d30*/  IADD3 R6, R6, 0x406, RZ ;  /* 0x0000040606067810 */ /* 0x000fe40007ffe0ff */
[----:B------:R-:W-:Y:S02]  /*12d40*/  R2UR UR18, R8 ;  /* 0x00000000081272ca */ /* 0x000fe400000e0000 */
[----:B------:R-:W-:-:S02]  /*12d50*/  R2UR UR19, R9 ;  /* 0x00000000091372ca */ /* 0x000fc400000e0000 */
        /* <DEDUP_REMOVED lines=28> */
.L_x_9579:
[----:B------:R-:W-:Y:S01]  /*12f20*/  SHF.L.U32 R3, R14, 0x1f, RZ ;  /* 0x0000001f0e037819 */ /* 0x000fe200000006ff */
[----:B------:R-:W-:-:S04]  /*12f30*/  IMAD R6, R12, 0x8, R2 ;  /* 0x000000080c067824 */ /* 0x000fc800078e0202 */
[----:B------:R0:W1:Y:S01]  /*12f40*/  SYNCS.PHASECHK.TRANS64.TRYWAIT P2, [R6+URZ+0x28850], R3 ;  /* 0x02885003060075a7 */ /* 0x000062000804017f */
[----:B------:R-:W-:Y:S05]  /*12f50*/  @!P0 BRA `(.L_x_9580) ;  /* 0x0000000000048947 */ /* 0x000fea0003800000 */
[----:B------:R-:W-:Y:S01]  /*12f60*/  BPT.TRAP 0x1 ;  /* 0x000000040000795c */ /* 0x000fe20000300000 */
.L_x_9580:
[----:B-1----:R-:W-:Y:S05]  /*12f70*/  @P2 BRA `(.L_x_9578) ;  /* 0x0000000000082947 */ /* 0x002fea0003800000 */
[----:B------:R-:W1:Y:S02]  /*12f80*/  SYNCS.PHASECHK.TRANS64.TRYWAIT P2, [R6+URZ+0x28850], R3 ;  /* 0x02885003060075a7 */ /* 0x000e64000804017f */
[----:B-1----:R-:W-:Y:S05]  /*12f90*/  @!P2 BRA `(.L_x_9581) ;  /* 0x000000d4002ca947 */ /* 0x002fea0003800000 */
.L_x_9578:
        /* <DEDUP_REMOVED lines=8> */
[----:B------:R-:W-:Y:S02]  /*13020*/  R2UR UR7, R7 ;  /* 0x00000000070772ca */ /* 0x000fe400000e0000 */
[----:B------:R-:W-:Y:S02]  /*13030*/  LOP3.LUT R3, R3, 0x4000000, RZ, 0xfc, !PT ;  /* 0x0400000003037812 */ /* 0x000fe400078efcff */
[C---:B------:R-:W-:Y:S01]  /*13040*/  ISETP.GT.AND P2, PT, R10.reuse, RZ, PT ;  /* 0x000000ff0a00720c */ /* 0x040fe20003f44270 */
[----:B------:R-:W-:Y:S02]  /*13050*/  VIADD R10, R10, 0xffffffff ;  /* 0xffffffff0a0a7836 */ /* 0x000fe40000000000 */
[C---:B------:R-:W-:Y:S02]  /*13060*/  IMAD R6, R12.reuse, 0x800, R3 ;  /* 0x000008000c067824 */ /* 0x040fe400078e0203 */
[----:B------:R-:W-:-:S03]  /*13070*/  @!P1 IMAD R12, R12, 0x8, R2 ;  /* 0x000000080c0c9824 */ /* 0x000fc600078e0202 */
[C---:B------:R-:W-:Y:S02]  /*13080*/  R2UR UR6, R6.reuse ;  /* 0x00000000060672ca */ /* 0x040fe400000e0000 */
[----:B------:R-:W-:Y:S02]  /*13090*/  IADD3 R8, R6, 0x80, RZ ;  /* 0x0000008006087810 */ /* 0x000fe40007ffe0ff */
[----:B------:R-:W-:-:S04]  /*130a0*/  @!P1 IADD3 R12, R12, 0x28860, RZ ;  /* 0x000288600c0c9810 */ /* 0x000fc80007ffe0ff */
[----:B------:R-:W-:-:S05]  /*130b0*/  @!P1 PRMT R12, RZ, 0x654, R12 ;  /* 0x00000654ff0c9816 */ /* 0x000fca000000000c */
[----:B------:R-:W-:Y:S01]  /*130c0*/  HGMMA.64x128x16.F32 R88, R180, gdesc[UR4].tnspB, R88, gsb0 ;  /* 0x41e00004b4587df0 */ /* 0x000fe20008000858 */
[----:B------:R-:W-:Y:S02]  /*130d0*/  R2UR UR6, R8 ;  /* 0x00000000080672ca */ /* 0x000fe400000e0000 */
[----:B------:R-:W-:Y:S01]  /*130e0*/  R2UR UR7, R9 ;  /* 0x00000000090772ca */ /* 0x000fe200000e0000 */
[----:B------:R-:W-:Y:S01]  /*130f0*/  IMAD.MOV.U32 R9, RZ, RZ, 0x40000040 ;  /* 0x40000040ff097424 */ /* 0x000fe200078e00ff */
[----:B------:R-:W-:Y:S02]  /*13100*/  FMNMX.FTZ R8, R24, R13, !PT ;  /* 0x0000000d18087209 */ /* 0x000fe40007810000 */
[----:B0-----:R-:W-:Y:S02]  /*13110*/  SHF.R.U32.HI R192, RZ, 0x7, R192 ;  /* 0x00000007ffc07819 */ /* 0x001fe400000116c0 */
[----:B------:R-:W-:Y:S01]  /*13120*/  FMNMX.FTZ R3, R25, R8, !PT ;  /* 0x0000000819037209 */ /* 0x000fe20007810000 */
[----:B------:R-:W-:-:S03]  /*13130*/  VIADD R8, R6, 0x100 ;  /* 0x0000010006087836 */ /* 0x000fc60000000000 */
[----:B------:R-:W-:-:S04]  /*13140*/  FMNMX.FTZ R14, R28, R3, !PT ;  /* 0x000000031c0e7209 */ /* 0x000fc80007810000 */
[----:B------:R-:W-:Y:S01]  /*13150*/  FMNMX.FTZ R3, R29, R14, !PT ;  /* 0x0000000e1d037209 */ /* 0x000fe20007810000 */
[----:B------:R-:W-:Y:S02]  /*13160*/  WARPGROUP.DEPBAR.LE gsb0, 0x0 ;  /* 0x00008000000079c5 */ /* 0x000fe40000010000 */
[----:B------:R-:W-:-:S06]  /*13170*/  WARPGROUP.ARRIVE ;  /* 0x00000000000079c5 */ /* 0x000fcc0000000000 */
[----:B------:R-:W-:Y:S01]  /*13180*/  HGMMA.64x128x16.F32 R88, R176, gdesc[UR4].tnspB, R88, gsb0 ;  /* 0x41e00004b0587df0 */ /* 0x000fe20008000858 */
[----:B------:R-:W-:Y:S02]  /*13190*/  R2UR UR6, R8 ;  /* 0x00000000080672ca */ /* 0x000fe400000e0000 */
        /* <DEDUP_REMOVED lines=36> */
[----:B------:R-:W-:-:S05]  /*133e0*/  FMNMX.FTZ R8, R85, R8, !PT ;  /* 0x0000000855087209 */ /* 0x000fca0007810000 */
[----:B------:R-:W0:Y:S02]  /*133f0*/  SHFL.BFLY PT, R3, R8, 0x2, 0x1f ;  /* 0x0c401f0008037f89 */ /* 0x000e2400000e0000 */
[----:B0-----:R-:W-:Y:S01]  /*13400*/  FMNMX.FTZ R15, R8, R3, !PT ;  /* 0x00000003080f7209 */ /* 0x001fe20007810000 */
[----:B------:R-:W-:Y:S01]  /*13410*/  VIADD R8, R6, 0x200 ;  /* 0x0000020006087836 */ /* 0x000fe20000000000 */
[----:B------:R-:W-:-:S03]  /*13420*/  MOV R3, UR43 ;  /* 0x0000002b00037c02 */ /* 0x000fc60008000f00 */
[----:B------:R-:W0:Y:S02]  /*13430*/  SHFL.BFLY PT, R14, R15, 0x1, 0x1f ;  /* 0x0c201f000f0e7f89 */ /* 0x000e2400000e0000 */
[----:B0-----:R-:W-:-:S05]  /*13440*/  FMNMX.FTZ R7, R15, R14, !PT ;  /* 0x0000000e0f077209 */ /* 0x001fca0007810000 */
[----:B------:R-:W-:-:S04]  /*13450*/  FADD.FTZ R14, -R7, R13 ;  /* 0x0000000d070e7221 */ /* 0x000fc80000010100 */
[-C--:B------:R-:W-:Y:S01]  /*13460*/  FMUL.FTZ R13, R14, R3.reuse ;  /* 0x000000030e0d7220 */ /* 0x080fe20000410000 */
        /* <DEDUP_REMOVED lines=27> */
[----:B------:R-:W-:-:S02]  /*13620*/  R2UR UR6, R8 ;  /* 0x00000000080672ca */ /* 0x000fc400000e0000 */
[----:B------:R-:W-:Y:S02]  /*13630*/  R2UR UR7, R9 ;  /* 0x00000000090772ca */ /* 0x000fe400000e0000 */
        /* <DEDUP_REMOVED lines=32> */
[----:B------:R-:W-:-:S06]  /*13840*/  FFMA.FTZ R20, R72, R3, -R14 ;  /* 0x0000000348147223 */ /* 0x000fcc000001080e */
[----:B------:R-:W-:Y:S01]  /*13850*/  MUFU.EX2 R20, R20 ;  /* 0x0000001400147308 */ /* 0x000fe20000000800 */
[----:B------:R-:W-:Y:S02]  /*13860*/  WARPGROUP.DEPBAR.LE gsb0, 0x0 ;  /* 0x00008000000079c5 */ /* 0x000fe40000010000 */
[----:B------:R-:W-:Y:S01]  /*13870*/  WARPGROUP.ARRIVE ;  /* 0x00000000000079c5 */ /* 0x000fe20000000000 */
[-CC-:B------:R-:W-:Y:S01]  /*13880*/  FFMA.FTZ R168, R48, R3.reuse, -R14.reuse ;  /* 0x0000000330a87223 */ /* 0x180fe2000001080e */
[----:B------:R-:W-:-:S04]  /*13890*/  FFMA.FTZ R170, R52, R3, -R14 ;  /* 0x0000000334aa7223 */ /* 0x000fc8000001080e */
        /* <DEDUP_REMOVED lines=19> */
[----:B------:R-:W-:Y:S01]  /*139d0*/  VIADD R8, R6, 0x300 ;  /* 0x0000030006087836 */ /* 0x000fe20000000000 */
[----:B------:R-:W-:-:S03]  /*139e0*/  MOV R9, 0x40000040 ;  /* 0x4000004000097802 */ /* 0x000fc60000000f00 */
[----:B------:R-:W0:Y:S01]  /*139f0*/  SHFL.BFLY PT, R32, R15, 0x1, 0x1f ;  /* 0x0c201f000f207f89 */ /* 0x000e2200000e0000 */
[----:B------:R-:W-:Y:S02]  /*13a00*/  WARPGROUP.DEPBAR.LE gsb0, 0x0 ;  /* 0x00008000000079c5 */ /* 0x000fe40000010000 */
[----:B------:R-:W-:Y:S01]  /*13a10*/  WARPGROUP.ARRIVE ;  /* 0x00000000000079c5 */ /* 0x000fe20000000000 */
[-CC-:B------:R-:W-:Y:S01]  /*13a20*/  FFMA.FTZ R153, R33, R3.reuse, -R14.reuse ;  /* 0x0000000321997223 */ /* 0x180fe2000001080e */
[-CC-:B------:R-:W-:Y:S01]  /*13a30*/  FFMA.FTZ R33, R41, R3.reuse, -R14.reuse ;  /* 0x0000000329217223 */ /* 0x180fe2000001080e */
[-CC-:B------:R-:W-:Y:S01]  /*13a40*/  FFMA.FTZ R41, R45, R3.reuse, -R14.reuse ;  /* 0x000000032d297223 */ /* 0x180fe2000001080e */
[-CC-:B------:R-:W-:Y:S01]  /*13a50*/  FFMA.FTZ R45, R53, R3.reuse, -R14.reuse ;  /* 0x00000003352d7223 */ /* 0x180fe2000001080e */
[-CC-:B------:R-:W-:Y:S01]  /*13a60*/  FFMA.FTZ R155, R57, R3.reuse, -R14.reuse ;  /* 0x00000003399b7223 */ /* 0x180fe2000001080e */
[----:B------:R-:W-:Y:S01]  /*13a70*/  HGMMA.64x128x16.F32 R88, R156, gdesc[UR4].tnspB, R88, gsb0 ;  /* 0x41e000049c587df0 */ /* 0x000fe20008000858 */
[----:B------:R-:W-:Y:S01]  /*13a80*/  R2UR UR6, R8 ;  /* 0x00000000080672ca */ /* 0x000fe200000e0000 */
[-CC-:B------:R-:W-:Y:S01]  /*13a90*/  FFMA.FTZ R53, R65, R3.reuse, -R14.reuse ;  /* 0x0000000341357223 */ /* 0x180fe2000001080e */
[----:B------:R-:W-:Y:S01]  /*13aa0*/  R2UR UR7, R9 ;  /* 0x00000000090772ca */ /* 0x000fe200000e0000 */
[-CC-:B------:R-:W-:Y:S01]  /*13ab0*/  FFMA.FTZ R152, R56, R3.reuse, -R14.reuse ;  /* 0x0000000338987223 */ /* 0x180fe2000001080e */
[----:B0-----:R-:W-:Y:S01]  /*13ac0*/  FMNMX.FTZ R8, R15, R32, !PT ;  /* 0x000000200f087209 */ /* 0x001fe20007810000 */
[-CC-:B------:R-:W-:Y:S01]  /*13ad0*/  FFMA.FTZ R154, R60, R3.reuse, -R14.reuse ;  /* 0x000000033c9a7223 */ /* 0x180fe2000001080e */
[-CC-:B------:R-:W-:Y:S01]  /*13ae0*/  FFMA.FTZ R57, R73, R3.reuse, -R14.reuse ;  /* 0x0000000349397223 */ /* 0x180fe2000001080e */
[-CC-:B------:R-:W-:Y:S01]  /*13af0*/  FFMA.FTZ R65, R77, R3.reuse, -R14.reuse ;  /* 0x000000034d417223 */ /* 0x180fe2000001080e */
[-CC-:B------:R-:W-:Y:S01]  /*13b00*/  FFMA.FTZ R9, R84, R3.reuse, -R14.reuse ;  /* 0x0000000354097223 */ /* 0x180fe2000001080e */
[----:B------:R-:W-:Y:S01]  /*13b10*/  FFMA.FTZ R32, R85, R3, -R14 ;  /* 0x0000000355207223 */ /* 0x000fe2000001080e */
[----:B------:R-:W-:-:S02]  /*13b20*/  IMAD.MOV.U32 R15, RZ, RZ, 0x40000040 ;  /* 0x40000040ff0f7424 */ /* 0x000fc400078e00ff */
[-C--:B------:R-:W-:Y:S01]  /*13b30*/  FMUL.FTZ R36, R8, R3.reuse ;  /* 0x0000000308247220 */ /* 0x080fe20000410000 */
[----:B------:R-:W-:Y:S03]  /*13b40*/  MUFU.EX2 R153, R153 ;  /* 0x0000009900997308 */ /* 0x000fe60000000800 */
[-CC-:B------:R-:W-:Y:S01]  /*13b50*/  FFMA.FTZ R26, R26, R3.reuse, -R36.reuse ;  /* 0x000000031a1a7223 */ /* 0x180fe20000010824 */
[-CC-:B------:R-:W-:Y:S01]  /*13b60*/  FFMA.FTZ R181, R27, R3.reuse, -R36.reuse ;  /* 0x000000031bb57223 */ /* 0x180fe20000010824 */
[-CC-:B------:R-:W-:Y:S01]  /*13b70*/  FFMA.FTZ R183, R30, R3.reuse, -R36.reuse ;  /* 0x000000031eb77223 */ /* 0x180fe20000010824 */
[-CC-:B------:R-:W-:Y:S01]  /*13b80*/  FFMA.FTZ R30, R31, R3.reuse, -R36.reuse ;  /* 0x000000031f1e7223 */ /* 0x180fe20000010824 */
[-CC-:B------:R-:W-:Y:S01]  /*13b90*/  FFMA.FTZ R177, R34, R3.reuse, -R36.reuse ;  /* 0x0000000322b17223 */ /* 0x180fe20000010824 */
[----:B------:R-:W-:Y:S01]  /*13ba0*/  IADD3 R31, -R192, 0xb, RZ ;  /* 0x0000000bc01f7810 */ /* 0x000fe20007ffe1ff */
        /* <DEDUP_REMOVED lines=38> */
[-C--:B------:R-:W-:Y:S01]  /*13e10*/  FFMA.FTZ R157, R66, R3.reuse, -R36 ;  /* 0x00000003429d7223 */ /* 0x080fe20000010824 */
[----:B------:R-:W-:Y:S01]  /*13e20*/  HGMMA.64x128x16.F32 R88, R160, gdesc[UR4].tnspB, R88, gsb0 ;  /* 0x41e00004a0587df0 */ /* 0x000fe20008000858 */
[----:B------:R-:W-:Y:S01]  /*13e30*/  FMUL.FTZ R11, R14, R3 ;  /* 0x000000030e0b7220 */ /* 0x000fe20000410000 */
[----:B------:R-:W-:Y:S01]  /*13e40*/  VIADD R14, R6, 0x380 ;  /* 0x00000380060e7836 */ /* 0x000fe20000000000 */
[----:B------:R-:W-:Y:S01]  /*13e50*/  R2UR UR7, R15 ;  /* 0x000000000f0772ca */ /* 0x000fe200000e0000 */
[----:B------:R-:W-:-:S02]  /*13e60*/  @!P1 IMAD R15, R184, 0x8, R2 ;  /* 0x00000008b80f9824 */ /* 0x000fc400078e0202 */
[-CC-:B------:R-:W-:Y:S01]  /*13e70*/  FFMA.FTZ R6, R55, R3.reuse, -R36.reuse ;  /* 0x0000000337067223 */ /* 0x180fe20000010824 */
[----:B------:R-:W-:Y:S01]  /*13e80*/  MUFU.EX2 R171, R171 ;  /* 0x000000ab00ab7308 */ /* 0x000fe20000000800 */
[----:B------:R-:W-:Y:S01]  /*13e90*/  R2UR UR6, R14 ;  /* 0x000000000e0672ca */ /* 0x000fe200000e0000 */
[----:B------:R-:W-:Y:S02]  /*13ea0*/  @!P1 VIADD R27, R15, 0x28840 ;  /* 0x000288400f1b9836 */ /* 0x000fe40000000000 */
[-CC-:B------:R-:W-:Y:S01]  /*13eb0*/  FFMA.FTZ R14, R58, R3.reuse, -R36.reuse ;  /* 0x000000033a0e7223 */ /* 0x180fe20000010824 */
[-CC-:B------:R-:W-:Y:S01]  /*13ec0*/  FFMA.FTZ R15, R59, R3.reuse, -R36.reuse ;  /* 0x000000033b0f7223 */ /* 0x180fe20000010824 */
[----:B------:R-:W-:Y:S01]  /*13ed0*/  FFMA.FTZ R159, R70, R3, -R36 ;  /* 0x00000003469f7223 */ /* 0x000fe20000010824 */
[----:B------:R-:W-:Y:S01]  /*13ee0*/  @!P1 PRMT R27, RZ, 0x654, R27 ;  /* 0x00000654ff1b9816 */ /* 0x000fe2000000001b */
[----:B------:R-:W0:Y:S08]  /*13ef0*/  MUFU.EX2 R11, R11 ;  /* 0x0000000b000b7308 */ /* 0x000e300000000800 */
[----:B------:R-:W-:Y:S08]  /*13f00*/  MUFU.EX2 R45, R45 ;  /* 0x0000002d002d7308 */ /* 0x000ff00000000800 */
[----:B------:R-:W-:Y:S01]  /*13f10*/  MUFU.EX2 R6, R6 ;  /* 0x0000000600067308 */ /* 0x000fe20000000800 */
[----:B0-----:R-:W-:-:S04]  /*13f20*/  FFMA.FTZ R46, R11, R0, R26 ;  /* 0x000000000b2e7223 */ /* 0x001fc8000001001a */
[C---:B------:R-:W-:Y:S01]  /*13f30*/  FADD.FTZ R46, R181.reuse, R46 ;  /* 0x0000002eb52e7221 */ /* 0x040fe20000010000 */
[----:B------:R-:W-:Y:S02]  /*13f40*/  F2FP.F16.F32.PACK_AB R181, R181, R26 ;  /* 0x0000001ab5b5723e */ /* 0x000fe400000000ff */
        /* <DEDUP_REMOVED lines=14> */
[----:B------:R-:W-:Y:S01]  /*14030*/  WARPGROUP.ARRIVE ;  /* 0x00000000000079c5 */ /* 0x000fe20000000000 */
[----:B------:R-:W-:-:S04]  /*14040*/  FFMA.FTZ R161, R74, R3, -R36 ;  /* 0x000000034aa17223 */ /* 0x000fc80000010824 */
[----:B------:R-:W1:Y:S01]  /*14050*/  MUFU.EX2 R65, R65 ;  /* 0x0000004100417308 */ /* 0x000e620000000800 */
[----:B0-----:R-:W-:Y:S01]  /*14060*/  F2FP.F16.F32.PACK_AB R160, R57, R20 ;  /* 0x0000001439a0723e */ /* 0x001fe200000000ff */
[----:B------:R-:W-:Y:S06]  /*14070*/  HGMMA.64x128x16.F32 R88, R164, gdesc[UR4].tnspB, R88, gsb0 ;  /* 0x41e00004a4587df0 */ /* 0x000fec0008000858 */
[----:B------:R-:W-:Y:S08]  /*14080*/  MUFU.EX2 R161, R161 ;  /* 0x000000a100a17308 */ /* 0x000ff00000000800 */
[----:B------:R-:W0:Y:S01]  /*14090*/  MUFU.EX2 R79, R79 ;  /* 0x0000004f004f7308 */ /* 0x000e220000000800 */
[----:B-1----:R-:W-:-:S07]  /*140a0*/  F2FP.F16.F32.PACK_AB R162, R65, R24 ;  /* 0x0000001841a2723e */ /* 0x002fce00000000ff */
[----:B------:R-:W-:Y:S08]  /*140b0*/  MUFU.EX2 R82, R82 ;  /* 0x0000005200527308 */ /* 0x000ff00000000800 */
[----:B------:R-:W-:Y:S01]  /*140c0*/  MUFU.EX2 R83, R83 ;  /* 0x0000005300537308 */ /* 0x000fe20000000800 */
[----:B0-----:R-:W-:-:S07]  /*140d0*/  F2FP.F16.F32.PACK_AB R163, R79, R78 ;  /* 0x0000004e4fa3723e */ /* 0x001fce00000000ff */
[----:B------:R-:W-:Y:S08]  /*140e0*/  MUFU.EX2 R9, R9 ;  /* 0x0000000900097308 */ /* 0x000ff00000000800 */
[----:B------:R-:W-:Y:S08]  /*140f0*/  MUFU.EX2 R86, R86 ;  /* 0x0000005600567308 */ /* 0x000ff00000000800 */
[----:B------:R-:W-:Y:S01]  /*14100*/  MUFU.EX2 R32, R32 ;  /* 0x0000002000207308 */ /* 0x000fe20000000800 */
[----:B------:R-:W-:-:S02]  /*14110*/  WARPGROUP.DEPBAR.LE gsb0, 0x0 ;  /* 0x00008000000079c5 */ /* 0x000fc40000010000 */
[----:B------:R0:W-:Y:S06]  /*14120*/  BAR.ARV R31, 0x100 ;  /* 0x0004001f0000751d */ /* 0x0001ec0000002000 */
[----:B------:R1:W-:Y:S01]  /*14130*/  @!P1 SYNCS.ARRIVE.TRANS64.RED.A1T0 RZ, [R27+URZ], RZ ;  /* 0x000000ff1bff99a7 */ /* 0x0003e2000810043f */
[----:B------:R-:W-:Y:S01]  /*14140*/  FMUL.FTZ R88, R88, R13 ;  /* 0x0000000d58587220 */ /* 0x000fe20000410000 */
[----:B0-----:R-:W-:Y:S01]  /*14150*/  FADD.FTZ R31, R183, R46 ;  /* 0x0000002eb71f7221 */ /* 0x001fe20000010000 */
[----:B------:R-:W-:Y:S01]  /*14160*/  F2FP.F16.F32.PACK_AB R183, R30, R183 ;  /* 0x000000b71eb7723e */ /* 0x000fe200000000ff */
[-C--:B------:R-:W-:Y:S01]  /*14170*/  FMUL.FTZ R89, R89, R13.reuse ;  /* 0x0000000d59597220 */ /* 0x080fe20000410000 */
[-C--:B------:R-:W-:Y:S01]  /*14180*/  FMUL.FTZ R92, R92, R13.reuse ;  /* 0x0000000d5c5c7220 */ /* 0x080fe20000410000 */
[-C--:B------:R-:W-:Y:S01]  /*14190*/  FMUL.FTZ R93, R93, R13.reuse ;  /* 0x0000000d5d5d7220 */ /* 0x080fe20000410000 */
[-C--:B------:R-:W-:Y:S01]  /*141a0*/  FMUL.FTZ R96, R96, R13.reuse ;  /* 0x0000000d60607220 */ /* 0x080fe20000410000 */
[----:B-1----:R-:W-:Y:S01]  /*141b0*/  FADD.FTZ R27, R21, R4 ;  /* 0x00000004151b7221 */ /* 0x002fe20000010000 */
[----:B------:R0:W-:Y:S01]  /*141c0*/  @!P1 SYNCS.ARRIVE.TRANS64.RED.A1T0 RZ, [R12+URZ], RZ ;  /* 0x000000ff0cff99a7 */ /* 0x0001e2000810043f */
[-C--:B------:R-:W-:Y:S01]  /*141d0*/  FMUL.FTZ R97, R97, R13.reuse ;  /* 0x0000000d61617220 */ /* 0x080fe20000410000 */
[----:B------:R-:W-:Y:S01]  /*141e0*/  FMUL.FTZ R100, R100, R13 ;  /* 0x0000000d64647220 */ /* 0x000fe20000410000 */
[----:B------:R-:W-:Y:S01]  /*141f0*/  FADD.FTZ R4, R182, R27 ;  /* 0x0000001bb6047221 */ /* 0x000fe20000010000 */
[----:B------:R-:W-:Y:S01]  /*14200*/  F2FP.F16.F32.PACK_AB R182, R25, R182 ;  /* 0x000000b619b6723e */ /* 0x000fe200000000ff */
[----:B------:R-:W-:Y:S01]  /*14210*/  FFMA.FTZ R27, R63, R3, -R36 ;  /* 0x000000033f1b7223 */ /* 0x000fe20000010824 */
[-C--:B------:R-:W-:Y:S01]  /*14220*/  FMUL.FTZ R101, R101, R13.reuse ;  /* 0x0000000d65657220 */ /* 0x080fe20000410000 */
[----:B------:R-:W-:Y:S01]  /*14230*/  FADD.FTZ R35, R25, R4 ;  /* 0x0000000419237221 */ /* 0x000fe20000010000 */
[----:B------:R-:W-:Y:S01]  /*14240*/  FADD.FTZ R4, R30, R31 ;  /* 0x0000001f1e047221 */ /* 0x000fe20000010000 */
[-C--:B------:R-:W-:Y:S01]  /*14250*/  FMUL.FTZ R104, R104, R13.reuse ;  /* 0x0000000d68687220 */ /* 0x080fe20000410000 */
[----:B------:R-:W-:Y:S01]  /*14260*/  FMUL.FTZ R105, R105, R13 ;  /* 0x0000000d69697220 */ /* 0x000fe20000410000 */
[----:B0-----:R-:W-:Y:S01]  /*14270*/  FADD.FTZ R12, R176, R35 ;  /* 0x00000023b00c7221 */ /* 0x001fe20000010000 */
[----:B------:R-:W-:Y:S01]  /*14280*/  FADD.FTZ R31, R177, R4 ;  /* 0x00000004b11f7221 */ /* 0x000fe20000010000 */
[----:B------:R-:W0:Y:S01]  /*14290*/  MUFU.EX2 R27, R27 ;  /* 0x0000001b001b7308 */ /* 0x000e220000000800 */
[----:B------:R-:W-:Y:S01]  /*142a0*/  FFMA.FTZ R4, R67, R3, -R36 ;  /* 0x0000000343047223 */ /* 0x000fe20000010824 */
[----:B------:R-:W-:Y:S01]  /*142b0*/  FADD.FTZ R35, R153, R12 ;  /* 0x0000000c99237221 */ /* 0x000fe20000010000 */
[C---:B------:R-:W-:Y:S01]  /*142c0*/  FADD.FTZ R46, R34.reuse, R31 ;  /* 0x0000001f222e7221 */ /* 0x040fe20000010000 */
[----:B------:R-:W-:Y:S01]  /*142d0*/  F2FP.F16.F32.PACK_AB R177, R34, R177 ;  /* 0x000000b122b1723e */ /* 0x000fe200000000ff */
[-C--:B------:R-:W-:Y:S01]  /*142e0*/  FFMA.FTZ R12, R71, R3.reuse, -R36 ;  /* 0x00000003470c7223 */ /* 0x080fe20000010824 */
[----:B------:R-:W-:Y:S01]  /*142f0*/  FADD.FTZ R48, R178, R35 ;  /* 0x00000023b2307221 */ /* 0x000fe20000010000 */
[----:B------:R-:W-:Y:S01]  /*14300*/  FADD.FTZ R31, R179, R46 ;  /* 0x0000002eb31f7221 */ /* 0x000fe20000010000 */
[----:B------:R-:W1:Y:S01]  /*14310*/  MUFU.EX2 R4, R4 ;  /* 0x0000000400047308 */ /* 0x000e620000000800 */
[----:B------:R-:W-:Y:S01]  /*14320*/  F2FP.F16.F32.PACK_AB R176, R153, R176 ;  /* 0x000000b099b0723e */ /* 0x000fe200000000ff */
[----:B------:R-:W-:Y:S01]  /*14330*/  FADD.FTZ R35, R29, R48 ;  /* 0x000000301d237221 */ /* 0x000fe20000010000 */
[----:B------:R-:W-:Y:S01]  /*14340*/  FADD.FTZ R46, R38, R31 ;  /* 0x0000001f262e7221 */ /* 0x000fe20000010000 */
[----:B------:R-:W-:Y:S01]  /*14350*/  F2FP.F16.F32.PACK_AB R153, R15, R14 ;  /* 0x0000000e0f99723e */ /* 0x000fe200000000ff */
[----:B------:R-:W-:Y:S01]  /*14360*/  FFMA.FTZ R36, R87, R3, -R36 ;  /* 0x0000000357247223 */ /* 0x000fe20000010824 */
[----:B------:R-:W-:Y:S01]  /*14370*/  FADD.FTZ R48, R172, R35 ;  /* 0x00000023ac307221 */ /* 0x000fe20000010000 */
[----:B------:R-:W-:Y:S01]  /*14380*/  FADD.FTZ R31, R173, R46 ;  /* 0x0000002ead1f7221 */ /* 0x000fe20000010000 */
        /* <DEDUP_REMOVED lines=28> */
[----:B------:R-:W3:Y:S01]  /*14550*/  MUFU.EX2 R26, R75 ;  /* 0x0000004b001a7308 */ /* 0x000ee20000000800 */
[-C--:B------:R-:W-:Y:S01]  /*14560*/  FMUL.FTZ R129, R129, R13.reuse ;  /* 0x0000000d81817220 */ /* 0x080fe20000410000 */
[----:B------:R-:W-:Y:S01]  /*14570*/  FADD.FTZ R30, R152, R25 ;  /* 0x00000019981e7221 */ /* 0x000fe20000010000 */
[----:B------:R-:W-:Y:S01]  /*14580*/  FADD.FTZ R34, R14, R21 ;  /* 0x000000150e227221 */ /* 0x000fe20000010000 */
[C---:B------:R-:W-:Y:S01]  /*14590*/  F2FP.F16.F32.PACK_AB R152, R155.reuse, R152 ;  /* 0x000000989b98723e */ /* 0x040fe200000000ff */
[-C--:B------:R-:W-:Y:S01]  /*145a0*/  FMUL.FTZ R132, R132, R13.reuse ;  /* 0x0000000d84847220 */ /* 0x080fe20000410000 */
[----:B------:R-:W-:Y:S01]  /*145b0*/  FADD.FTZ R21, R155, R30 ;  /* 0x0000001e9b157221 */ /* 0x000fe20000010000 */
[----:B------:R-:W-:Y:S01]  /*145c0*/  FADD.FTZ R25, R15, R34 ;  /* 0x000000220f197221 */ /* 0x000fe20000010000 */
[----:B0-----:R-:W-:Y:S01]  /*145d0*/  F2FP.F16.F32.PACK_AB R155, R27, R0 ;  /* 0x000000001b9b723e */ /* 0x001fe200000000ff */
        /* <DEDUP_REMOVED lines=11> */
[----:B-1----:R-:W-:Y:S01]  /*14690*/  F2FP.F16.F32.PACK_AB R157, R4, R157 ;  /* 0x0000009d049d723e */ /* 0x002fe200000000ff */
[-C--:B------:R-:W-:Y:S01]  /*146a0*/  FMUL.FTZ R144, R144, R13.reuse ;  /* 0x0000000d90907220 */ /* 0x080fe20000410000 */
[----:B------:R-:W-:Y:S01]  /*146b0*/  FADD.FTZ R25, R53, R30 ;  /* 0x0000001e35197221 */ /* 0x000fe20000010000 */
[----:B------:R-:W-:Y:S01]  /*146c0*/  FADD.FTZ R30, R4, R21 ;  /* 0x00000015041e7221 */ /* 0x000fe20000010000 */
[-C--:B------:R-:W-:Y:S01]  /*146d0*/  FMUL.FTZ R145, R145, R13.reuse ;  /* 0x0000000d91917220 */ /* 0x080fe20000410000 */
[----:B------:R-:W-:Y:S01]  /*146e0*/  FMUL.FTZ R148, R148, R13 ;  /* 0x0000000d94947220 */ /* 0x000fe20000410000 */
[----:B------:R-:W-:Y:S01]  /*146f0*/  FADD.FTZ R34, R158, R25 ;  /* 0x000000199e227221 */ /* 0x000fe20000010000 */
[----:B------:R-:W-:Y:S01]  /*14700*/  FADD.FTZ R21, R159, R30 ;  /* 0x0000001e9f157221 */ /* 0x000fe20000010000 */
[C---:B--2---:R-:W-:Y:S01]  /*14710*/  F2FP.F16.F32.PACK_AB R159, R12.reuse, R159 ;  /* 0x0000009f0c9f723e */ /* 0x044fe200000000ff */
        /* <DEDUP_REMOVED lines=52> */
[----:B------:R-:W-:Y:S01]  /*14a60*/  FADD.FTZ R0, R36, R15 ;  /* 0x0000000f24007221 */ /* 0x000fe20000010000 */
        /* <DEDUP_REMOVED lines=20> */
.L_x_9572:
[----:B------:R-:W-:Y:S05]  /*14bb0*/  WARPSYNC.ALL ;  /* 0x0000000000007948 */ /* 0x000fea0003800000 */
[----:B------:R-:W-:Y:S06]  /*14bc0*/  BAR.ARV 0x8, 0x180 ;  /* 0x0206000000007b1d */ /* 0x000fec0000002000 */
[----:B------:R-:W-:Y:S05]  /*14bd0*/  @!P0 BRA `(.L_x_9583) ;  /* 0x0000000000048947 */ /* 0x000fea0003800000 */
[----:B------:R-:W-:Y:S01]  /*14be0*/  BPT.TRAP 0x1 ;  /* 0x000000040000795c */ /* 0x000fe20000300000 */
.L_x_9583:
[----:B------:R-:W-:Y:S02]  /*14bf0*/  LEA R12, R184, R2, 0x3 ;  /* 0x00000002b80c7211 */ /* 0x000fe400078e18ff */
[----:B------:R-:W-:-:S04]  /*14c00*/  SHF.L.U32 R5, R186, 0x1f, RZ ;  /* 0x0000001fba057819 */ /* 0x000fc800000006ff */
[----:B------:R0:W1:Y:S01]  /*14c10*/  SYNCS.PHASECHK.TRANS64.TRYWAIT P2, [R12+URZ+0x28850], R5 ;  /* 0x028850050c0075a7 */ /* 0x000062000804017f */
[----:B------:R-:W-:Y:S05]  /*14c20*/  @!P0 BRA `(.L_x_9584) ;  /* 0x0000000000048947 */ /* 0x000fea0003800000 */
[----:B------:R-:W-:Y:S01]  /*14c30*/  BPT.TRAP 0x1 ;  /* 0x000000040000795c */ /* 0x000fe20000300000 */
.L_x_9584:
[----:B------:R-:W-:-:S05]  /*14c40*/  VIADD R2, R2, 0x400 ;  /* 0x0000040002027836 */ /* 0x000fca0000000000 */
[----:B------:R-:W-:-:S04]  /*14c50*/  SHF.R.U32.HI R2, RZ, 0x4, R2 ;  /* 0x00000004ff027819 */ /* 0x000fc80000011602 */
[----:B------:R-:W-:-:S04]  /*14c60*/  LOP3.LUT R2, R2, 0x3fff, RZ, 0xc0, !PT ;  /* 0x00003fff02027812 */ /* 0x000fc800078ec0ff */
[----:B------:R-:W-:Y:S01]  /*14c70*/  LOP3.LUT R11, R2, 0x4000000, RZ, 0xfc, !PT ;  /* 0x04000000020b7812 */ /* 0x000fe200078efcff */
[----:B-1----:R-:W-:Y:S06]  /*14c80*/  @P2 BRA `(.L_x_9585) ;  /* 0x0000000000082947 */ /* 0x002fec0003800000 */
[----:B------:R-:W1:Y:S02]  /*14c90*/  SYNCS.PHASECHK.TRANS64.TRYWAIT P0, [R12+URZ+0x28850], R5 ;  /* 0x028850050c0075a7 */ /* 0x000e64000800017f */
[----:B-1----:R-:W-:Y:S05]  /*14ca0*/  @!P0 BRA `(.L_x_9586) ;  /* 0x000000b400fc8947 */ /* 0x002fea0003800000 */
.L_x_9585:
[----:B------:R-:W-:Y:S01]  /*14cb0*/  IMAD R10, R184, 0x800, R11 ;  /* 0x00000800b80a7824 */ /* 0x000fe200078e020b */
[----:B------:R-:W-:Y:S05]  /*14cc0*/  WARPSYNC.ALL ;  /* 0x0000000000007948 */ /* 0x000fea0003800000 */
[----:B------:R-:W-:Y:S01]  /*14cd0*/  IMAD.MOV.U32 R11, RZ, RZ, 0x40000040 ;  /* 0x40000040ff0b7424 */ /* 0x000fe200078e00ff */
[C---:B------:R-:W-:Y:S01]  /*14ce0*/  R2UR UR6, R10.reuse ;  /* 0x000000000a0672ca */ /* 0x040fe200000e0000 */
[----:B------:R-:W-:Y:S01]  /*14cf0*/  WARPGROUP.ARRIVE ;  /* 0x00000000000079c5 */ /* 0x000fe20000000000 */
[----:B------:R-:W-:Y:S01]  /*14d00*/  VIADD R14, R10, 0x80 ;  /* 0x000000800a0e7836 */ /* 0x000fe20000000000 */
[----:B01----:R-:W0:Y:S01]  /*14d10*/  SHFL.BFLY PT, R5, R4, 0x2, 0x1f ;  /* 0x0c401f0004057f89 */ /* 0x003e2200000e0000 */
[----:B------:R-:W-:Y:S01]  /*14d20*/  R2UR UR7, R11 ;  /* 0x000000000b0772ca */ /* 0x000fe200000e0000 */
[----:B------:R-:W-:Y:S01]  /*14d30*/  IMAD.MOV.U32 R15, RZ, RZ, 0x40000040 ;  /* 0x40000040ff0f7424 */ /* 0x000fe200078e00ff */
[----:B------:R-:W-:Y:S01]  /*14d40*/  IADD3 R184, R184, 0x1, RZ ;  /* 0x00000001b8b87810 */ /* 0x000fe20007ffe0ff */
[----:B------:R-:W-:Y:S01]  /*14d50*/  IMAD.MOV.U32 R11, RZ, RZ, 0x40000040 ;  /* 0x40000040ff0b7424 */ /* 0x000fe200078e00ff */
[----:B------:R-:W1:Y:S01]  /*14d60*/  SHFL.BFLY PT, R9, R0, 0x2, 0x1f ;  /* 0x0c401f0000097f89 */ /* 0x000e6200000e0000 */
[----:B------:R-:W-:Y:S01]  /*14d70*/  IMAD.MOV.U32 R40, RZ, RZ, -0x800000 ;  /* 0xff800000ff287424 */ /* 0x000fe200078e00ff */
[----:B------:R-:W-:-:S02]  /*14d80*/  ISETP.NE.AND P0, PT, R184, 0x2, PT ;  /* 0x00000002b800780c */ /* 0x000fc40003f05270 */
[----:B------:R-:W-:Y:S02]  /*14d90*/  IADD3 R214, R214, 0x1, RZ ;  /* 0x00000001d6d67810 */ /* 0x000fe40007ffe0ff */
[----:B------:R-:W-:-:S03]  /*14da0*/  SEL R184, R184, RZ, P0 ;  /* 0x000000ffb8b87207 */ /* 0x000fc60000000000 */
[----:B------:R-:W-:Y:S01]  /*14db0*/  HGMMA.64x128x16.F32 R88, R180, gdesc[UR4].tnspB, R88, gsb0 ;  /* 0x41e00004b4587df0 */ /* 0x000fe20008000858 */
[----:B------:R-:W-:Y:S02]  /*14dc0*/  R2UR UR6, R14 ;  /* 0x000000000e0672ca */ /* 0x000fe400000e0000 */
[----:B------:R-:W-:Y:S01]  /*14dd0*/  R2UR UR7, R15 ;  /* 0x000000000f0772ca */ /* 0x000fe200000e0000 */
[----:B------:R-:W-:Y:S01]  /*14de0*/  IMAD.MOV.U32 R15, RZ, RZ, 0x40000040 ;  /* 0x40000040ff0f7424 */ /* 0x000fe200078e00ff */
[----:B------:R-:W-:Y:S01]  /*14df0*/  IADD3 R14, R10, 0x100, RZ ;  /* 0x000001000a0e7810 */ /* 0x000fe20007ffe0ff */
[----:B0-----:R-:W-:Y:S01]  /*14e00*/  FADD.FTZ R5, R5, R4 ;  /* 0x0000000405057221 */ /* 0x001fe20000010000 */
[----:B-1----:R-:W-:-:S04]  /*14e10*/  FADD.FTZ R9, R9, R0 ;  /* 0x0000000009097221 */ /* 0x002fc80000010000 */
[----:B------:R-:W0:Y:S01]  /*14e20*/  SHFL.BFLY PT, R2, R5, 0x1, 0x1f ;  /* 0x0c201f0005027f89 */ /* 0x000e2200000e0000 */
[----:B------:R-:W-:-:S03]  /*14e30*/  IMAD.MOV.U32 R0, RZ, RZ, -0x800000 ;  /* 0xff800000ff007424 */ /* 0x000fc600078e00ff */
[----:B------:R-:W1:Y:S01]  /*14e40*/  SHFL.BFLY PT, R6, R9, 0x1, 0x1f ;  /* 0x0c201f0009067f89 */ /* 0x000e6200000e0000 */
[----:B0-----:R-:W-:Y:S01]  /*14e50*/  FADD.FTZ R13, R5, R2 ;  /* 0x00000002050d7221 */ /* 0x001fe20000010000 */
[----:B------:R-:W-:Y:S01]  /*14e60*/  SEL R5, RZ, 0x1, P0 ;  /* 0x00000001ff057807 */ /* 0x000fe20000000000 */
[----:B------:R-:W-:-:S03]  /*14e70*/  IMAD.MOV.U32 R2, RZ, RZ, RZ ;  /* 0x000000ffff027224 */ /* 0x000fc600078e00ff */
[----:B------:R-:W-:Y:S02]  /*14e80*/  FSETP.NE.FTZ.AND P2, PT, R13, RZ, PT ;  /* 0x000000ff0d00720b */ /* 0x000fe40003f55000 */
[----:B------:R-:W-:Y:S01]  /*14e90*/  LOP3.LUT R186, R186, R5, RZ, 0x3c, !PT ;  /* 0x00000005baba7212 */ /* 0x000fe200078e3cff */
[----:B------:R-:W-:-:S10]  /*14ea0*/  IMAD.MOV.U32 R5, RZ, RZ, RZ ;  /* 0x000000ffff057224 */ /* 0x000fd400078e00ff */
[----:B------:R-:W-:Y:S01]  /*14eb0*/  @P2 MUFU.RCP R2, R13 ;  /* 0x0000000d00022308 */ /* 0x000fe20000001000 */
[----:B------:R-:W-:Y:S01]  /*14ec0*/  @P2 FMUL.FTZ R4, R3, 0.69314718246459960938 ;  /* 0x3f31721803042820 */ /* 0x000fe20000410000 */
        /* <DEDUP_REMOVED lines=33> */
[----:B-1----:R-:W-:Y:S01]  /*150e0*/  FADD.FTZ R14, R9, R6 ;  /* 0x00000006090e7221 */ /* 0x002fe20000010000 */
[----:B------:R-:W-:Y:S01]  /*150f0*/  R2UR UR7, R15 ;  /* 0x000000000f0772ca */ /* 0x000fe200000e0000 */
[----:B------:R-:W0:Y:S03]  /*15100*/  @P2 MUFU.LG2 R6, R13 ;  /* 0x0000000d00062308 */ /* 0x000e260000000c00 */
[----:B------:R-:W-:-:S13]  /*15110*/  FSETP.NE.FTZ.AND P3, PT, R14, RZ, PT ;  /* 0x000000ff0e00720b */ /* 0x000fda0003f75000 */
[----:B------:R-:W-:Y:S01]  /*15120*/  @P3 MUFU.RCP R5, R14 ;  /* 0x0000000e00053308 */ /* 0x000fe20000001000 */
[----:B------:R-:W-:Y:S02]  /*15130*/  WARPGROUP.DEPBAR.LE gsb0, 0x0 ;  /* 0x00008000000079c5 */ /* 0x000fe40000010000 */
[----:B------:R-:W-:-:S06]  /*15140*/  WARPGROUP.ARRIVE ;  /* 0x00000000000079c5 */ /* 0x000fcc0000000000 */
[----:B------:R-:W-:Y:S01]  /*15150*/  HGMMA.64x128x16.F32 R88, R160, gdesc[UR4].tnspB, R88, gsb0 ;  /* 0x41e00004a0587df0 */ /* 0x000fe20008000858 */
[----:B------:R-:W-:Y:S02]  /*15160*/  R2UR UR6, R10 ;  /* 0x000000000a0672ca */ /* 0x000fe400000e0000 */
[----:B------:R-:W-:Y:S01]  /*15170*/  R2UR UR7, R11 ;  /* 0x000000000b0772ca */ /* 0x000fe200000e0000 */
[----:B------:R-:W1:Y:S01]  /*15180*/  @P3 MUFU.LG2 R10, R14 ;  /* 0x0000000e000a3308 */ /* 0x000e620000000c00 */
[----:B------:R-:W-:Y:S02]  /*15190*/  @!P1 VIADD R11, R12, 0x28860 ;  /* 0x000288600c0b9836 */ /* 0x000fe40000000000 */
[----:B------:R-:W-:Y:S01]  /*151a0*/  @P3 FMUL.FTZ R12, R3, 0.69314718246459960938 ;  /* 0x3f317218030c3820 */ /* 0x000fe20000410000 */
[----:B0-----:R-:W-:Y:S02]  /*151b0*/  @P2 FMUL.FTZ R3, R6, 0.69314718246459960938 ;  /* 0x3f31721806032820 */ /* 0x001fe40000410000 */
[----:B------:R-:W-:-:S02]  /*151c0*/  @!P1 PRMT R11, RZ, 0x654, R11 ;  /* 0x00000654ff0b9816 */ /* 0x000fc4000000000b */
[----:B------:R-:W-:Y:S01]  /*151d0*/  @P2 FFMA.FTZ R40, R4, R7, R3 ;  /* 0x0000000704282223 */ /* 0x000fe20000010003 */
[----:B-1----:R-:W-:-:S04]  /*151e0*/  @P3 FMUL.FTZ R9, R10, 0.69314718246459960938 ;  /* 0x3f3172180a093820 */ /* 0x002fc80000410000 */
[----:B------:R-:W-:Y:S01]  /*151f0*/  @P3 FFMA.FTZ R0, R12, R8, R9 ;  /* 0x000000080c003223 */ /* 0x000fe20000010009 */
[----:B------:R-:W-:Y:S02]  /*15200*/  WARPGROUP.DEPBAR.LE gsb0, 0x0 ;  /* 0x00008000000079c5 */ /* 0x000fe40000010000 */
[----:B------:R-:W-:-:S06]  /*15210*/  WARPGROUP.ARRIVE ;  /* 0x00000000000079c5 */ /* 0x000fcc0000000000 */
[----:B------:R-:W-:Y:S03]  /*15220*/  HGMMA.64x128x16.F32 R88, R164, gdesc[UR4].tnspB, R88, gsb0 ;  /* 0x41e00004a4587df0 */ /* 0x000fe60008000858 */
        /* <DEDUP_REMOVED lines=67> */
.L_x_9503:
        /* <DEDUP_REMOVED lines=17> */
[----:B------:R-:W-:Y:S01]  /*15770*/  F2FP.F16.F32.PACK_AB R36, R137, R36 ;  /* 0x000000248924723e */ /* 0x000fe200000000ff */
[----:B------:R-:W3:Y:S01]  /*15780*/  LDC R56, c[0x0][0xbe8] ;  /* 0x0002fa00ff387b82 */ /* 0x000ee20000000800 */
[----:B------:R-:W-:-:S02]  /*15790*/  F2FP.F16.F32.PACK_AB R37, R37, R138 ;  /* 0x0000008a2525723e */ /* 0x000fc400000000ff */
[----:B------:R-:W-:Y:S02]  /*157a0*/  F2FP.F16.F32.PACK_AB R38, R141, R38 ;  /* 0x000000268d26723e */ /* 0x000fe400000000ff */
        /* <DEDUP_REMOVED lines=10> */
[----:B------:R-:W-:Y:S01]  /*15850*/  IMAD.X R7, RZ, RZ, R9, P0 ;  /* 0x000000ffff077224 */ /* 0x000fe200000e0609 */
[----:B-1----:R-:W-:-:S02]  /*15860*/  LOP3.LUT R28, R53, 0x380, RZ, 0xc0, !PT ;  /* 0x00000380351c7812 */ /* 0x002fc400078ec0ff */
[----:B------:R-:W-:Y:S01]  /*15870*/  SHF.R.U64 R33, R33, 0x3, RZ ;  /* 0x0000000321217819 */ /* 0x000fe200000012ff */
[--C-:B------:R-:W-:Y:S01]  /*15880*/  IMAD.X R13, RZ, RZ, R9.reuse, P1 ;  /* 0x000000ffff0d7224 */ /* 0x100fe200008e0609 */
[----:B------:R-:W-:Y:S02]  /*15890*/  LOP3.LUT R4, R41, 0x380, RZ, 0xc0, !PT ;  /* 0x0000038029047812 */ /* 0x000fe400078ec0ff */
[----:B------:R-:W-:Y:S02]  /*158a0*/  LOP3.LUT R6, R43, 0x380, RZ, 0xc0, !PT ;  /* 0x000003802b067812 */ /* 0x000fe400078ec0ff */
[C---:B------:R-:W-:Y:S02]  /*158b0*/  IADD3 R47, P2, R8.reuse, 0x4000, RZ ;  /* 0x00004000082f7810 */ /* 0x040fe40007f5e0ff */
[C---:B------:R-:W-:Y:S02]  /*158c0*/  IADD3 R49, P3, R8.reuse, 0x4020, RZ ;  /* 0x0000402008317810 */ /* 0x040fe40007f7e0ff */
        /* <DEDUP_REMOVED lines=8> */
[----:B------:R-:W-:Y:S02]  /*15950*/  SHF.R.U64 R6, R6, 0x3, RZ ;  /* 0x0000000306067819 */ /* 0x000fe400000012ff */
[----:B------:R-:W-:Y:S02]  /*15960*/  LOP3.LUT R14, R47, 0x380, RZ, 0xc0, !PT ;  /* 0x000003802f0e7812 */ /* 0x000fe400078ec0ff */
[----:B------:R-:W-:-:S02]  /*15970*/  LOP3.LUT R32, R28, R53, RZ, 0x3c, !PT ;  /* 0x000000351c207212 */ /* 0x000fc400078e3cff */
[-C--:B------:R-:W-:Y:S02]  /*15980*/  IADD3.X R25, RZ, R9.reuse, RZ, P3, !PT ;  /* 0x00000009ff197210 */ /* 0x080fe40001ffe4ff */
[----:B------:R-:W-:Y:S02]  /*15990*/  SHF.R.U64 R12, R12, 0x3, RZ ;  /* 0x000000030c0c7819 */ /* 0x000fe400000012ff */
[----:B------:R-:W-:Y:S02]  /*159a0*/  LOP3.LUT R24, R49, 0x380, RZ, 0xc0, !PT ;  /* 0x0000038031187812 */ /* 0x000fe400078ec0ff */
[----:B------:R-:W-:Y:S02]  /*159b0*/  LOP3.LUT R26, R51, 0x380, RZ, 0xc0, !PT ;  /* 0x00000380331a7812 */ /* 0x000fe400078ec0ff */
[----:B------:R-:W-:Y:S02]  /*159c0*/  MOV R28, R8 ;  /* 0x00000008001c7202 */ /* 0x000fe40000000f00 */
[----:B------:R-:W-:-:S02]  /*159d0*/  LOP3.LUT R4, R4, R41, RZ, 0x3c, !PT ;  /* 0x0000002904047212 */ /* 0x000fc400078e3cff */
[----:B------:R-:W-:Y:S02]  /*159e0*/  LOP3.LUT R6, R6, R43, RZ, 0x3c, !PT ;  /* 0x0000002b06067212 */ /* 0x000fe400078e3cff */
[----:B------:R-:W-:Y:S02]  /*159f0*/  F2FP.F16.F32.PACK_AB R8, R89, R88 ;  /* 0x000000585908723e */ /* 0x000fe400000000ff */
[----:B------:R-:W-:Y:S02]  /*15a00*/  F2FP.F16.F32.PACK_AB R9, R91, R90 ;  /* 0x0000005a5b09723e */ /* 0x000fe400000000ff */
[----:B------:R-:W-:Y:S02]  /*15a10*/  SHF.R.U64 R14, R14, 0x3, RZ ;  /* 0x000000030e0e7819 */ /* 0x000fe400000012ff */
[----:B------:R-:W-:Y:S01]  /*15a20*/  LOP3.LUT R12, R12, R45, RZ, 0x3c, !PT ;  /* 0x0000002d0c0c7212 */ /* 0x000fe200078e3cff */
[----:B------:R1:W-:Y:S01]  /*15a30*/  STSM.16.M88.4 [R28], R8 ;  /* 0x000000081c007844 */ /* 0x0003e20000000200 */
[----:B------:R-:W-:-:S02]  /*15a40*/  SHF.R.U64 R24, R24, 0x3, RZ ;  /* 0x0000000318187819 */ /* 0x000fc400000012ff */
[----:B------:R-:W-:Y:S02]  /*15a50*/  SHF.R.U64 R26, R26, 0x3, RZ ;  /* 0x000000031a1a7819 */ /* 0x000fe400000012ff */
[----:B------:R-:W-:Y:S02]  /*15a60*/  MOV R46, R4 ;  /* 0x00000004002e7202 */ /* 0x000fe40000000f00 */
[----:B------:R-:W-:Y:S02]  /*15a70*/  MOV R45, R6 ;  /* 0x00000006002d7202 */ /* 0x000fe40000000f00 */
[----:B------:R-:W-:Y:S02]  /*15a80*/  F2FP.F16.F32.PACK_AB R4, R97, R96 ;  /* 0x000000606104723e */ /* 0x000fe400000000ff */
[----:B------:R-:W-:Y:S02]  /*15a90*/  F2FP.F16.F32.PACK_AB R5, R99, R98 ;  /* 0x000000626305723e */ /* 0x000fe400000000ff */
[----:B------:R-:W-:-:S02]  /*15aa0*/  F2FP.F16.F32.PACK_AB R6, R101, R100 ;  /* 0x000000646506723e */ /* 0x000fc400000000ff */
[----:B------:R-:W-:Y:S02]  /*15ab0*/  F2FP.F16.F32.PACK_AB R7, R103, R102 ;  /* 0x000000666707723e */ /* 0x000fe400000000ff */
[----:B------:R-:W-:Y:S02]  /*15ac0*/  LOP3.LUT R14, R14, R47, RZ, 0x3c, !PT ;  /* 0x0000002f0e0e7212 */ /* 0x000fe400078e3cff */
[----:B-1----:R-:W-:Y:S01]  /*15ad0*/  F2FP.F16.F32.PACK_AB R8, R105, R104 ;  /* 0x000000686908723e */ /* 0x002fe200000000ff */
[----:B------:R-:W-:Y:S01]  /*15ae0*/  STSM.16.M88.4 [R46], R4 ;  /* 0x000000042e007844 */ /* 0x000fe20000000200 */
[----:B------:R-:W-:Y:S02]  /*15af0*/  F2FP.F16.F32.PACK_AB R9, R107, R106 ;  /* 0x0000006a6b09723e */ /* 0x000fe400000000ff */
[----:B------:R-:W-:Y:S02]  /*15b00*/  F2FP.F16.F32.PACK_AB R10, R109, R108 ;  /* 0x0000006c6d0a723e */ /* 0x000fe400000000ff */
[----:B------:R-:W-:-:S02]  /*15b10*/  F2FP.F16.F32.PACK_AB R11, R111, R110 ;  /* 0x0000006e6f0b723e */ /* 0x000fc400000000ff */
[----:B------:R-:W-:Y:S02]  /*15b20*/  LOP3.LUT R24, R24, R49, RZ, 0x3c, !PT ;  /* 0x0000003118187212 */ /* 0x000fe400078e3cff */
[----:B------:R-:W-:Y:S01]  /*15b30*/  LOP3.LUT R26, R26, R51, RZ, 0x3c, !PT ;  /* 0x000000331a1a7212 */ /* 0x000fe200078e3cff */
[----:B------:R1:W-:Y:S01]  /*15b40*/  STSM.16.M88.4 [R45], R8 ;  /* 0x000000082d007844 */ /* 0x0003e20000000200 */
[----:B------:R-:W-:Y:S02]  /*15b50*/  MOV R44, R12 ;  /* 0x0000000c002c7202 */ /* 0x000fe40000000f00 */
[----:B------:R-:W-:Y:S02]  /*15b60*/  MOV R42, R14 ;  /* 0x0000000e002a7202 */ /* 0x000fe40000000f00 */
[----:B------:R-:W-:Y:S02]  /*15b70*/  MOV R43, R24 ;  /* 0x00000018002b7202 */ /* 0x000fe40000000f00 */
[----:B------:R-:W-:-:S02]  /*15b80*/  MOV R41, R26 ;  /* 0x0000001a00297202 */ /* 0x000fc40000000f00 */
[----:B------:R-:W-:Y:S02]  /*15b90*/  F2FP.F16.F32.PACK_AB R12, R35, R112 ;  /* 0x00000070230c723e */ /* 0x000fe400000000ff */
        /* <DEDUP_REMOVED lines=8> */
[----:B------:R-:W-:Y:S02]  /*15c20*/  MOV R28, R32 ;  /* 0x00000020001c7202 */ /* 0x000fe40000000f00 */
[----:B------:R-:W-:Y:S01]  /*15c30*/  ISETP.NE.U32.AND P0, PT, RZ, UR4, PT ;  /* 0x00000004ff007c0c */ /* 0x000fe2000bf05070 */
[----:B------:R2:W-:Y:S01]  /*15c40*/  STSM.16.M88.4 [R42], R24 ;  /* 0x000000182a007844 */ /* 0x0005e20000000200 */
[----:B-1----:R-:W-:Y:S02]  /*15c50*/  IADD3 R8, P1, R208, UR4, RZ ;  /* 0x00000004d0087c10 */ /* 0x002fe4000ff3e0ff */
[----:B------:R-:W-:Y:S02]  /*15c60*/  F2FP.F16.F32.PACK_AB R32, R3, R128 ;  /* 0x000000800320723e */ /* 0x000fe400000000ff */
[----:B------:R-:W-:-:S02]  /*15c70*/  F2FP.F16.F32.PACK_AB R33, R131, R130 ;  /* 0x000000828321723e */ /* 0x000fc400000000ff */
[----:B------:R-:W-:Y:S02]  /*15c80*/  F2FP.F16.F32.PACK_AB R35, R135, R134 ;  /* 0x000000868723723e */ /* 0x000fe400000000ff */
[----:B------:R-:W-:Y:S02]  /*15c90*/  F2FP.F16.F32.PACK_AB R4, R145, R144 ;  /* 0x000000909104723e */ /* 0x000fe400000000ff */
[----:B------:R-:W-:Y:S01]  /*15ca0*/  F2FP.F16.F32.PACK_AB R5, R147, R146 ;  /* 0x000000929305723e */ /* 0x000fe200000000ff */
[----:B------:R1:W-:Y:S01]  /*15cb0*/  STSM.16.M88.4 [R43], R32 ;  /* 0x000000202b007844 */ /* 0x0003e20000000200 */
[----:B------:R-:W-:Y:S02]  /*15cc0*/  F2FP.F16.F32.PACK_AB R6, R149, R148 ;  /* 0x000000949506723e */ /* 0x000fe400000000ff */
[----:B------:R-:W-:Y:S01]  /*15cd0*/  F2FP.F16.F32.PACK_AB R7, R151, R150 ;  /* 0x000000969707723e */ /* 0x000fe200000000ff */
[----:B------:R1:W-:Y:S01]  /*15ce0*/  STSM.16.M88.4 [R41], R36 ;  /* 0x0000002429007844 */ /* 0x0003e20000000200 */
[----:B------:R-:W-:Y:S01]  /*15cf0*/  ISETP.NE.AND.EX P0, PT, RZ, UR5, PT, P0 ;  /* 0x00000005ff007c0c */ /* 0x000fe2000bf05300 */
[----:B--2---:R-:W-:Y:S01]  /*15d00*/  IMAD.MOV.U32 R42, RZ, RZ, RZ ;  /* 0x000000ffff2a7224 */ /* 0x004fe200078e00ff */
[----:B------:R-:W-:Y:S01]  /*15d10*/  IADD3.X R9, R209, UR5, RZ, P1, !PT ;  /* 0x00000005d1097c10 */ /* 0x000fe20008ffe4ff */
[----:B------:R-:W-:Y:S01]  /*15d20*/  ULDC.64 UR4, c[0x0][0xc08] ;  /* 0x0003020000047ab9 */ /* 0x000fe20000000a00 */
[----:B------:R1:W-:Y:S01]  /*15d30*/  STSM.16.M88.4 [R28], R4 ;  /* 0x000000041c007844 */ /* 0x0003e20000000200 */
[----:B------:R-:W-:Y:S01]  /*15d40*/  BAR.SYNC.DEFER_BLOCKING 0x1, 0x100 ;  /* 0x0044000000007b1d */ /* 0x000fe20000010000 */
[----:B------:R-:W-:-:S04]  /*15d50*/  ISETP.NE.U32.AND P2, PT, RZ, UR4, PT ;  /* 0x00000004ff007c0c */ /* 0x000fc8000bf45070 */
[----:B------:R-:W-:-:S13]  /*15d60*/  ISETP.NE.AND.EX P2, PT, RZ, UR5, PT, P2 ;  /* 0x00000005ff007c0c */ /* 0x000fda000bf45320 */
[----:B------:R-:W-:Y:S01]  /*15d70*/  @P2 IADD3 R208, P3, R208, UR4, RZ ;  /* 0x00000004d0d02c10 */ /* 0x000fe2000ff7e0ff */
[----:B------:R-:W-:Y:S02]  /*15d80*/  ULDC UR4, c[0x0][0xa88] ;  /* 0x0002a20000047ab9 */ /* 0x000fe40000000800 */
[----:B------:R-:W-:Y:S01]  /*15d90*/  IMAD.U32 R3, RZ, RZ, UR4 ;  /* 0x00000004ff037e24 */ /* 0x000fe2000f8e00ff */
[----:B------:R-:W-:Y:S01]  /*15da0*/  @P2 IADD3.X R209, R209, UR5, RZ, P3, !PT ;  /* 0x00000005d1d12c10 */ /* 0x000fe20009ffe4ff */
[----:B------:R1:W5:Y:S01]  /*15db0*/  @P0 LDG.E R42, desc[UR40][R8.64] ;  /* 0x00000028082a0981 */ /* 0x000362000c1e1900 */
[----:B---3--:R-:W-:Y:S01]  /*15dc0*/  ISETP.NE.AND P1, PT, R56, 0x1, PT ;  /* 0x000000013800780c */ /* 0x008fe20003f25270 */
[----:B------:R-:W-:Y:S02]  /*15dd0*/  IMAD.IADD R15, R204, 0x1, R191 ;  /* 0x00000001cc0f7824 */ /* 0x000fe400078e02bf */
[----:B------:R1:W5:Y:S10]  /*15de0*/  @P2 LDG.E R3, desc[UR40][R208.64] ;  /* 0x00000028d0032981 */ /* 0x000374000c1e1900 */
[----:B------:R-:W2:Y:S08]  /*15df0*/  @P1 LDC R10, c[0x0][0xbec] ;  /* 0x0002fb00ff0a1b82 */ /* 0x000eb00000000800 */
[----:B------:R-:W3:Y:S01]  /*15e00*/  @P1 LDC R11, c[0x0][0xbf0] ;  /* 0x0002fc00ff0b1b82 */ /* 0x000ee20000000800 */
[----:B-1----:R-:W-:Y:S05]  /*15e10*/  @P2 BRA `(.L_x_9589) ;  /* 0x0000000000102947 */ /* 0x002fea0003800000 */
[----:B------:R-:W-:Y:S05]  /*15e20*/  @!P0 BRA `(.L_x_9589) ;  /* 0x00000000000c8947 */ /* 0x000fea0003800000 */
[----:B------:R-:W4:Y:S04]  /*15e30*/  LDG.E R4, desc[UR40][R8.64] ;  /* 0x0000002808047981 */ /* 0x000f28000c1e1900 */
[----:B-----5:R-:W4:Y:S02]  /*15e40*/  LDG.E R3, desc[UR40][R8.64+0x4] ;  /* 0x0000042808037981 */ /* 0x020f24000c1e1900 */
[----:B----4-:R-:W-:-:S07]  /*15e50*/  IADD3 R3, -R4, R3, RZ ;  /* 0x0000000304037210 */ /* 0x010fce0007ffe1ff */
.L_x_9589:
[----:B------:R-:W-:Y:S01]  /*15e60*/  SHF.R.S32.HI R28, RZ, 0x1f, R207 ;  /* 0x0000001fff1c7819 */ /* 0x000fe200000114cf */
[----:B--2---:R-:W-:Y:S01]  /*15e70*/  @P1 IMAD.HI.U32 R4, R15, R10, RZ ;  /* 0x0000000a0f041227 */ /* 0x004fe200078e00ff */
[----:B------:R-:W-:Y:S01]  /*15e80*/  ULDC.64 UR4, c[0x0][0xb90] ;  /* 0x0002e40000047ab9 */ /* 0x000fe20000000a00 */
[----:B-----5:R-:W-:Y:S01]  /*15e90*/  SHF.R.S32.HI R43, RZ, 0x1f, R42 ;  /* 0x0000001fff2b7819 */ /* 0x020fe2000001142a */
[----:B------:R-:W1:Y:S01]  /*15ea0*/  @P1 LDC R41, c[0x0][0xbec] ;  /* 0x0002fb00ff291b82 */ /* 0x000e620000000800 */
[----:B------:R-:W-:Y:S01]  /*15eb0*/  IMAD R6, R28, UR4, RZ ;  /* 0x000000041c067c24 */ /* 0x000fe2000f8e02ff */
[----:B------:R-:W-:Y:S01]  /*15ec0*/  SEL R217, R217, RZ, !P0 ;  /* 0x000000ffd9d97207 */ /* 0x000fe20004000000 */
[----:B------:R-:W-:Y:S01]  /*15ed0*/  IMAD.MOV.U32 R7, RZ, RZ, R15 ;  /* 0x000000ffff077224 */ /* 0x000fe200078e000f */
[----:B---3--:R-:W-:Y:S01]  /*15ee0*/  @P1 SHF.R.U32.HI R7, RZ, R11, R4 ;  /* 0x0000000bff071219 */ /* 0x008fe20000011604 */
[----:B------:R-:W-:Y:S01]  /*15ef0*/  IMAD.WIDE.U32 R4, R207, UR4, R42 ;  /* 0x00000004cf047c25 */ /* 0x000fe2000f8e002a */
[----:B------:R-:W-:-:S03]  /*15f00*/  SEL R57, R210, RZ, !P0 ;  /* 0x000000ffd2397207 */ /* 0x000fc60004000000 */
[----:B------:R-:W-:Y:S01]  /*15f10*/  IMAD R9, R207, UR5, R6 ;  /* 0x00000005cf097c24 */ /* 0x000fe2000f8e0206 */
[----:B------:R-:W-:Y:S01]  /*15f20*/  ULDC.64 UR4, c[0x0][0xb98] ;  /* 0x0002e60000047ab9 */ /* 0x000fe20000000a00 */
[----:B------:R-:W-:Y:S02]  /*15f30*/  IMAD.MOV R13, RZ, RZ, -R7 ;  /* 0x000000ffff0d7224 */ /* 0x000fe400078e0a07 */
[----:B------:R-:W-:Y:S02]  /*15f40*/  IMAD.IADD R5, R5, 0x1, R9 ;  /* 0x0000000105057824 */ /* 0x000fe400078e0209 */
[----:B------:R-:W-:Y:S02]  /*15f50*/  IMAD.IADD R11, R16, 0x1, R227 ;  /* 0x00000001100b7824 */ /* 0x000fe400078e02e3 */
[----:B------:R-:W-:Y:S02]  /*15f60*/  IMAD R9, R56, R13, R15 ;  /* 0x0000000d38097224 */ /* 0x000fe400078e020f */
[----:B------:R-:W-:-:S02]  /*15f70*/  IMAD R6, R217, UR4, RZ ;  /* 0x00000004d9067c24 */ /* 0x000fc4000f8e02ff */
        /* <DEDUP_REMOVED lines=8> */
[----:B------:R-:W-:Y:S01]  /*16000*/  IMAD R58, R3, R56, RZ ;  /* 0x00000038033a7224 */ /* 0x000fe200078e02ff */
[----:B------:R-:W-:Y:S01]  /*16010*/  IADD3.X R5, R11, R5, R8, P2, !PT ;  /* 0x000000050b057210 */ /* 0x000fe200017fe408 */
[----:B------:R-:W-:Y:S01]  /*16020*/  IMAD R6, R6, UR4, RZ ;  /* 0x0000000406067c24 */ /* 0x000fe2000f8e02ff */
[----:B------:R-:W-:-:S02]  /*16030*/  LOP3.LUT R8, R7, 0x380, RZ, 0xc0, !PT ;  /* 0x0000038007087812 */ /* 0x000fc400078ec0ff */
[----:B------:R-:W-:Y:S01]  /*16040*/  IADD3 R33, P3, R20, 0x4000, RZ ;  /* 0x0000400014217810 */ /* 0x000fe20007f7e0ff */
[C---:B------:R-:W-:Y:S01]  /*16050*/  IMAD R11, R9.reuse, UR5, R6 ;  /* 0x00000005090b7c24 */ /* 0x040fe2000f8e0206 */
[----:B------:R-:W-:Y:S01]  /*16060*/  SHF.R.U64 R8, R8, 0x3, RZ ;  /* 0x0000000308087819 */ /* 0x000fe200000012ff */
[----:B------:R-:W-:Y:S01]  /*16070*/  IMAD.WIDE.U32 R4, R9, UR4, R4 ;  /* 0x0000000409047c25 */ /* 0x000fe2000f8e0004 */
[----:B------:R-:W-:Y:S01]  /*16080*/  ULDC.64 UR4, c[0x0][0xb50] ;  /* 0x0002d40000047ab9 */ /* 0x000fe20000000a00 */
[----:B------:R-:W-:Y:S02]  /*16090*/  LOP3.LUT R32, R33, 0x380, RZ, 0xc0, !PT ;  /* 0x0000038021207812 */ /* 0x000fe400078ec0ff */
[----:B------:R-:W-:Y:S01]  /*160a0*/  IMAD.IADD R5, R5, 0x1, R11 ;  /* 0x0000000105057824 */ /* 0x000fe200078e020b */
[----:B------:R-:W-:Y:S02]  /*160b0*/  LEA R6, P2, R4, UR4, 0x2 ;  /* 0x0000000404067c11 */ /* 0x000fe4000f8410ff */
[----:B------:R-:W-:-:S02]  /*160c0*/  LOP3.LUT R8, R8, R7, RZ, 0x3c, !PT ;  /* 0x0000000708087212 */ /* 0x000fc400078e3cff */
[----:B------:R-:W-:Y:S01]  /*160d0*/  LEA.HI.X R7, R4, UR5, R5, 0x2, P2 ;  /* 0x0000000504077c11 */ /* 0x000fe200090f1405 */
[----:B------:R-:W-:Y:S01]  /*160e0*/  IMAD.IADD R5, R225, 0x1, R191 ;  /* 0x00000001e1057824 */ /* 0x000fe200078e02bf */
[----:B------:R-:W-:Y:S01]  /*160f0*/  IADD3 R25, P2, R20, 0x3000, RZ ;  /* 0x0000300014197810 */ /* 0x000fe20007f5e0ff */
[----:B------:R-:W-:Y:S01]  /*16100*/  SHFL.IDX PT, R52, R6, RZ, 0x1c1f ;  /* 0x001c1fff06347589 */ /* 0x000fe200000e0000 */
[----:B------:R-:W-:Y:S01]  /*16110*/  SHF.R.U64 R32, R32, 0x3, RZ ;  /* 0x0000000320207819 */ /* 0x000fe200000012ff */
[----:B------:R-:W-:Y:S01]  /*16120*/  VIADD R3, R5, 0x8 ;  /* 0x0000000805037836 */ /* 0x000fe20000000000 */
[----:B------:R-:W-:Y:S01]  /*16130*/  LOP3.LUT R24, R25, 0x380, RZ, 0xc0, !PT ;  /* 0x0000038019187812 */ /* 0x000fe200078ec0ff */
[----:B------:R-:W2:Y:S01]  /*16140*/  SHFL.IDX PT, R53, R7, RZ, 0x1c1f ;  /* 0x001c1fff07357589 */ /* 0x000ea200000e0000 */
[----:B------:R-:W-:Y:S01]  /*16150*/  IADD3 R13, P4, R20, 0x2000, RZ ;  /* 0x00002000140d7810 */ /* 0x000fe20007f9e0ff */
[----:B------:R-:W-:Y:S01]  /*16160*/  ULDC.64 UR4, c[0x0][0xaa0] ;  /* 0x0002a80000047ab9 */ /* 0x000fe20000000a00 */
[----:B------:R-:W-:Y:S01]  /*16170*/  SHF.R.U64 R24, R24, 0x3, RZ ;  /* 0x0000000318187819 */ /* 0x000fe200000012ff */
[----:B------:R-:W-:Y:S01]  /*16180*/  SHFL.IDX PT, R54, R6, 0x1, 0x1c1f ;  /* 0x003c1f0006367f89 */ /* 0x000fe200000e0000 */
[----:B------:R-:W-:-:S02]  /*16190*/  IADD3.X R9, RZ, R21, RZ, P0, !PT ;  /* 0x00000015ff097210 */ /* 0x000fc400007fe4ff */
[----:B------:R-:W-:Y:S01]  /*161a0*/  LOP3.LUT R32, R32, R33, RZ, 0x3c, !PT ;  /* 0x0000002120207212 */ /* 0x000fe200078e3cff */
[----:B------:R-:W3:Y:S01]  /*161b0*/  SHFL.IDX PT, R55, R7, 0x1, 0x1c1f ;  /* 0x003c1f0007377f89 */ /* 0x000ee200000e0000 */
[----:B------:R-:W-:Y:S01]  /*161c0*/  LOP3.LUT P0, RZ, R220, 0x3, RZ, 0xc0, !PT ;  /* 0x00000003dcff7812 */ /* 0x000fe2000780c0ff */
[--C-:B------:R-:W-:Y:S01]  /*161d0*/  IMAD.X R33, RZ, RZ, R21.reuse, P3 ;  /* 0x000000ffff217224 */ /* 0x100fe200018e0615 */
[----:B------:R-:W-:Y:S02]  /*161e0*/  LOP3.LUT R12, R13, 0x380, RZ, 0xc0, !PT ;  /* 0x000003800d0c7812 */ /* 0x000fe400078ec0ff */
[----:B------:R-:W-:Y:S01]  /*161f0*/  LOP3.LUT R24, R24, R25, RZ, 0x3c, !PT ;  /* 0x0000001918187212 */ /* 0x000fe200078e3cff */
[----:B------:R-:W-:Y:S01]  /*16200*/  IMAD.X R25, RZ, RZ, R21, P2 ;  /* 0x000000ffff197224 */ /* 0x000fe200010e0615 */
[----:B------:R-:W-:Y:S02]  /*16210*/  IADD3 R4, P3, R20, 0x7000, RZ ;  /* 0x0000700014047810 */ /* 0x000fe40007f7e0ff */
[----:B------:R-:W-:-:S02]  /*16220*/  ISETP.GE.OR P2, PT, R5, R58, P0 ;  /* 0x0000003a0500720c */ /* 0x000fc40000746670 */
[----:B------:R-:W-:Y:S01]  /*16230*/  SHF.R.U64 R12, R12, 0x3, RZ ;  /* 0x000000030c0c7819 */ /* 0x000fe200000012ff */
[--C-:B------:R-:W-:Y:S01]  /*16240*/  IMAD.X R49, RZ, RZ, R21.reuse, P3 ;  /* 0x000000ffff317224 */ /* 0x100fe200018e0615 */
[----:B------:R-:W-:Y:S02]  /*16250*/  ISETP.GE.OR P0, PT, R3, R58, P0 ;  /* 0x0000003a0300720c */ /* 0x000fe40000706670 */
[----:B------:R-:W-:Y:S02]  /*16260*/  LOP3.LUT R3, R4, 0x380, RZ, 0xc0, !PT ;  /* 0x0000038004037812 */ /* 0x000fe400078ec0ff */
[----:B------:R-:W-:Y:S01]  /*16270*/  LOP3.LUT R12, R12, R13, RZ, 0x3c, !PT ;  /* 0x0000000d0c0c7212 */ /* 0x000fe200078e3cff */
[----:B------:R-:W-:Y:S01]  /*16280*/  IMAD.X R13, RZ, RZ, R21, P4 ;  /* 0x000000ffff0d7224 */ /* 0x000fe200020e0615 */
[----:B------:R-:W-:Y:S02]  /*16290*/  SHF.R.U64 R3, R3, 0x3, RZ ;  /* 0x0000000303037819 */ /* 0x000fe400000012ff */
[C---:B------:R-:W-:Y:S01]  /*162a0*/  IADD3 R37, P5, R20.reuse, 0x5000, RZ ;  /* 0x0000500014257810 */ /* 0x040fe20007fbe0ff */
[----:B--2---:R-:W-:Y:S01]  /*162b0*/  @!P2 ST.E desc[UR40][R52.64], R40 ;  /* 0x000000283400a985 */ /* 0x004fe2000c101928 */
[----:B------:R-:W-:-:S02]  /*162c0*/  IADD3 R45, P4, R20, 0x6000, RZ ;  /* 0x00006000142d7810 */ /* 0x000fc40007f9e0ff */
[----:B------:R-:W-:Y:S01]  /*162d0*/  LOP3.LUT R5, R20, 0x380, RZ, 0xc0, !PT ;  /* 0x0000038014057812 */ /* 0x000fe200078ec0ff */
[----:B---3--:R2:W-:Y:S01]  /*162e0*/  @!P0 ST.E desc[UR40][R54.64], R0 ;  /* 0x0000000036008985 */ /* 0x0085e2000c101928 */
[----:B------:R-:W-:Y:S01]  /*162f0*/  LOP3.LUT R48, R3, R4, RZ, 0x3c, !PT ;  /* 0x0000000403307212 */ /* 0x000fe200078e3cff */
[----:B------:R-:W-:Y:S01]  /*16300*/  IMAD R3, R43, UR4, RZ ;  /* 0x000000042b037c24 */ /* 0x000fe2000f8e02ff */
[----:B------:R-:W-:Y:S01]  /*16310*/  LOP3.LUT R36, R37, 0x380, RZ, 0xc0, !PT ;  /* 0x0000038025247812 */ /* 0x000fe200078ec0ff */
[----:B------:R-:W3:Y:S01]  /*16320*/  @P1 LDC R43, c[0x0][0xbf0] ;  /* 0x0002fc00ff2b1b82 */ /* 0x000ee20000000800 */
[----:B------:R-:W-:Y:S01]  /*16330*/  LOP3.LUT R44, R45, 0x380, RZ, 0xc0, !PT ;  /* 0x000003802d2c7812 */ /* 0x000fe200078ec0ff */
[----:B------:R-:W5:Y:S01]  /*16340*/  LD.E.128 R8, desc[UR40][R8.64] ;  /* 0x0000002808087980 */ /* 0x000f62000c101d00 */
[----:B------:R-:W-:Y:S02]  /*16350*/  SHF.R.U64 R5, R5, 0x3, RZ ;  /* 0x0000000305057819 */ /* 0x000fe400000012ff */
[----:B------:R-:W-:Y:S01]  /*16360*/  SHF.R.U64 R36, R36, 0x3, RZ ;  /* 0x0000000324247819 */ /* 0x000fe200000012ff */
[----:B------:R-:W5:Y:S01]  /*16370*/  LD.E.128 R12, desc[UR40][R12.64] ;  /* 0x000000280c0c7980 */ /* 0x000f62000c101d00 */
[----:B------:R-:W-:-:S02]  /*16380*/  SHF.R.U64 R44, R44, 0x3, RZ ;  /* 0x000000032c2c7819 */ /* 0x000fc400000012ff */
[----:B------:R-:W-:Y:S01]  /*16390*/  LOP3.LUT R20, R5, R20, RZ, 0x3c, !PT ;  /* 0x0000001405147212 */ /* 0x000fe200078e3cff */
[----:B--2---:R-:W-:Y:S01]  /*163a0*/  IMAD R0, R206, 0x20, R22 ;  /* 0x00000020ce007824 */ /* 0x004fe200078e0216 */
[----:B------:R-:W-:Y:S01]  /*163b0*/  LOP3.LUT R36, R36, R37, RZ, 0x3c, !PT ;  /* 0x0000002524247212 */ /* 0x000fe200078e3cff */
[----:B------:R-:W5:Y:S01]  /*163c0*/  LD.E.128 R24, desc[UR40][R24.64] ;  /* 0x0000002818187980 */ /* 0x000f62000c101d00 */
[----:B------:R-:W-:Y:S01]  /*163d0*/  LOP3.LUT R44, R44, R45, RZ, 0x3c, !PT ;  /* 0x0000002d2c2c7212 */ /* 0x000fe200078e3cff */
[----:B------:R-:W-:Y:S01]  /*163e0*/  IMAD.X R45, RZ, RZ, R21, P4 ;  /* 0x000000ffff2d7224 */ /* 0x000fe200020e0615 */
[----:B------:R-:W-:Y:S01]  /*163f0*/  IADD3.X R37, RZ, R21, RZ, P5, !PT ;  /* 0x00000015ff257210 */ /* 0x000fe20002ffe4ff */
[----:B------:R2:W5:Y:S01]  /*16400*/  LD.E.128 R4, desc[UR40][R20.64] ;  /* 0x0000002814047980 */ /* 0x000562000c101d00 */
[C---:B------:R-:W-:Y:S02]  /*16410*/  IMAD R3, R42.reuse, UR5, R3 ;  /* 0x000000052a037c24 */ /* 0x040fe4000f8e0203 */
[----:B------:R-:W-:Y:S01]  /*16420*/  IMAD.IADD R40, R191, 0x1, R0 ;  /* 0x00000001bf287824 */ /* 0x000fe200078e0200 */
[----:B------:R-:W5:Y:S04]  /*16430*/  LD.E.128 R32, desc[UR40][R32.64] ;  /* 0x0000002820207980 */ /* 0x000f68000c101d00 */
[----:B------:R-:W5:Y:S01]  /*16440*/  LD.E.128 R36, desc[UR40][R36.64] ;  /* 0x0000002824247980 */ /* 0x000f62000c101d00 */
[----:B--2---:R-:W-:Y:S01]  /*16450*/  IMAD.WIDE.U32 R20, R42, UR4, RZ ;  /* 0x000000042a147c25 */ /* 0x004fe2000f8e00ff */
[----:B------:R-:W-:-:S02]  /*16460*/  ULDC.64 UR4, c[0x0][0xae8] ;  /* 0x0002ba0000047ab9 */ /* 0x000fc40000000a00 */
[----:B------:R-:W5:Y:S01]  /*16470*/  LD.E.128 R44, desc[UR40][R44.64] ;  /* 0x000000282c2c7980 */ /* 0x000f62000c101d00 */
[----:B------:R-:W-:Y:S02]  /*16480*/  IMAD.IADD R21, R21, 0x1, R3 ;  /* 0x0000000115157824 */ /* 0x000fe400078e0203 */
[----:B------:R-:W-:Y:S01]  /*16490*/  IMAD R28, R28, UR4, RZ ;  /* 0x000000041c1c7c24 */ /* 0x000fe2000f8e02ff */
[----:B------:R-:W5:Y:S01]  /*164a0*/  LD.E.128 R48, desc[UR40][R48.64] ;  /* 0x0000002830307980 */ /* 0x000f62000c101d00 */
[C---:B------:R-:W-:Y:S01]  /*164b0*/  IMAD.WIDE.U32 R20, R207.reuse, UR4, R20 ;  /* 0x00000004cf147c25 */ /* 0x040fe2000f8e0014 */
[----:B------:R-:W-:Y:S01]  /*164c0*/  @!PT LDS RZ, [RZ] ;  /* 0x00000000fffff984 */ /* 0x000fe20000000800 */
[----:B------:R-:W-:Y:S01]  /*164d0*/  @!PT LDS RZ, [RZ] ;  /* 0x00000000fffff984 */ /* 0x000fe20000000800 */
[----:B------:R-:W-:Y:S01]  /*164e0*/  @!PT LDS RZ, [RZ] ;  /* 0x00000000fffff984 */ /* 0x000fe20000000800 */
[----:B------:R-:W-:Y:S01]  /*164f0*/  @!PT LDS RZ, [RZ] ;  /* 0x00000000fffff984 */ /* 0x000fe20000000800 */
[----:B------:R2:W-:Y:S06]  /*16500*/  MEMBAR.ALL.CTA ;  /* 0x0000000000007992 */ /* 0x0005ec0000008000 */
[----:B--2---:R-:W2:Y:S01]  /*16510*/  FENCE.VIEW.ASYNC.S ;  /* 0x00000000000073c6 */ /* 0x004ea20000000000 */
[----:B------:R-:W-:Y:S01]  /*16520*/  IMAD R3, R207, UR5, R28 ;  /* 0x00000005cf037c24 */ /* 0x000fe2000f8e021c */
[----:B------:R-:W-:Y:S01]  /*16530*/  ULDC.64 UR4, c[0x0][0xaf0] ;  /* 0x0002bc0000047ab9 */ /* 0x000fe20000000a00 */
[----:B-1----:R-:W-:-:S03]  /*16540*/  @P1 IMAD.HI.U32 R0, R40, R41, RZ ;  /* 0x0000002928001227 */ /* 0x002fc600078e00ff */
[----:B------:R-:W-:Y:S01]  /*16550*/  IADD3 R21, R21, R3, RZ ;  /* 0x0000000315157210 */ /* 0x000fe20007ffe0ff */
[----:B------:R-:W-:Y:S01]  /*16560*/  IMAD.MOV.U32 R3, RZ, RZ, R40 ;  /* 0x000000ffff037224 */ /* 0x000fe200078e0028 */
[----:B---3--:R-:W-:Y:S01]  /*16570*/  @P1 SHF.R.U32.HI R3, RZ, R43, R0 ;  /* 0x0000002bff031219 */ /* 0x008fe20000011600 */
        /* <DEDUP_REMOVED lines=14> */
[----:B------:R-:W-:Y:S02]  /*16660*/  IMAD.IADD R21, R21, 0x1, R43 ;  /* 0x0000000115157824 */ /* 0x000fe400078e022b */
[----:B------:R-:W-:Y:S01]  /*16670*/  IMAD R28, R0, UR4, RZ ;  /* 0x00000004001c7c24 */ /* 0x000fe2000f8e02ff */
[----:B------:R-:W-:Y:S01]  /*16680*/  IADD3 R0, R191, 0x20, RZ ;  /* 0x00000020bf007810 */ /* 0x000fe20007ffe0ff */
[----:B------:R-:W-:Y:S01]  /*16690*/  IMAD.WIDE.U32 R20, R41, UR4, R20 ;  /* 0x0000000429147c25 */ /* 0x000fe2000f8e0014 */
[----:B------:R-:W-:-:S03]  /*166a0*/  ISETP.GE.AND P2, PT, R191, R58, PT ;  /* 0x0000003abf00720c */ /* 0x000fc60003f46270 */
[----:B------:R-:W-:Y:S01]  /*166b0*/  IMAD R43, R41, UR5, R28 ;  /* 0x00000005292b7c24 */ /* 0x000fe2000f8e021c */
[-C--:B------:R-:W-:Y:S01]  /*166c0*/  ISETP.GE.AND P0, PT, R0, R58.reuse, PT ;  /* 0x0000003a0000720c */ /* 0x080fe20003f06270 */
[----:B------:R-:W-:Y:S01]  /*166d0*/  VIADD R0, R2, 0x28820 ;  /* 0x0002882002007836 */ /* 0x000fe20000000000 */
[----:B------:R-:W-:Y:S01]  /*166e0*/  ULDC.64 UR4, c[0x0][0xa80] ;  /* 0x0002a00000047ab9 */ /* 0x000fe20000000a00 */
[----:B------:R-:W-:Y:S01]  /*166f0*/  VIADD R3, R191, 0x40 ;  /* 0x00000040bf037836 */ /* 0x000fe20000000000 */
[C---:B------:R-:W-:Y:S01]  /*16700*/  LEA R28, P3, R20.reuse, UR4, 0x1 ;  /* 0x00000004141c7c11 */ /* 0x040fe2000f8608ff */
[----:B------:R-:W-:Y:S01]  /*16710*/  IMAD.IADD R21, R21, 0x1, R43 ;  /* 0x0000000115157824 */ /* 0x000fe200078e022b */
[----:B------:R-:W-:Y:S02]  /*16720*/  PRMT R0, RZ, 0x654, R0 ;  /* 0x00000654ff007816 */ /* 0x000fe40000000000 */
[----:B------:R-:W-:Y:S02]  /*16730*/  ISETP.GE.AND P1, PT, R3, R58, PT ;  /* 0x0000003a0300720c */ /* 0x000fe40003f26270 */
[----:B------:R-:W-:Y:S01]  /*16740*/  LEA.HI.X R3, R20, UR5, R21, 0x1, P3 ;  /* 0x0000000514037c11 */ /* 0x000fe200098f0c15 */
[----:B--2---:R1:W-:Y:S01]  /*16750*/  SYNCS.ARRIVE.TRANS64.RED.A1T0 RZ, [R0+URZ], RZ ;  /* 0x000000ff00ff79a7 */ /* 0x0043e2000810043f */
[----:B------:R2:W3:Y:S01]  /*16760*/  SHFL.IDX PT, R40, R28, RZ, 0x181f ;  /* 0x00181fff1c287589 */ /* 0x0004e200000e0000 */
[----:B------:R-:W-:Y:S03]  /*16770*/  BSSY B1, `(.L_x_9590) ;  /* 0x000000c000017945 */ /* 0x000fe60003800000 */
[----:B-1----:R2:W1:Y:S01]  /*16780*/  SHFL.IDX PT, R0, R3, RZ, 0x181f ;  /* 0x00181fff03007589 */ /* 0x00246200000e0000 */
[----:B------:R-:W-:Y:S05]  /*16790*/  @P2 BRA `(.L_x_9591) ;  /* 0x0000000000242947 */ /* 0x000fea0003800000 */
[----:B------:R-:W-:Y:S02]  /*167a0*/  ULDC UR4, c[0x0][0xac8] ;  /* 0x0002b20000047ab9 */ /* 0x000fe40000000800 */
[----:B------:R-:W-:Y:S02]  /*167b0*/  ISETP.GE.AND P2, PT, R16, UR4, PT ;  /* 0x0000000410007c0c */ /* 0x000fe4000bf46270 */
[----:B------:R-:W-:-:S11]  /*167c0*/  ISETP.GE.AND P3, PT, R187, UR4, PT ;  /* 0x00000004bb007c0c */ /* 0x000fd6000bf66270 */
[CC--:B---3--:R-:W-:Y:S02]  /*167d0*/  @!P2 LEA R20, P4, R16.reuse, R40.reuse, 0x1 ;  /* 0x000000281014a211 */ /* 0x0c8fe400078808ff */
[C---:B------:R-:W-:Y:S02]  /*167e0*/  @!P3 LEA R40, P5, R187.reuse, R40, 0x1 ;  /* 0x00000028bb28b211 */ /* 0x040fe400078a08ff */
[-C--:B-1----:R-:W-:Y:S02]  /*167f0*/  @!P2 LEA.HI.X R21, R16, R0.reuse, R17, 0x1, P4 ;  /* 0x000000001015a211 */ /* 0x082fe400020f0c11 */
[----:B------:R-:W-:-:S03]  /*16800*/  @!P3 LEA.HI.X R41, R187, R0, R215, 0x1, P5 ;  /* 0x00000000bb29b211 */ /* 0x000fc600028f0cd7 */
[----:B-----5:R4:W-:Y:S04]  /*16810*/  @!P2 ST.E.128 desc[UR40][R20.64], R4 ;  /* 0x000000041400a985 */ /* 0x0209e8000c101d28 */
[----:B------:R4:W-:Y:S02]  /*16820*/  @!P3 ST.E.128 desc[UR40][R40.64], R32 ;  /* 0x000000202800b985 */ /* 0x0009e4000c101d28 */
.L_x_9591:
[----:B------:R-:W-:Y:S05]  /*16830*/  BSYNC B1 ;  /* 0x0000000000017941 */ /* 0x000fea0003800000 */
.L_x_9590:
[----:B-1----:R1:W0:Y:S01]  /*16840*/  SHFL.IDX PT, R0, R3, 0x1, 0x181f ;  /* 0x00381f0003007f89 */ /* 0x00222200000e0000 */
[----:B------:R-:W-:Y:S03]  /*16850*/  BSSY B1, `(.L_x_9592) ;  /* 0x000000c000017945 */ /* 0x000fe60003800000 */
[----:B----45:R1:W4:Y:S01]  /*16860*/  SHFL.IDX PT, R6, R28, 0x1, 0x181f ;  /* 0x00381f001c067f89 */ /* 0x03032200000e0000 */
[----:B------:R-:W-:Y:S05]  /*16870*/  @P0 BRA `(.L_x_9593) ;  /* 0x0000000000240947 */ /* 0x000fea0003800000 */
[----:B------:R-:W-:Y:S02]  /*16880*/  ULDC UR4, c[0x0][0xac8] ;  /* 0x0002b20000047ab9 */ /* 0x000fe40000000800 */
[----:B------:R-:W-:Y:S02]  /*16890*/  ISETP.GE.AND P3, PT, R16, UR4, PT ;  /* 0x0000000410007c0c */ /* 0x000fe4000bf66270 */
[----:B------:R-:W-:-:S11]  /*168a0*/  ISETP.GE.AND P4, PT, R187, UR4, PT ;  /* 0x00000004bb007c0c */ /* 0x000fd6000bf86270 */
[CC--:B----4-:R-:W-:Y:S02]  /*168b0*/  @!P3 LEA R4, P0, R16.reuse, R6.reuse, 0x1 ;  /* 0x000000061004b211 */ /* 0x0d0fe400078008ff */
[C---:B------:R-:W-:Y:S02]  /*168c0*/  @!P4 LEA R6, P2, R187.reuse, R6, 0x1 ;  /* 0x00000006bb06c211 */ /* 0x040fe400078408ff */
[-C--:B0-----:R-:W-:Y:S02]  /*168d0*/  @!P3 LEA.HI.X R5, R16, R0.reuse, R17, 0x1, P0 ;  /* 0x000000001005b211 */ /* 0x081fe400000f0c11 */
[----:B------:R-:W-:-:S03]  /*168e0*/  @!P4 LEA.HI.X R7, R187, R0, R215, 0x1, P2 ;  /* 0x00000000bb07c211 */ /* 0x000fc600010f0cd7 */
[----:B------:R0:W-:Y:S04]  /*168f0*/  @!P3 ST.E.128 desc[UR40][R4.64], R8 ;  /* 0x000000080400b985 */ /* 0x0001e8000c101d28 */
[----:B------:R0:W-:Y:S02]  /*16900*/  @!P4 ST.E.128 desc[UR40][R6.64], R36 ;  /* 0x000000240600c985 */ /* 0x0001e4000c101d28 */
.L_x_9593:
[----:B------:R-:W-:Y:S05]  /*16910*/  BSYNC B1 ;  /* 0x0000000000017941 */ /* 0x000fea0003800000 */
.L_x_9592:
[----:B0-----:R0:W0:Y:S01]  /*16920*/  SHFL.IDX PT, R0, R3, 0x2, 0x181f ;  /* 0x00581f0003007f89 */ /* 0x00102200000e0000 */
[----:B------:R-:W-:Y:S03]  /*16930*/  BSSY B1, `(.L_x_9594) ;  /* 0x000000c000017945 */ /* 0x000fe60003800000 */
[----:B----4-:R4:W0:Y:S01]  /*16940*/  SHFL.IDX PT, R6, R28, 0x2, 0x181f ;  /* 0x00581f001c067f89 */ /* 0x01082200000e0000 */
        /* <DEDUP_REMOVED lines=8> */
[----:B------:R0:W-:Y:S04]  /*169d0*/  @!P2 ST.E.128 desc[UR40][R4.64], R12 ;  /* 0x0000000c0400a985 */ /* 0x0001e8000c101d28 */
[----:B------:R0:W-:Y:S02]  /*169e0*/  @!P3 ST.E.128 desc[UR40][R6.64], R44 ;  /* 0x0000002c0600b985 */ /* 0x0001e4000c101d28 */
.L_x_9595:
[----:B------:R-:W-:Y:S05]  /*169f0*/  BSYNC B1 ;  /* 0x0000000000017941 */ /* 0x000fea0003800000 */
.L_x_9594:
[----:B0-----:R-:W-:Y:S01]  /*16a00*/  VIADD R0, R191, 0x60 ;  /* 0x00000060bf007836 */ /* 0x001fe20000000000 */
[----:B------:R0:W0:Y:S04]  /*16a10*/  SHFL.IDX PT, R6, R3, 0x3, 0x181f ;  /* 0x00781f0003067f89 */ /* 0x00002800000e0000 */
[----:B------:R-:W-:Y:S01]  /*16a20*/  ISETP.GE.AND P0, PT, R0, R58, PT ;  /* 0x0000003a0000720c */ /* 0x000fe20003f06270 */
[----:B-12-4-:R-:W2:-:S12]  /*16a30*/  SHFL.IDX PT, R28, R28, 0x3, 0x181f ;  /* 0x00781f001c1c7f89 */ /* 0x016e9800000e0000 */
        /* <DEDUP_REMOVED lines=12> */
.L_x_9588:
        /* <DEDUP_REMOVED lines=16> */
[----:B--2---:R-:W-:Y:S02]  /*16c00*/  ISETP.NE.AND P2, PT, R25, 0x1, PT ;  /* 0x000000011900780c */ /* 0x004fe40003f45270 */
[----:B------:R-:W-:-:S11]  /*16c10*/  ISETP.GE.AND P3, PT, R231, 0x80, PT ;  /* 0x00000080e700780c */ /* 0x000fd60003f66270 */
[----:B------:R-:W2:Y:S01]  /*16c20*/  @P2 LDC R27, c[0x0][0xbec] ;  /* 0x0002fb00ff1b2b82 */ /* 0x000ea20000000800 */
[----:B---3--:R-:W-:Y:S05]  /*16c30*/  @P1 BRA `(.L_x_9597) ;  /* 0x0000000000101947 */ /* 0x008fea0003800000 */
[----:B------:R-:W-:Y:S05]  /*16c40*/  @!P0 BRA `(.L_x_9597) ;  /* 0x00000000000c8947 */ /* 0x000fea0003800000 */
[----:B------:R-:W3:Y:S04]  /*16c50*/  LDG.E R3, desc[UR40][R4.64] ;  /* 0x0000002804037981 */ /* 0x000ee8000c1e1900 */
[----:B-----5:R-:W3:Y:S02]  /*16c60*/  LDG.E R8, desc[UR40][R4.64+0x4] ;  /* 0x0000042804087981 */ /* 0x020ee4000c1e1900 */
[----:B---3--:R-:W-:-:S07]  /*16c70*/  IMAD.IADD R8, R8, 0x1, -R3 ;  /* 0x0000000108087824 */ /* 0x008fce00078e0a03 */
.L_x_9597:
        /* <DEDUP_REMOVED lines=19> */
[----:B------:R-:W3:Y:S08]  /*16db0*/  @P0 LDC R7, c[0x0][0xbec] ;  /* 0x0002fb00ff070b82 */ /* 0x000ef00000000800 */
[----:B------:R-:W4:Y:S01]  /*16dc0*/  @P0 LDC R21, c[0x0][0xbf0] ;  /* 0x0002fc00ff150b82 */ /* 0x000f220000000800 */
[----:B---3--:R-:W-:-:S04]  /*16dd0*/  @P0 IMAD.HI.U32 R6, R12, R7, RZ ;  /* 0x000000070c060227 */ /* 0x008fc800078e00ff */
[----:B------:R-:W-:Y:S01]  /*16de0*/  IMAD R7, R207, UR5, R10 ;  /* 0x00000005cf077c24 */ /* 0x000fe2000f8e020a */
[----:B------:R-:W-:Y:S01]  /*16df0*/  ULDC.64 UR4, c[0x0][0xb98] ;  /* 0x0002e60000047ab9 */ /* 0x000fe20000000a00 */
[----:B----4-:R-:W-:Y:S02]  /*16e00*/  @P0 SHF.R.U32.HI R3, RZ, R21, R6 ;  /* 0x00000015ff030219 */ /* 0x010fe40000011606 */
[----:B------:R-:W-:Y:S02]  /*16e10*/  IMAD.IADD R5, R5, 0x1, R7 ;  /* 0x0000000105057824 */ /* 0x000fe400078e0207 */
[----:B------:R-:W-:Y:S01]  /*16e20*/  IMAD R6, R217, UR4, RZ ;  /* 0x00000004d9067c24 */ /* 0x000fe2000f8e02ff */
[----:B------:R-:W-:Y:S01]  /*16e30*/  IADD3 R7, -R3, RZ, RZ ;  /* 0x000000ff03077210 */ /* 0x000fe20007ffe1ff */
        /* <DEDUP_REMOVED lines=17> */
.L_x_9599:
[----:B------:R-:W-:Y:S05]  /*16f50*/  BSYNC B1 ;  /* 0x0000000000017941 */ /* 0x000fea0003800000 */
.L_x_9598:
[----:B------:R-:W4:Y:S01]  /*16f60*/  @P2 LDC R9, c[0x0][0xbf0] ;  /* 0x0002fc00ff092b82 */ /* 0x000f220000000800 */
[----:B------:R-:W-:Y:S01]  /*16f70*/  ULDC.64 UR4, c[0x0][0xaa0] ;  /* 0x0002a80000047ab9 */ /* 0x000fe20000000a00 */
[----:B---3--:R-:W-:Y:S02]  /*16f80*/  IMAD R6, R206, 0x20, R22 ;  /* 0x00000020ce067824 */ /* 0x008fe400078e0216 */
[----:B------:R-:W-:Y:S02]  /*16f90*/  IMAD R3, R11, UR4, RZ ;  /* 0x000000040b037c24 */ /* 0x000fe4000f8e02ff */
[----:B------:R-:W-:-:S04]  /*16fa0*/  IMAD.WIDE.U32 R4, R0, UR4, RZ ;  /* 0x0000000400047c25 */ /* 0x000fc8000f8e00ff */
[----:B------:R-:W-:Y:S01]  /*16fb0*/  IMAD R3, R0, UR5, R3 ;  /* 0x0000000500037c24 */ /* 0x000fe2000f8e0203 */
[----:B------:R-:W-:Y:S01]  /*16fc0*/  ULDC.64 UR4, c[0x0][0xae8] ;  /* 0x0002ba0000047ab9 */ /* 0x000fe20000000a00 */
[----:B------:R-:W-:Y:S01]  /*16fd0*/  IMAD.IADD R10, R191, 0x1, R6 ;  /* 0x00000001bf0a7824 */ /* 0x000fe200078e0206 */
[----:B------:R-:W-:Y:S01]  /*16fe0*/  IADD3 R191, R22, R191, RZ ;  /* 0x000000bf16bf7210 */ /* 0x000fe20007ffe0ff */
[----:B------:R-:W-:Y:S02]  /*16ff0*/  IMAD R0, R13, UR4, RZ ;  /* 0x000000040d007c24 */ /* 0x000fe4000f8e02ff */
[----:B------:R-:W-:Y:S01]  /*17000*/  IMAD.IADD R5, R5, 0x1, R3 ;  /* 0x0000000105057824 */ /* 0x000fe200078e0203 */
[----:B------:R-:W-:Y:S01]  /*17010*/  MOV R3, R10 ;  /* 0x0000000a00037202 */ /* 0x000fe20000000f00 */
[----:B------:R-:W-:Y:S02]  /*17020*/  IMAD R7, R207, UR5, R0 ;  /* 0x00000005cf077c24 */ /* 0x000fe4000f8e0200 */
[----:B--2---:R-:W-:-:S04]  /*17030*/  @P2 IMAD.HI.U32 R0, R10, R27, RZ ;  /* 0x0000001b0a002227 */ /* 0x004fc800078e00ff */
[----:B------:R-:W-:Y:S01]  /*17040*/  IMAD.WIDE.U32 R4, R207, UR4, R4 ;  /* 0x00000004cf047c25 */ /* 0x000fe2000f8e0004 */
[----:B----4-:R-:W-:Y:S01]  /*17050*/  @P2 SHF.R.U32.HI R3, RZ, R9, R0 ;  /* 0x00000009ff032219 */ /* 0x010fe20000011600 */
[----:B------:R-:W-:Y:S02]  /*17060*/  ULDC.64 UR4, c[0x0][0xaf0] ;  /* 0x0002bc0000047ab9 */ /* 0x000fe40000000a00 */
[----:B------:R-:W-:Y:S01]  /*17070*/  IMAD.IADD R5, R5, 0x1, R7 ;  /* 0x0000000105057824 */ /* 0x000fe200078e0207 */
[--C-:B------:R-:W-:Y:S01]  /*17080*/  SHF.R.S32.HI R0, RZ, 0x1f, R3.reuse ;  /* 0x0000001fff007819 */ /* 0x100fe20000011403 */
[----:B------:R-:W-:Y:S02]  /*17090*/  IMAD R6, R217, UR4, RZ ;  /* 0x00000004d9067c24 */ /* 0x000fe4000f8e02ff */
[----:B------:R-:W-:Y:S02]  /*170a0*/  IMAD.MOV R7, RZ, RZ, -R3 ;  /* 0x000000ffff077224 */ /* 0x000fe400078e0a03 */
[----:B------:R-:W-:-:S02]  /*170b0*/  IMAD R9, R15, UR5, R6 ;  /* 0x000000050f097c24 */ /* 0x000fc4000f8e0206 */
        /* <DEDUP_REMOVED lines=16> */
[----:B------:R-:W-:-:S03]  /*171c0*/  UMOV UR4, 0xffffffff ;  /* 0xffffffff00047882 */ /* 0x000fc60000000000 */
[----:B------:R-:W-:Y:S01]  /*171d0*/  LEA.HI.X R4, R4, UR5, R5, 0x1, P0 ;  /* 0x0000000504047c11 */ /* 0x000fe200080f0c05 */
[----:B------:R-:W-:Y:S08]  /*171e0*/  BRA.DIV UR4, `(.L_x_9600) ;  /* 0x0000009204c07947 */ /* 0x000ff0000b800000 */
[----:B------:R2:W3:Y:S04]  /*171f0*/  SHFL.IDX PT, R0, R4, RZ, 0x181f ;  /* 0x00181fff04007589 */ /* 0x0004e800000e0000 */
[----:B------:R2:W4:Y:S02]  /*17200*/  SHFL.IDX PT, R14, R3, RZ, 0x181f ;  /* 0x00181fff030e7589 */ /* 0x00052400000e0000 */
.L_x_9825:
[----:B------:R-:W-:Y:S01]  /*17210*/  IMAD R8, R8, R25, RZ ;  /* 0x0000001908087224 */ /* 0x000fe200078e02ff */
[----:B------:R-:W-:Y:S04]  /*17220*/  BSSY B1, `(.L_x_9601) ;  /* 0x000000c000017945 */ /* 0x000fe80003800000 */
[----:B------:R-:W-:-:S13]  /*17230*/  ISETP.GE.AND P0, PT, R191, R8, PT ;  /* 0x00000008bf00720c */ /* 0x000fda0003f06270 */
[----:B------:R-:W-:Y:S05]  /*17240*/  @P0 BRA `(.L_x_9602) ;  /* 0x0000000000240947 */ /* 0x000fea0003800000 */
[----:B------:R-:W-:Y:S02]  /*17250*/  ULDC UR4, c[0x0][0xac8] ;  /* 0x0002b20000047ab9 */ /* 0x000fe40000000800 */
[----:B------:R-:W-:Y:S02]  /*17260*/  ISETP.GE.AND P2, PT, R16, UR4, PT ;  /* 0x0000000410007c0c */ /* 0x000fe4000bf46270 */
[----:B------:R-:W-:-:S11]  /*17270*/  ISETP.GE.AND P3, PT, R187, UR4, PT ;  /* 0x00000004bb007c0c */ /* 0x000fd6000bf66270 */
[CC--:B----4-:R-:W-:Y:S02]  /*17280*/  @!P2 LEA R6, P0, R16.reuse, R14.reuse, 0x1 ;  /* 0x0000000e1006a211 */ /* 0x0d0fe400078008ff */
[C---:B------:R-:W-:Y:S02]  /*17290*/  @!P3 LEA R14, P1, R187.reuse, R14, 0x1 ;  /* 0x0000000ebb0eb211 */ /* 0x040fe400078208ff */
[-C--:B---3--:R-:W-:Y:S02]  /*172a0*/  @!P2 LEA.HI.X R7, R16, R0.reuse, R17, 0x1, P0 ;  /* 0x000000001007a211 */ /* 0x088fe400000f0c11 */
[----:B------:R-:W-:-:S03]  /*172b0*/  @!P3 LEA.HI.X R15, R187, R0, R215, 0x1, P1 ;  /* 0x00000000bb0fb211 */ /* 0x000fc600008f0cd7 */
[----:B------:R3:W-:Y:S04]  /*172c0*/  @!P2 ST.E.128 desc[UR40][R6.64], RZ ;  /* 0x000000ff0600a985 */ /* 0x0007e8000c101d28 */
[----:B------:R3:W-:Y:S02]  /*172d0*/  @!P3 ST.E.128 desc[UR40][R14.64], RZ ;  /* 0x000000ff0e00b985 */ /* 0x0007e4000c101d28 */
.L_x_9602:
[----:B------:R-:W-:Y:S05]  /*172e0*/  BSYNC B1 ;  /* 0x0000000000017941 */ /* 0x000fea0003800000 */
.L_x_9601:
[----:B------:R-:W-:-:S03]  /*172f0*/  UMOV UR4, 0xffffffff ;  /* 0xffffffff00047882 */ /* 0x000fc60000000000 */
[----:B------:R-:W-:Y:S05]  /*17300*/  BRA.DIV UR4, `(.L_x_9603) ;  /* 0x0000009204ac7947 */ /* 0x000fea000b800000 */
[----:B---3--:R3:W0:Y:S04]  /*17310*/  SHFL.IDX PT, R0, R4, 0x1, 0x181f ;  /* 0x00381f0004007f89 */ /* 0x00862800000e0000 */
[----:B----4-:R3:W4:Y:S02]  /*17320*/  SHFL.IDX PT, R14, R3, 0x1, 0x181f ;  /* 0x00381f00030e7f89 */ /* 0x01072400000e0000 */
.L_x_9829:
[----:B------:R-:W-:Y:S01]  /*17330*/  VIADD R5, R191, 0x20 ;  /* 0x00000020bf057836 */ /* 0x000fe20000000000 */
        /* <DEDUP_REMOVED lines=10> */
[----:B------:R0:W-:Y:S04]  /*173e0*/  @!P2 ST.E.128 desc[UR40][R6.64], RZ ;  /* 0x000000ff0600a985 */ /* 0x0001e8000c101d28 */
[----:B------:R0:W-:Y:S02]  /*173f0*/  @!P3 ST.E.128 desc[UR40][R14.64], RZ ;  /* 0x000000ff0e00b985 */ /* 0x0001e4000c101d28 */
.L_x_9605:
[----:B------:R-:W-:Y:S05]  /*17400*/  BSYNC B1 ;  /* 0x0000000000017941 */ /* 0x000fea0003800000 */
.L_x_9604:
[----:B------:R-:W-:-:S03]  /*17410*/  UMOV UR4, 0xffffffff ;  /* 0xffffffff00047882 */ /* 0x000fc60000000000 */
[----:B------:R-:W-:Y:S05]  /*17420*/  BRA.DIV UR4, `(.L_x_9606) ;  /* 0x0000009204ac7947 */ /* 0x000fea000b800000 */
[----:B0-----:R0:W0:Y:S04]  /*17430*/  SHFL.IDX PT, R0, R4, 0x2, 0x181f ;  /* 0x00581f0004007f89 */ /* 0x00102800000e0000 */
[----:B----4-:R4:W0:Y:S02]  /*17440*/  SHFL.IDX PT, R14, R3, 0x2, 0x181f ;  /* 0x00581f00030e7f89 */ /* 0x01082400000e0000 */
.L_x_9833:
[----:B------:R-:W-:Y:S01]  /*17450*/  VIADD R5, R191, 0x40 ;  /* 0x00000040bf057836 */ /* 0x000fe20000000000 */
[----:B------:R-:W-:Y:S04]  /*17460*/  BSSY B1, `(.L_x_9607) ;  /* 0x000000c000017945 */ /* 0x000fe80003800000 */
[----:B------:R-:W-:-:S13]  /*17470*/  ISETP.GE.AND P0, PT, R5, R8, PT ;  /* 0x000000080500720c */ /* 0x000fda0003f06270 */
        /* <DEDUP_REMOVED lines=10> */
.L_x_9608:
[----:B------:R-:W-:Y:S05]  /*17520*/  BSYNC B1 ;  /* 0x0000000000017941 */ /* 0x000fea0003800000 */
.L_x_9607:
[----:B------:R-:W-:-:S03]  /*17530*/  UMOV UR4, 0xffffffff ;  /* 0xffffffff00047882 */ /* 0x000fc60000000000 */
[----:B------:R-:W-:Y:S05]  /*17540*/  BRA.DIV UR4, `(.L_x_9609) ;  /* 0x0000009204ac7947 */ /* 0x000fea000b800000 */
[----:B0-----:R0:W0:Y:S04]  /*17550*/  SHFL.IDX PT, R0, R4, 0x3, 0x181f ;  /* 0x00781f0004007f89 */ /* 0x00102800000e0000 */
[----:B------:R0:W0:Y:S02]  /*17560*/  SHFL.IDX PT, R14, R3, 0x3, 0x181f ;  /* 0x00781f00030e7f89 */ /* 0x00002400000e0000 */
.L_x_9837:
[----:B0-234-:R-:W-:-:S05]  /*17570*/  VIADD R3, R191, 0x60 ;  /* 0x00000060bf037836 */ /* 0x01dfca0000000000 */
[----:B------:R-:W-:-:S13]  /*17580*/  ISETP.GE.AND P0, PT, R3, R8, PT ;  /* 0x000000080300720c */ /* 0x000fda0003f06270 */
[----:B------:R-:W-:Y:S05]  /*17590*/  @P0 BRA `(.L_x_9596) ;  /* 0x0000000000240947 */ /* 0x000fea0003800000 */
[----:B------:R-:W-:Y:S02]  /*175a0*/  ULDC UR4, c[0x0][0xac8] ;  /* 0x0002b20000047ab9 */ /* 0x000fe40000000800 */
[----:B------:R-:W-:Y:S02]  /*175b0*/  ISETP.GE.AND P2, PT, R16, UR4, PT ;  /* 0x0000000410007c0c */ /* 0x000fe4000bf46270 */
[----:B------:R-:W-:-:S11]  /*175c0*/  ISETP.GE.AND P3, PT, R187, UR4, PT ;  /* 0x00000004bb007c0c */ /* 0x000fd6000bf66270 */
[CC--:B------:R-:W-:Y:S02]  /*175d0*/  @!P2 LEA R4, P0, R16.reuse, R14.reuse, 0x1 ;  /* 0x0000000e1004a211 */ /* 0x0c0fe400078008ff */
[C---:B------:R-:W-:Y:S02]  /*175e0*/  @!P3 LEA R14, P1, R187.reuse, R14, 0x1 ;  /* 0x0000000ebb0eb211 */ /* 0x040fe400078208ff */
[-C--:B------:R-:W-:Y:S02]  /*175f0*/  @!P2 LEA.HI.X R5, R16, R0.reuse, R17, 0x1, P0 ;  /* 0x000000001005a211 */ /* 0x080fe400000f0c11 */
[----:B------:R-:W-:-:S03]  /*17600*/  @!P3 LEA.HI.X R15, R187, R0, R215, 0x1, P1 ;  /* 0x00000000bb0fb211 */ /* 0x000fc600008f0cd7 */
[----:B------:R0:W-:Y:S04]  /*17610*/  @!P2 ST.E.128 desc[UR40][R4.64], RZ ;  /* 0x000000ff0400a985 */ /* 0x0001e8000c101d28 */
[----:B------:R0:W-:Y:S02]  /*17620*/  @!P3 ST.E.128 desc[UR40][R14.64], RZ ;  /* 0x000000ff0e00b985 */ /* 0x0001e4000c101d28 */
.L_x_9596:
[----:B------:R-:W-:Y:S05]  /*17630*/  BSYNC B0 ;  /* 0x0000000000007941 */ /* 0x000fea0003800000 */
.L_x_9587:
[----:B------:R-:W-:Y:S02]  /*17640*/  ULDC UR4, c[0x0][0xc3c] ;  /* 0x00030f0000047ab9 */ /* 0x000fe40000000800 */
[----:B-1----:R-:W-:-:S13]  /*17650*/  ISETP.GE.AND P0, PT, R31, UR4, PT ;  /* 0x000000041f007c0c */ /* 0x002fda000bf06270 */
[----:B------:R-:W-:Y:S05]  /*17660*/  @!P0 BRA `(.L_x_9610) ;  /* 0xfffffe9800c08947 */ /* 0x000fea000383ffff */
[----:B------:R-:W-:Y:S05]  /*17670*/  BRA `(.L_x_9407) ;  /* 0x0000007400f47947 */ /* 0x000fea0003800000 */
.L_x_9405:
        /* <DEDUP_REMOVED lines=18> */
.L_x_9611:
        /* <DEDUP_REMOVED lines=37> */
[----:B------:R-:W-:Y:S01]  /*179f0*/  MOV R7, R8 ;  /* 0x0000000800077202 */ /* 0x000fe20000000f00 */
[----:B------:R-:W-:Y:S01]  /*17a00*/  UMOV UR4, URZ ;  /* 0x0000003f00047c82 */ /* 0x000fe20008000000 */
[----:B------:R-:W-:Y:S01]  /*17a10*/  ULDC UR7, c[0x0][0xc3c] ;  /* 0x00030f0000077ab9 */ /* 0x000fe20000000800 */
[----:B------:R-:W-:-:S05]  /*17a20*/  ULDC UR5, c[0x0][0xc38] ;  /* 0x00030e0000057ab9 */ /* 0x000fca0000000800 */
.L_x_9617:
        /* <DEDUP_REMOVED lines=12> */
.L_x_9616:
[----:B------:R-:W-:Y:S05]  /*17af0*/  BSYNC B0 ;  /* 0x0000000000007941 */ /* 0x000fea0003800000 */
.L_x_9615:
        /* <DEDUP_REMOVED lines=21> */
.L_x_9613:
        /* <DEDUP_REMOVED lines=20> */
.L_x_9618:
        /* <DEDUP_REMOVED lines=21> */
[----:B------:R-:W-:Y:S01]  /*17ee0*/  IMAD R5, R11, R8, RZ ;  /* 0x000000080b057224 */ /* 0x000fe200078e02ff */
[----:B------:R-:W-:-:S03]  /*17ef0*/  IADD3 R8, -R8, RZ, RZ ;  /* 0x000000ff08087210 */ /* 0x000fc60007ffe1ff */
        /* <DEDUP_REMOVED lines=33> */
.L_x_9614:
[----:B------:R-:W-:Y:S01]  /*18110*/  IMAD.MOV.U32 R17, RZ, RZ, RZ ;  /* 0x000000ffff117224 */ /* 0x000fe200078e00ff */
[----:B------:R-:W-:Y:S01]  /*18120*/  MOV R16, UR6 ;  /* 0x0000000600107c02 */ /* 0x000fe20008000f00 */
[----:B------:R-:W-:-:S07]  /*18130*/  IMAD.MOV.U32 R18, RZ, RZ, RZ ;  /* 0x000000ffff127224 */ /* 0x000fce00078e00ff */
.L_x_9619:
[----:B------:R-:W-:-:S13]  /*18140*/  ISETP.NE.AND P0, PT, R0, RZ, PT ;  /* 0x000000ff0000720c */ /* 0x000fda0003f05270 */
[----:B------:R-:W1:Y:S01]  /*18150*/  @!P0 S2R R3, SR_CgaCtaId ;  /* 0x0000000000038919 */ /* 0x000e620000008800 */
[----:B------:R-:W-:-:S04]  /*18160*/  @!P0 MOV R0, 0x400 ;  /* 0x0000040000008802 */ /* 0x000fc80000000f00 */
[----:B-1----:R-:W-:-:S05]  /*18170*/  @!P0 LEA R0, R3, R0, 0x18 ;  /* 0x0000000003008211 */ /* 0x002fca00078ec0ff */
[----:B------:R1:W-:Y:S01]  /*18180*/  @!P0 STS.128 [R0+0x288d0], R16 ;  /* 0x0288d01000008388 */ /* 0x0003e20000000c00 */
[----:B------:R-:W-:Y:S06]  /*18190*/  BAR.ARV 0x5, 0x180 ;  /* 0x0146000000007b1d */ /* 0x000fec0000002000 */
.L_x_9612:
        /* <DEDUP_REMOVED lines=10> */
[----:B------:R-:W1:Y:S01]  /*18240*/  S2UR UR5, SR_CgaCtaId ;  /* 0x00000000000579c3 */ /* 0x000e620000008800 */
[----:B------:R-:W-:Y:S01]  /*18250*/  LOP3.LUT R8, R4, 0x7f, RZ, 0xc0, !PT ;  /* 0x0000007f04087812 */ /* 0x000fe200078ec0ff */
[----:B------:R-:W-:Y:S01]  /*18260*/  UMOV UR4, 0x400 ;  /* 0x0000040000047882 */ /* 0x000fe20000000000 */
[----:B------:R-:W-:Y:S01]  /*18270*/  BSSY B8, `(.L_x_9620) ;  /* 0x0000683000087945 */ /* 0x000fe20003800000 */
[----:B------:R-:W-:Y:S01]  /*18280*/  LOP3.LUT R3, R0, 0x1f8, RZ, 0xc0, !PT ;  /* 0x000001f800037812 */ /* 0x000fe200078ec0ff */
[----:B------:R-:W-:Y:S01]  /*18290*/  ULDC.64 UR38, c[0x0][0x198] ;  /* 0x0000660000267ab9 */ /* 0x000fe20000000a00 */
[C---:B------:R-:W-:Y:S01]  /*182a0*/  ISETP.NE.AND P1, PT, R8.reuse, RZ, PT ;  /* 0x000000ff0800720c */ /* 0x040fe20003f25270 */
[----:B0-----:R-:W-:Y:S01]  /*182b0*/  IMAD.SHL.U32 R2, R8, 0x8, RZ ;  /* 0x0000000808027824 */ /* 0x001fe200078e00ff */
[----:B------:R-:W-:Y:S01]  /*182c0*/  LOP3.LUT R3, R3, 0x38, R4, 0x78, !PT ;  /* 0x0000003803037812 */ /* 0x000fe200078e7804 */
[----:B------:R-:W-:Y:S01]  /*182d0*/  ULDC UR36, c[0x0][0xc] ;  /* 0x0000030000247ab9 */ /* 0x000fe20000000800 */
[----:B------:R-:W-:-:S02]  /*182e0*/  LOP3.LUT R0, R0, 0x38, RZ, 0xc0, !PT ;  /* 0x0000003800007812 */ /* 0x000fc400078ec0ff */
[----:B------:R-:W-:Y:S02]  /*182f0*/  LOP3.LUT R2, R3, 0x200, R2, 0xf8, !PT ;  /* 0x0000020003027812 */ /* 0x000fe400078ef802 */
[C---:B------:R-:W-:Y:S01]  /*18300*/  LOP3.LUT P0, R3, R4.reuse, 0x1f, RZ, 0xc0, !PT ;  /* 0x0000001f04037812 */ /* 0x040fe2000780c0ff */
[----:B------:R-:W-:Y:S01]  /*18310*/  IMAD.SHL.U32 R4, R4, 0x10, RZ ;  /* 0x0000001004047824 */ /* 0x000fe200078e00ff */
[----:B------:R-:W-:Y:S02]  /*18320*/  SHF.R.U32.HI R7, RZ, 0x3, R8 ;  /* 0x00000003ff077819 */ /* 0x000fe40000011608 */
[----:B------:R-:W-:Y:S01]  /*18330*/  LOP3.LUT R0, R0, 0x40, RZ, 0xfc, !PT ;  /* 0x0000004000007812 */ /* 0x000fe200078efcff */
[----:B------:R0:W-:Y:S01]  /*18340*/  STL [R1+0x2c], R3 ;  /* 0x00002c0301007387 */ /* 0x0001e20000100800 */
[----:B------:R-:W-:Y:S01]  /*18350*/  LOP3.LUT R4, R7, 0x70, R4, 0xf8, !PT ;  /* 0x0000007007047812 */ /* 0x000fe200078ef804 */
[----:B-1----:R-:W-:-:S06]  /*18360*/  ULEA UR4, UR5, UR4, 0x18 ;  /* 0x0000000405047291 */ /* 0x002fcc000f8ec03f */
[----:B0-----:R-:W-:-:S05]  /*18370*/  MOV R3, UR4 ;  /* 0x0000000400037c02 */ /* 0x001fca0008000f00 */
[----:B------:R-:W-:Y:S01]  /*18380*/  IMAD R2, R2, 0x2, R3 ;  /* 0x0000000202027824 */ /* 0x000fe200078e0203 */
[----:B------:R-:W-:Y:S04]  /*18390*/  STL [R1+0x4], R3 ;  /* 0x0000040301007387 */ /* 0x000fe80000100800 */
        /* <DEDUP_REMOVED lines=17> */
.L_x_9759:
        /* <DEDUP_REMOVED lines=9> */
[----:B-1----:R-:W-:Y:S01]  /*18540*/  IMAD.MOV.U32 R0, RZ, RZ, RZ ;  /* 0x000000ffff007224 */ /* 0x002fe200078e00ff */
[----:B------:R-:W-:Y:S01]  /*18550*/  ISETP.NE.AND.EX P0, PT, RZ, UR5, PT, P0 ;  /* 0x00000005ff007c0c */ /* 0x000fe2000bf05300 */
[----:B------:R-:W-:Y:S01]  /*18560*/  IMAD.MOV.U32 R12, RZ, RZ, RZ ;  /* 0x000000ffff0c7224 */ /* 0x000fe200078e00ff */
[----:B------:R-:W-:Y:S01]  /*18570*/  ISETP.NE.AND.EX P3, PT, RZ, UR11, PT, P3 ;  /* 0x0000000bff007c0c */ /* 0x000fe2000bf65330 */
[----:B------:R-:W-:Y:S01]  /*18580*/  ULDC.64 UR8, c[0x0][0xa10] ;  /* 0x0002840000087ab9 */ /* 0x000fe20000000a00 */
[----:B--2---:R-:W-:Y:S01]  /*18590*/  SHF.R.S32.HI R5, RZ, 0x1f, R4 ;  /* 0x0000001fff057819 */ /* 0x004fe20000011404 */
[----:B------:R-:W-:-:S08]  /*185a0*/  IMAD.SHL.U32 R15, R4, 0x4, RZ ;  /* 0x00000004040f7824 */ /* 0x000fd000078e00ff */
        /* <DEDUP_REMOVED lines=29> */
[----:B-1----:R-:W-:Y:S01]  /*18780*/  MOV R12, UR4 ;  /* 0x00000004000c7c02 */ /* 0x002fe20008000f00 */
        /* <DEDUP_REMOVED lines=17> */
[----:B--2--5:R-:W-:-:S05]  /*188a0*/  IMAD.IADD R13, R2, 0x1, -R12 ;  /* 0x00000001020d7824 */ /* 0x024fca00078e0a0c */
[----:B------:R0:W-:Y:S02]  /*188b0*/  STL [R1+0x44], R13 ;  /* 0x0000440d01007387 */ /* 0x0001e40000100800 */
.L_x_9621:
        /* <DEDUP_REMOVED lines=12> */
.L_x_9622:
[----:B------:R-:W-:Y:S05]  /*18980*/  @!P2 BRA `(.L_x_9623) ;  /* 0x00000000000ca947 */ /* 0x000fea0003800000 */
[----:B------:R-:W2:Y:S04]  /*18990*/  LDG.E R9, desc[UR40][R6.64] ;  /* 0x0000002806097981 */ /* 0x000ea8000c1e1900 */
[----:B------:R-:W2:Y:S02]  /*189a0*/  LDG.E R6, desc[UR40][R6.64+0x4] ;  /* 0x0000042806067981 */ /* 0x000ea4000c1e1900 */
[----:B--2---:R-:W-:-:S07]  /*189b0*/  IMAD.IADD R9, R6, 0x1, -R9 ;  /* 0x0000000106097824 */ /* 0x004fce00078e0a09 */
.L_x_9623:
[----:B-1----:R-:W2:Y:S01]  /*189c0*/  @P0 LDG.E R2, desc[UR40][R4.64] ;  /* 0x0000002804020981 */ /* 0x002ea2000c1e1900 */
[----:B------:R-:W1:Y:S01]  /*189d0*/  LDC R3, c[0x0][0x448] ;  /* 0x00011200ff037b82 */ /* 0x000e620000000800 */
[----:B-----5:R-:W-:Y:S02]  /*189e0*/  IADD3 R0, -R0, R9, RZ ;  /* 0x0000000900007210 */ /* 0x020fe40007ffe1ff */
[----:B------:R3:W2:Y:S01]  /*189f0*/  @P0 LDG.E R4, desc[UR40][R4.64+0x4] ;  /* 0x0000042804040981 */ /* 0x0006a2000c1e1900 */
[----:B-1----:R-:W-:-:S13]  /*18a00*/  ISETP.NE.AND P1, PT, R3, 0x1, PT ;  /* 0x000000010300780c */ /* 0x002fda0003f25270 */
[----:B---3--:R-:W1:Y:S01]  /*18a10*/  @P1 LDC R5, c[0x0][0x450] ;  /* 0x00011400ff051b82 */ /* 0x008e620000000800 */
[----:B------:R-:W-:-:S05]  /*18a20*/  IMAD.MOV R9, RZ, RZ, -R0 ;  /* 0x000000ffff097224 */ /* 0x000fca00078e0a00 */
[----:B------:R-:W-:Y:S01]  /*18a30*/  VIMNMX R9, RZ, R9, !PT ;  /* 0x00000009ff097248 */ /* 0x000fe20007fe0100 */
[----:B------:R-:W-:Y:S01]  /*18a40*/  BSSY B0, `(.L_x_9624) ;  /* 0x0000133000007945 */ /* 0x000fe20003800000 */
[----:B------:R-:W-:Y:S01]  /*18a50*/  PLOP3.LUT P5, PT, PT, PT, PT, 0x80, 0x0 ;  /* 0x000000000000781c */ /* 0x000fe20003faf070 */
[----:B--2---:R-:W-:Y:S02]  /*18a60*/  @P0 IMAD.IADD R8, R4, 0x1, -R2 ;  /* 0x0000000104080824 */ /* 0x004fe400078e0a02 */
[----:B------:R-:W2:Y:S01]  /*18a70*/  @P1 LDC R4, c[0x0][0x44c] ;  /* 0x00011300ff041b82 */ /* 0x000ea20000000800 */
[----:B------:R-:W-:-:S04]  /*18a80*/  IMAD.SHL.U32 R2, R17, 0x80, RZ ;  /* 0x0000008011027824 */ /* 0x000fc800078e00ff */
[----:B------:R-:W-:-:S04]  /*18a90*/  VIADD R2, R2, 0x7f ;  /* 0x0000007f02027836 */ /* 0x000fc80000000000 */
[----:B------:R-:W-:Y:S02]  /*18aa0*/  IMAD.MOV.U32 R3, RZ, RZ, R2 ;  /* 0x000000ffff037224 */ /* 0x000fe400078e0002 */
[----:B--2---:R-:W-:-:S04]  /*18ab0*/  @P1 IMAD.HI.U32 R4, R2, R4, RZ ;  /* 0x0000000402041227 */ /* 0x004fc800078e00ff */
[----:B------:R-:W-:Y:S01]  /*18ac0*/  IMAD.IADD R2, R0, 0x1, R8 ;  /* 0x0000000100027824 */ /* 0x000fe200078e0208 */
[----:B-1----:R-:W-:-:S04]  /*18ad0*/  @P1 SHF.R.U32.HI R3, RZ, R5, R4 ;  /* 0x00000005ff031219 */ /* 0x002fc80000011604 */
[C---:B------:R-:W-:Y:S02]  /*18ae0*/  IADD3 R21, R2.reuse, 0x80, -R13 ;  /* 0x0000008002157810 */ /* 0x040fe40007ffe80d */
[----:B------:R-:W-:-:S03]  /*18af0*/  IADD3 R4, R2, 0x7f, RZ ;  /* 0x0000007f02047810 */ /* 0x000fc60007ffe0ff */
[----:B------:R-:W-:Y:S01]  /*18b00*/  IMAD.IADD R2, R21, 0x1, R3 ;  /* 0x0000000115027824 */ /* 0x000fe200078e0203 */
[----:B------:R-:W-:-:S04]  /*18b10*/  SHF.R.S32.HI R3, RZ, 0x1f, R4 ;  /* 0x0000001fff037819 */ /* 0x000fc80000011404 */
[----:B------:R-:W-:Y:S02]  /*18b20*/  LEA.HI R20, R3, R4, RZ, 0x7 ;  /* 0x0000000403147211 */ /* 0x000fe400078f38ff */
[----:B------:R-:W-:-:S04]  /*18b30*/  SHF.R.S32.HI R3, RZ, 0x1f, R2 ;  /* 0x0000001fff037819 */ /* 0x000fc80000011402 */
[----:B------:R-:W-:Y:S02]  /*18b40*/  LEA.HI R2, R3, R2, RZ, 0x7 ;  /* 0x0000000203027211 */ /* 0x000fe400078f38ff */
[----:B------:R-:W-:Y:S02]  /*18b50*/  SHF.R.S32.HI R20, RZ, 0x7, R20 ;  /* 0x00000007ff147819 */ /* 0x000fe40000011414 */
[----:B------:R-:W-:-:S04]  /*18b60*/  SHF.R.S32.HI R2, RZ, 0x7, R2 ;  /* 0x00000007ff027819 */ /* 0x000fc80000011402 */
[----:B------:R-:W-:-:S05]  /*18b70*/  VIMNMX R2, R20, R2, PT ;  /* 0x0000000214027248 */ /* 0x000fca0003fe0100 */
[----:B------:R-:W-:-:S05]  /*18b80*/  IMAD R2, R2, 0x80, -R0 ;  /* 0x0000008002027824 */ /* 0x000fca00078e0a00 */
[----:B------:R-:W-:-:S04]  /*18b90*/  VIMNMX R8, R2, R8, PT ;  /* 0x0000000802087248 */ /* 0x000fc80003fe0100 */
[----:B------:R-:W-:Y:S02]  /*18ba0*/  ISETP.GT.AND P1, PT, R8, R9, PT ;  /* 0x000000090800720c */ /* 0x000fe40003f24270 */
[----:B------:R-:W-:-:S11]  /*18bb0*/  SHF.R.U32.HI R9, RZ, 0x7, R9 ;  /* 0x00000007ff097819 */ /* 0x000fd60000011609 */
[----:B------:R-:W-:-:S05]  /*18bc0*/  @P1 VIADD R8, R8, 0x7f ;  /* 0x0000007f08081836 */ /* 0x000fca0000000000 */
[----:B------:R-:W-:Y:S01]  /*18bd0*/  @P1 SHF.R.S32.HI R0, RZ, 0x1f, R8 ;  /* 0x0000001fff001819 */ /* 0x000fe20000011408 */
[----:B------:R-:W-:-:S03]  /*18be0*/  IMAD.MOV.U32 R6, RZ, RZ, R9 ;  /* 0x000000ffff067224 */ /* 0x000fc600078e0009 */
[----:B------:R-:W-:-:S04]  /*18bf0*/  @P1 LEA.HI R8, R0, R8, RZ, 0x7 ;  /* 0x0000000800081211 */ /* 0x000fc800078f38ff */
        /* <DEDUP_REMOVED lines=10> */
.L_x_9840:
[----:B--2---:R-:W-:Y:S02]  /*18ca0*/  ISETP.NE.AND P0, PT, R14, RZ, PT ;  /* 0x000000ff0e00720c */ /* 0x004fe40003f05270 */
[----:B------:R-:W-:-:S11]  /*18cb0*/  PLOP3.LUT P1, PT, PT, PT, PT, 0x8, 0x0 ;  /* 0x000000000000781c */ /* 0x000fd60003f2e170 */
[----:B------:R-:W-:Y:S05]  /*18cc0*/  @P0 BRA `(.L_x_9627) ;  /* 0x00000000000c0947 */ /* 0x000fea0003800000 */
[----:B------:R-:W-:-:S03]  /*18cd0*/  UMOV UR4, 0xffffffff ;  /* 0xffffffff00047882 */ /* 0x000fc60000000000 */
[----:B------:R-:W-:Y:S05]  /*18ce0*/  BRA.DIV UR4, `(.L_x_9628) ;  /* 0x0000007e04407947 */ /* 0x000fea000b800000 */
[----:B------:R-:W-:-:S13]  /*18cf0*/  ELECT P1, URZ, PT ;  /* 0x00000000003f782f */ /* 0x000fda0003820000 */
.L_x_9627:
[----:B-1----:R-:W2:Y:S04]  /*18d00*/  LDL R2, [R1+0x58] ;  /* 0x0000580001027983 */ /* 0x002ea80000100800 */
[----:B------:R-:W3:Y:S01]  /*18d10*/  LDL R4, [R1+0x4] ;  /* 0x0000040001047983 */ /* 0x000ee20000100800 */
[----:B------:R-:W-:Y:S01]  /*18d20*/  BSSY B1, `(.L_x_9629) ;  /* 0x0000008000017945 */ /* 0x000fe20003800000 */
[----:B--2---:R-:W-:-:S04]  /*18d30*/  IADD3 R2, R2, 0x1, RZ ;  /* 0x0000000102027810 */ /* 0x004fc80007ffe0ff */
[----:B------:R-:W-:-:S04]  /*18d40*/  LEA.HI R3, R2, R2, RZ, 0x1 ;  /* 0x0000000202037211 */ /* 0x000fc800078f08ff */
[----:B------:R-:W-:-:S05]  /*18d50*/  LOP3.LUT R3, R3, 0xfffffffe, RZ, 0xc0, !PT ;  /* 0xfffffffe03037812 */ /* 0x000fca00078ec0ff */
[----:B------:R-:W-:-:S05]  /*18d60*/  IMAD.IADD R2, R2, 0x1, -R3 ;  /* 0x0000000102027824 */ /* 0x000fca00078e0a03 */
[----:B------:R-:W-:-:S04]  /*18d70*/  SHF.L.U32 R2, R2, 0x1f, RZ ;  /* 0x0000001f02027819 */ /* 0x000fc800000006ff */
[----:B---3--:R-:W1:Y:S02]  /*18d80*/  SYNCS.PHASECHK.TRANS64.TRYWAIT P0, [R4+URZ+0x28820], R2 ;  /* 0x02882002040075a7 */ /* 0x008e64000800017f */
[----:B-1----:R-:W-:Y:S05]  /*18d90*/  @!P0 BRA `(.L_x_9630) ;  /* 0x0000007c00388947 */ /* 0x002fea0003800000 */
.L_x_9843:
[----:B------:R-:W-:Y:S05]  /*18da0*/  BSYNC B1 ;  /* 0x0000000000017941 */ /* 0x000fea0003800000 */
.L_x_9629:
        /* <DEDUP_REMOVED lines=13> */
.L_x_9844:
[----:B------:R-:W-:Y:S05]  /*18e80*/  BSYNC B2 ;  /* 0x0000000000027941 */ /* 0x000fea0003800000 */
.L_x_9633:
        /* <DEDUP_REMOVED lines=8> */
.L_x_9636:
[----:B------:R-:W-:Y:S05]  /*18f10*/  BSYNC B2 ;  /* 0x0000000000027941 */ /* 0x000fea0003800000 */
.L_x_9635:
        /* <DEDUP_REMOVED lines=11> */
[----:B---3--:R-:W-:-:S02]  /*18fd0*/  IMAD R7, R2, 0x8000, R5 ;  /* 0x0000800002077824 */ /* 0x008fc400078e0205 */
[----:B------:R-:W-:Y:S02]  /*18fe0*/  IMAD.SHL.U32 R11, R2, 0x4000, RZ ;  /* 0x00004000020b7824 */ /* 0x000fe400078e00ff */
[----:B------:R-:W-:Y:S02]  /*18ff0*/  VIADD R2, R4, 0x28890 ;  /* 0x0002889004027836 */ /* 0x000fe40000000000 */
[----:B------:R-:W-:-:S07]  /*19000*/  VIADD R5, R7, 0x18400 ;  /* 0x0001840007057836 */ /* 0x000fce0000000000 */
.L_x_9637:
        /* <DEDUP_REMOVED lines=16> */
.L_x_9638:
        /* <DEDUP_REMOVED lines=13> */
.L_x_9845:
[----:B------:R-:W-:Y:S05]  /*191e0*/  BSYNC B2 ;  /* 0x0000000000027941 */ /* 0x000fea0003800000 */
.L_x_9639:
        /* <DEDUP_REMOVED lines=10> */
.L_x_9642:
[----:B------:R-:W-:Y:S05]  /*19290*/  BSYNC B2 ;  /* 0x0000000000027941 */ /* 0x000fea0003800000 */
.L_x_9641:
[----:B0-----:R-:W3:Y:S01]  /*192a0*/  LDL R2, [R1+0x4] ;  /* 0x0000040001027983 */ /* 0x001ee20000100800 */
[----:B------:R-:W-:Y:S01]  /*192b0*/  R2UR UR10, R14 ;  /* 0x000000000e0a72ca */ /* 0x000fe200000e0000 */
[----:B------:R-:W-:Y:S01]  /*192c0*/  UIADD3 UR4, UP0, UR38, 0x670, URZ ;  /* 0x0000067026047890 */ /* 0x000fe2000ff1e03f */
[----:B------:R-:W-:Y:S01]  /*192d0*/  R2UR UR6, R12 ;  /* 0x000000000c0672ca */ /* 0x000fe200000e0000 */
[----:B-12---:R-:W-:Y:S01]  /*192e0*/  VIADD R4, R4, 0x288b0 ;  /* 0x000288b004047836 */ /* 0x006fe20000000000 */
[----:B------:R-:W-:Y:S01]  /*192f0*/  R2UR UR7, R13 ;  /* 0x000000000d0772ca */ /* 0x000fe200000e0000 */
[----:B------:R-:W-:Y:S01]  /*19300*/  UIADD3.X UR5, URZ, UR39, URZ, UP0, !UPT ;  /* 0x000000273f057290 */ /* 0x000fe200087fe43f */
[----:B------:R-:W-:Y:S01]  /*19310*/  PLOP3.LUT P0, PT, PT, PT, PT, 0x80, 0x0 ;  /* 0x000000000000781c */ /* 0x000fe20003f0f070 */
[----:B---3--:R-:W-:-:S05]  /*19320*/  IMAD R5, R11, 0x2, R2 ;  /* 0x000000020b057824 */ /* 0x008fca00078e0202 */
[----:B------:R-:W-:-:S07]  /*19330*/  IADD3 R2, R5, 0x400, RZ ;  /* 0x0000040005027810 */ /* 0x000fce0007ffe0ff */
.L_x_9643:
        /* <DEDUP_REMOVED lines=15> */
.L_x_9644:
        /* <DEDUP_REMOVED lines=10> */
.L_x_9632:
[----:B------:R-:W-:Y:S05]  /*194d0*/  BSYNC B1 ;  /* 0x0000000000017941 */ /* 0x000fea0003800000 */
.L_x_9631:
[----:B------:R-:W1:Y:S04]  /*194e0*/  LDL.LU R7, [R1+0x20] ;  /* 0x0000200001077983 */ /* 0x000e680000300800 */
[----:B------:R-:W2:Y:S01]  /*194f0*/  LDL.LU R5, [R1+0x24] ;  /* 0x0000240001057983 */ /* 0x000ea20000300800 */
[----:B------:R-:W-:Y:S01]  /*19500*/  PLOP3.LUT P5, PT, PT, PT, PT, 0x8, 0x0 ;  /* 0x000000000000781c */ /* 0x000fe20003fae170 */
[----:B-1----:R-:W-:Y:S02]  /*19510*/  VIADD R2, R7, 0x1 ;  /* 0x0000000107027836 */ /* 0x002fe40000000000 */
        /* <DEDUP_REMOVED lines=9> */
.L_x_9659:
        /* <DEDUP_REMOVED lines=14> */
.L_x_9846:
[----:B------:R-:W-:Y:S05]  /*19690*/  BSYNC B2 ;  /* 0x0000000000027941 */ /* 0x000fea0003800000 */
.L_x_9647:
        /* <DEDUP_REMOVED lines=8> */
.L_x_9650:
[----:B------:R-:W-:Y:S05]  /*19720*/  BSYNC B2 ;  /* 0x0000000000027941 */ /* 0x000fea0003800000 */
.L_x_9649:
        /* <DEDUP_REMOVED lines=13> */
.L_x_9651:
        /* <DEDUP_REMOVED lines=16> */
.L_x_9652:
        /* <DEDUP_REMOVED lines=13> */
.L_x_9847:
[----:B------:R-:W-:Y:S05]  /*199d0*/  BSYNC B2 ;  /* 0x0000000000027941 */ /* 0x000fea0003800000 */
.L_x_9653:
        /* <DEDUP_REMOVED lines=10> */
.L_x_9656:
[----:B------:R-:W-:Y:S05]  /*19a80*/  BSYNC B2 ;  /* 0x0000000000027941 */ /* 0x000fea0003800000 */
.L_x_9655:
        /* <DEDUP_REMOVED lines=8> */
.L_x_9657:
        /* <DEDUP_REMOVED lines=15> */
.L_x_9658:
        /* <DEDUP_REMOVED lines=10> */
.L_x_9646:
[----:B------:R-:W-:Y:S05]  /*19ca0*/  BSYNC B1 ;  /* 0x0000000000017941 */ /* 0x000fea0003800000 */
.L_x_9645:
        /* <DEDUP_REMOVED lines=12> */
.L_x_9625:
[----:B------:R-:W-:Y:S05]  /*19d70*/  BSYNC B0 ;  /* 0x0000000000007941 */ /* 0x000fea0003800000 */
.L_x_9624:
        /* <DEDUP_REMOVED lines=10> */
[----:B------:R-:W-:-:S05]  /*19e20*/  IMAD.IADD R0, R21, 0x1, R0 ;  /* 0x0000000115007824 */ /* 0x000fca00078e0200 */
[----:B------:R-:W-:-:S04]  /*19e30*/  SHF.R.S32.HI R2, RZ, 0x1f, R0 ;  /* 0x0000001fff027819 */ /* 0x000fc80000011400 */
[----:B------:R-:W-:-:S04]  /*19e40*/  LEA.HI R0, R2, R0, RZ, 0x7 ;  /* 0x0000000002007211 */ /* 0x000fc800078f38ff */
[----:B------:R-:W-:-:S04]  /*19e50*/  SHF.R.S32.HI R0, RZ, 0x7, R0 ;  /* 0x00000007ff007819 */ /* 0x000fc80000011400 */
        /* <DEDUP_REMOVED lines=21> */
.L_x_9661:
        /* <DEDUP_REMOVED lines=21> */
.L_x_9664:
[----:B------:R-:W-:Y:S05]  /*1a100*/  BSYNC B6 ;  /* 0x0000000000067941 */ /* 0x000fea0003800000 */
.L_x_9663:
        /* <DEDUP_REMOVED lines=21> */
.L_x_9667:
        /* <DEDUP_REMOVED lines=16> */
.L_x_9666:
[----:B------:R-:W-:Y:S05]  /*1a360*/  BSYNC B6 ;  /* 0x0000000000067941 */ /* 0x000fea0003800000 */
.L_x_9665:
        /* <DEDUP_REMOVED lines=25> */
.L_x_9850:
        /* <DEDUP_REMOVED lines=12> */
.L_x_9853:
        /* <DEDUP_REMOVED lines=25> */
.L_x_9671:
[----:B------:R-:W3:Y:S04]  /*1a750*/  LDL R7, [R1+0x4] ;  /* 0x0000040001077983 */ /* 0x000ee80000100800 */
[----:B-12---:R-:W3:Y:S04]  /*1a760*/  LDL R0, [R1+0xc] ;  /* 0x00000c0001007983 */ /* 0x006ee80000100800 */
[----:B------:R-:W2:Y:S01]  /*1a770*/  LDL R2, [R1+0x18] ;  /* 0x0000180001027983 */ /* 0x000ea20000100800 */
[----:B---3--:R-:W-:Y:S01]  /*1a780*/  IMAD R0, R0, 0x8, R7 ;  /* 0x0000000800007824 */ /* 0x008fe200078e0207 */
[----:B--2---:R-:W-:-:S04]  /*1a790*/  SHF.L.U32 R2, R2, 0x1f, RZ ;  /* 0x0000001f02027819 */ /* 0x004fc800000006ff */
[----:B------:R-:W1:Y:S02]  /*1a7a0*/  SYNCS.PHASECHK.TRANS64.TRYWAIT P0, [R0+URZ+0x28840], R2 ;  /* 0x02884002000075a7 */ /* 0x000e64000800017f */
[----:B-1----:R-:W-:Y:S05]  /*1a7b0*/  @!P0 BRA `(.L_x_9672) ;  /* 0x00000064006c8947 */ /* 0x002fea0003800000 */
.L_x_9854:
        /* <DEDUP_REMOVED lines=10> */
.L_x_9673:
[----:B------:R-:W3:Y:S04]  /*1a860*/  LDL R6, [R1+0x4] ;  /* 0x0000040001067983 */ /* 0x000ee80000100800 */
[----:B------:R-:W3:Y:S04]  /*1a870*/  LDL R5, [R1+0xc] ;  /* 0x00000c0001057983 */ /* 0x000ee80000100800 */
[----:B------:R-:W4:Y:S04]  /*1a880*/  LDL R7, [R1+0x10] ;  /* 0x0000100001077983 */ /* 0x000f280000100800 */
[----:B------:R-:W4:Y:S04]  /*1a890*/  LDL R4, [R1+0x1c] ;  /* 0x00001c0001047983 */ /* 0x000f280000100800 */
[----:B-12---:R-:W2:Y:S01]  /*1a8a0*/  LDL R2, [R1] ;  /* 0x0000000001027983 */ /* 0x006ea20000100800 */
[----:B------:R-:W-:-:S02]  /*1a8b0*/  R2UR UR9, R0 ;  /* 0x00000000000972ca */ /* 0x000fc400000e0000 */
[----:B------:R-:W-:Y:S01]  /*1a8c0*/  PLOP3.LUT P0, PT, PT, PT, PT, 0x80, 0x0 ;  /* 0x000000000000781c */ /* 0x000fe20003f0f070 */
[----:B------:R-:W-:Y:S01]  /*1a8d0*/  UIADD3 UR4, UP0, UR38, 0x370, URZ ;  /* 0x0000037026047890 */ /* 0x000fe2000ff1e03f */
[----:B------:R-:W-:Y:S02]  /*1a8e0*/  R2UR UR12, R18 ;  /* 0x00000000120c72ca */ /* 0x000fe400000e0000 */
[----:B-----5:R-:W-:-:S07]  /*1a8f0*/  LOP3.LUT R3, R3, 0xfffffffb, RZ, 0xc0, !PT ;  /* 0xfffffffb03037812 */ /* 0x020fce00078ec0ff */
        /* <DEDUP_REMOVED lines=9> */
[----:B------:R-:W-:Y:S02]  /*1a990*/  R2UR UR5, R4 ;  /* 0x00000000040572ca */ /* 0x000fe400000e0000 */
[----:B--2---:R-:W-:-:S09]  /*1a9a0*/  R2UR UR13, R2 ;  /* 0x00000000020d72ca */ /* 0x004fd200000e0000 */
        /* <DEDUP_REMOVED lines=10> */
.L_x_9669:
        /* <DEDUP_REMOVED lines=43> */
.L_x_9675:
[----:B------:R-:W-:Y:S05]  /*1ad00*/  BSYNC B6 ;  /* 0x0000000000067941 */ /* 0x000fea0003800000 */
.L_x_9674:
[----:B------:R-:W3:Y:S01]  /*1ad10*/  LDL.LU R6, [R1+0x40] ;  /* 0x0000400001067983 */ /* 0x000ee20000300800 */
[----:B------:R-:W-:Y:S01]  /*1ad20*/  ULDC.64 UR4, c[0x0][0x2d8] ;  /* 0x0000b60000047ab9 */ /* 0x000fe20000000a00 */
[----:B------:R-:W1:Y:S02]  /*1ad30*/  LDC R7, c[0x0][0x448] ;  /* 0x00011200ff077b82 */ /* 0x000e640000000800 */
[----:B--2---:R-:W3:Y:S04]  /*1ad40*/  LDL.LU.64 R2, [R1+0x50] ;  /* 0x0000500001027983 */ /* 0x004ee80000300a00 */
[----:B------:R-:W2:Y:S04]  /*1ad50*/  LDL.LU R0, [R1+0x4c] ;  /* 0x00004c0001007983 */ /* 0x000ea80000300800 */
[----:B------:R-:W4:Y:S04]  /*1ad60*/  LDL.LU R4, [R1+0x5c] ;  /* 0x00005c0001047983 */ /* 0x000f280000300800 */
[----:B------:R-:W4:Y:S01]  /*1ad70*/  LDL.LU R5, [R1+0x34] ;  /* 0x0000340001057983 */ /* 0x000f220000300800 */
        /* <DEDUP_REMOVED lines=8> */
[----:B------:R-:W-:Y:S02]  /*1ae00*/  LOP3.LUT R8, R8, 0x40, RZ, 0xfc, !PT ;  /* 0x0000004008087812 */ /* 0x000fe400078efcff */
[----:B------:R-:W-:Y:S01]  /*1ae10*/  LOP3.LUT R9, R9, 0x38, RZ, 0xc0, !PT ;  /* 0x0000003809097812 */ /* 0x000fe200078ec0ff */
[----:B---3--:R-:W-:Y:S02]  /*1ae20*/  IMAD.MOV.U32 R3, RZ, RZ, R6 ;  /* 0x000000ffff037224 */ /* 0x008fe400078e0006 */
[----:B------:R-:W0:Y:S01]  /*1ae30*/  @P0 LDC R6, c[0x0][0x450] ;  /* 0x00011400ff060b82 */ /* 0x000e220000000800 */
[----:B--2---:R-:W-:-:S02]  /*1ae40*/  IMAD R0, R0, UR4, RZ ;  /* 0x0000000400007c24 */ /* 0x004fc4000f8e02ff */
[----:B------:R-:W-:-:S04]  /*1ae50*/  IMAD.WIDE.U32 R2, R18, UR4, R2 ;  /* 0x0000000412027c25 */ /* 0x000fc8000f8e0002 */
[----:B------:R-:W-:Y:S01]  /*1ae60*/  IMAD R0, R18, UR5, R0 ;  /* 0x0000000512007c24 */ /* 0x000fe2000f8e0200 */
[----:B------:R-:W-:-:S04]  /*1ae70*/  ULDC.64 UR4, c[0x0][0x2e0] ;  /* 0x0000b80000047ab9 */ /* 0x000fc80000000a00 */
[----:B------:R-:W-:Y:S01]  /*1ae80*/  IADD3 R3, R3, R0, RZ ;  /* 0x0000000003037210 */ /* 0x000fe20007ffe0ff */
[----:B----4-:R-:W-:Y:S02]  /*1ae90*/  IMAD R0, R4, UR4, RZ ;  /* 0x0000000404007c24 */ /* 0x010fe4000f8e02ff */
[----:B------:R-:W1:Y:S02]  /*1aea0*/  S2R R4, SR_TID.X ;  /* 0x0000000000047919 */ /* 0x000e640000002100 */
[C---:B------:R-:W-:Y:S02]  /*1aeb0*/  IMAD R0, R5.reuse, UR5, R0 ;  /* 0x0000000505007c24 */ /* 0x040fe4000f8e0200 */
[----:B------:R-:W-:Y:S01]  /*1aec0*/  IMAD.WIDE.U32 R2, R5, UR4, R2 ;  /* 0x0000000405027c25 */ /* 0x000fe2000f8e0002 */
[----:B------:R-:W-:-:S03]  /*1aed0*/  ULDC.64 UR4, c[0x0][0x2d0] ;  /* 0x0000b40000047ab9 */ /* 0x000fc60000000a00 */
[----:B------:R-:W-:Y:S01]  /*1aee0*/  IMAD.IADD R3, R3, 0x1, R0 ;  /* 0x0000000103037824 */ /* 0x000fe200078e0200 */
[----:B-1----:R-:W-:-:S04]  /*1aef0*/  LOP3.LUT R4, R4, 0x7f, RZ, 0xc0, !PT ;  /* 0x0000007f04047812 */ /* 0x002fc800078ec0ff */
[----:B------:R-:W-:Y:S02]  /*1af00*/  SHF.R.U32.HI R5, RZ, 0x3, R4 ;  /* 0x00000003ff057819 */ /* 0x000fe40000011604 */
[----:B------:R-:W1:Y:S02]  /*1af10*/  S2R R4, SR_TID.X ;  /* 0x0000000000047919 */ /* 0x000e640000002100 */
[----:B-1----:R-:W-:-:S05]  /*1af20*/  IMAD.SHL.U32 R4, R4, 0x10, RZ ;  /* 0x0000001004047824 */ /* 0x002fca00078e00ff */
        /* <DEDUP_REMOVED lines=30> */
[----:B------:R-:W-:-:S03]  /*1b110*/  IMAD R17, R17, 0x80, R10 ;  /* 0x0000008011117824 */ /* 0x000fc600078e020a */
[----:B------:R-:W-:Y:S04]  /*1b120*/  SHFL.IDX PT, R4, R2, RZ, 0x181f ;  /* 0x00181fff02047589 */ /* 0x000fe800000e0000 */
[----:B------:R-:W-:Y:S01]  /*1b130*/  SHFL.IDX PT, R6, R2, 0x1, 0x181f ;  /* 0x00381f0002067f89 */ /* 0x000fe200000e0000 */
[----:B--2---:R-:W-:-:S03]  /*1b140*/  IMAD R0, R5, R7, RZ ;  /* 0x0000000705007224 */ /* 0x004fc600078e02ff */
[----:B------:R-:W1:Y:S02]  /*1b150*/  SHFL.IDX PT, R5, R3, RZ, 0x181f ;  /* 0x00181fff03057589 */ /* 0x000e6400000e0000 */
[----:B------:R-:W-:-:S13]  /*1b160*/  ISETP.GE.AND P2, PT, R17, R0, PT ;  /* 0x000000001100720c */ /* 0x000fda0003f46270 */
[----:B-1----:R-:W-:-:S05]  /*1b170*/  @!P2 LEA R5, P3, R9, R5, 0x1 ;  /* 0x000000050905a211 */ /* 0x002fca00078608ff */
[----:B------:R-:W-:-:S05]  /*1b180*/  @!P2 IMAD.X R4, RZ, RZ, R4, P3 ;  /* 0x000000ffff04a224 */ /* 0x000fca00018e0604 */
[----:B------:R-:W-:-:S04]  /*1b190*/  @!P2 LOP3.LUT R5, R5, R4, RZ, 0x3c, !PT ;  /* 0x000000040505a212 */ /* 0x000fc800078e3cff */
[----:B------:R-:W-:-:S04]  /*1b1a0*/  @!P2 LOP3.LUT R4, R5, R4, RZ, 0x3c, !PT ;  /* 0x000000040504a212 */ /* 0x000fc800078e3cff */
[----:B------:R-:W-:-:S05]  /*1b1b0*/  @!P2 LOP3.LUT R5, R5, R4, RZ, 0x3c, !PT ;  /* 0x000000040505a212 */ /* 0x000fca00078e3cff */
[----:B-----5:R-:W-:Y:S04]  /*1b1c0*/  @!P2 LDGSTS.E.BYPASS.LTC128B.128 [R8+0x10400], desc[UR40][R4.64], !P0 ;  /* 0x104000000408afae */ /* 0x020fe8000c101d68 */
[----:B------:R1:W-:Y:S02]  /*1b1d0*/  @!P2 LDGSTS.E.BYPASS.LTC128B.128 [R8+0x14400], desc[UR40][R4.64+0x80], !P1 ;  /* 0x144000800408afae */ /* 0x0003e4000c901d68 */
[----:B-1----:R-:W-:-:S04]  /*1b1e0*/  IADD3 R4, R17, 0x10, RZ ;  /* 0x0000001011047810 */ /* 0x002fc80007ffe0ff */
[----:B------:R-:W-:Y:S02]  /*1b1f0*/  ISETP.GE.AND P2, PT, R4, R0, PT ;  /* 0x000000000400720c */ /* 0x000fe40003f46270 */
[----:B------:R-:W1:Y:S11]  /*1b200*/  SHFL.IDX PT, R4, R3, 0x1, 0x181f ;  /* 0x00381f0003047f89 */ /* 0x000e7600000e0000 */
[----:B-1----:R-:W-:-:S05]  /*1b210*/  @!P2 LEA R5, P3, R9, R4, 0x1 ;  /* 0x000000040905a211 */ /* 0x002fca00078608ff */
[----:B------:R-:W-:Y:S02]  /*1b220*/  @!P2 IMAD.X R4, RZ, RZ, R6, P3 ;  /* 0x000000ffff04a224 */ /* 0x000fe400018e0606 */
[----:B------:R-:W-:Y:S03]  /*1b230*/  SHFL.IDX PT, R6, R2, 0x2, 0x181f ;  /* 0x00581f0002067f89 */ /* 0x000fe600000e0000 */
[----:B------:R-:W-:-:S04]  /*1b240*/  @!P2 LOP3.LUT R5, R5, R4, RZ, 0x3c, !PT ;  /* 0x000000040505a212 */ /* 0x000fc800078e3cff */
[----:B------:R-:W-:-:S04]  /*1b250*/  @!P2 LOP3.LUT R4, R5, R4, RZ, 0x3c, !PT ;  /* 0x000000040504a212 */ /* 0x000fc800078e3cff */
[----:B------:R-:W-:-:S05]  /*1b260*/  @!P2 LOP3.LUT R5, R5, R4, RZ, 0x3c, !PT ;  /* 0x000000040505a212 */ /* 0x000fca00078e3cff */
[----:B------:R-:W-:Y:S04]  /*1b270*/  @!P2 LDGSTS.E.BYPASS.LTC128B.128 [R8+0x10c00], desc[UR40][R4.64], !P0 ;  /* 0x10c000000408afae */ /* 0x000fe8000c101d68 */
[----:B------:R1:W-:Y:S02]  /*1b280*/  @!P2 LDGSTS.E.BYPASS.LTC128B.128 [R8+0x14c00], desc[UR40][R4.64+0x80], !P1 ;  /* 0x14c000800408afae */ /* 0x0003e4000c901d68 */
[----:B-1----:R-:W-:-:S05]  /*1b290*/  VIADD R4, R17, 0x20 ;  /* 0x0000002011047836 */ /* 0x002fca0000000000 */
        /* <DEDUP_REMOVED lines=45> */
[----:B------:R-:W1:Y:S04]  /*1b570*/  SHFL.IDX PT, R4, R3, 0x6, 0x181f ;  /* 0x00d81f0003047f89 */ /* 0x000e6800000e0000 */
[----:B------:R-:W2:Y:S07]  /*1b580*/  SHFL.IDX PT, R3, R3, 0x7, 0x181f ;  /* 0x00f81f0003037f89 */ /* 0x000eae00000e0000 */
[----:B-1----:R-:W-:-:S05]  /*1b590*/  @!P2 LEA R5, P3, R9, R4, 0x1 ;  /* 0x000000040905a211 */ /* 0x002fca00078608ff */
[----:B------:R-:W-:-:S05]  /*1b5a0*/  @!P2 IMAD.X R4, RZ, RZ, R6, P3 ;  /* 0x000000ffff04a224 */ /* 0x000fca00018e0606 */
[----:B------:R-:W-:-:S04]  /*1b5b0*/  @!P2 LOP3.LUT R5, R5, R4, RZ, 0x3c, !PT ;  /* 0x000000040505a212 */ /* 0x000fc800078e3cff */
[----:B------:R-:W-:-:S04]  /*1b5c0*/  @!P2 LOP3.LUT R4, R5, R4, RZ, 0x3c, !PT ;  /* 0x000000040504a212 */ /* 0x000fc800078e3cff */
[----:B------:R-:W-:-:S05]  /*1b5d0*/  @!P2 LOP3.LUT R5, R5, R4, RZ, 0x3c, !PT ;  /* 0x000000040505a212 */ /* 0x000fca00078e3cff */
[----:B------:R-:W-:Y:S04]  /*1b5e0*/  @!P2 LDGSTS.E.BYPASS.LTC128B.128 [R8+0x13400], desc[UR40][R4.64], !P0 ;  /* 0x134000000408afae */ /* 0x000fe8000c101d68 */
[----:B------:R1:W-:Y:S04]  /*1b5f0*/  @!P2 LDGSTS.E.BYPASS.LTC128B.128 [R8+0x17400], desc[UR40][R4.64+0x80], !P1 ;  /* 0x174000800408afae */ /* 0x0003e8000c901d68 */
[----:B-12---:R1:W3:Y:S02]  /*1b600*/  SHFL.IDX PT, R4, R2, 0x7, 0x181f ;  /* 0x00f81f0002047f89 */ /* 0x0062e400000e0000 */
.L_x_9871:
[----:B------:R-:W-:Y:S01]  /*1b610*/  IADD3 R17, R17, 0x70, RZ ;  /* 0x0000007011117810 */ /* 0x000fe20007ffe0ff */
[----:B------:R-:W-:Y:S03]  /*1b620*/  BSSY B0, `(.L_x_9677) ;  /* 0x000000a000007945 */ /* 0x000fe60003800000 */
[----:B------:R-:W-:-:S13]  /*1b630*/  ISETP.GE.AND P2, PT, R17, R0, PT ;  /* 0x000000001100720c */ /* 0x000fda0003f46270 */
[----:B------:R-:W-:Y:S05]  /*1b640*/  @P2 BRA `(.L_x_9678) ;  /* 0x00000000001c2947 */ /* 0x000fea0003800000 */
[----:B-1----:R-:W-:-:S05]  /*1b650*/  LEA R2, P2, R9, R3, 0x1 ;  /* 0x0000000309027211 */ /* 0x002fca00078408ff */
[----:B---3--:R-:W-:-:S05]  /*1b660*/  IMAD.X R3, RZ, RZ, R4, P2 ;  /* 0x000000ffff037224 */ /* 0x008fca00010e0604 */
[----:B------:R-:W-:Y:S01]  /*1b670*/  @!PT LDS RZ, [RZ] ;  /* 0x00000000fffff984 */ /* 0x000fe20000000800 */
[----:B------:R-:W-:Y:S01]  /*1b680*/  @!PT LDS RZ, [RZ] ;  /* 0x00000000fffff984 */ /* 0x000fe20000000800 */
[----:B------:R-:W-:Y:S01]  /*1b690*/  @!PT LDS RZ, [RZ] ;  /* 0x00000000fffff984 */ /* 0x000fe20000000800 */
[----:B------:R2:W-:Y:S04]  /*1b6a0*/  LDGSTS.E.BYPASS.LTC128B.128 [R8+0x13c00], desc[UR40][R2.64], !P0 ;  /* 0x13c0000002087fae */ /* 0x0005e8000c101d68 */
[----:B------:R2:W-:Y:S02]  /*1b6b0*/  LDGSTS.E.BYPASS.LTC128B.128 [R8+0x17c00], desc[UR40][R2.64+0x80], !P1 ;  /* 0x17c0008002087fae */ /* 0x0005e4000c901d68 */
.L_x_9678:
[----:B------:R-:W-:Y:S05]  /*1b6c0*/  BSYNC B0 ;  /* 0x0000000000007941 */ /* 0x000fea0003800000 */
.L_x_9677:
[----:B--2---:R2:W5:Y:S01]  /*1b6d0*/  LDL R8, [R1+0x4] ;  /* 0x0000040001087983 */ /* 0x0045620000100800 */
[----:B------:R-:W-:Y:S01]  /*1b6e0*/  PLOP3.LUT P0, PT, PT, PT, PT, 0x80, 0x0 ;  /* 0x000000000000781c */ /* 0x000fe20003f0f070 */
[----:B------:R-:W-:-:S12]  /*1b6f0*/  NOP ;  /* 0x0000000000007918 */ /* 0x000fd80000000000 */
.L_x_9679:
[----:B-1----:R-:W4:Y:S01]  /*1b700*/  LDL R2, [R1+0x4] ;  /* 0x0000040001027983 */ /* 0x002f220000100800 */
        /* <DEDUP_REMOVED lines=17> */
[----:B-1--4-:R-:W-:Y:S05]  /*1b820*/  @!P0 BRA `(.L_x_9681) ;  /* 0x0000006000348947 */ /* 0x012fea0003800000 */
.L_x_9872:
[----:B------:R-:W-:Y:S05]  /*1b830*/  BSYNC B0 ;  /* 0x0000000000007941 */ /* 0x000fea0003800000 */
.L_x_9680:
[----:B-1----:R-:W4:Y:S01]  /*1b840*/  LDL R2, [R1+0x38] ;  /* 0x0000380001027983 */ /* 0x002f220000100800 */
[----:B------:R-:W-:Y:S01]  /*1b850*/  BSSY B0, `(.L_x_9682) ;  /* 0x00001fb000007945 */ /* 0x000fe20003800000 */
[----:B----4-:R-:W-:-:S13]  /*1b860*/  ISETP.GE.AND P0, PT, R2, 0x2, PT ;  /* 0x000000020200780c */ /* 0x010fda0003f06270 */
[----:B------:R-:W-:Y:S05]  /*1b870*/  @!P0 BRA `(.L_x_9683) ;  /* 0x0000001c00e08947 */ /* 0x000fea0003800000 */
[C---:B------:R-:W-:Y:S01]  /*1b880*/  LOP3.LUT R0, R2.reuse, 0x1, RZ, 0xc0, !PT ;  /* 0x0000000102007812 */ /* 0x040fe200078ec0ff */
[----:B------:R-:W-:Y:S01]  /*1b890*/  VIADD R2, R2, 0xfffffffe ;  /* 0xfffffffe02027836 */ /* 0x000fe20000000000 */
[----:B------:R-:W-:Y:S02]  /*1b8a0*/  BSSY B2, `(.L_x_9684) ;  /* 0x00000ac000027945 */ /* 0x000fe40003800000 */
[----:B------:R-:W-:Y:S01]  /*1b8b0*/  ISETP.NE.U32.AND P0, PT, R0, 0x1, PT ;  /* 0x000000010000780c */ /* 0x000fe20003f05070 */
[----:B------:R-:W-:-:S12]  /*1b8c0*/  IMAD.MOV.U32 R0, RZ, RZ, R2 ;  /* 0x000000ffff007224 */ /* 0x000fd800078e0002 */
[----:B------:R-:W-:Y:S05]  /*1b8d0*/  @!P0 BRA `(.L_x_9685) ;  /* 0x0000000800a08947 */ /* 0x000fea0003800000 */
[----:B------:R-:W4:Y:S04]  /*1b8e0*/  LDL R5, [R1+0x8] ;  /* 0x0000080001057983 */ /* 0x000f280000100800 */
[----:B---3--:R-:W3:Y:S04]  /*1b8f0*/  LDL R4, [R1+0xc] ;  /* 0x00000c0001047983 */ /* 0x008ee80000100800 */
[----:B------:R-:W2:Y:S01]  /*1b900*/  LDL R3, [R1+0x18] ;  /* 0x0000180001037983 */ /* 0x000ea20000100800 */
[----:B------:R-:W-:Y:S01]  /*1b910*/  BSSY B1, `(.L_x_9686) ;  /* 0x00000a0000017945 */ /* 0x000fe20003800000 */
[----:B----4-:R-:W-:-:S02]  /*1b920*/  LOP3.LUT P1, RZ, R5, 0x4, RZ, 0xc0, !PT ;  /* 0x0000000405ff7812 */ /* 0x010fc4000782c0ff */
[----:B---3--:R-:W-:-:S04]  /*1b930*/  IADD3 R7, R4, 0x1, RZ ;  /* 0x0000000104077810 */ /* 0x008fc80007ffe0ff */
        /* <DEDUP_REMOVED lines=10> */
[----:B-1----:R-:W-:Y:S05]  /*1b9e0*/  @!P0 BRA `(.L_x_9688) ;  /* 0x0000000000508947 */ /* 0x002fea0003800000 */
[----:B------:R-:W2:Y:S01]  /*1b9f0*/  LDL R9, [R1+0x28] ;  /* 0x0000280001097983 */ /* 0x000ea20000100800 */
[----:B------:R-:W1:Y:S03]  /*1ba00*/  LDC R3, c[0x0][0x43c] ;  /* 0x00010f00ff037b82 */ /* 0x000e660000000800 */
[----:B-----5:R-:W3:Y:S01]  /*1ba10*/  LDL R8, [R1+0x14] ;  /* 0x0000140001087983 */ /* 0x020ee20000100800 */
[----:B------:R-:W-:Y:S01]  /*1ba20*/  IMAD.MOV.U32 R0, RZ, RZ, R2 ;  /* 0x000000ffff007224 */ /* 0x000fe200078e0002 */
[----:B------:R-:W-:Y:S01]  /*1ba30*/  ULDC.64 UR6, c[0x0][0x428] ;  /* 0x00010a0000067ab9 */ /* 0x000fe20000000a00 */
[----:B-1----:R-:W-:-:S13]  /*1ba40*/  ISETP.NE.AND P0, PT, R3, 0x1, PT ;  /* 0x000000010300780c */ /* 0x002fda0003f05270 */
[----:B------:R-:W1:Y:S02]  /*1ba50*/  @P0 LDC.64 R4, c[0x0][0x440] ;  /* 0x00011000ff040b82 */ /* 0x000e640000000a00 */
[----:B-1----:R-:W-:-:S05]  /*1ba60*/  @P0 IMAD.HI.U32 R4, R2, R4, RZ ;  /* 0x0000000402040227 */ /* 0x002fca00078e00ff */
        /* <DEDUP_REMOVED lines=12> */
.L_x_9688:
[----:B------:R-:W2:Y:S01]  /*1bb30*/  LDL R0, [R1+0x4] ;  /* 0x0000040001007983 */ /* 0x000ea20000100800 */
[----:B------:R-:W-:Y:S01]  /*1bb40*/  BSSY B3, `(.L_x_9689) ;  /* 0x0000005000037945 */ /* 0x000fe20003800000 */
[----:B--2---:R-:W-:Y:S02]  /*1bb50*/  LEA R3, R7, R0, 0x3 ;  /* 0x0000000007037211 */ /* 0x004fe400078e18ff */
[----:B------:R-:W-:-:S04]  /*1bb60*/  SHF.L.U32 R0, R10, 0x1f, RZ ;  /* 0x0000001f0a007819 */ /* 0x000fc800000006ff */
[----:B------:R-:W2:Y:S02]  /*1bb70*/  SYNCS.PHASECHK.TRANS64.TRYWAIT P0, [R3+URZ+0x28840], R0 ;  /* 0x02884000030075a7 */ /* 0x000ea4000800017f */
[----:B--2---:R-:W-:Y:S05]  /*1bb80*/  @!P0 BRA `(.L_x_9690) ;  /* 0x0000005c00748947 */ /* 0x004fea0003800000 */
.L_x_9873:
[----:B------:R-:W-:Y:S05]  /*1bb90*/  BSYNC B3 ;  /* 0x0000000000037941 */ /* 0x000fea0003800000 */
.L_x_9689:
        /* <DEDUP_REMOVED lines=11> */
.L_x_9692:
[----:B------:R-:W-:Y:S05]  /*1bc50*/  BSYNC B3 ;  /* 0x0000000000037941 */ /* 0x000fea0003800000 */
.L_x_9691:
[----:B------:R-:W3:Y:S04]  /*1bc60*/  LDL R5, [R1+0x4] ;  /* 0x0000040001057983 */ /* 0x000ee80000100800 */
[----:B--2---:R-:W2:Y:S01]  /*1bc70*/  LDL R0, [R1+0x1c] ;  /* 0x00001c0001007983 */ /* 0x004ea20000100800 */
[----:B-1----:R-:W-:Y:S01]  /*1bc80*/  IMAD.MOV.U32 R9, RZ, RZ, RZ ;  /* 0x000000ffff097224 */ /* 0x002fe200078e00ff */
[----:B------:R-:W-:Y:S01]  /*1bc90*/  UIADD3 UR4, UP0, UR38, 0x370, URZ ;  /* 0x0000037026047890 */ /* 0x000fe2000ff1e03f */
[----:B------:R-:W-:Y:S01]  /*1bca0*/  PLOP3.LUT P0, PT, PT, PT, PT, 0x80, 0x0 ;  /* 0x000000000000781c */ /* 0x000fe20003f0f070 */
[----:B------:R-:W-:Y:S01]  /*1bcb0*/  VIADD R3, R3, 0x28830 ;  /* 0x0002883003037836 */ /* 0x000fe20000000000 */
[----:B------:R-:W-:Y:S01]  /*1bcc0*/  UMOV UR6, 0x0 ;  /* 0x0000000000067882 */ /* 0x000fe20000000000 */
[----:B------:R-:W-:Y:S01]  /*1bcd0*/  R2UR UR10, R9 ;  /* 0x00000000090a72ca */ /* 0x000fe200000e0000 */
[----:B------:R-:W-:Y:S01]  /*1bce0*/  UIADD3.X UR5, URZ, UR39, URZ, UP0, !UPT ;  /* 0x000000273f057290 */ /* 0x000fe200087fe43f */
[----:B------:R-:W-:Y:S01]  /*1bcf0*/  UMOV UR7, 0x14f00000 ;  /* 0x14f0000000077882 */ /* 0x000fe20000000000 */
[----:B---3-5:R-:W-:-:S02]  /*1bd00*/  IMAD R8, R7, 0x8000, R5 ;  /* 0x0000800007087824 */ /* 0x028fc400078e0205 */
[----:B--2---:R-:W-:-:S03]  /*1bd10*/  IMAD R0, R6, 0x80, R0 ;  /* 0x0000008006007824 */ /* 0x004fc600078e0200 */
[----:B------:R-:W-:-:S07]  /*1bd20*/  IADD3 R5, R8, 0x18400, RZ ;  /* 0x0001840008057810 */ /* 0x000fce0007ffe0ff */
.L_x_9693:
        /* <DEDUP_REMOVED lines=16> */
.L_x_9694:
        /* <DEDUP_REMOVED lines=18> */
.L_x_9874:
[----:B------:R-:W-:Y:S05]  /*1bf50*/  BSYNC B3 ;  /* 0x0000000000037941 */ /* 0x000fea0003800000 */
.L_x_9695:
        /* <DEDUP_REMOVED lines=10> */
.L_x_9697:
[----:B------:R-:W2:Y:S01]  /*1c000*/  LDL R3, [R1+0x8] ;  /* 0x0000080001037983 */ /* 0x000ea20000100800 */
[----:B------:R-:W-:Y:S01]  /*1c010*/  BSSY B3, `(.L_x_9698) ;  /* 0x0000004000037945 */ /* 0x000fe20003800000 */
[----:B--2---:R-:W-:-:S13]  /*1c020*/  LOP3.LUT P0, RZ, R3, 0x8, RZ, 0xc0, !PT ;  /* 0x0000000803ff7812 */ /* 0x004fda000780c0ff */
[----:B------:R-:W-:Y:S05]  /*1c030*/  @P0 BRA `(.L_x_9699) ;  /* 0x0000000000040947 */ /* 0x000fea0003800000 */
[----:B------:R-:W-:Y:S01]  /*1c040*/  BPT.TRAP 0x1 ;  /* 0x000000040000795c */ /* 0x000fe20000300000 */
.L_x_9699:
[----:B------:R-:W-:Y:S05]  /*1c050*/  BSYNC B3 ;  /* 0x0000000000037941 */ /* 0x000fea0003800000 */
.L_x_9698:
        /* <DEDUP_REMOVED lines=14> */
.L_x_9700:
        /* <DEDUP_REMOVED lines=16> */
.L_x_9701:
        /* <DEDUP_REMOVED lines=11> */
[----:B------:R1:W-:Y:S04]  /*1c2f0*/  STL [R1], R4 ;  /* 0x0000000401007387 */ /* 0x0003e80000100800 */
[----:B------:R1:W-:Y:S02]  /*1c300*/  STL [R1+0x10], R6 ;  /* 0x0000100601007387 */ /* 0x0003e40000100800 */
.L_x_9687:
[----:B------:R-:W-:Y:S05]  /*1c310*/  BSYNC B1 ;  /* 0x0000000000017941 */ /* 0x000fea0003800000 */
.L_x_9686:
[----:B------:R-:W2:Y:S04]  /*1c320*/  LDL.LU R0, [R1+0x38] ;  /* 0x0000380001007983 */ /* 0x000ea80000300800 */
[----:B------:R4:W-:Y:S04]  /*1c330*/  STL [R1+0x18], R10 ;  /* 0x0000180a01007387 */ /* 0x0009e80000100800 */
[----:B------:R4:W-:Y:S02]  /*1c340*/  STL [R1+0xc], R7 ;  /* 0x00000c0701007387 */ /* 0x0009e40000100800 */
[----:B--2-4-:R-:W-:-:S07]  /*1c350*/  VIADD R0, R0, 0xfffffffd ;  /* 0xfffffffd00007836 */ /* 0x014fce0000000000 */
.L_x_9685:
[----:B------:R-:W-:Y:S05]  /*1c360*/  BSYNC B2 ;  /* 0x0000000000027941 */ /* 0x000fea0003800000 */
.L_x_9684:
[----:B------:R-:W-:-:S13]  /*1c370*/  ISETP.NE.AND P0, PT, R2, RZ, PT ;  /* 0x000000ff0200720c */ /* 0x000fda0003f05270 */
[----:B------:R-:W-:Y:S05]  /*1c380*/  @!P0 BRA `(.L_x_9683) ;  /* 0x00000014001c8947 */ /* 0x000fea0003800000 */
[----:B-----5:R4:W5:Y:S02]  /*1c390*/  LDL R8, [R1] ;  /* 0x0000000001087983 */ /* 0x0209640000100800 */
.L_x_9734:
[----:B-1-3--:R-:W3:Y:S04]  /*1c3a0*/  LDL R4, [R1+0x8] ;  /* 0x0000080001047983 */ /* 0x00aee80000100800 */
[----:B--2---:R-:W2:Y:S04]  /*1c3b0*/  LDL R3, [R1+0xc] ;  /* 0x00000c0001037983 */ /* 0x004ea80000100800 */
[----:B------:R-:W4:Y:S01]  /*1c3c0*/  LDL R2, [R1+0x18] ;  /* 0x0000180001027983 */ /* 0x000f220000100800 */
[----:B------:R-:W-:Y:S05]  /*1c3d0*/  YIELD ;  /* 0x0000000000007946 */ /* 0x000fea0003800000 */
        /* <DEDUP_REMOVED lines=32> */
.L_x_9704:
[----:B------:R-:W2:Y:S01]  /*1c5e0*/  LDL R2, [R1+0x4] ;  /* 0x0000040001027983 */ /* 0x000ea20000100800 */
[----:B------:R-:W-:Y:S01]  /*1c5f0*/  BSSY B2, `(.L_x_9705) ;  /* 0x0000005000027945 */ /* 0x000fe20003800000 */
[----:B--2---:R-:W-:Y:S01]  /*1c600*/  IMAD R3, R4, 0x8, R2 ;  /* 0x0000000804037824 */ /* 0x004fe200078e0202 */
[----:B------:R-:W-:-:S04]  /*1c610*/  SHF.L.U32 R2, R5, 0x1f, RZ ;  /* 0x0000001f05027819 */ /* 0x000fc800000006ff */
[----:B------:R-:W2:Y:S02]  /*1c620*/  SYNCS.PHASECHK.TRANS64.TRYWAIT P0, [R3+URZ+0x28840], R2 ;  /* 0x02884002030075a7 */ /* 0x000ea4000800017f */
[----:B--2---:R-:W-:Y:S05]  /*1c630*/  @!P0 BRA `(.L_x_9706) ;  /* 0x0000005000f08947 */ /* 0x004fea0003800000 */
.L_x_9875:
[----:B------:R-:W-:Y:S05]  /*1c640*/  BSYNC B2 ;  /* 0x0000000000027941 */ /* 0x000fea0003800000 */
.L_x_9705:
        /* <DEDUP_REMOVED lines=11> */
.L_x_9708:
[----:B------:R-:W-:Y:S05]  /*1c700*/  BSYNC B2 ;  /* 0x0000000000027941 */ /* 0x000fea0003800000 */
.L_x_9707:
[----:B--2---:R-:W2:Y:S04]  /*1c710*/  LDL R2, [R1+0x4] ;  /* 0x0000040001027983 */ /* 0x004ea80000100800 */
        /* <DEDUP_REMOVED lines=12> */
.L_x_9709:
        /* <DEDUP_REMOVED lines=16> */
.L_x_9710:
        /* <DEDUP_REMOVED lines=18> */
.L_x_9876:
[----:B------:R-:W-:Y:S05]  /*1ca00*/  BSYNC B2 ;  /* 0x0000000000027941 */ /* 0x000fea0003800000 */
.L_x_9711:
        /* <DEDUP_REMOVED lines=10> */
.L_x_9713:
[----:B------:R-:W2:Y:S01]  /*1cab0*/  LDL R3, [R1+0x8] ;  /* 0x0000080001037983 */ /* 0x000ea20000100800 */
[----:B------:R-:W-:Y:S01]  /*1cac0*/  BSSY B2, `(.L_x_9714) ;  /* 0x0000004000027945 */ /* 0x000fe20003800000 */
[----:B--2---:R-:W-:-:S13]  /*1cad0*/  LOP3.LUT P0, RZ, R3, 0x8, RZ, 0xc0, !PT ;  /* 0x0000000803ff7812 */ /* 0x004fda000780c0ff */
[----:B------:R-:W-:Y:S05]  /*1cae0*/  @P0 BRA `(.L_x_9715) ;  /* 0x0000000000040947 */ /* 0x000fea0003800000 */
[----:B------:R-:W-:Y:S01]  /*1caf0*/  BPT.TRAP 0x1 ;  /* 0x000000040000795c */ /* 0x000fe20000300000 */
.L_x_9715:
[----:B------:R-:W-:Y:S05]  /*1cb00*/  BSYNC B2 ;  /* 0x0000000000027941 */ /* 0x000fea0003800000 */
.L_x_9714:
        /* <DEDUP_REMOVED lines=14> */
.L_x_9716:
        /* <DEDUP_REMOVED lines=16> */
.L_x_9717:
        /* <DEDUP_REMOVED lines=13> */
.L_x_9703:
[----:B------:R-:W-:Y:S05]  /*1cdc0*/  BSYNC B1 ;  /* 0x0000000000017941 */ /* 0x000fea0003800000 */
.L_x_9702:
        /* <DEDUP_REMOVED lines=35> */
.L_x_9720:
[----:B------:R-:W3:Y:S01]  /*1d000*/  LDL R2, [R1+0x4] ;  /* 0x0000040001027983 */ /* 0x000ee20000100800 */
[----:B------:R-:W-:Y:S01]  /*1d010*/  BSSY B2, `(.L_x_9721) ;  /* 0x0000005000027945 */ /* 0x000fe20003800000 */
[----:B---3--:R-:W-:Y:S01]  /*1d020*/  IMAD R3, R11, 0x8, R2 ;  /* 0x000000080b037824 */ /* 0x008fe200078e0202 */
[----:B------:R-:W-:-:S04]  /*1d030*/  SHF.L.U32 R2, R10, 0x1f, RZ ;  /* 0x0000001f0a027819 */ /* 0x000fc800000006ff */
[----:B------:R-:W3:Y:S02]  /*1d040*/  SYNCS.PHASECHK.TRANS64.TRYWAIT P0, [R3+URZ+0x28840], R2 ;  /* 0x02884002030075a7 */ /* 0x000ee4000800017f */
[----:B---3--:R-:W-:Y:S05]  /*1d050*/  @!P0 BRA `(.L_x_9722) ;  /* 0x0000004800908947 */ /* 0x008fea0003800000 */
.L_x_9877:
[----:B------:R-:W-:Y:S05]  /*1d060*/  BSYNC B2 ;  /* 0x0000000000027941 */ /* 0x000fea0003800000 */
.L_x_9721:
        /* <DEDUP_REMOVED lines=11> */
.L_x_9724:
[----:B------:R-:W-:Y:S05]  /*1d120*/  BSYNC B2 ;  /* 0x0000000000027941 */ /* 0x000fea0003800000 */
.L_x_9723:
[----:B-1----:R-:W4:Y:S04]  /*1d130*/  LDL R9, [R1+0x4] ;  /* 0x0000040001097983 */ /* 0x002f280000100800 */
[----:B---3--:R-:W4:Y:S04]  /*1d140*/  LDL R2, [R1+0xc] ;  /* 0x00000c0001027983 */ /* 0x008f280000100800 */
[----:B------:R-:W3:Y:S01]  /*1d150*/  LDL R7, [R1+0x1c] ;  /* 0x00001c0001077983 */ /* 0x000ee20000100800 */
        /* <DEDUP_REMOVED lines=8> */
[----:B----4-:R-:W-:Y:S01]  /*1d1e0*/  IMAD R2, R2, 0x8000, R9 ;  /* 0x0000800002027824 */ /* 0x010fe200078e0209 */
[----:B---3--:R-:W-:-:S03]  /*1d1f0*/  LEA R7, R6, R7, 0x7 ;  /* 0x0000000706077211 */ /* 0x008fc600078e38ff */
[----:B------:R-:W-:-:S08]  /*1d200*/  VIADD R9, R2, 0x18400 ;  /* 0x0001840002097836 */ /* 0x000fd00000000000 */
.L_x_9725:
        /* <DEDUP_REMOVED lines=16> */
.L_x_9726:
        /* <DEDUP_REMOVED lines=16> */
.L_x_9878:
[----:B------:R-:W-:Y:S05]  /*1d410*/  BSYNC B2 ;  /* 0x0000000000027941 */ /* 0x000fea0003800000 */
.L_x_9727:
        /* <DEDUP_REMOVED lines=10> */
.L_x_9729:
[----:B------:R-:W2:Y:S01]  /*1d4c0*/  LDL R3, [R1+0x8] ;  /* 0x0000080001037983 */ /* 0x000ea20000100800 */
[----:B------:R-:W-:Y:S01]  /*1d4d0*/  BSSY B2, `(.L_x_9730) ;  /* 0x0000004000027945 */ /* 0x000fe20003800000 */
[----:B--2---:R-:W-:-:S13]  /*1d4e0*/  LOP3.LUT P0, RZ, R3, 0x8, RZ, 0xc0, !PT ;  /* 0x0000000803ff7812 */ /* 0x004fda000780c0ff */
[----:B------:R-:W-:Y:S05]  /*1d4f0*/  @P0 BRA `(.L_x_9731) ;  /* 0x0000000000040947 */ /* 0x000fea0003800000 */
[----:B------:R-:W-:Y:S01]  /*1d500*/  BPT.TRAP 0x1 ;  /* 0x000000040000795c */ /* 0x000fe20000300000 */
.L_x_9731:
[----:B------:R-:W-:Y:S05]  /*1d510*/  BSYNC B2 ;  /* 0x0000000000027941 */ /* 0x000fea0003800000 */
.L_x_9730:
        /* <DEDUP_REMOVED lines=13> */
.L_x_9732:
        /* <DEDUP_REMOVED lines=16> */
.L_x_9733:
        /* <DEDUP_REMOVED lines=13> */
.L_x_9719:
[----:B------:R-:W-:Y:S05]  /*1d7c0*/  BSYNC B1 ;  /* 0x0000000000017941 */ /* 0x000fea0003800000 */
.L_x_9718:
[C---:B------:R-:W-:Y:S01]  /*1d7d0*/  ISETP.GT.AND P0, PT, R0.reuse, 0x1, PT ;  /* 0x000000010000780c */ /* 0x040fe20003f04270 */
[----:B------:R-:W-:-:S12]  /*1d7e0*/  VIADD R0, R0, 0xfffffffe ;  /* 0xfffffffe00007836 */ /* 0x000fd80000000000 */
[----:B------:R-:W-:Y:S05]  /*1d7f0*/  @P0 BRA `(.L_x_9734) ;  /* 0xffffffe800e80947 */ /* 0x000fea000383ffff */
.L_x_9683:
[----:B------:R-:W-:Y:S05]  /*1d800*/  BSYNC B0 ;  /* 0x0000000000007941 */ /* 0x000fea0003800000 */
.L_x_9682:
[----:B------:R-:W4:Y:S01]  /*1d810*/  S2R R2, SR_TID.X ;  /* 0x0000000000027919 */ /* 0x000f220000002100 */
[----:B------:R-:W-:Y:S01]  /*1d820*/  BSSY B0, `(.L_x_9735) ;  /* 0x0000010000007945 */ /* 0x000fe20003800000 */
[----:B----4-:R-:W-:-:S04]  /*1d830*/  LOP3.LUT R2, R2, 0x7f, RZ, 0xc0, !PT ;  /* 0x0000007f02027812 */ /* 0x010fc800078ec0ff */
[----:B------:R-:W-:-:S13]  /*1d840*/  ISETP.NE.AND P0, PT, R2, RZ, PT ;  /* 0x000000ff0200720c */ /* 0x000fda0003f05270 */
[----:B------:R-:W-:Y:S05]  /*1d850*/  @P0 BRA `(.L_x_9736) ;  /* 0x0000000000300947 */ /* 0x000fea0003800000 */
[----:B------:R-:W4:Y:S01]  /*1d860*/  S2R R2, SR_LANEID ;  /* 0x0000000000027919 */ /* 0x000f220000000000 */
[----:B------:R-:W-:Y:S01]  /*1d870*/  VOTEU.ANY UR4, UPT, PT ;  /* 0x0000000000047886 */ /* 0x000fe200038e0100 */
[----:B-1-3--:R-:W1:Y:S01]  /*1d880*/  LDC.64 R4, c[0x0][0xc60] ;  /* 0x00031800ff047b82 */ /* 0x00ae620000000a00 */
[----:B------:R-:W4:Y:S02]  /*1d890*/  FLO.U32 R0, UR4 ;  /* 0x0000000400007d00 */ /* 0x000f2400080e0000 */
[----:B----4-:R-:W-:-:S06]  /*1d8a0*/  ISETP.EQ.U32.AND P0, PT, R0, R2, PT ;  /* 0x000000020000720c */ /* 0x010fcc0003f02070 */
[----:B------:R-:W1:Y:S07]  /*1d8b0*/  POPC R2, UR4 ;  /* 0x0000000400027d09 */ /* 0x000e6e0008000000 */
[----:B-1----:R-:W3:Y:S04]  /*1d8c0*/  @P0 ATOMG.E.ADD.STRONG.GPU PT, R2, desc[UR40][R4.64], R2 ;  /* 0x00000002040209a8 */ /* 0x002ee800081ee1e8 */
[----:B---3--:R1:W3:Y:S02]  /*1d8d0*/  SHFL.IDX PT, R2, R2, R0, 0x1f ;  /* 0x00001f0002027589 */ /* 0x0082e400000e0000 */
[----:B-1----:R-:W1:Y:S02]  /*1d8e0*/  S2R R0, SR_LTMASK ;  /* 0x0000000000007919 */ /* 0x002e640000003900 */
[----:B-1----:R-:W-:-:S06]  /*1d8f0*/  LOP3.LUT R0, R0, UR4, RZ, 0xc0, !PT ;  /* 0x0000000400007c12 */ /* 0x002fcc000f8ec0ff */
[----:B------:R-:W3:Y:S02]  /*1d900*/  POPC R0, R0 ;  /* 0x0000000000007309 */ /* 0x000ee40000000000 */
[----:B---3--:R-:W-:-:S07]  /*1d910*/  IADD3 R16, R2, UR36, R0 ;  /* 0x0000002402107c10 */ /* 0x008fce000fffe000 */
.L_x_9736:
[----:B------:R-:W-:Y:S05]  /*1d920*/  BSYNC B0 ;  /* 0x0000000000007941 */ /* 0x000fea0003800000 */
.L_x_9735:
        /* <DEDUP_REMOVED lines=12> */
.L_x_9879:
[----:B------:R-:W-:Y:S05]  /*1d9f0*/  BSYNC B1 ;  /* 0x0000000000017941 */ /* 0x000fea0003800000 */
.L_x_9739:
[----:B------:R-:W4:Y:S01]  /*1da00*/  LDL R3, [R1+0x3c] ;  /* 0x00003c0001037983 */ /* 0x000f220000100800 */
[----:B-1-3--:R-:W1:Y:S02]  /*1da10*/  S2R R4, SR_TID.X ;  /* 0x0000000000047919 */ /* 0x00ae640000002100 */
[----:B-1----:R-:W-:-:S04]  /*1da20*/  LOP3.LUT R4, R4, 0x7f, RZ, 0xc0, !PT ;  /* 0x0000007f04047812 */ /* 0x002fc800078ec0ff */
[----:B------:R-:W-:-:S13]  /*1da30*/  ISETP.NE.AND P0, PT, R4, RZ, PT ;  /* 0x000000ff0400720c */ /* 0x000fda0003f05270 */
[----:B--2---:R-:W-:-:S04]  /*1da40*/  @!P0 IMAD.MOV.U32 R2, RZ, RZ, 0x8000 ;  /* 0x00008000ff028424 */ /* 0x004fc800078e00ff */
[----:B------:R4:W-:Y:S02]  /*1da50*/  @!P0 SYNCS.ARRIVE.TRANS64 RZ, [R0+URZ+0x28850], R2 ;  /* 0x0288500200ff89a7 */ /* 0x0009e4000800003f */
[----:B----4-:R-:W-:-:S04]  /*1da60*/  PRMT R2, R3, 0x9910, RZ ;  /* 0x0000991003027816 */ /* 0x010fc800000000ff */
[----:B------:R-:W-:-:S13]  /*1da70*/  ISETP.NE.AND P0, PT, R2, 0x2, PT ;  /* 0x000000020200780c */ /* 0x000fda0003f05270 */
[----:B------:R-:W-:Y:S05]  /*1da80*/  @P0 BRA `(.L_x_9741) ;  /* 0x0000000000040947 */ /* 0x000fea0003800000 */
[----:B------:R-:W-:Y:S01]  /*1da90*/  BPT.TRAP 0x1 ;  /* 0x000000040000795c */ /* 0x000fe20000300000 */
.L_x_9741:
[----:B------:R-:W2:Y:S01]  /*1daa0*/  LDL R2, [R1+0x8] ;  /* 0x0000080001027983 */ /* 0x000ea20000100800 */
[----:B------:R-:W-:Y:S01]  /*1dab0*/  BSSY B1, `(.L_x_9742) ;  /* 0x0000004000017945 */ /* 0x000fe20003800000 */
[----:B--2---:R-:W-:-:S13]  /*1dac0*/  LOP3.LUT P0, RZ, R2, 0x8, RZ, 0xc0, !PT ;  /* 0x0000000802ff7812 */ /* 0x004fda000780c0ff */
[----:B------:R-:W-:Y:S05]  /*1dad0*/  @P0 BRA `(.L_x_9743) ;  /* 0x0000000000040947 */ /* 0x000fea0003800000 */
[----:B------:R-:W-:Y:S01]  /*1dae0*/  BPT.TRAP 0x1 ;  /* 0x000000040000795c */ /* 0x000fe20000300000 */
.L_x_9743:
[----:B------:R-:W-:Y:S05]  /*1daf0*/  BSYNC B1 ;  /* 0x0000000000017941 */ /* 0x000fea0003800000 */
.L_x_9742:
[----:B------:R-:W2:Y:S04]  /*1db00*/  LDL.LU R5, [R1+0x1c] ;  /* 0x00001c0001057983 */ /* 0x000ea80000300800 */
        /* <DEDUP_REMOVED lines=13> */
.L_x_9744:
        /* <DEDUP_REMOVED lines=16> */
.L_x_9745:
        /* <DEDUP_REMOVED lines=11> */
.L_x_9738:
[----:B------:R-:W-:Y:S05]  /*1dd90*/  BSYNC B0 ;  /* 0x0000000000007941 */ /* 0x000fea0003800000 */
.L_x_9737:
[----:B------:R-:W4:Y:S04]  /*1dda0*/  LDL.LU R5, [R1+0xc] ;  /* 0x00000c0001057983 */ /* 0x000f280000300800 */
[----:B-1-3--:R-:W3:Y:S01]  /*1ddb0*/  LDL.LU R4, [R1+0x18] ;  /* 0x0000180001047983 */ /* 0x00aee20000300800 */
[----:B----4-:R-:W-:-:S05]  /*1ddc0*/  VIADD R0, R5, 0x1 ;  /* 0x0000000105007836 */ /* 0x010fca0000000000 */
[----:B------:R-:W-:-:S04]  /*1ddd0*/  ISETP.NE.AND P0, PT, R0, 0x2, PT ;  /* 0x000000020000780c */ /* 0x000fc80003f05270 */
[----:B------:R-:W-:Y:S02]  /*1dde0*/  SEL R2, RZ, 0x1, P0 ;  /* 0x00000001ff027807 */ /* 0x000fe40000000000 */
[----:B------:R-:W-:Y:S02]  /*1ddf0*/  SEL R0, R0, RZ, P0 ;  /* 0x000000ff00007207 */ /* 0x000fe40000000000 */
[----:B---3--:R-:W-:-:S03]  /*1de00*/  LOP3.LUT R4, R4, R2, RZ, 0x3c, !PT ;  /* 0x0000000204047212 */ /* 0x008fc600078e3cff */
[----:B------:R1:W-:Y:S04]  /*1de10*/  STL [R1+0xc], R0 ;  /* 0x00000c0001007387 */ /* 0x0003e80000100800 */
[----:B------:R1:W-:Y:S02]  /*1de20*/  STL [R1+0x18], R4 ;  /* 0x0000180401007387 */ /* 0x0003e40000100800 */
.L_x_9662:
[----:B------:R-:W-:Y:S05]  /*1de30*/  BSYNC B7 ;  /* 0x0000000000077941 */ /* 0x000fea0003800000 */
.L_x_9660:
[----:B------:R-:W3:Y:S02]  /*1de40*/  LDL R7, [R1+0x8] ;  /* 0x0000080001077983 */ /* 0x000ee40000100800 */
[----:B---3--:R-:W-:-:S13]  /*1de50*/  LOP3.LUT P0, RZ, R7, 0x10, RZ, 0xc0, !PT ;  /* 0x0000001007ff7812 */ /* 0x008fda000780c0ff */
[----:B------:R-:W-:Y:S05]  /*1de60*/  @!P0 BRA `(.L_x_9746) ;  /* 0x0000000000288947 */ /* 0x000fea0003800000 */
[----:B------:R-:W-:Y:S05]  /*1de70*/  WARPSYNC.ALL ;  /* 0x0000000000007948 */ /* 0x000fea0003800000 */
[----:B------:R-:W3:Y:S08]  /*1de80*/  S2UR UR5, SR_CgaCtaId ;  /* 0x00000000000579c3 */ /* 0x000ef00000008800 */
[----:B------:R-:W-:Y:S06]  /*1de90*/  BAR.SYNC.DEFER_BLOCKING 0x5, 0x180 ;  /* 0x0146000000007b1d */ /* 0x000fec0000010000 */
[----:B------:R-:W-:-:S02]  /*1dea0*/  UMOV UR4, 0x400 ;  /* 0x0000040000047882 */ /* 0x000fc40000000000 */
[----:B---3--:R-:W-:-:S06]  /*1deb0*/  ULEA UR4, UR5, UR4, 0x18 ;  /* 0x0000000405047291 */ /* 0x008fcc000f8ec03f */
[----:B-1----:R-:W-:-:S05]  /*1dec0*/  IMAD.U32 R0, RZ, RZ, UR4 ;  /* 0x00000004ff007e24 */ /* 0x002fca000f8e00ff */
[----:B------:R1:W3:Y:S04]  /*1ded0*/  LDS.128 R16, [R0+0x288d0] ;  /* 0x0288d00000107984 */ /* 0x0002e80000000c00 */
[----:B------:R1:W-:Y:S01]  /*1dee0*/  STL [R1+0x4], R0 ;  /* 0x0000040001007387 */ /* 0x0003e20000100800 */
[----:B------:R-:W-:Y:S06]  /*1def0*/  BAR.ARV 0x4, 0x180 ;  /* 0x0106000000007b1d */ /* 0x000fec0000002000 */
[----:B------:R-:W-:Y:S05]  /*1df00*/  BRA `(.L_x_9747) ;  /* 0x0000000800d87947 */ /* 0x000fea0003800000 */
.L_x_9746:
[----:B------:R-:W3:Y:S01]  /*1df10*/  LDL R6, [R1+0x2c] ;  /* 0x00002c0001067983 */ /* 0x000ee20000100800 */
[----:B------:R-:W-:Y:S01]  /*1df20*/  UMOV UR4, 0xffffffff ;  /* 0xffffffff00047882 */ /* 0x000fe20000000000 */
[----:B---3--:R-:W-:Y:S02]  /*1df30*/  ISETP.NE.AND P5, PT, R6, 0x1f, PT ;  /* 0x0000001f0600780c */ /* 0x008fe40003fa5270 */
[----:B------:R-:W-:Y:S11]  /*1df40*/  BRA.DIV UR4, `(.L_x_9748) ;  /* 0x0000003e04107947 */ /* 0x000ff6000b800000 */
[----:B-1----:R-:W-:Y:S01]  /*1df50*/  IMAD.IADD R0, R19, 0x1, R6 ;  /* 0x0000000113007824 */ /* 0x002fe200078e0206 */
[----:B------:R-:W-:Y:S01]  /*1df60*/  ULDC UR4, c[0x0][0xc3c] ;  /* 0x00030f0000047ab9 */ /* 0x000fe20000000800 */
[----:B------:R-:W-:-:S03]  /*1df70*/  LOP3.LUT P4, RZ, R7, 0x1, RZ, 0xc0, !PT ;  /* 0x0000000107ff7812 */ /* 0x000fc6000788c0ff */
[----:B------:R-:W-:-:S13]  /*1df80*/  ISETP.GE.OR P0, PT, R0, UR4, !P5 ;  /* 0x0000000400007c0c */ /* 0x000fda000ef06670 */
[----:B------:R-:W1:Y:S02]  /*1df90*/  @!P0 LDC.64 R2, c[0x0][0xc80] ;  /* 0x00032000ff028b82 */ /* 0x000e640000000a00 */
[----:B-1----:R-:W-:-:S06]  /*1dfa0*/  @!P0 IMAD.WIDE R2, R0, 0x4, R2 ;  /* 0x0000000400028825 */ /* 0x002fcc00078e0202 */
[----:B------:R1:W3:Y:S01]  /*1dfb0*/  @!P0 LDG.E R3, desc[UR40][R2.64] ;  /* 0x0000002802038981 */ /* 0x0002e2000c1e1900 */
[C---:B------:R-:W-:Y:S02]  /*1dfc0*/  ISETP.GE.U32.AND P1, PT, R6.reuse, 0x4, PT ;  /* 0x000000040600780c */ /* 0x040fe40003f26070 */
[C---:B------:R-:W-:Y:S01]  /*1dfd0*/  ISETP.GE.U32.AND P2, PT, R6.reuse, 0x8, PT ;  /* 0x000000080600780c */ /* 0x040fe20003f46070 */
[----:B------:R-:W-:Y:S01]  /*1dfe0*/  SHFL.IDX PT, R0, R16, RZ, 0x1f ;  /* 0x00001fff10007589 */ /* 0x000fe200000e0000 */
[C---:B------:R-:W-:Y:S01]  /*1dff0*/  ISETP.GE.U32.AND P3, PT, R6.reuse, 0x10, PT ;  /* 0x000000100600780c */ /* 0x040fe20003f66070 */
[----:B-1----:R-:W-:Y:S02]  /*1e000*/  IMAD.MOV.U32 R2, RZ, RZ, RZ ;  /* 0x000000ffff027224 */ /* 0x002fe400078e00ff */
[----:B---3--:R-:W-:Y:S01]  /*1e010*/  @!P0 IMAD.MOV.U32 R2, RZ, RZ, R3 ;  /* 0x000000ffff028224 */ /* 0x008fe200078e0003 */
[----:B------:R-:W-:-:S04]  /*1e020*/  ISETP.GE.U32.AND P0, PT, R6, 0x2, PT ;  /* 0x000000020600780c */ /* 0x000fc80003f06070 */
[----:B------:R-:W1:Y:S02]  /*1e030*/  SHFL.UP PT, R3, R2, 0x1, RZ ;  /* 0x0420000002037989 */ /* 0x000e6400000e00ff */
[----:B-1----:R-:W-:-:S04]  /*1e040*/  SEL R5, R3, RZ, P4 ;  /* 0x000000ff03057207 */ /* 0x002fc80002000000 */
[----:B------:R-:W-:Y:S02]  /*1e050*/  IADD3 R3, R2, R5, RZ ;  /* 0x0000000502037210 */ /* 0x000fe40007ffe0ff */
        /* <DEDUP_REMOVED lines=13> */
[----:B------:R1:W3:Y:S02]  /*1e130*/  SHFL.IDX PT, R16, R3, 0x1f, 0x1f ;  /* 0x03e01f0003107f89 */ /* 0x0002e400000e0000 */
.L_x_9889:
[----:B------:R-:W-:Y:S02]  /*1e140*/  ULDC UR4, c[0x0][0xc38] ;  /* 0x00030e0000047ab9 */ /* 0x000fe40000000800 */
[----:B------:R-:W-:-:S04]  /*1e150*/  IMAD.U32 R4, RZ, RZ, UR4 ;  /* 0x00000004ff047e24 */ /* 0x000fc8000f8e00ff */
[----:B---3--:R-:W-:-:S05]  /*1e160*/  IMAD R16, R16, R4, RZ ;  /* 0x0000000410107224 */ /* 0x008fca00078e02ff */
[----:B------:R-:W-:-:S04]  /*1e170*/  IADD3 R5, R5, R16, RZ ;  /* 0x0000001005057210 */ /* 0x000fc80007ffe0ff */
[----:B------:R-:W-:-:S13]  /*1e180*/  ISETP.GT.AND P4, PT, R5, R0, PT ;  /* 0x000000000500720c */ /* 0x000fda0003f84270 */
[----:B------:R-:W-:Y:S05]  /*1e190*/  @P4 BRA `(.L_x_9749) ;  /* 0x0000000000a04947 */ /* 0x000fea0003800000 */
.L_x_9754:
[----:B------:R-:W3:Y:S01]  /*1e1a0*/  LDC R2, c[0x0][0xc3c] ;  /* 0x00030f00ff027b82 */ /* 0x000ee20000000800 */
[----:B------:R-:W-:-:S05]  /*1e1b0*/  VIADD R19, R19, 0x1f ;  /* 0x0000001f13137836 */ /* 0x000fca0000000000 */
[----:B---3--:R-:W-:-:S13]  /*1e1c0*/  ISETP.GE.AND P4, PT, R19, R2, PT ;  /* 0x000000021300720c */ /* 0x008fda0003f86270 */
[----:B------:R-:W-:Y:S05]  /*1e1d0*/  @P4 BRA `(.L_x_9750) ;  /* 0x0000000400dc4947 */ /* 0x000fea0003800000 */
[----:B-1----:R-:W3:Y:S01]  /*1e1e0*/  LDL R3, [R1+0x2c] ;  /* 0x00002c0001037983 */ /* 0x002ee20000100800 */
[----:B------:R-:W-:Y:S01]  /*1e1f0*/  BSSY B0, `(.L_x_9751) ;  /* 0x0000008000007945 */ /* 0x000fe20003800000 */
[----:B---3--:R-:W-:-:S05]  /*1e200*/  IMAD.IADD R4, R19, 0x1, R3 ;  /* 0x0000000113047824 */ /* 0x008fca00078e0203 */
[----:B------:R-:W-:Y:S01]  /*1e210*/  ISETP.GE.OR P4, PT, R4, R2, !P5 ;  /* 0x000000020400720c */ /* 0x000fe20006f86670 */
[----:B------:R-:W-:-:S12]  /*1e220*/  IMAD.MOV.U32 R2, RZ, RZ, RZ ;  /* 0x000000ffff027224 */ /* 0x000fd800078e00ff */
[----:B------:R-:W-:Y:S05]  /*1e230*/  @P4 BRA `(.L_x_9752) ;  /* 0x00000000000c4947 */ /* 0x000fea0003800000 */
[----:B------:R-:W1:Y:S02]  /*1e240*/  LDC.64 R2, c[0x0][0xc80] ;  /* 0x00032000ff027b82 */ /* 0x000e640000000a00 */
[----:B-1----:R-:W-:-:S06]  /*1e250*/  IMAD.WIDE R2, R4, 0x4, R2 ;  /* 0x0000000404027825 */ /* 0x002fcc00078e0202 */
[----:B------:R1:W5:Y:S02]  /*1e260*/  LDG.E R2, desc[UR40][R2.64] ;  /* 0x0000002802027981 */ /* 0x000364000c1e1900 */
.L_x_9752:
[----:B------:R-:W-:Y:S05]  /*1e270*/  BSYNC B0 ;  /* 0x0000000000007941 */ /* 0x000fea0003800000 */
.L_x_9751:
[----:B------:R-:W-:-:S03]  /*1e280*/  UMOV UR4, 0xffffffff ;  /* 0xffffffff00047882 */ /* 0x000fc60000000000 */
[----:B------:R-:W-:Y:S05]  /*1e290*/  BRA.DIV UR4, `(.L_x_9753) ;  /* 0x0000003e04787947 */ /* 0x000fea000b800000 */
[----:B------:R-:W3:Y:S04]  /*1e2a0*/  LDL R4, [R1+0x8] ;  /* 0x0000080001047983 */ /* 0x000ee80000100800 */
[----:B-1---5:R-:W1:Y:S01]  /*1e2b0*/  SHFL.UP PT, R3, R2, 0x1, RZ ;  /* 0x0420000002037989 */ /* 0x022e6200000e00ff */
[----:B---3--:R-:W-:-:S04]  /*1e2c0*/  LOP3.LUT P4, RZ, R4, 0x1, RZ, 0xc0, !PT ;  /* 0x0000000104ff7812 */ /* 0x008fc8000788c0ff */
        /* <DEDUP_REMOVED lines=14> */
[----:B------:R1:W3:Y:S02]  /*1e3b0*/  SHFL.IDX PT, R16, R3, 0x1f, 0x1f ;  /* 0x03e01f0003107f89 */ /* 0x0002e400000e0000 */
.L_x_9897:
[----:B------:R-:W-:Y:S02]  /*1e3c0*/  ULDC UR4, c[0x0][0xc38] ;  /* 0x00030e0000047ab9 */ /* 0x000fe40000000800 */
[----:B------:R-:W-:-:S04]  /*1e3d0*/  IMAD.U32 R4, RZ, RZ, UR4 ;  /* 0x00000004ff047e24 */ /* 0x000fc8000f8e00ff */
[----:B---3--:R-:W-:-:S04]  /*1e3e0*/  IMAD R16, R16, R4, RZ ;  /* 0x0000000410107224 */ /* 0x008fc800078e02ff */
[----:B------:R-:W-:-:S05]  /*1e3f0*/  IMAD.IADD R5, R16, 0x1, R5 ;  /* 0x0000000110057824 */ /* 0x000fca00078e0205 */
[----:B------:R-:W-:-:S13]  /*1e400*/  ISETP.GT.AND P4, PT, R5, R0, PT ;  /* 0x000000000500720c */ /* 0x000fda0003f84270 */
[----:B------:R-:W-:Y:S05]  /*1e410*/  @!P4 BRA `(.L_x_9754) ;  /* 0xfffffffc0060c947 */ /* 0x000fea000383ffff */
.L_x_9749:
[----:B------:R-:W-:Y:S01]  /*1e420*/  IMAD.IADD R16, R5, 0x1, -R16 ;  /* 0x0000000105107824 */ /* 0x000fe200078e0a10 */
[----:B------:R-:W-:-:S03]  /*1e430*/  UMOV UR4, 0xffffffff ;  /* 0xffffffff00047882 */ /* 0x000fc60000000000 */
[----:B------:R-:W-:-:S05]  /*1e440*/  IMAD R5, R3, R4, R16 ;  /* 0x0000000403057224 */ /* 0x000fca00078e0210 */
[----:B------:R-:W-:Y:S01]  /*1e450*/  ISETP.GT.AND P6, PT, R5, R0, PT ;  /* 0x000000000500720c */ /* 0x000fe20003fc4270 */
[----:B------:R-:W-:-:S12]  /*1e460*/  BRA.DIV UR4, `(.L_x_9755) ;  /* 0x0000003e04e47947 */ /* 0x000fd8000b800000 */
[----:B------:R-:W-:-:S04]  /*1e470*/  VOTE.ANY R6, PT, !P6 ;  /* 0x0000000000067806 */ /* 0x000fc800070e0100 */
[----:B------:R-:W3:Y:S02]  /*1e480*/  POPC R5, R6 ;  /* 0x0000000600057309 */ /* 0x000ee40000000000 */
[----:B---3--:R3:W4:Y:S02]  /*1e490*/  SHFL.IDX PT, R17, R2, R5, 0x1f ;  /* 0x00001f0502117589 */ /* 0x00872400000e0000 */
.L_x_9901:
[----:B------:R-:W-:Y:S02]  /*1e4a0*/  ISETP.NE.AND P0, PT, R6, RZ, PT ;  /* 0x000000ff0600720c */ /* 0x000fe40003f05270 */
[----:B------:R-:W-:-:S11]  /*1e4b0*/  MOV R6, RZ ;  /* 0x000000ff00067202 */ /* 0x000fd60000000f00 */
[----:B------:R-:W-:Y:S05]  /*1e4c0*/  @!P0 BRA `(.L_x_9756) ;  /* 0x0000000000148947 */ /* 0x000fea0003800000 */
[----:B------:R-:W-:Y:S01]  /*1e4d0*/  UMOV UR4, 0xffffffff ;  /* 0xffffffff00047882 */ /* 0x000fe20000000000 */
[----:B------:R-:W-:Y:S02]  /*1e4e0*/  VIADD R12, R5, 0xffffffff ;  /* 0xffffffff050c7836 */ /* 0x000fe40000000000 */
[----:B------:R-:W-:Y:S05]  /*1e4f0*/  BRA.DIV UR4, `(.L_x_9757) ;  /* 0x0000004204087947 */ /* 0x000fea000b800000 */
[----:B-1----:R1:W0:Y:S02]  /*1e500*/  SHFL.IDX PT, R3, R3, R12, 0x1f ;  /* 0x00001f0c03037589 */ /* 0x00222400000e0000 */
.L_x_9904:
[----:B0-----:R-:W-:-:S07]  /*1e510*/  IMAD.MOV.U32 R6, RZ, RZ, R3 ;  /* 0x000000ffff067224 */ /* 0x001fce00078e0003 */
.L_x_9756:
[----:B-1-3--:R-:W1:Y:S01]  /*1e520*/  LDC.64 R2, c[0x0][0xc90] ;  /* 0x00032400ff027b82 */ /* 0x00ae620000000a00 */
[----:B------:R-:W-:-:S04]  /*1e530*/  IMAD.IADD R19, R5, 0x1, R19 ;  /* 0x0000000105137824 */ /* 0x000fc800078e0213 */
[----:B-1----:R-:W-:-:S05]  /*1e540*/  IMAD.WIDE R2, R19, 0x4, R2 ;  /* 0x0000000413027825 */ /* 0x002fca00078e0202 */
[----:B------:R-:W4:Y:S01]  /*1e550*/  LDG.E R7, desc[UR40][R2.64] ;  /* 0x0000002802077981 */ /* 0x000f22000c1e1900 */
[----:B------:R-:W-:-:S04]  /*1e560*/  IMAD R16, R6, R4, R16 ;  /* 0x0000000406107224 */ /* 0x000fc800078e0210 */
[----:B------:R-:W-:Y:S02]  /*1e570*/  IMAD.IADD R0, R0, 0x1, -R16 ;  /* 0x0000000100007824 */ /* 0x000fe400078e0a10 */
[----:B----4-:R-:W-:-:S05]  /*1e580*/  IMAD R5, R17, R7, RZ ;  /* 0x0000000711057224 */ /* 0x010fca00078e02ff */
[----:B-----5:R-:W-:-:S04]  /*1e590*/  IABS R8, R5 ;  /* 0x0000000500087213 */ /* 0x020fc80000000000 */
[----:B------:R-:W1:Y:S08]  /*1e5a0*/  I2F.RP R2, R8 ;  /* 0x0000000800027306 */ /* 0x000e700000209400 */
[----:B-1----:R-:W1:Y:S02]  /*1e5b0*/  MUFU.RCP R2, R2 ;  /* 0x0000000200027308 */ /* 0x002e640000001000 */
[----:B-1----:R-:W-:-:S06]  /*1e5c0*/  VIADD R2, R2, 0xffffffe ;  /* 0x0ffffffe02027836 */ /* 0x002fcc0000000000 */
[----:B------:R-:W1:Y:S02]  /*1e5d0*/  F2I.FTZ.U32.TRUNC.NTZ R3, R2 ;  /* 0x0000000200037305 */ /* 0x000e64000021f000 */
[----:B-1----:R-:W-:-:S04]  /*1e5e0*/  IMAD.MOV R2, RZ, RZ, -R3 ;  /* 0x000000ffff027224 */ /* 0x002fc800078e0a03 */
        /* <DEDUP_REMOVED lines=15> */
[----:B------:R-:W-:-:S05]  /*1e6e0*/  @P0 VIADD R9, R9, 0x1 ;  /* 0x0000000109090836 */ /* 0x000fca0000000000 */
[----:B------:R-:W-:-:S05]  /*1e6f0*/  MOV R2, R9 ;  /* 0x0000000900027202 */ /* 0x000fca0000000f00 */
        /* <DEDUP_REMOVED lines=26> */
[C---:B------:R-:W-:Y:S02]  /*1e8a0*/  LOP3.LUT R3, R0.reuse, R4, RZ, 0x3c, !PT ;  /* 0x0000000400037212 */ /* 0x040fe400078e3cff */
[----:B------:R-:W-:Y:S02]  /*1e8b0*/  IADD3 R0, R0, R6, RZ ;  /* 0x0000000600007210 */ /* 0x000fe40007ffe0ff */
        /* <DEDUP_REMOVED lines=9> */
.L_x_9750:
[----:B------:R-:W-:Y:S01]  /*1e950*/  UMOV UR4, URZ ;  /* 0x0000003f00047c82 */ /* 0x000fe20008000000 */
[----:B------:R-:W-:Y:S01]  /*1e960*/  UMOV UR5, URZ ;  /* 0x0000003f00057c82 */ /* 0x000fe20008000000 */
[----:B------:R-:W-:Y:S01]  /*1e970*/  ULDC UR6, c[0x0][0xc3c] ;  /* 0x00030f0000067ab9 */ /* 0x000fe20000000800 */
[----:B------:R-:W-:Y:S01]  /*1e980*/  IMAD.MOV.U32 R16, RZ, RZ, R0 ;  /* 0x000000ffff107224 */ /* 0x000fe200078e0000 */
[----:B------:R-:W-:Y:S01]  /*1e990*/  MOV R19, UR6 ;  /* 0x0000000600137c02 */ /* 0x000fe20008000f00 */
[----:B------:R-:W-:Y:S02]  /*1e9a0*/  IMAD.U32 R17, RZ, RZ, UR4 ;  /* 0x00000004ff117e24 */ /* 0x000fe4000f8e00ff */
[----:B------:R-:W-:-:S07]  /*1e9b0*/  IMAD.U32 R18, RZ, RZ, UR5 ;  /* 0x00000005ff127e24 */ /* 0x000fce000f8e00ff */
.L_x_9758:
[----:B------:R-:W3:Y:S04]  /*1e9c0*/  LDL R0, [R1+0x2c] ;  /* 0x00002c0001007983 */ /* 0x000ee80000100800 */
[----:B-1----:R4:W2:Y:S01]  /*1e9d0*/  LDL R3, [R1+0x4] ;  /* 0x0000040001037983 */ /* 0x0028a20000100800 */
[----:B------:R-:W-:Y:S05]  /*1e9e0*/  WARPSYNC.ALL ;  /* 0x0000000000007948 */ /* 0x000fea0003800000 */
[----:B------:R-:W-:Y:S01]  /*1e9f0*/  BAR.SYNC.DEFER_BLOCKING 0x4, 0x180 ;  /* 0x0106000000007b1d */ /* 0x000fe20000010000 */
[----:B---3--:R-:W-:-:S13]  /*1ea00*/  ISETP.NE.AND P0, PT, R0, RZ, PT ;  /* 0x000000ff0000720c */ /* 0x008fda0003f05270 */
[----:B------:R-:W2:Y:S01]  /*1ea10*/  @!P0 S2R R0, SR_CgaCtaId ;  /* 0x0000000000008919 */ /* 0x000ea20000008800 */
[----:B------:R-:W-:-:S04]  /*1ea20*/  @!P0 MOV R2, 0x400 ;  /* 0x0000040000028802 */ /* 0x000fc80000000f00 */
[----:B--2---:R-:W-:-:S05]  /*1ea30*/  @!P0 LEA R3, R0, R2, 0x18 ;  /* 0x0000000200038211 */ /* 0x004fca00078ec0ff */
[----:B------:R4:W-:Y:S04]  /*1ea40*/  @!P0 STS.128 [R3+0x288d0], R16 ;  /* 0x0288d01003008388 */ /* 0x0009e80000000c00 */
[----:B------:R4:W-:Y:S01]  /*1ea50*/  @!P0 STL [R1+0x4], R3 ;  /* 0x0000040301008387 */ /* 0x0009e20000100800 */
[----:B------:R-:W-:Y:S06]  /*1ea60*/  BAR.ARV 0x5, 0x180 ;  /* 0x0146000000007b1d */ /* 0x000fec0000002000 */
.L_x_9747:
[----:B------:R-:W-:Y:S02]  /*1ea70*/  ULDC UR4, c[0x0][0xc3c] ;  /* 0x00030f0000047ab9 */ /* 0x000fe40000000800 */
[----:B---3--:R-:W-:-:S13]  /*1ea80*/  ISETP.GE.AND P0, PT, R19, UR4, PT ;  /* 0x0000000413007c0c */ /* 0x008fda000bf06270 */
[----:B------:R-:W-:Y:S05]  /*1ea90*/  @!P0 BRA `(.L_x_9759) ;  /* 0xffffff9800848947 */ /* 0x000fea000383ffff */
[----:B------:R-:W-:Y:S05]  /*1eaa0*/  BSYNC B8 ;  /* 0x0000000000087941 */ /* 0x000fea0003800000 */
.L_x_9620:
[----:B-1----:R-:W3:Y:S01]  /*1eab0*/  LDL.LU R0, [R1+0x58] ;  /* 0x0000580001007983 */ /* 0x002ee20000300800 */
[----:B------:R-:W-:Y:S01]  /*1eac0*/  BSSY B0, `(.L_x_9760) ;  /* 0x000000b000007945 */ /* 0x000fe20003800000 */
[----:B------:R-:W1:Y:S01]  /*1ead0*/  S2R R5, SR_CgaCtaId ;  /* 0x0000000000057919 */ /* 0x000e620000008800 */
[----:B---3--:R-:W-:-:S05]  /*1eae0*/  VIADD R0, R0, 0x1 ;  /* 0x0000000100007836 */ /* 0x008fca0000000000 */
[----:B0-----:R-:W-:-:S04]  /*1eaf0*/  LEA.HI R2, R0, R0, RZ, 0x1 ;  /* 0x0000000000027211 */ /* 0x001fc800078f08ff */
[----:B----4-:R-:W-:-:S05]  /*1eb00*/  LOP3.LUT R3, R2, 0xfffffffe, RZ, 0xc0, !PT ;  /* 0xfffffffe02037812 */ /* 0x010fca00078ec0ff */
[----:B------:R-:W-:Y:S01]  /*1eb10*/  IMAD.IADD R3, R0, 0x1, -R3 ;  /* 0x0000000100037824 */ /* 0x000fe200078e0a03 */
[----:B------:R-:W-:-:S04]  /*1eb20*/  MOV R0, 0x400 ;  /* 0x0000040000007802 */ /* 0x000fc80000000f00 */
[----:B-1----:R-:W-:Y:S02]  /*1eb30*/  LEA R0, R5, R0, 0x18 ;  /* 0x0000000005007211 */ /* 0x002fe400078ec0ff */
[----:B------:R-:W-:-:S04]  /*1eb40*/  SHF.L.U32 R3, R3, 0x1f, RZ ;  /* 0x0000001f03037819 */ /* 0x000fc800000006ff */
[----:B------:R-:W0:Y:S02]  /*1eb50*/  SYNCS.PHASECHK.TRANS64.TRYWAIT P0, [R0+URZ+0x28820], R3 ;  /* 0x02882003000075a7 */ /* 0x000e24000800017f */
[----:B0-----:R-:W-:Y:S05]  /*1eb60*/  @!P0 BRA `(.L_x_9761) ;  /* 0x0000003800948947 */ /* 0x001fea0003800000 */
.L_x_9905:
[----:B------:R-:W-:Y:S05]  /*1eb70*/  BSYNC B0 ;  /* 0x0000000000007941 */ /* 0x000fea0003800000 */
.L_x_9760:
[----:B------:R-:W-:-:S03]  /*1eb80*/  UMOV UR4, 0xffffffff ;  /* 0xffffffff00047882 */ /* 0x000fc60000000000 */
[----:B------:R-:W-:Y:S05]  /*1eb90*/  BRA.DIV UR4, `(.L_x_9762) ;  /* 0x0000003a049c7947 */ /* 0x000fea000b800000 */
[----:B------:R-:W1:Y:S02]  /*1eba0*/  S2R R2, SR_TID.X ;  /* 0x0000000000027919 */ /* 0x000e640000002100 */
[----:B-1----:R-:W-:-:S04]  /*1ebb0*/  SHF.R.U32.HI R2, RZ, 0x5, R2 ;  /* 0x00000005ff027819 */ /* 0x002fc80000011602 */
[----:B------:R-:W-:-:S05]  /*1ebc0*/  LOP3.LUT R2, R2, 0x3, RZ, 0xc0, !PT ;  /* 0x0000000302027812 */ /* 0x000fca00078ec0ff */
[----:B------:R1:W3:Y:S02]  /*1ebd0*/  SHFL.IDX PT, R14, R2, RZ, 0x1f ;  /* 0x00001fff020e7589 */ /* 0x0002e400000e0000 */
.L_x_9908:
[----:B---3--:R-:W-:-:S13]  /*1ebe0*/  ISETP.NE.AND P0, PT, R14, RZ, PT ;  /* 0x000000ff0e00720c */ /* 0x008fda0003f05270 */
[----:B------:R-:W-:Y:S05]  /*1ebf0*/  @P0 BRA `(.L_x_9407) ;  /* 0x0000000000940947 */ /* 0x000fea0003800000 */
[----:B------:R-:W-:-:S03]  /*1ec00*/  UMOV UR4, 0xffffffff ;  /* 0xffffffff00047882 */ /* 0x000fc60000000000 */
[----:B------:R-:W-:Y:S05]  /*1ec10*/  BRA.DIV UR4, `(.L_x_9763) ;  /* 0x0000003a04b07947 */ /* 0x000fea000b800000 */
[----:B------:R-:W-:-:S13]  /*1ec20*/  ELECT P6, URZ, PT ;  /* 0x00000000003f782f */ /* 0x000fda00038c0000 */
.L_x_9911:
[----:B------:R-:W-:Y:S05]  /*1ec30*/  @!P6 BRA `(.L_x_9407) ;  /* 0x000000000084e947 */ /* 0x000fea0003800000 */
[----:B-1----:R-:W3:Y:S02]  /*1ec40*/  LDL.LU R2, [R1+0x48] ;  /* 0x0000480001027983 */ /* 0x002ee40000300800 */
[----:B---3--:R-:W-:-:S04]  /*1ec50*/  LOP3.LUT R2, R2, 0x2, RZ, 0xfc, !PT ;  /* 0x0000000202027812 */ /* 0x008fc800078efcff */
[----:B------:R-:W-:-:S13]  /*1ec60*/  ISETP.NE.AND P2, PT, R2, 0x3, PT ;  /* 0x000000030200780c */ /* 0x000fda0003f45270 */
[----:B------:R-:W-:Y:S05]  /*1ec70*/  @!P2 BRA `(.L_x_9764) ;  /* 0x000000000004a947 */ /* 0x000fea0003800000 */
[----:B------:R-:W-:Y:S01]  /*1ec80*/  BPT.TRAP 0x1 ;  /* 0x000000040000795c */ /* 0x000fe20000300000 */
.L_x_9764:
[----:B0-----:R-:W3:Y:S04]  /*1ec90*/  LDL R3, [R1+0xc] ;  /* 0x00000c0001037983 */ /* 0x001ee80000100800 */
[----:B------:R-:W4:Y:S01]  /*1eca0*/  LDL.LU R7, [R1+0x18] ;  /* 0x0000180001077983 */ /* 0x000f220000300800 */
[----:B------:R-:W-:-:S04]  /*1ecb0*/  VIADD R2, R0, 0x28840 ;  /* 0x0002884000027836 */ /* 0x000fc80000000000 */
[C---:B---3--:R-:W-:Y:S02]  /*1ecc0*/  IMAD R6, R3.reuse, 0x8, R2 ;  /* 0x0000000803067824 */ /* 0x048fe400078e0202 */
[----:B------:R-:W-:Y:S01]  /*1ecd0*/  VIADD R3, R3, 0x1 ;  /* 0x0000000103037836 */ /* 0x000fe20000000000 */
[----:B----4-:R-:W-:-:S04]  /*1ece0*/  SHF.L.U32 R5, R7, 0x1f, RZ ;  /* 0x0000001f07057819 */ /* 0x010fc800000006ff */
        /* <DEDUP_REMOVED lines=8> */
.L_x_9912:
[----:B------:R-:W1:Y:S02]  /*1ed70*/  SYNCS.PHASECHK.TRANS64.TRYWAIT P0, [R7+URZ], R2 ;  /* 0x00000002070075a7 */ /* 0x000e64000800017f */
[----:B-1----:R-:W-:Y:S05]  /*1ed80*/  @!P0 BRA `(.L_x_9766) ;  /* 0x0000003800888947 */ /* 0x002fea0003800000 */
.L_x_9913:
[----:B------:R-:W-:Y:S05]  /*1ed90*/  @!P2 BRA `(.L_x_9767) ;  /* 0x000000000004a947 */ /* 0x000fea0003800000 */
[----:B------:R-:W-:Y:S01]  /*1eda0*/  BPT.TRAP 0x1 ;  /* 0x000000040000795c */ /* 0x000fe20000300000 */
.L_x_9767:
[----:B------:R-:W3:Y:S01]  /*1edb0*/  LDL.LU R4, [R1+0xc] ;  /* 0x00000c0001047983 */ /* 0x000ee20000300800 */
[----:B------:R-:W-:-:S04]  /*1edc0*/  VIADD R0, R0, 0x28860 ;  /* 0x0002886000007836 */ /* 0x000fc80000000000 */
[----:B---3--:R-:W-:-:S04]  /*1edd0*/  IMAD R4, R4, 0x8, R0 ;  /* 0x0000000804047824 */ /* 0x008fc800078e0200 */
[----:B------:R-:W3:Y:S02]  /*1ede0*/  SYNCS.PHASECHK.TRANS64.TRYWAIT P0, [R4+URZ], R5 ;  /* 0x00000005040075a7 */ /* 0x000ee4000800017f */
[----:B---3--:R-:W-:Y:S05]  /*1edf0*/  @!P0 BRA `(.L_x_9768) ;  /* 0x0000003800808947 */ /* 0x008fea0003800000 */
.L_x_9914:
[----:B------:R-:W-:-:S07]  /*1ee00*/  IMAD R3, R3, 0x8, R0 ;  /* 0x0000000803037824 */ /* 0x000fce00078e0200 */
.L_x_9769:
[----:B----4-:R4:W0:Y:S02]  /*1ee10*/  SYNCS.PHASECHK.TRANS64.TRYWAIT P0, [R3+URZ], R2 ;  /* 0x00000002030075a7 */ /* 0x010824000800017f */
[----:B0-----:R-:W-:Y:S05]  /*1ee20*/  @!P0 NANOSLEEP.SYNCS 0x989680 ;  /* 0x009896800000895d */ /* 0x001fea0003900000 */
[----:B------:R-:W0:Y:S02]  /*1ee30*/  @!P0 SYNCS.PHASECHK.TRANS64 P0, [R3+URZ], R2 ;  /* 0x00000002030085a7 */ /* 0x000e24000800007f */
[----:B0-----:R-:W-:Y:S05]  /*1ee40*/  @!P0 BRA `(.L_x_9769) ;  /* 0xfffffffc00f08947 */ /* 0x001fea000383ffff */
.L_x_9407:
[----:B------:R-:W-:Y:S05]  /*1ee50*/  BSYNC B9 ;  /* 0x0000000000097941 */ /* 0x000fea0003800000 */
.L_x_9404:
[----:B------:R-:W-:Y:S05]  /*1ee60*/  EXIT ;  /* 0x000000000000794d */ /* 0x000fea0003800000 */
.L_x_9429:
[----:B0-----:R0:W1:Y:S02]  /*1ee70*/  SYNCS.PHASECHK.TRANS64.TRYWAIT P6, [R110+URZ+0x28890], R119 ;  /* 0x028890776e0075a7 */ /* 0x00106400080c017f */
[----:B-1----:R-:W-:Y:S05]  /*1ee80*/  @!P6 NANOSLEEP.SYNCS 0x989680 ;  /* 0x009896800000e95d */ /* 0x002fea0003900000 */
[----:B------:R-:W1:Y:S02]  /*1ee90*/  @!P6 SYNCS.PHASECHK.TRANS64 P6, [R110+URZ+0x28890], R119 ;  /* 0x028890776e00e5a7 */ /* 0x000e6400080c007f */
[----:B-1----:R-:W-:Y:S05]  /*1eea0*/  @!P6 BRA `(.L_x_9429) ;  /* 0xfffffffc00f0e947 */ /* 0x002fea000383ffff */
[----:B------:R-:W-:Y:S05]  /*1eeb0*/  BRA `(.L_x_9770) ;  /* 0xfffffe40008c7947 */ /* 0x000fea000383ffff */
.L_x_9465:
[----:B0-----:R0:W1:Y:S02]  /*1eec0*/  SYNCS.PHASECHK.TRANS64.TRYWAIT P4, [R110+URZ+0x28890], R119 ;  /* 0x028890776e0075a7 */ /* 0x001064000808017f */
[----:B-1----:R-:W-:Y:S05]  /*1eed0*/  @!P4 NANOSLEEP.SYNCS 0x989680 ;  /* 0x009896800000c95d */ /* 0x002fea0003900000 */
[----:B------:R-:W1:Y:S02]  /*1eee0*/  @!P4 SYNCS.PHASECHK.TRANS64 P4, [R110+URZ+0x28890], R119 ;  /* 0x028890776e00c5a7 */ /* 0x000e64000808007f */
[----:B-1----:R-:W-:Y:S05]  /*1eef0*/  @!P4 BRA `(.L_x_9465) ;  /* 0xfffffffc00f0c947 */ /* 0x002fea000383ffff */
[----:B------:R-:W-:Y:S05]  /*1ef00*/  BRA `(.L_x_9771) ;  /* 0xfffffe6400e87947 */ /* 0x000fea000383ffff */
.L_x_9482:
[----:B0-----:R0:W1:Y:S02]  /*1ef10*/  SYNCS.PHASECHK.TRANS64.TRYWAIT P3, [R110+URZ+0x28890], R119 ;  /* 0x028890776e0075a7 */ /* 0x001064000806017f */
[----:B-1----:R-:W-:Y:S05]  /*1ef20*/  @!P3 NANOSLEEP.SYNCS 0x989680 ;  /* 0x009896800000b95d */ /* 0x002fea0003900000 */
[----:B------:R-:W1:Y:S02]  /*1ef30*/  @!P3 SYNCS.PHASECHK.TRANS64 P3, [R110+URZ+0x28890], R119 ;  /* 0x028890776e00b5a7 */ /* 0x000e64000806007f */
[----:B-1----:R-:W-:Y:S05]  /*1ef40*/  @!P3 BRA `(.L_x_9482) ;  /* 0xfffffffc00f0b947 */ /* 0x002fea000383ffff */
[----:B------:R-:W-:Y:S05]  /*1ef50*/  BRA `(.L_x_9772) ;  /* 0xfffffe88000c7947 */ /* 0x000fea000383ffff */
.L_x_9492:
[----:B--2---:R2:W3:Y:S02]  /*1ef60*/  SYNCS.PHASECHK.TRANS64.TRYWAIT P0, [R110+URZ+0x288b0], R119 ;  /* 0x0288b0776e0075a7 */ /* 0x0044e4000800017f */
[----:B---3--:R-:W-:Y:S05]  /*1ef70*/  @!P0 NANOSLEEP.SYNCS 0x989680 ;  /* 0x009896800000895d */ /* 0x008fea0003900000 */
[----:B------:R-:W3:Y:S02]  /*1ef80*/  @!P0 SYNCS.PHASECHK.TRANS64 P0, [R110+URZ+0x288b0], R119 ;  /* 0x0288b0776e0085a7 */ /* 0x000ee4000800007f */
[----:B---3--:R-:W-:Y:S05]  /*1ef90*/  @!P0 BRA `(.L_x_9492) ;  /* 0xfffffffc00f08947 */ /* 0x008fea000383ffff */
[----:B------:R-:W-:Y:S05]  /*1efa0*/  BRA `(.L_x_9773) ;  /* 0xfffffe8c00a87947 */ /* 0x000fea000383ffff */
.L_x_9504:
[----:B------:R-:W-:Y:S01]  /*1efb0*/  BSSY B0, `(.L_x_9774) ;  /* 0x0000008000007945 */ /* 0x000fe20003800000 */
[----:B------:R-:W-:Y:S01]  /*1efc0*/  IMAD.MOV.U32 R13, RZ, RZ, R224 ;  /* 0x000000ffff0d7224 */ /* 0x000fe200078e00e0 */
[----:B------:R-:W-:Y:S01]  /*1efd0*/  MOV R11, 0x1f ;  /* 0x0000001f000b7802 */ /* 0x000fe20000000f00 */
[----:B------:R-:W-:Y:S02]  /*1efe0*/  IMAD.MOV.U32 R12, RZ, RZ, RZ ;  /* 0x000000ffff0c7224 */ /* 0x000fe400078e00ff */
[----:B------:R-:W-:-:S07]  /*1eff0*/  IMAD.MOV.U32 R15, RZ, RZ, -0x1 ;  /* 0xffffffffff0f7424 */ /* 0x000fce00078e00ff */
[----:B-----5:R-:W-:Y:S05]  /*1f000*/  WARPSYNC.COLLECTIVE R15, `(.L_x_9775) ;  /* 0x000000000f087348 */ /* 0x020fea0003c00000 */
[----:B------:R0:W1:Y:S02]  /*1f010*/  SHFL.IDX P6, R14, R13, R12, R11 ;  /* 0x0000000c0d0e7389 */ /* 0x00006400000c000b */
[----:B01---5:R-:W-:Y:S01]  /*1f020*/  ENDCOLLECTIVE ;  /* 0x000000000000791b */ /* 0x023fe20003800000 */
.L_x_9775:
[----:B------:R-:W-:Y:S05]  /*1f030*/  BSYNC B0 ;  /* 0x0000000000007941 */ /* 0x000fea0003800000 */
.L_x_9774:
[----:B------:R-:W-:Y:S01]  /*1f040*/  IMAD.MOV.U32 R190, RZ, RZ, R14 ;  /* 0x000000ffffbe7224 */ /* 0x000fe200078e000e */
[----:B------:R-:W-:Y:S06]  /*1f050*/  BRA `(.L_x_9776) ;  /* 0xfffffe9800087947 */ /* 0x000fec000383ffff */
.L_x_9514:
[----:B------:R-:W-:Y:S01]  /*1f060*/  BSSY B1, `(.L_x_9777) ;  /* 0x0000008000017945 */ /* 0x000fe20003800000 */
[----:B------:R-:W-:Y:S01]  /*1f070*/  IMAD.MOV.U32 R13, RZ, RZ, R6 ;  /* 0x000000ffff0d7224 */ /* 0x000fe200078e0006 */
[----:B------:R-:W-:Y:S01]  /*1f080*/  MOV R15, 0xffffffff ;  /* 0xffffffff000f7802 */ /* 0x000fe20000000f00 */
[----:B------:R-:W-:Y:S02]  /*1f090*/  IMAD.MOV.U32 R12, RZ, RZ, RZ ;  /* 0x000000ffff0c7224 */ /* 0x000fe400078e00ff */
[----:B------:R-:W-:-:S07]  /*1f0a0*/  IMAD.MOV.U32 R11, RZ, RZ, 0x181f ;  /* 0x0000181fff0b7424 */ /* 0x000fce00078e00ff */
[----:B0-----:R-:W-:Y:S05]  /*1f0b0*/  WARPSYNC.COLLECTIVE R15, `(.L_x_9778) ;  /* 0x000000000f087348 */ /* 0x001fea0003c00000 */
[----:B------:R1:W2:Y:S02]  /*1f0c0*/  SHFL.IDX P6, R14, R13, R12, R11 ;  /* 0x0000000c0d0e7389 */ /* 0x0002a400000c000b */
[----:B012---:R-:W-:Y:S01]  /*1f0d0*/  ENDCOLLECTIVE ;  /* 0x000000000000791b */ /* 0x007fe20003800000 */
.L_x_9778:
[----:B------:R-:W-:Y:S05]  /*1f0e0*/  BSYNC B1 ;  /* 0x0000000000017941 */ /* 0x000fea0003800000 */
.L_x_9777:
        /* <DEDUP_REMOVED lines=8> */
.L_x_9779:
[----:B------:R-:W-:Y:S01]  /*1f170*/  IMAD.MOV.U32 R13, RZ, RZ, R8 ;  /* 0x000000ffff0d7224 */ /* 0x000fe200078e0008 */
[----:B------:R-:W-:-:S07]  /*1f180*/  MOV R3, R14 ;  /* 0x0000000e00037202 */ /* 0x000fce0000000f00 */
[----:B------:R-:W-:Y:S05]  /*1f190*/  WARPSYNC.COLLECTIVE R15, `(.L_x_9780) ;  /* 0x000000000f087348 */ /* 0x000fea0003c00000 */
[----:B------:R0:W1:Y:S02]  /*1f1a0*/  SHFL.IDX P6, R14, R13, R12, R11 ;  /* 0x0000000c0d0e7389 */ /* 0x00006400000c000b */
[----:B01----:R-:W-:Y:S01]  /*1f1b0*/  ENDCOLLECTIVE ;  /* 0x000000000000791b */ /* 0x003fe20003800000 */
.L_x_9780:
[----:B------:R-:W-:Y:S02]  /*1f1c0*/  IMAD.MOV.U32 R13, RZ, RZ, R7 ;  /* 0x000000ffff0d7224 */ /* 0x000fe400078e0007 */
[----:B------:R-:W-:-:S07]  /*1f1d0*/  IMAD.MOV.U32 R4, RZ, RZ, R14 ;  /* 0x000000ffff047224 */ /* 0x000fce00078e000e */
[----:B------:R-:W-:Y:S05]  /*1f1e0*/  WARPSYNC.COLLECTIVE R15, `(.L_x_9781) ;  /* 0x000000000f087348 */ /* 0x000fea0003c00000 */
[----:B------:R0:W1:Y:S02]  /*1f1f0*/  SHFL.IDX P6, R14, R13, R12, R11 ;  /* 0x0000000c0d0e7389 */ /* 0x00006400000c000b */
[----:B01----:R-:W-:Y:S01]  /*1f200*/  ENDCOLLECTIVE ;  /* 0x000000000000791b */ /* 0x003fe20003800000 */
.L_x_9781:
[----:B------:R-:W-:Y:S05]  /*1f210*/  BRA `(.L_x_9782) ;  /* 0xfffffe9c00547947 */ /* 0x000fea000383ffff */
.L_x_9517:
        /* <DEDUP_REMOVED lines=8> */
.L_x_9784:
[----:B------:R-:W-:Y:S05]  /*1f2a0*/  BSYNC B1 ;  /* 0x0000000000017941 */ /* 0x000fea0003800000 */
.L_x_9783:
        /* <DEDUP_REMOVED lines=8> */
.L_x_9785:
[----:B------:R-:W-:Y:S02]  /*1f330*/  IMAD.MOV.U32 R13, RZ, RZ, R8 ;  /* 0x000000ffff0d7224 */ /* 0x000fe400078e0008 */
[----:B------:R-:W-:-:S07]  /*1f340*/  IMAD.MOV.U32 R3, RZ, RZ, R14 ;  /* 0x000000ffff037224 */ /* 0x000fce00078e000e */
[----:B------:R-:W-:Y:S05]  /*1f350*/  WARPSYNC.COLLECTIVE R15, `(.L_x_9786) ;  /* 0x000000000f087348 */ /* 0x000fea0003c00000 */
[----:B------:R0:W1:Y:S02]  /*1f360*/  SHFL.IDX P6, R14, R13, R12, R11 ;  /* 0x0000000c0d0e7389 */ /* 0x00006400000c000b */
[----:B01----:R-:W-:Y:S01]  /*1f370*/  ENDCOLLECTIVE ;  /* 0x000000000000791b */ /* 0x003fe20003800000 */
.L_x_9786:
[----:B------:R-:W-:Y:S02]  /*1f380*/  IMAD.MOV.U32 R13, RZ, RZ, R7 ;  /* 0x000000ffff0d7224 */ /* 0x000fe400078e0007 */
[----:B------:R-:W-:-:S07]  /*1f390*/  IMAD.MOV.U32 R4, RZ, RZ, R14 ;  /* 0x000000ffff047224 */ /* 0x000fce00078e000e */
[----:B------:R-:W-:Y:S05]  /*1f3a0*/  WARPSYNC.COLLECTIVE R15, `(.L_x_9787) ;  /* 0x000000000f087348 */ /* 0x000fea0003c00000 */
[----:B------:R0:W1:Y:S02]  /*1f3b0*/  SHFL.IDX P6, R14, R13, R12, R11 ;  /* 0x0000000c0d0e7389 */ /* 0x00006400000c000b */
[----:B01----:R-:W-:Y:S01]  /*1f3c0*/  ENDCOLLECTIVE ;  /* 0x000000000000791b */ /* 0x003fe20003800000 */
.L_x_9787:
[----:B------:R-:W-:Y:S05]  /*1f3d0*/  BRA `(.L_x_9788) ;  /* 0xfffffe9c00c07947 */ /* 0x000fea000383ffff */
.L_x_9520:
[----:B------:R-:W-:Y:S01]  /*1f3e0*/  BSSY B1, `(.L_x_9789) ;  /* 0x0000008000017945 */ /* 0x000fe20003800000 */
[----:B0-----:R-:W-:Y:S01]  /*1f3f0*/  IMAD.MOV.U32 R13, RZ, RZ, R6 ;  /* 0x000000ffff0d7224 */ /* 0x001fe200078e0006 */
[----:B------:R-:W-:Y:S01]  /*1f400*/  MOV R12, 0x2 ;  /* 0x00000002000c7802 */ /* 0x000fe20000000f00 */
[----:B------:R-:W-:Y:S02]  /*1f410*/  IMAD.MOV.U32 R11, RZ, RZ, 0x181f ;  /* 0x0000181fff0b7424 */ /* 0x000fe400078e00ff */
[----:B------:R-:W-:-:S07]  /*1f420*/  IMAD.MOV.U32 R15, RZ, RZ, -0x1 ;  /* 0xffffffffff0f7424 */ /* 0x000fce00078e00ff */
[----:B--2---:R-:W-:Y:S05]  /*1f430*/  WARPSYNC.COLLECTIVE R15, `(.L_x_9790) ;  /* 0x000000000f087348 */ /* 0x004fea0003c00000 */
[----:B------:R0:W1:Y:S02]  /*1f440*/  SHFL.IDX P6, R14, R13, R12, R11 ;  /* 0x0000000c0d0e7389 */ /* 0x00006400000c000b */
[----:B012---:R-:W-:Y:S01]  /*1f450*/  ENDCOLLECTIVE ;  /* 0x000000000000791b */ /* 0x007fe20003800000 */
.L_x_9790:
[----:B------:R-:W-:Y:S05]  /*1f460*/  BSYNC B1 ;  /* 0x0000000000017941 */ /* 0x000fea0003800000 */
.L_x_9789:
        /* <DEDUP_REMOVED lines=8> */
.L_x_9791:
[----:B------:R-:W-:Y:S02]  /*1f4f0*/  IMAD.MOV.U32 R13, RZ, RZ, R8 ;  /* 0x000000ffff0d7224 */ /* 0x000fe400078e0008 */
[----:B------:R-:W-:-:S07]  /*1f500*/  IMAD.MOV.U32 R3, RZ, RZ, R14 ;  /* 0x000000ffff037224 */ /* 0x000fce00078e000e */
[----:B------:R-:W-:Y:S05]  /*1f510*/  WARPSYNC.COLLECTIVE R15, `(.L_x_9792) ;  /* 0x000000000f087348 */ /* 0x000fea0003c00000 */
[----:B------:R0:W1:Y:S02]  /*1f520*/  SHFL.IDX P6, R14, R13, R12, R11 ;  /* 0x0000000c0d0e7389 */ /* 0x00006400000c000b */
[----:B01----:R-:W-:Y:S01]  /*1f530*/  ENDCOLLECTIVE ;  /* 0x000000000000791b */ /* 0x003fe20003800000 */
.L_x_9792:
[----:B------:R-:W-:Y:S02]  /*1f540*/  IMAD.MOV.U32 R13, RZ, RZ, R7 ;  /* 0x000000ffff0d7224 */ /* 0x000fe400078e0007 */
[----:B------:R-:W-:-:S07]  /*1f550*/  IMAD.MOV.U32 R4, RZ, RZ, R14 ;  /* 0x000000ffff047224 */ /* 0x000fce00078e000e */
[----:B------:R-:W-:Y:S05]  /*1f560*/  WARPSYNC.COLLECTIVE R15, `(.L_x_9793) ;  /* 0x000000000f087348 */ /* 0x000fea0003c00000 */
[----:B------:R0:W1:Y:S02]  /*1f570*/  SHFL.IDX P6, R14, R13, R12, R11 ;  /* 0x0000000c0d0e7389 */ /* 0x00006400000c000b */
[----:B01----:R-:W-:Y:S01]  /*1f580*/  ENDCOLLECTIVE ;  /* 0x000000000000791b */ /* 0x003fe20003800000 */
.L_x_9793:
[----:B------:R-:W-:Y:S05]  /*1f590*/  BRA `(.L_x_9794) ;  /* 0xfffffea0001c7947 */ /* 0x000fea000383ffff */
.L_x_9523:
[----:B------:R-:W-:Y:S01]  /*1f5a0*/  BSSY B1, `(.L_x_9795) ;  /* 0x0000008000017945 */ /* 0x000fe20003800000 */
[----:B------:R-:W-:Y:S01]  /*1f5b0*/  MOV R13, R6 ;  /* 0x00000006000d7202 */ /* 0x000fe20000000f00 */
[----:B------:R-:W-:Y:S02]  /*1f5c0*/  IMAD.MOV.U32 R12, RZ, RZ, 0x3 ;  /* 0x00000003ff0c7424 */ /* 0x000fe400078e00ff */
[----:B------:R-:W-:Y:S02]  /*1f5d0*/  IMAD.MOV.U32 R11, RZ, RZ, 0x181f ;  /* 0x0000181fff0b7424 */ /* 0x000fe400078e00ff */
[----:B------:R-:W-:-:S07]  /*1f5e0*/  IMAD.MOV.U32 R15, RZ, RZ, -0x1 ;  /* 0xffffffffff0f7424 */ /* 0x000fce00078e00ff */
[----:B--2---:R-:W-:Y:S05]  /*1f5f0*/  WARPSYNC.COLLECTIVE R15, `(.L_x_9796) ;  /* 0x000000000f087348 */ /* 0x004fea0003c00000 */
[----:B------:R0:W1:Y:S02]  /*1f600*/  SHFL.IDX P6, R14, R13, R12, R11 ;  /* 0x0000000c0d0e7389 */ /* 0x00006400000c000b */
[----:B012---:R-:W-:Y:S01]  /*1f610*/  ENDCOLLECTIVE ;  /* 0x000000000000791b */ /* 0x007fe20003800000 */
.L_x_9796:
[----:B------:R-:W-:Y:S05]  /*1f620*/  BSYNC B1 ;  /* 0x0000000000017941 */ /* 0x000fea0003800000 */
.L_x_9795:
        /* <DEDUP_REMOVED lines=8> */
.L_x_9797:
[----:B------:R-:W-:Y:S02]  /*1f6b0*/  IMAD.MOV.U32 R13, RZ, RZ, R8 ;  /* 0x000000ffff0d7224 */ /* 0x000fe400078e0008 */
[----:B------:R-:W-:-:S07]  /*1f6c0*/  IMAD.MOV.U32 R3, RZ, RZ, R14 ;  /* 0x000000ffff037224 */ /* 0x000fce00078e000e */
[----:B------:R-:W-:Y:S05]  /*1f6d0*/  WARPSYNC.COLLECTIVE R15, `(.L_x_9798) ;  /* 0x000000000f087348 */ /* 0x000fea0003c00000 */
[----:B------:R0:W1:Y:S02]  /*1f6e0*/  SHFL.IDX P6, R14, R13, R12, R11 ;  /* 0x0000000c0d0e7389 */ /* 0x00006400000c000b */
[----:B01----:R-:W-:Y:S01]  /*1f6f0*/  ENDCOLLECTIVE ;  /* 0x000000000000791b */ /* 0x003fe20003800000 */
.L_x_9798:
[----:B------:R-:W-:Y:S01]  /*1f700*/  MOV R13, R7 ;  /* 0x00000007000d7202 */ /* 0x000fe20000000f00 */
[----:B------:R-:W-:-:S07]  /*1f710*/  IMAD.MOV.U32 R4, RZ, RZ, R14 ;  /* 0x000000ffff047224 */ /* 0x000fce00078e000e */
[----:B------:R-:W-:Y:S05]  /*1f720*/  WARPSYNC.COLLECTIVE R15, `(.L_x_9799) ;  /* 0x000000000f087348 */ /* 0x000fea0003c00000 */
[----:B------:R0:W1:Y:S02]  /*1f730*/  SHFL.IDX P6, R14, R13, R12, R11 ;  /* 0x0000000c0d0e7389 */ /* 0x00006400000c000b */
[----:B01----:R-:W-:Y:S01]  /*1f740*/  ENDCOLLECTIVE ;  /* 0x000000000000791b */ /* 0x003fe20003800000 */
.L_x_9799:
[----:B------:R-:W-:Y:S05]  /*1f750*/  BRA `(.L_x_9800) ;  /* 0xfffffea000787947 */ /* 0x000fea000383ffff */
.L_x_9527:
[----:B0-----:R0:W1:Y:S02]  /*1f760*/  SYNCS.PHASECHK.TRANS64.TRYWAIT P0, [R2+URZ+0x28800], R5 ;  /* 0x02880005020075a7 */ /* 0x001064000800017f */
[----:B-1----:R-:W-:Y:S05]  /*1f770*/  @!P0 NANOSLEEP.SYNCS 0x989680 ;  /* 0x009896800000895d */ /* 0x002fea0003900000 */
[----:B------:R-:W1:Y:S02]  /*1f780*/  @!P0 SYNCS.PHASECHK.TRANS64 P0, [R2+URZ+0x28800], R5 ;  /* 0x02880005020085a7 */ /* 0x000e64000800007f */
[----:B-1----:R-:W-:Y:S05]  /*1f790*/  @!P0 BRA `(.L_x_9527) ;  /* 0xfffffffc00f08947 */ /* 0x002fea000383ffff */
[----:B------:R-:W-:Y:S05]  /*1f7a0*/  BRA `(.L_x_9801) ;  /* 0xfffffea400307947 */ /* 0x000fea000383ffff */
.L_x_9543:
        /* <DEDUP_REMOVED lines=9> */
.L_x_9803:
[----:B------:R-:W-:Y:S05]  /*1f840*/  BSYNC B1 ;  /* 0x0000000000017941 */ /* 0x000fea0003800000 */
.L_x_9802:
[----:B------:R-:W-:Y:S01]  /*1f850*/  MOV R13, R32 ;  /* 0x00000020000d7202 */ /* 0x000fe20000000f00 */
[----:B------:R-:W-:Y:S01]  /*1f860*/  IMAD.MOV.U32 R12, RZ, RZ, RZ ;  /* 0x000000ffff0c7224 */ /* 0x000fe200078e00ff */
[----:B------:R-:W-:Y:S01]  /*1f870*/  ISETP.GE.AND P0, PT, R16, R45, PT ;  /* 0x0000002d1000720c */ /* 0x000fe20003f06270 */
[----:B------:R-:W-:Y:S02]  /*1f880*/  IMAD.MOV.U32 R11, RZ, RZ, 0x181f ;  /* 0x0000181fff0b7424 */ /* 0x000fe400078e00ff */
[----:B------:R-:W-:Y:S02]  /*1f890*/  IMAD.MOV.U32 R15, RZ, RZ, -0x1 ;  /* 0xffffffffff0f7424 */ /* 0x000fe400078e00ff */
[----:B------:R-:W-:Y:S02]  /*1f8a0*/  IMAD.MOV.U32 R3, RZ, RZ, R14 ;  /* 0x000000ffff037224 */ /* 0x000fe400078e000e */
[----:B------:R-:W-:-:S07]  /*1f8b0*/  IMAD R0, R192, R5, RZ ;  /* 0x00000005c0007224 */ /* 0x000fce00078e02ff */
[----:B------:R-:W-:Y:S05]  /*1f8c0*/  WARPSYNC.COLLECTIVE R15, `(.L_x_9804) ;  /* 0x000000000f087348 */ /* 0x000fea0003c00000 */
[----:B------:R0:W1:Y:S02]  /*1f8d0*/  SHFL.IDX P6, R14, R13, R12, R11 ;  /* 0x0000000c0d0e7389 */ /* 0x00006400000c000b */
[----:B01----:R-:W-:Y:S01]  /*1f8e0*/  ENDCOLLECTIVE ;  /* 0x000000000000791b */ /* 0x003fe20003800000 */
.L_x_9804:
        /* <DEDUP_REMOVED lines=8> */
.L_x_9805:
[----:B------:R-:W-:-:S05]  /*1f970*/  @!P1 IADD3 R4, P2, R4, R7, RZ ;  /* 0x0000000704049210 */ /* 0x000fca0007f5e0ff */
[----:B------:R-:W-:Y:S02]  /*1f980*/  @!P1 IMAD.X R3, R3, 0x1, R6, P2 ;  /* 0x0000000103039824 */ /* 0x000fe400010e0606 */
[----:B------:R-:W-:Y:S02]  /*1f990*/  @!P1 IMAD.MOV.U32 R24, RZ, RZ, R4 ;  /* 0x000000ffff189224 */ /* 0x000fe400078e0004 */
[----:B------:R-:W-:Y:S02]  /*1f9a0*/  @!P1 IMAD.MOV.U32 R25, RZ, RZ, R3 ;  /* 0x000000ffff199224 */ /* 0x000fe400078e0003 */
[----:B------:R-:W-:-:S04]  /*1f9b0*/  IMAD.MOV.U32 R13, RZ, RZ, R34 ;  /* 0x000000ffff0d7224 */ /* 0x000fc800078e0022 */
[----:B------:R-:W5:Y:S01]  /*1f9c0*/  @!P1 LD.E.128 R24, desc[UR40][R24.64] ;  /* 0x0000002818189980 */ /* 0x000f62000c101d00 */
[----:B------:R-:W-:-:S07]  /*1f9d0*/  MOV R5, R14 ;  /* 0x0000000e00057202 */ /* 0x000fce0000000f00 */
[----:B-----5:R-:W-:Y:S05]  /*1f9e0*/  WARPSYNC.COLLECTIVE R15, `(.L_x_9806) ;  /* 0x000000000f087348 */ /* 0x020fea0003c00000 */
[----:B------:R0:W1:Y:S02]  /*1f9f0*/  SHFL.IDX P6, R14, R13, R12, R11 ;  /* 0x0000000c0d0e7389 */ /* 0x00006400000c000b */
[----:B01---5:R-:W-:Y:S01]  /*1fa00*/  ENDCOLLECTIVE ;  /* 0x000000000000791b */ /* 0x023fe20003800000 */
.L_x_9806:
[----:B------:R-:W-:-:S04]  /*1fa10*/  @!P1 IADD3 R14, P2, R14, R7, RZ ;  /* 0x000000070e0e9210 */ /* 0x000fc80007f5e0ff */
[----:B------:R-:W-:Y:S01]  /*1fa20*/  @!P1 IADD3.X R5, R5, R6, RZ, P2, !PT ;  /* 0x0000000605059210 */ /* 0x000fe200017fe4ff */
[----:B------:R-:W-:-:S06]  /*1fa30*/  @!P1 IMAD.MOV.U32 R4, RZ, RZ, R14 ;  /* 0x000000ffff049224 */ /* 0x000fcc00078e000e */
[----:B------:R-:W5:Y:S01]  /*1fa40*/  @!P1 LD.E.128 R4, desc[UR40][R4.64] ;  /* 0x0000002804049980 */ /* 0x000f62000c101d00 */
[----:B------:R-:W-:Y:S02]  /*1fa50*/  IMAD.MOV.U32 R13, RZ, RZ, R35 ;  /* 0x000000ffff0d7224 */ /* 0x000fe400078e0023 */
[----:B------:R-:W-:-:S07]  /*1fa60*/  IMAD.MOV.U32 R12, RZ, RZ, 0x1 ;  /* 0x00000001ff0c7424 */ /* 0x000fce00078e00ff */
[----:B-----5:R-:W-:Y:S05]  /*1fa70*/  WARPSYNC.COLLECTIVE R15, `(.L_x_9807) ;  /* 0x000000000f087348 */ /* 0x020fea0003c00000 */
[----:B------:R0:W1:Y:S02]  /*1fa80*/  SHFL.IDX P6, R14, R13, R12, R11 ;  /* 0x0000000c0d0e7389 */ /* 0x00006400000c000b */
[----:B01---5:R-:W-:Y:S01]  /*1fa90*/  ENDCOLLECTIVE ;  /* 0x000000000000791b */ /* 0x023fe20003800000 */
.L_x_9807:
        /* <DEDUP_REMOVED lines=12> */
.L_x_9808:
[----:B------:R-:W-:-:S04]  /*1fb60*/  @!P1 IMAD.MOV.U32 R47, RZ, RZ, R25 ;  /* 0x000000ffff2f9224 */ /* 0x000fc800078e0019 */
[----:B------:R-:W-:-:S05]  /*1fb70*/  IMAD.MOV.U32 R8, RZ, RZ, R47 ;  /* 0x000000ffff087224 */ /* 0x000fca00078e002f */
[----:B------:R-:W-:Y:S01]  /*1fb80*/  PRMT R66, R8, 0x7610, R66 ;  /* 0x0000761008427816 */ /* 0x000fe20000000042 */
[----:B------:R-:W-:Y:S01]  /*1fb90*/  IMAD.MOV.U32 R13, RZ, RZ, R33 ;  /* 0x000000ffff0d7224 */ /* 0x000fe200078e0021 */
[----:B------:R-:W-:-:S07]  /*1fba0*/  MOV R8, R14 ;  /* 0x0000000e00087202 */ /* 0x000fce0000000f00 */
[----:B------:R-:W-:Y:S05]  /*1fbb0*/  WARPSYNC.COLLECTIVE R15, `(.L_x_9809) ;  /* 0x000000000f087348 */ /* 0x000fea0003c00000 */
[----:B------:R0:W1:Y:S02]  /*1fbc0*/  SHFL.IDX P6, R14, R13, R12, R11 ;  /* 0x0000000c0d0e7389 */ /* 0x00006400000c000b */
[----:B01----:R-:W-:Y:S01]  /*1fbd0*/  ENDCOLLECTIVE ;  /* 0x000000000000791b */ /* 0x003fe20003800000 */
.L_x_9809:
[----:B------:R-:W-:Y:S02]  /*1fbe0*/  IMAD.MOV.U32 R13, RZ, RZ, R34 ;  /* 0x000000ffff0d7224 */ /* 0x000fe400078e0022 */
[----:B------:R-:W-:-:S07]  /*1fbf0*/  IMAD.MOV.U32 R9, RZ, RZ, R14 ;  /* 0x000000ffff097224 */ /* 0x000fce00078e000e */
[----:B------:R-:W-:Y:S05]  /*1fc00*/  WARPSYNC.COLLECTIVE R15, `(.L_x_9810) ;  /* 0x000000000f087348 */ /* 0x000fea0003c00000 */
[----:B------:R0:W1:Y:S02]  /*1fc10*/  SHFL.IDX P6, R14, R13, R12, R11 ;  /* 0x0000000c0d0e7389 */ /* 0x00006400000c000b */
[----:B01----:R-:W-:Y:S01]  /*1fc20*/  ENDCOLLECTIVE ;  /* 0x000000000000791b */ /* 0x003fe20003800000 */
.L_x_9810:
[----:B------:R-:W-:Y:S01]  /*1fc30*/  @!P1 MOV R48, R26 ;  /* 0x0000001a00309202 */ /* 0x000fe20000000f00 */
[----:B------:R-:W-:Y:S01]  /*1fc40*/  @!P1 IMAD.MOV.U32 R49, RZ, RZ, R27 ;  /* 0x000000ffff319224 */ /* 0x000fe200078e001b */
[----:B------:R-:W-:Y:S01]  /*1fc50*/  @!P1 MOV R20, R4 ;  /* 0x0000000400149202 */ /* 0x000fe20000000f00 */
[----:B------:R-:W-:Y:S02]  /*1fc60*/  @!P1 IMAD.MOV.U32 R21, RZ, RZ, R5 ;  /* 0x000000ffff159224 */ /* 0x000fe400078e0005 */
[----:B------:R-:W-:Y:S02]  /*1fc70*/  @!P1 IMAD.MOV.U32 R36, RZ, RZ, R6 ;  /* 0x000000ffff249224 */ /* 0x000fe400078e0006 */
[----:B------:R-:W-:Y:S02]  /*1fc80*/  @!P1 IMAD.MOV.U32 R37, RZ, RZ, R7 ;  /* 0x000000ffff259224 */ /* 0x000fe400078e0007 */
[----:B------:R-:W-:Y:S02]  /*1fc90*/  IMAD.MOV.U32 R10, RZ, RZ, R48 ;  /* 0x000000ffff0a7224 */ /* 0x000fe400078e0030 */
[----:B------:R-:W-:Y:S01]  /*1fca0*/  IMAD.MOV.U32 R25, RZ, RZ, R49 ;  /* 0x000000ffff197224 */ /* 0x000fe200078e0031 */
[----:B------:R-:W-:Y:S01]  /*1fcb0*/  MOV R6, R36 ;  /* 0x0000002400067202 */ /* 0x000fe20000000f00 */
[----:B------:R-:W-:-:S02]  /*1fcc0*/  IMAD.MOV.U32 R4, RZ, RZ, R20 ;  /* 0x000000ffff047224 */ /* 0x000fc400078e0014 */
[----:B------:R-:W-:Y:S02]  /*1fcd0*/  IMAD.MOV.U32 R5, RZ, RZ, R21 ;  /* 0x000000ffff057224 */ /* 0x000fe400078e0015 */
[----:B------:R-:W-:Y:S01]  /*1fce0*/  IMAD.MOV.U32 R7, RZ, RZ, R37 ;  /* 0x000000ffff077224 */ /* 0x000fe200078e0025 */
[----:B------:R-:W-:Y:S02]  /*1fcf0*/  PRMT R43, R10, 0x5410, R25 ;  /* 0x000054100a2b7816 */ /* 0x000fe40000000019 */
[----:B------:R-:W-:Y:S02]  /*1fd00*/  CS2R R24, SRZ ;  /* 0x0000000000187805 */ /* 0x000fe4000001ff00 */
[----:B------:R-:W-:Y:S02]  /*1fd10*/  PRMT R65, R6, 0x5410, R4 ;  /* 0x0000541006417816 */ /* 0x000fe40000000004 */
[----:B------:R-:W-:Y:S02]  /*1fd20*/  PRMT R68, R5, 0x7610, R68 ;  /* 0x0000761005447816 */ /* 0x000fe40000000044 */
[----:B------:R-:W-:Y:S01]  /*1fd30*/  PRMT R64, R64, 0x5410, R7 ;  /* 0x0000541040407816 */ /* 0x000fe20000000007 */
[----:B------:R-:W-:Y:S06]  /*1fd40*/  BRA `(.L_x_9811) ;  /* 0xfffffeb800ec7947 */ /* 0x000fec000383ffff */
.L_x_9546:
        /* <DEDUP_REMOVED lines=8> */
.L_x_9813:
[----:B------:R-:W-:Y:S05]  /*1fdd0*/  BSYNC B1 ;  /* 0x0000000000017941 */ /* 0x000fea0003800000 */
.L_x_9812:
[----:B------:R-:W-:Y:S01]  /*1fde0*/  IMAD.MOV.U32 R13, RZ, RZ, R32 ;  /* 0x000000ffff0d7224 */ /* 0x000fe200078e0020 */
[----:B------:R-:W-:Y:S01]  /*1fdf0*/  MOV R3, R14 ;  /* 0x0000000e00037202 */ /* 0x000fe20000000f00 */
[----:B------:R-:W-:Y:S01]  /*1fe00*/  IMAD.MOV.U32 R12, RZ, RZ, 0x2 ;  /* 0x00000002ff0c7424 */ /* 0x000fe200078e00ff */
[----:B------:R-:W-:Y:S01]  /*1fe10*/  IADD3 R9, R55, 0x40, RZ ;  /* 0x0000004037097810 */ /* 0x000fe20007ffe0ff */
[----:B------:R-:W-:Y:S02]  /*1fe20*/  IMAD.MOV.U32 R11, RZ, RZ, 0x181f ;  /* 0x0000181fff0b7424 */ /* 0x000fe400078e00ff */
[----:B------:R-:W-:Y:S01]  /*1fe30*/  IMAD.MOV.U32 R15, RZ, RZ, -0x1 ;  /* 0xffffffffff0f7424 */ /* 0x000fe200078e00ff */
[----:B------:R-:W-:-:S13]  /*1fe40*/  ISETP.GE.OR P1, PT, R9, R0, P0 ;  /* 0x000000000900720c */ /* 0x000fda0000726670 */
[----:B------:R-:W-:Y:S05]  /*1fe50*/  WARPSYNC.COLLECTIVE R15, `(.L_x_9814) ;  /* 0x000000000f087348 */ /* 0x000fea0003c00000 */
[----:B------:R0:W1:Y:S02]  /*1fe60*/  SHFL.IDX P6, R14, R13, R12, R11 ;  /* 0x0000000c0d0e7389 */ /* 0x00006400000c000b */
[----:B01----:R-:W-:Y:S01]  /*1fe70*/  ENDCOLLECTIVE ;  /* 0x000000000000791b */ /* 0x003fe20003800000 */
.L_x_9814:
[C---:B------:R-:W-:Y:S01]  /*1fe80*/  @!P1 IMAD.SHL.U32 R31, R16.reuse, 0x2, RZ ;  /* 0x00000002101f9824 */ /* 0x040fe200078e00ff */
[----:B------:R-:W-:Y:S01]  /*1fe90*/  @!P1 SHF.L.U64.HI R29, R16, 0x1, R17 ;  /* 0x00000001101d9819 */ /* 0x000fe20000010211 */
[----:B------:R-:W-:Y:S02]  /*1fea0*/  IMAD.MOV.U32 R13, RZ, RZ, R33 ;  /* 0x000000ffff0d7224 */ /* 0x000fe400078e0021 */
[----:B------:R-:W-:-:S07]  /*1feb0*/  IMAD.MOV.U32 R8, RZ, RZ, R14 ;  /* 0x000000ffff087224 */ /* 0x000fce00078e000e */
[----:B------:R-:W-:Y:S05]  /*1fec0*/  WARPSYNC.COLLECTIVE R15, `(.L_x_9815) ;  /* 0x000000000f087348 */ /* 0x000fea0003c00000 */
[----:B------:R0:W1:Y:S02]  /*1fed0*/  SHFL.IDX P6, R14, R13, R12, R11 ;  /* 0x0000000c0d0e7389 */ /* 0x00006400000c000b */
[----:B01----:R-:W-:Y:S01]  /*1fee0*/  ENDCOLLECTIVE ;  /* 0x000000000000791b */ /* 0x003fe20003800000 */
.L_x_9815:
[----:B------:R-:W-:-:S05]  /*1fef0*/  @!P1 IADD3 R8, P2, R8, R31, RZ ;  /* 0x0000001f08089210 */ /* 0x000fca0007f5e0ff */
[----:B------:R-:W-:Y:S02]  /*1ff00*/  @!P1 IMAD.X R9, R3, 0x1, R29, P2 ;  /* 0x0000000103099824 */ /* 0x000fe400010e061d */
[----:B------:R-:W-:Y:S02]  /*1ff10*/  IMAD.MOV.U32 R13, RZ, RZ, R34 ;  /* 0x000000ffff0d7224 */ /* 0x000fe400078e0022 */
[----:B------:R-:W-:-:S07]  /*1ff20*/  IMAD.MOV.U32 R28, RZ, RZ, R14 ;  /* 0x000000ffff1c7224 */ /* 0x000fce00078e000e */
[----:B------:R-:W-:Y:S05]  /*1ff30*/  WARPSYNC.COLLECTIVE R15, `(.L_x_9816) ;  /* 0x000000000f087348 */ /* 0x000fea0003c00000 */
[----:B------:R0:W1:Y:S02]  /*1ff40*/  SHFL.IDX P6, R14, R13, R12, R11 ;  /* 0x0000000c0d0e7389 */ /* 0x00006400000c000b */
[----:B01----:R-:W-:Y:S01]  /*1ff50*/  ENDCOLLECTIVE ;  /* 0x000000000000791b */ /* 0x003fe20003800000 */
.L_x_9816:
[----:B------:R-:W2:Y:S01]  /*1ff60*/  @!P1 LD.E.128 R8, desc[UR40][R8.64] ;  /* 0x0000002808089980 */ /* 0x000ea2000c101d00 */
[----:B------:R-:W-:-:S04]  /*1ff70*/  @!P1 IADD3 R14, P2, R14, R31, RZ ;  /* 0x0000001f0e0e9210 */ /* 0x000fc80007f5e0ff */
[----:B------:R-:W-:-:S05]  /*1ff80*/  @!P1 IADD3.X R3, R28, R29, RZ, P2, !PT ;  /* 0x0000001d1c039210 */ /* 0x000fca00017fe4ff */
        /* <DEDUP_REMOVED lines=8> */
[----:B--2---:R-:W-:Y:S01]  /*20010*/  @!P1 IMAD.MOV.U32 R50, RZ, RZ, R8 ;  /* 0x000000ffff329224 */ /* 0x004fe200078e0008 */
[----:B------:R-:W-:Y:S01]  /*20020*/  @!P1 MOV R52, R10 ;  /* 0x0000000a00349202 */ /* 0x000fe20000000f00 */
[----:B------:R-:W-:-:S02]  /*20030*/  @!P1 IMAD.MOV.U32 R51, RZ, RZ, R9 ;  /* 0x000000ffff339224 */ /* 0x000fc400078e0009 */
[----:B------:R-:W-:Y:S02]  /*20040*/  IMAD.MOV.U32 R3, RZ, RZ, R50 ;  /* 0x000000ffff037224 */ /* 0x000fe400078e0032 */
[----:B------:R-:W-:Y:S02]  /*20050*/  IMAD.MOV.U32 R12, RZ, RZ, R51 ;  /* 0x000000ffff0c7224 */ /* 0x000fe400078e0033 */
[----:B------:R-:W-:Y:S02]  /*20060*/  @!P1 IMAD.MOV.U32 R53, RZ, RZ, R11 ;  /* 0x000000ffff359224 */ /* 0x000fe400078e000b */
[----:B------:R-:W-:Y:S01]  /*20070*/  IMAD.MOV.U32 R11, RZ, RZ, 0x181f ;  /* 0x0000181fff0b7424 */ /* 0x000fe200078e00ff */
[----:B------:R-:W-:Y:S01]  /*20080*/  PRMT R59, R3, 0x5410, R12 ;  /* 0x00005410033b7816 */ /* 0x000fe2000000000c */
[----:B------:R-:W-:Y:S02]  /*20090*/  IMAD.MOV.U32 R12, RZ, RZ, 0x3 ;  /* 0x00000003ff0c7424 */ /* 0x000fe400078e00ff */
[----:B------:R-:W-:-:S02]  /*200a0*/  IMAD.MOV.U32 R8, RZ, RZ, R52 ;  /* 0x000000ffff087224 */ /* 0x000fc400078e0034 */
[----:B------:R-:W-:-:S07]  /*200b0*/  IMAD.MOV.U32 R9, RZ, RZ, R53 ;  /* 0x000000ffff097224 */ /* 0x000fce00078e0035 */
[----:B-----5:R-:W-:Y:S05]  /*200c0*/  WARPSYNC.COLLECTIVE R15, `(.L_x_9817) ;  /* 0x000000000f087348 */ /* 0x020fea0003c00000 */
[----:B------:R0:W1:Y:S02]  /*200d0*/  SHFL.IDX P6, R14, R13, R12, R11 ;  /* 0x0000000c0d0e7389 */ /* 0x00006400000c000b */
[----:B01---5:R-:W-:Y:S01]  /*200e0*/  ENDCOLLECTIVE ;  /* 0x000000000000791b */ /* 0x023fe20003800000 */
.L_x_9817:
[----:B------:R-:W-:Y:S01]  /*200f0*/  PRMT R44, R8, 0x5410, R9 ;  /* 0x00005410082c7816 */ /* 0x000fe20000000009 */
[----:B------:R-:W-:Y:S01]  /*20100*/  @!P1 IMAD.MOV.U32 R38, RZ, RZ, R28 ;  /* 0x000000ffff269224 */ /* 0x000fe200078e001c */
[----:B------:R-:W-:Y:S01]  /*20110*/  @!P1 MOV R41, R31 ;  /* 0x0000001f00299202 */ /* 0x000fe20000000f00 */
[----:B------:R-:W-:Y:S02]  /*20120*/  @!P1 IMAD.MOV.U32 R39, RZ, RZ, R29 ;  /* 0x000000ffff279224 */ /* 0x000fe400078e001d */
[----:B------:R-:W-:Y:S02]  /*20130*/  @!P1 IMAD.MOV.U32 R40, RZ, RZ, R30 ;  /* 0x000000ffff289224 */ /* 0x000fe400078e001e */
[----:B------:R-:W-:Y:S02]  /*20140*/  IMAD.MOV.U32 R8, RZ, RZ, R38 ;  /* 0x000000ffff087224 */ /* 0x000fe400078e0026 */
[----:B------:R-:W-:Y:S02]  /*20150*/  IMAD.MOV.U32 R13, RZ, RZ, R32 ;  /* 0x000000ffff0d7224 */ /* 0x000fe400078e0020 */
[----:B------:R-:W-:-:S02]  /*20160*/  IMAD.MOV.U32 R9, RZ, RZ, R39 ;  /* 0x000000ffff097224 */ /* 0x000fc400078e0027 */
[----:B------:R-:W-:-:S03]  /*20170*/  IMAD.MOV.U32 R10, RZ, RZ, R40 ;  /* 0x000000ffff0a7224 */ /* 0x000fc600078e0028 */
[----:B------:R-:W-:Y:S02]  /*20180*/  PRMT R62, R8, 0x5410, R9 ;  /* 0x00005410083e7816 */ /* 0x000fe40000000009 */
[----:B------:R-:W-:Y:S02]  /*20190*/  CS2R R8, SRZ ;  /* 0x0000000000087805 */ /* 0x000fe4000001ff00 */
[----:B------:R-:W-:-:S07]  /*201a0*/  MOV R3, R14 ;  /* 0x0000000e00037202 */ /* 0x000fce0000000f00 */
[----:B------:R-:W-:Y:S05]  /*201b0*/  WARPSYNC.COLLECTIVE R15, `(.L_x_9818) ;  /* 0x000000000f087348 */ /* 0x000fea0003c00000 */
[----:B------:R0:W1:Y:S02]  /*201c0*/  SHFL.IDX P6, R14, R13, R12, R11 ;  /* 0x0000000c0d0e7389 */ /* 0x00006400000c000b */
[----:B01----:R-:W-:Y:S01]  /*201d0*/  ENDCOLLECTIVE ;  /* 0x000000000000791b */ /* 0x003fe20003800000 */
.L_x_9818:
[----:B------:R-:W-:Y:S02]  /*201e0*/  IMAD.MOV.U32 R13, RZ, RZ, R33 ;  /* 0x000000ffff0d7224 */ /* 0x000fe400078e0021 */
[----:B------:R-:W-:-:S07]  /*201f0*/  IMAD.MOV.U32 R32, RZ, RZ, R14 ;  /* 0x000000ffff207224 */ /* 0x000fce00078e000e */
[----:B------:R-:W-:Y:S05]  /*20200*/  WARPSYNC.COLLECTIVE R15, `(.L_x_9819) ;  /* 0x000000000f087348 */ /* 0x000fea0003c00000 */
[----:B------:R0:W1:Y:S02]  /*20210*/  SHFL.IDX P6, R14, R13, R12, R11 ;  /* 0x0000000c0d0e7389 */ /* 0x00006400000c000b */
[----:B01----:R-:W-:Y:S01]  /*20220*/  ENDCOLLECTIVE ;  /* 0x000000000000791b */ /* 0x003fe20003800000 */
.L_x_9819:
[----:B------:R-:W-:Y:S02]  /*20230*/  IMAD.MOV.U32 R13, RZ, RZ, R34 ;  /* 0x000000ffff0d7224 */ /* 0x000fe400078e0022 */
[----:B------:R-:W-:-:S07]  /*20240*/  IMAD.MOV.U32 R33, RZ, RZ, R14 ;  /* 0x000000ffff217224 */ /* 0x000fce00078e000e */
[----:B------:R-:W-:Y:S05]  /*20250*/  WARPSYNC.COLLECTIVE R15, `(.L_x_9820) ;  /* 0x000000000f087348 */ /* 0x000fea0003c00000 */
[----:B------:R0:W1:Y:S02]  /*20260*/  SHFL.IDX P6, R14, R13, R12, R11 ;  /* 0x0000000c0d0e7389 */ /* 0x00006400000c000b */
[----:B01----:R-:W-:Y:S01]  /*20270*/  ENDCOLLECTIVE ;  /* 0x000000000000791b */ /* 0x003fe20003800000 */
.L_x_9820:
[----:B------:R-:W-:-:S05]  /*20280*/  IMAD.MOV.U32 R11, RZ, RZ, R41 ;  /* 0x000000ffff0b7224 */ /* 0x000fca00078e0029 */
[----:B------:R-:W-:Y:S02]  /*20290*/  PRMT R63, R10, 0x5410, R11 ;  /* 0x000054100a3f7816 */ /* 0x000fe4000000000b */
[----:B------:R-:W-:Y:S01]  /*202a0*/  MOV R34, R14 ;  /* 0x0000000e00227202 */ /* 0x000fe20000000f00 */
[----:B------:R-:W-:Y:S06]  /*202b0*/  BRA `(.L_x_9821) ;  /* 0xfffffeb800c87947 */ /* 0x000fec000383ffff */
.L_x_9550:
[----:B0-----:R0:W1:Y:S02]  /*202c0*/  SYNCS.PHASECHK.TRANS64.TRYWAIT P4, [R2+URZ+0x28800], R29 ;  /* 0x0288001d020075a7 */ /* 0x001064000808017f */
[----:B-1----:R-:W-:Y:S05]  /*202d0*/  @!P4 NANOSLEEP.SYNCS 0x989680 ;  /* 0x009896800000c95d */ /* 0x002fea0003900000 */
[----:B------:R-:W1:Y:S02]  /*202e0*/  @!P4 SYNCS.PHASECHK.TRANS64 P4, [R2+URZ+0x28800], R29 ;  /* 0x0288001d0200c5a7 */ /* 0x000e64000808007f */
[----:B-1----:R-:W-:Y:S05]  /*202f0*/  @!P4 BRA `(.L_x_9550) ;  /* 0xfffffffc00f0c947 */ /* 0x002fea000383ffff */
[----:B------:R-:W-:Y:S05]  /*20300*/  BRA `(.L_x_9822) ;  /* 0xfffffebc00607947 */ /* 0x000fea000383ffff */
.L_x_9560:
[----:B-1----:R1:W2:Y:S02]  /*20310*/  SYNCS.PHASECHK.TRANS64.TRYWAIT P2, [R0+URZ+0x28830], R3 ;  /* 0x02883003000075a7 */ /* 0x0022a4000804017f */
[----:B--2---:R-:W-:Y:S05]  /*20320*/  @!P2 NANOSLEEP.SYNCS 0x989680 ;  /* 0x009896800000a95d */ /* 0x004fea0003900000 */
[----:B------:R-:W2:Y:S02]  /*20330*/  @!P2 SYNCS.PHASECHK.TRANS64 P2, [R0+URZ+0x28830], R3 ;  /* 0x028830030000a5a7 */ /* 0x000ea4000804007f */
[----:B--2---:R-:W-:Y:S05]  /*20340*/  @!P2 BRA `(.L_x_9560) ;  /* 0xfffffffc00f0a947 */ /* 0x004fea000383ffff */
[----:B------:R-:W-:Y:S05]  /*20350*/  BRA `(.L_x_9559) ;  /* 0xfffffed400bc7947 */ /* 0x000fea000383ffff */
.L_x_9566:
[----:B-1----:R1:W2:Y:S02]  /*20360*/  SYNCS.PHASECHK.TRANS64.TRYWAIT P4, [R3+URZ+0x28830], R6 ;  /* 0x02883006030075a7 */ /* 0x0022a4000808017f */
[----:B--2---:R-:W-:Y:S05]  /*20370*/  @!P4 NANOSLEEP.SYNCS 0x989680 ;  /* 0x009896800000c95d */ /* 0x004fea0003900000 */
[----:B------:R-:W2:Y:S02]  /*20380*/  @!P4 SYNCS.PHASECHK.TRANS64 P4, [R3+URZ+0x28830], R6 ;  /* 0x028830060300c5a7 */ /* 0x000ea4000808007f */
[----:B--2---:R-:W-:Y:S05]  /*20390*/  @!P4 BRA `(.L_x_9566) ;  /* 0xfffffffc00f0c947 */ /* 0x004fea000383ffff */
[----:B------:R-:W-:Y:S05]  /*203a0*/  BRA `(.L_x_9565) ;  /* 0xfffffefc00007947 */ /* 0x000fea000383ffff */
.L_x_9570:
[----:B-1----:R1:W2:Y:S02]  /*203b0*/  SYNCS.PHASECHK.TRANS64.TRYWAIT P3, [R6+URZ+0x28850], R3 ;  /* 0x02885003060075a7 */ /* 0x0022a4000806017f */
[----:B--2---:R-:W-:Y:S05]  /*203c0*/  @!P3 NANOSLEEP.SYNCS 0x989680 ;  /* 0x009896800000b95d */ /* 0x004fea0003900000 */
[----:B------:R-:W2:Y:S02]  /*203d0*/  @!P3 SYNCS.PHASECHK.TRANS64 P3, [R6+URZ+0x28850], R3 ;  /* 0x028850030600b5a7 */ /* 0x000ea4000806007f */
[----:B--2---:R-:W-:Y:S05]  /*203e0*/  @!P3 BRA `(.L_x_9570) ;  /* 0xfffffffc00f0b947 */ /* 0x004fea000383ffff */
[----:B------:R-:W-:Y:S05]  /*203f0*/  BRA `(.L_x_9567) ;  /* 0xffffff0000107947 */ /* 0x000fea000383ffff */
.L_x_9577:
[----:B-1----:R1:W2:Y:S02]  /*20400*/  SYNCS.PHASECHK.TRANS64.TRYWAIT P3, [R3+URZ+0x28830], R6 ;  /* 0x02883006030075a7 */ /* 0x0022a4000806017f */
[----:B--2---:R-:W-:Y:S05]  /*20410*/  @!P3 NANOSLEEP.SYNCS 0x989680 ;  /* 0x009896800000b95d */ /* 0x004fea0003900000 */
[----:B------:R-:W2:Y:S02]  /*20420*/  @!P3 SYNCS.PHASECHK.TRANS64 P3, [R3+URZ+0x28830], R6 ;  /* 0x028830060300b5a7 */ /* 0x000ea4000806007f */
[----:B--2---:R-:W-:Y:S05]  /*20430*/  @!P3 BRA `(.L_x_9577) ;  /* 0xfffffffc00f0b947 */ /* 0x004fea000383ffff */
[----:B------:R-:W-:Y:S05]  /*20440*/  BRA `(.L_x_9576) ;  /* 0xffffff2400b07947 */ /* 0x000fea000383ffff */
.L_x_9581:
[----:B-1----:R1:W2:Y:S02]  /*20450*/  SYNCS.PHASECHK.TRANS64.TRYWAIT P2, [R6+URZ+0x28850], R3 ;  /* 0x02885003060075a7 */ /* 0x0022a4000804017f */
[----:B--2---:R-:W-:Y:S05]  /*20460*/  @!P2 NANOSLEEP.SYNCS 0x989680 ;  /* 0x009896800000a95d */ /* 0x004fea0003900000 */
[----:B------:R-:W2:Y:S02]  /*20470*/  @!P2 SYNCS.PHASECHK.TRANS64 P2, [R6+URZ+0x28850], R3 ;  /* 0x028850030600a5a7 */ /* 0x000ea4000804007f */
[----:B--2---:R-:W-:Y:S05]  /*20480*/  @!P2 BRA `(.L_x_9581) ;  /* 0xfffffffc00f0a947 */ /* 0x004fea000383ffff */
[----:B------:R-:W-:Y:S05]  /*20490*/  BRA `(.L_x_9578) ;  /* 0xffffff2800c07947 */ /* 0x000fea000383ffff */
.L_x_9586:
[----:B-1----:R1:W2:Y:S02]  /*204a0*/  SYNCS.PHASECHK.TRANS64.TRYWAIT P0, [R12+URZ+0x28850], R5 ;  /* 0x028850050c0075a7 */ /* 0x0022a4000800017f */
[----:B--2---:R-:W-:Y:S05]  /*204b0*/  @!P0 NANOSLEEP.SYNCS 0x989680 ;  /* 0x009896800000895d */ /* 0x004fea0003900000 */
[----:B------:R-:W2:Y:S02]  /*204c0*/  @!P0 SYNCS.PHASECHK.TRANS64 P0, [R12+URZ+0x28850], R5 ;  /* 0x028850050c0085a7 */ /* 0x000ea4000800007f */
[----:B--2---:R-:W-:Y:S05]  /*204d0*/  @!P0 BRA `(.L_x_9586) ;  /* 0xfffffffc00f08947 */ /* 0x004fea000383ffff */
[----:B------:R-:W-:Y:S05]  /*204e0*/  BRA `(.L_x_9585) ;  /* 0xffffff4400f07947 */ /* 0x000fea000383ffff */
.L_x_9600:
[----:B------:R-:W-:Y:S01]  /*204f0*/  IMAD.MOV.U32 R13, RZ, RZ, R4 ;  /* 0x000000ffff0d7224 */ /* 0x000fe200078e0004 */
[----:B------:R-:W-:Y:S01]  /*20500*/  MOV R12, RZ ;  /* 0x000000ff000c7202 */ /* 0x000fe20000000f00 */
[----:B------:R-:W-:Y:S02]  /*20510*/  IMAD.MOV.U32 R11, RZ, RZ, 0x181f ;  /* 0x0000181fff0b7424 */ /* 0x000fe400078e00ff */
[----:B------:R-:W-:-:S07]  /*20520*/  IMAD.MOV.U32 R15, RZ, RZ, -0x1 ;  /* 0xffffffffff0f7424 */ /* 0x000fce00078e00ff */
[----:B01----:R-:W-:Y:S05]  /*20530*/  WARPSYNC.COLLECTIVE R15, `(.L_x_9823) ;  /* 0x000000000f087348 */ /* 0x003fea0003c00000 */
[----:B------:R2:W3:Y:S02]  /*20540*/  SHFL.IDX P6, R14, R13, R12, R11 ;  /* 0x0000000c0d0e7389 */ /* 0x0004e400000c000b */
[----:B0123--:R-:W-:Y:S01]  /*20550*/  ENDCOLLECTIVE ;  /* 0x000000000000791b */ /* 0x00ffe20003800000 */
.L_x_9823:
[----:B------:R-:W-:Y:S02]  /*20560*/  IMAD.MOV.U32 R13, RZ, RZ, R3 ;  /* 0x000000ffff0d7224 */ /* 0x000fe400078e0003 */
[----:B------:R-:W-:-:S07]  /*20570*/  IMAD.MOV.U32 R0, RZ, RZ, R14 ;  /* 0x000000ffff007224 */ /* 0x000fce00078e000e */
[----:B------:R-:W-:Y:S05]  /*20580*/  WARPSYNC.COLLECTIVE R15, `(.L_x_9824) ;  /* 0x000000000f087348 */ /* 0x000fea0003c00000 */
[----:B------:R0:W1:Y:S02]  /*20590*/  SHFL.IDX P6, R14, R13, R12, R11 ;  /* 0x0000000c0d0e7389 */ /* 0x00006400000c000b */
[----:B01----:R-:W-:Y:S01]  /*205a0*/  ENDCOLLECTIVE ;  /* 0x000000000000791b */ /* 0x003fe20003800000 */
.L_x_9824:
[----:B------:R-:W-:Y:S05]  /*205b0*/  BRA `(.L_x_9825) ;  /* 0xffffff6c00147947 */ /* 0x000fea000383ffff */
.L_x_9603:
[----:B------:R-:W-:Y:S01]  /*205c0*/  BSSY B1, `(.L_x_9826) ;  /* 0x0000008000017945 */ /* 0x000fe20003800000 */
[----:B------:R-:W-:Y:S01]  /*205d0*/  IMAD.MOV.U32 R13, RZ, RZ, R4 ;  /* 0x000000ffff0d7224 */ /* 0x000fe200078e0004 */
[----:B------:R-:W-:Y:S01]  /*205e0*/  MOV R12, 0x1 ;  /* 0x00000001000c7802 */ /* 0x000fe20000000f00 */
[----:B------:R-:W-:Y:S02]  /*205f0*/  IMAD.MOV.U32 R11, RZ, RZ, 0x181f ;  /* 0x0000181fff0b7424 */ /* 0x000fe400078e00ff */
[----:B---3--:R-:W-:-:S07]  /*20600*/  IMAD.MOV.U32 R15, RZ, RZ, -0x1 ;  /* 0xffffffffff0f7424 */ /* 0x008fce00078e00ff */
[----:B012-4-:R-:W-:Y:S05]  /*20610*/  WARPSYNC.COLLECTIVE R15, `(.L_x_9827) ;  /* 0x000000000f087348 */ /* 0x017fea0003c00000 */
[----:B----4-:R3:W4:Y:S02]  /*20620*/  SHFL.IDX P6, R14, R13, R12, R11 ;  /* 0x0000000c0d0e7389 */ /* 0x01072400000c000b */
[----:B01234-:R-:W-:Y:S01]  /*20630*/  ENDCOLLECTIVE ;  /* 0x000000000000791b */ /* 0x01ffe20003800000 */
.L_x_9827:
[----:B------:R-:W-:Y:S05]  /*20640*/  BSYNC B1 ;  /* 0x0000000000017941 */ /* 0x000fea0003800000 */
.L_x_9826:
        /* <DEDUP_REMOVED lines=8> */
.L_x_9828:
[----:B------:R-:W-:Y:S05]  /*206d0*/  BRA `(.L_x_9829) ;  /* 0xffffff6c00147947 */ /* 0x000fea000383ffff */
.L_x_9606:
[----:B------:R-:W-:Y:S01]  /*206e0*/  BSSY B1, `(.L_x_9830) ;  /* 0x0000008000017945 */ /* 0x000fe20003800000 */
[----:B------:R-:W-:Y:S02]  /*206f0*/  IMAD.MOV.U32 R13, RZ, RZ, R4 ;  /* 0x000000ffff0d7224 */ /* 0x000fe400078e0004 */
[----:B------:R-:W-:Y:S02]  /*20700*/  IMAD.MOV.U32 R12, RZ, RZ, 0x2 ;  /* 0x00000002ff0c7424 */ /* 0x000fe400078e00ff */
[----:B------:R-:W-:Y:S02]  /*20710*/  IMAD.MOV.U32 R11, RZ, RZ, 0x181f ;  /* 0x0000181fff0b7424 */ /* 0x000fe400078e00ff */
[----:B0-----:R-:W-:-:S07]  /*20720*/  IMAD.MOV.U32 R15, RZ, RZ, -0x1 ;  /* 0xffffffffff0f7424 */ /* 0x001fce00078e00ff */
[----:B-1234-:R-:W-:Y:S05]  /*20730*/  WARPSYNC.COLLECTIVE R15, `(.L_x_9831) ;  /* 0x000000000f087348 */ /* 0x01efea0003c00000 */
[----:B----4-:R0:W4:Y:S02]  /*20740*/  SHFL.IDX P6, R14, R13, R12, R11 ;  /* 0x0000000c0d0e7389 */ /* 0x01012400000c000b */
[----:B01234-:R-:W-:Y:S01]  /*20750*/  ENDCOLLECTIVE ;  /* 0x000000000000791b */ /* 0x01ffe20003800000 */
.L_x_9831:
[----:B------:R-:W-:Y:S05]  /*20760*/  BSYNC B1 ;  /* 0x0000000000017941 */ /* 0x000fea0003800000 */
.L_x_9830:
        /* <DEDUP_REMOVED lines=8> */
.L_x_9832:
[----:B------:R-:W-:Y:S05]  /*207f0*/  BRA `(.L_x_9833) ;  /* 0xffffff6c00147947 */ /* 0x000fea000383ffff */
.L_x_9609:
[----:B------:R-:W-:Y:S01]  /*20800*/  BSSY B1, `(.L_x_9834) ;  /* 0x0000008000017945 */ /* 0x000fe20003800000 */
[----:B------:R-:W-:Y:S01]  /*20810*/  IMAD.MOV.U32 R13, RZ, RZ, R4 ;  /* 0x000000ffff0d7224 */ /* 0x000fe200078e0004 */
[----:B------:R-:W-:Y:S01]  /*20820*/  MOV R12, 0x3 ;  /* 0x00000003000c7802 */ /* 0x000fe20000000f00 */
[----:B------:R-:W-:Y:S02]  /*20830*/  IMAD.MOV.U32 R11, RZ, RZ, 0x181f ;  /* 0x0000181fff0b7424 */ /* 0x000fe400078e00ff */
[----:B0-----:R-:W-:-:S07]  /*20840*/  IMAD.MOV.U32 R15, RZ, RZ, -0x1 ;  /* 0xffffffffff0f7424 */ /* 0x001fce00078e00ff */
[----:B-1234-:R-:W-:Y:S05]  /*20850*/  WARPSYNC.COLLECTIVE R15, `(.L_x_9835) ;  /* 0x000000000f087348 */ /* 0x01efea0003c00000 */
[----:B------:R0:W0:Y:S02]  /*20860*/  SHFL.IDX P6, R14, R13, R12, R11 ;  /* 0x0000000c0d0e7389 */ /* 0x00002400000c000b */
[----:B01234-:R-:W-:Y:S01]  /*20870*/  ENDCOLLECTIVE ;  /* 0x000000000000791b */ /* 0x01ffe20003800000 */
.L_x_9835:
[----:B------:R-:W-:Y:S05]  /*20880*/  BSYNC B1 ;  /* 0x0000000000017941 */ /* 0x000fea0003800000 */
.L_x_9834:
        /* <DEDUP_REMOVED lines=8> */
.L_x_9836:
[----:B------:R-:W-:Y:S05]  /*20910*/  BRA `(.L_x_9837) ;  /* 0xffffff6c00147947 */ /* 0x000fea000383ffff */
.L_x_9626:
[----:B------:R-:W1:Y:S01]  /*20920*/  S2R R7, SR_TID.X ;  /* 0x0000000000077919 */ /* 0x000e620000002100 */
[----:B------:R-:W-:Y:S01]  /*20930*/  BSSY B1, `(.L_x_9838) ;  /* 0x000000a000017945 */ /* 0x000fe20003800000 */
[----:B------:R-:W-:Y:S02]  /*20940*/  IMAD.MOV.U32 R12, RZ, RZ, RZ ;  /* 0x000000ffff0c7224 */ /* 0x000fe400078e00ff */
[----:B------:R-:W-:Y:S02]  /*20950*/  IMAD.MOV.U32 R11, RZ, RZ, 0x1f ;  /* 0x0000001fff0b7424 */ /* 0x000fe400078e00ff */
[----:B------:R-:W-:Y:S01]  /*20960*/  IMAD.MOV.U32 R15, RZ, RZ, -0x1 ;  /* 0xffffffffff0f7424 */ /* 0x000fe200078e00ff */
[----:B-1----:R-:W-:-:S04]  /*20970*/  SHF.R.U32.HI R7, RZ, 0x5, R7 ;  /* 0x00000005ff077819 */ /* 0x002fc80000011607 */
[----:B------:R-:W-:-:S05]  /*20980*/  LOP3.LUT R7, R7, 0x3, RZ, 0xc0, !PT ;  /* 0x0000000307077812 */ /* 0x000fca00078ec0ff */
[----:B0-----:R-:W-:-:S07]  /*20990*/  IMAD.MOV.U32 R13, RZ, RZ, R7 ;  /* 0x000000ffff0d7224 */ /* 0x001fce00078e0007 */
[----:B------:R-:W-:Y:S05]  /*209a0*/  WARPSYNC.COLLECTIVE R15, `(.L_x_9839) ;  /* 0x000000000f087348 */ /* 0x000fea0003c00000 */
[----:B------:R0:W1:Y:S02]  /*209b0*/  SHFL.IDX P6, R14, R13, R12, R11 ;  /* 0x0000000c0d0e7389 */ /* 0x00006400000c000b */
[----:B01----:R-:W-:Y:S01]  /*209c0*/  ENDCOLLECTIVE ;  /* 0x000000000000791b */ /* 0x003fe20003800000 */
.L_x_9839:
[----:B------:R-:W-:Y:S05]  /*209d0*/  BSYNC B1 ;  /* 0x0000000000017941 */ /* 0x000fea0003800000 */
.L_x_9838:
[----:B------:R-:W-:Y:S05]  /*209e0*/  BRA `(.L_x_9840) ;  /* 0xffffff8000ac7947 */ /* 0x000fea000383ffff */
.L_x_9628:
[----:B------:R-:W-:Y:S01]  /*209f0*/  BSSY B1, `(.L_x_9841) ;  /* 0x0000006000017945 */ /* 0x000fe20003800000 */
[----:B------:R-:W-:-:S07]  /*20a00*/  MOV R15, 0xffffffff ;  /* 0xffffffff000f7802 */ /* 0x000fce0000000f00 */
[----:B01----:R-:W-:Y:S05]  /*20a10*/  WARPSYNC.COLLECTIVE R15, `(.L_x_9842) ;  /* 0x000000000f0c7348 */ /* 0x003fea0003c00000 */
[----:B------:R-:W-:Y:S02]  /*20a20*/  ELECT P6, UR62, PT ;  /* 0x00000000003e782f */ /* 0x000fe400038c0000 */
[----:B------:R-:W-:Y:S01]  /*20a30*/  MOV R14, UR62 ;  /* 0x0000003e000e7c02 */ /* 0x000fe20008000f00 */
[----:B01----:R-:W-:Y:S10]  /*20a40*/  ENDCOLLECTIVE ;  /* 0x000000000000791b */ /* 0x003ff40003800000 */
.L_x_9842:
[----:B------:R-:W-:Y:S05]  /*20a50*/  BSYNC B1 ;  /* 0x0000000000017941 */ /* 0x000fea0003800000 */
.L_x_9841:
[----:B------:R-:W-:Y:S01]  /*20a60*/  PLOP3.LUT P1, PT, P6, PT, PT, 0x80, 0x0 ;  /* 0x000000000000781c */ /* 0x000fe2000372f070 */
[----:B------:R-:W-:-:S12]  /*20a70*/  BRA `(.L_x_9627) ;  /* 0xffffff8000a07947 */ /* 0x000fd8000383ffff */
.L_x_9630:
[----:B-1----:R-:W2:Y:S02]  /*20a80*/  LDL R3, [R1+0x4] ;  /* 0x0000040001037983 */ /* 0x002ea40000100800 */
[----:B--2---:R1:W2:Y:S02]  /*20a90*/  SYNCS.PHASECHK.TRANS64.TRYWAIT P0, [R3+URZ+0x28820], R2 ;  /* 0x02882002030075a7 */ /* 0x0042a4000800017f */
[----:B--2---:R-:W-:Y:S05]  /*20aa0*/  @!P0 NANOSLEEP.SYNCS 0x989680 ;  /* 0x009896800000895d */ /* 0x004fea0003900000 */
[----:B------:R-:W2:Y:S02]  /*20ab0*/  @!P0 SYNCS.PHASECHK.TRANS64 P0, [R3+URZ+0x28820], R2 ;  /* 0x02882002030085a7 */ /* 0x000ea4000800007f */
[----:B--2---:R-:W-:Y:S05]  /*20ac0*/  @!P0 BRA `(.L_x_9630) ;  /* 0xfffffffc00ec8947 */ /* 0x004fea000383ffff */
[----:B------:R-:W-:Y:S05]  /*20ad0*/  BRA `(.L_x_9843) ;  /* 0xffffff8000b07947 */ /* 0x000fea000383ffff */
.L_x_9634:
[----:B-1----:R1:W2:Y:S02]  /*20ae0*/  SYNCS.PHASECHK.TRANS64.TRYWAIT P0, [R4+URZ+0x288a0], R8 ;  /* 0x0288a008040075a7 */ /* 0x0022a4000800017f */
[----:B--2---:R-:W-:Y:S05]  /*20af0*/  @!P0 NANOSLEEP.SYNCS 0x989680 ;  /* 0x009896800000895d */ /* 0x004fea0003900000 */
[----:B------:R-:W2:Y:S02]  /*20b00*/  @!P0 SYNCS.PHASECHK.TRANS64 P0, [R4+URZ+0x288a0], R8 ;  /* 0x0288a008040085a7 */ /* 0x000ea4000800007f */
[----:B--2---:R-:W-:Y:S05]  /*20b10*/  @!P0 BRA `(.L_x_9634) ;  /* 0xfffffffc00f08947 */ /* 0x004fea000383ffff */
[----:B------:R-:W-:Y:S05]  /*20b20*/  BRA `(.L_x_9844) ;  /* 0xffffff8000d47947 */ /* 0x000fea000383ffff */
.L_x_9640:
[----:B--2---:R2:W3:Y:S02]  /*20b30*/  SYNCS.PHASECHK.TRANS64.TRYWAIT P0, [R4+URZ+0x288c0], R8 ;  /* 0x0288c008040075a7 */ /* 0x0044e4000800017f */
[----:B---3--:R-:W-:Y:S05]  /*20b40*/  @!P0 NANOSLEEP.SYNCS 0x989680 ;  /* 0x009896800000895d */ /* 0x008fea0003900000 */
[----:B------:R-:W3:Y:S02]  /*20b50*/  @!P0 SYNCS.PHASECHK.TRANS64 P0, [R4+URZ+0x288c0], R8 ;  /* 0x0288c008040085a7 */ /* 0x000ee4000800007f */
[----:B---3--:R-:W-:Y:S05]  /*20b60*/  @!P0 BRA `(.L_x_9640) ;  /* 0xfffffffc00f08947 */ /* 0x008fea000383ffff */
[----:B------:R-:W-:Y:S05]  /*20b70*/  BRA `(.L_x_9845) ;  /* 0xffffff8400987947 */ /* 0x000fea000383ffff */
.L_x_9648:
[----:B-1----:R1:W2:Y:S02]  /*20b80*/  SYNCS.PHASECHK.TRANS64.TRYWAIT P0, [R6+URZ+0x288a0], R5 ;  /* 0x0288a005060075a7 */ /* 0x0022a4000800017f */
[----:B--2---:R-:W-:Y:S05]  /*20b90*/  @!P0 NANOSLEEP.SYNCS 0x989680 ;  /* 0x009896800000895d */ /* 0x004fea0003900000 */
[----:B------:R-:W2:Y:S02]  /*20ba0*/  @!P0 SYNCS.PHASECHK.TRANS64 P0, [R6+URZ+0x288a0], R5 ;  /* 0x0288a005060085a7 */ /* 0x000ea4000800007f */
[----:B--2---:R-:W-:Y:S05]  /*20bb0*/  @!P0 BRA `(.L_x_9648) ;  /* 0xfffffffc00f08947 */ /* 0x004fea000383ffff */
[----:B------:R-:W-:Y:S05]  /*20bc0*/  BRA `(.L_x_9846) ;  /* 0xffffff8800b07947 */ /* 0x000fea000383ffff */
.L_x_9654:
[----:B--2---:R2:W3:Y:S02]  /*20bd0*/  SYNCS.PHASECHK.TRANS64.TRYWAIT P0, [R6+URZ+0x288c0], R5 ;  /* 0x0288c005060075a7 */ /* 0x0044e4000800017f */
[----:B---3--:R-:W-:Y:S05]  /*20be0*/  @!P0 NANOSLEEP.SYNCS 0x989680 ;  /* 0x009896800000895d */ /* 0x008fea0003900000 */
[----:B------:R-:W3:Y:S02]  /*20bf0*/  @!P0 SYNCS.PHASECHK.TRANS64 P0, [R6+URZ+0x288c0], R5 ;  /* 0x0288c005060085a7 */ /* 0x000ee4000800007f */
[----:B---3--:R-:W-:Y:S05]  /*20c00*/  @!P0 BRA `(.L_x_9654) ;  /* 0xfffffffc00f08947 */ /* 0x008fea000383ffff */
[----:B------:R-:W-:Y:S05]  /*20c10*/  BRA `(.L_x_9847) ;  /* 0xffffff8c006c7947 */ /* 0x000fea000383ffff */
.L_x_9668:
        /* <DEDUP_REMOVED lines=11> */
.L_x_9849:
[----:B------:R-:W-:Y:S05]  /*20cd0*/  BSYNC B0 ;  /* 0x0000000000007941 */ /* 0x000fea0003800000 */
.L_x_9848:
[----:B------:R-:W-:Y:S05]  /*20ce0*/  BRA `(.L_x_9850) ;  /* 0xffffff9800047947 */ /* 0x000fea000383ffff */
.L_x_9670:
[----:B------:R-:W-:Y:S01]  /*20cf0*/  BSSY B0, `(.L_x_9851) ;  /* 0x0000006000007945 */ /* 0x000fe20003800000 */
[----:B------:R-:W-:-:S07]  /*20d00*/  IMAD.MOV.U32 R15, RZ, RZ, -0x1 ;  /* 0xffffffffff0f7424 */ /* 0x000fce00078e00ff */
[----:B01----:R-:W-:Y:S05]  /*20d10*/  WARPSYNC.COLLECTIVE R15, `(.L_x_9852) ;  /* 0x000000000f0c7348 */ /* 0x003fea0003c00000 */
[----:B------:R-:W-:Y:S02]  /*20d20*/  ELECT P6, UR62, PT ;  /* 0x00000000003e782f */ /* 0x000fe400038c0000 */
[----:B------:R-:W-:Y:S01]  /*20d30*/  MOV R14, UR62 ;  /* 0x0000003e000e7c02 */ /* 0x000fe20008000f00 */
[----:B01----:R-:W-:Y:S10]  /*20d40*/  ENDCOLLECTIVE ;  /* 0x000000000000791b */ /* 0x003ff40003800000 */
.L_x_9852:
[----:B------:R-:W-:Y:S05]  /*20d50*/  BSYNC B0 ;  /* 0x0000000000007941 */ /* 0x000fea0003800000 */
.L_x_9851:
[----:B------:R-:W-:Y:S05]  /*20d60*/  BRA `(.L_x_9853) ;  /* 0xffffff9800147947 */ /* 0x000fea000383ffff */
.L_x_9672:
[----:B-1----:R1:W2:Y:S02]  /*20d70*/  SYNCS.PHASECHK.TRANS64.TRYWAIT P0, [R0+URZ+0x28840], R2 ;  /* 0x02884002000075a7 */ /* 0x0022a4000800017f */
[----:B--2---:R-:W-:Y:S05]  /*20d80*/  @!P0 NANOSLEEP.SYNCS 0x989680 ;  /* 0x009896800000895d */ /* 0x004fea0003900000 */
[----:B------:R-:W2:Y:S02]  /*20d90*/  @!P0 SYNCS.PHASECHK.TRANS64 P0, [R0+URZ+0x28840], R2 ;  /* 0x02884002000085a7 */ /* 0x000ea4000800007f */
[----:B--2---:R-:W-:Y:S05]  /*20da0*/  @!P0 BRA `(.L_x_9672) ;  /* 0xfffffffc00f08947 */ /* 0x004fea000383ffff */
[----:B------:R-:W-:Y:S05]  /*20db0*/  BRA `(.L_x_9854) ;  /* 0xffffff9800807947 */ /* 0x000fea000383ffff */
.L_x_9676:
[----:B------:R-:W2:Y:S01]  /*20dc0*/  LDL.LU R11, [R1+0x44] ;  /* 0x00004400010b7983 */ /* 0x000ea20000300800 */
[----:B------:R-:W-:Y:S01]  /*20dd0*/  MOV R13, R2 ;  /* 0x00000002000d7202 */ /* 0x000fe20000000f00 */
[----:B------:R-:W-:Y:S02]  /*20de0*/  IMAD.MOV.U32 R12, RZ, RZ, RZ ;  /* 0x000000ffff0c7224 */ /* 0x000fe400078e00ff */
[----:B------:R-:W-:Y:S02]  /*20df0*/  IMAD.MOV.U32 R15, RZ, RZ, -0x1 ;  /* 0xffffffffff0f7424 */ /* 0x000fe400078e00ff */
[----:B------:R-:W-:Y:S02]  /*20e00*/  IMAD R17, R17, 0x80, R10 ;  /* 0x0000008011117824 */ /* 0x000fe400078e020a */
[----:B--2---:R-:W-:Y:S02]  /*20e10*/  IMAD R0, R11, R7, RZ ;  /* 0x000000070b007224 */ /* 0x004fe400078e02ff */
[----:B------:R-:W-:-:S02]  /*20e20*/  IMAD.MOV.U32 R11, RZ, RZ, 0x181f ;  /* 0x0000181fff0b7424 */ /* 0x000fc400078e00ff */
[C---:B------:R-:W-:Y:S01]  /*20e30*/  VIADD R7, R17.reuse, 0x10 ;  /* 0x0000001011077836 */ /* 0x040fe20000000000 */
[----:B------:R-:W-:-:S13]  /*20e40*/  ISETP.GE.AND P2, PT, R17, R0, PT ;  /* 0x000000001100720c */ /* 0x000fda0003f46270 */
[----:B0----5:R-:W-:Y:S05]  /*20e50*/  WARPSYNC.COLLECTIVE R15, `(.L_x_9855) ;  /* 0x000000000f087348 */ /* 0x021fea0003c00000 */
[----:B------:R1:W2:Y:S02]  /*20e60*/  SHFL.IDX P6, R14, R13, R12, R11 ;  /* 0x0000000c0d0e7389 */ /* 0x0002a400000c000b */
[----:B012--5:R-:W-:Y:S01]  /*20e70*/  ENDCOLLECTIVE ;  /* 0x000000000000791b */ /* 0x027fe20003800000 */
.L_x_9855:
[----:B------:R-:W-:Y:S02]  /*20e80*/  IMAD.MOV.U32 R13, RZ, RZ, R3 ;  /* 0x000000ffff0d7224 */ /* 0x000fe400078e0003 */
[----:B------:R-:W-:-:S07]  /*20e90*/  IMAD.MOV.U32 R4, RZ, RZ, R14 ;  /* 0x000000ffff047224 */ /* 0x000fce00078e000e */
[----:B------:R-:W-:Y:S05]  /*20ea0*/  WARPSYNC.COLLECTIVE R15, `(.L_x_9856) ;  /* 0x000000000f087348 */ /* 0x000fea0003c00000 */
[----:B------:R0:W1:Y:S02]  /*20eb0*/  SHFL.IDX P6, R14, R13, R12, R11 ;  /* 0x0000000c0d0e7389 */ /* 0x00006400000c000b */
[----:B01----:R-:W-:Y:S01]  /*20ec0*/  ENDCOLLECTIVE ;  /* 0x000000000000791b */ /* 0x003fe20003800000 */
.L_x_9856:
[----:B------:R-:W-:Y:S02]  /*20ed0*/  IMAD.MOV.U32 R13, RZ, RZ, R2 ;  /* 0x000000ffff0d7224 */ /* 0x000fe400078e0002 */
[----:B------:R-:W-:Y:S01]  /*20ee0*/  IMAD.MOV.U32 R12, RZ, RZ, 0x1 ;  /* 0x00000001ff0c7424 */ /* 0x000fe200078e00ff */
[----:B------:R-:W-:-:S07]  /*20ef0*/  MOV R5, R14 ;  /* 0x0000000e00057202 */ /* 0x000fce0000000f00 */
[----:B------:R-:W-:Y:S05]  /*20f00*/  WARPSYNC.COLLECTIVE R15, `(.L_x_9857) ;  /* 0x000000000f087348 */ /* 0x000fea0003c00000 */
[----:B------:R0:W1:Y:S02]  /*20f10*/  SHFL.IDX P6, R14, R13, R12, R11 ;  /* 0x0000000c0d0e7389 */ /* 0x00006400000c000b */
[----:B01----:R-:W-:Y:S01]  /*20f20*/  ENDCOLLECTIVE ;  /* 0x000000000000791b */ /* 0x003fe20003800000 */
.L_x_9857:
[----:B------:R-:W-:-:S05]  /*20f30*/  @!P2 LEA R5, P3, R9, R5, 0x1 ;  /* 0x000000050905a211 */ /* 0x000fca00078608ff */
[----:B------:R-:W-:-:S05]  /*20f40*/  @!P2 IMAD.X R4, RZ, RZ, R4, P3 ;  /* 0x000000ffff04a224 */ /* 0x000fca00018e0604 */
[----:B------:R-:W-:Y:S01]  /*20f50*/  @!P2 LOP3.LUT R5, R5, R4, RZ, 0x3c, !PT ;  /* 0x000000040505a212 */ /* 0x000fe200078e3cff */
[----:B------:R-:W-:-:S03]  /*20f60*/  IMAD.MOV.U32 R13, RZ, RZ, R3 ;  /* 0x000000ffff0d7224 */ /* 0x000fc600078e0003 */
[----:B------:R-:W-:-:S04]  /*20f70*/  @!P2 LOP3.LUT R4, R5, R4, RZ, 0x3c, !PT ;  /* 0x000000040504a212 */ /* 0x000fc800078e3cff */
[----:B------:R-:W-:Y:S02]  /*20f80*/  @!P2 LOP3.LUT R5, R5, R4, RZ, 0x3c, !PT ;  /* 0x000000040505a212 */ /* 0x000fe400078e3cff */
[----:B------:R-:W-:-:S03]  /*20f90*/  MOV R6, R14 ;  /* 0x0000000e00067202 */ /* 0x000fc60000000f00 */
[----:B------:R-:W-:Y:S01]  /*20fa0*/  @!PT LDS RZ, [RZ] ;  /* 0x00000000fffff984 */ /* 0x000fe20000000800 */
[----:B------:R-:W-:Y:S01]  /*20fb0*/  @!PT LDS RZ, [RZ] ;  /* 0x00000000fffff984 */ /* 0x000fe20000000800 */
[----:B------:R-:W-:Y:S01]  /*20fc0*/  @!PT LDS RZ, [RZ] ;  /* 0x00000000fffff984 */ /* 0x000fe20000000800 */
[----:B------:R0:W-:Y:S04]  /*20fd0*/  @!P2 LDGSTS.E.BYPASS.LTC128B.128 [R8+0x10400], desc[UR40][R4.64], !P0 ;  /* 0x104000000408afae */ /* 0x0001e8000c101d68 */
[----:B0-----:R-:W-:Y:S05]  /*20fe0*/  WARPSYNC.COLLECTIVE R15, `(.L_x_9858) ;  /* 0x000000000f087348 */ /* 0x001fea0003c00000 */
[----:B------:R1:W2:Y:S02]  /*20ff0*/  SHFL.IDX P6, R14, R13, R12, R11 ;  /* 0x0000000c0d0e7389 */ /* 0x0002a400000c000b */
[----:B012---:R-:W-:Y:S01]  /*21000*/  ENDCOLLECTIVE ;  /* 0x000000000000791b */ /* 0x007fe20003800000 */
.L_x_9858:
[----:B------:R-:W-:Y:S01]  /*21010*/  @!PT LDS RZ, [RZ] ;  /* 0x00000000fffff984 */ /* 0x000fe20000000800 */
[----:B------:R-:W-:Y:S01]  /*21020*/  @!PT LDS RZ, [RZ] ;  /* 0x00000000fffff984 */ /* 0x000fe20000000800 */
[----:B------:R-:W-:Y:S01]  /*21030*/  @!PT LDS RZ, [RZ] ;  /* 0x00000000fffff984 */ /* 0x000fe20000000800 */
[----:B------:R0:W-:Y:S01]  /*21040*/  @!P2 LDGSTS.E.BYPASS.LTC128B.128 [R8+0x14400], desc[UR40][R4.64+0x80], !P1 ;  /* 0x144000800408afae */ /* 0x0001e2000c901d68 */
[----:B------:R-:W-:Y:S01]  /*21050*/  ISETP.GE.AND P2, PT, R7, R0, PT ;  /* 0x000000000700720c */ /* 0x000fe20003f46270 */
[----:B------:R-:W-:Y:S01]  /*21060*/  IMAD.MOV.U32 R13, RZ, RZ, R2 ;  /* 0x000000ffff0d7224 */ /* 0x000fe200078e0002 */
[----:B------:R-:W-:Y:S01]  /*21070*/  MOV R12, 0x2 ;  /* 0x00000002000c7802 */ /* 0x000fe20000000f00 */
[----:B0-----:R-:W-:-:S10]  /*21080*/  IMAD.MOV.U32 R4, RZ, RZ, R14 ;  /* 0x000000ffff047224 */ /* 0x001fd400078e000e */
[----:B------:R-:W-:Y:S05]  /*21090*/  WARPSYNC.COLLECTIVE R15, `(.L_x_9859) ;  /* 0x000000000f087348 */ /* 0x000fea0003c00000 */
[----:B------:R0:W1:Y:S02]  /*210a0*/  SHFL.IDX P6, R14, R13, R12, R11 ;  /* 0x0000000c0d0e7389 */ /* 0x00006400000c000b */
[----:B01----:R-:W-:Y:S01]  /*210b0*/  ENDCOLLECTIVE ;  /* 0x000000000000791b */ /* 0x003fe20003800000 */
.L_x_9859:
        /* <DEDUP_REMOVED lines=10> */
.L_x_9860:
[----:B------:R-:W-:Y:S01]  /*21160*/  @!PT LDS RZ, [RZ] ;  /* 0x00000000fffff984 */ /* 0x000fe20000000800 */
[----:B------:R-:W-:Y:S01]  /*21170*/  @!PT LDS RZ, [RZ] ;  /* 0x00000000fffff984 */ /* 0x000fe20000000800 */
[----:B------:R-:W-:Y:S01]  /*21180*/  @!PT LDS RZ, [RZ] ;  /* 0x00000000fffff984 */ /* 0x000fe20000000800 */
[----:B------:R-:W-:Y:S04]  /*21190*/  @!P2 LDGSTS.E.BYPASS.LTC128B.128 [R8+0x10c00], desc[UR40][R4.64], !P0 ;  /* 0x10c000000408afae */ /* 0x000fe8000c101d68 */
[----:B------:R0:W-:Y:S01]  /*211a0*/  @!P2 LDGSTS.E.BYPASS.LTC128B.128 [R8+0x14c00], desc[UR40][R4.64+0x80], !P1 ;  /* 0x14c000800408afae */ /* 0x0001e2000c901d68 */
[----:B------:R-:W-:Y:S01]  /*211b0*/  MOV R13, R2 ;  /* 0x00000002000d7202 */ /* 0x000fe20000000f00 */
[----:B------:R-:W-:Y:S02]  /*211c0*/  IMAD.MOV.U32 R12, RZ, RZ, 0x3 ;  /* 0x00000003ff0c7424 */ /* 0x000fe400078e00ff */
[----:B0-----:R-:W-:-:S05]  /*211d0*/  VIADD R4, R17, 0x20 ;  /* 0x0000002011047836 */ /* 0x001fca0000000000 */
[----:B------:R-:W-:Y:S01]  /*211e0*/  ISETP.GE.AND P2, PT, R4, R0, PT ;  /* 0x000000000400720c */ /* 0x000fe20003f46270 */
[----:B------:R-:W-:-:S12]  /*211f0*/  IMAD.MOV.U32 R4, RZ, RZ, R14 ;  /* 0x000000ffff047224 */ /* 0x000fd800078e000e */
[----:B------:R-:W-:Y:S05]  /*21200*/  WARPSYNC.COLLECTIVE R15, `(.L_x_9861) ;  /* 0x000000000f087348 */ /* 0x000fea0003c00000 */
[----:B------:R0:W1:Y:S02]  /*21210*/  SHFL.IDX P6, R14, R13, R12, R11 ;  /* 0x0000000c0d0e7389 */ /* 0x00006400000c000b */
[----:B01----:R-:W-:Y:S01]  /*21220*/  ENDCOLLECTIVE ;  /* 0x000000000000791b */ /* 0x003fe20003800000 */
.L_x_9861:
        /* <DEDUP_REMOVED lines=9> */
.L_x_9862:
[----:B------:R-:W-:-:S05]  /*212c0*/  @!P2 LOP3.LUT R5, R5, R4, RZ, 0x3c, !PT ;  /* 0x000000040505a212 */ /* 0x000fca00078e3cff */
[----:B------:R-:W-:Y:S01]  /*212d0*/  @!PT LDS RZ, [RZ] ;  /* 0x00000000fffff984 */ /* 0x000fe20000000800 */
[----:B------:R-:W-:Y:S01]  /*212e0*/  @!PT LDS RZ, [RZ] ;  /* 0x00000000fffff984 */ /* 0x000fe20000000800 */
[----:B------:R-:W-:Y:S01]  /*212f0*/  @!PT LDS RZ, [RZ] ;  /* 0x00000000fffff984 */ /* 0x000fe20000000800 */
[----:B------:R-:W-:Y:S04]  /*21300*/  @!P2 LDGSTS.E.BYPASS.LTC128B.128 [R8+0x11400], desc[UR40][R4.64], !P0 ;  /* 0x114000000408afae */ /* 0x000fe8000c101d68 */
[----:B------:R0:W-:Y:S01]  /*21310*/  @!P2 LDGSTS.E.BYPASS.LTC128B.128 [R8+0x15400], desc[UR40][R4.64+0x80], !P1 ;  /* 0x154000800408afae */ /* 0x0001e2000c901d68 */
[----:B------:R-:W-:Y:S02]  /*21320*/  IMAD.MOV.U32 R13, RZ, RZ, R2 ;  /* 0x000000ffff0d7224 */ /* 0x000fe400078e0002 */
[----:B------:R-:W-:Y:S02]  /*21330*/  IMAD.MOV.U32 R12, RZ, RZ, 0x4 ;  /* 0x00000004ff0c7424 */ /* 0x000fe400078e00ff */
[----:B0-----:R-:W-:-:S05]  /*21340*/  VIADD R4, R17, 0x30 ;  /* 0x0000003011047836 */ /* 0x001fca0000000000 */
[----:B------:R-:W-:Y:S01]  /*21350*/  ISETP.GE.AND P2, PT, R4, R0, PT ;  /* 0x000000000400720c */ /* 0x000fe20003f46270 */
[----:B------:R-:W-:-:S12]  /*21360*/  IMAD.MOV.U32 R4, RZ, RZ, R14 ;  /* 0x000000ffff047224 */ /* 0x000fd800078e000e */
[----:B------:R-:W-:Y:S05]  /*21370*/  WARPSYNC.COLLECTIVE R15, `(.L_x_9863) ;  /* 0x000000000f087348 */ /* 0x000fea0003c00000 */
[----:B------:R0:W1:Y:S02]  /*21380*/  SHFL.IDX P6, R14, R13, R12, R11 ;  /* 0x0000000c0d0e7389 */ /* 0x00006400000c000b */
[----:B01----:R-:W-:Y:S01]  /*21390*/  ENDCOLLECTIVE ;  /* 0x000000000000791b */ /* 0x003fe20003800000 */
.L_x_9863:
        /* <DEDUP_REMOVED lines=9> */
.L_x_9864:
[----:B------:R-:W-:-:S05]  /*21430*/  @!P2 LOP3.LUT R5, R5, R4, RZ, 0x3c, !PT ;  /* 0x000000040505a212 */ /* 0x000fca00078e3cff */
[----:B------:R-:W-:Y:S01]  /*21440*/  @!PT LDS RZ, [RZ] ;  /* 0x00000000fffff984 */ /* 0x000fe20000000800 */
[----:B------:R-:W-:Y:S01]  /*21450*/  @!PT LDS RZ, [RZ] ;  /* 0x00000000fffff984 */ /* 0x000fe20000000800 */
[----:B------:R-:W-:Y:S01]  /*21460*/  @!PT LDS RZ, [RZ] ;  /* 0x00000000fffff984 */ /* 0x000fe20000000800 */
[----:B------:R-:W-:Y:S04]  /*21470*/  @!P2 LDGSTS.E.BYPASS.LTC128B.128 [R8+0x11c00], desc[UR40][R4.64], !P0 ;  /* 0x11c000000408afae */ /* 0x000fe8000c101d68 */
[----:B------:R0:W-:Y:S01]  /*21480*/  @!P2 LDGSTS.E.BYPASS.LTC128B.128 [R8+0x15c00], desc[UR40][R4.64+0x80], !P1 ;  /* 0x15c000800408afae */ /* 0x0001e2000c901d68 */
[----:B------:R-:W-:Y:S02]  /*21490*/  IMAD.MOV.U32 R13, RZ, RZ, R2 ;  /* 0x000000ffff0d7224 */ /* 0x000fe400078e0002 */
[----:B------:R-:W-:Y:S01]  /*214a0*/  IMAD.MOV.U32 R12, RZ, RZ, 0x5 ;  /* 0x00000005ff0c7424 */ /* 0x000fe200078e00ff */
[----:B0-----:R-:W-:-:S04]  /*214b0*/  IADD3 R4, R17, 0x40, RZ ;  /* 0x0000004011047810 */ /* 0x001fc80007ffe0ff */
[----:B------:R-:W-:Y:S01]  /*214c0*/  ISETP.GE.AND P2, PT, R4, R0, PT ;  /* 0x000000000400720c */ /* 0x000fe20003f46270 */
[----:B------:R-:W-:-:S12]  /*214d0*/  IMAD.MOV.U32 R4, RZ, RZ, R14 ;  /* 0x000000ffff047224 */ /* 0x000fd800078e000e */
[----:B------:R-:W-:Y:S05]  /*214e0*/  WARPSYNC.COLLECTIVE R15, `(.L_x_9865) ;  /* 0x000000000f087348 */ /* 0x000fea0003c00000 */
[----:B------:R0:W1:Y:S02]  /*214f0*/  SHFL.IDX P6, R14, R13, R12, R11 ;  /* 0x0000000c0d0e7389 */ /* 0x00006400000c000b */
[----:B01----:R-:W-:Y:S01]  /*21500*/  ENDCOLLECTIVE ;  /* 0x000000000000791b */ /* 0x003fe20003800000 */
.L_x_9865:
[----:B------:R-:W-:Y:S01]  /*21510*/  @!P2 LEA R5, P3, R9, R4, 0x1 ;  /* 0x000000040905a211 */ /* 0x000fe200078608ff */
[----:B------:R-:W-:-:S03]  /*21520*/  IMAD.MOV.U32 R13, RZ, RZ, R3 ;  /* 0x000000ffff0d7224 */ /* 0x000fc600078e0003 */
[----:B------:R-:W-:-:S04]  /*21530*/  @!P2 IADD3.X R4, RZ, R6, RZ, P3, !PT ;  /* 0x00000006ff04a210 */ /* 0x000fc80001ffe4ff */
[----:B------:R-:W-:-:S04]  /*21540*/  @!P2 LOP3.LUT R5, R5, R4, RZ, 0x3c, !PT ;  /* 0x000000040505a212 */ /* 0x000fc800078e3cff */
[----:B------:R-:W-:Y:S01]  /*21550*/  @!P2 LOP3.LUT R4, R5, R4, RZ, 0x3c, !PT ;  /* 0x000000040504a212 */ /* 0x000fe200078e3cff */
[----:B------:R-:W-:-:S07]  /*21560*/  IMAD.MOV.U32 R6, RZ, RZ, R14 ;  /* 0x000000ffff067224 */ /* 0x000fce00078e000e */
[----:B------:R-:W-:Y:S05]  /*21570*/  WARPSYNC.COLLECTIVE R15, `(.L_x_9866) ;  /* 0x000000000f087348 */ /* 0x000fea0003c00000 */
[----:B------:R0:W1:Y:S02]  /*21580*/  SHFL.IDX P6, R14, R13, R12, R11 ;  /* 0x0000000c0d0e7389 */ /* 0x00006400000c000b */
[----:B01----:R-:W-:Y:S01]  /*21590*/  ENDCOLLECTIVE ;  /* 0x000000000000791b */ /* 0x003fe20003800000 */
.L_x_9866:
        /* <DEDUP_REMOVED lines=9> */
[----:B------:R-:W-:Y:S02]  /*21630*/  ISETP.GE.AND P2, PT, R4, R0, PT ;  /* 0x000000000400720c */ /* 0x000fe40003f46270 */
[----:B------:R-:W-:-:S11]  /*21640*/  MOV R4, R14 ;  /* 0x0000000e00047202 */ /* 0x000fd60000000f00 */
[----:B------:R-:W-:Y:S05]  /*21650*/  WARPSYNC.COLLECTIVE R15, `(.L_x_9867) ;  /* 0x000000000f087348 */ /* 0x000fea0003c00000 */
[----:B------:R0:W1:Y:S02]  /*21660*/  SHFL.IDX P6, R14, R13, R12, R11 ;  /* 0x0000000c0d0e7389 */ /* 0x00006400000c000b */
[----:B01----:R-:W-:Y:S01]  /*21670*/  ENDCOLLECTIVE ;  /* 0x000000000000791b */ /* 0x003fe20003800000 */
.L_x_9867:
[----:B------:R-:W-:-:S05]  /*21680*/  @!P2 LEA R5, P3, R9, R4, 0x1 ;  /* 0x000000040905a211 */ /* 0x000fca00078608ff */
[----:B------:R-:W-:Y:S01]  /*21690*/  @!P2 IMAD.X R4, RZ, RZ, R6, P3 ;  /* 0x000000ffff04a224 */ /* 0x000fe200018e0606 */
[----:B------:R-:W-:-:S04]  /*216a0*/  MOV R13, R3 ;  /* 0x00000003000d7202 */ /* 0x000fc80000000f00 */
[----:B------:R-:W-:-:S04]  /*216b0*/  @!P2 LOP3.LUT R5, R5, R4, RZ, 0x3c, !PT ;  /* 0x000000040505a212 */ /* 0x000fc800078e3cff */
[----:B------:R-:W-:Y:S01]  /*216c0*/  @!P2 LOP3.LUT R4, R5, R4, RZ, 0x3c, !PT ;  /* 0x000000040504a212 */ /* 0x000fe200078e3cff */
[----:B------:R-:W-:-:S07]  /*216d0*/  IMAD.MOV.U32 R6, RZ, RZ, R14 ;  /* 0x000000ffff067224 */ /* 0x000fce00078e000e */
[----:B------:R-:W-:Y:S05]  /*216e0*/  WARPSYNC.COLLECTIVE R15, `(.L_x_9868) ;  /* 0x000000000f087348 */ /* 0x000fea0003c00000 */
[----:B------:R0:W1:Y:S02]  /*216f0*/  SHFL.IDX P6, R14, R13, R12, R11 ;  /* 0x0000000c0d0e7389 */ /* 0x00006400000c000b */
[----:B01----:R-:W-:Y:S01]  /*21700*/  ENDCOLLECTIVE ;  /* 0x000000000000791b */ /* 0x003fe20003800000 */
.L_x_9868:
        /* <DEDUP_REMOVED lines=14> */
.L_x_9869:
[----:B------:R-:W-:Y:S02]  /*217f0*/  @!P2 LEA R5, P3, R9, R4, 0x1 ;  /* 0x000000040905a211 */ /* 0x000fe400078608ff */
[----:B------:R-:W-:-:S03]  /*21800*/  MOV R13, R3 ;  /* 0x00000003000d7202 */ /* 0x000fc60000000f00 */
        /* <DEDUP_REMOVED lines=13> */
.L_x_9870:
[----:B------:R-:W-:Y:S01]  /*218e0*/  IMAD.MOV.U32 R3, RZ, RZ, R14 ;  /* 0x000000ffff037224 */ /* 0x000fe200078e000e */
[----:B------:R-:W-:Y:S06]  /*218f0*/  BRA `(.L_x_9871) ;  /* 0xffffff9c00447947 */ /* 0x000fec000383ffff */
.L_x_9681:
[----:B-1----:R-:W4:Y:S02]  /*21900*/  LDL R2, [R1+0x4] ;  /* 0x0000040001027983 */ /* 0x002f240000100800 */
[----:B----4-:R1:W4:Y:S02]  /*21910*/  SYNCS.PHASECHK.TRANS64.TRYWAIT P0, [R2+URZ+0x28820], R0 ;  /* 0x02882000020075a7 */ /* 0x010324000800017f */
[----:B----4-:R-:W-:Y:S05]  /*21920*/  @!P0 NANOSLEEP.SYNCS 0x989680 ;  /* 0x009896800000895d */ /* 0x010fea0003900000 */
[----:B------:R-:W4:Y:S02]  /*21930*/  @!P0 SYNCS.PHASECHK.TRANS64 P0, [R2+URZ+0x28820], R0 ;  /* 0x02882000020085a7 */ /* 0x000f24000800007f */
[----:B----4-:R-:W-:Y:S05]  /*21940*/  @!P0 BRA `(.L_x_9681) ;  /* 0xfffffffc00ec8947 */ /* 0x010fea000383ffff */
[----:B------:R-:W-:Y:S05]  /*21950*/  BRA `(.L_x_9872) ;  /* 0xffffff9c00b47947 */ /* 0x000fea000383ffff */
.L_x_9690:
[----:B--2---:R2:W3:Y:S02]  /*21960*/  SYNCS.PHASECHK.TRANS64.TRYWAIT P0, [R3+URZ+0x28840], R0 ;  /* 0x02884000030075a7 */ /* 0x0044e4000800017f */
[----:B---3--:R-:W-:Y:S05]  /*21970*/  @!P0 NANOSLEEP.SYNCS 0x989680 ;  /* 0x009896800000895d */ /* 0x008fea0003900000 */
[----:B------:R-:W3:Y:S02]  /*21980*/  @!P0 SYNCS.PHASECHK.TRANS64 P0, [R3+URZ+0x28840], R0 ;  /* 0x02884000030085a7 */ /* 0x000ee4000800007f */
[----:B---3--:R-:W-:Y:S05]  /*21990*/  @!P0 BRA `(.L_x_9690) ;  /* 0xfffffffc00f08947 */ /* 0x008fea000383ffff */
[----:B------:R-:W-:Y:S05]  /*219a0*/  BRA `(.L_x_9873) ;  /* 0xffffffa000787947 */ /* 0x000fea000383ffff */
.L_x_9696:
[----:B-1----:R1:W2:Y:S02]  /*219b0*/  SYNCS.PHASECHK.TRANS64.TRYWAIT P0, [R0+URZ+0x28860], R3 ;  /* 0x02886003000075a7 */ /* 0x0022a4000800017f */
[----:B--2---:R-:W-:Y:S05]  /*219c0*/  @!P0 NANOSLEEP.SYNCS 0x989680 ;  /* 0x009896800000895d */ /* 0x004fea0003900000 */
[----:B------:R-:W2:Y:S02]  /*219d0*/  @!P0 SYNCS.PHASECHK.TRANS64 P0, [R0+URZ+0x28860], R3 ;  /* 0x02886003000085a7 */ /* 0x000ea4000800007f */
[----:B--2---:R-:W-:Y:S05]  /*219e0*/  @!P0 BRA `(.L_x_9696) ;  /* 0xfffffffc00f08947 */ /* 0x004fea000383ffff */
[----:B------:R-:W-:Y:S05]  /*219f0*/  BRA `(.L_x_9874) ;  /* 0xffffffa400547947 */ /* 0x000fea000383ffff */
.L_x_9706:
[----:B--2---:R2:W3:Y:S02]  /*21a00*/  SYNCS.PHASECHK.TRANS64.TRYWAIT P0, [R3+URZ+0x28840], R2 ;  /* 0x02884002030075a7 */ /* 0x0044e4000800017f */
[----:B---3--:R-:W-:Y:S05]  /*21a10*/  @!P0 NANOSLEEP.SYNCS 0x989680 ;  /* 0x009896800000895d */ /* 0x008fea0003900000 */
[----:B------:R-:W3:Y:S02]  /*21a20*/  @!P0 SYNCS.PHASECHK.TRANS64 P0, [R3+URZ+0x28840], R2 ;  /* 0x02884002030085a7 */ /* 0x000ee4000800007f */
[----:B---3--:R-:W-:Y:S05]  /*21a30*/  @!P0 BRA `(.L_x_9706) ;  /* 0xfffffffc00f08947 */ /* 0x008fea000383ffff */
[----:B------:R-:W-:Y:S05]  /*21a40*/  BRA `(.L_x_9875) ;  /* 0xffffffa800fc7947 */ /* 0x000fea000383ffff */
.L_x_9712:
[----:B-1----:R1:W2:Y:S02]  /*21a50*/  SYNCS.PHASECHK.TRANS64.TRYWAIT P0, [R2+URZ+0x28860], R3 ;  /* 0x02886003020075a7 */ /* 0x0022a4000800017f */
[----:B--2---:R-:W-:Y:S05]  /*21a60*/  @!P0 NANOSLEEP.SYNCS 0x989680 ;  /* 0x009896800000895d */ /* 0x004fea0003900000 */
[----:B------:R-:W2:Y:S02]  /*21a70*/  @!P0 SYNCS.PHASECHK.TRANS64 P0, [R2+URZ+0x28860], R3 ;  /* 0x02886003020085a7 */ /* 0x000ea4000800007f */
[----:B--2---:R-:W-:Y:S05]  /*21a80*/  @!P0 BRA `(.L_x_9712) ;  /* 0xfffffffc00f08947 */ /* 0x004fea000383ffff */
[----:B------:R-:W-:Y:S05]  /*21a90*/  BRA `(.L_x_9876) ;  /* 0xffffffac00d87947 */ /* 0x000fea000383ffff */
.L_x_9722:
[----:B---3--:R3:W4:Y:S02]  /*21aa0*/  SYNCS.PHASECHK.TRANS64.TRYWAIT P0, [R3+URZ+0x28840], R2 ;  /* 0x02884002030075a7 */ /* 0x008724000800017f */
[----:B----4-:R-:W-:Y:S05]  /*21ab0*/  @!P0 NANOSLEEP.SYNCS 0x989680 ;  /* 0x009896800000895d */ /* 0x010fea0003900000 */
[----:B------:R-:W4:Y:S02]  /*21ac0*/  @!P0 SYNCS.PHASECHK.TRANS64 P0, [R3+URZ+0x28840], R2 ;  /* 0x02884002030085a7 */ /* 0x000f24000800007f */
[----:B----4-:R-:W-:Y:S05]  /*21ad0*/  @!P0 BRA `(.L_x_9722) ;  /* 0xfffffffc00f08947 */ /* 0x010fea000383ffff */
[----:B------:R-:W-:Y:S05]  /*21ae0*/  BRA `(.L_x_9877) ;  /* 0xffffffb4005c7947 */ /* 0x000fea000383ffff */
.L_x_9728:
[----:B-1----:R1:W2:Y:S02]  /*21af0*/  SYNCS.PHASECHK.TRANS64.TRYWAIT P0, [R2+URZ+0x28860], R5 ;  /* 0x02886005020075a7 */ /* 0x0022a4000800017f */
[----:B--2---:R-:W-:Y:S05]  /*21b00*/  @!P0 NANOSLEEP.SYNCS 0x989680 ;  /* 0x009896800000895d */ /* 0x004fea0003900000 */
[----:B------:R-:W2:Y:S02]  /*21b10*/  @!P0 SYNCS.PHASECHK.TRANS64 P0, [R2+URZ+0x28860], R5 ;  /* 0x02886005020085a7 */ /* 0x000ea4000800007f */
[----:B--2---:R-:W-:Y:S05]  /*21b20*/  @!P0 BRA `(.L_x_9728) ;  /* 0xfffffffc00f08947 */ /* 0x004fea000383ffff */
[----:B------:R-:W-:Y:S05]  /*21b30*/  BRA `(.L_x_9878) ;  /* 0xffffffb800347947 */ /* 0x000fea000383ffff */
.L_x_9740:
[----:B--2---:R2:W4:Y:S02]  /*21b40*/  SYNCS.PHASECHK.TRANS64.TRYWAIT P0, [R0+URZ+0x28860], R2 ;  /* 0x02886002000075a7 */ /* 0x004524000800017f */
[----:B----4-:R-:W-:Y:S05]  /*21b50*/  @!P0 NANOSLEEP.SYNCS 0x989680 ;  /* 0x009896800000895d */ /* 0x010fea0003900000 */
[----:B------:R-:W4:Y:S02]  /*21b60*/  @!P0 SYNCS.PHASECHK.TRANS64 P0, [R0+URZ+0x28860], R2 ;  /* 0x02886002000085a7 */ /* 0x000f24000800007f */
[----:B----4-:R-:W-:Y:S05]  /*21b70*/  @!P0 BRA `(.L_x_9740) ;  /* 0xfffffffc00f08947 */ /* 0x010fea000383ffff */
[----:B------:R-:W-:Y:S05]  /*21b80*/  BRA `(.L_x_9879) ;  /* 0xffffffbc00987947 */ /* 0x000fea000383ffff */
.L_x_9748:
[----:B------:R-:W-:Y:S01]  /*21b90*/  BSSY B0, `(.L_x_9880) ;  /* 0x0000008000007945 */ /* 0x000fe20003800000 */
[----:B0-----:R-:W-:Y:S02]  /*21ba0*/  IMAD.MOV.U32 R13, RZ, RZ, R16 ;  /* 0x000000ffff0d7224 */ /* 0x001fe400078e0010 */
[----:B------:R-:W-:Y:S02]  /*21bb0*/  IMAD.MOV.U32 R12, RZ, RZ, RZ ;  /* 0x000000ffff0c7224 */ /* 0x000fe400078e00ff */
[----:B--2---:R-:W-:Y:S02]  /*21bc0*/  IMAD.MOV.U32 R11, RZ, RZ, 0x1f ;  /* 0x0000001fff0b7424 */ /* 0x004fe400078e00ff */
[----:B------:R-:W-:-:S07]  /*21bd0*/  IMAD.MOV.U32 R15, RZ, RZ, -0x1 ;  /* 0xffffffffff0f7424 */ /* 0x000fce00078e00ff */
[----:B-1---5:R-:W-:Y:S05]  /*21be0*/  WARPSYNC.COLLECTIVE R15, `(.L_x_9881) ;  /* 0x000000000f087348 */ /* 0x022fea0003c00000 */
[----:B------:R0:W2:Y:S02]  /*21bf0*/  SHFL.IDX P6, R14, R13, R12, R11 ;  /* 0x0000000c0d0e7389 */ /* 0x0000a400000c000b */
[----:B012--5:R-:W-:Y:S01]  /*21c00*/  ENDCOLLECTIVE ;  /* 0x000000000000791b */ /* 0x027fe20003800000 */
.L_x_9881:
[----:B------:R-:W-:Y:S05]  /*21c10*/  BSYNC B0 ;  /* 0x0000000000007941 */ /* 0x000fea0003800000 */
.L_x_9880:
[----:B------:R-:W-:Y:S01]  /*21c20*/  IMAD.MOV.U32 R13, RZ, RZ, R16 ;  /* 0x000000ffff0d7224 */ /* 0x000fe200078e0010 */
[----:B------:R-:W-:Y:S01]  /*21c30*/  MOV R0, R14 ;  /* 0x0000000e00007202 */ /* 0x000fe20000000f00 */
[----:B------:R-:W-:Y:S01]  /*21c40*/  IMAD.MOV.U32 R12, RZ, RZ, 0x1 ;  /* 0x00000001ff0c7424 */ /* 0x000fe200078e00ff */
[----:B------:R-:W-:Y:S01]  /*21c50*/  IADD3 R4, R19, R6, RZ ;  /* 0x0000000613047210 */ /* 0x000fe20007ffe0ff */
[----:B------:R-:W-:Y:S01]  /*21c60*/  IMAD.MOV.U32 R11, RZ, RZ, 0x1f ;  /* 0x0000001fff0b7424 */ /* 0x000fe200078e00ff */
[----:B------:R-:W-:Y:S01]  /*21c70*/  LOP3.LUT P1, RZ, R7, 0x1, RZ, 0xc0, !PT ;  /* 0x0000000107ff7812 */ /* 0x000fe2000782c0ff */
[----:B------:R-:W-:-:S12]  /*21c80*/  IMAD.MOV.U32 R15, RZ, RZ, -0x1 ;  /* 0xffffffffff0f7424 */ /* 0x000fd800078e00ff */
[----:B------:R-:W-:Y:S05]  /*21c90*/  WARPSYNC.COLLECTIVE R15, `(.L_x_9882) ;  /* 0x000000000f087348 */ /* 0x000fea0003c00000 */
[----:B------:R0:W1:Y:S02]  /*21ca0*/  SHFL.IDX P6, R14, R13, R12, R11 ;  /* 0x0000000c0d0e7389 */ /* 0x00006400000c000b */
[----:B01----:R-:W-:Y:S01]  /*21cb0*/  ENDCOLLECTIVE ;  /* 0x000000000000791b */ /* 0x003fe20003800000 */
.L_x_9882:
        /* <DEDUP_REMOVED lines=16> */
.L_x_9883:
        /* <DEDUP_REMOVED lines=9> */
.L_x_9884:
        /* <DEDUP_REMOVED lines=8> */
.L_x_9885:
        /* <DEDUP_REMOVED lines=8> */
.L_x_9886:
        /* <DEDUP_REMOVED lines=8> */
.L_x_9887:
        /* <DEDUP_REMOVED lines=9> */
.L_x_9888:
[----:B------:R-:W-:Y:S01]  /*22060*/  IMAD.MOV.U32 R16, RZ, RZ, R14 ;  /* 0x000000ffff107224 */ /* 0x000fe200078e000e */
[----:B------:R-:W-:Y:S06]  /*22070*/  BRA `(.L_x_9889) ;  /* 0xffffffc000307947 */ /* 0x000fec000383ffff */
.L_x_9753:
[----:B------:R-:W-:Y:S01]  /*22080*/  BSSY B0, `(.L_x_9890) ;  /* 0x0000008000007945 */ /* 0x000fe20003800000 */
[----:B0----5:R-:W-:Y:S01]  /*22090*/  IMAD.MOV.U32 R13, RZ, RZ, R2 ;  /* 0x000000ffff0d7224 */ /* 0x021fe200078e0002 */
[----:B------:R-:W-:Y:S01]  /*220a0*/  MOV R15, 0xffffffff ;  /* 0xffffffff000f7802 */ /* 0x000fe20000000f00 */
[----:B------:R-:W-:Y:S02]  /*220b0*/  IMAD.MOV.U32 R12, RZ, RZ, 0x1 ;  /* 0x00000001ff0c7424 */ /* 0x000fe400078e00ff */
[----:B--2---:R-:W-:-:S07]  /*220c0*/  IMAD.MOV.U32 R11, RZ, RZ, RZ ;  /* 0x000000ffff0b7224 */ /* 0x004fce00078e00ff */
[----:B-1----:R-:W-:Y:S05]  /*220d0*/  WARPSYNC.COLLECTIVE R15, `(.L_x_9891) ;  /* 0x000000000f087348 */ /* 0x002fea0003c00000 */
[----:B------:R0:W2:Y:S02]  /*220e0*/  SHFL.UP P6, R14, R13, R12, R11 ;  /* 0x0400000c0d0e7389 */ /* 0x0000a400000c000b */
[----:B012---:R-:W-:Y:S01]  /*220f0*/  ENDCOLLECTIVE ;  /* 0x000000000000791b */ /* 0x007fe20003800000 */
.L_x_9891:
[----:B------:R-:W-:Y:S05]  /*22100*/  BSYNC B0 ;  /* 0x0000000000007941 */ /* 0x000fea0003800000 */
.L_x_9890:
[----:B------:R-:W2:Y:S01]  /*22110*/  LDL R3, [R1+0x8] ;  /* 0x0000080001037983 */ /* 0x000ea20000100800 */
[----:B------:R-:W-:Y:S01]  /*22120*/  IMAD.MOV.U32 R12, RZ, RZ, 0x2 ;  /* 0x00000002ff0c7424 */ /* 0x000fe200078e00ff */
[----:B------:R-:W-:Y:S01]  /*22130*/  MOV R15, 0xffffffff ;  /* 0xffffffff000f7802 */ /* 0x000fe20000000f00 */
[----:B------:R-:W-:Y:S01]  /*22140*/  IMAD.MOV.U32 R11, RZ, RZ, RZ ;  /* 0x000000ffff0b7224 */ /* 0x000fe200078e00ff */
        /* <DEDUP_REMOVED lines=8> */
.L_x_9892:
        /* <DEDUP_REMOVED lines=8> */
.L_x_9893:
        /* <DEDUP_REMOVED lines=8> */
.L_x_9894:
        /* <DEDUP_REMOVED lines=8> */
.L_x_9895:
        /* <DEDUP_REMOVED lines=9> */
.L_x_9896:
[----:B------:R-:W-:Y:S01]  /*223e0*/  MOV R16, R14 ;  /* 0x0000000e00107202 */ /* 0x000fe20000000f00 */
[----:B------:R-:W-:Y:S06]  /*223f0*/  BRA `(.L_x_9897) ;  /* 0xffffffbc00f07947 */ /* 0x000fec000383ffff */
.L_x_9755:
[----:B------:R-:W-:Y:S01]  /*22400*/  BSSY B0, `(.L_x_9898) ;  /* 0x0000006000007945 */ /* 0x000fe20003800000 */
[----:B------:R-:W-:Y:S01]  /*22410*/  PLOP3.LUT P6, PT, P6, PT, PT, 0x8, 0x0 ;  /* 0x000000000000781c */ /* 0x000fe200037ce170 */
[----:B------:R-:W-:-:S12]  /*22420*/  IMAD.MOV.U32 R15, RZ, RZ, -0x1 ;  /* 0xffffffffff0f7424 */ /* 0x000fd800078e00ff */
[----:B012--5:R-:W-:Y:S05]  /*22430*/  WARPSYNC.COLLECTIVE R15, `(.L_x_9899) ;  /* 0x000000000f087348 */ /* 0x027fea0003c00000 */
[----:B------:R-:W-:Y:S01]  /*22440*/  VOTE.ANY R14, PT, P6 ;  /* 0x00000000000e7806 */ /* 0x000fe200030e0100 */
[----:B012--5:R-:W-:Y:S06]  /*22450*/  ENDCOLLECTIVE ;  /* 0x000000000000791b */ /* 0x027fec0003800000 */
.L_x_9899:
[----:B------:R-:W-:Y:S05]  /*22460*/  BSYNC B0 ;  /* 0x0000000000007941 */ /* 0x000fea0003800000 */
.L_x_9898:
[----:B------:R-:W-:Y:S01]  /*22470*/  IMAD.MOV.U32 R6, RZ, RZ, R14 ;  /* 0x000000ffff067224 */ /* 0x000fe200078e000e */
[----:B------:R-:W-:Y:S01]  /*22480*/  MOV R15, 0xffffffff ;  /* 0xffffffff000f7802 */ /* 0x000fe20000000f00 */
[----:B------:R-:W-:Y:S02]  /*22490*/  IMAD.MOV.U32 R13, RZ, RZ, R2 ;  /* 0x000000ffff0d7224 */ /* 0x000fe400078e0002 */
[----:B------:R-:W0:Y:S01]  /*224a0*/  POPC R5, R6 ;  /* 0x0000000600057309 */ /* 0x000e220000000000 */
[----:B------:R-:W-:Y:S02]  /*224b0*/  IMAD.MOV.U32 R11, RZ, RZ, 0x1f ;  /* 0x0000001fff0b7424 */ /* 0x000fe400078e00ff */
[----:B0-----:R-:W-:-:S07]  /*224c0*/  IMAD.MOV.U32 R12, RZ, RZ, R5 ;  /* 0x000000ffff0c7224 */ /* 0x001fce00078e0005 */
[----:B------:R-:W-:Y:S05]  /*224d0*/  WARPSYNC.COLLECTIVE R15, `(.L_x_9900) ;  /* 0x000000000f087348 */ /* 0x000fea0003c00000 */
[----:B------:R0:W1:Y:S02]  /*224e0*/  SHFL.IDX P6, R14, R13, R12, R11 ;  /* 0x0000000c0d0e7389 */ /* 0x00006400000c000b */
[----:B01----:R-:W-:Y:S01]  /*224f0*/  ENDCOLLECTIVE ;  /* 0x000000000000791b */ /* 0x003fe20003800000 */
.L_x_9900:
[----:B------:R-:W-:Y:S01]  /*22500*/  IMAD.MOV.U32 R17, RZ, RZ, R14 ;  /* 0x000000ffff117224 */ /* 0x000fe200078e000e */
[----:B------:R-:W-:Y:S06]  /*22510*/  BRA `(.L_x_9901) ;  /* 0xffffffbc00e07947 */ /* 0x000fec000383ffff */
.L_x_9757:
[----:B------:R-:W-:Y:S01]  /*22520*/  BSSY B0, `(.L_x_9902) ;  /* 0x0000007000007945 */ /* 0x000fe20003800000 */
[----:B0-----:R-:W-:Y:S02]  /*22530*/  IMAD.MOV.U32 R13, RZ, RZ, R3 ;  /* 0x000000ffff0d7224 */ /* 0x001fe400078e0003 */
[----:B--2---:R-:W-:Y:S02]  /*22540*/  IMAD.MOV.U32 R11, RZ, RZ, 0x1f ;  /* 0x0000001fff0b7424 */ /* 0x004fe400078e00ff */
[----:B------:R-:W-:-:S07]  /*22550*/  IMAD.MOV.U32 R15, RZ, RZ, -0x1 ;  /* 0xffffffffff0f7424 */ /* 0x000fce00078e00ff */
[----:B-1-345:R-:W-:Y:S05]  /*22560*/  WARPSYNC.COLLECTIVE R15, `(.L_x_9903) ;  /* 0x000000000f087348 */ /* 0x03afea0003c00000 */
[----:B------:R0:W2:Y:S02]  /*22570*/  SHFL.IDX P6, R14, R13, R12, R11 ;  /* 0x0000000c0d0e7389 */ /* 0x0000a400000c000b */
[----:B012345:R-:W-:Y:S01]  /*22580*/  ENDCOLLECTIVE ;  /* 0x000000000000791b */ /* 0x03ffe20003800000 */
.L_x_9903:
[----:B------:R-:W-:Y:S05]  /*22590*/  BSYNC B0 ;  /* 0x0000000000007941 */ /* 0x000fea0003800000 */
.L_x_9902:
[----:B------:R-:W-:Y:S01]  /*225a0*/  IMAD.MOV.U32 R3, RZ, RZ, R14 ;  /* 0x000000ffff037224 */ /* 0x000fe200078e000e */
[----:B------:R-:W-:Y:S06]  /*225b0*/  BRA `(.L_x_9904) ;  /* 0xffffffbc00d47947 */ /* 0x000fec000383ffff */
.L_x_9761:
[----:B0-----:R0:W1:Y:S02]  /*225c0*/  SYNCS.PHASECHK.TRANS64.TRYWAIT P0, [R0+URZ+0x28820], R3 ;  /* 0x02882003000075a7 */ /* 0x001064000800017f */
[----:B-1----:R-:W-:Y:S05]  /*225d0*/  @!P0 NANOSLEEP.SYNCS 0x989680 ;  /* 0x009896800000895d */ /* 0x002fea0003900000 */
[----:B------:R-:W1:Y:S02]  /*225e0*/  @!P0 SYNCS.PHASECHK.TRANS64 P0, [R0+URZ+0x28820], R3 ;  /* 0x02882003000085a7 */ /* 0x000e64000800007f */
[----:B-1----:R-:W-:Y:S05]  /*225f0*/  @!P0 BRA `(.L_x_9761) ;  /* 0xfffffffc00f08947 */ /* 0x002fea000383ffff */
[----:B------:R-:W-:Y:S05]  /*22600*/  BRA `(.L_x_9905) ;  /* 0xffffffc400587947 */ /* 0x000fea000383ffff */
.L_x_9762:
[----:B------:R-:W1:Y:S01]  /*22610*/  S2R R2, SR_TID.X ;  /* 0x0000000000027919 */ /* 0x000e620000002100 */
[----:B------:R-:W-:Y:S01]  /*22620*/  BSSY B0, `(.L_x_9906) ;  /* 0x000000a000007945 */ /* 0x000fe20003800000 */
[----:B------:R-:W-:Y:S02]  /*22630*/  IMAD.MOV.U32 R12, RZ, RZ, RZ ;  /* 0x000000ffff0c7224 */ /* 0x000fe400078e00ff */
[----:B--2---:R-:W-:Y:S02]  /*22640*/  IMAD.MOV.U32 R11, RZ, RZ, 0x1f ;  /* 0x0000001fff0b7424 */ /* 0x004fe400078e00ff */
[----:B------:R-:W-:Y:S01]  /*22650*/  IMAD.MOV.U32 R15, RZ, RZ, -0x1 ;  /* 0xffffffffff0f7424 */ /* 0x000fe200078e00ff */
[----:B-1----:R-:W-:-:S04]  /*22660*/  SHF.R.U32.HI R2, RZ, 0x5, R2 ;  /* 0x00000005ff027819 */ /* 0x002fc80000011602 */
[----:B------:R-:W-:-:S04]  /*22670*/  LOP3.LUT R2, R2, 0x3, RZ, 0xc0, !PT ;  /* 0x0000000302027812 */ /* 0x000fc800078ec0ff */
[----:B------:R-:W-:-:S07]  /*22680*/  MOV R13, R2 ;  /* 0x00000002000d7202 */ /* 0x000fce0000000f00 */
[----:B0----5:R-:W-:Y:S05]  /*22690*/  WARPSYNC.COLLECTIVE R15, `(.L_x_9907) ;  /* 0x000000000f087348 */ /* 0x021fea0003c00000 */
[----:B------:R1:W2:Y:S02]  /*226a0*/  SHFL.IDX P6, R14, R13, R12, R11 ;  /* 0x0000000c0d0e7389 */ /* 0x0002a400000c000b */
[----:B012--5:R-:W-:Y:S01]  /*226b0*/  ENDCOLLECTIVE ;  /* 0x000000000000791b */ /* 0x027fe20003800000 */
.L_x_9907:
[----:B------:R-:W-:Y:S05]  /*226c0*/  BSYNC B0 ;  /* 0x0000000000007941 */ /* 0x000fea0003800000 */
.L_x_9906:
[----:B------:R-:W-:Y:S05]  /*226d0*/  BRA `(.L_x_9908) ;  /* 0xffffffc400407947 */ /* 0x000fea000383ffff */
.L_x_9763:
[----:B------:R-:W-:Y:S01]  /*226e0*/  BSSY B0, `(.L_x_9909) ;  /* 0x0000006000007945 */ /* 0x000fe20003800000 */
[----:B------:R-:W-:-:S07]  /*226f0*/  IMAD.MOV.U32 R15, RZ, RZ, -0x1 ;  /* 0xffffffffff0f7424 */ /* 0x000fce00078e00ff */
[----:B012--5:R-:W-:Y:S05]  /*22700*/  WARPSYNC.COLLECTIVE R15, `(.L_x_9910) ;  /* 0x000000000f0c7348 */ /* 0x027fea0003c00000 */
[----:B------:R-:W-:Y:S02]  /*22710*/  ELECT P6, UR62, PT ;  /* 0x00000000003e782f */ /* 0x000fe400038c0000 */
[----:B------:R-:W-:Y:S01]  /*22720*/  MOV R14, UR62 ;  /* 0x0000003e000e7c02 */ /* 0x000fe20008000f00 */
[----:B012--5:R-:W-:Y:S10]  /*22730*/  ENDCOLLECTIVE ;  /* 0x000000000000791b */ /* 0x027ff40003800000 */
.L_x_9910:
[----:B------:R-:W-:Y:S05]  /*22740*/  BSYNC B0 ;  /* 0x0000000000007941 */ /* 0x000fea0003800000 */
.L_x_9909:
[----:B------:R-:W-:Y:S05]  /*22750*/  BRA `(.L_x_9911) ;  /* 0xffffffc400347947 */ /* 0x000fea000383ffff */
.L_x_9765:
[----:B0-----:R0:W1:Y:S02]  /*22760*/  SYNCS.PHASECHK.TRANS64.TRYWAIT P0, [R6+URZ], R5 ;  /* 0x00000005060075a7 */ /* 0x001064000800017f */
[----:B-1----:R-:W-:Y:S05]  /*22770*/  @!P0 NANOSLEEP.SYNCS 0x989680 ;  /* 0x009896800000895d */ /* 0x002fea0003900000 */
[----:B------:R-:W1:Y:S02]  /*22780*/  @!P0 SYNCS.PHASECHK.TRANS64 P0, [R6+URZ], R5 ;  /* 0x00000005060085a7 */ /* 0x000e64000800007f */
[----:B-1----:R-:W-:Y:S05]  /*22790*/  @!P0 BRA `(.L_x_9765) ;  /* 0xfffffffc00f08947 */ /* 0x002fea000383ffff */
[----:B------:R-:W-:Y:S05]  /*227a0*/  BRA `(.L_x_9912) ;  /* 0xffffffc400707947 */ /* 0x000fea000383ffff */
.L_x_9766:
[----:B-1----:R1:W3:Y:S02]  /*227b0*/  SYNCS.PHASECHK.TRANS64.TRYWAIT P0, [R7+URZ], R2 ;  /* 0x00000002070075a7 */ /* 0x0022e4000800017f */
[----:B---3--:R-:W-:Y:S05]  /*227c0*/  @!P0 NANOSLEEP.SYNCS 0x989680 ;  /* 0x009896800000895d */ /* 0x008fea0003900000 */
[----:B------:R-:W3:Y:S02]  /*227d0*/  @!P0 SYNCS.PHASECHK.TRANS64 P0, [R7+URZ], R2 ;  /* 0x00000002070085a7 */ /* 0x000ee4000800007f */
[----:B---3--:R-:W-:Y:S05]  /*227e0*/  @!P0 BRA `(.L_x_9766) ;  /* 0xfffffffc00f08947 */ /* 0x008fea000383ffff */
[----:B------:R-:W-:Y:S05]  /*227f0*/  BRA `(.L_x_9913) ;  /* 0xffffffc400647947 */ /* 0x000fea000383ffff */
.L_x_9768:
[----:B---3--:R3:W4:Y:S02]  /*22800*/  SYNCS.PHASECHK.TRANS64.TRYWAIT P0, [R4+URZ], R5 ;  /* 0x00000005040075a7 */ /* 0x008724000800017f */
[----:B----4-:R-:W-:Y:S05]  /*22810*/  @!P0 NANOSLEEP.SYNCS 0x989680 ;  /* 0x009896800000895d */ /* 0x010fea0003900000 */
[----:B------:R-:W4:Y:S02]  /*22820*/  @!P0 SYNCS.PHASECHK.TRANS64 P0, [R4+URZ], R5 ;  /* 0x00000005040085a7 */ /* 0x000f24000800007f */
[----:B----4-:R-:W-:Y:S05]  /*22830*/  @!P0 BRA `(.L_x_9768) ;  /* 0xfffffffc00f08947 */ /* 0x010fea000383ffff */
[----:B------:R-:W-:Y:S05]  /*22840*/  BRA `(.L_x_9914) ;  /* 0xffffffc4006c7947 */ /* 0x000fea000383ffff */
.L_x_9915:
        /* <DEDUP_REMOVED lines=11> */
.L_x_15322:


//--------------------- .text._ZN7cutlass13device_kernelIN5flash11enable_sm90INS1_16FlashAttnFwdSm90INS1_25CollectiveMainloopFwdSm90ILi2EN4cute5tupleIJNS5_1CILi1EEES8_S8_EEENS6_IJNS7_ILi192EEENS7_ILi144EEENS7_ILi96EEEEEELi96ENS_6half_tEfNS_4arch4Sm90ELb0ELb0ELb0ELb0ELb0ELb0ELb0ELb0ELb1ELb1ELb0ELb0EEENS1_21CollectiveEpilogueFwdINS6_IJSA_SC_SB_EEES9_SE_SG_Li384ELb0ELb1ELb0ELb0EEENS1_29StaticPersistentTileSchedulerILb0EEEEEEEEEvNT_6ParamsE --------------------------
	.section	.text._ZN7cutlass13device_kernelIN5flash11enable_sm90INS1_16FlashAttnFwdSm90INS1_25CollectiveMainloopFwdSm90ILi2EN4cute5tupleIJNS5_1CILi1EEES8_S8_EEENS6_IJNS7_ILi192EEENS7_ILi144EEENS7_ILi96EEEEEELi96ENS_6half_tEfNS_4arch4Sm90ELb0ELb0ELb0ELb0ELb0ELb0ELb0ELb0ELb1ELb1ELb0ELb0EEENS1_21CollectiveEpilogueFwdINS6_IJSA_SC_SB_EEES9_SE_SG_Li384ELb0ELb1ELb0ELb0EEENS1_29StaticPersistentTileSchedulerILb0EEEEEEEEEvNT_6ParamsE,"ax",@progbits
	.align	128
.text._ZN7cutlass13device_kernelIN5flash11enable_sm90INS1_16FlashAttnFwdSm90INS1_25CollectiveMainloopFwdSm90ILi2EN4cute5tupleIJNS5_1CILi1EEES8_S8_EEENS6_IJNS7_ILi192EEENS7_ILi144EEENS7_ILi96EEEEEELi96ENS_6half_tEfNS_4arch4Sm90ELb0ELb0ELb0ELb0ELb0ELb0ELb0ELb0ELb1ELb1ELb0ELb0EEENS1_21CollectiveEpilogueFwdINS6_IJSA_SC_SB_EEES9_SE_SG_Li384ELb0ELb1ELb0ELb0EEENS1_29StaticPersistentTileSchedulerILb0EEEEEEEEEvNT_6ParamsE:
        .type           _ZN7cutlass13device_kernelIN5flash11enable_sm90INS1_16FlashAttnFwdSm90INS1_25CollectiveMainloopFwdSm90ILi2EN4cute5tupleIJNS5_1CILi1EEES8_S8_EEENS6_IJNS7_ILi192EEENS7_ILi144EEENS7_ILi96EEEEEELi96ENS_6half_tEfNS_4arch4Sm90ELb0ELb0ELb0ELb0ELb0ELb0ELb0ELb0ELb1ELb1ELb0ELb0EEENS1_21CollectiveEpilogueFwdINS6_IJSA_SC_SB_EEES9_SE_SG_Li384ELb0ELb1ELb0ELb0EEENS1_29StaticPersistentTileSchedulerILb0EEEEEEEEEvNT_6ParamsE,@function
        .size           _ZN7cutlass13device_kernelIN5flash11enable_sm90INS1_16FlashAttnFwdSm90INS1_25CollectiveMainloopFwdSm90ILi2EN4cute5tupleIJNS5_1CILi1EEES8_S8_EEENS6_IJNS7_ILi192EEENS7_ILi144EEENS7_ILi96EEEEEELi96ENS_6half_tEfNS_4arch4Sm90ELb0ELb0ELb0ELb0ELb0ELb0ELb0ELb0ELb1ELb1ELb0ELb0EEENS1_21CollectiveEpilogueFwdINS6_IJSA_SC_SB_EEES9_SE_SG_Li384ELb0ELb1ELb0ELb0EEENS1_29StaticPersistentTileSchedulerILb0EEEEEEEEEvNT_6ParamsE,(.L_x_15323 - _ZN7cutlass13device_kernelIN5flash11enable_sm90INS1_16FlashAttnFwdSm90INS1_25CollectiveMainloopFwdSm90ILi2EN4cute5tupleIJNS5_1CILi1EEES8_S8_EEENS6_IJNS7_ILi192EEENS7_ILi144EEENS7_ILi96EEEEEELi96ENS_6half_tEfNS_4arch4Sm90ELb0ELb0ELb0ELb0ELb0ELb0ELb0ELb0ELb1ELb1ELb0ELb0EEENS1_21CollectiveEpilogueFwdINS6_IJSA_SC_SB_EEES9_SE_SG_Li384ELb0ELb1ELb0ELb0EEENS1_29StaticPersistentTileSchedulerILb0EEEEEEEEEvNT_6ParamsE)
        .other          _ZN7cutlass13device_kernelIN5flash11enable_sm90INS1_16FlashAttnFwdSm90INS1_25CollectiveMainloopFwdSm90ILi2EN4cute5tupleIJNS5_1CILi1EEES8_S8_EEENS6_IJNS7_ILi192EEENS7_ILi144EEENS7_ILi96EEEEEELi96ENS_6half_tEfNS_4arch4Sm90ELb0ELb0ELb0ELb0ELb0ELb0ELb0ELb0ELb1ELb1ELb0ELb0EEENS1_21CollectiveEpilogueFwdINS6_IJSA_SC_SB_EEES9_SE_SG_Li384ELb0ELb1ELb0ELb0EEENS1_29StaticPersistentTileSchedulerILb0EEEEEEEEEvNT_6ParamsE,@"STO_CUDA_ENTRY STV_DEFAULT"
_ZN7cutlass13device_kernelIN5flash11enable_sm90INS1_16FlashAttnFwdSm90INS1_25CollectiveMainloopFwdSm90ILi2EN4cute5tupleIJNS5_1CILi1EEES8_S8_EEENS6_IJNS7_ILi192EEENS7_ILi144EEENS7_ILi96EEEEEELi96ENS_6half_tEfNS_4arch4Sm90ELb0ELb0ELb0ELb0ELb0ELb0ELb0ELb0ELb1ELb1ELb0ELb0EEENS1_21CollectiveEpilogueFwdINS6_IJSA_SC_SB_EEES9_SE_SG_Li384ELb0ELb1ELb0ELb0EEENS1_29StaticPersistentTileSchedulerILb0EEEEEEEEEvNT_6ParamsE:
        /* <DEDUP_REMOVED lines=17> */
.L_x_9917:
[----:B------:R-:W-:Y:S05]  /*0110*/  BSYNC B0 ;  /* 0x0000000000007941 */ /* 0x000fea0003800000 */
.L_x_9916:
        /* <DEDUP_REMOVED lines=40> */
.L_x_9918:
        /* <DEDUP_REMOVED lines=22> */
.L_x_9919:
        /* <DEDUP_REMOVED lines=18> */
.L_x_9920:
        /* <DEDUP_REMOVED lines=22> */
.L_x_9921:
        /* <DEDUP_REMOVED lines=22> */
.L_x_9922:
        /* <DEDUP_REMOVED lines=8> */
.L_x_9924:
[----:B------:R-:W-:-:S08]  /*0960*/  NOP ;  /* 0x0000000000007918 */ /* 0x000fd00000000000 */
[----:B------:R-:W0:Y:S02]  /*0970*/  USETMAXREG.TRY_ALLOC.CTAPOOL UP0, 0xa0 ;  /* 0x000000a0000079c8 */ /* 0x000e240008000600 */
[----:B0-----:R-:W-:-:S13]  /*0980*/  PLOP3.LUT P0, PT, PT, PT, UP0, 0x80, 0x0 ;  /* 0x000000000000781c */ /* 0x001fda0003f0f008 */
[----:B------:R-:W-:Y:S05]  /*0990*/  @!P0 BRA `(.L_x_9924) ;  /* 0xfffffffc00f08947 */ /* 0x000fea000383ffff */
[----:B--2---:R-:W0:Y:S01]  /*09a0*/  S2R R2, SR_TID.X ;  /* 0x0000000000027919 */ /* 0x004e220000002100 */
[----:B------:R-:W1:Y:S08]  /*09b0*/  S2UR UR4, SR_CTAID.X ;  /* 0x00000000000479c3 */ /* 0x000e700000002500 */
[----:B------:R-:W-:Y:S06]  /*09c0*/  BAR.ARV 0x8, 0x200 ;  /* 0x0208000000007b1d */ /* 0x000fec0000002000 */
[----:B0-----:R-:W-:-:S04]  /*09d0*/  LOP3.LUT R0, R2, 0xffffff80, RZ, 0xc0, !PT ;  /* 0xffffff8002007812 */ /* 0x001fc800078ec0ff */
[----:B------:R-:W-:Y:S02]  /*09e0*/  ISETP.NE.AND P0, PT, R0, 0x80, PT ;  /* 0x000000800000780c */ /* 0x000fe40003f05270 */
[----:B------:R-:W1:Y:S11]  /*09f0*/  LDC R0, c[0x0][0xc34] ;  /* 0x00030d00ff007b82 */ /* 0x000e760000000800 */
[----:B------:R-:W-:Y:S06]  /*0a00*/  @!P0 BAR.ARV 0x9, 0x100 ;  /* 0x0244000000008b1d */ /* 0x000fec0000002000 */
[----:B-1----:R-:W-:-:S13]  /*0a10*/  ISETP.LE.AND P0, PT, R0, UR4, PT ;  /* 0x0000000400007c0c */ /* 0x002fda000bf03270 */
[----:B------:R-:W-:Y:S05]  /*0a20*/  @P0 EXIT ;  /* 0x000000000000094d */ /* 0x000fea0003800000 */
[----:B------:R-:W2:Y:S01]  /*0a30*/  LDL.LU R12, [R1+0x24] ;  /* 0x00002400010c7983 */ /* 0x000ea20000300800 */
[----:B------:R-:W-:-:S05]  /*0a40*/  VIADD R147, R2, 0xffffff80 ;  /* 0xffffff8002937836 */ /* 0x000fca0000000000 */
[----:B------:R-:W-:-:S04]  /*0a50*/  SHF.R.S32.HI R0, RZ, 0x1f, R147 ;  /* 0x0000001fff007819 */ /* 0x000fc80000011493 */
[----:B------:R-:W-:-:S04]  /*0a60*/  LEA.HI R2, R0, R147, RZ, 0x4 ;  /* 0x0000009300027211 */ /* 0x000fc800078f20ff */
[----:B------:R-:W-:Y:S02]  /*0a70*/  LOP3.LUT R4, R2, 0xfffffff0, RZ, 0xc0, !PT ;  /* 0xfffffff002047812 */ /* 0x000fe400078ec0ff */
[----:B------:R-:W-:-:S03]  /*0a80*/  LEA.HI R153, R0, R147, RZ, 0x7 ;  /* 0x0000009300997211 */ /* 0x000fc600078f38ff */
[----:B------:R-:W-:Y:S01]  /*0a90*/  IMAD.IADD R4, R147, 0x1, -R4 ;  /* 0x0000000193047824 */ /* 0x000fe200078e0a04 */
[CC--:B------:R-:W-:Y:S02]  /*0aa0*/  LEA.HI R148, R0.reuse, R147.reuse, RZ, 0x2 ;  /* 0x0000009300947211 */ /* 0x0c0fe400078f10ff */
[----:B------:R-:W-:Y:S02]  /*0ab0*/  LEA.HI R0, R0, R147, RZ, 0x5 ;  /* 0x0000009300007211 */ /* 0x000fe400078f28ff */
[----:B------:R-:W-:Y:S02]  /*0ac0*/  SHF.R.S32.HI R3, RZ, 0x1f, R4 ;  /* 0x0000001fff037819 */ /* 0x000fe40000011404 */
[----:B------:R-:W-:Y:S02]  /*0ad0*/  LOP3.LUT R6, R153, 0xffffff80, RZ, 0xc0, !PT ;  /* 0xffffff8099067812 */ /* 0x000fe400078ec0ff */
[----:B------:R-:W-:Y:S02]  /*0ae0*/  SHF.R.S32.HI R9, RZ, 0x5, R0 ;  /* 0x00000005ff097819 */ /* 0x000fe40000011400 */
[----:B------:R-:W-:Y:S01]  /*0af0*/  LEA.HI R0, R3, R4, RZ, 0x3 ;  /* 0x0000000403007211 */ /* 0x000fe200078f18ff */
[----:B------:R-:W-:Y:S01]  /*0b00*/  IMAD.IADD R149, R147, 0x1, -R6 ;  /* 0x0000000193957824 */ /* 0x000fe200078e0a06 */
[----:B------:R-:W-:-:S02]  /*0b10*/  SHF.R.S32.HI R5, RZ, 0x4, R2 ;  /* 0x00000004ff057819 */ /* 0x000fc40000011402 */
[----:B------:R-:W-:Y:S01]  /*0b20*/  LOP3.LUT R8, R148, 0xfffffffc, RZ, 0xc0, !PT ;  /* 0xfffffffc94087812 */ /* 0x000fe200078ec0ff */
[----:B------:R-:W-:Y:S01]  /*0b30*/  IMAD.SHL.U32 R0, R0, 0x10, RZ ;  /* 0x0000001000007824 */ /* 0x000fe200078e00ff */
[----:B------:R-:W-:Y:S02]  /*0b40*/  LEA.HI R3, R3, R4, RZ, 0x2 ;  /* 0x0000000403037211 */ /* 0x000fe400078f10ff */
[----:B------:R-:W-:Y:S02]  /*0b50*/  SHF.R.S32.HI R6, RZ, 0x1f, R149 ;  /* 0x0000001fff067819 */ /* 0x000fe40000011495 */
[----:B------:R-:W-:Y:S01]  /*0b60*/  LEA.HI R2, R2, R5, RZ, 0x1 ;  /* 0x0000000502027211 */ /* 0x000fe200078f08ff */
[----:B------:R-:W-:Y:S01]  /*0b70*/  IMAD.IADD R147, R147, 0x1, -R8 ;  /* 0x0000000193937824 */ /* 0x000fe200078e0a08 */
[----:B------:R-:W-:Y:S01]  /*0b80*/  LOP3.LUT R7, R3, 0x7fffffc, RZ, 0xc0, !PT ;  /* 0x07fffffc03077812 */ /* 0x000fe200078ec0ff */
[----:B------:R-:W0:Y:S01]  /*0b90*/  S2UR UR5, SR_CgaCtaId ;  /* 0x00000000000579c3 */ /* 0x000e220000008800 */
[----:B------:R-:W-:-:S02]  /*0ba0*/  LOP3.LUT R0, R0, 0x7fffff80, RZ, 0xc0, !PT ;  /* 0x7fffff8000007812 */ /* 0x000fc400078ec0ff */
[----:B------:R-:W-:Y:S02]  /*0bb0*/  LEA.HI R8, R6, R149, RZ, 0x2 ;  /* 0x0000009506087211 */ /* 0x000fe400078f10ff */
[----:B------:R-:W-:Y:S02]  /*0bc0*/  LOP3.LUT R2, R2, 0x1ffffffe, RZ, 0xc0, !PT ;  /* 0x1ffffffe02027812 */ /* 0x000fe400078ec0ff */
[----:B------:R-:W-:Y:S01]  /*0bd0*/  SHF.R.S32.HI R3, RZ, 0x2, R3 ;  /* 0x00000002ff037819 */ /* 0x000fe20000011403 */
[----:B------:R-:W-:Y:S01]  /*0be0*/  IMAD.IADD R7, R4, 0x1, -R7 ;  /* 0x0000000104077824 */ /* 0x000fe200078e0a07 */
[----:B------:R-:W-:Y:S01]  /*0bf0*/  SHF.R.S32.HI R153, RZ, 0x7, R153 ;  /* 0x00000007ff997819 */ /* 0x000fe20000011499 */
[----:B------:R-:W-:Y:S01]  /*0c00*/  IMAD R0, R9, 0x100, R0 ;  /* 0x0000010009007824 */ /* 0x000fe200078e0200 */
[----:B------:R-:W-:Y:S01]  /*0c10*/  SHF.R.S32.HI R10, RZ, 0x2, R8 ;  /* 0x00000002ff0a7819 */ /* 0x000fe20000011408 */
[----:B------:R-:W-:Y:S01]  /*0c20*/  IMAD.IADD R2, R5, 0x1, -R2 ;  /* 0x0000000105027824 */ /* 0x000fe200078e0a02 */
[----:B------:R-:W-:Y:S01]  /*0c30*/  SHF.R.S32.HI R11, RZ, 0x1f, R8 ;  /* 0x0000001fff0b7819 */ /* 0x000fe20000011408 */
[----:B------:R-:W-:-:S02]  /*0c40*/  IMAD.SHL.U32 R3, R3, 0x40, RZ ;  /* 0x0000004003037824 */ /* 0x000fc400078e00ff */
[----:B------:R-:W-:Y:S01]  /*0c50*/  IMAD R7, R7, 0x10, R0 ;  /* 0x0000001007077824 */ /* 0x000fe200078e0200 */
[----:B------:R-:W-:Y:S01]  /*0c60*/  LEA.HI R11, R11, R10, RZ, 0x3 ;  /* 0x0000000a0b0b7211 */ /* 0x000fe200078f18ff */
[----:B------:R-:W-:Y:S01]  /*0c70*/  IMAD.HI R0, R153, 0x55555556, RZ ;  /* 0x5555555699007827 */ /* 0x000fe200078e02ff */
[----:B------:R-:W-:-:S03]  /*0c80*/  LOP3.LUT R3, R3, 0x40, RZ, 0xc0, !PT ;  /* 0x0000004003037812 */ /* 0x000fc600078ec0ff */
[----:B------:R-:W-:Y:S01]  /*0c90*/  IMAD.SHL.U32 R2, R2, 0x8, RZ ;  /* 0x0000000802027824 */ /* 0x000fe200078e00ff */
[----:B------:R-:W-:Y:S01]  /*0ca0*/  LOP3.LUT R11, R11, 0xfffffff8, RZ, 0xc0, !PT ;  /* 0xfffffff80b0b7812 */ /* 0x000fe200078ec0ff */
[----:B------:R-:W-:Y:S01]  /*0cb0*/  IMAD R13, R9, 0x10, R4 ;  /* 0x00000010090d7824 */ /* 0x000fe200078e0204 */
[----:B------:R-:W-:Y:S02]  /*0cc0*/  LEA.HI R6, R6, R149, RZ, 0x5 ;  /* 0x0000009506067211 */ /* 0x000fe400078f28ff */
[----:B------:R-:W-:Y:S01]  /*0cd0*/  LEA.HI R4, R0, R0, RZ, 0x1 ;  /* 0x0000000000047211 */ /* 0x000fe200078f08ff */
[--C-:B------:R-:W-:Y:S01]  /*0ce0*/  IMAD.U32 R156, R13, 0x20, R2.reuse ;  /* 0x000000200d9c7824 */ /* 0x100fe200078e0002 */
[----:B------:R-:W-:Y:S02]  /*0cf0*/  LOP3.LUT R0, R3, 0x8, R2, 0xf8, !PT ;  /* 0x0000000803007812 */ /* 0x000fe400078ef802 */
[----:B------:R-:W-:Y:S01]  /*0d00*/  SHF.R.U32.HI R3, RZ, 0x3, R3 ;  /* 0x00000003ff037819 */ /* 0x000fe20000011603 */
[----:B------:R-:W-:Y:S01]  /*0d10*/  IMAD.IADD R11, R10, 0x1, -R11 ;  /* 0x000000010a0b7824 */ /* 0x000fe200078e0a0b */
[----:B------:R-:W-:-:S02]  /*0d20*/  SHF.R.S32.HI R6, RZ, 0x5, R6 ;  /* 0x00000005ff067819 */ /* 0x000fc40000011406 */
[C---:B------:R-:W-:Y:S01]  /*0d30*/  LEA.HI R2, R147.reuse, R147, RZ, 0x1 ;  /* 0x0000009393027211 */ /* 0x040fe200078f08ff */
[----:B------:R-:W-:Y:S01]  /*0d40*/  IMAD.SHL.U32 R18, R147, 0x8, RZ ;  /* 0x0000000893127824 */ /* 0x000fe200078e00ff */
[----:B------:R-:W-:Y:S01]  /*0d50*/  LOP3.LUT R0, R0, R3, RZ, 0x3c, !PT ;  /* 0x0000000300007212 */ /* 0x000fe200078e3cff */
[----:B------:R-:W-:Y:S01]  /*0d60*/  IMAD R4, R4, -0x3, R153 ;  /* 0xfffffffd04047824 */ /* 0x000fe200078e0299 */
[----:B------:R-:W-:Y:S01]  /*0d70*/  LOP3.LUT R8, R8, 0x7ffffffc, RZ, 0xc0, !PT ;  /* 0x7ffffffc08087812 */ /* 0x000fe200078ec0ff */
[----:B------:R-:W-:Y:S01]  /*0d80*/  IMAD R11, R6, 0x10, R11 ;  /* 0x00000010060b7824 */ /* 0x000fe200078e020b */
[----:B------:R-:W-:Y:S01]  /*0d90*/  LOP3.LUT R2, R2, 0x1ffffffe, RZ, 0xc0, !PT ;  /* 0x1ffffffe02027812 */ /* 0x000fe200078ec0ff */
[----:B------:R-:W-:Y:S01]  /*0da0*/  UMOV UR37, 0x400 ;  /* 0x0000040000257882 */ /* 0x000fe20000000000 */
[----:B------:R-:W-:Y:S01]  /*0db0*/  IMAD.IADD R0, R0, 0x1, R7 ;  /* 0x0000000100007824 */ /* 0x000fe200078e0207 */
[----:B0-----:R-:W-:Y:S01]  /*0dc0*/  ULEA UR37, UR5, UR37, 0x18 ;  /* 0x0000002505257291 */ /* 0x001fe2000f8ec03f */
[----:B------:R-:W-:-:S02]  /*0dd0*/  VIADD R145, R18, 0x20 ;  /* 0x0000002012917836 */ /* 0x000fc40000000000 */
[----:B------:R-:W-:Y:S02]  /*0de0*/  VIADD R144, R18, 0x40 ;  /* 0x0000004012907836 */ /* 0x000fe40000000000 */
[----:B------:R-:W-:Y:S02]  /*0df0*/  IMAD.MOV.U32 R157, RZ, RZ, -0x2 ;  /* 0xfffffffeff9d7424 */ /* 0x000fe400078e00ff */
[----:B------:R-:W-:Y:S02]  /*0e00*/  IMAD.IADD R8, R149, 0x1, -R8 ;  /* 0x0000000195087824 */ /* 0x000fe400078e0a08 */
[----:B------:R-:W-:Y:S02]  /*0e10*/  IMAD R154, R4, 0x40, R11 ;  /* 0x00000040049a7824 */ /* 0x000fe400078e020b */
[----:B------:R-:W-:Y:S01]  /*0e20*/  IMAD.IADD R155, R147, 0x1, -R2 ;  /* 0x00000001939b7824 */ /* 0x000fe200078e0a02 */
[----:B------:R-:W-:Y:S01]  /*0e30*/  SHF.R.S32.HI R148, RZ, 0x2, R148 ;  /* 0x00000002ff947819 */ /* 0x000fe20000011494 */
[----:B------:R-:W-:Y:S01]  /*0e40*/  IMAD R157, R8, R157, 0x90 ;  /* 0x00000090089d7424 */ /* 0x000fe200078e029d */
[----:B------:R-:W-:Y:S01]  /*0e50*/  SHF.R.S32.HI R4, RZ, 0x1f, R145 ;  /* 0x0000001fff047819 */ /* 0x000fe20000011491 */
[----:B------:R-:W-:Y:S01]  /*0e60*/  IMAD.MOV.U32 R146, RZ, RZ, RZ ;  /* 0x000000ffff927224 */ /* 0x000fe200078e00ff */
[----:B------:R-:W-:Y:S01]  /*0e70*/  SHF.R.S32.HI R3, RZ, 0x1f, R144 ;  /* 0x0000001fff037819 */ /* 0x000fe20000011490 */
[----:B------:R-:W-:Y:S01]  /*0e80*/  IMAD.MOV.U32 R16, RZ, RZ, RZ ;  /* 0x000000ffff107224 */ /* 0x000fe200078e00ff */
[----:B------:R-:W-:Y:S01]  /*0e90*/  LEA R2, R0, UR37, 0x1 ;  /* 0x0000002500027c11 */ /* 0x000fe2000f8e08ff */
[----:B------:R-:W-:-:S02]  /*0ea0*/  IMAD R155, R155, 0x8, R154 ;  /* 0x000000089b9b7824 */ /* 0x000fc400078e029a */
[----:B------:R-:W-:Y:S01]  /*0eb0*/  IMAD.U32 R19, RZ, RZ, UR4 ;  /* 0x00000004ff137e24 */ /* 0x000fe2000f8e00ff */
[----:B------:R-:W-:Y:S01]  /*0ec0*/  UMOV UR36, URZ ;  /* 0x0000003f00247c82 */ /* 0x000fe20008000000 */
[----:B--2---:R-:W-:-:S07]  /*0ed0*/  LOP3.LUT R17, R12, 0x1, RZ, 0xfc, !PT ;  /* 0x000000010c117812 */ /* 0x004fce00078efcff */
.L_x_9949:
[----:B0-----:R-:W0:Y:S01]  /*0ee0*/  SHFL.IDX PT, R0, R153, RZ, 0x1f ;  /* 0x00001fff99007589 */ /* 0x001e2200000e0000 */
[----:B-1----:R-:W1:Y:S01]  /*0ef0*/  LDC R64, c[0x0][0x2f0] ;  /* 0x0000bc00ff407b82 */ /* 0x002e620000000800 */
[----:B------:R-:W-:Y:S01]  /*0f00*/  ULDC UR4, c[0x0][0xc38] ;  /* 0x00030e0000047ab9 */ /* 0x000fe20000000800 */
[----:B------:R-:W-:Y:S01]  /*0f10*/  R2UR UR11, R19 ;  /* 0x00000000130b72ca */ /* 0x000fe200000e0000 */
[----:B------:R-:W-:Y:S01]  /*0f20*/  UISETP.NE.AND UP1, UPT, UR4, 0x1, UPT ;  /* 0x000000010400788c */ /* 0x000fe2000bf25270 */
[----:B------:R-:W-:Y:S02]  /*0f30*/  ULDC.64 UR6, c[0x0][0x418] ;  /* 0x0001060000067ab9 */ /* 0x000fe40000000a00 */
[----:B------:R-:W-:Y:S01]  /*0f40*/  ULDC UR4, c[0x0][0xc44] ;  /* 0x0003110000047ab9 */ /* 0x000fe20000000800 */
[----:B------:R-:W-:Y:S02]  /*0f50*/  UISETP.NE.U32.AND UP0, UPT, UR6, URZ, UPT ;  /* 0x0000003f0600728c */ /* 0x000fe4000bf05070 */
[----:B------:R-:W-:-:S02]  /*0f60*/  UISETP.NE.AND UP2, UPT, UR4, 0x1, UPT ;  /* 0x000000010400788c */ /* 0x000fc4000bf45270 */
[----:B------:R-:W-:Y:S01]  /*0f70*/  UISETP.NE.AND.EX UP0, UPT, UR7, URZ, UPT, UP0 ;  /* 0x0000003f0700728c */ /* 0x000fe2000bf05300 */
[----:B------:R-:W-:Y:S01]  /*0f80*/  ULDC UR8, c[0x0][0x424] ;  /* 0x0001090000087ab9 */ /* 0x000fe20000000800 */
[----:B------:R-:W-:Y:S01]  /*0f90*/  UIADD3 UR9, UR37, 0x24300, URZ ;  /* 0x0002430025097890 */ /* 0x000fe2000fffe03f */
[----:B------:R-:W-:Y:S01]  /*0fa0*/  @UP1 ULDC UR4, c[0x0][0xc3c] ;  /* 0x00030f0000041ab9 */ /* 0x000fe20000000800 */
[----:B------:R-:W-:Y:S02]  /*0fb0*/  USEL UR8, UR8, 0x1, UP0 ;  /* 0x0000000108087887 */ /* 0x000fe40008000000 */
[----:B------:R-:W-:Y:S02]  /*0fc0*/  UIMAD.WIDE.U32 UR4, UR11, UR4, URZ ;  /* 0x000000040b0472a5 */ /* 0x000fe4000f8e003f */
[----:B------:R-:W-:Y:S01]  /*0fd0*/  ULOP3.LUT UP0, URZ, UR9, 0x9f, URZ, 0xc0, !UPT ;  /* 0x0000009f093f7892 */ /* 0x000fe2000f80c03f */
[----:B0-----:R-:W-:Y:S01]  /*0fe0*/  R2UR UR38, R0 ;  /* 0x00000000002672ca */ /* 0x001fe200000e0000 */
[----:B------:R-:W-:Y:S01]  /*0ff0*/  @UP1 ULDC UR10, c[0x0][0xc40] ;  /* 0x00031000000a1ab9 */ /* 0x000fe20000000800 */
[----:B------:R-:W-:Y:S01]  /*1000*/  UMOV UR12, UR11 ;  /* 0x0000000b000c7c82 */ /* 0x000fe20008000000 */
[----:B-1----:R-:W-:Y:S01]  /*1010*/  IMAD R64, R64, UR8, RZ ;  /* 0x0000000840407c24 */ /* 0x002fe2000f8e02ff */
[----:B------:R-:W-:Y:S01]  /*1020*/  @UP1 USHF.R.U32.HI UR12, URZ, UR10, UR5 ;  /* 0x0000000a3f0c1299 */ /* 0x000fe20008011605 */
[----:B------:R-:W-:-:S02]  /*1030*/  PLOP3.LUT P0, PT, PT, PT, UP0, 0x80, 0x0 ;  /* 0x000000000000781c */ /* 0x000fc40003f0f008 */
[----:B------:R-:W-:-:S03]  /*1040*/  VIADD R0, R64, 0x8f ;  /* 0x0000008f40007836 */ /* 0x000fc60000000000 */
[----:B------:R-:W-:Y:S01]  /*1050*/  IMAD.U32 R152, RZ, RZ, UR12 ;  /* 0x0000000cff987e24 */ /* 0x000fe2000f8e00ff */
[----:B------:R-:W-:Y:S01]  /*1060*/  UMOV UR8, UR12 ;  /* 0x0000000c00087c82 */ /* 0x000fe20008000000 */
[----:B------:R-:W-:Y:S01]  /*1070*/  IMAD.HI R0, R0, 0x38e38e39, RZ ;  /* 0x38e38e3900007827 */ /* 0x000fe200078e02ff */
[----:B------:R-:W-:-:S04]  /*1080*/  UIMAD.WIDE UR6, UR38, 0x55555556, URZ ;  /* 0x55555556260678a5 */ /* 0x000fc8000f8e023f */
[----:B------:R-:W-:Y:S01]  /*1090*/  ULEA.HI UR7, UR7, UR7, URZ, 0x1 ;  /* 0x0000000707077291 */ /* 0x000fe2000f8f083f */
[----:B------:R-:W-:-:S03]  /*10a0*/  SHF.R.U32.HI R3, RZ, 0x1f, R0 ;  /* 0x0000001fff037819 */ /* 0x000fc60000011600 */
[----:B------:R-:W-:Y:S01]  /*10b0*/  UIMAD UR40, UR7, -0x3, UR38 ;  /* 0xfffffffd072878a4 */ /* 0x000fe2000f8e0226 */
[----:B-----5:R-:W-:Y:S02]  /*10c0*/  LEA.HI.SX32 R22, R0, R3, 0x1b ;  /* 0x0000000300167211 */ /* 0x020fe400078fdaff */
[----:B------:R-:W-:Y:S02]  /*10d0*/  @UP2 ULDC.64 UR6, c[0x0][0xc48] ;  /* 0x0003120000062ab9 */ /* 0x000fe40000000a00 */
[----:B------:R-:W-:Y:S02]  /*10e0*/  UIMAD.WIDE.U32 UR4, UR12, UR6, URZ ;  /* 0x000000060c0472a5 */ /* 0x000fe4000f8e003f */
[----:B------:R-:W-:Y:S02]  /*10f0*/  ULEA UR6, UR40, UR9, 0xb ;  /* 0x0000000928067291 */ /* 0x000fe4000f8e583f */
[----:B------:R-:W-:Y:S02]  /*1100*/  @UP2 USHF.R.U32.HI UR8, URZ, UR7, UR5 ;  /* 0x000000073f082299 */ /* 0x000fe40008011605 */
[----:B------:R-:W-:Y:S01]  /*1110*/  USHF.R.U32.HI UR6, URZ, 0x4, UR6 ;  /* 0x000000043f067899 */ /* 0x000fe20008011606 */
[----:B------:R-:W-:-:S03]  /*1120*/  UMOV UR4, UR11 ;  /* 0x0000000b00047c82 */ /* 0x000fc60008000000 */
[----:B------:R-:W-:Y:S01]  /*1130*/  ULOP3.LUT UR39, UR6, 0x3fff, URZ, 0xc0, !UPT ;  /* 0x00003fff06277892 */ /* 0x000fe2000f8ec03f */
[----:B------:R-:W-:Y:S02]  /*1140*/  IMAD.U32 R151, RZ, RZ, UR8 ;  /* 0x00000008ff977e24 */ /* 0x000fe4000f8e00ff */
[----:B------:R-:W-:Y:S01]  /*1150*/  IMAD.U32 R150, RZ, RZ, UR4 ;  /* 0x00000004ff967e24 */ /* 0x000fe2000f8e00ff */
[----:B---34-:R-:W-:Y:S08]  /*1160*/  @!P0 BRA `(.L_x_9925) ;  /* 0x0000000000408947 */ /* 0x018ff00003800000 */
        /* <DEDUP_REMOVED lines=16> */
.L_x_9925:
[----:B------:R-:W-:Y:S02]  /*1270*/  LOP3.LUT R0, R146, 0x1, RZ, 0xc0, !PT ;  /* 0x0000000192007812 */ /* 0x000fe400078ec0ff */
[----:B------:R-:W-:Y:S02]  /*1280*/  ISETP.NE.AND P0, PT, R17, 0x3, PT ;  /* 0x000000031100780c */ /* 0x000fe40003f05270 */
[----:B------:R-:W-:-:S04]  /*1290*/  SHF.L.U32 R0, R0, 0x1f, RZ ;  /* 0x0000001f00007819 */ /* 0x000fc800000006ff */
[----:B------:R-:W0:Y:S02]  /*12a0*/  SYNCS.PHASECHK.TRANS64.TRYWAIT P1, [UR37+0x31c00], R0 ;  /* 0x031c0000ff0075a7 */ /* 0x000e240008020165 */
[----:B0-----:R-:W-:Y:S05]  /*12b0*/  @!P1 BRA `(.L_x_9926) ;  /* 0x000000cc00589947 */ /* 0x001fea0003800000 */
.L_x_10041:
[----:B------:R-:W-:Y:S05]  /*12c0*/  @!P0 BRA `(.L_x_9927) ;  /* 0x0000000000048947 */ /* 0x000fea0003800000 */
[----:B------:R-:W-:Y:S01]  /*12d0*/  BPT.TRAP 0x1 ;  /* 0x000000040000795c */ /* 0x000fe20000300000 */
.L_x_9927:
[----:B------:R-:W-:Y:S01]  /*12e0*/  IMAD.U32 R4, RZ, RZ, UR36 ;  /* 0x00000024ff047e24 */ /* 0x000fe2000f8e00ff */
[----:B0-----:R-:W-:-:S04]  /*12f0*/  SHF.L.U32 R3, R16, 0x1f, RZ ;  /* 0x0000001f10037819 */ /* 0x001fc800000006ff */
[----:B------:R-:W-:-:S04]  /*1300*/  LEA R4, R4, UR37, 0x3 ;  /* 0x0000002504047c11 */ /* 0x000fc8000f8e18ff */
[----:B------:R0:W1:Y:S01]  /*1310*/  SYNCS.PHASECHK.TRANS64.TRYWAIT P2, [R4+URZ+0x31c30], R3 ;  /* 0x031c3003040075a7 */ /* 0x000062000804017f */
[----:B------:R-:W-:Y:S05]  /*1320*/  @!P0 BRA `(.L_x_9928) ;  /* 0x0000000000048947 */ /* 0x000fea0003800000 */
[----:B------:R-:W-:Y:S01]  /*1330*/  BPT.TRAP 0x1 ;  /* 0x000000040000795c */ /* 0x000fe20000300000 */
.L_x_9928:
[----:B------:R-:W2:Y:S01]  /*1340*/  S2R R0, SR_TID.X ;  /* 0x0000000000007919 */ /* 0x000ea20000002100 */
[----:B------:R-:W-:Y:S01]  /*1350*/  IMAD.MOV.U32 R71, RZ, RZ, RZ ;  /* 0x000000ffff477224 */ /* 0x000fe200078e00ff */
[----:B--2---:R-:W-:Y:S01]  /*1360*/  LOP3.LUT P1, RZ, R0, 0x7f, RZ, 0xc0, !PT ;  /* 0x0000007f00ff7812 */ /* 0x004fe2000782c0ff */
[----:B-1----:R-:W-:-:S12]  /*1370*/  @P2 BRA `(.L_x_9929) ;  /* 0x0000000000082947 */ /* 0x002fd80003800000 */
[----:B------:R-:W1:Y:S02]  /*1380*/  SYNCS.PHASECHK.TRANS64.TRYWAIT P2, [R4+URZ+0x31c30], R3 ;  /* 0x031c3003040075a7 */ /* 0x000e64000804017f */
[----:B-1----:R-:W-:Y:S05]  /*1390*/  @!P2 BRA `(.L_x_9930) ;  /* 0x000000cc0038a947 */ /* 0x002fea0003800000 */
.L_x_9929:
[----:B------:R-:W-:Y:S05]  /*13a0*/  WARPSYNC.ALL ;  /* 0x0000000000007948 */ /* 0x000fea0003800000 */
[----:B------:R-:W-:Y:S01]  /*13b0*/  UIADD3 UR4, UR37, 0x16a00, URZ ;  /* 0x00016a0025047890 */ /* 0x000fe2000fffe03f */
[----:B------:R-:W-:Y:S01]  /*13c0*/  WARPGROUP.ARRIVE ;  /* 0x00000000000079c5 */ /* 0x000fe20000000000 */
[----:B------:R-:W-:Y:S01]  /*13d0*/  ULEA UR40, UR40, UR37, 0xc ;  /* 0x0000002528287291 */ /* 0x000fe2000f8e603f */
[----:B------:R-:W-:Y:S01]  /*13e0*/  IMAD.IADD R5, R157, 0x1, R64 ;  /* 0x000000019d057824 */ /* 0x000fe200078e0240 */
[----:B------:R-:W-:Y:S01]  /*13f0*/  USHF.R.U32.HI UR4, URZ, 0x4, UR4 ;  /* 0x000000043f047899 */ /* 0x000fe20008011604 */
[----:B------:R-:W-:Y:S01]  /*1400*/  P2R R9, PR, RZ, 0x2 ;  /* 0x00000002ff097803 */ /* 0x000fe20000000000 */
[----:B------:R-:W-:Y:S01]  /*1410*/  UIADD3 UR40, UR40, 0xda00, URZ ;  /* 0x0000da0028287890 */ /* 0x000fe2000fffe03f */
[----:B------:R-:W-:Y:S01]  /*1420*/  IMAD R5, R22, -0x90, R5 ;  /* 0xffffff7016057824 */ /* 0x000fe200078e0205 */
[----:B------:R-:W-:Y:S01]  /*1430*/  ULOP3.LUT UR4, UR4, 0x3fff, URZ, 0xc0, !UPT ;  /* 0x00003fff04047892 */ /* 0x000fe2000f8ec03f */
[----:B------:R-:W-:Y:S01]  /*1440*/  P2R R7, PR, RZ, 0x1 ;  /* 0x00000001ff077803 */ /* 0x000fe20000000000 */
[----:B------:R-:W-:-:S02]  /*1450*/  USHF.R.U32.HI UR40, URZ, 0x4, UR40 ;  /* 0x000000043f287899 */ /* 0x000fc40008011628 */
[----:B------:R-:W-:Y:S01]  /*1460*/  ULOP3.LUT UR6, UR4, 0x10000, URZ, 0xfc, !UPT ;  /* 0x0001000004067892 */ /* 0x000fe2000f8efc3f */
[C---:B------:R-:W-:Y:S01]  /*1470*/  ISETP.GT.AND P2, PT, R5.reuse, RZ, PT ;  /* 0x000000ff0500720c */ /* 0x040fe20003f44270 */
[----:B------:R-:W-:Y:S01]  /*1480*/  ULOP3.LUT UR5, UR40, 0x3fff, URZ, 0xc0, !UPT ;  /* 0x00003fff28057892 */ /* 0x000fe2000f8ec03f */
[C---:B------:R-:W-:Y:S01]  /*1490*/  ISETP.GT.AND P3, PT, R5.reuse, 0x1, PT ;  /* 0x000000010500780c */ /* 0x040fe20003f64270 */
[----:B------:R-:W-:Y:S01]  /*14a0*/  UIMAD UR4, UR36, 0x6c0, UR6 ;  /* 0x000006c0240478a4 */ /* 0x000fe2000f8e0206 */
[C---:B------:R-:W-:Y:S01]  /*14b0*/  ISETP.GT.AND P4, PT, R5.reuse, 0x8, PT ;  /* 0x000000080500780c */ /* 0x040fe20003f84270 */
[----:B------:R-:W-:Y:S01]  /*14c0*/  ULOP3.LUT UR5, UR5, 0x10000, URZ, 0xfc, !UPT ;  /* 0x0001000005057892 */ /* 0x000fe2000f8efc3f */
[C---:B------:R-:W-:Y:S01]  /*14d0*/  ISETP.GT.AND P5, PT, R5.reuse, 0x9, PT ;  /* 0x000000090500780c */ /* 0x040fe20003fa4270 */
[----:B------:R-:W-:Y:S01]  /*14e0*/  UMOV UR31, 0x80000020 ;  /* 0x80000020001f7882 */ /* 0x000fe20000000000 */
[----:B------:R-:W-:Y:S01]  /*14f0*/  UMOV UR29, 0x80000020 ;  /* 0x80000020001d7882 */ /* 0x000fe20000000000 */
[----:B------:R-:W-:Y:S01]  /*1500*/  UIADD3 UR7, UR4, 0xc0, URZ ;  /* 0x000000c004077890 */ /* 0x000fe2000fffe03f */
[C---:B------:R-:W-:Y:S01]  /*1510*/  ISETP.GT.AND P6, PT, R5.reuse, 0x41, PT ;  /* 0x000000410500780c */ /* 0x040fe20003fc4270 */
[----:B------:R-:W-:Y:S01]  /*1520*/  UMOV UR30, UR4 ;  /* 0x00000004001e7c82 */ /* 0x000fe20008000000 */
[----:B------:R-:W-:Y:S01]  /*1530*/  UMOV UR28, UR5 ;  /* 0x00000005001c7c82 */ /* 0x000fe20008000000 */
[----:B------:R-:W-:Y:S01]  /*1540*/  UIADD3 UR8, UR4, 0x100, URZ ;  /* 0x0000010004087890 */ /* 0x000fe2000fffe03f */
[----:B------:R-:W-:Y:S01]  /*1550*/  HGMMA.64x16x16.F32 R96, gdesc[UR28], RZ, !UPT, gsb0 ;  /* 0x002000001c6079f0 */ /* 0x000fe2000c0008ff */
[----:B------:R-:W-:Y:S01]  /*1560*/  UIADD3 UR30, UR4, 0x40, URZ ;  /* 0x00000040041e7890 */ /* 0x000fe2000fffe03f */
[C---:B------:R-:W-:Y:S01]  /*1570*/  ISETP.GT.AND P1, PT, R5.reuse, 0x69, PT ;  /* 0x000000690500780c */ /* 0x040fe20003f24270 */
[----:B------:R-:W-:Y:S01]  /*1580*/  UMOV UR31, 0x80000020 ;  /* 0x80000020001f7882 */ /* 0x000fe20000000000 */
[----:B------:R-:W-:Y:S01]  /*1590*/  UIADD3 UR9, UR4, 0x140, URZ ;  /* 0x0000014004097890 */ /* 0x000fe2000fffe03f */
[----:B------:R-:W-:Y:S01]  /*15a0*/  ISETP.GT.AND P0, PT, R5, 0x70, PT ;  /* 0x000000700500780c */ /* 0x000fe20003f04270 */
[----:B------:R-:W-:-:S02]  /*15b0*/  UIADD3 UR10, UR4, 0x180, URZ ;  /* 0x00000180040a7890 */ /* 0x000fc4000fffe03f */
[----:B------:R-:W-:Y:S02]  /*15c0*/  UIADD3 UR11, UR5, 0x2, URZ ;  /* 0x00000002050b7890 */ /* 0x000fe4000fffe03f */
[----:B------:R-:W-:Y:S02]  /*15d0*/  UIADD3 UR12, UR4, 0x102, URZ ;  /* 0x00000102040c7890 */ /* 0x000fe4000fffe03f */
[----:B------:R-:W-:Y:S02]  /*15e0*/  UIADD3 UR13, UR4, 0x142, URZ ;  /* 0x00000142040d7890 */ /* 0x000fe4000fffe03f */
[----:B------:R-:W-:Y:S02]  /*15f0*/  UIADD3 UR14, UR4, 0x182, URZ ;  /* 0x00000182040e7890 */ /* 0x000fe4000fffe03f */
[----:B------:R-:W-:Y:S02]  /*1600*/  UIADD3 UR15, UR5, 0x300, URZ ;  /* 0x00000300050f7890 */ /* 0x000fe4000fffe03f */
        /* <DEDUP_REMOVED lines=52> */
[----:B------:R-:W-:Y:S01]  /*1950*/  UMOV UR8, UR11 ;  /* 0x0000000b00087c82 */ /* 0x000fe20008000000 */
[----:B------:R-:W-:Y:S01]  /*1960*/  UMOV UR11, 0x80000020 ;  /* 0x80000020000b7882 */ /* 0x000fe20000000000 */
        /* <DEDUP_REMOVED lines=89> */
[----:B------:R-:W-:Y:S01]  /*1f00*/  UMOV UR16, UR11 ;  /* 0x0000000b00107c82 */ /* 0x000fe20008000000 */
        /* <DEDUP_REMOVED lines=123> */
[----:B01----:R-:W-:Y:S01]  /*26c0*/  FMNMX.FTZ R3, R96, R97, !PT ;  /* 0x0000006160037209 */ /* 0x003fe20007810000 */
        /* <DEDUP_REMOVED lines=60> */
[----:B------:R-:W-:Y:S01]  /*2a90*/  UMOV UR26, UR5 ;  /* 0x00000005001a7c82 */ /* 0x000fe20008000000 */
[----:B------:R-:W-:Y:S01]  /*2aa0*/  UMOV UR27, 0x80000020 ;  /* 0x80000020001b7882 */ /* 0x000fe20000000000 */
[----:B------:R-:W-:Y:S01]  /*2ab0*/  UIADD3 UR5, UR4, 0x642, URZ ;  /* 0x0000064204057890 */ /* 0x000fe2000fffe03f */
[----:B------:R-:W-:-:S02]  /*2ac0*/  FSEL R120, R76, -INF , P4 ;  /* 0xff8000004c787808 */ /* 0x000fc40002000000 */
[----:B------:R-:W-:Y:S02]  /*2ad0*/  FMNMX.FTZ R3, R114, R3, !PT ;  /* 0x0000000372037209 */ /* 0x000fe40007810000 */
[----:B------:R-:W-:Y:S02]  /*2ae0*/  FSEL R74, R74, -INF , P2 ;  /* 0xff8000004a4a7808 */ /* 0x000fe40001000000 */
[----:B------:R-:W-:Y:S02]  /*2af0*/  FSEL R122, R77, -INF , P5 ;  /* 0xff8000004d7a7808 */ /* 0x000fe40002800000 */
[----:B------:R-:W-:Y:S02]  /*2b00*/  ISETP.GT.AND P2, PT, R5, 0x40, PT ;  /* 0x000000400500780c */ /* 0x000fe40003f44270 */
[----:B------:R-:W-:Y:S02]  /*2b10*/  FMNMX.FTZ R3, R120, R3, !PT ;  /* 0x0000000378037209 */ /* 0x000fe40007810000 */
[----:B------:R-:W-:-:S02]  /*2b20*/  FSEL R66, R79, -INF , P5 ;  /* 0xff8000004f427808 */ /* 0x000fc40002800000 */
[----:B------:R-:W-:Y:S02]  /*2b30*/  FMNMX.FTZ R3, R122, R3, !PT ;  /* 0x000000037a037209 */ /* 0x000fe40007810000 */
[C---:B------:R-:W-:Y:S02]  /*2b40*/  ISETP.GT.AND P5, PT, R5.reuse, 0x48, PT ;  /* 0x000000480500780c */ /* 0x040fe40003fa4270 */
[----:B------:R-:W-:Y:S02]  /*2b50*/  FSEL R78, R78, -INF , P4 ;  /* 0xff8000004e4e7808 */ /* 0x000fe40002000000 */
[----:B------:R-:W-:Y:S02]  /*2b60*/  ISETP.GT.AND P4, PT, R5, 0x49, PT ;  /* 0x000000490500780c */ /* 0x000fe40003f84270 */
[----:B------:R-:W-:Y:S02]  /*2b70*/  FSEL R20, R75, -INF , P3 ;  /* 0xff8000004b147808 */ /* 0x000fe40001800000 */
[----:B------:R-:W-:Y:S01]  /*2b80*/  ISETP.GT.AND P3, PT, R5, 0x50, PT ;  /* 0x000000500500780c */ /* 0x000fe20003f64270 */
[----:B------:R-:W-:-:S02]  /*2b90*/  WARPGROUP.DEPBAR.LE gsb0, 0x0 ;  /* 0x00008000000079c5 */ /* 0x000fc40000010000 */
        /* <DEDUP_REMOVED lines=10> */
[----:B------:R-:W-:Y:S02]  /*2c40*/  FMNMX.FTZ R3, R128, R3, !PT ;  /* 0x0000000380037209 */ /* 0x000fe40007810000 */
[----:B------:R-:W-:Y:S02]  /*2c50*/  FSEL R58, R58, -INF , P2 ;  /* 0xff8000003a3a7808 */ /* 0x000fe40001000000 */
[----:B------:R-:W-:Y:S02]  /*2c60*/  ISETP.GT.AND P2, PT, R5, 0x51, PT ;  /* 0x000000510500780c */ /* 0x000fe40003f44270 */
[----:B------:R-:W-:Y:S02]  /*2c70*/  FMNMX.FTZ R3, R132, R3, !PT ;  /* 0x0000000384037209 */ /* 0x000fe40007810000 */
[----:B------:R-:W-:-:S02]  /*2c80*/  FSEL R62, R62, -INF , P5 ;  /* 0xff8000003e3e7808 */ /* 0x000fc40002800000 */
[----:B------:R-:W-:Y:S01]  /*2c90*/  ISETP.GT.AND P5, PT, R5, 0x59, PT ;  /* 0x000000590500780c */ /* 0x000fe20003fa4270 */
[----:B------:R-:W-:Y:S02]  /*2ca0*/  WARPGROUP.DEPBAR.LE gsb0, 0x0 ;  /* 0x00008000000079c5 */ /* 0x000fe40000010000 */
[----:B------:R-:W-:Y:S01]  /*2cb0*/  WARPGROUP.ARRIVE ;  /* 0x00000000000079c5 */ /* 0x000fe20000000000 */
[----:B------:R-:W-:Y:S02]  /*2cc0*/  FSEL R116, R48, -INF , P3 ;  /* 0xff80000030747808 */ /* 0x000fe40001800000 */
[----:B------:R-:W-:Y:S02]  /*2cd0*/  FSEL R48, R59, -INF , P6 ;  /* 0xff8000003b307808 */ /* 0x000fe40003000000 */
[----:B------:R-:W-:Y:S01]  /*2ce0*/  ISETP.GT.AND P6, PT, R5, 0x58, PT ;  /* 0x000000580500780c */ /* 0x000fe20003fc4270 */
[----:B------:R-:W-:Y:S01]  /*2cf0*/  HGMMA.64x16x16.F32 R40, gdesc[UR24], R40, gsb0 ;  /* 0x00200000182879f0 */ /* 0x000fe20008000828 */
[----:B------:R-:W-:Y:S01]  /*2d00*/  UMOV UR26, UR5 ;  /* 0x00000005001a7c82 */ /* 0x000fe20008000000 */
[----:B------:R-:W-:Y:S01]  /*2d10*/  UMOV UR27, 0x80000020 ;  /* 0x80000020001b7882 */ /* 0x000fe20000000000 */
[----:B------:R-:W-:-:S02]  /*2d20*/  FSEL R110, R49, -INF , P2 ;  /* 0xff800000316e7808 */ /* 0x000fc40001000000 */
[----:B------:R-:W-:Y:S02]  /*2d30*/  FMNMX.FTZ R3, R116, R3, !PT ;  /* 0x0000000374037209 */ /* 0x000fe40007810000 */
        /* <DEDUP_REMOVED lines=26> */
[C---:B------:R-:W-:Y:S02]  /*2ee0*/  ISETP.GT.AND P1, PT, R5.reuse, 0x71, PT ;  /* 0x000000710500780c */ /* 0x040fe40003f24270 */
[----:B------:R-:W-:Y:S02]  /*2ef0*/  FMNMX.FTZ R3, R138, R3, !PT ;  /* 0x000000038a037209 */ /* 0x000fe40007810000 */
[----:B------:R-:W-:Y:S02]  /*2f00*/  FSEL R46, R46, -INF , P2 ;  /* 0xff8000002e2e7808 */ /* 0x000fe40001000000 */
[----:B------:R-:W-:Y:S02]  /*2f10*/  ISETP.GT.AND P2, PT, R5, 0x79, PT ;  /* 0x000000790500780c */ /* 0x000fe40003f44270 */
[----:B------:R-:W-:-:S02]  /*2f20*/  FSEL R42, R42, -INF , P4 ;  /* 0xff8000002a2a7808 */ /* 0x000fc40002000000 */
[----:B------:R-:W-:Y:S02]  /*2f30*/  ISETP.GT.AND P4, PT, R5, 0x81, PT ;  /* 0x000000810500780c */ /* 0x000fe40003f84270 */
[----:B------:R-:W-:Y:S02]  /*2f40*/  FSEL R40, R55, -INF , P5 ;  /* 0xff80000037287808 */ /* 0x000fe40002800000 */
[----:B------:R-:W-:Y:S02]  /*2f50*/  ISETP.GT.AND P5, PT, R5, 0x88, PT ;  /* 0x000000880500780c */ /* 0x000fe40003fa4270 */
[----:B------:R-:W-:Y:S02]  /*2f60*/  P2R R15, PR, RZ, 0x4 ;  /* 0x00000004ff0f7803 */ /* 0x000fe40000000000 */
        /* <DEDUP_REMOVED lines=9> */
[----:B------:R-:W-:Y:S01]  /*3000*/  FMNMX.FTZ R0, R142, R3, !PT ;  /* 0x000000038e007209 */ /* 0x000fe20007810000 */
[----:B------:R-:W-:Y:S01]  /*3010*/  IMAD.U32 R3, RZ, RZ, UR4 ;  /* 0x00000004ff037e24 */ /* 0x000fe2000f8e00ff */
[----:B------:R-:W-:-:S02]  /*3020*/  FSEL R32, R43, -INF , P3 ;  /* 0xff8000002b207808 */ /* 0x000fc40001800000 */
[----:B------:R-:W-:Y:S02]  /*3030*/  FSEL R57, R37, -INF , P2 ;  /* 0xff80000025397808 */ /* 0x000fe40001000000 */
[----:B------:R-:W-:Y:S02]  /*3040*/  FMNMX.FTZ R0, R51, R0, !PT ;  /* 0x0000000033007209 */ /* 0x000fe40007810000 */
[----:B------:R-:W-:Y:S02]  /*3050*/  ISETP.GT.AND P3, PT, R5, 0x80, PT ;  /* 0x000000800500780c */ /* 0x000fe40003f64270 */
[----:B------:R-:W-:Y:S02]  /*3060*/  FMNMX.FTZ R0, R57, R0, !PT ;  /* 0x0000000039007209 */ /* 0x000fe40007810000 */
[----:B------:R-:W-:Y:S02]  /*3070*/  P2R R21, PR, RZ, 0x1 ;  /* 0x00000001ff157803 */ /* 0x000fe40000000000 */
[----:B------:R-:W-:-:S02]  /*3080*/  ISETP.GT.AND P0, PT, R5, 0x69, PT ;  /* 0x000000690500780c */ /* 0x000fc40003f04270 */
[----:B------:R-:W-:-:S04]  /*3090*/  ISETP.GT.AND P1, PT, R5, 0x70, PT ;  /* 0x000000700500780c */ /* 0x000fc80003f24270 */
[----:B------:R-:W-:Y:S02]  /*30a0*/  FSEL R34, R34, -INF , P1 ;  /* 0xff80000022227808 */ /* 0x000fe40000800000 */
[----:B------:R-:W-:Y:S01]  /*30b0*/  ISETP.NE.AND P1, PT, R23, RZ, PT ;  /* 0x000000ff1700720c */ /* 0x000fe20003f25270 */
[----:B------:R-:W-:Y:S02]  /*30c0*/  WARPGROUP.DEPBAR.LE gsb0, 0x0 ;  /* 0x00008000000079c5 */ /* 0x000fe40000010000 */
[----:B------:R-:W-:Y:S02]  /*30d0*/  FSEL R43, R24, -INF , P3 ;  /* 0xff800000182b7808 */ /* 0x000fe40001800000 */
[----:B------:R-:W-:Y:S02]  /*30e0*/  FSEL R55, R25, -INF , P4 ;  /* 0xff80000019377808 */ /* 0x000fe40002000000 */
[----:B------:R-:W-:Y:S02]  /*30f0*/  FMNMX.FTZ R0, R43, R0, !PT ;  /* 0x000000002b007209 */ /* 0x000fe40007810000 */
[----:B------:R-:W-:-:S02]  /*3100*/  FSEL R45, R28, -INF , P5 ;  /* 0xff8000001c2d7808 */ /* 0x000fc40002800000 */
[----:B------:R-:W-:Y:S02]  /*3110*/  FMNMX.FTZ R0, R55, R0, !PT ;  /* 0x0000000037007209 */ /* 0x000fe40007810000 */
[----:B------:R-:W-:Y:S02]  /*3120*/  FSEL R49, R29, -INF , P6 ;  /* 0xff8000001d317808 */ /* 0x000fe40003000000 */
[----:B------:R-:W-:Y:S02]  /*3130*/  FMNMX.FTZ R0, R45, R0, !PT ;  /* 0x000000002d007209 */ /* 0x000fe40007810000 */
[----:B------:R-:W-:Y:S02]  /*3140*/  FSEL R24, R47, -INF , P0 ;  /* 0xff8000002f187808 */ /* 0x000fe40000000000 */
[----:B------:R-:W-:Y:S02]  /*3150*/  FMNMX.FTZ R11, R49, R0, !PT ;  /* 0x00000000310b7209 */ /* 0x000fe40007810000 */
[----:B------:R-:W-:-:S02]  /*3160*/  ISETP.NE.AND P0, PT, R21, RZ, PT ;  /* 0x000000ff1500720c */ /* 0x000fc40003f05270 */
[----:B------:R-:W-:Y:S01]  /*3170*/  FSEL R28, R35, -INF , P1 ;  /* 0xff800000231c7808 */ /* 0x000fe20000800000 */
[----:B------:R-:W0:Y:S01]  /*3180*/  SHFL.BFLY PT, R0, R11, 0x2, 0x1f ;  /* 0x0c401f000b007f89 */ /* 0x000e2200000e0000 */
[----:B------:R-:W-:Y:S02]  /*3190*/  FSEL R38, R38, -INF , P0 ;  /* 0xff80000026267808 */ /* 0x000fe40000000000 */
[----:B------:R-:W-:Y:S02]  /*31a0*/  FSEL R26, R26, -INF , P3 ;  /* 0xff8000001a1a7808 */ /* 0x000fe40001800000 */
[----:B------:R-:W-:Y:S02]  /*31b0*/  ISETP.NE.AND P1, PT, R9, RZ, PT ;  /* 0x000000ff0900720c */ /* 0x000fe40003f25270 */
[----:B------:R-:W-:-:S11]  /*31c0*/  ISETP.NE.AND P0, PT, R7, RZ, PT ;  /* 0x000000ff0700720c */ /* 0x000fd60003f05270 */
[----:B------:R-:W-:-:S05]  /*31d0*/  @!P1 VIADD R4, R4, 0x31c40 ;  /* 0x00031c4004049836 */ /* 0x000fca0000000000 */
[----:B------:R-:W-:Y:S02]  /*31e0*/  @!P1 PRMT R4, RZ, 0x654, R4 ;  /* 0x00000654ff049816 */ /* 0x000fe40000000004 */
[----:B0-----:R-:W-:Y:S02]  /*31f0*/  FMNMX.FTZ R13, R11, R0, !PT ;  /* 0x000000000b0d7209 */ /* 0x001fe40007810000 */
[----:B------:R-:W-:Y:S01]  /*3200*/  FMNMX.FTZ R11, R98, R99, !PT ;  /* 0x00000063620b7209 */ /* 0x000fe20007810000 */
[----:B------:R0:W-:Y:S02]  /*3210*/  @!P1 SYNCS.ARRIVE.TRANS64.RED.A1T0 RZ, [R4+URZ], RZ ;  /* 0x000000ff04ff99a7 */ /* 0x0001e4000810043f */
[----:B------:R-:W1:Y:S01]  /*3220*/  SHFL.BFLY PT, R0, R13, 0x1, 0x1f ;  /* 0x0c201f000d007f89 */ /* 0x000e6200000e0000 */
[----:B------:R-:W-:Y:S02]  /*3230*/  FMNMX.FTZ R11, R102, R11, !PT ;  /* 0x0000000b660b7209 */ /* 0x000fe40007810000 */
[----:B-1----:R-:W-:-:S02]  /*3240*/  FMNMX.FTZ R0, R13, R0, !PT ;  /* 0x000000000d007209 */ /* 0x002fc40007810000 */
        /* <DEDUP_REMOVED lines=55> */
[----:B------:R-:W-:-:S02]  /*35c0*/  FFMA.FTZ R45, R45, R3, -R53 ;  /* 0x000000032d2d7223 */ /* 0x000fc40000010835 */
[----:B------:R-:W-:-:S03]  /*35d0*/  FMNMX.FTZ R21, R52, R15, !PT ;  /* 0x0000000f34157209 */ /* 0x000fc60007810000 */
[----:B------:R1:W-:Y:S01]  /*35e0*/  MUFU.EX2 R15, R120 ;  /* 0x00000078000f7308 */ /* 0x0003e20000000800 */
[----:B------:R-:W-:Y:S02]  /*35f0*/  FMNMX.FTZ R21, R50, R21, !PT ;  /* 0x0000001532157209 */ /* 0x000fe40007810000 */
[----:B0-----:R-:W-:Y:S02]  /*3600*/  F2FP.F16.F32.PACK_AB R4, R76, R5 ;  /* 0x000000054c04723e */ /* 0x001fe400000000ff */
[----:B------:R-:W-:-:S03]  /*3610*/  FMNMX.FTZ R21, R56, R21, !PT ;  /* 0x0000001538157209 */ /* 0x000fc60007810000 */
[----:B------:R-:W-:Y:S01]  /*3620*/  MUFU.EX2 R96, R96 ;  /* 0x0000006000607308 */ /* 0x000fe20000000800 */
[----:B------:R-:W-:Y:S02]  /*3630*/  FMNMX.FTZ R21, R54, R21, !PT ;  /* 0x0000001536157209 */ /* 0x000fe40007810000 */
[----:B-1----:R-:W-:Y:S02]  /*3640*/  FSEL R120, R30, -INF , P5 ;  /* 0xff8000001e787808 */ /* 0x002fe40002800000 */
        /* <DEDUP_REMOVED lines=8> */
[----:B------:R-:W-:Y:S01]  /*36d0*/  FMNMX.FTZ R33, R34, R33, !PT ;  /* 0x0000002122217209 */ /* 0x000fe20007810000 */
[----:B0-----:R-:W-:-:S03]  /*36e0*/  FFMA.FTZ R92, R134, R3, -R53 ;  /* 0x00000003865c7223 */ /* 0x001fc60000010835 */
        /* <DEDUP_REMOVED lines=10> */
[----:B------:R1:W-:Y:S01]  /*3790*/  MUFU.EX2 R33, R37 ;  /* 0x0000002500217308 */ /* 0x0003e20000000800 */
[-CC-:B0-----:R-:W-:Y:S01]  /*37a0*/  FFMA.FTZ R72, R132, R3.reuse, -R53.reuse ;  /* 0x0000000384487223 */ /* 0x181fe20000010835 */
[----:B------:R-:W0:Y:S06]  /*37b0*/  SHFL.BFLY PT, R30, R35, 0x2, 0x1f ;  /* 0x0c401f00231e7f89 */ /* 0x000e2c00000e0000 */
[----:B------:R-:W-:Y:S01]  /*37c0*/  MUFU.EX2 R25, R25 ;  /* 0x0000001900197308 */ /* 0x000fe20000000800 */
[----:B-1----:R-:W-:-:S07]  /*37d0*/  FFMA.FTZ R37, R136, R3, -R53 ;  /* 0x0000000388257223 */ /* 0x002fce0000010835 */
[----:B------:R-:W-:Y:S08]  /*37e0*/  MUFU.EX2 R70, R70 ;  /* 0x0000004600467308 */ /* 0x000ff00000000800 */
[----:B------:R-:W-:Y:S01]  /*37f0*/  MUFU.EX2 R60, R60 ;  /* 0x0000003c003c7308 */ /* 0x000fe20000000800 */
[----:B0-----:R-:W-:Y:S01]  /*3800*/  FMNMX.FTZ R27, R35, R30, !PT ;  /* 0x0000001e231b7209 */ /* 0x001fe20007810000 */
[-CC-:B------:R-:W-:Y:S01]  /*3810*/  FFMA.FTZ R30, R43, R3.reuse, -R53.reuse ;  /* 0x000000032b1e7223 */ /* 0x180fe20000010835 */
[-CC-:B------:R-:W-:Y:S01]  /*3820*/  FFMA.FTZ R35, R140, R3.reuse, -R53.reuse ;  /* 0x000000038c237223 */ /* 0x180fe20000010835 */
[----:B------:R-:W-:-:S02]  /*3830*/  FFMA.FTZ R43, R55, R3, -R53 ;  /* 0x00000003372b7223 */ /* 0x000fc40000010835 */
[----:B------:R-:W0:Y:S02]  /*3840*/  SHFL.BFLY PT, R110, R27, 0x1, 0x1f ;  /* 0x0c201f001b6e7f89 */ /* 0x000e2400000e0000 */
[----:B------:R-:W-:Y:S08]  /*3850*/  MUFU.EX2 R36, R36 ;  /* 0x0000002400247308 */ /* 0x000ff00000000800 */
[----:B------:R-:W-:Y:S08]  /*3860*/  MUFU.EX2 R23, R23 ;  /* 0x0000001700177308 */ /* 0x000ff00000000800 */
[----:B------:R-:W-:Y:S01]  /*3870*/  MUFU.EX2 R68, R68 ;  /* 0x0000004400447308 */ /* 0x000fe20000000800 */
[----:B0-----:R-:W-:Y:S01]  /*3880*/  FMNMX.FTZ R73, R27, R110, !PT ;  /* 0x0000006e1b497209 */ /* 0x001fe20007810000 */
[----:B------:R-:W-:-:S06]  /*3890*/  FFMA.FTZ R110, R49, R3, -R53 ;  /* 0x00000003316e7223 */ /* 0x000fcc0000010835 */
[----:B------:R-:W-:Y:S01]  /*38a0*/  MUFU.EX2 R21, R128 ;  /* 0x0000008000157308 */ /* 0x000fe20000000800 */
[C---:B------:R-:W-:Y:S01]  /*38b0*/  FSETP.NEU.FTZ.AND P2, PT, R73.reuse, -INF , PT ;  /* 0xff8000004900780b */ /* 0x040fe20003f5d000 */
[----:B------:R-:W-:-:S05]  /*38c0*/  FMUL.FTZ R27, R73, R3 ;  /* 0x00000003491b7220 */ /* 0x000fca0000410000 */
[----:B------:R-:W-:Y:S01]  /*38d0*/  FSEL R27, R27, RZ, P2 ;  /* 0x000000ff1b1b7208 */ /* 0x000fe20001000000 */
[----:B------:R-:W-:Y:S01]  /*38e0*/  MUFU.EX2 R72, R72 ;  /* 0x0000004800487308 */ /* 0x000fe20000000800 */
[----:B------:R-:W-:Y:S01]  /*38f0*/  ISETP.GE.AND P2, PT, R64, 0x91, PT ;  /* 0x000000914000780c */ /* 0x000fe20003f46270 */
[----:B------:R-:W-:Y:S02]  /*3900*/  IMAD.MOV.U32 R64, RZ, RZ, R71 ;  /* 0x000000ffff407224 */ /* 0x000fe400078e0047 */
        /* <DEDUP_REMOVED lines=36> */
[-C--:B------:R-:W-:Y:S01]  /*3b50*/  FFMA.FTZ R122, R122, R3.reuse, -R27 ;  /* 0x000000037a7a7223 */ /* 0x080fe2000001081b */
[----:B------:R-:W-:Y:S01]  /*3b60*/  IMAD.MOV.U32 R62, RZ, RZ, R71 ;  /* 0x000000ffff3e7224 */ /* 0x000fe200078e0047 */
[----:B------:R-:W0:Y:S01]  /*3b70*/  MUFU.EX2 R47, R47 ;  /* 0x0000002f002f7308 */ /* 0x000e220000000800 */
[----:B--2---:R-:W-:Y:S01]  /*3b80*/  FADD.FTZ R6, R5, R76 ;  /* 0x0000004c05067221 */ /* 0x004fe20000010000 */
[----:B-1----:R-:W-:Y:S01]  /*3b90*/  FADD.FTZ R8, R102, R67 ;  /* 0x0000004366087221 */ /* 0x002fe20000010000 */
[-CC-:B------:R-:W-:Y:S01]  /*3ba0*/  FFMA.FTZ R67, R32, R3.reuse, -R27.reuse ;  /* 0x0000000320437223 */ /* 0x180fe2000001081b */
[--C-:B------:R-:W-:Y:S01]  /*3bb0*/  FFMA.FTZ R32, R46, R3, -R27.reuse ;  /* 0x000000032e207223 */ /* 0x100fe2000001081b */
[----:B------:R-:W-:Y:S01]  /*3bc0*/  FADD.FTZ R69, R7, R6 ;  /* 0x0000000607457221 */ /* 0x000fe20000010000 */
[----:B------:R-:W-:Y:S01]  /*3bd0*/  F2FP.F16.F32.PACK_AB R6, R96, R7 ;  /* 0x000000076006723e */ /* 0x000fe200000000ff */
[-C--:B------:R-:W-:Y:S01]  /*3be0*/  FFMA.FTZ R46, R28, R3.reuse, -R27 ;  /* 0x000000031c2e7223 */ /* 0x080fe2000001081b */
[----:B------:R-:W1:Y:S01]  /*3bf0*/  MUFU.EX2 R90, R90 ;  /* 0x0000005a005a7308 */ /* 0x000e620000000800 */
[----:B------:R-:W-:Y:S01]  /*3c00*/  FADD.FTZ R10, R96, R69 ;  /* 0x00000045600a7221 */ /* 0x000fe20000010000 */
[C---:B---3--:R-:W-:Y:S01]  /*3c10*/  FADD.FTZ R8, R65.reuse, R8 ;  /* 0x0000000841087221 */ /* 0x048fe20000010000 */
[----:B------:R-:W-:Y:S01]  /*3c20*/  F2FP.F16.F32.PACK_AB R7, R65, R102 ;  /* 0x000000664107723e */ /* 0x000fe200000000ff */
[----:B------:R-:W-:Y:S01]  /*3c30*/  FFMA.FTZ R65, R40, R3, -R27 ;  /* 0x0000000328417223 */ /* 0x000fe2000001081b */
[----:B------:R-:W-:Y:S01]  /*3c40*/  FADD.FTZ R69, R9, R10 ;  /* 0x0000000a09457221 */ /* 0x000fe20000010000 */
[----:B------:R-:W-:Y:S01]  /*3c50*/  F2FP.F16.F32.PACK_AB R5, R99, R98 ;  /* 0x000000626305723e */ /* 0x000fe200000000ff */
[----:B------:R-:W-:Y:S01]  /*3c60*/  IMAD.MOV.U32 R58, RZ, RZ, R71 ;  /* 0x000000ffff3a7224 */ /* 0x000fe200078e0047 */
[----:B------:R-:W2:Y:S01]  /*3c70*/  MUFU.EX2 R49, R49 ;  /* 0x0000003100317308 */ /* 0x000ea20000000800 */
[----:B0-----:R-:W-:Y:S01]  /*3c80*/  FADD.FTZ R75, R47, R8 ;  /* 0x000000082f4b7221 */ /* 0x001fe20000010000 */
[----:B------:R-:W-:Y:S01]  /*3c90*/  FADD.FTZ R8, R88, R69 ;  /* 0x0000004558087221 */ /* 0x000fe20000010000 */
[----:B------:R0:W-:Y:S01]  /*3ca0*/  STSM.16.M88.4 [R2+0x24300], R4 ;  /* 0x0243000402007844 */ /* 0x0001e20000000200 */
[----:B------:R-:W-:-:S02]  /*3cb0*/  IMAD.MOV.U32 R56, RZ, RZ, R71 ;  /* 0x000000ffff387224 */ /* 0x000fc400078e0047 */
[----:B------:R-:W-:Y:S02]  /*3cc0*/  FADD.FTZ R69, R11, R8 ;  /* 0x000000080b457221 */ /* 0x000fe40000010000 */
[----:B------:R-:W3:Y:S01]  /*3cd0*/  MUFU.EX2 R94, R94 ;  /* 0x0000005e005e7308 */ /* 0x000ee20000000800 */
[----:B-1----:R-:W-:Y:S01]  /*3ce0*/  FADD.FTZ R10, R90, R75 ;  /* 0x0000004b5a0a7221 */ /* 0x002fe20000010000 */
[----:B------:R-:W-:-:S04]  /*3cf0*/  FADD.FTZ R8, R44, R69 ;  /* 0x000000452c087221 */ /* 0x000fc80000010000 */
[----:B------:R-:W-:Y:S02]  /*3d00*/  FADD.FTZ R69, R29, R8 ;  /* 0x000000081d457221 */ /* 0x000fe40000010000 */
[----:B------:R-:W1:Y:S01]  /*3d10*/  MUFU.EX2 R51, R51 ;  /* 0x0000003300337308 */ /* 0x000e620000000800 */
[----:B--2---:R-:W-:Y:S01]  /*3d20*/  FADD.FTZ R75, R49, R10 ;  /* 0x0000000a314b7221 */ /* 0x004fe20000010000 */
[C---:B------:R-:W-:Y:S01]  /*3d30*/  FADD.FTZ R8, R80.reuse, R69 ;  /* 0x0000004550087221 */ /* 0x040fe20000010000 */
[----:B0-----:R-:W-:Y:S01]  /*3d40*/  F2FP.F16.F32.PACK_AB R4, R80, R29 ;  /* 0x0000001d5004723e */ /* 0x001fe200000000ff */
[----:B------:R-:W-:Y:S02]  /*3d50*/  IMAD.MOV.U32 R29, RZ, RZ, R71 ;  /* 0x000000ffff1d7224 */ /* 0x000fe400078e0047 */
[----:B------:R-:W-:Y:S02]  /*3d60*/  FADD.FTZ R69, R25, R8 ;  /* 0x0000000819457221 */ /* 0x000fe40000010000 */
[----:B------:R-:W0:Y:S01]  /*3d70*/  MUFU.EX2 R82, R82 ;  /* 0x0000005200527308 */ /* 0x000e220000000800 */
[----:B---3--:R-:W-:-:S07]  /*3d80*/  FADD.FTZ R10, R94, R75 ;  /* 0x0000004b5e0a7221 */ /* 0x008fce0000010000 */
[----:B------:R-:W2:Y:S01]  /*3d90*/  MUFU.EX2 R12, R12 ;  /* 0x0000000c000c7308 */ /* 0x000ea20000000800 */
[----:B-1----:R-:W-:Y:S01]  /*3da0*/  FADD.FTZ R75, R51, R10 ;  /* 0x0000000a334b7221 */ /* 0x002fe20000010000 */
[----:B------:R-:W-:-:S04]  /*3db0*/  FADD.FTZ R10, R70, R69 ;  /* 0x00000045460a7221 */ /* 0x000fc80000010000 */
[----:B------:R-:W-:Y:S01]  /*3dc0*/  FADD.FTZ R69, R13, R10 ;  /* 0x0000000a0d457221 */ /* 0x000fe20000010000 */
[----:B------:R-:W-:Y:S01]  /*3dd0*/  F2FP.F16.F32.PACK_AB R10, R44, R11 ;  /* 0x0000000b2c0a723e */ /* 0x000fe200000000ff */
[----:B------:R-:W1:Y:S01]  /*3de0*/  MUFU.EX2 R53, R53 ;  /* 0x0000003500357308 */ /* 0x000e620000000800 */
[----:B0-----:R-:W-:Y:S01]  /*3df0*/  FADD.FTZ R75, R82, R75 ;  /* 0x0000004b524b7221 */ /* 0x001fe20000010000 */
[----:B------:R-:W-:Y:S01]  /*3e00*/  F2FP.F16.F32.PACK_AB R11, R94, R49 ;  /* 0x000000315e0b723e */ /* 0x000fe200000000ff */
[--C-:B------:R-:W-:Y:S02]  /*3e10*/  IMAD.MOV.U32 R49, RZ, RZ, R71.reuse ;  /* 0x000000ffff317224 */ /* 0x100fe400078e0047 */
[----:B------:R-:W-:-:S03]  /*3e20*/  IMAD.MOV.U32 R44, RZ, RZ, R71 ;  /* 0x000000ffff2c7224 */ /* 0x000fc600078e0047 */
[----:B------:R-:W0:Y:S01]  /*3e30*/  MUFU.EX2 R14, R14 ;  /* 0x0000000e000e7308 */ /* 0x000e220000000800 */
[----:B--2---:R-:W-:-:S07]  /*3e40*/  FADD.FTZ R8, R12, R75 ;  /* 0x0000004b0c087221 */ /* 0x004fce0000010000 */
[----:B------:R-:W2:Y:S01]  /*3e50*/  MUFU.EX2 R55, R55 ;  /* 0x0000003700377308 */ /* 0x000ea20000000800 */
[----:B-1----:R-:W-:Y:S01]  /*3e60*/  FADD.FTZ R27, R53, R8 ;  /* 0x00000008351b7221 */ /* 0x002fe20000010000 */
[----:B------:R-:W-:Y:S02]  /*3e70*/  F2FP.F16.F32.PACK_AB R8, R88, R9 ;  /* 0x000000095808723e */ /* 0x000fe400000000ff */
[----:B------:R-:W-:-:S04]  /*3e80*/  F2FP.F16.F32.PACK_AB R9, R90, R47 ;  /* 0x0000002f5a09723e */ /* 0x000fc800000000ff */
[----:B------:R-:W1:Y:S01]  /*3e90*/  MUFU.EX2 R57, R57 ;  /* 0x0000003900397308 */ /* 0x000e620000000800 */
[----:B0-----:R-:W-:Y:S01]  /*3ea0*/  FADD.FTZ R26, R14, R27 ;  /* 0x0000001b0e1a7221 */ /* 0x001fe20000010000 */
[----:B------:R-:W-:Y:S06]  /*3eb0*/  STSM.16.M88.4 [R2+0x25b00], R8 ;  /* 0x025b000802007844 */ /* 0x000fec0000000200 */
[----:B------:R-:W0:Y:S01]  /*3ec0*/  MUFU.EX2 R66, R66 ;  /* 0x0000004200427308 */ /* 0x000e220000000800 */
[----:B--2---:R-:W-:-:S07]  /*3ed0*/  FADD.FTZ R26, R55, R26 ;  /* 0x0000001a371a7221 */ /* 0x004fce0000010000 */
[----:B------:R-:W2:Y:S01]  /*3ee0*/  MUFU.EX2 R20, R20 ;  /* 0x0000001400147308 */ /* 0x000ea20000000800 */
[----:B-1----:R-:W-:-:S07]  /*3ef0*/  FADD.FTZ R7, R57, R26 ;  /* 0x0000001a39077221 */ /* 0x002fce0000010000 */
[----:B------:R1:W-:Y:S01]  /*3f00*/  MUFU.EX2 R28, R42 ;  /* 0x0000002a001c7308 */ /* 0x0003e20000000800 */
[----:B0-----:R-:W-:-:S07]  /*3f10*/  FADD.FTZ R7, R66, R7 ;  /* 0x0000000742077221 */ /* 0x001fce0000010000 */
[----:B------:R-:W0:Y:S01]  /*3f20*/  MUFU.EX2 R59, R59 ;  /* 0x0000003b003b7308 */ /* 0x000e220000000800 */
[----:B-1----:R-:W-:Y:S01]  /*3f30*/  FADD.FTZ R42, R60, R69 ;  /* 0x000000453c2a7221 */ /* 0x002fe20000010000 */
[----:B------:R-:W-:-:S03]  /*3f40*/  IMAD.MOV.U32 R69, RZ, RZ, R71 ;  /* 0x000000ffff457224 */ /* 0x000fc600078e0047 */
[----:B------:R-:W-:Y:S01]  /*3f50*/  FADD.FTZ R5, R15, R42 ;  /* 0x0000002a0f057221 */ /* 0x000fe20000010000 */
[----:B------:R-:W-:Y:S02]  /*3f60*/  IMAD.MOV.U32 R42, RZ, RZ, R71 ;  /* 0x000000ffff2a7224 */ /* 0x000fe400078e0047 */
[----:B------:R-:W1:Y:S01]  /*3f70*/  MUFU.EX2 R48, R48 ;  /* 0x0000003000307308 */ /* 0x000e620000000800 */
[----:B------:R-:W-:Y:S01]  /*3f80*/  FADD.FTZ R6, R36, R5 ;  /* 0x0000000524067221 */ /* 0x000fe20000010000 */
[----:B------:R-:W-:Y:S01]  /*3f90*/  F2FP.F16.F32.PACK_AB R5, R82, R51 ;  /* 0x000000335205723e */ /* 0x000fe200000000ff */
[--C-:B------:R-:W-:Y:S02]  /*3fa0*/  IMAD.MOV.U32 R51, RZ, RZ, R71.reuse ;  /* 0x000000ffff337224 */ /* 0x100fe400078e0047 */
[----:B------:R-:W-:Y:S01]  /*3fb0*/  FADD.FTZ R27, R23, R6 ;  /* 0x00000006171b7221 */ /* 0x000fe20000010000 */
[----:B------:R-:W-:Y:S01]  /*3fc0*/  F2FP.F16.F32.PACK_AB R6, R70, R25 ;  /* 0x000000194606723e */ /* 0x000fe200000000ff */
[----:B------:R-:W-:Y:S01]  /*3fd0*/  IMAD.MOV.U32 R70, RZ, RZ, R71 ;  /* 0x000000ffff467224 */ /* 0x000fe200078e0047 */
[----:B------:R-:W3:Y:S01]  /*3fe0*/  MUFU.EX2 R61, R61 ;  /* 0x0000003d003d7308 */ /* 0x000ee20000000800 */
[----:B------:R-:W-:-:S04]  /*3ff0*/  FADD.FTZ R26, R68, R27 ;  /* 0x0000001b441a7221 */ /* 0x000fc80000010000 */
[----:B------:R-:W-:-:S03]  /*4000*/  FADD.FTZ R27, R21, R26 ;  /* 0x0000001a151b7221 */ /* 0x000fc60000010000 */
[----:B------:R-:W4:Y:S01]  /*4010*/  MUFU.EX2 R50, R50 ;  /* 0x0000003200327308 */ /* 0x000f220000000800 */
[----:B------:R-:W-:-:S04]  /*4020*/  FADD.FTZ R26, R72, R27 ;  /* 0x0000001b481a7221 */ /* 0x000fc80000010000 */
[----:B------:R-:W-:-:S03]  /*4030*/  FADD.FTZ R27, R33, R26 ;  /* 0x0000001a211b7221 */ /* 0x000fc60000010000 */
[----:B------:R2:W-:Y:S08]  /*4040*/  MUFU.EX2 R47, R24 ;  /* 0x00000018002f7308 */ /* 0x0005f00000000800 */
[----:B------:R-:W5:Y:S01]  /*4050*/  MUFU.EX2 R108, R108 ;  /* 0x0000006c006c7308 */ /* 0x000f620000000800 */
[----:B--2---:R-:W-:Y:S01]  /*4060*/  FADD.FTZ R24, R20, R7 ;  /* 0x0000000714187221 */ /* 0x004fe20000010000 */
[----:B------:R-:W-:Y:S01]  /*4070*/  F2FP.F16.F32.PACK_AB R7, R53, R12 ;  /* 0x0000000c3507723e */ /* 0x000fe200000000ff */
[----:B------:R-:W-:Y:S01]  /*4080*/  IMAD.MOV.U32 R53, RZ, RZ, R71 ;  /* 0x000000ffff357224 */ /* 0x000fe200078e0047 */
[----:B------:R-:W-:Y:S01]  /*4090*/  F2FP.F16.F32.PACK_AB R12, R60, R13 ;  /* 0x0000000d3c0c723e */ /* 0x000fe200000000ff */
[----:B0-----:R-:W-:Y:S01]  /*40a0*/  FADD.FTZ R25, R59, R24 ;  /* 0x000000183b197221 */ /* 0x001fe20000010000 */
[----:B------:R-:W-:Y:S01]  /*40b0*/  F2FP.F16.F32.PACK_AB R13, R55, R14 ;  /* 0x0000000e370d723e */ /* 0x000fe200000000ff */
[----:B------:R0:W-:Y:S01]  /*40c0*/  STSM.16.M88.4 [R2+0x27300], R4 ;  /* 0x0273000402007844 */ /* 0x0001e20000000200 */
[----:B------:R-:W2:Y:S01]  /*40d0*/  MUFU.EX2 R63, R63 ;  /* 0x0000003f003f7308 */ /* 0x000ea20000000800 */
[----:B-1----:R-:W-:Y:S01]  /*40e0*/  FADD.FTZ R24, R48, R25 ;  /* 0x0000001930187221 */ /* 0x002fe20000010000 */
[----:B------:R-:W-:Y:S01]  /*40f0*/  F2FP.F16.F32.PACK_AB R14, R36, R15 ;  /* 0x0000000f240e723e */ /* 0x000fe200000000ff */
[--C-:B------:R-:W-:Y:S01]  /*4100*/  IMAD.MOV.U32 R60, RZ, RZ, R71.reuse ;  /* 0x000000ffff3c7224 */ /* 0x100fe200078e0047 */
[----:B------:R-:W-:Y:S01]  /*4110*/  F2FP.F16.F32.PACK_AB R15, R66, R57 ;  /* 0x00000039420f723e */ /* 0x000fe200000000ff */
[----:B---3--:R-:W-:Y:S01]  /*4120*/  FADD.FTZ R25, R61, R24 ;  /* 0x000000183d197221 */ /* 0x008fe20000010000 */
[----:B------:R-:W-:-:S02]  /*4130*/  IMAD.MOV.U32 R66, RZ, RZ, R71 ;  /* 0x000000ffff427224 */ /* 0x000fc400078e0047 */
[----:B------:R-:W1:Y:S01]  /*4140*/  MUFU.EX2 R41, R41 ;  /* 0x0000002900297308 */ /* 0x000e620000000800 */
[----:B----4-:R-:W-:Y:S01]  /*4150*/  FADD.FTZ R24, R50, R25 ;  /* 0x0000001932187221 */ /* 0x010fe20000010000 */
[C---:B-----5:R-:W-:Y:S01]  /*4160*/  FADD.FTZ R26, R108.reuse, R27 ;  /* 0x0000001b6c1a7221 */ /* 0x060fe20000010000 */
[----:B------:R-:W-:Y:S01]  /*4170*/  STSM.16.M88.4 [R2+0x28b00], R12 ;  /* 0x028b000c02007844 */ /* 0x000fe20000000200 */
[--C-:B------:R-:W-:Y:S02]  /*4180*/  IMAD.MOV.U32 R57, RZ, RZ, R71.reuse ;  /* 0x000000ffff397224 */ /* 0x100fe400078e0047 */
[--C-:B------:R-:W-:Y:S01]  /*4190*/  IMAD.MOV.U32 R55, RZ, RZ, R71.reuse ;  /* 0x000000ffff377224 */ /* 0x100fe200078e0047 */
[----:B0-----:R-:W-:Y:S01]  /*41a0*/  F2FP.F16.F32.PACK_AB R4, R108, R33 ;  /* 0x000000216c04723e */ /* 0x001fe200000000ff */
[----:B------:R0:W3:Y:S01]  /*41b0*/  MUFU.EX2 R40, R54 ;  /* 0x0000003600287308 */ /* 0x0000e20000000800 */
[----:B--2---:R-:W-:Y:S01]  /*41c0*/  FADD.FTZ R25, R63, R24 ;  /* 0x000000183f197221 */ /* 0x004fe20000010000 */
[----:B------:R-:W-:Y:S01]  /*41d0*/  F2FP.F16.F32.PACK_AB R24, R68, R23 ;  /* 0x000000174418723e */ /* 0x000fe200000000ff */
[----:B------:R-:W-:-:S02]  /*41e0*/  IMAD.MOV.U32 R68, RZ, RZ, R71 ;  /* 0x000000ffff447224 */ /* 0x000fc400078e0047 */
[----:B------:R-:W-:-:S03]  /*41f0*/  IMAD.MOV.U32 R33, RZ, RZ, R71 ;  /* 0x000000ffff217224 */ /* 0x000fc600078e0047 */
[----:B------:R-:W2:Y:S01]  /*4200*/  MUFU.EX2 R106, R106 ;  /* 0x0000006a006a7308 */ /* 0x000ea20000000800 */
[----:B-1----:R-:W-:Y:S01]  /*4210*/  FADD.FTZ R27, R41, R26 ;  /* 0x0000001a291b7221 */ /* 0x002fe20000010000 */
[----:B------:R-:W-:Y:S01]  /*4220*/  F2FP.F16.F32.PACK_AB R26, R72, R21 ;  /* 0x00000015481a723e */ /* 0x000fe200000000ff */
[----:B0-----:R-:W-:-:S05]  /*4230*/  IMAD.MOV.U32 R54, RZ, RZ, R71 ;  /* 0x000000ffff367224 */ /* 0x001fca00078e0047 */
[----:B------:R-:W0:Y:S01]  /*4240*/  MUFU.EX2 R65, R65 ;  /* 0x0000004100417308 */ /* 0x000e220000000800 */
[----:B---3--:R-:W-:Y:S01]  /*4250*/  FADD.FTZ R36, R40, R25 ;  /* 0x0000001928247221 */ /* 0x008fe20000010000 */
[----:B------:R-:W-:Y:S01]  /*4260*/  F2FP.F16.F32.PACK_AB R25, R59, R20 ;  /* 0x000000143b19723e */ /* 0x000fe200000000ff */
[----:B------:R-:W-:-:S05]  /*4270*/  IMAD.MOV.U32 R59, RZ, RZ, R71 ;  /* 0x000000ffff3b7224 */ /* 0x000fca00078e0047 */
[----:B------:R-:W1:Y:S01]  /*4280*/  MUFU.EX2 R39, R39 ;  /* 0x0000002700277308 */ /* 0x000e620000000800 */
[----:B--2---:R-:W-:Y:S01]  /*4290*/  FADD.FTZ R8, R106, R27 ;  /* 0x0000001b6a087221 */ /* 0x004fe20000010000 */
[----:B------:R-:W-:Y:S01]  /*42a0*/  F2FP.F16.F32.PACK_AB R27, R61, R48 ;  /* 0x000000303d1b723e */ /* 0x000fe200000000ff */
[--C-:B------:R-:W-:Y:S02]  /*42b0*/  IMAD.MOV.U32 R61, RZ, RZ, R71.reuse ;  /* 0x000000ffff3d7224 */ /* 0x100fe400078e0047 */
[--C-:B------:R-:W-:Y:S02]  /*42c0*/  IMAD.MOV.U32 R48, RZ, RZ, R71.reuse ;  /* 0x000000ffff307224 */ /* 0x100fe400078e0047 */
[----:B------:R2:W-:Y:S01]  /*42d0*/  STSM.16.M88.4 [R2+0x2a300], R24 ;  /* 0x02a3001802007844 */ /* 0x0005e20000000200 */
[----:B------:R-:W3:Y:S01]  /*42e0*/  MUFU.EX2 R92, R92 ;  /* 0x0000005c005c7308 */ /* 0x000ee20000000800 */
[----:B0-----:R-:W-:Y:S01]  /*42f0*/  FADD.FTZ R5, R65, R36 ;  /* 0x0000002441057221 */ /* 0x001fe20000010000 */
[----:B------:R-:W-:-:S03]  /*4300*/  IMAD.MOV.U32 R36, RZ, RZ, R71 ;  /* 0x000000ffff247224 */ /* 0x000fc600078e0047 */
[----:B------:R-:W-:Y:S01]  /*4310*/  FADD.FTZ R6, R28, R5 ;  /* 0x000000051c067221 */ /* 0x000fe20000010000 */
[----:B------:R-:W-:Y:S01]  /*4320*/  F2FP.F16.F32.PACK_AB R5, R63, R50 ;  /* 0x000000323f05723e */ /* 0x000fe200000000ff */
[--C-:B------:R-:W-:Y:S01]  /*4330*/  IMAD.MOV.U32 R63, RZ, RZ, R71.reuse ;  /* 0x000000ffff3f7224 */ /* 0x100fe200078e0047 */
[----:B------:R-:W0:Y:S01]  /*4340*/  MUFU.EX2 R67, R67 ;  /* 0x0000004300437308 */ /* 0x000e220000000800 */
[----:B-1----:R-:W-:Y:S01]  /*4350*/  FADD.FTZ R7, R39, R8 ;  /* 0x0000000827077221 */ /* 0x002fe20000010000 */
[--C-:B------:R-:W-:Y:S02]  /*4360*/  IMAD.MOV.U32 R50, RZ, RZ, R71.reuse ;  /* 0x000000ffff327224 */ /* 0x100fe400078e0047 */
[----:B--2---:R-:W-:-:S04]  /*4370*/  IMAD.MOV.U32 R27, RZ, RZ, R71 ;  /* 0x000000ffff1b7224 */ /* 0x004fc800078e0047 */
[----:B------:R-:W1:Y:S01]  /*4380*/  MUFU.EX2 R37, R37 ;  /* 0x0000002500257308 */ /* 0x000e620000000800 */
[----:B---3--:R-:W-:Y:S01]  /*4390*/  FADD.FTZ R8, R92, R7 ;  /* 0x000000075c087221 */ /* 0x008fe20000010000 */
[--C-:B------:R-:W-:Y:S02]  /*43a0*/  IMAD.MOV.U32 R26, RZ, RZ, R71.reuse ;  /* 0x000000ffff1a7224 */ /* 0x100fe400078e0047 */
[--C-:B------:R-:W-:Y:S02]  /*43b0*/  IMAD.MOV.U32 R25, RZ, RZ, R71.reuse ;  /* 0x000000ffff197224 */ /* 0x100fe400078e0047 */
[--C-:B------:R-:W-:Y:S02]  /*43c0*/  IMAD.MOV.U32 R24, RZ, RZ, R71.reuse ;  /* 0x000000ffff187224 */ /* 0x100fe400078e0047 */
[----:B------:R-:W2:Y:S01]  /*43d0*/  MUFU.EX2 R32, R32 ;  /* 0x0000002000207308 */ /* 0x000ea20000000800 */
[----:B0-----:R-:W-:Y:S01]  /*43e0*/  FADD.FTZ R7, R67, R6 ;  /* 0x0000000643077221 */ /* 0x001fe20000010000 */
[----:B------:R-:W-:Y:S01]  /*43f0*/  F2FP.F16.F32.PACK_AB R6, R106, R41 ;  /* 0x000000296a06723e */ /* 0x000fe200000000ff */
[----:B------:R-:W-:-:S05]  /*4400*/  IMAD.MOV.U32 R41, RZ, RZ, R71 ;  /* 0x000000ffff297224 */ /* 0x000fca00078e0047 */
[----:B------:R-:W0:Y:S01]  /*4410*/  MUFU.EX2 R100, R100 ;  /* 0x0000006400647308 */ /* 0x000e220000000800 */
[----:B-1----:R-:W-:-:S07]  /*4420*/  FADD.FTZ R9, R37, R8 ;  /* 0x0000000825097221 */ /* 0x002fce0000010000 */
[----:B------:R-:W1:Y:S01]  /*4430*/  MUFU.EX2 R35, R35 ;  /* 0x0000002300237308 */ /* 0x000e620000000800 */
[----:B--2---:R-:W-:Y:S01]  /*4440*/  FADD.FTZ R8, R32, R7 ;  /* 0x0000000720087221 */ /* 0x004fe20000010000 */
[----:B------:R-:W-:Y:S01]  /*4450*/  F2FP.F16.F32.PACK_AB R7, R65, R40 ;  /* 0x000000284107723e */ /* 0x000fe200000000ff */
[--C-:B------:R-:W-:Y:S02]  /*4460*/  IMAD.MOV.U32 R65, RZ, RZ, R71.reuse ;  /* 0x000000ffff417224 */ /* 0x100fe400078e0047 */
[----:B------:R-:W-:Y:S02]  /*4470*/  IMAD.MOV.U32 R40, RZ, RZ, R71 ;  /* 0x000000ffff287224 */ /* 0x000fe400078e0047 */
[----:B------:R2:W-:Y:S01]  /*4480*/  STSM.16.M88.4 [R2+0x2bb00], R4 ;  /* 0x02bb000402007844 */ /* 0x0005e20000000200 */
[----:B------:R-:W3:Y:S01]  /*4490*/  MUFU.EX2 R34, R34 ;  /* 0x0000002200227308 */ /* 0x000ee20000000800 */
[----:B0-----:R-:W-:Y:S01]  /*44a0*/  FADD.FTZ R10, R100, R9 ;  /* 0x00000009640a7221 */ /* 0x001fe20000010000 */
[----:B------:R-:W-:Y:S01]  /*44b0*/  FADD.FTZ R9, R47, R8 ;  /* 0x000000082f097221 */ /* 0x000fe20000010000 */
[----:B------:R-:W-:Y:S01]  /*44c0*/  F2FP.F16.F32.PACK_AB R8, R92, R39 ;  /* 0x000000275c08723e */ /* 0x000fe200000000ff */
[----:B------:R-:W-:-:S04]  /*44d0*/  IMAD.MOV.U32 R39, RZ, RZ, R71 ;  /* 0x000000ffff277224 */ /* 0x000fc800078e0047 */
[----:B------:R-:W0:Y:S01]  /*44e0*/  MUFU.EX2 R104, R104 ;  /* 0x0000006800687308 */ /* 0x000e220000000800 */
[----:B-1----:R-:W-:-:S07]  /*44f0*/  FADD.FTZ R11, R35, R10 ;  /* 0x0000000a230b7221 */ /* 0x002fce0000010000 */
[----:B------:R1:W4:Y:S01]  /*4500*/  MUFU.EX2 R105, R46 ;  /* 0x0000002e00697308 */ /* 0x0003220000000800 */
[----:B---3--:R-:W-:Y:S01]  /*4510*/  FADD.FTZ R10, R34, R9 ;  /* 0x00000009220a7221 */ /* 0x008fe20000010000 */
[----:B------:R-:W-:Y:S01]  /*4520*/  F2FP.F16.F32.PACK_AB R9, R67, R28 ;  /* 0x0000001c4309723e */ /* 0x000fe200000000ff */
[--C-:B------:R-:W-:Y:S02]  /*4530*/  IMAD.MOV.U32 R67, RZ, RZ, R71.reuse ;  /* 0x000000ffff437224 */ /* 0x100fe400078e0047 */
[----:B------:R-:W-:-:S03]  /*4540*/  IMAD.MOV.U32 R28, RZ, RZ, R71 ;  /* 0x000000ffff1c7224 */ /* 0x000fc600078e0047 */
[----:B------:R-:W3:Y:S01]  /*4550*/  MUFU.EX2 R31, R31 ;  /* 0x0000001f001f7308 */ /* 0x000ee20000000800 */
[C---:B0-----:R-:W-:Y:S01]  /*4560*/  FADD.FTZ R12, R104.reuse, R11 ;  /* 0x0000000b680c7221 */ /* 0x041fe20000010000 */
[----:B------:R-:W-:Y:S01]  /*4570*/  F2FP.F16.F32.PACK_AB R104, R104, R35 ;  /* 0x000000236868723e */ /* 0x000fe200000000ff */
[--C-:B-1----:R-:W-:Y:S02]  /*4580*/  IMAD.MOV.U32 R46, RZ, RZ, R71.reuse ;  /* 0x000000ffff2e7224 */ /* 0x102fe400078e0047 */
[----:B------:R-:W-:-:S03]  /*4590*/  IMAD.MOV.U32 R35, RZ, RZ, R71 ;  /* 0x000000ffff237224 */ /* 0x000fc600078e0047 */
[----:B------:R-:W0:Y:S01]  /*45a0*/  MUFU.EX2 R38, R38 ;  /* 0x0000002600267308 */ /* 0x000e220000000800 */
[C---:B----4-:R-:W-:Y:S01]  /*45b0*/  FADD.FTZ R11, R105.reuse, R10 ;  /* 0x0000000a690b7221 */ /* 0x050fe20000010000 */
[----:B------:R-:W-:Y:S01]  /*45c0*/  F2FP.F16.F32.PACK_AB R10, R100, R37 ;  /* 0x00000025640a723e */ /* 0x000fe200000000ff */
[--C-:B------:R-:W-:Y:S01]  /*45d0*/  IMAD.MOV.U32 R37, RZ, RZ, R71.reuse ;  /* 0x000000ffff257224 */ /* 0x100fe200078e0047 */
[----:B------:R-:W-:Y:S01]  /*45e0*/  F2FP.F16.F32.PACK_AB R105, R105, R34 ;  /* 0x000000226969723e */ /* 0x000fe200000000ff */
[----:B------:R-:W-:-:S03]  /*45f0*/  IMAD.MOV.U32 R34, RZ, RZ, R71 ;  /* 0x000000ffff227224 */ /* 0x000fc600078e0047 */
[----:B------:R-:W2:Y:S01]  /*4600*/  MUFU.EX2 R107, R114 ;  /* 0x00000072006b7308 */ /* 0x000ea20000000800 */
[----:B---3--:R-:W-:-:S07]  /*4610*/  FADD.FTZ R15, R31, R12 ;  /* 0x0000000c1f0f7221 */ /* 0x008fce0000010000 */
[----:B------:R-:W1:Y:S01]  /*4620*/  MUFU.EX2 R84, R84 ;  /* 0x0000005400547308 */ /* 0x000e620000000800 */
[----:B0-----:R-:W-:Y:S01]  /*4630*/  FADD.FTZ R12, R38, R11 ;  /* 0x0000000b260c7221 */ /* 0x001fe20000010000 */
[----:B------:R-:W-:Y:S01]  /*4640*/  F2FP.F16.F32.PACK_AB R11, R47, R32 ;  /* 0x000000202f0b723e */ /* 0x000fe200000000ff */
[--C-:B------:R-:W-:Y:S02]  /*4650*/  IMAD.MOV.U32 R47, RZ, RZ, R71.reuse ;  /* 0x000000ffff2f7224 */ /* 0x100fe400078e0047 */
[--C-:B------:R-:W-:Y:S02]  /*4660*/  IMAD.MOV.U32 R32, RZ, RZ, R71.reuse ;  /* 0x000000ffff207224 */ /* 0x100fe400078e0047 */
[----:B------:R0:W-:Y:S01]  /*4670*/  STSM.16.M88.4 [R2+0x2d300], R8 ;  /* 0x02d3000802007844 */ /* 0x0001e20000000200 */
[----:B------:R-:W3:Y:S01]  /*4680*/  MUFU.EX2 R52, R52 ;  /* 0x0000003400347308 */ /* 0x000ee20000000800 */
[C---:B--2---:R-:W-:Y:S01]  /*4690*/  FADD.FTZ R5, R107.reuse, R12 ;  /* 0x0000000c6b057221 */ /* 0x044fe20000010000 */
[----:B------:R-:W-:Y:S01]  /*46a0*/  F2FP.F16.F32.PACK_AB R107, R107, R38 ;  /* 0x000000266b6b723e */ /* 0x000fe200000000ff */
[----:B------:R-:W-:-:S05]  /*46b0*/  IMAD.MOV.U32 R38, RZ, RZ, R71 ;  /* 0x000000ffff267224 */ /* 0x000fca00078e0047 */
[----:B------:R-:W2:Y:S01]  /*46c0*/  MUFU.EX2 R30, R30 ;  /* 0x0000001e001e7308 */ /* 0x000ea20000000800 */
[C---:B-1----:R-:W-:Y:S01]  /*46d0*/  FADD.FTZ R15, R84.reuse, R15 ;  /* 0x0000000f540f7221 */ /* 0x042fe20000010000 */
[----:B------:R-:W-:Y:S01]  /*46e0*/  F2FP.F16.F32.PACK_AB R106, R84, R31 ;  /* 0x0000001f546a723e */ /* 0x000fe200000000ff */
[----:B------:R-:W-:-:S04]  /*46f0*/  IMAD.MOV.U32 R31, RZ, RZ, R71 ;  /* 0x000000ffff1f7224 */ /* 0x000fc800078e0047 */
[----:B------:R0:W-:Y:S01]  /*4700*/  STSM.16.M88.4 [R2+0x2eb00], R104 ;  /* 0x02eb006802007844 */ /* 0x0001e20000000200 */
[----:B------:R-:W1:Y:S01]  /*4710*/  MUFU.EX2 R13, R116 ;  /* 0x00000074000d7308 */ /* 0x000e620000000800 */
[----:B---3--:R-:W-:-:S07]  /*4720*/  FADD.FTZ R6, R52, R5 ;  /* 0x0000000534067221 */ /* 0x008fce0000010000 */
[----:B------:R-:W3:Y:S01]  /*4730*/  MUFU.EX2 R43, R43 ;  /* 0x0000002b002b7308 */ /* 0x000ee20000000800 */
[----:B--2---:R-:W-:-:S07]  /*4740*/  FADD.FTZ R4, R30, R15 ;  /* 0x0000000f1e047221 */ /* 0x004fce0000010000 */
[----:B------:R-:W2:Y:S01]  /*4750*/  MUFU.EX2 R45, R45 ;  /* 0x0000002d002d7308 */ /* 0x000ea20000000800 */
[C---:B-1----:R-:W-:Y:S01]  /*4760*/  FADD.FTZ R5, R13.reuse, R6 ;  /* 0x000000060d057221 */ /* 0x042fe20000010000 */
[----:B------:R-:W-:Y:S01]  /*4770*/  F2FP.F16.F32.PACK_AB R13, R13, R52 ;  /* 0x000000340d0d723e */ /* 0x000fe200000000ff */
[----:B------:R-:W-:-:S05]  /*4780*/  IMAD.MOV.U32 R52, RZ, RZ, R71 ;  /* 0x000000ffff347224 */ /* 0x000fca00078e0047 */
[----:B------:R-:W1:Y:S01]  /*4790*/  MUFU.EX2 R110, R110 ;  /* 0x0000006e006e7308 */ /* 0x000e620000000800 */
[C---:B---3--:R-:W-:Y:S01]  /*47a0*/  F2FP.F16.F32.PACK_AB R12, R43.reuse, R30 ;  /* 0x0000001e2b0c723e */ /* 0x048fe200000000ff */
[----:B------:R-:W-:Y:S01]  /*47b0*/  FADD.FTZ R4, R43, R4 ;  /* 0x000000042b047221 */ /* 0x000fe20000010000 */
[--C-:B------:R-:W-:Y:S02]  /*47c0*/  IMAD.MOV.U32 R43, RZ, RZ, R71.reuse ;  /* 0x000000ffff2b7224 */ /* 0x100fe400078e0047 */
[----:B------:R-:W-:-:S03]  /*47d0*/  IMAD.MOV.U32 R30, RZ, RZ, R71 ;  /* 0x000000ffff1e7224 */ /* 0x000fc600078e0047 */
[----:B------:R-:W3:Y:S01]  /*47e0*/  MUFU.EX2 R120, R120 ;  /* 0x0000007800787308 */ /* 0x000ee20000000800 */
[----:B--2---:R-:W-:-:S07]  /*47f0*/  FADD.FTZ R7, R45, R4 ;  /* 0x000000042d077221 */ /* 0x004fce0000010000 */
[----:B------:R-:W2:Y:S01]  /*4800*/  MUFU.EX2 R21, R122 ;  /* 0x0000007a00157308 */ /* 0x000ea20000000800 */
[C---:B-1----:R-:W-:Y:S01]  /*4810*/  F2FP.F16.F32.PACK_AB R14, R110.reuse, R45 ;  /* 0x0000002d6e0e723e */ /* 0x042fe200000000ff */
[----:B------:R-:W-:Y:S01]  /*4820*/  FADD.FTZ R7, R110, R7 ;  /* 0x000000076e077221 */ /* 0x000fe20000010000 */
[----:B------:R-:W-:Y:S02]  /*4830*/  IMAD.MOV.U32 R45, RZ, RZ, R71 ;  /* 0x000000ffff2d7224 */ /* 0x000fe400078e0047 */
[----:B---3--:R-:W-:Y:S01]  /*4840*/  FADD.FTZ R6, R120, R5 ;  /* 0x0000000578067221 */ /* 0x008fe20000010000 */
[----:B--2---:R-:W-:-:S03]  /*4850*/  F2FP.F16.F32.PACK_AB R15, R21, R120 ;  /* 0x00000078150f723e */ /* 0x004fc600000000ff */
[----:B------:R-:W-:Y:S02]  /*4860*/  FADD.FTZ R6, R21, R6 ;  /* 0x0000000615067221 */ /* 0x000fe40000010000 */
[----:B------:R0:W-:Y:S01]  /*4870*/  STSM.16.M88.4 [R2+0x30300], R12 ;  /* 0x0303000c02007844 */ /* 0x0001e20000000200 */
[----:B------:R1:W-:Y:S06]  /*4880*/  MEMBAR.ALL.CTA ;  /* 0x0000000000007992 */ /* 0x0003ec0000008000 */
[----:B-1----:R-:W1:Y:S02]  /*4890*/  FENCE.VIEW.ASYNC.S ;  /* 0x00000000000073c6 */ /* 0x002e640000000000 */
[----:B-1----:R-:W-:Y:S01]  /*48a0*/  NOP ;  /* 0x0000000000007918 */ /* 0x002fe20000000000 */
[----:B------:R-:W-:Y:S05]  /*48b0*/  @!P2 BRA `(.L_x_9931) ;  /* 0x00000038002ca947 */ /* 0x000fea0003800000 */
[----:B------:R-:W-:Y:S01]  /*48c0*/  VIADD R4, R22, 0xfffffffe ;  /* 0xfffffffe16047836 */ /* 0x000fe20000000000 */
[----:B------:R-:W-:Y:S01]  /*48d0*/  CS2R R70, SRZ ;  /* 0x0000000000467805 */ /* 0x000fe2000001ff00 */
[----:B0-----:R-:W-:Y:S01]  /*48e0*/  IMAD.MOV.U32 R8, RZ, RZ, R73 ;  /* 0x000000ffff087224 */ /* 0x001fe200078e0049 */
        /* <DEDUP_REMOVED lines=25> */
[----:B------:R-:W-:-:S06]  /*4a80*/  UMOV UR5, UR36 ;  /* 0x0000002400057c82 */ /* 0x000fcc0008000000 */
.L_x_9940:
[----:B------:R-:W-:Y:S01]  /*4a90*/  UIADD3 UR36, UR5, 0x1, URZ ;  /* 0x0000000105247890 */ /* 0x000fe2000fffe03f */
[----:B------:R-:W-:-:S03]  /*4aa0*/  ISETP.NE.AND P3, PT, RZ, UR38, PT ;  /* 0x00000026ff007c0c */ /* 0x000fc6000bf65270 */
[----:B------:R-:W-:-:S04]  /*4ab0*/  UISETP.NE.AND UP0, UPT, UR36, 0x2, UPT ;  /* 0x000000022400788c */ /* 0x000fc8000bf05270 */
[----:B------:R-:W-:Y:S02]  /*4ac0*/  USEL UR4, URZ, 0x1, UP0 ;  /* 0x000000013f047887 */ /* 0x000fe40008000000 */
[----:B------:R-:W-:-:S04]  /*4ad0*/  USEL UR36, UR36, URZ, UP0 ;  /* 0x0000003f24247287 */ /* 0x000fc80008000000 */
[----:B------:R-:W-:Y:S01]  /*4ae0*/  LOP3.LUT R16, R9, UR4, RZ, 0x3c, !PT ;  /* 0x0000000409107c12 */ /* 0x000fe2000f8e3cff */
[----:B------:R-:W-:Y:S07]  /*4af0*/  @P3 BRA `(.L_x_9932) ;  /* 0x0000000000283947 */ /* 0x000fee0003800000 */
[----:B------:R-:W-:Y:S05]  /*4b00*/  @!P0 BRA `(.L_x_9933) ;  /* 0x0000000000048947 */ /* 0x000fea0003800000 */
[----:B------:R-:W-:Y:S01]  /*4b10*/  BPT.TRAP 0x1 ;  /* 0x000000040000795c */ /* 0x000fe20000300000 */
.L_x_9933:
[----:B------:R-:W-:Y:S01]  /*4b20*/  ULEA UR4, UR36, UR37, 0x3 ;  /* 0x0000002524047291 */ /* 0x000fe2000f8e183f */
[----:B------:R-:W-:-:S08]  /*4b30*/  SHF.L.U32 R0, R16, 0x1f, RZ ;  /* 0x0000001f10007819 */ /* 0x000fd000000006ff */
[----:B------:R0:W1:Y:S01]  /*4b40*/  SYNCS.PHASECHK.TRANS64.TRYWAIT P2, [UR4+0x31c30], R0 ;  /* 0x031c3000ff0075a7 */ /* 0x0000620008040144 */
[----:B------:R-:W-:Y:S05]  /*4b50*/  @!P0 BRA `(.L_x_9934) ;  /* 0x0000000000048947 */ /* 0x000fea0003800000 */
[----:B------:R-:W-:Y:S01]  /*4b60*/  BPT.TRAP 0x1 ;  /* 0x000000040000795c */ /* 0x000fe20000300000 */
.L_x_9934:
[----:B-1----:R-:W-:Y:S05]  /*4b70*/  @P2 BRA `(.L_x_9932) ;  /* 0x0000000000082947 */ /* 0x002fea0003800000 */
[----:B------:R-:W1:Y:S02]  /*4b80*/  SYNCS.PHASECHK.TRANS64.TRYWAIT P2, [UR4+0x31c30], R0 ;  /* 0x031c3000ff0075a7 */ /* 0x000e640008040144 */
[----:B-1----:R-:W-:Y:S05]  /*4b90*/  @!P2 BRA `(.L_x_9935) ;  /* 0x00000094004ca947 */ /* 0x002fea0003800000 */
.L_x_9932:
[----:B-1----:R-:W1:Y:S01]  /*4ba0*/  S2R R3, SR_TID.X ;  /* 0x0000000000037919 */ /* 0x002e620000002100 */
[----:B------:R-:W-:Y:S01]  /*4bb0*/  UIMAD UR4, UR36, 0x6c0, UR6 ;  /* 0x000006c0240478a4 */ /* 0x000fe2000f8e0206 */
[----:B------:R-:W-:Y:S01]  /*4bc0*/  UMOV UR31, 0x80000020 ;  /* 0x80000020001f7882 */ /* 0x000fe20000000000 */
[----:B------:R-:W-:Y:S02]  /*4bd0*/  UMOV UR32, UR28 ;  /* 0x0000001c00207c82 */ /* 0x000fe40008000000 */
[----:B------:R-:W-:Y:S01]  /*4be0*/  UIADD3 UR34, UR4, 0x40, URZ ;  /* 0x0000004004227890 */ /* 0x000fe2000fffe03f */
[----:B------:R-:W-:Y:S02]  /*4bf0*/  UMOV UR33, UR29 ;  /* 0x0000001d00217c82 */ /* 0x000fe40008000000 */
        /* <DEDUP_REMOVED lines=19> */
[----:B-1----:R-:W-:Y:S01]  /*4d30*/  SHF.R.U32.HI R3, RZ, 0x7, R3 ;  /* 0x00000007ff037819 */ /* 0x002fe20000011603 */
[----:B------:R-:W-:Y:S01]  /*4d40*/  UMOV UR56, UR28 ;  /* 0x0000001c00387c82 */ /* 0x000fe20008000000 */
[----:B------:R-:W-:Y:S01]  /*4d50*/  UMOV UR57, UR29 ;  /* 0x0000001d00397c82 */ /* 0x000fe20008000000 */
[----:B------:R-:W-:Y:S01]  /*4d60*/  UMOV UR59, 0x80000020 ;  /* 0x80000020003b7882 */ /* 0x000fe20000000000 */
[----:B------:R-:W-:Y:S01]  /*4d70*/  UIADD3 UR7, UR4, 0x200, URZ ;  /* 0x0000020004077890 */ /* 0x000fe2000fffe03f */
[----:B0-----:R-:W-:Y:S01]  /*4d80*/  VIADD R0, R3, 0x8 ;  /* 0x0000000803007836 */ /* 0x001fe20000000000 */
[----:B------:R-:W-:Y:S01]  /*4d90*/  UIADD3 UR10, UR4, 0x2, URZ ;  /* 0x00000002040a7890 */ /* 0x000fe2000fffe03f */
[----:B------:R-:W-:Y:S01]  /*4da0*/  UMOV UR11, 0x80000020 ;  /* 0x80000020000b7882 */ /* 0x000fe20000000000 */
[----:B------:R-:W-:-:S02]  /*4db0*/  UIADD3 UR14, UR4, 0x240, URZ ;  /* 0x00000240040e7890 */ /* 0x000fc4000fffe03f */
[----:B------:R0:W-:Y:S01]  /*4dc0*/  BAR.SYNC.DEFER_BLOCKING R0, 0x100 ;  /* 0x000400000000751d */ /* 0x0001e20000010000 */
[----:B------:R-:W-:Y:S02]  /*4dd0*/  UIADD3 UR18, UR4, 0x242, URZ ;  /* 0x0000024204127890 */ /* 0x000fe4000fffe03f */
[----:B------:R-:W-:Y:S02]  /*4de0*/  UIADD3 UR22, UR4, 0x480, URZ ;  /* 0x0000048004167890 */ /* 0x000fe4000fffe03f */
[----:B------:R-:W-:Y:S01]  /*4df0*/  UIADD3 UR26, UR4, 0x482, URZ ;  /* 0x00000482041a7890 */ /* 0x000fe2000fffe03f */
[----:B------:R-:W-:Y:S01]  /*4e00*/  UMOV UR15, 0x80000020 ;  /* 0x80000020000f7882 */ /* 0x000fe20000000000 */
[----:B------:R-:W-:Y:S01]  /*4e10*/  UMOV UR19, 0x80000020 ;  /* 0x8000002000137882 */ /* 0x000fe20000000000 */
[----:B------:R-:W-:Y:S01]  /*4e20*/  UMOV UR23, 0x80000020 ;  /* 0x8000002000177882 */ /* 0x000fe20000000000 */
[----:B------:R-:W-:Y:S01]  /*4e30*/  UMOV UR27, 0x80000020 ;  /* 0x80000020001b7882 */ /* 0x000fe20000000000 */
        /* <DEDUP_REMOVED lines=314> */
.L_x_9937:
[----:B------:R-:W-:Y:S01]  /*61e0*/  ULEA UR4, UR5, UR37, 0x3 ;  /* 0x0000002505047291 */ /* 0x000fe2000f8e183f */
[----:B------:R-:W-:-:S08]  /*61f0*/  SHF.L.U32 R0, R9, 0x1f, RZ ;  /* 0x0000001f09007819 */ /* 0x000fd000000006ff */
[----:B------:R0:W1:Y:S01]  /*6200*/  SYNCS.PHASECHK.TRANS64.TRYWAIT P2, [UR4+0x31c50], R0 ;  /* 0x031c5000ff0075a7 */ /* 0x0000620008040144 */
[----:B------:R-:W-:Y:S05]  /*6210*/  @!P0 BRA `(.L_x_9938) ;  /* 0x0000000000048947 */ /* 0x000fea0003800000 */
[----:B------:R-:W-:Y:S01]  /*6220*/  BPT.TRAP 0x1 ;  /* 0x000000040000795c */ /* 0x000fe20000300000 */
.L_x_9938:
[----:B-1----:R-:W-:Y:S05]  /*6230*/  @P2 BRA `(.L_x_9936) ;  /* 0x0000000000082947 */ /* 0x002fea0003800000 */
[----:B------:R-:W1:Y:S02]  /*6240*/  SYNCS.PHASECHK.TRANS64.TRYWAIT P2, [UR4+0x31c50], R0 ;  /* 0x031c5000ff0075a7 */ /* 0x000e640008040144 */
[----:B-1----:R-:W-:Y:S05]  /*6250*/  @!P2 BRA `(.L_x_9939) ;  /* 0x0000007c00b4a947 */ /* 0x002fea0003800000 */
.L_x_9936:
[----:B------:R-:W-:Y:S01]  /*6260*/  UIADD3 UR4, UR37, 0x200, URZ ;  /* 0x0000020025047890 */ /* 0x000fe2000fffe03f */
[----:B------:R-:W-:Y:S01]  /*6270*/  WARPGROUP.ARRIVE ;  /* 0x00000000000079c5 */ /* 0x000fe20000000000 */
[----:B------:R-:W-:Y:S01]  /*6280*/  ULOP3.LUT UR7, UR39, 0x10000, URZ, 0xfc, !UPT ;  /* 0x0001000027077892 */ /* 0x000fe2000f8efc3f */
[----:B01----:R-:W-:Y:S01]  /*6290*/  FMNMX.FTZ R0, R136, R5, !PT ;  /* 0x0000000588007209 */ /* 0x003fe20007810000 */
[----:B------:R-:W-:Y:S01]  /*62a0*/  USHF.R.U32.HI UR4, URZ, 0x4, UR4 ;  /* 0x000000043f047899 */ /* 0x000fe20008011604 */
[----:B------:R-:W-:Y:S01]  /*62b0*/  FMNMX.FTZ R22, R138, R8, !PT ;  /* 0x000000088a167209 */ /* 0x000fe20007810000 */
[----:B------:R-:W-:Y:S01]  /*62c0*/  UMOV UR33, 0xc0000010 ;  /* 0xc000001000217882 */ /* 0x000fe20000000000 */
[----:B------:R-:W-:Y:S01]  /*62d0*/  UMOV UR35, 0x80000020 ;  /* 0x8000002000237882 */ /* 0x000fe20000000000 */
[----:B------:R-:W-:Y:S01]  /*62e0*/  ULOP3.LUT UR4, UR4, 0x3fff, URZ, 0xc0, !UPT ;  /* 0x00003fff04047892 */ /* 0x000fe2000f8ec03f */
[----:B------:R-:W-:Y:S01]  /*62f0*/  FMNMX.FTZ R3, R137, R0, !PT ;  /* 0x0000000089037209 */ /* 0x000fe20007810000 */
[----:B------:R-:W-:Y:S01]  /*6300*/  UMOV UR32, UR7 ;  /* 0x0000000700207c82 */ /* 0x000fe20008000000 */
[----:B------:R-:W-:Y:S01]  /*6310*/  FMNMX.FTZ R23, R139, R22, !PT ;  /* 0x000000168b177209 */ /* 0x000fe20007810000 */
[----:B------:R-:W-:Y:S01]  /*6320*/  ULOP3.LUT UR4, UR4, 0x2400000, URZ, 0xfc, !UPT ;  /* 0x0240000004047892 */ /* 0x000fe2000f8efc3f */
[----:B------:R-:W-:-:S03]  /*6330*/  FMNMX.FTZ R0, R140, R3, !PT ;  /* 0x000000038c007209 */ /* 0x000fc60007810000 */
[----:B------:R-:W-:Y:S01]  /*6340*/  UIMAD UR4, UR5, 0x6c0, UR4 ;  /* 0x000006c0050478a4 */ /* 0x000fe2000f8e0204 */
[----:B------:R-:W-:-:S04]  /*6350*/  FMNMX.FTZ R3, R141, R0, !PT ;  /* 0x000000008d037209 */ /* 0x000fc80007810000 */
[----:B------:R-:W-:Y:S02]  /*6360*/  FMNMX.FTZ R0, R128, R3, !PT ;  /* 0x0000000380007209 */ /* 0x000fe40007810000 */
[----:B------:R-:W-:Y:S02]  /*6370*/  UMOV UR34, UR4 ;  /* 0x0000000400227c82 */ /* 0x000fe40008000000 */
[----:B------:R-:W-:Y:S01]  /*6380*/  HGMMA.64x96x16.F32 R24, gdesc[UR32].tnspB, R24, gsb0 ;  /* 0x41600000201879f0 */ /* 0x000fe20008000818 */
[----:B------:R-:W-:Y:S01]  /*6390*/  UIADD3 UR32, UR7, 0x180, URZ ;  /* 0x0000018007207890 */ /* 0x000fe2000fffe03f */
[----:B------:R-:W-:Y:S01]  /*63a0*/  FMNMX.FTZ R3, R129, R0, !PT ;  /* 0x0000000081037209 */ /* 0x000fe20007810000 */
[----:B------:R-:W-:Y:S01]  /*63b0*/  UIADD3 UR34, UR4, 0x40, URZ ;  /* 0x0000004004227890 */ /* 0x000fe2000fffe03f */
[----:B------:R-:W-:Y:S01]  /*63c0*/  UMOV UR33, 0xc0000010 ;  /* 0xc000001000217882 */ /* 0x000fe20000000000 */
        /* <DEDUP_REMOVED lines=29> */
[----:B------:R-:W-:Y:S01]  /*65a0*/  HGMMA.64x96x16.F32 R24, gdesc[UR32].tnspB, R24, gsb0 ;  /* 0x41600000201879f0 */ /* 0x000fe20008000818 */
[----:B------:R-:W-:Y:S02]  /*65b0*/  UIADD3 UR32, UR7, 0x300, URZ ;  /* 0x0000030007207890 */ /* 0x000fe4000fffe03f */
[----:B------:R-:W-:Y:S01]  /*65c0*/  UIADD3 UR34, UR4, 0x80, URZ ;  /* 0x0000008004227890 */ /* 0x000fe2000fffe03f */
[----:B------:R-:W-:Y:S01]  /*65d0*/  FMNMX.FTZ R0, R72, R3, !PT ;  /* 0x0000000348007209 */ /* 0x000fe20007810000 */
[----:B------:R-:W-:Y:S01]  /*65e0*/  UMOV UR33, 0xc0000010 ;  /* 0xc000001000217882 */ /* 0x000fe20000000000 */
[----:B------:R-:W-:Y:S02]  /*65f0*/  UMOV UR35, 0x80000020 ;  /* 0x8000002000237882 */ /* 0x000fe40000000000 */
[----:B------:R-:W-:-:S04]  /*6600*/  FMNMX.FTZ R3, R73, R0, !PT ;  /* 0x0000000049037209 */ /* 0x000fc80007810000 */
        /* <DEDUP_REMOVED lines=20> */
[----:B------:R-:W0:Y:S01]  /*6750*/  S2R R141, SR_TID.X ;  /* 0x00000000008d7919 */ /* 0x000e220000002100 */
[----:B------:R1:W-:Y:S01]  /*6760*/  MUFU.EX2 R23, R128 ;  /* 0x0000008000177308 */ /* 0x0003e20000000800 */
[----:B------:R-:W-:Y:S01]  /*6770*/  FFMA.FTZ R9, R136, R3, -R10 ;  /* 0x0000000388097223 */ /* 0x000fe2000001080a */
[----:B------:R-:W-:Y:S01]  /*6780*/  FMNMX.FTZ R121, R131, R120, !PT ;  /* 0x0000007883797209 */ /* 0x000fe20007810000 */
[----:B------:R-:W-:-:S02]  /*6790*/  WARPGROUP.DEPBAR.LE gsb0, 0x0 ;  /* 0x00008000000079c5 */ /* 0x000fc40000010000 */
[----:B------:R-:W-:Y:S01]  /*67a0*/  WARPGROUP.ARRIVE ;  /* 0x00000000000079c5 */ /* 0x000fe20000000000 */
[--C-:B------:R-:W-:Y:S01]  /*67b0*/  FFMA.FTZ R120, R124, R3, -R10.reuse ;  /* 0x000000037c787223 */ /* 0x100fe2000001080a */
[----:B------:R-:W-:Y:S01]  /*67c0*/  FMNMX.FTZ R124, R134, R121, !PT ;  /* 0x00000079867c7209 */ /* 0x000fe20007810000 */
[-CC-:B------:R-:W-:Y:S01]  /*67d0*/  FFMA.FTZ R11, R137, R3.reuse, -R10.reuse ;  /* 0x00000003890b7223 */ /* 0x180fe2000001080a */
[-CC-:B------:R-:W-:Y:S01]  /*67e0*/  FFMA.FTZ R20, R132, R3.reuse, -R10.reuse ;  /* 0x0000000384147223 */ /* 0x180fe2000001080a */
[-CC-:B------:R-:W-:Y:S01]  /*67f0*/  FFMA.FTZ R21, R133, R3.reuse, -R10.reuse ;  /* 0x0000000385157223 */ /* 0x180fe2000001080a */
[----:B------:R-:W-:Y:S01]  /*6800*/  HGMMA.64x96x16.F32 R24, gdesc[UR32].tnspB, R24, gsb0 ;  /* 0x41600000201879f0 */ /* 0x000fe20008000818 */
[----:B------:R-:W-:Y:S01]  /*6810*/  UIADD3 UR32, UR7, 0x480, URZ ;  /* 0x0000048007207890 */ /* 0x000fe2000fffe03f */
[----:B------:R-:W-:Y:S01]  /*6820*/  FMNMX.FTZ R121, R135, R124, !PT ;  /* 0x0000007c87797209 */ /* 0x000fe20007810000 */
[----:B------:R-:W-:Y:S01]  /*6830*/  UIADD3 UR34, UR4, 0xc0, URZ ;  /* 0x000000c004227890 */ /* 0x000fe2000fffe03f */
[--C-:B------:R-:W-:Y:S01]  /*6840*/  FFMA.FTZ R112, R112, R3, -R10.reuse ;  /* 0x0000000370707223 */ /* 0x100fe2000001080a */
[----:B------:R-:W-:Y:S01]  /*6850*/  UMOV UR33, 0xc0000010 ;  /* 0xc000001000217882 */ /* 0x000fe20000000000 */
[----:B------:R-:W-:Y:S01]  /*6860*/  UMOV UR35, 0x80000020 ;  /* 0x8000002000237882 */ /* 0x000fe20000000000 */
        /* <DEDUP_REMOVED lines=14> */
[----:B0-----:R-:W-:Y:S01]  /*6950*/  SHF.R.U32.HI R140, RZ, 0x7, R141 ;  /* 0x00000007ff8c7819 */ /* 0x001fe2000001168d */
[--C-:B------:R-:W-:Y:S01]  /*6960*/  FFMA.FTZ R101, R101, R3, -R10.reuse ;  /* 0x0000000365657223 */ /* 0x100fe2000001080a */
[----:B------:R-:W-:Y:S01]  /*6970*/  FMNMX.FTZ R124, R114, R125, !PT ;  /* 0x0000007d727c7209 */ /* 0x000fe20007810000 */
[-CC-:B------:R-:W-:Y:S01]  /*6980*/  FFMA.FTZ R88, R88, R3.reuse, -R10.reuse ;  /* 0x0000000358587223 */ /* 0x180fe2000001080a */
[----:B------:R-:W-:Y:S01]  /*6990*/  ISETP.GE.U32.AND P2, PT, R141, 0x180, PT ;  /* 0x000001808d00780c */ /* 0x000fe20003f46070 */
        /* <DEDUP_REMOVED lines=12> */
[----:B------:R-:W-:Y:S01]  /*6a60*/  FFMA.FTZ R77, R77, R3, -R10 ;  /* 0x000000034d4d7223 */ /* 0x000fe2000001080a */
[----:B------:R-:W-:Y:S01]  /*6a70*/  FMNMX.FTZ R124, R106, R125, !PT ;  /* 0x0000007d6a7c7209 */ /* 0x000fe20007810000 */
[----:B------:R0:W-:Y:S03]  /*6a80*/  MUFU.EX2 R121, R129 ;  /* 0x0000008100797308 */ /* 0x0001e60000000800 */
[----:B------:R-:W-:-:S04]  /*6a90*/  FMNMX.FTZ R125, R107, R124, !PT ;  /* 0x0000007c6b7d7209 */ /* 0x000fc80007810000 */
[----:B------:R-:W-:Y:S01]  /*6aa0*/  FMNMX.FTZ R124, R110, R125, !PT ;  /* 0x0000007d6e7c7209 */ /* 0x000fe20007810000 */
[----:B------:R-:W2:Y:S03]  /*6ab0*/  MUFU.EX2 R5, R5 ;  /* 0x0000000500057308 */ /* 0x000ea60000000800 */
[----:B------:R-:W-:-:S04]  /*6ac0*/  FMNMX.FTZ R125, R111, R124, !PT ;  /* 0x0000007c6f7d7209 */ /* 0x000fc80007810000 */
[----:B------:R-:W-:Y:S01]  /*6ad0*/  FMNMX.FTZ R124, R98, R125, !PT ;  /* 0x0000007d627c7209 */ /* 0x000fe20007810000 */
[----:B------:R-:W3:Y:S03]  /*6ae0*/  MUFU.EX2 R9, R9 ;  /* 0x0000000900097308 */ /* 0x000ee60000000800 */
[----:B------:R-:W-:-:S04]  /*6af0*/  FMNMX.FTZ R125, R99, R124, !PT ;  /* 0x0000007c637d7209 */ /* 0x000fc80007810000 */
[----:B------:R-:W-:Y:S01]  /*6b00*/  FMNMX.FTZ R124, R102, R125, !PT ;  /* 0x0000007d667c7209 */ /* 0x000fe20007810000 */
[----:B------:R-:W4:Y:S03]  /*6b10*/  MUFU.EX2 R11, R11 ;  /* 0x0000000b000b7308 */ /* 0x000f260000000800 */
        /* <DEDUP_REMOVED lines=13> */
[----:B------:R-:W-:Y:S02]  /*6bf0*/  WARPGROUP.DEPBAR.LE gsb0, 0x0 ;  /* 0x00008000000079c5 */ /* 0x000fe40000010000 */
[----:B------:R-:W-:Y:S01]  /*6c00*/  WARPGROUP.ARRIVE ;  /* 0x00000000000079c5 */ /* 0x000fe20000000000 */
[----:B------:R-:W-:Y:S01]  /*6c10*/  FMNMX.FTZ R124, R74, R125, !PT ;  /* 0x0000007d4a7c7209 */ /* 0x000fe20007810000 */
[----:B------:R-:W-:Y:S03]  /*6c20*/  MUFU.EX2 R20, R20 ;  /* 0x0000001400147308 */ /* 0x000fe60000000800 */
[----:B------:R-:W-:Y:S01]  /*6c30*/  FMNMX.FTZ R125, R75, R124, !PT ;  /* 0x0000007c4b7d7209 */ /* 0x000fe20007810000 */
[----:B------:R-:W-:Y:S01]  /*6c40*/  HGMMA.64x96x16.F32 R24, gdesc[UR32].tnspB, R24, gsb0 ;  /* 0x41600000201879f0 */ /* 0x000fe20008000818 */
[----:B------:R-:W-:-:S02]  /*6c50*/  UIADD3 UR32, UR7, 0x600, URZ ;  /* 0x0000060007207890 */ /* 0x000fc4000fffe03f */
[----:B------:R-:W-:Y:S01]  /*6c60*/  UIADD3 UR34, UR4, 0x100, URZ ;  /* 0x0000010004227890 */ /* 0x000fe2000fffe03f */
[----:B------:R-:W-:Y:S01]  /*6c70*/  FMNMX.FTZ R124, R78, R125, !PT ;  /* 0x0000007d4e7c7209 */ /* 0x000fe20007810000 */
[----:B------:R-:W-:Y:S01]  /*6c80*/  UMOV UR33, 0xc0000010 ;  /* 0xc000001000217882 */ /* 0x000fe20000000000 */
[----:B------:R-:W-:Y:S01]  /*6c90*/  UMOV UR35, 0x80000020 ;  /* 0x8000002000237882 */ /* 0x000fe20000000000 */
[----:B------:R-:W-:Y:S01]  /*6ca0*/  MUFU.EX2 R21, R21 ;  /* 0x0000001500157308 */ /* 0x000fe20000000800 */
[----:B------:R-:W-:-:S05]  /*6cb0*/  FMNMX.FTZ R124, R79, R124, !PT ;  /* 0x0000007c4f7c7209 */ /* 0x000fca0007810000 */
[----:B------:R-:W5:Y:S02]  /*6cc0*/  SHFL.BFLY PT, R125, R124, 0x2, 0x1f ;  /* 0x0c401f007c7d7f89 */ /* 0x000f6400000e0000 */
[----:B------:R-:W-:Y:S08]  /*6cd0*/  MUFU.EX2 R22, R22 ;  /* 0x0000001600167308 */ /* 0x000ff00000000800 */
[----:B------:R-:W-:Y:S08]  /*6ce0*/  MUFU.EX2 R120, R120 ;  /* 0x0000007800787308 */ /* 0x000ff00000000800 */
[----:B------:R-:W-:Y:S01]  /*6cf0*/  MUFU.EX2 R112, R112 ;  /* 0x0000007000707308 */ /* 0x000fe20000000800 */
[----:B-----5:R-:W-:Y:S01]  /*6d00*/  FMNMX.FTZ R125, R124, R125, !PT ;  /* 0x0000007d7c7d7209 */ /* 0x020fe20007810000 */
[----:B------:R-:W-:Y:S01]  /*6d10*/  FFMA.FTZ R124, R73, R3, -R10 ;  /* 0x00000003497c7223 */ /* 0x000fe2000001080a */
[----:B------:R-:W-:-:S05]  /*6d20*/  IMAD.U32 R10, RZ, RZ, UR36 ;  /* 0x00000024ff0a7e24 */ /* 0x000fca000f8e00ff */
[----:B------:R-:W-:Y:S01]  /*6d30*/  MUFU.EX2 R113, R113 ;  /* 0x0000007100717308 */ /* 0x000fe20000000800 */
[----:B-1----:R-:W1:Y:S01]  /*6d40*/  SHFL.BFLY PT, R128, R125, 0x1, 0x1f ;  /* 0x0c201f007d807f89 */ /* 0x002e6200000e0000 */
[----:B------:R-:W-:-:S06]  /*6d50*/  @!P1 LEA R10, R10, UR37, 0x3 ;  /* 0x000000250a0a9c11 */ /* 0x000fcc000f8e18ff */
[----:B------:R-:W-:Y:S01]  /*6d60*/  MUFU.EX2 R116, R116 ;  /* 0x0000007400747308 */ /* 0x000fe20000000800 */
[----:B------:R-:W-:-:S05]  /*6d70*/  @!P1 VIADD R10, R10, 0x31c40 ;  /* 0x00031c400a0a9836 */ /* 0x000fca0000000000 */
[----:B------:R-:W-:Y:S02]  /*6d80*/  @!P1 PRMT R10, RZ, 0x654, R10 ;  /* 0x00000654ff0a9816 */ /* 0x000fe4000000000a */
[----:B------:R-:W-:Y:S08]  /*6d90*/  MUFU.EX2 R117, R117 ;  /* 0x0000007500757308 */ /* 0x000ff00000000800 */
[----:B------:R-:W-:Y:S01]  /*6da0*/  MUFU.EX2 R104, R104 ;  /* 0x0000006800687308 */ /* 0x000fe20000000800 */
[----:B-1----:R-:W-:-:S05]  /*6db0*/  FMNMX.FTZ R73, R125, R128, !PT ;  /* 0x000000807d497209 */ /* 0x002fca0007810000 */
[C---:B------:R-:W-:Y:S01]  /*6dc0*/  FADD.FTZ R8, -R73.reuse, R8 ;  /* 0x0000000849087221 */ /* 0x040fe20000010100 */
[-C--:B------:R-:W-:Y:S01]  /*6dd0*/  FMUL.FTZ R128, R73, R3.reuse ;  /* 0x0000000349807220 */ /* 0x080fe20000410000 */
[----:B------:R-:W-:Y:S02]  /*6de0*/  MUFU.EX2 R105, R105 ;  /* 0x0000006900697308 */ /* 0x000fe40000000800 */
[-C--:B------:R-:W-:Y:S01]  /*6df0*/  FMUL.FTZ R8, R8, R3.reuse ;  /* 0x0000000308087220 */ /* 0x080fe20000410000 */
[-CC-:B0-----:R-:W-:Y:S01]  /*6e00*/  FFMA.FTZ R129, R138, R3.reuse, -R128.reuse ;  /* 0x000000038a817223 */ /* 0x181fe20000010880 */
        /* <DEDUP_REMOVED lines=18> */
[----:B------:R-:W-:Y:S01]  /*6f30*/  SEL R8, R8, 0x9, !P2 ;  /* 0x0000000908087807 */ /* 0x000fe20005000000 */
[-CC-:B------:R-:W-:Y:S01]  /*6f40*/  FFMA.FTZ R123, R123, R3.reuse, -R128.reuse ;  /* 0x000000037b7b7223 */ /* 0x180fe20000010880 */
[----:B------:R-:W0:Y:S01]  /*6f50*/  MUFU.EX2 R132, R132 ;  /* 0x0000008400847308 */ /* 0x000e220000000800 */
[-CC-:B------:R-:W-:Y:S01]  /*6f60*/  FFMA.FTZ R114, R114, R3.reuse, -R128.reuse ;  /* 0x0000000372727223 */ /* 0x180fe20000010880 */
[-CC-:B------:R-:W-:Y:S01]  /*6f70*/  FFMA.FTZ R103, R103, R3.reuse, -R128.reuse ;  /* 0x0000000367677223 */ /* 0x180fe20000010880 */
[-CC-:B------:R-:W-:Y:S01]  /*6f80*/  FFMA.FTZ R106, R106, R3.reuse, -R128.reuse ;  /* 0x000000036a6a7223 */ /* 0x180fe20000010880 */
[----:B------:R-:W-:Y:S01]  /*6f90*/  FFMA.FTZ R107, R107, R3, -R128 ;  /* 0x000000036b6b7223 */ /* 0x000fe20000010880 */
[----:B------:R-:W-:-:S02]  /*6fa0*/  WARPGROUP.DEPBAR.LE gsb0, 0x0 ;  /* 0x00008000000079c5 */ /* 0x000fc40000010000 */
[----:B------:R-:W-:Y:S01]  /*6fb0*/  WARPGROUP.ARRIVE ;  /* 0x00000000000079c5 */ /* 0x000fe20000000000 */
[----:B------:R-:W5:Y:S01]  /*6fc0*/  MUFU.EX2 R136, R136 ;  /* 0x0000008800887308 */ /* 0x000f620000000800 */
[-CC-:B------:R-:W-:Y:S01]  /*6fd0*/  FFMA.FTZ R86, R86, R3.reuse, -R128.reuse ;  /* 0x0000000356567223 */ /* 0x180fe20000010880 */
[-CC-:B------:R-:W-:Y:S01]  /*6fe0*/  FFMA.FTZ R87, R87, R3.reuse, -R128.reuse ;  /* 0x0000000357577223 */ /* 0x180fe20000010880 */
[-CC-:B------:R-:W-:Y:S01]  /*6ff0*/  FFMA.FTZ R75, R75, R3.reuse, -R128.reuse ;  /* 0x000000034b4b7223 */ /* 0x180fe20000010880 */
[-CC-:B------:R-:W-:Y:S01]  /*7000*/  FFMA.FTZ R78, R78, R3.reuse, -R128.reuse ;  /* 0x000000034e4e7223 */ /* 0x180fe20000010880 */
[----:B------:R-:W-:Y:S01]  /*7010*/  HGMMA.64x96x16.F32 R24, gdesc[UR32].tnspB, R24, gsb0 ;  /* 0x41600000201879f0 */ /* 0x000fe20008000818 */
[----:B------:R-:W-:Y:S01]  /*7020*/  UIADD3 UR32, UR7, 0x780, URZ ;  /* 0x0000078007207890 */ /* 0x000fe2000fffe03f */
[----:B------:R-:W-:Y:S01]  /*7030*/  FFMA.FTZ R79, R79, R3, -R128 ;  /* 0x000000034f4f7223 */ /* 0x000fe20000010880 */
[----:B------:R-:W-:Y:S01]  /*7040*/  UIADD3 UR34, UR4, 0x140, URZ ;  /* 0x0000014004227890 */ /* 0x000fe2000fffe03f */
[----:B------:R-:W5:Y:S01]  /*7050*/  MUFU.EX2 R137, R137 ;  /* 0x0000008900897308 */ /* 0x000f620000000800 */
[----:B------:R-:W-:Y:S01]  /*7060*/  UMOV UR33, 0xc0000010 ;  /* 0xc000001000217882 */ /* 0x000fe20000000000 */
[----:B------:R-:W-:Y:S01]  /*7070*/  UMOV UR35, 0x80000020 ;  /* 0x8000002000237882 */ /* 0x000fe20000000000 */
[C---:B------:R-:W-:Y:S01]  /*7080*/  ISETP.GT.AND P2, PT, R4.reuse, RZ, PT ;  /* 0x000000ff0400720c */ /* 0x040fe20003f44270 */
[----:B------:R-:W-:-:S04]  /*7090*/  VIADD R4, R4, 0xffffffff ;  /* 0xffffffff04047836 */ /* 0x000fc80000000000 */
        /* <DEDUP_REMOVED lines=13> */
[----:B------:R-:W-:-:S05]  /*7170*/  WARPGROUP.ARRIVE ;  /* 0x00000000000079c5 */ /* 0x000fca0000000000 */
[----:B------:R-:W5:Y:S01]  /*7180*/  MUFU.EX2 R106, R106 ;  /* 0x0000006a006a7308 */ /* 0x000f620000000800 */
[----:B------:R-:W-:Y:S01]  /*7190*/  HGMMA.64x96x16.F32 R24, gdesc[UR32].tnspB, R24, gsb0 ;  /* 0x41600000201879f0 */ /* 0x000fe20008000818 */
[----:B------:R-:W-:Y:S02]  /*71a0*/  UIADD3 UR32, UR7, 0x900, URZ ;  /* 0x0000090007207890 */ /* 0x000fe4000fffe03f */
[----:B------:R-:W-:Y:S01]  /*71b0*/  UIADD3 UR34, UR4, 0x180, URZ ;  /* 0x0000018004227890 */ /* 0x000fe2000fffe03f */
[----:B------:R-:W-:Y:S01]  /*71c0*/  UMOV UR33, 0xc0000010 ;  /* 0xc000001000217882 */ /* 0x000fe20000000000 */
[----:B------:R-:W-:Y:S02]  /*71d0*/  UMOV UR35, 0x80000020 ;  /* 0x8000002000237882 */ /* 0x000fe40000000000 */
        /* <DEDUP_REMOVED lines=15> */
[----:B------:R-:W-:Y:S01]  /*72d0*/  HGMMA.64x96x16.F32 R24, gdesc[UR32].tnspB, R24, gsb0 ;  /* 0x41600000201879f0 */ /* 0x000fe20008000818 */
[----:B------:R-:W-:Y:S02]  /*72e0*/  UIADD3 UR32, UR7, 0xa80, URZ ;  /* 0x00000a8007207890 */ /* 0x000fe4000fffe03f */
[----:B------:R-:W-:-:S04]  /*72f0*/  UIADD3 UR34, UR4, 0x1c0, URZ ;  /* 0x000001c004227890 */ /* 0x000fc8000fffe03f */
[----:B------:R-:W-:Y:S01]  /*7300*/  MUFU.EX2 R81, R81 ;  /* 0x0000005100517308 */ /* 0x000fe20000000800 */
[----:B------:R-:W-:Y:S01]  /*7310*/  UMOV UR33, 0xc0000010 ;  /* 0xc000001000217882 */ /* 0x000fe20000000000 */
[----:B------:R-:W-:-:S06]  /*7320*/  UMOV UR35, 0x80000020 ;  /* 0x8000002000237882 */ /* 0x000fcc0000000000 */
        /* <DEDUP_REMOVED lines=11> */
[----:B------:R-:W-:-:S06]  /*73e0*/  WARPGROUP.ARRIVE ;  /* 0x00000000000079c5 */ /* 0x000fcc0000000000 */
[----:B------:R-:W-:Y:S01]  /*73f0*/  HGMMA.64x96x16.F32 R24, gdesc[UR32].tnspB, R24, gsb0 ;  /* 0x41600000201879f0 */ /* 0x000fe20008000818 */
[----:B------:R-:W-:Y:S02]  /*7400*/  UIADD3 UR32, UR7, 0xc00, URZ ;  /* 0x00000c0007207890 */ /* 0x000fe4000fffe03f */
[----:B------:R-:W-:Y:S01]  /*7410*/  UIADD3 UR34, UR4, 0x200, URZ ;  /* 0x0000020004227890 */ /* 0x000fe2000fffe03f */
[----:B------:R-:W-:Y:S01]  /*7420*/  UMOV UR33, 0xc0000010 ;  /* 0xc000001000217882 */ /* 0x000fe20000000000 */
[----:B------:R-:W-:Y:S01]  /*7430*/  UMOV UR35, 0x80000020 ;  /* 0x8000002000237882 */ /* 0x000fe20000000000 */
[----:B------:R-:W-:Y:S02]  /*7440*/  WARPGROUP.DEPBAR.LE gsb0, 0x0 ;  /* 0x00008000000079c5 */ /* 0x000fe40000010000 */
[----:B------:R-:W-:-:S06]  /*7450*/  WARPGROUP.ARRIVE ;  /* 0x00000000000079c5 */ /* 0x000fcc0000000000 */
[----:B------:R-:W-:Y:S03]  /*7460*/  HGMMA.64x96x16.F32 R24, gdesc[UR32].tnspB, R24, gsb0 ;  /* 0x41600000201879f0 */ /* 0x000fe60008000818 */
[----:B------:R-:W-:Y:S02]  /*7470*/  WARPGROUP.DEPBAR.LE gsb0, 0x0 ;  /* 0x00008000000079c5 */ /* 0x000fe40000010000 */
[----:B------:R3:W-:Y:S06]  /*7480*/  BAR.ARV R8, 0x100 ;  /* 0x000400080000751d */ /* 0x0007ec0000002000 */
[----:B------:R-:W-:Y:S01]  /*7490*/  @!P1 SYNCS.ARRIVE.TRANS64.RED.A1T0 RZ, [R10+URZ], RZ ;  /* 0x000000ff0aff99a7 */ /* 0x000fe2000810043f */
[-C--:B--2---:R-:W-:Y:S01]  /*74a0*/  FMUL.FTZ R24, R24, R5.reuse ;  /* 0x0000000518187220 */ /* 0x084fe20000410000 */
[----:B---3--:R-:W-:Y:S01]  /*74b0*/  IMAD.U32 R8, RZ, RZ, UR5 ;  /* 0x00000005ff087e24 */ /* 0x008fe2000f8e00ff */
        /* <DEDUP_REMOVED lines=14> */
[----:B------:R-:W-:Y:S01]  /*75a0*/  @!P1 PRMT R8, RZ, 0x654, R8 ;  /* 0x00000654ff089816 */ /* 0x000fe20000000008 */
        /* <DEDUP_REMOVED lines=10> */
[----:B------:R-:W-:Y:S01]  /*7650*/  FMUL.FTZ R65, R65, R5 ;  /* 0x0000000541417220 */ /* 0x000fe20000410000 */
[----:B--2---:R-:W-:Y:S01]  /*7660*/  FFMA.FTZ R8, R5, R7, R9 ;  /* 0x0000000705087223 */ /* 0x004fe20000010009 */
[-C--:B------:R-:W-:Y:S01]  /*7670*/  FMUL.FTZ R68, R68, R5.reuse ;  /* 0x0000000544447220 */ /* 0x080fe20000410000 */
[----:B------:R2:W3:Y:S01]  /*7680*/  MUFU.EX2 R7, R119 ;  /* 0x0000007700077308 */ /* 0x0004e20000000800 */
[----:B------:R-:W-:Y:S01]  /*7690*/  FMUL.FTZ R69, R69, R5 ;  /* 0x0000000545457220 */ /* 0x000fe20000410000 */
[C---:B----4-:R-:W-:Y:S01]  /*76a0*/  FADD.FTZ R135, R11.reuse, R8 ;  /* 0x000000080b877221 */ /* 0x050fe20000010000 */
[----:B------:R-:W-:Y:S01]  /*76b0*/  F2FP.F16.F32.PACK_AB R8, R11, R9 ;  /* 0x000000090b08723e */ /* 0x000fe200000000ff */
[----:B-1----:R-:W-:Y:S01]  /*76c0*/  FFMA.FTZ R9, R125, R6, R129 ;  /* 0x000000067d097223 */ /* 0x002fe20000010081 */
[-C--:B------:R-:W-:Y:S01]  /*76d0*/  FMUL.FTZ R26, R26, R125.reuse ;  /* 0x0000007d1a1a7220 */ /* 0x080fe20000410000 */
[----:B------:R-:W-:Y:S01]  /*76e0*/  FADD.FTZ R10, R12, R135 ;  /* 0x000000870c0a7221 */ /* 0x000fe20000010000 */
[----:B------:R-:W-:Y:S01]  /*76f0*/  FMUL.FTZ R27, R27, R125 ;  /* 0x0000007d1b1b7220 */ /* 0x000fe20000410000 */
[C---:B0-----:R-:W-:Y:S01]  /*7700*/  FADD.FTZ R11, R132.reuse, R9 ;  /* 0x00000009840b7221 */ /* 0x041fe20000010000 */
[----:B------:R-:W-:Y:S01]  /*7710*/  F2FP.F16.F32.PACK_AB R9, R132, R129 ;  /* 0x000000818409723e */ /* 0x000fe200000000ff */
[C---:B------:R-:W-:Y:S01]  /*7720*/  FADD.FTZ R111, R13.reuse, R10 ;  /* 0x0000000a0d6f7221 */ /* 0x040fe20000010000 */
[----:B------:R-:W-:Y:S01]  /*7730*/  F2FP.F16.F32.PACK_AB R10, R13, R12 ;  /* 0x0000000c0d0a723e */ /* 0x000fe200000000ff */
[----:B-----5:R-:W-:Y:S01]  /*7740*/  FADD.FTZ R132, R136, R11 ;  /* 0x0000000b88847221 */ /* 0x020fe20000010000 */
[-CC-:B------:R-:W-:Y:S01]  /*7750*/  FFMA.FTZ R12, R98, R3.reuse, -R128.reuse ;  /* 0x00000003620c7223 */ /* 0x180fe20000010880 */
[-C--:B------:R-:W-:Y:S01]  /*7760*/  FFMA.FTZ R13, R90, R3.reuse, -R128 ;  /* 0x000000035a0d7223 */ /* 0x080fe20000010880 */
[----:B------:R-:W-:Y:S01]  /*7770*/  FADD.FTZ R90, R14, R111 ;  /* 0x0000006f0e5a7221 */ /* 0x000fe20000010000 */
[C---:B------:R-:W-:Y:S01]  /*7780*/  FADD.FTZ R132, R137.reuse, R132 ;  /* 0x0000008489847221 */ /* 0x040fe20000010000 */
[----:B------:R0:W1:Y:S01]  /*7790*/  MUFU.EX2 R6, R12 ;  /* 0x0000000c00067308 */ /* 0x0000620000000800 */
[----:B------:R-:W-:Y:S01]  /*77a0*/  F2FP.F16.F32.PACK_AB R11, R137, R136 ;  /* 0x00000088890b723e */ /* 0x000fe200000000ff */
[----:B--2---:R-:W-:Y:S01]  /*77b0*/  FADD.FTZ R119, R15, R90 ;  /* 0x0000005a0f777221 */ /* 0x004fe20000010000 */
[----:B------:R-:W-:Y:S01]  /*77c0*/  FADD.FTZ R111, R133, R132 ;  /* 0x00000084856f7221 */ /* 0x000fe20000010000 */
[-CC-:B------:R-:W-:Y:S01]  /*77d0*/  FFMA.FTZ R98, R99, R3.reuse, -R128.reuse ;  /* 0x0000000363627223 */ /* 0x180fe20000010880 */
[-CC-:B------:R-:W-:Y:S01]  /*77e0*/  FFMA.FTZ R99, R102, R3.reuse, -R128.reuse ;  /* 0x0000000366637223 */ /* 0x180fe20000010880 */
[----:B------:R-:W-:Y:S01]  /*77f0*/  FADD.FTZ R132, R20, R119 ;  /* 0x0000007714847221 */ /* 0x000fe20000010000 */
[-CC-:B------:R-:W-:Y:S01]  /*7800*/  FFMA.FTZ R102, R95, R3.reuse, -R128.reuse ;  /* 0x000000035f667223 */ /* 0x180fe20000010880 */
[----:B------:R2:W-:Y:S01]  /*7810*/  MUFU.EX2 R90, R103 ;  /* 0x00000067005a7308 */ /* 0x0005e20000000800 */
[-CC-:B0-----:R-:W-:Y:S01]  /*7820*/  FFMA.FTZ R12, R91, R3.reuse, -R128.reuse ;  /* 0x000000035b0c7223 */ /* 0x181fe20000010880 */
[-CC-:B------:R-:W-:Y:S01]  /*7830*/  FFMA.FTZ R91, R94, R3.reuse, -R128.reuse ;  /* 0x000000035e5b7223 */ /* 0x180fe20000010880 */
[----:B------:R-:W-:Y:S01]  /*7840*/  FADD.FTZ R94, R138, R111 ;  /* 0x0000006f8a5e7221 */ /* 0x000fe20000010000 */
[----:B------:R-:W-:Y:S01]  /*7850*/  FFMA.FTZ R95, R82, R3, -R128 ;  /* 0x00000003525f7223 */ /* 0x000fe20000010880 */
[----:B------:R0:W-:Y:S01]  /*7860*/  STSM.16.M88.4 [R2+0x24300], R8 ;  /* 0x0243000802007844 */ /* 0x0001e20000000200 */
[----:B------:R-:W-:Y:S01]  /*7870*/  FMUL.FTZ R30, R30, R125 ;  /* 0x0000007d1e1e7220 */ /* 0x000fe20000410000 */
[----:B------:R-:W-:Y:S01]  /*7880*/  FADD.FTZ R111, R131, R94 ;  /* 0x0000005e836f7221 */ /* 0x000fe20000010000 */
[----:B------:R-:W-:Y:S01]  /*7890*/  FFMA.FTZ R94, R83, R3, -R128 ;  /* 0x00000003535e7223 */ /* 0x000fe20000010880 */
[----:B------:R-:W-:Y:S01]  /*78a0*/  FADD.FTZ R83, R21, R132 ;  /* 0x0000008415537221 */ /* 0x000fe20000010000 */
[----:B------:R4:W-:Y:S01]  /*78b0*/  MUFU.EX2 R82, R13 ;  /* 0x0000000d00527308 */ /* 0x0009e20000000800 */
[----:B------:R-:W-:Y:S01]  /*78c0*/  FADD.FTZ R111, R134, R111 ;  /* 0x0000006f866f7221 */ /* 0x000fe20000010000 */
[----:B------:R-:W-:Y:S01]  /*78d0*/  FMUL.FTZ R31, R31, R125 ;  /* 0x0000007d1f1f7220 */ /* 0x000fe20000410000 */
[----:B------:R-:W-:Y:S01]  /*78e0*/  FADD.FTZ R132, R22, R83 ;  /* 0x0000005316847221 */ /* 0x000fe20000010000 */
[----:B------:R-:W-:Y:S01]  /*78f0*/  FFMA.FTZ R83, R74, R3, -R128 ;  /* 0x000000034a537223 */ /* 0x000fe20000010880 */
[----:B------:R-:W-:Y:S01]  /*7900*/  FADD.FTZ R136, R130, R111 ;  /* 0x0000006f82887221 */ /* 0x000fe20000010000 */
[-C--:B------:R-:W-:Y:S01]  /*7910*/  FMUL.FTZ R34, R34, R125.reuse ;  /* 0x0000007d22227220 */ /* 0x080fe20000410000 */
[----:B--2---:R-:W-:Y:S01]  /*7920*/  FADD.FTZ R103, R23, R132 ;  /* 0x0000008417677221 */ /* 0x004fe20000010000 */
[----:B------:R2:W-:Y:S01]  /*7930*/  MUFU.EX2 R74, R12 ;  /* 0x0000000c004a7308 */ /* 0x0005e20000000800 */
[----:B------:R-:W-:Y:S01]  /*7940*/  FADD.FTZ R111, R123, R136 ;  /* 0x000000887b6f7221 */ /* 0x000fe20000010000 */
[----:B------:R-:W-:Y:S01]  /*7950*/  FMUL.FTZ R35, R35, R125 ;  /* 0x0000007d23237220 */ /* 0x000fe20000410000 */
[----:B------:R-:W-:Y:S01]  /*7960*/  FADD.FTZ R132, R120, R103 ;  /* 0x0000006778847221 */ /* 0x000fe20000010000 */
[----:B0-----:R-:W-:Y:S01]  /*7970*/  F2FP.F16.F32.PACK_AB R8, R15, R14 ;  /* 0x0000000e0f08723e */ /* 0x001fe200000000ff */
[----:B------:R-:W-:Y:S01]  /*7980*/  FADD.FTZ R111, R122, R111 ;  /* 0x0000006f7a6f7221 */ /* 0x000fe20000010000 */
[----:B------:R-:W-:Y:S01]  /*7990*/  F2FP.F16.F32.PACK_AB R10, R21, R20 ;  /* 0x00000014150a723e */ /* 0x000fe200000000ff */
[----:B----4-:R-:W-:Y:S01]  /*79a0*/  FADD.FTZ R13, R121, R132 ;  /* 0x00000084790d7221 */ /* 0x010fe20000010000 */
[----:B------:R0:W-:Y:S01]  /*79b0*/  MUFU.EX2 R20, R102 ;  /* 0x0000006600147308 */ /* 0x0001e20000000800 */
[----:B------:R-:W-:Y:S01]  /*79c0*/  FADD.FTZ R111, R126, R111 ;  /* 0x0000006f7e6f7221 */ /* 0x000fe20000010000 */
[----:B------:R-:W-:Y:S01]  /*79d0*/  F2FP.F16.F32.PACK_AB R9, R138, R133 ;  /* 0x000000858a09723e */ /* 0x000fe200000000ff */
[----:B------:R-:W-:Y:S01]  /*79e0*/  FADD.FTZ R128, R112, R13 ;  /* 0x0000000d70807221 */ /* 0x000fe20000010000 */
[----:B------:R-:W-:Y:S01]  /*79f0*/  F2FP.F16.F32.PACK_AB R11, R134, R131 ;  /* 0x00000083860b723e */ /* 0x000fe200000000ff */
[----:B--2---:R-:W-:Y:S01]  /*7a00*/  FADD.FTZ R12, R114, R111 ;  /* 0x0000006f720c7221 */ /* 0x004fe20000010000 */
[C---:B------:R-:W-:Y:S01]  /*7a10*/  F2FP.F16.F32.PACK_AB R112, R113.reuse, R112 ;  /* 0x000000707170723e */ /* 0x040fe200000000ff */
[----:B------:R-:W-:Y:S01]  /*7a20*/  FADD.FTZ R13, R113, R128 ;  /* 0x00000080710d7221 */ /* 0x000fe20000010000 */
[----:B------:R-:W2:Y:S01]  /*7a30*/  MUFU.EX2 R98, R98 ;  /* 0x0000006200627308 */ /* 0x000ea20000000800 */
[----:B------:R-:W-:Y:S01]  /*7a40*/  FADD.FTZ R12, R127, R12 ;  /* 0x0000000c7f0c7221 */ /* 0x000fe20000010000 */
[----:B------:R4:W-:Y:S01]  /*7a50*/  STSM.16.M88.4 [R2+0x25b00], R8 ;  /* 0x025b000802007844 */ /* 0x0009e20000000200 */
[----:B------:R-:W-:Y:S01]  /*7a60*/  FADD.FTZ R14, R116, R13 ;  /* 0x0000000d740e7221 */ /* 0x000fe20000010000 */
[----:B------:R-:W-:Y:S01]  /*7a70*/  F2FP.F16.F32.PACK_AB R13, R123, R130 ;  /* 0x000000827b0d723e */ /* 0x000fe200000000ff */
[----:B------:R-:W-:Y:S01]  /*7a80*/  FADD.FTZ R15, R115, R12 ;  /* 0x0000000c730f7221 */ /* 0x000fe20000010000 */
[----:B------:R-:W-:Y:S01]  /*7a90*/  F2FP.F16.F32.PACK_AB R12, R23, R22 ;  /* 0x00000016170c723e */ /* 0x000fe200000000ff */
[----:B------:R-:W-:Y:S01]  /*7aa0*/  FADD.FTZ R21, R117, R14 ;  /* 0x0000000e75157221 */ /* 0x000fe20000010000 */
[----:B------:R-:W5:Y:S01]  /*7ab0*/  MUFU.EX2 R99, R99 ;  /* 0x0000006300637308 */ /* 0x000f620000000800 */
[----:B------:R-:W-:Y:S01]  /*7ac0*/  FADD.FTZ R15, R118, R15 ;  /* 0x0000000f760f7221 */ /* 0x000fe20000010000 */
[----:B------:R-:W-:Y:S01]  /*7ad0*/  F2FP.F16.F32.PACK_AB R14, R121, R120 ;  /* 0x00000078790e723e */ /* 0x000fe200000000ff */
[----:B------:R-:W-:Y:S01]  /*7ae0*/  FADD.FTZ R22, R104, R21 ;  /* 0x0000001568167221 */ /* 0x000fe20000010000 */
[C---:B------:R-:W-:Y:S01]  /*7af0*/  F2FP.F16.F32.PACK_AB R104, R105.reuse, R104 ;  /* 0x000000686968723e */ /* 0x040fe200000000ff */
[----:B0-----:R-:W-:Y:S01]  /*7b00*/  FADD.FTZ R102, R106, R15 ;  /* 0x0000000f6a667221 */ /* 0x001fe20000010000 */
[----:B------:R-:W-:Y:S01]  /*7b10*/  F2FP.F16.F32.PACK_AB R15, R126, R122 ;  /* 0x0000007a7e0f723e */ /* 0x000fe200000000ff */
[----:B------:R-:W-:Y:S01]  /*7b20*/  FADD.FTZ R21, R105, R22 ;  /* 0x0000001669157221 */ /* 0x000fe20000010000 */
[----:B------:R-:W0:Y:S01]  /*7b30*/  MUFU.EX2 R91, R91 ;  /* 0x0000005b005b7308 */ /* 0x000e220000000800 */
[C---:B------:R-:W-:Y:S01]  /*7b40*/  FADD.FTZ R102, R107.reuse, R102 ;  /* 0x000000666b667221 */ /* 0x040fe20000010000 */
[----:B------:R-:W-:Y:S01]  /*7b50*/  F2FP.F16.F32.PACK_AB R105, R107, R106 ;  /* 0x0000006a6b69723e */ /* 0x000fe200000000ff */
[----:B------:R-:W-:Y:S01]  /*7b60*/  FADD.FTZ R22, R108, R21 ;  /* 0x000000156c167221 */ /* 0x000fe20000010000 */
[C---:B---3--:R-:W-:Y:S01]  /*7b70*/  F2FP.F16.F32.PACK_AB R107, R110.reuse, R7 ;  /* 0x000000076e6b723e */ /* 0x048fe200000000ff */
[----:B------:R-:W-:Y:S01]  /*7b80*/  FADD.FTZ R21, R7, R102 ;  /* 0x0000006607157221 */ /* 0x000fe20000010000 */
[----:B------:R3:W-:Y:S01]  /*7b90*/  STSM.16.M88.4 [R2+0x27300], R12 ;  /* 0x0273000c02007844 */ /* 0x0007e20000000200 */
[----:B------:R-:W-:Y:S01]  /*7ba0*/  FADD.FTZ R23, R109, R22 ;  /* 0x000000166d177221 */ /* 0x000fe20000010000 */
[----:B------:R-:W0:Y:S01]  /*7bb0*/  MUFU.EX2 R95, R95 ;  /* 0x0000005f005f7308 */ /* 0x000e220000000800 */
[----:B------:R-:W-:Y:S01]  /*7bc0*/  FADD.FTZ R21, R110, R21 ;  /* 0x000000156e157221 */ /* 0x000fe20000010000 */
[----:B------:R-:W-:Y:S01]  /*7bd0*/  F2FP.F16.F32.PACK_AB R113, R127, R114 ;  /* 0x000000727f71723e */ /* 0x000fe200000000ff */
[----:B------:R-:W-:Y:S01]  /*7be0*/  FADD.FTZ R22, R96, R23 ;  /* 0x0000001760167221 */ /* 0x000fe20000010000 */
[----:B------:R-:W-:Y:S01]  /*7bf0*/  F2FP.F16.F32.PACK_AB R96, R97, R96 ;  /* 0x000000606160723e */ /* 0x000fe200000000ff */
[----:B-1----:R-:W-:Y:S01]  /*7c00*/  FADD.FTZ R21, R6, R21 ;  /* 0x0000001506157221 */ /* 0x002fe20000010000 */
[----:B------:R-:W-:Y:S01]  /*7c10*/  F2FP.F16.F32.PACK_AB R114, R117, R116 ;  /* 0x000000747572723e */ /* 0x000fe200000000ff */
[----:B------:R-:W-:Y:S01]  /*7c20*/  FADD.FTZ R23, R97, R22 ;  /* 0x0000001661177221 */ /* 0x000fe20000010000 */
[----:B------:R-:W1:Y:S01]  /*7c30*/  MUFU.EX2 R94, R94 ;  /* 0x0000005e005e7308 */ /* 0x000e620000000800 */
[C---:B--2---:R-:W-:Y:S01]  /*7c40*/  FADD.FTZ R22, R98.reuse, R21 ;  /* 0x0000001562167221 */ /* 0x044fe20000010000 */
[----:B------:R-:W-:Y:S01]  /*7c50*/  F2FP.F16.F32.PACK_AB R97, R98, R6 ;  /* 0x000000066261723e */ /* 0x000fe200000000ff */
[----:B------:R-:W-:Y:S01]  /*7c60*/  FADD.FTZ R102, R100, R23 ;  /* 0x0000001764667221 */ /* 0x000fe20000010000 */
[----:B------:R-:W-:Y:S01]  /*7c70*/  F2FP.F16.F32.PACK_AB R115, R118, R115 ;  /* 0x000000737673723e */ /* 0x000fe200000000ff */
[----:B-----5:R-:W-:Y:S01]  /*7c80*/  FADD.FTZ R21, R99, R22 ;  /* 0x0000001663157221 */ /* 0x020fe20000010000 */
[----:B------:R-:W-:Y:S01]  /*7c90*/  F2FP.F16.F32.PACK_AB R106, R109, R108 ;  /* 0x0000006c6d6a723e */ /* 0x000fe200000000ff */
[C---:B----4-:R-:W-:Y:S01]  /*7ca0*/  FADD.FTZ R9, R101.reuse, R102 ;  /* 0x0000006665097221 */ /* 0x050fe20000010000 */
[----:B------:R2:W4:Y:S01]  /*7cb0*/  MUFU.EX2 R11, R83 ;  /* 0x00000053000b7308 */ /* 0x0005220000000800 */
[----:B------:R-:W-:Y:S01]  /*7cc0*/  FADD.FTZ R21, R90, R21 ;  /* 0x000000155a157221 */ /* 0x000fe20000010000 */
[----:B------:R-:W-:Y:S01]  /*7cd0*/  F2FP.F16.F32.PACK_AB R98, R101, R100 ;  /* 0x000000646562723e */ /* 0x000fe200000000ff */
[----:B------:R-:W-:Y:S01]  /*7ce0*/  FADD.FTZ R8, R88, R9 ;  /* 0x0000000958087221 */ /* 0x000fe20000010000 */
[----:B------:R-:W-:Y:S01]  /*7cf0*/  F2FP.F16.F32.PACK_AB R99, R90, R99 ;  /* 0x000000635a63723e */ /* 0x000fe200000000ff */
[----:B------:R-:W-:Y:S01]  /*7d00*/  FADD.FTZ R21, R82, R21 ;  /* 0x0000001552157221 */ /* 0x000fe20000010000 */
[C---:B------:R-:W-:Y:S01]  /*7d10*/  F2FP.F16.F32.PACK_AB R88, R89.reuse, R88 ;  /* 0x000000585958723e */ /* 0x040fe200000000ff */
[----:B------:R-:W-:Y:S01]  /*7d20*/  FADD.FTZ R7, R89, R8 ;  /* 0x0000000859077221 */ /* 0x000fe20000010000 */
[----:B---3--:R-:W3:Y:S01]  /*7d30*/  MUFU.EX2 R13, R78 ;  /* 0x0000004e000d7308 */ /* 0x008ee20000000800 */
[C---:B------:R-:W-:Y:S01]  /*7d40*/  FADD.FTZ R6, R74.reuse, R21 ;  /* 0x000000154a067221 */ /* 0x040fe20000010000 */
[----:B------:R-:W-:Y:S01]  /*7d50*/  F2FP.F16.F32.PACK_AB R89, R74, R82 ;  /* 0x000000524a59723e */ /* 0x000fe200000000ff */
[----:B------:R-:W-:Y:S01]  /*7d60*/  FADD.FTZ R8, R92, R7 ;  /* 0x000000075c087221 */ /* 0x000fe20000010000 */
[----:B------:R-:W-:Y:S01]  /*7d70*/  F2FP.F16.F32.PACK_AB R90, R93, R92 ;  /* 0x0000005c5d5a723e */ /* 0x000fe200000000ff */
[----:B0-----:R-:W-:Y:S01]  /*7d80*/  FADD.FTZ R7, R91, R6 ;  /* 0x000000065b077221 */ /* 0x001fe20000010000 */
[C---:B------:R-:W-:Y:S01]  /*7d90*/  F2FP.F16.F32.PACK_AB R91, R20.reuse, R91 ;  /* 0x0000005b145b723e */ /* 0x040fe200000000ff */
[----:B------:R-:W-:Y:S01]  /*7da0*/  FADD.FTZ R9, R93, R8 ;  /* 0x000000085d097221 */ /* 0x000fe20000010000 */
[----:B------:R-:W-:Y:S01]  /*7db0*/  F2FP.F16.F32.PACK_AB R82, R85, R84 ;  /* 0x000000545552723e */ /* 0x000fe200000000ff */
[----:B------:R-:W-:Y:S01]  /*7dc0*/  FADD.FTZ R6, R20, R7 ;  /* 0x0000000714067221 */ /* 0x000fe20000010000 */
[----:B--2---:R-:W-:Y:S01]  /*7dd0*/  F2FP.F16.F32.PACK_AB R83, R87, R86 ;  /* 0x000000565753723e */ /* 0x004fe200000000ff */
[----:B------:R-:W-:Y:S01]  /*7de0*/  FADD.FTZ R8, R80, R9 ;  /* 0x0000000950087221 */ /* 0x000fe20000010000 */
[----:B------:R-:W-:Y:S01]  /*7df0*/  F2FP.F16.F32.PACK_AB R80, R81, R80 ;  /* 0x000000505150723e */ /* 0x000fe200000000ff */
[----:B------:R-:W-:Y:S01]  /*7e00*/  FADD.FTZ R7, R95, R6 ;  /* 0x000000065f077221 */ /* 0x000fe20000010000 */
[----:B------:R-:W-:Y:S01]  /*7e10*/  STSM.16.M88.4 [R2+0x28b00], R112 ;  /* 0x028b007002007844 */ /* 0x000fe20000000200 */
[----:B------:R-:W-:Y:S01]  /*7e20*/  FADD.FTZ R9, R81, R8 ;  /* 0x0000000851097221 */ /* 0x000fe20000010000 */
[C---:B-1----:R-:W-:Y:S01]  /*7e30*/  F2FP.F16.F32.PACK_AB R81, R94.reuse, R95 ;  /* 0x0000005f5e51723e */ /* 0x042fe200000000ff */
[----:B------:R-:W-:Y:S01]  /*7e40*/  FADD.FTZ R7, R94, R7 ;  /* 0x000000075e077221 */ /* 0x000fe20000010000 */
[----:B------:R-:W-:Y:S01]  /*7e50*/  F2FP.F16.F32.PACK_AB R10, R77, R76 ;  /* 0x0000004c4d0a723e */ /* 0x000fe200000000ff */
[----:B------:R-:W-:Y:S01]  /*7e60*/  FADD.FTZ R6, R84, R9 ;  /* 0x0000000954067221 */ /* 0x000fe20000010000 */
[----:B----4-:R-:W-:Y:S01]  /*7e70*/  F2FP.F16.F32.PACK_AB R9, R75, R11 ;  /* 0x0000000b4b09723e */ /* 0x010fe200000000ff */
[----:B------:R-:W-:Y:S01]  /*7e80*/  FADD.FTZ R8, R86, R7 ;  /* 0x0000000756087221 */ /* 0x000fe20000010000 */
[----:B------:R-:W-:Y:S01]  /*7e90*/  STSM.16.M88.4 [R2+0x2a300], R104 ;  /* 0x02a3006802007844 */ /* 0x000fe20000000200 */
[----:B------:R-:W-:Y:S01]  /*7ea0*/  FADD.FTZ R7, R85, R6 ;  /* 0x0000000655077221 */ /* 0x000fe20000010000 */
[-C--:B------:R-:W-:Y:S01]  /*7eb0*/  FMUL.FTZ R38, R38, R125.reuse ;  /* 0x0000007d26267220 */ /* 0x080fe20000410000 */
[----:B------:R-:W-:Y:S01]  /*7ec0*/  FADD.FTZ R8, R87, R8 ;  /* 0x0000000857087221 */ /* 0x000fe20000010000 */
[----:B------:R-:W-:Y:S01]  /*7ed0*/  STSM.16.M88.4 [R2+0x2bb00], R96 ;  /* 0x02bb006002007844 */ /* 0x000fe20000000200 */
[----:B------:R-:W-:Y:S01]  /*7ee0*/  FADD.FTZ R7, R72, R7 ;  /* 0x0000000748077221 */ /* 0x000fe20000010000 */
[----:B------:R-:W-:Y:S01]  /*7ef0*/  FMUL.FTZ R39, R39, R125 ;  /* 0x0000007d27277220 */ /* 0x000fe20000410000 */
[----:B------:R-:W-:Y:S01]  /*7f00*/  FADD.FTZ R6, R11, R8 ;  /* 0x000000080b067221 */ /* 0x000fe20000010000 */
[C---:B------:R-:W-:Y:S01]  /*7f10*/  F2FP.F16.F32.PACK_AB R8, R124.reuse, R72 ;  /* 0x000000487c08723e */ /* 0x040fe200000000ff */
[----:B------:R-:W-:Y:S01]  /*7f20*/  STSM.16.M88.4 [R2+0x2d300], R88 ;  /* 0x02d3005802007844 */ /* 0x000fe20000000200 */
[----:B---3--:R-:W-:Y:S01]  /*7f30*/  F2FP.F16.F32.PACK_AB R11, R79, R13 ;  /* 0x0000000d4f0b723e */ /* 0x008fe200000000ff */
[----:B------:R-:W-:Y:S01]  /*7f40*/  FADD.FTZ R7, R124, R7 ;  /* 0x000000077c077221 */ /* 0x000fe20000010000 */
[----:B------:R-:W-:Y:S01]  /*7f50*/  FADD.FTZ R6, R75, R6 ;  /* 0x000000064b067221 */ /* 0x000fe20000010000 */
[----:B------:R-:W-:Y:S01]  /*7f60*/  STSM.16.M88.4 [R2+0x2eb00], R80 ;  /* 0x02eb005002007844 */ /* 0x000fe20000000200 */
[-C--:B------:R-:W-:Y:S01]  /*7f70*/  FMUL.FTZ R42, R42, R125.reuse ;  /* 0x0000007d2a2a7220 */ /* 0x080fe20000410000 */
[----:B------:R-:W-:Y:S01]  /*7f80*/  FADD.FTZ R76, R76, R7 ;  /* 0x000000074c4c7221 */ /* 0x000fe20000010000 */
[----:B------:R-:W-:Y:S01]  /*7f90*/  FADD.FTZ R6, R13, R6 ;  /* 0x000000060d067221 */ /* 0x000fe20000010000 */
[----:B------:R0:W-:Y:S01]  /*7fa0*/  STSM.16.M88.4 [R2+0x30300], R8 ;  /* 0x0303000802007844 */ /* 0x0001e20000000200 */
[-C--:B------:R-:W-:Y:S01]  /*7fb0*/  FMUL.FTZ R43, R43, R125.reuse ;  /* 0x0000007d2b2b7220 */ /* 0x080fe20000410000 */
[----:B------:R-:W-:Y:S01]  /*7fc0*/  FADD.FTZ R7, R77, R76 ;  /* 0x0000004c4d077221 */ /* 0x000fe20000010000 */
[----:B------:R-:W-:Y:S01]  /*7fd0*/  FADD.FTZ R6, R79, R6 ;  /* 0x000000064f067221 */ /* 0x000fe20000010000 */
[----:B------:R-:W-:Y:S01]  /*7fe0*/  @!PT LDS RZ, [RZ] ;  /* 0x00000000fffff984 */ /* 0x000fe20000000800 */
[----:B------:R-:W-:Y:S01]  /*7ff0*/  @!PT LDS RZ, [RZ] ;  /* 0x00000000fffff984 */ /* 0x000fe20000000800 */
[----:B------:R-:W-:Y:S01]  /*8000*/  @!PT LDS RZ, [RZ] ;  /* 0x00000000fffff984 */ /* 0x000fe20000000800 */
[----:B------:R-:W-:Y:S01]  /*8010*/  @!PT LDS RZ, [RZ] ;  /* 0x00000000fffff984 */ /* 0x000fe20000000800 */
[----:B------:R1:W-:Y:S06]  /*8020*/  MEMBAR.ALL.CTA ;  /* 0x0000000000007992 */ /* 0x0003ec0000008000 */
[----:B-1----:R-:W1:Y:S01]  /*8030*/  FENCE.VIEW.ASYNC.S ;  /* 0x00000000000073c6 */ /* 0x002e620000000000 */
        /* <DEDUP_REMOVED lines=14> */
[----:B0-----:R-:W-:-:S02]  /*8120*/  IMAD.MOV.U32 R9, RZ, RZ, R16 ;  /* 0x000000ffff097224 */ /* 0x001fc400078e0010 */
[----:B------:R-:W-:Y:S02]  /*8130*/  IMAD.MOV.U32 R8, RZ, RZ, R73 ;  /* 0x000000ffff087224 */ /* 0x000fe400078e0049 */
[----:B------:R-:W-:Y:S01]  /*8140*/  IMAD.MOV.U32 R5, RZ, RZ, R0 ;  /* 0x000000ffff057224 */ /* 0x000fe200078e0000 */
[----:B-1----:R-:W-:Y:S01]  /*8150*/  NOP ;  /* 0x0000000000007918 */ /* 0x002fe20000000000 */
[----:B------:R-:W-:Y:S05]  /*8160*/  @P2 BRA `(.L_x_9940) ;  /* 0xffffffc800482947 */ /* 0x000fea000383ffff */
.L_x_9931:
[----:B------:R-:W-:Y:S06]  /*8170*/  BAR.ARV 0x8, 0x200 ;  /* 0x0208000000007b1d */ /* 0x000fec0000002000 */
[----:B------:R-:W-:Y:S05]  /*8180*/  @!P0 BRA `(.L_x_9941) ;  /* 0x0000000000048947 */ /* 0x000fea0003800000 */
[----:B------:R-:W-:Y:S01]  /*8190*/  BPT.TRAP 0x1 ;  /* 0x000000040000795c */ /* 0x000fe20000300000 */
.L_x_9941:
[----:B------:R-:W-:Y:S01]  /*81a0*/  ULEA UR12, UR36, UR37, 0x3 ;  /* 0x00000025240c7291 */ /* 0x000fe2000f8e183f */
[----:B------:R-:W-:-:S08]  /*81b0*/  SHF.L.U32 R4, R16, 0x1f, RZ ;  /* 0x0000001f10047819 */ /* 0x000fd000000006ff */
[----:B------:R1:W2:Y:S01]  /*81c0*/  SYNCS.PHASECHK.TRANS64.TRYWAIT P2, [UR12+0x31c50], R4 ;  /* 0x031c5004ff0075a7 */ /* 0x0002a2000804014c */
[----:B------:R-:W-:Y:S05]  /*81d0*/  @!P0 BRA `(.L_x_9942) ;  /* 0x0000000000048947 */ /* 0x000fea0003800000 */
[----:B------:R-:W-:Y:S01]  /*81e0*/  BPT.TRAP 0x1 ;  /* 0x000000040000795c */ /* 0x000fe20000300000 */
.L_x_9942:
[----:B--2---:R-:W-:Y:S05]  /*81f0*/  @P2 BRA `(.L_x_9943) ;  /* 0x0000000000082947 */ /* 0x004fea0003800000 */
[----:B------:R-:W2:Y:S02]  /*8200*/  SYNCS.PHASECHK.TRANS64.TRYWAIT P0, [UR12+0x31c50], R4 ;  /* 0x031c5004ff0075a7 */ /* 0x000ea4000800014c */
[----:B--2---:R-:W-:Y:S05]  /*8210*/  @!P0 BRA `(.L_x_9944) ;  /* 0x0000005c00dc8947 */ /* 0x004fea0003800000 */
.L_x_9943:
[----:B------:R-:W-:Y:S01]  /*8220*/  UIADD3 UR4, UR37, 0x200, URZ ;  /* 0x0000020025047890 */ /* 0x000fe2000fffe03f */
[----:B------:R-:W-:Y:S01]  /*8230*/  WARPGROUP.ARRIVE ;  /* 0x00000000000079c5 */ /* 0x000fe20000000000 */
[----:B------:R-:W-:Y:S01]  /*8240*/  ULOP3.LUT UR6, UR39, 0x10000, URZ, 0xfc, !UPT ;  /* 0x0001000027067892 */ /* 0x000fe2000f8efc3f */
[----:B-12---:R-:W1:Y:S01]  /*8250*/  SHFL.BFLY PT, R4, R7, 0x2, 0x1f ;  /* 0x0c401f0007047f89 */ /* 0x006e6200000e0000 */
[----:B------:R-:W-:-:S03]  /*8260*/  USHF.R.U32.HI UR4, URZ, 0x4, UR4 ;  /* 0x000000043f047899 */ /* 0x000fc60008011604 */
[----:B------:R-:W2:Y:S01]  /*8270*/  S2UR UR5, SR_SWINHI ;  /* 0x00000000000579c3 */ /* 0x000ea20000002f00 */
[----:B------:R-:W-:Y:S01]  /*8280*/  UMOV UR9, 0xc0000010 ;  /* 0xc000001000097882 */ /* 0x000fe20000000000 */
[----:B------:R-:W-:Y:S01]  /*8290*/  UMOV UR11, 0x80000020 ;  /* 0x80000020000b7882 */ /* 0x000fe20000000000 */
[----:B------:R-:W-:Y:S01]  /*82a0*/  ULOP3.LUT UR4, UR4, 0x3fff, URZ, 0xc0, !UPT ;  /* 0x00003fff04047892 */ /* 0x000fe2000f8ec03f */
[----:B0-----:R-:W0:Y:S01]  /*82b0*/  SHFL.BFLY PT, R9, R6, 0x2, 0x1f ;  /* 0x0c401f0006097f89 */ /* 0x001e2200000e0000 */
[----:B------:R-:W-:Y:S01]  /*82c0*/  UMOV UR8, UR6 ;  /* 0x0000000600087c82 */ /* 0x000fe20008000000 */
[----:B------:R-:W-:Y:S01]  /*82d0*/  R2UR UR15, R151 ;  /* 0x00000000970f72ca */ /* 0x000fe200000e0000 */
[----:B------:R-:W-:Y:S01]  /*82e0*/  ULOP3.LUT UR4, UR4, 0x2400000, URZ, 0xfc, !UPT ;  /* 0x0240000004047892 */ /* 0x000fe2000f8efc3f */
[----:B------:R-:W-:Y:S01]  /*82f0*/  R2UR UR17, R152 ;  /* 0x00000000981172ca */ /* 0x000fe200000e0000 */
[----:B------:R-:W-:Y:S01]  /*8300*/  UIADD3 UR7, UR6, 0xc00, URZ ;  /* 0x00000c0006077890 */ /* 0x000fe2000fffe03f */
[----:B------:R-:W-:Y:S01]  /*8310*/  IMAD.MOV.U32 R76, RZ, RZ, -0x800000 ;  /* 0xff800000ff4c7424 */ /* 0x000fe200078e00ff */
[----:B------:R-:W-:Y:S01]  /*8320*/  UIMAD UR4, UR36, 0x6c0, UR4 ;  /* 0x000006c0240478a4 */ /* 0x000fe2000f8e0204 */
[----:B------:R-:W-:Y:S01]  /*8330*/  CS2R R14, SRZ ;  /* 0x00000000000e7805 */ /* 0x000fe2000001ff00 */
[----:B------:R-:W-:Y:S01]  /*8340*/  ULDC UR13, c[0x0][0xc44] ;  /* 0x00031100000d7ab9 */ /* 0x000fe20000000800 */
[----:B------:R-:W-:Y:S01]  /*8350*/  IMAD.MOV.U32 R77, RZ, RZ, -0x800000 ;  /* 0xff800000ff4d7424 */ /* 0x000fe200078e00ff */
[----:B------:R-:W3:Y:S01]  /*8360*/  LDC R22, c[0x0][0xc38] ;  /* 0x00030e00ff167b82 */ /* 0x000ee20000000800 */
[----:B------:R-:W-:-:S02]  /*8370*/  R2UR UR16, R150 ;  /* 0x00000000961072ca */ /* 0x000fc400000e0000 */
[----:B------:R-:W-:Y:S02]  /*8380*/  UMOV UR10, UR4 ;  /* 0x00000004000a7c82 */ /* 0x000fe40008000000 */
[----:B------:R-:W-:Y:S01]  /*8390*/  HGMMA.64x96x16.F32 R24, gdesc[UR8].tnspB, R24, gsb0 ;  /* 0x41600000081879f0 */ /* 0x000fe20008000818 */
[----:B------:R-:W-:Y:S01]  /*83a0*/  UIADD3 UR8, UR6, 0x180, URZ ;  /* 0x0000018006087890 */ /* 0x000fe2000fffe03f */
[----:B-1----:R-:W-:Y:S01]  /*83b0*/  FADD.FTZ R4, R4, R7 ;  /* 0x0000000704047221 */ /* 0x002fe20000010000 */
[----:B------:R-:W-:Y:S01]  /*83c0*/  UIADD3 UR10, UR4, 0x40, URZ ;  /* 0x00000040040a7890 */ /* 0x000fe2000fffe03f */
[----:B------:R-:W-:Y:S01]  /*83d0*/  IMAD R7, R148, 0x20, R18 ;  /* 0x0000002094077824 */ /* 0x000fe200078e0212 */
[----:B------:R-:W-:Y:S01]  /*83e0*/  UMOV UR9, 0xc0000010 ;  /* 0xc000001000097882 */ /* 0x000fe20000000000 */
[----:B------:R-:W-:Y:S01]  /*83f0*/  UMOV UR11, 0x80000020 ;  /* 0x80000020000b7882 */ /* 0x000fe20000000000 */
[----:B------:R-:W1:Y:S01]  /*8400*/  SHFL.BFLY PT, R5, R4, 0x1, 0x1f ;  /* 0x0c201f0004057f89 */ /* 0x000e6200000e0000 */
[----:B0-----:R-:W-:-:S05]  /*8410*/  FADD.FTZ R9, R9, R6 ;  /* 0x0000000609097221 */ /* 0x001fca0000010000 */
[----:B------:R-:W0:Y:S01]  /*8420*/  SHFL.BFLY PT, R8, R9, 0x1, 0x1f ;  /* 0x0c201f0009087f89 */ /* 0x000e2200000e0000 */
[----:B-1----:R-:W-:-:S05]  /*8430*/  FADD.FTZ R10, R4, R5 ;  /* 0x00000005040a7221 */ /* 0x002fca0000010000 */
[----:B------:R-:W-:Y:S01]  /*8440*/  FSETP.NE.FTZ.AND P0, PT, R10, RZ, PT ;  /* 0x000000ff0a00720b */ /* 0x000fe20003f15000 */
[----:B0-----:R-:W-:-:S05]  /*8450*/  FADD.FTZ R8, R9, R8 ;  /* 0x0000000809087221 */ /* 0x001fca0000010000 */
[----:B------:R-:W-:-:S07]  /*8460*/  FSETP.NE.FTZ.AND P2, PT, R8, RZ, PT ;  /* 0x000000ff0800720b */ /* 0x000fce0003f55000 */
[----:B------:R-:W0:Y:S01]  /*8470*/  @P0 MUFU.LG2 R6, R10 ;  /* 0x0000000a00060308 */ /* 0x000e220000000c00 */
[----:B------:R-:W-:-:S05]  /*8480*/  @P0 FMUL.FTZ R5, R3, 0.69314718246459960938 ;  /* 0x3f31721803050820 */ /* 0x000fca0000410000 */
[----:B------:R-:W-:Y:S02]  /*8490*/  @P2 FMUL.FTZ R3, R3, 0.69314718246459960938 ;  /* 0x3f31721803032820 */ /* 0x000fe40000410000 */
[----:B------:R-:W1:Y:S08]  /*84a0*/  @P2 MUFU.LG2 R4, R8 ;  /* 0x0000000800042308 */ /* 0x000e700000000c00 */
[----:B------:R4:W3:Y:S01]  /*84b0*/  @P0 MUFU.RCP R15, R10 ;  /* 0x0000000a000f0308 */ /* 0x0008e20000001000 */
[----:B0-----:R-:W-:-:S04]  /*84c0*/  @P0 FMUL.FTZ R6, R6, 0.69314718246459960938 ;  /* 0x3f31721806060820 */ /* 0x001fc80000410000 */
[----:B------:R-:W-:Y:S02]  /*84d0*/  @P0 FFMA.FTZ R76, R5, R0, R6 ;  /* 0x00000000054c0223 */ /* 0x000fe40000010006 */
[----:B------:R-:W0:Y:S01]  /*84e0*/  LDC R0, c[0x0][0xbe8] ;  /* 0x0002fa00ff007b82 */ /* 0x000e220000000800 */
[----:B------:R3:W3:Y:S01]  /*84f0*/  @P2 MUFU.RCP R14, R8 ;  /* 0x00000008000e2308 */ /* 0x0006e20000001000 */
[----:B-1----:R-:W-:-:S04]  /*8500*/  @P2 FMUL.FTZ R4, R4, 0.69314718246459960938 ;  /* 0x3f31721804042820 */ /* 0x002fc80000410000 */
[----:B------:R-:W-:Y:S01]  /*8510*/  @P2 FFMA.FTZ R77, R3, R73, R4 ;  /* 0x00000049034d2223 */ /* 0x000fe20000010004 */
[----:B------:R-:W-:Y:S02]  /*8520*/  WARPGROUP.DEPBAR.LE gsb0, 0x0 ;  /* 0x00008000000079c5 */ /* 0x000fe40000010000 */
        /* <DEDUP_REMOVED lines=41> */
[----:B------:R-:W-:-:S03]  /*87c0*/  UIADD3 UR6, UR4, 0x200, URZ ;  /* 0x0000020004067890 */ /* 0x000fc6000fffe03f */
[----:B------:R-:W-:Y:S01]  /*87d0*/  UMOV UR4, UR7 ;  /* 0x0000000700047c82 */ /* 0x000fe20008000000 */
[----:B------:R-:W-:Y:S01]  /*87e0*/  UMOV UR7, 0x80000020 ;  /* 0x8000002000077882 */ /* 0x000fe20000000000 */
[----:B------:R-:W-:Y:S02]  /*87f0*/  WARPGROUP.DEPBAR.LE gsb0, 0x0 ;  /* 0x00008000000079c5 */ /* 0x000fe40000010000 */
[----:B------:R-:W-:-:S06]  /*8800*/  WARPGROUP.ARRIVE ;  /* 0x00000000000079c5 */ /* 0x000fcc0000000000 */
[----:B------:R-:W-:Y:S01]  /*8810*/  HGMMA.64x96x16.F32 R24, gdesc[UR8].tnspB, R24, gsb0 ;  /* 0x41600000081879f0 */ /* 0x000fe20008000818 */
[----:B------:R-:W-:Y:S01]  /*8820*/  UMOV UR8, UR37 ;  /* 0x0000002500087c82 */ /* 0x000fe20008000000 */
[----:B--2---:R-:W-:Y:S01]  /*8830*/  UMOV UR9, UR5 ;  /* 0x0000000500097c82 */ /* 0x004fe20008000000 */
[----:B------:R-:W-:Y:S01]  /*8840*/  UIADD3 UR5, -UR15, URZ, URZ ;  /* 0x0000003f0f057290 */ /* 0x000fe2000fffe13f */
[----:B------:R-:W-:Y:S01]  /*8850*/  IMAD.U32 R74, RZ, RZ, UR8 ;  /* 0x00000008ff4a7e24 */ /* 0x000fe2000f8e00ff */
[----:B------:R-:W-:Y:S01]  /*8860*/  ULDC.64 UR10, c[0x0][0xb90] ;  /* 0x0002e400000a7ab9 */ /* 0x000fe20000000a00 */
[----:B------:R-:W-:Y:S01]  /*8870*/  IMAD.U32 R75, RZ, RZ, UR9 ;  /* 0x00000009ff4b7e24 */ /* 0x000fe2000f8e00ff */
[----:B------:R-:W-:-:S03]  /*8880*/  UIMAD UR13, UR13, UR5, UR17 ;  /* 0x000000050d0d72a4 */ /* 0x000fc6000f8e0211 */
[----:B------:R-:W-:Y:S01]  /*8890*/  UMOV UR5, 0xc0000010 ;  /* 0xc000001000057882 */ /* 0x000fe20000000000 */
[--C-:B------:R-:W-:Y:S01]  /*88a0*/  IMAD.WIDE R20, R156, 0x2, R74.reuse ;  /* 0x000000029c147825 */ /* 0x100fe200078e024a */
[----:B------:R-:W-:Y:S02]  /*88b0*/  USHF.R.S32.HI UR14, URZ, 0x1f, UR13 ;  /* 0x0000001f3f0e7899 */ /* 0x000fe4000801140d */
[----:B------:R-:W-:Y:S01]  /*88c0*/  UIMAD.WIDE.U32 UR8, UR13, UR10, URZ ;  /* 0x0000000a0d0872a5 */ /* 0x000fe2000f8e003f */
[----:B------:R-:W-:Y:S01]  /*88d0*/  IMAD.WIDE R74, R7, 0x2, R74 ;  /* 0x00000002074a7825 */ /* 0x000fe200078e024a */
[C---:B----4-:R-:W-:Y:S01]  /*88e0*/  IADD3 R10, P2, R20.reuse, 0x6000, RZ ;  /* 0x00006000140a7810 */ /* 0x050fe20007f5e0ff */
[----:B------:R-:W-:Y:S01]  /*88f0*/  UIMAD UR10, UR14, UR10, URZ ;  /* 0x0000000a0e0a72a4 */ /* 0x000fe2000f8e023f */
[----:B------:R-:W-:Y:S02]  /*8900*/  LOP3.LUT R3, R20, 0x180, RZ, 0xc0, !PT ;  /* 0x0000018014037812 */ /* 0x000fe400078ec0ff */
[----:B------:R-:W-:Y:S01]  /*8910*/  LOP3.LUT R5, R10, 0x180, RZ, 0xc0, !PT ;  /* 0x000001800a057812 */ /* 0x000fe200078ec0ff */
[----:B------:R-:W-:Y:S01]  /*8920*/  IMAD.X R79, RZ, RZ, R21, P2 ;  /* 0x000000ffff4f7224 */ /* 0x000fe200010e0615 */
[----:B0-----:R-:W-:Y:S01]  /*8930*/  ISETP.NE.AND P2, PT, R0, 0x1, PT ;  /* 0x000000010000780c */ /* 0x001fe20003f45270 */
[----:B------:R-:W-:Y:S01]  /*8940*/  UIMAD UR10, UR13, UR11, UR10 ;  /* 0x0000000b0d0a72a4 */ /* 0x000fe2000f8e020a */
[----:B------:R-:W-:Y:S01]  /*8950*/  SHF.R.U64 R3, R3, 0x3, RZ ;  /* 0x0000000303037819 */ /* 0x000fe200000012ff */
[----:B------:R-:W-:Y:S01]  /*8960*/  IMAD.U32 R12, RZ, RZ, UR8 ;  /* 0x00000008ff0c7e24 */ /* 0x000fe2000f8e00ff */
[C---:B------:R-:W-:Y:S01]  /*8970*/  IADD3 R87, P0, R20.reuse, 0x6020, RZ ;  /* 0x0000602014577810 */ /* 0x040fe20007f1e0ff */
[----:B------:R-:W-:Y:S01]  /*8980*/  UIADD3 UR8, UR9, UR10, URZ ;  /* 0x0000000a09087290 */ /* 0x000fe2000fffe03f */
[C---:B---3--:R-:W-:Y:S01]  /*8990*/  IADD3 R8, P3, R20.reuse, 0x3020, RZ ;  /* 0x0000302014087810 */ /* 0x048fe20007f7e0ff */
[----:B------:R-:W-:Y:S01]  /*89a0*/  IMAD.U32 R13, RZ, RZ, UR9 ;  /* 0x00000009ff0d7e24 */ /* 0x000fe2000f8e00ff */
[----:B------:R-:W-:-:S02]  /*89b0*/  IADD3 R6, P4, R20, 0x3000, RZ ;  /* 0x0000300014067810 */ /* 0x000fc40007f9e0ff */
[----:B------:R-:W-:Y:S01]  /*89c0*/  IADD3 R4, P5, R20, 0x20, RZ ;  /* 0x0000002014047810 */ /* 0x000fe20007fbe0ff */
[--C-:B------:R-:W-:Y:S01]  /*89d0*/  IMAD.X R85, RZ, RZ, R21.reuse, P3 ;  /* 0x000000ffff557224 */ /* 0x100fe200018e0615 */
[----:B------:R-:W-:Y:S01]  /*89e0*/  LOP3.LUT R20, R3, R20, RZ, 0x3c, !PT ;  /* 0x0000001403147212 */ /* 0x000fe200078e3cff */
[----:B------:R-:W0:Y:S01]  /*89f0*/  @P2 LDC R88, c[0x0][0xbec] ;  /* 0x0002fb00ff582b82 */ /* 0x000e220000000800 */
[----:B------:R-:W-:Y:S01]  /*8a00*/  SHF.R.U64 R3, R5, 0x3, RZ ;  /* 0x0000000305037819 */ /* 0x000fe200000012ff */
[--C-:B------:R-:W-:Y:S01]  /*8a10*/  IMAD.X R81, RZ, RZ, R21.reuse, P4 ;  /* 0x000000ffff517224 */ /* 0x100fe200020e0615 */
[----:B------:R-:W-:Y:S01]  /*8a20*/  LOP3.LUT R5, R6, 0x180, RZ, 0xc0, !PT ;  /* 0x0000018006057812 */ /* 0x000fe200078ec0ff */
[----:B------:R-:W-:Y:S01]  /*8a30*/  IMAD.X R83, RZ, RZ, R21, P5 ;  /* 0x000000ffff537224 */ /* 0x000fe200028e0615 */
[----:B------:R-:W-:Y:S01]  /*8a40*/  LOP3.LUT R78, R3, R10, RZ, 0x3c, !PT ;  /* 0x0000000a034e7212 */ /* 0x000fe200078e3cff */
[----:B------:R-:W-:Y:S01]  /*8a50*/  IMAD.U32 R13, RZ, RZ, UR8 ;  /* 0x00000008ff0d7e24 */ /* 0x000fe2000f8e00ff */
[----:B------:R-:W-:Y:S01]  /*8a60*/  LOP3.LUT R3, R4, 0x180, RZ, 0xc0, !PT ;  /* 0x0000018004037812 */ /* 0x000fe200078ec0ff */
[----:B------:R-:W1:Y:S01]  /*8a70*/  @P2 LDC R89, c[0x0][0xbf0] ;  /* 0x0002fc00ff592b82 */ /* 0x000e620000000800 */
[----:B------:R-:W-:Y:S01]  /*8a80*/  LOP3.LUT R86, R87, 0x180, RZ, 0xc0, !PT ;  /* 0x0000018057567812 */ /* 0x000fe200078ec0ff */
[----:B------:R-:W-:Y:S01]  /*8a90*/  ULDC.64 UR8, c[0x0][0xae8] ;  /* 0x0002ba0000087ab9 */ /* 0x000fe20000000a00 */
[----:B------:R-:W-:-:S02]  /*8aa0*/  SHF.R.U64 R3, R3, 0x3, RZ ;  /* 0x0000000303037819 */ /* 0x000fc400000012ff */
[----:B------:R-:W-:Y:S02]  /*8ab0*/  SHF.R.U64 R5, R5, 0x3, RZ ;  /* 0x0000000305057819 */ /* 0x000fe400000012ff */
[----:B------:R-:W-:Y:S01]  /*8ac0*/  LOP3.LUT R82, R3, R4, RZ, 0x3c, !PT ;  /* 0x0000000403527212 */ /* 0x000fe200078e3cff */
[----:B------:R-:W-:Y:S01]  /*8ad0*/  IMAD R3, RZ, RZ, -UR17 ;  /* 0x80000011ff037e24 */ /* 0x000fe2000f8e02ff */
[----:B------:R-:W-:Y:S02]  /*8ae0*/  R2UR UR10, R19 ;  /* 0x00000000130a72ca */ /* 0x000fe400000e0000 */
[----:B------:R-:W-:Y:S01]  /*8af0*/  IADD3 R19, P6, R74, 0x7800, RZ ;  /* 0x000078004a137810 */ /* 0x000fe20007fde0ff */
[----:B------:R-:W-:Y:S01]  /*8b00*/  IMAD R3, R22, R3, UR16 ;  /* 0x0000001016037e24 */ /* 0x000fe2000f8e0203 */
[----:B------:R-:W-:Y:S01]  /*8b10*/  SHF.R.U64 R86, R86, 0x3, RZ ;  /* 0x0000000356567819 */ /* 0x000fe200000012ff */
[----:B------:R-:W2:Y:S01]  /*8b20*/  LDC.64 R22, c[0x0][0xb98] ;  /* 0x0002e600ff167b82 */ /* 0x000ea20000000a00 */
[----:B------:R-:W-:Y:S01]  /*8b30*/  LOP3.LUT R80, R5, R6, RZ, 0x3c, !PT ;  /* 0x0000000605507212 */ /* 0x000fe200078e3cff */
[----:B------:R-:W-:Y:S01]  /*8b40*/  IMAD R93, R3, 0xc0, R155 ;  /* 0x000000c0035d7824 */ /* 0x000fe200078e029b */
[----:B------:R-:W-:-:S02]  /*8b50*/  LOP3.LUT R6, R19, 0x180, RZ, 0xc0, !PT ;  /* 0x0000018013067812 */ /* 0x000fc400078ec0ff */
[----:B------:R-:W-:Y:S01]  /*8b60*/  LOP3.LUT R86, R86, R87, RZ, 0x3c, !PT ;  /* 0x0000005756567212 */ /* 0x000fe200078e3cff */
[----:B------:R-:W-:Y:S01]  /*8b70*/  IMAD.X R87, RZ, RZ, R21, P0 ;  /* 0x000000ffff577224 */ /* 0x000fe200000e0615 */
[----:B------:R-:W-:Y:S02]  /*8b80*/  SHF.R.U64 R6, R6, 0x3, RZ ;  /* 0x0000000306067819 */ /* 0x000fe400000012ff */
[----:B------:R-:W-:Y:S01]  /*8b90*/  MOV R21, R20 ;  /* 0x0000001400157202 */ /* 0x000fe20000000f00 */
[----:B0-----:R-:W-:Y:S01]  /*8ba0*/  @P2 IMAD.HI.U32 R20, R93, R88, RZ ;  /* 0x000000585d142227 */ /* 0x001fe200078e00ff */
[----:B------:R-:W-:Y:S02]  /*8bb0*/  LOP3.LUT R6, R6, R19, RZ, 0x3c, !PT ;  /* 0x0000001306067212 */ /* 0x000fe400078e3cff */
[----:B------:R-:W-:Y:S01]  /*8bc0*/  MOV R19, R86 ;  /* 0x0000005600137202 */ /* 0x000fe20000000f00 */
[----:B------:R-:W-:Y:S01]  /*8bd0*/  IMAD.MOV.U32 R87, RZ, RZ, R93 ;  /* 0x000000ffff577224 */ /* 0x000fe200078e005d */
[----:B-1----:R-:W-:Y:S01]  /*8be0*/  @P2 SHF.R.U32.HI R87, RZ, R89, R20 ;  /* 0x00000059ff572219 */ /* 0x002fe20000011614 */
[----:B------:R-:W-:Y:S01]  /*8bf0*/  IMAD.U32 R20, RZ, RZ, UR12 ;  /* 0x0000000cff147e24 */ /* 0x000fe2000f8e00ff */
[----:B------:R-:W-:-:S02]  /*8c00*/  IADD3 R73, P0, R74, 0x1800, RZ ;  /* 0x000018004a497810 */ /* 0x000fc40007f1e0ff */
[----:B------:R-:W-:Y:S01]  /*8c10*/  LOP3.LUT R7, R8, 0x180, RZ, 0xc0, !PT ;  /* 0x0000018008077812 */ /* 0x000fe200078ec0ff */
[----:B------:R-:W-:Y:S01]  /*8c20*/  @!P1 VIADD R20, R20, 0x31c60 ;  /* 0x00031c6014149836 */ /* 0x000fe20000000000 */
[----:B------:R-:W-:Y:S01]  /*8c30*/  LOP3.LUT R72, R73, 0x180, RZ, 0xc0, !PT ;  /* 0x0000018049487812 */ /* 0x000fe200078ec0ff */
[----:B------:R-:W-:Y:S01]  /*8c40*/  IMAD.MOV R91, RZ, RZ, -R87 ;  /* 0x000000ffff5b7224 */ /* 0x000fe200078e0a57 */
[----:B------:R-:W-:Y:S01]  /*8c50*/  MOV R80, R80 ;  /* 0x0000005000507202 */ /* 0x000fe20000000f00 */
[----:B--2---:R-:W-:Y:S01]  /*8c60*/  IMAD.WIDE.U32 R12, R22, UR15, R12 ;  /* 0x0000000f160c7c25 */ /* 0x004fe2000f8e000c */
[----:B------:R-:W-:Y:S02]  /*8c70*/  @!P1 PRMT R20, RZ, 0x654, R20 ;  /* 0x00000654ff149816 */ /* 0x000fe40000000014 */
[----:B------:R-:W-:Y:S01]  /*8c80*/  SHF.R.U64 R72, R72, 0x3, RZ ;  /* 0x0000000348487819 */ /* 0x000fe200000012ff */
[----:B------:R-:W-:Y:S01]  /*8c90*/  IMAD R91, R0, R91, R93 ;  /* 0x0000005b005b7224 */ /* 0x000fe200078e025d */
[----:B------:R-:W-:-:S02]  /*8ca0*/  MOV R81, R82 ;  /* 0x0000005200517202 */ /* 0x000fc40000000f00 */
[----:B------:R-:W-:Y:S02]  /*8cb0*/  SHF.R.U64 R7, R7, 0x3, RZ ;  /* 0x0000000307077819 */ /* 0x000fe400000012ff */
[----:B------:R-:W-:Y:S01]  /*8cc0*/  LOP3.LUT R72, R72, R73, RZ, 0x3c, !PT ;  /* 0x0000004948487212 */ /* 0x000fe200078e3cff */
[--C-:B------:R-:W-:Y:S01]  /*8cd0*/  IMAD.X R73, RZ, RZ, R75.reuse, P0 ;  /* 0x000000ffff497224 */ /* 0x100fe200000e064b */
[----:B------:R-:W-:Y:S01]  /*8ce0*/  LOP3.LUT R84, R7, R8, RZ, 0x3c, !PT ;  /* 0x0000000807547212 */ /* 0x000fe200078e3cff */
[----:B------:R-:W-:Y:S01]  /*8cf0*/  IMAD.X R7, RZ, RZ, R75, P6 ;  /* 0x000000ffff077224 */ /* 0x000fe200030e064b */
[----:B------:R-:W-:Y:S02]  /*8d00*/  IADD3 R11, P3, R74, 0x3000, RZ ;  /* 0x000030004a0b7810 */ /* 0x000fe40007f7e0ff */
[----:B------:R-:W-:Y:S02]  /*8d10*/  SHF.R.S32.HI R93, RZ, 0x1f, R87 ;  /* 0x0000001fff5d7819 */ /* 0x000fe40000011457 */
[----:B------:R-:W-:-:S02]  /*8d20*/  SHF.R.S32.HI R90, RZ, 0x1f, R91 ;  /* 0x0000001fff5a7819 */ /* 0x000fc4000001145b */
[----:B------:R-:W-:Y:S02]  /*8d30*/  IADD3 R12, P0, R87, R12, RZ ;  /* 0x0000000c570c7210 */ /* 0x000fe40007f1e0ff */
[----:B------:R-:W-:Y:S01]  /*8d40*/  MOV R78, R78 ;  /* 0x0000004e004e7202 */ /* 0x000fe20000000f00 */
[----:B------:R-:W-:Y:S02]  /*8d50*/  WARPGROUP.DEPBAR.LE gsb0, 0x0 ;  /* 0x00008000000079c5 */ /* 0x000fe40000010000 */
[----:B------:R-:W-:Y:S01]  /*8d60*/  WARPGROUP.ARRIVE ;  /* 0x00000000000079c5 */ /* 0x000fe20000000000 */
[----:B------:R-:W-:Y:S02]  /*8d70*/  MOV R79, R84 ;  /* 0x00000054004f7202 */ /* 0x000fe40000000f00 */
[----:B------:R-:W-:Y:S02]  /*8d80*/  LOP3.LUT R10, R11, 0x180, RZ, 0xc0, !PT ;  /* 0x000001800b0a7812 */ /* 0x000fe400078ec0ff */
[----:B------:R-:W-:Y:S01]  /*8d90*/  IADD3 R5, P5, R74, 0x6000, RZ ;  /* 0x000060004a057810 */ /* 0x000fe20007fbe0ff */
[----:B------:R-:W-:Y:S01]  /*8da0*/  HGMMA.64x96x16.F32 R24, gdesc[UR4].tnspB, R24, gsb0 ;  /* 0x41600000041879f0 */ /* 0x000fe20008000818 */
[----:B------:R-:W-:Y:S01]  /*8db0*/  USHF.R.S32.HI UR7, URZ, 0x1f, UR15 ;  /* 0x0000001f3f077899 */ /* 0x000fe2000801140f */
[----:B------:R-:W-:Y:S01]  /*8dc0*/  SHF.R.U64 R10, R10, 0x3, RZ ;  /* 0x000000030a0a7819 */ /* 0x000fe200000012ff */
[----:B------:R-:W-:Y:S01]  /*8dd0*/  ULDC.64 UR4, c[0x0][0xb88] ;  /* 0x0002e20000047ab9 */ /* 0x000fe20000000a00 */
[----:B------:R-:W-:Y:S01]  /*8de0*/  ULDC UR6, c[0x0][0xa88] ;  /* 0x0002a20000067ab9 */ /* 0x000fe20000000800 */
[----:B------:R-:W-:Y:S01]  /*8df0*/  IMAD R90, R90, UR4, RZ ;  /* 0x000000045a5a7c24 */ /* 0x000fe2000f8e02ff */
[----:B------:R-:W-:Y:S01]  /*8e00*/  LOP3.LUT R10, R10, R11, RZ, 0x3c, !PT ;  /* 0x0000000b0a0a7212 */ /* 0x000fe200078e3cff */
[----:B------:R-:W-:Y:S01]  /*8e10*/  IMAD R82, R22, UR7, RZ ;  /* 0x0000000716527c24 */ /* 0x000fe2000f8e02ff */
[----:B------:R-:W-:Y:S01]  /*8e20*/  LOP3.LUT R4, R5, 0x180, RZ, 0xc0, !PT ;  /* 0x0000018005047812 */ /* 0x000fe200078ec0ff */
[----:B------:R-:W-:Y:S01]  /*8e30*/  IMAD.X R11, RZ, RZ, R75, P3 ;  /* 0x000000ffff0b7224 */ /* 0x000fe200018e064b */
[----:B------:R-:W-:Y:S01]  /*8e40*/  IADD3 R9, P4, R74, 0x4800, RZ ;  /* 0x000048004a097810 */ /* 0x000fe20007f9e0ff */
[----:B------:R-:W-:Y:S01]  /*8e50*/  IMAD R92, R23, UR15, R82 ;  /* 0x0000000f175c7c24 */ /* 0x000fe2000f8e0252 */
[----:B------:R-:W-:-:S02]  /*8e60*/  SHF.R.U64 R4, R4, 0x3, RZ ;  /* 0x0000000304047819 */ /* 0x000fc400000012ff */
[----:B------:R-:W-:Y:S02]  /*8e70*/  LOP3.LUT R8, R9, 0x180, RZ, 0xc0, !PT ;  /* 0x0000018009087812 */ /* 0x000fe400078ec0ff */
[----:B------:R-:W-:Y:S02]  /*8e80*/  IADD3.X R13, R93, R13, R92, P0, !PT ;  /* 0x0000000d5d0d7210 */ /* 0x000fe400007fe45c */
[----:B------:R-:W-:Y:S02]  /*8e90*/  LOP3.LUT P0, RZ, R149, 0x3, RZ, 0xc0, !PT ;  /* 0x0000000395ff7812 */ /* 0x000fe4000780c0ff */
[----:B------:R-:W-:Y:S01]  /*8ea0*/  LOP3.LUT R4, R4, R5, RZ, 0x3c, !PT ;  /* 0x0000000504047212 */ /* 0x000fe200078e3cff */
[----:B------:R-:W-:Y:S01]  /*8eb0*/  IMAD.WIDE.U32 R12, R91, UR4, R12 ;  /* 0x000000045b0c7c25 */ /* 0x000fe2000f8e000c */
[----:B------:R-:W-:Y:S02]  /*8ec0*/  LOP3.LUT R5, R74, 0x180, RZ, 0xc0, !PT ;  /* 0x000001804a057812 */ /* 0x000fe400078ec0ff */
[----:B------:R-:W-:-:S02]  /*8ed0*/  SHF.R.U64 R8, R8, 0x3, RZ ;  /* 0x0000000308087819 */ /* 0x000fc400000012ff */
[----:B------:R-:W-:Y:S02]  /*8ee0*/  SHF.R.U64 R5, R5, 0x3, RZ ;  /* 0x0000000305057819 */ /* 0x000fe400000012ff */
[----:B------:R-:W-:Y:S01]  /*8ef0*/  LOP3.LUT R8, R8, R9, RZ, 0x3c, !PT ;  /* 0x0000000908087212 */ /* 0x000fe200078e3cff */
[--C-:B------:R-:W-:Y:S01]  /*8f00*/  IMAD.X R9, RZ, RZ, R75.reuse, P4 ;  /* 0x000000ffff097224 */ /* 0x100fe200020e064b */
[----:B------:R-:W-:Y:S01]  /*8f10*/  LOP3.LUT R74, R5, R74, RZ, 0x3c, !PT ;  /* 0x0000004a054a7212 */ /* 0x000fe200078e3cff */
[----:B------:R-:W-:Y:S01]  /*8f20*/  IMAD.X R5, RZ, RZ, R75, P5 ;  /* 0x000000ffff057224 */ /* 0x000fe200028e064b */
        /* <DEDUP_REMOVED lines=29> */
[----:B------:R-:W-:Y:S01]  /*9100*/  FMUL.FTZ R30, R30, R14 ;  /* 0x0000000e1e1e7220 */ /* 0x000fe20000410000 */
[----:B------:R-:W-:-:S02]  /*9110*/  IMAD R49, R91, UR5, R90 ;  /* 0x000000055b317c24 */ /* 0x000fc4000f8e025a */
[-C--:B------:R-:W-:Y:S01]  /*9120*/  FMUL.FTZ R31, R35, R14.reuse ;  /* 0x0000000e231f7220 */ /* 0x080fe20000410000 */
[----:B------:R-:W-:Y:S02]  /*9130*/  IMAD R57, R3, 0xc0, R154 ;  /* 0x000000c003397824 */ /* 0x000fe400078e029a */
[-C--:B------:R-:W-:Y:S01]  /*9140*/  FMUL.FTZ R35, R39, R14.reuse ;  /* 0x0000000e27237220 */ /* 0x080fe20000410000 */
[----:B------:R-:W-:Y:S01]  /*9150*/  FMUL.FTZ R52, R50, R14 ;  /* 0x0000000e32347220 */ /* 0x000fe20000410000 */
[----:B------:R-:W-:Y:S01]  /*9160*/  F2FP.F16.F32.PACK_AB R24, R25, R24 ;  /* 0x000000181918723e */ /* 0x000fe200000000ff */
[----:B------:R-:W-:Y:S01]  /*9170*/  FMUL.FTZ R39, R43, R14 ;  /* 0x0000000e2b277220 */ /* 0x000fe20000410000 */
[----:B------:R-:W-:Y:S01]  /*9180*/  F2FP.F16.F32.PACK_AB R25, R15, R26 ;  /* 0x0000001a0f19723e */ /* 0x000fe200000000ff */
[----:B------:R-:W-:Y:S01]  /*9190*/  ULDC.64 UR4, c[0x0][0xb50] ;  /* 0x0002d40000047ab9 */ /* 0x000fe20000000a00 */
[----:B------:R-:W-:Y:S02]  /*91a0*/  IMAD R50, R0, UR6, RZ ;  /* 0x0000000600327c24 */ /* 0x000fe4000f8e02ff */
[----:B------:R-:W-:Y:S01]  /*91b0*/  FMUL.FTZ R43, R47, R14 ;  /* 0x0000000e2f2b7220 */ /* 0x000fe20000410000 */
[----:B------:R-:W-:Y:S01]  /*91c0*/  F2FP.F16.F32.PACK_AB R27, R27, R30 ;  /* 0x0000001e1b1b723e */ /* 0x000fe200000000ff */
[----:B------:R-:W-:-:S02]  /*91d0*/  VIADD R15, R57, 0x8 ;  /* 0x00000008390f7836 */ /* 0x000fc40000000000 */
[-C--:B------:R-:W-:Y:S01]  /*91e0*/  FMUL.FTZ R34, R34, R14.reuse ;  /* 0x0000000e22227220 */ /* 0x080fe20000410000 */
[----:B------:R-:W-:Y:S02]  /*91f0*/  IMAD.IADD R13, R13, 0x1, R49 ;  /* 0x000000010d0d7824 */ /* 0x000fe400078e0231 */
[-C--:B------:R-:W-:Y:S01]  /*9200*/  FMUL.FTZ R38, R38, R14.reuse ;  /* 0x0000000e26267220 */ /* 0x080fe20000410000 */
[----:B------:R-:W-:Y:S01]  /*9210*/  FMUL.FTZ R47, R51, R14 ;  /* 0x0000000e332f7220 */ /* 0x000fe20000410000 */
[----:B------:R-:W-:Y:S01]  /*9220*/  F2FP.F16.F32.PACK_AB R26, R83, R84 ;  /* 0x00000054531a723e */ /* 0x000fe200000000ff */
[----:B------:R-:W-:Y:S01]  /*9230*/  BAR.SYNC.DEFER_BLOCKING 0x1, 0x180 ;  /* 0x0046000000007b1d */ /* 0x000fe20000010000 */
[----:B------:R-:W-:Y:S01]  /*9240*/  LEA R30, P3, R12, UR4, 0x2 ;  /* 0x000000040c1e7c11 */ /* 0x000fe2000f8610ff */
        /* <DEDUP_REMOVED lines=8> */
[----:B------:R-:W-:Y:S01]  /*92d0*/  ISETP.GE.OR P1, PT, R57, R50, P0 ;  /* 0x000000323900720c */ /* 0x000fe20000726670 */
[-C--:B------:R-:W-:Y:S01]  /*92e0*/  FMUL.FTZ R61, R67, R14.reuse ;  /* 0x0000000e433d7220 */ /* 0x080fe20000410000 */
[-C--:B------:R-:W-:Y:S01]  /*92f0*/  FMUL.FTZ R62, R66, R14.reuse ;  /* 0x0000000e423e7220 */ /* 0x080fe20000410000 */
[-C--:B------:R-:W-:Y:S01]  /*9300*/  FMUL.FTZ R63, R71, R14.reuse ;  /* 0x0000000e473f7220 */ /* 0x080fe20000410000 */
[----:B------:R-:W-:Y:S01]  /*9310*/  FMUL.FTZ R70, R70, R14 ;  /* 0x0000000e46467220 */ /* 0x000fe20000410000 */
[----:B------:R-:W-:Y:S01]  /*9320*/  ISETP.GE.OR P0, PT, R15, R50, P0 ;  /* 0x000000320f00720c */ /* 0x000fe20000706670 */
[----:B------:R-:W-:Y:S01]  /*9330*/  SHFL.IDX PT, R48, R30, RZ, 0x1c1f ;  /* 0x001c1fff1e307589 */ /* 0x000fe200000e0000 */
[----:B------:R-:W-:-:S02]  /*9340*/  LEA.HI.X R64, R12, UR5, R13, 0x2, P3 ;  /* 0x000000050c407c11 */ /* 0x000fc400098f140d */
[----:B------:R-:W-:Y:S01]  /*9350*/  F2FP.F16.F32.PACK_AB R12, R85, R86 ;  /* 0x00000056550c723e */ /* 0x000fe200000000ff */
[----:B------:R0:W-:Y:S01]  /*9360*/  SHFL.IDX PT, R56, R30, 0x1, 0x1c1f ;  /* 0x003c1f001e387f89 */ /* 0x0001e200000e0000 */
[----:B------:R-:W-:Y:S02]  /*9370*/  F2FP.F16.F32.PACK_AB R13, R31, R34 ;  /* 0x000000221f0d723e */ /* 0x000fe400000000ff */
[----:B------:R-:W-:Y:S01]  /*9380*/  F2FP.F16.F32.PACK_AB R14, R87, R88 ;  /* 0x00000058570e723e */ /* 0x000fe200000000ff */
[----:B------:R1:W-:Y:S01]  /*9390*/  STSM.16.M88.4 [R21], R24 ;  /* 0x0000001815007844 */ /* 0x0003e20000000200 */
[----:B------:R-:W-:Y:S02]  /*93a0*/  F2FP.F16.F32.PACK_AB R15, R35, R38 ;  /* 0x00000026230f723e */ /* 0x000fe400000000ff */
[----:B------:R-:W-:Y:S01]  /*93b0*/  F2FP.F16.F32.PACK_AB R22, R22, R23 ;  /* 0x000000171616723e */ /* 0x000fe200000000ff */
[----:B------:R-:W2:Y:S01]  /*93c0*/  SHFL.IDX PT, R49, R64, RZ, 0x1c1f ;  /* 0x001c1fff40317589 */ /* 0x000ea200000e0000 */
[----:B------:R-:W-:-:S02]  /*93d0*/  F2FP.F16.F32.PACK_AB R20, R20, R89 ;  /* 0x000000591414723e */ /* 0x000fc400000000ff */
[----:B------:R-:W-:Y:S01]  /*93e0*/  F2FP.F16.F32.PACK_AB R23, R43, R46 ;  /* 0x0000002e2b17723e */ /* 0x000fe200000000ff */
[----:B------:R-:W-:Y:S01]  /*93f0*/  STSM.16.M88.4 [R81], R12 ;  /* 0x0000000c51007844 */ /* 0x000fe20000000200 */
[----:B0-----:R-:W-:Y:S02]  /*9400*/  F2FP.F16.F32.PACK_AB R30, R32, R41 ;  /* 0x00000029201e723e */ /* 0x001fe400000000ff */
[----:B------:R-:W-:Y:S01]  /*9410*/  F2FP.F16.F32.PACK_AB R31, R59, R60 ;  /* 0x0000003c3b1f723e */ /* 0x000fe200000000ff */
[----:B------:R-:W0:Y:S01]  /*9420*/  SHFL.IDX PT, R57, R64, 0x1, 0x1c1f ;  /* 0x003c1f0040397f89 */ /* 0x000e2200000e0000 */
[----:B------:R-:W-:Y:S02]  /*9430*/  F2FP.F16.F32.PACK_AB R32, R33, R40 ;  /* 0x000000282120723e */ /* 0x000fe400000000ff */
[----:B------:R-:W-:Y:S02]  /*9440*/  F2FP.F16.F32.PACK_AB R33, R61, R62 ;  /* 0x0000003e3d21723e */ /* 0x000fe400000000ff */
[----:B-1----:R-:W-:-:S02]  /*9450*/  F2FP.F16.F32.PACK_AB R21, R39, R42 ;  /* 0x0000002a2715723e */ /* 0x002fc400000000ff */
[----:B------:R-:W-:Y:S02]  /*9460*/  F2FP.F16.F32.PACK_AB R26, R28, R45 ;  /* 0x0000002d1c1a723e */ /* 0x000fe400000000ff */
[----:B------:R-:W-:Y:S01]  /*9470*/  F2FP.F16.F32.PACK_AB R24, R37, R82 ;  /* 0x000000522518723e */ /* 0x000fe200000000ff */
[----:B------:R-:W-:Y:S01]  /*9480*/  STSM.16.M88.4 [R80], R20 ;  /* 0x0000001450007844 */ /* 0x000fe20000000200 */
[----:B------:R-:W-:Y:S02]  /*9490*/  F2FP.F16.F32.PACK_AB R25, R47, R52 ;  /* 0x000000342f19723e */ /* 0x000fe400000000ff */
[----:B------:R-:W-:Y:S02]  /*94a0*/  F2FP.F16.F32.PACK_AB R27, R51, R54 ;  /* 0x00000036331b723e */ /* 0x000fe400000000ff */
[----:B------:R-:W-:Y:S02]  /*94b0*/  F2FP.F16.F32.PACK_AB R28, R29, R44 ;  /* 0x0000002c1d1c723e */ /* 0x000fe400000000ff */
[----:B------:R-:W-:Y:S01]  /*94c0*/  F2FP.F16.F32.PACK_AB R29, R55, R58 ;  /* 0x0000003a371d723e */ /* 0x000fe200000000ff */
[----:B------:R1:W-:Y:S01]  /*94d0*/  STSM.16.M88.4 [R79], R24 ;  /* 0x000000184f007844 */ /* 0x0003e20000000200 */
[----:B------:R-:W-:-:S02]  /*94e0*/  F2FP.F16.F32.PACK_AB R34, R36, R53 ;  /* 0x000000352422723e */ /* 0x000fc400000000ff */
[----:B------:R-:W-:Y:S01]  /*94f0*/  F2FP.F16.F32.PACK_AB R35, R63, R70 ;  /* 0x000000463f23723e */ /* 0x000fe200000000ff */
[----:B------:R3:W-:Y:S04]  /*9500*/  STSM.16.M88.4 [R78], R28 ;  /* 0x0000001c4e007844 */ /* 0x0007e80000000200 */
[----:B------:R4:W-:Y:S01]  /*9510*/  STSM.16.M88.4 [R19], R32 ;  /* 0x0000002013007844 */ /* 0x0009e20000000200 */
[----:B------:R-:W-:Y:S08]  /*9520*/  BAR.SYNC.DEFER_BLOCKING 0x1, 0x180 ;  /* 0x0046000000007b1d */ /* 0x000ff00000010000 */
[----:B-1----:R-:W1:Y:S08]  /*9530*/  @P2 LDC R25, c[0x0][0xbec] ;  /* 0x0002fb00ff192b82 */ /* 0x002e700000000800 */
[----:B---3--:R-:W3:Y:S01]  /*9540*/  @P2 LDC R28, c[0x0][0xbf0] ;  /* 0x0002fc00ff1c2b82 */ /* 0x008ee20000000800 */
[----:B------:R-:W-:Y:S01]  /*9550*/  IMAD R24, R147, 0x60, R148 ;  /* 0x0000006093187824 */ /* 0x000fe200078e0294 */
[----:B------:R-:W-:-:S06]  /*9560*/  UIMAD UR6, UR14, UR8, URZ ;  /* 0x000000080e0672a4 */ /* 0x000fcc000f8e023f */
[----:B------:R-:W4:Y:S01]  /*9570*/  LDC.64 R26, c[0x0][0xae0] ;  /* 0x0002b800ff1a7b82 */ /* 0x000f220000000a00 */
[----:B------:R-:W-:Y:S01]  /*9580*/  IMAD R24, R3, 0xc0, R24 ;  /* 0x000000c003187824 */ /* 0x000fe200078e0218 */
[----:B--2---:R2:W-:Y:S01]  /*9590*/  @!P1 ST.E desc[UR60][R48.64], R76 ;  /* 0x0000004c30009985 */ /* 0x0045e2000c10193c */
[----:B------:R-:W-:-:S03]  /*95a0*/  UIMAD.WIDE.U32 UR4, UR13, UR8, URZ ;  /* 0x000000080d0472a5 */ /* 0x000fc6000f8e003f */
[----:B0-----:R2:W-:Y:S01]  /*95b0*/  @!P0 ST.E desc[UR60][R56.64], R77 ;  /* 0x0000004d38008985 */ /* 0x0015e2000c10193c */
[----:B------:R-:W-:-:S03]  /*95c0*/  UIMAD UR6, UR13, UR9, UR6 ;  /* 0x000000090d0672a4 */ /* 0x000fc6000f8e0206 */
[----:B------:R1:W5:Y:S01]  /*95d0*/  LD.E.128 R52, desc[UR60][R4.64] ;  /* 0x0000003c04347980 */ /* 0x000362000c101d00 */
[----:B------:R-:W-:Y:S01]  /*95e0*/  ULDC.64 UR8, c[0x0][0xaf0] ;  /* 0x0002bc0000087ab9 */ /* 0x000fe20000000a00 */
[----:B------:R-:W-:Y:S02]  /*95f0*/  UIADD3 UR5, UR5, UR6, URZ ;  /* 0x0000000605057290 */ /* 0x000fe4000fffe03f */
[----:B------:R-:W-:Y:S01]  /*9600*/  UIMAD UR6, UR7, UR8, URZ ;  /* 0x00000008070672a4 */ /* 0x000fe2000f8e023f */
[----:B------:R0:W5:Y:S04]  /*9610*/  LD.E.128 R20, desc[UR60][R6.64] ;  /* 0x0000003c06147980 */ /* 0x000168000c101d00 */
[----:B------:R-:W5:Y:S01]  /*9620*/  LD.E.128 R40, desc[UR60][R74.64] ;  /* 0x0000003c4a287980 */ /* 0x000f62000c101d00 */
[----:B-1----:R-:W-:-:S03]  /*9630*/  @P2 IMAD.HI.U32 R5, R24, R25, RZ ;  /* 0x0000001918052227 */ /* 0x002fc600078e00ff */
[----:B------:R-:W5:Y:S01]  /*9640*/  LD.E.128 R36, desc[UR60][R72.64] ;  /* 0x0000003c48247980 */ /* 0x000f62000c101d00 */
[----:B------:R-:W-:Y:S01]  /*9650*/  IMAD.MOV.U32 R4, RZ, RZ, R24 ;  /* 0x000000ffff047224 */ /* 0x000fe200078e0018 */
[----:B---3--:R-:W-:Y:S01]  /*9660*/  @P2 SHF.R.U32.HI R4, RZ, R28, R5 ;  /* 0x0000001cff042219 */ /* 0x008fe20000011605 */
[----:B------:R-:W-:Y:S01]  /*9670*/  UIMAD UR6, UR15, UR9, UR6 ;  /* 0x000000090f0672a4 */ /* 0x000fe2000f8e0206 */
[----:B------:R-:W5:Y:S01]  /*9680*/  LD.E.128 R44, desc[UR60][R10.64] ;  /* 0x0000003c0a2c7980 */ /* 0x000f62000c101d00 */
[----:B------:R-:W-:Y:S01]  /*9690*/  UIMAD.WIDE.U32 UR4, UR15, UR8, UR4 ;  /* 0x000000080f0472a5 */ /* 0x000fe2000f8e0004 */
[--C-:B------:R-:W-:Y:S01]  /*96a0*/  SHF.R.S32.HI R5, RZ, 0x1f, R4.reuse ;  /* 0x0000001fff057819 */ /* 0x100fe20000011404 */
[----:B0-----:R-:W-:Y:S01]  /*96b0*/  IMAD.MOV R7, RZ, RZ, -R4 ;  /* 0x000000ffff077224 */ /* 0x001fe200078e0a04 */
[----:B------:R0:W5:Y:S01]  /*96c0*/  LD.E.128 R12, desc[UR60][R8.64] ;  /* 0x0000003c080c7980 */ /* 0x000162000c101d00 */
[----:B------:R-:W-:Y:S02]  /*96d0*/  UIADD3 UR5, UR5, UR6, URZ ;  /* 0x0000000605057290 */ /* 0x000fe4000fffe03f */
[----:B------:R-:W-:Y:S01]  /*96e0*/  IMAD R7, R0, R7, R24 ;  /* 0x0000000700077224 */ /* 0x000fe200078e0218 */
[----:B------:R-:W-:Y:S01]  /*96f0*/  @!PT LDS RZ, [RZ] ;  /* 0x00000000fffff984 */ /* 0x000fe20000000800 */
[----:B------:R-:W-:Y:S01]  /*9700*/  @!PT LDS RZ, [RZ] ;  /* 0x00000000fffff984 */ /* 0x000fe20000000800 */
[----:B------:R-:W-:Y:S01]  /*9710*/  @!PT LDS RZ, [RZ] ;  /* 0x00000000fffff984 */ /* 0x000fe20000000800 */
[----:B------:R-:W-:Y:S01]  /*9720*/  @!PT LDS RZ, [RZ] ;  /* 0x00000000fffff984 */ /* 0x000fe20000000800 */
[----:B------:R1:W-:Y:S06]  /*9730*/  MEMBAR.ALL.CTA ;  /* 0x0000000000007992 */ /* 0x0003ec0000008000 */
[----:B-1----:R-:W1:Y:S01]  /*9740*/  FENCE.VIEW.ASYNC.S ;  /* 0x00000000000073c6 */ /* 0x002e620000000000 */
[-C--:B----4-:R-:W-:Y:S01]  /*9750*/  IMAD R5, R5, R26.reuse, RZ ;  /* 0x0000001a05057224 */ /* 0x090fe200078e02ff */
[----:B------:R-:W-:Y:S01]  /*9760*/  ULDC.64 UR6, c[0x0][0xad8] ;  /* 0x0002b60000067ab9 */ /* 0x000fe20000000a00 */
[----:B------:R-:W-:Y:S01]  /*9770*/  IMAD R25, R3, 0xc0, R148 ;  /* 0x000000c003197824 */ /* 0x000fe200078e0294 */
[----:B------:R-:W-:Y:S01]  /*9780*/  SHF.R.S32.HI R0, RZ, 0x1f, R7 ;  /* 0x0000001fff007819 */ /* 0x000fe20000011407 */
[----:B------:R-:W-:Y:S01]  /*9790*/  UIADD3 UR36, UR36, 0x1, URZ ;  /* 0x0000000124247890 */ /* 0x000fe2000fffe03f */
[C---:B0-----:R-:W-:Y:S01]  /*97a0*/  IMAD R9, R4.reuse, R27, R5 ;  /* 0x0000001b04097224 */ /* 0x041fe200078e0205 */
[----:B------:R-:W-:Y:S01]  /*97b0*/  ULDC.64 UR8, c[0x0][0xa80] ;  /* 0x0002a00000087ab9 */ /* 0x000fe20000000a00 */
[----:B------:R-:W-:-:S04]  /*97c0*/  IMAD.WIDE.U32 R4, R4, R26, UR4 ;  /* 0x0000000404047e25 */ /* 0x000fc8000f8e001a */
[----:B------:R-:W-:Y:S02]  /*97d0*/  IMAD.IADD R5, R5, 0x1, R9 ;  /* 0x0000000105057824 */ /* 0x000fe400078e0209 */
[----:B------:R-:W-:Y:S01]  /*97e0*/  IMAD R0, R0, UR6, RZ ;  /* 0x0000000600007c24 */ /* 0x000fe2000f8e02ff */
[----:B------:R-:W-:Y:S01]  /*97f0*/  UIADD3 UR4, UR37, 0x31c20, URZ ;  /* 0x00031c2025047890 */ /* 0x000fe2000fffe03f */
[----:B------:R-:W-:Y:S01]  /*9800*/  IMAD.WIDE.U32 R4, R7, UR6, R4 ;  /* 0x0000000607047c25 */ /* 0x000fe2000f8e0004 */
[----:B------:R-:W-:-:S03]  /*9810*/  ISETP.GE.AND P0, PT, R25, R50, PT ;  /* 0x000000321900720c */ /* 0x000fc60003f06270 */
[----:B------:R-:W-:Y:S01]  /*9820*/  IMAD R9, R7, UR7, R0 ;  /* 0x0000000707097c24 */ /* 0x000fe2000f8e0200 */
[----:B------:R-:W-:Y:S01]  /*9830*/  UISETP.NE.AND UP0, UPT, UR36, 0x2, UPT ;  /* 0x000000022400788c */ /* 0x000fe2000bf05270 */
[C---:B------:R-:W-:Y:S01]  /*9840*/  LEA R0, P1, R4.reuse, UR8, 0x1 ;  /* 0x0000000804007c11 */ /* 0x040fe2000f8208ff */
[----:B------:R-:W-:Y:S01]  /*9850*/  UPRMT UR4, URZ, 0x654, UR4 ;  /* 0x000006543f047896 */ /* 0x000fe20008000004 */
[----:B------:R-:W-:Y:S01]  /*9860*/  IMAD.IADD R3, R5, 0x1, R9 ;  /* 0x0000000105037824 */ /* 0x000fe200078e0209 */
[----:B------:R-:W-:Y:S01]  /*9870*/  ULDC UR5, c[0x0][0xc] ;  /* 0x0000030000057ab9 */ /* 0x000fe20000000800 */
[----:B------:R-:W-:Y:S02]  /*9880*/  USEL UR6, URZ, 0x1, UP0 ;  /* 0x000000013f067887 */ /* 0x000fe40008000000 */
[----:B------:R-:W-:Y:S01]  /*9890*/  UIADD3 UR10, UR5, UR10, URZ ;  /* 0x0000000a050a7290 */ /* 0x000fe2000fffe03f */
[----:B------:R-:W-:Y:S01]  /*98a0*/  LEA.HI.X R24, R4, UR9, R3, 0x1, P1 ;  /* 0x0000000904187c11 */ /* 0x000fe200088f0c03 */
[----:B------:R-:W-:Y:S01]  /*98b0*/  USEL UR36, UR36, URZ, UP0 ;  /* 0x0000003f24247287 */ /* 0x000fe20008000000 */
[----:B-1----:R2:W0:Y:S01]  /*98c0*/  SHFL.IDX PT, R6, R0, RZ, 0x1c1f ;  /* 0x001c1fff00067589 */ /* 0x00242200000e0000 */
[----:B------:R-:W-:Y:S01]  /*98d0*/  LOP3.LUT R16, R16, UR6, RZ, 0x3c, !PT ;  /* 0x0000000610107c12 */ /* 0x000fe2000f8e3cff */
[----:B------:R-:W-:Y:S01]  /*98e0*/  SYNCS.ARRIVE.TRANS64.RED.A1T0 RZ, [UR4], RZ ;  /* 0x000000ffffff79a7 */ /* 0x000fe20008100404 */
[----:B------:R-:W-:Y:S01]  /*98f0*/  IMAD.U32 R19, RZ, RZ, UR10 ;  /* 0x0000000aff137e24 */ /* 0x000fe2000f8e00ff */
[----:B------:R2:W1:Y:S01]  /*9900*/  SHFL.IDX PT, R7, R24, RZ, 0x1c1f ;  /* 0x001c1fff18077589 */ /* 0x00046200000e0000 */
[----:B------:R-:W-:Y:S01]  /*9910*/  BSSY B0, `(.L_x_9945) ;  /* 0x0000010000007945 */ /* 0x000fe20003800000 */
[----:B------:R-:W-:-:S02]  /*9920*/  SHF.R.S32.HI R94, RZ, 0x1f, R144 ;  /* 0x0000001fff5e7819 */ /* 0x000fc40000011490 */
[----:B------:R-:W-:Y:S01]  /*9930*/  SHF.R.S32.HI R95, RZ, 0x1f, R145 ;  /* 0x0000001fff5f7819 */ /* 0x000fe20000011491 */
[----:B------:R-:W-:Y:S06]  /*9940*/  @P0 BRA `(.L_x_9946) ;  /* 0x0000000000300947 */ /* 0x000fec0003800000 */
[----:B------:R-:W-:Y:S02]  /*9950*/  ULDC UR4, c[0x0][0xac8] ;  /* 0x0002b20000047ab9 */ /* 0x000fe40000000800 */
[----:B------:R-:W-:Y:S02]  /*9960*/  ISETP.GE.AND P1, PT, R145, UR4, PT ;  /* 0x0000000491007c0c */ /* 0x000fe4000bf26270 */
[----:B------:R-:W-:Y:S02]  /*9970*/  ISETP.GE.AND P2, PT, R144, UR4, PT ;  /* 0x0000000490007c0c */ /* 0x000fe4000bf46270 */
[----:B------:R-:W-:-:S09]  /*9980*/  ISETP.GE.AND P0, PT, R18, UR4, PT ;  /* 0x0000000412007c0c */ /* 0x000fd2000bf06270 */
[CC--:B0-----:R-:W-:Y:S02]  /*9990*/  @!P1 LEA R8, P3, R145.reuse, R6.reuse, 0x1 ;  /* 0x0000000691089211 */ /* 0x0c1fe400078608ff */
[----:B------:R-:W-:Y:S02]  /*99a0*/  @!P2 LEA R10, P4, R144, R6, 0x1 ;  /* 0x00000006900aa211 */ /* 0x000fe400078808ff */
[----:B-1----:R-:W-:Y:S01]  /*99b0*/  @!P0 IMAD.WIDE R4, R18, 0x2, R6 ;  /* 0x0000000212048825 */ /* 0x002fe200078e0206 */
[-C--:B------:R-:W-:Y:S02]  /*99c0*/  @!P1 LEA.HI.X R9, R145, R7.reuse, R95, 0x1, P3 ;  /* 0x0000000791099211 */ /* 0x080fe400018f0c5f */
[----:B------:R-:W-:Y:S02]  /*99d0*/  @!P2 LEA.HI.X R11, R144, R7, R94, 0x1, P4 ;  /* 0x00000007900ba211 */ /* 0x000fe400020f0c5e */
[----:B-----5:R3:W-:Y:S04]  /*99e0*/  @!P0 ST.E.128 desc[UR60][R4.64], R40 ;  /* 0x0000002804008985 */ /* 0x0207e8000c101d3c */
[----:B------:R3:W-:Y:S04]  /*99f0*/  @!P1 ST.E.128 desc[UR60][R8.64], R44 ;  /* 0x0000002c08009985 */ /* 0x0007e8000c101d3c */
[----:B------:R3:W-:Y:S02]  /*9a00*/  @!P2 ST.E.128 desc[UR60][R10.64], R52 ;  /* 0x000000340a00a985 */ /* 0x0007e4000c101d3c */
.L_x_9946:
[----:B------:R-:W-:Y:S05]  /*9a10*/  BSYNC B0 ;  /* 0x0000000000007941 */ /* 0x000fea0003800000 */
.L_x_9945:
[----:B------:R-:W-:Y:S01]  /*9a20*/  VIADD R3, R25, 0x60 ;  /* 0x0000006019037836 */ /* 0x000fe20000000000 */
[----:B-1----:R1:W4:Y:S01]  /*9a30*/  SHFL.IDX PT, R7, R24, 0x1, 0x1c1f ;  /* 0x003c1f0018077f89 */ /* 0x00232200000e0000 */
[----:B------:R-:W-:Y:S01]  /*9a40*/  BSSY B0, `(.L_x_9947) ;  /* 0x0000011000007945 */ /* 0x000fe20003800000 */
[----:B------:R-:W-:Y:S02]  /*9a50*/  VIADD R146, R146, 0x1 ;  /* 0x0000000192927836 */ /* 0x000fe40000000000 */
[----:B------:R-:W-:Y:S01]  /*9a60*/  ISETP.GE.AND P0, PT, R3, R50, PT ;  /* 0x000000320300720c */ /* 0x000fe20003f06270 */
[----:B0-----:R1:W0:-:S12]  /*9a70*/  SHFL.IDX PT, R6, R0, 0x1, 0x1c1f ;  /* 0x003c1f0000067f89 */ /* 0x00121800000e0000 */
[----:B-1----:R-:W-:Y:S05]  /*9a80*/  @P0 BRA `(.L_x_9948) ;  /* 0x0000000000300947 */ /* 0x002fea0003800000 */
[----:B------:R-:W-:Y:S02]  /*9a90*/  ULDC UR4, c[0x0][0xac8] ;  /* 0x0002b20000047ab9 */ /* 0x000fe40000000800 */
[----:B------:R-:W-:Y:S02]  /*9aa0*/  ISETP.GE.AND P3, PT, R145, UR4, PT ;  /* 0x0000000491007c0c */ /* 0x000fe4000bf66270 */
[----:B------:R-:W-:Y:S02]  /*9ab0*/  ISETP.GE.AND P4, PT, R144, UR4, PT ;  /* 0x0000000490007c0c */ /* 0x000fe4000bf86270 */
[----:B------:R-:W-:-:S09]  /*9ac0*/  ISETP.GE.AND P2, PT, R18, UR4, PT ;  /* 0x0000000412007c0c */ /* 0x000fd2000bf46270 */
[CC--:B0--3--:R-:W-:Y:S02]  /*9ad0*/  @!P3 LEA R8, P0, R145.reuse, R6.reuse, 0x1 ;  /* 0x000000069108b211 */ /* 0x0c9fe400078008ff */
[----:B------:R-:W-:Y:S02]  /*9ae0*/  @!P4 LEA R10, P1, R144, R6, 0x1 ;  /* 0x00000006900ac211 */ /* 0x000fe400078208ff */
[----:B----4-:R-:W-:Y:S01]  /*9af0*/  @!P2 IMAD.WIDE R4, R18, 0x2, R6 ;  /* 0x000000021204a825 */ /* 0x010fe200078e0206 */
[-C--:B------:R-:W-:Y:S02]  /*9b00*/  @!P3 LEA.HI.X R9, R145, R7.reuse, R95, 0x1, P0 ;  /* 0x000000079109b211 */ /* 0x080fe400000f0c5f */
[----:B------:R-:W-:Y:S02]  /*9b10*/  @!P4 LEA.HI.X R11, R144, R7, R94, 0x1, P1 ;  /* 0x00000007900bc211 */ /* 0x000fe400008f0c5e */
[----:B-----5:R1:W-:Y:S04]  /*9b20*/  @!P2 ST.E.128 desc[UR60][R4.64], R36 ;  /* 0x000000240400a985 */ /* 0x0203e8000c101d3c */
[----:B------:R1:W-:Y:S04]  /*9b30*/  @!P3 ST.E.128 desc[UR60][R8.64], R12 ;  /* 0x0000000c0800b985 */ /* 0x0003e8000c101d3c */
[----:B------:R1:W-:Y:S02]  /*9b40*/  @!P4 ST.E.128 desc[UR60][R10.64], R20 ;  /* 0x000000140a00c985 */ /* 0x0003e4000c101d3c */
.L_x_9948:
[----:B------:R-:W-:Y:S05]  /*9b50*/  BSYNC B0 ;  /* 0x0000000000007941 */ /* 0x000fea0003800000 */
.L_x_9947:
[----:B--2---:R-:W2:Y:S01]  /*9b60*/  LDC R0, c[0x0][0xc34] ;  /* 0x00030d00ff007b82 */ /* 0x004ea20000000800 */
[----:B------:R-:W-:-:S13]  /*9b70*/  R2UR UR4, R19 ;  /* 0x00000000130472ca */ /* 0x000fda00000e0000 */
[----:B--2---:R-:W-:-:S13]  /*9b80*/  ISETP.LE.AND P0, PT, R0, UR4, PT ;  /* 0x0000000400007c0c */ /* 0x004fda000bf03270 */
[----:B------:R-:W-:Y:S05]  /*9b90*/  @!P0 BRA `(.L_x_9949) ;  /* 0xffffff7000d08947 */ /* 0x000fea000383ffff */
[----:B------:R-:W-:Y:S05]  /*9ba0*/  EXIT ;  /* 0x000000000000794d */ /* 0x000fea0003800000 */
.L_x_9923:
[----:B------:R-:W-:-:S08]  /*9bb0*/  NOP ;  /* 0x0000000000007918 */ /* 0x000fd00000000000 */
[----:B--2---:R-:W0:-:S00]  /*9bc0*/  USETMAXREG.DEALLOC.CTAPOOL 0x20 ;  /* 0x00000020000079c8 */ /* 0x004e0000080e0500 */
[----:B------:R-:W1:Y:S01]  /*9bd0*/  S2UR UR5, SR_CTAID.X ;  /* 0x00000000000579c3 */ /* 0x000e620000002500 */
[----:B0-----:R-:W-:Y:S02]  /*9be0*/  IMAD.MOV.U32 R0, RZ, RZ, 0x1 ;  /* 0x00000001ff007424 */ /* 0x001fe400078e00ff */
[----:B------:R-:W-:Y:S02]  /*9bf0*/  IMAD.MOV.U32 R16, RZ, RZ, RZ ;  /* 0x000000ffff107224 */ /* 0x000fe400078e00ff */
[----:B------:R-:W-:-:S03]  /*9c00*/  IMAD.MOV.U32 R23, RZ, RZ, 0x1 ;  /* 0x00000001ff177424 */ /* 0x000fc600078e00ff */
[----:B------:R-:W1:Y:S02]  /*9c10*/  LDC R2, c[0x0][0xc34] ;  /* 0x00030d00ff027b82 */ /* 0x000e640000000800 */
[----:B-1----:R-:W-:-:S13]  /*9c20*/  ISETP.LE.AND P0, PT, R2, UR5, PT ;  /* 0x0000000502007c0c */ /* 0x002fda000bf03270 */
[----:B------:R-:W-:Y:S05]  /*9c30*/  @P0 BRA `(.L_x_9950) ;  /* 0x0000004000240947 */ /* 0x000fea0003800000 */
[----:B------:R-:W0:Y:S01]  /*9c40*/  S2R R6, SR_TID.X ;  /* 0x0000000000067919 */ /* 0x000e220000002100 */
[----:B------:R-:W1:Y:S01]  /*9c50*/  S2UR UR4, SR_CgaCtaId ;  /* 0x00000000000479c3 */ /* 0x000e620000008800 */
[----:B------:R-:W-:Y:S01]  /*9c60*/  UMOV UR36, 0x400 ;  /* 0x0000040000247882 */ /* 0x000fe20000000000 */
[----:B------:R-:W-:Y:S01]  /*9c70*/  IMAD.MOV.U32 R23, RZ, RZ, 0x1 ;  /* 0x00000001ff177424 */ /* 0x000fe200078e00ff */
[----:B------:R-:W-:Y:S01]  /*9c80*/  ULDC.64 UR38, c[0x0][0x198] ;  /* 0x0000660000267ab9 */ /* 0x000fe20000000a00 */
[----:B------:R-:W-:Y:S01]  /*9c90*/  IMAD.MOV.U32 R16, RZ, RZ, RZ ;  /* 0x000000ffff107224 */ /* 0x000fe200078e00ff */
[----:B------:R-:W-:Y:S01]  /*9ca0*/  ULDC UR37, c[0x0][0xc] ;  /* 0x0000030000257ab9 */ /* 0x000fe20000000800 */
[----:B-1----:R-:W-:Y:S01]  /*9cb0*/  ULEA UR36, UR4, UR36, 0x18 ;  /* 0x0000002404247291 */ /* 0x002fe2000f8ec03f */
[C---:B0-----:R-:W-:Y:S01]  /*9cc0*/  LOP3.LUT R5, R6.reuse, 0x7f, RZ, 0xc0, !PT ;  /* 0x0000007f06057812 */ /* 0x041fe200078ec0ff */
[----:B------:R-:W-:-:S04]  /*9cd0*/  IMAD.SHL.U32 R0, R6, 0x8, RZ ;  /* 0x0000000806007824 */ /* 0x000fc800078e00ff */
[----:B------:R-:W-:Y:S01]  /*9ce0*/  IMAD.SHL.U32 R4, R5, 0x8, RZ ;  /* 0x0000000805047824 */ /* 0x000fe200078e00ff */
[C---:B------:R-:W-:Y:S02]  /*9cf0*/  LOP3.LUT R3, R0.reuse, 0x20, RZ, 0xc0, !PT ;  /* 0x0000002000037812 */ /* 0x040fe400078ec0ff */
[----:B------:R-:W-:Y:S02]  /*9d00*/  LOP3.LUT R2, R0, 0xd8, RZ, 0xc0, !PT ;  /* 0x000000d800027812 */ /* 0x000fe400078ec0ff */
[----:B------:R-:W-:Y:S02]  /*9d10*/  LOP3.LUT R3, R3, 0x300, R4, 0xf8, !PT ;  /* 0x0000030003037812 */ /* 0x000fe400078ef804 */
[----:B------:R-:W-:Y:S01]  /*9d20*/  SHF.R.U32.HI R4, RZ, 0x2, R5 ;  /* 0x00000002ff047819 */ /* 0x000fe20000011605 */
[----:B------:R-:W-:Y:S01]  /*9d30*/  IMAD.U32 R5, RZ, RZ, UR5 ;  /* 0x00000005ff057e24 */ /* 0x000fe2000f8e00ff */
[----:B------:R-:W-:Y:S02]  /*9d40*/  LOP3.LUT R2, R2, 0x18, R6, 0x78, !PT ;  /* 0x0000001802027812 */ /* 0x000fe400078e7806 */
[----:B------:R-:W-:-:S02]  /*9d50*/  LOP3.LUT R0, R0, 0x18, RZ, 0xc0, !PT ;  /* 0x0000001800007812 */ /* 0x000fc400078ec0ff */
[----:B------:R0:W-:Y:S01]  /*9d60*/  STL [R1+0x4], R5 ;  /* 0x0000040501007387 */ /* 0x0001e20000100800 */
[----:B------:R-:W-:Y:S01]  /*9d70*/  LOP3.LUT R3, R3, R2, RZ, 0xfc, !PT ;  /* 0x0000000203037212 */ /* 0x000fe200078efcff */
[----:B------:R-:W-:Y:S02]  /*9d80*/  IMAD.SHL.U32 R2, R6, 0x20, RZ ;  /* 0x0000002006027824 */ /* 0x000fe400078e00ff */
[----:B------:R0:W-:Y:S01]  /*9d90*/  STL [R1+0x18], RZ ;  /* 0x000018ff01007387 */ /* 0x0001e20000100800 */
[----:B------:R-:W-:Y:S02]  /*9da0*/  LEA R26, R3, UR36, 0x1 ;  /* 0x00000024031a7c11 */ /* 0x000fe4000f8e08ff */
[----:B------:R-:W-:Y:S02]  /*9db0*/  LOP3.LUT R4, R4, 0x60, R2, 0xf8, !PT ;  /* 0x0000006004047812 */ /* 0x000fe400078ef802 */
[C---:B------:R-:W-:Y:S02]  /*9dc0*/  LOP3.LUT R2, R0.reuse, 0x20, RZ, 0xfc, !PT ;  /* 0x0000002000027812 */ /* 0x040fe400078efcff */
[----:B------:R-:W-:-:S07]  /*9dd0*/  LOP3.LUT R0, R0, 0x40, RZ, 0xfc, !PT ;  /* 0x0000004000007812 */ /* 0x000fce00078efcff */
.L_x_10028:
[----:B------:R-:W2:Y:S01]  /*9de0*/  LDL R6, [R1+0x4] ;  /* 0x0000040001067983 */ /* 0x000ea20000100800 */
[----:B------:R-:W1:Y:S01]  /*9df0*/  LDC R2, c[0x0][0xc38] ;  /* 0x00030e00ff027b82 */ /* 0x000e620000000800 */
[----:B------:R-:W-:Y:S05]  /*9e00*/  YIELD ;  /* 0x0000000000007946 */ /* 0x000fea0003800000 */
[----:B------:R-:W-:Y:S02]  /*9e10*/  ULDC.64 UR4, c[0x0][0x418] ;  /* 0x0001060000047ab9 */ /* 0x000fe40000000a00 */
[----:B------:R-:W3:Y:S01]  /*9e20*/  LDC R0, c[0x0][0xc44] ;  /* 0x00031100ff007b82 */ /* 0x000ee20000000800 */
[----:B------:R-:W-:-:S03]  /*9e30*/  UISETP.NE.U32.AND UP0, UPT, UR4, URZ, UPT ;  /* 0x0000003f0400728c */ /* 0x000fc6000bf05070 */
[----:B------:R-:W-:Y:S01]  /*9e40*/  ULDC UR4, c[0x0][0x424] ;  /* 0x0001090000047ab9 */ /* 0x000fe20000000800 */
[----:B------:R-:W-:Y:S02]  /*9e50*/  UISETP.NE.AND.EX UP0, UPT, UR5, URZ, UPT, UP0 ;  /* 0x0000003f0500728c */ /* 0x000fe4000bf05300 */
[----:B------:R-:W-:Y:S02]  /*9e60*/  UIADD3 UR5, UR36, 0x16a00, URZ ;  /* 0x00016a0024057890 */ /* 0x000fe4000fffe03f */
[----:B------:R-:W-:Y:S02]  /*9e70*/  USEL UR4, UR4, 0x1, UP0 ;  /* 0x0000000104047887 */ /* 0x000fe40008000000 */
[----:B------:R-:W-:Y:S01]  /*9e80*/  ULOP3.LUT UP0, URZ, UR5, 0x1bf, URZ, 0xc0, !UPT ;  /* 0x000001bf053f7892 */ /* 0x000fe2000f80c03f */
[----:B-1----:R-:W-:Y:S02]  /*9e90*/  ISETP.NE.AND P0, PT, R2, 0x1, PT ;  /* 0x000000010200780c */ /* 0x002fe40003f05270 */
[----:B---3--:R-:W-:-:S11]  /*9ea0*/  ISETP.NE.AND P1, PT, R0, 0x1, PT ;  /* 0x000000010000780c */ /* 0x008fd60003f25270 */
[----:B------:R-:W2:Y:S08]  /*9eb0*/  @P0 LDC R4, c[0x0][0xc3c] ;  /* 0x00030f00ff040b82 */ /* 0x000eb00000000800 */
[----:B0-----:R-:W0:Y:S08]  /*9ec0*/  @P0 LDC R5, c[0x0][0xc40] ;  /* 0x00031000ff050b82 */ /* 0x001e300000000800 */
[----:B------:R-:W1:Y:S01]  /*9ed0*/  @P1 LDC.64 R2, c[0x0][0xc48] ;  /* 0x00031200ff021b82 */ /* 0x000e620000000a00 */
[----:B--2---:R-:W-:-:S04]  /*9ee0*/  @P0 IMAD.HI.U32 R4, R6, R4, RZ ;  /* 0x0000000406040227 */ /* 0x004fc800078e00ff */
[----:B------:R-:W-:Y:S01]  /*9ef0*/  IMAD.MOV.U32 R29, RZ, RZ, R6 ;  /* 0x000000ffff1d7224 */ /* 0x000fe200078e0006 */
[----:B0-----:R-:W-:Y:S02]  /*9f00*/  @P0 SHF.R.U32.HI R29, RZ, R5, R4 ;  /* 0x00000005ff1d0219 */ /* 0x001fe40000011604 */
[----:B------:R-:W-:-:S03]  /*9f10*/  PLOP3.LUT P0, PT, PT, PT, UP0, 0x80, 0x0 ;  /* 0x000000000000781c */ /* 0x000fc60003f0f008 */
[----:B-1----:R-:W-:-:S04]  /*9f20*/  @P1 IMAD.HI.U32 R2, R29, R2, RZ ;  /* 0x000000021d021227 */ /* 0x002fc800078e00ff */
[----:B------:R-:W-:Y:S01]  /*9f30*/  IMAD.MOV.U32 R27, RZ, RZ, R29 ;  /* 0x000000ffff1b7224 */ /* 0x000fe200078e001d */
[----:B------:R-:W-:Y:S02]  /*9f40*/  @P1 SHF.R.U32.HI R27, RZ, R3, R2 ;  /* 0x00000003ff1b1219 */ /* 0x000fe40000011602 */
[----:B------:R-:W0:Y:S03]  /*9f50*/  LDC R2, c[0x0][0x2f0] ;  /* 0x0000bc00ff027b82 */ /* 0x000e260000000800 */
[----:B------:R-:W-:-:S04]  /*9f60*/  IMAD.MOV R17, RZ, RZ, -R27 ;  /* 0x000000ffff117224 */ /* 0x000fc800078e0a1b */
[----:B------:R-:W-:Y:S02]  /*9f70*/  IMAD R17, R0, R17, R29 ;  /* 0x0000001100117224 */ /* 0x000fe400078e021d */
[----:B0-----:R-:W-:-:S04]  /*9f80*/  IMAD R6, R2, UR4, RZ ;  /* 0x0000000402067c24 */ /* 0x001fc8000f8e02ff */
[----:B------:R-:W-:Y:S01]  /*9f90*/  VIADD R2, R6, 0x8f ;  /* 0x0000008f06027836 */ /* 0x000fe20000000000 */
[----:B------:R0:W-:Y:S03]  /*9fa0*/  STL [R1+0x8], R6 ;  /* 0x0000080601007387 */ /* 0x0001e60000100800 */
[----:B------:R-:W-:-:S05]  /*9fb0*/  IMAD.HI R2, R2, 0x38e38e39, RZ ;  /* 0x38e38e3902027827 */ /* 0x000fca00078e02ff */
[----:B------:R-:W-:-:S04]  /*9fc0*/  SHF.R.U32.HI R3, RZ, 0x1f, R2 ;  /* 0x0000001fff037819 */ /* 0x000fc80000011602 */
[----:B------:R-:W-:-:S05]  /*9fd0*/  LEA.HI.SX32 R25, R2, R3, 0x1b ;  /* 0x0000000302197211 */ /* 0x000fca00078fdaff */
[----:B------:R0:W-:Y:S01]  /*9fe0*/  STL [R1], R25 ;  /* 0x0000001901007387 */ /* 0x0001e20000100800 */
        /* <DEDUP_REMOVED lines=8> */
[----:B0-----:R-:W-:Y:S02]  /*a070*/  IMAD.U32 R6, RZ, RZ, UR8 ;  /* 0x00000008ff067e24 */ /* 0x001fe4000f8e00ff */
[----:B------:R-:W-:-:S02]  /*a080*/  IMAD.U32 R7, RZ, RZ, UR9 ;  /* 0x00000009ff077e24 */ /* 0x000fc4000f8e00ff */
[----:B------:R-:W-:Y:S02]  /*a090*/  IMAD.U32 R10, RZ, RZ, UR4 ;  /* 0x00000004ff0a7e24 */ /* 0x000fe4000f8e00ff */
[----:B------:R-:W-:Y:S02]  /*a0a0*/  IMAD.U32 R11, RZ, RZ, UR5 ;  /* 0x00000005ff0b7e24 */ /* 0x000fe4000f8e00ff */
[----:B------:R-:W-:Y:S02]  /*a0b0*/  IMAD.MOV.U32 R8, RZ, RZ, 0x70 ;  /* 0x00000070ff087424 */ /* 0x000fe400078e00ff */
[----:B------:R-:W-:Y:S02]  /*a0c0*/  IMAD.MOV.U32 R12, RZ, RZ, 0x1 ;  /* 0x00000001ff0c7424 */ /* 0x000fe400078e00ff */
[----:B------:R-:W-:-:S07]  /*a0d0*/  IMAD.MOV.U32 R13, RZ, RZ, RZ ;  /* 0x000000ffff0d7224 */ /* 0x000fce00078e00ff */
[----:B------:R-:W-:-:S07]  /*a0e0*/  LEPC R20, `(.L_x_9951) ;  /* 0x000000001014794e */ /* 0x000fce0000000000 */
[----:B-1----:R-:W-:Y:S05]  /*a0f0*/  CALL.ABS.NOINC R2 ;  /* 0x0000000002007343 */ /* 0x002fea0003c00000 */
.L_x_9951:
        /* <DEDUP_REMOVED lines=11> */
[----:B0-----:R-:W-:Y:S02]  /*a1b0*/  IMAD.U32 R6, RZ, RZ, UR8 ;  /* 0x00000008ff067e24 */ /* 0x001fe4000f8e00ff */
[----:B------:R-:W-:-:S02]  /*a1c0*/  IMAD.U32 R7, RZ, RZ, UR9 ;  /* 0x00000009ff077e24 */ /* 0x000fc4000f8e00ff */
[----:B------:R-:W-:Y:S02]  /*a1d0*/  IMAD.U32 R10, RZ, RZ, UR4 ;  /* 0x00000004ff0a7e24 */ /* 0x000fe4000f8e00ff */
[----:B------:R-:W-:Y:S02]  /*a1e0*/  IMAD.U32 R11, RZ, RZ, UR5 ;  /* 0x00000005ff0b7e24 */ /* 0x000fe4000f8e00ff */
[----:B------:R-:W-:Y:S02]  /*a1f0*/  IMAD.MOV.U32 R8, RZ, RZ, 0x70 ;  /* 0x00000070ff087424 */ /* 0x000fe400078e00ff */
[----:B------:R-:W-:Y:S02]  /*a200*/  IMAD.MOV.U32 R12, RZ, RZ, 0x1 ;  /* 0x00000001ff0c7424 */ /* 0x000fe400078e00ff */
[----:B-1----:R-:W-:-:S07]  /*a210*/  IMAD.MOV.U32 R13, RZ, RZ, RZ ;  /* 0x000000ffff0d7224 */ /* 0x002fce00078e00ff */
[----:B------:R-:W-:-:S07]  /*a220*/  LEPC R20, `(.L_x_9953) ;  /* 0x000000001014794e */ /* 0x000fce0000000000 */
[----:B--2---:R-:W-:Y:S05]  /*a230*/  CALL.ABS.NOINC R2 ;  /* 0x0000000002007343 */ /* 0x004fea0003c00000 */
.L_x_9953:
        /* <DEDUP_REMOVED lines=15> */
.L_x_9952:
[----:B------:R-:W-:Y:S01]  /*a330*/  ULDC.64 UR4, c[0x0][0x9f8] ;  /* 0x00027e0000047ab9 */ /* 0x000fe20000000a00 */
[----:B------:R-:W-:Y:S01]  /*a340*/  IMAD.MOV.U32 R22, RZ, RZ, R27 ;  /* 0x000000ffff167224 */ /* 0x000fe200078e001b */
[----:B------:R-:W-:-:S04]  /*a350*/  ISETP.NE.U32.AND P0, PT, RZ, UR4, PT ;  /* 0x00000004ff007c0c */ /* 0x000fc8000bf05070 */
[----:B------:R-:W-:-:S13]  /*a360*/  ISETP.NE.AND.EX P0, PT, RZ, UR5, PT, P0 ;  /* 0x00000005ff007c0c */ /* 0x000fda000bf05300 */
[----:B------:R-:W1:Y:S02]  /*a370*/  @P0 LDC.64 R2, c[0x0][0x9f8] ;  /* 0x00027e00ff020b82 */ /* 0x000e640000000a00 */
[----:B-1----:R-:W-:-:S05]  /*a380*/  @P0 IMAD.WIDE R2, R27, 0x4, R2 ;  /* 0x000000041b020825 */ /* 0x002fca00078e0202 */
[----:B------:R1:W0:Y:S01]  /*a390*/  @P0 LDG.E R22, desc[UR60][R2.64] ;  /* 0x0000003c02160981 */ /* 0x000222000c1e1900 */
[----:B------:R-:W-:Y:S01]  /*a3a0*/  UMOV UR4, 0xffffffff ;  /* 0xffffffff00047882 */ /* 0x000fe20000000000 */
[----:B------:R-:W-:Y:S01]  /*a3b0*/  LOP3.LUT R19, R19, 0xfffffffe, RZ, 0xc0, !PT ;  /* 0xfffffffe13137812 */ /* 0x000fe200078ec0ff */
[----:B------:R-:W-:Y:S01]  /*a3c0*/  VIADD R28, R25, 0xffffffff ;  /* 0xffffffff191c7836 */ /* 0x000fe20000000000 */
[----:B-1----:R-:W1:Y:S02]  /*a3d0*/  LDC.64 R2, c[0x0][0x418] ;  /* 0x00010600ff027b82 */ /* 0x002e640000000a00 */
[----:B-1----:R-:W-:-:S04]  /*a3e0*/  ISETP.NE.U32.AND P0, PT, R2, RZ, PT ;  /* 0x000000ff0200720c */ /* 0x002fc80003f05070 */
[----:B------:R-:W-:-:S13]  /*a3f0*/  ISETP.NE.AND.EX P1, PT, R3, RZ, PT, P0 ;  /* 0x000000ff0300720c */ /* 0x000fda0003f25300 */
[----:B------:R-:W-:Y:S02]  /*a400*/  @P1 LOP3.LUT R19, R19, 0x1, RZ, 0xfc, !PT ;  /* 0x0000000113131812 */ /* 0x000fe400078efcff */
[----:B0-----:R-:W-:Y:S02]  /*a410*/  SHF.R.S32.HI R25, RZ, 0x1f, R22 ;  /* 0x0000001fff197819 */ /* 0x001fe40000011416 */
[----:B------:R-:W-:Y:S01]  /*a420*/  SEL R18, R22, RZ, !P1 ;  /* 0x000000ff16127207 */ /* 0x000fe20004800000 */
[----:B------:R-:W-:Y:S06]  /*a430*/  BRA.DIV UR4, `(.L_x_9954) ;  /* 0x0000003e046c7947 */ /* 0x000fec000b800000 */
[----:B------:R-:W0:Y:S02]  /*a440*/  S2R R0, SR_TID.X ;  /* 0x0000000000007919 */ /* 0x000e240000002100 */
[----:B0-----:R-:W-:-:S04]  /*a450*/  SHF.R.U32.HI R0, RZ, 0x5, R0 ;  /* 0x00000005ff007819 */ /* 0x001fc80000011600 */
[----:B------:R-:W-:-:S05]  /*a460*/  LOP3.LUT R0, R0, 0x3, RZ, 0xc0, !PT ;  /* 0x0000000300007812 */ /* 0x000fca00078ec0ff */
[----:B------:R0:W1:Y:S02]  /*a470*/  SHFL.IDX PT, R14, R0, RZ, 0x1f ;  /* 0x00001fff000e7589 */ /* 0x00006400000e0000 */
.L_x_10044:
[----:B-1----:R-:W-:Y:S02]  /*a480*/  ISETP.NE.AND P0, PT, R14, RZ, PT ;  /* 0x000000ff0e00720c */ /* 0x002fe40003f05270 */
[----:B------:R-:W-:Y:S02]  /*a490*/  PLOP3.LUT P2, PT, PT, PT, PT, 0x8, 0x0 ;  /* 0x000000000000781c */ /* 0x000fe40003f4e170 */
[----:B------:R-:W-:-:S11]  /*a4a0*/  LOP3.LUT R19, R19, 0xfffffffd, RZ, 0xc0, !PT ;  /* 0xfffffffd13137812 */ /* 0x000fd600078ec0ff */
[----:B------:R-:W-:Y:S01]  /*a4b0*/  @P2 LOP3.LUT R19, R19, 0x2, RZ, 0xfc, !PT ;  /* 0x0000000213132812 */ /* 0x000fe200078efcff */
[----:B------:R-:W-:Y:S06]  /*a4c0*/  @P0 BRA `(.L_x_9955) ;  /* 0x0000000400140947 */ /* 0x000fec0003800000 */
[----:B------:R-:W-:-:S03]  /*a4d0*/  UMOV UR4, 0xffffffff ;  /* 0xffffffff00047882 */ /* 0x000fc60000000000 */
[----:B------:R-:W-:Y:S05]  /*a4e0*/  BRA.DIV UR4, `(.L_x_9956) ;  /* 0x0000003e04747947 */ /* 0x000fea000b800000 */
[----:B------:R-:W-:-:S13]  /*a4f0*/  ELECT P6, URZ, PT ;  /* 0x00000000003f782f */ /* 0x000fda00038c0000 */
.L_x_10047:
[----:B------:R-:W-:Y:S05]  /*a500*/  @!P6 BRA `(.L_x_9955) ;  /* 0x000000040004e947 */ /* 0x000fea0003800000 */
[----:B------:R-:W-:Y:S02]  /*a510*/  IMAD.MOV.U32 R24, RZ, RZ, R28 ;  /* 0x000000ffff187224 */ /* 0x000fe400078e001c */
[----:B------:R-:W-:Y:S01]  /*a520*/  IMAD.MOV.U32 R18, RZ, RZ, R22 ;  /* 0x000000ffff127224 */ /* 0x000fe200078e0016 */
[----:B------:R-:W-:Y:S06]  /*a530*/  @!P1 BRA `(.L_x_9957) ;  /* 0x0000000000449947 */ /* 0x000fec0003800000 */
[----:B------:R-:W1:Y:S01]  /*a540*/  LDC R7, c[0x0][0x43c] ;  /* 0x00010f00ff077b82 */ /* 0x000e620000000800 */
[----:B------:R-:W-:Y:S01]  /*a550*/  ULDC.64 UR4, c[0x0][0x428] ;  /* 0x00010a0000047ab9 */ /* 0x000fe20000000a00 */
[----:B-1----:R-:W-:-:S13]  /*a560*/  ISETP.NE.AND P0, PT, R7, 0x1, PT ;  /* 0x000000010700780c */ /* 0x002fda0003f05270 */
[----:B------:R-:W0:Y:S02]  /*a570*/  @P0 LDC.64 R4, c[0x0][0x440] ;  /* 0x00011000ff040b82 */ /* 0x000e240000000a00 */
[----:B0-----:R-:W-:-:S04]  /*a580*/  @P0 IMAD.HI.U32 R0, R28, R4, RZ ;  /* 0x000000041c000227 */ /* 0x001fc800078e00ff */
[----:B------:R-:W-:Y:S01]  /*a590*/  IMAD.MOV.U32 R4, RZ, RZ, R28 ;  /* 0x000000ffff047224 */ /* 0x000fe200078e001c */
[----:B------:R-:W-:Y:S01]  /*a5a0*/  @P0 SHF.R.U32.HI R4, RZ, R5, R0 ;  /* 0x00000005ff040219 */ /* 0x000fe20000011600 */
[----:B------:R-:W-:-:S03]  /*a5b0*/  IMAD R0, R25, UR4, RZ ;  /* 0x0000000419007c24 */ /* 0x000fc6000f8e02ff */
[--C-:B------:R-:W-:Y:S01]  /*a5c0*/  SHF.R.S32.HI R5, RZ, 0x1f, R4.reuse ;  /* 0x0000001fff057819 */ /* 0x100fe20000011404 */
[----:B------:R-:W-:Y:S02]  /*a5d0*/  IMAD.MOV R24, RZ, RZ, -R4 ;  /* 0x000000ffff187224 */ /* 0x000fe400078e0a04 */
[C---:B------:R-:W-:Y:S02]  /*a5e0*/  IMAD R0, R22.reuse, UR5, R0 ;  /* 0x0000000516007c24 */ /* 0x040fe4000f8e0200 */
[----:B------:R-:W-:-:S04]  /*a5f0*/  IMAD.WIDE.U32 R4, R22, UR4, R4 ;  /* 0x0000000416047c25 */ /* 0x000fc8000f8e0004 */
[----:B------:R-:W-:Y:S01]  /*a600*/  IMAD.IADD R0, R5, 0x1, R0 ;  /* 0x0000000105007824 */ /* 0x000fe200078e0200 */
[----:B------:R-:W-:Y:S01]  /*a610*/  LEA R2, P0, R4, R2, 0x2 ;  /* 0x0000000204027211 */ /* 0x000fe200078010ff */
[----:B------:R-:W-:-:S03]  /*a620*/  IMAD R24, R7, R24, R28 ;  /* 0x0000001807187224 */ /* 0x000fc600078e021c */
[----:B------:R-:W-:-:S05]  /*a630*/  LEA.HI.X R3, R4, R3, R0, 0x2, P0 ;  /* 0x0000000304037211 */ /* 0x000fca00000f1400 */
[----:B------:R1:W5:Y:S04]  /*a640*/  LDG.E R18, desc[UR60][R2.64] ;  /* 0x0000003c02127981 */ /* 0x000368000c1e1900 */
.L_x_9957:
[----:B0-----:R-:W0:Y:S01]  /*a650*/  S2R R0, SR_TID.X ;  /* 0x0000000000007919 */ /* 0x001e220000002100 */
[----:B-1----:R-:W-:Y:S02]  /*a660*/  LEA R3, R16, UR36, 0x3 ;  /* 0x0000002410037c11 */ /* 0x002fe4000f8e18ff */
[----:B0-----:R-:W-:Y:S02]  /*a670*/  LOP3.LUT R2, R0, 0x7f, RZ, 0xc0, !PT ;  /* 0x0000007f00027812 */ /* 0x001fe400078ec0ff */
[----:B------:R-:W-:Y:S02]  /*a680*/  SHF.L.U32 R0, R23, 0x1f, RZ ;  /* 0x0000001f17007819 */ /* 0x000fe400000006ff */
[----:B------:R-:W-:Y:S02]  /*a690*/  ISETP.NE.AND P1, PT, R2, RZ, PT ;  /* 0x000000ff0200720c */ /* 0x000fe40003f25270 */
[----:B------:R-:W0:Y:S02]  /*a6a0*/  SYNCS.PHASECHK.TRANS64.TRYWAIT P0, [R3+URZ+0x31c40], R0 ;  /* 0x031c4000030075a7 */ /* 0x000e24000800017f */
[----:B0-----:R-:W-:Y:S09]  /*a6b0*/  @!P0 BRA `(.L_x_9958) ;  /* 0x0000003c00208947 */ /* 0x001ff20003800000 */
.L_x_10048:
        /* <DEDUP_REMOVED lines=8> */
.L_x_9959:
[----:B------:R-:W-:Y:S01]  /*a740*/  R2UR UR8, R16 ;  /* 0x00000000100872ca */ /* 0x000fe200000e0000 */
[----:B------:R-:W-:Y:S01]  /*a750*/  UIADD3 UR4, UP0, UR38, 0x370, URZ ;  /* 0x0000037026047890 */ /* 0x000fe2000ff1e03f */
[----:B------:R-:W-:Y:S01]  /*a760*/  R2UR UR9, R3 ;  /* 0x00000000030972ca */ /* 0x000fe200000e0000 */
[----:B------:R-:W-:Y:S01]  /*a770*/  UMOV UR10, URZ ;  /* 0x0000003f000a7c82 */ /* 0x000fe20008000000 */
[----:B------:R-:W-:Y:S01]  /*a780*/  R2UR UR11, R24 ;  /* 0x00000000180b72ca */ /* 0x000fe200000e0000 */
[----:B------:R-:W-:Y:S01]  /*a790*/  UIADD3.X UR5, URZ, UR39, URZ, UP0, !UPT ;  /* 0x000000273f057290 */ /* 0x000fe200087fe43f */
[----:B------:R-:W-:Y:S01]  /*a7a0*/  R2UR UR12, R17 ;  /* 0x00000000110c72ca */ /* 0x000fe200000e0000 */
[----:B------:R-:W-:Y:S01]  /*a7b0*/  UMOV UR6, 0x0 ;  /* 0x0000000000067882 */ /* 0x000fe20000000000 */
[----:B-----5:R-:W-:Y:S01]  /*a7c0*/  R2UR UR13, R18 ;  /* 0x00000000120d72ca */ /* 0x020fe200000e0000 */
[----:B------:R-:W-:Y:S01]  /*a7d0*/  UMOV UR7, 0x14f00000 ;  /* 0x14f0000000077882 */ /* 0x000fe20000000000 */
[----:B------:R-:W-:Y:S01]  /*a7e0*/  UMOV UR16, 0x20 ;  /* 0x0000002000107882 */ /* 0x000fe20000000000 */
[----:B------:R-:W-:-:S02]  /*a7f0*/  PLOP3.LUT P0, PT, PT, PT, PT, 0x80, 0x0 ;  /* 0x000000000000781c */ /* 0x000fc40003f0f070 */
[----:B------:R-:W-:Y:S01]  /*a800*/  UIMAD UR8, UR8, 0x6c00, UR36 ;  /* 0x00006c00080878a4 */ /* 0x000fe2000f8e0224 */
[----:B------:R-:W-:Y:S01]  /*a810*/  LOP3.LUT R19, R19, 0xfffffffd, RZ, 0xc0, !PT ;  /* 0xfffffffd13137812 */ /* 0x000fe200078ec0ff */
[----:B------:R-:W-:Y:S02]  /*a820*/  UIADD3 UR9, UR9, 0x31c30, URZ ;  /* 0x00031c3009097890 */ /* 0x000fe4000fffe03f */
[----:B------:R-:W-:Y:S02]  /*a830*/  UIMAD UR11, UR11, 0x90, URZ ;  /* 0x000000900b0b78a4 */ /* 0x000fe4000f8e023f */
[----:B------:R-:W-:Y:S02]  /*a840*/  UIADD3 UR14, UR8, 0x16a00, URZ ;  /* 0x00016a00080e7890 */ /* 0x000fe4000fffe03f */
[----:B------:R-:W-:Y:S02]  /*a850*/  UIADD3 UR15, UR8, 0x18e00, URZ ;  /* 0x00018e00080f7890 */ /* 0x000fe4000fffe03f */
[----:B------:R-:W-:Y:S01]  /*a860*/  UIADD3 UR17, UR8, 0x1b200, URZ ;  /* 0x0001b20008117890 */ /* 0x000fe2000fffe03f */
[----:B------:R-:W-:-:S02]  /*a870*/  @P0 LOP3.LUT R19, R19, 0x2, RZ, 0xfc, !PT ;  /* 0x0000000213130812 */ /* 0x000fc400078efcff */
        /* <DEDUP_REMOVED lines=9> */
[----:B-1----:R-:W-:Y:S01]  /*a910*/  NOP ;  /* 0x0000000000007918 */ /* 0x002fe20000000000 */
.L_x_9955:
[----:B------:R-:W-:Y:S05]  /*a920*/  WARPSYNC.ALL ;  /* 0x0000000000007948 */ /* 0x000fea0003800000 */
[----:B------:R-:W-:Y:S01]  /*a930*/  UIADD3 UR4, UR36, 0xda00, URZ ;  /* 0x0000da0024047890 */ /* 0x000fe2000fffe03f */
[----:B0-----:R-:W-:Y:S01]  /*a940*/  SHF.R.S32.HI R0, RZ, 0x1f, R17 ;  /* 0x0000001fff007819 */ /* 0x001fe20000011411 */
[----:B------:R-:W-:Y:S02]  /*a950*/  BAR.SYNC.DEFER_BLOCKING 0x8, 0x200 ;  /* 0x0208000000007b1d */ /* 0x000fe40000010000 */
[----:B------:R-:W-:-:S04]  /*a960*/  ULOP3.LUT UP0, URZ, UR4, 0x1bf, URZ, 0xc0, !UPT ;  /* 0x000001bf043f7892 */ /* 0x000fc8000f80c03f */
[----:B------:R-:W-:Y:S02]  /*a970*/  ULDC.64 UR4, c[0x0][0x2d8] ;  /* 0x0000b60000047ab9 */ /* 0x000fe40000000a00 */
[----:B------:R-:W-:Y:S01]  /*a980*/  IMAD R0, R0, UR4, RZ ;  /* 0x0000000400007c24 */ /* 0x000fe2000f8e02ff */
[----:B------:R-:W-:Y:S01]  /*a990*/  PLOP3.LUT P0, PT, PT, PT, UP0, 0x80, 0x0 ;  /* 0x000000000000781c */ /* 0x000fe20003f0f008 */
[----:B------:R-:W-:-:S04]  /*a9a0*/  IMAD.WIDE.U32 R2, R17, UR4, RZ ;  /* 0x0000000411027c25 */ /* 0x000fc8000f8e00ff */
[----:B------:R-:W-:Y:S01]  /*a9b0*/  IMAD R0, R17, UR5, R0 ;  /* 0x0000000511007c24 */ /* 0x000fe2000f8e0200 */
[----:B------:R0:W-:Y:S03]  /*a9c0*/  STL.64 [R1+0x10], R2 ;  /* 0x0000100201007387 */ /* 0x0001e60000100a00 */
[----:B0-----:R-:W-:Y:S01]  /*a9d0*/  IMAD.IADD R2, R3, 0x1, R0 ;  /* 0x0000000103027824 */ /* 0x001fe200078e0200 */
[----:B------:R-:W-:-:S05]  /*a9e0*/  SHF.R.S32.HI R0, RZ, 0x1f, R27 ;  /* 0x0000001fff007819 */ /* 0x000fca000001141b */
[----:B------:R0:W-:Y:S04]  /*a9f0*/  STL [R1+0x20], R0 ;  /* 0x0000200001007387 */ /* 0x0001e80000100800 */
[----:B------:R0:W-:Y:S01]  /*aa00*/  STL [R1+0x1c], R2 ;  /* 0x00001c0201007387 */ /* 0x0001e20000100800 */
        /* <DEDUP_REMOVED lines=17> */
.L_x_9960:
[----:B------:R-:W2:Y:S01]  /*ab20*/  LDL.LU R20, [R1+0x1c] ;  /* 0x00001c0001147983 */ /* 0x000ea20000300800 */
[----:B------:R-:W1:Y:S01]  /*ab30*/  LDC R10, c[0x0][0x448] ;  /* 0x00011200ff0a7b82 */ /* 0x000e620000000800 */
[----:B------:R-:W-:Y:S01]  /*ab40*/  ULDC.64 UR4, c[0x0][0x2e0] ;  /* 0x0000b80000047ab9 */ /* 0x000fe20000000a00 */
[----:B------:R-:W-:Y:S01]  /*ab50*/  ULDC.64 UR6, c[0x0][0x2c8] ;  /* 0x0000b20000067ab9 */ /* 0x000fe20000000a00 */
[----:B0-----:R-:W2:Y:S01]  /*ab60*/  LDL.LU.64 R2, [R1+0x10] ;  /* 0x0000100001027983 */ /* 0x001ea20000300a00 */
[----:B------:R-:W-:-:S03]  /*ab70*/  ULDC.64 UR8, c[0x0][0x280] ;  /* 0x0000a00000087ab9 */ /* 0x000fc60000000a00 */
[----:B------:R-:W3:Y:S04]  /*ab80*/  LDL.LU R0, [R1+0x20] ;  /* 0x0000200001007983 */ /* 0x000ee80000300800 */
[----:B------:R-:W4:Y:S01]  /*ab90*/  LDL R21, [R1+0x4] ;  /* 0x0000040001157983 */ /* 0x000f220000100800 */
[----:B------:R-:W0:Y:S01]  /*aba0*/  S2R R12, SR_TID.X ;  /* 0x00000000000c7919 */ /* 0x000e220000002100 */
[----:B------:R-:W5:Y:S01]  /*abb0*/  S2R R11, SR_TID.X ;  /* 0x00000000000b7919 */ /* 0x000f620000002100 */
[----:B-1----:R-:W-:-:S13]  /*abc0*/  ISETP.NE.AND P0, PT, R10, 0x1, PT ;  /* 0x000000010a00780c */ /* 0x002fda0003f05270 */
[----:B------:R-:W1:Y:S08]  /*abd0*/  @P0 LDC R4, c[0x0][0x450] ;  /* 0x00011400ff040b82 */ /* 0x000e700000000800 */
[----:B------:R-:W1:Y:S01]  /*abe0*/  @P0 LDC R9, c[0x0][0x44c] ;  /* 0x00011300ff090b82 */ /* 0x000e620000000800 */
[----:B--2---:R-:W-:Y:S02]  /*abf0*/  IMAD.MOV.U32 R3, RZ, RZ, R20 ;  /* 0x000000ffff037224 */ /* 0x004fe400078e0014 */
[----:B------:R-:W2:Y:S01]  /*ac00*/  S2R R20, SR_TID.X ;  /* 0x0000000000147919 */ /* 0x000ea20000002100 */
[----:B---3--:R-:W-:-:S02]  /*ac10*/  IMAD R0, R0, UR4, RZ ;  /* 0x0000000400007c24 */ /* 0x008fc4000f8e02ff */
[----:B------:R-:W-:Y:S01]  /*ac20*/  IMAD.WIDE.U32 R2, R27, UR4, R2 ;  /* 0x000000041b027c25 */ /* 0x000fe2000f8e0002 */
[----:B------:R-:W-:-:S03]  /*ac30*/  ULDC UR4, c[0x0][0xc38] ;  /* 0x00030e0000047ab9 */ /* 0x000fc60000000800 */
[----:B------:R-:W-:Y:S02]  /*ac40*/  IMAD R5, R27, UR5, R0 ;  /* 0x000000051b057c24 */ /* 0x000fe4000f8e0200 */
[----:B------:R-:W3:Y:S02]  /*ac50*/  @P0 LDC R0, c[0x0][0x44c] ;  /* 0x00011300ff000b82 */ /* 0x000ee40000000800 */
[----:B------:R-:W-:Y:S01]  /*ac60*/  IMAD.IADD R3, R3, 0x1, R5 ;  /* 0x0000000103037824 */ /* 0x000fe200078e0205 */
[C---:B--2---:R-:W-:Y:S01]  /*ac70*/  LOP3.LUT R6, R20.reuse, 0x7f, RZ, 0xc0, !PT ;  /* 0x0000007f14067812 */ /* 0x044fe200078ec0ff */
[----:B------:R-:W-:-:S03]  /*ac80*/  IMAD.SHL.U32 R20, R20, 0x20, RZ ;  /* 0x0000002014147824 */ /* 0x000fc600078e00ff */
[----:B------:R-:W-:Y:S01]  /*ac90*/  SHF.R.U32.HI R7, RZ, 0x2, R6 ;  /* 0x00000002ff077819 */ /* 0x000fe20000011606 */
[----:B------:R-:W-:-:S03]  /*aca0*/  IMAD.MOV R6, RZ, RZ, -R29 ;  /* 0x000000ffff067224 */ /* 0x000fc600078e0a1d */
[----:B------:R-:W-:Y:S01]  /*acb0*/  LOP3.LUT R20, R7, 0x60, R20, 0xf8, !PT ;  /* 0x0000006007147812 */ /* 0x000fe200078ef814 */
[----:B----4-:R-:W-:Y:S01]  /*acc0*/  IMAD R6, R6, UR4, R21 ;  /* 0x0000000406067c24 */ /* 0x010fe2000f8e0215 */
[----:B------:R-:W-:Y:S01]  /*acd0*/  ULDC.64 UR4, c[0x0][0x2d0] ;  /* 0x0000b40000047ab9 */ /* 0x000fe20000000a00 */
[----:B0-----:R-:W-:Y:S02]  /*ace0*/  IMAD.SHL.U32 R21, R12, 0x8, RZ ;  /* 0x000000080c157824 */ /* 0x001fe400078e00ff */
[----:B------:R-:W-:Y:S02]  /*acf0*/  IMAD R7, R6, 0xc0, R20 ;  /* 0x000000c006077824 */ /* 0x000fe400078e0214 */
[----:B-----5:R-:W-:Y:S01]  /*ad00*/  IMAD.SHL.U32 R20, R11, 0x8, RZ ;  /* 0x000000080b147824 */ /* 0x020fe200078e00ff */
[----:B------:R-:W-:Y:S01]  /*ad10*/  LOP3.LUT R21, R21, 0x18, RZ, 0xc0, !PT ;  /* 0x0000001815157812 */ /* 0x000fe200078ec0ff */
[----:B---3--:R-:W-:-:S03]  /*ad20*/  @P0 IMAD.HI.U32 R0, R7, R0, RZ ;  /* 0x0000000007000227 */ /* 0x008fc600078e00ff */
[----:B------:R-:W-:Y:S01]  /*ad30*/  LOP3.LUT R20, R20, 0x18, RZ, 0xc0, !PT ;  /* 0x0000001814147812 */ /* 0x000fe200078ec0ff */
[----:B------:R-:W-:Y:S01]  /*ad40*/  IMAD.MOV.U32 R5, RZ, RZ, R7 ;  /* 0x000000ffff057224 */ /* 0x000fe200078e0007 */
[----:B-1----:R-:W-:Y:S02]  /*ad50*/  @P0 SHF.R.U32.HI R5, RZ, R4, R0 ;  /* 0x00000004ff050219 */ /* 0x002fe40000011600 */
[C---:B------:R-:W-:Y:S02]  /*ad60*/  LOP3.LUT R13, R21.reuse, 0x20, RZ, 0xfc, !PT ;  /* 0x00000020150d7812 */ /* 0x040fe400078efcff */
[----:B------:R-:W-:Y:S02]  /*ad70*/  SHF.R.S32.HI R0, RZ, 0x1f, R5 ;  /* 0x0000001fff007819 */ /* 0x000fe40000011405 */
[----:B------:R-:W-:Y:S02]  /*ad80*/  LOP3.LUT R12, R21, 0x40, RZ, 0xfc, !PT ;  /* 0x00000040150c7812 */ /* 0x000fe400078efcff */
[----:B------:R-:W-:Y:S01]  /*ad90*/  LOP3.LUT R21, R11, 0x7f, RZ, 0xc0, !PT ;  /* 0x0000007f0b157812 */ /* 0x000fe200078ec0ff */
[----:B------:R-:W-:-:S04]  /*ada0*/  IMAD R0, R0, UR4, RZ ;  /* 0x0000000400007c24 */ /* 0x000fc8000f8e02ff */
[C---:B------:R-:W-:Y:S02]  /*adb0*/  IMAD R8, R5.reuse, UR5, R0 ;  /* 0x0000000505087c24 */ /* 0x040fe4000f8e0200 */
[----:B------:R-:W-:Y:S02]  /*adc0*/  IMAD.MOV R0, RZ, RZ, -R5 ;  /* 0x000000ffff007224 */ /* 0x000fe400078e0a05 */
[----:B------:R-:W-:-:S04]  /*add0*/  IMAD.WIDE.U32 R4, R5, UR4, R2 ;  /* 0x0000000405047c25 */ /* 0x000fc8000f8e0002 */
[----:B------:R-:W-:Y:S02]  /*ade0*/  IMAD R0, R10, R0, R7 ;  /* 0x000000000a007224 */ /* 0x000fe400078e0207 */
[----:B------:R-:W-:-:S03]  /*adf0*/  IMAD.IADD R5, R5, 0x1, R8 ;  /* 0x0000000105057824 */ /* 0x000fc600078e0208 */
[----:B------:R-:W-:Y:S01]  /*ae00*/  SHF.R.S32.HI R8, RZ, 0x1f, R0 ;  /* 0x0000001fff087819 */ /* 0x000fe20000011400 */
[----:B------:R-:W-:-:S04]  /*ae10*/  IMAD.WIDE.U32 R4, R0, UR6, R4 ;  /* 0x0000000600047c25 */ /* 0x000fc8000f8e0004 */
[----:B------:R-:W-:-:S04]  /*ae20*/  IMAD R8, R8, UR6, RZ ;  /* 0x0000000608087c24 */ /* 0x000fc8000f8e02ff */
[----:B------:R-:W-:Y:S01]  /*ae30*/  IMAD R8, R0, UR7, R8 ;  /* 0x0000000700087c24 */ /* 0x000fe2000f8e0208 */
[----:B------:R-:W-:-:S03]  /*ae40*/  LEA R0, P1, R4, UR8, 0x1 ;  /* 0x0000000804007c11 */ /* 0x000fc6000f8208ff */
[----:B------:R-:W-:Y:S02]  /*ae50*/  IMAD.IADD R5, R5, 0x1, R8 ;  /* 0x0000000105057824 */ /* 0x000fe400078e0208 */
[----:B------:R-:W-:-:S03]  /*ae60*/  VIADD R8, R7, 0x80 ;  /* 0x0000008007087836 */ /* 0x000fc60000000000 */
[----:B------:R-:W-:Y:S01]  /*ae70*/  LEA.HI.X R4, R4, UR9, R5, 0x1, P1 ;  /* 0x0000000904047c11 */ /* 0x000fe200088f0c05 */
[----:B------:R-:W-:Y:S01]  /*ae80*/  @P0 IMAD.HI.U32 R9, R8, R9, RZ ;  /* 0x0000000908090227 */ /* 0x000fe200078e00ff */
[----:B------:R-:W0:Y:S03]  /*ae90*/  @P0 LDC R5, c[0x0][0x450] ;  /* 0x00011400ff050b82 */ /* 0x000e260000000800 */
[----:B------:R-:W-:Y:S01]  /*aea0*/  IMAD.MOV.U32 R7, RZ, RZ, R8 ;  /* 0x000000ffff077224 */ /* 0x000fe200078e0008 */
[----:B0-----:R-:W-:Y:S02]  /*aeb0*/  @P0 SHF.R.U32.HI R7, RZ, R5, R9 ;  /* 0x00000005ff070219 */ /* 0x001fe40000011609 */
[----:B------:R-:W-:-:S03]  /*aec0*/  SHF.R.U32.HI R9, RZ, 0x2, R21 ;  /* 0x00000002ff097819 */ /* 0x000fc60000011615 */
[----:B------:R-:W-:Y:S02]  /*aed0*/  IMAD.MOV R5, RZ, RZ, -R7 ;  /* 0x000000ffff057224 */ /* 0x000fe400078e0a07 */
[----:B------:R-:W-:-:S04]  /*aee0*/  IMAD.WIDE.U32 R2, R7, UR4, R2 ;  /* 0x0000000407027c25 */ /* 0x000fc8000f8e0002 */
[----:B------:R-:W-:Y:S01]  /*aef0*/  IMAD R5, R10, R5, R8 ;  /* 0x000000050a057224 */ /* 0x000fe200078e0208 */
[----:B------:R-:W-:-:S05]  /*af00*/  SHF.R.S32.HI R8, RZ, 0x1f, R7 ;  /* 0x0000001fff087819 */ /* 0x000fca0000011407 */
[----:B------:R-:W-:Y:S01]  /*af10*/  IMAD R8, R8, UR4, RZ ;  /* 0x0000000408087c24 */ /* 0x000fe2000f8e02ff */
[----:B------:R-:W-:Y:S02]  /*af20*/  ULDC UR4, c[0x0][0x2b8] ;  /* 0x0000ae0000047ab9 */ /* 0x000fe40000000800 */
[----:B------:R-:W-:Y:S01]  /*af30*/  ISETP.GE.AND P0, PT, R20, UR4, PT ;  /* 0x0000000414007c0c */ /* 0x000fe2000bf06270 */
[----:B------:R-:W-:Y:S01]  /*af40*/  IMAD R8, R7, UR5, R8 ;  /* 0x0000000507087c24 */ /* 0x000fe2000f8e0208 */
[----:B------:R-:W-:Y:S02]  /*af50*/  SHF.R.S32.HI R7, RZ, 0x1f, R5 ;  /* 0x0000001fff077819 */ /* 0x000fe40000011405 */
[----:B------:R-:W-:Y:S01]  /*af60*/  ISETP.GE.AND P1, PT, R13, UR4, PT ;  /* 0x000000040d007c0c */ /* 0x000fe2000bf26270 */
[----:B------:R-:W-:Y:S01]  /*af70*/  IMAD.IADD R3, R3, 0x1, R8 ;  /* 0x0000000103037824 */ /* 0x000fe200078e0208 */
[----:B------:R-:W-:Y:S01]  /*af80*/  ISETP.GE.AND P2, PT, R12, UR4, PT ;  /* 0x000000040c007c0c */ /* 0x000fe2000bf46270 */
[----:B------:R-:W-:Y:S01]  /*af90*/  IMAD R7, R7, UR6, RZ ;  /* 0x0000000607077c24 */ /* 0x000fe2000f8e02ff */
[----:B------:R-:W-:Y:S01]  /*afa0*/  UMOV UR4, 0xffffffff ;  /* 0xffffffff00047882 */ /* 0x000fe20000000000 */
[----:B------:R-:W-:-:S04]  /*afb0*/  IMAD.WIDE.U32 R2, R5, UR6, R2 ;  /* 0x0000000605027c25 */ /* 0x000fc8000f8e0002 */
[----:B------:R-:W-:Y:S01]  /*afc0*/  IMAD R7, R5, UR7, R7 ;  /* 0x0000000705077c24 */ /* 0x000fe2000f8e0207 */
[----:B------:R-:W-:-:S03]  /*afd0*/  LEA R8, P3, R2, UR8, 0x1 ;  /* 0x0000000802087c11 */ /* 0x000fc6000f8608ff */
[----:B------:R-:W-:-:S05]  /*afe0*/  IMAD.IADD R7, R3, 0x1, R7 ;  /* 0x0000000103077824 */ /* 0x000fca00078e0207 */
[----:B------:R-:W-:Y:S01]  /*aff0*/  LEA.HI.X R7, R2, UR9, R7, 0x1, P3 ;  /* 0x0000000902077c11 */ /* 0x000fe200098f0c07 */
[----:B------:R-:W-:Y:S06]  /*b000*/  BRA.DIV UR4, `(.L_x_9961) ;  /* 0x0000003204e07947 */ /* 0x000fec000b800000 */
[----:B------:R-:W0:Y:S01]  /*b010*/  SHFL.IDX PT, R3, R0, RZ, 0x1c1f ;  /* 0x001c1fff00037589 */ /* 0x000e2200000e0000 */
[----:B------:R-:W-:Y:S01]  /*b020*/  ULDC UR4, c[0x0][0x288] ;  /* 0x0000a20000047ab9 */ /* 0x000fe20000000800 */
[----:B------:R-:W-:Y:S02]  /*b030*/  IMAD R6, R6, 0xc0, R9 ;  /* 0x000000c006067824 */ /* 0x000fe400078e0209 */
        /* <DEDUP_REMOVED lines=27> */
[----:B------:R-:W1:Y:S04]  /*b1f0*/  SHFL.IDX PT, R2, R4, 0x2, 0x1c1f ;  /* 0x005c1f0004027f89 */ /* 0x000e6800000e0000 */
[----:B------:R-:W-:Y:S07]  /*b200*/  SHFL.IDX PT, R4, R4, 0x3, 0x1c1f ;  /* 0x007c1f0004047f89 */ /* 0x000fee00000e0000 */
[----:B0-----:R-:W-:-:S05]  /*b210*/  @!P3 LEA R3, P4, R20, R3, 0x1 ;  /* 0x000000031403b211 */ /* 0x001fca00078808ff */
[----:B-1----:R-:W-:-:S05]  /*b220*/  @!P3 IMAD.X R2, RZ, RZ, R2, P4 ;  /* 0x000000ffff02b224 */ /* 0x002fca00020e0602 */
[----:B------:R-:W-:-:S04]  /*b230*/  @!P3 LOP3.LUT R3, R3, R2, RZ, 0x3c, !PT ;  /* 0x000000020303b212 */ /* 0x000fc800078e3cff */
[----:B------:R-:W-:-:S04]  /*b240*/  @!P3 LOP3.LUT R2, R3, R2, RZ, 0x3c, !PT ;  /* 0x000000020302b212 */ /* 0x000fc800078e3cff */
[----:B------:R-:W-:-:S05]  /*b250*/  @!P3 LOP3.LUT R3, R3, R2, RZ, 0x3c, !PT ;  /* 0x000000020303b212 */ /* 0x000fca00078e3cff */
[----:B------:R-:W-:Y:S04]  /*b260*/  @!P3 LDGSTS.E.BYPASS.LTC128B.128 [R26+0xea00], desc[UR60][R2.64], !P0 ;  /* 0x0ea00000021abfae */ /* 0x000fe8000c101d7c */
[----:B------:R-:W-:Y:S04]  /*b270*/  @!P3 LDGSTS.E.BYPASS.LTC128B.128 [R26+0x11a00], desc[UR60][R2.64+0x40], !P1 ;  /* 0x11a00040021abfae */ /* 0x000fe8000c901d7c */
[----:B------:R0:W-:Y:S04]  /*b280*/  @!P3 LDGSTS.E.BYPASS.LTC128B.128 [R26+0x14a00], desc[UR60][R2.64+0x80], !P2 ;  /* 0x14a00080021abfae */ /* 0x0001e8000d101d7c */
[----:B0-----:R0:W1:Y:S02]  /*b290*/  SHFL.IDX PT, R2, R0, 0x3, 0x1c1f ;  /* 0x007c1f0000027f89 */ /* 0x00106400000e0000 */
[----:B0-----:R-:W-:-:S05]  /*b2a0*/  VIADD R0, R6, 0x80 ;  /* 0x0000008006007836 */ /* 0x001fca0000000000 */
[----:B------:R-:W-:Y:S01]  /*b2b0*/  ISETP.GE.AND P3, PT, R0, R5, PT ;  /* 0x000000050000720c */ /* 0x000fe20003f66270 */
[----:B------:R-:W-:-:S05]  /*b2c0*/  VIADD R0, R6, 0x60 ;  /* 0x0000006006007836 */ /* 0x000fca0000000000 */
[----:B------:R-:W-:Y:S02]  /*b2d0*/  ISETP.GE.AND P4, PT, R0, R5, PT ;  /* 0x000000050000720c */ /* 0x000fe40003f86270 */
[----:B------:R-:W-:Y:S04]  /*b2e0*/  SHFL.IDX PT, R0, R7, RZ, 0x1c1f ;  /* 0x001c1fff07007589 */ /* 0x000fe800000e0000 */
[----:B------:R-:W-:Y:S07]  /*b2f0*/  SHFL.IDX PT, R7, R7, 0x1, 0x1c1f ;  /* 0x003c1f0007077f89 */ /* 0x000fee00000e0000 */
[----:B-1----:R-:W-:-:S05]  /*b300*/  @!P4 LEA R2, P5, R20, R2, 0x1 ;  /* 0x000000021402c211 */ /* 0x002fca00078a08ff */
[----:B------:R-:W-:Y:S02]  /*b310*/  @!P4 IMAD.X R3, RZ, RZ, R4, P5 ;  /* 0x000000ffff03c224 */ /* 0x000fe400028e0604 */
[----:B------:R-:W0:Y:S04]  /*b320*/  SHFL.IDX PT, R4, R8, RZ, 0x1c1f ;  /* 0x001c1fff08047589 */ /* 0x000e2800000e0000 */
[----:B------:R-:W-:Y:S04]  /*b330*/  @!P4 LDGSTS.E.BYPASS.LTC128B.128 [R26+0xf200], desc[UR60][R2.64], !P0 ;  /* 0x0f200000021acfae */ /* 0x000fe8000c101d7c */
[----:B------:R-:W-:Y:S04]  /*b340*/  @!P4 LDGSTS.E.BYPASS.LTC128B.128 [R26+0x12200], desc[UR60][R2.64+0x40], !P1 ;  /* 0x12200040021acfae */ /* 0x000fe8000c901d7c */
[----:B------:R1:W-:Y:S01]  /*b350*/  @!P4 LDGSTS.E.BYPASS.LTC128B.128 [R26+0x15200], desc[UR60][R2.64+0x80], !P2 ;  /* 0x15200080021acfae */ /* 0x0003e2000d101d7c */
[----:B0-----:R-:W-:-:S05]  /*b360*/  @!P3 LEA R4, P5, R20, R4, 0x1 ;  /* 0x000000041404b211 */ /* 0x001fca00078a08ff */
[----:B------:R-:W-:Y:S02]  /*b370*/  @!P3 IMAD.X R0, RZ, RZ, R0, P5 ;  /* 0x000000ffff00b224 */ /* 0x000fe400028e0600 */
[----:B-1----:R-:W-:Y:S02]  /*b380*/  @!P3 IMAD.MOV.U32 R2, RZ, RZ, R4 ;  /* 0x000000ffff02b224 */ /* 0x002fe400078e0004 */
[----:B------:R-:W-:-:S05]  /*b390*/  @!P3 IMAD.MOV.U32 R3, RZ, RZ, R0 ;  /* 0x000000ffff03b224 */ /* 0x000fca00078e0000 */
[----:B------:R0:W-:Y:S04]  /*b3a0*/  @!P3 LDGSTS.E.BYPASS.LTC128B.128 [R26+0xfa00], desc[UR60][R2.64], !P0 ;  /* 0x0fa00000021abfae */ /* 0x0001e8000c101d7c */
[----:B------:R0:W-:Y:S04]  /*b3b0*/  @!P3 LDGSTS.E.BYPASS.LTC128B.128 [R26+0x12a00], desc[UR60][R2.64+0x40], !P1 ;  /* 0x12a00040021abfae */ /* 0x0001e8000c901d7c */
[----:B------:R0:W-:Y:S02]  /*b3c0*/  @!P3 LDGSTS.E.BYPASS.LTC128B.128 [R26+0x15a00], desc[UR60][R2.64+0x80], !P2 ;  /* 0x15a00080021abfae */ /* 0x0001e4000d101d7c */
.L_x_10061:
[----:B------:R-:W2:Y:S01]  /*b3d0*/  LDL R0, [R1+0x18] ;  /* 0x0000180001007983 */ /* 0x000ea20000100800 */
[----:B------:R-:W-:-:S05]  /*b3e0*/  VIADD R6, R6, 0xa0 ;  /* 0x000000a006067836 */ /* 0x000fca0000000000 */
[----:B------:R-:W-:-:S13]  /*b3f0*/  ISETP.GE.AND P3, PT, R6, R5, PT ;  /* 0x000000050600720c */ /* 0x000fda0003f66270 */
[----:B0-----:R-:W-:-:S05]  /*b400*/  @!P3 LEA R2, P4, R20, R14, 0x1 ;  /* 0x0000000e1402b211 */ /* 0x001fca00078808ff */
[----:B------:R-:W-:-:S05]  /*b410*/  @!P3 IMAD.X R3, RZ, RZ, R7, P4 ;  /* 0x000000ffff03b224 */ /* 0x000fca00020e0607 */
[----:B------:R-:W-:Y:S01]  /*b420*/  @!PT LDS RZ, [RZ] ;  /* 0x00000000fffff984 */ /* 0x000fe20000000800 */
[----:B------:R-:W-:Y:S01]  /*b430*/  @!PT LDS RZ, [RZ] ;  /* 0x00000000fffff984 */ /* 0x000fe20000000800 */
[----:B------:R-:W-:Y:S01]  /*b440*/  @!PT LDS RZ, [RZ] ;  /* 0x00000000fffff984 */ /* 0x000fe20000000800 */
[----:B------:R0:W-:Y:S04]  /*b450*/  @!P3 LDGSTS.E.BYPASS.LTC128B.128 [R26+0x10200], desc[UR60][R2.64], !P0 ;  /* 0x10200000021abfae */ /* 0x0001e8000c101d7c */
[----:B------:R0:W-:Y:S04]  /*b460*/  @!P3 LDGSTS.E.BYPASS.LTC128B.128 [R26+0x13200], desc[UR60][R2.64+0x40], !P1 ;  /* 0x13200040021abfae */ /* 0x0001e8000c901d7c */
[----:B------:R0:W-:Y:S01]  /*b470*/  @!P3 LDGSTS.E.BYPASS.LTC128B.128 [R26+0x16200], desc[UR60][R2.64+0x80], !P2 ;  /* 0x16200080021abfae */ /* 0x0001e2000d101d7c */
        /* <DEDUP_REMOVED lines=12> */
[----:B01----:R-:W-:-:S12]  /*b540*/  @!P0 BRA `(.L_x_9963) ;  /* 0x00000034009c8947 */ /* 0x003fd80003800000 */
.L_x_10062:
[----:B------:R-:W-:Y:S05]  /*b550*/  BSYNC B0 ;  /* 0x0000000000007941 */ /* 0x000fea0003800000 */
.L_x_9962:
[----:B------:R-:W-:Y:S01]  /*b560*/  VIADD R8, R9, 0x31c00 ;  /* 0x00031c0009087836 */ /* 0x000fe20000000000 */
[----:B------:R-:W-:Y:S06]  /*b570*/  @!P1 BRA `(.L_x_9964) ;  /* 0x0000002000749947 */ /* 0x000fec0003800000 */
[----:B------:R-:W2:Y:S01]  /*b580*/  LDL R2, [R1] ;  /* 0x0000000001027983 */ /* 0x000ea20000100800 */
[----:B------:R-:W-:Y:S02]  /*b590*/  IMAD.MOV.U32 R3, RZ, RZ, 0x1 ;  /* 0x00000001ff037424 */ /* 0x000fe400078e00ff */
[----:B--2---:R-:W-:-:S05]  /*b5a0*/  IMAD.MOV R6, RZ, RZ, -R2 ;  /* 0x000000ffff067224 */ /* 0x004fca00078e0a02 */
[----:B------:R-:W-:-:S05]  /*b5b0*/  VIADDMNMX R6, R6, R3, 0xffffffff, !PT ;  /* 0xffffffff06067446 */ /* 0x000fca0007800103 */
[----:B0-----:R-:W-:-:S05]  /*b5c0*/  IMAD.IADD R0, R2, 0x1, R6 ;  /* 0x0000000102007824 */ /* 0x001fca00078e0206 */
[----:B------:R-:W-:-:S04]  /*b5d0*/  LOP3.LUT R0, R0, 0x1, RZ, 0xc0, !PT ;  /* 0x0000000100007812 */ /* 0x000fc800078ec0ff */
[----:B------:R-:W-:Y:S01]  /*b5e0*/  ISETP.NE.U32.AND P0, PT, R0, 0x1, PT ;  /* 0x000000010000780c */ /* 0x000fe20003f05070 */
[----:B------:R-:W-:-:S12]  /*b5f0*/  VIADD R0, R2, 0xfffffffe ;  /* 0xfffffffe02007836 */ /* 0x000fd80000000000 */
[----:B------:R-:W-:Y:S05]  /*b600*/  @P0 BRA `(.L_x_9965) ;  /* 0x0000000800c80947 */ /* 0x000fea0003800000 */
[----:B------:R-:W-:Y:S01]  /*b610*/  LOP3.LUT P2, RZ, R19, 0x2, RZ, 0xc0, !PT ;  /* 0x0000000213ff7812 */ /* 0x000fe2000784c0ff */
[----:B------:R-:W-:Y:S01]  /*b620*/  VIADD R7, R16, 0x1 ;  /* 0x0000000110077836 */ /* 0x000fe20000000000 */
[----:B------:R-:W-:Y:S04]  /*b630*/  BSSY B0, `(.L_x_9966) ;  /* 0x00000ab000007945 */ /* 0x000fe80003800000 */
[----:B------:R-:W-:-:S04]  /*b640*/  ISETP.NE.AND P0, PT, R7, 0x2, PT ;  /* 0x000000020700780c */ /* 0x000fc80003f05270 */
[----:B------:R-:W-:Y:S02]  /*b650*/  SEL R10, RZ, 0x1, P0 ;  /* 0x00000001ff0a7807 */ /* 0x000fe40000000000 */
[----:B------:R-:W-:Y:S02]  /*b660*/  SEL R7, R7, RZ, P0 ;  /* 0x000000ff07077207 */ /* 0x000fe40000000000 */
[----:B------:R-:W-:Y:S01]  /*b670*/  LOP3.LUT R10, R23, R10, RZ, 0x3c, !PT ;  /* 0x0000000a170a7212 */ /* 0x000fe200078e3cff */
[----:B------:R-:W-:Y:S06]  /*b680*/  @!P2 BRA `(.L_x_9967) ;  /* 0x000000080094a947 */ /* 0x000fec0003800000 */
[----:B------:R-:W-:Y:S01]  /*b690*/  LOP3.LUT P2, RZ, R19, 0x1, RZ, 0xc0, !PT ;  /* 0x0000000113ff7812 */ /* 0x000fe2000784c0ff */
[----:B------:R-:W-:-:S12]  /*b6a0*/  IMAD.MOV.U32 R5, RZ, RZ, R18 ;  /* 0x000000ffff057224 */ /* 0x000fd800078e0012 */
[----:B------:R-:W-:Y:S05]  /*b6b0*/  @!P2 BRA `(.L_x_9968) ;  /* 0x000000000048a947 */ /* 0x000fea0003800000 */
[----:B------:R-:W0:Y:S01]  /*b6c0*/  LDC R5, c[0x0][0x43c] ;  /* 0x00010f00ff057b82 */ /* 0x000e220000000800 */
[----:B------:R-:W-:Y:S01]  /*b6d0*/  ULDC.64 UR4, c[0x0][0x428] ;  /* 0x00010a0000047ab9 */ /* 0x000fe20000000a00 */
[----:B0-----:R-:W-:-:S13]  /*b6e0*/  ISETP.NE.AND P0, PT, R5, 0x1, PT ;  /* 0x000000010500780c */ /* 0x001fda0003f05270 */
[----:B------:R-:W0:Y:S02]  /*b6f0*/  @P0 LDC.64 R2, c[0x0][0x440] ;  /* 0x00011000ff020b82 */ /* 0x000e240000000a00 */
[----:B0-----:R-:W-:-:S04]  /*b700*/  @P0 IMAD.HI.U32 R4, R0, R2, RZ ;  /* 0x0000000200040227 */ /* 0x001fc800078e00ff */
[----:B------:R-:W-:Y:S01]  /*b710*/  IMAD.MOV.U32 R2, RZ, RZ, R0 ;  /* 0x000000ffff027224 */ /* 0x000fe200078e0000 */
[----:B------:R-:W-:Y:S01]  /*b720*/  @P0 SHF.R.U32.HI R2, RZ, R3, R4 ;  /* 0x00000003ff020219 */ /* 0x000fe20000011604 */
[----:B------:R-:W-:-:S04]  /*b730*/  IMAD R4, R25, UR4, RZ ;  /* 0x0000000419047c24 */ /* 0x000fc8000f8e02ff */
[----:B------:R-:W-:Y:S02]  /*b740*/  IMAD.MOV R3, RZ, RZ, -R2 ;  /* 0x000000ffff037224 */ /* 0x000fe400078e0a02 */
[----:B------:R-:W-:Y:S02]  /*b750*/  IMAD R4, R22, UR5, R4 ;  /* 0x0000000516047c24 */ /* 0x000fe4000f8e0204 */
[----:B------:R-:W-:Y:S01]  /*b760*/  IMAD R0, R5, R3, R0 ;  /* 0x0000000305007224 */ /* 0x000fe200078e0200 */
[----:B------:R-:W-:-:S03]  /*b770*/  SHF.R.S32.HI R3, RZ, 0x1f, R2 ;  /* 0x0000001fff037819 */ /* 0x000fc60000011402 */
[----:B------:R-:W-:Y:S01]  /*b780*/  IMAD.WIDE.U32 R2, R22, UR4, R2 ;  /* 0x0000000416027c25 */ /* 0x000fe2000f8e0002 */
[----:B------:R-:W-:-:S03]  /*b790*/  ULDC.64 UR4, c[0x0][0x418] ;  /* 0x0001060000047ab9 */ /* 0x000fc60000000a00 */
[----:B------:R-:W-:Y:S01]  /*b7a0*/  IMAD.IADD R3, R4, 0x1, R3 ;  /* 0x0000000104037824 */ /* 0x000fe200078e0203 */
[----:B------:R-:W-:-:S04]  /*b7b0*/  LEA R4, P0, R2, UR4, 0x2 ;  /* 0x0000000402047c11 */ /* 0x000fc8000f8010ff */
[----:B------:R-:W-:-:S06]  /*b7c0*/  LEA.HI.X R5, R2, UR5, R3, 0x2, P0 ;  /* 0x0000000502057c11 */ /* 0x000fcc00080f1403 */
[----:B------:R0:W5:Y:S03]  /*b7d0*/  LDG.E R5, desc[UR60][R4.64] ;  /* 0x0000003c04057981 */ /* 0x000166000c1e1900 */
.L_x_9968:
[----:B------:R-:W-:Y:S01]  /*b7e0*/  LEA R3, R7, UR36, 0x3 ;  /* 0x0000002407037c11 */ /* 0x000fe2000f8e18ff */
[----:B------:R-:W-:Y:S01]  /*b7f0*/  BSSY B1, `(.L_x_9969) ;  /* 0x0000004000017945 */ /* 0x000fe20003800000 */
[----:B------:R-:W-:-:S04]  /*b800*/  SHF.L.U32 R2, R10, 0x1f, RZ ;  /* 0x0000001f0a027819 */ /* 0x000fc800000006ff */
[----:B------:R-:W1:Y:S02]  /*b810*/  SYNCS.PHASECHK.TRANS64.TRYWAIT P0, [R3+URZ+0x31c40], R2 ;  /* 0x031c4002030075a7 */ /* 0x000e64000800017f */
[----:B-1----:R-:W-:Y:S05]  /*b820*/  @!P0 BRA `(.L_x_9970) ;  /* 0x0000003000f88947 */ /* 0x002fea0003800000 */
.L_x_10063:
[----:B------:R-:W-:Y:S05]  /*b830*/  BSYNC B1 ;  /* 0x0000000000017941 */ /* 0x000fea0003800000 */
.L_x_9969:
        /* <DEDUP_REMOVED lines=12> */
.L_x_9972:
[----:B------:R-:W-:Y:S05]  /*b900*/  BSYNC B1 ;  /* 0x0000000000017941 */ /* 0x000fea0003800000 */
.L_x_9971:
        /* <DEDUP_REMOVED lines=11> */
.L_x_9973:
        /* <DEDUP_REMOVED lines=16> */
.L_x_9974:
        /* <DEDUP_REMOVED lines=16> */
.L_x_9975:
        /* <DEDUP_REMOVED lines=15> */
.L_x_10064:
[----:B------:R-:W-:Y:S05]  /*bcb0*/  BSYNC B1 ;  /* 0x0000000000017941 */ /* 0x000fea0003800000 */
.L_x_9976:
[----:B------:R-:W-:Y:S01]  /*bcc0*/  BSSY B1, `(.L_x_9978) ;  /* 0x000000c000017945 */ /* 0x000fe20003800000 */
[----:B0-----:R-:W-:Y:S02]  /*bcd0*/  IMAD.MOV.U32 R2, RZ, RZ, 0x0 ;  /* 0x00000000ff027424 */ /* 0x001fe400078e00ff */
[----:B------:R-:W-:Y:S01]  /*bce0*/  IMAD.MOV.U32 R3, RZ, RZ, 0x14f00000 ;  /* 0x14f00000ff037424 */ /* 0x000fe200078e00ff */
[----:B------:R-:W-:Y:S06]  /*bcf0*/  @P1 BRA `(.L_x_9979) ;  /* 0x0000000000201947 */ /* 0x000fec0003800000 */
[----:B------:R-:W0:Y:S01]  /*bd00*/  S2R R4, SR_TID.X ;  /* 0x0000000000047919 */ /* 0x000e220000002100 */
[----:B------:R-:W-:Y:S01]  /*bd10*/  IMAD.MOV.U32 R11, RZ, RZ, 0x6c00 ;  /* 0x00006c00ff0b7424 */ /* 0x000fe200078e00ff */
[----:B0-----:R-:W-:Y:S02]  /*bd20*/  LOP3.LUT R13, R4, 0x1f, RZ, 0xc0, !PT ;  /* 0x0000001f040d7812 */ /* 0x001fe400078ec0ff */
[----:B------:R-:W-:Y:S02]  /*bd30*/  LEA R4, R16, UR36, 0x3 ;  /* 0x0000002410047c11 */ /* 0x000fe4000f8e18ff */
[----:B------:R-:W-:Y:S02]  /*bd40*/  ISETP.NE.AND P0, PT, R13, RZ, PT ;  /* 0x000000ff0d00720c */ /* 0x000fe40003f05270 */
[----:B------:R0:W-:Y:S11]  /*bd50*/  SYNCS.ARRIVE.TRANS64 RZ, [R4+URZ+0x31c50], R11 ;  /* 0x031c500b04ff79a7 */ /* 0x0001f6000800003f */
[----:B0-----:R-:W-:Y:S05]  /*bd60*/  @!P0 BRA `(.L_x_9979) ;  /* 0x0000000000048947 */ /* 0x001fea0003800000 */
[----:B------:R-:W-:Y:S01]  /*bd70*/  BPT.TRAP 0x1 ;  /* 0x000000040000795c */ /* 0x000fe20000300000 */
.L_x_9979:
[----:B------:R-:W-:Y:S05]  /*bd80*/  BSYNC B1 ;  /* 0x0000000000017941 */ /* 0x000fea0003800000 */
.L_x_9978:
[----:B------:R-:W-:Y:S01]  /*bd90*/  R2UR UR6, R2 ;  /* 0x00000000020672ca */ /* 0x000fe200000e0000 */
[C---:B------:R-:W-:Y:S01]  /*bda0*/  IMAD R11, R16.reuse, 0x6c00, R9 ;  /* 0x00006c00100b7824 */ /* 0x040fe200078e0209 */
[----:B------:R-:W-:Y:S01]  /*bdb0*/  R2UR UR7, R3 ;  /* 0x00000000030772ca */ /* 0x000fe200000e0000 */
[----:B------:R-:W-:Y:S01]  /*bdc0*/  UIADD3 UR4, UP0, UR38, 0x470, URZ ;  /* 0x0000047026047890 */ /* 0x000fe2000ff1e03f */
[----:B------:R-:W-:Y:S01]  /*bdd0*/  LEA R4, R16, UR36, 0x3 ;  /* 0x0000002410047c11 */ /* 0x000fe2000f8e18ff */
[----:B------:R-:W-:Y:S01]  /*bde0*/  VIADD R13, R11, 0x200 ;  /* 0x000002000b0d7836 */ /* 0x000fe20000000000 */
[----:B------:R-:W-:Y:S01]  /*bdf0*/  R2UR UR10, R12 ;  /* 0x000000000c0a72ca */ /* 0x000fe200000e0000 */
[----:B------:R-:W-:Y:S01]  /*be00*/  IMAD R12, R24, 0x90, RZ ;  /* 0x00000090180c7824 */ /* 0x000fe200078e02ff */
[----:B------:R-:W-:Y:S01]  /*be10*/  PLOP3.LUT P0, PT, PT, PT, PT, 0x80, 0x0 ;  /* 0x000000000000781c */ /* 0x000fe20003f0f070 */
[----:B------:R-:W-:Y:S01]  /*be20*/  VIADD R4, R4, 0x31c50 ;  /* 0x00031c5004047836 */ /* 0x000fe20000000000 */
[----:B------:R-:W-:-:S12]  /*be30*/  UIADD3.X UR5, URZ, UR39, URZ, UP0, !UPT ;  /* 0x000000273f057290 */ /* 0x000fd800087fe43f */
.L_x_9980:
        /* <DEDUP_REMOVED lines=15> */
.L_x_9981:
        /* <DEDUP_REMOVED lines=15> */
.L_x_9982:
        /* <DEDUP_REMOVED lines=10> */
[----:B------:R-:W-:Y:S02]  /*c0c0*/  IMAD.MOV.U32 R18, RZ, RZ, R5 ;  /* 0x000000ffff127224 */ /* 0x000fe400078e0005 */
[----:B------:R-:W-:-:S07]  /*c0d0*/  IMAD.MOV.U32 R24, RZ, RZ, R0 ;  /* 0x000000ffff187224 */ /* 0x000fce00078e0000 */
.L_x_9967:
[----:B------:R-:W-:Y:S05]  /*c0e0*/  BSYNC B0 ;  /* 0x0000000000007941 */ /* 0x000fea0003800000 */
.L_x_9966:
[----:B------:R-:W2:Y:S01]  /*c0f0*/  LDL.LU R0, [R1] ;  /* 0x0000000001007983 */ /* 0x000ea20000300800 */
[----:B------:R-:W-:Y:S02]  /*c100*/  IMAD.MOV.U32 R16, RZ, RZ, R7 ;  /* 0x000000ffff107224 */ /* 0x000fe400078e0007 */
[----:B------:R-:W-:Y:S02]  /*c110*/  IMAD.MOV.U32 R23, RZ, RZ, R10 ;  /* 0x000000ffff177224 */ /* 0x000fe400078e000a */
[----:B--2---:R-:W-:-:S07]  /*c120*/  VIADD R0, R0, 0xfffffffd ;  /* 0xfffffffd00007836 */ /* 0x004fce0000000000 */
.L_x_9965:
[----:B------:R-:W-:Y:S01]  /*c130*/  IMAD.MOV R3, RZ, RZ, -R6 ;  /* 0x000000ffff037224 */ /* 0x000fe200078e0a06 */
[----:B------:R-:W-:Y:S04]  /*c140*/  BSSY B0, `(.L_x_9964) ;  /* 0x0000160000007945 */ /* 0x000fe80003800000 */
[----:B------:R-:W-:-:S13]  /*c150*/  ISETP.NE.AND P0, PT, R28, R3, PT ;  /* 0x000000031c00720c */ /* 0x000fda0003f05270 */
[----:B------:R-:W-:Y:S05]  /*c160*/  @!P0 BRA `(.L_x_9983) ;  /* 0x0000001400748947 */ /* 0x000fea0003800000 */
[----:B------:R-:W-:-:S07]  /*c170*/  IMAD.MOV.U32 R4, RZ, RZ, R18 ;  /* 0x000000ffff047224 */ /* 0x000fce00078e0012 */
.L_x_10018:
        /* <DEDUP_REMOVED lines=22> */
[----:B------:R-:W-:Y:S01]  /*c2e0*/  IMAD.WIDE.U32 R2, R22, UR4, R2 ;  /* 0x0000000416027c25 */ /* 0x000fe2000f8e0002 */
[----:B------:R-:W-:-:S03]  /*c2f0*/  ULDC.64 UR4, c[0x0][0x418] ;  /* 0x0001060000047ab9 */ /* 0x000fc60000000a00 */
[----:B------:R-:W-:Y:S01]  /*c300*/  IMAD.IADD R3, R4, 0x1, R3 ;  /* 0x0000000104037824 */ /* 0x000fe200078e0203 */
[----:B------:R-:W-:Y:S01]  /*c310*/  LEA R4, P0, R2, UR4, 0x2 ;  /* 0x0000000402047c11 */ /* 0x000fe2000f8010ff */
[----:B------:R-:W-:-:S03]  /*c320*/  IMAD R10, R5, R10, R0 ;  /* 0x0000000a050a7224 */ /* 0x000fc600078e0200 */
[----:B------:R-:W-:-:S05]  /*c330*/  LEA.HI.X R5, R2, UR5, R3, 0x2, P0 ;  /* 0x0000000502057c11 */ /* 0x000fca00080f1403 */
[----:B------:R0:W5:Y:S04]  /*c340*/  LDG.E R4, desc[UR60][R4.64] ;  /* 0x0000003c04047981 */ /* 0x000168000c1e1900 */
.L_x_9986:
[----:B------:R-:W-:Y:S01]  /*c350*/  LEA R3, R6, UR36, 0x3 ;  /* 0x0000002406037c11 */ /* 0x000fe2000f8e18ff */
[----:B------:R-:W-:Y:S01]  /*c360*/  BSSY B2, `(.L_x_9987) ;  /* 0x0000004000027945 */ /* 0x000fe20003800000 */
[----:B------:R-:W-:-:S04]  /*c370*/  SHF.L.U32 R2, R7, 0x1f, RZ ;  /* 0x0000001f07027819 */ /* 0x000fc800000006ff */
[----:B------:R-:W1:Y:S02]  /*c380*/  SYNCS.PHASECHK.TRANS64.TRYWAIT P0, [R3+URZ+0x31c40], R2 ;  /* 0x031c4002030075a7 */ /* 0x000e64000800017f */
[----:B-1----:R-:W-:Y:S05]  /*c390*/  @!P0 BRA `(.L_x_9988) ;  /* 0x0000002800448947 */ /* 0x002fea0003800000 */
.L_x_10065:
[----:B------:R-:W-:Y:S05]  /*c3a0*/  BSYNC B2 ;  /* 0x0000000000027941 */ /* 0x000fea0003800000 */
.L_x_9987:
        /* <DEDUP_REMOVED lines=12> */
.L_x_9990:
[----:B------:R-:W-:Y:S05]  /*c470*/  BSYNC B2 ;  /* 0x0000000000027941 */ /* 0x000fea0003800000 */
.L_x_9989:
        /* <DEDUP_REMOVED lines=11> */
.L_x_9991:
        /* <DEDUP_REMOVED lines=16> */
.L_x_9992:
        /* <DEDUP_REMOVED lines=16> */
.L_x_9993:
        /* <DEDUP_REMOVED lines=15> */
.L_x_10066:
[----:B------:R-:W-:Y:S05]  /*c820*/  BSYNC B2 ;  /* 0x0000000000027941 */ /* 0x000fea0003800000 */
.L_x_9994:
        /* <DEDUP_REMOVED lines=11> */
.L_x_9997:
[----:B------:R-:W-:Y:S05]  /*c8e0*/  BSYNC B2 ;  /* 0x0000000000027941 */ /* 0x000fea0003800000 */
.L_x_9996:
        /* <DEDUP_REMOVED lines=10> */
.L_x_9998:
        /* <DEDUP_REMOVED lines=12> */
[----:B------:R-:W-:Y:S01]  /*ca50*/  R2UR UR10, R11 ;  /* 0x000000000b0a72ca */ /* 0x000fe200000e0000 */
[----:B------:R-:W-:Y:S01]  /*ca60*/  VIADD R11, R16, 0x2600 ;  /* 0x00002600100b7836 */ /* 0x000fe20000000000 */
[----:B------:R-:W-:-:S13]  /*ca70*/  PLOP3.LUT P0, PT, PT, PT, PT, 0x80, 0x0 ;  /* 0x000000000000781c */ /* 0x000fda0003f0f070 */
.L_x_9999:
        /* <DEDUP_REMOVED lines=15> */
.L_x_10000:
        /* <DEDUP_REMOVED lines=12> */
.L_x_9985:
[----:B------:R-:W-:Y:S05]  /*cc30*/  BSYNC B1 ;  /* 0x0000000000017941 */ /* 0x000fea0003800000 */
.L_x_9984:
        /* <DEDUP_REMOVED lines=9> */
[----:B------:R-:W-:-:S12]  /*ccd0*/  VIADD R10, R0, 0xffffffff ;  /* 0xffffffff000a7836 */ /* 0x000fd80000000000 */
[----:B------:R-:W-:Y:S05]  /*cce0*/  @!P1 BRA `(.L_x_10003) ;  /* 0x0000000000489947 */ /* 0x000fea0003800000 */
[----:B------:R-:W0:Y:S01]  /*ccf0*/  LDC R4, c[0x0][0x43c] ;  /* 0x00010f00ff047b82 */ /* 0x000e220000000800 */
        /* <DEDUP_REMOVED lines=9> */
[----:B------:R-:W-:-:S04]  /*cd90*/  IMAD R4, R25, UR4, RZ ;  /* 0x0000000419047c24 */ /* 0x000fc8000f8e02ff */
[C---:B------:R-:W-:Y:S02]  /*cda0*/  IMAD R4, R22.reuse, UR5, R4 ;  /* 0x0000000516047c24 */ /* 0x040fe4000f8e0204 */
[----:B------:R-:W-:Y:S01]  /*cdb0*/  IMAD.WIDE.U32 R2, R22, UR4, R2 ;  /* 0x0000000416027c25 */ /* 0x000fe2000f8e0002 */
[----:B------:R-:W-:-:S03]  /*cdc0*/  ULDC.64 UR4, c[0x0][0x418] ;  /* 0x0001060000047ab9 */ /* 0x000fc60000000a00 */
[----:B------:R-:W-:Y:S01]  /*cdd0*/  IMAD.IADD R3, R4, 0x1, R3 ;  /* 0x0000000104037824 */ /* 0x000fe200078e0203 */
[----:B------:R-:W-:-:S04]  /*cde0*/  LEA R4, P0, R2, UR4, 0x2 ;  /* 0x0000000402047c11 */ /* 0x000fc8000f8010ff */
[----:B------:R-:W-:-:S05]  /*cdf0*/  LEA.HI.X R5, R2, UR5, R3, 0x2, P0 ;  /* 0x0000000502057c11 */ /* 0x000fca00080f1403 */
[----:B------:R0:W5:Y:S04]  /*ce00*/  LDG.E R4, desc[UR60][R4.64] ;  /* 0x0000003c04047981 */ /* 0x000168000c1e1900 */
.L_x_10003:
[----:B------:R-:W-:Y:S01]  /*ce10*/  LEA R2, R16, UR36, 0x3 ;  /* 0x0000002410027c11 */ /* 0x000fe2000f8e18ff */
[----:B------:R-:W-:Y:S01]  /*ce20*/  BSSY B2, `(.L_x_10004) ;  /* 0x0000004000027945 */ /* 0x000fe20003800000 */
[----:B------:R-:W-:-:S04]  /*ce30*/  SHF.L.U32 R3, R23, 0x1f, RZ ;  /* 0x0000001f17037819 */ /* 0x000fc800000006ff */
[----:B------:R-:W1:Y:S02]  /*ce40*/  SYNCS.PHASECHK.TRANS64.TRYWAIT P0, [R2+URZ+0x31c40], R3 ;  /* 0x031c4003020075a7 */ /* 0x000e64000800017f */
[----:B-1----:R-:W-:Y:S05]  /*ce50*/  @!P0 BRA `(.L_x_10005) ;  /* 0x0000001c00bc8947 */ /* 0x002fea0003800000 */
.L_x_10067:
[----:B------:R-:W-:Y:S05]  /*ce60*/  BSYNC B2 ;  /* 0x0000000000027941 */ /* 0x000fea0003800000 */
.L_x_10004:
        /* <DEDUP_REMOVED lines=12> */
.L_x_10007:
[----:B------:R-:W-:Y:S05]  /*cf30*/  BSYNC B2 ;  /* 0x0000000000027941 */ /* 0x000fea0003800000 */
.L_x_10006:
        /* <DEDUP_REMOVED lines=12> */
.L_x_10008:
        /* <DEDUP_REMOVED lines=16> */
.L_x_10009:
        /* <DEDUP_REMOVED lines=16> */
.L_x_10010:
        /* <DEDUP_REMOVED lines=15> */
.L_x_10068:
[----:B------:R-:W-:Y:S05]  /*d2f0*/  BSYNC B2 ;  /* 0x0000000000027941 */ /* 0x000fea0003800000 */
.L_x_10011:
        /* <DEDUP_REMOVED lines=11> */
.L_x_10014:
[----:B------:R-:W-:Y:S05]  /*d3b0*/  BSYNC B2 ;  /* 0x0000000000027941 */ /* 0x000fea0003800000 */
.L_x_10013:
        /* <DEDUP_REMOVED lines=10> */
.L_x_10015:
        /* <DEDUP_REMOVED lines=15> */
.L_x_10016:
        /* <DEDUP_REMOVED lines=15> */
.L_x_10017:
        /* <DEDUP_REMOVED lines=12> */
.L_x_10002:
[----:B------:R-:W-:Y:S05]  /*d700*/  BSYNC B1 ;  /* 0x0000000000017941 */ /* 0x000fea0003800000 */
.L_x_10001:
[C---:B------:R-:W-:Y:S01]  /*d710*/  ISETP.GT.AND P0, PT, R0.reuse, 0x1, PT ;  /* 0x000000010000780c */ /* 0x040fe20003f04270 */
[----:B------:R-:W-:-:S12]  /*d720*/  VIADD R0, R0, 0xfffffffe ;  /* 0xfffffffe00007836 */ /* 0x000fd80000000000 */
[----:B------:R-:W-:Y:S05]  /*d730*/  @P0 BRA `(.L_x_10018) ;  /* 0xffffffe800900947 */ /* 0x000fea000383ffff */
.L_x_9983:
[----:B------:R-:W-:Y:S05]  /*d740*/  BSYNC B0 ;  /* 0x0000000000007941 */ /* 0x000fea0003800000 */
.L_x_9964:
[----:B------:R-:W-:Y:S01]  /*d750*/  LOP3.LUT P0, RZ, R19, 0x2, RZ, 0xc0, !PT ;  /* 0x0000000213ff7812 */ /* 0x000fe2000780c0ff */
[----:B------:R-:W-:-:S12]  /*d760*/  BSSY B0, `(.L_x_10019) ;  /* 0x0000047000007945 */ /* 0x000fd80003800000 */
[----:B------:R-:W-:Y:S05]  /*d770*/  @!P0 BRA `(.L_x_10020) ;  /* 0x0000000400148947 */ /* 0x000fea0003800000 */
[----:B0-----:R-:W0:Y:S01]  /*d780*/  S2R R0, SR_TID.X ;  /* 0x0000000000007919 */ /* 0x001e220000002100 */
[----:B------:R-:W-:Y:S01]  /*d790*/  LEA R3, R16, UR36, 0x3 ;  /* 0x0000002410037c11 */ /* 0x000fe2000f8e18ff */
[----:B------:R-:W-:Y:S01]  /*d7a0*/  BSSY B1, `(.L_x_10021) ;  /* 0x0000006000017945 */ /* 0x000fe20003800000 */
[----:B0-----:R-:W-:Y:S02]  /*d7b0*/  LOP3.LUT R2, R0, 0x7f, RZ, 0xc0, !PT ;  /* 0x0000007f00027812 */ /* 0x001fe400078ec0ff */
[----:B------:R-:W-:Y:S02]  /*d7c0*/  SHF.L.U32 R0, R23, 0x1f, RZ ;  /* 0x0000001f17007819 */ /* 0x000fe400000006ff */
[----:B------:R-:W-:Y:S02]  /*d7d0*/  ISETP.NE.AND P1, PT, R2, RZ, PT ;  /* 0x000000ff0200720c */ /* 0x000fe40003f25270 */
[----:B------:R-:W0:Y:S02]  /*d7e0*/  SYNCS.PHASECHK.TRANS64.TRYWAIT P0, [R3+URZ+0x31c60], R0 ;  /* 0x031c6000030075a7 */ /* 0x000e24000800017f */
[----:B0-----:R-:W-:Y:S09]  /*d7f0*/  @!P0 BRA `(.L_x_10022) ;  /* 0x00000014007c8947 */ /* 0x001ff20003800000 */
.L_x_10069:
[----:B------:R-:W-:Y:S05]  /*d800*/  BSYNC B1 ;  /* 0x0000000000017941 */ /* 0x000fea0003800000 */
.L_x_10021:
        /* <DEDUP_REMOVED lines=9> */
.L_x_10024:
[----:B------:R-:W-:Y:S05]  /*d8a0*/  BSYNC B1 ;  /* 0x0000000000017941 */ /* 0x000fea0003800000 */
.L_x_10023:
[----:B------:R-:W-:Y:S01]  /*d8b0*/  IMAD R9, R16, 0x6c00, R9 ;  /* 0x00006c0010097824 */ /* 0x000fe200078e0209 */
[----:B------:R-:W-:Y:S01]  /*d8c0*/  UIADD3 UR4, UP0, UR38, 0x470, URZ ;  /* 0x0000047026047890 */ /* 0x000fe2000ff1e03f */
[----:B0-----:R-:W-:Y:S01]  /*d8d0*/  VIADD R0, R3, 0x31c50 ;  /* 0x00031c5003007836 */ /* 0x001fe20000000000 */
[----:B------:R-:W-:Y:S01]  /*d8e0*/  PLOP3.LUT P0, PT, PT, PT, PT, 0x80, 0x0 ;  /* 0x000000000000781c */ /* 0x000fe20003f0f070 */
[----:B------:R-:W-:Y:S01]  /*d8f0*/  IMAD R3, R24, 0x90, RZ ;  /* 0x0000009018037824 */ /* 0x000fe200078e02ff */
[----:B------:R-:W-:Y:S01]  /*d900*/  UIADD3.X UR5, URZ, UR39, URZ, UP0, !UPT ;  /* 0x000000273f057290 */ /* 0x000fe200087fe43f */
[----:B------:R-:W-:Y:S01]  /*d910*/  VIADD R2, R9, 0x200 ;  /* 0x0000020009027836 */ /* 0x000fe20000000000 */
[----:B------:R-:W-:Y:S01]  /*d920*/  UMOV UR6, 0x0 ;  /* 0x0000000000067882 */ /* 0x000fe20000000000 */
[----:B------:R-:W-:Y:S01]  /*d930*/  UMOV UR7, 0x14f00000 ;  /* 0x14f0000000077882 */ /* 0x000fe20000000000 */
[----:B------:R-:W-:-:S08]  /*d940*/  UMOV UR10, URZ ;  /* 0x0000003f000a7c82 */ /* 0x000fd00008000000 */
.L_x_10025:
        /* <DEDUP_REMOVED lines=15> */
.L_x_10026:
        /* <DEDUP_REMOVED lines=15> */
.L_x_10027:
        /* <DEDUP_REMOVED lines=10> */
.L_x_10020:
[----:B------:R-:W-:Y:S05]  /*dbd0*/  BSYNC B0 ;  /* 0x0000000000007941 */ /* 0x000fea0003800000 */
.L_x_10019:
[----:B------:R-:W2:Y:S01]  /*dbe0*/  LDL.LU R4, [R1+0x4] ;  /* 0x0000040001047983 */ /* 0x000ea20000300800 */
[----:B------:R-:W-:-:S03]  /*dbf0*/  ULDC UR4, c[0x0][0xc34] ;  /* 0x00030d0000047ab9 */ /* 0x000fc60000000800 */
[----:B------:R-:W3:Y:S01]  /*dc00*/  LDL.LU R2, [R1+0x18] ;  /* 0x0000180001027983 */ /* 0x000ee20000300800 */
[----:B------:R-:W-:-:S05]  /*dc10*/  VIADD R16, R16, 0x1 ;  /* 0x0000000110107836 */ /* 0x000fca0000000000 */
[----:B------:R-:W-:-:S04]  /*dc20*/  ISETP.NE.AND P0, PT, R16, 0x2, PT ;  /* 0x000000021000780c */ /* 0x000fc80003f05270 */
[----:B0-----:R-:W-:Y:S02]  /*dc30*/  SEL R0, RZ, 0x1, P0 ;  /* 0x00000001ff007807 */ /* 0x001fe40000000000 */
[----:B------:R-:W-:Y:S02]  /*dc40*/  SEL R16, R16, RZ, P0 ;  /* 0x000000ff10107207 */ /* 0x000fe40000000000 */
[----:B------:R-:W-:Y:S01]  /*dc50*/  LOP3.LUT R23, R23, R0, RZ, 0x3c, !PT ;  /* 0x0000000017177212 */ /* 0x000fe200078e3cff */
[----:B--2---:R-:W-:Y:S02]  /*dc60*/  VIADD R4, R4, UR37 ;  /* 0x0000002504047c36 */ /* 0x004fe40008000000 */
[----:B---3--:R-:W-:-:S03]  /*dc70*/  VIADD R2, R2, 0x1 ;  /* 0x0000000102027836 */ /* 0x008fc60000000000 */
[----:B------:R1:W-:Y:S01]  /*dc80*/  STL [R1+0x4], R4 ;  /* 0x0000040401007387 */ /* 0x0003e20000100800 */
[----:B------:R-:W-:-:S03]  /*dc90*/  ISETP.GE.AND P1, PT, R4, UR4, PT ;  /* 0x0000000404007c0c */ /* 0x000fc6000bf26270 */
[----:B------:R1:W-:Y:S10]  /*dca0*/  STL [R1+0x18], R2 ;  /* 0x0000180201007387 */ /* 0x0003f40000100800 */
[----:B-1----:R-:W-:Y:S05]  /*dcb0*/  @!P1 BRA `(.L_x_10028) ;  /* 0xffffffc000489947 */ /* 0x002fea000383ffff */
[----:B------:R-:W-:-:S07]  /*dcc0*/  LOP3.LUT R0, R2, 0x1, RZ, 0xc, !PT ;  /* 0x0000000102007812 */ /* 0x000fce00078e0cff */
.L_x_9950:
[----:B------:R-:W0:Y:S01]  /*dcd0*/  S2R R3, SR_CgaCtaId ;  /* 0x0000000000037919 */ /* 0x000e220000008800 */
[----:B------:R-:W-:Y:S01]  /*dce0*/  MOV R2, 0x400 ;  /* 0x0000040000027802 */ /* 0x000fe20000000f00 */
[----:B------:R-:W-:Y:S01]  /*dcf0*/  BSSY B0, `(.L_x_10029) ;  /* 0x0000005000007945 */ /* 0x000fe20003800000 */
[----:B------:R-:W-:Y:S02]  /*dd00*/  SHF.L.U32 R0, R0, 0x1f, RZ ;  /* 0x0000001f00007819 */ /* 0x000fe400000006ff */
[----:B0-----:R-:W-:-:S04]  /*dd10*/  LEA R7, R3, R2, 0x18 ;  /* 0x0000000203077211 */ /* 0x001fc800078ec0ff */
[----:B------:R-:W0:Y:S02]  /*dd20*/  SYNCS.PHASECHK.TRANS64.TRYWAIT P0, [R7+URZ+0x31c20], R0 ;  /* 0x031c2000070075a7 */ /* 0x000e24000800017f */
[----:B0-----:R-:W-:Y:S05]  /*dd30*/  @!P0 BRA `(.L_x_10030) ;  /* 0x0000001000408947 */ /* 0x001fea0003800000 */
.L_x_10070:
[----:B------:R-:W-:Y:S05]  /*dd40*/  BSYNC B0 ;  /* 0x0000000000007941 */ /* 0x000fea0003800000 */
.L_x_10029:
[----:B------:R-:W-:-:S03]  /*dd50*/  UMOV UR4, 0xffffffff ;  /* 0xffffffff00047882 */ /* 0x000fc60000000000 */
[----:B------:R-:W-:Y:S05]  /*dd60*/  BRA.DIV UR4, `(.L_x_10031) ;  /* 0x0000001204487947 */ /* 0x000fea000b800000 */
[----:B0-----:R-:W0:Y:S02]  /*dd70*/  S2R R0, SR_TID.X ;  /* 0x0000000000007919 */ /* 0x001e240000002100 */
[----:B0-----:R-:W-:-:S04]  /*dd80*/  SHF.R.U32.HI R0, RZ, 0x5, R0 ;  /* 0x00000005ff007819 */ /* 0x001fc80000011600 */
[----:B------:R-:W-:-:S05]  /*dd90*/  LOP3.LUT R0, R0, 0x3, RZ, 0xc0, !PT ;  /* 0x0000000300007812 */ /* 0x000fca00078ec0ff */
[----:B------:R0:W1:Y:S02]  /*dda0*/  SHFL.IDX PT, R14, R0, RZ, 0x1f ;  /* 0x00001fff000e7589 */ /* 0x00006400000e0000 */
.L_x_10073:
[----:B-1----:R-:W-:Y:S01]  /*ddb0*/  ISETP.NE.AND P0, PT, R14, RZ, PT ;  /* 0x000000ff0e00720c */ /* 0x002fe20003f05270 */
[----:B------:R-:W-:-:S12]  /*ddc0*/  BSSY B0, `(.L_x_10032) ;  /* 0x0000024000007945 */ /* 0x000fd80003800000 */
[----:B------:R-:W-:Y:S05]  /*ddd0*/  @P0 BRA `(.L_x_10033) ;  /* 0x0000000000880947 */ /* 0x000fea0003800000 */
[----:B------:R-:W-:-:S03]  /*dde0*/  UMOV UR4, 0xffffffff ;  /* 0xffffffff00047882 */ /* 0x000fc60000000000 */
[----:B------:R-:W-:Y:S05]  /*ddf0*/  BRA.DIV UR4, `(.L_x_10034) ;  /* 0x0000001204587947 */ /* 0x000fea000b800000 */
[----:B------:R-:W-:-:S13]  /*de00*/  ELECT P6, URZ, PT ;  /* 0x00000000003f782f */ /* 0x000fda00038c0000 */
.L_x_10076:
[----:B------:R-:W-:Y:S05]  /*de10*/  @!P6 BRA `(.L_x_10033) ;  /* 0x000000000078e947 */ /* 0x000fea0003800000 */
[----:B0-----:R-:W2:Y:S02]  /*de20*/  LDL.LU R0, [R1+0x24] ;  /* 0x0000240001007983 */ /* 0x001ea40000300800 */
[----:B--2---:R-:W-:-:S04]  /*de30*/  LOP3.LUT R0, R0, 0x2, RZ, 0xfc, !PT ;  /* 0x0000000200007812 */ /* 0x004fc800078efcff */
[----:B------:R-:W-:-:S13]  /*de40*/  ISETP.NE.AND P2, PT, R0, 0x3, PT ;  /* 0x000000030000780c */ /* 0x000fda0003f45270 */
[----:B------:R-:W-:Y:S05]  /*de50*/  @!P2 BRA `(.L_x_10035) ;  /* 0x000000000004a947 */ /* 0x000fea0003800000 */
[----:B------:R-:W-:Y:S01]  /*de60*/  BPT.TRAP 0x1 ;  /* 0x000000040000795c */ /* 0x000fe20000300000 */
.L_x_10035:
[----:B------:R-:W-:Y:S01]  /*de70*/  VIADD R3, R7, 0x31c40 ;  /* 0x00031c4007037836 */ /* 0x000fe20000000000 */
[----:B------:R-:W-:Y:S01]  /*de80*/  SHF.L.U32 R4, R23, 0x1f, RZ ;  /* 0x0000001f17047819 */ /* 0x000fe200000006ff */
[C---:B------:R-:W-:Y:S02]  /*de90*/  VIADD R0, R16.reuse, 0x1 ;  /* 0x0000000110007836 */ /* 0x040fe40000000000 */
[----:B------:R-:W-:-:S03]  /*dea0*/  IMAD R5, R16, 0x8, R3 ;  /* 0x0000000810057824 */ /* 0x000fc600078e0203 */
        /* <DEDUP_REMOVED lines=8> */
.L_x_10077:
[----:B------:R-:W1:Y:S02]  /*df30*/  SYNCS.PHASECHK.TRANS64.TRYWAIT P0, [R3+URZ], R0 ;  /* 0x00000000030075a7 */ /* 0x000e64000800017f */
[----:B-1----:R-:W-:Y:S05]  /*df40*/  @!P0 BRA `(.L_x_10037) ;  /* 0x0000001000388947 */ /* 0x002fea0003800000 */
.L_x_10078:
[----:B------:R-:W-:Y:S05]  /*df50*/  @!P2 BRA `(.L_x_10038) ;  /* 0x000000000004a947 */ /* 0x000fea0003800000 */
[----:B------:R-:W-:Y:S01]  /*df60*/  BPT.TRAP 0x1 ;  /* 0x000000040000795c */ /* 0x000fe20000300000 */
.L_x_10038:
[----:B-1----:R-:W-:-:S04]  /*df70*/  VIADD R3, R7, 0x31c60 ;  /* 0x00031c6007037836 */ /* 0x002fc80000000000 */
[----:B0-----:R-:W-:-:S04]  /*df80*/  IMAD R5, R16, 0x8, R3 ;  /* 0x0000000810057824 */ /* 0x001fc800078e0203 */
[----:B------:R-:W0:Y:S02]  /*df90*/  SYNCS.PHASECHK.TRANS64.TRYWAIT P0, [R5+URZ], R4 ;  /* 0x00000004050075a7 */ /* 0x000e24000800017f */
[----:B0-----:R-:W-:Y:S05]  /*dfa0*/  @!P0 BRA `(.L_x_10039) ;  /* 0x0000001000348947 */ /* 0x001fea0003800000 */
.L_x_10079:
[----:B------:R-:W-:-:S07]  /*dfb0*/  IMAD R3, R6, 0x8, R3 ;  /* 0x0000000806037824 */ /* 0x000fce00078e0203 */
.L_x_10040:
[----:B-1----:R1:W2:Y:S02]  /*dfc0*/  SYNCS.PHASECHK.TRANS64.TRYWAIT P0, [R3+URZ], R0 ;  /* 0x00000000030075a7 */ /* 0x0022a4000800017f */
[----:B--2---:R-:W-:Y:S05]  /*dfd0*/  @!P0 NANOSLEEP.SYNCS 0x989680 ;  /* 0x009896800000895d */ /* 0x004fea0003900000 */
[----:B------:R-:W2:Y:S02]  /*dfe0*/  @!P0 SYNCS.PHASECHK.TRANS64 P0, [R3+URZ], R0 ;  /* 0x00000000030085a7 */ /* 0x000ea4000800007f */
[----:B--2---:R-:W-:Y:S05]  /*dff0*/  @!P0 BRA `(.L_x_10040) ;  /* 0xfffffffc00f08947 */ /* 0x004fea000383ffff */
.L_x_10033:
[----:B------:R-:W-:Y:S05]  /*e000*/  BSYNC B0 ;  /* 0x0000000000007941 */ /* 0x000fea0003800000 */
.L_x_10032:
[----:B------:R-:W-:Y:S05]  /*e010*/  EXIT ;  /* 0x000000000000794d */ /* 0x000fea0003800000 */
.L_x_9926:
[----:B0-----:R-:W-:-:S04]  /*e020*/  IMAD.U32 R3, RZ, RZ, UR37 ;  /* 0x00000025ff037e24 */ /* 0x001fc8000f8e00ff */
[----:B------:R0:W1:Y:S03]  /*e030*/  SYNCS.PHASECHK.TRANS64.TRYWAIT P1, [R3+URZ+0x31c00], R0 ;  /* 0x031c0000030075a7 */ /* 0x000066000802017f */
[----:B-1----:R-:W-:Y:S05]  /*e040*/  @!P1 NANOSLEEP.SYNCS 0x989680 ;  /* 0x009896800000995d */ /* 0x002fea0003900000 */
[----:B------:R-:W1:Y:S02]  /*e050*/  @!P1 SYNCS.PHASECHK.TRANS64 P1, [R3+URZ+0x31c00], R0 ;  /* 0x031c0000030095a7 */ /* 0x000e64000802007f */
[----:B-1----:R-:W-:Y:S05]  /*e060*/  @!P1 BRA `(.L_x_9926) ;  /* 0xfffffffc00ec9947 */ /* 0x002fea000383ffff */
[----:B------:R-:W-:Y:S05]  /*e070*/  BRA `(.L_x_10041) ;  /* 0xffffff3000907947 */ /* 0x000fea000383ffff */
.L_x_9930:
[----:B-1----:R1:W2:Y:S02]  /*e080*/  SYNCS.PHASECHK.TRANS64.TRYWAIT P2, [R4+URZ+0x31c30], R3 ;  /* 0x031c3003040075a7 */ /* 0x0022a4000804017f */
[----:B--2---:R-:W-:Y:S05]  /*e090*/  @!P2 NANOSLEEP.SYNCS 0x989680 ;  /* 0x009896800000a95d */ /* 0x004fea0003900000 */
[----:B------:R-:W2:Y:S02]  /*e0a0*/  @!P2 SYNCS.PHASECHK.TRANS64 P2, [R4+URZ+0x31c30], R3 ;  /* 0x031c30030400a5a7 */ /* 0x000ea4000804007f */
[----:B--2---:R-:W-:Y:S05]  /*e0b0*/  @!P2 BRA `(.L_x_9930) ;  /* 0xfffffffc00f0a947 */ /* 0x004fea000383ffff */
[----:B------:R-:W-:Y:S05]  /*e0c0*/  BRA `(.L_x_9929) ;  /* 0xffffff3000b47947 */ /* 0x000fea000383ffff */
.L_x_9935:
[----:B-1----:R-:W-:-:S04]  /*e0d0*/  IMAD.U32 R3, RZ, RZ, UR4 ;  /* 0x00000004ff037e24 */ /* 0x002fc8000f8e00ff */
[----:B------:R1:W2:Y:S03]  /*e0e0*/  SYNCS.PHASECHK.TRANS64.TRYWAIT P2, [R3+URZ+0x31c30], R0 ;  /* 0x031c3000030075a7 */ /* 0x0002a6000804017f */
[----:B--2---:R-:W-:Y:S05]  /*e0f0*/  @!P2 NANOSLEEP.SYNCS 0x989680 ;  /* 0x009896800000a95d */ /* 0x004fea0003900000 */
[----:B------:R-:W2:Y:S02]  /*e100*/  @!P2 SYNCS.PHASECHK.TRANS64 P2, [R3+URZ+0x31c30], R0 ;  /* 0x031c30000300a5a7 */ /* 0x000ea4000804007f */
[----:B--2---:R-:W-:Y:S05]  /*e110*/  @!P2 BRA `(.L_x_9935) ;  /* 0xfffffffc00eca947 */ /* 0x004fea000383ffff */
[----:B------:R-:W-:Y:S05]  /*e120*/  BRA `(.L_x_9932) ;  /* 0xffffff68009c7947 */ /* 0x000fea000383ffff */
.L_x_9939:
[----:B-1----:R-:W-:-:S04]  /*e130*/  IMAD.U32 R3, RZ, RZ, UR4 ;  /* 0x00000004ff037e24 */ /* 0x002fc8000f8e00ff */
[----:B------:R1:W2:Y:S03]  /*e140*/  SYNCS.PHASECHK.TRANS64.TRYWAIT P2, [R3+URZ+0x31c50], R0 ;  /* 0x031c5000030075a7 */ /* 0x0002a6000804017f */
[----:B--2---:R-:W-:Y:S05]  /*e150*/  @!P2 NANOSLEEP.SYNCS 0x989680 ;  /* 0x009896800000a95d */ /* 0x004fea0003900000 */
[----:B------:R-:W2:Y:S02]  /*e160*/  @!P2 SYNCS.PHASECHK.TRANS64 P2, [R3+URZ+0x31c50], R0 ;  /* 0x031c50000300a5a7 */ /* 0x000ea4000804007f */
[----:B--2---:R-:W-:Y:S05]  /*e170*/  @!P2 BRA `(.L_x_9939) ;  /* 0xfffffffc00eca947 */ /* 0x004fea000383ffff */
[----:B------:R-:W-:Y:S05]  /*e180*/  BRA `(.L_x_9936) ;  /* 0xffffff8000347947 */ /* 0x000fea000383ffff */
.L_x_9944:
[----:B--2---:R-:W-:-:S04]  /*e190*/  IMAD.U32 R5, RZ, RZ, UR12 ;  /* 0x0000000cff057e24 */ /* 0x004fc8000f8e00ff */
[----:B------:R2:W3:Y:S03]  /*e1a0*/  SYNCS.PHASECHK.TRANS64.TRYWAIT P0, [R5+URZ+0x31c50], R4 ;  /* 0x031c5004050075a7 */ /* 0x0004e6000800017f */
[----:B---3--:R-:W-:Y:S05]  /*e1b0*/  @!P0 NANOSLEEP.SYNCS 0x989680 ;  /* 0x009896800000895d */ /* 0x008fea0003900000 */
[----:B------:R-:W3:Y:S02]  /*e1c0*/  @!P0 SYNCS.PHASECHK.TRANS64 P0, [R5+URZ+0x31c50], R4 ;  /* 0x031c5004050085a7 */ /* 0x000ee4000800007f */
[----:B---3--:R-:W-:Y:S05]  /*e1d0*/  @!P0 BRA `(.L_x_9944) ;  /* 0xfffffffc00ec8947 */ /* 0x008fea000383ffff */
[----:B------:R-:W-:Y:S05]  /*e1e0*/  BRA `(.L_x_9943) ;  /* 0xffffffa0000c7947 */ /* 0x000fea000383ffff */
.L_x_9954:
        /* <DEDUP_REMOVED lines=11> */
.L_x_10043:
[----:B------:R-:W-:Y:S05]  /*e2a0*/  BSYNC B0 ;  /* 0x0000000000007941 */ /* 0x000fea0003800000 */
.L_x_10042:
[----:B------:R-:W-:Y:S05]  /*e2b0*/  BRA `(.L_x_10044) ;  /* 0xffffffc000707947 */ /* 0x000fea000383ffff */
.L_x_9956:
[----:B------:R-:W-:Y:S01]  /*e2c0*/  BSSY B0, `(.L_x_10045) ;  /* 0x0000006000007945 */ /* 0x000fe20003800000 */
[----:B------:R-:W-:-:S07]  /*e2d0*/  IMAD.MOV.U32 R15, RZ, RZ, -0x1 ;  /* 0xffffffffff0f7424 */ /* 0x000fce00078e00ff */
[----:B0-----:R-:W-:Y:S05]  /*e2e0*/  WARPSYNC.COLLECTIVE R15, `(.L_x_10046) ;  /* 0x000000000f0c7348 */ /* 0x001fea0003c00000 */
[----:B------:R-:W-:Y:S02]  /*e2f0*/  ELECT P6, UR62, PT ;  /* 0x00000000003e782f */ /* 0x000fe400038c0000 */
[----:B------:R-:W-:Y:S01]  /*e300*/  MOV R14, UR62 ;  /* 0x0000003e000e7c02 */ /* 0x000fe20008000f00 */
[----:B0-----:R-:W-:Y:S10]  /*e310*/  ENDCOLLECTIVE ;  /* 0x000000000000791b */ /* 0x001ff40003800000 */
.L_x_10046:
[----:B------:R-:W-:Y:S05]  /*e320*/  BSYNC B0 ;  /* 0x0000000000007941 */ /* 0x000fea0003800000 */
.L_x_10045:
[----:B------:R-:W-:Y:S05]  /*e330*/  BRA `(.L_x_10047) ;  /* 0xffffffc000707947 */ /* 0x000fea000383ffff */
.L_x_9958:
[----:B0-----:R0:W1:Y:S02]  /*e340*/  SYNCS.PHASECHK.TRANS64.TRYWAIT P0, [R3+URZ+0x31c40], R0 ;  /* 0x031c4000030075a7 */ /* 0x001064000800017f */
[----:B-1----:R-:W-:Y:S05]  /*e350*/  @!P0 NANOSLEEP.SYNCS 0x989680 ;  /* 0x009896800000895d */ /* 0x002fea0003900000 */
[----:B------:R-:W1:Y:S02]  /*e360*/  @!P0 SYNCS.PHASECHK.TRANS64 P0, [R3+URZ+0x31c40], R0 ;  /* 0x031c4000030085a7 */ /* 0x000e64000800007f */
[----:B-1----:R-:W-:Y:S05]  /*e370*/  @!P0 BRA `(.L_x_9958) ;  /* 0xfffffffc00f08947 */ /* 0x002fea000383ffff */
[----:B------:R-:W-:Y:S05]  /*e380*/  BRA `(.L_x_10048) ;  /* 0xffffffc000cc7947 */ /* 0x000fea000383ffff */
.L_x_9961:
[----:B------:R-:W-:Y:S02]  /*e390*/  IMAD.MOV.U32 R13, RZ, RZ, R4 ;  /* 0x000000ffff0d7224 */ /* 0x000fe400078e0004 */
[----:B------:R-:W-:Y:S02]  /*e3a0*/  IMAD.MOV.U32 R12, RZ, RZ, RZ ;  /* 0x000000ffff0c7224 */ /* 0x000fe400078e00ff */
[----:B------:R-:W-:Y:S02]  /*e3b0*/  IMAD.MOV.U32 R11, RZ, RZ, 0x1c1f ;  /* 0x00001c1fff0b7424 */ /* 0x000fe400078e00ff */
[----:B------:R-:W-:Y:S02]  /*e3c0*/  IMAD.MOV.U32 R15, RZ, RZ, -0x1 ;  /* 0xffffffffff0f7424 */ /* 0x000fe400078e00ff */
[----:B------:R-:W-:-:S07]  /*e3d0*/  IMAD R6, R6, 0xc0, R9 ;  /* 0x000000c006067824 */ /* 0x000fce00078e0209 */
[----:B------:R-:W-:Y:S05]  /*e3e0*/  WARPSYNC.COLLECTIVE R15, `(.L_x_10049) ;  /* 0x000000000f087348 */ /* 0x000fea0003c00000 */
[----:B------:R0:W1:Y:S02]  /*e3f0*/  SHFL.IDX P6, R14, R13, R12, R11 ;  /* 0x0000000c0d0e7389 */ /* 0x00006400000c000b */
[----:B01----:R-:W-:Y:S01]  /*e400*/  ENDCOLLECTIVE ;  /* 0x000000000000791b */ /* 0x003fe20003800000 */
.L_x_10049:
[----:B------:R-:W-:Y:S02]  /*e410*/  IMAD.MOV.U32 R13, RZ, RZ, R0 ;  /* 0x000000ffff0d7224 */ /* 0x000fe400078e0000 */
[----:B------:R-:W-:-:S07]  /*e420*/  IMAD.MOV.U32 R2, RZ, RZ, R14 ;  /* 0x000000ffff027224 */ /* 0x000fce00078e000e */
[----:B------:R-:W-:Y:S05]  /*e430*/  WARPSYNC.COLLECTIVE R15, `(.L_x_10050) ;  /* 0x000000000f087348 */ /* 0x000fea0003c00000 */
[----:B------:R0:W1:Y:S02]  /*e440*/  SHFL.IDX P6, R14, R13, R12, R11 ;  /* 0x0000000c0d0e7389 */ /* 0x00006400000c000b */
[----:B01----:R-:W-:Y:S01]  /*e450*/  ENDCOLLECTIVE ;  /* 0x000000000000791b */ /* 0x003fe20003800000 */
.L_x_10050:
[----:B------:R-:W-:Y:S02]  /*e460*/  ULDC UR4, c[0x0][0x288] ;  /* 0x0000a20000047ab9 */ /* 0x000fe40000000800 */
[----:B------:R-:W-:Y:S02]  /*e470*/  IMAD R5, R10, UR4, RZ ;  /* 0x000000040a057c24 */ /* 0x000fe4000f8e02ff */
[----:B------:R-:W-:-:S03]  /*e480*/  VIADD R10, R6, 0x20 ;  /* 0x00000020060a7836 */ /* 0x000fc60000000000 */
[----:B------:R-:W-:Y:S01]  /*e490*/  ISETP.GE.AND P4, PT, R6, R5, PT ;  /* 0x000000050600720c */ /* 0x000fe20003f86270 */
[----:B------:R-:W-:Y:S02]  /*e4a0*/  IMAD.MOV.U32 R13, RZ, RZ, R4 ;  /* 0x000000ffff0d7224 */ /* 0x000fe400078e0004 */
[----:B------:R-:W-:Y:S02]  /*e4b0*/  IMAD.MOV.U32 R12, RZ, RZ, 0x1 ;  /* 0x00000001ff0c7424 */ /* 0x000fe400078e00ff */
[----:B------:R-:W-:-:S08]  /*e4c0*/  IMAD.MOV.U32 R3, RZ, RZ, R14 ;  /* 0x000000ffff037224 */ /* 0x000fd000078e000e */
[----:B------:R-:W-:Y:S05]  /*e4d0*/  WARPSYNC.COLLECTIVE R15, `(.L_x_10051) ;  /* 0x000000000f087348 */ /* 0x000fea0003c00000 */
[----:B------:R0:W1:Y:S02]  /*e4e0*/  SHFL.IDX P6, R14, R13, R12, R11 ;  /* 0x0000000c0d0e7389 */ /* 0x00006400000c000b */
[----:B01----:R-:W-:Y:S01]  /*e4f0*/  ENDCOLLECTIVE ;  /* 0x000000000000791b */ /* 0x003fe20003800000 */
.L_x_10051:
[----:B------:R-:W-:-:S05]  /*e500*/  @!P4 LEA R3, P3, R20, R3, 0x1 ;  /* 0x000000031403c211 */ /* 0x000fca00078608ff */
[----:B------:R-:W-:Y:S01]  /*e510*/  @!P4 IMAD.X R2, RZ, RZ, R2, P3 ;  /* 0x000000ffff02c224 */ /* 0x000fe200018e0602 */
[----:B------:R-:W-:-:S04]  /*e520*/  ISETP.GE.AND P3, PT, R10, R5, PT ;  /* 0x000000050a00720c */ /* 0x000fc80003f66270 */
        /* <DEDUP_REMOVED lines=14> */
.L_x_10052:
[----:B------:R-:W-:Y:S02]  /*e610*/  IMAD.MOV.U32 R13, RZ, RZ, R4 ;  /* 0x000000ffff0d7224 */ /* 0x000fe400078e0004 */
[----:B------:R-:W-:Y:S02]  /*e620*/  IMAD.MOV.U32 R12, RZ, RZ, 0x2 ;  /* 0x00000002ff0c7424 */ /* 0x000fe400078e00ff */
[----:B------:R-:W-:-:S07]  /*e630*/  IMAD.MOV.U32 R3, RZ, RZ, R14 ;  /* 0x000000ffff037224 */ /* 0x000fce00078e000e */
[----:B------:R-:W-:Y:S05]  /*e640*/  WARPSYNC.COLLECTIVE R15, `(.L_x_10053) ;  /* 0x000000000f087348 */ /* 0x000fea0003c00000 */
[----:B------:R0:W1:Y:S02]  /*e650*/  SHFL.IDX P6, R14, R13, R12, R11 ;  /* 0x0000000c0d0e7389 */ /* 0x00006400000c000b */
[----:B01----:R-:W-:Y:S01]  /*e660*/  ENDCOLLECTIVE ;  /* 0x000000000000791b */ /* 0x003fe20003800000 */
.L_x_10053:
        /* <DEDUP_REMOVED lines=18> */
.L_x_10054:
[----:B------:R-:W-:Y:S02]  /*e790*/  IMAD.MOV.U32 R13, RZ, RZ, R4 ;  /* 0x000000ffff0d7224 */ /* 0x000fe400078e0004 */
[----:B------:R-:W-:Y:S02]  /*e7a0*/  IMAD.MOV.U32 R12, RZ, RZ, 0x3 ;  /* 0x00000003ff0c7424 */ /* 0x000fe400078e00ff */
[----:B------:R-:W-:-:S07]  /*e7b0*/  IMAD.MOV.U32 R3, RZ, RZ, R14 ;  /* 0x000000ffff037224 */ /* 0x000fce00078e000e */
[----:B------:R-:W-:Y:S05]  /*e7c0*/  WARPSYNC.COLLECTIVE R15, `(.L_x_10055) ;  /* 0x000000000f087348 */ /* 0x000fea0003c00000 */
[----:B------:R0:W1:Y:S02]  /*e7d0*/  SHFL.IDX P6, R14, R13, R12, R11 ;  /* 0x0000000c0d0e7389 */ /* 0x00006400000c000b */
[----:B01----:R-:W-:Y:S01]  /*e7e0*/  ENDCOLLECTIVE ;  /* 0x000000000000791b */ /* 0x003fe20003800000 */
.L_x_10055:
[----:B------:R-:W-:-:S05]  /*e7f0*/  @!P3 LEA R3, P4, R20, R3, 0x1 ;  /* 0x000000031403b211 */ /* 0x000fca00078808ff */
[----:B------:R-:W-:-:S05]  /*e800*/  @!P3 IMAD.X R2, RZ, RZ, R2, P4 ;  /* 0x000000ffff02b224 */ /* 0x000fca00020e0602 */
[-C--:B------:R-:W-:Y:S01]  /*e810*/  @!P3 LOP3.LUT R3, R3, R2.reuse, RZ, 0x3c, !PT ;  /* 0x000000020303b212 */ /* 0x080fe200078e3cff */
[----:B------:R-:W-:Y:S02]  /*e820*/  IMAD.MOV.U32 R13, RZ, RZ, R0 ;  /* 0x000000ffff0d7224 */ /* 0x000fe400078e0000 */
[----:B------:R-:W-:Y:S01]  /*e830*/  VIADD R0, R6, 0x60 ;  /* 0x0000006006007836 */ /* 0x000fe20000000000 */
[----:B------:R-:W-:-:S04]  /*e840*/  @!P3 LOP3.LUT R2, R3, R2, RZ, 0x3c, !PT ;  /* 0x000000020302b212 */ /* 0x000fc800078e3cff */
[----:B------:R-:W-:Y:S01]  /*e850*/  @!P3 LOP3.LUT R3, R3, R2, RZ, 0x3c, !PT ;  /* 0x000000020303b212 */ /* 0x000fe200078e3cff */
[----:B------:R-:W-:-:S07]  /*e860*/  IMAD.MOV.U32 R4, RZ, RZ, R14 ;  /* 0x000000ffff047224 */ /* 0x000fce00078e000e */
[----:B------:R-:W-:Y:S05]  /*e870*/  WARPSYNC.COLLECTIVE R15, `(.L_x_10056) ;  /* 0x000000000f087348 */ /* 0x000fea0003c00000 */
[----:B------:R0:W1:Y:S02]  /*e880*/  SHFL.IDX P6, R14, R13, R12, R11 ;  /* 0x0000000c0d0e7389 */ /* 0x00006400000c000b */
[----:B01----:R-:W-:Y:S01]  /*e890*/  ENDCOLLECTIVE ;  /* 0x000000000000791b */ /* 0x003fe20003800000 */
.L_x_10056:
[----:B------:R-:W-:Y:S01]  /*e8a0*/  @!PT LDS RZ, [RZ] ;  /* 0x00000000fffff984 */ /* 0x000fe20000000800 */
[----:B------:R-:W-:Y:S01]  /*e8b0*/  @!PT LDS RZ, [RZ] ;  /* 0x00000000fffff984 */ /* 0x000fe20000000800 */
[----:B------:R-:W-:Y:S01]  /*e8c0*/  @!PT LDS RZ, [RZ] ;  /* 0x00000000fffff984 */ /* 0x000fe20000000800 */
[----:B------:R-:W-:Y:S04]  /*e8d0*/  @!P3 LDGSTS.E.BYPASS.LTC128B.128 [R26+0xea00], desc[UR60][R2.64], !P0 ;  /* 0x0ea00000021abfae */ /* 0x000fe8000c101d7c */
[----:B------:R-:W-:Y:S04]  /*e8e0*/  @!P3 LDGSTS.E.BYPASS.LTC128B.128 [R26+0x11a00], desc[UR60][R2.64+0x40], !P1 ;  /* 0x11a00040021abfae */ /* 0x000fe8000c901d7c */
[----:B------:R0:W-:Y:S01]  /*e8f0*/  @!P3 LDGSTS.E.BYPASS.LTC128B.128 [R26+0x14a00], desc[UR60][R2.64+0x80], !P2 ;  /* 0x14a00080021abfae */ /* 0x0001e2000d101d7c */
[----:B------:R-:W-:Y:S01]  /*e900*/  ISETP.GE.AND P3, PT, R0, R5, PT ;  /* 0x000000050000720c */ /* 0x000fe20003f66270 */
[----:B------:R-:W-:-:S02]  /*e910*/  IMAD.MOV.U32 R13, RZ, RZ, R7 ;  /* 0x000000ffff0d7224 */ /* 0x000fc400078e0007 */
[----:B------:R-:W-:Y:S02]  /*e920*/  IMAD.MOV.U32 R12, RZ, RZ, RZ ;  /* 0x000000ffff0c7224 */ /* 0x000fe400078e00ff */
[----:B0-----:R-:W-:-:S08]  /*e930*/  IMAD.MOV.U32 R2, RZ, RZ, R14 ;  /* 0x000000ffff027224 */ /* 0x001fd000078e000e */
[----:B------:R-:W-:Y:S05]  /*e940*/  WARPSYNC.COLLECTIVE R15, `(.L_x_10057) ;  /* 0x000000000f087348 */ /* 0x000fea0003c00000 */
[----:B------:R0:W1:Y:S02]  /*e950*/  SHFL.IDX P6, R14, R13, R12, R11 ;  /* 0x0000000c0d0e7389 */ /* 0x00006400000c000b */
[----:B01----:R-:W-:Y:S01]  /*e960*/  ENDCOLLECTIVE ;  /* 0x000000000000791b */ /* 0x003fe20003800000 */
.L_x_10057:
[----:B------:R-:W-:-:S05]  /*e970*/  @!P3 LEA R2, P5, R20, R2, 0x1 ;  /* 0x000000021402b211 */ /* 0x000fca00078a08ff */
[----:B------:R-:W-:-:S05]  /*e980*/  @!P3 IMAD.X R3, RZ, RZ, R4, P5 ;  /* 0x000000ffff03b224 */ /* 0x000fca00028e0604 */
[----:B------:R-:W-:Y:S01]  /*e990*/  @!PT LDS RZ, [RZ] ;  /* 0x00000000fffff984 */ /* 0x000fe20000000800 */
[----:B------:R-:W-:Y:S01]  /*e9a0*/  @!PT LDS RZ, [RZ] ;  /* 0x00000000fffff984 */ /* 0x000fe20000000800 */
[----:B------:R-:W-:Y:S01]  /*e9b0*/  @!PT LDS RZ, [RZ] ;  /* 0x00000000fffff984 */ /* 0x000fe20000000800 */
[----:B------:R0:W-:Y:S01]  /*e9c0*/  @!P3 LDGSTS.E.BYPASS.LTC128B.128 [R26+0xf200], desc[UR60][R2.64], !P0 ;  /* 0x0f200000021abfae */ /* 0x0001e2000c101d7c */
[----:B------:R-:W-:-:S03]  /*e9d0*/  IMAD.MOV.U32 R13, RZ, RZ, R8 ;  /* 0x000000ffff0d7224 */ /* 0x000fc600078e0008 */
[----:B------:R0:W-:Y:S04]  /*e9e0*/  @!P3 LDGSTS.E.BYPASS.LTC128B.128 [R26+0x12200], desc[UR60][R2.64+0x40], !P1 ;  /* 0x12200040021abfae */ /* 0x0001e8000c901d7c */
[----:B------:R0:W-:Y:S01]  /*e9f0*/  @!P3 LDGSTS.E.BYPASS.LTC128B.128 [R26+0x15200], desc[UR60][R2.64+0x80], !P2 ;  /* 0x15200080021abfae */ /* 0x0001e2000d101d7c */
[----:B------:R-:W-:-:S07]  /*ea00*/  IMAD.MOV.U32 R0, RZ, RZ, R14 ;  /* 0x000000ffff007224 */ /* 0x000fce00078e000e */
[----:B0-----:R-:W-:Y:S05]  /*ea10*/  WARPSYNC.COLLECTIVE R15, `(.L_x_10058) ;  /* 0x000000000f087348 */ /* 0x001fea0003c00000 */
[----:B------:R1:W2:Y:S02]  /*ea20*/  SHFL.IDX P6, R14, R13, R12, R11 ;  /* 0x0000000c0d0e7389 */ /* 0x0002a400000c000b */
[----:B012---:R-:W-:Y:S01]  /*ea30*/  ENDCOLLECTIVE ;  /* 0x000000000000791b */ /* 0x007fe20003800000 */
.L_x_10058:
        /* <DEDUP_REMOVED lines=8> */
.L_x_10059:
[----:B------:R-:W-:-:S05]  /*eac0*/  @!P3 LEA R4, P5, R20, R4, 0x1 ;  /* 0x000000041404b211 */ /* 0x000fca00078a08ff */
[----:B------:R-:W-:Y:S02]  /*ead0*/  @!P3 IMAD.X R0, RZ, RZ, R0, P5 ;  /* 0x000000ffff00b224 */ /* 0x000fe400028e0600 */
[----:B------:R-:W-:Y:S02]  /*eae0*/  @!P3 IMAD.MOV.U32 R2, RZ, RZ, R4 ;  /* 0x000000ffff02b224 */ /* 0x000fe400078e0004 */
[----:B------:R-:W-:Y:S02]  /*eaf0*/  @!P3 IMAD.MOV.U32 R3, RZ, RZ, R0 ;  /* 0x000000ffff03b224 */ /* 0x000fe400078e0000 */
[----:B------:R-:W-:-:S03]  /*eb00*/  IMAD.MOV.U32 R13, RZ, RZ, R8 ;  /* 0x000000ffff0d7224 */ /* 0x000fc600078e0008 */
[----:B------:R-:W-:Y:S01]  /*eb10*/  @!PT LDS RZ, [RZ] ;  /* 0x00000000fffff984 */ /* 0x000fe20000000800 */
[----:B------:R-:W-:Y:S01]  /*eb20*/  @!PT LDS RZ, [RZ] ;  /* 0x00000000fffff984 */ /* 0x000fe20000000800 */
[----:B------:R-:W-:Y:S01]  /*eb30*/  @!PT LDS RZ, [RZ] ;  /* 0x00000000fffff984 */ /* 0x000fe20000000800 */
[----:B------:R0:W-:Y:S04]  /*eb40*/  @!P3 LDGSTS.E.BYPASS.LTC128B.128 [R26+0xfa00], desc[UR60][R2.64], !P0 ;  /* 0x0fa00000021abfae */ /* 0x0001e8000c101d7c */
[----:B------:R0:W-:Y:S01]  /*eb50*/  @!P3 LDGSTS.E.BYPASS.LTC128B.128 [R26+0x12a00], desc[UR60][R2.64+0x40], !P1 ;  /* 0x12a00040021abfae */ /* 0x0001e2000c901d7c */
[----:B------:R-:W-:-:S03]  /*eb60*/  IMAD.MOV.U32 R7, RZ, RZ, R14 ;  /* 0x000000ffff077224 */ /* 0x000fc600078e000e */
[----:B------:R0:W-:Y:S04]  /*eb70*/  @!P3 LDGSTS.E.BYPASS.LTC128B.128 [R26+0x15a00], desc[UR60][R2.64+0x80], !P2 ;  /* 0x15a00080021abfae */ /* 0x0001e8000d101d7c */
[----:B0-----:R-:W-:Y:S05]  /*eb80*/  WARPSYNC.COLLECTIVE R15, `(.L_x_10060) ;  /* 0x000000000f087348 */ /* 0x001fea0003c00000 */
[----:B------:R1:W2:Y:S02]  /*eb90*/  SHFL.IDX P6, R14, R13, R12, R11 ;  /* 0x0000000c0d0e7389 */ /* 0x0002a400000c000b */
[----:B012---:R-:W-:Y:S01]  /*eba0*/  ENDCOLLECTIVE ;  /* 0x000000000000791b */ /* 0x007fe20003800000 */
.L_x_10060:
[----:B------:R-:W-:Y:S05]  /*ebb0*/  BRA `(.L_x_10061) ;  /* 0xffffffc800047947 */ /* 0x000fea000383ffff */
.L_x_9963:
[----:B0-----:R0:W1:Y:S02]  /*ebc0*/  SYNCS.PHASECHK.TRANS64.TRYWAIT P0, [R9+URZ+0x31c20], R0 ;  /* 0x031c2000090075a7 */ /* 0x001064000800017f */
[----:B-1----:R-:W-:Y:S05]  /*ebd0*/  @!P0 NANOSLEEP.SYNCS 0x989680 ;  /* 0x009896800000895d */ /* 0x002fea0003900000 */
[----:B------:R-:W1:Y:S02]  /*ebe0*/  @!P0 SYNCS.PHASECHK.TRANS64 P0, [R9+URZ+0x31c20], R0 ;  /* 0x031c2000090085a7 */ /* 0x000e64000800007f */
[----:B-1----:R-:W-:Y:S05]  /*ebf0*/  @!P0 BRA `(.L_x_9963) ;  /* 0xfffffffc00f08947 */ /* 0x002fea000383ffff */
[----:B------:R-:W-:Y:S05]  /*ec00*/  BRA `(.L_x_10062) ;  /* 0xffffffc800507947 */ /* 0x000fea000383ffff */
.L_x_9970:
[----:B-1----:R1:W2:Y:S02]  /*ec10*/  SYNCS.PHASECHK.TRANS64.TRYWAIT P0, [R3+URZ+0x31c40], R2 ;  /* 0x031c4002030075a7 */ /* 0x0022a4000800017f */
[----:B--2---:R-:W-:Y:S05]  /*ec20*/  @!P0 NANOSLEEP.SYNCS 0x989680 ;  /* 0x009896800000895d */ /* 0x004fea0003900000 */
[----:B------:R-:W2:Y:S02]  /*ec30*/  @!P0 SYNCS.PHASECHK.TRANS64 P0, [R3+URZ+0x31c40], R2 ;  /* 0x031c4002030085a7 */ /* 0x000ea4000800007f */
[----:B--2---:R-:W-:Y:S05]  /*ec40*/  @!P0 BRA `(.L_x_9970) ;  /* 0xfffffffc00f08947 */ /* 0x004fea000383ffff */
[----:B------:R-:W-:Y:S05]  /*ec50*/  BRA `(.L_x_10063) ;  /* 0xffffffc800f47947 */ /* 0x000fea000383ffff */
.L_x_9977:
[----:B0-----:R0:W1:Y:S02]  /*ec60*/  SYNCS.PHASECHK.TRANS64.TRYWAIT P0, [R3+URZ+0x60], R2 ;  /* 0x00006002030075a7 */ /* 0x001064000800017f */
[----:B-1----:R-:W-:Y:S05]  /*ec70*/  @!P0 NANOSLEEP.SYNCS 0x989680 ;  /* 0x009896800000895d */ /* 0x002fea0003900000 */
[----:B------:R-:W1:Y:S02]  /*ec80*/  @!P0 SYNCS.PHASECHK.TRANS64 P0, [R3+URZ+0x60], R2 ;  /* 0x00006002030085a7 */ /* 0x000e64000800007f */
[----:B-1----:R-:W-:Y:S05]  /*ec90*/  @!P0 BRA `(.L_x_9977) ;  /* 0xfffffffc00f08947 */ /* 0x002fea000383ffff */
[----:B------:R-:W-:Y:S05]  /*eca0*/  BRA `(.L_x_10064) ;  /* 0xffffffd000007947 */ /* 0x000fea000383ffff */
.L_x_9988:
[----:B-1----:R1:W2:Y:S02]  /*ecb0*/  SYNCS.PHASECHK.TRANS64.TRYWAIT P0, [R3+URZ+0x31c40], R2 ;  /* 0x031c4002030075a7 */ /* 0x0022a4000800017f */
[----:B--2---:R-:W-:Y:S05]  /*ecc0*/  @!P0 NANOSLEEP.SYNCS 0x989680 ;  /* 0x009896800000895d */ /* 0x004fea0003900000 */
[----:B------:R-:W2:Y:S02]  /*ecd0*/  @!P0 SYNCS.PHASECHK.TRANS64 P0, [R3+URZ+0x31c40], R2 ;  /* 0x031c4002030085a7 */ /* 0x000ea4000800007f */
[----:B--2---:R-:W-:Y:S05]  /*ece0*/  @!P0 BRA `(.L_x_9988) ;  /* 0xfffffffc00f08947 */ /* 0x004fea000383ffff */
[----:B------:R-:W-:Y:S05]  /*ecf0*/  BRA `(.L_x_10065) ;  /* 0xffffffd400a87947 */ /* 0x000fea000383ffff */
.L_x_9995:
[----:B0-----:R0:W1:Y:S02]  /*ed00*/  SYNCS.PHASECHK.TRANS64.TRYWAIT P0, [R13+URZ+0x60], R23 ;  /* 0x000060170d0075a7 */ /* 0x001064000800017f */
[----:B-1----:R-:W-:Y:S05]  /*ed10*/  @!P0 NANOSLEEP.SYNCS 0x989680 ;  /* 0x009896800000895d */ /* 0x002fea0003900000 */
[----:B------:R-:W1:Y:S02]  /*ed20*/  @!P0 SYNCS.PHASECHK.TRANS64 P0, [R13+URZ+0x60], R23 ;  /* 0x000060170d0085a7 */ /* 0x000e64000800007f */
[----:B-1----:R-:W-:Y:S05]  /*ed30*/  @!P0 BRA `(.L_x_9995) ;  /* 0xfffffffc00f08947 */ /* 0x002fea000383ffff */
[----:B------:R-:W-:Y:S05]  /*ed40*/  BRA `(.L_x_10066) ;  /* 0xffffffd800b47947 */ /* 0x000fea000383ffff */
.L_x_10005:
[----:B-1----:R1:W2:Y:S02]  /*ed50*/  SYNCS.PHASECHK.TRANS64.TRYWAIT P0, [R2+URZ+0x31c40], R3 ;  /* 0x031c4003020075a7 */ /* 0x0022a4000800017f */
[----:B--2---:R-:W-:Y:S05]  /*ed60*/  @!P0 NANOSLEEP.SYNCS 0x989680 ;  /* 0x009896800000895d */ /* 0x004fea0003900000 */
[----:B------:R-:W2:Y:S02]  /*ed70*/  @!P0 SYNCS.PHASECHK.TRANS64 P0, [R2+URZ+0x31c40], R3 ;  /* 0x031c4003020085a7 */ /* 0x000ea4000800007f */
[----:B--2---:R-:W-:Y:S05]  /*ed80*/  @!P0 BRA `(.L_x_10005) ;  /* 0xfffffffc00f08947 */ /* 0x004fea000383ffff */
[----:B------:R-:W-:Y:S05]  /*ed90*/  BRA `(.L_x_10067) ;  /* 0xffffffe000307947 */ /* 0x000fea000383ffff */
.L_x_10012:
[----:B0-----:R0:W1:Y:S02]  /*eda0*/  SYNCS.PHASECHK.TRANS64.TRYWAIT P0, [R7+URZ+0x60], R2 ;  /* 0x00006002070075a7 */ /* 0x001064000800017f */
[----:B-1----:R-:W-:Y:S05]  /*edb0*/  @!P0 NANOSLEEP.SYNCS 0x989680 ;  /* 0x009896800000895d */ /* 0x002fea0003900000 */
[----:B------:R-:W1:Y:S02]  /*edc0*/  @!P0 SYNCS.PHASECHK.TRANS64 P0, [R7+URZ+0x60], R2 ;  /* 0x00006002070085a7 */ /* 0x000e64000800007f */
[----:B-1----:R-:W-:Y:S05]  /*edd0*/  @!P0 BRA `(.L_x_10012) ;  /* 0xfffffffc00f08947 */ /* 0x002fea000383ffff */
[----:B------:R-:W-:Y:S05]  /*ede0*/  BRA `(.L_x_10068) ;  /* 0xffffffe400407947 */ /* 0x000fea000383ffff */
.L_x_10022:
[----:B0-----:R0:W1:Y:S02]  /*edf0*/  SYNCS.PHASECHK.TRANS64.TRYWAIT P0, [R3+URZ+0x31c60], R0 ;  /* 0x031c6000030075a7 */ /* 0x001064000800017f */
[----:B-1----:R-:W-:Y:S05]  /*ee00*/  @!P0 NANOSLEEP.SYNCS 0x989680 ;  /* 0x009896800000895d */ /* 0x002fea0003900000 */
[----:B------:R-:W1:Y:S02]  /*ee10*/  @!P0 SYNCS.PHASECHK.TRANS64 P0, [R3+URZ+0x31c60], R0 ;  /* 0x031c6000030085a7 */ /* 0x000e64000800007f */
[----:B-1----:R-:W-:Y:S05]  /*ee20*/  @!P0 BRA `(.L_x_10022) ;  /* 0xfffffffc00f08947 */ /* 0x002fea000383ffff */
[----:B------:R-:W-:Y:S05]  /*ee30*/  BRA `(.L_x_10069) ;  /* 0xffffffe800707947 */ /* 0x000fea000383ffff */
.L_x_10030:
[----:B0-----:R0:W1:Y:S02]  /*ee40*/  SYNCS.PHASECHK.TRANS64.TRYWAIT P0, [R7+URZ+0x31c20], R0 ;  /* 0x031c2000070075a7 */ /* 0x001064000800017f */
[----:B-1----:R-:W-:Y:S05]  /*ee50*/  @!P0 NANOSLEEP.SYNCS 0x989680 ;  /* 0x009896800000895d */ /* 0x002fea0003900000 */
[----:B------:R-:W1:Y:S02]  /*ee60*/  @!P0 SYNCS.PHASECHK.TRANS64 P0, [R7+URZ+0x31c20], R0 ;  /* 0x031c2000070085a7 */ /* 0x000e64000800007f */
[----:B-1----:R-:W-:Y:S05]  /*ee70*/  @!P0 BRA `(.L_x_10030) ;  /* 0xfffffffc00f08947 */ /* 0x002fea000383ffff */
[----:B------:R-:W-:Y:S05]  /*ee80*/  BRA `(.L_x_10070) ;  /* 0xffffffec00ac7947 */ /* 0x000fea000383ffff */
.L_x_10031:
        /* <DEDUP_REMOVED lines=11> */
.L_x_10072:
[----:B------:R-:W-:Y:S05]  /*ef40*/  BSYNC B0 ;  /* 0x0000000000007941 */ /* 0x000fea0003800000 */
.L_x_10071:
[----:B------:R-:W-:Y:S05]  /*ef50*/  BRA `(.L_x_10073) ;  /* 0xffffffec00947947 */ /* 0x000fea000383ffff */
.L_x_10034:
[----:B------:R-:W-:Y:S01]  /*ef60*/  BSSY B1, `(.L_x_10074) ;  /* 0x0000006000017945 */ /* 0x000fe20003800000 */
[----:B------:R-:W-:-:S07]  /*ef70*/  IMAD.MOV.U32 R15, RZ, RZ, -0x1 ;  /* 0xffffffffff0f7424 */ /* 0x000fce00078e00ff */
[----:B0-----:R-:W-:Y:S05]  /*ef80*/  WARPSYNC.COLLECTIVE R15, `(.L_x_10075) ;  /* 0x000000000f0c7348 */ /* 0x001fea0003c00000 */
[----:B------:R-:W-:Y:S02]  /*ef90*/  ELECT P6, UR62, PT ;  /* 0x00000000003e782f */ /* 0x000fe400038c0000 */
[----:B------:R-:W-:Y:S01]  /*efa0*/  MOV R14, UR62 ;  /* 0x0000003e000e7c02 */ /* 0x000fe20008000f00 */
[----:B0-----:R-:W-:Y:S10]  /*efb0*/  ENDCOLLECTIVE ;  /* 0x000000000000791b */ /* 0x001ff40003800000 */
.L_x_10075:
[----:B------:R-:W-:Y:S05]  /*efc0*/  BSYNC B1 ;  /* 0x0000000000017941 */ /* 0x000fea0003800000 */
.L_x_10074:
[----:B------:R-:W-:Y:S05]  /*efd0*/  BRA `(.L_x_10076) ;  /* 0xffffffec008c7947 */ /* 0x000fea000383ffff */
.L_x_10036:
[----:B0-----:R0:W1:Y:S02]  /*efe0*/  SYNCS.PHASECHK.TRANS64.TRYWAIT P0, [R5+URZ], R4 ;  /* 0x00000004050075a7 */ /* 0x001064000800017f */
[----:B-1----:R-:W-:Y:S05]  /*eff0*/  @!P0 NANOSLEEP.SYNCS 0x989680 ;  /* 0x009896800000895d */ /* 0x002fea0003900000 */
[----:B------:R-:W1:Y:S02]  /*f000*/  @!P0 SYNCS.PHASECHK.TRANS64 P0, [R5+URZ], R4 ;  /* 0x00000004050085a7 */ /* 0x000e64000800007f */
[----:B-1----:R-:W-:Y:S05]  /*f010*/  @!P0 BRA `(.L_x_10036) ;  /* 0xfffffffc00f08947 */ /* 0x002fea000383ffff */
[----:B------:R-:W-:Y:S05]  /*f020*/  BRA `(.L_x_10077) ;  /* 0xffffffec00c07947 */ /* 0x000fea000383ffff */
.L_x_10037:
[----:B-1----:R1:W2:Y:S02]  /*f030*/  SYNCS.PHASECHK.TRANS64.TRYWAIT P0, [R3+URZ], R0 ;  /* 0x00000000030075a7 */ /* 0x0022a4000800017f */
[----:B--2---:R-:W-:Y:S05]  /*f040*/  @!P0 NANOSLEEP.SYNCS 0x989680 ;  /* 0x009896800000895d */ /* 0x004fea0003900000 */
[----:B------:R-:W2:Y:S02]  /*f050*/  @!P0 SYNCS.PHASECHK.TRANS64 P0, [R3+URZ], R0 ;  /* 0x00000000030085a7 */ /* 0x000ea4000800007f */
[----:B--2---:R-:W-:Y:S05]  /*f060*/  @!P0 BRA `(.L_x_10037) ;  /* 0xfffffffc00f08947 */ /* 0x004fea000383ffff */
[----:B------:R-:W-:Y:S05]  /*f070*/  BRA `(.L_x_10078) ;  /* 0xffffffec00b47947 */ /* 0x000fea000383ffff */
.L_x_10039:
[----:B0-----:R0:W1:Y:S02]  /*f080*/  SYNCS.PHASECHK.TRANS64.TRYWAIT P0, [R5+URZ], R4 ;  /* 0x00000004050075a7 */ /* 0x001064000800017f */
[----:B-1----:R-:W-:Y:S05]  /*f090*/  @!P0 NANOSLEEP.SYNCS 0x989680 ;  /* 0x009896800000895d */ /* 0x002fea0003900000 */
[----:B------:R-:W1:Y:S02]  /*f0a0*/  @!P0 SYNCS.PHASECHK.TRANS64 P0, [R5+URZ], R4 ;  /* 0x00000004050085a7 */ /* 0x000e64000800007f */
[----:B-1----:R-:W-:Y:S05]  /*f0b0*/  @!P0 BRA `(.L_x_10039) ;  /* 0xfffffffc00f08947 */ /* 0x002fea000383ffff */
[----:B------:R-:W-:Y:S05]  /*f0c0*/  BRA `(.L_x_10079) ;  /* 0xffffffec00b87947 */ /* 0x000fea000383ffff */
.L_x_10080:
        /* <DEDUP_REMOVED lines=11> */
.L_x_15323:


//--------------------- .text._ZN7cutlass13device_kernelIN5flash11enable_sm90INS1_16FlashAttnFwdSm90INS1_25CollectiveMainloopFwdSm90ILi2EN4cute5tupleIJNS5_1CILi1EEES8_S8_EEENS6_IJNS7_ILi192EEENS7_ILi144EEENS7_ILi96EEEEEELi96ENS_6half_tEfNS_4arch4Sm90ELb0ELb0ELb0ELb1ELb0ELb0ELb0ELb0ELb1ELb1ELb0ELb0EEENS1_21CollectiveEpilogueFwdINS6_IJSA_SC_SB_EEES9_SE_SG_Li384ELb1ELb1ELb0ELb0EEENS1_36VarlenDynamicPersistentTileSchedulerILi192ELi144ELi384ELi128ELb0ELb1ELb1ELb0ELb1ELb1EEEEEEEEEvNT_6ParamsE --------------------------
	.section	.text._ZN7cutlass13device_kernelIN5flash11enable_sm90INS1_16FlashAttnFwdSm90INS1_25CollectiveMainloopFwdSm90ILi2EN4cute5tupleIJNS5_1CILi1EEES8_S8_EEENS6_IJNS7_ILi192EEENS7_ILi144EEENS7_ILi96EEEEEELi96ENS_6half_tEfNS_4arch4Sm90ELb0ELb0ELb0ELb1ELb0ELb0ELb0ELb0ELb1ELb1ELb0ELb0EEENS1_21CollectiveEpilogueFwdINS6_IJSA_SC_SB_EEES9_SE_SG_Li384ELb1ELb1ELb0ELb0EEENS1_36VarlenDynamicPersistentTileSchedulerILi192ELi144ELi384ELi128ELb0ELb1ELb1ELb0ELb1ELb1EEEEEEEEEvNT_6ParamsE,"ax",@progbits
	.align	128
.text._ZN7cutlass13device_kernelIN5flash11enable_sm90INS1_16FlashAttnFwdSm90INS1_25CollectiveMainloopFwdSm90ILi2EN4cute5tupleIJNS5_1CILi1EEES8_S8_EEENS6_IJNS7_ILi192EEENS7_ILi144EEENS7_ILi96EEEEEELi96ENS_6half_tEfNS_4arch4Sm90ELb0ELb0ELb0ELb1ELb0ELb0ELb0ELb0ELb1ELb1ELb0ELb0EEENS1_21CollectiveEpilogueFwdINS6_IJSA_SC_SB_EEES9_SE_SG_Li384ELb1ELb1ELb0ELb0EEENS1_36VarlenDynamicPersistentTileSchedulerILi192ELi144ELi384ELi128ELb0ELb1ELb1ELb0ELb1ELb1EEEEEEEEEvNT_6ParamsE:
        .type           _ZN7cutlass13device_kernelIN5flash11enable_sm90INS1_16FlashAttnFwdSm90INS1_25CollectiveMainloopFwdSm90ILi2EN4cute5tupleIJNS5_1CILi1EEES8_S8_EEENS6_IJNS7_ILi192EEENS7_ILi144EEENS7_ILi96EEEEEELi96ENS_6half_tEfNS_4arch4Sm90ELb0ELb0ELb0ELb1ELb0ELb0ELb0ELb0ELb1ELb1ELb0ELb0EEENS1_21CollectiveEpilogueFwdINS6_IJSA_SC_SB_EEES9_SE_SG_Li384ELb1ELb1ELb0ELb0EEENS1_36VarlenDynamicPersistentTileSchedulerILi192ELi144ELi384ELi128ELb0ELb1ELb1ELb0ELb1ELb1EEEEEEEEEvNT_6ParamsE,@function
        .size           _ZN7cutlass13device_kernelIN5flash11enable_sm90INS1_16FlashAttnFwdSm90INS1_25CollectiveMainloopFwdSm90ILi2EN4cute5tupleIJNS5_1CILi1EEES8_S8_EEENS6_IJNS7_ILi192EEENS7_ILi144EEENS7_ILi96EEEEEELi96ENS_6half_tEfNS_4arch4Sm90ELb0ELb0ELb0ELb1ELb0ELb0ELb0ELb0ELb1ELb1ELb0ELb0EEENS1_21CollectiveEpilogueFwdINS6_IJSA_SC_SB_EEES9_SE_SG_Li384ELb1ELb1ELb0ELb0EEENS1_36VarlenDynamicPersistentTileSchedulerILi192ELi144ELi384ELi128ELb0ELb1ELb1ELb0ELb1ELb1EEEEEEEEEvNT_6ParamsE,(.L_x_15324 - _ZN7cutlass13device_kernelIN5flash11enable_sm90INS1_16FlashAttnFwdSm90INS1_25CollectiveMainloopFwdSm90ILi2EN4cute5tupleIJNS5_1CILi1EEES8_S8_EEENS6_IJNS7_ILi192EEENS7_ILi144EEENS7_ILi96EEEEEELi96ENS_6half_tEfNS_4arch4Sm90ELb0ELb0ELb0ELb1ELb0ELb0ELb0ELb0ELb1ELb1ELb0ELb0EEENS1_21CollectiveEpilogueFwdINS6_IJSA_SC_SB_EEES9_SE_SG_Li384ELb1ELb1ELb0ELb0EEENS1_36VarlenDynamicPersistentTileSchedulerILi192ELi144ELi384ELi128ELb0ELb1ELb1ELb0ELb1ELb1EEEEEEEEEvNT_6ParamsE)
        .other          _ZN7cutlass13device_kernelIN5flash11enable_sm90INS1_16FlashAttnFwdSm90INS1_25CollectiveMainloopFwdSm90ILi2EN4cute5tupleIJNS5_1CILi1EEES8_S8_EEENS6_IJNS7_ILi192EEENS7_ILi144EEENS7_ILi96EEEEEELi96ENS_6half_tEfNS_4arch4Sm90ELb0ELb0ELb0ELb1ELb0ELb0ELb0ELb0ELb1ELb1ELb0ELb0EEENS1_21CollectiveEpilogueFwdINS6_IJSA_SC_SB_EEES9_SE_SG_Li384ELb1ELb1ELb0ELb0EEENS1_36VarlenDynamicPersistentTileSchedulerILi192ELi144ELi384ELi128ELb0ELb1ELb1ELb0ELb1ELb1EEEEEEEEEvNT_6ParamsE,@"STO_CUDA_ENTRY STV_DEFAULT"
_ZN7cutlass13device_kernelIN5flash11enable_sm90INS1_16FlashAttnFwdSm90INS1_25CollectiveMainloopFwdSm90ILi2EN4cute5tupleIJNS5_1CILi1EEES8_S8_EEENS6_IJNS7_ILi192EEENS7_ILi144EEENS7_ILi96EEEEEELi96ENS_6half_tEfNS_4arch4Sm90ELb0ELb0ELb0ELb1ELb0ELb0ELb0ELb0ELb1ELb1ELb0ELb0EEENS1_21CollectiveEpilogueFwdINS6_IJSA_SC_SB_EEES9_SE_SG_Li384ELb1ELb1ELb0ELb0EEENS1_36VarlenDynamicPersistentTileSchedulerILi192ELi144ELi384ELi128ELb0ELb1ELb1ELb0ELb1ELb1EEEEEEEEEvNT_6ParamsE:
        /* <DEDUP_REMOVED lines=17> */
.L_x_10082:
[----:B------:R-:W-:Y:S05]  /*0110*/  BSYNC B0 ;  /* 0x0000000000007941 */ /* 0x000fea0003800000 */
.L_x_10081:
        /* <DEDUP_REMOVED lines=40> */
.L_x_10083:
        /* <DEDUP_REMOVED lines=22> */
.L_x_10084:
        /* <DEDUP_REMOVED lines=18> */
.L_x_10085:
        /* <DEDUP_REMOVED lines=22> */
.L_x_10086:
        /* <DEDUP_REMOVED lines=22> */
.L_x_10087:
        /* <DEDUP_REMOVED lines=8> */
.L_x_10089:
        /* <DEDUP_REMOVED lines=8> */
[----:B-1----:R-:W-:-:S03]  /*09e0*/  ULEA UR36, UR4, UR36, 0x18 ;  /* 0x0000002404247291 */ /* 0x002fc6000f8ec03f */
[----:B------:R-:W-:Y:S01]  /*09f0*/  ULDC UR4, c[0x0][0xc3c] ;  /* 0x00030f0000047ab9 */ /* 0x000fe20000000800 */
[----:B0-----:R-:W-:-:S04]  /*0a00*/  LOP3.LUT R0, R2, 0xffffff80, RZ, 0xc0, !PT ;  /* 0xffffff8002007812 */ /* 0x001fc800078ec0ff */
[----:B------:R-:W-:-:S13]  /*0a10*/  ISETP.NE.AND P0, PT, R0, 0x80, PT ;  /* 0x000000800000780c */ /* 0x000fda0003f05270 */
[----:B------:R-:W-:Y:S08]  /*0a20*/  @!P0 BAR.ARV 0x9, 0x100 ;  /* 0x0244000000008b1d */ /* 0x000ff00000002000 */
[----:B------:R-:W-:Y:S06]  /*0a30*/  BAR.SYNC.DEFER_BLOCKING 0x5, 0x200 ;  /* 0x0148000000007b1d */ /* 0x000fec0000010000 */
[----:B------:R-:W0:Y:S02]  /*0a40*/  LDS.128 R32, [UR36+0x31cd0] ;  /* 0x031cd024ff207984 */ /* 0x000e240008000c00 */
[----:B------:R-:W-:Y:S06]  /*0a50*/  BAR.ARV 0x4, 0x200 ;  /* 0x0108000000007b1d */ /* 0x000fec0000002000 */
[----:B0-----:R-:W-:-:S13]  /*0a60*/  ISETP.GE.AND P0, PT, R35, UR4, PT ;  /* 0x0000000423007c0c */ /* 0x001fda000bf06270 */
[----:B------:R-:W-:Y:S05]  /*0a70*/  @P0 EXIT ;  /* 0x000000000000094d */ /* 0x000fea0003800000 */
[----:B------:R-:W2:Y:S01]  /*0a80*/  LDL.LU R13, [R1+0x38] ;  /* 0x00003800010d7983 */ /* 0x000ea20000300800 */
[----:B------:R-:W-:-:S05]  /*0a90*/  VIADD R15, R2, 0xffffff80 ;  /* 0xffffff80020f7836 */ /* 0x000fca0000000000 */
[----:B------:R-:W-:-:S04]  /*0aa0*/  SHF.R.S32.HI R0, RZ, 0x1f, R15 ;  /* 0x0000001fff007819 */ /* 0x000fc8000001140f */
[----:B------:R-:W-:-:S04]  /*0ab0*/  LEA.HI R2, R0, R15, RZ, 0x4 ;  /* 0x0000000f00027211 */ /* 0x000fc800078f20ff */
[----:B------:R-:W-:Y:S02]  /*0ac0*/  SHF.R.S32.HI R5, RZ, 0x4, R2 ;  /* 0x00000004ff057819 */ /* 0x000fe40000011402 */
[C---:B------:R-:W-:Y:S02]  /*0ad0*/  LOP3.LUT R3, R2.reuse, 0xfffffff0, RZ, 0xc0, !PT ;  /* 0xfffffff002037812 */ /* 0x040fe400078ec0ff */
[----:B------:R-:W-:Y:S02]  /*0ae0*/  LEA.HI R2, R2, R5, RZ, 0x1 ;  /* 0x0000000502027211 */ /* 0x000fe400078f08ff */
[----:B------:R-:W-:Y:S01]  /*0af0*/  LEA.HI R151, R0, R15, RZ, 0x7 ;  /* 0x0000000f00977211 */ /* 0x000fe200078f38ff */
[----:B------:R-:W-:Y:S01]  /*0b00*/  IMAD.IADD R3, R15, 0x1, -R3 ;  /* 0x000000010f037824 */ /* 0x000fe200078e0a03 */
[----:B------:R-:W-:Y:S02]  /*0b10*/  LOP3.LUT R4, R2, 0x1ffffffe, RZ, 0xc0, !PT ;  /* 0x1ffffffe02047812 */ /* 0x000fe400078ec0ff */
[----:B------:R-:W-:-:S02]  /*0b20*/  LOP3.LUT R150, R151, 0xffffff80, RZ, 0xc0, !PT ;  /* 0xffffff8097967812 */ /* 0x000fc400078ec0ff */
[----:B------:R-:W-:Y:S01]  /*0b30*/  SHF.R.S32.HI R2, RZ, 0x1f, R3 ;  /* 0x0000001fff027819 */ /* 0x000fe20000011403 */
[----:B------:R-:W-:Y:S02]  /*0b40*/  IMAD.IADD R4, R5, 0x1, -R4 ;  /* 0x0000000105047824 */ /* 0x000fe400078e0a04 */
[----:B------:R-:W-:Y:S01]  /*0b50*/  IMAD.IADD R150, R15, 0x1, -R150 ;  /* 0x000000010f967824 */ /* 0x000fe200078e0a96 */
[CC--:B------:R-:W-:Y:S02]  /*0b60*/  LEA.HI R5, R2.reuse, R3.reuse, RZ, 0x3 ;  /* 0x0000000302057211 */ /* 0x0c0fe400078f18ff */
[----:B------:R-:W-:Y:S02]  /*0b70*/  LEA.HI R2, R2, R3, RZ, 0x2 ;  /* 0x0000000302027211 */ /* 0x000fe400078f10ff */
[----:B------:R-:W-:Y:S01]  /*0b80*/  LEA.HI R7, R0, R15, RZ, 0x5 ;  /* 0x0000000f00077211 */ /* 0x000fe200078f28ff */
[----:B------:R-:W-:Y:S01]  /*0b90*/  IMAD.SHL.U32 R5, R5, 0x10, RZ ;  /* 0x0000001005057824 */ /* 0x000fe200078e00ff */
[----:B------:R-:W-:-:S02]  /*0ba0*/  LOP3.LUT R6, R2, 0x7fffffc, RZ, 0xc0, !PT ;  /* 0x07fffffc02067812 */ /* 0x000fc400078ec0ff */
[----:B------:R-:W-:Y:S02]  /*0bb0*/  SHF.R.S32.HI R9, RZ, 0x1f, R150 ;  /* 0x0000001fff097819 */ /* 0x000fe40000011496 */
[----:B------:R-:W-:Y:S02]  /*0bc0*/  SHF.R.S32.HI R2, RZ, 0x2, R2 ;  /* 0x00000002ff027819 */ /* 0x000fe40000011402 */
[----:B------:R-:W-:Y:S02]  /*0bd0*/  SHF.R.S32.HI R8, RZ, 0x5, R7 ;  /* 0x00000005ff087819 */ /* 0x000fe40000011407 */
[----:B------:R-:W-:Y:S01]  /*0be0*/  LEA.HI R10, R9, R150, RZ, 0x2 ;  /* 0x00000096090a7211 */ /* 0x000fe200078f10ff */
[----:B------:R-:W-:Y:S01]  /*0bf0*/  IMAD.SHL.U32 R2, R2, 0x40, RZ ;  /* 0x0000004002027824 */ /* 0x000fe200078e00ff */
[----:B------:R-:W-:Y:S02]  /*0c00*/  LOP3.LUT R5, R5, 0x7fffff80, RZ, 0xc0, !PT ;  /* 0x7fffff8005057812 */ /* 0x000fe400078ec0ff */
[----:B------:R-:W-:Y:S01]  /*0c10*/  LEA.HI R0, R0, R15, RZ, 0x2 ;  /* 0x0000000f00007211 */ /* 0x000fe200078f10ff */
[----:B------:R-:W-:Y:S01]  /*0c20*/  IMAD.IADD R6, R3, 0x1, -R6 ;  /* 0x0000000103067824 */ /* 0x000fe200078e0a06 */
[--C-:B------:R-:W-:Y:S01]  /*0c30*/  SHF.R.S32.HI R11, RZ, 0x2, R10.reuse ;  /* 0x00000002ff0b7819 */ /* 0x100fe2000001140a */
[----:B------:R-:W-:Y:S01]  /*0c40*/  IMAD R14, R8, 0x10, R3 ;  /* 0x00000010080e7824 */ /* 0x000fe200078e0203 */
[----:B------:R-:W-:Y:S01]  /*0c50*/  SHF.R.S32.HI R12, RZ, 0x1f, R10 ;  /* 0x0000001fff0c7819 */ /* 0x000fe2000001140a */
[----:B------:R-:W-:Y:S01]  /*0c60*/  IMAD.SHL.U32 R3, R4, 0x8, RZ ;  /* 0x0000000804037824 */ /* 0x000fe200078e00ff */
[----:B------:R-:W-:Y:S01]  /*0c70*/  SHF.R.S32.HI R151, RZ, 0x7, R151 ;  /* 0x00000007ff977819 */ /* 0x000fe20000011497 */
[----:B------:R-:W-:Y:S01]  /*0c80*/  IMAD R5, R8, 0x100, R5 ;  /* 0x0000010008057824 */ /* 0x000fe200078e0205 */
[----:B------:R-:W-:-:S02]  /*0c90*/  LOP3.LUT R2, R2, 0x40, RZ, 0xc0, !PT ;  /* 0x0000004002027812 */ /* 0x000fc400078ec0ff */
[----:B------:R-:W-:Y:S01]  /*0ca0*/  LOP3.LUT R147, R0, 0xfffffffc, RZ, 0xc0, !PT ;  /* 0xfffffffc00937812 */ /* 0x000fe200078ec0ff */
[----:B------:R-:W-:Y:S01]  /*0cb0*/  IMAD.U32 R155, R14, 0x20, R3 ;  /* 0x000000200e9b7824 */ /* 0x000fe200078e0003 */
[----:B------:R-:W-:Y:S01]  /*0cc0*/  LEA.HI R12, R12, R11, RZ, 0x3 ;  /* 0x0000000b0c0c7211 */ /* 0x000fe200078f18ff */
[----:B------:R-:W-:Y:S01]  /*0cd0*/  IMAD R5, R6, 0x10, R5 ;  /* 0x0000001006057824 */ /* 0x000fe200078e0205 */
[----:B------:R-:W-:Y:S01]  /*0ce0*/  LOP3.LUT R3, R2, 0x8, R3, 0xf8, !PT ;  /* 0x0000000802037812 */ /* 0x000fe200078ef803 */
[----:B------:R-:W-:Y:S01]  /*0cf0*/  IMAD.HI R6, R151, 0x55555556, RZ ;  /* 0x5555555697067827 */ /* 0x000fe200078e02ff */
[----:B------:R-:W-:Y:S02]  /*0d00*/  SHF.R.U32.HI R2, RZ, 0x3, R2 ;  /* 0x00000003ff027819 */ /* 0x000fe40000011602 */
[----:B------:R-:W-:Y:S01]  /*0d10*/  LOP3.LUT R12, R12, 0xfffffff8, RZ, 0xc0, !PT ;  /* 0xfffffff80c0c7812 */ /* 0x000fe200078ec0ff */
[----:B------:R-:W-:Y:S01]  /*0d20*/  IMAD.IADD R147, R15, 0x1, -R147 ;  /* 0x000000010f937824 */ /* 0x000fe200078e0a93 */
[----:B------:R-:W-:-:S02]  /*0d30*/  LEA.HI R9, R9, R150, RZ, 0x5 ;  /* 0x0000009609097211 */ /* 0x000fc400078f28ff */
[----:B------:R-:W-:Y:S01]  /*0d40*/  LOP3.LUT R2, R3, R2, RZ, 0x3c, !PT ;  /* 0x0000000203027212 */ /* 0x000fe200078e3cff */
[----:B------:R-:W-:Y:S01]  /*0d50*/  IMAD.IADD R12, R11, 0x1, -R12 ;  /* 0x000000010b0c7824 */ /* 0x000fe200078e0a0c */
[----:B------:R-:W-:Y:S02]  /*0d60*/  LEA.HI R6, R6, R6, RZ, 0x1 ;  /* 0x0000000606067211 */ /* 0x000fe400078f08ff */
[----:B------:R-:W-:Y:S02]  /*0d70*/  SHF.R.S32.HI R9, RZ, 0x5, R9 ;  /* 0x00000005ff097819 */ /* 0x000fe40000011409 */
[C---:B------:R-:W-:Y:S01]  /*0d80*/  LEA.HI R3, R147.reuse, R147, RZ, 0x1 ;  /* 0x0000009393037211 */ /* 0x040fe200078f08ff */
[----:B------:R-:W-:Y:S01]  /*0d90*/  IMAD.SHL.U32 R19, R147, 0x8, RZ ;  /* 0x0000000893137824 */ /* 0x000fe200078e00ff */
[----:B------:R-:W-:Y:S01]  /*0da0*/  LOP3.LUT R7, R10, 0x7ffffffc, RZ, 0xc0, !PT ;  /* 0x7ffffffc0a077812 */ /* 0x000fe200078ec0ff */
[----:B------:R-:W-:Y:S01]  /*0db0*/  IMAD R6, R6, -0x3, R151 ;  /* 0xfffffffd06067824 */ /* 0x000fe200078e0297 */
[----:B------:R-:W-:Y:S01]  /*0dc0*/  LOP3.LUT R4, R3, 0x1ffffffe, RZ, 0xc0, !PT ;  /* 0x1ffffffe03047812 */ /* 0x000fe200078ec0ff */
[----:B------:R-:W-:-:S02]  /*0dd0*/  IMAD R9, R9, 0x10, R12 ;  /* 0x0000001009097824 */ /* 0x000fc400078e020c */
[----:B------:R-:W-:Y:S02]  /*0de0*/  IMAD.IADD R2, R2, 0x1, R5 ;  /* 0x0000000102027824 */ /* 0x000fe400078e0205 */
[C---:B------:R-:W-:Y:S02]  /*0df0*/  VIADD R144, R19.reuse, 0x20 ;  /* 0x0000002013907836 */ /* 0x040fe40000000000 */
[----:B------:R-:W-:Y:S02]  /*0e00*/  VIADD R146, R19, 0x40 ;  /* 0x0000004013927836 */ /* 0x000fe40000000000 */
[----:B------:R-:W-:Y:S02]  /*0e10*/  IMAD.MOV.U32 R8, RZ, RZ, -0x2 ;  /* 0xfffffffeff087424 */ /* 0x000fe400078e00ff */
[----:B------:R-:W-:Y:S02]  /*0e20*/  IMAD.IADD R7, R150, 0x1, -R7 ;  /* 0x0000000196077824 */ /* 0x000fe400078e0a07 */
[----:B------:R-:W-:-:S02]  /*0e30*/  IMAD R152, R6, 0x40, R9 ;  /* 0x0000004006987824 */ /* 0x000fc400078e0209 */
        /* <DEDUP_REMOVED lines=8> */
[----:B------:R-:W-:Y:S01]  /*0ec0*/  IMAD R154, R3, 0x8, R152 ;  /* 0x00000008039a7824 */ /* 0x000fe200078e0298 */
[----:B------:R-:W-:Y:S01]  /*0ed0*/  UMOV UR39, URZ ;  /* 0x0000003f00277c82 */ /* 0x000fe20008000000 */
[----:B--2---:R-:W-:-:S07]  /*0ee0*/  LOP3.LUT R17, R13, 0x1, RZ, 0xfc, !PT ;  /* 0x000000010d117812 */ /* 0x004fce00078efcff */
.L_x_10123:
[----:B0--3--:R-:W0:Y:S01]  /*0ef0*/  LDC.64 R4, c[0x0][0xc88] ;  /* 0x00032200ff047b82 */ /* 0x009e220000000a00 */
[----:B------:R-:W-:Y:S01]  /*0f00*/  ULDC.64 UR4, c[0x0][0xa28] ;  /* 0x00028a0000047ab9 */ /* 0x000fe20000000a00 */
[----:B--2---:R-:W-:Y:S01]  /*0f10*/  IMAD.MOV.U32 R3, RZ, RZ, RZ ;  /* 0x000000ffff037224 */ /* 0x004fe200078e00ff */
[----:B------:R-:W-:Y:S01]  /*0f20*/  ULDC.64 UR6, c[0x0][0xa20] ;  /* 0x0002880000067ab9 */ /* 0x000fe20000000a00 */
[----:B0-----:R-:W-:-:S05]  /*0f30*/  IMAD.WIDE R4, R35, 0x4, R4 ;  /* 0x0000000423047825 */ /* 0x001fca00078e0204 */
[----:B------:R-:W2:Y:S01]  /*0f40*/  LDG.E R18, desc[UR56][R4.64] ;  /* 0x0000003804127981 */ /* 0x000ea2000c1e1900 */
[----:B------:R-:W-:-:S04]  /*0f50*/  ISETP.NE.U32.AND P0, PT, RZ, UR4, PT ;  /* 0x00000004ff007c0c */ /* 0x000fc8000bf05070 */
[----:B------:R-:W-:Y:S02]  /*0f60*/  ISETP.NE.AND.EX P0, PT, RZ, UR5, PT, P0 ;  /* 0x00000005ff007c0c */ /* 0x000fe4000bf05300 */
[----:B--2---:R-:W-:-:S11]  /*0f70*/  SHF.R.S32.HI R145, RZ, 0x1f, R18 ;  /* 0x0000001fff917819 */ /* 0x004fd60000011412 */
[----:B----4-:R-:W-:-:S04]  /*0f80*/  @P0 LEA R6, P1, R18, UR4, 0x2 ;  /* 0x0000000412060c11 */ /* 0x010fc8000f8210ff */
        /* <DEDUP_REMOVED lines=25> */
.L_x_10090:
        /* <DEDUP_REMOVED lines=32> */
[----:B------:R-:W-:Y:S01]  /*1320*/  CS2R R78, SRZ ;  /* 0x00000000004e7805 */ /* 0x000fe2000001ff00 */
[----:B------:R-:W-:Y:S01]  /*1330*/  IMAD.MOV.U32 R12, RZ, RZ, RZ ;  /* 0x000000ffff0c7224 */ /* 0x000fe200078e00ff */
[----:B0-----:R-:W-:Y:S01]  /*1340*/  CS2R R6, SRZ ;  /* 0x0000000000067805 */ /* 0x001fe2000001ff00 */
[----:B------:R-:W-:Y:S02]  /*1350*/  IMAD.MOV.U32 R14, RZ, RZ, RZ ;  /* 0x000000ffff0e7224 */ /* 0x000fe400078e00ff */
[----:B------:R-:W-:-:S02]  /*1360*/  IMAD.MOV.U32 R24, RZ, RZ, RZ ;  /* 0x000000ffff187224 */ /* 0x000fc400078e00ff */
[----:B------:R-:W-:Y:S01]  /*1370*/  IMAD.MOV.U32 R83, RZ, RZ, RZ ;  /* 0x000000ffff537224 */ /* 0x000fe200078e00ff */
[----:B------:R-:W-:Y:S06]  /*1380*/  @!P1 BRA `(.L_x_10091) ;  /* 0x0000007c000c9947 */ /* 0x000fec0003800000 */
[----:B------:R-:W0:Y:S01]  /*1390*/  SHFL.IDX PT, R0, R151, RZ, 0x1f ;  /* 0x00001fff97007589 */ /* 0x000e2200000e0000 */
[----:B------:R-:W-:-:S04]  /*13a0*/  UIADD3 UR6, UR36, 0x24300, URZ ;  /* 0x0002430024067890 */ /* 0x000fc8000fffe03f */
[----:B------:R-:W-:-:S06]  /*13b0*/  ULOP3.LUT UP0, URZ, UR6, 0x9f, URZ, 0xc0, !UPT ;  /* 0x0000009f063f7892 */ /* 0x000fcc000f80c03f */
[----:B------:R-:W-:Y:S02]  /*13c0*/  PLOP3.LUT P0, PT, PT, PT, UP0, 0x80, 0x0 ;  /* 0x000000000000781c */ /* 0x000fe40003f0f008 */
[----:B0-----:R-:W-:-:S13]  /*13d0*/  R2UR UR38, R0 ;  /* 0x00000000002672ca */ /* 0x001fda00000e0000 */
[----:B------:R-:W-:-:S04]  /*13e0*/  UIMAD.WIDE UR4, UR38, 0x55555556, URZ ;  /* 0x55555556260478a5 */ /* 0x000fc8000f8e023f */
[----:B------:R-:W-:-:S04]  /*13f0*/  ULEA.HI UR5, UR5, UR5, URZ, 0x1 ;  /* 0x0000000505057291 */ /* 0x000fc8000f8f083f */
[----:B------:R-:W-:-:S04]  /*1400*/  UIMAD UR40, UR5, -0x3, UR38 ;  /* 0xfffffffd052878a4 */ /* 0x000fc8000f8e0226 */
        /* <DEDUP_REMOVED lines=20> */
.L_x_10092:
[----:B------:R-:W-:Y:S02]  /*1550*/  LEA.HI R0, R149, R149, RZ, 0x1 ;  /* 0x0000009595007211 */ /* 0x000fe400078f08ff */
[----:B------:R-:W-:Y:S02]  /*1560*/  ISETP.NE.AND P0, PT, R17, 0x3, PT ;  /* 0x000000031100780c */ /* 0x000fe40003f05270 */
[----:B------:R-:W-:-:S05]  /*1570*/  LOP3.LUT R0, R0, 0xfffffffe, RZ, 0xc0, !PT ;  /* 0xfffffffe00007812 */ /* 0x000fca00078ec0ff */
[----:B------:R-:W-:-:S05]  /*1580*/  IMAD.IADD R0, R149, 0x1, -R0 ;  /* 0x0000000195007824 */ /* 0x000fca00078e0a00 */
[----:B------:R-:W-:-:S04]  /*1590*/  SHF.L.U32 R0, R0, 0x1f, RZ ;  /* 0x0000001f00007819 */ /* 0x000fc800000006ff */
[----:B------:R-:W0:Y:S02]  /*15a0*/  SYNCS.PHASECHK.TRANS64.TRYWAIT P1, [UR36+0x31c00], R0 ;  /* 0x031c0000ff0075a7 */ /* 0x000e240008020164 */
[----:B0-----:R-:W-:Y:S05]  /*15b0*/  @!P1 BRA `(.L_x_10093) ;  /* 0x000000f000d49947 */ /* 0x001fea0003800000 */
.L_x_10250:
[----:B------:R-:W-:Y:S05]  /*15c0*/  @!P0 BRA `(.L_x_10094) ;  /* 0x0000000000048947 */ /* 0x000fea0003800000 */
[----:B------:R-:W-:Y:S01]  /*15d0*/  BPT.TRAP 0x1 ;  /* 0x000000040000795c */ /* 0x000fe20000300000 */
.L_x_10094:
[----:B------:R-:W-:Y:S01]  /*15e0*/  IMAD.U32 R4, RZ, RZ, UR39 ;  /* 0x00000027ff047e24 */ /* 0x000fe2000f8e00ff */
[----:B0-----:R-:W-:-:S04]  /*15f0*/  SHF.L.U32 R3, R16, 0x1f, RZ ;  /* 0x0000001f10037819 */ /* 0x001fc800000006ff */
[----:B------:R-:W-:-:S04]  /*1600*/  LEA R4, R4, UR36, 0x3 ;  /* 0x0000002404047c11 */ /* 0x000fc8000f8e18ff */
[----:B------:R0:W1:Y:S01]  /*1610*/  SYNCS.PHASECHK.TRANS64.TRYWAIT P2, [R4+URZ+0x31c30], R3 ;  /* 0x031c3003040075a7 */ /* 0x000062000804017f */
[----:B------:R-:W-:Y:S05]  /*1620*/  @!P0 BRA `(.L_x_10095) ;  /* 0x0000000000048947 */ /* 0x000fea0003800000 */
[----:B------:R-:W-:Y:S01]  /*1630*/  BPT.TRAP 0x1 ;  /* 0x000000040000795c */ /* 0x000fe20000300000 */
.L_x_10095:
[----:B------:R-:W2:Y:S01]  /*1640*/  S2R R0, SR_TID.X ;  /* 0x0000000000007919 */ /* 0x000ea20000002100 */
[----:B------:R-:W-:Y:S01]  /*1650*/  IMAD.MOV.U32 R71, RZ, RZ, RZ ;  /* 0x000000ffff477224 */ /* 0x000fe200078e00ff */
[----:B--2---:R-:W-:Y:S01]  /*1660*/  LOP3.LUT P1, RZ, R0, 0x7f, RZ, 0xc0, !PT ;  /* 0x0000007f00ff7812 */ /* 0x004fe2000782c0ff */
[----:B-1----:R-:W-:-:S12]  /*1670*/  @P2 BRA `(.L_x_10096) ;  /* 0x0000000000082947 */ /* 0x002fd80003800000 */
[----:B------:R-:W1:Y:S02]  /*1680*/  SYNCS.PHASECHK.TRANS64.TRYWAIT P2, [R4+URZ+0x31c30], R3 ;  /* 0x031c3003040075a7 */ /* 0x000e64000804017f */
[----:B-1----:R-:W-:Y:S05]  /*1690*/  @!P2 BRA `(.L_x_10097) ;  /* 0x000000f000b4a947 */ /* 0x002fea0003800000 */
.L_x_10096:
        /* <DEDUP_REMOVED lines=26> */
[----:B------:R-:W-:Y:S01]  /*1840*/  UMOV UR7, 0x80000020 ;  /* 0x8000002000077882 */ /* 0x000fe20000000000 */
[----:B------:R-:W-:Y:S01]  /*1850*/  HGMMA.64x16x16.F32 R96, gdesc[UR24], RZ, !UPT, gsb0 ;  /* 0x00200000186079f0 */ /* 0x000fe2000c0008ff */
[----:B------:R-:W-:Y:S01]  /*1860*/  UIADD3 UR8, UR26, 0xc0, URZ ;  /* 0x000000c01a087890 */ /* 0x000fe2000fffe03f */
[C---:B------:R-:W-:Y:S01]  /*1870*/  ISETP.GT.AND P1, PT, R5.reuse, 0x69, PT ;  /* 0x000000690500780c */ /* 0x040fe20003f24270 */
[----:B------:R-:W-:Y:S01]  /*1880*/  UIADD3 UR9, UR26, 0x100, URZ ;  /* 0x000001001a097890 */ /* 0x000fe2000fffe03f */
[----:B------:R-:W-:Y:S01]  /*1890*/  ISETP.GT.AND P0, PT, R5, 0x70, PT ;  /* 0x000000700500780c */ /* 0x000fe20003f04270 */
[----:B------:R-:W-:-:S02]  /*18a0*/  UIADD3 UR10, UR26, 0x140, URZ ;  /* 0x000001401a0a7890 */ /* 0x000fc4000fffe03f */
[----:B------:R-:W-:Y:S02]  /*18b0*/  UIADD3 UR11, UR26, 0x180, URZ ;  /* 0x000001801a0b7890 */ /* 0x000fe4000fffe03f */
[----:B------:R-:W-:Y:S02]  /*18c0*/  UIADD3 UR12, UR26, 0x240, URZ ;  /* 0x000002401a0c7890 */ /* 0x000fe4000fffe03f */
[----:B------:R-:W-:Y:S02]  /*18d0*/  UIADD3 UR13, UR26, 0x3c0, URZ ;  /* 0x000003c01a0d7890 */ /* 0x000fe4000fffe03f */
[----:B------:R-:W-:Y:S01]  /*18e0*/  UIADD3 UR14, UR26, 0x242, URZ ;  /* 0x000002421a0e7890 */ /* 0x000fe2000fffe03f */
        /* <DEDUP_REMOVED lines=386> */
[----:B------:R-:W-:Y:S01]  /*3110*/  FSEL R60, R49, -INF , P2 ;  /* 0xff800000313c7808 */ /* 0x000fe20001000000 */
[----:B------:R-:W-:Y:S01]  /*3120*/  ULDC UR6, c[0x0][0x988] ;  /* 0x0002620000067ab9 */ /* 0x000fe20000000800 */
[----:B------:R-:W-:-:S02]  /*3130*/  FMNMX.FTZ R3, R116, R3, !PT ;  /* 0x0000000374037209 */ /* 0x000fc40007810000 */
        /* <DEDUP_REMOVED lines=20> */
[----:B------:R-:W-:Y:S01]  /*3280*/  FSEL R40, R55, -INF , P5 ;  /* 0xff80000037287808 */ /* 0x000fe20002800000 */
[----:B------:R-:W-:Y:S01]  /*3290*/  UMOV UR23, 0x80000020 ;  /* 0x8000002000177882 */ /* 0x000fe20000000000 */
[----:B------:R-:W-:-:S02]  /*32a0*/  ISETP.GT.AND P5, PT, R5, 0x88, PT ;  /* 0x000000880500780c */ /* 0x000fc40003fa4270 */
[----:B------:R-:W-:Y:S02]  /*32b0*/  FSEL R134, R41, -INF , P3 ;  /* 0xff80000029867808 */ /* 0x000fe40001800000 */
[----:B------:R-:W-:Y:S02]  /*32c0*/  FMNMX.FTZ R3, R124, R3, !PT ;  /* 0x000000037c037209 */ /* 0x000fe40007810000 */
[----:B------:R-:W-:Y:S02]  /*32d0*/  FSEL R136, R44, -INF , P2 ;  /* 0xff8000002c887808 */ /* 0x000fe40001000000 */
[----:B------:R-:W-:Y:S02]  /*32e0*/  FMNMX.FTZ R3, R134, R3, !PT ;  /* 0x0000000386037209 */ /* 0x000fe40007810000 */
[----:B------:R-:W-:Y:S02]  /*32f0*/  FSEL R46, R46, -INF , P2 ;  /* 0xff8000002e2e7808 */ /* 0x000fe40001000000 */
[----:B------:R-:W-:-:S02]  /*3300*/  FMNMX.FTZ R3, R136, R3, !PT ;  /* 0x0000000388037209 */ /* 0x000fc40007810000 */
[C---:B------:R-:W-:Y:S02]  /*3310*/  ISETP.GT.AND P2, PT, R5.reuse, 0x79, PT ;  /* 0x000000790500780c */ /* 0x040fe40003f44270 */
[----:B------:R-:W-:Y:S02]  /*3320*/  FMNMX.FTZ R3, R138, R3, !PT ;  /* 0x000000038a037209 */ /* 0x000fe40007810000 */
[----:B------:R-:W-:Y:S02]  /*3330*/  FSEL R42, R42, -INF , P4 ;  /* 0xff8000002a2a7808 */ /* 0x000fe40002000000 */
[----:B------:R-:W-:Y:S02]  /*3340*/  ISETP.GT.AND P4, PT, R5, 0x81, PT ;  /* 0x000000810500780c */ /* 0x000fe40003f84270 */
[----:B------:R-:W-:Y:S01]  /*3350*/  P2R R15, PR, RZ, 0x4 ;  /* 0x00000004ff0f7803 */ /* 0x000fe20000000000 */
[----:B------:R-:W-:Y:S02]  /*3360*/  WARPGROUP.DEPBAR.LE gsb0, 0x0 ;  /* 0x00008000000079c5 */ /* 0x000fe40000010000 */
[----:B------:R-:W-:Y:S01]  /*3370*/  WARPGROUP.ARRIVE ;  /* 0x00000000000079c5 */ /* 0x000fe20000000000 */
[----:B------:R-:W-:-:S02]  /*3380*/  FSEL R142, R33, -INF , P1 ;  /* 0xff800000218e7808 */ /* 0x000fc40000800000 */
[----:B------:R-:W-:Y:S02]  /*3390*/  P2R R33, PR, RZ, 0x2 ;  /* 0x00000002ff217803 */ /* 0x000fe40000000000 */
[----:B------:R-:W-:Y:S01]  /*33a0*/  ISETP.GT.AND P1, PT, R5, 0x70, PT ;  /* 0x000000700500780c */ /* 0x000fe20003f24270 */
[----:B------:R-:W-:Y:S01]  /*33b0*/  HGMMA.64x16x16.F32 R24, gdesc[UR20], R24, gsb0 ;  /* 0x00200000141879f0 */ /* 0x000fe20008000818 */
[----:B------:R-:W-:Y:S02]  /*33c0*/  FSEL R140, R32, -INF , P0 ;  /* 0xff800000208c7808 */ /* 0x000fe40000000000 */
[----:B------:R-:W-:Y:S02]  /*33d0*/  FSEL R34, R34, -INF , P1 ;  /* 0xff80000022227808 */ /* 0x000fe40000800000 */
[----:B------:R-:W-:Y:S02]  /*33e0*/  ISETP.NE.AND P1, PT, R33, RZ, PT ;  /* 0x000000ff2100720c */ /* 0x000fe40003f25270 */
[----:B------:R-:W-:-:S02]  /*33f0*/  ISETP.GT.AND P0, PT, R5, 0x78, PT ;  /* 0x000000780500780c */ /* 0x000fc40003f04270 */
[----:B------:R-:W-:Y:S02]  /*3400*/  FMNMX.FTZ R3, R140, R3, !PT ;  /* 0x000000038c037209 */ /* 0x000fe40007810000 */
[----:B------:R-:W-:Y:S02]  /*3410*/  FSEL R53, R36, -INF , P0 ;  /* 0xff80000024357808 */ /* 0x000fe40000000000 */
[----:B------:R-:W-:Y:S01]  /*3420*/  FMNMX.FTZ R0, R142, R3, !PT ;  /* 0x000000038e007209 */ /* 0x000fe20007810000 */
[----:B------:R-:W-:Y:S01]  /*3430*/  IMAD.U32 R3, RZ, RZ, UR6 ;  /* 0x00000006ff037e24 */ /* 0x000fe2000f8e00ff */
[----:B------:R-:W-:Y:S02]  /*3440*/  FSEL R32, R43, -INF , P3 ;  /* 0xff8000002b207808 */ /* 0x000fe40001800000 */
[----:B------:R-:W-:Y:S02]  /*3450*/  FSEL R59, R37, -INF , P2 ;  /* 0xff800000253b7808 */ /* 0x000fe40001000000 */
[----:B------:R-:W-:-:S02]  /*3460*/  FMNMX.FTZ R0, R53, R0, !PT ;  /* 0x0000000035007209 */ /* 0x000fc40007810000 */
[----:B------:R-:W-:Y:S02]  /*3470*/  ISETP.GT.AND P3, PT, R5, 0x80, PT ;  /* 0x000000800500780c */ /* 0x000fe40003f64270 */
[----:B------:R-:W-:Y:S02]  /*3480*/  FMNMX.FTZ R0, R59, R0, !PT ;  /* 0x000000003b007209 */ /* 0x000fe40007810000 */
[----:B------:R-:W-:Y:S02]  /*3490*/  P2R R21, PR, RZ, 0x1 ;  /* 0x00000001ff157803 */ /* 0x000fe40000000000 */
[----:B------:R-:W-:Y:S01]  /*34a0*/  ISETP.GT.AND P0, PT, R5, 0x69, PT ;  /* 0x000000690500780c */ /* 0x000fe20003f04270 */
[----:B------:R-:W-:Y:S02]  /*34b0*/  WARPGROUP.DEPBAR.LE gsb0, 0x0 ;  /* 0x00008000000079c5 */ /* 0x000fe40000010000 */
[----:B------:R-:W-:Y:S02]  /*34c0*/  FSEL R49, R28, -INF , P5 ;  /* 0xff8000001c317808 */ /* 0x000fe40002800000 */
[----:B------:R-:W-:-:S02]  /*34d0*/  FSEL R28, R35, -INF , P1 ;  /* 0xff800000231c7808 */ /* 0x000fc40000800000 */
[----:B------:R-:W-:Y:S02]  /*34e0*/  ISETP.NE.AND P1, PT, R9, RZ, PT ;  /* 0x000000ff0900720c */ /* 0x000fe40003f25270 */
[----:B------:R-:W-:Y:S02]  /*34f0*/  FMNMX.FTZ R9, R98, R99, !PT ;  /* 0x0000006362097209 */ /* 0x000fe40007810000 */
[----:B------:R-:W-:Y:S02]  /*3500*/  FSEL R37, R24, -INF , P3 ;  /* 0xff80000018257808 */ /* 0x000fe40001800000 */
[----:B------:R-:W-:Y:S02]  /*3510*/  FMNMX.FTZ R9, R102, R9, !PT ;  /* 0x0000000966097209 */ /* 0x000fe40007810000 */
[----:B------:R-:W-:Y:S02]  /*3520*/  FSEL R57, R25, -INF , P4 ;  /* 0xff80000019397808 */ /* 0x000fe40002000000 */
[----:B------:R-:W-:-:S02]  /*3530*/  FMNMX.FTZ R9, R6, R9, !PT ;  /* 0x0000000906097209 */ /* 0x000fc40007810000 */
[----:B------:R-:W-:Y:S01]  /*3540*/  FMNMX.FTZ R0, R37, R0, !PT ;  /* 0x0000000025007209 */ /* 0x000fe20007810000 */
[----:B------:R-:W-:Y:S01]  /*3550*/  @!P1 VIADD R4, R4, 0x31c40 ;  /* 0x00031c4004049836 */ /* 0x000fe20000000000 */
[----:B------:R-:W-:Y:S02]  /*3560*/  FMNMX.FTZ R9, R90, R9, !PT ;  /* 0x000000095a097209 */ /* 0x000fe40007810000 */
[----:B------:R-:W-:Y:S02]  /*3570*/  FMNMX.FTZ R0, R57, R0, !PT ;  /* 0x0000000039007209 */ /* 0x000fe40007810000 */
[----:B------:R-:W-:Y:S02]  /*3580*/  FMNMX.FTZ R9, R8, R9, !PT ;  /* 0x0000000908097209 */ /* 0x000fe40007810000 */
[----:B------:R-:W-:Y:S02]  /*3590*/  FSEL R51, R29, -INF , P6 ;  /* 0xff8000001d337808 */ /* 0x000fe40003000000 */
[----:B------:R-:W-:-:S02]  /*35a0*/  FMNMX.FTZ R9, R94, R9, !PT ;  /* 0x000000095e097209 */ /* 0x000fc40007810000 */
[----:B------:R-:W-:Y:S02]  /*35b0*/  FMNMX.FTZ R0, R49, R0, !PT ;  /* 0x0000000031007209 */ /* 0x000fe40007810000 */
[----:B------:R-:W-:Y:S02]  /*35c0*/  FMNMX.FTZ R9, R12, R9, !PT ;  /* 0x000000090c097209 */ /* 0x000fe40007810000 */
[----:B------:R-:W-:Y:S02]  /*35d0*/  FMNMX.FTZ R11, R51, R0, !PT ;  /* 0x00000000330b7209 */ /* 0x000fe40007810000 */
[----:B------:R-:W-:Y:S02]  /*35e0*/  FMNMX.FTZ R9, R82, R9, !PT ;  /* 0x0000000952097209 */ /* 0x000fe40007810000 */
[----:B------:R-:W-:Y:S01]  /*35f0*/  FSEL R24, R47, -INF , P0 ;  /* 0xff8000002f187808 */ /* 0x000fe20000000000 */
[----:B------:R-:W0:Y:S01]  /*3600*/  SHFL.BFLY PT, R0, R11, 0x2, 0x1f ;  /* 0x0c401f000b007f89 */ /* 0x000e2200000e0000 */
[----:B------:R-:W-:-:S02]  /*3610*/  FMNMX.FTZ R9, R14, R9, !PT ;  /* 0x000000090e097209 */ /* 0x000fc40007810000 */
[----:B------:R-:W-:Y:S02]  /*3620*/  ISETP.NE.AND P0, PT, R21, RZ, PT ;  /* 0x000000ff1500720c */ /* 0x000fe40003f05270 */
[----:B------:R-:W-:Y:S02]  /*3630*/  FMNMX.FTZ R9, R86, R9, !PT ;  /* 0x0000000956097209 */ /* 0x000fe40007810000 */
[----:B------:R-:W-:Y:S02]  /*3640*/  FSEL R38, R38, -INF , P0 ;  /* 0xff80000026267808 */ /* 0x000fe40000000000 */
[----:B------:R-:W-:Y:S02]  /*3650*/  FMNMX.FTZ R9, R20, R9, !PT ;  /* 0x0000000914097209 */ /* 0x000fe40007810000 */
[----:B------:R-:W-:Y:S02]  /*3660*/  FSEL R26, R26, -INF , P3 ;  /* 0xff8000001a1a7808 */ /* 0x000fe40001800000 */
[----:B------:R-:W-:-:S02]  /*3670*/  FMNMX.FTZ R9, R74, R9, !PT ;  /* 0x000000094a097209 */ /* 0x000fc40007810000 */
[----:B------:R-:W-:Y:S02]  /*3680*/  FSEL R30, R30, -INF , P5 ;  /* 0xff8000001e1e7808 */ /* 0x000fe40002800000 */
[----:B------:R-:W-:Y:S02]  /*3690*/  FMNMX.FTZ R9, R66, R9, !PT ;  /* 0x0000000942097209 */ /* 0x000fe40007810000 */
[----:B------:R-:W-:Y:S02]  /*36a0*/  ISETP.NE.AND P0, PT, R7, RZ, PT ;  /* 0x000000ff0700720c */ /* 0x000fe40003f05270 */
[----:B------:R-:W-:Y:S02]  /*36b0*/  FMNMX.FTZ R9, R78, R9, !PT ;  /* 0x000000094e097209 */ /* 0x000fe40007810000 */
[----:B------:R-:W-:Y:S02]  /*36c0*/  @!P1 PRMT R4, RZ, 0x654, R4 ;  /* 0x00000654ff049816 */ /* 0x000fe40000000004 */
[----:B------:R-:W-:-:S02]  /*36d0*/  FMNMX.FTZ R9, R68, R9, !PT ;  /* 0x0000000944097209 */ /* 0x000fc40007810000 */
[----:B0-----:R-:W-:Y:S01]  /*36e0*/  FMNMX.FTZ R13, R11, R0, !PT ;  /* 0x000000000b0d7209 */ /* 0x001fe20007810000 */
[----:B------:R0:W-:Y:S01]  /*36f0*/  @!P1 SYNCS.ARRIVE.TRANS64.RED.A1T0 RZ, [R4+URZ], RZ ;  /* 0x000000ff04ff99a7 */ /* 0x0001e2000810043f */
[----:B------:R-:W-:-:S03]  /*3700*/  FMNMX.FTZ R9, R58, R9, !PT ;  /* 0x000000093a097209 */ /* 0x000fc60007810000 */
[----:B------:R-:W1:Y:S01]  /*3710*/  SHFL.BFLY PT, R0, R13, 0x1, 0x1f ;  /* 0x0c201f000d007f89 */ /* 0x000e6200000e0000 */
[----:B------:R-:W-:-:S04]  /*3720*/  FMNMX.FTZ R9, R48, R9, !PT ;  /* 0x0000000930097209 */ /* 0x000fc80007810000 */
[----:B------:R-:W-:-:S04]  /*3730*/  FMNMX.FTZ R9, R62, R9, !PT ;  /* 0x000000093e097209 */ /* 0x000fc80007810000 */
[----:B------:R-:W-:-:S04]  /*3740*/  FMNMX.FTZ R9, R52, R9, !PT ;  /* 0x0000000934097209 */ /* 0x000fc80007810000 */
[----:B------:R-:W-:-:S04]  /*3750*/  FMNMX.FTZ R9, R50, R9, !PT ;  /* 0x0000000932097209 */ /* 0x000fc80007810000 */
[----:B------:R-:W-:-:S04]  /*3760*/  FMNMX.FTZ R9, R56, R9, !PT ;  /* 0x0000000938097209 */ /* 0x000fc80007810000 */
[----:B------:R-:W-:Y:S02]  /*3770*/  FMNMX.FTZ R9, R54, R9, !PT ;  /* 0x0000000936097209 */ /* 0x000fe40007810000 */
[----:B-1----:R-:W-:Y:S02]  /*3780*/  FMNMX.FTZ R0, R13, R0, !PT ;  /* 0x000000000d007209 */ /* 0x002fe40007810000 */
        /* <DEDUP_REMOVED lines=44> */
[-CC-:B------:R-:W-:Y:S01]  /*3a50*/  FFMA.FTZ R128, R128, R3.reuse, -R55.reuse ;  /* 0x0000000380807223 */ /* 0x180fe20000010837 */
[-CC-:B------:R-:W-:Y:S01]  /*3a60*/  FFMA.FTZ R84, R132, R3.reuse, -R55.reuse ;  /* 0x0000000384547223 */ /* 0x180fe20000010837 */
[----:B------:R-:W1:Y:S01]  /*3a70*/  SHFL.BFLY PT, R10, R39, 0x2, 0x1f ;  /* 0x0c401f00270a7f89 */ /* 0x000e6200000e0000 */
        /* <DEDUP_REMOVED lines=13> */
[----:B0-----:R-:W-:-:S04]  /*3b50*/  F2FP.F16.F32.PACK_AB R4, R96, R5 ;  /* 0x000000056004723e */ /* 0x001fc800000000ff */
[----:B------:R-:W-:Y:S01]  /*3b60*/  MUFU.EX2 R100, R100 ;  /* 0x0000006400647308 */ /* 0x000fe20000000800 */
[----:B-1----:R-:W-:Y:S01]  /*3b70*/  FMNMX.FTZ R27, R39, R10, !PT ;  /* 0x0000000a271b7209 */ /* 0x002fe20007810000 */
[----:B------:R-:W-:-:S06]  /*3b80*/  FFMA.FTZ R39, R53, R3, -R55 ;  /* 0x0000000335277223 */ /* 0x000fcc0000010837 */
[----:B------:R0:W-:Y:S01]  /*3b90*/  MUFU.EX2 R35, R116 ;  /* 0x0000007400237308 */ /* 0x0001e20000000800 */
[----:B------:R-:W1:Y:S07]  /*3ba0*/  SHFL.BFLY PT, R10, R27, 0x1, 0x1f ;  /* 0x0c201f001b0a7f89 */ /* 0x000e6e00000e0000 */
[----:B------:R-:W-:Y:S01]  /*3bb0*/  MUFU.EX2 R15, R15 ;  /* 0x0000000f000f7308 */ /* 0x000fe20000000800 */
[----:B0-----:R-:W-:-:S07]  /*3bc0*/  FFMA.FTZ R116, R51, R3, -R55 ;  /* 0x0000000333747223 */ /* 0x001fce0000010837 */
[----:B------:R-:W-:Y:S08]  /*3bd0*/  MUFU.EX2 R44, R44 ;  /* 0x0000002c002c7308 */ /* 0x000ff00000000800 */
        /* <DEDUP_REMOVED lines=51> */
[----:B------:R-:W-:Y:S01]  /*3f10*/  FFMA.FTZ R69, R32, R3, -R27 ;  /* 0x0000000320457223 */ /* 0x000fe2000001081b */
[----:B------:R-:W-:Y:S01]  /*3f20*/  F2FP.F16.F32.PACK_AB R5, R99, R98 ;  /* 0x000000626305723e */ /* 0x000fe200000000ff */
[----:B------:R-:W-:Y:S01]  /*3f30*/  FADD.FTZ R73, R7, R6 ;  /* 0x0000000607497221 */ /* 0x000fe20000010000 */
[C---:B------:R-:W-:Y:S01]  /*3f40*/  F2FP.F16.F32.PACK_AB R6, R114.reuse, R7 ;  /* 0x000000077206723e */ /* 0x040fe200000000ff */
[----:B------:R-:W-:Y:S01]  /*3f50*/  IMAD.MOV.U32 R62, RZ, RZ, R71 ;  /* 0x000000ffff3e7224 */ /* 0x000fe200078e0047 */
[----:B------:R-:W1:Y:S01]  /*3f60*/  MUFU.EX2 R90, R90 ;  /* 0x0000005a005a7308 */ /* 0x000e620000000800 */
[----:B------:R-:W-:Y:S01]  /*3f70*/  FADD.FTZ R14, R114, R73 ;  /* 0x00000049720e7221 */ /* 0x000fe20000010000 */
[C---:B---3--:R-:W-:Y:S01]  /*3f80*/  FADD.FTZ R12, R67.reuse, R12 ;  /* 0x0000000c430c7221 */ /* 0x048fe20000010000 */
[----:B------:R-:W-:Y:S01]  /*3f90*/  F2FP.F16.F32.PACK_AB R7, R67, R102 ;  /* 0x000000664307723e */ /* 0x000fe200000000ff */
[----:B------:R-:W-:Y:S01]  /*3fa0*/  FFMA.FTZ R67, R40, R3, -R27 ;  /* 0x0000000328437223 */ /* 0x000fe2000001081b */
[----:B------:R-:W-:-:S03]  /*3fb0*/  FADD.FTZ R73, R13, R14 ;  /* 0x0000000e0d497221 */ /* 0x000fc60000010000 */
[----:B------:R-:W2:Y:S01]  /*3fc0*/  MUFU.EX2 R8, R8 ;  /* 0x0000000800087308 */ /* 0x000ea20000000800 */
[----:B0-----:R-:W-:Y:S01]  /*3fd0*/  FADD.FTZ R75, R31, R12 ;  /* 0x0000000c1f4b7221 */ /* 0x001fe20000010000 */
[----:B------:R-:W-:Y:S01]  /*3fe0*/  FADD.FTZ R12, R100, R73 ;  /* 0x00000049640c7221 */ /* 0x000fe20000010000 */
[----:B------:R0:W-:Y:S03]  /*3ff0*/  STSM.16.M88.4 [R2+0x24300], R4 ;  /* 0x0243000402007844 */ /* 0x0001e60000000200 */
[----:B------:R-:W-:Y:S02]  /*4000*/  FADD.FTZ R73, R15, R12 ;  /* 0x0000000c0f497221 */ /* 0x000fe40000010000 */
[----:B------:R-:W3:Y:S01]  /*4010*/  MUFU.EX2 R51, R51 ;  /* 0x0000003300337308 */ /* 0x000ee20000000800 */
[----:B-1----:R-:W-:Y:S01]  /*4020*/  FADD.FTZ R75, R90, R75 ;  /* 0x0000004b5a4b7221 */ /* 0x002fe20000010000 */
[----:B------:R-:W-:-:S04]  /*4030*/  FADD.FTZ R14, R44, R73 ;  /* 0x000000492c0e7221 */ /* 0x000fc80000010000 */
[----:B------:R-:W-:Y:S02]  /*4040*/  FADD.FTZ R73, R33, R14 ;  /* 0x0000000e21497221 */ /* 0x000fe40000010000 */
[----:B------:R-:W1:Y:S01]  /*4050*/  MUFU.EX2 R53, R53 ;  /* 0x0000003500357308 */ /* 0x000e620000000800 */
[----:B--2---:R-:W-:Y:S01]  /*4060*/  FADD.FTZ R12, R8, R75 ;  /* 0x0000004b080c7221 */ /* 0x004fe20000010000 */
[----:B0-----:R-:W-:-:S06]  /*4070*/  F2FP.F16.F32.PACK_AB R4, R88, R33 ;  /* 0x000000215804723e */ /* 0x001fcc00000000ff */
[----:B------:R-:W0:Y:S01]  /*4080*/  MUFU.EX2 R82, R82 ;  /* 0x0000005200527308 */ /* 0x000e220000000800 */
[----:B---3--:R-:W-:-:S07]  /*4090*/  FADD.FTZ R12, R51, R12 ;  /* 0x0000000c330c7221 */ /* 0x008fce0000010000 */
[----:B------:R-:W2:Y:S01]  /*40a0*/  MUFU.EX2 R55, R55 ;  /* 0x0000003700377308 */ /* 0x000ea20000000800 */
[----:B-1----:R-:W-:Y:S01]  /*40b0*/  FADD.FTZ R75, R53, R12 ;  /* 0x0000000c354b7221 */ /* 0x002fe20000010000 */
[----:B------:R-:W-:-:S04]  /*40c0*/  FADD.FTZ R12, R88, R73 ;  /* 0x00000049580c7221 */ /* 0x000fc80000010000 */
[----:B------:R-:W-:Y:S02]  /*40d0*/  FADD.FTZ R73, R29, R12 ;  /* 0x0000000c1d497221 */ /* 0x000fe40000010000 */
[----:B------:R-:W1:Y:S01]  /*40e0*/  MUFU.EX2 R80, R80 ;  /* 0x0000005000507308 */ /* 0x000e620000000800 */
[----:B0-----:R-:W-:-:S07]  /*40f0*/  FADD.FTZ R14, R82, R75 ;  /* 0x0000004b520e7221 */ /* 0x001fce0000010000 */
[----:B------:R-:W0:Y:S01]  /*4100*/  MUFU.EX2 R86, R86 ;  /* 0x0000005600567308 */ /* 0x000e220000000800 */
[----:B--2---:R-:W-:Y:S01]  /*4110*/  FADD.FTZ R75, R55, R14 ;  /* 0x0000000e374b7221 */ /* 0x004fe20000010000 */
[----:B------:R-:W-:Y:S01]  /*4120*/  F2FP.F16.F32.PACK_AB R14, R44, R15 ;  /* 0x0000000f2c0e723e */ /* 0x000fe200000000ff */
[--C-:B------:R-:W-:Y:S01]  /*4130*/  IMAD.MOV.U32 R44, RZ, RZ, R71.reuse ;  /* 0x000000ffff2c7224 */ /* 0x100fe200078e0047 */
[----:B------:R-:W-:Y:S01]  /*4140*/  F2FP.F16.F32.PACK_AB R15, R51, R8 ;  /* 0x00000008330f723e */ /* 0x000fe200000000ff */
[----:B------:R-:W-:-:S03]  /*4150*/  IMAD.MOV.U32 R51, RZ, RZ, R71 ;  /* 0x000000ffff337224 */ /* 0x000fc600078e0047 */
[----:B------:R-:W-:Y:S01]  /*4160*/  MUFU.EX2 R25, R25 ;  /* 0x0000001900197308 */ /* 0x000fe20000000800 */
[----:B-1----:R-:W-:-:S07]  /*4170*/  FADD.FTZ R12, R80, R73 ;  /* 0x00000049500c7221 */ /* 0x002fce0000010000 */
[----:B------:R-:W1:Y:S01]  /*4180*/  MUFU.EX2 R20, R20 ;  /* 0x0000001400147308 */ /* 0x000e620000000800 */
[----:B0-----:R-:W-:-:S07]  /*4190*/  FADD.FTZ R75, R86, R75 ;  /* 0x0000004b564b7221 */ /* 0x001fce0000010000 */
[----:B------:R-:W-:Y:S08]  /*41a0*/  MUFU.EX2 R70, R70 ;  /* 0x0000004600467308 */ /* 0x000ff00000000800 */
[----:B------:R-:W0:Y:S01]  /*41b0*/  MUFU.EX2 R59, R59 ;  /* 0x0000003b003b7308 */ /* 0x000e220000000800 */
[----:B-1----:R-:W-:-:S07]  /*41c0*/  FADD.FTZ R26, R20, R75 ;  /* 0x0000004b141a7221 */ /* 0x002fce0000010000 */
[----:B------:R-:W-:Y:S08]  /*41d0*/  MUFU.EX2 R21, R21 ;  /* 0x0000001500157308 */ /* 0x000ff00000000800 */
[----:B------:R-:W1:Y:S01]  /*41e0*/  MUFU.EX2 R61, R61 ;  /* 0x0000003d003d7308 */ /* 0x000e620000000800 */
[----:B0-----:R-:W-:-:S07]  /*41f0*/  FADD.FTZ R26, R59, R26 ;  /* 0x0000001a3b1a7221 */ /* 0x001fce0000010000 */
[----:B------:R-:W0:Y:S08]  /*4200*/  MUFU.EX2 R36, R36 ;  /* 0x0000002400247308 */ /* 0x000e300000000800 */
[----:B------:R-:W2:Y:S01]  /*4210*/  MUFU.EX2 R66, R66 ;  /* 0x0000004200427308 */ /* 0x000ea20000000800 */
[----:B-1----:R-:W-:-:S07]  /*4220*/  FADD.FTZ R7, R61, R26 ;  /* 0x0000001a3d077221 */ /* 0x002fce0000010000 */
[----:B------:R1:W-:Y:S01]  /*4230*/  MUFU.EX2 R40, R54 ;  /* 0x0000003600287308 */ /* 0x0003e20000000800 */
[----:B0-----:R-:W-:-:S07]  /*4240*/  F2FP.F16.F32.PACK_AB R26, R36, R21 ;  /* 0x00000015241a723e */ /* 0x001fce00000000ff */
[----:B------:R-:W0:Y:S01]  /*4250*/  MUFU.EX2 R11, R11 ;  /* 0x0000000b000b7308 */ /* 0x000e220000000800 */
[----:B-1----:R-:W-:Y:S01]  /*4260*/  FFMA.FTZ R54, R38, R3, -R27 ;  /* 0x0000000326367223 */ /* 0x002fe2000001081b */
[----:B------:R-:W-:Y:S01]  /*4270*/  FADD.FTZ R27, R25, R12 ;  /* 0x0000000c191b7221 */ /* 0x000fe20000010000 */
[----:B--2---:R-:W-:Y:S01]  /*4280*/  FADD.FTZ R8, R66, R7 ;  /* 0x0000000742087221 */ /* 0x004fe20000010000 */
[----:B------:R-:W-:Y:S02]  /*4290*/  F2FP.F16.F32.PACK_AB R12, R100, R13 ;  /* 0x0000000d640c723e */ /* 0x000fe400000000ff */
[----:B------:R-:W-:Y:S01]  /*42a0*/  FADD.FTZ R30, R70, R27 ;  /* 0x0000001b461e7221 */ /* 0x000fe20000010000 */
[----:B------:R-:W-:Y:S01]  /*42b0*/  F2FP.F16.F32.PACK_AB R13, R90, R31 ;  /* 0x0000001f5a0d723e */ /* 0x000fe200000000ff */
[----:B------:R-:W1:Y:S01]  /*42c0*/  MUFU.EX2 R57, R57 ;  /* 0x0000003900397308 */ /* 0x000e620000000800 */
[----:B------:R-:W-:Y:S01]  /*42d0*/  F2FP.F16.F32.PACK_AB R7, R86, R55 ;  /* 0x000000375607723e */ /* 0x000fe200000000ff */
[----:B------:R-:W-:Y:S01]  /*42e0*/  FADD.FTZ R5, R21, R30 ;  /* 0x0000001e15057221 */ /* 0x000fe20000010000 */
[----:B------:R-:W-:Y:S01]  /*42f0*/  IMAD.MOV.U32 R55, RZ, RZ, R71 ;  /* 0x000000ffff377224 */ /* 0x000fe200078e0047 */
[----:B------:R-:W-:Y:S02]  /*4300*/  STSM.16.M88.4 [R2+0x25b00], R12 ;  /* 0x025b000c02007844 */ /* 0x000fe40000000200 */
[----:B------:R-:W-:Y:S01]  /*4310*/  FADD.FTZ R6, R36, R5 ;  /* 0x0000000524067221 */ /* 0x000fe20000010000 */
[----:B------:R-:W-:Y:S01]  /*4320*/  F2FP.F16.F32.PACK_AB R5, R82, R53 ;  /* 0x000000355205723e */ /* 0x000fe200000000ff */
[----:B------:R-:W2:Y:S01]  /*4330*/  MUFU.EX2 R72, R72 ;  /* 0x0000004800487308 */ /* 0x000ea20000000800 */
[----:B------:R-:W-:-:S02]  /*4340*/  IMAD.MOV.U32 R53, RZ, RZ, R71 ;  /* 0x000000ffff357224 */ /* 0x000fc400078e0047 */
[----:B0-----:R-:W-:Y:S01]  /*4350*/  FADD.FTZ R27, R11, R6 ;  /* 0x000000060b1b7221 */ /* 0x001fe20000010000 */
[----:B------:R-:W-:Y:S01]  /*4360*/  F2FP.F16.F32.PACK_AB R6, R80, R29 ;  /* 0x0000001d5006723e */ /* 0x000fe200000000ff */
[----:B------:R-:W-:-:S03]  /*4370*/  IMAD.MOV.U32 R36, RZ, RZ, R71 ;  /* 0x000000ffff247224 */ /* 0x000fc600078e0047 */
[----:B------:R-:W0:Y:S01]  /*4380*/  MUFU.EX2 R58, R58 ;  /* 0x0000003a003a7308 */ /* 0x000e220000000800 */
[----:B-1----:R-:W-:Y:S01]  /*4390*/  FADD.FTZ R29, R57, R8 ;  /* 0x00000008391d7221 */ /* 0x002fe20000010000 */
[----:B------:R1:W-:Y:S06]  /*43a0*/  STSM.16.M88.4 [R2+0x27300], R4 ;  /* 0x0273000402007844 */ /* 0x0003ec0000000200 */
[----:B------:R-:W3:Y:S01]  /*43b0*/  MUFU.EX2 R9, R128 ;  /* 0x0000008000097308 */ /* 0x000ee20000000800 */
[----:B--2---:R-:W-:-:S07]  /*43c0*/  FADD.FTZ R8, R72, R27 ;  /* 0x0000001b48087221 */ /* 0x004fce0000010000 */
[----:B------:R-:W2:Y:S01]  /*43d0*/  MUFU.EX2 R48, R48 ;  /* 0x0000003000307308 */ /* 0x000ea20000000800 */
[----:B0-----:R-:W-:-:S07]  /*43e0*/  FADD.FTZ R29, R58, R29 ;  /* 0x0000001d3a1d7221 */ /* 0x001fce0000010000 */
[----:B------:R-:W0:Y:S01]  /*43f0*/  MUFU.EX2 R84, R84 ;  /* 0x0000005400547308 */ /* 0x000e220000000800 */
[----:B---3--:R-:W-:-:S07]  /*4400*/  FADD.FTZ R27, R9, R8 ;  /* 0x00000008091b7221 */ /* 0x008fce0000010000 */
[----:B------:R-:W3:Y:S01]  /*4410*/  MUFU.EX2 R63, R63 ;  /* 0x0000003f003f7308 */ /* 0x000ee20000000800 */
[----:B--2---:R-:W-:-:S07]  /*4420*/  FADD.FTZ R8, R48, R29 ;  /* 0x0000001d30087221 */ /* 0x004fce0000010000 */
[----:B------:R-:W2:Y:S01]  /*4430*/  MUFU.EX2 R50, R50 ;  /* 0x0000003200327308 */ /* 0x000ea20000000800 */
[----:B0-----:R-:W-:-:S07]  /*4440*/  F2FP.F16.F32.PACK_AB R30, R84, R9 ;  /* 0x00000009541e723e */ /* 0x001fce00000000ff */
[----:B------:R-:W1:Y:S01]  /*4450*/  MUFU.EX2 R112, R112 ;  /* 0x0000007000707308 */ /* 0x000e620000000800 */
[----:B---3--:R-:W-:-:S07]  /*4460*/  FADD.FTZ R21, R63, R8 ;  /* 0x000000083f157221 */ /* 0x008fce0000010000 */
[----:B------:R-:W0:Y:S01]  /*4470*/  MUFU.EX2 R65, R65 ;  /* 0x0000004100417308 */ /* 0x000e220000000800 */
[----:B--2---:R-:W-:-:S07]  /*4480*/  FADD.FTZ R8, R50, R21 ;  /* 0x0000001532087221 */ /* 0x004fce0000010000 */
[----:B------:R-:W2:Y:S01]  /*4490*/  MUFU.EX2 R47, R47 ;  /* 0x0000002f002f7308 */ /* 0x000ea20000000800 */
[----:B-1----:R-:W-:-:S07]  /*44a0*/  F2FP.F16.F32.PACK_AB R4, R112, R35 ;  /* 0x000000237004723e */ /* 0x002fce00000000ff */
[----:B------:R1:W-:Y:S08]  /*44b0*/  MUFU.EX2 R73, R24 ;  /* 0x0000001800497308 */ /* 0x0003f00000000800 */
[----:B------:R-:W3:Y:S01]  /*44c0*/  MUFU.EX2 R110, R110 ;  /* 0x0000006e006e7308 */ /* 0x000ee20000000800 */
[----:B-1----:R-:W-:Y:S01]  /*44d0*/  F2FP.F16.F32.PACK_AB R24, R70, R25 ;  /* 0x000000194618723e */ /* 0x002fe200000000ff */
[----:B------:R-:W-:Y:S01]  /*44e0*/  IMAD.MOV.U32 R70, RZ, RZ, R71 ;  /* 0x000000ffff467224 */ /* 0x000fe200078e0047 */
[----:B------:R-:W-:Y:S01]  /*44f0*/  F2FP.F16.F32.PACK_AB R25, R59, R20 ;  /* 0x000000143b19723e */ /* 0x000fe200000000ff */
[----:B------:R-:W-:Y:S01]  /*4500*/  FADD.FTZ R20, R84, R27 ;  /* 0x0000001b54147221 */ /* 0x000fe20000010000 */
[----:B------:R-:W-:Y:S01]  /*4510*/  F2FP.F16.F32.PACK_AB R27, R66, R61 ;  /* 0x0000003d421b723e */ /* 0x000fe200000000ff */
[----:B------:R-:W-:-:S02]  /*4520*/  IMAD.MOV.U32 R66, RZ, RZ, R71 ;  /* 0x000000ffff427224 */ /* 0x000fc400078e0047 */
[----:B------:R-:W1:Y:S01]  /*4530*/  MUFU.EX2 R67, R67 ;  /* 0x0000004300437308 */ /* 0x000e620000000800 */
[----:B------:R-:W-:Y:S01]  /*4540*/  FADD.FTZ R29, R35, R20 ;  /* 0x00000014231d7221 */ /* 0x000fe20000010000 */
[----:B------:R4:W-:Y:S01]  /*4550*/  STSM.16.M88.4 [R2+0x28b00], R24 ;  /* 0x028b001802007844 */ /* 0x0009e20000000200 */
[----:B------:R-:W-:Y:S02]  /*4560*/  IMAD.MOV.U32 R61, RZ, RZ, R71 ;  /* 0x000000ffff3d7224 */ /* 0x000fe400078e0047 */
[----:B------:R-:W-:Y:S01]  /*4570*/  FADD.FTZ R20, R112, R29 ;  /* 0x0000001d70147221 */ /* 0x000fe20000010000 */
[----:B0-----:R-:W-:Y:S01]  /*4580*/  FADD.FTZ R29, R65, R8 ;  /* 0x00000008411d7221 */ /* 0x001fe20000010000 */
[----:B------:R-:W-:Y:S01]  /*4590*/  IMAD.MOV.U32 R59, RZ, RZ, R71 ;  /* 0x000000ffff3b7224 */ /* 0x000fe200078e0047 */
[----:B------:R-:W0:Y:S01]  /*45a0*/  MUFU.EX2 R45, R45 ;  /* 0x0000002d002d7308 */ /* 0x000e220000000800 */
[----:B--2---:R-:W-:Y:S01]  /*45b0*/  FADD.FTZ R31, R47, R20 ;  /* 0x000000142f1f7221 */ /* 0x004fe20000010000 */
[----:B------:R-:W-:Y:S01]  /*45c0*/  FADD.FTZ R8, R40, R29 ;  /* 0x0000001d28087221 */ /* 0x000fe20000010000 */
[----:B------:R-:W-:Y:S01]  /*45d0*/  F2FP.F16.F32.PACK_AB R29, R58, R57 ;  /* 0x000000393a1d723e */ /* 0x000fe200000000ff */
[----:B------:R-:W-:-:S02]  /*45e0*/  IMAD.MOV.U32 R58, RZ, RZ, R71 ;  /* 0x000000ffff3a7224 */ /* 0x000fc400078e0047 */
[----:B---3--:R-:W-:Y:S01]  /*45f0*/  FADD.FTZ R12, R110, R31 ;  /* 0x0000001f6e0c7221 */ /* 0x008fe20000010000 */
[----:B------:R-:W-:Y:S01]  /*4600*/  F2FP.F16.F32.PACK_AB R31, R63, R48 ;  /* 0x000000303f1f723e */ /* 0x000fe200000000ff */
[--C-:B------:R-:W-:Y:S01]  /*4610*/  IMAD.MOV.U32 R63, RZ, RZ, R71.reuse ;  /* 0x000000ffff3f7224 */ /* 0x100fe200078e0047 */
[----:B------:R2:W3:Y:S01]  /*4620*/  MUFU.EX2 R32, R42 ;  /* 0x0000002a00207308 */ /* 0x0004e20000000800 */
[----:B-1----:R-:W-:Y:S01]  /*4630*/  FADD.FTZ R5, R67, R8 ;  /* 0x0000000843057221 */ /* 0x002fe20000010000 */
[--C-:B------:R-:W-:Y:S02]  /*4640*/  IMAD.MOV.U32 R57, RZ, RZ, R71.reuse ;  /* 0x000000ffff397224 */ /* 0x100fe400078e0047 */
[--C-:B------:R-:W-:Y:S02]  /*4650*/  IMAD.MOV.U32 R48, RZ, RZ, R71.reuse ;  /* 0x000000ffff307224 */ /* 0x100fe400078e0047 */
[--C-:B------:R-:W-:Y:S02]  /*4660*/  IMAD.MOV.U32 R35, RZ, RZ, R71.reuse ;  /* 0x000000ffff237224 */ /* 0x100fe400078e0047 */
[----:B------:R-:W1:Y:S01]  /*4670*/  MUFU.EX2 R76, R76 ;  /* 0x0000004c004c7308 */ /* 0x000e620000000800 */
[----:B0-----:R-:W-:Y:S01]  /*4680*/  FADD.FTZ R7, R45, R12 ;  /* 0x0000000c2d077221 */ /* 0x001fe20000010000 */
[----:B--2---:R-:W-:-:S06]  /*4690*/  IMAD.MOV.U32 R42, RZ, RZ, R71 ;  /* 0x000000ffff2a7224 */ /* 0x004fcc00078e0047 */
[----:B------:R-:W0:Y:S01]  /*46a0*/  MUFU.EX2 R69, R69 ;  /* 0x0000004500457308 */ /* 0x000e220000000800 */
[----:B---3--:R-:W-:Y:S01]  /*46b0*/  FADD.FTZ R6, R32, R5 ;  /* 0x0000000520067221 */ /* 0x008fe20000010000 */
[----:B------:R-:W-:Y:S01]  /*46c0*/  F2FP.F16.F32.PACK_AB R5, R65, R50 ;  /* 0x000000324105723e */ /* 0x000fe200000000ff */
[--C-:B------:R-:W-:Y:S02]  /*46d0*/  IMAD.MOV.U32 R65, RZ, RZ, R71.reuse ;  /* 0x000000ffff417224 */ /* 0x100fe400078e0047 */
[----:B------:R-:W-:-:S03]  /*46e0*/  IMAD.MOV.U32 R50, RZ, RZ, R71 ;  /* 0x000000ffff327224 */ /* 0x000fc600078e0047 */
[----:B------:R-:W2:Y:S01]  /*46f0*/  MUFU.EX2 R43, R43 ;  /* 0x0000002b002b7308 */ /* 0x000ea20000000800 */
[----:B-1----:R-:W-:-:S07]  /*4700*/  FADD.FTZ R8, R76, R7 ;  /* 0x000000074c087221 */ /* 0x002fce0000010000 */
[----:B------:R1:W3:Y:S01]  /*4710*/  MUFU.EX2 R38, R46 ;  /* 0x0000002e00267308 */ /* 0x0002e20000000800 */
[C---:B0-----:R-:W-:Y:S01]  /*4720*/  FADD.FTZ R7, R69.reuse, R6 ;  /* 0x0000000645077221 */ /* 0x041fe20000010000 */
[----:B------:R-:W-:Y:S01]  /*4730*/  F2FP.F16.F32.PACK_AB R6, R110, R47 ;  /* 0x0000002f6e06723e */ /* 0x000fe200000000ff */
[--C-:B------:R-:W-:Y:S01]  /*4740*/  IMAD.MOV.U32 R47, RZ, RZ, R71.reuse ;  /* 0x000000ffff2f7224 */ /* 0x100fe200078e0047 */
[----:B------:R-:W-:Y:S01]  /*4750*/  F2FP.F16.F32.PACK_AB R13, R69, R32 ;  /* 0x00000020450d723e */ /* 0x000fe200000000ff */
[--C-:B------:R-:W-:Y:S02]  /*4760*/  IMAD.MOV.U32 R69, RZ, RZ, R71.reuse ;  /* 0x000000ffff457224 */ /* 0x100fe400078e0047 */
[--C-:B------:R-:W-:Y:S01]  /*4770*/  IMAD.MOV.U32 R32, RZ, RZ, R71.reuse ;  /* 0x000000ffff207224 */ /* 0x100fe200078e0047 */
[----:B------:R-:W0:Y:S01]  /*4780*/  MUFU.EX2 R92, R92 ;  /* 0x0000005c005c7308 */ /* 0x000e220000000800 */
[----:B--2---:R-:W-:Y:S01]  /*4790*/  FADD.FTZ R9, R43, R8 ;  /* 0x000000082b097221 */ /* 0x004fe20000010000 */
[----:B-1----:R-:W-:-:S06]  /*47a0*/  IMAD.MOV.U32 R46, RZ, RZ, R71 ;  /* 0x000000ffff2e7224 */ /* 0x002fcc00078e0047 */
[----:B------:R-:W-:Y:S01]  /*47b0*/  MUFU.EX2 R41, R41 ;  /* 0x0000002900297308 */ /* 0x000fe20000000800 */
[----:B---3--:R-:W-:Y:S01]  /*47c0*/  FADD.FTZ R8, R38, R7 ;  /* 0x0000000726087221 */ /* 0x008fe20000010000 */
[----:B------:R-:W-:Y:S01]  /*47d0*/  F2FP.F16.F32.PACK_AB R7, R67, R40 ;  /* 0x000000284307723e */ /* 0x000fe200000000ff */
[--C-:B------:R-:W-:Y:S01]  /*47e0*/  IMAD.MOV.U32 R67, RZ, RZ, R71.reuse ;  /* 0x000000ffff437224 */ /* 0x100fe200078e0047 */
[C---:B------:R-:W-:Y:S01]  /*47f0*/  F2FP.F16.F32.PACK_AB R15, R73.reuse, R38 ;  /* 0x00000026490f723e */ /* 0x040fe200000000ff */
[--C-:B------:R-:W-:Y:S02]  /*4800*/  IMAD.MOV.U32 R40, RZ, RZ, R71.reuse ;  /* 0x000000ffff287224 */ /* 0x100fe400078e0047 */
[----:B------:R-:W-:Y:S01]  /*4810*/  IMAD.MOV.U32 R38, RZ, RZ, R71 ;  /* 0x000000ffff267224 */ /* 0x000fe200078e0047 */
[----:B------:R-:W1:Y:S01]  /*4820*/  MUFU.EX2 R52, R52 ;  /* 0x0000003400347308 */ /* 0x000e620000000800 */
[----:B0-----:R-:W-:Y:S01]  /*4830*/  FADD.FTZ R12, R92, R9 ;  /* 0x000000095c0c7221 */ /* 0x001fe20000010000 */
[----:B------:R-:W-:-:S06]  /*4840*/  FADD.FTZ R9, R73, R8 ;  /* 0x0000000849097221 */ /* 0x000fcc0000010000 */
[----:B------:R-:W4:Y:S08]  /*4850*/  MUFU.EX2 R106, R106 ;  /* 0x0000006a006a7308 */ /* 0x000f300000000800 */
[----:B------:R0:W2:Y:S01]  /*4860*/  MUFU.EX2 R33, R28 ;  /* 0x0000001c00217308 */ /* 0x0000a20000000800 */
[----:B-1----:R-:W-:-:S07]  /*4870*/  FADD.FTZ R8, R52, R9 ;  /* 0x0000000934087221 */ /* 0x002fce0000010000 */
[----:B------:R-:W1:Y:S01]  /*4880*/  MUFU.EX2 R39, R39 ;  /* 0x0000002700277308 */ /* 0x000e620000000800 */
[----:B0-----:R-:W-:Y:S01]  /*4890*/  F2FP.F16.F32.PACK_AB R28, R72, R11 ;  /* 0x0000000b481c723e */ /* 0x001fe200000000ff */
[----:B------:R-:W-:Y:S01]  /*48a0*/  FADD.FTZ R11, R41, R12 ;  /* 0x0000000c290b7221 */ /* 0x000fe20000010000 */
[----:B------:R-:W-:Y:S01]  /*48b0*/  F2FP.F16.F32.PACK_AB R12, R76, R45 ;  /* 0x0000002d4c0c723e */ /* 0x000fe200000000ff */
[----:B------:R-:W-:Y:S01]  /*48c0*/  IMAD.MOV.U32 R45, RZ, RZ, R71 ;  /* 0x000000ffff2d7224 */ /* 0x000fe200078e0047 */
[C---:B----4-:R-:W-:Y:S01]  /*48d0*/  F2FP.F16.F32.PACK_AB R24, R106.reuse, R41 ;  /* 0x000000296a18723e */ /* 0x050fe200000000ff */
[----:B------:R-:W-:Y:S01]  /*48e0*/  FADD.FTZ R14, R106, R11 ;  /* 0x0000000b6a0e7221 */ /* 0x000fe20000010000 */
[----:B------:R0:W-:Y:S01]  /*48f0*/  STSM.16.M88.4 [R2+0x2a300], R28 ;  /* 0x02a3001c02007844 */ /* 0x0001e20000000200 */
[----:B------:R-:W3:Y:S01]  /*4900*/  MUFU.EX2 R54, R54 ;  /* 0x0000003600367308 */ /* 0x000ee20000000800 */
[----:B--2---:R-:W-:Y:S01]  /*4910*/  FADD.FTZ R11, R33, R8 ;  /* 0x00000008210b7221 */ /* 0x004fe20000010000 */
[--C-:B------:R-:W-:Y:S01]  /*4920*/  IMAD.MOV.U32 R41, RZ, RZ, R71.reuse ;  /* 0x000000ffff297224 */ /* 0x100fe200078e0047 */
[----:B------:R2:W-:Y:S05]  /*4930*/  STSM.16.M88.4 [R2+0x2bb00], R4 ;  /* 0x02bb000402007844 */ /* 0x0005ea0000000200 */
[----:B------:R-:W2:Y:S01]  /*4940*/  MUFU.EX2 R60, R60 ;  /* 0x0000003c003c7308 */ /* 0x000ea20000000800 */
[----:B-1----:R-:W-:Y:S01]  /*4950*/  FADD.FTZ R25, R39, R14 ;  /* 0x0000000e27197221 */ /* 0x002fe20000010000 */
[----:B------:R-:W-:Y:S01]  /*4960*/  F2FP.F16.F32.PACK_AB R14, R92, R43 ;  /* 0x0000002b5c0e723e */ /* 0x000fe200000000ff */
[----:B------:R-:W-:-:S04]  /*4970*/  IMAD.MOV.U32 R43, RZ, RZ, R71 ;  /* 0x000000ffff2b7224 */ /* 0x000fc800078e0047 */
[----:B------:R-:W-:Y:S01]  /*4980*/  STSM.16.M88.4 [R2+0x2d300], R12 ;  /* 0x02d3000c02007844 */ /* 0x000fe20000000200 */
[----:B------:R-:W1:Y:S01]  /*4990*/  MUFU.EX2 R21, R120 ;  /* 0x0000007800157308 */ /* 0x000e620000000800 */
[----:B---3--:R-:W-:Y:S01]  /*49a0*/  FADD.FTZ R8, R54, R11 ;  /* 0x0000000b36087221 */ /* 0x008fe20000010000 */
[--C-:B0-----:R-:W-:Y:S02]  /*49b0*/  IMAD.MOV.U32 R31, RZ, RZ, R71.reuse ;  /* 0x000000ffff1f7224 */ /* 0x101fe400078e0047 */
[--C-:B------:R-:W-:Y:S02]  /*49c0*/  IMAD.MOV.U32 R30, RZ, RZ, R71.reuse ;  /* 0x000000ffff1e7224 */ /* 0x100fe400078e0047 */
[----:B------:R-:W-:Y:S02]  /*49d0*/  IMAD.MOV.U32 R29, RZ, RZ, R71 ;  /* 0x000000ffff1d7224 */ /* 0x000fe400078e0047 */
[----:B------:R-:W0:Y:S01]  /*49e0*/  MUFU.EX2 R37, R37 ;  /* 0x0000002500257308 */ /* 0x000e220000000800 */
[C---:B--2---:R-:W-:Y:S01]  /*49f0*/  FADD.FTZ R4, R60.reuse, R25 ;  /* 0x000000193c047221 */ /* 0x044fe20000010000 */
[----:B------:R-:W-:Y:S01]  /*4a00*/  F2FP.F16.F32.PACK_AB R25, R33, R52 ;  /* 0x000000342119723e */ /* 0x000fe200000000ff */
[--C-:B------:R-:W-:Y:S01]  /*4a10*/  IMAD.MOV.U32 R52, RZ, RZ, R71.reuse ;  /* 0x000000ffff347224 */ /* 0x100fe200078e0047 */
[----:B------:R-:W-:Y:S01]  /*4a20*/  F2FP.F16.F32.PACK_AB R26, R60, R39 ;  /* 0x000000273c1a723e */ /* 0x000fe200000000ff */
[----:B------:R-:W-:-:S02]  /*4a30*/  IMAD.MOV.U32 R60, RZ, RZ, R71 ;  /* 0x000000ffff3c7224 */ /* 0x000fc400078e0047 */
[--C-:B------:R-:W-:Y:S01]  /*4a40*/  IMAD.MOV.U32 R39, RZ, RZ, R71.reuse ;  /* 0x000000ffff277224 */ /* 0x100fe200078e0047 */
[----:B------:R-:W2:Y:S01]  /*4a50*/  MUFU.EX2 R56, R56 ;  /* 0x0000003800387308 */ /* 0x000ea20000000800 */
[C---:B-1----:R-:W-:Y:S01]  /*4a60*/  FADD.FTZ R5, R21.reuse, R8 ;  /* 0x0000000815057221 */ /* 0x042fe20000010000 */
[----:B------:R-:W-:Y:S01]  /*4a70*/  F2FP.F16.F32.PACK_AB R27, R21, R54 ;  /* 0x00000036151b723e */ /* 0x000fe200000000ff */
[--C-:B------:R-:W-:Y:S02]  /*4a80*/  IMAD.MOV.U32 R54, RZ, RZ, R71.reuse ;  /* 0x000000ffff367224 */ /* 0x100fe400078e0047 */
[--C-:B------:R-:W-:Y:S02]  /*4a90*/  IMAD.MOV.U32 R33, RZ, RZ, R71.reuse ;  /* 0x000000ffff217224 */ /* 0x100fe400078e0047 */
[----:B------:R1:W-:Y:S01]  /*4aa0*/  STSM.16.M88.4 [R2+0x2eb00], R24 ;  /* 0x02eb001802007844 */ /* 0x0003e20000000200 */
[----:B------:R-:W3:Y:S01]  /*4ab0*/  MUFU.EX2 R108, R108 ;  /* 0x0000006c006c7308 */ /* 0x000ee20000000800 */
[----:B0-----:R-:W-:Y:S01]  /*4ac0*/  FADD.FTZ R7, R37, R4 ;  /* 0x0000000425077221 */ /* 0x001fe20000010000 */
[----:B------:R-:W-:-:S06]  /*4ad0*/  IMAD.MOV.U32 R28, RZ, RZ, R71 ;  /* 0x000000ffff1c7224 */ /* 0x000fcc00078e0047 */
[----:B------:R-:W0:Y:S01]  /*4ae0*/  MUFU.EX2 R109, R122 ;  /* 0x0000007a006d7308 */ /* 0x000e220000000800 */
[----:B--2---:R-:W-:Y:S01]  /*4af0*/  FADD.FTZ R4, R56, R5 ;  /* 0x0000000538047221 */ /* 0x004fe20000010000 */
[----:B-1----:R-:W-:-:S06]  /*4b00*/  IMAD.MOV.U32 R27, RZ, RZ, R71 ;  /* 0x000000ffff1b7224 */ /* 0x002fcc00078e0047 */
[----:B------:R-:W-:Y:S01]  /*4b10*/  MUFU.EX2 R49, R49 ;  /* 0x0000003100317308 */ /* 0x000fe20000000800 */
[C---:B---3--:R-:W-:Y:S01]  /*4b20*/  FADD.FTZ R6, R108.reuse, R7 ;  /* 0x000000076c067221 */ /* 0x048fe20000010000 */
[----:B------:R-:W-:Y:S01]  /*4b30*/  F2FP.F16.F32.PACK_AB R108, R108, R37 ;  /* 0x000000256c6c723e */ /* 0x000fe200000000ff */
[--C-:B------:R-:W-:Y:S02]  /*4b40*/  IMAD.MOV.U32 R37, RZ, RZ, R71.reuse ;  /* 0x000000ffff257224 */ /* 0x100fe400078e0047 */
[--C-:B------:R-:W-:Y:S02]  /*4b50*/  IMAD.MOV.U32 R26, RZ, RZ, R71.reuse ;  /* 0x000000ffff1a7224 */ /* 0x100fe400078e0047 */
[--C-:B------:R-:W-:Y:S01]  /*4b60*/  IMAD.MOV.U32 R25, RZ, RZ, R71.reuse ;  /* 0x000000ffff197224 */ /* 0x100fe200078e0047 */
[----:B------:R-:W1:Y:S01]  /*4b70*/  MUFU.EX2 R116, R116 ;  /* 0x0000007400747308 */ /* 0x000e620000000800 */
[C---:B0-----:R-:W-:Y:S01]  /*4b80*/  FADD.FTZ R5, R109.reuse, R4 ;  /* 0x000000046d057221 */ /* 0x041fe20000010000 */
[----:B------:R-:W-:Y:S01]  /*4b90*/  F2FP.F16.F32.PACK_AB R109, R109, R56 ;  /* 0x000000386d6d723e */ /* 0x000fe200000000ff */
[----:B------:R-:W-:-:S02]  /*4ba0*/  IMAD.MOV.U32 R56, RZ, RZ, R71 ;  /* 0x000000ffff387224 */ /* 0x000fc400078e0047 */
[----:B------:R-:W-:-:S03]  /*4bb0*/  IMAD.MOV.U32 R24, RZ, RZ, R71 ;  /* 0x000000ffff187224 */ /* 0x000fc600078e0047 */
[----:B------:R-:W-:Y:S08]  /*4bc0*/  MUFU.EX2 R34, R34 ;  /* 0x0000002200227308 */ /* 0x000ff00000000800 */
[----:B------:R-:W0:Y:S01]  /*4bd0*/  MUFU.EX2 R9, R126 ;  /* 0x0000007e00097308 */ /* 0x000e220000000800 */
[----:B-1----:R-:W-:Y:S01]  /*4be0*/  F2FP.F16.F32.PACK_AB R110, R116, R49 ;  /* 0x00000031746e723e */ /* 0x002fe200000000ff */
[----:B------:R-:W-:-:S04]  /*4bf0*/  FADD.FTZ R49, R49, R6 ;  /* 0x0000000631317221 */ /* 0x000fc80000010000 */
[----:B------:R-:W-:Y:S01]  /*4c00*/  FADD.FTZ R4, R116, R49 ;  /* 0x0000003174047221 */ /* 0x000fe20000010000 */
[----:B------:R-:W-:Y:S01]  /*4c10*/  IMAD.MOV.U32 R49, RZ, RZ, R71 ;  /* 0x000000ffff317224 */ /* 0x000fe200078e0047 */
[----:B0-----:R-:W-:Y:S01]  /*4c20*/  F2FP.F16.F32.PACK_AB R111, R9, R34 ;  /* 0x00000022096f723e */ /* 0x001fe200000000ff */
[----:B------:R-:W-:-:S04]  /*4c30*/  FADD.FTZ R34, R34, R5 ;  /* 0x0000000522227221 */ /* 0x000fc80000010000 */
[----:B------:R0:W-:Y:S01]  /*4c40*/  STSM.16.M88.4 [R2+0x30300], R108 ;  /* 0x0303006c02007844 */ /* 0x0001e20000000200 */
[----:B------:R-:W-:Y:S01]  /*4c50*/  FADD.FTZ R5, R9, R34 ;  /* 0x0000002209057221 */ /* 0x000fe20000010000 */
[----:B------:R-:W-:Y:S01]  /*4c60*/  IMAD.MOV.U32 R34, RZ, RZ, R71 ;  /* 0x000000ffff227224 */ /* 0x000fe200078e0047 */
[----:B------:R1:W-:Y:S06]  /*4c70*/  MEMBAR.ALL.CTA ;  /* 0x0000000000007992 */ /* 0x0003ec0000008000 */
[----:B-1----:R-:W1:Y:S02]  /*4c80*/  FENCE.VIEW.ASYNC.S ;  /* 0x00000000000073c6 */ /* 0x002e640000000000 */
[----:B-1----:R-:W-:Y:S01]  /*4c90*/  NOP ;  /* 0x0000000000007918 */ /* 0x002fe20000000000 */
[----:B------:R-:W-:Y:S05]  /*4ca0*/  @!P2 BRA `(.L_x_10098) ;  /* 0x000000380038a947 */ /* 0x000fea0003800000 */
        /* <DEDUP_REMOVED lines=29> */
.L_x_10107:
[----:B------:R-:W-:Y:S01]  /*4e80*/  UIADD3 UR39, UR59, 0x1, URZ ;  /* 0x000000013b277890 */ /* 0x000fe2000fffe03f */
[----:B------:R-:W-:-:S03]  /*4e90*/  ISETP.NE.AND P3, PT, RZ, UR38, PT ;  /* 0x00000026ff007c0c */ /* 0x000fc6000bf65270 */
[----:B------:R-:W-:-:S04]  /*4ea0*/  UISETP.NE.AND UP0, UPT, UR39, 0x2, UPT ;  /* 0x000000022700788c */ /* 0x000fc8000bf05270 */
[----:B------:R-:W-:Y:S02]  /*4eb0*/  USEL UR6, URZ, 0x1, UP0 ;  /* 0x000000013f067887 */ /* 0x000fe40008000000 */
[----:B------:R-:W-:-:S04]  /*4ec0*/  USEL UR39, UR39, URZ, UP0 ;  /* 0x0000003f27277287 */ /* 0x000fc80008000000 */
[----:B------:R-:W-:Y:S01]  /*4ed0*/  LOP3.LUT R16, R6, UR6, RZ, 0x3c, !PT ;  /* 0x0000000606107c12 */ /* 0x000fe2000f8e3cff */
[----:B---3--:R-:W-:Y:S07]  /*4ee0*/  @P3 BRA `(.L_x_10099) ;  /* 0x0000000000283947 */ /* 0x008fee0003800000 */
[----:B------:R-:W-:Y:S05]  /*4ef0*/  @!P0 BRA `(.L_x_10100) ;  /* 0x0000000000048947 */ /* 0x000fea0003800000 */
[----:B------:R-:W-:Y:S01]  /*4f00*/  BPT.TRAP 0x1 ;  /* 0x000000040000795c */ /* 0x000fe20000300000 */
.L_x_10100:
[----:B------:R-:W-:Y:S01]  /*4f10*/  ULEA UR6, UR39, UR36, 0x3 ;  /* 0x0000002427067291 */ /* 0x000fe2000f8e183f */
[----:B------:R-:W-:-:S08]  /*4f20*/  SHF.L.U32 R0, R16, 0x1f, RZ ;  /* 0x0000001f10007819 */ /* 0x000fd000000006ff */
[----:B------:R1:W2:Y:S01]  /*4f30*/  SYNCS.PHASECHK.TRANS64.TRYWAIT P2, [UR6+0x31c30], R0 ;  /* 0x031c3000ff0075a7 */ /* 0x0002a20008040146 */
[----:B------:R-:W-:Y:S05]  /*4f40*/  @!P0 BRA `(.L_x_10101) ;  /* 0x0000000000048947 */ /* 0x000fea0003800000 */
[----:B------:R-:W-:Y:S01]  /*4f50*/  BPT.TRAP 0x1 ;  /* 0x000000040000795c */ /* 0x000fe20000300000 */
.L_x_10101:
[----:B--2---:R-:W-:Y:S05]  /*4f60*/  @P2 BRA `(.L_x_10099) ;  /* 0x0000000000082947 */ /* 0x004fea0003800000 */
[----:B------:R-:W2:Y:S02]  /*4f70*/  SYNCS.PHASECHK.TRANS64.TRYWAIT P2, [UR6+0x31c30], R0 ;  /* 0x031c3000ff0075a7 */ /* 0x000ea40008040146 */
[----:B--2---:R-:W-:Y:S05]  /*4f80*/  @!P2 BRA `(.L_x_10102) ;  /* 0x000000b8008ca947 */ /* 0x004fea0003800000 */
.L_x_10099:
[----:B--2---:R-:W2:Y:S01]  /*4f90*/  S2R R3, SR_TID.X ;  /* 0x0000000000037919 */ /* 0x004ea20000002100 */
[----:B------:R-:W-:Y:S01]  /*4fa0*/  UIMAD UR26, UR39, 0x6c0, UR58 ;  /* 0x000006c0271a78a4 */ /* 0x000fe2000f8e023a */
[----:B------:R-:W-:Y:S01]  /*4fb0*/  UMOV UR27, 0x80000020 ;  /* 0x80000020001b7882 */ /* 0x000fe20000000000 */
[----:B------:R-:W-:Y:S02]  /*4fc0*/  UMOV UR28, UR24 ;  /* 0x00000018001c7c82 */ /* 0x000fe40008000000 */
[----:B------:R-:W-:Y:S01]  /*4fd0*/  UIADD3 UR30, UR26, 0x40, URZ ;  /* 0x000000401a1e7890 */ /* 0x000fe2000fffe03f */
        /* <DEDUP_REMOVED lines=20> */
[----:B--2---:R-:W-:Y:S01]  /*5120*/  SHF.R.U32.HI R3, RZ, 0x7, R3 ;  /* 0x00000007ff037819 */ /* 0x004fe20000011603 */
[----:B------:R-:W-:Y:S01]  /*5130*/  UMOV UR53, UR25 ;  /* 0x0000001900357c82 */ /* 0x000fe20008000000 */
[----:B------:R-:W-:Y:S01]  /*5140*/  UMOV UR55, 0x80000020 ;  /* 0x8000002000377882 */ /* 0x000fe20000000000 */
[----:B------:R-:W-:-:S02]  /*5150*/  UIADD3 UR6, UR26, 0x200, URZ ;  /* 0x000002001a067890 */ /* 0x000fc4000fffe03f */
[----:B-1----:R-:W-:Y:S01]  /*5160*/  VIADD R0, R3, 0x8 ;  /* 0x0000000803007836 */ /* 0x002fe20000000000 */
[----:B------:R-:W-:Y:S01]  /*5170*/  UMOV UR7, 0x80000020 ;  /* 0x8000002000077882 */ /* 0x000fe20000000000 */
[----:B------:R-:W-:Y:S01]  /*5180*/  UIADD3 UR10, UR26, 0x202, URZ ;  /* 0x000002021a0a7890 */ /* 0x000fe2000fffe03f */
[----:B------:R-:W-:Y:S02]  /*5190*/  UMOV UR11, 0x80000020 ;  /* 0x80000020000b7882 */ /* 0x000fe40000000000 */
[----:B------:R1:W-:Y:S01]  /*51a0*/  BAR.SYNC.DEFER_BLOCKING R0, 0x100 ;  /* 0x000400000000751d */ /* 0x0003e20000010000 */
[----:B------:R-:W-:Y:S02]  /*51b0*/  UIADD3 UR14, UR26, 0x242, URZ ;  /* 0x000002421a0e7890 */ /* 0x000fe4000fffe03f */
[----:B------:R-:W-:Y:S02]  /*51c0*/  UIADD3 UR18, UR26, 0x480, URZ ;  /* 0x000004801a127890 */ /* 0x000fe4000fffe03f */
[----:B------:R-:W-:Y:S01]  /*51d0*/  UIADD3 UR22, UR26, 0x482, URZ ;  /* 0x000004821a167890 */ /* 0x000fe2000fffe03f */
[----:B------:R-:W-:Y:S01]  /*51e0*/  UMOV UR15, 0x80000020 ;  /* 0x80000020000f7882 */ /* 0x000fe20000000000 */
[----:B------:R-:W-:Y:S01]  /*51f0*/  UMOV UR19, 0x80000020 ;  /* 0x8000002000137882 */ /* 0x000fe20000000000 */
[----:B------:R-:W-:Y:S01]  /*5200*/  UMOV UR23, 0x80000020 ;  /* 0x8000002000177882 */ /* 0x000fe20000000000 */
[----:B------:R-:W-:-:S06]  /*5210*/  WARPGROUP.ARRIVE ;  /* 0x00000000000079c5 */ /* 0x000fcc0000000000 */
[----:B------:R-:W-:Y:S03]  /*5220*/  HGMMA.64x16x16.F32 R136, gdesc[UR24], RZ, !UPT, gsb0 ;  /* 0x00200000188879f0 */ /* 0x000fe6000c0008ff */
        /* <DEDUP_REMOVED lines=22> */
[----:B0-----:R-:W-:-:S06]  /*5390*/  WARPGROUP.ARRIVE ;  /* 0x00000000000079c5 */ /* 0x001fcc0000000000 */
        /* <DEDUP_REMOVED lines=291> */
[----:B-1----:R-:W-:Y:S05]  /*65d0*/  @P3 BRA `(.L_x_10103) ;  /* 0x0000000000283947 */ /* 0x002fea0003800000 */
[----:B------:R-:W-:Y:S05]  /*65e0*/  @!P0 BRA `(.L_x_10104) ;  /* 0x0000000000048947 */ /* 0x000fea0003800000 */
[----:B------:R-:W-:Y:S01]  /*65f0*/  BPT.TRAP 0x1 ;  /* 0x000000040000795c */ /* 0x000fe20000300000 */
.L_x_10104:
[----:B------:R-:W-:Y:S01]  /*6600*/  ULEA UR6, UR59, UR36, 0x3 ;  /* 0x000000243b067291 */ /* 0x000fe2000f8e183f */
[----:B------:R-:W-:-:S08]  /*6610*/  SHF.L.U32 R0, R6, 0x1f, RZ ;  /* 0x0000001f06007819 */ /* 0x000fd000000006ff */
[----:B------:R0:W1:Y:S01]  /*6620*/  SYNCS.PHASECHK.TRANS64.TRYWAIT P2, [UR6+0x31c50], R0 ;  /* 0x031c5000ff0075a7 */ /* 0x0000620008040146 */
[----:B------:R-:W-:Y:S05]  /*6630*/  @!P0 BRA `(.L_x_10105) ;  /* 0x0000000000048947 */ /* 0x000fea0003800000 */
[----:B------:R-:W-:Y:S01]  /*6640*/  BPT.TRAP 0x1 ;  /* 0x000000040000795c */ /* 0x000fe20000300000 */
.L_x_10105:
[----:B-1----:R-:W-:Y:S05]  /*6650*/  @P2 BRA `(.L_x_10103) ;  /* 0x0000000000082947 */ /* 0x002fea0003800000 */
[----:B------:R-:W1:Y:S02]  /*6660*/  SYNCS.PHASECHK.TRANS64.TRYWAIT P2, [UR6+0x31c50], R0 ;  /* 0x031c5000ff0075a7 */ /* 0x000e640008040146 */
[----:B-1----:R-:W-:Y:S05]  /*6670*/  @!P2 BRA `(.L_x_10106) ;  /* 0x000000a000e8a947 */ /* 0x002fea0003800000 */
.L_x_10103:
[----:B------:R-:W-:Y:S01]  /*6680*/  UIADD3 UR6, UR36, 0x200, URZ ;  /* 0x0000020024067890 */ /* 0x000fe2000fffe03f */
[----:B------:R-:W-:Y:S01]  /*6690*/  WARPGROUP.ARRIVE ;  /* 0x00000000000079c5 */ /* 0x000fe20000000000 */
[----:B------:R-:W-:Y:S01]  /*66a0*/  ULOP3.LUT UR7, UR37, 0x10000, URZ, 0xfc, !UPT ;  /* 0x0001000025077892 */ /* 0x000fe2000f8efc3f */
[----:B01----:R-:W-:Y:S01]  /*66b0*/  FMNMX.FTZ R0, R136, R7, !PT ;  /* 0x0000000788007209 */ /* 0x003fe20007810000 */
[----:B------:R-:W-:-:S03]  /*66c0*/  USHF.R.U32.HI UR6, URZ, 0x4, UR6 ;  /* 0x000000043f067899 */ /* 0x000fc60008011606 */
[----:B------:R-:W0:Y:S01]  /*66d0*/  S2R R14, SR_TID.X ;  /* 0x00000000000e7919 */ /* 0x000e220000002100 */
[----:B------:R-:W-:Y:S01]  /*66e0*/  UMOV UR29, 0xc0000010 ;  /* 0xc0000010001d7882 */ /* 0x000fe20000000000 */
[----:B------:R-:W-:Y:S01]  /*66f0*/  UMOV UR31, 0x80000020 ;  /* 0x80000020001f7882 */ /* 0x000fe20000000000 */
[----:B------:R-:W-:Y:S01]  /*6700*/  ULOP3.LUT UR6, UR6, 0x3fff, URZ, 0xc0, !UPT ;  /* 0x00003fff06067892 */ /* 0x000fe2000f8ec03f */
[----:B------:R-:W-:Y:S01]  /*6710*/  FMNMX.FTZ R3, R137, R0, !PT ;  /* 0x0000000089037209 */ /* 0x000fe20007810000 */
[----:B------:R-:W-:Y:S01]  /*6720*/  UMOV UR28, UR7 ;  /* 0x00000007001c7c82 */ /* 0x000fe20008000000 */
[----:B------:R-:W-:Y:S01]  /*6730*/  IMAD.U32 R20, RZ, RZ, UR59 ;  /* 0x0000003bff147e24 */ /* 0x000fe2000f8e00ff */
[----:B------:R-:W-:Y:S01]  /*6740*/  ULOP3.LUT UR6, UR6, 0x2400000, URZ, 0xfc, !UPT ;  /* 0x0240000006067892 */ /* 0x000fe2000f8efc3f */
[----:B------:R-:W-:-:S03]  /*6750*/  FMNMX.FTZ R0, R140, R3, !PT ;  /* 0x000000038c007209 */ /* 0x000fc60007810000 */
[----:B------:R-:W-:Y:S01]  /*6760*/  UIMAD UR6, UR59, 0x6c0, UR6 ;  /* 0x000006c03b0678a4 */ /* 0x000fe2000f8e0206 */
[----:B------:R-:W-:Y:S02]  /*6770*/  FMNMX.FTZ R3, R141, R0, !PT ;  /* 0x000000008d037209 */ /* 0x000fe40007810000 */
[----:B------:R-:W-:Y:S01]  /*6780*/  @!P1 LEA R20, R20, UR36, 0x3 ;  /* 0x0000002414149c11 */ /* 0x000fe2000f8e18ff */
[----:B------:R-:W-:Y:S01]  /*6790*/  UMOV UR59, UR39 ;  /* 0x00000027003b7c82 */ /* 0x000fe20008000000 */
[----:B------:R-:W-:Y:S02]  /*67a0*/  FMNMX.FTZ R0, R128, R3, !PT ;  /* 0x0000000380007209 */ /* 0x000fe40007810000 */
[----:B------:R-:W-:Y:S01]  /*67b0*/  UMOV UR30, UR6 ;  /* 0x00000006001e7c82 */ /* 0x000fe20008000000 */
[----:B------:R-:W-:Y:S01]  /*67c0*/  @!P1 VIADD R20, R20, 0x31c60 ;  /* 0x00031c6014149836 */ /* 0x000fe20000000000 */
[----:B------:R-:W-:Y:S01]  /*67d0*/  HGMMA.64x96x16.F32 R24, gdesc[UR28].tnspB, R24, gsb0 ;  /* 0x416000001c1879f0 */ /* 0x000fe20008000818 */
[----:B------:R-:W-:Y:S01]  /*67e0*/  UIADD3 UR28, UR7, 0x180, URZ ;  /* 0x00000180071c7890 */ /* 0x000fe2000fffe03f */
[----:B------:R-:W-:Y:S01]  /*67f0*/  FMNMX.FTZ R3, R129, R0, !PT ;  /* 0x0000000081037209 */ /* 0x000fe20007810000 */
[----:B------:R-:W-:Y:S01]  /*6800*/  UIADD3 UR30, UR6, 0x40, URZ ;  /* 0x00000040061e7890 */ /* 0x000fe2000fffe03f */
[----:B------:R-:W-:Y:S01]  /*6810*/  @!P1 PRMT R20, RZ, 0x654, R20 ;  /* 0x00000654ff149816 */ /* 0x000fe20000000014 */
[----:B------:R-:W-:Y:S01]  /*6820*/  UMOV UR29, 0xc0000010 ;  /* 0xc0000010001d7882 */ /* 0x000fe20000000000 */
[----:B------:R-:W-:Y:S01]  /*6830*/  UMOV UR31, 0x80000020 ;  /* 0x80000020001f7882 */ /* 0x000fe20000000000 */
[----:B------:R-:W-:-:S04]  /*6840*/  FMNMX.FTZ R0, R132, R3, !PT ;  /* 0x0000000384007209 */ /* 0x000fc80007810000 */
        /* <DEDUP_REMOVED lines=45> */
[----:B------:R-:W-:Y:S01]  /*6b20*/  FMNMX.FTZ R0, R102, R3, !PT ;  /* 0x0000000366007209 */ /* 0x000fe20007810000 */
[----:B------:R-:W-:Y:S02]  /*6b30*/  WARPGROUP.DEPBAR.LE gsb0, 0x0 ;  /* 0x00008000000079c5 */ /* 0x000fe40000010000 */
[----:B------:R-:W-:Y:S01]  /*6b40*/  WARPGROUP.ARRIVE ;  /* 0x00000000000079c5 */ /* 0x000fe20000000000 */
[----:B------:R-:W-:-:S02]  /*6b50*/  FMNMX.FTZ R3, R103, R0, !PT ;  /* 0x0000000067037209 */ /* 0x000fc40007810000 */
[----:B------:R-:W-:Y:S02]  /*6b60*/  FMNMX.FTZ R6, R84, R9, !PT ;  /* 0x0000000954067209 */ /* 0x000fe40007810000 */
[----:B------:R-:W-:Y:S01]  /*6b70*/  FMNMX.FTZ R0, R90, R3, !PT ;  /* 0x000000035a007209 */ /* 0x000fe20007810000 */
[----:B------:R-:W-:Y:S01]  /*6b80*/  HGMMA.64x96x16.F32 R24, gdesc[UR28].tnspB, R24, gsb0 ;  /* 0x416000001c1879f0 */ /* 0x000fe20008000818 */
[----:B------:R-:W-:Y:S01]  /*6b90*/  UIADD3 UR28, UR7, 0x300, URZ ;  /* 0x00000300071c7890 */ /* 0x000fe2000fffe03f */
[----:B------:R-:W-:Y:S01]  /*6ba0*/  FMNMX.FTZ R9, R85, R6, !PT ;  /* 0x0000000655097209 */ /* 0x000fe20007810000 */
[----:B------:R-:W-:Y:S01]  /*6bb0*/  UIADD3 UR30, UR6, 0x80, URZ ;  /* 0x00000080061e7890 */ /* 0x000fe2000fffe03f */
[----:B------:R-:W-:Y:S01]  /*6bc0*/  FMNMX.FTZ R3, R91, R0, !PT ;  /* 0x000000005b037209 */ /* 0x000fe20007810000 */
[----:B------:R-:W-:Y:S01]  /*6bd0*/  UMOV UR29, 0xc0000010 ;  /* 0xc0000010001d7882 */ /* 0x000fe20000000000 */
[----:B------:R-:W-:Y:S01]  /*6be0*/  UMOV UR31, 0x80000020 ;  /* 0x80000020001f7882 */ /* 0x000fe20000000000 */
        /* <DEDUP_REMOVED lines=8> */
[----:B0-----:R-:W-:Y:S01]  /*6c70*/  SHF.R.U32.HI R11, RZ, 0x7, R14 ;  /* 0x00000007ff0b7819 */ /* 0x001fe2000001160e */
[----:B------:R-:W0:Y:S01]  /*6c80*/  SHFL.BFLY PT, R9, R0, 0x2, 0x1f ;  /* 0x0c401f0000097f89 */ /* 0x000e2200000e0000 */
[----:B------:R-:W-:Y:S02]  /*6c90*/  FMNMX.FTZ R6, R86, R3, !PT ;  /* 0x0000000356067209 */ /* 0x000fe40007810000 */
[----:B------:R-:W-:Y:S02]  /*6ca0*/  ISETP.GE.U32.AND P2, PT, R14, 0x180, PT ;  /* 0x000001800e00780c */ /* 0x000fe40003f46070 */
[----:B------:R-:W-:-:S04]  /*6cb0*/  FMNMX.FTZ R3, R87, R6, !PT ;  /* 0x0000000657037209 */ /* 0x000fc80007810000 */
[----:B------:R-:W-:-:S04]  /*6cc0*/  FMNMX.FTZ R6, R74, R3, !PT ;  /* 0x000000034a067209 */ /* 0x000fc80007810000 */
[----:B------:R-:W-:-:S04]  /*6cd0*/  FMNMX.FTZ R3, R75, R6, !PT ;  /* 0x000000064b037209 */ /* 0x000fc80007810000 */
[----:B------:R-:W-:Y:S02]  /*6ce0*/  FMNMX.FTZ R6, R78, R3, !PT ;  /* 0x000000034e067209 */ /* 0x000fe40007810000 */
[----:B0-----:R-:W-:Y:S02]  /*6cf0*/  FMNMX.FTZ R12, R0, R9, !PT ;  /* 0x00000009000c7209 */ /* 0x001fe40007810000 */
[----:B------:R-:W-:Y:S01]  /*6d00*/  FMNMX.FTZ R9, R79, R6, !PT ;  /* 0x000000064f097209 */ /* 0x000fe20007810000 */
[----:B------:R-:W-:Y:S02]  /*6d10*/  VIADD R6, R11, 0x9 ;  /* 0x000000090b067836 */ /* 0x000fe40000000000 */
[----:B------:R-:W0:Y:S03]  /*6d20*/  SHFL.BFLY PT, R3, R12, 0x1, 0x1f ;  /* 0x0c201f000c037f89 */ /* 0x000e2600000e0000 */
[----:B------:R-:W-:Y:S01]  /*6d30*/  SEL R11, R6, 0x9, !P2 ;  /* 0x00000009060b7807 */ /* 0x000fe20005000000 */
[----:B------:R-:W1:Y:S01]  /*6d40*/  SHFL.BFLY PT, R10, R9, 0x2, 0x1f ;  /* 0x0c401f00090a7f89 */ /* 0x000e6200000e0000 */
[C---:B------:R-:W-:Y:S01]  /*6d50*/  ISETP.GT.AND P2, PT, R8.reuse, RZ, PT ;  /* 0x000000ff0800720c */ /* 0x040fe20003f44270 */
[----:B------:R-:W-:Y:S01]  /*6d60*/  VIADD R8, R8, 0xffffffff ;  /* 0xffffffff08087836 */ /* 0x000fe20000000000 */
[----:B0-----:R-:W-:Y:S01]  /*6d70*/  FMNMX.FTZ R0, R12, R3, !PT ;  /* 0x000000030c007209 */ /* 0x001fe20007810000 */
[----:B------:R-:W-:Y:S01]  /*6d80*/  IMAD.U32 R12, RZ, RZ, UR39 ;  /* 0x00000027ff0c7e24 */ /* 0x000fe2000f8e00ff */
[----:B------:R-:W0:Y:S01]  /*6d90*/  LDC R3, c[0x0][0x988] ;  /* 0x00026200ff037b82 */ /* 0x000e220000000800 */
[----:B-1----:R-:W-:-:S02]  /*6da0*/  FMNMX.FTZ R10, R9, R10, !PT ;  /* 0x0000000a090a7209 */ /* 0x002fc40007810000 */
[----:B------:R-:W-:Y:S01]  /*6db0*/  FADD.FTZ R6, -R0, R7 ;  /* 0x0000000700067221 */ /* 0x000fe20000010100 */
[----:B------:R-:W-:Y:S02]  /*6dc0*/  @!P1 LEA R12, R12, UR36, 0x3 ;  /* 0x000000240c0c9c11 */ /* 0x000fe4000f8e18ff */
[----:B------:R-:W1:Y:S03]  /*6dd0*/  SHFL.BFLY PT, R15, R10, 0x1, 0x1f ;  /* 0x0c201f000a0f7f89 */ /* 0x000e6600000e0000 */
[----:B------:R-:W-:-:S05]  /*6de0*/  @!P1 VIADD R12, R12, 0x31c40 ;  /* 0x00031c400c0c9836 */ /* 0x000fca0000000000 */
[----:B------:R-:W-:Y:S01]  /*6df0*/  @!P1 PRMT R12, RZ, 0x654, R12 ;  /* 0x00000654ff0c9816 */ /* 0x000fe2000000000c */
[----:B------:R-:W-:Y:S02]  /*6e00*/  WARPGROUP.DEPBAR.LE gsb0, 0x0 ;  /* 0x00008000000079c5 */ /* 0x000fe40000010000 */
[----:B------:R-:W-:Y:S01]  /*6e10*/  WARPGROUP.ARRIVE ;  /* 0x00000000000079c5 */ /* 0x000fe20000000000 */
[-C--:B0-----:R-:W-:Y:S01]  /*6e20*/  FMUL.FTZ R9, R6, R3.reuse ;  /* 0x0000000306097220 */ /* 0x081fe20000410000 */
[----:B------:R-:W-:-:S04]  /*6e30*/  FMUL.FTZ R6, R0, R3 ;  /* 0x0000000300067220 */ /* 0x000fc80000410000 */
[----:B------:R-:W-:Y:S01]  /*6e40*/  HGMMA.64x96x16.F32 R24, gdesc[UR28].tnspB, R24, gsb0 ;  /* 0x416000001c1879f0 */ /* 0x000fe20008000818 */
[----:B------:R-:W-:Y:S01]  /*6e50*/  UIADD3 UR28, UR7, 0x480, URZ ;  /* 0x00000480071c7890 */ /* 0x000fe2000fffe03f */
[----:B-1----:R-:W-:Y:S01]  /*6e60*/  FMNMX.FTZ R10, R10, R15, !PT ;  /* 0x0000000f0a0a7209 */ /* 0x002fe20007810000 */
[----:B------:R-:W-:Y:S01]  /*6e70*/  UIADD3 UR30, UR6, 0xc0, URZ ;  /* 0x000000c0061e7890 */ /* 0x000fe2000fffe03f */
[-CC-:B------:R-:W-:Y:S01]  /*6e80*/  FFMA.FTZ R7, R136, R3.reuse, -R6.reuse ;  /* 0x0000000388077223 */ /* 0x180fe20000010806 */
[----:B------:R-:W-:Y:S01]  /*6e90*/  UMOV UR29, 0xc0000010 ;  /* 0xc0000010001d7882 */ /* 0x000fe20000000000 */
[----:B------:R-:W-:Y:S01]  /*6ea0*/  UMOV UR31, 0x80000020 ;  /* 0x80000020001f7882 */ /* 0x000fe20000000000 */
[----:B------:R-:W-:Y:S01]  /*6eb0*/  FADD.FTZ R14, -R10, R13 ;  /* 0x0000000d0a0e7221 */ /* 0x000fe20000010100 */
[-CC-:B------:R-:W-:Y:S01]  /*6ec0*/  FFMA.FTZ R15, R141, R3.reuse, -R6.reuse ;  /* 0x000000038d0f7223 */ /* 0x180fe20000010806 */
[----:B------:R-:W-:Y:S01]  /*6ed0*/  MUFU.EX2 R9, R9 ;  /* 0x0000000900097308 */ /* 0x000fe20000000800 */
[-CC-:B------:R-:W-:Y:S01]  /*6ee0*/  FFMA.FTZ R128, R128, R3.reuse, -R6.reuse ;  /* 0x0000000380807223 */ /* 0x180fe20000010806 */
[-C--:B------:R-:W-:Y:S01]  /*6ef0*/  FMUL.FTZ R13, R14, R3.reuse ;  /* 0x000000030e0d7220 */ /* 0x080fe20000410000 */
[-C--:B------:R-:W-:Y:S01]  /*6f00*/  FMUL.FTZ R14, R10, R3.reuse ;  /* 0x000000030a0e7220 */ /* 0x080fe20000410000 */
[-CC-:B------:R-:W-:Y:S01]  /*6f10*/  FFMA.FTZ R129, R129, R3.reuse, -R6.reuse ;  /* 0x0000000381817223 */ /* 0x180fe20000010806 */
[-CC-:B------:R-:W-:Y:S01]  /*6f20*/  FFMA.FTZ R132, R132, R3.reuse, -R6.reuse ;  /* 0x0000000384847223 */ /* 0x180fe20000010806 */
[-C--:B------:R-:W-:Y:S01]  /*6f30*/  FFMA.FTZ R133, R133, R3.reuse, -R6 ;  /* 0x0000000385857223 */ /* 0x080fe20000010806 */
[-CC-:B------:R-:W-:Y:S01]  /*6f40*/  FFMA.FTZ R21, R139, R3.reuse, -R14.reuse ;  /* 0x000000038b157223 */ /* 0x180fe2000001080e */
[-CC-:B------:R-:W-:Y:S01]  /*6f50*/  FFMA.FTZ R136, R142, R3.reuse, -R14.reuse ;  /* 0x000000038e887223 */ /* 0x180fe2000001080e */
[-C--:B------:R-:W-:Y:S01]  /*6f60*/  FFMA.FTZ R143, R143, R3.reuse, -R14 ;  /* 0x000000038f8f7223 */ /* 0x080fe2000001080e */
        /* <DEDUP_REMOVED lines=42> */
[----:B------:R-:W-:-:S06]  /*7210*/  FFMA.FTZ R78, R78, R3, -R14 ;  /* 0x000000034e4e7223 */ /* 0x000fcc000001080e */
        /* <DEDUP_REMOVED lines=10> */
[----:B------:R-:W-:Y:S01]  /*72c0*/  UIADD3 UR30, UR6, 0x100, URZ ;  /* 0x00000100061e7890 */ /* 0x000fe2000fffe03f */
[----:B------:R-:W-:Y:S01]  /*72d0*/  UMOV UR29, 0xc0000010 ;  /* 0xc0000010001d7882 */ /* 0x000fe20000000000 */
[----:B------:R-:W-:Y:S02]  /*72e0*/  UMOV UR31, 0x80000020 ;  /* 0x80000020001f7882 */ /* 0x000fe40000000000 */
        /* <DEDUP_REMOVED lines=64> */
[----:B------:R2:W-:Y:S01]  /*76f0*/  @!P1 SYNCS.ARRIVE.TRANS64.RED.A1T0 RZ, [R12+URZ], RZ ;  /* 0x000000ff0cff99a7 */ /* 0x0005e2000810043f */
[----:B0-----:R-:W-:Y:S01]  /*7700*/  FMUL.FTZ R26, R26, R13 ;  /* 0x0000000d1a1a7220 */ /* 0x001fe20000410000 */
[--C-:B-1----:R-:W-:Y:S01]  /*7710*/  FFMA.FTZ R11, R137, R3, -R6.reuse ;  /* 0x00000003890b7223 */ /* 0x102fe20000010806 */
[----:B------:R-:W-:Y:S01]  /*7720*/  FFMA.FTZ R137, R9, R4, R7 ;  /* 0x0000000409897223 */ /* 0x000fe20000010007 */
[-C--:B------:R-:W-:Y:S01]  /*7730*/  FMUL.FTZ R27, R27, R13.reuse ;  /* 0x0000000d1b1b7220 */ /* 0x080fe20000410000 */
[-C--:B------:R-:W-:Y:S01]  /*7740*/  FMUL.FTZ R30, R30, R13.reuse ;  /* 0x0000000d1e1e7220 */ /* 0x080fe20000410000 */
[-C--:B------:R-:W-:Y:S01]  /*7750*/  FMUL.FTZ R31, R31, R13.reuse ;  /* 0x0000000d1f1f7220 */ /* 0x080fe20000410000 */
[----:B------:R-:W-:Y:S01]  /*7760*/  FMUL.FTZ R34, R34, R13 ;  /* 0x0000000d22227220 */ /* 0x000fe20000410000 */
[----:B------:R0:W-:Y:S01]  /*7770*/  @!P1 SYNCS.ARRIVE.TRANS64.RED.A1T0 RZ, [R20+URZ], RZ ;  /* 0x000000ff14ff99a7 */ /* 0x0001e2000810043f */
[----:B--2---:R-:W-:Y:S01]  /*7780*/  FFMA.FTZ R12, R140, R3, -R6 ;  /* 0x000000038c0c7223 */ /* 0x004fe20000010806 */
[----:B------:R-:W1:Y:S01]  /*7790*/  MUFU.EX2 R11, R11 ;  /* 0x0000000b000b7308 */ /* 0x000e620000000800 */
[-C--:B------:R-:W-:Y:S01]  /*77a0*/  FMUL.FTZ R35, R35, R13.reuse ;  /* 0x0000000d23237220 */ /* 0x080fe20000410000 */
[-C--:B------:R-:W-:Y:S01]  /*77b0*/  FMUL.FTZ R38, R38, R13.reuse ;  /* 0x0000000d26267220 */ /* 0x080fe20000410000 */
[-C--:B------:R-:W-:Y:S01]  /*77c0*/  FMUL.FTZ R39, R39, R13.reuse ;  /* 0x0000000d27277220 */ /* 0x080fe20000410000 */
[-C--:B------:R-:W-:Y:S01]  /*77d0*/  FMUL.FTZ R42, R42, R13.reuse ;  /* 0x0000000d2a2a7220 */ /* 0x080fe20000410000 */
[----:B------:R-:W-:Y:S01]  /*77e0*/  FMUL.FTZ R43, R43, R13 ;  /* 0x0000000d2b2b7220 */ /* 0x000fe20000410000 */
[--C-:B0-----:R-:W-:Y:S01]  /*77f0*/  FFMA.FTZ R20, R138, R3, -R14.reuse ;  /* 0x000000038a147223 */ /* 0x101fe2000001080e */
[-C--:B------:R-:W-:Y:S01]  /*7800*/  FMUL.FTZ R46, R46, R13.reuse ;  /* 0x0000000d2e2e7220 */ /* 0x080fe20000410000 */
[----:B------:R-:W0:Y:S01]  /*7810*/  MUFU.EX2 R12, R12 ;  /* 0x0000000c000c7308 */ /* 0x000e220000000800 */
[-C--:B------:R-:W-:Y:S01]  /*7820*/  FMUL.FTZ R47, R47, R13.reuse ;  /* 0x0000000d2f2f7220 */ /* 0x080fe20000410000 */
[-C--:B------:R-:W-:Y:S01]  /*7830*/  FMUL.FTZ R50, R50, R13.reuse ;  /* 0x0000000d32327220 */ /* 0x080fe20000410000 */
[-C--:B------:R-:W-:Y:S01]  /*7840*/  FMUL.FTZ R51, R51, R13.reuse ;  /* 0x0000000d33337220 */ /* 0x080fe20000410000 */
[-C--:B------:R-:W-:Y:S01]  /*7850*/  FMUL.FTZ R54, R54, R13.reuse ;  /* 0x0000000d36367220 */ /* 0x080fe20000410000 */
[-C--:B------:R-:W-:Y:S01]  /*7860*/  FMUL.FTZ R55, R55, R13.reuse ;  /* 0x0000000d37377220 */ /* 0x080fe20000410000 */
[-C--:B------:R-:W-:Y:S01]  /*7870*/  FMUL.FTZ R58, R58, R13.reuse ;  /* 0x0000000d3a3a7220 */ /* 0x080fe20000410000 */
[----:B------:R-:W-:Y:S01]  /*7880*/  FMUL.FTZ R59, R59, R13 ;  /* 0x0000000d3b3b7220 */ /* 0x000fe20000410000 */
[----:B------:R-:W2:Y:S01]  /*7890*/  MUFU.EX2 R20, R20 ;  /* 0x0000001400147308 */ /* 0x000ea20000000800 */
[C---:B-1----:R-:W-:Y:S01]  /*78a0*/  F2FP.F16.F32.PACK_AB R4, R11.reuse, R7 ;  /* 0x000000070b04723e */ /* 0x042fe200000000ff */
[----:B------:R-:W-:Y:S01]  /*78b0*/  FADD.FTZ R137, R11, R137 ;  /* 0x000000890b897221 */ /* 0x000fe20000010000 */
[----:B------:R-:W-:Y:S01]  /*78c0*/  F2FP.F16.F32.PACK_AB R7, R143, R136 ;  /* 0x000000888f07723e */ /* 0x000fe200000000ff */
[----:B------:R-:W-:Y:S01]  /*78d0*/  FFMA.FTZ R11, R111, R3, -R14 ;  /* 0x000000036f0b7223 */ /* 0x000fe2000001080e */
[-C--:B------:R-:W-:Y:S01]  /*78e0*/  FMUL.FTZ R62, R62, R13.reuse ;  /* 0x0000000d3e3e7220 */ /* 0x080fe20000410000 */
[-C--:B------:R-:W-:Y:S01]  /*78f0*/  FMUL.FTZ R63, R63, R13.reuse ;  /* 0x0000000d3f3f7220 */ /* 0x080fe20000410000 */
[-C--:B------:R-:W-:Y:S01]  /*7900*/  FMUL.FTZ R66, R66, R13.reuse ;  /* 0x0000000d42427220 */ /* 0x080fe20000410000 */
[-C--:B------:R-:W-:Y:S01]  /*7910*/  FMUL.FTZ R67, R67, R13.reuse ;  /* 0x0000000d43437220 */ /* 0x080fe20000410000 */
[----:B0-----:R-:W-:Y:S01]  /*7920*/  F2FP.F16.F32.PACK_AB R6, R15, R12 ;  /* 0x0000000c0f06723e */ /* 0x001fe200000000ff */
[----:B------:R-:W-:Y:S01]  /*7930*/  FADD.FTZ R12, R12, R137 ;  /* 0x000000890c0c7221 */ /* 0x000fe20000010000 */
[----:B------:R-:W-:Y:S01]  /*7940*/  MUFU.EX2 R11, R11 ;  /* 0x0000000b000b7308 */ /* 0x000fe20000000800 */
[-C--:B------:R-:W-:Y:S01]  /*7950*/  FMUL.FTZ R70, R70, R13.reuse ;  /* 0x0000000d46467220 */ /* 0x080fe20000410000 */
[----:B------:R-:W-:Y:S01]  /*7960*/  FMUL.FTZ R71, R71, R13 ;  /* 0x0000000d47477220 */ /* 0x000fe20000410000 */
[-C--:B------:R-:W-:Y:S01]  /*7970*/  FMUL.FTZ R24, R24, R9.reuse ;  /* 0x0000000918187220 */ /* 0x080fe20000410000 */
[-C--:B------:R-:W-:Y:S01]  /*7980*/  FMUL.FTZ R25, R25, R9.reuse ;  /* 0x0000000919197220 */ /* 0x080fe20000410000 */
[----:B------:R-:W-:Y:S01]  /*7990*/  FMUL.FTZ R28, R28, R9 ;  /* 0x000000091c1c7220 */ /* 0x000fe20000410000 */
[----:B--2---:R-:W-:Y:S01]  /*79a0*/  FFMA.FTZ R138, R13, R5, R20 ;  /* 0x000000050d8a7223 */ /* 0x004fe20000010014 */
[----:B------:R-:W-:Y:S01]  /*79b0*/  F2FP.F16.F32.PACK_AB R5, R21, R20 ;  /* 0x000000141505723e */ /* 0x000fe200000000ff */
[-CC-:B------:R-:W-:Y:S01]  /*79c0*/  FFMA.FTZ R20, R131, R3.reuse, -R14.reuse ;  /* 0x0000000383147223 */ /* 0x180fe2000001080e */
[-C--:B------:R-:W-:Y:S01]  /*79d0*/  FFMA.FTZ R131, R134, R3.reuse, -R14 ;  /* 0x0000000386837223 */ /* 0x080fe2000001080e */
[----:B------:R-:W-:Y:S01]  /*79e0*/  FADD.FTZ R21, R21, R138 ;  /* 0x0000008a15157221 */ /* 0x000fe20000010000 */
[----:B------:R-:W-:Y:S01]  /*79f0*/  FFMA.FTZ R134, R135, R3, -R14 ;  /* 0x0000000387867223 */ /* 0x000fe2000001080e */
[----:B------:R0:W-:Y:S01]  /*7a00*/  STSM.16.M88.4 [R2+0x24300], R4 ;  /* 0x0243000402007844 */ /* 0x0001e20000000200 */
[----:B------:R-:W-:Y:S01]  /*7a10*/  FMUL.FTZ R29, R29, R9 ;  /* 0x000000091d1d7220 */ /* 0x000fe20000410000 */
[----:B------:R-:W-:Y:S01]  /*7a20*/  MUFU.EX2 R20, R20 ;  /* 0x0000001400147308 */ /* 0x000fe20000000800 */
[----:B------:R-:W-:Y:S01]  /*7a30*/  FADD.FTZ R136, R136, R21 ;  /* 0x0000001588887221 */ /* 0x000fe20000010000 */
[----:B------:R-:W-:Y:S01]  /*7a40*/  FADD.FTZ R21, R15, R12 ;  /* 0x0000000c0f157221 */ /* 0x000fe20000010000 */
        /* <DEDUP_REMOVED lines=8> */
[-C--:B------:R-:W-:Y:S01]  /*7ad0*/  FFMA.FTZ R99, R102, R3.reuse, -R14 ;  /* 0x0000000366637223 */ /* 0x080fe2000001080e */
[C---:B------:R-:W-:Y:S01]  /*7ae0*/  F2FP.F16.F32.PACK_AB R128, R129.reuse, R128 ;  /* 0x000000808180723e */ /* 0x040fe200000000ff */
[----:B------:R-:W-:Y:S01]  /*7af0*/  FADD.FTZ R111, R129, R74 ;  /* 0x0000004a816f7221 */ /* 0x000fe20000010000 */
[-CC-:B0-----:R-:W-:Y:S01]  /*7b00*/  FFMA.FTZ R7, R130, R3.reuse, -R14.reuse ;  /* 0x0000000382077223 */ /* 0x181fe2000001080e */
[-CC-:B------:R-:W-:Y:S01]  /*7b10*/  FFMA.FTZ R6, R122, R3.reuse, -R14.reuse ;  /* 0x000000037a067223 */ /* 0x180fe2000001080e */
[----:B------:R-:W-:Y:S01]  /*7b20*/  MUFU.EX2 R134, R134 ;  /* 0x0000008600867308 */ /* 0x000fe20000000800 */
[-CC-:B------:R-:W-:Y:S01]  /*7b30*/  FFMA.FTZ R122, R123, R3.reuse, -R14.reuse ;  /* 0x000000037b7a7223 */ /* 0x180fe2000001080e */
[-CC-:B------:R-:W-:Y:S01]  /*7b40*/  FFMA.FTZ R123, R126, R3.reuse, -R14.reuse ;  /* 0x000000037e7b7223 */ /* 0x180fe2000001080e */
[-CC-:B------:R-:W-:Y:S01]  /*7b50*/  FFMA.FTZ R126, R127, R3.reuse, -R14.reuse ;  /* 0x000000037f7e7223 */ /* 0x180fe2000001080e */
[----:B------:R-:W-:Y:S01]  /*7b60*/  FADD.FTZ R102, R132, R111 ;  /* 0x0000006f84667221 */ /* 0x000fe20000010000 */
[-CC-:B------:R-:W-:Y:S01]  /*7b70*/  FFMA.FTZ R5, R114, R3.reuse, -R14.reuse ;  /* 0x0000000372057223 */ /* 0x180fe2000001080e */
[-CC-:B------:R-:W-:Y:S01]  /*7b80*/  FFMA.FTZ R114, R115, R3.reuse, -R14.reuse ;  /* 0x0000000373727223 */ /* 0x180fe2000001080e */
[-CC-:B------:R-:W-:Y:S01]  /*7b90*/  FFMA.FTZ R115, R118, R3.reuse, -R14.reuse ;  /* 0x0000000376737223 */ /* 0x180fe2000001080e */
[----:B------:R-:W0:Y:S01]  /*7ba0*/  MUFU.EX2 R7, R7 ;  /* 0x0000000700077308 */ /* 0x000e220000000800 */
[-C--:B------:R-:W-:Y:S01]  /*7bb0*/  FFMA.FTZ R118, R119, R3.reuse, -R14 ;  /* 0x0000000377767223 */ /* 0x080fe2000001080e */
[----:B------:R-:W-:Y:S01]  /*7bc0*/  FADD.FTZ R111, R133, R102 ;  /* 0x00000066856f7221 */ /* 0x000fe20000010000 */
[-CC-:B------:R-:W-:Y:S01]  /*7bd0*/  FFMA.FTZ R4, R106, R3.reuse, -R14.reuse ;  /* 0x000000036a047223 */ /* 0x180fe2000001080e */
[-CC-:B------:R-:W-:Y:S01]  /*7be0*/  FFMA.FTZ R106, R107, R3.reuse, -R14.reuse ;  /* 0x000000036b6a7223 */ /* 0x180fe2000001080e */
[-CC-:B------:R-:W-:Y:S01]  /*7bf0*/  FFMA.FTZ R107, R110, R3.reuse, -R14.reuse ;  /* 0x000000036e6b7223 */ /* 0x180fe2000001080e */
[----:B------:R-:W-:Y:S01]  /*7c00*/  FFMA.FTZ R14, R79, R3, -R14 ;  /* 0x000000034f0e7223 */ /* 0x000fe2000001080e */
[----:B------:R-:W-:Y:S01]  /*7c10*/  F2FP.F16.F32.PACK_AB R130, R133, R132 ;  /* 0x000000848582723e */ /* 0x000fe200000000ff */
[----:B------:R-:W1:Y:S01]  /*7c20*/  MUFU.EX2 R6, R6 ;  /* 0x0000000600067308 */ /* 0x000e620000000800 */
        /* <DEDUP_REMOVED lines=8> */
[----:B0-----:R-:W-:Y:S01]  /*7cb0*/  FADD.FTZ R21, R7, R136 ;  /* 0x0000008807157221 */ /* 0x001fe20000010000 */
[----:B------:R-:W-:Y:S01]  /*7cc0*/  F2FP.F16.F32.PACK_AB R129, R20, R7 ;  /* 0x000000071481723e */ /* 0x000fe200000000ff */
[-C--:B------:R-:W-:Y:S01]  /*7cd0*/  FMUL.FTZ R45, R45, R9.reuse ;  /* 0x000000092d2d7220 */ /* 0x080fe20000410000 */
[-C--:B------:R-:W-:Y:S01]  /*7ce0*/  FMUL.FTZ R48, R48, R9.reuse ;  /* 0x0000000930307220 */ /* 0x080fe20000410000 */
[----:B------:R-:W-:Y:S01]  /*7cf0*/  FADD.FTZ R74, R20, R21 ;  /* 0x00000015144a7221 */ /* 0x000fe20000010000 */
[-C--:B------:R-:W-:Y:S01]  /*7d00*/  FMUL.FTZ R49, R49, R9.reuse ;  /* 0x0000000931317220 */ /* 0x080fe20000410000 */
[-C--:B------:R-:W-:Y:S01]  /*7d10*/  FMUL.FTZ R52, R52, R9.reuse ;  /* 0x0000000934347220 */ /* 0x080fe20000410000 */
[----:B------:R-:W0:Y:S01]  /*7d20*/  MUFU.EX2 R123, R123 ;  /* 0x0000007b007b7308 */ /* 0x000e220000000800 */
[----:B------:R-:W-:Y:S01]  /*7d30*/  FADD.FTZ R21, R131, R74 ;  /* 0x0000004a83157221 */ /* 0x000fe20000010000 */
[----:B------:R-:W-:Y:S01]  /*7d40*/  FADD.FTZ R74, R120, R111 ;  /* 0x0000006f784a7221 */ /* 0x000fe20000010000 */
[----:B------:R-:W-:Y:S01]  /*7d50*/  F2FP.F16.F32.PACK_AB R120, R121, R120 ;  /* 0x000000787978723e */ /* 0x000fe200000000ff */
[----:B------:R-:W-:Y:S01]  /*7d60*/  FMUL.FTZ R53, R53, R9 ;  /* 0x0000000935357220 */ /* 0x000fe20000410000 */
[C---:B------:R-:W-:Y:S01]  /*7d70*/  FADD.FTZ R119, R134.reuse, R21 ;  /* 0x0000001586777221 */ /* 0x040fe20000010000 */
[----:B------:R-:W-:Y:S01]  /*7d80*/  FADD.FTZ R111, R121, R74 ;  /* 0x0000004a796f7221 */ /* 0x000fe20000010000 */
[----:B------:R-:W-:Y:S01]  /*7d90*/  F2FP.F16.F32.PACK_AB R131, R134, R131 ;  /* 0x000000838683723e */ /* 0x000fe200000000ff */
[----:B------:R-:W3:Y:S01]  /*7da0*/  MUFU.EX2 R126, R126 ;  /* 0x0000007e007e7308 */ /* 0x000ee20000000800 */
[----:B-1----:R-:W-:Y:S01]  /*7db0*/  FADD.FTZ R119, R6, R119 ;  /* 0x0000007706777221 */ /* 0x002fe20000010000 */
[----:B------:R-:W-:Y:S01]  /*7dc0*/  FADD.FTZ R110, R124, R111 ;  /* 0x0000006f7c6e7221 */ /* 0x000fe20000010000 */
[C---:B--2---:R-:W-:Y:S01]  /*7dd0*/  F2FP.F16.F32.PACK_AB R121, R122.reuse, R6 ;  /* 0x000000067a79723e */ /* 0x044fe200000000ff */
[----:B------:R1:W-:Y:S01]  /*7de0*/  STSM.16.M88.4 [R2+0x25b00], R128 ;  /* 0x025b008002007844 */ /* 0x0003e20000000200 */
[----:B------:R-:W-:Y:S01]  /*7df0*/  FADD.FTZ R102, R122, R119 ;  /* 0x000000777a667221 */ /* 0x000fe20000010000 */
[C---:B------:R-:W-:Y:S01]  /*7e00*/  FADD.FTZ R111, R125.reuse, R110 ;  /* 0x0000006e7d6f7221 */ /* 0x040fe20000010000 */
[----:B------:R-:W-:Y:S01]  /*7e10*/  F2FP.F16.F32.PACK_AB R122, R125, R124 ;  /* 0x0000007c7d7a723e */ /* 0x000fe200000000ff */
        /* <DEDUP_REMOVED lines=9> */
[----:B------:R-:W-:Y:S01]  /*7eb0*/  FMUL.FTZ R69, R69, R9 ;  /* 0x0000000945457220 */ /* 0x000fe20000410000 */
[----:B------:R-:W-:-:S06]  /*7ec0*/  IMAD.MOV.U32 R13, RZ, RZ, R10 ;  /* 0x000000ffff0d7224 */ /* 0x000fcc00078e000a */
[----:B------:R-:W5:Y:S08]  /*7ed0*/  MUFU.EX2 R115, R115 ;  /* 0x0000007300737308 */ /* 0x000f700000000800 */
[----:B------:R0:W-:Y:S08]  /*7ee0*/  MUFU.EX2 R79, R103 ;  /* 0x00000067004f7308 */ /* 0x0001f00000000800 */
[----:B------:R-:W1:Y:S01]  /*7ef0*/  MUFU.EX2 R118, R118 ;  /* 0x0000007600767308 */ /* 0x000e620000000800 */
[----:B0-----:R-:W-:Y:S01]  /*7f00*/  FADD.FTZ R103, R123, R102 ;  /* 0x000000667b677221 */ /* 0x001fe20000010000 */
[----:B---3--:R-:W-:-:S03]  /*7f10*/  F2FP.F16.F32.PACK_AB R123, R126, R123 ;  /* 0x0000007b7e7b723e */ /* 0x008fc600000000ff */
[----:B------:R-:W-:Y:S02]  /*7f20*/  FADD.FTZ R102, R126, R103 ;  /* 0x000000677e667221 */ /* 0x000fe40000010000 */
[----:B------:R3:W-:Y:S01]  /*7f30*/  STSM.16.M88.4 [R2+0x27300], R120 ;  /* 0x0273007802007844 */ /* 0x0007e20000000200 */
[----:B------:R0:W-:Y:S01]  /*7f40*/  MUFU.EX2 R21, R98 ;  /* 0x0000006200157308 */ /* 0x0001e20000000800 */
[----:B--2---:R-:W-:-:S04]  /*7f50*/  FADD.FTZ R103, R5, R102 ;  /* 0x0000006605677221 */ /* 0x004fc80000010000 */
[----:B----4-:R-:W-:-:S03]  /*7f60*/  FADD.FTZ R20, R114, R103 ;  /* 0x0000006772147221 */ /* 0x010fc60000010000 */
[----:B------:R-:W2:Y:S01]  /*7f70*/  MUFU.EX2 R4, R4 ;  /* 0x0000000400047308 */ /* 0x000ea20000000800 */
[----:B0-----:R-:W-:Y:S01]  /*7f80*/  FADD.FTZ R98, R112, R111 ;  /* 0x0000006f70627221 */ /* 0x001fe20000010000 */
[----:B------:R-:W-:-:S03]  /*7f90*/  F2FP.F16.F32.PACK_AB R112, R113, R112 ;  /* 0x000000707170723e */ /* 0x000fc600000000ff */
[----:B------:R-:W-:Y:S01]  /*7fa0*/  FADD.FTZ R7, R113, R98 ;  /* 0x0000006271077221 */ /* 0x000fe20000010000 */
[----:B------:R-:W-:Y:S02]  /*7fb0*/  F2FP.F16.F32.PACK_AB R113, R114, R5 ;  /* 0x000000057271723e */ /* 0x000fe400000000ff */
[----:B------:R-:W0:Y:S01]  /*7fc0*/  MUFU.EX2 R106, R106 ;  /* 0x0000006a006a7308 */ /* 0x000e220000000800 */
[----:B------:R-:W-:Y:S01]  /*7fd0*/  FADD.FTZ R98, R116, R7 ;  /* 0x0000000774627221 */ /* 0x000fe20000010000 */
[----:B-----5:R-:W-:Y:S01]  /*7fe0*/  FADD.FTZ R7, R115, R20 ;  /* 0x0000001473077221 */ /* 0x020fe20000010000 */
[C---:B------:R-:W-:Y:S02]  /*7ff0*/  F2FP.F16.F32.PACK_AB R114, R117.reuse, R116 ;  /* 0x000000747572723e */ /* 0x040fe400000000ff */
[----:B------:R-:W-:Y:S01]  /*8000*/  FADD.FTZ R103, R117, R98 ;  /* 0x0000006275677221 */ /* 0x000fe20000010000 */
[C---:B-1----:R-:W-:Y:S01]  /*8010*/  FADD.FTZ R7, R118.reuse, R7 ;  /* 0x0000000776077221 */ /* 0x042fe20000010000 */
[----:B------:R-:W-:Y:S01]  /*8020*/  F2FP.F16.F32.PACK_AB R115, R118, R115 ;  /* 0x000000737673723e */ /* 0x000fe200000000ff */
[----:B------:R-:W1:Y:S01]  /*8030*/  MUFU.EX2 R107, R107 ;  /* 0x0000006b006b7308 */ /* 0x000e620000000800 */
[----:B------:R-:W-:Y:S01]  /*8040*/  FADD.FTZ R20, R104, R103 ;  /* 0x0000006768147221 */ /* 0x000fe20000010000 */
[----:B--2---:R-:W-:Y:S01]  /*8050*/  FADD.FTZ R7, R4, R7 ;  /* 0x0000000704077221 */ /* 0x004fe20000010000 */
[C---:B------:R-:W-:Y:S01]  /*8060*/  F2FP.F16.F32.PACK_AB R104, R105.reuse, R104 ;  /* 0x000000686968723e */ /* 0x040fe200000000ff */
[----:B------:R3:W-:Y:S01]  /*8070*/  STSM.16.M88.4 [R2+0x28b00], R112 ;  /* 0x028b007002007844 */ /* 0x0007e20000000200 */
[----:B------:R-:W-:Y:S01]  /*8080*/  FADD.FTZ R103, R105, R20 ;  /* 0x0000001469677221 */ /* 0x000fe20000010000 */
[----:B------:R-:W-:-:S02]  /*8090*/  F2FP.F16.F32.PACK_AB R98, R101, R100 ;  /* 0x000000646562723e */ /* 0x000fc400000000ff */
[----:B------:R-:W-:Y:S01]  /*80a0*/  MUFU.EX2 R12, R12 ;  /* 0x0000000c000c7308 */ /* 0x000fe20000000800 */
[C---:B0-----:R-:W-:Y:S01]  /*80b0*/  FADD.FTZ R20, R106.reuse, R7 ;  /* 0x000000076a147221 */ /* 0x041fe20000010000 */
[----:B------:R-:W-:Y:S02]  /*80c0*/  F2FP.F16.F32.PACK_AB R105, R106, R4 ;  /* 0x000000046a69723e */ /* 0x000fe400000000ff */
[----:B------:R-:W-:-:S04]  /*80d0*/  F2FP.F16.F32.PACK_AB R106, R109, R108 ;  /* 0x0000006c6d6a723e */ /* 0x000fc800000000ff */
[----:B------:R-:W0:Y:S01]  /*80e0*/  MUFU.EX2 R15, R15 ;  /* 0x0000000f000f7308 */ /* 0x000e220000000800 */
[----:B-1----:R-:W-:Y:S01]  /*80f0*/  FADD.FTZ R20, R107, R20 ;  /* 0x000000146b147221 */ /* 0x002fe20000010000 */
[----:B------:R-:W-:-:S03]  /*8100*/  F2FP.F16.F32.PACK_AB R107, R11, R107 ;  /* 0x0000006b0b6b723e */ /* 0x000fc600000000ff */
[----:B------:R-:W-:Y:S02]  /*8110*/  FADD.FTZ R7, R11, R20 ;  /* 0x000000140b077221 */ /* 0x000fe40000010000 */
[----:B------:R3:W-:Y:S01]  /*8120*/  STSM.16.M88.4 [R2+0x2a300], R104 ;  /* 0x02a3006802007844 */ /* 0x0007e20000000200 */
[----:B------:R-:W-:Y:S08]  /*8130*/  MUFU.EX2 R74, R91 ;  /* 0x0000005b004a7308 */ /* 0x000ff00000000800 */
[----:B------:R1:W-:Y:S08]  /*8140*/  MUFU.EX2 R91, R94 ;  /* 0x0000005e005b7308 */ /* 0x0003f00000000800 */
[----:B------:R-:W2:Y:S01]  /*8150*/  MUFU.EX2 R99, R99 ;  /* 0x0000006300637308 */ /* 0x000ea20000000800 */
[----:B-1----:R-:W-:-:S04]  /*8160*/  FADD.FTZ R94, R108, R103 ;  /* 0x000000676c5e7221 */ /* 0x002fc80000010000 */
[----:B------:R-:W-:-:S03]  /*8170*/  FADD.FTZ R5, R109, R94 ;  /* 0x0000005e6d057221 */ /* 0x000fc60000010000 */
[----:B------:R1:W4:Y:S01]  /*8180*/  MUFU.EX2 R6, R90 ;  /* 0x0000005a00067308 */ /* 0x0003220000000800 */
[----:B------:R-:W-:Y:S01]  /*8190*/  FADD.FTZ R20, R96, R5 ;  /* 0x0000000560147221 */ /* 0x000fe20000010000 */
[----:B------:R-:W-:-:S03]  /*81a0*/  F2FP.F16.F32.PACK_AB R96, R97, R96 ;  /* 0x000000606160723e */ /* 0x000fc600000000ff */
[----:B------:R-:W-:Y:S01]  /*81b0*/  FADD.FTZ R5, R97, R20 ;  /* 0x0000001461057221 */ /* 0x000fe20000010000 */
[----:B0-----:R-:W-:Y:S02]  /*81c0*/  F2FP.F16.F32.PACK_AB R97, R15, R12 ;  /* 0x0000000c0f61723e */ /* 0x001fe400000000ff */
[----:B------:R0:W5:Y:S01]  /*81d0*/  MUFU.EX2 R103, R82 ;  /* 0x0000005200677308 */ /* 0x0001620000000800 */
[----:B-1----:R-:W-:Y:S01]  /*81e0*/  FADD.FTZ R90, R12, R7 ;  /* 0x000000070c5a7221 */ /* 0x002fe20000010000 */
[----:B------:R-:W-:-:S03]  /*81f0*/  FADD.FTZ R20, R100, R5 ;  /* 0x0000000564147221 */ /* 0x000fc60000010000 */
[----:B------:R-:W-:Y:S01]  /*8200*/  FADD.FTZ R90, R15, R90 ;  /* 0x0000005a0f5a7221 */ /* 0x000fe20000010000 */
[----:B------:R-:W-:Y:S02]  /*8210*/  FADD.FTZ R5, R101, R20 ;  /* 0x0000001465057221 */ /* 0x000fe40000010000 */
[----:B------:R-:W-:Y:S01]  /*8220*/  MUFU.EX2 R11, R78 ;  /* 0x0000004e000b7308 */ /* 0x000fe20000000800 */
[----:B--2---:R-:W-:Y:S01]  /*8230*/  FADD.FTZ R90, R99, R90 ;  /* 0x0000005a635a7221 */ /* 0x004fe20000010000 */
[----:B------:R-:W-:Y:S01]  /*8240*/  FADD.FTZ R4, R88, R5 ;  /* 0x0000000558047221 */ /* 0x000fe20000010000 */
[C---:B------:R-:W-:Y:S02]  /*8250*/  F2FP.F16.F32.PACK_AB R99, R79.reuse, R99 ;  /* 0x000000634f63723e */ /* 0x040fe400000000ff */
[----:B------:R-:W-:Y:S01]  /*8260*/  FADD.FTZ R90, R79, R90 ;  /* 0x0000005a4f5a7221 */ /* 0x000fe20000010000 */
[C---:B------:R-:W-:Y:S01]  /*8270*/  FADD.FTZ R7, R89.reuse, R4 ;  /* 0x0000000459077221 */ /* 0x040fe20000010000 */
[----:B------:R-:W-:Y:S01]  /*8280*/  F2FP.F16.F32.PACK_AB R88, R89, R88 ;  /* 0x000000585958723e */ /* 0x000fe200000000ff */
[----:B------:R-:W1:Y:S01]  /*8290*/  MUFU.EX2 R14, R14 ;  /* 0x0000000e000e7308 */ /* 0x000e620000000800 */
[----:B------:R-:W-:Y:S01]  /*82a0*/  FADD.FTZ R5, R21, R90 ;  /* 0x0000005a15057221 */ /* 0x000fe20000010000 */
[----:B------:R-:W-:Y:S01]  /*82b0*/  FADD.FTZ R12, R92, R7 ;  /* 0x000000075c0c7221 */ /* 0x000fe20000010000 */
[C---:B------:R-:W-:Y:S01]  /*82c0*/  F2FP.F16.F32.PACK_AB R89, R74.reuse, R21 ;  /* 0x000000154a59723e */ /* 0x040fe200000000ff */
[----:B------:R3:W-:Y:S01]  /*82d0*/  STSM.16.M88.4 [R2+0x2bb00], R96 ;  /* 0x02bb006002007844 */ /* 0x0007e20000000200 */
[----:B------:R-:W-:Y:S01]  /*82e0*/  FADD.FTZ R4, R74, R5 ;  /* 0x000000054a047221 */ /* 0x000fe20000010000 */
[C---:B------:R-:W-:Y:S01]  /*82f0*/  FADD.FTZ R5, R93.reuse, R12 ;  /* 0x0000000c5d057221 */ /* 0x040fe20000010000 */
[----:B------:R-:W-:-:S02]  /*8300*/  F2FP.F16.F32.PACK_AB R90, R93, R92 ;  /* 0x0000005c5d5a723e */ /* 0x000fc400000000ff */
[----:B------:R-:W-:Y:S01]  /*8310*/  FADD.FTZ R4, R91, R4 ;  /* 0x000000045b047221 */ /* 0x000fe20000010000 */
[----:B------:R-:W-:Y:S02]  /*8320*/  F2FP.F16.F32.PACK_AB R91, R95, R91 ;  /* 0x0000005b5f5b723e */ /* 0x000fe400000000ff */
[----:B0-----:R-:W-:Y:S01]  /*8330*/  F2FP.F16.F32.PACK_AB R82, R85, R84 ;  /* 0x000000545552723e */ /* 0x001fe200000000ff */
[----:B------:R-:W-:Y:S01]  /*8340*/  FADD.FTZ R7, R95, R4 ;  /* 0x000000045f077221 */ /* 0x000fe20000010000 */
[----:B------:R-:W-:Y:S01]  /*8350*/  FADD.FTZ R4, R80, R5 ;  /* 0x0000000550047221 */ /* 0x000fe20000010000 */
[C---:B------:R-:W-:Y:S01]  /*8360*/  F2FP.F16.F32.PACK_AB R80, R81.reuse, R80 ;  /* 0x000000505150723e */ /* 0x040fe200000000ff */
[----:B------:R3:W-:Y:S01]  /*8370*/  STSM.16.M88.4 [R2+0x2d300], R88 ;  /* 0x02d3005802007844 */ /* 0x0007e20000000200 */
[----:B----4-:R-:W-:Y:S01]  /*8380*/  FADD.FTZ R12, R6, R7 ;  /* 0x00000007060c7221 */ /* 0x010fe20000010000 */
        /* <DEDUP_REMOVED lines=8> */
[----:B------:R-:W-:Y:S01]  /*8410*/  F2FP.F16.F32.PACK_AB R74, R77, R76 ;  /* 0x0000004c4d4a723e */ /* 0x000fe200000000ff */
[----:B------:R3:W-:Y:S01]  /*8420*/  STSM.16.M88.4 [R2+0x2eb00], R80 ;  /* 0x02eb005002007844 */ /* 0x0007e20000000200 */
[----:B------:R-:W-:Y:S01]  /*8430*/  FADD.FTZ R12, R87, R12 ;  /* 0x0000000c570c7221 */ /* 0x000fe20000010000 */
[----:B------:R-:W-:Y:S01]  /*8440*/  FADD.FTZ R4, R72, R5 ;  /* 0x0000000548047221 */ /* 0x000fe20000010000 */
[----:B------:R-:W-:Y:S01]  /*8450*/  F2FP.F16.F32.PACK_AB R72, R73, R72 ;  /* 0x000000484948723e */ /* 0x000fe200000000ff */
[----:B------:R-:W-:-:S02]  /*8460*/  IMAD.MOV.U32 R7, RZ, RZ, R0 ;  /* 0x000000ffff077224 */ /* 0x000fc400078e0000 */
[----:B-----5:R-:W-:Y:S01]  /*8470*/  FADD.FTZ R12, R103, R12 ;  /* 0x0000000c670c7221 */ /* 0x020fe20000010000 */
[----:B------:R-:W-:Y:S01]  /*8480*/  FADD.FTZ R5, R73, R4 ;  /* 0x0000000449057221 */ /* 0x000fe20000010000 */
[C---:B------:R-:W-:Y:S02]  /*8490*/  F2FP.F16.F32.PACK_AB R73, R75.reuse, R103 ;  /* 0x000000674b49723e */ /* 0x040fe400000000ff */
[----:B------:R-:W-:Y:S01]  /*84a0*/  FADD.FTZ R12, R75, R12 ;  /* 0x0000000c4b0c7221 */ /* 0x000fe20000010000 */
[----:B-1----:R-:W-:Y:S01]  /*84b0*/  F2FP.F16.F32.PACK_AB R75, R14, R11 ;  /* 0x0000000b0e4b723e */ /* 0x002fe200000000ff */
[----:B------:R-:W-:Y:S02]  /*84c0*/  FADD.FTZ R4, R76, R5 ;  /* 0x000000054c047221 */ /* 0x000fe40000010000 */
[----:B------:R-:W-:Y:S02]  /*84d0*/  FADD.FTZ R12, R11, R12 ;  /* 0x0000000c0b0c7221 */ /* 0x000fe40000010000 */
[----:B------:R3:W-:Y:S01]  /*84e0*/  STSM.16.M88.4 [R2+0x30300], R72 ;  /* 0x0303004802007844 */ /* 0x0007e20000000200 */
[----:B------:R-:W-:Y:S01]  /*84f0*/  FADD.FTZ R4, R77, R4 ;  /* 0x000000044d047221 */ /* 0x000fe20000010000 */
[----:B------:R-:W-:Y:S01]  /*8500*/  FADD.FTZ R5, R14, R12 ;  /* 0x0000000c0e057221 */ /* 0x000fe20000010000 */
[----:B------:R-:W-:Y:S01]  /*8510*/  @!PT LDS RZ, [RZ] ;  /* 0x00000000fffff984 */ /* 0x000fe20000000800 */
[----:B------:R-:W-:Y:S01]  /*8520*/  @!PT LDS RZ, [RZ] ;  /* 0x00000000fffff984 */ /* 0x000fe20000000800 */
[----:B------:R-:W-:Y:S01]  /*8530*/  @!PT LDS RZ, [RZ] ;  /* 0x00000000fffff984 */ /* 0x000fe20000000800 */
[----:B------:R-:W-:Y:S01]  /*8540*/  @!PT LDS RZ, [RZ] ;  /* 0x00000000fffff984 */ /* 0x000fe20000000800 */
[----:B------:R0:W-:Y:S06]  /*8550*/  MEMBAR.ALL.CTA ;  /* 0x0000000000007992 */ /* 0x0001ec0000008000 */
[----:B0-----:R-:W0:Y:S02]  /*8560*/  FENCE.VIEW.ASYNC.S ;  /* 0x00000000000073c6 */ /* 0x001e240000000000 */
[----:B0-----:R-:W-:Y:S01]  /*8570*/  NOP ;  /* 0x0000000000007918 */ /* 0x001fe20000000000 */
[----:B------:R-:W-:Y:S05]  /*8580*/  @P2 BRA `(.L_x_10107) ;  /* 0xffffffc8003c2947 */ /* 0x000fea000383ffff */
.L_x_10098:
[----:B------:R-:W-:Y:S06]  /*8590*/  BAR.ARV 0x8, 0x200 ;  /* 0x0208000000007b1d */ /* 0x000fec0000002000 */
[----:B------:R-:W-:Y:S05]  /*85a0*/  @!P0 BRA `(.L_x_10108) ;  /* 0x0000000000048947 */ /* 0x000fea0003800000 */
[----:B------:R-:W-:Y:S01]  /*85b0*/  BPT.TRAP 0x1 ;  /* 0x000000040000795c */ /* 0x000fe20000300000 */
.L_x_10108:
[----:B------:R-:W-:Y:S01]  /*85c0*/  ULEA UR9, UR39, UR36, 0x3 ;  /* 0x0000002427097291 */ /* 0x000fe2000f8e183f */
[----:B------:R-:W-:-:S08]  /*85d0*/  SHF.L.U32 R6, R16, 0x1f, RZ ;  /* 0x0000001f10067819 */ /* 0x000fd000000006ff */
[----:B------:R1:W2:Y:S01]  /*85e0*/  SYNCS.PHASECHK.TRANS64.TRYWAIT P2, [UR9+0x31c50], R6 ;  /* 0x031c5006ff0075a7 */ /* 0x0002a20008040149 */
[----:B------:R-:W-:Y:S05]  /*85f0*/  @!P0 BRA `(.L_x_10109) ;  /* 0x0000000000048947 */ /* 0x000fea0003800000 */
[----:B------:R-:W-:Y:S01]  /*8600*/  BPT.TRAP 0x1 ;  /* 0x000000040000795c */ /* 0x000fe20000300000 */
.L_x_10109:
[----:B--2---:R-:W-:Y:S05]  /*8610*/  @P2 BRA `(.L_x_10110) ;  /* 0x0000000000082947 */ /* 0x004fea0003800000 */
[----:B------:R-:W2:Y:S02]  /*8620*/  SYNCS.PHASECHK.TRANS64.TRYWAIT P0, [UR9+0x31c50], R6 ;  /* 0x031c5006ff0075a7 */ /* 0x000ea40008000149 */
[----:B--2---:R-:W-:Y:S05]  /*8630*/  @!P0 BRA `(.L_x_10111) ;  /* 0x0000008400108947 */ /* 0x004fea0003800000 */
.L_x_10110:
[----:B------:R-:W-:Y:S01]  /*8640*/  UIADD3 UR36, UR36, 0x200, URZ ;  /* 0x0000020024247890 */ /* 0x000fe2000fffe03f */
[----:B------:R-:W-:Y:S01]  /*8650*/  WARPGROUP.ARRIVE ;  /* 0x00000000000079c5 */ /* 0x000fe20000000000 */
[----:B------:R-:W-:Y:S01]  /*8660*/  ULOP3.LUT UR37, UR37, 0x10000, URZ, 0xfc, !UPT ;  /* 0x0001000025257892 */ /* 0x000fe2000f8efc3f */
[----:B--2---:R-:W2:Y:S01]  /*8670*/  SHFL.BFLY PT, R7, R4, 0x2, 0x1f ;  /* 0x0c401f0004077f89 */ /* 0x004ea200000e0000 */
[----:B------:R-:W-:Y:S01]  /*8680*/  USHF.R.U32.HI UR36, URZ, 0x4, UR36 ;  /* 0x000000043f247899 */ /* 0x000fe20008011624 */
[----:B------:R-:W-:Y:S01]  /*8690*/  IMAD.MOV.U32 R21, RZ, RZ, -0x800000 ;  /* 0xff800000ff157424 */ /* 0x000fe200078e00ff */
[----:B------:R-:W-:Y:S01]  /*86a0*/  UMOV UR5, 0xc0000010 ;  /* 0xc000001000057882 */ /* 0x000fe20000000000 */
[----:B------:R-:W-:Y:S01]  /*86b0*/  UMOV UR7, 0x80000020 ;  /* 0x8000002000077882 */ /* 0x000fe20000000000 */
[----:B------:R-:W-:Y:S01]  /*86c0*/  ULOP3.LUT UR36, UR36, 0x3fff, URZ, 0xc0, !UPT ;  /* 0x00003fff24247892 */ /* 0x000fe2000f8ec03f */
[----:B-1----:R-:W1:Y:S01]  /*86d0*/  SHFL.BFLY PT, R6, R5, 0x2, 0x1f ;  /* 0x0c401f0005067f89 */ /* 0x002e6200000e0000 */
[----:B------:R-:W-:Y:S01]  /*86e0*/  UMOV UR4, UR37 ;  /* 0x0000002500047c82 */ /* 0x000fe20008000000 */
[----:B------:R-:W-:Y:S01]  /*86f0*/  IMAD.MOV.U32 R20, RZ, RZ, -0x800000 ;  /* 0xff800000ff147424 */ /* 0x000fe200078e00ff */
[----:B------:R-:W-:Y:S01]  /*8700*/  ULOP3.LUT UR8, UR36, 0x2400000, URZ, 0xfc, !UPT ;  /* 0x0240000024087892 */ /* 0x000fe2000f8efc3f */
[----:B------:R-:W-:-:S03]  /*8710*/  VIADD R149, R149, 0x1 ;  /* 0x0000000195957836 */ /* 0x000fc60000000000 */
[----:B------:R-:W-:Y:S02]  /*8720*/  UIMAD UR8, UR39, 0x6c0, UR8 ;  /* 0x000006c0270878a4 */ /* 0x000fe4000f8e0208 */
[----:B------:R-:W-:-:S04]  /*8730*/  UIADD3 UR39, UR39, 0x1, URZ ;  /* 0x0000000127277890 */ /* 0x000fc8000fffe03f */
[----:B------:R-:W-:Y:S01]  /*8740*/  UISETP.NE.AND UP0, UPT, UR39, 0x2, UPT ;  /* 0x000000022700788c */ /* 0x000fe2000bf05270 */
[----:B------:R-:W-:Y:S02]  /*8750*/  UMOV UR6, UR8 ;  /* 0x0000000800067c82 */ /* 0x000fe40008000000 */
[----:B------:R-:W-:Y:S01]  /*8760*/  HGMMA.64x96x16.F32 R24, gdesc[UR4].tnspB, R24, gsb0 ;  /* 0x41600000041879f0 */ /* 0x000fe20008000818 */
[----:B------:R-:W-:Y:S01]  /*8770*/  UIADD3 UR4, UR37, 0x180, URZ ;  /* 0x0000018025047890 */ /* 0x000fe2000fffe03f */
[----:B--2---:R-:W-:Y:S01]  /*8780*/  FADD.FTZ R7, R7, R4 ;  /* 0x0000000407077221 */ /* 0x004fe20000010000 */
[----:B------:R-:W-:Y:S01]  /*8790*/  UIADD3 UR6, UR8, 0x40, URZ ;  /* 0x0000004008067890 */ /* 0x000fe2000fffe03f */
[----:B------:R-:W-:Y:S01]  /*87a0*/  IMAD.MOV.U32 R4, RZ, RZ, RZ ;  /* 0x000000ffff047224 */ /* 0x000fe200078e00ff */
[----:B------:R-:W-:Y:S01]  /*87b0*/  UMOV UR5, 0xc0000010 ;  /* 0xc000001000057882 */ /* 0x000fe20000000000 */
[----:B------:R-:W-:Y:S01]  /*87c0*/  UMOV UR7, 0x80000020 ;  /* 0x8000002000077882 */ /* 0x000fe20000000000 */
[----:B-1----:R-:W-:Y:S01]  /*87d0*/  FADD.FTZ R8, R6, R5 ;  /* 0x0000000506087221 */ /* 0x002fe20000010000 */
[----:B------:R-:W-:Y:S01]  /*87e0*/  USEL UR39, UR39, URZ, UP0 ;  /* 0x0000003f27277287 */ /* 0x000fe20008000000 */
[----:B------:R-:W1:Y:S04]  /*87f0*/  SHFL.BFLY PT, R6, R7, 0x1, 0x1f ;  /* 0x0c201f0007067f89 */ /* 0x000e6800000e0000 */
[----:B------:R-:W2:Y:S01]  /*8800*/  SHFL.BFLY PT, R9, R8, 0x1, 0x1f ;  /* 0x0c201f0008097f89 */ /* 0x000ea200000e0000 */
[----:B-1----:R-:W-:Y:S01]  /*8810*/  FADD.FTZ R12, R7, R6 ;  /* 0x00000006070c7221 */ /* 0x002fe20000010000 */
[----:B------:R-:W-:-:S02]  /*8820*/  IMAD.U32 R7, RZ, RZ, UR9 ;  /* 0x00000009ff077e24 */ /* 0x000fc4000f8e00ff */
[----:B--2---:R-:W-:Y:S02]  /*8830*/  FADD.FTZ R13, R8, R9 ;  /* 0x00000009080d7221 */ /* 0x004fe40000010000 */
[----:B------:R-:W-:Y:S01]  /*8840*/  FSETP.NE.FTZ.AND P0, PT, R12, RZ, PT ;  /* 0x000000ff0c00720b */ /* 0x000fe20003f15000 */
[----:B------:R-:W-:Y:S02]  /*8850*/  IMAD.MOV.U32 R9, RZ, RZ, RZ ;  /* 0x000000ffff097224 */ /* 0x000fe400078e00ff */
[----:B------:R-:W-:-:S10]  /*8860*/  FSETP.NE.FTZ.AND P2, PT, R13, RZ, PT ;  /* 0x000000ff0d00720b */ /* 0x000fd40003f55000 */
[----:B------:R-:W1:Y:S01]  /*8870*/  @P0 MUFU.LG2 R6, R12 ;  /* 0x0000000c00060308 */ /* 0x000e620000000c00 */
[C---:B------:R-:W-:Y:S02]  /*8880*/  @P0 FMUL.FTZ R5, R3.reuse, 0.69314718246459960938 ;  /* 0x3f31721803050820 */ /* 0x040fe40000410000 */
[----:B------:R-:W-:Y:S01]  /*8890*/  @P2 FMUL.FTZ R8, R3, 0.69314718246459960938 ;  /* 0x3f31721803082820 */ /* 0x000fe20000410000 */
[----:B------:R-:W-:-:S04]  /*88a0*/  @!P1 VIADD R3, R7, 0x31c60 ;  /* 0x00031c6007039836 */ /* 0x000fc80000000000 */
[----:B------:R-:W-:Y:S08]  /*88b0*/  @P0 MUFU.RCP R4, R12 ;  /* 0x0000000c00040308 */ /* 0x000ff00000001000 */
[----:B------:R-:W2:Y:S01]  /*88c0*/  @P2 MUFU.LG2 R11, R13 ;  /* 0x0000000d000b2308 */ /* 0x000ea20000000c00 */
[----:B-1----:R-:W-:-:S04]  /*88d0*/  @P0 FMUL.FTZ R6, R6, 0.69314718246459960938 ;  /* 0x3f31721806060820 */ /* 0x002fc80000410000 */
[----:B------:R-:W-:Y:S01]  /*88e0*/  @P0 FFMA.FTZ R21, R5, R0, R6 ;  /* 0x0000000005150223 */ /* 0x000fe20000010006 */
[----:B------:R-:W-:Y:S02]  /*88f0*/  @!P1 PRMT R5, RZ, 0x654, R3 ;  /* 0x00000654ff059816 */ /* 0x000fe40000000003 */
[----:B------:R-:W1:Y:S01]  /*8900*/  @P2 MUFU.RCP R9, R13 ;  /* 0x0000000d00092308 */ /* 0x000e620000001000 */
[----:B------:R-:W-:Y:S01]  /*8910*/  PLOP3.LUT P0, PT, PT, PT, PT, 0x8, 0x0 ;  /* 0x000000000000781c */ /* 0x000fe20003f0e170 */
[----:B--2---:R-:W-:-:S04]  /*8920*/  @P2 FMUL.FTZ R11, R11, 0.69314718246459960938 ;  /* 0x3f3172180b0b2820 */ /* 0x004fc80000410000 */
        /* <DEDUP_REMOVED lines=53> */
[----:B------:R-:W-:-:S06]  /*8c80*/  USEL UR4, URZ, 0x1, UP0 ;  /* 0x000000013f047887 */ /* 0x000fcc0008000000 */
[----:B------:R-:W-:Y:S01]  /*8c90*/  LOP3.LUT R16, R16, UR4, RZ, 0x3c, !PT ;  /* 0x0000000410107c12 */ /* 0x000fe2000f8e3cff */
[----:B------:R-:W-:Y:S02]  /*8ca0*/  WARPGROUP.DEPBAR.LE gsb0, 0x0 ;  /* 0x00008000000079c5 */ /* 0x000fe40000010000 */
[----:B------:R2:W-:Y:S01]  /*8cb0*/  @!P1 SYNCS.ARRIVE.TRANS64.RED.A1T0 RZ, [R5+URZ], RZ ;  /* 0x000000ff05ff99a7 */ /* 0x0005e2000810043f */
[-C--:B---3--:R-:W-:Y:S01]  /*8cc0*/  FMUL.FTZ R72, R49, R4.reuse ;  /* 0x0000000431487220 */ /* 0x088fe20000410000 */
        /* <DEDUP_REMOVED lines=46> */
[----:B--2---:R-:W-:-:S07]  /*8fb0*/  FMUL.FTZ R71, R71, R9 ;  /* 0x0000000947477220 */ /* 0x004fce0000410000 */
.L_x_10091:
[----:B------:R-:W1:Y:S08]  /*8fc0*/  S2UR UR4, SR_CgaCtaId ;  /* 0x00000000000479c3 */ /* 0x000e700000008800 */
[----:B------:R-:W-:Y:S06]  /*8fd0*/  BAR.SYNC.DEFER_BLOCKING 0x5, 0x200 ;  /* 0x0148000000007b1d */ /* 0x000fec0000010000 */
[----:B------:R-:W-:Y:S01]  /*8fe0*/  UMOV UR36, 0x400 ;  /* 0x0000040000247882 */ /* 0x000fe20000000000 */
[----:B------:R-:W-:Y:S01]  /*8ff0*/  BSSY B0, `(.L_x_10112) ;  /* 0x00001a1000007945 */ /* 0x000fe20003800000 */
[----:B-1----:R-:W-:-:S09]  /*9000*/  ULEA UR36, UR4, UR36, 0x18 ;  /* 0x0000002404247291 */ /* 0x002fd2000f8ec03f */
[----:B------:R-:W1:Y:S01]  /*9010*/  LDS.128 R32, [UR36+0x31cd0] ;  /* 0x031cd024ff207984 */ /* 0x000e620008000c00 */
[----:B------:R-:W-:Y:S06]  /*9020*/  BAR.ARV 0x4, 0x200 ;  /* 0x0108000000007b1d */ /* 0x000fec0000002000 */
[----:B------:R-:W-:Y:S05]  /*9030*/  @P0 BRA `(.L_x_10113) ;  /* 0x0000001000180947 */ /* 0x000fea0003800000 */
[----:B------:R-:W2:Y:S08]  /*9040*/  S2UR UR6, SR_SWINHI ;  /* 0x00000000000679c3 */ /* 0x000eb00000002f00 */
[----:B------:R-:W-:Y:S01]  /*9050*/  BAR.SYNC.DEFER_BLOCKING 0x1, 0x180 ;  /* 0x0046000000007b1d */ /* 0x000fe20000010000 */
[----:B------:R-:W-:-:S05]  /*9060*/  F2FP.F16.F32.PACK_AB R27, R27, R46 ;  /* 0x0000002e1b1b723e */ /* 0x000fca00000000ff */
[----:B------:R-:W-:Y:S01]  /*9070*/  UMOV UR4, UR36 ;  /* 0x0000002400047c82 */ /* 0x000fe20008000000 */
[----:B--2---:R-:W-:Y:S01]  /*9080*/  UMOV UR5, UR6 ;  /* 0x0000000600057c82 */ /* 0x004fe20008000000 */
[----:B------:R-:W-:Y:S02]  /*9090*/  IMAD.U32 R28, RZ, RZ, UR4 ;  /* 0x00000004ff1c7e24 */ /* 0x000fe4000f8e00ff */
[----:B------:R-:W-:Y:S01]  /*90a0*/  IMAD.U32 R29, RZ, RZ, UR5 ;  /* 0x00000005ff1d7e24 */ /* 0x000fe2000f8e00ff */
[----:B------:R-:W-:Y:S01]  /*90b0*/  ULDC.64 UR4, c[0x0][0xc08] ;  /* 0x0003020000047ab9 */ /* 0x000fe20000000a00 */
        /* <DEDUP_REMOVED lines=15> */
[----:B-1----:R-:W-:-:S02]  /*91b0*/  MOV R32, R4 ;  /* 0x0000000400207202 */ /* 0x002fc40000000f00 */
[----:B------:R-:W-:Y:S02]  /*91c0*/  LOP3.LUT R10, R59, 0x180, RZ, 0xc0, !PT ;  /* 0x000001803b0a7812 */ /* 0x000fe400078ec0ff */
[----:B------:R-:W-:Y:S02]  /*91d0*/  F2FP.F16.F32.PACK_AB R4, R83, R6 ;  /* 0x000000065304723e */ /* 0x000fe400000000ff */
[----:B------:R-:W-:Y:S02]  /*91e0*/  F2FP.F16.F32.PACK_AB R6, R14, R7 ;  /* 0x000000070e06723e */ /* 0x000fe400000000ff */
[----:B------:R-:W-:Y:S02]  /*91f0*/  F2FP.F16.F32.PACK_AB R5, R24, R81 ;  /* 0x000000511805723e */ /* 0x000fe400000000ff */
[----:B------:R-:W-:Y:S02]  /*9200*/  LOP3.LUT R14, R63, 0x180, RZ, 0xc0, !PT ;  /* 0x000001803f0e7812 */ /* 0x000fe400078ec0ff */
[----:B------:R-:W-:-:S02]  /*9210*/  SHF.R.U64 R8, R8, 0x3, RZ ;  /* 0x0000000308087819 */ /* 0x000fc400000012ff */
[----:B------:R-:W-:Y:S02]  /*9220*/  LOP3.LUT R24, R67, 0x180, RZ, 0xc0, !PT ;  /* 0x0000018043187812 */ /* 0x000fe400078ec0ff */
[----:B------:R-:W-:Y:S02]  /*9230*/  SHF.R.U64 R10, R10, 0x3, RZ ;  /* 0x000000030a0a7819 */ /* 0x000fe400000012ff */
[----:B------:R-:W-:Y:S02]  /*9240*/  LOP3.LUT R58, R85, 0x180, RZ, 0xc0, !PT ;  /* 0x00000180553a7812 */ /* 0x000fe400078ec0ff */
[----:B------:R-:W-:Y:S02]  /*9250*/  SHF.R.U64 R14, R14, 0x3, RZ ;  /* 0x000000030e0e7819 */ /* 0x000fe400000012ff */
[----:B------:R-:W-:Y:S02]  /*9260*/  LOP3.LUT R8, R8, R55, RZ, 0x3c, !PT ;  /* 0x0000003708087212 */ /* 0x000fe400078e3cff */
[----:B------:R-:W-:Y:S01]  /*9270*/  SHF.R.U64 R24, R24, 0x3, RZ ;  /* 0x0000000318187819 */ /* 0x000fe200000012ff */
[----:B------:R-:W1:Y:S01]  /*9280*/  LDC.64 R54, c[0x0][0xc00] ;  /* 0x00030000ff367b82 */ /* 0x000e620000000a00 */
[----:B------:R-:W-:-:S02]  /*9290*/  LOP3.LUT R10, R10, R59, RZ, 0x3c, !PT ;  /* 0x0000003b0a0a7212 */ /* 0x000fc400078e3cff */
[----:B------:R-:W-:Y:S02]  /*92a0*/  SHF.R.U64 R58, R58, 0x3, RZ ;  /* 0x000000033a3a7819 */ /* 0x000fe400000012ff */
[----:B------:R-:W-:Y:S02]  /*92b0*/  F2FP.F16.F32.PACK_AB R7, R12, R69 ;  /* 0x000000450c07723e */ /* 0x000fe400000000ff */
[----:B------:R-:W-:Y:S02]  /*92c0*/  LOP3.LUT R12, R14, R63, RZ, 0x3c, !PT ;  /* 0x0000003f0e0c7212 */ /* 0x000fe400078e3cff */
[----:B------:R-:W-:Y:S01]  /*92d0*/  LOP3.LUT R14, R24, R67, RZ, 0x3c, !PT ;  /* 0x00000043180e7212 */ /* 0x000fe200078e3cff */
[----:B------:R2:W-:Y:S01]  /*92e0*/  STSM.16.M88.4 [R32], R4 ;  /* 0x0000000420007844 */ /* 0x0005e20000000200 */
[----:B------:R-:W-:Y:S02]  /*92f0*/  LOP3.LUT R24, R58, R85, RZ, 0x3c, !PT ;  /* 0x000000553a187212 */ /* 0x000fe400078e3cff */
[----:B------:R-:W-:-:S02]  /*9300*/  MOV R63, R8 ;  /* 0x00000008003f7202 */ /* 0x000fc40000000f00 */
[----:B------:R-:W-:Y:S02]  /*9310*/  MOV R62, R10 ;  /* 0x0000000a003e7202 */ /* 0x000fe40000000f00 */
[----:B------:R-:W-:Y:S02]  /*9320*/  F2FP.F16.F32.PACK_AB R8, R79, R78 ;  /* 0x0000004e4f08723e */ /* 0x000fe400000000ff */
[----:B------:R-:W-:Y:S02]  /*9330*/  F2FP.F16.F32.PACK_AB R9, R65, R68 ;  /* 0x000000444109723e */ /* 0x000fe400000000ff */
[----:B------:R-:W-:Y:S02]  /*9340*/  F2FP.F16.F32.PACK_AB R10, R80, R77 ;  /* 0x0000004d500a723e */ /* 0x000fe400000000ff */
[----:B------:R-:W-:Y:S02]  /*9350*/  F2FP.F16.F32.PACK_AB R11, R30, R31 ;  /* 0x0000001f1e0b723e */ /* 0x000fe400000000ff */
[----:B------:R-:W-:Y:S01]  /*9360*/  MOV R59, R12 ;  /* 0x0000000c003b7202 */ /* 0x000fe20000000f00 */
[----:B------:R-:W3:Y:S01]  /*9370*/  LDC.64 R30, c[0x0][0xc00] ;  /* 0x00030000ff1e7b82 */ /* 0x000ee20000000a00 */
[----:B------:R-:W-:Y:S01]  /*9380*/  MOV R58, R14 ;  /* 0x0000000e003a7202 */ /* 0x000fe20000000f00 */
[----:B------:R4:W-:Y:S01]  /*9390*/  STSM.16.M88.4 [R63], R8 ;  /* 0x000000083f007844 */ /* 0x0009e20000000200 */
[----:B------:R-:W-:-:S02]  /*93a0*/  F2FP.F16.F32.PACK_AB R12, R76, R73 ;  /* 0x000000494c0c723e */ /* 0x000fc400000000ff */
[----:B------:R-:W-:Y:S02]  /*93b0*/  F2FP.F16.F32.PACK_AB R13, R60, R61 ;  /* 0x0000003d3c0d723e */ /* 0x000fe400000000ff */
[----:B------:R-:W-:Y:S02]  /*93c0*/  F2FP.F16.F32.PACK_AB R14, R75, R74 ;  /* 0x0000004a4b0e723e */ /* 0x000fe400000000ff */
[----:B------:R-:W-:Y:S02]  /*93d0*/  F2FP.F16.F32.PACK_AB R15, R56, R57 ;  /* 0x00000039380f723e */ /* 0x000fe400000000ff */
[----:B--2---:R-:W-:Y:S02]  /*93e0*/  MOV R32, R24 ;  /* 0x0000001800207202 */ /* 0x004fe40000000f00 */
[----:B------:R-:W-:Y:S01]  /*93f0*/  F2FP.F16.F32.PACK_AB R4, R72, R41 ;  /* 0x000000294804723e */ /* 0x000fe200000000ff */
[----:B------:R-:W-:Y:S01]  /*9400*/  STSM.16.M88.4 [R62], R12 ;  /* 0x0000000c3e007844 */ /* 0x000fe20000000200 */
[----:B------:R-:W-:-:S02]  /*9410*/  F2FP.F16.F32.PACK_AB R5, R51, R52 ;  /* 0x000000343305723e */ /* 0x000fc400000000ff */
[----:B------:R-:W-:Y:S01]  /*9420*/  F2FP.F16.F32.PACK_AB R6, R49, R40 ;  /* 0x000000283106723e */ /* 0x000fe200000000ff */
[----:B------:R-:W-:Y:S01]  /*9430*/  IMAD.MOV.U32 R40, RZ, RZ, RZ ;  /* 0x000000ffff287224 */ /* 0x000fe200078e00ff */
[----:B------:R-:W-:Y:S02]  /*9440*/  F2FP.F16.F32.PACK_AB R7, R47, R50 ;  /* 0x000000322f07723e */ /* 0x000fe400000000ff */
[----:B------:R-:W-:Y:S02]  /*9450*/  F2FP.F16.F32.PACK_AB R25, R26, R43 ;  /* 0x0000002b1a19723e */ /* 0x000fe400000000ff */
[----:B------:R-:W-:Y:S01]  /*9460*/  F2FP.F16.F32.PACK_AB R24, R44, R37 ;  /* 0x000000252c18723e */ /* 0x000fe200000000ff */
[----:B------:R2:W-:Y:S01]  /*9470*/  STSM.16.M88.4 [R59], R4 ;  /* 0x000000043b007844 */ /* 0x0005e20000000200 */
[----:B------:R-:W-:Y:S01]  /*9480*/  F2FP.F16.F32.PACK_AB R26, R45, R36 ;  /* 0x000000242d1a723e */ /* 0x000fe200000000ff */
[----:B---3--:R-:W-:Y:S01]  /*9490*/  IMAD.WIDE R30, R18, 0x4, R30 ;  /* 0x00000004121e7825 */ /* 0x008fe200078e021e */
[----:B----4-:R-:W-:-:S02]  /*94a0*/  F2FP.F16.F32.PACK_AB R8, R48, R3 ;  /* 0x000000033008723e */ /* 0x010fc400000000ff */
[----:B------:R-:W-:Y:S01]  /*94b0*/  F2FP.F16.F32.PACK_AB R9, R39, R42 ;  /* 0x0000002a2709723e */ /* 0x000fe200000000ff */
[----:B------:R3:W-:Y:S01]  /*94c0*/  STSM.16.M88.4 [R58], R24 ;  /* 0x000000183a007844 */ /* 0x0007e20000000200 */
[----:B------:R-:W-:Y:S02]  /*94d0*/  F2FP.F16.F32.PACK_AB R10, R53, R0 ;  /* 0x00000000350a723e */ /* 0x000fe400000000ff */
[----:B------:R-:W-:Y:S01]  /*94e0*/  F2FP.F16.F32.PACK_AB R11, R71, R38 ;  /* 0x00000026470b723e */ /* 0x000fe200000000ff */
[----:B------:R-:W4:Y:S01]  /*94f0*/  LDC R0, c[0x0][0xbe8] ;  /* 0x0002fa00ff007b82 */ /* 0x000f220000000800 */
[----:B------:R-:W-:Y:S02]  /*9500*/  ISETP.NE.U32.AND P2, PT, RZ, UR4, PT ;  /* 0x00000004ff007c0c */ /* 0x000fe4000bf45070 */
[----:B-1----:R-:W-:Y:S01]  /*9510*/  ISETP.NE.U32.AND P0, PT, R54, RZ, PT ;  /* 0x000000ff3600720c */ /* 0x002fe20003f05070 */
[----:B------:R3:W-:Y:S04]  /*9520*/  STSM.16.M88.4 [R32], R8 ;  /* 0x0000000820007844 */ /* 0x0007e80000000200 */
[----:B------:R-:W-:Y:S01]  /*9530*/  BAR.SYNC.DEFER_BLOCKING 0x1, 0x180 ;  /* 0x0046000000007b1d */ /* 0x000fe20000010000 */
[----:B------:R-:W-:-:S02]  /*9540*/  ISETP.NE.AND.EX P2, PT, RZ, UR5, PT, P2 ;  /* 0x00000005ff007c0c */ /* 0x000fc4000bf45320 */
[----:B------:R-:W-:-:S11]  /*9550*/  ISETP.NE.AND.EX P0, PT, R55, RZ, PT, P0 ;  /* 0x000000ff3700720c */ /* 0x000fd60003f05300 */
[C---:B--2---:R-:W-:Y:S01]  /*9560*/  @P2 LEA R4, P3, R18.reuse, UR4, 0x2 ;  /* 0x0000000412042c11 */ /* 0x044fe2000f8610ff */
[----:B------:R-:W-:Y:S02]  /*9570*/  ULDC UR4, c[0x0][0xa88] ;  /* 0x0002a20000047ab9 */ /* 0x000fe40000000800 */
[----:B------:R-:W-:Y:S01]  /*9580*/  IMAD.U32 R3, RZ, RZ, UR4 ;  /* 0x00000004ff037e24 */ /* 0x000fe2000f8e00ff */
[----:B------:R-:W-:Y:S01]  /*9590*/  @P2 LEA.HI.X R5, R18, UR5, R145, 0x2, P3 ;  /* 0x0000000512052c11 */ /* 0x000fe200098f1491 */
[----:B------:R3:W5:Y:S01]  /*95a0*/  @P0 LDG.E R40, desc[UR56][R30.64] ;  /* 0x000000381e280981 */ /* 0x000762000c1e1900 */
[----:B----4-:R-:W-:Y:S01]  /*95b0*/  ISETP.NE.AND P1, PT, R0, 0x1, PT ;  /* 0x000000010000780c */ /* 0x010fe20003f25270 */
[----:B------:R-:W-:Y:S02]  /*95c0*/  IMAD R15, R23, 0xc0, R154 ;  /* 0x000000c0170f7824 */ /* 0x000fe400078e029a */
        /* <DEDUP_REMOVED lines=8> */
.L_x_10114:
[----:B------:R-:W-:Y:S01]  /*9650*/  SHF.R.S32.HI R32, RZ, 0x1f, R22 ;  /* 0x0000001fff207819 */ /* 0x000fe20000011416 */
[----:B------:R-:W-:Y:S01]  /*9660*/  ULDC.64 UR4, c[0x0][0xb90] ;  /* 0x0002e40000047ab9 */ /* 0x000fe20000000a00 */
[----:B-1----:R-:W-:Y:S01]  /*9670*/  @P1 IMAD.HI.U32 R4, R15, R12, RZ ;  /* 0x0000000c0f041227 */ /* 0x002fe200078e00ff */
[----:B-----5:R-:W-:Y:S01]  /*9680*/  SHF.R.S32.HI R41, RZ, 0x1f, R40 ;  /* 0x0000001fff297819 */ /* 0x020fe20000011428 */
[----:B------:R-:W1:Y:S01]  /*9690*/  @P1 LDC R49, c[0x0][0xbec] ;  /* 0x0002fb00ff311b82 */ /* 0x000e620000000800 */
[----:B------:R-:W-:Y:S01]  /*96a0*/  SEL R145, R145, RZ, !P0 ;  /* 0x000000ff91917207 */ /* 0x000fe20004000000 */
[----:B------:R-:W-:Y:S01]  /*96b0*/  IMAD R5, R32, UR4, RZ ;  /* 0x0000000420057c24 */ /* 0x000fe2000f8e02ff */
[----:B------:R-:W-:Y:S01]  /*96c0*/  SEL R47, R18, RZ, !P0 ;  /* 0x000000ff122f7207 */ /* 0x000fe20004000000 */
[----:B------:R-:W-:Y:S01]  /*96d0*/  IMAD.MOV.U32 R7, RZ, RZ, R15 ;  /* 0x000000ffff077224 */ /* 0x000fe200078e000f */
[----:B--2---:R-:W-:Y:S01]  /*96e0*/  @P1 SHF.R.U32.HI R7, RZ, R13, R4 ;  /* 0x0000000dff071219 */ /* 0x004fe20000011604 */
[----:B------:R-:W-:Y:S01]  /*96f0*/  IMAD R9, R148, 0x20, R19 ;  /* 0x0000002094097824 */ /* 0x000fe200078e0213 */
[----:B------:R-:W-:Y:S01]  /*9700*/  ULDC.64 UR6, c[0x0][0xa80] ;  /* 0x0002a00000067ab9 */ /* 0x000fe20000000a00 */
[----:B------:R-:W-:-:S02]  /*9710*/  IMAD R11, R22, UR5, R5 ;  /* 0x00000005160b7c24 */ /* 0x000fc4000f8e0205 */
[----:B------:R-:W-:Y:S01]  /*9720*/  IMAD.WIDE.U32 R4, R22, UR4, R40 ;  /* 0x0000000416047c25 */ /* 0x000fe2000f8e0028 */
[----:B------:R-:W-:-:S03]  /*9730*/  ULDC.64 UR4, c[0x0][0xb98] ;  /* 0x0002e60000047ab9 */ /* 0x000fc60000000a00 */
[----:B------:R-:W-:-:S04]  /*9740*/  IMAD.WIDE R28, R9, 0x2, R28 ;  /* 0x00000002091c7825 */ /* 0x000fc800078e021c */
[----:B------:R-:W-:Y:S01]  /*9750*/  IMAD.MOV R9, RZ, RZ, -R7 ;  /* 0x000000ffff097224 */ /* 0x000fe200078e0a07 */
[----:B------:R-:W-:Y:S01]  /*9760*/  IADD3 R13, P2, R28, 0x1800, RZ ;  /* 0x000018001c0d7810 */ /* 0x000fe20007f5e0ff */
[----:B------:R-:W-:Y:S01]  /*9770*/  IMAD.IADD R5, R5, 0x1, R11 ;  /* 0x0000000105057824 */ /* 0x000fe200078e020b */
[----:B------:R-:W-:Y:S01]  /*9780*/  SHF.R.S32.HI R11, RZ, 0x1f, R7 ;  /* 0x0000001fff0b7819 */ /* 0x000fe20000011407 */
[----:B------:R-:W-:Y:S01]  /*9790*/  IMAD R9, R0, R9, R15 ;  /* 0x0000000900097224 */ /* 0x000fe200078e020f */
[----:B------:R-:W-:Y:S01]  /*97a0*/  LOP3.LUT R8, R13, 0x180, RZ, 0xc0, !PT ;  /* 0x000001800d087812 */ /* 0x000fe200078ec0ff */
[----:B------:R-:W-:Y:S01]  /*97b0*/  IMAD R6, R145, UR4, RZ ;  /* 0x0000000491067c24 */ /* 0x000fe2000f8e02ff */
[----:B------:R-:W-:Y:S01]  /*97c0*/  IADD3 R25, P5, R28, 0x4800, RZ ;  /* 0x000048001c197810 */ /* 0x000fe20007fbe0ff */
[C---:B------:R-:W-:Y:S01]  /*97d0*/  IMAD.WIDE.U32 R4, R47.reuse, UR4, R4 ;  /* 0x000000042f047c25 */ /* 0x040fe2000f8e0004 */
[----:B------:R-:W-:Y:S02]  /*97e0*/  SHF.R.U64 R8, R8, 0x3, RZ ;  /* 0x0000000308087819 */ /* 0x000fe400000012ff */
[----:B------:R-:W-:Y:S01]  /*97f0*/  IADD3 R31, P4, R28, 0x6000, RZ ;  /* 0x000060001c1f7810 */ /* 0x000fe20007f9e0ff */
[----:B------:R-:W-:Y:S01]  /*9800*/  IMAD R10, R47, UR5, R6 ;  /* 0x000000052f0a7c24 */ /* 0x000fe2000f8e0206 */
[----:B------:R-:W-:Y:S01]  /*9810*/  SHF.R.S32.HI R6, RZ, 0x1f, R9 ;  /* 0x0000001fff067819 */ /* 0x000fe20000011409 */
[----:B------:R-:W-:Y:S01]  /*9820*/  ULDC.64 UR4, c[0x0][0xb88] ;  /* 0x0002e20000047ab9 */ /* 0x000fe20000000a00 */
[----:B------:R-:W-:Y:S01]  /*9830*/  IADD3 R4, P0, R7, R4, RZ ;  /* 0x0000000407047210 */ /* 0x000fe20007f1e0ff */
[----:B------:R-:W-:Y:S01]  /*9840*/  IMAD R46, R3, R0, RZ ;  /* 0x00000000032e7224 */ /* 0x000fe200078e02ff */
[----:B------:R-:W-:Y:S01]  /*9850*/  LOP3.LUT R8, R8, R13, RZ, 0x3c, !PT ;  /* 0x0000000d08087212 */ /* 0x000fe200078e3cff */
[----:B------:R-:W-:Y:S01]  /*9860*/  IMAD R6, R6, UR4, RZ ;  /* 0x0000000406067c24 */ /* 0x000fe2000f8e02ff */
[----:B------:R-:W-:Y:S01]  /*9870*/  IADD3.X R5, R11, R5, R10, P0, !PT ;  /* 0x000000050b057210 */ /* 0x000fe200007fe40a */
[----:B------:R-:W-:Y:S01]  /*9880*/  IMAD R11, R23, 0xc0, R152 ;  /* 0x000000c0170b7824 */ /* 0x000fe200078e0298 */
[C---:B------:R-:W-:Y:S01]  /*9890*/  IADD3 R13, P6, R28.reuse, 0x3000, RZ ;  /* 0x000030001c0d7810 */ /* 0x040fe20007fde0ff */
[C---:B------:R-:W-:Y:S01]  /*98a0*/  IMAD R7, R9.reuse, UR5, R6 ;  /* 0x0000000509077c24 */ /* 0x040fe2000f8e0206 */
[----:B------:R-:W-:Y:S01]  /*98b0*/  IADD3 R6, P3, R28, 0x7800, RZ ;  /* 0x000078001c067810 */ /* 0x000fe20007f7e0ff */
[----:B------:R-:W-:Y:S01]  /*98c0*/  IMAD.WIDE.U32 R4, R9, UR4, R4 ;  /* 0x0000000409047c25 */ /* 0x000fe2000f8e0004 */
[----:B------:R-:W-:Y:S01]  /*98d0*/  ULDC.64 UR4, c[0x0][0xb50] ;  /* 0x0002d40000047ab9 */ /* 0x000fe20000000a00 */
[----:B------:R-:W-:-:S02]  /*98e0*/  LOP3.LUT R12, R13, 0x180, RZ, 0xc0, !PT ;  /* 0x000001800d0c7812 */ /* 0x000fc400078ec0ff */
[----:B------:R-:W-:Y:S01]  /*98f0*/  IMAD.IADD R5, R5, 0x1, R7 ;  /* 0x0000000105057824 */ /* 0x000fe200078e0207 */
[C---:B------:R-:W-:Y:S01]  /*9900*/  LEA R7, P0, R4.reuse, UR4, 0x2 ;  /* 0x0000000404077c11 */ /* 0x040fe2000f8010ff */
[----:B------:R-:W-:Y:S01]  /*9910*/  VIADD R3, R11, 0x8 ;  /* 0x000000080b037836 */ /* 0x000fe20000000000 */
[----:B------:R-:W-:Y:S01]  /*9920*/  LOP3.LUT R24, R25, 0x180, RZ, 0xc0, !PT ;  /* 0x0000018019187812 */ /* 0x000fe200078ec0ff */
[----:B------:R-:W-:Y:S01]  /*9930*/  IMAD.X R9, RZ, RZ, R29, P2 ;  /* 0x000000ffff097224 */ /* 0x000fe200010e061d */
[----:B------:R-:W-:Y:S01]  /*9940*/  LEA.HI.X R4, R4, UR5, R5, 0x2, P0 ;  /* 0x0000000504047c11 */ /* 0x000fe200080f1405 */
[----:B------:R-:W-:Y:S01]  /*9950*/  SHFL.IDX PT, R42, R7, RZ, 0x1c1f ;  /* 0x001c1fff072a7589 */ /* 0x000fe200000e0000 */
[----:B------:R-:W-:Y:S01]  /*9960*/  LOP3.LUT P0, RZ, R150, 0x3, RZ, 0xc0, !PT ;  /* 0x0000000396ff7812 */ /* 0x000fe2000780c0ff */
[----:B------:R-:W-:Y:S01]  /*9970*/  ULDC.64 UR4, c[0x0][0xaa0] ;  /* 0x0002a80000047ab9 */ /* 0x000fe20000000a00 */
[----:B------:R-:W-:Y:S01]  /*9980*/  IMAD R18, R147, 0x60, R148 ;  /* 0x0000006093127824 */ /* 0x000fe200078e0294 */
[----:B------:R-:W2:Y:S01]  /*9990*/  SHFL.IDX PT, R43, R4, RZ, 0x1c1f ;  /* 0x001c1fff042b7589 */ /* 0x000ea200000e0000 */
[-C--:B------:R-:W-:Y:S01]  /*99a0*/  ISETP.GE.OR P2, PT, R11, R46.reuse, P0 ;  /* 0x0000002e0b00720c */ /* 0x080fe20000746670 */
[----:B------:R-:W-:Y:S01]  /*99b0*/  IMAD.X R37, RZ, RZ, R29, P3 ;  /* 0x000000ffff257224 */ /* 0x000fe200018e061d */
[----:B------:R-:W-:Y:S01]  /*99c0*/  ISETP.GE.OR P0, PT, R3, R46, P0 ;  /* 0x0000002e0300720c */ /* 0x000fe20000706670 */
[----:B------:R-:W-:Y:S01]  /*99d0*/  SHFL.IDX PT, R44, R7, 0x1, 0x1c1f ;  /* 0x003c1f00072c7f89 */ /* 0x000fe200000e0000 */
[----:B------:R-:W-:-:S02]  /*99e0*/  LOP3.LUT R3, R6, 0x180, RZ, 0xc0, !PT ;  /* 0x0000018006037812 */ /* 0x000fc400078ec0ff */
[----:B------:R-:W-:Y:S01]  /*99f0*/  LOP3.LUT R30, R31, 0x180, RZ, 0xc0, !PT ;  /* 0x000001801f1e7812 */ /* 0x000fe200078ec0ff */
[----:B------:R3:W4:Y:S01]  /*9a00*/  SHFL.IDX PT, R45, R4, 0x1, 0x1c1f ;  /* 0x003c1f00042d7f89 */ /* 0x00072200000e0000 */
[----:B------:R-:W-:Y:S02]  /*9a10*/  SHF.R.U64 R3, R3, 0x3, RZ ;  /* 0x0000000303037819 */ /* 0x000fe400000012ff */
[----:B------:R-:W-:Y:S02]  /*9a20*/  LOP3.LUT R5, R28, 0x180, RZ, 0xc0, !PT ;  /* 0x000001801c057812 */ /* 0x000fe400078ec0ff */
[----:B------:R-:W-:Y:S01]  /*9a30*/  LOP3.LUT R36, R3, R6, RZ, 0x3c, !PT ;  /* 0x0000000603247212 */ /* 0x000fe200078e3cff */
[----:B------:R-:W-:Y:S01]  /*9a40*/  IMAD R3, R41, UR4, RZ ;  /* 0x0000000429037c24 */ /* 0x000fe2000f8e02ff */
[----:B------:R-:W-:Y:S01]  /*9a50*/  SHF.R.U64 R12, R12, 0x3, RZ ;  /* 0x000000030c0c7819 */ /* 0x000fe200000012ff */
[----:B------:R-:W0:Y:S01]  /*9a60*/  @P1 LDC R41, c[0x0][0xbf0] ;  /* 0x0002fc00ff291b82 */ /* 0x000e220000000800 */
[----:B------:R-:W-:Y:S01]  /*9a70*/  SHF.R.U64 R24, R24, 0x3, RZ ;  /* 0x0000000318187819 */ /* 0x000fe200000012ff */
[----:B------:R-:W-:Y:S01]  /*9a80*/  IMAD R3, R40, UR5, R3 ;  /* 0x0000000528037c24 */ /* 0x000fe2000f8e0203 */
[----:B------:R-:W-:-:S02]  /*9a90*/  SHF.R.U64 R30, R30, 0x3, RZ ;  /* 0x000000031e1e7819 */ /* 0x000fc400000012ff */
[----:B------:R-:W-:Y:S02]  /*9aa0*/  SHF.R.U64 R5, R5, 0x3, RZ ;  /* 0x0000000305057819 */ /* 0x000fe400000012ff */
[----:B------:R-:W-:Y:S01]  /*9ab0*/  LOP3.LUT R12, R12, R13, RZ, 0x3c, !PT ;  /* 0x0000000d0c0c7212 */ /* 0x000fe200078e3cff */
[----:B--2---:R-:W-:Y:S01]  /*9ac0*/  @!P2 ST.E desc[UR56][R42.64], R21 ;  /* 0x000000152a00a985 */ /* 0x004fe2000c101938 */
[----:B------:R-:W-:Y:S01]  /*9ad0*/  LOP3.LUT R24, R24, R25, RZ, 0x3c, !PT ;  /* 0x0000001918187212 */ /* 0x000fe200078e3cff */
[--C-:B------:R-:W-:Y:S01]  /*9ae0*/  IMAD.X R13, RZ, RZ, R29.reuse, P6 ;  /* 0x000000ffff0d7224 */ /* 0x100fe200030e061d */
[----:B------:R-:W-:Y:S01]  /*9af0*/  LOP3.LUT R30, R30, R31, RZ, 0x3c, !PT ;  /* 0x0000001f1e1e7212 */ /* 0x000fe200078e3cff */
[--C-:B------:R-:W-:Y:S01]  /*9b00*/  IMAD.X R25, RZ, RZ, R29.reuse, P5 ;  /* 0x000000ffff197224 */ /* 0x100fe200028e061d */
[----:B---3--:R-:W-:Y:S01]  /*9b10*/  LOP3.LUT R4, R5, R28, RZ, 0x3c, !PT ;  /* 0x0000001c05047212 */ /* 0x008fe200078e3cff */
[--C-:B------:R-:W-:Y:S01]  /*9b20*/  IMAD.X R31, RZ, RZ, R29.reuse, P4 ;  /* 0x000000ffff1f7224 */ /* 0x100fe200020e061d */
[----:B----4-:R2:W-:Y:S01]  /*9b30*/  @!P0 ST.E desc[UR56][R44.64], R20 ;  /* 0x000000142c008985 */ /* 0x0105e2000c101938 */
[----:B------:R-:W-:-:S03]  /*9b40*/  IMAD.MOV.U32 R5, RZ, RZ, R29 ;  /* 0x000000ffff057224 */ /* 0x000fc600078e001d */
[----:B------:R-:W5:Y:S04]  /*9b50*/  LD.E.128 R8, desc[UR56][R8.64] ;  /* 0x0000003808087980 */ /* 0x000f68000c101d00 */
[----:B------:R-:W5:Y:S01]  /*9b60*/  LD.E.128 R4, desc[UR56][R4.64] ;  /* 0x0000003804047980 */ /* 0x000f62000c101d00 */
[----:B--2---:R-:W-:Y:S01]  /*9b70*/  IMAD.WIDE.U32 R20, R40, UR4, RZ ;  /* 0x0000000428147c25 */ /* 0x004fe2000f8e00ff */
[----:B------:R-:W-:Y:S02]  /*9b80*/  ULDC.64 UR4, c[0x0][0xae8] ;  /* 0x0002ba0000047ab9 */ /* 0x000fe40000000a00 */
[----:B------:R-:W5:Y:S01]  /*9b90*/  LD.E.128 R12, desc[UR56][R12.64] ;  /* 0x000000380c0c7980 */ /* 0x000f62000c101d00 */
[----:B------:R-:W-:Y:S02]  /*9ba0*/  IMAD.IADD R21, R21, 0x1, R3 ;  /* 0x0000000115157824 */ /* 0x000fe400078e0203 */
[----:B------:R-:W-:Y:S01]  /*9bb0*/  IMAD R3, R32, UR4, RZ ;  /* 0x0000000420037c24 */ /* 0x000fe2000f8e02ff */
[----:B------:R-:W5:Y:S01]  /*9bc0*/  LD.E.128 R24, desc[UR56][R24.64] ;  /* 0x0000003818187980 */ /* 0x000f62000c101d00 */
[----:B------:R-:W-:-:S02]  /*9bd0*/  IMAD R32, R23, 0xc0, R18 ;  /* 0x000000c017207824 */ /* 0x000fc400078e0212 */
[C---:B------:R-:W-:Y:S01]  /*9be0*/  IMAD R3, R22.reuse, UR5, R3 ;  /* 0x0000000516037c24 */ /* 0x040fe2000f8e0203 */
[----:B------:R-:W5:Y:S01]  /*9bf0*/  LD.E.128 R28, desc[UR56][R30.64] ;  /* 0x000000381e1c7980 */ /* 0x000f62000c101d00 */
[----:B------:R-:W-:Y:S01]  /*9c00*/  IMAD.WIDE.U32 R20, R22, UR4, R20 ;  /* 0x0000000416147c25 */ /* 0x000fe2000f8e0014 */
[----:B------:R-:W-:Y:S02]  /*9c10*/  ULDC.64 UR4, c[0x0][0xaf0] ;  /* 0x0002bc0000047ab9 */ /* 0x000fe40000000a00 */
[----:B------:R-:W5:Y:S01]  /*9c20*/  LD.E.128 R36, desc[UR56][R36.64] ;  /* 0x0000003824247980 */ /* 0x000f62000c101d00 */
        /* <DEDUP_REMOVED lines=17> */
[----:B------:R-:W-:Y:S02]  /*9d40*/  IMAD R41, R0, R43, R32 ;  /* 0x0000002b00297224 */ /* 0x000fe400078e0220 */
[----:B------:R-:W-:Y:S02]  /*9d50*/  IMAD R18, R18, UR4, RZ ;  /* 0x0000000412127c24 */ /* 0x000fe4000f8e02ff */
[----:B------:R-:W-:Y:S01]  /*9d60*/  IMAD.WIDE.U32 R20, R3, UR4, R20 ;  /* 0x0000000403147c25 */ /* 0x000fe2000f8e0014 */
[----:B------:R-:W-:-:S03]  /*9d70*/  SHF.R.S32.HI R0, RZ, 0x1f, R41 ;  /* 0x0000001fff007819 */ /* 0x000fc60000011429 */
[----:B------:R-:W-:Y:S01]  /*9d80*/  IMAD R43, R3, UR5, R18 ;  /* 0x00000005032b7c24 */ /* 0x000fe2000f8e0212 */
[----:B------:R-:W-:Y:S01]  /*9d90*/  ULDC.64 UR4, c[0x0][0xad8] ;  /* 0x0002b60000047ab9 */ /* 0x000fe20000000a00 */
[----:B------:R-:W-:Y:S02]  /*9da0*/  IMAD R45, R23, 0xc0, R148 ;  /* 0x000000c0172d7824 */ /* 0x000fe400078e0294 */
[----:B------:R-:W-:Y:S02]  /*9db0*/  IMAD.IADD R21, R21, 0x1, R43 ;  /* 0x0000000115157824 */ /* 0x000fe400078e022b */
[----:B------:R-:W-:Y:S02]  /*9dc0*/  IMAD R0, R0, UR4, RZ ;  /* 0x0000000400007c24 */ /* 0x000fe4000f8e02ff */
[----:B------:R-:W-:Y:S01]  /*9dd0*/  IMAD.WIDE.U32 R20, R41, UR4, R20 ;  /* 0x0000000429147c25 */ /* 0x000fe2000f8e0014 */
[----:B------:R-:W-:Y:S01]  /*9de0*/  UIADD3 UR4, UR36, 0x31c20, URZ ;  /* 0x00031c2024047890 */ /* 0x000fe2000fffe03f */
[----:B------:R-:W-:-:S02]  /*9df0*/  ISETP.GE.AND P0, PT, R45, R46, PT ;  /* 0x0000002e2d00720c */ /* 0x000fc40003f06270 */
[----:B------:R-:W-:Y:S01]  /*9e00*/  IMAD R3, R41, UR5, R0 ;  /* 0x0000000529037c24 */ /* 0x000fe2000f8e0200 */
[----:B------:R-:W-:Y:S01]  /*9e10*/  LEA R18, P1, R20, UR6, 0x1 ;  /* 0x0000000614127c11 */ /* 0x000fe2000f8208ff */
[----:B------:R-:W-:Y:S02]  /*9e20*/  UPRMT UR4, URZ, 0x654, UR4 ;  /* 0x000006543f047896 */ /* 0x000fe40008000004 */
[----:B------:R-:W-:-:S05]  /*9e30*/  IMAD.IADD R3, R21, 0x1, R3 ;  /* 0x0000000115037824 */ /* 0x000fca00078e0203 */
[----:B------:R-:W-:Y:S01]  /*9e40*/  LEA.HI.X R3, R20, UR7, R3, 0x1, P1 ;  /* 0x0000000714037c11 */ /* 0x000fe200088f0c03 */
[----:B-1----:R0:W1:Y:S01]  /*9e50*/  SHFL.IDX PT, R22, R18, RZ, 0x1c1f ;  /* 0x001c1fff12167589 */ /* 0x00206200000e0000 */
[----:B------:R-:W-:Y:S01]  /*9e60*/  SYNCS.ARRIVE.TRANS64.RED.A1T0 RZ, [UR4], RZ ;  /* 0x000000ffffff79a7 */ /* 0x000fe20008100404 */
[----:B------:R-:W-:Y:S02]  /*9e70*/  BSSY B1, `(.L_x_10115) ;  /* 0x000000f000017945 */ /* 0x000fe40003800000 */
[----:B------:R0:W2:Y:S02]  /*9e80*/  SHFL.IDX PT, R23, R3, RZ, 0x1c1f ;  /* 0x001c1fff03177589 */ /* 0x0000a400000e0000 */
[----:B------:R-:W-:Y:S05]  /*9e90*/  @P0 BRA `(.L_x_10116) ;  /* 0x0000000000300947 */ /* 0x000fea0003800000 */
[----:B------:R-:W-:Y:S02]  /*9ea0*/  ULDC UR4, c[0x0][0xac8] ;  /* 0x0002b20000047ab9 */ /* 0x000fe40000000800 */
[----:B------:R-:W-:Y:S02]  /*9eb0*/  ISETP.GE.AND P1, PT, R144, UR4, PT ;  /* 0x0000000490007c0c */ /* 0x000fe4000bf26270 */
[----:B------:R-:W-:Y:S02]  /*9ec0*/  ISETP.GE.AND P2, PT, R146, UR4, PT ;  /* 0x0000000492007c0c */ /* 0x000fe4000bf46270 */
[----:B------:R-:W-:-:S09]  /*9ed0*/  ISETP.GE.AND P0, PT, R19, UR4, PT ;  /* 0x0000000413007c0c */ /* 0x000fd2000bf06270 */
[-C--:B-1----:R-:W-:Y:S02]  /*9ee0*/  @!P1 LEA R40, P3, R144, R22.reuse, 0x1 ;  /* 0x0000001690289211 */ /* 0x082fe400078608ff */
[----:B------:R-:W-:Y:S02]  /*9ef0*/  @!P2 LEA R42, P4, R146, R22, 0x1 ;  /* 0x00000016922aa211 */ /* 0x000fe400078808ff */
[----:B--2---:R-:W-:Y:S01]  /*9f00*/  @!P0 IMAD.WIDE R20, R19, 0x2, R22 ;  /* 0x0000000213148825 */ /* 0x004fe200078e0216 */
[-C--:B------:R-:W-:Y:S02]  /*9f10*/  @!P1 LEA.HI.X R41, R144, R23.reuse, R157, 0x1, P3 ;  /* 0x0000001790299211 */ /* 0x080fe400018f0c9d */
[----:B------:R-:W-:Y:S02]  /*9f20*/  @!P2 LEA.HI.X R43, R146, R23, R156, 0x1, P4 ;  /* 0x00000017922ba211 */ /* 0x000fe400020f0c9c */
[----:B-----5:R3:W-:Y:S04]  /*9f30*/  @!P0 ST.E.128 desc[UR56][R20.64], R4 ;  /* 0x0000000414008985 */ /* 0x0207e8000c101d38 */
[----:B------:R3:W-:Y:S04]  /*9f40*/  @!P1 ST.E.128 desc[UR56][R40.64], R12 ;  /* 0x0000000c28009985 */ /* 0x0007e8000c101d38 */
[----:B------:R3:W-:Y:S02]  /*9f50*/  @!P2 ST.E.128 desc[UR56][R42.64], R28 ;  /* 0x0000001c2a00a985 */ /* 0x0007e4000c101d38 */
.L_x_10116:
[----:B------:R-:W-:Y:S05]  /*9f60*/  BSYNC B1 ;  /* 0x0000000000017941 */ /* 0x000fea0003800000 */
.L_x_10115:
[----:B------:R-:W-:Y:S01]  /*9f70*/  VIADD R0, R45, 0x60 ;  /* 0x000000602d007836 */ /* 0x000fe20000000000 */
[----:B---3-5:R3:W4:Y:S04]  /*9f80*/  SHFL.IDX PT, R7, R3, 0x1, 0x1c1f ;  /* 0x003c1f0003077f89 */ /* 0x02872800000e0000 */
[----:B------:R-:W-:Y:S01]  /*9f90*/  ISETP.GE.AND P0, PT, R0, R46, PT ;  /* 0x0000002e0000720c */ /* 0x000fe20003f06270 */
[----:B------:R3:W0:-:S12]  /*9fa0*/  SHFL.IDX PT, R6, R18, 0x1, 0x1c1f ;  /* 0x003c1f0012067f89 */ /* 0x00061800000e0000 */
[----:B---3--:R-:W-:Y:S05]  /*9fb0*/  @P0 BRA `(.L_x_10117) ;  /* 0x0000000800900947 */ /* 0x008fea0003800000 */
[----:B------:R-:W-:Y:S02]  /*9fc0*/  ULDC UR4, c[0x0][0xac8] ;  /* 0x0002b20000047ab9 */ /* 0x000fe40000000800 */
[----:B------:R-:W-:Y:S02]  /*9fd0*/  ISETP.GE.AND P2, PT, R144, UR4, PT ;  /* 0x0000000490007c0c */ /* 0x000fe4000bf46270 */
[----:B------:R-:W-:-:S11]  /*9fe0*/  ISETP.GE.AND P1, PT, R19, UR4, PT ;  /* 0x0000000413007c0c */ /* 0x000fd6000bf26270 */
[C---:B0-----:R-:W-:Y:S02]  /*9ff0*/  @!P2 LEA R12, P0, R144.reuse, R6, 0x1 ;  /* 0x00000006900ca211 */ /* 0x041fe400078008ff */
[----:B----4-:R-:W-:Y:S02]  /*a000*/  @!P1 IMAD.WIDE R4, R19, 0x2, R6 ;  /* 0x0000000213049825 */ /* 0x010fe400078e0206 */
        /* <DEDUP_REMOVED lines=9> */
.L_x_10113:
        /* <DEDUP_REMOVED lines=12> */
[----:B------:R2:W5:Y:S01]  /*a160*/  @P0 LDG.E R3, desc[UR56][R6.64] ;  /* 0x0000003806030981 */ /* 0x000562000c1e1900 */
[----:B------:R-:W4:Y:S07]  /*a170*/  S2R R8, SR_TID.X ;  /* 0x0000000000087919 */ /* 0x000f2e0000002100 */
[----:B------:R-:W-:Y:S01]  /*a180*/  @P1 IADD3 R4, P2, R5, UR4, RZ ;  /* 0x0000000405041c10 */ /* 0x000fe2000ff5e0ff */
[----:B------:R-:W-:-:S03]  /*a190*/  ULDC UR4, c[0x0][0xa88] ;  /* 0x0002a20000047ab9 */ /* 0x000fc60000000800 */
[----:B------:R-:W-:Y:S01]  /*a1a0*/  @P1 IADD3.X R5, R0, UR5, RZ, P2, !PT ;  /* 0x0000000500051c10 */ /* 0x000fe200097fe4ff */
[----:B------:R-:W-:-:S06]  /*a1b0*/  IMAD.U32 R0, RZ, RZ, UR4 ;  /* 0x00000004ff007e24 */ /* 0x000fcc000f8e00ff */
[----:B------:R2:W5:Y:S01]  /*a1c0*/  @P1 LDG.E R0, desc[UR56][R4.64] ;  /* 0x0000003804001981 */ /* 0x000562000c1e1900 */
[----:B---3--:R-:W-:-:S13]  /*a1d0*/  ISETP.NE.AND P2, PT, R25, 0x1, PT ;  /* 0x000000011900780c */ /* 0x008fda0003f45270 */
[----:B------:R-:W3:Y:S01]  /*a1e0*/  @P2 LDC R14, c[0x0][0xbec] ;  /* 0x0002fb00ff0e2b82 */ /* 0x000ee20000000800 */
[----:B----4-:R-:W-:-:S05]  /*a1f0*/  VIADD R8, R8, 0xffffff80 ;  /* 0xffffff8008087836 */ /* 0x010fca0000000000 */
[----:B------:R-:W-:Y:S01]  /*a200*/  ISETP.GE.AND P3, PT, R8, 0xc0, PT ;  /* 0x000000c00800780c */ /* 0x000fe20003f66270 */
[----:B--2---:R-:W-:-:S12]  /*a210*/  @P1 BRA `(.L_x_10118) ;  /* 0x0000000000101947 */ /* 0x004fd80003800000 */
[----:B------:R-:W-:Y:S05]  /*a220*/  @!P0 BRA `(.L_x_10118) ;  /* 0x00000000000c8947 */ /* 0x000fea0003800000 */
[----:B------:R-:W2:Y:S04]  /*a230*/  LDG.E R5, desc[UR56][R6.64] ;  /* 0x0000003806057981 */ /* 0x000ea8000c1e1900 */
[----:B-----5:R-:W2:Y:S02]  /*a240*/  LDG.E R0, desc[UR56][R6.64+0x4] ;  /* 0x0000043806007981 */ /* 0x020ea4000c1e1900 */
[----:B--2---:R-:W-:-:S07]  /*a250*/  IMAD.IADD R0, R0, 0x1, -R5 ;  /* 0x0000000100007824 */ /* 0x004fce00078e0a05 */
.L_x_10118:
        /* <DEDUP_REMOVED lines=8> */
[----:B----4-:R-:W-:Y:S02]  /*a2e0*/  IMAD R5, R0, R11, RZ ;  /* 0x0000000b00057224 */ /* 0x010fe400078e02ff */
        /* <DEDUP_REMOVED lines=37> */
.L_x_10120:
[----:B------:R-:W-:Y:S05]  /*a540*/  BSYNC B1 ;  /* 0x0000000000017941 */ /* 0x000fea0003800000 */
.L_x_10119:
[----:B------:R-:W4:Y:S01]  /*a550*/  @P2 LDC R9, c[0x0][0xbf0] ;  /* 0x0002fc00ff092b82 */ /* 0x000f220000000800 */
        /* <DEDUP_REMOVED lines=32> */
[----:B------:R-:W-:Y:S02]  /*a760*/  IMAD R25, R0, R25, RZ ;  /* 0x0000001900197224 */ /* 0x000fe400078e02ff */
[----:B------:R-:W-:Y:S02]  /*a770*/  IMAD R0, R23, 0xc0, R148 ;  /* 0x000000c017007824 */ /* 0x000fe400078e0294 */
[C---:B------:R-:W-:Y:S02]  /*a780*/  IMAD R3, R7.reuse, UR5, R6 ;  /* 0x0000000507037c24 */ /* 0x040fe4000f8e0206 */
[----:B------:R-:W-:Y:S01]  /*a790*/  IMAD.WIDE.U32 R4, R7, UR4, R4 ;  /* 0x0000000407047c25 */ /* 0x000fe2000f8e0004 */
[----:B------:R-:W-:Y:S01]  /*a7a0*/  ISETP.GE.AND P0, PT, R0, R25, PT ;  /* 0x000000190000720c */ /* 0x000fe20003f06270 */
[----:B------:R-:W-:-:S02]  /*a7b0*/  ULDC.64 UR4, c[0x0][0xa80] ;  /* 0x0002a00000047ab9 */ /* 0x000fc40000000a00 */
[----:B------:R-:W-:Y:S01]  /*a7c0*/  IMAD.IADD R3, R5, 0x1, R3 ;  /* 0x0000000105037824 */ /* 0x000fe200078e0203 */
[----:B------:R-:W-:-:S04]  /*a7d0*/  LEA R6, P1, R4, UR4, 0x1 ;  /* 0x0000000404067c11 */ /* 0x000fc8000f8208ff */
[----:B------:R-:W-:Y:S02]  /*a7e0*/  LEA.HI.X R3, R4, UR5, R3, 0x1, P1 ;  /* 0x0000000504037c11 */ /* 0x000fe400088f0c03 */
[----:B------:R2:W3:Y:S04]  /*a7f0*/  SHFL.IDX PT, R4, R6, RZ, 0x1c1f ;  /* 0x001c1fff06047589 */ /* 0x0004e800000e0000 */
[----:B------:R2:W4:Y:S01]  /*a800*/  SHFL.IDX PT, R5, R3, RZ, 0x1c1f ;  /* 0x001c1fff03057589 */ /* 0x00052200000e0000 */
[----:B------:R-:W-:Y:S05]  /*a810*/  @P0 BRA `(.L_x_10122) ;  /* 0x0000000000300947 */ /* 0x000fea0003800000 */
[----:B------:R-:W-:Y:S02]  /*a820*/  ULDC UR4, c[0x0][0xac8] ;  /* 0x0002b20000047ab9 */ /* 0x000fe40000000800 */
[----:B------:R-:W-:Y:S02]  /*a830*/  ISETP.GE.AND P3, PT, R144, UR4, PT ;  /* 0x0000000490007c0c */ /* 0x000fe4000bf66270 */
[----:B------:R-:W-:Y:S02]  /*a840*/  ISETP.GE.AND P4, PT, R146, UR4, PT ;  /* 0x0000000492007c0c */ /* 0x000fe4000bf86270 */
[----:B------:R-:W-:-:S09]  /*a850*/  ISETP.GE.AND P2, PT, R19, UR4, PT ;  /* 0x0000000413007c0c */ /* 0x000fd2000bf46270 */
[-C--:B---3--:R-:W-:Y:S02]  /*a860*/  @!P3 LEA R10, P0, R144, R4.reuse, 0x1 ;  /* 0x00000004900ab211 */ /* 0x088fe400078008ff */
[----:B------:R-:W-:Y:S02]  /*a870*/  @!P4 LEA R12, P1, R146, R4, 0x1 ;  /* 0x00000004920cc211 */ /* 0x000fe400078208ff */
[----:B----4-:R-:W-:Y:S01]  /*a880*/  @!P2 IMAD.WIDE R8, R19, 0x2, R4 ;  /* 0x000000021308a825 */ /* 0x010fe200078e0204 */
[-C--:B------:R-:W-:Y:S02]  /*a890*/  @!P3 LEA.HI.X R11, R144, R5.reuse, R157, 0x1, P0 ;  /* 0x00000005900bb211 */ /* 0x080fe400000f0c9d */
[----:B------:R-:W-:Y:S02]  /*a8a0*/  @!P4 LEA.HI.X R13, R146, R5, R156, 0x1, P1 ;  /* 0x00000005920dc211 */ /* 0x000fe400008f0c9c */
[----:B------:R3:W-:Y:S04]  /*a8b0*/  @!P2 ST.E.128 desc[UR56][R8.64], RZ ;  /* 0x000000ff0800a985 */ /* 0x0007e8000c101d38 */
[----:B------:R3:W-:Y:S04]  /*a8c0*/  @!P3 ST.E.128 desc[UR56][R10.64], RZ ;  /* 0x000000ff0a00b985 */ /* 0x0007e8000c101d38 */
[----:B------:R3:W-:Y:S02]  /*a8d0*/  @!P4 ST.E.128 desc[UR56][R12.64], RZ ;  /* 0x000000ff0c00c985 */ /* 0x0007e4000c101d38 */
.L_x_10122:
[----:B------:R-:W-:Y:S05]  /*a8e0*/  BSYNC B1 ;  /* 0x0000000000017941 */ /* 0x000fea0003800000 */
.L_x_10121:
[----:B------:R-:W-:Y:S01]  /*a8f0*/  VIADD R0, R0, 0x60 ;  /* 0x0000006000007836 */ /* 0x000fe20000000000 */
[----:B----4-:R4:W0:Y:S04]  /*a900*/  SHFL.IDX PT, R5, R3, 0x1, 0x1c1f ;  /* 0x003c1f0003057f89 */ /* 0x01082800000e0000 */
[----:B------:R-:W-:Y:S01]  /*a910*/  ISETP.GE.AND P0, PT, R0, R25, PT ;  /* 0x000000190000720c */ /* 0x000fe20003f06270 */
[----:B---3--:R4:W3:-:S12]  /*a920*/  SHFL.IDX PT, R4, R6, 0x1, 0x1c1f ;  /* 0x003c1f0006047f89 */ /* 0x0088d800000e0000 */
[----:B----4-:R-:W-:Y:S05]  /*a930*/  @P0 BRA `(.L_x_10117) ;  /* 0x0000000000300947 */ /* 0x010fea0003800000 */
[----:B------:R-:W-:Y:S02]  /*a940*/  ULDC UR4, c[0x0][0xac8] ;  /* 0x0002b20000047ab9 */ /* 0x000fe40000000800 */
[----:B------:R-:W-:Y:S02]  /*a950*/  ISETP.GE.AND P3, PT, R144, UR4, PT ;  /* 0x0000000490007c0c */ /* 0x000fe4000bf66270 */
[----:B------:R-:W-:Y:S02]  /*a960*/  ISETP.GE.AND P4, PT, R146, UR4, PT ;  /* 0x0000000492007c0c */ /* 0x000fe4000bf86270 */
[----:B------:R-:W-:-:S09]  /*a970*/  ISETP.GE.AND P2, PT, R19, UR4, PT ;  /* 0x0000000413007c0c */ /* 0x000fd2000bf46270 */
[-C--:B---3--:R-:W-:Y:S02]  /*a980*/  @!P3 LEA R8, P0, R144, R4.reuse, 0x1 ;  /* 0x000000049008b211 */ /* 0x088fe400078008ff */
[----:B------:R-:W-:Y:S02]  /*a990*/  @!P4 LEA R10, P1, R146, R4, 0x1 ;  /* 0x00000004920ac211 */ /* 0x000fe400078208ff */
[----:B0-2---:R-:W-:Y:S01]  /*a9a0*/  @!P2 IMAD.WIDE R6, R19, 0x2, R4 ;  /* 0x000000021306a825 */ /* 0x005fe200078e0204 */
[-C--:B------:R-:W-:Y:S02]  /*a9b0*/  @!P3 LEA.HI.X R9, R144, R5.reuse, R157, 0x1, P0 ;  /* 0x000000059009b211 */ /* 0x080fe400000f0c9d */
[----:B------:R-:W-:Y:S02]  /*a9c0*/  @!P4 LEA.HI.X R11, R146, R5, R156, 0x1, P1 ;  /* 0x00000005920bc211 */ /* 0x000fe400008f0c9c */
[----:B------:R4:W-:Y:S04]  /*a9d0*/  @!P2 ST.E.128 desc[UR56][R6.64], RZ ;  /* 0x000000ff0600a985 */ /* 0x0009e8000c101d38 */
[----:B------:R4:W-:Y:S04]  /*a9e0*/  @!P3 ST.E.128 desc[UR56][R8.64], RZ ;  /* 0x000000ff0800b985 */ /* 0x0009e8000c101d38 */
[----:B------:R4:W-:Y:S02]  /*a9f0*/  @!P4 ST.E.128 desc[UR56][R10.64], RZ ;  /* 0x000000ff0a00c985 */ /* 0x0009e4000c101d38 */
.L_x_10117:
[----:B------:R-:W-:Y:S05]  /*aa00*/  BSYNC B0 ;  /* 0x0000000000007941 */ /* 0x000fea0003800000 */
.L_x_10112:
[----:B------:R-:W-:Y:S02]  /*aa10*/  ULDC UR4, c[0x0][0xc3c] ;  /* 0x00030f0000047ab9 */ /* 0x000fe40000000800 */
[----:B-1----:R-:W-:-:S13]  /*aa20*/  ISETP.GE.AND P0, PT, R35, UR4, PT ;  /* 0x0000000423007c0c */ /* 0x002fda000bf06270 */
[----:B------:R-:W-:Y:S05]  /*aa30*/  @!P0 BRA `(.L_x_10123) ;  /* 0xffffff64002c8947 */ /* 0x000fea000383ffff */
[----:B------:R-:W-:Y:S05]  /*aa40*/  EXIT ;  /* 0x000000000000794d */ /* 0x000fea0003800000 */
.L_x_10088:
[----:B------:R-:W-:-:S08]  /*aa50*/  NOP ;  /* 0x0000000000007918 */ /* 0x000fd00000000000 */
[----:B--2---:R-:W0:-:S00]  /*aa60*/  USETMAXREG.DEALLOC.CTAPOOL 0x20 ;  /* 0x00000020000079c8 */ /* 0x004e0000080e0500 */
[----:B0-----:R-:W-:Y:S02]  /*aa70*/  LOP3.LUT R0, R0, 0x3, RZ, 0xc0, !PT ;  /* 0x0000000300007812 */ /* 0x001fe400078ec0ff */
[----:B------:R-:W-:-:S04]  /*aa80*/  LOP3.LUT R29, R29, 0xfffffffd, RZ, 0xc0, !PT ;  /* 0xfffffffd1d1d7812 */ /* 0x000fc800078ec0ff */
[----:B------:R-:W0:Y:S02]  /*aa90*/  SHFL.IDX PT, R0, R0, RZ, 0x1f ;  /* 0x00001fff00007589 */ /* 0x000e2400000e0000 */
[----:B0-----:R-:W-:Y:S01]  /*aaa0*/  ISETP.NE.AND P0, PT, R0, RZ, PT ;  /* 0x000000ff0000720c */ /* 0x001fe20003f05270 */
[----:B------:R-:W-:-:S12]  /*aab0*/  IMAD.MOV.U32 R0, RZ, RZ, RZ ;  /* 0x000000ffff007224 */ /* 0x000fd800078e00ff */
[----:B------:R-:W-:Y:S01]  /*aac0*/  @P0 LOP3.LUT R29, R29, 0x2, RZ, 0xfc, !PT ;  /* 0x000000021d1d0812 */ /* 0x000fe200078efcff */
[----:B------:R-:W-:Y:S06]  /*aad0*/  @!P0 BRA `(.L_x_10124) ;  /* 0x00000000001c8947 */ /* 0x000fec0003800000 */
[----:B------:R-:W0:Y:S08]  /*aae0*/  S2UR UR5, SR_CgaCtaId ;  /* 0x00000000000579c3 */ /* 0x000e300000008800 */
[----:B------:R-:W-:Y:S06]  /*aaf0*/  BAR.SYNC.DEFER_BLOCKING 0x5, 0x200 ;  /* 0x0148000000007b1d */ /* 0x000fec0000010000 */
[----:B------:R-:W-:-:S02]  /*ab00*/  UMOV UR4, 0x400 ;  /* 0x0000040000047882 */ /* 0x000fc40000000000 */
[----:B0-----:R-:W-:-:S09]  /*ab10*/  ULEA UR4, UR5, UR4, 0x18 ;  /* 0x0000000405047291 */ /* 0x001fd2000f8ec03f */
[----:B------:R-:W0:Y:S01]  /*ab20*/  LDS.128 R16, [UR4+0x31cd0] ;  /* 0x031cd004ff107984 */ /* 0x000e220008000c00 */
[----:B------:R-:W-:Y:S06]  /*ab30*/  BAR.ARV 0x4, 0x200 ;  /* 0x0108000000007b1d */ /* 0x000fec0000002000 */
[----:B------:R-:W-:Y:S05]  /*ab40*/  BRA `(.L_x_10125) ;  /* 0x0000000800007947 */ /* 0x000fea0003800000 */
.L_x_10124:
[----:B------:R-:W0:Y:S01]  /*ab50*/  S2R R2, SR_TID.X ;  /* 0x0000000000027919 */ /* 0x000e220000002100 */
        /* <DEDUP_REMOVED lines=41> */
.L_x_10130:
        /* <DEDUP_REMOVED lines=12> */
.L_x_10129:
[----:B------:R-:W-:Y:S05]  /*aeb0*/  BSYNC B0 ;  /* 0x0000000000007941 */ /* 0x000fea0003800000 */
.L_x_10128:
        /* <DEDUP_REMOVED lines=21> */
.L_x_10126:
        /* <DEDUP_REMOVED lines=11> */
[----:B------:R0:W1:Y:S01]  /*b0c0*/  F2I.FTZ.U32.TRUNC.NTZ R3, R2 ;  /* 0x0000000200037305 */ /* 0x000062000021f000 */
[----:B------:R-:W-:Y:S05]  /*b0d0*/  @!P0 BRA `(.L_x_10131) ;  /* 0x0000000000088947 */ /* 0x000fea0003800000 */
[----:B------:R-:W-:-:S06]  /*b0e0*/  VIADD R16, R19, 0xffffffff ;  /* 0xffffffff13107836 */ /* 0x000fcc0000000000 */
[----:B------:R2:W3:Y:S02]  /*b0f0*/  SHFL.IDX PT, R16, R7, R16, 0x1f ;  /* 0x00001f1007107589 */ /* 0x0004e400000e0000 */
.L_x_10131:
[----:B---3--:R-:W-:Y:S01]  /*b100*/  IMAD R16, R16, UR5, R9 ;  /* 0x0000000510107c24 */ /* 0x008fe2000f8e0209 */
[----:B0-----:R-:W-:Y:S01]  /*b110*/  IABS R2, R0 ;  /* 0x0000000000027213 */ /* 0x001fe20000000000 */
[----:B-12---:R-:W-:Y:S02]  /*b120*/  IMAD.MOV R7, RZ, RZ, -R3 ;  /* 0x000000ffff077224 */ /* 0x006fe400078e0a03 */
[----:B------:R-:W-:Y:S01]  /*b130*/  VIADD R19, R19, UR4 ;  /* 0x0000000413137c36 */ /* 0x000fe20008000000 */
[----:B------:R-:W-:Y:S01]  /*b140*/  IADD3 R9, -R16, UR6, RZ ;  /* 0x0000000610097c10 */ /* 0x000fe2000fffe1ff */
[----:B------:R-:W-:Y:S02]  /*b150*/  IMAD.MOV R8, RZ, RZ, -R2 ;  /* 0x000000ffff087224 */ /* 0x000fe400078e0a02 */
[----:B------:R-:W-:Y:S01]  /*b160*/  IMAD R7, R7, R4, RZ ;  /* 0x0000000407077224 */ /* 0x000fe200078e02ff */
[----:B------:R-:W-:Y:S01]  /*b170*/  IABS R6, R9 ;  /* 0x0000000900067213 */ /* 0x000fe20000000000 */
[----:B------:R-:W-:-:S04]  /*b180*/  IMAD.MOV.U32 R2, RZ, RZ, RZ ;  /* 0x000000ffff027224 */ /* 0x000fc800078e00ff */
[----:B------:R-:W-:-:S04]  /*b190*/  IMAD.HI.U32 R2, R3, R7, R2 ;  /* 0x0000000703027227 */ /* 0x000fc800078e0002 */
[----:B------:R-:W-:Y:S02]  /*b1a0*/  IMAD.MOV.U32 R3, RZ, RZ, R6 ;  /* 0x000000ffff037224 */ /* 0x000fe400078e0006 */
[----:B------:R-:W-:Y:S02]  /*b1b0*/  IMAD.MOV.U32 R6, RZ, RZ, R8 ;  /* 0x000000ffff067224 */ /* 0x000fe400078e0008 */
        /* <DEDUP_REMOVED lines=16> */
.L_x_10127:
[----:B------:R-:W-:Y:S02]  /*b2c0*/  IMAD.MOV.U32 R17, RZ, RZ, RZ ;  /* 0x000000ffff117224 */ /* 0x000fe400078e00ff */
[----:B------:R-:W-:Y:S02]  /*b2d0*/  IMAD.U32 R16, RZ, RZ, UR6 ;  /* 0x00000006ff107e24 */ /* 0x000fe4000f8e00ff */
[----:B------:R-:W-:-:S07]  /*b2e0*/  IMAD.MOV.U32 R18, RZ, RZ, RZ ;  /* 0x000000ffff127224 */ /* 0x000fce00078e00ff */
.L_x_10132:
[----:B------:R-:W-:-:S13]  /*b2f0*/  ISETP.NE.AND P0, PT, R5, RZ, PT ;  /* 0x000000ff0500720c */ /* 0x000fda0003f05270 */
[----:B------:R-:W0:Y:S01]  /*b300*/  @!P0 S2R R3, SR_CgaCtaId ;  /* 0x0000000000038919 */ /* 0x000e220000008800 */
[----:B------:R-:W-:-:S04]  /*b310*/  @!P0 MOV R0, 0x400 ;  /* 0x0000040000008802 */ /* 0x000fc80000000f00 */
[----:B0-----:R-:W-:-:S05]  /*b320*/  @!P0 LEA R0, R3, R0, 0x18 ;  /* 0x0000000003008211 */ /* 0x001fca00078ec0ff */
[----:B------:R1:W-:Y:S01]  /*b330*/  @!P0 STS.128 [R0+0x31cd0], R16 ;  /* 0x031cd01000008388 */ /* 0x0003e20000000c00 */
[----:B------:R-:W-:Y:S06]  /*b340*/  BAR.ARV 0x5, 0x200 ;  /* 0x0148000000007b1d */ /* 0x000fec0000002000 */
.L_x_10125:
[----:B------:R2:W-:Y:S01]  /*b350*/  STL [R1+0x30], RZ ;  /* 0x000030ff01007387 */ /* 0x0005e20000100800 */
[----:B------:R-:W-:Y:S01]  /*b360*/  ULDC UR4, c[0x0][0xc3c] ;  /* 0x00030f0000047ab9 */ /* 0x000fe20000000800 */
[----:B------:R-:W-:Y:S01]  /*b370*/  IMAD.MOV.U32 R26, RZ, RZ, 0x1 ;  /* 0x00000001ff1a7424 */ /* 0x000fe200078e00ff */
[----:B0-----:R-:W-:Y:S01]  /*b380*/  ISETP.GE.AND P0, PT, R19, UR4, PT ;  /* 0x0000000413007c0c */ /* 0x001fe2000bf06270 */
[----:B------:R-:W-:-:S12]  /*b390*/  IMAD.MOV.U32 R23, RZ, RZ, RZ ;  /* 0x000000ffff177224 */ /* 0x000fd800078e00ff */
[----:B--2---:R-:W-:Y:S05]  /*b3a0*/  @P0 BRA `(.L_x_10133) ;  /* 0x0000005000700947 */ /* 0x004fea0003800000 */
[----:B------:R-:W0:Y:S01]  /*b3b0*/  S2R R6, SR_TID.X ;  /* 0x0000000000067919 */ /* 0x000e220000002100 */
[----:B------:R-:W2:Y:S01]  /*b3c0*/  S2UR UR5, SR_CgaCtaId ;  /* 0x00000000000579c3 */ /* 0x000ea20000008800 */
[----:B------:R-:W-:Y:S01]  /*b3d0*/  UMOV UR4, 0x400 ;  /* 0x0000040000047882 */ /* 0x000fe20000000000 */
[----:B------:R-:W-:Y:S01]  /*b3e0*/  BSSY B8, `(.L_x_10133) ;  /* 0x0000518000087945 */ /* 0x000fe20003800000 */
[----:B------:R3:W-:Y:S01]  /*b3f0*/  STL [R1+0x30], RZ ;  /* 0x000030ff01007387 */ /* 0x0007e20000100800 */
[----:B------:R-:W-:Y:S01]  /*b400*/  IMAD.MOV.U32 R26, RZ, RZ, 0x1 ;  /* 0x00000001ff1a7424 */ /* 0x000fe200078e00ff */
[----:B------:R-:W-:Y:S01]  /*b410*/  ULDC UR36, c[0x0][0xc] ;  /* 0x0000030000247ab9 */ /* 0x000fe20000000800 */
[----:B------:R-:W-:Y:S01]  /*b420*/  IMAD.MOV.U32 R23, RZ, RZ, RZ ;  /* 0x000000ffff177224 */ /* 0x000fe200078e00ff */
[----:B------:R-:W-:Y:S01]  /*b430*/  ULDC.64 UR38, c[0x0][0x198] ;  /* 0x0000660000267ab9 */ /* 0x000fe20000000a00 */
[----:B--2---:R-:W-:-:S06]  /*b440*/  ULEA UR4, UR5, UR4, 0x18 ;  /* 0x0000000405047291 */ /* 0x004fcc000f8ec03f */
[----:B------:R-:W-:Y:S01]  /*b450*/  IMAD.U32 R22, RZ, RZ, UR4 ;  /* 0x00000004ff167e24 */ /* 0x000fe2000f8e00ff */
[C---:B0-----:R-:W-:Y:S01]  /*b460*/  LOP3.LUT R5, R6.reuse, 0x7f, RZ, 0xc0, !PT ;  /* 0x0000007f06057812 */ /* 0x041fe200078ec0ff */
[----:B-1----:R-:W-:-:S04]  /*b470*/  IMAD.SHL.U32 R0, R6, 0x8, RZ ;  /* 0x0000000806007824 */ /* 0x002fc800078e00ff */
[----:B------:R-:W-:Y:S01]  /*b480*/  IMAD.SHL.U32 R4, R5, 0x8, RZ ;  /* 0x0000000805047824 */ /* 0x000fe200078e00ff */
[C---:B------:R-:W-:Y:S02]  /*b490*/  LOP3.LUT R3, R0.reuse, 0x20, RZ, 0xc0, !PT ;  /* 0x0000002000037812 */ /* 0x040fe400078ec0ff */
[----:B------:R-:W-:Y:S02]  /*b4a0*/  LOP3.LUT R2, R0, 0xd8, RZ, 0xc0, !PT ;  /* 0x000000d800027812 */ /* 0x000fe400078ec0ff */
[----:B------:R-:W-:Y:S02]  /*b4b0*/  LOP3.LUT R3, R3, 0x300, R4, 0xf8, !PT ;  /* 0x0000030003037812 */ /* 0x000fe400078ef804 */
[----:B------:R-:W-:Y:S02]  /*b4c0*/  LOP3.LUT R2, R2, 0x18, R6, 0x78, !PT ;  /* 0x0000001802027812 */ /* 0x000fe400078e7806 */
[----:B------:R-:W-:Y:S02]  /*b4d0*/  SHF.R.U32.HI R4, RZ, 0x2, R5 ;  /* 0x00000002ff047819 */ /* 0x000fe40000011605 */
[----:B------:R-:W-:Y:S01]  /*b4e0*/  LOP3.LUT R3, R3, R2, RZ, 0xfc, !PT ;  /* 0x0000000203037212 */ /* 0x000fe200078efcff */
[----:B------:R-:W-:Y:S01]  /*b4f0*/  IMAD.SHL.U32 R2, R6, 0x20, RZ ;  /* 0x0000002006027824 */ /* 0x000fe200078e00ff */
[----:B------:R-:W-:-:S03]  /*b500*/  LOP3.LUT R0, R0, 0x18, RZ, 0xc0, !PT ;  /* 0x0000001800007812 */ /* 0x000fc600078ec0ff */
[----:B------:R-:W-:Y:S01]  /*b510*/  IMAD R3, R3, 0x2, R22 ;  /* 0x0000000203037824 */ /* 0x000fe200078e0216 */
[----:B------:R-:W-:Y:S02]  /*b520*/  LOP3.LUT R4, R4, 0x60, R2, 0xf8, !PT ;  /* 0x0000006004047812 */ /* 0x000fe400078ef802 */
[C---:B------:R-:W-:Y:S02]  /*b530*/  LOP3.LUT R2, R0.reuse, 0x20, RZ, 0xfc, !PT ;  /* 0x0000002000027812 */ /* 0x040fe400078efcff */
[----:B------:R3:W-:Y:S01]  /*b540*/  STL [R1+0x4], R3 ;  /* 0x0000040301007387 */ /* 0x0007e20000100800 */
[----:B------:R-:W-:-:S07]  /*b550*/  LOP3.LUT R0, R0, 0x40, RZ, 0xfc, !PT ;  /* 0x0000004000007812 */ /* 0x000fce00078efcff */
.L_x_10237:
[----:B0--3--:R-:W0:Y:S02]  /*b560*/  LDC.64 R2, c[0x0][0xc88] ;  /* 0x00032200ff027b82 */ /* 0x009e240000000a00 */
[----:B0-----:R-:W-:-:S05]  /*b570*/  IMAD.WIDE R2, R19, 0x4, R2 ;  /* 0x0000000413027825 */ /* 0x001fca00078e0202 */
[----:B--2---:R-:W2:Y:S01]  /*b580*/  LDG.E R9, desc[UR56][R2.64] ;  /* 0x0000003802097981 */ /* 0x004ea2000c1e1900 */
[----:B------:R-:W-:Y:S05]  /*b590*/  YIELD ;  /* 0x0000000000007946 */ /* 0x000fea0003800000 */
[----:B------:R-:W-:Y:S01]  /*b5a0*/  ULDC.64 UR4, c[0x0][0xa28] ;  /* 0x00028a0000047ab9 */ /* 0x000fe20000000a00 */
[----:B-1----:R-:W-:Y:S01]  /*b5b0*/  IMAD.MOV.U32 R0, RZ, RZ, RZ ;  /* 0x000000ffff007224 */ /* 0x002fe200078e00ff */
        /* <DEDUP_REMOVED lines=14> */
[----:B------:R1:W5:Y:S01]  /*b6a0*/  @P0 LDG.E R0, desc[UR56][R2.64] ;  /* 0x0000003802000981 */ /* 0x000362000c1e1900 */
[----:B------:R-:W-:Y:S01]  /*b6b0*/  ISETP.NE.AND.EX P1, PT, RZ, UR5, PT, P1 ;  /* 0x00000005ff007c0c */ /* 0x000fe2000bf25310 */
[----:B------:R-:W-:Y:S01]  /*b6c0*/  IMAD.MOV.U32 R28, RZ, RZ, RZ ;  /* 0x000000ffff1c7224 */ /* 0x000fe200078e00ff */
[----:B------:R-:W-:Y:S01]  /*b6d0*/  ISETP.NE.U32.AND P2, PT, RZ, UR6, PT ;  /* 0x00000006ff007c0c */ /* 0x000fe2000bf45070 */
[----:B------:R-:W-:Y:S01]  /*b6e0*/  STL [R1], R8 ;  /* 0x0000000801007387 */ /* 0x000fe20000100800 */
[----:B------:R-:W-:Y:S02]  /*b6f0*/  ISETP.NE.U32.AND P0, PT, RZ, UR8, PT ;  /* 0x00000008ff007c0c */ /* 0x000fe4000bf05070 */
[----:B------:R-:W-:Y:S02]  /*b700*/  ISETP.NE.AND.EX P2, PT, RZ, UR7, PT, P2 ;  /* 0x00000007ff007c0c */ /* 0x000fe4000bf45320 */
        /* <DEDUP_REMOVED lines=22> */
[----:B----4-:R-:W-:Y:S05]  /*b870*/  @P2 BRA `(.L_x_10134) ;  /* 0x0000000000142947 */ /* 0x010fea0003800000 */
[----:B------:R-:W-:Y:S05]  /*b880*/  @!P1 BRA `(.L_x_10134) ;  /* 0x0000000000109947 */ /* 0x000fea0003800000 */
[----:B------:R-:W2:Y:S04]  /*b890*/  LDG.E R7, desc[UR56][R2.64] ;  /* 0x0000003802077981 */ /* 0x000ea8000c1e1900 */
[----:B------:R-:W2:Y:S02]  /*b8a0*/  LDG.E R2, desc[UR56][R2.64+0x4] ;  /* 0x0000043802027981 */ /* 0x000ea4000c1e1900 */
[----:B--2---:R-:W-:-:S05]  /*b8b0*/  IMAD.IADD R2, R2, 0x1, -R7 ;  /* 0x0000000102027824 */ /* 0x004fca00078e0a07 */
[----:B------:R1:W-:Y:S02]  /*b8c0*/  STL [R1+0x2c], R2 ;  /* 0x00002c0201007387 */ /* 0x0003e40000100800 */
.L_x_10134:
[----:B------:R-:W-:Y:S01]  /*b8d0*/  ULDC.64 UR4, c[0x0][0xa20] ;  /* 0x0002880000047ab9 */ /* 0x000fe20000000a00 */
[----:B-----5:R-:W-:Y:S01]  /*b8e0*/  IMAD.IADD R28, R28, 0x1, R0 ;  /* 0x000000011c1c7824 */ /* 0x020fe200078e0200 */
[----:B------:R-:W-:Y:S01]  /*b8f0*/  ISETP.NE.U32.AND P1, PT, RZ, UR4, PT ;  /* 0x00000004ff007c0c */ /* 0x000fe2000bf25070 */
[----:B------:R-:W-:-:S03]  /*b900*/  IMAD.MOV.U32 R25, RZ, RZ, R9 ;  /* 0x000000ffff197224 */ /* 0x000fc600078e0009 */
[----:B------:R-:W-:-:S13]  /*b910*/  ISETP.NE.AND.EX P1, PT, RZ, UR5, PT, P1 ;  /* 0x00000005ff007c0c */ /* 0x000fda000bf25310 */
[----:B------:R-:W-:Y:S05]  /*b920*/  @!P1 BRA `(.L_x_10135) ;  /* 0x0000000000109947 */ /* 0x000fea0003800000 */
[----:B-1----:R-:W-:-:S04]  /*b930*/  IADD3 R2, P0, R24, UR4, RZ ;  /* 0x0000000418027c10 */ /* 0x002fc8000ff1e0ff */
[----:B------:R-:W-:-:S05]  /*b940*/  IADD3.X R3, R8, UR5, RZ, P0, !PT ;  /* 0x0000000508037c10 */ /* 0x000fca00087fe4ff */
[----:B------:R1:W5:Y:S01]  /*b950*/  LDG.E R6, desc[UR56][R2.64] ;  /* 0x0000003802067981 */ /* 0x000362000c1e1900 */
[----:B------:R-:W-:Y:S05]  /*b960*/  BRA `(.L_x_10136) ;  /* 0x0000000000107947 */ /* 0x000fea0003800000 */
.L_x_10135:
[----:B------:R-:W-:Y:S05]  /*b970*/  @!P0 BRA `(.L_x_10136) ;  /* 0x00000000000c8947 */ /* 0x000fea0003800000 */
[----:B------:R-:W2:Y:S04]  /*b980*/  LDG.E R6, desc[UR56][R4.64] ;  /* 0x0000003804067981 */ /* 0x000ea8000c1e1900 */
[----:B------:R-:W2:Y:S02]  /*b990*/  LDG.E R4, desc[UR56][R4.64+0x4] ;  /* 0x0000043804047981 */ /* 0x000ea4000c1e1900 */
[----:B--2---:R-:W-:-:S07]  /*b9a0*/  IMAD.IADD R6, R4, 0x1, -R6 ;  /* 0x0000000104067824 */ /* 0x004fce00078e0a06 */
.L_x_10136:
[----:B-1---5:R-:W-:Y:S01]  /*b9b0*/  IMAD.IADD R2, R6, 0x1, -R0 ;  /* 0x0000000106027824 */ /* 0x022fe200078e0a00 */
[----:B------:R-:W-:Y:S03]  /*b9c0*/  BSSY B7, `(.L_x_10137) ;  /* 0x000041b000077945 */ /* 0x000fe60003800000 */
[C---:B------:R-:W-:Y:S01]  /*b9d0*/  VIADD R0, R2.reuse, 0x8f ;  /* 0x0000008f02007836 */ /* 0x040fe20000000000 */
[----:B------:R1:W-:Y:S01]  /*b9e0*/  STL [R1+0x28], R2 ;  /* 0x0000280201007387 */ /* 0x0003e20000100800 */
[----:B------:R-:W-:Y:S02]  /*b9f0*/  ISETP.GT.AND P0, PT, R2, RZ, PT ;  /* 0x000000ff0200720c */ /* 0x000fe40003f04270 */
[----:B------:R-:W-:-:S05]  /*ba00*/  IMAD.HI R0, R0, 0x38e38e39, RZ ;  /* 0x38e38e3900007827 */ /* 0x000fca00078e02ff */
[----:B-1----:R-:W-:-:S04]  /*ba10*/  SHF.R.U32.HI R2, RZ, 0x1f, R0 ;  /* 0x0000001fff027819 */ /* 0x002fc80000011600 */
[----:B------:R-:W-:-:S05]  /*ba20*/  LEA.HI.SX32 R0, R0, R2, 0x1b ;  /* 0x0000000200007211 */ /* 0x000fca00078fdaff */
[----:B------:R1:W-:Y:S01]  /*ba30*/  STL [R1+0x10], R0 ;  /* 0x0000100001007387 */ /* 0x0003e20000100800 */
[----:B------:R-:W-:Y:S05]  /*ba40*/  @P0 BRA `(.L_x_10138) ;  /* 0x0000000000440947 */ /* 0x000fea0003800000 */
[----:B------:R-:W2:Y:S02]  /*ba50*/  S2R R3, SR_TID.X ;  /* 0x0000000000037919 */ /* 0x000ea40000002100 */
[----:B--2---:R-:W-:-:S04]  /*ba60*/  LOP3.LUT R3, R3, 0x7f, RZ, 0xc0, !PT ;  /* 0x0000007f03037812 */ /* 0x004fc800078ec0ff */
[----:B------:R-:W-:-:S13]  /*ba70*/  ISETP.NE.AND P0, PT, R3, RZ, PT ;  /* 0x000000ff0300720c */ /* 0x000fda0003f05270 */
[----:B------:R-:W-:Y:S05]  /*ba80*/  @P0 BRA `(.L_x_10139) ;  /* 0x0000004000380947 */ /* 0x000fea0003800000 */
[----:B------:R-:W2:Y:S01]  /*ba90*/  S2R R5, SR_LANEID ;  /* 0x0000000000057919 */ /* 0x000ea20000000000 */
[----:B------:R-:W-:Y:S01]  /*baa0*/  VOTEU.ANY UR4, UPT, PT ;  /* 0x0000000000047886 */ /* 0x000fe200038e0100 */
[----:B------:R-:W3:Y:S01]  /*bab0*/  LDC.64 R2, c[0x0][0xc60] ;  /* 0x00031800ff027b82 */ /* 0x000ee20000000a00 */
[----:B-1----:R-:W2:Y:S02]  /*bac0*/  FLO.U32 R0, UR4 ;  /* 0x0000000400007d00 */ /* 0x002ea400080e0000 */
[----:B--2---:R-:W-:-:S06]  /*bad0*/  ISETP.EQ.U32.AND P0, PT, R0, R5, PT ;  /* 0x000000050000720c */ /* 0x004fcc0003f02070 */
[----:B------:R-:W3:Y:S07]  /*bae0*/  POPC R5, UR4 ;  /* 0x0000000400057d09 */ /* 0x000eee0008000000 */
[----:B---3--:R-:W2:Y:S01]  /*baf0*/  @P0 ATOMG.E.ADD.STRONG.GPU PT, R3, desc[UR56][R2.64], R5 ;  /* 0x00000005020309a8 */ /* 0x008ea200081ee1f8 */
[----:B------:R-:W1:Y:S02]  /*bb00*/  S2R R4, SR_LTMASK ;  /* 0x0000000000047919 */ /* 0x000e640000003900 */
[----:B-1----:R-:W-:-:S04]  /*bb10*/  LOP3.LUT R4, R4, UR4, RZ, 0xc0, !PT ;  /* 0x0000000404047c12 */ /* 0x002fc8000f8ec0ff */
[----:B------:R-:W1:Y:S01]  /*bb20*/  POPC R7, R4 ;  /* 0x0000000400077309 */ /* 0x000e620000000000 */
[----:B--2---:R-:W1:Y:S02]  /*bb30*/  SHFL.IDX PT, R0, R3, R0, 0x1f ;  /* 0x00001f0003007589 */ /* 0x004e6400000e0000 */
[----:B-1----:R-:W-:Y:S01]  /*bb40*/  IADD3 R16, R0, UR36, R7 ;  /* 0x0000002400107c10 */ /* 0x002fe2000fffe007 */
[----:B------:R-:W-:Y:S06]  /*bb50*/  BRA `(.L_x_10139) ;  /* 0x0000004000047947 */ /* 0x000fec0003800000 */
.L_x_10138:
[----:B-1----:R-:W-:Y:S01]  /*bb60*/  VIADD R0, R22, 0x16a00 ;  /* 0x00016a0016007836 */ /* 0x002fe20000000000 */
        /* <DEDUP_REMOVED lines=12> */
[----:B0-----:R-:W-:Y:S02]  /*bc30*/  IMAD.U32 R10, RZ, RZ, UR4 ;  /* 0x00000004ff0a7e24 */ /* 0x001fe4000f8e00ff */
[----:B------:R-:W-:Y:S02]  /*bc40*/  IMAD.U32 R11, RZ, RZ, UR5 ;  /* 0x00000005ff0b7e24 */ /* 0x000fe4000f8e00ff */
[----:B------:R-:W-:Y:S02]  /*bc50*/  IMAD.MOV.U32 R8, RZ, RZ, 0x70 ;  /* 0x00000070ff087424 */ /* 0x000fe400078e00ff */
[----:B------:R-:W-:Y:S02]  /*bc60*/  IMAD.MOV.U32 R12, RZ, RZ, 0x1 ;  /* 0x00000001ff0c7424 */ /* 0x000fe400078e00ff */
[----:B------:R-:W-:-:S07]  /*bc70*/  IMAD.MOV.U32 R13, RZ, RZ, RZ ;  /* 0x000000ffff0d7224 */ /* 0x000fce00078e00ff */
[----:B------:R-:W-:-:S07]  /*bc80*/  LEPC R20, `(.L_x_10141) ;  /* 0x000000001014794e */ /* 0x000fce0000000000 */
[----:B-1----:R-:W-:Y:S05]  /*bc90*/  CALL.ABS.NOINC R2 ;  /* 0x0000000002007343 */ /* 0x002fea0003c00000 */
.L_x_10141:
[----:B------:R-:W-:Y:S05]  /*bca0*/  BSYNC B6 ;  /* 0x0000000000067941 */ /* 0x000fea0003800000 */
.L_x_10140:
        /* <DEDUP_REMOVED lines=13> */
[----:B0-----:R-:W-:Y:S02]  /*bd80*/  IMAD.U32 R10, RZ, RZ, UR4 ;  /* 0x00000004ff0a7e24 */ /* 0x001fe4000f8e00ff */
[----:B------:R-:W-:Y:S02]  /*bd90*/  IMAD.U32 R11, RZ, RZ, UR5 ;  /* 0x00000005ff0b7e24 */ /* 0x000fe4000f8e00ff */
[----:B------:R-:W-:Y:S02]  /*bda0*/  IMAD.MOV.U32 R8, RZ, RZ, 0x70 ;  /* 0x00000070ff087424 */ /* 0x000fe400078e00ff */
[----:B------:R-:W-:Y:S02]  /*bdb0*/  IMAD.MOV.U32 R12, RZ, RZ, 0x1 ;  /* 0x00000001ff0c7424 */ /* 0x000fe400078e00ff */
[----:B-1----:R-:W-:-:S07]  /*bdc0*/  IMAD.MOV.U32 R13, RZ, RZ, RZ ;  /* 0x000000ffff0d7224 */ /* 0x002fce00078e00ff */
[----:B------:R-:W-:-:S07]  /*bdd0*/  LEPC R20, `(.L_x_10144) ;  /* 0x000000001014794e */ /* 0x000fce0000000000 */
[----:B--2---:R-:W-:Y:S05]  /*bde0*/  CALL.ABS.NOINC R2 ;  /* 0x0000000002007343 */ /* 0x004fea0003c00000 */
.L_x_10144:
        /* <DEDUP_REMOVED lines=16> */
.L_x_10143:
[----:B------:R-:W-:Y:S05]  /*bef0*/  BSYNC B6 ;  /* 0x0000000000067941 */ /* 0x000fea0003800000 */
.L_x_10142:
[----:B------:R-:W2:Y:S01]  /*bf00*/  LDL.LU R21, [R1] ;  /* 0x0000000001157983 */ /* 0x000ea20000300800 */
[----:B------:R-:W-:Y:S02]  /*bf10*/  ULDC.64 UR4, c[0x0][0x9f8] ;  /* 0x00027e0000047ab9 */ /* 0x000fe40000000a00 */
[----:B------:R-:W-:Y:S01]  /*bf20*/  ISETP.NE.U32.AND P0, PT, RZ, UR4, PT ;  /* 0x00000004ff007c0c */ /* 0x000fe2000bf05070 */
[----:B------:R-:W3:Y:S03]  /*bf30*/  LDL R20, [R1+0x10] ;  /* 0x0000100001147983 */ /* 0x000ee60000100800 */
[----:B------:R-:W-:-:S13]  /*bf40*/  ISETP.NE.AND.EX P0, PT, RZ, UR5, PT, P0 ;  /* 0x00000005ff007c0c */ /* 0x000fda000bf05300 */
[----:B------:R-:W-:-:S04]  /*bf50*/  @P0 IADD3 R2, P1, R24, UR4, RZ ;  /* 0x0000000418020c10 */ /* 0x000fc8000ff3e0ff */
[----:B--2---:R-:W-:Y:S01]  /*bf60*/  @P0 IADD3.X R3, R21, UR5, RZ, P1, !PT ;  /* 0x0000000515030c10 */ /* 0x004fe20008ffe4ff */
[----:B------:R-:W-:-:S04]  /*bf70*/  ULDC.64 UR4, c[0x0][0xa08] ;  /* 0x0002820000047ab9 */ /* 0x000fc80000000a00 */
[----:B------:R1:W2:Y:S01]  /*bf80*/  @P0 LDG.E R25, desc[UR56][R2.64] ;  /* 0x0000003802190981 */ /* 0x0002a2000c1e1900 */
[----:B---3--:R-:W-:-:S05]  /*bf90*/  VIADD R8, R20, 0xffffffff ;  /* 0xffffffff14087836 */ /* 0x008fca0000000000 */
[----:B------:R3:W-:Y:S01]  /*bfa0*/  STL [R1+0xc], R8 ;  /* 0x00000c0801007387 */ /* 0x0007e20000100800 */
[----:B-1----:R-:W1:Y:S02]  /*bfb0*/  LDC.64 R2, c[0x0][0x418] ;  /* 0x00010600ff027b82 */ /* 0x002e640000000a00 */
[----:B-1----:R-:W-:Y:S01]  /*bfc0*/  LOP3.LUT P0, RZ, R2, UR4, RZ, 0xfc, !PT ;  /* 0x0000000402ff7c12 */ /* 0x002fe2000f80fcff */
[----:B------:R-:W-:-:S03]  /*bfd0*/  UMOV UR4, 0xffffffff ;  /* 0xffffffff00047882 */ /* 0x000fc60000000000 */
[----:B------:R-:W-:Y:S02]  /*bfe0*/  LOP3.LUT P0, RZ, R3, UR5, RZ, 0xfc, P0 ;  /* 0x0000000503ff7c12 */ /* 0x000fe4000800fcff */
[----:B--2---:R-:W-:Y:S02]  /*bff0*/  SHF.R.S32.HI R7, RZ, 0x1f, R25 ;  /* 0x0000001fff077819 */ /* 0x004fe40000011419 */
[----:B------:R-:W-:-:S03]  /*c000*/  SEL R24, R25, RZ, !P0 ;  /* 0x000000ff19187207 */ /* 0x000fc60004000000 */
[----:B------:R3:W-:Y:S01]  /*c010*/  STL [R1], R7 ;  /* 0x0000000701007387 */ /* 0x0007e20000100800 */
[----:B------:R-:W-:Y:S05]  /*c020*/  BRA.DIV UR4, `(.L_x_10145) ;  /* 0x0000004a04ac7947 */ /* 0x000fea000b800000 */
[----:B------:R-:W1:Y:S02]  /*c030*/  S2R R0, SR_TID.X ;  /* 0x0000000000007919 */ /* 0x000e640000002100 */
[----:B-1----:R-:W-:-:S04]  /*c040*/  SHF.R.U32.HI R0, RZ, 0x5, R0 ;  /* 0x00000005ff007819 */ /* 0x002fc80000011600 */
[----:B------:R-:W-:-:S05]  /*c050*/  LOP3.LUT R0, R0, 0x3, RZ, 0xc0, !PT ;  /* 0x0000000300007812 */ /* 0x000fca00078ec0ff */
[----:B------:R1:W2:Y:S02]  /*c060*/  SHFL.IDX PT, R14, R0, RZ, 0x1f ;  /* 0x00001fff000e7589 */ /* 0x0002a400000e0000 */
.L_x_10253:
        /* <DEDUP_REMOVED lines=8> */
.L_x_10256:
[----:B------:R-:W-:Y:S05]  /*c0f0*/  @!P6 BRA `(.L_x_10146) ;  /* 0x00000004000ce947 */ /* 0x000fea0003800000 */
[----:B------:R-:W-:Y:S01]  /*c100*/  ISETP.NE.U32.AND P0, PT, R2, RZ, PT ;  /* 0x000000ff0200720c */ /* 0x000fe20003f05070 */
[----:B------:R-:W-:-:S03]  /*c110*/  IMAD.MOV.U32 R27, RZ, RZ, R8 ;  /* 0x000000ffff1b7224 */ /* 0x000fc600078e0008 */
[----:B------:R-:W-:-:S13]  /*c120*/  ISETP.NE.AND.EX P0, PT, R3, RZ, PT, P0 ;  /* 0x000000ff0300720c */ /* 0x000fda0003f05300 */
[----:B------:R-:W-:Y:S05]  /*c130*/  @!P0 BRA `(.L_x_10148) ;  /* 0x0000000000448947 */ /* 0x000fea0003800000 */
[----:B------:R-:W2:Y:S01]  /*c140*/  LDC R6, c[0x0][0x43c] ;  /* 0x00010f00ff067b82 */ /* 0x000ea20000000800 */
[----:B------:R-:W-:Y:S01]  /*c150*/  ULDC.64 UR4, c[0x0][0x428] ;  /* 0x00010a0000047ab9 */ /* 0x000fe20000000a00 */
[----:B--2---:R-:W-:-:S13]  /*c160*/  ISETP.NE.AND P0, PT, R6, 0x1, PT ;  /* 0x000000010600780c */ /* 0x004fda0003f05270 */
[----:B------:R-:W1:Y:S02]  /*c170*/  @P0 LDC.64 R4, c[0x0][0x440] ;  /* 0x00011000ff040b82 */ /* 0x000e640000000a00 */
[----:B-1----:R-:W-:-:S04]  /*c180*/  @P0 IMAD.HI.U32 R0, R8, R4, RZ ;  /* 0x0000000408000227 */ /* 0x002fc800078e00ff */
        /* <DEDUP_REMOVED lines=12> */
.L_x_10148:
[----:B-1----:R-:W-:Y:S01]  /*c250*/  IMAD R0, R23, 0x8, R22 ;  /* 0x0000000817007824 */ /* 0x002fe200078e0216 */
[----:B--2---:R-:W-:-:S04]  /*c260*/  SHF.L.U32 R2, R26, 0x1f, RZ ;  /* 0x0000001f1a027819 */ /* 0x004fc800000006ff */
[----:B------:R-:W1:Y:S02]  /*c270*/  SYNCS.PHASECHK.TRANS64.TRYWAIT P0, [R0+URZ+0x31c40], R2 ;  /* 0x031c4002000075a7 */ /* 0x000e64000800017f */
[----:B-1----:R-:W-:Y:S05]  /*c280*/  @!P0 BRA `(.L_x_10149) ;  /* 0x0000004800688947 */ /* 0x002fea0003800000 */
.L_x_10257:
        /* <DEDUP_REMOVED lines=9> */
[----:B----4-:R-:W-:Y:S05]  /*c320*/  @!P0 BRA `(.L_x_10150) ;  /* 0x0000000000048947 */ /* 0x010fea0003800000 */
[----:B------:R-:W-:Y:S01]  /*c330*/  BPT.TRAP 0x1 ;  /* 0x000000040000795c */ /* 0x000fe20000300000 */
.L_x_10150:
[----:B------:R-:W-:Y:S01]  /*c340*/  R2UR UR9, R0 ;  /* 0x00000000000972ca */ /* 0x000fe200000e0000 */
[----:B-1----:R-:W-:Y:S01]  /*c350*/  IMAD R0, R23, 0x6c00, R22 ;  /* 0x00006c0017007824 */ /* 0x002fe200078e0216 */
[----:B------:R-:W-:Y:S01]  /*c360*/  R2UR UR11, R27 ;  /* 0x000000001b0b72ca */ /* 0x000fe200000e0000 */
[----:B------:R-:W-:Y:S01]  /*c370*/  UIADD3 UR4, UP0, UR38, 0x370, URZ ;  /* 0x0000037026047890 */ /* 0x000fe2000ff1e03f */
[----:B------:R-:W-:Y:S01]  /*c380*/  R2UR UR5, R28 ;  /* 0x000000001c0572ca */ /* 0x000fe200000e0000 */
[----:B------:R-:W-:Y:S01]  /*c390*/  UMOV UR10, URZ ;  /* 0x0000003f000a7c82 */ /* 0x000fe20008000000 */
[----:B------:R-:W-:Y:S01]  /*c3a0*/  R2UR UR8, R0 ;  /* 0x00000000000872ca */ /* 0x000fe200000e0000 */
[----:B------:R-:W-:Y:S01]  /*c3b0*/  UMOV UR6, 0x0 ;  /* 0x0000000000067882 */ /* 0x000fe20000000000 */
[----:B------:R-:W-:Y:S01]  /*c3c0*/  R2UR UR12, R18 ;  /* 0x00000000120c72ca */ /* 0x000fe200000e0000 */
[----:B------:R-:W-:Y:S01]  /*c3d0*/  UMOV UR7, 0x14f00000 ;  /* 0x14f0000000077882 */ /* 0x000fe20000000000 */
[----:B-----5:R-:W-:Y:S01]  /*c3e0*/  R2UR UR13, R24 ;  /* 0x00000000180d72ca */ /* 0x020fe200000e0000 */
[----:B------:R-:W-:Y:S01]  /*c3f0*/  UMOV UR16, 0x20 ;  /* 0x0000002000107882 */ /* 0x000fe20000000000 */
[----:B------:R-:W-:Y:S01]  /*c400*/  PLOP3.LUT P0, PT, PT, PT, PT, 0x80, 0x0 ;  /* 0x000000000000781c */ /* 0x000fe20003f0f070 */
[----:B------:R-:W-:Y:S01]  /*c410*/  UIADD3 UR9, UR9, 0x31c30, URZ ;  /* 0x00031c3009097890 */ /* 0x000fe2000fffe03f */
[----:B------:R-:W-:-:S03]  /*c420*/  LOP3.LUT R29, R29, 0xfffffffe, RZ, 0xc0, !PT ;  /* 0xfffffffe1d1d7812 */ /* 0x000fc600078ec0ff */
[----:B------:R-:W-:Y:S02]  /*c430*/  UIMAD UR11, UR11, 0x90, UR5 ;  /* 0x000000900b0b78a4 */ /* 0x000fe4000f8e0205 */
[----:B------:R-:W-:Y:S02]  /*c440*/  UIADD3 UR14, UR8, 0x16a00, URZ ;  /* 0x00016a00080e7890 */ /* 0x000fe4000fffe03f */
[----:B------:R-:W-:Y:S02]  /*c450*/  UIADD3.X UR5, URZ, UR39, URZ, UP0, !UPT ;  /* 0x000000273f057290 */ /* 0x000fe400087fe43f */
[----:B------:R-:W-:Y:S02]  /*c460*/  UIADD3 UR15, UR8, 0x18e00, URZ ;  /* 0x00018e00080f7890 */ /* 0x000fe4000fffe03f */
[----:B------:R-:W-:Y:S01]  /*c470*/  UIADD3 UR17, UR8, 0x1b200, URZ ;  /* 0x0001b20008117890 */ /* 0x000fe2000fffe03f */
[----:B------:R-:W-:Y:S02]  /*c480*/  @P0 LOP3.LUT R29, R29, 0x1, RZ, 0xfc, !PT ;  /* 0x000000011d1d0812 */ /* 0x000fe400078efcff */
[----:B------:R-:W-:Y:S01]  /*c490*/  UMOV UR8, UR14 ;  /* 0x0000000e00087c82 */ /* 0x000fe20008000000 */
[----:B------:R-:W-:Y:S01]  /*c4a0*/  UMOV UR14, 0x40 ;  /* 0x00000040000e7882 */ /* 0x000fe20000000000 */
[----:B------:R1:W-:Y:S02]  /*c4b0*/  UTMALDG.4D [UR8], [UR4], desc[UR6] ;  /* 0x00000608040075b4 */ /* 0x0003e40008019000 */
[----:B-1----:R-:W-:Y:S01]  /*c4c0*/  UMOV UR8, UR15 ;  /* 0x0000000f00087c82 */ /* 0x002fe20008000000 */
[----:B------:R-:W-:-:S02]  /*c4d0*/  UMOV UR10, UR16 ;  /* 0x00000010000a7c82 */ /* 0x000fc40008000000 */
[----:B------:R1:W-:Y:S02]  /*c4e0*/  UTMALDG.4D [UR8], [UR4], desc[UR6] ;  /* 0x00000608040075b4 */ /* 0x0003e40008019000 */
[----:B-1----:R-:W-:Y:S01]  /*c4f0*/  UMOV UR8, UR17 ;  /* 0x0000001100087c82 */ /* 0x002fe20008000000 */
[----:B------:R-:W-:Y:S02]  /*c500*/  UMOV UR10, UR14 ;  /* 0x0000000e000a7c82 */ /* 0x000fe40008000000 */
[----:B------:R2:W-:Y:S02]  /*c510*/  UTMALDG.4D [UR8], [UR4], desc[UR6] ;  /* 0x00000608040075b4 */ /* 0x0005e40008019000 */
[----:B--2---:R-:W-:Y:S01]  /*c520*/  NOP ;  /* 0x0000000000007918 */ /* 0x004fe20000000000 */
.L_x_10146:
[----:B------:R-:W2:Y:S04]  /*c530*/  LDL.LU R4, [R1+0x14] ;  /* 0x0000140001047983 */ /* 0x000ea80000300800 */
[----:B------:R-:W4:Y:S04]  /*c540*/  LDL.LU R6, [R1+0x8] ;  /* 0x0000080001067983 */ /* 0x000f280000300800 */
[----:B------:R-:W5:Y:S01]  /*c550*/  LDL.LU R3, [R1+0x18] ;  /* 0x0000180001037983 */ /* 0x000f620000300800 */
[----:B------:R-:W-:Y:S05]  /*c560*/  WARPSYNC.ALL ;  /* 0x0000000000007948 */ /* 0x000fea0003800000 */
[----:B------:R-:W-:Y:S01]  /*c570*/  ULDC.64 UR6, c[0x0][0xa00] ;  /* 0x0002800000067ab9 */ /* 0x000fe20000000a00 */
[----:B------:R-:W-:Y:S01]  /*c580*/  ULDC.64 UR4, c[0x0][0x298] ;  /* 0x0000a60000047ab9 */ /* 0x000fe20000000a00 */
[----:B------:R-:W-:Y:S01]  /*c590*/  BAR.SYNC.DEFER_BLOCKING 0x8, 0x200 ;  /* 0x0208000000007b1d */ /* 0x000fe20000010000 */
[----:B------:R-:W-:Y:S01]  /*c5a0*/  ISETP.NE.U32.AND P0, PT, RZ, UR6, PT ;  /* 0x00000006ff007c0c */ /* 0x000fe2000bf05070 */
[----:B-1----:R-:W-:-:S03]  /*c5b0*/  VIADD R0, R22, 0xda00 ;  /* 0x0000da0016007836 */ /* 0x002fc60000000000 */
[----:B------:R-:W-:Y:S01]  /*c5c0*/  ISETP.NE.AND.EX P0, PT, RZ, UR7, PT, P0 ;  /* 0x00000007ff007c0c */ /* 0x000fe2000bf05300 */
[----:B------:R-:W-:Y:S01]  /*c5d0*/  BSSY B6, `(.L_x_10151) ;  /* 0x0000020000067945 */ /* 0x000fe20003800000 */
[----:B------:R-:W-:Y:S02]  /*c5e0*/  LOP3.LUT P1, RZ, R0, 0x1bf, RZ, 0xc0, !PT ;  /* 0x000001bf00ff7812 */ /* 0x000fe4000782c0ff */
[----:B--2---:R-:W-:-:S05]  /*c5f0*/  SHF.R.S32.HI R2, RZ, 0x1f, R4 ;  /* 0x0000001fff027819 */ /* 0x004fca0000011404 */
[----:B------:R-:W-:Y:S01]  /*c600*/  IMAD R2, R2, UR4, RZ ;  /* 0x0000000402027c24 */ /* 0x000fe2000f8e02ff */
[----:B-----5:R-:W-:-:S03]  /*c610*/  SEL R3, R3, RZ, !P0 ;  /* 0x000000ff03037207 */ /* 0x020fc60004000000 */
[----:B------:R-:W-:Y:S01]  /*c620*/  IMAD R0, R4, UR5, R2 ;  /* 0x0000000504007c24 */ /* 0x000fe2000f8e0202 */
[----:B----4-:R-:W-:Y:S01]  /*c630*/  SEL R2, R6, RZ, !P0 ;  /* 0x000000ff06027207 */ /* 0x010fe20004000000 */
[----:B------:R-:W-:-:S05]  /*c640*/  IMAD.WIDE.U32 R4, R4, UR4, RZ ;  /* 0x0000000404047c25 */ /* 0x000fca000f8e00ff */
[----:B------:R-:W-:Y:S04]  /*c650*/  STL.64 [R1+0x20], R4 ;  /* 0x0000200401007387 */ /* 0x000fe80000100a00 */
        /* <DEDUP_REMOVED lines=15> */
[----:B---3--:R-:W-:-:S02]  /*c750*/  IMAD.U32 R7, RZ, RZ, UR9 ;  /* 0x00000009ff077e24 */ /* 0x008fc4000f8e00ff */
[----:B0-----:R-:W-:Y:S02]  /*c760*/  IMAD.U32 R10, RZ, RZ, UR4 ;  /* 0x00000004ff0a7e24 */ /* 0x001fe4000f8e00ff */
[----:B------:R-:W-:Y:S02]  /*c770*/  IMAD.U32 R11, RZ, RZ, UR5 ;  /* 0x00000005ff0b7e24 */ /* 0x000fe4000f8e00ff */
[----:B------:R-:W-:Y:S02]  /*c780*/  IMAD.MOV.U32 R8, RZ, RZ, 0x70 ;  /* 0x00000070ff087424 */ /* 0x000fe400078e00ff */
[----:B------:R-:W-:Y:S02]  /*c790*/  IMAD.MOV.U32 R12, RZ, RZ, 0x1 ;  /* 0x00000001ff0c7424 */ /* 0x000fe400078e00ff */
[----:B------:R-:W-:-:S07]  /*c7a0*/  IMAD.MOV.U32 R13, RZ, RZ, RZ ;  /* 0x000000ffff0d7224 */ /* 0x000fce00078e00ff */
[----:B------:R-:W-:-:S07]  /*c7b0*/  LEPC R20, `(.L_x_10152) ;  /* 0x000000001014794e */ /* 0x000fce0000000000 */
[----:B-1----:R-:W-:Y:S05]  /*c7c0*/  CALL.ABS.NOINC R2 ;  /* 0x0000000002007343 */ /* 0x002fea0003c00000 */
.L_x_10152:
[----:B------:R-:W-:Y:S05]  /*c7d0*/  BSYNC B6 ;  /* 0x0000000000067941 */ /* 0x000fea0003800000 */
.L_x_10151:
[----:B--2---:R-:W2:Y:S01]  /*c7e0*/  LDL.LU R0, [R1+0x14] ;  /* 0x0000140001007983 */ /* 0x004ea20000300800 */
[----:B------:R-:W1:Y:S01]  /*c7f0*/  LDC R9, c[0x0][0x448] ;  /* 0x00011200ff097b82 */ /* 0x000e620000000800 */
[----:B------:R-:W-:Y:S01]  /*c800*/  ULDC.64 UR4, c[0x0][0x2d8] ;  /* 0x0000b60000047ab9 */ /* 0x000fe20000000a00 */
[----:B------:R-:W-:Y:S01]  /*c810*/  ULDC.64 UR6, c[0x0][0x2c8] ;  /* 0x0000b20000067ab9 */ /* 0x000fe20000000a00 */
[----:B------:R-:W2:Y:S01]  /*c820*/  LDL.LU.64 R2, [R1+0x20] ;  /* 0x0000200001027983 */ /* 0x000ea20000300a00 */
[----:B------:R-:W-:-:S03]  /*c830*/  ULDC.64 UR8, c[0x0][0x280] ;  /* 0x0000a00000087ab9 */ /* 0x000fc60000000a00 */
[----:B------:R-:W4:Y:S04]  /*c840*/  LDL.LU R20, [R1+0x18] ;  /* 0x0000180001147983 */ /* 0x000f280000300800 */
[----:B------:R-:W4:Y:S04]  /*c850*/  LDL.LU R21, [R1+0x34] ;  /* 0x0000340001157983 */ /* 0x000f280000300800 */
[----:B------:R-:W4:Y:S01]  /*c860*/  LDL.LU R4, [R1+0x8] ;  /* 0x0000080001047983 */ /* 0x000f220000300800 */
[----:B0-----:R-:W0:Y:S01]  /*c870*/  S2R R10, SR_TID.X ;  /* 0x00000000000a7919 */ /* 0x001e220000002100 */
[----:B------:R-:W0:Y:S01]  /*c880*/  S2R R11, SR_TID.X ;  /* 0x00000000000b7919 */ /* 0x000e220000002100 */
[----:B-1----:R-:W-:-:S13]  /*c890*/  ISETP.NE.AND P0, PT, R9, 0x1, PT ;  /* 0x000000010900780c */ /* 0x002fda0003f05270 */
[----:B------:R-:W1:Y:S08]  /*c8a0*/  @P0 LDC R5, c[0x0][0x450] ;  /* 0x00011400ff050b82 */ /* 0x000e700000000800 */
[----:B---3--:R-:W3:Y:S01]  /*c8b0*/  @P0 LDC R8, c[0x0][0x44c] ;  /* 0x00011300ff080b82 */ /* 0x008ee20000000800 */
[----:B--2---:R-:W-:Y:S02]  /*c8c0*/  IMAD.MOV.U32 R3, RZ, RZ, R0 ;  /* 0x000000ffff037224 */ /* 0x004fe400078e0000 */
[----:B----4-:R-:W-:-:S02]  /*c8d0*/  IMAD R0, R20, UR4, RZ ;  /* 0x0000000414007c24 */ /* 0x010fc4000f8e02ff */
[C---:B------:R-:W-:Y:S01]  /*c8e0*/  IMAD.WIDE.U32 R2, R18.reuse, UR4, R2 ;  /* 0x0000000412027c25 */ /* 0x040fe2000f8e0002 */
[----:B------:R-:W2:Y:S03]  /*c8f0*/  S2R R20, SR_TID.X ;  /* 0x0000000000147919 */ /* 0x000ea60000002100 */
[----:B------:R-:W-:Y:S01]  /*c900*/  IMAD R0, R18, UR5, R0 ;  /* 0x0000000512007c24 */ /* 0x000fe2000f8e0200 */
[----:B------:R-:W-:-:S03]  /*c910*/  ULDC.64 UR4, c[0x0][0x2e0] ;  /* 0x0000b80000047ab9 */ /* 0x000fc60000000a00 */
[----:B------:R-:W-:Y:S02]  /*c920*/  IMAD.IADD R3, R3, 0x1, R0 ;  /* 0x0000000103037824 */ /* 0x000fe400078e0200 */
[----:B------:R-:W-:Y:S02]  /*c930*/  IMAD R0, R21, UR4, RZ ;  /* 0x0000000415007c24 */ /* 0x000fe4000f8e02ff */
[----:B------:R-:W4:Y:S01]  /*c940*/  S2R R21, SR_TID.X ;  /* 0x0000000000157919 */ /* 0x000f220000002100 */
[----:B------:R-:W-:-:S04]  /*c950*/  IMAD.WIDE.U32 R2, R4, UR4, R2 ;  /* 0x0000000404027c25 */ /* 0x000fc8000f8e0002 */
[----:B------:R-:W-:Y:S01]  /*c960*/  IMAD R0, R4, UR5, R0 ;  /* 0x0000000504007c24 */ /* 0x000fe2000f8e0200 */
[----:B------:R-:W-:Y:S01]  /*c970*/  ULDC.64 UR4, c[0x0][0x2d0] ;  /* 0x0000b40000047ab9 */ /* 0x000fe20000000a00 */
[----:B------:R-:W1:Y:S02]  /*c980*/  @P0 LDC R4, c[0x0][0x44c] ;  /* 0x00011300ff040b82 */ /* 0x000e640000000800 */
[----:B------:R-:W-:Y:S01]  /*c990*/  IMAD.IADD R3, R3, 0x1, R0 ;  /* 0x0000000103037824 */ /* 0x000fe200078e0200 */
[----:B--2---:R-:W-:-:S04]  /*c9a0*/  LOP3.LUT R20, R20, 0x7f, RZ, 0xc0, !PT ;  /* 0x0000007f14147812 */ /* 0x004fc800078ec0ff */
[----:B------:R-:W-:Y:S01]  /*c9b0*/  SHF.R.U32.HI R20, RZ, 0x2, R20 ;  /* 0x00000002ff147819 */ /* 0x000fe20000011614 */
[----:B----4-:R-:W-:Y:S02]  /*c9c0*/  IMAD.SHL.U32 R6, R21, 0x20, RZ ;  /* 0x0000002015067824 */ /* 0x010fe400078e00ff */
[----:B0-----:R-:W-:-:S03]  /*c9d0*/  IMAD.SHL.U32 R21, R10, 0x8, RZ ;  /* 0x000000080a157824 */ /* 0x001fc600078e00ff */
[----:B------:R-:W-:Y:S01]  /*c9e0*/  LOP3.LUT R6, R20, 0x60, R6, 0xf8, !PT ;  /* 0x0000006014067812 */ /* 0x000fe200078ef806 */
[----:B------:R-:W-:Y:S01]  /*c9f0*/  IMAD.SHL.U32 R20, R11, 0x8, RZ ;  /* 0x000000080b147824 */ /* 0x000fe200078e00ff */
[----:B------:R-:W-:-:S03]  /*ca00*/  LOP3.LUT R21, R21, 0x18, RZ, 0xc0, !PT ;  /* 0x0000001815157812 */ /* 0x000fc600078ec0ff */
[----:B------:R-:W-:Y:S01]  /*ca10*/  IMAD R6, R17, 0xc0, R6 ;  /* 0x000000c011067824 */ /* 0x000fe200078e0206 */
[C---:B------:R-:W-:Y:S02]  /*ca20*/  LOP3.LUT R10, R21.reuse, 0x40, RZ, 0xfc, !PT ;  /* 0x00000040150a7812 */ /* 0x040fe400078efcff */
[----:B------:R-:W-:Y:S01]  /*ca30*/  LOP3.LUT R20, R20, 0x18, RZ, 0xc0, !PT ;  /* 0x0000001814147812 */ /* 0x000fe200078ec0ff */
[----:B-1----:R-:W-:Y:S01]  /*ca40*/  @P0 IMAD.HI.U32 R0, R6, R4, RZ ;  /* 0x0000000406000227 */ /* 0x002fe200078e00ff */
[----:B------:R-:W-:-:S03]  /*ca50*/  LOP3.LUT R12, R21, 0x20, RZ, 0xfc, !PT ;  /* 0x00000020150c7812 */ /* 0x000fc600078efcff */
[----:B------:R-:W-:Y:S01]  /*ca60*/  IMAD.MOV.U32 R4, RZ, RZ, R6 ;  /* 0x000000ffff047224 */ /* 0x000fe200078e0006 */
[----:B------:R-:W-:-:S04]  /*ca70*/  @P0 SHF.R.U32.HI R4, RZ, R5, R0 ;  /* 0x00000005ff040219 */ /* 0x000fc80000011600 */
[----:B------:R-:W-:-:S05]  /*ca80*/  SHF.R.S32.HI R0, RZ, 0x1f, R4 ;  /* 0x0000001fff007819 */ /* 0x000fca0000011404 */
        /* <DEDUP_REMOVED lines=14> */
[----:B---3--:R-:W-:Y:S01]  /*cb70*/  @P0 IMAD.HI.U32 R8, R7, R8, RZ ;  /* 0x0000000807080227 */ /* 0x008fe200078e00ff */
[----:B------:R-:W0:Y:S03]  /*cb80*/  @P0 LDC R5, c[0x0][0x450] ;  /* 0x00011400ff050b82 */ /* 0x000e260000000800 */
[----:B------:R-:W-:Y:S01]  /*cb90*/  IMAD.MOV.U32 R6, RZ, RZ, R7 ;  /* 0x000000ffff067224 */ /* 0x000fe200078e0007 */
[----:B0-----:R-:W-:-:S05]  /*cba0*/  @P0 SHF.R.U32.HI R6, RZ, R5, R8 ;  /* 0x00000005ff060219 */ /* 0x001fca0000011608 */
        /* <DEDUP_REMOVED lines=8> */
[----:B------:R0:W5:Y:S01]  /*cc30*/  LDL R10, [R1+0x4] ;  /* 0x00000400010a7983 */ /* 0x0001620000100800 */
[----:B------:R-:W-:Y:S02]  /*cc40*/  SHF.R.S32.HI R6, RZ, 0x1f, R5 ;  /* 0x0000001fff067819 */ /* 0x000fe40000011405 */
[----:B------:R-:W-:Y:S01]  /*cc50*/  IMAD.IADD R3, R3, 0x1, R7 ;  /* 0x0000000103037824 */ /* 0x000fe200078e0207 */
[----:B------:R-:W-:Y:S02]  /*cc60*/  ISETP.GE.AND P2, PT, R20, UR4, PT ;  /* 0x0000000414007c0c */ /* 0x000fe4000bf46270 */
[----:B------:R-:W-:Y:S01]  /*cc70*/  IMAD R6, R6, UR6, RZ ;  /* 0x0000000606067c24 */ /* 0x000fe2000f8e02ff */
[----:B------:R-:W-:Y:S01]  /*cc80*/  ISETP.GE.AND P1, PT, R12, UR4, PT ;  /* 0x000000040c007c0c */ /* 0x000fe2000bf26270 */
[----:B------:R-:W-:-:S04]  /*cc90*/  IMAD.WIDE.U32 R2, R5, UR6, R2 ;  /* 0x0000000605027c25 */ /* 0x000fc8000f8e0002 */
[----:B------:R-:W-:Y:S01]  /*cca0*/  IMAD R6, R5, UR7, R6 ;  /* 0x0000000705067c24 */ /* 0x000fe2000f8e0206 */
[----:B------:R-:W-:-:S03]  /*ccb0*/  LEA R7, P3, R2, UR8, 0x1 ;  /* 0x0000000802077c11 */ /* 0x000fc6000f8608ff */
[----:B------:R-:W-:Y:S01]  /*ccc0*/  IMAD.IADD R6, R3, 0x1, R6 ;  /* 0x0000000103067824 */ /* 0x000fe200078e0206 */
[----:B------:R-:W-:Y:S01]  /*ccd0*/  UMOV UR4, 0xffffffff ;  /* 0xffffffff00047882 */ /* 0x000fe20000000000 */
[----:B------:R-:W-:-:S03]  /*cce0*/  LOP3.LUT R21, R11, 0x7f, RZ, 0xc0, !PT ;  /* 0x0000007f0b157812 */ /* 0x000fc600078ec0ff */
[----:B------:R-:W-:Y:S02]  /*ccf0*/  LEA.HI.X R6, R2, UR9, R6, 0x1, P3 ;  /* 0x0000000902067c11 */ /* 0x000fe400098f0c06 */
[----:B------:R-:W-:Y:S01]  /*cd00*/  SHF.R.U32.HI R21, RZ, 0x2, R21 ;  /* 0x00000002ff157819 */ /* 0x000fe20000011615 */
[----:B0-----:R-:W-:Y:S06]  /*cd10*/  BRA.DIV UR4, `(.L_x_10153) ;  /* 0x0000003e04d87947 */ /* 0x001fec000b800000 */
[----:B------:R-:W2:Y:S01]  /*cd20*/  LDL.LU R3, [R1+0x2c] ;  /* 0x00002c0001037983 */ /* 0x000ea20000300800 */
[----:B------:R-:W-:-:S03]  /*cd30*/  IMAD R17, R17, 0xc0, R21 ;  /* 0x000000c011117824 */ /* 0x000fc600078e0215 */
[----:B------:R-:W-:Y:S01]  /*cd40*/  SHFL.IDX PT, R2, R4, RZ, 0x1c1f ;  /* 0x001c1fff04027589 */ /* 0x000fe200000e0000 */
        /* <DEDUP_REMOVED lines=54> */
[----:B------:R-:W-:Y:S04]  /*d0b0*/  @!P3 LDGSTS.E.BYPASS.LTC128B.128 [R10+0xfa00], desc[UR56][R2.64], !P2 ;  /* 0x0fa00000020abfae */ /* 0x000fe8000d101d78 */
[----:B------:R-:W-:Y:S04]  /*d0c0*/  @!P3 LDGSTS.E.BYPASS.LTC128B.128 [R10+0x12a00], desc[UR56][R2.64+0x40], !P1 ;  /* 0x12a00040020abfae */ /* 0x000fe8000c901d78 */
[----:B------:R0:W-:Y:S04]  /*d0d0*/  @!P3 LDGSTS.E.BYPASS.LTC128B.128 [R10+0x15a00], desc[UR56][R2.64+0x80], !P0 ;  /* 0x15a00080020abfae */ /* 0x0001e8000c101d78 */
[----:B0-----:R0:W1:Y:S02]  /*d0e0*/  SHFL.IDX PT, R2, R7, 0x1, 0x1c1f ;  /* 0x003c1f0007027f89 */ /* 0x00106400000e0000 */
.L_x_10270:
[----:B------:R-:W-:Y:S02]  /*d0f0*/  VIADD R17, R17, 0xa0 ;  /* 0x000000a011117836 */ /* 0x000fe40000000000 */
[----:B------:R-:W-:-:S03]  /*d100*/  VIADD R0, R22, 0x31c00 ;  /* 0x00031c0016007836 */ /* 0x000fc60000000000 */
[----:B------:R-:W-:-:S13]  /*d110*/  ISETP.GE.AND P3, PT, R17, R5, PT ;  /* 0x000000051100720c */ /* 0x000fda0003f66270 */
[----:B-1----:R-:W-:-:S05]  /*d120*/  @!P3 LEA R2, P4, R20, R2, 0x1 ;  /* 0x000000021402b211 */ /* 0x002fca00078808ff */
[----:B------:R-:W-:-:S05]  /*d130*/  @!P3 IMAD.X R3, RZ, RZ, R6, P4 ;  /* 0x000000ffff03b224 */ /* 0x000fca00020e0606 */
[----:B------:R-:W-:Y:S01]  /*d140*/  @!PT LDS RZ, [RZ] ;  /* 0x00000000fffff984 */ /* 0x000fe20000000800 */
[----:B------:R-:W-:Y:S01]  /*d150*/  @!PT LDS RZ, [RZ] ;  /* 0x00000000fffff984 */ /* 0x000fe20000000800 */
[----:B------:R-:W-:Y:S01]  /*d160*/  @!PT LDS RZ, [RZ] ;  /* 0x00000000fffff984 */ /* 0x000fe20000000800 */
[----:B------:R1:W-:Y:S04]  /*d170*/  @!P3 LDGSTS.E.BYPASS.LTC128B.128 [R10+0x10200], desc[UR56][R2.64], !P2 ;  /* 0x10200000020abfae */ /* 0x0003e8000d101d78 */
[----:B------:R1:W-:Y:S04]  /*d180*/  @!P3 LDGSTS.E.BYPASS.LTC128B.128 [R10+0x13200], desc[UR56][R2.64+0x40], !P1 ;  /* 0x13200040020abfae */ /* 0x0003e8000c901d78 */
[----:B------:R1:W-:Y:S01]  /*d190*/  @!P3 LDGSTS.E.BYPASS.LTC128B.128 [R10+0x16200], desc[UR56][R2.64+0x80], !P0 ;  /* 0x16200080020abfae */ /* 0x0003e2000c101d78 */
[----:B------:R-:W-:Y:S01]  /*d1a0*/  PLOP3.LUT P0, PT, PT, PT, PT, 0x80, 0x0 ;  /* 0x000000000000781c */ /* 0x000fe20003f0f070 */
[----:B------:R-:W-:-:S12]  /*d1b0*/  NOP ;  /* 0x0000000000007918 */ /* 0x000fd80000000000 */
.L_x_10154:
        /* <DEDUP_REMOVED lines=8> */
[----:B------:R-:W-:Y:S01]  /*d240*/  LEA.HI R2, R3, R3, RZ, 0x1 ;  /* 0x0000000303027211 */ /* 0x000fe200078f08ff */
[----:B------:R1:W-:Y:S03]  /*d250*/  STL [R1+0x30], R3 ;  /* 0x0000300301007387 */ /* 0x0003e60000100800 */
[----:B------:R-:W-:-:S05]  /*d260*/  LOP3.LUT R2, R2, 0xfffffffe, RZ, 0xc0, !PT ;  /* 0xfffffffe02027812 */ /* 0x000fca00078ec0ff */
[----:B------:R-:W-:-:S05]  /*d270*/  IMAD.IADD R2, R3, 0x1, -R2 ;  /* 0x0000000103027824 */ /* 0x000fca00078e0a02 */
[----:B-1----:R-:W-:Y:S01]  /*d280*/  SHF.L.U32 R3, R2, 0x1f, RZ ;  /* 0x0000001f02037819 */ /* 0x002fe200000006ff */
[----:B------:R-:W-:Y:S01]  /*d290*/  NOP ;  /* 0x0000000000007918 */ /* 0x000fe20000000000 */
[----:B------:R-:W2:Y:S01]  /*d2a0*/  LDL.LU R4, [R1+0x28] ;  /* 0x0000280001047983 */ /* 0x000ea20000300800 */
[----:B------:R1:W-:Y:S01]  /*d2b0*/  SYNCS.ARRIVE.TRANS64.A1T0 RZ, [R22+URZ+0x31c00], RZ ;  /* 0x031c00ff16ff79a7 */ /* 0x0003e2000810003f */
[----:B------:R-:W-:Y:S01]  /*d2c0*/  BSSY B0, `(.L_x_10155) ;  /* 0x0000004000007945 */ /* 0x000fe20003800000 */
[----:B------:R-:W3:Y:S01]  /*d2d0*/  SYNCS.PHASECHK.TRANS64.TRYWAIT P0, [R22+URZ+0x31c20], R3 ;  /* 0x031c2003160075a7 */ /* 0x000ee2000800017f */
[----:B--2---:R-:W-:Y:S02]  /*d2e0*/  ISETP.GE.AND P1, PT, R4, 0x91, PT ;  /* 0x000000910400780c */ /* 0x004fe40003f26270 */
[----:B-1-3--:R-:W-:Y:S11]  /*d2f0*/  @!P0 BRA `(.L_x_10156) ;  /* 0x0000004000708947 */ /* 0x00aff60003800000 */
.L_x_10271:
[----:B------:R-:W-:Y:S05]  /*d300*/  BSYNC B0 ;  /* 0x0000000000007941 */ /* 0x000fea0003800000 */
.L_x_10155:
[----:B------:R-:W-:Y:S04]  /*d310*/  BSSY B0, `(.L_x_10157) ;  /* 0x0000227000007945 */ /* 0x000fe80003800000 */
[----:B------:R-:W-:Y:S05]  /*d320*/  @!P1 BRA `(.L_x_10158) ;  /* 0x0000002000949947 */ /* 0x000fea0003800000 */
[----:B------:R-:W0:Y:S01]  /*d330*/  LDL R4, [R1+0x10] ;  /* 0x0000100001047983 */ /* 0x000e220000100800 */
[----:B------:R-:W-:Y:S01]  /*d340*/  IMAD.MOV.U32 R2, RZ, RZ, 0x1 ;  /* 0x00000001ff027424 */ /* 0x000fe200078e00ff */
[----:B------:R-:W-:Y:S01]  /*d350*/  BSSY B2, `(.L_x_10159) ;  /* 0x00000bc000027945 */ /* 0x000fe20003800000 */
[----:B0-----:R-:W-:Y:S02]  /*d360*/  IMAD.MOV R7, RZ, RZ, -R4 ;  /* 0x000000ffff077224 */ /* 0x001fe400078e0a04 */
[----:B------:R-:W-:-:S03]  /*d370*/  VIADD R6, R4, 0xfffffffe ;  /* 0xfffffffe04067836 */ /* 0x000fc60000000000 */
[----:B------:R-:W-:-:S05]  /*d380*/  VIADDMNMX R7, R7, R2, 0xffffffff, !PT ;  /* 0xffffffff07077446 */ /* 0x000fca0007800102 */
[----:B------:R-:W-:-:S05]  /*d390*/  IMAD.IADD R2, R4, 0x1, R7 ;  /* 0x0000000104027824 */ /* 0x000fca00078e0207 */
[----:B------:R-:W-:-:S04]  /*d3a0*/  LOP3.LUT R2, R2, 0x1, RZ, 0xc0, !PT ;  /* 0x0000000102027812 */ /* 0x000fc800078ec0ff */
[----:B------:R-:W-:-:S13]  /*d3b0*/  ISETP.NE.U32.AND P0, PT, R2, 0x1, PT ;  /* 0x000000010200780c */ /* 0x000fda0003f05070 */
        /* <DEDUP_REMOVED lines=9> */
[----:B------:R-:W-:Y:S01]  /*d450*/  ULDC.64 UR4, c[0x0][0x418] ;  /* 0x0001060000047ab9 */ /* 0x000fe20000000a00 */
[----:B------:R-:W-:Y:S01]  /*d460*/  IMAD.MOV.U32 R5, RZ, RZ, R24 ;  /* 0x000000ffff057224 */ /* 0x000fe200078e0018 */
[----:B------:R-:W-:-:S04]  /*d470*/  ISETP.NE.U32.AND P0, PT, RZ, UR4, PT ;  /* 0x00000004ff007c0c */ /* 0x000fc8000bf05070 */
[----:B------:R-:W-:-:S13]  /*d480*/  ISETP.NE.AND.EX P0, PT, RZ, UR5, PT, P0 ;  /* 0x00000005ff007c0c */ /* 0x000fda000bf05300 */
[----:B------:R-:W-:Y:S05]  /*d490*/  @!P0 BRA `(.L_x_10163) ;  /* 0x0000000000488947 */ /* 0x000fea0003800000 */
[----:B------:R-:W2:Y:S01]  /*d4a0*/  LDL R10, [R1] ;  /* 0x00000000010a7983 */ /* 0x000ea20000100800 */
[----:B------:R-:W0:Y:S01]  /*d4b0*/  LDC R5, c[0x0][0x43c] ;  /* 0x00010f00ff057b82 */ /* 0x000e220000000800 */
[----:B------:R-:W-:Y:S01]  /*d4c0*/  ULDC.64 UR6, c[0x0][0x428] ;  /* 0x00010a0000067ab9 */ /* 0x000fe20000000a00 */
[----:B0-----:R-:W-:-:S13]  /*d4d0*/  ISETP.NE.AND P0, PT, R5, 0x1, PT ;  /* 0x000000010500780c */ /* 0x001fda0003f05270 */
[----:B-1----:R-:W0:Y:S02]  /*d4e0*/  @P0 LDC.64 R2, c[0x0][0x440] ;  /* 0x00011000ff020b82 */ /* 0x002e240000000a00 */
[----:B0-----:R-:W-:-:S04]  /*d4f0*/  @P0 IMAD.HI.U32 R4, R6, R2, RZ ;  /* 0x0000000206040227 */ /* 0x001fc800078e00ff */
[----:B------:R-:W-:Y:S01]  /*d500*/  IMAD.MOV.U32 R2, RZ, RZ, R6 ;  /* 0x000000ffff027224 */ /* 0x000fe200078e0006 */
[----:B------:R-:W-:-:S05]  /*d510*/  @P0 SHF.R.U32.HI R2, RZ, R3, R4 ;  /* 0x00000003ff020219 */ /* 0x000fca0000011604 */
[----:B------:R-:W-:-:S04]  /*d520*/  IMAD.MOV R3, RZ, RZ, -R2 ;  /* 0x000000ffff037224 */ /* 0x000fc800078e0a02 */
[----:B------:R-:W-:Y:S01]  /*d530*/  IMAD R6, R5, R3, R6 ;  /* 0x0000000305067224 */ /* 0x000fe200078e0206 */
[----:B------:R-:W-:-:S03]  /*d540*/  SHF.R.S32.HI R3, RZ, 0x1f, R2 ;  /* 0x0000001fff037819 */ /* 0x000fc60000011402 */
[----:B------:R-:W-:-:S04]  /*d550*/  IMAD.WIDE.U32 R2, R25, UR6, R2 ;  /* 0x0000000619027c25 */ /* 0x000fc8000f8e0002 */
[----:B--2---:R-:W-:-:S04]  /*d560*/  IMAD R4, R10, UR6, RZ ;  /* 0x000000060a047c24 */ /* 0x004fc8000f8e02ff */
[----:B------:R-:W-:-:S04]  /*d570*/  IMAD R4, R25, UR7, R4 ;  /* 0x0000000719047c24 */ /* 0x000fc8000f8e0204 */
[----:B------:R-:W-:Y:S01]  /*d580*/  IMAD.IADD R3, R4, 0x1, R3 ;  /* 0x0000000104037824 */ /* 0x000fe200078e0203 */
[----:B------:R-:W-:-:S04]  /*d590*/  LEA R4, P0, R2, UR4, 0x2 ;  /* 0x0000000402047c11 */ /* 0x000fc8000f8010ff */
[----:B------:R-:W-:-:S06]  /*d5a0*/  LEA.HI.X R5, R2, UR5, R3, 0x2, P0 ;  /* 0x0000000502057c11 */ /* 0x000fcc00080f1403 */
[----:B------:R0:W5:Y:S03]  /*d5b0*/  LDG.E R5, desc[UR56][R4.64] ;  /* 0x0000003804057981 */ /* 0x000166000c1e1900 */
.L_x_10163:
[----:B-1----:R-:W-:Y:S01]  /*d5c0*/  IMAD R3, R8, 0x8, R22 ;  /* 0x0000000808037824 */ /* 0x002fe200078e0216 */
[----:B------:R-:W-:Y:S01]  /*d5d0*/  SHF.L.U32 R2, R9, 0x1f, RZ ;  /* 0x0000001f09027819 */ /* 0x000fe200000006ff */
[----:B------:R-:W-:Y:S03]  /*d5e0*/  BSSY B3, `(.L_x_10164) ;  /* 0x0000003000037945 */ /* 0x000fe60003800000 */
[----:B------:R-:W1:Y:S02]  /*d5f0*/  SYNCS.PHASECHK.TRANS64.TRYWAIT P0, [R3+URZ+0x31c40], R2 ;  /* 0x031c4002030075a7 */ /* 0x000e64000800017f */
[----:B-1----:R-:W-:Y:S05]  /*d600*/  @!P0 BRA `(.L_x_10165) ;  /* 0x0000003c00c08947 */ /* 0x002fea0003800000 */
.L_x_10272:
[----:B------:R-:W-:Y:S05]  /*d610*/  BSYNC B3 ;  /* 0x0000000000037941 */ /* 0x000fea0003800000 */
.L_x_10164:
        /* <DEDUP_REMOVED lines=12> */
.L_x_10167:
[----:B------:R-:W-:Y:S05]  /*d6e0*/  BSYNC B3 ;  /* 0x0000000000037941 */ /* 0x000fea0003800000 */
.L_x_10166:
[----:B------:R-:W-:Y:S01]  /*d6f0*/  IMAD.MOV.U32 R11, RZ, RZ, RZ ;  /* 0x000000ffff0b7224 */ /* 0x000fe200078e00ff */
[----:B------:R-:W-:Y:S01]  /*d700*/  UIADD3 UR4, UP0, UR38, 0x370, URZ ;  /* 0x0000037026047890 */ /* 0x000fe2000ff1e03f */
[----:B------:R-:W-:Y:S01]  /*d710*/  IMAD R4, R8, 0x6c00, R22 ;  /* 0x00006c0008047824 */ /* 0x000fe200078e0216 */
[----:B------:R-:W-:Y:S01]  /*d720*/  PLOP3.LUT P0, PT, PT, PT, PT, 0x80, 0x0 ;  /* 0x000000000000781c */ /* 0x000fe20003f0f070 */
[----:B-1----:R-:W-:Y:S01]  /*d730*/  VIADD R3, R3, 0x31c30 ;  /* 0x00031c3003037836 */ /* 0x002fe20000000000 */
[----:B------:R-:W-:Y:S01]  /*d740*/  R2UR UR10, R11 ;  /* 0x000000000b0a72ca */ /* 0x000fe200000e0000 */
[----:B------:R-:W-:Y:S01]  /*d750*/  IMAD R2, R6, 0x90, R28 ;  /* 0x0000009006027824 */ /* 0x000fe200078e021c */
[----:B------:R-:W-:Y:S01]  /*d760*/  UIADD3.X UR5, URZ, UR39, URZ, UP0, !UPT ;  /* 0x000000273f057290 */ /* 0x000fe200087fe43f */
[----:B------:R-:W-:Y:S01]  /*d770*/  VIADD R10, R4, 0x16a00 ;  /* 0x00016a00040a7836 */ /* 0x000fe20000000000 */
[----:B------:R-:W-:Y:S01]  /*d780*/  UMOV UR6, 0x0 ;  /* 0x0000000000067882 */ /* 0x000fe20000000000 */
[----:B------:R-:W-:-:S10]  /*d790*/  UMOV UR7, 0x14f00000 ;  /* 0x14f0000000077882 */ /* 0x000fd40000000000 */
.L_x_10168:
        /* <DEDUP_REMOVED lines=16> */
.L_x_10169:
        /* <DEDUP_REMOVED lines=16> */
.L_x_10170:
        /* <DEDUP_REMOVED lines=15> */
.L_x_10273:
[----:B------:R-:W-:Y:S05]  /*da90*/  BSYNC B3 ;  /* 0x0000000000037941 */ /* 0x000fea0003800000 */
.L_x_10171:
        /* <DEDUP_REMOVED lines=12> */
.L_x_10174:
[----:B------:R-:W-:Y:S05]  /*db60*/  BSYNC B3 ;  /* 0x0000000000037941 */ /* 0x000fea0003800000 */
.L_x_10173:
[----:B------:R-:W-:Y:S01]  /*db70*/  R2UR UR10, R11 ;  /* 0x000000000b0a72ca */ /* 0x000fe200000e0000 */
[C-C-:B0-----:R-:W-:Y:S01]  /*db80*/  IMAD R2, R23.reuse, 0x8, R22.reuse ;  /* 0x0000000817027824 */ /* 0x141fe200078e0216 */
[----:B------:R-:W-:Y:S01]  /*db90*/  R2UR UR6, R12 ;  /* 0x000000000c0672ca */ /* 0x000fe200000e0000 */
[----:B------:R-:W-:Y:S01]  /*dba0*/  IMAD R3, R23, 0x6c00, R22 ;  /* 0x00006c0017037824 */ /* 0x000fe200078e0216 */
[----:B------:R-:W-:Y:S01]  /*dbb0*/  R2UR UR7, R13 ;  /* 0x000000000d0772ca */ /* 0x000fe200000e0000 */
[----:B------:R-:W-:Y:S01]  /*dbc0*/  UIADD3 UR4, UP0, UR38, 0x470, URZ ;  /* 0x0000047026047890 */ /* 0x000fe2000ff1e03f */
[----:B------:R-:W-:Y:S01]  /*dbd0*/  PLOP3.LUT P0, PT, PT, PT, PT, 0x80, 0x0 ;  /* 0x000000000000781c */ /* 0x000fe20003f0f070 */
[----:B------:R-:W-:Y:S02]  /*dbe0*/  IMAD R4, R27, 0x90, R28 ;  /* 0x000000901b047824 */ /* 0x000fe400078e021c */
[----:B------:R-:W-:Y:S01]  /*dbf0*/  VIADD R2, R2, 0x31c50 ;  /* 0x00031c5002027836 */ /* 0x000fe20000000000 */
[----:B------:R-:W-:Y:S01]  /*dc00*/  UIADD3.X UR5, URZ, UR39, URZ, UP0, !UPT ;  /* 0x000000273f057290 */ /* 0x000fe200087fe43f */
[----:B------:R-:W-:-:S11]  /*dc10*/  VIADD R10, R3, 0x200 ;  /* 0x00000200030a7836 */ /* 0x000fd60000000000 */
.L_x_10175:
        /* <DEDUP_REMOVED lines=15> */
.L_x_10176:
        /* <DEDUP_REMOVED lines=15> */
.L_x_10177:
        /* <DEDUP_REMOVED lines=12> */
.L_x_10162:
[----:B------:R-:W-:Y:S05]  /*dec0*/  BSYNC B1 ;  /* 0x0000000000017941 */ /* 0x000fea0003800000 */
.L_x_10161:
[----:B------:R-:W2:Y:S01]  /*ded0*/  LDL.LU R2, [R1+0x10] ;  /* 0x0000100001027983 */ /* 0x000ea20000300800 */
[----:B------:R-:W-:Y:S02]  /*dee0*/  IMAD.MOV.U32 R23, RZ, RZ, R8 ;  /* 0x000000ffff177224 */ /* 0x000fe400078e0008 */
[----:B------:R-:W-:Y:S02]  /*def0*/  IMAD.MOV.U32 R26, RZ, RZ, R9 ;  /* 0x000000ffff1a7224 */ /* 0x000fe400078e0009 */
[----:B--2---:R-:W-:-:S07]  /*df00*/  VIADD R6, R2, 0xfffffffd ;  /* 0xfffffffd02067836 */ /* 0x004fce0000000000 */
.L_x_10160:
[----:B------:R-:W-:Y:S05]  /*df10*/  BSYNC B2 ;  /* 0x0000000000027941 */ /* 0x000fea0003800000 */
.L_x_10159:
[----:B------:R-:W2:Y:S01]  /*df20*/  LDL.LU R2, [R1+0xc] ;  /* 0x00000c0001027983 */ /* 0x000ea20000300800 */
[----:B------:R-:W-:-:S05]  /*df30*/  IMAD.MOV R7, RZ, RZ, -R7 ;  /* 0x000000ffff077224 */ /* 0x000fca00078e0a07 */
[----:B--2---:R-:W-:-:S13]  /*df40*/  ISETP.NE.AND P0, PT, R2, R7, PT ;  /* 0x000000070200720c */ /* 0x004fda0003f05270 */
[----:B------:R-:W-:Y:S05]  /*df50*/  @!P0 BRA `(.L_x_10158) ;  /* 0x0000001400888947 */ /* 0x000fea0003800000 */
[----:B------:R-:W-:-:S07]  /*df60*/  IMAD.MOV.U32 R4, RZ, RZ, R24 ;  /* 0x000000ffff047224 */ /* 0x000fce00078e0018 */
.L_x_10212:
[----:B------:R-:W-:Y:S01]  /*df70*/  LOP3.LUT P1, RZ, R29, 0x1, RZ, 0xc0, !PT ;  /* 0x000000011dff7812 */ /* 0x000fe2000782c0ff */
[----:B------:R-:W-:Y:S01]  /*df80*/  VIADD R7, R23, 0x1 ;  /* 0x0000000117077836 */ /* 0x000fe20000000000 */
[----:B------:R-:W-:Y:S05]  /*df90*/  YIELD ;  /* 0x0000000000007946 */ /* 0x000fea0003800000 */
[----:B------:R-:W-:Y:S01]  /*dfa0*/  ISETP.NE.AND P0, PT, R7, 0x2, PT ;  /* 0x000000020700780c */ /* 0x000fe20003f05270 */
[----:B------:R-:W-:Y:S03]  /*dfb0*/  BSSY B1, `(.L_x_10178) ;  /* 0x00000aa000017945 */ /* 0x000fe60003800000 */
[----:B-1----:R-:W-:-:S02]  /*dfc0*/  SEL R3, RZ, 0x1, P0 ;  /* 0x00000001ff037807 */ /* 0x002fc40000000000 */
        /* <DEDUP_REMOVED lines=24> */
[----:B------:R-:W-:-:S05]  /*e150*/  LEA.HI.X R5, R2, UR5, R3, 0x2, P0 ;  /* 0x0000000502057c11 */ /* 0x000fca00080f1403 */
[----:B------:R0:W5:Y:S04]  /*e160*/  LDG.E R4, desc[UR56][R4.64] ;  /* 0x0000003804047981 */ /* 0x000168000c1e1900 */
.L_x_10180:
[----:B------:R-:W-:Y:S01]  /*e170*/  IMAD R3, R7, 0x8, R22 ;  /* 0x0000000807037824 */ /* 0x000fe200078e0216 */
[----:B------:R-:W-:Y:S01]  /*e180*/  SHF.L.U32 R2, R8, 0x1f, RZ ;  /* 0x0000001f08027819 */ /* 0x000fe200000006ff */
[----:B------:R-:W-:Y:S03]  /*e190*/  BSSY B2, `(.L_x_10181) ;  /* 0x0000003000027945 */ /* 0x000fe60003800000 */
[----:B------:R-:W1:Y:S02]  /*e1a0*/  SYNCS.PHASECHK.TRANS64.TRYWAIT P0, [R3+URZ+0x31c40], R2 ;  /* 0x031c4002030075a7 */ /* 0x000e64000800017f */
[----:B-1----:R-:W-:Y:S05]  /*e1b0*/  @!P0 BRA `(.L_x_10182) ;  /* 0x0000003000fc8947 */ /* 0x002fea0003800000 */
.L_x_10274:
[----:B------:R-:W-:Y:S05]  /*e1c0*/  BSYNC B2 ;  /* 0x0000000000027941 */ /* 0x000fea0003800000 */
.L_x_10181:
        /* <DEDUP_REMOVED lines=12> */
.L_x_10184:
[----:B------:R-:W-:Y:S05]  /*e290*/  BSYNC B2 ;  /* 0x0000000000027941 */ /* 0x000fea0003800000 */
.L_x_10183:
        /* <DEDUP_REMOVED lines=11> */
.L_x_10185:
        /* <DEDUP_REMOVED lines=16> */
.L_x_10186:
        /* <DEDUP_REMOVED lines=16> */
.L_x_10187:
        /* <DEDUP_REMOVED lines=15> */
.L_x_10275:
[----:B------:R-:W-:Y:S05]  /*e640*/  BSYNC B2 ;  /* 0x0000000000027941 */ /* 0x000fea0003800000 */
.L_x_10188:
        /* <DEDUP_REMOVED lines=11> */
.L_x_10191:
[----:B------:R-:W-:Y:S05]  /*e700*/  BSYNC B2 ;  /* 0x0000000000027941 */ /* 0x000fea0003800000 */
.L_x_10190:
[----:B------:R-:W-:Y:S01]  /*e710*/  R2UR UR6, R2 ;  /* 0x00000000020672ca */ /* 0x000fe200000e0000 */
[----:B------:R-:W-:Y:S01]  /*e720*/  IMAD R23, R23, 0x6c00, R22 ;  /* 0x00006c0017177824 */ /* 0x000fe200078e0216 */
[----:B------:R-:W-:Y:S01]  /*e730*/  R2UR UR7, R3 ;  /* 0x00000000030772ca */ /* 0x000fe200000e0000 */
[----:B------:R-:W-:Y:S01]  /*e740*/  UIADD3 UR4, UP0, UR38, 0x470, URZ ;  /* 0x0000047026047890 */ /* 0x000fe2000ff1e03f */
[----:B------:R-:W-:Y:S01]  /*e750*/  R2UR UR10, R5 ;  /* 0x00000000050a72ca */ /* 0x000fe200000e0000 */
[----:B------:R-:W-:Y:S01]  /*e760*/  IMAD R5, R27, 0x90, R28 ;  /* 0x000000901b057824 */ /* 0x000fe200078e021c */
[----:B------:R-:W-:Y:S01]  /*e770*/  PLOP3.LUT P0, PT, PT, PT, PT, 0x80, 0x0 ;  /* 0x000000000000781c */ /* 0x000fe20003f0f070 */
[----:B0-----:R-:W-:Y:S01]  /*e780*/  VIADD R12, R12, 0x50 ;  /* 0x000000500c0c7836 */ /* 0x001fe20000000000 */
[----:B------:R-:W-:Y:S01]  /*e790*/  UIADD3.X UR5, URZ, UR39, URZ, UP0, !UPT ;  /* 0x000000273f057290 */ /* 0x000fe200087fe43f */
[----:B------:R-:W-:-:S11]  /*e7a0*/  VIADD R13, R23, 0x200 ;  /* 0x00000200170d7836 */ /* 0x000fd60000000000 */
.L_x_10192:
        /* <DEDUP_REMOVED lines=15> */
.L_x_10193:
        /* <DEDUP_REMOVED lines=15> */
.L_x_10194:
        /* <DEDUP_REMOVED lines=12> */
.L_x_10179:
[----:B------:R-:W-:Y:S05]  /*ea50*/  BSYNC B1 ;  /* 0x0000000000017941 */ /* 0x000fea0003800000 */
.L_x_10178:
        /* <DEDUP_REMOVED lines=9> */
[----:B------:R-:W-:Y:S01]  /*eaf0*/  VIADD R9, R6, 0xffffffff ;  /* 0xffffffff06097836 */ /* 0x000fe20000000000 */
        /* <DEDUP_REMOVED lines=21> */
.L_x_10197:
[----:B------:R-:W-:Y:S01]  /*ec50*/  IMAD R2, R23, 0x8, R22 ;  /* 0x0000000817027824 */ /* 0x000fe200078e0216 */
[----:B------:R-:W-:Y:S01]  /*ec60*/  SHF.L.U32 R3, R26, 0x1f, RZ ;  /* 0x0000001f1a037819 */ /* 0x000fe200000006ff */
[----:B------:R-:W-:Y:S03]  /*ec70*/  BSSY B2, `(.L_x_10198) ;  /* 0x0000003000027945 */ /* 0x000fe60003800000 */
[----:B------:R-:W1:Y:S02]  /*ec80*/  SYNCS.PHASECHK.TRANS64.TRYWAIT P0, [R2+URZ+0x31c40], R3 ;  /* 0x031c4003020075a7 */ /* 0x000e64000800017f */
[----:B-1----:R-:W-:Y:S05]  /*ec90*/  @!P0 BRA `(.L_x_10199) ;  /* 0x00000028006c8947 */ /* 0x002fea0003800000 */
.L_x_10276:
[----:B------:R-:W-:Y:S05]  /*eca0*/  BSYNC B2 ;  /* 0x0000000000027941 */ /* 0x000fea0003800000 */
.L_x_10198:
        /* <DEDUP_REMOVED lines=12> */
.L_x_10201:
[----:B------:R-:W-:Y:S05]  /*ed70*/  BSYNC B2 ;  /* 0x0000000000027941 */ /* 0x000fea0003800000 */
.L_x_10200:
        /* <DEDUP_REMOVED lines=8> */
[----:B------:R-:W-:Y:S01]  /*ee00*/  IMAD R2, R9, 0x90, R28 ;  /* 0x0000009009027824 */ /* 0x000fe200078e021c */
[----:B------:R-:W-:Y:S01]  /*ee10*/  UMOV UR6, 0x0 ;  /* 0x0000000000067882 */ /* 0x000fe20000000000 */
[----:B------:R-:W-:Y:S01]  /*ee20*/  VIADD R10, R12, 0x16a00 ;  /* 0x00016a000c0a7836 */ /* 0x000fe20000000000 */
[----:B------:R-:W-:-:S09]  /*ee30*/  UMOV UR7, 0x14f00000 ;  /* 0x14f0000000077882 */ /* 0x000fd20000000000 */
.L_x_10202:
        /* <DEDUP_REMOVED lines=16> */
.L_x_10203:
        /* <DEDUP_REMOVED lines=16> */
.L_x_10204:
        /* <DEDUP_REMOVED lines=15> */
.L_x_10277:
[----:B------:R-:W-:Y:S05]  /*f130*/  BSYNC B2 ;  /* 0x0000000000027941 */ /* 0x000fea0003800000 */
.L_x_10205:
        /* <DEDUP_REMOVED lines=11> */
.L_x_10208:
[----:B------:R-:W-:Y:S05]  /*f1f0*/  BSYNC B2 ;  /* 0x0000000000027941 */ /* 0x000fea0003800000 */
.L_x_10207:
[----:B------:R-:W-:Y:S01]  /*f200*/  R2UR UR6, R2 ;  /* 0x00000000020672ca */ /* 0x000fe200000e0000 */
[----:B------:R-:W-:Y:S01]  /*f210*/  IMAD R7, R7, 0x6c00, R22 ;  /* 0x00006c0007077824 */ /* 0x000fe200078e0216 */
[----:B------:R-:W-:Y:S01]  /*f220*/  R2UR UR7, R3 ;  /* 0x00000000030772ca */ /* 0x000fe200000e0000 */
[----:B------:R-:W-:Y:S01]  /*f230*/  UIADD3 UR4, UP0, UR38, 0x470, URZ ;  /* 0x0000047026047890 */ /* 0x000fe2000ff1e03f */
[----:B------:R-:W-:Y:S01]  /*f240*/  R2UR UR10, R5 ;  /* 0x00000000050a72ca */ /* 0x000fe200000e0000 */
[----:B------:R-:W-:Y:S01]  /*f250*/  IMAD R5, R27, 0x90, R28 ;  /* 0x000000901b057824 */ /* 0x000fe200078e021c */
[----:B------:R-:W-:Y:S01]  /*f260*/  PLOP3.LUT P0, PT, PT, PT, PT, 0x80, 0x0 ;  /* 0x000000000000781c */ /* 0x000fe20003f0f070 */
[----:B------:R-:W-:Y:S01]  /*f270*/  VIADD R8, R8, 0x50 ;  /* 0x0000005008087836 */ /* 0x000fe20000000000 */
[----:B------:R-:W-:Y:S01]  /*f280*/  UIADD3.X UR5, URZ, UR39, URZ, UP0, !UPT ;  /* 0x000000273f057290 */ /* 0x000fe200087fe43f */
[----:B------:R-:W-:-:S11]  /*f290*/  VIADD R12, R7, 0x200 ;  /* 0x00000200070c7836 */ /* 0x000fd60000000000 */
.L_x_10209:
        /* <DEDUP_REMOVED lines=15> */
.L_x_10210:
        /* <DEDUP_REMOVED lines=15> */
.L_x_10211:
        /* <DEDUP_REMOVED lines=12> */
.L_x_10196:
[----:B------:R-:W-:Y:S05]  /*f540*/  BSYNC B1 ;  /* 0x0000000000017941 */ /* 0x000fea0003800000 */
.L_x_10195:
[C---:B------:R-:W-:Y:S01]  /*f550*/  ISETP.GT.AND P0, PT, R6.reuse, 0x1, PT ;  /* 0x000000010600780c */ /* 0x040fe20003f04270 */
[----:B------:R-:W-:-:S12]  /*f560*/  VIADD R6, R6, 0xfffffffe ;  /* 0xfffffffe06067836 */ /* 0x000fd80000000000 */
[----:B------:R-:W-:Y:S05]  /*f570*/  @P0 BRA `(.L_x_10212) ;  /* 0xffffffe8007c0947 */ /* 0x000fea000383ffff */
.L_x_10158:
[----:B------:R-:W-:Y:S05]  /*f580*/  BSYNC B0 ;  /* 0x0000000000007941 */ /* 0x000fea0003800000 */
.L_x_10157:
[----:B------:R-:W2:Y:S01]  /*f590*/  S2R R2, SR_TID.X ;  /* 0x0000000000027919 */ /* 0x000ea20000002100 */
[----:B------:R-:W-:Y:S01]  /*f5a0*/  BSSY B0, `(.L_x_10213) ;  /* 0x0000010000007945 */ /* 0x000fe20003800000 */
[----:B--2---:R-:W-:-:S04]  /*f5b0*/  LOP3.LUT R8, R2, 0x7f, RZ, 0xc0, !PT ;  /* 0x0000007f02087812 */ /* 0x004fc800078ec0ff */
[----:B------:R-:W-:-:S13]  /*f5c0*/  ISETP.NE.AND P0, PT, R8, RZ, PT ;  /* 0x000000ff0800720c */ /* 0x000fda0003f05270 */
[----:B------:R-:W-:Y:S05]  /*f5d0*/  @P0 BRA `(.L_x_10214) ;  /* 0x0000000000300947 */ /* 0x000fea0003800000 */
[----:B------:R-:W2:Y:S01]  /*f5e0*/  S2R R5, SR_LANEID ;  /* 0x0000000000057919 */ /* 0x000ea20000000000 */
[----:B------:R-:W-:Y:S01]  /*f5f0*/  VOTEU.ANY UR4, UPT, PT ;  /* 0x0000000000047886 */ /* 0x000fe200038e0100 */
[----:B-1----:R-:W1:Y:S01]  /*f600*/  LDC.64 R2, c[0x0][0xc60] ;  /* 0x00031800ff027b82 */ /* 0x002e620000000a00 */
[----:B------:R-:W2:Y:S02]  /*f610*/  FLO.U32 R0, UR4 ;  /* 0x0000000400007d00 */ /* 0x000ea400080e0000 */
[----:B--2---:R-:W-:-:S06]  /*f620*/  ISETP.EQ.U32.AND P0, PT, R0, R5, PT ;  /* 0x000000050000720c */ /* 0x004fcc0003f02070 */
[----:B------:R-:W1:Y:S07]  /*f630*/  POPC R5, UR4 ;  /* 0x0000000400057d09 */ /* 0x000e6e0008000000 */
[----:B-1----:R-:W2:Y:S01]  /*f640*/  @P0 ATOMG.E.ADD.STRONG.GPU PT, R3, desc[UR56][R2.64], R5 ;  /* 0x00000005020309a8 */ /* 0x002ea200081ee1f8 */
[----:B------:R-:W1:Y:S02]  /*f650*/  S2R R4, SR_LTMASK ;  /* 0x0000000000047919 */ /* 0x000e640000003900 */
[----:B-1----:R-:W-:-:S04]  /*f660*/  LOP3.LUT R4, R4, UR4, RZ, 0xc0, !PT ;  /* 0x0000000404047c12 */ /* 0x002fc8000f8ec0ff */
[----:B0-----:R-:W0:Y:S01]  /*f670*/  POPC R7, R4 ;  /* 0x0000000400077309 */ /* 0x001e220000000000 */
[----:B--2---:R-:W0:Y:S02]  /*f680*/  SHFL.IDX PT, R0, R3, R0, 0x1f ;  /* 0x00001f0003007589 */ /* 0x004e2400000e0000 */
[----:B0-----:R-:W-:-:S07]  /*f690*/  IADD3 R16, R0, UR36, R7 ;  /* 0x0000002400107c10 */ /* 0x001fce000fffe007 */
.L_x_10214:
[----:B------:R-:W-:Y:S05]  /*f6a0*/  BSYNC B0 ;  /* 0x0000000000007941 */ /* 0x000fea0003800000 */
.L_x_10213:
[----:B------:R-:W-:Y:S01]  /*f6b0*/  LOP3.LUT P0, RZ, R29, 0x1, RZ, 0xc0, !PT ;  /* 0x000000011dff7812 */ /* 0x000fe2000780c0ff */
[----:B------:R-:W-:-:S12]  /*f6c0*/  BSSY B0, `(.L_x_10215) ;  /* 0x0000045000007945 */ /* 0x000fd80003800000 */
[----:B------:R-:W-:Y:S05]  /*f6d0*/  @!P0 BRA `(.L_x_10216) ;  /* 0x00000004000c8947 */ /* 0x000fea0003800000 */
[----:B-1----:R-:W-:Y:S01]  /*f6e0*/  IMAD R3, R23, 0x8, R22 ;  /* 0x0000000817037824 */ /* 0x002fe200078e0216 */
[----:B------:R-:W-:Y:S01]  /*f6f0*/  SHF.L.U32 R0, R26, 0x1f, RZ ;  /* 0x0000001f1a007819 */ /* 0x000fe200000006ff */
[----:B------:R-:W-:Y:S01]  /*f700*/  BSSY B1, `(.L_x_10217) ;  /* 0x0000004000017945 */ /* 0x000fe20003800000 */
[----:B------:R-:W-:Y:S02]  /*f710*/  ISETP.NE.AND P1, PT, R8, RZ, PT ;  /* 0x000000ff0800720c */ /* 0x000fe40003f25270 */
[----:B------:R-:W1:Y:S02]  /*f720*/  SYNCS.PHASECHK.TRANS64.TRYWAIT P0, [R3+URZ+0x31c60], R0 ;  /* 0x031c6000030075a7 */ /* 0x000e64000800017f */
[----:B-1----:R-:W-:Y:S09]  /*f730*/  @!P0 BRA `(.L_x_10218) ;  /* 0x0000001c00ec8947 */ /* 0x002ff20003800000 */
.L_x_10278:
[----:B------:R-:W-:Y:S05]  /*f740*/  BSYNC B1 ;  /* 0x0000000000017941 */ /* 0x000fea0003800000 */
.L_x_10217:
[----:B------:R-:W-:Y:S04]  /*f750*/  BSSY B1, `(.L_x_10219) ;  /* 0x0000009000017945 */ /* 0x000fe80003800000 */
        /* <DEDUP_REMOVED lines=8> */
.L_x_10220:
[----:B------:R-:W-:Y:S05]  /*f7e0*/  BSYNC B1 ;  /* 0x0000000000017941 */ /* 0x000fea0003800000 */
.L_x_10219:
[----:B-1----:R-:W-:Y:S01]  /*f7f0*/  IMAD R0, R23, 0x6c00, R22 ;  /* 0x00006c0017007824 */ /* 0x002fe200078e0216 */
[----:B------:R-:W-:Y:S01]  /*f800*/  UIADD3 UR4, UP0, UR38, 0x470, URZ ;  /* 0x0000047026047890 */ /* 0x000fe2000ff1e03f */
[----:B------:R-:W-:Y:S01]  /*f810*/  VIADD R2, R3, 0x31c50 ;  /* 0x00031c5003027836 */ /* 0x000fe20000000000 */
[----:B------:R-:W-:Y:S01]  /*f820*/  PLOP3.LUT P0, PT, PT, PT, PT, 0x80, 0x0 ;  /* 0x000000000000781c */ /* 0x000fe20003f0f070 */
[----:B------:R-:W-:Y:S01]  /*f830*/  IMAD R28, R27, 0x90, R28 ;  /* 0x000000901b1c7824 */ /* 0x000fe200078e021c */
[----:B------:R-:W-:Y:S01]  /*f840*/  UIADD3.X UR5, URZ, UR39, URZ, UP0, !UPT ;  /* 0x000000273f057290 */ /* 0x000fe200087fe43f */
[----:B------:R-:W-:Y:S01]  /*f850*/  VIADD R3, R0, 0x200 ;  /* 0x0000020000037836 */ /* 0x000fe20000000000 */
[----:B------:R-:W-:Y:S01]  /*f860*/  UMOV UR6, 0x0 ;  /* 0x0000000000067882 */ /* 0x000fe20000000000 */
[----:B------:R-:W-:Y:S01]  /*f870*/  UMOV UR7, 0x14f00000 ;  /* 0x14f0000000077882 */ /* 0x000fe20000000000 */
[----:B------:R-:W-:-:S08]  /*f880*/  UMOV UR10, URZ ;  /* 0x0000003f000a7c82 */ /* 0x000fd00008000000 */
.L_x_10221:
        /* <DEDUP_REMOVED lines=15> */
.L_x_10222:
        /* <DEDUP_REMOVED lines=15> */
.L_x_10223:
        /* <DEDUP_REMOVED lines=10> */
.L_x_10216:
[----:B------:R-:W-:Y:S05]  /*fb10*/  BSYNC B0 ;  /* 0x0000000000007941 */ /* 0x000fea0003800000 */
.L_x_10215:
[----:B------:R-:W-:-:S05]  /*fb20*/  VIADD R23, R23, 0x1 ;  /* 0x0000000117177836 */ /* 0x000fca0000000000 */
[----:B------:R-:W-:-:S04]  /*fb30*/  ISETP.NE.AND P0, PT, R23, 0x2, PT ;  /* 0x000000021700780c */ /* 0x000fc80003f05270 */
[----:B-1----:R-:W-:Y:S02]  /*fb40*/  SEL R3, RZ, 0x1, P0 ;  /* 0x00000001ff037807 */ /* 0x002fe40000000000 */
[----:B------:R-:W-:Y:S02]  /*fb50*/  SEL R23, R23, RZ, P0 ;  /* 0x000000ff17177207 */ /* 0x000fe40000000000 */
[----:B------:R-:W-:-:S07]  /*fb60*/  LOP3.LUT R26, R26, R3, RZ, 0x3c, !PT ;  /* 0x000000031a1a7212 */ /* 0x000fce00078e3cff */
.L_x_10139:
[----:B------:R-:W-:Y:S05]  /*fb70*/  BSYNC B7 ;  /* 0x0000000000077941 */ /* 0x000fea0003800000 */
.L_x_10137:
[----:B------:R-:W-:-:S13]  /*fb80*/  LOP3.LUT P0, RZ, R29, 0x2, RZ, 0xc0, !PT ;  /* 0x000000021dff7812 */ /* 0x000fda000780c0ff */
[----:B------:R-:W-:Y:S05]  /*fb90*/  @!P0 BRA `(.L_x_10224) ;  /* 0x0000000000248947 */ /* 0x000fea0003800000 */
[----:B------:R-:W-:Y:S05]  /*fba0*/  WARPSYNC.ALL ;  /* 0x0000000000007948 */ /* 0x000fea0003800000 */
[----:B------:R-:W2:Y:S08]  /*fbb0*/  S2UR UR5, SR_CgaCtaId ;  /* 0x00000000000579c3 */ /* 0x000eb00000008800 */
[----:B------:R-:W-:Y:S06]  /*fbc0*/  BAR.SYNC.DEFER_BLOCKING 0x5, 0x200 ;  /* 0x0148000000007b1d */ /* 0x000fec0000010000 */
[----:B------:R-:W-:-:S02]  /*fbd0*/  UMOV UR4, 0x400 ;  /* 0x0000040000047882 */ /* 0x000fc40000000000 */
[----:B--2---:R-:W-:-:S06]  /*fbe0*/  ULEA UR4, UR5, UR4, 0x18 ;  /* 0x0000000405047291 */ /* 0x004fcc000f8ec03f */
[----:B------:R-:W-:-:S05]  /*fbf0*/  IMAD.U32 R22, RZ, RZ, UR4 ;  /* 0x00000004ff167e24 */ /* 0x000fca000f8e00ff */
[----:B------:R2:W3:Y:S01]  /*fc00*/  LDS.128 R16, [R22+0x31cd0] ;  /* 0x031cd00016107984 */ /* 0x0004e20000000c00 */
[----:B------:R-:W-:Y:S06]  /*fc10*/  BAR.ARV 0x4, 0x200 ;  /* 0x0108000000007b1d */ /* 0x000fec0000002000 */
[----:B------:R-:W-:Y:S05]  /*fc20*/  BRA `(.L_x_10225) ;  /* 0x0000000800407947 */ /* 0x000fea0003800000 */
.L_x_10224:
[----:B-1----:R-:W1:Y:S01]  /*fc30*/  S2R R0, SR_TID.X ;  /* 0x0000000000007919 */ /* 0x002e620000002100 */
        /* <DEDUP_REMOVED lines=35> */
.L_x_10288:
[----:B------:R-:W-:Y:S02]  /*fe70*/  ULDC UR4, c[0x0][0xc38] ;  /* 0x00030e0000047ab9 */ /* 0x000fe40000000800 */
[----:B------:R-:W-:-:S04]  /*fe80*/  IMAD.U32 R16, RZ, RZ, UR4 ;  /* 0x00000004ff107e24 */ /* 0x000fc8000f8e00ff */
[----:B-1----:R-:W-:-:S04]  /*fe90*/  IMAD R5, R14, R16, RZ ;  /* 0x000000100e057224 */ /* 0x002fc800078e02ff */
[----:B------:R-:W-:-:S05]  /*fea0*/  IMAD.IADD R4, R4, 0x1, R5 ;  /* 0x0000000104047824 */ /* 0x000fca00078e0205 */
[----:B------:R-:W-:-:S13]  /*feb0*/  ISETP.GT.AND P6, PT, R4, R0, PT ;  /* 0x000000000400720c */ /* 0x000fda0003fc4270 */
[----:B------:R-:W-:Y:S05]  /*fec0*/  @P6 BRA `(.L_x_10227) ;  /* 0x00000000009c6947 */ /* 0x000fea0003800000 */
.L_x_10232:
[----:B------:R-:W1:Y:S01]  /*fed0*/  LDC R6, c[0x0][0xc3c] ;  /* 0x00030f00ff067b82 */ /* 0x000e620000000800 */
[----:B------:R-:W-:-:S05]  /*fee0*/  VIADD R19, R19, 0x1f ;  /* 0x0000001f13137836 */ /* 0x000fca0000000000 */
[----:B-1----:R-:W-:-:S13]  /*fef0*/  ISETP.GE.AND P6, PT, R19, R6, PT ;  /* 0x000000061300720c */ /* 0x002fda0003fc6270 */
[----:B------:R-:W-:Y:S05]  /*ff00*/  @P6 BRA `(.L_x_10228) ;  /* 0x0000000400446947 */ /* 0x000fea0003800000 */
[----:B------:R-:W1:Y:S01]  /*ff10*/  S2R R2, SR_TID.X ;  /* 0x0000000000027919 */ /* 0x000e620000002100 */
[----:B------:R-:W-:Y:S01]  /*ff20*/  BSSY B0, `(.L_x_10229) ;  /* 0x0000009000007945 */ /* 0x000fe20003800000 */
[----:B-1----:R-:W-:-:S05]  /*ff30*/  LOP3.LUT R2, R2, 0x1f, RZ, 0xc0, !PT ;  /* 0x0000001f02027812 */ /* 0x002fca00078ec0ff */
[----:B------:R-:W-:Y:S02]  /*ff40*/  IMAD.IADD R5, R19, 0x1, R2 ;  /* 0x0000000113057824 */ /* 0x000fe400078e0202 */
[----:B------:R-:W-:-:S03]  /*ff50*/  IMAD.MOV.U32 R2, RZ, RZ, RZ ;  /* 0x000000ffff027224 */ /* 0x000fc600078e00ff */
[----:B------:R-:W-:-:S13]  /*ff60*/  ISETP.GE.OR P6, PT, R5, R6, !P0 ;  /* 0x000000060500720c */ /* 0x000fda00047c6670 */
[----:B------:R-:W-:Y:S05]  /*ff70*/  @P6 BRA `(.L_x_10230) ;  /* 0x00000000000c6947 */ /* 0x000fea0003800000 */
[----:B0-----:R-:W0:Y:S02]  /*ff80*/  LDC.64 R2, c[0x0][0xc80] ;  /* 0x00032000ff027b82 */ /* 0x001e240000000a00 */
[----:B0-----:R-:W-:-:S06]  /*ff90*/  IMAD.WIDE R2, R5, 0x4, R2 ;  /* 0x0000000405027825 */ /* 0x001fcc00078e0202 */
[----:B------:R1:W5:Y:S02]  /*ffa0*/  LDG.E R2, desc[UR56][R2.64] ;  /* 0x0000003802027981 */ /* 0x000364000c1e1900 */
.L_x_10230:
[----:B------:R-:W-:Y:S05]  /*ffb0*/  BSYNC B0 ;  /* 0x0000000000007941 */ /* 0x000fea0003800000 */
.L_x_10229:
[----:B------:R-:W-:-:S03]  /*ffc0*/  UMOV UR4, 0xffffffff ;  /* 0xffffffff00047882 */ /* 0x000fc60000000000 */
[----:B------:R-:W-:Y:S05]  /*ffd0*/  BRA.DIV UR4, `(.L_x_10231) ;  /* 0x0000001a04fc7947 */ /* 0x000fea000b800000 */
[----:B-----5:R-:W2:Y:S02]  /*ffe0*/  SHFL.UP PT, R14, R2, 0x1, RZ ;  /* 0x04200000020e7989 */ /* 0x020ea400000e00ff */
[----:B--2---:R-:W-:-:S05]  /*fff0*/  SEL R13, R14, RZ, P1 ;  /* 0x000000ff0e0d7207 */ /* 0x004fca0000800000 */
[----:B------:R-:W-:-:S05]  /*10000*/  IMAD.IADD R13, R2, 0x1, R13 ;  /* 0x00000001020d7824 */ /* 0x000fca00078e020d */
[----:B------:R-:W2:Y:S02]  /*10010*/  SHFL.UP PT, R14, R13, 0x2, RZ ;  /* 0x044000000d0e7989 */ /* 0x000ea400000e00ff */
[----:B--2---:R-:W-:-:S05]  /*10020*/  SEL R14, R14, RZ, P2 ;  /* 0x000000ff0e0e7207 */ /* 0x004fca0001000000 */
[----:B01----:R-:W-:-:S05]  /*10030*/  IMAD.IADD R3, R13, 0x1, R14 ;  /* 0x000000010d037824 */ /* 0x003fca00078e020e */
        /* <DEDUP_REMOVED lines=10> */
.L_x_10296:
[----:B------:R-:W-:Y:S02]  /*100e0*/  ULDC UR4, c[0x0][0xc38] ;  /* 0x00030e0000047ab9 */ /* 0x000fe40000000800 */
[----:B------:R-:W-:-:S04]  /*100f0*/  IMAD.U32 R16, RZ, RZ, UR4 ;  /* 0x00000004ff107e24 */ /* 0x000fc8000f8e00ff */
[----:B-1----:R-:W-:-:S04]  /*10100*/  IMAD R5, R14, R16, RZ ;  /* 0x000000100e057224 */ /* 0x002fc800078e02ff */
[----:B------:R-:W-:-:S05]  /*10110*/  IMAD.IADD R4, R5, 0x1, R4 ;  /* 0x0000000105047824 */ /* 0x000fca00078e0204 */
[----:B------:R-:W-:-:S13]  /*10120*/  ISETP.GT.AND P6, PT, R4, R0, PT ;  /* 0x000000000400720c */ /* 0x000fda0003fc4270 */
[----:B------:R-:W-:Y:S05]  /*10130*/  @!P6 BRA `(.L_x_10232) ;  /* 0xfffffffc0064e947 */ /* 0x000fea000383ffff */
.L_x_10227:
        /* <DEDUP_REMOVED lines=8> */
.L_x_10300:
[----:B------:R-:W-:Y:S01]  /*101c0*/  ISETP.NE.AND P0, PT, R6, RZ, PT ;  /* 0x000000ff0600720c */ /* 0x000fe20003f05270 */
[----:B------:R-:W-:-:S12]  /*101d0*/  IMAD.MOV.U32 R14, RZ, RZ, RZ ;  /* 0x000000ffff0e7224 */ /* 0x000fd800078e00ff */
[----:B------:R-:W-:Y:S05]  /*101e0*/  @!P0 BRA `(.L_x_10234) ;  /* 0x0000000000108947 */ /* 0x000fea0003800000 */
[----:B------:R-:W-:Y:S01]  /*101f0*/  UMOV UR4, 0xffffffff ;  /* 0xffffffff00047882 */ /* 0x000fe20000000000 */
[----:B------:R-:W-:Y:S02]  /*10200*/  VIADD R12, R4, 0xffffffff ;  /* 0xffffffff040c7836 */ /* 0x000fe40000000000 */
[----:B------:R-:W-:Y:S05]  /*10210*/  BRA.DIV UR4, `(.L_x_10235) ;  /* 0x0000001e04707947 */ /* 0x000fea000b800000 */
[----:B------:R3:W4:Y:S02]  /*10220*/  SHFL.IDX PT, R14, R3, R12, 0x1f ;  /* 0x00001f0c030e7589 */ /* 0x00072400000e0000 */
.L_x_10234:
[----:B--2---:R-:W-:Y:S01]  /*10230*/  IABS R6, R17 ;  /* 0x0000001100067213 */ /* 0x004fe20000000000 */
[----:B----4-:R-:W-:Y:S02]  /*10240*/  IMAD R16, R14, R16, R5 ;  /* 0x000000100e107224 */ /* 0x010fe400078e0205 */
[----:B------:R-:W-:Y:S01]  /*10250*/  IMAD.IADD R19, R4, 0x1, R19 ;  /* 0x0000000104137824 */ /* 0x000fe200078e0213 */
[----:B------:R-:W2:Y:S01]  /*10260*/  I2F.RP R7, R6 ;  /* 0x0000000600077306 */ /* 0x000ea20000209400 */
[----:B------:R-:W-:-:S07]  /*10270*/  IMAD.IADD R0, R0, 0x1, -R16 ;  /* 0x0000000100007824 */ /* 0x000fce00078e0a10 */
[----:B--2---:R-:W1:Y:S02]  /*10280*/  MUFU.RCP R7, R7 ;  /* 0x0000000700077308 */ /* 0x004e640000001000 */
[----:B-1----:R-:W-:-:S06]  /*10290*/  VIADD R2, R7, 0xffffffe ;  /* 0x0ffffffe07027836 */ /* 0x002fcc0000000000 */
[----:B0--3--:R0:W1:Y:S02]  /*102a0*/  F2I.FTZ.U32.TRUNC.NTZ R3, R2 ;  /* 0x0000000200037305 */ /* 0x009064000021f000 */
[----:B0-----:R-:W-:Y:S02]  /*102b0*/  IMAD.MOV.U32 R2, RZ, RZ, RZ ;  /* 0x000000ffff027224 */ /* 0x001fe400078e00ff */
[----:B-1----:R-:W-:-:S04]  /*102c0*/  IMAD.MOV R5, RZ, RZ, -R3 ;  /* 0x000000ffff057224 */ /* 0x002fc800078e0a03 */
[----:B------:R-:W-:-:S04]  /*102d0*/  IMAD R5, R5, R6, RZ ;  /* 0x0000000605057224 */ /* 0x000fc800078e02ff */
[----:B------:R-:W-:Y:S01]  /*102e0*/  IMAD.HI.U32 R3, R3, R5, R2 ;  /* 0x0000000503037227 */ /* 0x000fe200078e0002 */
[----:B------:R-:W-:Y:S02]  /*102f0*/  IABS R5, R17 ;  /* 0x0000001100057213 */ /* 0x000fe40000000000 */
[----:B------:R-:W-:-:S03]  /*10300*/  IABS R2, R0 ;  /* 0x0000000000027213 */ /* 0x000fc60000000000 */
[----:B------:R-:W-:Y:S02]  /*10310*/  IMAD.MOV R5, RZ, RZ, -R5 ;  /* 0x000000ffff057224 */ /* 0x000fe400078e0a05 */
        /* <DEDUP_REMOVED lines=10> */
[----:B------:R-:W-:Y:S01]  /*103c0*/  @!P2 IMAD.MOV R3, RZ, RZ, -R3 ;  /* 0x000000ffff03a224 */ /* 0x000fe200078e0a03 */
[----:B------:R-:W-:-:S05]  /*103d0*/  @!P1 LOP3.LUT R3, RZ, R17, RZ, 0x33, !PT ;  /* 0x00000011ff039212 */ /* 0x000fca00078e33ff */
[--C-:B------:R-:W-:Y:S02]  /*103e0*/  IMAD.MOV R2, RZ, RZ, -R3.reuse ;  /* 0x000000ffff027224 */ /* 0x100fe400078e0a03 */
[----:B------:R-:W-:Y:S02]  /*103f0*/  IMAD.MOV.U32 R18, RZ, RZ, R3 ;  /* 0x000000ffff127224 */ /* 0x000fe400078e0003 */
[----:B------:R-:W-:Y:S01]  /*10400*/  IMAD R17, R17, R2, R0 ;  /* 0x0000000211117224 */ /* 0x000fe200078e0200 */
[----:B------:R-:W-:Y:S06]  /*10410*/  BRA `(.L_x_10236) ;  /* 0x00000000001c7947 */ /* 0x000fec0003800000 */
.L_x_10228:
[----:B------:R-:W-:Y:S01]  /*10420*/  UMOV UR4, URZ ;  /* 0x0000003f00047c82 */ /* 0x000fe20008000000 */
[----:B------:R-:W-:Y:S01]  /*10430*/  UMOV UR5, URZ ;  /* 0x0000003f00057c82 */ /* 0x000fe20008000000 */
[----:B------:R-:W-:Y:S01]  /*10440*/  ULDC UR6, c[0x0][0xc3c] ;  /* 0x00030f0000067ab9 */ /* 0x000fe20000000800 */
[----:B------:R-:W-:Y:S02]  /*10450*/  IMAD.MOV.U32 R16, RZ, RZ, R0 ;  /* 0x000000ffff107224 */ /* 0x000fe400078e0000 */
[----:B------:R-:W-:Y:S02]  /*10460*/  IMAD.U32 R17, RZ, RZ, UR4 ;  /* 0x00000004ff117e24 */ /* 0x000fe4000f8e00ff */
[----:B------:R-:W-:Y:S02]  /*10470*/  IMAD.U32 R18, RZ, RZ, UR5 ;  /* 0x00000005ff127e24 */ /* 0x000fe4000f8e00ff */
[----:B------:R-:W-:-:S07]  /*10480*/  IMAD.U32 R19, RZ, RZ, UR6 ;  /* 0x00000006ff137e24 */ /* 0x000fce000f8e00ff */
.L_x_10236:
[----:B------:R-:W1:Y:S01]  /*10490*/  S2R R0, SR_TID.X ;  /* 0x0000000000007919 */ /* 0x000e620000002100 */
[----:B------:R-:W-:Y:S05]  /*104a0*/  WARPSYNC.ALL ;  /* 0x0000000000007948 */ /* 0x000fea0003800000 */
[----:B------:R-:W-:Y:S01]  /*104b0*/  BAR.SYNC.DEFER_BLOCKING 0x4, 0x200 ;  /* 0x0108000000007b1d */ /* 0x000fe20000010000 */
[----:B-1----:R-:W-:-:S04]  /*104c0*/  LOP3.LUT R0, R0, 0x1f, RZ, 0xc0, !PT ;  /* 0x0000001f00007812 */ /* 0x002fc800078ec0ff */
[----:B------:R-:W-:-:S13]  /*104d0*/  ISETP.NE.AND P0, PT, R0, RZ, PT ;  /* 0x000000ff0000720c */ /* 0x000fda0003f05270 */
[----:B0-----:R-:W0:Y:S01]  /*104e0*/  @!P0 S2R R3, SR_CgaCtaId ;  /* 0x0000000000038919 */ /* 0x001e220000008800 */
[----:B------:R-:W-:-:S04]  /*104f0*/  @!P0 MOV R0, 0x400 ;  /* 0x0000040000008802 */ /* 0x000fc80000000f00 */
[----:B0-----:R-:W-:-:S05]  /*10500*/  @!P0 LEA R22, R3, R0, 0x18 ;  /* 0x0000000003168211 */ /* 0x001fca00078ec0ff */
[----:B------:R4:W-:Y:S01]  /*10510*/  @!P0 STS.128 [R22+0x31cd0], R16 ;  /* 0x031cd01016008388 */ /* 0x0009e20000000c00 */
[----:B------:R-:W-:Y:S06]  /*10520*/  BAR.ARV 0x5, 0x200 ;  /* 0x0148000000007b1d */ /* 0x000fec0000002000 */
.L_x_10225:
[----:B------:R-:W-:Y:S02]  /*10530*/  ULDC UR4, c[0x0][0xc3c] ;  /* 0x00030f0000047ab9 */ /* 0x000fe40000000800 */
[----:B---3--:R-:W-:-:S13]  /*10540*/  ISETP.GE.AND P0, PT, R19, UR4, PT ;  /* 0x0000000413007c0c */ /* 0x008fda000bf06270 */
[----:B------:R-:W-:Y:S05]  /*10550*/  @!P0 BRA `(.L_x_10237) ;  /* 0xffffffb000008947 */ /* 0x000fea000383ffff */
[----:B------:R-:W-:Y:S05]  /*10560*/  BSYNC B8 ;  /* 0x0000000000087941 */ /* 0x000fea0003800000 */
.L_x_10133:
[----:B-1----:R-:W3:Y:S01]  /*10570*/  LDL.LU R0, [R1+0x30] ;  /* 0x0000300001007983 */ /* 0x002ee20000300800 */
[----:B------:R-:W-:Y:S01]  /*10580*/  BSSY B0, `(.L_x_10238) ;  /* 0x000000b000007945 */ /* 0x000fe20003800000 */
[----:B------:R-:W1:Y:S01]  /*10590*/  S2R R5, SR_CgaCtaId ;  /* 0x0000000000057919 */ /* 0x000e620000008800 */
[----:B---3--:R-:W-:-:S05]  /*105a0*/  VIADD R0, R0, 0x1 ;  /* 0x0000000100007836 */ /* 0x008fca0000000000 */
[----:B------:R-:W-:-:S04]  /*105b0*/  LEA.HI R2, R0, R0, RZ, 0x1 ;  /* 0x0000000000027211 */ /* 0x000fc800078f08ff */
[----:B------:R-:W-:Y:S02]  /*105c0*/  LOP3.LUT R3, R2, 0xfffffffe, RZ, 0xc0, !PT ;  /* 0xfffffffe02037812 */ /* 0x000fe400078ec0ff */
[----:B------:R-:W-:-:S03]  /*105d0*/  MOV R2, 0x400 ;  /* 0x0000040000027802 */ /* 0x000fc60000000f00 */
[----:B------:R-:W-:Y:S01]  /*105e0*/  IMAD.IADD R0, R0, 0x1, -R3 ;  /* 0x0000000100007824 */ /* 0x000fe200078e0a03 */
[----:B-1----:R-:W-:-:S04]  /*105f0*/  LEA R9, R5, R2, 0x18 ;  /* 0x0000000205097211 */ /* 0x002fc800078ec0ff */
[----:B------:R-:W-:-:S04]  /*10600*/  SHF.L.U32 R0, R0, 0x1f, RZ ;  /* 0x0000001f00007819 */ /* 0x000fc800000006ff */
[----:B------:R-:W1:Y:S02]  /*10610*/  SYNCS.PHASECHK.TRANS64.TRYWAIT P0, [R9+URZ+0x31c20], R0 ;  /* 0x031c2000090075a7 */ /* 0x000e64000800017f */
[----:B-1----:R-:W-:Y:S05]  /*10620*/  @!P0 BRA `(.L_x_10239) ;  /* 0x0000001800908947 */ /* 0x002fea0003800000 */
.L_x_10303:
[----:B------:R-:W-:Y:S05]  /*10630*/  BSYNC B0 ;  /* 0x0000000000007941 */ /* 0x000fea0003800000 */
.L_x_10238:
[----:B------:R-:W-:-:S03]  /*10640*/  UMOV UR4, 0xffffffff ;  /* 0xffffffff00047882 */ /* 0x000fc60000000000 */
[----:B------:R-:W-:Y:S05]  /*10650*/  BRA.DIV UR4, `(.L_x_10240) ;  /* 0x0000001a04987947 */ /* 0x000fea000b800000 */
[----:B-1----:R-:W1:Y:S02]  /*10660*/  S2R R0, SR_TID.X ;  /* 0x0000000000007919 */ /* 0x002e640000002100 */
[----:B-1----:R-:W-:-:S04]  /*10670*/  SHF.R.U32.HI R0, RZ, 0x5, R0 ;  /* 0x00000005ff007819 */ /* 0x002fc80000011600 */
[----:B------:R-:W-:-:S05]  /*10680*/  LOP3.LUT R0, R0, 0x3, RZ, 0xc0, !PT ;  /* 0x0000000300007812 */ /* 0x000fca00078ec0ff */
[----:B------:R1:W3:Y:S02]  /*10690*/  SHFL.IDX PT, R14, R0, RZ, 0x1f ;  /* 0x00001fff000e7589 */ /* 0x0002e400000e0000 */
.L_x_10306:
[----:B---3--:R-:W-:Y:S01]  /*106a0*/  ISETP.NE.AND P0, PT, R14, RZ, PT ;  /* 0x000000ff0e00720c */ /* 0x008fe20003f05270 */
[----:B------:R-:W-:-:S12]  /*106b0*/  BSSY B0, `(.L_x_10241) ;  /* 0x0000024000007945 */ /* 0x000fd80003800000 */
[----:B------:R-:W-:Y:S05]  /*106c0*/  @P0 BRA `(.L_x_10242) ;  /* 0x0000000000880947 */ /* 0x000fea0003800000 */
[----:B------:R-:W-:-:S03]  /*106d0*/  UMOV UR4, 0xffffffff ;  /* 0xffffffff00047882 */ /* 0x000fc60000000000 */
[----:B------:R-:W-:Y:S05]  /*106e0*/  BRA.DIV UR4, `(.L_x_10243) ;  /* 0x0000001a04a87947 */ /* 0x000fea000b800000 */
[----:B------:R-:W-:-:S13]  /*106f0*/  ELECT P6, URZ, PT ;  /* 0x00000000003f782f */ /* 0x000fda00038c0000 */
.L_x_10309:
[----:B------:R-:W-:Y:S05]  /*10700*/  @!P6 BRA `(.L_x_10242) ;  /* 0x000000000078e947 */ /* 0x000fea0003800000 */
[----:B-1----:R-:W3:Y:S02]  /*10710*/  LDL.LU R0, [R1+0x38] ;  /* 0x0000380001007983 */ /* 0x002ee40000300800 */
[----:B---3--:R-:W-:-:S04]  /*10720*/  LOP3.LUT R0, R0, 0x2, RZ, 0xfc, !PT ;  /* 0x0000000200007812 */ /* 0x008fc800078efcff */
[----:B------:R-:W-:-:S13]  /*10730*/  ISETP.NE.AND P2, PT, R0, 0x3, PT ;  /* 0x000000030000780c */ /* 0x000fda0003f45270 */
[----:B------:R-:W-:Y:S05]  /*10740*/  @!P2 BRA `(.L_x_10244) ;  /* 0x000000000004a947 */ /* 0x000fea0003800000 */
[----:B------:R-:W-:Y:S01]  /*10750*/  BPT.TRAP 0x1 ;  /* 0x000000040000795c */ /* 0x000fe20000300000 */
.L_x_10244:
[----:B------:R-:W-:Y:S01]  /*10760*/  VIADD R0, R9, 0x31c40 ;  /* 0x00031c4009007836 */ /* 0x000fe20000000000 */
[----:B------:R-:W-:Y:S01]  /*10770*/  SHF.L.U32 R4, R26, 0x1f, RZ ;  /* 0x0000001f1a047819 */ /* 0x000fe200000006ff */
[C---:B------:R-:W-:Y:S02]  /*10780*/  VIADD R2, R23.reuse, 0x1 ;  /* 0x0000000117027836 */ /* 0x040fe40000000000 */
[----:B------:R-:W-:-:S03]  /*10790*/  IMAD R5, R23, 0x8, R0 ;  /* 0x0000000817057824 */ /* 0x000fc600078e0200 */
[C---:B------:R-:W-:Y:S01]  /*107a0*/  ISETP.NE.AND P1, PT, R2.reuse, 0x2, PT ;  /* 0x000000020200780c */ /* 0x040fe20003f25270 */
[----:B------:R-:W1:Y:S03]  /*107b0*/  SYNCS.PHASECHK.TRANS64.TRYWAIT P0, [R5+URZ], R4 ;  /* 0x00000004050075a7 */ /* 0x000e66000800017f */
[----:B------:R-:W-:Y:S02]  /*107c0*/  SEL R3, RZ, 0x1, P1 ;  /* 0x00000001ff037807 */ /* 0x000fe40000800000 */
[----:B0-----:R-:W-:Y:S02]  /*107d0*/  SEL R7, R2, RZ, P1 ;  /* 0x000000ff02077207 */ /* 0x001fe40000800000 */
[----:B------:R-:W-:-:S03]  /*107e0*/  LOP3.LUT R2, R26, R3, RZ, 0x3c, !PT ;  /* 0x000000031a027212 */ /* 0x000fc600078e3cff */
[----:B------:R-:W-:Y:S01]  /*107f0*/  IMAD R3, R7, 0x8, R0 ;  /* 0x0000000807037824 */ /* 0x000fe200078e0200 */
[----:B------:R-:W-:Y:S01]  /*10800*/  SHF.L.U32 R2, R2, 0x1f, RZ ;  /* 0x0000001f02027819 */ /* 0x000fe200000006ff */
[----:B-1----:R-:W-:Y:S06]  /*10810*/  @!P0 BRA `(.L_x_10245) ;  /* 0x00000018007c8947 */ /* 0x002fec0003800000 */
.L_x_10310:
[----:B------:R-:W1:Y:S02]  /*10820*/  SYNCS.PHASECHK.TRANS64.TRYWAIT P0, [R3+URZ], R2 ;  /* 0x00000002030075a7 */ /* 0x000e64000800017f */
[----:B-1----:R-:W-:Y:S05]  /*10830*/  @!P0 BRA `(.L_x_10246) ;  /* 0x0000001800888947 */ /* 0x002fea0003800000 */
.L_x_10311:
[----:B------:R-:W-:Y:S05]  /*10840*/  @!P2 BRA `(.L_x_10247) ;  /* 0x000000000004a947 */ /* 0x000fea0003800000 */
[----:B------:R-:W-:Y:S01]  /*10850*/  BPT.TRAP 0x1 ;  /* 0x000000040000795c */ /* 0x000fe20000300000 */
.L_x_10247:
[----:B------:R-:W-:-:S04]  /*10860*/  VIADD R0, R9, 0x31c60 ;  /* 0x00031c6009007836 */ /* 0x000fc80000000000 */
[----:B------:R-:W-:-:S04]  /*10870*/  IMAD R23, R23, 0x8, R0 ;  /* 0x0000000817177824 */ /* 0x000fc800078e0200 */
[----:B------:R-:W3:Y:S02]  /*10880*/  SYNCS.PHASECHK.TRANS64.TRYWAIT P0, [R23+URZ], R4 ;  /* 0x00000004170075a7 */ /* 0x000ee4000800017f */
[----:B---3--:R-:W-:Y:S05]  /*10890*/  @!P0 BRA `(.L_x_10248) ;  /* 0x0000001800848947 */ /* 0x008fea0003800000 */
.L_x_10312:
[----:B------:R-:W-:-:S07]  /*108a0*/  IMAD R7, R7, 0x8, R0 ;  /* 0x0000000807077824 */ /* 0x000fce00078e0200 */
.L_x_10249:
[----:B------:R0:W0:Y:S02]  /*108b0*/  SYNCS.PHASECHK.TRANS64.TRYWAIT P0, [R7+URZ], R2 ;  /* 0x00000002070075a7 */ /* 0x000024000800017f */
[----:B0-----:R-:W-:Y:S05]  /*108c0*/  @!P0 NANOSLEEP.SYNCS 0x989680 ;  /* 0x009896800000895d */ /* 0x001fea0003900000 */
[----:B------:R-:W0:Y:S02]  /*108d0*/  @!P0 SYNCS.PHASECHK.TRANS64 P0, [R7+URZ], R2 ;  /* 0x00000002070085a7 */ /* 0x000e24000800007f */
[----:B0-----:R-:W-:Y:S05]  /*108e0*/  @!P0 BRA `(.L_x_10249) ;  /* 0xfffffffc00f08947 */ /* 0x001fea000383ffff */
.L_x_10242:
[----:B------:R-:W-:Y:S05]  /*108f0*/  BSYNC B0 ;  /* 0x0000000000007941 */ /* 0x000fea0003800000 */
.L_x_10241:
[----:B------:R-:W-:Y:S05]  /*10900*/  EXIT ;  /* 0x000000000000794d */ /* 0x000fea0003800000 */
.L_x_10093:
[----:B0-----:R-:W-:-:S04]  /*10910*/  IMAD.U32 R3, RZ, RZ, UR36 ;  /* 0x00000024ff037e24 */ /* 0x001fc8000f8e00ff */
[----:B------:R0:W1:Y:S03]  /*10920*/  SYNCS.PHASECHK.TRANS64.TRYWAIT P1, [R3+URZ+0x31c00], R0 ;  /* 0x031c0000030075a7 */ /* 0x000066000802017f */
[----:B-1----:R-:W-:Y:S05]  /*10930*/  @!P1 NANOSLEEP.SYNCS 0x989680 ;  /* 0x009896800000995d */ /* 0x002fea0003900000 */
[----:B------:R-:W1:Y:S02]  /*10940*/  @!P1 SYNCS.PHASECHK.TRANS64 P1, [R3+URZ+0x31c00], R0 ;  /* 0x031c0000030095a7 */ /* 0x000e64000802007f */
[----:B-1----:R-:W-:Y:S05]  /*10950*/  @!P1 BRA `(.L_x_10093) ;  /* 0xfffffffc00ec9947 */ /* 0x002fea000383ffff */
[----:B------:R-:W-:Y:S05]  /*10960*/  BRA `(.L_x_10250) ;  /* 0xffffff0c00147947 */ /* 0x000fea000383ffff */
.L_x_10097:
[----:B-1----:R1:W2:Y:S02]  /*10970*/  SYNCS.PHASECHK.TRANS64.TRYWAIT P2, [R4+URZ+0x31c30], R3 ;  /* 0x031c3003040075a7 */ /* 0x0022a4000804017f */
[----:B--2---:R-:W-:Y:S05]  /*10980*/  @!P2 NANOSLEEP.SYNCS 0x989680 ;  /* 0x009896800000a95d */ /* 0x004fea0003900000 */
[----:B------:R-:W2:Y:S02]  /*10990*/  @!P2 SYNCS.PHASECHK.TRANS64 P2, [R4+URZ+0x31c30], R3 ;  /* 0x031c30030400a5a7 */ /* 0x000ea4000804007f */
[----:B--2---:R-:W-:Y:S05]  /*109a0*/  @!P2 BRA `(.L_x_10097) ;  /* 0xfffffffc00f0a947 */ /* 0x004fea000383ffff */
[----:B------:R-:W-:Y:S05]  /*109b0*/  BRA `(.L_x_10096) ;  /* 0xffffff0c00387947 */ /* 0x000fea000383ffff */
.L_x_10102:
[----:B--2---:R-:W-:-:S04]  /*109c0*/  IMAD.U32 R3, RZ, RZ, UR6 ;  /* 0x00000006ff037e24 */ /* 0x004fc8000f8e00ff */
[----:B------:R2:W3:Y:S03]  /*109d0*/  SYNCS.PHASECHK.TRANS64.TRYWAIT P2, [R3+URZ+0x31c30], R0 ;  /* 0x031c3000030075a7 */ /* 0x0004e6000804017f */
[----:B---3--:R-:W-:Y:S05]  /*109e0*/  @!P2 NANOSLEEP.SYNCS 0x989680 ;  /* 0x009896800000a95d */ /* 0x008fea0003900000 */
[----:B------:R-:W3:Y:S02]  /*109f0*/  @!P2 SYNCS.PHASECHK.TRANS64 P2, [R3+URZ+0x31c30], R0 ;  /* 0x031c30000300a5a7 */ /* 0x000ee4000804007f */
[----:B---3--:R-:W-:Y:S05]  /*10a00*/  @!P2 BRA `(.L_x_10102) ;  /* 0xfffffffc00eca947 */ /* 0x008fea000383ffff */
[----:B------:R-:W-:Y:S05]  /*10a10*/  BRA `(.L_x_10099) ;  /* 0xffffff44005c7947 */ /* 0x000fea000383ffff */
.L_x_10106:
[----:B-1----:R-:W-:-:S04]  /*10a20*/  IMAD.U32 R3, RZ, RZ, UR6 ;  /* 0x00000006ff037e24 */ /* 0x002fc8000f8e00ff */
[----:B------:R1:W2:Y:S03]  /*10a30*/  SYNCS.PHASECHK.TRANS64.TRYWAIT P2, [R3+URZ+0x31c50], R0 ;  /* 0x031c5000030075a7 */ /* 0x0002a6000804017f */
[----:B--2---:R-:W-:Y:S05]  /*10a40*/  @!P2 NANOSLEEP.SYNCS 0x989680 ;  /* 0x009896800000a95d */ /* 0x004fea0003900000 */
[----:B------:R-:W2:Y:S02]  /*10a50*/  @!P2 SYNCS.PHASECHK.TRANS64 P2, [R3+URZ+0x31c50], R0 ;  /* 0x031c50000300a5a7 */ /* 0x000ea4000804007f */
[----:B--2---:R-:W-:Y:S05]  /*10a60*/  @!P2 BRA `(.L_x_10106) ;  /* 0xfffffffc00eca947 */ /* 0x004fea000383ffff */
[----:B------:R-:W-:Y:S05]  /*10a70*/  BRA `(.L_x_10103) ;  /* 0xffffff5c00007947 */ /* 0x000fea000383ffff */
.L_x_10111:
[----:B--2---:R-:W-:-:S04]  /*10a80*/  IMAD.U32 R7, RZ, RZ, UR9 ;  /* 0x00000009ff077e24 */ /* 0x004fc8000f8e00ff */
[----:B------:R2:W4:Y:S03]  /*10a90*/  SYNCS.PHASECHK.TRANS64.TRYWAIT P0, [R7+URZ+0x31c50], R6 ;  /* 0x031c5006070075a7 */ /* 0x000526000800017f */
[----:B----4-:R-:W-:Y:S05]  /*10aa0*/  @!P0 NANOSLEEP.SYNCS 0x989680 ;  /* 0x009896800000895d */ /* 0x010fea0003900000 */
[----:B------:R-:W4:Y:S02]  /*10ab0*/  @!P0 SYNCS.PHASECHK.TRANS64 P0, [R7+URZ+0x31c50], R6 ;  /* 0x031c5006070085a7 */ /* 0x000f24000800007f */
[----:B----4-:R-:W-:Y:S05]  /*10ac0*/  @!P0 BRA `(.L_x_10111) ;  /* 0xfffffffc00ec8947 */ /* 0x010fea000383ffff */
[----:B------:R-:W-:Y:S05]  /*10ad0*/  BRA `(.L_x_10110) ;  /* 0xffffff7800d87947 */ /* 0x000fea000383ffff */
.L_x_10145:
        /* <DEDUP_REMOVED lines=8> */
[----:B0--3--:R-:W-:Y:S05]  /*10b60*/  WARPSYNC.COLLECTIVE R15, `(.L_x_10252) ;  /* 0x000000000f087348 */ /* 0x009fea0003c00000 */
[----:B------:R1:W2:Y:S02]  /*10b70*/  SHFL.IDX P6, R14, R13, R12, R11 ;  /* 0x0000000c0d0e7389 */ /* 0x0002a400000c000b */
[----:B0123--:R-:W-:Y:S01]  /*10b80*/  ENDCOLLECTIVE ;  /* 0x000000000000791b */ /* 0x00ffe20003800000 */
.L_x_10252:
[----:B------:R-:W-:Y:S05]  /*10b90*/  BSYNC B0 ;  /* 0x0000000000007941 */ /* 0x000fea0003800000 */
.L_x_10251:
[----:B------:R-:W-:Y:S05]  /*10ba0*/  BRA `(.L_x_10253) ;  /* 0xffffffb400307947 */ /* 0x000fea000383ffff */
.L_x_10147:
[----:B------:R-:W-:Y:S01]  /*10bb0*/  BSSY B0, `(.L_x_10254) ;  /* 0x0000006000007945 */ /* 0x000fe20003800000 */
[----:B------:R-:W-:-:S07]  /*10bc0*/  IMAD.MOV.U32 R15, RZ, RZ, -0x1 ;  /* 0xffffffffff0f7424 */ /* 0x000fce00078e00ff */
[----:B01-3--:R-:W-:Y:S05]  /*10bd0*/  WARPSYNC.COLLECTIVE R15, `(.L_x_10255) ;  /* 0x000000000f0c7348 */ /* 0x00bfea0003c00000 */
[----:B------:R-:W-:Y:S02]  /*10be0*/  ELECT P6, UR62, PT ;  /* 0x00000000003e782f */ /* 0x000fe400038c0000 */
[----:B------:R-:W-:Y:S01]  /*10bf0*/  MOV R14, UR62 ;  /* 0x0000003e000e7c02 */ /* 0x000fe20008000f00 */
[----:B01-3--:R-:W-:Y:S10]  /*10c00*/  ENDCOLLECTIVE ;  /* 0x000000000000791b */ /* 0x00bff40003800000 */
.L_x_10255:
[----:B------:R-:W-:Y:S05]  /*10c10*/  BSYNC B0 ;  /* 0x0000000000007941 */ /* 0x000fea0003800000 */
.L_x_10254:
[----:B------:R-:W-:Y:S05]  /*10c20*/  BRA `(.L_x_10256) ;  /* 0xffffffb400307947 */ /* 0x000fea000383ffff */
.L_x_10149:
[----:B-1----:R1:W2:Y:S02]  /*10c30*/  SYNCS.PHASECHK.TRANS64.TRYWAIT P0, [R0+URZ+0x31c40], R2 ;  /* 0x031c4002000075a7 */ /* 0x0022a4000800017f */
[----:B--2---:R-:W-:Y:S05]  /*10c40*/  @!P0 NANOSLEEP.SYNCS 0x989680 ;  /* 0x009896800000895d */ /* 0x004fea0003900000 */
[----:B------:R-:W2:Y:S02]  /*10c50*/  @!P0 SYNCS.PHASECHK.TRANS64 P0, [R0+URZ+0x31c40], R2 ;  /* 0x031c4002000085a7 */ /* 0x000ea4000800007f */
[----:B--2---:R-:W-:Y:S05]  /*10c60*/  @!P0 BRA `(.L_x_10149) ;  /* 0xfffffffc00f08947 */ /* 0x004fea000383ffff */
[----:B------:R-:W-:Y:S05]  /*10c70*/  BRA `(.L_x_10257) ;  /* 0xffffffb400847947 */ /* 0x000fea000383ffff */
.L_x_10153:
[----:B------:R-:W2:Y:S01]  /*10c80*/  LDL.LU R11, [R1+0x2c] ;  /* 0x00002c00010b7983 */ /* 0x000ea20000300800 */
[----:B------:R-:W-:Y:S02]  /*10c90*/  IMAD.MOV.U32 R13, RZ, RZ, R4 ;  /* 0x000000ffff0d7224 */ /* 0x000fe400078e0004 */
[----:B------:R-:W-:Y:S02]  /*10ca0*/  IMAD.MOV.U32 R12, RZ, RZ, RZ ;  /* 0x000000ffff0c7224 */ /* 0x000fe400078e00ff */
[----:B------:R-:W-:Y:S02]  /*10cb0*/  IMAD.MOV.U32 R15, RZ, RZ, -0x1 ;  /* 0xffffffffff0f7424 */ /* 0x000fe400078e00ff */
[----:B------:R-:W-:-:S04]  /*10cc0*/  IMAD R17, R17, 0xc0, R21 ;  /* 0x000000c011117824 */ /* 0x000fc800078e0215 */
[----:B------:R-:W-:Y:S02]  /*10cd0*/  VIADD R8, R17, 0x20 ;  /* 0x0000002011087836 */ /* 0x000fe40000000000 */
[----:B--2---:R-:W-:Y:S02]  /*10ce0*/  IMAD R5, R11, R9, RZ ;  /* 0x000000090b057224 */ /* 0x004fe400078e02ff */
[----:B------:R-:W-:-:S03]  /*10cf0*/  IMAD.MOV.U32 R11, RZ, RZ, 0x1c1f ;  /* 0x00001c1fff0b7424 */ /* 0x000fc600078e00ff */
[----:B------:R-:W-:-:S13]  /*10d00*/  ISETP.GE.AND P4, PT, R17, R5, PT ;  /* 0x000000051100720c */ /* 0x000fda0003f86270 */
[----:B-----5:R-:W-:Y:S05]  /*10d10*/  WARPSYNC.COLLECTIVE R15, `(.L_x_10258) ;  /* 0x000000000f087348 */ /* 0x020fea0003c00000 */
[----:B------:R0:W1:Y:S02]  /*10d20*/  SHFL.IDX P6, R14, R13, R12, R11 ;  /* 0x0000000c0d0e7389 */ /* 0x00006400000c000b */
[----:B01---5:R-:W-:Y:S01]  /*10d30*/  ENDCOLLECTIVE ;  /* 0x000000000000791b */ /* 0x023fe20003800000 */
.L_x_10258:
[----:B------:R-:W-:Y:S02]  /*10d40*/  IMAD.MOV.U32 R13, RZ, RZ, R0 ;  /* 0x000000ffff0d7224 */ /* 0x000fe400078e0000 */
[----:B------:R-:W-:-:S07]  /*10d50*/  IMAD.MOV.U32 R2, RZ, RZ, R14 ;  /* 0x000000ffff027224 */ /* 0x000fce00078e000e */
[----:B------:R-:W-:Y:S05]  /*10d60*/  WARPSYNC.COLLECTIVE R15, `(.L_x_10259) ;  /* 0x000000000f087348 */ /* 0x000fea0003c00000 */
[----:B------:R0:W1:Y:S02]  /*10d70*/  SHFL.IDX P6, R14, R13, R12, R11 ;  /* 0x0000000c0d0e7389 */ /* 0x00006400000c000b */
[----:B01----:R-:W-:Y:S01]  /*10d80*/  ENDCOLLECTIVE ;  /* 0x000000000000791b */ /* 0x003fe20003800000 */
.L_x_10259:
[----:B------:R-:W-:Y:S02]  /*10d90*/  IMAD.MOV.U32 R13, RZ, RZ, R4 ;  /* 0x000000ffff0d7224 */ /* 0x000fe400078e0004 */
[----:B------:R-:W-:Y:S02]  /*10da0*/  IMAD.MOV.U32 R12, RZ, RZ, 0x1 ;  /* 0x00000001ff0c7424 */ /* 0x000fe400078e00ff */
[----:B------:R-:W-:-:S07]  /*10db0*/  IMAD.MOV.U32 R3, RZ, RZ, R14 ;  /* 0x000000ffff037224 */ /* 0x000fce00078e000e */
[----:B------:R-:W-:Y:S05]  /*10dc0*/  WARPSYNC.COLLECTIVE R15, `(.L_x_10260) ;  /* 0x000000000f087348 */ /* 0x000fea0003c00000 */
[----:B------:R0:W1:Y:S02]  /*10dd0*/  SHFL.IDX P6, R14, R13, R12, R11 ;  /* 0x0000000c0d0e7389 */ /* 0x00006400000c000b */
[----:B01----:R-:W-:Y:S01]  /*10de0*/  ENDCOLLECTIVE ;  /* 0x000000000000791b */ /* 0x003fe20003800000 */
.L_x_10260:
        /* <DEDUP_REMOVED lines=17> */
.L_x_10261:
[----:B------:R-:W-:Y:S02]  /*10f00*/  IMAD.MOV.U32 R13, RZ, RZ, R4 ;  /* 0x000000ffff0d7224 */ /* 0x000fe400078e0004 */
[----:B------:R-:W-:Y:S02]  /*10f10*/  IMAD.MOV.U32 R12, RZ, RZ, 0x2 ;  /* 0x00000002ff0c7424 */ /* 0x000fe400078e00ff */
[----:B------:R-:W-:-:S07]  /*10f20*/  IMAD.MOV.U32 R3, RZ, RZ, R14 ;  /* 0x000000ffff037224 */ /* 0x000fce00078e000e */
[----:B------:R-:W-:Y:S05]  /*10f30*/  WARPSYNC.COLLECTIVE R15, `(.L_x_10262) ;  /* 0x000000000f087348 */ /* 0x000fea0003c00000 */
[----:B------:R0:W1:Y:S02]  /*10f40*/  SHFL.IDX P6, R14, R13, R12, R11 ;  /* 0x0000000c0d0e7389 */ /* 0x00006400000c000b */
[----:B01----:R-:W-:Y:S01]  /*10f50*/  ENDCOLLECTIVE ;  /* 0x000000000000791b */ /* 0x003fe20003800000 */
.L_x_10262:
        /* <DEDUP_REMOVED lines=18> */
.L_x_10263:
[----:B------:R-:W-:Y:S02]  /*11080*/  IMAD.MOV.U32 R13, RZ, RZ, R4 ;  /* 0x000000ffff0d7224 */ /* 0x000fe400078e0004 */
[----:B------:R-:W-:Y:S02]  /*11090*/  IMAD.MOV.U32 R12, RZ, RZ, 0x3 ;  /* 0x00000003ff0c7424 */ /* 0x000fe400078e00ff */
[----:B------:R-:W-:-:S07]  /*110a0*/  IMAD.MOV.U32 R3, RZ, RZ, R14 ;  /* 0x000000ffff037224 */ /* 0x000fce00078e000e */
[----:B------:R-:W-:Y:S05]  /*110b0*/  WARPSYNC.COLLECTIVE R15, `(.L_x_10264) ;  /* 0x000000000f087348 */ /* 0x000fea0003c00000 */
[----:B------:R0:W1:Y:S02]  /*110c0*/  SHFL.IDX P6, R14, R13, R12, R11 ;  /* 0x0000000c0d0e7389 */ /* 0x00006400000c000b */
[----:B01----:R-:W-:Y:S01]  /*110d0*/  ENDCOLLECTIVE ;  /* 0x000000000000791b */ /* 0x003fe20003800000 */
.L_x_10264:
        /* <DEDUP_REMOVED lines=11> */
.L_x_10265:
        /* <DEDUP_REMOVED lines=13> */
.L_x_10266:
        /* <DEDUP_REMOVED lines=13> */
.L_x_10267:
        /* <DEDUP_REMOVED lines=8> */
.L_x_10268:
        /* <DEDUP_REMOVED lines=15> */
.L_x_10269:
[----:B------:R-:W-:Y:S01]  /*114a0*/  IMAD.MOV.U32 R2, RZ, RZ, R14 ;  /* 0x000000ffff027224 */ /* 0x000fe200078e000e */
[----:B------:R-:W-:Y:S06]  /*114b0*/  BRA `(.L_x_10270) ;  /* 0xffffffbc000c7947 */ /* 0x000fec000383ffff */
.L_x_10156:
[----:B-1----:R1:W2:Y:S02]  /*114c0*/  SYNCS.PHASECHK.TRANS64.TRYWAIT P0, [R22+URZ+0x31c20], R3 ;  /* 0x031c2003160075a7 */ /* 0x0022a4000800017f */
[----:B--2---:R-:W-:Y:S05]  /*114d0*/  @!P0 NANOSLEEP.SYNCS 0x989680 ;  /* 0x009896800000895d */ /* 0x004fea0003900000 */
[----:B------:R-:W2:Y:S02]  /*114e0*/  @!P0 SYNCS.PHASECHK.TRANS64 P0, [R22+URZ+0x31c20], R3 ;  /* 0x031c2003160085a7 */ /* 0x000ea4000800007f */
[----:B--2---:R-:W-:Y:S05]  /*114f0*/  @!P0 BRA `(.L_x_10156) ;  /* 0xfffffffc00f08947 */ /* 0x004fea000383ffff */
[----:B------:R-:W-:Y:S05]  /*11500*/  BRA `(.L_x_10271) ;  /* 0xffffffbc007c7947 */ /* 0x000fea000383ffff */
.L_x_10165:
[----:B-1----:R1:W2:Y:S02]  /*11510*/  SYNCS.PHASECHK.TRANS64.TRYWAIT P0, [R3+URZ+0x31c40], R2 ;  /* 0x031c4002030075a7 */ /* 0x0022a4000800017f */
[----:B--2---:R-:W-:Y:S05]  /*11520*/  @!P0 NANOSLEEP.SYNCS 0x989680 ;  /* 0x009896800000895d */ /* 0x004fea0003900000 */
[----:B------:R-:W2:Y:S02]  /*11530*/  @!P0 SYNCS.PHASECHK.TRANS64 P0, [R3+URZ+0x31c40], R2 ;  /* 0x031c4002030085a7 */ /* 0x000ea4000800007f */
[----:B--2---:R-:W-:Y:S05]  /*11540*/  @!P0 BRA `(.L_x_10165) ;  /* 0xfffffffc00f08947 */ /* 0x004fea000383ffff */
[----:B------:R-:W-:Y:S05]  /*11550*/  BRA `(.L_x_10272) ;  /* 0xffffffc0002c7947 */ /* 0x000fea000383ffff */
.L_x_10172:
[----:B0-----:R0:W1:Y:S02]  /*11560*/  SYNCS.PHASECHK.TRANS64.TRYWAIT P0, [R3+URZ+0x60], R2 ;  /* 0x00006002030075a7 */ /* 0x001064000800017f */
[----:B-1----:R-:W-:Y:S05]  /*11570*/  @!P0 NANOSLEEP.SYNCS 0x989680 ;  /* 0x009896800000895d */ /* 0x002fea0003900000 */
[----:B------:R-:W1:Y:S02]  /*11580*/  @!P0 SYNCS.PHASECHK.TRANS64 P0, [R3+URZ+0x60], R2 ;  /* 0x00006002030085a7 */ /* 0x000e64000800007f */
[----:B-1----:R-:W-:Y:S05]  /*11590*/  @!P0 BRA `(.L_x_10172) ;  /* 0xfffffffc00f08947 */ /* 0x002fea000383ffff */
[----:B------:R-:W-:Y:S05]  /*115a0*/  BRA `(.L_x_10273) ;  /* 0xffffffc400387947 */ /* 0x000fea000383ffff */
.L_x_10182:
[----:B-1----:R1:W2:Y:S02]  /*115b0*/  SYNCS.PHASECHK.TRANS64.TRYWAIT P0, [R3+URZ+0x31c40], R2 ;  /* 0x031c4002030075a7 */ /* 0x0022a4000800017f */
[----:B--2---:R-:W-:Y:S05]  /*115c0*/  @!P0 NANOSLEEP.SYNCS 0x989680 ;  /* 0x009896800000895d */ /* 0x004fea0003900000 */
[----:B------:R-:W2:Y:S02]  /*115d0*/  @!P0 SYNCS.PHASECHK.TRANS64 P0, [R3+URZ+0x31c40], R2 ;  /* 0x031c4002030085a7 */ /* 0x000ea4000800007f */
[----:B--2---:R-:W-:Y:S05]  /*115e0*/  @!P0 BRA `(.L_x_10182) ;  /* 0xfffffffc00f08947 */ /* 0x004fea000383ffff */
[----:B------:R-:W-:Y:S05]  /*115f0*/  BRA `(.L_x_10274) ;  /* 0xffffffc800f07947 */ /* 0x000fea000383ffff */
.L_x_10189:
[----:B0-----:R0:W1:Y:S02]  /*11600*/  SYNCS.PHASECHK.TRANS64.TRYWAIT P0, [R12+URZ+0x60], R26 ;  /* 0x0000601a0c0075a7 */ /* 0x001064000800017f */
[----:B-1----:R-:W-:Y:S05]  /*11610*/  @!P0 NANOSLEEP.SYNCS 0x989680 ;  /* 0x009896800000895d */ /* 0x002fea0003900000 */
[----:B------:R-:W1:Y:S02]  /*11620*/  @!P0 SYNCS.PHASECHK.TRANS64 P0, [R12+URZ+0x60], R26 ;  /* 0x0000601a0c0085a7 */ /* 0x000e64000800007f */
[----:B-1----:R-:W-:Y:S05]  /*11630*/  @!P0 BRA `(.L_x_10189) ;  /* 0xfffffffc00f08947 */ /* 0x002fea000383ffff */
[----:B------:R-:W-:Y:S05]  /*11640*/  BRA `(.L_x_10275) ;  /* 0xffffffcc00fc7947 */ /* 0x000fea000383ffff */
.L_x_10199:
[----:B-1----:R1:W2:Y:S02]  /*11650*/  SYNCS.PHASECHK.TRANS64.TRYWAIT P0, [R2+URZ+0x31c40], R3 ;  /* 0x031c4003020075a7 */ /* 0x0022a4000800017f */
[----:B--2---:R-:W-:Y:S05]  /*11660*/  @!P0 NANOSLEEP.SYNCS 0x989680 ;  /* 0x009896800000895d */ /* 0x004fea0003900000 */
[----:B------:R-:W2:Y:S02]  /*11670*/  @!P0 SYNCS.PHASECHK.TRANS64 P0, [R2+URZ+0x31c40], R3 ;  /* 0x031c4003020085a7 */ /* 0x000ea4000800007f */
[----:B--2---:R-:W-:Y:S05]  /*11680*/  @!P0 BRA `(.L_x_10199) ;  /* 0xfffffffc00f08947 */ /* 0x004fea000383ffff */
[----:B------:R-:W-:Y:S05]  /*11690*/  BRA `(.L_x_10276) ;  /* 0xffffffd400807947 */ /* 0x000fea000383ffff */
.L_x_10206:
[----:B0-----:R0:W1:Y:S02]  /*116a0*/  SYNCS.PHASECHK.TRANS64.TRYWAIT P0, [R8+URZ+0x60], R2 ;  /* 0x00006002080075a7 */ /* 0x001064000800017f */
[----:B-1----:R-:W-:Y:S05]  /*116b0*/  @!P0 NANOSLEEP.SYNCS 0x989680 ;  /* 0x009896800000895d */ /* 0x002fea0003900000 */
[----:B------:R-:W1:Y:S02]  /*116c0*/  @!P0 SYNCS.PHASECHK.TRANS64 P0, [R8+URZ+0x60], R2 ;  /* 0x00006002080085a7 */ /* 0x000e64000800007f */
[----:B-1----:R-:W-:Y:S05]  /*116d0*/  @!P0 BRA `(.L_x_10206) ;  /* 0xfffffffc00f08947 */ /* 0x002fea000383ffff */
[----:B------:R-:W-:Y:S05]  /*116e0*/  BRA `(.L_x_10277) ;  /* 0xffffffd800907947 */ /* 0x000fea000383ffff */
.L_x_10218:
[----:B-1----:R1:W2:Y:S02]  /*116f0*/  SYNCS.PHASECHK.TRANS64.TRYWAIT P0, [R3+URZ+0x31c60], R0 ;  /* 0x031c6000030075a7 */ /* 0x0022a4000800017f */
[----:B--2---:R-:W-:Y:S05]  /*11700*/  @!P0 NANOSLEEP.SYNCS 0x989680 ;  /* 0x009896800000895d */ /* 0x004fea0003900000 */
[----:B------:R-:W2:Y:S02]  /*11710*/  @!P0 SYNCS.PHASECHK.TRANS64 P0, [R3+URZ+0x31c60], R0 ;  /* 0x031c6000030085a7 */ /* 0x000ea4000800007f */
[----:B--2---:R-:W-:Y:S05]  /*11720*/  @!P0 BRA `(.L_x_10218) ;  /* 0xfffffffc00f08947 */ /* 0x004fea000383ffff */
[----:B------:R-:W-:Y:S05]  /*11730*/  BRA `(.L_x_10278) ;  /* 0xffffffe000007947 */ /* 0x000fea000383ffff */
.L_x_10226:
        /* <DEDUP_REMOVED lines=8> */
.L_x_10280:
[----:B------:R-:W-:Y:S05]  /*117c0*/  BSYNC B0 ;  /* 0x0000000000007941 */ /* 0x000fea0003800000 */
.L_x_10279:
        /* <DEDUP_REMOVED lines=9> */
.L_x_10281:
        /* <DEDUP_REMOVED lines=18> */
.L_x_10282:
[----:B------:R-:W-:Y:S01]  /*11980*/  IMAD.MOV.U32 R12, RZ, RZ, 0x2 ;  /* 0x00000002ff0c7424 */ /* 0x000fe200078e00ff */
[----:B------:R-:W-:-:S05]  /*11990*/  SEL R5, R14, RZ, P1 ;  /* 0x000000ff0e057207 */ /* 0x000fca0000800000 */
[----:B------:R-:W-:-:S04]  /*119a0*/  IMAD.IADD R5, R2, 0x1, R5 ;  /* 0x0000000102057824 */ /* 0x000fc800078e0205 */
[----:B------:R-:W-:-:S07]  /*119b0*/  IMAD.MOV.U32 R13, RZ, RZ, R5 ;  /* 0x000000ffff0d7224 */ /* 0x000fce00078e0005 */
[----:B------:R-:W-:Y:S05]  /*119c0*/  WARPSYNC.COLLECTIVE R15, `(.L_x_10283) ;  /* 0x000000000f087348 */ /* 0x000fea0003c00000 */
[----:B------:R0:W1:Y:S02]  /*119d0*/  SHFL.UP P6, R14, R13, R12, R11 ;  /* 0x0400000c0d0e7389 */ /* 0x00006400000c000b */
[----:B01----:R-:W-:Y:S01]  /*119e0*/  ENDCOLLECTIVE ;  /* 0x000000000000791b */ /* 0x003fe20003800000 */
.L_x_10283:
[----:B------:R-:W-:Y:S01]  /*119f0*/  IMAD.MOV.U32 R12, RZ, RZ, 0x4 ;  /* 0x00000004ff0c7424 */ /* 0x000fe200078e00ff */
[----:B------:R-:W-:-:S05]  /*11a00*/  SEL R6, R14, RZ, P2 ;  /* 0x000000ff0e067207 */ /* 0x000fca0001000000 */
[----:B------:R-:W-:-:S04]  /*11a10*/  IMAD.IADD R6, R5, 0x1, R6 ;  /* 0x0000000105067824 */ /* 0x000fc800078e0206 */
[----:B------:R-:W-:-:S07]  /*11a20*/  IMAD.MOV.U32 R13, RZ, RZ, R6 ;  /* 0x000000ffff0d7224 */ /* 0x000fce00078e0006 */
[----:B------:R-:W-:Y:S05]  /*11a30*/  WARPSYNC.COLLECTIVE R15, `(.L_x_10284) ;  /* 0x000000000f087348 */ /* 0x000fea0003c00000 */
[----:B------:R0:W1:Y:S02]  /*11a40*/  SHFL.UP P6, R14, R13, R12, R11 ;  /* 0x0400000c0d0e7389 */ /* 0x00006400000c000b */
[----:B01----:R-:W-:Y:S01]  /*11a50*/  ENDCOLLECTIVE ;  /* 0x000000000000791b */ /* 0x003fe20003800000 */
.L_x_10284:
[----:B------:R-:W-:Y:S01]  /*11a60*/  IMAD.MOV.U32 R12, RZ, RZ, 0x8 ;  /* 0x00000008ff0c7424 */ /* 0x000fe200078e00ff */
[----:B------:R-:W-:-:S05]  /*11a70*/  SEL R7, R14, RZ, P3 ;  /* 0x000000ff0e077207 */ /* 0x000fca0001800000 */
[----:B------:R-:W-:-:S04]  /*11a80*/  IMAD.IADD R7, R6, 0x1, R7 ;  /* 0x0000000106077824 */ /* 0x000fc800078e0207 */
[----:B------:R-:W-:-:S07]  /*11a90*/  IMAD.MOV.U32 R13, RZ, RZ, R7 ;  /* 0x000000ffff0d7224 */ /* 0x000fce00078e0007 */
[----:B------:R-:W-:Y:S05]  /*11aa0*/  WARPSYNC.COLLECTIVE R15, `(.L_x_10285) ;  /* 0x000000000f087348 */ /* 0x000fea0003c00000 */
[----:B------:R0:W1:Y:S02]  /*11ab0*/  SHFL.UP P6, R14, R13, R12, R11 ;  /* 0x0400000c0d0e7389 */ /* 0x00006400000c000b */
[----:B01----:R-:W-:Y:S01]  /*11ac0*/  ENDCOLLECTIVE ;  /* 0x000000000000791b */ /* 0x003fe20003800000 */
.L_x_10285:
[----:B------:R-:W-:Y:S01]  /*11ad0*/  IMAD.MOV.U32 R12, RZ, RZ, 0x10 ;  /* 0x00000010ff0c7424 */ /* 0x000fe200078e00ff */
[----:B------:R-:W-:-:S05]  /*11ae0*/  SEL R14, R14, RZ, P4 ;  /* 0x000000ff0e0e7207 */ /* 0x000fca0002000000 */
[----:B------:R-:W-:-:S04]  /*11af0*/  IMAD.IADD R5, R7, 0x1, R14 ;  /* 0x0000000107057824 */ /* 0x000fc800078e020e */
[----:B------:R-:W-:-:S07]  /*11b00*/  IMAD.MOV.U32 R13, RZ, RZ, R5 ;  /* 0x000000ffff0d7224 */ /* 0x000fce00078e0005 */
[----:B------:R-:W-:Y:S05]  /*11b10*/  WARPSYNC.COLLECTIVE R15, `(.L_x_10286) ;  /* 0x000000000f087348 */ /* 0x000fea0003c00000 */
[----:B------:R0:W1:Y:S02]  /*11b20*/  SHFL.UP P6, R14, R13, R12, R11 ;  /* 0x0400000c0d0e7389 */ /* 0x00006400000c000b */
[----:B01----:R-:W-:Y:S01]  /*11b30*/  ENDCOLLECTIVE ;  /* 0x000000000000791b */ /* 0x003fe20003800000 */
.L_x_10286:
        /* <DEDUP_REMOVED lines=8> */
.L_x_10287:
[----:B------:R-:W-:Y:S05]  /*11bc0*/  BRA `(.L_x_10288) ;  /* 0xffffffe000a87947 */ /* 0x000fea000383ffff */
.L_x_10231:
        /* <DEDUP_REMOVED lines=8> */
.L_x_10290:
[----:B------:R-:W-:Y:S05]  /*11c50*/  BSYNC B0 ;  /* 0x0000000000007941 */ /* 0x000fea0003800000 */
.L_x_10289:
[----:B------:R-:W-:Y:S01]  /*11c60*/  SEL R13, R14, RZ, P1 ;  /* 0x000000ff0e0d7207 */ /* 0x000fe20000800000 */
[----:B------:R-:W-:Y:S02]  /*11c70*/  IMAD.MOV.U32 R12, RZ, RZ, 0x2 ;  /* 0x00000002ff0c7424 */ /* 0x000fe400078e00ff */
[----:B------:R-:W-:Y:S02]  /*11c80*/  IMAD.MOV.U32 R11, RZ, RZ, RZ ;  /* 0x000000ffff0b7224 */ /* 0x000fe400078e00ff */
[----:B------:R-:W-:Y:S02]  /*11c90*/  IMAD.IADD R13, R2, 0x1, R13 ;  /* 0x00000001020d7824 */ /* 0x000fe400078e020d */
[----:B------:R-:W-:-:S07]  /*11ca0*/  IMAD.MOV.U32 R15, RZ, RZ, -0x1 ;  /* 0xffffffffff0f7424 */ /* 0x000fce00078e00ff */
[----:B------:R-:W-:Y:S05]  /*11cb0*/  WARPSYNC.COLLECTIVE R15, `(.L_x_10291) ;  /* 0x000000000f087348 */ /* 0x000fea0003c00000 */
[----:B------:R0:W1:Y:S02]  /*11cc0*/  SHFL.UP P6, R14, R13, R12, R11 ;  /* 0x0400000c0d0e7389 */ /* 0x00006400000c000b */
[----:B01----:R-:W-:Y:S01]  /*11cd0*/  ENDCOLLECTIVE ;  /* 0x000000000000791b */ /* 0x003fe20003800000 */
.L_x_10291:
[----:B------:R-:W-:Y:S01]  /*11ce0*/  IMAD.MOV.U32 R12, RZ, RZ, 0x4 ;  /* 0x00000004ff0c7424 */ /* 0x000fe200078e00ff */
[----:B------:R-:W-:-:S05]  /*11cf0*/  SEL R14, R14, RZ, P2 ;  /* 0x000000ff0e0e7207 */ /* 0x000fca0001000000 */
[----:B------:R-:W-:-:S04]  /*11d00*/  IMAD.IADD R3, R13, 0x1, R14 ;  /* 0x000000010d037824 */ /* 0x000fc800078e020e */
[----:B------:R-:W-:-:S07]  /*11d10*/  IMAD.MOV.U32 R13, RZ, RZ, R3 ;  /* 0x000000ffff0d7224 */ /* 0x000fce00078e0003 */
[----:B------:R-:W-:Y:S05]  /*11d20*/  WARPSYNC.COLLECTIVE R15, `(.L_x_10292) ;  /* 0x000000000f087348 */ /* 0x000fea0003c00000 */
[----:B------:R0:W1:Y:S02]  /*11d30*/  SHFL.UP P6, R14, R13, R12, R11 ;  /* 0x0400000c0d0e7389 */ /* 0x00006400000c000b */
[----:B01----:R-:W-:Y:S01]  /*11d40*/  ENDCOLLECTIVE ;  /* 0x000000000000791b */ /* 0x003fe20003800000 */
.L_x_10292:
[----:B------:R-:W-:Y:S01]  /*11d50*/  IMAD.MOV.U32 R12, RZ, RZ, 0x8 ;  /* 0x00000008ff0c7424 */ /* 0x000fe200078e00ff */
[----:B------:R-:W-:-:S05]  /*11d60*/  SEL R14, R14, RZ, P3 ;  /* 0x000000ff0e0e7207 */ /* 0x000fca0001800000 */
[----:B------:R-:W-:-:S04]  /*11d70*/  IMAD.IADD R5, R3, 0x1, R14 ;  /* 0x0000000103057824 */ /* 0x000fc800078e020e */
[----:B------:R-:W-:-:S07]  /*11d80*/  IMAD.MOV.U32 R13, RZ, RZ, R5 ;  /* 0x000000ffff0d7224 */ /* 0x000fce00078e0005 */
[----:B------:R-:W-:Y:S05]  /*11d90*/  WARPSYNC.COLLECTIVE R15, `(.L_x_10293) ;  /* 0x000000000f087348 */ /* 0x000fea0003c00000 */
[----:B------:R0:W1:Y:S02]  /*11da0*/  SHFL.UP P6, R14, R13, R12, R11 ;  /* 0x0400000c0d0e7389 */ /* 0x00006400000c000b */
[----:B01----:R-:W-:Y:S01]  /*11db0*/  ENDCOLLECTIVE ;  /* 0x000000000000791b */ /* 0x003fe20003800000 */
.L_x_10293:
[----:B------:R-:W-:Y:S01]  /*11dc0*/  IMAD.MOV.U32 R12, RZ, RZ, 0x10 ;  /* 0x00000010ff0c7424 */ /* 0x000fe200078e00ff */
[----:B------:R-:W-:-:S05]  /*11dd0*/  SEL R6, R14, RZ, P4 ;  /* 0x000000ff0e067207 */ /* 0x000fca0002000000 */
[----:B------:R-:W-:-:S04]  /*11de0*/  IMAD.IADD R6, R5, 0x1, R6 ;  /* 0x0000000105067824 */ /* 0x000fc800078e0206 */
[----:B------:R-:W-:-:S07]  /*11df0*/  IMAD.MOV.U32 R13, RZ, RZ, R6 ;  /* 0x000000ffff0d7224 */ /* 0x000fce00078e0006 */
[----:B------:R-:W-:Y:S05]  /*11e00*/  WARPSYNC.COLLECTIVE R15, `(.L_x_10294) ;  /* 0x000000000f087348 */ /* 0x000fea0003c00000 */
[----:B------:R0:W1:Y:S02]  /*11e10*/  SHFL.UP P6, R14, R13, R12, R11 ;  /* 0x0400000c0d0e7389 */ /* 0x00006400000c000b */
[----:B01----:R-:W-:Y:S01]  /*11e20*/  ENDCOLLECTIVE ;  /* 0x000000000000791b */ /* 0x003fe20003800000 */
.L_x_10294:
        /* <DEDUP_REMOVED lines=8> */
.L_x_10295:
[----:B------:R-:W-:Y:S05]  /*11eb0*/  BRA `(.L_x_10296) ;  /* 0xffffffe000887947 */ /* 0x000fea000383ffff */
.L_x_10233:
[----:B------:R-:W-:Y:S01]  /*11ec0*/  BSSY B0, `(.L_x_10297) ;  /* 0x0000006000007945 */ /* 0x000fe20003800000 */
[----:B------:R-:W-:Y:S01]  /*11ed0*/  PLOP3.LUT P6, PT, P6, PT, PT, 0x8, 0x0 ;  /* 0x000000000000781c */ /* 0x000fe200037ce170 */
[----:B------:R-:W-:-:S12]  /*11ee0*/  IMAD.MOV.U32 R15, RZ, RZ, -0x1 ;  /* 0xffffffffff0f7424 */ /* 0x000fd800078e00ff */
[----:B0-----:R-:W-:Y:S05]  /*11ef0*/  WARPSYNC.COLLECTIVE R15, `(.L_x_10298) ;  /* 0x000000000f087348 */ /* 0x001fea0003c00000 */
[----:B------:R-:W-:Y:S01]  /*11f00*/  VOTE.ANY R14, PT, P6 ;  /* 0x00000000000e7806 */ /* 0x000fe200030e0100 */
[----:B0-----:R-:W-:Y:S06]  /*11f10*/  ENDCOLLECTIVE ;  /* 0x000000000000791b */ /* 0x001fec0003800000 */
.L_x_10298:
[----:B------:R-:W-:Y:S05]  /*11f20*/  BSYNC B0 ;  /* 0x0000000000007941 */ /* 0x000fea0003800000 */
.L_x_10297:
        /* <DEDUP_REMOVED lines=9> */
.L_x_10299:
[----:B------:R-:W-:Y:S01]  /*11fc0*/  IMAD.MOV.U32 R17, RZ, RZ, R14 ;  /* 0x000000ffff117224 */ /* 0x000fe200078e000e */
[----:B------:R-:W-:Y:S06]  /*11fd0*/  BRA `(.L_x_10300) ;  /* 0xffffffe000787947 */ /* 0x000fec000383ffff */
.L_x_10235:
[----:B------:R-:W-:Y:S01]  /*11fe0*/  BSSY B0, `(.L_x_10301) ;  /* 0x0000007000007945 */ /* 0x000fe20003800000 */
[----:B------:R-:W-:Y:S02]  /*11ff0*/  IMAD.MOV.U32 R13, RZ, RZ, R3 ;  /* 0x000000ffff0d7224 */ /* 0x000fe400078e0003 */
[----:B------:R-:W-:Y:S02]  /*12000*/  IMAD.MOV.U32 R11, RZ, RZ, 0x1f ;  /* 0x0000001fff0b7424 */ /* 0x000fe400078e00ff */
[----:B------:R-:W-:-:S07]  /*12010*/  IMAD.MOV.U32 R15, RZ, RZ, -0x1 ;  /* 0xffffffffff0f7424 */ /* 0x000fce00078e00ff */
[----:B012---:R-:W-:Y:S05]  /*12020*/  WARPSYNC.COLLECTIVE R15, `(.L_x_10302) ;  /* 0x000000000f087348 */ /* 0x007fea0003c00000 */
[----:B------:R3:W4:Y:S02]  /*12030*/  SHFL.IDX P6, R14, R13, R12, R11 ;  /* 0x0000000c0d0e7389 */ /* 0x00072400000c000b */
[----:B01234-:R-:W-:Y:S01]  /*12040*/  ENDCOLLECTIVE ;  /* 0x000000000000791b */ /* 0x01ffe20003800000 */
.L_x_10302:
[----:B------:R-:W-:Y:S05]  /*12050*/  BSYNC B0 ;  /* 0x0000000000007941 */ /* 0x000fea0003800000 */
.L_x_10301:
[----:B------:R-:W-:Y:S05]  /*12060*/  BRA `(.L_x_10234) ;  /* 0xffffffe000707947 */ /* 0x000fea000383ffff */
.L_x_10239:
[----:B-1----:R1:W3:Y:S02]  /*12070*/  SYNCS.PHASECHK.TRANS64.TRYWAIT P0, [R9+URZ+0x31c20], R0 ;  /* 0x031c2000090075a7 */ /* 0x0022e4000800017f */
[----:B---3--:R-:W-:Y:S05]  /*12080*/  @!P0 NANOSLEEP.SYNCS 0x989680 ;  /* 0x009896800000895d */ /* 0x008fea0003900000 */
[----:B------:R-:W3:Y:S02]  /*12090*/  @!P0 SYNCS.PHASECHK.TRANS64 P0, [R9+URZ+0x31c20], R0 ;  /* 0x031c2000090085a7 */ /* 0x000ee4000800007f */
[----:B---3--:R-:W-:Y:S05]  /*120a0*/  @!P0 BRA `(.L_x_10239) ;  /* 0xfffffffc00f08947 */ /* 0x008fea000383ffff */
[----:B------:R-:W-:Y:S05]  /*120b0*/  BRA `(.L_x_10303) ;  /* 0xffffffe4005c7947 */ /* 0x000fea000383ffff */
.L_x_10240:
        /* <DEDUP_REMOVED lines=8> */
[----:B012-4-:R-:W-:Y:S05]  /*12140*/  WARPSYNC.COLLECTIVE R15, `(.L_x_10305) ;  /* 0x000000000f087348 */ /* 0x017fea0003c00000 */
[----:B------:R3:W0:Y:S02]  /*12150*/  SHFL.IDX P6, R14, R13, R12, R11 ;  /* 0x0000000c0d0e7389 */ /* 0x00062400000c000b */
[----:B01234-:R-:W-:Y:S01]  /*12160*/  ENDCOLLECTIVE ;  /* 0x000000000000791b */ /* 0x01ffe20003800000 */
.L_x_10305:
[----:B------:R-:W-:Y:S05]  /*12170*/  BSYNC B0 ;  /* 0x0000000000007941 */ /* 0x000fea0003800000 */
.L_x_10304:
[----:B------:R-:W-:Y:S05]  /*12180*/  BRA `(.L_x_10306) ;  /* 0xffffffe400447947 */ /* 0x000fea000383ffff */
.L_x_10243:
[----:B------:R-:W-:Y:S01]  /*12190*/  BSSY B1, `(.L_x_10307) ;  /* 0x0000006000017945 */ /* 0x000fe20003800000 */
[----:B------:R-:W-:-:S07]  /*121a0*/  IMAD.MOV.U32 R15, RZ, RZ, -0x1 ;  /* 0xffffffffff0f7424 */ /* 0x000fce00078e00ff */
[----:B012-4-:R-:W-:Y:S05]  /*121b0*/  WARPSYNC.COLLECTIVE R15, `(.L_x_10308) ;  /* 0x000000000f0c7348 */ /* 0x017fea0003c00000 */
[----:B------:R-:W-:Y:S02]  /*121c0*/  ELECT P6, UR62, PT ;  /* 0x00000000003e782f */ /* 0x000fe400038c0000 */
[----:B------:R-:W-:Y:S01]  /*121d0*/  MOV R14, UR62 ;  /* 0x0000003e000e7c02 */ /* 0x000fe20008000f00 */
[----:B012-4-:R-:W-:Y:S10]  /*121e0*/  ENDCOLLECTIVE ;  /* 0x000000000000791b */ /* 0x017ff40003800000 */
.L_x_10308:
[----:B------:R-:W-:Y:S05]  /*121f0*/  BSYNC B1 ;  /* 0x0000000000017941 */ /* 0x000fea0003800000 */
.L_x_10307:
[----:B------:R-:W-:Y:S05]  /*12200*/  BRA `(.L_x_10309) ;  /* 0xffffffe4003c7947 */ /* 0x000fea000383ffff */
.L_x_10245:
[----:B0-----:R0:W1:Y:S02]  /*12210*/  SYNCS.PHASECHK.TRANS64.TRYWAIT P0, [R5+URZ], R4 ;  /* 0x00000004050075a7 */ /* 0x001064000800017f */
[----:B-1----:R-:W-:Y:S05]  /*12220*/  @!P0 NANOSLEEP.SYNCS 0x989680 ;  /* 0x009896800000895d */ /* 0x002fea0003900000 */
[----:B------:R-:W1:Y:S02]  /*12230*/  @!P0 SYNCS.PHASECHK.TRANS64 P0, [R5+URZ], R4 ;  /* 0x00000004050085a7 */ /* 0x000e64000800007f */
[----:B-1----:R-:W-:Y:S05]  /*12240*/  @!P0 BRA `(.L_x_10245) ;  /* 0xfffffffc00f08947 */ /* 0x002fea000383ffff */
[----:B------:R-:W-:Y:S05]  /*12250*/  BRA `(.L_x_10310) ;  /* 0xffffffe400707947 */ /* 0x000fea000383ffff */
.L_x_10246:
[----:B-1----:R1:W3:Y:S02]  /*12260*/  SYNCS.PHASECHK.TRANS64.TRYWAIT P0, [R3+URZ], R2 ;  /* 0x00000002030075a7 */ /* 0x0022e4000800017f */
[----:B---3--:R-:W-:Y:S05]  /*12270*/  @!P0 NANOSLEEP.SYNCS 0x989680 ;  /* 0x009896800000895d */ /* 0x008fea0003900000 */
[----:B------:R-:W3:Y:S02]  /*12280*/  @!P0 SYNCS.PHASECHK.TRANS64 P0, [R3+URZ], R2 ;  /* 0x00000002030085a7 */ /* 0x000ee4000800007f */
[----:B---3--:R-:W-:Y:S05]  /*12290*/  @!P0 BRA `(.L_x_10246) ;  /* 0xfffffffc00f08947 */ /* 0x008fea000383ffff */
[----:B------:R-:W-:Y:S05]  /*122a0*/  BRA `(.L_x_10311) ;  /* 0xffffffe400647947 */ /* 0x000fea000383ffff */
.L_x_10248:
[----:B---3--:R3:W0:Y:S02]  /*122b0*/  SYNCS.PHASECHK.TRANS64.TRYWAIT P0, [R23+URZ], R4 ;  /* 0x00000004170075a7 */ /* 0x008624000800017f */
[----:B0-----:R-:W-:Y:S05]  /*122c0*/  @!P0 NANOSLEEP.SYNCS 0x989680 ;  /* 0x009896800000895d */ /* 0x001fea0003900000 */
[----:B------:R-:W0:Y:S02]  /*122d0*/  @!P0 SYNCS.PHASECHK.TRANS64 P0, [R23+URZ], R4 ;  /* 0x00000004170085a7 */ /* 0x000e24000800007f */
[----:B0-----:R-:W-:Y:S05]  /*122e0*/  @!P0 BRA `(.L_x_10248) ;  /* 0xfffffffc00f08947 */ /* 0x001fea000383ffff */
[----:B------:R-:W-:Y:S05]  /*122f0*/  BRA `(.L_x_10312) ;  /* 0xffffffe400687947 */ /* 0x000fea000383ffff */
.L_x_10313:
        /* <DEDUP_REMOVED lines=16> */
.L_x_15324:


//--------------------- .text._ZN7cutlass13device_kernelIN5flash11enable_sm90INS1_16FlashAttnFwdSm90INS1_25CollectiveMainloopFwdSm90ILi2EN4cute5tupleIJNS5_1CILi1EEES8_S8_EEENS6_IJNS7_ILi192EEENS7_ILi144EEENS7_ILi96EEEEEELi96ENS_6half_tEfNS_4arch4Sm90ELb0ELb0ELb0ELb1ELb0ELb1ELb0ELb0ELb1ELb1ELb0ELb0EEENS1_21CollectiveEpilogueFwdINS6_IJSA_SC_SB_EEES9_SE_SG_Li384ELb1ELb1ELb0ELb0EEENS1_36VarlenDynamicPersistentTileSchedulerILi192ELi144ELi384ELi128ELb0ELb1ELb1ELb0ELb1ELb1EEEEEEEEEvNT_6ParamsE --------------------------
	.section	.text._ZN7cutlass13device_kernelIN5flash11enable_sm90INS1_16FlashAttnFwdSm90INS1_25CollectiveMainloopFwdSm90ILi2EN4cute5tupleIJNS5_1CILi1EEES8_S8_EEENS6_IJNS7_ILi192EEENS7_ILi144EEENS7_ILi96EEEEEELi96ENS_6half_tEfNS_4arch4Sm90ELb0ELb0ELb0ELb1ELb0ELb1ELb0ELb0ELb1ELb1ELb0ELb0EEENS1_21CollectiveEpilogueFwdINS6_IJSA_SC_SB_EEES9_SE_SG_Li384ELb1ELb1ELb0ELb0EEENS1_36VarlenDynamicPersistentTileSchedulerILi192ELi144ELi384ELi128ELb0ELb1ELb1ELb0ELb1ELb1EEEEEEEEEvNT_6ParamsE,"ax",@progbits
	.align	128
.text._ZN7cutlass13device_kernelIN5flash11enable_sm90INS1_16FlashAttnFwdSm90INS1_25CollectiveMainloopFwdSm90ILi2EN4cute5tupleIJNS5_1CILi1EEES8_S8_EEENS6_IJNS7_ILi192EEENS7_ILi144EEENS7_ILi96EEEEEELi96ENS_6half_tEfNS_4arch4Sm90ELb0ELb0ELb0ELb1ELb0ELb1ELb0ELb0ELb1ELb1ELb0ELb0EEENS1_21CollectiveEpilogueFwdINS6_IJSA_SC_SB_EEES9_SE_SG_Li384ELb1ELb1ELb0ELb0EEENS1_36VarlenDynamicPersistentTileSchedulerILi192ELi144ELi384ELi128ELb0ELb1ELb1ELb0ELb1ELb1EEEEEEEEEvNT_6ParamsE:
        .type           _ZN7cutlass13device_kernelIN5flash11enable_sm90INS1_16FlashAttnFwdSm90INS1_25CollectiveMainloopFwdSm90ILi2EN4cute5tupleIJNS5_1CILi1EEES8_S8_EEENS6_IJNS7_ILi192EEENS7_ILi144EEENS7_ILi96EEEEEELi96ENS_6half_tEfNS_4arch4Sm90ELb0ELb0ELb0ELb1ELb0ELb1ELb0ELb0ELb1ELb1ELb0ELb0EEENS1_21CollectiveEpilogueFwdINS6_IJSA_SC_SB_EEES9_SE_SG_Li384ELb1ELb1ELb0ELb0EEENS1_36VarlenDynamicPersistentTileSchedulerILi192ELi144ELi384ELi128ELb0ELb1ELb1ELb0ELb1ELb1EEEEEEEEEvNT_6ParamsE,@function
        .size           _ZN7cutlass13device_kernelIN5flash11enable_sm90INS1_16FlashAttnFwdSm90INS1_25CollectiveMainloopFwdSm90ILi2EN4cute5tupleIJNS5_1CILi1EEES8_S8_EEENS6_IJNS7_ILi192EEENS7_ILi144EEENS7_ILi96EEEEEELi96ENS_6half_tEfNS_4arch4Sm90ELb0ELb0ELb0ELb1ELb0ELb1ELb0ELb0ELb1ELb1ELb0ELb0EEENS1_21CollectiveEpilogueFwdINS6_IJSA_SC_SB_EEES9_SE_SG_Li384ELb1ELb1ELb0ELb0EEENS1_36VarlenDynamicPersistentTileSchedulerILi192ELi144ELi384ELi128ELb0ELb1ELb1ELb0ELb1ELb1EEEEEEEEEvNT_6ParamsE,(.L_x_15325 - _ZN7cutlass13device_kernelIN5flash11enable_sm90INS1_16FlashAttnFwdSm90INS1_25CollectiveMainloopFwdSm90ILi2EN4cute5tupleIJNS5_1CILi1EEES8_S8_EEENS6_IJNS7_ILi192EEENS7_ILi144EEENS7_ILi96EEEEEELi96ENS_6half_tEfNS_4arch4Sm90ELb0ELb0ELb0ELb1ELb0ELb1ELb0ELb0ELb1ELb1ELb0ELb0EEENS1_21CollectiveEpilogueFwdINS6_IJSA_SC_SB_EEES9_SE_SG_Li384ELb1ELb1ELb0ELb0EEENS1_36VarlenDynamicPersistentTileSchedulerILi192ELi144ELi384ELi128ELb0ELb1ELb1ELb0ELb1ELb1EEEEEEEEEvNT_6ParamsE)
        .other          _ZN7cutlass13device_kernelIN5flash11enable_sm90INS1_16FlashAttnFwdSm90INS1_25CollectiveMainloopFwdSm90ILi2EN4cute5tupleIJNS5_1CILi1EEES8_S8_EEENS6_IJNS7_ILi192EEENS7_ILi144EEENS7_ILi96EEEEEELi96ENS_6half_tEfNS_4arch4Sm90ELb0ELb0ELb0ELb1ELb0ELb1ELb0ELb0ELb1ELb1ELb0ELb0EEENS1_21CollectiveEpilogueFwdINS6_IJSA_SC_SB_EEES9_SE_SG_Li384ELb1ELb1ELb0ELb0EEENS1_36VarlenDynamicPersistentTileSchedulerILi192ELi144ELi384ELi128ELb0ELb1ELb1ELb0ELb1ELb1EEEEEEEEEvNT_6ParamsE,@"STO_CUDA_ENTRY STV_DEFAULT"
_ZN7cutlass13device_kernelIN5flash11enable_sm90INS1_16FlashAttnFwdSm90INS1_25CollectiveMainloopFwdSm90ILi2EN4cute5tupleIJNS5_1CILi1EEES8_S8_EEENS6_IJNS7_ILi192EEENS7_ILi144EEENS7_ILi96EEEEEELi96ENS_6half_tEfNS_4arch4Sm90ELb0ELb0ELb0ELb1ELb0ELb1ELb0ELb0ELb1ELb1ELb0ELb0EEENS1_21CollectiveEpilogueFwdINS6_IJSA_SC_SB_EEES9_SE_SG_Li384ELb1ELb1ELb0ELb0EEENS1_36VarlenDynamicPersistentTileSchedulerILi192ELi144ELi384ELi128ELb0ELb1ELb1ELb0ELb1ELb1EEEEEEEEEvNT_6ParamsE:
        /* <DEDUP_REMOVED lines=23> */
.L_x_10315:
[----:B------:R-:W-:Y:S05]  /*0170*/  BSYNC B0 ;  /* 0x0000000000007941 */ /* 0x000fea0003800000 */
.L_x_10314:
        /* <DEDUP_REMOVED lines=40> */
.L_x_10316:
        /* <DEDUP_REMOVED lines=22> */
.L_x_10317:
        /* <DEDUP_REMOVED lines=18> */
.L_x_10318:
        /* <DEDUP_REMOVED lines=22> */
.L_x_10319:
        /* <DEDUP_REMOVED lines=22> */
.L_x_10320:
        /* <DEDUP_REMOVED lines=9> */
.L_x_10323:
[----:B------:R-:W-:-:S08]  /*09d0*/  NOP ;  /* 0x0000000000007918 */ /* 0x000fd00000000000 */
[----:B------:R-:W0:Y:S02]  /*09e0*/  USETMAXREG.TRY_ALLOC.CTAPOOL UP0, 0xa0 ;  /* 0x000000a0000079c8 */ /* 0x000e240008000600 */
[----:B0-----:R-:W-:-:S13]  /*09f0*/  PLOP3.LUT P0, PT, PT, PT, UP0, 0x80, 0x0 ;  /* 0x000000000000781c */ /* 0x001fda0003f0f008 */
[----:B------:R-:W-:Y:S05]  /*0a00*/  @!P0 BRA `(.L_x_10323) ;  /* 0xfffffffc00f08947 */ /* 0x000fea000383ffff */
[----:B------:R-:W3:Y:S01]  /*0a10*/  LDL.LU R0, [R1] ;  /* 0x0000000001007983 */ /* 0x000ee20000300800 */
[----:B--2---:R-:W0:Y:S01]  /*0a20*/  S2R R2, SR_TID.X ;  /* 0x0000000000027919 */ /* 0x004e220000002100 */
[----:B------:R-:W1:Y:S01]  /*0a30*/  S2UR UR5, SR_CgaCtaId ;  /* 0x00000000000579c3 */ /* 0x000e620000008800 */
[----:B------:R-:W-:Y:S01]  /*0a40*/  UMOV UR4, 0x400 ;  /* 0x0000040000047882 */ /* 0x000fe20000000000 */
[----:B0-----:R-:W-:-:S06]  /*0a50*/  SHF.R.U32.HI R2, RZ, 0x7, R2 ;  /* 0x00000007ff027819 */ /* 0x001fcc0000011602 */
[----:B------:R-:W-:Y:S06]  /*0a60*/  BAR.ARV 0x8, 0x200 ;  /* 0x0208000000007b1d */ /* 0x000fec0000002000 */
[----:B------:R-:W-:-:S13]  /*0a70*/  ISETP.NE.AND P0, PT, R2, 0x1, PT ;  /* 0x000000010200780c */ /* 0x000fda0003f05270 */
[----:B------:R-:W-:Y:S08]  /*0a80*/  @!P0 BAR.ARV 0x9, 0x100 ;  /* 0x0244000000008b1d */ /* 0x000ff00000002000 */
[----:B------:R-:W-:Y:S01]  /*0a90*/  BAR.SYNC.DEFER_BLOCKING 0x5, 0x200 ;  /* 0x0148000000007b1d */ /* 0x000fe20000010000 */
[----:B-1----:R-:W-:-:S06]  /*0aa0*/  ULEA UR4, UR5, UR4, 0x18 ;  /* 0x0000000405047291 */ /* 0x002fcc000f8ec03f */
[----:B------:R-:W-:Y:S01]  /*0ab0*/  IMAD.U32 R16, RZ, RZ, UR4 ;  /* 0x00000004ff107e24 */ /* 0x000fe2000f8e00ff */
[----:B------:R-:W-:-:S04]  /*0ac0*/  ULDC UR4, c[0x0][0xc3c] ;  /* 0x00030f0000047ab9 */ /* 0x000fc80000000800 */
[----:B------:R-:W0:Y:S01]  /*0ad0*/  LDS.128 R104, [R16+0x31cd0] ;  /* 0x031cd00010687984 */ /* 0x000e220000000c00 */
[----:B------:R-:W-:Y:S06]  /*0ae0*/  BAR.ARV 0x4, 0x200 ;  /* 0x0108000000007b1d */ /* 0x000fec0000002000 */
[----:B---3--:R-:W-:-:S04]  /*0af0*/  LOP3.LUT R0, R0, 0xffffffef, RZ, 0xc0, !PT ;  /* 0xffffffef00007812 */ /* 0x008fc800078ec0ff */
[----:B------:R-:W-:-:S05]  /*0b00*/  @P0 LOP3.LUT R0, R0, 0x10, RZ, 0xfc, !PT ;  /* 0x0000001000000812 */ /* 0x000fca00078efcff */
[----:B------:R1:W-:Y:S01]  /*0b10*/  STL [R1], R0 ;  /* 0x0000000001007387 */ /* 0x0003e20000100800 */
[----:B0-----:R-:W-:-:S13]  /*0b20*/  ISETP.GE.AND P0, PT, R107, UR4, PT ;  /* 0x000000046b007c0c */ /* 0x001fda000bf06270 */
[----:B-1----:R-:W-:Y:S05]  /*0b30*/  @P0 BRA `(.L_x_10324) ;  /* 0x000001cc00680947 */ /* 0x002fea0003800000 */
[----:B------:R-:W0:Y:S01]  /*0b40*/  S2R R0, SR_TID.X ;  /* 0x0000000000007919 */ /* 0x000e220000002100 */
[----:B------:R-:W-:Y:S02]  /*0b50*/  IMAD.MOV.U32 R20, RZ, RZ, -0x2 ;  /* 0xfffffffeff147424 */ /* 0x000fe400078e00ff */
[----:B0-----:R-:W-:-:S05]  /*0b60*/  VIADD R27, R0, 0xffffff80 ;  /* 0xffffff80001b7836 */ /* 0x001fca0000000000 */
[CC--:B------:R-:W-:Y:S02]  /*0b70*/  LEA.HI R4, R27.reuse, R27.reuse, RZ, 0x1 ;  /* 0x0000001b1b047211 */ /* 0x0c0fe400078f08ff */
[----:B------:R-:W-:Y:S02]  /*0b80*/  SHF.R.S32.HI R0, RZ, 0x1f, R27 ;  /* 0x0000001fff007819 */ /* 0x000fe4000001141b */
[----:B------:R-:W-:Y:S02]  /*0b90*/  LOP3.LUT R2, R4, 0xfffffffe, RZ, 0xc0, !PT ;  /* 0xfffffffe04027812 */ /* 0x000fe400078ec0ff */
[----:B------:R-:W-:Y:S02]  /*0ba0*/  LEA.HI R3, R0, R27, RZ, 0x4 ;  /* 0x0000001b00037211 */ /* 0x000fe400078f20ff */
[----:B------:R-:W-:Y:S01]  /*0bb0*/  SHF.R.S32.HI R19, RZ, 0x1, R4 ;  /* 0x00000001ff137819 */ /* 0x000fe20000011404 */
[----:B------:R-:W-:Y:S01]  /*0bc0*/  IMAD.IADD R26, R27, 0x1, -R2 ;  /* 0x000000011b1a7824 */ /* 0x000fe200078e0a02 */
[----:B------:R-:W-:-:S02]  /*0bd0*/  SHF.R.S32.HI R2, RZ, 0x4, R3 ;  /* 0x00000004ff027819 */ /* 0x000fc40000011403 */
[----:B------:R-:W-:Y:S01]  /*0be0*/  LEA.HI R5, R4, R19, RZ, 0x1 ;  /* 0x0000001304057211 */ /* 0x000fe200078f08ff */
[----:B------:R-:W-:Y:S01]  /*0bf0*/  IMAD.SHL.U32 R24, R26, 0x4, RZ ;  /* 0x000000041a187824 */ /* 0x000fe200078e00ff */
[----:B------:R-:W-:Y:S02]  /*0c00*/  LEA.HI R4, R3, R2, RZ, 0x1 ;  /* 0x0000000203047211 */ /* 0x000fe400078f08ff */
[----:B------:R-:W-:Y:S01]  /*0c10*/  LOP3.LUT R6, R5, 0x7fffffe, RZ, 0xc0, !PT ;  /* 0x07fffffe05067812 */ /* 0x000fe200078ec0ff */
[----:B------:R-:W-:Y:S01]  /*0c20*/  VIADD R23, R24, 0x10 ;  /* 0x0000001018177836 */ /* 0x000fe20000000000 */
[----:B------:R-:W-:Y:S01]  /*0c30*/  LOP3.LUT R5, R4, 0x1ffffffe, RZ, 0xc0, !PT ;  /* 0x1ffffffe04057812 */ /* 0x000fe200078ec0ff */
[C---:B------:R-:W-:Y:S01]  /*0c40*/  VIADD R21, R24.reuse, 0x20 ;  /* 0x0000002018157836 */ /* 0x040fe20000000000 */
[----:B------:R-:W-:Y:S01]  /*0c50*/  LOP3.LUT R3, R3, 0xfffffff0, RZ, 0xc0, !PT ;  /* 0xfffffff003037812 */ /* 0x000fe200078ec0ff */
[----:B------:R-:W-:Y:S01]  /*0c60*/  IMAD.IADD R4, R24, 0x1, R23 ;  /* 0x0000000118047824 */ /* 0x000fe200078e0217 */
[----:B------:R-:W-:Y:S01]  /*0c70*/  STL [R1+0x48], R24 ;  /* 0x0000481801007387 */ /* 0x000fe20000100800 */
[----:B------:R-:W-:-:S02]  /*0c80*/  IMAD.IADD R7, R19, 0x1, -R6 ;  /* 0x0000000113077824 */ /* 0x000fc400078e0a06 */
[C---:B------:R-:W-:Y:S01]  /*0c90*/  IMAD.IADD R5, R2.reuse, 0x1, -R5 ;  /* 0x0000000102057824 */ /* 0x040fe200078e0a05 */
[----:B------:R-:W-:Y:S01]  /*0ca0*/  SHF.R.S32.HI R9, RZ, 0x1f, R4 ;  /* 0x0000001fff097819 */ /* 0x000fe20000011404 */
[----:B------:R-:W-:Y:S01]  /*0cb0*/  IMAD R17, R2, 0x8, R7 ;  /* 0x0000000802117824 */ /* 0x000fe200078e0207 */
[----:B------:R-:W-:Y:S01]  /*0cc0*/  LEA.HI R2, R0, R27, RZ, 0x7 ;  /* 0x0000001b00027211 */ /* 0x000fe200078f38ff */
[----:B------:R-:W-:Y:S01]  /*0cd0*/  IMAD.IADD R6, R24, 0x1, R21 ;  /* 0x0000000118067824 */ /* 0x000fe200078e0215 */
[-C--:B------:R-:W-:Y:S01]  /*0ce0*/  LEA.HI R12, R9, R4.reuse, RZ, 0x3 ;  /* 0x00000004090c7211 */ /* 0x080fe200078f18ff */
[----:B------:R-:W-:Y:S01]  /*0cf0*/  IMAD.IADD R3, R27, 0x1, -R3 ;  /* 0x000000011b037824 */ /* 0x000fe200078e0a03 */
[----:B------:R-:W-:Y:S01]  /*0d00*/  LEA.HI R14, R9, R4, RZ, 0x5 ;  /* 0x00000004090e7211 */ /* 0x000fe200078f28ff */
[----:B------:R-:W-:Y:S01]  /*0d10*/  STL [R1+0x64], R23 ;  /* 0x0000641701007387 */ /* 0x000fe20000100800 */
[----:B------:R-:W-:Y:S01]  /*0d20*/  LOP3.LUT R4, R2, 0xffffff80, RZ, 0xc0, !PT ;  /* 0xffffff8002047812 */ /* 0x000fe200078ec0ff */
[----:B------:R-:W-:Y:S01]  /*0d30*/  IMAD.SHL.U32 R5, R5, 0x8, RZ ;  /* 0x0000000805057824 */ /* 0x000fe200078e00ff */
[----:B------:R-:W-:Y:S01]  /*0d40*/  SHF.R.S32.HI R7, RZ, 0x1f, R6 ;  /* 0x0000001fff077819 */ /* 0x000fe20000011406 */
[----:B------:R-:W-:Y:S01]  /*0d50*/  STL [R1+0x6c], R21 ;  /* 0x00006c1501007387 */ /* 0x000fe20000100800 */
[----:B------:R-:W-:Y:S01]  /*0d60*/  SHF.R.S32.HI R28, RZ, 0x7, R2 ;  /* 0x00000007ff1c7819 */ /* 0x000fe20000011402 */
[----:B------:R-:W-:Y:S01]  /*0d70*/  IMAD.IADD R22, R27, 0x1, -R4 ;  /* 0x000000011b167824 */ /* 0x000fe200078e0a04 */
[----:B------:R-:W-:-:S02]  /*0d80*/  SHF.R.S32.HI R4, RZ, 0x1f, R3 ;  /* 0x0000001fff047819 */ /* 0x000fc40000011403 */
[CC--:B------:R-:W-:Y:S02]  /*0d90*/  LEA.HI R13, R7.reuse, R6.reuse, RZ, 0x3 ;  /* 0x00000006070d7211 */ /* 0x0c0fe400078f18ff */
[----:B------:R-:W-:Y:S02]  /*0da0*/  LEA.HI R15, R7, R6, RZ, 0x5 ;  /* 0x00000006070f7211 */ /* 0x000fe400078f28ff */
[CC--:B------:R-:W-:Y:S02]  /*0db0*/  LEA.HI R6, R0.reuse, R27.reuse, RZ, 0x5 ;  /* 0x0000001b00067211 */ /* 0x0c0fe400078f28ff */
[----:B------:R-:W-:Y:S02]  /*0dc0*/  SHF.R.S32.HI R8, RZ, 0x1f, R22 ;  /* 0x0000001fff087819 */ /* 0x000fe40000011416 */
[----:B------:R-:W-:Y:S02]  /*0dd0*/  LEA.HI R7, R0, R27, RZ, 0x2 ;  /* 0x0000001b00077211 */ /* 0x000fe400078f10ff */
[----:B------:R-:W-:-:S02]  /*0de0*/  LEA.HI R0, R4, R3, RZ, 0x3 ;  /* 0x0000000304007211 */ /* 0x000fc400078f18ff */
[----:B------:R-:W-:Y:S02]  /*0df0*/  LEA.HI R9, R8, R22, RZ, 0x2 ;  /* 0x0000001608097211 */ /* 0x000fe400078f10ff */
[----:B------:R-:W-:Y:S01]  /*0e00*/  LEA.HI R4, R4, R3, RZ, 0x2 ;  /* 0x0000000304047211 */ /* 0x000fe200078f10ff */
[----:B------:R-:W-:Y:S01]  /*0e10*/  IMAD.SHL.U32 R2, R0, 0x10, RZ ;  /* 0x0000001000027824 */ /* 0x000fe200078e00ff */
[----:B------:R-:W-:Y:S02]  /*0e20*/  LOP3.LUT R10, R9, 0x7ffffffc, RZ, 0xc0, !PT ;  /* 0x7ffffffc090a7812 */ /* 0x000fe400078ec0ff */
[----:B------:R-:W-:Y:S02]  /*0e30*/  SHF.R.S32.HI R6, RZ, 0x5, R6 ;  /* 0x00000005ff067819 */ /* 0x000fe40000011406 */
[----:B------:R-:W-:Y:S01]  /*0e40*/  LOP3.LUT R0, R4, 0x7fffffc, RZ, 0xc0, !PT ;  /* 0x07fffffc04007812 */ /* 0x000fe200078ec0ff */
[----:B------:R-:W-:Y:S01]  /*0e50*/  IMAD.IADD R11, R22, 0x1, -R10 ;  /* 0x00000001160b7824 */ /* 0x000fe200078e0a0a */
[----:B------:R-:W-:Y:S01]  /*0e60*/  LOP3.LUT R2, R2, 0x7fffff80, RZ, 0xc0, !PT ;  /* 0x7fffff8002027812 */ /* 0x000fe200078ec0ff */
[C---:B------:R-:W-:Y:S01]  /*0e70*/  IMAD R18, R6.reuse, 0x10, R3 ;  /* 0x0000001006127824 */ /* 0x040fe200078e0203 */
[--C-:B------:R-:W-:Y:S01]  /*0e80*/  SHF.R.S32.HI R29, RZ, 0x2, R7.reuse ;  /* 0x00000002ff1d7819 */ /* 0x100fe20000011407 */
[----:B------:R-:W-:Y:S01]  /*0e90*/  IMAD.IADD R0, R3, 0x1, -R0 ;  /* 0x0000000103007824 */ /* 0x000fe200078e0a00 */
[----:B------:R-:W-:Y:S01]  /*0ea0*/  SHF.R.S32.HI R10, RZ, 0x1f, R7 ;  /* 0x0000001fff0a7819 */ /* 0x000fe20000011407 */
[----:B------:R-:W-:Y:S01]  /*0eb0*/  IMAD R3, R6, 0x100, R2 ;  /* 0x0000010006037824 */ /* 0x000fe200078e0202 */
[----:B------:R-:W-:Y:S01]  /*0ec0*/  SHF.R.S32.HI R6, RZ, 0x2, R9 ;  /* 0x00000002ff067819 */ /* 0x000fe20000011409 */
[----:B------:R-:W-:Y:S01]  /*0ed0*/  IMAD R2, R11, R20, 0x90 ;  /* 0x000000900b027424 */ /* 0x000fe200078e0214 */
[----:B------:R-:W-:-:S02]  /*0ee0*/  LEA.HI R10, R10, R29, RZ, 0x2 ;  /* 0x0000001d0a0a7211 */ /* 0x000fc400078f10ff */
[----:B------:R-:W-:Y:S02]  /*0ef0*/  SHF.R.S32.HI R9, RZ, 0x1f, R9 ;  /* 0x0000001fff097819 */ /* 0x000fe40000011409 */
[----:B------:R0:W-:Y:S01]  /*0f00*/  STL [R1+0xc8], R2 ;  /* 0x0000c80201007387 */ /* 0x0001e20000100800 */
[----:B------:R-:W-:Y:S02]  /*0f10*/  LOP3.LUT R10, R10, 0xfffffffc, RZ, 0xc0, !PT ;  /* 0xfffffffc0a0a7812 */ /* 0x000fe400078ec0ff */
[----:B------:R-:W-:Y:S01]  /*0f20*/  SHF.R.S32.HI R4, RZ, 0x2, R4 ;  /* 0x00000002ff047819 */ /* 0x000fe20000011404 */
[----:B------:R-:W2:Y:S01]  /*0f30*/  LDL.LU R11, [R1+0x28] ;  /* 0x00002800010b7983 */ /* 0x000ea20000300800 */
[----:B------:R-:W-:Y:S01]  /*0f40*/  LEA.HI R9, R9, R6, RZ, 0x3 ;  /* 0x0000000609097211 */ /* 0x000fe200078f18ff */
[----:B------:R-:W-:Y:S02]  /*0f50*/  IMAD.IADD R20, R29, 0x1, -R10 ;  /* 0x000000011d147824 */ /* 0x000fe400078e0a0a */
[----:B------:R-:W-:-:S02]  /*0f60*/  IMAD.SHL.U32 R4, R4, 0x40, RZ ;  /* 0x0000004004047824 */ /* 0x000fc400078e00ff */
[----:B------:R-:W-:Y:S01]  /*0f70*/  IMAD R3, R0, 0x10, R3 ;  /* 0x0000001000037824 */ /* 0x000fe200078e0203 */
[----:B------:R-:W-:Y:S01]  /*0f80*/  LOP3.LUT R9, R9, 0xfffffff8, RZ, 0xc0, !PT ;  /* 0xfffffff809097812 */ /* 0x000fe200078ec0ff */
[----:B0-----:R-:W-:Y:S01]  /*0f90*/  IMAD.HI R2, R28, 0x55555556, RZ ;  /* 0x555555561c027827 */ /* 0x001fe200078e02ff */
[----:B------:R-:W-:Y:S02]  /*0fa0*/  LEA.HI R8, R8, R22, RZ, 0x5 ;  /* 0x0000001608087211 */ /* 0x000fe400078f28ff */
[----:B------:R-:W-:Y:S01]  /*0fb0*/  LOP3.LUT R4, R4, 0x40, RZ, 0xc0, !PT ;  /* 0x0000004004047812 */ /* 0x000fe200078ec0ff */
[----:B------:R-:W-:Y:S02]  /*0fc0*/  IMAD.SHL.U32 R0, R20, 0x40, RZ ;  /* 0x0000004014007824 */ /* 0x000fe400078e00ff */
[----:B------:R-:W-:Y:S01]  /*0fd0*/  IMAD.U32 R10, R18, 0x20, R5 ;  /* 0x00000020120a7824 */ /* 0x000fe200078e0005 */
[----:B------:R-:W-:Y:S01]  /*0fe0*/  LEA.HI R2, R2, R2, RZ, 0x1 ;  /* 0x0000000202027211 */ /* 0x000fe200078f08ff */
[----:B------:R-:W-:Y:S01]  /*0ff0*/  IMAD.IADD R9, R6, 0x1, -R9 ;  /* 0x0000000106097824 */ /* 0x000fe200078e0a09 */
[----:B------:R-:W-:-:S02]  /*1000*/  LOP3.LUT R22, R0, 0xc0, RZ, 0xc0, !PT ;  /* 0x000000c000167812 */ /* 0x000fc400078ec0ff */
[----:B------:R-:W-:Y:S01]  /*1010*/  SHF.R.S32.HI R8, RZ, 0x5, R8 ;  /* 0x00000005ff087819 */ /* 0x000fe20000011408 */
[----:B------:R-:W-:Y:S01]  /*1020*/  STL [R1+0xcc], R10 ;  /* 0x0000cc0a01007387 */ /* 0x000fe20000100800 */
[----:B------:R-:W-:Y:S01]  /*1030*/  LOP3.LUT R5, R4, 0x8, R5, 0xf8, !PT ;  /* 0x0000000804057812 */ /* 0x000fe200078ef805 */
[----:B------:R-:W-:Y:S01]  /*1040*/  IMAD.SHL.U32 R18, R17, 0x20, RZ ;  /* 0x0000002011127824 */ /* 0x000fe200078e00ff */
[----:B------:R-:W-:Y:S01]  /*1050*/  SHF.R.U32.HI R4, RZ, 0x3, R4 ;  /* 0x00000003ff047819 */ /* 0x000fe20000011604 */
[----:B------:R0:W-:Y:S01]  /*1060*/  STL [R1+0x84], R20 ;  /* 0x0000841401007387 */ /* 0x0001e20000100800 */
[----:B------:R-:W-:Y:S01]  /*1070*/  SHF.R.S32.HI R15, RZ, 0x5, R15 ;  /* 0x00000005ff0f7819 */ /* 0x000fe2000001140f */
[----:B------:R-:W-:Y:S01]  /*1080*/  IMAD R2, R2, -0x3, R28 ;  /* 0xfffffffd02027824 */ /* 0x000fe200078e021c */
[----:B------:R-:W-:Y:S01]  /*1090*/  LOP3.LUT R6, R22, 0x18, R13, 0xf8, !PT ;  /* 0x0000001816067812 */ /* 0x000fe200078ef80d */
[----:B------:R-:W-:Y:S01]  /*10a0*/  IMAD R9, R8, 0x10, R9 ;  /* 0x0000001008097824 */ /* 0x000fe200078e0209 */
[----:B------:R-:W-:-:S02]  /*10b0*/  LOP3.LUT R0, R22, 0x18, R12, 0xf8, !PT ;  /* 0x0000001816007812 */ /* 0x000fc400078ef80c */
[----:B0-----:R-:W-:Y:S01]  /*10c0*/  SHF.R.U32.HI R20, RZ, 0x3, R22 ;  /* 0x00000003ff147819 */ /* 0x001fe20000011616 */
[----:B------:R-:W-:Y:S01]  /*10d0*/  IMAD R15, R15, 0x1800, R18 ;  /* 0x000018000f0f7824 */ /* 0x000fe200078e0212 */
[----:B------:R-:W-:Y:S01]  /*10e0*/  LOP3.LUT R4, R5, R4, RZ, 0x3c, !PT ;  /* 0x0000000405047212 */ /* 0x000fe200078e3cff */
[----:B------:R-:W-:Y:S01]  /*10f0*/  IMAD R10, R2, 0x40, R9 ;  /* 0x00000040020a7824 */ /* 0x000fe200078e0209 */
[-C--:B------:R-:W-:Y:S02]  /*1100*/  LOP3.LUT R6, R6, R20.reuse, RZ, 0x3c, !PT ;  /* 0x0000001406067212 */ /* 0x080fe400078e3cff */
[----:B------:R-:W-:Y:S01]  /*1110*/  LOP3.LUT R5, R0, R20, RZ, 0x3c, !PT ;  /* 0x0000001400057212 */ /* 0x000fe200078e3cff */
[----:B------:R-:W-:Y:S01]  /*1120*/  STL [R1+0x50], R22 ;  /* 0x0000501601007387 */ /* 0x000fe20000100800 */
[----:B------:R-:W-:Y:S01]  /*1130*/  LOP3.LUT R7, R7, 0xfffffffc, RZ, 0xc0, !PT ;  /* 0xfffffffc07077812 */ /* 0x000fe200078ec0ff */
[----:B------:R-:W-:Y:S01]  /*1140*/  IMAD.IADD R6, R15, 0x1, R6 ;  /* 0x000000010f067824 */ /* 0x000fe200078e0206 */
[----:B------:R-:W-:Y:S01]  /*1150*/  SHF.R.S32.HI R14, RZ, 0x5, R14 ;  /* 0x00000005ff0e7819 */ /* 0x000fe2000001140e */
[----:B------:R-:W-:Y:S01]  /*1160*/  STL [R1+0x58], R18 ;  /* 0x0000581201007387 */ /* 0x000fe20000100800 */
[----:B------:R-:W-:-:S03]  /*1170*/  VIADD R15, R24, 0x18 ;  /* 0x00000018180f7836 */ /* 0x000fc60000000000 */
[----:B------:R-:W-:Y:S01]  /*1180*/  STL [R1+0x54], R20 ;  /* 0x0000541401007387 */ /* 0x000fe20000100800 */
[----:B------:R-:W-:Y:S02]  /*1190*/  IMAD.IADD R3, R4, 0x1, R3 ;  /* 0x0000000104037824 */ /* 0x000fe400078e0203 */
[----:B------:R-:W-:Y:S01]  /*11a0*/  VIADD R2, R24, 0x8 ;  /* 0x0000000818027836 */ /* 0x000fe20000000000 */
[----:B------:R-:W-:Y:S01]  /*11b0*/  STL [R1+0xc0], R10 ;  /* 0x0000c00a01007387 */ /* 0x000fe20000100800 */
[----:B------:R-:W-:Y:S02]  /*11c0*/  IMAD.IADD R4, R27, 0x1, -R7 ;  /* 0x000000011b047824 */ /* 0x000fe400078e0a07 */
[----:B------:R-:W-:Y:S01]  /*11d0*/  IMAD R14, R14, 0x1800, R18 ;  /* 0x000018000e0e7824 */ /* 0x000fe200078e0212 */
[----:B------:R-:W-:-:S03]  /*11e0*/  SHF.R.S32.HI R7, RZ, 0x1f, R15 ;  /* 0x0000001fff077819 */ /* 0x000fc6000001140f */
[----:B------:R-:W-:Y:S02]  /*11f0*/  IMAD.IADD R5, R14, 0x1, R5 ;  /* 0x000000010e057824 */ /* 0x000fe400078e0205 */
[----:B------:R-:W-:Y:S01]  /*1200*/  VIADD R14, R24, 0x28 ;  /* 0x00000028180e7836 */ /* 0x000fe20000000000 */
[----:B------:R-:W-:Y:S01]  /*1210*/  SHF.L.U64.HI R7, R15, 0x1, R7 ;  /* 0x000000010f077819 */ /* 0x000fe20000010207 */
[----:B------:R-:W-:Y:S01]  /*1220*/  IMAD.SHL.U32 R144, R26, 0x8, RZ ;  /* 0x000000081a907824 */ /* 0x000fe200078e00ff */
[----:B------:R-:W-:Y:S02]  /*1230*/  SHF.R.S32.HI R8, RZ, 0x1f, R21 ;  /* 0x0000001fff087819 */ /* 0x000fe40000011415 */
[----:B------:R-:W-:Y:S02]  /*1240*/  SHF.R.S32.HI R9, RZ, 0x1f, R14 ;  /* 0x0000001fff097819 */ /* 0x000fe4000001140e */
[----:B------:R-:W-:Y:S01]  /*1250*/  SHF.L.U64.HI R8, R21, 0x1, R8 ;  /* 0x0000000115087819 */ /* 0x000fe20000010208 */
[----:B------:R-:W-:Y:S01]  /*1260*/  IMAD.MOV.U32 R17, RZ, RZ, RZ ;  /* 0x000000ffff117224 */ /* 0x000fe200078e00ff */
[----:B------:R-:W-:-:S02]  /*1270*/  CS2R R154, SRZ ;  /* 0x00000000009a7805 */ /* 0x000fc4000001ff00 */
[----:B--2---:R-:W-:Y:S01]  /*1280*/  LOP3.LUT R0, R11, 0x1, RZ, 0xfc, !PT ;  /* 0x000000010b007812 */ /* 0x004fe200078efcff */
[----:B------:R-:W-:-:S04]  /*1290*/  VIADD R11, R16, 0xda00 ;  /* 0x0000da00100b7836 */ /* 0x000fc80000000000 */
[----:B------:R0:W-:Y:S04]  /*12a0*/  STL [R1+0x44], R0 ;  /* 0x0000440001007387 */ /* 0x0001e80000100800 */
[----:B------:R-:W-:Y:S04]  /*12b0*/  STL [R1+0x94], RZ ;  /* 0x000094ff01007387 */ /* 0x000fe80000100800 */
[----:B------:R-:W-:Y:S01]  /*12c0*/  STL [R1+0xbc], R11 ;  /* 0x0000bc0b01007387 */ /* 0x000fe20000100800 */
[----:B0-----:R-:W-:-:S03]  /*12d0*/  SHF.R.S32.HI R0, RZ, 0x1f, R19 ;  /* 0x0000001fff007819 */ /* 0x001fc60000011413 */
[----:B------:R-:W-:Y:S01]  /*12e0*/  STL [R1+0x5c], RZ ;  /* 0x00005cff01007387 */ /* 0x000fe20000100800 */
[----:B------:R-:W-:-:S03]  /*12f0*/  LEA.HI R0, R4, R4, RZ, 0x1 ;  /* 0x0000000404007211 */ /* 0x000fc600078f08ff */
[----:B------:R-:W-:Y:S04]  /*1300*/  STL [R1+0x68], R15 ;  /* 0x0000680f01007387 */ /* 0x000fe80000100800 */
[----:B------:R0:W-:Y:S01]  /*1310*/  STL [R1+0x60], R2 ;  /* 0x0000600201007387 */ /* 0x0001e20000100800 */
[----:B------:R-:W-:Y:S02]  /*1320*/  LOP3.LUT R0, R0, 0x1ffffffe, RZ, 0xc0, !PT ;  /* 0x1ffffffe00007812 */ /* 0x000fe400078ec0ff */
[----:B0-----:R-:W-:-:S04]  /*1330*/  SHF.R.S32.HI R2, RZ, 0x1f, R23 ;  /* 0x0000001fff027819 */ /* 0x001fc80000011417 */
[----:B------:R-:W-:Y:S01]  /*1340*/  SHF.L.U64.HI R23, R23, 0x1, R2 ;  /* 0x0000000117177819 */ /* 0x000fe20000010202 */
[----:B------:R-:W-:Y:S01]  /*1350*/  STL [R1+0x70], R14 ;  /* 0x0000700e01007387 */ /* 0x000fe20000100800 */
[----:B------:R-:W-:Y:S01]  /*1360*/  IMAD.IADD R0, R4, 0x1, -R0 ;  /* 0x0000000104007824 */ /* 0x000fe200078e0a00 */
[C-C-:B------:R-:W-:Y:S02]  /*1370*/  LOP3.LUT R4, R22.reuse, 0x18, R144.reuse, 0xf8, !PT ;  /* 0x0000001816047812 */ /* 0x140fe400078ef890 */
[----:B------:R-:W-:Y:S01]  /*1380*/  STL [R1+0xa0], R23 ;  /* 0x0000a01701007387 */ /* 0x000fe20000100800 */
[----:B------:R-:W-:-:S03]  /*1390*/  LOP3.LUT R2, R22, 0x8, R144, 0xf8, !PT ;  /* 0x0000000816027812 */ /* 0x000fc600078ef890 */
[----:B------:R0:W-:Y:S01]  /*13a0*/  STL [R1+0xa4], R7 ;  /* 0x0000a40701007387 */ /* 0x0001e20000100800 */
[-C--:B------:R-:W-:Y:S02]  /*13b0*/  LOP3.LUT R4, R4, R20.reuse, RZ, 0x3c, !PT ;  /* 0x0000001404047212 */ /* 0x080fe400078e3cff */
[----:B------:R-:W-:Y:S01]  /*13c0*/  LOP3.LUT R2, R2, R20, RZ, 0x3c, !PT ;  /* 0x0000001402027212 */ /* 0x000fe200078e3cff */
[----:B------:R1:W-:Y:S01]  /*13d0*/  STL [R1+0xa8], R8 ;  /* 0x0000a80801007387 */ /* 0x0003e20000100800 */
[----:B0-----:R-:W-:Y:S01]  /*13e0*/  SHF.L.U64.HI R7, R14, 0x1, R9 ;  /* 0x000000010e077819 */ /* 0x001fe20000010209 */
[----:B------:R-:W-:-:S04]  /*13f0*/  IMAD.IADD R4, R18, 0x1, R4 ;  /* 0x0000000112047824 */ /* 0x000fc800078e0204 */
[----:B------:R0:W-:Y:S01]  /*1400*/  STL [R1+0xac], R7 ;  /* 0x0000ac0701007387 */ /* 0x0001e20000100800 */
[----:B-1----:R-:W-:Y:S01]  /*1410*/  SHF.R.S32.HI R8, RZ, 0x3, R13 ;  /* 0x00000003ff087819 */ /* 0x002fe2000001140d */
[----:B------:R-:W-:Y:S01]  /*1420*/  IMAD.IADD R2, R18, 0x1, R2 ;  /* 0x0000000112027824 */ /* 0x000fe200078e0202 */
[----:B0-----:R-:W-:Y:S01]  /*1430*/  SHF.R.S32.HI R7, RZ, 0x3, R12 ;  /* 0x00000003ff077819 */ /* 0x001fe2000001140c */
[----:B------:R-:W-:-:S04]  /*1440*/  IMAD R0, R0, 0x8, R10 ;  /* 0x0000000800007824 */ /* 0x000fc800078e020a */
[----:B------:R0:W-:Y:S04]  /*1450*/  STL [R1+0x98], R7 ;  /* 0x0000980701007387 */ /* 0x0001e80000100800 */
[----:B------:R-:W-:Y:S04]  /*1460*/  STL [R1+0x9c], R8 ;  /* 0x00009c0801007387 */ /* 0x000fe80000100800 */
[----:B------:R1:W-:Y:S01]  /*1470*/  STL [R1+0x80], R2 ;  /* 0x0000800201007387 */ /* 0x0003e20000100800 */
[--C-:B0-----:R-:W-:Y:S02]  /*1480*/  IMAD R7, R4, 0x2, R11.reuse ;  /* 0x0000000204077824 */ /* 0x101fe400078e020b */
[----:B------:R-:W-:-:S03]  /*1490*/  IMAD R4, R5, 0x2, R11 ;  /* 0x0000000205047824 */ /* 0x000fc600078e020b */
[----:B------:R0:W-:Y:S01]  /*14a0*/  STL [R1+0xb8], R7 ;  /* 0x0000b80701007387 */ /* 0x0001e20000100800 */
[----:B-1----:R-:W-:-:S03]  /*14b0*/  IMAD R2, R6, 0x2, R11 ;  /* 0x0000000206027824 */ /* 0x002fc600078e020b */
[----:B------:R0:W-:Y:S04]  /*14c0*/  STL [R1+0xb4], R4 ;  /* 0x0000b40401007387 */ /* 0x0001e80000100800 */
[----:B------:R0:W-:Y:S04]  /*14d0*/  STL [R1+0xb0], R2 ;  /* 0x0000b00201007387 */ /* 0x0001e80000100800 */
[----:B------:R0:W-:Y:S01]  /*14e0*/  STL [R1+0xc4], R0 ;  /* 0x0000c40001007387 */ /* 0x0001e20000100800 */
[----:B------:R-:W-:-:S07]  /*14f0*/  IMAD R18, R3, 0x2, R16 ;  /* 0x0000000203127824 */ /* 0x000fce00078e0210 */
.L_x_10460:
[----:B0---4-:R-:W0:Y:S02]  /*1500*/  LDC.64 R2, c[0x0][0xc88] ;  /* 0x00032200ff027b82 */ /* 0x011e240000000a00 */
[----:B0-----:R-:W-:-:S05]  /*1510*/  IMAD.WIDE R2, R107, 0x4, R2 ;  /* 0x000000046b027825 */ /* 0x001fca00078e0202 */
[----:B--23--:R0:W2:Y:S01]  /*1520*/  LDG.E R10, desc[UR60][R2.64] ;  /* 0x0000003c020a7981 */ /* 0x00c0a2000c1e1900 */
[----:B------:R-:W-:Y:S05]  /*1530*/  YIELD ;  /* 0x0000000000007946 */ /* 0x000fea0003800000 */
[----:B------:R-:W-:Y:S01]  /*1540*/  ULDC.64 UR4, c[0x0][0xa28] ;  /* 0x00028a0000047ab9 */ /* 0x000fe20000000a00 */
[----:B------:R-:W-:Y:S01]  /*1550*/  ULDC.64 UR8, c[0x0][0xa18] ;  /* 0x0002860000087ab9 */ /* 0x000fe20000000a00 */
[----:B------:R-:W-:Y:S01]  /*1560*/  ISETP.NE.U32.AND P1, PT, RZ, UR4, PT ;  /* 0x00000004ff007c0c */ /* 0x000fe2000bf25070 */
[----:B------:R-:W-:Y:S01]  /*1570*/  ULDC.64 UR6, c[0x0][0xa08] ;  /* 0x0002820000067ab9 */ /* 0x000fe20000000a00 */
[----:B0-----:R-:W-:Y:S01]  /*1580*/  IMAD.MOV.U32 R3, RZ, RZ, RZ ;  /* 0x000000ffff037224 */ /* 0x001fe200078e00ff */
[----:B------:R-:W-:Y:S01]  /*1590*/  ISETP.NE.U32.AND P0, PT, RZ, UR6, PT ;  /* 0x00000006ff007c0c */ /* 0x000fe2000bf05070 */
[----:B------:R-:W-:Y:S01]  /*15a0*/  IMAD.MOV.U32 R27, RZ, RZ, RZ ;  /* 0x000000ffff1b7224 */ /* 0x000fe200078e00ff */
[----:B------:R-:W-:-:S02]  /*15b0*/  ISETP.NE.AND.EX P1, PT, RZ, UR5, PT, P1 ;  /* 0x00000005ff007c0c */ /* 0x000fc4000bf25310 */
[----:B------:R-:W-:Y:S02]  /*15c0*/  ISETP.NE.AND.EX P0, PT, RZ, UR7, PT, P0 ;  /* 0x00000007ff007c0c */ /* 0x000fe4000bf05300 */
[----:B--2---:R-:W-:Y:S01]  /*15d0*/  SHF.R.S32.HI R0, RZ, 0x1f, R10 ;  /* 0x0000001fff007819 */ /* 0x004fe2000001140a */
[----:B------:R-:W-:-:S08]  /*15e0*/  IMAD.SHL.U32 R26, R10, 0x4, RZ ;  /* 0x000000040a1a7824 */ /* 0x000fd000078e00ff */
[C---:B------:R-:W-:Y:S01]  /*15f0*/  @P1 LEA R4, P2, R10.reuse, UR4, 0x2 ;  /* 0x000000040a041c11 */ /* 0x040fe2000f8410ff */
[----:B------:R0:W-:Y:S01]  /*1600*/  STL [R1+0x88], R10 ;  /* 0x0000880a01007387 */ /* 0x0001e20000100800 */
        /* <DEDUP_REMOVED lines=22> */
[----:B------:R-:W-:Y:S02]  /*1770*/  IMAD.U32 R24, RZ, RZ, UR4 ;  /* 0x00000004ff187e24 */ /* 0x000fe4000f8e00ff */
[----:B------:R-:W-:Y:S01]  /*1780*/  IMAD.MOV.U32 R25, RZ, RZ, R10 ;  /* 0x000000ffff197224 */ /* 0x000fe200078e000a */
[----:B01----:R-:W-:Y:S06]  /*1790*/  @P2 BRA `(.L_x_10325) ;  /* 0x0000000000242947 */ /* 0x003fec0003800000 */
        /* <DEDUP_REMOVED lines=9> */
.L_x_10325:
[----:B------:R-:W-:Y:S01]  /*1830*/  ULDC.64 UR4, c[0x0][0xa20] ;  /* 0x0002880000047ab9 */ /* 0x000fe20000000a00 */
[----:B------:R0:W-:Y:S01]  /*1840*/  STL [R1+0x90], R105 ;  /* 0x0000906901007387 */ /* 0x0001e20000100800 */
[----:B------:R-:W-:-:S03]  /*1850*/  ISETP.NE.U32.AND P1, PT, RZ, UR4, PT ;  /* 0x00000004ff007c0c */ /* 0x000fc6000bf25070 */
[----:B------:R0:W-:Y:S01]  /*1860*/  STL [R1+0x8c], R106 ;  /* 0x00008c6a01007387 */ /* 0x0001e20000100800 */
[----:B------:R-:W-:-:S13]  /*1870*/  ISETP.NE.AND.EX P1, PT, RZ, UR5, PT, P1 ;  /* 0x00000005ff007c0c */ /* 0x000fda000bf25310 */
[----:B0-----:R-:W-:Y:S05]  /*1880*/  @!P1 BRA `(.L_x_10326) ;  /* 0x0000000000109947 */ /* 0x001fea0003800000 */
[----:B------:R-:W-:-:S04]  /*1890*/  IADD3 R4, P0, R26, UR4, RZ ;  /* 0x000000041a047c10 */ /* 0x000fc8000ff1e0ff */
[----:B------:R-:W-:-:S05]  /*18a0*/  IADD3.X R5, R28, UR5, RZ, P0, !PT ;  /* 0x000000051c057c10 */ /* 0x000fca00087fe4ff */
[----:B------:R0:W5:Y:S01]  /*18b0*/  LDG.E R24, desc[UR60][R4.64] ;  /* 0x0000003c04187981 */ /* 0x000162000c1e1900 */
[----:B------:R-:W-:Y:S05]  /*18c0*/  BRA `(.L_x_10327) ;  /* 0x0000000000107947 */ /* 0x000fea0003800000 */
.L_x_10326:
[----:B------:R-:W-:Y:S05]  /*18d0*/  @!P0 BRA `(.L_x_10327) ;  /* 0x00000000000c8947 */ /* 0x000fea0003800000 */
[----:B------:R-:W2:Y:S04]  /*18e0*/  LDG.E R5, desc[UR60][R8.64] ;  /* 0x0000003c08057981 */ /* 0x000ea8000c1e1900 */
[----:B------:R-:W2:Y:S02]  /*18f0*/  LDG.E R24, desc[UR60][R8.64+0x4] ;  /* 0x0000043c08187981 */ /* 0x000ea4000c1e1900 */
[----:B--2---:R-:W-:-:S07]  /*1900*/  IMAD.IADD R24, R24, 0x1, -R5 ;  /* 0x0000000118187824 */ /* 0x004fce00078e0a05 */
.L_x_10327:
        /* <DEDUP_REMOVED lines=9> */
[----:B------:R-:W-:Y:S01]  /*19a0*/  ISETP.NE.U32.AND P1, PT, RZ, UR4, PT ;  /* 0x00000004ff007c0c */ /* 0x000fe2000bf25070 */
[----:B------:R-:W-:-:S03]  /*19b0*/  IMAD.MOV.U32 R104, RZ, RZ, R24 ;  /* 0x000000ffff687224 */ /* 0x000fc600078e0018 */
        /* <DEDUP_REMOVED lines=15> */
[----:B------:R-:W-:-:S05]  /*1ab0*/  IMAD.WIDE.U32 R4, R4, 0x38e38e39, RZ ;  /* 0x38e38e3904047825 */ /* 0x000fca00078e00ff */
[----:B------:R-:W-:-:S05]  /*1ac0*/  SHF.R.U32.HI R81, RZ, 0x5, R5 ;  /* 0x00000005ff517819 */ /* 0x000fca0000011605 */
[----:B------:R-:W-:Y:S02]  /*1ad0*/  IMAD.MOV.U32 R22, RZ, RZ, R81 ;  /* 0x000000ffff167224 */ /* 0x000fe400078e0051 */
[----:B------:R-:W-:-:S04]  /*1ae0*/  @P0 VIADD R0, R3, 0x8f ;  /* 0x0000008f03000836 */ /* 0x000fc80000000000 */
        /* <DEDUP_REMOVED lines=26> */
.L_x_10330:
[----:B------:R-:W-:Y:S05]  /*1c90*/  BSYNC B6 ;  /* 0x0000000000067941 */ /* 0x000fea0003800000 */
.L_x_10329:
        /* <DEDUP_REMOVED lines=20> */
.L_x_10332:
[----:B------:R-:W-:Y:S05]  /*1de0*/  BSYNC B6 ;  /* 0x0000000000067941 */ /* 0x000fea0003800000 */
.L_x_10331:
[----:B------:R-:W2:Y:S01]  /*1df0*/  LDL.64 R14, [R1+0x48] ;  /* 0x00004800010e7983 */ /* 0x000ea20000100a00 */
[----:B------:R-:W-:Y:S01]  /*1e00*/  ULDC.64 UR4, c[0x0][0x9f8] ;  /* 0x00027e0000047ab9 */ /* 0x000fe20000000a00 */
[----:B------:R-:W-:Y:S01]  /*1e10*/  IMAD.IADD R74, R27, 0x1, R24 ;  /* 0x000000011b4a7824 */ /* 0x000fe200078e0218 */
[----:B------:R-:W-:Y:S01]  /*1e20*/  ISETP.NE.U32.AND P0, PT, RZ, UR4, PT ;  /* 0x00000004ff007c0c */ /* 0x000fe2000bf05070 */
[----:B------:R-:W2:Y:S01]  /*1e30*/  LDL.64 R32, [R1+0x48] ;  /* 0x0000480001207983 */ /* 0x000ea20000100a00 */
[----:B------:R-:W-:-:S03]  /*1e40*/  ULDC.64 UR6, c[0x0][0xa08] ;  /* 0x0002820000067ab9 */ /* 0x000fc60000000a00 */
[----:B------:R-:W3:Y:S01]  /*1e50*/  LDL R40, [R1+0x50] ;  /* 0x0000500001287983 */ /* 0x000ee20000100800 */
[----:B------:R-:W-:Y:S01]  /*1e60*/  ISETP.NE.AND.EX P0, PT, RZ, UR5, PT, P0 ;  /* 0x00000005ff007c0c */ /* 0x000fe2000bf05300 */
[----:B------:R-:W0:Y:S02]  /*1e70*/  LDC.64 R66, c[0x0][0x408] ;  /* 0x00010200ff427b82 */ /* 0x000e240000000a00 */
[----:B------:R-:W4:Y:S01]  /*1e80*/  LDL.LU R36, [R1] ;  /* 0x0000000001247983 */ /* 0x000f220000300800 */
[----:B------:R-:W1:Y:S01]  /*1e90*/  S2R R20, SR_TID.X ;  /* 0x0000000000147919 */ /* 0x000e620000002100 */
[----:B------:R-:W-:-:S04]  /*1ea0*/  SHF.R.S32.HI R8, RZ, 0x1f, R106 ;  /* 0x0000001fff087819 */ /* 0x000fc8000001146a */
[----:B------:R-:W0:Y:S04]  /*1eb0*/  LDC R107, c[0x0][0x3f4] ;  /* 0x0000fd00ff6b7b82 */ /* 0x000e280000000800 */
[----:B------:R-:W-:-:S04]  /*1ec0*/  @P0 IADD3 R4, P1, R26, UR4, RZ ;  /* 0x000000041a040c10 */ /* 0x000fc8000ff3e0ff */
[----:B------:R-:W-:Y:S01]  /*1ed0*/  @P0 IADD3.X R5, R28, UR5, RZ, P1, !PT ;  /* 0x000000051c050c10 */ /* 0x000fe20008ffe4ff */
[----:B------:R-:W-:Y:S01]  /*1ee0*/  ULDC.64 UR4, c[0x0][0x308] ;  /* 0x0000c20000047ab9 */ /* 0x000fe20000000a00 */
[----:B------:R-:W0:Y:S03]  /*1ef0*/  LDC.64 R28, c[0x0][0x300] ;  /* 0x0000c000ff1c7b82 */ /* 0x000e260000000a00 */
[----:B------:R2:W3:Y:S01]  /*1f00*/  @P0 LDG.E R25, desc[UR60][R4.64] ;  /* 0x0000003c04190981 */ /* 0x0004e2000c1e1900 */
[----:B------:R-:W-:Y:S02]  /*1f10*/  SHF.R.S32.HI R11, RZ, 0x1f, R74 ;  /* 0x0000001fff0b7819 */ /* 0x000fe4000001144a */
[----:B------:R-:W-:Y:S02]  /*1f20*/  ISETP.NE.U32.AND P0, PT, RZ, UR6, PT ;  /* 0x00000006ff007c0c */ /* 0x000fe4000bf05070 */
[----:B------:R-:W-:Y:S01]  /*1f30*/  SHF.R.S32.HI R34, RZ, 0x1f, R19 ;  /* 0x0000001fff227819 */ /* 0x000fe20000011413 */
[----:B------:R-:W4:Y:S01]  /*1f40*/  LDC.64 R72, c[0x0][0x3f8] ;  /* 0x0000fe00ff487b82 */ /* 0x000f220000000a00 */
[----:B------:R-:W-:-:S02]  /*1f50*/  ISETP.NE.AND.EX P0, PT, RZ, UR7, PT, P0 ;  /* 0x00000007ff007c0c */ /* 0x000fc4000bf05300 */
[----:B-1----:R-:W-:Y:S01]  /*1f60*/  SHF.R.U32.HI R35, RZ, 0x7, R20 ;  /* 0x00000007ff237819 */ /* 0x002fe20000011614 */
[-C--:B0-----:R-:W-:Y:S02]  /*1f70*/  IMAD R0, R11, R28.reuse, RZ ;  /* 0x0000001c0b007224 */ /* 0x081fe400078e02ff */
[----:B------:R-:W-:-:S04]  /*1f80*/  IMAD.WIDE.U32 R6, R74, R28, RZ ;  /* 0x0000001c4a067225 */ /* 0x000fc800078e00ff */
[----:B------:R-:W-:Y:S02]  /*1f90*/  IMAD R3, R74, R29, R0 ;  /* 0x0000001d4a037224 */ /* 0x000fe400078e0200 */
[----:B--2---:R-:W-:Y:S02]  /*1fa0*/  IMAD.MOV.U32 R32, RZ, RZ, R14 ;  /* 0x000000ffff207224 */ /* 0x004fe400078e000e */
[----:B------:R-:W-:Y:S01]  /*1fb0*/  IMAD.IADD R7, R7, 0x1, R3 ;  /* 0x0000000107077824 */ /* 0x000fe200078e0203 */
[----:B------:R-:W-:Y:S01]  /*1fc0*/  ISETP.NE.AND P6, PT, R35, 0x1, PT ;  /* 0x000000012300780c */ /* 0x000fe20003fc5270 */
[----:B------:R-:W-:Y:S01]  /*1fd0*/  IMAD R3, R8, UR4, RZ ;  /* 0x0000000408037c24 */ /* 0x000fe2000f8e02ff */
[----:B------:R-:W-:Y:S01]  /*1fe0*/  SHF.R.S32.HI R33, RZ, 0x1f, R32 ;  /* 0x0000001fff217819 */ /* 0x000fe20000011420 */
[----:B------:R-:W-:-:S04]  /*1ff0*/  IMAD.WIDE.U32 R4, R106, UR4, R6 ;  /* 0x000000046a047c25 */ /* 0x000fc8000f8e0006 */
[----:B------:R0:W-:Y:S01]  /*2000*/  STL [R1+0x4c], R33 ;  /* 0x00004c2101007387 */ /* 0x0001e20000100800 */
[----:B------:R-:W-:Y:S01]  /*2010*/  IMAD R3, R106, UR5, R3 ;  /* 0x000000056a037c24 */ /* 0x000fe2000f8e0203 */
[----:B------:R-:W-:Y:S02]  /*2020*/  ULDC.64 UR4, c[0x0][0x310] ;  /* 0x0000c40000047ab9 */ /* 0x000fe40000000a00 */
[----:B------:R-:W2:Y:S01]  /*2030*/  LDL R37, [R1+0x84] ;  /* 0x0000840001257983 */ /* 0x000ea20000100800 */
[----:B------:R-:W-:-:S03]  /*2040*/  IMAD.IADD R5, R5, 0x1, R3 ;  /* 0x0000000105057824 */ /* 0x000fc600078e0203 */
[----:B------:R-:W2:Y:S04]  /*2050*/  LDL R38, [R1+0x54] ;  /* 0x0000540001267983 */ /* 0x000ea80000100800 */
[----:B------:R-:W2:Y:S01]  /*2060*/  LDL R39, [R1+0x58] ;  /* 0x0000580001277983 */ /* 0x000ea20000100800 */
[----:B---3--:R-:W-:Y:S02]  /*2070*/  SHF.R.S32.HI R0, RZ, 0x1f, R25 ;  /* 0x0000001fff007819 */ /* 0x008fe40000011419 */
[----:B------:R-:W-:Y:S02]  /*2080*/  SEL R21, R25, RZ, !P0 ;  /* 0x000000ff19157207 */ /* 0x000fe40004000000 */
[----:B------:R-:W-:-:S05]  /*2090*/  SEL R13, R0, RZ, !P0 ;  /* 0x000000ff000d7207 */ /* 0x000fca0004000000 */
[----:B------:R-:W-:Y:S02]  /*20a0*/  IMAD R0, R13, UR4, RZ ;  /* 0x000000040d007c24 */ /* 0x000fe4000f8e02ff */
[----:B------:R-:W-:-:S04]  /*20b0*/  IMAD.WIDE.U32 R24, R21, UR4, R4 ;  /* 0x0000000415187c25 */ /* 0x000fc8000f8e0004 */
[----:B------:R-:W-:Y:S02]  /*20c0*/  IMAD R3, R21, UR5, R0 ;  /* 0x0000000515037c24 */ /* 0x000fe4000f8e0200 */
[----:B------:R-:W-:Y:S01]  /*20d0*/  VIADD R0, R144, 0x10 ;  /* 0x0000001090007836 */ /* 0x000fe20000000000 */
[----:B------:R-:W-:Y:S05]  /*20e0*/  @!P6 WARPSYNC.ALL ;  /* 0x000000000000e948 */ /* 0x000fea0003800000 */
[----:B------:R-:W-:Y:S01]  /*20f0*/  ULDC.64 UR6, c[0x0][0x330] ;  /* 0x0000cc0000067ab9 */ /* 0x000fe20000000a00 */
[----:B------:R-:W-:Y:S01]  /*2100*/  ULDC UR4, c[0x0][0x2f4] ;  /* 0x0000bd0000047ab9 */ /* 0x000fe20000000800 */
[----:B------:R-:W-:Y:S01]  /*2110*/  SHF.R.S32.HI R145, RZ, 0x1f, R144 ;  /* 0x0000001fff917819 */ /* 0x000fe20000011490 */
[----:B------:R-:W-:Y:S01]  /*2120*/  IMAD R6, R34, R28, RZ ;  /* 0x0000001c22067224 */ /* 0x000fe200078e02ff */
[----:B------:R-:W-:Y:S01]  /*2130*/  ISETP.GE.AND P1, PT, R0, UR4, PT ;  /* 0x0000000400007c0c */ /* 0x000fe2000bf26270 */
[----:B------:R-:W-:-:S02]  /*2140*/  IMAD R7, R8, UR6, RZ ;  /* 0x0000000608077c24 */ /* 0x000fc4000f8e02ff */
[C---:B------:R-:W-:Y:S01]  /*2150*/  IMAD R89, R19.reuse, R29, R6 ;  /* 0x0000001d13597224 */ /* 0x040fe200078e0206 */
[----:B------:R-:W-:Y:S01]  /*2160*/  SEL R6, RZ, 0xffffffff, P1 ;  /* 0xffffffffff067807 */ /* 0x000fe20000800000 */
[----:B------:R-:W-:Y:S01]  /*2170*/  IMAD.WIDE.U32 R4, R19, R28, R144 ;  /* 0x0000001c13047225 */ /* 0x000fe200078e0090 */
[----:B------:R-:W-:-:S03]  /*2180*/  ISETP.GE.AND P0, PT, R144, UR4, PT ;  /* 0x0000000490007c0c */ /* 0x000fc6000bf06270 */
[C---:B------:R-:W-:Y:S02]  /*2190*/  IMAD R7, R106.reuse, UR7, R7 ;  /* 0x000000076a077c24 */ /* 0x040fe4000f8e0207 */
[----:B------:R-:W-:Y:S01]  /*21a0*/  IMAD.WIDE.U32 R26, R106, UR6, R144 ;  /* 0x000000066a1a7c25 */ /* 0x000fe2000f8e0090 */
[----:B------:R-:W-:Y:S01]  /*21b0*/  IADD3 R94, P2, R24, R4, RZ ;  /* 0x00000004185e7210 */ /* 0x000fe20007f5e0ff */
[----:B------:R-:W-:Y:S02]  /*21c0*/  ULDC.64 UR6, c[0x0][0x338] ;  /* 0x0000ce0000067ab9 */ /* 0x000fe40000000a00 */
[----:B------:R-:W-:Y:S01]  /*21d0*/  IMAD.IADD R27, R27, 0x1, R7 ;  /* 0x000000011b1b7824 */ /* 0x000fe200078e0207 */
[----:B------:R-:W-:Y:S01]  /*21e0*/  SEL R4, RZ, 0x1, P0 ;  /* 0x00000001ff047807 */ /* 0x000fe20000000000 */
[----:B------:R-:W-:Y:S02]  /*21f0*/  IMAD.SHL.U32 R7, R6, 0x2, RZ ;  /* 0x0000000206077824 */ /* 0x000fe400078e00ff */
[----:B------:R-:W-:-:S03]  /*2200*/  IMAD.IADD R3, R25, 0x1, R3 ;  /* 0x0000000119037824 */ /* 0x000fc600078e0203 */
[----:B------:R-:W-:Y:S01]  /*2210*/  LOP3.LUT R7, R7, 0x2, R4, 0xe2, !PT ;  /* 0x0000000207077812 */ /* 0x000fe200078ee204 */
[C---:B------:R-:W-:Y:S01]  /*2220*/  VIADD R4, R144.reuse, 0x20 ;  /* 0x0000002090047836 */ /* 0x040fe20000000000 */
[----:B------:R-:W-:Y:S01]  /*2230*/  IADD3.X R89, R3, R5, R89, P2, !PT ;  /* 0x0000000503597210 */ /* 0x000fe200017fe459 */
[----:B------:R-:W-:Y:S02]  /*2240*/  VIADD R5, R144, 0x30 ;  /* 0x0000003090057836 */ /* 0x000fe40000000000 */
[----:B------:R-:W-:Y:S01]  /*2250*/  IMAD R8, R34, R66, RZ ;  /* 0x0000004222087224 */ /* 0x000fe200078e02ff */
[----:B------:R-:W-:Y:S01]  /*2260*/  ISETP.GE.AND P0, PT, R4, UR4, PT ;  /* 0x0000000404007c0c */ /* 0x000fe2000bf06270 */
[----:B------:R-:W-:Y:S01]  /*2270*/  VIADD R6, R144, 0x40 ;  /* 0x0000004090067836 */ /* 0x000fe20000000000 */
[----:B------:R-:W-:Y:S01]  /*2280*/  ISETP.GE.AND P1, PT, R5, UR4, PT ;  /* 0x0000000405007c0c */ /* 0x000fe2000bf26270 */
[----:B------:R-:W-:Y:S01]  /*2290*/  IMAD R15, R19, R67, R8 ;  /* 0x00000043130f7224 */ /* 0x000fe200078e0208 */
[----:B------:R-:W-:-:S02]  /*22a0*/  SEL R8, RZ, 0x4, P0 ;  /* 0x00000004ff087807 */ /* 0x000fc40000000000 */
[----:B------:R-:W-:Y:S02]  /*22b0*/  ISETP.GE.AND P3, PT, R4, R107, PT ;  /* 0x0000006b0400720c */ /* 0x000fe40003f66270 */
[----:B------:R-:W-:Y:S02]  /*22c0*/  SEL R9, RZ, 0x8, P1 ;  /* 0x00000008ff097807 */ /* 0x000fe40000800000 */
[----:B------:R-:W-:Y:S02]  /*22d0*/  ISETP.GE.AND P0, PT, R6, UR4, PT ;  /* 0x0000000406007c0c */ /* 0x000fe4000bf06270 */
[----:B------:R-:W-:Y:S02]  /*22e0*/  LOP3.LUT R7, R9, R7, R8, 0xfe, !PT ;  /* 0x0000000709077212 */ /* 0x000fe400078efe08 */
[----:B------:R-:W-:Y:S02]  /*22f0*/  SEL R10, RZ, 0x10, P0 ;  /* 0x00000010ff0a7807 */ /* 0x000fe40000000000 */
[-C--:B------:R-:W-:Y:S01]  /*2300*/  ISETP.GE.AND P0, PT, R144, R107.reuse, PT ;  /* 0x0000006b9000720c */ /* 0x080fe20003f06270 */
[----:B------:R-:W-:Y:S01]  /*2310*/  IMAD.WIDE.U32 R30, R19, R66, R144 ;  /* 0x00000042131e7225 */ /* 0x000fe200078e0090 */
[----:B------:R-:W-:-:S02]  /*2320*/  ISETP.GE.AND P1, PT, R0, R107, PT ;  /* 0x0000006b0000720c */ /* 0x000fc40003f26270 */
[----:B------:R-:W-:Y:S01]  /*2330*/  LOP3.LUT R10, R7, R10, RZ, 0xfc, !PT ;  /* 0x0000000a070a7212 */ /* 0x000fe200078efcff */
[----:B------:R-:W-:Y:S01]  /*2340*/  IMAD.WIDE.U32 R64, R19, R66, R32 ;  /* 0x0000004213407225 */ /* 0x000fe200078e0020 */
[----:B----4-:R-:W-:Y:S02]  /*2350*/  LOP3.LUT R36, R36, 0xfffffffe, RZ, 0xc0, !PT ;  /* 0xfffffffe24247812 */ /* 0x010fe400078ec0ff */
[----:B------:R-:W-:Y:S01]  /*2360*/  SEL R7, R107, RZ, P0 ;  /* 0x000000ff6b077207 */ /* 0x000fe20000000000 */
[----:B------:R-:W-:Y:S01]  /*2370*/  IMAD R13, R13, UR6, RZ ;  /* 0x000000060d0d7c24 */ /* 0x000fe2000f8e02ff */
[----:B------:R-:W-:Y:S01]  /*2380*/  SEL R9, R107, RZ, P1 ;  /* 0x000000ff6b097207 */ /* 0x000fe20000800000 */
[----:B------:R-:W-:Y:S01]  /*2390*/  IMAD R8, R34, R72, RZ ;  /* 0x0000004822087224 */ /* 0x000fe200078e02ff */
[----:B------:R-:W-:Y:S01]  /*23a0*/  @P3 LOP3.LUT R36, R36, 0x1, RZ, 0xfc, !PT ;  /* 0x0000000124243812 */ /* 0x000fe200078efcff */
[----:B------:R-:W-:Y:S02]  /*23b0*/  IMAD.IADD R31, R31, 0x1, R15 ;  /* 0x000000011f1f7824 */ /* 0x000fe400078e020f */
[----:B------:R-:W-:Y:S01]  /*23c0*/  IMAD.IADD R65, R15, 0x1, R65 ;  /* 0x000000010f417824 */ /* 0x000fe200078e0241 */
[----:B------:R-:W-:Y:S01]  /*23d0*/  SEL R15, R107, RZ, P3 ;  /* 0x000000ff6b0f7207 */ /* 0x000fe20001800000 */
[----:B------:R-:W-:-:S02]  /*23e0*/  IMAD R13, R21, UR7, R13 ;  /* 0x00000007150d7c24 */ /* 0x000fc4000f8e020d */
[----:B------:R-:W-:-:S04]  /*23f0*/  IMAD.WIDE.U32 R26, R21, UR6, R26 ;  /* 0x00000006151a7c25 */ /* 0x000fc8000f8e001a */
[C---:B------:R-:W-:Y:S02]  /*2400*/  IMAD R21, R19.reuse, R73, R8 ;  /* 0x0000004913157224 */ /* 0x040fe400078e0208 */
[----:B------:R-:W-:Y:S02]  /*2410*/  IMAD.IADD R8, R144, 0x1, R7 ;  /* 0x0000000190087824 */ /* 0x000fe400078e0207 */
[----:B------:R-:W-:Y:S02]  /*2420*/  IMAD.IADD R14, R0, 0x1, R9 ;  /* 0x00000001000e7824 */ /* 0x000fe400078e0209 */
[----:B------:R-:W-:Y:S01]  /*2430*/  IMAD.WIDE.U32 R68, R19, R72, R144 ;  /* 0x0000004813447225 */ /* 0x000fe200078e0090 */
[----:B------:R-:W-:-:S03]  /*2440*/  SHF.R.S32.HI R9, RZ, 0x1f, R8 ;  /* 0x0000001fff097819 */ /* 0x000fc60000011408 */
[----:B------:R-:W-:-:S04]  /*2450*/  IMAD.WIDE.U32 R70, R19, R72, R32 ;  /* 0x0000004813467225 */ /* 0x000fc800078e0020 */
[----:B------:R-:W-:Y:S01]  /*2460*/  IMAD.IADD R20, R4, 0x1, R15 ;  /* 0x0000000104147824 */ /* 0x000fe200078e020f */
[----:B------:R-:W-:Y:S01]  /*2470*/  SHF.R.S32.HI R15, RZ, 0x1f, R14 ;  /* 0x0000001fff0f7819 */ /* 0x000fe2000001140e */
[----:B------:R-:W-:Y:S01]  /*2480*/  IMAD.IADD R69, R69, 0x1, R21 ;  /* 0x0000000145457824 */ /* 0x000fe200078e0215 */
[----:B------:R-:W-:Y:S01]  /*2490*/  LOP3.LUT R36, R36, 0xfffffffd, RZ, 0xc0, !PT ;  /* 0xfffffffd24247812 */ /* 0x000fe200078ec0ff */
[----:B------:R-:W-:Y:S01]  /*24a0*/  IMAD.IADD R71, R21, 0x1, R71 ;  /* 0x0000000115477824 */ /* 0x000fe200078e0247 */
[----:B------:R-:W-:Y:S02]  /*24b0*/  SHF.R.S32.HI R21, RZ, 0x1f, R20 ;  /* 0x0000001fff157819 */ /* 0x000fe40000011414 */
[CC--:B------:R-:W-:Y:S02]  /*24c0*/  LEA.HI R7, R9.reuse, R8.reuse, RZ, 0x3 ;  /* 0x0000000809077211 */ /* 0x0c0fe400078f18ff */
[----:B------:R-:W-:Y:S02]  /*24d0*/  LEA.HI R12, R9, R8, RZ, 0x5 ;  /* 0x00000008090c7211 */ /* 0x000fe400078f28ff */
[----:B------:R-:W-:-:S02]  /*24e0*/  LEA.HI R8, R15, R14, RZ, 0x3 ;  /* 0x0000000e0f087211 */ /* 0x000fc400078f18ff */
[----:B------:R-:W-:Y:S02]  /*24f0*/  LEA.HI R15, R15, R14, RZ, 0x5 ;  /* 0x0000000e0f0f7211 */ /* 0x000fe400078f28ff */
[CC--:B------:R-:W-:Y:S02]  /*2500*/  LEA.HI R9, R21.reuse, R20.reuse, RZ, 0x3 ;  /* 0x0000001415097211 */ /* 0x0c0fe400078f18ff */
[----:B------:R-:W-:Y:S02]  /*2510*/  LEA.HI R21, R21, R20, RZ, 0x5 ;  /* 0x0000001415157211 */ /* 0x000fe400078f28ff */
[----:B------:R-:W-:Y:S02]  /*2520*/  SHF.R.S32.HI R20, RZ, 0x5, R15 ;  /* 0x00000005ff147819 */ /* 0x000fe4000001140f */
[----:B------:R-:W-:Y:S02]  /*2530*/  SHF.R.S32.HI R14, RZ, 0x5, R12 ;  /* 0x00000005ff0e7819 */ /* 0x000fe4000001140c */
[----:B------:R-:W-:-:S02]  /*2540*/  LOP3.LUT R15, R40, 0x18, R8, 0xf8, !PT ;  /* 0x00000018280f7812 */ /* 0x000fc400078ef808 */
[----:B0----5:R-:W-:Y:S02]  /*2550*/  SHF.R.S32.HI R33, RZ, 0x1f, R104 ;  /* 0x0000001fff217819 */ /* 0x021fe40000011468 */
[----:B------:R-:W-:Y:S01]  /*2560*/  LOP3.LUT R12, R40, 0x18, R7, 0xf8, !PT ;  /* 0x00000018280c7812 */ /* 0x000fe200078ef807 */
[----:B------:R-:W-:Y:S01]  /*2570*/  VIADD R79, R144, 0x50 ;  /* 0x00000050904f7836 */ /* 0x000fe20000000000 */
[----:B------:R-:W-:Y:S01]  /*2580*/  IADD3 R74, P2, R19, R74, RZ ;  /* 0x0000004a134a7210 */ /* 0x000fe20007f5e0ff */
[----:B------:R-:W-:-:S04]  /*2590*/  IMAD.WIDE.U32 R30, R104, R66, R30 ;  /* 0x00000042681e7225 */ /* 0x000fc800078e001e */
[----:B------:R-:W-:Y:S01]  /*25a0*/  IMAD.X R75, R34, 0x1, R11, P2 ;  /* 0x00000001224b7824 */ /* 0x000fe200010e060b */
[----:B------:R-:W-:Y:S01]  /*25b0*/  ISETP.GE.AND P2, PT, R79, UR4, PT ;  /* 0x000000044f007c0c */ /* 0x000fe2000bf46270 */
[----:B------:R-:W-:Y:S01]  /*25c0*/  IMAD.WIDE.U32 R64, R104, R66, R64 ;  /* 0x0000004268407225 */ /* 0x000fe200078e0040 */
[----:B------:R-:W-:Y:S02]  /*25d0*/  SHF.R.S32.HI R32, RZ, 0x5, R21 ;  /* 0x00000005ff207819 */ /* 0x000fe40000011415 */
[----:B------:R-:W-:Y:S02]  /*25e0*/  LOP3.LUT R21, R40, 0x18, R9, 0xf8, !PT ;  /* 0x0000001828157812 */ /* 0x000fe400078ef809 */
[----:B------:R-:W-:Y:S01]  /*25f0*/  SEL R11, RZ, 0x20, P2 ;  /* 0x00000020ff0b7807 */ /* 0x000fe20001000000 */
[----:B------:R-:W-:Y:S01]  /*2600*/  IMAD R95, R29, 0x90, RZ ;  /* 0x000000901d5f7824 */ /* 0x000fe200078e02ff */
[----:B------:R-:W-:Y:S01]  /*2610*/  LOP3.LUT R78, R7, 0xfffffff8, RZ, 0xc0, !PT ;  /* 0xfffffff8074e7812 */ /* 0x000fe200078ec0ff */
[----:B------:R-:W-:Y:S01]  /*2620*/  IMAD R97, R73, 0x90, RZ ;  /* 0x0000009049617824 */ /* 0x000fe200078e02ff */
[----:B------:R-:W-:Y:S01]  /*2630*/  LOP3.LUT R77, R8, 0xfffffff8, RZ, 0xc0, !PT ;  /* 0xfffffff8084d7812 */ /* 0x000fe200078ec0ff */
[----:B------:R-:W-:Y:S01]  /*2640*/  IMAD.WIDE.U32 R68, R104, R72, R68 ;  /* 0x0000004868447225 */ /* 0x000fe200078e0044 */
[----:B------:R-:W-:-:S03]  /*2650*/  LOP3.LUT R76, R9, 0xfffffff8, RZ, 0xc0, !PT ;  /* 0xfffffff8094c7812 */ /* 0x000fc600078ec0ff */
[----:B------:R-:W-:-:S04]  /*2660*/  IMAD.WIDE.U32 R70, R104, R72, R70 ;  /* 0x0000004868467225 */ /* 0x000fc800078e0046 */
[----:B------:R-:W-:Y:S01]  /*2670*/  IMAD.WIDE.U32 R28, R28, 0x90, RZ ;  /* 0x000000901c1c7825 */ /* 0x000fe200078e00ff */
[----:B------:R-:W-:-:S03]  /*2680*/  SHF.R.S32.HI R100, RZ, 0x1f, R78 ;  /* 0x0000001fff647819 */ /* 0x000fc6000001144e */
[----:B------:R-:W-:Y:S01]  /*2690*/  IMAD.IADD R88, R27, 0x1, R13 ;  /* 0x000000011b587824 */ /* 0x000fe200078e020d */
[----:B------:R-:W-:Y:S01]  /*26a0*/  SHF.R.S32.HI R99, RZ, 0x1f, R77 ;  /* 0x0000001fff637819 */ /* 0x000fe2000001144d */
[----:B------:R-:W-:Y:S01]  /*26b0*/  VIADD R112, R35, 0x8 ;  /* 0x0000000823707836 */ /* 0x000fe20000000000 */
[----:B------:R-:W-:Y:S01]  /*26c0*/  SHF.R.S32.HI R98, RZ, 0x1f, R76 ;  /* 0x0000001fff627819 */ /* 0x000fe2000001144c */
[----:B------:R-:W-:Y:S02]  /*26d0*/  IMAD.SHL.U32 R107, R107, 0x2, RZ ;  /* 0x000000026b6b7824 */ /* 0x000fe400078e00ff */
[----:B------:R-:W-:Y:S01]  /*26e0*/  IMAD.IADD R95, R29, 0x1, R95 ;  /* 0x000000011d5f7824 */ /* 0x000fe200078e025f */
[----:B------:R-:W-:Y:S01]  /*26f0*/  @!P6 BAR.SYNC.DEFER_BLOCKING 0x9, 0x100 ;  /* 0x024400000000eb1d */ /* 0x000fe20000010000 */
[----:B--2---:R-:W-:Y:S02]  /*2700*/  LOP3.LUT P3, RZ, R37, 0x2, RZ, 0xc0, !PT ;  /* 0x0000000225ff7812 */ /* 0x004fe4000786c0ff */
[----:B------:R-:W-:-:S11]  /*2710*/  LOP3.LUT R15, R15, R38, RZ, 0x3c, !PT ;  /* 0x000000260f0f7212 */ /* 0x000fd600078e3cff */
[----:B------:R-:W-:Y:S01]  /*2720*/  @P3 LOP3.LUT R36, R36, 0x2, RZ, 0xfc, !PT ;  /* 0x0000000224243812 */ /* 0x000fe200078efcff */
[----:B------:R-:W-:-:S04]  /*2730*/  IMAD R20, R20, 0x1200, R39 ;  /* 0x0000120014147824 */ /* 0x000fc800078e0227 */
[----:B------:R0:W-:Y:S01]  /*2740*/  STL [R1], R36 ;  /* 0x0000002401007387 */ /* 0x0001e20000100800 */
[----:B------:R-:W-:Y:S01]  /*2750*/  LOP3.LUT R103, R12, R38, RZ, 0x3c, !PT ;  /* 0x000000260c677212 */ /* 0x000fe200078e3cff */
[----:B------:R-:W-:Y:S02]  /*2760*/  IMAD R12, R33, R66, RZ ;  /* 0x00000042210c7224 */ /* 0x000fe400078e02ff */
[----:B------:R-:W-:Y:S02]  /*2770*/  IMAD.IADD R102, R20, 0x1, R15 ;  /* 0x0000000114667824 */ /* 0x000fe400078e020f */
[----:B------:R-:W-:Y:S02]  /*2780*/  IMAD R83, R104, R67, R12 ;  /* 0x0000004368537224 */ /* 0x000fe400078e020c */
[----:B------:R-:W-:Y:S02]  /*2790*/  IMAD R15, R67, 0x90, RZ ;  /* 0x00000090430f7824 */ /* 0x000fe400078e02ff */
[----:B------:R-:W-:-:S04]  /*27a0*/  IMAD.WIDE.U32 R66, R66, 0x90, RZ ;  /* 0x0000009042427825 */ /* 0x000fc800078e00ff */
[----:B------:R-:W-:Y:S01]  /*27b0*/  IMAD R33, R33, R72, RZ ;  /* 0x0000004821217224 */ /* 0x000fe200078e02ff */
[----:B------:R-:W-:Y:S01]  /*27c0*/  LOP3.LUT R21, R21, R38, RZ, 0x3c, !PT ;  /* 0x0000002615157212 */ /* 0x000fe200078e3cff */
[----:B------:R-:W-:Y:S02]  /*27d0*/  IMAD R14, R14, 0x1200, R39 ;  /* 0x000012000e0e7824 */ /* 0x000fe400078e0227 */
[----:B------:R-:W-:Y:S01]  /*27e0*/  IMAD.IADD R96, R67, 0x1, R15 ;  /* 0x0000000143607824 */ /* 0x000fe200078e020f */
[----:B------:R-:W-:Y:S01]  /*27f0*/  LOP3.LUT R15, R10, R11, RZ, 0xfc, !PT ;  /* 0x0000000b0a0f7212 */ /* 0x000fe200078efcff */
[----:B------:R-:W-:Y:S02]  /*2800*/  IMAD R33, R104, R73, R33 ;  /* 0x0000004968217224 */ /* 0x000fe400078e0221 */
[----:B------:R-:W-:Y:S02]  /*2810*/  IMAD R32, R32, 0x1200, R39 ;  /* 0x0000120020207824 */ /* 0x000fe400078e0227 */
[----:B------:R-:W-:Y:S01]  /*2820*/  IMAD.WIDE.U32 R72, R72, 0x90, RZ ;  /* 0x0000009048487825 */ /* 0x000fe200078e00ff */
[----:B------:R-:W-:-:S02]  /*2830*/  LOP3.LUT R11, R15, 0x2, RZ, 0xc0, !PT ;  /* 0x000000020f0b7812 */ /* 0x000fc400078ec0ff */
[C---:B------:R-:W-:Y:S01]  /*2840*/  LOP3.LUT R12, R15.reuse, 0x4, RZ, 0xc0, !PT ;  /* 0x000000040f0c7812 */ /* 0x040fe200078ec0ff */
[----:B------:R-:W-:Y:S01]  /*2850*/  IMAD.IADD R103, R14, 0x1, R103 ;  /* 0x000000010e677824 */ /* 0x000fe200078e0267 */
[----:B------:R-:W-:Y:S01]  /*2860*/  LOP3.LUT R13, R15, 0x8, RZ, 0xc0, !PT ;  /* 0x000000080f0d7812 */ /* 0x000fe200078ec0ff */
[----:B------:R-:W-:Y:S01]  /*2870*/  IMAD.IADD R87, R31, 0x1, R83 ;  /* 0x000000011f577824 */ /* 0x000fe200078e0253 */
[----:B------:R-:W-:Y:S01]  /*2880*/  LOP3.LUT R14, R15, 0x10, RZ, 0xc0, !PT ;  /* 0x000000100f0e7812 */ /* 0x000fe200078ec0ff */
[----:B------:R-:W-:Y:S01]  /*2890*/  IMAD.IADD R101, R32, 0x1, R21 ;  /* 0x0000000120657824 */ /* 0x000fe200078e0215 */
[----:B------:R-:W-:Y:S01]  /*28a0*/  LOP3.LUT R10, R10, 0x1, RZ, 0xc0, !PT ;  /* 0x000000010a0a7812 */ /* 0x000fe200078ec0ff */
[----:B------:R-:W-:Y:S01]  /*28b0*/  IMAD.IADD R97, R73, 0x1, R97 ;  /* 0x0000000149617824 */ /* 0x000fe200078e0261 */
[----:B------:R-:W-:Y:S01]  /*28c0*/  LOP3.LUT R15, R15, 0x20, RZ, 0xc0, !PT ;  /* 0x000000200f0f7812 */ /* 0x000fe200078ec0ff */
[----:B------:R-:W-:Y:S02]  /*28d0*/  IMAD.IADD R83, R83, 0x1, R65 ;  /* 0x0000000153537824 */ /* 0x000fe400078e0241 */
[----:B------:R-:W-:-:S02]  /*28e0*/  IMAD.IADD R84, R69, 0x1, R33 ;  /* 0x0000000145547824 */ /* 0x000fc400078e0221 */
[----:B0-----:R-:W-:-:S07]  /*28f0*/  IMAD.IADD R82, R33, 0x1, R71 ;  /* 0x0000000121527824 */ /* 0x001fce00078e0247 */
.L_x_10388:
[----:B------:R-:W2:Y:S01]  /*2900*/  LDL R20, [R1+0x84] ;  /* 0x0000840001147983 */ /* 0x000ea20000100800 */
[----:B------:R-:W0:Y:S03]  /*2910*/  LDC.64 R90, c[0x0][0x2e8] ;  /* 0x0000ba00ff5a7b82 */ /* 0x000e260000000a00 */
[----:B---3--:R-:W3:Y:S01]  /*2920*/  LDL R34, [R1+0x80] ;  /* 0x0000800001227983 */ /* 0x008ee20000100800 */
[----:B------:R-:W-:-:S04]  /*2930*/  VIADD R39, R22, 0xffffffff ;  /* 0xffffffff16277836 */ /* 0x000fc80000000000 */
[----:B-1----:R-:W1:Y:S01]  /*2940*/  LDC R106, c[0x0][0x3f4] ;  /* 0x0000fd00ff6a7b82 */ /* 0x002e620000000800 */
[----:B------:R-:W-:Y:S01]  /*2950*/  SHF.R.S32.HI R32, RZ, 0x1f, R39 ;  /* 0x0000001fff207819 */ /* 0x000fe20000011427 */
[-C--:B------:R-:W-:Y:S02]  /*2960*/  IMAD R21, R95, R39.reuse, RZ ;  /* 0x000000275f157224 */ /* 0x080fe400078e02ff */
[----:B------:R-:W-:-:S04]  /*2970*/  IMAD.WIDE.U32 R60, R28, R39, RZ ;  /* 0x000000271c3c7225 */ /* 0x000fc800078e00ff */
[----:B------:R-:W-:Y:S01]  /*2980*/  IMAD R33, R32, R28, R21 ;  /* 0x0000001c20217224 */ /* 0x000fe200078e0215 */
[----:B------:R-:W-:-:S03]  /*2990*/  IADD3 R21, P2, R94, R60, RZ ;  /* 0x0000003c5e157210 */ /* 0x000fc60007f5e0ff */
[----:B------:R-:W-:-:S04]  /*29a0*/  IMAD.IADD R92, R61, 0x1, R33 ;  /* 0x000000013d5c7824 */ /* 0x000fc800078e0221 */
[----:B------:R-:W-:Y:S01]  /*29b0*/  IMAD.X R22, R92, 0x1, R89, P2 ;  /* 0x000000015c167824 */ /* 0x000fe200010e0659 */
[----:B0-----:R-:W-:-:S04]  /*29c0*/  LEA R36, P3, R21, R90, 0x1 ;  /* 0x0000005a15247211 */ /* 0x001fc800078608ff */
[----:B------:R-:W-:Y:S02]  /*29d0*/  LEA.HI.X R37, R21, R91, R22, 0x1, P3 ;  /* 0x0000005b15257211 */ /* 0x000fe400018f0c16 */
[----:B-1----:R-:W-:Y:S01]  /*29e0*/  ISETP.GE.AND P3, PT, R106, 0x1, PT ;  /* 0x000000016a00780c */ /* 0x002fe20003f66270 */
[----:B------:R-:W-:Y:S05]  /*29f0*/  YIELD ;  /* 0x0000000000007946 */ /* 0x000fea0003800000 */
[----:B------:R-:W-:Y:S01]  /*2a00*/  BSSY B0, `(.L_x_10333) ;  /* 0x00003df000007945 */ /* 0x000fe20003800000 */
[----:B------:R-:W-:Y:S01]  /*2a10*/  ISETP.GT.AND P2, PT, R39, R81, PT ;  /* 0x000000512700720c */ /* 0x000fe20003f44270 */
[----:B------:R-:W-:Y:S01]  /*2a20*/  IMAD.MOV.U32 R22, RZ, RZ, R39 ;  /* 0x000000ffff167224 */ /* 0x000fe200078e0027 */
[----:B--2---:R-:W-:Y:S01]  /*2a30*/  LOP3.LUT P4, RZ, R20, 0x2, RZ, 0xc0, !PT ;  /* 0x0000000214ff7812 */ /* 0x004fe2000788c0ff */
[----:B---3--:R-:W-:-:S04]  /*2a40*/  IMAD R80, R17, 0x3600, R34 ;  /* 0x0000360011507824 */ /* 0x008fc800078e0222 */
[----:B------:R-:W-:-:S08]  /*2a50*/  VIADD R20, R80, 0x10 ;  /* 0x0000001050147836 */ /* 0x000fd00000000000 */
[C---:B------:R-:W-:Y:S02]  /*2a60*/  @P4 VIADD R20, R80.reuse, 0xfffffff0 ;  /* 0xfffffff050144836 */ /* 0x040fe40000000000 */
[--C-:B------:R-:W-:Y:S02]  /*2a70*/  IMAD R80, R80, 0x2, R23.reuse ;  /* 0x0000000250507824 */ /* 0x100fe400078e0217 */
[----:B------:R-:W-:Y:S01]  /*2a80*/  IMAD R21, R20, 0x2, R23 ;  /* 0x0000000214157824 */ /* 0x000fe200078e0217 */
[----:B------:R-:W-:Y:S06]  /*2a90*/  @!P3 BRA `(.L_x_10334) ;  /* 0x0000003800d4b947 */ /* 0x000fec0003800000 */
[----:B------:R-:W-:Y:S01]  /*2aa0*/  ULDC.U8 UR4, c[0x0][0x410] ;  /* 0x0001040000047ab9 */ /* 0x000fe20000000000 */
[-C--:B------:R-:W-:Y:S01]  /*2ab0*/  IMAD R33, R97, R39.reuse, RZ ;  /* 0x0000002761217224 */ /* 0x080fe200078e02ff */
[----:B------:R-:W-:Y:S01]  /*2ac0*/  ISETP.NE.AND P3, PT, RZ, UR4, PT ;  /* 0x00000004ff007c0c */ /* 0x000fe2000bf65270 */
[-C--:B------:R-:W-:Y:S02]  /*2ad0*/  IMAD R35, R96, R39.reuse, RZ ;  /* 0x0000002760237224 */ /* 0x080fe400078e02ff */
        /* <DEDUP_REMOVED lines=24> */
[----:B------:R-:W2:Y:S04]  /*2c60*/  LDL.64 R116, [R1+0x48] ;  /* 0x0000480001747983 */ /* 0x000ea80000100a00 */
[----:B------:R-:W3:Y:S04]  /*2c70*/  LDL R115, [R1+0x60] ;  /* 0x0000600001737983 */ /* 0x000ee80000100800 */
[----:B------:R-:W4:Y:S04]  /*2c80*/  LDL R114, [R1+0x64] ;  /* 0x0000640001727983 */ /* 0x000f280000100800 */
[----:B------:R-:W4:Y:S04]  /*2c90*/  LDL R111, [R1+0x68] ;  /* 0x00006800016f7983 */ /* 0x000f280000100800 */
[----:B------:R-:W4:Y:S04]  /*2ca0*/  LDL R110, [R1+0x6c] ;  /* 0x00006c00016e7983 */ /* 0x000f280000100800 */
[----:B------:R-:W4:Y:S01]  /*2cb0*/  LDL R93, [R1+0x70] ;  /* 0x00007000015d7983 */ /* 0x000f220000100800 */
[----:B------:R-:W-:Y:S01]  /*2cc0*/  IADD3 R58, P3, R70, R58, RZ ;  /* 0x0000003a463a7210 */ /* 0x000fe20007f7e0ff */
[----:B------:R-:W-:Y:S01]  /*2cd0*/  ULDC.64 UR4, c[0x0][0x3e8] ;  /* 0x0000fa0000047ab9 */ /* 0x000fe20000000a00 */
[----:B------:R-:W-:-:S02]  /*2ce0*/  CS2R R62, SRZ ;  /* 0x00000000003e7805 */ /* 0x000fc4000001ff00 */
[----:B------:R-:W-:Y:S01]  /*2cf0*/  CS2R R90, SRZ ;  /* 0x00000000005a7805 */ /* 0x000fe2000001ff00 */
[----:B------:R-:W-:Y:S01]  /*2d00*/  IMAD.X R35, R20, 0x1, R82, P3 ;  /* 0x0000000114237824 */ /* 0x000fe200018e0652 */
[----:B------:R-:W-:-:S05]  /*2d10*/  IADD3 R56, P3, R64, R56, RZ ;  /* 0x0000003840387210 */ /* 0x000fca0007f7e0ff */
[----:B------:R-:W-:Y:S01]  /*2d20*/  IMAD.X R33, R86, 0x1, R83, P3 ;  /* 0x0000000156217824 */ /* 0x000fe200018e0653 */
[----:B------:R-:W-:-:S04]  /*2d30*/  LEA R34, P3, R58, UR4, 0x1 ;  /* 0x000000043a227c11 */ /* 0x000fc8000f8608ff */
[----:B------:R-:W-:Y:S01]  /*2d40*/  LEA.HI.X R35, R58, UR5, R35, 0x1, P3 ;  /* 0x000000053a237c11 */ /* 0x000fe200098f0c23 */
[----:B------:R-:W-:Y:S02]  /*2d50*/  ULDC.64 UR4, c[0x0][0x400] ;  /* 0x0001000000047ab9 */ /* 0x000fe40000000a00 */
[----:B------:R-:W-:-:S04]  /*2d60*/  LEA R32, P3, R56, UR4, 0x1 ;  /* 0x0000000438207c11 */ /* 0x000fc8000f8608ff */
[----:B------:R-:W-:Y:S02]  /*2d70*/  LEA.HI.X R33, R56, UR5, R33, 0x1, P3 ;  /* 0x0000000538217c11 */ /* 0x000fe400098f0c21 */
        /* <DEDUP_REMOVED lines=10> */
[----:B--2---:R-:W-:-:S13]  /*2e20*/  ISETP.GE.AND P3, PT, R116, R106, PT ;  /* 0x0000006a7400720c */ /* 0x004fda0003f66270 */
[----:B------:R0:W5:Y:S04]  /*2e30*/  @!P3 LDG.E.64 R62, desc[UR60][R34.64] ;  /* 0x0000003c223eb981 */ /* 0x000168000c1e1b00 */
[----:B------:R0:W5:Y:S01]  /*2e40*/  @!P3 LDG.E.64 R90, desc[UR60][R32.64] ;  /* 0x0000003c205ab981 */ /* 0x000162000c1e1b00 */
[----:B---3--:R-:W-:-:S13]  /*2e50*/  ISETP.GE.AND P3, PT, R115, R106, PT ;  /* 0x0000006a7300720c */ /* 0x008fda0003f66270 */
[----:B------:R0:W5:Y:S04]  /*2e60*/  @!P3 LDG.E.64 R54, desc[UR60][R34.64+0x10] ;  /* 0x0000103c2236b981 */ /* 0x000168000c1e1b00 */
[----:B------:R0:W5:Y:S01]  /*2e70*/  @!P3 LDG.E.64 R60, desc[UR60][R32.64+0x10] ;  /* 0x0000103c203cb981 */ /* 0x000162000c1e1b00 */
[----:B----4-:R-:W-:-:S13]  /*2e80*/  ISETP.GE.AND P3, PT, R114, R106, PT ;  /* 0x0000006a7200720c */ /* 0x010fda0003f66270 */
[----:B------:R0:W5:Y:S04]  /*2e90*/  @!P3 LDG.E.64 R50, desc[UR60][R34.64+0x20] ;  /* 0x0000203c2232b981 */ /* 0x000168000c1e1b00 */
[----:B------:R0:W5:Y:S01]  /*2ea0*/  @!P3 LDG.E.64 R52, desc[UR60][R32.64+0x20] ;  /* 0x0000203c2034b981 */ /* 0x000162000c1e1b00 */
[----:B------:R-:W-:-:S13]  /*2eb0*/  ISETP.GE.AND P3, PT, R111, R106, PT ;  /* 0x0000006a6f00720c */ /* 0x000fda0003f66270 */
[----:B------:R0:W5:Y:S04]  /*2ec0*/  @!P3 LDG.E.64 R46, desc[UR60][R34.64+0x30] ;  /* 0x0000303c222eb981 */ /* 0x000168000c1e1b00 */
[----:B------:R0:W5:Y:S01]  /*2ed0*/  @!P3 LDG.E.64 R48, desc[UR60][R32.64+0x30] ;  /* 0x0000303c2030b981 */ /* 0x000162000c1e1b00 */
[----:B------:R-:W-:-:S13]  /*2ee0*/  ISETP.GE.AND P3, PT, R110, R106, PT ;  /* 0x0000006a6e00720c */ /* 0x000fda0003f66270 */
[----:B------:R0:W5:Y:S04]  /*2ef0*/  @!P3 LDG.E.64 R42, desc[UR60][R34.64+0x40] ;  /* 0x0000403c222ab981 */ /* 0x000168000c1e1b00 */
[----:B------:R0:W5:Y:S01]  /*2f00*/  @!P3 LDG.E.64 R44, desc[UR60][R32.64+0x40] ;  /* 0x0000403c202cb981 */ /* 0x000162000c1e1b00 */
[----:B------:R-:W-:-:S13]  /*2f10*/  ISETP.GE.AND P3, PT, R93, R106, PT ;  /* 0x0000006a5d00720c */ /* 0x000fda0003f66270 */
[----:B------:R0:W5:Y:S04]  /*2f20*/  @!P3 LDG.E.64 R38, desc[UR60][R34.64+0x50] ;  /* 0x0000503c2226b981 */ /* 0x000168000c1e1b00 */
[----:B------:R0:W5:Y:S02]  /*2f30*/  @!P3 LDG.E.64 R40, desc[UR60][R32.64+0x50] ;  /* 0x0000503c2028b981 */ /* 0x000164000c1e1b00 */
.L_x_10337:
[----:B------:R-:W-:Y:S05]  /*2f40*/  BSYNC B1 ;  /* 0x0000000000017941 */ /* 0x000fea0003800000 */
.L_x_10336:
[----:B0-----:R-:W2:Y:S01]  /*2f50*/  LDL R33, [R1+0x44] ;  /* 0x0000440001217983 */ /* 0x001ea20000100800 */
[----:B-----5:R-:W-:Y:S02]  /*2f60*/  IMAD.MOV.U32 R20, RZ, RZ, R38 ;  /* 0x000000ffff147224 */ /* 0x020fe400078e0026 */
[----:B------:R-:W-:-:S05]  /*2f70*/  IMAD.MOV.U32 R32, RZ, RZ, R39 ;  /* 0x000000ffff207224 */ /* 0x000fca00078e0027 */
[----:B------:R-:W-:Y:S01]  /*2f80*/  PRMT R92, R32, 0x5410, R20 ;  /* 0x00005410205c7816 */ /* 0x000fe20000000014 */
[----:B------:R-:W-:Y:S02]  /*2f90*/  IMAD.MOV.U32 R20, RZ, RZ, R42 ;  /* 0x000000ffff147224 */ /* 0x000fe400078e002a */
        /* <DEDUP_REMOVED lines=26> */
[----:B------:R-:W-:-:S05]  /*3140*/  IMAD.MOV.U32 R20, RZ, RZ, R60 ;  /* 0x000000ffff147224 */ /* 0x000fca00078e003c */
[----:B------:R-:W-:Y:S01]  /*3150*/  PRMT R119, R20, 0x7610, R119 ;  /* 0x0000761014777816 */ /* 0x000fe20000000077 */
[----:B------:R-:W-:-:S05]  /*3160*/  IMAD.MOV.U32 R20, RZ, RZ, R61 ;  /* 0x000000ffff147224 */ /* 0x000fca00078e003d */
[----:B------:R-:W-:Y:S01]  /*3170*/  PRMT R119, R119, 0x5410, R20 ;  /* 0x0000541077777816 */ /* 0x000fe20000000014 */
[----:B------:R-:W-:-:S05]  /*3180*/  IMAD.MOV.U32 R20, RZ, RZ, R90 ;  /* 0x000000ffff147224 */ /* 0x000fca00078e005a */
[----:B------:R-:W-:Y:S01]  /*3190*/  PRMT R121, R20, 0x7610, R121 ;  /* 0x0000761014797816 */ /* 0x000fe20000000079 */
[----:B------:R-:W-:-:S05]  /*31a0*/  IMAD.MOV.U32 R20, RZ, RZ, R91 ;  /* 0x000000ffff147224 */ /* 0x000fca00078e005b */
[----:B------:R-:W-:Y:S02]  /*31b0*/  PRMT R121, R121, 0x5410, R20 ;  /* 0x0000541079797816 */ /* 0x000fe40000000014 */
[----:B--2---:R-:W-:-:S13]  /*31c0*/  ISETP.NE.AND P3, PT, R33, 0x3, PT ;  /* 0x000000032100780c */ /* 0x004fda0003f65270 */
[----:B------:R-:W-:Y:S05]  /*31d0*/  @!P3 BRA `(.L_x_10338) ;  /* 0x000000000004b947 */ /* 0x000fea0003800000 */
[----:B------:R-:W-:Y:S01]  /*31e0*/  BPT.TRAP 0x1 ;  /* 0x000000040000795c */ /* 0x000fe20000300000 */
.L_x_10338:
[----:B------:R-:W-:Y:S01]  /*31f0*/  IMAD R20, R17, 0x8, R16 ;  /* 0x0000000811147824 */ /* 0x000fe200078e0210 */
[----:B------:R-:W-:Y:S01]  /*3200*/  SHF.L.U32 R86, R155, 0x1f, RZ ;  /* 0x0000001f9b567819 */ /* 0x000fe200000006ff */
[----:B------:R-:W-:Y:S03]  /*3210*/  BSSY B1, `(.L_x_10339) ;  /* 0x0000003000017945 */ /* 0x000fe60003800000 */
[----:B------:R-:W0:Y:S02]  /*3220*/  SYNCS.PHASECHK.TRANS64.TRYWAIT P5, [R20+URZ+0x31c90], R86 ;  /* 0x031c9056140075a7 */ /* 0x000e2400080a017f */
[----:B0-----:R-:W-:Y:S05]  /*3230*/  @!P5 BRA `(.L_x_10340) ;  /* 0x000001a400b0d947 */ /* 0x001fea0003800000 */
.L_x_10629:
[----:B------:R-:W-:Y:S05]  /*3240*/  BSYNC B1 ;  /* 0x0000000000017941 */ /* 0x000fea0003800000 */
.L_x_10339:
[----:B------:R-:W-:Y:S05]  /*3250*/  @P4 BRA `(.L_x_10341) ;  /* 0x0000003400644947 */ /* 0x000fea0003800000 */
[----:B------:R-:W-:Y:S01]  /*3260*/  ISETP.NE.AND P4, PT, R10, RZ, PT ;  /* 0x000000ff0a00720c */ /* 0x000fe20003f85270 */
[----:B------:R-:W-:-:S12]  /*3270*/  BSSY B1, `(.L_x_10342) ;  /* 0x0000032000017945 */ /* 0x000fd80003800000 */
[----:B------:R-:W-:Y:S05]  /*3280*/  @!P4 BRA `(.L_x_10343) ;  /* 0x0000000000c0c947 */ /* 0x000fea0003800000 */
[----:B------:R-:W2:Y:S01]  /*3290*/  LDL.64 R56, [R1+0x48] ;  /* 0x0000480001387983 */ /* 0x000ea20000100a00 */
[----:B------:R-:W-:Y:S03]  /*32a0*/  BSSY B2, `(.L_x_10344) ;  /* 0x000002d000027945 */ /* 0x000fe60003800000 */
[----:B------:R1:W3:Y:S01]  /*32b0*/  LDS.128 R32, [R80+0x16800] ;  /* 0x0168000050207984 */ /* 0x0002e20000000c00 */
[----:B--2---:R-:W-:-:S13]  /*32c0*/  ISETP.GE.AND P4, PT, R56, R106, PT ;  /* 0x0000006a3800720c */ /* 0x004fda0003f86270 */
[----:B-1-3--:R-:W-:Y:S05]  /*32d0*/  @P4 BRA `(.L_x_10345) ;  /* 0x0000000000a44947 */ /* 0x00afea0003800000 */
[----:B------:R-:W-:Y:S01]  /*32e0*/  SHF.R.U64 R56, R62, 0x10, R63 ;  /* 0x000000103e387819 */ /* 0x000fe2000000123f */
[----:B------:R-:W-:Y:S01]  /*32f0*/  HADD2.F32 R58, -RZ, R33.H1_H1 ;  /* 0x30000021ff3a7230 */ /* 0x000fe20000004100 */
[--C-:B------:R-:W-:Y:S02]  /*3300*/  SHF.R.U64 R57, R90, 0x10, R91.reuse ;  /* 0x000000105a397819 */ /* 0x100fe4000000125b */
        /* <DEDUP_REMOVED lines=9> */
[----:B------:R-:W-:Y:S02]  /*33a0*/  IMAD.MOV.U32 R63, RZ, RZ, R34 ;  /* 0x000000ffff3f7224 */ /* 0x000fe400078e0022 */
[-C--:B------:R-:W-:Y:S01]  /*33b0*/  FFMA.FTZ R33, R56, R59.reuse, -R33 ;  /* 0x0000003b38217223 */ /* 0x080fe20000010821 */
[----:B------:R-:W-:Y:S02]  /*33c0*/  HADD2.F32 R91, -RZ, R121.H1_H1 ;  /* 0x30000079ff5b7230 */ /* 0x000fe40000004100 */
[----:B------:R-:W-:Y:S01]  /*33d0*/  FFMA.FTZ R56, R58, R59, R57 ;  /* 0x0000003b3a387223 */ /* 0x000fe20000010039 */
[----:B------:R-:W-:-:S02]  /*33e0*/  HADD2.F32 R57, -RZ, R35.H1_H1 ;  /* 0x30000023ff397230 */ /* 0x000fc40000004100 */
[----:B------:R-:W-:Y:S02]  /*33f0*/  HADD2.F32 R59, -RZ, R35.H0_H0 ;  /* 0x20000023ff3b7230 */ /* 0x000fe40000004100 */
[----:B------:R-:W-:Y:S02]  /*3400*/  HADD2.F32 R34, -RZ, R63.H1_H1 ;  /* 0x3000003fff227230 */ /* 0x000fe40000004100 */
[----:B------:R-:W-:Y:S01]  /*3410*/  FMUL.FTZ R58, R57, R90 ;  /* 0x0000005a393a7220 */ /* 0x000fe20000410000 */
[----:B------:R-:W-:-:S03]  /*3420*/  F2FP.F16.F32.PACK_AB R33, R56, R33 ;  /* 0x000000213821723e */ /* 0x000fc600000000ff */
[C---:B------:R-:W-:Y:S01]  /*3430*/  FFMA.FTZ R35, R59.reuse, R62, -R58 ;  /* 0x0000003e3b237223 */ /* 0x040fe2000001083a */
[----:B------:R-:W-:Y:S01]  /*3440*/  FMUL.FTZ R58, R59, R90 ;  /* 0x0000005a3b3a7220 */ /* 0x000fe20000410000 */
[----:B------:R-:W-:Y:S02]  /*3450*/  HADD2.F32 R90, -RZ, R121.H0_H0 ;  /* 0x20000079ff5a7230 */ /* 0x000fe40000004100 */
        /* <DEDUP_REMOVED lines=8> */
[----:B------:R-:W-:Y:S01]  /*34e0*/  FFMA.FTZ R57, R57, R62, R90 ;  /* 0x0000003e39397223 */ /* 0x000fe2000001005a */
[----:B------:R-:W-:Y:S02]  /*34f0*/  HADD2.F32 R90, -RZ, R63.H0_H0 ;  /* 0x2000003fff5a7230 */ /* 0x000fe40000004100 */
[-C--:B------:R-:W-:Y:S01]  /*3500*/  FMUL.FTZ R63, R34, R91.reuse ;  /* 0x0000005b223f7220 */ /* 0x080fe20000410000 */
[----:B------:R-:W-:Y:S01]  /*3510*/  HADD2.F32 R59, -RZ, R120.H0_H0 ;  /* 0x20000078ff3b7230 */ /* 0x000fe20000004100 */
[----:B------:R-:W-:Y:S01]  /*3520*/  F2FP.F16.F32.PACK_AB R32, R57, R32 ;  /* 0x000000203920723e */ /* 0x000fe200000000ff */
[----:B------:R-:W-:-:S03]  /*3530*/  FMUL.FTZ R91, R90, R91 ;  /* 0x0000005b5a5b7220 */ /* 0x000fc60000410000 */
[-C--:B------:R-:W-:Y:S01]  /*3540*/  FFMA.FTZ R62, R90, R59.reuse, -R63 ;  /* 0x0000003b5a3e7223 */ /* 0x080fe2000001083f */
[----:B------:R-:W-:-:S05]  /*3550*/  FFMA.FTZ R91, R34, R59, R91 ;  /* 0x0000003b225b7223 */ /* 0x000fca000001005b */
[----:B------:R-:W-:-:S07]  /*3560*/  F2FP.F16.F32.PACK_AB R34, R91, R62 ;  /* 0x0000003e5b22723e */ /* 0x000fce00000000ff */
.L_x_10345:
[----:B------:R-:W-:Y:S05]  /*3570*/  BSYNC B2 ;  /* 0x0000000000027941 */ /* 0x000fea0003800000 */
.L_x_10344:
[----:B------:R1:W-:Y:S02]  /*3580*/  STG.E.128 desc[UR60][R36.64], R32 ;  /* 0x0000002024007986 */ /* 0x0003e4000c101d3c */
.L_x_10343:
[----:B------:R-:W-:Y:S05]  /*3590*/  BSYNC B1 ;  /* 0x0000000000017941 */ /* 0x000fea0003800000 */
.L_x_10342:
[----:B------:R-:W-:Y:S01]  /*35a0*/  ISETP.NE.AND P4, PT, R11, RZ, PT ;  /* 0x000000ff0b00720c */ /* 0x000fe20003f85270 */
[----:B------:R-:W-:-:S12]  /*35b0*/  BSSY B1, `(.L_x_10346) ;  /* 0x0000034000017945 */ /* 0x000fd80003800000 */
[----:B------:R-:W-:Y:S05]  /*35c0*/  @!P4 BRA `(.L_x_10347) ;  /* 0x0000000000c8c947 */ /* 0x000fea0003800000 */
[----:B------:R-:W2:Y:S01]  /*35d0*/  LDL R56, [R1+0x60] ;  /* 0x0000600001387983 */ /* 0x000ea20000100800 */
[----:B------:R-:W-:Y:S03]  /*35e0*/  BSSY B2, `(.L_x_10348) ;  /* 0x000002f000027945 */ /* 0x000fe60003800000 */
[----:B-1----:R1:W3:Y:S01]  /*35f0*/  LDS.128 R32, [R21+0x16800] ;  /* 0x0168000015207984 */ /* 0x0022e20000000c00 */
[----:B--2---:R-:W-:-:S13]  /*3600*/  ISETP.GE.AND P4, PT, R56, R106, PT ;  /* 0x0000006a3800720c */ /* 0x004fda0003f86270 */
[----:B-1-3--:R-:W-:Y:S05]  /*3610*/  @P4 BRA `(.L_x_10349) ;  /* 0x0000000000ac4947 */ /* 0x00afea0003800000 */
[----:B------:R-:W-:Y:S01]  /*3620*/  SHF.R.U64 R56, R54, 0x10, R55 ;  /* 0x0000001036387819 */ /* 0x000fe20000001237 */
[----:B------:R-:W-:Y:S01]  /*3630*/  IMAD.MOV.U32 R57, RZ, RZ, R33 ;  /* 0x000000ffff397224 */ /* 0x000fe200078e0021 */
[----:B------:R-:W-:Y:S01]  /*3640*/  SHF.R.U32.HI R54, RZ, 0x10, R55 ;  /* 0x00000010ff367819 */ /* 0x000fe20000011637 */
[----:B------:R-:W-:Y:S01]  /*3650*/  HADD2.F32 R59, -RZ, R119.H0_H0 ;  /* 0x20000077ff3b7230 */ /* 0x000fe20000004100 */
[--C-:B------:R-:W-:Y:S02]  /*3660*/  SHF.R.U64 R55, R60, 0x10, R61.reuse ;  /* 0x000000103c377819 */ /* 0x100fe4000000123d */
[--C-:B------:R-:W-:Y:S01]  /*3670*/  HADD2.F32 R58, -RZ, R57.reuse.H1_H1 ;  /* 0x30000039ff3a7230 */ /* 0x100fe20000004100 */
[----:B------:R-:W-:Y:S01]  /*3680*/  SHF.R.U32.HI R60, RZ, 0x10, R61 ;  /* 0x00000010ff3c7819 */ /* 0x000fe2000001163d */
[----:B------:R-:W-:Y:S02]  /*3690*/  HADD2.F32 R62, -RZ, R57.H0_H0 ;  /* 0x20000039ff3e7230 */ /* 0x000fe40000004100 */
[----:B------:R-:W-:-:S02]  /*36a0*/  HADD2.F32 R33, -RZ, R55.H0_H0 ;  /* 0x20000037ff217230 */ /* 0x000fc40000004100 */
[----:B------:R-:W-:Y:S02]  /*36b0*/  HADD2.F32 R55, -RZ, R56.H0_H0 ;  /* 0x20000038ff377230 */ /* 0x000fe40000004100 */
[----:B------:R-:W-:Y:S02]  /*36c0*/  HADD2.F32 R60, -RZ, R60.H0_H0 ;  /* 0x2000003cff3c7230 */ /* 0x000fe40000004100 */
[-C--:B------:R-:W-:Y:S01]  /*36d0*/  FMUL.FTZ R57, R58, R33.reuse ;  /* 0x000000213a397220 */ /* 0x080fe20000410000 */
[----:B------:R-:W-:-:S03]  /*36e0*/  FMUL.FTZ R33, R62, R33 ;  /* 0x000000213e217220 */ /* 0x000fc60000410000 */
[-C--:B------:R-:W-:Y:S01]  /*36f0*/  FFMA.FTZ R56, R62, R55.reuse, -R57 ;  /* 0x000000373e387223 */ /* 0x080fe20000010839 */
[----:B------:R-:W-:Y:S01]  /*3700*/  FFMA.FTZ R33, R58, R55, R33 ;  /* 0x000000373a217223 */ /* 0x000fe20000010021 */
[----:B------:R-:W-:Y:S02]  /*3710*/  IMAD.MOV.U32 R55, RZ, RZ, R35 ;  /* 0x000000ffff377224 */ /* 0x000fe400078e0023 */
[----:B------:R-:W-:Y:S02]  /*3720*/  HADD2.F32 R58, -RZ, R54.H0_H0 ;  /* 0x20000036ff3a7230 */ /* 0x000fe40000004100 */
[----:B------:R-:W-:Y:S01]  /*3730*/  F2FP.F16.F32.PACK_AB R33, R33, R56 ;  /* 0x000000382121723e */ /* 0x000fe200000000ff */
[--C-:B------:R-:W-:Y:S02]  /*3740*/  HADD2.F32 R35, -RZ, R55.reuse.H1_H1 ;  /* 0x30000037ff237230 */ /* 0x100fe40000004100 */
[----:B------:R-:W-:-:S03]  /*3750*/  HADD2.F32 R55, -RZ, R55.H0_H0 ;  /* 0x20000037ff377230 */ /* 0x000fc60000004100 */
[-C--:B------:R-:W-:Y:S02]  /*3760*/  FMUL.FTZ R54, R35, R60.reuse ;  /* 0x0000003c23367220 */ /* 0x080fe40000410000 */
[C---:B------:R-:W-:Y:S02]  /*3770*/  FMUL.FTZ R60, R55.reuse, R60 ;  /* 0x0000003c373c7220 */ /* 0x040fe40000410000 */
[-C--:B------:R-:W-:Y:S01]  /*3780*/  FFMA.FTZ R54, R55, R58.reuse, -R54 ;  /* 0x0000003a37367223 */ /* 0x080fe20000010836 */
[----:B------:R-:W-:Y:S02]  /*3790*/  HADD2.F32 R55, -RZ, R117.H0_H0 ;  /* 0x20000075ff377230 */ /* 0x000fe40000004100 */
[----:B------:R-:W-:Y:S01]  /*37a0*/  FFMA.FTZ R35, R35, R58, R60 ;  /* 0x0000003a23237223 */ /* 0x000fe2000001003c */
[----:B------:R-:W-:-:S04]  /*37b0*/  IMAD.MOV.U32 R58, RZ, RZ, R32 ;  /* 0x000000ffff3a7224 */ /* 0x000fc800078e0020 */
[----:B------:R-:W-:Y:S01]  /*37c0*/  F2FP.F16.F32.PACK_AB R35, R35, R54 ;  /* 0x000000362323723e */ /* 0x000fe200000000ff */
[--C-:B------:R-:W-:Y:S02]  /*37d0*/  HADD2.F32 R32, -RZ, R58.reuse.H1_H1 ;  /* 0x3000003aff207230 */ /* 0x100fe40000004100 */
[----:B------:R-:W-:-:S03]  /*37e0*/  HADD2.F32 R58, -RZ, R58.H0_H0 ;  /* 0x2000003aff3a7230 */ /* 0x000fc60000004100 */
[-C--:B------:R-:W-:Y:S02]  /*37f0*/  FMUL.FTZ R57, R32, R59.reuse ;  /* 0x0000003b20397220 */ /* 0x080fe40000410000 */
[C---:B------:R-:W-:Y:S02]  /*3800*/  FMUL.FTZ R59, R58.reuse, R59 ;  /* 0x0000003b3a3b7220 */ /* 0x040fe40000410000 */
[-C--:B------:R-:W-:Y:S01]  /*3810*/  FFMA.FTZ R57, R58, R55.reuse, -R57 ;  /* 0x000000373a397223 */ /* 0x080fe20000010839 */
[--C-:B------:R-:W-:Y:S02]  /*3820*/  HADD2.F32 R58, -RZ, R34.reuse.H1_H1 ;  /* 0x30000022ff3a7230 */ /* 0x100fe40000004100 */
[----:B------:R-:W-:Y:S01]  /*3830*/  FFMA.FTZ R32, R32, R55, R59 ;  /* 0x0000003720207223 */ /* 0x000fe2000001003b */
[----:B------:R-:W-:Y:S02]  /*3840*/  HADD2.F32 R55, -RZ, R119.H1_H1 ;  /* 0x30000077ff377230 */ /* 0x000fe40000004100 */
[----:B------:R-:W-:-:S02]  /*3850*/  HADD2.F32 R34, -RZ, R34.H0_H0 ;  /* 0x20000022ff227230 */ /* 0x000fc40000004100 */
[----:B------:R-:W-:Y:S02]  /*3860*/  HADD2.F32 R59, -RZ, R117.H1_H1 ;  /* 0x30000075ff3b7230 */ /* 0x000fe40000004100 */
[----:B------:R-:W-:Y:S01]  /*3870*/  FMUL.FTZ R61, R58, R55 ;  /* 0x000000373a3d7220 */ /* 0x000fe20000410000 */
[----:B------:R-:W-:Y:S01]  /*3880*/  F2FP.F16.F32.PACK_AB R32, R32, R57 ;  /* 0x000000392020723e */ /* 0x000fe200000000ff */
[C---:B------:R-:W-:Y:S02]  /*3890*/  FMUL.FTZ R55, R34.reuse, R55 ;  /* 0x0000003722377220 */ /* 0x040fe40000410000 */
[-C--:B------:R-:W-:Y:S02]  /*38a0*/  FFMA.FTZ R61, R34, R59.reuse, -R61 ;  /* 0x0000003b223d7223 */ /* 0x080fe4000001083d */
[----:B------:R-:W-:-:S05]  /*38b0*/  FFMA.FTZ R58, R58, R59, R55 ;  /* 0x0000003b3a3a7223 */ /* 0x000fca0000010037 */
[----:B------:R-:W-:-:S07]  /*38c0*/  F2FP.F16.F32.PACK_AB R34, R58, R61 ;  /* 0x0000003d3a22723e */ /* 0x000fce00000000ff */
.L_x_10349:
[----:B------:R-:W-:Y:S05]  /*38d0*/  BSYNC B2 ;  /* 0x0000000000027941 */ /* 0x000fea0003800000 */
.L_x_10348:
[----:B------:R2:W-:Y:S02]  /*38e0*/  STG.E.128 desc[UR60][R36.64+0x20], R32 ;  /* 0x0000202024007986 */ /* 0x0005e4000c101d3c */
.L_x_10347:
[----:B------:R-:W-:Y:S05]  /*38f0*/  BSYNC B1 ;  /* 0x0000000000017941 */ /* 0x000fea0003800000 */
.L_x_10346:
[----:B------:R-:W-:Y:S01]  /*3900*/  ISETP.NE.AND P4, PT, R12, RZ, PT ;  /* 0x000000ff0c00720c */ /* 0x000fe20003f85270 */
[----:B------:R-:W-:-:S12]  /*3910*/  BSSY B1, `(.L_x_10350) ;  /* 0x0000035000017945 */ /* 0x000fd80003800000 */
[----:B------:R-:W-:Y:S05]  /*3920*/  @!P4 BRA `(.L_x_10351) ;  /* 0x0000000000ccc947 */ /* 0x000fea0003800000 */
[----:B------:R-:W3:Y:S01]  /*3930*/  LDL R54, [R1+0x64] ;  /* 0x0000640001367983 */ /* 0x000ee20000100800 */
[----:B------:R-:W-:Y:S03]  /*3940*/  BSSY B2, `(.L_x_10352) ;  /* 0x0000030000027945 */ /* 0x000fe60003800000 */
[----:B-12---:R1:W2:Y:S01]  /*3950*/  LDS.128 R32, [R80+0x18c00] ;  /* 0x018c000050207984 */ /* 0x0062a20000000c00 */
[----:B---3--:R-:W-:-:S13]  /*3960*/  ISETP.GE.AND P4, PT, R54, R106, PT ;  /* 0x0000006a3600720c */ /* 0x008fda0003f86270 */
[----:B-12---:R-:W-:Y:S05]  /*3970*/  @P4 BRA `(.L_x_10353) ;  /* 0x0000000000b04947 */ /* 0x006fea0003800000 */
[----:B------:R-:W-:Y:S01]  /*3980*/  SHF.R.U64 R54, R52, 0x10, R53 ;  /* 0x0000001034367819 */ /* 0x000fe20000001235 */
[----:B------:R-:W-:Y:S01]  /*3990*/  IMAD.MOV.U32 R52, RZ, RZ, R33 ;  /* 0x000000ffff347224 */ /* 0x000fe200078e0021 */
[----:B------:R-:W-:Y:S01]  /*39a0*/  SHF.R.U64 R50, R50, 0x10, R51 ;  /* 0x0000001032327819 */ /* 0x000fe20000001233 */
[----:B------:R-:W-:Y:S01]  /*39b0*/  HADD2.F32 R57, -RZ, R118.H1_H1 ;  /* 0x30000076ff397230 */ /* 0x000fe20000004100 */
        /* <DEDUP_REMOVED lines=8> */
[----:B------:R-:W-:Y:S02]  /*3a40*/  HADD2.F32 R55, -RZ, R118.H0_H0 ;  /* 0x20000076ff377230 */ /* 0x000fe40000004100 */
        /* <DEDUP_REMOVED lines=14> */
[----:B------:R-:W-:Y:S02]  /*3b30*/  IMAD.MOV.U32 R50, RZ, RZ, R34 ;  /* 0x000000ffff327224 */ /* 0x000fe400078e0022 */
        /* <DEDUP_REMOVED lines=16> */
.L_x_10353:
[----:B------:R-:W-:Y:S05]  /*3c40*/  BSYNC B2 ;  /* 0x0000000000027941 */ /* 0x000fea0003800000 */
.L_x_10352:
[----:B------:R3:W-:Y:S02]  /*3c50*/  STG.E.128 desc[UR60][R36.64+0x40], R32 ;  /* 0x0000402024007986 */ /* 0x0007e4000c101d3c */
.L_x_10351:
[----:B------:R-:W-:Y:S05]  /*3c60*/  BSYNC B1 ;  /* 0x0000000000017941 */ /* 0x000fea0003800000 */
.L_x_10350:
[----:B------:R-:W-:Y:S01]  /*3c70*/  ISETP.NE.AND P4, PT, R13, RZ, PT ;  /* 0x000000ff0d00720c */ /* 0x000fe20003f85270 */
[----:B------:R-:W-:-:S12]  /*3c80*/  BSSY B1, `(.L_x_10354) ;  /* 0x0000034000017945 */ /* 0x000fd80003800000 */
[----:B------:R-:W-:Y:S05]  /*3c90*/  @!P4 BRA `(.L_x_10355) ;  /* 0x0000000000c8c947 */ /* 0x000fea0003800000 */
[----:B------:R-:W4:Y:S01]  /*3ca0*/  LDL R50, [R1+0x68] ;  /* 0x0000680001327983 */ /* 0x000f220000100800 */
[----:B------:R-:W-:Y:S03]  /*3cb0*/  BSSY B2, `(.L_x_10356) ;  /* 0x000002f000027945 */ /* 0x000fe60003800000 */
[----:B-123--:R1:W2:Y:S01]  /*3cc0*/  LDS.128 R32, [R21+0x18c00] ;  /* 0x018c000015207984 */ /* 0x00e2a20000000c00 */
[----:B----4-:R-:W-:-:S13]  /*3cd0*/  ISETP.GE.AND P4, PT, R50, R106, PT ;  /* 0x0000006a3200720c */ /* 0x010fda0003f86270 */
[----:B-12---:R-:W-:Y:S05]  /*3ce0*/  @P4 BRA `(.L_x_10357) ;  /* 0x0000000000ac4947 */ /* 0x006fea0003800000 */
[----:B------:R-:W-:Y:S01]  /*3cf0*/  SHF.R.U64 R48, R48, 0x10, R49 ;  /* 0x0000001030307819 */ /* 0x000fe20000001231 */
[----:B------:R-:W-:Y:S01]  /*3d00*/  IMAD.MOV.U32 R50, RZ, RZ, R33 ;  /* 0x000000ffff327224 */ /* 0x000fe200078e0021 */
[--C-:B------:R-:W-:Y:S02]  /*3d10*/  SHF.R.U64 R46, R46, 0x10, R47.reuse ;  /* 0x000000102e2e7819 */ /* 0x100fe4000000122f */
[----:B------:R-:W-:Y:S01]  /*3d20*/  SHF.R.U32.HI R52, RZ, 0x10, R47 ;  /* 0x00000010ff347819 */ /* 0x000fe2000001162f */
[----:B------:R-:W-:Y:S02]  /*3d30*/  HADD2.F32 R48, -RZ, R48.H0_H0 ;  /* 0x20000030ff307230 */ /* 0x000fe40000004100 */
        /* <DEDUP_REMOVED lines=8> */
[----:B------:R-:W-:Y:S01]  /*3dc0*/  SHF.R.U32.HI R48, RZ, 0x10, R49 ;  /* 0x00000010ff307819 */ /* 0x000fe20000011631 */
[----:B------:R-:W-:Y:S02]  /*3dd0*/  IMAD.MOV.U32 R46, RZ, RZ, R35 ;  /* 0x000000ffff2e7224 */ /* 0x000fe400078e0023 */
[----:B------:R-:W-:Y:S01]  /*3de0*/  HADD2.F32 R49, -RZ, R114.H1_H1 ;  /* 0x30000072ff317230 */ /* 0x000fe20000004100 */
[----:B------:R-:W-:Y:S01]  /*3df0*/  F2FP.F16.F32.PACK_AB R33, R33, R50 ;  /* 0x000000322121723e */ /* 0x000fe200000000ff */
[----:B------:R-:W-:Y:S02]  /*3e00*/  HADD2.F32 R48, -RZ, R48.H0_H0 ;  /* 0x20000030ff307230 */ /* 0x000fe40000004100 */
[--C-:B------:R-:W-:Y:S02]  /*3e10*/  HADD2.F32 R35, -RZ, R46.reuse.H1_H1 ;  /* 0x3000002eff237230 */ /* 0x100fe40000004100 */
[----:B------:R-:W-:-:S02]  /*3e20*/  HADD2.F32 R47, -RZ, R46.H0_H0 ;  /* 0x2000002eff2f7230 */ /* 0x000fc40000004100 */
[----:B------:R-:W-:Y:S02]  /*3e30*/  IMAD.MOV.U32 R46, RZ, RZ, R32 ;  /* 0x000000ffff2e7224 */ /* 0x000fe400078e0020 */
[-C--:B------:R-:W-:Y:S01]  /*3e40*/  FMUL.FTZ R32, R35, R48.reuse ;  /* 0x0000003023207220 */ /* 0x080fe20000410000 */
[----:B------:R-:W-:-:S03]  /*3e50*/  FMUL.FTZ R48, R47, R48 ;  /* 0x000000302f307220 */ /* 0x000fc60000410000 */
[-C--:B------:R-:W-:Y:S01]  /*3e60*/  FFMA.FTZ R32, R47, R52.reuse, -R32 ;  /* 0x000000342f207223 */ /* 0x080fe20000010820 */
[--C-:B------:R-:W-:Y:S02]  /*3e70*/  HADD2.F32 R47, -RZ, R46.reuse.H1_H1 ;  /* 0x3000002eff2f7230 */ /* 0x100fe40000004100 */
[----:B------:R-:W-:Y:S01]  /*3e80*/  FFMA.FTZ R35, R35, R52, R48 ;  /* 0x0000003423237223 */ /* 0x000fe20000010030 */
[--C-:B------:R-:W-:Y:S02]  /*3e90*/  HADD2.F32 R48, -RZ, R115.reuse.H0_H0 ;  /* 0x20000073ff307230 */ /* 0x100fe40000004100 */
[----:B------:R-:W-:Y:S02]  /*3ea0*/  HADD2.F32 R46, -RZ, R46.H0_H0 ;  /* 0x2000002eff2e7230 */ /* 0x000fe40000004100 */
[----:B------:R-:W-:Y:S02]  /*3eb0*/  HADD2.F32 R115, -RZ, R115.H1_H1 ;  /* 0x30000073ff737230 */ /* 0x000fe40000004100 */
[----:B------:R-:W-:Y:S01]  /*3ec0*/  FMUL.FTZ R51, R47, R48 ;  /* 0x000000302f337220 */ /* 0x000fe20000410000 */
[----:B------:R-:W-:Y:S01]  /*3ed0*/  F2FP.F16.F32.PACK_AB R35, R35, R32 ;  /* 0x000000202323723e */ /* 0x000fe200000000ff */
        /* <DEDUP_REMOVED lines=8> */
[----:B------:R-:W-:Y:S02]  /*3f60*/  F2FP.F16.F32.PACK_AB R32, R49, R46 ;  /* 0x0000002e3120723e */ /* 0x000fe400000000ff */
[-C--:B------:R-:W-:Y:S01]  /*3f70*/  FFMA.FTZ R51, R34, R47.reuse, -R51 ;  /* 0x0000002f22337223 */ /* 0x080fe20000010833 */
[----:B------:R-:W-:-:S05]  /*3f80*/  FFMA.FTZ R48, R48, R47, R115 ;  /* 0x0000002f30307223 */ /* 0x000fca0000010073 */
[----:B------:R-:W-:-:S07]  /*3f90*/  F2FP.F16.F32.PACK_AB R34, R48, R51 ;  /* 0x000000333022723e */ /* 0x000fce00000000ff */
.L_x_10357:
[----:B------:R-:W-:Y:S05]  /*3fa0*/  BSYNC B2 ;  /* 0x0000000000027941 */ /* 0x000fea0003800000 */
.L_x_10356:
[----:B------:R4:W-:Y:S02]  /*3fb0*/  STG.E.128 desc[UR60][R36.64+0x60], R32 ;  /* 0x0000602024007986 */ /* 0x0009e4000c101d3c */
.L_x_10355:
[----:B------:R-:W-:Y:S05]  /*3fc0*/  BSYNC B1 ;  /* 0x0000000000017941 */ /* 0x000fea0003800000 */
.L_x_10354:
[----:B------:R-:W-:Y:S01]  /*3fd0*/  ISETP.NE.AND P4, PT, R14, RZ, PT ;  /* 0x000000ff0e00720c */ /* 0x000fe20003f85270 */
[----:B------:R-:W-:-:S12]  /*3fe0*/  BSSY B1, `(.L_x_10358) ;  /* 0x0000031000017945 */ /* 0x000fd80003800000 */
[----:B------:R-:W-:Y:S05]  /*3ff0*/  @!P4 BRA `(.L_x_10359) ;  /* 0x0000000000bcc947 */ /* 0x000fea0003800000 */
[----:B------:R-:W5:Y:S01]  /*4000*/  LDL R46, [R1+0x6c] ;  /* 0x00006c00012e7983 */ /* 0x000f620000100800 */
[----:B------:R-:W-:Y:S03]  /*4010*/  BSSY B2, `(.L_x_10360) ;  /* 0x000002c000027945 */ /* 0x000fe60003800000 */
[----:B-1234-:R1:W2:Y:S01]  /*4020*/  LDS.128 R32, [R80+0x1b000] ;  /* 0x01b0000050207984 */ /* 0x01e2a20000000c00 */
[----:B-----5:R-:W-:-:S13]  /*4030*/  ISETP.GE.AND P4, PT, R46, R106, PT ;  /* 0x0000006a2e00720c */ /* 0x020fda0003f86270 */
[----:B-12---:R-:W-:Y:S05]  /*4040*/  @P4 BRA `(.L_x_10361) ;  /* 0x0000000000a04947 */ /* 0x006fea0003800000 */
[----:B------:R-:W-:Y:S02]  /*4050*/  SHF.R.U64 R42, R42, 0x10, R43 ;  /* 0x000000102a2a7819 */ /* 0x000fe4000000122b */
[--C-:B------:R-:W-:Y:S01]  /*4060*/  SHF.R.U64 R46, R44, 0x10, R45.reuse ;  /* 0x000000102c2e7819 */ /* 0x100fe2000000122d */
[--C-:B------:R-:W-:Y:S01]  /*4070*/  HADD2.F32 R44, -RZ, R35.reuse.H1_H1 ;  /* 0x30000023ff2c7230 */ /* 0x100fe20000004100 */
[----:B------:R-:W-:Y:S01]  /*4080*/  SHF.R.U32.HI R47, RZ, 0x10, R45 ;  /* 0x00000010ff2f7819 */ /* 0x000fe2000001162d */
[----:B------:R-:W-:Y:S01]  /*4090*/  HADD2.F32 R35, -RZ, R35.H0_H0 ;  /* 0x20000023ff237230 */ /* 0x000fe20000004100 */
[----:B------:R-:W-:Y:S01]  /*40a0*/  SHF.R.U32.HI R48, RZ, 0x10, R43 ;  /* 0x00000010ff307819 */ /* 0x000fe2000001162b */
[----:B------:R-:W-:Y:S02]  /*40b0*/  HADD2.F32 R43, -RZ, R42.H0_H0 ;  /* 0x2000002aff2b7230 */ /* 0x000fe40000004100 */
[----:B------:R-:W-:Y:S02]  /*40c0*/  HADD2.F32 R42, -RZ, R33.H1_H1 ;  /* 0x30000021ff2a7230 */ /* 0x000fe40000004100 */
[----:B------:R-:W-:-:S02]  /*40d0*/  HADD2.F32 R46, -RZ, R46.H0_H0 ;  /* 0x2000002eff2e7230 */ /* 0x000fc40000004100 */
[----:B------:R-:W-:Y:S02]  /*40e0*/  HADD2.F32 R33, -RZ, R33.H0_H0 ;  /* 0x20000021ff217230 */ /* 0x000fe40000004100 */
[----:B------:R-:W-:Y:S02]  /*40f0*/  HADD2.F32 R47, -RZ, R47.H0_H0 ;  /* 0x2000002fff2f7230 */ /* 0x000fe40000004100 */
[----:B------:R-:W-:Y:S02]  /*4100*/  HADD2.F32 R45, -RZ, R48.H0_H0 ;  /* 0x20000030ff2d7230 */ /* 0x000fe40000004100 */
[-C--:B------:R-:W-:Y:S01]  /*4110*/  FMUL.FTZ R48, R42, R46.reuse ;  /* 0x0000002e2a307220 */ /* 0x080fe20000410000 */
[----:B------:R-:W-:Y:S01]  /*4120*/  FMUL.FTZ R49, R33, R46 ;  /* 0x0000002e21317220 */ /* 0x000fe20000410000 */
[-C--:B------:R-:W-:Y:S01]  /*4130*/  FMUL.FTZ R46, R44, R47.reuse ;  /* 0x0000002f2c2e7220 */ /* 0x080fe20000410000 */
[----:B------:R-:W-:Y:S01]  /*4140*/  FMUL.FTZ R47, R35, R47 ;  /* 0x0000002f232f7220 */ /* 0x000fe20000410000 */
[-C--:B------:R-:W-:Y:S01]  /*4150*/  FFMA.FTZ R33, R33, R43.reuse, -R48 ;  /* 0x0000002b21217223 */ /* 0x080fe20000010830 */
[----:B------:R-:W-:Y:S01]  /*4160*/  FFMA.FTZ R42, R42, R43, R49 ;  /* 0x0000002b2a2a7223 */ /* 0x000fe20000010031 */
[-C--:B------:R-:W-:Y:S01]  /*4170*/  FFMA.FTZ R35, R35, R45.reuse, -R46 ;  /* 0x0000002d23237223 */ /* 0x080fe2000001082e */
[----:B------:R-:W-:Y:S01]  /*4180*/  FFMA.FTZ R44, R44, R45, R47 ;  /* 0x0000002d2c2c7223 */ /* 0x000fe2000001002f */
[----:B------:R-:W-:-:S02]  /*4190*/  HADD2.F32 R43, -RZ, R32.H1_H1 ;  /* 0x30000020ff2b7230 */ /* 0x000fc40000004100 */
[--C-:B------:R-:W-:Y:S01]  /*41a0*/  HADD2.F32 R47, -RZ, R111.reuse.H0_H0 ;  /* 0x2000006fff2f7230 */ /* 0x100fe20000004100 */
[----:B------:R-:W-:Y:S01]  /*41b0*/  F2FP.F16.F32.PACK_AB R33, R42, R33 ;  /* 0x000000212a21723e */ /* 0x000fe200000000ff */
[----:B------:R-:W-:Y:S01]  /*41c0*/  HADD2.F32 R32, -RZ, R32.H0_H0 ;  /* 0x20000020ff207230 */ /* 0x000fe20000004100 */
[----:B------:R-:W-:Y:S01]  /*41d0*/  F2FP.F16.F32.PACK_AB R35, R44, R35 ;  /* 0x000000232c23723e */ /* 0x000fe200000000ff */
[--C-:B------:R-:W-:Y:S02]  /*41e0*/  HADD2.F32 R45, -RZ, R34.reuse.H1_H1 ;  /* 0x30000022ff2d7230 */ /* 0x100fe40000004100 */
[-C--:B------:R-:W-:Y:S01]  /*41f0*/  FMUL.FTZ R49, R43, R47.reuse ;  /* 0x0000002f2b317220 */ /* 0x080fe20000410000 */
[----:B------:R-:W-:Y:S02]  /*4200*/  HADD2.F32 R111, -RZ, R111.H1_H1 ;  /* 0x3000006fff6f7230 */ /* 0x000fe40000004100 */
        /* <DEDUP_REMOVED lines=12> */
.L_x_10361:
[----:B------:R-:W-:Y:S05]  /*42d0*/  BSYNC B2 ;  /* 0x0000000000027941 */ /* 0x000fea0003800000 */
.L_x_10360:
[----:B------:R1:W-:Y:S02]  /*42e0*/  STG.E.128 desc[UR60][R36.64+0x80], R32 ;  /* 0x0000802024007986 */ /* 0x0003e4000c101d3c */
.L_x_10359:
[----:B------:R-:W-:Y:S05]  /*42f0*/  BSYNC B1 ;  /* 0x0000000000017941 */ /* 0x000fea0003800000 */
.L_x_10358:
[----:B------:R-:W-:-:S13]  /*4300*/  ISETP.NE.AND P4, PT, R15, RZ, PT ;  /* 0x000000ff0f00720c */ /* 0x000fda0003f85270 */
[----:B------:R-:W-:Y:S05]  /*4310*/  @!P4 BRA `(.L_x_10341) ;  /* 0x000000240034c947 */ /* 0x000fea0003800000 */
[----:B------:R-:W5:Y:S01]  /*4320*/  LDL R42, [R1+0x70] ;  /* 0x00007000012a7983 */ /* 0x000f620000100800 */
[----:B------:R-:W-:Y:S03]  /*4330*/  BSSY B1, `(.L_x_10362) ;  /* 0x000002d000017945 */ /* 0x000fe60003800000 */
[----:B-1234-:R1:W2:Y:S01]  /*4340*/  LDS.128 R32, [R21+0x1b000] ;  /* 0x01b0000015207984 */ /* 0x01e2a20000000c00 */
[----:B-----5:R-:W-:-:S13]  /*4350*/  ISETP.GE.AND P4, PT, R42, R106, PT ;  /* 0x0000006a2a00720c */ /* 0x020fda0003f86270 */
[----:B-12---:R-:W-:Y:S05]  /*4360*/  @P4 BRA `(.L_x_10363) ;  /* 0x0000000000a44947 */ /* 0x006fea0003800000 */
[--C-:B------:R-:W-:Y:S01]  /*4370*/  SHF.R.U64 R43, R38, 0x10, R39.reuse ;  /* 0x00000010262b7819 */ /* 0x100fe20000001227 */
[----:B------:R-:W-:Y:S01]  /*4380*/  IMAD.MOV.U32 R38, RZ, RZ, R34 ;  /* 0x000000ffff267224 */ /* 0x000fe200078e0022 */
        /* <DEDUP_REMOVED lines=39> */
.L_x_10363:
[----:B------:R-:W-:Y:S05]  /*4600*/  BSYNC B1 ;  /* 0x0000000000017941 */ /* 0x000fea0003800000 */
.L_x_10362:
[----:B------:R1:W-:Y:S01]  /*4610*/  STG.E.128 desc[UR60][R36.64+0xa0], R32 ;  /* 0x0000a02024007986 */ /* 0x0003e2000c101d3c */
[----:B------:R-:W-:Y:S05]  /*4620*/  BRA `(.L_x_10341) ;  /* 0x0000002000707947 */ /* 0x000fea0003800000 */
.L_x_10335:
        /* <DEDUP_REMOVED lines=21> */
[----:B------:R-:W-:Y:S02]  /*4780*/  IADD3 R57, P3, R30, R56, RZ ;  /* 0x000000381e397210 */ /* 0x000fe40007f7e0ff */
[----:B------:R-:W-:-:S03]  /*4790*/  CS2R R52, SRZ ;  /* 0x0000000000347805 */ /* 0x000fc6000001ff00 */
[----:B------:R-:W-:Y:S01]  /*47a0*/  IMAD.X R86, R86, 0x1, R87, P3 ;  /* 0x0000000156567824 */ /* 0x000fe200018e0657 */
        /* <DEDUP_REMOVED lines=10> */
[----:B------:R-:W5:Y:S04]  /*4850*/  @!P3 LDG.E.128 R40, desc[UR60][R44.64] ;  /* 0x0000003c2c28b981 */ /* 0x000f68000c1e1d00 */
[----:B------:R-:W5:Y:S01]  /*4860*/  @!P3 LDG.E.128 R52, desc[UR60][R56.64] ;  /* 0x0000003c3834b981 */ /* 0x000f62000c1e1d00 */
[----:B------:R-:W-:Y:S02]  /*4870*/  ISETP.GE.AND P3, PT, R0, R106, PT ;  /* 0x0000006a0000720c */ /* 0x000fe40003f66270 */
[----:B------:R-:W-:Y:S02]  /*4880*/  CS2R R34, SRZ ;  /* 0x0000000000227805 */ /* 0x000fe4000001ff00 */
[----:B------:R-:W-:-:S09]  /*4890*/  CS2R R32, SRZ ;  /* 0x0000000000207805 */ /* 0x000fd2000001ff00 */
[----:B------:R-:W5:Y:S04]  /*48a0*/  @!P3 LDG.E.128 R36, desc[UR60][R44.64+0x20] ;  /* 0x0000203c2c24b981 */ /* 0x000f68000c1e1d00 */
[----:B------:R-:W5:Y:S01]  /*48b0*/  @!P3 LDG.E.128 R48, desc[UR60][R56.64+0x20] ;  /* 0x0000203c3830b981 */ /* 0x000f62000c1e1d00 */
[----:B------:R-:W-:Y:S02]  /*48c0*/  ISETP.GE.AND P3, PT, R4, R106, PT ;  /* 0x0000006a0400720c */ /* 0x000fe40003f66270 */
[----:B------:R-:W-:-:S11]  /*48d0*/  CS2R R46, SRZ ;  /* 0x00000000002e7805 */ /* 0x000fd6000001ff00 */
[----:B------:R0:W5:Y:S02]  /*48e0*/  @!P3 LDG.E.128 R32, desc[UR60][R44.64+0x40] ;  /* 0x0000403c2c20b981 */ /* 0x000164000c1e1d00 */
[----:B0-----:R-:W-:-:S06]  /*48f0*/  CS2R R44, SRZ ;  /* 0x00000000002c7805 */ /* 0x001fcc000001ff00 */
[----:B------:R0:W5:Y:S02]  /*4900*/  @!P3 LDG.E.128 R44, desc[UR60][R56.64+0x40] ;  /* 0x0000403c382cb981 */ /* 0x000164000c1e1d00 */
.L_x_10365:
[----:B------:R-:W-:Y:S05]  /*4910*/  BSYNC B1 ;  /* 0x0000000000017941 */ /* 0x000fea0003800000 */
.L_x_10364:
        /* <DEDUP_REMOVED lines=8> */
[----:B------:R-:W-:-:S03]  /*49a0*/  IMAD.MOV.U32 R56, RZ, RZ, R39 ;  /* 0x000000ffff387224 */ /* 0x000fc600078e0027 */
[----:B------:R-:W-:Y:S01]  /*49b0*/  PRMT R125, R125, 0x5410, R20 ;  /* 0x000054107d7d7816 */ /* 0x000fe20000000014 */
[----:B------:R-:W-:Y:S01]  /*49c0*/  IMAD.MOV.U32 R20, RZ, RZ, R37 ;  /* 0x000000ffff147224 */ /* 0x000fe200078e0025 */
[----:B------:R-:W-:Y:S01]  /*49d0*/  PRMT R127, R56, 0x7610, R127 ;  /* 0x00007610387f7816 */ /* 0x000fe2000000007f */
[----:B------:R-:W-:-:S03]  /*49e0*/  IMAD.MOV.U32 R56, RZ, RZ, R36 ;  /* 0x000000ffff387224 */ /* 0x000fc600078e0024 */
[----:B------:R-:W-:Y:S01]  /*49f0*/  PRMT R128, R20, 0x7610, R128 ;  /* 0x0000761014807816 */ /* 0x000fe20000000080 */
[----:B------:R-:W-:Y:S01]  /*4a00*/  IMAD.MOV.U32 R20, RZ, RZ, R42 ;  /* 0x000000ffff147224 */ /* 0x000fe200078e002a */
[----:B------:R-:W-:Y:S01]  /*4a10*/  PRMT R126, R56, 0x7610, R126 ;  /* 0x00007610387e7816 */ /* 0x000fe2000000007e */
[----:B------:R-:W-:-:S05]  /*4a20*/  IMAD.MOV.U32 R56, RZ, RZ, R43 ;  /* 0x000000ffff387224 */ /* 0x000fca00078e002b */
[----:B------:R-:W-:Y:S01]  /*4a30*/  PRMT R129, R20, 0x5410, R56 ;  /* 0x0000541014817816 */ /* 0x000fe20000000038 */
[----:B------:R-:W-:Y:S02]  /*4a40*/  IMAD.MOV.U32 R20, RZ, RZ, R40 ;  /* 0x000000ffff147224 */ /* 0x000fe400078e0028 */
[----:B------:R-:W-:-:S03]  /*4a50*/  IMAD.MOV.U32 R56, RZ, RZ, R41 ;  /* 0x000000ffff387224 */ /* 0x000fc600078e0029 */
[----:B------:R-:W-:Y:S01]  /*4a60*/  PRMT R130, R20, 0x7610, R130 ;  /* 0x0000761014827816 */ /* 0x000fe20000000082 */
[----:B------:R-:W-:Y:S01]  /*4a70*/  IMAD.MOV.U32 R20, RZ, RZ, R47 ;  /* 0x000000ffff147224 */ /* 0x000fe200078e002f */
[----:B------:R-:W-:Y:S01]  /*4a80*/  PRMT R119, R56, 0x7610, R119 ;  /* 0x0000761038777816 */ /* 0x000fe20000000077 */
        /* <DEDUP_REMOVED lines=9> */
[----:B------:R-:W-:-:S04]  /*4b20*/  PRMT R125, R56, 0x7610, R125 ;  /* 0x00007610387d7816 */ /* 0x000fc8000000007d */
        /* <DEDUP_REMOVED lines=14> */
.L_x_10366:
[----:B------:R-:W-:Y:S01]  /*4c10*/  IMAD R20, R17, 0x8, R16 ;  /* 0x0000000811147824 */ /* 0x000fe200078e0210 */
[----:B------:R-:W-:Y:S01]  /*4c20*/  SHF.L.U32 R86, R155, 0x1f, RZ ;  /* 0x0000001f9b567819 */ /* 0x000fe200000006ff */
[----:B------:R-:W-:Y:S03]  /*4c30*/  BSSY B1, `(.L_x_10367) ;  /* 0x0000003000017945 */ /* 0x000fe60003800000 */
[----:B------:R-:W0:Y:S02]  /*4c40*/  SYNCS.PHASECHK.TRANS64.TRYWAIT P5, [R20+URZ+0x31c90], R86 ;  /* 0x031c9056140075a7 */ /* 0x000e2400080a017f */
[----:B0-----:R-:W-:Y:S05]  /*4c50*/  @!P5 BRA `(.L_x_10368) ;  /* 0x0000018c003cd947 */ /* 0x001fea0003800000 */
.L_x_10630:
[----:B------:R-:W-:Y:S05]  /*4c60*/  BSYNC B1 ;  /* 0x0000000000017941 */ /* 0x000fea0003800000 */
.L_x_10367:
[----:B------:R-:W-:Y:S05]  /*4c70*/  @P4 BRA `(.L_x_10341) ;  /* 0x0000001800dc4947 */ /* 0x000fea0003800000 */
[----:B------:R-:W1:Y:S01]  /*4c80*/  LDC R110, c[0x0][0x2f4] ;  /* 0x0000bd00ff6e7b82 */ /* 0x000e620000000800 */
[----:B------:R-:W-:Y:S01]  /*4c90*/  ISETP.NE.AND P4, PT, R10, RZ, PT ;  /* 0x000000ff0a00720c */ /* 0x000fe20003f85270 */
[----:B------:R-:W-:Y:S01]  /*4ca0*/  ULDC.64 UR4, c[0x0][0x300] ;  /* 0x0000c00000047ab9 */ /* 0x000fe20000000a00 */
[----:B------:R-:W-:Y:S01]  /*4cb0*/  SHF.R.S32.HI R56, RZ, 0x1f, R19 ;  /* 0x0000001fff387819 */ /* 0x000fe20000011413 */
[----:B------:R-:W-:Y:S01]  /*4cc0*/  IMAD.MOV.U32 R93, RZ, RZ, R92 ;  /* 0x000000ffff5d7224 */ /* 0x000fe200078e005c */
[----:B------:R-:W-:Y:S01]  /*4cd0*/  BSSY B1, `(.L_x_10369) ;  /* 0x0000088000017945 */ /* 0x000fe20003800000 */
[----:B------:R-:W-:Y:S02]  /*4ce0*/  IMAD.MOV.U32 R92, RZ, RZ, R60 ;  /* 0x000000ffff5c7224 */ /* 0x000fe400078e003c */
[----:B------:R-:W-:Y:S02]  /*4cf0*/  IMAD R56, R56, UR4, RZ ;  /* 0x0000000438387c24 */ /* 0x000fe4000f8e02ff */
[----:B------:R-:W-:-:S04]  /*4d00*/  IMAD.WIDE.U32 R92, R19, UR4, R92 ;  /* 0x00000004135c7c25 */ /* 0x000fc8000f8e005c */
[----:B------:R-:W-:-:S04]  /*4d10*/  IMAD R56, R19, UR5, R56 ;  /* 0x0000000513387c24 */ /* 0x000fc8000f8e0238 */
[----:B------:R-:W-:Y:S02]  /*4d20*/  IMAD.IADD R111, R56, 0x1, R93 ;  /* 0x00000001386f7824 */ /* 0x000fe400078e025d */
[----:B-1----:R-:W-:Y:S01]  /*4d30*/  IMAD.IADD R114, R110, 0x1, -R107 ;  /* 0x000000016e727824 */ /* 0x002fe200078e0a6b */
[----:B------:R-:W-:Y:S06]  /*4d40*/  @!P4 BRA `(.L_x_10370) ;  /* 0x000000080000c947 */ /* 0x000fec0003800000 */
[----:B------:R-:W2:Y:S04]  /*4d50*/  LDL R62, [R1+0x50] ;  /* 0x00005000013e7983 */ /* 0x000ea80000100800 */
[----:B------:R-:W3:Y:S04]  /*4d60*/  LDL R58, [R1+0x54] ;  /* 0x00005400013a7983 */ /* 0x000ee80000100800 */
[----:B------:R-:W4:Y:S01]  /*4d70*/  LDL R59, [R1+0x58] ;  /* 0x00005800013b7983 */ /* 0x000f220000100800 */
[----:B------:R-:W-:-:S04]  /*4d80*/  SEL R56, R107, R114, !P0 ;  /* 0x000000726b387207 */ /* 0x000fc80004000000 */
[----:B------:R-:W-:-:S04]  /*4d90*/  SHF.R.S32.HI R57, RZ, 0x1f, R56 ;  /* 0x0000001fff397819 */ /* 0x000fc80000011438 */
[----:B------:R-:W-:-:S04]  /*4da0*/  LEA.HI R57, R57, R56, RZ, 0x4 ;  /* 0x0000003839397211 */ /* 0x000fc800078f20ff */
[----:B------:R-:W-:-:S04]  /*4db0*/  SHF.R.S32.HI R57, RZ, 0x4, R57 ;  /* 0x00000004ff397819 */ /* 0x000fc80000011439 */
[----:B------:R-:W-:-:S04]  /*4dc0*/  LEA.HI.SX32 R115, R7, R57, 0x1d ;  /* 0x0000003907737211 */ /* 0x000fc800078feaff */
[----:B------:R-:W-:-:S04]  /*4dd0*/  SHF.R.S32.HI R57, RZ, 0x1f, R115 ;  /* 0x0000001fff397819 */ /* 0x000fc80000011473 */
[----:B------:R-:W-:Y:S01]  /*4de0*/  LEA.HI R57, R57, R115, RZ, 0x2 ;  /* 0x0000007339397211 */ /* 0x000fe200078f10ff */
[----:B------:R-:W-:-:S03]  /*4df0*/  IMAD.SHL.U32 R115, R115, 0x8, RZ ;  /* 0x0000000873737824 */ /* 0x000fc600078e00ff */
[----:B------:R-:W-:Y:S02]  /*4e00*/  SHF.R.S32.HI R57, RZ, 0x2, R57 ;  /* 0x00000002ff397819 */ /* 0x000fe40000011439 */
[----:B------:R-:W-:Y:S01]  /*4e10*/  ISETP.GE.AND P4, PT, R144, R106, PT ;  /* 0x0000006a9000720c */ /* 0x000fe20003f86270 */
[----:B------:R-:W-:Y:S01]  /*4e20*/  BSSY B2, `(.L_x_10371) ;  /* 0x0000066000027945 */ /* 0x000fe20003800000 */
[----:B--2---:R-:W-:-:S04]  /*4e30*/  LOP3.LUT R56, R62, 0x18, R115, 0xf8, !PT ;  /* 0x000000183e387812 */ /* 0x004fc800078ef873 */
[----:B---3--:R-:W-:Y:S01]  /*4e40*/  LOP3.LUT R56, R56, R58, RZ, 0x3c, !PT ;  /* 0x0000003a38387212 */ /* 0x008fe200078e3cff */
[----:B----4-:R-:W-:-:S04]  /*4e50*/  IMAD R57, R57, 0x1200, R59 ;  /* 0x0000120039397824 */ /* 0x010fc800078e023b */
[----:B------:R-:W-:-:S04]  /*4e60*/  IMAD.IADD R56, R57, 0x1, R56 ;  /* 0x0000000139387824 */ /* 0x000fc800078e0238 */
[C---:B------:R-:W-:Y:S02]  /*4e70*/  IMAD R60, R17.reuse, 0x3600, R56 ;  /* 0x00003600113c7824 */ /* 0x040fe400078e0238 */
[----:B------:R-:W-:Y:S02]  /*4e80*/  IMAD R56, R17, 0x3600, R103 ;  /* 0x0000360011387824 */ /* 0x000fe400078e0267 */
[--C-:B------:R-:W-:Y:S02]  /*4e90*/  IMAD R60, R60, 0x2, R16.reuse ;  /* 0x000000023c3c7824 */ /* 0x100fe400078e0210 */
[----:B------:R-:W-:-:S04]  /*4ea0*/  IMAD R56, R56, 0x2, R16 ;  /* 0x0000000238387824 */ /* 0x000fc800078e0210 */
[----:B------:R-:W1:Y:S04]  /*4eb0*/  LDS.128 R60, [R60+0x16a00] ;  /* 0x016a00003c3c7984 */ /* 0x000e680000000c00 */
[----:B------:R-:W2:Y:S01]  /*4ec0*/  LDS.128 R56, [R56+0x16a00] ;  /* 0x016a000038387984 */ /* 0x000ea20000000c00 */
[----:B------:R-:W-:Y:S05]  /*4ed0*/  @P4 BRA `(.L_x_10372) ;  /* 0x0000000400684947 */ /* 0x000fea0003800000 */
[----:B-1----:R-:W-:Y:S01]  /*4ee0*/  IMAD.MOV.U32 R118, RZ, RZ, R61 ;  /* 0x000000ffff767224 */ /* 0x002fe200078e003d */
        /* <DEDUP_REMOVED lines=8> */
[CC--:B------:R-:W-:Y:S01]  /*4f70*/  FMUL.FTZ R61, R57.reuse, R116.reuse ;  /* 0x00000074393d7220 */ /* 0x0c0fe20000410000 */
        /* <DEDUP_REMOVED lines=12> */
[----:B------:R-:W-:Y:S02]  /*5040*/  HADD2.F32 R116, -RZ, R116.H0_H0 ;  /* 0x20000074ff747230 */ /* 0x000fe40000004100 */
[C---:B------:R-:W-:Y:S01]  /*5050*/  FMUL.FTZ R119, R53.reuse, R119 ;  /* 0x0000007735777220 */ /* 0x040fe20000410000 */
[----:B------:R-:W-:Y:S01]  /*5060*/  FFMA.FTZ R53, R53, R41, -R117 ;  /* 0x0000002935357223 */ /* 0x000fe20000010875 */
[----:B------:R-:W-:-:S02]  /*5070*/  HADD2.F32 R117, -RZ, R131.H0_H0 ;  /* 0x20000083ff757230 */ /* 0x000fc40000004100 */
[----:B------:R-:W-:Y:S01]  /*5080*/  FFMA.FTZ R41, R52, R41, R119 ;  /* 0x0000002934297223 */ /* 0x000fe20000010077 */
[----:B------:R-:W-:Y:S02]  /*5090*/  IMAD.MOV.U32 R52, RZ, RZ, R59 ;  /* 0x000000ffff347224 */ /* 0x000fe400078e003b */
[----:B------:R-:W-:Y:S02]  /*50a0*/  HADD2.F32 R119, -RZ, R129.H1_H1 ;  /* 0x30000081ff777230 */ /* 0x000fe40000004100 */
[----:B------:R-:W-:Y:S01]  /*50b0*/  FMUL.FTZ R59, R118, R117 ;  /* 0x00000075763b7220 */ /* 0x000fe20000410000 */
[----:B------:R-:W-:Y:S01]  /*50c0*/  F2FP.F16.F32.PACK_AB R53, R53, R61 ;  /* 0x0000003d3535723e */ /* 0x000fe200000000ff */
[----:B------:R-:W-:Y:S01]  /*50d0*/  HADD2.F32 R120, -RZ, R52.H0_H0 ;  /* 0x20000034ff787230 */ /* 0x000fe20000004100 */
[----:B------:R-:W-:-:S03]  /*50e0*/  F2FP.F16.F32.PACK_AB R41, R41, R57 ;  /* 0x000000392929723e */ /* 0x000fc600000000ff */
[----:B------:R-:W-:Y:S02]  /*50f0*/  IMAD.MOV.U32 R57, RZ, RZ, R53 ;  /* 0x000000ffff397224 */ /* 0x000fe400078e0035 */
[C---:B------:R-:W-:Y:S01]  /*5100*/  FMUL.FTZ R117, R120.reuse, R117 ;  /* 0x0000007578757220 */ /* 0x040fe20000410000 */
[-C--:B------:R-:W-:Y:S01]  /*5110*/  FFMA.FTZ R59, R120, R119.reuse, -R59 ;  /* 0x00000077783b7223 */ /* 0x080fe2000001083b */
[----:B------:R-:W-:Y:S02]  /*5120*/  HADD2.F32 R120, -RZ, R131.H1_H1 ;  /* 0x30000083ff787230 */ /* 0x000fe40000004100 */
[----:B------:R-:W-:Y:S01]  /*5130*/  FFMA.FTZ R117, R118, R119, R117 ;  /* 0x0000007776757223 */ /* 0x000fe20000010075 */
[----:B------:R-:W-:Y:S01]  /*5140*/  SHF.R.U32.HI R118, RZ, 0x10, R43 ;  /* 0x00000010ff767819 */ /* 0x000fe2000001162b */
[----:B------:R-:W-:Y:S01]  /*5150*/  IMAD.MOV.U32 R61, RZ, RZ, R41 ;  /* 0x000000ffff3d7224 */ /* 0x000fe200078e0029 */
[--C-:B------:R-:W-:Y:S01]  /*5160*/  SHF.R.U64 R43, R54, 0x10, R55.reuse ;  /* 0x00000010362b7819 */ /* 0x100fe20000001237 */
[----:B------:R-:W-:Y:S01]  /*5170*/  HADD2.F32 R54, -RZ, R63.H1_H1 ;  /* 0x3000003fff367230 */ /* 0x000fe20000004100 */
[----:B------:R-:W-:Y:S01]  /*5180*/  SHF.R.U32.HI R55, RZ, 0x10, R55 ;  /* 0x00000010ff377819 */ /* 0x000fe20000011637 */
[----:B------:R-:W-:-:S02]  /*5190*/  HADD2.F32 R63, -RZ, R52.H1_H1 ;  /* 0x30000034ff3f7230 */ /* 0x000fc40000004100 */
[----:B------:R-:W-:Y:S02]  /*51a0*/  HADD2.F32 R118, -RZ, R118.H0_H0 ;  /* 0x20000076ff767230 */ /* 0x000fe40000004100 */
        /* <DEDUP_REMOVED lines=9> */
[----:B------:R-:W-:Y:S02]  /*5240*/  HADD2.F32 R63, -RZ, R130.H0_H0 ;  /* 0x20000082ff3f7230 */ /* 0x000fe40000004100 */
[-C--:B------:R-:W-:Y:S01]  /*5250*/  FMUL.FTZ R119, R54, R120.reuse ;  /* 0x0000007836777220 */ /* 0x080fe20000410000 */
[----:B------:R-:W-:Y:S01]  /*5260*/  F2FP.F16.F32.PACK_AB R55, R55, R117 ;  /* 0x000000753737723e */ /* 0x000fe200000000ff */
[----:B------:R-:W-:-:S02]  /*5270*/  FMUL.FTZ R120, R118, R120 ;  /* 0x0000007876787220 */ /* 0x000fc40000410000 */
        /* <DEDUP_REMOVED lines=8> */
[C---:B------:R-:W-:Y:S01]  /*5300*/  FMUL.FTZ R116, R60.reuse, R116 ;  /* 0x000000743c747220 */ /* 0x040fe20000410000 */
[----:B------:R-:W-:Y:S02]  /*5310*/  HADD2.F32 R58, -RZ, R58.H1_H1 ;  /* 0x3000003aff3a7230 */ /* 0x000fe40000004100 */
[-C--:B------:R-:W-:Y:S01]  /*5320*/  FFMA.FTZ R40, R60, R56.reuse, -R40 ;  /* 0x000000383c287223 */ /* 0x080fe20000010828 */
[----:B------:R-:W-:Y:S02]  /*5330*/  HADD2.F32 R60, -RZ, R129.H0_H0 ;  /* 0x20000081ff3c7230 */ /* 0x000fe40000004100 */
[----:B------:R-:W-:Y:S01]  /*5340*/  FFMA.FTZ R54, R54, R56, R116 ;  /* 0x0000003836367223 */ /* 0x000fe20000010074 */
[--C-:B------:R-:W-:Y:S02]  /*5350*/  HADD2.F32 R56, -RZ, R62.reuse.H0_H0 ;  /* 0x2000003eff387230 */ /* 0x100fe40000004100 */
[----:B------:R-:W-:Y:S01]  /*5360*/  HADD2.F32 R62, -RZ, R62.H1_H1 ;  /* 0x3000003eff3e7230 */ /* 0x000fe20000004100 */
[----:B------:R-:W-:-:S02]  /*5370*/  F2FP.F16.F32.PACK_AB R40, R40, R119 ;  /* 0x000000772828723e */ /* 0x000fc400000000ff */
[-C--:B------:R-:W-:Y:S01]  /*5380*/  FMUL.FTZ R116, R56, R118.reuse ;  /* 0x0000007638747220 */ /* 0x080fe20000410000 */
[C---:B------:R-:W-:Y:S01]  /*5390*/  FMUL.FTZ R118, R63.reuse, R118 ;  /* 0x000000763f767220 */ /* 0x040fe20000410000 */
[----:B------:R-:W-:Y:S02]  /*53a0*/  F2FP.F16.F32.PACK_AB R54, R54, R120 ;  /* 0x000000783636723e */ /* 0x000fe400000000ff */
        /* <DEDUP_REMOVED lines=13> */
.L_x_10372:
[----:B------:R-:W-:Y:S05]  /*5480*/  BSYNC B2 ;  /* 0x0000000000027941 */ /* 0x000fea0003800000 */
.L_x_10371:
        /* <DEDUP_REMOVED lines=11> */
[----:B-1----:R2:W-:Y:S04]  /*5540*/  @!P4 STG.E.128 desc[UR60][R42.64], R60 ;  /* 0x0000003c2a00c986 */ /* 0x0025e8000c101d3c */
.L_x_10370:
[----:B------:R-:W-:Y:S05]  /*5550*/  BSYNC B1 ;  /* 0x0000000000017941 */ /* 0x000fea0003800000 */
.L_x_10369:
[----:B------:R-:W-:Y:S01]  /*5560*/  ISETP.NE.AND P4, PT, R11, RZ, PT ;  /* 0x000000ff0b00720c */ /* 0x000fe20003f85270 */
[----:B------:R-:W-:-:S12]  /*5570*/  BSSY B1, `(.L_x_10373) ;  /* 0x0000082000017945 */ /* 0x000fd80003800000 */
[----:B------:R-:W-:Y:S05]  /*5580*/  @!P4 BRA `(.L_x_10374) ;  /* 0x000000080000c947 */ /* 0x000fea0003800000 */
[----:B------:R-:W3:Y:S04]  /*5590*/  LDL R52, [R1+0x50] ;  /* 0x0000500001347983 */ /* 0x000ee80000100800 */
[----:B--2---:R-:W2:Y:S04]  /*55a0*/  LDL R42, [R1+0x54] ;  /* 0x00005400012a7983 */ /* 0x004ea80000100800 */
        /* <DEDUP_REMOVED lines=12> */
[----:B---3--:R-:W-:-:S04]  /*5670*/  LOP3.LUT R40, R52, 0x18, R56, 0xf8, !PT ;  /* 0x0000001834287812 */ /* 0x008fc800078ef838 */
[----:B--2---:R-:W-:Y:S01]  /*5680*/  LOP3.LUT R40, R40, R42, RZ, 0x3c, !PT ;  /* 0x0000002a28287212 */ /* 0x004fe200078e3cff */
        /* <DEDUP_REMOVED lines=13> */
[----:B------:R-:W-:Y:S01]  /*5760*/  HADD2.F32 R59, -RZ, R128.H1_H1 ;  /* 0x30000080ff3b7230 */ /* 0x000fe20000004100 */
[----:B------:R-:W-:Y:S01]  /*5770*/  SHF.R.U64 R38, R38, 0x10, R39 ;  /* 0x0000001026267819 */ /* 0x000fe20000001227 */
[----:B------:R-:W-:Y:S02]  /*5780*/  HADD2.F32 R41, -RZ, R58.H0_H0 ;  /* 0x2000003aff297230 */ /* 0x000fe40000004100 */
[----:B------:R-:W-:Y:S02]  /*5790*/  HADD2.F32 R61, -RZ, R57.H0_H0 ;  /* 0x20000039ff3d7230 */ /* 0x000fe40000004100 */
[----:B------:R-:W-:-:S02]  /*57a0*/  HADD2.F32 R60, -RZ, R128.H0_H0 ;  /* 0x20000080ff3c7230 */ /* 0x000fc40000004100 */
[-C--:B------:R-:W-:Y:S01]  /*57b0*/  FMUL.FTZ R53, R41, R59.reuse ;  /* 0x0000003b29357220 */ /* 0x080fe20000410000 */
[----:B------:R-:W-:Y:S02]  /*57c0*/  HADD2.F32 R58, -RZ, R58.H1_H1 ;  /* 0x3000003aff3a7230 */ /* 0x000fe40000004100 */
[C---:B------:R-:W-:Y:S01]  /*57d0*/  FMUL.FTZ R59, R61.reuse, R59 ;  /* 0x0000003b3d3b7220 */ /* 0x040fe20000410000 */
[----:B------:R-:W-:Y:S02]  /*57e0*/  HADD2.F32 R37, -RZ, R37.H0_H0 ;  /* 0x20000025ff257230 */ /* 0x000fe40000004100 */
[-C--:B------:R-:W-:Y:S01]  /*57f0*/  FFMA.FTZ R53, R61, R60.reuse, -R53 ;  /* 0x0000003c3d357223 */ /* 0x080fe20000010835 */
[----:B------:R-:W-:Y:S02]  /*5800*/  HADD2.F32 R36, -RZ, R36.H0_H0 ;  /* 0x20000024ff247230 */ /* 0x000fe40000004100 */
[----:B------:R-:W-:Y:S01]  /*5810*/  FFMA.FTZ R41, R41, R60, R59 ;  /* 0x0000003c29297223 */ /* 0x000fe2000001003b */
[--C-:B------:R-:W-:Y:S01]  /*5820*/  SHF.R.U32.HI R59, RZ, 0x10, R49.reuse ;  /* 0x00000010ff3b7819 */ /* 0x100fe20000011631 */
[----:B------:R-:W-:Y:S01]  /*5830*/  HADD2.F32 R60, -RZ, R127.H1_H1 ;  /* 0x3000007fff3c7230 */ /* 0x000fe20000004100 */
[----:B------:R-:W-:Y:S01]  /*5840*/  SHF.R.U64 R49, R48, 0x10, R49 ;  /* 0x0000001030317819 */ /* 0x000fe20000001231 */
[----:B------:R-:W-:-:S02]  /*5850*/  HADD2.F32 R48, -RZ, R57.H1_H1 ;  /* 0x30000039ff307230 */ /* 0x000fc40000004100 */
[----:B------:R-:W-:Y:S02]  /*5860*/  HADD2.F32 R59, -RZ, R59.H0_H0 ;  /* 0x2000003bff3b7230 */ /* 0x000fe40000004100 */
[----:B------:R-:W-:Y:S02]  /*5870*/  HADD2.F32 R49, -RZ, R49.H0_H0 ;  /* 0x20000031ff317230 */ /* 0x000fe40000004100 */
[----:B------:R-:W-:Y:S02]  /*5880*/  HADD2.F32 R38, -RZ, R38.H0_H0 ;  /* 0x20000026ff267230 */ /* 0x000fe40000004100 */
[-C--:B------:R-:W-:Y:S01]  /*5890*/  FMUL.FTZ R57, R58, R59.reuse ;  /* 0x0000003b3a397220 */ /* 0x080fe20000410000 */
[----:B------:R-:W-:-:S03]  /*58a0*/  FMUL.FTZ R59, R48, R59 ;  /* 0x0000003b303b7220 */ /* 0x000fc60000410000 */
[-C--:B------:R-:W-:Y:S01]  /*58b0*/  FFMA.FTZ R48, R48, R37.reuse, -R57 ;  /* 0x0000002530307223 */ /* 0x080fe20000010839 */
[----:B------:R-:W-:Y:S02]  /*58c0*/  HADD2.F32 R57, -RZ, R55.H0_H0 ;  /* 0x20000037ff397230 */ /* 0x000fe40000004100 */
[----:B------:R-:W-:Y:S01]  /*58d0*/  FFMA.FTZ R37, R58, R37, R59 ;  /* 0x000000253a257223 */ /* 0x000fe2000001003b */
[----:B------:R-:W-:Y:S02]  /*58e0*/  HADD2.F32 R58, -RZ, R127.H0_H0 ;  /* 0x2000007fff3a7230 */ /* 0x000fe40000004100 */
[--C-:B------:R-:W-:Y:S02]  /*58f0*/  HADD2.F32 R59, -RZ, R43.reuse.H0_H0 ;  /* 0x2000002bff3b7230 */ /* 0x100fe40000004100 */
[----:B------:R-:W-:Y:S01]  /*5900*/  FMUL.FTZ R61, R57, R60 ;  /* 0x0000003c393d7220 */ /* 0x000fe20000410000 */
[----:B------:R-:W-:Y:S01]  /*5910*/  HADD2.F32 R43, -RZ, R43.H1_H1 ;  /* 0x3000002bff2b7230 */ /* 0x000fe20000004100 */
[----:B------:R-:W-:-:S02]  /*5920*/  F2FP.F16.F32.PACK_AB R48, R48, R53 ;  /* 0x000000353030723e */ /* 0x000fc400000000ff */
[C---:B------:R-:W-:Y:S01]  /*5930*/  FFMA.FTZ R61, R59.reuse, R58, -R61 ;  /* 0x0000003a3b3d7223 */ /* 0x040fe2000001083d */
[----:B------:R-:W-:Y:S01]  /*5940*/  FMUL.FTZ R59, R59, R60 ;  /* 0x0000003c3b3b7220 */ /* 0x000fe20000410000 */
[----:B------:R-:W-:Y:S01]  /*5950*/  F2FP.F16.F32.PACK_AB R37, R37, R41 ;  /* 0x000000292525723e */ /* 0x000fe200000000ff */
[----:B------:R-:W-:Y:S02]  /*5960*/  IMAD.MOV.U32 R41, RZ, RZ, R48 ;  /* 0x000000ffff297224 */ /* 0x000fe400078e0030 */
[----:B------:R-:W-:Y:S01]  /*5970*/  FFMA.FTZ R59, R57, R58, R59 ;  /* 0x0000003a393b7223 */ /* 0x000fe2000001003b */
[----:B------:R-:W-:Y:S01]  /*5980*/  SHF.R.U32.HI R57, RZ, 0x10, R39 ;  /* 0x00000010ff397819 */ /* 0x000fe20000011627 */
[----:B------:R-:W-:Y:S01]  /*5990*/  IMAD.MOV.U32 R53, RZ, RZ, R37 ;  /* 0x000000ffff357224 */ /* 0x000fe200078e0025 */
[--C-:B------:R-:W-:Y:S02]  /*59a0*/  SHF.R.U64 R39, R50, 0x10, R51.reuse ;  /* 0x0000001032277819 */ /* 0x100fe40000001233 */
[----:B------:R-:W-:Y:S01]  /*59b0*/  SHF.R.U32.HI R50, RZ, 0x10, R51 ;  /* 0x00000010ff327819 */ /* 0x000fe20000011633 */
[----:B------:R-:W-:-:S02]  /*59c0*/  HADD2.F32 R51, -RZ, R55.H1_H1 ;  /* 0x30000037ff337230 */ /* 0x000fc40000004100 */
[----:B------:R-:W-:Y:S02]  /*59d0*/  HADD2.F32 R57, -RZ, R57.H0_H0 ;  /* 0x20000039ff397230 */ /* 0x000fe40000004100 */
[----:B------:R-:W-:Y:S02]  /*59e0*/  HADD2.F32 R50, -RZ, R50.H0_H0 ;  /* 0x20000032ff327230 */ /* 0x000fe40000004100 */
[----:B------:R-:W-:-:S03]  /*59f0*/  HADD2.F32 R39, -RZ, R39.H0_H0 ;  /* 0x20000027ff277230 */ /* 0x000fc60000004100 */
[----:B------:R-:W-:-:S04]  /*5a00*/  FMUL.FTZ R55, R51, R50 ;  /* 0x0000003233377220 */ /* 0x000fc80000410000 */
[CC--:B------:R-:W-:Y:S01]  /*5a10*/  FFMA.FTZ R55, R43.reuse, R57.reuse, -R55 ;  /* 0x000000392b377223 */ /* 0x0c0fe20000010837 */
[----:B------:R-:W-:Y:S01]  /*5a20*/  FMUL.FTZ R43, R43, R50 ;  /* 0x000000322b2b7220 */ /* 0x000fe20000410000 */
[--C-:B------:R-:W-:Y:S02]  /*5a30*/  HADD2.F32 R50, -RZ, R52.reuse.H0_H0 ;  /* 0x20000034ff327230 */ /* 0x100fe40000004100 */
[----:B------:R-:W-:Y:S02]  /*5a40*/  HADD2.F32 R52, -RZ, R52.H1_H1 ;  /* 0x30000034ff347230 */ /* 0x000fe40000004100 */
[----:B------:R-:W-:Y:S01]  /*5a50*/  FFMA.FTZ R43, R51, R57, R43 ;  /* 0x00000039332b7223 */ /* 0x000fe2000001002b */
[----:B------:R-:W-:Y:S01]  /*5a60*/  HADD2.F32 R57, -RZ, R126.H1_H1 ;  /* 0x3000007eff397230 */ /* 0x000fe20000004100 */
[----:B------:R-:W-:Y:S01]  /*5a70*/  F2FP.F16.F32.PACK_AB R55, R55, R61 ;  /* 0x0000003d3737723e */ /* 0x000fe200000000ff */
[----:B------:R-:W-:Y:S02]  /*5a80*/  HADD2.F32 R51, -RZ, R40.H0_H0 ;  /* 0x20000028ff337230 */ /* 0x000fe40000004100 */
[----:B------:R-:W-:-:S02]  /*5a90*/  HADD2.F32 R126, -RZ, R126.H0_H0 ;  /* 0x2000007eff7e7230 */ /* 0x000fc40000004100 */
[CC--:B------:R-:W-:Y:S01]  /*5aa0*/  FMUL.FTZ R58, R50.reuse, R57.reuse ;  /* 0x00000039323a7220 */ /* 0x0c0fe20000410000 */
[----:B------:R-:W-:Y:S02]  /*5ab0*/  HADD2.F32 R40, -RZ, R40.H1_H1 ;  /* 0x30000028ff287230 */ /* 0x000fe40000004100 */
[----:B------:R-:W-:Y:S01]  /*5ac0*/  FMUL.FTZ R57, R51, R57 ;  /* 0x0000003933397220 */ /* 0x000fe20000410000 */
[----:B------:R-:W-:Y:S01]  /*5ad0*/  F2FP.F16.F32.PACK_AB R59, R43, R59 ;  /* 0x0000003b2b3b723e */ /* 0x000fe200000000ff */
[-C--:B------:R-:W-:Y:S01]  /*5ae0*/  FFMA.FTZ R58, R51, R126.reuse, -R58 ;  /* 0x0000007e333a7223 */ /* 0x080fe2000001083a */
[--C-:B------:R-:W-:Y:S02]  /*5af0*/  HADD2.F32 R51, -RZ, R125.reuse.H0_H0 ;  /* 0x2000007dff337230 */ /* 0x100fe40000004100 */
        /* <DEDUP_REMOVED lines=28> */
.L_x_10376:
[----:B------:R-:W-:Y:S05]  /*5cc0*/  BSYNC B2 ;  /* 0x0000000000027941 */ /* 0x000fea0003800000 */
.L_x_10375:
        /* <DEDUP_REMOVED lines=12> */
.L_x_10374:
[----:B------:R-:W-:Y:S05]  /*5d90*/  BSYNC B1 ;  /* 0x0000000000017941 */ /* 0x000fea0003800000 */
.L_x_10373:
[----:B------:R-:W-:-:S13]  /*5da0*/  ISETP.NE.AND P4, PT, R12, RZ, PT ;  /* 0x000000ff0c00720c */ /* 0x000fda0003f85270 */
[----:B------:R-:W-:Y:S05]  /*5db0*/  @!P4 BRA `(.L_x_10341) ;  /* 0x00000008008cc947 */ /* 0x000fea0003800000 */
[----:B---3--:R-:W3:Y:S04]  /*5dc0*/  LDL R36, [R1] ;  /* 0x0000000001247983 */ /* 0x008ee80000100800 */
[----:B------:R-:W2:Y:S04]  /*5dd0*/  LDL R39, [R1+0x50] ;  /* 0x0000500001277983 */ /* 0x000ea80000100800 */
[----:B------:R-:W4:Y:S04]  /*5de0*/  LDL R38, [R1+0x58] ;  /* 0x0000580001267983 */ /* 0x000f280000100800 */
[----:B------:R-:W5:Y:S01]  /*5df0*/  LDL R37, [R1+0x54] ;  /* 0x0000540001257983 */ /* 0x000f620000100800 */
[----:B------:R-:W-:Y:S01]  /*5e00*/  BSSY B1, `(.L_x_10377) ;  /* 0x0000074000017945 */ /* 0x000fe20003800000 */
[----:B---3--:R-:W-:-:S02]  /*5e10*/  LOP3.LUT P6, RZ, R36, 0x1, RZ, 0xc0, !PT ;  /* 0x0000000124ff7812 */ /* 0x008fc400078cc0ff */
[----:B------:R-:W-:Y:S01]  /*5e20*/  IADD3 R36, P4, P5, R24, R92, R76 ;  /* 0x0000005c18247210 */ /* 0x000fe20007d9e04c */
[----:B--2---:R-:W-:Y:S02]  /*5e30*/  IMAD.MOV.U32 R40, RZ, RZ, R39 ;  /* 0x000000ffff287224 */ /* 0x004fe400078e0027 */
[----:B----4-:R-:W-:Y:S01]  /*5e40*/  IMAD.MOV.U32 R39, RZ, RZ, R38 ;  /* 0x000000ffff277224 */ /* 0x010fe200078e0026 */
[----:B------:R-:W-:Y:S01]  /*5e50*/  SEL R114, R107, R114, !P6 ;  /* 0x000000726b727207 */ /* 0x000fe20007000000 */
[----:B-----5:R-:W-:Y:S01]  /*5e60*/  IMAD.MOV.U32 R38, RZ, RZ, R37 ;  /* 0x000000ffff267224 */ /* 0x020fe200078e0025 */
[----:B------:R-:W-:Y:S02]  /*5e70*/  IADD3.X R37, R3, R111, R98, P4, P5 ;  /* 0x0000006f03257210 */ /* 0x000fe400027ea462 */
[----:B------:R-:W-:-:S04]  /*5e80*/  LEA R48, P4, R36, R90, 0x1 ;  /* 0x0000005a24307211 */ /* 0x000fc800078808ff */
[----:B------:R-:W-:Y:S02]  /*5e90*/  LEA.HI.X R49, R36, R91, R37, 0x1, P4 ;  /* 0x0000005b24317211 */ /* 0x000fe400020f0c25 */
[----:B------:R-:W-:-:S04]  /*5ea0*/  SHF.R.S32.HI R37, RZ, 0x1f, R114 ;  /* 0x0000001fff257819 */ /* 0x000fc80000011472 */
[----:B------:R-:W-:-:S04]  /*5eb0*/  LEA.HI R37, R37, R114, RZ, 0x4 ;  /* 0x0000007225257211 */ /* 0x000fc800078f20ff */
[----:B------:R-:W-:-:S04]  /*5ec0*/  SHF.R.S32.HI R36, RZ, 0x4, R37 ;  /* 0x00000004ff247819 */ /* 0x000fc80000011425 */
        /* <DEDUP_REMOVED lines=13> */
[----:B------:R-:W1:Y:S04]  /*5fa0*/  LDS.128 R36, [R37+0x16a00] ;  /* 0x016a000025247984 */ /* 0x000e680000000c00 */
[----:B------:R-:W2:Y:S01]  /*5fb0*/  LDS.128 R40, [R40+0x16a00] ;  /* 0x016a000028287984 */ /* 0x000ea20000000c00 */
[----:B------:R-:W-:-:S13]  /*5fc0*/  ISETP.GE.AND P4, PT, R4, R106, PT ;  /* 0x0000006a0400720c */ /* 0x000fda0003f86270 */
[----:B------:R-:W-:Y:S05]  /*5fd0*/  @P4 BRA `(.L_x_10378) ;  /* 0x0000000400584947 */ /* 0x000fea0003800000 */
[----:B------:R-:W-:Y:S01]  /*5fe0*/  HADD2.F32 R53, -RZ, R124.H1_H1 ;  /* 0x3000007cff357230 */ /* 0x000fe20000004100 */
[----:B------:R-:W-:Y:S01]  /*5ff0*/  SHF.R.U64 R32, R32, 0x10, R33 ;  /* 0x0000001020207819 */ /* 0x000fe20000001221 */
[----:B--2---:R-:W-:Y:S01]  /*6000*/  HADD2.F32 R51, -RZ, R41.H0_H0 ;  /* 0x20000029ff337230 */ /* 0x004fe20000004100 */
[----:B------:R-:W-:Y:S01]  /*6010*/  SHF.R.U32.HI R56, RZ, 0x10, R47 ;  /* 0x00000010ff387819 */ /* 0x000fe2000001162f */
[----:B-1----:R-:W-:Y:S01]  /*6020*/  HADD2.F32 R52, -RZ, R37.H0_H0 ;  /* 0x20000025ff347230 */ /* 0x002fe20000004100 */
[----:B------:R-:W-:Y:S01]  /*6030*/  SHF.R.U32.HI R58, RZ, 0x10, R35 ;  /* 0x00000010ff3a7819 */ /* 0x000fe20000011623 */
[----:B------:R-:W-:Y:S02]  /*6040*/  HADD2.F32 R54, -RZ, R122.H1_H1 ;  /* 0x3000007aff367230 */ /* 0x000fe40000004100 */
[-C--:B------:R-:W-:Y:S01]  /*6050*/  FMUL.FTZ R55, R51, R53.reuse ;  /* 0x0000003533377220 */ /* 0x080fe20000410000 */
[----:B------:R-:W-:Y:S02]  /*6060*/  HADD2.F32 R41, -RZ, R41.H1_H1 ;  /* 0x30000029ff297230 */ /* 0x000fe40000004100 */
[----:B------:R-:W-:Y:S01]  /*6070*/  FMUL.FTZ R53, R52, R53 ;  /* 0x0000003534357220 */ /* 0x000fe20000410000 */
[----:B------:R-:W-:-:S02]  /*6080*/  HADD2.F32 R56, -RZ, R56.H0_H0 ;  /* 0x20000038ff387230 */ /* 0x000fc40000004100 */
[-C--:B------:R-:W-:Y:S01]  /*6090*/  FFMA.FTZ R55, R52, R54.reuse, -R55 ;  /* 0x0000003634377223 */ /* 0x080fe20000010837 */
[----:B------:R-:W-:Y:S02]  /*60a0*/  HADD2.F32 R52, -RZ, R37.H1_H1 ;  /* 0x30000025ff347230 */ /* 0x000fe40000004100 */
[----:B------:R-:W-:Y:S01]  /*60b0*/  FFMA.FTZ R53, R51, R54, R53 ;  /* 0x0000003633357223 */ /* 0x000fe20000010035 */
[----:B------:R-:W-:Y:S01]  /*60c0*/  SHF.R.U32.HI R51, RZ, 0x10, R45 ;  /* 0x00000010ff337819 */ /* 0x000fe2000001162d */
[----:B------:R-:W-:Y:S01]  /*60d0*/  HADD2.F32 R58, -RZ, R58.H0_H0 ;  /* 0x2000003aff3a7230 */ /* 0x000fe20000004100 */
[----:B------:R-:W-:Y:S01]  /*60e0*/  SHF.R.U32.HI R54, RZ, 0x10, R33 ;  /* 0x00000010ff367819 */ /* 0x000fe20000011621 */
[----:B------:R-:W-:Y:S01]  /*60f0*/  IMAD.MOV.U32 R33, RZ, RZ, R43 ;  /* 0x000000ffff217224 */ /* 0x000fe200078e002b */
[----:B------:R-:W-:Y:S01]  /*6100*/  SHF.R.U64 R44, R44, 0x10, R45 ;  /* 0x000000102c2c7819 */ /* 0x000fe2000000122d */
[----:B------:R-:W-:Y:S01]  /*6110*/  HADD2.F32 R51, -RZ, R51.H0_H0 ;  /* 0x20000033ff337230 */ /* 0x000fe20000004100 */
[----:B------:R-:W-:Y:S01]  /*6120*/  SHF.R.U64 R46, R46, 0x10, R47 ;  /* 0x000000102e2e7819 */ /* 0x000fe2000000122f */
[----:B------:R-:W-:Y:S01]  /*6130*/  HADD2.F32 R37, -RZ, R54.H0_H0 ;  /* 0x20000036ff257230 */ /* 0x000fe20000004100 */
[----:B------:R-:W-:Y:S01]  /*6140*/  SHF.R.U64 R35, R34, 0x10, R35 ;  /* 0x0000001022237819 */ /* 0x000fe20000001223 */
[----:B------:R-:W-:-:S02]  /*6150*/  HADD2.F32 R43, -RZ, R123.H1_H1 ;  /* 0x3000007bff2b7230 */ /* 0x000fc40000004100 */
[CC--:B------:R-:W-:Y:S01]  /*6160*/  FMUL.FTZ R54, R41.reuse, R51.reuse ;  /* 0x0000003329367220 */ /* 0x0c0fe20000410000 */
[C---:B------:R-:W-:Y:S01]  /*6170*/  FMUL.FTZ R51, R52.reuse, R51 ;  /* 0x0000003334337220 */ /* 0x040fe20000410000 */
[----:B------:R-:W-:Y:S02]  /*6180*/  HADD2.F32 R45, -RZ, R121.H1_H1 ;  /* 0x30000079ff2d7230 */ /* 0x000fe40000004100 */
[-C--:B------:R-:W-:Y:S01]  /*6190*/  FFMA.FTZ R54, R52, R37.reuse, -R54 ;  /* 0x0000002534367223 */ /* 0x080fe20000010836 */
[----:B------:R-:W-:Y:S01]  /*61a0*/  FFMA.FTZ R51, R41, R37, R51 ;  /* 0x0000002529337223 */ /* 0x000fe20000010033 */
[----:B------:R-:W-:Y:S02]  /*61b0*/  IMAD.MOV.U32 R37, RZ, RZ, R39 ;  /* 0x000000ffff257224 */ /* 0x000fe400078e0027 */
[--C-:B------:R-:W-:Y:S01]  /*61c0*/  HADD2.F32 R39, -RZ, R33.reuse.H0_H0 ;  /* 0x20000021ff277230 */ /* 0x100fe20000004100 */
[----:B------:R-:W-:Y:S01]  /*61d0*/  F2FP.F16.F32.PACK_AB R54, R54, R55 ;  /* 0x000000373636723e */ /* 0x000fe200000000ff */
[----:B------:R-:W-:Y:S01]  /*61e0*/  HADD2.F32 R33, -RZ, R33.H1_H1 ;  /* 0x30000021ff217230 */ /* 0x000fe20000004100 */
[----:B------:R-:W-:Y:S01]  /*61f0*/  F2FP.F16.F32.PACK_AB R51, R51, R53 ;  /* 0x000000353333723e */ /* 0x000fe200000000ff */
[----:B------:R-:W-:-:S02]  /*6200*/  HADD2.F32 R41, -RZ, R37.H0_H0 ;  /* 0x20000025ff297230 */ /* 0x000fc40000004100 */
[-C--:B------:R-:W-:Y:S01]  /*6210*/  FMUL.FTZ R52, R39, R43.reuse ;  /* 0x0000002b27347220 */ /* 0x080fe20000410000 */
[----:B------:R-:W-:Y:S02]  /*6220*/  HADD2.F32 R37, -RZ, R37.H1_H1 ;  /* 0x30000025ff257230 */ /* 0x000fe40000004100 */
[-C--:B------:R-:W-:Y:S01]  /*6230*/  FMUL.FTZ R60, R33, R56.reuse ;  /* 0x00000038213c7220 */ /* 0x080fe20000410000 */
[----:B------:R-:W-:Y:S02]  /*6240*/  HADD2.F32 R124, -RZ, R124.H0_H0 ;  /* 0x2000007cff7c7230 */ /* 0x000fe40000004100 */
[----:B------:R-:W-:Y:S01]  /*6250*/  FMUL.FTZ R43, R41, R43 ;  /* 0x0000002b292b7220 */ /* 0x000fe20000410000 */
[----:B------:R-:W-:Y:S02]  /*6260*/  HADD2.F32 R122, -RZ, R122.H0_H0 ;  /* 0x2000007aff7a7230 */ /* 0x000fe40000004100 */
[C---:B------:R-:W-:Y:S01]  /*6270*/  FMUL.FTZ R56, R37.reuse, R56 ;  /* 0x0000003825387220 */ /* 0x040fe20000410000 */
[----:B------:R-:W-:Y:S01]  /*6280*/  FFMA.FTZ R37, R37, R58, -R60 ;  /* 0x0000003a25257223 */ /* 0x000fe2000001083c */
[----:B------:R-:W-:Y:S01]  /*6290*/  FFMA.FTZ R43, R39, R45, R43 ;  /* 0x0000002d272b7223 */ /* 0x000fe2000001002b */
[----:B------:R-:W-:-:S02]  /*62a0*/  HADD2.F32 R39, -RZ, R36.H0_H0 ;  /* 0x20000024ff277230 */ /* 0x000fc40000004100 */
[----:B------:R-:W-:Y:S01]  /*62b0*/  FFMA.FTZ R56, R33, R58, R56 ;  /* 0x0000003a21387223 */ /* 0x000fe20000010038 */
[----:B------:R-:W-:Y:S02]  /*62c0*/  HADD2.F32 R33, -RZ, R40.H0_H0 ;  /* 0x20000028ff217230 */ /* 0x000fe40000004100 */
[----:B------:R-:W-:Y:S01]  /*62d0*/  FFMA.FTZ R52, R41, R45, -R52 ;  /* 0x0000002d29347223 */ /* 0x000fe20000010834 */
[----:B------:R-:W-:Y:S02]  /*62e0*/  HADD2.F32 R44, -RZ, R44.H0_H0 ;  /* 0x2000002cff2c7230 */ /* 0x000fe40000004100 */
[----:B------:R-:W-:Y:S02]  /*62f0*/  HADD2.F32 R32, -RZ, R32.H0_H0 ;  /* 0x20000020ff207230 */ /* 0x000fe40000004100 */
[-C--:B------:R-:W-:Y:S01]  /*6300*/  FMUL.FTZ R58, R33, R124.reuse ;  /* 0x0000007c213a7220 */ /* 0x080fe20000410000 */
[----:B------:R-:W-:Y:S01]  /*6310*/  FMUL.FTZ R124, R39, R124 ;  /* 0x0000007c277c7220 */ /* 0x000fe20000410000 */
[----:B------:R-:W-:Y:S01]  /*6320*/  HADD2.F32 R123, -RZ, R123.H0_H0 ;  /* 0x2000007bff7b7230 */ /* 0x000fe20000004100 */
[----:B------:R-:W-:Y:S01]  /*6330*/  F2FP.F16.F32.PACK_AB R52, R37, R52 ;  /* 0x000000342534723e */ /* 0x000fe200000000ff */
[----:B------:R-:W-:Y:S01]  /*6340*/  FFMA.FTZ R58, R39, R122, -R58 ;  /* 0x0000007a273a7223 */ /* 0x000fe2000001083a */
[----:B------:R-:W-:-:S02]  /*6350*/  HADD2.F32 R39, -RZ, R40.H1_H1 ;  /* 0x30000028ff277230 */ /* 0x000fc40000004100 */
[----:B------:R-:W-:Y:S01]  /*6360*/  FFMA.FTZ R124, R33, R122, R124 ;  /* 0x0000007a217c7223 */ /* 0x000fe2000001007c */
[----:B------:R-:W-:Y:S01]  /*6370*/  HADD2.F32 R33, -RZ, R36.H1_H1 ;  /* 0x30000024ff217230 */ /* 0x000fe20000004100 */
[----:B------:R-:W-:Y:S01]  /*6380*/  F2FP.F16.F32.PACK_AB R43, R56, R43 ;  /* 0x0000002b382b723e */ /* 0x000fe200000000ff */
[----:B------:R-:W-:Y:S02]  /*6390*/  HADD2.F32 R121, -RZ, R121.H0_H0 ;  /* 0x20000079ff797230 */ /* 0x000fe40000004100 */
[-C--:B------:R-:W-:Y:S01]  /*63a0*/  FMUL.FTZ R36, R39, R44.reuse ;  /* 0x0000002c27247220 */ /* 0x080fe20000410000 */
[----:B------:R-:W-:Y:S02]  /*63b0*/  HADD2.F32 R35, -RZ, R35.H0_H0 ;  /* 0x20000023ff237230 */ /* 0x000fe40000004100 */
[C---:B------:R-:W-:Y:S01]  /*63c0*/  FMUL.FTZ R44, R33.reuse, R44 ;  /* 0x0000002c212c7220 */ /* 0x040fe20000410000 */
[----:B------:R-:W-:Y:S02]  /*63d0*/  IMAD.MOV.U32 R37, RZ, RZ, R54 ;  /* 0x000000ffff257224 */ /* 0x000fe400078e0036 */
[----:B------:R-:W-:Y:S01]  /*63e0*/  FFMA.FTZ R33, R33, R32, -R36 ;  /* 0x0000002021217223 */ /* 0x000fe20000010824 */
[----:B------:R-:W-:-:S02]  /*63f0*/  HADD2.F32 R36, -RZ, R42.H0_H0 ;  /* 0x2000002aff247230 */ /* 0x000fc40000004100 */
[----:B------:R-:W-:Y:S01]  /*6400*/  FFMA.FTZ R39, R39, R32, R44 ;  /* 0x0000002027277223 */ /* 0x000fe2000001002c */
[----:B------:R-:W-:Y:S02]  /*6410*/  HADD2.F32 R32, -RZ, R38.H0_H0 ;  /* 0x20000026ff207230 */ /* 0x000fe40000004100 */
[----:B------:R-:W-:Y:S02]  /*6420*/  HADD2.F32 R42, -RZ, R42.H1_H1 ;  /* 0x3000002aff2a7230 */ /* 0x000fe40000004100 */
[-C--:B------:R-:W-:Y:S01]  /*6430*/  FMUL.FTZ R41, R36, R123.reuse ;  /* 0x0000007b24297220 */ /* 0x080fe20000410000 */
[----:B------:R-:W-:Y:S02]  /*6440*/  HADD2.F32 R38, -RZ, R38.H1_H1 ;  /* 0x30000026ff267230 */ /* 0x000fe40000004100 */
[C---:B------:R-:W-:Y:S01]  /*6450*/  FMUL.FTZ R123, R32.reuse, R123 ;  /* 0x0000007b207b7220 */ /* 0x040fe20000410000 */
[----:B------:R-:W-:Y:S01]  /*6460*/  F2FP.F16.F32.PACK_AB R33, R33, R58 ;  /* 0x0000003a2121723e */ /* 0x000fe200000000ff */
[----:B------:R-:W-:Y:S01]  /*6470*/  FFMA.FTZ R32, R32, R121, -R41 ;  /* 0x0000007920207223 */ /* 0x000fe20000010829 */
[----:B------:R-:W-:-:S02]  /*6480*/  HADD2.F32 R41, -RZ, R46.H0_H0 ;  /* 0x2000002eff297230 */ /* 0x000fc40000004100 */
[----:B------:R-:W-:Y:S01]  /*6490*/  FFMA.FTZ R36, R36, R121, R123 ;  /* 0x0000007924247223 */ /* 0x000fe2000001007b */
[----:B------:R-:W-:Y:S01]  /*64a0*/  F2FP.F16.F32.PACK_AB R40, R39, R124 ;  /* 0x0000007c2728723e */ /* 0x000fe200000000ff */
[----:B------:R-:W-:Y:S02]  /*64b0*/  IMAD.MOV.U32 R39, RZ, RZ, R52 ;  /* 0x000000ffff277224 */ /* 0x000fe400078e0034 */
[-C--:B------:R-:W-:Y:S01]  /*64c0*/  FMUL.FTZ R45, R42, R41.reuse ;  /* 0x000000292a2d7220 */ /* 0x080fe20000410000 */
[----:B------:R-:W-:-:S03]  /*64d0*/  FMUL.FTZ R41, R38, R41 ;  /* 0x0000002926297220 */ /* 0x000fc60000410000 */
[-C--:B------:R-:W-:Y:S01]  /*64e0*/  FFMA.FTZ R45, R38, R35.reuse, -R45 ;  /* 0x00000023262d7223 */ /* 0x080fe2000001082d */
[----:B------:R-:W-:-:S04]  /*64f0*/  FFMA.FTZ R41, R42, R35, R41 ;  /* 0x000000232a297223 */ /* 0x000fc80000010029 */
[----:B------:R-:W-:Y:S02]  /*6500*/  F2FP.F16.F32.PACK_AB R38, R45, R32 ;  /* 0x000000202d26723e */ /* 0x000fe400000000ff */
[----:B------:R-:W-:Y:S01]  /*6510*/  F2FP.F16.F32.PACK_AB R42, R41, R36 ;  /* 0x00000024292a723e */ /* 0x000fe200000000ff */
[----:B------:R-:W-:Y:S02]  /*6520*/  IMAD.MOV.U32 R36, RZ, RZ, R33 ;  /* 0x000000ffff247224 */ /* 0x000fe400078e0021 */
[----:B------:R-:W-:-:S07]  /*6530*/  IMAD.MOV.U32 R41, RZ, RZ, R51 ;  /* 0x000000ffff297224 */ /* 0x000fce00078e0033 */
.L_x_10378:
[----:B------:R-:W-:Y:S05]  /*6540*/  BSYNC B1 ;  /* 0x0000000000017941 */ /* 0x000fea0003800000 */
.L_x_10377:
[----:B-1----:R4:W-:Y:S01]  /*6550*/  STG.E.128 desc[UR60][R48.64], R36 ;  /* 0x0000002430007986 */ /* 0x0029e2000c101d3c */
[----:B------:R-:W-:-:S13]  /*6560*/  ISETP.GE.AND P4, PT, R50, R110, PT ;  /* 0x0000006e3200720c */ /* 0x000fda0003f86270 */
[----:B------:R-:W-:Y:S05]  /*6570*/  @P4 BRA `(.L_x_10341) ;  /* 0x00000000009c4947 */ /* 0x000fea0003800000 */
[--C-:B------:R-:W-:Y:S02]  /*6580*/  SHF.R.S32.HI R32, RZ, 0x1f, R50.reuse ;  /* 0x0000001fff207819 */ /* 0x100fe40000011432 */
[----:B------:R-:W-:-:S04]  /*6590*/  IADD3 R50, P4, P5, R24, R92, R50 ;  /* 0x0000005c18327210 */ /* 0x000fc80007d9e032 */
[----:B------:R-:W-:Y:S02]  /*65a0*/  IADD3.X R32, R3, R111, R32, P4, P5 ;  /* 0x0000006f03207210 */ /* 0x000fe400027ea420 */
[----:B------:R-:W-:-:S04]  /*65b0*/  LEA R90, P4, R50, R90, 0x1 ;  /* 0x0000005a325a7211 */ /* 0x000fc800078808ff */
[----:B------:R-:W-:-:S05]  /*65c0*/  LEA.HI.X R91, R50, R91, R32, 0x1, P4 ;  /* 0x0000005b325b7211 */ /* 0x000fca00020f0c20 */
[----:B--2---:R1:W-:Y:S01]  /*65d0*/  STG.E.128 desc[UR60][R90.64], R40 ;  /* 0x000000285a007986 */ /* 0x0043e2000c101d3c */
[----:B------:R-:W-:Y:S05]  /*65e0*/  BRA `(.L_x_10341) ;  /* 0x0000000000807947 */ /* 0x000fea0003800000 */
.L_x_10334:
[----:B------:R-:W2:Y:S02]  /*65f0*/  LDL R32, [R1+0x44] ;  /* 0x0000440001207983 */ /* 0x000ea40000100800 */
[----:B--2---:R-:W-:-:S13]  /*6600*/  ISETP.NE.AND P3, PT, R32, 0x3, PT ;  /* 0x000000032000780c */ /* 0x004fda0003f65270 */
[----:B------:R-:W-:Y:S05]  /*6610*/  @!P3 BRA `(.L_x_10379) ;  /* 0x000000000004b947 */ /* 0x000fea0003800000 */
[----:B------:R-:W-:Y:S01]  /*6620*/  BPT.TRAP 0x1 ;  /* 0x000000040000795c */ /* 0x000fe20000300000 */
.L_x_10379:
[----:B------:R-:W-:Y:S01]  /*6630*/  IMAD R20, R17, 0x8, R16 ;  /* 0x0000000811147824 */ /* 0x000fe200078e0210 */
[----:B------:R-:W-:Y:S01]  /*6640*/  SHF.L.U32 R86, R155, 0x1f, RZ ;  /* 0x0000001f9b567819 */ /* 0x000fe200000006ff */
[----:B------:R-:W-:Y:S01]  /*6650*/  IMAD R85, R22, -0x90, R2 ;  /* 0xffffff7016557824 */ /* 0x000fe200078e0202 */
[----:B------:R-:W-:Y:S02]  /*6660*/  BSSY B1, `(.L_x_10380) ;  /* 0x0000004000017945 */ /* 0x000fe40003800000 */
[----:B------:R-:W0:Y:S02]  /*6670*/  SYNCS.PHASECHK.TRANS64.TRYWAIT P4, [R20+URZ+0x31c90], R86 ;  /* 0x031c9056140075a7 */ /* 0x000e24000808017f */
[----:B------:R-:W-:Y:S01]  /*6680*/  VIMNMX R85, R85, 0x90, PT ;  /* 0x0000009055557848 */ /* 0x000fe20003fe0100 */
[----:B0-----:R-:W-:Y:S06]  /*6690*/  @!P4 BRA `(.L_x_10381) ;  /* 0x0000017000c0c947 */ /* 0x001fec0003800000 */
.L_x_10631:
[----:B------:R-:W-:Y:S05]  /*66a0*/  BSYNC B1 ;  /* 0x0000000000017941 */ /* 0x000fea0003800000 */
.L_x_10380:
[----:B------:R-:W-:-:S13]  /*66b0*/  ISETP.GE.AND P4, PT, R19, R85, PT ;  /* 0x000000551300720c */ /* 0x000fda0003f86270 */
[----:B------:R-:W-:Y:S05]  /*66c0*/  @P4 BRA `(.L_x_10341) ;  /* 0x0000000000484947 */ /* 0x000fea0003800000 */
[----:B------:R-:W-:-:S13]  /*66d0*/  ISETP.NE.AND P4, PT, R10, RZ, PT ;  /* 0x000000ff0a00720c */ /* 0x000fda0003f85270 */
[----:B------:R-:W1:Y:S04]  /*66e0*/  @P4 LDS.128 R32, [R80+0x16800] ;  /* 0x0168000050204984 */ /* 0x000e680000000c00 */
[----:B-1----:R-:W-:Y:S01]  /*66f0*/  @P4 STG.E.128 desc[UR60][R36.64], R32 ;  /* 0x0000002024004986 */ /* 0x002fe2000c101d3c */
        /* <DEDUP_REMOVED lines=14> */
[----:B-1----:R1:W-:Y:S02]  /*67e0*/  @P4 STG.E.128 desc[UR60][R36.64+0xa0], R32 ;  /* 0x0000a02024004986 */ /* 0x0023e4000c101d3c */
.L_x_10341:
[----:B------:R-:W-:Y:S05]  /*67f0*/  BSYNC B0 ;  /* 0x0000000000007941 */ /* 0x000fea0003800000 */
.L_x_10333:
        /* <DEDUP_REMOVED lines=17> */
.L_x_10383:
[----:B------:R-:W-:Y:S05]  /*6910*/  BSYNC B0 ;  /* 0x0000000000007941 */ /* 0x000fea0003800000 */
.L_x_10382:
[----:B------:R-:W2:Y:S01]  /*6920*/  SYNCS.PHASECHK.TRANS64.TRYWAIT P3, [R20+URZ+0x31cb0], R86 ;  /* 0x031cb056140075a7 */ /* 0x000ea2000806017f */
[----:B------:R-:W-:Y:S04]  /*6930*/  BSSY B0, `(.L_x_10384) ;  /* 0x0000002000007945 */ /* 0x000fe80003800000 */
[----:B--2---:R-:W-:Y:S05]  /*6940*/  @!P3 BRA `(.L_x_10385) ;  /* 0x000001700028b947 */ /* 0x004fea0003800000 */
.L_x_10632:
[----:B------:R-:W-:Y:S05]  /*6950*/  BSYNC B0 ;  /* 0x0000000000007941 */ /* 0x000fea0003800000 */
.L_x_10384:
[----:B------:R-:W-:Y:S01]  /*6960*/  ISETP.GE.AND P3, PT, R19, R85, PT ;  /* 0x000000551300720c */ /* 0x000fe20003f66270 */
[----:B------:R-:W-:-:S12]  /*6970*/  BSSY B0, `(.L_x_10386) ;  /* 0x0000020000007945 */ /* 0x000fd80003800000 */
[----:B------:R-:W-:Y:S05]  /*6980*/  @P3 BRA `(.L_x_10387) ;  /* 0x0000000000783947 */ /* 0x000fea0003800000 */
[----:B------:R-:W-:Y:S01]  /*6990*/  IMAD.WIDE R34, R22, 0x90, R74 ;  /* 0x0000009016227825 */ /* 0x000fe200078e024a */
[----:B------:R-:W-:-:S03]  /*69a0*/  ULDC.64 UR4, c[0x0][0x328] ;  /* 0x0000ca0000047ab9 */ /* 0x000fc60000000a00 */
[----:B------:R-:W-:Y:S02]  /*69b0*/  IMAD R35, R35, UR4, RZ ;  /* 0x0000000423237c24 */ /* 0x000fe4000f8e02ff */
[----:B-1----:R-:W-:Y:S02]  /*69c0*/  IMAD.MOV.U32 R32, RZ, RZ, R26 ;  /* 0x000000ffff207224 */ /* 0x002fe400078e001a */
[----:B------:R-:W-:Y:S02]  /*69d0*/  IMAD.MOV.U32 R33, RZ, RZ, R88 ;  /* 0x000000ffff217224 */ /* 0x000fe400078e0058 */
[C---:B------:R-:W-:Y:S02]  /*69e0*/  IMAD R35, R34.reuse, UR5, R35 ;  /* 0x0000000522237c24 */ /* 0x040fe4000f8e0223 */
[----:B------:R-:W-:Y:S01]  /*69f0*/  IMAD.WIDE.U32 R32, R34, UR4, R32 ;  /* 0x0000000422207c25 */ /* 0x000fe2000f8e0020 */
[----:B------:R-:W-:-:S03]  /*6a00*/  ULDC.64 UR4, c[0x0][0x318] ;  /* 0x0000c60000047ab9 */ /* 0x000fc60000000a00 */
[----:B------:R-:W-:Y:S01]  /*6a10*/  IMAD.IADD R33, R33, 0x1, R35 ;  /* 0x0000000121217824 */ /* 0x000fe200078e0223 */
[----:B------:R-:W-:Y:S01]  /*6a20*/  LEA R36, P3, R32, UR4, 0x1 ;  /* 0x0000000420247c11 */ /* 0x000fe2000f8608ff */
[----:B------:R-:W-:-:S03]  /*6a30*/  ULDC UR4, c[0x0][0x2f4] ;  /* 0x0000bd0000047ab9 */ /* 0x000fc60000000800 */
[----:B------:R-:W-:Y:S02]  /*6a40*/  LEA.HI.X R37, R32, UR5, R33, 0x1, P3 ;  /* 0x0000000520257c11 */ /* 0x000fe400098f0c21 */
        /* <DEDUP_REMOVED lines=17> */
[----:B-1----:R3:W-:Y:S02]  /*6b60*/  @!P3 STG.E.128 desc[UR60][R36.64+0xa0], R32 ;  /* 0x0000a0202400b986 */ /* 0x0027e4000c101d3c */
.L_x_10387:
[----:B------:R-:W-:Y:S05]  /*6b70*/  BSYNC B0 ;  /* 0x0000000000007941 */ /* 0x000fea0003800000 */
.L_x_10386:
[----:B------:R-:W-:Y:S01]  /*6b80*/  @!PT LDS RZ, [RZ] ;  /* 0x00000000fffff984 */ /* 0x000fe20000000800 */
[----:B------:R-:W-:Y:S01]  /*6b90*/  @!PT LDS RZ, [RZ] ;  /* 0x00000000fffff984 */ /* 0x000fe20000000800 */
[----:B------:R-:W-:Y:S01]  /*6ba0*/  @!PT LDS RZ, [RZ] ;  /* 0x00000000fffff984 */ /* 0x000fe20000000800 */
[----:B------:R-:W-:Y:S01]  /*6bb0*/  @!PT LDS RZ, [RZ] ;  /* 0x00000000fffff984 */ /* 0x000fe20000000800 */
[----:B------:R4:W-:Y:S06]  /*6bc0*/  MEMBAR.ALL.CTA ;  /* 0x0000000000007992 */ /* 0x0009ec0000008000 */
[----:B----4-:R-:W4:Y:S01]  /*6bd0*/  FENCE.VIEW.ASYNC.S ;  /* 0x00000000000073c6 */ /* 0x010f220000000000 */
[----:B0-2---:R-:W-:Y:S02]  /*6be0*/  @!P4 VIADD R20, R20, 0x31cc0 ;  /* 0x00031cc01414c836 */ /* 0x005fe40000000000 */
[----:B------:R-:W-:-:S03]  /*6bf0*/  VIADD R17, R17, 0x1 ;  /* 0x0000000111117836 */ /* 0x000fc60000000000 */
[----:B------:R-:W-:Y:S01]  /*6c00*/  @!P4 PRMT R20, RZ, 0x654, R20 ;  /* 0x00000654ff14c816 */ /* 0x000fe20000000014 */
[----:B----4-:R0:W-:Y:S01]  /*6c10*/  BAR.SYNC.DEFER_BLOCKING R112, 0x80 ;  /* 0x000200700000751d */ /* 0x0101e20000010000 */
[----:B------:R-:W-:-:S04]  /*6c20*/  ISETP.NE.AND P3, PT, R17, 0x2, PT ;  /* 0x000000021100780c */ /* 0x000fc80003f65270 */
[----:B------:R-:W-:Y:S01]  /*6c30*/  SEL R17, R17, RZ, P3 ;  /* 0x000000ff11117207 */ /* 0x000fe20001800000 */
[----:B------:R2:W-:Y:S02]  /*6c40*/  @!P4 SYNCS.ARRIVE.TRANS64.RED.A1T0 RZ, [R20+URZ], RZ ;  /* 0x000000ff14ffc9a7 */ /* 0x0005e4000810043f */
[----:B--2---:R-:W-:-:S04]  /*6c50*/  SEL R20, RZ, 0x1, P3 ;  /* 0x00000001ff147807 */ /* 0x004fc80001800000 */
[----:B------:R-:W-:Y:S01]  /*6c60*/  LOP3.LUT R155, R155, R20, RZ, 0x3c, !PT ;  /* 0x000000149b9b7212 */ /* 0x000fe200078e3cff */
[----:B0-----:R-:W-:Y:S06]  /*6c70*/  @P2 BRA `(.L_x_10388) ;  /* 0xffffffbc00202947 */ /* 0x001fec000383ffff */
[----:B------:R-:W0:Y:S01]  /*6c80*/  S2R R21, SR_TID.X ;  /* 0x0000000000157919 */ /* 0x000e220000002100 */
[----:B------:R-:W-:Y:S02]  /*6c90*/  PLOP3.LUT P0, PT, PT, PT, PT, 0x8, 0x0 ;  /* 0x000000000000781c */ /* 0x000fe40003f0e170 */
[----:B0-----:R-:W-:-:S04]  /*6ca0*/  SHF.R.U32.HI R21, RZ, 0x7, R21 ;  /* 0x00000007ff157819 */ /* 0x001fc80000011615 */
[----:B------:R-:W-:-:S13]  /*6cb0*/  ISETP.NE.AND P5, PT, R21, 0x1, PT ;  /* 0x000000011500780c */ /* 0x000fda0003fa5270 */
[----:B------:R-:W-:Y:S06]  /*6cc0*/  @!P5 BAR.ARV 0x9, 0x100 ;  /* 0x024400000000db1d */ /* 0x000fec0000002000 */
.L_x_10328:
[----:B------:R-:W-:Y:S02]  /*6cd0*/  ISETP.GE.AND P2, PT, R109, 0x1, PT ;  /* 0x000000016d00780c */ /* 0x000fe40003f46270 */
[----:B------:R-:W-:Y:S02]  /*6ce0*/  CS2R R2, SRZ ;  /* 0x0000000000027805 */ /* 0x000fe4000001ff00 */
[----:B------:R-:W-:Y:S01]  /*6cf0*/  PLOP3.LUT P1, PT, PT, PT, PT, 0x80, 0x0 ;  /* 0x000000000000781c */ /* 0x000fe20003f2f070 */
[----:B------:R-:W-:Y:S01]  /*6d00*/  IMAD.MOV.U32 R0, RZ, RZ, RZ ;  /* 0x000000ffff007224 */ /* 0x000fe200078e00ff */
[----:B------:R-:W-:Y:S01]  /*6d10*/  CS2R R26, SRZ ;  /* 0x00000000001a7805 */ /* 0x000fe2000001ff00 */
[----:B------:R-:W-:Y:S01]  /*6d20*/  IMAD.MOV.U32 R71, RZ, RZ, RZ ;  /* 0x000000ffff477224 */ /* 0x000fe200078e00ff */
[----:B------:R-:W-:Y:S01]  /*6d30*/  CS2R R52, SRZ ;  /* 0x0000000000347805 */ /* 0x000fe2000001ff00 */
[----:B---3--:R-:W-:Y:S01]  /*6d40*/  IMAD.MOV.U32 R37, RZ, RZ, RZ ;  /* 0x000000ffff257224 */ /* 0x008fe200078e00ff */
        /* <DEDUP_REMOVED lines=22> */
[----:B------:R-:W-:Y:S06]  /*6eb0*/  @P0 BRA `(.L_x_10389) ;  /* 0x00000000000c0947 */ /* 0x000fec0003800000 */
[----:B------:R-:W0:Y:S01]  /*6ec0*/  FENCE.VIEW.ASYNC.G ;  /* 0x00000000000073c6 */ /* 0x000e220000000100 */
[----:B------:R-:W-:Y:S05]  /*6ed0*/  WARPSYNC.ALL ;  /* 0x0000000000007948 */ /* 0x000fea0003800000 */
[----:B0-----:R-:W-:Y:S06]  /*6ee0*/  BAR.ARV 0xc, 0x200 ;  /* 0x0308000000007b1d */ /* 0x001fec0000002000 */
.L_x_10389:
        /* <DEDUP_REMOVED lines=11> */
[----:B0-----:R2:W-:Y:S02]  /*6fa0*/  STL [R1+0x74], R0 ;  /* 0x0000740001007387 */ /* 0x0015e40000100800 */
.L_x_10635:
[----:B------:R-:W2:Y:S01]  /*6fb0*/  LDL R3, [R1+0x74] ;  /* 0x0000740001037983 */ /* 0x000ea20000100800 */
[----:B------:R-:W-:Y:S01]  /*6fc0*/  BSSY B6, `(.L_x_10392) ;  /* 0x000001b000067945 */ /* 0x000fe20003800000 */
[----:B--2---:R-:W-:-:S05]  /*6fd0*/  IMAD.HI R0, R3, 0x55555556, RZ ;  /* 0x5555555603007827 */ /* 0x004fca00078e02ff */
[----:B------:R-:W-:-:S05]  /*6fe0*/  LEA.HI R2, R0, R0, RZ, 0x1 ;  /* 0x0000000000027211 */ /* 0x000fca00078f08ff */
[----:B------:R-:W-:Y:S02]  /*6ff0*/  IMAD R2, R2, -0x3, R3 ;  /* 0xfffffffd02027824 */ /* 0x000fe400078e0203 */
[----:B------:R-:W-:-:S04]  /*7000*/  VIADD R3, R16, 0x24300 ;  /* 0x0002430010037836 */ /* 0x000fc80000000000 */
[----:B------:R-:W-:Y:S01]  /*7010*/  IMAD R0, R2, 0x800, R3 ;  /* 0x0000080002007824 */ /* 0x000fe200078e0203 */
[----:B------:R-:W-:-:S04]  /*7020*/  LOP3.LUT P0, RZ, R3, 0x9f, RZ, 0xc0, !PT ;  /* 0x0000009f03ff7812 */ /* 0x000fc8000780c0ff */
[----:B------:R-:W-:-:S04]  /*7030*/  SHF.R.U32.HI R0, RZ, 0x4, R0 ;  /* 0x00000004ff007819 */ /* 0x000fc80000011600 */
[----:B------:R-:W-:-:S05]  /*7040*/  LOP3.LUT R0, R0, 0x3fff, RZ, 0xc0, !PT ;  /* 0x00003fff00007812 */ /* 0x000fca00078ec0ff */
[----:B------:R2:W-:Y:S01]  /*7050*/  STL [R1+0x7c], R0 ;  /* 0x00007c0001007387 */ /* 0x0005e20000100800 */
[----:B------:R-:W-:Y:S05]  /*7060*/  @!P0 BRA `(.L_x_10393) ;  /* 0x0000000000408947 */ /* 0x000fea0003800000 */
[----:B--2---:R-:W-:Y:S01]  /*7070*/  MOV R0, 0x0 ;  /* 0x0000000000007802 */ /* 0x004fe20000000f00 */
[----:B------:R-:W-:Y:S01]  /*7080*/  ULDC.64 UR4, c[0x4][0x1b8] ;  /* 0x01006e0000047ab9 */ /* 0x000fe20000000a00 */
[----:B------:R-:W-:Y:S01]  /*7090*/  ULDC.64 UR6, c[0x4][0x1c0] ;  /* 0x0100700000067ab9 */ /* 0x000fe20000000a00 */
[----:B------:R-:W-:Y:S01]  /*70a0*/  IMAD.U32 R4, RZ, RZ, UR4 ;  /* 0x00000004ff047e24 */ /* 0x000fe2000f8e00ff */
[----:B0-----:R0:W2:Y:S01]  /*70b0*/  LDC.64 R14, c[0x4][R0] ;  /* 0x01000000000e7b82 */ /* 0x0010a20000000a00 */
        /* <DEDUP_REMOVED lines=10> */
[----:B-12--5:R-:W-:Y:S05]  /*7160*/  CALL.ABS.NOINC R14 ;  /* 0x000000000e007343 */ /* 0x026fea0003c00000 */
.L_x_10393:
[----:B------:R-:W-:Y:S05]  /*7170*/  BSYNC B6 ;  /* 0x0000000000067941 */ /* 0x000fea0003800000 */
.L_x_10392:
        /* <DEDUP_REMOVED lines=8> */
[----:B------:R2:W3:Y:S03]  /*7200*/  SYNCS.PHASECHK.TRANS64.TRYWAIT P0, [R16+URZ+0x31c00], R3 ;  /* 0x031c0003100075a7 */ /* 0x0004e6000800017f */
[----:B---3--:R-:W-:Y:S05]  /*7210*/  @!P0 NANOSLEEP.SYNCS 0x989680 ;  /* 0x009896800000895d */ /* 0x008fea0003900000 */
[----:B------:R-:W3:Y:S01]  /*7220*/  @!P0 SYNCS.PHASECHK.TRANS64 P0, [R16+URZ+0x31c00], R3 ;  /* 0x031c0003100085a7 */ /* 0x000ee2000800007f */
[----:B------:R-:W-:Y:S04]  /*7230*/  BSSY B0, `(.L_x_10395) ;  /* 0x0000006000007945 */ /* 0x000fe80003800000 */
[----:B---3--:R-:W-:Y:S05]  /*7240*/  @P0 BRA `(.L_x_10396) ;  /* 0x0000000000100947 */ /* 0x008fea0003800000 */
.L_x_10397:
[----:B---3--:R3:W4:Y:S02]  /*7250*/  SYNCS.PHASECHK.TRANS64.TRYWAIT P0, [R16+URZ+0x31c00], R3 ;  /* 0x031c0003100075a7 */ /* 0x008724000800017f */
[----:B----4-:R-:W-:Y:S05]  /*7260*/  @!P0 NANOSLEEP.SYNCS 0x989680 ;  /* 0x009896800000895d */ /* 0x010fea0003900000 */
[----:B------:R-:W4:Y:S02]  /*7270*/  @!P0 SYNCS.PHASECHK.TRANS64 P0, [R16+URZ+0x31c00], R3 ;  /* 0x031c0003100085a7 */ /* 0x000f24000800007f */
[----:B----4-:R-:W-:Y:S05]  /*7280*/  @!P0 BRA `(.L_x_10397) ;  /* 0xfffffffc00f08947 */ /* 0x010fea000383ffff */
.L_x_10396:
[----:B------:R-:W-:Y:S05]  /*7290*/  BSYNC B0 ;  /* 0x0000000000007941 */ /* 0x000fea0003800000 */
.L_x_10395:
[----:B------:R-:W-:Y:S05]  /*72a0*/  BRA `(.L_x_10398) ;  /* 0x0000003800487947 */ /* 0x000fea0003800000 */
.L_x_10394:
[----:B------:R-:W3:Y:S01]  /*72b0*/  LDL R8, [R1+0xbc] ;  /* 0x0000bc0001087983 */ /* 0x000ee20000100800 */
[----:B--2--5:R-:W-:Y:S01]  /*72c0*/  SHF.R.S32.HI R0, RZ, 0x1f, R104 ;  /* 0x0000001fff007819 */ /* 0x024fe20000011468 */
[----:B------:R-:W-:Y:S01]  /*72d0*/  ULDC.64 UR6, c[0x0][0x408] ;  /* 0x0001020000067ab9 */ /* 0x000fe20000000a00 */
[----:B------:R-:W-:Y:S02]  /*72e0*/  ULDC.64 UR4, c[0x0][0x3f8] ;  /* 0x0000fe0000047ab9 */ /* 0x000fe40000000a00 */
[----:B------:R-:W-:-:S04]  /*72f0*/  IMAD.WIDE.U32 R4, R104, UR4, RZ ;  /* 0x0000000468047c25 */ /* 0x000fc8000f8e00ff */
[C---:B------:R-:W-:Y:S02]  /*7300*/  IMAD R7, R0.reuse, UR6, RZ ;  /* 0x0000000600077c24 */ /* 0x040fe4000f8e02ff */
[----:B------:R-:W-:Y:S02]  /*7310*/  IMAD R3, R0, UR4, RZ ;  /* 0x0000000400037c24 */ /* 0x000fe4000f8e02ff */
[C---:B------:R-:W-:Y:S02]  /*7320*/  IMAD R25, R104.reuse, UR7, R7 ;  /* 0x0000000768197c24 */ /* 0x040fe4000f8e0207 */
[C---:B------:R-:W-:Y:S01]  /*7330*/  IMAD R3, R104.reuse, UR5, R3 ;  /* 0x0000000568037c24 */ /* 0x040fe2000f8e0203 */
[----:B------:R-:W-:Y:S01]  /*7340*/  ULDC.64 UR4, c[0x0][0x3e8] ;  /* 0x0000fa0000047ab9 */ /* 0x000fe20000000a00 */
[----:B------:R-:W-:Y:S01]  /*7350*/  IMAD.WIDE.U32 R6, R104, UR6, RZ ;  /* 0x0000000668067c25 */ /* 0x000fe2000f8e00ff */
[----:B------:R-:W-:Y:S01]  /*7360*/  ULDC.64 UR6, c[0x0][0x400] ;  /* 0x0001000000067ab9 */ /* 0x000fe20000000a00 */
[----:B------:R-:W-:-:S02]  /*7370*/  LEA R22, P1, R4, UR4, 0x1 ;  /* 0x0000000404167c11 */ /* 0x000fc4000f8208ff */
[----:B------:R-:W-:Y:S01]  /*7380*/  IMAD.IADD R23, R3, 0x1, R5 ;  /* 0x0000000103177824 */ /* 0x000fe200078e0205 */
[----:B------:R-:W-:Y:S01]  /*7390*/  LEA R24, P2, R6, UR6, 0x1 ;  /* 0x0000000606187c11 */ /* 0x000fe2000f8408ff */
[----:B------:R-:W-:-:S03]  /*73a0*/  IMAD.IADD R25, R25, 0x1, R7 ;  /* 0x0000000119197824 */ /* 0x000fc600078e0207 */
[----:B------:R-:W-:Y:S02]  /*73b0*/  LEA.HI.X R23, R4, UR5, R23, 0x1, P1 ;  /* 0x0000000504177c11 */ /* 0x000fe400088f0c17 */
[----:B------:R-:W-:Y:S02]  /*73c0*/  LEA.HI.X R25, R6, UR7, R25, 0x1, P2 ;  /* 0x0000000706197c11 */ /* 0x000fe400090f0c19 */
[----:B---3--:R-:W-:-:S13]  /*73d0*/  LOP3.LUT P0, RZ, R8, 0x1bf, RZ, 0xc0, !PT ;  /* 0x000001bf08ff7812 */ /* 0x008fda000780c0ff */
[----:B------:R-:W-:Y:S05]  /*73e0*/  @!P0 BRA `(.L_x_10399) ;  /* 0x0000000000408947 */ /* 0x000fea0003800000 */
[----:B------:R-:W-:Y:S01]  /*73f0*/  MOV R0, 0x0 ;  /* 0x0000000000007802 */ /* 0x000fe20000000f00 */
        /* <DEDUP_REMOVED lines=14> */
[----:B-12---:R-:W-:Y:S05]  /*74e0*/  CALL.ABS.NOINC R14 ;  /* 0x000000000e007343 */ /* 0x006fea0003c00000 */
.L_x_10399:
[----:B------:R-:W-:Y:S01]  /*74f0*/  ULDC.U8 UR4, c[0x0][0x410] ;  /* 0x0001040000047ab9 */ /* 0x000fe20000000000 */
[----:B------:R-:W-:Y:S01]  /*7500*/  BSSY B0, `(.L_x_10400) ;  /* 0x0000364000007945 */ /* 0x000fe20003800000 */
[----:B------:R-:W-:Y:S01]  /*7510*/  ISETP.NE.AND P0, PT, RZ, UR4, PT ;  /* 0x00000004ff007c0c */ /* 0x000fe2000bf05270 */
[----:B------:R-:W-:-:S12]  /*7520*/  IMAD R7, R105, 0xc0, R19 ;  /* 0x000000c069077824 */ /* 0x000fd800078e0213 */
[----:B------:R-:W-:Y:S05]  /*7530*/  @!P0 BRA `(.L_x_10401) ;  /* 0x0000001800d88947 */ /* 0x000fea0003800000 */
[----:B------:R-:W-:-:S03]  /*7540*/  UMOV UR4, 0xffffffff ;  /* 0xffffffff00047882 */ /* 0x000fc60000000000 */
[----:B------:R-:W-:Y:S05]  /*7550*/  BRA.DIV UR4, `(.L_x_10402) ;  /* 0x0000016604787947 */ /* 0x000fea000b800000 */
[----:B------:R2:W3:Y:S04]  /*7560*/  SHFL.IDX PT, R3, R23, RZ, 0x1e1f ;  /* 0x001e1fff17037589 */ /* 0x0004e800000e0000 */
[----:B------:R2:W4:Y:S04]  /*7570*/  SHFL.IDX PT, R0, R22, RZ, 0x1e1f ;  /* 0x001e1fff16007589 */ /* 0x00052800000e0000 */
[----:B------:R2:W0:Y:S04]  /*7580*/  SHFL.IDX PT, R5, R25, RZ, 0x1e1f ;  /* 0x001e1fff19057589 */ /* 0x00042800000e0000 */
[----:B------:R2:W0:Y:S02]  /*7590*/  SHFL.IDX PT, R4, R24, RZ, 0x1e1f ;  /* 0x001e1fff18047589 */ /* 0x00042400000e0000 */
.L_x_10641:
[----:B------:R-:W5:Y:S01]  /*75a0*/  LDL R45, [R1+0x94] ;  /* 0x00009400012d7983 */ /* 0x000f620000100800 */
[----:B------:R-:W-:Y:S01]  /*75b0*/  ULDC UR4, c[0x0][0x448] ;  /* 0x0001120000047ab9 */ /* 0x000fe20000000800 */
[----:B------:R-:W-:Y:S01]  /*75c0*/  BSSY B1, `(.L_x_10403) ;  /* 0x000005c000017945 */ /* 0x000fe20003800000 */
[----:B------:R-:W-:Y:S01]  /*75d0*/  IMAD R108, R108, UR4, RZ ;  /* 0x000000046c6c7c24 */ /* 0x000fe2000f8e02ff */
[----:B------:R-:W-:Y:S02]  /*75e0*/  CS2R R34, SRZ ;  /* 0x0000000000227805 */ /* 0x000fe4000001ff00 */
[----:B------:R-:W-:Y:S02]  /*75f0*/  CS2R R30, SRZ ;  /* 0x00000000001e7805 */ /* 0x000fe4000001ff00 */
[----:B--2---:R-:W-:Y:S01]  /*7600*/  CS2R R24, SRZ ;  /* 0x0000000000187805 */ /* 0x004fe2000001ff00 */
[----:B------:R-:W-:Y:S01]  /*7610*/  IMAD R6, R105, -0xc0, R108 ;  /* 0xffffff4069067824 */ /* 0x000fe200078e026c */
[----:B------:R-:W-:-:S02]  /*7620*/  ISETP.GE.AND P1, PT, R7, R108, PT ;  /* 0x0000006c0700720c */ /* 0x000fc40003f26270 */
[----:B------:R-:W-:Y:S02]  /*7630*/  CS2R R20, SRZ ;  /* 0x0000000000147805 */ /* 0x000fe4000001ff00 */
[----:B------:R-:W-:Y:S02]  /*7640*/  CS2R R12, SRZ ;  /* 0x00000000000c7805 */ /* 0x000fe4000001ff00 */
[----:B------:R-:W-:Y:S02]  /*7650*/  CS2R R8, SRZ ;  /* 0x0000000000087805 */ /* 0x000fe4000001ff00 */
[----:B------:R-:W-:Y:S02]  /*7660*/  VIMNMX R6, R6, 0xc0, PT ;  /* 0x000000c006067848 */ /* 0x000fe40003fe0100 */
[----:B-1----:R-:W-:Y:S02]  /*7670*/  CS2R R32, SRZ ;  /* 0x0000000000207805 */ /* 0x002fe4000001ff00 */
[----:B------:R-:W-:-:S02]  /*7680*/  CS2R R28, SRZ ;  /* 0x00000000001c7805 */ /* 0x000fc4000001ff00 */
[----:B------:R-:W-:Y:S02]  /*7690*/  CS2R R26, SRZ ;  /* 0x00000000001a7805 */ /* 0x000fe4000001ff00 */
[----:B------:R-:W-:Y:S02]  /*76a0*/  ISETP.GE.AND P0, PT, R19, R6, PT ;  /* 0x000000061300720c */ /* 0x000fe40003f06270 */
[----:B------:R-:W-:Y:S02]  /*76b0*/  CS2R R22, SRZ ;  /* 0x0000000000167805 */ /* 0x000fe4000001ff00 */
[----:B0-----:R-:W-:Y:S02]  /*76c0*/  CS2R R14, SRZ ;  /* 0x00000000000e7805 */ /* 0x001fe4000001ff00 */
[----:B------:R-:W-:Y:S02]  /*76d0*/  CS2R R10, SRZ ;  /* 0x00000000000a7805 */ /* 0x000fe4000001ff00 */
[----:B-----5:R-:W-:Y:S01]  /*76e0*/  LEA.HI R44, R45, R45, RZ, 0x1 ;  /* 0x0000002d2d2c7211 */ /* 0x020fe200078f08ff */
[----:B------:R-:W-:Y:S06]  /*76f0*/  @P1 BRA `(.L_x_10404) ;  /* 0x0000000400201947 */ /* 0x000fec0003800000 */
[----:B------:R-:W2:Y:S01]  /*7700*/  LDL R39, [R1+0x60] ;  /* 0x0000600001277983 */ /* 0x000ea20000100800 */
[----:B------:R-:W-:-:S03]  /*7710*/  ULDC UR4, c[0x0][0x3f4] ;  /* 0x0000fd0000047ab9 */ /* 0x000fc60000000800 */
[----:B------:R-:W3:Y:S04]  /*7720*/  LDL R38, [R1+0x64] ;  /* 0x0000640001267983 */ /* 0x000ee80000100800 */
[----:B------:R-:W4:Y:S04]  /*7730*/  LDL R37, [R1+0x68] ;  /* 0x0000680001257983 */ /* 0x000f280000100800 */
[----:B------:R-:W4:Y:S04]  /*7740*/  LDL R36, [R1+0xa0] ;  /* 0x0000a00001247983 */ /* 0x000f280000100800 */
[----:B------:R-:W4:Y:S04]  /*7750*/  LDL R41, [R1+0xa4] ;  /* 0x0000a40001297983 */ /* 0x000f280000100800 */
[----:B------:R-:W4:Y:S04]  /*7760*/  LDL R40, [R1+0x6c] ;  /* 0x00006c0001287983 */ /* 0x000f280000100800 */
[----:B------:R-:W4:Y:S04]  /*7770*/  LDL.64 R42, [R1+0x48] ;  /* 0x00004800012a7983 */ /* 0x000f280000100a00 */
[----:B------:R-:W4:Y:S04]  /*7780*/  LDL R14, [R1+0x70] ;  /* 0x00007000010e7983 */ /* 0x000f280000100800 */
[----:B------:R-:W4:Y:S04]  /*7790*/  LDL R47, [R1+0xa8] ;  /* 0x0000a800012f7983 */ /* 0x000f280000100800 */
[----:B------:R-:W4:Y:S01]  /*77a0*/  LDL R46, [R1+0xac] ;  /* 0x0000ac00012e7983 */ /* 0x000f220000100800 */
        /* <DEDUP_REMOVED lines=8> */
[C---:B--2---:R-:W-:Y:S01]  /*7830*/  ISETP.GE.AND P2, PT, R39.reuse, UR4, PT ;  /* 0x0000000427007c0c */ /* 0x044fe2000bf46270 */
[C---:B------:R-:W-:Y:S01]  /*7840*/  IMAD.SHL.U32 R9, R39.reuse, 0x2, RZ ;  /* 0x0000000227097824 */ /* 0x040fe200078e00ff */
[----:B------:R-:W-:Y:S02]  /*7850*/  SHF.R.S32.HI R6, RZ, 0x1f, R39 ;  /* 0x0000001fff067819 */ /* 0x000fe40000011427 */
[C---:B---3--:R-:W-:Y:S01]  /*7860*/  ISETP.GE.AND P1, PT, R38.reuse, UR4, PT ;  /* 0x0000000426007c0c */ /* 0x048fe2000bf26270 */
[----:B------:R-:W-:Y:S01]  /*7870*/  IMAD.SHL.U32 R13, R38, 0x2, RZ ;  /* 0x00000002260d7824 */ /* 0x000fe200078e00ff */
[----:B------:R-:W-:-:S07]  /*7880*/  SHF.L.U64.HI R10, R39, 0x1, R6 ;  /* 0x00000001270a7819 */ /* 0x000fce0000010206 */
[-C--:B----4-:R-:W-:Y:S02]  /*7890*/  @!P2 IADD3 R6, P3, R0, R9.reuse, RZ ;  /* 0x000000090006a210 */ /* 0x090fe40007f7e0ff */
[----:B------:R-:W-:-:S03]  /*78a0*/  @!P2 IADD3 R8, P4, R4, R9, RZ ;  /* 0x000000090408a210 */ /* 0x000fc60007f9e0ff */
[--C-:B------:R-:W-:Y:S01]  /*78b0*/  @!P2 IMAD.X R7, R3, 0x1, R10.reuse, P3 ;  /* 0x000000010307a824 */ /* 0x100fe200018e060a */
[----:B------:R-:W-:Y:S01]  /*78c0*/  ISETP.GE.AND P3, PT, R37, UR4, PT ;  /* 0x0000000425007c0c */ /* 0x000fe2000bf66270 */
[----:B------:R-:W-:Y:S01]  /*78d0*/  @!P2 IMAD.X R9, R5, 0x1, R10, P4 ;  /* 0x000000010509a824 */ /* 0x000fe200020e060a */
[----:B------:R-:W-:Y:S02]  /*78e0*/  @!P1 IADD3 R10, P4, R0, R13, RZ ;  /* 0x0000000d000a9210 */ /* 0x000fe40007f9e0ff */
[----:B------:R0:W5:Y:S01]  /*78f0*/  @!P2 LD.E.64 R28, desc[UR60][R6.64] ;  /* 0x0000003c061ca980 */ /* 0x000162000c101b00 */
[----:B------:R-:W-:-:S03]  /*7900*/  IMAD.SHL.U32 R39, R37, 0x2, RZ ;  /* 0x0000000225277824 */ /* 0x000fc600078e00ff */
[----:B------:R-:W5:Y:S01]  /*7910*/  @!P2 LD.E.64 R30, desc[UR60][R8.64] ;  /* 0x0000003c081ea980 */ /* 0x000f62000c101b00 */
[----:B------:R-:W-:Y:S01]  /*7920*/  @!P1 IADD3 R12, P2, R4, R13, RZ ;  /* 0x0000000d040c9210 */ /* 0x000fe20007f5e0ff */
[----:B------:R-:W-:-:S03]  /*7930*/  @!P1 IMAD.X R11, R3, 0x1, R36, P4 ;  /* 0x00000001030b9824 */ /* 0x000fc600020e0624 */
[-C--:B------:R-:W-:Y:S01]  /*7940*/  @!P3 IADD3 R38, P4, R4, R39.reuse, RZ ;  /* 0x000000270426b210 */ /* 0x080fe20007f9e0ff */
[C---:B------:R-:W-:Y:S01]  /*7950*/  @!P1 IMAD.X R13, R5.reuse, 0x1, R36, P2 ;  /* 0x00000001050d9824 */ /* 0x040fe200010e0624 */
[----:B------:R-:W-:Y:S01]  /*7960*/  @!P3 IADD3 R36, P2, R0, R39, RZ ;  /* 0x000000270024b210 */ /* 0x000fe20007f5e0ff */
[----:B------:R1:W5:Y:S02]  /*7970*/  @!P1 LD.E.64 R26, desc[UR60][R10.64] ;  /* 0x0000003c0a1a9980 */ /* 0x000364000c101b00 */
[--C-:B------:R-:W-:Y:S02]  /*7980*/  @!P3 IMAD.X R39, R5, 0x1, R41.reuse, P4 ;  /* 0x000000010527b824 */ /* 0x100fe400020e0629 */
[----:B------:R-:W5:Y:S01]  /*7990*/  @!P1 LD.E.64 R24, desc[UR60][R12.64] ;  /* 0x0000003c0c189980 */ /* 0x000f62000c101b00 */
[----:B------:R-:W-:Y:S01]  /*79a0*/  @!P3 IMAD.X R37, R3, 0x1, R41, P2 ;  /* 0x000000010325b824 */ /* 0x000fe200010e0629 */
[----:B------:R-:W-:Y:S02]  /*79b0*/  ISETP.GE.AND P1, PT, R40, UR4, PT ;  /* 0x0000000428007c0c */ /* 0x000fe4000bf26270 */
[----:B------:R-:W-:Y:S01]  /*79c0*/  ISETP.GE.AND P2, PT, R42, UR4, PT ;  /* 0x000000042a007c0c */ /* 0x000fe2000bf46270 */
[----:B------:R2:W5:Y:S01]  /*79d0*/  @!P3 LD.E.64 R20, desc[UR60][R38.64] ;  /* 0x0000003c2614b980 */ /* 0x000562000c101b00 */
[----:B0-----:R-:W-:-:S03]  /*79e0*/  IMAD.SHL.U32 R7, R40, 0x2, RZ ;  /* 0x0000000228077824 */ /* 0x001fc600078e00ff */
[----:B------:R0:W5:Y:S01]  /*79f0*/  @!P3 LD.E.64 R22, desc[UR60][R36.64] ;  /* 0x0000003c2416b980 */ /* 0x000162000c101b00 */
[C---:B------:R-:W-:Y:S01]  /*7a00*/  ISETP.GE.AND P3, PT, R14.reuse, UR4, PT ;  /* 0x000000040e007c0c */ /* 0x040fe2000bf66270 */
[----:B-1----:R-:W-:-:S04]  /*7a10*/  IMAD.SHL.U32 R11, R14, 0x2, RZ ;  /* 0x000000020e0b7824 */ /* 0x002fc800078e00ff */
[-C--:B------:R-:W-:Y:S02]  /*7a20*/  @!P1 IADD3 R40, P5, R0, R7.reuse, RZ ;  /* 0x0000000700289210 */ /* 0x080fe40007fbe0ff */
[----:B------:R-:W-:Y:S01]  /*7a30*/  @!P1 IADD3 R6, P4, R4, R7, RZ ;  /* 0x0000000704069210 */ /* 0x000fe20007f9e0ff */
[----:B------:R-:W-:Y:S02]  /*7a40*/  @!P2 IMAD.MOV.U32 R8, RZ, RZ, R0 ;  /* 0x000000ffff08a224 */ /* 0x000fe400078e0000 */
[----:B------:R-:W-:Y:S02]  /*7a50*/  @!P2 IMAD.MOV.U32 R9, RZ, RZ, R3 ;  /* 0x000000ffff09a224 */ /* 0x000fe400078e0003 */
[----:B--2---:R-:W-:-:S04]  /*7a60*/  @!P2 IMAD.WIDE R38, R42, 0x2, R4 ;  /* 0x000000022a26a825 */ /* 0x004fc800078e0204 */
[----:B0-----:R-:W-:-:S04]  /*7a70*/  @!P2 IMAD.WIDE R36, R42, 0x2, R8 ;  /* 0x000000022a24a825 */ /* 0x001fc800078e0208 */
[--C-:B------:R-:W-:Y:S01]  /*7a80*/  @!P1 IMAD.X R41, R3, 0x1, R47.reuse, P5 ;  /* 0x0000000103299824 */ /* 0x100fe200028e062f */
[-C--:B------:R-:W-:Y:S01]  /*7a90*/  @!P3 IADD3 R42, P5, R0, R11.reuse, RZ ;  /* 0x0000000b002ab210 */ /* 0x080fe20007fbe0ff */
[----:B------:R-:W-:Y:S01]  /*7aa0*/  @!P1 IMAD.X R7, R5, 0x1, R47, P4 ;  /* 0x0000000105079824 */ /* 0x000fe200020e062f */
[----:B------:R-:W-:Y:S02]  /*7ab0*/  @!P3 IADD3 R4, P4, R4, R11, RZ ;  /* 0x0000000b0404b210 */ /* 0x000fe40007f9e0ff */
[----:B------:R-:W-:Y:S02]  /*7ac0*/  CS2R R14, SRZ ;  /* 0x00000000000e7805 */ /* 0x000fe4000001ff00 */
[----:B------:R-:W-:Y:S02]  /*7ad0*/  CS2R R12, SRZ ;  /* 0x00000000000c7805 */ /* 0x000fe4000001ff00 */
[----:B------:R-:W-:Y:S02]  /*7ae0*/  CS2R R10, SRZ ;  /* 0x00000000000a7805 */ /* 0x000fe4000001ff00 */
[----:B------:R-:W-:Y:S01]  /*7af0*/  CS2R R8, SRZ ;  /* 0x0000000000087805 */ /* 0x000fe2000001ff00 */
[--C-:B------:R-:W-:Y:S01]  /*7b00*/  @!P3 IMAD.X R43, R3, 0x1, R46.reuse, P5 ;  /* 0x00000001032bb824 */ /* 0x100fe200028e062e */
[----:B------:R0:W5:Y:S01]  /*7b10*/  @!P2 LD.E.64 R32, desc[UR60][R36.64] ;  /* 0x0000003c2420a980 */ /* 0x000162000c101b00 */
[----:B------:R-:W-:-:S03]  /*7b20*/  @!P3 IMAD.X R5, R5, 0x1, R46, P4 ;  /* 0x000000010505b824 */ /* 0x000fc600020e062e */
[----:B------:R0:W5:Y:S04]  /*7b30*/  @!P2 LD.E.64 R34, desc[UR60][R38.64] ;  /* 0x0000003c2622a980 */ /* 0x000168000c101b00 */
[----:B------:R0:W5:Y:S04]  /*7b40*/  @!P1 LD.E.64 R14, desc[UR60][R40.64] ;  /* 0x0000003c280e9980 */ /* 0x000168000c101b00 */
[----:B------:R0:W5:Y:S04]  /*7b50*/  @!P1 LD.E.64 R12, desc[UR60][R6.64] ;  /* 0x0000003c060c9980 */ /* 0x000168000c101b00 */
[----:B------:R0:W5:Y:S04]  /*7b60*/  @!P3 LD.E.64 R10, desc[UR60][R42.64] ;  /* 0x0000003c2a0ab980 */ /* 0x000168000c101b00 */
[----:B------:R0:W5:Y:S02]  /*7b70*/  @!P3 LD.E.64 R8, desc[UR60][R4.64] ;  /* 0x0000003c0408b980 */ /* 0x000164000c101b00 */
.L_x_10404:
[----:B------:R-:W-:Y:S05]  /*7b80*/  BSYNC B1 ;  /* 0x0000000000017941 */ /* 0x000fea0003800000 */
.L_x_10403:
[----:B---3-5:R-:W-:Y:S01]  /*7b90*/  IMAD.MOV.U32 R3, RZ, RZ, R35 ;  /* 0x000000ffff037224 */ /* 0x028fe200078e0023 */
[----:B------:R-:W-:Y:S01]  /*7ba0*/  LOP3.LUT R44, R44, 0xfffffffe, RZ, 0xc0, !PT ;  /* 0xfffffffe2c2c7812 */ /* 0x000fe200078ec0ff */
[----:B----4-:R-:W-:Y:S01]  /*7bb0*/  IMAD.MOV.U32 R0, RZ, RZ, R34 ;  /* 0x000000ffff007224 */ /* 0x010fe200078e0022 */
[----:B------:R-:W-:Y:S01]  /*7bc0*/  BSSY B1, `(.L_x_10405) ;  /* 0x000002b000017945 */ /* 0x000fe20003800000 */
[----:B0-----:R-:W-:Y:S01]  /*7bd0*/  IMAD.MOV.U32 R4, RZ, RZ, R30 ;  /* 0x000000ffff047224 */ /* 0x001fe200078e001e */
[----:B------:R-:W-:Y:S01]  /*7be0*/  PRMT R43, R43, 0x5410, R3 ;  /* 0x000054102b2b7816 */ /* 0x000fe20000000003 */
        /* <DEDUP_REMOVED lines=39> */
[----:B0-----:R-:W-:Y:S06]  /*7e60*/  @!P1 BRA `(.L_x_10406) ;  /* 0x0000015c00a89947 */ /* 0x001fec0003800000 */
.L_x_10642:
[----:B------:R-:W-:Y:S05]  /*7e70*/  BSYNC B1 ;  /* 0x0000000000017941 */ /* 0x000fea0003800000 */
.L_x_10405:
[----:B------:R-:W-:Y:S01]  /*7e80*/  PRMT R37, R0, 0x5410, R4 ;  /* 0x0000541000257816 */ /* 0x000fe20000000004 */
[----:B------:R-:W-:Y:S06]  /*7e90*/  @P0 BRA `(.L_x_10407) ;  /* 0x0000002c00280947 */ /* 0x000fec0003800000 */
[----:B------:R-:W2:Y:S01]  /*7ea0*/  LDL.64 R50, [R1+0x48] ;  /* 0x0000480001327983 */ /* 0x000ea20000100a00 */
[----:B------:R-:W2:Y:S03]  /*7eb0*/  LDC R0, c[0x0][0x3f4] ;  /* 0x0000fd00ff007b82 */ /* 0x000ea60000000800 */
[----:B------:R-:W0:Y:S04]  /*7ec0*/  LDL R49, [R1+0x80] ;  /* 0x0000800001317983 */ /* 0x000e280000100800 */
[----:B------:R-:W3:Y:S04]  /*7ed0*/  LDL R48, [R1+0x60] ;  /* 0x0000600001307983 */ /* 0x000ee80000100800 */
[----:B------:R-:W4:Y:S04]  /*7ee0*/  LDL R47, [R1+0x64] ;  /* 0x00006400012f7983 */ /* 0x000f280000100800 */
[----:B------:R-:W5:Y:S04]  /*7ef0*/  LDL R45, [R1+0x68] ;  /* 0x00006800012d7983 */ /* 0x000f680000100800 */
[----:B------:R-:W5:Y:S04]  /*7f00*/  LDL R7, [R1+0x6c] ;  /* 0x00006c0001077983 */ /* 0x000f680000100800 */
[----:B------:R-:W5:Y:S04]  /*7f10*/  LDL R6, [R1+0x70] ;  /* 0x0000700001067983 */ /* 0x000f680000100800 */
[----:B------:R-:W5:Y:S01]  /*7f20*/  LDL R5, [R1+0x84] ;  /* 0x0000840001057983 */ /* 0x000f620000100800 */
[----:B------:R-:W-:Y:S01]  /*7f30*/  BSSY B1, `(.L_x_10408) ;  /* 0x0000035000017945 */ /* 0x000fe20003800000 */
[-C--:B--2---:R-:W-:Y:S01]  /*7f40*/  ISETP.GE.AND P6, PT, R50, R0.reuse, PT ;  /* 0x000000003200720c */ /* 0x084fe20003fc6270 */
[----:B0-----:R-:W-:Y:S01]  /*7f50*/  IMAD R3, R49, 0x2, R16 ;  /* 0x0000000231037824 */ /* 0x001fe200078e0210 */
[----:B---3--:R-:W-:-:S02]  /*7f60*/  ISETP.GE.AND P0, PT, R48, R0, PT ;  /* 0x000000003000720c */ /* 0x008fc40003f06270 */
[-C--:B----4-:R-:W-:Y:S02]  /*7f70*/  ISETP.GE.AND P1, PT, R47, R0.reuse, PT ;  /* 0x000000002f00720c */ /* 0x090fe40003f26270 */
[-C--:B-----5:R-:W-:Y:S02]  /*7f80*/  ISETP.GE.AND P2, PT, R45, R0.reuse, PT ;  /* 0x000000002d00720c */ /* 0x0a0fe40003f46270 */
[-C--:B------:R-:W-:Y:S02]  /*7f90*/  ISETP.GE.AND P3, PT, R7, R0.reuse, PT ;  /* 0x000000000700720c */ /* 0x080fe40003f66270 */
[----:B------:R-:W-:Y:S01]  /*7fa0*/  ISETP.GE.AND P4, PT, R6, R0, PT ;  /* 0x000000000600720c */ /* 0x000fe20003f86270 */
[----:B------:R-:W-:Y:S01]  /*7fb0*/  VIADD R0, R3, 0x20 ;  /* 0x0000002003007836 */ /* 0x000fe20000000000 */
[----:B------:R-:W-:Y:S01]  /*7fc0*/  LOP3.LUT P5, RZ, R5, 0x2, RZ, 0xc0, !PT ;  /* 0x0000000205ff7812 */ /* 0x000fe200078ac0ff */
[----:B------:R-:W-:-:S12]  /*7fd0*/  @P6 BRA `(.L_x_10409) ;  /* 0x0000000000a86947 */ /* 0x000fd80003800000 */
[----:B------:R-:W0:Y:S01]  /*7fe0*/  LDS.128 R4, [R3+0xda00] ;  /* 0x00da000003047984 */ /* 0x000e220000000c00 */
        /* <DEDUP_REMOVED lines=20> */
[----:B------:R-:W-:Y:S02]  /*8130*/  HADD2.F32 R6, -RZ, R5.H0_H0 ;  /* 0x20000005ff067230 */ /* 0x000fe40000004100 */
[----:B------:R-:W-:Y:S01]  /*8140*/  FFMA.FTZ R49, R34, R45, -R49 ;  /* 0x0000002d22317223 */ /* 0x000fe20000010831 */
[----:B------:R-:W-:Y:S02]  /*8150*/  HADD2.F32 R44, -RZ, R43.H1_H1 ;  /* 0x3000002bff2c7230 */ /* 0x000fe40000004100 */
[----:B------:R-:W-:Y:S01]  /*8160*/  FFMA.FTZ R45, R7, R46, R50 ;  /* 0x0000002e072d7223 */ /* 0x000fe20000010032 */
[----:B------:R-:W-:Y:S02]  /*8170*/  HADD2.F32 R5, -RZ, R5.H1_H1 ;  /* 0x30000005ff057230 */ /* 0x000fe40000004100 */
[----:B------:R-:W-:-:S02]  /*8180*/  HADD2.F32 R34, -RZ, R55.H0_H0 ;  /* 0x20000037ff227230 */ /* 0x000fc40000004100 */
        /* <DEDUP_REMOVED lines=14> */
[----:B------:R0:W-:Y:S02]  /*8270*/  STS.128 [R3+0xda00], R4 ;  /* 0x00da000403007388 */ /* 0x0001e40000000c00 */
.L_x_10409:
[----:B------:R-:W-:Y:S05]  /*8280*/  BSYNC B1 ;  /* 0x0000000000017941 */ /* 0x000fea0003800000 */
.L_x_10408:
[----:B------:R-:W-:Y:S01]  /*8290*/  BSSY B1, `(.L_x_10410) ;  /* 0x000002d000017945 */ /* 0x000fe20003800000 */
[----:B------:R-:W-:-:S03]  /*82a0*/  @P5 VIADD R0, R3, 0xffffffe0 ;  /* 0xffffffe003005836 */ /* 0x000fc60000000000 */
[----:B------:R-:W-:Y:S05]  /*82b0*/  @P0 BRA `(.L_x_10411) ;  /* 0x0000000000a80947 */ /* 0x000fea0003800000 */
[----:B0-----:R-:W0:Y:S01]  /*82c0*/  LDS.128 R4, [R0+0xda00] ;  /* 0x00da000000047984 */ /* 0x001e220000000c00 */
[----:B------:R-:W-:Y:S01]  /*82d0*/  SHF.R.U32.HI R33, RZ, 0x10, R29 ;  /* 0x00000010ff217819 */ /* 0x000fe2000001161d */
[----:B------:R-:W-:Y:S01]  /*82e0*/  HADD2.F32 R34, -RZ, R54.H0_H0 ;  /* 0x20000036ff227230 */ /* 0x000fe20000004100 */
        /* <DEDUP_REMOVED lines=39> */
.L_x_10411:
[----:B------:R-:W-:Y:S05]  /*8560*/  BSYNC B1 ;  /* 0x0000000000017941 */ /* 0x000fea0003800000 */
.L_x_10410:
[----:B------:R-:W-:Y:S04]  /*8570*/  BSSY B1, `(.L_x_10412) ;  /* 0x000002c000017945 */ /* 0x000fe80003800000 */
[----:B------:R-:W-:Y:S05]  /*8580*/  @P1 BRA `(.L_x_10413) ;  /* 0x0000000000a81947 */ /* 0x000fea0003800000 */
[----:B01----:R-:W0:Y:S01]  /*8590*/  LDS.128 R4, [R3+0x10a00] ;  /* 0x010a000003047984 */ /* 0x003e220000000c00 */
        /* <DEDUP_REMOVED lines=41> */
.L_x_10413:
[----:B------:R-:W-:Y:S05]  /*8830*/  BSYNC B1 ;  /* 0x0000000000017941 */ /* 0x000fea0003800000 */
.L_x_10412:
        /* <DEDUP_REMOVED lines=44> */
.L_x_10415:
[----:B------:R-:W-:Y:S05]  /*8b00*/  BSYNC B1 ;  /* 0x0000000000017941 */ /* 0x000fea0003800000 */
.L_x_10414:
        /* <DEDUP_REMOVED lines=44> */
.L_x_10417:
[----:B------:R-:W-:Y:S05]  /*8dd0*/  BSYNC B1 ;  /* 0x0000000000017941 */ /* 0x000fea0003800000 */
.L_x_10416:
[----:B------:R-:W-:Y:S05]  /*8de0*/  @P4 BRA `(.L_x_10407) ;  /* 0x0000001c00544947 */ /* 0x000fea0003800000 */
[----:B01234-:R-:W0:Y:S01]  /*8df0*/  LDS.128 R4, [R0+0x13a00] ;  /* 0x013a000000047984 */ /* 0x01fe220000000c00 */
        /* <DEDUP_REMOVED lines=8> */
[----:B------:R-:W-:-:S02]  /*8e80*/  HADD2.F32 R11, -RZ, R37.H0_H0 ;  /* 0x20000025ff0b7230 */ /* 0x000fc40000004100 */
[----:B------:R-:W-:Y:S02]  /*8e90*/  HADD2.F32 R37, -RZ, R37.H1_H1 ;  /* 0x30000025ff257230 */ /* 0x000fe40000004100 */
[--C-:B0-----:R-:W-:Y:S02]  /*8ea0*/  HADD2.F32 R10, -RZ, R7.reuse.H1_H1 ;  /* 0x30000007ff0a7230 */ /* 0x101fe40000004100 */
        /* <DEDUP_REMOVED lines=31> */
.L_x_10401:
[----:B------:R-:W-:-:S03]  /*90a0*/  UMOV UR4, 0xffffffff ;  /* 0xffffffff00047882 */ /* 0x000fc60000000000 */
[----:B------:R-:W-:Y:S05]  /*90b0*/  BRA.DIV UR4, `(.L_x_10418) ;  /* 0x0000014e04287947 */ /* 0x000fea000b800000 */
[----:B------:R-:W2:Y:S04]  /*90c0*/  SHFL.IDX PT, R3, R23, RZ, 0x1e1f ;  /* 0x001e1fff17037589 */ /* 0x000ea800000e0000 */
[----:B------:R-:W1:Y:S04]  /*90d0*/  SHFL.IDX PT, R0, R22, RZ, 0x1e1f ;  /* 0x001e1fff16007589 */ /* 0x000e6800000e0000 */
[----:B------:R3:W4:Y:S04]  /*90e0*/  SHFL.IDX PT, R5, R25, RZ, 0x1e1f ;  /* 0x001e1fff19057589 */ /* 0x00072800000e0000 */
[----:B0-----:R3:W0:Y:S01]  /*90f0*/  SHFL.IDX PT, R14, R24, RZ, 0x1e1f ;  /* 0x001e1fff180e7589 */ /* 0x00162200000e0000 */
[----:B--2---:R-:W-:-:S02]  /*9100*/  IMAD.MOV.U32 R33, RZ, RZ, R3 ;  /* 0x000000ffff217224 */ /* 0x004fc400078e0003 */
[----:B-1-3--:R-:W-:-:S07]  /*9110*/  IMAD.MOV.U32 R32, RZ, RZ, R0 ;  /* 0x000000ffff207224 */ /* 0x00afce00078e0000 */
.L_x_10648:
[----:B------:R-:W2:Y:S01]  /*9120*/  LDL R43, [R1+0x94] ;  /* 0x00009400012b7983 */ /* 0x000ea20000100800 */
[----:B------:R-:W-:Y:S01]  /*9130*/  ULDC UR4, c[0x0][0x448] ;  /* 0x0001120000047ab9 */ /* 0x000fe20000000800 */
[----:B------:R-:W-:Y:S01]  /*9140*/  BSSY B1, `(.L_x_10419) ;  /* 0x0000038000017945 */ /* 0x000fe20003800000 */
[----:B------:R-:W-:Y:S01]  /*9150*/  IMAD R108, R108, UR4, RZ ;  /* 0x000000046c6c7c24 */ /* 0x000fe2000f8e02ff */
[----:B------:R-:W-:Y:S01]  /*9160*/  CS2R R8, SRZ ;  /* 0x0000000000087805 */ /* 0x000fe2000001ff00 */
[----:B0-----:R-:W-:Y:S01]  /*9170*/  IMAD.MOV.U32 R34, RZ, RZ, R14 ;  /* 0x000000ffff227224 */ /* 0x001fe200078e000e */
[----:B------:R-:W-:Y:S01]  /*9180*/  CS2R R10, SRZ ;  /* 0x00000000000a7805 */ /* 0x000fe2000001ff00 */
[----:B------:R-:W-:Y:S01]  /*9190*/  IMAD R0, R105, -0xc0, R108 ;  /* 0xffffff4069007824 */ /* 0x000fe200078e026c */
[----:B------:R-:W-:Y:S01]  /*91a0*/  ISETP.GE.AND P1, PT, R7, R108, PT ;  /* 0x0000006c0700720c */ /* 0x000fe20003f26270 */
[----:B----4-:R-:W-:Y:S01]  /*91b0*/  IMAD.MOV.U32 R35, RZ, RZ, R5 ;  /* 0x000000ffff237224 */ /* 0x010fe200078e0005 */
[----:B------:R-:W-:-:S02]  /*91c0*/  CS2R R4, SRZ ;  /* 0x0000000000047805 */ /* 0x000fc4000001ff00 */
[----:B------:R-:W-:Y:S02]  /*91d0*/  CS2R R6, SRZ ;  /* 0x0000000000067805 */ /* 0x000fe4000001ff00 */
[----:B------:R-:W-:Y:S02]  /*91e0*/  VIMNMX R0, R0, 0xc0, PT ;  /* 0x000000c000007848 */ /* 0x000fe40003fe0100 */
[----:B------:R-:W-:Y:S02]  /*91f0*/  CS2R R12, SRZ ;  /* 0x00000000000c7805 */ /* 0x000fe4000001ff00 */
[----:B------:R-:W-:Y:S02]  /*9200*/  CS2R R14, SRZ ;  /* 0x00000000000e7805 */ /* 0x000fe4000001ff00 */
[----:B------:R-:W-:Y:S02]  /*9210*/  CS2R R20, SRZ ;  /* 0x0000000000147805 */ /* 0x000fe4000001ff00 */
[----:B------:R-:W-:-:S02]  /*9220*/  ISETP.GE.AND P0, PT, R19, R0, PT ;  /* 0x000000001300720c */ /* 0x000fc40003f06270 */
[----:B------:R-:W-:Y:S02]  /*9230*/  CS2R R22, SRZ ;  /* 0x0000000000167805 */ /* 0x000fe4000001ff00 */
[----:B------:R-:W-:Y:S02]  /*9240*/  CS2R R24, SRZ ;  /* 0x0000000000187805 */ /* 0x000fe4000001ff00 */
[----:B------:R-:W-:Y:S02]  /*9250*/  CS2R R26, SRZ ;  /* 0x00000000001a7805 */ /* 0x000fe4000001ff00 */
[----:B------:R-:W-:Y:S02]  /*9260*/  CS2R R28, SRZ ;  /* 0x00000000001c7805 */ /* 0x000fe4000001ff00 */
[----:B------:R-:W-:Y:S02]  /*9270*/  CS2R R30, SRZ ;  /* 0x00000000001e7805 */ /* 0x000fe4000001ff00 */
[----:B--2---:R-:W-:Y:S01]  /*9280*/  LEA.HI R0, R43, R43, RZ, 0x1 ;  /* 0x0000002b2b007211 */ /* 0x004fe200078f08ff */
[----:B------:R-:W-:Y:S06]  /*9290*/  @P1 BRA `(.L_x_10420) ;  /* 0x0000000000881947 */ /* 0x000fec0003800000 */
[----:B------:R-:W2:Y:S04]  /*92a0*/  LDL R37, [R1+0x98] ;  /* 0x0000980001257983 */ /* 0x000ea80000100800 */
[----:B------:R-:W3:Y:S01]  /*92b0*/  LDL R36, [R1+0x9c] ;  /* 0x00009c0001247983 */ /* 0x000ee20000100800 */
[C---:B------:R-:W-:Y:S01]  /*92c0*/  VIADD R3, R144.reuse, 0x10 ;  /* 0x0000001090037836 */ /* 0x040fe20000000000 */
[----:B------:R-:W-:Y:S01]  /*92d0*/  ULDC UR4, c[0x0][0x3f4] ;  /* 0x0000fd0000047ab9 */ /* 0x000fe20000000800 */
[C---:B------:R-:W-:Y:S01]  /*92e0*/  VIADD R4, R144.reuse, 0x20 ;  /* 0x0000002090047836 */ /* 0x040fe20000000000 */
[----:B------:R-:W-:Y:S02]  /*92f0*/  ISETP.GE.AND P1, PT, R144, UR4, PT ;  /* 0x0000000490007c0c */ /* 0x000fe4000bf26270 */
[----:B------:R-:W-:-:S02]  /*9300*/  CS2R R20, SRZ ;  /* 0x0000000000147805 */ /* 0x000fc4000001ff00 */
[----:B------:R-:W-:Y:S02]  /*9310*/  ISETP.GE.AND P2, PT, R3, UR4, PT ;  /* 0x0000000403007c0c */ /* 0x000fe4000bf46270 */
[----:B------:R-:W-:Y:S02]  /*9320*/  CS2R R22, SRZ ;  /* 0x0000000000167805 */ /* 0x000fe4000001ff00 */
[----:B------:R-:W-:Y:S02]  /*9330*/  ISETP.GE.AND P3, PT, R4, UR4, PT ;  /* 0x0000000404007c0c */ /* 0x000fe4000bf66270 */
[----:B------:R-:W-:Y:S02]  /*9340*/  CS2R R4, SRZ ;  /* 0x0000000000047805 */ /* 0x000fe4000001ff00 */
[----:B------:R-:W-:Y:S02]  /*9350*/  CS2R R6, SRZ ;  /* 0x0000000000067805 */ /* 0x000fe4000001ff00 */
[----:B------:R-:W-:Y:S01]  /*9360*/  CS2R R24, SRZ ;  /* 0x0000000000187805 */ /* 0x000fe2000001ff00 */
[----:B------:R-:W-:Y:S01]  /*9370*/  @!P1 IMAD.WIDE R12, R144, 0x2, R32 ;  /* 0x00000002900c9825 */ /* 0x000fe200078e0220 */
[----:B------:R-:W-:-:S02]  /*9380*/  CS2R R26, SRZ ;  /* 0x00000000001a7805 */ /* 0x000fc4000001ff00 */
[----:B------:R-:W-:Y:S02]  /*9390*/  CS2R R8, SRZ ;  /* 0x0000000000087805 */ /* 0x000fe4000001ff00 */
[----:B------:R-:W-:Y:S02]  /*93a0*/  CS2R R10, SRZ ;  /* 0x00000000000a7805 */ /* 0x000fe4000001ff00 */
[----:B------:R-:W-:Y:S01]  /*93b0*/  CS2R R28, SRZ ;  /* 0x00000000001c7805 */ /* 0x000fe2000001ff00 */
[----:B------:R0:W5:Y:S01]  /*93c0*/  @!P1 LD.E.128 R20, desc[UR60][R12.64] ;  /* 0x0000003c0c149980 */ /* 0x000162000c101d00 */
[----:B------:R-:W-:Y:S02]  /*93d0*/  CS2R R30, SRZ ;  /* 0x00000000001e7805 */ /* 0x000fe4000001ff00 */
[----:B------:R-:W-:Y:S02]  /*93e0*/  CS2R R14, SRZ ;  /* 0x00000000000e7805 */ /* 0x000fe4000001ff00 */
[----:B0-----:R-:W-:Y:S01]  /*93f0*/  CS2R R12, SRZ ;  /* 0x00000000000c7805 */ /* 0x001fe2000001ff00 */
[----:B--2---:R-:W-:-:S02]  /*9400*/  @!P2 IMAD.SHL.U32 R3, R37, 0x8, RZ ;  /* 0x000000082503a824 */ /* 0x004fc400078e00ff */
[----:B---3--:R-:W-:Y:S02]  /*9410*/  @!P3 IMAD.SHL.U32 R41, R36, 0x8, RZ ;  /* 0x000000082429b824 */ /* 0x008fe400078e00ff */
        /* <DEDUP_REMOVED lines=10> */
.L_x_10420:
[----:B------:R-:W-:Y:S05]  /*94c0*/  BSYNC B1 ;  /* 0x0000000000017941 */ /* 0x000fea0003800000 */
.L_x_10419:
[----:B------:R-:W-:Y:S01]  /*94d0*/  LOP3.LUT R0, R0, 0xfffffffe, RZ, 0xc0, !PT ;  /* 0xfffffffe00007812 */ /* 0x000fe200078ec0ff */
[----:B-----5:R-:W-:Y:S01]  /*94e0*/  IMAD.MOV.U32 R3, RZ, RZ, R4 ;  /* 0x000000ffff037224 */ /* 0x020fe200078e0004 */
[----:B------:R-:W-:Y:S01]  /*94f0*/  BSSY B1, `(.L_x_10421) ;  /* 0x000002e000017945 */ /* 0x000fe20003800000 */
[----:B0-----:R-:W-:Y:S02]  /*9500*/  IMAD.MOV.U32 R32, RZ, RZ, R5 ;  /* 0x000000ffff207224 */ /* 0x001fe400078e0005 */
        /* <DEDUP_REMOVED lines=43> */
[----:B0-----:R-:W-:Y:S06]  /*97c0*/  @!P1 BRA `(.L_x_10422) ;  /* 0x0000014400dc9947 */ /* 0x001fec0003800000 */
.L_x_10649:
[----:B------:R-:W-:Y:S05]  /*97d0*/  BSYNC B1 ;  /* 0x0000000000017941 */ /* 0x000fea0003800000 */
.L_x_10421:
[----:B------:R-:W-:Y:S01]  /*97e0*/  PRMT R43, R0, 0x5410, R32 ;  /* 0x00005410002b7816 */ /* 0x000fe20000000020 */
[----:B------:R-:W-:Y:S06]  /*97f0*/  @P0 BRA `(.L_x_10407) ;  /* 0x0000001000d00947 */ /* 0x000fec0003800000 */
[----:B------:R1:W5:Y:S01]  /*9800*/  LDL R67, [R1+0x50] ;  /* 0x0000500001437983 */ /* 0x0003620000100800 */
[----:B0-----:R-:W0:Y:S03]  /*9810*/  LDC R3, c[0x0][0x3f4] ;  /* 0x0000fd00ff037b82 */ /* 0x001e260000000800 */
[----:B------:R1:W5:Y:S04]  /*9820*/  LDL R66, [R1+0x58] ;  /* 0x0000580001427983 */ /* 0x0003680000100800 */
[----:B------:R1:W5:Y:S01]  /*9830*/  LDL R65, [R1+0x54] ;  /* 0x0000540001417983 */ /* 0x0003620000100800 */
[C---:B------:R-:W-:Y:S01]  /*9840*/  VIADD R0, R144.reuse, 0x10 ;  /* 0x0000001090007836 */ /* 0x040fe20000000000 */
[----:B------:R-:W-:Y:S01]  /*9850*/  BSSY B1, `(.L_x_10423) ;  /* 0x000006a000017945 */ /* 0x000fe20003800000 */
[C---:B------:R-:W-:Y:S01]  /*9860*/  VIADD R32, R144.reuse, 0x20 ;  /* 0x0000002090207836 */ /* 0x040fe20000000000 */
[----:B0-----:R-:W-:-:S02]  /*9870*/  ISETP.GE.AND P0, PT, R144, R3, PT ;  /* 0x000000039000720c */ /* 0x001fc40003f06270 */
[-C--:B------:R-:W-:Y:S02]  /*9880*/  ISETP.GE.AND P1, PT, R0, R3.reuse, PT ;  /* 0x000000030000720c */ /* 0x080fe40003f26270 */
[----:B------:R-:W-:-:S09]  /*9890*/  ISETP.GE.AND P2, PT, R32, R3, PT ;  /* 0x000000032000720c */ /* 0x000fd20003f46270 */
[----:B-1----:R-:W-:Y:S05]  /*98a0*/  @P0 BRA `(.L_x_10424) ;  /* 0x0000000400900947 */ /* 0x002fea0003800000 */
[----:B------:R-:W2:Y:S01]  /*98b0*/  LDL R68, [R1+0xb8] ;  /* 0x0000b80001447983 */ /* 0x000ea20000100800 */
[----:B------:R-:W0:Y:S02]  /*98c0*/  S2R R33, SR_TID.X ;  /* 0x0000000000217919 */ /* 0x000e240000002100 */
[----:B0-----:R-:W-:-:S05]  /*98d0*/  VIADD R34, R33, 0xffffff80 ;  /* 0xffffff8021227836 */ /* 0x001fca0000000000 */
[----:B------:R-:W-:-:S04]  /*98e0*/  LEA.HI R33, R34, R34, RZ, 0x1 ;  /* 0x0000002222217211 */ /* 0x000fc800078f08ff */
[----:B------:R-:W-:-:S05]  /*98f0*/  LOP3.LUT R33, R33, 0xfffffffe, RZ, 0xc0, !PT ;  /* 0xfffffffe21217812 */ /* 0x000fca00078ec0ff */
[----:B------:R-:W-:-:S05]  /*9900*/  IMAD.IADD R33, R34, 0x1, -R33 ;  /* 0x0000000122217824 */ /* 0x000fca00078e0a21 */
[----:B------:R-:W-:-:S04]  /*9910*/  LEA.HI R0, R3, R33, RZ, 0x1d ;  /* 0x0000002103007211 */ /* 0x000fc800078fe8ff */
[----:B------:R-:W-:-:S04]  /*9920*/  SHF.R.S32.HI R33, RZ, 0x1f, R0 ;  /* 0x0000001fff217819 */ /* 0x000fc80000011400 */
[----:B------:R-:W-:Y:S01]  /*9930*/  LEA.HI R33, R33, R0, RZ, 0x2 ;  /* 0x0000000021217211 */ /* 0x000fe200078f10ff */
[----:B------:R-:W-:-:S03]  /*9940*/  IMAD.SHL.U32 R0, R0, 0x8, RZ ;  /* 0x0000000800007824 */ /* 0x000fc600078e00ff */
[----:B------:R-:W-:Y:S02]  /*9950*/  SHF.R.S32.HI R33, RZ, 0x2, R33 ;  /* 0x00000002ff217819 */ /* 0x000fe40000011421 */
[----:B-----5:R-:W-:-:S03]  /*9960*/  LOP3.LUT R0, R67, 0x18, R0, 0xf8, !PT ;  /* 0x0000001843007812 */ /* 0x020fc600078ef800 */
[----:B------:R-:W-:Y:S01]  /*9970*/  IMAD R36, R33, 0x1800, R66 ;  /* 0x0000180021247824 */ /* 0x000fe200078e0242 */
[----:B------:R-:W-:-:S05]  /*9980*/  LOP3.LUT R37, R0, R65, RZ, 0x3c, !PT ;  /* 0x0000004100257212 */ /* 0x000fca00078e3cff */
[----:B------:R-:W-:-:S04]  /*9990*/  IMAD.IADD R37, R36, 0x1, R37 ;  /* 0x0000000124257824 */ /* 0x000fc800078e0225 */
[----:B------:R-:W-:-:S05]  /*99a0*/  IMAD R0, R37, 0x2, R16 ;  /* 0x0000000225007824 */ /* 0x000fca00078e0210 */
[----:B------:R-:W0:Y:S01]  /*99b0*/  LDS.128 R36, [R0+0xda00] ;  /* 0x00da000000247984 */ /* 0x000e220000000c00 */
[--C-:B------:R-:W-:Y:S02]  /*99c0*/  SHF.R.U64 R20, R20, 0x10, R21.reuse ;  /* 0x0000001014147819 */ /* 0x100fe40000001215 */
[----:B------:R-:W-:Y:S02]  /*99d0*/  SHF.R.U32.HI R54, RZ, 0x10, R21 ;  /* 0x00000010ff367819 */ /* 0x000fe40000011615 */
[--C-:B------:R-:W-:Y:S02]  /*99e0*/  SHF.R.U64 R21, R4, 0x10, R5.reuse ;  /* 0x0000001004157819 */ /* 0x100fe40000001205 */
[----:B------:R-:W-:Y:S01]  /*99f0*/  SHF.R.U32.HI R57, RZ, 0x10, R5 ;  /* 0x00000010ff397819 */ /* 0x000fe20000011605 */
[----:B------:R-:W-:Y:S01]  /*9a00*/  HADD2.F32 R55, -RZ, R55.H0_H0 ;  /* 0x20000037ff377230 */ /* 0x000fe20000004100 */
[----:B------:R-:W-:Y:S01]  /*9a10*/  SHF.R.U64 R5, R6, 0x10, R7 ;  /* 0x0000001006057819 */ /* 0x000fe20000001207 */
[----:B------:R-:W-:Y:S01]  /*9a20*/  HADD2.F32 R53, -RZ, R53.H0_H0 ;  /* 0x20000035ff357230 */ /* 0x000fe20000004100 */
[----:B------:R-:W-:Y:S01]  /*9a30*/  SHF.R.U64 R4, R22, 0x10, R23 ;  /* 0x0000001016047819 */ /* 0x000fe20000001217 */
[----:B------:R-:W-:-:S02]  /*9a40*/  HADD2.F32 R57, -RZ, R57.H0_H0 ;  /* 0x20000039ff397230 */ /* 0x000fc40000004100 */
[----:B------:R-:W-:Y:S01]  /*9a50*/  HADD2.F32 R56, -RZ, R56.H0_H0 ;  /* 0x20000038ff387230 */ /* 0x000fe20000004100 */
[----:B------:R-:W-:Y:S01]  /*9a60*/  SHF.R.U32.HI R62, RZ, 0x10, R7 ;  /* 0x00000010ff3e7819 */ /* 0x000fe20000011607 */
[----:B0-----:R-:W-:-:S05]  /*9a70*/  HADD2.F32 R6, -RZ, R37.H0_H0 ;  /* 0x20000025ff067230 */ /* 0x001fca0000004100 */
[C---:B------:R-:W-:Y:S01]  /*9a80*/  FMUL.FTZ R59, R6.reuse, R55 ;  /* 0x00000037063b7220 */ /* 0x040fe20000410000 */
[----:B------:R-:W-:Y:S01]  /*9a90*/  FMUL.FTZ R61, R6, R53 ;  /* 0x00000035063d7220 */ /* 0x000fe20000410000 */
[----:B------:R-:W-:Y:S02]  /*9aa0*/  HADD2.F32 R50, -RZ, R37.H1_H1 ;  /* 0x30000025ff327230 */ /* 0x000fe40000004100 */
[----:B------:R-:W-:Y:S02]  /*9ab0*/  HADD2.F32 R37, -RZ, R36.H0_H0 ;  /* 0x20000024ff257230 */ /* 0x000fe40000004100 */
[----:B------:R-:W-:Y:S02]  /*9ac0*/  HADD2.F32 R51, -RZ, R38.H0_H0 ;  /* 0x20000026ff337230 */ /* 0x000fe40000004100 */
[----:B------:R-:W-:Y:S01]  /*9ad0*/  HADD2.F32 R52, -RZ, R39.H0_H0 ;  /* 0x20000027ff347230 */ /* 0x000fe20000004100 */
[----:B------:R-:W-:Y:S01]  /*9ae0*/  SHF.R.U32.HI R23, RZ, 0x10, R23 ;  /* 0x00000010ff177819 */ /* 0x000fe20000011617 */
[----:B------:R-:W-:-:S02]  /*9af0*/  HADD2.F32 R36, -RZ, R36.H1_H1 ;  /* 0x30000024ff247230 */ /* 0x000fc40000004100 */
[----:B------:R-:W-:Y:S02]  /*9b00*/  HADD2.F32 R39, -RZ, R39.H1_H1 ;  /* 0x30000027ff277230 */ /* 0x000fe40000004100 */
[----:B------:R-:W-:Y:S02]  /*9b10*/  HADD2.F32 R21, -RZ, R21.H0_H0 ;  /* 0x20000015ff157230 */ /* 0x000fe40000004100 */
[----:B------:R-:W-:Y:S01]  /*9b20*/  HADD2.F32 R38, -RZ, R38.H1_H1 ;  /* 0x30000026ff267230 */ /* 0x000fe20000004100 */
[----:B--2---:R-:W0:Y:S02]  /*9b30*/  LDS.128 R32, [R68] ;  /* 0x0000000044207984 */ /* 0x004e240000000c00 */
[----:B0-----:R-:W-:-:S05]  /*9b40*/  HADD2.F32 R22, -RZ, R33.H0_H0 ;  /* 0x20000021ff167230 */ /* 0x001fca0000004100 */
[C---:B------:R-:W-:Y:S01]  /*9b50*/  FFMA.FTZ R6, R22.reuse, R53, -R59 ;  /* 0x0000003516067223 */ /* 0x040fe2000001083b */
[----:B------:R-:W-:Y:S02]  /*9b60*/  HADD2.F32 R53, -RZ, R54.H0_H0 ;  /* 0x20000036ff357230 */ /* 0x000fe40000004100 */
[----:B------:R-:W-:Y:S01]  /*9b70*/  FFMA.FTZ R22, R22, R55, R61 ;  /* 0x0000003716167223 */ /* 0x000fe2000001003d */
[----:B------:R-:W-:Y:S02]  /*9b80*/  HADD2.F32 R54, -RZ, R58.H0_H0 ;  /* 0x2000003aff367230 */ /* 0x000fe40000004100 */
[C---:B------:R-:W-:Y:S01]  /*9b90*/  FMUL.FTZ R59, R50.reuse, R57 ;  /* 0x00000039323b7220 */ /* 0x040fe20000410000 */
[----:B------:R-:W-:Y:S02]  /*9ba0*/  HADD2.F32 R48, -RZ, R33.H1_H1 ;  /* 0x30000021ff307230 */ /* 0x000fe40000004100 */
[----:B------:R-:W-:Y:S01]  /*9bb0*/  FMUL.FTZ R55, R50, R53 ;  /* 0x0000003532377220 */ /* 0x000fe20000410000 */
[----:B------:R-:W-:-:S02]  /*9bc0*/  HADD2.F32 R33, -RZ, R32.H0_H0 ;  /* 0x20000020ff217230 */ /* 0x000fc40000004100 */
[C---:B------:R-:W-:Y:S01]  /*9bd0*/  FMUL.FTZ R58, R37.reuse, R56 ;  /* 0x00000038253a7220 */ /* 0x040fe20000410000 */
[----:B------:R-:W-:Y:S02]  /*9be0*/  HADD2.F32 R50, -RZ, R60.H0_H0 ;  /* 0x2000003cff327230 */ /* 0x000fe40000004100 */
[-C--:B------:R-:W-:Y:S01]  /*9bf0*/  FMUL.FTZ R37, R37, R54.reuse ;  /* 0x0000003625257220 */ /* 0x080fe20000410000 */
[C---:B------:R-:W-:Y:S01]  /*9c00*/  FFMA.FTZ R59, R48.reuse, R53, -R59 ;  /* 0x00000035303b7223 */ /* 0x040fe2000001083b */
[----:B------:R-:W-:Y:S01]  /*9c10*/  FFMA.FTZ R55, R48, R57, R55 ;  /* 0x0000003930377223 */ /* 0x000fe20000010037 */
[----:B------:R-:W-:Y:S02]  /*9c20*/  HADD2.F32 R48, -RZ, R63.H0_H0 ;  /* 0x2000003fff307230 */ /* 0x000fe40000004100 */
[C---:B------:R-:W-:Y:S01]  /*9c30*/  FFMA.FTZ R58, R33.reuse, R54, -R58 ;  /* 0x00000036213a7223 */ /* 0x040fe2000001083a */
[----:B------:R-:W-:Y:S02]  /*9c40*/  HADD2.F32 R49, -RZ, R34.H0_H0 ;  /* 0x20000022ff317230 */ /* 0x000fe40000004100 */
[----:B------:R-:W-:Y:S01]  /*9c50*/  FFMA.FTZ R56, R33, R56, R37 ;  /* 0x0000003821387223 */ /* 0x000fe20000010025 */
[----:B------:R-:W-:Y:S01]  /*9c60*/  FMUL.FTZ R54, R51, R50 ;  /* 0x0000003233367220 */ /* 0x000fe20000410000 */
[----:B------:R-:W-:-:S02]  /*9c70*/  HADD2.F32 R37, -RZ, R60.H1_H1 ;  /* 0x3000003cff257230 */ /* 0x000fc40000004100 */
[-C--:B------:R-:W-:Y:S01]  /*9c80*/  FMUL.FTZ R60, R51, R48.reuse ;  /* 0x00000030333c7220 */ /* 0x080fe20000410000 */
[----:B------:R-:W-:Y:S02]  /*9c90*/  HADD2.F32 R33, -RZ, R63.H1_H1 ;  /* 0x3000003fff217230 */ /* 0x000fe40000004100 */
[----:B------:R-:W-:Y:S01]  /*9ca0*/  FFMA.FTZ R51, R49, R48, -R54 ;  /* 0x0000003031337223 */ /* 0x000fe20000010836 */
[----:B------:R-:W-:Y:S02]  /*9cb0*/  HADD2.F32 R54, -RZ, R62.H0_H0 ;  /* 0x2000003eff367230 */ /* 0x000fe40000004100 */
[C---:B------:R-:W-:Y:S01]  /*9cc0*/  FMUL.FTZ R62, R52.reuse, R37 ;  /* 0x00000025343e7220 */ /* 0x040fe20000410000 */
[----:B------:R-:W-:Y:S02]  /*9cd0*/  HADD2.F32 R7, -RZ, R35.H0_H0 ;  /* 0x20000023ff077230 */ /* 0x000fe40000004100 */
[----:B------:R-:W-:Y:S01]  /*9ce0*/  FMUL.FTZ R52, R52, R33 ;  /* 0x0000002134347220 */ /* 0x000fe20000410000 */
[----:B------:R-:W-:-:S02]  /*9cf0*/  HADD2.F32 R48, -RZ, R23.H0_H0 ;  /* 0x20000017ff307230 */ /* 0x000fc40000004100 */
[C---:B------:R-:W-:Y:S01]  /*9d00*/  FFMA.FTZ R62, R7.reuse, R33, -R62 ;  /* 0x00000021073e7223 */ /* 0x040fe2000001083e */
[----:B------:R-:W-:Y:S01]  /*9d10*/  FFMA.FTZ R52, R7, R37, R52 ;  /* 0x0000002507347223 */ /* 0x000fe20000010034 */
[----:B------:R-:W-:Y:S02]  /*9d20*/  HADD2.F32 R7, -RZ, R20.H0_H0 ;  /* 0x20000014ff077230 */ /* 0x000fe40000004100 */
[----:B------:R-:W-:Y:S02]  /*9d30*/  HADD2.F32 R23, -RZ, R5.H0_H0 ;  /* 0x20000005ff177230 */ /* 0x000fe40000004100 */
[----:B------:R-:W-:Y:S01]  /*9d40*/  FFMA.FTZ R60, R49, R50, R60 ;  /* 0x00000032313c7223 */ /* 0x000fe2000001003c */
[----:B------:R-:W-:Y:S02]  /*9d50*/  HADD2.F32 R5, -RZ, R4.H0_H0 ;  /* 0x20000004ff057230 */ /* 0x000fe40000004100 */
[----:B------:R-:W-:Y:S01]  /*9d60*/  FMUL.FTZ R50, R39, R54 ;  /* 0x0000003627327220 */ /* 0x000fe20000410000 */
[----:B------:R-:W-:-:S02]  /*9d70*/  HADD2.F32 R35, -RZ, R35.H1_H1 ;  /* 0x30000023ff237230 */ /* 0x000fc40000004100 */
[-C--:B------:R-:W-:Y:S01]  /*9d80*/  FMUL.FTZ R64, R39, R48.reuse ;  /* 0x0000003027407220 */ /* 0x080fe20000410000 */
[----:B------:R-:W-:Y:S02]  /*9d90*/  HADD2.F32 R32, -RZ, R32.H1_H1 ;  /* 0x30000020ff207230 */ /* 0x000fe40000004100 */
[C---:B------:R-:W-:Y:S01]  /*9da0*/  FMUL.FTZ R33, R36.reuse, R21 ;  /* 0x0000001524217220 */ /* 0x040fe20000410000 */
[----:B------:R-:W-:Y:S02]  /*9db0*/  HADD2.F32 R34, -RZ, R34.H1_H1 ;  /* 0x30000022ff227230 */ /* 0x000fe40000004100 */
[----:B------:R-:W-:Y:S01]  /*9dc0*/  FMUL.FTZ R36, R36, R7 ;  /* 0x0000000724247220 */ /* 0x000fe20000410000 */
[C---:B------:R-:W-:Y:S01]  /*9dd0*/  FMUL.FTZ R37, R38.reuse, R23 ;  /* 0x0000001726257220 */ /* 0x040fe20000410000 */
[----:B------:R-:W-:Y:S01]  /*9de0*/  FMUL.FTZ R38, R38, R5 ;  /* 0x0000000526267220 */ /* 0x000fe20000410000 */
[C---:B------:R-:W-:Y:S01]  /*9df0*/  FFMA.FTZ R39, R35.reuse, R48, -R50 ;  /* 0x0000003023277223 */ /* 0x040fe20000010832 */
[----:B------:R-:W-:Y:S01]  /*9e00*/  FFMA.FTZ R49, R35, R54, R64 ;  /* 0x0000003623317223 */ /* 0x000fe20000010040 */
        /* <DEDUP_REMOVED lines=12> */
[----:B------:R0:W-:Y:S04]  /*9ed0*/  STS.128 [R68], R4 ;  /* 0x0000000444007388 */ /* 0x0001e80000000c00 */
[----:B------:R0:W-:Y:S02]  /*9ee0*/  STS.128 [R0+0xda00], R20 ;  /* 0x00da001400007388 */ /* 0x0001e40000000c00 */
.L_x_10424:
[----:B------:R-:W-:Y:S05]  /*9ef0*/  BSYNC B1 ;  /* 0x0000000000017941 */ /* 0x000fea0003800000 */
.L_x_10423:
[----:B------:R-:W-:Y:S04]  /*9f00*/  BSSY B1, `(.L_x_10425) ;  /* 0x0000062000017945 */ /* 0x000fe80003800000 */
[----:B------:R-:W-:Y:S05]  /*9f10*/  @P1 BRA `(.L_x_10426) ;  /* 0x0000000400801947 */ /* 0x000fea0003800000 */
[----:B0-----:R-:W2:Y:S04]  /*9f20*/  LDL R0, [R1+0x98] ;  /* 0x0000980001007983 */ /* 0x001ea80000100800 */
[----:B------:R-:W3:Y:S01]  /*9f30*/  LDL R53, [R1+0xb4] ;  /* 0x0000b40001357983 */ /* 0x000ee20000100800 */
[--C-:B------:R-:W-:Y:S01]  /*9f40*/  SHF.R.U64 R24, R24, 0x10, R25.reuse ;  /* 0x0000001018187819 */ /* 0x100fe20000001219 */
[--C-:B------:R-:W-:Y:S01]  /*9f50*/  HADD2.F32 R33, -RZ, R47.reuse.H1_H1 ;  /* 0x3000002fff217230 */ /* 0x100fe20000004100 */
[----:B------:R-:W-:Y:S01]  /*9f60*/  SHF.R.U32.HI R34, RZ, 0x10, R25 ;  /* 0x00000010ff227819 */ /* 0x000fe20000011619 */
[----:B------:R-:W-:Y:S01]  /*9f70*/  HADD2.F32 R47, -RZ, R47.H0_H0 ;  /* 0x2000002fff2f7230 */ /* 0x000fe20000004100 */
[--C-:B------:R-:W-:Y:S02]  /*9f80*/  SHF.R.U32.HI R35, RZ, 0x10, R9.reuse ;  /* 0x00000010ff237819 */ /* 0x100fe40000011609 */
[----:B------:R-:W-:-:S02]  /*9f90*/  SHF.R.U64 R50, R8, 0x10, R9 ;  /* 0x0000001008327819 */ /* 0x000fc40000001209 */
[--C-:B------:R-:W-:Y:S01]  /*9fa0*/  SHF.R.U64 R52, R26, 0x10, R27.reuse ;  /* 0x000000101a347819 */ /* 0x100fe2000000121b */
[----:B------:R-:W-:Y:S01]  /*9fb0*/  HADD2.F32 R35, -RZ, R35.H0_H0 ;  /* 0x20000023ff237230 */ /* 0x000fe20000004100 */
[----:B------:R-:W-:Y:S02]  /*9fc0*/  SHF.R.U32.HI R51, RZ, 0x10, R27 ;  /* 0x00000010ff337819 */ /* 0x000fe4000001161b */
[--C-:B------:R-:W-:Y:S02]  /*9fd0*/  SHF.R.U64 R49, R10, 0x10, R11.reuse ;  /* 0x000000100a317819 */ /* 0x100fe4000000120b */
[----:B------:R-:W-:Y:S02]  /*9fe0*/  SHF.R.U32.HI R48, RZ, 0x10, R11 ;  /* 0x00000010ff307819 */ /* 0x000fe4000001160b */
[----:B--2---:R-:W-:-:S04]  /*9ff0*/  LEA.HI R0, R3, R0, RZ, 0x1d ;  /* 0x0000000003007211 */ /* 0x004fc800078fe8ff */
[----:B------:R-:W-:-:S04]  /*a000*/  SHF.R.S32.HI R5, RZ, 0x1f, R0 ;  /* 0x0000001fff057819 */ /* 0x000fc80000011400 */
[----:B------:R-:W-:Y:S01]  /*a010*/  LEA.HI R5, R5, R0, RZ, 0x2 ;  /* 0x0000000005057211 */ /* 0x000fe200078f10ff */
[----:B------:R-:W-:-:S03]  /*a020*/  IMAD.SHL.U32 R0, R0, 0x8, RZ ;  /* 0x0000000800007824 */ /* 0x000fc600078e00ff */
[----:B------:R-:W-:Y:S02]  /*a030*/  SHF.R.S32.HI R5, RZ, 0x2, R5 ;  /* 0x00000002ff057819 */ /* 0x000fe40000011405 */
[----:B-----5:R-:W-:-:S03]  /*a040*/  LOP3.LUT R0, R67, 0x18, R0, 0xf8, !PT ;  /* 0x0000001843007812 */ /* 0x020fc600078ef800 */
[----:B------:R-:W-:Y:S01]  /*a050*/  IMAD R20, R5, 0x1800, R66 ;  /* 0x0000180005147824 */ /* 0x000fe200078e0242 */
[----:B------:R-:W-:Y:S01]  /*a060*/  LOP3.LUT R21, R0, R65, RZ, 0x3c, !PT ;  /* 0x0000004100157212 */ /* 0x000fe200078e3cff */
[----:B---3--:R-:W0:Y:S04]  /*a070*/  LDS.128 R4, [R53] ;  /* 0x0000000035047984 */ /* 0x008e280000000c00 */
[----:B------:R-:W-:-:S04]  /*a080*/  IMAD.IADD R21, R20, 0x1, R21 ;  /* 0x0000000114157824 */ /* 0x000fc800078e0215 */
        /* <DEDUP_REMOVED lines=16> */
[----:B------:R-:W-:Y:S02]  /*a190*/  HADD2.F32 R34, -RZ, R44.H0_H0 ;  /* 0x2000002cff227230 */ /* 0x000fe40000004100 */
[C---:B------:R-:W-:Y:S01]  /*a1a0*/  FFMA.FTZ R37, R8.reuse, R33, -R37 ;  /* 0x0000002108257223 */ /* 0x040fe20000010825 */
[----:B------:R-:W-:Y:S01]  /*a1b0*/  FFMA.FTZ R39, R8, R47, R39 ;  /* 0x0000002f08277223 */ /* 0x000fe20000010027 */
[----:B------:R-:W-:Y:S02]  /*a1c0*/  HADD2.F32 R8, -RZ, R46.H0_H0 ;  /* 0x2000002eff087230 */ /* 0x000fe40000004100 */
[-C--:B------:R-:W-:Y:S01]  /*a1d0*/  FMUL.FTZ R38, R26, R25.reuse ;  /* 0x000000191a267220 */ /* 0x080fe20000410000 */
[----:B------:R-:W-:Y:S01]  /*a1e0*/  FMUL.FTZ R26, R21, R34 ;  /* 0x00000022151a7220 */ /* 0x000fe20000410000 */
[----:B------:R-:W-:Y:S02]  /*a1f0*/  HADD2.F32 R27, -RZ, R22.H0_H0 ;  /* 0x20000016ff1b7230 */ /* 0x000fe40000004100 */
[----:B------:R-:W-:Y:S01]  /*a200*/  FFMA.FTZ R36, R9, R25, -R36 ;  /* 0x0000001909247223 */ /* 0x000fe20000010824 */
[----:B------:R-:W-:-:S02]  /*a210*/  HADD2.F32 R44, -RZ, R44.H1_H1 ;  /* 0x3000002cff2c7230 */ /* 0x000fc40000004100 */
[-C--:B------:R-:W-:Y:S01]  /*a220*/  FMUL.FTZ R21, R21, R8.reuse ;  /* 0x0000000815157220 */ /* 0x080fe20000410000 */
[----:B------:R-:W-:Y:S01]  /*a230*/  FFMA.FTZ R25, R5, R8, -R26 ;  /* 0x0000000805197223 */ /* 0x000fe2000001081a */
[----:B------:R-:W-:Y:S02]  /*a240*/  HADD2.F32 R8, -RZ, R45.H1_H1 ;  /* 0x3000002dff087230 */ /* 0x000fe40000004100 */
[----:B------:R-:W-:Y:S01]  /*a250*/  FFMA.FTZ R38, R9, R35, R38 ;  /* 0x0000002309267223 */ /* 0x000fe20000010026 */
[----:B------:R-:W-:Y:S02]  /*a260*/  HADD2.F32 R32, -RZ, R23.H0_H0 ;  /* 0x20000017ff207230 */ /* 0x000fe40000004100 */
[----:B------:R-:W-:Y:S01]  /*a270*/  FFMA.FTZ R34, R5, R34, R21 ;  /* 0x0000002205227223 */ /* 0x000fe20000010015 */
[----:B------:R-:W-:Y:S02]  /*a280*/  HADD2.F32 R45, -RZ, R45.H0_H0 ;  /* 0x2000002dff2d7230 */ /* 0x000fe40000004100 */
[----:B------:R-:W-:Y:S01]  /*a290*/  FMUL.FTZ R5, R27, R44 ;  /* 0x0000002c1b057220 */ /* 0x000fe20000410000 */
[----:B------:R-:W-:-:S02]  /*a2a0*/  HADD2.F32 R46, -RZ, R46.H1_H1 ;  /* 0x3000002eff2e7230 */ /* 0x000fc40000004100 */
[-C--:B------:R-:W-:Y:S01]  /*a2b0*/  FMUL.FTZ R9, R27, R8.reuse ;  /* 0x000000081b097220 */ /* 0x080fe20000410000 */
[----:B------:R-:W-:Y:S02]  /*a2c0*/  HADD2.F32 R26, -RZ, R48.H0_H0 ;  /* 0x20000030ff1a7230 */ /* 0x000fe40000004100 */
[----:B------:R-:W-:Y:S01]  /*a2d0*/  FFMA.FTZ R27, R10, R8, -R5 ;  /* 0x000000080a1b7223 */ /* 0x000fe20000010805 */
[CC--:B------:R-:W-:Y:S01]  /*a2e0*/  FMUL.FTZ R48, R32.reuse, R45.reuse ;  /* 0x0000002d20307220 */ /* 0x0c0fe20000410000 */
[----:B------:R-:W-:Y:S02]  /*a2f0*/  HADD2.F32 R23, -RZ, R23.H1_H1 ;  /* 0x30000017ff177230 */ /* 0x000fe40000004100 */
[----:B------:R-:W-:Y:S01]  /*a300*/  FMUL.FTZ R32, R32, R46 ;  /* 0x0000002e20207220 */ /* 0x000fe20000410000 */
[----:B------:R-:W-:Y:S02]  /*a310*/  HADD2.F32 R8, -RZ, R51.H0_H0 ;  /* 0x20000033ff087230 */ /* 0x000fe40000004100 */
[----:B------:R-:W-:Y:S01]  /*a320*/  FFMA.FTZ R10, R10, R44, R9 ;  /* 0x0000002c0a0a7223 */ /* 0x000fe20000010009 */
[C---:B------:R-:W-:Y:S01]  /*a330*/  FFMA.FTZ R48, R11.reuse, R46, -R48 ;  /* 0x0000002e0b307223 */ /* 0x040fe20000010830 */
[----:B------:R-:W-:Y:S01]  /*a340*/  FFMA.FTZ R32, R11, R45, R32 ;  /* 0x0000002d0b207223 */ /* 0x000fe20000010020 */
[----:B------:R-:W-:-:S02]  /*a350*/  HADD2.F32 R20, -RZ, R20.H1_H1 ;  /* 0x30000014ff147230 */ /* 0x000fc40000004100 */
[C---:B------:R-:W-:Y:S01]  /*a360*/  FMUL.FTZ R44, R23.reuse, R26 ;  /* 0x0000001a172c7220 */ /* 0x040fe20000410000 */
[-C--:B------:R-:W-:Y:S01]  /*a370*/  FMUL.FTZ R46, R23, R8.reuse ;  /* 0x00000008172e7220 */ /* 0x080fe20000410000 */
[----:B------:R-:W-:Y:S02]  /*a380*/  HADD2.F32 R11, -RZ, R50.H0_H0 ;  /* 0x20000032ff0b7230 */ /* 0x000fe40000004100 */
[----:B------:R-:W-:Y:S02]  /*a390*/  HADD2.F32 R5, -RZ, R24.H0_H0 ;  /* 0x20000018ff057230 */ /* 0x000fe40000004100 */
[C---:B------:R-:W-:Y:S01]  /*a3a0*/  FFMA.FTZ R35, R7.reuse, R8, -R44 ;  /* 0x0000000807237223 */ /* 0x040fe2000001082c */
[----:B------:R-:W-:Y:S02]  /*a3b0*/  HADD2.F32 R22, -RZ, R22.H1_H1 ;  /* 0x30000016ff167230 */ /* 0x000fe40000004100 */
[----:B------:R-:W-:Y:S01]  /*a3c0*/  FFMA.FTZ R45, R7, R26, R46 ;  /* 0x0000001a072d7223 */ /* 0x000fe2000001002e */
[----:B------:R-:W-:-:S02]  /*a3d0*/  HADD2.F32 R21, -RZ, R49.H0_H0 ;  /* 0x20000031ff157230 */ /* 0x000fc40000004100 */
[C---:B------:R-:W-:Y:S01]  /*a3e0*/  FMUL.FTZ R7, R20.reuse, R11 ;  /* 0x0000000b14077220 */ /* 0x040fe20000410000 */
[----:B------:R-:W-:Y:S02]  /*a3f0*/  HADD2.F32 R9, -RZ, R52.H0_H0 ;  /* 0x20000034ff097230 */ /* 0x000fe40000004100 */
[----:B------:R-:W-:Y:S01]  /*a400*/  FMUL.FTZ R20, R20, R5 ;  /* 0x0000000514147220 */ /* 0x000fe20000410000 */
[----:B------:R-:W-:Y:S02]  /*a410*/  HADD2.F32 R6, -RZ, R6.H1_H1 ;  /* 0x30000006ff067230 */ /* 0x000fe40000004100 */
[----:B------:R-:W-:Y:S01]  /*a420*/  FMUL.FTZ R33, R22, R21 ;  /* 0x0000001516217220 */ /* 0x000fe20000410000 */
[----:B------:R-:W-:Y:S01]  /*a430*/  FFMA.FTZ R8, R4, R5, -R7 ;  /* 0x0000000504087223 */ /* 0x000fe20000010807 */
[----:B------:R-:W-:Y:S01]  /*a440*/  FMUL.FTZ R22, R22, R9 ;  /* 0x0000000916167220 */ /* 0x000fe20000410000 */
[----:B------:R-:W-:Y:S01]  /*a450*/  FFMA.FTZ R23, R4, R11, R20 ;  /* 0x0000000b04177223 */ /* 0x000fe20000010014 */
[C---:B------:R-:W-:Y:S01]  /*a460*/  FFMA.FTZ R20, R6.reuse, R9, -R33 ;  /* 0x0000000906147223 */ /* 0x040fe20000010821 */
        /* <DEDUP_REMOVED lines=11> */
.L_x_10426:
[----:B------:R-:W-:Y:S05]  /*a520*/  BSYNC B1 ;  /* 0x0000000000017941 */ /* 0x000fea0003800000 */
.L_x_10425:
[----:B------:R-:W-:Y:S05]  /*a530*/  @P2 BRA `(.L_x_10407) ;  /* 0x0000000400802947 */ /* 0x000fea0003800000 */
[----:B01----:R-:W2:Y:S04]  /*a540*/  LDL R0, [R1+0x9c] ;  /* 0x00009c0001007983 */ /* 0x003ea80000100800 */
        /* <DEDUP_REMOVED lines=9> */
[----:B------:R-:W-:-:S02]  /*a5e0*/  SHF.R.U64 R36, R28, 0x10, R29 ;  /* 0x000000101c247819 */ /* 0x000fc4000000121d */
[----:B------:R-:W-:Y:S02]  /*a5f0*/  SHF.R.U32.HI R28, RZ, 0x10, R29 ;  /* 0x00000010ff1c7819 */ /* 0x000fe4000001161d */
[--C-:B------:R-:W-:Y:S02]  /*a600*/  SHF.R.U32.HI R25, RZ, 0x10, R13.reuse ;  /* 0x00000010ff197819 */ /* 0x100fe4000001160d */
[----:B------:R-:W-:-:S03]  /*a610*/  SHF.R.U64 R33, R12, 0x10, R13 ;  /* 0x000000100c217819 */ /* 0x000fc6000000120d */
[----:B------:R-:W-:Y:S01]  /*a620*/  HADD2.F32 R25, -RZ, R25.H0_H0 ;  /* 0x20000019ff197230 */ /* 0x000fe20000004100 */
[----:B--2---:R-:W-:-:S04]  /*a630*/  LEA.HI R3, R3, R0, RZ, 0x1d ;  /* 0x0000000003037211 */ /* 0x004fc800078fe8ff */
[----:B------:R-:W-:Y:S01]  /*a640*/  SHF.R.S32.HI R0, RZ, 0x1f, R3 ;  /* 0x0000001fff007819 */ /* 0x000fe20000011403 */
[----:B---3--:R-:W0:Y:S03]  /*a650*/  LDS.128 R4, [R37] ;  /* 0x0000000025047984 */ /* 0x008e260000000c00 */
        /* <DEDUP_REMOVED lines=26> */
[C---:B------:R-:W-:Y:S01]  /*a800*/  FMUL.FTZ R12, R9.reuse, R40 ;  /* 0x00000028090c7220 */ /* 0x040fe20000410000 */
[----:B------:R-:W-:Y:S01]  /*a810*/  FMUL.FTZ R24, R20, R15 ;  /* 0x0000000f14187220 */ /* 0x000fe20000410000 */
[----:B------:R-:W-:Y:S02]  /*a820*/  HADD2.F32 R21, -RZ, R10.H0_H0 ;  /* 0x2000000aff157230 */ /* 0x000fe40000004100 */
        /* <DEDUP_REMOVED lines=8> */
[----:B------:R-:W-:Y:S01]  /*a8b0*/  FFMA.FTZ R26, R5, R15, -R26 ;  /* 0x0000000f051a7223 */ /* 0x000fe2000001081a */
        /* <DEDUP_REMOVED lines=12> */
[C---:B------:R-:W-:Y:S01]  /*a980*/  FMUL.FTZ R20, R11.reuse, R24 ;  /* 0x000000180b147220 */ /* 0x040fe20000410000 */
[----:B------:R-:W-:Y:S02]  /*a990*/  HADD2.F32 R8, -RZ, R8.H1_H1 ;  /* 0x30000008ff087230 */ /* 0x000fe40000004100 */
[----:B------:R-:W-:Y:S01]  /*a9a0*/  FMUL.FTZ R14, R11, R12 ;  /* 0x0000000c0b0e7220 */ /* 0x000fe20000410000 */
        /* <DEDUP_REMOVED lines=25> */
.L_x_10407:
[----:B------:R-:W-:Y:S05]  /*ab40*/  BSYNC B0 ;  /* 0x0000000000007941 */ /* 0x000fea0003800000 */
.L_x_10400:
[----:B------:R-:W-:Y:S01]  /*ab50*/  @!PT LDS RZ, [RZ] ;  /* 0x00000000fffff984 */ /* 0x000fe20000000800 */
[----:B------:R-:W-:Y:S01]  /*ab60*/  @!PT LDS RZ, [RZ] ;  /* 0x00000000fffff984 */ /* 0x000fe20000000800 */
[----:B------:R-:W-:Y:S01]  /*ab70*/  @!PT LDS RZ, [RZ] ;  /* 0x00000000fffff984 */ /* 0x000fe20000000800 */
[----:B------:R-:W-:Y:S01]  /*ab80*/  @!PT LDS RZ, [RZ] ;  /* 0x00000000fffff984 */ /* 0x000fe20000000800 */
[----:B------:R1:W-:Y:S06]  /*ab90*/  MEMBAR.ALL.CTA ;  /* 0x0000000000007992 */ /* 0x0003ec0000008000 */
[----:B-1----:R-:W1:Y:S01]  /*aba0*/  FENCE.VIEW.ASYNC.S ;  /* 0x00000000000073c6 */ /* 0x002e620000000000 */
[----:B------:R-:W-:Y:S05]  /*abb0*/  WARPSYNC.ALL ;  /* 0x0000000000007948 */ /* 0x000fea0003800000 */
[----:B-1----:R-:W-:Y:S06]  /*abc0*/  BAR.SYNC.DEFER_BLOCKING 0xd, 0x180 ;  /* 0x0346000000007b1d */ /* 0x002fec0000010000 */
.L_x_10398:
[----:B0--3--:R-:W3:Y:S02]  /*abd0*/  LDL R0, [R1+0x44] ;  /* 0x0000440001007983 */ /* 0x009ee40000100800 */
[----:B---3--:R-:W-:-:S13]  /*abe0*/  ISETP.NE.AND P0, PT, R0, 0x3, PT ;  /* 0x000000030000780c */ /* 0x008fda0003f05270 */
[----:B------:R-:W-:Y:S05]  /*abf0*/  @!P0 BRA `(.L_x_10427) ;  /* 0x0000000000048947 */ /* 0x000fea0003800000 */
[----:B------:R-:W-:Y:S01]  /*ac00*/  BPT.TRAP 0x1 ;  /* 0x000000040000795c */ /* 0x000fe20000300000 */
.L_x_10427:
[----:B--2-4-:R-:W2:Y:S01]  /*ac10*/  LDL R3, [R1+0x5c] ;  /* 0x00005c0001037983 */ /* 0x014ea20000100800 */
[----:B------:R-:W-:Y:S01]  /*ac20*/  IMAD R0, R154, 0x8, R16 ;  /* 0x000000089a007824 */ /* 0x000fe200078e0210 */
[----:B--2---:R-:W-:-:S04]  /*ac30*/  SHF.L.U32 R5, R3, 0x1f, RZ ;  /* 0x0000001f03057819 */ /* 0x004fc800000006ff */
[----:B------:R0:W2:Y:S01]  /*ac40*/  SYNCS.PHASECHK.TRANS64.TRYWAIT P1, [R0+URZ+0x31c30], R5 ;  /* 0x031c3005000075a7 */ /* 0x0000a2000802017f */
[----:B------:R-:W-:Y:S05]  /*ac50*/  @!P0 BRA `(.L_x_10428) ;  /* 0x0000000000048947 */ /* 0x000fea0003800000 */
[----:B------:R-:W-:Y:S01]  /*ac60*/  BPT.TRAP 0x1 ;  /* 0x000000040000795c */ /* 0x000fe20000300000 */
.L_x_10428:
[----:B------:R-:W-:Y:S02]  /*ac70*/  IMAD R2, R2, 0x1000, R16 ;  /* 0x0000100002027824 */ /* 0x000fe400078e0210 */
[----:B------:R-:W-:Y:S02]  /*ac80*/  VIADD R4, R16, 0x16a00 ;  /* 0x00016a0010047836 */ /* 0x000fe40000000000 */
[----:B------:R-:W-:-:S03]  /*ac90*/  VIADD R3, R2, 0xda00 ;  /* 0x0000da0002037836 */ /* 0x000fc60000000000 */
[----:B------:R-:W-:Y:S02]  /*aca0*/  SHF.R.U32.HI R2, RZ, 0x4, R4 ;  /* 0x00000004ff027819 */ /* 0x000fe40000011604 */
[----:B------:R-:W-:Y:S02]  /*acb0*/  SHF.R.U32.HI R3, RZ, 0x4, R3 ;  /* 0x00000004ff037819 */ /* 0x000fe40000011603 */
[----:B------:R-:W-:Y:S02]  /*acc0*/  LOP3.LUT R2, R2, 0x3fff, RZ, 0xc0, !PT ;  /* 0x00003fff02027812 */ /* 0x000fe400078ec0ff */
[----:B------:R-:W-:Y:S02]  /*acd0*/  LOP3.LUT R3, R3, 0x3fff, RZ, 0xc0, !PT ;  /* 0x00003fff03037812 */ /* 0x000fe400078ec0ff */
[----:B------:R-:W-:-:S05]  /*ace0*/  LOP3.LUT R2, R2, 0x10000, RZ, 0xfc, !PT ;  /* 0x0001000002027812 */ /* 0x000fca00078efcff */
[----:B------:R3:W-:Y:S01]  /*acf0*/  STL [R1+0x78], R2 ;  /* 0x0000780201007387 */ /* 0x0007e20000100800 */
[----:B--2---:R-:W-:Y:S05]  /*ad00*/  @P1 BRA `(.L_x_10429) ;  /* 0x0000000000081947 */ /* 0x004fea0003800000 */
[----:B------:R-:W2:Y:S02]  /*ad10*/  SYNCS.PHASECHK.TRANS64.TRYWAIT P1, [R0+URZ+0x31c30], R5 ;  /* 0x031c3005000075a7 */ /* 0x000ea4000802017f */
[----:B--2---:R-:W-:Y:S05]  /*ad20*/  @!P1 BRA `(.L_x_10430) ;  /* 0x0000013000989947 */ /* 0x004fea0003800000 */
.L_x_10429:
[----:B------:R-:W4:Y:S01]  /*ad30*/  LDL R4, [R1+0x78] ;  /* 0x0000780001047983 */ /* 0x000f220000100800 */
[----:B---3--:R-:W-:Y:S01]  /*ad40*/  LOP3.LUT R2, R3, 0x10000, RZ, 0xfc, !PT ;  /* 0x0001000003027812 */ /* 0x008fe200078efcff */
[----:B------:R-:W-:Y:S01]  /*ad50*/  IMAD.MOV.U32 R15, RZ, RZ, -0x7fffffe0 ;  /* 0x80000020ff0f7424 */ /* 0x000fe200078e00ff */
[----:B------:R-:W-:Y:S01]  /*ad60*/  P2R R96, PR, RZ, 0x1 ;  /* 0x00000001ff607803 */ /* 0x000fe20000000000 */
[----:B------:R-:W-:Y:S01]  /*ad70*/  IMAD.MOV.U32 R3, RZ, RZ, -0x7fffffe0 ;  /* 0x80000020ff037424 */ /* 0x000fe200078e00ff */
[----:B------:R-:W-:Y:S05]  /*ad80*/  WARPSYNC.ALL ;  /* 0x0000000000007948 */ /* 0x000fea0003800000 */
[----:B------:R-:W-:Y:S01]  /*ad90*/  R2UR UR7, R15 ;  /* 0x000000000f0772ca */ /* 0x000fe200000e0000 */
[----:B------:R-:W3:Y:S01]  /*ada0*/  LDL R97, [R1+0xc8] ;  /* 0x0000c80001617983 */ /* 0x000ee20000100800 */
[----:B------:R-:W-:-:S02]  /*adb0*/  R2UR UR4, R2 ;  /* 0x00000000020472ca */ /* 0x000fc400000e0000 */
[C---:B------:R-:W-:Y:S01]  /*adc0*/  R2UR UR5, R3.reuse ;  /* 0x00000000030572ca */ /* 0x040fe200000e0000 */
[----:B------:R-:W-:Y:S01]  /*add0*/  WARPGROUP.ARRIVE ;  /* 0x00000000000079c5 */ /* 0x000fe20000000000 */
[----:B0-2---:R-:W-:Y:S02]  /*ade0*/  IMAD.MOV.U32 R5, RZ, RZ, -0x7fffffe0 ;  /* 0x80000020ff057424 */ /* 0x005fe400078e00ff */
[----:B------:R-:W-:Y:S01]  /*adf0*/  IMAD.MOV.U32 R7, RZ, RZ, -0x7fffffe0 ;  /* 0x80000020ff077424 */ /* 0x000fe200078e00ff */
[C---:B------:R-:W-:Y:S02]  /*ae00*/  R2UR UR8, R2.reuse ;  /* 0x00000000020872ca */ /* 0x040fe400000e0000 */
[----:B------:R-:W-:Y:S02]  /*ae10*/  R2UR UR9, R3 ;  /* 0x00000000030972ca */ /* 0x000fe400000e0000 */
[----:B------:R-:W-:Y:S02]  /*ae20*/  R2UR UR11, R7 ;  /* 0x00000000070b72ca */ /* 0x000fe400000e0000 */
[----:B------:R-:W-:-:S02]  /*ae30*/  R2UR UR12, R2 ;  /* 0x00000000020c72ca */ /* 0x000fc400000e0000 */
[C---:B------:R-:W-:Y:S01]  /*ae40*/  R2UR UR13, R3.reuse ;  /* 0x00000000030d72ca */ /* 0x040fe200000e0000 */
[----:B------:R-:W-:Y:S01]  /*ae50*/  IMAD.MOV.U32 R9, RZ, RZ, -0x7fffffe0 ;  /* 0x80000020ff097424 */ /* 0x000fe200078e00ff */
[----:B------:R-:W-:Y:S02]  /*ae60*/  R2UR UR16, R2 ;  /* 0x00000000021072ca */ /* 0x000fe400000e0000 */
[----:B------:R-:W-:Y:S02]  /*ae70*/  R2UR UR17, R3 ;  /* 0x00000000031172ca */ /* 0x000fe400000e0000 */
[----:B------:R-:W-:Y:S01]  /*ae80*/  R2UR UR19, R9 ;  /* 0x00000000091372ca */ /* 0x000fe200000e0000 */
[----:B----4-:R-:W-:-:S05]  /*ae90*/  IMAD R14, R154, 0x6c0, R4 ;  /* 0x000006c09a0e7824 */ /* 0x010fca00078e0204 */
[----:B------:R-:W-:-:S13]  /*aea0*/  R2UR UR6, R14 ;  /* 0x000000000e0672ca */ /* 0x000fda00000e0000 */
[----:B------:R-:W-:Y:S01]  /*aeb0*/  HGMMA.64x16x16.F32 R88, gdesc[UR4], RZ, !UPT, gsb0 ;  /* 0x00200000045879f0 */ /* 0x000fe2000c0008ff */
[----:B------:R-:W-:Y:S01]  /*aec0*/  VIADD R4, R14, 0x40 ;  /* 0x000000400e047836 */ /* 0x000fe20000000000 */
[----:B------:R-:W-:Y:S02]  /*aed0*/  R2UR UR7, R5 ;  /* 0x00000000050772ca */ /* 0x000fe400000e0000 */
[----:B------:R-:W-:Y:S02]  /*aee0*/  R2UR UR4, R2 ;  /* 0x00000000020472ca */ /* 0x000fe400000e0000 */
[----:B------:R-:W-:Y:S02]  /*aef0*/  R2UR UR6, R4 ;  /* 0x00000000040672ca */ /* 0x000fe400000e0000 */
[----:B------:R-:W-:Y:S01]  /*af00*/  R2UR UR5, R3 ;  /* 0x00000000030572ca */ /* 0x000fe200000e0000 */
[----:B------:R-:W-:Y:S02]  /*af10*/  WARPGROUP.DEPBAR.LE gsb0, 0x0 ;  /* 0x00008000000079c5 */ /* 0x000fe40000010000 */
[----:B------:R-:W-:-:S10]  /*af20*/  WARPGROUP.ARRIVE ;  /* 0x00000000000079c5 */ /* 0x000fd40000000000 */
[----:B------:R-:W-:Y:S01]  /*af30*/  HGMMA.64x16x16.F32 R80, gdesc[UR4], RZ, !UPT, gsb0 ;  /* 0x00200000045079f0 */ /* 0x000fe2000c0008ff */
[----:B------:R-:W-:-:S05]  /*af40*/  VIADD R6, R14, 0x80 ;  /* 0x000000800e067836 */ /* 0x000fca0000000000 */
[----:B------:R-:W-:Y:S01]  /*af50*/  R2UR UR10, R6 ;  /* 0x00000000060a72ca */ /* 0x000fe200000e0000 */
[----:B------:R-:W-:Y:S02]  /*af60*/  WARPGROUP.DEPBAR.LE gsb0, 0x0 ;  /* 0x00008000000079c5 */ /* 0x000fe40000010000 */
[----:B------:R-:W-:-:S10]  /*af70*/  WARPGROUP.ARRIVE ;  /* 0x00000000000079c5 */ /* 0x000fd40000000000 */
[----:B------:R-:W-:Y:S01]  /*af80*/  HGMMA.64x16x16.F32 R72, gdesc[UR8], RZ, !UPT, gsb0 ;  /* 0x00200000084879f0 */ /* 0x000fe2000c0008ff */
[----:B------:R-:W-:Y:S02]  /*af90*/  VIADD R4, R14, 0xc0 ;  /* 0x000000c00e047836 */ /* 0x000fe40000000000 */
[----:B------:R-:W-:-:S03]  /*afa0*/  IMAD.MOV.U32 R5, RZ, RZ, -0x7fffffe0 ;  /* 0x80000020ff057424 */ /* 0x000fc600078e00ff */
[----:B------:R-:W-:Y:S02]  /*afb0*/  R2UR UR14, R4 ;  /* 0x00000000040e72ca */ /* 0x000fe400000e0000 */
[----:B------:R-:W-:Y:S01]  /*afc0*/  R2UR UR15, R5 ;  /* 0x00000000050f72ca */ /* 0x000fe200000e0000 */
[----:B------:R-:W-:Y:S02]  /*afd0*/  WARPGROUP.DEPBAR.LE gsb0, 0x0 ;  /* 0x00008000000079c5 */ /* 0x000fe40000010000 */
[----:B-----5:R-:W-:-:S10]  /*afe0*/  WARPGROUP.ARRIVE ;  /* 0x00000000000079c5 */ /* 0x020fd40000000000 */
[----:B------:R-:W-:Y:S01]  /*aff0*/  HGMMA.64x16x16.F32 R64, gdesc[UR12], RZ, !UPT, gsb0 ;  /* 0x002000000c4079f0 */ /* 0x000fe2000c0008ff */
[----:B------:R-:W-:-:S05]  /*b000*/  VIADD R8, R14, 0x100 ;  /* 0x000001000e087836 */ /* 0x000fca0000000000 */
[----:B------:R-:W-:Y:S01]  /*b010*/  R2UR UR18, R8 ;  /* 0x00000000081272ca */ /* 0x000fe200000e0000 */
[----:B------:R-:W-:Y:S02]  /*b020*/  WARPGROUP.DEPBAR.LE gsb0, 0x0 ;  /* 0x00008000000079c5 */ /* 0x000fe40000010000 */
[----:B------:R-:W-:-:S10]  /*b030*/  WARPGROUP.ARRIVE ;  /* 0x00000000000079c5 */ /* 0x000fd40000000000 */
[----:B------:R-:W-:Y:S01]  /*b040*/  HGMMA.64x16x16.F32 R56, gdesc[UR16], RZ, !UPT, gsb0 ;  /* 0x00200000103879f0 */ /* 0x000fe2000c0008ff */
[----:B------:R-:W-:Y:S02]  /*b050*/  VIADD R6, R14, 0x140 ;  /* 0x000001400e067836 */ /* 0x000fe40000000000 */
[----:B------:R-:W-:Y:S01]  /*b060*/  IMAD.MOV.U32 R7, RZ, RZ, -0x7fffffe0 ;  /* 0x80000020ff077424 */ /* 0x000fe200078e00ff */
[----:B------:R-:W-:Y:S02]  /*b070*/  R2UR UR20, R2 ;  /* 0x00000000021472ca */ /* 0x000fe400000e0000 */
[----:B------:R-:W-:Y:S02]  /*b080*/  R2UR UR22, R6 ;  /* 0x00000000061672ca */ /* 0x000fe400000e0000 */
[----:B------:R-:W-:Y:S02]  /*b090*/  R2UR UR23, R7 ;  /* 0x00000000071772ca */ /* 0x000fe400000e0000 */
[----:B------:R-:W-:Y:S01]  /*b0a0*/  R2UR UR21, R3 ;  /* 0x00000000031572ca */ /* 0x000fe200000e0000 */
[----:B------:R-:W-:-:S02]  /*b0b0*/  WARPGROUP.DEPBAR.LE gsb0, 0x0 ;  /* 0x00008000000079c5 */ /* 0x000fc40000010000 */
        /* <DEDUP_REMOVED lines=18> */
[----:B-1----:R-:W-:-:S10]  /*b1e0*/  WARPGROUP.ARRIVE ;  /* 0x00000000000079c5 */ /* 0x002fd40000000000 */
        /* <DEDUP_REMOVED lines=11> */
[----:B------:R-:W-:Y:S02]  /*b2a0*/  VIADD R8, R2, 0x2 ;  /* 0x0000000202087836 */ /* 0x000fe40000000000 */
[----:B------:R-:W-:Y:S02]  /*b2b0*/  IMAD.MOV.U32 R5, RZ, RZ, -0x7fffffe0 ;  /* 0x80000020ff057424 */ /* 0x000fe400078e00ff */
[----:B------:R-:W-:Y:S01]  /*b2c0*/  IMAD.MOV.U32 R9, RZ, RZ, -0x7fffffe0 ;  /* 0x80000020ff097424 */ /* 0x000fe200078e00ff */
[----:B------:R-:W-:Y:S02]  /*b2d0*/  R2UR UR34, R4 ;  /* 0x00000000042272ca */ /* 0x000fe400000e0000 */
[----:B------:R-:W-:-:S02]  /*b2e0*/  R2UR UR35, R5 ;  /* 0x00000000052372ca */ /* 0x000fc400000e0000 */
[----:B------:R-:W-:Y:S02]  /*b2f0*/  R2UR UR32, R8 ;  /* 0x00000000082072ca */ /* 0x000fe400000e0000 */
[----:B------:R-:W-:Y:S01]  /*b300*/  R2UR UR33, R9 ;  /* 0x00000000092172ca */ /* 0x000fe200000e0000 */
[----:B------:R-:W-:Y:S02]  /*b310*/  WARPGROUP.DEPBAR.LE gsb0, 0x0 ;  /* 0x00008000000079c5 */ /* 0x000fe40000010000 */
[----:B------:R-:W-:-:S10]  /*b320*/  WARPGROUP.ARRIVE ;  /* 0x00000000000079c5 */ /* 0x000fd40000000000 */
[----:B------:R-:W-:Y:S01]  /*b330*/  HGMMA.64x16x16.F32 R88, gdesc[UR32], R88, gsb0 ;  /* 0x00200000205879f0 */ /* 0x000fe20008000858 */
        /* <DEDUP_REMOVED lines=350> */
[----:B---3--:R-:W-:Y:S02]  /*c920*/  IMAD.IADD R20, R97, 0x1, R109 ;  /* 0x0000000161147824 */ /* 0x008fe400078e026d */
[----:B------:R-:W-:Y:S02]  /*c930*/  IMAD.MOV.U32 R21, RZ, RZ, -0x7fffffe0 ;  /* 0x80000020ff157424 */ /* 0x000fe400078e00ff */
[----:B------:R-:W-:Y:S02]  /*c940*/  IMAD R97, R113, -0x90, R20 ;  /* 0xffffff7071617824 */ /* 0x000fe400078e0214 */
[----:B------:R-:W-:Y:S01]  /*c950*/  VIADD R20, R14, 0x542 ;  /* 0x000005420e147836 */ /* 0x000fe20000000000 */
        /* <DEDUP_REMOVED lines=30> */
[----:B------:R-:W-:-:S02]  /*cb40*/  R2UR UR9, R5 ;  /* 0x00000000050972ca */ /* 0x000fc400000e0000 */
[C---:B------:R-:W-:Y:S02]  /*cb50*/  ISETP.GT.AND P1, PT, R97.reuse, RZ, PT ;  /* 0x000000ff6100720c */ /* 0x040fe40003f24270 */
[C---:B------:R-:W-:Y:S02]  /*cb60*/  ISETP.GT.AND P2, PT, R97.reuse, 0x1, PT ;  /* 0x000000016100780c */ /* 0x040fe40003f44270 */
[----:B------:R-:W-:Y:S01]  /*cb70*/  ISETP.GT.AND P3, PT, R97, 0x8, PT ;  /* 0x000000086100780c */ /* 0x000fe20003f64270 */
[----:B------:R-:W-:Y:S02]  /*cb80*/  WARPGROUP.DEPBAR.LE gsb0, 0x0 ;  /* 0x00008000000079c5 */ /* 0x000fe40000010000 */
[----:B------:R-:W-:-:S06]  /*cb90*/  WARPGROUP.ARRIVE ;  /* 0x00000000000079c5 */ /* 0x000fcc0000000000 */
[----:B------:R-:W-:Y:S01]  /*cba0*/  HGMMA.64x16x16.F32 R40, gdesc[UR8], R40, gsb0 ;  /* 0x00200000082879f0 */ /* 0x000fe20008000828 */
[----:B------:R-:W-:Y:S02]  /*cbb0*/  FSEL R88, R88, -INF , P1 ;  /* 0xff80000058587808 */ /* 0x000fe40000800000 */
[----:B------:R-:W-:Y:S02]  /*cbc0*/  FSEL R89, R89, -INF , P2 ;  /* 0xff80000059597808 */ /* 0x000fe40001000000 */
[----:B------:R-:W-:Y:S02]  /*cbd0*/  ISETP.GT.AND P4, PT, R97, 0x9, PT ;  /* 0x000000096100780c */ /* 0x000fe40003f84270 */
[----:B------:R-:W-:Y:S02]  /*cbe0*/  FSEL R92, R92, -INF , P3 ;  /* 0xff8000005c5c7808 */ /* 0x000fe40001800000 */
[----:B------:R-:W-:Y:S02]  /*cbf0*/  FMNMX.FTZ R15, R88, R89, !PT ;  /* 0x00000059580f7209 */ /* 0x000fe40007810000 */
[----:B------:R-:W-:-:S02]  /*cc00*/  FSEL R93, R93, -INF , P4 ;  /* 0xff8000005d5d7808 */ /* 0x000fc40002000000 */
[----:B------:R-:W-:Y:S01]  /*cc10*/  FMNMX.FTZ R20, R92, R15, !PT ;  /* 0x0000000f5c147209 */ /* 0x000fe20007810000 */
[----:B------:R-:W-:-:S03]  /*cc20*/  IMAD.MOV.U32 R21, RZ, RZ, -0x7fffffe0 ;  /* 0x80000020ff157424 */ /* 0x000fc600078e00ff */
[----:B------:R-:W-:Y:S01]  /*cc30*/  FMNMX.FTZ R15, R93, R20, !PT ;  /* 0x000000145d0f7209 */ /* 0x000fe20007810000 */
[----:B------:R-:W-:Y:S01]  /*cc40*/  VIADD R20, R14, 0x642 ;  /* 0x000006420e147836 */ /* 0x000fe20000000000 */
[----:B------:R-:W-:Y:S02]  /*cc50*/  R2UR UR7, R21 ;  /* 0x00000000150772ca */ /* 0x000fe400000e0000 */
[----:B------:R-:W-:Y:S02]  /*cc60*/  R2UR UR4, R4 ;  /* 0x00000000040472ca */ /* 0x000fe400000e0000 */
[----:B------:R-:W-:Y:S02]  /*cc70*/  R2UR UR6, R20 ;  /* 0x00000000140672ca */ /* 0x000fe400000e0000 */
[----:B------:R-:W-:Y:S02]  /*cc80*/  R2UR UR5, R5 ;  /* 0x00000000050572ca */ /* 0x000fe400000e0000 */
[----:B------:R-:W-:-:S02]  /*cc90*/  FSEL R90, R90, -INF , P1 ;  /* 0xff8000005a5a7808 */ /* 0x000fc40000800000 */
[----:B------:R-:W-:Y:S02]  /*cca0*/  ISETP.GT.AND P1, PT, R97, 0x10, PT ;  /* 0x000000106100780c */ /* 0x000fe40003f24270 */
[----:B------:R-:W-:Y:S02]  /*ccb0*/  FSEL R91, R91, -INF , P2 ;  /* 0xff8000005b5b7808 */ /* 0x000fe40001000000 */
[C---:B------:R-:W-:Y:S02]  /*ccc0*/  ISETP.GT.AND P2, PT, R97.reuse, 0x11, PT ;  /* 0x000000116100780c */ /* 0x040fe40003f44270 */
[----:B------:R-:W-:Y:S02]  /*ccd0*/  FSEL R80, R80, -INF , P1 ;  /* 0xff80000050507808 */ /* 0x000fe40000800000 */
[----:B------:R-:W-:Y:S02]  /*cce0*/  FSEL R94, R94, -INF , P3 ;  /* 0xff8000005e5e7808 */ /* 0x000fe40001800000 */
[----:B------:R-:W-:-:S02]  /*ccf0*/  ISETP.GT.AND P3, PT, R97, 0x18, PT ;  /* 0x000000186100780c */ /* 0x000fc40003f64270 */
[----:B------:R-:W-:Y:S01]  /*cd00*/  FSEL R81, R81, -INF , P2 ;  /* 0xff80000051517808 */ /* 0x000fe20001000000 */
[----:B------:R-:W-:Y:S02]  /*cd10*/  WARPGROUP.DEPBAR.LE gsb0, 0x0 ;  /* 0x00008000000079c5 */ /* 0x000fe40000010000 */
[----:B------:R-:W-:Y:S01]  /*cd20*/  WARPGROUP.ARRIVE ;  /* 0x00000000000079c5 */ /* 0x000fe20000000000 */
[----:B------:R-:W-:-:S05]  /*cd30*/  FMNMX.FTZ R22, R80, R15, !PT ;  /* 0x0000000f50167209 */ /* 0x000fca0007810000 */
[----:B------:R-:W-:Y:S01]  /*cd40*/  HGMMA.64x16x16.F32 R32, gdesc[UR4], R32, gsb0 ;  /* 0x00200000042079f0 */ /* 0x000fe20008000820 */
[----:B------:R-:W-:Y:S01]  /*cd50*/  FSEL R95, R95, -INF , P4 ;  /* 0xff8000005f5f7808 */ /* 0x000fe20002000000 */
[----:B------:R-:W-:Y:S01]  /*cd60*/  VIADD R14, R14, 0x682 ;  /* 0x000006820e0e7836 */ /* 0x000fe20000000000 */
[----:B------:R-:W-:Y:S01]  /*cd70*/  ISETP.GT.AND P4, PT, R97, 0x19, PT ;  /* 0x000000196100780c */ /* 0x000fe20003f84270 */
[----:B------:R-:W-:Y:S01]  /*cd80*/  ULDC UR4, c[0x0][0x988] ;  /* 0x0002620000047ab9 */ /* 0x000fe20000000800 */
[----:B------:R-:W-:Y:S02]  /*cd90*/  FSEL R84, R84, -INF , P3 ;  /* 0xff80000054547808 */ /* 0x000fe40001800000 */
[----:B------:R-:W-:Y:S02]  /*cda0*/  FMNMX.FTZ R15, R81, R22, !PT ;  /* 0x00000016510f7209 */ /* 0x000fe40007810000 */
[----:B------:R-:W-:Y:S02]  /*cdb0*/  FSEL R82, R82, -INF , P1 ;  /* 0xff80000052527808 */ /* 0x000fe40000800000 */
[----:B------:R-:W-:-:S02]  /*cdc0*/  FSEL R85, R85, -INF , P4 ;  /* 0xff80000055557808 */ /* 0x000fc40002000000 */
[----:B------:R-:W-:Y:S02]  /*cdd0*/  ISETP.GT.AND P1, PT, R97, 0x20, PT ;  /* 0x000000206100780c */ /* 0x000fe40003f24270 */
        /* <DEDUP_REMOVED lines=13> */
[----:B------:R-:W-:Y:S01]  /*ceb0*/  IMAD.MOV.U32 R15, RZ, RZ, -0x7fffffe0 ;  /* 0x80000020ff0f7424 */ /* 0x000fe200078e00ff */
[----:B------:R-:W-:Y:S02]  /*cec0*/  R2UR UR14, R14 ;  /* 0x000000000e0e72ca */ /* 0x000fe400000e0000 */
[----:B------:R-:W-:Y:S02]  /*ced0*/  FSEL R77, R77, -INF , P4 ;  /* 0xff8000004d4d7808 */ /* 0x000fe40002000000 */
[----:B------:R-:W-:Y:S02]  /*cee0*/  ISETP.GT.AND P5, PT, R97, 0x30, PT ;  /* 0x000000306100780c */ /* 0x000fe40003fa4270 */
[----:B------:R-:W-:-:S02]  /*cef0*/  FMNMX.FTZ R14, R76, R21, !PT ;  /* 0x000000154c0e7209 */ /* 0x000fc40007810000 */
[----:B------:R-:W-:Y:S02]  /*cf00*/  FSEL R79, R79, -INF , P4 ;  /* 0xff8000004f4f7808 */ /* 0x000fe40002000000 */
[----:B------:R-:W-:Y:S02]  /*cf10*/  R2UR UR15, R15 ;  /* 0x000000000f0f72ca */ /* 0x000fe400000e0000 */
        /* <DEDUP_REMOVED lines=20> */
[----:B------:R-:W-:Y:S01]  /*d060*/  FMNMX.FTZ R15, R69, R14, !PT ;  /* 0x0000000e450f7209 */ /* 0x000fe20007810000 */
[----:B------:R-:W-:Y:S02]  /*d070*/  WARPGROUP.DEPBAR.LE gsb0, 0x0 ;  /* 0x00008000000079c5 */ /* 0x000fe40000010000 */
[----:B------:R-:W-:Y:S01]  /*d080*/  FSEL R67, R67, -INF , P4 ;  /* 0xff80000043437808 */ /* 0x000fe20002000000 */
[----:B------:R-:W-:Y:S01]  /*d090*/  WARPGROUP.ARRIVE ;  /* 0x00000000000079c5 */ /* 0x000fe20000000000 */
[----:B------:R-:W-:-:S02]  /*d0a0*/  ISETP.GT.AND P4, PT, R97, 0x48, PT ;  /* 0x000000486100780c */ /* 0x000fc40003f84270 */
[----:B------:R-:W-:Y:S02]  /*d0b0*/  FSEL R57, R57, -INF , P5 ;  /* 0xff80000039397808 */ /* 0x000fe40002800000 */
[----:B------:R-:W-:Y:S01]  /*d0c0*/  FMNMX.FTZ R14, R56, R15, !PT ;  /* 0x0000000f380e7209 */ /* 0x000fe20007810000 */
[----:B------:R-:W-:Y:S01]  /*d0d0*/  HGMMA.64x16x16.F32 R24, gdesc[UR12], R24, gsb0 ;  /* 0x002000000c1879f0 */ /* 0x000fe20008000818 */
        /* <DEDUP_REMOVED lines=62> */
[----:B------:R-:W-:Y:S02]  /*d4c0*/  FMNMX.FTZ R15, R25, R14, !PT ;  /* 0x0000000e190f7209 */ /* 0x000fe40007810000 */
[----:B------:R-:W-:Y:S02]  /*d4d0*/  FSEL R28, R28, -INF , P5 ;  /* 0xff8000001c1c7808 */ /* 0x000fe40002800000 */
[----:B------:R-:W-:-:S02]  /*d4e0*/  ISETP.GT.AND P6, PT, R97, 0x89, PT ;  /* 0x000000896100780c */ /* 0x000fc40003fc4270 */
[----:B------:R-:W-:Y:S02]  /*d4f0*/  FMNMX.FTZ R14, R28, R15, !PT ;  /* 0x0000000f1c0e7209 */ /* 0x000fe40007810000 */
[----:B------:R-:W-:-:S04]  /*d500*/  FSEL R29, R29, -INF , P6 ;  /* 0xff8000001d1d7808 */ /* 0x000fc80003000000 */
[----:B------:R-:W-:-:S05]  /*d510*/  FMNMX.FTZ R98, R29, R14, !PT ;  /* 0x0000000e1d627209 */ /* 0x000fca0007810000 */
[----:B------:R-:W0:Y:S02]  /*d520*/  SHFL.BFLY PT, R15, R98, 0x2, 0x1f ;  /* 0x0c401f00620f7f89 */ /* 0x000e2400000e0000 */
[----:B0-----:R-:W-:-:S05]  /*d530*/  FMNMX.FTZ R99, R98, R15, !PT ;  /* 0x0000000f62637209 */ /* 0x001fca0007810000 */
[----:B------:R-:W0:Y:S01]  /*d540*/  SHFL.BFLY PT, R14, R99, 0x1, 0x1f ;  /* 0x0c201f00630e7f89 */ /* 0x000e2200000e0000 */
[----:B------:R-:W-:Y:S02]  /*d550*/  P2R R23, PR, RZ, 0x4 ;  /* 0x00000004ff177803 */ /* 0x000fe40000000000 */
[----:B------:R-:W-:Y:S02]  /*d560*/  P2R R22, PR, RZ, 0x2 ;  /* 0x00000002ff167803 */ /* 0x000fe40000000000 */
[----:B------:R-:W-:-:S04]  /*d570*/  ISETP.GT.AND P1, PT, R97, 0x69, PT ;  /* 0x000000696100780c */ /* 0x000fc80003f24270 */
[----:B------:R-:W-:Y:S02]  /*d580*/  FSEL R47, R47, -INF , P1 ;  /* 0xff8000002f2f7808 */ /* 0x000fe40000800000 */
[----:B0-----:R-:W-:Y:S01]  /*d590*/  FMNMX.FTZ R15, R99, R14, !PT ;  /* 0x0000000e630f7209 */ /* 0x001fe20007810000 */
[----:B------:R-:W-:-:S03]  /*d5a0*/  IMAD.U32 R14, RZ, RZ, UR4 ;  /* 0x00000004ff0e7e24 */ /* 0x000fc6000f8e00ff */
[C---:B------:R-:W-:Y:S01]  /*d5b0*/  FSETP.NEU.FTZ.AND P2, PT, R15.reuse, -INF , PT ;  /* 0xff8000000f00780b */ /* 0x040fe20003f5d000 */
[----:B------:R-:W-:Y:S01]  /*d5c0*/  FMUL.FTZ R21, R15, R14 ;  /* 0x0000000e0f157220 */ /* 0x000fe20000410000 */
[----:B------:R-:W-:-:S04]  /*d5d0*/  ISETP.NE.AND P1, PT, R22, RZ, PT ;  /* 0x000000ff1600720c */ /* 0x000fc80003f25270 */
[----:B------:R-:W-:Y:S02]  /*d5e0*/  FSEL R21, R21, RZ, P2 ;  /* 0x000000ff15157208 */ /* 0x000fe40001000000 */
[----:B------:R-:W-:-:S03]  /*d5f0*/  ISETP.NE.AND P2, PT, R23, RZ, PT ;  /* 0x000000ff1700720c */ /* 0x000fc60003f45270 */
[-CC-:B------:R-:W-:Y:S01]  /*d600*/  FFMA.FTZ R22, R89, R14.reuse, -R21.reuse ;  /* 0x0000000e59167223 */ /* 0x180fe20000010815 */
[----:B------:R-:W-:Y:S01]  /*d610*/  FMNMX.FTZ R89, R90, R91, !PT ;  /* 0x0000005b5a597209 */ /* 0x000fe20007810000 */
[----:B------:R-:W-:-:S03]  /*d620*/  FFMA.FTZ R23, R92, R14, -R21 ;  /* 0x0000000e5c177223 */ /* 0x000fc60000010815 */
[----:B------:R-:W-:-:S04]  /*d630*/  FMNMX.FTZ R92, R94, R89, !PT ;  /* 0x000000595e5c7209 */ /* 0x000fc80007810000 */
[----:B------:R-:W-:-:S04]  /*d640*/  FMNMX.FTZ R89, R95, R92, !PT ;  /* 0x0000005c5f597209 */ /* 0x000fc80007810000 */
[----:B------:R-:W-:Y:S02]  /*d650*/  FMNMX.FTZ R92, R82, R89, !PT ;  /* 0x00000059525c7209 */ /* 0x000fe40007810000 */
[----:B------:R-:W-:Y:S02]  /*d660*/  P2R R20, PR, RZ, 0x1 ;  /* 0x00000001ff147803 */ /* 0x000fe40000000000 */
[----:B------:R-:W-:Y:S02]  /*d670*/  ISETP.GT.AND P0, PT, R97, 0x70, PT ;  /* 0x000000706100780c */ /* 0x000fe40003f04270 */
[----:B------:R-:W-:Y:S02]  /*d680*/  FMNMX.FTZ R89, R83, R92, !PT ;  /* 0x0000005c53597209 */ /* 0x000fe40007810000 */
[----:B------:R-:W-:Y:S02]  /*d690*/  FSEL R34, R34, -INF , P0 ;  /* 0xff80000022227808 */ /* 0x000fe40000000000 */
[----:B------:R-:W-:-:S02]  /*d6a0*/  FMNMX.FTZ R92, R86, R89, !PT ;  /* 0x00000059565c7209 */ /* 0x000fc40007810000 */
[----:B------:R-:W-:Y:S01]  /*d6b0*/  ISETP.NE.AND P0, PT, R20, RZ, PT ;  /* 0x000000ff1400720c */ /* 0x000fe20003f05270 */
[-CC-:B------:R-:W-:Y:S01]  /*d6c0*/  FFMA.FTZ R20, R88, R14.reuse, -R21.reuse ;  /* 0x0000000e58147223 */ /* 0x180fe20000010815 */
[--C-:B------:R-:W-:Y:S01]  /*d6d0*/  FFMA.FTZ R88, R93, R14, -R21.reuse ;  /* 0x0000000e5d587223 */ /* 0x100fe20000010815 */
[----:B------:R-:W-:Y:S01]  /*d6e0*/  FMNMX.FTZ R93, R87, R92, !PT ;  /* 0x0000005c575d7209 */ /* 0x000fe20007810000 */
[----:B------:R-:W-:-:S03]  /*d6f0*/  FFMA.FTZ R89, R72, R14, -R21 ;  /* 0x0000000e48597223 */ /* 0x000fc60000010815 */
        /* <DEDUP_REMOVED lines=21> */
[----:B------:R-:W-:Y:S02]  /*d850*/  FMNMX.FTZ R72, R34, R93, !PT ;  /* 0x0000005d22487209 */ /* 0x000fe40007810000 */
[----:B------:R-:W-:Y:S02]  /*d860*/  FSEL R38, R38, -INF , P1 ;  /* 0xff80000026267808 */ /* 0x000fe40000800000 */
[----:B------:R-:W-:Y:S02]  /*d870*/  FMNMX.FTZ R93, R35, R72, !PT ;  /* 0x00000048235d7209 */ /* 0x000fe40007810000 */
[----:B------:R-:W-:-:S02]  /*d880*/  FSEL R97, R39, -INF , P2 ;  /* 0xff80000027617808 */ /* 0x000fc40001000000 */
[----:B------:R-:W-:Y:S02]  /*d890*/  FMNMX.FTZ R72, R38, R93, !PT ;  /* 0x0000005d26487209 */ /* 0x000fe40007810000 */
[----:B------:R-:W-:Y:S02]  /*d8a0*/  FSEL R26, R26, -INF , P3 ;  /* 0xff8000001a1a7808 */ /* 0x000fe40001800000 */
[----:B------:R-:W-:Y:S01]  /*d8b0*/  FMNMX.FTZ R93, R97, R72, !PT ;  /* 0x00000048615d7209 */ /* 0x000fe20007810000 */
[----:B------:R-:W-:Y:S01]  /*d8c0*/  FFMA.FTZ R39, R48, R14, -R21 ;  /* 0x0000000e30277223 */ /* 0x000fe20000010815 */
[----:B------:R-:W-:Y:S02]  /*d8d0*/  FSEL R27, R27, -INF , P4 ;  /* 0xff8000001b1b7808 */ /* 0x000fe40002000000 */
[----:B------:R-:W-:Y:S02]  /*d8e0*/  FMNMX.FTZ R48, R26, R93, !PT ;  /* 0x0000005d1a307209 */ /* 0x000fe40007810000 */
[----:B------:R-:W-:-:S02]  /*d8f0*/  FSEL R30, R30, -INF , P5 ;  /* 0xff8000001e1e7808 */ /* 0x000fc40002800000 */
[----:B------:R-:W-:Y:S02]  /*d900*/  FMNMX.FTZ R93, R27, R48, !PT ;  /* 0x000000301b5d7209 */ /* 0x000fe40007810000 */
[----:B------:R-:W-:Y:S02]  /*d910*/  FSEL R31, R31, -INF , P6 ;  /* 0xff8000001f1f7808 */ /* 0x000fe40003000000 */
[----:B------:R-:W-:-:S04]  /*d920*/  FMNMX.FTZ R48, R30, R93, !PT ;  /* 0x0000005d1e307209 */ /* 0x000fc80007810000 */
[----:B------:R-:W-:-:S05]  /*d930*/  FMNMX.FTZ R72, R31, R48, !PT ;  /* 0x000000301f487209 */ /* 0x000fca0007810000 */
[----:B------:R-:W0:Y:S02]  /*d940*/  SHFL.BFLY PT, R99, R72, 0x2, 0x1f ;  /* 0x0c401f0048637f89 */ /* 0x000e2400000e0000 */
[----:B0-----:R-:W-:-:S05]  /*d950*/  FMNMX.FTZ R99, R72, R99, !PT ;  /* 0x0000006348637209 */ /* 0x001fca0007810000 */
[----:B------:R-:W0:Y:S01]  /*d960*/  SHFL.BFLY PT, R72, R99, 0x1, 0x1f ;  /* 0x0c201f0063487f89 */ /* 0x000e2200000e0000 */
[----:B------:R-:W1:Y:S01]  /*d970*/  S2R R100, SR_TID.X ;  /* 0x0000000000647919 */ /* 0x000e620000002100 */
[----:B------:R-:W-:Y:S01]  /*d980*/  ISETP.NE.AND P0, PT, R96, RZ, PT ;  /* 0x000000ff6000720c */ /* 0x000fe20003f05270 */
[-CC-:B------:R-:W-:Y:S01]  /*d990*/  FFMA.FTZ R96, R52, R14.reuse, -R21.reuse ;  /* 0x0000000e34607223 */ /* 0x180fe20000010815 */
[-CC-:B------:R-:W-:Y:S01]  /*d9a0*/  FFMA.FTZ R45, R45, R14.reuse, -R21.reuse ;  /* 0x0000000e2d2d7223 */ /* 0x180fe20000010815 */
[-CC-:B------:R-:W-:Y:S01]  /*d9b0*/  FFMA.FTZ R52, R53, R14.reuse, -R21.reuse ;  /* 0x0000000e35347223 */ /* 0x180fe20000010815 */
[-CC-:B------:R-:W-:Y:S01]  /*d9c0*/  FFMA.FTZ R53, R40, R14.reuse, -R21.reuse ;  /* 0x0000000e28357223 */ /* 0x180fe20000010815 */
[----:B------:R-:W-:Y:S01]  /*d9d0*/  MUFU.EX2 R48, R96 ;  /* 0x0000006000307308 */ /* 0x000fe20000000800 */
[----:B------:R-:W-:Y:S01]  /*d9e0*/  FFMA.FTZ R92, R41, R14, -R21 ;  /* 0x0000000e295c7223 */ /* 0x000fe20000010815 */
[----:B0-----:R-:W-:-:S04]  /*d9f0*/  FMNMX.FTZ R72, R99, R72, !PT ;  /* 0x0000004863487209 */ /* 0x001fc80007810000 */
[C---:B------:R-:W-:Y:S01]  /*da00*/  FSETP.NEU.FTZ.AND P1, PT, R72.reuse, -INF , PT ;  /* 0xff8000004800780b */ /* 0x040fe20003f3d000 */
[-C--:B------:R-:W-:Y:S01]  /*da10*/  FMUL.FTZ R99, R72, R14.reuse ;  /* 0x0000000e48637220 */ /* 0x080fe20000410000 */
[-CC-:B------:R-:W-:Y:S01]  /*da20*/  FFMA.FTZ R93, R44, R14.reuse, -R21.reuse ;  /* 0x0000000e2c5d7223 */ /* 0x180fe20000010815 */
[----:B------:R0:W-:Y:S03]  /*da30*/  MUFU.EX2 R96, R45 ;  /* 0x0000002d00607308 */ /* 0x0001e60000000800 */
[----:B------:R-:W-:Y:S01]  /*da40*/  FSEL R99, R99, RZ, P1 ;  /* 0x000000ff63637208 */ /* 0x000fe20000800000 */
        /* <DEDUP_REMOVED lines=21> */
[-CC-:B0-----:R-:W-:Y:S01]  /*dba0*/  FFMA.FTZ R45, R25, R14.reuse, -R21.reuse ;  /* 0x0000000e192d7223 */ /* 0x181fe20000010815 */
[-CC-:B------:R-:W-:Y:S01]  /*dbb0*/  FFMA.FTZ R32, R28, R14.reuse, -R21.reuse ;  /* 0x0000000e1c207223 */ /* 0x180fe20000010815 */
[-C--:B------:R-:W-:Y:S01]  /*dbc0*/  FFMA.FTZ R33, R29, R14.reuse, -R21 ;  /* 0x0000000e1d217223 */ /* 0x080fe20000010815 */
[-CC-:B------:R-:W-:Y:S01]  /*dbd0*/  FFMA.FTZ R21, R90, R14.reuse, -R99.reuse ;  /* 0x0000000e5a157223 */ /* 0x180fe20000010863 */
[-CC-:B------:R-:W-:Y:S01]  /*dbe0*/  FFMA.FTZ R25, R91, R14.reuse, -R99.reuse ;  /* 0x0000000e5b197223 */ /* 0x180fe20000010863 */
[-CC-:B------:R-:W-:Y:S01]  /*dbf0*/  FFMA.FTZ R29, R94, R14.reuse, -R99.reuse ;  /* 0x0000000e5e1d7223 */ /* 0x180fe20000010863 */
[----:B------:R-:W-:Y:S01]  /*dc00*/  MUFU.EX2 R20, R20 ;  /* 0x0000001400147308 */ /* 0x000fe20000000800 */
[----:B------:R-:W-:-:S07]  /*dc10*/  FFMA.FTZ R90, R95, R14, -R99 ;  /* 0x0000000e5f5a7223 */ /* 0x000fce0000010863 */
[----:B------:R-:W0:Y:S01]  /*dc20*/  MUFU.EX2 R22, R22 ;  /* 0x0000001600167308 */ /* 0x000e220000000800 */
[----:B------:R-:W-:Y:S01]  /*dc30*/  FFMA.FTZ R82, R82, R14, -R99 ;  /* 0x0000000e52527223 */ /* 0x000fe20000010863 */
[----:B-1----:R-:W-:-:S06]  /*dc40*/  LOP3.LUT R100, R100, 0x7f, RZ, 0xc0, !PT ;  /* 0x0000007f64647812 */ /* 0x002fcc00078ec0ff */
[----:B------:R-:W-:Y:S08]  /*dc50*/  MUFU.EX2 R21, R21 ;  /* 0x0000001500157308 */ /* 0x000ff00000000800 */
[----:B------:R-:W1:Y:S01]  /*dc60*/  MUFU.EX2 R25, R25 ;  /* 0x0000001900197308 */ /* 0x000e620000000800 */
[----:B------:R-:W-:-:S07]  /*dc70*/  FFMA.FTZ R83, R83, R14, -R99 ;  /* 0x0000000e53537223 */ /* 0x000fce0000010863 */
[----:B------:R-:W2:Y:S01]  /*dc80*/  MUFU.EX2 R23, R23 ;  /* 0x0000001700177308 */ /* 0x000ea20000000800 */
[----:B------:R-:W-:-:S07]  /*dc90*/  ISETP.NE.AND P1, PT, R100, RZ, PT ;  /* 0x000000ff6400720c */ /* 0x000fce0003f25270 */
[----:B------:R-:W3:Y:S01]  /*dca0*/  MUFU.EX2 R29, R29 ;  /* 0x0000001d001d7308 */ /* 0x000ee20000000800 */
[----:B------:R-:W-:-:S07]  /*dcb0*/  FFMA.FTZ R86, R86, R14, -R99 ;  /* 0x0000000e56567223 */ /* 0x000fce0000010863 */
[----:B------:R-:W4:Y:S08]  /*dcc0*/  MUFU.EX2 R88, R88 ;  /* 0x0000005800587308 */ /* 0x000f300000000800 */
[----:B------:R-:W4:Y:S01]  /*dcd0*/  MUFU.EX2 R90, R90 ;  /* 0x0000005a005a7308 */ /* 0x000f220000000800 */
[----:B0-----:R-:W-:Y:S01]  /*dce0*/  FADD.FTZ R94, R20, R22 ;  /* 0x00000016145e7221 */ /* 0x001fe20000010000 */
[----:B-1----:R-:W-:-:S06]  /*dcf0*/  FADD.FTZ R100, R21, R25 ;  /* 0x0000001915647221 */ /* 0x002fcc0000010000 */
[----:B------:R-:W0:Y:S01]  /*dd00*/  MUFU.EX2 R80, R80 ;  /* 0x0000005000507308 */ /* 0x000e220000000800 */
[-CC-:B------:R-:W-:Y:S01]  /*dd10*/  FFMA.FTZ R87, R87, R14.reuse, -R99.reuse ;  /* 0x0000000e57577223 */ /* 0x180fe20000010863 */
[----:B------:R-:W-:-:S06]  /*dd20*/  FFMA.FTZ R95, R54, R14, -R99 ;  /* 0x0000000e365f7223 */ /* 0x000fcc0000010863 */
[----:B------:R-:W1:Y:S01]  /*dd30*/  MUFU.EX2 R82, R82 ;  /* 0x0000005200527308 */ /* 0x000e620000000800 */
[-CC-:B------:R-:W-:Y:S01]  /*dd40*/  FFMA.FTZ R54, R43, R14.reuse, -R99.reuse ;  /* 0x0000000e2b367223 */ /* 0x180fe20000010863 */
[----:B------:R-:W-:Y:S01]  /*dd50*/  FFMA.FTZ R24, R55, R14, -R99 ;  /* 0x0000000e37187223 */ /* 0x000fe20000010863 */
[----:B--2---:R-:W-:-:S05]  /*dd60*/  FADD.FTZ R43, R23, R94 ;  /* 0x0000005e172b7221 */ /* 0x004fca0000010000 */
[----:B------:R-:W2:Y:S01]  /*dd70*/  MUFU.EX2 R81, R81 ;  /* 0x0000005100517308 */ /* 0x000ea20000000800 */
[----:B---3--:R-:W-:Y:S01]  /*dd80*/  FADD.FTZ R55, R29, R100 ;  /* 0x000000641d377221 */ /* 0x008fe20000010000 */
[----:B------:R-:W-:-:S06]  /*dd90*/  FFMA.FTZ R74, R74, R14, -R99 ;  /* 0x0000000e4a4a7223 */ /* 0x000fcc0000010863 */
[----:B------:R-:W3:Y:S01]  /*dda0*/  MUFU.EX2 R83, R83 ;  /* 0x0000005300537308 */ /* 0x000ee20000000800 */
[----:B------:R-:W-:Y:S02]  /*ddb0*/  @!P1 VIADD R0, R0, 0x31c40 ;  /* 0x00031c4000009836 */ /* 0x000fe40000000000 */
[----:B----4-:R-:W-:Y:S01]  /*ddc0*/  FADD.FTZ R43, R88, R43 ;  /* 0x0000002b582b7221 */ /* 0x010fe20000010000 */
[----:B------:R-:W-:-:S04]  /*ddd0*/  FFMA.FTZ R91, R47, R14, -R99 ;  /* 0x0000000e2f5b7223 */ /* 0x000fc80000010863 */
[----:B------:R-:W-:Y:S01]  /*dde0*/  MUFU.EX2 R84, R84 ;  /* 0x0000005400547308 */ /* 0x000fe20000000800 */
[----:B------:R-:W-:Y:S01]  /*ddf0*/  FADD.FTZ R47, R90, R55 ;  /* 0x000000375a2f7221 */ /* 0x000fe20000010000 */
[----:B------:R-:W-:-:S06]  /*de00*/  FFMA.FTZ R75, R75, R14, -R99 ;  /* 0x0000000e4b4b7223 */ /* 0x000fcc0000010863 */
[----:B------:R-:W4:Y:S01]  /*de10*/  MUFU.EX2 R86, R86 ;  /* 0x0000005600567308 */ /* 0x000f220000000800 */
[----:B------:R-:W-:Y:S01]  /*de20*/  FFMA.FTZ R94, R46, R14, -R99 ;  /* 0x0000000e2e5e7223 */ /* 0x000fe20000010863 */
[----:B------:R-:W-:Y:S01]  /*de30*/  @!P1 PRMT R0, RZ, 0x654, R0 ;  /* 0x00000654ff009816 */ /* 0x000fe20000000000 */
[----:B0-----:R-:W-:-:S05]  /*de40*/  FADD.FTZ R46, R80, R43 ;  /* 0x0000002b502e7221 */ /* 0x001fca0000010000 */
[----:B------:R-:W-:Y:S01]  /*de50*/  MUFU.EX2 R85, R85 ;  /* 0x0000005500557308 */ /* 0x000fe20000000800 */
[----:B-1----:R-:W-:Y:S01]  /*de60*/  FADD.FTZ R100, R82, R47 ;  /* 0x0000002f52647221 */ /* 0x002fe20000010000 */
[----:B------:R-:W-:-:S06]  /*de70*/  FFMA.FTZ R78, R78, R14, -R99 ;  /* 0x0000000e4e4e7223 */ /* 0x000fcc0000010863 */
[----:B------:R-:W0:Y:S01]  /*de80*/  MUFU.EX2 R87, R87 ;  /* 0x0000005700577308 */ /* 0x000e220000000800 */
[-CC-:B------:R-:W-:Y:S01]  /*de90*/  FFMA.FTZ R50, R50, R14.reuse, -R99.reuse ;  /* 0x0000000e32327223 */ /* 0x180fe20000010863 */
[-CC-:B------:R-:W-:Y:S01]  /*dea0*/  FFMA.FTZ R55, R35, R14.reuse, -R99.reuse ;  /* 0x0000000e23377223 */ /* 0x180fe20000010863 */
[----:B--2---:R-:W-:Y:S01]  /*deb0*/  FADD.FTZ R35, R81, R46 ;  /* 0x0000002e51237221 */ /* 0x004fe20000010000 */
[----:B------:R1:W-:Y:S04]  /*dec0*/  @!P1 SYNCS.ARRIVE.TRANS64.RED.A1T0 RZ, [R0+URZ], RZ ;  /* 0x000000ff00ff99a7 */ /* 0x0003e8000810043f */
[----:B------:R-:W-:Y:S01]  /*ded0*/  MUFU.EX2 R89, R89 ;  /* 0x0000005900597308 */ /* 0x000fe20000000800 */
[----:B---3--:R-:W-:Y:S01]  /*dee0*/  FADD.FTZ R43, R83, R100 ;  /* 0x00000064532b7221 */ /* 0x008fe20000010000 */
[----:B------:R-:W-:-:S06]  /*def0*/  FFMA.FTZ R79, R79, R14, -R99 ;  /* 0x0000000e4f4f7223 */ /* 0x000fcc0000010863 */
[----:B------:R-:W2:Y:S01]  /*df00*/  MUFU.EX2 R74, R74 ;  /* 0x0000004a004a7308 */ /* 0x000ea20000000800 */
[-CC-:B------:R-:W-:Y:S01]  /*df10*/  FFMA.FTZ R98, R51, R14.reuse, -R99.reuse ;  /* 0x0000000e33627223 */ /* 0x180fe20000010863 */
[----:B------:R-:W-:-:S06]  /*df20*/  FFMA.FTZ R47, R26, R14, -R99 ;  /* 0x0000000e1a2f7223 */ /* 0x000fcc0000010863 */
[----:B------:R-:W3:Y:S01]  /*df30*/  MUFU.EX2 R73, R73 ;  /* 0x0000004900497308 */ /* 0x000ee20000000800 */
[----:B----4-:R-:W-:Y:S01]  /*df40*/  FADD.FTZ R26, R86, R43 ;  /* 0x0000002b561a7221 */ /* 0x010fe20000010000 */
[----:B------:R-:W-:-:S06]  /*df50*/  FFMA.FTZ R66, R66, R14, -R99 ;  /* 0x0000000e42427223 */ /* 0x000fcc0000010863 */
[----:B------:R-:W4:Y:S01]  /*df60*/  MUFU.EX2 R75, R75 ;  /* 0x0000004b004b7308 */ /* 0x000f220000000800 */
[-CC-:B------:R-:W-:Y:S01]  /*df70*/  FFMA.FTZ R28, R42, R14.reuse, -R99.reuse ;  /* 0x0000000e2a1c7223 */ /* 0x180fe20000010863 */
[----:B------:R-:W-:-:S06]  /*df80*/  FFMA.FTZ R46, R27, R14, -R99 ;  /* 0x0000000e1b2e7223 */ /* 0x000fcc0000010863 */
[----:B-1----:R1:W-:Y:S01]  /*df90*/  MUFU.EX2 R0, R50 ;  /* 0x0000003200007308 */ /* 0x0023e20000000800 */
[----:B0-----:R-:W-:-:S07]  /*dfa0*/  FADD.FTZ R27, R87, R26 ;  /* 0x0000001a571b7221 */ /* 0x001fce0000010000 */
[----:B------:R-:W0:Y:S01]  /*dfb0*/  MUFU.EX2 R76, R76 ;  /* 0x0000004c004c7308 */ /* 0x000e220000000800 */
[----:B-1----:R-:W-:Y:S01]  /*dfc0*/  FFMA.FTZ R50, R38, R14, -R99 ;  /* 0x0000000e26327223 */ /* 0x002fe20000010863 */
[----:B------:R-:W-:-:S06]  /*dfd0*/  FADD.FTZ R38, R84, R35 ;  /* 0x0000002354267221 */ /* 0x000fcc0000010000 */
[----:B------:R-:W1:Y:S01]  /*dfe0*/  MUFU.EX2 R78, R78 ;  /* 0x0000004e004e7308 */ /* 0x000e620000000800 */
[----:B------:R-:W-:Y:S01]  /*dff0*/  FFMA.FTZ R67, R67, R14, -R99 ;  /* 0x0000000e43437223 */ /* 0x000fe20000010863 */
[----:B--2---:R-:W-:-:S06]  /*e000*/  FADD.FTZ R26, R74, R27 ;  /* 0x0000001b4a1a7221 */ /* 0x004fcc0000010000 */
[----:B------:R-:W2:Y:S01]  /*e010*/  MUFU.EX2 R77, R77 ;  /* 0x0000004d004d7308 */ /* 0x000ea20000000800 */
[----:B------:R-:W-:-:S07]  /*e020*/  FFMA.FTZ R70, R70, R14, -R99 ;  /* 0x0000000e46467223 */ /* 0x000fce0000010863 */
[----:B------:R3:W-:Y:S01]  /*e030*/  MUFU.EX2 R42, R98 ;  /* 0x00000062002a7308 */ /* 0x0007e20000000800 */
[----:B------:R-:W-:-:S07]  /*e040*/  F2FP.F16.F32.PACK_AB R20, R22, R20 ;  /* 0x000000141614723e */ /* 0x000fce00000000ff */
[----:B------:R-:W2:Y:S01]  /*e050*/  MUFU.EX2 R79, R79 ;  /* 0x0000004f004f7308 */ /* 0x000ea20000000800 */
[----:B---3--:R-:W-:-:S04]  /*e060*/  FADD.FTZ R98, R85, R38 ;  /* 0x0000002655627221 */ /* 0x008fc80000010000 */
[----:B------:R-:W-:-:S03]  /*e070*/  FADD.FTZ R98, R89, R98 ;  /* 0x0000006259627221 */ /* 0x000fc60000010000 */
[----:B------:R-:W-:Y:S01]  /*e080*/  MUFU.EX2 R64, R64 ;  /* 0x0000004000407308 */ /* 0x000fe20000000800 */
[----:B------:R-:W-:Y:S01]  /*e090*/  FADD.FTZ R27, R73, R98 ;  /* 0x00000062491b7221 */ /* 0x000fe20000010000 */
[----:B------:R-:W-:Y:S01]  /*e0a0*/  F2FP.F16.F32.PACK_AB R22, R88, R23 ;  /* 0x000000175816723e */ /* 0x000fe200000000ff */
[----:B----4-:R-:W-:-:S05]  /*e0b0*/  FADD.FTZ R23, R75, R26 ;  /* 0x0000001a4b177221 */ /* 0x010fca0000010000 */
[----:B------:R-:W3:Y:S01]  /*e0c0*/  MUFU.EX2 R66, R66 ;  /* 0x0000004200427308 */ /* 0x000ee20000000800 */
[-CC-:B------:R-:W-:Y:S01]  /*e0d0*/  FFMA.FTZ R71, R71, R14.reuse, -R99.reuse ;  /* 0x0000000e47477223 */ /* 0x180fe20000010863 */
[----:B------:R-:W-:Y:S01]  /*e0e0*/  FFMA.FTZ R38, R30, R14, -R99 ;  /* 0x0000000e1e267223 */ /* 0x000fe20000010863 */
[----:B0-----:R-:W-:-:S05]  /*e0f0*/  FADD.FTZ R26, R76, R27 ;  /* 0x0000001b4c1a7221 */ /* 0x001fca0000010000 */
[----:B------:R-:W0:Y:S01]  /*e100*/  MUFU.EX2 R65, R65 ;  /* 0x0000004100417308 */ /* 0x000e220000000800 */
[----:B-1----:R-:W-:Y:S01]  /*e110*/  FADD.FTZ R30, R78, R23 ;  /* 0x000000174e1e7221 */ /* 0x002fe20000010000 */
[----:B------:R-:W-:-:S06]  /*e120*/  FFMA.FTZ R58, R58, R14, -R99 ;  /* 0x0000000e3a3a7223 */ /* 0x000fcc0000010863 */
[----:B------:R-:W1:Y:S01]  /*e130*/  MUFU.EX2 R67, R67 ;  /* 0x0000004300437308 */ /* 0x000e620000000800 */
[----:B--2---:R-:W-:Y:S01]  /*e140*/  FADD.FTZ R23, R77, R26 ;  /* 0x0000001a4d177221 */ /* 0x004fe20000010000 */
[----:B------:R-:W-:-:S06]  /*e150*/  FADD.FTZ R27, R79, R30 ;  /* 0x0000001e4f1b7221 */ /* 0x000fcc0000010000 */
[----:B------:R-:W2:Y:S01]  /*e160*/  MUFU.EX2 R68, R68 ;  /* 0x0000004400447308 */ /* 0x000ea20000000800 */
[----:B------:R-:W-:-:S07]  /*e170*/  FFMA.FTZ R59, R59, R14, -R99 ;  /* 0x0000000e3b3b7223 */ /* 0x000fce0000010863 */
[----:B------:R-:W4:Y:S01]  /*e180*/  MUFU.EX2 R70, R70 ;  /* 0x0000004600467308 */ /* 0x000f220000000800 */
[----:B------:R-:W-:Y:S01]  /*e190*/  F2FP.F16.F32.PACK_AB R30, R77, R76 ;  /* 0x0000004c4d1e723e */ /* 0x000fe200000000ff */
[----:B---3--:R-:W-:-:S06]  /*e1a0*/  FADD.FTZ R76, R66, R27 ;  /* 0x0000001b424c7221 */ /* 0x008fcc0000010000 */
[----:B------:R-:W3:Y:S01]  /*e1b0*/  MUFU.EX2 R69, R69 ;  /* 0x0000004500457308 */ /* 0x000ee20000000800 */
[----:B------:R-:W-:-:S07]  /*e1c0*/  FFMA.FTZ R62, R62, R14, -R99 ;  /* 0x0000000e3e3e7223 */ /* 0x000fce0000010863 */
[----:B------:R-:W-:Y:S08]  /*e1d0*/  MUFU.EX2 R71, R71 ;  /* 0x0000004700477308 */ /* 0x000ff00000000800 */
[----:B------:R0:W-:Y:S01]  /*e1e0*/  MUFU.EX2 R35, R24 ;  /* 0x0000001800237308 */ /* 0x0001e20000000800 */
[----:B------:R-:W-:-:S07]  /*e1f0*/  FFMA.FTZ R63, R63, R14, -R99 ;  /* 0x0000000e3f3f7223 */ /* 0x000fce0000010863 */
[----:B------:R-:W3:Y:S01]  /*e200*/  MUFU.EX2 R56, R56 ;  /* 0x0000003800387308 */ /* 0x000ee20000000800 */
[----:B0-----:R-:W-:Y:S01]  /*e210*/  F2FP.F16.F32.PACK_AB R24, R81, R80 ;  /* 0x000000505118723e */ /* 0x001fe200000000ff */
[----:B------:R-:W-:Y:S01]  /*e220*/  FADD.FTZ R80, R64, R23 ;  /* 0x0000001740507221 */ /* 0x000fe20000010000 */
[----:B------:R-:W-:-:S05]  /*e230*/  F2FP.F16.F32.PACK_AB R23, R90, R29 ;  /* 0x0000001d5a17723e */ /* 0x000fca00000000ff */
[----:B------:R-:W0:Y:S01]  /*e240*/  MUFU.EX2 R58, R58 ;  /* 0x0000003a003a7308 */ /* 0x000e220000000800 */
[----:B------:R-:W-:Y:S01]  /*e250*/  FADD.FTZ R27, R65, R80 ;  /* 0x00000050411b7221 */ /* 0x000fe20000010000 */
[----:B-1----:R-:W-:-:S06]  /*e260*/  FADD.FTZ R29, R67, R76 ;  /* 0x0000004c431d7221 */ /* 0x002fcc0000010000 */
[----:B------:R-:W1:Y:S01]  /*e270*/  MUFU.EX2 R57, R57 ;  /* 0x0000003900397308 */ /* 0x000e620000000800 */
[----:B--2---:R-:W-:Y:S01]  /*e280*/  FADD.FTZ R76, R68, R27 ;  /* 0x0000001b444c7221 */ /* 0x004fe20000010000 */
[----:B----4-:R-:W-:-:S06]  /*e290*/  FADD.FTZ R80, R70, R29 ;  /* 0x0000001d46507221 */ /* 0x010fcc0000010000 */
[----:B------:R-:W2:Y:S01]  /*e2a0*/  MUFU.EX2 R59, R59 ;  /* 0x0000003b003b7308 */ /* 0x000ea20000000800 */
[-CC-:B------:R-:W-:Y:S01]  /*e2b0*/  FFMA.FTZ R51, R34, R14.reuse, -R99.reuse ;  /* 0x0000000e22337223 */ /* 0x180fe20000010863 */
[-CC-:B------:R-:W-:Y:S01]  /*e2c0*/  FFMA.FTZ R97, R97, R14.reuse, -R99.reuse ;  /* 0x0000000e61617223 */ /* 0x180fe20000010863 */
[----:B------:R-:W-:-:S05]  /*e2d0*/  FFMA.FTZ R99, R31, R14, -R99 ;  /* 0x0000000e1f637223 */ /* 0x000fca0000010863 */
[----:B------:R-:W4:Y:S01]  /*e2e0*/  MUFU.EX2 R60, R60 ;  /* 0x0000003c003c7308 */ /* 0x000f220000000800 */
[----:B---3--:R-:W-:-:S07]  /*e2f0*/  FADD.FTZ R31, R69, R76 ;  /* 0x0000004c451f7221 */ /* 0x008fce0000010000 */
[----:B------:R-:W3:Y:S01]  /*e300*/  MUFU.EX2 R62, R62 ;  /* 0x0000003e003e7308 */ /* 0x000ee20000000800 */
[----:B------:R-:W-:Y:S01]  /*e310*/  F2FP.F16.F32.PACK_AB R29, R75, R74 ;  /* 0x0000004a4b1d723e */ /* 0x000fe200000000ff */
[----:B------:R-:W-:-:S06]  /*e320*/  FADD.FTZ R74, R56, R31 ;  /* 0x0000001f384a7221 */ /* 0x000fcc0000010000 */
[----:B------:R-:W3:Y:S08]  /*e330*/  MUFU.EX2 R61, R61 ;  /* 0x0000003d003d7308 */ /* 0x000ef00000000800 */
[----:B------:R0:W-:Y:S08]  /*e340*/  MUFU.EX2 R43, R28 ;  /* 0x0000001c002b7308 */ /* 0x0001f00000000800 */
[----:B------:R-:W3:Y:S01]  /*e350*/  MUFU.EX2 R63, R63 ;  /* 0x0000003f003f7308 */ /* 0x000ee20000000800 */
[----:B0-----:R-:W-:Y:S01]  /*e360*/  F2FP.F16.F32.PACK_AB R28, R73, R89 ;  /* 0x00000059491c723e */ /* 0x001fe200000000ff */
[----:B------:R-:W-:-:S04]  /*e370*/  FADD.FTZ R73, R71, R80 ;  /* 0x0000005047497221 */ /* 0x000fc80000010000 */
[----:B------:R-:W-:Y:S02]  /*e380*/  FADD.FTZ R76, R58, R73 ;  /* 0x000000493a4c7221 */ /* 0x000fe40000010000 */
[----:B------:R-:W0:Y:S01]  /*e390*/  MUFU.EX2 R39, R39 ;  /* 0x0000002700277308 */ /* 0x000e220000000800 */
[----:B-1----:R-:W-:Y:S01]  /*e3a0*/  FADD.FTZ R73, R57, R74 ;  /* 0x0000004a39497221 */ /* 0x002fe20000010000 */
[----:B--2---:R-:W-:Y:S01]  /*e3b0*/  FADD.FTZ R75, R59, R76 ;  /* 0x0000004c3b4b7221 */ /* 0x004fe20000010000 */
[----:B------:R-:W-:-:S05]  /*e3c0*/  F2FP.F16.F32.PACK_AB R21, R25, R21 ;  /* 0x000000151915723e */ /* 0x000fca00000000ff */
[----:B------:R-:W1:Y:S01]  /*e3d0*/  MUFU.EX2 R49, R49 ;  /* 0x0000003100317308 */ /* 0x000e620000000800 */
[----:B------:R-:W-:Y:S01]  /*e3e0*/  F2FP.F16.F32.PACK_AB R31, R79, R78 ;  /* 0x0000004e4f1f723e */ /* 0x000fe200000000ff */
[----:B----4-:R-:W-:Y:S01]  /*e3f0*/  FADD.FTZ R76, R60, R73 ;  /* 0x000000493c4c7221 */ /* 0x010fe20000010000 */
[----:B---3--:R-:W-:Y:S01]  /*e400*/  FADD.FTZ R78, R62, R75 ;  /* 0x0000004b3e4e7221 */ /* 0x008fe20000010000 */
[----:B------:R2:W-:Y:S04]  /*e410*/  STSM.16.M88.4 [R18+0x24300], R20 ;  /* 0x0243001412007844 */ /* 0x0005e80000000200 */
[----:B------:R-:W3:Y:S01]  /*e420*/  MUFU.EX2 R34, R95 ;  /* 0x0000005f00227308 */ /* 0x000ee20000000800 */
[----:B------:R-:W-:-:S07]  /*e430*/  FADD.FTZ R76, R61, R76 ;  /* 0x0000004c3d4c7221 */ /* 0x000fce0000010000 */
[----:B------:R-:W4:Y:S01]  /*e440*/  MUFU.EX2 R52, R52 ;  /* 0x0000003400347308 */ /* 0x000f220000000800 */
[----:B--2---:R-:W-:Y:S01]  /*e450*/  F2FP.F16.F32.PACK_AB R20, R65, R64 ;  /* 0x000000404114723e */ /* 0x004fe200000000ff */
[----:B------:R-:W-:Y:S01]  /*e460*/  FADD.FTZ R65, R63, R78 ;  /* 0x0000004e3f417221 */ /* 0x000fe20000010000 */
[----:B0-----:R-:W-:-:S05]  /*e470*/  FADD.FTZ R76, R39, R76 ;  /* 0x0000004c274c7221 */ /* 0x001fca0000010000 */
[----:B------:R-:W0:Y:S01]  /*e480*/  MUFU.EX2 R53, R53 ;  /* 0x0000003500357308 */ /* 0x000e220000000800 */
[----:B------:R-:W-:Y:S01]  /*e490*/  FADD.FTZ R65, R0, R65 ;  /* 0x0000004100417221 */ /* 0x000fe20000010000 */
[----:B------:R-:W-:Y:S02]  /*e4a0*/  F2FP.F16.F32.PACK_AB R26, R85, R84 ;  /* 0x00000054551a723e */ /* 0x000fe400000000ff */
[----:B------:R-:W-:Y:S02]  /*e4b0*/  F2FP.F16.F32.PACK_AB R25, R83, R82 ;  /* 0x000000525319723e */ /* 0x000fe400000000ff */
[----:B------:R-:W-:Y:S01]  /*e4c0*/  F2FP.F16.F32.PACK_AB R27, R87, R86 ;  /* 0x00000056571b723e */ /* 0x000fe200000000ff */
[----:B-1----:R-:W-:Y:S01]  /*e4d0*/  FADD.FTZ R23, R49, R76 ;  /* 0x0000004c31177221 */ /* 0x002fe20000010000 */
[----:B------:R-:W1:Y:S01]  /*e4e0*/  MUFU.EX2 R92, R92 ;  /* 0x0000005c005c7308 */ /* 0x000e620000000800 */
[----:B------:R-:W-:Y:S02]  /*e4f0*/  FADD.FTZ R65, R42, R65 ;  /* 0x000000412a417221 */ /* 0x000fe40000010000 */
[----:B------:R2:W-:Y:S05]  /*e500*/  STSM.16.M88.4 [R18+0x25b00], R24 ;  /* 0x025b001812007844 */ /* 0x0005ea0000000200 */
[----:B------:R-:W1:Y:S01]  /*e510*/  MUFU.EX2 R54, R54 ;  /* 0x0000003600367308 */ /* 0x000e620000000800 */
[----:B------:R3:W-:Y:S07]  /*e520*/  STSM.16.M88.4 [R18+0x27300], R28 ;  /* 0x0273001c12007844 */ /* 0x0007ee0000000200 */
[----:B------:R-:W1:Y:S01]  /*e530*/  MUFU.EX2 R93, R93 ;  /* 0x0000005d005d7308 */ /* 0x000e620000000800 */
[----:B--2---:R-:W-:-:S07]  /*e540*/  FADD.FTZ R25, R48, R23 ;  /* 0x0000001730197221 */ /* 0x004fce0000010000 */
[----:B------:R-:W2:Y:S01]  /*e550*/  MUFU.EX2 R94, R94 ;  /* 0x0000005e005e7308 */ /* 0x000ea20000000800 */
[----:B---3--:R-:W-:Y:S01]  /*e560*/  FADD.FTZ R28, R34, R65 ;  /* 0x00000041221c7221 */ /* 0x008fe20000010000 */
[----:B----4-:R-:W-:-:S03]  /*e570*/  FADD.FTZ R30, R52, R25 ;  /* 0x00000019341e7221 */ /* 0x010fc60000010000 */
[----:B------:R-:W-:-:S03]  /*e580*/  FADD.FTZ R28, R35, R28 ;  /* 0x0000001c231c7221 */ /* 0x000fc60000010000 */
[----:B------:R-:W3:Y:S01]  /*e590*/  MUFU.EX2 R91, R91 ;  /* 0x0000005b005b7308 */ /* 0x000ee20000000800 */
[----:B0-----:R-:W-:-:S07]  /*e5a0*/  FADD.FTZ R29, R53, R30 ;  /* 0x0000001e351d7221 */ /* 0x001fce0000010000 */
[----:B------:R-:W0:Y:S08]  /*e5b0*/  MUFU.EX2 R40, R40 ;  /* 0x0000002800287308 */ /* 0x000e300000000800 */
[----:B------:R-:W-:Y:S08]  /*e5c0*/  MUFU.EX2 R51, R51 ;  /* 0x0000003300337308 */ /* 0x000ff00000000800 */
[----:B------:R4:W-:Y:S02]  /*e5d0*/  MUFU.EX2 R74, R55 ;  /* 0x00000037004a7308 */ /* 0x0009e40000000800 */
[----:B----4-:R-:W-:-:S06]  /*e5e0*/  FADD.FTZ R55, R43, R28 ;  /* 0x0000001c2b377221 */ /* 0x010fcc0000010000 */
[----:B------:R-:W4:Y:S01]  /*e5f0*/  MUFU.EX2 R41, R41 ;  /* 0x0000002900297308 */ /* 0x000f220000000800 */
[----:B-1----:R-:W-:Y:S01]  /*e600*/  FADD.FTZ R28, R92, R29 ;  /* 0x0000001d5c1c7221 */ /* 0x002fe20000010000 */
[----:B------:R-:W-:-:S03]  /*e610*/  FADD.FTZ R55, R54, R55 ;  /* 0x0000003736377221 */ /* 0x000fc60000010000 */
[----:B------:R-:W-:-:S03]  /*e620*/  FADD.FTZ R29, R93, R28 ;  /* 0x0000001c5d1d7221 */ /* 0x000fc60000010000 */
[----:B------:R-:W1:Y:S01]  /*e630*/  MUFU.EX2 R36, R36 ;  /* 0x0000002400247308 */ /* 0x000e620000000800 */
[----:B--2---:R-:W-:Y:S01]  /*e640*/  FADD.FTZ R28, R94, R55 ;  /* 0x000000375e1c7221 */ /* 0x004fe20000010000 */
[----:B------:R-:W-:Y:S02]  /*e650*/  F2FP.F16.F32.PACK_AB R22, R69, R68 ;  /* 0x000000444516723e */ /* 0x000fe400000000ff */
[----:B------:R-:W-:Y:S02]  /*e660*/  F2FP.F16.F32.PACK_AB R21, R67, R66 ;  /* 0x000000424315723e */ /* 0x000fe400000000ff */
[----:B------:R-:W-:Y:S02]  /*e670*/  F2FP.F16.F32.PACK_AB R23, R71, R70 ;  /* 0x000000464717723e */ /* 0x000fe400000000ff */
[----:B------:R-:W2:Y:S01]  /*e680*/  MUFU.EX2 R50, R50 ;  /* 0x0000003200327308 */ /* 0x000ea20000000800 */
[----:B------:R-:W-:Y:S01]  /*e690*/  F2FP.F16.F32.PACK_AB R24, R57, R56 ;  /* 0x000000383918723e */ /* 0x000fe200000000ff */
[----:B------:R-:W-:Y:S01]  /*e6a0*/  FADD.FTZ R29, R96, R29 ;  /* 0x0000001d601d7221 */ /* 0x000fe20000010000 */
[----:B------:R-:W-:-:S02]  /*e6b0*/  F2FP.F16.F32.PACK_AB R26, R61, R60 ;  /* 0x0000003c3d1a723e */ /* 0x000fc400000000ff */
[----:B------:R-:W-:Y:S02]  /*e6c0*/  F2FP.F16.F32.PACK_AB R25, R59, R58 ;  /* 0x0000003a3b19723e */ /* 0x000fe400000000ff */
[----:B------:R-:W-:Y:S01]  /*e6d0*/  F2FP.F16.F32.PACK_AB R27, R63, R62 ;  /* 0x0000003e3f1b723e */ /* 0x000fe200000000ff */
[----:B------:R-:W2:Y:S01]  /*e6e0*/  MUFU.EX2 R37, R37 ;  /* 0x0000002500257308 */ /* 0x000ea20000000800 */
[----:B---3--:R-:W-:Y:S01]  /*e6f0*/  FADD.FTZ R28, R91, R28 ;  /* 0x0000001c5b1c7221 */ /* 0x008fe20000010000 */
[----:B------:R3:W-:Y:S01]  /*e700*/  STSM.16.M88.4 [R18+0x28b00], R20 ;  /* 0x028b001412007844 */ /* 0x0007e20000000200 */
[----:B0-----:R-:W-:-:S05]  /*e710*/  FADD.FTZ R30, R40, R29 ;  /* 0x0000001d281e7221 */ /* 0x001fca0000010000 */
[----:B------:R-:W0:Y:S01]  /*e720*/  MUFU.EX2 R31, R97 ;  /* 0x00000061001f7308 */ /* 0x000e220000000800 */
[----:B------:R1:W-:Y:S01]  /*e730*/  STSM.16.M88.4 [R18+0x2a300], R24 ;  /* 0x02a3001812007844 */ /* 0x0003e20000000200 */
[----:B----4-:R-:W-:-:S06]  /*e740*/  FADD.FTZ R29, R41, R30 ;  /* 0x0000001e291d7221 */ /* 0x010fcc0000010000 */
[----:B------:R-:W4:Y:S01]  /*e750*/  MUFU.EX2 R44, R44 ;  /* 0x0000002c002c7308 */ /* 0x000f220000000800 */
[----:B---3--:R-:W-:-:S07]  /*e760*/  F2FP.F16.F32.PACK_AB R23, R35, R34 ;  /* 0x000000222317723e */ /* 0x008fce00000000ff */
[----:B------:R-:W3:Y:S01]  /*e770*/  MUFU.EX2 R47, R47 ;  /* 0x0000002f002f7308 */ /* 0x000ee20000000800 */
[----:B-1----:R-:W-:Y:S01]  /*e780*/  FADD.FTZ R27, R51, R28 ;  /* 0x0000001c331b7221 */ /* 0x002fe20000010000 */
[----:B------:R-:W-:-:S03]  /*e790*/  F2FP.F16.F32.PACK_AB R21, R42, R0 ;  /* 0x000000002a15723e */ /* 0x000fc600000000ff */
[----:B------:R-:W-:-:S03]  /*e7a0*/  FADD.FTZ R35, R74, R27 ;  /* 0x0000001b4a237221 */ /* 0x000fc60000010000 */
[----:B------:R-:W1:Y:S01]  /*e7b0*/  MUFU.EX2 R45, R45 ;  /* 0x0000002d002d7308 */ /* 0x000e620000000800 */
[----:B------:R-:W-:Y:S01]  /*e7c0*/  FADD.FTZ R0, R36, R29 ;  /* 0x0000001d24007221 */ /* 0x000fe20000010000 */
[----:B--2---:R-:W-:-:S06]  /*e7d0*/  FADD.FTZ R28, R50, R35 ;  /* 0x00000023321c7221 */ /* 0x004fcc0000010000 */
[----:B------:R-:W-:Y:S08]  /*e7e0*/  MUFU.EX2 R32, R32 ;  /* 0x0000002000207308 */ /* 0x000ff00000000800 */
[----:B------:R-:W-:Y:S08]  /*e7f0*/  MUFU.EX2 R33, R33 ;  /* 0x0000002100217308 */ /* 0x000ff00000000800 */
[----:B------:R-:W2:Y:S08]  /*e800*/  MUFU.EX2 R46, R46 ;  /* 0x0000002e002e7308 */ /* 0x000eb00000000800 */
[----:B------:R-:W-:Y:S08]  /*e810*/  MUFU.EX2 R38, R38 ;  /* 0x0000002600267308 */ /* 0x000ff00000000800 */
[----:B------:R-:W2:Y:S01]  /*e820*/  MUFU.EX2 R99, R99 ;  /* 0x0000006300637308 */ /* 0x000ea20000000800 */
[----:B------:R-:W-:Y:S01]  /*e830*/  FADD.FTZ R29, R37, R0 ;  /* 0x00000000251d7221 */ /* 0x000fe20000010000 */
[----:B0-----:R-:W-:Y:S01]  /*e840*/  FADD.FTZ R0, R31, R28 ;  /* 0x0000001c1f007221 */ /* 0x001fe20000010000 */
[----:B------:R-:W-:-:S02]  /*e850*/  F2FP.F16.F32.PACK_AB R20, R49, R39 ;  /* 0x000000273114723e */ /* 0x000fc400000000ff */
[----:B------:R-:W-:Y:S01]  /*e860*/  F2FP.F16.F32.PACK_AB R22, R52, R48 ;  /* 0x000000303416723e */ /* 0x000fe200000000ff */
[----:B----4-:R-:W-:Y:S01]  /*e870*/  FADD.FTZ R34, R44, R29 ;  /* 0x0000001d2c227221 */ /* 0x010fe20000010000 */
[----:B---3--:R-:W-:Y:S01]  /*e880*/  FADD.FTZ R35, R47, R0 ;  /* 0x000000002f237221 */ /* 0x008fe20000010000 */
[----:B------:R-:W-:Y:S02]  /*e890*/  F2FP.F16.F32.PACK_AB R24, R92, R53 ;  /* 0x000000355c18723e */ /* 0x000fe400000000ff */
[----:B------:R-:W-:Y:S01]  /*e8a0*/  F2FP.F16.F32.PACK_AB R26, R96, R93 ;  /* 0x0000005d601a723e */ /* 0x000fe200000000ff */
[----:B------:R0:W-:Y:S01]  /*e8b0*/  STSM.16.M88.4 [R18+0x2bb00], R20 ;  /* 0x02bb001412007844 */ /* 0x0001e20000000200 */
[----:B------:R-:W-:Y:S02]  /*e8c0*/  F2FP.F16.F32.PACK_AB R25, R54, R43 ;  /* 0x0000002b3619723e */ /* 0x000fe400000000ff */
[----:B------:R-:W-:Y:S02]  /*e8d0*/  F2FP.F16.F32.PACK_AB R27, R91, R94 ;  /* 0x0000005e5b1b723e */ /* 0x000fe400000000ff */
[----:B------:R-:W-:Y:S01]  /*e8e0*/  F2FP.F16.F32.PACK_AB R30, R37, R36 ;  /* 0x00000024251e723e */ /* 0x000fe200000000ff */
[----:B-1----:R-:W-:Y:S01]  /*e8f0*/  FADD.FTZ R37, R45, R34 ;  /* 0x000000222d257221 */ /* 0x002fe20000010000 */
[----:B------:R-:W-:Y:S01]  /*e900*/  F2FP.F16.F32.PACK_AB R28, R41, R40 ;  /* 0x00000028291c723e */ /* 0x000fe200000000ff */
[----:B--2---:R-:W-:Y:S01]  /*e910*/  FADD.FTZ R35, R46, R35 ;  /* 0x000000232e237221 */ /* 0x004fe20000010000 */
[----:B------:R-:W-:-:S02]  /*e920*/  F2FP.F16.F32.PACK_AB R29, R74, R51 ;  /* 0x000000334a1d723e */ /* 0x000fc400000000ff */
[----:B------:R-:W-:Y:S01]  /*e930*/  F2FP.F16.F32.PACK_AB R31, R31, R50 ;  /* 0x000000321f1f723e */ /* 0x000fe200000000ff */
[----:B------:R-:W-:Y:S01]  /*e940*/  STSM.16.M88.4 [R18+0x2d300], R24 ;  /* 0x02d3001812007844 */ /* 0x000fe20000000200 */
[----:B0-----:R-:W-:Y:S02]  /*e950*/  F2FP.F16.F32.PACK_AB R20, R45, R44 ;  /* 0x0000002c2d14723e */ /* 0x001fe400000000ff */
[----:B------:R-:W-:Y:S02]  /*e960*/  F2FP.F16.F32.PACK_AB R21, R46, R47 ;  /* 0x0000002f2e15723e */ /* 0x000fe400000000ff */
[----:B------:R-:W-:Y:S02]  /*e970*/  F2FP.F16.F32.PACK_AB R22, R33, R32 ;  /* 0x000000202116723e */ /* 0x000fe400000000ff */
[----:B------:R-:W-:Y:S01]  /*e980*/  F2FP.F16.F32.PACK_AB R23, R99, R38 ;  /* 0x000000266317723e */ /* 0x000fe200000000ff */
[----:B------:R-:W-:Y:S01]  /*e990*/  FADD.FTZ R32, R32, R37 ;  /* 0x0000002520207221 */ /* 0x000fe20000010000 */
[----:B------:R-:W-:Y:S01]  /*e9a0*/  STSM.16.M88.4 [R18+0x2eb00], R28 ;  /* 0x02eb001c12007844 */ /* 0x000fe20000000200 */
[----:B------:R-:W-:-:S03]  /*e9b0*/  FADD.FTZ R38, R38, R35 ;  /* 0x0000002326267221 */ /* 0x000fc60000010000 */
[----:B------:R0:W-:Y:S01]  /*e9c0*/  STSM.16.M88.4 [R18+0x30300], R20 ;  /* 0x0303001412007844 */ /* 0x0001e20000000200 */
[----:B------:R-:W-:Y:S01]  /*e9d0*/  FADD.FTZ R0, R99, R38 ;  /* 0x0000002663007221 */ /* 0x000fe20000010000 */
[----:B------:R1:W-:Y:S06]  /*e9e0*/  MEMBAR.ALL.CTA ;  /* 0x0000000000007992 */ /* 0x0003ec0000008000 */
[----:B-1----:R-:W1:Y:S01]  /*e9f0*/  FENCE.VIEW.ASYNC.S ;  /* 0x00000000000073c6 */ /* 0x002e620000000000 */
[----:B------:R-:W-:Y:S01]  /*ea00*/  ISETP.GE.AND P2, PT, R109, 0x91, PT ;  /* 0x000000916d00780c */ /* 0x000fe20003f46270 */
[----:B0-----:R-:W-:-:S05]  /*ea10*/  FADD.FTZ R20, R33, R32 ;  /* 0x0000002021147221 */ /* 0x001fca0000010000 */
[----:B------:R0:W-:Y:S04]  /*ea20*/  STL [R1+0x38], R20 ;  /* 0x0000381401007387 */ /* 0x0001e80000100800 */
[----:B------:R0:W-:Y:S01]  /*ea30*/  STL [R1+0x40], R0 ;  /* 0x0000400001007387 */ /* 0x0001e20000100800 */
[----:B------:R-:W-:-:S04]  /*ea40*/  IMAD.MOV.U32 R71, RZ, RZ, RZ ;  /* 0x000000ffff477224 */ /* 0x000fc800078e00ff */
        /* <DEDUP_REMOVED lines=46> */
[----:B------:R-:W-:Y:S01]  /*ed30*/  IMAD.MOV.U32 R24, RZ, RZ, R71 ;  /* 0x000000ffff187224 */ /* 0x000fe200078e0047 */
[----:B-1----:R-:W-:Y:S01]  /*ed40*/  NOP ;  /* 0x0000000000007918 */ /* 0x002fe20000000000 */
[----:B0-----:R-:W-:Y:S05]  /*ed50*/  @!P2 BRA `(.L_x_10431) ;  /* 0x0000004800bca947 */ /* 0x001fea0003800000 */
[----:B------:R-:W-:Y:S02]  /*ed60*/  VIADD R0, R113, 0xfffffffe ;  /* 0xfffffffe71007836 */ /* 0x000fe40000000000 */
[----:B------:R-:W-:Y:S02]  /*ed70*/  IMAD.MOV.U32 R157, RZ, RZ, R72 ;  /* 0x000000ffff9d7224 */ /* 0x000fe400078e0048 */
[----:B------:R-:W-:Y:S01]  /*ed80*/  IMAD.MOV.U32 R156, RZ, RZ, R15 ;  /* 0x000000ffff9c7224 */ /* 0x000fe200078e000f */
[----:B------:R0:W-:Y:S04]  /*ed90*/  STL [R1+0x3c], R0 ;  /* 0x00003c0001007387 */ /* 0x0001e80000100800 */
[----:B------:R-:W2:Y:S01]  /*eda0*/  LDL.LU R14, [R1+0x5c] ;  /* 0x00005c00010e7983 */ /* 0x000ea20000300800 */
[----:B------:R-:W-:-:S02]  /*edb0*/  CS2R R70, SRZ ;  /* 0x0000000000467805 */ /* 0x000fc4000001ff00 */
[----:B------:R-:W-:Y:S02]  /*edc0*/  CS2R R68, SRZ ;  /* 0x0000000000447805 */ /* 0x000fe4000001ff00 */
[----:B------:R-:W-:Y:S02]  /*edd0*/  CS2R R66, SRZ ;  /* 0x0000000000427805 */ /* 0x000fe4000001ff00 */
[----:B------:R-:W-:Y:S02]  /*ede0*/  CS2R R64, SRZ ;  /* 0x0000000000407805 */ /* 0x000fe4000001ff00 */
[----:B------:R-:W-:Y:S01]  /*edf0*/  CS2R R62, SRZ ;  /* 0x00000000003e7805 */ /* 0x000fe2000001ff00 */
[----:B0-----:R-:W-:Y:S01]  /*ee00*/  IMAD.MOV.U32 R0, RZ, RZ, R154 ;  /* 0x000000ffff007224 */ /* 0x001fe200078e009a */
        /* <DEDUP_REMOVED lines=19> */
[----:B--2---:R0:W-:Y:S06]  /*ef40*/  STL [R1+0x4], R14 ;  /* 0x0000040e01007387 */ /* 0x0041ec0000100800 */
.L_x_10442:
[----:B------:R-:W2:Y:S04]  /*ef50*/  LDL R15, [R1+0x4] ;  /* 0x00000400010f7983 */ /* 0x000ea80000100800 */
[----:B-1----:R-:W3:Y:S01]  /*ef60*/  LDL R20, [R1+0x74] ;  /* 0x0000740001147983 */ /* 0x002ee20000100800 */
[----:B------:R-:W-:-:S05]  /*ef70*/  VIADD R154, R0, 0x1 ;  /* 0x00000001009a7836 */ /* 0x000fca0000000000 */
[----:B------:R-:W-:-:S04]  /*ef80*/  ISETP.NE.AND P3, PT, R154, 0x2, PT ;  /* 0x000000029a00780c */ /* 0x000fc80003f65270 */
[----:B0-----:R-:W-:Y:S01]  /*ef90*/  SEL R14, RZ, 0x1, P3 ;  /* 0x00000001ff0e7807 */ /* 0x001fe20001800000 */
[----:B------:R-:W-:Y:S05]  /*efa0*/  YIELD ;  /* 0x0000000000007946 */ /* 0x000fea0003800000 */
[----:B------:R-:W-:Y:S02]  /*efb0*/  SEL R154, R154, RZ, P3 ;  /* 0x000000ff9a9a7207 */ /* 0x000fe40001800000 */
[----:B--2---:R-:W-:-:S05]  /*efc0*/  LOP3.LUT R15, R15, R14, RZ, 0x3c, !PT ;  /* 0x0000000e0f0f7212 */ /* 0x004fca00078e3cff */
[----:B------:R0:W-:Y:S01]  /*efd0*/  STL [R1+0x5c], R15 ;  /* 0x00005c0f01007387 */ /* 0x0001e20000100800 */
[----:B---3--:R-:W-:-:S13]  /*efe0*/  ISETP.NE.AND P2, PT, R20, RZ, PT ;  /* 0x000000ff1400720c */ /* 0x008fda0003f45270 */
[----:B0-----:R-:W-:Y:S05]  /*eff0*/  @P2 BRA `(.L_x_10432) ;  /* 0x0000000000302947 */ /* 0x001fea0003800000 */
[----:B------:R-:W-:Y:S05]  /*f000*/  @!P0 BRA `(.L_x_10433) ;  /* 0x0000000000048947 */ /* 0x000fea0003800000 */
[----:B------:R-:W-:Y:S01]  /*f010*/  BPT.TRAP 0x1 ;  /* 0x000000040000795c */ /* 0x000fe20000300000 */
.L_x_10433:
[----:B------:R-:W-:Y:S01]  /*f020*/  IMAD R14, R154, 0x8, R16 ;  /* 0x000000089a0e7824 */ /* 0x000fe200078e0210 */
[----:B------:R-:W-:-:S04]  /*f030*/  SHF.L.U32 R15, R15, 0x1f, RZ ;  /* 0x0000001f0f0f7819 */ /* 0x000fc800000006ff */
[----:B------:R0:W1:Y:S01]  /*f040*/  SYNCS.PHASECHK.TRANS64.TRYWAIT P3, [R14+URZ+0x31c30], R15 ;  /* 0x031c300f0e0075a7 */ /* 0x000062000806017f */
[----:B------:R-:W-:Y:S05]  /*f050*/  @!P0 BRA `(.L_x_10434) ;  /* 0x0000000000048947 */ /* 0x000fea0003800000 */
[----:B------:R-:W-:Y:S01]  /*f060*/  BPT.TRAP 0x1 ;  /* 0x000000040000795c */ /* 0x000fe20000300000 */
.L_x_10434:
[----:B------:R-:W-:Y:S04]  /*f070*/  BSSY B0, `(.L_x_10432) ;  /* 0x0000004000007945 */ /* 0x000fe80003800000 */
[----:B-1----:R-:W-:Y:S05]  /*f080*/  @P3 BRA `(.L_x_10435) ;  /* 0x0000000000083947 */ /* 0x002fea0003800000 */
[----:B------:R-:W1:Y:S02]  /*f090*/  SYNCS.PHASECHK.TRANS64.TRYWAIT P3, [R14+URZ+0x31c30], R15 ;  /* 0x031c300f0e0075a7 */ /* 0x000e64000806017f */
[----:B-1----:R-:W-:Y:S05]  /*f0a0*/  @!P3 BRA `(.L_x_10436) ;  /* 0x000000ec00ccb947 */ /* 0x002fea0003800000 */
.L_x_10435:
[----:B------:R-:W-:Y:S05]  /*f0b0*/  BSYNC B0 ;  /* 0x0000000000007941 */ /* 0x000fea0003800000 */
.L_x_10432:
[----:B01----:R-:W2:Y:S01]  /*f0c0*/  LDL R14, [R1+0x78] ;  /* 0x00007800010e7983 */ /* 0x003ea20000100800 */
[----:B------:R-:W-:Y:S05]  /*f0d0*/  WARPSYNC.ALL ;  /* 0x0000000000007948 */ /* 0x000fea0003800000 */
[----:B------:R-:W0:Y:S01]  /*f0e0*/  S2R R20, SR_TID.X ;  /* 0x0000000000147919 */ /* 0x000e220000002100 */
[----:B------:R-:W-:Y:S01]  /*f0f0*/  IMAD.MOV.U32 R15, RZ, RZ, -0x7fffffe0 ;  /* 0x80000020ff0f7424 */ /* 0x000fe200078e00ff */
[C---:B------:R-:W-:Y:S01]  /*f100*/  R2UR UR52, R2.reuse ;  /* 0x00000000023472ca */ /* 0x040fe200000e0000 */
[----:B------:R-:W-:Y:S01]  /*f110*/  IMAD.MOV.U32 R23, RZ, RZ, -0x7fffffe0 ;  /* 0x80000020ff177424 */ /* 0x000fe200078e00ff */
[----:B------:R-:W-:Y:S01]  /*f120*/  R2UR UR53, R3 ;  /* 0x00000000033572ca */ /* 0x000fe200000e0000 */
[----:B------:R-:W-:Y:S01]  /*f130*/  IMAD.MOV.U32 R147, RZ, RZ, -0x7fffffe0 ;  /* 0x80000020ff937424 */ /* 0x000fe200078e00ff */
[C---:B------:R-:W-:Y:S01]  /*f140*/  R2UR UR7, R15.reuse ;  /* 0x000000000f0772ca */ /* 0x040fe200000e0000 */
[----:B------:R-:W-:Y:S01]  /*f150*/  IMAD.MOV.U32 R21, RZ, RZ, -0x7fffffe0 ;  /* 0x80000020ff157424 */ /* 0x000fe200078e00ff */
[----:B------:R-:W-:Y:S01]  /*f160*/  R2UR UR11, R15 ;  /* 0x000000000f0b72ca */ /* 0x000fe200000e0000 */
[----:B------:R-:W-:Y:S01]  /*f170*/  IMAD.MOV.U32 R81, RZ, RZ, -0x7fffffe0 ;  /* 0x80000020ff517424 */ /* 0x000fe200078e00ff */
[----:B------:R-:W-:Y:S01]  /*f180*/  R2UR UR55, R23 ;  /* 0x00000000173772ca */ /* 0x000fe200000e0000 */
[----:B------:R-:W-:Y:S01]  /*f190*/  IMAD.MOV.U32 R79, RZ, RZ, -0x7fffffe0 ;  /* 0x80000020ff4f7424 */ /* 0x000fe200078e00ff */
[----:B------:R-:W-:Y:S01]  /*f1a0*/  R2UR UR5, R15 ;  /* 0x000000000f0572ca */ /* 0x000fe200000e0000 */
[----:B------:R1:W-:Y:S01]  /*f1b0*/  STL [R1+0xfc], R30 ;  /* 0x0000fc1e01007387 */ /* 0x0003e20000100800 */
[C---:B------:R-:W-:Y:S01]  /*f1c0*/  R2UR UR59, R21.reuse ;  /* 0x00000000153b72ca */ /* 0x040fe200000e0000 */
[----:B------:R-:W-:Y:S01]  /*f1d0*/  IMAD.MOV.U32 R149, RZ, RZ, -0x7fffffe0 ;  /* 0x80000020ff957424 */ /* 0x000fe200078e00ff */
[----:B------:R-:W-:Y:S01]  /*f1e0*/  R2UR UR9, R21 ;  /* 0x00000000150972ca */ /* 0x000fe200000e0000 */
[----:B------:R3:W-:Y:S01]  /*f1f0*/  STL [R1+0xf8], R29 ;  /* 0x0000f81d01007387 */ /* 0x0007e20000100800 */
[----:B------:R-:W-:-:S02]  /*f200*/  R2UR UR56, R2 ;  /* 0x00000000023872ca */ /* 0x000fc400000e0000 */
[----:B------:R-:W-:Y:S01]  /*f210*/  MOV R23, UR7 ;  /* 0x0000000700177c02 */ /* 0x000fe20008000f00 */
[----:B------:R-:W-:Y:S01]  /*f220*/  UMOV UR7, UR11 ;  /* 0x0000000b00077c82 */ /* 0x000fe20008000000 */
[----:B------:R-:W-:Y:S01]  /*f230*/  R2UR UR57, R3 ;  /* 0x00000000033972ca */ /* 0x000fe200000e0000 */
[----:B------:R4:W-:Y:S01]  /*f240*/  STL [R1+0xf4], R28 ;  /* 0x0000f41c01007387 */ /* 0x0009e20000100800 */
[----:B------:R-:W-:Y:S01]  /*f250*/  MOV R74, UR55 ;  /* 0x00000037004a7c02 */ /* 0x000fe20008000f00 */
[----:B------:R-:W-:Y:S01]  /*f260*/  UMOV UR55, UR5 ;  /* 0x0000000500377c82 */ /* 0x000fe20008000000 */
[----:B------:R-:W-:Y:S01]  /*f270*/  MOV R15, UR7 ;  /* 0x00000007000f7c02 */ /* 0x000fe20008000f00 */
[----:B------:R4:W-:Y:S01]  /*f280*/  STL [R1+0xf0], R27 ;  /* 0x0000f01b01007387 */ /* 0x0009e20000100800 */
[----:B------:R-:W-:Y:S02]  /*f290*/  R2UR UR7, R147 ;  /* 0x00000000930772ca */ /* 0x000fe400000e0000 */
[----:B------:R-:W-:Y:S01]  /*f2a0*/  R2UR UR5, R3 ;  /* 0x00000000030572ca */ /* 0x000fe200000e0000 */
[----:B------:R-:W-:Y:S01]  /*f2b0*/  STL [R1+0xec], R26 ;  /* 0x0000ec1a01007387 */ /* 0x000fe20000100800 */
[----:B0-----:R-:W-:-:S02]  /*f2c0*/  SHF.R.U32.HI R20, RZ, 0x7, R20 ;  /* 0x00000007ff147819 */ /* 0x001fc40000011614 */
[----:B------:R-:W-:Y:S01]  /*f2d0*/  R2UR UR11, R21 ;  /* 0x00000000150b72ca */ /* 0x000fe200000e0000 */
[----:B------:R-:W-:Y:S01]  /*f2e0*/  STL [R1+0xe8], R25 ;  /* 0x0000e81901007387 */ /* 0x000fe20000100800 */
[C---:B------:R-:W-:Y:S01]  /*f2f0*/  R2UR UR15, R81.reuse ;  /* 0x00000000510f72ca */ /* 0x040fe200000e0000 */
[----:B------:R-:W-:Y:S01]  /*f300*/  VIADD R72, R20, 0x8 ;  /* 0x0000000814487836 */ /* 0x000fe20000000000 */
[C---:B------:R-:W-:Y:S01]  /*f310*/  R2UR UR31, R81.reuse ;  /* 0x00000000511f72ca */ /* 0x040fe200000e0000 */
[----:B------:R-:W-:Y:S01]  /*f320*/  STL [R1+0xe4], R24 ;  /* 0x0000e41801007387 */ /* 0x000fe20000100800 */
[C---:B------:R-:W-:Y:S02]  /*f330*/  R2UR UR39, R81.reuse ;  /* 0x00000000512772ca */ /* 0x040fe400000e0000 */
[C---:B------:R-:W-:Y:S01]  /*f340*/  R2UR UR51, R81.reuse ;  /* 0x00000000513372ca */ /* 0x040fe200000e0000 */
[----:B------:R0:W-:Y:S01]  /*f350*/  BAR.SYNC.DEFER_BLOCKING R72, 0x100 ;  /* 0x000400480000751d */ /* 0x0001e20000010000 */
[----:B------:R-:W-:-:S02]  /*f360*/  R2UR UR25, R81 ;  /* 0x00000000511972ca */ /* 0x000fc400000e0000 */
[C---:B------:R-:W-:Y:S02]  /*f370*/  R2UR UR23, R21.reuse ;  /* 0x00000000151772ca */ /* 0x040fe400000e0000 */
[C---:B------:R-:W-:Y:S02]  /*f380*/  R2UR UR35, R21.reuse ;  /* 0x00000000152372ca */ /* 0x040fe400000e0000 */
[----:B------:R-:W-:Y:S01]  /*f390*/  R2UR UR47, R21 ;  /* 0x00000000152f72ca */ /* 0x000fe200000e0000 */
[----:B------:R4:W-:Y:S01]  /*f3a0*/  STL [R1+0xe0], R19 ;  /* 0x0000e01301007387 */ /* 0x0009e20000100800 */
[----:B0-----:R-:W-:Y:S01]  /*f3b0*/  MOV R72, UR59 ;  /* 0x0000003b00487c02 */ /* 0x001fe20008000f00 */
[----:B------:R-:W-:Y:S01]  /*f3c0*/  UMOV UR59, UR9 ;  /* 0x00000009003b7c82 */ /* 0x000fe20008000000 */
[----:B------:R-:W-:Y:S01]  /*f3d0*/  R2UR UR9, R81 ;  /* 0x00000000510972ca */ /* 0x000fe200000e0000 */
[----:B------:R-:W-:Y:S01]  /*f3e0*/  STL [R1+0xdc], R18 ;  /* 0x0000dc1201007387 */ /* 0x000fe20000100800 */
[----:B------:R-:W-:-:S02]  /*f3f0*/  R2UR UR33, R21 ;  /* 0x00000000152172ca */ /* 0x000fc400000e0000 */
[C---:B------:R-:W-:Y:S01]  /*f400*/  R2UR UR29, R21.reuse ;  /* 0x00000000151d72ca */ /* 0x040fe200000e0000 */
[----:B------:R-:W-:Y:S01]  /*f410*/  STL [R1+0xd8], R17 ;  /* 0x0000d81101007387 */ /* 0x000fe20000100800 */
[----:B------:R-:W-:Y:S01]  /*f420*/  R2UR UR17, R21 ;  /* 0x00000000151172ca */ /* 0x000fe200000e0000 */
[----:B------:R-:W-:Y:S01]  /*f430*/  IMAD.MOV.U32 R21, RZ, RZ, -0x7fffffe0 ;  /* 0x80000020ff157424 */ /* 0x000fe200078e00ff */
[----:B-1----:R-:W-:Y:S01]  /*f440*/  MOV R30, UR61 ;  /* 0x0000003d001e7c02 */ /* 0x002fe20008000f00 */
[----:B------:R-:W-:Y:S01]  /*f450*/  STL [R1+0xd4], R16 ;  /* 0x0000d41001007387 */ /* 0x000fe20000100800 */
[----:B---3--:R-:W-:Y:S02]  /*f460*/  MOV R29, UR60 ;  /* 0x0000003c001d7c02 */ /* 0x008fe40008000f00 */
[----:B------:R-:W-:Y:S01]  /*f470*/  R2UR UR13, R21 ;  /* 0x00000000150d72ca */ /* 0x000fe200000e0000 */
[----:B------:R-:W-:Y:S01]  /*f480*/  WARPGROUP.ARRIVE ;  /* 0x00000000000079c5 */ /* 0x000fe20000000000 */
[----:B------:R-:W-:Y:S01]  /*f490*/  IMAD.U32 R153, RZ, RZ, UR9 ;  /* 0x00000009ff997e24 */ /* 0x000fe2000f8e00ff */
[C---:B------:R-:W-:Y:S01]  /*f4a0*/  R2UR UR9, R79.reuse ;  /* 0x000000004f0972ca */ /* 0x040fe200000e0000 */
[----:B------:R0:W-:Y:S01]  /*f4b0*/  STL [R1+0xd0], R0 ;  /* 0x0000d00001007387 */ /* 0x0001e20000100800 */
[----:B------:R-:W-:-:S02]  /*f4c0*/  R2UR UR19, R79 ;  /* 0x000000004f1372ca */ /* 0x000fc400000e0000 */
[C---:B------:R-:W-:Y:S02]  /*f4d0*/  R2UR UR27, R79.reuse ;  /* 0x000000004f1b72ca */ /* 0x040fe400000e0000 */
[C---:B------:R-:W-:Y:S02]  /*f4e0*/  R2UR UR43, R79.reuse ;  /* 0x000000004f2b72ca */ /* 0x040fe400000e0000 */
[----:B------:R-:W-:Y:S02]  /*f4f0*/  R2UR UR21, R79 ;  /* 0x000000004f1572ca */ /* 0x000fe400000e0000 */
[C---:B------:R-:W-:Y:S02]  /*f500*/  R2UR UR40, R8.reuse ;  /* 0x00000000082872ca */ /* 0x040fe400000e0000 */
[----:B------:R-:W-:Y:S01]  /*f510*/  R2UR UR41, R9 ;  /* 0x00000000092972ca */ /* 0x000fe200000e0000 */
[----:B------:R-:W-:Y:S01]  /*f520*/  IMAD.U32 R151, RZ, RZ, UR9 ;  /* 0x00000009ff977e24 */ /* 0x000fe2000f8e00ff */
[----:B------:R-:W-:-:S02]  /*f530*/  R2UR UR44, R8 ;  /* 0x00000000082c72ca */ /* 0x000fc400000e0000 */
[C---:B------:R-:W-:Y:S02]  /*f540*/  R2UR UR45, R9.reuse ;  /* 0x00000000092d72ca */ /* 0x040fe400000e0000 */
[----:B------:R-:W-:Y:S02]  /*f550*/  R2UR UR48, R8 ;  /* 0x00000000083072ca */ /* 0x000fe400000e0000 */
[----:B------:R-:W-:Y:S01]  /*f560*/  R2UR UR49, R9 ;  /* 0x00000000093172ca */ /* 0x000fe200000e0000 */
[----:B--2---:R-:W-:-:S04]  /*f570*/  IMAD R146, R154, 0x6c0, R14 ;  /* 0x000006c09a927824 */ /* 0x004fc800078e020e */
[C---:B------:R-:W-:Y:S02]  /*f580*/  VIADD R14, R146.reuse, 0x40 ;  /* 0x00000040920e7836 */ /* 0x040fe40000000000 */
[C---:B------:R-:W-:Y:S02]  /*f590*/  VIADD R22, R146.reuse, 0x100 ;  /* 0x0000010092167836 */ /* 0x040fe40000000000 */
        /* <DEDUP_REMOVED lines=29> */
[----:B------:R-:W-:Y:S01]  /*f770*/  R2UR UR50, R80 ;  /* 0x00000000503272ca */ /* 0x000fe200000e0000 */
[C---:B------:R-:W-:Y:S01]  /*f780*/  VIADD R80, R146.reuse, 0x280 ;  /* 0x0000028092507836 */ /* 0x040fe20000000000 */
[----:B------:R-:W-:Y:S01]  /*f790*/  MOV R76, UR6 ;  /* 0x00000006004c7c02 */ /* 0x000fe20008000f00 */
[C---:B------:R-:W-:Y:S01]  /*f7a0*/  VIADD R148, R146.reuse, 0x402 ;  /* 0x0000040292947836 */ /* 0x040fe20000000000 */
[----:B------:R-:W-:-:S02]  /*f7b0*/  R2UR UR6, R146 ;  /* 0x00000000920672ca */ /* 0x000fc400000e0000 */
[----:B------:R-:W-:Y:S01]  /*f7c0*/  R2UR UR24, R80 ;  /* 0x00000000501872ca */ /* 0x000fe200000e0000 */
[----:B------:R-:W-:Y:S01]  /*f7d0*/  VIADD R80, R146, 0x340 ;  /* 0x0000034092507836 */ /* 0x000fe20000000000 */
[----:B------:R-:W-:Y:S01]  /*f7e0*/  R2UR UR26, R78 ;  /* 0x000000004e1a72ca */ /* 0x000fe200000e0000 */
[----:B------:R-:W-:Y:S01]  /*f7f0*/  VIADD R78, R146, 0x182 ;  /* 0x00000182924e7836 */ /* 0x000fe20000000000 */
[----:B------:R-:W-:Y:S01]  /*f800*/  R2UR UR10, R20 ;  /* 0x00000000140a72ca */ /* 0x000fe200000e0000 */
[----:B------:R-:W-:Y:S01]  /*f810*/  VIADD R20, R146, 0x42 ;  /* 0x0000004292147836 */ /* 0x000fe20000000000 */
[----:B------:R-:W-:Y:S02]  /*f820*/  R2UR UR8, R80 ;  /* 0x00000000500872ca */ /* 0x000fe400000e0000 */
[----:B------:R-:W-:Y:S01]  /*f830*/  R2UR UR42, R78 ;  /* 0x000000004e2a72ca */ /* 0x000fe200000e0000 */
[----:B------:R-:W-:Y:S01]  /*f840*/  VIADD R78, R146, 0x2c0 ;  /* 0x000002c0924e7836 */ /* 0x000fe20000000000 */
[----:B------:R-:W-:Y:S01]  /*f850*/  R2UR UR22, R20 ;  /* 0x00000000141672ca */ /* 0x000fe200000e0000 */
[----:B------:R-:W-:Y:S01]  /*f860*/  HGMMA.64x16x16.F32 R136, gdesc[UR4], RZ, !UPT, gsb0 ;  /* 0x00200000048879f0 */ /* 0x000fe2000c0008ff */
[----:B------:R-:W-:Y:S01]  /*f870*/  R2UR UR7, R15 ;  /* 0x000000000f0772ca */ /* 0x000fe200000e0000 */
[----:B------:R-:W-:Y:S01]  /*f880*/  IMAD.MOV.U32 R15, RZ, RZ, -0x7fffffe0 ;  /* 0x80000020ff0f7424 */ /* 0x000fe200078e00ff */
[----:B------:R-:W-:Y:S01]  /*f890*/  R2UR UR6, R76 ;  /* 0x000000004c0672ca */ /* 0x000fe200000e0000 */
[----:B------:R-:W-:Y:S01]  /*f8a0*/  VIADD R20, R146, 0x102 ;  /* 0x0000010292147836 */ /* 0x000fe20000000000 */
[----:B------:R-:W-:-:S02]  /*f8b0*/  R2UR UR4, R2 ;  /* 0x00000000020472ca */ /* 0x000fc400000e0000 */
[----:B------:R-:W-:Y:S01]  /*f8c0*/  R2UR UR5, R3 ;  /* 0x00000000030572ca */ /* 0x000fe200000e0000 */
[----:B------:R-:W-:Y:S01]  /*f8d0*/  IMAD.U32 R152, RZ, RZ, UR8 ;  /* 0x00000008ff987e24 */ /* 0x000fe2000f8e00ff */
[----:B------:R-:W-:Y:S01]  /*f8e0*/  R2UR UR20, R78 ;  /* 0x000000004e1472ca */ /* 0x000fe200000e0000 */
[----:B------:R-:W-:Y:S01]  /*f8f0*/  VIADD R78, R146, 0x380 ;  /* 0x00000380924e7836 */ /* 0x000fe20000000000 */
[----:B------:R-:W-:Y:S01]  /*f900*/  R2UR UR9, R15 ;  /* 0x000000000f0972ca */ /* 0x000fe200000e0000 */
[----:B------:R-:W-:Y:S01]  /*f910*/  IMAD.MOV.U32 R15, RZ, RZ, -0x7fffffe0 ;  /* 0x80000020ff0f7424 */ /* 0x000fe200078e00ff */
[----:B------:R-:W-:Y:S01]  /*f920*/  R2UR UR34, R20 ;  /* 0x00000000142272ca */ /* 0x000fe200000e0000 */
[----:B------:R-:W-:Y:S01]  /*f930*/  VIADD R20, R146, 0x1c2 ;  /* 0x000001c292147836 */ /* 0x000fe20000000000 */
[----:B------:R-:W-:Y:S02]  /*f940*/  R2UR UR8, R78 ;  /* 0x000000004e0872ca */ /* 0x000fe400000e0000 */
[----:B------:R-:W-:Y:S01]  /*f950*/  R2UR UR37, R15 ;  /* 0x000000000f2572ca */ /* 0x000fe200000e0000 */
[----:B------:R-:W-:Y:S01]  /*f960*/  IMAD.MOV.U32 R15, RZ, RZ, -0x7fffffe0 ;  /* 0x80000020ff0f7424 */ /* 0x000fe200078e00ff */
[----:B------:R-:W-:Y:S01]  /*f970*/  R2UR UR46, R20 ;  /* 0x00000000142e72ca */ /* 0x000fe200000e0000 */
[----:B------:R-:W-:-:S05]  /*f980*/  VIADD R20, R146, 0x240 ;  /* 0x0000024092147836 */ /* 0x000fca0000000000 */
[----:B------:R-:W-:Y:S01]  /*f990*/  R2UR UR32, R20 ;  /* 0x00000000142072ca */ /* 0x000fe200000e0000 */
[----:B------:R-:W-:Y:S02]  /*f9a0*/  VIADD R20, R146, 0x300 ;  /* 0x0000030092147836 */ /* 0x000fe40000000000 */
[----:B------:R-:W-:Y:S01]  /*f9b0*/  IMAD.U32 R150, RZ, RZ, UR8 ;  /* 0x00000008ff967e24 */ /* 0x000fe2000f8e00ff */
[----:B------:R-:W-:Y:S01]  /*f9c0*/  R2UR UR8, R14 ;  /* 0x000000000e0872ca */ /* 0x000fe200000e0000 */
[----:B------:R-:W-:Y:S01]  /*f9d0*/  VIADD R14, R146, 0x242 ;  /* 0x00000242920e7836 */ /* 0x000fe20000000000 */
[----:B------:R-:W-:Y:S01]  /*f9e0*/  R2UR UR28, R20 ;  /* 0x00000000141c72ca */ /* 0x000fe200000e0000 */
[----:B------:R-:W-:Y:S02]  /*f9f0*/  VIADD R20, R146, 0x3c0 ;  /* 0x000003c092147836 */ /* 0x000fe40000000000 */
[----:B------:R-:W-:Y:S01]  /*fa00*/  IMAD.U32 R21, RZ, RZ, UR37 ;  /* 0x00000025ff157e24 */ /* 0x000fe2000f8e00ff */
[----:B------:R-:W-:Y:S01]  /*fa10*/  R2UR UR36, R14 ;  /* 0x000000000e2472ca */ /* 0x000fe200000e0000 */
[----:B------:R-:W-:Y:S01]  /*fa20*/  VIADD R14, R146, 0x282 ;  /* 0x00000282920e7836 */ /* 0x000fe20000000000 */
[----:B------:R-:W-:Y:S01]  /*fa30*/  R2UR UR16, R20 ;  /* 0x00000000141072ca */ /* 0x000fe200000e0000 */
[----:B------:R-:W-:Y:S01]  /*fa40*/  VIADD R20, R146, 0x440 ;  /* 0x0000044092147836 */ /* 0x000fe20000000000 */
[----:B------:R-:W-:Y:S01]  /*fa50*/  R2UR UR37, R15 ;  /* 0x000000000f2572ca */ /* 0x000fe200000e0000 */
[----:B------:R-:W-:-:S03]  /*fa60*/  IMAD.MOV.U32 R15, RZ, RZ, -0x7fffffe0 ;  /* 0x80000020ff0f7424 */ /* 0x000fc600078e00ff */
[----:B------:R-:W-:-:S05]  /*fa70*/  R2UR UR12, R20 ;  /* 0x00000000140c72ca */ /* 0x000fca00000e0000 */
[----:B------:R-:W-:Y:S01]  /*fa80*/  IMAD.U32 R20, RZ, RZ, UR36 ;  /* 0x00000024ff147e24 */ /* 0x000fe2000f8e00ff */
[----:B------:R-:W-:Y:S01]  /*fa90*/  R2UR UR36, R14 ;  /* 0x000000000e2472ca */ /* 0x000fe200000e0000 */
[----:B------:R-:W-:Y:S01]  /*faa0*/  VIADD R14, R146, 0x302 ;  /* 0x00000302920e7836 */ /* 0x000fe20000000000 */
[----:B------:R-:W-:Y:S02]  /*fab0*/  WARPGROUP.DEPBAR.LE gsb0, 0x0 ;  /* 0x00008000000079c5 */ /* 0x000fe40000010000 */
[----:B------:R-:W-:-:S06]  /*fac0*/  WARPGROUP.ARRIVE ;  /* 0x00000000000079c5 */ /* 0x000fcc0000000000 */
[----:B------:R-:W-:Y:S01]  /*fad0*/  HGMMA.64x16x16.F32 R128, gdesc[UR52], RZ, !UPT, gsb0 ;  /* 0x00200000348079f0 */ /* 0x000fe2000c0008ff */
[----:B------:R-:W-:Y:S01]  /*fae0*/  R2UR UR55, R74 ;  /* 0x000000004a3772ca */ /* 0x000fe200000e0000 */
[----:B------:R-:W-:Y:S01]  /*faf0*/  VIADD R74, R146, 0x382 ;  /* 0x00000382924a7836 */ /* 0x000fe20000000000 */
[----:B------:R-:W-:Y:S01]  /*fb00*/  R2UR UR54, R75 ;  /* 0x000000004b3672ca */ /* 0x000fe200000e0000 */
[----:B------:R-:W-:Y:S01]  /*fb10*/  IMAD.MOV.U32 R75, RZ, RZ, -0x7fffffe0 ;  /* 0x80000020ff4b7424 */ /* 0x000fe200078e00ff */
[----:B------:R-:W-:Y:S02]  /*fb20*/  R2UR UR52, R2 ;  /* 0x00000000023472ca */ /* 0x000fe400000e0000 */
[----:B------:R-:W-:Y:S01]  /*fb30*/  R2UR UR53, R3 ;  /* 0x00000000033572ca */ /* 0x000fe200000e0000 */
        /* <DEDUP_REMOVED lines=8> */
[----:B------:R-:W-:Y:S02]  /*fbc0*/  R2UR UR57, R3 ;  /* 0x00000000033972ca */ /* 0x000fe400000e0000 */
[----:B------:R-:W-:Y:S01]  /*fbd0*/  R2UR UR60, R72 ;  /* 0x00000000483c72ca */ /* 0x000fe200000e0000 */
[----:B------:R-:W-:Y:S01]  /*fbe0*/  VIADD R72, R146, 0x342 ;  /* 0x0000034292487836 */ /* 0x000fe20000000000 */
[----:B------:R-:W-:Y:S01]  /*fbf0*/  R2UR UR61, R73 ;  /* 0x00000000493d72ca */ /* 0x000fe200000e0000 */
[----:B------:R-:W-:Y:S01]  /*fc00*/  IMAD.MOV.U32 R73, RZ, RZ, -0x7fffffe0 ;  /* 0x80000020ff497424 */ /* 0x000fe200078e00ff */
[----:B------:R-:W-:-:S02]  /*fc10*/  WARPGROUP.DEPBAR.LE gsb0, 0x0 ;  /* 0x00008000000079c5 */ /* 0x000fc40000010000 */
[----:B------:R-:W-:-:S06]  /*fc20*/  WARPGROUP.ARRIVE ;  /* 0x00000000000079c5 */ /* 0x000fcc0000000000 */
[----:B------:R-:W-:Y:S01]  /*fc30*/  HGMMA.64x16x16.F32 R112, gdesc[UR4], RZ, !UPT, gsb0 ;  /* 0x00200000047079f0 */ /* 0x000fe2000c0008ff */
[----:B------:R-:W-:Y:S01]  /*fc40*/  R2UR UR7, R23 ;  /* 0x00000000170772ca */ /* 0x000fe200000e0000 */
[----:B------:R-:W-:Y:S01]  /*fc50*/  IMAD.U32 R23, RZ, RZ, UR37 ;  /* 0x00000025ff177e24 */ /* 0x000fe2000f8e00ff */
[----:B------:R-:W-:Y:S01]  /*fc60*/  R2UR UR6, R22 ;  /* 0x00000000160672ca */ /* 0x000fe200000e0000 */
[----:B------:R-:W-:Y:S01]  /*fc70*/  IMAD.U32 R22, RZ, RZ, UR36 ;  /* 0x00000024ff167e24 */ /* 0x000fe2000f8e00ff */
[----:B------:R-:W-:Y:S02]  /*fc80*/  R2UR UR4, R2 ;  /* 0x00000000020472ca */ /* 0x000fe400000e0000 */
[----:B------:R-:W-:Y:S02]  /*fc90*/  R2UR UR5, R3 ;  /* 0x00000000030572ca */ /* 0x000fe400000e0000 */
[----:B------:R-:W-:Y:S02]  /*fca0*/  R2UR UR36, R8 ;  /* 0x00000000082472ca */ /* 0x000fe400000e0000 */
[----:B------:R-:W-:Y:S01]  /*fcb0*/  R2UR UR37, R9 ;  /* 0x00000000092572ca */ /* 0x000fe200000e0000 */
[----:B------:R-:W-:-:S02]  /*fcc0*/  WARPGROUP.DEPBAR.LE gsb0, 0x0 ;  /* 0x00008000000079c5 */ /* 0x000fc40000010000 */
[----:B------:R-:W-:-:S06]  /*fcd0*/  WARPGROUP.ARRIVE ;  /* 0x00000000000079c5 */ /* 0x000fcc0000000000 */
[----:B------:R-:W-:Y:S01]  /*fce0*/  HGMMA.64x16x16.F32 R104, gdesc[UR52], RZ, !UPT, gsb0 ;  /* 0x00200000346879f0 */ /* 0x000fe2000c0008ff */
[----:B------:R-:W-:Y:S01]  /*fcf0*/  UMOV UR54, UR12 ;  /* 0x0000000c00367c82 */ /* 0x000fe20008000000 */
[----:B------:R-:W-:Y:S01]  /*fd00*/  UMOV UR55, UR13 ;  /* 0x0000000d00377c82 */ /* 0x000fe20008000000 */
[----:B------:R-:W-:Y:S01]  /*fd10*/  R2UR UR12, R14 ;  /* 0x000000000e0c72ca */ /* 0x000fe200000e0000 */
[----:B------:R-:W-:Y:S01]  /*fd20*/  UMOV UR52, UR16 ;  /* 0x0000001000347c82 */ /* 0x000fe20008000000 */
[----:B------:R-:W-:Y:S01]  /*fd30*/  R2UR UR13, R15 ;  /* 0x000000000f0d72ca */ /* 0x000fe200000e0000 */
[----:B------:R-:W-:Y:S01]  /*fd40*/  UMOV UR53, UR17 ;  /* 0x0000001100357c82 */ /* 0x000fe20008000000 */
[C---:B------:R-:W-:Y:S02]  /*fd50*/  R2UR UR16, R8.reuse ;  /* 0x00000000081072ca */ /* 0x040fe400000e0000 */
[----:B------:R-:W-:Y:S02]  /*fd60*/  R2UR UR17, R9 ;  /* 0x00000000091172ca */ /* 0x000fe400000e0000 */
[----:B----4-:R-:W-:Y:S01]  /*fd70*/  MOV R28, UR55 ;  /* 0x00000037001c7c02 */ /* 0x010fe20008000f00 */
[----:B------:R-:W-:Y:S01]  /*fd80*/  UMOV UR55, UR25 ;  /* 0x0000001900377c82 */ /* 0x000fe20008000000 */
[----:B------:R-:W-:Y:S01]  /*fd90*/  MOV R27, UR54 ;  /* 0x00000036001b7c02 */ /* 0x000fe20008000f00 */
[----:B------:R-:W-:Y:S01]  /*fda0*/  UMOV UR54, UR24 ;  /* 0x0000001800367c82 */ /* 0x000fe20008000000 */
[----:B------:R-:W-:Y:S01]  /*fdb0*/  R2UR UR24, R8 ;  /* 0x00000000081872ca */ /* 0x000fe200000e0000 */
[----:B------:R-:W-:Y:S01]  /*fdc0*/  IMAD.U32 R14, RZ, RZ, UR12 ;  /* 0x0000000cff0e7e24 */ /* 0x000fe2000f8e00ff */
[----:B------:R-:W-:Y:S01]  /*fdd0*/  R2UR UR12, R2 ;  /* 0x00000000020c72ca */ /* 0x000fe200000e0000 */
[----:B------:R-:W-:Y:S01]  /*fde0*/  IMAD.U32 R15, RZ, RZ, UR13 ;  /* 0x0000000dff0f7e24 */ /* 0x000fe2000f8e00ff */
[----:B------:R-:W-:-:S02]  /*fdf0*/  R2UR UR13, R3 ;  /* 0x00000000030d72ca */ /* 0x000fc400000e0000 */
[----:B------:R-:W-:Y:S01]  /*fe00*/  R2UR UR25, R9 ;  /* 0x00000000091972ca */ /* 0x000fe200000e0000 */
[----:B------:R-:W-:Y:S02]  /*fe10*/  WARPGROUP.DEPBAR.LE gsb0, 0x0 ;  /* 0x00008000000079c5 */ /* 0x000fe40000010000 */
[----:B------:R-:W-:-:S06]  /*fe20*/  WARPGROUP.ARRIVE ;  /* 0x00000000000079c5 */ /* 0x000fcc0000000000 */
[----:B------:R-:W-:Y:S01]  /*fe30*/  HGMMA.64x16x16.F32 R96, gdesc[UR56], RZ, !UPT, gsb0 ;  /* 0x00200000386079f0 */ /* 0x000fe2000c0008ff */
[----:B------:R-:W-:Y:S01]  /*fe40*/  UMOV UR58, UR8 ;  /* 0x00000008003a7c82 */ /* 0x000fe20008000000 */
[----:B------:R-:W-:Y:S01]  /*fe50*/  UMOV UR59, UR9 ;  /* 0x00000009003b7c82 */ /* 0x000fe20008000000 */
        /* <DEDUP_REMOVED lines=10> */
[----:B------:R-:W-:Y:S01]  /*ff00*/  UMOV UR4, UR20 ;  /* 0x0000001400047c82 */ /* 0x000fe20008000000 */
[----:B------:R-:W-:Y:S01]  /*ff10*/  R2UR UR7, R75 ;  /* 0x000000004b0772ca */ /* 0x000fe200000e0000 */
[----:B------:R-:W-:Y:S01]  /*ff20*/  UMOV UR5, UR21 ;  /* 0x0000001500057c82 */ /* 0x000fe20008000000 */
[----:B------:R-:W-:Y:S02]  /*ff30*/  R2UR UR20, R8 ;  /* 0x00000000081472ca */ /* 0x000fe400000e0000 */
[----:B------:R-:W-:-:S07]  /*ff40*/  R2UR UR21, R9 ;  /* 0x00000000091572ca */ /* 0x000fce00000e0000 */
[----:B------:R-:W-:Y:S01]  /*ff50*/  MOV R19, UR6 ;  /* 0x0000000600137c02 */ /* 0x000fe20008000f00 */
[----:B------:R-:W-:Y:S01]  /*ff60*/  UMOV UR6, UR32 ;  /* 0x0000002000067c82 */ /* 0x000fe20008000000 */
[----:B------:R-:W-:Y:S01]  /*ff70*/  MOV R24, UR7 ;  /* 0x0000000700187c02 */ /* 0x000fe20008000f00 */
[----:B------:R-:W-:Y:S01]  /*ff80*/  UMOV UR7, UR33 ;  /* 0x0000002100077c82 */ /* 0x000fe20008000000 */
[----:B------:R-:W-:Y:S02]  /*ff90*/  R2UR UR32, R8 ;  /* 0x00000000082072ca */ /* 0x000fe400000e0000 */
[----:B------:R-:W-:Y:S01]  /*ffa0*/  R2UR UR33, R9 ;  /* 0x00000000092172ca */ /* 0x000fe200000e0000 */
[----:B------:R-:W-:Y:S02]  /*ffb0*/  WARPGROUP.DEPBAR.LE gsb0, 0x0 ;  /* 0x00008000000079c5 */ /* 0x000fe40000010000 */
[----:B------:R-:W-:-:S06]  /*ffc0*/  WARPGROUP.ARRIVE ;  /* 0x00000000000079c5 */ /* 0x000fcc0000000000 */
[----:B------:R-:W-:Y:S01]  /*ffd0*/  HGMMA.64x16x16.F32 R80, gdesc[UR8], RZ, !UPT, gsb0 ;  /* 0x00200000085079f0 */ /* 0x000fe2000c0008ff */
[----:B------:R-:W-:Y:S02]  /*ffe0*/  R2UR UR10, R72 ;  /* 0x00000000480a72ca */ /* 0x000fe400000e0000 */
[----:B------:R-:W-:Y:S02]  /*fff0*/  R2UR UR11, R73 ;  /* 0x00000000490b72ca */ /* 0x000fe400000e0000 */
        /* <DEDUP_REMOVED lines=15> */
[----:B------:R-:W-:Y:S02]  /*100f0*/  WARPGROUP.DEPBAR.LE gsb0, 0x0 ;  /* 0x00008000000079c5 */ /* 0x000fe40000010000 */
[----:B------:R-:W-:-:S06]  /*10100*/  WARPGROUP.ARRIVE ;  /* 0x00000000000079c5 */ /* 0x000fcc0000000000 */
[----:B------:R-:W-:Y:S01]  /*10110*/  HGMMA.64x16x16.F32 R136, gdesc[UR16], R136, gsb0 ;  /* 0x00200000108879f0 */ /* 0x000fe20008000888 */
        /* <DEDUP_REMOVED lines=11> */
[----:B------:R-:W-:Y:S02]  /*101d0*/  R2UR UR20, R12 ;  /* 0x000000000c1472ca */ /* 0x000fe400000e0000 */
[----:B------:R-:W-:-:S07]  /*101e0*/  R2UR UR21, R13 ;  /* 0x000000000d1572ca */ /* 0x000fce00000e0000 */
[----:B0-----:R-:W-:Y:S01]  /*101f0*/  MOV R0, UR22 ;  /* 0x0000001600007c02 */ /* 0x001fe20008000f00 */
[----:B------:R-:W-:Y:S01]  /*10200*/  UMOV UR22, UR6 ;  /* 0x0000000600167c82 */ /* 0x000fe20008000000 */
[----:B------:R-:W-:Y:S01]  /*10210*/  MOV R16, UR23 ;  /* 0x0000001700107c02 */ /* 0x000fe20008000f00 */
[----:B------:R-:W-:Y:S01]  /*10220*/  UMOV UR23, UR7 ;  /* 0x0000000700177c82 */ /* 0x000fe20008000000 */
[----:B------:R-:W-:Y:S02]  /*10230*/  R2UR UR6, R152 ;  /* 0x00000000980672ca */ /* 0x000fe400000e0000 */
[----:B------:R-:W-:Y:S01]  /*10240*/  R2UR UR7, R153 ;  /* 0x00000000990772ca */ /* 0x000fe200000e0000 */
        /* <DEDUP_REMOVED lines=9> */
[----:B------:R-:W-:Y:S02]  /*102e0*/  MOV R17, UR26 ;  /* 0x0000001a00117c02 */ /* 0x000fe40008000f00 */
[----:B------:R-:W-:Y:S02]  /*102f0*/  MOV R18, UR27 ;  /* 0x0000001b00127c02 */ /* 0x000fe40008000f00 */
        /* <DEDUP_REMOVED lines=11> */
[----:B------:R-:W-:Y:S01]  /*103b0*/  MOV R152, UR30 ;  /* 0x0000001e00987c02 */ /* 0x000fe20008000f00 */
[----:B------:R-:W-:Y:S01]  /*103c0*/  UMOV UR30, UR60 ;  /* 0x0000003c001e7c82 */ /* 0x000fe20008000000 */
[----:B------:R-:W-:Y:S01]  /*103d0*/  MOV R153, UR31 ;  /* 0x0000001f00997c02 */ /* 0x000fe20008000f00 */
[----:B------:R-:W-:Y:S01]  /*103e0*/  UMOV UR31, UR61 ;  /* 0x0000003d001f7c82 */ /* 0x000fe20008000000 */
[C---:B------:R-:W-:Y:S02]  /*103f0*/  R2UR UR12, R10.reuse ;  /* 0x000000000a0c72ca */ /* 0x040fe400000e0000 */
[C---:B------:R-:W-:Y:S02]  /*10400*/  R2UR UR13, R11.reuse ;  /* 0x000000000b0d72ca */ /* 0x040fe400000e0000 */
[----:B------:R-:W-:Y:S02]  /*10410*/  R2UR UR16, R10 ;  /* 0x000000000a1072ca */ /* 0x000fe400000e0000 */
[----:B------:R-:W-:Y:S01]  /*10420*/  R2UR UR17, R11 ;  /* 0x000000000b1172ca */ /* 0x000fe200000e0000 */
[----:B------:R-:W-:Y:S01]  /*10430*/  VIADD R14, R146, 0x5c0 ;  /* 0x000005c0920e7836 */ /* 0x000fe20000000000 */
[----:B------:R-:W-:Y:S01]  /*10440*/  R2UR UR61, R30 ;  /* 0x000000001e3d72ca */ /* 0x000fe200000e0000 */
[----:B------:R-:W-:Y:S01]  /*10450*/  IMAD.MOV.U32 R15, RZ, RZ, -0x7fffffe0 ;  /* 0x80000020ff0f7424 */ /* 0x000fe200078e00ff */
[----:B------:R0:W5:Y:S01]  /*10460*/  LDL.LU R30, [R1+0xfc] ;  /* 0x0000fc00011e7983 */ /* 0x0001620000300800 */
[----:B------:R-:W-:-:S02]  /*10470*/  WARPGROUP.DEPBAR.LE gsb0, 0x0 ;  /* 0x00008000000079c5 */ /* 0x000fc40000010000 */
        /* <DEDUP_REMOVED lines=9> */
[----:B------:R-:W-:Y:S02]  /*10510*/  R2UR UR38, R148 ;  /* 0x00000000942672ca */ /* 0x000fe400000e0000 */
[----:B------:R-:W-:Y:S02]  /*10520*/  R2UR UR39, R149 ;  /* 0x00000000952772ca */ /* 0x000fe400000e0000 */
        /* <DEDUP_REMOVED lines=31> */
[----:B------:R-:W-:Y:S02]  /*10720*/  MOV R151, UR35 ;  /* 0x0000002300977c02 */ /* 0x000fe40008000f00 */
[----:B------:R-:W-:Y:S02]  /*10730*/  MOV R150, UR34 ;  /* 0x0000002200967c02 */ /* 0x000fe40008000f00 */
[----:B------:R-:W-:Y:S02]  /*10740*/  R2UR UR34, R22 ;  /* 0x00000000162272ca */ /* 0x000fe400000e0000 */
[----:B------:R-:W-:Y:S01]  /*10750*/  R2UR UR35, R23 ;  /* 0x00000000172372ca */ /* 0x000fe200000e0000 */
[----:B------:R-:W-:-:S02]  /*10760*/  WARPGROUP.DEPBAR.LE gsb0, 0x0 ;  /* 0x00008000000079c5 */ /* 0x000fc40000010000 */
        /* <DEDUP_REMOVED lines=24> */
[----:B------:R-:W-:Y:S02]  /*108f0*/  WARPGROUP.DEPBAR.LE gsb0, 0x0 ;  /* 0x00008000000079c5 */ /* 0x000fe40000010000 */
[----:B------:R-:W-:-:S10]  /*10900*/  WARPGROUP.ARRIVE ;  /* 0x00000000000079c5 */ /* 0x000fd40000000000 */
[----:B------:R-:W-:Y:S01]  /*10910*/  HGMMA.64x16x16.F32 R80, gdesc[UR56], R80, gsb0 ;  /* 0x00200000385079f0 */ /* 0x000fe20008000850 */
[----:B------:R-:W-:Y:S02]  /*10920*/  R2UR UR55, R28 ;  /* 0x000000001c3772ca */ /* 0x000fe400000e0000 */
[----:B------:R-:W-:Y:S02]  /*10930*/  R2UR UR54, R27 ;  /* 0x000000001b3672ca */ /* 0x000fe400000e0000 */
[----:B------:R-:W-:Y:S02]  /*10940*/  R2UR UR52, R12 ;  /* 0x000000000c3472ca */ /* 0x000fe400000e0000 */
[----:B------:R-:W-:Y:S01]  /*10950*/  R2UR UR53, R13 ;  /* 0x000000000d3572ca */ /* 0x000fe200000e0000 */
[----:B------:R-:W-:Y:S02]  /*10960*/  WARPGROUP.DEPBAR.LE gsb0, 0x0 ;  /* 0x00008000000079c5 */ /* 0x000fe40000010000 */
[----:B------:R-:W-:-:S10]  /*10970*/  WARPGROUP.ARRIVE ;  /* 0x00000000000079c5 */ /* 0x000fd40000000000 */
        /* <DEDUP_REMOVED lines=148> */
[----:B------:R0:W5:Y:S01]  /*112c0*/  LDL.LU R29, [R1+0xf8] ;  /* 0x0000f800011d7983 */ /* 0x0001620000300800 */
[----:B------:R-:W-:Y:S02]  /*112d0*/  R2UR UR18, R14 ;  /* 0x000000000e1272ca */ /* 0x000fe400000e0000 */
[----:B------:R-:W-:Y:S01]  /*112e0*/  R2UR UR19, R15 ;  /* 0x000000000f1372ca */ /* 0x000fe200000e0000 */
[----:B------:R0:W5:Y:S01]  /*112f0*/  LDL.LU R28, [R1+0xf4] ;  /* 0x0000f400011c7983 */ /* 0x0001620000300800 */
[----:B------:R-:W-:-:S02]  /*11300*/  R2UR UR16, R4 ;  /* 0x00000000041072ca */ /* 0x000fc400000e0000 */
[----:B------:R-:W-:Y:S01]  /*11310*/  R2UR UR17, R5 ;  /* 0x00000000051172ca */ /* 0x000fe200000e0000 */
[----:B------:R0:W5:Y:S04]  /*11320*/  LDL.LU R27, [R1+0xf0] ;  /* 0x0000f000011b7983 */ /* 0x0001680000300800 */
[----:B------:R0:W5:Y:S04]  /*11330*/  LDL.LU R26, [R1+0xec] ;  /* 0x0000ec00011a7983 */ /* 0x0001680000300800 */
[----:B------:R0:W5:Y:S04]  /*11340*/  LDL.LU R25, [R1+0xe8] ;  /* 0x0000e80001197983 */ /* 0x0001680000300800 */
[----:B------:R0:W5:Y:S04]  /*11350*/  LDL.LU R24, [R1+0xe4] ;  /* 0x0000e40001187983 */ /* 0x0001680000300800 */
[----:B------:R0:W5:Y:S04]  /*11360*/  LDL.LU R19, [R1+0xe0] ;  /* 0x0000e00001137983 */ /* 0x0001680000300800 */
[----:B------:R0:W5:Y:S04]  /*11370*/  LDL.LU R18, [R1+0xdc] ;  /* 0x0000dc0001127983 */ /* 0x0001680000300800 */
[----:B------:R0:W5:Y:S04]  /*11380*/  LDL.LU R17, [R1+0xd8] ;  /* 0x0000d80001117983 */ /* 0x0001680000300800 */
[----:B------:R0:W5:Y:S04]  /*11390*/  LDL.LU R16, [R1+0xd4] ;  /* 0x0000d40001107983 */ /* 0x0001680000300800 */
[----:B------:R0:W5:Y:S01]  /*113a0*/  LDL.LU R0, [R1+0xd0] ;  /* 0x0000d00001007983 */ /* 0x0001620000300800 */
[----:B------:R-:W-:-:S02]  /*113b0*/  WARPGROUP.DEPBAR.LE gsb0, 0x0 ;  /* 0x00008000000079c5 */ /* 0x000fc40000010000 */
[----:B------:R-:W-:-:S06]  /*113c0*/  WARPGROUP.ARRIVE ;  /* 0x00000000000079c5 */ /* 0x000fcc0000000000 */
        /* <DEDUP_REMOVED lines=36> */
[----:B------:R-:W-:Y:S03]  /*11610*/  HGMMA.64x16x16.F32 R72, gdesc[UR32], R72, gsb0 ;  /* 0x00200000204879f0 */ /* 0x000fe60008000848 */
[----:B------:R-:W-:Y:S02]  /*11620*/  WARPGROUP.DEPBAR.LE gsb0, 0x0 ;  /* 0x00008000000079c5 */ /* 0x000fe40000010000 */
[----:B0-----:R-:W-:Y:S05]  /*11630*/  @P2 BRA `(.L_x_10437) ;  /* 0x0000000000342947 */ /* 0x001fea0003800000 */
[----:B------:R-:W-:Y:S05]  /*11640*/  @!P0 BRA `(.L_x_10438) ;  /* 0x0000000000048947 */ /* 0x000fea0003800000 */
[----:B------:R-:W-:Y:S01]  /*11650*/  BPT.TRAP 0x1 ;  /* 0x000000040000795c */ /* 0x000fe20000300000 */
.L_x_10438:
[----:B------:R-:W2:Y:S01]  /*11660*/  LDL.LU R14, [R1+0x4] ;  /* 0x00000400010e7983 */ /* 0x000ea20000300800 */
[----:B-----5:R-:W-:Y:S01]  /*11670*/  IMAD R15, R0, 0x8, R16 ;  /* 0x00000008000f7824 */ /* 0x020fe200078e0210 */
[----:B--2---:R-:W-:-:S04]  /*11680*/  SHF.L.U32 R14, R14, 0x1f, RZ ;  /* 0x0000001f0e0e7819 */ /* 0x004fc800000006ff */
[----:B------:R0:W1:Y:S01]  /*11690*/  SYNCS.PHASECHK.TRANS64.TRYWAIT P2, [R15+URZ+0x31c50], R14 ;  /* 0x031c500e0f0075a7 */ /* 0x000062000804017f */
[----:B------:R-:W-:Y:S05]  /*116a0*/  @!P0 BRA `(.L_x_10439) ;  /* 0x0000000000048947 */ /* 0x000fea0003800000 */
[----:B------:R-:W-:Y:S01]  /*116b0*/  BPT.TRAP 0x1 ;  /* 0x000000040000795c */ /* 0x000fe20000300000 */
.L_x_10439:
[----:B------:R-:W-:Y:S04]  /*116c0*/  BSSY B0, `(.L_x_10437) ;  /* 0x0000004000007945 */ /* 0x000fe80003800000 */
[----:B-1----:R-:W-:Y:S05]  /*116d0*/  @P2 BRA `(.L_x_10440) ;  /* 0x0000000000082947 */ /* 0x002fea0003800000 */
[----:B------:R-:W1:Y:S02]  /*116e0*/  SYNCS.PHASECHK.TRANS64.TRYWAIT P2, [R15+URZ+0x31c50], R14 ;  /* 0x031c500e0f0075a7 */ /* 0x000e64000804017f */
[----:B-1----:R-:W-:Y:S05]  /*116f0*/  @!P2 BRA `(.L_x_10441) ;  /* 0x000000c8004ca947 */ /* 0x002fea0003800000 */
.L_x_10440:
[----:B------:R-:W-:Y:S05]  /*11700*/  BSYNC B0 ;  /* 0x0000000000007941 */ /* 0x000fea0003800000 */
.L_x_10437:
[----:B------:R-:W2:Y:S01]  /*11710*/  LDL.LU R22, [R1+0x38] ;  /* 0x0000380001167983 */ /* 0x000ea20000300800 */
[----:B01----:R-:W-:Y:S01]  /*11720*/  FMNMX.FTZ R14, R136, R156, !PT ;  /* 0x0000009c880e7209 */ /* 0x003fe20007810000 */
[----:B------:R-:W-:Y:S05]  /*11730*/  WARPSYNC.ALL ;  /* 0x0000000000007948 */ /* 0x000fea0003800000 */
[----:B------:R-:W-:Y:S01]  /*11740*/  FMNMX.FTZ R14, R137, R14, !PT ;  /* 0x0000000e890e7209 */ /* 0x000fe20007810000 */
[----:B------:R-:W-:-:S03]  /*11750*/  ULDC UR4, c[0x0][0x988] ;  /* 0x0002620000047ab9 */ /* 0x000fc60000000800 */
        /* <DEDUP_REMOVED lines=65> */
[----:B0-----:R-:W3:Y:S01]  /*11b70*/  LDL R136, [R1+0x7c] ;  /* 0x00007c0001887983 */ /* 0x001ee20000100800 */
        /* <DEDUP_REMOVED lines=17> */
[----:B--2---:R-:W-:-:S07]  /*11c90*/  FFMA.FTZ R21, R80, R22, R20 ;  /* 0x0000001650157223 */ /* 0x004fce0000010014 */
[----:B------:R-:W1:Y:S01]  /*11ca0*/  MUFU.EX2 R22, R140 ;  /* 0x0000008c00167308 */ /* 0x000e620000000800 */
[C---:B0-----:R-:W-:Y:S01]  /*11cb0*/  FADD.FTZ R21, R137.reuse, R21 ;  /* 0x0000001589157221 */ /* 0x041fe20000010000 */
[----:B------:R-:W-:-:S03]  /*11cc0*/  F2FP.F16.F32.PACK_AB R20, R137, R20 ;  /* 0x000000148914723e */ /* 0x000fc600000000ff */
[----:B-1----:R-:W-:-:S04]  /*11cd0*/  FADD.FTZ R21, R22, R21 ;  /* 0x0000001516157221 */ /* 0x002fc80000010000 */
[----:B------:R-:W-:Y:S01]  /*11ce0*/  FADD.FTZ R137, R141, R21 ;  /* 0x000000158d897221 */ /* 0x000fe20000010000 */
        /* <DEDUP_REMOVED lines=38> */
[----:B------:R-:W0:Y:S01]  /*11f50*/  SHFL.BFLY PT, R72, R23, 0x1, 0x1f ;  /* 0x0c201f0017487f89 */ /* 0x000e2200000e0000 */
[----:B-----5:R-:W-:-:S05]  /*11f60*/  VIADD R21, R16, 0x200 ;  /* 0x0000020010157836 */ /* 0x020fca0000000000 */
[----:B------:R-:W-:-:S04]  /*11f70*/  SHF.R.U32.HI R21, RZ, 0x4, R21 ;  /* 0x00000004ff157819 */ /* 0x000fc80000011615 */
[----:B------:R-:W-:-:S04]  /*11f80*/  LOP3.LUT R21, R21, 0x3fff, RZ, 0xc0, !PT ;  /* 0x00003fff15157812 */ /* 0x000fc800078ec0ff */
[----:B------:R-:W-:Y:S02]  /*11f90*/  LOP3.LUT R21, R21, 0x2400000, RZ, 0xfc, !PT ;  /* 0x0240000015157812 */ /* 0x000fe400078efcff */
[----:B0-----:R-:W-:-:S05]  /*11fa0*/  FMNMX.FTZ R72, R23, R72, !PT ;  /* 0x0000004817487209 */ /* 0x001fca0007810000 */
[----:B------:R-:W-:-:S04]  /*11fb0*/  FMUL.FTZ R85, R72, R14 ;  /* 0x0000000e48557220 */ /* 0x000fc80000410000 */
[----:B------:R-:W-:Y:S01]  /*11fc0*/  FFMA.FTZ R73, R74, R14, -R85 ;  /* 0x0000000e4a497223 */ /* 0x000fe20000010855 */
[----:B------:R-:W-:-:S04]  /*11fd0*/  IMAD R74, R0, 0x6c0, R21 ;  /* 0x000006c0004a7824 */ /* 0x000fc800078e0215 */
[----:B------:R-:W-:-:S05]  /*11fe0*/  VIADD R76, R74, 0x40 ;  /* 0x000000404a4c7836 */ /* 0x000fca0000000000 */
[----:B------:R-:W-:Y:S01]  /*11ff0*/  R2UR UR10, R76 ;  /* 0x000000004c0a72ca */ /* 0x000fe200000e0000 */
        /* <DEDUP_REMOVED lines=8> */
[C---:B------:R-:W-:Y:S02]  /*12080*/  VIADD R76, R74.reuse, 0x180 ;  /* 0x000001804a4c7836 */ /* 0x040fe40000000000 */
[----:B------:R-:W-:Y:S01]  /*12090*/  FFMA.FTZ R81, R75, R14, -R85 ;  /* 0x0000000e4b517223 */ /* 0x000fe20000010855 */
[----:B------:R-:W-:Y:S01]  /*120a0*/  IMAD.MOV.U32 R75, RZ, RZ, -0x7fffffe0 ;  /* 0x80000020ff4b7424 */ /* 0x000fe200078e00ff */
[----:B------:R-:W-:Y:S02]  /*120b0*/  R2UR UR6, R74 ;  /* 0x000000004a0672ca */ /* 0x000fe400000e0000 */
[----:B------:R-:W-:Y:S01]  /*120c0*/  R2UR UR30, R76 ;  /* 0x000000004c1e72ca */ /* 0x000fe200000e0000 */
[C---:B------:R-:W-:Y:S02]  /*120d0*/  VIADD R76, R74.reuse, 0x1c0 ;  /* 0x000001c04a4c7836 */ /* 0x040fe40000000000 */
[----:B------:R-:W-:Y:S01]  /*120e0*/  VIADD R74, R74, 0x200 ;  /* 0x000002004a4a7836 */ /* 0x000fe20000000000 */
[----:B------:R-:W-:-:S02]  /*120f0*/  R2UR UR7, R75 ;  /* 0x000000004b0772ca */ /* 0x000fc400000e0000 */
[----:B------:R-:W-:Y:S01]  /*12100*/  R2UR UR39, R75 ;  /* 0x000000004b2772ca */ /* 0x000fe200000e0000 */
[----:B------:R-:W-:Y:S01]  /*12110*/  IMAD.MOV.U32 R75, RZ, RZ, -0x3ffffff0 ;  /* 0xc0000010ff4b7424 */ /* 0x000fe200078e00ff */
[----:B------:R-:W-:Y:S02]  /*12120*/  R2UR UR38, R74 ;  /* 0x000000004a2672ca */ /* 0x000fe400000e0000 */
[----:B---3--:R-:W-:Y:S02]  /*12130*/  LOP3.LUT R74, R136, 0x10000, RZ, 0xfc, !PT ;  /* 0x00010000884a7812 */ /* 0x008fe400078efcff */
[----:B------:R-:W-:Y:S02]  /*12140*/  R2UR UR5, R75 ;  /* 0x000000004b0572ca */ /* 0x000fe400000e0000 */
[----:B------:R-:W-:Y:S01]  /*12150*/  R2UR UR4, R74 ;  /* 0x000000004a0472ca */ /* 0x000fe200000e0000 */
[----:B------:R-:W-:-:S12]  /*12160*/  WARPGROUP.ARRIVE ;  /* 0x00000000000079c5 */ /* 0x000fd80000000000 */
[----:B------:R-:W-:Y:S01]  /*12170*/  HGMMA.64x96x16.F32 R24, gdesc[UR4].tnspB, R24, gsb0 ;  /* 0x41600000041879f0 */ /* 0x000fe20008000818 */
[----:B------:R-:W-:Y:S01]  /*12180*/  IMAD.MOV.U32 R77, RZ, RZ, -0x7fffffe0 ;  /* 0x80000020ff4d7424 */ /* 0x000fe200078e00ff */
[----:B------:R-:W-:Y:S01]  /*12190*/  R2UR UR34, R76 ;  /* 0x000000004c2272ca */ /* 0x000fe200000e0000 */
[----:B------:R-:W-:-:S03]  /*121a0*/  VIADD R76, R74, 0x180 ;  /* 0x000001804a4c7836 */ /* 0x000fc60000000000 */
[C---:B------:R-:W-:Y:S02]  /*121b0*/  R2UR UR11, R77.reuse ;  /* 0x000000004d0b72ca */ /* 0x040fe400000e0000 */
[C---:B------:R-:W-:Y:S02]  /*121c0*/  R2UR UR15, R77.reuse ;  /* 0x000000004d0f72ca */ /* 0x040fe400000e0000 */
[C---:B------:R-:W-:Y:S02]  /*121d0*/  R2UR UR19, R77.reuse ;  /* 0x000000004d1372ca */ /* 0x040fe400000e0000 */
[C---:B------:R-:W-:Y:S02]  /*121e0*/  R2UR UR23, R77.reuse ;  /* 0x000000004d1772ca */ /* 0x040fe400000e0000 */
[C---:B------:R-:W-:Y:S02]  /*121f0*/  R2UR UR27, R77.reuse ;  /* 0x000000004d1b72ca */ /* 0x040fe400000e0000 */
[----:B------:R-:W-:-:S02]  /*12200*/  R2UR UR31, R77 ;  /* 0x000000004d1f72ca */ /* 0x000fc400000e0000 */
[----:B------:R-:W-:Y:S01]  /*12210*/  R2UR UR35, R77 ;  /* 0x000000004d2372ca */ /* 0x000fe200000e0000 */
[----:B------:R-:W-:Y:S01]  /*12220*/  IMAD.MOV.U32 R77, RZ, RZ, -0x3ffffff0 ;  /* 0xc0000010ff4d7424 */ /* 0x000fe200078e00ff */
[----:B------:R-:W-:-:S04]  /*12230*/  R2UR UR8, R76 ;  /* 0x000000004c0872ca */ /* 0x000fc800000e0000 */
[----:B------:R-:W-:Y:S01]  /*12240*/  R2UR UR9, R77 ;  /* 0x000000004d0972ca */ /* 0x000fe200000e0000 */
[----:B------:R-:W-:Y:S02]  /*12250*/  WARPGROUP.DEPBAR.LE gsb0, 0x0 ;  /* 0x00008000000079c5 */ /* 0x000fe40000010000 */
[----:B------:R-:W-:-:S10]  /*12260*/  WARPGROUP.ARRIVE ;  /* 0x00000000000079c5 */ /* 0x000fd40000000000 */
[----:B------:R-:W-:Y:S01]  /*12270*/  HGMMA.64x96x16.F32 R24, gdesc[UR8].tnspB, R24, gsb0 ;  /* 0x41600000081879f0 */ /* 0x000fe20008000818 */
[----:B------:R-:W-:Y:S02]  /*12280*/  VIADD R76, R74, 0x300 ;  /* 0x000003004a4c7836 */ /* 0x000fe40000000000 */
[----:B------:R-:W-:-:S03]  /*12290*/  IMAD.MOV.U32 R77, RZ, RZ, -0x3ffffff0 ;  /* 0xc0000010ff4d7424 */ /* 0x000fc600078e00ff */
[----:B------:R-:W-:Y:S02]  /*122a0*/  R2UR UR12, R76 ;  /* 0x000000004c0c72ca */ /* 0x000fe400000e0000 */
[----:B------:R-:W-:Y:S01]  /*122b0*/  R2UR UR13, R77 ;  /* 0x000000004d0d72ca */ /* 0x000fe200000e0000 */
[----:B------:R-:W-:Y:S02]  /*122c0*/  VIADD R76, R74, 0x480 ;  /* 0x000004804a4c7836 */ /* 0x000fe40000000000 */
[----:B------:R-:W-:Y:S01]  /*122d0*/  IMAD.MOV.U32 R77, RZ, RZ, -0x3ffffff0 ;  /* 0xc0000010ff4d7424 */ /* 0x000fe200078e00ff */
[----:B------:R-:W-:Y:S02]  /*122e0*/  WARPGROUP.DEPBAR.LE gsb0, 0x0 ;  /* 0x00008000000079c5 */ /* 0x000fe40000010000 */
[----:B------:R-:W-:-:S07]  /*122f0*/  WARPGROUP.ARRIVE ;  /* 0x00000000000079c5 */ /* 0x000fce0000000000 */
[----:B------:R-:W-:Y:S01]  /*12300*/  HGMMA.64x96x16.F32 R24, gdesc[UR12].tnspB, R24, gsb0 ;  /* 0x416000000c1879f0 */ /* 0x000fe20008000818 */
[----:B------:R-:W-:Y:S02]  /*12310*/  R2UR UR16, R76 ;  /* 0x000000004c1072ca */ /* 0x000fe400000e0000 */
[----:B------:R-:W-:Y:S01]  /*12320*/  R2UR UR17, R77 ;  /* 0x000000004d1172ca */ /* 0x000fe200000e0000 */
[----:B------:R-:W-:Y:S02]  /*12330*/  VIADD R76, R74, 0x600 ;  /* 0x000006004a4c7836 */ /* 0x000fe40000000000 */
[----:B------:R-:W-:-:S03]  /*12340*/  IMAD.MOV.U32 R77, RZ, RZ, -0x3ffffff0 ;  /* 0xc0000010ff4d7424 */ /* 0x000fc600078e00ff */
[----:B------:R-:W-:Y:S01]  /*12350*/  R2UR UR20, R76 ;  /* 0x000000004c1472ca */ /* 0x000fe200000e0000 */
[----:B------:R-:W-:Y:S02]  /*12360*/  WARPGROUP.DEPBAR.LE gsb0, 0x0 ;  /* 0x00008000000079c5 */ /* 0x000fe40000010000 */
[----:B------:R-:W-:-:S06]  /*12370*/  WARPGROUP.ARRIVE ;  /* 0x00000000000079c5 */ /* 0x000fcc0000000000 */
[----:B------:R-:W-:Y:S01]  /*12380*/  HGMMA.64x96x16.F32 R24, gdesc[UR16].tnspB, R24, gsb0 ;  /* 0x41600000101879f0 */ /* 0x000fe20008000818 */
[----:B------:R-:W-:Y:S01]  /*12390*/  R2UR UR21, R77 ;  /* 0x000000004d1572ca */ /* 0x000fe200000e0000 */
[----:B------:R-:W-:Y:S02]  /*123a0*/  VIADD R76, R74, 0x780 ;  /* 0x000007804a4c7836 */ /* 0x000fe40000000000 */
[----:B------:R-:W-:-:S03]  /*123b0*/  IMAD.MOV.U32 R77, RZ, RZ, -0x3ffffff0 ;  /* 0xc0000010ff4d7424 */ /* 0x000fc600078e00ff */
[----:B------:R-:W-:Y:S02]  /*123c0*/  R2UR UR24, R76 ;  /* 0x000000004c1872ca */ /* 0x000fe400000e0000 */
[----:B------:R-:W-:Y:S01]  /*123d0*/  R2UR UR25, R77 ;  /* 0x000000004d1972ca */ /* 0x000fe200000e0000 */
[----:B------:R-:W-:Y:S02]  /*123e0*/  WARPGROUP.DEPBAR.LE gsb0, 0x0 ;  /* 0x00008000000079c5 */ /* 0x000fe40000010000 */
[----:B------:R-:W-:-:S06]  /*123f0*/  WARPGROUP.ARRIVE ;  /* 0x00000000000079c5 */ /* 0x000fcc0000000000 */
[----:B------:R-:W-:Y:S01]  /*12400*/  HGMMA.64x96x16.F32 R24, gdesc[UR20].tnspB, R24, gsb0 ;  /* 0x41600000141879f0 */ /* 0x000fe20008000818 */
[----:B------:R-:W-:Y:S02]  /*12410*/  VIADD R76, R74, 0x900 ;  /* 0x000009004a4c7836 */ /* 0x000fe40000000000 */
[----:B------:R-:W-:Y:S02]  /*12420*/  IMAD.MOV.U32 R77, RZ, RZ, -0x3ffffff0 ;  /* 0xc0000010ff4d7424 */ /* 0x000fe400078e00ff */
[----:B------:R-:W-:Y:S01]  /*12430*/  FFMA.FTZ R84, R78, R14, -R85 ;  /* 0x0000000e4e547223 */ /* 0x000fe20000010855 */
[----:B------:R-:W-:Y:S01]  /*12440*/  R2UR UR28, R76 ;  /* 0x000000004c1c72ca */ /* 0x000fe200000e0000 */
[----:B------:R-:W2:Y:S01]  /*12450*/  LDL.LU R78, [R1+0x40] ;  /* 0x00004000014e7983 */ /* 0x000ea20000300800 */
[----:B------:R-:W-:Y:S01]  /*12460*/  R2UR UR29, R77 ;  /* 0x000000004d1d72ca */ /* 0x000fe200000e0000 */
[----:B------:R-:W-:Y:S02]  /*12470*/  WARPGROUP.DEPBAR.LE gsb0, 0x0 ;  /* 0x00008000000079c5 */ /* 0x000fe40000010000 */
[----:B------:R-:W-:-:S06]  /*12480*/  WARPGROUP.ARRIVE ;  /* 0x00000000000079c5 */ /* 0x000fcc0000000000 */
[----:B------:R-:W-:Y:S01]  /*12490*/  HGMMA.64x96x16.F32 R24, gdesc[UR24].tnspB, R24, gsb0 ;  /* 0x41600000181879f0 */ /* 0x000fe20008000818 */
        /* <DEDUP_REMOVED lines=13> */
[----:B------:R-:W-:Y:S03]  /*12570*/  HGMMA.64x96x16.F32 R24, gdesc[UR32].tnspB, R24, gsb0 ;  /* 0x41600000201879f0 */ /* 0x000fe60008000818 */
[----:B------:R-:W0:Y:S01]  /*12580*/  S2R R140, SR_TID.X ;  /* 0x00000000008c7919 */ /* 0x000e220000002100 */
[----:B------:R-:W-:Y:S01]  /*12590*/  FADD.FTZ R21, -R72, R157 ;  /* 0x0000009d48157221 */ /* 0x000fe20000010100 */
[----:B------:R-:W-:-:S03]  /*125a0*/  FFMA.FTZ R138, R138, R14, -R85 ;  /* 0x0000000e8a8a7223 */ /* 0x000fc60000010855 */
[-C--:B------:R-:W-:Y:S01]  /*125b0*/  FMUL.FTZ R21, R21, R14.reuse ;  /* 0x0000000e15157220 */ /* 0x080fe20000410000 */
[----:B------:R-:W-:-:S03]  /*125c0*/  FFMA.FTZ R139, R139, R14, -R85 ;  /* 0x0000000e8b8b7223 */ /* 0x000fc60000010855 */
[----:B------:R-:W-:Y:S01]  /*125d0*/  MUFU.EX2 R136, R21 ;  /* 0x0000001500887308 */ /* 0x000fe20000000800 */
[-CC-:B------:R-:W-:Y:S01]  /*125e0*/  FFMA.FTZ R142, R142, R14.reuse, -R85.reuse ;  /* 0x0000000e8e8e7223 */ /* 0x180fe20000010855 */
[-CC-:B------:R-:W-:Y:S01]  /*125f0*/  FFMA.FTZ R143, R143, R14.reuse, -R85.reuse ;  /* 0x0000000e8f8f7223 */ /* 0x180fe20000010855 */
[-CC-:B------:R-:W-:Y:S01]  /*12600*/  FFMA.FTZ R130, R130, R14.reuse, -R85.reuse ;  /* 0x0000000e82827223 */ /* 0x180fe20000010855 */
[-CC-:B------:R-:W-:Y:S01]  /*12610*/  FFMA.FTZ R131, R131, R14.reuse, -R85.reuse ;  /* 0x0000000e83837223 */ /* 0x180fe20000010855 */
[----:B------:R-:W-:-:S03]  /*12620*/  FFMA.FTZ R134, R134, R14, -R85 ;  /* 0x0000000e86867223 */ /* 0x000fc60000010855 */
[----:B------:R-:W2:Y:S01]  /*12630*/  MUFU.EX2 R21, R138 ;  /* 0x0000008a00157308 */ /* 0x000ea20000000800 */
[----:B------:R-:W-:Y:S01]  /*12640*/  FFMA.FTZ R135, R135, R14, -R85 ;  /* 0x0000000e87877223 */ /* 0x000fe20000010855 */
[----:B------:R-:W-:Y:S02]  /*12650*/  WARPGROUP.DEPBAR.LE gsb0, 0x0 ;  /* 0x00008000000079c5 */ /* 0x000fe40000010000 */
[----:B------:R-:W-:-:S06]  /*12660*/  WARPGROUP.ARRIVE ;  /* 0x00000000000079c5 */ /* 0x000fcc0000000000 */
[----:B------:R-:W-:Y:S01]  /*12670*/  HGMMA.64x96x16.F32 R24, gdesc[UR36].tnspB, R24, gsb0 ;  /* 0x41600000241879f0 */ /* 0x000fe20008000818 */
        /* <DEDUP_REMOVED lines=26> */
[----:B0-----:R-:W-:-:S02]  /*12820*/  SHF.R.U32.HI R79, RZ, 0x7, R140 ;  /* 0x00000007ff4f7819 */ /* 0x001fc4000001168c */
[----:B------:R-:W-:-:S03]  /*12830*/  ISETP.GE.U32.AND P2, PT, R140, 0x180, PT ;  /* 0x000001808c00780c */ /* 0x000fc60003f46070 */
[----:B------:R-:W-:Y:S02]  /*12840*/  VIADD R74, R79, 0x9 ;  /* 0x000000094f4a7836 */ /* 0x000fe40000000000 */
[----:B------:R-:W-:Y:S01]  /*12850*/  MUFU.EX2 R23, R142 ;  /* 0x0000008e00177308 */ /* 0x000fe20000000800 */
[----:B--2---:R-:W-:Y:S02]  /*12860*/  FFMA.FTZ R75, R136, R78, R21 ;  /* 0x0000004e884b7223 */ /* 0x004fe40000010015 */
[----:B------:R-:W-:-:S05]  /*12870*/  SEL R74, R74, 0x9, !P2 ;  /* 0x000000094a4a7807 */ /* 0x000fca0005000000 */
[----:B------:R-:W-:Y:S01]  /*12880*/  MUFU.EX2 R143, R143 ;  /* 0x0000008f008f7308 */ /* 0x000fe20000000800 */
[----:B------:R-:W-:-:S04]  /*12890*/  @!P1 IMAD R76, R154, 0x8, R16 ;  /* 0x000000089a4c9824 */ /* 0x000fc800078e0210 */
[----:B------:R-:W-:Y:S01]  /*128a0*/  @!P1 VIADD R76, R76, 0x31c40 ;  /* 0x00031c404c4c9836 */ /* 0x000fe20000000000 */
[----:B------:R-:W-:Y:S02]  /*128b0*/  F2FP.F16.F32.PACK_AB R22, R141, R22 ;  /* 0x000000168d16723e */ /* 0x000fe400000000ff */
[----:B-1----:R-:W-:Y:S02]  /*128c0*/  F2FP.F16.F32.PACK_AB R21, R139, R21 ;  /* 0x000000158b15723e */ /* 0x002fe400000000ff */
[----:B------:R-:W-:Y:S01]  /*128d0*/  @!P1 PRMT R76, RZ, 0x654, R76 ;  /* 0x00000654ff4c9816 */ /* 0x000fe2000000004c */
[----:B------:R-:W0:Y:S08]  /*128e0*/  MUFU.EX2 R153, R153 ;  /* 0x0000009900997308 */ /* 0x000e300000000800 */
[----:B------:R-:W-:Y:S08]  /*128f0*/  MUFU.EX2 R151, R151 ;  /* 0x0000009700977308 */ /* 0x000ff00000000800 */
[----:B------:R-:W-:Y:S01]  /*12900*/  MUFU.EX2 R131, R131 ;  /* 0x0000008300837308 */ /* 0x000fe20000000800 */
[----:B0-----:R-:W-:Y:S01]  /*12910*/  FADD.FTZ R137, R153, R137 ;  /* 0x0000008999897221 */ /* 0x001fe20000010000 */
[----:B------:R-:W-:-:S02]  /*12920*/  WARPGROUP.DEPBAR.LE gsb0, 0x0 ;  /* 0x00008000000079c5 */ /* 0x000fc40000010000 */
[----:B------:R0:W-:Y:S06]  /*12930*/  BAR.ARV R74, 0x100 ;  /* 0x0004004a0000751d */ /* 0x0001ec0000002000 */
[----:B------:R1:W-:Y:S01]  /*12940*/  @!P1 SYNCS.ARRIVE.TRANS64.RED.A1T0 RZ, [R76+URZ], RZ ;  /* 0x000000ff4cff99a7 */ /* 0x0003e2000810043f */
[----:B0-----:R-:W-:Y:S01]  /*12950*/  FADD.FTZ R74, R139, R75 ;  /* 0x0000004b8b4a7221 */ /* 0x001fe20000010000 */
[----:B------:R-:W-:-:S04]  /*12960*/  @!P1 IMAD R75, R0, 0x8, R16 ;  /* 0x00000008004b9824 */ /* 0x000fc800078e0210 */
[----:B------:R-:W-:Y:S02]  /*12970*/  @!P1 VIADD R75, R75, 0x31c60 ;  /* 0x00031c604b4b9836 */ /* 0x000fe40000000000 */
[----:B------:R-:W-:Y:S01]  /*12980*/  FADD.FTZ R0, R23, R74 ;  /* 0x0000004a17007221 */ /* 0x000fe20000010000 */
[----:B------:R-:W-:Y:S02]  /*12990*/  F2FP.F16.F32.PACK_AB R23, R143, R23 ;  /* 0x000000178f17723e */ /* 0x000fe400000000ff */
[----:B------:R-:W-:-:S04]  /*129a0*/  @!P1 PRMT R75, RZ, 0x654, R75 ;  /* 0x00000654ff4b9816 */ /* 0x000fc8000000004b */
[----:B------:R0:W-:Y:S01]  /*129b0*/  @!P1 SYNCS.ARRIVE.TRANS64.RED.A1T0 RZ, [R75+URZ], RZ ;  /* 0x000000ff4bff99a7 */ /* 0x0001e2000810043f */
[----:B------:R2:W-:Y:S01]  /*129c0*/  STSM.16.M88.4 [R18+0x24300], R20 ;  /* 0x0243001412007844 */ /* 0x0005e20000000200 */
[----:B------:R-:W-:Y:S01]  /*129d0*/  MUFU.EX2 R149, R149 ;  /* 0x0000009500957308 */ /* 0x000fe20000000800 */
[----:B------:R-:W-:-:S07]  /*129e0*/  FADD.FTZ R0, R143, R0 ;  /* 0x000000008f007221 */ /* 0x000fce0000010000 */
[----:B--2---:R-:W2:Y:S08]  /*129f0*/  MUFU.EX2 R20, R152 ;  /* 0x0000009800147308 */ /* 0x004eb00000000800 */
[----:B------:R-:W3:Y:S08]  /*12a00*/  MUFU.EX2 R21, R130 ;  /* 0x0000008200157308 */ /* 0x000ef00000000800 */
[----:B------:R-:W4:Y:S08]  /*12a10*/  MUFU.EX2 R22, R150 ;  /* 0x0000009600167308 */ /* 0x000f300000000800 */
[----:B------:R-:W0:Y:S01]  /*12a20*/  MUFU.EX2 R23, R134 ;  /* 0x0000008600177308 */ /* 0x000e220000000800 */
[----:B--2---:R-:W-:Y:S01]  /*12a30*/  FADD.FTZ R137, R20, R137 ;  /* 0x0000008914897221 */ /* 0x004fe20000010000 */
[----:B---3--:R-:W-:-:S06]  /*12a40*/  FADD.FTZ R0, R21, R0 ;  /* 0x0000000015007221 */ /* 0x008fcc0000010000 */
[----:B------:R-:W-:Y:S01]  /*12a50*/  MUFU.EX2 R135, R135 ;  /* 0x0000008700877308 */ /* 0x000fe20000000800 */
[----:B------:R-:W-:Y:S01]  /*12a60*/  FADD.FTZ R137, R151, R137 ;  /* 0x0000008997897221 */ /* 0x000fe20000010000 */
[----:B------:R-:W-:-:S06]  /*12a70*/  FADD.FTZ R0, R131, R0 ;  /* 0x0000000083007221 */ /* 0x000fcc0000010000 */
[----:B-1----:R-:W1:Y:S08]  /*12a80*/  MUFU.EX2 R76, R148 ;  /* 0x00000094004c7308 */ /* 0x002e700000000800 */
[----:B------:R-:W-:Y:S01]  /*12a90*/  MUFU.EX2 R77, R122 ;  /* 0x0000007a004d7308 */ /* 0x000fe20000000800 */
[----:B----4-:R-:W-:Y:S01]  /*12aa0*/  FADD.FTZ R137, R22, R137 ;  /* 0x0000008916897221 */ /* 0x010fe20000010000 */
[----:B0-----:R-:W-:-:S06]  /*12ab0*/  FADD.FTZ R0, R23, R0 ;  /* 0x0000000017007221 */ /* 0x001fcc0000010000 */
[----:B------:R-:W0:Y:S08]  /*12ac0*/  MUFU.EX2 R147, R147 ;  /* 0x0000009300937308 */ /* 0x000e300000000800 */
[----:B------:R-:W2:Y:S01]  /*12ad0*/  MUFU.EX2 R123, R123 ;  /* 0x0000007b007b7308 */ /* 0x000ea20000000800 */
[----:B------:R-:W-:-:S07]  /*12ae0*/  FADD.FTZ R137, R149, R137 ;  /* 0x0000008995897221 */ /* 0x000fce0000010000 */
[----:B------:R-:W3:Y:S08]  /*12af0*/  MUFU.EX2 R78, R146 ;  /* 0x00000092004e7308 */ /* 0x000ef00000000800 */
[----:B------:R-:W4:Y:S01]  /*12b00*/  MUFU.EX2 R79, R126 ;  /* 0x0000007e004f7308 */ /* 0x000f220000000800 */
[----:B-1----:R-:W-:-:S07]  /*12b10*/  FADD.FTZ R137, R76, R137 ;  /* 0x000000894c897221 */ /* 0x002fce0000010000 */
[----:B------:R-:W-:Y:S08]  /*12b20*/  MUFU.EX2 R133, R133 ;  /* 0x0000008500857308 */ /* 0x000ff00000000800 */
[----:B------:R1:W-:Y:S08]  /*12b30*/  MUFU.EX2 R74, R88 ;  /* 0x00000058004a7308 */ /* 0x0003f00000000800 */
[----:B------:R-:W4:Y:S01]  /*12b40*/  MUFU.EX2 R127, R127 ;  /* 0x0000007f007f7308 */ /* 0x000f220000000800 */
[----:B-1----:R-:W-:Y:S01]  /*12b50*/  FADD.FTZ R88, R135, R0 ;  /* 0x0000000087587221 */ /* 0x002fe20000010000 */
[----:B0-----:R-:W-:-:S03]  /*12b60*/  FADD.FTZ R137, R147, R137 ;  /* 0x0000008993897221 */ /* 0x001fc60000010000 */
[----:B------:R-:W-:-:S03]  /*12b70*/  FADD.FTZ R88, R77, R88 ;  /* 0x000000584d587221 */ /* 0x000fc60000010000 */
[----:B------:R-:W-:Y:S01]  /*12b80*/  MUFU.EX2 R132, R132 ;  /* 0x0000008400847308 */ /* 0x000fe20000000800 */
[----:B--2---:R-:W-:-:S07]  /*12b90*/  FADD.FTZ R88, R123, R88 ;  /* 0x000000587b587221 */ /* 0x004fce0000010000 */
[----:B------:R-:W-:Y:S08]  /*12ba0*/  MUFU.EX2 R75, R89 ;  /* 0x00000059004b7308 */ /* 0x000ff00000000800 */
[----:B------:R-:W0:Y:S01]  /*12bb0*/  MUFU.EX2 R89, R114 ;  /* 0x0000007200597308 */ /* 0x000e220000000800 */
[----:B---3--:R-:W-:Y:S01]  /*12bc0*/  FADD.FTZ R137, R78, R137 ;  /* 0x000000894e897221 */ /* 0x008fe20000010000 */
[----:B----4-:R-:W-:-:S06]  /*12bd0*/  FADD.FTZ R88, R79, R88 ;  /* 0x000000584f587221 */ /* 0x010fcc0000010000 */
[----:B------:R-:W1:Y:S08]  /*12be0*/  MUFU.EX2 R129, R129 ;  /* 0x0000008100817308 */ /* 0x000e700000000800 */
[----:B------:R-:W2:Y:S01]  /*12bf0*/  MUFU.EX2 R115, R115 ;  /* 0x0000007300737308 */ /* 0x000ea20000000800 */
[----:B------:R-:W-:-:S07]  /*12c00*/  FADD.FTZ R88, R127, R88 ;  /* 0x000000587f587221 */ /* 0x000fce0000010000 */
[----:B------:R-:W3:Y:S08]  /*12c10*/  MUFU.EX2 R128, R128 ;  /* 0x0000008000807308 */ /* 0x000ef00000000800 */
[----:B------:R-:W4:Y:S01]  /*12c20*/  MUFU.EX2 R118, R118 ;  /* 0x0000007600767308 */ /* 0x000f220000000800 */
[----:B0-----:R-:W-:-:S07]  /*12c30*/  FADD.FTZ R88, R89, R88 ;  /* 0x0000005859587221 */ /* 0x001fce0000010000 */
[----:B------:R-:W0:Y:S08]  /*12c40*/  MUFU.EX2 R125, R125 ;  /* 0x0000007d007d7308 */ /* 0x000e300000000800 */
[----:B------:R1:W-:Y:S08]  /*12c50*/  MUFU.EX2 R0, R90 ;  /* 0x0000005a00007308 */ /* 0x0003f00000000800 */
[----:B------:R-:W0:Y:S01]  /*12c60*/  MUFU.EX2 R119, R119 ;  /* 0x0000007700777308 */ /* 0x000e220000000800 */
[----:B-1----:R-:W-:-:S04]  /*12c70*/  FADD.FTZ R90, R133, R137 ;  /* 0x00000089855a7221 */ /* 0x002fc80000010000 */
[----:B------:R-:W-:-:S03]  /*12c80*/  FADD.FTZ R90, R132, R90 ;  /* 0x0000005a845a7221 */ /* 0x000fc60000010000 */
[----:B------:R-:W1:Y:S01]  /*12c90*/  MUFU.EX2 R106, R106 ;  /* 0x0000006a006a7308 */ /* 0x000e620000000800 */
[----:B------:R-:W-:Y:S01]  /*12ca0*/  FADD.FTZ R90, R129, R90 ;  /* 0x0000005a815a7221 */ /* 0x000fe20000010000 */
[----:B--2---:R-:W-:-:S06]  /*12cb0*/  FADD.FTZ R88, R115, R88 ;  /* 0x0000005873587221 */ /* 0x004fcc0000010000 */
[----:B------:R-:W2:Y:S01]  /*12cc0*/  MUFU.EX2 R124, R124 ;  /* 0x0000007c007c7308 */ /* 0x000ea20000000800 */
[----:B---3--:R-:W-:Y:S01]  /*12cd0*/  FADD.FTZ R90, R128, R90 ;  /* 0x0000005a805a7221 */ /* 0x008fe20000010000 */
[----:B----4-:R-:W-:-:S06]  /*12ce0*/  FADD.FTZ R88, R118, R88 ;  /* 0x0000005876587221 */ /* 0x010fcc0000010000 */
[----:B------:R-:W3:Y:S08]  /*12cf0*/  MUFU.EX2 R107, R107 ;  /* 0x0000006b006b7308 */ /* 0x000ef00000000800 */
[----:B------:R-:W4:Y:S08]  /*12d00*/  MUFU.EX2 R121, R121 ;  /* 0x0000007900797308 */ /* 0x000f300000000800 */
[----:B------:R-:W4:Y:S08]  /*12d10*/  MUFU.EX2 R110, R110 ;  /* 0x0000006e006e7308 */ /* 0x000f300000000800 */
[----:B------:R-:W4:Y:S08]  /*12d20*/  MUFU.EX2 R120, R120 ;  /* 0x0000007800787308 */ /* 0x000f300000000800 */
[----:B------:R0:W-:Y:S08]  /*12d30*/  MUFU.EX2 R114, R91 ;  /* 0x0000005b00727308 */ /* 0x0001f00000000800 */
[----:B------:R-:W4:Y:S01]  /*12d40*/  MUFU.EX2 R111, R111 ;  /* 0x0000006f006f7308 */ /* 0x000f220000000800 */
[----:B0-----:R-:W-:Y:S01]  /*12d50*/  FADD.FTZ R91, R125, R90 ;  /* 0x0000005a7d5b7221 */ /* 0x001fe20000010000 */
[----:B------:R-:W-:-:S04]  /*12d60*/  FADD.FTZ R90, R119, R88 ;  /* 0x00000058775a7221 */ /* 0x000fc80000010000 */
[----:B-1----:R-:W-:Y:S02]  /*12d70*/  FADD.FTZ R90, R106, R90 ;  /* 0x0000005a6a5a7221 */ /* 0x002fe40000010000 */
[----:B------:R-:W0:Y:S01]  /*12d80*/  MUFU.EX2 R117, R117 ;  /* 0x0000007500757308 */ /* 0x000e220000000800 */
[----:B--2---:R-:W-:Y:S01]  /*12d90*/  FADD.FTZ R88, R124, R91 ;  /* 0x0000005b7c587221 */ /* 0x004fe20000010000 */
[----:B---3--:R-:W-:-:S06]  /*12da0*/  FADD.FTZ R90, R107, R90 ;  /* 0x0000005a6b5a7221 */ /* 0x008fcc0000010000 */
[----:B------:R-:W1:Y:S01]  /*12db0*/  MUFU.EX2 R98, R98 ;  /* 0x0000006200627308 */ /* 0x000e620000000800 */
[----:B----4-:R-:W-:Y:S01]  /*12dc0*/  FADD.FTZ R88, R121, R88 ;  /* 0x0000005879587221 */ /* 0x010fe20000010000 */
[----:B------:R-:W-:-:S06]  /*12dd0*/  FADD.FTZ R90, R110, R90 ;  /* 0x0000005a6e5a7221 */ /* 0x000fcc0000010000 */
[----:B------:R-:W2:Y:S01]  /*12de0*/  MUFU.EX2 R116, R116 ;  /* 0x0000007400747308 */ /* 0x000ea20000000800 */
[----:B------:R-:W-:-:S07]  /*12df0*/  F2FP.F16.F32.PACK_AB R20, R20, R153 ;  /* 0x000000991414723e */ /* 0x000fce00000000ff */
[----:B------:R-:W3:Y:S01]  /*12e00*/  MUFU.EX2 R99, R99 ;  /* 0x0000006300637308 */ /* 0x000ee20000000800 */
[----:B------:R-:W-:Y:S02]  /*12e10*/  F2FP.F16.F32.PACK_AB R21, R131, R21 ;  /* 0x000000158315723e */ /* 0x000fe400000000ff */
[----:B------:R-:W-:Y:S02]  /*12e20*/  F2FP.F16.F32.PACK_AB R22, R22, R151 ;  /* 0x000000971616723e */ /* 0x000fe400000000ff */
[----:B------:R-:W-:-:S03]  /*12e30*/  F2FP.F16.F32.PACK_AB R23, R135, R23 ;  /* 0x000000178717723e */ /* 0x000fc600000000ff */
[----:B------:R-:W4:Y:S01]  /*12e40*/  MUFU.EX2 R113, R113 ;  /* 0x0000007100717308 */ /* 0x000f220000000800 */
[----:B------:R-:W-:Y:S01]  /*12e50*/  FADD.FTZ R88, R120, R88 ;  /* 0x0000005878587221 */ /* 0x000fe20000010000 */
[----:B------:R-:W-:-:S06]  /*12e60*/  FADD.FTZ R90, R111, R90 ;  /* 0x0000005a6f5a7221 */ /* 0x000fcc0000010000 */
[----:B------:R-:W4:Y:S01]  /*12e70*/  MUFU.EX2 R102, R102 ;  /* 0x0000006600667308 */ /* 0x000f220000000800 */
[----:B------:R0:W-:Y:S07]  /*12e80*/  STSM.16.M88.4 [R18+0x25b00], R20 ;  /* 0x025b001412007844 */ /* 0x0001ee0000000200 */
[----:B------:R-:W4:Y:S08]  /*12e90*/  MUFU.EX2 R112, R112 ;  /* 0x0000007000707308 */ /* 0x000f300000000800 */
[----:B------:R-:W4:Y:S01]  /*12ea0*/  MUFU.EX2 R103, R103 ;  /* 0x0000006700677308 */ /* 0x000f220000000800 */
[----:B0-----:R-:W-:Y:S01]  /*12eb0*/  FADD.FTZ R20, R117, R88 ;  /* 0x0000005875147221 */ /* 0x001fe20000010000 */
[----:B-1----:R-:W-:-:S06]  /*12ec0*/  FADD.FTZ R21, R98, R90 ;  /* 0x0000005a62157221 */ /* 0x002fcc0000010000 */
[----:B------:R-:W0:Y:S01]  /*12ed0*/  MUFU.EX2 R109, R109 ;  /* 0x0000006d006d7308 */ /* 0x000e220000000800 */
[----:B--2---:R-:W-:Y:S01]  /*12ee0*/  FADD.FTZ R20, R116, R20 ;  /* 0x0000001474147221 */ /* 0x004fe20000010000 */
[----:B---3--:R-:W-:-:S06]  /*12ef0*/  FADD.FTZ R21, R99, R21 ;  /* 0x0000001563157221 */ /* 0x008fcc0000010000 */
[----:B------:R-:W1:Y:S01]  /*12f00*/  MUFU.EX2 R108, R108 ;  /* 0x0000006c006c7308 */ /* 0x000e620000000800 */
[----:B----4-:R-:W-:Y:S01]  /*12f10*/  FADD.FTZ R20, R113, R20 ;  /* 0x0000001471147221 */ /* 0x010fe20000010000 */
[----:B------:R-:W-:-:S06]  /*12f20*/  FADD.FTZ R21, R102, R21 ;  /* 0x0000001566157221 */ /* 0x000fcc0000010000 */
[----:B------:R-:W2:Y:S01]  /*12f30*/  MUFU.EX2 R105, R105 ;  /* 0x0000006900697308 */ /* 0x000ea20000000800 */
[----:B------:R-:W-:Y:S01]  /*12f40*/  FADD.FTZ R20, R112, R20 ;  /* 0x0000001470147221 */ /* 0x000fe20000010000 */
[----:B------:R-:W-:-:S06]  /*12f50*/  FADD.FTZ R21, R103, R21 ;  /* 0x0000001567157221 */ /* 0x000fcc0000010000 */
[----:B------:R-:W3:Y:S01]  /*12f60*/  MUFU.EX2 R94, R94 ;  /* 0x0000005e005e7308 */ /* 0x000ee20000000800 */
[----:B0-----:R-:W-:Y:S01]  /*12f70*/  FADD.FTZ R20, R109, R20 ;  /* 0x000000146d147221 */ /* 0x001fe20000010000 */
[----:B------:R-:W-:-:S06]  /*12f80*/  FADD.FTZ R21, R0, R21 ;  /* 0x0000001500157221 */ /* 0x000fcc0000010000 */
[----:B------:R-:W0:Y:S01]  /*12f90*/  MUFU.EX2 R104, R104 ;  /* 0x0000006800687308 */ /* 0x000e220000000800 */
[----:B------:R-:W-:-:S07]  /*12fa0*/  F2FP.F16.F32.PACK_AB R76, R76, R149 ;  /* 0x000000954c4c723e */ /* 0x000fce00000000ff */
[----:B------:R-:W4:Y:S01]  /*12fb0*/  MUFU.EX2 R95, R95 ;  /* 0x0000005f005f7308 */ /* 0x000f220000000800 */
[----:B------:R-:W-:Y:S01]  /*12fc0*/  F2FP.F16.F32.PACK_AB R77, R123, R77 ;  /* 0x0000004d7b4d723e */ /* 0x000fe200000000ff */
[----:B-1----:R-:W-:Y:S01]  /*12fd0*/  FADD.FTZ R20, R108, R20 ;  /* 0x000000146c147221 */ /* 0x002fe20000010000 */
[----:B------:R-:W-:-:S05]  /*12fe0*/  F2FP.F16.F32.PACK_AB R78, R78, R147 ;  /* 0x000000934e4e723e */ /* 0x000fca00000000ff */
[----:B------:R-:W1:Y:S01]  /*12ff0*/  MUFU.EX2 R101, R101 ;  /* 0x0000006500657308 */ /* 0x000e620000000800 */
[----:B------:R-:W-:Y:S01]  /*13000*/  F2FP.F16.F32.PACK_AB R79, R127, R79 ;  /* 0x0000004f7f4f723e */ /* 0x000fe200000000ff */
[----:B------:R-:W-:-:S06]  /*13010*/  FADD.FTZ R21, R114, R21 ;  /* 0x0000001572157221 */ /* 0x000fcc0000010000 */
[----:B------:R-:W1:Y:S01]  /*13020*/  MUFU.EX2 R82, R82 ;  /* 0x0000005200527308 */ /* 0x000e620000000800 */
[----:B------:R3:W-:Y:S01]  /*13030*/  STSM.16.M88.4 [R18+0x27300], R76 ;  /* 0x0273004c12007844 */ /* 0x0007e20000000200 */
[----:B--2---:R-:W-:-:S06]  /*13040*/  FADD.FTZ R22, R105, R20 ;  /* 0x0000001469167221 */ /* 0x004fcc0000010000 */
[----:B------:R-:W2:Y:S08]  /*13050*/  MUFU.EX2 R100, R100 ;  /* 0x0000006400647308 */ /* 0x000eb00000000800 */
[----:B------:R-:W2:Y:S01]  /*13060*/  MUFU.EX2 R83, R83 ;  /* 0x0000005300537308 */ /* 0x000ea20000000800 */
[----:B---3--:R-:W-:Y:S01]  /*13070*/  FADD.FTZ R76, R94, R21 ;  /* 0x000000155e4c7221 */ /* 0x008fe20000010000 */
[----:B0-----:R-:W-:-:S06]  /*13080*/  FADD.FTZ R22, R104, R22 ;  /* 0x0000001668167221 */ /* 0x001fcc0000010000 */
[----:B------:R-:W0:Y:S01]  /*13090*/  MUFU.EX2 R97, R97 ;  /* 0x0000006100617308 */ /* 0x000e220000000800 */
[----:B----4-:R-:W-:Y:S01]  /*130a0*/  FADD.FTZ R77, R95, R76 ;  /* 0x0000004c5f4d7221 */ /* 0x010fe20000010000 */
[----:B------:R-:W-:-:S06]  /*130b0*/  F2FP.F16.F32.PACK_AB R88, R132, R133 ;  /* 0x000000858458723e */ /* 0x000fcc00000000ff */
[----:B------:R-:W3:Y:S01]  /*130c0*/  MUFU.EX2 R86, R86 ;  /* 0x0000005600567308 */ /* 0x000ee20000000800 */
[----:B------:R-:W-:Y:S02]  /*130d0*/  F2FP.F16.F32.PACK_AB R89, R115, R89 ;  /* 0x000000597359723e */ /* 0x000fe400000000ff */
[----:B------:R-:W-:Y:S02]  /*130e0*/  F2FP.F16.F32.PACK_AB R90, R128, R129 ;  /* 0x00000081805a723e */ /* 0x000fe400000000ff */
[----:B------:R-:W-:-:S03]  /*130f0*/  F2FP.F16.F32.PACK_AB R91, R119, R118 ;  /* 0x00000076775b723e */ /* 0x000fc600000000ff */
[----:B------:R-:W4:Y:S01]  /*13100*/  MUFU.EX2 R96, R96 ;  /* 0x0000006000607308 */ /* 0x000f220000000800 */
[----:B-1----:R-:W-:Y:S01]  /*13110*/  FADD.FTZ R79, R101, R22 ;  /* 0x00000016654f7221 */ /* 0x002fe20000010000 */
[----:B------:R-:W-:-:S06]  /*13120*/  FADD.FTZ R78, R82, R77 ;  /* 0x0000004d524e7221 */ /* 0x000fcc0000010000 */
[----:B------:R-:W1:Y:S01]  /*13130*/  MUFU.EX2 R87, R87 ;  /* 0x0000005700577308 */ /* 0x000e620000000800 */
[----:B------:R2:W-:Y:S07]  /*13140*/  STSM.16.M88.4 [R18+0x28b00], R88 ;  /* 0x028b005812007844 */ /* 0x0005ee0000000200 */
[----:B------:R-:W1:Y:S08]  /*13150*/  MUFU.EX2 R93, R93 ;  /* 0x0000005d005d7308 */ /* 0x000e700000000800 */
[----:B------:R-:W1:Y:S01]  /*13160*/  MUFU.EX2 R73, R73 ;  /* 0x0000004900497308 */ /* 0x000e620000000800 */
[----:B--2---:R-:W-:Y:S01]  /*13170*/  FADD.FTZ R88, R100, R79 ;  /* 0x0000004f64587221 */ /* 0x004fe20000010000 */
[----:B------:R-:W-:Y:S01]  /*13180*/  FADD.FTZ R79, R83, R78 ;  /* 0x0000004e534f7221 */ /* 0x000fe20000010000 */
[----:B------:R-:W-:-:S05]  /*13190*/  F2FP.F16.F32.PACK_AB R77, R114, R0 ;  /* 0x00000000724d723e */ /* 0x000fca00000000ff */
[----:B------:R-:W2:Y:S01]  /*131a0*/  MUFU.EX2 R92, R92 ;  /* 0x0000005c005c7308 */ /* 0x000ea20000000800 */
[----:B0-----:R-:W-:Y:S01]  /*131b0*/  FADD.FTZ R89, R97, R88 ;  /* 0x0000005861597221 */ /* 0x001fe20000010000 */
[----:B---3--:R-:W-:-:S06]  /*131c0*/  FADD.FTZ R0, R86, R79 ;  /* 0x0000004f56007221 */ /* 0x008fcc0000010000 */
[----:B------:R-:W0:Y:S01]  /*131d0*/  MUFU.EX2 R81, R81 ;  /* 0x0000005100517308 */ /* 0x000e220000000800 */
[----:B----4-:R-:W-:Y:S01]  /*131e0*/  FADD.FTZ R88, R96, R89 ;  /* 0x0000005960587221 */ /* 0x010fe20000010000 */
[----:B-1----:R-:W-:-:S06]  /*131f0*/  FADD.FTZ R0, R87, R0 ;  /* 0x0000000057007221 */ /* 0x002fcc0000010000 */
[----:B------:R-:W-:Y:S08]  /*13200*/  MUFU.EX2 R84, R84 ;  /* 0x0000005400547308 */ /* 0x000ff00000000800 */
[----:B------:R-:W1:Y:S01]  /*13210*/  MUFU.EX2 R85, R85 ;  /* 0x0000005500557308 */ /* 0x000e620000000800 */
[----:B------:R-:W-:Y:S01]  /*13220*/  FADD.FTZ R89, R93, R88 ;  /* 0x000000585d597221 */ /* 0x000fe20000010000 */
[----:B------:R-:W-:Y:S01]  /*13230*/  FADD.FTZ R0, R73, R0 ;  /* 0x0000000049007221 */ /* 0x000fe20000010000 */
[----:B------:R-:W-:-:S02]  /*13240*/  F2FP.F16.F32.PACK_AB R100, R100, R101 ;  /* 0x000000656464723e */ /* 0x000fc400000000ff */
[----:B------:R-:W-:Y:S01]  /*13250*/  F2FP.F16.F32.PACK_AB R101, R83, R82 ;  /* 0x000000525365723e */ /* 0x000fe200000000ff */
[----:B--2---:R-:W-:Y:S01]  /*13260*/  FADD.FTZ R82, R92, R89 ;  /* 0x000000595c527221 */ /* 0x004fe20000010000 */
[----:B------:R-:W-:Y:S01]  /*13270*/  F2FP.F16.F32.PACK_AB R124, R124, R125 ;  /* 0x0000007d7c7c723e */ /* 0x000fe200000000ff */
[----:B0-----:R-:W-:Y:S01]  /*13280*/  FADD.FTZ R83, R81, R0 ;  /* 0x0000000051537221 */ /* 0x001fe20000010000 */
[----:B------:R-:W-:Y:S01]  /*13290*/  F2FP.F16.F32.PACK_AB R125, R107, R106 ;  /* 0x0000006a6b7d723e */ /* 0x000fe200000000ff */
[----:B------:R-:W2:Y:S01]  /*132a0*/  LDL.LU R0, [R1+0x3c] ;  /* 0x00003c0001007983 */ /* 0x000ea20000300800 */
        /* <DEDUP_REMOVED lines=8> */
[----:B------:R-:W-:Y:S01]  /*13330*/  FADD.FTZ R87, R75, R82 ;  /* 0x000000524b577221 */ /* 0x000fe20000010000 */
[----:B-1----:R-:W-:Y:S01]  /*13340*/  F2FP.F16.F32.PACK_AB R95, R85, R84 ;  /* 0x00000054555f723e */ /* 0x002fe200000000ff */
[----:B------:R-:W-:Y:S01]  /*13350*/  FADD.FTZ R84, R84, R83 ;  /* 0x0000005354547221 */ /* 0x000fe20000010000 */
[----:B------:R-:W-:Y:S01]  /*13360*/  F2FP.F16.F32.PACK_AB R92, R92, R93 ;  /* 0x0000005d5c5c723e */ /* 0x000fe200000000ff */
[----:B------:R-:W-:Y:S01]  /*13370*/  STSM.16.M88.4 [R18+0x2a300], R124 ;  /* 0x02a3007c12007844 */ /* 0x000fe20000000200 */
[----:B------:R-:W-:Y:S01]  /*13380*/  F2FP.F16.F32.PACK_AB R93, R81, R73 ;  /* 0x00000049515d723e */ /* 0x000fe200000000ff */
[----:B------:R-:W-:-:S02]  /*13390*/  FADD.FTZ R73, R74, R87 ;  /* 0x000000574a497221 */ /* 0x000fc40000010000 */
[----:B------:R0:W-:Y:S04]  /*133a0*/  STSM.16.M88.4 [R18+0x2bb00], R20 ;  /* 0x02bb001412007844 */ /* 0x0001e80000000200 */
[----:B------:R-:W-:Y:S01]  /*133b0*/  STL [R1+0x38], R73 ;  /* 0x0000384901007387 */ /* 0x000fe20000100800 */
[----:B0-----:R-:W-:-:S05]  /*133c0*/  FADD.FTZ R20, R85, R84 ;  /* 0x0000005455147221 */ /* 0x001fca0000010000 */
[----:B------:R0:W-:Y:S04]  /*133d0*/  STL [R1+0x40], R20 ;  /* 0x0000401401007387 */ /* 0x0001e80000100800 */
[----:B0-----:R-:W3:Y:S01]  /*133e0*/  LDL R20, [R1+0x5c] ;  /* 0x00005c0001147983 */ /* 0x001ee20000100800 */
[----:B------:R-:W-:Y:S02]  /*133f0*/  F2FP.F16.F32.PACK_AB R76, R108, R109 ;  /* 0x0000006d6c4c723e */ /* 0x000fe400000000ff */
[----:B------:R-:W-:Y:S02]  /*13400*/  F2FP.F16.F32.PACK_AB R78, R104, R105 ;  /* 0x00000069684e723e */ /* 0x000fe400000000ff */
[----:B------:R-:W-:Y:S02]  /*13410*/  F2FP.F16.F32.PACK_AB R102, R96, R97 ;  /* 0x000000616066723e */ /* 0x000fe400000000ff */
[----:B------:R-:W-:Y:S01]  /*13420*/  F2FP.F16.F32.PACK_AB R94, R74, R75 ;  /* 0x0000004b4a5e723e */ /* 0x000fe200000000ff */
[----:B------:R-:W-:Y:S04]  /*13430*/  STSM.16.M88.4 [R18+0x2d300], R76 ;  /* 0x02d3004c12007844 */ /* 0x000fe80000000200 */
[----:B------:R-:W-:Y:S04]  /*13440*/  STSM.16.M88.4 [R18+0x2eb00], R100 ;  /* 0x02eb006412007844 */ /* 0x000fe80000000200 */
[----:B------:R-:W-:Y:S01]  /*13450*/  STSM.16.M88.4 [R18+0x30300], R92 ;  /* 0x0303005c12007844 */ /* 0x000fe20000000200 */
[----:B------:R-:W-:Y:S01]  /*13460*/  @!PT LDS RZ, [RZ] ;  /* 0x00000000fffff984 */ /* 0x000fe20000000800 */
[----:B------:R-:W-:Y:S01]  /*13470*/  @!PT LDS RZ, [RZ] ;  /* 0x00000000fffff984 */ /* 0x000fe20000000800 */
[----:B------:R-:W-:Y:S01]  /*13480*/  @!PT LDS RZ, [RZ] ;  /* 0x00000000fffff984 */ /* 0x000fe20000000800 */
[----:B------:R-:W-:Y:S01]  /*13490*/  @!PT LDS RZ, [RZ] ;  /* 0x00000000fffff984 */ /* 0x000fe20000000800 */
[----:B------:R0:W-:Y:S06]  /*134a0*/  MEMBAR.ALL.CTA ;  /* 0x0000000000007992 */ /* 0x0001ec0000008000 */
[----:B0-----:R-:W0:Y:S01]  /*134b0*/  FENCE.VIEW.ASYNC.S ;  /* 0x00000000000073c6 */ /* 0x001e220000000000 */
        /* <DEDUP_REMOVED lines=50> */
[C---:B--2---:R-:W-:Y:S01]  /*137e0*/  ISETP.GT.AND P2, PT, R0.reuse, RZ, PT ;  /* 0x000000ff0000720c */ /* 0x044fe20003f44270 */
[----:B------:R-:W-:-:S05]  /*137f0*/  VIADD R0, R0, 0xffffffff ;  /* 0xffffffff00007836 */ /* 0x000fca0000000000 */
[----:B------:R1:W-:Y:S02]  /*13800*/  STL [R1+0x3c], R0 ;  /* 0x00003c0001007387 */ /* 0x0003e40000100800 */
[----:B-1----:R-:W-:Y:S02]  /*13810*/  IMAD.MOV.U32 R0, RZ, RZ, R154 ;  /* 0x000000ffff007224 */ /* 0x002fe400078e009a */
[----:B---3--:R1:W-:Y:S01]  /*13820*/  STL [R1+0x4], R20 ;  /* 0x0000041401007387 */ /* 0x0083e20000100800 */
[----:B0-----:R-:W-:Y:S02]  /*13830*/  NOP ;  /* 0x0000000000007918 */ /* 0x001fe40000000000 */
[----:B------:R-:W-:Y:S05]  /*13840*/  @P2 BRA `(.L_x_10442) ;  /* 0xffffffb400c02947 */ /* 0x000fea000383ffff */
.L_x_10431:
[----:B------:R-:W-:Y:S05]  /*13850*/  WARPSYNC.ALL ;  /* 0x0000000000007948 */ /* 0x000fea0003800000 */
[----:B------:R-:W-:Y:S06]  /*13860*/  BAR.ARV 0x8, 0x200 ;  /* 0x0208000000007b1d */ /* 0x000fec0000002000 */
[----:B------:R-:W-:Y:S05]  /*13870*/  @!P0 BRA `(.L_x_10443) ;  /* 0x0000000000048947 */ /* 0x000fea0003800000 */
[----:B------:R-:W-:Y:S01]  /*13880*/  BPT.TRAP 0x1 ;  /* 0x000000040000795c */ /* 0x000fe20000300000 */
.L_x_10443:
[----:B------:R-:W2:Y:S01]  /*13890*/  LDL R2, [R1+0x5c] ;  /* 0x00005c0001027983 */ /* 0x000ea20000100800 */
[----:B------:R-:W-:Y:S01]  /*138a0*/  IMAD R0, R154, 0x8, R16 ;  /* 0x000000089a007824 */ /* 0x000fe200078e0210 */
[----:B--2---:R-:W-:-:S04]  /*138b0*/  SHF.L.U32 R3, R2, 0x1f, RZ ;  /* 0x0000001f02037819 */ /* 0x004fc800000006ff */
[----:B------:R0:W2:Y:S01]  /*138c0*/  SYNCS.PHASECHK.TRANS64.TRYWAIT P2, [R0+URZ+0x31c50], R3 ;  /* 0x031c5003000075a7 */ /* 0x0000a2000804017f */
[----:B------:R-:W-:Y:S05]  /*138d0*/  @!P0 BRA `(.L_x_10444) ;  /* 0x0000000000048947 */ /* 0x000fea0003800000 */
[----:B------:R-:W-:Y:S01]  /*138e0*/  BPT.TRAP 0x1 ;  /* 0x000000040000795c */ /* 0x000fe20000300000 */
.L_x_10444:
[----:B------:R-:W3:Y:S01]  /*138f0*/  LDL.LU R2, [R1+0x7c] ;  /* 0x00007c0001027983 */ /* 0x000ee20000300800 */
[----:B------:R-:W-:Y:S02]  /*13900*/  VIADD R16, R16, 0x200 ;  /* 0x0000020010107836 */ /* 0x000fe40000000000 */
[----:B------:R-:W-:-:S03]  /*13910*/  IMAD.MOV.U32 R5, RZ, RZ, -0x3ffffff0 ;  /* 0xc0000010ff057424 */ /* 0x000fc600078e00ff */
[----:B------:R-:W-:-:S04]  /*13920*/  SHF.R.U32.HI R16, RZ, 0x4, R16 ;  /* 0x00000004ff107819 */ /* 0x000fc80000011610 */
[----:B------:R-:W-:-:S04]  /*13930*/  LOP3.LUT R16, R16, 0x3fff, RZ, 0xc0, !PT ;  /* 0x00003fff10107812 */ /* 0x000fc800078ec0ff */
[----:B------:R-:W-:Y:S02]  /*13940*/  LOP3.LUT R7, R16, 0x2400000, RZ, 0xfc, !PT ;  /* 0x0240000010077812 */ /* 0x000fe400078efcff */
[----:B---3--:R-:W-:Y:S01]  /*13950*/  LOP3.LUT R4, R2, 0x10000, RZ, 0xfc, !PT ;  /* 0x0001000002047812 */ /* 0x008fe200078efcff */
[----:B--2---:R-:W-:Y:S06]  /*13960*/  @P2 BRA `(.L_x_10445) ;  /* 0x0000000000082947 */ /* 0x004fec0003800000 */
[----:B------:R-:W2:Y:S02]  /*13970*/  SYNCS.PHASECHK.TRANS64.TRYWAIT P0, [R0+URZ+0x31c50], R3 ;  /* 0x031c5003000075a7 */ /* 0x000ea4000800017f */
[----:B--2---:R-:W-:Y:S05]  /*13980*/  @!P0 BRA `(.L_x_10446) ;  /* 0x000000a400bc8947 */ /* 0x004fea0003800000 */
.L_x_10445:
[----:B------:R-:W-:Y:S01]  /*13990*/  IMAD R2, R154, 0x6c0, R7 ;  /* 0x000006c09a027824 */ /* 0x000fe200078e0207 */
[----:B------:R-:W3:Y:S01]  /*139a0*/  LDL.LU R12, [R1+0x38] ;  /* 0x00003800010c7983 */ /* 0x000ee20000300800 */
[----:B0-2---:R-:W-:Y:S01]  /*139b0*/  IMAD.MOV.U32 R3, RZ, RZ, -0x7fffffe0 ;  /* 0x80000020ff037424 */ /* 0x005fe200078e00ff */
[----:B------:R-:W-:Y:S05]  /*139c0*/  WARPSYNC.ALL ;  /* 0x0000000000007948 */ /* 0x000fea0003800000 */
[C---:B------:R-:W-:Y:S01]  /*139d0*/  R2UR UR4, R4.reuse ;  /* 0x00000000040472ca */ /* 0x040fe200000e0000 */
[----:B------:R-:W-:Y:S01]  /*139e0*/  VIADD R6, R4, 0x180 ;  /* 0x0000018004067836 */ /* 0x000fe20000000000 */
[----:B------:R-:W-:Y:S01]  /*139f0*/  R2UR UR5, R5 ;  /* 0x00000000050572ca */ /* 0x000fe200000e0000 */
[C---:B------:R-:W-:Y:S01]  /*13a00*/  VIADD R8, R2.reuse, 0x40 ;  /* 0x0000004002087836 */ /* 0x040fe20000000000 */
[----:B------:R-:W-:Y:S01]  /*13a10*/  R2UR UR6, R2 ;  /* 0x00000000020672ca */ /* 0x000fe200000e0000 */
[----:B------:R-:W-:Y:S01]  /*13a20*/  IMAD.MOV.U32 R7, RZ, RZ, -0x3ffffff0 ;  /* 0xc0000010ff077424 */ /* 0x000fe200078e00ff */
[----:B------:R-:W-:Y:S01]  /*13a30*/  R2UR UR7, R3 ;  /* 0x00000000030772ca */ /* 0x000fe200000e0000 */
[----:B------:R-:W-:Y:S01]  /*13a40*/  WARPGROUP.ARRIVE ;  /* 0x00000000000079c5 */ /* 0x000fe20000000000 */
[----:B------:R-:W-:Y:S01]  /*13a50*/  IMAD.MOV.U32 R9, RZ, RZ, -0x7fffffe0 ;  /* 0x80000020ff097424 */ /* 0x000fe200078e00ff */
[----:B------:R-:W2:Y:S01]  /*13a60*/  LDL.LU R10, [R1+0x40] ;  /* 0x00004000010a7983 */ /* 0x000ea20000300800 */
[----:B------:R-:W-:-:S02]  /*13a70*/  IMAD.MOV.U32 R3, RZ, RZ, -0x7fffffe0 ;  /* 0x80000020ff037424 */ /* 0x000fc400078e00ff */
[----:B------:R-:W-:Y:S01]  /*13a80*/  IMAD.MOV.U32 R5, RZ, RZ, -0x3ffffff0 ;  /* 0xc0000010ff057424 */ /* 0x000fe200078e00ff */
[----:B------:R-:W4:Y:S01]  /*13a90*/  LDL.LU R11, [R1+0x5c] ;  /* 0x00005c00010b7983 */ /* 0x000f220000300800 */
[----:B------:R-:W-:-:S05]  /*13aa0*/  VIADD R154, R154, 0x1 ;  /* 0x000000019a9a7836 */ /* 0x000fca0000000000 */
[----:B------:R-:W-:Y:S01]  /*13ab0*/  HGMMA.64x96x16.F32 R24, gdesc[UR4].tnspB, R24, gsb0 ;  /* 0x41600000041879f0 */ /* 0x000fe20008000818 */
[----:B------:R-:W-:Y:S01]  /*13ac0*/  R2UR UR4, R6 ;  /* 0x00000000060472ca */ /* 0x000fe200000e0000 */
[----:B------:R-:W-:Y:S01]  /*13ad0*/  VIADD R6, R4, 0x300 ;  /* 0x0000030004067836 */ /* 0x000fe20000000000 */
[----:B------:R-:W-:Y:S01]  /*13ae0*/  R2UR UR5, R7 ;  /* 0x00000000070572ca */ /* 0x000fe200000e0000 */
[----:B------:R-:W-:Y:S01]  /*13af0*/  IMAD.MOV.U32 R7, RZ, RZ, -0x3ffffff0 ;  /* 0xc0000010ff077424 */ /* 0x000fe200078e00ff */
[----:B------:R-:W-:Y:S01]  /*13b00*/  R2UR UR6, R8 ;  /* 0x00000000080672ca */ /* 0x000fe200000e0000 */
[----:B------:R-:W-:Y:S01]  /*13b10*/  VIADD R8, R2, 0x80 ;  /* 0x0000008002087836 */ /* 0x000fe20000000000 */
[----:B------:R-:W-:Y:S01]  /*13b20*/  R2UR UR7, R9 ;  /* 0x00000000090772ca */ /* 0x000fe200000e0000 */
[----:B------:R-:W-:Y:S01]  /*13b30*/  IMAD.MOV.U32 R9, RZ, RZ, -0x7fffffe0 ;  /* 0x80000020ff097424 */ /* 0x000fe200078e00ff */
[----:B------:R-:W-:Y:S01]  /*13b40*/  ISETP.NE.AND P0, PT, R154, 0x2, PT ;  /* 0x000000029a00780c */ /* 0x000fe20003f05270 */
[----:B------:R-:W-:-:S02]  /*13b50*/  WARPGROUP.DEPBAR.LE gsb0, 0x0 ;  /* 0x00008000000079c5 */ /* 0x000fc40000010000 */
[----:B------:R-:W-:-:S08]  /*13b60*/  WARPGROUP.ARRIVE ;  /* 0x00000000000079c5 */ /* 0x000fd00000000000 */
        /* <DEDUP_REMOVED lines=9> */
[----:B------:R-:W-:Y:S02]  /*13c00*/  WARPGROUP.DEPBAR.LE gsb0, 0x0 ;  /* 0x00008000000079c5 */ /* 0x000fe40000010000 */
[----:B------:R-:W-:-:S09]  /*13c10*/  WARPGROUP.ARRIVE ;  /* 0x00000000000079c5 */ /* 0x000fd20000000000 */
        /* <DEDUP_REMOVED lines=39> */
[C---:B------:R-:W-:Y:S01]  /*13e90*/  VIADD R8, R2.reuse, 0x1c0 ;  /* 0x000001c002087836 */ /* 0x040fe20000000000 */
[----:B------:R-:W-:Y:S01]  /*13ea0*/  R2UR UR7, R9 ;  /* 0x00000000090772ca */ /* 0x000fe200000e0000 */
[----:B------:R-:W-:Y:S02]  /*13eb0*/  IMAD.MOV.U32 R9, RZ, RZ, -0x7fffffe0 ;  /* 0x80000020ff097424 */ /* 0x000fe400078e00ff */
[----:B------:R-:W-:-:S02]  /*13ec0*/  VIADD R2, R2, 0x200 ;  /* 0x0000020002027836 */ /* 0x000fc40000000000 */
[----:B------:R-:W-:Y:S01]  /*13ed0*/  VIADD R4, R4, 0xc00 ;  /* 0x00000c0004047836 */ /* 0x000fe20000000000 */
[----:B------:R-:W-:Y:S02]  /*13ee0*/  WARPGROUP.DEPBAR.LE gsb0, 0x0 ;  /* 0x00008000000079c5 */ /* 0x000fe40000010000 */
[----:B------:R-:W-:-:S06]  /*13ef0*/  WARPGROUP.ARRIVE ;  /* 0x00000000000079c5 */ /* 0x000fcc0000000000 */
[----:B------:R-:W-:Y:S01]  /*13f00*/  HGMMA.64x96x16.F32 R24, gdesc[UR4].tnspB, R24, gsb0 ;  /* 0x41600000041879f0 */ /* 0x000fe20008000818 */
[----:B------:R-:W-:Y:S02]  /*13f10*/  R2UR UR4, R6 ;  /* 0x00000000060472ca */ /* 0x000fe400000e0000 */
[----:B------:R-:W-:Y:S02]  /*13f20*/  R2UR UR5, R7 ;  /* 0x00000000070572ca */ /* 0x000fe400000e0000 */
[----:B------:R-:W-:Y:S02]  /*13f30*/  R2UR UR6, R8 ;  /* 0x00000000080672ca */ /* 0x000fe400000e0000 */
[----:B------:R-:W-:Y:S01]  /*13f40*/  R2UR UR7, R9 ;  /* 0x00000000090772ca */ /* 0x000fe200000e0000 */
[----:B------:R-:W-:Y:S02]  /*13f50*/  WARPGROUP.DEPBAR.LE gsb0, 0x0 ;  /* 0x00008000000079c5 */ /* 0x000fe40000010000 */
[----:B------:R-:W-:-:S10]  /*13f60*/  WARPGROUP.ARRIVE ;  /* 0x00000000000079c5 */ /* 0x000fd40000000000 */
[----:B------:R-:W-:Y:S01]  /*13f70*/  HGMMA.64x96x16.F32 R24, gdesc[UR4].tnspB, R24, gsb0 ;  /* 0x41600000041879f0 */ /* 0x000fe20008000818 */
[----:B------:R-:W-:Y:S02]  /*13f80*/  R2UR UR6, R2 ;  /* 0x00000000020672ca */ /* 0x000fe400000e0000 */
[----:B---3--:R-:W0:Y:S01]  /*13f90*/  SHFL.BFLY PT, R2, R12, 0x2, 0x1f ;  /* 0x0c401f000c027f89 */ /* 0x008e2200000e0000 */
[----:B------:R-:W-:Y:S02]  /*13fa0*/  R2UR UR7, R3 ;  /* 0x00000000030772ca */ /* 0x000fe400000e0000 */
[----:B------:R-:W-:Y:S01]  /*13fb0*/  R2UR UR4, R4 ;  /* 0x00000000040472ca */ /* 0x000fe200000e0000 */
[----:B--2---:R-:W2:Y:S01]  /*13fc0*/  SHFL.BFLY PT, R3, R10, 0x2, 0x1f ;  /* 0x0c401f000a037f89 */ /* 0x004ea200000e0000 */
[----:B------:R-:W-:Y:S01]  /*13fd0*/  R2UR UR5, R5 ;  /* 0x00000000050572ca */ /* 0x000fe200000e0000 */
[----:B0-----:R-:W-:Y:S01]  /*13fe0*/  FADD.FTZ R2, R2, R12 ;  /* 0x0000000c02027221 */ /* 0x001fe20000010000 */
[----:B--2---:R-:W-:-:S04]  /*13ff0*/  FADD.FTZ R4, R3, R10 ;  /* 0x0000000a03047221 */ /* 0x004fc80000010000 */
[----:B------:R-:W0:Y:S04]  /*14000*/  SHFL.BFLY PT, R3, R2, 0x1, 0x1f ;  /* 0x0c201f0002037f89 */ /* 0x000e2800000e0000 */
[----:B------:R-:W2:Y:S01]  /*14010*/  SHFL.BFLY PT, R5, R4, 0x1, 0x1f ;  /* 0x0c201f0004057f89 */ /* 0x000ea200000e0000 */
[----:B0-----:R-:W-:Y:S01]  /*14020*/  FADD.FTZ R9, R2, R3 ;  /* 0x0000000302097221 */ /* 0x001fe20000010000 */
[----:B------:R-:W-:Y:S01]  /*14030*/  SEL R2, RZ, 0x1, P0 ;  /* 0x00000001ff027807 */ /* 0x000fe20000000000 */
[----:B--2---:R-:W-:-:S03]  /*14040*/  FADD.FTZ R10, R4, R5 ;  /* 0x00000005040a7221 */ /* 0x004fc60000010000 */
[----:B------:R-:W-:Y:S02]  /*14050*/  FSETP.NE.FTZ.AND P2, PT, R9, RZ, PT ;  /* 0x000000ff0900720b */ /* 0x000fe40003f55000 */
[----:B------:R-:W-:Y:S02]  /*14060*/  CS2R R4, SRZ ;  /* 0x0000000000047805 */ /* 0x000fe4000001ff00 */
[----:B----4-:R-:W-:Y:S02]  /*14070*/  LOP3.LUT R11, R11, R2, RZ, 0x3c, !PT ;  /* 0x000000020b0b7212 */ /* 0x010fe400078e3cff */
[----:B------:R-:W-:-:S07]  /*14080*/  FSETP.NE.FTZ.AND P3, PT, R10, RZ, PT ;  /* 0x000000ff0a00720b */ /* 0x000fce0003f75000 */
[----:B------:R-:W0:Y:S08]  /*14090*/  @P2 MUFU.LG2 R3, R9 ;  /* 0x0000000900032308 */ /* 0x000e300000000c00 */
[----:B------:R2:W-:Y:S08]  /*140a0*/  @P2 MUFU.RCP R5, R9 ;  /* 0x0000000900052308 */ /* 0x0005f00000001000 */
[----:B------:R-:W3:Y:S01]  /*140b0*/  @P3 MUFU.LG2 R7, R10 ;  /* 0x0000000a00073308 */ /* 0x000ee20000000c00 */
[----:B--2---:R-:W2:Y:S01]  /*140c0*/  LDL.LU R9, [R1+0x94] ;  /* 0x0000940001097983 */ /* 0x004ea20000300800 */
[----:B------:R-:W-:-:S02]  /*140d0*/  WARPGROUP.DEPBAR.LE gsb0, 0x0 ;  /* 0x00008000000079c5 */ /* 0x000fc40000010000 */
[----:B------:R-:W-:-:S06]  /*140e0*/  WARPGROUP.ARRIVE ;  /* 0x00000000000079c5 */ /* 0x000fcc0000000000 */
[----:B------:R-:W-:Y:S01]  /*140f0*/  HGMMA.64x96x16.F32 R24, gdesc[UR4].tnspB, R24, gsb0 ;  /* 0x41600000041879f0 */ /* 0x000fe20008000818 */
[----:B------:R4:W-:Y:S01]  /*14100*/  STL [R1+0x5c], R11 ;  /* 0x00005c0b01007387 */ /* 0x0009e20000100800 */
[----:B------:R-:W5:Y:S01]  /*14110*/  @P3 MUFU.RCP R4, R10 ;  /* 0x0000000a00043308 */ /* 0x000f620000001000 */
[----:B------:R-:W-:Y:S02]  /*14120*/  @!P1 VIADD R8, R0, 0x31c60 ;  /* 0x00031c6000089836 */ /* 0x000fe40000000000 */
[C---:B------:R-:W-:Y:S01]  /*14130*/  @P2 FMUL.FTZ R6, R14.reuse, 0.69314718246459960938 ;  /* 0x3f3172180e062820 */ /* 0x040fe20000410000 */
[----:B0-----:R-:W-:Y:S01]  /*14140*/  @P2 FMUL.FTZ R3, R3, 0.69314718246459960938 ;  /* 0x3f31721803032820 */ /* 0x001fe20000410000 */
[----:B------:R-:W-:Y:S02]  /*14150*/  IMAD.MOV.U32 R0, RZ, RZ, -0x800000 ;  /* 0xff800000ff007424 */ /* 0x000fe400078e00ff */
[----:B------:R-:W-:Y:S01]  /*14160*/  @P3 FMUL.FTZ R14, R14, 0.69314718246459960938 ;  /* 0x3f3172180e0e3820 */ /* 0x000fe20000410000 */
[----:B---3--:R-:W-:Y:S01]  /*14170*/  @P3 FMUL.FTZ R7, R7, 0.69314718246459960938 ;  /* 0x3f31721807073820 */ /* 0x008fe20000410000 */
[----:B------:R-:W-:Y:S01]  /*14180*/  @!P1 PRMT R8, RZ, 0x654, R8 ;  /* 0x00000654ff089816 */ /* 0x000fe20000000008 */
[----:B------:R-:W-:Y:S01]  /*14190*/  @P2 FFMA.FTZ R0, R6, R15, R3 ;  /* 0x0000000f06002223 */ /* 0x000fe20000010003 */
[----:B------:R-:W-:-:S02]  /*141a0*/  IMAD.MOV.U32 R2, RZ, RZ, -0x800000 ;  /* 0xff800000ff027424 */ /* 0x000fc400078e00ff */
[----:B------:R-:W-:Y:S01]  /*141b0*/  @P3 FFMA.FTZ R2, R14, R72, R7 ;  /* 0x000000480e023223 */ /* 0x000fe20000010007 */
[----:B------:R-:W-:Y:S01]  /*141c0*/  SEL R154, R154, RZ, P0 ;  /* 0x000000ff9a9a7207 */ /* 0x000fe20000000000 */
[----:B------:R-:W-:Y:S02]  /*141d0*/  WARPGROUP.DEPBAR.LE gsb0, 0x0 ;  /* 0x00008000000079c5 */ /* 0x000fe40000010000 */
        /* <DEDUP_REMOVED lines=17> */
[-C--:B-----5:R-:W-:Y:S01]  /*142f0*/  FMUL.FTZ R69, R39, R4.reuse ;  /* 0x0000000427457220 */ /* 0x0a0fe20000410000 */
        /* <DEDUP_REMOVED lines=32> */
[----:B--2---:R-:W-:-:S05]  /*14500*/  VIADD R9, R9, 0x1 ;  /* 0x0000000109097836 */ /* 0x004fca0000000000 */
[----:B------:R4:W-:Y:S02]  /*14510*/  STL [R1+0x94], R9 ;  /* 0x0000940901007387 */ /* 0x0009e40000100800 */
.L_x_10390:
[----:B------:R-:W2:Y:S01]  /*14520*/  LDL R70, [R1+0x88] ;  /* 0x0000880001467983 */ /* 0x000ea20000100800 */
[----:B------:R-:W0:Y:S01]  /*14530*/  S2R R4, SR_TID.X ;  /* 0x0000000000047919 */ /* 0x000e220000002100 */
[----:B------:R-:W-:Y:S05]  /*14540*/  WARPSYNC.ALL ;  /* 0x0000000000007948 */ /* 0x000fea0003800000 */
[----:B------:R-:W3:Y:S01]  /*14550*/  S2UR UR5, SR_CgaCtaId ;  /* 0x00000000000579c3 */ /* 0x000ee20000008800 */
[----:B------:R-:W-:Y:S01]  /*14560*/  UMOV UR4, 0x400 ;  /* 0x0000040000047882 */ /* 0x000fe20000000000 */
[----:B0-----:R-:W-:-:S05]  /*14570*/  VIADD R85, R4, 0xffffff80 ;  /* 0xffffff8004557836 */ /* 0x001fca0000000000 */
[----:B------:R-:W-:-:S04]  /*14580*/  SHF.R.S32.HI R66, RZ, 0x1f, R85 ;  /* 0x0000001fff427819 */ /* 0x000fc80000011455 */
[----:B------:R-:W-:Y:S01]  /*14590*/  LEA.HI R66, R66, R85, RZ, 0x2 ;  /* 0x0000005542427211 */ /* 0x000fe200078f10ff */
[----:B---3--:R-:W-:-:S03]  /*145a0*/  ULEA UR4, UR5, UR4, 0x18 ;  /* 0x0000000405047291 */ /* 0x008fc6000f8ec03f */
[----:B------:R-:W-:-:S05]  /*145b0*/  LOP3.LUT R66, R66, 0xfffffffc, RZ, 0xc0, !PT ;  /* 0xfffffffc42427812 */ /* 0x000fca00078ec0ff */
[----:B------:R-:W-:Y:S02]  /*145c0*/  IMAD.IADD R66, R85, 0x1, -R66 ;  /* 0x0000000155427824 */ /* 0x000fe400078e0a42 */
[----:B------:R-:W-:Y:S01]  /*145d0*/  IMAD.U32 R16, RZ, RZ, UR4 ;  /* 0x00000004ff107e24 */ /* 0x000fe2000f8e00ff */
[----:B------:R-:W-:Y:S01]  /*145e0*/  BAR.SYNC.DEFER_BLOCKING 0x5, 0x200 ;  /* 0x0148000000007b1d */ /* 0x000fe20000010000 */
[----:B-1----:R-:W-:-:S04]  /*145f0*/  IMAD.SHL.U32 R32, R66, 0x8, RZ ;  /* 0x0000000842207824 */ /* 0x002fc800078e00ff */
[C---:B------:R-:W-:Y:S02]  /*14600*/  VIADD R33, R32.reuse, 0x40 ;  /* 0x0000004020217836 */ /* 0x040fe40000000000 */
[----:B------:R-:W-:Y:S01]  /*14610*/  VIADD R34, R32, 0x20 ;  /* 0x0000002020227836 */ /* 0x000fe20000000000 */
[----:B------:R-:W-:Y:S02]  /*14620*/  BSSY B0, `(.L_x_10447) ;  /* 0x00001b7000007945 */ /* 0x000fe40003800000 */
[----:B------:R-:W-:Y:S02]  /*14630*/  SHF.R.S32.HI R36, RZ, 0x1f, R33 ;  /* 0x0000001fff247819 */ /* 0x000fe40000011421 */
[----:B------:R-:W-:Y:S01]  /*14640*/  SHF.R.S32.HI R35, RZ, 0x1f, R34 ;  /* 0x0000001fff237819 */ /* 0x000fe20000011422 */
[----:B-----5:R0:W1:Y:S01]  /*14650*/  LDS.128 R104, [R16+0x31cd0] ;  /* 0x031cd00010687984 */ /* 0x0200620000000c00 */
[----:B------:R-:W-:Y:S06]  /*14660*/  BAR.ARV 0x4, 0x200 ;  /* 0x0108000000007b1d */ /* 0x000fec0000002000 */
[----:B--2---:R-:W-:Y:S01]  /*14670*/  SHF.R.S32.HI R51, RZ, 0x1f, R70 ;  /* 0x0000001fff337819 */ /* 0x004fe20000011446 */
[----:B------:R-:W-:-:S03]  /*14680*/  IMAD.SHL.U32 R55, R70, 0x4, RZ ;  /* 0x0000000446377824 */ /* 0x000fc600078e00ff */
[----:B------:R-:W-:Y:S01]  /*14690*/  SHF.L.U64.HI R54, R70, 0x2, R51 ;  /* 0x0000000246367819 */ /* 0x000fe20000010233 */
[----:B01----:R-:W-:Y:S06]  /*146a0*/  @P1 BRA `(.L_x_10448) ;  /* 0x0000001000401947 */ /* 0x003fec0003800000 */
[----:B------:R-:W2:Y:S01]  /*146b0*/  LDL R4, [R1+0xcc] ;  /* 0x0000cc0001047983 */ /* 0x000ea20000100800 */
[----:B------:R-:W-:Y:S05]  /*146c0*/  WARPSYNC.ALL ;  /* 0x0000000000007948 */ /* 0x000fea0003800000 */
[----:B------:R-:W0:Y:S01]  /*146d0*/  S2R R5, SR_SWINHI ;  /* 0x0000000000057919 */ /* 0x000e220000002f00 */
[----:B------:R-:W-:Y:S01]  /*146e0*/  F2FP.F16.F32.PACK_AB R6, R79, R6 ;  /* 0x000000064f06723e */ /* 0x000fe200000000ff */
[----:B------:R-:W-:Y:S01]  /*146f0*/  ULDC.64 UR4, c[0x0][0xc00] ;  /* 0x0003000000047ab9 */ /* 0x000fe20000000a00 */
[----:B------:R-:W-:Y:S02]  /*14700*/  F2FP.F16.F32.PACK_AB R22, R75, R22 ;  /* 0x000000164b16723e */ /* 0x000fe400000000ff */
[----:B------:R-:W-:-:S02]  /*14710*/  MOV R24, R16 ;  /* 0x0000001000187202 */ /* 0x000fc40000000f00 */
[----:B0-----:R-:W-:Y:S01]  /*14720*/  MOV R25, R5 ;  /* 0x0000000500197202 */ /* 0x001fe20000000f00 */
[----:B------:R-:W-:Y:S02]  /*14730*/  BAR.SYNC.DEFER_BLOCKING 0x1, 0x180 ;  /* 0x0046000000007b1d */ /* 0x000fe40000010000 */
[----:B--2---:R-:W-:-:S03]  /*14740*/  IMAD.WIDE R4, R4, 0x2, R24 ;  /* 0x0000000204047825 */ /* 0x004fc600078e0218 */
[C---:B------:R-:W-:Y:S02]  /*14750*/  IADD3 R59, P4, R4.reuse, 0x20, RZ ;  /* 0x00000020043b7810 */ /* 0x040fe40007f9e0ff */
[C---:B------:R-:W-:Y:S02]  /*14760*/  IADD3 R67, P2, R4.reuse, 0x3020, RZ ;  /* 0x0000302004437810 */ /* 0x040fe40007f5e0ff */
[----:B----4-:R-:W-:Y:S01]  /*14770*/  LOP3.LUT R8, R59, 0x180, RZ, 0xc0, !PT ;  /* 0x000001803b087812 */ /* 0x010fe200078ec0ff */
[--C-:B------:R-:W-:Y:S01]  /*14780*/  IMAD.X R13, RZ, RZ, R5.reuse, P4 ;  /* 0x000000ffff0d7224 */ /* 0x100fe200020e0605 */
[----:B------:R-:W-:Y:S01]  /*14790*/  IADD3 R63, P3, R4, 0x3000, RZ ;  /* 0x00003000043f7810 */ /* 0x000fe20007f7e0ff */
[--C-:B------:R-:W-:Y:S01]  /*147a0*/  IMAD.X R21, RZ, RZ, R5.reuse, P2 ;  /* 0x000000ffff157224 */ /* 0x100fe200010e0605 */
[----:B------:R-:W-:Y:S02]  /*147b0*/  SHF.R.U64 R8, R8, 0x3, RZ ;  /* 0x0000000308087819 */ /* 0x000fe400000012ff */
[C---:B------:R-:W-:Y:S01]  /*147c0*/  IADD3 R62, P0, R4.reuse, 0x6020, RZ ;  /* 0x00006020043e7810 */ /* 0x040fe20007f1e0ff */
[----:B------:R-:W-:Y:S01]  /*147d0*/  IMAD.X R15, RZ, RZ, R5, P3 ;  /* 0x000000ffff0f7224 */ /* 0x000fe200018e0605 */
[----:B------:R-:W-:-:S02]  /*147e0*/  LOP3.LUT R9, R4, 0x180, RZ, 0xc0, !PT ;  /* 0x0000018004097812 */ /* 0x000fc400078ec0ff */
[----:B------:R-:W-:Y:S01]  /*147f0*/  IADD3 R83, P1, R4, 0x6000, RZ ;  /* 0x0000600004537810 */ /* 0x000fe20007f3e0ff */
[----:B------:R-:W-:Y:S01]  /*14800*/  IMAD.X R11, RZ, RZ, R5, P0 ;  /* 0x000000ffff0b7224 */ /* 0x000fe200000e0605 */
[----:B------:R-:W-:Y:S02]  /*14810*/  LOP3.LUT R12, R8, R59, RZ, 0x3c, !PT ;  /* 0x0000003b080c7212 */ /* 0x000fe400078e3cff */
        /* <DEDUP_REMOVED lines=8> */
[----:B------:R-:W-:Y:S01]  /*148a0*/  LOP3.LUT R4, R9, R4, RZ, 0x3c, !PT ;  /* 0x0000000409047212 */ /* 0x000fe200078e3cff */
[----:B------:R-:W-:Y:S01]  /*148b0*/  IMAD.X R9, RZ, RZ, R5, P1 ;  /* 0x000000ffff097224 */ /* 0x000fe200008e0605 */
[----:B------:R-:W-:-:S02]  /*148c0*/  SHF.R.U64 R58, R58, 0x3, RZ ;  /* 0x000000033a3a7819 */ /* 0x000fc400000012ff */
[----:B------:R-:W-:Y:S02]  /*148d0*/  LOP3.LUT R20, R10, R67, RZ, 0x3c, !PT ;  /* 0x000000430a147212 */ /* 0x000fe400078e3cff */
[----:B------:R-:W-:Y:S02]  /*148e0*/  LOP3.LUT R14, R8, R63, RZ, 0x3c, !PT ;  /* 0x0000003f080e7212 */ /* 0x000fe400078e3cff */
[----:B------:R-:W-:Y:S02]  /*148f0*/  LOP3.LUT R10, R59, R62, RZ, 0x3c, !PT ;  /* 0x0000003e3b0a7212 */ /* 0x000fe400078e3cff */
[----:B------:R-:W-:Y:S02]  /*14900*/  MOV R62, R4 ;  /* 0x00000004003e7202 */ /* 0x000fe40000000f00 */
[----:B------:R-:W-:Y:S02]  /*14910*/  F2FP.F16.F32.PACK_AB R4, R80, R7 ;  /* 0x000000075004723e */ /* 0x000fe400000000ff */
[----:B------:R-:W-:-:S02]  /*14920*/  LOP3.LUT R8, R58, R83, RZ, 0x3c, !PT ;  /* 0x000000533a087212 */ /* 0x000fc400078e3cff */
[----:B------:R-:W-:Y:S02]  /*14930*/  F2FP.F16.F32.PACK_AB R7, R81, R60 ;  /* 0x0000003c5107723e */ /* 0x000fe400000000ff */
[----:B------:R-:W-:Y:S02]  /*14940*/  F2FP.F16.F32.PACK_AB R5, R84, R61 ;  /* 0x0000003d5405723e */ /* 0x000fe400000000ff */
[----:B------:R-:W-:Y:S02]  /*14950*/  MOV R60, R12 ;  /* 0x0000000c003c7202 */ /* 0x000fe40000000f00 */
[----:B------:R-:W-:Y:S01]  /*14960*/  MOV R59, R14 ;  /* 0x0000000e003b7202 */ /* 0x000fe20000000f00 */
[----:B------:R0:W-:Y:S01]  /*14970*/  STSM.16.M88.4 [R62], R4 ;  /* 0x000000043e007844 */ /* 0x0001e20000000200 */
[----:B------:R-:W-:Y:S02]  /*14980*/  MOV R58, R20 ;  /* 0x00000014003a7202 */ /* 0x000fe40000000f00 */
        /* <DEDUP_REMOVED lines=8> */
[----:B------:R-:W-:Y:S02]  /*14a10*/  ISETP.NE.U32.AND P0, PT, RZ, UR4, PT ;  /* 0x00000004ff007c0c */ /* 0x000fe4000bf05070 */
[----:B------:R-:W-:Y:S01]  /*14a20*/  MOV R53, R8 ;  /* 0x0000000800357202 */ /* 0x000fe20000000f00 */
[----:B------:R1:W-:Y:S01]  /*14a30*/  STSM.16.M88.4 [R59], R20 ;  /* 0x000000143b007844 */ /* 0x0003e20000000200 */
[----:B------:R-:W-:Y:S02]  /*14a40*/  MOV R42, R10 ;  /* 0x0000000a002a7202 */ /* 0x000fe40000000f00 */
[----:B0-----:R-:W-:Y:S02]  /*14a50*/  F2FP.F16.F32.PACK_AB R4, R74, R41 ;  /* 0x000000294a04723e */ /* 0x001fe400000000ff */
[----:B------:R-:W-:Y:S02]  /*14a60*/  F2FP.F16.F32.PACK_AB R5, R64, R39 ;  /* 0x000000274005723e */ /* 0x000fe400000000ff */
[----:B------:R-:W-:-:S02]  /*14a70*/  F2FP.F16.F32.PACK_AB R6, R45, R40 ;  /* 0x000000282d06723e */ /* 0x000fc400000000ff */
[----:B------:R-:W-:Y:S01]  /*14a80*/  F2FP.F16.F32.PACK_AB R7, R47, R38 ;  /* 0x000000262f07723e */ /* 0x000fe200000000ff */
[----:B------:R-:W-:Y:S01]  /*14a90*/  IMAD.MOV.U32 R38, RZ, RZ, RZ ;  /* 0x000000ffff267224 */ /* 0x000fe200078e00ff */
[----:B------:R-:W-:Y:S02]  /*14aa0*/  F2FP.F16.F32.PACK_AB R8, R44, R3 ;  /* 0x000000032c08723e */ /* 0x000fe400000000ff */
[----:B------:R-:W-:Y:S01]  /*14ab0*/  F2FP.F16.F32.PACK_AB R9, R50, R31 ;  /* 0x0000001f3209723e */ /* 0x000fe200000000ff */
[----:B------:R0:W-:Y:S01]  /*14ac0*/  STSM.16.M88.4 [R58], R4 ;  /* 0x000000043a007844 */ /* 0x0001e20000000200 */
[----:B------:R-:W-:Y:S01]  /*14ad0*/  F2FP.F16.F32.PACK_AB R10, R49, R28 ;  /* 0x0000001c310a723e */ /* 0x000fe200000000ff */
[----:B------:R-:W2:Y:S01]  /*14ae0*/  LDC R3, c[0x0][0xbe8] ;  /* 0x0002fa00ff037b82 */ /* 0x000ea20000000800 */
[----:B-1----:R-:W-:Y:S02]  /*14af0*/  IADD3 R20, P1, R55, UR4, RZ ;  /* 0x0000000437147c10 */ /* 0x002fe4000ff3e0ff */
[----:B------:R-:W-:-:S02]  /*14b00*/  F2FP.F16.F32.PACK_AB R11, R43, R30 ;  /* 0x0000001e2b0b723e */ /* 0x000fc400000000ff */
[----:B------:R-:W-:Y:S02]  /*14b10*/  F2FP.F16.F32.PACK_AB R12, R48, R29 ;  /* 0x0000001d300c723e */ /* 0x000fe400000000ff */
[----:B------:R-:W-:Y:S01]  /*14b20*/  F2FP.F16.F32.PACK_AB R13, R46, R27 ;  /* 0x0000001b2e0d723e */ /* 0x000fe200000000ff */
[----:B------:R1:W-:Y:S01]  /*14b30*/  STSM.16.M88.4 [R53], R8 ;  /* 0x0000000835007844 */ /* 0x0003e20000000200 */
[----:B------:R-:W-:Y:S02]  /*14b40*/  F2FP.F16.F32.PACK_AB R14, R52, R37 ;  /* 0x00000025340e723e */ /* 0x000fe400000000ff */
[----:B------:R-:W-:Y:S02]  /*14b50*/  F2FP.F16.F32.PACK_AB R15, R71, R26 ;  /* 0x0000001a470f723e */ /* 0x000fe400000000ff */
[----:B------:R-:W-:Y:S02]  /*14b60*/  ISETP.NE.AND.EX P0, PT, RZ, UR5, PT, P0 ;  /* 0x00000005ff007c0c */ /* 0x000fe4000bf05300 */
[----:B------:R-:W-:Y:S01]  /*14b70*/  IADD3.X R21, R54, UR5, RZ, P1, !PT ;  /* 0x0000000536157c10 */ /* 0x000fe20008ffe4ff */
[----:B------:R-:W-:Y:S01]  /*14b80*/  ULDC.64 UR4, c[0x0][0xc08] ;  /* 0x0003020000047ab9 */ /* 0x000fe20000000a00 */
[----:B------:R3:W-:Y:S01]  /*14b90*/  STSM.16.M88.4 [R42], R12 ;  /* 0x0000000c2a007844 */ /* 0x0007e20000000200 */
[----:B------:R-:W-:Y:S01]  /*14ba0*/  BAR.SYNC.DEFER_BLOCKING 0x1, 0x180 ;  /* 0x0046000000007b1d */ /* 0x000fe20000010000 */
[----:B------:R-:W-:-:S04]  /*14bb0*/  ISETP.NE.U32.AND P2, PT, RZ, UR4, PT ;  /* 0x00000004ff007c0c */ /* 0x000fc8000bf45070 */
[----:B------:R-:W-:-:S13]  /*14bc0*/  ISETP.NE.AND.EX P2, PT, RZ, UR5, PT, P2 ;  /* 0x00000005ff007c0c */ /* 0x000fda000bf45320 */
[----:B0-----:R-:W-:Y:S01]  /*14bd0*/  @P2 IADD3 R4, P3, R55, UR4, RZ ;  /* 0x0000000437042c10 */ /* 0x001fe2000ff7e0ff */
[----:B------:R-:W-:Y:S02]  /*14be0*/  ULDC UR4, c[0x0][0xa88] ;  /* 0x0002a20000047ab9 */ /* 0x000fe40000000800 */
[----:B-1----:R-:W-:Y:S01]  /*14bf0*/  IMAD.U32 R10, RZ, RZ, UR4 ;  /* 0x00000004ff0a7e24 */ /* 0x002fe2000f8e00ff */
[----:B------:R-:W-:Y:S01]  /*14c00*/  @P2 IADD3.X R5, R54, UR5, RZ, P3, !PT ;  /* 0x0000000536052c10 */ /* 0x000fe20009ffe4ff */
[----:B------:R3:W5:Y:S01]  /*14c10*/  @P0 LDG.E R38, desc[UR60][R20.64] ;  /* 0x0000003c14260981 */ /* 0x000762000c1e1900 */
[----:B--2---:R-:W-:-:S03]  /*14c20*/  ISETP.NE.AND P1, PT, R3, 0x1, PT ;  /* 0x000000010300780c */ /* 0x004fc60003f25270 */
[----:B------:R3:W5:Y:S10]  /*14c30*/  @P2 LDG.E R10, desc[UR60][R4.64] ;  /* 0x0000003c040a2981 */ /* 0x000774000c1e1900 */
[----:B------:R-:W0:Y:S08]  /*14c40*/  @P1 LDC R6, c[0x0][0xbec] ;  /* 0x0002fb00ff061b82 */ /* 0x000e300000000800 */
[----:B------:R-:W1:Y:S01]  /*14c50*/  @P1 LDC R23, c[0x0][0xbf0] ;  /* 0x0002fc00ff171b82 */ /* 0x000e620000000800 */
[----:B---3--:R-:W-:Y:S05]  /*14c60*/  @P2 BRA `(.L_x_10449) ;  /* 0x0000000000102947 */ /* 0x008fea0003800000 */
[----:B------:R-:W-:Y:S05]  /*14c70*/  @!P0 BRA `(.L_x_10449) ;  /* 0x00000000000c8947 */ /* 0x000fea0003800000 */
[----:B------:R-:W2:Y:S04]  /*14c80*/  LDG.E R5, desc[UR60][R20.64] ;  /* 0x0000003c14057981 */ /* 0x000ea8000c1e1900 */
[----:B-----5:R-:W2:Y:S02]  /*14c90*/  LDG.E R10, desc[UR60][R20.64+0x4] ;  /* 0x0000043c140a7981 */ /* 0x020ea4000c1e1900 */
[----:B--2---:R-:W-:-:S07]  /*14ca0*/  IMAD.IADD R10, R10, 0x1, -R5 ;  /* 0x000000010a0a7824 */ /* 0x004fce00078e0a05 */
.L_x_10449:
[----:B------:R-:W2:Y:S01]  /*14cb0*/  LDL R4, [R1+0xc4] ;  /* 0x0000c40001047983 */ /* 0x000ea20000100800 */
[--C-:B------:R-:W-:Y:S01]  /*14cc0*/  SHF.R.S32.HI R48, RZ, 0x1f, R85.reuse ;  /* 0x0000001fff307819 */ /* 0x100fe20000011455 */
[----:B------:R-:W-:Y:S01]  /*14cd0*/  ULDC.64 UR4, c[0x0][0xb90] ;  /* 0x0002e40000047ab9 */ /* 0x000fe20000000a00 */
[----:B-----5:R-:W-:Y:S01]  /*14ce0*/  SHF.R.S32.HI R39, RZ, 0x1f, R38 ;  /* 0x0000001fff277819 */ /* 0x020fe20000011426 */
[----:B------:R-:W3:Y:S01]  /*14cf0*/  LDL.LU R50, [R1+0x8c] ;  /* 0x00008c0001327983 */ /* 0x000ee20000300800 */
[----:B------:R-:W-:Y:S02]  /*14d00*/  SEL R44, R70, RZ, !P0 ;  /* 0x000000ff462c7207 */ /* 0x000fe40004000000 */
[----:B------:R-:W-:Y:S01]  /*14d10*/  SEL R51, R51, RZ, !P0 ;  /* 0x000000ff33337207 */ /* 0x000fe20004000000 */
[----:B------:R-:W2:Y:S01]  /*14d20*/  LDL.LU R46, [R1+0x90] ;  /* 0x00009000012e7983 */ /* 0x000ea20000300800 */
[----:B------:R-:W-:Y:S02]  /*14d30*/  LEA.HI R48, R48, R85, RZ, 0x2 ;  /* 0x0000005530307211 */ /* 0x000fe400078f10ff */
[----:B------:R-:W-:Y:S01]  /*14d40*/  SHF.R.S32.HI R26, RZ, 0x1f, R85 ;  /* 0x0000001fff1a7819 */ /* 0x000fe20000011455 */
[----:B------:R-:W4:Y:S01]  /*14d50*/  LDL R22, [R1+0xc0] ;  /* 0x0000c00001167983 */ /* 0x000f220000100800 */
[----:B------:R-:W-:Y:S01]  /*14d60*/  SHF.R.S32.HI R48, RZ, 0x2, R48 ;  /* 0x00000002ff307819 */ /* 0x000fe20000011430 */
[----:B------:R-:W-:Y:S01]  /*14d70*/  IMAD R37, R10, R3, RZ ;  /* 0x000000030a257224 */ /* 0x000fe200078e02ff */
[----:B------:R-:W4:Y:S03]  /*14d80*/  @P1 LDC R47, c[0x0][0xbec] ;  /* 0x0002fb00ff2f1b82 */ /* 0x000f260000000800 */
[----:B------:R-:W-:Y:S01]  /*14d90*/  IMAD R11, R48, 0x20, R32 ;  /* 0x00000020300b7824 */ /* 0x000fe200078e0220 */
[----:B------:R-:W-:-:S04]  /*14da0*/  LEA.HI R26, R26, R85, RZ, 0x7 ;  /* 0x000000551a1a7211 */ /* 0x000fc800078f38ff */
[----:B------:R-:W-:Y:S01]  /*14db0*/  LOP3.LUT R26, R26, 0xffffff80, RZ, 0xc0, !PT ;  /* 0xffffff801a1a7812 */ /* 0x000fe200078ec0ff */
[----:B------:R-:W4:Y:S04]  /*14dc0*/  @P1 LDC R49, c[0x0][0xbf0] ;  /* 0x0002fc00ff311b82 */ /* 0x000f280000000800 */
[----:B------:R-:W-:Y:S01]  /*14dd0*/  IMAD.IADD R26, R85, 0x1, -R26 ;  /* 0x00000001551a7824 */ /* 0x000fe200078e0a1a */
[----:B------:R-:W-:Y:S01]  /*14de0*/  BSSY B1, `(.L_x_10450) ;  /* 0x0000089000017945 */ /* 0x000fe20003800000 */
[----:B---3--:R-:W-:Y:S01]  /*14df0*/  SHF.R.S32.HI R45, RZ, 0x1f, R50 ;  /* 0x0000001fff2d7819 */ /* 0x008fe20000011432 */
[----:B--2---:R-:W-:-:S04]  /*14e00*/  IMAD R15, R46, 0xc0, R4 ;  /* 0x000000c02e0f7824 */ /* 0x004fc800078e0204 */
[----:B------:R-:W-:Y:S02]  /*14e10*/  IMAD R4, R45, UR4, RZ ;  /* 0x000000042d047c24 */ /* 0x000fe4000f8e02ff */
[----:B0-----:R-:W-:-:S04]  /*14e20*/  @P1 IMAD.HI.U32 R6, R15, R6, RZ ;  /* 0x000000060f061227 */ /* 0x001fc800078e00ff */
[C---:B------:R-:W-:Y:S02]  /*14e30*/  IMAD R7, R50.reuse, UR5, R4 ;  /* 0x0000000532077c24 */ /* 0x040fe4000f8e0204 */
[----:B------:R-:W-:Y:S01]  /*14e40*/  IMAD.MOV.U32 R9, RZ, RZ, R15 ;  /* 0x000000ffff097224 */ /* 0x000fe200078e000f */
[----:B-1----:R-:W-:Y:S01]  /*14e50*/  @P1 SHF.R.U32.HI R9, RZ, R23, R6 ;  /* 0x00000017ff091219 */ /* 0x002fe20000011606 */
[----:B------:R-:W-:Y:S01]  /*14e60*/  IMAD.WIDE.U32 R4, R50, UR4, R38 ;  /* 0x0000000432047c25 */ /* 0x000fe2000f8e0026 */
[----:B------:R-:W-:-:S03]  /*14e70*/  ULDC.64 UR4, c[0x0][0xb98] ;  /* 0x0002e60000047ab9 */ /* 0x000fc60000000a00 */
[----:B------:R-:W-:Y:S02]  /*14e80*/  IMAD.IADD R5, R5, 0x1, R7 ;  /* 0x0000000105057824 */ /* 0x000fe400078e0207 */
[----:B------:R-:W-:Y:S02]  /*14e90*/  IMAD.MOV R8, RZ, RZ, -R9 ;  /* 0x000000ffff087224 */ /* 0x000fe400078e0a09 */
[----:B------:R-:W-:-:S04]  /*14ea0*/  IMAD.WIDE.U32 R6, R44, UR4, R4 ;  /* 0x000000042c067c25 */ /* 0x000fc8000f8e0004 */
[----:B------:R-:W-:-:S04]  /*14eb0*/  IMAD.WIDE R4, R11, 0x2, R24 ;  /* 0x000000020b047825 */ /* 0x000fc800078e0218 */
[----:B------:R-:W-:Y:S02]  /*14ec0*/  IMAD R13, R51, UR4, RZ ;  /* 0x00000004330d7c24 */ /* 0x000fe4000f8e02ff */
        /* <DEDUP_REMOVED lines=12> */
[----:B------:R-:W-:Y:S01]  /*14f90*/  IMAD.IADD R7, R7, 0x1, R15 ;  /* 0x0000000107077824 */ /* 0x000fe200078e020f */
[----:B------:R-:W-:-:S04]  /*14fa0*/  IADD3 R9, P2, R4, 0x1800, RZ ;  /* 0x0000180004097810 */ /* 0x000fc80007f5e0ff */
[----:B------:R-:W-:Y:S01]  /*14fb0*/  LEA.HI.X R15, R6, UR5, R7, 0x2, P0 ;  /* 0x00000005060f7c11 */ /* 0x000fe200080f1407 */
[----:B------:R-:W-:Y:S01]  /*14fc0*/  SHFL.IDX PT, R42, R14, RZ, 0x1c1f ;  /* 0x001c1fff0e2a7589 */ /* 0x000fe200000e0000 */
[----:B------:R-:W-:Y:S01]  /*14fd0*/  LOP3.LUT R8, R9, 0x180, RZ, 0xc0, !PT ;  /* 0x0000018009087812 */ /* 0x000fe200078ec0ff */
[----:B----4-:R-:W-:Y:S01]  /*14fe0*/  IMAD R6, R46, 0xc0, R22 ;  /* 0x000000c02e067824 */ /* 0x010fe200078e0216 */
[----:B------:R-:W-:Y:S01]  /*14ff0*/  IADD3 R13, P3, R4, 0x3000, RZ ;  /* 0x00003000040d7810 */ /* 0x000fe20007f7e0ff */
[----:B------:R-:W0:Y:S01]  /*15000*/  SHFL.IDX PT, R43, R15, RZ, 0x1c1f ;  /* 0x001c1fff0f2b7589 */ /* 0x000e2200000e0000 */
[----:B------:R-:W-:Y:S01]  /*15010*/  SHF.R.U64 R8, R8, 0x3, RZ ;  /* 0x0000000308087819 */ /* 0x000fe200000012ff */
[----:B------:R-:W-:Y:S01]  /*15020*/  ULDC.64 UR4, c[0x0][0xaa0] ;  /* 0x0002a80000047ab9 */ /* 0x000fe20000000a00 */
[----:B------:R-:W-:Y:S01]  /*15030*/  LOP3.LUT P0, RZ, R26, 0x3, RZ, 0xc0, !PT ;  /* 0x000000031aff7812 */ /* 0x000fe2000780c0ff */
[----:B------:R-:W-:Y:S01]  /*15040*/  SHFL.IDX PT, R40, R14, 0x1, 0x1c1f ;  /* 0x003c1f000e287f89 */ /* 0x000fe200000e0000 */
[----:B------:R-:W-:-:S03]  /*15050*/  LOP3.LUT R8, R8, R9, RZ, 0x3c, !PT ;  /* 0x0000000908087212 */ /* 0x000fc600078e3cff */
[----:B------:R-:W1:Y:S01]  /*15060*/  SHFL.IDX PT, R41, R15, 0x1, 0x1c1f ;  /* 0x003c1f000f297f89 */ /* 0x000e6200000e0000 */
[----:B------:R-:W-:Y:S01]  /*15070*/  IMAD.X R9, RZ, RZ, R5, P2 ;  /* 0x000000ffff097224 */ /* 0x000fe200010e0605 */
[C---:B------:R-:W-:Y:S01]  /*15080*/  ISETP.GE.OR P2, PT, R6.reuse, R37, P0 ;  /* 0x000000250600720c */ /* 0x040fe20000746670 */
[----:B------:R-:W-:-:S05]  /*15090*/  VIADD R6, R6, 0x8 ;  /* 0x0000000806067836 */ /* 0x000fca0000000000 */
[----:B------:R-:W-:Y:S01]  /*150a0*/  ISETP.GE.OR P0, PT, R6, R37, P0 ;  /* 0x000000250600720c */ /* 0x000fe20000706670 */
[----:B------:R-:W-:Y:S01]  /*150b0*/  IMAD R39, R39, UR4, RZ ;  /* 0x0000000427277c24 */ /* 0x000fe2000f8e02ff */
[----:B------:R-:W-:-:S04]  /*150c0*/  LOP3.LUT R12, R13, 0x180, RZ, 0xc0, !PT ;  /* 0x000001800d0c7812 */ /* 0x000fc800078ec0ff */
[----:B------:R-:W-:Y:S01]  /*150d0*/  SHF.R.U64 R12, R12, 0x3, RZ ;  /* 0x000000030c0c7819 */ /* 0x000fe200000012ff */
[----:B0-----:R0:W-:Y:S01]  /*150e0*/  @!P2 ST.E desc[UR60][R42.64], R0 ;  /* 0x000000002a00a985 */ /* 0x0011e2000c10193c */
[----:B------:R-:W-:Y:S02]  /*150f0*/  IADD3 R21, P5, R4, 0x4800, RZ ;  /* 0x0000480004157810 */ /* 0x000fe40007fbe0ff */
[----:B------:R-:W-:Y:S01]  /*15100*/  LOP3.LUT R12, R12, R13, RZ, 0x3c, !PT ;  /* 0x0000000d0c0c7212 */ /* 0x000fe200078e3cff */
[----:B------:R-:W-:Y:S01]  /*15110*/  IMAD.X R13, RZ, RZ, R5, P3 ;  /* 0x000000ffff0d7224 */ /* 0x000fe200018e0605 */
[----:B------:R-:W-:Y:S01]  /*15120*/  IADD3 R25, P4, R4, 0x6000, RZ ;  /* 0x0000600004197810 */ /* 0x000fe20007f9e0ff */
[----:B-1----:R1:W-:Y:S01]  /*15130*/  @!P0 ST.E desc[UR60][R40.64], R2 ;  /* 0x0000000228008985 */ /* 0x0023e2000c10193c */
[----:B0-----:R-:W-:Y:S02]  /*15140*/  IMAD R0, R66, 0x60, R48 ;  /* 0x0000006042007824 */ /* 0x001fe400078e0230 */
[----:B------:R-:W-:Y:S01]  /*15150*/  IMAD R43, R38, UR5, R39 ;  /* 0x00000005262b7c24 */ /* 0x000fe2000f8e0227 */
[----:B------:R-:W-:Y:S01]  /*15160*/  IADD3 R7, P3, R4, 0x7800, RZ ;  /* 0x0000780004077810 */ /* 0x000fe20007f7e0ff */
[----:B------:R-:W-:Y:S01]  /*15170*/  IMAD.WIDE.U32 R38, R38, UR4, RZ ;  /* 0x0000000426267c25 */ /* 0x000fe2000f8e00ff */
[----:B------:R-:W-:Y:S01]  /*15180*/  ULDC.64 UR4, c[0x0][0xae8] ;  /* 0x0002ba0000047ab9 */ /* 0x000fe20000000a00 */
[----:B------:R-:W-:Y:S01]  /*15190*/  LOP3.LUT R20, R21, 0x180, RZ, 0xc0, !PT ;  /* 0x0000018015147812 */ /* 0x000fe200078ec0ff */
[----:B------:R-:W5:Y:S01]  /*151a0*/  LD.E.128 R12, desc[UR60][R12.64] ;  /* 0x0000003c0c0c7980 */ /* 0x000f62000c101d00 */
[----:B-1----:R-:W-:-:S02]  /*151b0*/  IMAD R40, R46, 0xc0, R0 ;  /* 0x000000c02e287824 */ /* 0x002fc400078e0200 */
[----:B------:R-:W-:Y:S02]  /*151c0*/  IMAD.IADD R39, R39, 0x1, R43 ;  /* 0x0000000127277824 */ /* 0x000fe400078e022b */
[----:B------:R-:W-:Y:S02]  /*151d0*/  IMAD R45, R45, UR4, RZ ;  /* 0x000000042d2d7c24 */ /* 0x000fe4000f8e02ff */
[----:B------:R-:W-:Y:S01]  /*151e0*/  @P1 IMAD.HI.U32 R0, R40, R47, RZ ;  /* 0x0000002f28001227 */ /* 0x000fe200078e00ff */
[----:B------:R-:W-:Y:S02]  /*151f0*/  LOP3.LUT R24, R25, 0x180, RZ, 0xc0, !PT ;  /* 0x0000018019187812 */ /* 0x000fe400078ec0ff */
[----:B------:R-:W-:Y:S01]  /*15200*/  LOP3.LUT R11, R4, 0x180, RZ, 0xc0, !PT ;  /* 0x00000180040b7812 */ /* 0x000fe200078ec0ff */
[C---:B------:R-:W-:Y:S01]  /*15210*/  IMAD R45, R50.reuse, UR5, R45 ;  /* 0x00000005322d7c24 */ /* 0x040fe2000f8e022d */
[----:B------:R-:W-:Y:S01]  /*15220*/  LOP3.LUT R6, R7, 0x180, RZ, 0xc0, !PT ;  /* 0x0000018007067812 */ /* 0x000fe200078ec0ff */
[----:B------:R-:W-:Y:S01]  /*15230*/  IMAD.WIDE.U32 R38, R50, UR4, R38 ;  /* 0x0000000432267c25 */ /* 0x000fe2000f8e0026 */
[----:B------:R-:W-:Y:S01]  /*15240*/  ULDC.64 UR4, c[0x0][0xaf0] ;  /* 0x0002bc0000047ab9 */ /* 0x000fe20000000a00 */
[----:B------:R-:W-:-:S02]  /*15250*/  SHF.R.U64 R20, R20, 0x3, RZ ;  /* 0x0000000314147819 */ /* 0x000fc400000012ff */
[----:B------:R-:W-:Y:S01]  /*15260*/  IMAD.MOV.U32 R41, RZ, RZ, R40 ;  /* 0x000000ffff297224 */ /* 0x000fe200078e0028 */
[----:B------:R-:W-:Y:S01]  /*15270*/  @P1 SHF.R.U32.HI R41, RZ, R49, R0 ;  /* 0x00000031ff291219 */ /* 0x000fe20000011600 */
[----:B------:R-:W-:Y:S01]  /*15280*/  IMAD R51, R51, UR4, RZ ;  /* 0x0000000433337c24 */ /* 0x000fe2000f8e02ff */
[----:B------:R-:W-:Y:S01]  /*15290*/  SHF.R.U64 R24, R24, 0x3, RZ ;  /* 0x0000000318187819 */ /* 0x000fe200000012ff */
[----:B------:R-:W-:Y:S01]  /*152a0*/  IMAD.IADD R39, R39, 0x1, R45 ;  /* 0x0000000127277824 */ /* 0x000fe200078e022d */
[----:B------:R-:W-:Y:S02]  /*152b0*/  SHF.R.U64 R11, R11, 0x3, RZ ;  /* 0x000000030b0b7819 */ /* 0x000fe400000012ff */
[----:B------:R-:W-:Y:S01]  /*152c0*/  SHF.R.U64 R6, R6, 0x3, RZ ;  /* 0x0000000306067819 */ /* 0x000fe200000012ff */
[----:B------:R-:W-:Y:S01]  /*152d0*/  IMAD R51, R44, UR5, R51 ;  /* 0x000000052c337c24 */ /* 0x000fe2000f8e0233 */
        /* <DEDUP_REMOVED lines=9> */
[----:B------:R-:W-:Y:S01]  /*15370*/  IMAD.WIDE.U32 R44, R44, UR4, R38 ;  /* 0x000000042c2c7c25 */ /* 0x000fe2000f8e0026 */
[----:B------:R-:W-:Y:S01]  /*15380*/  ULDC.64 UR4, c[0x0][0xae0] ;  /* 0x0002b80000047ab9 */ /* 0x000fe20000000a00 */
[----:B------:R-:W5:Y:S02]  /*15390*/  LD.E.128 R8, desc[UR60][R8.64] ;  /* 0x0000003c08087980 */ /* 0x000f64000c101d00 */
[----:B------:R-:W-:-:S02]  /*153a0*/  IMAD R0, R0, UR4, RZ ;  /* 0x0000000400007c24 */ /* 0x000fc4000f8e02ff */
[----:B------:R-:W-:Y:S01]  /*153b0*/  IMAD R39, R3, R2, R40 ;  /* 0x0000000203277224 */ /* 0x000fe200078e0228 */
[----:B------:R-:W5:Y:S01]  /*153c0*/  LD.E.128 R4, desc[UR60][R4.64] ;  /* 0x0000003c04047980 */ /* 0x000f62000c101d00 */
[----:B------:R-:W-:Y:S02]  /*153d0*/  IMAD.IADD R45, R45, 0x1, R51 ;  /* 0x000000012d2d7824 */ /* 0x000fe400078e0233 */
[----:B------:R-:W-:Y:S01]  /*153e0*/  IMAD R43, R41, UR5, R0 ;  /* 0x00000005292b7c24 */ /* 0x000fe2000f8e0200 */
[----:B------:R-:W5:Y:S01]  /*153f0*/  LD.E.128 R20, desc[UR60][R20.64] ;  /* 0x0000003c14147980 */ /* 0x000f62000c101d00 */
[----:B------:R-:W-:-:S03]  /*15400*/  SHF.R.S32.HI R0, RZ, 0x1f, R39 ;  /* 0x0000001fff007819 */ /* 0x000fc60000011427 */
[----:B------:R-:W5:Y:S01]  /*15410*/  LD.E.128 R24, desc[UR60][R24.64] ;  /* 0x0000003c18187980 */ /* 0x000f62000c101d00 */
[----:B------:R-:W-:Y:S01]  /*15420*/  IMAD.WIDE.U32 R2, R41, UR4, R44 ;  /* 0x0000000429027c25 */ /* 0x000fe2000f8e002c */
[----:B------:R-:W-:Y:S02]  /*15430*/  ULDC.64 UR4, c[0x0][0xad8] ;  /* 0x0002b60000047ab9 */ /* 0x000fe40000000a00 */
        /* <DEDUP_REMOVED lines=9> */
[----:B------:R-:W-:Y:S02]  /*154d0*/  IMAD R46, R46, 0xc0, R48 ;  /* 0x000000c02e2e7824 */ /* 0x000fe400078e0230 */
[C---:B------:R-:W-:Y:S02]  /*154e0*/  IMAD R41, R39.reuse, UR5, R0 ;  /* 0x0000000527297c24 */ /* 0x040fe4000f8e0200 */
[----:B------:R-:W-:Y:S01]  /*154f0*/  IMAD.WIDE.U32 R2, R39, UR4, R2 ;  /* 0x0000000427027c25 */ /* 0x000fe2000f8e0002 */
[----:B------:R-:W-:Y:S01]  /*15500*/  ISETP.GE.AND P0, PT, R46, R37, PT ;  /* 0x000000252e00720c */ /* 0x000fe20003f06270 */
[----:B------:R-:W-:Y:S02]  /*15510*/  ULDC.64 UR4, c[0x0][0xa80] ;  /* 0x0002a00000047ab9 */ /* 0x000fe40000000a00 */
[----:B------:R-:W-:Y:S01]  /*15520*/  IMAD.IADD R3, R3, 0x1, R41 ;  /* 0x0000000103037824 */ /* 0x000fe200078e0229 */
[----:B------:R-:W-:Y:S01]  /*15530*/  LEA R44, P1, R2, UR4, 0x1 ;  /* 0x00000004022c7c11 */ /* 0x000fe2000f8208ff */
[----:B------:R-:W-:-:S03]  /*15540*/  VIADD R0, R16, 0x31c20 ;  /* 0x00031c2010007836 */ /* 0x000fc60000000000 */
[----:B------:R-:W-:Y:S02]  /*15550*/  LEA.HI.X R45, R2, UR5, R3, 0x1, P1 ;  /* 0x00000005022d7c11 */ /* 0x000fe400088f0c03 */
[----:B------:R-:W-:Y:S01]  /*15560*/  PRMT R0, RZ, 0x654, R0 ;  /* 0x00000654ff007816 */ /* 0x000fe20000000000 */
[----:B0-----:R0:W1:Y:S03]  /*15570*/  SHFL.IDX PT, R38, R44, RZ, 0x1c1f ;  /* 0x001c1fff2c267589 */ /* 0x00106600000e0000 */
[----:B------:R0:W-:Y:S01]  /*15580*/  SYNCS.ARRIVE.TRANS64.RED.A1T0 RZ, [R0+URZ], RZ ;  /* 0x000000ff00ff79a7 */ /* 0x0001e2000810043f */
[----:B------:R0:W2:Y:S01]  /*15590*/  SHFL.IDX PT, R39, R45, RZ, 0x1c1f ;  /* 0x001c1fff2d277589 */ /* 0x0000a200000e0000 */
[----:B------:R-:W-:Y:S05]  /*155a0*/  @P0 BRA `(.L_x_10451) ;  /* 0x0000000000300947 */ /* 0x000fea0003800000 */
[----:B------:R-:W-:Y:S02]  /*155b0*/  ULDC UR4, c[0x0][0xac8] ;  /* 0x0002b20000047ab9 */ /* 0x000fe40000000800 */
        /* <DEDUP_REMOVED lines=11> */
.L_x_10451:
[----:B------:R-:W-:Y:S05]  /*15670*/  BSYNC B1 ;  /* 0x0000000000017941 */ /* 0x000fea0003800000 */
.L_x_10450:
[----:B0-----:R-:W-:Y:S01]  /*15680*/  VIADD R0, R46, 0x60 ;  /* 0x000000602e007836 */ /* 0x001fe20000000000 */
[----:B---3-5:R0:W3:Y:S04]  /*15690*/  SHFL.IDX PT, R5, R45, 0x1, 0x1c1f ;  /* 0x003c1f002d057f89 */ /* 0x0280e800000e0000 */
[----:B------:R-:W-:Y:S01]  /*156a0*/  ISETP.GE.AND P0, PT, R0, R37, PT ;  /* 0x000000250000720c */ /* 0x000fe20003f06270 */
[----:B------:R0:W4:-:S12]  /*156b0*/  SHFL.IDX PT, R4, R44, 0x1, 0x1c1f ;  /* 0x003c1f002c047f89 */ /* 0x00011800000e0000 */
[----:B0-----:R-:W-:Y:S05]  /*156c0*/  @P0 BRA `(.L_x_10452) ;  /* 0x0000000800b00947 */ /* 0x001fea0003800000 */
[----:B------:R-:W-:Y:S02]  /*156d0*/  ULDC UR4, c[0x0][0xac8] ;  /* 0x0002b20000047ab9 */ /* 0x000fe40000000800 */
[----:B------:R-:W-:Y:S02]  /*156e0*/  ISETP.GE.AND P2, PT, R34, UR4, PT ;  /* 0x0000000422007c0c */ /* 0x000fe4000bf46270 */
[----:B------:R-:W-:-:S11]  /*156f0*/  ISETP.GE.AND P1, PT, R32, UR4, PT ;  /* 0x0000000420007c0c */ /* 0x000fd6000bf26270 */
[----:B----4-:R-:W-:Y:S02]  /*15700*/  @!P2 LEA R6, P0, R34, R4, 0x1 ;  /* 0x000000042206a211 */ /* 0x010fe400078008ff */
[----:B---3--:R-:W-:Y:S02]  /*15710*/  @!P1 IMAD.WIDE R2, R32, 0x2, R4 ;  /* 0x0000000220029825 */ /* 0x008fe400078e0204 */
        /* <DEDUP_REMOVED lines=9> */
.L_x_10448:
[----:B------:R-:W-:Y:S01]  /*157b0*/  ULDC.64 UR4, c[0x0][0xc00] ;  /* 0x0003000000047ab9 */ /* 0x000fe20000000a00 */
[----:B------:R-:W-:Y:S01]  /*157c0*/  IMAD.MOV.U32 R0, RZ, RZ, RZ ;  /* 0x000000ffff007224 */ /* 0x000fe200078e00ff */
[----:B------:R-:W-:Y:S01]  /*157d0*/  ISETP.NE.U32.AND P0, PT, RZ, UR4, PT ;  /* 0x00000004ff007c0c */ /* 0x000fe2000bf05070 */
[----:B------:R-:W0:Y:S01]  /*157e0*/  LDC R23, c[0x0][0xbe8] ;  /* 0x0002fa00ff177b82 */ /* 0x000e220000000800 */
[----:B------:R-:W-:Y:S02]  /*157f0*/  IADD3 R2, P1, R55, UR4, RZ ;  /* 0x0000000437027c10 */ /* 0x000fe4000ff3e0ff */
[----:B------:R-:W-:Y:S02]  /*15800*/  ISETP.NE.AND.EX P0, PT, RZ, UR5, PT, P0 ;  /* 0x00000005ff007c0c */ /* 0x000fe4000bf05300 */
[----:B------:R-:W-:Y:S01]  /*15810*/  IADD3.X R3, R54, UR5, RZ, P1, !PT ;  /* 0x0000000536037c10 */ /* 0x000fe20008ffe4ff */
[----:B------:R-:W-:Y:S02]  /*15820*/  ULDC.64 UR4, c[0x0][0xc08] ;  /* 0x0003020000047ab9 */ /* 0x000fe40000000a00 */
[----:B------:R-:W-:-:S04]  /*15830*/  ISETP.NE.U32.AND P1, PT, RZ, UR4, PT ;  /* 0x00000004ff007c0c */ /* 0x000fc8000bf25070 */
[----:B------:R-:W-:-:S04]  /*15840*/  ISETP.NE.AND.EX P1, PT, RZ, UR5, PT, P1 ;  /* 0x00000005ff007c0c */ /* 0x000fc8000bf25310 */
[----:B------:R1:W5:Y:S01]  /*15850*/  @P0 LDG.E R0, desc[UR60][R2.64] ;  /* 0x0000003c02000981 */ /* 0x000362000c1e1900 */
[----:B------:R-:W2:Y:S08]  /*15860*/  S2R R7, SR_TID.X ;  /* 0x0000000000077919 */ /* 0x000eb00000002100 */
[----:B------:R-:W-:Y:S01]  /*15870*/  @P1 IADD3 R4, P2, R55, UR4, RZ ;  /* 0x0000000437041c10 */ /* 0x000fe2000ff5e0ff */
[----:B------:R-:W-:-:S02]  /*15880*/  ULDC UR4, c[0x0][0xa88] ;  /* 0x0002a20000047ab9 */ /* 0x000fc40000000800 */
[----:B------:R-:W-:Y:S01]  /*15890*/  IMAD.U32 R6, RZ, RZ, UR4 ;  /* 0x00000004ff067e24 */ /* 0x000fe2000f8e00ff */
[----:B------:R-:W-:-:S05]  /*158a0*/  @P1 IADD3.X R5, R54, UR5, RZ, P2, !PT ;  /* 0x0000000536051c10 */ /* 0x000fca00097fe4ff */
[----:B------:R1:W5:Y:S01]  /*158b0*/  @P1 LDG.E R6, desc[UR60][R4.64] ;  /* 0x0000003c04061981 */ /* 0x000362000c1e1900 */
[----:B0-----:R-:W-:-:S13]  /*158c0*/  ISETP.NE.AND P2, PT, R23, 0x1, PT ;  /* 0x000000011700780c */ /* 0x001fda0003f45270 */
[----:B------:R-:W0:Y:S01]  /*158d0*/  @P2 LDC R12, c[0x0][0xbec] ;  /* 0x0002fb00ff0c2b82 */ /* 0x000e220000000800 */
[----:B--2---:R-:W-:-:S07]  /*158e0*/  VIADD R22, R7, 0xffffff80 ;  /* 0xffffff8007167836 */ /* 0x004fce0000000000 */
[----:B------:R-:W2:Y:S01]  /*158f0*/  @P2 LDC R25, c[0x0][0xbf0] ;  /* 0x0002fc00ff192b82 */ /* 0x000ea20000000800 */
[----:B------:R-:W-:Y:S01]  /*15900*/  ISETP.GE.AND P3, PT, R22, 0xc0, PT ;  /* 0x000000c01600780c */ /* 0x000fe20003f66270 */
[----:B-1----:R-:W-:-:S12]  /*15910*/  @P1 BRA `(.L_x_10453) ;  /* 0x0000000000101947 */ /* 0x002fd80003800000 */
[----:B------:R-:W-:Y:S05]  /*15920*/  @!P0 BRA `(.L_x_10453) ;  /* 0x00000000000c8947 */ /* 0x000fea0003800000 */
[----:B------:R-:W3:Y:S04]  /*15930*/  LDG.E R5, desc[UR60][R2.64] ;  /* 0x0000003c02057981 */ /* 0x000ee8000c1e1900 */
[----:B-----5:R-:W3:Y:S02]  /*15940*/  LDG.E R6, desc[UR60][R2.64+0x4] ;  /* 0x0000043c02067981 */ /* 0x020ee4000c1e1900 */
[----:B---3--:R-:W-:-:S07]  /*15950*/  IMAD.IADD R6, R6, 0x1, -R5 ;  /* 0x0000000106067824 */ /* 0x008fce00078e0a05 */
.L_x_10453:
[----:B------:R-:W3:Y:S04]  /*15960*/  LDL R14, [R1+0x8c] ;  /* 0x00008c00010e7983 */ /* 0x000ee80000100800 */
[----:B------:R1:W5:Y:S01]  /*15970*/  LDL R20, [R1+0x90] ;  /* 0x0000900001147983 */ /* 0x0003620000100800 */
[----:B------:R-:W-:Y:S01]  /*15980*/  BSSY B1, `(.L_x_10454) ;  /* 0x000002d000017945 */ /* 0x000fe20003800000 */
[----:B------:R-:W-:Y:S02]  /*15990*/  SEL R13, R70, RZ, !P0 ;  /* 0x000000ff460d7207 */ /* 0x000fe40004000000 */
[----:B------:R-:W-:Y:S02]  /*159a0*/  SEL R51, R51, RZ, !P0 ;  /* 0x000000ff33337207 */ /* 0x000fe40004000000 */
[----:B----45:R-:W-:-:S02]  /*159b0*/  SHF.R.S32.HI R11, RZ, 0x1f, R0 ;  /* 0x0000001fff0b7819 */ /* 0x030fc40000011400 */
[----:B---3--:R-:W-:Y:S01]  /*159c0*/  SHF.R.S32.HI R10, RZ, 0x1f, R14 ;  /* 0x0000001fff0a7819 */ /* 0x008fe2000001140e */
[----:B-1----:R-:W-:Y:S06]  /*159d0*/  @P3 BRA `(.L_x_10455) ;  /* 0x00000000009c3947 */ /* 0x002fec0003800000 */
[----:B------:R-:W1:Y:S01]  /*159e0*/  LDC R9, c[0x0][0xbe8] ;  /* 0x0002fa00ff097b82 */ /* 0x000e620000000800 */
[----:B------:R-:W-:-:S04]  /*159f0*/  IMAD R2, R20, 0xc0, R7 ;  /* 0x000000c014027824 */ /* 0x000fc800078e0207 */
[----:B------:R-:W-:Y:S02]  /*15a00*/  VIADD R8, R2, 0xffffff80 ;  /* 0xffffff8002087836 */ /* 0x000fe40000000000 */
[----:B-1----:R-:W-:-:S05]  /*15a10*/  IMAD R3, R6, R9, RZ ;  /* 0x0000000906037224 */ /* 0x002fca00078e02ff */
        /* <DEDUP_REMOVED lines=9> */
[----:B------:R-:W1:Y:S01]  /*15ab0*/  @P0 LDC R15, c[0x0][0xbec] ;  /* 0x0002fb00ff0f0b82 */ /* 0x000e620000000800 */
[----:B------:R-:W-:Y:S01]  /*15ac0*/  IMAD R7, R14, UR5, R7 ;  /* 0x000000050e077c24 */ /* 0x000fe2000f8e0207 */
[----:B------:R-:W-:-:S03]  /*15ad0*/  ULDC.64 UR4, c[0x0][0xb98] ;  /* 0x0002e60000047ab9 */ /* 0x000fc60000000a00 */
[----:B------:R-:W-:-:S03]  /*15ae0*/  IMAD.IADD R3, R3, 0x1, R7 ;  /* 0x0000000103037824 */ /* 0x000fc600078e0207 */
[----:B------:R-:W3:Y:S01]  /*15af0*/  @P0 LDC R21, c[0x0][0xbf0] ;  /* 0x0002fc00ff150b82 */ /* 0x000ee20000000800 */
[----:B------:R-:W-:-:S04]  /*15b00*/  IMAD.WIDE.U32 R2, R13, UR4, R2 ;  /* 0x000000040d027c25 */ /* 0x000fc8000f8e0002 */
[----:B-1----:R-:W-:-:S05]  /*15b10*/  @P0 IMAD.HI.U32 R4, R8, R15, RZ ;  /* 0x0000000f08040227 */ /* 0x002fca00078e00ff */
        /* <DEDUP_REMOVED lines=19> */
.L_x_10455:
[----:B------:R-:W-:Y:S05]  /*15c50*/  BSYNC B1 ;  /* 0x0000000000017941 */ /* 0x000fea0003800000 */
.L_x_10454:
[----:B------:R-:W-:Y:S01]  /*15c60*/  SHF.R.S32.HI R8, RZ, 0x1f, R22 ;  /* 0x0000001fff087819 */ /* 0x000fe20000011416 */
[----:B------:R-:W-:Y:S02]  /*15c70*/  ULDC.64 UR4, c[0x0][0xaa0] ;  /* 0x0002a80000047ab9 */ /* 0x000fe40000000a00 */
[----:B-1----:R-:W-:Y:S01]  /*15c80*/  IMAD R3, R11, UR4, RZ ;  /* 0x000000040b037c24 */ /* 0x002fe2000f8e02ff */
[----:B------:R-:W-:-:S03]  /*15c90*/  LEA.HI R8, R8, R22, RZ, 0x2 ;  /* 0x0000001608087211 */ /* 0x000fc600078f10ff */
[C---:B------:R-:W-:Y:S01]  /*15ca0*/  IMAD R5, R0.reuse, UR5, R3 ;  /* 0x0000000500057c24 */ /* 0x040fe2000f8e0203 */
[----:B------:R-:W-:Y:S01]  /*15cb0*/  SHF.R.S32.HI R8, RZ, 0x2, R8 ;  /* 0x00000002ff087819 */ /* 0x000fe20000011408 */
[----:B------:R-:W-:Y:S01]  /*15cc0*/  IMAD.WIDE.U32 R2, R0, UR4, RZ ;  /* 0x0000000400027c25 */ /* 0x000fe2000f8e00ff */
[----:B------:R-:W-:-:S03]  /*15cd0*/  ULDC.64 UR4, c[0x0][0xae8] ;  /* 0x0002ba0000047ab9 */ /* 0x000fc60000000a00 */
[----:B------:R-:W-:Y:S02]  /*15ce0*/  IMAD R0, R66, 0x60, R8 ;  /* 0x0000006042007824 */ /* 0x000fe400078e0208 */
[----:B------:R-:W-:Y:S02]  /*15cf0*/  IMAD.IADD R3, R3, 0x1, R5 ;  /* 0x0000000103037824 */ /* 0x000fe400078e0205 */
[----:B------:R-:W-:Y:S02]  /*15d00*/  IMAD R9, R20, 0xc0, R0 ;  /* 0x000000c014097824 */ /* 0x000fe400078e0200 */
[----:B------:R-:W-:Y:S02]  /*15d10*/  IMAD R4, R10, UR4, RZ ;  /* 0x000000040a047c24 */ /* 0x000fe4000f8e02ff */
[----:B0-----:R-:W-:-:S04]  /*15d20*/  @P2 IMAD.HI.U32 R0, R9, R12, RZ ;  /* 0x0000000c09002227 */ /* 0x001fc800078e00ff */
[C---:B------:R-:W-:Y:S02]  /*15d30*/  IMAD R7, R14.reuse, UR5, R4 ;  /* 0x000000050e077c24 */ /* 0x040fe4000f8e0204 */
[----:B------:R-:W-:Y:S01]  /*15d40*/  IMAD.WIDE.U32 R2, R14, UR4, R2 ;  /* 0x000000040e027c25 */ /* 0x000fe2000f8e0002 */
[----:B------:R-:W-:-:S03]  /*15d50*/  ULDC.64 UR4, c[0x0][0xaf0] ;  /* 0x0002bc0000047ab9 */ /* 0x000fc60000000a00 */
[----:B------:R-:W-:Y:S01]  /*15d60*/  IMAD.MOV.U32 R5, RZ, RZ, R9 ;  /* 0x000000ffff057224 */ /* 0x000fe200078e0009 */
[----:B--2---:R-:W-:Y:S01]  /*15d70*/  @P2 SHF.R.U32.HI R5, RZ, R25, R0 ;  /* 0x00000019ff052219 */ /* 0x004fe20000011600 */
        /* <DEDUP_REMOVED lines=16> */
[----:B------:R-:W-:-:S04]  /*15e80*/  IMAD.WIDE.U32 R2, R7, UR4, R2 ;  /* 0x0000000407027c25 */ /* 0x000fc8000f8e0002 */
[----:B------:R-:W-:Y:S01]  /*15e90*/  IMAD R7, R7, UR5, R0 ;  /* 0x0000000507077c24 */ /* 0x000fe2000f8e0200 */
[----:B------:R-:W-:Y:S02]  /*15ea0*/  ULDC.64 UR4, c[0x0][0xa80] ;  /* 0x0002a00000047ab9 */ /* 0x000fe40000000a00 */
[----:B------:R-:W-:Y:S01]  /*15eb0*/  LEA R0, P0, R2, UR4, 0x1 ;  /* 0x0000000402007c11 */ /* 0x000fe2000f8008ff */
[----:B------:R-:W-:Y:S01]  /*15ec0*/  IMAD.IADD R3, R3, 0x1, R7 ;  /* 0x0000000103037824 */ /* 0x000fe200078e0207 */
[----:B------:R-:W-:-:S04]  /*15ed0*/  UMOV UR4, 0xffffffff ;  /* 0xffffffff00047882 */ /* 0x000fc80000000000 */
[----:B------:R-:W-:Y:S01]  /*15ee0*/  LEA.HI.X R2, R2, UR5, R3, 0x1, P0 ;  /* 0x0000000502027c11 */ /* 0x000fe200080f0c03 */
[----:B------:R-:W-:Y:S06]  /*15ef0*/  BRA.DIV UR4, `(.L_x_10456) ;  /* 0x0000008204747947 */ /* 0x000fec000b800000 */
[----:B------:R0:W1:Y:S04]  /*15f00*/  SHFL.IDX PT, R3, R2, RZ, 0x1c1f ;  /* 0x001c1fff02037589 */ /* 0x00006800000e0000 */
[----:B------:R0:W2:Y:S02]  /*15f10*/  SHFL.IDX PT, R14, R0, RZ, 0x1c1f ;  /* 0x001c1fff000e7589 */ /* 0x0000a400000e0000 */
.L_x_10652:
[----:B------:R-:W-:Y:S01]  /*15f20*/  IMAD R23, R6, R23, RZ ;  /* 0x0000001706177224 */ /* 0x000fe200078e02ff */
[----:B------:R-:W-:Y:S01]  /*15f30*/  BSSY B1, `(.L_x_10457) ;  /* 0x0000011000017945 */ /* 0x000fe20003800000 */
[----:B------:R-:W-:-:S05]  /*15f40*/  IMAD R4, R20, 0xc0, R8 ;  /* 0x000000c014047824 */ /* 0x000fca00078e0208 */
[----:B------:R-:W-:-:S13]  /*15f50*/  ISETP.GE.AND P0, PT, R4, R23, PT ;  /* 0x000000170400720c */ /* 0x000fda0003f06270 */
[----:B------:R-:W-:Y:S05]  /*15f60*/  @P0 BRA `(.L_x_10458) ;  /* 0x0000000000340947 */ /* 0x000fea0003800000 */
[----:B------:R-:W-:Y:S02]  /*15f70*/  ULDC UR4, c[0x0][0xac8] ;  /* 0x0002b20000047ab9 */ /* 0x000fe40000000800 */
[----:B------:R-:W-:Y:S02]  /*15f80*/  ISETP.GE.AND P2, PT, R32, UR4, PT ;  /* 0x0000000420007c0c */ /* 0x000fe4000bf46270 */
[----:B------:R-:W-:Y:S02]  /*15f90*/  ISETP.GE.AND P3, PT, R34, UR4, PT ;  /* 0x0000000422007c0c */ /* 0x000fe4000bf66270 */
[----:B------:R-:W-:-:S09]  /*15fa0*/  ISETP.GE.AND P4, PT, R33, UR4, PT ;  /* 0x0000000421007c0c */ /* 0x000fd2000bf86270 */
[----:B-1----:R-:W-:Y:S02]  /*15fb0*/  @!P2 IMAD.MOV.U32 R15, RZ, RZ, R3 ;  /* 0x000000ffff0fa224 */ /* 0x002fe400078e0003 */
[-C--:B--2---:R-:W-:Y:S02]  /*15fc0*/  @!P3 LEA R8, P0, R34, R14.reuse, 0x1 ;  /* 0x0000000e2208b211 */ /* 0x084fe400078008ff */
[C---:B------:R-:W-:Y:S01]  /*15fd0*/  @!P4 LEA R10, P1, R33.reuse, R14, 0x1 ;  /* 0x0000000e210ac211 */ /* 0x040fe200078208ff */
[----:B------:R-:W-:Y:S01]  /*15fe0*/  @!P2 IMAD.WIDE R6, R32, 0x2, R14 ;  /* 0x000000022006a825 */ /* 0x000fe200078e020e */
[-C--:B------:R-:W-:Y:S02]  /*15ff0*/  @!P3 LEA.HI.X R9, R34, R3.reuse, R35, 0x1, P0 ;  /* 0x000000032209b211 */ /* 0x080fe400000f0c23 */
[----:B------:R-:W-:Y:S02]  /*16000*/  @!P4 LEA.HI.X R11, R33, R3, R36, 0x1, P1 ;  /* 0x00000003210bc211 */ /* 0x000fe400008f0c24 */
[----:B------:R3:W-:Y:S04]  /*16010*/  @!P2 ST.E.128 desc[UR60][R6.64], RZ ;  /* 0x000000ff0600a985 */ /* 0x0007e8000c101d3c */
[----:B------:R3:W-:Y:S04]  /*16020*/  @!P3 ST.E.128 desc[UR60][R8.64], RZ ;  /* 0x000000ff0800b985 */ /* 0x0007e8000c101d3c */
[----:B------:R3:W-:Y:S02]  /*16030*/  @!P4 ST.E.128 desc[UR60][R10.64], RZ ;  /* 0x000000ff0a00c985 */ /* 0x0007e4000c101d3c */
.L_x_10458:
[----:B------:R-:W-:Y:S05]  /*16040*/  BSYNC B1 ;  /* 0x0000000000017941 */ /* 0x000fea0003800000 */
.L_x_10457:
[----:B------:R-:W-:-:S03]  /*16050*/  UMOV UR4, 0xffffffff ;  /* 0xffffffff00047882 */ /* 0x000fc60000000000 */
[----:B------:R-:W-:Y:S05]  /*16060*/  BRA.DIV UR4, `(.L_x_10459) ;  /* 0x00000082044c7947 */ /* 0x000fea000b800000 */
[----:B-1----:R1:W4:Y:S04]  /*16070*/  SHFL.IDX PT, R3, R2, 0x1, 0x1c1f ;  /* 0x003c1f0002037f89 */ /* 0x00232800000e0000 */
[----:B--2---:R1:W2:Y:S02]  /*16080*/  SHFL.IDX PT, R14, R0, 0x1, 0x1c1f ;  /* 0x003c1f00000e7f89 */ /* 0x0042a400000e0000 */
.L_x_10656:
[----:B01----:R-:W-:-:S05]  /*16090*/  VIADD R0, R4, 0x60 ;  /* 0x0000006004007836 */ /* 0x003fca0000000000 */
[----:B------:R-:W-:-:S13]  /*160a0*/  ISETP.GE.AND P0, PT, R0, R23, PT ;  /* 0x000000170000720c */ /* 0x000fda0003f06270 */
[----:B------:R-:W-:Y:S05]  /*160b0*/  @P0 BRA `(.L_x_10452) ;  /* 0x0000000000340947 */ /* 0x000fea0003800000 */
[----:B------:R-:W-:Y:S02]  /*160c0*/  ULDC UR4, c[0x0][0xac8] ;  /* 0x0002b20000047ab9 */ /* 0x000fe40000000800 */
[----:B------:R-:W-:Y:S02]  /*160d0*/  ISETP.GE.AND P2, PT, R32, UR4, PT ;  /* 0x0000000420007c0c */ /* 0x000fe4000bf46270 */
[----:B------:R-:W-:Y:S02]  /*160e0*/  ISETP.GE.AND P3, PT, R34, UR4, PT ;  /* 0x0000000422007c0c */ /* 0x000fe4000bf66270 */
[----:B------:R-:W-:-:S09]  /*160f0*/  ISETP.GE.AND P4, PT, R33, UR4, PT ;  /* 0x0000000421007c0c */ /* 0x000fd2000bf86270 */
[----:B----4-:R-:W-:Y:S02]  /*16100*/  @!P2 IMAD.MOV.U32 R15, RZ, RZ, R3 ;  /* 0x000000ffff0fa224 */ /* 0x010fe400078e0003 */
[-C--:B--23--:R-:W-:Y:S02]  /*16110*/  @!P3 LEA R6, P0, R34, R14.reuse, 0x1 ;  /* 0x0000000e2206b211 */ /* 0x08cfe400078008ff */
[C---:B------:R-:W-:Y:S01]  /*16120*/  @!P4 LEA R2, P1, R33.reuse, R14, 0x1 ;  /* 0x0000000e2102c211 */ /* 0x040fe200078208ff */
[----:B------:R-:W-:Y:S01]  /*16130*/  @!P2 IMAD.WIDE R4, R32, 0x2, R14 ;  /* 0x000000022004a825 */ /* 0x000fe200078e020e */
[-C--:B------:R-:W-:Y:S02]  /*16140*/  @!P3 LEA.HI.X R7, R34, R3.reuse, R35, 0x1, P0 ;  /* 0x000000032207b211 */ /* 0x080fe400000f0c23 */
[----:B------:R-:W-:Y:S02]  /*16150*/  @!P4 LEA.HI.X R3, R33, R3, R36, 0x1, P1 ;  /* 0x000000032103c211 */ /* 0x000fe400008f0c24 */
[----:B------:R0:W-:Y:S04]  /*16160*/  @!P2 ST.E.128 desc[UR60][R4.64], RZ ;  /* 0x000000ff0400a985 */ /* 0x0001e8000c101d3c */
[----:B------:R0:W-:Y:S04]  /*16170*/  @!P3 ST.E.128 desc[UR60][R6.64], RZ ;  /* 0x000000ff0600b985 */ /* 0x0001e8000c101d3c */
[----:B------:R0:W-:Y:S02]  /*16180*/  @!P4 ST.E.128 desc[UR60][R2.64], RZ ;  /* 0x000000ff0200c985 */ /* 0x0001e4000c101d3c */
.L_x_10452:
[----:B------:R-:W-:Y:S05]  /*16190*/  BSYNC B0 ;  /* 0x0000000000007941 */ /* 0x000fea0003800000 */
.L_x_10447:
[----:B------:R-:W-:Y:S02]  /*161a0*/  ULDC UR4, c[0x0][0xc3c] ;  /* 0x00030f0000047ab9 */ /* 0x000fe40000000800 */
[----:B------:R-:W-:-:S13]  /*161b0*/  ISETP.GE.AND P0, PT, R107, UR4, PT ;  /* 0x000000046b007c0c */ /* 0x000fda000bf06270 */
[----:B------:R-:W-:Y:S05]  /*161c0*/  @!P0 BRA `(.L_x_10460) ;  /* 0xfffffeb000cc8947 */ /* 0x000fea000383ffff */
[----:B------:R-:W-:Y:S05]  /*161d0*/  BRA `(.L_x_10324) ;  /* 0x0000007400c07947 */ /* 0x000fea0003800000 */
.L_x_10322:
[----:B------:R-:W-:-:S08]  /*161e0*/  NOP ;  /* 0x0000000000007918 */ /* 0x000fd00000000000 */
[----:B--2---:R-:W0:-:S00]  /*161f0*/  USETMAXREG.DEALLOC.CTAPOOL 0x20 ;  /* 0x00000020000079c8 */ /* 0x004e0000080e0500 */
[----:B0-----:R-:W2:Y:S01]  /*16200*/  LDL.LU R2, [R1] ;  /* 0x0000000001027983 */ /* 0x001ea20000300800 */
[----:B------:R-:W-:-:S06]  /*16210*/  LOP3.LUT R0, R0, 0x3, RZ, 0xc0, !PT ;  /* 0x0000000300007812 */ /* 0x000fcc00078ec0ff */
[----:B------:R-:W0:Y:S02]  /*16220*/  SHFL.IDX PT, R0, R0, RZ, 0x1f ;  /* 0x00001fff00007589 */ /* 0x000e2400000e0000 */
[----:B0-----:R-:W-:Y:S01]  /*16230*/  ISETP.NE.AND P0, PT, R0, RZ, PT ;  /* 0x000000ff0000720c */ /* 0x001fe20003f05270 */
[----:B------:R-:W-:Y:S01]  /*16240*/  IMAD.MOV.U32 R0, RZ, RZ, RZ ;  /* 0x000000ffff007224 */ /* 0x000fe200078e00ff */
        /* <DEDUP_REMOVED lines=11> */
.L_x_10461:
        /* <DEDUP_REMOVED lines=42> */
.L_x_10467:
        /* <DEDUP_REMOVED lines=12> */
.L_x_10466:
[----:B------:R-:W-:Y:S05]  /*16660*/  BSYNC B0 ;  /* 0x0000000000007941 */ /* 0x000fea0003800000 */
.L_x_10465:
        /* <DEDUP_REMOVED lines=21> */
.L_x_10463:
        /* <DEDUP_REMOVED lines=15> */
.L_x_10468:
        /* <DEDUP_REMOVED lines=28> */
.L_x_10464:
[----:B------:R-:W-:Y:S02]  /*16a70*/  IMAD.MOV.U32 R17, RZ, RZ, RZ ;  /* 0x000000ffff117224 */ /* 0x000fe400078e00ff */
[----:B------:R-:W-:Y:S02]  /*16a80*/  IMAD.U32 R16, RZ, RZ, UR6 ;  /* 0x00000006ff107e24 */ /* 0x000fe4000f8e00ff */
[----:B------:R-:W-:-:S07]  /*16a90*/  IMAD.MOV.U32 R18, RZ, RZ, RZ ;  /* 0x000000ffff127224 */ /* 0x000fce00078e00ff */
.L_x_10469:
[----:B------:R-:W-:-:S13]  /*16aa0*/  ISETP.NE.AND P0, PT, R5, RZ, PT ;  /* 0x000000ff0500720c */ /* 0x000fda0003f05270 */
[----:B------:R-:W0:Y:S01]  /*16ab0*/  @!P0 S2R R3, SR_CgaCtaId ;  /* 0x0000000000038919 */ /* 0x000e220000008800 */
[----:B------:R-:W-:-:S04]  /*16ac0*/  @!P0 MOV R0, 0x400 ;  /* 0x0000040000008802 */ /* 0x000fc80000000f00 */
[----:B0-----:R-:W-:-:S05]  /*16ad0*/  @!P0 LEA R0, R3, R0, 0x18 ;  /* 0x0000000003008211 */ /* 0x001fca00078ec0ff */
[----:B------:R2:W-:Y:S01]  /*16ae0*/  @!P0 STS.128 [R0+0x31cd0], R16 ;  /* 0x031cd01000008388 */ /* 0x0005e20000000c00 */
[----:B------:R-:W-:Y:S06]  /*16af0*/  BAR.ARV 0x5, 0x200 ;  /* 0x0148000000007b1d */ /* 0x000fec0000002000 */
.L_x_10462:
[----:B------:R3:W-:Y:S01]  /*16b00*/  STL [R1+0x38], RZ ;  /* 0x000038ff01007387 */ /* 0x0007e20000100800 */
[----:B------:R-:W-:Y:S01]  /*16b10*/  ULDC UR4, c[0x0][0xc3c] ;  /* 0x00030f0000047ab9 */ /* 0x000fe20000000800 */
[----:B------:R-:W-:Y:S01]  /*16b20*/  IMAD.MOV.U32 R26, RZ, RZ, 0x1 ;  /* 0x00000001ff1a7424 */ /* 0x000fe200078e00ff */
[----:B-1----:R-:W-:Y:S01]  /*16b30*/  ISETP.GE.AND P0, PT, R19, UR4, PT ;  /* 0x0000000413007c0c */ /* 0x002fe2000bf06270 */
[----:B------:R-:W-:-:S12]  /*16b40*/  IMAD.MOV.U32 R23, RZ, RZ, RZ ;  /* 0x000000ffff177224 */ /* 0x000fd800078e00ff */
[----:B---3--:R-:W-:Y:S05]  /*16b50*/  @P0 BRA `(.L_x_10470) ;  /* 0x0000006800840947 */ /* 0x008fea0003800000 */
[----:B------:R-:W3:Y:S04]  /*16b60*/  LDL R7, [R1+0x28] ;  /* 0x0000280001077983 */ /* 0x000ee80000100800 */
[----:B------:R-:W4:Y:S01]  /*16b70*/  LDL.LU R5, [R1] ;  /* 0x0000000001057983 */ /* 0x000f220000300800 */
[----:B------:R-:W1:Y:S01]  /*16b80*/  S2R R8, SR_TID.X ;  /* 0x0000000000087919 */ /* 0x000e620000002100 */
[----:B------:R-:W5:Y:S01]  /*16b90*/  S2UR UR5, SR_CgaCtaId ;  /* 0x00000000000579c3 */ /* 0x000f620000008800 */
[----:B------:R-:W-:Y:S01]  /*16ba0*/  UMOV UR4, 0x400 ;  /* 0x0000040000047882 */ /* 0x000fe20000000000 */
[C---:B-1----:R-:W-:Y:S01]  /*16bb0*/  LOP3.LUT R6, R8.reuse, 0x7f, RZ, 0xc0, !PT ;  /* 0x0000007f08067812 */ /* 0x042fe200078ec0ff */
[----:B--2---:R-:W-:-:S04]  /*16bc0*/  IMAD.SHL.U32 R0, R8, 0x8, RZ ;  /* 0x0000000808007824 */ /* 0x004fc800078e00ff */
[----:B------:R-:W-:Y:S01]  /*16bd0*/  IMAD.SHL.U32 R4, R6, 0x8, RZ ;  /* 0x0000000806047824 */ /* 0x000fe200078e00ff */
[C---:B------:R-:W-:Y:S02]  /*16be0*/  LOP3.LUT R3, R0.reuse, 0x20, RZ, 0xc0, !PT ;  /* 0x0000002000037812 */ /* 0x040fe400078ec0ff */
[----:B0-----:R-:W-:Y:S02]  /*16bf0*/  LOP3.LUT R2, R0, 0xd8, RZ, 0xc0, !PT ;  /* 0x000000d800027812 */ /* 0x001fe400078ec0ff */
[----:B------:R-:W-:Y:S02]  /*16c00*/  ISETP.NE.AND P1, PT, R6, RZ, PT ;  /* 0x000000ff0600720c */ /* 0x000fe40003f25270 */
[----:B------:R-:W-:Y:S02]  /*16c10*/  LOP3.LUT R3, R3, 0x300, R4, 0xf8, !PT ;  /* 0x0000030003037812 */ /* 0x000fe400078ef804 */
[----:B------:R-:W-:-:S04]  /*16c20*/  LOP3.LUT R2, R2, 0x18, R8, 0x78, !PT ;  /* 0x0000001802027812 */ /* 0x000fc800078e7808 */
[----:B------:R-:W-:Y:S02]  /*16c30*/  LOP3.LUT R3, R3, R2, RZ, 0xfc, !PT ;  /* 0x0000000203037212 */ /* 0x000fe400078efcff */
[----:B------:R-:W-:Y:S01]  /*16c40*/  LOP3.LUT P0, R2, R8, 0x1f, RZ, 0xc0, !PT ;  /* 0x0000001f08027812 */ /* 0x000fe2000780c0ff */
[----:B-----5:R-:W-:Y:S01]  /*16c50*/  ULEA UR4, UR5, UR4, 0x18 ;  /* 0x0000000405047291 */ /* 0x020fe2000f8ec03f */
[----:B------:R-:W-:-:S03]  /*16c60*/  SHF.R.U32.HI R4, RZ, 0x2, R6 ;  /* 0x00000002ff047819 */ /* 0x000fc60000011606 */
[----:B------:R0:W-:Y:S02]  /*16c70*/  STL [R1+0xc], R2 ;  /* 0x00000c0201007387 */ /* 0x0001e40000100800 */
[----:B------:R-:W-:Y:S02]  /*16c80*/  IMAD.U32 R22, RZ, RZ, UR4 ;  /* 0x00000004ff167e24 */ /* 0x000fe4000f8e00ff */
[----:B0-----:R-:W-:-:S05]  /*16c90*/  IMAD.SHL.U32 R2, R8, 0x20, RZ ;  /* 0x0000002008027824 */ /* 0x001fca00078e00ff */
[----:B------:R-:W-:Y:S01]  /*16ca0*/  LOP3.LUT R4, R4, 0x60, R2, 0xf8, !PT ;  /* 0x0000006004047812 */ /* 0x000fe200078ef802 */
[----:B------:R-:W-:Y:S01]  /*16cb0*/  IMAD R2, R3, 0x2, R22 ;  /* 0x0000000203027824 */ /* 0x000fe200078e0216 */
[----:B------:R-:W-:Y:S01]  /*16cc0*/  LOP3.LUT R0, R0, 0x18, RZ, 0xc0, !PT ;  /* 0x0000001800007812 */ /* 0x000fe200078ec0ff */
[----:B------:R-:W-:Y:S01]  /*16cd0*/  BSSY B8, `(.L_x_10470) ;  /* 0x0000689000087945 */ /* 0x000fe20003800000 */
[----:B------:R-:W-:Y:S02]  /*16ce0*/  IMAD.MOV.U32 R29, RZ, RZ, RZ ;  /* 0x000000ffff1d7224 */ /* 0x000fe400078e00ff */
[----:B------:R-:W-:Y:S02]  /*16cf0*/  IMAD.MOV.U32 R26, RZ, RZ, 0x1 ;  /* 0x00000001ff1a7424 */ /* 0x000fe400078e00ff */
[----:B------:R-:W-:Y:S01]  /*16d00*/  IMAD.MOV.U32 R23, RZ, RZ, RZ ;  /* 0x000000ffff177224 */ /* 0x000fe200078e00ff */
[----:B------:R-:W-:Y:S01]  /*16d10*/  ULDC.64 UR36, c[0x0][0x198] ;  /* 0x0000660000247ab9 */ /* 0x000fe20000000a00 */
[----:B------:R-:W-:Y:S01]  /*16d20*/  ULDC UR38, c[0x0][0xc] ;  /* 0x0000030000267ab9 */ /* 0x000fe20000000800 */
[----:B----4-:R-:W-:-:S04]  /*16d30*/  LOP3.LUT R5, R5, 0xfffffffd, RZ, 0xc0, !PT ;  /* 0xfffffffd05057812 */ /* 0x010fc800078ec0ff */
[----:B------:R-:W-:-:S04]  /*16d40*/  @P1 LOP3.LUT R5, R5, 0x2, RZ, 0xfc, !PT ;  /* 0x0000000205051812 */ /* 0x000fc800078efcff */
[----:B------:R-:W-:-:S04]  /*16d50*/  LOP3.LUT R5, R5, 0xfffffffe, RZ, 0xc0, !PT ;  /* 0xfffffffe05057812 */ /* 0x000fc800078ec0ff */
[----:B------:R-:W-:Y:S02]  /*16d60*/  @P0 LOP3.LUT R5, R5, 0x1, RZ, 0xfc, !PT ;  /* 0x0000000105050812 */ /* 0x000fe400078efcff */
[----:B------:R-:W-:Y:S02]  /*16d70*/  ISETP.NE.OR P0, PT, R6, RZ, !P0 ;  /* 0x000000ff0600720c */ /* 0x000fe40004705670 */
[----:B---3--:R-:W-:Y:S01]  /*16d80*/  LOP3.LUT R8, R7, 0x2, RZ, 0xfc, !PT ;  /* 0x0000000207087812 */ /* 0x008fe200078efcff */
[----:B------:R-:W-:Y:S01]  /*16d90*/  IMAD.MOV.U32 R7, RZ, RZ, 0x1 ;  /* 0x00000001ff077424 */ /* 0x000fe200078e00ff */
[----:B------:R-:W-:-:S03]  /*16da0*/  LOP3.LUT R5, R5, 0xfffffff7, RZ, 0xc0, !PT ;  /* 0xfffffff705057812 */ /* 0x000fc600078ec0ff */
[----:B------:R-:W-:Y:S04]  /*16db0*/  STL [R1+0x18], R8 ;  /* 0x0000180801007387 */ /* 0x000fe80000100800 */
[----:B------:R-:W-:Y:S02]  /*16dc0*/  STL [R1+0x4], R7 ;  /* 0x0000040701007387 */ /* 0x000fe40000100800 */
[----:B------:R-:W-:Y:S02]  /*16dd0*/  @P0 LOP3.LUT R5, R5, 0x8, RZ, 0xfc, !PT ;  /* 0x0000000805050812 */ /* 0x000fe400078efcff */
[----:B------:R0:W-:Y:S04]  /*16de0*/  STL [R1+0x10], R2 ;  /* 0x0000100201007387 */ /* 0x0001e80000100800 */
[----:B------:R1:W-:Y:S04]  /*16df0*/  STL [R1+0x38], RZ ;  /* 0x000038ff01007387 */ /* 0x0003e80000100800 */
[----:B------:R1:W-:Y:S01]  /*16e00*/  STL [R1], R5 ;  /* 0x0000000501007387 */ /* 0x0003e20000100800 */
[----:B0-----:R-:W-:-:S02]  /*16e10*/  LOP3.LUT R2, R0, 0x20, RZ, 0xfc, !PT ;  /* 0x0000002000027812 */ /* 0x001fc400078efcff */
[----:B------:R-:W-:-:S07]  /*16e20*/  LOP3.LUT R0, R0, 0x40, RZ, 0xfc, !PT ;  /* 0x0000004000007812 */ /* 0x000fce00078efcff */
.L_x_10618:
[----:B0-----:R-:W0:Y:S02]  /*16e30*/  LDC.64 R2, c[0x0][0xc88] ;  /* 0x00032200ff027b82 */ /* 0x001e240000000a00 */
[----:B0-----:R-:W-:-:S05]  /*16e40*/  IMAD.WIDE R2, R19, 0x4, R2 ;  /* 0x0000000413027825 */ /* 0x001fca00078e0202 */
[----:B--2---:R0:W2:Y:S01]  /*16e50*/  LDG.E R13, desc[UR60][R2.64] ;  /* 0x0000003c020d7981 */ /* 0x0040a2000c1e1900 */
[----:B------:R-:W-:Y:S05]  /*16e60*/  YIELD ;  /* 0x0000000000007946 */ /* 0x000fea0003800000 */
[----:B------:R-:W-:Y:S01]  /*16e70*/  ULDC.64 UR4, c[0x0][0xa28] ;  /* 0x00028a0000047ab9 */ /* 0x000fe20000000a00 */
[----:B------:R-:W-:Y:S01]  /*16e80*/  ULDC.64 UR6, c[0x0][0xa18] ;  /* 0x0002860000067ab9 */ /* 0x000fe20000000a00 */
[----:B------:R-:W-:Y:S01]  /*16e90*/  ISETP.NE.U32.AND P0, PT, RZ, UR4, PT ;  /* 0x00000004ff007c0c */ /* 0x000fe2000bf05070 */
[----:B------:R-:W-:Y:S01]  /*16ea0*/  ULDC.64 UR8, c[0x0][0xa10] ;  /* 0x0002840000087ab9 */ /* 0x000fe20000000a00 */
[----:B------:R-:W-:-:S02]  /*16eb0*/  ISETP.NE.U32.AND P3, PT, RZ, UR6, PT ;  /* 0x00000006ff007c0c */ /* 0x000fc4000bf65070 */
[----:B0-----:R-:W-:Y:S02]  /*16ec0*/  CS2R R2, SRZ ;  /* 0x0000000000027805 */ /* 0x001fe4000001ff00 */
[----:B------:R-:W-:Y:S02]  /*16ed0*/  ISETP.NE.AND.EX P0, PT, RZ, UR5, PT, P0 ;  /* 0x00000005ff007c0c */ /* 0x000fe4000bf05300 */
[----:B------:R-:W-:Y:S02]  /*16ee0*/  ISETP.NE.AND.EX P3, PT, RZ, UR7, PT, P3 ;  /* 0x00000007ff007c0c */ /* 0x000fe4000bf65330 */
[----:B--2---:R-:W-:Y:S01]  /*16ef0*/  SHF.R.S32.HI R0, RZ, 0x1f, R13 ;  /* 0x0000001fff007819 */ /* 0x004fe2000001140d */
[----:B------:R-:W-:-:S08]  /*16f00*/  IMAD.SHL.U32 R24, R13, 0x4, RZ ;  /* 0x000000040d187824 */ /* 0x000fd000078e00ff */
[C---:B------:R-:W-:Y:S01]  /*16f10*/  @P0 LEA R4, P1, R13.reuse, UR4, 0x2 ;  /* 0x000000040d040c11 */ /* 0x040fe2000f8210ff */
[----:B------:R-:W-:Y:S01]  /*16f20*/  STL [R1+0x14], R13 ;  /* 0x0000140d01007387 */ /* 0x000fe20000100800 */
[C-C-:B------:R-:W-:Y:S02]  /*16f30*/  SHF.L.U64.HI R12, R13.reuse, 0x2, R0.reuse ;  /* 0x000000020d0c7819 */ /* 0x140fe40000010200 */
[----:B-1----:R-:W-:Y:S01]  /*16f40*/  @P0 LEA.HI.X R5, R13, UR5, R0, 0x2, P1 ;  /* 0x000000050d050c11 */ /* 0x002fe200088f1400 */
[----:B------:R-:W-:Y:S01]  /*16f50*/  ULDC.64 UR4, c[0x0][0xa00] ;  /* 0x0002800000047ab9 */ /* 0x000fe20000000a00 */
[----:B------:R-:W-:Y:S01]  /*16f60*/  @P3 IADD3 R10, P1, R24, UR6, RZ ;  /* 0x00000006180a3c10 */ /* 0x000fe2000ff3e0ff */
[----:B------:R0:W-:Y:S03]  /*16f70*/  STL [R1+0x2c], R0 ;  /* 0x00002c0001007387 */ /* 0x0001e60000100800 */
[----:B------:R-:W-:Y:S01]  /*16f80*/  @P3 IADD3.X R11, R12, UR7, RZ, P1, !PT ;  /* 0x000000070c0b3c10 */ /* 0x000fe20008ffe4ff */
[----:B------:R-:W-:Y:S01]  /*16f90*/  ULDC.64 UR6, c[0x0][0xa08] ;  /* 0x0002820000067ab9 */ /* 0x000fe20000000a00 */
[----:B------:R1:W5:Y:S01]  /*16fa0*/  @P0 LDG.E R2, desc[UR60][R4.64] ;  /* 0x0000003c04020981 */ /* 0x000362000c1e1900 */
[----:B------:R-:W-:Y:S01]  /*16fb0*/  IADD3 R8, P1, R24, UR6, RZ ;  /* 0x0000000618087c10 */ /* 0x000fe2000ff3e0ff */
[----:B------:R-:W-:Y:S01]  /*16fc0*/  IMAD.MOV.U32 R28, RZ, RZ, RZ ;  /* 0x000000ffff1c7224 */ /* 0x000fe200078e00ff */
[----:B------:R-:W-:Y:S01]  /*16fd0*/  ISETP.NE.U32.AND P2, PT, RZ, UR6, PT ;  /* 0x00000006ff007c0c */ /* 0x000fe2000bf45070 */
[----:B------:R-:W-:Y:S01]  /*16fe0*/  STL [R1+0x8], R12 ;  /* 0x0000080c01007387 */ /* 0x000fe20000100800 */
[----:B------:R-:W-:Y:S01]  /*16ff0*/  IADD3.X R9, R12, UR7, RZ, P1, !PT ;  /* 0x000000070c097c10 */ /* 0x000fe20008ffe4ff */
[----:B0-----:R-:W-:Y:S01]  /*17000*/  IMAD.MOV.U32 R0, RZ, RZ, RZ ;  /* 0x000000ffff007224 */ /* 0x001fe200078e00ff */
[----:B------:R-:W-:-:S02]  /*17010*/  ISETP.NE.U32.AND P1, PT, RZ, UR4, PT ;  /* 0x00000004ff007c0c */ /* 0x000fc4000bf25070 */
[----:B------:R-:W-:Y:S02]  /*17020*/  ISETP.NE.AND.EX P2, PT, RZ, UR7, PT, P2 ;  /* 0x00000007ff007c0c */ /* 0x000fe4000bf45320 */
[----:B------:R-:W-:Y:S02]  /*17030*/  ISETP.NE.AND.EX P1, PT, RZ, UR5, PT, P1 ;  /* 0x00000005ff007c0c */ /* 0x000fe4000bf25310 */
[----:B-1----:R-:W-:-:S04]  /*17040*/  IADD3 R4, P0, R24, UR4, RZ ;  /* 0x0000000418047c10 */ /* 0x002fc8000ff1e0ff */
[----:B------:R-:W-:Y:S02]  /*17050*/  IADD3.X R5, R12, UR5, RZ, P0, !PT ;  /* 0x000000050c057c10 */ /* 0x000fe400087fe4ff */
[----:B------:R-:W-:Y:S01]  /*17060*/  IADD3 R6, P0, R24, UR8, RZ ;  /* 0x0000000818067c10 */ /* 0x000fe2000ff1e0ff */
[----:B------:R-:W-:Y:S02]  /*17070*/  ULDC UR4, c[0x0][0x288] ;  /* 0x0000a20000047ab9 */ /* 0x000fe40000000800 */
        /* <DEDUP_REMOVED lines=16> */
[----:B------:R-:W-:-:S03]  /*17180*/  ULDC UR5, c[0x0][0x348] ;  /* 0x0000d20000057ab9 */ /* 0x000fc60000000800 */
[----:B0-----:R-:W-:Y:S01]  /*17190*/  IMAD.U32 R10, RZ, RZ, UR4 ;  /* 0x00000004ff0a7e24 */ /* 0x001fe2000f8e00ff */
[----:B--2---:R0:W-:Y:S02]  /*171a0*/  STL [R1+0x40], R0 ;  /* 0x0000400001007387 */ /* 0x0041e40000100800 */
[----:B0-----:R-:W-:Y:S01]  /*171b0*/  IMAD.U32 R0, RZ, RZ, UR5 ;  /* 0x00000005ff007e24 */ /* 0x001fe2000f8e00ff */
[----:B---3--:R-:W-:Y:S06]  /*171c0*/  @P3 BRA `(.L_x_10471) ;  /* 0x0000000000143947 */ /* 0x008fec0003800000 */
[----:B------:R-:W-:Y:S05]  /*171d0*/  @!P1 BRA `(.L_x_10471) ;  /* 0x0000000000109947 */ /* 0x000fea0003800000 */
[----:B------:R-:W2:Y:S04]  /*171e0*/  LDG.E R11, desc[UR60][R4.64] ;  /* 0x0000003c040b7981 */ /* 0x000ea8000c1e1900 */
[----:B------:R-:W2:Y:S02]  /*171f0*/  LDG.E R4, desc[UR60][R4.64+0x4] ;  /* 0x0000043c04047981 */ /* 0x000ea4000c1e1900 */
[----:B--2---:R-:W-:-:S05]  /*17200*/  IMAD.IADD R4, R4, 0x1, -R11 ;  /* 0x0000000104047824 */ /* 0x004fca00078e0a0b */
[----:B------:R0:W-:Y:S02]  /*17210*/  STL [R1+0x40], R4 ;  /* 0x0000400401007387 */ /* 0x0001e40000100800 */
.L_x_10471:
[----:B------:R-:W-:Y:S01]  /*17220*/  ULDC.64 UR4, c[0x0][0xa20] ;  /* 0x0002880000047ab9 */ /* 0x000fe20000000a00 */
[----:B-----5:R-:W-:Y:S01]  /*17230*/  IMAD.IADD R28, R28, 0x1, R2 ;  /* 0x000000011c1c7824 */ /* 0x020fe200078e0202 */
[----:B------:R-:W-:Y:S01]  /*17240*/  ISETP.NE.U32.AND P1, PT, RZ, UR4, PT ;  /* 0x00000004ff007c0c */ /* 0x000fe2000bf25070 */
[----:B------:R-:W-:-:S03]  /*17250*/  IMAD.MOV.U32 R25, RZ, RZ, R13 ;  /* 0x000000ffff197224 */ /* 0x000fc600078e000d */
[----:B------:R-:W-:-:S13]  /*17260*/  ISETP.NE.AND.EX P1, PT, RZ, UR5, PT, P1 ;  /* 0x00000005ff007c0c */ /* 0x000fda000bf25310 */
[----:B------:R-:W-:Y:S05]  /*17270*/  @!P1 BRA `(.L_x_10472) ;  /* 0x0000000000109947 */ /* 0x000fea0003800000 */
[----:B------:R-:W-:-:S04]  /*17280*/  IADD3 R10, P1, R24, UR4, RZ ;  /* 0x00000004180a7c10 */ /* 0x000fc8000ff3e0ff */
[----:B------:R-:W-:-:S05]  /*17290*/  IADD3.X R11, R12, UR5, RZ, P1, !PT ;  /* 0x000000050c0b7c10 */ /* 0x000fca0008ffe4ff */
[----:B------:R1:W5:Y:S01]  /*172a0*/  LDG.E R10, desc[UR60][R10.64] ;  /* 0x0000003c0a0a7981 */ /* 0x000362000c1e1900 */
[----:B------:R-:W-:Y:S05]  /*172b0*/  BRA `(.L_x_10473) ;  /* 0x0000000000107947 */ /* 0x000fea0003800000 */
.L_x_10472:
[----:B------:R-:W-:Y:S05]  /*172c0*/  @!P2 BRA `(.L_x_10473) ;  /* 0x00000000000ca947 */ /* 0x000fea0003800000 */
[----:B------:R-:W2:Y:S04]  /*172d0*/  LDG.E R10, desc[UR60][R8.64] ;  /* 0x0000003c080a7981 */ /* 0x000ea8000c1e1900 */
[----:B------:R-:W2:Y:S02]  /*172e0*/  LDG.E R8, desc[UR60][R8.64+0x4] ;  /* 0x0000043c08087981 */ /* 0x000ea4000c1e1900 */
[----:B--2---:R-:W-:-:S07]  /*172f0*/  IMAD.IADD R10, R8, 0x1, -R10 ;  /* 0x00000001080a7824 */ /* 0x004fce00078e0a0a */
.L_x_10473:
[----:B-----5:R-:W-:Y:S02]  /*17300*/  IMAD.IADD R10, R10, 0x1, -R2 ;  /* 0x000000010a0a7824 */ /* 0x020fe400078e0a02 */
[----:B------:R-:W2:Y:S04]  /*17310*/  @P0 LDG.E R2, desc[UR60][R6.64] ;  /* 0x0000003c06020981 */ /* 0x000ea8000c1e1900 */
[----:B------:R-:W2:Y:S01]  /*17320*/  @P0 LDG.E R6, desc[UR60][R6.64+0x4] ;  /* 0x0000043c06060981 */ /* 0x000ea2000c1e1900 */
[----:B------:R-:W-:Y:S01]  /*17330*/  BSSY B0, `(.L_x_10474) ;  /* 0x000015a000007945 */ /* 0x000fe20003800000 */
[----:B------:R-:W-:Y:S01]  /*17340*/  PLOP3.LUT P5, PT, PT, PT, PT, 0x80, 0x0 ;  /* 0x000000000000781c */ /* 0x000fe20003faf070 */
[----:B--2---:R-:W-:-:S04]  /*17350*/  @P0 IMAD.IADD R0, R6, 0x1, -R2 ;  /* 0x0000000106000824 */ /* 0x004fc800078e0a02 */
[----:B0-----:R-:W-:-:S04]  /*17360*/  IMAD.IADD R4, R10, 0x1, R0 ;  /* 0x000000010a047824 */ /* 0x001fc800078e0200 */
[----:B------:R-:W-:Y:S01]  /*17370*/  VIADD R2, R4, 0x8f ;  /* 0x0000008f04027836 */ /* 0x000fe20000000000 */
[----:B------:R0:W-:Y:S03]  /*17380*/  STL [R1+0x3c], R4 ;  /* 0x00003c0401007387 */ /* 0x0001e60000100800 */
[----:B------:R-:W-:-:S05]  /*17390*/  IMAD.HI R2, R2, 0x38e38e39, RZ ;  /* 0x38e38e3902027827 */ /* 0x000fca00078e02ff */
[----:B0-----:R-:W-:-:S04]  /*173a0*/  SHF.R.U32.HI R4, RZ, 0x1f, R2 ;  /* 0x0000001fff047819 */ /* 0x001fc80000011602 */
[----:B------:R-:W-:Y:S01]  /*173b0*/  LEA.HI.SX32 R5, R2, R4, 0x1b ;  /* 0x0000000402057211 */ /* 0x000fe200078fdaff */
[----:B------:R-:W-:-:S04]  /*173c0*/  IMAD.MOV R4, RZ, RZ, -R10 ;  /* 0x000000ffff047224 */ /* 0x000fc800078e0a0a */
[----:B------:R-:W-:Y:S01]  /*173d0*/  IMAD R2, R5, 0x90, -R10 ;  /* 0x0000009005027824 */ /* 0x000fe200078e0a0a */
[----:B------:R-:W-:Y:S01]  /*173e0*/  VIMNMX R4, RZ, R4, !PT ;  /* 0x00000004ff047248 */ /* 0x000fe20007fe0100 */
[----:B------:R0:W-:Y:S03]  /*173f0*/  STL [R1+0x1c], R5 ;  /* 0x00001c0501007387 */ /* 0x0001e60000100800 */
[----:B------:R-:W-:-:S04]  /*17400*/  VIMNMX R0, R2, R0, PT ;  /* 0x0000000002007248 */ /* 0x000fc80003fe0100 */
[----:B------:R-:W-:Y:S01]  /*17410*/  ISETP.GT.AND P1, PT, R0, R4, PT ;  /* 0x000000040000720c */ /* 0x000fe20003f24270 */
[----:B0-----:R-:W-:-:S05]  /*17420*/  IMAD.WIDE.U32 R4, R4, 0x38e38e39, RZ ;  /* 0x38e38e3904047825 */ /* 0x001fca00078e00ff */
[----:B------:R-:W-:-:S07]  /*17430*/  SHF.R.U32.HI R2, RZ, 0x5, R5 ;  /* 0x00000005ff027819 */ /* 0x000fce0000011605 */
[----:B------:R-:W-:Y:S02]  /*17440*/  @P1 VIADD R0, R0, 0x8f ;  /* 0x0000008f00001836 */ /* 0x000fe40000000000 */
[----:B------:R-:W-:Y:S02]  /*17450*/  IMAD.MOV.U32 R4, RZ, RZ, R2 ;  /* 0x000000ffff047224 */ /* 0x000fe400078e0002 */
        /* <DEDUP_REMOVED lines=11> */
[----:B------:R0:W2:Y:S02]  /*17510*/  SHFL.IDX PT, R14, R5, RZ, 0x1f ;  /* 0x00001fff050e7589 */ /* 0x0000a400000e0000 */
.L_x_10659:
[----:B--2---:R-:W-:Y:S02]  /*17520*/  ISETP.NE.AND P0, PT, R14, RZ, PT ;  /* 0x000000ff0e00720c */ /* 0x004fe40003f05270 */
[----:B------:R-:W-:-:S11]  /*17530*/  PLOP3.LUT P2, PT, PT, PT, PT, 0x8, 0x0 ;  /* 0x000000000000781c */ /* 0x000fd60003f4e170 */
[----:B------:R-:W-:Y:S05]  /*17540*/  @P0 BRA `(.L_x_10477) ;  /* 0x00000000000c0947 */ /* 0x000fea0003800000 */
[----:B------:R-:W-:-:S03]  /*17550*/  UMOV UR4, 0xffffffff ;  /* 0xffffffff00047882 */ /* 0x000fc60000000000 */
[----:B------:R-:W-:Y:S05]  /*17560*/  BRA.DIV UR4, `(.L_x_10478) ;  /* 0x0000006e04887947 */ /* 0x000fea000b800000 */
[----:B------:R-:W-:-:S13]  /*17570*/  ELECT P2, URZ, PT ;  /* 0x00000000003f782f */ /* 0x000fda0003840000 */
.L_x_10477:
[----:B0-----:R-:W2:Y:S01]  /*17580*/  LDL R5, [R1+0x38] ;  /* 0x0000380001057983 */ /* 0x001ea20000100800 */
[----:B------:R-:W-:Y:S01]  /*17590*/  BSSY B1, `(.L_x_10479) ;  /* 0x0000008000017945 */ /* 0x000fe20003800000 */
[----:B--2---:R-:W-:-:S05]  /*175a0*/  VIADD R5, R5, 0x1 ;  /* 0x0000000105057836 */ /* 0x004fca0000000000 */
[----:B------:R-:W-:-:S04]  /*175b0*/  LEA.HI R6, R5, R5, RZ, 0x1 ;  /* 0x0000000505067211 */ /* 0x000fc800078f08ff */
[----:B------:R-:W-:-:S05]  /*175c0*/  LOP3.LUT R6, R6, 0xfffffffe, RZ, 0xc0, !PT ;  /* 0xfffffffe06067812 */ /* 0x000fca00078ec0ff */
[----:B------:R-:W-:-:S05]  /*175d0*/  IMAD.IADD R5, R5, 0x1, -R6 ;  /* 0x0000000105057824 */ /* 0x000fca00078e0a06 */
[----:B------:R-:W-:-:S04]  /*175e0*/  SHF.L.U32 R5, R5, 0x1f, RZ ;  /* 0x0000001f05057819 */ /* 0x000fc800000006ff */
[----:B------:R-:W0:Y:S02]  /*175f0*/  SYNCS.PHASECHK.TRANS64.TRYWAIT P0, [R22+URZ+0x31c20], R5 ;  /* 0x031c2005160075a7 */ /* 0x000e24000800017f */
[----:B0-----:R-:W-:Y:S05]  /*17600*/  @!P0 BRA `(.L_x_10480) ;  /* 0x0000006c00848947 */ /* 0x001fea0003800000 */
.L_x_10662:
[----:B------:R-:W-:Y:S05]  /*17610*/  BSYNC B1 ;  /* 0x0000000000017941 */ /* 0x000fea0003800000 */
.L_x_10479:
[----:B------:R-:W-:Y:S04]  /*17620*/  BSSY B1, `(.L_x_10481) ;  /* 0x000008a000017945 */ /* 0x000fe80003800000 */
[----:B------:R-:W-:Y:S05]  /*17630*/  @!P2 BRA `(.L_x_10482) ;  /* 0x000000080020a947 */ /* 0x000fea0003800000 */
[----:B------:R-:W2:Y:S01]  /*17640*/  LDL R7, [R1+0x4] ;  /* 0x0000040001077983 */ /* 0x000ea20000100800 */
[----:B------:R-:W-:Y:S01]  /*17650*/  IMAD R8, R29, 0x8, R22 ;  /* 0x000000081d087824 */ /* 0x000fe200078e0216 */
[----:B------:R-:W3:Y:S01]  /*17660*/  S2R R6, SR_TID.X ;  /* 0x0000000000067919 */ /* 0x000ee20000002100 */
[----:B------:R-:W-:Y:S01]  /*17670*/  BSSY B2, `(.L_x_10483) ;  /* 0x0000006000027945 */ /* 0x000fe20003800000 */
[----:B---3--:R-:W-:-:S04]  /*17680*/  LOP3.LUT R6, R6, 0x7f, RZ, 0xc0, !PT ;  /* 0x0000007f06067812 */ /* 0x008fc800078ec0ff */
[----:B------:R-:W-:Y:S02]  /*17690*/  ISETP.NE.AND P4, PT, R6, RZ, PT ;  /* 0x000000ff0600720c */ /* 0x000fe40003f85270 */
[----:B--2---:R-:W-:-:S04]  /*176a0*/  SHF.L.U32 R10, R7, 0x1f, RZ ;  /* 0x0000001f070a7819 */ /* 0x004fc800000006ff */
[----:B------:R-:W2:Y:S02]  /*176b0*/  SYNCS.PHASECHK.TRANS64.TRYWAIT P0, [R8+URZ+0x31ca0], R10 ;  /* 0x031ca00a080075a7 */ /* 0x000ea4000800017f */
[----:B--2---:R-:W-:Y:S05]  /*176c0*/  @!P0 BRA `(.L_x_10484) ;  /* 0x0000006c00688947 */ /* 0x004fea0003800000 */
.L_x_10663:
[----:B------:R-:W-:Y:S05]  /*176d0*/  BSYNC B2 ;  /* 0x0000000000027941 */ /* 0x000fea0003800000 */
.L_x_10483:
[----:B------:R-:W-:Y:S04]  /*176e0*/  BSSY B2, `(.L_x_10485) ;  /* 0x0000008000027945 */ /* 0x000fe80003800000 */
[----:B------:R-:W-:Y:S05]  /*176f0*/  @P4 BRA `(.L_x_10486) ;  /* 0x0000000000184947 */ /* 0x000fea0003800000 */
[----:B0-----:R-:W3:Y:S02]  /*17700*/  LDL R5, [R1] ;  /* 0x0000000001057983 */ /* 0x001ee40000100800 */
[----:B---3--:R-:W-:Y:S01]  /*17710*/  LOP3.LUT P0, RZ, R5, 0x1, RZ, 0xc0, !PT ;  /* 0x0000000105ff7812 */ /* 0x008fe2000780c0ff */
[----:B------:R-:W-:-:S04]  /*17720*/  IMAD.MOV.U32 R5, RZ, RZ, 0x6c00 ;  /* 0x00006c00ff057424 */ /* 0x000fc800078e00ff */
[----:B------:R3:W-:Y:S08]  /*17730*/  SYNCS.ARRIVE.TRANS64 RZ, [R8+URZ+0x31c90], R5 ;  /* 0x031c900508ff79a7 */ /* 0x0007f0000800003f */
[----:B------:R-:W-:Y:S05]  /*17740*/  @!P0 BRA `(.L_x_10486) ;  /* 0x0000000000048947 */ /* 0x000fea0003800000 */
[----:B------:R-:W-:Y:S01]  /*17750*/  BPT.TRAP 0x1 ;  /* 0x000000040000795c */ /* 0x000fe20000300000 */
.L_x_10486:
[----:B------:R-:W-:Y:S05]  /*17760*/  BSYNC B2 ;  /* 0x0000000000027941 */ /* 0x000fea0003800000 */
.L_x_10485:
[----:B------:R-:W-:Y:S01]  /*17770*/  IMAD.MOV.U32 R14, RZ, RZ, RZ ;  /* 0x000000ffff0e7224 */ /* 0x000fe200078e00ff */
[----:B------:R-:W-:Y:S01]  /*17780*/  UIADD3 UR4, UP0, UR36, 0x570, URZ ;  /* 0x0000057024047890 */ /* 0x000fe2000ff1e03f */
[----:B------:R-:W-:Y:S01]  /*17790*/  IMAD R6, R4, 0x90, R3 ;  /* 0x0000009004067824 */ /* 0x000fe200078e0203 */
[----:B------:R-:W-:Y:S01]  /*177a0*/  PLOP3.LUT P0, PT, PT, PT, PT, 0x80, 0x0 ;  /* 0x000000000000781c */ /* 0x000fe20003f0f070 */
[----:B------:R-:W-:Y:S01]  /*177b0*/  IMAD R7, R29, 0x6c00, R22 ;  /* 0x00006c001d077824 */ /* 0x000fe200078e0216 */
[----:B------:R-:W-:Y:S01]  /*177c0*/  R2UR UR10, R14 ;  /* 0x000000000e0a72ca */ /* 0x000fe200000e0000 */
[----:B------:R-:W-:Y:S01]  /*177d0*/  VIADD R6, R6, 0xffffff70 ;  /* 0xffffff7006067836 */ /* 0x000fe20000000000 */
[----:B------:R-:W-:Y:S01]  /*177e0*/  UIADD3.X UR5, URZ, UR37, URZ, UP0, !UPT ;  /* 0x000000253f057290 */ /* 0x000fe200087fe43f */
[----:B0--3--:R-:W-:Y:S01]  /*177f0*/  VIADD R5, R8, 0x31c90 ;  /* 0x00031c9008057836 */ /* 0x009fe20000000000 */
[----:B------:R-:W-:Y:S01]  /*17800*/  UMOV UR6, 0x0 ;  /* 0x0000000000067882 */ /* 0x000fe20000000000 */
[----:B------:R-:W-:Y:S01]  /*17810*/  VIADD R9, R7, 0x16a00 ;  /* 0x00016a0007097836 */ /* 0x000fe20000000000 */
[----:B------:R-:W-:-:S09]  /*17820*/  UMOV UR7, 0x12f00000 ;  /* 0x12f0000000077882 */ /* 0x000fd20000000000 */
.L_x_10487:
        /* <DEDUP_REMOVED lines=16> */
.L_x_10488:
        /* <DEDUP_REMOVED lines=16> */
.L_x_10489:
        /* <DEDUP_REMOVED lines=13> */
.L_x_10664:
[----:B------:R-:W-:Y:S05]  /*17b00*/  BSYNC B2 ;  /* 0x0000000000027941 */ /* 0x000fea0003800000 */
.L_x_10490:
[----:B------:R-:W-:Y:S01]  /*17b10*/  BSSY B2, `(.L_x_10492) ;  /* 0x000000a000027945 */ /* 0x000fe20003800000 */
[----:B0-2---:R-:W-:Y:S02]  /*17b20*/  IMAD.MOV.U32 R10, RZ, RZ, 0x0 ;  /* 0x00000000ff0a7424 */ /* 0x005fe400078e00ff */
[----:B-1----:R-:W-:Y:S01]  /*17b30*/  IMAD.MOV.U32 R11, RZ, RZ, 0x12f00000 ;  /* 0x12f00000ff0b7424 */ /* 0x002fe200078e00ff */
[----:B------:R-:W-:Y:S06]  /*17b40*/  @P4 BRA `(.L_x_10493) ;  /* 0x0000000000184947 */ /* 0x000fec0003800000 */
[----:B------:R-:W2:Y:S02]  /*17b50*/  LDL R5, [R1] ;  /* 0x0000000001057983 */ /* 0x000ea40000100800 */
[----:B--2---:R-:W-:Y:S01]  /*17b60*/  LOP3.LUT P0, RZ, R5, 0x1, RZ, 0xc0, !PT ;  /* 0x0000000105ff7812 */ /* 0x004fe2000780c0ff */
[----:B------:R-:W-:-:S04]  /*17b70*/  IMAD.MOV.U32 R5, RZ, RZ, 0x6c00 ;  /* 0x00006c00ff057424 */ /* 0x000fc800078e00ff */
[----:B------:R0:W-:Y:S08]  /*17b80*/  SYNCS.ARRIVE.TRANS64 RZ, [R8+URZ+0x31cb0], R5 ;  /* 0x031cb00508ff79a7 */ /* 0x0001f0000800003f */
[----:B------:R-:W-:Y:S05]  /*17b90*/  @!P0 BRA `(.L_x_10493) ;  /* 0x0000000000048947 */ /* 0x000fea0003800000 */
[----:B------:R-:W-:Y:S01]  /*17ba0*/  BPT.TRAP 0x1 ;  /* 0x000000040000795c */ /* 0x000fe20000300000 */
.L_x_10493:
[----:B------:R-:W-:Y:S05]  /*17bb0*/  BSYNC B2 ;  /* 0x0000000000027941 */ /* 0x000fea0003800000 */
.L_x_10492:
        /* <DEDUP_REMOVED lines=8> */
.L_x_10494:
        /* <DEDUP_REMOVED lines=15> */
.L_x_10495:
        /* <DEDUP_REMOVED lines=15> */
.L_x_10496:
        /* <DEDUP_REMOVED lines=10> */
.L_x_10482:
[----:B------:R-:W-:Y:S05]  /*17ec0*/  BSYNC B1 ;  /* 0x0000000000017941 */ /* 0x000fea0003800000 */
.L_x_10481:
[----:B0-----:R-:W2:Y:S01]  /*17ed0*/  LDL.LU R5, [R1+0x4] ;  /* 0x0000040001057983 */ /* 0x001ea20000300800 */
[----:B------:R-:W-:Y:S01]  /*17ee0*/  VIADD R29, R29, 0x1 ;  /* 0x000000011d1d7836 */ /* 0x000fe20000000000 */
[----:B------:R-:W-:Y:S01]  /*17ef0*/  PLOP3.LUT P5, PT, PT, PT, PT, 0x8, 0x0 ;  /* 0x000000000000781c */ /* 0x000fe20003fae170 */
[----:B------:R-:W-:-:S03]  /*17f00*/  VIADD R9, R4, 0xfffffffe ;  /* 0xfffffffe04097836 */ /* 0x000fc60000000000 */
[----:B------:R-:W-:-:S04]  /*17f10*/  ISETP.NE.AND P0, PT, R29, 0x2, PT ;  /* 0x000000021d00780c */ /* 0x000fc80003f05270 */
[----:B------:R-:W-:Y:S02]  /*17f20*/  SEL R4, RZ, 0x1, P0 ;  /* 0x00000001ff047807 */ /* 0x000fe40000000000 */
[----:B------:R-:W-:Y:S02]  /*17f30*/  SEL R29, R29, RZ, P0 ;  /* 0x000000ff1d1d7207 */ /* 0x000fe40000000000 */
[----:B------:R-:W-:Y:S02]  /*17f40*/  ISETP.GE.AND P0, PT, R9, R2, PT ;  /* 0x000000020900720c */ /* 0x000fe40003f06270 */
[----:B--2---:R-:W-:-:S05]  /*17f50*/  LOP3.LUT R5, R5, R4, RZ, 0x3c, !PT ;  /* 0x0000000405057212 */ /* 0x004fca00078e3cff */
[----:B------:R0:W-:Y:S06]  /*17f60*/  STL [R1+0x4], R5 ;  /* 0x0000040501007387 */ /* 0x0001ec0000100800 */
[----:B------:R-:W-:Y:S05]  /*17f70*/  @!P0 BRA `(.L_x_10475) ;  /* 0x0000000800548947 */ /* 0x000fea0003800000 */
.L_x_10513:
[----:B------:R-:W-:Y:S05]  /*17f80*/  YIELD ;  /* 0x0000000000007946 */ /* 0x000fea0003800000 */
[----:B------:R-:W-:Y:S04]  /*17f90*/  BSSY B1, `(.L_x_10497) ;  /* 0x0000089000017945 */ /* 0x000fe80003800000 */
[----:B--2---:R-:W-:Y:S05]  /*17fa0*/  @!P2 BRA `(.L_x_10498) ;  /* 0x00000008001ca947 */ /* 0x004fea0003800000 */
[----:B0-----:R-:W2:Y:S01]  /*17fb0*/  LDL R5, [R1+0x4] ;  /* 0x0000040001057983 */ /* 0x001ea20000100800 */
[----:B------:R-:W-:Y:S01]  /*17fc0*/  IMAD R8, R29, 0x8, R22 ;  /* 0x000000081d087824 */ /* 0x000fe200078e0216 */
[----:B------:R-:W0:Y:S01]  /*17fd0*/  S2R R4, SR_TID.X ;  /* 0x0000000000047919 */ /* 0x000e220000002100 */
[----:B------:R-:W-:Y:S01]  /*17fe0*/  BSSY B2, `(.L_x_10499) ;  /* 0x0000006000027945 */ /* 0x000fe20003800000 */
[----:B0-----:R-:W-:-:S04]  /*17ff0*/  LOP3.LUT R4, R4, 0x7f, RZ, 0xc0, !PT ;  /* 0x0000007f04047812 */ /* 0x001fc800078ec0ff */
[----:B------:R-:W-:Y:S02]  /*18000*/  ISETP.NE.AND P1, PT, R4, RZ, PT ;  /* 0x000000ff0400720c */ /* 0x000fe40003f25270 */
[----:B--2---:R-:W-:-:S04]  /*18010*/  SHF.L.U32 R7, R5, 0x1f, RZ ;  /* 0x0000001f05077819 */ /* 0x004fc800000006ff */
[----:B------:R-:W0:Y:S02]  /*18020*/  SYNCS.PHASECHK.TRANS64.TRYWAIT P0, [R8+URZ+0x31ca0], R7 ;  /* 0x031ca007080075a7 */ /* 0x000e24000800017f */
[----:B0-----:R-:W-:Y:S05]  /*18030*/  @!P0 BRA `(.L_x_10500) ;  /* 0x0000006400348947 */ /* 0x001fea0003800000 */
.L_x_10665:
[----:B------:R-:W-:Y:S05]  /*18040*/  BSYNC B2 ;  /* 0x0000000000027941 */ /* 0x000fea0003800000 */
.L_x_10499:
        /* <DEDUP_REMOVED lines=8> */
.L_x_10502:
[----:B------:R-:W-:Y:S05]  /*180d0*/  BSYNC B2 ;  /* 0x0000000000027941 */ /* 0x000fea0003800000 */
.L_x_10501:
[----:B------:R-:W-:Y:S01]  /*180e0*/  IMAD.MOV.U32 R12, RZ, RZ, RZ ;  /* 0x000000ffff0c7224 */ /* 0x000fe200078e00ff */
[----:B------:R-:W-:Y:S01]  /*180f0*/  UIADD3 UR4, UP0, UR36, 0x570, URZ ;  /* 0x0000057024047890 */ /* 0x000fe2000ff1e03f */
[----:B------:R-:W-:Y:S01]  /*18100*/  IMAD R6, R29, 0x6c00, R22 ;  /* 0x00006c001d067824 */ /* 0x000fe200078e0216 */
[----:B------:R-:W-:Y:S01]  /*18110*/  PLOP3.LUT P0, PT, PT, PT, PT, 0x80, 0x0 ;  /* 0x000000000000781c */ /* 0x000fe20003f0f070 */
[----:B------:R-:W-:Y:S01]  /*18120*/  IMAD R5, R9, 0x90, R3 ;  /* 0x0000009009057824 */ /* 0x000fe200078e0203 */
[----:B------:R-:W-:Y:S01]  /*18130*/  R2UR UR10, R12 ;  /* 0x000000000c0a72ca */ /* 0x000fe200000e0000 */
[----:B--2---:R-:W-:Y:S01]  /*18140*/  VIADD R4, R8, 0x31c90 ;  /* 0x00031c9008047836 */ /* 0x004fe20000000000 */
[----:B------:R-:W-:Y:S01]  /*18150*/  UIADD3.X UR5, URZ, UR37, URZ, UP0, !UPT ;  /* 0x000000253f057290 */ /* 0x000fe200087fe43f */
[----:B------:R-:W-:Y:S01]  /*18160*/  VIADD R10, R6, 0x16a00 ;  /* 0x00016a00060a7836 */ /* 0x000fe20000000000 */
[----:B------:R-:W-:Y:S01]  /*18170*/  UMOV UR6, 0x0 ;  /* 0x0000000000067882 */ /* 0x000fe20000000000 */
[----:B------:R-:W-:-:S10]  /*18180*/  UMOV UR7, 0x12f00000 ;  /* 0x12f0000000077882 */ /* 0x000fd40000000000 */
.L_x_10503:
        /* <DEDUP_REMOVED lines=16> */
.L_x_10504:
        /* <DEDUP_REMOVED lines=16> */
.L_x_10505:
        /* <DEDUP_REMOVED lines=13> */
.L_x_10666:
[----:B------:R-:W-:Y:S05]  /*18460*/  BSYNC B2 ;  /* 0x0000000000027941 */ /* 0x000fea0003800000 */
.L_x_10506:
[----:B------:R-:W-:Y:S01]  /*18470*/  BSSY B2, `(.L_x_10508) ;  /* 0x000000a000027945 */ /* 0x000fe20003800000 */
[----:B------:R-:W-:Y:S02]  /*18480*/  IMAD.MOV.U32 R10, RZ, RZ, 0x0 ;  /* 0x00000000ff0a7424 */ /* 0x000fe400078e00ff */
[----:B-1----:R-:W-:Y:S01]  /*18490*/  IMAD.MOV.U32 R11, RZ, RZ, 0x12f00000 ;  /* 0x12f00000ff0b7424 */ /* 0x002fe200078e00ff */
[----:B------:R-:W-:Y:S06]  /*184a0*/  @P1 BRA `(.L_x_10509) ;  /* 0x0000000000181947 */ /* 0x000fec0003800000 */
[----:B------:R-:W3:Y:S02]  /*184b0*/  LDL R4, [R1] ;  /* 0x0000000001047983 */ /* 0x000ee40000100800 */
[----:B---3--:R-:W-:Y:S01]  /*184c0*/  LOP3.LUT P0, RZ, R4, 0x1, RZ, 0xc0, !PT ;  /* 0x0000000104ff7812 */ /* 0x008fe2000780c0ff */
[----:B------:R-:W-:-:S04]  /*184d0*/  IMAD.MOV.U32 R4, RZ, RZ, 0x6c00 ;  /* 0x00006c00ff047424 */ /* 0x000fc800078e00ff */
[----:B------:R1:W-:Y:S08]  /*184e0*/  SYNCS.ARRIVE.TRANS64 RZ, [R8+URZ+0x31cb0], R4 ;  /* 0x031cb00408ff79a7 */ /* 0x0003f0000800003f */
[----:B------:R-:W-:Y:S05]  /*184f0*/  @!P0 BRA `(.L_x_10509) ;  /* 0x0000000000048947 */ /* 0x000fea0003800000 */
[----:B------:R-:W-:Y:S01]  /*18500*/  BPT.TRAP 0x1 ;  /* 0x000000040000795c */ /* 0x000fe20000300000 */
.L_x_10509:
[----:B------:R-:W-:Y:S05]  /*18510*/  BSYNC B2 ;  /* 0x0000000000027941 */ /* 0x000fea0003800000 */
.L_x_10508:
        /* <DEDUP_REMOVED lines=8> */
.L_x_10510:
        /* <DEDUP_REMOVED lines=15> */
.L_x_10511:
        /* <DEDUP_REMOVED lines=15> */
.L_x_10512:
        /* <DEDUP_REMOVED lines=10> */
.L_x_10498:
[----:B------:R-:W-:Y:S05]  /*18820*/  BSYNC B1 ;  /* 0x0000000000017941 */ /* 0x000fea0003800000 */
.L_x_10497:
[----:B------:R-:W2:Y:S01]  /*18830*/  LDL.LU R7, [R1+0x4] ;  /* 0x0000040001077983 */ /* 0x000ea20000300800 */
[----:B------:R-:W-:-:S05]  /*18840*/  VIADD R29, R29, 0x1 ;  /* 0x000000011d1d7836 */ /* 0x000fca0000000000 */
[----:B------:R-:W-:-:S04]  /*18850*/  ISETP.NE.AND P0, PT, R29, 0x2, PT ;  /* 0x000000021d00780c */ /* 0x000fc80003f05270 */
[----:B------:R-:W-:Y:S02]  /*18860*/  SEL R4, RZ, 0x1, P0 ;  /* 0x00000001ff047807 */ /* 0x000fe40000000000 */
[----:B------:R-:W-:Y:S02]  /*18870*/  SEL R29, R29, RZ, P0 ;  /* 0x000000ff1d1d7207 */ /* 0x000fe40000000000 */
[C---:B------:R-:W-:Y:S01]  /*18880*/  ISETP.GT.AND P0, PT, R9.reuse, R2, PT ;  /* 0x000000020900720c */ /* 0x040fe20003f04270 */
[----:B------:R-:W-:Y:S01]  /*18890*/  VIADD R9, R9, 0xffffffff ;  /* 0xffffffff09097836 */ /* 0x000fe20000000000 */
[----:B--2---:R-:W-:-:S05]  /*188a0*/  LOP3.LUT R7, R7, R4, RZ, 0x3c, !PT ;  /* 0x0000000407077212 */ /* 0x004fca00078e3cff */
[----:B------:R2:W-:Y:S06]  /*188b0*/  STL [R1+0x4], R7 ;  /* 0x0000040701007387 */ /* 0x0005ec0000100800 */
[----:B------:R-:W-:Y:S05]  /*188c0*/  @P0 BRA `(.L_x_10513) ;  /* 0xfffffff400ac0947 */ /* 0x000fea000383ffff */
.L_x_10475:
[----:B------:R-:W-:Y:S05]  /*188d0*/  BSYNC B0 ;  /* 0x0000000000007941 */ /* 0x000fea0003800000 */
.L_x_10474:
[----:B------:R-:W3:Y:S01]  /*188e0*/  LDL R4, [R1+0x3c] ;  /* 0x00003c0001047983 */ /* 0x000ee20000100800 */
[----:B------:R-:W-:Y:S05]  /*188f0*/  @!P5 WARPSYNC.ALL ;  /* 0x000000000000d948 */ /* 0x000fea0003800000 */
[----:B------:R-:W-:Y:S01]  /*18900*/  BSSY B7, `(.L_x_10514) ;  /* 0x0000427000077945 */ /* 0x000fe20003800000 */
[----:B------:R-:W-:Y:S01]  /*18910*/  @!P5 BAR.SYNC.DEFER_BLOCKING 0xc, 0x200 ;  /* 0x030800000000db1d */ /* 0x000fe20000010000 */
[----:B---3--:R-:W-:-:S13]  /*18920*/  ISETP.GT.AND P0, PT, R4, RZ, PT ;  /* 0x000000ff0400720c */ /* 0x008fda0003f04270 */
[----:B------:R-:W-:Y:S05]  /*18930*/  @P0 BRA `(.L_x_10515) ;  /* 0x0000000000440947 */ /* 0x000fea0003800000 */
[----:B------:R-:W3:Y:S02]  /*18940*/  S2R R4, SR_TID.X ;  /* 0x0000000000047919 */ /* 0x000ee40000002100 */
[----:B---3--:R-:W-:-:S04]  /*18950*/  LOP3.LUT R4, R4, 0x7f, RZ, 0xc0, !PT ;  /* 0x0000007f04047812 */ /* 0x008fc800078ec0ff */
[----:B------:R-:W-:-:S13]  /*18960*/  ISETP.NE.AND P1, PT, R4, RZ, PT ;  /* 0x000000ff0400720c */ /* 0x000fda0003f25270 */
[----:B------:R-:W-:Y:S05]  /*18970*/  @P1 BRA `(.L_x_10516) ;  /* 0x00000040007c1947 */ /* 0x000fea0003800000 */
[----:B0-----:R-:W0:Y:S01]  /*18980*/  S2R R5, SR_LANEID ;  /* 0x0000000000057919 */ /* 0x001e220000000000 */
        /* <DEDUP_REMOVED lines=8> */
[----:B--2---:R-:W0:Y:S01]  /*18a10*/  POPC R7, R4 ;  /* 0x0000000400077309 */ /* 0x004e220000000000 */
[----:B---3--:R-:W0:Y:S02]  /*18a20*/  SHFL.IDX PT, R0, R3, R0, 0x1f ;  /* 0x00001f0003007589 */ /* 0x008e2400000e0000 */
[----:B0-----:R-:W-:Y:S01]  /*18a30*/  IADD3 R16, R0, UR38, R7 ;  /* 0x0000002600107c10 */ /* 0x001fe2000fffe007 */
[----:B------:R-:W-:Y:S06]  /*18a40*/  BRA `(.L_x_10516) ;  /* 0x0000004000487947 */ /* 0x000fec0003800000 */
.L_x_10515:
        /* <DEDUP_REMOVED lines=10> */
[----:B0-----:R-:W-:Y:S02]  /*18af0*/  IMAD.U32 R5, RZ, RZ, UR7 ;  /* 0x00000007ff057e24 */ /* 0x001fe4000f8e00ff */
[----:B------:R-:W-:Y:S02]  /*18b00*/  IMAD.U32 R6, RZ, RZ, UR8 ;  /* 0x00000008ff067e24 */ /* 0x000fe4000f8e00ff */
[----:B--2---:R-:W-:-:S02]  /*18b10*/  IMAD.U32 R7, RZ, RZ, UR9 ;  /* 0x00000009ff077e24 */ /* 0x004fc4000f8e00ff */
[----:B------:R-:W-:Y:S02]  /*18b20*/  IMAD.U32 R10, RZ, RZ, UR4 ;  /* 0x00000004ff0a7e24 */ /* 0x000fe4000f8e00ff */
[----:B-1----:R-:W-:Y:S02]  /*18b30*/  IMAD.U32 R11, RZ, RZ, UR5 ;  /* 0x00000005ff0b7e24 */ /* 0x002fe4000f8e00ff */
[----:B------:R-:W-:Y:S02]  /*18b40*/  IMAD.MOV.U32 R8, RZ, RZ, 0x70 ;  /* 0x00000070ff087424 */ /* 0x000fe400078e00ff */
[----:B------:R-:W-:Y:S02]  /*18b50*/  IMAD.MOV.U32 R12, RZ, RZ, 0x1 ;  /* 0x00000001ff0c7424 */ /* 0x000fe400078e00ff */
[----:B------:R-:W-:-:S07]  /*18b60*/  IMAD.MOV.U32 R13, RZ, RZ, RZ ;  /* 0x000000ffff0d7224 */ /* 0x000fce00078e00ff */
[----:B------:R-:W-:-:S07]  /*18b70*/  LEPC R20, `(.L_x_10518) ;  /* 0x000000001014794e */ /* 0x000fce0000000000 */
[----:B---3--:R-:W-:Y:S05]  /*18b80*/  CALL.ABS.NOINC R2 ;  /* 0x0000000002007343 */ /* 0x008fea0003c00000 */
.L_x_10518:
[----:B------:R-:W-:Y:S05]  /*18b90*/  BSYNC B6 ;  /* 0x0000000000067941 */ /* 0x000fea0003800000 */
.L_x_10517:
        /* <DEDUP_REMOVED lines=10> */
[----:B0-----:R-:W-:Y:S02]  /*18c40*/  IMAD.U32 R5, RZ, RZ, UR7 ;  /* 0x00000007ff057e24 */ /* 0x001fe4000f8e00ff */
[----:B------:R-:W-:Y:S02]  /*18c50*/  IMAD.U32 R6, RZ, RZ, UR8 ;  /* 0x00000008ff067e24 */ /* 0x000fe4000f8e00ff */
[----:B--2---:R-:W-:-:S02]  /*18c60*/  IMAD.U32 R7, RZ, RZ, UR9 ;  /* 0x00000009ff077e24 */ /* 0x004fc4000f8e00ff */
[----:B------:R-:W-:Y:S02]  /*18c70*/  IMAD.U32 R10, RZ, RZ, UR4 ;  /* 0x00000004ff0a7e24 */ /* 0x000fe4000f8e00ff */
[----:B-1----:R-:W-:Y:S02]  /*18c80*/  IMAD.U32 R11, RZ, RZ, UR5 ;  /* 0x00000005ff0b7e24 */ /* 0x002fe4000f8e00ff */
[----:B------:R-:W-:Y:S02]  /*18c90*/  IMAD.MOV.U32 R8, RZ, RZ, 0x70 ;  /* 0x00000070ff087424 */ /* 0x000fe400078e00ff */
[----:B------:R-:W-:Y:S02]  /*18ca0*/  IMAD.MOV.U32 R12, RZ, RZ, 0x1 ;  /* 0x00000001ff0c7424 */ /* 0x000fe400078e00ff */
[----:B---3--:R-:W-:-:S07]  /*18cb0*/  IMAD.MOV.U32 R13, RZ, RZ, RZ ;  /* 0x000000ffff0d7224 */ /* 0x008fce00078e00ff */
[----:B------:R-:W-:-:S07]  /*18cc0*/  LEPC R20, `(.L_x_10521) ;  /* 0x000000001014794e */ /* 0x000fce0000000000 */
[----:B----4-:R-:W-:Y:S05]  /*18cd0*/  CALL.ABS.NOINC R2 ;  /* 0x0000000002007343 */ /* 0x010fea0003c00000 */
.L_x_10521:
        /* <DEDUP_REMOVED lines=16> */
.L_x_10520:
[----:B------:R-:W-:Y:S05]  /*18de0*/  BSYNC B6 ;  /* 0x0000000000067941 */ /* 0x000fea0003800000 */
.L_x_10519:
[----:B------:R-:W3:Y:S01]  /*18df0*/  LDL.LU R21, [R1+0x8] ;  /* 0x0000080001157983 */ /* 0x000ee20000300800 */
[----:B------:R-:W-:Y:S02]  /*18e00*/  ULDC.64 UR4, c[0x0][0x9f8] ;  /* 0x00027e0000047ab9 */ /* 0x000fe40000000a00 */
[----:B------:R-:W-:Y:S01]  /*18e10*/  ISETP.NE.U32.AND P0, PT, RZ, UR4, PT ;  /* 0x00000004ff007c0c */ /* 0x000fe2000bf05070 */
[----:B------:R-:W4:Y:S03]  /*18e20*/  LDL R20, [R1+0x1c] ;  /* 0x00001c0001147983 */ /* 0x000f260000100800 */
[----:B------:R-:W-:-:S13]  /*18e30*/  ISETP.NE.AND.EX P0, PT, RZ, UR5, PT, P0 ;  /* 0x00000005ff007c0c */ /* 0x000fda000bf05300 */
[----:B------:R-:W-:-:S04]  /*18e40*/  @P0 IADD3 R2, P1, R24, UR4, RZ ;  /* 0x0000000418020c10 */ /* 0x000fc8000ff3e0ff */
[----:B---3--:R-:W-:Y:S01]  /*18e50*/  @P0 IADD3.X R3, R21, UR5, RZ, P1, !PT ;  /* 0x0000000515030c10 */ /* 0x008fe20008ffe4ff */
[----:B------:R-:W-:-:S04]  /*18e60*/  ULDC.64 UR4, c[0x0][0xa08] ;  /* 0x0002820000047ab9 */ /* 0x000fc80000000a00 */
[----:B------:R3:W2:Y:S01]  /*18e70*/  @P0 LDG.E R25, desc[UR60][R2.64] ;  /* 0x0000003c02190981 */ /* 0x0006a2000c1e1900 */
[----:B----4-:R-:W-:-:S05]  /*18e80*/  VIADD R8, R20, 0xffffffff ;  /* 0xffffffff14087836 */ /* 0x010fca0000000000 */
[----:B------:R4:W-:Y:S01]  /*18e90*/  STL [R1+0x20], R8 ;  /* 0x0000200801007387 */ /* 0x0009e20000100800 */
[----:B---3--:R-:W3:Y:S02]  /*18ea0*/  LDC.64 R2, c[0x0][0x418] ;  /* 0x00010600ff027b82 */ /* 0x008ee40000000a00 */
[----:B---3--:R-:W-:Y:S01]  /*18eb0*/  LOP3.LUT P0, RZ, R2, UR4, RZ, 0xfc, !PT ;  /* 0x0000000402ff7c12 */ /* 0x008fe2000f80fcff */
[----:B------:R-:W-:-:S03]  /*18ec0*/  UMOV UR4, 0xffffffff ;  /* 0xffffffff00047882 */ /* 0x000fc60000000000 */
[----:B------:R-:W-:Y:S02]  /*18ed0*/  LOP3.LUT P0, RZ, R3, UR5, RZ, 0xfc, P0 ;  /* 0x0000000503ff7c12 */ /* 0x000fe4000800fcff */
[----:B--2---:R-:W-:Y:S02]  /*18ee0*/  SHF.R.S32.HI R7, RZ, 0x1f, R25 ;  /* 0x0000001fff077819 */ /* 0x004fe40000011419 */
[----:B------:R-:W-:-:S03]  /*18ef0*/  SEL R24, R25, RZ, !P0 ;  /* 0x000000ff19187207 */ /* 0x000fc60004000000 */
[----:B------:R4:W-:Y:S01]  /*18f00*/  STL [R1+0x8], R7 ;  /* 0x0000080701007387 */ /* 0x0009e20000100800 */
[----:B------:R-:W-:Y:S05]  /*18f10*/  BRA.DIV UR4, `(.L_x_10522) ;  /* 0x0000005604a47947 */ /* 0x000fea000b800000 */
[----:B------:R-:W2:Y:S02]  /*18f20*/  S2R R0, SR_TID.X ;  /* 0x0000000000007919 */ /* 0x000ea40000002100 */
[----:B--2---:R-:W-:-:S04]  /*18f30*/  SHF.R.U32.HI R0, RZ, 0x5, R0 ;  /* 0x00000005ff007819 */ /* 0x004fc80000011600 */
[----:B------:R-:W-:-:S05]  /*18f40*/  LOP3.LUT R0, R0, 0x3, RZ, 0xc0, !PT ;  /* 0x0000000300007812 */ /* 0x000fca00078ec0ff */
[----:B------:R2:W3:Y:S02]  /*18f50*/  SHFL.IDX PT, R14, R0, RZ, 0x1f ;  /* 0x00001fff000e7589 */ /* 0x0004e400000e0000 */
.L_x_10669:
[----:B--2---:R-:W2:Y:S01]  /*18f60*/  LDL.LU R0, [R1] ;  /* 0x0000000001007983 */ /* 0x004ea20000300800 */
[----:B------:R-:W-:Y:S02]  /*18f70*/  PLOP3.LUT P1, PT, PT, PT, PT, 0x8, 0x0 ;  /* 0x000000000000781c */ /* 0x000fe40003f2e170 */
[----:B---3--:R-:W-:Y:S02]  /*18f80*/  ISETP.NE.AND P0, PT, R14, RZ, PT ;  /* 0x000000ff0e00720c */ /* 0x008fe40003f05270 */
[----:B--2---:R-:W-:-:S09]  /*18f90*/  LOP3.LUT R0, R0, 0xfffffffb, RZ, 0xc0, !PT ;  /* 0xfffffffb00007812 */ /* 0x004fd200078ec0ff */
[----:B------:R-:W-:-:S05]  /*18fa0*/  @P1 LOP3.LUT R0, R0, 0x4, RZ, 0xfc, !PT ;  /* 0x0000000400001812 */ /* 0x000fca00078efcff */
[----:B------:R2:W-:Y:S01]  /*18fb0*/  STL [R1], R0 ;  /* 0x0000000001007387 */ /* 0x0005e20000100800 */
[----:B------:R-:W-:Y:S05]  /*18fc0*/  @P0 BRA `(.L_x_10523) ;  /* 0x0000000400200947 */ /* 0x000fea0003800000 */
[----:B------:R-:W-:-:S03]  /*18fd0*/  UMOV UR4, 0xffffffff ;  /* 0xffffffff00047882 */ /* 0x000fc60000000000 */
[----:B------:R-:W-:Y:S05]  /*18fe0*/  BRA.DIV UR4, `(.L_x_10524) ;  /* 0x0000005604a47947 */ /* 0x000fea000b800000 */
[----:B------:R-:W-:-:S13]  /*18ff0*/  ELECT P6, URZ, PT ;  /* 0x00000000003f782f */ /* 0x000fda00038c0000 */
.L_x_10672:
[----:B------:R-:W-:Y:S05]  /*19000*/  @!P6 BRA `(.L_x_10523) ;  /* 0x000000040010e947 */ /* 0x000fea0003800000 */
[----:B------:R-:W-:Y:S01]  /*19010*/  ISETP.NE.U32.AND P0, PT, R2, RZ, PT ;  /* 0x000000ff0200720c */ /* 0x000fe20003f05070 */
[----:B------:R-:W-:-:S03]  /*19020*/  IMAD.MOV.U32 R27, RZ, RZ, R8 ;  /* 0x000000ffff1b7224 */ /* 0x000fc600078e0008 */
[----:B------:R-:W-:-:S13]  /*19030*/  ISETP.NE.AND.EX P0, PT, R3, RZ, PT, P0 ;  /* 0x000000ff0300720c */ /* 0x000fda0003f05300 */
[----:B------:R-:W-:Y:S05]  /*19040*/  @!P0 BRA `(.L_x_10525) ;  /* 0x0000000000488947 */ /* 0x000fea0003800000 */
[----:B------:R-:W3:Y:S01]  /*19050*/  LDC R6, c[0x0][0x43c] ;  /* 0x00010f00ff067b82 */ /* 0x000ee20000000800 */
[----:B--2---:R-:W-:Y:S01]  /*19060*/  IMAD.MOV.U32 R0, RZ, RZ, R8 ;  /* 0x000000ffff007224 */ /* 0x004fe200078e0008 */
[----:B------:R-:W-:Y:S01]  /*19070*/  ULDC.64 UR4, c[0x0][0x428] ;  /* 0x00010a0000047ab9 */ /* 0x000fe20000000a00 */
[----:B---3--:R-:W-:-:S13]  /*19080*/  ISETP.NE.AND P0, PT, R6, 0x1, PT ;  /* 0x000000010600780c */ /* 0x008fda0003f05270 */
[----:B0-----:R-:W0:Y:S02]  /*19090*/  @P0 LDC.64 R4, c[0x0][0x440] ;  /* 0x00011000ff040b82 */ /* 0x001e240000000a00 */
[----:B0-----:R-:W-:-:S05]  /*190a0*/  @P0 IMAD.HI.U32 R4, R8, R4, RZ ;  /* 0x0000000408040227 */ /* 0x001fca00078e00ff */
[----:B------:R-:W-:-:S04]  /*190b0*/  @P0 SHF.R.U32.HI R0, RZ, R5, R4 ;  /* 0x00000005ff000219 */ /* 0x000fc80000011604 */
[--C-:B------:R-:W-:Y:S01]  /*190c0*/  SHF.R.S32.HI R5, RZ, 0x1f, R0.reuse ;  /* 0x0000001fff057819 */ /* 0x100fe20000011400 */
[--C-:B------:R-:W-:Y:S02]  /*190d0*/  IMAD.MOV R27, RZ, RZ, -R0.reuse ;  /* 0x000000ffff1b7224 */ /* 0x100fe400078e0a00 */
[----:B------:R-:W-:Y:S02]  /*190e0*/  IMAD.MOV.U32 R4, RZ, RZ, R0 ;  /* 0x000000ffff047224 */ /* 0x000fe400078e0000 */
        /* <DEDUP_REMOVED lines=8> */
.L_x_10525:
[----:B--2---:R-:W-:Y:S01]  /*19170*/  IMAD R0, R23, 0x8, R22 ;  /* 0x0000000817007824 */ /* 0x004fe200078e0216 */
[----:B---3--:R-:W-:-:S04]  /*19180*/  SHF.L.U32 R2, R26, 0x1f, RZ ;  /* 0x0000001f1a027819 */ /* 0x008fc800000006ff */
[----:B------:R-:W2:Y:S02]  /*19190*/  SYNCS.PHASECHK.TRANS64.TRYWAIT P0, [R0+URZ+0x31c40], R2 ;  /* 0x031c4002000075a7 */ /* 0x000ea4000800017f */
[----:B--2---:R-:W-:Y:S05]  /*191a0*/  @!P0 BRA `(.L_x_10526) ;  /* 0x0000005400548947 */ /* 0x004fea0003800000 */
.L_x_10673:
[----:B------:R-:W3:Y:S02]  /*191b0*/  S2R R3, SR_TID.X ;  /* 0x0000000000037919 */ /* 0x000ee40000002100 */
[----:B---3--:R-:W-:Y:S02]  /*191c0*/  LOP3.LUT R4, R3, 0x7f, RZ, 0xc0, !PT ;  /* 0x0000007f03047812 */ /* 0x008fe400078ec0ff */
[----:B------:R3:W5:Y:S02]  /*191d0*/  LDL R3, [R1] ;  /* 0x0000000001037983 */ /* 0x0007640000100800 */
[----:B------:R-:W-:-:S13]  /*191e0*/  ISETP.NE.AND P0, PT, R4, RZ, PT ;  /* 0x000000ff0400720c */ /* 0x000fda0003f05270 */
[----:B---3--:R-:W-:Y:S05]  /*191f0*/  @P0 BRA `(.L_x_10527) ;  /* 0x0000000000140947 */ /* 0x008fea0003800000 */
[----:B-----5:R-:W-:Y:S01]  /*19200*/  LOP3.LUT P1, RZ, R3, 0x1, RZ, 0xc0, !PT ;  /* 0x0000000103ff7812 */ /* 0x020fe2000782c0ff */
[----:B--2---:R-:W-:-:S04]  /*19210*/  IMAD.MOV.U32 R2, RZ, RZ, 0x6c00 ;  /* 0x00006c00ff027424 */ /* 0x004fc800078e00ff */
[----:B------:R3:W-:Y:S08]  /*19220*/  SYNCS.ARRIVE.TRANS64 RZ, [R0+URZ+0x31c30], R2 ;  /* 0x031c300200ff79a7 */ /* 0x0007f0000800003f */
[----:B------:R-:W-:Y:S05]  /*19230*/  @!P1 BRA `(.L_x_10527) ;  /* 0x0000000000049947 */ /* 0x000fea0003800000 */
[----:B------:R-:W-:Y:S01]  /*19240*/  BPT.TRAP 0x1 ;  /* 0x000000040000795c */ /* 0x000fe20000300000 */
.L_x_10527:
[----:B------:R-:W-:Y:S01]  /*19250*/  R2UR UR9, R0 ;  /* 0x00000000000972ca */ /* 0x000fe200000e0000 */
[----:B--23--:R-:W-:Y:S01]  /*19260*/  IMAD R0, R23, 0x6c00, R22 ;  /* 0x00006c0017007824 */ /* 0x00cfe200078e0216 */
        /* <DEDUP_REMOVED lines=21> */
[----:B------:R2:W-:Y:S01]  /*193c0*/  UTMALDG.4D [UR8], [UR4], desc[UR6] ;  /* 0x00000608040075b4 */ /* 0x0005e20008019000 */
[----:B------:R3:W-:Y:S01]  /*193d0*/  STL [R1], R3 ;  /* 0x0000000301007387 */ /* 0x0007e20000100800 */
[----:B--2---:R-:W-:Y:S01]  /*193e0*/  UMOV UR8, UR15 ;  /* 0x0000000f00087c82 */ /* 0x004fe20008000000 */
[----:B------:R-:W-:-:S02]  /*193f0*/  UMOV UR10, UR17 ;  /* 0x00000011000a7c82 */ /* 0x000fc40008000000 */
[----:B------:R2:W-:Y:S02]  /*19400*/  UTMALDG.4D [UR8], [UR4], desc[UR6] ;  /* 0x00000608040075b4 */ /* 0x0005e40008019000 */
[----:B--2---:R-:W-:Y:S01]  /*19410*/  UMOV UR8, UR16 ;  /* 0x0000001000087c82 */ /* 0x004fe20008000000 */
[----:B------:R-:W-:Y:S02]  /*19420*/  UMOV UR10, UR14 ;  /* 0x0000000e000a7c82 */ /* 0x000fe40008000000 */
[----:B------:R3:W-:Y:S02]  /*19430*/  UTMALDG.4D [UR8], [UR4], desc[UR6] ;  /* 0x00000608040075b4 */ /* 0x0007e40008019000 */
[----:B---3--:R-:W-:Y:S01]  /*19440*/  NOP ;  /* 0x0000000000007918 */ /* 0x008fe20000000000 */
.L_x_10523:
[----:B------:R-:W3:Y:S04]  /*19450*/  LDL.LU R4, [R1+0x24] ;  /* 0x0000240001047983 */ /* 0x000ee80000300800 */
[----:B------:R-:W5:Y:S04]  /*19460*/  LDL.LU R6, [R1+0x14] ;  /* 0x0000140001067983 */ /* 0x000f680000300800 */
[----:B------:R-:W4:Y:S01]  /*19470*/  LDL.LU R3, [R1+0x2c] ;  /* 0x00002c0001037983 */ /* 0x000f220000300800 */
[----:B------:R-:W-:Y:S05]  /*19480*/  WARPSYNC.ALL ;  /* 0x0000000000007948 */ /* 0x000fea0003800000 */
[----:B------:R-:W-:Y:S01]  /*19490*/  ULDC.64 UR6, c[0x0][0xa00] ;  /* 0x0002800000067ab9 */ /* 0x000fe20000000a00 */
[----:B------:R-:W-:Y:S01]  /*194a0*/  ULDC.64 UR4, c[0x0][0x298] ;  /* 0x0000a60000047ab9 */ /* 0x000fe20000000a00 */
[----:B------:R-:W-:Y:S01]  /*194b0*/  BAR.SYNC.DEFER_BLOCKING 0x8, 0x200 ;  /* 0x0208000000007b1d */ /* 0x000fe20000010000 */
[----:B------:R-:W-:Y:S01]  /*194c0*/  ISETP.NE.U32.AND P0, PT, RZ, UR6, PT ;  /* 0x00000006ff007c0c */ /* 0x000fe2000bf05070 */
[----:B--2---:R-:W-:-:S03]  /*194d0*/  VIADD R0, R22, 0xda00 ;  /* 0x0000da0016007836 */ /* 0x004fc60000000000 */
[----:B------:R-:W-:Y:S01]  /*194e0*/  ISETP.NE.AND.EX P0, PT, RZ, UR7, PT, P0 ;  /* 0x00000007ff007c0c */ /* 0x000fe2000bf05300 */
[----:B------:R-:W-:Y:S01]  /*194f0*/  BSSY B6, `(.L_x_10528) ;  /* 0x0000020000067945 */ /* 0x000fe20003800000 */
[----:B------:R-:W-:Y:S02]  /*19500*/  LOP3.LUT P1, RZ, R0, 0x1bf, RZ, 0xc0, !PT ;  /* 0x000001bf00ff7812 */ /* 0x000fe4000782c0ff */
[----:B---3--:R-:W-:-:S05]  /*19510*/  SHF.R.S32.HI R2, RZ, 0x1f, R4 ;  /* 0x0000001fff027819 */ /* 0x008fca0000011404 */
[----:B------:R-:W-:Y:S01]  /*19520*/  IMAD R2, R2, UR4, RZ ;  /* 0x0000000402027c24 */ /* 0x000fe2000f8e02ff */
[----:B----4-:R-:W-:-:S03]  /*19530*/  SEL R3, R3, RZ, !P0 ;  /* 0x000000ff03037207 */ /* 0x010fc60004000000 */
[----:B------:R-:W-:Y:S01]  /*19540*/  IMAD R0, R4, UR5, R2 ;  /* 0x0000000504007c24 */ /* 0x000fe2000f8e0202 */
[----:B-----5:R-:W-:Y:S01]  /*19550*/  SEL R2, R6, RZ, !P0 ;  /* 0x000000ff06027207 */ /* 0x020fe20004000000 */
[----:B0-----:R-:W-:-:S05]  /*19560*/  IMAD.WIDE.U32 R4, R4, UR4, RZ ;  /* 0x0000000404047c25 */ /* 0x001fca000f8e00ff */
[----:B------:R-:W-:Y:S04]  /*19570*/  STL.64 [R1+0x30], R4 ;  /* 0x0000300401007387 */ /* 0x000fe80000100a00 */
        /* <DEDUP_REMOVED lines=17> */
[----:B-1----:R-:W-:Y:S02]  /*19690*/  IMAD.U32 R11, RZ, RZ, UR9 ;  /* 0x00000009ff0b7e24 */ /* 0x002fe4000f8e00ff */
[----:B------:R-:W-:Y:S02]  /*196a0*/  IMAD.MOV.U32 R8, RZ, RZ, 0x70 ;  /* 0x00000070ff087424 */ /* 0x000fe400078e00ff */
[----:B------:R-:W-:Y:S02]  /*196b0*/  IMAD.MOV.U32 R12, RZ, RZ, 0x1 ;  /* 0x00000001ff0c7424 */ /* 0x000fe400078e00ff */
[----:B------:R-:W-:-:S07]  /*196c0*/  IMAD.MOV.U32 R13, RZ, RZ, RZ ;  /* 0x000000ffff0d7224 */ /* 0x000fce00078e00ff */
[----:B------:R-:W-:-:S07]  /*196d0*/  LEPC R20, `(.L_x_10529) ;  /* 0x000000001014794e */ /* 0x000fce0000000000 */
[----:B0-----:R-:W-:Y:S05]  /*196e0*/  CALL.ABS.NOINC R2 ;  /* 0x0000000002007343 */ /* 0x001fea0003c00000 */
.L_x_10529:
[----:B------:R-:W-:Y:S05]  /*196f0*/  BSYNC B6 ;  /* 0x0000000000067941 */ /* 0x000fea0003800000 */
.L_x_10528:
[----:B--2---:R-:W2:Y:S01]  /*19700*/  LDL.LU R0, [R1+0x24] ;  /* 0x0000240001007983 */ /* 0x004ea20000300800 */
[----:B------:R-:W0:Y:S01]  /*19710*/  LDC R10, c[0x0][0x448] ;  /* 0x00011200ff0a7b82 */ /* 0x000e220000000800 */
[----:B------:R-:W-:Y:S01]  /*19720*/  ULDC.64 UR4, c[0x0][0x2d8] ;  /* 0x0000b60000047ab9 */ /* 0x000fe20000000a00 */
[----:B------:R-:W-:Y:S01]  /*19730*/  ULDC.64 UR6, c[0x0][0x2c8] ;  /* 0x0000b20000067ab9 */ /* 0x000fe20000000a00 */
[----:B------:R-:W2:Y:S01]  /*19740*/  LDL.LU.64 R2, [R1+0x30] ;  /* 0x0000300001027983 */ /* 0x000ea20000300a00 */
[----:B------:R-:W-:-:S03]  /*19750*/  ULDC.64 UR8, c[0x0][0x280] ;  /* 0x0000a00000087ab9 */ /* 0x000fc60000000a00 */
[----:B------:R-:W3:Y:S04]  /*19760*/  LDL.LU R20, [R1+0x2c] ;  /* 0x00002c0001147983 */ /* 0x000ee80000300800 */
[----:B------:R-:W4:Y:S04]  /*19770*/  LDL.LU R21, [R1+0x44] ;  /* 0x0000440001157983 */ /* 0x000f280000300800 */
[----:B------:R-:W5:Y:S01]  /*19780*/  LDL.LU R4, [R1+0x14] ;  /* 0x0000140001047983 */ /* 0x000f620000300800 */
[----:B------:R-:W1:Y:S01]  /*19790*/  S2R R13, SR_TID.X ;  /* 0x00000000000d7919 */ /* 0x000e620000002100 */
[----:B0-----:R-:W-:-:S13]  /*197a0*/  ISETP.NE.AND P0, PT, R10, 0x1, PT ;  /* 0x000000010a00780c */ /* 0x001fda0003f05270 */
[----:B------:R-:W0:Y:S01]  /*197b0*/  @P0 LDC R5, c[0x0][0x450] ;  /* 0x00011400ff050b82 */ /* 0x000e220000000800 */
[----:B-1----:R-:W-:-:S05]  /*197c0*/  IMAD.SHL.U32 R11, R13, 0x8, RZ ;  /* 0x000000080d0b7824 */ /* 0x002fca00078e00ff */
[----:B------:R-:W-:-:S04]  /*197d0*/  LOP3.LUT R11, R11, 0x18, RZ, 0xc0, !PT ;  /* 0x000000180b0b7812 */ /* 0x000fc800078ec0ff */
[C---:B------:R-:W-:Y:S02]  /*197e0*/  LOP3.LUT R12, R11.reuse, 0x20, RZ, 0xfc, !PT ;  /* 0x000000200b0c7812 */ /* 0x040fe400078efcff */
[----:B------:R-:W-:Y:S01]  /*197f0*/  LOP3.LUT R11, R11, 0x40, RZ, 0xfc, !PT ;  /* 0x000000400b0b7812 */ /* 0x000fe200078efcff */
[----:B--2---:R-:W-:Y:S02]  /*19800*/  IMAD.MOV.U32 R3, RZ, RZ, R0 ;  /* 0x000000ffff037224 */ /* 0x004fe400078e0000 */
[----:B---3--:R-:W-:Y:S02]  /*19810*/  IMAD R0, R20, UR4, RZ ;  /* 0x0000000414007c24 */ /* 0x008fe4000f8e02ff */
[C---:B------:R-:W-:Y:S01]  /*19820*/  IMAD.WIDE.U32 R2, R18.reuse, UR4, R2 ;  /* 0x0000000412027c25 */ /* 0x040fe2000f8e0002 */
[----:B------:R-:W1:Y:S03]  /*19830*/  S2R R20, SR_TID.X ;  /* 0x0000000000147919 */ /* 0x000e660000002100 */
[----:B------:R-:W-:Y:S01]  /*19840*/  IMAD R0, R18, UR5, R0 ;  /* 0x0000000512007c24 */ /* 0x000fe2000f8e0200 */
[----:B------:R-:W-:-:S03]  /*19850*/  ULDC.64 UR4, c[0x0][0x2e0] ;  /* 0x0000b80000047ab9 */ /* 0x000fc60000000a00 */
[----:B------:R-:W-:Y:S02]  /*19860*/  IMAD.IADD R3, R3, 0x1, R0 ;  /* 0x0000000103037824 */ /* 0x000fe400078e0200 */
[----:B----4-:R-:W-:Y:S02]  /*19870*/  IMAD R0, R21, UR4, RZ ;  /* 0x0000000415007c24 */ /* 0x010fe4000f8e02ff */
[----:B------:R-:W2:Y:S01]  /*19880*/  S2R R21, SR_TID.X ;  /* 0x0000000000157919 */ /* 0x000ea20000002100 */
[----:B-----5:R-:W-:-:S04]  /*19890*/  IMAD.WIDE.U32 R2, R4, UR4, R2 ;  /* 0x0000000404027c25 */ /* 0x020fc8000f8e0002 */
[----:B------:R-:W-:Y:S01]  /*198a0*/  IMAD R0, R4, UR5, R0 ;  /* 0x0000000504007c24 */ /* 0x000fe2000f8e0200 */
[----:B------:R-:W-:Y:S01]  /*198b0*/  ULDC.64 UR4, c[0x0][0x2d0] ;  /* 0x0000b40000047ab9 */ /* 0x000fe20000000a00 */
[----:B------:R-:W3:Y:S02]  /*198c0*/  @P0 LDC R4, c[0x0][0x44c] ;  /* 0x00011300ff040b82 */ /* 0x000ee40000000800 */
[----:B------:R-:W-:Y:S01]  /*198d0*/  IMAD.IADD R3, R3, 0x1, R0 ;  /* 0x0000000103037824 */ /* 0x000fe200078e0200 */
[----:B-1----:R-:W-:-:S04]  /*198e0*/  LOP3.LUT R20, R20, 0x7f, RZ, 0xc0, !PT ;  /* 0x0000007f14147812 */ /* 0x002fc800078ec0ff */
[----:B------:R-:W-:Y:S01]  /*198f0*/  SHF.R.U32.HI R20, RZ, 0x2, R20 ;  /* 0x00000002ff147819 */ /* 0x000fe20000011614 */
[----:B--2---:R-:W-:Y:S01]  /*19900*/  IMAD.SHL.U32 R6, R21, 0x20, RZ ;  /* 0x0000002015067824 */ /* 0x004fe200078e00ff */
[----:B------:R-:W-:-:S04]  /*19910*/  LOP3.LUT R21, R13, 0x7f, RZ, 0xc0, !PT ;  /* 0x0000007f0d157812 */ /* 0x000fc800078ec0ff */
[----:B------:R-:W-:Y:S01]  /*19920*/  LOP3.LUT R6, R20, 0x60, R6, 0xf8, !PT ;  /* 0x0000006014067812 */ /* 0x000fe200078ef806 */
[----:B------:R-:W-:Y:S01]  /*19930*/  IMAD.SHL.U32 R20, R13, 0x8, RZ ;  /* 0x000000080d147824 */ /* 0x000fe200078e00ff */
[----:B------:R-:W-:-:S03]  /*19940*/  SHF.R.U32.HI R21, RZ, 0x2, R21 ;  /* 0x00000002ff157819 */ /* 0x000fc60000011615 */
[----:B------:R-:W-:Y:S01]  /*19950*/  IMAD R8, R17, 0xc0, R6 ;  /* 0x000000c011087824 */ /* 0x000fe200078e0206 */
[----:B------:R-:W-:-:S03]  /*19960*/  LOP3.LUT R20, R20, 0x18, RZ, 0xc0, !PT ;  /* 0x0000001814147812 */ /* 0x000fc600078ec0ff */
[----:B---3--:R-:W-:-:S04]  /*19970*/  @P0 IMAD.HI.U32 R0, R8, R4, RZ ;  /* 0x0000000408000227 */ /* 0x008fc800078e00ff */
[----:B------:R-:W-:Y:S01]  /*19980*/  IMAD.MOV.U32 R4, RZ, RZ, R8 ;  /* 0x000000ffff047224 */ /* 0x000fe200078e0008 */
[----:B0-----:R-:W-:-:S04]  /*19990*/  @P0 SHF.R.U32.HI R4, RZ, R5, R0 ;  /* 0x00000005ff040219 */ /* 0x001fc80000011600 */
[--C-:B------:R-:W-:Y:S01]  /*199a0*/  SHF.R.S32.HI R0, RZ, 0x1f, R4.reuse ;  /* 0x0000001fff007819 */ /* 0x100fe20000011404 */
[----:B------:R-:W-:-:S04]  /*199b0*/  IMAD.MOV R6, RZ, RZ, -R4 ;  /* 0x000000ffff067224 */ /* 0x000fc800078e0a04 */
[----:B------:R-:W-:-:S04]  /*199c0*/  IMAD R0, R0, UR4, RZ ;  /* 0x0000000400007c24 */ /* 0x000fc8000f8e02ff */
[C---:B------:R-:W-:Y:S02]  /*199d0*/  IMAD R0, R4.reuse, UR5, R0 ;  /* 0x0000000504007c24 */ /* 0x040fe4000f8e0200 */
[----:B------:R-:W-:-:S04]  /*199e0*/  IMAD.WIDE.U32 R4, R4, UR4, R2 ;  /* 0x0000000404047c25 */ /* 0x000fc8000f8e0002 */
[----:B------:R-:W-:Y:S02]  /*199f0*/  IMAD.IADD R5, R5, 0x1, R0 ;  /* 0x0000000105057824 */ /* 0x000fe400078e0200 */
[----:B------:R-:W-:Y:S02]  /*19a00*/  IMAD R0, R10, R6, R8 ;  /* 0x000000060a007224 */ /* 0x000fe400078e0208 */
[----:B------:R-:W-:-:S03]  /*19a10*/  VIADD R8, R8, 0x80 ;  /* 0x0000008008087836 */ /* 0x000fc60000000000 */
[----:B------:R-:W-:-:S05]  /*19a20*/  SHF.R.S32.HI R6, RZ, 0x1f, R0 ;  /* 0x0000001fff067819 */ /* 0x000fca0000011400 */
[----:B------:R-:W-:Y:S02]  /*19a30*/  IMAD R9, R6, UR6, RZ ;  /* 0x0000000606097c24 */ /* 0x000fe4000f8e02ff */
[C---:B------:R-:W-:Y:S02]  /*19a40*/  IMAD.WIDE.U32 R6, R0.reuse, UR6, R4 ;  /* 0x0000000600067c25 */ /* 0x040fe4000f8e0004 */
[----:B------:R-:W0:Y:S02]  /*19a50*/  @P0 LDC R5, c[0x0][0x44c] ;  /* 0x00011300ff050b82 */ /* 0x000e240000000800 */
[----:B------:R-:W-:Y:S01]  /*19a60*/  IMAD R0, R0, UR7, R9 ;  /* 0x0000000700007c24 */ /* 0x000fe2000f8e0209 */
[----:B------:R-:W-:-:S03]  /*19a70*/  LEA R4, P1, R6, UR8, 0x1 ;  /* 0x0000000806047c11 */ /* 0x000fc6000f8208ff */
[----:B------:R-:W-:Y:S02]  /*19a80*/  IMAD.IADD R0, R7, 0x1, R0 ;  /* 0x0000000107007824 */ /* 0x000fe400078e0200 */
[----:B------:R-:W1:Y:S03]  /*19a90*/  @P0 LDC R7, c[0x0][0x450] ;  /* 0x00011400ff070b82 */ /* 0x000e660000000800 */
[----:B------:R-:W-:Y:S01]  /*19aa0*/  LEA.HI.X R0, R6, UR9, R0, 0x1, P1 ;  /* 0x0000000906007c11 */ /* 0x000fe200088f0c00 */
[----:B------:R-:W-:Y:S02]  /*19ab0*/  IMAD.MOV.U32 R6, RZ, RZ, R8 ;  /* 0x000000ffff067224 */ /* 0x000fe400078e0008 */
[----:B0-----:R-:W-:-:S05]  /*19ac0*/  @P0 IMAD.HI.U32 R5, R8, R5, RZ ;  /* 0x0000000508050227 */ /* 0x001fca00078e00ff */
[----:B-1----:R-:W-:-:S04]  /*19ad0*/  @P0 SHF.R.U32.HI R6, RZ, R7, R5 ;  /* 0x00000007ff060219 */ /* 0x002fc80000011605 */
[--C-:B------:R-:W-:Y:S01]  /*19ae0*/  SHF.R.S32.HI R7, RZ, 0x1f, R6.reuse ;  /* 0x0000001fff077819 */ /* 0x100fe20000011406 */
[----:B------:R-:W-:Y:S02]  /*19af0*/  IMAD.MOV R5, RZ, RZ, -R6 ;  /* 0x000000ffff057224 */ /* 0x000fe400078e0a06 */
[----:B------:R-:W-:-:S04]  /*19b00*/  IMAD.WIDE.U32 R2, R6, UR4, R2 ;  /* 0x0000000406027c25 */ /* 0x000fc8000f8e0002 */
[----:B------:R-:W-:Y:S01]  /*19b10*/  IMAD R7, R7, UR4, RZ ;  /* 0x0000000407077c24 */ /* 0x000fe2000f8e02ff */
[----:B------:R-:W-:Y:S01]  /*19b20*/  ULDC UR4, c[0x0][0x2b8] ;  /* 0x0000ae0000047ab9 */ /* 0x000fe20000000800 */
[----:B------:R-:W-:Y:S01]  /*19b30*/  IMAD R5, R10, R5, R8 ;  /* 0x000000050a057224 */ /* 0x000fe200078e0208 */
[----:B------:R-:W-:Y:S01]  /*19b40*/  ISETP.GE.AND P3, PT, R20, UR4, PT ;  /* 0x0000000414007c0c */ /* 0x000fe2000bf66270 */
[----:B------:R-:W-:Y:S01]  /*19b50*/  IMAD R6, R6, UR5, R7 ;  /* 0x0000000506067c24 */ /* 0x000fe2000f8e0207 */
[----:B------:R-:W-:Y:S01]  /*19b60*/  UMOV UR5, 0xffffffff ;  /* 0xffffffff00057882 */ /* 0x000fe20000000000 */
[----:B------:R-:W-:Y:S02]  /*19b70*/  ISETP.GE.AND P1, PT, R11, UR4, PT ;  /* 0x000000040b007c0c */ /* 0x000fe4000bf26270 */
[----:B------:R-:W-:Y:S01]  /*19b80*/  IMAD.IADD R3, R3, 0x1, R6 ;  /* 0x0000000103037824 */ /* 0x000fe200078e0206 */
[----:B------:R-:W-:Y:S01]  /*19b90*/  SHF.R.S32.HI R6, RZ, 0x1f, R5 ;  /* 0x0000001fff067819 */ /* 0x000fe20000011405 */
[----:B------:R-:W-:-:S04]  /*19ba0*/  IMAD.WIDE.U32 R2, R5, UR6, R2 ;  /* 0x0000000605027c25 */ /* 0x000fc8000f8e0002 */
[----:B------:R-:W-:Y:S01]  /*19bb0*/  IMAD R6, R6, UR6, RZ ;  /* 0x0000000606067c24 */ /* 0x000fe2000f8e02ff */
[----:B------:R-:W-:-:S03]  /*19bc0*/  LEA R8, P0, R2, UR8, 0x1 ;  /* 0x0000000802087c11 */ /* 0x000fc6000f8008ff */
[----:B------:R-:W-:-:S04]  /*19bd0*/  IMAD R6, R5, UR7, R6 ;  /* 0x0000000705067c24 */ /* 0x000fc8000f8e0206 */
[----:B------:R-:W-:-:S05]  /*19be0*/  IMAD.IADD R3, R3, 0x1, R6 ;  /* 0x0000000103037824 */ /* 0x000fca00078e0206 */
[----:B------:R-:W-:Y:S02]  /*19bf0*/  LEA.HI.X R3, R2, UR9, R3, 0x1, P0 ;  /* 0x0000000902037c11 */ /* 0x000fe400080f0c03 */
[----:B------:R-:W-:Y:S01]  /*19c00*/  ISETP.GE.AND P0, PT, R12, UR4, PT ;  /* 0x000000040c007c0c */ /* 0x000fe2000bf06270 */
[----:B------:R-:W-:-:S12]  /*19c10*/  BRA.DIV UR5, `(.L_x_10530) ;  /* 0x0000004a05cc7947 */ /* 0x000fd8000b800000 */
[----:B------:R-:W2:Y:S04]  /*19c20*/  LDL.LU R5, [R1+0x40] ;  /* 0x0000400001057983 */ /* 0x000ea80000300800 */
[----:B------:R-:W3:Y:S01]  /*19c30*/  LDL R9, [R1+0x10] ;  /* 0x0000100001097983 */ /* 0x000ee20000100800 */
[----:B------:R-:W-:-:S03]  /*19c40*/  IMAD R17, R17, 0xc0, R21 ;  /* 0x000000c011117824 */ /* 0x000fc600078e0215 */
[----:B------:R-:W0:Y:S04]  /*19c50*/  SHFL.IDX PT, R7, R4, RZ, 0x1c1f ;  /* 0x001c1fff04077589 */ /* 0x000e2800000e0000 */
[----:B------:R-:W1:Y:S01]  /*19c60*/  SHFL.IDX PT, R6, R0, RZ, 0x1c1f ;  /* 0x001c1fff00067589 */ /* 0x000e6200000e0000 */
[----:B--2---:R-:W-:Y:S02]  /*19c70*/  IMAD R2, R5, R10, RZ ;  /* 0x0000000a05027224 */ /* 0x004fe400078e02ff */
[----:B------:R-:W-:-:S03]  /*19c80*/  VIADD R5, R17, 0x20 ;  /* 0x0000002011057836 */ /* 0x000fc60000000000 */
[----:B------:R-:W-:-:S13]  /*19c90*/  ISETP.GE.AND P2, PT, R17, R2, PT ;  /* 0x000000021100720c */ /* 0x000fda0003f46270 */
        /* <DEDUP_REMOVED lines=20> */
[----:B------:R0:W-:Y:S01]  /*19de0*/  @!P2 LDGSTS.E.BYPASS.LTC128B.128 [R9+0x14200], desc[UR60][R6.64+0x80], !P1 ;  /* 0x142000800609afae */ /* 0x0001e2000c901d7c */
[----:B------:R-:W-:Y:S01]  /*19df0*/  ISETP.GE.AND P2, PT, R5, R2, PT ;  /* 0x000000020500720c */ /* 0x000fe20003f46270 */
[----:B------:R-:W-:-:S02]  /*19e00*/  VIADD R5, R17, 0x60 ;  /* 0x0000006011057836 */ /* 0x000fc40000000000 */
[----:B0-----:R-:W0:Y:S04]  /*19e10*/  SHFL.IDX PT, R7, R4, 0x2, 0x1c1f ;  /* 0x005c1f0004077f89 */ /* 0x001e2800000e0000 */
[----:B------:R-:W1:Y:S04]  /*19e20*/  SHFL.IDX PT, R6, R0, 0x2, 0x1c1f ;  /* 0x005c1f0000067f89 */ /* 0x000e6800000e0000 */
[----:B------:R-:W2:Y:S04]  /*19e30*/  SHFL.IDX PT, R4, R4, 0x3, 0x1c1f ;  /* 0x007c1f0004047f89 */ /* 0x000ea800000e0000 */
[----:B------:R-:W3:Y:S01]  /*19e40*/  SHFL.IDX PT, R0, R0, 0x3, 0x1c1f ;  /* 0x007c1f0000007f89 */ /* 0x000ee200000e0000 */
[----:B0-----:R-:W-:-:S05]  /*19e50*/  @!P2 LEA R7, P4, R20, R7, 0x1 ;  /* 0x000000071407a211 */ /* 0x001fca00078808ff */
[----:B-1----:R-:W-:-:S05]  /*19e60*/  @!P2 IMAD.X R6, RZ, RZ, R6, P4 ;  /* 0x000000ffff06a224 */ /* 0x002fca00020e0606 */
[----:B------:R-:W-:-:S04]  /*19e70*/  @!P2 LOP3.LUT R7, R7, R6, RZ, 0x3c, !PT ;  /* 0x000000060707a212 */ /* 0x000fc800078e3cff */
[----:B------:R-:W-:-:S04]  /*19e80*/  @!P2 LOP3.LUT R6, R7, R6, RZ, 0x3c, !PT ;  /* 0x000000060706a212 */ /* 0x000fc800078e3cff */
[----:B------:R-:W-:-:S05]  /*19e90*/  @!P2 LOP3.LUT R7, R7, R6, RZ, 0x3c, !PT ;  /* 0x000000060707a212 */ /* 0x000fca00078e3cff */
[----:B------:R-:W-:Y:S04]  /*19ea0*/  @!P2 LDGSTS.E.BYPASS.LTC128B.128 [R9+0xea00], desc[UR60][R6.64], !P3 ;  /* 0x0ea000000609afae */ /* 0x000fe8000d901d7c */
[----:B------:R-:W-:Y:S04]  /*19eb0*/  @!P2 LDGSTS.E.BYPASS.LTC128B.128 [R9+0x11a00], desc[UR60][R6.64+0x40], !P0 ;  /* 0x11a000400609afae */ /* 0x000fe8000c101d7c */
[----:B------:R-:W-:Y:S01]  /*19ec0*/  @!P2 LDGSTS.E.BYPASS.LTC128B.128 [R9+0x14a00], desc[UR60][R6.64+0x80], !P1 ;  /* 0x14a000800609afae */ /* 0x000fe2000c901d7c */
[----:B------:R-:W-:-:S13]  /*19ed0*/  ISETP.GE.AND P2, PT, R5, R2, PT ;  /* 0x000000020500720c */ /* 0x000fda0003f46270 */
[----:B--2---:R-:W-:-:S05]  /*19ee0*/  @!P2 LEA R4, P4, R20, R4, 0x1 ;  /* 0x000000041404a211 */ /* 0x004fca00078808ff */
[----:B---3--:R-:W-:-:S04]  /*19ef0*/  @!P2 IMAD.X R0, RZ, RZ, R0, P4 ;  /* 0x000000ffff00a224 */ /* 0x008fc800020e0600 */
[----:B------:R-:W-:Y:S02]  /*19f00*/  @!P2 IMAD.MOV.U32 R5, RZ, RZ, R0 ;  /* 0x000000ffff05a224 */ /* 0x000fe400078e0000 */
[----:B------:R-:W-:Y:S04]  /*19f10*/  SHFL.IDX PT, R0, R3, RZ, 0x1c1f ;  /* 0x001c1fff03007589 */ /* 0x000fe800000e0000 */
[----:B------:R-:W-:Y:S04]  /*19f20*/  @!P2 LDGSTS.E.BYPASS.LTC128B.128 [R9+0xf200], desc[UR60][R4.64], !P3 ;  /* 0x0f2000000409afae */ /* 0x000fe8000d901d7c */
[----:B------:R-:W-:Y:S04]  /*19f30*/  @!P2 LDGSTS.E.BYPASS.LTC128B.128 [R9+0x12200], desc[UR60][R4.64+0x40], !P0 ;  /* 0x122000400409afae */ /* 0x000fe8000c101d7c */
[----:B------:R0:W-:Y:S04]  /*19f40*/  @!P2 LDGSTS.E.BYPASS.LTC128B.128 [R9+0x15200], desc[UR60][R4.64+0x80], !P1 ;  /* 0x152000800409afae */ /* 0x0001e8000c901d7c */
[----:B------:R-:W-:Y:S04]  /*19f50*/  SHFL.IDX PT, R3, R3, 0x1, 0x1c1f ;  /* 0x003c1f0003037f89 */ /* 0x000fe800000e0000 */
[----:B0-----:R-:W0:Y:S01]  /*19f60*/  SHFL.IDX PT, R4, R8, RZ, 0x1c1f ;  /* 0x001c1fff08047589 */ /* 0x001e2200000e0000 */
[----:B------:R-:W-:-:S03]  /*19f70*/  VIADD R5, R17, 0x80 ;  /* 0x0000008011057836 */ /* 0x000fc60000000000 */
[----:B------:R-:W1:Y:S02]  /*19f80*/  SHFL.IDX PT, R8, R8, 0x1, 0x1c1f ;  /* 0x003c1f0008087f89 */ /* 0x000e6400000e0000 */
[----:B------:R-:W-:-:S13]  /*19f90*/  ISETP.GE.AND P2, PT, R5, R2, PT ;  /* 0x000000020500720c */ /* 0x000fda0003f46270 */
[----:B0-----:R-:W-:-:S05]  /*19fa0*/  @!P2 LEA R4, P4, R20, R4, 0x1 ;  /* 0x000000041404a211 */ /* 0x001fca00078808ff */
[----:B------:R-:W-:-:S04]  /*19fb0*/  @!P2 IMAD.X R0, RZ, RZ, R0, P4 ;  /* 0x000000ffff00a224 */ /* 0x000fc800020e0600 */
[----:B------:R-:W-:-:S05]  /*19fc0*/  @!P2 IMAD.MOV.U32 R5, RZ, RZ, R0 ;  /* 0x000000ffff05a224 */ /* 0x000fca00078e0000 */
[----:B------:R0:W-:Y:S04]  /*19fd0*/  @!P2 LDGSTS.E.BYPASS.LTC128B.128 [R9+0xfa00], desc[UR60][R4.64], !P3 ;  /* 0x0fa000000409afae */ /* 0x0001e8000d901d7c */
[----:B------:R0:W-:Y:S04]  /*19fe0*/  @!P2 LDGSTS.E.BYPASS.LTC128B.128 [R9+0x12a00], desc[UR60][R4.64+0x40], !P0 ;  /* 0x12a000400409afae */ /* 0x0001e8000c101d7c */
[----:B-1----:R0:W-:Y:S02]  /*19ff0*/  @!P2 LDGSTS.E.BYPASS.LTC128B.128 [R9+0x15a00], desc[UR60][R4.64+0x80], !P1 ;  /* 0x15a000800409afae */ /* 0x0021e4000c901d7c */
.L_x_10686:
[----:B------:R-:W2:Y:S01]  /*1a000*/  LDL R0, [R1+0x10] ;  /* 0x0000100001007983 */ /* 0x000ea20000100800 */
[----:B------:R-:W-:-:S05]  /*1a010*/  VIADD R17, R17, 0xa0 ;  /* 0x000000a011117836 */ /* 0x000fca0000000000 */
[----:B------:R-:W-:-:S13]  /*1a020*/  ISETP.GE.AND P2, PT, R17, R2, PT ;  /* 0x000000021100720c */ /* 0x000fda0003f46270 */
[----:B------:R-:W-:-:S05]  /*1a030*/  @!P2 LEA R2, P4, R20, R8, 0x1 ;  /* 0x000000081402a211 */ /* 0x000fca00078808ff */
[----:B------:R-:W-:-:S05]  /*1a040*/  @!P2 IMAD.X R3, RZ, RZ, R3, P4 ;  /* 0x000000ffff03a224 */ /* 0x000fca00020e0603 */
[----:B------:R-:W-:Y:S01]  /*1a050*/  @!PT LDS RZ, [RZ] ;  /* 0x00000000fffff984 */ /* 0x000fe20000000800 */
[----:B------:R-:W-:Y:S01]  /*1a060*/  @!PT LDS RZ, [RZ] ;  /* 0x00000000fffff984 */ /* 0x000fe20000000800 */
[----:B------:R-:W-:Y:S01]  /*1a070*/  @!PT LDS RZ, [RZ] ;  /* 0x00000000fffff984 */ /* 0x000fe20000000800 */
[----:B--2---:R1:W-:Y:S04]  /*1a080*/  @!P2 LDGSTS.E.BYPASS.LTC128B.128 [R0+0x10200], desc[UR60][R2.64], !P3 ;  /* 0x102000000200afae */ /* 0x0043e8000d901d7c */
[----:B------:R1:W-:Y:S01]  /*1a090*/  @!P2 LDGSTS.E.BYPASS.LTC128B.128 [R0+0x13200], desc[UR60][R2.64+0x40], !P0 ;  /* 0x132000400200afae */ /* 0x0003e2000c101d7c */
[----:B------:R-:W-:-:S03]  /*1a0a0*/  PLOP3.LUT P0, PT, PT, PT, PT, 0x80, 0x0 ;  /* 0x000000000000781c */ /* 0x000fc60003f0f070 */
[----:B------:R1:W-:Y:S01]  /*1a0b0*/  @!P2 LDGSTS.E.BYPASS.LTC128B.128 [R0+0x16200], desc[UR60][R2.64+0x80], !P1 ;  /* 0x162000800200afae */ /* 0x0003e2000c901d7c */
[----:B------:R-:W-:-:S09]  /*1a0c0*/  NOP ;  /* 0x0000000000007918 */ /* 0x000fd20000000000 */
.L_x_10531:
        /* <DEDUP_REMOVED lines=17> */
[----:B-12---:R-:W-:Y:S05]  /*1a1e0*/  @!P0 BRA `(.L_x_10533) ;  /* 0x0000004c006c8947 */ /* 0x006fea0003800000 */
.L_x_10687:
[----:B------:R-:W-:Y:S05]  /*1a1f0*/  BSYNC B0 ;  /* 0x0000000000007941 */ /* 0x000fea0003800000 */
.L_x_10532:
[----:B------:R-:W2:Y:S01]  /*1a200*/  LDL.LU R2, [R1+0x3c] ;  /* 0x00003c0001027983 */ /* 0x000ea20000300800 */
[----:B------:R-:W-:Y:S01]  /*1a210*/  BSSY B0, `(.L_x_10534) ;  /* 0x0000231000007945 */ /* 0x000fe20003800000 */
[----:B--2---:R-:W-:-:S13]  /*1a220*/  ISETP.GE.AND P0, PT, R2, 0x91, PT ;  /* 0x000000910200780c */ /* 0x004fda0003f06270 */
[----:B------:R-:W-:Y:S05]  /*1a230*/  @!P0 BRA `(.L_x_10535) ;  /* 0x0000002000b88947 */ /* 0x000fea0003800000 */
[----:B------:R-:W2:Y:S01]  /*1a240*/  LDL R2, [R1+0x1c] ;  /* 0x00001c0001027983 */ /* 0x000ea20000100800 */
[----:B-1----:R-:W-:Y:S01]  /*1a250*/  IMAD.MOV.U32 R0, RZ, RZ, 0x1 ;  /* 0x00000001ff007424 */ /* 0x002fe200078e00ff */
        /* <DEDUP_REMOVED lines=9> */
[----:B------:R-:W-:Y:S01]  /*1a2f0*/  VIADD R6, R23, 0x1 ;  /* 0x0000000117067836 */ /* 0x000fe20000000000 */
[----:B------:R-:W-:Y:S04]  /*1a300*/  BSSY B1, `(.L_x_10538) ;  /* 0x00000af000017945 */ /* 0x000fe80003800000 */
[----:B------:R-:W-:-:S04]  /*1a310*/  ISETP.NE.AND P0, PT, R6, 0x2, PT ;  /* 0x000000020600780c */ /* 0x000fc80003f05270 */
[----:B------:R-:W-:Y:S02]  /*1a320*/  SEL R8, RZ, 0x1, P0 ;  /* 0x00000001ff087807 */ /* 0x000fe40000000000 */
[----:B------:R-:W-:Y:S02]  /*1a330*/  SEL R6, R6, RZ, P0 ;  /* 0x000000ff06067207 */ /* 0x000fe40000000000 */
[----:B------:R-:W-:Y:S02]  /*1a340*/  LOP3.LUT R8, R26, R8, RZ, 0x3c, !PT ;  /* 0x000000081a087212 */ /* 0x000fe400078e3cff */
[----:B--2---:R-:W-:-:S13]  /*1a350*/  LOP3.LUT P1, RZ, R2, 0x4, RZ, 0xc0, !PT ;  /* 0x0000000402ff7812 */ /* 0x004fda000782c0ff */
[----:B------:R-:W-:Y:S05]  /*1a360*/  @!P1 BRA `(.L_x_10539) ;  /* 0x0000000800a09947 */ /* 0x000fea0003800000 */
[----:B------:R-:W-:Y:S01]  /*1a370*/  ULDC.64 UR4, c[0x0][0x418] ;  /* 0x0001060000047ab9 */ /* 0x000fe20000000a00 */
[----:B0-----:R-:W-:Y:S01]  /*1a380*/  IMAD.MOV.U32 R5, RZ, RZ, R24 ;  /* 0x000000ffff057224 */ /* 0x001fe200078e0018 */
[----:B------:R-:W-:-:S04]  /*1a390*/  ISETP.NE.U32.AND P0, PT, RZ, UR4, PT ;  /* 0x00000004ff007c0c */ /* 0x000fc8000bf05070 */
[----:B------:R-:W-:-:S13]  /*1a3a0*/  ISETP.NE.AND.EX P0, PT, RZ, UR5, PT, P0 ;  /* 0x00000005ff007c0c */ /* 0x000fda000bf05300 */
[----:B------:R-:W-:Y:S05]  /*1a3b0*/  @!P0 BRA `(.L_x_10540) ;  /* 0x0000000000488947 */ /* 0x000fea0003800000 */
[----:B------:R-:W2:Y:S01]  /*1a3c0*/  LDL R9, [R1+0x8] ;  /* 0x0000080001097983 */ /* 0x000ea20000100800 */
        /* <DEDUP_REMOVED lines=17> */
.L_x_10540:
[----:B------:R-:W-:Y:S01]  /*1a4e0*/  IMAD R3, R6, 0x8, R22 ;  /* 0x0000000806037824 */ /* 0x000fe200078e0216 */
[----:B------:R-:W-:Y:S01]  /*1a4f0*/  SHF.L.U32 R2, R8, 0x1f, RZ ;  /* 0x0000001f08027819 */ /* 0x000fe200000006ff */
[----:B------:R-:W-:Y:S03]  /*1a500*/  BSSY B3, `(.L_x_10541) ;  /* 0x0000003000037945 */ /* 0x000fe60003800000 */
[----:B------:R-:W1:Y:S02]  /*1a510*/  SYNCS.PHASECHK.TRANS64.TRYWAIT P0, [R3+URZ+0x31c40], R2 ;  /* 0x031c4002030075a7 */ /* 0x000e64000800017f */
[----:B-1----:R-:W-:Y:S05]  /*1a520*/  @!P0 BRA `(.L_x_10542) ;  /* 0x0000004800b08947 */ /* 0x002fea0003800000 */
.L_x_10688:
[----:B------:R-:W-:Y:S05]  /*1a530*/  BSYNC B3 ;  /* 0x0000000000037941 */ /* 0x000fea0003800000 */
.L_x_10541:
        /* <DEDUP_REMOVED lines=11> */
.L_x_10544:
[----:B------:R-:W-:Y:S05]  /*1a5f0*/  BSYNC B3 ;  /* 0x0000000000037941 */ /* 0x000fea0003800000 */
.L_x_10543:
        /* <DEDUP_REMOVED lines=11> */
.L_x_10545:
        /* <DEDUP_REMOVED lines=16> */
.L_x_10546:
        /* <DEDUP_REMOVED lines=16> */
.L_x_10547:
        /* <DEDUP_REMOVED lines=15> */
.L_x_10689:
[----:B------:R-:W-:Y:S05]  /*1a9a0*/  BSYNC B3 ;  /* 0x0000000000037941 */ /* 0x000fea0003800000 */
.L_x_10548:
[----:B------:R-:W1:Y:S02]  /*1a9b0*/  S2R R4, SR_TID.X ;  /* 0x0000000000047919 */ /* 0x000e640000002100 */
[----:B-1----:R-:W-:Y:S02]  /*1a9c0*/  LOP3.LUT R9, R4, 0x7f, RZ, 0xc0, !PT ;  /* 0x0000007f04097812 */ /* 0x002fe400078ec0ff */
[----:B------:R-:W2:Y:S02]  /*1a9d0*/  LDL R4, [R1+0x18] ;  /* 0x0000180001047983 */ /* 0x000ea40000100800 */
[----:B------:R-:W-:-:S13]  /*1a9e0*/  ISETP.NE.AND P0, PT, R9, RZ, PT ;  /* 0x000000ff0900720c */ /* 0x000fda0003f05270 */
[----:B0-----:R-:W-:-:S04]  /*1a9f0*/  @!P0 IMAD.MOV.U32 R3, RZ, RZ, 0x6c00 ;  /* 0x00006c00ff038424 */ /* 0x001fc800078e00ff */
[----:B------:R2:W-:Y:S02]  /*1aa00*/  @!P0 SYNCS.ARRIVE.TRANS64 RZ, [R2+URZ+0x31c50], R3 ;  /* 0x031c500302ff89a7 */ /* 0x0005e4000800003f */
[----:B--2---:R-:W-:-:S04]  /*1aa10*/  PRMT R3, R4, 0x9910, RZ ;  /* 0x0000991004037816 */ /* 0x004fc800000000ff */
[----:B------:R-:W-:-:S13]  /*1aa20*/  ISETP.NE.AND P0, PT, R3, 0x2, PT ;  /* 0x000000020300780c */ /* 0x000fda0003f05270 */
[----:B------:R-:W-:Y:S05]  /*1aa30*/  @P0 BRA `(.L_x_10550) ;  /* 0x0000000000040947 */ /* 0x000fea0003800000 */
[----:B------:R-:W-:Y:S01]  /*1aa40*/  BPT.TRAP 0x1 ;  /* 0x000000040000795c */ /* 0x000fe20000300000 */
.L_x_10550:
[----:B------:R-:W2:Y:S01]  /*1aa50*/  LDL R3, [R1] ;  /* 0x0000000001037983 */ /* 0x000ea20000100800 */
[----:B------:R-:W-:Y:S01]  /*1aa60*/  BSSY B3, `(.L_x_10551) ;  /* 0x0000004000037945 */ /* 0x000fe20003800000 */
[----:B--2---:R-:W-:-:S13]  /*1aa70*/  LOP3.LUT P0, RZ, R3, 0x8, RZ, 0xc0, !PT ;  /* 0x0000000803ff7812 */ /* 0x004fda000780c0ff */
[----:B------:R-:W-:Y:S05]  /*1aa80*/  @P0 BRA `(.L_x_10552) ;  /* 0x0000000000040947 */ /* 0x000fea0003800000 */
[----:B------:R-:W-:Y:S01]  /*1aa90*/  BPT.TRAP 0x1 ;  /* 0x000000040000795c */ /* 0x000fe20000300000 */
.L_x_10552:
[----:B------:R-:W-:Y:S05]  /*1aaa0*/  BSYNC B3 ;  /* 0x0000000000037941 */ /* 0x000fea0003800000 */
.L_x_10551:
[----:B------:R-:W-:Y:S01]  /*1aab0*/  R2UR UR10, R10 ;  /* 0x000000000a0a72ca */ /* 0x000fe200000e0000 */
[----:B------:R-:W-:Y:S01]  /*1aac0*/  IMAD R3, R23, 0x6c00, R22 ;  /* 0x00006c0017037824 */ /* 0x000fe200078e0216 */
[----:B------:R-:W-:Y:S01]  /*1aad0*/  UIADD3 UR4, UP0, UR36, 0x470, URZ ;  /* 0x0000047024047890 */ /* 0x000fe2000ff1e03f */
[----:B------:R-:W-:Y:S01]  /*1aae0*/  PLOP3.LUT P0, PT, PT, PT, PT, 0x80, 0x0 ;  /* 0x000000000000781c */ /* 0x000fe20003f0f070 */
[----:B------:R-:W-:Y:S01]  /*1aaf0*/  IMAD R4, R27, 0x90, R28 ;  /* 0x000000901b047824 */ /* 0x000fe200078e021c */
[----:B------:R-:W-:Y:S01]  /*1ab00*/  UMOV UR6, 0x0 ;  /* 0x0000000000067882 */ /* 0x000fe20000000000 */
[----:B------:R-:W-:Y:S01]  /*1ab10*/  VIADD R2, R2, 0x31c50 ;  /* 0x00031c5002027836 */ /* 0x000fe20000000000 */
[----:B------:R-:W-:Y:S01]  /*1ab20*/  UIADD3.X UR5, URZ, UR37, URZ, UP0, !UPT ;  /* 0x000000253f057290 */ /* 0x000fe200087fe43f */
[----:B------:R-:W-:Y:S01]  /*1ab30*/  VIADD R9, R3, 0x200 ;  /* 0x0000020003097836 */ /* 0x000fe20000000000 */
[----:B------:R-:W-:-:S10]  /*1ab40*/  UMOV UR7, 0x14f00000 ;  /* 0x14f0000000077882 */ /* 0x000fd40000000000 */
.L_x_10553:
        /* <DEDUP_REMOVED lines=15> */
.L_x_10554:
        /* <DEDUP_REMOVED lines=15> */
.L_x_10555:
        /* <DEDUP_REMOVED lines=12> */
.L_x_10539:
[----:B------:R-:W-:Y:S05]  /*1adf0*/  BSYNC B1 ;  /* 0x0000000000017941 */ /* 0x000fea0003800000 */
.L_x_10538:
[----:B------:R-:W2:Y:S01]  /*1ae00*/  LDL.LU R0, [R1+0x1c] ;  /* 0x00001c0001007983 */ /* 0x000ea20000300800 */
[----:B------:R-:W-:Y:S02]  /*1ae10*/  IMAD.MOV.U32 R23, RZ, RZ, R6 ;  /* 0x000000ffff177224 */ /* 0x000fe400078e0006 */
[----:B------:R-:W-:Y:S02]  /*1ae20*/  IMAD.MOV.U32 R26, RZ, RZ, R8 ;  /* 0x000000ffff1a7224 */ /* 0x000fe400078e0008 */
[----:B--2---:R-:W-:-:S07]  /*1ae30*/  VIADD R0, R0, 0xfffffffd ;  /* 0xfffffffd00007836 */ /* 0x004fce0000000000 */
.L_x_10537:
[----:B------:R-:W-:Y:S05]  /*1ae40*/  BSYNC B2 ;  /* 0x0000000000027941 */ /* 0x000fea0003800000 */
.L_x_10536:
[----:B------:R-:W2:Y:S01]  /*1ae50*/  LDL.LU R2, [R1+0x20] ;  /* 0x0000200001027983 */ /* 0x000ea20000300800 */
[----:B------:R-:W-:-:S05]  /*1ae60*/  IMAD.MOV R7, RZ, RZ, -R7 ;  /* 0x000000ffff077224 */ /* 0x000fca00078e0a07 */
[----:B--2---:R-:W-:-:S13]  /*1ae70*/  ISETP.NE.AND P0, PT, R2, R7, PT ;  /* 0x000000070200720c */ /* 0x004fda0003f05270 */
[----:B------:R-:W-:Y:S05]  /*1ae80*/  @!P0 BRA `(.L_x_10535) ;  /* 0x0000001400a48947 */ /* 0x000fea0003800000 */
[----:B0-----:R-:W-:-:S07]  /*1ae90*/  IMAD.MOV.U32 R4, RZ, RZ, R24 ;  /* 0x000000ffff047224 */ /* 0x001fce00078e0018 */
.L_x_10592:
[----:B------:R-:W2:Y:S01]  /*1aea0*/  LDL R2, [R1] ;  /* 0x0000000001027983 */ /* 0x000ea20000100800 */
[----:B------:R-:W-:Y:S01]  /*1aeb0*/  VIADD R6, R23, 0x1 ;  /* 0x0000000117067836 */ /* 0x000fe20000000000 */
[----:B------:R-:W-:Y:S05]  /*1aec0*/  YIELD ;  /* 0x0000000000007946 */ /* 0x000fea0003800000 */
[----:B------:R-:W-:Y:S01]  /*1aed0*/  ISETP.NE.AND P0, PT, R6, 0x2, PT ;  /* 0x000000020600780c */ /* 0x000fe20003f05270 */
[----:B------:R-:W-:Y:S03]  /*1aee0*/  BSSY B1, `(.L_x_10556) ;  /* 0x00000ae000017945 */ /* 0x000fe60003800000 */
[----:B------:R-:W-:-:S02]  /*1aef0*/  SEL R7, RZ, 0x1, P0 ;  /* 0x00000001ff077807 */ /* 0x000fc40000000000 */
[----:B------:R-:W-:Y:S02]  /*1af00*/  SEL R6, R6, RZ, P0 ;  /* 0x000000ff06067207 */ /* 0x000fe40000000000 */
[----:B------:R-:W-:Y:S02]  /*1af10*/  LOP3.LUT R7, R26, R7, RZ, 0x3c, !PT ;  /* 0x000000071a077212 */ /* 0x000fe400078e3cff */
[----:B--2---:R-:W-:-:S13]  /*1af20*/  LOP3.LUT P1, RZ, R2, 0x4, RZ, 0xc0, !PT ;  /* 0x0000000402ff7812 */ /* 0x004fda000782c0ff */
[----:B------:R-:W-:Y:S05]  /*1af30*/  @!P1 BRA `(.L_x_10557) ;  /* 0x0000000800a09947 */ /* 0x000fea0003800000 */
[----:B------:R-:W-:Y:S01]  /*1af40*/  ULDC.64 UR4, c[0x0][0x418] ;  /* 0x0001060000047ab9 */ /* 0x000fe20000000a00 */
[----:B------:R-:W-:Y:S01]  /*1af50*/  IMAD.MOV.U32 R8, RZ, RZ, R0 ;  /* 0x000000ffff087224 */ /* 0x000fe200078e0000 */
        /* <DEDUP_REMOVED lines=21> */
.L_x_10558:
[----:B0-----:R-:W-:Y:S01]  /*1b0b0*/  IMAD R5, R6, 0x8, R22 ;  /* 0x0000000806057824 */ /* 0x001fe200078e0216 */
[----:B------:R-:W-:Y:S01]  /*1b0c0*/  SHF.L.U32 R2, R7, 0x1f, RZ ;  /* 0x0000001f07027819 */ /* 0x000fe200000006ff */
[----:B------:R-:W-:Y:S03]  /*1b0d0*/  BSSY B2, `(.L_x_10559) ;  /* 0x0000003000027945 */ /* 0x000fe60003800000 */
[----:B------:R-:W0:Y:S02]  /*1b0e0*/  SYNCS.PHASECHK.TRANS64.TRYWAIT P0, [R5+URZ+0x31c40], R2 ;  /* 0x031c4002050075a7 */ /* 0x000e24000800017f */
[----:B0-----:R-:W-:Y:S05]  /*1b0f0*/  @!P0 BRA `(.L_x_10560) ;  /* 0x0000003c00e48947 */ /* 0x001fea0003800000 */
.L_x_10690:
[----:B------:R-:W-:Y:S05]  /*1b100*/  BSYNC B2 ;  /* 0x0000000000027941 */ /* 0x000fea0003800000 */
.L_x_10559:
[----:B------:R-:W1:Y:S01]  /*1b110*/  S2R R3, SR_TID.X ;  /* 0x0000000000037919 */ /* 0x000e620000002100 */
[----:B------:R-:W-:Y:S01]  /*1b120*/  BSSY B2, `(.L_x_10561) ;  /* 0x000000a000027945 */ /* 0x000fe20003800000 */
[----:B-1----:R-:W-:-:S04]  /*1b130*/  LOP3.LUT R3, R3, 0x7f, RZ, 0xc0, !PT ;  /* 0x0000007f03037812 */ /* 0x002fc800078ec0ff */
[----:B------:R-:W-:-:S13]  /*1b140*/  ISETP.NE.AND P0, PT, R3, RZ, PT ;  /* 0x000000ff0300720c */ /* 0x000fda0003f05270 */
[----:B------:R-:W-:Y:S05]  /*1b150*/  @P0 BRA `(.L_x_10562) ;  /* 0x0000000000180947 */ /* 0x000fea0003800000 */
[----:B------:R-:W2:Y:S01]  /*1b160*/  LDL R3, [R1] ;  /* 0x0000000001037983 */ /* 0x000ea20000100800 */
[----:B0-----:R-:W-:-:S04]  /*1b170*/  IMAD.MOV.U32 R2, RZ, RZ, 0x6c00 ;  /* 0x00006c00ff027424 */ /* 0x001fc800078e00ff */
[----:B------:R1:W-:Y:S01]  /*1b180*/  SYNCS.ARRIVE.TRANS64 RZ, [R5+URZ+0x31c30], R2 ;  /* 0x031c300205ff79a7 */ /* 0x0003e2000800003f */
[----:B--2---:R-:W-:-:S13]  /*1b190*/  LOP3.LUT P1, RZ, R3, 0x1, RZ, 0xc0, !PT ;  /* 0x0000000103ff7812 */ /* 0x004fda000782c0ff */
[----:B-1----:R-:W-:Y:S05]  /*1b1a0*/  @!P1 BRA `(.L_x_10562) ;  /* 0x0000000000049947 */ /* 0x002fea0003800000 */
[----:B------:R-:W-:Y:S01]  /*1b1b0*/  BPT.TRAP 0x1 ;  /* 0x000000040000795c */ /* 0x000fe20000300000 */
.L_x_10562:
[----:B------:R-:W-:Y:S05]  /*1b1c0*/  BSYNC B2 ;  /* 0x0000000000027941 */ /* 0x000fea0003800000 */
.L_x_10561:
[----:B------:R-:W-:Y:S01]  /*1b1d0*/  IMAD.MOV.U32 R11, RZ, RZ, RZ ;  /* 0x000000ffff0b7224 */ /* 0x000fe200078e00ff */
[----:B------:R-:W-:Y:S01]  /*1b1e0*/  UIADD3 UR4, UP0, UR36, 0x370, URZ ;  /* 0x0000037024047890 */ /* 0x000fe2000ff1e03f */
[----:B------:R-:W-:Y:S01]  /*1b1f0*/  IMAD R9, R6, 0x6c00, R22 ;  /* 0x00006c0006097824 */ /* 0x000fe200078e0216 */
[----:B------:R-:W-:Y:S01]  /*1b200*/  PLOP3.LUT P0, PT, PT, PT, PT, 0x80, 0x0 ;  /* 0x000000000000781c */ /* 0x000fe20003f0f070 */
[----:B0-----:R-:W-:Y:S01]  /*1b210*/  VIADD R5, R5, 0x31c30 ;  /* 0x00031c3005057836 */ /* 0x001fe20000000000 */
[----:B------:R-:W-:Y:S01]  /*1b220*/  R2UR UR10, R11 ;  /* 0x000000000b0a72ca */ /* 0x000fe200000e0000 */
[----:B------:R-:W-:Y:S01]  /*1b230*/  IMAD R3, R8, 0x90, R28 ;  /* 0x0000009008037824 */ /* 0x000fe200078e021c */
[----:B------:R-:W-:Y:S01]  /*1b240*/  UIADD3.X UR5, URZ, UR37, URZ, UP0, !UPT ;  /* 0x000000253f057290 */ /* 0x000fe200087fe43f */
[----:B------:R-:W-:Y:S01]  /*1b250*/  VIADD R2, R9, 0x16a00 ;  /* 0x00016a0009027836 */ /* 0x000fe20000000000 */
[----:B------:R-:W-:Y:S01]  /*1b260*/  UMOV UR6, 0x0 ;  /* 0x0000000000067882 */ /* 0x000fe20000000000 */
[----:B------:R-:W-:-:S10]  /*1b270*/  UMOV UR7, 0x14f00000 ;  /* 0x14f0000000077882 */ /* 0x000fd40000000000 */
.L_x_10563:
        /* <DEDUP_REMOVED lines=16> */
.L_x_10564:
        /* <DEDUP_REMOVED lines=16> */
.L_x_10565:
        /* <DEDUP_REMOVED lines=15> */
.L_x_10691:
[----:B------:R-:W-:Y:S05]  /*1b570*/  BSYNC B2 ;  /* 0x0000000000027941 */ /* 0x000fea0003800000 */
.L_x_10566:
        /* <DEDUP_REMOVED lines=10> */
.L_x_10568:
[----:B------:R-:W2:Y:S01]  /*1b620*/  LDL R5, [R1] ;  /* 0x0000000001057983 */ /* 0x000ea20000100800 */
[----:B------:R-:W-:Y:S01]  /*1b630*/  BSSY B2, `(.L_x_10569) ;  /* 0x0000004000027945 */ /* 0x000fe20003800000 */
[----:B--2---:R-:W-:-:S13]  /*1b640*/  LOP3.LUT P0, RZ, R5, 0x8, RZ, 0xc0, !PT ;  /* 0x0000000805ff7812 */ /* 0x004fda000780c0ff */
[----:B------:R-:W-:Y:S05]  /*1b650*/  @P0 BRA `(.L_x_10570) ;  /* 0x0000000000040947 */ /* 0x000fea0003800000 */
[----:B------:R-:W-:Y:S01]  /*1b660*/  BPT.TRAP 0x1 ;  /* 0x000000040000795c */ /* 0x000fe20000300000 */
.L_x_10570:
[----:B------:R-:W-:Y:S05]  /*1b670*/  BSYNC B2 ;  /* 0x0000000000027941 */ /* 0x000fea0003800000 */
.L_x_10569:
[----:B------:R-:W-:Y:S01]  /*1b680*/  R2UR UR10, R11 ;  /* 0x000000000b0a72ca */ /* 0x000fe200000e0000 */
[----:B------:R-:W-:Y:S01]  /*1b690*/  IMAD R23, R23, 0x6c00, R22 ;  /* 0x00006c0017177824 */ /* 0x000fe200078e0216 */
[----:B------:R-:W-:Y:S01]  /*1b6a0*/  UIADD3 UR4, UP0, UR36, 0x470, URZ ;  /* 0x0000047024047890 */ /* 0x000fe2000ff1e03f */
[----:B------:R-:W-:Y:S01]  /*1b6b0*/  PLOP3.LUT P0, PT, PT, PT, PT, 0x80, 0x0 ;  /* 0x000000000000781c */ /* 0x000fe20003f0f070 */
[----:B------:R-:W-:Y:S01]  /*1b6c0*/  IMAD R5, R27, 0x90, R28 ;  /* 0x000000901b057824 */ /* 0x000fe200078e021c */
[----:B------:R-:W-:Y:S01]  /*1b6d0*/  UMOV UR6, 0x0 ;  /* 0x0000000000067882 */ /* 0x000fe20000000000 */
[----:B0-----:R-:W-:Y:S01]  /*1b6e0*/  VIADD R3, R3, 0x31c50 ;  /* 0x00031c5003037836 */ /* 0x001fe20000000000 */
[----:B------:R-:W-:Y:S01]  /*1b6f0*/  UIADD3.X UR5, URZ, UR37, URZ, UP0, !UPT ;  /* 0x000000253f057290 */ /* 0x000fe200087fe43f */
[----:B------:R-:W-:Y:S01]  /*1b700*/  VIADD R9, R23, 0x200 ;  /* 0x0000020017097836 */ /* 0x000fe20000000000 */
[----:B------:R-:W-:-:S10]  /*1b710*/  UMOV UR7, 0x14f00000 ;  /* 0x14f0000000077882 */ /* 0x000fd40000000000 */
.L_x_10571:
        /* <DEDUP_REMOVED lines=15> */
.L_x_10572:
        /* <DEDUP_REMOVED lines=15> */
.L_x_10573:
        /* <DEDUP_REMOVED lines=12> */
.L_x_10557:
[----:B------:R-:W-:Y:S05]  /*1b9c0*/  BSYNC B1 ;  /* 0x0000000000017941 */ /* 0x000fea0003800000 */
.L_x_10556:
        /* <DEDUP_REMOVED lines=10> */
[----:B------:R-:W-:Y:S01]  /*1ba70*/  VIADD R8, R0, 0xffffffff ;  /* 0xffffffff00087836 */ /* 0x000fe20000000000 */
        /* <DEDUP_REMOVED lines=21> */
.L_x_10576:
[----:B0-----:R-:W-:Y:S01]  /*1bbd0*/  IMAD R5, R23, 0x8, R22 ;  /* 0x0000000817057824 */ /* 0x001fe200078e0216 */
[----:B------:R-:W-:Y:S01]  /*1bbe0*/  SHF.L.U32 R2, R26, 0x1f, RZ ;  /* 0x0000001f1a027819 */ /* 0x000fe200000006ff */
[----:B------:R-:W-:Y:S03]  /*1bbf0*/  BSSY B2, `(.L_x_10577) ;  /* 0x0000003000027945 */ /* 0x000fe60003800000 */
[----:B------:R-:W0:Y:S02]  /*1bc00*/  SYNCS.PHASECHK.TRANS64.TRYWAIT P0, [R5+URZ+0x31c40], R2 ;  /* 0x031c4002050075a7 */ /* 0x000e24000800017f */
[----:B0-----:R-:W-:Y:S05]  /*1bc10*/  @!P0 BRA `(.L_x_10578) ;  /* 0x0000003400448947 */ /* 0x001fea0003800000 */
.L_x_10692:
[----:B------:R-:W-:Y:S05]  /*1bc20*/  BSYNC B2 ;  /* 0x0000000000027941 */ /* 0x000fea0003800000 */
.L_x_10577:
        /* <DEDUP_REMOVED lines=11> */
.L_x_10580:
[----:B------:R-:W-:Y:S05]  /*1bce0*/  BSYNC B2 ;  /* 0x0000000000027941 */ /* 0x000fea0003800000 */
.L_x_10579:
        /* <DEDUP_REMOVED lines=11> */
.L_x_10581:
        /* <DEDUP_REMOVED lines=16> */
.L_x_10582:
        /* <DEDUP_REMOVED lines=16> */
.L_x_10583:
        /* <DEDUP_REMOVED lines=15> */
.L_x_10693:
[----:B------:R-:W-:Y:S05]  /*1c090*/  BSYNC B2 ;  /* 0x0000000000027941 */ /* 0x000fea0003800000 */
.L_x_10584:
        /* <DEDUP_REMOVED lines=10> */
.L_x_10586:
[----:B------:R-:W2:Y:S01]  /*1c140*/  LDL R5, [R1] ;  /* 0x0000000001057983 */ /* 0x000ea20000100800 */
[----:B------:R-:W-:Y:S01]  /*1c150*/  BSSY B2, `(.L_x_10587) ;  /* 0x0000004000027945 */ /* 0x000fe20003800000 */
[----:B--2---:R-:W-:-:S13]  /*1c160*/  LOP3.LUT P0, RZ, R5, 0x8, RZ, 0xc0, !PT ;  /* 0x0000000805ff7812 */ /* 0x004fda000780c0ff */
[----:B------:R-:W-:Y:S05]  /*1c170*/  @P0 BRA `(.L_x_10588) ;  /* 0x0000000000040947 */ /* 0x000fea0003800000 */
[----:B------:R-:W-:Y:S01]  /*1c180*/  BPT.TRAP 0x1 ;  /* 0x000000040000795c */ /* 0x000fe20000300000 */
.L_x_10588:
[----:B------:R-:W-:Y:S05]  /*1c190*/  BSYNC B2 ;  /* 0x0000000000027941 */ /* 0x000fea0003800000 */
.L_x_10587:
        /* <DEDUP_REMOVED lines=10> */
.L_x_10589:
        /* <DEDUP_REMOVED lines=15> */
.L_x_10590:
        /* <DEDUP_REMOVED lines=15> */
.L_x_10591:
        /* <DEDUP_REMOVED lines=12> */
.L_x_10575:
[----:B------:R-:W-:Y:S05]  /*1c4e0*/  BSYNC B1 ;  /* 0x0000000000017941 */ /* 0x000fea0003800000 */
.L_x_10574:
[C---:B------:R-:W-:Y:S01]  /*1c4f0*/  ISETP.GT.AND P0, PT, R0.reuse, 0x1, PT ;  /* 0x000000010000780c */ /* 0x040fe20003f04270 */
[----:B------:R-:W-:-:S12]  /*1c500*/  VIADD R0, R0, 0xfffffffe ;  /* 0xfffffffe00007836 */ /* 0x000fd80000000000 */
[----:B------:R-:W-:Y:S05]  /*1c510*/  @P0 BRA `(.L_x_10592) ;  /* 0xffffffe800600947 */ /* 0x000fea000383ffff */
.L_x_10535:
[----:B------:R-:W-:Y:S05]  /*1c520*/  BSYNC B0 ;  /* 0x0000000000007941 */ /* 0x000fea0003800000 */
.L_x_10534:
[----:B------:R-:W2:Y:S01]  /*1c530*/  S2R R2, SR_TID.X ;  /* 0x0000000000027919 */ /* 0x000ea20000002100 */
[----:B------:R-:W-:Y:S01]  /*1c540*/  BSSY B0, `(.L_x_10593) ;  /* 0x0000010000007945 */ /* 0x000fe20003800000 */
[----:B--2---:R-:W-:-:S04]  /*1c550*/  LOP3.LUT R2, R2, 0x7f, RZ, 0xc0, !PT ;  /* 0x0000007f02027812 */ /* 0x004fc800078ec0ff */
[----:B------:R-:W-:-:S13]  /*1c560*/  ISETP.NE.AND P0, PT, R2, RZ, PT ;  /* 0x000000ff0200720c */ /* 0x000fda0003f05270 */
[----:B------:R-:W-:Y:S05]  /*1c570*/  @P0 BRA `(.L_x_10594) ;  /* 0x0000000000300947 */ /* 0x000fea0003800000 */
[----:B0-----:R-:W0:Y:S01]  /*1c580*/  S2R R5, SR_LANEID ;  /* 0x0000000000057919 */ /* 0x001e220000000000 */
[----:B------:R-:W-:Y:S01]  /*1c590*/  VOTEU.ANY UR4, UPT, PT ;  /* 0x0000000000047886 */ /* 0x000fe200038e0100 */
[----:B------:R-:W2:Y:S01]  /*1c5a0*/  LDC.64 R2, c[0x0][0xc60] ;  /* 0x00031800ff027b82 */ /* 0x000ea20000000a00 */
[----:B-1----:R-:W0:Y:S02]  /*1c5b0*/  FLO.U32 R0, UR4 ;  /* 0x0000000400007d00 */ /* 0x002e2400080e0000 */
[----:B0-----:R-:W-:-:S06]  /*1c5c0*/  ISETP.EQ.U32.AND P0, PT, R0, R5, PT ;  /* 0x000000050000720c */ /* 0x001fcc0003f02070 */
[----:B------:R-:W2:Y:S07]  /*1c5d0*/  POPC R5, UR4 ;  /* 0x0000000400057d09 */ /* 0x000eae0008000000 */
[----:B--2---:R-:W2:Y:S01]  /*1c5e0*/  @P0 ATOMG.E.ADD.STRONG.GPU PT, R3, desc[UR60][R2.64], R5 ;  /* 0x00000005020309a8 */ /* 0x004ea200081ee1fc */
[----:B------:R-:W0:Y:S02]  /*1c5f0*/  S2R R4, SR_LTMASK ;  /* 0x0000000000047919 */ /* 0x000e240000003900 */
[----:B0-----:R-:W-:-:S04]  /*1c600*/  LOP3.LUT R4, R4, UR4, RZ, 0xc0, !PT ;  /* 0x0000000404047c12 */ /* 0x001fc8000f8ec0ff */
[----:B------:R-:W0:Y:S01]  /*1c610*/  POPC R7, R4 ;  /* 0x0000000400077309 */ /* 0x000e220000000000 */
[----:B--2---:R-:W0:Y:S02]  /*1c620*/  SHFL.IDX PT, R0, R3, R0, 0x1f ;  /* 0x00001f0003007589 */ /* 0x004e2400000e0000 */
[----:B0-----:R-:W-:-:S07]  /*1c630*/  IADD3 R16, R0, UR38, R7 ;  /* 0x0000002600107c10 */ /* 0x001fce000fffe007 */
.L_x_10594:
[----:B------:R-:W-:Y:S05]  /*1c640*/  BSYNC B0 ;  /* 0x0000000000007941 */ /* 0x000fea0003800000 */
.L_x_10593:
[----:B-1----:R-:W2:Y:S01]  /*1c650*/  LDL R0, [R1] ;  /* 0x0000000001007983 */ /* 0x002ea20000100800 */
[----:B------:R-:W-:Y:S01]  /*1c660*/  BSSY B0, `(.L_x_10595) ;  /* 0x000004b000007945 */ /* 0x000fe20003800000 */
[----:B--2---:R-:W-:-:S13]  /*1c670*/  LOP3.LUT P0, RZ, R0, 0x4, RZ, 0xc0, !PT ;  /* 0x0000000400ff7812 */ /* 0x004fda000780c0ff */
[----:B------:R-:W-:Y:S05]  /*1c680*/  @!P0 BRA `(.L_x_10596) ;  /* 0x0000000400208947 */ /* 0x000fea0003800000 */
[----:B------:R-:W-:Y:S01]  /*1c690*/  IMAD R0, R23, 0x8, R22 ;  /* 0x0000000817007824 */ /* 0x000fe200078e0216 */
[----:B------:R-:W-:Y:S01]  /*1c6a0*/  SHF.L.U32 R3, R26, 0x1f, RZ ;  /* 0x0000001f1a037819 */ /* 0x000fe200000006ff */
[----:B------:R-:W-:Y:S03]  /*1c6b0*/  BSSY B1, `(.L_x_10597) ;  /* 0x0000003000017945 */ /* 0x000fe60003800000 */
[----:B------:R-:W1:Y:S02]  /*1c6c0*/  SYNCS.PHASECHK.TRANS64.TRYWAIT P0, [R0+URZ+0x31c60], R3 ;  /* 0x031c6003000075a7 */ /* 0x000e64000800017f */
[----:B-1----:R-:W-:Y:S05]  /*1c6d0*/  @!P0 BRA `(.L_x_10598) ;  /* 0x0000002800bc8947 */ /* 0x002fea0003800000 */
.L_x_10694:
[----:B------:R-:W-:Y:S05]  /*1c6e0*/  BSYNC B1 ;  /* 0x0000000000017941 */ /* 0x000fea0003800000 */
.L_x_10597:
[----:B------:R-:W0:Y:S02]  /*1c6f0*/  S2R R2, SR_TID.X ;  /* 0x0000000000027919 */ /* 0x000e240000002100 */
[----:B0-----:R-:W-:Y:S02]  /*1c700*/  LOP3.LUT R4, R2, 0x7f, RZ, 0xc0, !PT ;  /* 0x0000007f02047812 */ /* 0x001fe400078ec0ff */
[----:B------:R-:W2:Y:S02]  /*1c710*/  LDL R2, [R1+0x18] ;  /* 0x0000180001027983 */ /* 0x000ea40000100800 */
[----:B------:R-:W-:-:S13]  /*1c720*/  ISETP.NE.AND P0, PT, R4, RZ, PT ;  /* 0x000000ff0400720c */ /* 0x000fda0003f05270 */
[----:B-1----:R-:W-:-:S04]  /*1c730*/  @!P0 IMAD.MOV.U32 R3, RZ, RZ, 0x6c00 ;  /* 0x00006c00ff038424 */ /* 0x002fc800078e00ff */
[----:B------:R0:W-:Y:S01]  /*1c740*/  @!P0 SYNCS.ARRIVE.TRANS64 RZ, [R0+URZ+0x31c50], R3 ;  /* 0x031c500300ff89a7 */ /* 0x0001e2000800003f */
[----:B--2---:R-:W-:-:S04]  /*1c750*/  PRMT R2, R2, 0x9910, RZ ;  /* 0x0000991002027816 */ /* 0x004fc800000000ff */
[----:B------:R-:W-:-:S13]  /*1c760*/  ISETP.NE.AND P0, PT, R2, 0x2, PT ;  /* 0x000000020200780c */ /* 0x000fda0003f05270 */
[----:B0-----:R-:W-:Y:S05]  /*1c770*/  @P0 BRA `(.L_x_10599) ;  /* 0x0000000000040947 */ /* 0x001fea0003800000 */
[----:B------:R-:W-:Y:S01]  /*1c780*/  BPT.TRAP 0x1 ;  /* 0x000000040000795c */ /* 0x000fe20000300000 */
.L_x_10599:
[----:B------:R-:W2:Y:S01]  /*1c790*/  LDL R2, [R1] ;  /* 0x0000000001027983 */ /* 0x000ea20000100800 */
[----:B------:R-:W-:Y:S01]  /*1c7a0*/  BSSY B1, `(.L_x_10600) ;  /* 0x0000004000017945 */ /* 0x000fe20003800000 */
[----:B--2---:R-:W-:-:S13]  /*1c7b0*/  LOP3.LUT P0, RZ, R2, 0x8, RZ, 0xc0, !PT ;  /* 0x0000000802ff7812 */ /* 0x004fda000780c0ff */
[----:B------:R-:W-:Y:S05]  /*1c7c0*/  @P0 BRA `(.L_x_10601) ;  /* 0x0000000000040947 */ /* 0x000fea0003800000 */
[----:B------:R-:W-:Y:S01]  /*1c7d0*/  BPT.TRAP 0x1 ;  /* 0x000000040000795c */ /* 0x000fe20000300000 */
.L_x_10601:
[----:B------:R-:W-:Y:S05]  /*1c7e0*/  BSYNC B1 ;  /* 0x0000000000017941 */ /* 0x000fea0003800000 */
.L_x_10600:
        /* <DEDUP_REMOVED lines=8> */
[----:B------:R-:W-:Y:S01]  /*1c870*/  UMOV UR7, 0x14f00000 ;  /* 0x14f0000000077882 */ /* 0x000fe20000000000 */
[----:B------:R-:W-:-:S09]  /*1c880*/  UMOV UR10, URZ ;  /* 0x0000003f000a7c82 */ /* 0x000fd20008000000 */
.L_x_10602:
        /* <DEDUP_REMOVED lines=15> */
.L_x_10603:
        /* <DEDUP_REMOVED lines=15> */
.L_x_10604:
        /* <DEDUP_REMOVED lines=10> */
.L_x_10596:
[----:B------:R-:W-:Y:S05]  /*1cb10*/  BSYNC B0 ;  /* 0x0000000000007941 */ /* 0x000fea0003800000 */
.L_x_10595:
[----:B------:R-:W-:-:S05]  /*1cb20*/  VIADD R23, R23, 0x1 ;  /* 0x0000000117177836 */ /* 0x000fca0000000000 */
[----:B------:R-:W-:-:S04]  /*1cb30*/  ISETP.NE.AND P0, PT, R23, 0x2, PT ;  /* 0x000000021700780c */ /* 0x000fc80003f05270 */
[----:B------:R-:W-:Y:S02]  /*1cb40*/  SEL R3, RZ, 0x1, P0 ;  /* 0x00000001ff037807 */ /* 0x000fe40000000000 */
[----:B------:R-:W-:Y:S02]  /*1cb50*/  SEL R23, R23, RZ, P0 ;  /* 0x000000ff17177207 */ /* 0x000fe40000000000 */
[----:B------:R-:W-:-:S07]  /*1cb60*/  LOP3.LUT R26, R26, R3, RZ, 0x3c, !PT ;  /* 0x000000031a1a7212 */ /* 0x000fce00078e3cff */
.L_x_10516:
[----:B------:R-:W-:Y:S05]  /*1cb70*/  BSYNC B7 ;  /* 0x0000000000077941 */ /* 0x000fea0003800000 */
.L_x_10514:
[----:B0-----:R-:W3:Y:S02]  /*1cb80*/  LDL R9, [R1] ;  /* 0x0000000001097983 */ /* 0x001ee40000100800 */
[----:B---3--:R-:W-:-:S13]  /*1cb90*/  LOP3.LUT P0, RZ, R9, 0x10, RZ, 0xc0, !PT ;  /* 0x0000001009ff7812 */ /* 0x008fda000780c0ff */
[----:B------:R-:W-:Y:S05]  /*1cba0*/  @!P0 BRA `(.L_x_10605) ;  /* 0x0000000000248947 */ /* 0x000fea0003800000 */
[----:B------:R-:W-:Y:S05]  /*1cbb0*/  WARPSYNC.ALL ;  /* 0x0000000000007948 */ /* 0x000fea0003800000 */
[----:B------:R-:W0:Y:S08]  /*1cbc0*/  S2UR UR5, SR_CgaCtaId ;  /* 0x00000000000579c3 */ /* 0x000e300000008800 */
[----:B------:R-:W-:Y:S06]  /*1cbd0*/  BAR.SYNC.DEFER_BLOCKING 0x5, 0x200 ;  /* 0x0148000000007b1d */ /* 0x000fec0000010000 */
[----:B------:R-:W-:-:S02]  /*1cbe0*/  UMOV UR4, 0x400 ;  /* 0x0000040000047882 */ /* 0x000fc40000000000 */
[----:B0-----:R-:W-:-:S06]  /*1cbf0*/  ULEA UR4, UR5, UR4, 0x18 ;  /* 0x0000000405047291 */ /* 0x001fcc000f8ec03f */
[----:B------:R-:W-:-:S05]  /*1cc00*/  IMAD.U32 R22, RZ, RZ, UR4 ;  /* 0x00000004ff167e24 */ /* 0x000fca000f8e00ff */
[----:B------:R3:W4:Y:S01]  /*1cc10*/  LDS.128 R16, [R22+0x31cd0] ;  /* 0x031cd00016107984 */ /* 0x0007220000000c00 */
[----:B------:R-:W-:Y:S06]  /*1cc20*/  BAR.ARV 0x4, 0x200 ;  /* 0x0108000000007b1d */ /* 0x000fec0000002000 */
[----:B------:R-:W-:Y:S05]  /*1cc30*/  BRA `(.L_x_10606) ;  /* 0x00000008003c7947 */ /* 0x000fea0003800000 */
.L_x_10605:
[----:B------:R-:W3:Y:S01]  /*1cc40*/  LDL R8, [R1+0xc] ;  /* 0x00000c0001087983 */ /* 0x000ee20000100800 */
[----:B------:R-:W-:Y:S01]  /*1cc50*/  UMOV UR4, 0xffffffff ;  /* 0xffffffff00047882 */ /* 0x000fe20000000000 */
[----:B---3--:R-:W-:Y:S02]  /*1cc60*/  ISETP.NE.AND P5, PT, R8, 0x1f, PT ;  /* 0x0000001f0800780c */ /* 0x008fe40003fa5270 */
[----:B------:R-:W-:Y:S11]  /*1cc70*/  BRA.DIV UR4, `(.L_x_10607) ;  /* 0x0000002604687947 */ /* 0x000ff6000b800000 */
[----:B------:R-:W-:Y:S01]  /*1cc80*/  IMAD.IADD R5, R19, 0x1, R8 ;  /* 0x0000000113057824 */ /* 0x000fe200078e0208 */
[----:B------:R-:W-:Y:S01]  /*1cc90*/  ULDC UR4, c[0x0][0xc3c] ;  /* 0x00030f0000047ab9 */ /* 0x000fe20000000800 */
[----:B------:R-:W-:-:S03]  /*1cca0*/  LOP3.LUT P4, RZ, R9, 0x1, RZ, 0xc0, !PT ;  /* 0x0000000109ff7812 */ /* 0x000fc6000788c0ff */
[----:B------:R-:W-:-:S13]  /*1ccb0*/  ISETP.GE.OR P0, PT, R5, UR4, !P5 ;  /* 0x0000000405007c0c */ /* 0x000fda000ef06670 */
[----:B------:R-:W0:Y:S02]  /*1ccc0*/  @!P0 LDC.64 R2, c[0x0][0xc80] ;  /* 0x00032000ff028b82 */ /* 0x000e240000000a00 */
[----:B0-----:R-:W-:-:S06]  /*1ccd0*/  @!P0 IMAD.WIDE R2, R5, 0x4, R2 ;  /* 0x0000000405028825 */ /* 0x001fcc00078e0202 */
[----:B------:R0:W3:Y:S01]  /*1cce0*/  @!P0 LDG.E R3, desc[UR60][R2.64] ;  /* 0x0000003c02038981 */ /* 0x0000e2000c1e1900 */
[C---:B------:R-:W-:Y:S02]  /*1ccf0*/  ISETP.GE.U32.AND P1, PT, R8.reuse, 0x4, PT ;  /* 0x000000040800780c */ /* 0x040fe40003f26070 */
[C---:B------:R-:W-:Y:S01]  /*1cd00*/  ISETP.GE.U32.AND P2, PT, R8.reuse, 0x8, PT ;  /* 0x000000080800780c */ /* 0x040fe20003f46070 */
[----:B------:R-:W-:Y:S01]  /*1cd10*/  SHFL.IDX PT, R0, R16, RZ, 0x1f ;  /* 0x00001fff10007589 */ /* 0x000fe200000e0000 */
[----:B------:R-:W-:-:S03]  /*1cd20*/  ISETP.GE.U32.AND P3, PT, R8, 0x10, PT ;  /* 0x000000100800780c */ /* 0x000fc60003f66070 */
[----:B------:R-:W-:Y:S01]  /*1cd30*/  SHFL.IDX PT, R4, R16, 0x1, 0x1f ;  /* 0x00201f0010047f89 */ /* 0x000fe200000e0000 */
[----:B0-----:R-:W-:Y:S02]  /*1cd40*/  IMAD.MOV.U32 R2, RZ, RZ, RZ ;  /* 0x000000ffff027224 */ /* 0x001fe400078e00ff */
[----:B---3--:R-:W-:Y:S01]  /*1cd50*/  @!P0 IMAD.MOV.U32 R2, RZ, RZ, R3 ;  /* 0x000000ffff028224 */ /* 0x008fe200078e0003 */
[----:B------:R-:W-:-:S04]  /*1cd60*/  ISETP.GE.U32.AND P0, PT, R8, 0x2, PT ;  /* 0x000000020800780c */ /* 0x000fc80003f06070 */
[----:B------:R-:W0:Y:S02]  /*1cd70*/  SHFL.UP PT, R14, R2, 0x1, RZ ;  /* 0x04200000020e7989 */ /* 0x000e2400000e00ff */
[----:B0-----:R-:W-:-:S05]  /*1cd80*/  SEL R5, R14, RZ, P4 ;  /* 0x000000ff0e057207 */ /* 0x001fca0002000000 */
[----:B------:R-:W-:-:S05]  /*1cd90*/  IMAD.IADD R5, R2, 0x1, R5 ;  /* 0x0000000102057824 */ /* 0x000fca00078e0205 */
[----:B------:R-:W0:Y:S02]  /*1cda0*/  SHFL.UP PT, R14, R5, 0x2, RZ ;  /* 0x04400000050e7989 */ /* 0x000e2400000e00ff */
[----:B0-----:R-:W-:-:S05]  /*1cdb0*/  SEL R6, R14, RZ, P0 ;  /* 0x000000ff0e067207 */ /* 0x001fca0000000000 */
[----:B------:R-:W-:-:S05]  /*1cdc0*/  IMAD.IADD R6, R5, 0x1, R6 ;  /* 0x0000000105067824 */ /* 0x000fca00078e0206 */
[----:B------:R-:W2:Y:S02]  /*1cdd0*/  SHFL.UP PT, R14, R6, 0x4, RZ ;  /* 0x04800000060e7989 */ /* 0x000ea400000e00ff */
[----:B--2---:R-:W-:-:S05]  /*1cde0*/  SEL R7, R14, RZ, P1 ;  /* 0x000000ff0e077207 */ /* 0x004fca0000800000 */
        /* <DEDUP_REMOVED lines=8> */
.L_x_10704:
[----:B------:R-:W-:Y:S02]  /*1ce70*/  ULDC UR4, c[0x0][0xc38] ;  /* 0x00030e0000047ab9 */ /* 0x000fe40000000800 */
[----:B------:R-:W-:-:S04]  /*1ce80*/  IMAD.U32 R16, RZ, RZ, UR4 ;  /* 0x00000004ff107e24 */ /* 0x000fc8000f8e00ff */
[----:B--2---:R-:W-:-:S04]  /*1ce90*/  IMAD R5, R14, R16, RZ ;  /* 0x000000100e057224 */ /* 0x004fc800078e02ff */
[----:B------:R-:W-:-:S05]  /*1cea0*/  IMAD.IADD R4, R4, 0x1, R5 ;  /* 0x0000000104047824 */ /* 0x000fca00078e0205 */
[----:B------:R-:W-:-:S13]  /*1ceb0*/  ISETP.GT.AND P4, PT, R4, R0, PT ;  /* 0x000000000400720c */ /* 0x000fda0003f84270 */
[----:B------:R-:W-:Y:S05]  /*1cec0*/  @P4 BRA `(.L_x_10608) ;  /* 0x0000000000a04947 */ /* 0x000fea0003800000 */
.L_x_10613:
[----:B------:R-:W2:Y:S01]  /*1ced0*/  LDC R6, c[0x0][0xc3c] ;  /* 0x00030f00ff067b82 */ /* 0x000ea20000000800 */
[----:B------:R-:W-:-:S05]  /*1cee0*/  VIADD R19, R19, 0x1f ;  /* 0x0000001f13137836 */ /* 0x000fca0000000000 */
[----:B--2---:R-:W-:-:S13]  /*1cef0*/  ISETP.GE.AND P4, PT, R19, R6, PT ;  /* 0x000000061300720c */ /* 0x004fda0003f86270 */
[----:B------:R-:W-:Y:S05]  /*1cf00*/  @P4 BRA `(.L_x_10609) ;  /* 0x0000000400484947 */ /* 0x000fea0003800000 */
[----:B------:R-:W2:Y:S01]  /*1cf10*/  LDL R2, [R1+0xc] ;  /* 0x00000c0001027983 */ /* 0x000ea20000100800 */
[----:B------:R-:W-:Y:S01]  /*1cf20*/  BSSY B0, `(.L_x_10610) ;  /* 0x0000008000007945 */ /* 0x000fe20003800000 */
[----:B--2---:R-:W-:Y:S02]  /*1cf30*/  IMAD.IADD R5, R19, 0x1, R2 ;  /* 0x0000000113057824 */ /* 0x004fe400078e0202 */
[----:B------:R-:W-:-:S03]  /*1cf40*/  IMAD.MOV.U32 R2, RZ, RZ, RZ ;  /* 0x000000ffff027224 */ /* 0x000fc600078e00ff */
[----:B------:R-:W-:-:S13]  /*1cf50*/  ISETP.GE.OR P4, PT, R5, R6, !P5 ;  /* 0x000000060500720c */ /* 0x000fda0006f86670 */
[----:B------:R-:W-:Y:S05]  /*1cf60*/  @P4 BRA `(.L_x_10611) ;  /* 0x00000000000c4947 */ /* 0x000fea0003800000 */
[----:B0-----:R-:W0:Y:S02]  /*1cf70*/  LDC.64 R2, c[0x0][0xc80] ;  /* 0x00032000ff027b82 */ /* 0x001e240000000a00 */
[----:B0-----:R-:W-:-:S06]  /*1cf80*/  IMAD.WIDE R2, R5, 0x4, R2 ;  /* 0x0000000405027825 */ /* 0x001fcc00078e0202 */
[----:B------:R2:W5:Y:S02]  /*1cf90*/  LDG.E R2, desc[UR60][R2.64] ;  /* 0x0000003c02027981 */ /* 0x000564000c1e1900 */
.L_x_10611:
[----:B------:R-:W-:Y:S05]  /*1cfa0*/  BSYNC B0 ;  /* 0x0000000000007941 */ /* 0x000fea0003800000 */
.L_x_10610:
[----:B------:R-:W-:-:S03]  /*1cfb0*/  UMOV UR4, 0xffffffff ;  /* 0xffffffff00047882 */ /* 0x000fc60000000000 */
[----:B------:R-:W-:Y:S05]  /*1cfc0*/  BRA.DIV UR4, `(.L_x_10612) ;  /* 0x0000002604b87947 */ /* 0x000fea000b800000 */
[----:B------:R-:W3:Y:S04]  /*1cfd0*/  LDL R5, [R1] ;  /* 0x0000000001057983 */ /* 0x000ee80000100800 */
[----:B-----5:R-:W4:Y:S01]  /*1cfe0*/  SHFL.UP PT, R14, R2, 0x1, RZ ;  /* 0x04200000020e7989 */ /* 0x020f2200000e00ff */
[----:B---3--:R-:W-:-:S04]  /*1cff0*/  LOP3.LUT P4, RZ, R5, 0x1, RZ, 0xc0, !PT ;  /* 0x0000000105ff7812 */ /* 0x008fc8000788c0ff */
[----:B----4-:R-:W-:-:S05]  /*1d000*/  SEL R13, R14, RZ, P4 ;  /* 0x000000ff0e0d7207 */ /* 0x010fca0002000000 */
        /* <DEDUP_REMOVED lines=12> */
[----:B0-2---:R-:W-:-:S05]  /*1d0d0*/  IMAD.IADD R3, R7, 0x1, R14 ;  /* 0x0000000107037824 */ /* 0x005fca00078e020e */
[----:B------:R0:W2:Y:S02]  /*1d0e0*/  SHFL.IDX PT, R14, R3, 0x1f, 0x1f ;  /* 0x03e01f00030e7f89 */ /* 0x0000a400000e0000 */
.L_x_10712:
[----:B------:R-:W-:Y:S02]  /*1d0f0*/  ULDC UR4, c[0x0][0xc38] ;  /* 0x00030e0000047ab9 */ /* 0x000fe40000000800 */
[----:B------:R-:W-:-:S04]  /*1d100*/  IMAD.U32 R16, RZ, RZ, UR4 ;  /* 0x00000004ff107e24 */ /* 0x000fc8000f8e00ff */
[----:B--2---:R-:W-:-:S04]  /*1d110*/  IMAD R5, R14, R16, RZ ;  /* 0x000000100e057224 */ /* 0x004fc800078e02ff */
[----:B------:R-:W-:-:S05]  /*1d120*/  IMAD.IADD R4, R5, 0x1, R4 ;  /* 0x0000000105047824 */ /* 0x000fca00078e0204 */
[----:B------:R-:W-:-:S13]  /*1d130*/  ISETP.GT.AND P4, PT, R4, R0, PT ;  /* 0x000000000400720c */ /* 0x000fda0003f84270 */
[----:B------:R-:W-:Y:S05]  /*1d140*/  @!P4 BRA `(.L_x_10613) ;  /* 0xfffffffc0060c947 */ /* 0x000fea000383ffff */
.L_x_10608:
        /* <DEDUP_REMOVED lines=8> */
.L_x_10716:
[----:B------:R-:W-:Y:S01]  /*1d1d0*/  ISETP.NE.AND P0, PT, R5, RZ, PT ;  /* 0x000000ff0500720c */ /* 0x000fe20003f05270 */
[----:B------:R-:W-:-:S12]  /*1d1e0*/  IMAD.MOV.U32 R14, RZ, RZ, RZ ;  /* 0x000000ffff0e7224 */ /* 0x000fd800078e00ff */
[----:B------:R-:W-:Y:S05]  /*1d1f0*/  @!P0 BRA `(.L_x_10615) ;  /* 0x0000000000108947 */ /* 0x000fea0003800000 */
[----:B------:R-:W-:Y:S01]  /*1d200*/  UMOV UR4, 0xffffffff ;  /* 0xffffffff00047882 */ /* 0x000fe20000000000 */
[----:B------:R-:W-:Y:S02]  /*1d210*/  VIADD R12, R4, 0xffffffff ;  /* 0xffffffff040c7836 */ /* 0x000fe40000000000 */
[----:B------:R-:W-:Y:S05]  /*1d220*/  BRA.DIV UR4, `(.L_x_10616) ;  /* 0x0000002a042c7947 */ /* 0x000fea000b800000 */
[----:B------:R4:W0:Y:S02]  /*1d230*/  SHFL.IDX PT, R14, R3, R12, 0x1f ;  /* 0x00001f0c030e7589 */ /* 0x00082400000e0000 */
.L_x_10615:
[-C--:B---3--:R-:W-:Y:S01]  /*1d240*/  IABS R5, R17.reuse ;  /* 0x0000001100057213 */ /* 0x088fe20000000000 */
[----:B0-----:R-:W-:Y:S01]  /*1d250*/  IMAD R16, R14, R16, R6 ;  /* 0x000000100e107224 */ /* 0x001fe200078e0206 */
[----:B------:R-:W-:Y:S01]  /*1d260*/  IABS R8, R17 ;  /* 0x0000001100087213 */ /* 0x000fe20000000000 */
[----:B------:R-:W-:Y:S01]  /*1d270*/  IMAD.IADD R19, R4, 0x1, R19 ;  /* 0x0000000104137824 */ /* 0x000fe200078e0213 */
[----:B------:R-:W0:Y:S01]  /*1d280*/  I2F.RP R6, R5 ;  /* 0x0000000500067306 */ /* 0x000e220000209400 */
[----:B------:R-:W-:-:S07]  /*1d290*/  IMAD.IADD R0, R0, 0x1, -R16 ;  /* 0x0000000100007824 */ /* 0x000fce00078e0a10 */
[----:B0-----:R-:W0:Y:S02]  /*1d2a0*/  MUFU.RCP R6, R6 ;  /* 0x0000000600067308 */ /* 0x001e240000001000 */
[----:B0-----:R-:W-:Y:S02]  /*1d2b0*/  VIADD R7, R6, 0xffffffe ;  /* 0x0ffffffe06077836 */ /* 0x001fe40000000000 */
[----:B------:R-:W-:-:S04]  /*1d2c0*/  IMAD.MOV R6, RZ, RZ, -R8 ;  /* 0x000000ffff067224 */ /* 0x000fc800078e0a08 */
[----:B----4-:R-:W2:Y:S02]  /*1d2d0*/  F2I.FTZ.U32.TRUNC.NTZ R3, R7 ;  /* 0x0000000700037305 */ /* 0x010ea4000021f000 */
[----:B--2---:R-:W-:-:S04]  /*1d2e0*/  IMAD.MOV R2, RZ, RZ, -R3 ;  /* 0x000000ffff027224 */ /* 0x004fc800078e0a03 */
[----:B------:R-:W-:Y:S02]  /*1d2f0*/  IMAD R9, R2, R5, RZ ;  /* 0x0000000502097224 */ /* 0x000fe400078e02ff */
[----:B------:R-:W-:-:S04]  /*1d300*/  IMAD.MOV.U32 R2, RZ, RZ, RZ ;  /* 0x000000ffff027224 */ /* 0x000fc800078e00ff */
[----:B------:R-:W-:Y:S01]  /*1d310*/  IMAD.HI.U32 R2, R3, R9, R2 ;  /* 0x0000000903027227 */ /* 0x000fe200078e0002 */
        /* <DEDUP_REMOVED lines=17> */
.L_x_10609:
[----:B------:R-:W-:Y:S01]  /*1d430*/  UMOV UR4, URZ ;  /* 0x0000003f00047c82 */ /* 0x000fe20008000000 */
[----:B------:R-:W-:Y:S01]  /*1d440*/  UMOV UR5, URZ ;  /* 0x0000003f00057c82 */ /* 0x000fe20008000000 */
[----:B------:R-:W-:Y:S01]  /*1d450*/  ULDC UR6, c[0x0][0xc3c] ;  /* 0x00030f0000067ab9 */ /* 0x000fe20000000800 */
[----:B------:R-:W-:Y:S02]  /*1d460*/  IMAD.MOV.U32 R16, RZ, RZ, R0 ;  /* 0x000000ffff107224 */ /* 0x000fe400078e0000 */
[----:B------:R-:W-:Y:S02]  /*1d470*/  IMAD.U32 R17, RZ, RZ, UR4 ;  /* 0x00000004ff117e24 */ /* 0x000fe4000f8e00ff */
[----:B------:R-:W-:Y:S02]  /*1d480*/  IMAD.U32 R18, RZ, RZ, UR5 ;  /* 0x00000005ff127e24 */ /* 0x000fe4000f8e00ff */
[----:B------:R-:W-:-:S07]  /*1d490*/  IMAD.U32 R19, RZ, RZ, UR6 ;  /* 0x00000006ff137e24 */ /* 0x000fce000f8e00ff */
.L_x_10617:
[----:B------:R-:W2:Y:S01]  /*1d4a0*/  LDL R0, [R1+0xc] ;  /* 0x00000c0001007983 */ /* 0x000ea20000100800 */
[----:B------:R-:W-:Y:S05]  /*1d4b0*/  WARPSYNC.ALL ;  /* 0x0000000000007948 */ /* 0x000fea0003800000 */
[----:B------:R-:W-:Y:S01]  /*1d4c0*/  BAR.SYNC.DEFER_BLOCKING 0x4, 0x200 ;  /* 0x0108000000007b1d */ /* 0x000fe20000010000 */
[----:B--2---:R-:W-:-:S13]  /*1d4d0*/  ISETP.NE.AND P0, PT, R0, RZ, PT ;  /* 0x000000ff0000720c */ /* 0x004fda0003f05270 */
[----:B0-----:R-:W0:Y:S01]  /*1d4e0*/  @!P0 S2R R3, SR_CgaCtaId ;  /* 0x0000000000038919 */ /* 0x001e220000008800 */
[----:B------:R-:W-:-:S04]  /*1d4f0*/  @!P0 MOV R0, 0x400 ;  /* 0x0000040000008802 */ /* 0x000fc80000000f00 */
[----:B0-----:R-:W-:-:S05]  /*1d500*/  @!P0 LEA R22, R3, R0, 0x18 ;  /* 0x0000000003168211 */ /* 0x001fca00078ec0ff */
[----:B------:R0:W-:Y:S01]  /*1d510*/  @!P0 STS.128 [R22+0x31cd0], R16 ;  /* 0x031cd01016008388 */ /* 0x0001e20000000c00 */
[----:B------:R-:W-:Y:S06]  /*1d520*/  BAR.ARV 0x5, 0x200 ;  /* 0x0148000000007b1d */ /* 0x000fec0000002000 */
.L_x_10606:
[----:B------:R-:W-:Y:S02]  /*1d530*/  ULDC UR4, c[0x0][0xc3c] ;  /* 0x00030f0000047ab9 */ /* 0x000fe40000000800 */
[----:B----4-:R-:W-:-:S13]  /*1d540*/  ISETP.GE.AND P0, PT, R19, UR4, PT ;  /* 0x0000000413007c0c */ /* 0x010fda000bf06270 */
[----:B------:R-:W-:Y:S05]  /*1d550*/  @!P0 BRA `(.L_x_10618) ;  /* 0xffffff9800348947 */ /* 0x000fea000383ffff */
[----:B------:R-:W-:Y:S05]  /*1d560*/  BSYNC B8 ;  /* 0x0000000000087941 */ /* 0x000fea0003800000 */
.L_x_10470:
[----:B--2---:R-:W2:Y:S01]  /*1d570*/  LDL.LU R0, [R1+0x38] ;  /* 0x0000380001007983 */ /* 0x004ea20000300800 */
[----:B------:R-:W-:Y:S01]  /*1d580*/  BSSY B0, `(.L_x_10619) ;  /* 0x000000b000007945 */ /* 0x000fe20003800000 */
[----:B------:R-:W4:Y:S01]  /*1d590*/  S2R R5, SR_CgaCtaId ;  /* 0x0000000000057919 */ /* 0x000f220000008800 */
[----:B--2---:R-:W-:-:S05]  /*1d5a0*/  VIADD R0, R0, 0x1 ;  /* 0x0000000100007836 */ /* 0x004fca0000000000 */
[----:B0-----:R-:W-:-:S04]  /*1d5b0*/  LEA.HI R2, R0, R0, RZ, 0x1 ;  /* 0x0000000000027211 */ /* 0x001fc800078f08ff */
[----:B------:R-:W-:Y:S02]  /*1d5c0*/  LOP3.LUT R3, R2, 0xfffffffe, RZ, 0xc0, !PT ;  /* 0xfffffffe02037812 */ /* 0x000fe400078ec0ff */
[----:B------:R-:W-:-:S03]  /*1d5d0*/  MOV R2, 0x400 ;  /* 0x0000040000027802 */ /* 0x000fc60000000f00 */
[----:B------:R-:W-:Y:S01]  /*1d5e0*/  IMAD.IADD R0, R0, 0x1, -R3 ;  /* 0x0000000100007824 */ /* 0x000fe200078e0a03 */
[----:B----4-:R-:W-:-:S04]  /*1d5f0*/  LEA R9, R5, R2, 0x18 ;  /* 0x0000000205097211 */ /* 0x010fc800078ec0ff */
[----:B------:R-:W-:-:S04]  /*1d600*/  SHF.L.U32 R0, R0, 0x1f, RZ ;  /* 0x0000001f00007819 */ /* 0x000fc800000006ff */
[----:B------:R-:W0:Y:S02]  /*1d610*/  SYNCS.PHASECHK.TRANS64.TRYWAIT P0, [R9+URZ+0x31c20], R0 ;  /* 0x031c2000090075a7 */ /* 0x000e24000800017f */
[----:B0-----:R-:W-:Y:S05]  /*1d620*/  @!P0 BRA `(.L_x_10620) ;  /* 0x0000002400508947 */ /* 0x001fea0003800000 */
.L_x_10719:
[----:B------:R-:W-:Y:S05]  /*1d630*/  BSYNC B0 ;  /* 0x0000000000007941 */ /* 0x000fea0003800000 */
.L_x_10619:
[----:B------:R-:W-:-:S03]  /*1d640*/  UMOV UR4, 0xffffffff ;  /* 0xffffffff00047882 */ /* 0x000fc60000000000 */
[----:B------:R-:W-:Y:S05]  /*1d650*/  BRA.DIV UR4, `(.L_x_10621) ;  /* 0x0000002604587947 */ /* 0x000fea000b800000 */
[----:B0-----:R-:W0:Y:S02]  /*1d660*/  S2R R0, SR_TID.X ;  /* 0x0000000000007919 */ /* 0x001e240000002100 */
[----:B0-----:R-:W-:-:S04]  /*1d670*/  SHF.R.U32.HI R0, RZ, 0x5, R0 ;  /* 0x00000005ff007819 */ /* 0x001fc80000011600 */
[----:B------:R-:W-:-:S05]  /*1d680*/  LOP3.LUT R0, R0, 0x3, RZ, 0xc0, !PT ;  /* 0x0000000300007812 */ /* 0x000fca00078ec0ff */
[----:B------:R0:W2:Y:S02]  /*1d690*/  SHFL.IDX PT, R14, R0, RZ, 0x1f ;  /* 0x00001fff000e7589 */ /* 0x0000a400000e0000 */
.L_x_10722:
[----:B--2---:R-:W-:-:S13]  /*1d6a0*/  ISETP.NE.AND P0, PT, R14, RZ, PT ;  /* 0x000000ff0e00720c */ /* 0x004fda0003f05270 */
[----:B------:R-:W-:Y:S05]  /*1d6b0*/  @P0 BRA `(.L_x_10324) ;  /* 0x0000000000880947 */ /* 0x000fea0003800000 */
[----:B------:R-:W-:-:S03]  /*1d6c0*/  UMOV UR4, 0xffffffff ;  /* 0xffffffff00047882 */ /* 0x000fc60000000000 */
[----:B------:R-:W-:Y:S05]  /*1d6d0*/  BRA.DIV UR4, `(.L_x_10622) ;  /* 0x00000026046c7947 */ /* 0x000fea000b800000 */
[----:B------:R-:W-:-:S13]  /*1d6e0*/  ELECT P6, URZ, PT ;  /* 0x00000000003f782f */ /* 0x000fda00038c0000 */
.L_x_10725:
[----:B------:R-:W-:Y:S05]  /*1d6f0*/  @!P6 BRA `(.L_x_10324) ;  /* 0x000000000078e947 */ /* 0x000fea0003800000 */
[----:B0-----:R-:W2:Y:S02]  /*1d700*/  LDL.LU R0, [R1+0x28] ;  /* 0x0000280001007983 */ /* 0x001ea40000300800 */
[----:B--2---:R-:W-:-:S04]  /*1d710*/  LOP3.LUT R0, R0, 0x2, RZ, 0xfc, !PT ;  /* 0x0000000200007812 */ /* 0x004fc800078efcff */
[----:B------:R-:W-:-:S13]  /*1d720*/  ISETP.NE.AND P2, PT, R0, 0x3, PT ;  /* 0x000000030000780c */ /* 0x000fda0003f45270 */
[----:B------:R-:W-:Y:S05]  /*1d730*/  @!P2 BRA `(.L_x_10623) ;  /* 0x000000000004a947 */ /* 0x000fea0003800000 */
[----:B------:R-:W-:Y:S01]  /*1d740*/  BPT.TRAP 0x1 ;  /* 0x000000040000795c */ /* 0x000fe20000300000 */
.L_x_10623:
        /* <DEDUP_REMOVED lines=12> */
.L_x_10726:
[----:B------:R-:W2:Y:S02]  /*1d810*/  SYNCS.PHASECHK.TRANS64.TRYWAIT P0, [R3+URZ], R2 ;  /* 0x00000002030075a7 */ /* 0x000ea4000800017f */
[----:B--2---:R-:W-:Y:S05]  /*1d820*/  @!P0 BRA `(.L_x_10625) ;  /* 0x00000024004c8947 */ /* 0x004fea0003800000 */
.L_x_10727:
[----:B------:R-:W-:Y:S05]  /*1d830*/  @!P2 BRA `(.L_x_10626) ;  /* 0x000000000004a947 */ /* 0x000fea0003800000 */
[----:B------:R-:W-:Y:S01]  /*1d840*/  BPT.TRAP 0x1 ;  /* 0x000000040000795c */ /* 0x000fe20000300000 */
.L_x_10626:
[----:B------:R-:W-:-:S04]  /*1d850*/  VIADD R0, R9, 0x31c60 ;  /* 0x00031c6009007836 */ /* 0x000fc80000000000 */
[----:B------:R-:W-:-:S04]  /*1d860*/  IMAD R23, R23, 0x8, R0 ;  /* 0x0000000817177824 */ /* 0x000fc800078e0200 */
[----:B------:R-:W4:Y:S02]  /*1d870*/  SYNCS.PHASECHK.TRANS64.TRYWAIT P0, [R23+URZ], R4 ;  /* 0x00000004170075a7 */ /* 0x000f24000800017f */
[----:B----4-:R-:W-:Y:S05]  /*1d880*/  @!P0 BRA `(.L_x_10627) ;  /* 0x0000002400488947 */ /* 0x010fea0003800000 */
.L_x_10728:
[----:B------:R-:W-:-:S07]  /*1d890*/  IMAD R7, R7, 0x8, R0 ;  /* 0x0000000807077824 */ /* 0x000fce00078e0200 */
.L_x_10628:
[----:B------:R0:W0:Y:S02]  /*1d8a0*/  SYNCS.PHASECHK.TRANS64.TRYWAIT P0, [R7+URZ], R2 ;  /* 0x00000002070075a7 */ /* 0x000024000800017f */
[----:B0-----:R-:W-:Y:S05]  /*1d8b0*/  @!P0 NANOSLEEP.SYNCS 0x989680 ;  /* 0x009896800000895d */ /* 0x001fea0003900000 */
[----:B------:R-:W0:Y:S02]  /*1d8c0*/  @!P0 SYNCS.PHASECHK.TRANS64 P0, [R7+URZ], R2 ;  /* 0x00000002070085a7 */ /* 0x000e24000800007f */
[----:B0-----:R-:W-:Y:S05]  /*1d8d0*/  @!P0 BRA `(.L_x_10628) ;  /* 0xfffffffc00f08947 */ /* 0x001fea000383ffff */
.L_x_10324:
[----:B------:R-:W-:Y:S05]  /*1d8e0*/  BSYNC B9 ;  /* 0x0000000000097941 */ /* 0x000fea0003800000 */
.L_x_10321:
[----:B------:R-:W-:Y:S05]  /*1d8f0*/  EXIT ;  /* 0x000000000000794d */ /* 0x000fea0003800000 */
.L_x_10340:
[----:B0-----:R0:W1:Y:S02]  /*1d900*/  SYNCS.PHASECHK.TRANS64.TRYWAIT P5, [R20+URZ+0x31c90], R86 ;  /* 0x031c9056140075a7 */ /* 0x00106400080a017f */
[----:B-1----:R-:W-:Y:S05]  /*1d910*/  @!P5 NANOSLEEP.SYNCS 0x989680 ;  /* 0x009896800000d95d */ /* 0x002fea0003900000 */
[----:B------:R-:W1:Y:S02]  /*1d920*/  @!P5 SYNCS.PHASECHK.TRANS64 P5, [R20+URZ+0x31c90], R86 ;  /* 0x031c90561400d5a7 */ /* 0x000e6400080a007f */
[----:B-1----:R-:W-:Y:S05]  /*1d930*/  @!P5 BRA `(.L_x_10340) ;  /* 0xfffffffc00f0d947 */ /* 0x002fea000383ffff */
[----:B------:R-:W-:Y:S05]  /*1d940*/  BRA `(.L_x_10629) ;  /* 0xfffffe58003c7947 */ /* 0x000fea000383ffff */
.L_x_10368:
[----:B0-----:R0:W1:Y:S02]  /*1d950*/  SYNCS.PHASECHK.TRANS64.TRYWAIT P5, [R20+URZ+0x31c90], R86 ;  /* 0x031c9056140075a7 */ /* 0x00106400080a017f */
[----:B-1----:R-:W-:Y:S05]  /*1d960*/  @!P5 NANOSLEEP.SYNCS 0x989680 ;  /* 0x009896800000d95d */ /* 0x002fea0003900000 */
[----:B------:R-:W1:Y:S02]  /*1d970*/  @!P5 SYNCS.PHASECHK.TRANS64 P5, [R20+URZ+0x31c90], R86 ;  /* 0x031c90561400d5a7 */ /* 0x000e6400080a007f */
[----:B-1----:R-:W-:Y:S05]  /*1d980*/  @!P5 BRA `(.L_x_10368) ;  /* 0xfffffffc00f0d947 */ /* 0x002fea000383ffff */
[----:B------:R-:W-:Y:S05]  /*1d990*/  BRA `(.L_x_10630) ;  /* 0xfffffe7000b07947 */ /* 0x000fea000383ffff */
.L_x_10381:
[----:B0-----:R0:W1:Y:S02]  /*1d9a0*/  SYNCS.PHASECHK.TRANS64.TRYWAIT P4, [R20+URZ+0x31c90], R86 ;  /* 0x031c9056140075a7 */ /* 0x001064000808017f */
[----:B-1----:R-:W-:Y:S05]  /*1d9b0*/  @!P4 NANOSLEEP.SYNCS 0x989680 ;  /* 0x009896800000c95d */ /* 0x002fea0003900000 */
[----:B------:R-:W1:Y:S02]  /*1d9c0*/  @!P4 SYNCS.PHASECHK.TRANS64 P4, [R20+URZ+0x31c90], R86 ;  /* 0x031c90561400c5a7 */ /* 0x000e64000808007f */
[----:B-1----:R-:W-:Y:S05]  /*1d9d0*/  @!P4 BRA `(.L_x_10381) ;  /* 0xfffffffc00f0c947 */ /* 0x002fea000383ffff */
[----:B------:R-:W-:Y:S05]  /*1d9e0*/  BRA `(.L_x_10631) ;  /* 0xfffffe8c002c7947 */ /* 0x000fea000383ffff */
.L_x_10385:
[----:B--2---:R2:W3:Y:S02]  /*1d9f0*/  SYNCS.PHASECHK.TRANS64.TRYWAIT P3, [R20+URZ+0x31cb0], R86 ;  /* 0x031cb056140075a7 */ /* 0x0044e4000806017f */
[----:B---3--:R-:W-:Y:S05]  /*1da00*/  @!P3 NANOSLEEP.SYNCS 0x989680 ;  /* 0x009896800000b95d */ /* 0x008fea0003900000 */
[----:B------:R-:W3:Y:S02]  /*1da10*/  @!P3 SYNCS.PHASECHK.TRANS64 P3, [R20+URZ+0x31cb0], R86 ;  /* 0x031cb0561400b5a7 */ /* 0x000ee4000806007f */
[----:B---3--:R-:W-:Y:S05]  /*1da20*/  @!P3 BRA `(.L_x_10385) ;  /* 0xfffffffc00f0b947 */ /* 0x008fea000383ffff */
[----:B------:R-:W-:Y:S05]  /*1da30*/  BRA `(.L_x_10632) ;  /* 0xfffffe8c00c47947 */ /* 0x000fea000383ffff */
.L_x_10391:
[----:B------:R-:W0:Y:S01]  /*1da40*/  S2R R4, SR_TID.X ;  /* 0x0000000000047919 */ /* 0x000e220000002100 */
[----:B------:R-:W-:Y:S01]  /*1da50*/  BSSY B0, `(.L_x_10633) ;  /* 0x000000c000007945 */ /* 0x000fe20003800000 */
[----:B------:R-:W-:Y:S02]  /*1da60*/  IMAD.MOV.U32 R12, RZ, RZ, RZ ;  /* 0x000000ffff0c7224 */ /* 0x000fe400078e00ff */
[----:B------:R-:W-:Y:S02]  /*1da70*/  IMAD.MOV.U32 R11, RZ, RZ, 0x1f ;  /* 0x0000001fff0b7424 */ /* 0x000fe400078e00ff */
[----:B------:R-:W-:Y:S02]  /*1da80*/  IMAD.MOV.U32 R15, RZ, RZ, -0x1 ;  /* 0xffffffffff0f7424 */ /* 0x000fe400078e00ff */
[----:B0-----:R-:W-:-:S05]  /*1da90*/  VIADD R5, R4, 0xffffff80 ;  /* 0xffffff8004057836 */ /* 0x001fca0000000000 */
[----:B------:R-:W-:-:S04]  /*1daa0*/  SHF.R.S32.HI R4, RZ, 0x1f, R5 ;  /* 0x0000001fff047819 */ /* 0x000fc80000011405 */
[----:B------:R-:W-:-:S04]  /*1dab0*/  LEA.HI R4, R4, R5, RZ, 0x7 ;  /* 0x0000000504047211 */ /* 0x000fc800078f38ff */
[----:B------:R-:W-:-:S05]  /*1dac0*/  SHF.R.S32.HI R4, RZ, 0x7, R4 ;  /* 0x00000007ff047819 */ /* 0x000fca0000011404 */
[----:B------:R-:W-:-:S07]  /*1dad0*/  IMAD.MOV.U32 R13, RZ, RZ, R4 ;  /* 0x000000ffff0d7224 */ /* 0x000fce00078e0004 */
[----:B-1---5:R-:W-:Y:S05]  /*1dae0*/  WARPSYNC.COLLECTIVE R15, `(.L_x_10634) ;  /* 0x000000000f087348 */ /* 0x022fea0003c00000 */
[----:B------:R0:W2:Y:S02]  /*1daf0*/  SHFL.IDX P6, R14, R13, R12, R11 ;  /* 0x0000000c0d0e7389 */ /* 0x0000a400000c000b */
[----:B012--5:R-:W-:Y:S01]  /*1db00*/  ENDCOLLECTIVE ;  /* 0x000000000000791b */ /* 0x027fe20003800000 */
.L_x_10634:
[----:B------:R-:W-:Y:S05]  /*1db10*/  BSYNC B0 ;  /* 0x0000000000007941 */ /* 0x000fea0003800000 */
.L_x_10633:
[----:B------:R0:W-:Y:S01]  /*1db20*/  STL [R1+0x74], R14 ;  /* 0x0000740e01007387 */ /* 0x0001e20000100800 */
[----:B------:R-:W-:Y:S05]  /*1db30*/  BRA `(.L_x_10635) ;  /* 0xfffffe94001c7947 */ /* 0x000fea000383ffff */
.L_x_10402:
[----:B------:R-:W-:Y:S01]  /*1db40*/  BSSY B1, `(.L_x_10636) ;  /* 0x0000008000017945 */ /* 0x000fe20003800000 */
[----:B------:R-:W-:Y:S02]  /*1db50*/  IMAD.MOV.U32 R13, RZ, RZ, R23 ;  /* 0x000000ffff0d7224 */ /* 0x000fe400078e0017 */
[----:B------:R-:W-:Y:S02]  /*1db60*/  IMAD.MOV.U32 R12, RZ, RZ, RZ ;  /* 0x000000ffff0c7224 */ /* 0x000fe400078e00ff */
[----:B------:R-:W-:Y:S02]  /*1db70*/  IMAD.MOV.U32 R11, RZ, RZ, 0x1e1f ;  /* 0x00001e1fff0b7424 */ /* 0x000fe400078e00ff */
[----:B------:R-:W-:-:S07]  /*1db80*/  IMAD.MOV.U32 R15, RZ, RZ, -0x1 ;  /* 0xffffffffff0f7424 */ /* 0x000fce00078e00ff */
[----:B01----:R-:W-:Y:S05]  /*1db90*/  WARPSYNC.COLLECTIVE R15, `(.L_x_10637) ;  /* 0x000000000f087348 */ /* 0x003fea0003c00000 */
[----:B0-----:R0:W2:Y:S02]  /*1dba0*/  SHFL.IDX P6, R14, R13, R12, R11 ;  /* 0x0000000c0d0e7389 */ /* 0x0010a400000c000b */
[----:B012---:R-:W-:Y:S01]  /*1dbb0*/  ENDCOLLECTIVE ;  /* 0x000000000000791b */ /* 0x007fe20003800000 */
.L_x_10637:
[----:B------:R-:W-:Y:S05]  /*1dbc0*/  BSYNC B1 ;  /* 0x0000000000017941 */ /* 0x000fea0003800000 */
.L_x_10636:
        /* <DEDUP_REMOVED lines=8> */
.L_x_10638:
[----:B------:R-:W-:Y:S02]  /*1dc50*/  IMAD.MOV.U32 R13, RZ, RZ, R25 ;  /* 0x000000ffff0d7224 */ /* 0x000fe400078e0019 */
[----:B------:R-:W-:-:S07]  /*1dc60*/  IMAD.MOV.U32 R0, RZ, RZ, R14 ;  /* 0x000000ffff007224 */ /* 0x000fce00078e000e */
[----:B------:R-:W-:Y:S05]  /*1dc70*/  WARPSYNC.COLLECTIVE R15, `(.L_x_10639) ;  /* 0x000000000f087348 */ /* 0x000fea0003c00000 */
[----:B------:R0:W1:Y:S02]  /*1dc80*/  SHFL.IDX P6, R14, R13, R12, R11 ;  /* 0x0000000c0d0e7389 */ /* 0x00006400000c000b */
[----:B01----:R-:W-:Y:S01]  /*1dc90*/  ENDCOLLECTIVE ;  /* 0x000000000000791b */ /* 0x003fe20003800000 */
.L_x_10639:
[----:B------:R-:W-:Y:S02]  /*1dca0*/  IMAD.MOV.U32 R13, RZ, RZ, R24 ;  /* 0x000000ffff0d7224 */ /* 0x000fe400078e0018 */
[----:B------:R-:W-:-:S07]  /*1dcb0*/  IMAD.MOV.U32 R5, RZ, RZ, R14 ;  /* 0x000000ffff057224 */ /* 0x000fce00078e000e */
[----:B------:R-:W-:Y:S05]  /*1dcc0*/  WARPSYNC.COLLECTIVE R15, `(.L_x_10640) ;  /* 0x000000000f087348 */ /* 0x000fea0003c00000 */
[----:B------:R0:W1:Y:S02]  /*1dcd0*/  SHFL.IDX P6, R14, R13, R12, R11 ;  /* 0x0000000c0d0e7389 */ /* 0x00006400000c000b */
[----:B01----:R-:W-:Y:S01]  /*1dce0*/  ENDCOLLECTIVE ;  /* 0x000000000000791b */ /* 0x003fe20003800000 */
.L_x_10640:
[----:B------:R-:W-:Y:S01]  /*1dcf0*/  IMAD.MOV.U32 R4, RZ, RZ, R14 ;  /* 0x000000ffff047224 */ /* 0x000fe200078e000e */
[----:B------:R-:W-:Y:S06]  /*1dd00*/  BRA `(.L_x_10641) ;  /* 0xfffffe9800247947 */ /* 0x000fec000383ffff */
.L_x_10406:
[----:B0-----:R0:W1:Y:S02]  /*1dd10*/  SYNCS.PHASECHK.TRANS64.TRYWAIT P1, [R16+URZ+0x31c00], R3 ;  /* 0x031c0003100075a7 */ /* 0x001064000802017f */
[----:B-1----:R-:W-:Y:S05]  /*1dd20*/  @!P1 NANOSLEEP.SYNCS 0x989680 ;  /* 0x009896800000995d */ /* 0x002fea0003900000 */
[----:B------:R-:W1:Y:S02]  /*1dd30*/  @!P1 SYNCS.PHASECHK.TRANS64 P1, [R16+URZ+0x31c00], R3 ;  /* 0x031c0003100095a7 */ /* 0x000e64000802007f */
[----:B-1----:R-:W-:Y:S05]  /*1dd40*/  @!P1 BRA `(.L_x_10406) ;  /* 0xfffffffc00f09947 */ /* 0x002fea000383ffff */
[----:B------:R-:W-:Y:S05]  /*1dd50*/  BRA `(.L_x_10642) ;  /* 0xfffffea000447947 */ /* 0x000fea000383ffff */
.L_x_10418:
        /* <DEDUP_REMOVED lines=8> */
.L_x_10644:
[----:B------:R-:W-:Y:S05]  /*1dde0*/  BSYNC B1 ;  /* 0x0000000000017941 */ /* 0x000fea0003800000 */
.L_x_10643:
        /* <DEDUP_REMOVED lines=8> */
.L_x_10645:
[----:B------:R-:W-:Y:S02]  /*1de70*/  IMAD.MOV.U32 R33, RZ, RZ, R3 ;  /* 0x000000ffff217224 */ /* 0x000fe400078e0003 */
[----:B------:R-:W-:Y:S02]  /*1de80*/  IMAD.MOV.U32 R13, RZ, RZ, R25 ;  /* 0x000000ffff0d7224 */ /* 0x000fe400078e0019 */
[----:B------:R-:W-:-:S07]  /*1de90*/  IMAD.MOV.U32 R0, RZ, RZ, R14 ;  /* 0x000000ffff007224 */ /* 0x000fce00078e000e */
[----:B------:R-:W-:Y:S05]  /*1dea0*/  WARPSYNC.COLLECTIVE R15, `(.L_x_10646) ;  /* 0x000000000f087348 */ /* 0x000fea0003c00000 */
[----:B------:R0:W1:Y:S02]  /*1deb0*/  SHFL.IDX P6, R14, R13, R12, R11 ;  /* 0x0000000c0d0e7389 */ /* 0x00006400000c000b */
[----:B01----:R-:W-:Y:S01]  /*1dec0*/  ENDCOLLECTIVE ;  /* 0x000000000000791b */ /* 0x003fe20003800000 */
.L_x_10646:
[----:B------:R-:W-:Y:S02]  /*1ded0*/  IMAD.MOV.U32 R32, RZ, RZ, R0 ;  /* 0x000000ffff207224 */ /* 0x000fe400078e0000 */
[----:B------:R-:W-:Y:S02]  /*1dee0*/  IMAD.MOV.U32 R13, RZ, RZ, R24 ;  /* 0x000000ffff0d7224 */ /* 0x000fe400078e0018 */
[----:B------:R-:W-:-:S07]  /*1def0*/  IMAD.MOV.U32 R5, RZ, RZ, R14 ;  /* 0x000000ffff057224 */ /* 0x000fce00078e000e */
[----:B------:R-:W-:Y:S05]  /*1df00*/  WARPSYNC.COLLECTIVE R15, `(.L_x_10647) ;  /* 0x000000000f087348 */ /* 0x000fea0003c00000 */
[----:B------:R0:W1:Y:S02]  /*1df10*/  SHFL.IDX P6, R14, R13, R12, R11 ;  /* 0x0000000c0d0e7389 */ /* 0x00006400000c000b */
[----:B01----:R-:W-:Y:S01]  /*1df20*/  ENDCOLLECTIVE ;  /* 0x000000000000791b */ /* 0x003fe20003800000 */
.L_x_10647:
[----:B------:R-:W-:Y:S05]  /*1df30*/  BRA `(.L_x_10648) ;  /* 0xfffffeb000787947 */ /* 0x000fea000383ffff */
.L_x_10422:
[----:B0-----:R0:W1:Y:S02]  /*1df40*/  SYNCS.PHASECHK.TRANS64.TRYWAIT P1, [R16+URZ+0x31c00], R3 ;  /* 0x031c0003100075a7 */ /* 0x001064000802017f */
[----:B-1----:R-:W-:Y:S05]  /*1df50*/  @!P1 NANOSLEEP.SYNCS 0x989680 ;  /* 0x009896800000995d */ /* 0x002fea0003900000 */
[----:B------:R-:W1:Y:S02]  /*1df60*/  @!P1 SYNCS.PHASECHK.TRANS64 P1, [R16+URZ+0x31c00], R3 ;  /* 0x031c0003100095a7 */ /* 0x000e64000802007f */
[----:B-1----:R-:W-:Y:S05]  /*1df70*/  @!P1 BRA `(.L_x_10422) ;  /* 0xfffffffc00f09947 */ /* 0x002fea000383ffff */
[----:B------:R-:W-:Y:S05]  /*1df80*/  BRA `(.L_x_10649) ;  /* 0xfffffeb800107947 */ /* 0x000fea000383ffff */
.L_x_10430:
[----:B--2---:R2:W4:Y:S02]  /*1df90*/  SYNCS.PHASECHK.TRANS64.TRYWAIT P1, [R0+URZ+0x31c30], R5 ;  /* 0x031c3005000075a7 */ /* 0x004524000802017f */
[----:B----4-:R-:W-:Y:S05]  /*1dfa0*/  @!P1 NANOSLEEP.SYNCS 0x989680 ;  /* 0x009896800000995d */ /* 0x010fea0003900000 */
[----:B------:R-:W4:Y:S02]  /*1dfb0*/  @!P1 SYNCS.PHASECHK.TRANS64 P1, [R0+URZ+0x31c30], R5 ;  /* 0x031c3005000095a7 */ /* 0x000f24000802007f */
[----:B----4-:R-:W-:Y:S05]  /*1dfc0*/  @!P1 BRA `(.L_x_10430) ;  /* 0xfffffffc00f09947 */ /* 0x010fea000383ffff */
[----:B------:R-:W-:Y:S05]  /*1dfd0*/  BRA `(.L_x_10429) ;  /* 0xfffffecc00547947 */ /* 0x000fea000383ffff */
.L_x_10436:
[----:B-1----:R1:W2:Y:S02]  /*1dfe0*/  SYNCS.PHASECHK.TRANS64.TRYWAIT P3, [R14+URZ+0x31c30], R15 ;  /* 0x031c300f0e0075a7 */ /* 0x0022a4000806017f */
[----:B--2---:R-:W-:Y:S05]  /*1dff0*/  @!P3 NANOSLEEP.SYNCS 0x989680 ;  /* 0x009896800000b95d */ /* 0x004fea0003900000 */
[----:B------:R-:W2:Y:S02]  /*1e000*/  @!P3 SYNCS.PHASECHK.TRANS64 P3, [R14+URZ+0x31c30], R15 ;  /* 0x031c300f0e00b5a7 */ /* 0x000ea4000806007f */
[----:B--2---:R-:W-:Y:S05]  /*1e010*/  @!P3 BRA `(.L_x_10436) ;  /* 0xfffffffc00f0b947 */ /* 0x004fea000383ffff */
[----:B------:R-:W-:Y:S05]  /*1e020*/  BRA `(.L_x_10435) ;  /* 0xffffff1000207947 */ /* 0x000fea000383ffff */
.L_x_10441:
[----:B-1----:R1:W2:Y:S02]  /*1e030*/  SYNCS.PHASECHK.TRANS64.TRYWAIT P2, [R15+URZ+0x31c50], R14 ;  /* 0x031c500e0f0075a7 */ /* 0x0022a4000804017f */
[----:B--2---:R-:W-:Y:S05]  /*1e040*/  @!P2 NANOSLEEP.SYNCS 0x989680 ;  /* 0x009896800000a95d */ /* 0x004fea0003900000 */
[----:B------:R-:W2:Y:S02]  /*1e050*/  @!P2 SYNCS.PHASECHK.TRANS64 P2, [R15+URZ+0x31c50], R14 ;  /* 0x031c500e0f00a5a7 */ /* 0x000ea4000804007f */
[----:B--2---:R-:W-:Y:S05]  /*1e060*/  @!P2 BRA `(.L_x_10441) ;  /* 0xfffffffc00f0a947 */ /* 0x004fea000383ffff */
[----:B------:R-:W-:Y:S05]  /*1e070*/  BRA `(.L_x_10440) ;  /* 0xffffff3400a07947 */ /* 0x000fea000383ffff */
.L_x_10446:
[----:B--2---:R2:W3:Y:S02]  /*1e080*/  SYNCS.PHASECHK.TRANS64.TRYWAIT P0, [R0+URZ+0x31c50], R3 ;  /* 0x031c5003000075a7 */ /* 0x0044e4000800017f */
[----:B---3--:R-:W-:Y:S05]  /*1e090*/  @!P0 NANOSLEEP.SYNCS 0x989680 ;  /* 0x009896800000895d */ /* 0x008fea0003900000 */
[----:B------:R-:W3:Y:S02]  /*1e0a0*/  @!P0 SYNCS.PHASECHK.TRANS64 P0, [R0+URZ+0x31c50], R3 ;  /* 0x031c5003000085a7 */ /* 0x000ee4000800007f */
[----:B---3--:R-:W-:Y:S05]  /*1e0b0*/  @!P0 BRA `(.L_x_10446) ;  /* 0xfffffffc00f08947 */ /* 0x008fea000383ffff */
[----:B------:R-:W-:Y:S05]  /*1e0c0*/  BRA `(.L_x_10445) ;  /* 0xffffff5800307947 */ /* 0x000fea000383ffff */
.L_x_10456:
[----:B------:R-:W-:Y:S02]  /*1e0d0*/  IMAD.MOV.U32 R13, RZ, RZ, R2 ;  /* 0x000000ffff0d7224 */ /* 0x000fe400078e0002 */
[----:B------:R-:W-:Y:S02]  /*1e0e0*/  IMAD.MOV.U32 R12, RZ, RZ, RZ ;  /* 0x000000ffff0c7224 */ /* 0x000fe400078e00ff */
[----:B------:R-:W-:Y:S02]  /*1e0f0*/  IMAD.MOV.U32 R11, RZ, RZ, 0x1c1f ;  /* 0x00001c1fff0b7424 */ /* 0x000fe400078e00ff */
[----:B------:R-:W-:-:S07]  /*1e100*/  IMAD.MOV.U32 R15, RZ, RZ, -0x1 ;  /* 0xffffffffff0f7424 */ /* 0x000fce00078e00ff */
[----:B------:R-:W-:Y:S05]  /*1e110*/  WARPSYNC.COLLECTIVE R15, `(.L_x_10650) ;  /* 0x000000000f087348 */ /* 0x000fea0003c00000 */
[----:B------:R0:W1:Y:S02]  /*1e120*/  SHFL.IDX P6, R14, R13, R12, R11 ;  /* 0x0000000c0d0e7389 */ /* 0x00006400000c000b */
[----:B01----:R-:W-:Y:S01]  /*1e130*/  ENDCOLLECTIVE ;  /* 0x000000000000791b */ /* 0x003fe20003800000 */
.L_x_10650:
[----:B------:R-:W-:Y:S02]  /*1e140*/  IMAD.MOV.U32 R13, RZ, RZ, R0 ;  /* 0x000000ffff0d7224 */ /* 0x000fe400078e0000 */
[----:B------:R-:W-:-:S07]  /*1e150*/  IMAD.MOV.U32 R3, RZ, RZ, R14 ;  /* 0x000000ffff037224 */ /* 0x000fce00078e000e */
[----:B------:R-:W-:Y:S05]  /*1e160*/  WARPSYNC.COLLECTIVE R15, `(.L_x_10651) ;  /* 0x000000000f087348 */ /* 0x000fea0003c00000 */
[----:B------:R0:W1:Y:S02]  /*1e170*/  SHFL.IDX P6, R14, R13, R12, R11 ;  /* 0x0000000c0d0e7389 */ /* 0x00006400000c000b */
[----:B01----:R-:W-:Y:S01]  /*1e180*/  ENDCOLLECTIVE ;  /* 0x000000000000791b */ /* 0x003fe20003800000 */
.L_x_10651:
[----:B------:R-:W-:Y:S05]  /*1e190*/  BRA `(.L_x_10652) ;  /* 0xffffff7c00607947 */ /* 0x000fea000383ffff */
.L_x_10459:
[----:B------:R-:W-:Y:S01]  /*1e1a0*/  BSSY B1, `(.L_x_10653) ;  /* 0x0000008000017945 */ /* 0x000fe20003800000 */
[----:B------:R-:W-:Y:S02]  /*1e1b0*/  IMAD.MOV.U32 R13, RZ, RZ, R2 ;  /* 0x000000ffff0d7224 */ /* 0x000fe400078e0002 */
[----:B------:R-:W-:Y:S02]  /*1e1c0*/  IMAD.MOV.U32 R12, RZ, RZ, 0x1 ;  /* 0x00000001ff0c7424 */ /* 0x000fe400078e00ff */
[----:B---3--:R-:W-:Y:S02]  /*1e1d0*/  IMAD.MOV.U32 R11, RZ, RZ, 0x1c1f ;  /* 0x00001c1fff0b7424 */ /* 0x008fe400078e00ff */
[----:B------:R-:W-:-:S07]  /*1e1e0*/  IMAD.MOV.U32 R15, RZ, RZ, -0x1 ;  /* 0xffffffffff0f7424 */ /* 0x000fce00078e00ff */
[----:B012---:R-:W-:Y:S05]  /*1e1f0*/  WARPSYNC.COLLECTIVE R15, `(.L_x_10654) ;  /* 0x000000000f087348 */ /* 0x007fea0003c00000 */
[----:B--2---:R2:W3:Y:S02]  /*1e200*/  SHFL.IDX P6, R14, R13, R12, R11 ;  /* 0x0000000c0d0e7389 */ /* 0x0044e400000c000b */
[----:B0123--:R-:W-:Y:S01]  /*1e210*/  ENDCOLLECTIVE ;  /* 0x000000000000791b */ /* 0x00ffe20003800000 */
.L_x_10654:
[----:B------:R-:W-:Y:S05]  /*1e220*/  BSYNC B1 ;  /* 0x0000000000017941 */ /* 0x000fea0003800000 */
.L_x_10653:
        /* <DEDUP_REMOVED lines=8> */
.L_x_10655:
[----:B------:R-:W-:Y:S05]  /*1e2b0*/  BRA `(.L_x_10656) ;  /* 0xffffff7c00747947 */ /* 0x000fea000383ffff */
.L_x_10476:
[----:B------:R-:W0:Y:S01]  /*1e2c0*/  S2R R8, SR_TID.X ;  /* 0x0000000000087919 */ /* 0x000e220000002100 */
[----:B------:R-:W-:Y:S01]  /*1e2d0*/  BSSY B1, `(.L_x_10657) ;  /* 0x000000a000017945 */ /* 0x000fe20003800000 */
[----:B------:R-:W-:Y:S02]  /*1e2e0*/  IMAD.MOV.U32 R12, RZ, RZ, RZ ;  /* 0x000000ffff0c7224 */ /* 0x000fe400078e00ff */
[----:B-1----:R-:W-:Y:S02]  /*1e2f0*/  IMAD.MOV.U32 R11, RZ, RZ, 0x1f ;  /* 0x0000001fff0b7424 */ /* 0x002fe400078e00ff */
[----:B------:R-:W-:Y:S01]  /*1e300*/  IMAD.MOV.U32 R15, RZ, RZ, -0x1 ;  /* 0xffffffffff0f7424 */ /* 0x000fe200078e00ff */
[----:B0-----:R-:W-:-:S04]  /*1e310*/  SHF.R.U32.HI R8, RZ, 0x5, R8 ;  /* 0x00000005ff087819 */ /* 0x001fc80000011608 */
[----:B------:R-:W-:-:S05]  /*1e320*/  LOP3.LUT R8, R8, 0x3, RZ, 0xc0, !PT ;  /* 0x0000000308087812 */ /* 0x000fca00078ec0ff */
[----:B------:R-:W-:-:S07]  /*1e330*/  IMAD.MOV.U32 R13, RZ, RZ, R8 ;  /* 0x000000ffff0d7224 */ /* 0x000fce00078e0008 */
[----:B------:R-:W-:Y:S05]  /*1e340*/  WARPSYNC.COLLECTIVE R15, `(.L_x_10658) ;  /* 0x000000000f087348 */ /* 0x000fea0003c00000 */
[----:B------:R0:W1:Y:S02]  /*1e350*/  SHFL.IDX P6, R14, R13, R12, R11 ;  /* 0x0000000c0d0e7389 */ /* 0x00006400000c000b */
[----:B01----:R-:W-:Y:S01]  /*1e360*/  ENDCOLLECTIVE ;  /* 0x000000000000791b */ /* 0x003fe20003800000 */
.L_x_10658:
[----:B------:R-:W-:Y:S05]  /*1e370*/  BSYNC B1 ;  /* 0x0000000000017941 */ /* 0x000fea0003800000 */
.L_x_10657:
[----:B------:R-:W-:Y:S05]  /*1e380*/  BRA `(.L_x_10659) ;  /* 0xffffff9000647947 */ /* 0x000fea000383ffff */
.L_x_10478:
[----:B------:R-:W-:Y:S01]  /*1e390*/  BSSY B1, `(.L_x_10660) ;  /* 0x0000006000017945 */ /* 0x000fe20003800000 */
[----:B------:R-:W-:-:S07]  /*1e3a0*/  IMAD.MOV.U32 R15, RZ, RZ, -0x1 ;  /* 0xffffffffff0f7424 */ /* 0x000fce00078e00ff */
[----:B01----:R-:W-:Y:S05]  /*1e3b0*/  WARPSYNC.COLLECTIVE R15, `(.L_x_10661) ;  /* 0x000000000f0c7348 */ /* 0x003fea0003c00000 */
[----:B------:R-:W-:Y:S02]  /*1e3c0*/  ELECT P6, UR62, PT ;  /* 0x00000000003e782f */ /* 0x000fe400038c0000 */
[----:B------:R-:W-:Y:S01]  /*1e3d0*/  MOV R14, UR62 ;  /* 0x0000003e000e7c02 */ /* 0x000fe20008000f00 */
[----:B01----:R-:W-:Y:S10]  /*1e3e0*/  ENDCOLLECTIVE ;  /* 0x000000000000791b */ /* 0x003ff40003800000 */
.L_x_10661:
[----:B------:R-:W-:Y:S05]  /*1e3f0*/  BSYNC B1 ;  /* 0x0000000000017941 */ /* 0x000fea0003800000 */
.L_x_10660:
[----:B------:R-:W-:Y:S01]  /*1e400*/  PLOP3.LUT P2, PT, P6, PT, PT, 0x80, 0x0 ;  /* 0x000000000000781c */ /* 0x000fe2000374f070 */
[----:B------:R-:W-:-:S12]  /*1e410*/  BRA `(.L_x_10477) ;  /* 0xffffff9000587947 */ /* 0x000fd8000383ffff */
.L_x_10480:
[----:B0-----:R0:W2:Y:S02]  /*1e420*/  SYNCS.PHASECHK.TRANS64.TRYWAIT P0, [R22+URZ+0x31c20], R5 ;  /* 0x031c2005160075a7 */ /* 0x0010a4000800017f */
[----:B--2---:R-:W-:Y:S05]  /*1e430*/  @!P0 NANOSLEEP.SYNCS 0x989680 ;  /* 0x009896800000895d */ /* 0x004fea0003900000 */
[----:B------:R-:W2:Y:S02]  /*1e440*/  @!P0 SYNCS.PHASECHK.TRANS64 P0, [R22+URZ+0x31c20], R5 ;  /* 0x031c2005160085a7 */ /* 0x000ea4000800007f */
[----:B--2---:R-:W-:Y:S05]  /*1e450*/  @!P0 BRA `(.L_x_10480) ;  /* 0xfffffffc00f08947 */ /* 0x004fea000383ffff */
[----:B------:R-:W-:Y:S05]  /*1e460*/  BRA `(.L_x_10662) ;  /* 0xffffff9000687947 */ /* 0x000fea000383ffff */
.L_x_10484:
[----:B--2---:R2:W3:Y:S02]  /*1e470*/  SYNCS.PHASECHK.TRANS64.TRYWAIT P0, [R8+URZ+0x31ca0], R10 ;  /* 0x031ca00a080075a7 */ /* 0x0044e4000800017f */
[----:B---3--:R-:W-:Y:S05]  /*1e480*/  @!P0 NANOSLEEP.SYNCS 0x989680 ;  /* 0x009896800000895d */ /* 0x008fea0003900000 */
[----:B------:R-:W3:Y:S02]  /*1e490*/  @!P0 SYNCS.PHASECHK.TRANS64 P0, [R8+URZ+0x31ca0], R10 ;  /* 0x031ca00a080085a7 */ /* 0x000ee4000800007f */
[----:B---3--:R-:W-:Y:S05]  /*1e4a0*/  @!P0 BRA `(.L_x_10484) ;  /* 0xfffffffc00f08947 */ /* 0x008fea000383ffff */
[----:B------:R-:W-:Y:S05]  /*1e4b0*/  BRA `(.L_x_10663) ;  /* 0xffffff9000847947 */ /* 0x000fea000383ffff */
.L_x_10491:
[----:B0-----:R0:W3:Y:S02]  /*1e4c0*/  SYNCS.PHASECHK.TRANS64.TRYWAIT P0, [R8+URZ+0x31cc0], R10 ;  /* 0x031cc00a080075a7 */ /* 0x0010e4000800017f */
[----:B---3--:R-:W-:Y:S05]  /*1e4d0*/  @!P0 NANOSLEEP.SYNCS 0x989680 ;  /* 0x009896800000895d */ /* 0x008fea0003900000 */
[----:B------:R-:W3:Y:S02]  /*1e4e0*/  @!P0 SYNCS.PHASECHK.TRANS64 P0, [R8+URZ+0x31cc0], R10 ;  /* 0x031cc00a080085a7 */ /* 0x000ee4000800007f */
[----:B---3--:R-:W-:Y:S05]  /*1e4f0*/  @!P0 BRA `(.L_x_10491) ;  /* 0xfffffffc00f08947 */ /* 0x008fea000383ffff */
[----:B------:R-:W-:Y:S05]  /*1e500*/  BRA `(.L_x_10664) ;  /* 0xffffff94007c7947 */ /* 0x000fea000383ffff */
.L_x_10500:
[----:B0-----:R0:W2:Y:S02]  /*1e510*/  SYNCS.PHASECHK.TRANS64.TRYWAIT P0, [R8+URZ+0x31ca0], R7 ;  /* 0x031ca007080075a7 */ /* 0x0010a4000800017f */
[----:B--2---:R-:W-:Y:S05]  /*1e520*/  @!P0 NANOSLEEP.SYNCS 0x989680 ;  /* 0x009896800000895d */ /* 0x004fea0003900000 */
[----:B------:R-:W2:Y:S02]  /*1e530*/  @!P0 SYNCS.PHASECHK.TRANS64 P0, [R8+URZ+0x31ca0], R7 ;  /* 0x031ca007080085a7 */ /* 0x000ea4000800007f */
[----:B--2---:R-:W-:Y:S05]  /*1e540*/  @!P0 BRA `(.L_x_10500) ;  /* 0xfffffffc00f08947 */ /* 0x004fea000383ffff */
[----:B------:R-:W-:Y:S05]  /*1e550*/  BRA `(.L_x_10665) ;  /* 0xffffff9800b87947 */ /* 0x000fea000383ffff */
.L_x_10507:
[----:B--2---:R2:W3:Y:S02]  /*1e560*/  SYNCS.PHASECHK.TRANS64.TRYWAIT P0, [R8+URZ+0x31cc0], R7 ;  /* 0x031cc007080075a7 */ /* 0x0044e4000800017f */
[----:B---3--:R-:W-:Y:S05]  /*1e570*/  @!P0 NANOSLEEP.SYNCS 0x989680 ;  /* 0x009896800000895d */ /* 0x008fea0003900000 */
[----:B------:R-:W3:Y:S02]  /*1e580*/  @!P0 SYNCS.PHASECHK.TRANS64 P0, [R8+URZ+0x31cc0], R7 ;  /* 0x031cc007080085a7 */ /* 0x000ee4000800007f */
[----:B---3--:R-:W-:Y:S05]  /*1e590*/  @!P0 BRA `(.L_x_10507) ;  /* 0xfffffffc00f08947 */ /* 0x008fea000383ffff */
[----:B------:R-:W-:Y:S05]  /*1e5a0*/  BRA `(.L_x_10666) ;  /* 0xffffff9c00ac7947 */ /* 0x000fea000383ffff */
.L_x_10522:
[----:B------:R-:W2:Y:S01]  /*1e5b0*/  S2R R20, SR_TID.X ;  /* 0x0000000000147919 */ /* 0x000ea20000002100 */
[----:B------:R-:W-:Y:S01]  /*1e5c0*/  BSSY B0, `(.L_x_10667) ;  /* 0x000000a000007945 */ /* 0x000fe20003800000 */
[----:B------:R-:W-:Y:S02]  /*1e5d0*/  IMAD.MOV.U32 R12, RZ, RZ, RZ ;  /* 0x000000ffff0c7224 */ /* 0x000fe400078e00ff */
[----:B-1----:R-:W-:Y:S02]  /*1e5e0*/  IMAD.MOV.U32 R11, RZ, RZ, 0x1f ;  /* 0x0000001fff0b7424 */ /* 0x002fe400078e00ff */
[----:B------:R-:W-:Y:S01]  /*1e5f0*/  IMAD.MOV.U32 R15, RZ, RZ, -0x1 ;  /* 0xffffffffff0f7424 */ /* 0x000fe200078e00ff */
[----:B--2---:R-:W-:-:S04]  /*1e600*/  SHF.R.U32.HI R20, RZ, 0x5, R20 ;  /* 0x00000005ff147819 */ /* 0x004fc80000011614 */
[----:B------:R-:W-:-:S05]  /*1e610*/  LOP3.LUT R20, R20, 0x3, RZ, 0xc0, !PT ;  /* 0x0000000314147812 */ /* 0x000fca00078ec0ff */
[----:B------:R-:W-:-:S07]  /*1e620*/  IMAD.MOV.U32 R13, RZ, RZ, R20 ;  /* 0x000000ffff0d7224 */ /* 0x000fce00078e0014 */
[----:B0---4-:R-:W-:Y:S05]  /*1e630*/  WARPSYNC.COLLECTIVE R15, `(.L_x_10668) ;  /* 0x000000000f087348 */ /* 0x011fea0003c00000 */
[----:B------:R1:W2:Y:S02]  /*1e640*/  SHFL.IDX P6, R14, R13, R12, R11 ;  /* 0x0000000c0d0e7389 */ /* 0x0002a400000c000b */
[----:B012-4-:R-:W-:Y:S01]  /*1e650*/  ENDCOLLECTIVE ;  /* 0x000000000000791b */ /* 0x017fe20003800000 */
.L_x_10668:
[----:B------:R-:W-:Y:S05]  /*1e660*/  BSYNC B0 ;  /* 0x0000000000007941 */ /* 0x000fea0003800000 */
.L_x_10667:
[----:B------:R-:W-:Y:S05]  /*1e670*/  BRA `(.L_x_10669) ;  /* 0xffffffa800387947 */ /* 0x000fea000383ffff */
.L_x_10524:
[----:B------:R-:W-:Y:S01]  /*1e680*/  BSSY B0, `(.L_x_10670) ;  /* 0x0000006000007945 */ /* 0x000fe20003800000 */
[----:B------:R-:W-:-:S07]  /*1e690*/  IMAD.MOV.U32 R15, RZ, RZ, -0x1 ;  /* 0xffffffffff0f7424 */ /* 0x000fce00078e00ff */
[----:B012-4-:R-:W-:Y:S05]  /*1e6a0*/  WARPSYNC.COLLECTIVE R15, `(.L_x_10671) ;  /* 0x000000000f0c7348 */ /* 0x017fea0003c00000 */
[----:B------:R-:W-:Y:S02]  /*1e6b0*/  ELECT P6, UR62, PT ;  /* 0x00000000003e782f */ /* 0x000fe400038c0000 */
[----:B------:R-:W-:Y:S01]  /*1e6c0*/  MOV R14, UR62 ;  /* 0x0000003e000e7c02 */ /* 0x000fe20008000f00 */
[----:B012-4-:R-:W-:Y:S10]  /*1e6d0*/  ENDCOLLECTIVE ;  /* 0x000000000000791b */ /* 0x017ff40003800000 */
.L_x_10671:
[----:B------:R-:W-:Y:S05]  /*1e6e0*/  BSYNC B0 ;  /* 0x0000000000007941 */ /* 0x000fea0003800000 */
.L_x_10670:
[----:B------:R-:W-:Y:S05]  /*1e6f0*/  BRA `(.L_x_10672) ;  /* 0xffffffa800407947 */ /* 0x000fea000383ffff */
.L_x_10526:
[----:B--2---:R2:W3:Y:S02]  /*1e700*/  SYNCS.PHASECHK.TRANS64.TRYWAIT P0, [R0+URZ+0x31c40], R2 ;  /* 0x031c4002000075a7 */ /* 0x0044e4000800017f */
[----:B---3--:R-:W-:Y:S05]  /*1e710*/  @!P0 NANOSLEEP.SYNCS 0x989680 ;  /* 0x009896800000895d */ /* 0x008fea0003900000 */
[----:B------:R-:W3:Y:S02]  /*1e720*/  @!P0 SYNCS.PHASECHK.TRANS64 P0, [R0+URZ+0x31c40], R2 ;  /* 0x031c4002000085a7 */ /* 0x000ee4000800007f */
[----:B---3--:R-:W-:Y:S05]  /*1e730*/  @!P0 BRA `(.L_x_10526) ;  /* 0xfffffffc00f08947 */ /* 0x008fea000383ffff */
[----:B------:R-:W-:Y:S05]  /*1e740*/  BRA `(.L_x_10673) ;  /* 0xffffffa800987947 */ /* 0x000fea000383ffff */
.L_x_10530:
[----:B------:R-:W2:Y:S04]  /*1e750*/  LDL.LU R11, [R1+0x40] ;  /* 0x00004000010b7983 */ /* 0x000ea80000300800 */
[----:B------:R0:W5:Y:S01]  /*1e760*/  LDL R9, [R1+0x10] ;  /* 0x0000100001097983 */ /* 0x0001620000100800 */
[----:B------:R-:W-:Y:S02]  /*1e770*/  IMAD.MOV.U32 R13, RZ, RZ, R0 ;  /* 0x000000ffff0d7224 */ /* 0x000fe400078e0000 */
[----:B------:R-:W-:Y:S02]  /*1e780*/  IMAD.MOV.U32 R12, RZ, RZ, RZ ;  /* 0x000000ffff0c7224 */ /* 0x000fe400078e00ff */
[----:B------:R-:W-:Y:S02]  /*1e790*/  IMAD.MOV.U32 R15, RZ, RZ, -0x1 ;  /* 0xffffffffff0f7424 */ /* 0x000fe400078e00ff */
[----:B------:R-:W-:-:S04]  /*1e7a0*/  IMAD R17, R17, 0xc0, R21 ;  /* 0x000000c011117824 */ /* 0x000fc800078e0215 */
[----:B------:R-:W-:Y:S02]  /*1e7b0*/  VIADD R5, R17, 0x20 ;  /* 0x0000002011057836 */ /* 0x000fe40000000000 */
[----:B--2---:R-:W-:Y:S02]  /*1e7c0*/  IMAD R2, R11, R10, RZ ;  /* 0x0000000a0b027224 */ /* 0x004fe400078e02ff */
[----:B0-----:R-:W-:-:S07]  /*1e7d0*/  IMAD.MOV.U32 R11, RZ, RZ, 0x1c1f ;  /* 0x00001c1fff0b7424 */ /* 0x001fce00078e00ff */
[----:B-----5:R-:W-:Y:S05]  /*1e7e0*/  WARPSYNC.COLLECTIVE R15, `(.L_x_10674) ;  /* 0x000000000f087348 */ /* 0x020fea0003c00000 */
[----:B------:R0:W1:Y:S02]  /*1e7f0*/  SHFL.IDX P6, R14, R13, R12, R11 ;  /* 0x0000000c0d0e7389 */ /* 0x00006400000c000b */
[----:B01---5:R-:W-:Y:S01]  /*1e800*/  ENDCOLLECTIVE ;  /* 0x000000000000791b */ /* 0x023fe20003800000 */
.L_x_10674:
[----:B------:R-:W-:Y:S02]  /*1e810*/  IMAD.MOV.U32 R13, RZ, RZ, R4 ;  /* 0x000000ffff0d7224 */ /* 0x000fe400078e0004 */
[----:B------:R-:W-:-:S07]  /*1e820*/  IMAD.MOV.U32 R6, RZ, RZ, R14 ;  /* 0x000000ffff067224 */ /* 0x000fce00078e000e */
[----:B------:R-:W-:Y:S05]  /*1e830*/  WARPSYNC.COLLECTIVE R15, `(.L_x_10675) ;  /* 0x000000000f087348 */ /* 0x000fea0003c00000 */
[----:B------:R0:W1:Y:S02]  /*1e840*/  SHFL.IDX P6, R14, R13, R12, R11 ;  /* 0x0000000c0d0e7389 */ /* 0x00006400000c000b */
[----:B01----:R-:W-:Y:S01]  /*1e850*/  ENDCOLLECTIVE ;  /* 0x000000000000791b */ /* 0x003fe20003800000 */
.L_x_10675:
[----:B------:R-:W-:Y:S01]  /*1e860*/  ISETP.GE.AND P2, PT, R17, R2, PT ;  /* 0x000000021100720c */ /* 0x000fe20003f46270 */
[----:B------:R-:W-:Y:S02]  /*1e870*/  IMAD.MOV.U32 R13, RZ, RZ, R0 ;  /* 0x000000ffff0d7224 */ /* 0x000fe400078e0000 */
[----:B------:R-:W-:Y:S02]  /*1e880*/  IMAD.MOV.U32 R12, RZ, RZ, 0x1 ;  /* 0x00000001ff0c7424 */ /* 0x000fe400078e00ff */
[----:B------:R-:W-:-:S08]  /*1e890*/  IMAD.MOV.U32 R7, RZ, RZ, R14 ;  /* 0x000000ffff077224 */ /* 0x000fd000078e000e */
[----:B------:R-:W-:Y:S05]  /*1e8a0*/  WARPSYNC.COLLECTIVE R15, `(.L_x_10676) ;  /* 0x000000000f087348 */ /* 0x000fea0003c00000 */
[----:B------:R0:W1:Y:S02]  /*1e8b0*/  SHFL.IDX P6, R14, R13, R12, R11 ;  /* 0x0000000c0d0e7389 */ /* 0x00006400000c000b */
[----:B01----:R-:W-:Y:S01]  /*1e8c0*/  ENDCOLLECTIVE ;  /* 0x000000000000791b */ /* 0x003fe20003800000 */
.L_x_10676:
[----:B------:R-:W-:-:S05]  /*1e8d0*/  @!P2 LEA R7, P4, R20, R7, 0x1 ;  /* 0x000000071407a211 */ /* 0x000fca00078808ff */
[----:B------:R-:W-:-:S05]  /*1e8e0*/  @!P2 IMAD.X R6, RZ, RZ, R6, P4 ;  /* 0x000000ffff06a224 */ /* 0x000fca00020e0606 */
[----:B------:R-:W-:-:S04]  /*1e8f0*/  @!P2 LOP3.LUT R7, R7, R6, RZ, 0x3c, !PT ;  /* 0x000000060707a212 */ /* 0x000fc800078e3cff */
[----:B------:R-:W-:-:S04]  /*1e900*/  @!P2 LOP3.LUT R6, R7, R6, RZ, 0x3c, !PT ;  /* 0x000000060706a212 */ /* 0x000fc800078e3cff */
[----:B------:R-:W-:Y:S01]  /*1e910*/  @!P2 LOP3.LUT R7, R7, R6, RZ, 0x3c, !PT ;  /* 0x000000060707a212 */ /* 0x000fe200078e3cff */
[----:B------:R-:W-:-:S04]  /*1e920*/  IMAD.MOV.U32 R13, RZ, RZ, R4 ;  /* 0x000000ffff0d7224 */ /* 0x000fc800078e0004 */
        /* <DEDUP_REMOVED lines=10> */
.L_x_10677:
[----:B------:R-:W-:Y:S01]  /*1e9d0*/  ISETP.GE.AND P2, PT, R5, R2, PT ;  /* 0x000000020500720c */ /* 0x000fe20003f46270 */
[----:B------:R-:W-:Y:S02]  /*1e9e0*/  IMAD.MOV.U32 R13, RZ, RZ, R0 ;  /* 0x000000ffff0d7224 */ /* 0x000fe400078e0000 */
[----:B------:R-:W-:Y:S02]  /*1e9f0*/  IMAD.MOV.U32 R12, RZ, RZ, 0x2 ;  /* 0x00000002ff0c7424 */ /* 0x000fe400078e00ff */
[----:B------:R-:W-:-:S08]  /*1ea00*/  IMAD.MOV.U32 R7, RZ, RZ, R14 ;  /* 0x000000ffff077224 */ /* 0x000fd000078e000e */
[----:B------:R-:W-:Y:S05]  /*1ea10*/  WARPSYNC.COLLECTIVE R15, `(.L_x_10678) ;  /* 0x000000000f087348 */ /* 0x000fea0003c00000 */
[----:B------:R0:W1:Y:S02]  /*1ea20*/  SHFL.IDX P6, R14, R13, R12, R11 ;  /* 0x0000000c0d0e7389 */ /* 0x00006400000c000b */
[----:B01----:R-:W-:Y:S01]  /*1ea30*/  ENDCOLLECTIVE ;  /* 0x000000000000791b */ /* 0x003fe20003800000 */
.L_x_10678:
        /* <DEDUP_REMOVED lines=16> */
.L_x_10679:
[----:B------:R-:W-:Y:S02]  /*1eb40*/  VIADD R5, R17, 0x40 ;  /* 0x0000004011057836 */ /* 0x000fe40000000000 */
[----:B------:R-:W-:Y:S02]  /*1eb50*/  IMAD.MOV.U32 R13, RZ, RZ, R0 ;  /* 0x000000ffff0d7224 */ /* 0x000fe400078e0000 */
[----:B------:R-:W-:Y:S01]  /*1eb60*/  IMAD.MOV.U32 R12, RZ, RZ, 0x3 ;  /* 0x00000003ff0c7424 */ /* 0x000fe200078e00ff */
[----:B------:R-:W-:Y:S01]  /*1eb70*/  ISETP.GE.AND P2, PT, R5, R2, PT ;  /* 0x000000020500720c */ /* 0x000fe20003f46270 */
[----:B------:R-:W-:-:S12]  /*1eb80*/  IMAD.MOV.U32 R7, RZ, RZ, R14 ;  /* 0x000000ffff077224 */ /* 0x000fd800078e000e */
[----:B------:R-:W-:Y:S05]  /*1eb90*/  WARPSYNC.COLLECTIVE R15, `(.L_x_10680) ;  /* 0x000000000f087348 */ /* 0x000fea0003c00000 */
[----:B------:R0:W1:Y:S02]  /*1eba0*/  SHFL.IDX P6, R14, R13, R12, R11 ;  /* 0x0000000c0d0e7389 */ /* 0x00006400000c000b */
[----:B01----:R-:W-:Y:S01]  /*1ebb0*/  ENDCOLLECTIVE ;  /* 0x000000000000791b */ /* 0x003fe20003800000 */
.L_x_10680:
[----:B------:R-:W-:-:S05]  /*1ebc0*/  @!P2 LEA R7, P4, R20, R7, 0x1 ;  /* 0x000000071407a211 */ /* 0x000fca00078808ff */
[----:B------:R-:W-:Y:S02]  /*1ebd0*/  @!P2 IMAD.X R6, RZ, RZ, R6, P4 ;  /* 0x000000ffff06a224 */ /* 0x000fe400020e0606 */
[----:B------:R-:W-:-:S03]  /*1ebe0*/  IMAD.MOV.U32 R13, RZ, RZ, R4 ;  /* 0x000000ffff0d7224 */ /* 0x000fc600078e0004 */
[----:B------:R-:W-:Y:S01]  /*1ebf0*/  @!P2 LOP3.LUT R7, R7, R6, RZ, 0x3c, !PT ;  /* 0x000000060707a212 */ /* 0x000fe200078e3cff */
[----:B------:R-:W-:-:S07]  /*1ec00*/  IMAD.MOV.U32 R0, RZ, RZ, R14 ;  /* 0x000000ffff007224 */ /* 0x000fce00078e000e */
[----:B------:R-:W-:Y:S05]  /*1ec10*/  WARPSYNC.COLLECTIVE R15, `(.L_x_10681) ;  /* 0x000000000f087348 */ /* 0x000fea0003c00000 */
[----:B------:R0:W1:Y:S02]  /*1ec20*/  SHFL.IDX P6, R14, R13, R12, R11 ;  /* 0x0000000c0d0e7389 */ /* 0x00006400000c000b */
[----:B01----:R-:W-:Y:S01]  /*1ec30*/  ENDCOLLECTIVE ;  /* 0x000000000000791b */ /* 0x003fe20003800000 */
.L_x_10681:
[----:B------:R-:W-:Y:S01]  /*1ec40*/  @!P2 LOP3.LUT R6, R7, R6, RZ, 0x3c, !PT ;  /* 0x000000060706a212 */ /* 0x000fe200078e3cff */
[----:B------:R-:W-:-:S03]  /*1ec50*/  VIADD R5, R17, 0x60 ;  /* 0x0000006011057836 */ /* 0x000fc60000000000 */
[----:B------:R-:W-:-:S05]  /*1ec60*/  @!P2 LOP3.LUT R7, R7, R6, RZ, 0x3c, !PT ;  /* 0x000000060707a212 */ /* 0x000fca00078e3cff */
[----:B------:R-:W-:Y:S01]  /*1ec70*/  @!PT LDS RZ, [RZ] ;  /* 0x00000000fffff984 */ /* 0x000fe20000000800 */
[----:B------:R-:W-:Y:S01]  /*1ec80*/  @!PT LDS RZ, [RZ] ;  /* 0x00000000fffff984 */ /* 0x000fe20000000800 */
[----:B------:R-:W-:Y:S01]  /*1ec90*/  @!PT LDS RZ, [RZ] ;  /* 0x00000000fffff984 */ /* 0x000fe20000000800 */
[----:B------:R0:W-:Y:S04]  /*1eca0*/  @!P2 LDGSTS.E.BYPASS.LTC128B.128 [R9+0xea00], desc[UR60][R6.64], !P3 ;  /* 0x0ea000000609afae */ /* 0x0001e8000d901d7c */
[----:B------:R0:W-:Y:S01]  /*1ecb0*/  @!P2 LDGSTS.E.BYPASS.LTC128B.128 [R9+0x11a00], desc[UR60][R6.64+0x40], !P0 ;  /* 0x11a000400609afae */ /* 0x0001e2000c101d7c */
[----:B------:R-:W-:-:S03]  /*1ecc0*/  IMAD.MOV.U32 R13, RZ, RZ, R3 ;  /* 0x000000ffff0d7224 */ /* 0x000fc600078e0003 */
[----:B------:R0:W-:Y:S01]  /*1ecd0*/  @!P2 LDGSTS.E.BYPASS.LTC128B.128 [R9+0x14a00], desc[UR60][R6.64+0x80], !P1 ;  /* 0x14a000800609afae */ /* 0x0001e2000c901d7c */
[----:B------:R-:W-:Y:S01]  /*1ece0*/  ISETP.GE.AND P2, PT, R5, R2, PT ;  /* 0x000000020500720c */ /* 0x000fe20003f46270 */
[----:B------:R-:W-:Y:S02]  /*1ecf0*/  IMAD.MOV.U32 R12, RZ, RZ, RZ ;  /* 0x000000ffff0c7224 */ /* 0x000fe400078e00ff */
[----:B------:R-:W-:-:S10]  /*1ed00*/  IMAD.MOV.U32 R4, RZ, RZ, R14 ;  /* 0x000000ffff047224 */ /* 0x000fd400078e000e */
[----:B0-----:R-:W-:Y:S05]  /*1ed10*/  WARPSYNC.COLLECTIVE R15, `(.L_x_10682) ;  /* 0x000000000f087348 */ /* 0x001fea0003c00000 */
[----:B------:R1:W2:Y:S02]  /*1ed20*/  SHFL.IDX P6, R14, R13, R12, R11 ;  /* 0x0000000c0d0e7389 */ /* 0x0002a400000c000b */
[----:B012---:R-:W-:Y:S01]  /*1ed30*/  ENDCOLLECTIVE ;  /* 0x000000000000791b */ /* 0x007fe20003800000 */
.L_x_10682:
        /* <DEDUP_REMOVED lines=16> */
.L_x_10683:
[----:B------:R-:W-:Y:S02]  /*1ee40*/  IMAD.MOV.U32 R13, RZ, RZ, R3 ;  /* 0x000000ffff0d7224 */ /* 0x000fe400078e0003 */
[----:B------:R-:W-:Y:S02]  /*1ee50*/  IMAD.MOV.U32 R12, RZ, RZ, 0x1 ;  /* 0x00000001ff0c7424 */ /* 0x000fe400078e00ff */
[----:B------:R-:W-:-:S07]  /*1ee60*/  IMAD.MOV.U32 R4, RZ, RZ, R14 ;  /* 0x000000ffff047224 */ /* 0x000fce00078e000e */
[----:B------:R-:W-:Y:S05]  /*1ee70*/  WARPSYNC.COLLECTIVE R15, `(.L_x_10684) ;  /* 0x000000000f087348 */ /* 0x000fea0003c00000 */
[----:B------:R0:W1:Y:S02]  /*1ee80*/  SHFL.IDX P6, R14, R13, R12, R11 ;  /* 0x0000000c0d0e7389 */ /* 0x00006400000c000b */
[----:B01----:R-:W-:Y:S01]  /*1ee90*/  ENDCOLLECTIVE ;  /* 0x000000000000791b */ /* 0x003fe20003800000 */
.L_x_10684:
        /* <DEDUP_REMOVED lines=14> */
.L_x_10685:
[----:B------:R-:W-:Y:S01]  /*1ef80*/  IMAD.MOV.U32 R8, RZ, RZ, R14 ;  /* 0x000000ffff087224 */ /* 0x000fe200078e000e */
[----:B------:R-:W-:Y:S06]  /*1ef90*/  BRA `(.L_x_10686) ;  /* 0xffffffb000187947 */ /* 0x000fec000383ffff */
.L_x_10533:
[----:B-1----:R1:W2:Y:S02]  /*1efa0*/  SYNCS.PHASECHK.TRANS64.TRYWAIT P0, [R22+URZ+0x31c20], R0 ;  /* 0x031c2000160075a7 */ /* 0x0022a4000800017f */
[----:B--2---:R-:W-:Y:S05]  /*1efb0*/  @!P0 NANOSLEEP.SYNCS 0x989680 ;  /* 0x009896800000895d */ /* 0x004fea0003900000 */
[----:B------:R-:W2:Y:S02]  /*1efc0*/  @!P0 SYNCS.PHASECHK.TRANS64 P0, [R22+URZ+0x31c20], R0 ;  /* 0x031c2000160085a7 */ /* 0x000ea4000800007f */
[----:B--2---:R-:W-:Y:S05]  /*1efd0*/  @!P0 BRA `(.L_x_10533) ;  /* 0xfffffffc00f08947 */ /* 0x004fea000383ffff */
[----:B------:R-:W-:Y:S05]  /*1efe0*/  BRA `(.L_x_10687) ;  /* 0xffffffb000807947 */ /* 0x000fea000383ffff */
.L_x_10542:
[----:B-1----:R1:W2:Y:S02]  /*1eff0*/  SYNCS.PHASECHK.TRANS64.TRYWAIT P0, [R3+URZ+0x31c40], R2 ;  /* 0x031c4002030075a7 */ /* 0x0022a4000800017f */
[----:B--2---:R-:W-:Y:S05]  /*1f000*/  @!P0 NANOSLEEP.SYNCS 0x989680 ;  /* 0x009896800000895d */ /* 0x004fea0003900000 */
[----:B------:R-:W2:Y:S02]  /*1f010*/  @!P0 SYNCS.PHASECHK.TRANS64 P0, [R3+URZ+0x31c40], R2 ;  /* 0x031c4002030085a7 */ /* 0x000ea4000800007f */
[----:B--2---:R-:W-:Y:S05]  /*1f020*/  @!P0 BRA `(.L_x_10542) ;  /* 0xfffffffc00f08947 */ /* 0x004fea000383ffff */
[----:B------:R-:W-:Y:S05]  /*1f030*/  BRA `(.L_x_10688) ;  /* 0xffffffb4003c7947 */ /* 0x000fea000383ffff */
.L_x_10549:
[----:B0-----:R0:W1:Y:S02]  /*1f040*/  SYNCS.PHASECHK.TRANS64.TRYWAIT P0, [R2+URZ+0x31c60], R3 ;  /* 0x031c6003020075a7 */ /* 0x001064000800017f */
[----:B-1----:R-:W-:Y:S05]  /*1f050*/  @!P0 NANOSLEEP.SYNCS 0x989680 ;  /* 0x009896800000895d */ /* 0x002fea0003900000 */
[----:B------:R-:W1:Y:S02]  /*1f060*/  @!P0 SYNCS.PHASECHK.TRANS64 P0, [R2+URZ+0x31c60], R3 ;  /* 0x031c6003020085a7 */ /* 0x000e64000800007f */
[----:B-1----:R-:W-:Y:S05]  /*1f070*/  @!P0 BRA `(.L_x_10549) ;  /* 0xfffffffc00f08947 */ /* 0x002fea000383ffff */
[----:B------:R-:W-:Y:S05]  /*1f080*/  BRA `(.L_x_10689) ;  /* 0xffffffb800447947 */ /* 0x000fea000383ffff */
.L_x_10560:
[----:B0-----:R0:W1:Y:S02]  /*1f090*/  SYNCS.PHASECHK.TRANS64.TRYWAIT P0, [R5+URZ+0x31c40], R2 ;  /* 0x031c4002050075a7 */ /* 0x001064000800017f */
[----:B-1----:R-:W-:Y:S05]  /*1f0a0*/  @!P0 NANOSLEEP.SYNCS 0x989680 ;  /* 0x009896800000895d */ /* 0x002fea0003900000 */
[----:B------:R-:W1:Y:S02]  /*1f0b0*/  @!P0 SYNCS.PHASECHK.TRANS64 P0, [R5+URZ+0x31c40], R2 ;  /* 0x031c4002050085a7 */ /* 0x000e64000800007f */
[----:B-1----:R-:W-:Y:S05]  /*1f0c0*/  @!P0 BRA `(.L_x_10560) ;  /* 0xfffffffc00f08947 */ /* 0x002fea000383ffff */
[----:B------:R-:W-:Y:S05]  /*1f0d0*/  BRA `(.L_x_10690) ;  /* 0xffffffc000087947 */ /* 0x000fea000383ffff */
.L_x_10567:
[----:B0-----:R0:W1:Y:S02]  /*1f0e0*/  SYNCS.PHASECHK.TRANS64.TRYWAIT P0, [R3+URZ+0x31c60], R26 ;  /* 0x031c601a030075a7 */ /* 0x001064000800017f */
[----:B-1----:R-:W-:Y:S05]  /*1f0f0*/  @!P0 NANOSLEEP.SYNCS 0x989680 ;  /* 0x009896800000895d */ /* 0x002fea0003900000 */
[----:B------:R-:W1:Y:S02]  /*1f100*/  @!P0 SYNCS.PHASECHK.TRANS64 P0, [R3+URZ+0x31c60], R26 ;  /* 0x031c601a030085a7 */ /* 0x000e64000800007f */
[----:B-1----:R-:W-:Y:S05]  /*1f110*/  @!P0 BRA `(.L_x_10567) ;  /* 0xfffffffc00f08947 */ /* 0x002fea000383ffff */
[----:B------:R-:W-:Y:S05]  /*1f120*/  BRA `(.L_x_10691) ;  /* 0xffffffc400107947 */ /* 0x000fea000383ffff */
.L_x_10578:
[----:B0-----:R0:W1:Y:S02]  /*1f130*/  SYNCS.PHASECHK.TRANS64.TRYWAIT P0, [R5+URZ+0x31c40], R2 ;  /* 0x031c4002050075a7 */ /* 0x001064000800017f */
[----:B-1----:R-:W-:Y:S05]  /*1f140*/  @!P0 NANOSLEEP.SYNCS 0x989680 ;  /* 0x009896800000895d */ /* 0x002fea0003900000 */
[----:B------:R-:W1:Y:S02]  /*1f150*/  @!P0 SYNCS.PHASECHK.TRANS64 P0, [R5+URZ+0x31c40], R2 ;  /* 0x031c4002050085a7 */ /* 0x000e64000800007f */
[----:B-1----:R-:W-:Y:S05]  /*1f160*/  @!P0 BRA `(.L_x_10578) ;  /* 0xfffffffc00f08947 */ /* 0x002fea000383ffff */
[----:B------:R-:W-:Y:S05]  /*1f170*/  BRA `(.L_x_10692) ;  /* 0xffffffc800a87947 */ /* 0x000fea000383ffff */
.L_x_10585:
[----:B0-----:R0:W1:Y:S02]  /*1f180*/  SYNCS.PHASECHK.TRANS64.TRYWAIT P0, [R3+URZ+0x31c60], R7 ;  /* 0x031c6007030075a7 */ /* 0x001064000800017f */
[----:B-1----:R-:W-:Y:S05]  /*1f190*/  @!P0 NANOSLEEP.SYNCS 0x989680 ;  /* 0x009896800000895d */ /* 0x002fea0003900000 */
[----:B------:R-:W1:Y:S02]  /*1f1a0*/  @!P0 SYNCS.PHASECHK.TRANS64 P0, [R3+URZ+0x31c60], R7 ;  /* 0x031c6007030085a7 */ /* 0x000e64000800007f */
[----:B-1----:R-:W-:Y:S05]  /*1f1b0*/  @!P0 BRA `(.L_x_10585) ;  /* 0xfffffffc00f08947 */ /* 0x002fea000383ffff */
[----:B------:R-:W-:Y:S05]  /*1f1c0*/  BRA `(.L_x_10693) ;  /* 0xffffffcc00b07947 */ /* 0x000fea000383ffff */
.L_x_10598:
[----:B-1----:R1:W2:Y:S02]  /*1f1d0*/  SYNCS.PHASECHK.TRANS64.TRYWAIT P0, [R0+URZ+0x31c60], R3 ;  /* 0x031c6003000075a7 */ /* 0x0022a4000800017f */
[----:B--2---:R-:W-:Y:S05]  /*1f1e0*/  @!P0 NANOSLEEP.SYNCS 0x989680 ;  /* 0x009896800000895d */ /* 0x004fea0003900000 */
[----:B------:R-:W2:Y:S02]  /*1f1f0*/  @!P0 SYNCS.PHASECHK.TRANS64 P0, [R0+URZ+0x31c60], R3 ;  /* 0x031c6003000085a7 */ /* 0x000ea4000800007f */
[----:B--2---:R-:W-:Y:S05]  /*1f200*/  @!P0 BRA `(.L_x_10598) ;  /* 0xfffffffc00f08947 */ /* 0x004fea000383ffff */
[----:B------:R-:W-:Y:S05]  /*1f210*/  BRA `(.L_x_10694) ;  /* 0xffffffd400307947 */ /* 0x000fea000383ffff */
.L_x_10607:
[----:B------:R-:W-:Y:S01]  /*1f220*/  BSSY B0, `(.L_x_10695) ;  /* 0x0000008000007945 */ /* 0x000fe20003800000 */
[----:B------:R-:W-:Y:S02]  /*1f230*/  IMAD.MOV.U32 R13, RZ, RZ, R16 ;  /* 0x000000ffff0d7224 */ /* 0x000fe400078e0010 */
[----:B------:R-:W-:Y:S02]  /*1f240*/  IMAD.MOV.U32 R12, RZ, RZ, RZ ;  /* 0x000000ffff0c7224 */ /* 0x000fe400078e00ff */
[----:B-1----:R-:W-:Y:S02]  /*1f250*/  IMAD.MOV.U32 R11, RZ, RZ, 0x1f ;  /* 0x0000001fff0b7424 */ /* 0x002fe400078e00ff */
[----:B------:R-:W-:-:S07]  /*1f260*/  IMAD.MOV.U32 R15, RZ, RZ, -0x1 ;  /* 0xffffffffff0f7424 */ /* 0x000fce00078e00ff */
[----:B--2---:R-:W-:Y:S05]  /*1f270*/  WARPSYNC.COLLECTIVE R15, `(.L_x_10696) ;  /* 0x000000000f087348 */ /* 0x004fea0003c00000 */
[----:B------:R0:W1:Y:S02]  /*1f280*/  SHFL.IDX P6, R14, R13, R12, R11 ;  /* 0x0000000c0d0e7389 */ /* 0x00006400000c000b */
[----:B012---:R-:W-:Y:S01]  /*1f290*/  ENDCOLLECTIVE ;  /* 0x000000000000791b */ /* 0x007fe20003800000 */
.L_x_10696:
[----:B------:R-:W-:Y:S05]  /*1f2a0*/  BSYNC B0 ;  /* 0x0000000000007941 */ /* 0x000fea0003800000 */
.L_x_10695:
        /* <DEDUP_REMOVED lines=10> */
.L_x_10697:
        /* <DEDUP_REMOVED lines=16> */
.L_x_10698:
[----:B------:R-:W-:Y:S01]  /*1f450*/  IMAD.MOV.U32 R12, RZ, RZ, 0x2 ;  /* 0x00000002ff0c7424 */ /* 0x000fe200078e00ff */
[----:B------:R-:W-:Y:S02]  /*1f460*/  SEL R5, R14, RZ, P1 ;  /* 0x000000ff0e057207 */ /* 0x000fe40000800000 */
[----:B------:R-:W-:-:S03]  /*1f470*/  ISETP.GE.U32.AND P1, PT, R8, 0x4, PT ;  /* 0x000000040800780c */ /* 0x000fc60003f26070 */
[----:B------:R-:W-:-:S04]  /*1f480*/  IMAD.IADD R5, R2, 0x1, R5 ;  /* 0x0000000102057824 */ /* 0x000fc800078e0205 */
[----:B------:R-:W-:-:S07]  /*1f490*/  IMAD.MOV.U32 R13, RZ, RZ, R5 ;  /* 0x000000ffff0d7224 */ /* 0x000fce00078e0005 */
[----:B------:R-:W-:Y:S05]  /*1f4a0*/  WARPSYNC.COLLECTIVE R15, `(.L_x_10699) ;  /* 0x000000000f087348 */ /* 0x000fea0003c00000 */
[----:B------:R0:W1:Y:S02]  /*1f4b0*/  SHFL.UP P6, R14, R13, R12, R11 ;  /* 0x0400000c0d0e7389 */ /* 0x00006400000c000b */
[----:B01----:R-:W-:Y:S01]  /*1f4c0*/  ENDCOLLECTIVE ;  /* 0x000000000000791b */ /* 0x003fe20003800000 */
.L_x_10699:
[----:B------:R-:W-:Y:S01]  /*1f4d0*/  IMAD.MOV.U32 R12, RZ, RZ, 0x4 ;  /* 0x00000004ff0c7424 */ /* 0x000fe200078e00ff */
[----:B------:R-:W-:-:S05]  /*1f4e0*/  SEL R6, R14, RZ, P0 ;  /* 0x000000ff0e067207 */ /* 0x000fca0000000000 */
[----:B------:R-:W-:-:S04]  /*1f4f0*/  IMAD.IADD R6, R5, 0x1, R6 ;  /* 0x0000000105067824 */ /* 0x000fc800078e0206 */
[----:B------:R-:W-:-:S07]  /*1f500*/  IMAD.MOV.U32 R13, RZ, RZ, R6 ;  /* 0x000000ffff0d7224 */ /* 0x000fce00078e0006 */
[----:B------:R-:W-:Y:S05]  /*1f510*/  WARPSYNC.COLLECTIVE R15, `(.L_x_10700) ;  /* 0x000000000f087348 */ /* 0x000fea0003c00000 */
[----:B------:R0:W1:Y:S02]  /*1f520*/  SHFL.UP P6, R14, R13, R12, R11 ;  /* 0x0400000c0d0e7389 */ /* 0x00006400000c000b */
[----:B01----:R-:W-:Y:S01]  /*1f530*/  ENDCOLLECTIVE ;  /* 0x000000000000791b */ /* 0x003fe20003800000 */
.L_x_10700:
[----:B------:R-:W-:Y:S01]  /*1f540*/  IMAD.MOV.U32 R12, RZ, RZ, 0x8 ;  /* 0x00000008ff0c7424 */ /* 0x000fe200078e00ff */
[----:B------:R-:W-:-:S05]  /*1f550*/  SEL R7, R14, RZ, P1 ;  /* 0x000000ff0e077207 */ /* 0x000fca0000800000 */
[----:B------:R-:W-:-:S04]  /*1f560*/  IMAD.IADD R7, R6, 0x1, R7 ;  /* 0x0000000106077824 */ /* 0x000fc800078e0207 */
[----:B------:R-:W-:-:S07]  /*1f570*/  IMAD.MOV.U32 R13, RZ, RZ, R7 ;  /* 0x000000ffff0d7224 */ /* 0x000fce00078e0007 */
[----:B------:R-:W-:Y:S05]  /*1f580*/  WARPSYNC.COLLECTIVE R15, `(.L_x_10701) ;  /* 0x000000000f087348 */ /* 0x000fea0003c00000 */
[----:B------:R0:W1:Y:S02]  /*1f590*/  SHFL.UP P6, R14, R13, R12, R11 ;  /* 0x0400000c0d0e7389 */ /* 0x00006400000c000b */
[----:B01----:R-:W-:Y:S01]  /*1f5a0*/  ENDCOLLECTIVE ;  /* 0x000000000000791b */ /* 0x003fe20003800000 */
.L_x_10701:
[----:B------:R-:W-:Y:S01]  /*1f5b0*/  IMAD.MOV.U32 R12, RZ, RZ, 0x10 ;  /* 0x00000010ff0c7424 */ /* 0x000fe200078e00ff */
[----:B------:R-:W-:-:S05]  /*1f5c0*/  SEL R14, R14, RZ, P2 ;  /* 0x000000ff0e0e7207 */ /* 0x000fca0001000000 */
[----:B------:R-:W-:-:S04]  /*1f5d0*/  IMAD.IADD R5, R7, 0x1, R14 ;  /* 0x0000000107057824 */ /* 0x000fc800078e020e */
[----:B------:R-:W-:-:S07]  /*1f5e0*/  IMAD.MOV.U32 R13, RZ, RZ, R5 ;  /* 0x000000ffff0d7224 */ /* 0x000fce00078e0005 */
[----:B------:R-:W-:Y:S05]  /*1f5f0*/  WARPSYNC.COLLECTIVE R15, `(.L_x_10702) ;  /* 0x000000000f087348 */ /* 0x000fea0003c00000 */
[----:B------:R0:W1:Y:S02]  /*1f600*/  SHFL.UP P6, R14, R13, R12, R11 ;  /* 0x0400000c0d0e7389 */ /* 0x00006400000c000b */
[----:B01----:R-:W-:Y:S01]  /*1f610*/  ENDCOLLECTIVE ;  /* 0x000000000000791b */ /* 0x003fe20003800000 */
.L_x_10702:
        /* <DEDUP_REMOVED lines=8> */
.L_x_10703:
[----:B------:R-:W-:Y:S05]  /*1f6a0*/  BRA `(.L_x_10704) ;  /* 0xffffffd400f07947 */ /* 0x000fea000383ffff */
.L_x_10612:
[----:B------:R-:W-:Y:S01]  /*1f6b0*/  BSSY B0, `(.L_x_10705) ;  /* 0x0000008000007945 */ /* 0x000fe20003800000 */
[----:B-----5:R-:W-:Y:S02]  /*1f6c0*/  IMAD.MOV.U32 R13, RZ, RZ, R2 ;  /* 0x000000ffff0d7224 */ /* 0x020fe400078e0002 */
[----:B------:R-:W-:Y:S02]  /*1f6d0*/  IMAD.MOV.U32 R12, RZ, RZ, 0x1 ;  /* 0x00000001ff0c7424 */ /* 0x000fe400078e00ff */
[----:B-1----:R-:W-:Y:S02]  /*1f6e0*/  IMAD.MOV.U32 R11, RZ, RZ, RZ ;  /* 0x000000ffff0b7224 */ /* 0x002fe400078e00ff */
[----:B------:R-:W-:-:S07]  /*1f6f0*/  IMAD.MOV.U32 R15, RZ, RZ, -0x1 ;  /* 0xffffffffff0f7424 */ /* 0x000fce00078e00ff */
[----:B0-2---:R-:W-:Y:S05]  /*1f700*/  WARPSYNC.COLLECTIVE R15, `(.L_x_10706) ;  /* 0x000000000f087348 */ /* 0x005fea0003c00000 */
[----:B------:R1:W3:Y:S02]  /*1f710*/  SHFL.UP P6, R14, R13, R12, R11 ;  /* 0x0400000c0d0e7389 */ /* 0x0002e400000c000b */
[----:B0123--:R-:W-:Y:S01]  /*1f720*/  ENDCOLLECTIVE ;  /* 0x000000000000791b */ /* 0x00ffe20003800000 */
.L_x_10706:
[----:B------:R-:W-:Y:S05]  /*1f730*/  BSYNC B0 ;  /* 0x0000000000007941 */ /* 0x000fea0003800000 */
.L_x_10705:
[----:B------:R-:W2:Y:S01]  /*1f740*/  LDL R3, [R1] ;  /* 0x0000000001037983 */ /* 0x000ea20000100800 */
[----:B------:R-:W-:Y:S02]  /*1f750*/  IMAD.MOV.U32 R12, RZ, RZ, 0x2 ;  /* 0x00000002ff0c7424 */ /* 0x000fe400078e00ff */
[----:B------:R-:W-:Y:S02]  /*1f760*/  IMAD.MOV.U32 R11, RZ, RZ, RZ ;  /* 0x000000ffff0b7224 */ /* 0x000fe400078e00ff */
[----:B------:R-:W-:Y:S01]  /*1f770*/  IMAD.MOV.U32 R15, RZ, RZ, -0x1 ;  /* 0xffffffffff0f7424 */ /* 0x000fe200078e00ff */
[----:B--2---:R-:W-:-:S04]  /*1f780*/  LOP3.LUT P4, RZ, R3, 0x1, RZ, 0xc0, !PT ;  /* 0x0000000103ff7812 */ /* 0x004fc8000788c0ff */
[----:B------:R-:W-:-:S05]  /*1f790*/  SEL R13, R14, RZ, P4 ;  /* 0x000000ff0e0d7207 */ /* 0x000fca0002000000 */
[----:B------:R-:W-:-:S07]  /*1f7a0*/  IMAD.IADD R13, R2, 0x1, R13 ;  /* 0x00000001020d7824 */ /* 0x000fce00078e020d */
[----:B------:R-:W-:Y:S05]  /*1f7b0*/  WARPSYNC.COLLECTIVE R15, `(.L_x_10707) ;  /* 0x000000000f087348 */ /* 0x000fea0003c00000 */
[----:B------:R0:W1:Y:S02]  /*1f7c0*/  SHFL.UP P6, R14, R13, R12, R11 ;  /* 0x0400000c0d0e7389 */ /* 0x00006400000c000b */
[----:B01----:R-:W-:Y:S01]  /*1f7d0*/  ENDCOLLECTIVE ;  /* 0x000000000000791b */ /* 0x003fe20003800000 */
.L_x_10707:
[----:B------:R-:W-:Y:S01]  /*1f7e0*/  IMAD.MOV.U32 R12, RZ, RZ, 0x4 ;  /* 0x00000004ff0c7424 */ /* 0x000fe200078e00ff */
[----:B------:R-:W-:-:S05]  /*1f7f0*/  SEL R14, R14, RZ, P0 ;  /* 0x000000ff0e0e7207 */ /* 0x000fca0000000000 */
[----:B------:R-:W-:-:S04]  /*1f800*/  IMAD.IADD R5, R13, 0x1, R14 ;  /* 0x000000010d057824 */ /* 0x000fc800078e020e */
[----:B------:R-:W-:-:S07]  /*1f810*/  IMAD.MOV.U32 R13, RZ, RZ, R5 ;  /* 0x000000ffff0d7224 */ /* 0x000fce00078e0005 */
[----:B------:R-:W-:Y:S05]  /*1f820*/  WARPSYNC.COLLECTIVE R15, `(.L_x_10708) ;  /* 0x000000000f087348 */ /* 0x000fea0003c00000 */
[----:B------:R0:W1:Y:S02]  /*1f830*/  SHFL.UP P6, R14, R13, R12, R11 ;  /* 0x0400000c0d0e7389 */ /* 0x00006400000c000b */
[----:B01----:R-:W-:Y:S01]  /*1f840*/  ENDCOLLECTIVE ;  /* 0x000000000000791b */ /* 0x003fe20003800000 */
.L_x_10708:
[----:B------:R-:W-:Y:S01]  /*1f850*/  IMAD.MOV.U32 R12, RZ, RZ, 0x8 ;  /* 0x00000008ff0c7424 */ /* 0x000fe200078e00ff */
[----:B------:R-:W-:-:S05]  /*1f860*/  SEL R6, R14, RZ, P1 ;  /* 0x000000ff0e067207 */ /* 0x000fca0000800000 */
[----:B------:R-:W-:-:S04]  /*1f870*/  IMAD.IADD R6, R5, 0x1, R6 ;  /* 0x0000000105067824 */ /* 0x000fc800078e0206 */
[----:B------:R-:W-:-:S07]  /*1f880*/  IMAD.MOV.U32 R13, RZ, RZ, R6 ;  /* 0x000000ffff0d7224 */ /* 0x000fce00078e0006 */
[----:B------:R-:W-:Y:S05]  /*1f890*/  WARPSYNC.COLLECTIVE R15, `(.L_x_10709) ;  /* 0x000000000f087348 */ /* 0x000fea0003c00000 */
[----:B------:R0:W1:Y:S02]  /*1f8a0*/  SHFL.UP P6, R14, R13, R12, R11 ;  /* 0x0400000c0d0e7389 */ /* 0x00006400000c000b */
[----:B01----:R-:W-:Y:S01]  /*1f8b0*/  ENDCOLLECTIVE ;  /* 0x000000000000791b */ /* 0x003fe20003800000 */
.L_x_10709:
[----:B------:R-:W-:Y:S01]  /*1f8c0*/  IMAD.MOV.U32 R12, RZ, RZ, 0x10 ;  /* 0x00000010ff0c7424 */ /* 0x000fe200078e00ff */
[----:B------:R-:W-:-:S05]  /*1f8d0*/  SEL R7, R14, RZ, P2 ;  /* 0x000000ff0e077207 */ /* 0x000fca0001000000 */
[----:B------:R-:W-:-:S04]  /*1f8e0*/  IMAD.IADD R7, R6, 0x1, R7 ;  /* 0x0000000106077824 */ /* 0x000fc800078e0207 */
[----:B------:R-:W-:-:S07]  /*1f8f0*/  IMAD.MOV.U32 R13, RZ, RZ, R7 ;  /* 0x000000ffff0d7224 */ /* 0x000fce00078e0007 */
[----:B------:R-:W-:Y:S05]  /*1f900*/  WARPSYNC.COLLECTIVE R15, `(.L_x_10710) ;  /* 0x000000000f087348 */ /* 0x000fea0003c00000 */
[----:B------:R0:W1:Y:S02]  /*1f910*/  SHFL.UP P6, R14, R13, R12, R11 ;  /* 0x0400000c0d0e7389 */ /* 0x00006400000c000b */
[----:B01----:R-:W-:Y:S01]  /*1f920*/  ENDCOLLECTIVE ;  /* 0x000000000000791b */ /* 0x003fe20003800000 */
.L_x_10710:
        /* <DEDUP_REMOVED lines=8> */
.L_x_10711:
[----:B------:R-:W-:Y:S05]  /*1f9b0*/  BRA `(.L_x_10712) ;  /* 0xffffffd400cc7947 */ /* 0x000fea000383ffff */
.L_x_10614:
[----:B------:R-:W-:Y:S01]  /*1f9c0*/  BSSY B0, `(.L_x_10713) ;  /* 0x0000006000007945 */ /* 0x000fe20003800000 */
[----:B------:R-:W-:Y:S01]  /*1f9d0*/  PLOP3.LUT P6, PT, P6, PT, PT, 0x8, 0x0 ;  /* 0x000000000000781c */ /* 0x000fe200037ce170 */
[----:B------:R-:W-:-:S12]  /*1f9e0*/  IMAD.MOV.U32 R15, RZ, RZ, -0x1 ;  /* 0xffffffffff0f7424 */ /* 0x000fd800078e00ff */
[----:B01----:R-:W-:Y:S05]  /*1f9f0*/  WARPSYNC.COLLECTIVE R15, `(.L_x_10714) ;  /* 0x000000000f087348 */ /* 0x003fea0003c00000 */
[----:B------:R-:W-:Y:S01]  /*1fa00*/  VOTE.ANY R14, PT, P6 ;  /* 0x00000000000e7806 */ /* 0x000fe200030e0100 */
[----:B01----:R-:W-:Y:S06]  /*1fa10*/  ENDCOLLECTIVE ;  /* 0x000000000000791b */ /* 0x003fec0003800000 */
.L_x_10714:
[----:B------:R-:W-:Y:S05]  /*1fa20*/  BSYNC B0 ;  /* 0x0000000000007941 */ /* 0x000fea0003800000 */
.L_x_10713:
        /* <DEDUP_REMOVED lines=9> */
.L_x_10715:
[----:B------:R-:W-:Y:S01]  /*1fac0*/  IMAD.MOV.U32 R17, RZ, RZ, R14 ;  /* 0x000000ffff117224 */ /* 0x000fe200078e000e */
[----:B------:R-:W-:Y:S06]  /*1fad0*/  BRA `(.L_x_10716) ;  /* 0xffffffd400bc7947 */ /* 0x000fec000383ffff */
.L_x_10616:
[----:B------:R-:W-:Y:S01]  /*1fae0*/  BSSY B0, `(.L_x_10717) ;  /* 0x0000007000007945 */ /* 0x000fe20003800000 */
[----:B------:R-:W-:Y:S02]  /*1faf0*/  IMAD.MOV.U32 R13, RZ, RZ, R3 ;  /* 0x000000ffff0d7224 */ /* 0x000fe400078e0003 */
[----:B-1----:R-:W-:Y:S02]  /*1fb00*/  IMAD.MOV.U32 R11, RZ, RZ, 0x1f ;  /* 0x0000001fff0b7424 */ /* 0x002fe400078e00ff */
[----:B------:R-:W-:-:S07]  /*1fb10*/  IMAD.MOV.U32 R15, RZ, RZ, -0x1 ;  /* 0xffffffffff0f7424 */ /* 0x000fce00078e00ff */
[----:B0-23--:R-:W-:Y:S05]  /*1fb20*/  WARPSYNC.COLLECTIVE R15, `(.L_x_10718) ;  /* 0x000000000f087348 */ /* 0x00dfea0003c00000 */
[----:B------:R1:W4:Y:S02]  /*1fb30*/  SHFL.IDX P6, R14, R13, R12, R11 ;  /* 0x0000000c0d0e7389 */ /* 0x00032400000c000b */
[----:B01234-:R-:W-:Y:S01]  /*1fb40*/  ENDCOLLECTIVE ;  /* 0x000000000000791b */ /* 0x01ffe20003800000 */
.L_x_10718:
[----:B------:R-:W-:Y:S05]  /*1fb50*/  BSYNC B0 ;  /* 0x0000000000007941 */ /* 0x000fea0003800000 */
.L_x_10717:
[----:B------:R-:W-:Y:S05]  /*1fb60*/  BRA `(.L_x_10615) ;  /* 0xffffffd400b47947 */ /* 0x000fea000383ffff */
.L_x_10620:
[----:B0-----:R0:W2:Y:S02]  /*1fb70*/  SYNCS.PHASECHK.TRANS64.TRYWAIT P0, [R9+URZ+0x31c20], R0 ;  /* 0x031c2000090075a7 */ /* 0x0010a4000800017f */
[----:B--2---:R-:W-:Y:S05]  /*1fb80*/  @!P0 NANOSLEEP.SYNCS 0x989680 ;  /* 0x009896800000895d */ /* 0x004fea0003900000 */
[----:B------:R-:W2:Y:S02]  /*1fb90*/  @!P0 SYNCS.PHASECHK.TRANS64 P0, [R9+URZ+0x31c20], R0 ;  /* 0x031c2000090085a7 */ /* 0x000ea4000800007f */
[----:B--2---:R-:W-:Y:S05]  /*1fba0*/  @!P0 BRA `(.L_x_10620) ;  /* 0xfffffffc00f08947 */ /* 0x004fea000383ffff */
[----:B------:R-:W-:Y:S05]  /*1fbb0*/  BRA `(.L_x_10719) ;  /* 0xffffffd8009c7947 */ /* 0x000fea000383ffff */
.L_x_10621:
        /* <DEDUP_REMOVED lines=8> */
[----:B0--3--:R-:W-:Y:S05]  /*1fc40*/  WARPSYNC.COLLECTIVE R15, `(.L_x_10721) ;  /* 0x000000000f087348 */ /* 0x009fea0003c00000 */
[----:B------:R1:W2:Y:S02]  /*1fc50*/  SHFL.IDX P6, R14, R13, R12, R11 ;  /* 0x0000000c0d0e7389 */ /* 0x0002a400000c000b */
[----:B0123--:R-:W-:Y:S01]  /*1fc60*/  ENDCOLLECTIVE ;  /* 0x000000000000791b */ /* 0x00ffe20003800000 */
.L_x_10721:
[----:B------:R-:W-:Y:S05]  /*1fc70*/  BSYNC B0 ;  /* 0x0000000000007941 */ /* 0x000fea0003800000 */
.L_x_10720:
[----:B------:R-:W-:Y:S05]  /*1fc80*/  BRA `(.L_x_10722) ;  /* 0xffffffd800847947 */ /* 0x000fea000383ffff */
.L_x_10622:
[----:B------:R-:W-:Y:S01]  /*1fc90*/  BSSY B0, `(.L_x_10723) ;  /* 0x0000006000007945 */ /* 0x000fe20003800000 */
[----:B------:R-:W-:-:S07]  /*1fca0*/  IMAD.MOV.U32 R15, RZ, RZ, -0x1 ;  /* 0xffffffffff0f7424 */ /* 0x000fce00078e00ff */
[----:B01-3--:R-:W-:Y:S05]  /*1fcb0*/  WARPSYNC.COLLECTIVE R15, `(.L_x_10724) ;  /* 0x000000000f0c7348 */ /* 0x00bfea0003c00000 */
[----:B------:R-:W-:Y:S02]  /*1fcc0*/  ELECT P6, UR62, PT ;  /* 0x00000000003e782f */ /* 0x000fe400038c0000 */
[----:B------:R-:W-:Y:S01]  /*1fcd0*/  MOV R14, UR62 ;  /* 0x0000003e000e7c02 */ /* 0x000fe20008000f00 */
[----:B01-3--:R-:W-:Y:S10]  /*1fce0*/  ENDCOLLECTIVE ;  /* 0x000000000000791b */ /* 0x00bff40003800000 */
.L_x_10724:
[----:B------:R-:W-:Y:S05]  /*1fcf0*/  BSYNC B0 ;  /* 0x0000000000007941 */ /* 0x000fea0003800000 */
.L_x_10723:
[----:B------:R-:W-:Y:S05]  /*1fd00*/  BRA `(.L_x_10725) ;  /* 0xffffffd800787947 */ /* 0x000fea000383ffff */
.L_x_10624:
[----:B0-----:R0:W2:Y:S02]  /*1fd10*/  SYNCS.PHASECHK.TRANS64.TRYWAIT P0, [R5+URZ], R4 ;  /* 0x00000004050075a7 */ /* 0x0010a4000800017f */
[----:B--2---:R-:W-:Y:S05]  /*1fd20*/  @!P0 NANOSLEEP.SYNCS 0x989680 ;  /* 0x009896800000895d */ /* 0x004fea0003900000 */
[----:B------:R-:W2:Y:S02]  /*1fd30*/  @!P0 SYNCS.PHASECHK.TRANS64 P0, [R5+URZ], R4 ;  /* 0x00000004050085a7 */ /* 0x000ea4000800007f */
[----:B--2---:R-:W-:Y:S05]  /*1fd40*/  @!P0 BRA `(.L_x_10624) ;  /* 0xfffffffc00f08947 */ /* 0x004fea000383ffff */
[----:B------:R-:W-:Y:S05]  /*1fd50*/  BRA `(.L_x_10726) ;  /* 0xffffffd800ac7947 */ /* 0x000fea000383ffff */
.L_x_10625:
[----:B--2---:R2:W4:Y:S02]  /*1fd60*/  SYNCS.PHASECHK.TRANS64.TRYWAIT P0, [R3+URZ], R2 ;  /* 0x00000002030075a7 */ /* 0x004524000800017f */
[----:B----4-:R-:W-:Y:S05]  /*1fd70*/  @!P0 NANOSLEEP.SYNCS 0x989680 ;  /* 0x009896800000895d */ /* 0x010fea0003900000 */
[----:B------:R-:W4:Y:S02]  /*1fd80*/  @!P0 SYNCS.PHASECHK.TRANS64 P0, [R3+URZ], R2 ;  /* 0x00000002030085a7 */ /* 0x000f24000800007f */
[----:B----4-:R-:W-:Y:S05]  /*1fd90*/  @!P0 BRA `(.L_x_10625) ;  /* 0xfffffffc00f08947 */ /* 0x010fea000383ffff */
[----:B------:R-:W-:Y:S05]  /*1fda0*/  BRA `(.L_x_10727) ;  /* 0xffffffd800a07947 */ /* 0x000fea000383ffff */
.L_x_10627:
[----:B----4-:R4:W0:Y:S02]  /*1fdb0*/  SYNCS.PHASECHK.TRANS64.TRYWAIT P0, [R23+URZ], R4 ;  /* 0x00000004170075a7 */ /* 0x010824000800017f */
[----:B0-----:R-:W-:Y:S05]  /*1fdc0*/  @!P0 NANOSLEEP.SYNCS 0x989680 ;  /* 0x009896800000895d */ /* 0x001fea0003900000 */
[----:B------:R-:W0:Y:S02]  /*1fdd0*/  @!P0 SYNCS.PHASECHK.TRANS64 P0, [R23+URZ], R4 ;  /* 0x00000004170085a7 */ /* 0x000e24000800007f */
[----:B0-----:R-:W-:Y:S05]  /*1fde0*/  @!P0 BRA `(.L_x_10627) ;  /* 0xfffffffc00f08947 */ /* 0x001fea000383ffff */
[----:B------:R-:W-:Y:S05]  /*1fdf0*/  BRA `(.L_x_10728) ;  /* 0xffffffd800a47947 */ /* 0x000fea000383ffff */
.L_x_10729:
        /* <DEDUP_REMOVED lines=16> */
.L_x_15325:


//--------------------- .text._ZN7cutlass13device_kernelIN5flash11enable_sm90INS1_16FlashAttnFwdSm90INS1_25CollectiveMainloopFwdSm90ILi2EN4cute5tupleIJNS5_1CILi1EEES8_S8_EEENS6_IJNS7_ILi192EEENS7_ILi128EEENS7_ILi96EEEEEELi96ENS_6half_tEfNS_4arch4Sm90ELb0ELb1ELb0ELb0ELb0ELb0ELb0ELb0ELb1ELb1ELb0ELb0EEENS1_21CollectiveEpilogueFwdINS6_IJSA_SC_SB_EEES9_SE_SG_Li384ELb0ELb1ELb0ELb0EEENS1_30DynamicPersistentTileSchedulerILi384ELi128ELb0ELb1ELb1EEEEEEEEEvNT_6ParamsE --------------------------
	.section	.text._ZN7cutlass13device_kernelIN5flash11enable_sm90INS1_16FlashAttnFwdSm90INS1_25CollectiveMainloopFwdSm90ILi2EN4cute5tupleIJNS5_1CILi1EEES8_S8_EEENS6_IJNS7_ILi192EEENS7_ILi128EEENS7_ILi96EEEEEELi96ENS_6half_tEfNS_4arch4Sm90ELb0ELb1ELb0ELb0ELb0ELb0ELb0ELb0ELb1ELb1ELb0ELb0EEENS1_21CollectiveEpilogueFwdINS6_IJSA_SC_SB_EEES9_SE_SG_Li384ELb0ELb1ELb0ELb0EEENS1_30DynamicPersistentTileSchedulerILi384ELi128ELb0ELb1ELb1EEEEEEEEEvNT_6ParamsE,"ax",@progbits
	.align	128
.text._ZN7cutlass13device_kernelIN5flash11enable_sm90INS1_16FlashAttnFwdSm90INS1_25CollectiveMainloopFwdSm90ILi2EN4cute5tupleIJNS5_1CILi1EEES8_S8_EEENS6_IJNS7_ILi192EEENS7_ILi128EEENS7_ILi96EEEEEELi96ENS_6half_tEfNS_4arch4Sm90ELb0ELb1ELb0ELb0ELb0ELb0ELb0ELb0ELb1ELb1ELb0ELb0EEENS1_21CollectiveEpilogueFwdINS6_IJSA_SC_SB_EEES9_SE_SG_Li384ELb0ELb1ELb0ELb0EEENS1_30DynamicPersistentTileSchedulerILi384ELi128ELb0ELb1ELb1EEEEEEEEEvNT_6ParamsE:
        .type           _ZN7cutlass13device_kernelIN5flash11enable_sm90INS1_16FlashAttnFwdSm90INS1_25CollectiveMainloopFwdSm90ILi2EN4cute5tupleIJNS5_1CILi1EEES8_S8_EEENS6_IJNS7_ILi192EEENS7_ILi128EEENS7_ILi96EEEEEELi96ENS_6half_tEfNS_4arch4Sm90ELb0ELb1ELb0ELb0ELb0ELb0ELb0ELb0ELb1ELb1ELb0ELb0EEENS1_21CollectiveEpilogueFwdINS6_IJSA_SC_SB_EEES9_SE_SG_Li384ELb0ELb1ELb0ELb0EEENS1_30DynamicPersistentTileSchedulerILi384ELi128ELb0ELb1ELb1EEEEEEEEEvNT_6ParamsE,@function
        .size           _ZN7cutlass13device_kernelIN5flash11enable_sm90INS1_16FlashAttnFwdSm90INS1_25CollectiveMainloopFwdSm90ILi2EN4cute5tupleIJNS5_1CILi1EEES8_S8_EEENS6_IJNS7_ILi192EEENS7_ILi128EEENS7_ILi96EEEEEELi96ENS_6half_tEfNS_4arch4Sm90ELb0ELb1ELb0ELb0ELb0ELb0ELb0ELb0ELb1ELb1ELb0ELb0EEENS1_21CollectiveEpilogueFwdINS6_IJSA_SC_SB_EEES9_SE_SG_Li384ELb0ELb1ELb0ELb0EEENS1_30DynamicPersistentTileSchedulerILi384ELi128ELb0ELb1ELb1EEEEEEEEEvNT_6ParamsE,(.L_x_15326 - _ZN7cutlass13device_kernelIN5flash11enable_sm90INS1_16FlashAttnFwdSm90INS1_25CollectiveMainloopFwdSm90ILi2EN4cute5tupleIJNS5_1CILi1EEES8_S8_EEENS6_IJNS7_ILi192EEENS7_ILi128EEENS7_ILi96EEEEEELi96ENS_6half_tEfNS_4arch4Sm90ELb0ELb1ELb0ELb0ELb0ELb0ELb0ELb0ELb1ELb1ELb0ELb0EEENS1_21CollectiveEpilogueFwdINS6_IJSA_SC_SB_EEES9_SE_SG_Li384ELb0ELb1ELb0ELb0EEENS1_30DynamicPersistentTileSchedulerILi384ELi128ELb0ELb1ELb1EEEEEEEEEvNT_6ParamsE)
        .other          _ZN7cutlass13device_kernelIN5flash11enable_sm90INS1_16FlashAttnFwdSm90INS1_25CollectiveMainloopFwdSm90ILi2EN4cute5tupleIJNS5_1CILi1EEES8_S8_EEENS6_IJNS7_ILi192EEENS7_ILi128EEENS7_ILi96EEEEEELi96ENS_6half_tEfNS_4arch4Sm90ELb0ELb1ELb0ELb0ELb0ELb0ELb0ELb0ELb1ELb1ELb0ELb0EEENS1_21CollectiveEpilogueFwdINS6_IJSA_SC_SB_EEES9_SE_SG_Li384ELb0ELb1ELb0ELb0EEENS1_30DynamicPersistentTileSchedulerILi384ELi128ELb0ELb1ELb1EEEEEEEEEvNT_6ParamsE,@"STO_CUDA_ENTRY STV_DEFAULT"
_ZN7cutlass13device_kernelIN5flash11enable_sm90INS1_16FlashAttnFwdSm90INS1_25CollectiveMainloopFwdSm90ILi2EN4cute5tupleIJNS5_1CILi1EEES8_S8_EEENS6_IJNS7_ILi192EEENS7_ILi128EEENS7_ILi96EEEEEELi96ENS_6half_tEfNS_4arch4Sm90ELb0ELb1ELb0ELb0ELb0ELb0ELb0ELb0ELb1ELb1ELb0ELb0EEENS1_21CollectiveEpilogueFwdINS6_IJSA_SC_SB_EEES9_SE_SG_Li384ELb0ELb1ELb0ELb0EEENS1_30DynamicPersistentTileSchedulerILi384ELi128ELb0ELb1ELb1EEEEEEEEEvNT_6ParamsE:
[----:B------:R-:W0:Y:S01]  /*0000*/  LDC R1, c[0x0][0x28] ;  /* 0x00000a00ff017b82 */ /* 0x000e220000000800 */
[----:B------:R-:W1:Y:S01]  /*0010*/  S2R R3, SR_TID.X ;  /* 0x0000000000037919 */ /* 0x000e620000002100 */
[----:B------:R-:W-:Y:S01]  /*0020*/  ELECT P0, URZ, PT ;  /* 0x00000000003f782f */ /* 0x000fe20003800000 */
[----:B------:R-:W-:Y:S01]  /*0030*/  BSSY B0, `(.L_x_10730) ;  /* 0x000000e000007945 */ /* 0x000fe20003800000 */
[--C-:B-1----:R-:W-:Y:S02]  /*0040*/  SHF.R.U32.HI R0, RZ, 0x5, R3.reuse ;  /* 0x00000005ff007819 */ /* 0x102fe40000011603 */
[----:B------:R-:W-:-:S03]  /*0050*/  SHF.R.U32.HI R3, RZ, 0x7, R3 ;  /* 0x00000007ff037819 */ /* 0x000fc60000011603 */
[----:B------:R-:W1:Y:S02]  /*0060*/  SHFL.IDX PT, R2, R0, RZ, 0x1f ;  /* 0x00001fff00027589 */ /* 0x000e6400000e0000 */
[----:B-1----:R-:W-:-:S13]  /*0070*/  ISETP.EQ.AND P0, PT, R2, RZ, P0 ;  /* 0x000000ff0200720c */ /* 0x002fda0000702270 */
[----:B0-----:R-:W-:Y:S05]  /*0080*/  @!P0 BRA `(.L_x_10731) ;  /* 0x0000000000208947 */ /* 0x001fea0003800000 */
        /* <DEDUP_REMOVED lines=8> */
.L_x_10731:
[----:B------:R-:W-:Y:S05]  /*0110*/  BSYNC B0 ;  /* 0x0000000000007941 */ /* 0x000fea0003800000 */
.L_x_10730:
        /* <DEDUP_REMOVED lines=41> */
.L_x_10732:
        /* <DEDUP_REMOVED lines=22> */
.L_x_10733:
        /* <DEDUP_REMOVED lines=18> */
.L_x_10734:
        /* <DEDUP_REMOVED lines=22> */
.L_x_10735:
        /* <DEDUP_REMOVED lines=22> */
.L_x_10736:
[----:B------:R-:W-:Y:S01]  /*08f0*/  PLOP3.LUT P0, PT, PT, PT, UP0, 0x80, 0x0 ;  /* 0x000000000000781c */ /* 0x000fe20003f0f008 */
[----:B------:R-:W-:Y:S01]  /*0900*/  UMOV UR38, 0x1 ;  /* 0x0000000100267882 */ /* 0x000fe20000000000 */
[----:B------:R-:W-:Y:S01]  /*0910*/  NOP ;  /* 0x0000000000007918 */ /* 0x000fe20000000000 */
[----:B------:R-:W-:Y:S01]  /*0920*/  USEL UR38, UR38, 0x2, !UP0 ;  /* 0x0000000226267887 */ /* 0x000fe2000c000000 */
[----:B------:R-:W-:Y:S01]  /*0930*/  ULDC.64 UR48, c[0x0][0x208] ;  /* 0x0000820000307ab9 */ /* 0x000fe20000000a00 */
[----:B012-4-:R-:W-:Y:S08]  /*0940*/  BAR.SYNC.DEFER_BLOCKING 0x0 ;  /* 0x0000000000007b1d */ /* 0x017ff00000010000 */
[----:B------:R-:W-:Y:S05]  /*0950*/  @!P0 BRA `(.L_x_10737) ;  /* 0x000000ec00488947 */ /* 0x000fea0003800000 */
.L_x_10738:
        /* <DEDUP_REMOVED lines=15> */
[----:B------:R-:W0:Y:S01]  /*0a50*/  S2UR UR5, SR_CgaCtaId ;  /* 0x00000000000579c3 */ /* 0x000e220000008800 */
[----:B------:R-:W-:Y:S01]  /*0a60*/  UMOV UR42, 0x400 ;  /* 0x00000400002a7882 */ /* 0x000fe20000000000 */
[----:B------:R-:W-:Y:S01]  /*0a70*/  IMAD.MOV.U32 R18, RZ, RZ, 0x40 ;  /* 0x00000040ff127424 */ /* 0x000fe200078e00ff */
[----:B------:R-:W-:Y:S01]  /*0a80*/  ULOP3.LUT UR47, UR38, 0x1, URZ, 0xfc, !UPT ;  /* 0x00000001262f7892 */ /* 0x000fe2000f8efc3f */
[----:B------:R-:W-:Y:S01]  /*0a90*/  SHF.R.S32.HI R3, RZ, 0x1f, R150 ;  /* 0x0000001fff037819 */ /* 0x000fe20000011496 */
[----:B------:R-:W-:Y:S01]  /*0aa0*/  UMOV UR46, URZ ;  /* 0x0000003f002e7c82 */ /* 0x000fe20008000000 */
[----:B------:R-:W-:Y:S01]  /*0ab0*/  UMOV UR50, URZ ;  /* 0x0000003f00327c82 */ /* 0x000fe20008000000 */
[----:B------:R-:W-:Y:S01]  /*0ac0*/  UMOV UR45, URZ ;  /* 0x0000003f002d7c82 */ /* 0x000fe20008000000 */
[CC--:B------:R-:W-:Y:S02]  /*0ad0*/  LEA.HI R0, R3.reuse, R150.reuse, RZ, 0x4 ;  /* 0x0000009603007211 */ /* 0x0c0fe400078f20ff */
[----:B------:R-:W-:-:S02]  /*0ae0*/  LEA.HI R145, R3, R150, RZ, 0x7 ;  /* 0x0000009603917211 */ /* 0x000fc400078f38ff */
[----:B------:R-:W-:Y:S02]  /*0af0*/  LOP3.LUT R5, R0, 0xfffffff0, RZ, 0xc0, !PT ;  /* 0xfffffff000057812 */ /* 0x000fe400078ec0ff */
[----:B------:R-:W-:Y:S02]  /*0b00*/  SHF.R.S32.HI R7, RZ, 0x4, R0 ;  /* 0x00000004ff077819 */ /* 0x000fe40000011400 */
[----:B------:R-:W-:Y:S01]  /*0b10*/  LOP3.LUT R9, R145, 0xffffff80, RZ, 0xc0, !PT ;  /* 0xffffff8091097812 */ /* 0x000fe200078ec0ff */
[----:B------:R-:W-:Y:S01]  /*0b20*/  IMAD.IADD R5, R150, 0x1, -R5 ;  /* 0x0000000196057824 */ /* 0x000fe200078e0a05 */
[----:B------:R-:W-:Y:S02]  /*0b30*/  LEA.HI R2, R0, R7, RZ, 0x1 ;  /* 0x0000000700027211 */ /* 0x000fe400078f08ff */
[----:B------:R-:W-:Y:S01]  /*0b40*/  LEA.HI R4, R3, R150, RZ, 0x5 ;  /* 0x0000009603047211 */ /* 0x000fe200078f28ff */
[----:B------:R-:W-:Y:S01]  /*0b50*/  IMAD.IADD R144, R150, 0x1, -R9 ;  /* 0x0000000196907824 */ /* 0x000fe200078e0a09 */
[----:B------:R-:W-:-:S02]  /*0b60*/  SHF.R.S32.HI R0, RZ, 0x1f, R5 ;  /* 0x0000001fff007819 */ /* 0x000fc40000011405 */
[----:B------:R-:W-:Y:S01]  /*0b70*/  LOP3.LUT R2, R2, 0x1ffffffe, RZ, 0xc0, !PT ;  /* 0x1ffffffe02027812 */ /* 0x000fe200078ec0ff */
[----:B0-----:R-:W-:Y:S01]  /*0b80*/  ULEA UR42, UR5, UR42, 0x18 ;  /* 0x0000002a052a7291 */ /* 0x001fe2000f8ec03f */
[----:B------:R-:W-:Y:S02]  /*0b90*/  LEA.HI R0, R0, R5, RZ, 0x3 ;  /* 0x0000000500007211 */ /* 0x000fe400078f18ff */
[----:B------:R-:W-:Y:S01]  /*0ba0*/  SHF.R.S32.HI R4, RZ, 0x5, R4 ;  /* 0x00000005ff047819 */ /* 0x000fe20000011404 */
[----:B------:R-:W-:Y:S01]  /*0bb0*/  IMAD.IADD R7, R7, 0x1, -R2 ;  /* 0x0000000107077824 */ /* 0x000fe200078e0a02 */
[C---:B------:R-:W-:Y:S01]  /*0bc0*/  LOP3.LUT R2, R0.reuse, 0xfffffff8, RZ, 0xc0, !PT ;  /* 0xfffffff800027812 */ /* 0x040fe200078ec0ff */
[----:B------:R-:W-:Y:S01]  /*0bd0*/  IMAD.SHL.U32 R0, R0, 0x40, RZ ;  /* 0x0000004000007824 */ /* 0x000fe200078e00ff */
[----:B------:R-:W-:Y:S01]  /*0be0*/  SHF.R.S32.HI R9, RZ, 0x1f, R144 ;  /* 0x0000001fff097819 */ /* 0x000fe20000011490 */
[----:B------:R-:W-:Y:S01]  /*0bf0*/  IMAD R10, R4, 0x10, R5 ;  /* 0x00000010040a7824 */ /* 0x000fe200078e0205 */
[----:B------:R-:W-:Y:S01]  /*0c00*/  LEA.HI R3, R3, R150, RZ, 0x2 ;  /* 0x0000009603037211 */ /* 0x000fe200078f10ff */
[----:B------:R-:W-:Y:S01]  /*0c10*/  IMAD.IADD R2, R5, 0x1, -R2 ;  /* 0x0000000105027824 */ /* 0x000fe200078e0a02 */
[----:B------:R-:W-:Y:S01]  /*0c20*/  LEA.HI R6, R9, R144, RZ, 0x2 ;  /* 0x0000009009067211 */ /* 0x000fe200078f10ff */
[----:B------:R-:W-:Y:S01]  /*0c30*/  IMAD.SHL.U32 R7, R7, 0x8, RZ ;  /* 0x0000000807077824 */ /* 0x000fe200078e00ff */
[----:B------:R-:W-:-:S02]  /*0c40*/  LOP3.LUT R0, R0, 0x7ffffe00, RZ, 0xc0, !PT ;  /* 0x7ffffe0000007812 */ /* 0x000fc400078ec0ff */
[C---:B------:R-:W-:Y:S01]  /*0c50*/  R2P PR, R2.reuse, 0x6 ;  /* 0x0000000602007804 */ /* 0x040fe20000000000 */
[----:B------:R-:W-:Y:S01]  /*0c60*/  IMAD.SHL.U32 R2, R2, 0x40, RZ ;  /* 0x0000004002027824 */ /* 0x000fe200078e00ff */
[--C-:B------:R-:W-:Y:S01]  /*0c70*/  SHF.R.S32.HI R8, RZ, 0x2, R6.reuse ;  /* 0x00000002ff087819 */ /* 0x100fe20000011406 */
[----:B------:R-:W-:Y:S01]  /*0c80*/  IMAD.U32 R147, R10, 0x20, R7 ;  /* 0x000000200a937824 */ /* 0x000fe200078e0007 */
[----:B------:R-:W-:Y:S01]  /*0c90*/  SHF.R.S32.HI R11, RZ, 0x1f, R6 ;  /* 0x0000001fff0b7819 */ /* 0x000fe20000011406 */
[----:B------:R-:W-:Y:S01]  /*0ca0*/  IMAD R0, R4, 0x400, R0 ;  /* 0x0000040004007824 */ /* 0x000fe200078e0200 */
[----:B------:R-:W-:Y:S02]  /*0cb0*/  LOP3.LUT R2, R2, 0x1c0, RZ, 0xc0, !PT ;  /* 0x000001c002027812 */ /* 0x000fe400078ec0ff */
[----:B------:R-:W-:Y:S02]  /*0cc0*/  SHF.R.S32.HI R145, RZ, 0x7, R145 ;  /* 0x00000007ff917819 */ /* 0x000fe40000011491 */
[----:B------:R-:W-:-:S02]  /*0cd0*/  LOP3.LUT R7, R2, 0x8, R7, 0xf8, !PT ;  /* 0x0000000802077812 */ /* 0x000fc400078ef807 */
[----:B------:R-:W-:Y:S01]  /*0ce0*/  SHF.R.U32.HI R2, RZ, 0x3, R2 ;  /* 0x00000003ff027819 */ /* 0x000fe20000011602 */
[----:B------:R-:W-:Y:S01]  /*0cf0*/  IMAD.HI R4, R145, 0x55555556, RZ ;  /* 0x5555555691047827 */ /* 0x000fe200078e02ff */
[----:B------:R-:W-:Y:S02]  /*0d00*/  LOP3.LUT R141, R3, 0xfffffffc, RZ, 0xc0, !PT ;  /* 0xfffffffc038d7812 */ /* 0x000fe400078ec0ff */
[----:B------:R-:W-:Y:S02]  /*0d10*/  LOP3.LUT R7, R7, R2, RZ, 0x3c, !PT ;  /* 0x0000000207077212 */ /* 0x000fe400078e3cff */
[----:B------:R-:W-:Y:S01]  /*0d20*/  LEA.HI R11, R11, R8, RZ, 0x3 ;  /* 0x000000080b0b7211 */ /* 0x000fe200078f18ff */
[----:B------:R-:W-:Y:S01]  /*0d30*/  IMAD.IADD R141, R150, 0x1, -R141 ;  /* 0x00000001968d7824 */ /* 0x000fe200078e0a8d */
[----:B------:R-:W-:Y:S01]  /*0d40*/  LEA.HI R9, R9, R144, RZ, 0x5 ;  /* 0x0000009009097211 */ /* 0x000fe200078f28ff */
[----:B------:R-:W-:Y:S01]  /*0d50*/  IMAD.IADD R0, R0, 0x1, R7 ;  /* 0x0000000100007824 */ /* 0x000fe200078e0207 */
[----:B------:R-:W-:Y:S01]  /*0d60*/  LOP3.LUT R11, R11, 0xfffffff8, RZ, 0xc0, !PT ;  /* 0xfffffff80b0b7812 */ /* 0x000fe200078ec0ff */
[----:B------:R-:W-:Y:S01]  /*0d70*/  IMAD.SHL.U32 R138, R141, 0x8, RZ ;  /* 0x000000088d8a7824 */ /* 0x000fe200078e00ff */
[----:B------:R-:W-:-:S02]  /*0d80*/  LEA.HI R4, R4, R4, RZ, 0x1 ;  /* 0x0000000404047211 */ /* 0x000fc400078f08ff */
[----:B------:R-:W-:Y:S01]  /*0d90*/  SHF.R.S32.HI R9, RZ, 0x5, R9 ;  /* 0x00000005ff097819 */ /* 0x000fe20000011409 */
[----:B------:R-:W-:Y:S01]  /*0da0*/  IMAD.IADD R8, R8, 0x1, -R11 ;  /* 0x0000000108087824 */ /* 0x000fe200078e0a0b */
[----:B------:R-:W-:Y:S01]  /*0db0*/  LEA.HI R2, R141, R141, RZ, 0x1 ;  /* 0x0000008d8d027211 */ /* 0x000fe200078f08ff */
[----:B------:R-:W-:Y:S01]  /*0dc0*/  IMAD R4, R4, -0x3, R145 ;  /* 0xfffffffd04047824 */ /* 0x000fe200078e0291 */
[----:B------:R-:W-:Y:S01]  /*0dd0*/  LEA R17, R0, UR42, 0x1 ;  /* 0x0000002a00117c11 */ /* 0x000fe2000f8e08ff */
[----:B------:R-:W-:Y:S01]  /*0de0*/  IMAD R9, R9, 0x10, R8 ;  /* 0x0000001009097824 */ /* 0x000fe200078e0208 */
[----:B------:R-:W-:Y:S01]  /*0df0*/  LOP3.LUT R2, R2, 0x1ffffffe, RZ, 0xc0, !PT ;  /* 0x1ffffffe02027812 */ /* 0x000fe200078ec0ff */
[----:B------:R-:W-:Y:S01]  /*0e00*/  VIADD R139, R138, 0x20 ;  /* 0x000000208a8b7836 */ /* 0x000fe20000000000 */
[----:B------:R-:W-:Y:S01]  /*0e10*/  SHF.R.S32.HI R142, RZ, 0x2, R3 ;  /* 0x00000002ff8e7819 */ /* 0x000fe20000011403 */
[C---:B------:R-:W-:Y:S01]  /*0e20*/  VIADD R22, R17.reuse, 0x21800 ;  /* 0x0002180011167836 */ /* 0x040fe20000000000 */
[----:B------:R-:W-:Y:S01]  /*0e30*/  SEL R18, R18, 0xffffffc0, !P2 ;  /* 0xffffffc012127807 */ /* 0x000fe20005000000 */
[----:B------:R-:W-:Y:S01]  /*0e40*/  VIADD R140, R138, 0x40 ;  /* 0x000000408a8c7836 */ /* 0x000fe20000000000 */
[----:B------:R-:W-:Y:S01]  /*0e50*/  LOP3.LUT R3, R6, 0x7ffffffc, RZ, 0xc0, !PT ;  /* 0x7ffffffc06037812 */ /* 0x000fe200078ec0ff */
[----:B------:R-:W-:Y:S01]  /*0e60*/  VIADD R23, R17, 0x21820 ;  /* 0x0002182011177836 */ /* 0x000fe20000000000 */
[----:B------:R-:W-:Y:S01]  /*0e70*/  SHF.R.S32.HI R149, RZ, 0x1f, R139 ;  /* 0x0000001fff957819 */ /* 0x000fe2000001148b */
[----:B------:R-:W-:Y:S01]  /*0e80*/  IMAD R146, R4, 0x40, R9 ;  /* 0x0000004004927824 */ /* 0x000fe200078e0209 */
[----:B------:R-:W-:Y:S01]  /*0e90*/  SHF.R.S32.HI R148, RZ, 0x1f, R140 ;  /* 0x0000001fff947819 */ /* 0x000fe2000001148c */
[----:B------:R-:W-:-:S02]  /*0ea0*/  IMAD.IADD R137, R141, 0x1, -R2 ;  /* 0x000000018d897824 */ /* 0x000fc400078e0a02 */
[C---:B------:R-:W-:Y:S02]  /*0eb0*/  @P1 VIADD R23, R22.reuse, 0xffffffe0 ;  /* 0xffffffe016171836 */ /* 0x040fe40000000000 */
[----:B------:R-:W-:Y:S02]  /*0ec0*/  IMAD.IADD R22, R22, 0x1, R18 ;  /* 0x0000000116167824 */ /* 0x000fe400078e0212 */
[----:B------:R-:W-:Y:S02]  /*0ed0*/  IMAD.IADD R16, R144, 0x1, -R3 ;  /* 0x0000000190107824 */ /* 0x000fe400078e0a03 */
[----:B------:R-:W-:Y:S02]  /*0ee0*/  IMAD R137, R137, 0x8, R146 ;  /* 0x0000000889897824 */ /* 0x000fe400078e0292 */
[----:B------:R-:W-:Y:S02]  /*0ef0*/  IMAD.IADD R18, R18, 0x1, R23 ;  /* 0x0000000112127824 */ /* 0x000fe400078e0217 */
[----:B------:R-:W-:-:S07]  /*0f00*/  VIADD R136, R23, 0x6000 ;  /* 0x0000600017887836 */ /* 0x000fce0000000000 */
.L_x_10827:
        /* <DEDUP_REMOVED lines=21> */
.L_x_10739:
[----:B------:R-:W-:Y:S01]  /*1060*/  ULDC UR7, c[0x0][0xc54] ;  /* 0x0003150000077ab9 */ /* 0x000fe20000000800 */
[----:B------:R-:W-:Y:S01]  /*1070*/  UMOV UR6, UR9 ;  /* 0x0000000900067c82 */ /* 0x000fe20008000000 */
[----:B------:R-:W-:-:S11]  /*1080*/  UISETP.NE.AND UP0, UPT, UR7, 0x1, UPT ;  /* 0x000000010700788c */ /* 0x000fd6000bf05270 */
[----:B------:R-:W-:Y:S02]  /*1090*/  @UP0 ULDC.64 UR10, c[0x0][0xc58] ;  /* 0x00031600000a0ab9 */ /* 0x000fe40000000a00 */
[----:B------:R-:W-:-:S04]  /*10a0*/  UIMAD.WIDE.U32 UR4, UR9, UR10, URZ ;  /* 0x0000000a090472a5 */ /* 0x000fc8000f8e003f */
[----:B------:R-:W-:-:S04]  /*10b0*/  @UP0 USHF.R.U32.HI UR6, URZ, UR11, UR5 ;  /* 0x0000000b3f060299 */ /* 0x000fc80008011605 */
[----:B------:R-:W-:-:S12]  /*10c0*/  UIMAD UR4, UR6, UR7, URZ ;  /* 0x00000007060472a4 */ /* 0x000fd8000f8e023f */
.L_x_10740:
        /* <DEDUP_REMOVED lines=9> */
[----:B------:R-:W-:-:S02]  /*1160*/  UIMAD UR41, UR6, 0xc0, URZ ;  /* 0x000000c0062978a4 */ /* 0x000fc4000f8e023f */
        /* <DEDUP_REMOVED lines=39> */
.L_x_10742:
[----:B------:R-:W-:-:S11]  /*13e0*/  UISETP.NE.AND UP0, UPT, UR5, 0x1, UPT ;  /* 0x000000010500788c */ /* 0x000fd6000bf05270 */
[----:B------:R-:W-:Y:S02]  /*13f0*/  @UP0 ULDC.64 UR8, c[0x0][0x9e8] ;  /* 0x00027a0000080ab9 */ /* 0x000fe40000000a00 */
[----:B------:R-:W-:-:S04]  /*1400*/  UIMAD.WIDE.U32 UR6, UR4, UR8, URZ ;  /* 0x00000008040672a5 */ /* 0x000fc8000f8e003f */
[----:B------:R-:W-:-:S12]  /*1410*/  @UP0 USHF.R.U32.HI UR4, URZ, UR9, UR7 ;  /* 0x000000093f040299 */ /* 0x000fd80008011607 */
.L_x_10743:
[----:B------:R-:W-:-:S06]  /*1420*/  UIMAD UR4, UR4, UR5, UR5 ;  /* 0x00000005040472a4 */ /* 0x000fcc000f8e0205 */
[----:B------:R-:W-:-:S07]  /*1430*/  VIMNMX R0, R0, UR4, PT ;  /* 0x0000000400007c48 */ /* 0x000fce000bfe0100 */
.L_x_10741:
        /* <DEDUP_REMOVED lines=29> */
.L_x_10745:
[----:B------:R-:W-:-:S11]  /*1610*/  UISETP.NE.AND UP0, UPT, UR5, 0x1, UPT ;  /* 0x000000010500788c */ /* 0x000fd6000bf05270 */
[----:B------:R-:W-:Y:S02]  /*1620*/  @UP0 ULDC.64 UR10, c[0x0][0x9e8] ;  /* 0x00027a00000a0ab9 */ /* 0x000fe40000000a00 */
[----:B------:R-:W-:-:S04]  /*1630*/  UIMAD.WIDE.U32 UR6, UR4, UR10, URZ ;  /* 0x0000000a040672a5 */ /* 0x000fc8000f8e003f */
[----:B------:R-:W-:-:S12]  /*1640*/  @UP0 USHF.R.U32.HI UR4, URZ, UR11, UR7 ;  /* 0x0000000b3f040299 */ /* 0x000fd80008011607 */
.L_x_10746:
[----:B------:R-:W-:-:S04]  /*1650*/  UIMAD UR4, UR4, UR5, URZ ;  /* 0x00000005040472a4 */ /* 0x000fc8000f8e023f */
[----:B------:R-:W-:-:S04]  /*1660*/  UISETP.LT.AND UP0, UPT, UR9, UR4, UPT ;  /* 0x000000040900728c */ /* 0x000fc8000bf01270 */
[----:B------:R-:W-:-:S12]  /*1670*/  USEL UR9, UR9, UR4, !UP0 ;  /* 0x0000000409097287 */ /* 0x000fd8000c000000 */
.L_x_10744:
[----:B------:R-:W-:Y:S01]  /*1680*/  USHF.R.S32.HI UR4, URZ, 0x1f, UR9 ;  /* 0x0000001f3f047899 */ /* 0x000fe20008011409 */
[----:B------:R-:W-:Y:S02]  /*1690*/  PLOP3.LUT P0, PT, PT, PT, PT, 0x80, 0x0 ;  /* 0x000000000000781c */ /* 0x000fe40003f0f070 */
[----:B------:R-:W-:Y:S01]  /*16a0*/  CS2R R36, SRZ ;  /* 0x0000000000247805 */ /* 0x000fe2000001ff00 */
[----:B------:R-:W-:Y:S01]  /*16b0*/  IMAD.MOV.U32 R48, RZ, RZ, RZ ;  /* 0x000000ffff307224 */ /* 0x000fe200078e00ff */
[----:B------:R-:W-:Y:S01]  /*16c0*/  ULEA.HI UR4, UR4, UR9, URZ, 0x7 ;  /* 0x0000000904047291 */ /* 0x000fe2000f8f383f */
[----:B------:R-:W-:Y:S01]  /*16d0*/  CS2R R30, SRZ ;  /* 0x00000000001e7805 */ /* 0x000fe2000001ff00 */
[----:B------:R-:W-:Y:S01]  /*16e0*/  IMAD.MOV.U32 R133, RZ, RZ, RZ ;  /* 0x000000ffff857224 */ /* 0x000fe200078e00ff */
[----:B------:R-:W-:Y:S01]  /*16f0*/  CS2R R28, SRZ ;  /* 0x00000000001c7805 */ /* 0x000fe2000001ff00 */
[----:B------:R-:W-:Y:S01]  /*1700*/  USHF.R.S32.HI UR4, URZ, 0x7, UR4 ;  /* 0x000000073f047899 */ /* 0x000fe20008011404 */
[----:B------:R-:W-:Y:S01]  /*1710*/  IMAD.MOV.U32 R44, RZ, RZ, RZ ;  /* 0x000000ffff2c7224 */ /* 0x000fe200078e00ff */
[----:B------:R-:W-:Y:S01]  /*1720*/  CS2R R26, SRZ ;  /* 0x00000000001a7805 */ /* 0x000fe2000001ff00 */
[----:B------:R-:W-:Y:S01]  /*1730*/  IMAD.MOV.U32 R129, RZ, RZ, RZ ;  /* 0x000000ffff817224 */ /* 0x000fe200078e00ff */
[----:B------:R-:W-:Y:S01]  /*1740*/  UISETP.LT.AND UP0, UPT, URZ, UR4, UPT ;  /* 0x000000043f00728c */ /* 0x000fe2000bf01270 */
[----:B------:R-:W-:Y:S01]  /*1750*/  IMAD.MOV.U32 R46, RZ, RZ, RZ ;  /* 0x000000ffff2e7224 */ /* 0x000fe200078e00ff */
[----:B------:R-:W-:Y:S01]  /*1760*/  CS2R R122, SRZ ;  /* 0x00000000007a7805 */ /* 0x000fe2000001ff00 */
[----:B------:R-:W-:Y:S01]  /*1770*/  IMAD.MOV.U32 R125, RZ, RZ, RZ ;  /* 0x000000ffff7d7224 */ /* 0x000fe200078e00ff */
        /* <DEDUP_REMOVED lines=20> */
[----:B------:R-:W-:Y:S06]  /*18c0*/  @!P1 BRA `(.L_x_10747) ;  /* 0x000000c400889947 */ /* 0x000fec0003800000 */
[----:B------:R-:W0:Y:S02]  /*18d0*/  SHFL.IDX PT, R0, R145, RZ, 0x1f ;  /* 0x00001fff91007589 */ /* 0x000e2400000e0000 */
[----:B0-----:R-:W-:-:S13]  /*18e0*/  R2UR UR37, R0 ;  /* 0x00000000002572ca */ /* 0x001fda00000e0000 */
[----:B------:R-:W-:-:S04]  /*18f0*/  UIMAD.WIDE UR4, UR37, 0x55555556, URZ ;  /* 0x55555556250478a5 */ /* 0x000fc8000f8e023f */
[----:B------:R-:W-:Y:S02]  /*1900*/  ULEA.HI UR51, UR5, UR5, URZ, 0x1 ;  /* 0x0000000505337291 */ /* 0x000fe4000f8f083f */
[----:B------:R-:W-:Y:S02]  /*1910*/  UIADD3 UR5, UR42, 0x21800, URZ ;  /* 0x000218002a057890 */ /* 0x000fe4000fffe03f */
[----:B------:R-:W-:Y:S02]  /*1920*/  UIMAD UR51, UR51, -0x3, UR37 ;  /* 0xfffffffd333378a4 */ /* 0x000fe4000f8e0225 */
[----:B------:R-:W-:Y:S02]  /*1930*/  ULOP3.LUT UP0, URZ, UR5, 0x3ff, URZ, 0xc0, !UPT ;  /* 0x000003ff053f7892 */ /* 0x000fe4000f80c03f */
[----:B------:R-:W-:Y:S02]  /*1940*/  ULEA UR4, UR51, UR42, 0xc ;  /* 0x0000002a33047291 */ /* 0x000fe4000f8e603f */
[----:B------:R-:W-:-:S02]  /*1950*/  ULEA UR5, UR51, UR5, 0xd ;  /* 0x0000000533057291 */ /* 0x000fc4000f8e683f */
[----:B------:R-:W-:Y:S01]  /*1960*/  PLOP3.LUT P0, PT, PT, PT, UP0, 0x80, 0x0 ;  /* 0x000000000000781c */ /* 0x000fe20003f0f008 */
[----:B------:R-:W-:Y:S02]  /*1970*/  UIADD3 UR4, UR4, 0xc400, URZ ;  /* 0x0000c40004047890 */ /* 0x000fe4000fffe03f */
[----:B------:R-:W-:Y:S02]  /*1980*/  USHF.R.U32.HI UR5, URZ, 0x4, UR5 ;  /* 0x000000043f057899 */ /* 0x000fe40008011605 */
[----:B------:R-:W-:Y:S02]  /*1990*/  USHF.R.U32.HI UR4, URZ, 0x4, UR4 ;  /* 0x000000043f047899 */ /* 0x000fe40008011604 */
[----:B------:R-:W-:Y:S02]  /*19a0*/  ULOP3.LUT UR36, UR5, 0x3fff, URZ, 0xc0, !UPT ;  /* 0x00003fff05247892 */ /* 0x000fe4000f8ec03f */
[----:B------:R-:W-:-:S04]  /*19b0*/  ULOP3.LUT UR53, UR4, 0x3fff, URZ, 0xc0, !UPT ;  /* 0x00003fff04357892 */ /* 0x000fc8000f8ec03f */
[----:B------:R-:W-:Y:S08]  /*19c0*/  @!P0 BRA `(.L_x_10748) ;  /* 0x0000000000408947 */ /* 0x000ff00003800000 */
        /* <DEDUP_REMOVED lines=16> */
.L_x_10748:
        /* <DEDUP_REMOVED lines=9> */
.L_x_10939:
[----:B------:R-:W-:Y:S05]  /*1b60*/  @!P0 BRA `(.L_x_10750) ;  /* 0x0000000000048947 */ /* 0x000fea0003800000 */
[----:B------:R-:W-:Y:S01]  /*1b70*/  BPT.TRAP 0x1 ;  /* 0x000000040000795c */ /* 0x000fe20000300000 */
.L_x_10750:
[----:B------:R-:W-:Y:S02]  /*1b80*/  IMAD.U32 R5, RZ, RZ, UR45 ;  /* 0x0000002dff057e24 */ /* 0x000fe4000f8e00ff */
[----:B0-----:R-:W-:-:S03]  /*1b90*/  IMAD.U32 R0, RZ, RZ, UR50 ;  /* 0x00000032ff007e24 */ /* 0x001fc6000f8e00ff */
[----:B------:R-:W-:Y:S02]  /*1ba0*/  LEA R5, R5, UR42, 0x3 ;  /* 0x0000002a05057c11 */ /* 0x000fe4000f8e18ff */
[----:B------:R-:W-:-:S04]  /*1bb0*/  SHF.L.U32 R0, R0, 0x1f, RZ ;  /* 0x0000001f00007819 */ /* 0x000fc800000006ff */
[----:B------:R0:W1:Y:S01]  /*1bc0*/  SYNCS.PHASECHK.TRANS64.TRYWAIT P2, [R5+URZ+0x2d830], R0 ;  /* 0x02d83000050075a7 */ /* 0x000062000804017f */
[----:B------:R-:W-:Y:S05]  /*1bd0*/  @!P0 BRA `(.L_x_10751) ;  /* 0x0000000000048947 */ /* 0x000fea0003800000 */
[----:B------:R-:W-:Y:S01]  /*1be0*/  BPT.TRAP 0x1 ;  /* 0x000000040000795c */ /* 0x000fe20000300000 */
.L_x_10751:
[----:B------:R-:W2:Y:S02]  /*1bf0*/  S2R R2, SR_TID.X ;  /* 0x0000000000027919 */ /* 0x000ea40000002100 */
[----:B--2---:R-:W-:Y:S01]  /*1c00*/  LOP3.LUT P1, RZ, R2, 0x7f, RZ, 0xc0, !PT ;  /* 0x0000007f02ff7812 */ /* 0x004fe2000782c0ff */
[----:B-1----:R-:W-:-:S12]  /*1c10*/  @P2 BRA `(.L_x_10752) ;  /* 0x0000000000082947 */ /* 0x002fd80003800000 */
[----:B------:R-:W1:Y:S02]  /*1c20*/  SYNCS.PHASECHK.TRANS64.TRYWAIT P2, [R5+URZ+0x2d830], R0 ;  /* 0x02d83000050075a7 */ /* 0x000e64000804017f */
[----:B-1----:R-:W-:Y:S05]  /*1c30*/  @!P2 BRA `(.L_x_10753) ;  /* 0x00000128002ca947 */ /* 0x002fea0003800000 */
.L_x_10752:
[----:B------:R-:W-:Y:S05]  /*1c40*/  WARPSYNC.ALL ;  /* 0x0000000000007948 */ /* 0x000fea0003800000 */
[----:B------:R-:W-:Y:S01]  /*1c50*/  UIADD3 UR4, UR42, 0x15400, URZ ;  /* 0x000154002a047890 */ /* 0x000fe2000fffe03f */
[----:B------:R-:W-:Y:S01]  /*1c60*/  WARPGROUP.ARRIVE ;  /* 0x00000000000079c5 */ /* 0x000fe20000000000 */
[----:B------:R-:W-:Y:S01]  /*1c70*/  UMOV UR5, 0x80000020 ;  /* 0x8000002000057882 */ /* 0x000fe20000000000 */
[----:B------:R-:W-:Y:S01]  /*1c80*/  UMOV UR7, 0x80000020 ;  /* 0x8000002000077882 */ /* 0x000fe20000000000 */
[----:B------:R-:W-:Y:S01]  /*1c90*/  USHF.R.U32.HI UR4, URZ, 0x4, UR4 ;  /* 0x000000043f047899 */ /* 0x000fe20008011604 */
[----:B01----:R-:W-:Y:S01]  /*1ca0*/  VIADD R0, R137, UR41 ;  /* 0x0000002989007c36 */ /* 0x003fe20008000000 */
[----:B------:R-:W-:Y:S01]  /*1cb0*/  UMOV UR9, 0x80000020 ;  /* 0x8000002000097882 */ /* 0x000fe20000000000 */
[----:B------:R-:W-:Y:S01]  /*1cc0*/  UMOV UR11, 0x80000020 ;  /* 0x80000020000b7882 */ /* 0x000fe20000000000 */
[----:B------:R-:W-:Y:S01]  /*1cd0*/  ULOP3.LUT UR4, UR4, 0x3fff, URZ, 0xc0, !UPT ;  /* 0x00003fff04047892 */ /* 0x000fe2000f8ec03f */
[----:B------:R-:W0:Y:S01]  /*1ce0*/  LDC R6, c[0x0][0x2f0] ;  /* 0x0000bc00ff067b82 */ /* 0x000e220000000800 */
[----:B------:R-:W-:Y:S01]  /*1cf0*/  UMOV UR13, 0x80000020 ;  /* 0x80000020000d7882 */ /* 0x000fe20000000000 */
[----:B------:R-:W-:Y:S01]  /*1d00*/  UMOV UR15, 0x80000020 ;  /* 0x80000020000f7882 */ /* 0x000fe20000000000 */
[----:B------:R-:W-:Y:S01]  /*1d10*/  ULOP3.LUT UR32, UR4, 0x10000, URZ, 0xfc, !UPT ;  /* 0x0001000004207892 */ /* 0x000fe2000f8efc3f */
[----:B------:R-:W-:Y:S01]  /*1d20*/  IMAD.MOV.U32 R4, RZ, RZ, R0 ;  /* 0x000000ffff047224 */ /* 0x000fe200078e0000 */
[----:B------:R-:W-:Y:S01]  /*1d30*/  ULOP3.LUT UR4, UR53, 0x10000, URZ, 0xfc, !UPT ;  /* 0x0001000035047892 */ /* 0x000fe2000f8efc3f */
[----:B------:R-:W-:Y:S01]  /*1d40*/  IMAD.MOV.U32 R3, RZ, RZ, -0x80 ;  /* 0xffffff80ff037424 */ /* 0x000fe200078e00ff */
[----:B------:R-:W-:Y:S01]  /*1d50*/  UIMAD UR6, UR45, 0x600, UR32 ;  /* 0x000006002d0678a4 */ /* 0x000fe2000f8e0220 */
[----:B------:R-:W1:Y:S01]  /*1d60*/  LDC R143, c[0x0][0x288] ;  /* 0x0000a200ff8f7b82 */ /* 0x000e620000000800 */
[----:B------:R-:W-:Y:S01]  /*1d70*/  UIADD3 UR8, UR4, 0x2, URZ ;  /* 0x0000000204087890 */ /* 0x000fe2000fffe03f */
[C---:B------:R-:W-:Y:S01]  /*1d80*/  IMAD R9, R88.reuse, R3, 0x80 ;  /* 0x0000008058097424 */ /* 0x040fe200078e0203 */
[----:B------:R-:W-:Y:S01]  /*1d90*/  UIADD3 UR10, UR6, 0x2, URZ ;  /* 0x00000002060a7890 */ /* 0x000fe2000fffe03f */
[----:B------:R-:W-:Y:S01]  /*1da0*/  LEA R7, R88, 0xffffff80, 0x7 ;  /* 0xffffff8058077811 */ /* 0x000fe200078e38ff */
[----:B------:R-:W-:Y:S01]  /*1db0*/  UIADD3 UR12, UR4, 0x300, URZ ;  /* 0x00000300040c7890 */ /* 0x000fe2000fffe03f */
[----:B------:R-:W-:Y:S01]  /*1dc0*/  VIADD R3, R9, 0x1 ;  /* 0x0000000109037836 */ /* 0x000fe20000000000 */
[----:B------:R-:W-:-:S02]  /*1dd0*/  UIADD3 UR14, UR6, 0x200, URZ ;  /* 0x00000200060e7890 */ /* 0x000fc4000fffe03f */
[----:B------:R-:W-:Y:S01]  /*1de0*/  HGMMA.64x128x16.F32 R24, gdesc[UR4], RZ, !UPT, gsb0 ;  /* 0x01e00000041879f0 */ /* 0x000fe2000c0008ff */
[----:B------:R-:W-:Y:S01]  /*1df0*/  UIADD3 UR16, UR4, 0x302, URZ ;  /* 0x0000030204107890 */ /* 0x000fe2000fffe03f */
[----:B------:R-:W-:Y:S01]  /*1e00*/  IMAD R3, R16, -0x2, R3 ;  /* 0xfffffffe10037824 */ /* 0x000fe200078e0203 */
        /* <DEDUP_REMOVED lines=12> */
[----:B------:R-:W-:Y:S01]  /*1ed0*/  ULDC UR35, c[0x0][0x9dc] ;  /* 0x0002770000237ab9 */ /* 0x000fe20000000800 */
        /* <DEDUP_REMOVED lines=53> */
.L_x_10756:
[----:B------:R-:W-:-:S06]  /*2230*/  UISETP.NE.AND UP2, UPT, UR7, 0x1, UPT ;  /* 0x000000010700788c */ /* 0x000fcc000bf45270 */
[----:B------:R-:W-:-:S05]  /*2240*/  PLOP3.LUT P2, PT, PT, PT, UP2, 0x80, 0x0 ;  /* 0x000000000000781c */ /* 0x000fca0003f4f028 */
[----:B------:R-:W-:-:S08]  /*2250*/  @UP2 ULDC.64 UR10, c[0x0][0x9e8] ;  /* 0x00027a00000a2ab9 */ /* 0x000fd00000000a00 */
[----:B------:R-:W-:-:S05]  /*2260*/  @P2 IMAD.HI.U32 R3, R8, UR10, RZ ;  /* 0x0000000a08032c27 */ /* 0x000fca000f8e00ff */
[----:B------:R-:W-:-:S07]  /*2270*/  @P2 SHF.R.U32.HI R8, RZ, UR11, R3 ;  /* 0x0000000bff082c19 */ /* 0x000fce0008011603 */
.L_x_10757:
[----:B------:R-:W-:Y:S05]  /*2280*/  BSYNC B0 ;  /* 0x0000000000007941 */ /* 0x000fea0003800000 */
.L_x_10755:
[----:B------:R-:W-:-:S04]  /*2290*/  IMAD R3, R8, UR7, -R7 ;  /* 0x0000000708037c24 */ /* 0x000fc8000f8e0a07 */
[----:B------:R-:W-:-:S05]  /*22a0*/  IMAD R3, R16, -0x2, R3 ;  /* 0xfffffffe10037824 */ /* 0x000fca00078e0203 */
[----:B------:R-:W-:Y:S02]  /*22b0*/  VIMNMX R2, R2, R3, !PT ;  /* 0x0000000302027248 */ /* 0x000fe40007fe0100 */
[----:B------:R-:W-:-:S07]  /*22c0*/  VIADDMNMX R0, R3, UR7, R0, PT ;  /* 0x0000000703007c46 */ /* 0x000fce000b800100 */
.L_x_10754:
[C---:B------:R-:W-:Y:S02]  /*22d0*/  ISETP.GE.AND P4, PT, R9.reuse, 0x9, PT ;  /* 0x000000090900780c */ /* 0x040fe40003f86270 */
[C---:B------:R-:W-:Y:S02]  /*22e0*/  ISETP.GE.AND P2, PT, R9.reuse, 0x2, PT ;  /* 0x000000020900780c */ /* 0x040fe40003f46270 */
[----:B------:R-:W-:Y:S02]  /*22f0*/  ISETP.GE.AND P5, PT, R9, 0xa, PT ;  /* 0x0000000a0900780c */ /* 0x000fe40003fa6270 */
[----:B------:R-:W-:Y:S02]  /*2300*/  LOP3.LUT R19, R19, 0xfffffffd, RZ, 0xc0, !PT ;  /* 0xfffffffd13137812 */ /* 0x000fe400078ec0ff */
[----:B------:R-:W-:-:S04]  /*2310*/  ISETP.GT.AND P3, PT, R2, 0x1, !P2 ;  /* 0x000000010200780c */ /* 0x000fc80005764270 */
[----:B------:R-:W-:Y:S02]  /*2320*/  ISETP.LT.OR P3, PT, R0, 0x2, P3 ;  /* 0x000000020000780c */ /* 0x000fe40001f61670 */
[----:B------:R-:W-:Y:S02]  /*2330*/  @P4 LOP3.LUT R19, R19, 0x2, RZ, 0xfc, !PT ;  /* 0x0000000213134812 */ /* 0x000fe400078efcff */
[----:B------:R-:W-:Y:S02]  /*2340*/  FSEL R25, R25, -INF , !P3 ;  /* 0xff80000019197808 */ /* 0x000fe40005800000 */
[----:B------:R-:W-:Y:S02]  /*2350*/  LOP3.LUT R19, R19, 0xfffffffb, RZ, 0xc0, !PT ;  /* 0xfffffffb13137812 */ /* 0x000fe400078ec0ff */
[----:B------:R-:W-:Y:S02]  /*2360*/  ISETP.GT.AND P4, PT, R2, 0x8, !P4 ;  /* 0x000000080200780c */ /* 0x000fe40006784270 */
[----:B------:R-:W-:-:S02]  /*2370*/  @P5 LOP3.LUT R19, R19, 0x4, RZ, 0xfc, !PT ;  /* 0x0000000413135812 */ /* 0x000fc400078efcff */
[----:B------:R-:W-:Y:S02]  /*2380*/  ISETP.GT.AND P3, PT, R2, 0x9, !P5 ;  /* 0x000000090200780c */ /* 0x000fe40006f64270 */
[C---:B------:R-:W-:Y:S02]  /*2390*/  ISETP.GE.AND P5, PT, R9.reuse, 0x11, PT ;  /* 0x000000110900780c */ /* 0x040fe40003fa6270 */
[C---:B------:R-:W-:Y:S02]  /*23a0*/  ISETP.LT.OR P4, PT, R0.reuse, 0x9, P4 ;  /* 0x000000090000780c */ /* 0x040fe40002781670 */
[----:B------:R-:W-:Y:S02]  /*23b0*/  ISETP.LT.OR P3, PT, R0, 0xa, P3 ;  /* 0x0000000a0000780c */ /* 0x000fe40001f61670 */
[----:B------:R-:W-:Y:S02]  /*23c0*/  FSEL R28, R28, -INF , !P4 ;  /* 0xff8000001c1c7808 */ /* 0x000fe40006000000 */
[----:B------:R-:W-:-:S02]  /*23d0*/  ISETP.GE.AND P4, PT, R9, 0x12, PT ;  /* 0x000000120900780c */ /* 0x000fc40003f86270 */
[----:B------:R-:W-:Y:S02]  /*23e0*/  LOP3.LUT R19, R19, 0xfffffff7, RZ, 0xc0, !PT ;  /* 0xfffffff713137812 */ /* 0x000fe400078ec0ff */
[----:B------:R-:W-:Y:S02]  /*23f0*/  FSEL R29, R29, -INF , !P3 ;  /* 0xff8000001d1d7808 */ /* 0x000fe40005800000 */
[----:B------:R-:W-:Y:S02]  /*2400*/  ISETP.GT.AND P3, PT, R2, 0x10, !P5 ;  /* 0x000000100200780c */ /* 0x000fe40006f64270 */
[----:B------:R-:W-:Y:S02]  /*2410*/  @P5 LOP3.LUT R19, R19, 0x8, RZ, 0xfc, !PT ;  /* 0x0000000813135812 */ /* 0x000fe400078efcff */
[----:B------:R-:W-:Y:S02]  /*2420*/  ISETP.LT.OR P3, PT, R0, 0x11, P3 ;  /* 0x000000110000780c */ /* 0x000fe40001f61670 */
[----:B------:R-:W-:-:S02]  /*2430*/  LOP3.LUT R19, R19, 0xfdffffff, RZ, 0xc0, !PT ;  /* 0xfdffffff13137812 */ /* 0x000fc400078ec0ff */
[----:B------:R-:W-:Y:S02]  /*2440*/  FSEL R32, R32, -INF , !P3 ;  /* 0xff80000020207808 */ /* 0x000fe40005800000 */
[----:B------:R-:W-:Y:S02]  /*2450*/  @P4 LOP3.LUT R19, R19, 0x2000000, RZ, 0xfc, !PT ;  /* 0x0200000013134812 */ /* 0x000fe400078efcff */
[----:B------:R-:W-:Y:S02]  /*2460*/  ISETP.GT.AND P3, PT, R2, 0x11, !P4 ;  /* 0x000000110200780c */ /* 0x000fe40006764270 */
[----:B------:R-:W-:Y:S02]  /*2470*/  ISETP.GE.AND P4, PT, R9, 0x19, PT ;  /* 0x000000190900780c */ /* 0x000fe40003f86270 */
[----:B------:R-:W-:Y:S02]  /*2480*/  ISETP.LT.OR P3, PT, R0, 0x12, P3 ;  /* 0x000000120000780c */ /* 0x000fe40001f61670 */
[----:B------:R-:W-:-:S02]  /*2490*/  LOP3.LUT R19, R19, 0xfeffffff, RZ, 0xc0, !PT ;  /* 0xfeffffff13137812 */ /* 0x000fc400078ec0ff */
[----:B------:R-:W-:Y:S02]  /*24a0*/  FSEL R33, R33, -INF , !P3 ;  /* 0xff80000021217808 */ /* 0x000fe40005800000 */
[----:B------:R-:W-:-:S04]  /*24b0*/  ISETP.GT.AND P3, PT, R2, 0x18, !P4 ;  /* 0x000000180200780c */ /* 0x000fc80006764270 */
[----:B------:R-:W-:Y:S02]  /*24c0*/  ISETP.LT.OR P3, PT, R0, 0x19, P3 ;  /* 0x000000190000780c */ /* 0x000fe40001f61670 */
[----:B------:R-:W-:Y:S02]  /*24d0*/  @P4 LOP3.LUT R19, R19, 0x1000000, RZ, 0xfc, !PT ;  /* 0x0100000013134812 */ /* 0x000fe400078efcff */
[----:B------:R-:W-:Y:S02]  /*24e0*/  ISETP.GE.AND P4, PT, R9, 0x1a, PT ;  /* 0x0000001a0900780c */ /* 0x000fe40003f86270 */
[----:B------:R-:W-:Y:S02]  /*24f0*/  LOP3.LUT R19, R19, 0xff7fffff, RZ, 0xc0, !PT ;  /* 0xff7fffff13137812 */ /* 0x000fe400078ec0ff */
[----:B------:R-:W-:Y:S02]  /*2500*/  FSEL R36, R36, -INF , !P3 ;  /* 0xff80000024247808 */ /* 0x000fe40005800000 */
[----:B------:R-:W-:-:S04]  /*2510*/  ISETP.GT.AND P3, PT, R2, 0x19, !P4 ;  /* 0x000000190200780c */ /* 0x000fc80006764270 */
[----:B------:R-:W-:-:S03]  /*2520*/  ISETP.LT.OR P3, PT, R0, 0x1a, P3 ;  /* 0x0000001a0000780c */ /* 0x000fc60001f61670 */
        /* <DEDUP_REMOVED lines=110> */
[----:B------:R-:W-:Y:S02]  /*2c10*/  FSEL R73, R73, -INF , !P3 ;  /* 0xff80000049497808 */ /* 0x000fe40005800000 */
[----:B------:R-:W-:Y:S02]  /*2c20*/  LOP3.LUT R19, R19, 0xffffffef, RZ, 0xc0, !PT ;  /* 0xffffffef13137812 */ /* 0x000fe400078ec0ff */
[----:B------:R-:W-:-:S04]  /*2c30*/  ISETP.GT.AND P3, PT, R2, 0x68, !P4 ;  /* 0x000000680200780c */ /* 0x000fc80006764270 */
[----:B------:R-:W-:-:S03]  /*2c40*/  ISETP.LT.OR P3, PT, R0, 0x69, P3 ;  /* 0x000000690000780c */ /* 0x000fc60001f61670 */
[----:B------:R-:W-:Y:S02]  /*2c50*/  @P4 LOP3.LUT R19, R19, 0x10, RZ, 0xfc, !PT ;  /* 0x0000001013134812 */ /* 0x000fe400078efcff */
[----:B------:R-:W-:Y:S02]  /*2c60*/  ISETP.GE.AND P4, PT, R9, 0x6a, PT ;  /* 0x0000006a0900780c */ /* 0x000fe40003f86270 */
[----:B------:R-:W-:Y:S02]  /*2c70*/  FSEL R76, R76, -INF , !P3 ;  /* 0xff8000004c4c7808 */ /* 0x000fe40005800000 */
[----:B------:R-:W-:Y:S02]  /*2c80*/  ISETP.GT.AND P3, PT, R2, 0x69, !P4 ;  /* 0x000000690200780c */ /* 0x000fe40006764270 */
[----:B------:R-:W-:Y:S02]  /*2c90*/  LOP3.LUT R19, R19, 0xfbffffff, RZ, 0xc0, !PT ;  /* 0xfbffffff13137812 */ /* 0x000fe400078ec0ff */
        /* <DEDUP_REMOVED lines=22> */
[----:B------:R-:W-:Y:S02]  /*2e00*/  ISETP.GE.AND P6, PT, R9, 0x7a, PT ;  /* 0x0000007a0900780c */ /* 0x000fe40003fc6270 */
[----:B------:R-:W0:Y:S11]  /*2e10*/  SHFL.IDX PT, R9, R4, 0x1, 0x1c1f ;  /* 0x003c1f0004097f89 */ /* 0x000e3600000e0000 */
[----:B------:R-:W-:-:S02]  /*2e20*/  @P6 LOP3.LUT R19, R19, 0x8000000, RZ, 0xfc, !PT ;  /* 0x0800000013136812 */ /* 0x000fc400078efcff */
[----:B------:R-:W-:-:S04]  /*2e30*/  ISETP.GT.AND P6, PT, R2, 0x79, !P6 ;  /* 0x000000790200780c */ /* 0x000fc800077c4270 */
[----:B------:R-:W-:-:S04]  /*2e40*/  ISETP.LT.OR P6, PT, R0, 0x7a, P6 ;  /* 0x0000007a0000780c */ /* 0x000fc800037c1670 */
[----:B------:R-:W-:Y:S02]  /*2e50*/  FSEL R85, R85, -INF , !P6 ;  /* 0xff80000055557808 */ /* 0x000fe40007000000 */
[----:B------:R-:W-:Y:S01]  /*2e60*/  PLOP3.LUT P6, PT, PT, PT, UP1, 0x40, 0x0 ;  /* 0x000000000000781c */ /* 0x000fe20003fce818 */
[----:B0-----:R-:W-:Y:S01]  /*2e70*/  IMAD.IADD R3, R12, 0x1, R9 ;  /* 0x000000010c037824 */ /* 0x001fe200078e0209 */
[----:B------:R-:W-:-:S11]  /*2e80*/  VIADDMNMX R2, R9, R11, R10, PT ;  /* 0x0000000b09027246 */ /* 0x000fd6000380010a */
        /* <DEDUP_REMOVED lines=15> */
.L_x_10760:
[----:B------:R-:W-:-:S06]  /*2f80*/  UISETP.NE.AND UP2, UPT, UR7, 0x1, UPT ;  /* 0x000000010700788c */ /* 0x000fcc000bf45270 */
[----:B------:R-:W-:-:S05]  /*2f90*/  PLOP3.LUT P6, PT, PT, PT, UP2, 0x80, 0x0 ;  /* 0x000000000000781c */ /* 0x000fca0003fcf028 */
[----:B------:R-:W-:-:S08]  /*2fa0*/  @UP2 ULDC.64 UR10, c[0x0][0x9e8] ;  /* 0x00027a00000a2ab9 */ /* 0x000fd00000000a00 */
[----:B------:R-:W-:Y:S01]  /*2fb0*/  @P6 IMAD.HI.U32 R4, R0, UR10, RZ ;  /* 0x0000000a00046c27 */ /* 0x000fe2000f8e00ff */
[----:B------:R-:W-:-:S13]  /*2fc0*/  PLOP3.LUT P6, PT, PT, PT, UP2, 0x80, 0x0 ;  /* 0x000000000000781c */ /* 0x000fda0003fcf028 */
[----:B------:R-:W-:-:S07]  /*2fd0*/  @P6 SHF.R.U32.HI R0, RZ, UR11, R4 ;  /* 0x0000000bff006c19 */ /* 0x000fce0008011604 */
.L_x_10761:
[----:B------:R-:W-:Y:S05]  /*2fe0*/  BSYNC B0 ;  /* 0x0000000000007941 */ /* 0x000fea0003800000 */
.L_x_10759:
[----:B------:R-:W-:-:S04]  /*2ff0*/  IMAD R7, R0, UR7, -R7 ;  /* 0x0000000700077c24 */ /* 0x000fc8000f8e0a07 */
[----:B------:R-:W-:-:S05]  /*3000*/  IMAD R7, R16, -0x2, R7 ;  /* 0xfffffffe10077824 */ /* 0x000fca00078e0207 */
[----:B------:R-:W-:Y:S02]  /*3010*/  VIMNMX R3, R3, R7, !PT ;  /* 0x0000000703037248 */ /* 0x000fe40007fe0100 */
[----:B------:R-:W-:-:S07]  /*3020*/  VIADDMNMX R2, R7, UR7, R2, PT ;  /* 0x0000000707027c46 */ /* 0x000fce000b800102 */
.L_x_10758:
[----:B------:R-:W-:Y:S01]  /*3030*/  ISETP.GT.AND P2, PT, R3, 0x1, !P2 ;  /* 0x000000010300780c */ /* 0x000fe20005744270 */
[----:B------:R-:W-:Y:S01]  /*3040*/  ULDC UR33, c[0x0][0x988] ;  /* 0x0002620000217ab9 */ /* 0x000fe20000000800 */
[----:B------:R-:W-:Y:S01]  /*3050*/  LOP3.LUT P6, RZ, R19, 0x8, RZ, 0xc0, !PT ;  /* 0x0000000813ff7812 */ /* 0x000fe200078cc0ff */
[----:B------:R-:W-:Y:S01]  /*3060*/  @UP0 ULDC UR10, c[0x0][0x44c] ;  /* 0x00011300000a0ab9 */ /* 0x000fe20000000800 */
[----:B------:R-:W-:Y:S01]  /*3070*/  ISETP.LT.OR P2, PT, R2, 0x2, P2 ;  /* 0x000000020200780c */ /* 0x000fe20001741670 */
[----:B------:R-:W-:Y:S01]  /*3080*/  UIMAD.WIDE.U32 UR10, UR41, UR10, URZ ;  /* 0x0000000a290a72a5 */ /* 0x000fe2000f8e003f */
[----:B------:R-:W-:Y:S01]  /*3090*/  FMNMX.FTZ R7, R5, R25, !PT ;  /* 0x0000001905077209 */ /* 0x000fe20007810000 */
[----:B------:R-:W-:Y:S01]  /*30a0*/  @UP0 ULDC UR15, c[0x0][0x450] ;  /* 0x00011400000f0ab9 */ /* 0x000fe20000000800 */
[----:B------:R-:W-:Y:S01]  /*30b0*/  FSEL R27, R27, -INF , !P2 ;  /* 0xff8000001b1b7808 */ /* 0x000fe20005000000 */
[----:B------:R-:W-:Y:S01]  /*30c0*/  UMOV UR14, UR41 ;  /* 0x00000029000e7c82 */ /* 0x000fe20008000000 */
[----:B------:R-:W-:Y:S01]  /*30d0*/  LOP3.LUT P2, RZ, R19, 0x2, RZ, 0xc0, !PT ;  /* 0x0000000213ff7812 */ /* 0x000fe2000784c0ff */
        /* <DEDUP_REMOVED lines=9> */
[----:B------:R-:W-:-:S02]  /*3170*/  LOP3.LUT P2, RZ, R19, 0x4, RZ, 0xc0, !PT ;  /* 0x0000000413ff7812 */ /* 0x000fc4000784c0ff */
[----:B------:R-:W-:Y:S02]  /*3180*/  FMNMX.FTZ R7, R33, R0, !PT ;  /* 0x0000000021077209 */ /* 0x000fe40007810000 */
[----:B------:R-:W-:Y:S02]  /*3190*/  ISETP.GT.AND P2, PT, R3, 0x9, !P2 ;  /* 0x000000090300780c */ /* 0x000fe40005744270 */
[----:B------:R-:W-:Y:S02]  /*31a0*/  FMNMX.FTZ R0, R36, R7, !PT ;  /* 0x0000000724007209 */ /* 0x000fe40007810000 */
[----:B------:R-:W-:Y:S02]  /*31b0*/  ISETP.LT.OR P2, PT, R2, 0xa, P2 ;  /* 0x0000000a0200780c */ /* 0x000fe40001741670 */
[----:B------:R-:W-:Y:S02]  /*31c0*/  FMNMX.FTZ R7, R37, R0, !PT ;  /* 0x0000000025077209 */ /* 0x000fe40007810000 */
[----:B------:R-:W-:-:S02]  /*31d0*/  FSEL R31, R31, -INF , !P2 ;  /* 0xff8000001f1f7808 */ /* 0x000fc40005000000 */
[----:B------:R-:W-:Y:S02]  /*31e0*/  ISETP.GT.AND P2, PT, R3, 0x10, !P6 ;  /* 0x000000100300780c */ /* 0x000fe40007744270 */
[----:B------:R-:W-:Y:S02]  /*31f0*/  FMNMX.FTZ R0, R40, R7, !PT ;  /* 0x0000000728007209 */ /* 0x000fe40007810000 */
[----:B------:R-:W-:Y:S02]  /*3200*/  ISETP.LT.OR P2, PT, R2, 0x11, P2 ;  /* 0x000000110200780c */ /* 0x000fe40001741670 */
[C---:B------:R-:W-:Y:S02]  /*3210*/  LOP3.LUT P6, RZ, R19.reuse, 0x8000, RZ, 0xc0, !PT ;  /* 0x0000800013ff7812 */ /* 0x040fe400078cc0ff */
        /* <DEDUP_REMOVED lines=36> */
[----:B------:R-:W-:Y:S02]  /*3460*/  LOP3.LUT P2, RZ, R19, 0x100000, RZ, 0xc0, !PT ;  /* 0x0010000013ff7812 */ /* 0x000fe4000784c0ff */
[----:B------:R-:W-:-:S02]  /*3470*/  FMNMX.FTZ R0, R72, R7, !PT ;  /* 0x0000000748007209 */ /* 0x000fc40007810000 */
[----:B------:R-:W-:Y:S02]  /*3480*/  ISETP.GT.AND P2, PT, R3, 0x28, !P2 ;  /* 0x000000280300780c */ /* 0x000fe40005744270 */
[----:B------:R-:W-:Y:S02]  /*3490*/  FMNMX.FTZ R7, R73, R0, !PT ;  /* 0x0000000049077209 */ /* 0x000fe40007810000 */
[----:B------:R-:W-:Y:S02]  /*34a0*/  ISETP.LT.OR P2, PT, R2, 0x29, P2 ;  /* 0x000000290200780c */ /* 0x000fe40001741670 */
        /* <DEDUP_REMOVED lines=14> */
[----:B------:R-:W-:Y:S01]  /*3590*/  ISETP.GT.AND P3, PT, R3, 0x70, !P3 ;  /* 0x000000700300780c */ /* 0x000fe20005f64270 */
[----:B------:R-:W0:Y:S01]  /*35a0*/  SHFL.BFLY PT, R0, R7, 0x2, 0x1f ;  /* 0x0c401f0007007f89 */ /* 0x000e2200000e0000 */
[----:B------:R-:W-:-:S02]  /*35b0*/  FSEL R50, R50, -INF , !P2 ;  /* 0xff80000032327808 */ /* 0x000fc40005000000 */
[----:B------:R-:W-:Y:S02]  /*35c0*/  LOP3.LUT P2, RZ, R19, 0x20000, RZ, 0xc0, !PT ;  /* 0x0002000013ff7812 */ /* 0x000fe4000784c0ff */
[C---:B------:R-:W-:Y:S02]  /*35d0*/  ISETP.GT.AND P4, PT, R3.reuse, 0x71, !P4 ;  /* 0x000000710300780c */ /* 0x040fe40006784270 */
[C---:B------:R-:W-:Y:S02]  /*35e0*/  ISETP.GT.AND P2, PT, R3.reuse, 0x31, !P2 ;  /* 0x000000310300780c */ /* 0x040fe40005744270 */
[C---:B------:R-:W-:Y:S02]  /*35f0*/  ISETP.LT.OR P3, PT, R2.reuse, 0x71, P3 ;  /* 0x000000710200780c */ /* 0x040fe40001f61670 */
[----:B------:R-:W-:Y:S02]  /*3600*/  ISETP.LT.OR P2, PT, R2, 0x32, P2 ;  /* 0x000000320200780c */ /* 0x000fe40001741670 */
[----:B------:R-:W-:-:S02]  /*3610*/  ISETP.GT.AND P5, PT, R3, 0x78, !P5 ;  /* 0x000000780300780c */ /* 0x000fc40006fa4270 */
[----:B------:R-:W-:Y:S02]  /*3620*/  FSEL R51, R51, -INF , !P2 ;  /* 0xff80000033337808 */ /* 0x000fe40005000000 */
[----:B------:R-:W-:Y:S02]  /*3630*/  LOP3.LUT P2, RZ, R19, 0x10000, RZ, 0xc0, !PT ;  /* 0x0001000013ff7812 */ /* 0x000fe4000784c0ff */
[----:B------:R-:W-:Y:S02]  /*3640*/  ISETP.LT.OR P4, PT, R2, 0x72, P4 ;  /* 0x000000720200780c */ /* 0x000fe40002781670 */
[----:B------:R-:W-:Y:S02]  /*3650*/  ISETP.GT.AND P2, PT, R3, 0x38, !P2 ;  /* 0x000000380300780c */ /* 0x000fe40005744270 */
[----:B------:R-:W-:Y:S02]  /*3660*/  FSEL R82, R82, -INF , !P3 ;  /* 0xff80000052527808 */ /* 0x000fe40005800000 */
[----:B------:R-:W-:-:S02]  /*3670*/  ISETP.LT.OR P2, PT, R2, 0x39, P2 ;  /* 0x000000390200780c */ /* 0x000fc40001741670 */
[----:B0-----:R-:W-:Y:S02]  /*3680*/  FMNMX.FTZ R9, R7, R0, !PT ;  /* 0x0000000007097209 */ /* 0x001fe40007810000 */
[----:B------:R-:W-:Y:S02]  /*3690*/  FSEL R54, R54, -INF , !P2 ;  /* 0xff80000036367808 */ /* 0x000fe40005000000 */
[----:B------:R-:W-:Y:S01]  /*36a0*/  ISETP.GT.AND P2, PT, R3, 0x39, !P6 ;  /* 0x000000390300780c */ /* 0x000fe20007744270 */
[----:B------:R-:W0:Y:S01]  /*36b0*/  SHFL.BFLY PT, R0, R9, 0x1, 0x1f ;  /* 0x0c201f0009007f89 */ /* 0x000e2200000e0000 */
[----:B------:R-:W-:Y:S02]  /*36c0*/  LOP3.LUT P6, RZ, R19, 0x10, RZ, 0xc0, !PT ;  /* 0x0000001013ff7812 */ /* 0x000fe400078cc0ff */
[C---:B------:R-:W-:Y:S02]  /*36d0*/  ISETP.LT.OR P2, PT, R2.reuse, 0x3a, P2 ;  /* 0x0000003a0200780c */ /* 0x040fe40001741670 */
[----:B------:R-:W-:-:S02]  /*36e0*/  ISETP.LT.OR P5, PT, R2, 0x79, P5 ;  /* 0x000000790200780c */ /* 0x000fc40002fa1670 */
[----:B------:R-:W-:Y:S02]  /*36f0*/  FSEL R55, R55, -INF , !P2 ;  /* 0xff80000037377808 */ /* 0x000fe40005000000 */
[----:B------:R-:W-:Y:S02]  /*3700*/  LOP3.LUT P2, RZ, R19, 0x4000, RZ, 0xc0, !PT ;  /* 0x0000400013ff7812 */ /* 0x000fe4000784c0ff */
[----:B------:R-:W-:Y:S02]  /*3710*/  FSEL R83, R83, -INF , !P4 ;  /* 0xff80000053537808 */ /* 0x000fe40006000000 */
[----:B------:R-:W-:Y:S02]  /*3720*/  ISETP.GT.AND P2, PT, R3, 0x40, !P2 ;  /* 0x000000400300780c */ /* 0x000fe40005744270 */
[----:B------:R-:W-:Y:S02]  /*3730*/  FSEL R86, R86, -INF , !P5 ;  /* 0xff80000056567808 */ /* 0x000fe40006800000 */
[----:B------:R-:W-:-:S04]  /*3740*/  ISETP.LT.OR P2, PT, R2, 0x41, P2 ;  /* 0x000000410200780c */ /* 0x000fc80001741670 */
[----:B------:R-:W-:Y:S02]  /*3750*/  FSEL R58, R58, -INF , !P2 ;  /* 0xff8000003a3a7808 */ /* 0x000fe40005000000 */
[----:B------:R-:W-:Y:S02]  /*3760*/  LOP3.LUT P2, RZ, R19, 0x2000, RZ, 0xc0, !PT ;  /* 0x0000200013ff7812 */ /* 0x000fe4000784c0ff */
[----:B0-----:R-:W-:Y:S02]  /*3770*/  FMNMX.FTZ R0, R9, R0, !PT ;  /* 0x0000000009007209 */ /* 0x001fe40007810000 */
[----:B------:R-:W-:-:S03]  /*3780*/  ISETP.GT.AND P2, PT, R3, 0x41, !P2 ;  /* 0x000000410300780c */ /* 0x000fc60005744270 */
[----:B------:R-:W-:Y:S01]  /*3790*/  FMUL.FTZ R90, R0, UR33 ;  /* 0x00000021005a7c20 */ /* 0x000fe20008410000 */
[----:B------:R-:W-:-:S04]  /*37a0*/  ISETP.LT.OR P2, PT, R2, 0x42, P2 ;  /* 0x000000420200780c */ /* 0x000fc80001741670 */
[----:B------:R-:W-:Y:S02]  /*37b0*/  FSEL R59, R59, -INF , !P2 ;  /* 0xff8000003b3b7808 */ /* 0x000fe40005000000 */
[----:B------:R-:W-:-:S04]  /*37c0*/  LOP3.LUT P2, RZ, R19, 0x1000, RZ, 0xc0, !PT ;  /* 0x0000100013ff7812 */ /* 0x000fc8000784c0ff */
[----:B------:R-:W-:-:S04]  /*37d0*/  ISETP.GT.AND P2, PT, R3, 0x48, !P2 ;  /* 0x000000480300780c */ /* 0x000fc80005744270 */
        /* <DEDUP_REMOVED lines=30> */
[----:B------:R-:W-:Y:S02]  /*39c0*/  ISETP.GT.AND P2, PT, R3, 0x68, !P6 ;  /* 0x000000680300780c */ /* 0x000fe40007744270 */
[----:B------:R-:W-:Y:S02]  /*39d0*/  LOP3.LUT P6, RZ, R19, 0x1, RZ, 0xc0, !PT ;  /* 0x0000000113ff7812 */ /* 0x000fe400078cc0ff */
[----:B------:R-:W-:-:S04]  /*39e0*/  ISETP.LT.OR P2, PT, R2, 0x69, P2 ;  /* 0x000000690200780c */ /* 0x000fc80001741670 */
[----:B------:R-:W-:Y:S02]  /*39f0*/  FSEL R78, R78, -INF , !P2 ;  /* 0xff8000004e4e7808 */ /* 0x000fe40005000000 */
[----:B------:R-:W-:-:S04]  /*3a00*/  FSETP.NEU.FTZ.AND P2, PT, R0, -INF , PT ;  /* 0xff8000000000780b */ /* 0x000fc80003f5d000 */
[----:B------:R-:W-:Y:S02]  /*3a10*/  FSEL R90, R90, RZ, P2 ;  /* 0x000000ff5a5a7208 */ /* 0x000fe40001000000 */
[----:B------:R-:W-:Y:S02]  /*3a20*/  ISETP.GT.AND P2, PT, R3, RZ, !P6 ;  /* 0x000000ff0300720c */ /* 0x000fe40007744270 */
[----:B------:R-:W-:Y:S01]  /*3a30*/  LOP3.LUT P6, RZ, R19, 0x8000000, RZ, 0xc0, !PT ;  /* 0x0800000013ff7812 */ /* 0x000fe200078cc0ff */
[--C-:B------:R-:W-:Y:S01]  /*3a40*/  FFMA.FTZ R8, R5, UR33, -R90.reuse ;  /* 0x0000002105087c23 */ /* 0x100fe2000801085a */
[----:B------:R-:W-:Y:S01]  /*3a50*/  ISETP.LT.OR P2, PT, R2, 0x1, P2 ;  /* 0x000000010200780c */ /* 0x000fe20001741670 */
[--C-:B------:R-:W-:Y:S01]  /*3a60*/  FFMA.FTZ R10, R28, UR33, -R90.reuse ;  /* 0x000000211c0a7c23 */ /* 0x100fe2000801085a */
[--C-:B------:R-:W-:Y:S01]  /*3a70*/  FFMA.FTZ R12, R32, UR33, -R90.reuse ;  /* 0x00000021200c7c23 */ /* 0x100fe2000801085a */
[----:B------:R-:W-:Y:S01]  /*3a80*/  ISETP.GT.AND P6, PT, R3, 0x79, !P6 ;  /* 0x000000790300780c */ /* 0x000fe200077c4270 */
[--C-:B------:R-:W-:Y:S01]  /*3a90*/  FFMA.FTZ R24, R40, UR33, -R90.reuse ;  /* 0x0000002128187c23 */ /* 0x100fe2000801085a */
[----:B------:R-:W-:Y:S01]  /*3aa0*/  FSEL R4, R26, -INF , !P2 ;  /* 0xff8000001a047808 */ /* 0x000fe20005000000 */
[--C-:B------:R-:W-:Y:S01]  /*3ab0*/  FFMA.FTZ R7, R25, UR33, -R90.reuse ;  /* 0x0000002119077c23 */ /* 0x100fe2000801085a */
[----:B------:R-:W-:Y:S01]  /*3ac0*/  LOP3.LUT P2, RZ, R19, 0x4000000, RZ, 0xc0, !PT ;  /* 0x0400000013ff7812 */ /* 0x000fe2000784c0ff */
[----:B------:R-:W-:Y:S01]  /*3ad0*/  MUFU.EX2 R8, R8 ;  /* 0x0000000800087308 */ /* 0x000fe20000000800 */
[----:B------:R-:W-:Y:S01]  /*3ae0*/  FMNMX.FTZ R5, R4, R27, !PT ;  /* 0x0000001b04057209 */ /* 0x000fe20007810000 */
[--C-:B------:R-:W-:Y:S01]  /*3af0*/  FFMA.FTZ R9, R29, UR33, -R90.reuse ;  /* 0x000000211d097c23 */ /* 0x100fe2000801085a */
[----:B------:R-:W-:Y:S01]  /*3b00*/  ISETP.GT.AND P2, PT, R3, 0x69, !P2 ;  /* 0x000000690300780c */ /* 0x000fe20005744270 */
[--C-:B------:R-:W-:Y:S01]  /*3b10*/  FFMA.FTZ R26, R44, UR33, -R90.reuse ;  /* 0x000000212c1a7c23 */ /* 0x100fe2000801085a */
[----:B------:R-:W-:Y:S01]  /*3b20*/  FMNMX.FTZ R14, R30, R5, !PT ;  /* 0x000000051e0e7209 */ /* 0x000fe20007810000 */
[--C-:B------:R-:W-:Y:S01]  /*3b30*/  FFMA.FTZ R25, R45, UR33, -R90.reuse ;  /* 0x000000212d197c23 */ /* 0x100fe2000801085a */
[----:B------:R-:W-:Y:S01]  /*3b40*/  ISETP.LT.OR P2, PT, R2, 0x6a, P2 ;  /* 0x0000006a0200780c */ /* 0x000fe20001741670 */
[----:B------:R-:W0:Y:S01]  /*3b50*/  MUFU.EX2 R7, R7 ;  /* 0x0000000700077308 */ /* 0x000e220000000800 */
        /* <DEDUP_REMOVED lines=11> */
[----:B------:R-:W1:Y:S01]  /*3c10*/  MUFU.EX2 R10, R10 ;  /* 0x0000000a000a7308 */ /* 0x000e620000000800 */
[----:B------:R-:W-:Y:S01]  /*3c20*/  FMNMX.FTZ R20, R38, R5, !PT ;  /* 0x0000000526147209 */ /* 0x000fe20007810000 */
[--C-:B------:R-:W-:Y:S01]  /*3c30*/  FFMA.FTZ R13, R33, UR33, -R90.reuse ;  /* 0x00000021210d7c23 */ /* 0x100fe2000801085a */
[--C-:B------:R-:W-:Y:S01]  /*3c40*/  FFMA.FTZ R21, R41, UR33, -R90.reuse ;  /* 0x0000002129157c23 */ /* 0x100fe2000801085a */
[--C-:B------:R-:W-:Y:S01]  /*3c50*/  FFMA.FTZ R41, R72, UR33, -R90.reuse ;  /* 0x0000002148297c23 */ /* 0x100fe2000801085a */
[----:B------:R-:W-:Y:S01]  /*3c60*/  FMNMX.FTZ R5, R39, R20, !PT ;  /* 0x0000001427057209 */ /* 0x000fe20007810000 */
[--C-:B------:R-:W-:Y:S01]  /*3c70*/  FFMA.FTZ R15, R37, UR33, -R90.reuse ;  /* 0x00000021250f7c23 */ /* 0x100fe2000801085a */
[--C-:B------:R-:W-:Y:S01]  /*3c80*/  FFMA.FTZ R29, R49, UR33, -R90.reuse ;  /* 0x00000021311d7c23 */ /* 0x100fe2000801085a */
[----:B------:R-:W2:Y:S01]  /*3c90*/  MUFU.EX2 R9, R9 ;  /* 0x0000000900097308 */ /* 0x000ea20000000800 */
[----:B------:R-:W-:Y:S01]  /*3ca0*/  FMNMX.FTZ R20, R42, R5, !PT ;  /* 0x000000052a147209 */ /* 0x000fe20007810000 */
[--C-:B------:R-:W-:Y:S01]  /*3cb0*/  FFMA.FTZ R33, R57, UR33, -R90.reuse ;  /* 0x0000002139217c23 */ /* 0x100fe2000801085a */
[--C-:B------:R-:W-:Y:S01]  /*3cc0*/  FFMA.FTZ R37, R61, UR33, -R90.reuse ;  /* 0x000000213d257c23 */ /* 0x100fe2000801085a */
[--C-:B------:R-:W-:Y:S01]  /*3cd0*/  FFMA.FTZ R57, R77, UR33, -R90.reuse ;  /* 0x000000214d397c23 */ /* 0x100fe2000801085a */
[----:B------:R-:W-:Y:S01]  /*3ce0*/  FMNMX.FTZ R5, R43, R20, !PT ;  /* 0x000000142b057209 */ /* 0x000fe20007810000 */
[--C-:B------:R-:W-:Y:S01]  /*3cf0*/  FFMA.FTZ R49, R81, UR33, -R90.reuse ;  /* 0x0000002151317c23 */ /* 0x100fe2000801085a */
[----:B------:R-:W-:Y:S01]  /*3d00*/  FFMA.FTZ R61, R85, UR33, -R90 ;  /* 0x00000021553d7c23 */ /* 0x000fe2000801085a */
[----:B------:R3:W-:Y:S01]  /*3d10*/  MUFU.EX2 R3, R53 ;  /* 0x0000003500037308 */ /* 0x0007e20000000800 */
[----:B------:R-:W-:-:S04]  /*3d20*/  FMNMX.FTZ R20, R46, R5, !PT ;  /* 0x000000052e147209 */ /* 0x000fc80007810000 */
[----:B------:R-:W-:-:S03]  /*3d30*/  FMNMX.FTZ R5, R47, R20, !PT ;  /* 0x000000142f057209 */ /* 0x000fc60007810000 */
[----:B------:R-:W4:Y:S01]  /*3d40*/  MUFU.EX2 R12, R12 ;  /* 0x0000000c000c7308 */ /* 0x000f220000000800 */
[----:B------:R-:W-:Y:S01]  /*3d50*/  FMNMX.FTZ R20, R50, R5, !PT ;  /* 0x0000000532147209 */ /* 0x000fe20007810000 */
[----:B---3--:R-:W-:-:S03]  /*3d60*/  FFMA.FTZ R53, R69, UR33, -R90 ;  /* 0x0000002145357c23 */ /* 0x008fc6000801085a */
[----:B------:R-:W-:-:S03]  /*3d70*/  FMNMX.FTZ R5, R51, R20, !PT ;  /* 0x0000001433057209 */ /* 0x000fc60007810000 */
[----:B------:R-:W3:Y:S01]  /*3d80*/  MUFU.EX2 R13, R13 ;  /* 0x0000000d000d7308 */ /* 0x000ee20000000800 */
[----:B------:R-:W-:-:S04]  /*3d90*/  FMNMX.FTZ R20, R54, R5, !PT ;  /* 0x0000000536147209 */ /* 0x000fc80007810000 */
[----:B------:R-:W-:-:S03]  /*3da0*/  FMNMX.FTZ R5, R55, R20, !PT ;  /* 0x0000001437057209 */ /* 0x000fc60007810000 */
[----:B------:R-:W-:Y:S01]  /*3db0*/  MUFU.EX2 R14, R14 ;  /* 0x0000000e000e7308 */ /* 0x000fe20000000800 */
[----:B------:R-:W-:-:S04]  /*3dc0*/  FMNMX.FTZ R20, R58, R5, !PT ;  /* 0x000000053a147209 */ /* 0x000fc80007810000 */
[----:B------:R-:W-:Y:S01]  /*3dd0*/  FMNMX.FTZ R5, R59, R20, !PT ;  /* 0x000000143b057209 */ /* 0x000fe20007810000 */
[--C-:B------:R-:W-:Y:S01]  /*3de0*/  FFMA.FTZ R20, R48, UR33, -R90.reuse ;  /* 0x0000002130147c23 */ /* 0x100fe2000801085a */
[----:B------:R-:W-:Y:S01]  /*3df0*/  FFMA.FTZ R48, R73, UR33, -R90 ;  /* 0x0000002149307c23 */ /* 0x000fe2000801085a */
[----:B------:R-:W-:Y:S01]  /*3e00*/  MUFU.EX2 R15, R15 ;  /* 0x0000000f000f7308 */ /* 0x000fe20000000800 */
        /* <DEDUP_REMOVED lines=13> */
[----:B------:R-:W-:Y:S02]  /*3ee0*/  FFMA.FTZ R32, R56, UR33, -R90 ;  /* 0x0000002138207c23 */ /* 0x000fe4000801085a */
        /* <DEDUP_REMOVED lines=8> */
[----:B------:R-:W-:Y:S01]  /*3f70*/  FMNMX.FTZ R5, R87, R36, !PT ;  /* 0x0000002457057209 */ /* 0x000fe20007810000 */
[--C-:B------:R-:W-:Y:S02]  /*3f80*/  FFMA.FTZ R36, R64, UR33, -R90.reuse ;  /* 0x0000002140247c23 */ /* 0x100fe4000801085a */
[----:B------:R-:W-:Y:S02]  /*3f90*/  MUFU.EX2 R28, R28 ;  /* 0x0000001c001c7308 */ /* 0x000fe40000000800 */
[----:B------:R-:W5:Y:S06]  /*3fa0*/  SHFL.BFLY PT, R40, R5, 0x2, 0x1f ;  /* 0x0c401f0005287f89 */ /* 0x000f6c00000e0000 */
[----:B------:R-:W-:Y:S08]  /*3fb0*/  MUFU.EX2 R32, R32 ;  /* 0x0000002000207308 */ /* 0x000ff00000000800 */
[----:B------:R-:W-:Y:S08]  /*3fc0*/  MUFU.EX2 R33, R33 ;  /* 0x0000002100217308 */ /* 0x000ff00000000800 */
[----:B------:R-:W-:Y:S01]  /*3fd0*/  MUFU.EX2 R2, R2 ;  /* 0x0000000200027308 */ /* 0x000fe20000000800 */
[----:B-----5:R-:W-:Y:S01]  /*3fe0*/  FMNMX.FTZ R11, R5, R40, !PT ;  /* 0x00000028050b7209 */ /* 0x020fe20007810000 */
[----:B------:R-:W-:-:S04]  /*3ff0*/  FFMA.FTZ R40, R80, UR33, -R90 ;  /* 0x0000002150287c23 */ /* 0x000fc8000801085a */
[----:B------:R-:W5:Y:S02]  /*4000*/  SHFL.BFLY PT, R56, R11, 0x1, 0x1f ;  /* 0x0c201f000b387f89 */ /* 0x000f6400000e0000 */
[----:B------:R-:W-:Y:S08]  /*4010*/  MUFU.EX2 R37, R37 ;  /* 0x0000002500257308 */ /* 0x000ff00000000800 */
[----:B------:R-:W-:Y:S08]  /*4020*/  MUFU.EX2 R36, R36 ;  /* 0x0000002400247308 */ /* 0x000ff00000000800 */
[----:B------:R-:W-:Y:S01]  /*4030*/  MUFU.EX2 R45, R45 ;  /* 0x0000002d002d7308 */ /* 0x000fe20000000800 */
[----:B-----5:R-:W-:-:S07]  /*4040*/  FMNMX.FTZ R5, R11, R56, !PT ;  /* 0x000000380b057209 */ /* 0x020fce0007810000 */
[----:B------:R-:W-:Y:S01]  /*4050*/  MUFU.EX2 R44, R44 ;  /* 0x0000002c002c7308 */ /* 0x000fe20000000800 */
[----:B------:R-:W-:Y:S01]  /*4060*/  FFMA.FTZ R56, R84, UR33, -R90 ;  /* 0x0000002154387c23 */ /* 0x000fe2000801085a */
[C---:B------:R-:W-:Y:S01]  /*4070*/  FSETP.NEU.FTZ.AND P2, PT, R5.reuse, -INF , PT ;  /* 0xff8000000500780b */ /* 0x040fe20003f5d000 */
[----:B------:R-:W-:-:S05]  /*4080*/  FMUL.FTZ R60, R5, UR33 ;  /* 0x00000021053c7c20 */ /* 0x000fca0008410000 */
[----:B------:R-:W-:Y:S01]  /*4090*/  MUFU.EX2 R53, R53 ;  /* 0x0000003500357308 */ /* 0x000fe20000000800 */
[----:B------:R-:W-:Y:S02]  /*40a0*/  FSEL R60, R60, RZ, P2 ;  /* 0x000000ff3c3c7208 */ /* 0x000fe40001000000 */
[----:B------:R-:W-:-:S03]  /*40b0*/  PLOP3.LUT P2, PT, PT, PT, UP1, 0x40, 0x0 ;  /* 0x000000000000781c */ /* 0x000fc60003f4e818 */
[--C-:B------:R-:W-:Y:S01]  /*40c0*/  FFMA.FTZ R11, R4, UR33, -R60.reuse ;  /* 0x00000021040b7c23 */ /* 0x100fe2000801083c */
        /* <DEDUP_REMOVED lines=10> */
[----:B0-----:R-:W-:Y:S01]  /*4170*/  FADD.FTZ R55, R8, R7 ;  /* 0x0000000708377221 */ /* 0x001fe20000010000 */
[--C-:B------:R-:W-:Y:S01]  /*4180*/  FFMA.FTZ R30, R38, UR33, -R60.reuse ;  /* 0x00000021261e7c23 */ /* 0x100fe2000801083c */
[----:B------:R-:W0:Y:S01]  /*4190*/  MUFU.EX2 R11, R11 ;  /* 0x0000000b000b7308 */ /* 0x000e220000000800 */
[--C-:B------:R-:W-:Y:S01]  /*41a0*/  FFMA.FTZ R38, R54, UR33, -R60.reuse ;  /* 0x0000002136267c23 */ /* 0x100fe2000801083c */
[----:B-1----:R-:W-:Y:S01]  /*41b0*/  FADD.FTZ R54, R10, R55 ;  /* 0x000000370a367221 */ /* 0x002fe20000010000 */
[--C-:B-----5:R-:W-:Y:S01]  /*41c0*/  FFMA.FTZ R64, R46, UR33, -R60.reuse ;  /* 0x000000212e407c23 */ /* 0x120fe2000801083c */
[--C-:B------:R-:W-:Y:S01]  /*41d0*/  FFMA.FTZ R46, R58, UR33, -R60.reuse ;  /* 0x000000213a2e7c23 */ /* 0x100fe2000801083c */
[----:B------:R-:W-:Y:S01]  /*41e0*/  FFMA.FTZ R34, R51, UR33, -R60 ;  /* 0x0000002133227c23 */ /* 0x000fe2000801083c */
[C---:B--2---:R-:W-:Y:S01]  /*41f0*/  FADD.FTZ R55, R9.reuse, R54 ;  /* 0x0000003609377221 */ /* 0x044fe20000010000 */
[----:B------:R-:W-:Y:S01]  /*4200*/  F2FP.F16.F32.PACK_AB R10, R9, R10 ;  /* 0x0000000a090a723e */ /* 0x000fe200000000ff */
[----:B------:R1:W2:Y:S01]  /*4210*/  MUFU.EX2 R69, R65 ;  /* 0x0000004100457308 */ /* 0x0002a20000000800 */
[----:B------:R-:W-:Y:S01]  /*4220*/  F2FP.F16.F32.PACK_AB R8, R7, R8 ;  /* 0x000000080708723e */ /* 0x000fe200000000ff */
[----:B----4-:R-:W-:Y:S01]  /*4230*/  FADD.FTZ R58, R12, R55 ;  /* 0x000000370c3a7221 */ /* 0x010fe20000010000 */
[----:B---3--:R-:W-:Y:S01]  /*4240*/  F2FP.F16.F32.PACK_AB R12, R13, R12 ;  /* 0x0000000c0d0c723e */ /* 0x008fe200000000ff */
[--C-:B------:R-:W-:Y:S01]  /*4250*/  FFMA.FTZ R51, R63, UR33, -R60.reuse ;  /* 0x000000213f337c23 */ /* 0x100fe2000801083c */
[--C-:B------:R-:W-:Y:S01]  /*4260*/  FFMA.FTZ R7, R66, UR33, -R60.reuse ;  /* 0x0000002142077c23 */ /* 0x100fe2000801083c */
[--C-:B------:R-:W-:Y:S01]  /*4270*/  FFMA.FTZ R70, R70, UR33, -R60.reuse ;  /* 0x0000002146467c23 */ /* 0x100fe2000801083c */
[----:B------:R-:W-:Y:S01]  /*4280*/  FFMA.FTZ R71, R71, UR33, -R60 ;  /* 0x0000002147477c23 */ /* 0x000fe2000801083c */
[----:B------:R3:W4:Y:S01]  /*4290*/  MUFU.EX2 R72, R31 ;  /* 0x0000001f00487308 */ /* 0x0007220000000800 */
[----:B0-----:R-:W-:Y:S01]  /*42a0*/  FADD.FTZ R54, R11, R68 ;  /* 0x000000440b367221 */ /* 0x001fe20000010000 */
[--C-:B-1----:R-:W-:Y:S01]  /*42b0*/  FFMA.FTZ R65, R47, UR33, -R60.reuse ;  /* 0x000000212f417c23 */ /* 0x102fe2000801083c */
[----:B------:R-:W-:Y:S01]  /*42c0*/  FFMA.FTZ R47, R59, UR33, -R60 ;  /* 0x000000213b2f7c23 */ /* 0x000fe2000801083c */
[----:B------:R-:W-:Y:S01]  /*42d0*/  FADD.FTZ R59, R13, R58 ;  /* 0x0000003a0d3b7221 */ /* 0x000fe20000010000 */
[----:B------:R-:W-:Y:S01]  /*42e0*/  F2FP.F16.F32.PACK_AB R9, R68, R11 ;  /* 0x0000000b4409723e */ /* 0x000fe200000000ff */
[--C-:B------:R-:W-:Y:S01]  /*42f0*/  FFMA.FTZ R74, R74, UR33, -R60.reuse ;  /* 0x000000214a4a7c23 */ /* 0x100fe2000801083c */
[----:B------:R-:W-:Y:S01]  /*4300*/  FFMA.FTZ R75, R75, UR33, -R60 ;  /* 0x000000214b4b7c23 */ /* 0x000fe2000801083c */
[----:B------:R-:W0:Y:S01]  /*4310*/  MUFU.EX2 R4, R4 ;  /* 0x0000000400047308 */ /* 0x000e220000000800 */
[----:B--2---:R-:W-:Y:S01]  /*4320*/  FADD.FTZ R55, R69, R54 ;  /* 0x0000003645377221 */ /* 0x004fe20000010000 */
[--C-:B---3--:R-:W-:Y:S01]  /*4330*/  FFMA.FTZ R31, R50, UR33, -R60.reuse ;  /* 0x00000021321f7c23 */ /* 0x108fe2000801083c */
[--C-:B------:R-:W-:Y:S01]  /*4340*/  FFMA.FTZ R50, R62, UR33, -R60.reuse ;  /* 0x000000213e327c23 */ /* 0x100fe2000801083c */
[----:B------:R-:W-:Y:S01]  /*4350*/  FADD.FTZ R62, R14, R59 ;  /* 0x0000003b0e3e7221 */ /* 0x000fe20000010000 */
[----:B------:R-:W-:Y:S01]  /*4360*/  F2FP.F16.F32.PACK_AB R14, R15, R14 ;  /* 0x0000000e0f0e723e */ /* 0x000fe200000000ff */
[--C-:B------:R-:W-:Y:S01]  /*4370*/  FFMA.FTZ R54, R67, UR33, -R60.reuse ;  /* 0x0000002143367c23 */ /* 0x100fe2000801083c */
[----:B------:R-:W-:Y:S01]  /*4380*/  FFMA.FTZ R78, R78, UR33, -R60 ;  /* 0x000000214e4e7c23 */ /* 0x000fe2000801083c */
[----:B------:R-:W1:Y:S01]  /*4390*/  MUFU.EX2 R27, R27 ;  /* 0x0000001b001b7308 */ /* 0x000e620000000800 */
[C---:B----4-:R-:W-:Y:S01]  /*43a0*/  FADD.FTZ R55, R72.reuse, R55 ;  /* 0x0000003748377221 */ /* 0x050fe20000010000 */
[----:B------:R-:W-:Y:S01]  /*43b0*/  FADD.FTZ R59, R15, R62 ;  /* 0x0000003e0f3b7221 */ /* 0x000fe20000010000 */
[----:B------:R-:W-:Y:S01]  /*43c0*/  F2FP.F16.F32.PACK_AB R11, R72, R69 ;  /* 0x00000045480b723e */ /* 0x000fe200000000ff */
[--C-:B------:R-:W-:Y:S01]  /*43d0*/  FFMA.FTZ R79, R79, UR33, -R60.reuse ;  /* 0x000000214f4f7c23 */ /* 0x100fe2000801083c */
[--C-:B------:R-:W-:Y:S01]  /*43e0*/  FFMA.FTZ R82, R82, UR33, -R60.reuse ;  /* 0x0000002152527c23 */ /* 0x100fe2000801083c */
[----:B------:R-:W-:Y:S01]  /*43f0*/  FADD.FTZ R62, R24, R59 ;  /* 0x0000003b183e7221 */ /* 0x000fe20000010000 */
[--C-:B------:R-:W-:Y:S01]  /*4400*/  FFMA.FTZ R83, R83, UR33, -R60.reuse ;  /* 0x0000002153537c23 */ /* 0x100fe2000801083c */
[----:B------:R-:W2:Y:S01]  /*4410*/  MUFU.EX2 R30, R30 ;  /* 0x0000001e001e7308 */ /* 0x000ea20000000800 */
[----:B0-----:R-:W-:Y:S01]  /*4420*/  FADD.FTZ R58, R4, R55 ;  /* 0x00000037043a7221 */ /* 0x001fe20000010000 */
[----:B------:R0:W-:Y:S01]  /*4430*/  STSM.16.M88.4 [R17+0x21800], R8 ;  /* 0x0218000811007844 */ /* 0x0001e20000000200 */
[--C-:B------:R-:W-:Y:S01]  /*4440*/  FFMA.FTZ R86, R86, UR33, -R60.reuse ;  /* 0x0000002156567c23 */ /* 0x100fe2000801083c */
[----:B------:R-:W-:Y:S01]  /*4450*/  FFMA.FTZ R60, R87, UR33, -R60 ;  /* 0x00000021573c7c23 */ /* 0x000fe2000801083c */
[----:B------:R-:W-:-:S03]  /*4460*/  F2FP.F16.F32.PACK_AB R24, R21, R24 ;  /* 0x000000181518723e */ /* 0x000fc600000000ff */
[----:B------:R-:W3:Y:S01]  /*4470*/  MUFU.EX2 R35, R35 ;  /* 0x0000002300237308 */ /* 0x000ee20000000800 */
[----:B-1----:R-:W-:-:S07]  /*4480*/  FADD.FTZ R55, R27, R58 ;  /* 0x0000003a1b377221 */ /* 0x002fce0000010000 */
[----:B------:R-:W1:Y:S01]  /*4490*/  MUFU.EX2 R39, R39 ;  /* 0x0000002700277308 */ /* 0x000e620000000800 */
[----:B--2---:R-:W-:Y:S01]  /*44a0*/  FADD.FTZ R58, R30, R55 ;  /* 0x000000371e3a7221 */ /* 0x004fe20000010000 */
[----:B------:R-:W-:Y:S01]  /*44b0*/  FADD.FTZ R55, R21, R62 ;  /* 0x0000003e15377221 */ /* 0x000fe20000010000 */
[----:B0-----:R-:W-:-:S03]  /*44c0*/  F2FP.F16.F32.PACK_AB R10, R3, R28 ;  /* 0x0000001c030a723e */ /* 0x001fc600000000ff */
[----:B------:R-:W-:Y:S01]  /*44d0*/  FADD.FTZ R62, R26, R55 ;  /* 0x000000371a3e7221 */ /* 0x000fe20000010000 */
[----:B------:R-:W-:Y:S01]  /*44e0*/  F2FP.F16.F32.PACK_AB R26, R25, R26 ;  /* 0x0000001a191a723e */ /* 0x000fe200000000ff */
[----:B------:R-:W0:Y:S01]  /*44f0*/  MUFU.EX2 R42, R42 ;  /* 0x0000002a002a7308 */ /* 0x000e220000000800 */
[----:B---3--:R-:W-:Y:S01]  /*4500*/  FADD.FTZ R58, R35, R58 ;  /* 0x0000003a233a7221 */ /* 0x008fe20000010000 */
[----:B------:R-:W-:-:S04]  /*4510*/  FADD.FTZ R59, R25, R62 ;  /* 0x0000003e193b7221 */ /* 0x000fc80000010000 */
[----:B------:R-:W-:Y:S02]  /*4520*/  FADD.FTZ R62, R20, R59 ;  /* 0x0000003b143e7221 */ /* 0x000fe40000010000 */
[----:B------:R-:W2:Y:S01]  /*4530*/  MUFU.EX2 R64, R64 ;  /* 0x0000004000407308 */ /* 0x000ea20000000800 */
[----:B-1----:R-:W-:-:S07]  /*4540*/  FADD.FTZ R55, R39, R58 ;  /* 0x0000003a27377221 */ /* 0x002fce0000010000 */
[----:B------:R-:W1:Y:S01]  /*4550*/  MUFU.EX2 R65, R65 ;  /* 0x0000004100417308 */ /* 0x000e620000000800 */
[C---:B0-----:R-:W-:Y:S01]  /*4560*/  FADD.FTZ R55, R42.reuse, R55 ;  /* 0x000000372a377221 */ /* 0x041fe20000010000 */
[----:B------:R-:W-:-:S06]  /*4570*/  F2FP.F16.F32.PACK_AB R25, R42, R39 ;  /* 0x000000272a19723e */ /* 0x000fcc00000000ff */
[----:B------:R-:W0:Y:S01]  /*4580*/  MUFU.EX2 R31, R31 ;  /* 0x0000001f001f7308 */ /* 0x000e220000000800 */
[----:B--2---:R-:W-:Y:S01]  /*4590*/  FADD.FTZ R58, R64, R55 ;  /* 0x00000037403a7221 */ /* 0x004fe20000010000 */
[----:B------:R-:W-:-:S04]  /*45a0*/  FADD.FTZ R55, R29, R62 ;  /* 0x0000003e1d377221 */ /* 0x000fc80000010000 */
[----:B------:R-:W-:Y:S01]  /*45b0*/  FADD.FTZ R62, R28, R55 ;  /* 0x000000371c3e7221 */ /* 0x000fe20000010000 */
[----:B------:R-:W-:Y:S01]  /*45c0*/  F2FP.F16.F32.PACK_AB R28, R33, R32 ;  /* 0x00000020211c723e */ /* 0x000fe200000000ff */
[----:B------:R-:W2:Y:S01]  /*45d0*/  MUFU.EX2 R34, R34 ;  /* 0x0000002200227308 */ /* 0x000ea20000000800 */
[----:B-1----:R-:W-:Y:S01]  /*45e0*/  FADD.FTZ R58, R65, R58 ;  /* 0x0000003a413a7221 */ /* 0x002fe20000010000 */
[----:B------:R-:W-:-:S04]  /*45f0*/  FADD.FTZ R15, R3, R62 ;  /* 0x0000003e030f7221 */ /* 0x000fc80000010000 */
[----:B------:R-:W-:Y:S01]  /*4600*/  FADD.FTZ R8, R32, R15 ;  /* 0x0000000f20087221 */ /* 0x000fe20000010000 */
[----:B------:R-:W-:Y:S01]  /*4610*/  F2FP.F16.F32.PACK_AB R15, R35, R30 ;  /* 0x0000001e230f723e */ /* 0x000fe200000000ff */
[----:B------:R-:W1:Y:S01]  /*4620*/  MUFU.EX2 R38, R38 ;  /* 0x0000002600267308 */ /* 0x000e620000000800 */
[----:B0-----:R-:W-:Y:S01]  /*4630*/  FADD.FTZ R13, R31, R58 ;  /* 0x0000003a1f0d7221 */ /* 0x001fe20000010000 */
[----:B------:R-:W-:Y:S01]  /*4640*/  FADD.FTZ R11, R33, R8 ;  /* 0x00000008210b7221 */ /* 0x000fe20000010000 */
[----:B------:R-:W-:-:S03]  /*4650*/  F2FP.F16.F32.PACK_AB R30, R37, R2 ;  /* 0x00000002251e723e */ /* 0x000fc600000000ff */
[----:B------:R-:W-:Y:S02]  /*4660*/  FADD.FTZ R8, R2, R11 ;  /* 0x0000000b02087221 */ /* 0x000fe40000010000 */
[----:B------:R-:W0:Y:S01]  /*4670*/  MUFU.EX2 R43, R43 ;  /* 0x0000002b002b7308 */ /* 0x000e220000000800 */
[----:B--2---:R-:W-:Y:S01]  /*4680*/  FADD.FTZ R9, R34, R13 ;  /* 0x0000000d22097221 */ /* 0x004fe20000010000 */
[----:B------:R-:W-:Y:S01]  /*4690*/  F2FP.F16.F32.PACK_AB R13, R27, R4 ;  /* 0x000000041b0d723e */ /* 0x000fe200000000ff */
[----:B------:R-:W-:Y:S01]  /*46a0*/  FADD.FTZ R11, R37, R8 ;  /* 0x00000008250b7221 */ /* 0x000fe20000010000 */
[----:B------:R-:W-:Y:S02]  /*46b0*/  F2FP.F16.F32.PACK_AB R8, R29, R20 ;  /* 0x000000141d08723e */ /* 0x000fe400000000ff */
[----:B------:R-:W-:Y:S01]  /*46c0*/  F2FP.F16.F32.PACK_AB R27, R65, R64 ;  /* 0x00000040411b723e */ /* 0x000fe200000000ff */
[----:B------:R-:W-:Y:S01]  /*46d0*/  FADD.FTZ R20, R36, R11 ;  /* 0x0000000b24147221 */ /* 0x000fe20000010000 */
[----:B------:R-:W2:Y:S01]  /*46e0*/  MUFU.EX2 R46, R46 ;  /* 0x0000002e002e7308 */ /* 0x000ea20000000800 */
[----:B-1----:R-:W-:Y:S01]  /*46f0*/  FADD.FTZ R4, R38, R9 ;  /* 0x0000000926047221 */ /* 0x002fe20000010000 */
[----:B------:R1:W-:Y:S01]  /*4700*/  STSM.16.M88.4 [R23], R12 ;  /* 0x0000000c17007844 */ /* 0x0003e20000000200 */
[----:B------:R-:W-:-:S03]  /*4710*/  FADD.FTZ R3, R45, R20 ;  /* 0x000000142d037221 */ /* 0x000fc60000010000 */
[----:B------:R3:W-:Y:S01]  /*4720*/  STSM.16.M88.4 [R22], R24 ;  /* 0x0000001816007844 */ /* 0x0007e20000000200 */
[----:B------:R-:W-:Y:S01]  /*4730*/  FADD.FTZ R2, R44, R3 ;  /* 0x000000032c027221 */ /* 0x000fe20000010000 */
[----:B------:R-:W4:Y:S01]  /*4740*/  MUFU.EX2 R47, R47 ;  /* 0x0000002f002f7308 */ /* 0x000f220000000800 */
[C---:B0-----:R-:W-:Y:S01]  /*4750*/  FADD.FTZ R9, R43.reuse, R4 ;  /* 0x000000042b097221 */ /* 0x041fe20000010000 */
[----:B------:R-:W-:-:S06]  /*4760*/  F2FP.F16.F32.PACK_AB R11, R43, R38 ;  /* 0x000000262b0b723e */ /* 0x000fcc00000000ff */
[----:B------:R-:W0:Y:S01]  /*4770*/  MUFU.EX2 R50, R50 ;  /* 0x0000003200327308 */ /* 0x000e220000000800 */
[----:B--2---:R-:W-:Y:S01]  /*4780*/  FADD.FTZ R4, R46, R9 ;  /* 0x000000092e047221 */ /* 0x004fe20000010000 */
[----:B-1----:R-:W-:Y:S02]  /*4790*/  F2FP.F16.F32.PACK_AB R12, R45, R36 ;  /* 0x000000242d0c723e */ /* 0x002fe400000000ff */
[----:B------:R-:W-:-:S04]  /*47a0*/  F2FP.F16.F32.PACK_AB R14, R53, R44 ;  /* 0x0000002c350e723e */ /* 0x000fc800000000ff */
[----:B------:R-:W1:Y:S01]  /*47b0*/  MUFU.EX2 R51, R51 ;  /* 0x0000003300337308 */ /* 0x000e620000000800 */
[C---:B----4-:R-:W-:Y:S01]  /*47c0*/  FADD.FTZ R9, R47.reuse, R4 ;  /* 0x000000042f097221 */ /* 0x050fe20000010000 */
[----:B------:R-:W-:-:S06]  /*47d0*/  F2FP.F16.F32.PACK_AB R29, R47, R46 ;  /* 0x0000002e2f1d723e */ /* 0x000fcc00000000ff */
[----:B------:R-:W2:Y:S01]  /*47e0*/  MUFU.EX2 R7, R7 ;  /* 0x0000000700077308 */ /* 0x000ea20000000800 */
[----:B0-----:R-:W-:Y:S01]  /*47f0*/  FADD.FTZ R4, R50, R9 ;  /* 0x0000000932047221 */ /* 0x001fe20000010000 */
[----:B------:R-:W-:-:S05]  /*4800*/  F2FP.F16.F32.PACK_AB R9, R34, R31 ;  /* 0x0000001f2209723e */ /* 0x000fca00000000ff */
[----:B------:R0:W-:Y:S01]  /*4810*/  STSM.16.M88.4 [R18], R8 ;  /* 0x0000000812007844 */ /* 0x0001e20000000200 */
[----:B------:R-:W4:Y:S01]  /*4820*/  MUFU.EX2 R54, R54 ;  /* 0x0000003600367308 */ /* 0x000f220000000800 */
[C---:B-1----:R-:W-:Y:S01]  /*4830*/  FADD.FTZ R4, R51.reuse, R4 ;  /* 0x0000000433047221 */ /* 0x042fe20000010000 */
[----:B------:R-:W-:-:S05]  /*4840*/  F2FP.F16.F32.PACK_AB R31, R51, R50 ;  /* 0x00000032331f723e */ /* 0x000fca00000000ff */
[----:B------:R1:W-:Y:S01]  /*4850*/  STSM.16.M88.4 [R17+0x27800], R28 ;  /* 0x0278001c11007844 */ /* 0x0003e20000000200 */
[----:B------:R-:W5:Y:S01]  /*4860*/  MUFU.EX2 R70, R70 ;  /* 0x0000004600467308 */ /* 0x000f620000000800 */
[----:B--2---:R-:W-:Y:S01]  /*4870*/  FADD.FTZ R3, R7, R4 ;  /* 0x0000000407037221 */ /* 0x004fe20000010000 */
[----:B------:R-:W-:-:S06]  /*4880*/  FADD.FTZ R4, R53, R2 ;  /* 0x0000000235047221 */ /* 0x000fcc0000010000 */
[----:B------:R-:W2:Y:S01]  /*4890*/  MUFU.EX2 R71, R71 ;  /* 0x0000004700477308 */ /* 0x000ea20000000800 */
[C---:B----4-:R-:W-:Y:S01]  /*48a0*/  FADD.FTZ R3, R54.reuse, R3 ;  /* 0x0000000336037221 */ /* 0x050fe20000010000 */
[----:B------:R-:W-:-:S06]  /*48b0*/  F2FP.F16.F32.PACK_AB R13, R54, R7 ;  /* 0x00000007360d723e */ /* 0x000fcc00000000ff */
[----:B------:R-:W4:Y:S01]  /*48c0*/  MUFU.EX2 R41, R41 ;  /* 0x0000002900297308 */ /* 0x000f220000000800 */
[----:B-----5:R-:W-:-:S07]  /*48d0*/  FADD.FTZ R2, R70, R3 ;  /* 0x0000000346027221 */ /* 0x020fce0000010000 */
[----:B------:R-:W3:Y:S01]  /*48e0*/  MUFU.EX2 R48, R48 ;  /* 0x0000003000307308 */ /* 0x000ee20000000800 */
[C---:B--2---:R-:W-:Y:S01]  /*48f0*/  F2FP.F16.F32.PACK_AB R15, R71.reuse, R70 ;  /* 0x00000046470f723e */ /* 0x044fe200000000ff */
[----:B------:R-:W-:-:S04]  /*4900*/  FADD.FTZ R7, R71, R2 ;  /* 0x0000000247077221 */ /* 0x000fc80000010000 */
[----:B------:R1:W-:Y:S02]  /*4910*/  STSM.16.M88.4 [R136], R12 ;  /* 0x0000000c88007844 */ /* 0x0003e40000000200 */
[----:B------:R-:W-:Y:S01]  /*4920*/  MUFU.EX2 R52, R52 ;  /* 0x0000003400347308 */ /* 0x000fe20000000800 */
[----:B----4-:R-:W-:-:S07]  /*4930*/  FADD.FTZ R21, R41, R4 ;  /* 0x0000000429157221 */ /* 0x010fce0000010000 */
[----:B------:R-:W2:Y:S01]  /*4940*/  MUFU.EX2 R57, R57 ;  /* 0x0000003900397308 */ /* 0x000ea20000000800 */
[C---:B---3--:R-:W-:Y:S01]  /*4950*/  F2FP.F16.F32.PACK_AB R24, R48.reuse, R41 ;  /* 0x000000293018723e */ /* 0x048fe200000000ff */
[----:B------:R-:W-:-:S06]  /*4960*/  FADD.FTZ R21, R48, R21 ;  /* 0x0000001530157221 */ /* 0x000fcc0000010000 */
[----:B------:R-:W3:Y:S08]  /*4970*/  MUFU.EX2 R74, R74 ;  /* 0x0000004a004a7308 */ /* 0x000ef00000000800 */
[----:B------:R-:W4:Y:S01]  /*4980*/  MUFU.EX2 R75, R75 ;  /* 0x0000004b004b7308 */ /* 0x000f220000000800 */
[----:B--2---:R-:W-:-:S07]  /*4990*/  F2FP.F16.F32.PACK_AB R26, R57, R52 ;  /* 0x00000034391a723e */ /* 0x004fce00000000ff */
[----:B------:R-:W2:Y:S01]  /*49a0*/  MUFU.EX2 R78, R78 ;  /* 0x0000004e004e7308 */ /* 0x000ea20000000800 */
[----:B---3--:R-:W-:-:S07]  /*49b0*/  FADD.FTZ R2, R74, R7 ;  /* 0x000000074a027221 */ /* 0x008fce0000010000 */
[----:B------:R-:W3:Y:S01]  /*49c0*/  MUFU.EX2 R79, R79 ;  /* 0x0000004f004f7308 */ /* 0x000ee20000000800 */
[C---:B----4-:R-:W-:Y:S01]  /*49d0*/  F2FP.F16.F32.PACK_AB R25, R75.reuse, R74 ;  /* 0x0000004a4b19723e */ /* 0x050fe200000000ff */
[----:B------:R-:W-:Y:S01]  /*49e0*/  FADD.FTZ R7, R75, R2 ;  /* 0x000000024b077221 */ /* 0x000fe20000010000 */
[----:B------:R-:W-:-:S05]  /*49f0*/  FADD.FTZ R2, R52, R21 ;  /* 0x0000001534027221 */ /* 0x000fca0000010000 */
[----:B------:R-:W-:Y:S01]  /*4a00*/  MUFU.EX2 R40, R40 ;  /* 0x0000002800287308 */ /* 0x000fe20000000800 */
[----:B--2---:R-:W-:Y:S01]  /*4a10*/  FADD.FTZ R4, R78, R7 ;  /* 0x000000074e047221 */ /* 0x004fe20000010000 */
[----:B------:R-:W-:Y:S01]  /*4a20*/  FADD.FTZ R7, R57, R2 ;  /* 0x0000000239077221 */ /* 0x000fe20000010000 */
[----:B------:R-:W-:-:S05]  /*4a30*/  VIADD R2, R88, 0xfffffffe ;  /* 0xfffffffe58027836 */ /* 0x000fca0000000000 */
[----:B------:R-:W0:Y:S01]  /*4a40*/  MUFU.EX2 R49, R49 ;  /* 0x0000003100317308 */ /* 0x000e220000000800 */
[C---:B---3--:R-:W-:Y:S01]  /*4a50*/  F2FP.F16.F32.PACK_AB R27, R79.reuse, R78 ;  /* 0x0000004e4f1b723e */ /* 0x048fe200000000ff */
[----:B------:R-:W-:-:S04]  /*4a60*/  FADD.FTZ R21, R79, R4 ;  /* 0x000000044f157221 */ /* 0x000fc80000010000 */
[----:B------:R1:W-:Y:S02]  /*4a70*/  STSM.16.M88.4 [R22+0x6000], R24 ;  /* 0x0060001816007844 */ /* 0x0003e40000000200 */
[----:B------:R-:W2:Y:S08]  /*4a80*/  MUFU.EX2 R56, R56 ;  /* 0x0000003800387308 */ /* 0x000eb00000000800 */
[----:B------:R-:W3:Y:S01]  /*4a90*/  MUFU.EX2 R61, R61 ;  /* 0x0000003d003d7308 */ /* 0x000ee20000000800 */
[----:B0-----:R-:W-:Y:S01]  /*4aa0*/  F2FP.F16.F32.PACK_AB R8, R49, R40 ;  /* 0x000000283108723e */ /* 0x001fe200000000ff */
[----:B------:R-:W-:-:S04]  /*4ab0*/  FADD.FTZ R40, R40, R7 ;  /* 0x0000000728287221 */ /* 0x000fc80000010000 */
[----:B------:R-:W-:Y:S02]  /*4ac0*/  FADD.FTZ R49, R49, R40 ;  /* 0x0000002831317221 */ /* 0x000fe40000010000 */
[----:B------:R-:W-:Y:S02]  /*4ad0*/  MUFU.EX2 R82, R82 ;  /* 0x0000005200527308 */ /* 0x000fe40000000800 */
[----:B--2---:R-:W-:-:S06]  /*4ae0*/  FADD.FTZ R4, R56, R49 ;  /* 0x0000003138047221 */ /* 0x004fcc0000010000 */
[----:B------:R-:W0:Y:S01]  /*4af0*/  MUFU.EX2 R83, R83 ;  /* 0x0000005300537308 */ /* 0x000e220000000800 */
[C---:B---3--:R-:W-:Y:S01]  /*4b00*/  F2FP.F16.F32.PACK_AB R10, R61.reuse, R56 ;  /* 0x000000383d0a723e */ /* 0x048fe200000000ff */
[----:B------:R-:W-:-:S06]  /*4b10*/  FADD.FTZ R4, R61, R4 ;  /* 0x000000043d047221 */ /* 0x000fcc0000010000 */
[----:B------:R-:W-:Y:S08]  /*4b20*/  MUFU.EX2 R86, R86 ;  /* 0x0000005600567308 */ /* 0x000ff00000000800 */
[----:B------:R-:W2:Y:S01]  /*4b30*/  MUFU.EX2 R3, R60 ;  /* 0x0000003c00037308 */ /* 0x000ea20000000800 */
[----:B0-----:R-:W-:Y:S01]  /*4b40*/  F2FP.F16.F32.PACK_AB R9, R83, R82 ;  /* 0x000000525309723e */ /* 0x001fe200000000ff */
[----:B------:R-:W-:-:S04]  /*4b50*/  FADD.FTZ R82, R82, R21 ;  /* 0x0000001552527221 */ /* 0x000fc80000010000 */
[----:B------:R-:W-:Y:S01]  /*4b60*/  FADD.FTZ R83, R83, R82 ;  /* 0x0000005253537221 */ /* 0x000fe20000010000 */
[----:B--2---:R-:W-:-:S03]  /*4b70*/  F2FP.F16.F32.PACK_AB R11, R3, R86 ;  /* 0x00000056030b723e */ /* 0x004fc600000000ff */
[----:B------:R-:W-:Y:S02]  /*4b80*/  FADD.FTZ R86, R86, R83 ;  /* 0x0000005356567221 */ /* 0x000fe40000010000 */
[----:B------:R1:W-:Y:S02]  /*4b90*/  STSM.16.M88.4 [R18+0x6000], R8 ;  /* 0x0060000812007844 */ /* 0x0003e40000000200 */
[----:B------:R-:W-:Y:S01]  /*4ba0*/  FADD.FTZ R3, R3, R86 ;  /* 0x0000005603037221 */ /* 0x000fe20000010000 */
[----:B------:R0:W-:Y:S06]  /*4bb0*/  MEMBAR.ALL.CTA ;  /* 0x0000000000007992 */ /* 0x0001ec0000008000 */
[----:B0-----:R-:W0:Y:S02]  /*4bc0*/  FENCE.VIEW.ASYNC.S ;  /* 0x00000000000073c6 */ /* 0x001e240000000000 */
[----:B0-----:R-:W-:Y:S01]  /*4bd0*/  NOP ;  /* 0x0000000000007918 */ /* 0x001fe20000000000 */
[----:B------:R-:W-:Y:S05]  /*4be0*/  @P2 BRA `(.L_x_10762) ;  /* 0x0000000000442947 */ /* 0x000fea0003800000 */
        /* <DEDUP_REMOVED lines=10> */
.L_x_10763:
[----:B------:R-:W-:-:S11]  /*4c90*/  UISETP.NE.AND UP2, UPT, UR7, 0x1, UPT ;  /* 0x000000010700788c */ /* 0x000fd6000bf45270 */
[----:B------:R-:W-:Y:S02]  /*4ca0*/  @UP2 ULDC.64 UR10, c[0x0][0x9e8] ;  /* 0x00027a00000a2ab9 */ /* 0x000fe40000000a00 */
[----:B------:R-:W-:-:S04]  /*4cb0*/  UIMAD.WIDE.U32 UR14, UR18, UR10, URZ ;  /* 0x0000000a120e72a5 */ /* 0x000fc8000f8e003f */
[----:B------:R-:W-:-:S12]  /*4cc0*/  @UP2 USHF.R.U32.HI UR18, URZ, UR11, UR15 ;  /* 0x0000000b3f122299 */ /* 0x000fd8000801160f */
.L_x_10764:
[----:B------:R-:W-:-:S04]  /*4cd0*/  UIMAD UR7, UR18, UR7, UR7 ;  /* 0x00000007120772a4 */ /* 0x000fc8000f8e0207 */
[----:B------:R-:W-:-:S04]  /*4ce0*/  UISETP.LT.AND UP2, UPT, UR6, UR7, UPT ;  /* 0x000000070600728c */ /* 0x000fc8000bf41270 */
[----:B------:R-:W-:-:S12]  /*4cf0*/  USEL UR6, UR6, UR7, UP2 ;  /* 0x0000000706067287 */ /* 0x000fd80009000000 */
.L_x_10762:
        /* <DEDUP_REMOVED lines=31> */
[----:B------:R-:W-:Y:S01]  /*4ef0*/  IMAD.MOV.U32 R135, RZ, RZ, RZ ;  /* 0x000000ffff877224 */ /* 0x000fe200078e00ff */
[----:B------:R-:W-:Y:S01]  /*4f00*/  ULDC UR34, c[0x0][0x9e4] ;  /* 0x0002790000227ab9 */ /* 0x000fe20000000800 */
[----:B------:R-:W-:Y:S01]  /*4f10*/  ULDC UR35, c[0x0][0x9dc] ;  /* 0x0002770000237ab9 */ /* 0x000fe20000000800 */
[----:B------:R-:W-:Y:S01]  /*4f20*/  ULDC UR33, c[0x0][0x988] ;  /* 0x0002620000217ab9 */ /* 0x000fe20000000800 */
[----:B------:R-:W-:-:S05]  /*4f30*/  ULDC UR52, c[0x0][0x9e0] ;  /* 0x0002780000347ab9 */ /* 0x000fca0000000800 */
.L_x_10782:
[----:B------:R-:W-:Y:S01]  /*4f40*/  UIADD3 UR54, UR45, 0x1, URZ ;  /* 0x000000012d367890 */ /* 0x000fe2000fffe03f */
[----:B------:R-:W-:-:S03]  /*4f50*/  ISETP.NE.AND P3, PT, RZ, UR37, PT ;  /* 0x00000025ff007c0c */ /* 0x000fc6000bf65270 */
[----:B------:R-:W-:-:S04]  /*4f60*/  UISETP.NE.AND UP2, UPT, UR54, 0x2, UPT ;  /* 0x000000023600788c */ /* 0x000fc8000bf45270 */
[----:B------:R-:W-:Y:S02]  /*4f70*/  USEL UR53, URZ, 0x1, UP2 ;  /* 0x000000013f357887 */ /* 0x000fe40009000000 */
[----:B------:R-:W-:Y:S02]  /*4f80*/  USEL UR54, UR54, URZ, UP2 ;  /* 0x0000003f36367287 */ /* 0x000fe40009000000 */
[----:B------:R-:W-:Y:S02]  /*4f90*/  ULOP3.LUT UR53, UR50, UR53, URZ, 0x3c, !UPT ;  /* 0x0000003532357292 */ /* 0x000fe4000f8e3c3f */
[----:B0-----:R-:W-:Y:S10]  /*4fa0*/  @P3 BRA `(.L_x_10766) ;  /* 0x00000000002c3947 */ /* 0x001ff40003800000 */
[----:B------:R-:W-:Y:S05]  /*4fb0*/  @!P0 BRA `(.L_x_10767) ;  /* 0x0000000000048947 */ /* 0x000fea0003800000 */
[----:B------:R-:W-:Y:S01]  /*4fc0*/  BPT.TRAP 0x1 ;  /* 0x000000040000795c */ /* 0x000fe20000300000 */
.L_x_10767:
[----:B------:R-:W-:Y:S01]  /*4fd0*/  ULEA UR6, UR54, UR42, 0x3 ;  /* 0x0000002a36067291 */ /* 0x000fe2000f8e183f */
[----:B------:R-:W-:-:S05]  /*4fe0*/  IMAD.U32 R6, RZ, RZ, UR53 ;  /* 0x00000035ff067e24 */ /* 0x000fca000f8e00ff */
[----:B------:R-:W-:-:S04]  /*4ff0*/  SHF.L.U32 R6, R6, 0x1f, RZ ;  /* 0x0000001f06067819 */ /* 0x000fc800000006ff */
[----:B------:R0:W2:Y:S01]  /*5000*/  SYNCS.PHASECHK.TRANS64.TRYWAIT P2, [UR6+0x2d830], R6 ;  /* 0x02d83006ff0075a7 */ /* 0x0000a20008040146 */
[----:B------:R-:W-:Y:S05]  /*5010*/  @!P0 BRA `(.L_x_10768) ;  /* 0x0000000000048947 */ /* 0x000fea0003800000 */
[----:B------:R-:W-:Y:S01]  /*5020*/  BPT.TRAP 0x1 ;  /* 0x000000040000795c */ /* 0x000fe20000300000 */
.L_x_10768:
[----:B--2---:R-:W-:Y:S05]  /*5030*/  @P2 BRA `(.L_x_10766) ;  /* 0x0000000000082947 */ /* 0x004fea0003800000 */
[----:B------:R-:W2:Y:S02]  /*5040*/  SYNCS.PHASECHK.TRANS64.TRYWAIT P2, [UR6+0x2d830], R6 ;  /* 0x02d83006ff0075a7 */ /* 0x000ea40008040146 */
[----:B--2---:R-:W-:Y:S05]  /*5050*/  @!P2 BRA `(.L_x_10769) ;  /* 0x000000f40038a947 */ /* 0x004fea0003800000 */
.L_x_10766:
[----:B--2---:R-:W2:Y:S01]  /*5060*/  S2R R7, SR_TID.X ;  /* 0x0000000000077919 */ /* 0x004ea20000002100 */
[----:B------:R-:W-:Y:S01]  /*5070*/  UIMAD UR6, UR54, 0x600, UR32 ;  /* 0x00000600360678a4 */ /* 0x000fe2000f8e0220 */
        /* <DEDUP_REMOVED lines=11> */
[----:B--2---:R-:W-:-:S05]  /*5130*/  SHF.R.U32.HI R7, RZ, 0x7, R7 ;  /* 0x00000007ff077819 */ /* 0x004fca0000011607 */
[----:B0-----:R-:W-:-:S05]  /*5140*/  VIADD R6, R7, 0x8 ;  /* 0x0000000807067836 */ /* 0x001fca0000000000 */
[----:B------:R0:W-:Y:S06]  /*5150*/  BAR.SYNC.DEFER_BLOCKING R6, 0x100 ;  /* 0x000400060000751d */ /* 0x0001ec0000010000 */
[----:B-1----:R-:W-:-:S06]  /*5160*/  WARPGROUP.ARRIVE ;  /* 0x00000000000079c5 */ /* 0x002fcc0000000000 */
        /* <DEDUP_REMOVED lines=20> */
.L_x_10771:
[----:B------:R-:W-:Y:S01]  /*52b0*/  ULEA UR6, UR45, UR42, 0x3 ;  /* 0x0000002a2d067291 */ /* 0x000fe2000f8e183f */
[----:B------:R-:W-:-:S05]  /*52c0*/  IMAD.U32 R6, RZ, RZ, UR50 ;  /* 0x00000032ff067e24 */ /* 0x000fca000f8e00ff */
[----:B------:R-:W-:-:S04]  /*52d0*/  SHF.L.U32 R6, R6, 0x1f, RZ ;  /* 0x0000001f06067819 */ /* 0x000fc800000006ff */
[----:B------:R0:W1:Y:S01]  /*52e0*/  SYNCS.PHASECHK.TRANS64.TRYWAIT P2, [UR6+0x2d850], R6 ;  /* 0x02d85006ff0075a7 */ /* 0x0000620008040146 */
[----:B------:R-:W-:Y:S05]  /*52f0*/  @!P0 BRA `(.L_x_10772) ;  /* 0x0000000000048947 */ /* 0x000fea0003800000 */
[----:B------:R-:W-:Y:S01]  /*5300*/  BPT.TRAP 0x1 ;  /* 0x000000040000795c */ /* 0x000fe20000300000 */
.L_x_10772:
[----:B-1----:R-:W-:Y:S05]  /*5310*/  @P2 BRA `(.L_x_10770) ;  /* 0x0000000000082947 */ /* 0x002fea0003800000 */
[----:B------:R-:W1:Y:S02]  /*5320*/  SYNCS.PHASECHK.TRANS64.TRYWAIT P2, [UR6+0x2d850], R6 ;  /* 0x02d85006ff0075a7 */ /* 0x000e640008040146 */
[----:B-1----:R-:W-:Y:S05]  /*5330*/  @!P2 BRA `(.L_x_10773) ;  /* 0x000000f00098a947 */ /* 0x002fea0003800000 */
.L_x_10770:
[----:B------:R-:W-:Y:S01]  /*5340*/  UIADD3 UR6, UR42, 0x400, URZ ;  /* 0x000004002a067890 */ /* 0x000fe2000fffe03f */
[----:B------:R-:W-:Y:S01]  /*5350*/  WARPGROUP.ARRIVE ;  /* 0x00000000000079c5 */ /* 0x000fe20000000000 */
[----:B------:R-:W-:-:S05]  /*5360*/  ULEA UR7, UR51, UR42, 0xd ;  /* 0x0000002a33077291 */ /* 0x000fca000f8e683f */
[----:B------:R-:W1:Y:S01]  /*5370*/  S2R R9, SR_TID.X ;  /* 0x0000000000097919 */ /* 0x000e620000002100 */
[----:B------:R-:W-:Y:S01]  /*5380*/  USHF.R.U32.HI UR6, URZ, 0x4, UR6 ;  /* 0x000000043f067899 */ /* 0x000fe20008011606 */
[----:B------:R-:W-:Y:S01]  /*5390*/  PLOP3.LUT P2, PT, PT, PT, UP0, 0x80, 0x0 ;  /* 0x000000000000781c */ /* 0x000fe20003f4f008 */
[----:B------:R-:W-:Y:S01]  /*53a0*/  UIADD3 UR7, UR7, 0x21800, URZ ;  /* 0x0002180007077890 */ /* 0x000fe2000fffe03f */
[----:B------:R-:W-:Y:S01]  /*53b0*/  PLOP3.LUT P3, PT, PT, PT, UP0, 0x80, 0x0 ;  /* 0x000000000000781c */ /* 0x000fe20003f6f008 */
[----:B------:R-:W-:Y:S01]  /*53c0*/  ULOP3.LUT UR6, UR6, 0x3fff, URZ, 0xc0, !UPT ;  /* 0x00003fff06067892 */ /* 0x000fe2000f8ec03f */
[----:B------:R-:W-:Y:S01]  /*53d0*/  VIADD R14, R137, UR41 ;  /* 0x00000029890e7c36 */ /* 0x000fe20008000000 */
[----:B------:R-:W-:Y:S01]  /*53e0*/  USHF.R.U32.HI UR7, URZ, 0x4, UR7 ;  /* 0x000000043f077899 */ /* 0x000fe20008011607 */
[----:B------:R-:W-:Y:S01]  /*53f0*/  IMAD.U32 R8, RZ, RZ, UR54 ;  /* 0x00000036ff087e24 */ /* 0x000fe2000f8e00ff */
[----:B------:R-:W-:Y:S01]  /*5400*/  ULOP3.LUT UR10, UR6, 0x2000000, URZ, 0xfc, !UPT ;  /* 0x02000000060a7892 */ /* 0x000fe2000f8efc3f */
[----:B------:R-:W2:Y:S01]  /*5410*/  LDC R143, c[0x0][0x288] ;  /* 0x0000a200ff8f7b82 */ /* 0x000ea20000000800 */
[----:B------:R-:W-:Y:S01]  /*5420*/  ULOP3.LUT UR6, UR7, 0x3fff, URZ, 0xc0, !UPT ;  /* 0x00003fff07067892 */ /* 0x000fe2000f8ec03f */
[----:B------:R-:W-:Y:S01]  /*5430*/  IMAD.SHL.U32 R13, R2, 0x80, RZ ;  /* 0x00000080020d7824 */ /* 0x000fe200078e00ff */
[----:B------:R-:W-:Y:S01]  /*5440*/  UIMAD UR7, UR45, 0x600, UR10 ;  /* 0x000006002d0778a4 */ /* 0x000fe2000f8e020a */
[----:B------:R-:W-:Y:S01]  /*5450*/  @!P1 LEA R8, R8, UR42, 0x3 ;  /* 0x0000002a08089c11 */ /* 0x000fe2000f8e18ff */
[----:B------:R-:W-:Y:S01]  /*5460*/  ULOP3.LUT UR6, UR6, 0x10000, URZ, 0xfc, !UPT ;  /* 0x0001000006067892 */ /* 0x000fe2000f8efc3f */
[----:B------:R-:W-:Y:S01]  /*5470*/  UMOV UR31, 0x80000020 ;  /* 0x80000020001f7882 */ /* 0x000fe20000000000 */
[----:B------:R-:W-:-:S02]  /*5480*/  UMOV UR29, 0x40000040 ;  /* 0x40000040001d7882 */ /* 0x000fc40000000000 */
[----:B------:R-:W-:Y:S01]  /*5490*/  @!P1 VIADD R8, R8, 0x2d840 ;  /* 0x0002d84008089836 */ /* 0x000fe20000000000 */
[----:B------:R-:W-:Y:S02]  /*54a0*/  UMOV UR30, UR7 ;  /* 0x00000007001e7c82 */ /* 0x000fe40008000000 */
[----:B------:R-:W-:Y:S02]  /*54b0*/  UMOV UR28, UR6 ;  /* 0x00000006001c7c82 */ /* 0x000fe40008000000 */
[----:B------:R-:W-:Y:S01]  /*54c0*/  HGMMA.64x96x16.F32 R88, gdesc[UR28].tnspB, R88, gsb0 ;  /* 0x416000001c5879f0 */ /* 0x000fe20008000858 */
[----:B------:R-:W-:Y:S01]  /*54d0*/  UIADD3 UR30, UR7, 0x40, URZ ;  /* 0x00000040071e7890 */ /* 0x000fe2000fffe03f */
[----:B------:R-:W-:Y:S01]  /*54e0*/  @!P1 PRMT R8, RZ, 0x654, R8 ;  /* 0x00000654ff089816 */ /* 0x000fe20000000008 */
[----:B------:R-:W-:Y:S01]  /*54f0*/  UIADD3 UR28, UR6, 0x2, URZ ;  /* 0x00000002061c7890 */ /* 0x000fe2000fffe03f */
[----:B------:R-:W-:Y:S01]  /*5500*/  UMOV UR31, 0x80000020 ;  /* 0x80000020001f7882 */ /* 0x000fe20000000000 */
[----:B------:R-:W-:Y:S01]  /*5510*/  UMOV UR29, 0x40000040 ;  /* 0x40000040001d7882 */ /* 0x000fe20000000000 */
[----:B-1----:R-:W-:-:S05]  /*5520*/  SHF.R.U32.HI R7, RZ, 0x7, R9 ;  /* 0x00000007ff077819 */ /* 0x002fca0000011609 */
[----:B------:R-:W-:Y:S01]  /*5530*/  VIADD R7, R7, 0x9 ;  /* 0x0000000907077836 */ /* 0x000fe20000000000 */
        /* <DEDUP_REMOVED lines=42> */
[----:B------:R-:W-:Y:S02]  /*57e0*/  @UP0 ULDC UR6, c[0x0][0x44c] ;  /* 0x0001130000060ab9 */ /* 0x000fe40000000800 */
[----:B0-----:R-:W-:Y:S01]  /*57f0*/  @P2 IMAD.HI.U32 R6, R14, UR6, RZ ;  /* 0x000000060e062c27 */ /* 0x001fe2000f8e00ff */
[----:B------:R-:W-:Y:S01]  /*5800*/  @UP0 ULDC UR6, c[0x0][0x450] ;  /* 0x0001140000060ab9 */ /* 0x000fe20000000800 */
[----:B------:R-:W-:-:S02]  /*5810*/  ISETP.GE.U32.AND P2, PT, R9, 0x180, PT ;  /* 0x000001800900780c */ /* 0x000fc40003f46070 */
[----:B------:R-:W-:Y:S02]  /*5820*/  IADD3 R9, -R13, 0x1, RZ ;  /* 0x000000010d097810 */ /* 0x000fe40007ffe1ff */
[----:B------:R-:W-:Y:S01]  /*5830*/  @P3 SHF.R.U32.HI R14, RZ, UR6, R6 ;  /* 0x00000006ff0e3c19 */ /* 0x000fe20008011606 */
[----:B------:R-:W-:Y:S01]  /*5840*/  ULOP3.LUT UR6, URZ, UR35, URZ, 0x33, !UPT ;  /* 0x000000233f067292 */ /* 0x000fe2000f8e333f */
[----:B------:R-:W0:Y:S01]  /*5850*/  LDC R6, c[0x0][0x2f0] ;  /* 0x0000bc00ff067b82 */ /* 0x000e220000000800 */
[----:B------:R-:W-:Y:S01]  /*5860*/  SEL R7, R7, 0x9, !P2 ;  /* 0x0000000907077807 */ /* 0x000fe20005000000 */
[----:B------:R-:W-:Y:S01]  /*5870*/  IMAD R9, R16, -0x2, R9 ;  /* 0xfffffffe10097824 */ /* 0x000fe200078e0209 */
[----:B------:R-:W1:Y:S01]  /*5880*/  SHFL.IDX PT, R15, R14, RZ, 0x1c1f ;  /* 0x001c1fff0e0f7589 */ /* 0x000e6200000e0000 */
[----:B------:R-:W-:Y:S01]  /*5890*/  PLOP3.LUT P2, PT, PT, PT, UP1, 0x40, 0x0 ;  /* 0x000000000000781c */ /* 0x000fe20003f4e818 */
[----:B------:R-:W-:Y:S02]  /*58a0*/  WARPGROUP.DEPBAR.LE gsb0, 0x0 ;  /* 0x00008000000079c5 */ /* 0x000fe40000010000 */
[----:B------:R-:W-:-:S06]  /*58b0*/  WARPGROUP.ARRIVE ;  /* 0x00000000000079c5 */ /* 0x000fcc0000000000 */
[----:B------:R-:W-:Y:S03]  /*58c0*/  HGMMA.64x96x16.F32 R88, gdesc[UR28].tnspB, R88, gsb0 ;  /* 0x416000001c5879f0 */ /* 0x000fe60008000858 */
[----:B------:R-:W-:Y:S02]  /*58d0*/  WARPGROUP.DEPBAR.LE gsb0, 0x0 ;  /* 0x00008000000079c5 */ /* 0x000fe40000010000 */
[----:B------:R3:W-:Y:S06]  /*58e0*/  BAR.ARV R7, 0x100 ;  /* 0x000400070000751d */ /* 0x0007ec0000002000 */
[----:B------:R0:W-:Y:S02]  /*58f0*/  @!P1 SYNCS.ARRIVE.TRANS64.RED.A1T0 RZ, [R8+URZ], RZ ;  /* 0x000000ff08ff99a7 */ /* 0x0001e4000810043f */
[----:B0-----:R-:W-:-:S04]  /*5900*/  IMAD R8, R6, UR43, R9 ;  /* 0x0000002b06087c24 */ /* 0x001fc8000f8e0209 */
[----:B--2---:R-:W-:-:S04]  /*5910*/  IMAD.IADD R8, R8, 0x1, -R143 ;  /* 0x0000000108087824 */ /* 0x004fc800078e0a8f */
[C---:B------:R-:W-:Y:S02]  /*5920*/  VIADD R12, R8.reuse, UR52 ;  /* 0x00000034080c7c36 */ /* 0x040fe40008000000 */
[----:B------:R-:W-:Y:S02]  /*5930*/  VIADD R11, R8, UR6 ;  /* 0x00000006080b7c36 */ /* 0x000fe40008000000 */
[C---:B-1----:R-:W-:Y:S02]  /*5940*/  IMAD.IADD R10, R15.reuse, 0x1, R12 ;  /* 0x000000010f0a7824 */ /* 0x042fe400078e020c */
[----:B---3--:R-:W-:Y:S01]  /*5950*/  IMAD.IADD R7, R15, 0x1, R11 ;  /* 0x000000010f077824 */ /* 0x008fe200078e020b */
        /* <DEDUP_REMOVED lines=14> */
.L_x_10776:
[----:B------:R-:W-:-:S05]  /*5a40*/  IMAD.U32 R15, RZ, RZ, UR34 ;  /* 0x00000022ff0f7e24 */ /* 0x000fca000f8e00ff */
[----:B------:R-:W-:-:S13]  /*5a50*/  ISETP.NE.AND P2, PT, R15, 0x1, PT ;  /* 0x000000010f00780c */ /* 0x000fda0003f45270 */
[----:B------:R-:W0:Y:S02]  /*5a60*/  @P2 LDC.64 R8, c[0x0][0x9e8] ;  /* 0x00027a00ff082b82 */ /* 0x000e240000000a00 */
[----:B0-----:R-:W-:-:S05]  /*5a70*/  @P2 IMAD.HI.U32 R8, R20, R8, RZ ;  /* 0x0000000814082227 */ /* 0x001fca00078e00ff */
[----:B------:R-:W-:-:S07]  /*5a80*/  @P2 SHF.R.U32.HI R20, RZ, R9, R8 ;  /* 0x00000009ff142219 */ /* 0x000fce0000011608 */
.L_x_10777:
[----:B------:R-:W-:Y:S05]  /*5a90*/  BSYNC B0 ;  /* 0x0000000000007941 */ /* 0x000fea0003800000 */
.L_x_10775:
[----:B------:R-:W-:-:S04]  /*5aa0*/  IMAD R9, R20, R15, -R13 ;  /* 0x0000000f14097224 */ /* 0x000fc800078e0a0d */
[----:B------:R-:W-:-:S05]  /*5ab0*/  IMAD R8, R16, -0x2, R9 ;  /* 0xfffffffe10087824 */ /* 0x000fca00078e0209 */
[----:B------:R-:W-:Y:S02]  /*5ac0*/  VIADDMNMX R10, R8, R15, R10, PT ;  /* 0x0000000f080a7246 */ /* 0x000fe4000380010a */
[----:B------:R-:W-:-:S07]  /*5ad0*/  VIMNMX R7, R7, R8, !PT ;  /* 0x0000000807077248 */ /* 0x000fce0007fe0100 */
.L_x_10774:
        /* <DEDUP_REMOVED lines=14> */
[C---:B------:R-:W-:Y:S01]  /*5bc0*/  ISETP.LT.OR P6, PT, R10.reuse, 0x9, P6 ;  /* 0x000000090a00780c */ /* 0x040fe200037c1670 */
        /* <DEDUP_REMOVED lines=100> */
.L_x_10780:
[----:B------:R-:W-:-:S05]  /*6210*/  IMAD.U32 R10, RZ, RZ, UR34 ;  /* 0x00000022ff0a7e24 */ /* 0x000fca000f8e00ff */
[----:B------:R-:W-:-:S13]  /*6220*/  ISETP.NE.AND P3, PT, R10, 0x1, PT ;  /* 0x000000010a00780c */ /* 0x000fda0003f65270 */
[----:B------:R-:W0:Y:S02]  /*6230*/  @P3 LDC.64 R8, c[0x0][0x9e8] ;  /* 0x00027a00ff083b82 */ /* 0x000e240000000a00 */
[----:B0-----:R-:W-:-:S05]  /*6240*/  @P3 IMAD.HI.U32 R8, R7, R8, RZ ;  /* 0x0000000807083227 */ /* 0x001fca00078e00ff */
[----:B------:R-:W-:-:S07]  /*6250*/  @P3 SHF.R.U32.HI R7, RZ, R9, R8 ;  /* 0x00000009ff073219 */ /* 0x000fce0000011608 */
.L_x_10781:
[----:B------:R-:W-:Y:S05]  /*6260*/  BSYNC B0 ;  /* 0x0000000000007941 */ /* 0x000fea0003800000 */
.L_x_10779:
[----:B------:R-:W-:-:S04]  /*6270*/  IMAD R7, R7, R10, -R13 ;  /* 0x0000000a07077224 */ /* 0x000fc800078e0a0d */
[----:B------:R-:W-:-:S05]  /*6280*/  IMAD R7, R16, -0x2, R7 ;  /* 0xfffffffe10077824 */ /* 0x000fca00078e0207 */
[----:B------:R-:W-:Y:S02]  /*6290*/  VIADDMNMX R12, R7, R10, R12, PT ;  /* 0x0000000a070c7246 */ /* 0x000fe4000380010c */
[----:B------:R-:W-:-:S07]  /*62a0*/  VIMNMX R11, R11, R7, !PT ;  /* 0x000000070b0b7248 */ /* 0x000fce0007fe0100 */
.L_x_10778:
[----:B------:R-:W-:Y:S01]  /*62b0*/  FMNMX.FTZ R8, R24, R0, !PT ;  /* 0x0000000018087209 */ /* 0x000fe20007810000 */
[----:B------:R-:W-:Y:S01]  /*62c0*/  UMOV UR50, UR53 ;  /* 0x0000003500327c82 */ /* 0x000fe20008000000 */
        /* <DEDUP_REMOVED lines=18> */
[C---:B------:R-:W-:Y:S02]  /*63f0*/  ISETP.GT.AND P5, PT, R11.reuse, RZ, P2 ;  /* 0x000000ff0b00720c */ /* 0x040fe400017a4270 */
[----:B------:R-:W-:Y:S02]  /*6400*/  FMNMX.FTZ R8, R44, R7, !PT ;  /* 0x000000072c087209 */ /* 0x000fe40007810000 */
        /* <DEDUP_REMOVED lines=10> */
[----:B------:R-:W-:Y:S02]  /*64b0*/  ISETP.LT.OR P3, PT, R12, 0x9, P3 ;  /* 0x000000090c00780c */ /* 0x000fe40001f61670 */
[----:B------:R-:W-:Y:S02]  /*64c0*/  FMNMX.FTZ R8, R56, R7, !PT ;  /* 0x0000000738087209 */ /* 0x000fe40007810000 */
[----:B------:R-:W-:Y:S02]  /*64d0*/  FSEL R27, R27, -INF , !P4 ;  /* 0xff8000001b1b7808 */ /* 0x000fe40006000000 */
[----:B------:R-:W-:Y:S02]  /*64e0*/  FMNMX.FTZ R7, R57, R8, !PT ;  /* 0x0000000839077209 */ /* 0x000fe40007810000 */
[----:B------:R-:W-:-:S02]  /*64f0*/  FMNMX.FTZ R20, R26, R5, !PT ;  /* 0x000000051a147209 */ /* 0x000fc40007810000 */
[----:B------:R-:W-:Y:S02]  /*6500*/  FMNMX.FTZ R8, R60, R7, !PT ;  /* 0x000000073c087209 */ /* 0x000fe40007810000 */
[----:B------:R-:W-:Y:S02]  /*6510*/  ISETP.GT.AND P4, PT, R11, 0x10, P2 ;  /* 0x000000100b00780c */ /* 0x000fe40001784270 */
[----:B------:R-:W-:Y:S02]  /*6520*/  FMNMX.FTZ R7, R61, R8, !PT ;  /* 0x000000083d077209 */ /* 0x000fe40007810000 */
[----:B------:R-:W-:Y:S02]  /*6530*/  FSEL R30, R30, -INF , !P3 ;  /* 0xff8000001e1e7808 */ /* 0x000fe40005800000 */
[----:B------:R-:W-:Y:S02]  /*6540*/  FMNMX.FTZ R8, R64, R7, !PT ;  /* 0x0000000740087209 */ /* 0x000fe40007810000 */
[----:B------:R-:W-:-:S02]  /*6550*/  FMNMX.FTZ R21, R27, R20, !PT ;  /* 0x000000141b157209 */ /* 0x000fc40007810000 */
        /* <DEDUP_REMOVED lines=21> */
[C---:B------:R-:W-:Y:S02]  /*66b0*/  ISETP.GT.AND P4, PT, R11.reuse, 0x28, P2 ;  /* 0x000000280b00780c */ /* 0x040fe40001784270 */
[----:B------:R-:W-:Y:S01]  /*66c0*/  FSEL R42, R42, -INF , !P3 ;  /* 0xff8000002a2a7808 */ /* 0x000fe20005800000 */
[----:B------:R-:W0:Y:S01]  /*66d0*/  SHFL.BFLY PT, R7, R8, 0x2, 0x1f ;  /* 0x0c401f0008077f89 */ /* 0x000e2200000e0000 */
[----:B------:R-:W-:-:S02]  /*66e0*/  ISETP.GT.AND P3, PT, R11, 0x29, P2 ;  /* 0x000000290b00780c */ /* 0x000fc40001764270 */
[C---:B------:R-:W-:Y:S02]  /*66f0*/  ISETP.LT.OR P4, PT, R12.reuse, 0x29, P4 ;  /* 0x000000290c00780c */ /* 0x040fe40002781670 */
[----:B------:R-:W-:Y:S02]  /*6700*/  ISETP.LT.OR P3, PT, R12, 0x2a, P3 ;  /* 0x0000002a0c00780c */ /* 0x000fe40001f61670 */
[----:B------:R-:W-:Y:S02]  /*6710*/  FSEL R46, R46, -INF , !P4 ;  /* 0xff8000002e2e7808 */ /* 0x000fe40006000000 */
[----:B------:R-:W-:Y:S02]  /*6720*/  ISETP.GT.AND P4, PT, R11, 0x30, P2 ;  /* 0x000000300b00780c */ /* 0x000fe40001784270 */
[----:B------:R-:W-:Y:S02]  /*6730*/  FSEL R47, R47, -INF , !P3 ;  /* 0xff8000002f2f7808 */ /* 0x000fe40005800000 */
[----:B------:R-:W-:-:S02]  /*6740*/  ISETP.GT.AND P3, PT, R11, 0x31, P2 ;  /* 0x000000310b00780c */ /* 0x000fc40001764270 */
[C---:B------:R-:W-:Y:S02]  /*6750*/  ISETP.LT.OR P4, PT, R12.reuse, 0x31, P4 ;  /* 0x000000310c00780c */ /* 0x040fe40002781670 */
[C---:B------:R-:W-:Y:S02]  /*6760*/  ISETP.GT.AND P5, PT, R11.reuse, 0x38, P2 ;  /* 0x000000380b00780c */ /* 0x040fe400017a4270 */
[----:B------:R-:W-:Y:S02]  /*6770*/  ISETP.LT.OR P3, PT, R12, 0x32, P3 ;  /* 0x000000320c00780c */ /* 0x000fe40001f61670 */
[----:B------:R-:W-:Y:S02]  /*6780*/  FSEL R50, R50, -INF , !P4 ;  /* 0xff80000032327808 */ /* 0x000fe40006000000 */
[----:B------:R-:W-:Y:S02]  /*6790*/  ISETP.GT.AND P4, PT, R11, 0x39, P2 ;  /* 0x000000390b00780c */ /* 0x000fe40001784270 */
[----:B0-----:R-:W-:-:S02]  /*67a0*/  FMNMX.FTZ R9, R8, R7, !PT ;  /* 0x0000000708097209 */ /* 0x001fc40007810000 */
[----:B------:R-:W-:Y:S02]  /*67b0*/  FSEL R51, R51, -INF , !P3 ;  /* 0xff80000033337808 */ /* 0x000fe40005800000 */
[C---:B------:R-:W-:Y:S01]  /*67c0*/  ISETP.LT.OR P5, PT, R12.reuse, 0x39, P5 ;  /* 0x000000390c00780c */ /* 0x040fe20002fa1670 */
[----:B------:R-:W0:Y:S01]  /*67d0*/  SHFL.BFLY PT, R10, R9, 0x1, 0x1f ;  /* 0x0c201f00090a7f89 */ /* 0x000e2200000e0000 */
[C---:B------:R-:W-:Y:S02]  /*67e0*/  ISETP.GT.AND P3, PT, R11.reuse, 0x40, P2 ;  /* 0x000000400b00780c */ /* 0x040fe40001764270 */
[----:B------:R-:W-:Y:S02]  /*67f0*/  ISETP.LT.OR P4, PT, R12, 0x3a, P4 ;  /* 0x0000003a0c00780c */ /* 0x000fe40002781670 */
[----:B------:R-:W-:Y:S02]  /*6800*/  FSEL R54, R54, -INF , !P5 ;  /* 0xff80000036367808 */ /* 0x000fe40006800000 */
[----:B------:R-:W-:-:S02]  /*6810*/  ISETP.GT.AND P5, PT, R11, 0x41, P2 ;  /* 0x000000410b00780c */ /* 0x000fc400017a4270 */
[----:B------:R-:W-:Y:S02]  /*6820*/  FSEL R55, R55, -INF , !P4 ;  /* 0xff80000037377808 */ /* 0x000fe40006000000 */
[C---:B------:R-:W-:Y:S02]  /*6830*/  ISETP.LT.OR P3, PT, R12.reuse, 0x41, P3 ;  /* 0x000000410c00780c */ /* 0x040fe40001f61670 */
[C---:B------:R-:W-:Y:S02]  /*6840*/  ISETP.GT.AND P4, PT, R11.reuse, 0x48, P2 ;  /* 0x000000480b00780c */ /* 0x040fe40001784270 */
[----:B------:R-:W-:Y:S02]  /*6850*/  ISETP.LT.OR P5, PT, R12, 0x42, P5 ;  /* 0x000000420c00780c */ /* 0x000fe40002fa1670 */
[----:B------:R-:W-:Y:S02]  /*6860*/  FSEL R58, R58, -INF , !P3 ;  /* 0xff8000003a3a7808 */ /* 0x000fe40005800000 */
[----:B------:R-:W-:-:S02]  /*6870*/  ISETP.GT.AND P3, PT, R11, 0x49, P2 ;  /* 0x000000490b00780c */ /* 0x000fc40001764270 */
[----:B------:R-:W-:Y:S02]  /*6880*/  FSEL R59, R59, -INF , !P5 ;  /* 0xff8000003b3b7808 */ /* 0x000fe40006800000 */
[C---:B------:R-:W-:Y:S02]  /*6890*/  ISETP.LT.OR P4, PT, R12.reuse, 0x49, P4 ;  /* 0x000000490c00780c */ /* 0x040fe40002781670 */
[----:B0-----:R-:W-:Y:S02]  /*68a0*/  FMNMX.FTZ R7, R9, R10, !PT ;  /* 0x0000000a09077209 */ /* 0x001fe40007810000 */
[----:B------:R-:W-:Y:S02]  /*68b0*/  ISETP.GT.AND P5, PT, R11, 0x50, P2 ;  /* 0x000000500b00780c */ /* 0x000fe400017a4270 */
[C---:B------:R-:W-:Y:S01]  /*68c0*/  FSETP.NEU.FTZ.AND P6, PT, R7.reuse, -INF , PT ;  /* 0xff8000000700780b */ /* 0x040fe20003fdd000 */
[----:B------:R-:W-:Y:S01]  /*68d0*/  FMUL.FTZ R10, R7, UR33 ;  /* 0x00000021070a7c20 */ /* 0x000fe20008410000 */
[----:B------:R-:W-:-:S02]  /*68e0*/  ISETP.LT.OR P3, PT, R12, 0x4a, P3 ;  /* 0x0000004a0c00780c */ /* 0x000fc40001f61670 */
[----:B------:R-:W-:Y:S02]  /*68f0*/  FSEL R62, R62, -INF , !P4 ;  /* 0xff8000003e3e7808 */ /* 0x000fe40006000000 */
[----:B------:R-:W-:Y:S02]  /*6900*/  FSEL R8, R10, RZ, P6 ;  /* 0x000000ff0a087208 */ /* 0x000fe40003000000 */
[----:B------:R-:W-:Y:S02]  /*6910*/  ISETP.GT.AND P4, PT, R11, 0x51, P2 ;  /* 0x000000510b00780c */ /* 0x000fe40001784270 */
        /* <DEDUP_REMOVED lines=12> */
[----:B------:R0:W-:Y:S01]  /*69e0*/  MUFU.EX2 R20, R33 ;  /* 0x0000002100147308 */ /* 0x0001e20000000800 */
[--C-:B------:R-:W-:Y:S01]  /*69f0*/  FFMA.FTZ R41, R41, UR33, -R8.reuse ;  /* 0x0000002129297c23 */ /* 0x100fe20008010808 */
[----:B------:R-:W-:Y:S01]  /*6a00*/  FMNMX.FTZ R25, R35, R24, !PT ;  /* 0x0000001823197209 */ /* 0x000fe20007810000 */
[--C-:B------:R-:W-:Y:S01]  /*6a10*/  FFMA.FTZ R45, R45, UR33, -R8.reuse ;  /* 0x000000212d2d7c23 */ /* 0x100fe20008010808 */
[----:B------:R-:W-:Y:S01]  /*6a20*/  ISETP.LT.OR P5, PT, R12, 0x51, P5 ;  /* 0x000000510c00780c */ /* 0x000fe20002fa1670 */
[--C-:B------:R-:W-:Y:S01]  /*6a30*/  FFMA.FTZ R53, R53, UR33, -R8.reuse ;  /* 0x0000002135357c23 */ /* 0x100fe20008010808 */
[----:B------:R-:W-:Y:S01]  /*6a40*/  FMNMX.FTZ R28, R38, R25, !PT ;  /* 0x00000019261c7209 */ /* 0x000fe20007810000 */
[--C-:B------:R-:W-:Y:S01]  /*6a50*/  FFMA.FTZ R25, R40, UR33, -R8.reuse ;  /* 0x0000002128197c23 */ /* 0x100fe20008010808 */
[----:B------:R1:W-:Y:S01]  /*6a60*/  MUFU.EX2 R24, R37 ;  /* 0x0000002500187308 */ /* 0x0003e20000000800 */
[----:B------:R-:W-:Y:S01]  /*6a70*/  ISETP.LT.OR P4, PT, R12, 0x52, P4 ;  /* 0x000000520c00780c */ /* 0x000fe20002781670 */
[--C-:B------:R-:W-:Y:S01]  /*6a80*/  FFMA.FTZ R49, R49, UR33, -R8.reuse ;  /* 0x0000002131317c23 */ /* 0x100fe20008010808 */
[----:B------:R-:W-:Y:S01]  /*6a90*/  FMNMX.FTZ R29, R39, R28, !PT ;  /* 0x0000001c271d7209 */ /* 0x000fe20007810000 */
[--C-:B------:R-:W-:Y:S01]  /*6aa0*/  FFMA.FTZ R57, R57, UR33, -R8.reuse ;  /* 0x0000002139397c23 */ /* 0x100fe20008010808 */
[----:B------:R-:W-:Y:S01]  /*6ab0*/  ISETP.GT.AND P3, PT, R11, 0x58, P2 ;  /* 0x000000580b00780c */ /* 0x000fe20001764270 */
[----:B------:R-:W-:Y:S01]  /*6ac0*/  FFMA.FTZ R64, R64, UR33, -R8 ;  /* 0x0000002140407c23 */ /* 0x000fe20008010808 */
[----:B------:R-:W-:Y:S01]  /*6ad0*/  FMNMX.FTZ R28, R42, R29, !PT ;  /* 0x0000001d2a1c7209 */ /* 0x000fe20007810000 */
[----:B------:R-:W-:Y:S01]  /*6ae0*/  MUFU.EX2 R9, R9 ;  /* 0x0000000900097308 */ /* 0x000fe20000000800 */
[----:B------:R-:W-:-:S02]  /*6af0*/  FSEL R66, R66, -INF , !P5 ;  /* 0xff80000042427808 */ /* 0x000fc40006800000 */
[----:B------:R-:W-:Y:S02]  /*6b00*/  FMNMX.FTZ R29, R43, R28, !PT ;  /* 0x0000001c2b1d7209 */ /* 0x000fe40007810000 */
[----:B------:R-:W-:Y:S02]  /*6b10*/  FSEL R67, R67, -INF , !P4 ;  /* 0xff80000043437808 */ /* 0x000fe40006000000 */
[----:B------:R-:W-:Y:S01]  /*6b20*/  FMNMX.FTZ R32, R46, R29, !PT ;  /* 0x0000001d2e207209 */ /* 0x000fe20007810000 */
[----:B------:R2:W-:Y:S01]  /*6b30*/  MUFU.EX2 R28, R41 ;  /* 0x00000029001c7308 */ /* 0x0005e20000000800 */
[----:B------:R-:W-:Y:S01]  /*6b40*/  ISETP.GT.AND P5, PT, R11, 0x59, P2 ;  /* 0x000000590b00780c */ /* 0x000fe200017a4270 */
[----:B------:R-:W-:Y:S01]  /*6b50*/  FFMA.FTZ R29, R44, UR33, -R8 ;  /* 0x000000212c1d7c23 */ /* 0x000fe20008010808 */
[----:B0-----:R-:W-:Y:S02]  /*6b60*/  FMNMX.FTZ R33, R47, R32, !PT ;  /* 0x000000202f217209 */ /* 0x001fe40007810000 */
[----:B------:R-:W-:-:S02]  /*6b70*/  ISETP.GT.AND P4, PT, R11, 0x60, P2 ;  /* 0x000000600b00780c */ /* 0x000fc40001784270 */
[----:B------:R-:W-:Y:S01]  /*6b80*/  FMNMX.FTZ R32, R50, R33, !PT ;  /* 0x0000002132207209 */ /* 0x000fe20007810000 */
[----:B------:R-:W-:Y:S01]  /*6b90*/  MUFU.EX2 R10, R10 ;  /* 0x0000000a000a7308 */ /* 0x000fe20000000800 */
[C---:B------:R-:W-:Y:S02]  /*6ba0*/  ISETP.LT.OR P3, PT, R12.reuse, 0x59, P3 ;  /* 0x000000590c00780c */ /* 0x040fe40001f61670 */
[----:B------:R-:W-:Y:S02]  /*6bb0*/  FMNMX.FTZ R33, R51, R32, !PT ;  /* 0x0000002033217209 */ /* 0x000fe40007810000 */
[----:B------:R-:W-:Y:S02]  /*6bc0*/  ISETP.LT.OR P5, PT, R12, 0x5a, P5 ;  /* 0x0000005a0c00780c */ /* 0x000fe40002fa1670 */
[----:B------:R-:W-:Y:S01]  /*6bd0*/  FMNMX.FTZ R36, R54, R33, !PT ;  /* 0x0000002136247209 */ /* 0x000fe20007810000 */
[----:B------:R-:W-:Y:S01]  /*6be0*/  MUFU.EX2 R32, R45 ;  /* 0x0000002d00207308 */ /* 0x000fe20000000800 */
[----:B------:R-:W-:Y:S01]  /*6bf0*/  FSEL R70, R70, -INF , !P3 ;  /* 0xff80000046467808 */ /* 0x000fe20005800000 */
[----:B------:R-:W-:Y:S01]  /*6c00*/  FFMA.FTZ R33, R48, UR33, -R8 ;  /* 0x0000002130217c23 */ /* 0x000fe20008010808 */
[----:B-1----:R-:W-:-:S02]  /*6c10*/  FMNMX.FTZ R37, R55, R36, !PT ;  /* 0x0000002437257209 */ /* 0x002fc40007810000 */
[----:B------:R-:W-:Y:S02]  /*6c20*/  ISETP.LT.OR P4, PT, R12, 0x61, P4 ;  /* 0x000000610c00780c */ /* 0x000fe40002781670 */
[----:B------:R-:W-:Y:S01]  /*6c30*/  FMNMX.FTZ R36, R58, R37, !PT ;  /* 0x000000253a247209 */ /* 0x000fe20007810000 */
[----:B------:R-:W-:Y:S01]  /*6c40*/  MUFU.EX2 R13, R13 ;  /* 0x0000000d000d7308 */ /* 0x000fe20000000800 */
[----:B------:R-:W-:Y:S02]  /*6c50*/  ISETP.GT.AND P3, PT, R11, 0x61, P2 ;  /* 0x000000610b00780c */ /* 0x000fe40001764270 */
[----:B------:R-:W-:Y:S02]  /*6c60*/  FMNMX.FTZ R37, R59, R36, !PT ;  /* 0x000000243b257209 */ /* 0x000fe40007810000 */
[----:B------:R-:W-:Y:S02]  /*6c70*/  FSEL R71, R71, -INF , !P5 ;  /* 0xff80000047477808 */ /* 0x000fe40006800000 */
[----:B------:R-:W-:Y:S01]  /*6c80*/  FMNMX.FTZ R40, R62, R37, !PT ;  /* 0x000000253e287209 */ /* 0x000fe20007810000 */
[----:B------:R0:W-:Y:S01]  /*6c90*/  MUFU.EX2 R36, R49 ;  /* 0x0000003100247308 */ /* 0x0001e20000000800 */
[----:B------:R-:W-:Y:S01]  /*6ca0*/  FSEL R74, R74, -INF , !P4 ;  /* 0xff8000004a4a7808 */ /* 0x000fe20006000000 */
[--C-:B------:R-:W-:Y:S01]  /*6cb0*/  FFMA.FTZ R37, R52, UR33, -R8.reuse ;  /* 0x0000002134257c23 */ /* 0x100fe20008010808 */
[----:B--2---:R-:W-:Y:S01]  /*6cc0*/  FMNMX.FTZ R41, R63, R40, !PT ;  /* 0x000000283f297209 */ /* 0x004fe20007810000 */
[--C-:B------:R-:W-:Y:S01]  /*6cd0*/  FFMA.FTZ R52, R68, UR33, -R8.reuse ;  /* 0x0000002144347c23 */ /* 0x100fe20008010808 */
[----:B------:R-:W-:Y:S01]  /*6ce0*/  ISETP.GT.AND P5, PT, R11, 0x68, P2 ;  /* 0x000000680b00780c */ /* 0x000fe200017a4270 */
[--C-:B------:R-:W-:Y:S01]  /*6cf0*/  FFMA.FTZ R68, R81, UR33, -R8.reuse ;  /* 0x0000002151447c23 */ /* 0x100fe20008010808 */
[----:B------:R-:W-:Y:S01]  /*6d00*/  FMNMX.FTZ R40, R66, R41, !PT ;  /* 0x0000002942287209 */ /* 0x000fe20007810000 */
[----:B------:R-:W-:Y:S01]  /*6d10*/  MUFU.EX2 R14, R14 ;  /* 0x0000000e000e7308 */ /* 0x000fe20000000800 */
[----:B------:R-:W-:Y:S01]  /*6d20*/  ISETP.GT.AND P4, PT, R11, 0x69, P2 ;  /* 0x000000690b00780c */ /* 0x000fe20001784270 */
[--C-:B0-----:R-:W-:Y:S01]  /*6d30*/  FFMA.FTZ R49, R65, UR33, -R8.reuse ;  /* 0x0000002141317c23 */ /* 0x101fe20008010808 */
[----:B------:R-:W-:Y:S01]  /*6d40*/  FMNMX.FTZ R41, R67, R40, !PT ;  /* 0x0000002843297209 */ /* 0x000fe20007810000 */
[----:B------:R-:W-:Y:S01]  /*6d50*/  FFMA.FTZ R65, R84, UR33, -R8 ;  /* 0x0000002154417c23 */ /* 0x000fe20008010808 */
[----:B------:R-:W-:-:S02]  /*6d60*/  ISETP.LT.OR P3, PT, R12, 0x62, P3 ;  /* 0x000000620c00780c */ /* 0x000fc40001f61670 */
[----:B------:R-:W-:Y:S01]  /*6d70*/  FMNMX.FTZ R44, R70, R41, !PT ;  /* 0x00000029462c7209 */ /* 0x000fe20007810000 */
[----:B------:R0:W-:Y:S01]  /*6d80*/  MUFU.EX2 R40, R53 ;  /* 0x0000003500287308 */ /* 0x0001e20000000800 */
[----:B------:R-:W-:Y:S01]  /*6d90*/  ISETP.LT.OR P5, PT, R12, 0x69, P5 ;  /* 0x000000690c00780c */ /* 0x000fe20002fa1670 */
[--C-:B------:R-:W-:Y:S01]  /*6da0*/  FFMA.FTZ R41, R56, UR33, -R8.reuse ;  /* 0x0000002138297c23 */ /* 0x100fe20008010808 */
[----:B------:R-:W-:Y:S01]  /*6db0*/  FMNMX.FTZ R45, R71, R44, !PT ;  /* 0x0000002c472d7209 */ /* 0x000fe20007810000 */
[--C-:B------:R-:W-:Y:S01]  /*6dc0*/  FFMA.FTZ R56, R72, UR33, -R8.reuse ;  /* 0x0000002148387c23 */ /* 0x100fe20008010808 */
[----:B------:R-:W-:Y:S02]  /*6dd0*/  ISETP.LT.OR P4, PT, R12, 0x6a, P4 ;  /* 0x0000006a0c00780c */ /* 0x000fe40002781670 */
[----:B------:R-:W-:Y:S01]  /*6de0*/  FSEL R75, R75, -INF , !P3 ;  /* 0xff8000004b4b7808 */ /* 0x000fe20005800000 */
[----:B------:R-:W-:Y:S01]  /*6df0*/  MUFU.EX2 R15, R15 ;  /* 0x0000000f000f7308 */ /* 0x000fe20000000800 */
[----:B------:R-:W-:Y:S01]  /*6e00*/  FMNMX.FTZ R44, R74, R45, !PT ;  /* 0x0000002d4a2c7209 */ /* 0x000fe20007810000 */
[--C-:B------:R-:W-:Y:S01]  /*6e10*/  FFMA.FTZ R45, R60, UR33, -R8.reuse ;  /* 0x000000213c2d7c23 */ /* 0x100fe20008010808 */
[----:B------:R-:W-:Y:S01]  /*6e20*/  FSEL R78, R78, -INF , !P5 ;  /* 0xff8000004e4e7808 */ /* 0x000fe20006800000 */
[----:B0-----:R-:W-:Y:S01]  /*6e30*/  FFMA.FTZ R53, R69, UR33, -R8 ;  /* 0x0000002145357c23 */ /* 0x001fe20008010808 */
[----:B------:R-:W-:-:S02]  /*6e40*/  FSEL R79, R79, -INF , !P4 ;  /* 0xff8000004f4f7808 */ /* 0x000fc40006000000 */
[C---:B------:R-:W-:Y:S01]  /*6e50*/  ISETP.GT.AND P3, PT, R11.reuse, 0x70, P2 ;  /* 0x000000700b00780c */ /* 0x040fe20001764270 */
[----:B------:R-:W-:Y:S01]  /*6e60*/  MUFU.EX2 R21, R21 ;  /* 0x0000001500157308 */ /* 0x000fe20000000800 */
[C---:B------:R-:W-:Y:S02]  /*6e70*/  ISETP.GT.AND P5, PT, R11.reuse, 0x71, P2 ;  /* 0x000000710b00780c */ /* 0x040fe400017a4270 */
[C---:B------:R-:W-:Y:S02]  /*6e80*/  ISETP.GT.AND P4, PT, R11.reuse, 0x78, P2 ;  /* 0x000000780b00780c */ /* 0x040fe40001784270 */
[----:B------:R-:W-:Y:S02]  /*6e90*/  ISETP.GT.AND P2, PT, R11, 0x79, P2 ;  /* 0x000000790b00780c */ /* 0x000fe40001744270 */
[----:B------:R-:W-:Y:S01]  /*6ea0*/  FMNMX.FTZ R11, R75, R44, !PT ;  /* 0x0000002c4b0b7209 */ /* 0x000fe20007810000 */
[----:B------:R-:W-:Y:S01]  /*6eb0*/  MUFU.EX2 R25, R25 ;  /* 0x0000001900197308 */ /* 0x000fe20000000800 */
[----:B------:R-:W-:-:S02]  /*6ec0*/  ISETP.LT.OR P3, PT, R12, 0x71, P3 ;  /* 0x000000710c00780c */ /* 0x000fc40001f61670 */
[----:B------:R-:W-:Y:S02]  /*6ed0*/  FMNMX.FTZ R48, R78, R11, !PT ;  /* 0x0000000b4e307209 */ /* 0x000fe40007810000 */
[----:B------:R-:W-:Y:S02]  /*6ee0*/  ISETP.LT.OR P5, PT, R12, 0x72, P5 ;  /* 0x000000720c00780c */ /* 0x000fe40002fa1670 */
[----:B------:R-:W-:Y:S01]  /*6ef0*/  FSEL R82, R82, -INF , !P3 ;  /* 0xff80000052527808 */ /* 0x000fe20005800000 */
[----:B------:R0:W-:Y:S01]  /*6f00*/  MUFU.EX2 R44, R57 ;  /* 0x00000039002c7308 */ /* 0x0001e20000000800 */
[----:B------:R-:W-:Y:S02]  /*6f10*/  FMNMX.FTZ R11, R79, R48, !PT ;  /* 0x000000304f0b7209 */ /* 0x000fe40007810000 */
[----:B------:R-:W-:Y:S02]  /*6f20*/  ISETP.LT.OR P4, PT, R12, 0x79, P4 ;  /* 0x000000790c00780c */ /* 0x000fe40002781670 */
[----:B------:R-:W-:-:S02]  /*6f30*/  FSEL R83, R83, -INF , !P5 ;  /* 0xff80000053537808 */ /* 0x000fc40006800000 */
[----:B------:R-:W-:Y:S01]  /*6f40*/  FMNMX.FTZ R48, R82, R11, !PT ;  /* 0x0000000b52307209 */ /* 0x000fe20007810000 */
[----:B------:R-:W-:Y:S01]  /*6f50*/  MUFU.EX2 R29, R29 ;  /* 0x0000001d001d7308 */ /* 0x000fe20000000800 */
[----:B------:R-:W-:Y:S01]  /*6f60*/  ISETP.LT.OR P2, PT, R12, 0x7a, P2 ;  /* 0x0000007a0c00780c */ /* 0x000fe20001741670 */
[--C-:B------:R-:W-:Y:S01]  /*6f70*/  FFMA.FTZ R12, R61, UR33, -R8.reuse ;  /* 0x000000213d0c7c23 */ /* 0x100fe20008010808 */
[----:B------:R-:W-:Y:S01]  /*6f80*/  FSEL R86, R86, -INF , !P4 ;  /* 0xff80000056567808 */ /* 0x000fe20006000000 */
[--C-:B0-----:R-:W-:Y:S01]  /*6f90*/  FFMA.FTZ R57, R73, UR33, -R8.reuse ;  /* 0x0000002149397c23 */ /* 0x101fe20008010808 */
[----:B------:R-:W-:Y:S01]  /*6fa0*/  FMNMX.FTZ R11, R83, R48, !PT ;  /* 0x00000030530b7209 */ /* 0x000fe20007810000 */
[----:B------:R-:W-:Y:S01]  /*6fb0*/  FFMA.FTZ R61, R77, UR33, -R8 ;  /* 0x000000214d3d7c23 */ /* 0x000fe20008010808 */
[----:B------:R-:W-:Y:S01]  /*6fc0*/  FSEL R87, R87, -INF , !P2 ;  /* 0xff80000057577808 */ /* 0x000fe20005000000 */
[----:B------:R-:W-:Y:S01]  /*6fd0*/  MUFU.EX2 R33, R33 ;  /* 0x0000002100217308 */ /* 0x000fe20000000800 */
[----:B------:R-:W-:-:S04]  /*6fe0*/  FMNMX.FTZ R48, R86, R11, !PT ;  /* 0x0000000b56307209 */ /* 0x000fc80007810000 */
[----:B------:R-:W-:-:S03]  /*6ff0*/  FMNMX.FTZ R11, R87, R48, !PT ;  /* 0x00000030570b7209 */ /* 0x000fc60007810000 */
[----:B------:R0:W-:Y:S02]  /*7000*/  MUFU.EX2 R48, R64 ;  /* 0x0000004000307308 */ /* 0x0001e40000000800 */
[----:B------:R-:W1:Y:S06]  /*7010*/  SHFL.BFLY PT, R60, R11, 0x2, 0x1f ;  /* 0x0c401f000b3c7f89 */ /* 0x000e6c00000e0000 */
[----:B------:R-:W-:Y:S01]  /*7020*/  MUFU.EX2 R37, R37 ;  /* 0x0000002500257308 */ /* 0x000fe20000000800 */
[----:B0-----:R-:W-:-:S07]  /*7030*/  FFMA.FTZ R64, R80, UR33, -R8 ;  /* 0x0000002150407c23 */ /* 0x001fce0008010808 */
[----:B------:R-:W-:Y:S08]  /*7040*/  MUFU.EX2 R41, R41 ;  /* 0x0000002900297308 */ /* 0x000ff00000000800 */
[----:B------:R-:W-:Y:S01]  /*7050*/  MUFU.EX2 R45, R45 ;  /* 0x0000002d002d7308 */ /* 0x000fe20000000800 */
[----:B-1----:R-:W-:Y:S01]  /*7060*/  FMNMX.FTZ R69, R11, R60, !PT ;  /* 0x0000003c0b457209 */ /* 0x002fe20007810000 */
[--C-:B------:R-:W-:Y:S01]  /*7070*/  FFMA.FTZ R60, R76, UR33, -R8.reuse ;  /* 0x000000214c3c7c23 */ /* 0x100fe20008010808 */
[----:B------:R-:W-:Y:S01]  /*7080*/  FSEL R11, R7, RZ, P6 ;  /* 0x000000ff070b7208 */ /* 0x000fe20003000000 */
[----:B------:R-:W-:-:S02]  /*7090*/  FFMA.FTZ R8, R85, UR33, -R8 ;  /* 0x0000002155087c23 */ /* 0x000fc40008010808 */
[----:B------:R-:W0:Y:S02]  /*70a0*/  SHFL.BFLY PT, R72, R69, 0x1, 0x1f ;  /* 0x0c201f0045487f89 */ /* 0x000e2400000e0000 */
[----:B------:R-:W-:Y:S01]  /*70b0*/  MUFU.EX2 R12, R12 ;  /* 0x0000000c000c7308 */ /* 0x000fe20000000800 */
[----:B------:R-:W-:-:S07]  /*70c0*/  FADD.FTZ R11, -R11, R0 ;  /* 0x000000000b0b7221 */ /* 0x000fce0000010100 */
[----:B------:R1:W-:Y:S08]  /*70d0*/  MUFU.EX2 R0, R8 ;  /* 0x0000000800007308 */ /* 0x0003f00000000800 */
[----:B------:R-:W-:Y:S01]  /*70e0*/  MUFU.EX2 R49, R49 ;  /* 0x0000003100317308 */ /* 0x000fe20000000800 */
[----:B0-----:R-:W-:Y:S01]  /*70f0*/  FMNMX.FTZ R69, R69, R72, !PT ;  /* 0x0000004845457209 */ /* 0x001fe20007810000 */
[----:B------:R-:W-:-:S06]  /*7100*/  FMUL.FTZ R72, R11, UR33 ;  /* 0x000000210b487c20 */ /* 0x000fcc0008410000 */
[----:B------:R-:W-:Y:S01]  /*7110*/  MUFU.EX2 R52, R52 ;  /* 0x0000003400347308 */ /* 0x000fe20000000800 */
[C---:B------:R-:W-:Y:S01]  /*7120*/  FSETP.NEU.FTZ.AND P2, PT, R69.reuse, -INF , PT ;  /* 0xff8000004500780b */ /* 0x040fe20003f5d000 */
[----:B------:R-:W-:-:S03]  /*7130*/  FMUL.FTZ R73, R69, UR33 ;  /* 0x0000002145497c20 */ /* 0x000fc60008410000 */
[----:B-1----:R-:W-:Y:S02]  /*7140*/  FSEL R8, R69, RZ, P2 ;  /* 0x000000ff45087208 */ /* 0x002fe40001000000 */
[----:B------:R-:W-:Y:S01]  /*7150*/  FSEL R73, R73, RZ, P2 ;  /* 0x000000ff49497208 */ /* 0x000fe20001000000 */
[----:B------:R-:W0:Y:S01]  /*7160*/  MUFU.EX2 R72, R72 ;  /* 0x0000004800487308 */ /* 0x000e220000000800 */
[----:B------:R-:W-:Y:S01]  /*7170*/  ISETP.GT.AND P2, PT, R2, UR55, PT ;  /* 0x0000003702007c0c */ /* 0x000fe2000bf44270 */
[----:B------:R-:W-:Y:S01]  /*7180*/  FADD.FTZ R8, -R8, R5 ;  /* 0x0000000508087221 */ /* 0x000fe20000010100 */
[----:B------:R-:W-:Y:S02]  /*7190*/  VIADD R2, R2, 0xffffffff ;  /* 0xffffffff02027836 */ /* 0x000fe40000000000 */
[--C-:B------:R-:W-:Y:S01]  /*71a0*/  FFMA.FTZ R11, R26, UR33, -R73.reuse ;  /* 0x000000211a0b7c23 */ /* 0x100fe20008010849 */
[----:B------:R-:W-:Y:S01]  /*71b0*/  FFMA.FTZ R76, R27, UR33, -R73 ;  /* 0x000000211b4c7c23 */ /* 0x000fe20008010849 */
[----:B------:R-:W-:Y:S01]  /*71c0*/  FMUL.FTZ R5, R8, UR33 ;  /* 0x0000002108057c20 */ /* 0x000fe20008410000 */
[----:B------:R-:W-:-:S02]  /*71d0*/  IMAD.U32 R8, RZ, RZ, UR45 ;  /* 0x0000002dff087e24 */ /* 0x000fc4000f8e00ff */
[--C-:B------:R-:W-:Y:S01]  /*71e0*/  FFMA.FTZ R30, R30, UR33, -R73.reuse ;  /* 0x000000211e1e7c23 */ /* 0x100fe20008010849 */
[--C-:B------:R-:W-:Y:S01]  /*71f0*/  FFMA.FTZ R80, R31, UR33, -R73.reuse ;  /* 0x000000211f507c23 */ /* 0x100fe20008010849 */
[----:B------:R-:W-:Y:S01]  /*7200*/  MUFU.EX2 R11, R11 ;  /* 0x0000000b000b7308 */ /* 0x000fe20000000800 */
[--C-:B------:R-:W-:Y:S01]  /*7210*/  FFMA.FTZ R77, R47, UR33, -R73.reuse ;  /* 0x000000212f4d7c23 */ /* 0x100fe20008010849 */
[----:B------:R-:W-:Y:S01]  /*7220*/  @!P1 LEA R8, R8, UR42, 0x3 ;  /* 0x0000002a08089c11 */ /* 0x000fe2000f8e18ff */
[--C-:B------:R-:W-:Y:S01]  /*7230*/  FFMA.FTZ R31, R35, UR33, -R73.reuse ;  /* 0x00000021231f7c23 */ /* 0x100fe20008010849 */
[--C-:B------:R-:W-:Y:S01]  /*7240*/  FFMA.FTZ R47, R55, UR33, -R73.reuse ;  /* 0x00000021372f7c23 */ /* 0x100fe20008010849 */
[--C-:B------:R-:W-:Y:S01]  /*7250*/  FFMA.FTZ R27, R34, UR33, -R73.reuse ;  /* 0x00000021221b7c23 */ /* 0x100fe20008010849 */
[----:B------:R-:W-:Y:S01]  /*7260*/  FFMA.FTZ R35, R38, UR33, -R73 ;  /* 0x0000002126237c23 */ /* 0x000fe20008010849 */
[----:B------:R-:W-:Y:S01]  /*7270*/  @!P1 VIADD R8, R8, 0x2d860 ;  /* 0x0002d86008089836 */ /* 0x000fe20000000000 */
[----:B------:R-:W1:Y:S01]  /*7280*/  MUFU.EX2 R5, R5 ;  /* 0x0000000500057308 */ /* 0x000e620000000800 */
[----:B0-----:R-:W-:Y:S01]  /*7290*/  FFMA.FTZ R55, R72, R4, R9 ;  /* 0x0000000448377223 */ /* 0x001fe20000010009 */
[--C-:B------:R-:W-:Y:S01]  /*72a0*/  FFMA.FTZ R38, R39, UR33, -R73.reuse ;  /* 0x0000002127267c23 */ /* 0x100fe20008010849 */
[----:B------:R-:W-:Y:S01]  /*72b0*/  FFMA.FTZ R39, R54, UR33, -R73 ;  /* 0x0000002136277c23 */ /* 0x000fe20008010849 */
[----:B------:R-:W-:Y:S01]  /*72c0*/  @!P1 PRMT R54, RZ, 0x654, R8 ;  /* 0x00000654ff369816 */ /* 0x000fe20000000008 */
[----:B------:R-:W-:Y:S01]  /*72d0*/  FADD.FTZ R8, R10, R55 ;  /* 0x000000370a087221 */ /* 0x000fe20000010000 */
[--C-:B------:R-:W-:Y:S01]  /*72e0*/  FFMA.FTZ R34, R51, UR33, -R73.reuse ;  /* 0x0000002133227c23 */ /* 0x100fe20008010849 */
[--C-:B------:R-:W-:Y:S01]  /*72f0*/  FFMA.FTZ R51, R59, UR33, -R73.reuse ;  /* 0x000000213b337c23 */ /* 0x100fe20008010849 */
[----:B------:R-:W0:Y:S01]  /*7300*/  MUFU.EX2 R76, R76 ;  /* 0x0000004c004c7308 */ /* 0x000e220000000800 */
[----:B------:R-:W-:Y:S01]  /*7310*/  FADD.FTZ R55, R13, R8 ;  /* 0x000000080d377221 */ /* 0x000fe20000010000 */
[----:B------:R2:W-:Y:S01]  /*7320*/  @!P1 SYNCS.ARRIVE.TRANS64.RED.A1T0 RZ, [R54+URZ], RZ ;  /* 0x000000ff36ff99a7 */ /* 0x0005e2000810043f */
[--C-:B------:R-:W-:Y:S01]  /*7330*/  FFMA.FTZ R42, R42, UR33, -R73.reuse ;  /* 0x000000212a2a7c23 */ /* 0x100fe20008010849 */
[--C-:B------:R-:W-:Y:S01]  /*7340*/  FFMA.FTZ R26, R50, UR33, -R73.reuse ;  /* 0x00000021321a7c23 */ /* 0x100fe20008010849 */
[--C-:B------:R-:W-:Y:S01]  /*7350*/  FFMA.FTZ R50, R58, UR33, -R73.reuse ;  /* 0x000000213a327c23 */ /* 0x100fe20008010849 */
[----:B------:R-:W-:Y:S01]  /*7360*/  FFMA.FTZ R43, R43, UR33, -R73 ;  /* 0x000000212b2b7c23 */ /* 0x000fe20008010849 */
[----:B------:R-:W-:Y:S01]  /*7370*/  F2FP.F16.F32.PACK_AB R8, R10, R9 ;  /* 0x000000090a08723e */ /* 0x000fe200000000ff */
[----:B------:R-:W3:Y:S01]  /*7380*/  MUFU.EX2 R30, R30 ;  /* 0x0000001e001e7308 */ /* 0x000ee20000000800 */
[----:B-1----:R-:W-:Y:S01]  /*7390*/  FFMA.FTZ R3, R5, R3, R11 ;  /* 0x0000000305037223 */ /* 0x002fe2000001000b */
[----:B--2---:R-:W-:Y:S01]  /*73a0*/  FADD.FTZ R54, R14, R55 ;  /* 0x000000370e367221 */ /* 0x004fe20000010000 */
[--C-:B------:R-:W-:Y:S01]  /*73b0*/  FFMA.FTZ R46, R46, UR33, -R73.reuse ;  /* 0x000000212e2e7c23 */ /* 0x100fe20008010849 */
[--C-:B------:R-:W-:Y:S01]  /*73c0*/  FFMA.FTZ R63, R63, UR33, -R73.reuse ;  /* 0x000000213f3f7c23 */ /* 0x100fe20008010849 */
[----:B------:R-:W-:Y:S01]  /*73d0*/  F2FP.F16.F32.PACK_AB R10, R14, R13 ;  /* 0x0000000d0e0a723e */ /* 0x000fe200000000ff */
[----:B------:R-:W-:Y:S01]  /*73e0*/  FADD.FTZ R59, R15, R54 ;  /* 0x000000360f3b7221 */ /* 0x000fe20000010000 */
[----:B------:R-:W-:Y:S01]  /*73f0*/  FFMA.FTZ R14, R67, UR33, -R73 ;  /* 0x00000021430e7c23 */ /* 0x000fe20008010849 */
[----:B------:R-:W1:Y:S01]  /*7400*/  MUFU.EX2 R80, R80 ;  /* 0x0000005000507308 */ /* 0x000e620000000800 */
[----:B0-----:R-:W-:Y:S01]  /*7410*/  FADD.FTZ R3, R76, R3 ;  /* 0x000000034c037221 */ /* 0x001fe20000010000 */
[----:B------:R-:W-:Y:S01]  /*7420*/  FADD.FTZ R58, R20, R59 ;  /* 0x0000003b143a7221 */ /* 0x000fe20000010000 */
[----:B------:R-:W-:Y:S01]  /*7430*/  F2FP.F16.F32.PACK_AB R9, R76, R11 ;  /* 0x0000000b4c09723e */ /* 0x000fe200000000ff */
[--C-:B------:R-:W-:Y:S01]  /*7440*/  FFMA.FTZ R4, R62, UR33, -R73.reuse ;  /* 0x000000213e047c23 */ /* 0x100fe20008010849 */
[--C-:B------:R-:W-:Y:S01]  /*7450*/  FFMA.FTZ R75, R75, UR33, -R73.reuse ;  /* 0x000000214b4b7c23 */ /* 0x100fe20008010849 */
[----:B------:R-:W-:Y:S01]  /*7460*/  FADD.FTZ R59, R21, R58 ;  /* 0x0000003a153b7221 */ /* 0x000fe20000010000 */
[----:B------:R-:W-:Y:S01]  /*7470*/  FFMA.FTZ R78, R78, UR33, -R73 ;  /* 0x000000214e4e7c23 */ /* 0x000fe20008010849 */
[----:B------:R-:W0:Y:S01]  /*7480*/  MUFU.EX2 R27, R27 ;  /* 0x0000001b001b7308 */ /* 0x000e220000000800 */
[----:B---3--:R-:W-:Y:S01]  /*7490*/  FADD.FTZ R55, R30, R3 ;  /* 0x000000031e377221 */ /* 0x008fe20000010000 */
[----:B------:R-:W-:Y:S01]  /*74a0*/  FADD.FTZ R58, R24, R59 ;  /* 0x0000003b183a7221 */ /* 0x000fe20000010000 */
[--C-:B------:R-:W-:Y:S01]  /*74b0*/  FFMA.FTZ R3, R66, UR33, -R73.reuse ;  /* 0x0000002142037c23 */ /* 0x100fe20008010849 */
[--C-:B------:R-:W-:Y:S01]  /*74c0*/  FFMA.FTZ R59, R74, UR33, -R73.reuse ;  /* 0x000000214a3b7c23 */ /* 0x100fe20008010849 */
[--C-:B------:R-:W-:Y:S01]  /*74d0*/  FFMA.FTZ R79, R79, UR33, -R73.reuse ;  /* 0x000000214f4f7c23 */ /* 0x100fe20008010849 */
[----:B------:R-:W-:Y:S01]  /*74e0*/  FADD.FTZ R67, R25, R58 ;  /* 0x0000003a19437221 */ /* 0x000fe20000010000 */
[----:B------:R-:W-:Y:S01]  /*74f0*/  FFMA.FTZ R83, R83, UR33, -R73 ;  /* 0x0000002153537c23 */ /* 0x000fe20008010849 */
[----:B------:R-:W2:Y:S01]  /*7500*/  MUFU.EX2 R31, R31 ;  /* 0x0000001f001f7308 */ /* 0x000ea20000000800 */
[C---:B-1----:R-:W-:Y:S01]  /*7510*/  FADD.FTZ R54, R80.reuse, R55 ;  /* 0x0000003750367221 */ /* 0x042fe20000010000 */
[----:B------:R-:W-:Y:S01]  /*7520*/  F2FP.F16.F32.PACK_AB R11, R80, R30 ;  /* 0x0000001e500b723e */ /* 0x000fe200000000ff */
[----:B------:R-:W-:Y:S01]  /*7530*/  FADD.FTZ R58, R28, R67 ;  /* 0x000000431c3a7221 */ /* 0x000fe20000010000 */
[--C-:B------:R-:W-:Y:S01]  /*7540*/  FFMA.FTZ R55, R71, UR33, -R73.reuse ;  /* 0x0000002147377c23 */ /* 0x100fe20008010849 */
[--C-:B------:R-:W-:Y:S01]  /*7550*/  FFMA.FTZ R82, R82, UR33, -R73.reuse ;  /* 0x0000002152527c23 */ /* 0x100fe20008010849 */
[----:B------:R-:W-:Y:S01]  /*7560*/  FFMA.FTZ R86, R86, UR33, -R73 ;  /* 0x0000002156567c23 */ /* 0x000fe20008010849 */
[----:B------:R-:W-:Y:S01]  /*7570*/  FADD.FTZ R67, R29, R58 ;  /* 0x0000003a1d437221 */ /* 0x000fe20000010000 */
[----:B------:R-:W-:Y:S01]  /*7580*/  MUFU.EX2 R35, R35 ;  /* 0x0000002300237308 */ /* 0x000fe20000000800 */
[----:B0-----:R-:W-:Y:S01]  /*7590*/  FADD.FTZ R30, R27, R54 ;  /* 0x000000361b1e7221 */ /* 0x001fe20000010000 */
[----:B------:R0:W-:Y:S01]  /*75a0*/  STSM.16.M88.4 [R17+0x21800], R8 ;  /* 0x0218000811007844 */ /* 0x0001e20000000200 */
[----:B------:R-:W-:Y:S01]  /*75b0*/  FADD.FTZ R58, R32, R67 ;  /* 0x00000043203a7221 */ /* 0x000fe20000010000 */
[--C-:B------:R-:W-:Y:S01]  /*75c0*/  FFMA.FTZ R54, R70, UR33, -R73.reuse ;  /* 0x0000002146367c23 */ /* 0x100fe20008010849 */
[----:B------:R-:W-:Y:S01]  /*75d0*/  FFMA.FTZ R73, R87, UR33, -R73 ;  /* 0x0000002157497c23 */ /* 0x000fe20008010849 */
[----:B------:R-:W-:Y:S01]  /*75e0*/  F2FP.F16.F32.PACK_AB R28, R28, R25 ;  /* 0x000000191c1c723e */ /* 0x000fe200000000ff */
[----:B------:R-:W-:Y:S01]  /*75f0*/  FADD.FTZ R67, R33, R58 ;  /* 0x0000003a21437221 */ /* 0x000fe20000010000 */
[----:B------:R-:W1:Y:S01]  /*7600*/  MUFU.EX2 R38, R38 ;  /* 0x0000002600267308 */ /* 0x000e620000000800 */
[----:B--2---:R-:W-:Y:S01]  /*7610*/  FADD.FTZ R30, R31, R30 ;  /* 0x0000001e1f1e7221 */ /* 0x004fe20000010000 */
[----:B------:R-:W-:Y:S01]  /*7620*/  UMOV UR45, UR54 ;  /* 0x00000036002d7c82 */ /* 0x000fe20008000000 */
[-C--:B------:R-:W-:Y:S01]  /*7630*/  FMUL.FTZ R90, R90, R5.reuse ;  /* 0x000000055a5a7220 */ /* 0x080fe20000410000 */
[-C--:B------:R-:W-:Y:S01]  /*7640*/  FMUL.FTZ R91, R91, R5.reuse ;  /* 0x000000055b5b7220 */ /* 0x080fe20000410000 */
[-C--:B------:R-:W-:Y:S01]  /*7650*/  FMUL.FTZ R94, R94, R5.reuse ;  /* 0x000000055e5e7220 */ /* 0x080fe20000410000 */
[-C--:B------:R-:W-:Y:S01]  /*7660*/  FMUL.FTZ R95, R95, R5.reuse ;  /* 0x000000055f5f7220 */ /* 0x080fe20000410000 */
[-C--:B------:R-:W-:Y:S01]  /*7670*/  FMUL.FTZ R98, R98, R5.reuse ;  /* 0x0000000562627220 */ /* 0x080fe20000410000 */
[----:B------:R-:W2:Y:S01]  /*7680*/  MUFU.EX2 R42, R42 ;  /* 0x0000002a002a7308 */ /* 0x000ea20000000800 */
[----:B------:R-:W-:Y:S01]  /*7690*/  FMUL.FTZ R99, R99, R5 ;  /* 0x0000000563637220 */ /* 0x000fe20000410000 */
[----:B0-----:R-:W-:Y:S01]  /*76a0*/  F2FP.F16.F32.PACK_AB R8, R20, R15 ;  /* 0x0000000f1408723e */ /* 0x001fe200000000ff */
[----:B------:R-:W-:Y:S01]  /*76b0*/  FMUL.FTZ R102, R102, R5 ;  /* 0x0000000566667220 */ /* 0x000fe20000410000 */
[----:B------:R-:W-:Y:S01]  /*76c0*/  F2FP.F16.F32.PACK_AB R10, R24, R21 ;  /* 0x00000015180a723e */ /* 0x000fe200000000ff */
[----:B------:R-:W-:Y:S01]  /*76d0*/  FMUL.FTZ R103, R103, R5 ;  /* 0x0000000567677220 */ /* 0x000fe20000410000 */
[----:B------:R-:W-:Y:S01]  /*76e0*/  F2FP.F16.F32.PACK_AB R9, R31, R27 ;  /* 0x0000001b1f09723e */ /* 0x000fe200000000ff */
[----:B------:R-:W-:Y:S01]  /*76f0*/  FMUL.FTZ R106, R106, R5 ;  /* 0x000000056a6a7220 */ /* 0x000fe20000410000 */
[----:B------:R-:W0:Y:S01]  /*7700*/  MUFU.EX2 R43, R43 ;  /* 0x0000002b002b7308 */ /* 0x000e220000000800 */
[----:B-1----:R-:W-:Y:S01]  /*7710*/  F2FP.F16.F32.PACK_AB R11, R38, R35 ;  /* 0x00000023260b723e */ /* 0x002fe200000000ff */
[-C--:B------:R-:W-:Y:S01]  /*7720*/  FMUL.FTZ R107, R107, R5.reuse ;  /* 0x000000056b6b7220 */ /* 0x080fe20000410000 */
[-C--:B------:R-:W-:Y:S01]  /*7730*/  FMUL.FTZ R110, R110, R5.reuse ;  /* 0x000000056e6e7220 */ /* 0x080fe20000410000 */
[-C--:B------:R-:W-:Y:S01]  /*7740*/  FMUL.FTZ R111, R111, R5.reuse ;  /* 0x000000056f6f7220 */ /* 0x080fe20000410000 */
[-C--:B------:R-:W-:Y:S01]  /*7750*/  FMUL.FTZ R114, R114, R5.reuse ;  /* 0x0000000572727220 */ /* 0x080fe20000410000 */
[----:B------:R1:W-:Y:S01]  /*7760*/  STSM.16.M88.4 [R23], R8 ;  /* 0x0000000817007844 */ /* 0x0003e20000000200 */
[-C--:B------:R-:W-:Y:S01]  /*7770*/  FMUL.FTZ R115, R115, R5.reuse ;  /* 0x0000000573737220 */ /* 0x080fe20000410000 */
[----:B------:R-:W3:Y:S01]  /*7780*/  MUFU.EX2 R46, R46 ;  /* 0x0000002e002e7308 */ /* 0x000ee20000000800 */
[-C--:B------:R-:W-:Y:S01]  /*7790*/  FMUL.FTZ R118, R118, R5.reuse ;  /* 0x0000000576767220 */ /* 0x080fe20000410000 */
        /* <DEDUP_REMOVED lines=9> */
[----:B------:R-:W-:Y:S01]  /*7830*/  FMUL.FTZ R135, R135, R5 ;  /* 0x0000000587877220 */ /* 0x000fe20000410000 */
[-C--:B------:R-:W-:Y:S01]  /*7840*/  FMUL.FTZ R88, R88, R72.reuse ;  /* 0x0000004858587220 */ /* 0x080fe20000410000 */
[-C--:B------:R-:W-:Y:S01]  /*7850*/  FMUL.FTZ R89, R89, R72.reuse ;  /* 0x0000004859597220 */ /* 0x080fe20000410000 */
[-C--:B------:R-:W-:Y:S01]  /*7860*/  FMUL.FTZ R92, R92, R72.reuse ;  /* 0x000000485c5c7220 */ /* 0x080fe20000410000 */
[-C--:B------:R-:W-:Y:S01]  /*7870*/  FMUL.FTZ R93, R93, R72.reuse ;  /* 0x000000485d5d7220 */ /* 0x080fe20000410000 */
[----:B------:R-:W5:Y:S01]  /*7880*/  MUFU.EX2 R77, R77 ;  /* 0x0000004d004d7308 */ /* 0x000f620000000800 */
[----:B----4-:R-:W-:Y:S01]  /*7890*/  FADD.FTZ R63, R35, R30 ;  /* 0x0000001e233f7221 */ /* 0x010fe20000010000 */
[-C--:B------:R-:W-:Y:S01]  /*78a0*/  FMUL.FTZ R96, R96, R72.reuse ;  /* 0x0000004860607220 */ /* 0x080fe20000410000 */
[-C--:B------:R-:W-:Y:S01]  /*78b0*/  FMUL.FTZ R97, R97, R72.reuse ;  /* 0x0000004861617220 */ /* 0x080fe20000410000 */
[-C--:B------:R-:W-:Y:S01]  /*78c0*/  FMUL.FTZ R100, R100, R72.reuse ;  /* 0x0000004864647220 */ /* 0x080fe20000410000 */
[----:B------:R-:W-:Y:S01]  /*78d0*/  FADD.FTZ R63, R38, R63 ;  /* 0x0000003f263f7221 */ /* 0x000fe20000010000 */
[----:B------:R-:W-:Y:S01]  /*78e0*/  F2FP.F16.F32.PACK_AB R38, R40, R37 ;  /* 0x000000252826723e */ /* 0x000fe200000000ff */
[-C--:B------:R-:W-:Y:S01]  /*78f0*/  FMUL.FTZ R101, R101, R72.reuse ;  /* 0x0000004865657220 */ /* 0x080fe20000410000 */
[----:B------:R-:W4:Y:S01]  /*7900*/  MUFU.EX2 R26, R26 ;  /* 0x0000001a001a7308 */ /* 0x000f220000000800 */
[----:B--2---:R-:W-:Y:S01]  /*7910*/  FADD.FTZ R30, R42, R63 ;  /* 0x0000003f2a1e7221 */ /* 0x004fe20000010000 */
[-C--:B------:R-:W-:Y:S01]  /*7920*/  FMUL.FTZ R104, R104, R72.reuse ;  /* 0x0000004868687220 */ /* 0x080fe20000410000 */
[-C--:B------:R-:W-:Y:S01]  /*7930*/  FMUL.FTZ R105, R105, R72.reuse ;  /* 0x0000004869697220 */ /* 0x080fe20000410000 */
[-C--:B------:R-:W-:Y:S01]  /*7940*/  FMUL.FTZ R108, R108, R72.reuse ;  /* 0x000000486c6c7220 */ /* 0x080fe20000410000 */
[----:B0-----:R-:W-:Y:S01]  /*7950*/  FADD.FTZ R63, R43, R30 ;  /* 0x0000001e2b3f7221 */ /* 0x001fe20000010000 */
[-C--:B------:R-:W-:Y:S01]  /*7960*/  FMUL.FTZ R109, R109, R72.reuse ;  /* 0x000000486d6d7220 */ /* 0x080fe20000410000 */
[----:B------:R-:W-:Y:S01]  /*7970*/  FMUL.FTZ R112, R112, R72 ;  /* 0x0000004870707220 */ /* 0x000fe20000410000 */
[----:B------:R-:W0:Y:S01]  /*7980*/  MUFU.EX2 R34, R34 ;  /* 0x0000002200227308 */ /* 0x000e220000000800 */
[----:B---3--:R-:W-:Y:S01]  /*7990*/  FADD.FTZ R30, R46, R63 ;  /* 0x0000003f2e1e7221 */ /* 0x008fe20000010000 */
[----:B-----5:R-:W-:Y:S01]  /*79a0*/  F2FP.F16.F32.PACK_AB R31, R77, R46 ;  /* 0x0000002e4d1f723e */ /* 0x020fe200000000ff */
[-C--:B------:R-:W-:Y:S01]  /*79b0*/  FMUL.FTZ R113, R113, R72.reuse ;  /* 0x0000004871717220 */ /* 0x080fe20000410000 */
[----:B------:R-:W-:Y:S01]  /*79c0*/  F2FP.F16.F32.PACK_AB R46, R12, R45 ;  /* 0x0000002d0c2e723e */ /* 0x000fe200000000ff */
[----:B------:R-:W-:Y:S01]  /*79d0*/  FADD.FTZ R63, R77, R30 ;  /* 0x0000001e4d3f7221 */ /* 0x000fe20000010000 */
[C---:B------:R-:W-:Y:S01]  /*79e0*/  FADD.FTZ R30, R36.reuse, R67 ;  /* 0x00000043241e7221 */ /* 0x040fe20000010000 */
[----:B------:R-:W-:Y:S01]  /*79f0*/  F2FP.F16.F32.PACK_AB R36, R36, R33 ;  /* 0x000000212424723e */ /* 0x000fe200000000ff */
[----:B------:R-:W2:Y:S01]  /*7a00*/  MUFU.EX2 R39, R39 ;  /* 0x0000002700277308 */ /* 0x000ea20000000800 */
[----:B----4-:R-:W-:Y:S01]  /*7a10*/  FADD.FTZ R63, R26, R63 ;  /* 0x0000003f1a3f7221 */ /* 0x010fe20000010000 */
[----:B------:R-:W-:Y:S01]  /*7a20*/  FADD.FTZ R15, R37, R30 ;  /* 0x0000001e250f7221 */ /* 0x000fe20000010000 */
[----:B------:R-:W-:Y:S01]  /*7a30*/  F2FP.F16.F32.PACK_AB R30, R32, R29 ;  /* 0x0000001d201e723e */ /* 0x000fe200000000ff */
[----:B------:R-:W-:Y:S01]  /*7a40*/  FMUL.FTZ R116, R116, R72 ;  /* 0x0000004874747220 */ /* 0x000fe20000410000 */
[----:B------:R-:W-:Y:S01]  /*7a50*/  F2FP.F16.F32.PACK_AB R29, R43, R42 ;  /* 0x0000002a2b1d723e */ /* 0x000fe200000000ff */
[----:B------:R-:W-:Y:S01]  /*7a60*/  FADD.FTZ R58, R40, R15 ;  /* 0x0000000f283a7221 */ /* 0x000fe20000010000 */
[----:B------:R-:W-:Y:S01]  /*7a70*/  FMUL.FTZ R117, R117, R72 ;  /* 0x0000004875757220 */ /* 0x000fe20000410000 */
[----:B------:R-:W3:Y:S01]  /*7a80*/  MUFU.EX2 R47, R47 ;  /* 0x0000002f002f7308 */ /* 0x000ee20000000800 */
[C---:B0-----:R-:W-:Y:S01]  /*7a90*/  FADD.FTZ R24, R34.reuse, R63 ;  /* 0x0000003f22187221 */ /* 0x041fe20000010000 */
[----:B------:R-:W-:Y:S01]  /*7aa0*/  FADD.FTZ R21, R41, R58 ;  /* 0x0000003a29157221 */ /* 0x000fe20000010000 */
[----:B------:R-:W-:Y:S01]  /*7ab0*/  F2FP.F16.F32.PACK_AB R37, R34, R26 ;  /* 0x0000001a2225723e */ /* 0x000fe200000000ff */
[----:B------:R0:W-:Y:S01]  /*7ac0*/  STSM.16.M88.4 [R22], R28 ;  /* 0x0000001c16007844 */ /* 0x0001e20000000200 */
[-C--:B------:R-:W-:Y:S01]  /*7ad0*/  FMUL.FTZ R120, R120, R72.reuse ;  /* 0x0000004878787220 */ /* 0x080fe20000410000 */
[C---:B------:R-:W-:Y:S01]  /*7ae0*/  FADD.FTZ R32, R44.reuse, R21 ;  /* 0x000000152c207221 */ /* 0x040fe20000010000 */
[----:B------:R-:W-:Y:S01]  /*7af0*/  F2FP.F16.F32.PACK_AB R44, R44, R41 ;  /* 0x000000292c2c723e */ /* 0x000fe200000000ff */
[----:B------:R-:W4:Y:S01]  /*7b00*/  MUFU.EX2 R50, R50 ;  /* 0x0000003200327308 */ /* 0x000f220000000800 */
[----:B--2---:R-:W-:Y:S01]  /*7b10*/  FADD.FTZ R24, R39, R24 ;  /* 0x0000001827187221 */ /* 0x004fe20000010000 */
[----:B------:R-:W-:Y:S01]  /*7b20*/  FADD.FTZ R21, R45, R32 ;  /* 0x000000202d157221 */ /* 0x000fe20000010000 */
[-C--:B------:R-:W-:Y:S01]  /*7b30*/  FMUL.FTZ R121, R121, R72.reuse ;  /* 0x0000004879797220 */ /* 0x080fe20000410000 */
[-C--:B------:R-:W-:Y:S01]  /*7b40*/  FMUL.FTZ R124, R124, R72.reuse ;  /* 0x000000487c7c7220 */ /* 0x080fe20000410000 */
[-C--:B------:R-:W-:Y:S01]  /*7b50*/  FMUL.FTZ R125, R125, R72.reuse ;  /* 0x000000487d7d7220 */ /* 0x080fe20000410000 */
[----:B------:R-:W-:Y:S01]  /*7b60*/  FADD.FTZ R21, R12, R21 ;  /* 0x000000150c157221 */ /* 0x000fe20000010000 */
[-C--:B------:R-:W-:Y:S01]  /*7b70*/  FMUL.FTZ R128, R128, R72.reuse ;  /* 0x0000004880807220 */ /* 0x080fe20000410000 */
[----:B------:R-:W2:Y:S01]  /*7b80*/  MUFU.EX2 R51, R51 ;  /* 0x0000003300337308 */ /* 0x000ea20000000800 */
[C---:B---3--:R-:W-:Y:S01]  /*7b90*/  FADD.FTZ R15, R47.reuse, R24 ;  /* 0x000000182f0f7221 */ /* 0x048fe20000010000 */
[----:B------:R-:W-:Y:S01]  /*7ba0*/  FADD.FTZ R32, R48, R21 ;  /* 0x0000001530207221 */ /* 0x000fe20000010000 */
[----:B------:R-:W-:Y:S01]  /*7bb0*/  F2FP.F16.F32.PACK_AB R39, R47, R39 ;  /* 0x000000272f27723e */ /* 0x000fe200000000ff */
[----:B------:R-:W-:Y:S01]  /*7bc0*/  FMUL.FTZ R129, R129, R72 ;  /* 0x0000004881817220 */ /* 0x000fe20000410000 */
[----:B------:R-:W-:Y:S01]  /*7bd0*/  F2FP.F16.F32.PACK_AB R48, R49, R48 ;  /* 0x000000303130723e */ /* 0x000fe200000000ff */
[-C--:B------:R-:W-:Y:S01]  /*7be0*/  FMUL.FTZ R132, R132, R72.reuse ;  /* 0x0000004884847220 */ /* 0x080fe20000410000 */
[----:B------:R-:W-:Y:S01]  /*7bf0*/  FMUL.FTZ R133, R133, R72 ;  /* 0x0000004885857220 */ /* 0x000fe20000410000 */
[----:B------:R-:W3:Y:S01]  /*7c00*/  MUFU.EX2 R4, R4 ;  /* 0x0000000400047308 */ /* 0x000ee20000000800 */
[----:B----4-:R-:W-:Y:S01]  /*7c10*/  FADD.FTZ R24, R50, R15 ;  /* 0x0000000f32187221 */ /* 0x010fe20000010000 */
[----:B------:R0:W-:Y:S01]  /*7c20*/  STSM.16.M88.4 [R18], R36 ;  /* 0x0000002412007844 */ /* 0x0001e20000000200 */
[----:B------:R-:W-:-:S05]  /*7c30*/  IMAD.MOV.U32 R5, RZ, RZ, R69 ;  /* 0x000000ffff057224 */ /* 0x000fca00078e0045 */
[----:B------:R-:W4:Y:S01]  /*7c40*/  MUFU.EX2 R53, R53 ;  /* 0x0000003500357308 */ /* 0x000f220000000800 */
[C---:B--2---:R-:W-:Y:S01]  /*7c50*/  FADD.FTZ R15, R51.reuse, R24 ;  /* 0x00000018330f7221 */ /* 0x044fe20000010000 */
[----:B------:R-:W-:-:S06]  /*7c60*/  F2FP.F16.F32.PACK_AB R45, R51, R50 ;  /* 0x00000032332d723e */ /* 0x000fcc00000000ff */
[----:B------:R-:W2:Y:S01]  /*7c70*/  MUFU.EX2 R3, R3 ;  /* 0x0000000300037308 */ /* 0x000ea20000000800 */
[----:B---3--:R-:W-:Y:S01]  /*7c80*/  FADD.FTZ R24, R4, R15 ;  /* 0x0000000f04187221 */ /* 0x008fe20000010000 */
[----:B------:R-:W-:Y:S01]  /*7c90*/  FADD.FTZ R15, R49, R32 ;  /* 0x00000020310f7221 */ /* 0x000fe20000010000 */
[C---:B------:R-:W-:Y:S02]  /*7ca0*/  F2FP.F16.F32.PACK_AB R47, R13.reuse, R4 ;  /* 0x000000040d2f723e */ /* 0x040fe400000000ff */
[----:B------:R-:W-:Y:S01]  /*7cb0*/  FADD.FTZ R24, R13, R24 ;  /* 0x000000180d187221 */ /* 0x000fe20000010000 */
[----:B-1----:R-:W-:Y:S02]  /*7cc0*/  FADD.FTZ R8, R52, R15 ;  /* 0x0000000f34087221 */ /* 0x002fe40000010000 */
[----:B------:R-:W1:Y:S01]  /*7cd0*/  MUFU.EX2 R56, R56 ;  /* 0x0000003800387308 */ /* 0x000e620000000800 */
[C---:B----4-:R-:W-:Y:S01]  /*7ce0*/  F2FP.F16.F32.PACK_AB R50, R53.reuse, R52 ;  /* 0x000000343532723e */ /* 0x050fe200000000ff */
[----:B------:R-:W-:Y:S01]  /*7cf0*/  FADD.FTZ R11, R53, R8 ;  /* 0x00000008350b7221 */ /* 0x000fe20000010000 */
[----:B------:R0:W-:Y:S05]  /*7d00*/  STSM.16.M88.4 [R17+0x27800], R44 ;  /* 0x0278002c11007844 */ /* 0x0001ea0000000200 */
[----:B------:R-:W3:Y:S01]  /*7d10*/  MUFU.EX2 R14, R14 ;  /* 0x0000000e000e7308 */ /* 0x000ee20000000800 */
[----:B--2---:R-:W-:-:S07]  /*7d20*/  FADD.FTZ R9, R3, R24 ;  /* 0x0000001803097221 */ /* 0x004fce0000010000 */
[----:B------:R-:W2:Y:S01]  /*7d30*/  MUFU.EX2 R57, R57 ;  /* 0x0000003900397308 */ /* 0x000ea20000000800 */
[----:B-1----:R-:W-:-:S07]  /*7d40*/  FADD.FTZ R10, R56, R11 ;  /* 0x0000000b380a7221 */ /* 0x002fce0000010000 */
[----:B------:R-:W1:Y:S01]  /*7d50*/  MUFU.EX2 R54, R54 ;  /* 0x0000003600367308 */ /* 0x000e620000000800 */
[C---:B---3--:R-:W-:Y:S01]  /*7d60*/  FADD.FTZ R9, R14.reuse, R9 ;  /* 0x000000090e097221 */ /* 0x048fe20000010000 */
[----:B------:R-:W-:-:S06]  /*7d70*/  F2FP.F16.F32.PACK_AB R49, R14, R3 ;  /* 0x000000030e31723e */ /* 0x000fcc00000000ff */
        /* <DEDUP_REMOVED lines=9> */
[----:B------:R-:W-:-:S05]  /*7e10*/  F2FP.F16.F32.PACK_AB R51, R55, R54 ;  /* 0x000000363733723e */ /* 0x000fca00000000ff */
[----:B------:R0:W-:Y:S01]  /*7e20*/  STSM.16.M88.4 [R136], R48 ;  /* 0x0000003088007844 */ /* 0x0001e20000000200 */
        /* <DEDUP_REMOVED lines=16> */
[C---:B-1----:R-:W-:Y:S01]  /*7f30*/  F2FP.F16.F32.PACK_AB R59, R79.reuse, R78 ;  /* 0x0000004e4f3b723e */ /* 0x042fe200000000ff */
[----:B------:R-:W-:-:S04]  /*7f40*/  FADD.FTZ R4, R79, R4 ;  /* 0x000000044f047221 */ /* 0x000fc80000010000 */
[----:B------:R0:W-:Y:S02]  /*7f50*/  STSM.16.M88.4 [R22+0x6000], R56 ;  /* 0x0060003816007844 */ /* 0x0001e40000000200 */
[----:B------:R-:W1:Y:S01]  /*7f60*/  MUFU.EX2 R83, R83 ;  /* 0x0000005300537308 */ /* 0x000e620000000800 */
[----:B---3--:R-:W-:Y:S01]  /*7f70*/  F2FP.F16.F32.PACK_AB R10, R0, R65 ;  /* 0x00000041000a723e */ /* 0x008fe200000000ff */
[----:B------:R-:W-:-:S06]  /*7f80*/  FADD.FTZ R65, R65, R12 ;  /* 0x0000000c41417221 */ /* 0x000fcc0000010000 */
[----:B------:R-:W3:Y:S01]  /*7f90*/  MUFU.EX2 R13, R86 ;  /* 0x00000056000d7308 */ /* 0x000ee20000000800 */
[----:B--2---:R-:W-:-:S07]  /*7fa0*/  FADD.FTZ R4, R21, R4 ;  /* 0x0000000415047221 */ /* 0x004fce0000010000 */
[----:B------:R-:W2:Y:S01]  /*7fb0*/  MUFU.EX2 R24, R73 ;  /* 0x0000004900187308 */ /* 0x000ea20000000800 */
[C---:B-1----:R-:W-:Y:S01]  /*7fc0*/  F2FP.F16.F32.PACK_AB R9, R83.reuse, R21 ;  /* 0x000000155309723e */ /* 0x042fe200000000ff */
[----:B------:R-:W-:-:S04]  /*7fd0*/  FADD.FTZ R4, R83, R4 ;  /* 0x0000000453047221 */ /* 0x000fc80000010000 */
[----:B---3--:R-:W-:Y:S01]  /*7fe0*/  FADD.FTZ R3, R13, R4 ;  /* 0x000000040d037221 */ /* 0x008fe20000010000 */
[----:B------:R-:W-:Y:S01]  /*7ff0*/  FADD.FTZ R4, R0, R65 ;  /* 0x0000004100047221 */ /* 0x000fe20000010000 */
[----:B------:R-:W-:Y:S01]  /*8000*/  IMAD.MOV.U32 R0, RZ, RZ, R7 ;  /* 0x000000ffff007224 */ /* 0x000fe200078e0007 */
[C---:B--2---:R-:W-:Y:S01]  /*8010*/  F2FP.F16.F32.PACK_AB R11, R24.reuse, R13 ;  /* 0x0000000d180b723e */ /* 0x044fe200000000ff */
[----:B------:R-:W-:-:S04]  /*8020*/  FADD.FTZ R3, R24, R3 ;  /* 0x0000000318037221 */ /* 0x000fc80000010000 */
[----:B------:R0:W-:Y:S01]  /*8030*/  STSM.16.M88.4 [R18+0x6000], R8 ;  /* 0x0060000812007844 */ /* 0x0001e20000000200 */
[----:B------:R1:W-:Y:S06]  /*8040*/  MEMBAR.ALL.CTA ;  /* 0x0000000000007992 */ /* 0x0003ec0000008000 */
[----:B-1----:R-:W1:Y:S02]  /*8050*/  FENCE.VIEW.ASYNC.S ;  /* 0x00000000000073c6 */ /* 0x002e640000000000 */
[----:B-1----:R-:W-:Y:S01]  /*8060*/  NOP ;  /* 0x0000000000007918 */ /* 0x002fe20000000000 */
[----:B------:R-:W-:Y:S05]  /*8070*/  @P2 BRA `(.L_x_10782) ;  /* 0xffffffcc00b02947 */ /* 0x000fea000383ffff */
[----:B------:R-:W-:Y:S01]  /*8080*/  IMAD.MOV.U32 R5, RZ, RZ, R69 ;  /* 0x000000ffff057224 */ /* 0x000fe200078e0045 */
[----:B------:R-:W-:Y:S01]  /*8090*/  UMOV UR45, UR54 ;  /* 0x00000036002d7c82 */ /* 0x000fe20008000000 */
[----:B------:R-:W-:Y:S01]  /*80a0*/  IMAD.MOV.U32 R0, RZ, RZ, R7 ;  /* 0x000000ffff007224 */ /* 0x000fe200078e0007 */
[----:B------:R-:W-:-:S06]  /*80b0*/  UMOV UR50, UR53 ;  /* 0x0000003500327c82 */ /* 0x000fcc0008000000 */
.L_x_10765:
[----:B------:R-:W2:Y:S01]  /*80c0*/  LDC R7, c[0x0][0x448] ;  /* 0x00011200ff077b82 */ /* 0x000ea20000000800 */
[----:B------:R-:W-:Y:S01]  /*80d0*/  UIADD3 UR6, UR41, 0xbf, URZ ;  /* 0x000000bf29067890 */ /* 0x000fe2000fffe03f */
[----:B------:R-:W-:-:S05]  /*80e0*/  IADD3 R143, -R143, 0x1, RZ ;  /* 0x000000018f8f7810 */ /* 0x000fca0007ffe1ff */
[----:B------:R-:W-:Y:S01]  /*80f0*/  IMAD R6, R6, UR43, R143 ;  /* 0x0000002b06067c24 */ /* 0x000fe2000f8e028f */
[----:B01----:R-:W0:Y:S01]  /*8100*/  LDC R10, c[0x0][0x9e4] ;  /* 0x00027900ff0a7b82 */ /* 0x003e220000000800 */
[----:B--2---:R-:W-:Y:S02]  /*8110*/  ISETP.NE.AND P5, PT, R7, 0x1, PT ;  /* 0x000000010700780c */ /* 0x004fe40003fa5270 */
[----:B0-----:R-:W-:-:S11]  /*8120*/  ISETP.GE.AND P6, PT, R10, 0x1, PT ;  /* 0x000000010a00780c */ /* 0x001fd60003fc6270 */
[----:B------:R-:W0:Y:S08]  /*8130*/  @P5 LDC R7, c[0x0][0x44c] ;  /* 0x00011300ff075b82 */ /* 0x000e300000000800 */
[----:B------:R-:W1:Y:S01]  /*8140*/  @P5 LDC R9, c[0x0][0x450] ;  /* 0x00011400ff095b82 */ /* 0x000e620000000800 */
[----:B0-----:R-:W-:-:S04]  /*8150*/  @P5 IMAD.HI.U32 R8, R7, UR6, RZ ;  /* 0x0000000607085c27 */ /* 0x001fc8000f8e00ff */
[----:B------:R-:W-:Y:S01]  /*8160*/  IMAD.U32 R7, RZ, RZ, UR6 ;  /* 0x00000006ff077e24 */ /* 0x000fe2000f8e00ff */
        /* <DEDUP_REMOVED lines=13> */
.L_x_10784:
[----:B------:R-:W-:-:S13]  /*8240*/  ISETP.NE.AND P2, PT, R10, 0x1, PT ;  /* 0x000000010a00780c */ /* 0x000fda0003f45270 */
[----:B------:R-:W0:Y:S02]  /*8250*/  @P2 LDC.64 R8, c[0x0][0x9e8] ;  /* 0x00027a00ff082b82 */ /* 0x000e240000000a00 */
[----:B0-----:R-:W-:-:S05]  /*8260*/  @P2 IMAD.HI.U32 R8, R7, R8, RZ ;  /* 0x0000000807082227 */ /* 0x001fca00078e00ff */
[----:B------:R-:W-:-:S07]  /*8270*/  @P2 SHF.R.U32.HI R7, RZ, R9, R8 ;  /* 0x00000009ff072219 */ /* 0x000fce0000011608 */
.L_x_10785:
[----:B------:R-:W-:-:S05]  /*8280*/  IMAD R7, R7, R10, RZ ;  /* 0x0000000a07077224 */ /* 0x000fca00078e02ff */
[----:B------:R-:W-:-:S07]  /*8290*/  VIMNMX R6, R6, R7, !PT ;  /* 0x0000000706067248 */ /* 0x000fce0007fe0100 */
.L_x_10783:
        /* <DEDUP_REMOVED lines=12> */
.L_x_10795:
        /* <DEDUP_REMOVED lines=9> */
.L_x_10788:
[----:B------:R-:W-:Y:S01]  /*83f0*/  ULEA UR6, UR45, UR42, 0x3 ;  /* 0x0000002a2d067291 */ /* 0x000fe2000f8e183f */
[----:B------:R-:W-:-:S05]  /*8400*/  IMAD.U32 R0, RZ, RZ, UR50 ;  /* 0x00000032ff007e24 */ /* 0x000fca000f8e00ff */
[----:B------:R-:W-:-:S04]  /*8410*/  SHF.L.U32 R0, R0, 0x1f, RZ ;  /* 0x0000001f00007819 */ /* 0x000fc800000006ff */
[----:B------:R0:W1:Y:S01]  /*8420*/  SYNCS.PHASECHK.TRANS64.TRYWAIT P3, [UR6+0x2d830], R0 ;  /* 0x02d83000ff0075a7 */ /* 0x0000620008060146 */
[----:B------:R-:W-:Y:S05]  /*8430*/  @!P0 BRA `(.L_x_10789) ;  /* 0x0000000000048947 */ /* 0x000fea0003800000 */
[----:B------:R-:W-:Y:S01]  /*8440*/  BPT.TRAP 0x1 ;  /* 0x000000040000795c */ /* 0x000fe20000300000 */
.L_x_10789:
[----:B-1----:R-:W-:Y:S05]  /*8450*/  @P3 BRA `(.L_x_10787) ;  /* 0x0000000000083947 */ /* 0x002fea0003800000 */
[----:B------:R-:W1:Y:S02]  /*8460*/  SYNCS.PHASECHK.TRANS64.TRYWAIT P3, [UR6+0x2d830], R0 ;  /* 0x02d83000ff0075a7 */ /* 0x000e640008060146 */
[----:B-1----:R-:W-:Y:S05]  /*8470*/  @!P3 BRA `(.L_x_10790) ;  /* 0x000000c00060b947 */ /* 0x002fea0003800000 */
.L_x_10787:
[----:B-1----:R-:W1:Y:S01]  /*8480*/  S2R R5, SR_TID.X ;  /* 0x0000000000057919 */ /* 0x002e620000002100 */
        /* <DEDUP_REMOVED lines=36> */
.L_x_10792:
[----:B------:R-:W-:Y:S01]  /*86d0*/  ULEA UR6, UR34, UR42, 0x3 ;  /* 0x0000002a22067291 */ /* 0x000fe2000f8e183f */
[----:B------:R-:W-:-:S05]  /*86e0*/  IMAD.U32 R0, RZ, RZ, UR28 ;  /* 0x0000001cff007e24 */ /* 0x000fca000f8e00ff */
[----:B------:R-:W-:-:S04]  /*86f0*/  SHF.L.U32 R0, R0, 0x1f, RZ ;  /* 0x0000001f00007819 */ /* 0x000fc800000006ff */
[----:B------:R0:W1:Y:S01]  /*8700*/  SYNCS.PHASECHK.TRANS64.TRYWAIT P2, [UR6+0x2d850], R0 ;  /* 0x02d85000ff0075a7 */ /* 0x0000620008040146 */
[----:B------:R-:W-:Y:S05]  /*8710*/  @!P0 BRA `(.L_x_10793) ;  /* 0x0000000000048947 */ /* 0x000fea0003800000 */
[----:B------:R-:W-:Y:S01]  /*8720*/  BPT.TRAP 0x1 ;  /* 0x000000040000795c */ /* 0x000fe20000300000 */
.L_x_10793:
[----:B-1----:R-:W-:Y:S05]  /*8730*/  @P2 BRA `(.L_x_10791) ;  /* 0x0000000000082947 */ /* 0x002fea0003800000 */
[----:B------:R-:W1:Y:S02]  /*8740*/  SYNCS.PHASECHK.TRANS64.TRYWAIT P2, [UR6+0x2d850], R0 ;  /* 0x02d85000ff0075a7 */ /* 0x000e640008040146 */
[----:B-1----:R-:W-:Y:S05]  /*8750*/  @!P2 BRA `(.L_x_10794) ;  /* 0x000000bc00c0a947 */ /* 0x002fea0003800000 */
.L_x_10791:
[----:B------:R-:W-:Y:S01]  /*8760*/  UIADD3 UR6, UR42, 0x400, URZ ;  /* 0x000004002a067890 */ /* 0x000fe2000fffe03f */
[----:B------:R-:W-:Y:S01]  /*8770*/  WARPGROUP.ARRIVE ;  /* 0x00000000000079c5 */ /* 0x000fe20000000000 */
[----:B------:R-:W-:Y:S01]  /*8780*/  UMOV UR29, 0x40000040 ;  /* 0x40000040001d7882 */ /* 0x000fe20000000000 */
[----:B------:R-:W-:Y:S01]  /*8790*/  UMOV UR31, 0x80000020 ;  /* 0x80000020001f7882 */ /* 0x000fe20000000000 */
[----:B------:R-:W-:Y:S01]  /*87a0*/  USHF.R.U32.HI UR6, URZ, 0x4, UR6 ;  /* 0x000000043f067899 */ /* 0x000fe20008011606 */
[----:B01----:R-:W-:Y:S02]  /*87b0*/  FMNMX.FTZ R0, R24, R9, !PT ;  /* 0x0000000918007209 */ /* 0x003fe40007810000 */
[----:B------:R-:W0:Y:S01]  /*87c0*/  S2R R151, SR_TID.X ;  /* 0x0000000000977919 */ /* 0x000e220000002100 */
[----:B------:R-:W-:Y:S01]  /*87d0*/  FMNMX.FTZ R20, R26, R7, !PT ;  /* 0x000000071a147209 */ /* 0x000fe20007810000 */
[----:B------:R-:W-:Y:S01]  /*87e0*/  ULOP3.LUT UR6, UR6, 0x3fff, URZ, 0xc0, !UPT ;  /* 0x00003fff06067892 */ /* 0x000fe2000f8ec03f */
[----:B------:R-:W-:-:S03]  /*87f0*/  FMNMX.FTZ R5, R25, R0, !PT ;  /* 0x0000000019057209 */ /* 0x000fc60007810000 */
[----:B------:R-:W-:Y:S01]  /*8800*/  ULOP3.LUT UR7, UR6, 0x2000000, URZ, 0xfc, !UPT ;  /* 0x0200000006077892 */ /* 0x000fe2000f8efc3f */
[----:B------:R-:W-:Y:S01]  /*8810*/  FMNMX.FTZ R0, R28, R5, !PT ;  /* 0x000000051c007209 */ /* 0x000fe20007810000 */
[----:B------:R-:W-:Y:S02]  /*8820*/  ULOP3.LUT UR6, UR36, 0x10000, URZ, 0xfc, !UPT ;  /* 0x0001000024067892 */ /* 0x000fe4000f8efc3f */
[----:B------:R-:W-:Y:S01]  /*8830*/  UIMAD UR7, UR34, 0x600, UR7 ;  /* 0x00000600220778a4 */ /* 0x000fe2000f8e0207 */
[----:B------:R-:W-:-:S04]  /*8840*/  FMNMX.FTZ R5, R29, R0, !PT ;  /* 0x000000001d057209 */ /* 0x000fc80007810000 */
[----:B------:R-:W-:Y:S01]  /*8850*/  UMOV UR28, UR6 ;  /* 0x00000006001c7c82 */ /* 0x000fe20008000000 */
[----:B------:R-:W-:Y:S01]  /*8860*/  FMNMX.FTZ R0, R32, R5, !PT ;  /* 0x0000000520007209 */ /* 0x000fe20007810000 */
        /* <DEDUP_REMOVED lines=8> */
[----:B------:R-:W-:Y:S02]  /*88f0*/  FMNMX.FTZ R5, R37, R0, !PT ;  /* 0x0000000025057209 */ /* 0x000fe40007810000 */
[----:B0-----:R-:W-:Y:S02]  /*8900*/  SHF.R.U32.HI R143, RZ, 0x7, R151 ;  /* 0x00000007ff8f7819 */ /* 0x001fe40000011697 */
[----:B------:R-:W-:Y:S02]  /*8910*/  FMNMX.FTZ R0, R40, R5, !PT ;  /* 0x0000000528007209 */ /* 0x000fe40007810000 */
[----:B------:R-:W-:Y:S02]  /*8920*/  ISETP.GE.U32.AND P2, PT, R151, 0x180, PT ;  /* 0x000001809700780c */ /* 0x000fe40003f46070 */
        /* <DEDUP_REMOVED lines=28> */
[----:B------:R-:W0:Y:S01]  /*8af0*/  SHFL.BFLY PT, R0, R5, 0x2, 0x1f ;  /* 0x0c401f0005007f89 */ /* 0x000e2200000e0000 */
[----:B------:R-:W-:Y:S01]  /*8b00*/  UMOV UR29, 0x40000040 ;  /* 0x40000040001d7882 */ /* 0x000fe20000000000 */
[----:B------:R-:W-:Y:S01]  /*8b10*/  UMOV UR31, 0x80000020 ;  /* 0x80000020001f7882 */ /* 0x000fe20000000000 */
[----:B0-----:R-:W-:Y:S02]  /*8b20*/  FMNMX.FTZ R12, R5, R0, !PT ;  /* 0x00000000050c7209 */ /* 0x001fe40007810000 */
[----:B------:R-:W-:-:S03]  /*8b30*/  FMNMX.FTZ R5, R27, R20, !PT ;  /* 0x000000141b057209 */ /* 0x000fc60007810000 */
[----:B------:R-:W0:Y:S01]  /*8b40*/  SHFL.BFLY PT, R11, R12, 0x1, 0x1f ;  /* 0x0c201f000c0b7f89 */ /* 0x000e2200000e0000 */
[----:B------:R-:W-:-:S04]  /*8b50*/  FMNMX.FTZ R20, R30, R5, !PT ;  /* 0x000000051e147209 */ /* 0x000fc80007810000 */
[----:B------:R-:W-:Y:S02]  /*8b60*/  FMNMX.FTZ R5, R31, R20, !PT ;  /* 0x000000141f057209 */ /* 0x000fe40007810000 */
[----:B0-----:R-:W-:-:S05]  /*8b70*/  FMNMX.FTZ R0, R12, R11, !PT ;  /* 0x0000000b0c007209 */ /* 0x001fca0007810000 */
[C---:B------:R-:W-:Y:S01]  /*8b80*/  FADD.FTZ R8, -R0.reuse, R9 ;  /* 0x0000000900087221 */ /* 0x040fe20000010100 */
[----:B------:R-:W-:-:S03]  /*8b90*/  FMUL.FTZ R9, R0, UR33 ;  /* 0x0000002100097c20 */ /* 0x000fc60008410000 */
        /* <DEDUP_REMOVED lines=25> */
[----:B------:R-:W0:Y:S01]  /*8d30*/  MUFU.EX2 R10, R10 ;  /* 0x0000000a000a7308 */ /* 0x000e220000000800 */
[----:B------:R-:W-:Y:S01]  /*8d40*/  FMNMX.FTZ R28, R46, R5, !PT ;  /* 0x000000052e1c7209 */ /* 0x000fe20007810000 */
[--C-:B------:R-:W-:Y:S01]  /*8d50*/  FFMA.FTZ R64, R76, UR33, -R9.reuse ;  /* 0x000000214c407c23 */ /* 0x100fe20008010809 */
[--C-:B------:R-:W-:Y:S01]  /*8d60*/  FFMA.FTZ R32, R44, UR33, -R9.reuse ;  /* 0x000000212c207c23 */ /* 0x100fe20008010809 */
[--C-:B------:R-:W-:Y:S01]  /*8d70*/  FFMA.FTZ R44, R56, UR33, -R9.reuse ;  /* 0x00000021382c7c23 */ /* 0x100fe20008010809 */
[----:B------:R-:W-:Y:S01]  /*8d80*/  FMNMX.FTZ R5, R47, R28, !PT ;  /* 0x0000001c2f057209 */ /* 0x000fe20007810000 */
[--C-:B------:R-:W-:Y:S01]  /*8d90*/  FFMA.FTZ R56, R68, UR33, -R9.reuse ;  /* 0x0000002144387c23 */ /* 0x100fe20008010809 */
[--C-:B------:R-:W-:Y:S01]  /*8da0*/  FFMA.FTZ R68, R80, UR33, -R9.reuse ;  /* 0x0000002150447c23 */ /* 0x100fe20008010809 */
[----:B------:R-:W1:Y:S01]  /*8db0*/  MUFU.EX2 R11, R11 ;  /* 0x0000000b000b7308 */ /* 0x000e620000000800 */
[----:B------:R-:W-:Y:S01]  /*8dc0*/  FMNMX.FTZ R28, R50, R5, !PT ;  /* 0x00000005321c7209 */ /* 0x000fe20007810000 */
[----:B------:R-:W-:Y:S01]  /*8dd0*/  FFMA.FTZ R21, R37, UR33, -R9 ;  /* 0x0000002125157c23 */ /* 0x000fe20008010809 */
[----:B------:R-:W-:-:S02]  /*8de0*/  WARPGROUP.DEPBAR.LE gsb0, 0x0 ;  /* 0x00008000000079c5 */ /* 0x000fc40000010000 */
[----:B------:R-:W-:Y:S01]  /*8df0*/  WARPGROUP.ARRIVE ;  /* 0x00000000000079c5 */ /* 0x000fe20000000000 */
[----:B------:R-:W-:Y:S01]  /*8e00*/  FMNMX.FTZ R5, R51, R28, !PT ;  /* 0x0000001c33057209 */ /* 0x000fe20007810000 */
[--C-:B------:R-:W-:Y:S01]  /*8e10*/  FFMA.FTZ R20, R36, UR33, -R9.reuse ;  /* 0x0000002124147c23 */ /* 0x100fe20008010809 */
[----:B------:R-:W2:Y:S01]  /*8e20*/  MUFU.EX2 R12, R12 ;  /* 0x0000000c000c7308 */ /* 0x000ea20000000800 */
[----:B0-----:R-:W-:Y:S01]  /*8e30*/  FFMA.FTZ R4, R8, R4, R10 ;  /* 0x0000000408047223 */ /* 0x001fe2000001000a */
[----:B------:R-:W-:Y:S01]  /*8e40*/  FMNMX.FTZ R28, R54, R5, !PT ;  /* 0x00000005361c7209 */ /* 0x000fe20007810000 */
[----:B------:R-:W-:Y:S01]  /*8e50*/  HGMMA.64x96x16.F32 R88, gdesc[UR28].tnspB, R88, gsb0 ;  /* 0x416000001c5879f0 */ /* 0x000fe20008000858 */
[----:B------:R-:W-:Y:S01]  /*8e60*/  UIADD3 UR28, UR6, 0x6, URZ ;  /* 0x00000006061c7890 */ /* 0x000fe2000fffe03f */
[--C-:B------:R-:W-:Y:S01]  /*8e70*/  FFMA.FTZ R37, R49, UR33, -R9.reuse ;  /* 0x0000002131257c23 */ /* 0x100fe20008010809 */
[----:B------:R-:W-:Y:S01]  /*8e80*/  UIADD3 UR30, UR7, 0xc0, URZ ;  /* 0x000000c0071e7890 */ /* 0x000fe2000fffe03f */
[----:B------:R-:W-:Y:S01]  /*8e90*/  FMNMX.FTZ R5, R55, R28, !PT ;  /* 0x0000001c37057209 */ /* 0x000fe20007810000 */
[----:B------:R-:W-:Y:S01]  /*8ea0*/  UMOV UR29, 0x40000040 ;  /* 0x40000040001d7882 */ /* 0x000fe20000000000 */
[----:B------:R-:W-:Y:S01]  /*8eb0*/  UMOV UR31, 0x80000020 ;  /* 0x80000020001f7882 */ /* 0x000fe20000000000 */
        /* <DEDUP_REMOVED lines=11> */
[----:B------:R-:W-:-:S02]  /*8f70*/  FFMA.FTZ R9, R85, UR33, -R9 ;  /* 0x0000002155097c23 */ /* 0x000fc40008010809 */
        /* <DEDUP_REMOVED lines=24> */
[----:B0-----:R-:W-:Y:S01]  /*9100*/  FMNMX.FTZ R5, R28, R5, !PT ;  /* 0x000000051c057209 */ /* 0x001fe20007810000 */
[----:B------:R-:W-:-:S02]  /*9110*/  WARPGROUP.DEPBAR.LE gsb0, 0x0 ;  /* 0x00008000000079c5 */ /* 0x000fc40000010000 */
[----:B------:R-:W-:Y:S02]  /*9120*/  WARPGROUP.ARRIVE ;  /* 0x00000000000079c5 */ /* 0x000fe40000000000 */
[----:B------:R-:W0:Y:S02]  /*9130*/  SHFL.BFLY PT, R28, R5, 0x1, 0x1f ;  /* 0x0c201f00051c7f89 */ /* 0x000e2400000e0000 */
[----:B------:R-:W-:Y:S02]  /*9140*/  MUFU.EX2 R41, R41 ;  /* 0x0000002900297308 */ /* 0x000fe40000000800 */
[----:B------:R-:W-:Y:S01]  /*9150*/  HGMMA.64x96x16.F32 R88, gdesc[UR28].tnspB, R88, gsb0 ;  /* 0x416000001c5879f0 */ /* 0x000fe20008000858 */
[----:B------:R-:W-:Y:S02]  /*9160*/  UIADD3 UR28, UR6, 0x600, URZ ;  /* 0x00000600061c7890 */ /* 0x000fe4000fffe03f */
[----:B------:R-:W-:-:S03]  /*9170*/  UIADD3 UR30, UR7, 0x100, URZ ;  /* 0x00000100071e7890 */ /* 0x000fc6000fffe03f */
[----:B------:R-:W-:Y:S01]  /*9180*/  MUFU.EX2 R44, R44 ;  /* 0x0000002c002c7308 */ /* 0x000fe20000000800 */
[----:B------:R-:W-:Y:S01]  /*9190*/  UMOV UR29, 0x40000040 ;  /* 0x40000040001d7882 */ /* 0x000fe20000000000 */
[----:B------:R-:W-:-:S06]  /*91a0*/  UMOV UR31, 0x80000020 ;  /* 0x80000020001f7882 */ /* 0x000fcc0000000000 */
[----:B------:R-:W-:Y:S01]  /*91b0*/  MUFU.EX2 R45, R45 ;  /* 0x0000002d002d7308 */ /* 0x000fe20000000800 */
[----:B0-----:R-:W-:-:S07]  /*91c0*/  FMNMX.FTZ R5, R5, R28, !PT ;  /* 0x0000001c05057209 */ /* 0x001fce0007810000 */
[----:B------:R-:W-:Y:S01]  /*91d0*/  MUFU.EX2 R48, R48 ;  /* 0x0000003000307308 */ /* 0x000fe20000000800 */
[C---:B------:R-:W-:Y:S01]  /*91e0*/  FADD.FTZ R7, -R5.reuse, R7 ;  /* 0x0000000705077221 */ /* 0x040fe20000010100 */
[----:B------:R-:W-:-:S03]  /*91f0*/  FMUL.FTZ R28, R5, UR33 ;  /* 0x00000021051c7c20 */ /* 0x000fc60008410000 */
[----:B------:R-:W-:Y:S01]  /*9200*/  FMUL.FTZ R7, R7, UR33 ;  /* 0x0000002107077c20 */ /* 0x000fe20008410000 */
[--C-:B------:R-:W-:Y:S01]  /*9210*/  FFMA.FTZ R29, R26, UR33, -R28.reuse ;  /* 0x000000211a1d7c23 */ /* 0x100fe2000801081c */
[--C-:B------:R-:W-:Y:S01]  /*9220*/  FFMA.FTZ R77, R30, UR33, -R28.reuse ;  /* 0x000000211e4d7c23 */ /* 0x100fe2000801081c */
[----:B------:R-:W-:Y:S02]  /*9230*/  VIADD R30, R143, 0x9 ;  /* 0x000000098f1e7836 */ /* 0x000fe40000000000 */
[--C-:B------:R-:W-:Y:S01]  /*9240*/  FFMA.FTZ R26, R27, UR33, -R28.reuse ;  /* 0x000000211b1a7c23 */ /* 0x100fe2000801081c */
[--C-:B------:R-:W-:Y:S01]  /*9250*/  FFMA.FTZ R81, R39, UR33, -R28.reuse ;  /* 0x0000002127517c23 */ /* 0x100fe2000801081c */
[----:B------:R-:W-:Y:S01]  /*9260*/  FFMA.FTZ R39, R54, UR33, -R28 ;  /* 0x0000002136277c23 */ /* 0x000fe2000801081c */
[----:B------:R-:W-:Y:S01]  /*9270*/  MUFU.EX2 R7, R7 ;  /* 0x0000000700077308 */ /* 0x000fe20000000800 */
[----:B------:R-:W-:Y:S01]  /*9280*/  SEL R54, R30, 0x9, !P2 ;  /* 0x000000091e367807 */ /* 0x000fe20005000000 */
[----:B------:R-:W-:-:S02]  /*9290*/  IMAD.U32 R30, RZ, RZ, UR45 ;  /* 0x0000002dff1e7e24 */ /* 0x000fc4000f8e00ff */
[--C-:B------:R-:W-:Y:S01]  /*92a0*/  FFMA.FTZ R31, R31, UR33, -R28.reuse ;  /* 0x000000211f1f7c23 */ /* 0x100fe2000801081c */
[--C-:B------:R-:W-:Y:S01]  /*92b0*/  FFMA.FTZ R27, R46, UR33, -R28.reuse ;  /* 0x000000212e1b7c23 */ /* 0x100fe2000801081c */
[--C-:B------:R-:W-:Y:S01]  /*92c0*/  FFMA.FTZ R46, R51, UR33, -R28.reuse ;  /* 0x00000021332e7c23 */ /* 0x100fe2000801081c */
[----:B------:R-:W-:Y:S01]  /*92d0*/  IMAD.U32 R51, RZ, RZ, UR34 ;  /* 0x00000022ff337e24 */ /* 0x000fe2000f8e00ff */
[----:B------:R-:W-:Y:S01]  /*92e0*/  @!P1 LEA R30, R30, UR42, 0x3 ;  /* 0x0000002a1e1e9c11 */ /* 0x000fe2000f8e18ff */
[----:B------:R-:W0:Y:S01]  /*92f0*/  MUFU.EX2 R29, R29 ;  /* 0x0000001d001d7308 */ /* 0x000e220000000800 */
[--C-:B------:R-:W-:Y:S01]  /*9300*/  FFMA.FTZ R76, R34, UR33, -R28.reuse ;  /* 0x00000021224c7c23 */ /* 0x100fe2000801081c */
[--C-:B------:R-:W-:Y:S01]  /*9310*/  FFMA.FTZ R80, R35, UR33, -R28.reuse ;  /* 0x0000002123507c23 */ /* 0x100fe2000801081c */
[----:B------:R-:W-:Y:S01]  /*9320*/  @!P1 LEA R51, R51, UR42, 0x3 ;  /* 0x0000002a33339c11 */ /* 0x000fe2000f8e18ff */
[----:B------:R-:W-:Y:S02]  /*9330*/  @!P1 VIADD R30, R30, 0x2d840 ;  /* 0x0002d8401e1e9836 */ /* 0x000fe40000000000 */
[--C-:B------:R-:W-:Y:S01]  /*9340*/  FFMA.FTZ R35, R50, UR33, -R28.reuse ;  /* 0x0000002132237c23 */ /* 0x100fe2000801081c */
[--C-:B------:R-:W-:Y:S01]  /*9350*/  FFMA.FTZ R50, R59, UR33, -R28.reuse ;  /* 0x000000213b327c23 */ /* 0x100fe2000801081c */
[----:B------:R-:W-:Y:S01]  /*9360*/  FFMA.FTZ R73, R38, UR33, -R28 ;  /* 0x0000002126497c23 */ /* 0x000fe2000801081c */
[----:B------:R-:W3:Y:S01]  /*9370*/  MUFU.EX2 R26, R26 ;  /* 0x0000001a001a7308 */ /* 0x000ee20000000800 */
[----:B------:R-:W-:Y:S01]  /*9380*/  @!P1 PRMT R30, RZ, 0x654, R30 ;  /* 0x00000654ff1e9816 */ /* 0x000fe2000000001e */
[----:B------:R-:W-:-:S02]  /*9390*/  @!P1 VIADD R51, R51, 0x2d860 ;  /* 0x0002d86033339836 */ /* 0x000fc40000000000 */
[----:B-1----:R-:W-:Y:S01]  /*93a0*/  FADD.FTZ R59, R11, R4 ;  /* 0x000000040b3b7221 */ /* 0x002fe20000010000 */
[--C-:B------:R-:W-:Y:S01]  /*93b0*/  FFMA.FTZ R34, R58, UR33, -R28.reuse ;  /* 0x000000213a227c23 */ /* 0x100fe2000801081c */
[--C-:B------:R-:W-:Y:S01]  /*93c0*/  FFMA.FTZ R38, R42, UR33, -R28.reuse ;  /* 0x000000212a267c23 */ /* 0x100fe2000801081c */
[--C-:B------:R-:W-:Y:S01]  /*93d0*/  FFMA.FTZ R42, R43, UR33, -R28.reuse ;  /* 0x000000212b2a7c23 */ /* 0x100fe2000801081c */
[----:B--2---:R-:W-:Y:S01]  /*93e0*/  FADD.FTZ R58, R12, R59 ;  /* 0x0000003b0c3a7221 */ /* 0x004fe20000010000 */
[----:B------:R-:W-:Y:S01]  /*93f0*/  MUFU.EX2 R77, R77 ;  /* 0x0000004d004d7308 */ /* 0x000fe20000000800 */
[----:B0-----:R-:W-:Y:S01]  /*9400*/  FFMA.FTZ R3, R7, R3, R29 ;  /* 0x0000000307037223 */ /* 0x001fe2000001001d */
[----:B------:R-:W-:Y:S01]  /*9410*/  FFMA.FTZ R43, R47, UR33, -R28 ;  /* 0x000000212f2b7c23 */ /* 0x000fe2000801081c */
[----:B------:R-:W-:Y:S01]  /*9420*/  FADD.FTZ R59, R13, R58 ;  /* 0x0000003a0d3b7221 */ /* 0x000fe20000010000 */
        /* <DEDUP_REMOVED lines=15> */
[----:B---3--:R-:W-:Y:S01]  /*9520*/  F2FP.F16.F32.PACK_AB R29, R26, R29 ;  /* 0x0000001d1a1d723e */ /* 0x008fe200000000ff */
[----:B------:R-:W-:Y:S01]  /*9530*/  UMOV UR34, UR45 ;  /* 0x0000002d00227c82 */ /* 0x000fe20008000000 */
[C---:B------:R-:W-:Y:S01]  /*9540*/  ISETP.GT.AND P2, PT, R2.reuse, R6, PT ;  /* 0x000000060200720c */ /* 0x040fe20003f44270 */
[----:B------:R-:W-:-:S02]  /*9550*/  VIADD R2, R2, 0xffffffff ;  /* 0xffffffff02027836 */ /* 0x000fc40000000000 */
        /* <DEDUP_REMOVED lines=52> */
[----:B------:R-:W-:Y:S01]  /*98a0*/  MUFU.EX2 R83, R83 ;  /* 0x0000005300537308 */ /* 0x000fe20000000800 */
[----:B0-----:R-:W-:-:S07]  /*98b0*/  F2FP.F16.F32.PACK_AB R70, R9, R72 ;  /* 0x000000480946723e */ /* 0x001fce00000000ff */
[----:B------:R-:W-:Y:S08]  /*98c0*/  MUFU.EX2 R86, R86 ;  /* 0x0000005600567308 */ /* 0x000ff00000000800 */
[----:B------:R-:W-:Y:S01]  /*98d0*/  MUFU.EX2 R87, R87 ;  /* 0x0000005700577308 */ /* 0x000fe20000000800 */
[----:B------:R-:W-:Y:S02]  /*98e0*/  WARPGROUP.DEPBAR.LE gsb0, 0x0 ;  /* 0x00008000000079c5 */ /* 0x000fe40000010000 */
[----:B------:R-:W-:-:S06]  /*98f0*/  WARPGROUP.ARRIVE ;  /* 0x00000000000079c5 */ /* 0x000fcc0000000000 */
[----:B------:R-:W-:Y:S01]  /*9900*/  HGMMA.64x96x16.F32 R88, gdesc[UR28].tnspB, R88, gsb0 ;  /* 0x416000001c5879f0 */ /* 0x000fe20008000858 */
[----:B------:R-:W-:Y:S02]  /*9910*/  UMOV UR28, UR50 ;  /* 0x00000032001c7c82 */ /* 0x000fe40008000000 */
[----:B------:R-:W-:Y:S02]  /*9920*/  WARPGROUP.DEPBAR.LE gsb0, 0x0 ;  /* 0x00008000000079c5 */ /* 0x000fe40000010000 */
[----:B------:R0:W-:Y:S06]  /*9930*/  BAR.ARV R54, 0x100 ;  /* 0x000400360000751d */ /* 0x0001ec0000002000 */
[----:B------:R1:W-:Y:S01]  /*9940*/  @!P1 SYNCS.ARRIVE.TRANS64.RED.A1T0 RZ, [R30+URZ], RZ ;  /* 0x000000ff1eff99a7 */ /* 0x0003e2000810043f */
[-C--:B------:R-:W-:Y:S01]  /*9950*/  FMUL.FTZ R90, R90, R7.reuse ;  /* 0x000000075a5a7220 */ /* 0x080fe20000410000 */
[----:B0-----:R-:W-:Y:S01]  /*9960*/  @!P1 PRMT R54, RZ, 0x654, R51 ;  /* 0x00000654ff369816 */ /* 0x001fe20000000033 */
[----:B------:R-:W-:Y:S01]  /*9970*/  FFMA.FTZ R51, R62, UR33, -R28 ;  /* 0x000000213e337c23 */ /* 0x000fe2000801081c */
[----:B------:R-:W-:Y:S01]  /*9980*/  F2FP.F16.F32.PACK_AB R62, R65, R64 ;  /* 0x00000040413e723e */ /* 0x000fe200000000ff */
[-C--:B------:R-:W-:Y:S01]  /*9990*/  FMUL.FTZ R91, R91, R7.reuse ;  /* 0x000000075b5b7220 */ /* 0x080fe20000410000 */
[-C--:B------:R-:W-:Y:S01]  /*99a0*/  FMUL.FTZ R94, R94, R7.reuse ;  /* 0x000000075e5e7220 */ /* 0x080fe20000410000 */
[-C--:B------:R-:W-:Y:S01]  /*99b0*/  FMUL.FTZ R95, R95, R7.reuse ;  /* 0x000000075f5f7220 */ /* 0x080fe20000410000 */
[----:B-1----:R-:W-:Y:S01]  /*99c0*/  FADD.FTZ R30, R26, R3 ;  /* 0x000000031a1e7221 */ /* 0x002fe20000010000 */
[----:B------:R0:W-:Y:S01]  /*99d0*/  @!P1 SYNCS.ARRIVE.TRANS64.RED.A1T0 RZ, [R54+URZ], RZ ;  /* 0x000000ff36ff99a7 */ /* 0x0001e2000810043f */
[----:B------:R-:W1:Y:S01]  /*99e0*/  MUFU.EX2 R51, R51 ;  /* 0x0000003300337308 */ /* 0x000e620000000800 */
[-C--:B------:R-:W-:Y:S01]  /*99f0*/  FMUL.FTZ R98, R98, R7.reuse ;  /* 0x0000000762627220 */ /* 0x080fe20000410000 */
[----:B------:R-:W-:Y:S01]  /*9a00*/  FADD.FTZ R30, R77, R30 ;  /* 0x0000001e4d1e7221 */ /* 0x000fe20000010000 */
[-C--:B------:R-:W-:Y:S01]  /*9a10*/  FMUL.FTZ R99, R99, R7.reuse ;  /* 0x0000000763637220 */ /* 0x080fe20000410000 */
[-C--:B------:R-:W-:Y:S01]  /*9a20*/  FMUL.FTZ R102, R102, R7.reuse ;  /* 0x0000000766667220 */ /* 0x080fe20000410000 */
[-C--:B------:R-:W-:Y:S01]  /*9a30*/  FMUL.FTZ R103, R103, R7.reuse ;  /* 0x0000000767677220 */ /* 0x080fe20000410000 */
[----:B------:R-:W-:Y:S01]  /*9a40*/  FMUL.FTZ R106, R106, R7 ;  /* 0x000000076a6a7220 */ /* 0x000fe20000410000 */
[----:B0-----:R-:W-:Y:S01]  /*9a50*/  FFMA.FTZ R54, R67, UR33, -R28 ;  /* 0x0000002143367c23 */ /* 0x001fe2000801081c */
[----:B------:R-:W-:Y:S01]  /*9a60*/  FADD.FTZ R67, R31, R30 ;  /* 0x0000001e1f437221 */ /* 0x000fe20000010000 */
[----:B------:R-:W-:Y:S01]  /*9a70*/  FADD.FTZ R30, R14, R59 ;  /* 0x0000003b0e1e7221 */ /* 0x000fe20000010000 */
[----:B------:R-:W-:Y:S01]  /*9a80*/  F2FP.F16.F32.PACK_AB R28, R11, R10 ;  /* 0x0000000a0b1c723e */ /* 0x000fe200000000ff */
[----:B------:R-:W0:Y:S01]  /*9a90*/  MUFU.EX2 R3, R66 ;  /* 0x0000004200037308 */ /* 0x000e220000000800 */
[----:B------:R-:W-:Y:S01]  /*9aa0*/  FADD.FTZ R67, R76, R67 ;  /* 0x000000434c437221 */ /* 0x000fe20000010000 */
[----:B------:R-:W-:Y:S01]  /*9ab0*/  FADD.FTZ R59, R15, R30 ;  /* 0x0000001e0f3b7221 */ /* 0x000fe20000010000 */
[----:B------:R-:W-:Y:S01]  /*9ac0*/  F2FP.F16.F32.PACK_AB R31, R31, R77 ;  /* 0x0000004d1f1f723e */ /* 0x000fe200000000ff */
[-C--:B------:R-:W-:Y:S01]  /*9ad0*/  FMUL.FTZ R107, R107, R7.reuse ;  /* 0x000000076b6b7220 */ /* 0x080fe20000410000 */
[----:B------:R-:W-:Y:S01]  /*9ae0*/  FADD.FTZ R30, R80, R67 ;  /* 0x00000043501e7221 */ /* 0x000fe20000010000 */
[----:B------:R-:W-:Y:S01]  /*9af0*/  FADD.FTZ R58, R20, R59 ;  /* 0x0000003b143a7221 */ /* 0x000fe20000010000 */
[-C--:B------:R-:W-:Y:S01]  /*9b00*/  FMUL.FTZ R110, R110, R7.reuse ;  /* 0x000000076e6e7220 */ /* 0x080fe20000410000 */
[----:B------:R-:W2:Y:S01]  /*9b10*/  MUFU.EX2 R54, R54 ;  /* 0x0000003600367308 */ /* 0x000ea20000000800 */
[----:B------:R-:W-:Y:S01]  /*9b20*/  FADD.FTZ R30, R73, R30 ;  /* 0x0000001e491e7221 */ /* 0x000fe20000010000 */
[----:B------:R-:W-:Y:S01]  /*9b30*/  FADD.FTZ R59, R21, R58 ;  /* 0x0000003a153b7221 */ /* 0x000fe20000010000 */
[-C--:B------:R-:W-:Y:S01]  /*9b40*/  FMUL.FTZ R111, R111, R7.reuse ;  /* 0x000000076f6f7220 */ /* 0x080fe20000410000 */
[-C--:B------:R-:W-:Y:S01]  /*9b50*/  FMUL.FTZ R114, R114, R7.reuse ;  /* 0x0000000772727220 */ /* 0x080fe20000410000 */
[----:B------:R-:W-:Y:S01]  /*9b60*/  FADD.FTZ R63, R81, R30 ;  /* 0x0000001e513f7221 */ /* 0x000fe20000010000 */
[----:B------:R-:W-:Y:S01]  /*9b70*/  FADD.FTZ R58, R24, R59 ;  /* 0x0000003b183a7221 */ /* 0x000fe20000010000 */
[----:B------:R-:W-:Y:S01]  /*9b80*/  F2FP.F16.F32.PACK_AB R30, R13, R12 ;  /* 0x0000000c0d1e723e */ /* 0x000fe200000000ff */
[----:B------:R-:W3:Y:S01]  /*9b90*/  MUFU.EX2 R10, R71 ;  /* 0x00000047000a7308 */ /* 0x000ee20000000800 */
[----:B------:R-:W-:Y:S01]  /*9ba0*/  FADD.FTZ R63, R38, R63 ;  /* 0x0000003f263f7221 */ /* 0x000fe20000010000 */
[C---:B------:R-:W-:Y:S01]  /*9bb0*/  FADD.FTZ R11, R25.reuse, R58 ;  /* 0x0000003a190b7221 */ /* 0x040fe20000010000 */
[----:B------:R-:W-:Y:S01]  /*9bc0*/  F2FP.F16.F32.PACK_AB R24, R25, R24 ;  /* 0x000000181918723e */ /* 0x000fe200000000ff */
[----:B------:R-:W-:Y:S01]  /*9bd0*/  STSM.16.M88.4 [R17+0x21800], R28 ;  /* 0x0218001c11007844 */ /* 0x000fe20000000200 */
[----:B------:R-:W-:Y:S01]  /*9be0*/  FADD.FTZ R12, R42, R63 ;  /* 0x0000003f2a0c7221 */ /* 0x000fe20000010000 */
[----:B------:R-:W-:Y:S01]  /*9bf0*/  FADD.FTZ R26, R32, R11 ;  /* 0x0000000b201a7221 */ /* 0x000fe20000010000 */
[----:B------:R-:W-:Y:S01]  /*9c00*/  F2FP.F16.F32.PACK_AB R25, R42, R38 ;  /* 0x000000262a19723e */ /* 0x000fe200000000ff */
[----:B------:R-:W4:Y:S01]  /*9c10*/  MUFU.EX2 R63, R78 ;  /* 0x0000004e003f7308 */ /* 0x000f220000000800 */
        /* <DEDUP_REMOVED lines=20> */
[C---:B------:R-:W-:Y:S01]  /*9d60*/  FADD.FTZ R21, R47.reuse, R20 ;  /* 0x000000142f157221 */ /* 0x040fe20000010000 */
[----:B------:R-:W-:Y:S01]  /*9d70*/  FADD.FTZ R20, R44, R11 ;  /* 0x0000000b2c147221 */ /* 0x000fe20000010000 */
[----:B------:R-:W-:Y:S01]  /*9d80*/  F2FP.F16.F32.PACK_AB R39, R47, R39 ;  /* 0x000000272f27723e */ /* 0x000fe200000000ff */
[----:B------:R5:W-:Y:S01]  /*9d90*/  STSM.16.M88.4 [R23], R12 ;  /* 0x0000000c17007844 */ /* 0x000be20000000200 */
[----:B------:R-:W-:Y:S01]  /*9da0*/  FADD.FTZ R21, R34, R21 ;  /* 0x0000001522157221 */ /* 0x000fe20000010000 */
[----:B------:R-:W-:Y:S01]  /*9db0*/  FADD.FTZ R11, R45, R20 ;  /* 0x000000142d0b7221 */ /* 0x000fe20000010000 */
[----:B-1----:R-:W-:Y:S01]  /*9dc0*/  F2FP.F16.F32.PACK_AB R47, R4, R51 ;  /* 0x00000033042f723e */ /* 0x002fe200000000ff */
[----:B------:R-:W1:Y:S01]  /*9dd0*/  MUFU.EX2 R20, R79 ;  /* 0x0000004f00147308 */ /* 0x000e620000000800 */
[----:B------:R-:W-:Y:S01]  /*9de0*/  FADD.FTZ R32, R50, R21 ;  /* 0x0000001532207221 */ /* 0x000fe20000010000 */
[----:B------:R-:W-:Y:S01]  /*9df0*/  FADD.FTZ R38, R48, R11 ;  /* 0x0000000b30267221 */ /* 0x000fe20000010000 */
[----:B------:R-:W-:Y:S01]  /*9e00*/  F2FP.F16.F32.PACK_AB R27, R43, R27 ;  /* 0x0000001b2b1b723e */ /* 0x000fe200000000ff */
[----:B------:R-:W-:Y:S01]  /*9e10*/  FMUL.FTZ R126, R126, R7 ;  /* 0x000000077e7e7220 */ /* 0x000fe20000410000 */
[----:B------:R-:W-:Y:S01]  /*9e20*/  FADD.FTZ R11, R51, R32 ;  /* 0x00000020330b7221 */ /* 0x000fe20000010000 */
[----:B------:R-:W-:Y:S01]  /*9e30*/  FADD.FTZ R21, R49, R38 ;  /* 0x0000002631157221 */ /* 0x000fe20000010000 */
[----:B------:R-:W-:Y:S01]  /*9e40*/  F2FP.F16.F32.PACK_AB R36, R37, R36 ;  /* 0x000000242524723e */ /* 0x000fe200000000ff */
[----:B------:R1:W-:Y:S01]  /*9e50*/  STSM.16.M88.4 [R22], R24 ;  /* 0x0000001816007844 */ /* 0x0003e20000000200 */
[----:B------:R-:W-:Y:S01]  /*9e60*/  F2FP.F16.F32.PACK_AB R37, R46, R35 ;  /* 0x000000232e25723e */ /* 0x000fe200000000ff */
[-C--:B------:R-:W-:Y:S01]  /*9e70*/  FMUL.FTZ R127, R127, R7.reuse ;  /* 0x000000077f7f7220 */ /* 0x080fe20000410000 */
[----:B------:R-:W-:Y:S01]  /*9e80*/  F2FP.F16.F32.PACK_AB R38, R41, R40 ;  /* 0x000000282926723e */ /* 0x000fe200000000ff */
[----:B-----5:R-:W-:Y:S01]  /*9e90*/  FADD.FTZ R12, R4, R11 ;  /* 0x0000000b040c7221 */ /* 0x020fe20000010000 */
[----:B------:R-:W-:Y:S01]  /*9ea0*/  FADD.FTZ R14, R52, R21 ;  /* 0x00000015340e7221 */ /* 0x000fe20000010000 */
[----:B------:R-:W-:Y:S01]  /*9eb0*/  F2FP.F16.F32.PACK_AB R44, R45, R44 ;  /* 0x0000002c2d2c723e */ /* 0x000fe200000000ff */
[-C--:B------:R-:W-:Y:S01]  /*9ec0*/  FMUL.FTZ R130, R130, R7.reuse ;  /* 0x0000000782827220 */ /* 0x080fe20000410000 */
[----:B0-----:R-:W-:Y:S01]  /*9ed0*/  FADD.FTZ R11, R3, R12 ;  /* 0x0000000c030b7221 */ /* 0x001fe20000010000 */
[C---:B------:R-:W-:Y:S01]  /*9ee0*/  FADD.FTZ R13, R53.reuse, R14 ;  /* 0x0000000e350d7221 */ /* 0x040fe20000010000 */
[----:B------:R-:W-:Y:S01]  /*9ef0*/  F2FP.F16.F32.PACK_AB R52, R53, R52 ;  /* 0x000000343534723e */ /* 0x000fe200000000ff */
[----:B------:R0:W-:Y:S01]  /*9f00*/  STSM.16.M88.4 [R18], R36 ;  /* 0x0000002412007844 */ /* 0x0001e20000000200 */
[----:B--2---:R-:W-:Y:S01]  /*9f10*/  FADD.FTZ R12, R54, R11 ;  /* 0x0000000b360c7221 */ /* 0x004fe20000010000 */
[----:B------:R-:W-:Y:S01]  /*9f20*/  FADD.FTZ R14, R56, R13 ;  /* 0x0000000d380e7221 */ /* 0x000fe20000010000 */
[----:B------:R-:W-:Y:S01]  /*9f30*/  F2FP.F16.F32.PACK_AB R45, R50, R34 ;  /* 0x00000022322d723e */ /* 0x000fe200000000ff */
[-C--:B------:R-:W-:Y:S01]  /*9f40*/  FMUL.FTZ R131, R131, R7.reuse ;  /* 0x0000000783837220 */ /* 0x080fe20000410000 */
[----:B------:R-:W-:Y:S01]  /*9f50*/  FADD.FTZ R11, R55, R12 ;  /* 0x0000000c370b7221 */ /* 0x000fe20000010000 */
[----:B------:R-:W-:Y:S01]  /*9f60*/  FADD.FTZ R13, R57, R14 ;  /* 0x0000000e390d7221 */ /* 0x000fe20000010000 */
[----:B------:R-:W-:Y:S01]  /*9f70*/  F2FP.F16.F32.PACK_AB R46, R49, R48 ;  /* 0x00000030312e723e */ /* 0x000fe200000000ff */
[----:B------:R-:W-:Y:S01]  /*9f80*/  FMUL.FTZ R134, R134, R7 ;  /* 0x0000000786867220 */ /* 0x000fe20000410000 */
[----:B---3--:R-:W-:Y:S01]  /*9f90*/  FADD.FTZ R11, R10, R11 ;  /* 0x0000000b0a0b7221 */ /* 0x008fe20000010000 */
[----:B------:R-:W-:Y:S01]  /*9fa0*/  FADD.FTZ R4, R60, R13 ;  /* 0x0000000d3c047221 */ /* 0x000fe20000010000 */
[----:B------:R-:W-:Y:S01]  /*9fb0*/  F2FP.F16.F32.PACK_AB R53, R54, R3 ;  /* 0x000000033635723e */ /* 0x000fe200000000ff */
[----:B------:R0:W-:Y:S01]  /*9fc0*/  STSM.16.M88.4 [R17+0x27800], R44 ;  /* 0x0278002c11007844 */ /* 0x0001e20000000200 */
        /* <DEDUP_REMOVED lines=8> */
[----:B----4-:R-:W-:Y:S01]  /*a050*/  FADD.FTZ R3, R63, R12 ;  /* 0x0000000c3f037221 */ /* 0x010fe20000010000 */
[----:B------:R-:W-:Y:S01]  /*a060*/  FADD.FTZ R11, R65, R4 ;  /* 0x00000004410b7221 */ /* 0x000fe20000010000 */
[----:B------:R-:W-:Y:S01]  /*a070*/  F2FP.F16.F32.PACK_AB R60, R61, R60 ;  /* 0x0000003c3d3c723e */ /* 0x000fe200000000ff */
[----:B------:R0:W-:Y:S01]  /*a080*/  STSM.16.M88.4 [R136], R52 ;  /* 0x0000003488007844 */ /* 0x0001e20000000200 */
[----:B------:R-:W-:Y:S01]  /*a090*/  F2FP.F16.F32.PACK_AB R61, R75, R74 ;  /* 0x0000004a4b3d723e */ /* 0x000fe200000000ff */
[----:B------:R-:W-:Y:S01]  /*a0a0*/  FADD.FTZ R4, R68, R11 ;  /* 0x0000000b44047221 */ /* 0x000fe20000010000 */
[C---:B-1----:R-:W-:Y:S01]  /*a0b0*/  F2FP.F16.F32.PACK_AB R63, R20.reuse, R63 ;  /* 0x0000003f143f723e */ /* 0x042fe200000000ff */
[----:B------:R-:W-:Y:S01]  /*a0c0*/  FADD.FTZ R3, R20, R3 ;  /* 0x0000000314037221 */ /* 0x000fe20000010000 */
[C---:B------:R-:W-:Y:S01]  /*a0d0*/  F2FP.F16.F32.PACK_AB R68, R69.reuse, R68 ;  /* 0x000000444544723e */ /* 0x040fe200000000ff */
[----:B------:R-:W-:Y:S01]  /*a0e0*/  FADD.FTZ R11, R69, R4 ;  /* 0x00000004450b7221 */ /* 0x000fe20000010000 */
[----:B------:R-:W-:Y:S01]  /*a0f0*/  F2FP.F16.F32.PACK_AB R69, R83, R82 ;  /* 0x000000525345723e */ /* 0x000fe200000000ff */
[----:B------:R0:W-:Y:S01]  /*a100*/  STSM.16.M88.4 [R22+0x6000], R60 ;  /* 0x0060003c16007844 */ /* 0x0001e20000000200 */
[----:B------:R-:W-:Y:S01]  /*a110*/  F2FP.F16.F32.PACK_AB R71, R87, R86 ;  /* 0x000000565747723e */ /* 0x000fe200000000ff */
[----:B------:R-:W-:Y:S01]  /*a120*/  FADD.FTZ R3, R82, R3 ;  /* 0x0000000352037221 */ /* 0x000fe20000010000 */
[----:B------:R-:W-:Y:S01]  /*a130*/  FADD.FTZ R4, R72, R11 ;  /* 0x0000000b48047221 */ /* 0x000fe20000010000 */
[-C--:B------:R-:W-:Y:S01]  /*a140*/  FMUL.FTZ R89, R89, R8.reuse ;  /* 0x0000000859597220 */ /* 0x080fe20000410000 */
[-C--:B------:R-:W-:Y:S01]  /*a150*/  FMUL.FTZ R92, R92, R8.reuse ;  /* 0x000000085c5c7220 */ /* 0x080fe20000410000 */
[----:B------:R0:W-:Y:S01]  /*a160*/  STSM.16.M88.4 [R18+0x6000], R68 ;  /* 0x0060004412007844 */ /* 0x0001e20000000200 */
[----:B------:R-:W-:Y:S01]  /*a170*/  FADD.FTZ R3, R83, R3 ;  /* 0x0000000353037221 */ /* 0x000fe20000010000 */
[----:B------:R-:W-:Y:S01]  /*a180*/  FADD.FTZ R4, R9, R4 ;  /* 0x0000000409047221 */ /* 0x000fe20000010000 */
[-C--:B------:R-:W-:Y:S01]  /*a190*/  FMUL.FTZ R93, R93, R8.reuse ;  /* 0x000000085d5d7220 */ /* 0x080fe20000410000 */
[----:B------:R-:W-:Y:S01]  /*a1a0*/  @!PT LDS RZ, [RZ] ;  /* 0x00000000fffff984 */ /* 0x000fe20000000800 */
[----:B------:R-:W-:Y:S01]  /*a1b0*/  @!PT LDS RZ, [RZ] ;  /* 0x00000000fffff984 */ /* 0x000fe20000000800 */
[----:B------:R-:W-:Y:S01]  /*a1c0*/  @!PT LDS RZ, [RZ] ;  /* 0x00000000fffff984 */ /* 0x000fe20000000800 */
[----:B------:R-:W-:Y:S01]  /*a1d0*/  @!PT LDS RZ, [RZ] ;  /* 0x00000000fffff984 */ /* 0x000fe20000000800 */
[----:B------:R1:W-:Y:S06]  /*a1e0*/  MEMBAR.ALL.CTA ;  /* 0x0000000000007992 */ /* 0x0003ec0000008000 */
[----:B-1----:R-:W1:Y:S01]  /*a1f0*/  FENCE.VIEW.ASYNC.S ;  /* 0x00000000000073c6 */ /* 0x002e620000000000 */
        /* <DEDUP_REMOVED lines=24> */
[----:B-1----:R-:W-:Y:S01]  /*a380*/  NOP ;  /* 0x0000000000007918 */ /* 0x002fe20000000000 */
[----:B0-----:R-:W-:Y:S05]  /*a390*/  @P2 BRA `(.L_x_10795) ;  /* 0xffffffdc00f02947 */ /* 0x001fea000383ffff */
.L_x_10786:
        /* <DEDUP_REMOVED lines=9> */
[----:B------:R-:W-:Y:S01]  /*a430*/  ULDC UR33, c[0x0][0x988] ;  /* 0x0002620000217ab9 */ /* 0x000fe20000000800 */
[----:B------:R-:W-:-:S05]  /*a440*/  ULDC UR35, c[0x0][0x9e0] ;  /* 0x0002780000237ab9 */ /* 0x000fca0000000800 */
.L_x_10813:
[----:B------:R-:W-:Y:S01]  /*a450*/  UIADD3 UR45, UR53, 0x1, URZ ;  /* 0x00000001352d7890 */ /* 0x000fe2000fffe03f */
[----:B------:R-:W-:-:S03]  /*a460*/  ISETP.NE.AND P2, PT, RZ, UR37, PT ;  /* 0x00000025ff007c0c */ /* 0x000fc6000bf45270 */
[----:B------:R-:W-:-:S04]  /*a470*/  UISETP.NE.AND UP0, UPT, UR45, 0x2, UPT ;  /* 0x000000022d00788c */ /* 0x000fc8000bf05270 */
[----:B------:R-:W-:Y:S02]  /*a480*/  USEL UR50, URZ, 0x1, UP0 ;  /* 0x000000013f327887 */ /* 0x000fe40008000000 */
[----:B------:R-:W-:Y:S02]  /*a490*/  USEL UR45, UR45, URZ, UP0 ;  /* 0x0000003f2d2d7287 */ /* 0x000fe40008000000 */
[----:B------:R-:W-:Y:S02]  /*a4a0*/  ULOP3.LUT UR50, UR28, UR50, URZ, 0x3c, !UPT ;  /* 0x000000321c327292 */ /* 0x000fe4000f8e3c3f */
[----:B--2---:R-:W-:Y:S10]  /*a4b0*/  @P2 BRA `(.L_x_10797) ;  /* 0x00000000002c2947 */ /* 0x004ff40003800000 */
[----:B------:R-:W-:Y:S05]  /*a4c0*/  @!P0 BRA `(.L_x_10798) ;  /* 0x0000000000048947 */ /* 0x000fea0003800000 */
[----:B------:R-:W-:Y:S01]  /*a4d0*/  BPT.TRAP 0x1 ;  /* 0x000000040000795c */ /* 0x000fe20000300000 */
.L_x_10798:
[----:B------:R-:W-:Y:S01]  /*a4e0*/  ULEA UR6, UR45, UR42, 0x3 ;  /* 0x0000002a2d067291 */ /* 0x000fe2000f8e183f */
[----:B------:R-:W-:-:S05]  /*a4f0*/  IMAD.U32 R0, RZ, RZ, UR50 ;  /* 0x00000032ff007e24 */ /* 0x000fca000f8e00ff */
[----:B------:R-:W-:-:S04]  /*a500*/  SHF.L.U32 R0, R0, 0x1f, RZ ;  /* 0x0000001f00007819 */ /* 0x000fc800000006ff */
[----:B------:R0:W1:Y:S01]  /*a510*/  SYNCS.PHASECHK.TRANS64.TRYWAIT P3, [UR6+0x2d830], R0 ;  /* 0x02d83000ff0075a7 */ /* 0x0000620008060146 */
[----:B------:R-:W-:Y:S05]  /*a520*/  @!P0 BRA `(.L_x_10799) ;  /* 0x0000000000048947 */ /* 0x000fea0003800000 */
[----:B------:R-:W-:Y:S01]  /*a530*/  BPT.TRAP 0x1 ;  /* 0x000000040000795c */ /* 0x000fe20000300000 */
.L_x_10799:
[----:B-1----:R-:W-:Y:S05]  /*a540*/  @P3 BRA `(.L_x_10797) ;  /* 0x0000000000083947 */ /* 0x002fea0003800000 */
[----:B------:R-:W1:Y:S02]  /*a550*/  SYNCS.PHASECHK.TRANS64.TRYWAIT P3, [UR6+0x2d830], R0 ;  /* 0x02d83000ff0075a7 */ /* 0x000e640008060146 */
[----:B-1----:R-:W-:Y:S05]  /*a560*/  @!P3 BRA `(.L_x_10800) ;  /* 0x000000a00054b947 */ /* 0x002fea0003800000 */
.L_x_10797:
        /* <DEDUP_REMOVED lines=37> */
.L_x_10802:
[----:B------:R-:W-:Y:S01]  /*a7c0*/  ULEA UR6, UR53, UR42, 0x3 ;  /* 0x0000002a35067291 */ /* 0x000fe2000f8e183f */
[----:B------:R-:W-:-:S05]  /*a7d0*/  IMAD.U32 R0, RZ, RZ, UR28 ;  /* 0x0000001cff007e24 */ /* 0x000fca000f8e00ff */
[----:B------:R-:W-:-:S04]  /*a7e0*/  SHF.L.U32 R0, R0, 0x1f, RZ ;  /* 0x0000001f00007819 */ /* 0x000fc800000006ff */
[----:B------:R0:W1:Y:S01]  /*a7f0*/  SYNCS.PHASECHK.TRANS64.TRYWAIT P2, [UR6+0x2d850], R0 ;  /* 0x02d85000ff0075a7 */ /* 0x0000620008040146 */
[----:B------:R-:W-:Y:S05]  /*a800*/  @!P0 BRA `(.L_x_10803) ;  /* 0x0000000000048947 */ /* 0x000fea0003800000 */
[----:B------:R-:W-:Y:S01]  /*a810*/  BPT.TRAP 0x1 ;  /* 0x000000040000795c */ /* 0x000fe20000300000 */
.L_x_10803:
[----:B-1----:R-:W-:Y:S05]  /*a820*/  @P2 BRA `(.L_x_10801) ;  /* 0x0000000000082947 */ /* 0x002fea0003800000 */
[----:B------:R-:W1:Y:S02]  /*a830*/  SYNCS.PHASECHK.TRANS64.TRYWAIT P2, [UR6+0x2d850], R0 ;  /* 0x02d85000ff0075a7 */ /* 0x000e640008040146 */
[----:B-1----:R-:W-:Y:S05]  /*a840*/  @!P2 BRA `(.L_x_10804) ;  /* 0x0000009c00b4a947 */ /* 0x002fea0003800000 */
.L_x_10801:
[----:B------:R-:W-:Y:S01]  /*a850*/  UIADD3 UR6, UR42, 0x400, URZ ;  /* 0x000004002a067890 */ /* 0x000fe2000fffe03f */
[----:B------:R-:W-:Y:S01]  /*a860*/  WARPGROUP.ARRIVE ;  /* 0x00000000000079c5 */ /* 0x000fe20000000000 */
[----:B------:R-:W-:Y:S01]  /*a870*/  UMOV UR29, 0x40000040 ;  /* 0x40000040001d7882 */ /* 0x000fe20000000000 */
[----:B------:R-:W-:Y:S01]  /*a880*/  UMOV UR31, 0x80000020 ;  /* 0x80000020001f7882 */ /* 0x000fe20000000000 */
[----:B------:R-:W-:Y:S01]  /*a890*/  USHF.R.U32.HI UR6, URZ, 0x4, UR6 ;  /* 0x000000043f067899 */ /* 0x000fe20008011606 */
[----:B-1----:R-:W1:Y:S02]  /*a8a0*/  @P5 LDC R5, c[0x0][0x44c] ;  /* 0x00011300ff055b82 */ /* 0x002e640000000800 */
[----:B------:R-:W2:Y:S01]  /*a8b0*/  S2R R10, SR_TID.X ;  /* 0x00000000000a7919 */ /* 0x000ea20000002100 */
[----:B------:R-:W-:Y:S01]  /*a8c0*/  VIADD R14, R137, UR41 ;  /* 0x00000029890e7c36 */ /* 0x000fe20008000000 */
[----:B------:R-:W-:Y:S01]  /*a8d0*/  ULOP3.LUT UR6, UR6, 0x3fff, URZ, 0xc0, !UPT ;  /* 0x00003fff06067892 */ /* 0x000fe2000f8ec03f */
[----:B------:R-:W-:-:S02]  /*a8e0*/  IMAD.U32 R8, RZ, RZ, UR45 ;  /* 0x0000002dff087e24 */ /* 0x000fc4000f8e00ff */
[----:B------:R-:W-:Y:S01]  /*a8f0*/  IMAD.SHL.U32 R12, R2, 0x80, RZ ;  /* 0x00000080020c7824 */ /* 0x000fe200078e00ff */
[----:B------:R-:W-:Y:S01]  /*a900*/  ULOP3.LUT UR7, UR6, 0x2000000, URZ, 0xfc, !UPT ;  /* 0x0200000006077892 */ /* 0x000fe2000f8efc3f */
[----:B0-----:R-:W0:Y:S01]  /*a910*/  @P5 LDC R0, c[0x0][0x450] ;  /* 0x00011400ff005b82 */ /* 0x001e220000000800 */
[----:B------:R-:W-:Y:S02]  /*a920*/  ULOP3.LUT UR6, UR36, 0x10000, URZ, 0xfc, !UPT ;  /* 0x0001000024067892 */ /* 0x000fe4000f8efc3f */
[----:B------:R-:W-:-:S05]  /*a930*/  UIMAD UR7, UR53, 0x600, UR7 ;  /* 0x00000600350778a4 */ /* 0x000fca000f8e0207 */
[----:B------:R-:W-:Y:S01]  /*a940*/  UMOV UR28, UR6 ;  /* 0x00000006001c7c82 */ /* 0x000fe20008000000 */
[----:B------:R-:W3:Y:S01]  /*a950*/  LDC R13, c[0x0][0x2f0] ;  /* 0x0000bc00ff0d7b82 */ /* 0x000ee20000000800 */
[----:B------:R-:W-:Y:S02]  /*a960*/  UMOV UR30, UR7 ;  /* 0x00000007001e7c82 */ /* 0x000fe40008000000 */
[----:B------:R-:W-:Y:S01]  /*a970*/  HGMMA.64x96x16.F32 R88, gdesc[UR28].tnspB, R88, gsb0 ;  /* 0x416000001c5879f0 */ /* 0x000fe20008000858 */
[----:B------:R-:W-:Y:S02]  /*a980*/  UIADD3 UR28, UR6, 0x2, URZ ;  /* 0x00000002061c7890 */ /* 0x000fe4000fffe03f */
[----:B------:R-:W-:Y:S01]  /*a990*/  UIADD3 UR30, UR7, 0x40, URZ ;  /* 0x00000040071e7890 */ /* 0x000fe2000fffe03f */
[----:B-1----:R-:W-:Y:S01]  /*a9a0*/  @P5 IMAD.HI.U32 R5, R14, R5, RZ ;  /* 0x000000050e055227 */ /* 0x002fe200078e00ff */
[----:B------:R-:W-:Y:S01]  /*a9b0*/  UMOV UR29, 0x40000040 ;  /* 0x40000040001d7882 */ /* 0x000fe20000000000 */
[----:B------:R-:W-:-:S03]  /*a9c0*/  UMOV UR31, 0x80000020 ;  /* 0x80000020001f7882 */ /* 0x000fc60000000000 */
[----:B0-----:R-:W-:Y:S02]  /*a9d0*/  @P5 SHF.R.U32.HI R14, RZ, R0, R5 ;  /* 0x00000000ff0e5219 */ /* 0x001fe40000011605 */
[----:B------:R-:W-:Y:S02]  /*a9e0*/  @!P1 LEA R5, R8, UR42, 0x3 ;  /* 0x0000002a08059c11 */ /* 0x000fe4000f8e18ff */
[----:B--2---:R-:W-:Y:S02]  /*a9f0*/  SHF.R.U32.HI R9, RZ, 0x7, R10 ;  /* 0x00000007ff097819 */ /* 0x004fe4000001160a */
[----:B------:R-:W-:Y:S01]  /*aa00*/  ISETP.GE.U32.AND P2, PT, R10, 0x180, PT ;  /* 0x000001800a00780c */ /* 0x000fe20003f46070 */
[----:B------:R-:W-:Y:S01]  /*aa10*/  @!P1 VIADD R8, R5, 0x2d840 ;  /* 0x0002d84005089836 */ /* 0x000fe20000000000 */
[----:B------:R-:W-:Y:S01]  /*aa20*/  IADD3 R5, -R12, 0x1, RZ ;  /* 0x000000010c057810 */ /* 0x000fe20007ffe1ff */
[----:B------:R-:W-:-:S03]  /*aa30*/  VIADD R0, R9, 0x9 ;  /* 0x0000000909007836 */ /* 0x000fc60000000000 */
[----:B------:R-:W-:Y:S02]  /*aa40*/  @!P1 PRMT R10, RZ, 0x654, R8 ;  /* 0x00000654ff0a9816 */ /* 0x000fe40000000008 */
[----:B------:R-:W0:Y:S01]  /*aa50*/  SHFL.IDX PT, R8, R14, RZ, 0x1c1f ;  /* 0x001c1fff0e087589 */ /* 0x000e2200000e0000 */
[----:B------:R-:W-:Y:S01]  /*aa60*/  SEL R9, R0, 0x9, !P2 ;  /* 0x0000000900097807 */ /* 0x000fe20005000000 */
[----:B------:R-:W-:-:S04]  /*aa70*/  IMAD R0, R16, -0x2, R5 ;  /* 0xfffffffe10007824 */ /* 0x000fc800078e0205 */
[----:B---3--:R-:W-:-:S04]  /*aa80*/  IMAD R0, R13, UR43, R0 ;  /* 0x0000002b0d007c24 */ /* 0x008fc8000f8e0200 */
[----:B------:R-:W-:-:S04]  /*aa90*/  VIADD R0, R0, -UR51 ;  /* 0x8000003300007c36 */ /* 0x000fc80008000000 */
[----:B------:R-:W-:-:S04]  /*aaa0*/  VIADD R11, R0, UR35 ;  /* 0x00000023000b7c36 */ /* 0x000fc80008000000 */
[----:B0-----:R-:W-:Y:S01]  /*aab0*/  IMAD.IADD R5, R8, 0x1, R11 ;  /* 0x0000000108057824 */ /* 0x001fe200078e020b */
        /* <DEDUP_REMOVED lines=42> */
[----:B------:R-:W-:Y:S01]  /*ad60*/  ULOP3.LUT UR6, URZ, UR52, URZ, 0x33, !UPT ;  /* 0x000000343f067292 */ /* 0x000fe2000f8e333f */
[----:B------:R-:W-:Y:S02]  /*ad70*/  WARPGROUP.DEPBAR.LE gsb0, 0x0 ;  /* 0x00008000000079c5 */ /* 0x000fe40000010000 */
[----:B------:R-:W-:-:S06]  /*ad80*/  WARPGROUP.ARRIVE ;  /* 0x00000000000079c5 */ /* 0x000fcc0000000000 */
[----:B------:R-:W-:Y:S03]  /*ad90*/  HGMMA.64x96x16.F32 R88, gdesc[UR28].tnspB, R88, gsb0 ;  /* 0x416000001c5879f0 */ /* 0x000fe60008000858 */
[----:B------:R-:W-:Y:S02]  /*ada0*/  WARPGROUP.DEPBAR.LE gsb0, 0x0 ;  /* 0x00008000000079c5 */ /* 0x000fe40000010000 */
[----:B------:R0:W-:Y:S06]  /*adb0*/  BAR.ARV R9, 0x100 ;  /* 0x000400090000751d */ /* 0x0001ec0000002000 */
[----:B------:R1:W-:Y:S02]  /*adc0*/  @!P1 SYNCS.ARRIVE.TRANS64.RED.A1T0 RZ, [R10+URZ], RZ ;  /* 0x000000ff0aff99a7 */ /* 0x0003e4000810043f */
[----:B-1----:R-:W-:-:S04]  /*add0*/  VIADD R10, R0, UR6 ;  /* 0x00000006000a7c36 */ /* 0x002fc80008000000 */
[----:B------:R-:W-:Y:S01]  /*ade0*/  IMAD.IADD R0, R8, 0x1, R10 ;  /* 0x0000000108007824 */ /* 0x000fe200078e020a */
[----:B0-----:R-:W-:Y:S06]  /*adf0*/  @!P6 BRA `(.L_x_10805) ;  /* 0x00000000005ce947 */ /* 0x001fec0003800000 */
        /* <DEDUP_REMOVED lines=13> */
.L_x_10807:
[----:B------:R-:W-:-:S05]  /*aed0*/  IMAD.U32 R20, RZ, RZ, UR34 ;  /* 0x00000022ff147e24 */ /* 0x000fca000f8e00ff */
[----:B------:R-:W-:-:S13]  /*aee0*/  ISETP.NE.AND P2, PT, R20, 0x1, PT ;  /* 0x000000011400780c */ /* 0x000fda0003f45270 */
[----:B------:R-:W0:Y:S02]  /*aef0*/  @P2 LDC.64 R8, c[0x0][0x9e8] ;  /* 0x00027a00ff082b82 */ /* 0x000e240000000a00 */
[----:B0-----:R-:W-:-:S05]  /*af00*/  @P2 IMAD.HI.U32 R8, R15, R8, RZ ;  /* 0x000000080f082227 */ /* 0x001fca00078e00ff */
[----:B------:R-:W-:-:S07]  /*af10*/  @P2 SHF.R.U32.HI R15, RZ, R9, R8 ;  /* 0x00000009ff0f2219 */ /* 0x000fce0000011608 */
.L_x_10808:
[----:B------:R-:W-:Y:S05]  /*af20*/  BSYNC B0 ;  /* 0x0000000000007941 */ /* 0x000fea0003800000 */
.L_x_10806:
[----:B------:R-:W-:-:S04]  /*af30*/  IMAD R15, R15, R20, -R12 ;  /* 0x000000140f0f7224 */ /* 0x000fc800078e0a0c */
[----:B------:R-:W-:-:S05]  /*af40*/  IMAD R15, R16, -0x2, R15 ;  /* 0xfffffffe100f7824 */ /* 0x000fca00078e020f */
[----:B------:R-:W-:Y:S02]  /*af50*/  VIADDMNMX R5, R15, R20, R5, PT ;  /* 0x000000140f057246 */ /* 0x000fe40003800105 */
[----:B------:R-:W-:-:S07]  /*af60*/  VIMNMX R0, R0, R15, !PT ;  /* 0x0000000f00007248 */ /* 0x000fce0007fe0100 */
.L_x_10805:
        /* <DEDUP_REMOVED lines=114> */
.L_x_10811:
[----:B------:R-:W-:-:S05]  /*b690*/  IMAD.U32 R0, RZ, RZ, UR34 ;  /* 0x00000022ff007e24 */ /* 0x000fca000f8e00ff */
[----:B------:R-:W-:-:S13]  /*b6a0*/  ISETP.NE.AND P3, PT, R0, 0x1, PT ;  /* 0x000000010000780c */ /* 0x000fda0003f65270 */
[----:B------:R-:W0:Y:S02]  /*b6b0*/  @P3 LDC.64 R8, c[0x0][0x9e8] ;  /* 0x00027a00ff083b82 */ /* 0x000e240000000a00 */
[----:B0-----:R-:W-:-:S05]  /*b6c0*/  @P3 IMAD.HI.U32 R8, R13, R8, RZ ;  /* 0x000000080d083227 */ /* 0x001fca00078e00ff */
[----:B------:R-:W-:-:S07]  /*b6d0*/  @P3 SHF.R.U32.HI R13, RZ, R9, R8 ;  /* 0x00000009ff0d3219 */ /* 0x000fce0000011608 */
.L_x_10812:
[----:B------:R-:W-:Y:S05]  /*b6e0*/  BSYNC B0 ;  /* 0x0000000000007941 */ /* 0x000fea0003800000 */
.L_x_10810:
[----:B------:R-:W-:-:S04]  /*b6f0*/  IMAD R13, R13, R0, -R12 ;  /* 0x000000000d0d7224 */ /* 0x000fc800078e0a0c */
[----:B------:R-:W-:-:S05]  /*b700*/  IMAD R13, R16, -0x2, R13 ;  /* 0xfffffffe100d7824 */ /* 0x000fca00078e020d */
[----:B------:R-:W-:Y:S02]  /*b710*/  VIADDMNMX R11, R13, R0, R11, PT ;  /* 0x000000000d0b7246 */ /* 0x000fe4000380010b */
[----:B------:R-:W-:-:S07]  /*b720*/  VIMNMX R10, R10, R13, !PT ;  /* 0x0000000d0a0a7248 */ /* 0x000fce0007fe0100 */
.L_x_10809:
        /* <DEDUP_REMOVED lines=26> */
[C---:B------:R-:W-:Y:S02]  /*b8d0*/  ISETP.GT.AND P3, PT, R10.reuse, 0x1, P2 ;  /* 0x000000010a00780c */ /* 0x040fe40001764270 */
        /* <DEDUP_REMOVED lines=38> */
[C---:B------:R-:W-:Y:S01]  /*bb40*/  ISETP.LT.OR P3, PT, R11.reuse, 0x1a, P3 ;  /* 0x0000001a0b00780c */ /* 0x040fe20001f61670 */
[----:B------:R-:W0:Y:S01]  /*bb50*/  SHFL.BFLY PT, R5, R0, 0x2, 0x1f ;  /* 0x0c401f0000057f89 */ /* 0x000e2200000e0000 */
        /* <DEDUP_REMOVED lines=11> */
[----:B------:R-:W-:Y:S02]  /*bc10*/  ISETP.LT.OR P3, PT, R11, 0x2a, P3 ;  /* 0x0000002a0b00780c */ /* 0x000fe40001f61670 */
[----:B0-----:R-:W-:-:S02]  /*bc20*/  FMNMX.FTZ R0, R0, R5, !PT ;  /* 0x0000000500007209 */ /* 0x001fc40007810000 */
[----:B------:R-:W-:Y:S02]  /*bc30*/  ISETP.LT.OR P4, PT, R11, 0x49, P4 ;  /* 0x000000490b00780c */ /* 0x000fe40002781670 */
[----:B------:R-:W-:Y:S01]  /*bc40*/  FSEL R47, R47, -INF , !P3 ;  /* 0xff8000002f2f7808 */ /* 0x000fe20005800000 */
[----:B------:R-:W0:Y:S01]  /*bc50*/  SHFL.BFLY PT, R5, R0, 0x1, 0x1f ;  /* 0x0c201f0000057f89 */ /* 0x000e2200000e0000 */
[----:B------:R-:W-:Y:S02]  /*bc60*/  FSEL R62, R62, -INF , !P4 ;  /* 0xff8000003e3e7808 */ /* 0x000fe40006000000 */
[C---:B------:R-:W-:Y:S02]  /*bc70*/  ISETP.GT.AND P3, PT, R10.reuse, 0x31, P2 ;  /* 0x000000310a00780c */ /* 0x040fe40001764270 */
[----:B------:R-:W-:Y:S02]  /*bc80*/  ISETP.GT.AND P4, PT, R10, RZ, P2 ;  /* 0x000000ff0a00720c */ /* 0x000fe40001784270 */
[----:B------:R-:W-:-:S02]  /*bc90*/  ISETP.LT.OR P3, PT, R11, 0x32, P3 ;  /* 0x000000320b00780c */ /* 0x000fc40001f61670 */
[----:B------:R-:W-:Y:S02]  /*bca0*/  ISETP.LT.OR P4, PT, R11, 0x1, P4 ;  /* 0x000000010b00780c */ /* 0x000fe40002781670 */
[----:B------:R-:W-:Y:S02]  /*bcb0*/  FSEL R51, R51, -INF , !P3 ;  /* 0xff80000033337808 */ /* 0x000fe40005800000 */
[----:B------:R-:W-:Y:S02]  /*bcc0*/  FSEL R26, R26, -INF , !P4 ;  /* 0xff8000001a1a7808 */ /* 0x000fe40006000000 */
[----:B------:R-:W-:Y:S02]  /*bcd0*/  ISETP.GT.AND P3, PT, R10, 0x39, P2 ;  /* 0x000000390a00780c */ /* 0x000fe40001764270 */
[----:B------:R-:W-:Y:S02]  /*bce0*/  FMNMX.FTZ R20, R26, R7, !PT ;  /* 0x000000071a147209 */ /* 0x000fe40007810000 */
[----:B------:R-:W-:-:S02]  /*bcf0*/  ISETP.LT.OR P3, PT, R11, 0x3a, P3 ;  /* 0x0000003a0b00780c */ /* 0x000fc40001f61670 */
[----:B------:R-:W-:Y:S02]  /*bd00*/  FMNMX.FTZ R21, R27, R20, !PT ;  /* 0x000000141b157209 */ /* 0x000fe40007810000 */
[----:B------:R-:W-:Y:S02]  /*bd10*/  FSEL R55, R55, -INF , !P3 ;  /* 0xff80000037377808 */ /* 0x000fe40005800000 */
[----:B0-----:R-:W-:Y:S02]  /*bd20*/  FMNMX.FTZ R0, R0, R5, !PT ;  /* 0x0000000500007209 */ /* 0x001fe40007810000 */
[----:B------:R-:W-:Y:S02]  /*bd30*/  FMNMX.FTZ R20, R30, R21, !PT ;  /* 0x000000151e147209 */ /* 0x000fe40007810000 */
[C---:B------:R-:W-:Y:S01]  /*bd40*/  FSETP.NEU.FTZ.AND P3, PT, R0.reuse, -INF , PT ;  /* 0xff8000000000780b */ /* 0x040fe20003f7d000 */
[----:B------:R-:W-:Y:S01]  /*bd50*/  FMUL.FTZ R5, R0, UR33 ;  /* 0x0000002100057c20 */ /* 0x000fe20008410000 */
[----:B------:R-:W-:-:S02]  /*bd60*/  ISETP.GT.AND P4, PT, R10, 0x49, P2 ;  /* 0x000000490a00780c */ /* 0x000fc40001784270 */
[----:B------:R-:W-:Y:S02]  /*bd70*/  FMNMX.FTZ R21, R31, R20, !PT ;  /* 0x000000141f157209 */ /* 0x000fe40007810000 */
[----:B------:R-:W-:Y:S02]  /*bd80*/  FSEL R5, R5, RZ, P3 ;  /* 0x000000ff05057208 */ /* 0x000fe40001800000 */
[----:B------:R-:W-:-:S03]  /*bd90*/  ISETP.LT.OR P4, PT, R11, 0x4a, P4 ;  /* 0x0000004a0b00780c */ /* 0x000fc60002781670 */
[--C-:B------:R-:W-:Y:S01]  /*bda0*/  FFMA.FTZ R8, R24, UR33, -R5.reuse ;  /* 0x0000002118087c23 */ /* 0x100fe20008010805 */
[----:B------:R-:W-:Y:S01]  /*bdb0*/  FMNMX.FTZ R24, R34, R21, !PT ;  /* 0x0000001522187209 */ /* 0x000fe20007810000 */
[--C-:B------:R-:W-:Y:S01]  /*bdc0*/  FFMA.FTZ R9, R25, UR33, -R5.reuse ;  /* 0x0000002119097c23 */ /* 0x100fe20008010805 */
[----:B------:R-:W-:Y:S01]  /*bdd0*/  FSEL R63, R63, -INF , !P4 ;  /* 0xff8000003f3f7808 */ /* 0x000fe20006000000 */
        /* <DEDUP_REMOVED lines=11> */
[----:B------:R-:W-:Y:S01]  /*be90*/  ISETP.GT.AND P4, PT, R10, 0x51, P2 ;  /* 0x000000510a00780c */ /* 0x000fe20001784270 */
[----:B------:R0:W-:Y:S01]  /*bea0*/  MUFU.EX2 R20, R36 ;  /* 0x0000002400147308 */ /* 0x0001e20000000800 */
        /* <DEDUP_REMOVED lines=17> */
[----:B------:R-:W-:Y:S01]  /*bfc0*/  FFMA.FTZ R85, R85, UR33, -R5 ;  /* 0x0000002155557c23 */ /* 0x000fe20008010805 */
[----:B------:R-:W-:Y:S01]  /*bfd0*/  FMNMX.FTZ R29, R47, R28, !PT ;  /* 0x0000001c2f1d7209 */ /* 0x000fe20007810000 */
[----:B------:R-:W-:Y:S01]  /*bfe0*/  MUFU.EX2 R8, R8 ;  /* 0x0000000800087308 */ /* 0x000fe20000000800 */
[----:B------:R-:W-:-:S02]  /*bff0*/  ISETP.GT.AND P4, PT, R10, 0x59, P2 ;  /* 0x000000590a00780c */ /* 0x000fc40001784270 */
[----:B------:R-:W-:Y:S01]  /*c000*/  FMNMX.FTZ R32, R50, R29, !PT ;  /* 0x0000001d32207209 */ /* 0x000fe20007810000 */
[----:B------:R-:W-:Y:S01]  /*c010*/  FFMA.FTZ R29, R45, UR33, -R5 ;  /* 0x000000212d1d7c23 */ /* 0x000fe20008010805 */
[----:B------:R-:W-:Y:S02]  /*c020*/  ISETP.LT.OR P4, PT, R11, 0x5a, P4 ;  /* 0x0000005a0b00780c */ /* 0x000fe40002781670 */
[----:B------:R-:W-:Y:S01]  /*c030*/  FMNMX.FTZ R33, R51, R32, !PT ;  /* 0x0000002033217209 */ /* 0x000fe20007810000 */
[----:B------:R-:W-:Y:S01]  /*c040*/  MUFU.EX2 R28, R44 ;  /* 0x0000002c001c7308 */ /* 0x000fe20000000800 */
[----:B------:R-:W-:Y:S02]  /*c050*/  FSEL R71, R71, -INF , !P4 ;  /* 0xff80000047477808 */ /* 0x000fe40006000000 */
[----:B------:R-:W-:Y:S02]  /*c060*/  ISETP.GT.AND P4, PT, R10, 0x60, P2 ;  /* 0x000000600a00780c */ /* 0x000fe40001784270 */
[----:B------:R-:W-:-:S02]  /*c070*/  FMNMX.FTZ R32, R54, R33, !PT ;  /* 0x0000002136207209 */ /* 0x000fc40007810000 */
[----:B------:R-:W-:Y:S01]  /*c080*/  ISETP.LT.OR P4, PT, R11, 0x61, P4 ;  /* 0x000000610b00780c */ /* 0x000fe20002781670 */
[----:B------:R-:W-:Y:S01]  /*c090*/  MUFU.EX2 R9, R9 ;  /* 0x0000000900097308 */ /* 0x000fe20000000800 */
[----:B------:R-:W-:Y:S02]  /*c0a0*/  FMNMX.FTZ R33, R55, R32, !PT ;  /* 0x0000002037217209 */ /* 0x000fe40007810000 */
[----:B------:R-:W-:Y:S02]  /*c0b0*/  FSEL R74, R74, -INF , !P4 ;  /* 0xff8000004a4a7808 */ /* 0x000fe40006000000 */
[----:B------:R-:W-:Y:S02]  /*c0c0*/  ISETP.GT.AND P4, PT, R10, 0x61, P2 ;  /* 0x000000610a00780c */ /* 0x000fe40001784270 */
[----:B0-----:R-:W-:Y:S01]  /*c0d0*/  FMNMX.FTZ R36, R58, R33, !PT ;  /* 0x000000213a247209 */ /* 0x001fe20007810000 */
[----:B------:R0:W-:Y:S01]  /*c0e0*/  MUFU.EX2 R32, R48 ;  /* 0x0000003000207308 */ /* 0x0001e20000000800 */
[----:B------:R-:W-:Y:S01]  /*c0f0*/  ISETP.LT.OR P4, PT, R11, 0x62, P4 ;  /* 0x000000620b00780c */ /* 0x000fe20002781670 */
[--C-:B------:R-:W-:Y:S01]  /*c100*/  FFMA.FTZ R33, R49, UR33, -R5.reuse ;  /* 0x0000002131217c23 */ /* 0x100fe20008010805 */
[----:B------:R-:W-:Y:S01]  /*c110*/  FMNMX.FTZ R37, R59, R36, !PT ;  /* 0x000000243b257209 */ /* 0x000fe20007810000 */
[--C-:B------:R-:W-:Y:S01]  /*c120*/  FFMA.FTZ R49, R65, UR33, -R5.reuse ;  /* 0x0000002141317c23 */ /* 0x100fe20008010805 */
[----:B------:R-:W-:Y:S01]  /*c130*/  FSEL R75, R75, -INF , !P4 ;  /* 0xff8000004b4b7808 */ /* 0x000fe20006000000 */
[--C-:B------:R-:W-:Y:S01]  /*c140*/  FFMA.FTZ R65, R84, UR33, -R5.reuse ;  /* 0x0000002154417c23 */ /* 0x100fe20008010805 */
[----:B------:R-:W-:Y:S01]  /*c150*/  ISETP.GT.AND P4, PT, R10, 0x68, P2 ;  /* 0x000000680a00780c */ /* 0x000fe20001784270 */
[----:B------:R-:W-:Y:S01]  /*c160*/  MUFU.EX2 R12, R12 ;  /* 0x0000000c000c7308 */ /* 0x000fe20000000800 */
[----:B------:R-:W-:Y:S01]  /*c170*/  FMNMX.FTZ R36, R62, R37, !PT ;  /* 0x000000253e247209 */ /* 0x000fe20007810000 */
[--C-:B0-----:R-:W-:Y:S01]  /*c180*/  FFMA.FTZ R48, R64, UR33, -R5.reuse ;  /* 0x0000002140307c23 */ /* 0x101fe20008010805 */
[----:B------:R-:W-:Y:S01]  /*c190*/  ISETP.LT.OR P4, PT, R11, 0x69, P4 ;  /* 0x000000690b00780c */ /* 0x000fe20002781670 */
[----:B------:R-:W-:Y:S01]  /*c1a0*/  FFMA.FTZ R64, R80, UR33, -R5 ;  /* 0x0000002150407c23 */ /* 0x000fe20008010805 */
[----:B------:R-:W-:-:S02]  /*c1b0*/  FMNMX.FTZ R37, R63, R36, !PT ;  /* 0x000000243f257209 */ /* 0x000fc40007810000 */
[----:B------:R-:W-:Y:S01]  /*c1c0*/  FSEL R78, R78, -INF , !P4 ;  /* 0xff8000004e4e7808 */ /* 0x000fe20006000000 */
[----:B------:R0:W-:Y:S01]  /*c1d0*/  MUFU.EX2 R36, R52 ;  /* 0x0000003400247308 */ /* 0x0001e20000000800 */
[----:B------:R-:W-:Y:S01]  /*c1e0*/  FMNMX.FTZ R40, R66, R37, !PT ;  /* 0x0000002542287209 */ /* 0x000fe20007810000 */
[--C-:B------:R-:W-:Y:S01]  /*c1f0*/  FFMA.FTZ R37, R53, UR33, -R5.reuse ;  /* 0x0000002135257c23 */ /* 0x100fe20008010805 */
[----:B------:R-:W-:Y:S01]  /*c200*/  ISETP.GT.AND P4, PT, R10, 0x69, P2 ;  /* 0x000000690a00780c */ /* 0x000fe20001784270 */
[--C-:B------:R-:W-:Y:S01]  /*c210*/  FFMA.FTZ R53, R69, UR33, -R5.reuse ;  /* 0x0000002145357c23 */ /* 0x100fe20008010805 */
[----:B------:R-:W-:Y:S02]  /*c220*/  FMNMX.FTZ R41, R67, R40, !PT ;  /* 0x0000002843297209 */ /* 0x000fe40007810000 */
[----:B------:R-:W-:Y:S01]  /*c230*/  ISETP.LT.OR P4, PT, R11, 0x6a, P4 ;  /* 0x0000006a0b00780c */ /* 0x000fe20002781670 */
[----:B------:R-:W-:Y:S01]  /*c240*/  MUFU.EX2 R13, R13 ;  /* 0x0000000d000d7308 */ /* 0x000fe20000000800 */
[----:B------:R-:W-:Y:S01]  /*c250*/  FMNMX.FTZ R40, R70, R41, !PT ;  /* 0x0000002946287209 */ /* 0x000fe20007810000 */
[--C-:B0-----:R-:W-:Y:S01]  /*c260*/  FFMA.FTZ R52, R68, UR33, -R5.reuse ;  /* 0x0000002144347c23 */ /* 0x101fe20008010805 */
[----:B------:R-:W-:Y:S01]  /*c270*/  FSEL R79, R79, -INF , !P4 ;  /* 0xff8000004f4f7808 */ /* 0x000fe20006000000 */
[----:B------:R-:W-:Y:S01]  /*c280*/  FFMA.FTZ R68, R81, UR33, -R5 ;  /* 0x0000002151447c23 */ /* 0x000fe20008010805 */
[----:B------:R-:W-:-:S02]  /*c290*/  ISETP.GT.AND P4, PT, R10, 0x70, P2 ;  /* 0x000000700a00780c */ /* 0x000fc40001784270 */
[----:B------:R-:W-:Y:S01]  /*c2a0*/  FMNMX.FTZ R41, R71, R40, !PT ;  /* 0x0000002847297209 */ /* 0x000fe20007810000 */
[----:B------:R-:W-:Y:S01]  /*c2b0*/  MUFU.EX2 R14, R14 ;  /* 0x0000000e000e7308 */ /* 0x000fe20000000800 */
[----:B------:R-:W-:Y:S02]  /*c2c0*/  ISETP.LT.OR P4, PT, R11, 0x71, P4 ;  /* 0x000000710b00780c */ /* 0x000fe40002781670 */
[----:B------:R-:W-:Y:S01]  /*c2d0*/  FMNMX.FTZ R44, R74, R41, !PT ;  /* 0x000000294a2c7209 */ /* 0x000fe20007810000 */
[--C-:B------:R-:W-:Y:S01]  /*c2e0*/  FFMA.FTZ R41, R57, UR33, -R5.reuse ;  /* 0x0000002139297c23 */ /* 0x100fe20008010805 */
[----:B------:R-:W-:Y:S01]  /*c2f0*/  FSEL R82, R82, -INF , !P4 ;  /* 0xff80000052527808 */ /* 0x000fe20006000000 */
[----:B------:R-:W-:Y:S01]  /*c300*/  FFMA.FTZ R57, R73, UR33, -R5 ;  /* 0x0000002149397c23 */ /* 0x000fe20008010805 */
[----:B------:R-:W-:Y:S01]  /*c310*/  ISETP.GT.AND P4, PT, R10, 0x71, P2 ;  /* 0x000000710a00780c */ /* 0x000fe20001784270 */
[----:B------:R0:W-:Y:S01]  /*c320*/  MUFU.EX2 R40, R56 ;  /* 0x0000003800287308 */ /* 0x0001e20000000800 */
[----:B------:R-:W-:-:S02]  /*c330*/  FMNMX.FTZ R45, R75, R44, !PT ;  /* 0x0000002c4b2d7209 */ /* 0x000fc40007810000 */
[----:B------:R-:W-:Y:S02]  /*c340*/  ISETP.LT.OR P4, PT, R11, 0x72, P4 ;  /* 0x000000720b00780c */ /* 0x000fe40002781670 */
[----:B------:R-:W-:Y:S02]  /*c350*/  FMNMX.FTZ R44, R78, R45, !PT ;  /* 0x0000002d4e2c7209 */ /* 0x000fe40007810000 */
[----:B------:R-:W-:Y:S01]  /*c360*/  FSEL R83, R83, -INF , !P4 ;  /* 0xff80000053537808 */ /* 0x000fe20006000000 */
[----:B------:R-:W-:Y:S01]  /*c370*/  MUFU.EX2 R15, R15 ;  /* 0x0000000f000f7308 */ /* 0x000fe20000000800 */
[----:B------:R-:W-:Y:S01]  /*c380*/  ISETP.GT.AND P4, PT, R10, 0x78, P2 ;  /* 0x000000780a00780c */ /* 0x000fe20001784270 */
[----:B0-----:R-:W-:Y:S01]  /*c390*/  FFMA.FTZ R56, R72, UR33, -R5 ;  /* 0x0000002148387c23 */ /* 0x001fe20008010805 */
[----:B------:R-:W-:Y:S02]  /*c3a0*/  FMNMX.FTZ R45, R79, R44, !PT ;  /* 0x0000002c4f2d7209 */ /* 0x000fe40007810000 */
[----:B------:R-:W-:-:S02]  /*c3b0*/  ISETP.GT.AND P2, PT, R10, 0x79, P2 ;  /* 0x000000790a00780c */ /* 0x000fc40001744270 */
[----:B------:R-:W-:Y:S01]  /*c3c0*/  ISETP.LT.OR P4, PT, R11, 0x79, P4 ;  /* 0x000000790b00780c */ /* 0x000fe20002781670 */
[----:B------:R0:W-:Y:S01]  /*c3d0*/  MUFU.EX2 R44, R60 ;  /* 0x0000003c002c7308 */ /* 0x0001e20000000800 */
[----:B------:R-:W-:Y:S01]  /*c3e0*/  FMNMX.FTZ R10, R82, R45, !PT ;  /* 0x0000002d520a7209 */ /* 0x000fe20007810000 */
[--C-:B------:R-:W-:Y:S01]  /*c3f0*/  FFMA.FTZ R45, R61, UR33, -R5.reuse ;  /* 0x000000213d2d7c23 */ /* 0x100fe20008010805 */
[----:B------:R-:W-:Y:S01]  /*c400*/  ISETP.LT.OR P2, PT, R11, 0x7a, P2 ;  /* 0x0000007a0b00780c */ /* 0x000fe20001741670 */
[--C-:B------:R-:W-:Y:S01]  /*c410*/  FFMA.FTZ R61, R77, UR33, -R5.reuse ;  /* 0x000000214d3d7c23 */ /* 0x100fe20008010805 */
[----:B------:R-:W-:Y:S02]  /*c420*/  FSEL R86, R86, -INF , !P4 ;  /* 0xff80000056567808 */ /* 0x000fe40006000000 */
[----:B------:R-:W-:Y:S01]  /*c430*/  FMNMX.FTZ R11, R83, R10, !PT ;  /* 0x0000000a530b7209 */ /* 0x000fe20007810000 */
[----:B------:R-:W-:Y:S01]  /*c440*/  MUFU.EX2 R21, R21 ;  /* 0x0000001500157308 */ /* 0x000fe20000000800 */
[----:B------:R-:W-:Y:S01]  /*c450*/  FSEL R87, R87, -INF , !P2 ;  /* 0xff80000057577808 */ /* 0x000fe20005000000 */
[----:B0-----:R-:W-:Y:S01]  /*c460*/  FFMA.FTZ R60, R76, UR33, -R5 ;  /* 0x000000214c3c7c23 */ /* 0x001fe20008010805 */
[----:B------:R-:W-:-:S02]  /*c470*/  FMNMX.FTZ R10, R86, R11, !PT ;  /* 0x0000000b560a7209 */ /* 0x000fc40007810000 */
[----:B------:R-:W-:Y:S02]  /*c480*/  FSEL R69, R0, RZ, P3 ;  /* 0x000000ff00457208 */ /* 0x000fe40001800000 */
[----:B------:R-:W-:Y:S01]  /*c490*/  FMNMX.FTZ R10, R87, R10, !PT ;  /* 0x0000000a570a7209 */ /* 0x000fe20007810000 */
[----:B------:R-:W-:Y:S02]  /*c4a0*/  MUFU.EX2 R25, R25 ;  /* 0x0000001900197308 */ /* 0x000fe40000000800 */
[----:B------:R-:W-:Y:S02]  /*c4b0*/  FADD.FTZ R69, -R69, R6 ;  /* 0x0000000645457221 */ /* 0x000fe40000010100 */
[----:B------:R-:W0:Y:S02]  /*c4c0*/  SHFL.BFLY PT, R11, R10, 0x2, 0x1f ;  /* 0x0c401f000a0b7f89 */ /* 0x000e2400000e0000 */
[----:B------:R-:W-:Y:S02]  /*c4d0*/  FMUL.FTZ R69, R69, UR33 ;  /* 0x0000002145457c20 */ /* 0x000fe40008410000 */
[----:B------:R-:W-:Y:S08]  /*c4e0*/  MUFU.EX2 R29, R29 ;  /* 0x0000001d001d7308 */ /* 0x000ff00000000800 */
[----:B------:R-:W1:Y:S08]  /*c4f0*/  MUFU.EX2 R69, R69 ;  /* 0x0000004500457308 */ /* 0x000e700000000800 */
[----:B------:R-:W-:Y:S01]  /*c500*/  MUFU.EX2 R33, R33 ;  /* 0x0000002100217308 */ /* 0x000fe20000000800 */
[----:B0-----:R-:W-:-:S07]  /*c510*/  FMNMX.FTZ R11, R10, R11, !PT ;  /* 0x0000000b0a0b7209 */ /* 0x001fce0007810000 */
[----:B------:R-:W-:Y:S01]  /*c520*/  MUFU.EX2 R37, R37 ;  /* 0x0000002500257308 */ /* 0x000fe20000000800 */
[----:B------:R-:W0:Y:S01]  /*c530*/  SHFL.BFLY PT, R10, R11, 0x1, 0x1f ;  /* 0x0c201f000b0a7f89 */ /* 0x000e2200000e0000 */
[-C--:B-1----:R-:W-:Y:S01]  /*c540*/  FMUL.FTZ R88, R88, R69.reuse ;  /* 0x0000004558587220 */ /* 0x082fe20000410000 */
[-C--:B------:R-:W-:Y:S01]  /*c550*/  FMUL.FTZ R89, R89, R69.reuse ;  /* 0x0000004559597220 */ /* 0x080fe20000410000 */
[-C--:B------:R-:W-:Y:S01]  /*c560*/  FMUL.FTZ R92, R92, R69.reuse ;  /* 0x000000455c5c7220 */ /* 0x080fe20000410000 */
[-C--:B------:R-:W-:Y:S01]  /*c570*/  FMUL.FTZ R93, R93, R69.reuse ;  /* 0x000000455d5d7220 */ /* 0x080fe20000410000 */
[-C--:B------:R-:W-:Y:S01]  /*c580*/  FMUL.FTZ R96, R96, R69.reuse ;  /* 0x0000004560607220 */ /* 0x080fe20000410000 */
[-C--:B------:R-:W-:Y:S01]  /*c590*/  FMUL.FTZ R97, R97, R69.reuse ;  /* 0x0000004561617220 */ /* 0x080fe20000410000 */
[----:B------:R-:W-:Y:S01]  /*c5a0*/  MUFU.EX2 R41, R41 ;  /* 0x0000002900297308 */ /* 0x000fe20000000800 */
[-C--:B------:R-:W-:Y:S01]  /*c5b0*/  FMUL.FTZ R100, R100, R69.reuse ;  /* 0x0000004564647220 */ /* 0x080fe20000410000 */
[-C--:B------:R-:W-:Y:S01]  /*c5c0*/  FMUL.FTZ R101, R101, R69.reuse ;  /* 0x0000004565657220 */ /* 0x080fe20000410000 */
        /* <DEDUP_REMOVED lines=14> */
[----:B0-----:R-:W-:Y:S01]  /*c6b0*/  FMNMX.FTZ R5, R11, R10, !PT ;  /* 0x0000000a0b057209 */ /* 0x001fe20007810000 */
[-C--:B------:R-:W-:Y:S01]  /*c6c0*/  FMUL.FTZ R128, R128, R69.reuse ;  /* 0x0000004580807220 */ /* 0x080fe20000410000 */
[-C--:B------:R-:W-:Y:S01]  /*c6d0*/  FMUL.FTZ R129, R129, R69.reuse ;  /* 0x0000004581817220 */ /* 0x080fe20000410000 */
[-C--:B------:R-:W-:Y:S01]  /*c6e0*/  FMUL.FTZ R132, R132, R69.reuse ;  /* 0x0000004584847220 */ /* 0x080fe20000410000 */
[C---:B------:R-:W-:Y:S01]  /*c6f0*/  FSETP.NEU.FTZ.AND P2, PT, R5.reuse, -INF , PT ;  /* 0xff8000000500780b */ /* 0x040fe20003f5d000 */
[----:B------:R-:W-:Y:S01]  /*c700*/  FMUL.FTZ R72, R5, UR33 ;  /* 0x0000002105487c20 */ /* 0x000fe20008410000 */
[----:B------:R-:W-:Y:S01]  /*c710*/  FMUL.FTZ R133, R133, R69 ;  /* 0x0000004585857220 */ /* 0x000fe20000410000 */
[----:B------:R-:W-:Y:S01]  /*c720*/  MUFU.EX2 R49, R49 ;  /* 0x0000003100317308 */ /* 0x000fe20000000800 */
[----:B------:R-:W-:-:S02]  /*c730*/  FSEL R10, R5, RZ, P2 ;  /* 0x000000ff050a7208 */ /* 0x000fc40001000000 */
[----:B------:R-:W-:Y:S02]  /*c740*/  FSEL R72, R72, RZ, P2 ;  /* 0x000000ff48487208 */ /* 0x000fe40001000000 */
[----:B------:R-:W-:Y:S01]  /*c750*/  ISETP.GT.AND P2, PT, R2, UR39, PT ;  /* 0x0000002702007c0c */ /* 0x000fe2000bf44270 */
[----:B------:R-:W-:Y:S01]  /*c760*/  FADD.FTZ R10, -R10, R7 ;  /* 0x000000070a0a7221 */ /* 0x000fe20000010100 */
[----:B------:R-:W-:Y:S02]  /*c770*/  VIADD R2, R2, 0xffffffff ;  /* 0xffffffff02027836 */ /* 0x000fe40000000000 */
[--C-:B------:R-:W-:Y:S01]  /*c780*/  FFMA.FTZ R11, R26, UR33, -R72.reuse ;  /* 0x000000211a0b7c23 */ /* 0x100fe20008010848 */
[--C-:B------:R-:W-:Y:S01]  /*c790*/  FFMA.FTZ R26, R27, UR33, -R72.reuse ;  /* 0x000000211b1a7c23 */ /* 0x100fe20008010848 */
[----:B------:R-:W-:Y:S01]  /*c7a0*/  FMUL.FTZ R7, R10, UR33 ;  /* 0x000000210a077c20 */ /* 0x000fe20008410000 */
[--C-:B------:R-:W-:Y:S01]  /*c7b0*/  FFMA.FTZ R27, R34, UR33, -R72.reuse ;  /* 0x00000021221b7c23 */ /* 0x100fe20008010848 */
[--C-:B------:R-:W-:Y:S01]  /*c7c0*/  FFMA.FTZ R34, R35, UR33, -R72.reuse ;  /* 0x0000002123227c23 */ /* 0x100fe20008010848 */
[----:B------:R-:W-:Y:S01]  /*c7d0*/  FFMA.FTZ R35, R54, UR33, -R72 ;  /* 0x0000002136237c23 */ /* 0x000fe20008010848 */
[----:B------:R-:W-:Y:S01]  /*c7e0*/  MUFU.EX2 R11, R11 ;  /* 0x0000000b000b7308 */ /* 0x000fe20000000800 */
[----:B------:R-:W-:-:S02]  /*c7f0*/  IMAD.U32 R54, RZ, RZ, UR53 ;  /* 0x00000035ff367e24 */ /* 0x000fc4000f8e00ff */
[--C-:B------:R-:W-:Y:S01]  /*c800*/  FFMA.FTZ R73, R30, UR33, -R72.reuse ;  /* 0x000000211e497c23 */ /* 0x100fe20008010848 */
[----:B------:R-:W-:Y:S01]  /*c810*/  FFMA.FTZ R77, R31, UR33, -R72 ;  /* 0x000000211f4d7c23 */ /* 0x000fe20008010848 */
[----:B------:R-:W-:Y:S01]  /*c820*/  FFMA.FTZ R10, R69, R4, R8 ;  /* 0x00000004450a7223 */ /* 0x000fe20000010008 */
[--C-:B------:R-:W-:Y:S01]  /*c830*/  FFMA.FTZ R76, R47, UR33, -R72.reuse ;  /* 0x000000212f4c7c23 */ /* 0x100fe20008010848 */
[----:B------:R-:W-:Y:S01]  /*c840*/  @!P1 LEA R54, R54, UR42, 0x3 ;  /* 0x0000002a36369c11 */ /* 0x000fe2000f8e18ff */
[----:B------:R-:W-:Y:S01]  /*c850*/  FFMA.FTZ R47, R55, UR33, -R72 ;  /* 0x00000021372f7c23 */ /* 0x000fe20008010848 */
[----:B------:R-:W0:Y:S01]  /*c860*/  MUFU.EX2 R7, R7 ;  /* 0x0000000700077308 */ /* 0x000e220000000800 */
[----:B------:R-:W-:Y:S01]  /*c870*/  FADD.FTZ R55, R9, R10 ;  /* 0x0000000a09377221 */ /* 0x000fe20000010000 */
[--C-:B------:R-:W-:Y:S01]  /*c880*/  FFMA.FTZ R38, R38, UR33, -R72.reuse ;  /* 0x0000002126267c23 */ /* 0x100fe20008010848 */
[----:B------:R-:W-:Y:S02]  /*c890*/  @!P1 VIADD R54, R54, 0x2d860 ;  /* 0x0002d86036369836 */ /* 0x000fe40000000000 */
[--C-:B------:R-:W-:Y:S01]  /*c8a0*/  FFMA.FTZ R39, R39, UR33, -R72.reuse ;  /* 0x0000002127277c23 */ /* 0x100fe20008010848 */
[----:B------:R-:W-:Y:S01]  /*c8b0*/  FADD.FTZ R10, R12, R55 ;  /* 0x000000370c0a7221 */ /* 0x000fe20000010000 */
[----:B------:R-:W-:Y:S01]  /*c8c0*/  FFMA.FTZ R42, R42, UR33, -R72 ;  /* 0x000000212a2a7c23 */ /* 0x000fe20008010848 */
[----:B------:R-:W-:Y:S01]  /*c8d0*/  F2FP.F16.F32.PACK_AB R8, R9, R8 ;  /* 0x000000080908723e */ /* 0x000fe200000000ff */
[----:B------:R-:W1:Y:S01]  /*c8e0*/  MUFU.EX2 R26, R26 ;  /* 0x0000001a001a7308 */ /* 0x000e620000000800 */
[----:B------:R-:W-:Y:S01]  /*c8f0*/  @!P1 PRMT R54, RZ, 0x654, R54 ;  /* 0x00000654ff369816 */ /* 0x000fe20000000036 */
[--C-:B------:R-:W-:Y:S01]  /*c900*/  FFMA.FTZ R43, R43, UR33, -R72.reuse ;  /* 0x000000212b2b7c23 */ /* 0x100fe20008010848 */
[--C-:B------:R-:W-:Y:S01]  /*c910*/  FFMA.FTZ R31, R51, UR33, -R72.reuse ;  /* 0x00000021331f7c23 */ /* 0x100fe20008010848 */
[--C-:B------:R-:W-:Y:S01]  /*c920*/  FFMA.FTZ R51, R59, UR33, -R72.reuse ;  /* 0x000000213b337c23 */ /* 0x100fe20008010848 */
[----:B------:R1:W-:Y:S01]  /*c930*/  @!P1 SYNCS.ARRIVE.TRANS64.RED.A1T0 RZ, [R54+URZ], RZ ;  /* 0x000000ff36ff99a7 */ /* 0x0003e2000810043f */
[--C-:B------:R-:W-:Y:S01]  /*c940*/  FFMA.FTZ R63, R63, UR33, -R72.reuse ;  /* 0x000000213f3f7c23 */ /* 0x100fe20008010848 */
[--C-:B------:R-:W-:Y:S01]  /*c950*/  FFMA.FTZ R46, R46, UR33, -R72.reuse ;  /* 0x000000212e2e7c23 */ /* 0x100fe20008010848 */
[----:B------:R-:W2:Y:S01]  /*c960*/  MUFU.EX2 R73, R73 ;  /* 0x0000004900497308 */ /* 0x000ea20000000800 */
[----:B0-----:R-:W-:Y:S01]  /*c970*/  FFMA.FTZ R3, R7, R3, R11 ;  /* 0x0000000307037223 */ /* 0x001fe2000001000b */
[--C-:B------:R-:W-:Y:S01]  /*c980*/  FFMA.FTZ R30, R50, UR33, -R72.reuse ;  /* 0x00000021321e7c23 */ /* 0x100fe20008010848 */
[--C-:B------:R-:W-:Y:S01]  /*c990*/  FFMA.FTZ R50, R58, UR33, -R72.reuse ;  /* 0x000000213a327c23 */ /* 0x100fe20008010848 */
[--C-:B------:R-:W-:Y:S01]  /*c9a0*/  FFMA.FTZ R4, R62, UR33, -R72.reuse ;  /* 0x000000213e047c23 */ /* 0x100fe20008010848 */
[--C-:B------:R-:W-:Y:S01]  /*c9b0*/  FFMA.FTZ R75, R75, UR33, -R72.reuse ;  /* 0x000000214b4b7c23 */ /* 0x100fe20008010848 */
[--C-:B------:R-:W-:Y:S01]  /*c9c0*/  FFMA.FTZ R78, R78, UR33, -R72.reuse ;  /* 0x000000214e4e7c23 */ /* 0x100fe20008010848 */
[----:B------:R-:W-:Y:S01]  /*c9d0*/  FFMA.FTZ R79, R79, UR33, -R72 ;  /* 0x000000214f4f7c23 */ /* 0x000fe20008010848 */
[----:B------:R-:W0:Y:S01]  /*c9e0*/  MUFU.EX2 R77, R77 ;  /* 0x0000004d004d7308 */ /* 0x000e220000000800 */
[----:B-1----:R-:W-:Y:S01]  /*c9f0*/  FADD.FTZ R54, R26, R3 ;  /* 0x000000031a367221 */ /* 0x002fe20000010000 */
[C---:B------:R-:W-:Y:S01]  /*ca00*/  FADD.FTZ R3, R13.reuse, R10 ;  /* 0x0000000a0d037221 */ /* 0x040fe20000010000 */
[----:B------:R-:W-:Y:S01]  /*ca10*/  F2FP.F16.F32.PACK_AB R10, R13, R12 ;  /* 0x0000000c0d0a723e */ /* 0x000fe200000000ff */
[--C-:B------:R-:W-:Y:S01]  /*ca20*/  FFMA.FTZ R82, R82, UR33, -R72.reuse ;  /* 0x0000002152527c23 */ /* 0x100fe20008010848 */
[----:B------:R-:W-:Y:S01]  /*ca30*/  F2FP.F16.F32.PACK_AB R9, R26, R11 ;  /* 0x0000000b1a09723e */ /* 0x000fe200000000ff */
[----:B------:R-:W-:Y:S01]  /*ca40*/  FADD.FTZ R12, R14, R3 ;  /* 0x000000030e0c7221 */ /* 0x000fe20000010000 */
[----:B------:R-:W-:Y:S01]  /*ca50*/  FFMA.FTZ R3, R66, UR33, -R72 ;  /* 0x0000002142037c23 */ /* 0x000fe20008010848 */
[----:B------:R-:W1:Y:S01]  /*ca60*/  MUFU.EX2 R27, R27 ;  /* 0x0000001b001b7308 */ /* 0x000e620000000800 */
[----:B--2---:R-:W-:Y:S01]  /*ca70*/  FADD.FTZ R54, R73, R54 ;  /* 0x0000003649367221 */ /* 0x004fe20000010000 */
[----:B------:R-:W-:Y:S01]  /*ca80*/  FADD.FTZ R55, R15, R12 ;  /* 0x0000000c0f377221 */ /* 0x000fe20000010000 */
[--C-:B------:R-:W-:Y:S01]  /*ca90*/  FFMA.FTZ R12, R67, UR33, -R72.reuse ;  /* 0x00000021430c7c23 */ /* 0x100fe20008010848 */
[--C-:B------:R-:W-:Y:S01]  /*caa0*/  FFMA.FTZ R83, R83, UR33, -R72.reuse ;  /* 0x0000002153537c23 */ /* 0x100fe20008010848 */
[--C-:B------:R-:W-:Y:S01]  /*cab0*/  FFMA.FTZ R86, R86, UR33, -R72.reuse ;  /* 0x0000002156567c23 */ /* 0x100fe20008010848 */
[----:B------:R-:W-:Y:S01]  /*cac0*/  FADD.FTZ R26, R20, R55 ;  /* 0x00000037141a7221 */ /* 0x000fe20000010000 */
[----:B------:R-:W-:Y:S01]  /*cad0*/  FFMA.FTZ R55, R71, UR33, -R72 ;  /* 0x0000002147377c23 */ /* 0x000fe20008010848 */
[----:B------:R-:W2:Y:S01]  /*cae0*/  MUFU.EX2 R34, R34 ;  /* 0x0000002200227308 */ /* 0x000ea20000000800 */
[----:B0-----:R-:W-:Y:S01]  /*caf0*/  FADD.FTZ R54, R77, R54 ;  /* 0x000000364d367221 */ /* 0x001fe20000010000 */
[----:B------:R-:W-:Y:S01]  /*cb00*/  FADD.FTZ R67, R21, R26 ;  /* 0x0000001a15437221 */ /* 0x000fe20000010000 */
[----:B------:R-:W-:Y:S01]  /*cb10*/  F2FP.F16.F32.PACK_AB R11, R77, R73 ;  /* 0x000000494d0b723e */ /* 0x000fe200000000ff */
[----:B------:R-:W-:Y:S01]  /*cb20*/  UMOV UR53, UR45 ;  /* 0x0000002d00357c82 */ /* 0x000fe20008000000 */
[-C--:B------:R-:W-:Y:S01]  /*cb30*/  FMUL.FTZ R90, R90, R7.reuse ;  /* 0x000000075a5a7220 */ /* 0x080fe20000410000 */
[----:B------:R-:W-:Y:S01]  /*cb40*/  FADD.FTZ R58, R24, R67 ;  /* 0x00000043183a7221 */ /* 0x000fe20000010000 */
[----:B------:R-:W-:Y:S01]  /*cb50*/  F2FP.F16.F32.PACK_AB R24, R25, R24 ;  /* 0x000000181918723e */ /* 0x000fe200000000ff */
[----:B------:R-:W-:Y:S01]  /*cb60*/  MUFU.EX2 R38, R38 ;  /* 0x0000002600267308 */ /* 0x000fe20000000800 */
[----:B-1----:R-:W-:Y:S01]  /*cb70*/  FADD.FTZ R59, R27, R54 ;  /* 0x000000361b3b7221 */ /* 0x002fe20000010000 */
[----:B------:R-:W-:Y:S01]  /*cb80*/  FADD.FTZ R67, R25, R58 ;  /* 0x0000003a19437221 */ /* 0x000fe20000010000 */
[----:B------:R0:W-:Y:S01]  /*cb90*/  STSM.16.M88.4 [R17+0x21800], R8 ;  /* 0x0218000811007844 */ /* 0x0001e20000000200 */
[----:B------:R-:W-:Y:S01]  /*cba0*/  FFMA.FTZ R54, R70, UR33, -R72 ;  /* 0x0000002146367c23 */ /* 0x000fe20008010848 */
[-C--:B------:R-:W-:Y:S01]  /*cbb0*/  FMUL.FTZ R91, R91, R7.reuse ;  /* 0x000000075b5b7220 */ /* 0x080fe20000410000 */
[----:B------:R-:W-:Y:S01]  /*cbc0*/  FADD.FTZ R58, R28, R67 ;  /* 0x000000431c3a7221 */ /* 0x000fe20000010000 */
[-C--:B------:R-:W-:Y:S01]  /*cbd0*/  FMUL.FTZ R94, R94, R7.reuse ;  /* 0x000000075e5e7220 */ /* 0x080fe20000410000 */
[----:B------:R-:W1:Y:S01]  /*cbe0*/  MUFU.EX2 R39, R39 ;  /* 0x0000002700277308 */ /* 0x000e620000000800 */
[-C--:B------:R-:W-:Y:S01]  /*cbf0*/  FMUL.FTZ R95, R95, R7.reuse ;  /* 0x000000075f5f7220 */ /* 0x080fe20000410000 */
[----:B------:R-:W-:Y:S01]  /*cc00*/  FADD.FTZ R67, R29, R58 ;  /* 0x0000003a1d437221 */ /* 0x000fe20000010000 */
        /* <DEDUP_REMOVED lines=8> */
[----:B0-----:R-:W-:Y:S01]  /*cc90*/  F2FP.F16.F32.PACK_AB R8, R15, R14 ;  /* 0x0000000e0f08723e */ /* 0x001fe200000000ff */
[-C--:B------:R-:W-:Y:S01]  /*cca0*/  FMUL.FTZ R111, R111, R7.reuse ;  /* 0x000000076f6f7220 */ /* 0x080fe20000410000 */
[----:B------:R-:W-:Y:S01]  /*ccb0*/  F2FP.F16.F32.PACK_AB R10, R21, R20 ;  /* 0x00000014150a723e */ /* 0x000fe200000000ff */
[----:B------:R-:W-:Y:S01]  /*ccc0*/  FMUL.FTZ R114, R114, R7 ;  /* 0x0000000772727220 */ /* 0x000fe20000410000 */
[----:B--2---:R-:W-:Y:S01]  /*ccd0*/  F2FP.F16.F32.PACK_AB R9, R34, R27 ;  /* 0x0000001b2209723e */ /* 0x004fe200000000ff */
        /* <DEDUP_REMOVED lines=8> */
[----:B------:R2:W-:Y:S01]  /*cd60*/  MUFU.EX2 R13, R63 ;  /* 0x0000003f000d7308 */ /* 0x0005e20000000800 */
[-C--:B------:R-:W-:Y:S01]  /*cd70*/  FMUL.FTZ R126, R126, R7.reuse ;  /* 0x000000077e7e7220 */ /* 0x080fe20000410000 */
[-C--:B------:R-:W-:Y:S01]  /*cd80*/  FMUL.FTZ R127, R127, R7.reuse ;  /* 0x000000077f7f7220 */ /* 0x080fe20000410000 */
[-C--:B------:R-:W-:Y:S01]  /*cd90*/  FMUL.FTZ R130, R130, R7.reuse ;  /* 0x0000000782827220 */ /* 0x080fe20000410000 */
[-C--:B------:R-:W-:Y:S01]  /*cda0*/  FMUL.FTZ R131, R131, R7.reuse ;  /* 0x0000000783837220 */ /* 0x080fe20000410000 */
[-C--:B------:R-:W-:Y:S01]  /*cdb0*/  FMUL.FTZ R134, R134, R7.reuse ;  /* 0x0000000786867220 */ /* 0x080fe20000410000 */
[----:B------:R-:W-:Y:S01]  /*cdc0*/  FMUL.FTZ R135, R135, R7 ;  /* 0x0000000787877220 */ /* 0x000fe20000410000 */
[----:B------:R-:W-:Y:S01]  /*cdd0*/  IMAD.MOV.U32 R7, RZ, RZ, R5 ;  /* 0x000000ffff077224 */ /* 0x000fe200078e0005 */
[----:B------:R-:W3:Y:S01]  /*cde0*/  MUFU.EX2 R46, R46 ;  /* 0x0000002e002e7308 */ /* 0x000ee20000000800 */
[----:B--2---:R-:W-:Y:S01]  /*cdf0*/  FADD.FTZ R63, R34, R59 ;  /* 0x0000003b223f7221 */ /* 0x004fe20000010000 */
[--C-:B------:R-:W-:Y:S01]  /*ce00*/  FFMA.FTZ R59, R74, UR33, -R72.reuse ;  /* 0x000000214a3b7c23 */ /* 0x100fe20008010848 */
[----:B------:R-:W-:Y:S01]  /*ce10*/  FFMA.FTZ R72, R87, UR33, -R72 ;  /* 0x0000002157487c23 */ /* 0x000fe20008010848 */
[----:B0-----:R-:W-:Y:S01]  /*ce20*/  F2FP.F16.F32.PACK_AB R25, R43, R42 ;  /* 0x0000002a2b19723e */ /* 0x001fe200000000ff */
[----:B------:R-:W-:Y:S01]  /*ce30*/  FADD.FTZ R26, R38, R63 ;  /* 0x0000003f261a7221 */ /* 0x000fe20000010000 */
[----:B------:R-:W-:-:S02]  /*ce40*/  F2FP.F16.F32.PACK_AB R34, R37, R36 ;  /* 0x000000242522723e */ /* 0x000fc400000000ff */
[----:B------:R-:W0:Y:S01]  /*ce50*/  MUFU.EX2 R76, R76 ;  /* 0x0000004c004c7308 */ /* 0x000e220000000800 */
[----:B------:R-:W-:-:S04]  /*ce60*/  FADD.FTZ R63, R39, R26 ;  /* 0x0000001a273f7221 */ /* 0x000fc80000010000 */
[----:B------:R-:W-:Y:S01]  /*ce70*/  FADD.FTZ R26, R42, R63 ;  /* 0x0000003f2a1a7221 */ /* 0x000fe20000010000 */
[----:B------:R-:W-:Y:S02]  /*ce80*/  F2FP.F16.F32.PACK_AB R42, R45, R44 ;  /* 0x0000002c2d2a723e */ /* 0x000fe400000000ff */
[----:B------:R-:W2:Y:S01]  /*ce90*/  MUFU.EX2 R30, R30 ;  /* 0x0000001e001e7308 */ /* 0x000ea20000000800 */
[----:B------:R-:W-:Y:S01]  /*cea0*/  FADD.FTZ R63, R43, R26 ;  /* 0x0000001a2b3f7221 */ /* 0x000fe20000010000 */
[----:B------:R-:W-:Y:S01]  /*ceb0*/  FADD.FTZ R26, R32, R67 ;  /* 0x00000043201a7221 */ /* 0x000fe20000010000 */
[C---:B------:R-:W-:Y:S02]  /*cec0*/  F2FP.F16.F32.PACK_AB R32, R33.reuse, R32 ;  /* 0x000000202120723e */ /* 0x040fe400000000ff */
[----:B---3--:R-:W-:Y:S01]  /*ced0*/  FADD.FTZ R63, R46, R63 ;  /* 0x0000003f2e3f7221 */ /* 0x008fe20000010000 */
[----:B------:R-:W-:Y:S02]  /*cee0*/  FADD.FTZ R67, R33, R26 ;  /* 0x0000001a21437221 */ /* 0x000fe40000010000 */
[----:B------:R-:W3:Y:S01]  /*cef0*/  MUFU.EX2 R31, R31 ;  /* 0x0000001f001f7308 */ /* 0x000ee20000000800 */
[----:B0-----:R-:W-:Y:S01]  /*cf00*/  FADD.FTZ R63, R76, R63 ;  /* 0x0000003f4c3f7221 */ /* 0x001fe20000010000 */
[----:B------:R-:W-:Y:S01]  /*cf10*/  FADD.FTZ R26, R36, R67 ;  /* 0x00000043241a7221 */ /* 0x000fe20000010000 */
[----:B------:R-:W-:-:S03]  /*cf20*/  F2FP.F16.F32.PACK_AB R27, R76, R46 ;  /* 0x0000002e4c1b723e */ /* 0x000fc600000000ff */
[----:B------:R-:W-:Y:S01]  /*cf30*/  FADD.FTZ R15, R37, R26 ;  /* 0x0000001a250f7221 */ /* 0x000fe20000010000 */
[----:B------:R-:W-:Y:S01]  /*cf40*/  F2FP.F16.F32.PACK_AB R26, R29, R28 ;  /* 0x0000001c1d1a723e */ /* 0x000fe200000000ff */
[----:B------:R-:W0:Y:S01]  /*cf50*/  MUFU.EX2 R35, R35 ;  /* 0x0000002300237308 */ /* 0x000e220000000800 */
[----:B--2---:R-:W-:Y:S01]  /*cf60*/  FADD.FTZ R14, R30, R63 ;  /* 0x0000003f1e0e7221 */ /* 0x004fe20000010000 */
[----:B------:R-:W-:Y:S01]  /*cf70*/  FADD.FTZ R28, R40, R15 ;  /* 0x0000000f281c7221 */ /* 0x000fe20000010000 */
[C---:B------:R-:W-:Y:S01]  /*cf80*/  F2FP.F16.F32.PACK_AB R40, R41.reuse, R40 ;  /* 0x000000282928723e */ /* 0x040fe200000000ff */
[----:B------:R2:W-:Y:S02]  /*cf90*/  STSM.16.M88.4 [R22], R24 ;  /* 0x0000001816007844 */ /* 0x0005e40000000200 */
[----:B------:R-:W-:Y:S02]  /*cfa0*/  FADD.FTZ R21, R41, R28 ;  /* 0x0000001c29157221 */ /* 0x000fe40000010000 */
[----:B------:R-:W4:Y:S01]  /*cfb0*/  MUFU.EX2 R47, R47 ;  /* 0x0000002f002f7308 */ /* 0x000f220000000800 */
[C---:B---3--:R-:W-:Y:S01]  /*cfc0*/  FADD.FTZ R20, R31.reuse, R14 ;  /* 0x0000000e1f147221 */ /* 0x048fe20000010000 */
[----:B------:R-:W-:Y:S01]  /*cfd0*/  FADD.FTZ R28, R44, R21 ;  /* 0x000000152c1c7221 */ /* 0x000fe20000010000 */
[----:B------:R-:W-:-:S03]  /*cfe0*/  F2FP.F16.F32.PACK_AB R33, R31, R30 ;  /* 0x0000001e1f21723e */ /* 0x000fc600000000ff */
[----:B------:R-:W-:Y:S02]  /*cff0*/  FADD.FTZ R21, R45, R28 ;  /* 0x0000001c2d157221 */ /* 0x000fe40000010000 */
[----:B------:R-:W3:Y:S01]  /*d000*/  MUFU.EX2 R50, R50 ;  /* 0x0000003200327308 */ /* 0x000ee20000000800 */
[----:B0-----:R-:W-:Y:S01]  /*d010*/  FADD.FTZ R20, R35, R20 ;  /* 0x0000001423147221 */ /* 0x001fe20000010000 */
[----:B------:R-:W-:Y:S01]  /*d020*/  FADD.FTZ R28, R48, R21 ;  /* 0x00000015301c7221 */ /* 0x000fe20000010000 */
[----:B------:R-:W-:-:S05]  /*d030*/  F2FP.F16.F32.PACK_AB R48, R49, R48 ;  /* 0x000000303130723e */ /* 0x000fca00000000ff */
[----:B------:R-:W0:Y:S01]  /*d040*/  MUFU.EX2 R51, R51 ;  /* 0x0000003300337308 */ /* 0x000e220000000800 */
[C---:B----4-:R-:W-:Y:S01]  /*d050*/  FADD.FTZ R15, R47.reuse, R20 ;  /* 0x000000142f0f7221 */ /* 0x050fe20000010000 */
[----:B------:R-:W-:-:S05]  /*d060*/  F2FP.F16.F32.PACK_AB R35, R47, R35 ;  /* 0x000000232f23723e */ /* 0x000fca00000000ff */
[----:B------:R2:W-:Y:S01]  /*d070*/  STSM.16.M88.4 [R18], R32 ;  /* 0x0000002012007844 */ /* 0x0005e20000000200 */
[----:B------:R-:W4:Y:S01]  /*d080*/  MUFU.EX2 R4, R4 ;  /* 0x0000000400047308 */ /* 0x000f220000000800 */
[----:B---3--:R-:W-:-:S07]  /*d090*/  FADD.FTZ R20, R50, R15 ;  /* 0x0000000f32147221 */ /* 0x008fce0000010000 */
[----:B------:R-:W1:Y:S01]  /*d0a0*/  MUFU.EX2 R52, R52 ;  /* 0x0000003400347308 */ /* 0x000e620000000800 */
[C---:B0-----:R-:W-:Y:S01]  /*d0b0*/  FADD.FTZ R15, R51.reuse, R20 ;  /* 0x00000014330f7221 */ /* 0x041fe20000010000 */
[----:B------:R-:W-:-:S06]  /*d0c0*/  F2FP.F16.F32.PACK_AB R41, R51, R50 ;  /* 0x000000323329723e */ /* 0x000fcc00000000ff */
[----:B------:R-:W0:Y:S01]  /*d0d0*/  MUFU.EX2 R53, R53 ;  /* 0x0000003500357308 */ /* 0x000e220000000800 */
[----:B----4-:R-:W-:Y:S01]  /*d0e0*/  FADD.FTZ R20, R4, R15 ;  /* 0x0000000f04147221 */ /* 0x010fe20000010000 */
[----:B------:R-:W-:Y:S01]  /*d0f0*/  FADD.FTZ R15, R49, R28 ;  /* 0x0000001c310f7221 */ /* 0x000fe20000010000 */
[C---:B------:R-:W-:Y:S02]  /*d100*/  F2FP.F16.F32.PACK_AB R43, R13.reuse, R4 ;  /* 0x000000040d2b723e */ /* 0x040fe400000000ff */
[----:B------:R-:W-:-:S03]  /*d110*/  FADD.FTZ R20, R13, R20 ;  /* 0x000000140d147221 */ /* 0x000fc60000010000 */
[----:B------:R-:W3:Y:S01]  /*d120*/  MUFU.EX2 R3, R3 ;  /* 0x0000000300037308 */ /* 0x000ee20000000800 */
[----:B-1----:R-:W-:Y:S01]  /*d130*/  FADD.FTZ R8, R52, R15 ;  /* 0x0000000f34087221 */ /* 0x002fe20000010000 */
[----:B------:R2:W-:Y:S06]  /*d140*/  STSM.16.M88.4 [R17+0x27800], R40 ;  /* 0x0278002811007844 */ /* 0x0005ec0000000200 */
[----:B------:R-:W1:Y:S01]  /*d150*/  MUFU.EX2 R56, R56 ;  /* 0x0000003800387308 */ /* 0x000e620000000800 */
[C---:B0-----:R-:W-:Y:S01]  /*d160*/  FADD.FTZ R11, R53.reuse, R8 ;  /* 0x00000008350b7221 */ /* 0x041fe20000010000 */
[----:B------:R-:W-:-:S06]  /*d170*/  F2FP.F16.F32.PACK_AB R50, R53, R52 ;  /* 0x000000343532723e */ /* 0x000fcc00000000ff */
        /* <DEDUP_REMOVED lines=16> */
[----:B------:R-:W-:-:S05]  /*d280*/  F2FP.F16.F32.PACK_AB R51, R55, R54 ;  /* 0x000000363733723e */ /* 0x000fca00000000ff */
[----:B------:R2:W-:Y:S01]  /*d290*/  STSM.16.M88.4 [R136], R48 ;  /* 0x0000003088007844 */ /* 0x0005e20000000200 */
        /* <DEDUP_REMOVED lines=13> */
[----:B------:R-:W-:Y:S01]  /*d370*/  MUFU.EX2 R65, R65 ;  /* 0x0000004100417308 */ /* 0x000fe20000000800 */
[----:B---3--:R-:W-:-:S07]  /*d380*/  FADD.FTZ R4, R78, R9 ;  /* 0x000000094e047221 */ /* 0x008fce0000010000 */
[----:B------:R-:W0:Y:S01]  /*d390*/  MUFU.EX2 R6, R85 ;  /* 0x0000005500067308 */ /* 0x000e220000000800 */
[C---:B-1----:R-:W-:Y:S01]  /*d3a0*/  F2FP.F16.F32.PACK_AB R59, R79.reuse, R78 ;  /* 0x0000004e4f3b723e */ /* 0x042fe200000000ff */
[----:B------:R-:W-:-:S04]  /*d3b0*/  FADD.FTZ R4, R79, R4 ;  /* 0x000000044f047221 */ /* 0x000fc80000010000 */
[----:B------:R2:W-:Y:S02]  /*d3c0*/  STSM.16.M88.4 [R22+0x6000], R56 ;  /* 0x0060003816007844 */ /* 0x0005e40000000200 */
[----:B------:R-:W1:Y:S08]  /*d3d0*/  MUFU.EX2 R21, R82 ;  /* 0x0000005200157308 */ /* 0x000e700000000800 */
[----:B------:R-:W3:Y:S01]  /*d3e0*/  MUFU.EX2 R83, R83 ;  /* 0x0000005300537308 */ /* 0x000ee20000000800 */
[----:B0-----:R-:W-:Y:S01]  /*d3f0*/  F2FP.F16.F32.PACK_AB R10, R6, R65 ;  /* 0x00000041060a723e */ /* 0x001fe200000000ff */
[----:B------:R-:W-:-:S06]  /*d400*/  FADD.FTZ R65, R65, R20 ;  /* 0x0000001441417221 */ /* 0x000fcc0000010000 */
[----:B------:R-:W0:Y:S01]  /*d410*/  MUFU.EX2 R13, R86 ;  /* 0x00000056000d7308 */ /* 0x000e220000000800 */
[----:B-1----:R-:W-:-:S07]  /*d420*/  FADD.FTZ R4, R21, R4 ;  /* 0x0000000415047221 */ /* 0x002fce0000010000 */
[----:B------:R-:W1:Y:S01]  /*d430*/  MUFU.EX2 R72, R72 ;  /* 0x0000004800487308 */ /* 0x000e620000000800 */
[C---:B---3--:R-:W-:Y:S01]  /*d440*/  F2FP.F16.F32.PACK_AB R9, R83.reuse, R21 ;  /* 0x000000155309723e */ /* 0x048fe200000000ff */
[----:B------:R-:W-:-:S04]  /*d450*/  FADD.FTZ R4, R83, R4 ;  /* 0x0000000453047221 */ /* 0x000fc80000010000 */
[----:B0-----:R-:W-:Y:S01]  /*d460*/  FADD.FTZ R3, R13, R4 ;  /* 0x000000040d037221 */ /* 0x001fe20000010000 */
[----:B------:R-:W-:Y:S01]  /*d470*/  FADD.FTZ R4, R6, R65 ;  /* 0x0000004106047221 */ /* 0x000fe20000010000 */
[----:B------:R-:W-:Y:S01]  /*d480*/  IMAD.MOV.U32 R6, RZ, RZ, R0 ;  /* 0x000000ffff067224 */ /* 0x000fe200078e0000 */
[C---:B-1----:R-:W-:Y:S01]  /*d490*/  F2FP.F16.F32.PACK_AB R11, R72.reuse, R13 ;  /* 0x0000000d480b723e */ /* 0x042fe200000000ff */
[----:B------:R-:W-:-:S04]  /*d4a0*/  FADD.FTZ R3, R72, R3 ;  /* 0x0000000348037221 */ /* 0x000fc80000010000 */
[----:B------:R2:W-:Y:S01]  /*d4b0*/  STSM.16.M88.4 [R18+0x6000], R8 ;  /* 0x0060000812007844 */ /* 0x0005e20000000200 */
[----:B------:R0:W-:Y:S06]  /*d4c0*/  MEMBAR.ALL.CTA ;  /* 0x0000000000007992 */ /* 0x0001ec0000008000 */
[----:B0-----:R-:W0:Y:S02]  /*d4d0*/  FENCE.VIEW.ASYNC.S ;  /* 0x00000000000073c6 */ /* 0x001e240000000000 */
[----:B0-----:R-:W-:Y:S01]  /*d4e0*/  NOP ;  /* 0x0000000000007918 */ /* 0x001fe20000000000 */
[----:B------:R-:W-:Y:S05]  /*d4f0*/  @P2 BRA `(.L_x_10813) ;  /* 0xffffffcc00d42947 */ /* 0x000fea000383ffff */
.L_x_10796:
[----:B------:R-:W-:Y:S06]  /*d500*/  BAR.ARV 0x8, 0x200 ;  /* 0x0208000000007b1d */ /* 0x000fec0000002000 */
[----:B------:R-:W-:Y:S05]  /*d510*/  @!P0 BRA `(.L_x_10814) ;  /* 0x0000000000048947 */ /* 0x000fea0003800000 */
[----:B------:R-:W-:Y:S01]  /*d520*/  BPT.TRAP 0x1 ;  /* 0x000000040000795c */ /* 0x000fe20000300000 */
.L_x_10814:
[----:B------:R-:W-:Y:S01]  /*d530*/  ULEA UR9, UR45, UR42, 0x3 ;  /* 0x0000002a2d097291 */ /* 0x000fe2000f8e183f */
[----:B------:R-:W-:-:S05]  /*d540*/  IMAD.U32 R2, RZ, RZ, UR50 ;  /* 0x00000032ff027e24 */ /* 0x000fca000f8e00ff */
[----:B------:R-:W-:-:S04]  /*d550*/  SHF.L.U32 R2, R2, 0x1f, RZ ;  /* 0x0000001f02027819 */ /* 0x000fc800000006ff */
[----:B------:R0:W1:Y:S01]  /*d560*/  SYNCS.PHASECHK.TRANS64.TRYWAIT P2, [UR9+0x2d850], R2 ;  /* 0x02d85002ff0075a7 */ /* 0x0000620008040149 */
[----:B------:R-:W-:Y:S05]  /*d570*/  @!P0 BRA `(.L_x_10815) ;  /* 0x0000000000048947 */ /* 0x000fea0003800000 */
[----:B------:R-:W-:Y:S01]  /*d580*/  BPT.TRAP 0x1 ;  /* 0x000000040000795c */ /* 0x000fe20000300000 */
.L_x_10815:
[----:B-1----:R-:W-:Y:S05]  /*d590*/  @P2 BRA `(.L_x_10816) ;  /* 0x0000000000082947 */ /* 0x002fea0003800000 */
[----:B------:R-:W1:Y:S02]  /*d5a0*/  SYNCS.PHASECHK.TRANS64.TRYWAIT P0, [UR9+0x2d850], R2 ;  /* 0x02d85002ff0075a7 */ /* 0x000e640008000149 */
[----:B-1----:R-:W-:Y:S05]  /*d5b0*/  @!P0 BRA `(.L_x_10817) ;  /* 0x0000007000708947 */ /* 0x002fea0003800000 */
.L_x_10816:
[----:B------:R-:W-:Y:S01]  /*d5c0*/  UIADD3 UR42, UR42, 0x400, URZ ;  /* 0x000004002a2a7890 */ /* 0x000fe2000fffe03f */
[----:B------:R-:W-:Y:S01]  /*d5d0*/  WARPGROUP.ARRIVE ;  /* 0x00000000000079c5 */ /* 0x000fe20000000000 */
[----:B------:R-:W-:Y:S01]  /*d5e0*/  ULOP3.LUT UR36, UR36, 0x10000, URZ, 0xfc, !UPT ;  /* 0x0001000024247892 */ /* 0x000fe2000f8efc3f */
[----:B-1----:R-:W1:Y:S01]  /*d5f0*/  SHFL.BFLY PT, R7, R4, 0x2, 0x1f ;  /* 0x0c401f0004077f89 */ /* 0x002e6200000e0000 */
[----:B------:R-:W-:Y:S01]  /*d600*/  USHF.R.U32.HI UR42, URZ, 0x4, UR42 ;  /* 0x000000043f2a7899 */ /* 0x000fe2000801162a */
[----:B------:R-:W-:Y:S01]  /*d610*/  IMAD.MOV.U32 R36, RZ, RZ, -0x800000 ;  /* 0xff800000ff247424 */ /* 0x000fe200078e00ff */
[----:B------:R-:W-:Y:S01]  /*d620*/  UMOV UR5, 0x40000040 ;  /* 0x4000004000057882 */ /* 0x000fe20000000000 */
[----:B------:R-:W-:Y:S01]  /*d630*/  UMOV UR7, 0x80000020 ;  /* 0x8000002000077882 */ /* 0x000fe20000000000 */
[----:B------:R-:W-:Y:S01]  /*d640*/  ULOP3.LUT UR42, UR42, 0x3fff, URZ, 0xc0, !UPT ;  /* 0x00003fff2a2a7892 */ /* 0x000fe2000f8ec03f */
[----:B0-----:R-:W0:Y:S01]  /*d650*/  SHFL.BFLY PT, R2, R3, 0x2, 0x1f ;  /* 0x0c401f0003027f89 */ /* 0x001e2200000e0000 */
[----:B------:R-:W-:Y:S01]  /*d660*/  UMOV UR4, UR36 ;  /* 0x0000002400047c82 */ /* 0x000fe20008000000 */
[----:B--2---:R-:W-:Y:S01]  /*d670*/  IMAD.MOV.U32 R48, RZ, RZ, RZ ;  /* 0x000000ffff307224 */ /* 0x004fe200078e00ff */
[----:B------:R-:W-:Y:S01]  /*d680*/  ULOP3.LUT UR8, UR42, 0x2000000, URZ, 0xfc, !UPT ;  /* 0x020000002a087892 */ /* 0x000fe2000f8efc3f */
[----:B------:R-:W-:Y:S01]  /*d690*/  IMAD.MOV.U32 R37, RZ, RZ, -0x800000 ;  /* 0xff800000ff257424 */ /* 0x000fe200078e00ff */
[----:B------:R-:W-:-:S02]  /*d6a0*/  UIADD3 UR46, UR46, 0x1, URZ ;  /* 0x000000012e2e7890 */ /* 0x000fc4000fffe03f */
[----:B------:R-:W-:Y:S02]  /*d6b0*/  UIMAD UR8, UR45, 0x600, UR8 ;  /* 0x000006002d0878a4 */ /* 0x000fe4000f8e0208 */
[----:B------:R-:W-:-:S04]  /*d6c0*/  UIADD3 UR45, UR45, 0x1, URZ ;  /* 0x000000012d2d7890 */ /* 0x000fc8000fffe03f */
[----:B------:R-:W-:Y:S01]  /*d6d0*/  UISETP.NE.AND UP0, UPT, UR45, 0x2, UPT ;  /* 0x000000022d00788c */ /* 0x000fe2000bf05270 */
[----:B------:R-:W-:Y:S02]  /*d6e0*/  UMOV UR6, UR8 ;  /* 0x0000000800067c82 */ /* 0x000fe40008000000 */
[----:B------:R-:W-:Y:S01]  /*d6f0*/  HGMMA.64x96x16.F32 R88, gdesc[UR4].tnspB, R88, gsb0 ;  /* 0x41600000045879f0 */ /* 0x000fe20008000858 */
[----:B------:R-:W-:Y:S01]  /*d700*/  UIADD3 UR4, UR36, 0x2, URZ ;  /* 0x0000000224047890 */ /* 0x000fe2000fffe03f */
[----:B-1----:R-:W-:Y:S01]  /*d710*/  FADD.FTZ R7, R7, R4 ;  /* 0x0000000407077221 */ /* 0x002fe20000010000 */
[----:B------:R-:W-:Y:S01]  /*d720*/  UIADD3 UR6, UR8, 0x40, URZ ;  /* 0x0000004008067890 */ /* 0x000fe2000fffe03f */
[----:B------:R-:W-:Y:S01]  /*d730*/  UMOV UR5, 0x40000040 ;  /* 0x4000004000057882 */ /* 0x000fe20000000000 */
[----:B------:R-:W-:Y:S01]  /*d740*/  UMOV UR7, 0x80000020 ;  /* 0x8000002000077882 */ /* 0x000fe20000000000 */
[----:B0-----:R-:W-:Y:S01]  /*d750*/  FADD.FTZ R6, R2, R3 ;  /* 0x0000000302067221 */ /* 0x001fe20000010000 */
[----:B------:R-:W-:Y:S01]  /*d760*/  IMAD.U32 R3, RZ, RZ, UR33 ;  /* 0x00000021ff037e24 */ /* 0x000fe2000f8e00ff */
[----:B------:R-:W0:Y:S01]  /*d770*/  SHFL.BFLY PT, R2, R7, 0x1, 0x1f ;  /* 0x0c201f0007027f89 */ /* 0x000e2200000e0000 */
[----:B------:R-:W-:-:S03]  /*d780*/  USEL UR45, UR45, URZ, UP0 ;  /* 0x0000003f2d2d7287 */ /* 0x000fc60008000000 */
[----:B------:R-:W1:Y:S01]  /*d790*/  SHFL.BFLY PT, R9, R6, 0x1, 0x1f ;  /* 0x0c201f0006097f89 */ /* 0x000e6200000e0000 */
[----:B0-----:R-:W-:Y:S01]  /*d7a0*/  FADD.FTZ R10, R7, R2 ;  /* 0x00000002070a7221 */ /* 0x001fe20000010000 */
[----:B------:R-:W-:Y:S02]  /*d7b0*/  IMAD.MOV.U32 R2, RZ, RZ, RZ ;  /* 0x000000ffff027224 */ /* 0x000fe400078e00ff */
[----:B------:R-:W-:Y:S02]  /*d7c0*/  IMAD.U32 R7, RZ, RZ, UR33 ;  /* 0x00000021ff077e24 */ /* 0x000fe4000f8e00ff */
[----:B-1----:R-:W-:Y:S01]  /*d7d0*/  FADD.FTZ R9, R6, R9 ;  /* 0x0000000906097221 */ /* 0x002fe20000010000 */
[----:B------:R-:W-:Y:S01]  /*d7e0*/  FSETP.NE.FTZ.AND P0, PT, R10, RZ, PT ;  /* 0x000000ff0a00720b */ /* 0x000fe20003f15000 */
[----:B------:R-:W-:-:S03]  /*d7f0*/  IMAD.U32 R6, RZ, RZ, UR9 ;  /* 0x00000009ff067e24 */ /* 0x000fc6000f8e00ff */
        /* <DEDUP_REMOVED lines=59> */
[----:B------:R-:W-:-:S04]  /*dbb0*/  USEL UR4, URZ, 0x1, UP0 ;  /* 0x000000013f047887 */ /* 0x000fc80008000000 */
[----:B------:R-:W-:Y:S01]  /*dbc0*/  ULOP3.LUT UR50, UR50, UR4, URZ, 0x3c, !UPT ;  /* 0x0000000432327292 */ /* 0x000fe2000f8e3c3f */
        /* <DEDUP_REMOVED lines=49> */
[----:B-1----:R-:W-:-:S07]  /*dee0*/  FMUL.FTZ R48, R135, R48 ;  /* 0x0000003087307220 */ /* 0x002fce0000410000 */
.L_x_10747:
[----:B------:R-:W0:Y:S08]  /*def0*/  S2UR UR4, SR_CgaCtaId ;  /* 0x00000000000479c3 */ /* 0x000e300000008800 */
[----:B------:R-:W-:Y:S06]  /*df00*/  BAR.SYNC.DEFER_BLOCKING 0x5, 0x200 ;  /* 0x0148000000007b1d */ /* 0x000fec0000010000 */
[----:B------:R-:W-:Y:S01]  /*df10*/  UMOV UR42, 0x400 ;  /* 0x00000400002a7882 */ /* 0x000fe20000000000 */
[----:B------:R-:W-:Y:S01]  /*df20*/  BSSY B0, `(.L_x_10818) ;  /* 0x0000170000007945 */ /* 0x000fe20003800000 */
[----:B0-----:R-:W-:-:S09]  /*df30*/  ULEA UR42, UR4, UR42, 0x18 ;  /* 0x0000002a042a7291 */ /* 0x001fd2000f8ec03f */
[----:B------:R-:W0:Y:S02]  /*df40*/  LDS R0, [UR42+0x2d8d0] ;  /* 0x02d8d02aff007984 */ /* 0x000e240008000800 */
[----:B0-----:R-:W-:Y:S01]  /*df50*/  R2UR UR4, R0 ;  /* 0x00000000000472ca */ /* 0x001fe200000e0000 */
[----:B------:R-:W-:Y:S06]  /*df60*/  BAR.ARV 0x4, 0x200 ;  /* 0x0108000000007b1d */ /* 0x000fec0000002000 */
[----:B------:R-:W-:Y:S08]  /*df70*/  @P0 BRA `(.L_x_10819) ;  /* 0x0000000c00bc0947 */ /* 0x000ff00003800000 */
[----:B------:R-:W0:Y:S01]  /*df80*/  S2UR UR5, SR_SWINHI ;  /* 0x00000000000579c3 */ /* 0x000e220000002f00 */
[----:B------:R-:W-:-:S07]  /*df90*/  IMAD R3, R142, 0x20, R138 ;  /* 0x000000208e037824 */ /* 0x000fce00078e028a */
[----:B------:R-:W-:Y:S01]  /*dfa0*/  BAR.SYNC.DEFER_BLOCKING 0x1, 0x180 ;  /* 0x0046000000007b1d */ /* 0x000fe20000010000 */
[----:B------:R-:W-:Y:S01]  /*dfb0*/  USHF.R.S32.HI UR10, URZ, 0x1f, UR40 ;  /* 0x0000001f3f0a7899 */ /* 0x000fe20008011428 */
[----:B------:R-:W-:Y:S01]  /*dfc0*/  VIADD R52, R137, UR41 ;  /* 0x0000002989347c36 */ /* 0x000fe20008000000 */
[----:B------:R-:W-:Y:S01]  /*dfd0*/  USHF.R.S32.HI UR12, URZ, 0x1f, UR44 ;  /* 0x0000001f3f0c7899 */ /* 0x000fe2000801142c */
[----:B------:R-:W-:-:S04]  /*dfe0*/  F2FP.F16.F32.PACK_AB R6, R93, R6 ;  /* 0x000000065d06723e */ /* 0x000fc800000000ff */
[----:B------:R-:W1:Y:S01]  /*dff0*/  LDC R0, c[0x0][0xbe8] ;  /* 0x0002fa00ff007b82 */ /* 0x000e620000000800 */
[----:B------:R-:W-:Y:S01]  /*e000*/  ULDC.64 UR8, c[0x0][0xb90] ;  /* 0x0002e40000087ab9 */ /* 0x000fe20000000a00 */
[----:B------:R-:W-:Y:S02]  /*e010*/  F2FP.F16.F32.PACK_AB R26, R125, R26 ;  /* 0x0000001a7d1a723e */ /* 0x000fe400000000ff */
[----:B------:R-:W-:Y:S02]  /*e020*/  F2FP.F16.F32.PACK_AB R27, R46, R27 ;  /* 0x0000001b2e1b723e */ /* 0x000fe400000000ff */
[----:B------:R-:W-:Y:S02]  /*e030*/  F2FP.F16.F32.PACK_AB R28, R129, R28 ;  /* 0x0000001c811c723e */ /* 0x000fe400000000ff */
[----:B------:R-:W-:Y:S02]  /*e040*/  F2FP.F16.F32.PACK_AB R29, R44, R29 ;  /* 0x0000001d2c1d723e */ /* 0x000fe400000000ff */
[----:B------:R-:W-:-:S02]  /*e050*/  F2FP.F16.F32.PACK_AB R30, R133, R30 ;  /* 0x0000001e851e723e */ /* 0x000fc400000000ff */
[----:B------:R-:W-:Y:S01]  /*e060*/  F2FP.F16.F32.PACK_AB R31, R48, R31 ;  /* 0x0000001f301f723e */ /* 0x000fe200000000ff */
[----:B------:R-:W-:Y:S01]  /*e070*/  UMOV UR6, UR42 ;  /* 0x0000002a00067c82 */ /* 0x000fe20008000000 */
[----:B0-----:R-:W-:Y:S01]  /*e080*/  UMOV UR7, UR5 ;  /* 0x0000000500077c82 */ /* 0x001fe20008000000 */
[----:B------:R-:W-:Y:S01]  /*e090*/  UIMAD UR5, UR10, UR8, URZ ;  /* 0x000000080a0572a4 */ /* 0x000fe2000f8e023f */
[----:B------:R-:W-:Y:S02]  /*e0a0*/  IMAD.U32 R40, RZ, RZ, UR6 ;  /* 0x00000006ff287e24 */ /* 0x000fe4000f8e00ff */
[----:B------:R-:W-:Y:S01]  /*e0b0*/  IMAD.U32 R41, RZ, RZ, UR7 ;  /* 0x00000007ff297e24 */ /* 0x000fe2000f8e00ff */
[----:B------:R-:W-:Y:S02]  /*e0c0*/  UIMAD.WIDE.U32 UR6, UR40, UR8, URZ ;  /* 0x00000008280672a5 */ /* 0x000fe4000f8e003f */
[----:B------:R-:W-:Y:S01]  /*e0d0*/  UIMAD UR5, UR40, UR9, UR5 ;  /* 0x00000009280572a4 */ /* 0x000fe2000f8e0205 */
[----:B------:R-:W-:-:S02]  /*e0e0*/  IMAD.WIDE R4, R147, 0x2, R40 ;  /* 0x0000000293047825 */ /* 0x000fc400078e0228 */
[----:B------:R-:W-:Y:S01]  /*e0f0*/  ULDC.64 UR8, c[0x0][0xb98] ;  /* 0x0002e60000087ab9 */ /* 0x000fe20000000a00 */
[----:B------:R-:W-:Y:S01]  /*e100*/  UIADD3 UR7, UR7, UR5, URZ ;  /* 0x0000000507077290 */ /* 0x000fe2000fffe03f */
[----:B------:R-:W-:Y:S01]  /*e110*/  IMAD.WIDE R40, R3, 0x2, R40 ;  /* 0x0000000203287825 */ /* 0x000fe200078e0228 */
[C---:B------:R-:W-:Y:S01]  /*e120*/  IADD3 R35, P1, R4.reuse, 0x6000, RZ ;  /* 0x0000600004237810 */ /* 0x040fe20007f3e0ff */
[----:B------:R-:W-:Y:S01]  /*e130*/  UIMAD UR5, UR12, UR8, URZ ;  /* 0x000000080c0572a4 */ /* 0x000fe2000f8e023f */
[C---:B------:R-:W-:Y:S01]  /*e140*/  LOP3.LUT R3, R4.reuse, 0x180, RZ, 0xc0, !PT ;  /* 0x0000018004037812 */ /* 0x040fe200078ec0ff */
[----:B------:R-:W-:Y:S01]  /*e150*/  UIMAD.WIDE.U32 UR6, UR44, UR8, UR6 ;  /* 0x000000082c0672a5 */ /* 0x000fe2000f8e0006 */
[----:B------:R-:W-:Y:S01]  /*e160*/  IADD3 R8, P3, R4, 0x3000, RZ ;  /* 0x0000300004087810 */ /* 0x000fe20007f7e0ff */
[--C-:B------:R-:W-:Y:S01]  /*e170*/  IMAD.X R25, RZ, RZ, R5.reuse, P1 ;  /* 0x000000ffff197224 */ /* 0x100fe200008e0605 */
[----:B-1----:R-:W-:Y:S01]  /*e180*/  ISETP.NE.AND P1, PT, R0, 0x1, PT ;  /* 0x000000010000780c */ /* 0x002fe20003f25270 */
[----:B------:R-:W-:Y:S01]  /*e190*/  UIMAD UR5, UR44, UR9, UR5 ;  /* 0x000000092c0572a4 */ /* 0x000fe2000f8e0205 */
[----:B------:R-:W-:Y:S01]  /*e1a0*/  SHF.R.U64 R3, R3, 0x3, RZ ;  /* 0x0000000303037819 */ /* 0x000fe200000012ff */
[----:B------:R-:W-:Y:S01]  /*e1b0*/  IMAD.X R13, RZ, RZ, R5, P3 ;  /* 0x000000ffff0d7224 */ /* 0x000fe200018e0605 */
[C---:B------:R-:W-:Y:S01]  /*e1c0*/  IADD3 R21, P4, R4.reuse, 0x20, RZ ;  /* 0x0000002004157810 */ /* 0x040fe20007f9e0ff */
[----:B------:R-:W-:Y:S01]  /*e1d0*/  ULDC.64 UR8, c[0x0][0xae8] ;  /* 0x0002ba0000087ab9 */ /* 0x000fe20000000a00 */
[----:B------:R-:W-:-:S02]  /*e1e0*/  IADD3 R15, P0, R4, 0x6020, RZ ;  /* 0x00006020040f7810 */ /* 0x000fc40007f1e0ff */
[----:B------:R-:W-:Y:S01]  /*e1f0*/  IADD3 R33, P2, R4, 0x3020, RZ ;  /* 0x0000302004217810 */ /* 0x000fe20007f5e0ff */
[--C-:B------:R-:W-:Y:S01]  /*e200*/  IMAD.X R9, RZ, RZ, R5.reuse, P4 ;  /* 0x000000ffff097224 */ /* 0x100fe200020e0605 */
[----:B------:R-:W-:Y:S02]  /*e210*/  LOP3.LUT R4, R3, R4, RZ, 0x3c, !PT ;  /* 0x0000000403047212 */ /* 0x000fe400078e3cff */
[----:B------:R-:W-:Y:S01]  /*e220*/  LOP3.LUT R12, R35, 0x180, RZ, 0xc0, !PT ;  /* 0x00000180230c7812 */ /* 0x000fe200078ec0ff */
[----:B------:R-:W0:Y:S01]  /*e230*/  @P1 LDC R45, c[0x0][0xbec] ;  /* 0x0002fb00ff2d1b82 */ /* 0x000e220000000800 */
[----:B------:R-:W-:Y:S01]  /*e240*/  LOP3.LUT R3, R8, 0x180, RZ, 0xc0, !PT ;  /* 0x0000018008037812 */ /* 0x000fe200078ec0ff */
[----:B------:R-:W-:Y:S01]  /*e250*/  IMAD.X R11, RZ, RZ, R5, P2 ;  /* 0x000000ffff0b7224 */ /* 0x000fe200010e0605 */
[----:B------:R-:W-:Y:S02]  /*e260*/  LOP3.LUT R2, R21, 0x180, RZ, 0xc0, !PT ;  /* 0x0000018015027812 */ /* 0x000fe400078ec0ff */
[----:B------:R-:W-:-:S02]  /*e270*/  SHF.R.U64 R12, R12, 0x3, RZ ;  /* 0x000000030c0c7819 */ /* 0x000fc400000012ff */
[----:B------:R-:W-:Y:S01]  /*e280*/  SHF.R.U64 R3, R3, 0x3, RZ ;  /* 0x0000000303037819 */ /* 0x000fe200000012ff */
[----:B------:R-:W1:Y:S01]  /*e290*/  @P1 LDC R50, c[0x0][0xbf0] ;  /* 0x0002fc00ff321b82 */ /* 0x000e620000000800 */
[----:B------:R-:W-:Y:S02]  /*e2a0*/  SHF.R.U64 R2, R2, 0x3, RZ ;  /* 0x0000000302027819 */ /* 0x000fe400000012ff */
[----:B------:R-:W-:Y:S02]  /*e2b0*/  IADD3 R43, P5, R40, 0x7800, RZ ;  /* 0x00007800282b7810 */ /* 0x000fe40007fbe0ff */
[----:B------:R-:W-:Y:S02]  /*e2c0*/  LOP3.LUT R24, R12, R35, RZ, 0x3c, !PT ;  /* 0x000000230c187212 */ /* 0x000fe400078e3cff */
[----:B------:R-:W-:Y:S02]  /*e2d0*/  LOP3.LUT R14, R15, 0x180, RZ, 0xc0, !PT ;  /* 0x000001800f0e7812 */ /* 0x000fe400078ec0ff */
[----:B------:R-:W-:-:S02]  /*e2e0*/  LOP3.LUT R12, R3, R8, RZ, 0x3c, !PT ;  /* 0x00000008030c7212 */ /* 0x000fc400078e3cff */
[----:B------:R-:W-:Y:S02]  /*e2f0*/  LOP3.LUT R8, R2, R21, RZ, 0x3c, !PT ;  /* 0x0000001502087212 */ /* 0x000fe400078e3cff */
[----:B------:R-:W-:Y:S02]  /*e300*/  LOP3.LUT R2, R43, 0x180, RZ, 0xc0, !PT ;  /* 0x000001802b027812 */ /* 0x000fe400078ec0ff */
[----:B------:R-:W-:Y:S01]  /*e310*/  SHF.R.U64 R14, R14, 0x3, RZ ;  /* 0x000000030e0e7819 */ /* 0x000fe200000012ff */
[----:B0-----:R-:W-:Y:S01]  /*e320*/  @P1 IMAD.HI.U32 R45, R52, R45, RZ ;  /* 0x0000002d342d1227 */ /* 0x001fe200078e00ff */
[----:B------:R-:W-:Y:S02]  /*e330*/  SHF.R.U64 R2, R2, 0x3, RZ ;  /* 0x0000000302027819 */ /* 0x000fe400000012ff */
[----:B------:R-:W-:Y:S01]  /*e340*/  LOP3.LUT R14, R14, R15, RZ, 0x3c, !PT ;  /* 0x0000000f0e0e7212 */ /* 0x000fe200078e3cff */
[----:B------:R-:W-:Y:S01]  /*e350*/  IMAD.X R15, RZ, RZ, R5, P0 ;  /* 0x000000ffff0f7224 */ /* 0x000fe200000e0605 */
[----:B------:R-:W-:-:S02]  /*e360*/  IADD3 R39, P0, R40, 0x1800, RZ ;  /* 0x0000180028277810 */ /* 0x000fc40007f1e0ff */
[----:B------:R-:W-:Y:S01]  /*e370*/  LOP3.LUT R2, R2, R43, RZ, 0x3c, !PT ;  /* 0x0000002b02027212 */ /* 0x000fe200078e3cff */
[----:B------:R-:W-:Y:S01]  /*e380*/  IMAD.MOV.U32 R43, RZ, RZ, R52 ;  /* 0x000000ffff2b7224 */ /* 0x000fe200078e0034 */
[----:B-1----:R-:W-:Y:S02]  /*e390*/  @P1 SHF.R.U32.HI R43, RZ, R50, R45 ;  /* 0x00000032ff2b1219 */ /* 0x002fe4000001162d */
[----:B------:R-:W-:Y:S02]  /*e3a0*/  LOP3.LUT R38, R39, 0x180, RZ, 0xc0, !PT ;  /* 0x0000018027267812 */ /* 0x000fe400078ec0ff */
[----:B------:R-:W-:Y:S01]  /*e3b0*/  MOV R47, R4 ;  /* 0x00000004002f7202 */ /* 0x000fe20000000f00 */
[----:B------:R-:W-:Y:S01]  /*e3c0*/  IMAD.MOV R45, RZ, RZ, -R43 ;  /* 0x000000ffff2d7224 */ /* 0x000fe200078e0a2b */
[----:B------:R-:W-:Y:S02]  /*e3d0*/  LOP3.LUT R10, R33, 0x180, RZ, 0xc0, !PT ;  /* 0x00000180210a7812 */ /* 0x000fe400078ec0ff */
[----:B------:R-:W-:-:S02]  /*e3e0*/  F2FP.F16.F32.PACK_AB R4, R42, R7 ;  /* 0x000000072a04723e */ /* 0x000fc400000000ff */
[----:B------:R-:W-:Y:S02]  /*e3f0*/  SHF.R.U64 R38, R38, 0x3, RZ ;  /* 0x0000000326267819 */ /* 0x000fe400000012ff */
[----:B------:R-:W-:Y:S02]  /*e400*/  F2FP.F16.F32.PACK_AB R5, R91, R90 ;  /* 0x0000005a5b05723e */ /* 0x000fe400000000ff */
[----:B------:R-:W-:Y:S02]  /*e410*/  F2FP.F16.F32.PACK_AB R7, R95, R94 ;  /* 0x0000005e5f07723e */ /* 0x000fe400000000ff */
[----:B------:R-:W-:Y:S01]  /*e420*/  MOV R57, R14 ;  /* 0x0000000e00397202 */ /* 0x000fe20000000f00 */
[----:B------:R-:W-:Y:S01]  /*e430*/  IMAD R15, R0, R45, R52 ;  /* 0x0000002d000f7224 */ /* 0x000fe200078e0234 */
[----:B------:R-:W-:Y:S01]  /*e440*/  SHF.R.U64 R10, R10, 0x3, RZ ;  /* 0x000000030a0a7819 */ /* 0x000fe200000012ff */
[----:B------:R0:W-:Y:S01]  /*e450*/  STSM.16.M88.4 [R47], R4 ;  /* 0x000000042f007844 */ /* 0x0001e20000000200 */
[----:B------:R-:W-:Y:S01]  /*e460*/  LOP3.LUT R38, R38, R39, RZ, 0x3c, !PT ;  /* 0x0000002726267212 */ /* 0x000fe200078e3cff */
[----:B------:R-:W-:Y:S01]  /*e470*/  IMAD.X R39, RZ, RZ, R41, P0 ;  /* 0x000000ffff277224 */ /* 0x000fe200000e0629 */
[----:B------:R-:W-:Y:S01]  /*e480*/  MOV R62, R24 ;  /* 0x00000018003e7202 */ /* 0x000fe20000000f00 */
[----:B------:R-:W-:Y:S01]  /*e490*/  IMAD.U32 R25, RZ, RZ, UR5 ;  /* 0x00000005ff197e24 */ /* 0x000fe2000f8e00ff */
[----:B------:R-:W-:Y:S01]  /*e4a0*/  SHF.R.S32.HI R14, RZ, 0x1f, R43 ;  /* 0x0000001fff0e7819 */ /* 0x000fe2000001142b */
[----:B------:R-:W-:Y:S01]  /*e4b0*/  ULDC UR5, c[0x0][0xa88] ;  /* 0x0002a20000057ab9 */ /* 0x000fe20000000800 */
[----:B------:R-:W-:Y:S01]  /*e4c0*/  LOP3.LUT R10, R10, R33, RZ, 0x3c, !PT ;  /* 0x000000210a0a7212 */ /* 0x000fe200078e3cff */
[----:B------:R-:W-:Y:S01]  /*e4d0*/  IMAD R56, R0, UR5, RZ ;  /* 0x0000000500387c24 */ /* 0x000fe2000f8e02ff */
[----:B------:R-:W-:-:S02]  /*e4e0*/  IADD3 R33, P3, R40, 0x4800, RZ ;  /* 0x0000480028217810 */ /* 0x000fc40007f7e0ff */
[----:B------:R-:W-:Y:S02]  /*e4f0*/  IADD3 R35, P2, R40, 0x3000, RZ ;  /* 0x0000300028237810 */ /* 0x000fe40007f5e0ff */
[----:B------:R-:W-:Y:S02]  /*e500*/  LOP3.LUT R32, R33, 0x180, RZ, 0xc0, !PT ;  /* 0x0000018021207812 */ /* 0x000fe400078ec0ff */
[----:B------:R-:W-:Y:S02]  /*e510*/  LOP3.LUT R34, R35, 0x180, RZ, 0xc0, !PT ;  /* 0x0000018023227812 */ /* 0x000fe400078ec0ff */
[----:B0-----:R-:W-:Y:S02]  /*e520*/  IADD3 R4, P0, R43, UR6, RZ ;  /* 0x000000062b047c10 */ /* 0x001fe4000ff1e0ff */
[----:B------:R-:W-:Y:S02]  /*e530*/  SHF.R.S32.HI R6, RZ, 0x1f, R15 ;  /* 0x0000001fff067819 */ /* 0x000fe4000001140f */
[----:B------:R-:W-:Y:S01]  /*e540*/  IADD3.X R5, R14, UR7, R25, P0, !PT ;  /* 0x000000070e057c10 */ /* 0x000fe200087fe419 */
[----:B------:R-:W-:Y:S01]  /*e550*/  ULDC.64 UR6, c[0x0][0xb88] ;  /* 0x0002e20000067ab9 */ /* 0x000fe20000000a00 */
[----:B------:R-:W-:Y:S01]  /*e560*/  SHF.R.U64 R32, R32, 0x3, RZ ;  /* 0x0000000320207819 */ /* 0x000fe200000012ff */
[----:B------:R-:W-:Y:S01]  /*e570*/  IMAD R6, R6, UR6, RZ ;  /* 0x0000000606067c24 */ /* 0x000fe2000f8e02ff */
[----:B------:R-:W-:Y:S01]  /*e580*/  MOV R63, R10 ;  /* 0x0000000a003f7202 */ /* 0x000fe20000000f00 */
[----:B------:R-:W-:Y:S01]  /*e590*/  IMAD.WIDE.U32 R4, R15, UR6, R4 ;  /* 0x000000060f047c25 */ /* 0x000fe2000f8e0004 */
[----:B------:R-:W-:-:S02]  /*e5a0*/  SHF.R.U64 R34, R34, 0x3, RZ ;  /* 0x0000000322227819 */ /* 0x000fc400000012ff */
[----:B------:R-:W-:Y:S01]  /*e5b0*/  LOP3.LUT R32, R32, R33, RZ, 0x3c, !PT ;  /* 0x0000002120207212 */ /* 0x000fe200078e3cff */
[----:B------:R-:W-:Y:S01]  /*e5c0*/  IMAD R15, R15, UR7, R6 ;  /* 0x000000070f0f7c24 */ /* 0x000fe2000f8e0206 */
[----:B------:R-:W-:Y:S01]  /*e5d0*/  ULDC.64 UR6, c[0x0][0xb50] ;  /* 0x0002d40000067ab9 */ /* 0x000fe20000000a00 */
[----:B------:R-:W-:Y:S01]  /*e5e0*/  VIADD R11, R146, UR41 ;  /* 0x00000029920b7c36 */ /* 0x000fe20008000000 */
[----:B------:R-:W-:Y:S01]  /*e5f0*/  LOP3.LUT P0, RZ, R144, 0x3, RZ, 0xc0, !PT ;  /* 0x0000000390ff7812 */ /* 0x000fe2000780c0ff */
[----:B------:R-:W-:Y:S01]  /*e600*/  IMAD.X R33, RZ, RZ, R41, P3 ;  /* 0x000000ffff217224 */ /* 0x000fe200018e0629 */
[----:B------:R-:W-:Y:S01]  /*e610*/  LEA R42, P3, R4, UR6, 0x2 ;  /* 0x00000006042a7c11 */ /* 0x000fe2000f8610ff */
[----:B------:R-:W-:Y:S01]  /*e620*/  VIADD R7, R11, 0x8 ;  /* 0x000000080b077836 */ /* 0x000fe20000000000 */
[----:B------:R-:W-:Y:S01]  /*e630*/  LOP3.LUT R34, R34, R35, RZ, 0x3c, !PT ;  /* 0x0000002322227212 */ /* 0x000fe200078e3cff */
[----:B------:R-:W-:Y:S01]  /*e640*/  IMAD.IADD R5, R5, 0x1, R15 ;  /* 0x0000000105057824 */ /* 0x000fe200078e020f */
[----:B------:R-:W-:Y:S01]  /*e650*/  MOV R53, R8 ;  /* 0x0000000800357202 */ /* 0x000fe20000000f00 */
        /* <DEDUP_REMOVED lines=8> */
[----:B------:R-:W0:Y:S01]  /*e6e0*/  SHFL.IDX PT, R59, R43, RZ, 0x1c1f ;  /* 0x001c1fff2b3b7589 */ /* 0x000e2200000e0000 */
[----:B------:R-:W-:Y:S02]  /*e6f0*/  F2FP.F16.F32.PACK_AB R6, R101, R100 ;  /* 0x000000646506723e */ /* 0x000fe400000000ff */
[----:B------:R-:W-:Y:S01]  /*e700*/  F2FP.F16.F32.PACK_AB R7, R103, R102 ;  /* 0x000000666707723e */ /* 0x000fe200000000ff */
[----:B------:R-:W1:Y:S01]  /*e710*/  SHFL.IDX PT, R61, R43, 0x1, 0x1c1f ;  /* 0x003c1f002b3d7f89 */ /* 0x000e6200000e0000 */
        /* <DEDUP_REMOVED lines=13> */
[----:B------:R2:W-:Y:S01]  /*e7f0*/  STSM.16.M88.4 [R63], R12 ;  /* 0x0000000c3f007844 */ /* 0x0005e20000000200 */
[C---:B------:R-:W-:Y:S02]  /*e800*/  LOP3.LUT R3, R40.reuse, 0x180, RZ, 0xc0, !PT ;  /* 0x0000018028037812 */ /* 0x040fe400078ec0ff */
[----:B------:R-:W-:Y:S01]  /*e810*/  IADD3 R21, P4, R40, 0x6000, RZ ;  /* 0x0000600028157810 */ /* 0x000fe20007f9e0ff */
[----:B------:R3:W-:Y:S01]  /*e820*/  STSM.16.M88.4 [R62], R24 ;  /* 0x000000183e007844 */ /* 0x0007e20000000200 */
[----:B------:R-:W-:Y:S01]  /*e830*/  SHF.R.U64 R3, R3, 0x3, RZ ;  /* 0x0000000303037819 */ /* 0x000fe200000012ff */
[----:B------:R-:W-:Y:S01]  /*e840*/  UIMAD UR5, UR10, UR8, URZ ;  /* 0x000000080a0572a4 */ /* 0x000fe2000f8e023f */
[----:B------:R-:W-:Y:S01]  /*e850*/  LOP3.LUT R20, R21, 0x180, RZ, 0xc0, !PT ;  /* 0x0000018015147812 */ /* 0x000fe200078ec0ff */
[----:B------:R4:W-:Y:S01]  /*e860*/  STSM.16.M88.4 [R57], R28 ;  /* 0x0000001c39007844 */ /* 0x0009e20000000200 */
[----:B------:R-:W-:Y:S01]  /*e870*/  LOP3.LUT R40, R3, R40, RZ, 0x3c, !PT ;  /* 0x0000002803287212 */ /* 0x000fe200078e3cff */
[--C-:B------:R-:W-:Y:S01]  /*e880*/  IMAD.X R3, RZ, RZ, R41.reuse, P5 ;  /* 0x000000ffff037224 */ /* 0x100fe200028e0629 */
[----:B--2---:R-:W2:Y:S08]  /*e890*/  @P1 LDC R15, c[0x0][0xbec] ;  /* 0x0002fb00ff0f1b82 */ /* 0x004eb00000000800 */
[----:B------:R-:W-:Y:S08]  /*e8a0*/  BAR.SYNC.DEFER_BLOCKING 0x1, 0x180 ;  /* 0x0046000000007b1d */ /* 0x000ff00000010000 */
[----:B---3--:R-:W3:Y:S01]  /*e8b0*/  @P1 LDC R25, c[0x0][0xbf0] ;  /* 0x0002fc00ff191b82 */ /* 0x008ee20000000800 */
[----:B------:R-:W-:Y:S01]  /*e8c0*/  IMAD R12, R141, 0x60, R142 ;  /* 0x000000608d0c7824 */ /* 0x000fe200078e028e */
[----:B------:R-:W-:Y:S01]  /*e8d0*/  UIMAD.WIDE.U32 UR6, UR40, UR8, URZ ;  /* 0x00000008280672a5 */ /* 0x000fe2000f8e003f */
[----:B------:R-:W-:Y:S01]  /*e8e0*/  SHF.R.U64 R20, R20, 0x3, RZ ;  /* 0x0000000314147819 */ /* 0x000fe200000012ff */
[----:B------:R-:W-:Y:S01]  /*e8f0*/  ULDC.64 UR10, c[0x0][0xaf0] ;  /* 0x0002bc00000a7ab9 */ /* 0x000fe20000000a00 */
[----:B------:R-:W-:Y:S01]  /*e900*/  VIADD R14, R12, UR41 ;  /* 0x000000290c0e7c36 */ /* 0x000fe20008000000 */
[----:B------:R-:W-:Y:S01]  /*e910*/  UIMAD UR5, UR40, UR9, UR5 ;  /* 0x00000009280572a4 */ /* 0x000fe2000f8e0205 */
[----:B------:R-:W-:Y:S01]  /*e920*/  LOP3.LUT R20, R20, R21, RZ, 0x3c, !PT ;  /* 0x0000001514147212 */ /* 0x000fe200078e3cff */
[----:B------:R-:W-:Y:S01]  /*e930*/  UIMAD UR8, UR12, UR10, URZ ;  /* 0x0000000a0c0872a4 */ /* 0x000fe2000f8e023f */
[----:B------:R-:W-:Y:S01]  /*e940*/  IMAD.MOV.U32 R13, RZ, RZ, R14 ;  /* 0x000000ffff0d7224 */ /* 0x000fe200078e000e */
[----:B------:R-:W-:Y:S01]  /*e950*/  UIADD3 UR7, UR7, UR5, URZ ;  /* 0x0000000507077290 */ /* 0x000fe2000fffe03f */
[----:B------:R-:W-:Y:S01]  /*e960*/  IMAD.X R21, RZ, RZ, R41, P4 ;  /* 0x000000ffff157224 */ /* 0x000fe200020e0629 */
[----:B0-----:R4:W-:Y:S04]  /*e970*/  @!P2 ST.E desc[UR48][R58.64], R36 ;  /* 0x000000243a00a985 */ /* 0x0019e8000c101930 */
[----:B-1----:R4:W-:Y:S04]  /*e980*/  @!P0 ST.E desc[UR48][R60.64], R37 ;  /* 0x000000253c008985 */ /* 0x0029e8000c101930 */
[----:B------:R2:W5:Y:S01]  /*e990*/  LD.E.128 R8, desc[UR48][R2.64] ;  /* 0x0000003002087980 */ /* 0x000562000c101d00 */
[----:B------:R-:W-:-:S02]  /*e9a0*/  UIMAD UR5, UR44, UR11, UR8 ;  /* 0x0000000b2c0572a4 */ /* 0x000fc4000f8e0208 */
[----:B------:R-:W-:Y:S01]  /*e9b0*/  UIMAD.WIDE.U32 UR6, UR44, UR10, UR6 ;  /* 0x0000000a2c0672a5 */ /* 0x000fe2000f8e0006 */
[----:B------:R-:W5:Y:S01]  /*e9c0*/  LD.E.128 R40, desc[UR48][R40.64] ;  /* 0x0000003028287980 */ /* 0x000f62000c101d00 */
[----:B------:R-:W-:-:S03]  /*e9d0*/  ULDC.64 UR8, c[0x0][0xae0] ;  /* 0x0002b80000087ab9 */ /* 0x000fc60000000a00 */
[----:B------:R-:W5:Y:S01]  /*e9e0*/  LD.E.128 R44, desc[UR48][R38.64] ;  /* 0x00000030262c7980 */ /* 0x000f62000c101d00 */
[----:B--2---:R-:W-:-:S03]  /*e9f0*/  @P1 IMAD.HI.U32 R2, R14, R15, RZ ;  /* 0x0000000f0e021227 */ /* 0x004fc600078e00ff */
[----:B------:R-:W5:Y:S02]  /*ea00*/  LD.E.128 R48, desc[UR48][R34.64] ;  /* 0x0000003022307980 */ /* 0x000f64000c101d00 */
[----:B---3--:R-:W-:Y:S01]  /*ea10*/  @P1 SHF.R.U32.HI R13, RZ, R25, R2 ;  /* 0x00000019ff0d1219 */ /* 0x008fe20000011602 */
[----:B------:R-:W-:Y:S01]  /*ea20*/  UIADD3 UR5, UR7, UR5, URZ ;  /* 0x0000000507057290 */ /* 0x000fe2000fffe03f */
[----:B------:R-:W5:Y:S02]  /*ea30*/  LD.E.128 R4, desc[UR48][R32.64] ;  /* 0x0000003020047980 */ /* 0x000f64000c101d00 */
[--C-:B------:R-:W-:Y:S01]  /*ea40*/  SHF.R.S32.HI R12, RZ, 0x1f, R13.reuse ;  /* 0x0000001fff0c7819 */ /* 0x100fe2000001140d */
[----:B------:R-:W-:Y:S01]  /*ea50*/  IMAD.MOV R15, RZ, RZ, -R13 ;  /* 0x000000ffff0f7224 */ /* 0x000fe200078e0a0d */
[----:B------:R0:W5:Y:S01]  /*ea60*/  LD.E.128 R52, desc[UR48][R20.64] ;  /* 0x0000003014347980 */ /* 0x000162000c101d00 */
[----:B------:R-:W-:Y:S02]  /*ea70*/  IMAD.U32 R3, RZ, RZ, UR7 ;  /* 0x00000007ff037e24 */ /* 0x000fe4000f8e00ff */
[----:B------:R-:W-:Y:S01]  /*ea80*/  IMAD R15, R0, R15, R14 ;  /* 0x0000000f000f7224 */ /* 0x000fe200078e020e */
[----:B------:R-:W-:Y:S01]  /*ea90*/  @!PT LDS RZ, [RZ] ;  /* 0x00000000fffff984 */ /* 0x000fe20000000800 */
[----:B------:R-:W-:Y:S01]  /*eaa0*/  @!PT LDS RZ, [RZ] ;  /* 0x00000000fffff984 */ /* 0x000fe20000000800 */
[----:B------:R-:W-:Y:S01]  /*eab0*/  @!PT LDS RZ, [RZ] ;  /* 0x00000000fffff984 */ /* 0x000fe20000000800 */
[----:B------:R-:W-:Y:S01]  /*eac0*/  @!PT LDS RZ, [RZ] ;  /* 0x00000000fffff984 */ /* 0x000fe20000000800 */
[----:B------:R1:W-:Y:S06]  /*ead0*/  MEMBAR.ALL.CTA ;  /* 0x0000000000007992 */ /* 0x0003ec0000008000 */
[----:B-1----:R-:W1:Y:S01]  /*eae0*/  FENCE.VIEW.ASYNC.S ;  /* 0x00000000000073c6 */ /* 0x002e620000000000 */
[----:B------:R-:W-:Y:S01]  /*eaf0*/  IMAD.U32 R2, RZ, RZ, UR6 ;  /* 0x00000006ff027e24 */ /* 0x000fe2000f8e00ff */
[----:B------:R-:W-:Y:S01]  /*eb00*/  ULDC.64 UR6, c[0x0][0xad8] ;  /* 0x0002b60000067ab9 */ /* 0x000fe20000000a00 */
[----:B------:R-:W-:-:S02]  /*eb10*/  IMAD.U32 R3, RZ, RZ, UR5 ;  /* 0x00000005ff037e24 */ /* 0x000fc4000f8e00ff */
[----:B------:R-:W-:Y:S01]  /*eb20*/  IMAD R12, R12, UR8, RZ ;  /* 0x000000080c0c7c24 */ /* 0x000fe2000f8e02ff */
[----:B------:R-:W-:Y:S01]  /*eb30*/  SHF.R.S32.HI R0, RZ, 0x1f, R15 ;  /* 0x0000001fff007819 */ /* 0x000fe2000001140f */
[----:B------:R-:W-:-:S04]  /*eb40*/  IMAD.WIDE.U32 R2, R13, UR8, R2 ;  /* 0x000000080d027c25 */ /* 0x000fc8000f8e0002 */
[----:B0-----:R-:W-:Y:S02]  /*eb50*/  IMAD R21, R13, UR9, R12 ;  /* 0x000000090d157c24 */ /* 0x001fe4000f8e020c */
[----:B------:R-:W-:Y:S02]  /*eb60*/  IMAD R0, R0, UR6, RZ ;  /* 0x0000000600007c24 */ /* 0x000fe4000f8e02ff */
[----:B------:R-:W-:Y:S02]  /*eb70*/  IMAD.IADD R3, R3, 0x1, R21 ;  /* 0x0000000103037824 */ /* 0x000fe400078e0215 */
[----:B------:R-:W-:Y:S01]  /*eb80*/  VIADD R25, R142, UR41 ;  /* 0x000000298e197c36 */ /* 0x000fe20008000000 */
[----:B------:R-:W-:Y:S01]  /*eb90*/  UIADD3 UR5, UR42, 0x2d820, URZ ;  /* 0x0002d8202a057890 */ /* 0x000fe2000fffe03f */
[C---:B------:R-:W-:Y:S02]  /*eba0*/  IMAD R13, R15.reuse, UR7, R0 ;  /* 0x000000070f0d7c24 */ /* 0x040fe4000f8e0200 */
[----:B------:R-:W-:Y:S01]  /*ebb0*/  IMAD.WIDE.U32 R2, R15, UR6, R2 ;  /* 0x000000060f027c25 */ /* 0x000fe2000f8e0002 */
[----:B------:R-:W-:Y:S01]  /*ebc0*/  ISETP.GE.AND P0, PT, R25, R56, PT ;  /* 0x000000381900720c */ /* 0x000fe20003f06270 */
[----:B------:R-:W-:Y:S01]  /*ebd0*/  ULDC.64 UR6, c[0x0][0xa80] ;  /* 0x0002a00000067ab9 */ /* 0x000fe20000000a00 */
[----:B------:R-:W-:Y:S01]  /*ebe0*/  UPRMT UR5, URZ, 0x654, UR5 ;  /* 0x000006543f057896 */ /* 0x000fe20008000005 */
[----:B------:R-:W-:Y:S01]  /*ebf0*/  IMAD.IADD R3, R3, 0x1, R13 ;  /* 0x0000000103037824 */ /* 0x000fe200078e020d */
[----:B------:R-:W-:-:S04]  /*ec00*/  LEA R0, P1, R2, UR6, 0x1 ;  /* 0x0000000602007c11 */ /* 0x000fc8000f8208ff */
[----:B------:R-:W-:Y:S01]  /*ec10*/  LEA.HI.X R24, R2, UR7, R3, 0x1, P1 ;  /* 0x0000000702187c11 */ /* 0x000fe200088f0c03 */
[----:B-1----:R4:W0:Y:S01]  /*ec20*/  SHFL.IDX PT, R12, R0, RZ, 0x1c1f ;  /* 0x001c1fff000c7589 */ /* 0x00282200000e0000 */
[----:B------:R-:W-:Y:S01]  /*ec30*/  BSSY B1, `(.L_x_10820) ;  /* 0x0000010000017945 */ /* 0x000fe20003800000 */
[----:B------:R-:W-:Y:S02]  /*ec40*/  SYNCS.ARRIVE.TRANS64.RED.A1T0 RZ, [UR5], RZ ;  /* 0x000000ffffff79a7 */ /* 0x000fe40008100405 */
[----:B------:R4:W1:Y:S01]  /*ec50*/  SHFL.IDX PT, R13, R24, RZ, 0x1c1f ;  /* 0x001c1fff180d7589 */ /* 0x00086200000e0000 */
[----:B------:R-:W-:Y:S05]  /*ec60*/  @P0 BRA `(.L_x_10821) ;  /* 0x0000000000300947 */ /* 0x000fea0003800000 */
        /* <DEDUP_REMOVED lines=12> */
.L_x_10821:
[----:B------:R-:W-:Y:S05]  /*ed30*/  BSYNC B1 ;  /* 0x0000000000017941 */ /* 0x000fea0003800000 */
.L_x_10820:
[----:B--2---:R-:W-:Y:S01]  /*ed40*/  VIADD R3, R25, 0x60 ;  /* 0x0000006019037836 */ /* 0x004fe20000000000 */
[----:B-1----:R1:W2:Y:S04]  /*ed50*/  SHFL.IDX PT, R13, R24, 0x1, 0x1c1f ;  /* 0x003c1f00180d7f89 */ /* 0x0022a800000e0000 */
[----:B------:R-:W-:Y:S01]  /*ed60*/  ISETP.GE.AND P0, PT, R3, R56, PT ;  /* 0x000000380300720c */ /* 0x000fe20003f06270 */
[----:B0-----:R1:W0:-:S12]  /*ed70*/  SHFL.IDX PT, R12, R0, 0x1, 0x1c1f ;  /* 0x003c1f00000c7f89 */ /* 0x00121800000e0000 */
[----:B-1----:R-:W-:Y:S05]  /*ed80*/  @P0 BRA `(.L_x_10822) ;  /* 0x0000000800240947 */ /* 0x002fea0003800000 */
[----:B------:R-:W-:Y:S02]  /*ed90*/  ULDC UR5, c[0x0][0xac8] ;  /* 0x0002b20000057ab9 */ /* 0x000fe40000000800 */
[----:B------:R-:W-:Y:S02]  /*eda0*/  ISETP.GE.AND P2, PT, R139, UR5, PT ;  /* 0x000000058b007c0c */ /* 0x000fe4000bf46270 */
[----:B------:R-:W-:-:S11]  /*edb0*/  ISETP.GE.AND P1, PT, R138, UR5, PT ;  /* 0x000000058a007c0c */ /* 0x000fd6000bf26270 */
[C---:B0-----:R-:W-:Y:S02]  /*edc0*/  @!P2 LEA R14, P0, R139.reuse, R12, 0x1 ;  /* 0x0000000c8b0ea211 */ /* 0x041fe400078008ff */
[----:B--2---:R-:W-:Y:S02]  /*edd0*/  @!P1 IMAD.WIDE R2, R138, 0x2, R12 ;  /* 0x000000028a029825 */ /* 0x004fe400078e020c */
[----:B------:R-:W-:Y:S02]  /*ede0*/  @!P2 LEA.HI.X R15, R139, R13, R149, 0x1, P0 ;  /* 0x0000000d8b0fa211 */ /* 0x000fe400000f0c95 */
[----:B------:R-:W-:Y:S01]  /*edf0*/  ISETP.GE.AND P0, PT, R140, UR5, PT ;  /* 0x000000058c007c0c */ /* 0x000fe2000bf06270 */
[----:B-----5:R0:W-:Y:S04]  /*ee00*/  @!P1 ST.E.128 desc[UR48][R2.64], R44 ;  /* 0x0000002c02009985 */ /* 0x0201e8000c101d30 */
[----:B------:R0:W-:Y:S08]  /*ee10*/  @!P2 ST.E.128 desc[UR48][R14.64], R4 ;  /* 0x000000040e00a985 */ /* 0x0001f0000c101d30 */
[----:B------:R-:W-:Y:S05]  /*ee20*/  @P0 BRA `(.L_x_10822) ;  /* 0x0000000400fc0947 */ /* 0x000fea0003800000 */
[----:B0-----:R-:W-:-:S04]  /*ee30*/  LEA R2, P0, R140, R12, 0x1 ;  /* 0x0000000c8c027211 */ /* 0x001fc800078008ff */
[----:B------:R-:W-:-:S05]  /*ee40*/  LEA.HI.X R3, R140, R13, R148, 0x1, P0 ;  /* 0x0000000d8c037211 */ /* 0x000fca00000f0c94 */
[----:B------:R0:W-:Y:S01]  /*ee50*/  ST.E.128 desc[UR48][R2.64], R8 ;  /* 0x0000000802007985 */ /* 0x0001e2000c101d30 */
[----:B------:R-:W-:Y:S05]  /*ee60*/  BRA `(.L_x_10822) ;  /* 0x0000000400ec7947 */ /* 0x000fea0003800000 */
.L_x_10819:
        /* <DEDUP_REMOVED lines=50> */
.L_x_10824:
[----:B------:R-:W-:Y:S05]  /*f190*/  BSYNC B1 ;  /* 0x0000000000017941 */ /* 0x000fea0003800000 */
.L_x_10823:
        /* <DEDUP_REMOVED lines=19> */
[----:B------:R-:W-:Y:S02]  /*f2d0*/  IMAD R7, R8, R7, R6 ;  /* 0x0000000708077224 */ /* 0x000fe400078e0206 */
[----:B------:R-:W-:Y:S02]  /*f2e0*/  IMAD R0, R0, UR8, RZ ;  /* 0x0000000800007c24 */ /* 0x000fe4000f8e02ff */
[----:B------:R-:W-:Y:S01]  /*f2f0*/  IMAD.U32 R2, RZ, RZ, UR6 ;  /* 0x00000006ff027e24 */ /* 0x000fe2000f8e00ff */
[----:B------:R-:W-:Y:S01]  /*f300*/  ULDC.64 UR6, c[0x0][0xad8] ;  /* 0x0002b60000067ab9 */ /* 0x000fe20000000a00 */
[----:B------:R-:W-:Y:S01]  /*f310*/  IMAD.U32 R3, RZ, RZ, UR5 ;  /* 0x00000005ff037e24 */ /* 0x000fe2000f8e00ff */
[----:B------:R-:W-:Y:S01]  /*f320*/  ULDC UR5, c[0x0][0xa88] ;  /* 0x0002a20000057ab9 */ /* 0x000fe20000000800 */
[C---:B------:R-:W-:Y:S01]  /*f330*/  IMAD R9, R5.reuse, UR9, R0 ;  /* 0x0000000905097c24 */ /* 0x040fe2000f8e0200 */
[----:B------:R-:W-:Y:S01]  /*f340*/  SHF.R.S32.HI R0, RZ, 0x1f, R7 ;  /* 0x0000001fff007819 */ /* 0x000fe20000011407 */
[----:B------:R-:W-:-:S04]  /*f350*/  IMAD.WIDE.U32 R2, R5, UR8, R2 ;  /* 0x0000000805027c25 */ /* 0x000fc8000f8e0002 */
[----:B------:R-:W-:Y:S02]  /*f360*/  IMAD R0, R0, UR6, RZ ;  /* 0x0000000600007c24 */ /* 0x000fe4000f8e02ff */
[----:B------:R-:W-:Y:S02]  /*f370*/  IMAD.IADD R3, R3, 0x1, R9 ;  /* 0x0000000103037824 */ /* 0x000fe400078e0209 */
[C---:B------:R-:W-:Y:S02]  /*f380*/  IMAD R5, R7.reuse, UR7, R0 ;  /* 0x0000000707057c24 */ /* 0x040fe4000f8e0200 */
[----:B------:R-:W-:Y:S01]  /*f390*/  IMAD.WIDE.U32 R2, R7, UR6, R2 ;  /* 0x0000000607027c25 */ /* 0x000fe2000f8e0002 */
[----:B------:R-:W-:-:S03]  /*f3a0*/  ULDC.64 UR6, c[0x0][0xa80] ;  /* 0x0002a00000067ab9 */ /* 0x000fc60000000a00 */
[----:B------:R-:W-:Y:S01]  /*f3b0*/  IMAD R7, R8, UR5, RZ ;  /* 0x0000000508077c24 */ /* 0x000fe2000f8e02ff */
[----:B------:R-:W-:Y:S01]  /*f3c0*/  LEA R4, P1, R2, UR6, 0x1 ;  /* 0x0000000602047c11 */ /* 0x000fe2000f8208ff */
[----:B------:R-:W-:Y:S02]  /*f3d0*/  VIADD R0, R142, UR41 ;  /* 0x000000298e007c36 */ /* 0x000fe40008000000 */
[----:B------:R-:W-:-:S03]  /*f3e0*/  IMAD.IADD R3, R3, 0x1, R5 ;  /* 0x0000000103037824 */ /* 0x000fc600078e0205 */
[----:B------:R-:W-:Y:S02]  /*f3f0*/  ISETP.GE.AND P0, PT, R0, R7, PT ;  /* 0x000000070000720c */ /* 0x000fe40003f06270 */
[----:B------:R-:W-:Y:S02]  /*f400*/  LEA.HI.X R5, R2, UR7, R3, 0x1, P1 ;  /* 0x0000000702057c11 */ /* 0x000fe400088f0c03 */
[----:B------:R0:W1:Y:S04]  /*f410*/  SHFL.IDX PT, R2, R4, RZ, 0x1c1f ;  /* 0x001c1fff04027589 */ /* 0x00006800000e0000 */
[----:B------:R0:W2:Y:S05]  /*f420*/  SHFL.IDX PT, R3, R5, RZ, 0x1c1f ;  /* 0x001c1fff05037589 */ /* 0x0000aa00000e0000 */
[----:B------:R-:W-:Y:S05]  /*f430*/  @P0 BRA `(.L_x_10826) ;  /* 0x0000000000300947 */ /* 0x000fea0003800000 */
[----:B------:R-:W-:Y:S02]  /*f440*/  ULDC UR5, c[0x0][0xac8] ;  /* 0x0002b20000057ab9 */ /* 0x000fe40000000800 */
[----:B------:R-:W-:Y:S02]  /*f450*/  ISETP.GE.AND P3, PT, R139, UR5, PT ;  /* 0x000000058b007c0c */ /* 0x000fe4000bf66270 */
[----:B------:R-:W-:Y:S02]  /*f460*/  ISETP.GE.AND P4, PT, R140, UR5, PT ;  /* 0x000000058c007c0c */ /* 0x000fe4000bf86270 */
[----:B------:R-:W-:-:S09]  /*f470*/  ISETP.GE.AND P2, PT, R138, UR5, PT ;  /* 0x000000058a007c0c */ /* 0x000fd2000bf46270 */
[CC--:B-1----:R-:W-:Y:S02]  /*f480*/  @!P3 LEA R10, P0, R139.reuse, R2.reuse, 0x1 ;  /* 0x000000028b0ab211 */ /* 0x0c2fe400078008ff */
[----:B------:R-:W-:Y:S02]  /*f490*/  @!P4 LEA R12, P1, R140, R2, 0x1 ;  /* 0x000000028c0cc211 */ /* 0x000fe400078208ff */
[----:B--2---:R-:W-:Y:S01]  /*f4a0*/  @!P2 IMAD.WIDE R8, R138, 0x2, R2 ;  /* 0x000000028a08a825 */ /* 0x004fe200078e0202 */
[-C--:B------:R-:W-:Y:S02]  /*f4b0*/  @!P3 LEA.HI.X R11, R139, R3.reuse, R149, 0x1, P0 ;  /* 0x000000038b0bb211 */ /* 0x080fe400000f0c95 */
[----:B------:R-:W-:Y:S02]  /*f4c0*/  @!P4 LEA.HI.X R13, R140, R3, R148, 0x1, P1 ;  /* 0x000000038c0dc211 */ /* 0x000fe400008f0c94 */
[----:B------:R3:W-:Y:S04]  /*f4d0*/  @!P2 ST.E.128 desc[UR48][R8.64], RZ ;  /* 0x000000ff0800a985 */ /* 0x0007e8000c101d30 */
[----:B------:R3:W-:Y:S04]  /*f4e0*/  @!P3 ST.E.128 desc[UR48][R10.64], RZ ;  /* 0x000000ff0a00b985 */ /* 0x0007e8000c101d30 */
[----:B------:R3:W-:Y:S02]  /*f4f0*/  @!P4 ST.E.128 desc[UR48][R12.64], RZ ;  /* 0x000000ff0c00c985 */ /* 0x0007e4000c101d30 */
.L_x_10826:
[----:B------:R-:W-:Y:S05]  /*f500*/  BSYNC B1 ;  /* 0x0000000000017941 */ /* 0x000fea0003800000 */
.L_x_10825:
[----:B------:R-:W-:Y:S01]  /*f510*/  VIADD R0, R0, 0x60 ;  /* 0x0000006000007836 */ /* 0x000fe20000000000 */
[----:B--2---:R2:W4:Y:S04]  /*f520*/  SHFL.IDX PT, R3, R5, 0x1, 0x1c1f ;  /* 0x003c1f0005037f89 */ /* 0x00452800000e0000 */
[----:B------:R-:W-:Y:S01]  /*f530*/  ISETP.GE.AND P0, PT, R0, R7, PT ;  /* 0x000000070000720c */ /* 0x000fe20003f06270 */
[----:B-1----:R2:W1:-:S12]  /*f540*/  SHFL.IDX PT, R2, R4, 0x1, 0x1c1f ;  /* 0x003c1f0004027f89 */ /* 0x00245800000e0000 */
[----:B--2---:R-:W-:Y:S05]  /*f550*/  @P0 BRA `(.L_x_10822) ;  /* 0x0000000000300947 */ /* 0x004fea0003800000 */
[----:B------:R-:W-:Y:S02]  /*f560*/  ULDC UR5, c[0x0][0xac8] ;  /* 0x0002b20000057ab9 */ /* 0x000fe40000000800 */
[----:B------:R-:W-:Y:S02]  /*f570*/  ISETP.GE.AND P3, PT, R139, UR5, PT ;  /* 0x000000058b007c0c */ /* 0x000fe4000bf66270 */
[----:B------:R-:W-:Y:S02]  /*f580*/  ISETP.GE.AND P4, PT, R140, UR5, PT ;  /* 0x000000058c007c0c */ /* 0x000fe4000bf86270 */
[----:B------:R-:W-:-:S09]  /*f590*/  ISETP.GE.AND P2, PT, R138, UR5, PT ;  /* 0x000000058a007c0c */ /* 0x000fd2000bf46270 */
[CC--:B-1----:R-:W-:Y:S02]  /*f5a0*/  @!P3 LEA R6, P0, R139.reuse, R2.reuse, 0x1 ;  /* 0x000000028b06b211 */ /* 0x0c2fe400078008ff */
[----:B---3--:R-:W-:Y:S02]  /*f5b0*/  @!P4 LEA R8, P1, R140, R2, 0x1 ;  /* 0x000000028c08c211 */ /* 0x008fe400078208ff */
[----:B0---4-:R-:W-:Y:S01]  /*f5c0*/  @!P2 IMAD.WIDE R4, R138, 0x2, R2 ;  /* 0x000000028a04a825 */ /* 0x011fe200078e0202 */
[-C--:B------:R-:W-:Y:S02]  /*f5d0*/  @!P3 LEA.HI.X R7, R139, R3.reuse, R149, 0x1, P0 ;  /* 0x000000038b07b211 */ /* 0x080fe400000f0c95 */
[----:B------:R-:W-:Y:S02]  /*f5e0*/  @!P4 LEA.HI.X R9, R140, R3, R148, 0x1, P1 ;  /* 0x000000038c09c211 */ /* 0x000fe400008f0c94 */
[----:B------:R2:W-:Y:S04]  /*f5f0*/  @!P2 ST.E.128 desc[UR48][R4.64], RZ ;  /* 0x000000ff0400a985 */ /* 0x0005e8000c101d30 */
[----:B------:R2:W-:Y:S04]  /*f600*/  @!P3 ST.E.128 desc[UR48][R6.64], RZ ;  /* 0x000000ff0600b985 */ /* 0x0005e8000c101d30 */
[----:B------:R2:W-:Y:S02]  /*f610*/  @!P4 ST.E.128 desc[UR48][R8.64], RZ ;  /* 0x000000ff0800c985 */ /* 0x0005e4000c101d30 */
.L_x_10822:
[----:B------:R-:W-:Y:S05]  /*f620*/  BSYNC B0 ;  /* 0x0000000000007941 */ /* 0x000fea0003800000 */
.L_x_10818:
[----:B------:R-:W-:Y:S02]  /*f630*/  ULDC UR5, c[0x0][0xc38] ;  /* 0x00030e0000057ab9 */ /* 0x000fe40000000800 */
[----:B------:R-:W-:-:S06]  /*f640*/  UISETP.GE.AND UP0, UPT, UR4, UR5, UPT ;  /* 0x000000050400728c */ /* 0x000fcc000bf06270 */
[----:B------:R-:W-:-:S13]  /*f650*/  PLOP3.LUT P0, PT, PT, PT, UP0, 0x80, 0x0 ;  /* 0x000000000000781c */ /* 0x000fda0003f0f008 */
[----:B------:R-:W-:Y:S05]  /*f660*/  @!P0 BRA `(.L_x_10827) ;  /* 0xffffff1800288947 */ /* 0x000fea000383ffff */
[----:B------:R-:W-:Y:S05]  /*f670*/  EXIT ;  /* 0x000000000000794d */ /* 0x000fea0003800000 */
.L_x_10737:
[----:B------:R-:W-:-:S08]  /*f680*/  NOP ;  /* 0x0000000000007918 */ /* 0x000fd00000000000 */
[----:B------:R-:W0:-:S00]  /*f690*/  USETMAXREG.DEALLOC.CTAPOOL 0x20 ;  /* 0x00000020000079c8 */ /* 0x000e0000080e0500 */
[----:B0-----:R-:W-:-:S06]  /*f6a0*/  LOP3.LUT R0, R0, 0x3, RZ, 0xc0, !PT ;  /* 0x0000000300007812 */ /* 0x001fcc00078ec0ff */
[----:B------:R-:W0:Y:S01]  /*f6b0*/  S2UR UR6, SR_CTAID.X ;  /* 0x00000000000679c3 */ /* 0x000e220000002500 */
[----:B------:R-:W-:Y:S01]  /*f6c0*/  LOP3.LUT R19, R19, 0xfffffffb, RZ, 0xc0, !PT ;  /* 0xfffffffb13137812 */ /* 0x000fe200078ec0ff */
[----:B------:R-:W-:Y:S01]  /*f6d0*/  IMAD.MOV.U32 R16, RZ, RZ, RZ ;  /* 0x000000ffff107224 */ /* 0x000fe200078e00ff */
[----:B------:R1:W2:Y:S01]  /*f6e0*/  SHFL.IDX PT, R2, R0, RZ, 0x1f ;  /* 0x00001fff00027589 */ /* 0x0002a200000e0000 */
[----:B------:R-:W-:Y:S02]  /*f6f0*/  IMAD.MOV.U32 R24, RZ, RZ, 0x1 ;  /* 0x00000001ff187424 */ /* 0x000fe400078e00ff */
[----:B------:R-:W-:Y:S02]  /*f700*/  IMAD.MOV.U32 R29, RZ, RZ, RZ ;  /* 0x000000ffff1d7224 */ /* 0x000fe400078e00ff */
[----:B-1----:R-:W0:Y:S01]  /*f710*/  LDC R0, c[0x0][0xc38] ;  /* 0x00030e00ff007b82 */ /* 0x002e220000000800 */
[----:B--2---:R-:W-:-:S13]  /*f720*/  ISETP.NE.AND P0, PT, R2, RZ, PT ;  /* 0x000000ff0200720c */ /* 0x004fda0003f05270 */
[----:B------:R-:W-:Y:S01]  /*f730*/  @P0 LOP3.LUT R19, R19, 0x4, RZ, 0xfc, !PT ;  /* 0x0000000413130812 */ /* 0x000fe200078efcff */
[----:B------:R-:W-:Y:S06]  /*f740*/  @P0 BAR.ARV 0x4, 0x200 ;  /* 0x0108000000000b1d */ /* 0x000fec0000002000 */
[----:B0-----:R-:W-:-:S13]  /*f750*/  ISETP.LE.AND P0, PT, R0, UR6, PT ;  /* 0x0000000600007c0c */ /* 0x001fda000bf03270 */
[----:B------:R-:W-:Y:S05]  /*f760*/  @P0 BRA `(.L_x_10828) ;  /* 0x0000004800640947 */ /* 0x000fea0003800000 */
[----:B------:R-:W0:Y:S01]  /*f770*/  S2R R6, SR_TID.X ;  /* 0x0000000000067919 */ /* 0x000e220000002100 */
[----:B------:R-:W1:Y:S01]  /*f780*/  S2UR UR5, SR_CgaCtaId ;  /* 0x00000000000579c3 */ /* 0x000e620000008800 */
[----:B------:R-:W-:Y:S01]  /*f790*/  UMOV UR4, 0x400 ;  /* 0x0000040000047882 */ /* 0x000fe20000000000 */
[----:B------:R-:W-:Y:S01]  /*f7a0*/  IMAD.U32 R27, RZ, RZ, UR6 ;  /* 0x00000006ff1b7e24 */ /* 0x000fe2000f8e00ff */
[----:B------:R-:W-:Y:S01]  /*f7b0*/  ULDC UR42, c[0x0][0xc] ;  /* 0x00000300002a7ab9 */ /* 0x000fe20000000800 */
[----:B------:R-:W-:Y:S01]  /*f7c0*/  IMAD.MOV.U32 R24, RZ, RZ, 0x1 ;  /* 0x00000001ff187424 */ /* 0x000fe200078e00ff */
[----:B------:R-:W-:Y:S01]  /*f7d0*/  ULDC.64 UR46, c[0x0][0x198] ;  /* 0x00006600002e7ab9 */ /* 0x000fe20000000a00 */
[----:B------:R-:W-:Y:S02]  /*f7e0*/  IMAD.MOV.U32 R29, RZ, RZ, RZ ;  /* 0x000000ffff1d7224 */ /* 0x000fe400078e00ff */
[----:B------:R-:W-:Y:S01]  /*f7f0*/  IMAD.MOV.U32 R16, RZ, RZ, RZ ;  /* 0x000000ffff107224 */ /* 0x000fe200078e00ff */
[----:B-1----:R-:W-:-:S06]  /*f800*/  ULEA UR4, UR5, UR4, 0x18 ;  /* 0x0000000405047291 */ /* 0x002fcc000f8ec03f */
[----:B------:R-:W-:Y:S01]  /*f810*/  IMAD.U32 R17, RZ, RZ, UR4 ;  /* 0x00000004ff117e24 */ /* 0x000fe2000f8e00ff */
[C---:B0-----:R-:W-:Y:S01]  /*f820*/  LOP3.LUT R5, R6.reuse, 0x7f, RZ, 0xc0, !PT ;  /* 0x0000007f06057812 */ /* 0x041fe200078ec0ff */
[C---:B------:R-:W-:Y:S01]  /*f830*/  IMAD.SHL.U32 R0, R6.reuse, 0x8, RZ ;  /* 0x0000000806007824 */ /* 0x040fe200078e00ff */
[----:B------:R-:W-:-:S03]  /*f840*/  LOP3.LUT R28, R6, 0x1f, RZ, 0xc0, !PT ;  /* 0x0000001f061c7812 */ /* 0x000fc600078ec0ff */
[----:B------:R-:W-:Y:S01]  /*f850*/  IMAD.SHL.U32 R4, R5, 0x8, RZ ;  /* 0x0000000805047824 */ /* 0x000fe200078e00ff */
[C---:B------:R-:W-:Y:S02]  /*f860*/  LOP3.LUT R3, R0.reuse, 0x20, RZ, 0xc0, !PT ;  /* 0x0000002000037812 */ /* 0x040fe400078ec0ff */
[----:B------:R-:W-:Y:S02]  /*f870*/  LOP3.LUT R2, R0, 0xd8, RZ, 0xc0, !PT ;  /* 0x000000d800027812 */ /* 0x000fe400078ec0ff */
[----:B------:R-:W-:Y:S02]  /*f880*/  LOP3.LUT R3, R3, 0x300, R4, 0xf8, !PT ;  /* 0x0000030003037812 */ /* 0x000fe400078ef804 */
[----:B------:R-:W-:Y:S02]  /*f890*/  LOP3.LUT R2, R2, 0x18, R6, 0x78, !PT ;  /* 0x0000001802027812 */ /* 0x000fe400078e7806 */
[----:B------:R-:W-:Y:S02]  /*f8a0*/  LOP3.LUT R0, R0, 0x18, RZ, 0xc0, !PT ;  /* 0x0000001800007812 */ /* 0x000fe400078ec0ff */
[----:B------:R-:W-:Y:S01]  /*f8b0*/  LOP3.LUT R26, R3, R2, RZ, 0xfc, !PT ;  /* 0x00000002031a7212 */ /* 0x000fe200078efcff */
[----:B------:R-:W-:Y:S01]  /*f8c0*/  IMAD.SHL.U32 R2, R6, 0x20, RZ ;  /* 0x0000002006027824 */ /* 0x000fe200078e00ff */
[----:B------:R-:W-:-:S03]  /*f8d0*/  SHF.R.U32.HI R3, RZ, 0x2, R5 ;  /* 0x00000002ff037819 */ /* 0x000fc60000011605 */
[----:B------:R-:W-:Y:S01]  /*f8e0*/  IMAD R26, R26, 0x2, R17 ;  /* 0x000000021a1a7824 */ /* 0x000fe200078e0211 */
[----:B------:R-:W-:Y:S02]  /*f8f0*/  LOP3.LUT R3, R3, 0x60, R2, 0xf8, !PT ;  /* 0x0000006003037812 */ /* 0x000fe400078ef802 */
[C---:B------:R-:W-:Y:S02]  /*f900*/  LOP3.LUT R2, R0.reuse, 0x20, RZ, 0xfc, !PT ;  /* 0x0000002000027812 */ /* 0x040fe400078efcff */
[----:B------:R-:W-:-:S07]  /*f910*/  LOP3.LUT R0, R0, 0x40, RZ, 0xfc, !PT ;  /* 0x0000004000007812 */ /* 0x000fce00078efcff */
.L_x_10926:
[----:B------:R-:W-:Y:S01]  /*f920*/  ULDC UR8, c[0x0][0xc60] ;  /* 0x0003180000087ab9 */ /* 0x000fe20000000800 */
[C---:B------:R-:W-:Y:S01]  /*f930*/  R2UR UR7, R27.reuse ;  /* 0x000000001b0772ca */ /* 0x040fe200000e0000 */
[----:B------:R-:W-:Y:S01]  /*f940*/  UISETP.NE.AND UP0, UPT, UR8, 0x1, UPT ;  /* 0x000000010800788c */ /* 0x000fe2000bf05270 */
[----:B------:R-:W-:-:S10]  /*f950*/  R2UR UR6, R27 ;  /* 0x000000001b0672ca */ /* 0x000fd400000e0000 */
        /* <DEDUP_REMOVED lines=9> */
[----:B0-----:R-:W-:Y:S05]  /*f9f0*/  @!P0 BRA `(.L_x_10829) ;  /* 0x0000000000208947 */ /* 0x001fea0003800000 */
        /* <DEDUP_REMOVED lines=8> */
.L_x_10829:
[----:B------:R-:W-:Y:S01]  /*fa80*/  ULDC UR9, c[0x0][0xc54] ;  /* 0x0003150000097ab9 */ /* 0x000fe20000000800 */
[----:B------:R-:W-:Y:S01]  /*fa90*/  UMOV UR6, UR8 ;  /* 0x0000000800067c82 */ /* 0x000fe20008000000 */
[----:B------:R-:W-:-:S11]  /*faa0*/  UISETP.NE.AND UP0, UPT, UR9, 0x1, UPT ;  /* 0x000000010900788c */ /* 0x000fd6000bf05270 */
[----:B------:R-:W-:Y:S02]  /*fab0*/  @UP0 ULDC.64 UR10, c[0x0][0xc58] ;  /* 0x00031600000a0ab9 */ /* 0x000fe40000000a00 */
[----:B------:R-:W-:-:S04]  /*fac0*/  UIMAD.WIDE.U32 UR4, UR8, UR10, URZ ;  /* 0x0000000a080472a5 */ /* 0x000fc8000f8e003f */
[----:B------:R-:W-:-:S04]  /*fad0*/  @UP0 USHF.R.U32.HI UR6, URZ, UR11, UR5 ;  /* 0x0000000b3f060299 */ /* 0x000fc80008011605 */
[----:B------:R-:W-:-:S12]  /*fae0*/  UIMAD UR4, UR6, UR9, URZ ;  /* 0x00000009060472a4 */ /* 0x000fd8000f8e023f */
.L_x_10830:
[----:B------:R-:W-:Y:S02]  /*faf0*/  ULOP3.LUT UR5, URZ, UR6, URZ, 0x33, !UPT ;  /* 0x000000063f057292 */ /* 0x000fe4000f8e333f */
[----:B------:R-:W-:Y:S01]  /*fb00*/  UIADD3 UR4, UR8, -UR4, URZ ;  /* 0x8000000408047290 */ /* 0x000fe2000fffe03f */
[----:B------:R-:W-:Y:S01]  /*fb10*/  ULDC UR15, c[0x0][0xc48] ;  /* 0x00031200000f7ab9 */ /* 0x000fe20000000800 */
[----:B------:R-:W-:Y:S01]  /*fb20*/  ULDC UR9, c[0x0][0x448] ;  /* 0x0001120000097ab9 */ /* 0x000fe20000000800 */
[----:B------:R-:W-:Y:S01]  /*fb30*/  ULDC UR41, c[0x0][0xc3c] ;  /* 0x00030f0000297ab9 */ /* 0x000fe20000000800 */
[----:B------:R-:W-:Y:S02]  /*fb40*/  UISETP.NE.AND UP2, UPT, UR15, 0x1, UPT ;  /* 0x000000010f00788c */ /* 0x000fe4000bf45270 */
[----:B------:R-:W-:Y:S02]  /*fb50*/  UISETP.NE.AND UP1, UPT, UR9, 0x1, UPT ;  /* 0x000000010900788c */ /* 0x000fe4000bf25270 */
[----:B------:R-:W-:Y:S01]  /*fb60*/  UIADD3 UR41, UR5, UR41, URZ ;  /* 0x0000002905297290 */ /* 0x000fe2000fffe03f */
[----:B------:R-:W-:Y:S01]  /*fb70*/  ULDC UR14, c[0x0][0xc54] ;  /* 0x00031500000e7ab9 */ /* 0x000fe20000000800 */
[----:B------:R-:W-:Y:S01]  /*fb80*/  ULDC.64 UR10, c[0x0][0x418] ;  /* 0x00010600000a7ab9 */ /* 0x000fe20000000a00 */
[----:B------:R-:W-:-:S02]  /*fb90*/  UIMAD UR14, UR7, UR14, UR4 ;  /* 0x0000000e070e72a4 */ /* 0x000fc4000f8e0204 */
[----:B------:R-:W-:Y:S01]  /*fba0*/  UISETP.NE.U32.AND UP0, UPT, UR10, URZ, UPT ;  /* 0x0000003f0a00728c */ /* 0x000fe2000bf05070 */
[----:B------:R-:W-:Y:S01]  /*fbb0*/  ULDC.64 UR4, c[0x0][0x9e0] ;  /* 0x0002780000047ab9 */ /* 0x000fe20000000a00 */
[----:B------:R-:W-:Y:S02]  /*fbc0*/  UIMAD UR41, UR41, 0xc0, URZ ;  /* 0x000000c0292978a4 */ /* 0x000fe4000f8e023f */
[----:B------:R-:W-:Y:S02]  /*fbd0*/  UISETP.GE.AND UP3, UPT, UR5, 0x1, UPT ;  /* 0x000000010500788c */ /* 0x000fe4000bf66270 */
[----:B------:R-:W-:Y:S02]  /*fbe0*/  UISETP.NE.AND.EX UP0, UPT, UR11, URZ, UPT, UP0 ;  /* 0x0000003f0b00728c */ /* 0x000fe4000bf05300 */
[----:B------:R-:W-:Y:S01]  /*fbf0*/  UIADD3 UR9, UR41, 0xbf, URZ ;  /* 0x000000bf29097890 */ /* 0x000fe2000fffe03f */
[----:B------:R-:W-:Y:S01]  /*fc00*/  ULDC UR8, c[0x0][0x424] ;  /* 0x0001090000087ab9 */ /* 0x000fe20000000800 */
[----:B------:R-:W-:Y:S01]  /*fc10*/  ULDC UR6, c[0x0][0x288] ;  /* 0x0000a20000067ab9 */ /* 0x000fe20000000800 */
[----:B------:R-:W-:Y:S01]  /*fc20*/  @UP2 ULDC UR10, c[0x0][0xc4c] ;  /* 0x00031300000a2ab9 */ /* 0x000fe20000000800 */
[----:B------:R-:W-:Y:S01]  /*fc30*/  @UP1 ULDC UR12, c[0x0][0x44c] ;  /* 0x00011300000c1ab9 */ /* 0x000fe20000000800 */
[----:B------:R-:W-:Y:S01]  /*fc40*/  UIADD3 UR16, -UR6, 0x1, URZ ;  /* 0x0000000106107890 */ /* 0x000fe2000fffe13f */
[----:B------:R-:W-:Y:S01]  /*fc50*/  PLOP3.LUT P1, PT, PT, PT, UP3, 0x80, 0x0 ;  /* 0x000000000000781c */ /* 0x000fe20003f2f038 */
[----:B------:R-:W-:-:S02]  /*fc60*/  UIMAD.WIDE.U32 UR10, UR14, UR10, URZ ;  /* 0x0000000a0e0a72a5 */ /* 0x000fc4000f8e003f */
[----:B------:R-:W-:Y:S02]  /*fc70*/  USEL UR8, UR8, 0x1, UP0 ;  /* 0x0000000108087887 */ /* 0x000fe40008000000 */
        /* <DEDUP_REMOVED lines=23> */
.L_x_10832:
[----:B------:R-:W-:-:S11]  /*fdf0*/  UISETP.NE.AND UP0, UPT, UR5, 0x1, UPT ;  /* 0x000000010500788c */ /* 0x000fd6000bf05270 */
[----:B------:R-:W-:Y:S02]  /*fe00*/  @UP0 ULDC.64 UR12, c[0x0][0x9e8] ;  /* 0x00027a00000c0ab9 */ /* 0x000fe40000000a00 */
[----:B------:R-:W-:-:S04]  /*fe10*/  UIMAD.WIDE.U32 UR10, UR9, UR12, URZ ;  /* 0x0000000c090a72a5 */ /* 0x000fc8000f8e003f */
[----:B------:R-:W-:-:S12]  /*fe20*/  @UP0 USHF.R.U32.HI UR9, URZ, UR13, UR11 ;  /* 0x0000000d3f090299 */ /* 0x000fd8000801160b */
.L_x_10833:
[----:B------:R-:W-:-:S04]  /*fe30*/  UIMAD UR9, UR9, UR5, UR5 ;  /* 0x00000005090972a4 */ /* 0x000fc8000f8e0205 */
[----:B------:R-:W-:-:S04]  /*fe40*/  UISETP.LT.AND UP0, UPT, UR4, UR9, UPT ;  /* 0x000000090400728c */ /* 0x000fc8000bf01270 */
[----:B------:R-:W-:-:S12]  /*fe50*/  USEL UR4, UR4, UR9, UP0 ;  /* 0x0000000904047287 */ /* 0x000fd80008000000 */
.L_x_10831:
        /* <DEDUP_REMOVED lines=30> */
.L_x_10835:
[----:B------:R-:W-:-:S11]  /*10040*/  UISETP.NE.AND UP0, UPT, UR5, 0x1, UPT ;  /* 0x000000010500788c */ /* 0x000fd6000bf05270 */
[----:B------:R-:W-:Y:S02]  /*10050*/  @UP0 ULDC.64 UR10, c[0x0][0x9e8] ;  /* 0x00027a00000a0ab9 */ /* 0x000fe40000000a00 */
[----:B------:R-:W-:-:S04]  /*10060*/  UIMAD.WIDE.U32 UR6, UR4, UR10, URZ ;  /* 0x0000000a040672a5 */ /* 0x000fc8000f8e003f */
[----:B------:R-:W-:-:S12]  /*10070*/  @UP0 USHF.R.U32.HI UR4, URZ, UR11, UR7 ;  /* 0x0000000b3f040299 */ /* 0x000fd80008011607 */
.L_x_10836:
[----:B------:R-:W-:-:S04]  /*10080*/  UIMAD UR4, UR4, UR5, URZ ;  /* 0x00000005040472a4 */ /* 0x000fc8000f8e023f */
[----:B------:R-:W-:-:S04]  /*10090*/  UISETP.LT.AND UP0, UPT, UR8, UR4, UPT ;  /* 0x000000040800728c */ /* 0x000fc8000bf01270 */
[----:B------:R-:W-:-:S12]  /*100a0*/  USEL UR8, UR8, UR4, !UP0 ;  /* 0x0000000408087287 */ /* 0x000fd8000c000000 */
.L_x_10834:
        /* <DEDUP_REMOVED lines=19> */
[----:B-1----:R-:W2:Y:S01]  /*101e0*/  @P0 ATOMG.E.ADD.STRONG.GPU PT, R3, desc[UR48][R2.64], R5 ;  /* 0x00000005020309a8 */ /* 0x002ea200081ee1f0 */
[----:B------:R-:W0:Y:S02]  /*101f0*/  S2R R4, SR_LTMASK ;  /* 0x0000000000047919 */ /* 0x000e240000003900 */
[----:B0-----:R-:W-:-:S04]  /*10200*/  LOP3.LUT R4, R4, UR4, RZ, 0xc0, !PT ;  /* 0x0000000404047c12 */ /* 0x001fc8000f8ec0ff */
[----:B------:R-:W0:Y:S01]  /*10210*/  POPC R27, R4 ;  /* 0x00000004001b7309 */ /* 0x000e220000000000 */
[----:B--2---:R-:W0:Y:S02]  /*10220*/  SHFL.IDX PT, R0, R3, R0, 0x1f ;  /* 0x00001f0003007589 */ /* 0x004e2400000e0000 */
[----:B0-----:R-:W-:Y:S01]  /*10230*/  IADD3 R27, R0, UR42, R27 ;  /* 0x0000002a001b7c10 */ /* 0x001fe2000fffe01b */
[----:B------:R-:W-:Y:S06]  /*10240*/  BRA `(.L_x_10839) ;  /* 0x0000003c00447947 */ /* 0x000fec0003800000 */
.L_x_10838:
        /* <DEDUP_REMOVED lines=20> */
.L_x_10841:
[----:B------:R-:W-:Y:S05]  /*10390*/  BSYNC B6 ;  /* 0x0000000000067941 */ /* 0x000fea0003800000 */
.L_x_10840:
        /* <DEDUP_REMOVED lines=20> */
.L_x_10844:
        /* <DEDUP_REMOVED lines=15> */
.L_x_10843:
[----:B------:R-:W-:Y:S05]  /*105d0*/  BSYNC B6 ;  /* 0x0000000000067941 */ /* 0x000fea0003800000 */
.L_x_10842:
[----:B------:R-:W-:Y:S01]  /*105e0*/  ULDC.64 UR4, c[0x0][0x9f8] ;  /* 0x00027e0000047ab9 */ /* 0x000fe20000000a00 */
[----:B------:R-:W-:Y:S01]  /*105f0*/  IMAD.U32 R23, RZ, RZ, UR43 ;  /* 0x0000002bff177e24 */ /* 0x000fe2000f8e00ff */
[----:B------:R-:W-:-:S04]  /*10600*/  UISETP.NE.U32.AND UP0, UPT, UR4, URZ, UPT ;  /* 0x0000003f0400728c */ /* 0x000fc8000bf05070 */
        /* <DEDUP_REMOVED lines=18> */
[----:B--2---:R-:W-:Y:S02]  /*10730*/  SHF.R.S32.HI R25, RZ, 0x1f, R23 ;  /* 0x0000001fff197819 */ /* 0x004fe40000011417 */
[----:B------:R-:W-:Y:S01]  /*10740*/  SEL R18, R23, RZ, !P1 ;  /* 0x000000ff17127207 */ /* 0x000fe20004800000 */
[----:B------:R-:W-:Y:S06]  /*10750*/  BRA.DIV UR4, `(.L_x_10845) ;  /* 0x0000004204207947 */ /* 0x000fec000b800000 */
[----:B------:R0:W1:Y:S02]  /*10760*/  SHFL.IDX PT, R14, R20, RZ, 0x1f ;  /* 0x00001fff140e7589 */ /* 0x00006400000e0000 */
.L_x_10941:
        /* <DEDUP_REMOVED lines=8> */
.L_x_10944:
[----:B------:R-:W-:Y:S05]  /*107f0*/  @!P6 BRA `(.L_x_10846) ;  /* 0x000000040004e947 */ /* 0x000fea0003800000 */
[----:B------:R-:W-:Y:S01]  /*10800*/  IMAD.MOV.U32 R18, RZ, RZ, R23 ;  /* 0x000000ffff127224 */ /* 0x000fe200078e0017 */
[----:B------:R-:W-:Y:S06]  /*10810*/  @!P1 BRA `(.L_x_10848) ;  /* 0x0000000000489947 */ /* 0x000fec0003800000 */
[----:B------:R-:W1:Y:S01]  /*10820*/  LDC R0, c[0x0][0x43c] ;  /* 0x00010f00ff007b82 */ /* 0x000e620000000800 */
[----:B------:R-:W-:Y:S01]  /*10830*/  IMAD.MOV.U32 R6, RZ, RZ, R22 ;  /* 0x000000ffff067224 */ /* 0x000fe200078e0016 */
[----:B------:R-:W-:Y:S02]  /*10840*/  ULDC.64 UR4, c[0x0][0x428] ;  /* 0x00010a0000047ab9 */ /* 0x000fe40000000a00 */
[----:B------:R-:W-:-:S04]  /*10850*/  IMAD R8, R25, UR4, RZ ;  /* 0x0000000419087c24 */ /* 0x000fc8000f8e02ff */
[----:B------:R-:W-:Y:S01]  /*10860*/  IMAD R7, R23, UR5, R8 ;  /* 0x0000000517077c24 */ /* 0x000fe2000f8e0208 */
[----:B-1----:R-:W-:-:S13]  /*10870*/  ISETP.NE.AND P0, PT, R0, 0x1, PT ;  /* 0x000000010000780c */ /* 0x002fda0003f05270 */
[----:B------:R-:W1:Y:S02]  /*10880*/  @P0 LDC.64 R4, c[0x0][0x440] ;  /* 0x00011000ff040b82 */ /* 0x000e640000000a00 */
[----:B-1----:R-:W-:-:S05]  /*10890*/  @P0 IMAD.HI.U32 R4, R22, R4, RZ ;  /* 0x0000000416040227 */ /* 0x002fca00078e00ff */
[----:B------:R-:W-:-:S04]  /*108a0*/  @P0 SHF.R.U32.HI R6, RZ, R5, R4 ;  /* 0x00000005ff060219 */ /* 0x000fc80000011604 */
[--C-:B------:R-:W-:Y:S01]  /*108b0*/  SHF.R.S32.HI R5, RZ, 0x1f, R6.reuse ;  /* 0x0000001fff057819 */ /* 0x100fe20000011406 */
[----:B------:R-:W-:-:S04]  /*108c0*/  IMAD.MOV.U32 R4, RZ, RZ, R6 ;  /* 0x000000ffff047224 */ /* 0x000fc800078e0006 */
[----:B------:R-:W-:-:S04]  /*108d0*/  IMAD.WIDE.U32 R4, R23, UR4, R4 ;  /* 0x0000000417047c25 */ /* 0x000fc8000f8e0004 */
[----:B------:R-:W-:Y:S01]  /*108e0*/  IMAD.IADD R5, R5, 0x1, R7 ;  /* 0x0000000105057824 */ /* 0x000fe200078e0207 */
[----:B------:R-:W-:-:S04]  /*108f0*/  LEA R2, P0, R4, R2, 0x2 ;  /* 0x0000000204027211 */ /* 0x000fc800078010ff */
[----:B------:R-:W-:-:S05]  /*10900*/  LEA.HI.X R3, R4, R3, R5, 0x2, P0 ;  /* 0x0000000304037211 */ /* 0x000fca00000f1405 */
[----:B------:R1:W5:Y:S01]  /*10910*/  LDG.E R18, desc[UR48][R2.64] ;  /* 0x0000003002127981 */ /* 0x000362000c1e1900 */
[----:B------:R-:W-:-:S04]  /*10920*/  IMAD.MOV R5, RZ, RZ, -R6 ;  /* 0x000000ffff057224 */ /* 0x000fc800078e0a06 */
[----:B------:R-:W-:-:S07]  /*10930*/  IMAD R22, R0, R5, R22 ;  /* 0x0000000500167224 */ /* 0x000fce00078e0216 */
.L_x_10848:
[----:B------:R-:W2:Y:S01]  /*10940*/  S2R R0, SR_TID.X ;  /* 0x0000000000007919 */ /* 0x000ea20000002100 */
[----:B-1----:R-:W-:Y:S01]  /*10950*/  IMAD R3, R16, 0x8, R17 ;  /* 0x0000000810037824 */ /* 0x002fe200078e0211 */
[----:B--2---:R-:W-:Y:S02]  /*10960*/  LOP3.LUT R2, R0, 0x7f, RZ, 0xc0, !PT ;  /* 0x0000007f00027812 */ /* 0x004fe400078ec0ff */
[----:B------:R-:W-:Y:S02]  /*10970*/  SHF.L.U32 R0, R24, 0x1f, RZ ;  /* 0x0000001f18007819 */ /* 0x000fe400000006ff */
[----:B------:R-:W-:Y:S02]  /*10980*/  ISETP.NE.AND P1, PT, R2, RZ, PT ;  /* 0x000000ff0200720c */ /* 0x000fe40003f25270 */
[----:B------:R-:W1:Y:S02]  /*10990*/  SYNCS.PHASECHK.TRANS64.TRYWAIT P0, [R3+URZ+0x2d840], R0 ;  /* 0x02d84000030075a7 */ /* 0x000e64000800017f */
[----:B-1----:R-:W-:Y:S09]  /*109a0*/  @!P0 BRA `(.L_x_10849) ;  /* 0x0000003c00cc8947 */ /* 0x002ff20003800000 */
.L_x_10945:
[----:B------:R-:W-:Y:S05]  /*109b0*/  @P1 BRA `(.L_x_10850) ;  /* 0x0000000000141947 */ /* 0x000fea0003800000 */
[----:B------:R-:W-:Y:S01]  /*109c0*/  ISETP.NE.AND P0, PT, R28, RZ, PT ;  /* 0x000000ff1c00720c */ /* 0x000fe20003f05270 */
[----:B-1----:R-:W-:-:S04]  /*109d0*/  IMAD.MOV.U32 R0, RZ, RZ, 0x6000 ;  /* 0x00006000ff007424 */ /* 0x002fc800078e00ff */
[----:B------:R2:W-:Y:S08]  /*109e0*/  SYNCS.ARRIVE.TRANS64 RZ, [R3+URZ+0x2d830], R0 ;  /* 0x02d8300003ff79a7 */ /* 0x0005f0000800003f */
[----:B------:R-:W-:Y:S05]  /*109f0*/  @!P0 BRA `(.L_x_10850) ;  /* 0x0000000000048947 */ /* 0x000fea0003800000 */
[----:B------:R-:W-:Y:S01]  /*10a00*/  BPT.TRAP 0x1 ;  /* 0x000000040000795c */ /* 0x000fe20000300000 */
.L_x_10850:
[----:B-12---:R-:W-:Y:S01]  /*10a10*/  IMAD R0, R16, 0x6000, R17 ;  /* 0x0000600010007824 */ /* 0x006fe200078e0211 */
        /* <DEDUP_REMOVED lines=11> */
[----:B------:R-:W-:Y:S01]  /*10ad0*/  UMOV UR10, 0x40 ;  /* 0x00000040000a7882 */ /* 0x000fe20000000000 */
[----:B------:R-:W-:Y:S01]  /*10ae0*/  UMOV UR12, UR36 ;  /* 0x00000024000c7c82 */ /* 0x000fe20008000000 */
[----:B------:R-:W-:Y:S01]  /*10af0*/  UIADD3 UR33, UR33, 0x2d830, URZ ;  /* 0x0002d83021217890 */ /* 0x000fe2000fffe03f */
[----:B------:R-:W-:Y:S01]  /*10b00*/  PLOP3.LUT P0, PT, PT, PT, PT, 0x80, 0x0 ;  /* 0x000000000000781c */ /* 0x000fe20003f0f070 */
[----:B------:R-:W-:Y:S01]  /*10b10*/  USHF.L.U32 UR35, UR35, 0x7, URZ ;  /* 0x0000000723237899 */ /* 0x000fe2000800063f */
[----:B------:R-:W-:Y:S01]  /*10b20*/  LOP3.LUT R19, R19, 0xfffffffd, RZ, 0xc0, !PT ;  /* 0xfffffffd13137812 */ /* 0x000fe200078ec0ff */
[----:B------:R-:W-:-:S02]  /*10b30*/  UIADD3 UR32, UR8, 0x15400, URZ ;  /* 0x0001540008207890 */ /* 0x000fc4000fffe03f */
        /* <DEDUP_REMOVED lines=9> */
[----:B------:R-:W-:Y:S01]  /*10bd0*/  @P0 LOP3.LUT R19, R19, 0x2, RZ, 0xfc, !PT ;  /* 0x0000000213130812 */ /* 0x000fe200078efcff */
[----:B------:R1:W-:Y:S01]  /*10be0*/  UTMALDG.4D [UR16], [UR4], desc[UR6] ;  /* 0x00000610040075b4 */ /* 0x0003e20008019000 */
[----:B------:R1:W-:Y:S02]  /*10bf0*/  UTMALDG.4D [UR8], [UR4], desc[UR6] ;  /* 0x00000608040075b4 */ /* 0x0003e40008019000 */
[----:B-1----:R-:W-:-:S03]  /*10c00*/  NOP ;  /* 0x0000000000007918 */ /* 0x002fc60000000000 */
.L_x_10846:
[----:B------:R-:W-:Y:S05]  /*10c10*/  WARPSYNC.ALL ;  /* 0x0000000000007948 */ /* 0x000fea0003800000 */
[----:B------:R-:W-:Y:S01]  /*10c20*/  VIADD R0, R17, 0xc400 ;  /* 0x0000c40011007836 */ /* 0x000fe20000000000 */
[----:B------:R-:W-:Y:S01]  /*10c30*/  USHF.R.S32.HI UR4, URZ, 0x1f, UR36 ;  /* 0x0000001f3f047899 */ /* 0x000fe20008011424 */
[----:B------:R-:W-:Y:S01]  /*10c40*/  BAR.SYNC.DEFER_BLOCKING 0x8, 0x200 ;  /* 0x0208000000007b1d */ /* 0x000fe20000010000 */
[----:B------:R-:W-:Y:S02]  /*10c50*/  USHF.R.S32.HI UR37, URZ, 0x1f, UR43 ;  /* 0x0000001f3f257899 */ /* 0x000fe4000801142b */
[----:B------:R-:W-:-:S03]  /*10c60*/  LOP3.LUT P0, RZ, R0, 0x1bf, RZ, 0xc0, !PT ;  /* 0x000001bf00ff7812 */ /* 0x000fc6000780c0ff */
[----:B------:R-:W-:Y:S01]  /*10c70*/  ULDC.64 UR6, c[0x0][0x2d8] ;  /* 0x0000b60000067ab9 */ /* 0x000fe20000000a00 */
[----:B------:R-:W-:Y:S01]  /*10c80*/  BSSY B6, `(.L_x_10851) ;  /* 0x0000016000067945 */ /* 0x000fe20003800000 */
[----:B------:R-:W-:Y:S02]  /*10c90*/  UIMAD UR4, UR4, UR6, URZ ;  /* 0x00000006040472a4 */ /* 0x000fe4000f8e023f */
[----:B------:R-:W-:Y:S02]  /*10ca0*/  UIMAD.WIDE.U32 UR50, UR36, UR6, URZ ;  /* 0x00000006243272a5 */ /* 0x000fe4000f8e003f */
[----:B------:R-:W-:-:S04]  /*10cb0*/  UIMAD UR4, UR36, UR7, UR4 ;  /* 0x00000007240472a4 */ /* 0x000fc8000f8e0204 */
[----:B------:R-:W-:Y:S01]  /*10cc0*/  UIADD3 UR45, UR51, UR4, URZ ;  /* 0x00000004332d7290 */ /* 0x000fe2000fffe03f */
[----:B------:R-:W-:Y:S11]  /*10cd0*/  @!P0 BRA `(.L_x_10852) ;  /* 0x0000000000408947 */ /* 0x000ff60003800000 */
        /* <DEDUP_REMOVED lines=14> */
[----:B0-----:R-:W-:-:S07]  /*10dc0*/  LEPC R20, `(.L_x_10852) ;  /* 0x000000001014794e */ /* 0x001fce0000000000 */
[----:B-1----:R-:W-:Y:S05]  /*10dd0*/  CALL.ABS.NOINC R2 ;  /* 0x0000000002007343 */ /* 0x002fea0003c00000 */
.L_x_10852:
[----:B------:R-:W-:Y:S05]  /*10de0*/  BSYNC B6 ;  /* 0x0000000000067941 */ /* 0x000fea0003800000 */
.L_x_10851:
[----:B------:R-:W1:Y:S01]  /*10df0*/  LDC R9, c[0x0][0x448] ;  /* 0x00011200ff097b82 */ /* 0x000e620000000800 */
[----:B0-----:R-:W0:Y:S01]  /*10e00*/  S2R R20, SR_TID.X ;  /* 0x0000000000147919 */ /* 0x001e220000002100 */
[----:B------:R-:W-:Y:S01]  /*10e10*/  ULDC.64 UR8, c[0x0][0x2e0] ;  /* 0x0000b80000087ab9 */ /* 0x000fe20000000a00 */
[----:B------:R-:W-:Y:S01]  /*10e20*/  UMOV UR44, UR50 ;  /* 0x00000032002c7c82 */ /* 0x000fe20008000000 */
[----:B------:R-:W-:Y:S01]  /*10e30*/  UIMAD UR6, UR37, UR8, URZ ;  /* 0x00000008250672a4 */ /* 0x000fe2000f8e023f */
[----:B------:R-:W2:Y:S01]  /*10e40*/  S2R R10, SR_TID.X ;  /* 0x00000000000a7919 */ /* 0x000ea20000002100 */
[----:B------:R-:W-:Y:S02]  /*10e50*/  UIMAD.WIDE.U32 UR4, UR43, UR8, UR44 ;  /* 0x000000082b0472a5 */ /* 0x000fe4000f8e002c */
[----:B------:R-:W-:-:S03]  /*10e60*/  UIMAD UR6, UR43, UR9, UR6 ;  /* 0x000000092b0672a4 */ /* 0x000fc6000f8e0206 */
[----:B------:R-:W-:Y:S01]  /*10e70*/  ULDC.64 UR8, c[0x0][0x2d0] ;  /* 0x0000b40000087ab9 */ /* 0x000fe20000000a00 */
[----:B------:R-:W-:Y:S01]  /*10e80*/  UIADD3 UR6, UR5, UR6, URZ ;  /* 0x0000000605067290 */ /* 0x000fe2000fffe03f */
[----:B------:R-:W-:-:S04]  /*10e90*/  IMAD.U32 R4, RZ, RZ, UR4 ;  /* 0x00000004ff047e24 */ /* 0x000fc8000f8e00ff */
[----:B------:R-:W-:Y:S01]  /*10ea0*/  IMAD.MOV.U32 R2, RZ, RZ, R4 ;  /* 0x000000ffff027224 */ /* 0x000fe200078e0004 */
[----:B-1----:R-:W-:Y:S02]  /*10eb0*/  ISETP.NE.AND P1, PT, R9, 0x1, PT ;  /* 0x000000010900780c */ /* 0x002fe40003f25270 */
[C---:B0-----:R-:W-:Y:S01]  /*10ec0*/  LOP3.LUT R21, R20.reuse, 0x7f, RZ, 0xc0, !PT ;  /* 0x0000007f14157812 */ /* 0x041fe200078ec0ff */
[----:B------:R-:W-:-:S10]  /*10ed0*/  IMAD.SHL.U32 R20, R20, 0x20, RZ ;  /* 0x0000002014147824 */ /* 0x000fd400078e00ff */
[----:B------:R-:W0:Y:S01]  /*10ee0*/  @P1 LDC R3, c[0x0][0x44c] ;  /* 0x00011300ff031b82 */ /* 0x000e220000000800 */
[----:B------:R-:W-:Y:S01]  /*10ef0*/  SHF.R.U32.HI R21, RZ, 0x2, R21 ;  /* 0x00000002ff157819 */ /* 0x000fe20000011615 */
[----:B--2---:R-:W-:-:S03]  /*10f00*/  IMAD.SHL.U32 R10, R10, 0x8, RZ ;  /* 0x000000080a0a7824 */ /* 0x004fc600078e00ff */
[----:B------:R-:W-:Y:S02]  /*10f10*/  LOP3.LUT R20, R21, 0x60, R20, 0xf8, !PT ;  /* 0x0000006015147812 */ /* 0x000fe400078ef814 */
[----:B------:R-:W1:Y:S01]  /*10f20*/  S2R R21, SR_TID.X ;  /* 0x0000000000157919 */ /* 0x000e620000002100 */
[----:B------:R-:W2:Y:S01]  /*10f30*/  @P1 LDC R5, c[0x0][0x450] ;  /* 0x00011400ff051b82 */ /* 0x000ea20000000800 */
[----:B------:R-:W-:Y:S01]  /*10f40*/  LOP3.LUT R10, R10, 0x18, RZ, 0xc0, !PT ;  /* 0x000000180a0a7812 */ /* 0x000fe200078ec0ff */
[----:B------:R-:W-:-:S03]  /*10f50*/  VIADD R6, R20, UR41 ;  /* 0x0000002914067c36 */ /* 0x000fc60008000000 */
[C---:B------:R-:W-:Y:S01]  /*10f60*/  LOP3.LUT R12, R10.reuse, 0x20, RZ, 0xfc, !PT ;  /* 0x000000200a0c7812 */ /* 0x040fe200078efcff */
[----:B------:R-:W-:Y:S01]  /*10f70*/  IMAD.MOV.U32 R7, RZ, RZ, R6 ;  /* 0x000000ffff077224 */ /* 0x000fe200078e0006 */
[----:B------:R-:W-:Y:S01]  /*10f80*/  LOP3.LUT R10, R10, 0x40, RZ, 0xfc, !PT ;  /* 0x000000400a0a7812 */ /* 0x000fe200078efcff */
[----:B0-----:R-:W-:-:S04]  /*10f90*/  @P1 IMAD.HI.U32 R0, R6, R3, RZ ;  /* 0x0000000306001227 */ /* 0x001fc800078e00ff */
[----:B------:R-:W-:Y:S01]  /*10fa0*/  IMAD.U32 R3, RZ, RZ, UR6 ;  /* 0x00000006ff037e24 */ /* 0x000fe2000f8e00ff */
[----:B------:R-:W-:Y:S01]  /*10fb0*/  ULDC.64 UR6, c[0x0][0x280] ;  /* 0x0000a00000067ab9 */ /* 0x000fe20000000a00 */
[----:B--2---:R-:W-:Y:S01]  /*10fc0*/  @P1 SHF.R.U32.HI R7, RZ, R5, R0 ;  /* 0x00000005ff071219 */ /* 0x004fe20000011600 */
[----:B------:R-:W-:Y:S01]  /*10fd0*/  IMAD.U32 R5, RZ, RZ, UR5 ;  /* 0x00000005ff057e24 */ /* 0x000fe2000f8e00ff */
[----:B------:R-:W-:Y:S02]  /*10fe0*/  ULDC.64 UR4, c[0x0][0x2c8] ;  /* 0x0000b20000047ab9 */ /* 0x000fe40000000a00 */
[----:B------:R-:W-:Y:S01]  /*10ff0*/  SHF.R.S32.HI R0, RZ, 0x1f, R7 ;  /* 0x0000001fff007819 */ /* 0x000fe20000011407 */
[----:B------:R-:W-:-:S04]  /*11000*/  IMAD.WIDE.U32 R4, R7, UR8, R2 ;  /* 0x0000000807047c25 */ /* 0x000fc8000f8e0002 */
[----:B------:R-:W-:Y:S02]  /*11010*/  IMAD R0, R0, UR8, RZ ;  /* 0x0000000800007c24 */ /* 0x000fe4000f8e02ff */
[C---:B-1----:R-:W-:Y:S01]  /*11020*/  IMAD.SHL.U32 R20, R21.reuse, 0x8, RZ ;  /* 0x0000000815147824 */ /* 0x042fe200078e00ff */
[----:B------:R-:W-:Y:S01]  /*11030*/  LOP3.LUT R21, R21, 0x7f, RZ, 0xc0, !PT ;  /* 0x0000007f15157812 */ /* 0x000fe200078ec0ff */
[----:B------:R-:W-:Y:S02]  /*11040*/  IMAD R11, R7, UR9, R0 ;  /* 0x00000009070b7c24 */ /* 0x000fe4000f8e0200 */
[----:B------:R-:W-:Y:S01]  /*11050*/  IMAD.MOV R0, RZ, RZ, -R7 ;  /* 0x000000ffff007224 */ /* 0x000fe200078e0a07 */
[----:B------:R-:W-:Y:S01]  /*11060*/  LOP3.LUT R20, R20, 0x18, RZ, 0xc0, !PT ;  /* 0x0000001814147812 */ /* 0x000fe200078ec0ff */
[----:B------:R-:W-:Y:S01]  /*11070*/  IMAD.IADD R5, R5, 0x1, R11 ;  /* 0x0000000105057824 */ /* 0x000fe200078e020b */
[----:B------:R-:W-:Y:S01]  /*11080*/  SHF.R.U32.HI R21, RZ, 0x2, R21 ;  /* 0x00000002ff157819 */ /* 0x000fe20000011615 */
[----:B------:R-:W-:-:S02]  /*11090*/  IMAD R7, R9, R0, R6 ;  /* 0x0000000009077224 */ /* 0x000fc400078e0206 */
[----:B------:R-:W-:Y:S02]  /*110a0*/  VIADD R6, R6, 0x80 ;  /* 0x0000008006067836 */ /* 0x000fe40000000000 */
[----:B------:R-:W-:Y:S01]  /*110b0*/  IMAD.WIDE.U32 R4, R7, UR4, R4 ;  /* 0x0000000407047c25 */ /* 0x000fe2000f8e0004 */
[----:B------:R-:W-:-:S05]  /*110c0*/  SHF.R.S32.HI R0, RZ, 0x1f, R7 ;  /* 0x0000001fff007819 */ /* 0x000fca0000011407 */
[----:B------:R-:W-:-:S04]  /*110d0*/  IMAD R0, R0, UR4, RZ ;  /* 0x0000000400007c24 */ /* 0x000fc8000f8e02ff */
[----:B------:R-:W-:Y:S01]  /*110e0*/  IMAD R11, R7, UR5, R0 ;  /* 0x00000005070b7c24 */ /* 0x000fe2000f8e0200 */
[----:B------:R-:W-:Y:S01]  /*110f0*/  LEA R0, P0, R4, UR6, 0x1 ;  /* 0x0000000604007c11 */ /* 0x000fe2000f8008ff */
[----:B------:R-:W0:Y:S02]  /*11100*/  @P1 LDC R7, c[0x0][0x44c] ;  /* 0x00011300ff071b82 */ /* 0x000e240000000800 */
[----:B------:R-:W-:-:S05]  /*11110*/  IMAD.IADD R5, R5, 0x1, R11 ;  /* 0x0000000105057824 */ /* 0x000fca00078e020b */
[----:B------:R-:W-:Y:S02]  /*11120*/  LEA.HI.X R4, R4, UR7, R5, 0x1, P0 ;  /* 0x0000000704047c11 */ /* 0x000fe400080f0c05 */
[----:B------:R-:W1:Y:S01]  /*11130*/  @P1 LDC R5, c[0x0][0x450] ;  /* 0x00011400ff051b82 */ /* 0x000e620000000800 */
[----:B0-----:R-:W-:-:S04]  /*11140*/  @P1 IMAD.HI.U32 R8, R6, R7, RZ ;  /* 0x0000000706081227 */ /* 0x001fc800078e00ff */
[----:B------:R-:W-:Y:S01]  /*11150*/  IMAD.MOV.U32 R7, RZ, RZ, R6 ;  /* 0x000000ffff077224 */ /* 0x000fe200078e0006 */
[----:B-1----:R-:W-:-:S05]  /*11160*/  @P1 SHF.R.U32.HI R7, RZ, R5, R8 ;  /* 0x00000005ff071219 */ /* 0x002fca0000011608 */
[----:B------:R-:W-:Y:S02]  /*11170*/  IMAD.MOV R5, RZ, RZ, -R7 ;  /* 0x000000ffff057224 */ /* 0x000fe400078e0a07 */
[----:B------:R-:W-:-:S04]  /*11180*/  IMAD.WIDE.U32 R2, R7, UR8, R2 ;  /* 0x0000000807027c25 */ /* 0x000fc8000f8e0002 */
[----:B------:R-:W-:Y:S01]  /*11190*/  IMAD R5, R9, R5, R6 ;  /* 0x0000000509057224 */ /* 0x000fe200078e0206 */
[----:B------:R-:W-:-:S05]  /*111a0*/  SHF.R.S32.HI R6, RZ, 0x1f, R7 ;  /* 0x0000001fff067819 */ /* 0x000fca0000011407 */
[----:B------:R-:W-:-:S04]  /*111b0*/  IMAD R6, R6, UR8, RZ ;  /* 0x0000000806067c24 */ /* 0x000fc8000f8e02ff */
[----:B------:R-:W-:Y:S01]  /*111c0*/  IMAD R7, R7, UR9, R6 ;  /* 0x0000000907077c24 */ /* 0x000fe2000f8e0206 */
[----:B------:R-:W-:-:S03]  /*111d0*/  SHF.R.S32.HI R6, RZ, 0x1f, R5 ;  /* 0x0000001fff067819 */ /* 0x000fc60000011405 */
[----:B------:R-:W-:Y:S02]  /*111e0*/  IMAD.IADD R3, R3, 0x1, R7 ;  /* 0x0000000103037824 */ /* 0x000fe400078e0207 */
[----:B------:R-:W-:Y:S02]  /*111f0*/  IMAD R6, R6, UR4, RZ ;  /* 0x0000000406067c24 */ /* 0x000fe4000f8e02ff */
[C---:B------:R-:W-:Y:S01]  /*11200*/  IMAD.WIDE.U32 R2, R5.reuse, UR4, R2 ;  /* 0x0000000405027c25 */ /* 0x040fe2000f8e0002 */
[----:B------:R-:W-:Y:S02]  /*11210*/  ULDC UR4, c[0x0][0x2b8] ;  /* 0x0000ae0000047ab9 */ /* 0x000fe40000000800 */
[----:B------:R-:W-:Y:S01]  /*11220*/  ISETP.GE.AND P1, PT, R12, UR4, PT ;  /* 0x000000040c007c0c */ /* 0x000fe2000bf26270 */
[----:B------:R-:W-:Y:S01]  /*11230*/  IMAD R7, R5, UR5, R6 ;  /* 0x0000000505077c24 */ /* 0x000fe2000f8e0206 */
[----:B------:R-:W-:Y:S02]  /*11240*/  LEA R8, P0, R2, UR6, 0x1 ;  /* 0x0000000602087c11 */ /* 0x000fe4000f8008ff */
[----:B------:R-:W-:Y:S01]  /*11250*/  ISETP.GE.AND P2, PT, R10, UR4, PT ;  /* 0x000000040a007c0c */ /* 0x000fe2000bf46270 */
[----:B------:R-:W-:-:S05]  /*11260*/  IMAD.IADD R7, R3, 0x1, R7 ;  /* 0x0000000103077824 */ /* 0x000fca00078e0207 */
[----:B------:R-:W-:Y:S02]  /*11270*/  LEA.HI.X R7, R2, UR7, R7, 0x1, P0 ;  /* 0x0000000702077c11 */ /* 0x000fe400080f0c07 */
[----:B------:R-:W-:Y:S01]  /*11280*/  ISETP.GE.AND P0, PT, R20, UR4, PT ;  /* 0x0000000414007c0c */ /* 0x000fe2000bf06270 */
[----:B------:R-:W-:-:S03]  /*11290*/  UMOV UR4, 0xffffffff ;  /* 0xffffffff00047882 */ /* 0x000fc60000000000 */
[----:B------:R-:W-:Y:S09]  /*112a0*/  BRA.DIV UR4, `(.L_x_10853) ;  /* 0x0000003604a07947 */ /* 0x000ff2000b800000 */
[----:B------:R-:W0:Y:S01]  /*112b0*/  SHFL.IDX PT, R14, R0, RZ, 0x1c1f ;  /* 0x001c1fff000e7589 */ /* 0x000e2200000e0000 */
[----:B------:R-:W-:Y:S01]  /*112c0*/  ULDC UR4, c[0x0][0x288] ;  /* 0x0000a20000047ab9 */ /* 0x000fe20000000800 */
[----:B------:R-:W-:Y:S02]  /*112d0*/  VIADD R6, R21, UR41 ;  /* 0x0000002915067c36 */ /* 0x000fe40008000000 */
[----:B------:R-:W1:Y:S01]  /*112e0*/  SHFL.IDX PT, R2, R4, RZ, 0x1c1f ;  /* 0x001c1fff04027589 */ /* 0x000e6200000e0000 */
[----:B------:R-:W-:Y:S02]  /*112f0*/  IMAD R5, R9, UR4, RZ ;  /* 0x0000000409057c24 */ /* 0x000fe4000f8e02ff */
[----:B------:R-:W-:-:S03]  /*11300*/  VIADD R10, R6, 0x20 ;  /* 0x00000020060a7836 */ /* 0x000fc60000000000 */
[----:B------:R-:W-:-:S13]  /*11310*/  ISETP.GE.AND P4, PT, R6, R5, PT ;  /* 0x000000050600720c */ /* 0x000fda0003f86270 */
[----:B0-----:R-:W-:-:S05]  /*11320*/  @!P4 LEA R14, P3, R20, R14, 0x1 ;  /* 0x0000000e140ec211 */ /* 0x001fca00078608ff */
[----:B-1----:R-:W-:Y:S02]  /*11330*/  @!P4 IMAD.X R3, RZ, RZ, R2, P3 ;  /* 0x000000ffff03c224 */ /* 0x002fe400018e0602 */
[----:B------:R-:W-:Y:S02]  /*11340*/  @!P4 IMAD.MOV.U32 R2, RZ, RZ, R14 ;  /* 0x000000ffff02c224 */ /* 0x000fe400078e000e */
[----:B------:R-:W0:Y:S04]  /*11350*/  SHFL.IDX PT, R14, R0, 0x1, 0x1c1f ;  /* 0x003c1f00000e7f89 */ /* 0x000e2800000e0000 */
[----:B------:R-:W-:Y:S04]  /*11360*/  @!P4 LDGSTS.E.BYPASS.LTC128B.128 [R26+0xc400], desc[UR48][R2.64], !P0 ;  /* 0x0c400000021acfae */ /* 0x000fe8000c101d70 */
[----:B------:R-:W-:Y:S04]  /*11370*/  @!P4 LDGSTS.E.BYPASS.LTC128B.128 [R26+0xf400], desc[UR48][R2.64+0x40], !P1 ;  /* 0x0f400040021acfae */ /* 0x000fe8000c901d70 */
[----:B------:R1:W-:Y:S01]  /*11380*/  @!P4 LDGSTS.E.BYPASS.LTC128B.128 [R26+0x12400], desc[UR48][R2.64+0x80], !P2 ;  /* 0x12400080021acfae */ /* 0x0003e2000d101d70 */
[----:B------:R-:W-:Y:S01]  /*11390*/  ISETP.GE.AND P4, PT, R10, R5, PT ;  /* 0x000000050a00720c */ /* 0x000fe20003f86270 */
[----:B------:R-:W-:-:S02]  /*113a0*/  VIADD R10, R6, 0x40 ;  /* 0x00000040060a7836 */ /* 0x000fc40000000000 */
[----:B-1----:R-:W1:Y:S10]  /*113b0*/  SHFL.IDX PT, R2, R4, 0x1, 0x1c1f ;  /* 0x003c1f0004027f89 */ /* 0x002e7400000e0000 */
[----:B0-----:R-:W-:-:S05]  /*113c0*/  @!P4 LEA R14, P3, R20, R14, 0x1 ;  /* 0x0000000e140ec211 */ /* 0x001fca00078608ff */
[----:B-1----:R-:W-:Y:S02]  /*113d0*/  @!P4 IMAD.X R9, RZ, RZ, R2, P3 ;  /* 0x000000ffff09c224 */ /* 0x002fe400018e0602 */
[----:B------:R-:W-:Y:S02]  /*113e0*/  @!P4 IMAD.MOV.U32 R2, RZ, RZ, R14 ;  /* 0x000000ffff02c224 */ /* 0x000fe400078e000e */
[----:B------:R-:W-:Y:S01]  /*113f0*/  @!P4 IMAD.MOV.U32 R3, RZ, RZ, R9 ;  /* 0x000000ffff03c224 */ /* 0x000fe200078e0009 */
[----:B------:R-:W0:Y:S04]  /*11400*/  SHFL.IDX PT, R14, R0, 0x2, 0x1c1f ;  /* 0x005c1f00000e7f89 */ /* 0x000e2800000e0000 */
[----:B------:R-:W-:Y:S04]  /*11410*/  @!P4 LDGSTS.E.BYPASS.LTC128B.128 [R26+0xcc00], desc[UR48][R2.64], !P0 ;  /* 0x0cc00000021acfae */ /* 0x000fe8000c101d70 */
[----:B------:R-:W-:Y:S04]  /*11420*/  @!P4 LDGSTS.E.BYPASS.LTC128B.128 [R26+0xfc00], desc[UR48][R2.64+0x40], !P1 ;  /* 0x0fc00040021acfae */ /* 0x000fe8000c901d70 */
[----:B------:R1:W-:Y:S01]  /*11430*/  @!P4 LDGSTS.E.BYPASS.LTC128B.128 [R26+0x12c00], desc[UR48][R2.64+0x80], !P2 ;  /* 0x12c00080021acfae */ /* 0x0003e2000d101d70 */
[----:B------:R-:W-:Y:S01]  /*11440*/  ISETP.GE.AND P4, PT, R10, R5, PT ;  /* 0x000000050a00720c */ /* 0x000fe20003f86270 */
[----:B------:R-:W-:-:S02]  /*11450*/  VIADD R10, R6, 0x60 ;  /* 0x00000060060a7836 */ /* 0x000fc40000000000 */
[----:B-1----:R-:W1:Y:S10]  /*11460*/  SHFL.IDX PT, R2, R4, 0x2, 0x1c1f ;  /* 0x005c1f0004027f89 */ /* 0x002e7400000e0000 */
[----:B0-----:R-:W-:Y:S01]  /*11470*/  @!P4 LEA R14, P3, R20, R14, 0x1 ;  /* 0x0000000e140ec211 */ /* 0x001fe200078608ff */
[----:B------:R-:W-:Y:S04]  /*11480*/  SHFL.IDX PT, R4, R4, 0x3, 0x1c1f ;  /* 0x007c1f0004047f89 */ /* 0x000fe800000e0000 */
[----:B-1----:R-:W-:-:S02]  /*11490*/  @!P4 IMAD.X R9, RZ, RZ, R2, P3 ;  /* 0x000000ffff09c224 */ /* 0x002fc400018e0602 */
[----:B------:R-:W-:Y:S02]  /*114a0*/  @!P4 IMAD.MOV.U32 R2, RZ, RZ, R14 ;  /* 0x000000ffff02c224 */ /* 0x000fe400078e000e */
[----:B------:R-:W0:Y:S01]  /*114b0*/  SHFL.IDX PT, R14, R0, 0x3, 0x1c1f ;  /* 0x007c1f00000e7f89 */ /* 0x000e2200000e0000 */
[----:B------:R-:W-:-:S03]  /*114c0*/  @!P4 IMAD.MOV.U32 R3, RZ, RZ, R9 ;  /* 0x000000ffff03c224 */ /* 0x000fc600078e0009 */
[----:B------:R-:W-:Y:S04]  /*114d0*/  SHFL.IDX PT, R0, R7, RZ, 0x1c1f ;  /* 0x001c1fff07007589 */ /* 0x000fe800000e0000 */
[----:B------:R-:W-:Y:S04]  /*114e0*/  @!P4 LDGSTS.E.BYPASS.LTC128B.128 [R26+0xd400], desc[UR48][R2.64], !P0 ;  /* 0x0d400000021acfae */ /* 0x000fe8000c101d70 */
[----:B------:R-:W-:Y:S04]  /*114f0*/  @!P4 LDGSTS.E.BYPASS.LTC128B.128 [R26+0x10400], desc[UR48][R2.64+0x40], !P1 ;  /* 0x10400040021acfae */ /* 0x000fe8000c901d70 */
[----:B------:R1:W-:Y:S01]  /*11500*/  @!P4 LDGSTS.E.BYPASS.LTC128B.128 [R26+0x13400], desc[UR48][R2.64+0x80], !P2 ;  /* 0x13400080021acfae */ /* 0x0003e2000d101d70 */
[----:B------:R-:W-:Y:S01]  /*11510*/  ISETP.GE.AND P4, PT, R10, R5, PT ;  /* 0x000000050a00720c */ /* 0x000fe20003f86270 */
[----:B------:R-:W-:-:S02]  /*11520*/  VIADD R10, R6, 0x80 ;  /* 0x00000080060a7836 */ /* 0x000fc40000000000 */
[----:B------:R-:W-:Y:S10]  /*11530*/  SHFL.IDX PT, R7, R7, 0x1, 0x1c1f ;  /* 0x003c1f0007077f89 */ /* 0x000ff400000e0000 */
[----:B0-----:R-:W-:-:S05]  /*11540*/  @!P4 LEA R14, P3, R20, R14, 0x1 ;  /* 0x0000000e140ec211 */ /* 0x001fca00078608ff */
[----:B------:R-:W-:Y:S02]  /*11550*/  @!P4 IMAD.X R9, RZ, RZ, R4, P3 ;  /* 0x000000ffff09c224 */ /* 0x000fe400018e0604 */
[----:B-1----:R-:W-:Y:S02]  /*11560*/  @!P4 IMAD.MOV.U32 R2, RZ, RZ, R14 ;  /* 0x000000ffff02c224 */ /* 0x002fe400078e000e */
[----:B------:R-:W0:Y:S01]  /*11570*/  SHFL.IDX PT, R14, R8, RZ, 0x1c1f ;  /* 0x001c1fff080e7589 */ /* 0x000e2200000e0000 */
[----:B------:R-:W-:-:S05]  /*11580*/  @!P4 IMAD.MOV.U32 R3, RZ, RZ, R9 ;  /* 0x000000ffff03c224 */ /* 0x000fca00078e0009 */
[----:B------:R-:W-:Y:S04]  /*11590*/  @!P4 LDGSTS.E.BYPASS.LTC128B.128 [R26+0xdc00], desc[UR48][R2.64], !P0 ;  /* 0x0dc00000021acfae */ /* 0x000fe8000c101d70 */
[----:B------:R-:W-:Y:S04]  /*115a0*/  @!P4 LDGSTS.E.BYPASS.LTC128B.128 [R26+0x10c00], desc[UR48][R2.64+0x40], !P1 ;  /* 0x10c00040021acfae */ /* 0x000fe8000c901d70 */
[----:B------:R1:W-:Y:S01]  /*115b0*/  @!P4 LDGSTS.E.BYPASS.LTC128B.128 [R26+0x13c00], desc[UR48][R2.64+0x80], !P2 ;  /* 0x13c00080021acfae */ /* 0x0003e2000d101d70 */
[----:B------:R-:W-:-:S13]  /*115c0*/  ISETP.GE.AND P4, PT, R10, R5, PT ;  /* 0x000000050a00720c */ /* 0x000fda0003f86270 */
[----:B0-----:R-:W-:-:S05]  /*115d0*/  @!P4 LEA R14, P3, R20, R14, 0x1 ;  /* 0x0000000e140ec211 */ /* 0x001fca00078608ff */
[----:B------:R-:W-:Y:S02]  /*115e0*/  @!P4 IMAD.X R9, RZ, RZ, R0, P3 ;  /* 0x000000ffff09c224 */ /* 0x000fe400018e0600 */
[----:B-1----:R-:W-:Y:S02]  /*115f0*/  @!P4 IMAD.MOV.U32 R2, RZ, RZ, R14 ;  /* 0x000000ffff02c224 */ /* 0x002fe400078e000e */
[----:B------:R-:W-:Y:S01]  /*11600*/  @!P4 IMAD.MOV.U32 R3, RZ, RZ, R9 ;  /* 0x000000ffff03c224 */ /* 0x000fe200078e0009 */
[----:B------:R0:W1:Y:S04]  /*11610*/  SHFL.IDX PT, R14, R8, 0x1, 0x1c1f ;  /* 0x003c1f00080e7f89 */ /* 0x00006800000e0000 */
[----:B------:R0:W-:Y:S04]  /*11620*/  @!P4 LDGSTS.E.BYPASS.LTC128B.128 [R26+0xe400], desc[UR48][R2.64], !P0 ;  /* 0x0e400000021acfae */ /* 0x0001e8000c101d70 */
[----:B------:R0:W-:Y:S04]  /*11630*/  @!P4 LDGSTS.E.BYPASS.LTC128B.128 [R26+0x11400], desc[UR48][R2.64+0x40], !P1 ;  /* 0x11400040021acfae */ /* 0x0001e8000c901d70 */
[----:B------:R0:W-:Y:S02]  /*11640*/  @!P4 LDGSTS.E.BYPASS.LTC128B.128 [R26+0x14400], desc[UR48][R2.64+0x80], !P2 ;  /* 0x14400080021acfae */ /* 0x0001e4000d101d70 */
.L_x_10958:
[----:B------:R-:W-:Y:S02]  /*11650*/  VIADD R6, R6, 0xa0 ;  /* 0x000000a006067836 */ /* 0x000fe40000000000 */
[----:B------:R-:W-:-:S03]  /*11660*/  VIADD R0, R17, 0x2d800 ;  /* 0x0002d80011007836 */ /* 0x000fc60000000000 */
[----:B------:R-:W-:-:S13]  /*11670*/  ISETP.GE.AND P3, PT, R6, R5, PT ;  /* 0x000000050600720c */ /* 0x000fda0003f66270 */
[----:B01----:R-:W-:-:S05]  /*11680*/  @!P3 LEA R2, P4, R20, R14, 0x1 ;  /* 0x0000000e1402b211 */ /* 0x003fca00078808ff */
[----:B------:R-:W-:-:S05]  /*11690*/  @!P3 IMAD.X R3, RZ, RZ, R7, P4 ;  /* 0x000000ffff03b224 */ /* 0x000fca00020e0607 */
[----:B------:R-:W-:Y:S01]  /*116a0*/  @!PT LDS RZ, [RZ] ;  /* 0x00000000fffff984 */ /* 0x000fe20000000800 */
[----:B------:R-:W-:Y:S01]  /*116b0*/  @!PT LDS RZ, [RZ] ;  /* 0x00000000fffff984 */ /* 0x000fe20000000800 */
[----:B------:R-:W-:Y:S01]  /*116c0*/  @!PT LDS RZ, [RZ] ;  /* 0x00000000fffff984 */ /* 0x000fe20000000800 */
[----:B------:R0:W-:Y:S01]  /*116d0*/  @!P3 LDGSTS.E.BYPASS.LTC128B.128 [R26+0xec00], desc[UR48][R2.64], !P0 ;  /* 0x0ec00000021abfae */ /* 0x0001e2000c101d70 */
[----:B------:R-:W-:-:S03]  /*116e0*/  PLOP3.LUT P0, PT, PT, PT, PT, 0x80, 0x0 ;  /* 0x000000000000781c */ /* 0x000fc60003f0f070 */
[----:B------:R0:W-:Y:S04]  /*116f0*/  @!P3 LDGSTS.E.BYPASS.LTC128B.128 [R26+0x11c00], desc[UR48][R2.64+0x40], !P1 ;  /* 0x11c00040021abfae */ /* 0x0001e8000c901d70 */
[----:B------:R0:W-:Y:S01]  /*11700*/  @!P3 LDGSTS.E.BYPASS.LTC128B.128 [R26+0x14c00], desc[UR48][R2.64+0x80], !P2 ;  /* 0x14c00080021abfae */ /* 0x0001e2000d101d70 */
[----:B------:R-:W-:-:S05]  /*11710*/  NOP ;  /* 0x0000000000007918 */ /* 0x000fca0000000000 */
.L_x_10854:
[----:B------:R-:W-:Y:S02]  /*11720*/  PLOP3.LUT P1, PT, P1, P0, PT, 0xa2, 0x0 ;  /* 0x000000000000781c */ /* 0x000fe40000f21472 */
[----:B------:R-:W-:-:S08]  /*11730*/  @P0 R2UR P1, UR4, R17 ;  /* 0x00000000110402ca */ /* 0x000fd00000020000 */
[----:B------:R-:W-:-:S05]  /*11740*/  @P0 PLOP3.LUT P0, PT, P1, PT, PT, 0x80, 0x0 ;  /* 0x000000000000081c */ /* 0x000fca0000f0f070 */
[----:B------:R-:W-:Y:S01]  /*11750*/  @!P1 SYNCS.ARRIVE.TRANS64.RED.A0T1 RZ, [UR4+0x2d800], RZ ;  /* 0x02d800ffffff99a7 */ /* 0x000fe20008200404 */
[----:B------:R-:W-:Y:S07]  /*11760*/  @!P1 ARRIVES.LDGSTSBAR.64.TRANSCNT [UR4+0x2d800] ;  /* 0x02d80000ff0099b0 */ /* 0x000fee0008000a84 */
[----:B------:R-:W-:Y:S05]  /*11770*/  @P0 BRA.U.ANY `(.L_x_10854) ;  /* 0xfffffffd00e80947 */ /* 0x000fea000393ffff */
[----:B------:R-:W-:-:S05]  /*11780*/  VIADD R29, R29, 0x1 ;  /* 0x000000011d1d7836 */ /* 0x000fca0000000000 */
[----:B0-----:R-:W-:-:S04]  /*11790*/  LEA.HI R2, R29, R29, RZ, 0x1 ;  /* 0x0000001d1d027211 */ /* 0x001fc800078f08ff */
        /* <DEDUP_REMOVED lines=8> */
.L_x_10959:
[----:B------:R-:W-:Y:S05]  /*11820*/  BSYNC B0 ;  /* 0x0000000000007941 */ /* 0x000fea0003800000 */
.L_x_10855:
        /* <DEDUP_REMOVED lines=24> */
[----:B------:R-:W-:Y:S02]  /*119b0*/  ULDC.64 UR4, c[0x0][0x428] ;  /* 0x00010a0000047ab9 */ /* 0x000fe40000000a00 */
[----:B------:R-:W-:-:S04]  /*119c0*/  IMAD R10, R25, UR4, RZ ;  /* 0x00000004190a7c24 */ /* 0x000fc8000f8e02ff */
[----:B------:R-:W-:Y:S01]  /*119d0*/  IMAD R10, R23, UR5, R10 ;  /* 0x00000005170a7c24 */ /* 0x000fe2000f8e020a */
[----:B0-----:R-:W-:-:S13]  /*119e0*/  ISETP.NE.AND P0, PT, R5, 0x1, PT ;  /* 0x000000010500780c */ /* 0x001fda0003f05270 */
[----:B------:R-:W0:Y:S02]  /*119f0*/  @P0 LDC.64 R2, c[0x0][0x440] ;  /* 0x00011000ff020b82 */ /* 0x000e240000000a00 */
[----:B0-----:R-:W-:-:S04]  /*11a00*/  @P0 IMAD.HI.U32 R4, R6, R2, RZ ;  /* 0x0000000206040227 */ /* 0x001fc800078e00ff */
[----:B------:R-:W-:Y:S01]  /*11a10*/  IMAD.MOV.U32 R2, RZ, RZ, R6 ;  /* 0x000000ffff027224 */ /* 0x000fe200078e0006 */
[----:B------:R-:W-:-:S05]  /*11a20*/  @P0 SHF.R.U32.HI R2, RZ, R3, R4 ;  /* 0x00000003ff020219 */ /* 0x000fca0000011604 */
[----:B------:R-:W-:-:S04]  /*11a30*/  IMAD.MOV R3, RZ, RZ, -R2 ;  /* 0x000000ffff037224 */ /* 0x000fc800078e0a02 */
[----:B------:R-:W-:Y:S01]  /*11a40*/  IMAD R6, R5, R3, R6 ;  /* 0x0000000305067224 */ /* 0x000fe200078e0206 */
[--C-:B------:R-:W-:Y:S01]  /*11a50*/  SHF.R.S32.HI R3, RZ, 0x1f, R2.reuse ;  /* 0x0000001fff037819 */ /* 0x100fe20000011402 */
[----:B------:R-:W0:Y:S02]  /*11a60*/  LDC.64 R4, c[0x0][0x418] ;  /* 0x00010600ff047b82 */ /* 0x000e240000000a00 */
[----:B------:R-:W-:-:S04]  /*11a70*/  IMAD.WIDE.U32 R2, R23, UR4, R2 ;  /* 0x0000000417027c25 */ /* 0x000fc8000f8e0002 */
[----:B------:R-:W-:Y:S01]  /*11a80*/  IMAD.IADD R10, R10, 0x1, R3 ;  /* 0x000000010a0a7824 */ /* 0x000fe200078e0203 */
[----:B0-----:R-:W-:-:S04]  /*11a90*/  LEA R4, P0, R2, R4, 0x2 ;  /* 0x0000000402047211 */ /* 0x001fc800078010ff */
[----:B------:R-:W-:-:S05]  /*11aa0*/  LEA.HI.X R5, R2, R5, R10, 0x2, P0 ;  /* 0x0000000502057211 */ /* 0x000fca00000f140a */
[----:B------:R0:W5:Y:S04]  /*11ab0*/  LDG.E R4, desc[UR48][R4.64] ;  /* 0x0000003004047981 */ /* 0x000168000c1e1900 */
.L_x_10861:
[----:B------:R-:W0:Y:S01]  /*11ac0*/  S2R R2, SR_TID.X ;  /* 0x0000000000027919 */ /* 0x000e220000002100 */
[----:B------:R-:W-:Y:S01]  /*11ad0*/  IMAD R3, R8, 0x8, R17 ;  /* 0x0000000808037824 */ /* 0x000fe200078e0211 */
[----:B------:R-:W-:Y:S01]  /*11ae0*/  BSSY B1, `(.L_x_10862) ;  /* 0x0000006000017945 */ /* 0x000fe20003800000 */
[----:B0-----:R-:W-:Y:S02]  /*11af0*/  LOP3.LUT R5, R2, 0x7f, RZ, 0xc0, !PT ;  /* 0x0000007f02057812 */ /* 0x001fe400078ec0ff */
[----:B------:R-:W-:Y:S02]  /*11b00*/  SHF.L.U32 R2, R9, 0x1f, RZ ;  /* 0x0000001f09027819 */ /* 0x000fe400000006ff */
[----:B------:R-:W-:Y:S02]  /*11b10*/  ISETP.NE.AND P1, PT, R5, RZ, PT ;  /* 0x000000ff0500720c */ /* 0x000fe40003f25270 */
[----:B------:R-:W0:Y:S02]  /*11b20*/  SYNCS.PHASECHK.TRANS64.TRYWAIT P0, [R3+URZ+0x2d840], R2 ;  /* 0x02d84002030075a7 */ /* 0x000e24000800017f */
[----:B0-----:R-:W-:Y:S09]  /*11b30*/  @!P0 BRA `(.L_x_10863) ;  /* 0x0000003400808947 */ /* 0x001ff20003800000 */
.L_x_10960:
[----:B------:R-:W-:Y:S05]  /*11b40*/  BSYNC B1 ;  /* 0x0000000000017941 */ /* 0x000fea0003800000 */
.L_x_10862:
[----:B------:R-:W-:Y:S04]  /*11b50*/  BSSY B1, `(.L_x_10864) ;  /* 0x0000007000017945 */ /* 0x000fe80003800000 */
[----:B------:R-:W-:Y:S05]  /*11b60*/  @P1 BRA `(.L_x_10865) ;  /* 0x0000000000141947 */ /* 0x000fea0003800000 */
[----:B------:R-:W-:Y:S01]  /*11b70*/  ISETP.NE.AND P0, PT, R28, RZ, PT ;  /* 0x000000ff1c00720c */ /* 0x000fe20003f05270 */
[----:B0-----:R-:W-:-:S04]  /*11b80*/  IMAD.MOV.U32 R2, RZ, RZ, 0x6000 ;  /* 0x00006000ff027424 */ /* 0x001fc800078e00ff */
[----:B------:R1:W-:Y:S08]  /*11b90*/  SYNCS.ARRIVE.TRANS64 RZ, [R3+URZ+0x2d830], R2 ;  /* 0x02d8300203ff79a7 */ /* 0x0003f0000800003f */
[----:B------:R-:W-:Y:S05]  /*11ba0*/  @!P0 BRA `(.L_x_10865) ;  /* 0x0000000000048947 */ /* 0x000fea0003800000 */
[----:B------:R-:W-:Y:S01]  /*11bb0*/  BPT.TRAP 0x1 ;  /* 0x000000040000795c */ /* 0x000fe20000300000 */
.L_x_10865:
[----:B------:R-:W-:Y:S05]  /*11bc0*/  BSYNC B1 ;  /* 0x0000000000017941 */ /* 0x000fea0003800000 */
.L_x_10864:
[----:B------:R-:W-:Y:S01]  /*11bd0*/  IMAD.MOV.U32 R12, RZ, RZ, RZ ;  /* 0x000000ffff0c7224 */ /* 0x000fe200078e00ff */
[----:B------:R-:W-:Y:S01]  /*11be0*/  UIADD3 UR4, UP0, UR46, 0x370, URZ ;  /* 0x000003702e047890 */ /* 0x000fe2000ff1e03f */
[----:B------:R-:W-:Y:S01]  /*11bf0*/  IMAD R11, R8, 0x6000, R17 ;  /* 0x00006000080b7824 */ /* 0x000fe200078e0211 */
[----:B------:R-:W-:Y:S01]  /*11c00*/  PLOP3.LUT P0, PT, PT, PT, PT, 0x80, 0x0 ;  /* 0x000000000000781c */ /* 0x000fe20003f0f070 */
[----:B01----:R-:W-:Y:S01]  /*11c10*/  VIADD R3, R3, 0x2d830 ;  /* 0x0002d83003037836 */ /* 0x003fe20000000000 */
[----:B------:R-:W-:Y:S01]  /*11c20*/  R2UR UR10, R12 ;  /* 0x000000000c0a72ca */ /* 0x000fe200000e0000 */
[----:B------:R-:W-:Y:S01]  /*11c30*/  IMAD.SHL.U32 R2, R6, 0x80, RZ ;  /* 0x0000008006027824 */ /* 0x000fe200078e00ff */
[----:B------:R-:W-:Y:S01]  /*11c40*/  UIADD3.X UR5, URZ, UR47, URZ, UP0, !UPT ;  /* 0x0000002f3f057290 */ /* 0x000fe200087fe43f */
[----:B------:R-:W-:Y:S01]  /*11c50*/  VIADD R5, R11, 0x15400 ;  /* 0x000154000b057836 */ /* 0x000fe20000000000 */
[----:B------:R-:W-:Y:S01]  /*11c60*/  UMOV UR6, 0x0 ;  /* 0x0000000000067882 */ /* 0x000fe20000000000 */
[----:B------:R-:W-:-:S10]  /*11c70*/  UMOV UR7, 0x14f00000 ;  /* 0x14f0000000077882 */ /* 0x000fd40000000000 */
.L_x_10866:
        /* <DEDUP_REMOVED lines=16> */
.L_x_10867:
        /* <DEDUP_REMOVED lines=16> */
.L_x_10868:
        /* <DEDUP_REMOVED lines=15> */
.L_x_10961:
[----:B------:R-:W-:Y:S05]  /*11f70*/  BSYNC B1 ;  /* 0x0000000000017941 */ /* 0x000fea0003800000 */
.L_x_10869:
[----:B------:R-:W-:Y:S01]  /*11f80*/  BSSY B1, `(.L_x_10871) ;  /* 0x000000a000017945 */ /* 0x000fe20003800000 */
[----:B0-----:R-:W-:Y:S02]  /*11f90*/  IMAD.MOV.U32 R2, RZ, RZ, 0x0 ;  /* 0x00000000ff027424 */ /* 0x001fe400078e00ff */
[----:B------:R-:W-:Y:S01]  /*11fa0*/  IMAD.MOV.U32 R3, RZ, RZ, 0x14f00000 ;  /* 0x14f00000ff037424 */ /* 0x000fe200078e00ff */
[----:B------:R-:W-:Y:S06]  /*11fb0*/  @P1 BRA `(.L_x_10872) ;  /* 0x0000000000181947 */ /* 0x000fec0003800000 */
[----:B------:R-:W-:Y:S01]  /*11fc0*/  ISETP.NE.AND P0, PT, R28, RZ, PT ;  /* 0x000000ff1c00720c */ /* 0x000fe20003f05270 */
[----:B------:R-:W-:Y:S02]  /*11fd0*/  IMAD R11, R16, 0x8, R17 ;  /* 0x00000008100b7824 */ /* 0x000fe400078e0211 */
[----:B------:R-:W-:-:S04]  /*11fe0*/  IMAD.MOV.U32 R14, RZ, RZ, 0x6000 ;  /* 0x00006000ff0e7424 */ /* 0x000fc800078e00ff */
[----:B------:R0:W-:Y:S06]  /*11ff0*/  SYNCS.ARRIVE.TRANS64 RZ, [R11+URZ+0x2d850], R14 ;  /* 0x02d8500e0bff79a7 */ /* 0x0001ec000800003f */
[----:B------:R-:W-:Y:S05]  /*12000*/  @!P0 BRA `(.L_x_10872) ;  /* 0x0000000000048947 */ /* 0x000fea0003800000 */
[----:B------:R-:W-:Y:S01]  /*12010*/  BPT.TRAP 0x1 ;  /* 0x000000040000795c */ /* 0x000fe20000300000 */
.L_x_10872:
[----:B------:R-:W-:Y:S05]  /*12020*/  BSYNC B1 ;  /* 0x0000000000017941 */ /* 0x000fea0003800000 */
.L_x_10871:
[----:B------:R-:W-:Y:S01]  /*12030*/  R2UR UR6, R2 ;  /* 0x00000000020672ca */ /* 0x000fe200000e0000 */
[--C-:B0-----:R-:W-:Y:S01]  /*12040*/  IMAD R11, R16, 0x8, R17.reuse ;  /* 0x00000008100b7824 */ /* 0x101fe200078e0211 */
[----:B------:R-:W-:Y:S01]  /*12050*/  R2UR UR7, R3 ;  /* 0x00000000030772ca */ /* 0x000fe200000e0000 */
[----:B------:R-:W-:Y:S01]  /*12060*/  UIADD3 UR4, UP0, UR46, 0x470, URZ ;  /* 0x000004702e047890 */ /* 0x000fe2000ff1e03f */
[----:B------:R-:W-:Y:S01]  /*12070*/  R2UR UR10, R12 ;  /* 0x000000000c0a72ca */ /* 0x000fe200000e0000 */
[----:B------:R-:W-:Y:S01]  /*12080*/  IMAD R12, R16, 0x6000, R17 ;  /* 0x00006000100c7824 */ /* 0x000fe200078e0211 */
[----:B------:R-:W-:Y:S01]  /*12090*/  PLOP3.LUT P0, PT, PT, PT, PT, 0x80, 0x0 ;  /* 0x000000000000781c */ /* 0x000fe20003f0f070 */
[----:B------:R-:W-:Y:S01]  /*120a0*/  IMAD.SHL.U32 R13, R22, 0x80, RZ ;  /* 0x00000080160d7824 */ /* 0x000fe200078e00ff */
[----:B------:R-:W-:Y:S01]  /*120b0*/  UIADD3.X UR5, URZ, UR47, URZ, UP0, !UPT ;  /* 0x0000002f3f057290 */ /* 0x000fe200087fe43f */
[----:B------:R-:W-:Y:S02]  /*120c0*/  VIADD R11, R11, 0x2d850 ;  /* 0x0002d8500b0b7836 */ /* 0x000fe40000000000 */
[----:B------:R-:W-:-:S09]  /*120d0*/  VIADD R14, R12, 0x400 ;  /* 0x000004000c0e7836 */ /* 0x000fd20000000000 */
.L_x_10873:
        /* <DEDUP_REMOVED lines=15> */
.L_x_10874:
        /* <DEDUP_REMOVED lines=15> */
.L_x_10875:
        /* <DEDUP_REMOVED lines=12> */
.L_x_10860:
[----:B------:R-:W-:Y:S05]  /*12380*/  BSYNC B0 ;  /* 0x0000000000007941 */ /* 0x000fea0003800000 */
.L_x_10859:
[----:B------:R-:W-:Y:S01]  /*12390*/  UIADD3 UR4, UR40, -0x3, URZ ;  /* 0xfffffffd28047890 */ /* 0x000fe2000fffe03f */
[----:B------:R-:W-:Y:S02]  /*123a0*/  IMAD.MOV.U32 R16, RZ, RZ, R8 ;  /* 0x000000ffff107224 */ /* 0x000fe400078e0008 */
[----:B------:R-:W-:-:S03]  /*123b0*/  IMAD.MOV.U32 R24, RZ, RZ, R9 ;  /* 0x000000ffff187224 */ /* 0x000fc600078e0009 */
[----:B------:R-:W-:-:S07]  /*123c0*/  IMAD.U32 R6, RZ, RZ, UR4 ;  /* 0x00000004ff067e24 */ /* 0x000fce000f8e00ff */
.L_x_10858:
[----:B------:R-:W-:Y:S01]  /*123d0*/  ULOP3.LUT UR4, URZ, UR40, URZ, 0x33, !UPT ;  /* 0x000000283f047292 */ /* 0x000fe2000f8e333f */
[----:B------:R-:W-:Y:S01]  /*123e0*/  VIADD R7, R7, 0xfffffffe ;  /* 0xfffffffe07077836 */ /* 0x000fe20000000000 */
[----:B------:R-:W-:Y:S04]  /*123f0*/  BSSY B0, `(.L_x_10857) ;  /* 0x000015a000007945 */ /* 0x000fe80003800000 */
[----:B------:R-:W-:-:S13]  /*12400*/  ISETP.NE.AND P0, PT, R7, UR4, PT ;  /* 0x0000000407007c0c */ /* 0x000fda000bf05270 */
[----:B------:R-:W-:Y:S05]  /*12410*/  @!P0 BRA `(.L_x_10876) ;  /* 0x00000014005c8947 */ /* 0x000fea0003800000 */
[----:B------:R-:W-:-:S07]  /*12420*/  IMAD.MOV.U32 R4, RZ, RZ, R18 ;  /* 0x000000ffff047224 */ /* 0x000fce00078e0012 */
.L_x_10911:
[----:B------:R-:W-:Y:S01]  /*12430*/  LOP3.LUT P1, RZ, R19, 0x2, RZ, 0xc0, !PT ;  /* 0x0000000213ff7812 */ /* 0x000fe2000782c0ff */
[----:B------:R-:W-:Y:S01]  /*12440*/  VIADD R7, R16, 0x1 ;  /* 0x0000000110077836 */ /* 0x000fe20000000000 */
[----:B------:R-:W-:Y:S05]  /*12450*/  YIELD ;  /* 0x0000000000007946 */ /* 0x000fea0003800000 */
[----:B------:R-:W-:Y:S01]  /*12460*/  ISETP.NE.AND P0, PT, R7, 0x2, PT ;  /* 0x000000020700780c */ /* 0x000fe20003f05270 */
[----:B------:R-:W-:Y:S03]  /*12470*/  BSSY B1, `(.L_x_10877) ;  /* 0x00000a4000017945 */ /* 0x000fe60003800000 */
[----:B------:R-:W-:-:S02]  /*12480*/  SEL R3, RZ, 0x1, P0 ;  /* 0x00000001ff037807 */ /* 0x000fc40000000000 */
        /* <DEDUP_REMOVED lines=15> */
[----:B------:R-:W-:-:S04]  /*12580*/  IMAD.MOV R9, RZ, RZ, -R2 ;  /* 0x000000ffff097224 */ /* 0x000fc800078e0a02 */
[----:B------:R-:W-:Y:S02]  /*12590*/  IMAD R9, R5, R9, R6 ;  /* 0x0000000905097224 */ /* 0x000fe400078e0206 */
[C---:B------:R-:W-:Y:S02]  /*125a0*/  IMAD R5, R23.reuse, UR5, R4 ;  /* 0x0000000517057c24 */ /* 0x040fe4000f8e0204 */
[----:B------:R-:W-:Y:S01]  /*125b0*/  IMAD.WIDE.U32 R2, R23, UR4, R2 ;  /* 0x0000000417027c25 */ /* 0x000fe2000f8e0002 */
[----:B------:R-:W-:-:S03]  /*125c0*/  ULDC.64 UR4, c[0x0][0x418] ;  /* 0x0001060000047ab9 */ /* 0x000fc60000000a00 */
[----:B------:R-:W-:Y:S01]  /*125d0*/  IMAD.IADD R5, R5, 0x1, R3 ;  /* 0x0000000105057824 */ /* 0x000fe200078e0203 */
[----:B------:R-:W-:-:S04]  /*125e0*/  LEA R4, P0, R2, UR4, 0x2 ;  /* 0x0000000402047c11 */ /* 0x000fc8000f8010ff */
[----:B------:R-:W-:-:S05]  /*125f0*/  LEA.HI.X R5, R2, UR5, R5, 0x2, P0 ;  /* 0x0000000502057c11 */ /* 0x000fca00080f1405 */
[----:B------:R0:W5:Y:S04]  /*12600*/  LDG.E R4, desc[UR48][R4.64] ;  /* 0x0000003004047981 */ /* 0x000168000c1e1900 */
.L_x_10879:
        /* <DEDUP_REMOVED lines=8> */
.L_x_10962:
[----:B------:R-:W-:Y:S05]  /*12690*/  BSYNC B2 ;  /* 0x0000000000027941 */ /* 0x000fea0003800000 */
.L_x_10880:
[----:B------:R-:W-:Y:S04]  /*126a0*/  BSSY B2, `(.L_x_10882) ;  /* 0x0000007000027945 */ /* 0x000fe80003800000 */
[----:B------:R-:W-:Y:S05]  /*126b0*/  @P1 BRA `(.L_x_10883) ;  /* 0x0000000000141947 */ /* 0x000fea0003800000 */
[----:B------:R-:W-:Y:S01]  /*126c0*/  ISETP.NE.AND P0, PT, R28, RZ, PT ;  /* 0x000000ff1c00720c */ /* 0x000fe20003f05270 */
[----:B0-----:R-:W-:-:S04]  /*126d0*/  IMAD.MOV.U32 R2, RZ, RZ, 0x6000 ;  /* 0x00006000ff027424 */ /* 0x001fc800078e00ff */
[----:B------:R1:W-:Y:S08]  /*126e0*/  SYNCS.ARRIVE.TRANS64 RZ, [R3+URZ+0x2d830], R2 ;  /* 0x02d8300203ff79a7 */ /* 0x0003f0000800003f */
[----:B------:R-:W-:Y:S05]  /*126f0*/  @!P0 BRA `(.L_x_10883) ;  /* 0x0000000000048947 */ /* 0x000fea0003800000 */
[----:B------:R-:W-:Y:S01]  /*12700*/  BPT.TRAP 0x1 ;  /* 0x000000040000795c */ /* 0x000fe20000300000 */
.L_x_10883:
[----:B------:R-:W-:Y:S05]  /*12710*/  BSYNC B2 ;  /* 0x0000000000027941 */ /* 0x000fea0003800000 */
.L_x_10882:
        /* <DEDUP_REMOVED lines=11> */
.L_x_10884:
        /* <DEDUP_REMOVED lines=16> */
.L_x_10885:
        /* <DEDUP_REMOVED lines=16> */
.L_x_10886:
        /* <DEDUP_REMOVED lines=15> */
.L_x_10963:
[----:B------:R-:W-:Y:S05]  /*12ac0*/  BSYNC B2 ;  /* 0x0000000000027941 */ /* 0x000fea0003800000 */
.L_x_10887:
[----:B------:R-:W-:Y:S01]  /*12ad0*/  BSSY B2, `(.L_x_10889) ;  /* 0x0000009000027945 */ /* 0x000fe20003800000 */
[----:B------:R-:W-:Y:S02]  /*12ae0*/  IMAD.MOV.U32 R2, RZ, RZ, 0x0 ;  /* 0x00000000ff027424 */ /* 0x000fe400078e00ff */
[----:B0-----:R-:W-:Y:S01]  /*12af0*/  IMAD.MOV.U32 R3, RZ, RZ, 0x14f00000 ;  /* 0x14f00000ff037424 */ /* 0x001fe200078e00ff */
[----:B------:R-:W-:Y:S06]  /*12b00*/  @P1 BRA `(.L_x_10890) ;  /* 0x0000000000141947 */ /* 0x000fec0003800000 */
[----:B------:R-:W-:Y:S01]  /*12b10*/  ISETP.NE.AND P0, PT, R28, RZ, PT ;  /* 0x000000ff1c00720c */ /* 0x000fe20003f05270 */
[----:B------:R-:W-:-:S04]  /*12b20*/  IMAD.MOV.U32 R13, RZ, RZ, 0x6000 ;  /* 0x00006000ff0d7424 */ /* 0x000fc800078e00ff */
[----:B------:R0:W-:Y:S08]  /*12b30*/  SYNCS.ARRIVE.TRANS64 RZ, [R12+URZ+0x50], R13 ;  /* 0x0000500d0cff79a7 */ /* 0x0001f0000800003f */
[----:B------:R-:W-:Y:S05]  /*12b40*/  @!P0 BRA `(.L_x_10890) ;  /* 0x0000000000048947 */ /* 0x000fea0003800000 */
[----:B------:R-:W-:Y:S01]  /*12b50*/  BPT.TRAP 0x1 ;  /* 0x000000040000795c */ /* 0x000fe20000300000 */
.L_x_10890:
[----:B------:R-:W-:Y:S05]  /*12b60*/  BSYNC B2 ;  /* 0x0000000000027941 */ /* 0x000fea0003800000 */
.L_x_10889:
        /* <DEDUP_REMOVED lines=10> */
.L_x_10891:
        /* <DEDUP_REMOVED lines=15> */
.L_x_10892:
        /* <DEDUP_REMOVED lines=15> */
.L_x_10893:
        /* <DEDUP_REMOVED lines=12> */
.L_x_10878:
[----:B------:R-:W-:Y:S05]  /*12eb0*/  BSYNC B1 ;  /* 0x0000000000017941 */ /* 0x000fea0003800000 */
.L_x_10877:
[----:B------:R-:W-:Y:S01]  /*12ec0*/  LOP3.LUT P1, RZ, R19, 0x2, RZ, 0xc0, !PT ;  /* 0x0000000213ff7812 */ /* 0x000fe2000782c0ff */
[----:B------:R-:W-:Y:S01]  /*12ed0*/  VIADD R16, R7, 0x1 ;  /* 0x0000000107107836 */ /* 0x000fe20000000000 */
[----:B------:R-:W-:Y:S01]  /*12ee0*/  BSSY B1, `(.L_x_10894) ;  /* 0x00000a7000017945 */ /* 0x000fe20003800000 */
[----:B------:R-:W-:-:S03]  /*12ef0*/  VIADD R9, R6, 0xffffffff ;  /* 0xffffffff06097836 */ /* 0x000fc60000000000 */
        /* <DEDUP_REMOVED lines=24> */
[----:B------:R-:W-:-:S05]  /*13080*/  LEA.HI.X R5, R2, UR5, R3, 0x2, P0 ;  /* 0x0000000502057c11 */ /* 0x000fca00080f1403 */
[----:B------:R0:W5:Y:S04]  /*13090*/  LDG.E R4, desc[UR48][R4.64] ;  /* 0x0000003004047981 */ /* 0x000168000c1e1900 */
.L_x_10896:
[----:B------:R-:W-:Y:S01]  /*130a0*/  IMAD R2, R16, 0x8, R17 ;  /* 0x0000000810027824 */ /* 0x000fe200078e0211 */
[----:B------:R-:W-:Y:S01]  /*130b0*/  SHF.L.U32 R3, R24, 0x1f, RZ ;  /* 0x0000001f18037819 */ /* 0x000fe200000006ff */
[----:B------:R-:W-:Y:S03]  /*130c0*/  BSSY B2, `(.L_x_10897) ;  /* 0x0000003000027945 */ /* 0x000fe60003800000 */
[----:B------:R-:W1:Y:S02]  /*130d0*/  SYNCS.PHASECHK.TRANS64.TRYWAIT P0, [R2+URZ+0x2d840], R3 ;  /* 0x02d84003020075a7 */ /* 0x000e64000800017f */
[----:B-1----:R-:W-:Y:S05]  /*130e0*/  @!P0 BRA `(.L_x_10898) ;  /* 0x0000002000648947 */ /* 0x002fea0003800000 */
.L_x_10964:
[----:B------:R-:W-:Y:S05]  /*130f0*/  BSYNC B2 ;  /* 0x0000000000027941 */ /* 0x000fea0003800000 */
.L_x_10897:
[----:B0-----:R-:W0:Y:S01]  /*13100*/  S2R R5, SR_TID.X ;  /* 0x0000000000057919 */ /* 0x001e220000002100 */
[----:B------:R-:W-:Y:S01]  /*13110*/  BSSY B2, `(.L_x_10899) ;  /* 0x0000009000027945 */ /* 0x000fe20003800000 */
[----:B0-----:R-:W-:-:S04]  /*13120*/  LOP3.LUT R5, R5, 0x7f, RZ, 0xc0, !PT ;  /* 0x0000007f05057812 */ /* 0x001fc800078ec0ff */
[----:B------:R-:W-:-:S13]  /*13130*/  ISETP.NE.AND P1, PT, R5, RZ, PT ;  /* 0x000000ff0500720c */ /* 0x000fda0003f25270 */
[----:B------:R-:W-:Y:S05]  /*13140*/  @P1 BRA `(.L_x_10900) ;  /* 0x0000000000141947 */ /* 0x000fea0003800000 */
[----:B------:R-:W-:Y:S01]  /*13150*/  ISETP.NE.AND P0, PT, R28, RZ, PT ;  /* 0x000000ff1c00720c */ /* 0x000fe20003f05270 */
[----:B-1----:R-:W-:-:S04]  /*13160*/  IMAD.MOV.U32 R3, RZ, RZ, 0x6000 ;  /* 0x00006000ff037424 */ /* 0x002fc800078e00ff */
[----:B------:R0:W-:Y:S08]  /*13170*/  SYNCS.ARRIVE.TRANS64 RZ, [R2+URZ+0x2d830], R3 ;  /* 0x02d8300302ff79a7 */ /* 0x0001f0000800003f */
[----:B------:R-:W-:Y:S05]  /*13180*/  @!P0 BRA `(.L_x_10900) ;  /* 0x0000000000048947 */ /* 0x000fea0003800000 */
[----:B------:R-:W-:Y:S01]  /*13190*/  BPT.TRAP 0x1 ;  /* 0x000000040000795c */ /* 0x000fe20000300000 */
.L_x_10900:
[----:B------:R-:W-:Y:S05]  /*131a0*/  BSYNC B2 ;  /* 0x0000000000027941 */ /* 0x000fea0003800000 */
.L_x_10899:
[----:B------:R-:W-:Y:S01]  /*131b0*/  IMAD.MOV.U32 R5, RZ, RZ, RZ ;  /* 0x000000ffff057224 */ /* 0x000fe200078e00ff */
[----:B------:R-:W-:Y:S01]  /*131c0*/  UIADD3 UR4, UP0, UR46, 0x370, URZ ;  /* 0x000003702e047890 */ /* 0x000fe2000ff1e03f */
[C---:B01----:R-:W-:Y:S01]  /*131d0*/  IMAD R3, R16.reuse, 0x8, R0 ;  /* 0x0000000810037824 */ /* 0x043fe200078e0200 */
[----:B------:R-:W-:Y:S01]  /*131e0*/  PLOP3.LUT P0, PT, PT, PT, PT, 0x80, 0x0 ;  /* 0x000000000000781c */ /* 0x000fe20003f0f070 */
[----:B------:R-:W-:Y:S01]  /*131f0*/  IMAD R13, R16, 0x6000, R17 ;  /* 0x00006000100d7824 */ /* 0x000fe200078e0211 */
[----:B------:R-:W-:Y:S01]  /*13200*/  R2UR UR10, R5 ;  /* 0x00000000050a72ca */ /* 0x000fe200000e0000 */
[----:B------:R-:W-:Y:S01]  /*13210*/  VIADD R3, R3, 0x30 ;  /* 0x0000003003037836 */ /* 0x000fe20000000000 */
[----:B------:R-:W-:Y:S01]  /*13220*/  UIADD3.X UR5, URZ, UR47, URZ, UP0, !UPT ;  /* 0x0000002f3f057290 */ /* 0x000fe200087fe43f */
[----:B------:R-:W-:Y:S01]  /*13230*/  IMAD.SHL.U32 R2, R10, 0x80, RZ ;  /* 0x000000800a027824 */ /* 0x000fe200078e00ff */
[----:B------:R-:W-:Y:S01]  /*13240*/  UMOV UR6, 0x0 ;  /* 0x0000000000067882 */ /* 0x000fe20000000000 */
[----:B------:R-:W-:Y:S01]  /*13250*/  VIADD R11, R13, 0x15400 ;  /* 0x000154000d0b7836 */ /* 0x000fe20000000000 */
[----:B------:R-:W-:-:S09]  /*13260*/  UMOV UR7, 0x14f00000 ;  /* 0x14f0000000077882 */ /* 0x000fd20000000000 */
.L_x_10901:
        /* <DEDUP_REMOVED lines=16> */
.L_x_10902:
        /* <DEDUP_REMOVED lines=16> */
.L_x_10903:
        /* <DEDUP_REMOVED lines=15> */
.L_x_10965:
[----:B------:R-:W-:Y:S05]  /*13560*/  BSYNC B2 ;  /* 0x0000000000027941 */ /* 0x000fea0003800000 */
.L_x_10904:
[----:B------:R-:W-:Y:S01]  /*13570*/  BSSY B2, `(.L_x_10906) ;  /* 0x0000009000027945 */ /* 0x000fe20003800000 */
[----:B0-----:R-:W-:Y:S02]  /*13580*/  IMAD.MOV.U32 R2, RZ, RZ, 0x0 ;  /* 0x00000000ff027424 */ /* 0x001fe400078e00ff */
[----:B------:R-:W-:Y:S01]  /*13590*/  IMAD.MOV.U32 R3, RZ, RZ, 0x14f00000 ;  /* 0x14f00000ff037424 */ /* 0x000fe200078e00ff */
[----:B------:R-:W-:Y:S06]  /*135a0*/  @P1 BRA `(.L_x_10907) ;  /* 0x0000000000141947 */ /* 0x000fec0003800000 */
[----:B------:R-:W-:Y:S01]  /*135b0*/  ISETP.NE.AND P0, PT, R28, RZ, PT ;  /* 0x000000ff1c00720c */ /* 0x000fe20003f05270 */
[----:B------:R-:W-:-:S04]  /*135c0*/  IMAD.MOV.U32 R13, RZ, RZ, 0x6000 ;  /* 0x00006000ff0d7424 */ /* 0x000fc800078e00ff */
[----:B------:R0:W-:Y:S08]  /*135d0*/  SYNCS.ARRIVE.TRANS64 RZ, [R8+URZ+0x50], R13 ;  /* 0x0000500d08ff79a7 */ /* 0x0001f0000800003f */
[----:B------:R-:W-:Y:S05]  /*135e0*/  @!P0 BRA `(.L_x_10907) ;  /* 0x0000000000048947 */ /* 0x000fea0003800000 */
[----:B------:R-:W-:Y:S01]  /*135f0*/  BPT.TRAP 0x1 ;  /* 0x000000040000795c */ /* 0x000fe20000300000 */
.L_x_10907:
[----:B------:R-:W-:Y:S05]  /*13600*/  BSYNC B2 ;  /* 0x0000000000027941 */ /* 0x000fea0003800000 */
.L_x_10906:
        /* <DEDUP_REMOVED lines=10> */
.L_x_10908:
        /* <DEDUP_REMOVED lines=15> */
.L_x_10909:
        /* <DEDUP_REMOVED lines=15> */
.L_x_10910:
        /* <DEDUP_REMOVED lines=12> */
.L_x_10895:
[----:B------:R-:W-:Y:S05]  /*13950*/  BSYNC B1 ;  /* 0x0000000000017941 */ /* 0x000fea0003800000 */
.L_x_10894:
[----:B------:R-:W-:Y:S01]  /*13960*/  ISETP.GT.AND P0, PT, R9, UR39, PT ;  /* 0x0000002709007c0c */ /* 0x000fe2000bf04270 */
[----:B------:R-:W-:-:S12]  /*13970*/  VIADD R6, R6, 0xfffffffe ;  /* 0xfffffffe06067836 */ /* 0x000fd80000000000 */
[----:B------:R-:W-:Y:S05]  /*13980*/  @P0 BRA `(.L_x_10911) ;  /* 0xffffffe800a80947 */ /* 0x000fea000383ffff */
.L_x_10876:
[----:B------:R-:W-:Y:S05]  /*13990*/  BSYNC B0 ;  /* 0x0000000000007941 */ /* 0x000fea0003800000 */
.L_x_10857:
[----:B------:R-:W1:Y:S01]  /*139a0*/  S2R R0, SR_TID.X ;  /* 0x0000000000007919 */ /* 0x000e620000002100 */
[----:B------:R-:W-:Y:S01]  /*139b0*/  BSSY B0, `(.L_x_10912) ;  /* 0x0000010000007945 */ /* 0x000fe20003800000 */
        /* <DEDUP_REMOVED lines=14> */
[----:B0-----:R-:W-:-:S07]  /*13aa0*/  IADD3 R27, R0, UR42, R27 ;  /* 0x0000002a001b7c10 */ /* 0x001fce000fffe01b */
.L_x_10913:
[----:B------:R-:W-:Y:S05]  /*13ab0*/  BSYNC B0 ;  /* 0x0000000000007941 */ /* 0x000fea0003800000 */
.L_x_10912:
[----:B------:R-:W-:Y:S01]  /*13ac0*/  LOP3.LUT P0, RZ, R19, 0x2, RZ, 0xc0, !PT ;  /* 0x0000000213ff7812 */ /* 0x000fe2000780c0ff */
[----:B------:R-:W-:-:S12]  /*13ad0*/  BSSY B0, `(.L_x_10914) ;  /* 0x0000043000007945 */ /* 0x000fd80003800000 */
[----:B------:R-:W-:Y:S05]  /*13ae0*/  @!P0 BRA `(.L_x_10915) ;  /* 0x0000000400048947 */ /* 0x000fea0003800000 */
[----:B------:R-:W-:Y:S01]  /*13af0*/  IMAD R3, R16, 0x8, R17 ;  /* 0x0000000810037824 */ /* 0x000fe200078e0211 */
[----:B------:R-:W-:Y:S01]  /*13b00*/  SHF.L.U32 R0, R24, 0x1f, RZ ;  /* 0x0000001f18007819 */ /* 0x000fe200000006ff */
[----:B------:R-:W-:Y:S01]  /*13b10*/  BSSY B1, `(.L_x_10916) ;  /* 0x0000004000017945 */ /* 0x000fe20003800000 */
[----:B------:R-:W-:Y:S02]  /*13b20*/  ISETP.NE.AND P2, PT, R6, RZ, PT ;  /* 0x000000ff0600720c */ /* 0x000fe40003f45270 */
[----:B------:R-:W1:Y:S02]  /*13b30*/  SYNCS.PHASECHK.TRANS64.TRYWAIT P0, [R3+URZ+0x2d860], R0 ;  /* 0x02d86000030075a7 */ /* 0x000e64000800017f */
[----:B-1----:R-:W-:Y:S09]  /*13b40*/  @!P0 BRA `(.L_x_10917) ;  /* 0x0000001400f48947 */ /* 0x002ff20003800000 */
.L_x_10966:
[----:B------:R-:W-:Y:S05]  /*13b50*/  BSYNC B1 ;  /* 0x0000000000017941 */ /* 0x000fea0003800000 */
.L_x_10916:
[----:B------:R-:W-:Y:S04]  /*13b60*/  BSSY B1, `(.L_x_10918) ;  /* 0x0000007000017945 */ /* 0x000fe80003800000 */
[----:B------:R-:W-:Y:S05]  /*13b70*/  @P2 BRA `(.L_x_10919) ;  /* 0x0000000000142947 */ /* 0x000fea0003800000 */
[----:B------:R-:W-:Y:S01]  /*13b80*/  ISETP.NE.AND P0, PT, R28, RZ, PT ;  /* 0x000000ff1c00720c */ /* 0x000fe20003f05270 */
[----:B-1----:R-:W-:-:S04]  /*13b90*/  IMAD.MOV.U32 R0, RZ, RZ, 0x6000 ;  /* 0x00006000ff007424 */ /* 0x002fc800078e00ff */
[----:B------:R2:W-:Y:S08]  /*13ba0*/  SYNCS.ARRIVE.TRANS64 RZ, [R3+URZ+0x2d850], R0 ;  /* 0x02d8500003ff79a7 */ /* 0x0005f0000800003f */
[----:B------:R-:W-:Y:S05]  /*13bb0*/  @!P0 BRA `(.L_x_10919) ;  /* 0x0000000000048947 */ /* 0x000fea0003800000 */
[----:B------:R-:W-:Y:S01]  /*13bc0*/  BPT.TRAP 0x1 ;  /* 0x000000040000795c */ /* 0x000fe20000300000 */
.L_x_10919:
[----:B------:R-:W-:Y:S05]  /*13bd0*/  BSYNC B1 ;  /* 0x0000000000017941 */ /* 0x000fea0003800000 */
.L_x_10918:
[----:B-12---:R-:W-:Y:S01]  /*13be0*/  IMAD R0, R16, 0x6000, R17 ;  /* 0x0000600010007824 */ /* 0x006fe200078e0211 */
[----:B------:R-:W-:Y:S01]  /*13bf0*/  UIADD3 UR4, UP0, UR46, 0x470, URZ ;  /* 0x000004702e047890 */ /* 0x000fe2000ff1e03f */
[----:B0-----:R-:W-:Y:S01]  /*13c00*/  VIADD R2, R3, 0x2d850 ;  /* 0x0002d85003027836 */ /* 0x001fe20000000000 */
[----:B------:R-:W-:Y:S01]  /*13c10*/  PLOP3.LUT P0, PT, PT, PT, PT, 0x80, 0x0 ;  /* 0x000000000000781c */ /* 0x000fe20003f0f070 */
[----:B------:R-:W-:Y:S01]  /*13c20*/  IMAD.SHL.U32 R22, R22, 0x80, RZ ;  /* 0x0000008016167824 */ /* 0x000fe200078e00ff */
[----:B------:R-:W-:Y:S01]  /*13c30*/  UIADD3.X UR5, URZ, UR47, URZ, UP0, !UPT ;  /* 0x0000002f3f057290 */ /* 0x000fe200087fe43f */
[----:B------:R-:W-:Y:S01]  /*13c40*/  VIADD R3, R0, 0x400 ;  /* 0x0000040000037836 */ /* 0x000fe20000000000 */
[----:B------:R-:W-:Y:S01]  /*13c50*/  UMOV UR6, 0x0 ;  /* 0x0000000000067882 */ /* 0x000fe20000000000 */
[----:B------:R-:W-:Y:S01]  /*13c60*/  UMOV UR7, 0x14f00000 ;  /* 0x14f0000000077882 */ /* 0x000fe20000000000 */
[----:B------:R-:W-:-:S08]  /*13c70*/  UMOV UR10, URZ ;  /* 0x0000003f000a7c82 */ /* 0x000fd00008000000 */
.L_x_10920:
        /* <DEDUP_REMOVED lines=15> */
.L_x_10921:
        /* <DEDUP_REMOVED lines=15> */
.L_x_10922:
        /* <DEDUP_REMOVED lines=9> */
[----:B-1----:R-:W-:Y:S05]  /*13ef0*/  @P0 BRA.U.ANY `(.L_x_10922) ;  /* 0xfffffffd00d80947 */ /* 0x002fea000393ffff */
.L_x_10915:
[----:B------:R-:W-:Y:S05]  /*13f00*/  BSYNC B0 ;  /* 0x0000000000007941 */ /* 0x000fea0003800000 */
.L_x_10914:
[----:B------:R-:W-:-:S05]  /*13f10*/  VIADD R16, R16, 0x1 ;  /* 0x0000000110107836 */ /* 0x000fca0000000000 */
[----:B------:R-:W-:-:S04]  /*13f20*/  ISETP.NE.AND P0, PT, R16, 0x2, PT ;  /* 0x000000021000780c */ /* 0x000fc80003f05270 */
[----:B------:R-:W-:Y:S02]  /*13f30*/  SEL R3, RZ, 0x1, P0 ;  /* 0x00000001ff037807 */ /* 0x000fe40000000000 */
[----:B------:R-:W-:Y:S02]  /*13f40*/  SEL R16, R16, RZ, P0 ;  /* 0x000000ff10107207 */ /* 0x000fe40000000000 */
[----:B------:R-:W-:-:S07]  /*13f50*/  LOP3.LUT R24, R24, R3, RZ, 0x3c, !PT ;  /* 0x0000000318187212 */ /* 0x000fce00078e3cff */
.L_x_10839:
[----:B------:R-:W-:Y:S05]  /*13f60*/  BSYNC B7 ;  /* 0x0000000000077941 */ /* 0x000fea0003800000 */
.L_x_10837:
[----:B------:R-:W-:-:S13]  /*13f70*/  LOP3.LUT P0, RZ, R19, 0x4, RZ, 0xc0, !PT ;  /* 0x0000000413ff7812 */ /* 0x000fda000780c0ff */
[----:B------:R-:W-:Y:S05]  /*13f80*/  @!P0 BRA `(.L_x_10923) ;  /* 0x0000000000248947 */ /* 0x000fea0003800000 */
[----:B------:R-:W-:Y:S05]  /*13f90*/  WARPSYNC.ALL ;  /* 0x0000000000007948 */ /* 0x000fea0003800000 */
[----:B------:R-:W1:Y:S08]  /*13fa0*/  S2UR UR5, SR_CgaCtaId ;  /* 0x00000000000579c3 */ /* 0x000e700000008800 */
[----:B------:R-:W-:Y:S06]  /*13fb0*/  BAR.SYNC.DEFER_BLOCKING 0x5, 0x200 ;  /* 0x0148000000007b1d */ /* 0x000fec0000010000 */
[----:B------:R-:W-:-:S02]  /*13fc0*/  UMOV UR4, 0x400 ;  /* 0x0000040000047882 */ /* 0x000fc40000000000 */
[----:B-1----:R-:W-:-:S06]  /*13fd0*/  ULEA UR4, UR5, UR4, 0x18 ;  /* 0x0000000405047291 */ /* 0x002fcc000f8ec03f */
[----:B0-----:R-:W-:-:S05]  /*13fe0*/  IMAD.U32 R17, RZ, RZ, UR4 ;  /* 0x00000004ff117e24 */ /* 0x001fca000f8e00ff */
[----:B------:R0:W1:Y:S01]  /*13ff0*/  LDS R27, [R17+0x2d8d0] ;  /* 0x02d8d000111b7984 */ /* 0x0000620000000800 */
[----:B------:R-:W-:Y:S06]  /*14000*/  BAR.ARV 0x4, 0x200 ;  /* 0x0108000000007b1d */ /* 0x000fec0000002000 */
[----:B------:R-:W-:Y:S05]  /*14010*/  BRA `(.L_x_10924) ;  /* 0x00000000002c7947 */ /* 0x000fea0003800000 */
.L_x_10923:
[----:B------:R-:W-:-:S03]  /*14020*/  UMOV UR4, 0xffffffff ;  /* 0xffffffff00047882 */ /* 0x000fc60000000000 */
[----:B------:R-:W-:Y:S05]  /*14030*/  BRA.DIV UR4, `(.L_x_10925) ;  /* 0x0000001204cc7947 */ /* 0x000fea000b800000 */
[----:B------:R1:W2:Y:S02]  /*14040*/  SHFL.IDX PT, R14, R27, RZ, 0x1f ;  /* 0x00001fff1b0e7589 */ /* 0x0002a400000e0000 */
.L_x_10969:
[----:B------:R-:W0:Y:S01]  /*14050*/  @!P1 S2R R3, SR_CgaCtaId ;  /* 0x0000000000039919 */ /* 0x000e220000008800 */
[----:B------:R-:W-:Y:S05]  /*14060*/  WARPSYNC.ALL ;  /* 0x0000000000007948 */ /* 0x000fea0003800000 */
[----:B------:R-:W-:Y:S01]  /*14070*/  BAR.SYNC.DEFER_BLOCKING 0x4, 0x200 ;  /* 0x0108000000007b1d */ /* 0x000fe20000010000 */
[----:B------:R-:W-:-:S04]  /*14080*/  @!P1 MOV R0, 0x400 ;  /* 0x0000040000009802 */ /* 0x000fc80000000f00 */
[----:B0-----:R-:W-:-:S05]  /*14090*/  @!P1 LEA R17, R3, R0, 0x18 ;  /* 0x0000000003119211 */ /* 0x001fca00078ec0ff */
[----:B------:R1:W-:Y:S02]  /*140a0*/  @!P1 STS [R17+0x2d8d0], R27 ;  /* 0x02d8d01b11009388 */ /* 0x0003e40000000800 */
[----:B-12---:R-:W-:Y:S01]  /*140b0*/  IMAD.MOV.U32 R27, RZ, RZ, R14 ;  /* 0x000000ffff1b7224 */ /* 0x006fe200078e000e */
[----:B------:R-:W-:Y:S06]  /*140c0*/  BAR.ARV 0x5, 0x200 ;  /* 0x0148000000007b1d */ /* 0x000fec0000002000 */
.L_x_10924:
[----:B------:R-:W-:Y:S02]  /*140d0*/  ULDC UR4, c[0x0][0xc38] ;  /* 0x00030e0000047ab9 */ /* 0x000fe40000000800 */
[----:B-1----:R-:W-:-:S13]  /*140e0*/  ISETP.GE.AND P0, PT, R27, UR4, PT ;  /* 0x000000041b007c0c */ /* 0x002fda000bf06270 */
[----:B------:R-:W-:Y:S05]  /*140f0*/  @!P0 BRA `(.L_x_10926) ;  /* 0xffffffb800088947 */ /* 0x000fea000383ffff */
.L_x_10828:
[----:B------:R-:W1:Y:S01]  /*14100*/  S2R R3, SR_CgaCtaId ;  /* 0x0000000000037919 */ /* 0x000e620000008800 */
[----:B------:R-:W-:Y:S01]  /*14110*/  VIADD R29, R29, 0x1 ;  /* 0x000000011d1d7836 */ /* 0x000fe20000000000 */
[----:B------:R-:W-:Y:S01]  /*14120*/  MOV R2, 0x400 ;  /* 0x0000040000027802 */ /* 0x000fe20000000f00 */
[----:B------:R-:W-:Y:S03]  /*14130*/  BSSY B0, `(.L_x_10927) ;  /* 0x0000008000007945 */ /* 0x000fe60003800000 */
[----:B------:R-:W-:-:S04]  /*14140*/  LEA.HI R0, R29, R29, RZ, 0x1 ;  /* 0x0000001d1d007211 */ /* 0x000fc800078f08ff */
[----:B------:R-:W-:-:S05]  /*14150*/  LOP3.LUT R0, R0, 0xfffffffe, RZ, 0xc0, !PT ;  /* 0xfffffffe00007812 */ /* 0x000fca00078ec0ff */
[----:B------:R-:W-:-:S05]  /*14160*/  IMAD.IADD R0, R29, 0x1, -R0 ;  /* 0x000000011d007824 */ /* 0x000fca00078e0a00 */
[----:B------:R-:W-:Y:S02]  /*14170*/  SHF.L.U32 R0, R0, 0x1f, RZ ;  /* 0x0000001f00007819 */ /* 0x000fe400000006ff */
[----:B-1----:R-:W-:-:S04]  /*14180*/  LEA R9, R3, R2, 0x18 ;  /* 0x0000000203097211 */ /* 0x002fc800078ec0ff */
[----:B------:R-:W1:Y:S02]  /*14190*/  SYNCS.PHASECHK.TRANS64.TRYWAIT P0, [R9+URZ+0x2d820], R0 ;  /* 0x02d82000090075a7 */ /* 0x000e64000800017f */
[----:B-1----:R-:W-:Y:S05]  /*141a0*/  @!P0 BRA `(.L_x_10928) ;  /* 0x0000001000988947 */ /* 0x002fea0003800000 */
.L_x_10970:
[----:B------:R-:W-:Y:S05]  /*141b0*/  BSYNC B0 ;  /* 0x0000000000007941 */ /* 0x000fea0003800000 */
.L_x_10927:
[----:B------:R-:W-:-:S03]  /*141c0*/  UMOV UR4, 0xffffffff ;  /* 0xffffffff00047882 */ /* 0x000fc60000000000 */
[----:B------:R-:W-:Y:S05]  /*141d0*/  BRA.DIV UR4, `(.L_x_10929) ;  /* 0x0000001204a07947 */ /* 0x000fea000b800000 */
[----:B-1----:R-:W1:Y:S02]  /*141e0*/  S2R R0, SR_TID.X ;  /* 0x0000000000007919 */ /* 0x002e640000002100 */
[----:B-1----:R-:W-:-:S04]  /*141f0*/  SHF.R.U32.HI R0, RZ, 0x5, R0 ;  /* 0x00000005ff007819 */ /* 0x002fc80000011600 */
[----:B------:R-:W-:-:S05]  /*14200*/  LOP3.LUT R0, R0, 0x3, RZ, 0xc0, !PT ;  /* 0x0000000300007812 */ /* 0x000fca00078ec0ff */
[----:B------:R1:W2:Y:S02]  /*14210*/  SHFL.IDX PT, R14, R0, RZ, 0x1f ;  /* 0x00001fff000e7589 */ /* 0x0002a400000e0000 */
.L_x_10973:
[----:B--2---:R-:W-:Y:S01]  /*14220*/  ISETP.NE.AND P0, PT, R14, RZ, PT ;  /* 0x000000ff0e00720c */ /* 0x004fe20003f05270 */
[----:B------:R-:W-:-:S12]  /*14230*/  BSSY B0, `(.L_x_10930) ;  /* 0x0000024000007945 */ /* 0x000fd80003800000 */
[----:B------:R-:W-:Y:S05]  /*14240*/  @P0 BRA `(.L_x_10931) ;  /* 0x0000000000880947 */ /* 0x000fea0003800000 */
[----:B------:R-:W-:-:S03]  /*14250*/  UMOV UR4, 0xffffffff ;  /* 0xffffffff00047882 */ /* 0x000fc60000000000 */
[----:B------:R-:W-:Y:S05]  /*14260*/  BRA.DIV UR4, `(.L_x_10932) ;  /* 0x0000001204b07947 */ /* 0x000fea000b800000 */
[----:B------:R-:W-:-:S13]  /*14270*/  ELECT P6, URZ, PT ;  /* 0x00000000003f782f */ /* 0x000fda00038c0000 */
.L_x_10976:
[----:B------:R-:W-:Y:S05]  /*14280*/  @!P6 BRA `(.L_x_10931) ;  /* 0x000000000078e947 */ /* 0x000fea0003800000 */
[----:B------:R-:W-:-:S06]  /*14290*/  ULOP3.LUT UR4, UR38, 0x2, URZ, 0xfc, !UPT ;  /* 0x0000000226047892 */ /* 0x000fcc000f8efc3f */
[----:B-1----:R-:W-:-:S05]  /*142a0*/  IMAD.U32 R0, RZ, RZ, UR4 ;  /* 0x00000004ff007e24 */ /* 0x002fca000f8e00ff */
[----:B------:R-:W-:-:S13]  /*142b0*/  ISETP.NE.AND P2, PT, R0, 0x3, PT ;  /* 0x000000030000780c */ /* 0x000fda0003f45270 */
[----:B------:R-:W-:Y:S05]  /*142c0*/  @!P2 BRA `(.L_x_10933) ;  /* 0x000000000004a947 */ /* 0x000fea0003800000 */
[----:B------:R-:W-:Y:S01]  /*142d0*/  BPT.TRAP 0x1 ;  /* 0x000000040000795c */ /* 0x000fe20000300000 */
.L_x_10933:
[----:B------:R-:W-:Y:S01]  /*142e0*/  VIADD R3, R9, 0x2d840 ;  /* 0x0002d84009037836 */ /* 0x000fe20000000000 */
[----:B------:R-:W-:Y:S01]  /*142f0*/  SHF.L.U32 R2, R24, 0x1f, RZ ;  /* 0x0000001f18027819 */ /* 0x000fe200000006ff */
[C---:B------:R-:W-:Y:S02]  /*14300*/  VIADD R0, R16.reuse, 0x1 ;  /* 0x0000000110007836 */ /* 0x040fe40000000000 */
[----:B------:R-:W-:-:S03]  /*14310*/  IMAD R7, R16, 0x8, R3 ;  /* 0x0000000810077824 */ /* 0x000fc600078e0203 */
        /* <DEDUP_REMOVED lines=8> */
.L_x_10977:
[----:B------:R-:W2:Y:S02]  /*143a0*/  SYNCS.PHASECHK.TRANS64.TRYWAIT P0, [R3+URZ], R0 ;  /* 0x00000000030075a7 */ /* 0x000ea4000800017f */
[----:B--2---:R-:W-:Y:S05]  /*143b0*/  @!P0 BRA `(.L_x_10935) ;  /* 0x0000001000908947 */ /* 0x004fea0003800000 */
.L_x_10978:
[----:B------:R-:W-:Y:S05]  /*143c0*/  @!P2 BRA `(.L_x_10936) ;  /* 0x000000000004a947 */ /* 0x000fea0003800000 */
[----:B------:R-:W-:Y:S01]  /*143d0*/  BPT.TRAP 0x1 ;  /* 0x000000040000795c */ /* 0x000fe20000300000 */
.L_x_10936:
[----:B--2---:R-:W-:-:S04]  /*143e0*/  VIADD R3, R9, 0x2d860 ;  /* 0x0002d86009037836 */ /* 0x004fc80000000000 */
[----:B------:R-:W-:-:S04]  /*143f0*/  IMAD R5, R16, 0x8, R3 ;  /* 0x0000000810057824 */ /* 0x000fc800078e0203 */
[----:B------:R-:W2:Y:S02]  /*14400*/  SYNCS.PHASECHK.TRANS64.TRYWAIT P0, [R5+URZ], R2 ;  /* 0x00000002050075a7 */ /* 0x000ea4000800017f */
[----:B--2---:R-:W-:Y:S05]  /*14410*/  @!P0 BRA `(.L_x_10937) ;  /* 0x00000010008c8947 */ /* 0x004fea0003800000 */
.L_x_10979:
[----:B------:R-:W-:-:S07]  /*14420*/  IMAD R3, R4, 0x8, R3 ;  /* 0x0000000804037824 */ /* 0x000fce00078e0203 */
.L_x_10938:
[----:B---3--:R3:W4:Y:S02]  /*14430*/  SYNCS.PHASECHK.TRANS64.TRYWAIT P0, [R3+URZ], R0 ;  /* 0x00000000030075a7 */ /* 0x008724000800017f */
[----:B----4-:R-:W-:Y:S05]  /*14440*/  @!P0 NANOSLEEP.SYNCS 0x989680 ;  /* 0x009896800000895d */ /* 0x010fea0003900000 */
[----:B------:R-:W4:Y:S02]  /*14450*/  @!P0 SYNCS.PHASECHK.TRANS64 P0, [R3+URZ], R0 ;  /* 0x00000000030085a7 */ /* 0x000f24000800007f */
[----:B----4-:R-:W-:Y:S05]  /*14460*/  @!P0 BRA `(.L_x_10938) ;  /* 0xfffffffc00f08947 */ /* 0x010fea000383ffff */
.L_x_10931:
[----:B------:R-:W-:Y:S05]  /*14470*/  BSYNC B0 ;  /* 0x0000000000007941 */ /* 0x000fea0003800000 */
.L_x_10930:
[----:B------:R-:W-:Y:S05]  /*14480*/  EXIT ;  /* 0x000000000000794d */ /* 0x000fea0003800000 */
.L_x_10749:
[----:B0-----:R-:W-:-:S04]  /*14490*/  IMAD.U32 R3, RZ, RZ, UR42 ;  /* 0x0000002aff037e24 */ /* 0x001fc8000f8e00ff */
[----:B------:R0:W1:Y:S03]  /*144a0*/  SYNCS.PHASECHK.TRANS64.TRYWAIT P1, [R3+URZ+0x2d800], R0 ;  /* 0x02d80000030075a7 */ /* 0x000066000802017f */
[----:B-1----:R-:W-:Y:S05]  /*144b0*/  @!P1 NANOSLEEP.SYNCS 0x989680 ;  /* 0x009896800000995d */ /* 0x002fea0003900000 */
[----:B------:R-:W1:Y:S02]  /*144c0*/  @!P1 SYNCS.PHASECHK.TRANS64 P1, [R3+URZ+0x2d800], R0 ;  /* 0x02d80000030095a7 */ /* 0x000e64000802007f */
[----:B-1----:R-:W-:Y:S05]  /*144d0*/  @!P1 BRA `(.L_x_10749) ;  /* 0xfffffffc00ec9947 */ /* 0x002fea000383ffff */
[----:B------:R-:W-:Y:S05]  /*144e0*/  BRA `(.L_x_10939) ;  /* 0xfffffed4009c7947 */ /* 0x000fea000383ffff */
.L_x_10753:
[----:B-1----:R1:W2:Y:S02]  /*144f0*/  SYNCS.PHASECHK.TRANS64.TRYWAIT P2, [R5+URZ+0x2d830], R0 ;  /* 0x02d83000050075a7 */ /* 0x0022a4000804017f */
[----:B--2---:R-:W-:Y:S05]  /*14500*/  @!P2 NANOSLEEP.SYNCS 0x989680 ;  /* 0x009896800000a95d */ /* 0x004fea0003900000 */
[----:B------:R-:W2:Y:S02]  /*14510*/  @!P2 SYNCS.PHASECHK.TRANS64 P2, [R5+URZ+0x2d830], R0 ;  /* 0x02d830000500a5a7 */ /* 0x000ea4000804007f */
[----:B--2---:R-:W-:Y:S05]  /*14520*/  @!P2 BRA `(.L_x_10753) ;  /* 0xfffffffc00f0a947 */ /* 0x004fea000383ffff */
[----:B------:R-:W-:Y:S05]  /*14530*/  BRA `(.L_x_10752) ;  /* 0xfffffed400c07947 */ /* 0x000fea000383ffff */
.L_x_10769:
[----:B--2---:R-:W-:-:S04]  /*14540*/  IMAD.U32 R7, RZ, RZ, UR6 ;  /* 0x00000006ff077e24 */ /* 0x004fc8000f8e00ff */
[----:B------:R2:W3:Y:S03]  /*14550*/  SYNCS.PHASECHK.TRANS64.TRYWAIT P2, [R7+URZ+0x2d830], R6 ;  /* 0x02d83006070075a7 */ /* 0x0004e6000804017f */
[----:B---3--:R-:W-:Y:S05]  /*14560*/  @!P2 NANOSLEEP.SYNCS 0x989680 ;  /* 0x009896800000a95d */ /* 0x008fea0003900000 */
[----:B------:R-:W3:Y:S02]  /*14570*/  @!P2 SYNCS.PHASECHK.TRANS64 P2, [R7+URZ+0x2d830], R6 ;  /* 0x02d830060700a5a7 */ /* 0x000ee4000804007f */
[----:B---3--:R-:W-:Y:S05]  /*14580*/  @!P2 BRA `(.L_x_10769) ;  /* 0xfffffffc00eca947 */ /* 0x008fea000383ffff */
[----:B------:R-:W-:Y:S05]  /*14590*/  BRA `(.L_x_10766) ;  /* 0xffffff0800b07947 */ /* 0x000fea000383ffff */
.L_x_10773:
[----:B-1----:R-:W-:-:S04]  /*145a0*/  IMAD.U32 R7, RZ, RZ, UR6 ;  /* 0x00000006ff077e24 */ /* 0x002fc8000f8e00ff */
[----:B------:R1:W2:Y:S03]  /*145b0*/  SYNCS.PHASECHK.TRANS64.TRYWAIT P2, [R7+URZ+0x2d850], R6 ;  /* 0x02d85006070075a7 */ /* 0x0002a6000804017f */
[----:B--2---:R-:W-:Y:S05]  /*145c0*/  @!P2 NANOSLEEP.SYNCS 0x989680 ;  /* 0x009896800000a95d */ /* 0x004fea0003900000 */
[----:B------:R-:W2:Y:S02]  /*145d0*/  @!P2 SYNCS.PHASECHK.TRANS64 P2, [R7+URZ+0x2d850], R6 ;  /* 0x02d850060700a5a7 */ /* 0x000ea4000804007f */
[----:B--2---:R-:W-:Y:S05]  /*145e0*/  @!P2 BRA `(.L_x_10773) ;  /* 0xfffffffc00eca947 */ /* 0x004fea000383ffff */
[----:B------:R-:W-:Y:S05]  /*145f0*/  BRA `(.L_x_10770) ;  /* 0xffffff0c00507947 */ /* 0x000fea000383ffff */
.L_x_10790:
[----:B-1----:R-:W-:-:S04]  /*14600*/  IMAD.U32 R5, RZ, RZ, UR6 ;  /* 0x00000006ff057e24 */ /* 0x002fc8000f8e00ff */
[----:B------:R1:W2:Y:S03]  /*14610*/  SYNCS.PHASECHK.TRANS64.TRYWAIT P3, [R5+URZ+0x2d830], R0 ;  /* 0x02d83000050075a7 */ /* 0x0002a6000806017f */
[----:B--2---:R-:W-:Y:S05]  /*14620*/  @!P3 NANOSLEEP.SYNCS 0x989680 ;  /* 0x009896800000b95d */ /* 0x004fea0003900000 */
[----:B------:R-:W2:Y:S02]  /*14630*/  @!P3 SYNCS.PHASECHK.TRANS64 P3, [R5+URZ+0x2d830], R0 ;  /* 0x02d830000500b5a7 */ /* 0x000ea4000806007f */
[----:B--2---:R-:W-:Y:S05]  /*14640*/  @!P3 BRA `(.L_x_10790) ;  /* 0xfffffffc00ecb947 */ /* 0x004fea000383ffff */
[----:B------:R-:W-:Y:S05]  /*14650*/  BRA `(.L_x_10787) ;  /* 0xffffff3c00887947 */ /* 0x000fea000383ffff */
.L_x_10794:
[----:B-1----:R-:W-:-:S04]  /*14660*/  IMAD.U32 R5, RZ, RZ, UR6 ;  /* 0x00000006ff057e24 */ /* 0x002fc8000f8e00ff */
[----:B------:R1:W2:Y:S03]  /*14670*/  SYNCS.PHASECHK.TRANS64.TRYWAIT P2, [R5+URZ+0x2d850], R0 ;  /* 0x02d85000050075a7 */ /* 0x0002a6000804017f */
[----:B--2---:R-:W-:Y:S05]  /*14680*/  @!P2 NANOSLEEP.SYNCS 0x989680 ;  /* 0x009896800000a95d */ /* 0x004fea0003900000 */
[----:B------:R-:W2:Y:S02]  /*14690*/  @!P2 SYNCS.PHASECHK.TRANS64 P2, [R5+URZ+0x2d850], R0 ;  /* 0x02d850000500a5a7 */ /* 0x000ea4000804007f */
[----:B--2---:R-:W-:Y:S05]  /*146a0*/  @!P2 BRA `(.L_x_10794) ;  /* 0xfffffffc00eca947 */ /* 0x004fea000383ffff */
[----:B------:R-:W-:Y:S05]  /*146b0*/  BRA `(.L_x_10791) ;  /* 0xffffff4000287947 */ /* 0x000fea000383ffff */
.L_x_10800:
[----:B-1----:R-:W-:-:S04]  /*146c0*/  IMAD.U32 R5, RZ, RZ, UR6 ;  /* 0x00000006ff057e24 */ /* 0x002fc8000f8e00ff */
[----:B------:R1:W2:Y:S03]  /*146d0*/  SYNCS.PHASECHK.TRANS64.TRYWAIT P3, [R5+URZ+0x2d830], R0 ;  /* 0x02d83000050075a7 */ /* 0x0002a6000806017f */
[----:B--2---:R-:W-:Y:S05]  /*146e0*/  @!P3 NANOSLEEP.SYNCS 0x989680 ;  /* 0x009896800000b95d */ /* 0x004fea0003900000 */
[----:B------:R-:W2:Y:S02]  /*146f0*/  @!P3 SYNCS.PHASECHK.TRANS64 P3, [R5+URZ+0x2d830], R0 ;  /* 0x02d830000500b5a7 */ /* 0x000ea4000806007f */
[----:B--2---:R-:W-:Y:S05]  /*14700*/  @!P3 BRA `(.L_x_10800) ;  /* 0xfffffffc00ecb947 */ /* 0x004fea000383ffff */
[----:B------:R-:W-:Y:S05]  /*14710*/  BRA `(.L_x_10797) ;  /* 0xffffff5c00947947 */ /* 0x000fea000383ffff */
.L_x_10804:
[----:B-1----:R-:W-:-:S04]  /*14720*/  IMAD.U32 R5, RZ, RZ, UR6 ;  /* 0x00000006ff057e24 */ /* 0x002fc8000f8e00ff */
[----:B------:R1:W2:Y:S03]  /*14730*/  SYNCS.PHASECHK.TRANS64.TRYWAIT P2, [R5+URZ+0x2d850], R0 ;  /* 0x02d85000050075a7 */ /* 0x0002a6000804017f */
[----:B--2---:R-:W-:Y:S05]  /*14740*/  @!P2 NANOSLEEP.SYNCS 0x989680 ;  /* 0x009896800000a95d */ /* 0x004fea0003900000 */
[----:B------:R-:W2:Y:S02]  /*14750*/  @!P2 SYNCS.PHASECHK.TRANS64 P2, [R5+URZ+0x2d850], R0 ;  /* 0x02d850000500a5a7 */ /* 0x000ea4000804007f */
[----:B--2---:R-:W-:Y:S05]  /*14760*/  @!P2 BRA `(.L_x_10804) ;  /* 0xfffffffc00eca947 */ /* 0x004fea000383ffff */
[----:B------:R-:W-:Y:S05]  /*14770*/  BRA `(.L_x_10801) ;  /* 0xffffff6000347947 */ /* 0x000fea000383ffff */
.L_x_10817:
[----:B-1----:R-:W-:-:S04]  /*14780*/  IMAD.U32 R7, RZ, RZ, UR9 ;  /* 0x00000009ff077e24 */ /* 0x002fc8000f8e00ff */
[----:B------:R1:W3:Y:S03]  /*14790*/  SYNCS.PHASECHK.TRANS64.TRYWAIT P0, [R7+URZ+0x2d850], R2 ;  /* 0x02d85002070075a7 */ /* 0x0002e6000800017f */
[----:B---3--:R-:W-:Y:S05]  /*147a0*/  @!P0 NANOSLEEP.SYNCS 0x989680 ;  /* 0x009896800000895d */ /* 0x008fea0003900000 */
[----:B------:R-:W3:Y:S02]  /*147b0*/  @!P0 SYNCS.PHASECHK.TRANS64 P0, [R7+URZ+0x2d850], R2 ;  /* 0x02d85002070085a7 */ /* 0x000ee4000800007f */
[----:B---3--:R-:W-:Y:S05]  /*147c0*/  @!P0 BRA `(.L_x_10817) ;  /* 0xfffffffc00ec8947 */ /* 0x008fea000383ffff */
[----:B------:R-:W-:Y:S05]  /*147d0*/  BRA `(.L_x_10816) ;  /* 0xffffff8c00787947 */ /* 0x000fea000383ffff */
.L_x_10845:
[----:B------:R-:W-:Y:S02]  /*147e0*/  IMAD.MOV.U32 R13, RZ, RZ, R20 ;  /* 0x000000ffff0d7224 */ /* 0x000fe400078e0014 */
[----:B------:R-:W-:Y:S02]  /*147f0*/  IMAD.MOV.U32 R12, RZ, RZ, RZ ;  /* 0x000000ffff0c7224 */ /* 0x000fe400078e00ff */
[----:B------:R-:W-:Y:S02]  /*14800*/  IMAD.MOV.U32 R11, RZ, RZ, 0x1f ;  /* 0x0000001fff0b7424 */ /* 0x000fe400078e00ff */
[----:B------:R-:W-:-:S07]  /*14810*/  IMAD.MOV.U32 R15, RZ, RZ, -0x1 ;  /* 0xffffffffff0f7424 */ /* 0x000fce00078e00ff */
[----:B------:R-:W-:Y:S05]  /*14820*/  WARPSYNC.COLLECTIVE R15, `(.L_x_10940) ;  /* 0x000000000f087348 */ /* 0x000fea0003c00000 */
[----:B------:R0:W1:Y:S02]  /*14830*/  SHFL.IDX P6, R14, R13, R12, R11 ;  /* 0x0000000c0d0e7389 */ /* 0x00006400000c000b */
[----:B01----:R-:W-:Y:S01]  /*14840*/  ENDCOLLECTIVE ;  /* 0x000000000000791b */ /* 0x003fe20003800000 */
.L_x_10940:
[----:B------:R-:W-:Y:S05]  /*14850*/  BRA `(.L_x_10941) ;  /* 0xffffffbc00c47947 */ /* 0x000fea000383ffff */
.L_x_10847:
[----:B------:R-:W-:Y:S01]  /*14860*/  BSSY B0, `(.L_x_10942) ;  /* 0x0000006000007945 */ /* 0x000fe20003800000 */
[----:B------:R-:W-:-:S07]  /*14870*/  IMAD.MOV.U32 R15, RZ, RZ, -0x1 ;  /* 0xffffffffff0f7424 */ /* 0x000fce00078e00ff */
[----:B0-----:R-:W-:Y:S05]  /*14880*/  WARPSYNC.COLLECTIVE R15, `(.L_x_10943) ;  /* 0x000000000f0c7348 */ /* 0x001fea0003c00000 */
[----:B------:R-:W-:Y:S02]  /*14890*/  ELECT P6, UR62, PT ;  /* 0x00000000003e782f */ /* 0x000fe400038c0000 */
[----:B------:R-:W-:Y:S01]  /*148a0*/  MOV R14, UR62 ;  /* 0x0000003e000e7c02 */ /* 0x000fe20008000f00 */
[----:B0-----:R-:W-:Y:S10]  /*148b0*/  ENDCOLLECTIVE ;  /* 0x000000000000791b */ /* 0x001ff40003800000 */
.L_x_10943:
[----:B------:R-:W-:Y:S05]  /*148c0*/  BSYNC B0 ;  /* 0x0000000000007941 */ /* 0x000fea0003800000 */
.L_x_10942:
[----:B------:R-:W-:Y:S05]  /*148d0*/  BRA `(.L_x_10944) ;  /* 0xffffffbc00c47947 */ /* 0x000fea000383ffff */
.L_x_10849:
[----:B-1----:R1:W2:Y:S02]  /*148e0*/  SYNCS.PHASECHK.TRANS64.TRYWAIT P0, [R3+URZ+0x2d840], R0 ;  /* 0x02d84000030075a7 */ /* 0x0022a4000800017f */
[----:B--2---:R-:W-:Y:S05]  /*148f0*/  @!P0 NANOSLEEP.SYNCS 0x989680 ;  /* 0x009896800000895d */ /* 0x004fea0003900000 */
[----:B------:R-:W2:Y:S02]  /*14900*/  @!P0 SYNCS.PHASECHK.TRANS64 P0, [R3+URZ+0x2d840], R0 ;  /* 0x02d84000030085a7 */ /* 0x000ea4000800007f */
[----:B--2---:R-:W-:Y:S05]  /*14910*/  @!P0 BRA `(.L_x_10849) ;  /* 0xfffffffc00f08947 */ /* 0x004fea000383ffff */
[----:B------:R-:W-:Y:S05]  /*14920*/  BRA `(.L_x_10945) ;  /* 0xffffffc000207947 */ /* 0x000fea000383ffff */
.L_x_10853:
[----:B------:R-:W-:Y:S02]  /*14930*/  IMAD.MOV.U32 R13, RZ, RZ, R4 ;  /* 0x000000ffff0d7224 */ /* 0x000fe400078e0004 */
[----:B------:R-:W-:Y:S02]  /*14940*/  IMAD.MOV.U32 R12, RZ, RZ, RZ ;  /* 0x000000ffff0c7224 */ /* 0x000fe400078e00ff */
[----:B------:R-:W-:Y:S02]  /*14950*/  IMAD.MOV.U32 R11, RZ, RZ, 0x1c1f ;  /* 0x00001c1fff0b7424 */ /* 0x000fe400078e00ff */
[----:B------:R-:W-:Y:S02]  /*14960*/  IMAD.MOV.U32 R15, RZ, RZ, -0x1 ;  /* 0xffffffffff0f7424 */ /* 0x000fe400078e00ff */
[----:B------:R-:W-:-:S07]  /*14970*/  VIADD R6, R21, UR41 ;  /* 0x0000002915067c36 */ /* 0x000fce0008000000 */
[----:B------:R-:W-:Y:S05]  /*14980*/  WARPSYNC.COLLECTIVE R15, `(.L_x_10946) ;  /* 0x000000000f087348 */ /* 0x000fea0003c00000 */
[----:B------:R0:W1:Y:S02]  /*14990*/  SHFL.IDX P6, R14, R13, R12, R11 ;  /* 0x0000000c0d0e7389 */ /* 0x00006400000c000b */
[----:B01----:R-:W-:Y:S01]  /*149a0*/  ENDCOLLECTIVE ;  /* 0x000000000000791b */ /* 0x003fe20003800000 */
.L_x_10946:
[----:B------:R-:W-:Y:S02]  /*149b0*/  VIADD R10, R6, 0x20 ;  /* 0x00000020060a7836 */ /* 0x000fe40000000000 */
[----:B------:R-:W-:Y:S02]  /*149c0*/  IMAD.MOV.U32 R13, RZ, RZ, R0 ;  /* 0x000000ffff0d7224 */ /* 0x000fe400078e0000 */
[----:B------:R-:W-:-:S07]  /*149d0*/  IMAD.MOV.U32 R2, RZ, RZ, R14 ;  /* 0x000000ffff027224 */ /* 0x000fce00078e000e */
[----:B------:R-:W-:Y:S05]  /*149e0*/  WARPSYNC.COLLECTIVE R15, `(.L_x_10947) ;  /* 0x000000000f087348 */ /* 0x000fea0003c00000 */
[----:B------:R0:W1:Y:S02]  /*149f0*/  SHFL.IDX P6, R14, R13, R12, R11 ;  /* 0x0000000c0d0e7389 */ /* 0x00006400000c000b */
[----:B01----:R-:W-:Y:S01]  /*14a00*/  ENDCOLLECTIVE ;  /* 0x000000000000791b */ /* 0x003fe20003800000 */
.L_x_10947:
[----:B------:R-:W-:Y:S02]  /*14a10*/  ULDC UR4, c[0x0][0x288] ;  /* 0x0000a20000047ab9 */ /* 0x000fe40000000800 */
[----:B------:R-:W-:-:S05]  /*14a20*/  IMAD R5, R9, UR4, RZ ;  /* 0x0000000409057c24 */ /* 0x000fca000f8e02ff */
[----:B------:R-:W-:Y:S01]  /*14a30*/  ISETP.GE.AND P4, PT, R6, R5, PT ;  /* 0x000000050600720c */ /* 0x000fe20003f86270 */
[----:B------:R-:W-:Y:S02]  /*14a40*/  IMAD.MOV.U32 R13, RZ, RZ, R4 ;  /* 0x000000ffff0d7224 */ /* 0x000fe400078e0004 */
[----:B------:R-:W-:-:S10]  /*14a50*/  IMAD.MOV.U32 R12, RZ, RZ, 0x1 ;  /* 0x00000001ff0c7424 */ /* 0x000fd400078e00ff */
[----:B------:R-:W-:-:S05]  /*14a60*/  @!P4 LEA R14, P3, R20, R14, 0x1 ;  /* 0x0000000e140ec211 */ /* 0x000fca00078608ff */
[----:B------:R-:W-:Y:S02]  /*14a70*/  @!P4 IMAD.X R3, RZ, RZ, R2, P3 ;  /* 0x000000ffff03c224 */ /* 0x000fe400018e0602 */
[----:B------:R-:W-:-:S07]  /*14a80*/  @!P4 IMAD.MOV.U32 R2, RZ, RZ, R14 ;  /* 0x000000ffff02c224 */ /* 0x000fce00078e000e */
[----:B------:R-:W-:Y:S05]  /*14a90*/  WARPSYNC.COLLECTIVE R15, `(.L_x_10948) ;  /* 0x000000000f087348 */ /* 0x000fea0003c00000 */
[----:B------:R0:W1:Y:S02]  /*14aa0*/  SHFL.IDX P6, R14, R13, R12, R11 ;  /* 0x0000000c0d0e7389 */ /* 0x00006400000c000b */
[----:B01----:R-:W-:Y:S01]  /*14ab0*/  ENDCOLLECTIVE ;  /* 0x000000000000791b */ /* 0x003fe20003800000 */
.L_x_10948:
        /* <DEDUP_REMOVED lines=8> */
[----:B------:R-:W-:Y:S02]  /*14b40*/  VIADD R10, R6, 0x40 ;  /* 0x00000040060a7836 */ /* 0x000fe40000000000 */
[----:B0-----:R-:W-:-:S08]  /*14b50*/  IMAD.MOV.U32 R2, RZ, RZ, R14 ;  /* 0x000000ffff027224 */ /* 0x001fd000078e000e */
[----:B------:R-:W-:Y:S05]  /*14b60*/  WARPSYNC.COLLECTIVE R15, `(.L_x_10949) ;  /* 0x000000000f087348 */ /* 0x000fea0003c00000 */
[----:B------:R0:W1:Y:S02]  /*14b70*/  SHFL.IDX P6, R14, R13, R12, R11 ;  /* 0x0000000c0d0e7389 */ /* 0x00006400000c000b */
[----:B01----:R-:W-:Y:S01]  /*14b80*/  ENDCOLLECTIVE ;  /* 0x000000000000791b */ /* 0x003fe20003800000 */
.L_x_10949:
[----:B------:R-:W-:Y:S02]  /*14b90*/  IMAD.MOV.U32 R13, RZ, RZ, R4 ;  /* 0x000000ffff0d7224 */ /* 0x000fe400078e0004 */
[----:B------:R-:W-:Y:S01]  /*14ba0*/  IMAD.MOV.U32 R12, RZ, RZ, 0x2 ;  /* 0x00000002ff0c7424 */ /* 0x000fe200078e00ff */
[----:B------:R-:W-:-:S05]  /*14bb0*/  @!P4 LEA R14, P3, R20, R14, 0x1 ;  /* 0x0000000e140ec211 */ /* 0x000fca00078608ff */
[----:B------:R-:W-:Y:S02]  /*14bc0*/  @!P4 IMAD.X R9, RZ, RZ, R2, P3 ;  /* 0x000000ffff09c224 */ /* 0x000fe400018e0602 */
[----:B------:R-:W-:-:S07]  /*14bd0*/  @!P4 IMAD.MOV.U32 R2, RZ, RZ, R14 ;  /* 0x000000ffff02c224 */ /* 0x000fce00078e000e */
[----:B------:R-:W-:Y:S05]  /*14be0*/  WARPSYNC.COLLECTIVE R15, `(.L_x_10950) ;  /* 0x000000000f087348 */ /* 0x000fea0003c00000 */
[----:B------:R0:W1:Y:S02]  /*14bf0*/  SHFL.IDX P6, R14, R13, R12, R11 ;  /* 0x0000000c0d0e7389 */ /* 0x00006400000c000b */
[----:B01----:R-:W-:Y:S01]  /*14c00*/  ENDCOLLECTIVE ;  /* 0x000000000000791b */ /* 0x003fe20003800000 */
.L_x_10950:
[----:B------:R-:W-:-:S05]  /*14c10*/  @!P4 IMAD.MOV.U32 R3, RZ, RZ, R9 ;  /* 0x000000ffff03c224 */ /* 0x000fca00078e0009 */
[----:B------:R-:W-:Y:S01]  /*14c20*/  @!PT LDS RZ, [RZ] ;  /* 0x00000000fffff984 */ /* 0x000fe20000000800 */
[----:B------:R-:W-:Y:S01]  /*14c30*/  @!PT LDS RZ, [RZ] ;  /* 0x00000000fffff984 */ /* 0x000fe20000000800 */
[----:B------:R-:W-:Y:S01]  /*14c40*/  @!PT LDS RZ, [RZ] ;  /* 0x00000000fffff984 */ /* 0x000fe20000000800 */
[----:B------:R-:W-:Y:S04]  /*14c50*/  @!P4 LDGSTS.E.BYPASS.LTC128B.128 [R26+0xcc00], desc[UR48][R2.64], !P0 ;  /* 0x0cc00000021acfae */ /* 0x000fe8000c101d70 */
[----:B------:R-:W-:Y:S01]  /*14c60*/  @!P4 LDGSTS.E.BYPASS.LTC128B.128 [R26+0xfc00], desc[UR48][R2.64+0x40], !P1 ;  /* 0x0fc00040021acfae */ /* 0x000fe2000c901d70 */
[----:B------:R-:W-:-:S03]  /*14c70*/  IMAD.MOV.U32 R13, RZ, RZ, R0 ;  /* 0x000000ffff0d7224 */ /* 0x000fc600078e0000 */
[----:B------:R0:W-:Y:S01]  /*14c80*/  @!P4 LDGSTS.E.BYPASS.LTC128B.128 [R26+0x12c00], desc[UR48][R2.64+0x80], !P2 ;  /* 0x12c00080021acfae */ /* 0x0001e2000d101d70 */
[----:B------:R-:W-:Y:S01]  /*14c90*/  ISETP.GE.AND P4, PT, R10, R5, PT ;  /* 0x000000050a00720c */ /* 0x000fe20003f86270 */
[----:B0-----:R-:W-:-:S12]  /*14ca0*/  IMAD.MOV.U32 R2, RZ, RZ, R14 ;  /* 0x000000ffff027224 */ /* 0x001fd800078e000e */
[----:B------:R-:W-:Y:S05]  /*14cb0*/  WARPSYNC.COLLECTIVE R15, `(.L_x_10951) ;  /* 0x000000000f087348 */ /* 0x000fea0003c00000 */
[----:B------:R0:W1:Y:S02]  /*14cc0*/  SHFL.IDX P6, R14, R13, R12, R11 ;  /* 0x0000000c0d0e7389 */ /* 0x00006400000c000b */
[----:B01----:R-:W-:Y:S01]  /*14cd0*/  ENDCOLLECTIVE ;  /* 0x000000000000791b */ /* 0x003fe20003800000 */
.L_x_10951:
        /* <DEDUP_REMOVED lines=8> */
.L_x_10952:
[----:B------:R-:W-:-:S05]  /*14d60*/  @!P4 IMAD.MOV.U32 R3, RZ, RZ, R9 ;  /* 0x000000ffff03c224 */ /* 0x000fca00078e0009 */
[----:B------:R-:W-:Y:S01]  /*14d70*/  @!PT LDS RZ, [RZ] ;  /* 0x00000000fffff984 */ /* 0x000fe20000000800 */
[----:B------:R-:W-:Y:S01]  /*14d80*/  @!PT LDS RZ, [RZ] ;  /* 0x00000000fffff984 */ /* 0x000fe20000000800 */
[----:B------:R-:W-:Y:S01]  /*14d90*/  @!PT LDS RZ, [RZ] ;  /* 0x00000000fffff984 */ /* 0x000fe20000000800 */
[----:B------:R0:W-:Y:S04]  /*14da0*/  @!P4 LDGSTS.E.BYPASS.LTC128B.128 [R26+0xd400], desc[UR48][R2.64], !P0 ;  /* 0x0d400000021acfae */ /* 0x0001e8000c101d70 */
[----:B------:R0:W-:Y:S01]  /*14db0*/  @!P4 LDGSTS.E.BYPASS.LTC128B.128 [R26+0x10400], desc[UR48][R2.64+0x40], !P1 ;  /* 0x10400040021acfae */ /* 0x0001e2000c901d70 */
[----:B------:R-:W-:-:S03]  /*14dc0*/  IMAD.MOV.U32 R13, RZ, RZ, R0 ;  /* 0x000000ffff0d7224 */ /* 0x000fc600078e0000 */
[----:B------:R0:W-:Y:S01]  /*14dd0*/  @!P4 LDGSTS.E.BYPASS.LTC128B.128 [R26+0x13400], desc[UR48][R2.64+0x80], !P2 ;  /* 0x13400080021acfae */ /* 0x0001e2000d101d70 */
[----:B------:R-:W-:-:S05]  /*14de0*/  VIADD R0, R6, 0x60 ;  /* 0x0000006006007836 */ /* 0x000fca0000000000 */
[----:B------:R-:W-:Y:S01]  /*14df0*/  ISETP.GE.AND P4, PT, R0, R5, PT ;  /* 0x000000050000720c */ /* 0x000fe20003f86270 */
[----:B------:R-:W-:Y:S02]  /*14e00*/  VIADD R0, R6, 0x80 ;  /* 0x0000008006007836 */ /* 0x000fe40000000000 */
[----:B------:R-:W-:-:S10]  /*14e10*/  IMAD.MOV.U32 R4, RZ, RZ, R14 ;  /* 0x000000ffff047224 */ /* 0x000fd400078e000e */
[----:B0-----:R-:W-:Y:S05]  /*14e20*/  WARPSYNC.COLLECTIVE R15, `(.L_x_10953) ;  /* 0x000000000f087348 */ /* 0x001fea0003c00000 */
[----:B------:R1:W2:Y:S02]  /*14e30*/  SHFL.IDX P6, R14, R13, R12, R11 ;  /* 0x0000000c0d0e7389 */ /* 0x0002a400000c000b */
[----:B012---:R-:W-:Y:S01]  /*14e40*/  ENDCOLLECTIVE ;  /* 0x000000000000791b */ /* 0x007fe20003800000 */
.L_x_10953:
[----:B------:R-:W-:Y:S02]  /*14e50*/  IMAD.MOV.U32 R13, RZ, RZ, R7 ;  /* 0x000000ffff0d7224 */ /* 0x000fe400078e0007 */
[----:B------:R-:W-:Y:S01]  /*14e60*/  IMAD.MOV.U32 R12, RZ, RZ, RZ ;  /* 0x000000ffff0c7224 */ /* 0x000fe200078e00ff */
[----:B------:R-:W-:-:S05]  /*14e70*/  @!P4 LEA R14, P3, R20, R14, 0x1 ;  /* 0x0000000e140ec211 */ /* 0x000fca00078608ff */
[----:B------:R-:W-:-:S08]  /*14e80*/  @!P4 IMAD.MOV.U32 R2, RZ, RZ, R14 ;  /* 0x000000ffff02c224 */ /* 0x000fd000078e000e */
[----:B------:R-:W-:Y:S05]  /*14e90*/  WARPSYNC.COLLECTIVE R15, `(.L_x_10954) ;  /* 0x000000000f087348 */ /* 0x000fea0003c00000 */
[----:B------:R0:W1:Y:S02]  /*14ea0*/  SHFL.IDX P6, R14, R13, R12, R11 ;  /* 0x0000000c0d0e7389 */ /* 0x00006400000c000b */
[----:B01----:R-:W-:Y:S01]  /*14eb0*/  ENDCOLLECTIVE ;  /* 0x000000000000791b */ /* 0x003fe20003800000 */
.L_x_10954:
[----:B------:R-:W-:-:S04]  /*14ec0*/  @!P4 IMAD.X R9, RZ, RZ, R4, P3 ;  /* 0x000000ffff09c224 */ /* 0x000fc800018e0604 */
[----:B------:R-:W-:-:S05]  /*14ed0*/  @!P4 IMAD.MOV.U32 R3, RZ, RZ, R9 ;  /* 0x000000ffff03c224 */ /* 0x000fca00078e0009 */
[----:B------:R-:W-:Y:S01]  /*14ee0*/  @!PT LDS RZ, [RZ] ;  /* 0x00000000fffff984 */ /* 0x000fe20000000800 */
[----:B------:R-:W-:Y:S01]  /*14ef0*/  @!PT LDS RZ, [RZ] ;  /* 0x00000000fffff984 */ /* 0x000fe20000000800 */
[----:B------:R-:W-:Y:S01]  /*14f00*/  @!PT LDS RZ, [RZ] ;  /* 0x00000000fffff984 */ /* 0x000fe20000000800 */
[----:B------:R0:W-:Y:S01]  /*14f10*/  @!P4 LDGSTS.E.BYPASS.LTC128B.128 [R26+0xdc00], desc[UR48][R2.64], !P0 ;  /* 0x0dc00000021acfae */ /* 0x0001e2000c101d70 */
[----:B------:R-:W-:-:S03]  /*14f20*/  IMAD.MOV.U32 R13, RZ, RZ, R8 ;  /* 0x000000ffff0d7224 */ /* 0x000fc600078e0008 */
[----:B------:R0:W-:Y:S04]  /*14f30*/  @!P4 LDGSTS.E.BYPASS.LTC128B.128 [R26+0x10c00], desc[UR48][R2.64+0x40], !P1 ;  /* 0x10c00040021acfae */ /* 0x0001e8000c901d70 */
[----:B------:R0:W-:Y:S01]  /*14f40*/  @!P4 LDGSTS.E.BYPASS.LTC128B.128 [R26+0x13c00], desc[UR48][R2.64+0x80], !P2 ;  /* 0x13c00080021acfae */ /* 0x0001e2000d101d70 */
[----:B------:R-:W-:Y:S01]  /*14f50*/  ISETP.GE.AND P4, PT, R0, R5, PT ;  /* 0x000000050000720c */ /* 0x000fe20003f86270 */
[----:B------:R-:W-:-:S12]  /*14f60*/  IMAD.MOV.U32 R0, RZ, RZ, R14 ;  /* 0x000000ffff007224 */ /* 0x000fd800078e000e */
[----:B0-----:R-:W-:Y:S05]  /*14f70*/  WARPSYNC.COLLECTIVE R15, `(.L_x_10955) ;  /* 0x000000000f087348 */ /* 0x001fea0003c00000 */
[----:B------:R1:W2:Y:S02]  /*14f80*/  SHFL.IDX P6, R14, R13, R12, R11 ;  /* 0x0000000c0d0e7389 */ /* 0x0002a400000c000b */
[----:B012---:R-:W-:Y:S01]  /*14f90*/  ENDCOLLECTIVE ;  /* 0x000000000000791b */ /* 0x007fe20003800000 */
.L_x_10955:
[----:B------:R-:W-:Y:S02]  /*14fa0*/  IMAD.MOV.U32 R13, RZ, RZ, R7 ;  /* 0x000000ffff0d7224 */ /* 0x000fe400078e0007 */
[----:B------:R-:W-:Y:S01]  /*14fb0*/  IMAD.MOV.U32 R12, RZ, RZ, 0x1 ;  /* 0x00000001ff0c7424 */ /* 0x000fe200078e00ff */
[----:B------:R-:W-:-:S05]  /*14fc0*/  @!P4 LEA R14, P3, R20, R14, 0x1 ;  /* 0x0000000e140ec211 */ /* 0x000fca00078608ff */
[----:B------:R-:W-:-:S08]  /*14fd0*/  @!P4 IMAD.MOV.U32 R2, RZ, RZ, R14 ;  /* 0x000000ffff02c224 */ /* 0x000fd000078e000e */
[----:B------:R-:W-:Y:S05]  /*14fe0*/  WARPSYNC.COLLECTIVE R15, `(.L_x_10956) ;  /* 0x000000000f087348 */ /* 0x000fea0003c00000 */
[----:B------:R0:W1:Y:S02]  /*14ff0*/  SHFL.IDX P6, R14, R13, R12, R11 ;  /* 0x0000000c0d0e7389 */ /* 0x00006400000c000b */
[----:B01----:R-:W-:Y:S01]  /*15000*/  ENDCOLLECTIVE ;  /* 0x000000000000791b */ /* 0x003fe20003800000 */
.L_x_10956:
        /* <DEDUP_REMOVED lines=13> */
.L_x_10957:
[----:B------:R-:W-:Y:S05]  /*150e0*/  BRA `(.L_x_10958) ;  /* 0xffffffc400587947 */ /* 0x000fea000383ffff */
.L_x_10856:
[----:B0-----:R0:W1:Y:S02]  /*150f0*/  SYNCS.PHASECHK.TRANS64.TRYWAIT P0, [R17+URZ+0x2d820], R2 ;  /* 0x02d82002110075a7 */ /* 0x001064000800017f */
[----:B-1----:R-:W-:Y:S05]  /*15100*/  @!P0 NANOSLEEP.SYNCS 0x989680 ;  /* 0x009896800000895d */ /* 0x002fea0003900000 */
[----:B------:R-:W1:Y:S02]  /*15110*/  @!P0 SYNCS.PHASECHK.TRANS64 P0, [R17+URZ+0x2d820], R2 ;  /* 0x02d82002110085a7 */ /* 0x000e64000800007f */
[----:B-1----:R-:W-:Y:S05]  /*15120*/  @!P0 BRA `(.L_x_10856) ;  /* 0xfffffffc00f08947 */ /* 0x002fea000383ffff */
[----:B------:R-:W-:Y:S05]  /*15130*/  BRA `(.L_x_10959) ;  /* 0xffffffc400b87947 */ /* 0x000fea000383ffff */
.L_x_10863:
[----:B0-----:R0:W1:Y:S02]  /*15140*/  SYNCS.PHASECHK.TRANS64.TRYWAIT P0, [R3+URZ+0x2d840], R2 ;  /* 0x02d84002030075a7 */ /* 0x001064000800017f */
[----:B-1----:R-:W-:Y:S05]  /*15150*/  @!P0 NANOSLEEP.SYNCS 0x989680 ;  /* 0x009896800000895d */ /* 0x002fea0003900000 */
[----:B------:R-:W1:Y:S02]  /*15160*/  @!P0 SYNCS.PHASECHK.TRANS64 P0, [R3+URZ+0x2d840], R2 ;  /* 0x02d84002030085a7 */ /* 0x000e64000800007f */
[----:B-1----:R-:W-:Y:S05]  /*15170*/  @!P0 BRA `(.L_x_10863) ;  /* 0xfffffffc00f08947 */ /* 0x002fea000383ffff */
[----:B------:R-:W-:Y:S05]  /*15180*/  BRA `(.L_x_10960) ;  /* 0xffffffc8006c7947 */ /* 0x000fea000383ffff */
.L_x_10870:
[----:B0-----:R0:W1:Y:S02]  /*15190*/  SYNCS.PHASECHK.TRANS64.TRYWAIT P0, [R2+URZ+0x60], R3 ;  /* 0x00006003020075a7 */ /* 0x001064000800017f */
[----:B-1----:R-:W-:Y:S05]  /*151a0*/  @!P0 NANOSLEEP.SYNCS 0x989680 ;  /* 0x009896800000895d */ /* 0x002fea0003900000 */
[----:B------:R-:W1:Y:S02]  /*151b0*/  @!P0 SYNCS.PHASECHK.TRANS64 P0, [R2+URZ+0x60], R3 ;  /* 0x00006003020085a7 */ /* 0x000e64000800007f */
[----:B-1----:R-:W-:Y:S05]  /*151c0*/  @!P0 BRA `(.L_x_10870) ;  /* 0xfffffffc00f08947 */ /* 0x002fea000383ffff */
[----:B------:R-:W-:Y:S05]  /*151d0*/  BRA `(.L_x_10961) ;  /* 0xffffffcc00647947 */ /* 0x000fea000383ffff */
.L_x_10881:
[----:B0-----:R0:W1:Y:S02]  /*151e0*/  SYNCS.PHASECHK.TRANS64.TRYWAIT P0, [R3+URZ+0x2d840], R2 ;  /* 0x02d84002030075a7 */ /* 0x001064000800017f */
[----:B-1----:R-:W-:Y:S05]  /*151f0*/  @!P0 NANOSLEEP.SYNCS 0x989680 ;  /* 0x009896800000895d */ /* 0x002fea0003900000 */
[----:B------:R-:W1:Y:S02]  /*15200*/  @!P0 SYNCS.PHASECHK.TRANS64 P0, [R3+URZ+0x2d840], R2 ;  /* 0x02d84002030085a7 */ /* 0x000e64000800007f */
[----:B-1----:R-:W-:Y:S05]  /*15210*/  @!P0 BRA `(.L_x_10881) ;  /* 0xfffffffc00f08947 */ /* 0x002fea000383ffff */
[----:B------:R-:W-:Y:S05]  /*15220*/  BRA `(.L_x_10962) ;  /* 0xffffffd400187947 */ /* 0x000fea000383ffff */
.L_x_10888:
[----:B0-----:R0:W1:Y:S02]  /*15230*/  SYNCS.PHASECHK.TRANS64.TRYWAIT P0, [R12+URZ+0x60], R3 ;  /* 0x000060030c0075a7 */ /* 0x001064000800017f */
[----:B-1----:R-:W-:Y:S05]  /*15240*/  @!P0 NANOSLEEP.SYNCS 0x989680 ;  /* 0x009896800000895d */ /* 0x002fea0003900000 */
[----:B------:R-:W1:Y:S02]  /*15250*/  @!P0 SYNCS.PHASECHK.TRANS64 P0, [R12+URZ+0x60], R3 ;  /* 0x000060030c0085a7 */ /* 0x000e64000800007f */
[----:B-1----:R-:W-:Y:S05]  /*15260*/  @!P0 BRA `(.L_x_10888) ;  /* 0xfffffffc00f08947 */ /* 0x002fea000383ffff */
[----:B------:R-:W-:Y:S05]  /*15270*/  BRA `(.L_x_10963) ;  /* 0xffffffd800107947 */ /* 0x000fea000383ffff */
.L_x_10898:
[----:B-1----:R1:W2:Y:S02]  /*15280*/  SYNCS.PHASECHK.TRANS64.TRYWAIT P0, [R2+URZ+0x2d840], R3 ;  /* 0x02d84003020075a7 */ /* 0x0022a4000800017f */
[----:B--2---:R-:W-:Y:S05]  /*15290*/  @!P0 NANOSLEEP.SYNCS 0x989680 ;  /* 0x009896800000895d */ /* 0x004fea0003900000 */
[----:B------:R-:W2:Y:S02]  /*152a0*/  @!P0 SYNCS.PHASECHK.TRANS64 P0, [R2+URZ+0x2d840], R3 ;  /* 0x02d84003020085a7 */ /* 0x000ea4000800007f */
[----:B--2---:R-:W-:Y:S05]  /*152b0*/  @!P0 BRA `(.L_x_10898) ;  /* 0xfffffffc00f08947 */ /* 0x004fea000383ffff */
[----:B------:R-:W-:Y:S05]  /*152c0*/  BRA `(.L_x_10964) ;  /* 0xffffffdc00887947 */ /* 0x000fea000383ffff */
.L_x_10905:
[----:B0-----:R0:W1:Y:S02]  /*152d0*/  SYNCS.PHASECHK.TRANS64.TRYWAIT P0, [R8+URZ+0x60], R2 ;  /* 0x00006002080075a7 */ /* 0x001064000800017f */
[----:B-1----:R-:W-:Y:S05]  /*152e0*/  @!P0 NANOSLEEP.SYNCS 0x989680 ;  /* 0x009896800000895d */ /* 0x002fea0003900000 */
[----:B------:R-:W1:Y:S02]  /*152f0*/  @!P0 SYNCS.PHASECHK.TRANS64 P0, [R8+URZ+0x60], R2 ;  /* 0x00006002080085a7 */ /* 0x000e64000800007f */
[----:B-1----:R-:W-:Y:S05]  /*15300*/  @!P0 BRA `(.L_x_10905) ;  /* 0xfffffffc00f08947 */ /* 0x002fea000383ffff */
[----:B------:R-:W-:Y:S05]  /*15310*/  BRA `(.L_x_10965) ;  /* 0xffffffe000907947 */ /* 0x000fea000383ffff */
.L_x_10917:
[----:B-1----:R1:W2:Y:S02]  /*15320*/  SYNCS.PHASECHK.TRANS64.TRYWAIT P0, [R3+URZ+0x2d860], R0 ;  /* 0x02d86000030075a7 */ /* 0x0022a4000800017f */
[----:B--2---:R-:W-:Y:S05]  /*15330*/  @!P0 NANOSLEEP.SYNCS 0x989680 ;  /* 0x009896800000895d */ /* 0x004fea0003900000 */
[----:B------:R-:W2:Y:S02]  /*15340*/  @!P0 SYNCS.PHASECHK.TRANS64 P0, [R3+URZ+0x2d860], R0 ;  /* 0x02d86000030085a7 */ /* 0x000ea4000800007f */
[----:B--2---:R-:W-:Y:S05]  /*15350*/  @!P0 BRA `(.L_x_10917) ;  /* 0xfffffffc00f08947 */ /* 0x004fea000383ffff */
[----:B------:R-:W-:Y:S05]  /*15360*/  BRA `(.L_x_10966) ;  /* 0xffffffe400f87947 */ /* 0x000fea000383ffff */
.L_x_10925:
        /* <DEDUP_REMOVED lines=8> */
.L_x_10968:
[----:B------:R-:W-:Y:S05]  /*153f0*/  BSYNC B0 ;  /* 0x0000000000007941 */ /* 0x000fea0003800000 */
.L_x_10967:
[----:B------:R-:W-:Y:S05]  /*15400*/  BRA `(.L_x_10969) ;  /* 0xffffffec00107947 */ /* 0x000fea000383ffff */
.L_x_10928:
[----:B-1----:R1:W2:Y:S02]  /*15410*/  SYNCS.PHASECHK.TRANS64.TRYWAIT P0, [R9+URZ+0x2d820], R0 ;  /* 0x02d82000090075a7 */ /* 0x0022a4000800017f */
[----:B--2---:R-:W-:Y:S05]  /*15420*/  @!P0 NANOSLEEP.SYNCS 0x989680 ;  /* 0x009896800000895d */ /* 0x004fea0003900000 */
[----:B------:R-:W2:Y:S02]  /*15430*/  @!P0 SYNCS.PHASECHK.TRANS64 P0, [R9+URZ+0x2d820], R0 ;  /* 0x02d82000090085a7 */ /* 0x000ea4000800007f */
[----:B--2---:R-:W-:Y:S05]  /*15440*/  @!P0 BRA `(.L_x_10928) ;  /* 0xfffffffc00f08947 */ /* 0x004fea000383ffff */
[----:B------:R-:W-:Y:S05]  /*15450*/  BRA `(.L_x_10970) ;  /* 0xffffffec00547947 */ /* 0x000fea000383ffff */
.L_x_10929:
        /* <DEDUP_REMOVED lines=11> */
.L_x_10972:
[----:B------:R-:W-:Y:S05]  /*15510*/  BSYNC B0 ;  /* 0x0000000000007941 */ /* 0x000fea0003800000 */
.L_x_10971:
[----:B------:R-:W-:Y:S05]  /*15520*/  BRA `(.L_x_10973) ;  /* 0xffffffec003c7947 */ /* 0x000fea000383ffff */
.L_x_10932:
[----:B------:R-:W-:Y:S01]  /*15530*/  BSSY B1, `(.L_x_10974) ;  /* 0x0000006000017945 */ /* 0x000fe20003800000 */
[----:B------:R-:W-:-:S07]  /*15540*/  IMAD.MOV.U32 R15, RZ, RZ, -0x1 ;  /* 0xffffffffff0f7424 */ /* 0x000fce00078e00ff */
[----:B01----:R-:W-:Y:S05]  /*15550*/  WARPSYNC.COLLECTIVE R15, `(.L_x_10975) ;  /* 0x000000000f0c7348 */ /* 0x003fea0003c00000 */
[----:B------:R-:W-:Y:S02]  /*15560*/  ELECT P6, UR62, PT ;  /* 0x00000000003e782f */ /* 0x000fe400038c0000 */
[----:B------:R-:W-:Y:S01]  /*15570*/  MOV R14, UR62 ;  /* 0x0000003e000e7c02 */ /* 0x000fe20008000f00 */
[----:B01----:R-:W-:Y:S10]  /*15580*/  ENDCOLLECTIVE ;  /* 0x000000000000791b */ /* 0x003ff40003800000 */
.L_x_10975:
[----:B------:R-:W-:Y:S05]  /*15590*/  BSYNC B1 ;  /* 0x0000000000017941 */ /* 0x000fea0003800000 */
.L_x_10974:
[----:B------:R-:W-:Y:S05]  /*155a0*/  BRA `(.L_x_10976) ;  /* 0xffffffec00347947 */ /* 0x000fea000383ffff */
.L_x_10934:
[----:B-1----:R1:W2:Y:S02]  /*155b0*/  SYNCS.PHASECHK.TRANS64.TRYWAIT P0, [R7+URZ], R2 ;  /* 0x00000002070075a7 */ /* 0x0022a4000800017f */
[----:B--2---:R-:W-:Y:S05]  /*155c0*/  @!P0 NANOSLEEP.SYNCS 0x989680 ;  /* 0x009896800000895d */ /* 0x004fea0003900000 */
[----:B------:R-:W2:Y:S02]  /*155d0*/  @!P0 SYNCS.PHASECHK.TRANS64 P0, [R7+URZ], R2 ;  /* 0x00000002070085a7 */ /* 0x000ea4000800007f */
[----:B--2---:R-:W-:Y:S05]  /*155e0*/  @!P0 BRA `(.L_x_10934) ;  /* 0xfffffffc00f08947 */ /* 0x004fea000383ffff */
[----:B------:R-:W-:Y:S05]  /*155f0*/  BRA `(.L_x_10977) ;  /* 0xffffffec00687947 */ /* 0x000fea000383ffff */
.L_x_10935:
[----:B--2---:R2:W3:Y:S02]  /*15600*/  SYNCS.PHASECHK.TRANS64.TRYWAIT P0, [R3+URZ], R0 ;  /* 0x00000000030075a7 */ /* 0x0044e4000800017f */
[----:B---3--:R-:W-:Y:S05]  /*15610*/  @!P0 NANOSLEEP.SYNCS 0x989680 ;  /* 0x009896800000895d */ /* 0x008fea0003900000 */
[----:B------:R-:W3:Y:S02]  /*15620*/  @!P0 SYNCS.PHASECHK.TRANS64 P0, [R3+URZ], R0 ;  /* 0x00000000030085a7 */ /* 0x000ee4000800007f */
[----:B---3--:R-:W-:Y:S05]  /*15630*/  @!P0 BRA `(.L_x_10935) ;  /* 0xfffffffc00f08947 */ /* 0x008fea000383ffff */
[----:B------:R-:W-:Y:S05]  /*15640*/  BRA `(.L_x_10978) ;  /* 0xffffffec005c7947 */ /* 0x000fea000383ffff */
.L_x_10937:
[----:B--2---:R2:W3:Y:S02]  /*15650*/  SYNCS.PHASECHK.TRANS64.TRYWAIT P0, [R5+URZ], R2 ;  /* 0x00000002050075a7 */ /* 0x0044e4000800017f */
[----:B---3--:R-:W-:Y:S05]  /*15660*/  @!P0 NANOSLEEP.SYNCS 0x989680 ;  /* 0x009896800000895d */ /* 0x008fea0003900000 */
[----:B------:R-:W3:Y:S02]  /*15670*/  @!P0 SYNCS.PHASECHK.TRANS64 P0, [R5+URZ], R2 ;  /* 0x00000002050085a7 */ /* 0x000ee4000800007f */
[----:B---3--:R-:W-:Y:S05]  /*15680*/  @!P0 BRA `(.L_x_10937) ;  /* 0xfffffffc00f08947 */ /* 0x008fea000383ffff */
[----:B------:R-:W-:Y:S05]  /*15690*/  BRA `(.L_x_10979) ;  /* 0xffffffec00607947 */ /* 0x000fea000383ffff */
.L_x_10980:
        /* <DEDUP_REMOVED lines=14> */
.L_x_15326:


//--------------------- .text._ZN7cutlass13device_kernelIN5flash11enable_sm90INS1_16FlashAttnFwdSm90INS1_25CollectiveMainloopFwdSm90ILi2EN4cute5tupleIJNS5_1CILi1EEES8_S8_EEENS6_IJNS7_ILi192EEENS7_ILi128EEENS7_ILi96EEEEEELi96ENS_6half_tEfNS_4arch4Sm90ELb0ELb1ELb0ELb1ELb0ELb0ELb0ELb0ELb1ELb1ELb0ELb0EEENS1_21CollectiveEpilogueFwdINS6_IJSA_SC_SB_EEES9_SE_SG_Li384ELb1ELb1ELb0ELb0EEENS1_36VarlenDynamicPersistentTileSchedulerILi192ELi128ELi384ELi128ELb0ELb1ELb1ELb1ELb0ELb1EEEEEEEEEvNT_6ParamsE --------------------------
	.section	.text._ZN7cutlass13device_kernelIN5flash11enable_sm90INS1_16FlashAttnFwdSm90INS1_25CollectiveMainloopFwdSm90ILi2EN4cute5tupleIJNS5_1CILi1EEES8_S8_EEENS6_IJNS7_ILi192EEENS7_ILi128EEENS7_ILi96EEEEEELi96ENS_6half_tEfNS_4arch4Sm90ELb0ELb1ELb0ELb1ELb0ELb0ELb0ELb0ELb1ELb1ELb0ELb0EEENS1_21CollectiveEpilogueFwdINS6_IJSA_SC_SB_EEES9_SE_SG_Li384ELb1ELb1ELb0ELb0EEENS1_36VarlenDynamicPersistentTileSchedulerILi192ELi128ELi384ELi128ELb0ELb1ELb1ELb1ELb0ELb1EEEEEEEEEvNT_6ParamsE,"ax",@progbits
	.align	128
.text._ZN7cutlass13device_kernelIN5flash11enable_sm90INS1_16FlashAttnFwdSm90INS1_25CollectiveMainloopFwdSm90ILi2EN4cute5tupleIJNS5_1CILi1EEES8_S8_EEENS6_IJNS7_ILi192EEENS7_ILi128EEENS7_ILi96EEEEEELi96ENS_6half_tEfNS_4arch4Sm90ELb0ELb1ELb0ELb1ELb0ELb0ELb0ELb0ELb1ELb1ELb0ELb0EEENS1_21CollectiveEpilogueFwdINS6_IJSA_SC_SB_EEES9_SE_SG_Li384ELb1ELb1ELb0ELb0EEENS1_36VarlenDynamicPersistentTileSchedulerILi192ELi128ELi384ELi128ELb0ELb1ELb1ELb1ELb0ELb1EEEEEEEEEvNT_6ParamsE:
        .type           _ZN7cutlass13device_kernelIN5flash11enable_sm90INS1_16FlashAttnFwdSm90INS1_25CollectiveMainloopFwdSm90ILi2EN4cute5tupleIJNS5_1CILi1EEES8_S8_EEENS6_IJNS7_ILi192EEENS7_ILi128EEENS7_ILi96EEEEEELi96ENS_6half_tEfNS_4arch4Sm90ELb0ELb1ELb0ELb1ELb0ELb0ELb0ELb0ELb1ELb1ELb0ELb0EEENS1_21CollectiveEpilogueFwdINS6_IJSA_SC_SB_EEES9_SE_SG_Li384ELb1ELb1ELb0ELb0EEENS1_36VarlenDynamicPersistentTileSchedulerILi192ELi128ELi384ELi128ELb0ELb1ELb1ELb1ELb0ELb1EEEEEEEEEvNT_6ParamsE,@function
        .size           _ZN7cutlass13device_kernelIN5flash11enable_sm90INS1_16FlashAttnFwdSm90INS1_25CollectiveMainloopFwdSm90ILi2EN4cute5tupleIJNS5_1CILi1EEES8_S8_EEENS6_IJNS7_ILi192EEENS7_ILi128EEENS7_ILi96EEEEEELi96ENS_6half_tEfNS_4arch4Sm90ELb0ELb1ELb0ELb1ELb0ELb0ELb0ELb0ELb1ELb1ELb0ELb0EEENS1_21CollectiveEpilogueFwdINS6_IJSA_SC_SB_EEES9_SE_SG_Li384ELb1ELb1ELb0ELb0EEENS1_36VarlenDynamicPersistentTileSchedulerILi192ELi128ELi384ELi128ELb0ELb1ELb1ELb1ELb0ELb1EEEEEEEEEvNT_6ParamsE,(.L_x_15327 - _ZN7cutlass13device_kernelIN5flash11enable_sm90INS1_16FlashAttnFwdSm90INS1_25CollectiveMainloopFwdSm90ILi2EN4cute5tupleIJNS5_1CILi1EEES8_S8_EEENS6_IJNS7_ILi192EEENS7_ILi128EEENS7_ILi96EEEEEELi96ENS_6half_tEfNS_4arch4Sm90ELb0ELb1ELb0ELb1ELb0ELb0ELb0ELb0ELb1ELb1ELb0ELb0EEENS1_21CollectiveEpilogueFwdINS6_IJSA_SC_SB_EEES9_SE_SG_Li384ELb1ELb1ELb0ELb0EEENS1_36VarlenDynamicPersistentTileSchedulerILi192ELi128ELi384ELi128ELb0ELb1ELb1ELb1ELb0ELb1EEEEEEEEEvNT_6ParamsE)
        .other          _ZN7cutlass13device_kernelIN5flash11enable_sm90INS1_16FlashAttnFwdSm90INS1_25CollectiveMainloopFwdSm90ILi2EN4cute5tupleIJNS5_1CILi1EEES8_S8_EEENS6_IJNS7_ILi192EEENS7_ILi128EEENS7_ILi96EEEEEELi96ENS_6half_tEfNS_4arch4Sm90ELb0ELb1ELb0ELb1ELb0ELb0ELb0ELb0ELb1ELb1ELb0ELb0EEENS1_21CollectiveEpilogueFwdINS6_IJSA_SC_SB_EEES9_SE_SG_Li384ELb1ELb1ELb0ELb0EEENS1_36VarlenDynamicPersistentTileSchedulerILi192ELi128ELi384ELi128ELb0ELb1ELb1ELb1ELb0ELb1EEEEEEEEEvNT_6ParamsE,@"STO_CUDA_ENTRY STV_DEFAULT"
_ZN7cutlass13device_kernelIN5flash11enable_sm90INS1_16FlashAttnFwdSm90INS1_25CollectiveMainloopFwdSm90ILi2EN4cute5tupleIJNS5_1CILi1EEES8_S8_EEENS6_IJNS7_ILi192EEENS7_ILi128EEENS7_ILi96EEEEEELi96ENS_6half_tEfNS_4arch4Sm90ELb0ELb1ELb0ELb1ELb0ELb0ELb0ELb0ELb1ELb1ELb0ELb0EEENS1_21CollectiveEpilogueFwdINS6_IJSA_SC_SB_EEES9_SE_SG_Li384ELb1ELb1ELb0ELb0EEENS1_36VarlenDynamicPersistentTileSchedulerILi192ELi128ELi384ELi128ELb0ELb1ELb1ELb1ELb0ELb1EEEEEEEEEvNT_6ParamsE:
        /* <DEDUP_REMOVED lines=18> */
.L_x_10982:
[----:B------:R-:W-:Y:S05]  /*0120*/  BSYNC B0 ;  /* 0x0000000000007941 */ /* 0x000fea0003800000 */
.L_x_10981:
        /* <DEDUP_REMOVED lines=41> */
.L_x_10983:
        /* <DEDUP_REMOVED lines=22> */
.L_x_10984:
        /* <DEDUP_REMOVED lines=18> */
.L_x_10985:
        /* <DEDUP_REMOVED lines=22> */
.L_x_10986:
        /* <DEDUP_REMOVED lines=22> */
.L_x_10987:
[----:B------:R-:W-:Y:S01]  /*0900*/  PLOP3.LUT P0, PT, PT, PT, UP0, 0x80, 0x0 ;  /* 0x000000000000781c */ /* 0x000fe20003f0f008 */
[----:B------:R-:W-:Y:S01]  /*0910*/  UMOV UR36, 0x1 ;  /* 0x0000000100247882 */ /* 0x000fe20000000000 */
[----:B------:R-:W-:Y:S01]  /*0920*/  NOP ;  /* 0x0000000000007918 */ /* 0x000fe20000000000 */
[----:B------:R-:W-:Y:S01]  /*0930*/  USEL UR36, UR36, 0x2, !UP0 ;  /* 0x0000000224247887 */ /* 0x000fe2000c000000 */
[----:B------:R-:W-:Y:S01]  /*0940*/  ULDC.64 UR50, c[0x0][0x208] ;  /* 0x0000820000327ab9 */ /* 0x000fe20000000a00 */
[----:B012-4-:R-:W-:Y:S08]  /*0950*/  BAR.SYNC.DEFER_BLOCKING 0x0 ;  /* 0x0000000000007b1d */ /* 0x017ff00000010000 */
[----:B------:R-:W-:Y:S05]  /*0960*/  @!P0 BRA `(.L_x_10988) ;  /* 0x000000f000b88947 */ /* 0x000fea0003800000 */
.L_x_10989:
        /* <DEDUP_REMOVED lines=18> */
[----:B------:R-:W-:Y:S01]  /*0a90*/  VIADD R148, R2, 0xffffff80 ;  /* 0xffffff8002947836 */ /* 0x000fe20000000000 */
[----:B------:R-:W-:Y:S01]  /*0aa0*/  R2UR UR5, R9 ;  /* 0x00000000090572ca */ /* 0x000fe200000e0000 */
[----:B------:R-:W-:Y:S01]  /*0ab0*/  IMAD.MOV.U32 R18, RZ, RZ, 0x40 ;  /* 0x00000040ff127424 */ /* 0x000fe200078e00ff */
[----:B------:R-:W-:Y:S01]  /*0ac0*/  R2UR UR7, R10 ;  /* 0x000000000a0772ca */ /* 0x000fe200000e0000 */
[----:B------:R-:W-:Y:S01]  /*0ad0*/  ULOP3.LUT UR48, UR36, 0x1, URZ, 0xfc, !UPT ;  /* 0x0000000124307892 */ /* 0x000fe2000f8efc3f */
[----:B------:R-:W-:Y:S01]  /*0ae0*/  SHF.R.S32.HI R3, RZ, 0x1f, R148 ;  /* 0x0000001fff037819 */ /* 0x000fe20000011494 */
[----:B------:R-:W-:Y:S01]  /*0af0*/  UMOV UR47, URZ ;  /* 0x0000003f002f7c82 */ /* 0x000fe20008000000 */
[----:B------:R-:W-:Y:S01]  /*0b00*/  R2UR UR6, R11 ;  /* 0x000000000b0672ca */ /* 0x000fe200000e0000 */
[----:B------:R-:W-:Y:S01]  /*0b10*/  UMOV UR49, URZ ;  /* 0x0000003f00317c82 */ /* 0x000fe20008000000 */
[CC--:B------:R-:W-:Y:S01]  /*0b20*/  LEA.HI R143, R3.reuse, R148.reuse, RZ, 0x7 ;  /* 0x00000094038f7211 */ /* 0x0c0fe200078f38ff */
[----:B------:R-:W-:Y:S01]  /*0b30*/  UMOV UR46, URZ ;  /* 0x0000003f002e7c82 */ /* 0x000fe20008000000 */
[----:B------:R-:W-:-:S02]  /*0b40*/  LEA.HI R0, R3, R148, RZ, 0x4 ;  /* 0x0000009403007211 */ /* 0x000fc400078f20ff */
[----:B------:R-:W-:Y:S02]  /*0b50*/  LOP3.LUT R7, R143, 0xffffff80, RZ, 0xc0, !PT ;  /* 0xffffff808f077812 */ /* 0x000fe400078ec0ff */
[----:B------:R-:W-:Y:S02]  /*0b60*/  LOP3.LUT R5, R0, 0xfffffff0, RZ, 0xc0, !PT ;  /* 0xfffffff000057812 */ /* 0x000fe400078ec0ff */
[----:B------:R-:W-:Y:S01]  /*0b70*/  LEA.HI R4, R3, R148, RZ, 0x5 ;  /* 0x0000009403047211 */ /* 0x000fe200078f28ff */
[C---:B------:R-:W-:Y:S01]  /*0b80*/  IMAD.IADD R142, R148.reuse, 0x1, -R7 ;  /* 0x00000001948e7824 */ /* 0x040fe200078e0a07 */
[----:B------:R-:W-:Y:S01]  /*0b90*/  SHF.R.S32.HI R7, RZ, 0x4, R0 ;  /* 0x00000004ff077819 */ /* 0x000fe20000011400 */
[----:B------:R-:W-:Y:S01]  /*0ba0*/  IMAD.IADD R5, R148, 0x1, -R5 ;  /* 0x0000000194057824 */ /* 0x000fe200078e0a05 */
[----:B------:R-:W-:Y:S02]  /*0bb0*/  SHF.R.S32.HI R6, RZ, 0x5, R4 ;  /* 0x00000005ff067819 */ /* 0x000fe40000011404 */
[----:B------:R-:W-:-:S02]  /*0bc0*/  LEA.HI R2, R0, R7, RZ, 0x1 ;  /* 0x0000000700027211 */ /* 0x000fc400078f08ff */
[--C-:B------:R-:W-:Y:S01]  /*0bd0*/  SHF.R.S32.HI R0, RZ, 0x1f, R5.reuse ;  /* 0x0000001fff007819 */ /* 0x100fe20000011405 */
[----:B------:R-:W-:Y:S01]  /*0be0*/  IMAD R12, R6, 0x10, R5 ;  /* 0x00000010060c7824 */ /* 0x000fe200078e0205 */
[----:B------:R-:W-:Y:S02]  /*0bf0*/  LOP3.LUT R2, R2, 0x1ffffffe, RZ, 0xc0, !PT ;  /* 0x1ffffffe02027812 */ /* 0x000fe400078ec0ff */
[----:B------:R-:W-:Y:S02]  /*0c00*/  LEA.HI R0, R0, R5, RZ, 0x3 ;  /* 0x0000000500007211 */ /* 0x000fe400078f18ff */
[----:B------:R-:W-:Y:S01]  /*0c10*/  SHF.R.S32.HI R143, RZ, 0x7, R143 ;  /* 0x00000007ff8f7819 */ /* 0x000fe2000001148f */
[----:B------:R-:W-:Y:S01]  /*0c20*/  IMAD.IADD R2, R7, 0x1, -R2 ;  /* 0x0000000107027824 */ /* 0x000fe200078e0a02 */
[----:B------:R-:W-:Y:S01]  /*0c30*/  LEA.HI R141, R3, R148, RZ, 0x2 ;  /* 0x00000094038d7211 */ /* 0x000fe200078f10ff */
[C---:B------:R-:W-:Y:S01]  /*0c40*/  IMAD.SHL.U32 R4, R0.reuse, 0x40, RZ ;  /* 0x0000004000047824 */ /* 0x040fe200078e00ff */
[----:B------:R-:W-:Y:S01]  /*0c50*/  LOP3.LUT R0, R0, 0xfffffff8, RZ, 0xc0, !PT ;  /* 0xfffffff800007812 */ /* 0x000fe200078ec0ff */
[----:B------:R-:W-:Y:S01]  /*0c60*/  IMAD.SHL.U32 R3, R2, 0x8, RZ ;  /* 0x0000000802037824 */ /* 0x000fe200078e00ff */
[----:B------:R-:W-:-:S02]  /*0c70*/  SHF.R.S32.HI R9, RZ, 0x1f, R142 ;  /* 0x0000001fff097819 */ /* 0x000fc4000001148e */
[----:B------:R-:W-:Y:S01]  /*0c80*/  LOP3.LUT R4, R4, 0x7ffffe00, RZ, 0xc0, !PT ;  /* 0x7ffffe0004047812 */ /* 0x000fe200078ec0ff */
[----:B------:R-:W-:Y:S01]  /*0c90*/  IMAD.IADD R0, R5, 0x1, -R0 ;  /* 0x0000000105007824 */ /* 0x000fe200078e0a00 */
[-C--:B------:R-:W-:Y:S01]  /*0ca0*/  LEA.HI R8, R9, R142.reuse, RZ, 0x2 ;  /* 0x0000008e09087211 */ /* 0x080fe200078f10ff */
[----:B------:R-:W-:Y:S01]  /*0cb0*/  IMAD.HI R5, R143, 0x55555556, RZ ;  /* 0x555555568f057827 */ /* 0x000fe200078e02ff */
[----:B------:R-:W-:Y:S02]  /*0cc0*/  LEA.HI R9, R9, R142, RZ, 0x5 ;  /* 0x0000008e09097211 */ /* 0x000fe400078f28ff */
[----:B------:R-:W-:Y:S01]  /*0cd0*/  SHF.R.S32.HI R10, RZ, 0x2, R8 ;  /* 0x00000002ff0a7819 */ /* 0x000fe20000011408 */
[----:B------:R-:W-:Y:S01]  /*0ce0*/  IMAD R6, R6, 0x400, R4 ;  /* 0x0000040006067824 */ /* 0x000fe200078e0204 */
[----:B------:R-:W-:Y:S01]  /*0cf0*/  SHF.R.S32.HI R11, RZ, 0x1f, R8 ;  /* 0x0000001fff0b7819 */ /* 0x000fe20000011408 */
[----:B------:R-:W-:Y:S01]  /*0d00*/  IMAD.SHL.U32 R4, R0, 0x40, RZ ;  /* 0x0000004000047824 */ /* 0x000fe200078e00ff */
[----:B------:R-:W-:Y:S01]  /*0d10*/  LEA.HI R2, R5, R5, RZ, 0x1 ;  /* 0x0000000505027211 */ /* 0x000fe200078f08ff */
[----:B------:R-:W-:Y:S01]  /*0d20*/  IMAD.U32 R145, R12, 0x20, R3 ;  /* 0x000000200c917824 */ /* 0x000fe200078e0003 */
[----:B------:R-:W-:-:S02]  /*0d30*/  LOP3.LUT R5, R141, 0xfffffffc, RZ, 0xc0, !PT ;  /* 0xfffffffc8d057812 */ /* 0x000fc400078ec0ff */
[----:B------:R-:W-:Y:S01]  /*0d40*/  LOP3.LUT R4, R4, 0x1c0, RZ, 0xc0, !PT ;  /* 0x000001c004047812 */ /* 0x000fe200078ec0ff */
[----:B------:R-:W-:Y:S01]  /*0d50*/  IMAD R2, R2, -0x3, R143 ;  /* 0xfffffffd02027824 */ /* 0x000fe200078e028f */
[----:B------:R-:W-:Y:S01]  /*0d60*/  LEA.HI R11, R11, R10, RZ, 0x3 ;  /* 0x0000000a0b0b7211 */ /* 0x000fe200078f18ff */
[----:B------:R-:W-:Y:S01]  /*0d70*/  IMAD.IADD R140, R148, 0x1, -R5 ;  /* 0x00000001948c7824 */ /* 0x000fe200078e0a05 */
[----:B------:R-:W-:Y:S02]  /*0d80*/  LOP3.LUT R3, R4, 0x8, R3, 0xf8, !PT ;  /* 0x0000000804037812 */ /* 0x000fe400078ef803 */
[----:B------:R-:W-:Y:S01]  /*0d90*/  SHF.R.U32.HI R4, RZ, 0x3, R4 ;  /* 0x00000003ff047819 */ /* 0x000fe20000011604 */
[----:B------:R-:W-:Y:S01]  /*0da0*/  IMAD.SHL.U32 R137, R140, 0x8, RZ ;  /* 0x000000088c897824 */ /* 0x000fe200078e00ff */
[----:B------:R-:W-:Y:S02]  /*0db0*/  LOP3.LUT R11, R11, 0xfffffff8, RZ, 0xc0, !PT ;  /* 0xfffffff80b0b7812 */ /* 0x000fe400078ec0ff */
[----:B------:R-:W-:Y:S01]  /*0dc0*/  LOP3.LUT R3, R3, R4, RZ, 0x3c, !PT ;  /* 0x0000000403037212 */ /* 0x000fe200078e3cff */
[C---:B------:R-:W-:Y:S01]  /*0dd0*/  VIADD R138, R137.reuse, 0x20 ;  /* 0x00000020898a7836 */ /* 0x040fe20000000000 */
[----:B------:R-:W-:Y:S01]  /*0de0*/  R2P PR, R0, 0x6 ;  /* 0x0000000600007804 */ /* 0x000fe20000000000 */
[----:B------:R-:W-:Y:S01]  /*0df0*/  IMAD.IADD R10, R10, 0x1, -R11 ;  /* 0x000000010a0a7824 */ /* 0x000fe200078e0a0b */
[----:B------:R-:W-:Y:S01]  /*0e00*/  SHF.R.S32.HI R9, RZ, 0x5, R9 ;  /* 0x00000005ff097819 */ /* 0x000fe20000011409 */
[----:B------:R-:W-:Y:S01]  /*0e10*/  IMAD.IADD R3, R6, 0x1, R3 ;  /* 0x0000000106037824 */ /* 0x000fe200078e0203 */
[----:B------:R-:W-:Y:S01]  /*0e20*/  LEA.HI R0, R140, R140, RZ, 0x1 ;  /* 0x0000008c8c007211 */ /* 0x000fe200078f08ff */
[----:B------:R-:W-:Y:S01]  /*0e30*/  VIADD R139, R137, 0x40 ;  /* 0x00000040898b7836 */ /* 0x000fe20000000000 */
[----:B------:R-:W-:Y:S01]  /*0e40*/  SEL R18, R18, 0xffffffc0, !P2 ;  /* 0xffffffc012127807 */ /* 0x000fe20005000000 */
[----:B------:R-:W-:Y:S01]  /*0e50*/  IMAD R9, R9, 0x10, R10 ;  /* 0x0000001009097824 */ /* 0x000fe200078e020a */
[----:B------:R-:W-:-:S02]  /*0e60*/  LEA R17, R3, UR42, 0x1 ;  /* 0x0000002a03117c11 */ /* 0x000fc4000f8e08ff */
[----:B------:R-:W-:Y:S01]  /*0e70*/  LOP3.LUT R5, R0, 0x1ffffffe, RZ, 0xc0, !PT ;  /* 0x1ffffffe00057812 */ /* 0x000fe200078ec0ff */
[----:B------:R-:W-:Y:S01]  /*0e80*/  IMAD R144, R2, 0x40, R9 ;  /* 0x0000004002907824 */ /* 0x000fe200078e0209 */
[----:B------:R-:W-:Y:S01]  /*0e90*/  LOP3.LUT R3, R8, 0x7ffffffc, RZ, 0xc0, !PT ;  /* 0x7ffffffc08037812 */ /* 0x000fe200078ec0ff */
[C---:B------:R-:W-:Y:S01]  /*0ea0*/  VIADD R19, R17.reuse, 0x21800 ;  /* 0x0002180011137836 */ /* 0x040fe20000000000 */
[----:B------:R-:W-:Y:S01]  /*0eb0*/  SHF.R.S32.HI R141, RZ, 0x2, R141 ;  /* 0x00000002ff8d7819 */ /* 0x000fe2000001148d */
[----:B------:R-:W-:Y:S01]  /*0ec0*/  VIADD R22, R17, 0x21820 ;  /* 0x0002182011167836 */ /* 0x000fe20000000000 */
[----:B------:R-:W-:Y:S01]  /*0ed0*/  SHF.R.S32.HI R147, RZ, 0x1f, R138 ;  /* 0x0000001fff937819 */ /* 0x000fe2000001148a */
[----:B------:R-:W-:Y:S01]  /*0ee0*/  IMAD.IADD R5, R140, 0x1, -R5 ;  /* 0x000000018c057824 */ /* 0x000fe200078e0a05 */
[----:B------:R-:W-:Y:S01]  /*0ef0*/  SHF.R.S32.HI R146, RZ, 0x1f, R139 ;  /* 0x0000001fff927819 */ /* 0x000fe2000001148b */
[C---:B------:R-:W-:Y:S02]  /*0f00*/  @P1 VIADD R22, R19.reuse, 0xffffffe0 ;  /* 0xffffffe013161836 */ /* 0x040fe40000000000 */
[----:B------:R-:W-:-:S02]  /*0f10*/  IMAD.IADD R19, R19, 0x1, R18 ;  /* 0x0000000113137824 */ /* 0x000fc400078e0212 */
[----:B------:R-:W-:Y:S02]  /*0f20*/  IMAD.IADD R16, R142, 0x1, -R3 ;  /* 0x000000018e107824 */ /* 0x000fe400078e0a03 */
[----:B------:R-:W-:Y:S02]  /*0f30*/  IMAD R136, R5, 0x8, R144 ;  /* 0x0000000805887824 */ /* 0x000fe400078e0290 */
[----:B------:R-:W-:Y:S02]  /*0f40*/  IMAD.IADD R18, R18, 0x1, R22 ;  /* 0x0000000112127824 */ /* 0x000fe400078e0216 */
[----:B------:R-:W-:-:S07]  /*0f50*/  VIADD R23, R22, 0x6000 ;  /* 0x0000600016177836 */ /* 0x000fce0000000000 */
.L_x_11081:
        /* <DEDUP_REMOVED lines=12> */
[----:B01-3--:R-:W-:Y:S02]  /*1020*/  IMAD.U32 R2, RZ, RZ, UR8 ;  /* 0x00000008ff027e24 */ /* 0x00bfe4000f8e00ff */
[----:B----4-:R-:W-:Y:S01]  /*1030*/  IMAD.U32 R3, RZ, RZ, UR9 ;  /* 0x00000009ff037e24 */ /* 0x010fe2000f8e00ff */
[----:B------:R-:W-:-:S04]  /*1040*/  @UP1 UIMAD.WIDE UR8, UR6, 0x4, UR10 ;  /* 0x00000004060818a5 */ /* 0x000fc8000f8e020a */
[----:B--2---:R-:W2:Y:S02]  /*1050*/  @P0 LDG.E R2, desc[UR50][R2.64] ;  /* 0x0000003202020981 */ /* 0x004ea4000c1e1900 */
[----:B------:R-:W-:Y:S02]  /*1060*/  IMAD.U32 R4, RZ, RZ, UR8 ;  /* 0x00000008ff047e24 */ /* 0x000fe4000f8e00ff */
[----:B------:R-:W-:Y:S01]  /*1070*/  IMAD.U32 R5, RZ, RZ, UR9 ;  /* 0x00000009ff057e24 */ /* 0x000fe2000f8e00ff */
[----:B------:R-:W-:-:S04]  /*1080*/  ULDC.64 UR8, c[0x0][0x418] ;  /* 0x0001060000087ab9 */ /* 0x000fc80000000a00 */
[----:B------:R-:W3:Y:S01]  /*1090*/  @P2 LDG.E R4, desc[UR50][R4.64] ;  /* 0x0000003204042981 */ /* 0x000ee2000c1e1900 */
        /* <DEDUP_REMOVED lines=13> */
[----:B------:R-:W-:-:S14]  /*1170*/  @P2 BRA `(.L_x_10990) ;  /* 0x0000000000342947 */ /* 0x000fdc0003800000 */
        /* <DEDUP_REMOVED lines=13> */
.L_x_10990:
        /* <DEDUP_REMOVED lines=9> */
.L_x_10991:
        /* <DEDUP_REMOVED lines=13> */
.L_x_10992:
[----:B------:R-:W-:Y:S01]  /*13b0*/  ULDC UR6, c[0x0][0x448] ;  /* 0x0001120000067ab9 */ /* 0x000fe20000000800 */
[----:B------:R-:W-:Y:S02]  /*13c0*/  UIMAD UR39, UR5, 0xc0, URZ ;  /* 0x000000c0052778a4 */ /* 0x000fe4000f8e023f */
        /* <DEDUP_REMOVED lines=25> */
.L_x_10994:
[----:B------:R-:W-:-:S11]  /*1560*/  UISETP.NE.AND UP1, UPT, UR5, 0x1, UPT ;  /* 0x000000010500788c */ /* 0x000fd6000bf25270 */
[----:B------:R-:W-:Y:S02]  /*1570*/  @UP1 ULDC.64 UR8, c[0x0][0x9e8] ;  /* 0x00027a0000081ab9 */ /* 0x000fe40000000a00 */
[----:B------:R-:W-:-:S04]  /*1580*/  UIMAD.WIDE.U32 UR6, UR4, UR8, URZ ;  /* 0x00000008040672a5 */ /* 0x000fc8000f8e003f */
[----:B------:R-:W-:-:S12]  /*1590*/  @UP1 USHF.R.U32.HI UR4, URZ, UR9, UR7 ;  /* 0x000000093f041299 */ /* 0x000fd80008011607 */
.L_x_10995:
[----:B------:R-:W-:-:S06]  /*15a0*/  UIMAD UR4, UR4, UR5, UR5 ;  /* 0x00000005040472a4 */ /* 0x000fcc000f8e0205 */
[----:B------:R-:W-:-:S07]  /*15b0*/  VIMNMX R0, R0, UR4, PT ;  /* 0x0000000400007c48 */ /* 0x000fce000bfe0100 */
.L_x_10993:
        /* <DEDUP_REMOVED lines=29> */
.L_x_10997:
[----:B------:R-:W-:-:S11]  /*1790*/  UISETP.NE.AND UP0, UPT, UR5, 0x1, UPT ;  /* 0x000000010500788c */ /* 0x000fd6000bf05270 */
[----:B------:R-:W-:Y:S02]  /*17a0*/  @UP0 ULDC.64 UR10, c[0x0][0x9e8] ;  /* 0x00027a00000a0ab9 */ /* 0x000fe40000000a00 */
[----:B------:R-:W-:-:S04]  /*17b0*/  UIMAD.WIDE.U32 UR6, UR4, UR10, URZ ;  /* 0x0000000a040672a5 */ /* 0x000fc8000f8e003f */
[----:B------:R-:W-:-:S12]  /*17c0*/  @UP0 USHF.R.U32.HI UR4, URZ, UR11, UR7 ;  /* 0x0000000b3f040299 */ /* 0x000fd80008011607 */
.L_x_10998:
[----:B------:R-:W-:-:S04]  /*17d0*/  UIMAD UR4, UR4, UR5, URZ ;  /* 0x00000005040472a4 */ /* 0x000fc8000f8e023f */
[----:B------:R-:W-:-:S04]  /*17e0*/  UISETP.LT.AND UP0, UPT, UR9, UR4, UPT ;  /* 0x000000040900728c */ /* 0x000fc8000bf01270 */
[----:B------:R-:W-:-:S12]  /*17f0*/  USEL UR9, UR9, UR4, !UP0 ;  /* 0x0000000409097287 */ /* 0x000fd8000c000000 */
.L_x_10996:
        /* <DEDUP_REMOVED lines=9> */
[----:B------:R-:W-:Y:S01]  /*1890*/  CS2R R26, SRZ ;  /* 0x00000000001a7805 */ /* 0x000fe2000001ff00 */
[----:B------:R-:W-:Y:S01]  /*18a0*/  IMAD.MOV.U32 R126, RZ, RZ, RZ ;  /* 0x000000ffff7e7224 */ /* 0x000fe200078e00ff */
[----:B------:R-:W-:Y:S01]  /*18b0*/  CS2R R122, SRZ ;  /* 0x00000000007a7805 */ /* 0x000fe2000001ff00 */
[----:B------:R-:W-:Y:S01]  /*18c0*/  UISETP.LT.AND UP0, UPT, URZ, UR4, UPT ;  /* 0x000000043f00728c */ /* 0x000fe2000bf01270 */
[----:B------:R-:W-:Y:S01]  /*18d0*/  IMAD.MOV.U32 R125, RZ, RZ, RZ ;  /* 0x000000ffff7d7224 */ /* 0x000fe200078e00ff */
[----:B------:R-:W-:-:S02]  /*18e0*/  CS2R R120, SRZ ;  /* 0x0000000000787805 */ /* 0x000fc4000001ff00 */
[----:B------:R-:W-:Y:S01]  /*18f0*/  CS2R R118, SRZ ;  /* 0x0000000000767805 */ /* 0x000fe2000001ff00 */
[----:B------:R-:W-:Y:S01]  /*1900*/  USEL UR37, URZ, UR4, !UP0 ;  /* 0x000000043f257287 */ /* 0x000fe2000c000000 */
[----:B------:R-:W-:Y:S02]  /*1910*/  CS2R R116, SRZ ;  /* 0x0000000000747805 */ /* 0x000fe4000001ff00 */
[----:B------:R-:W-:Y:S02]  /*1920*/  CS2R R114, SRZ ;  /* 0x0000000000727805 */ /* 0x000fe4000001ff00 */
[----:B------:R-:W-:Y:S02]  /*1930*/  CS2R R112, SRZ ;  /* 0x0000000000707805 */ /* 0x000fe4000001ff00 */
[----:B------:R-:W-:Y:S02]  /*1940*/  CS2R R110, SRZ ;  /* 0x00000000006e7805 */ /* 0x000fe4000001ff00 */
[----:B------:R-:W-:-:S02]  /*1950*/  CS2R R108, SRZ ;  /* 0x00000000006c7805 */ /* 0x000fc4000001ff00 */
[----:B------:R-:W-:Y:S02]  /*1960*/  ISETP.GT.AND P1, PT, R88, UR37, PT ;  /* 0x0000002558007c0c */ /* 0x000fe4000bf24270 */
        /* <DEDUP_REMOVED lines=44> */
.L_x_11000:
        /* <DEDUP_REMOVED lines=9> */
.L_x_11216:
[----:B------:R-:W-:Y:S05]  /*1cc0*/  @!P0 BRA `(.L_x_11002) ;  /* 0x0000000000048947 */ /* 0x000fea0003800000 */
[----:B------:R-:W-:Y:S01]  /*1cd0*/  BPT.TRAP 0x1 ;  /* 0x000000040000795c */ /* 0x000fe20000300000 */
.L_x_11002:
[----:B------:R-:W-:Y:S02]  /*1ce0*/  IMAD.U32 R5, RZ, RZ, UR46 ;  /* 0x0000002eff057e24 */ /* 0x000fe4000f8e00ff */
[----:B0-----:R-:W-:-:S03]  /*1cf0*/  IMAD.U32 R0, RZ, RZ, UR49 ;  /* 0x00000031ff007e24 */ /* 0x001fc6000f8e00ff */
[----:B------:R-:W-:Y:S02]  /*1d00*/  LEA R5, R5, UR42, 0x3 ;  /* 0x0000002a05057c11 */ /* 0x000fe4000f8e18ff */
[----:B------:R-:W-:-:S04]  /*1d10*/  SHF.L.U32 R0, R0, 0x1f, RZ ;  /* 0x0000001f00007819 */ /* 0x000fc800000006ff */
[----:B------:R0:W1:Y:S01]  /*1d20*/  SYNCS.PHASECHK.TRANS64.TRYWAIT P2, [R5+URZ+0x2d830], R0 ;  /* 0x02d83000050075a7 */ /* 0x000062000804017f */
[----:B------:R-:W-:Y:S05]  /*1d30*/  @!P0 BRA `(.L_x_11003) ;  /* 0x0000000000048947 */ /* 0x000fea0003800000 */
[----:B------:R-:W-:Y:S01]  /*1d40*/  BPT.TRAP 0x1 ;  /* 0x000000040000795c */ /* 0x000fe20000300000 */
.L_x_11003:
[----:B------:R-:W2:Y:S02]  /*1d50*/  S2R R2, SR_TID.X ;  /* 0x0000000000027919 */ /* 0x000ea40000002100 */
[----:B--2---:R-:W-:Y:S01]  /*1d60*/  LOP3.LUT P1, RZ, R2, 0x7f, RZ, 0xc0, !PT ;  /* 0x0000007f02ff7812 */ /* 0x004fe2000782c0ff */
[----:B-1----:R-:W-:-:S12]  /*1d70*/  @P2 BRA `(.L_x_11004) ;  /* 0x0000000000082947 */ /* 0x002fd80003800000 */
[----:B------:R-:W1:Y:S02]  /*1d80*/  SYNCS.PHASECHK.TRANS64.TRYWAIT P2, [R5+URZ+0x2d830], R0 ;  /* 0x02d83000050075a7 */ /* 0x000e64000804017f */
[----:B-1----:R-:W-:Y:S05]  /*1d90*/  @!P2 BRA `(.L_x_11005) ;  /* 0x000001440098a947 */ /* 0x002fea0003800000 */
.L_x_11004:
        /* <DEDUP_REMOVED lines=10> */
[----:B------:R-:W-:Y:S01]  /*1e40*/  IMAD.MOV.U32 R4, RZ, RZ, R0 ;  /* 0x000000ffff047224 */ /* 0x000fe200078e0000 */
[----:B------:R-:W-:Y:S01]  /*1e50*/  UMOV UR13, 0x80000020 ;  /* 0x80000020000d7882 */ /* 0x000fe20000000000 */
[----:B------:R-:W-:Y:S01]  /*1e60*/  UMOV UR15, 0x80000020 ;  /* 0x80000020000f7882 */ /* 0x000fe20000000000 */
[----:B------:R-:W-:Y:S01]  /*1e70*/  ULOP3.LUT UR32, UR4, 0x10000, URZ, 0xfc, !UPT ;  /* 0x0001000004207892 */ /* 0x000fe2000f8efc3f */
[----:B------:R-:W-:Y:S01]  /*1e80*/  IMAD.MOV.U32 R3, RZ, RZ, -0x80 ;  /* 0xffffff80ff037424 */ /* 0x000fe200078e00ff */
[----:B------:R-:W-:Y:S01]  /*1e90*/  ULOP3.LUT UR4, UR54, 0x10000, URZ, 0xfc, !UPT ;  /* 0x0001000036047892 */ /* 0x000fe2000f8efc3f */
[----:B------:R-:W-:Y:S01]  /*1ea0*/  IMAD.U32 R7, RZ, RZ, UR45 ;  /* 0x0000002dff077e24 */ /* 0x000fe2000f8e00ff */
[----:B------:R-:W-:Y:S01]  /*1eb0*/  UIMAD UR6, UR46, 0x600, UR32 ;  /* 0x000006002e0678a4 */ /* 0x000fe2000f8e0220 */
[----:B------:R-:W-:Y:S01]  /*1ec0*/  IMAD R6, R88, R3, 0x80 ;  /* 0x0000008058067424 */ /* 0x000fe200078e0203 */
[----:B------:R-:W-:-:S02]  /*1ed0*/  UIADD3 UR8, UR4, 0x2, URZ ;  /* 0x0000000204087890 */ /* 0x000fc4000fffe03f */
[----:B------:R-:W-:Y:S01]  /*1ee0*/  UIADD3 UR10, UR6, 0x2, URZ ;  /* 0x00000002060a7890 */ /* 0x000fe2000fffe03f */
[----:B------:R-:W-:Y:S01]  /*1ef0*/  VIADD R3, R6, 0x1 ;  /* 0x0000000106037836 */ /* 0x000fe20000000000 */
[----:B------:R-:W-:Y:S02]  /*1f00*/  UIADD3 UR12, UR4, 0x300, URZ ;  /* 0x00000300040c7890 */ /* 0x000fe4000fffe03f */
[----:B------:R-:W-:Y:S02]  /*1f10*/  UIADD3 UR14, UR6, 0x200, URZ ;  /* 0x00000200060e7890 */ /* 0x000fe4000fffe03f */
[----:B------:R-:W-:Y:S01]  /*1f20*/  HGMMA.64x128x16.F32 R24, gdesc[UR4], RZ, !UPT, gsb0 ;  /* 0x01e00000041879f0 */ /* 0x000fe2000c0008ff */
        /* <DEDUP_REMOVED lines=48> */
[----:B------:R-:W-:Y:S01]  /*2230*/  IMAD R8, R16, -0x2, R3 ;  /* 0xfffffffe10087824 */ /* 0x000fe200078e0203 */
[----:B------:R-:W-:-:S03]  /*2240*/  LEA R7, R88, 0xffffff80, 0x7 ;  /* 0xffffff8058077811 */ /* 0x000fc600078e38ff */
        /* <DEDUP_REMOVED lines=18> */
.L_x_11008:
[----:B------:R-:W-:-:S06]  /*2370*/  UISETP.NE.AND UP2, UPT, UR7, 0x1, UPT ;  /* 0x000000010700788c */ /* 0x000fcc000bf45270 */
[----:B------:R-:W-:-:S05]  /*2380*/  PLOP3.LUT P2, PT, PT, PT, UP2, 0x80, 0x0 ;  /* 0x000000000000781c */ /* 0x000fca0003f4f028 */
[----:B------:R-:W-:-:S08]  /*2390*/  @UP2 ULDC.64 UR10, c[0x0][0x9e8] ;  /* 0x00027a00000a2ab9 */ /* 0x000fd00000000a00 */
[----:B------:R-:W-:-:S05]  /*23a0*/  @P2 IMAD.HI.U32 R5, R3, UR10, RZ ;  /* 0x0000000a03052c27 */ /* 0x000fca000f8e00ff */
[----:B------:R-:W-:-:S07]  /*23b0*/  @P2 SHF.R.U32.HI R3, RZ, UR11, R5 ;  /* 0x0000000bff032c19 */ /* 0x000fce0008011605 */
.L_x_11009:
[----:B------:R-:W-:Y:S05]  /*23c0*/  BSYNC B0 ;  /* 0x0000000000007941 */ /* 0x000fea0003800000 */
.L_x_11007:
[----:B------:R-:W-:-:S04]  /*23d0*/  IMAD R3, R3, UR7, -R7 ;  /* 0x0000000703037c24 */ /* 0x000fc8000f8e0a07 */
[----:B------:R-:W-:-:S05]  /*23e0*/  IMAD R3, R16, -0x2, R3 ;  /* 0xfffffffe10037824 */ /* 0x000fca00078e0203 */
[----:B------:R-:W-:Y:S02]  /*23f0*/  VIMNMX R2, R2, R3, !PT ;  /* 0x0000000302027248 */ /* 0x000fe40007fe0100 */
[----:B------:R-:W-:-:S07]  /*2400*/  VIADDMNMX R0, R3, UR7, R0, PT ;  /* 0x0000000703007c46 */ /* 0x000fce000b800100 */
.L_x_11006:
[----:B------:R-:W2:Y:S01]  /*2410*/  LDL.LU R12, [R1] ;  /* 0x00000000010c7983 */ /* 0x000ea20000300800 */
[C---:B------:R-:W-:Y:S02]  /*2420*/  ISETP.GE.AND P4, PT, R6.reuse, 0x9, PT ;  /* 0x000000090600780c */ /* 0x040fe40003f86270 */
[C---:B------:R-:W-:Y:S01]  /*2430*/  ISETP.GE.AND P2, PT, R6.reuse, 0x2, PT ;  /* 0x000000020600780c */ /* 0x040fe20003f46270 */
[----:B------:R-:W0:Y:S01]  /*2440*/  SHFL.IDX PT, R11, R4, 0x1, 0x1c1f ;  /* 0x003c1f00040b7f89 */ /* 0x000e2200000e0000 */
[----:B------:R-:W-:Y:S02]  /*2450*/  ISETP.GE.AND P5, PT, R6, 0xa, PT ;  /* 0x0000000a0600780c */ /* 0x000fe40003fa6270 */
[----:B------:R-:W-:-:S04]  /*2460*/  ISETP.GT.AND P3, PT, R2, 0x1, !P2 ;  /* 0x000000010200780c */ /* 0x000fc80005764270 */
[----:B------:R-:W-:-:S04]  /*2470*/  ISETP.LT.OR P3, PT, R0, 0x2, P3 ;  /* 0x000000020000780c */ /* 0x000fc80001f61670 */
[----:B------:R-:W-:Y:S02]  /*2480*/  FSEL R25, R25, -INF , !P3 ;  /* 0xff80000019197808 */ /* 0x000fe40005800000 */
[----:B------:R-:W-:-:S04]  /*2490*/  ISETP.GT.AND P3, PT, R2, 0x9, !P5 ;  /* 0x000000090200780c */ /* 0x000fc80006f64270 */
[----:B------:R-:W-:-:S04]  /*24a0*/  ISETP.LT.OR P3, PT, R0, 0xa, P3 ;  /* 0x0000000a0000780c */ /* 0x000fc80001f61670 */
[----:B------:R-:W-:Y:S01]  /*24b0*/  FSEL R29, R29, -INF , !P3 ;  /* 0xff8000001d1d7808 */ /* 0x000fe20005800000 */
[----:B0-----:R-:W-:Y:S01]  /*24c0*/  IMAD.IADD R3, R10, 0x1, R11 ;  /* 0x000000010a037824 */ /* 0x001fe200078e020b */
[----:B--2---:R-:W-:-:S04]  /*24d0*/  LOP3.LUT R12, R12, 0xfffffffd, RZ, 0xc0, !PT ;  /* 0xfffffffd0c0c7812 */ /* 0x004fc800078ec0ff */
[----:B------:R-:W-:Y:S02]  /*24e0*/  @P4 LOP3.LUT R12, R12, 0x2, RZ, 0xfc, !PT ;  /* 0x000000020c0c4812 */ /* 0x000fe400078efcff */
[----:B------:R-:W-:Y:S02]  /*24f0*/  ISETP.GT.AND P4, PT, R2, 0x8, !P4 ;  /* 0x000000080200780c */ /* 0x000fe40006784270 */
[----:B------:R-:W-:Y:S02]  /*2500*/  LOP3.LUT R12, R12, 0xfffffffb, RZ, 0xc0, !PT ;  /* 0xfffffffb0c0c7812 */ /* 0x000fe400078ec0ff */
[----:B------:R-:W-:Y:S02]  /*2510*/  ISETP.LT.OR P4, PT, R0, 0x9, P4 ;  /* 0x000000090000780c */ /* 0x000fe40002781670 */
[----:B------:R-:W-:Y:S02]  /*2520*/  @P5 LOP3.LUT R12, R12, 0x4, RZ, 0xfc, !PT ;  /* 0x000000040c0c5812 */ /* 0x000fe400078efcff */
[----:B------:R-:W-:-:S02]  /*2530*/  ISETP.GE.AND P5, PT, R6, 0x11, PT ;  /* 0x000000110600780c */ /* 0x000fc40003fa6270 */
[----:B------:R-:W-:Y:S02]  /*2540*/  FSEL R28, R28, -INF , !P4 ;  /* 0xff8000001c1c7808 */ /* 0x000fe40006000000 */
        /* <DEDUP_REMOVED lines=9> */
[----:B------:R-:W-:Y:S02]  /*25e0*/  ISETP.GE.AND P4, PT, R6, 0x19, PT ;  /* 0x000000190600780c */ /* 0x000fe40003f86270 */
[----:B------:R-:W-:Y:S02]  /*25f0*/  ISETP.LT.OR P3, PT, R0, 0x12, P3 ;  /* 0x000000120000780c */ /* 0x000fe40001f61670 */
[----:B------:R-:W-:Y:S02]  /*2600*/  LOP3.LUT R12, R12, 0xfeffffff, RZ, 0xc0, !PT ;  /* 0xfeffffff0c0c7812 */ /* 0x000fe400078ec0ff */
        /* <DEDUP_REMOVED lines=152> */
[----:B------:R-:W-:Y:S02]  /*2f90*/  ISETP.GT.AND P6, PT, R2, 0x79, !P6 ;  /* 0x000000790200780c */ /* 0x000fe400077c4270 */
[----:B------:R-:W-:Y:S01]  /*2fa0*/  VIADDMNMX R2, R11, R9, R8, PT ;  /* 0x000000090b027246 */ /* 0x000fe20003800108 */
[----:B------:R0:W-:Y:S01]  /*2fb0*/  STL [R1], R12 ;  /* 0x0000000c01007387 */ /* 0x0001e20000100800 */
[----:B------:R-:W-:-:S04]  /*2fc0*/  ISETP.LT.OR P6, PT, R0, 0x7a, P6 ;  /* 0x0000007a0000780c */ /* 0x000fc800037c1670 */
[----:B------:R-:W-:Y:S02]  /*2fd0*/  FSEL R85, R85, -INF , !P6 ;  /* 0xff80000055557808 */ /* 0x000fe40007000000 */
[----:B------:R-:W-:-:S13]  /*2fe0*/  PLOP3.LUT P6, PT, PT, PT, UP1, 0x40, 0x0 ;  /* 0x000000000000781c */ /* 0x000fda0003fce818 */
[----:B0-----:R-:W-:Y:S05]  /*2ff0*/  @P6 BRA `(.L_x_11010) ;  /* 0x0000000000646947 */ /* 0x001fea0003800000 */
        /* <DEDUP_REMOVED lines=14> */
.L_x_11012:
[----:B------:R-:W-:-:S06]  /*30e0*/  UISETP.NE.AND UP2, UPT, UR7, 0x1, UPT ;  /* 0x000000010700788c */ /* 0x000fcc000bf45270 */
[----:B------:R-:W-:-:S05]  /*30f0*/  PLOP3.LUT P6, PT, PT, PT, UP2, 0x80, 0x0 ;  /* 0x000000000000781c */ /* 0x000fca0003fcf028 */
[----:B------:R-:W-:-:S08]  /*3100*/  @UP2 ULDC.64 UR10, c[0x0][0x9e8] ;  /* 0x00027a00000a2ab9 */ /* 0x000fd00000000a00 */
[----:B------:R-:W-:Y:S01]  /*3110*/  @P6 IMAD.HI.U32 R4, R0, UR10, RZ ;  /* 0x0000000a00046c27 */ /* 0x000fe2000f8e00ff */
[----:B------:R-:W-:-:S13]  /*3120*/  PLOP3.LUT P6, PT, PT, PT, UP2, 0x80, 0x0 ;  /* 0x000000000000781c */ /* 0x000fda0003fcf028 */
[----:B------:R-:W-:-:S07]  /*3130*/  @P6 SHF.R.U32.HI R0, RZ, UR11, R4 ;  /* 0x0000000bff006c19 */ /* 0x000fce0008011604 */
.L_x_11013:
[----:B------:R-:W-:Y:S05]  /*3140*/  BSYNC B0 ;  /* 0x0000000000007941 */ /* 0x000fea0003800000 */
.L_x_11011:
[----:B------:R-:W-:-:S04]  /*3150*/  IMAD R7, R0, UR7, -R7 ;  /* 0x0000000700077c24 */ /* 0x000fc8000f8e0a07 */
[----:B------:R-:W-:-:S05]  /*3160*/  IMAD R7, R16, -0x2, R7 ;  /* 0xfffffffe10077824 */ /* 0x000fca00078e0207 */
[----:B------:R-:W-:Y:S02]  /*3170*/  VIMNMX R3, R3, R7, !PT ;  /* 0x0000000703037248 */ /* 0x000fe40007fe0100 */
[----:B------:R-:W-:-:S07]  /*3180*/  VIADDMNMX R2, R7, UR7, R2, PT ;  /* 0x0000000707027c46 */ /* 0x000fce000b800102 */
.L_x_11010:
        /* <DEDUP_REMOVED lines=30> */
[----:B------:R-:W-:Y:S02]  /*3370*/  LOP3.LUT P6, RZ, R12, 0x8000, RZ, 0xc0, !PT ;  /* 0x000080000cff7812 */ /* 0x000fe400078cc0ff */
        /* <DEDUP_REMOVED lines=139> */
[--C-:B------:R-:W-:Y:S01]  /*3c30*/  FFMA.FTZ R12, R32, UR33, -R20.reuse ;  /* 0x00000021200c7c23 */ /* 0x100fe20008010814 */
[----:B------:R-:W-:Y:S01]  /*3c40*/  FMNMX.FTZ R5, R4, R27, !PT ;  /* 0x0000001b04057209 */ /* 0x000fe20007810000 */
[--C-:B------:R-:W-:Y:S01]  /*3c50*/  FFMA.FTZ R7, R25, UR33, -R20.reuse ;  /* 0x0000002119077c23 */ /* 0x100fe20008010814 */
[----:B------:R-:W-:Y:S01]  /*3c60*/  ISETP.GT.AND P2, PT, R3, 0x69, !P2 ;  /* 0x000000690300780c */ /* 0x000fe20005744270 */
        /* <DEDUP_REMOVED lines=14> */
[----:B------:R0:W-:Y:S01]  /*3d50*/  MUFU.EX2 R3, R53 ;  /* 0x0000003500037308 */ /* 0x0001e20000000800 */
        /* <DEDUP_REMOVED lines=8> */
[--C-:B0-----:R-:W-:Y:S01]  /*3de0*/  FFMA.FTZ R53, R69, UR33, -R20.reuse ;  /* 0x0000002145357c23 */ /* 0x101fe20008010814 */
[--C-:B------:R-:W-:Y:S01]  /*3df0*/  FFMA.FTZ R41, R72, UR33, -R20.reuse ;  /* 0x0000002148297c23 */ /* 0x100fe20008010814 */
[----:B------:R-:W-:Y:S01]  /*3e00*/  FMNMX.FTZ R6, R42, R5, !PT ;  /* 0x000000052a067209 */ /* 0x000fe20007810000 */
[--C-:B------:R-:W-:Y:S01]  /*3e10*/  FFMA.FTZ R57, R77, UR33, -R20.reuse ;  /* 0x000000214d397c23 */ /* 0x100fe20008010814 */
[--C-:B------:R-:W-:Y:S01]  /*3e20*/  FFMA.FTZ R49, R81, UR33, -R20.reuse ;  /* 0x0000002151317c23 */ /* 0x100fe20008010814 */
[----:B------:R-:W-:Y:S01]  /*3e30*/  FFMA.FTZ R61, R85, UR33, -R20 ;  /* 0x00000021553d7c23 */ /* 0x000fe20008010814 */
[----:B------:R-:W-:Y:S01]  /*3e40*/  FMNMX.FTZ R5, R43, R6, !PT ;  /* 0x000000062b057209 */ /* 0x000fe20007810000 */
[----:B------:R-:W-:Y:S03]  /*3e50*/  MUFU.EX2 R8, R8 ;  /* 0x0000000800087308 */ /* 0x000fe60000000800 */
[----:B------:R-:W-:-:S04]  /*3e60*/  FMNMX.FTZ R6, R46, R5, !PT ;  /* 0x000000052e067209 */ /* 0x000fc80007810000 */
[----:B------:R-:W-:Y:S01]  /*3e70*/  FMNMX.FTZ R5, R47, R6, !PT ;  /* 0x000000062f057209 */ /* 0x000fe20007810000 */
[----:B------:R-:W0:Y:S03]  /*3e80*/  MUFU.EX2 R7, R7 ;  /* 0x0000000700077308 */ /* 0x000e260000000800 */
[----:B------:R-:W-:-:S04]  /*3e90*/  FMNMX.FTZ R6, R50, R5, !PT ;  /* 0x0000000532067209 */ /* 0x000fc80007810000 */
[----:B------:R-:W-:Y:S01]  /*3ea0*/  FMNMX.FTZ R5, R51, R6, !PT ;  /* 0x0000000633057209 */ /* 0x000fe20007810000 */
[----:B------:R-:W1:Y:S03]  /*3eb0*/  MUFU.EX2 R10, R10 ;  /* 0x0000000a000a7308 */ /* 0x000e660000000800 */
[----:B------:R-:W-:-:S04]  /*3ec0*/  FMNMX.FTZ R6, R54, R5, !PT ;  /* 0x0000000536067209 */ /* 0x000fc80007810000 */
[----:B------:R-:W-:Y:S01]  /*3ed0*/  FMNMX.FTZ R5, R55, R6, !PT ;  /* 0x0000000637057209 */ /* 0x000fe20007810000 */
[----:B------:R-:W2:Y:S03]  /*3ee0*/  MUFU.EX2 R9, R9 ;  /* 0x0000000900097308 */ /* 0x000ea60000000800 */
        /* <DEDUP_REMOVED lines=30> */
[----:B------:R-:W3:Y:S06]  /*40d0*/  SHFL.BFLY PT, R40, R5, 0x2, 0x1f ;  /* 0x0c401f0005287f89 */ /* 0x000eec00000e0000 */
[----:B------:R-:W-:Y:S08]  /*40e0*/  MUFU.EX2 R6, R6 ;  /* 0x0000000600067308 */ /* 0x000ff00000000800 */
[----:B------:R-:W-:Y:S08]  /*40f0*/  MUFU.EX2 R29, R29 ;  /* 0x0000001d001d7308 */ /* 0x000ff00000000800 */
[----:B------:R-:W-:Y:S01]  /*4100*/  MUFU.EX2 R28, R28 ;  /* 0x0000001c001c7308 */ /* 0x000fe20000000800 */
[----:B---3--:R-:W-:Y:S01]  /*4110*/  FMNMX.FTZ R11, R5, R40, !PT ;  /* 0x00000028050b7209 */ /* 0x008fe20007810000 */
[----:B------:R-:W-:-:S04]  /*4120*/  FFMA.FTZ R40, R80, UR33, -R20 ;  /* 0x0000002150287c23 */ /* 0x000fc80008010814 */
[----:B------:R-:W3:Y:S02]  /*4130*/  SHFL.BFLY PT, R56, R11, 0x1, 0x1f ;  /* 0x0c201f000b387f89 */ /* 0x000ee400000e0000 */
[----:B------:R-:W-:Y:S08]  /*4140*/  MUFU.EX2 R32, R32 ;  /* 0x0000002000207308 */ /* 0x000ff00000000800 */
[----:B------:R-:W-:Y:S08]  /*4150*/  MUFU.EX2 R33, R33 ;  /* 0x0000002100217308 */ /* 0x000ff00000000800 */
[----:B------:R-:W-:Y:S01]  /*4160*/  MUFU.EX2 R2, R2 ;  /* 0x0000000200027308 */ /* 0x000fe20000000800 */
[----:B---3--:R-:W-:Y:S01]  /*4170*/  FMNMX.FTZ R5, R11, R56, !PT ;  /* 0x000000380b057209 */ /* 0x008fe20007810000 */
[----:B------:R-:W-:-:S06]  /*4180*/  FFMA.FTZ R56, R84, UR33, -R20 ;  /* 0x0000002154387c23 */ /* 0x000fcc0008010814 */
[----:B------:R-:W-:Y:S01]  /*4190*/  MUFU.EX2 R37, R37 ;  /* 0x0000002500257308 */ /* 0x000fe20000000800 */
[C---:B------:R-:W-:Y:S01]  /*41a0*/  FSETP.NEU.FTZ.AND P2, PT, R5.reuse, -INF , PT ;  /* 0xff8000000500780b */ /* 0x040fe20003f5d000 */
[----:B------:R-:W-:-:S05]  /*41b0*/  FMUL.FTZ R11, R5, UR33 ;  /* 0x00000021050b7c20 */ /* 0x000fca0008410000 */
[----:B------:R-:W-:Y:S01]  /*41c0*/  FSEL R20, R11, RZ, P2 ;  /* 0x000000ff0b147208 */ /* 0x000fe20001000000 */
[----:B------:R-:W-:Y:S01]  /*41d0*/  MUFU.EX2 R36, R36 ;  /* 0x0000002400247308 */ /* 0x000fe20000000800 */
        /* <DEDUP_REMOVED lines=17> */
[--C-:B---3--:R-:W-:Y:S01]  /*42f0*/  FFMA.FTZ R60, R46, UR33, -R20.reuse ;  /* 0x000000212e3c7c23 */ /* 0x108fe20008010814 */
[--C-:B------:R-:W-:Y:S01]  /*4300*/  FFMA.FTZ R46, R58, UR33, -R20.reuse ;  /* 0x000000213a2e7c23 */ /* 0x100fe20008010814 */
[--C-:B------:R-:W-:Y:S01]  /*4310*/  FFMA.FTZ R34, R51, UR33, -R20.reuse ;  /* 0x0000002133227c23 */ /* 0x100fe20008010814 */
[----:B--2---:R-:W-:Y:S01]  /*4320*/  F2FP.F16.F32.PACK_AB R10, R9, R10 ;  /* 0x0000000a090a723e */ /* 0x004fe200000000ff */
[--C-:B------:R-:W-:Y:S01]  /*4330*/  FFMA.FTZ R51, R63, UR33, -R20.reuse ;  /* 0x000000213f337c23 */ /* 0x100fe20008010814 */
[----:B------:R1:W2:Y:S01]  /*4340*/  MUFU.EX2 R68, R65 ;  /* 0x0000004100447308 */ /* 0x0002a20000000800 */
[----:B------:R-:W-:Y:S01]  /*4350*/  F2FP.F16.F32.PACK_AB R8, R7, R8 ;  /* 0x000000080708723e */ /* 0x000fe200000000ff */
[--C-:B------:R-:W-:Y:S01]  /*4360*/  FFMA.FTZ R7, R66, UR33, -R20.reuse ;  /* 0x0000002142077c23 */ /* 0x100fe20008010814 */
[--C-:B------:R-:W-:Y:S01]  /*4370*/  FFMA.FTZ R70, R70, UR33, -R20.reuse ;  /* 0x0000002146467c23 */ /* 0x100fe20008010814 */
[--C-:B------:R-:W-:Y:S01]  /*4380*/  FFMA.FTZ R71, R71, UR33, -R20.reuse ;  /* 0x0000002147477c23 */ /* 0x100fe20008010814 */
[--C-:B------:R-:W-:Y:S01]  /*4390*/  FFMA.FTZ R74, R74, UR33, -R20.reuse ;  /* 0x000000214a4a7c23 */ /* 0x100fe20008010814 */
[--C-:B------:R-:W-:Y:S01]  /*43a0*/  FFMA.FTZ R75, R75, UR33, -R20.reuse ;  /* 0x000000214b4b7c23 */ /* 0x100fe20008010814 */
[--C-:B------:R-:W-:Y:S01]  /*43b0*/  FFMA.FTZ R78, R78, UR33, -R20.reuse ;  /* 0x000000214e4e7c23 */ /* 0x100fe20008010814 */
[----:B------:R3:W4:Y:S01]  /*43c0*/  MUFU.EX2 R69, R31 ;  /* 0x0000001f00457308 */ /* 0x0007220000000800 */
[--C-:B-1----:R-:W-:Y:S01]  /*43d0*/  FFMA.FTZ R65, R47, UR33, -R20.reuse ;  /* 0x000000212f417c23 */ /* 0x102fe20008010814 */
[----:B------:R-:W-:Y:S01]  /*43e0*/  FFMA.FTZ R47, R59, UR33, -R20 ;  /* 0x000000213b2f7c23 */ /* 0x000fe20008010814 */
[----:B------:R-:W-:Y:S01]  /*43f0*/  FADD.FTZ R59, R9, R54 ;  /* 0x00000036093b7221 */ /* 0x000fe20000010000 */
[----:B0-----:R-:W-:Y:S01]  /*4400*/  FADD.FTZ R55, R11, R64 ;  /* 0x000000400b377221 */ /* 0x001fe20000010000 */
[----:B------:R-:W-:Y:S01]  /*4410*/  F2FP.F16.F32.PACK_AB R9, R64, R11 ;  /* 0x0000000b4009723e */ /* 0x000fe200000000ff */
[--C-:B------:R-:W-:Y:S01]  /*4420*/  FFMA.FTZ R54, R67, UR33, -R20.reuse ;  /* 0x0000002143367c23 */ /* 0x100fe20008010814 */
[--C-:B------:R-:W-:Y:S01]  /*4430*/  FFMA.FTZ R79, R79, UR33, -R20.reuse ;  /* 0x000000214f4f7c23 */ /* 0x100fe20008010814 */
[----:B------:R-:W0:Y:S01]  /*4440*/  MUFU.EX2 R4, R4 ;  /* 0x0000000400047308 */ /* 0x000e220000000800 */
[--C-:B---3--:R-:W-:Y:S01]  /*4450*/  FFMA.FTZ R31, R50, UR33, -R20.reuse ;  /* 0x00000021321f7c23 */ /* 0x108fe20008010814 */
[--C-:B------:R-:W-:Y:S01]  /*4460*/  FFMA.FTZ R50, R62, UR33, -R20.reuse ;  /* 0x000000213e327c23 */ /* 0x100fe20008010814 */
[----:B------:R-:W-:Y:S01]  /*4470*/  FADD.FTZ R62, R12, R59 ;  /* 0x0000003b0c3e7221 */ /* 0x000fe20000010000 */
[----:B--2---:R-:W-:Y:S01]  /*4480*/  FADD.FTZ R58, R68, R55 ;  /* 0x00000037443a7221 */ /* 0x004fe20000010000 */
[C---:B------:R-:W-:Y:S01]  /*4490*/  F2FP.F16.F32.PACK_AB R12, R13.reuse, R12 ;  /* 0x0000000c0d0c723e */ /* 0x040fe200000000ff */
[----:B------:R-:W-:Y:S01]  /*44a0*/  FFMA.FTZ R82, R82, UR33, -R20 ;  /* 0x0000002152527c23 */ /* 0x000fe20008010814 */
[----:B------:R-:W-:Y:S01]  /*44b0*/  FADD.FTZ R59, R13, R62 ;  /* 0x0000003e0d3b7221 */ /* 0x000fe20000010000 */
[----:B------:R-:W1:Y:S01]  /*44c0*/  MUFU.EX2 R27, R27 ;  /* 0x0000001b001b7308 */ /* 0x000e620000000800 */
[C---:B----4-:R-:W-:Y:S01]  /*44d0*/  FADD.FTZ R55, R69.reuse, R58 ;  /* 0x0000003a45377221 */ /* 0x050fe20000010000 */
[----:B------:R-:W-:Y:S01]  /*44e0*/  F2FP.F16.F32.PACK_AB R11, R69, R68 ;  /* 0x00000044450b723e */ /* 0x000fe200000000ff */
[----:B------:R-:W-:Y:S01]  /*44f0*/  FADD.FTZ R62, R14, R59 ;  /* 0x0000003b0e3e7221 */ /* 0x000fe20000010000 */
[----:B------:R-:W-:Y:S01]  /*4500*/  F2FP.F16.F32.PACK_AB R14, R15, R14 ;  /* 0x0000000e0f0e723e */ /* 0x000fe200000000ff */
[--C-:B------:R-:W-:Y:S01]  /*4510*/  FFMA.FTZ R83, R83, UR33, -R20.reuse ;  /* 0x0000002153537c23 */ /* 0x100fe20008010814 */
[----:B------:R-:W-:Y:S01]  /*4520*/  FFMA.FTZ R86, R86, UR33, -R20 ;  /* 0x0000002156567c23 */ /* 0x000fe20008010814 */
[----:B------:R-:W-:Y:S01]  /*4530*/  FADD.FTZ R59, R15, R62 ;  /* 0x0000003e0f3b7221 */ /* 0x000fe20000010000 */
[----:B------:R-:W2:Y:S01]  /*4540*/  MUFU.EX2 R30, R30 ;  /* 0x0000001e001e7308 */ /* 0x000ea20000000800 */
[----:B0-----:R-:W-:Y:S01]  /*4550*/  FADD.FTZ R58, R4, R55 ;  /* 0x00000037043a7221 */ /* 0x001fe20000010000 */
[----:B------:R0:W-:Y:S01]  /*4560*/  STSM.16.M88.4 [R17+0x21800], R8 ;  /* 0x0218000811007844 */ /* 0x0001e20000000200 */
[----:B------:R-:W-:Y:S01]  /*4570*/  FADD.FTZ R62, R24, R59 ;  /* 0x0000003b183e7221 */ /* 0x000fe20000010000 */
        /* <DEDUP_REMOVED lines=43> */
[----:B------:R1:W-:Y:S04]  /*4830*/  STSM.16.M88.4 [R22], R12 ;  /* 0x0000000c16007844 */ /* 0x0003e80000000200 */
[----:B------:R3:W-:Y:S02]  /*4840*/  STSM.16.M88.4 [R19], R24 ;  /* 0x0000001813007844 */ /* 0x0007e40000000200 */
[----:B------:R-:W4:Y:S01]  /*4850*/  MUFU.EX2 R47, R47 ;  /* 0x0000002f002f7308 */ /* 0x000f220000000800 */
[C---:B0-----:R-:W-:Y:S01]  /*4860*/  FADD.FTZ R9, R43.reuse, R4 ;  /* 0x000000042b097221 */ /* 0x041fe20000010000 */
[----:B------:R-:W-:-:S06]  /*4870*/  F2FP.F16.F32.PACK_AB R11, R43, R38 ;  /* 0x000000262b0b723e */ /* 0x000fcc00000000ff */
[----:B------:R-:W0:Y:S01]  /*4880*/  MUFU.EX2 R50, R50 ;  /* 0x0000003200327308 */ /* 0x000e220000000800 */
[----:B--2---:R-:W-:-:S07]  /*4890*/  FADD.FTZ R4, R46, R9 ;  /* 0x000000092e047221 */ /* 0x004fce0000010000 */
[----:B------:R-:W2:Y:S01]  /*48a0*/  MUFU.EX2 R45, R45 ;  /* 0x0000002d002d7308 */ /* 0x000ea20000000800 */
[C---:B----4-:R-:W-:Y:S01]  /*48b0*/  FADD.FTZ R9, R47.reuse, R4 ;  /* 0x000000042f097221 */ /* 0x050fe20000010000 */
[----:B------:R-:W-:-:S06]  /*48c0*/  F2FP.F16.F32.PACK_AB R29, R47, R46 ;  /* 0x0000002e2f1d723e */ /* 0x000fcc00000000ff */
[----:B------:R-:W4:Y:S01]  /*48d0*/  MUFU.EX2 R51, R51 ;  /* 0x0000003300337308 */ /* 0x000f220000000800 */
[----:B0-----:R-:W-:Y:S01]  /*48e0*/  FADD.FTZ R4, R50, R9 ;  /* 0x0000000932047221 */ /* 0x001fe20000010000 */
[----:B------:R-:W-:-:S05]  /*48f0*/  F2FP.F16.F32.PACK_AB R9, R34, R31 ;  /* 0x0000001f2209723e */ /* 0x000fca00000000ff */
[----:B------:R0:W-:Y:S01]  /*4900*/  STSM.16.M88.4 [R18], R8 ;  /* 0x0000000812007844 */ /* 0x0001e20000000200 */
[----:B------:R-:W5:Y:S01]  /*4910*/  MUFU.EX2 R44, R44 ;  /* 0x0000002c002c7308 */ /* 0x000f620000000800 */
[C---:B--2---:R-:W-:Y:S01]  /*4920*/  FADD.FTZ R3, R45.reuse, R6 ;  /* 0x000000062d037221 */ /* 0x044fe20000010000 */
[----:B-1----:R-:W-:-:S06]  /*4930*/  F2FP.F16.F32.PACK_AB R12, R45, R36 ;  /* 0x000000242d0c723e */ /* 0x002fcc00000000ff */
[----:B------:R-:W1:Y:S01]  /*4940*/  MUFU.EX2 R7, R7 ;  /* 0x0000000700077308 */ /* 0x000e620000000800 */
[C---:B----4-:R-:W-:Y:S01]  /*4950*/  FADD.FTZ R4, R51.reuse, R4 ;  /* 0x0000000433047221 */ /* 0x050fe20000010000 */
[----:B------:R-:W-:-:S05]  /*4960*/  F2FP.F16.F32.PACK_AB R31, R51, R50 ;  /* 0x00000032331f723e */ /* 0x000fca00000000ff */
[----:B------:R2:W-:Y:S01]  /*4970*/  STSM.16.M88.4 [R17+0x27800], R28 ;  /* 0x0278001c11007844 */ /* 0x0005e20000000200 */
[----:B------:R-:W4:Y:S01]  /*4980*/  MUFU.EX2 R54, R54 ;  /* 0x0000003600367308 */ /* 0x000f220000000800 */
[----:B-----5:R-:W-:-:S07]  /*4990*/  FADD.FTZ R2, R44, R3 ;  /* 0x000000032c027221 */ /* 0x020fce0000010000 */
[----:B------:R-:W5:Y:S01]  /*49a0*/  MUFU.EX2 R53, R53 ;  /* 0x0000003500357308 */ /* 0x000f620000000800 */
[----:B-1----:R-:W-:-:S07]  /*49b0*/  FADD.FTZ R3, R7, R4 ;  /* 0x0000000407037221 */ /* 0x002fce0000010000 */
[----:B------:R-:W1:Y:S01]  /*49c0*/  MUFU.EX2 R70, R70 ;  /* 0x0000004600467308 */ /* 0x000e620000000800 */
[C---:B----4-:R-:W-:Y:S01]  /*49d0*/  FADD.FTZ R3, R54.reuse, R3 ;  /* 0x0000000336037221 */ /* 0x050fe20000010000 */
[----:B------:R-:W-:-:S06]  /*49e0*/  F2FP.F16.F32.PACK_AB R13, R54, R7 ;  /* 0x00000007360d723e */ /* 0x000fcc00000000ff */
[----:B------:R-:W4:Y:S01]  /*49f0*/  MUFU.EX2 R71, R71 ;  /* 0x0000004700477308 */ /* 0x000f220000000800 */
[C---:B-----5:R-:W-:Y:S01]  /*4a00*/  FADD.FTZ R4, R53.reuse, R2 ;  /* 0x0000000235047221 */ /* 0x060fe20000010000 */
[----:B------:R-:W-:-:S06]  /*4a10*/  F2FP.F16.F32.PACK_AB R14, R53, R44 ;  /* 0x0000002c350e723e */ /* 0x000fcc00000000ff */
[----:B------:R-:W5:Y:S01]  /*4a20*/  MUFU.EX2 R41, R41 ;  /* 0x0000002900297308 */ /* 0x000f620000000800 */
[----:B-1----:R-:W-:-:S07]  /*4a30*/  FADD.FTZ R2, R70, R3 ;  /* 0x0000000346027221 */ /* 0x002fce0000010000 */
[----:B------:R-:W3:Y:S01]  /*4a40*/  MUFU.EX2 R48, R48 ;  /* 0x0000003000307308 */ /* 0x000ee20000000800 */
[C---:B----4-:R-:W-:Y:S01]  /*4a50*/  F2FP.F16.F32.PACK_AB R15, R71.reuse, R70 ;  /* 0x00000046470f723e */ /* 0x050fe200000000ff */
[----:B------:R-:W-:-:S04]  /*4a60*/  FADD.FTZ R7, R71, R2 ;  /* 0x0000000247077221 */ /* 0x000fc80000010000 */
[----:B------:R2:W-:Y:S02]  /*4a70*/  STSM.16.M88.4 [R23], R12 ;  /* 0x0000000c17007844 */ /* 0x0005e40000000200 */
[----:B------:R-:W-:Y:S01]  /*4a80*/  MUFU.EX2 R52, R52 ;  /* 0x0000003400347308 */ /* 0x000fe20000000800 */
[----:B-----5:R-:W-:-:S07]  /*4a90*/  FADD.FTZ R21, R41, R4 ;  /* 0x0000000429157221 */ /* 0x020fce0000010000 */
[----:B------:R-:W1:Y:S01]  /*4aa0*/  MUFU.EX2 R57, R57 ;  /* 0x0000003900397308 */ /* 0x000e620000000800 */
[C---:B---3--:R-:W-:Y:S01]  /*4ab0*/  F2FP.F16.F32.PACK_AB R24, R48.reuse, R41 ;  /* 0x000000293018723e */ /* 0x048fe200000000ff */
[----:B------:R-:W-:-:S06]  /*4ac0*/  FADD.FTZ R21, R48, R21 ;  /* 0x0000001530157221 */ /* 0x000fcc0000010000 */
[----:B------:R-:W3:Y:S08]  /*4ad0*/  MUFU.EX2 R74, R74 ;  /* 0x0000004a004a7308 */ /* 0x000ef00000000800 */
[----:B------:R-:W4:Y:S01]  /*4ae0*/  MUFU.EX2 R75, R75 ;  /* 0x0000004b004b7308 */ /* 0x000f220000000800 */
[----:B-1----:R-:W-:-:S07]  /*4af0*/  F2FP.F16.F32.PACK_AB R26, R57, R52 ;  /* 0x00000034391a723e */ /* 0x002fce00000000ff */
[----:B------:R-:W1:Y:S01]  /*4b00*/  MUFU.EX2 R78, R78 ;  /* 0x0000004e004e7308 */ /* 0x000e620000000800 */
[----:B---3--:R-:W-:-:S07]  /*4b10*/  FADD.FTZ R2, R74, R7 ;  /* 0x000000074a027221 */ /* 0x008fce0000010000 */
[----:B------:R-:W3:Y:S01]  /*4b20*/  MUFU.EX2 R79, R79 ;  /* 0x0000004f004f7308 */ /* 0x000ee20000000800 */
[C---:B----4-:R-:W-:Y:S01]  /*4b30*/  F2FP.F16.F32.PACK_AB R25, R75.reuse, R74 ;  /* 0x0000004a4b19723e */ /* 0x050fe200000000ff */
[----:B------:R-:W-:Y:S01]  /*4b40*/  FADD.FTZ R7, R75, R2 ;  /* 0x000000024b077221 */ /* 0x000fe20000010000 */
[----:B------:R-:W-:-:S05]  /*4b50*/  FADD.FTZ R2, R52, R21 ;  /* 0x0000001534027221 */ /* 0x000fca0000010000 */
[----:B------:R-:W-:Y:S01]  /*4b60*/  MUFU.EX2 R40, R40 ;  /* 0x0000002800287308 */ /* 0x000fe20000000800 */
[----:B-1----:R-:W-:Y:S01]  /*4b70*/  FADD.FTZ R4, R78, R7 ;  /* 0x000000074e047221 */ /* 0x002fe20000010000 */
[----:B------:R-:W-:Y:S01]  /*4b80*/  FADD.FTZ R7, R57, R2 ;  /* 0x0000000239077221 */ /* 0x000fe20000010000 */
[----:B------:R-:W-:-:S05]  /*4b90*/  VIADD R2, R88, 0xfffffffe ;  /* 0xfffffffe58027836 */ /* 0x000fca0000000000 */
[----:B------:R-:W0:Y:S01]  /*4ba0*/  MUFU.EX2 R49, R49 ;  /* 0x0000003100317308 */ /* 0x000e220000000800 */
[C---:B---3--:R-:W-:Y:S01]  /*4bb0*/  F2FP.F16.F32.PACK_AB R27, R79.reuse, R78 ;  /* 0x0000004e4f1b723e */ /* 0x048fe200000000ff */
[----:B------:R-:W-:-:S04]  /*4bc0*/  FADD.FTZ R21, R79, R4 ;  /* 0x000000044f157221 */ /* 0x000fc80000010000 */
[----:B------:R2:W-:Y:S02]  /*4bd0*/  STSM.16.M88.4 [R19+0x6000], R24 ;  /* 0x0060001813007844 */ /* 0x0005e40000000200 */
[----:B------:R-:W1:Y:S08]  /*4be0*/  MUFU.EX2 R56, R56 ;  /* 0x0000003800387308 */ /* 0x000e700000000800 */
[----:B------:R-:W3:Y:S01]  /*4bf0*/  MUFU.EX2 R61, R61 ;  /* 0x0000003d003d7308 */ /* 0x000ee20000000800 */
[----:B0-----:R-:W-:Y:S01]  /*4c00*/  F2FP.F16.F32.PACK_AB R8, R49, R40 ;  /* 0x000000283108723e */ /* 0x001fe200000000ff */
[----:B------:R-:W-:-:S04]  /*4c10*/  FADD.FTZ R40, R40, R7 ;  /* 0x0000000728287221 */ /* 0x000fc80000010000 */
[----:B------:R-:W-:Y:S02]  /*4c20*/  FADD.FTZ R49, R49, R40 ;  /* 0x0000002831317221 */ /* 0x000fe40000010000 */
[----:B------:R-:W-:Y:S02]  /*4c30*/  MUFU.EX2 R82, R82 ;  /* 0x0000005200527308 */ /* 0x000fe40000000800 */
[----:B-1----:R-:W-:-:S06]  /*4c40*/  FADD.FTZ R4, R56, R49 ;  /* 0x0000003138047221 */ /* 0x002fcc0000010000 */
[----:B------:R-:W0:Y:S01]  /*4c50*/  MUFU.EX2 R83, R83 ;  /* 0x0000005300537308 */ /* 0x000e220000000800 */
[C---:B---3--:R-:W-:Y:S01]  /*4c60*/  F2FP.F16.F32.PACK_AB R10, R61.reuse, R56 ;  /* 0x000000383d0a723e */ /* 0x048fe200000000ff */
[----:B------:R-:W-:-:S06]  /*4c70*/  FADD.FTZ R4, R61, R4 ;  /* 0x000000043d047221 */ /* 0x000fcc0000010000 */
[----:B------:R-:W-:Y:S08]  /*4c80*/  MUFU.EX2 R86, R86 ;  /* 0x0000005600567308 */ /* 0x000ff00000000800 */
[----:B------:R-:W1:Y:S01]  /*4c90*/  MUFU.EX2 R3, R20 ;  /* 0x0000001400037308 */ /* 0x000e620000000800 */
[----:B0-----:R-:W-:Y:S01]  /*4ca0*/  F2FP.F16.F32.PACK_AB R9, R83, R82 ;  /* 0x000000525309723e */ /* 0x001fe200000000ff */
[----:B------:R-:W-:-:S04]  /*4cb0*/  FADD.FTZ R82, R82, R21 ;  /* 0x0000001552527221 */ /* 0x000fc80000010000 */
[----:B------:R-:W-:Y:S01]  /*4cc0*/  FADD.FTZ R83, R83, R82 ;  /* 0x0000005253537221 */ /* 0x000fe20000010000 */
[----:B-1----:R-:W-:-:S03]  /*4cd0*/  F2FP.F16.F32.PACK_AB R11, R3, R86 ;  /* 0x00000056030b723e */ /* 0x002fc600000000ff */
        /* <DEDUP_REMOVED lines=17> */
.L_x_11015:
[----:B------:R-:W-:-:S11]  /*4df0*/  UISETP.NE.AND UP2, UPT, UR7, 0x1, UPT ;  /* 0x000000010700788c */ /* 0x000fd6000bf45270 */
[----:B------:R-:W-:Y:S02]  /*4e00*/  @UP2 ULDC.64 UR10, c[0x0][0x9e8] ;  /* 0x00027a00000a2ab9 */ /* 0x000fe40000000a00 */
[----:B------:R-:W-:-:S04]  /*4e10*/  UIMAD.WIDE.U32 UR14, UR18, UR10, URZ ;  /* 0x0000000a120e72a5 */ /* 0x000fc8000f8e003f */
[----:B------:R-:W-:-:S12]  /*4e20*/  @UP2 USHF.R.U32.HI UR18, URZ, UR11, UR15 ;  /* 0x0000000b3f122299 */ /* 0x000fd8000801160f */
.L_x_11016:
[----:B------:R-:W-:-:S04]  /*4e30*/  UIMAD UR7, UR18, UR7, UR7 ;  /* 0x00000007120772a4 */ /* 0x000fc8000f8e0207 */
[----:B------:R-:W-:-:S04]  /*4e40*/  UISETP.LT.AND UP2, UPT, UR6, UR7, UPT ;  /* 0x000000070600728c */ /* 0x000fc8000bf41270 */
[----:B------:R-:W-:-:S12]  /*4e50*/  USEL UR6, UR6, UR7, UP2 ;  /* 0x0000000706067287 */ /* 0x000fd80009000000 */
.L_x_11014:
        /* <DEDUP_REMOVED lines=36> */
.L_x_11034:
[----:B------:R-:W-:Y:S01]  /*50a0*/  UIADD3 UR55, UR46, 0x1, URZ ;  /* 0x000000012e377890 */ /* 0x000fe2000fffe03f */
[----:B------:R-:W-:-:S03]  /*50b0*/  ISETP.NE.AND P3, PT, RZ, UR44, PT ;  /* 0x0000002cff007c0c */ /* 0x000fc6000bf65270 */
[----:B------:R-:W-:-:S04]  /*50c0*/  UISETP.NE.AND UP2, UPT, UR55, 0x2, UPT ;  /* 0x000000023700788c */ /* 0x000fc8000bf45270 */
[----:B------:R-:W-:Y:S02]  /*50d0*/  USEL UR54, URZ, 0x1, UP2 ;  /* 0x000000013f367887 */ /* 0x000fe40009000000 */
[----:B------:R-:W-:Y:S02]  /*50e0*/  USEL UR55, UR55, URZ, UP2 ;  /* 0x0000003f37377287 */ /* 0x000fe40009000000 */
[----:B------:R-:W-:Y:S02]  /*50f0*/  ULOP3.LUT UR54, UR49, UR54, URZ, 0x3c, !UPT ;  /* 0x0000003631367292 */ /* 0x000fe4000f8e3c3f */
[----:B----4-:R-:W-:Y:S10]  /*5100*/  @P3 BRA `(.L_x_11018) ;  /* 0x00000000002c3947 */ /* 0x010ff40003800000 */
[----:B------:R-:W-:Y:S05]  /*5110*/  @!P0 BRA `(.L_x_11019) ;  /* 0x0000000000048947 */ /* 0x000fea0003800000 */
[----:B------:R-:W-:Y:S01]  /*5120*/  BPT.TRAP 0x1 ;  /* 0x000000040000795c */ /* 0x000fe20000300000 */
.L_x_11019:
[----:B------:R-:W-:Y:S01]  /*5130*/  ULEA UR6, UR55, UR42, 0x3 ;  /* 0x0000002a37067291 */ /* 0x000fe2000f8e183f */
[----:B------:R-:W-:-:S05]  /*5140*/  IMAD.U32 R6, RZ, RZ, UR54 ;  /* 0x00000036ff067e24 */ /* 0x000fca000f8e00ff */
[----:B------:R-:W-:-:S04]  /*5150*/  SHF.L.U32 R6, R6, 0x1f, RZ ;  /* 0x0000001f06067819 */ /* 0x000fc800000006ff */
[----:B------:R0:W1:Y:S01]  /*5160*/  SYNCS.PHASECHK.TRANS64.TRYWAIT P2, [UR6+0x2d830], R6 ;  /* 0x02d83006ff0075a7 */ /* 0x0000620008040146 */
[----:B------:R-:W-:Y:S05]  /*5170*/  @!P0 BRA `(.L_x_11020) ;  /* 0x0000000000048947 */ /* 0x000fea0003800000 */
[----:B------:R-:W-:Y:S01]  /*5180*/  BPT.TRAP 0x1 ;  /* 0x000000040000795c */ /* 0x000fe20000300000 */
.L_x_11020:
[----:B-1----:R-:W-:Y:S05]  /*5190*/  @P2 BRA `(.L_x_11018) ;  /* 0x0000000000082947 */ /* 0x002fea0003800000 */
[----:B------:R-:W1:Y:S02]  /*51a0*/  SYNCS.PHASECHK.TRANS64.TRYWAIT P2, [UR6+0x2d830], R6 ;  /* 0x02d83006ff0075a7 */ /* 0x000e640008040146 */
[----:B-1----:R-:W-:Y:S05]  /*51b0*/  @!P2 BRA `(.L_x_11021) ;  /* 0x0000011000a4a947 */ /* 0x002fea0003800000 */
.L_x_11018:
        /* <DEDUP_REMOVED lines=16> */
[----:B--2---:R-:W-:-:S06]  /*52c0*/  WARPGROUP.ARRIVE ;  /* 0x00000000000079c5 */ /* 0x004fcc0000000000 */
        /* <DEDUP_REMOVED lines=20> */
.L_x_11023:
[----:B------:R-:W-:Y:S01]  /*5410*/  ULEA UR6, UR46, UR42, 0x3 ;  /* 0x0000002a2e067291 */ /* 0x000fe2000f8e183f */
[----:B------:R-:W-:-:S05]  /*5420*/  IMAD.U32 R6, RZ, RZ, UR49 ;  /* 0x00000031ff067e24 */ /* 0x000fca000f8e00ff */
[----:B------:R-:W-:-:S04]  /*5430*/  SHF.L.U32 R6, R6, 0x1f, RZ ;  /* 0x0000001f06067819 */ /* 0x000fc800000006ff */
[----:B------:R0:W1:Y:S01]  /*5440*/  SYNCS.PHASECHK.TRANS64.TRYWAIT P2, [UR6+0x2d850], R6 ;  /* 0x02d85006ff0075a7 */ /* 0x0000620008040146 */
[----:B------:R-:W-:Y:S05]  /*5450*/  @!P0 BRA `(.L_x_11024) ;  /* 0x0000000000048947 */ /* 0x000fea0003800000 */
[----:B------:R-:W-:Y:S01]  /*5460*/  BPT.TRAP 0x1 ;  /* 0x000000040000795c */ /* 0x000fe20000300000 */
.L_x_11024:
[----:B-1----:R-:W-:Y:S05]  /*5470*/  @P2 BRA `(.L_x_11022) ;  /* 0x0000000000082947 */ /* 0x002fea0003800000 */
[----:B------:R-:W1:Y:S02]  /*5480*/  SYNCS.PHASECHK.TRANS64.TRYWAIT P2, [UR6+0x2d850], R6 ;  /* 0x02d85006ff0075a7 */ /* 0x000e640008040146 */
[----:B-1----:R-:W-:Y:S05]  /*5490*/  @!P2 BRA `(.L_x_11025) ;  /* 0x000001100004a947 */ /* 0x002fea0003800000 */
.L_x_11022:
[----:B------:R-:W-:Y:S01]  /*54a0*/  UIADD3 UR6, UR42, 0x400, URZ ;  /* 0x000004002a067890 */ /* 0x000fe2000fffe03f */
[----:B------:R-:W-:Y:S01]  /*54b0*/  WARPGROUP.ARRIVE ;  /* 0x00000000000079c5 */ /* 0x000fe20000000000 */
[----:B------:R-:W-:-:S05]  /*54c0*/  ULEA UR7, UR52, UR42, 0xd ;  /* 0x0000002a34077291 */ /* 0x000fca000f8e683f */
[----:B------:R-:W2:Y:S01]  /*54d0*/  S2R R9, SR_TID.X ;  /* 0x0000000000097919 */ /* 0x000ea20000002100 */
[----:B------:R-:W-:Y:S01]  /*54e0*/  USHF.R.U32.HI UR6, URZ, 0x4, UR6 ;  /* 0x000000043f067899 */ /* 0x000fe20008011606 */
[----:B------:R-:W-:Y:S01]  /*54f0*/  PLOP3.LUT P2, PT, PT, PT, UP0, 0x80, 0x0 ;  /* 0x000000000000781c */ /* 0x000fe20003f4f008 */
[----:B------:R-:W-:Y:S01]  /*5500*/  UIADD3 UR7, UR7, 0x21800, URZ ;  /* 0x0002180007077890 */ /* 0x000fe2000fffe03f */
[----:B------:R-:W-:Y:S01]  /*5510*/  PLOP3.LUT P3, PT, PT, PT, UP0, 0x80, 0x0 ;  /* 0x000000000000781c */ /* 0x000fe20003f6f008 */
[----:B------:R-:W-:Y:S01]  /*5520*/  ULOP3.LUT UR6, UR6, 0x3fff, URZ, 0xc0, !UPT ;  /* 0x00003fff06067892 */ /* 0x000fe2000f8ec03f */
[----:B------:R-:W-:Y:S01]  /*5530*/  VIADD R13, R136, UR39 ;  /* 0x00000027880d7c36 */ /* 0x000fe20008000000 */
[----:B------:R-:W-:Y:S01]  /*5540*/  USHF.R.U32.HI UR7, URZ, 0x4, UR7 ;  /* 0x000000043f077899 */ /* 0x000fe20008011607 */
[----:B------:R-:W-:Y:S01]  /*5550*/  IMAD.SHL.U32 R12, R2, 0x80, RZ ;  /* 0x00000080020c7824 */ /* 0x000fe200078e00ff */
[----:B------:R-:W-:Y:S01]  /*5560*/  ULOP3.LUT UR10, UR6, 0x2000000, URZ, 0xfc, !UPT ;  /* 0x02000000060a7892 */ /* 0x000fe2000f8efc3f */
[----:B-1----:R-:W-:Y:S01]  /*5570*/  IMAD.U32 R7, RZ, RZ, UR55 ;  /* 0x00000037ff077e24 */ /* 0x002fe2000f8e00ff */
[----:B------:R-:W-:-:S02]  /*5580*/  ULOP3.LUT UR6, UR7, 0x3fff, URZ, 0xc0, !UPT ;  /* 0x00003fff07067892 */ /* 0x000fc4000f8ec03f */
[----:B------:R-:W-:Y:S02]  /*5590*/  UIMAD UR7, UR46, 0x600, UR10 ;  /* 0x000006002e0778a4 */ /* 0x000fe4000f8e020a */
[----:B------:R-:W-:Y:S01]  /*55a0*/  ULOP3.LUT UR6, UR6, 0x10000, URZ, 0xfc, !UPT ;  /* 0x0001000006067892 */ /* 0x000fe2000f8efc3f */
[----:B------:R-:W-:Y:S01]  /*55b0*/  @!P1 LEA R7, R7, UR42, 0x3 ;  /* 0x0000002a07079c11 */ /* 0x000fe2000f8e18ff */
[----:B------:R-:W-:Y:S01]  /*55c0*/  UMOV UR31, 0x80000020 ;  /* 0x80000020001f7882 */ /* 0x000fe20000000000 */
[----:B------:R-:W-:Y:S02]  /*55d0*/  UMOV UR29, 0x40000040 ;  /* 0x40000040001d7882 */ /* 0x000fe40000000000 */
[----:B------:R-:W-:Y:S01]  /*55e0*/  UMOV UR30, UR7 ;  /* 0x00000007001e7c82 */ /* 0x000fe20008000000 */
[----:B------:R-:W-:Y:S01]  /*55f0*/  @!P1 VIADD R7, R7, 0x2d840 ;  /* 0x0002d84007079836 */ /* 0x000fe20000000000 */
[----:B------:R-:W-:Y:S02]  /*5600*/  UMOV UR28, UR6 ;  /* 0x00000006001c7c82 */ /* 0x000fe40008000000 */
[----:B------:R-:W-:Y:S01]  /*5610*/  HGMMA.64x96x16.F32 R88, gdesc[UR28].tnspB, R88, gsb0 ;  /* 0x416000001c5879f0 */ /* 0x000fe20008000858 */
[----:B------:R-:W-:Y:S01]  /*5620*/  UIADD3 UR30, UR7, 0x40, URZ ;  /* 0x00000040071e7890 */ /* 0x000fe2000fffe03f */
[----:B------:R-:W-:Y:S01]  /*5630*/  @!P1 PRMT R7, RZ, 0x654, R7 ;  /* 0x00000654ff079816 */ /* 0x000fe20000000007 */
[----:B------:R-:W-:Y:S01]  /*5640*/  UIADD3 UR28, UR6, 0x2, URZ ;  /* 0x00000002061c7890 */ /* 0x000fe2000fffe03f */
[----:B------:R-:W-:Y:S01]  /*5650*/  UMOV UR31, 0x80000020 ;  /* 0x80000020001f7882 */ /* 0x000fe20000000000 */
[----:B------:R-:W-:Y:S01]  /*5660*/  UMOV UR29, 0x40000040 ;  /* 0x40000040001d7882 */ /* 0x000fe20000000000 */
[----:B--2---:R-:W-:Y:S01]  /*5670*/  SHF.R.U32.HI R8, RZ, 0x7, R9 ;  /* 0x00000007ff087819 */ /* 0x004fe20000011609 */
        /* <DEDUP_REMOVED lines=48> */
[----:B------:R-:W-:Y:S01]  /*5980*/  VIADD R6, R8, 0x9 ;  /* 0x0000000908067836 */ /* 0x000fe20000000000 */
[----:B------:R-:W-:Y:S01]  /*5990*/  ULOP3.LUT UR6, URZ, UR35, URZ, 0x33, !UPT ;  /* 0x000000233f067292 */ /* 0x000fe2000f8e333f */
[----:B------:R-:W-:Y:S02]  /*59a0*/  IMAD R9, R16, -0x2, R9 ;  /* 0xfffffffe10097824 */ /* 0x000fe400078e0209 */
[----:B------:R-:W0:Y:S01]  /*59b0*/  SHFL.IDX PT, R15, R13, RZ, 0x1c1f ;  /* 0x001c1fff0d0f7589 */ /* 0x000e2200000e0000 */
[----:B------:R-:W-:Y:S01]  /*59c0*/  SEL R6, R6, 0x9, !P2 ;  /* 0x0000000906067807 */ /* 0x000fe20005000000 */
[----:B------:R-:W-:Y:S01]  /*59d0*/  IMAD.U32 R8, RZ, RZ, UR45 ;  /* 0x0000002dff087e24 */ /* 0x000fe2000f8e00ff */
[----:B------:R-:W-:-:S04]  /*59e0*/  PLOP3.LUT P2, PT, PT, PT, UP1, 0x40, 0x0 ;  /* 0x000000000000781c */ /* 0x000fc80003f4e818 */
[----:B------:R-:W-:-:S05]  /*59f0*/  IADD3 R9, -R8, UR38, R9 ;  /* 0x0000002608097c10 */ /* 0x000fca000fffe109 */
[C---:B------:R-:W-:Y:S02]  /*5a00*/  VIADD R11, R9.reuse, UR53 ;  /* 0x00000035090b7c36 */ /* 0x040fe40008000000 */
[----:B------:R-:W-:Y:S01]  /*5a10*/  VIADD R10, R9, UR6 ;  /* 0x00000006090a7c36 */ /* 0x000fe20008000000 */
[----:B------:R-:W-:Y:S02]  /*5a20*/  WARPGROUP.DEPBAR.LE gsb0, 0x0 ;  /* 0x00008000000079c5 */ /* 0x000fe40000010000 */
[----:B------:R-:W-:-:S06]  /*5a30*/  WARPGROUP.ARRIVE ;  /* 0x00000000000079c5 */ /* 0x000fcc0000000000 */
[----:B------:R-:W-:Y:S03]  /*5a40*/  HGMMA.64x96x16.F32 R88, gdesc[UR28].tnspB, R88, gsb0 ;  /* 0x416000001c5879f0 */ /* 0x000fe60008000858 */
[----:B------:R-:W-:Y:S02]  /*5a50*/  WARPGROUP.DEPBAR.LE gsb0, 0x0 ;  /* 0x00008000000079c5 */ /* 0x000fe40000010000 */
[----:B------:R0:W-:Y:S06]  /*5a60*/  BAR.ARV R6, 0x100 ;  /* 0x000400060000751d */ /* 0x0001ec0000002000 */
[----:B------:R1:W-:Y:S01]  /*5a70*/  @!P1 SYNCS.ARRIVE.TRANS64.RED.A1T0 RZ, [R7+URZ], RZ ;  /* 0x000000ff07ff99a7 */ /* 0x0003e2000810043f */
[----:B0-----:R-:W-:-:S02]  /*5a80*/  IMAD.IADD R6, R15, 0x1, R10 ;  /* 0x000000010f067824 */ /* 0x001fc400078e020a */
        /* <DEDUP_REMOVED lines=15> */
.L_x_11028:
[----:B------:R-:W-:-:S05]  /*5b80*/  IMAD.U32 R14, RZ, RZ, UR34 ;  /* 0x00000022ff0e7e24 */ /* 0x000fca000f8e00ff */
[----:B------:R-:W-:-:S13]  /*5b90*/  ISETP.NE.AND P2, PT, R14, 0x1, PT ;  /* 0x000000010e00780c */ /* 0x000fda0003f45270 */
[----:B------:R-:W0:Y:S02]  /*5ba0*/  @P2 LDC.64 R8, c[0x0][0x9e8] ;  /* 0x00027a00ff082b82 */ /* 0x000e240000000a00 */
[----:B0-----:R-:W-:-:S05]  /*5bb0*/  @P2 IMAD.HI.U32 R8, R15, R8, RZ ;  /* 0x000000080f082227 */ /* 0x001fca00078e00ff */
[----:B------:R-:W-:-:S07]  /*5bc0*/  @P2 SHF.R.U32.HI R15, RZ, R9, R8 ;  /* 0x00000009ff0f2219 */ /* 0x000fce0000011608 */
.L_x_11029:
[----:B------:R-:W-:Y:S05]  /*5bd0*/  BSYNC B0 ;  /* 0x0000000000007941 */ /* 0x000fea0003800000 */
.L_x_11027:
[----:B------:R-:W-:-:S04]  /*5be0*/  IMAD R15, R15, R14, -R12 ;  /* 0x0000000e0f0f7224 */ /* 0x000fc800078e0a0c */
[----:B------:R-:W-:-:S05]  /*5bf0*/  IMAD R15, R16, -0x2, R15 ;  /* 0xfffffffe100f7824 */ /* 0x000fca00078e020f */
[----:B------:R-:W-:Y:S02]  /*5c00*/  VIADDMNMX R7, R15, R14, R7, PT ;  /* 0x0000000e0f077246 */ /* 0x000fe40003800107 */
[----:B------:R-:W-:-:S07]  /*5c10*/  VIMNMX R6, R6, R15, !PT ;  /* 0x0000000f06067248 */ /* 0x000fce0007fe0100 */
.L_x_11026:
        /* <DEDUP_REMOVED lines=115> */
.L_x_11032:
[----:B------:R-:W-:-:S05]  /*6350*/  IMAD.U32 R8, RZ, RZ, UR34 ;  /* 0x00000022ff087e24 */ /* 0x000fca000f8e00ff */
[----:B------:R-:W-:-:S13]  /*6360*/  ISETP.NE.AND P3, PT, R8, 0x1, PT ;  /* 0x000000010800780c */ /* 0x000fda0003f65270 */
[----:B------:R-:W0:Y:S02]  /*6370*/  @P3 LDC.64 R6, c[0x0][0x9e8] ;  /* 0x00027a00ff063b82 */ /* 0x000e240000000a00 */
[----:B0-----:R-:W-:-:S05]  /*6380*/  @P3 IMAD.HI.U32 R6, R9, R6, RZ ;  /* 0x0000000609063227 */ /* 0x001fca00078e00ff */
[----:B------:R-:W-:-:S07]  /*6390*/  @P3 SHF.R.U32.HI R9, RZ, R7, R6 ;  /* 0x00000007ff093219 */ /* 0x000fce0000011606 */
.L_x_11033:
[----:B------:R-:W-:Y:S05]  /*63a0*/  BSYNC B0 ;  /* 0x0000000000007941 */ /* 0x000fea0003800000 */
.L_x_11031:
[----:B------:R-:W-:-:S04]  /*63b0*/  IMAD R9, R9, R8, -R12 ;  /* 0x0000000809097224 */ /* 0x000fc800078e0a0c */
[----:B------:R-:W-:-:S05]  /*63c0*/  IMAD R9, R16, -0x2, R9 ;  /* 0xfffffffe10097824 */ /* 0x000fca00078e0209 */
[----:B------:R-:W-:Y:S02]  /*63d0*/  VIADDMNMX R11, R9, R8, R11, PT ;  /* 0x00000008090b7246 */ /* 0x000fe4000380010b */
[----:B------:R-:W-:-:S07]  /*63e0*/  VIMNMX R10, R10, R9, !PT ;  /* 0x000000090a0a7248 */ /* 0x000fce0007fe0100 */
.L_x_11030:
        /* <DEDUP_REMOVED lines=20> */
[----:B------:R-:W-:Y:S02]  /*6530*/  ISETP.GT.AND P5, PT, R10, RZ, P2 ;  /* 0x000000ff0a00720c */ /* 0x000fe400017a4270 */
        /* <DEDUP_REMOVED lines=13> */
[----:B------:R-:W-:Y:S02]  /*6610*/  FMNMX.FTZ R20, R26, R5, !PT ;  /* 0x000000051a147209 */ /* 0x000fe40007810000 */
[----:B------:R-:W-:Y:S02]  /*6620*/  FMNMX.FTZ R7, R57, R6, !PT ;  /* 0x0000000639077209 */ /* 0x000fe40007810000 */
[----:B------:R-:W-:-:S02]  /*6630*/  ISETP.GT.AND P4, PT, R10, 0x10, P2 ;  /* 0x000000100a00780c */ /* 0x000fc40001784270 */
[----:B------:R-:W-:Y:S02]  /*6640*/  FMNMX.FTZ R6, R60, R7, !PT ;  /* 0x000000073c067209 */ /* 0x000fe40007810000 */
[----:B------:R-:W-:Y:S02]  /*6650*/  ISETP.LT.OR P3, PT, R11, 0xa, P3 ;  /* 0x0000000a0b00780c */ /* 0x000fe40001f61670 */
[----:B------:R-:W-:Y:S02]  /*6660*/  FMNMX.FTZ R7, R61, R6, !PT ;  /* 0x000000063d077209 */ /* 0x000fe40007810000 */
[----:B------:R-:W-:Y:S02]  /*6670*/  FMNMX.FTZ R21, R27, R20, !PT ;  /* 0x000000141b157209 */ /* 0x000fe40007810000 */
[----:B------:R-:W-:Y:S02]  /*6680*/  FMNMX.FTZ R6, R64, R7, !PT ;  /* 0x0000000740067209 */ /* 0x000fe40007810000 */
[----:B------:R-:W-:-:S02]  /*6690*/  ISETP.LT.OR P4, PT, R11, 0x11, P4 ;  /* 0x000000110b00780c */ /* 0x000fc40002781670 */
[----:B------:R-:W-:Y:S02]  /*66a0*/  FMNMX.FTZ R7, R65, R6, !PT ;  /* 0x0000000641077209 */ /* 0x000fe40007810000 */
[----:B------:R-:W-:Y:S02]  /*66b0*/  FSEL R31, R31, -INF , !P3 ;  /* 0xff8000001f1f7808 */ /* 0x000fe40005800000 */
[----:B------:R-:W-:Y:S02]  /*66c0*/  FMNMX.FTZ R6, R68, R7, !PT ;  /* 0x0000000744067209 */ /* 0x000fe40007810000 */
[----:B------:R-:W-:Y:S02]  /*66d0*/  FMNMX.FTZ R20, R30, R21, !PT ;  /* 0x000000151e147209 */ /* 0x000fe40007810000 */
        /* <DEDUP_REMOVED lines=9> */
[C---:B------:R-:W-:Y:S02]  /*6770*/  ISETP.LT.OR P3, PT, R11.reuse, 0x19, P3 ;  /* 0x000000190b00780c */ /* 0x040fe40001f61670 */
[----:B------:R-:W-:Y:S02]  /*6780*/  FMNMX.FTZ R6, R80, R7, !PT ;  /* 0x0000000750067209 */ /* 0x000fe40007810000 */
[----:B------:R-:W-:Y:S02]  /*6790*/  ISETP.LT.OR P4, PT, R11, 0x1a, P4 ;  /* 0x0000001a0b00780c */ /* 0x000fe40002781670 */
[----:B------:R-:W-:Y:S02]  /*67a0*/  FMNMX.FTZ R7, R81, R6, !PT ;  /* 0x0000000651077209 */ /* 0x000fe40007810000 */
[----:B------:R-:W-:-:S02]  /*67b0*/  FSEL R38, R38, -INF , !P3 ;  /* 0xff80000026267808 */ /* 0x000fc40005800000 */
[----:B------:R-:W-:Y:S02]  /*67c0*/  FMNMX.FTZ R6, R84, R7, !PT ;  /* 0x0000000754067209 */ /* 0x000fe40007810000 */
[C---:B------:R-:W-:Y:S02]  /*67d0*/  ISETP.GT.AND P3, PT, R10.reuse, 0x21, P2 ;  /* 0x000000210a00780c */ /* 0x040fe40001764270 */
[----:B------:R-:W-:Y:S02]  /*67e0*/  FMNMX.FTZ R7, R85, R6, !PT ;  /* 0x0000000655077209 */ /* 0x000fe40007810000 */
[----:B------:R-:W-:Y:S02]  /*67f0*/  FSEL R39, R39, -INF , !P4 ;  /* 0xff80000027277808 */ /* 0x000fe40006000000 */
[----:B------:R-:W-:Y:S01]  /*6800*/  ISETP.GT.AND P4, PT, R10, 0x28, P2 ;  /* 0x000000280a00780c */ /* 0x000fe20001784270 */
[----:B------:R-:W0:Y:S01]  /*6810*/  SHFL.BFLY PT, R6, R7, 0x2, 0x1f ;  /* 0x0c401f0007067f89 */ /* 0x000e2200000e0000 */
[----:B------:R-:W-:-:S02]  /*6820*/  ISETP.LT.OR P3, PT, R11, 0x22, P3 ;  /* 0x000000220b00780c */ /* 0x000fc40001f61670 */
[----:B------:R-:W-:Y:S02]  /*6830*/  ISETP.LT.OR P4, PT, R11, 0x29, P4 ;  /* 0x000000290b00780c */ /* 0x000fe40002781670 */
[----:B------:R-:W-:Y:S02]  /*6840*/  FSEL R43, R43, -INF , !P3 ;  /* 0xff8000002b2b7808 */ /* 0x000fe40005800000 */
[----:B------:R-:W-:Y:S02]  /*6850*/  ISETP.GT.AND P3, PT, R10, 0x29, P2 ;  /* 0x000000290a00780c */ /* 0x000fe40001764270 */
[----:B------:R-:W-:Y:S02]  /*6860*/  FSEL R46, R46, -INF , !P4 ;  /* 0xff8000002e2e7808 */ /* 0x000fe40006000000 */
[----:B------:R-:W-:Y:S02]  /*6870*/  ISETP.GT.AND P4, PT, R10, 0x30, P2 ;  /* 0x000000300a00780c */ /* 0x000fe40001784270 */
[----:B------:R-:W-:-:S02]  /*6880*/  ISETP.LT.OR P5, PT, R11, 0x2a, P3 ;  /* 0x0000002a0b00780c */ /* 0x000fc40001fa1670 */
[C---:B------:R-:W-:Y:S02]  /*6890*/  ISETP.GT.AND P3, PT, R10.reuse, 0x31, P2 ;  /* 0x000000310a00780c */ /* 0x040fe40001764270 */
[----:B------:R-:W-:Y:S02]  /*68a0*/  FSEL R47, R47, -INF , !P5 ;  /* 0xff8000002f2f7808 */ /* 0x000fe40006800000 */
[C---:B------:R-:W-:Y:S02]  /*68b0*/  ISETP.LT.OR P4, PT, R11.reuse, 0x31, P4 ;  /* 0x000000310b00780c */ /* 0x040fe40002781670 */
[----:B------:R-:W-:Y:S02]  /*68c0*/  ISETP.GT.AND P5, PT, R10, 0x38, P2 ;  /* 0x000000380a00780c */ /* 0x000fe400017a4270 */
[----:B------:R-:W-:Y:S02]  /*68d0*/  ISETP.LT.OR P3, PT, R11, 0x32, P3 ;  /* 0x000000320b00780c */ /* 0x000fe40001f61670 */
[----:B0-----:R-:W-:-:S02]  /*68e0*/  FMNMX.FTZ R8, R7, R6, !PT ;  /* 0x0000000607087209 */ /* 0x001fc40007810000 */
[----:B------:R-:W-:Y:S02]  /*68f0*/  FSEL R50, R50, -INF , !P4 ;  /* 0xff80000032327808 */ /* 0x000fe40006000000 */
[C---:B------:R-:W-:Y:S01]  /*6900*/  ISETP.GT.AND P4, PT, R10.reuse, 0x39, P2 ;  /* 0x000000390a00780c */ /* 0x040fe20001784270 */
[----:B------:R-:W0:Y:S01]  /*6910*/  SHFL.BFLY PT, R9, R8, 0x1, 0x1f ;  /* 0x0c201f0008097f89 */ /* 0x000e2200000e0000 */
[----:B------:R-:W-:Y:S02]  /*6920*/  FSEL R51, R51, -INF , !P3 ;  /* 0xff80000033337808 */ /* 0x000fe40005800000 */
[C---:B------:R-:W-:Y:S02]  /*6930*/  ISETP.LT.OR P5, PT, R11.reuse, 0x39, P5 ;  /* 0x000000390b00780c */ /* 0x040fe40002fa1670 */
[----:B------:R-:W-:Y:S02]  /*6940*/  ISETP.GT.AND P3, PT, R10, 0x40, P2 ;  /* 0x000000400a00780c */ /* 0x000fe40001764270 */
[----:B------:R-:W-:-:S02]  /*6950*/  ISETP.LT.OR P4, PT, R11, 0x3a, P4 ;  /* 0x0000003a0b00780c */ /* 0x000fc40002781670 */
[----:B------:R-:W-:Y:S02]  /*6960*/  FSEL R54, R54, -INF , !P5 ;  /* 0xff80000036367808 */ /* 0x000fe40006800000 */
[C---:B------:R-:W-:Y:S02]  /*6970*/  ISETP.GT.AND P5, PT, R10.reuse, 0x41, P2 ;  /* 0x000000410a00780c */ /* 0x040fe400017a4270 */
[----:B------:R-:W-:Y:S02]  /*6980*/  FSEL R55, R55, -INF , !P4 ;  /* 0xff80000037377808 */ /* 0x000fe40006000000 */
[C---:B------:R-:W-:Y:S02]  /*6990*/  ISETP.LT.OR P3, PT, R11.reuse, 0x41, P3 ;  /* 0x000000410b00780c */ /* 0x040fe40001f61670 */
[----:B------:R-:W-:Y:S02]  /*69a0*/  ISETP.GT.AND P4, PT, R10, 0x48, P2 ;  /* 0x000000480a00780c */ /* 0x000fe40001784270 */
[----:B------:R-:W-:-:S02]  /*69b0*/  ISETP.LT.OR P5, PT, R11, 0x42, P5 ;  /* 0x000000420b00780c */ /* 0x000fc40002fa1670 */
[----:B------:R-:W-:Y:S02]  /*69c0*/  FSEL R58, R58, -INF , !P3 ;  /* 0xff8000003a3a7808 */ /* 0x000fe40005800000 */
[----:B------:R-:W-:Y:S02]  /*69d0*/  ISETP.GT.AND P3, PT, R10, 0x49, P2 ;  /* 0x000000490a00780c */ /* 0x000fe40001764270 */
[----:B0-----:R-:W-:Y:S02]  /*69e0*/  FMNMX.FTZ R6, R8, R9, !PT ;  /* 0x0000000908067209 */ /* 0x001fe40007810000 */
[----:B------:R-:W-:Y:S02]  /*69f0*/  FSEL R59, R59, -INF , !P5 ;  /* 0xff8000003b3b7808 */ /* 0x000fe40006800000 */
[C---:B------:R-:W-:Y:S01]  /*6a00*/  FSETP.NEU.FTZ.AND P6, PT, R6.reuse, -INF , PT ;  /* 0xff8000000600780b */ /* 0x040fe20003fdd000 */
[----:B------:R-:W-:Y:S01]  /*6a10*/  FMUL.FTZ R9, R6, UR33 ;  /* 0x0000002106097c20 */ /* 0x000fe20008410000 */
[----:B------:R-:W-:-:S02]  /*6a20*/  ISETP.LT.OR P4, PT, R11, 0x49, P4 ;  /* 0x000000490b00780c */ /* 0x000fc40002781670 */
[----:B------:R-:W-:Y:S02]  /*6a30*/  ISETP.GT.AND P5, PT, R10, 0x50, P2 ;  /* 0x000000500a00780c */ /* 0x000fe400017a4270 */
[----:B------:R-:W-:Y:S02]  /*6a40*/  FSEL R7, R9, RZ, P6 ;  /* 0x000000ff09077208 */ /* 0x000fe40003000000 */
[----:B------:R-:W-:Y:S02]  /*6a50*/  ISETP.LT.OR P3, PT, R11, 0x4a, P3 ;  /* 0x0000004a0b00780c */ /* 0x000fe40001f61670 */
        /* <DEDUP_REMOVED lines=12> */
[----:B------:R-:W-:Y:S01]  /*6b20*/  ISETP.GT.AND P4, PT, R10, 0x51, P2 ;  /* 0x000000510a00780c */ /* 0x000fe20001784270 */
[----:B------:R0:W-:Y:S01]  /*6b30*/  MUFU.EX2 R20, R36 ;  /* 0x0000002400147308 */ /* 0x0001e20000000800 */
[----:B------:R-:W-:Y:S01]  /*6b40*/  FMNMX.FTZ R25, R39, R24, !PT ;  /* 0x0000001827197209 */ /* 0x000fe20007810000 */
[--C-:B------:R-:W-:Y:S01]  /*6b50*/  FFMA.FTZ R40, R40, UR33, -R7.reuse ;  /* 0x0000002128287c23 */ /* 0x100fe20008010807 */
[----:B------:R-:W-:Y:S01]  /*6b60*/  FSEL R63, R63, -INF , !P3 ;  /* 0xff8000003f3f7808 */ /* 0x000fe20005800000 */
[--C-:B------:R-:W-:Y:S01]  /*6b70*/  FFMA.FTZ R44, R44, UR33, -R7.reuse ;  /* 0x000000212c2c7c23 */ /* 0x100fe20008010807 */
[----:B------:R-:W-:Y:S01]  /*6b80*/  FMNMX.FTZ R28, R42, R25, !PT ;  /* 0x000000192a1c7209 */ /* 0x000fe20007810000 */
[--C-:B------:R-:W-:Y:S01]  /*6b90*/  FFMA.FTZ R25, R41, UR33, -R7.reuse ;  /* 0x0000002129197c23 */ /* 0x100fe20008010807 */
[----:B------:R-:W-:Y:S01]  /*6ba0*/  ISETP.LT.OR P5, PT, R11, 0x51, P5 ;  /* 0x000000510b00780c */ /* 0x000fe20002fa1670 */
[----:B------:R-:W-:Y:S01]  /*6bb0*/  MUFU.EX2 R24, R40 ;  /* 0x0000002800187308 */ /* 0x000fe20000000800 */
[----:B------:R-:W-:Y:S01]  /*6bc0*/  FMNMX.FTZ R29, R43, R28, !PT ;  /* 0x0000001c2b1d7209 */ /* 0x000fe20007810000 */
[--C-:B------:R-:W-:Y:S01]  /*6bd0*/  FFMA.FTZ R48, R48, UR33, -R7.reuse ;  /* 0x0000002130307c23 */ /* 0x100fe20008010807 */
[----:B------:R-:W-:Y:S01]  /*6be0*/  ISETP.GT.AND P3, PT, R10, 0x58, P2 ;  /* 0x000000580a00780c */ /* 0x000fe20001764270 */
[--C-:B------:R-:W-:Y:S01]  /*6bf0*/  FFMA.FTZ R52, R52, UR33, -R7.reuse ;  /* 0x0000002134347c23 */ /* 0x100fe20008010807 */
[----:B------:R-:W-:Y:S01]  /*6c00*/  FMNMX.FTZ R28, R46, R29, !PT ;  /* 0x0000001d2e1c7209 */ /* 0x000fe20007810000 */
[--C-:B------:R-:W-:Y:S01]  /*6c10*/  FFMA.FTZ R56, R56, UR33, -R7.reuse ;  /* 0x0000002138387c23 */ /* 0x100fe20008010807 */
[----:B------:R-:W-:Y:S01]  /*6c20*/  ISETP.LT.OR P4, PT, R11, 0x52, P4 ;  /* 0x000000520b00780c */ /* 0x000fe20002781670 */
[----:B------:R-:W-:Y:S01]  /*6c30*/  FFMA.FTZ R85, R85, UR33, -R7 ;  /* 0x0000002155557c23 */ /* 0x000fe20008010807 */
[----:B------:R-:W-:Y:S01]  /*6c40*/  FMNMX.FTZ R29, R47, R28, !PT ;  /* 0x0000001c2f1d7209 */ /* 0x000fe20007810000 */
[----:B------:R-:W-:Y:S01]  /*6c50*/  MUFU.EX2 R8, R8 ;  /* 0x0000000800087308 */ /* 0x000fe20000000800 */
[----:B------:R-:W-:-:S02]  /*6c60*/  FSEL R66, R66, -INF , !P5 ;  /* 0xff80000042427808 */ /* 0x000fc40006800000 */
[----:B------:R-:W-:Y:S01]  /*6c70*/  FMNMX.FTZ R32, R50, R29, !PT ;  /* 0x0000001d32207209 */ /* 0x000fe20007810000 */
[----:B------:R-:W-:Y:S01]  /*6c80*/  FFMA.FTZ R29, R45, UR33, -R7 ;  /* 0x000000212d1d7c23 */ /* 0x000fe20008010807 */
[----:B------:R-:W-:Y:S02]  /*6c90*/  ISETP.GT.AND P5, PT, R10, 0x59, P2 ;  /* 0x000000590a00780c */ /* 0x000fe400017a4270 */
[----:B------:R-:W-:Y:S01]  /*6ca0*/  FMNMX.FTZ R33, R51, R32, !PT ;  /* 0x0000002033217209 */ /* 0x000fe20007810000 */
[----:B------:R-:W-:Y:S01]  /*6cb0*/  MUFU.EX2 R28, R44 ;  /* 0x0000002c001c7308 */ /* 0x000fe20000000800 */
[----:B------:R-:W-:Y:S02]  /*6cc0*/  FSEL R67, R67, -INF , !P4 ;  /* 0xff80000043437808 */ /* 0x000fe40006000000 */
[----:B------:R-:W-:Y:S02]  /*6cd0*/  FMNMX.FTZ R32, R54, R33, !PT ;  /* 0x0000002136207209 */ /* 0x000fe40007810000 */
[----:B------:R-:W-:-:S02]  /*6ce0*/  ISETP.LT.OR P3, PT, R11, 0x59, P3 ;  /* 0x000000590b00780c */ /* 0x000fc40001f61670 */
[----:B------:R-:W-:Y:S01]  /*6cf0*/  FMNMX.FTZ R33, R55, R32, !PT ;  /* 0x0000002037217209 */ /* 0x000fe20007810000 */
[----:B------:R-:W-:Y:S01]  /*6d00*/  MUFU.EX2 R9, R9 ;  /* 0x0000000900097308 */ /* 0x000fe20000000800 */
[----:B------:R-:W-:Y:S02]  /*6d10*/  ISETP.GT.AND P4, PT, R10, 0x60, P2 ;  /* 0x000000600a00780c */ /* 0x000fe40001784270 */
[----:B0-----:R-:W-:Y:S01]  /*6d20*/  FMNMX.FTZ R36, R58, R33, !PT ;  /* 0x000000213a247209 */ /* 0x001fe20007810000 */
[--C-:B------:R-:W-:Y:S01]  /*6d30*/  FFMA.FTZ R33, R49, UR33, -R7.reuse ;  /* 0x0000002131217c23 */ /* 0x100fe20008010807 */
[----:B------:R-:W-:Y:S01]  /*6d40*/  ISETP.LT.OR P5, PT, R11, 0x5a, P5 ;  /* 0x0000005a0b00780c */ /* 0x000fe20002fa1670 */
[--C-:B------:R-:W-:Y:S01]  /*6d50*/  FFMA.FTZ R49, R65, UR33, -R7.reuse ;  /* 0x0000002141317c23 */ /* 0x100fe20008010807 */
[----:B------:R-:W-:Y:S01]  /*6d60*/  FMNMX.FTZ R37, R59, R36, !PT ;  /* 0x000000243b257209 */ /* 0x000fe20007810000 */
[----:B------:R0:W-:Y:S01]  /*6d70*/  MUFU.EX2 R32, R48 ;  /* 0x0000003000207308 */ /* 0x0001e20000000800 */
[----:B------:R-:W-:Y:S01]  /*6d80*/  FSEL R70, R70, -INF , !P3 ;  /* 0xff80000046467808 */ /* 0x000fe20005800000 */
[----:B------:R-:W-:Y:S01]  /*6d90*/  FFMA.FTZ R65, R84, UR33, -R7 ;  /* 0x0000002154417c23 */ /* 0x000fe20008010807 */
[----:B------:R-:W-:-:S02]  /*6da0*/  FMNMX.FTZ R36, R62, R37, !PT ;  /* 0x000000253e247209 */ /* 0x000fc40007810000 */
[----:B------:R-:W-:Y:S02]  /*6db0*/  ISETP.GT.AND P3, PT, R10, 0x61, P2 ;  /* 0x000000610a00780c */ /* 0x000fe40001764270 */
[----:B------:R-:W-:Y:S01]  /*6dc0*/  FMNMX.FTZ R37, R63, R36, !PT ;  /* 0x000000243f257209 */ /* 0x000fe20007810000 */
[----:B------:R-:W-:Y:S01]  /*6dd0*/  MUFU.EX2 R12, R12 ;  /* 0x0000000c000c7308 */ /* 0x000fe20000000800 */
[----:B------:R-:W-:Y:S01]  /*6de0*/  FSEL R71, R71, -INF , !P5 ;  /* 0xff80000047477808 */ /* 0x000fe20006800000 */
[--C-:B0-----:R-:W-:Y:S01]  /*6df0*/  FFMA.FTZ R48, R64, UR33, -R7.reuse ;  /* 0x0000002140307c23 */ /* 0x101fe20008010807 */
[----:B------:R-:W-:Y:S01]  /*6e00*/  FMNMX.FTZ R40, R66, R37, !PT ;  /* 0x0000002542287209 */ /* 0x000fe20007810000 */
[--C-:B------:R-:W-:Y:S01]  /*6e10*/  FFMA.FTZ R37, R53, UR33, -R7.reuse ;  /* 0x0000002135257c23 */ /* 0x100fe20008010807 */
[----:B------:R-:W-:Y:S01]  /*6e20*/  ISETP.LT.OR P4, PT, R11, 0x61, P4 ;  /* 0x000000610b00780c */ /* 0x000fe20002781670 */
[--C-:B------:R-:W-:Y:S01]  /*6e30*/  FFMA.FTZ R53, R69, UR33, -R7.reuse ;  /* 0x0000002145357c23 */ /* 0x100fe20008010807 */
[----:B------:R-:W-:Y:S01]  /*6e40*/  FMNMX.FTZ R41, R67, R40, !PT ;  /* 0x0000002843297209 */ /* 0x000fe20007810000 */
[----:B------:R0:W-:Y:S01]  /*6e50*/  MUFU.EX2 R36, R52 ;  /* 0x0000003400247308 */ /* 0x0001e20000000800 */
[----:B------:R-:W-:Y:S01]  /*6e60*/  ISETP.GT.AND P5, PT, R10, 0x68, P2 ;  /* 0x000000680a00780c */ /* 0x000fe200017a4270 */
[----:B------:R-:W-:Y:S01]  /*6e70*/  FFMA.FTZ R64, R80, UR33, -R7 ;  /* 0x0000002150407c23 */ /* 0x000fe20008010807 */
[----:B------:R-:W-:-:S02]  /*6e80*/  FMNMX.FTZ R40, R70, R41, !PT ;  /* 0x0000002946287209 */ /* 0x000fc40007810000 */
[----:B------:R-:W-:Y:S02]  /*6e90*/  ISETP.LT.OR P3, PT, R11, 0x62, P3 ;  /* 0x000000620b00780c */ /* 0x000fe40001f61670 */
[----:B------:R-:W-:Y:S01]  /*6ea0*/  FSEL R74, R74, -INF , !P4 ;  /* 0xff8000004a4a7808 */ /* 0x000fe20006000000 */
[----:B------:R-:W-:Y:S01]  /*6eb0*/  MUFU.EX2 R13, R13 ;  /* 0x0000000d000d7308 */ /* 0x000fe20000000800 */
[----:B------:R-:W-:Y:S01]  /*6ec0*/  FMNMX.FTZ R41, R71, R40, !PT ;  /* 0x0000002847297209 */ /* 0x000fe20007810000 */
[--C-:B0-----:R-:W-:Y:S01]  /*6ed0*/  FFMA.FTZ R52, R68, UR33, -R7.reuse ;  /* 0x0000002144347c23 */ /* 0x101fe20008010807 */
[----:B------:R-:W-:Y:S01]  /*6ee0*/  ISETP.GT.AND P4, PT, R10, 0x69, P2 ;  /* 0x000000690a00780c */ /* 0x000fe20001784270 */
[--C-:B------:R-:W-:Y:S01]  /*6ef0*/  FFMA.FTZ R68, R81, UR33, -R7.reuse ;  /* 0x0000002151447c23 */ /* 0x100fe20008010807 */
[----:B------:R-:W-:Y:S02]  /*6f00*/  FSEL R75, R75, -INF , !P3 ;  /* 0xff8000004b4b7808 */ /* 0x000fe40005800000 */
[----:B------:R-:W-:Y:S01]  /*6f10*/  ISETP.LT.OR P5, PT, R11, 0x69, P5 ;  /* 0x000000690b00780c */ /* 0x000fe20002fa1670 */
[----:B------:R0:W-:Y:S01]  /*6f20*/  MUFU.EX2 R40, R56 ;  /* 0x0000003800287308 */ /* 0x0001e20000000800 */
[----:B------:R-:W-:Y:S01]  /*6f30*/  FMNMX.FTZ R44, R74, R41, !PT ;  /* 0x000000294a2c7209 */ /* 0x000fe20007810000 */
[--C-:B------:R-:W-:Y:S01]  /*6f40*/  FFMA.FTZ R41, R57, UR33, -R7.reuse ;  /* 0x0000002139297c23 */ /* 0x100fe20008010807 */
[----:B------:R-:W-:Y:S01]  /*6f50*/  ISETP.LT.OR P4, PT, R11, 0x6a, P4 ;  /* 0x0000006a0b00780c */ /* 0x000fe20002781670 */
[----:B------:R-:W-:Y:S01]  /*6f60*/  FFMA.FTZ R57, R73, UR33, -R7 ;  /* 0x0000002149397c23 */ /* 0x000fe20008010807 */
[----:B------:R-:W-:-:S02]  /*6f70*/  ISETP.GT.AND P3, PT, R10, 0x70, P2 ;  /* 0x000000700a00780c */ /* 0x000fc40001764270 */
[----:B------:R-:W-:Y:S01]  /*6f80*/  FSEL R78, R78, -INF , !P5 ;  /* 0xff8000004e4e7808 */ /* 0x000fe20006800000 */
[----:B------:R-:W-:Y:S01]  /*6f90*/  MUFU.EX2 R14, R14 ;  /* 0x0000000e000e7308 */ /* 0x000fe20000000800 */
[----:B------:R-:W-:Y:S01]  /*6fa0*/  FMNMX.FTZ R45, R75, R44, !PT ;  /* 0x0000002c4b2d7209 */ /* 0x000fe20007810000 */
[--C-:B------:R-:W-:Y:S01]  /*6fb0*/  FFMA.FTZ R44, R60, UR33, -R7.reuse ;  /* 0x000000213c2c7c23 */ /* 0x100fe20008010807 */
[----:B------:R-:W-:Y:S01]  /*6fc0*/  FSEL R79, R79, -INF , !P4 ;  /* 0xff8000004f4f7808 */ /* 0x000fe20006000000 */
[--C-:B0-----:R-:W-:Y:S01]  /*6fd0*/  FFMA.FTZ R56, R72, UR33, -R7.reuse ;  /* 0x0000002148387c23 */ /* 0x101fe20008010807 */
[----:B------:R-:W-:Y:S01]  /*6fe0*/  ISETP.GT.AND P5, PT, R10, 0x71, P2 ;  /* 0x000000710a00780c */ /* 0x000fe200017a4270 */
[----:B------:R-:W-:Y:S01]  /*6ff0*/  FFMA.FTZ R60, R76, UR33, -R7 ;  /* 0x000000214c3c7c23 */ /* 0x000fe20008010807 */
[C---:B------:R-:W-:Y:S01]  /*7000*/  ISETP.GT.AND P4, PT, R10.reuse, 0x78, P2 ;  /* 0x000000780a00780c */ /* 0x040fe20001784270 */
[----:B------:R-:W-:Y:S01]  /*7010*/  MUFU.EX2 R15, R15 ;  /* 0x0000000f000f7308 */ /* 0x000fe20000000800 */
[----:B------:R-:W-:-:S02]  /*7020*/  ISETP.GT.AND P2, PT, R10, 0x79, P2 ;  /* 0x000000790a00780c */ /* 0x000fc40001744270 */
[C---:B------:R-:W-:Y:S02]  /*7030*/  ISETP.LT.OR P3, PT, R11.reuse, 0x71, P3 ;  /* 0x000000710b00780c */ /* 0x040fe40001f61670 */
[----:B------:R-:W-:Y:S02]  /*7040*/  FMNMX.FTZ R10, R78, R45, !PT ;  /* 0x0000002d4e0a7209 */ /* 0x000fe40007810000 */
[----:B------:R-:W-:Y:S01]  /*7050*/  ISETP.LT.OR P5, PT, R11, 0x72, P5 ;  /* 0x000000720b00780c */ /* 0x000fe20002fa1670 */
[----:B------:R-:W-:Y:S01]  /*7060*/  MUFU.EX2 R21, R21 ;  /* 0x0000001500157308 */ /* 0x000fe20000000800 */
[----:B------:R-:W-:Y:S02]  /*7070*/  FSEL R82, R82, -INF , !P3 ;  /* 0xff80000052527808 */ /* 0x000fe40005800000 */
[----:B------:R-:W-:Y:S02]  /*7080*/  FMNMX.FTZ R45, R79, R10, !PT ;  /* 0x0000000a4f2d7209 */ /* 0x000fe40007810000 */
[----:B------:R-:W-:-:S02]  /*7090*/  ISETP.LT.OR P4, PT, R11, 0x79, P4 ;  /* 0x000000790b00780c */ /* 0x000fc40002781670 */
[----:B------:R-:W-:Y:S01]  /*70a0*/  FSEL R83, R83, -INF , !P5 ;  /* 0xff80000053537808 */ /* 0x000fe20006800000 */
[----:B------:R-:W-:Y:S01]  /*70b0*/  MUFU.EX2 R25, R25 ;  /* 0x0000001900197308 */ /* 0x000fe20000000800 */
[----:B------:R-:W-:Y:S01]  /*70c0*/  FMNMX.FTZ R10, R82, R45, !PT ;  /* 0x0000002d520a7209 */ /* 0x000fe20007810000 */
[--C-:B------:R-:W-:Y:S01]  /*70d0*/  FFMA.FTZ R45, R61, UR33, -R7.reuse ;  /* 0x000000213d2d7c23 */ /* 0x100fe20008010807 */
[----:B------:R-:W-:Y:S01]  /*70e0*/  ISETP.LT.OR P2, PT, R11, 0x7a, P2 ;  /* 0x0000007a0b00780c */ /* 0x000fe20001741670 */
[----:B------:R-:W-:Y:S01]  /*70f0*/  FFMA.FTZ R61, R77, UR33, -R7 ;  /* 0x000000214d3d7c23 */ /* 0x000fe20008010807 */
        /* <DEDUP_REMOVED lines=9> */
[----:B------:R-:W0:Y:S02]  /*7190*/  SHFL.BFLY PT, R11, R10, 0x2, 0x1f ;  /* 0x0c401f000a0b7f89 */ /* 0x000e2400000e0000 */
[----:B------:R-:W-:-:S02]  /*71a0*/  FMUL.FTZ R69, R69, UR33 ;  /* 0x0000002145457c20 */ /* 0x000fc40008410000 */
        /* <DEDUP_REMOVED lines=173> */
[----:B------:R-:W2:Y:S01]  /*7c80*/  MUFU.EX2 R47, R47 ;  /* 0x0000002f002f7308 */ /* 0x000ea20000000800 */
        /* <DEDUP_REMOVED lines=9> */
[C---:B--2---:R-:W-:Y:S01]  /*7d20*/  FADD.FTZ R15, R47.reuse, R20 ;  /* 0x000000142f0f7221 */ /* 0x044fe20000010000 */
[----:B------:R-:W-:-:S05]  /*7d30*/  F2FP.F16.F32.PACK_AB R35, R47, R35 ;  /* 0x000000232f23723e */ /* 0x000fca00000000ff */
[----:B------:R4:W-:Y:S01]  /*7d40*/  STSM.16.M88.4 [R18], R32 ;  /* 0x0000002012007844 */ /* 0x0009e20000000200 */
[----:B------:R-:W2:Y:S01]  /*7d50*/  MUFU.EX2 R4, R4 ;  /* 0x0000000400047308 */ /* 0x000ea20000000800 */
[----:B---3--:R-:W-:-:S07]  /*7d60*/  FADD.FTZ R20, R50, R15 ;  /* 0x0000000f32147221 */ /* 0x008fce0000010000 */
[----:B------:R-:W3:Y:S01]  /*7d70*/  MUFU.EX2 R53, R53 ;  /* 0x0000003500357308 */ /* 0x000ee20000000800 */
[C---:B0-----:R-:W-:Y:S01]  /*7d80*/  FADD.FTZ R15, R51.reuse, R20 ;  /* 0x00000014330f7221 */ /* 0x041fe20000010000 */
[----:B------:R-:W-:-:S06]  /*7d90*/  F2FP.F16.F32.PACK_AB R41, R51, R50 ;  /* 0x000000323329723e */ /* 0x000fcc00000000ff */
[----:B------:R-:W0:Y:S01]  /*7da0*/  MUFU.EX2 R3, R3 ;  /* 0x0000000300037308 */ /* 0x000e220000000800 */
[----:B--2---:R-:W-:Y:S01]  /*7db0*/  FADD.FTZ R20, R4, R15 ;  /* 0x0000000f04147221 */ /* 0x004fe20000010000 */
[----:B------:R-:W-:Y:S01]  /*7dc0*/  FADD.FTZ R15, R49, R28 ;  /* 0x0000001c310f7221 */ /* 0x000fe20000010000 */
[C---:B------:R-:W-:Y:S02]  /*7dd0*/  F2FP.F16.F32.PACK_AB R43, R13.reuse, R4 ;  /* 0x000000040d2b723e */ /* 0x040fe400000000ff */
[----:B------:R-:W-:Y:S01]  /*7de0*/  FADD.FTZ R20, R13, R20 ;  /* 0x000000140d147221 */ /* 0x000fe20000010000 */
[----:B-1----:R-:W-:Y:S02]  /*7df0*/  FADD.FTZ R8, R52, R15 ;  /* 0x0000000f34087221 */ /* 0x002fe40000010000 */
[----:B------:R-:W1:Y:S01]  /*7e00*/  MUFU.EX2 R56, R56 ;  /* 0x0000003800387308 */ /* 0x000e620000000800 */
[C---:B---3--:R-:W-:Y:S01]  /*7e10*/  F2FP.F16.F32.PACK_AB R50, R53.reuse, R52 ;  /* 0x000000343532723e */ /* 0x048fe200000000ff */
[----:B------:R-:W-:Y:S01]  /*7e20*/  FADD.FTZ R11, R53, R8 ;  /* 0x00000008350b7221 */ /* 0x000fe20000010000 */
[----:B------:R4:W-:Y:S05]  /*7e30*/  STSM.16.M88.4 [R17+0x27800], R40 ;  /* 0x0278002811007844 */ /* 0x0009ea0000000200 */
        /* <DEDUP_REMOVED lines=16> */
[----:B------:R-:W-:-:S05]  /*7f40*/  F2FP.F16.F32.PACK_AB R51, R55, R54 ;  /* 0x000000363733723e */ /* 0x000fca00000000ff */
[----:B------:R4:W-:Y:S01]  /*7f50*/  STSM.16.M88.4 [R23], R48 ;  /* 0x0000003017007844 */ /* 0x0009e20000000200 */
        /* <DEDUP_REMOVED lines=13> */
[----:B------:R-:W-:Y:S01]  /*8030*/  MUFU.EX2 R65, R65 ;  /* 0x0000004100417308 */ /* 0x000fe20000000800 */
[----:B0-----:R-:W-:-:S07]  /*8040*/  FADD.FTZ R4, R78, R9 ;  /* 0x000000094e047221 */ /* 0x001fce0000010000 */
[----:B------:R-:W0:Y:S01]  /*8050*/  MUFU.EX2 R0, R85 ;  /* 0x0000005500007308 */ /* 0x000e220000000800 */
[C---:B-1----:R-:W-:Y:S01]  /*8060*/  F2FP.F16.F32.PACK_AB R59, R79.reuse, R78 ;  /* 0x0000004e4f3b723e */ /* 0x042fe200000000ff */
[----:B------:R-:W-:-:S04]  /*8070*/  FADD.FTZ R4, R79, R4 ;  /* 0x000000044f047221 */ /* 0x000fc80000010000 */
[----:B------:R4:W-:Y:S02]  /*8080*/  STSM.16.M88.4 [R19+0x6000], R56 ;  /* 0x0060003813007844 */ /* 0x0009e40000000200 */
[----:B------:R-:W1:Y:S08]  /*8090*/  MUFU.EX2 R21, R82 ;  /* 0x0000005200157308 */ /* 0x000e700000000800 */
[----:B------:R-:W2:Y:S01]  /*80a0*/  MUFU.EX2 R83, R83 ;  /* 0x0000005300537308 */ /* 0x000ea20000000800 */
[----:B0-----:R-:W-:Y:S01]  /*80b0*/  F2FP.F16.F32.PACK_AB R10, R0, R65 ;  /* 0x00000041000a723e */ /* 0x001fe200000000ff */
[----:B------:R-:W-:-:S06]  /*80c0*/  FADD.FTZ R65, R65, R20 ;  /* 0x0000001441417221 */ /* 0x000fcc0000010000 */
[----:B------:R-:W0:Y:S01]  /*80d0*/  MUFU.EX2 R13, R86 ;  /* 0x00000056000d7308 */ /* 0x000e220000000800 */
[----:B-1----:R-:W-:-:S07]  /*80e0*/  FADD.FTZ R4, R21, R4 ;  /* 0x0000000415047221 */ /* 0x002fce0000010000 */
[----:B------:R-:W1:Y:S01]  /*80f0*/  MUFU.EX2 R72, R72 ;  /* 0x0000004800487308 */ /* 0x000e620000000800 */
[C---:B--2---:R-:W-:Y:S01]  /*8100*/  F2FP.F16.F32.PACK_AB R9, R83.reuse, R21 ;  /* 0x000000155309723e */ /* 0x044fe200000000ff */
        /* <DEDUP_REMOVED lines=11> */
[----:B------:R-:W-:Y:S01]  /*81c0*/  IMAD.MOV.U32 R5, RZ, RZ, R7 ;  /* 0x000000ffff057224 */ /* 0x000fe200078e0007 */
[----:B------:R-:W-:Y:S01]  /*81d0*/  UMOV UR46, UR55 ;  /* 0x00000037002e7c82 */ /* 0x000fe20008000000 */
[----:B------:R-:W-:Y:S01]  /*81e0*/  IMAD.MOV.U32 R0, RZ, RZ, R6 ;  /* 0x000000ffff007224 */ /* 0x000fe200078e0006 */
[----:B------:R-:W-:-:S06]  /*81f0*/  UMOV UR49, UR54 ;  /* 0x0000003600317c82 */ /* 0x000fcc0008000000 */
.L_x_11017:
        /* <DEDUP_REMOVED lines=24> */
.L_x_11036:
[----:B------:R-:W-:-:S11]  /*8380*/  UISETP.NE.AND UP1, UPT, UR14, 0x1, UPT ;  /* 0x000000010e00788c */ /* 0x000fd6000bf25270 */
[----:B------:R-:W-:Y:S02]  /*8390*/  @UP1 ULDC.64 UR18, c[0x0][0x9e8] ;  /* 0x00027a0000121ab9 */ /* 0x000fe40000000a00 */
[----:B------:R-:W-:-:S04]  /*83a0*/  UIMAD.WIDE.U32 UR6, UR10, UR18, URZ ;  /* 0x000000120a0672a5 */ /* 0x000fc8000f8e003f */
[----:B------:R-:W-:-:S12]  /*83b0*/  @UP1 USHF.R.U32.HI UR10, URZ, UR19, UR7 ;  /* 0x000000133f0a1299 */ /* 0x000fd80008011607 */
.L_x_11037:
[----:B------:R-:W-:-:S04]  /*83c0*/  UIMAD UR10, UR10, UR14, URZ ;  /* 0x0000000e0a0a72a4 */ /* 0x000fc8000f8e023f */
[----:B------:R-:W-:-:S04]  /*83d0*/  UISETP.LT.AND UP1, UPT, UR35, UR10, UPT ;  /* 0x0000000a2300728c */ /* 0x000fc8000bf21270 */
[----:B------:R-:W-:-:S12]  /*83e0*/  USEL UR35, UR35, UR10, !UP1 ;  /* 0x0000000a23237287 */ /* 0x000fd8000c800000 */
.L_x_11035:
        /* <DEDUP_REMOVED lines=13> */
.L_x_11047:
        /* <DEDUP_REMOVED lines=9> */
.L_x_11040:
[----:B------:R-:W-:Y:S01]  /*8550*/  ULEA UR6, UR46, UR42, 0x3 ;  /* 0x0000002a2e067291 */ /* 0x000fe2000f8e183f */
[----:B------:R-:W-:-:S05]  /*8560*/  IMAD.U32 R0, RZ, RZ, UR49 ;  /* 0x00000031ff007e24 */ /* 0x000fca000f8e00ff */
[----:B------:R-:W-:-:S04]  /*8570*/  SHF.L.U32 R0, R0, 0x1f, RZ ;  /* 0x0000001f00007819 */ /* 0x000fc800000006ff */
[----:B------:R0:W1:Y:S01]  /*8580*/  SYNCS.PHASECHK.TRANS64.TRYWAIT P2, [UR6+0x2d830], R0 ;  /* 0x02d83000ff0075a7 */ /* 0x0000620008040146 */
[----:B------:R-:W-:Y:S05]  /*8590*/  @!P0 BRA `(.L_x_11041) ;  /* 0x0000000000048947 */ /* 0x000fea0003800000 */
[----:B------:R-:W-:Y:S01]  /*85a0*/  BPT.TRAP 0x1 ;  /* 0x000000040000795c */ /* 0x000fe20000300000 */
.L_x_11041:
[----:B-1----:R-:W-:Y:S05]  /*85b0*/  @P2 BRA `(.L_x_11039) ;  /* 0x0000000000082947 */ /* 0x002fea0003800000 */
[----:B------:R-:W1:Y:S02]  /*85c0*/  SYNCS.PHASECHK.TRANS64.TRYWAIT P2, [UR6+0x2d830], R0 ;  /* 0x02d83000ff0075a7 */ /* 0x000e640008040146 */
[----:B-1----:R-:W-:Y:S05]  /*85d0*/  @!P2 BRA `(.L_x_11042) ;  /* 0x000000dc00cca947 */ /* 0x002fea0003800000 */
.L_x_11039:
        /* <DEDUP_REMOVED lines=16> */
[----:B--2-4-:R-:W-:-:S06]  /*86e0*/  WARPGROUP.ARRIVE ;  /* 0x00000000000079c5 */ /* 0x014fcc0000000000 */
        /* <DEDUP_REMOVED lines=20> */
.L_x_11044:
[----:B------:R-:W-:Y:S01]  /*8830*/  ULEA UR6, UR35, UR42, 0x3 ;  /* 0x0000002a23067291 */ /* 0x000fe2000f8e183f */
[----:B------:R-:W-:-:S05]  /*8840*/  IMAD.U32 R0, RZ, RZ, UR28 ;  /* 0x0000001cff007e24 */ /* 0x000fca000f8e00ff */
[----:B------:R-:W-:-:S04]  /*8850*/  SHF.L.U32 R0, R0, 0x1f, RZ ;  /* 0x0000001f00007819 */ /* 0x000fc800000006ff */
[----:B------:R0:W1:Y:S01]  /*8860*/  SYNCS.PHASECHK.TRANS64.TRYWAIT P2, [UR6+0x2d850], R0 ;  /* 0x02d85000ff0075a7 */ /* 0x0000620008040146 */
[----:B------:R-:W-:Y:S05]  /*8870*/  @!P0 BRA `(.L_x_11045) ;  /* 0x0000000000048947 */ /* 0x000fea0003800000 */
[----:B------:R-:W-:Y:S01]  /*8880*/  BPT.TRAP 0x1 ;  /* 0x000000040000795c */ /* 0x000fe20000300000 */
.L_x_11045:
[----:B-1----:R-:W-:Y:S05]  /*8890*/  @P2 BRA `(.L_x_11043) ;  /* 0x0000000000082947 */ /* 0x002fea0003800000 */
[----:B------:R-:W1:Y:S02]  /*88a0*/  SYNCS.PHASECHK.TRANS64.TRYWAIT P2, [UR6+0x2d850], R0 ;  /* 0x02d85000ff0075a7 */ /* 0x000e640008040146 */
[----:B-1----:R-:W-:Y:S05]  /*88b0*/  @!P2 BRA `(.L_x_11046) ;  /* 0x000000dc002ca947 */ /* 0x002fea0003800000 */
.L_x_11043:
        /* <DEDUP_REMOVED lines=69> */
[----:B0-----:R-:W-:-:S05]  /*8d10*/  FMNMX.FTZ R0, R11, R0, !PT ;  /* 0x000000000b007209 */ /* 0x001fca0007810000 */
[C---:B------:R-:W-:Y:S01]  /*8d20*/  FMUL.FTZ R8, R0.reuse, UR33 ;  /* 0x0000002100087c20 */ /* 0x040fe20008410000 */
[----:B------:R-:W-:-:S03]  /*8d30*/  FADD.FTZ R7, -R0, R7 ;  /* 0x0000000700077221 */ /* 0x000fc60000010100 */
        /* <DEDUP_REMOVED lines=27> */
[--C-:B------:R-:W-:Y:S01]  /*8ef0*/  FFMA.FTZ R61, R76, UR33, -R8.reuse ;  /* 0x000000214c3d7c23 */ /* 0x100fe20008010808 */
[--C-:B------:R-:W-:Y:S01]  /*8f00*/  FFMA.FTZ R72, R85, UR33, -R8.reuse ;  /* 0x0000002155487c23 */ /* 0x100fe20008010808 */
[----:B------:R-:W-:Y:S01]  /*8f10*/  FMNMX.FTZ R5, R55, R28, !PT ;  /* 0x0000001c37057209 */ /* 0x000fe20007810000 */
[----:B------:R-:W-:Y:S01]  /*8f20*/  FMUL.FTZ R7, R7, UR33 ;  /* 0x0000002107077c20 */ /* 0x000fe20008410000 */
[----:B------:R1:W-:Y:S01]  /*8f30*/  MUFU.EX2 R20, R37 ;  /* 0x0000002500147308 */ /* 0x0003e20000000800 */
[--C-:B0-----:R-:W-:Y:S01]  /*8f40*/  FFMA.FTZ R33, R52, UR33, -R8.reuse ;  /* 0x0000002134217c23 */ /* 0x101fe20008010808 */
[----:B------:R-:W-:Y:S01]  /*8f50*/  FMNMX.FTZ R32, R58, R5, !PT ;  /* 0x000000053a207209 */ /* 0x000fe20007810000 */
[--C-:B------:R-:W-:Y:S01]  /*8f60*/  FFMA.FTZ R52, R65, UR33, -R8.reuse ;  /* 0x0000002141347c23 */ /* 0x100fe20008010808 */
[----:B------:R-:W-:Y:S01]  /*8f70*/  FFMA.FTZ R65, R80, UR33, -R8 ;  /* 0x0000002150417c23 */ /* 0x000fe20008010808 */
[----:B------:R-:W-:-:S02]  /*8f80*/  WARPGROUP.DEPBAR.LE gsb0, 0x0 ;  /* 0x00008000000079c5 */ /* 0x000fc40000010000 */
[----:B------:R-:W-:Y:S01]  /*8f90*/  WARPGROUP.ARRIVE ;  /* 0x00000000000079c5 */ /* 0x000fe20000000000 */
[----:B------:R-:W-:Y:S01]  /*8fa0*/  FMNMX.FTZ R5, R59, R32, !PT ;  /* 0x000000203b057209 */ /* 0x000fe20007810000 */
[----:B------:R0:W-:Y:S01]  /*8fb0*/  MUFU.EX2 R28, R45 ;  /* 0x0000002d001c7308 */ /* 0x0001e20000000800 */
[--C-:B-1----:R-:W-:Y:S01]  /*8fc0*/  FFMA.FTZ R37, R56, UR33, -R8.reuse ;  /* 0x0000002138257c23 */ /* 0x102fe20008010808 */
[--C-:B------:R-:W-:Y:S01]  /*8fd0*/  FFMA.FTZ R56, R69, UR33, -R8.reuse ;  /* 0x0000002145387c23 */ /* 0x100fe20008010808 */
        /* <DEDUP_REMOVED lines=8> */
[----:B------:R1:W-:Y:S01]  /*9060*/  MUFU.EX2 R32, R49 ;  /* 0x0000003100207308 */ /* 0x0003e20000000800 */
[----:B------:R-:W-:Y:S01]  /*9070*/  FMNMX.FTZ R36, R66, R5, !PT ;  /* 0x0000000542247209 */ /* 0x000fe20007810000 */
[--C-:B0-----:R-:W-:Y:S01]  /*9080*/  FFMA.FTZ R45, R60, UR33, -R8.reuse ;  /* 0x000000213c2d7c23 */ /* 0x101fe20008010808 */
[----:B------:R-:W-:-:S02]  /*9090*/  FFMA.FTZ R60, R73, UR33, -R8 ;  /* 0x00000021493c7c23 */ /* 0x000fc40008010808 */
[----:B------:R-:W-:-:S03]  /*90a0*/  FMNMX.FTZ R5, R67, R36, !PT ;  /* 0x0000002443057209 */ /* 0x000fc60007810000 */
[----:B------:R-:W-:Y:S01]  /*90b0*/  MUFU.EX2 R7, R7 ;  /* 0x0000000700077308 */ /* 0x000fe20000000800 */
[----:B------:R-:W-:Y:S01]  /*90c0*/  FMNMX.FTZ R36, R70, R5, !PT ;  /* 0x0000000546247209 */ /* 0x000fe20007810000 */
[--C-:B-1----:R-:W-:Y:S01]  /*90d0*/  FFMA.FTZ R49, R64, UR33, -R8.reuse ;  /* 0x0000002140317c23 */ /* 0x102fe20008010808 */
[----:B------:R-:W-:Y:S02]  /*90e0*/  FFMA.FTZ R64, R77, UR33, -R8 ;  /* 0x000000214d407c23 */ /* 0x000fe40008010808 */
[----:B------:R-:W-:-:S03]  /*90f0*/  FMNMX.FTZ R5, R71, R36, !PT ;  /* 0x0000002447057209 */ /* 0x000fc60007810000 */
[----:B------:R0:W-:Y:S01]  /*9100*/  MUFU.EX2 R36, R53 ;  /* 0x0000003500247308 */ /* 0x0001e20000000800 */
[----:B------:R-:W-:-:S04]  /*9110*/  FMNMX.FTZ R40, R74, R5, !PT ;  /* 0x000000054a287209 */ /* 0x000fc80007810000 */
[----:B------:R-:W-:-:S03]  /*9120*/  FMNMX.FTZ R5, R75, R40, !PT ;  /* 0x000000284b057209 */ /* 0x000fc60007810000 */
[----:B------:R-:W1:Y:S01]  /*9130*/  MUFU.EX2 R9, R9 ;  /* 0x0000000900097308 */ /* 0x000e620000000800 */
[----:B------:R-:W-:Y:S01]  /*9140*/  FMNMX.FTZ R40, R78, R5, !PT ;  /* 0x000000054e287209 */ /* 0x000fe20007810000 */
[--C-:B0-----:R-:W-:Y:S01]  /*9150*/  FFMA.FTZ R53, R68, UR33, -R8.reuse ;  /* 0x0000002144357c23 */ /* 0x101fe20008010808 */
[----:B------:R-:W-:Y:S02]  /*9160*/  FFMA.FTZ R68, R81, UR33, -R8 ;  /* 0x0000002151447c23 */ /* 0x000fe40008010808 */
[----:B------:R-:W-:-:S03]  /*9170*/  FMNMX.FTZ R5, R79, R40, !PT ;  /* 0x000000284f057209 */ /* 0x000fc60007810000 */
[----:B------:R-:W0:Y:S01]  /*9180*/  MUFU.EX2 R10, R10 ;  /* 0x0000000a000a7308 */ /* 0x000e220000000800 */
[----:B------:R-:W-:-:S04]  /*9190*/  FMNMX.FTZ R40, R82, R5, !PT ;  /* 0x0000000552287209 */ /* 0x000fc80007810000 */
[----:B------:R-:W-:-:S03]  /*91a0*/  FMNMX.FTZ R5, R83, R40, !PT ;  /* 0x0000002853057209 */ /* 0x000fc60007810000 */
[----:B------:R-:W2:Y:S01]  /*91b0*/  MUFU.EX2 R11, R11 ;  /* 0x0000000b000b7308 */ /* 0x000ea20000000800 */
[----:B------:R-:W-:-:S04]  /*91c0*/  FMNMX.FTZ R40, R86, R5, !PT ;  /* 0x0000000556287209 */ /* 0x000fc80007810000 */
[----:B------:R-:W-:-:S03]  /*91d0*/  FMNMX.FTZ R40, R87, R40, !PT ;  /* 0x0000002857287209 */ /* 0x000fc60007810000 */
[----:B------:R-:W-:Y:S02]  /*91e0*/  MUFU.EX2 R12, R12 ;  /* 0x0000000c000c7308 */ /* 0x000fe40000000800 */
[----:B------:R-:W3:Y:S06]  /*91f0*/  SHFL.BFLY PT, R5, R40, 0x2, 0x1f ;  /* 0x0c401f0028057f89 */ /* 0x000eec00000e0000 */
[----:B------:R-:W-:Y:S08]  /*9200*/  MUFU.EX2 R13, R13 ;  /* 0x0000000d000d7308 */ /* 0x000ff00000000800 */
[----:B------:R-:W-:Y:S08]  /*9210*/  MUFU.EX2 R15, R15 ;  /* 0x0000000f000f7308 */ /* 0x000ff00000000800 */
[----:B------:R-:W-:Y:S01]  /*9220*/  MUFU.EX2 R21, R21 ;  /* 0x0000001500157308 */ /* 0x000fe20000000800 */
[----:B---3--:R-:W-:-:S05]  /*9230*/  FMNMX.FTZ R41, R40, R5, !PT ;  /* 0x0000000528297209 */ /* 0x008fca0007810000 */
[----:B------:R-:W3:Y:S02]  /*9240*/  SHFL.BFLY PT, R40, R41, 0x1, 0x1f ;  /* 0x0c201f0029287f89 */ /* 0x000ee400000e0000 */
[----:B------:R-:W-:Y:S08]  /*9250*/  MUFU.EX2 R25, R25 ;  /* 0x0000001900197308 */ /* 0x000ff00000000800 */
[----:B------:R-:W-:Y:S01]  /*9260*/  MUFU.EX2 R29, R29 ;  /* 0x0000001d001d7308 */ /* 0x000fe20000000800 */
[----:B------:R-:W-:-:S02]  /*9270*/  WARPGROUP.DEPBAR.LE gsb0, 0x0 ;  /* 0x00008000000079c5 */ /* 0x000fc40000010000 */
[----:B------:R-:W-:-:S05]  /*9280*/  WARPGROUP.ARRIVE ;  /* 0x00000000000079c5 */ /* 0x000fca0000000000 */
[----:B------:R-:W-:Y:S01]  /*9290*/  MUFU.EX2 R33, R33 ;  /* 0x0000002100217308 */ /* 0x000fe20000000800 */
[----:B------:R-:W-:Y:S01]  /*92a0*/  HGMMA.64x96x16.F32 R88, gdesc[UR28].tnspB, R88, gsb0 ;  /* 0x416000001c5879f0 */ /* 0x000fe20008000858 */
[----:B------:R-:W-:Y:S01]  /*92b0*/  UIADD3 UR28, UR6, 0x600, URZ ;  /* 0x00000600061c7890 */ /* 0x000fe2000fffe03f */
[----:B---3--:R-:W-:Y:S01]  /*92c0*/  FMNMX.FTZ R5, R41, R40, !PT ;  /* 0x0000002829057209 */ /* 0x008fe20007810000 */
[----:B------:R-:W-:-:S04]  /*92d0*/  UIADD3 UR30, UR7, 0x100, URZ ;  /* 0x00000100071e7890 */ /* 0x000fc8000fffe03f */
[----:B------:R-:W-:Y:S01]  /*92e0*/  MUFU.EX2 R37, R37 ;  /* 0x0000002500257308 */ /* 0x000fe20000000800 */
[----:B------:R-:W-:Y:S01]  /*92f0*/  UMOV UR29, 0x40000040 ;  /* 0x40000040001d7882 */ /* 0x000fe20000000000 */
[----:B------:R-:W-:Y:S01]  /*9300*/  UMOV UR31, 0x80000020 ;  /* 0x80000020001f7882 */ /* 0x000fe20000000000 */
[C---:B------:R-:W-:Y:S01]  /*9310*/  FADD.FTZ R6, -R5.reuse, R6 ;  /* 0x0000000605067221 */ /* 0x040fe20000010100 */
[----:B------:R-:W-:-:S03]  /*9320*/  FMUL.FTZ R8, R5, UR33 ;  /* 0x0000002105087c20 */ /* 0x000fc60008410000 */
[----:B------:R-:W-:Y:S01]  /*9330*/  FMUL.FTZ R6, R6, UR33 ;  /* 0x0000002106067c20 */ /* 0x000fe20008410000 */
[--C-:B------:R-:W-:Y:S01]  /*9340*/  FFMA.FTZ R26, R26, UR33, -R8.reuse ;  /* 0x000000211a1a7c23 */ /* 0x100fe20008010808 */
[--C-:B------:R-:W-:Y:S01]  /*9350*/  FFMA.FTZ R41, R42, UR33, -R8.reuse ;  /* 0x000000212a297c23 */ /* 0x100fe20008010808 */
[----:B------:R-:W-:Y:S02]  /*9360*/  IMAD.U32 R42, RZ, RZ, UR46 ;  /* 0x0000002eff2a7e24 */ /* 0x000fe4000f8e00ff */
[--C-:B------:R-:W-:Y:S01]  /*9370*/  FFMA.FTZ R27, R27, UR33, -R8.reuse ;  /* 0x000000211b1b7c23 */ /* 0x100fe20008010808 */
[--C-:B------:R-:W-:Y:S01]  /*9380*/  FFMA.FTZ R76, R31, UR33, -R8.reuse ;  /* 0x000000211f4c7c23 */ /* 0x100fe20008010808 */
[----:B------:R-:W-:Y:S01]  /*9390*/  MUFU.EX2 R6, R6 ;  /* 0x0000000600067308 */ /* 0x000fe20000000800 */
[--C-:B------:R-:W-:Y:S01]  /*93a0*/  FFMA.FTZ R31, R54, UR33, -R8.reuse ;  /* 0x00000021361f7c23 */ /* 0x100fe20008010808 */
[----:B------:R-:W-:Y:S02]  /*93b0*/  IMAD.U32 R54, RZ, RZ, UR35 ;  /* 0x00000023ff367e24 */ /* 0x000fe4000f8e00ff */
[----:B------:R-:W-:Y:S01]  /*93c0*/  FFMA.FTZ R73, R30, UR33, -R8 ;  /* 0x000000211e497c23 */ /* 0x000fe20008010808 */
[----:B------:R-:W-:Y:S01]  /*93d0*/  @!P1 LEA R42, R42, UR42, 0x3 ;  /* 0x0000002a2a2a9c11 */ /* 0x000fe2000f8e18ff */
[----:B------:R-:W-:-:S02]  /*93e0*/  VIADD R30, R149, 0x9 ;  /* 0x00000009951e7836 */ /* 0x000fc40000000000 */
[--C-:B------:R-:W-:Y:S01]  /*93f0*/  FFMA.FTZ R77, R35, UR33, -R8.reuse ;  /* 0x00000021234d7c23 */ /* 0x100fe20008010808 */
[----:B------:R-:W-:Y:S01]  /*9400*/  @!P1 LEA R54, R54, UR42, 0x3 ;  /* 0x0000002a36369c11 */ /* 0x000fe2000f8e18ff */
[----:B------:R-:W3:Y:S01]  /*9410*/  MUFU.EX2 R26, R26 ;  /* 0x0000001a001a7308 */ /* 0x000ee20000000800 */
[--C-:B------:R-:W-:Y:S01]  /*9420*/  FFMA.FTZ R35, R38, UR33, -R8.reuse ;  /* 0x0000002126237c23 */ /* 0x100fe20008010808 */
[----:B------:R-:W-:Y:S02]  /*9430*/  @!P1 VIADD R42, R42, 0x2d840 ;  /* 0x0002d8402a2a9836 */ /* 0x000fe40000000000 */
[--C-:B------:R-:W-:Y:S01]  /*9440*/  FFMA.FTZ R38, R39, UR33, -R8.reuse ;  /* 0x0000002127267c23 */ /* 0x100fe20008010808 */
[--C-:B------:R-:W-:Y:S01]  /*9450*/  FFMA.FTZ R39, R43, UR33, -R8.reuse ;  /* 0x000000212b277c23 */ /* 0x100fe20008010808 */
[--C-:B------:R-:W-:Y:S01]  /*9460*/  FFMA.FTZ R40, R34, UR33, -R8.reuse ;  /* 0x0000002122287c23 */ /* 0x100fe20008010808 */
[--C-:B------:R-:W-:Y:S01]  /*9470*/  FFMA.FTZ R43, R46, UR33, -R8.reuse ;  /* 0x000000212e2b7c23 */ /* 0x100fe20008010808 */
[----:B------:R-:W-:Y:S01]  /*9480*/  SEL R80, R30, 0x9, !P2 ;  /* 0x000000091e507807 */ /* 0x000fe20005000000 */
[----:B------:R-:W4:Y:S01]  /*9490*/  MUFU.EX2 R27, R27 ;  /* 0x0000001b001b7308 */ /* 0x000f220000000800 */
[----:B------:R-:W-:Y:S01]  /*94a0*/  FFMA.FTZ R46, R47, UR33, -R8 ;  /* 0x000000212f2e7c23 */ /* 0x000fe20008010808 */
[----:B------:R-:W-:-:S02]  /*94b0*/  @!P1 VIADD R54, R54, 0x2d860 ;  /* 0x0002d86036369836 */ /* 0x000fc40000000000 */
[----:B------:R-:W-:Y:S01]  /*94c0*/  FFMA.FTZ R47, R51, UR33, -R8 ;  /* 0x00000021332f7c23 */ /* 0x000fe20008010808 */
[----:B------:R-:W-:Y:S01]  /*94d0*/  @!P1 PRMT R42, RZ, 0x654, R42 ;  /* 0x00000654ff2a9816 */ /* 0x000fe2000000002a */
[--C-:B------:R-:W-:Y:S01]  /*94e0*/  FFMA.FTZ R51, R59, UR33, -R8.reuse ;  /* 0x000000213b337c23 */ /* 0x100fe20008010808 */
[--C-:B------:R-:W-:Y:S01]  /*94f0*/  FFMA.FTZ R34, R50, UR33, -R8.reuse ;  /* 0x0000002132227c23 */ /* 0x100fe20008010808 */
[----:B-1----:R-:W-:Y:S01]  /*9500*/  FFMA.FTZ R59, R7, R4, R9 ;  /* 0x00000004073b7223 */ /* 0x002fe20000010009 */
[----:B------:R-:W1:Y:S01]  /*9510*/  MUFU.EX2 R73, R73 ;  /* 0x0000004900497308 */ /* 0x000e620000000800 */
[----:B------:R-:W-:Y:S01]  /*9520*/  FFMA.FTZ R50, R55, UR33, -R8 ;  /* 0x0000002137327c23 */ /* 0x000fe20008010808 */
[----:B------:R-:W-:Y:S01]  /*9530*/  @!P1 PRMT R55, RZ, 0x654, R54 ;  /* 0x00000654ff379816 */ /* 0x000fe20000000036 */
[--C-:B------:R-:W-:Y:S01]  /*9540*/  FFMA.FTZ R54, R62, UR33, -R8.reuse ;  /* 0x000000213e367c23 */ /* 0x100fe20008010808 */
[----:B0-----:R-:W-:Y:S01]  /*9550*/  FADD.FTZ R62, R10, R59 ;  /* 0x0000003b0a3e7221 */ /* 0x001fe20000010000 */
[--C-:B------:R-:W-:Y:S01]  /*9560*/  FFMA.FTZ R63, R63, UR33, -R8.reuse ;  /* 0x000000213f3f7c23 */ /* 0x100fe20008010808 */
[--C-:B------:R-:W-:Y:S01]  /*9570*/  FFMA.FTZ R30, R58, UR33, -R8.reuse ;  /* 0x000000213a1e7c23 */ /* 0x100fe20008010808 */
[----:B------:R-:W-:Y:S01]  /*9580*/  FFMA.FTZ R4, R66, UR33, -R8 ;  /* 0x0000002142047c23 */ /* 0x000fe20008010808 */
[----:B------:R-:W0:Y:S01]  /*9590*/  MUFU.EX2 R76, R76 ;  /* 0x0000004c004c7308 */ /* 0x000e220000000800 */
[----:B--2---:R-:W-:Y:S01]  /*95a0*/  FADD.FTZ R59, R11, R62 ;  /* 0x0000003e0b3b7221 */ /* 0x004fe20000010000 */
        /* <DEDUP_REMOVED lines=8> */
[--C-:B------:R-:W-:Y:S01]  /*9630*/  FFMA.FTZ R83, R83, UR33, -R8.reuse ;  /* 0x0000002153537c23 */ /* 0x100fe20008010808 */
[--C-:B------:R-:W-:Y:S01]  /*9640*/  FFMA.FTZ R86, R86, UR33, -R8.reuse ;  /* 0x0000002156567c23 */ /* 0x100fe20008010808 */
[----:B------:R-:W-:Y:S01]  /*9650*/  FFMA.FTZ R87, R87, UR33, -R8 ;  /* 0x0000002157577c23 */ /* 0x000fe20008010808 */
[C---:B------:R-:W-:Y:S01]  /*9660*/  ISETP.GT.AND P2, PT, R2.reuse, UR34, PT ;  /* 0x0000002202007c0c */ /* 0x040fe2000bf44270 */
[----:B------:R-:W-:Y:S01]  /*9670*/  UMOV UR35, UR46 ;  /* 0x0000002e00237c82 */ /* 0x000fe20008000000 */
[----:B------:R-:W-:Y:S01]  /*9680*/  VIADD R2, R2, 0xffffffff ;  /* 0xffffffff02027836 */ /* 0x000fe20000000000 */
        /* <DEDUP_REMOVED lines=10> */
[----:B------:R-:W-:-:S04]  /*9730*/  UIADD3 UR30, UR7, 0x140, URZ ;  /* 0x00000140071e7890 */ /* 0x000fc8000fffe03f */
[----:B------:R-:W5:Y:S01]  /*9740*/  MUFU.EX2 R46, R46 ;  /* 0x0000002e002e7308 */ /* 0x000f620000000800 */
[----:B------:R-:W-:Y:S01]  /*9750*/  UMOV UR29, 0x40000040 ;  /* 0x40000040001d7882 */ /* 0x000fe20000000000 */
[----:B------:R-:W-:-:S06]  /*9760*/  UMOV UR31, 0x80000020 ;  /* 0x80000020001f7882 */ /* 0x000fcc0000000000 */
[----:B------:R-:W5:Y:S08]  /*9770*/  MUFU.EX2 R34, R34 ;  /* 0x0000002200227308 */ /* 0x000f700000000800 */
[----:B------:R-:W5:Y:S08]  /*9780*/  MUFU.EX2 R47, R47 ;  /* 0x0000002f002f7308 */ /* 0x000f700000000800 */
[----:B------:R-:W5:Y:S08]  /*9790*/  MUFU.EX2 R31, R31 ;  /* 0x0000001f001f7308 */ /* 0x000f700000000800 */
[----:B------:R-:W5:Y:S08]  /*97a0*/  MUFU.EX2 R50, R50 ;  /* 0x0000003200327308 */ /* 0x000f700000000800 */
[----:B------:R-:W-:Y:S08]  /*97b0*/  MUFU.EX2 R44, R44 ;  /* 0x0000002c002c7308 */ /* 0x000ff00000000800 */
[----:B------:R-:W5:Y:S08]  /*97c0*/  MUFU.EX2 R30, R30 ;  /* 0x0000001e001e7308 */ /* 0x000f700000000800 */
[----:B------:R-:W-:Y:S08]  /*97d0*/  MUFU.EX2 R45, R45 ;  /* 0x0000002d002d7308 */ /* 0x000ff00000000800 */
[----:B------:R-:W5:Y:S08]  /*97e0*/  MUFU.EX2 R51, R51 ;  /* 0x0000003300337308 */ /* 0x000f700000000800 */
[----:B------:R-:W-:Y:S08]  /*97f0*/  MUFU.EX2 R48, R48 ;  /* 0x0000003000307308 */ /* 0x000ff00000000800 */
[----:B------:R-:W5:Y:S08]  /*9800*/  MUFU.EX2 R54, R54 ;  /* 0x0000003600367308 */ /* 0x000f700000000800 */
        /* <DEDUP_REMOVED lines=47> */
[----:B---3--:R-:W-:Y:S01]  /*9b00*/  FFMA.FTZ R42, R6, R3, R26 ;  /* 0x00000003062a7223 */ /* 0x008fe2000001001a */
[----:B------:R3:W-:Y:S01]  /*9b10*/  @!P1 SYNCS.ARRIVE.TRANS64.RED.A1T0 RZ, [R55+URZ], RZ ;  /* 0x000000ff37ff99a7 */ /* 0x0007e2000810043f */
[----:B------:R5:W5:Y:S01]  /*9b20*/  MUFU.EX2 R3, R63 ;  /* 0x0000003f00037308 */ /* 0x000b620000000800 */
[-C--:B------:R-:W-:Y:S01]  /*9b30*/  FMUL.FTZ R101, R101, R7.reuse ;  /* 0x0000000765657220 */ /* 0x080fe20000410000 */
[----:B----4-:R-:W-:Y:S01]  /*9b40*/  FADD.FTZ R42, R27, R42 ;  /* 0x0000002a1b2a7221 */ /* 0x010fe20000010000 */
[-C--:B------:R-:W-:Y:S01]  /*9b50*/  FMUL.FTZ R104, R104, R7.reuse ;  /* 0x0000000768687220 */ /* 0x080fe20000410000 */
[-C--:B------:R-:W-:Y:S01]  /*9b60*/  FMUL.FTZ R105, R105, R7.reuse ;  /* 0x0000000769697220 */ /* 0x080fe20000410000 */
[-C--:B------:R-:W-:Y:S01]  /*9b70*/  FMUL.FTZ R108, R108, R7.reuse ;  /* 0x000000076c6c7220 */ /* 0x080fe20000410000 */
[----:B------:R-:W-:Y:S01]  /*9b80*/  FMUL.FTZ R109, R109, R7 ;  /* 0x000000076d6d7220 */ /* 0x000fe20000410000 */
[----:B---3--:R-:W-:Y:S01]  /*9b90*/  FFMA.FTZ R55, R67, UR33, -R8 ;  /* 0x0000002143377c23 */ /* 0x008fe20008010808 */
[----:B-1----:R-:W-:Y:S01]  /*9ba0*/  FADD.FTZ R67, R73, R42 ;  /* 0x0000002a49437221 */ /* 0x002fe20000010000 */
[----:B------:R-:W-:Y:S01]  /*9bb0*/  FADD.FTZ R42, R12, R59 ;  /* 0x0000003b0c2a7221 */ /* 0x000fe20000010000 */
[----:B------:R-:W-:Y:S01]  /*9bc0*/  F2FP.F16.F32.PACK_AB R8, R10, R9 ;  /* 0x000000090a08723e */ /* 0x000fe200000000ff */
[----:B------:R-:W-:Y:S01]  /*9bd0*/  FMUL.FTZ R112, R112, R7 ;  /* 0x0000000770707220 */ /* 0x000fe20000410000 */
[----:B0-----:R-:W-:Y:S01]  /*9be0*/  FADD.FTZ R67, R76, R67 ;  /* 0x000000434c437221 */ /* 0x001fe20000010000 */
[----:B------:R-:W-:Y:S01]  /*9bf0*/  FADD.FTZ R59, R13, R42 ;  /* 0x0000002a0d3b7221 */ /* 0x000fe20000010000 */
[----:B------:R-:W-:Y:S01]  /*9c00*/  F2FP.F16.F32.PACK_AB R10, R12, R11 ;  /* 0x0000000b0c0a723e */ /* 0x000fe200000000ff */
[----:B------:R-:W0:Y:S01]  /*9c10*/  MUFU.EX2 R55, R55 ;  /* 0x0000003700377308 */ /* 0x000e220000000800 */
[----:B--2---:R-:W-:Y:S01]  /*9c20*/  FADD.FTZ R42, R40, R67 ;  /* 0x00000043282a7221 */ /* 0x004fe20000010000 */
[----:B------:R-:W-:Y:S01]  /*9c30*/  FADD.FTZ R62, R14, R59 ;  /* 0x0000003b0e3e7221 */ /* 0x000fe20000010000 */
[----:B------:R-:W-:Y:S01]  /*9c40*/  F2FP.F16.F32.PACK_AB R9, R27, R26 ;  /* 0x0000001a1b09723e */ /* 0x000fe200000000ff */
[----:B------:R-:W-:Y:S01]  /*9c50*/  FMUL.FTZ R113, R113, R7 ;  /* 0x0000000771717220 */ /* 0x000fe20000410000 */
[----:B-----5:R-:W-:Y:S01]  /*9c60*/  FADD.FTZ R42, R77, R42 ;  /* 0x0000002a4d2a7221 */ /* 0x020fe20000010000 */
[----:B------:R-:W-:Y:S01]  /*9c70*/  FADD.FTZ R59, R15, R62 ;  /* 0x0000003e0f3b7221 */ /* 0x000fe20000010000 */
[----:B------:R-:W-:Y:S01]  /*9c80*/  F2FP.F16.F32.PACK_AB R11, R76, R73 ;  /* 0x000000494c0b723e */ /* 0x000fe200000000ff */
[----:B------:R-:W1:Y:S01]  /*9c90*/  MUFU.EX2 R27, R71 ;  /* 0x00000047001b7308 */ /* 0x000e620000000800 */
[----:B------:R-:W-:Y:S01]  /*9ca0*/  FADD.FTZ R63, R35, R42 ;  /* 0x0000002a233f7221 */ /* 0x000fe20000010000 */
[----:B------:R-:W-:Y:S01]  /*9cb0*/  FADD.FTZ R42, R20, R59 ;  /* 0x0000003b142a7221 */ /* 0x000fe20000010000 */
[----:B------:R-:W-:Y:S01]  /*9cc0*/  FMUL.FTZ R116, R116, R7 ;  /* 0x0000000774747220 */ /* 0x000fe20000410000 */
[----:B------:R2:W-:Y:S01]  /*9cd0*/  STSM.16.M88.4 [R17+0x21800], R8 ;  /* 0x0218000811007844 */ /* 0x0005e20000000200 */
[----:B------:R-:W-:Y:S01]  /*9ce0*/  FADD.FTZ R62, R38, R63 ;  /* 0x0000003f263e7221 */ /* 0x000fe20000010000 */
[----:B------:R-:W-:Y:S01]  /*9cf0*/  FADD.FTZ R59, R21, R42 ;  /* 0x0000002a153b7221 */ /* 0x000fe20000010000 */
[----:B------:R-:W-:Y:S01]  /*9d00*/  F2FP.F16.F32.PACK_AB R42, R28, R25 ;  /* 0x000000191c2a723e */ /* 0x000fe200000000ff */
        /* <DEDUP_REMOVED lines=12> */
[----:B------:R-:W-:Y:S01]  /*9dd0*/  MUFU.EX2 R28, R87 ;  /* 0x00000057001c7308 */ /* 0x000fe20000000800 */
        /* <DEDUP_REMOVED lines=14> */
[----:B--2---:R-:W-:Y:S01]  /*9ec0*/  F2FP.F16.F32.PACK_AB R8, R32, R29 ;  /* 0x0000001d2008723e */ /* 0x004fe200000000ff */
[----:B------:R2:W-:Y:S01]  /*9ed0*/  STSM.16.M88.4 [R22], R12 ;  /* 0x0000000c16007844 */ /* 0x0005e20000000200 */
[C---:B------:R-:W-:Y:S01]  /*9ee0*/  FADD.FTZ R35, R50.reuse, R35 ;  /* 0x0000002332237221 */ /* 0x040fe20000010000 */
[----:B------:R-:W-:Y:S01]  /*9ef0*/  FADD.FTZ R21, R37, R20 ;  /* 0x0000001425157221 */ /* 0x000fe20000010000 */
[----:B------:R-:W-:Y:S01]  /*9f00*/  F2FP.F16.F32.PACK_AB R11, R50, R31 ;  /* 0x0000001f320b723e */ /* 0x000fe200000000ff */
[----:B------:R-:W3:Y:S01]  /*9f10*/  MUFU.EX2 R29, R82 ;  /* 0x00000052001d7308 */ /* 0x000ee20000000800 */
[----:B------:R-:W-:Y:S01]  /*9f20*/  FADD.FTZ R20, R30, R35 ;  /* 0x000000231e147221 */ /* 0x000fe20000010000 */
[----:B------:R-:W-:Y:S01]  /*9f30*/  FADD.FTZ R24, R44, R21 ;  /* 0x000000152c187221 */ /* 0x000fe20000010000 */
[----:B------:R-:W-:Y:S01]  /*9f40*/  F2FP.F16.F32.PACK_AB R43, R46, R43 ;  /* 0x0000002b2e2b723e */ /* 0x000fe200000000ff */
[----:B------:R-:W-:Y:S01]  /*9f50*/  FMUL.FTZ R129, R129, R7 ;  /* 0x0000000781817220 */ /* 0x000fe20000410000 */
[----:B------:R-:W-:Y:S01]  /*9f60*/  FADD.FTZ R21, R51, R20 ;  /* 0x0000001433157221 */ /* 0x000fe20000010000 */
[----:B------:R-:W-:Y:S01]  /*9f70*/  FADD.FTZ R25, R45, R24 ;  /* 0x000000182d197221 */ /* 0x000fe20000010000 */
[----:B------:R-:W-:Y:S01]  /*9f80*/  F2FP.F16.F32.PACK_AB R9, R47, R34 ;  /* 0x000000222f09723e */ /* 0x000fe200000000ff */
[----:B------:R-:W4:Y:S01]  /*9f90*/  MUFU.EX2 R31, R86 ;  /* 0x00000056001f7308 */ /* 0x000f220000000800 */
[----:B------:R-:W-:Y:S01]  /*9fa0*/  FADD.FTZ R20, R54, R21 ;  /* 0x0000001536147221 */ /* 0x000fe20000010000 */
[----:B------:R-:W-:Y:S01]  /*9fb0*/  FADD.FTZ R24, R48, R25 ;  /* 0x0000001930187221 */ /* 0x000fe20000010000 */
[----:B------:R-:W-:Y:S01]  /*9fc0*/  F2FP.F16.F32.PACK_AB R10, R36, R33 ;  /* 0x00000021240a723e */ /* 0x000fe200000000ff */
[----:B------:R-:W-:Y:S01]  /*9fd0*/  STSM.16.M88.4 [R19], R40 ;  /* 0x0000002813007844 */ /* 0x000fe20000000200 */
[----:B--2---:R-:W-:Y:S01]  /*9fe0*/  FADD.FTZ R13, R3, R20 ;  /* 0x00000014030d7221 */ /* 0x004fe20000010000 */
[----:B------:R-:W-:Y:S01]  /*9ff0*/  FADD.FTZ R15, R49, R24 ;  /* 0x00000018310f7221 */ /* 0x000fe20000010000 */
[----:B------:R-:W-:Y:S01]  /*a000*/  F2FP.F16.F32.PACK_AB R12, R44, R37 ;  /* 0x000000252c0c723e */ /* 0x000fe200000000ff */
[----:B------:R2:W-:Y:S01]  /*a010*/  STSM.16.M88.4 [R18], R8 ;  /* 0x0000000812007844 */ /* 0x0005e20000000200 */
[----:B------:R-:W-:Y:S01]  /*a020*/  FADD.FTZ R14, R4, R13 ;  /* 0x0000000d040e7221 */ /* 0x000fe20000010000 */
[----:B------:R-:W-:Y:S01]  /*a030*/  FADD.FTZ R20, R52, R15 ;  /* 0x0000000f34147221 */ /* 0x000fe20000010000 */
[----:B------:R-:W-:Y:S01]  /*a040*/  F2FP.F16.F32.PACK_AB R13, R51, R30 ;  /* 0x0000001e330d723e */ /* 0x000fe200000000ff */
[----:B------:R-:W-:Y:S01]  /*a050*/  FMUL.FTZ R132, R132, R7 ;  /* 0x0000000784847220 */ /* 0x000fe20000410000 */
[----:B0-----:R-:W-:Y:S01]  /*a060*/  FADD.FTZ R15, R55, R14 ;  /* 0x0000000e370f7221 */ /* 0x001fe20000010000 */
[----:B------:R-:W-:Y:S01]  /*a070*/  FADD.FTZ R21, R53, R20 ;  /* 0x0000001435157221 */ /* 0x000fe20000010000 */
[----:B------:R-:W-:Y:S01]  /*a080*/  F2FP.F16.F32.PACK_AB R14, R48, R45 ;  /* 0x0000002d300e723e */ /* 0x000fe200000000ff */
[----:B------:R-:W-:Y:S01]  /*a090*/  FMUL.FTZ R133, R133, R7 ;  /* 0x0000000785857220 */ /* 0x000fe20000410000 */
[----:B------:R-:W-:Y:S01]  /*a0a0*/  FADD.FTZ R20, R58, R15 ;  /* 0x0000000f3a147221 */ /* 0x000fe20000010000 */
[----:B------:R-:W-:Y:S01]  /*a0b0*/  FADD.FTZ R24, R56, R21 ;  /* 0x0000001538187221 */ /* 0x000fe20000010000 */
[----:B------:R-:W-:Y:S01]  /*a0c0*/  F2FP.F16.F32.PACK_AB R15, R3, R54 ;  /* 0x00000036030f723e */ /* 0x000fe200000000ff */
[----:B------:R-:W-:Y:S01]  /*a0d0*/  FMUL.FTZ R90, R90, R6 ;  /* 0x000000065a5a7220 */ /* 0x000fe20000410000 */
[----:B-1----:R-:W-:Y:S01]  /*a0e0*/  FADD.FTZ R3, R27, R20 ;  /* 0x000000141b037221 */ /* 0x002fe20000010000 */
[----:B------:R-:W-:Y:S01]  /*a0f0*/  FADD.FTZ R21, R57, R24 ;  /* 0x0000001839157221 */ /* 0x000fe20000010000 */
[----:B------:R-:W-:Y:S01]  /*a100*/  F2FP.F16.F32.PACK_AB R25, R55, R4 ;  /* 0x000000043719723e */ /* 0x000fe200000000ff */
[----:B------:R0:W-:Y:S01]  /*a110*/  STSM.16.M88.4 [R17+0x27800], R12 ;  /* 0x0278000c11007844 */ /* 0x0001e20000000200 */
[----:B------:R-:W-:Y:S01]  /*a120*/  FADD.FTZ R20, R74, R3 ;  /* 0x000000034a147221 */ /* 0x000fe20000010000 */
[----:B------:R-:W-:Y:S01]  /*a130*/  FADD.FTZ R26, R60, R21 ;  /* 0x000000153c1a7221 */ /* 0x000fe20000010000 */
[----:B------:R-:W-:Y:S01]  /*a140*/  F2FP.F16.F32.PACK_AB R24, R52, R49 ;  /* 0x000000313418723e */ /* 0x000fe200000000ff */
[-C--:B------:R-:W-:Y:S01]  /*a150*/  FMUL.FTZ R91, R91, R6.reuse ;  /* 0x000000065b5b7220 */ /* 0x080fe20000410000 */
[----:B------:R-:W-:Y:S01]  /*a160*/  FADD.FTZ R3, R75, R20 ;  /* 0x000000144b037221 */ /* 0x000fe20000010000 */
[----:B--2---:R-:W-:Y:S01]  /*a170*/  FADD.FTZ R9, R61, R26 ;  /* 0x0000001a3d097221 */ /* 0x004fe20000010000 */
[----:B------:R-:W-:Y:S01]  /*a180*/  F2FP.F16.F32.PACK_AB R26, R56, R53 ;  /* 0x00000035381a723e */ /* 0x000fe200000000ff */
[----:B------:R-:W-:Y:S01]  /*a190*/  FMUL.FTZ R94, R94, R6 ;  /* 0x000000065e5e7220 */ /* 0x000fe20000410000 */
[----:B------:R-:W-:Y:S01]  /*a1a0*/  FADD.FTZ R4, R78, R3 ;  /* 0x000000034e047221 */ /* 0x000fe20000010000 */
[----:B------:R-:W-:Y:S01]  /*a1b0*/  FADD.FTZ R10, R64, R9 ;  /* 0x00000009400a7221 */ /* 0x000fe20000010000 */
[----:B------:R-:W-:Y:S01]  /*a1c0*/  F2FP.F16.F32.PACK_AB R27, R27, R58 ;  /* 0x0000003a1b1b723e */ /* 0x000fe200000000ff */
[----:B------:R-:W-:Y:S01]  /*a1d0*/  FMUL.FTZ R95, R95, R6 ;  /* 0x000000065f5f7220 */ /* 0x000fe20000410000 */
[----:B------:R-:W-:Y:S01]  /*a1e0*/  F2FP.F16.F32.PACK_AB R8, R60, R57 ;  /* 0x000000393c08723e */ /* 0x000fe200000000ff */
[----:B------:R-:W-:Y:S01]  /*a1f0*/  FADD.FTZ R3, R65, R10 ;  /* 0x0000000a41037221 */ /* 0x000fe20000010000 */
[----:B------:R-:W-:Y:S01]  /*a200*/  F2FP.F16.F32.PACK_AB R9, R75, R74 ;  /* 0x0000004a4b09723e */ /* 0x000fe200000000ff */
[----:B------:R1:W-:Y:S01]  /*a210*/  STSM.16.M88.4 [R23], R24 ;  /* 0x0000001817007844 */ /* 0x0003e20000000200 */
[----:B------:R-:W-:Y:S01]  /*a220*/  F2FP.F16.F32.PACK_AB R10, R64, R61 ;  /* 0x0000003d400a723e */ /* 0x000fe200000000ff */
[C---:B------:R-:W-:Y:S01]  /*a230*/  FADD.FTZ R4, R79.reuse, R4 ;  /* 0x000000044f047221 */ /* 0x040fe20000010000 */
[----:B------:R-:W-:Y:S01]  /*a240*/  F2FP.F16.F32.PACK_AB R11, R79, R78 ;  /* 0x0000004e4f0b723e */ /* 0x000fe200000000ff */
[C---:B------:R-:W-:Y:S01]  /*a250*/  FADD.FTZ R20, R68.reuse, R3 ;  /* 0x0000000344147221 */ /* 0x040fe20000010000 */
[----:B0-----:R-:W-:Y:S01]  /*a260*/  F2FP.F16.F32.PACK_AB R12, R68, R65 ;  /* 0x00000041440c723e */ /* 0x001fe200000000ff */
[----:B---3--:R-:W-:Y:S01]  /*a270*/  FADD.FTZ R4, R29, R4 ;  /* 0x000000041d047221 */ /* 0x008fe20000010000 */
[C---:B------:R-:W-:Y:S01]  /*a280*/  F2FP.F16.F32.PACK_AB R13, R83.reuse, R29 ;  /* 0x0000001d530d723e */ /* 0x040fe200000000ff */
[----:B------:R1:W-:Y:S01]  /*a290*/  STSM.16.M88.4 [R19+0x6000], R8 ;  /* 0x0060000813007844 */ /* 0x0003e20000000200 */
[----:B------:R-:W-:Y:S01]  /*a2a0*/  F2FP.F16.F32.PACK_AB R14, R72, R69 ;  /* 0x00000045480e723e */ /* 0x000fe200000000ff */
[----:B------:R-:W-:Y:S01]  /*a2b0*/  FADD.FTZ R4, R83, R4 ;  /* 0x0000000453047221 */ /* 0x000fe20000010000 */
[----:B----4-:R-:W-:Y:S01]  /*a2c0*/  F2FP.F16.F32.PACK_AB R15, R28, R31 ;  /* 0x0000001f1c0f723e */ /* 0x010fe200000000ff */
[----:B------:R-:W-:Y:S01]  /*a2d0*/  FADD.FTZ R69, R69, R20 ;  /* 0x0000001445457221 */ /* 0x000fe20000010000 */
[-C--:B------:R-:W-:Y:S01]  /*a2e0*/  FMUL.FTZ R98, R98, R6.reuse ;  /* 0x0000000662627220 */ /* 0x080fe20000410000 */
[----:B------:R-:W-:Y:S01]  /*a2f0*/  FADD.FTZ R3, R31, R4 ;  /* 0x000000041f037221 */ /* 0x000fe20000010000 */
[-C--:B------:R-:W-:Y:S01]  /*a300*/  FMUL.FTZ R99, R99, R6.reuse ;  /* 0x0000000663637220 */ /* 0x080fe20000410000 */
[----:B------:R1:W-:Y:S01]  /*a310*/  STSM.16.M88.4 [R18+0x6000], R12 ;  /* 0x0060000c12007844 */ /* 0x0003e20000000200 */
[-C--:B------:R-:W-:Y:S01]  /*a320*/  FMUL.FTZ R102, R102, R6.reuse ;  /* 0x0000000666667220 */ /* 0x080fe20000410000 */
[-C--:B------:R-:W-:Y:S01]  /*a330*/  FMUL.FTZ R103, R103, R6.reuse ;  /* 0x0000000667677220 */ /* 0x080fe20000410000 */
[-C--:B------:R-:W-:Y:S01]  /*a340*/  FMUL.FTZ R106, R106, R6.reuse ;  /* 0x000000066a6a7220 */ /* 0x080fe20000410000 */
        /* <DEDUP_REMOVED lines=21> */
[----:B------:R-:W-:Y:S01]  /*a4a0*/  FADD.FTZ R4, R72, R69 ;  /* 0x0000004548047221 */ /* 0x000fe20000010000 */
[----:B------:R-:W-:Y:S01]  /*a4b0*/  FADD.FTZ R3, R28, R3 ;  /* 0x000000031c037221 */ /* 0x000fe20000010000 */
[----:B------:R-:W-:-:S02]  /*a4c0*/  IMAD.MOV.U32 R6, RZ, RZ, R5 ;  /* 0x000000ffff067224 */ /* 0x000fc400078e0005 */
[----:B------:R-:W-:Y:S01]  /*a4d0*/  IMAD.MOV.U32 R7, RZ, RZ, R0 ;  /* 0x000000ffff077224 */ /* 0x000fe200078e0000 */
[----:B0-----:R-:W-:Y:S01]  /*a4e0*/  NOP ;  /* 0x0000000000007918 */ /* 0x001fe20000000000 */
[----:B-1----:R-:W-:Y:S05]  /*a4f0*/  @P2 BRA `(.L_x_11047) ;  /* 0xffffffdc00f02947 */ /* 0x002fea000383ffff */
.L_x_11038:
        /* <DEDUP_REMOVED lines=10> */
.L_x_11065:
        /* <DEDUP_REMOVED lines=9> */
.L_x_11050:
[----:B------:R-:W-:Y:S01]  /*a630*/  ULEA UR6, UR46, UR42, 0x3 ;  /* 0x0000002a2e067291 */ /* 0x000fe2000f8e183f */
[----:B------:R-:W-:-:S05]  /*a640*/  IMAD.U32 R0, RZ, RZ, UR49 ;  /* 0x00000031ff007e24 */ /* 0x000fca000f8e00ff */
[----:B------:R-:W-:-:S04]  /*a650*/  SHF.L.U32 R0, R0, 0x1f, RZ ;  /* 0x0000001f00007819 */ /* 0x000fc800000006ff */
[----:B------:R0:W1:Y:S01]  /*a660*/  SYNCS.PHASECHK.TRANS64.TRYWAIT P2, [UR6+0x2d830], R0 ;  /* 0x02d83000ff0075a7 */ /* 0x0000620008040146 */
[----:B------:R-:W-:Y:S05]  /*a670*/  @!P0 BRA `(.L_x_11051) ;  /* 0x0000000000048947 */ /* 0x000fea0003800000 */
[----:B------:R-:W-:Y:S01]  /*a680*/  BPT.TRAP 0x1 ;  /* 0x000000040000795c */ /* 0x000fe20000300000 */
.L_x_11051:
[----:B-1----:R-:W-:Y:S05]  /*a690*/  @P2 BRA `(.L_x_11049) ;  /* 0x0000000000082947 */ /* 0x002fea0003800000 */
[----:B------:R-:W1:Y:S02]  /*a6a0*/  SYNCS.PHASECHK.TRANS64.TRYWAIT P2, [UR6+0x2d830], R0 ;  /* 0x02d83000ff0075a7 */ /* 0x000e640008040146 */
[----:B-1----:R-:W-:Y:S05]  /*a6b0*/  @!P2 BRA `(.L_x_11052) ;  /* 0x000000bc00c4a947 */ /* 0x002fea0003800000 */
.L_x_11049:
        /* <DEDUP_REMOVED lines=37> */
.L_x_11054:
[----:B------:R-:W-:Y:S01]  /*a910*/  ULEA UR6, UR53, UR42, 0x3 ;  /* 0x0000002a35067291 */ /* 0x000fe2000f8e183f */
[----:B------:R-:W-:-:S05]  /*a920*/  IMAD.U32 R0, RZ, RZ, UR28 ;  /* 0x0000001cff007e24 */ /* 0x000fca000f8e00ff */
[----:B------:R-:W-:-:S04]  /*a930*/  SHF.L.U32 R0, R0, 0x1f, RZ ;  /* 0x0000001f00007819 */ /* 0x000fc800000006ff */
[----:B------:R0:W1:Y:S01]  /*a940*/  SYNCS.PHASECHK.TRANS64.TRYWAIT P2, [UR6+0x2d850], R0 ;  /* 0x02d85000ff0075a7 */ /* 0x0000620008040146 */
[----:B------:R-:W-:Y:S05]  /*a950*/  @!P0 BRA `(.L_x_11055) ;  /* 0x0000000000048947 */ /* 0x000fea0003800000 */
[----:B------:R-:W-:Y:S01]  /*a960*/  BPT.TRAP 0x1 ;  /* 0x000000040000795c */ /* 0x000fe20000300000 */
.L_x_11055:
[----:B-1----:R-:W-:Y:S05]  /*a970*/  @P2 BRA `(.L_x_11053) ;  /* 0x0000000000082947 */ /* 0x002fea0003800000 */
[----:B------:R-:W1:Y:S02]  /*a980*/  SYNCS.PHASECHK.TRANS64.TRYWAIT P2, [UR6+0x2d850], R0 ;  /* 0x02d85000ff0075a7 */ /* 0x000e640008040146 */
[----:B-1----:R-:W-:Y:S05]  /*a990*/  @!P2 BRA `(.L_x_11056) ;  /* 0x000000bc0024a947 */ /* 0x002fea0003800000 */
.L_x_11053:
[----:B------:R-:W-:Y:S01]  /*a9a0*/  UIADD3 UR6, UR42, 0x400, URZ ;  /* 0x000004002a067890 */ /* 0x000fe2000fffe03f */
[----:B------:R-:W-:Y:S01]  /*a9b0*/  WARPGROUP.ARRIVE ;  /* 0x00000000000079c5 */ /* 0x000fe20000000000 */
[----:B------:R-:W-:Y:S01]  /*a9c0*/  UMOV UR29, 0x40000040 ;  /* 0x40000040001d7882 */ /* 0x000fe20000000000 */
[----:B------:R-:W-:Y:S01]  /*a9d0*/  UMOV UR31, 0x80000020 ;  /* 0x80000020001f7882 */ /* 0x000fe20000000000 */
[----:B------:R-:W-:-:S03]  /*a9e0*/  USHF.R.U32.HI UR6, URZ, 0x4, UR6 ;  /* 0x000000043f067899 */ /* 0x000fc60008011606 */
[----:B------:R-:W2:Y:S01]  /*a9f0*/  S2R R9, SR_TID.X ;  /* 0x0000000000097919 */ /* 0x000ea20000002100 */
[----:B------:R-:W-:Y:S01]  /*aa00*/  PLOP3.LUT P2, PT, PT, PT, UP0, 0x80, 0x0 ;  /* 0x000000000000781c */ /* 0x000fe20003f4f008 */
[----:B------:R-:W-:Y:S01]  /*aa10*/  VIADD R13, R136, UR39 ;  /* 0x00000027880d7c36 */ /* 0x000fe20008000000 */
[----:B------:R-:W-:Y:S01]  /*aa20*/  ULOP3.LUT UR6, UR6, 0x3fff, URZ, 0xc0, !UPT ;  /* 0x00003fff06067892 */ /* 0x000fe2000f8ec03f */
[----:B-1----:R-:W-:Y:S02]  /*aa30*/  IMAD.U32 R5, RZ, RZ, UR46 ;  /* 0x0000002eff057e24 */ /* 0x002fe4000f8e00ff */
[----:B------:R-:W-:Y:S01]  /*aa40*/  IMAD.SHL.U32 R12, R2, 0x80, RZ ;  /* 0x00000080020c7824 */ /* 0x000fe200078e00ff */
[----:B------:R-:W-:Y:S02]  /*aa50*/  ULOP3.LUT UR7, UR6, 0x2000000, URZ, 0xfc, !UPT ;  /* 0x0200000006077892 */ /* 0x000fe4000f8efc3f */
[----:B------:R-:W-:Y:S01]  /*aa60*/  ULOP3.LUT UR6, UR43, 0x10000, URZ, 0xfc, !UPT ;  /* 0x000100002b067892 */ /* 0x000fe2000f8efc3f */
[----:B------:R-:W-:Y:S01]  /*aa70*/  @!P1 LEA R5, R5, UR42, 0x3 ;  /* 0x0000002a05059c11 */ /* 0x000fe2000f8e18ff */
[----:B------:R-:W-:-:S05]  /*aa80*/  UIMAD UR7, UR53, 0x600, UR7 ;  /* 0x00000600350778a4 */ /* 0x000fca000f8e0207 */
[----:B------:R-:W-:Y:S02]  /*aa90*/  UMOV UR28, UR6 ;  /* 0x00000006001c7c82 */ /* 0x000fe40008000000 */
[----:B------:R-:W-:Y:S02]  /*aaa0*/  UMOV UR30, UR7 ;  /* 0x00000007001e7c82 */ /* 0x000fe40008000000 */
[----:B------:R-:W-:Y:S01]  /*aab0*/  HGMMA.64x96x16.F32 R88, gdesc[UR28].tnspB, R88, gsb0 ;  /* 0x416000001c5879f0 */ /* 0x000fe20008000858 */
[----:B------:R-:W-:Y:S02]  /*aac0*/  UIADD3 UR28, UR6, 0x2, URZ ;  /* 0x00000002061c7890 */ /* 0x000fe4000fffe03f */
        /* <DEDUP_REMOVED lines=48> */
[----:B------:R-:W-:-:S04]  /*add0*/  @UP0 ULDC UR6, c[0x0][0x450] ;  /* 0x0001140000060ab9 */ /* 0x000fc80000000800 */
[----:B------:R-:W-:Y:S01]  /*ade0*/  @P2 SHF.R.U32.HI R13, RZ, UR6, R0 ;  /* 0x00000006ff0d2c19 */ /* 0x000fe20008011600 */
[----:B------:R-:W-:Y:S01]  /*adf0*/  VIADD R0, R8, 0x9 ;  /* 0x0000000908007836 */ /* 0x000fe20000000000 */
[----:B------:R-:W-:Y:S01]  /*ae00*/  ISETP.GE.U32.AND P2, PT, R9, 0x180, PT ;  /* 0x000001800900780c */ /* 0x000fe20003f46070 */
[----:B------:R-:W-:Y:S01]  /*ae10*/  @!P1 VIADD R9, R5, 0x2d840 ;  /* 0x0002d84005099836 */ /* 0x000fe20000000000 */
[----:B------:R-:W-:Y:S01]  /*ae20*/  IADD3 R5, -R12, 0x1, RZ ;  /* 0x000000010c057810 */ /* 0x000fe20007ffe1ff */
[----:B------:R-:W0:Y:S01]  /*ae30*/  SHFL.IDX PT, R15, R13, RZ, 0x1c1f ;  /* 0x001c1fff0d0f7589 */ /* 0x000e2200000e0000 */
[----:B------:R-:W-:Y:S01]  /*ae40*/  SEL R8, R0, 0x9, !P2 ;  /* 0x0000000900087807 */ /* 0x000fe20005000000 */
[----:B------:R-:W-:Y:S01]  /*ae50*/  IMAD.U32 R0, RZ, RZ, UR45 ;  /* 0x0000002dff007e24 */ /* 0x000fe2000f8e00ff */
[----:B------:R-:W-:Y:S01]  /*ae60*/  ULOP3.LUT UR6, URZ, UR52, URZ, 0x33, !UPT ;  /* 0x000000343f067292 */ /* 0x000fe2000f8e333f */
[----:B------:R-:W-:Y:S01]  /*ae70*/  IMAD R5, R16, -0x2, R5 ;  /* 0xfffffffe10057824 */ /* 0x000fe200078e0205 */
[----:B------:R-:W-:-:S04]  /*ae80*/  @!P1 PRMT R9, RZ, 0x654, R9 ;  /* 0x00000654ff099816 */ /* 0x000fc80000000009 */
[----:B------:R-:W-:-:S05]  /*ae90*/  IADD3 R5, -R0, UR38, R5 ;  /* 0x0000002600057c10 */ /* 0x000fca000fffe105 */
[C---:B------:R-:W-:Y:S02]  /*aea0*/  VIADD R11, R5.reuse, UR35 ;  /* 0x00000023050b7c36 */ /* 0x040fe40008000000 */
[----:B------:R-:W-:Y:S02]  /*aeb0*/  VIADD R10, R5, UR6 ;  /* 0x00000006050a7c36 */ /* 0x000fe40008000000 */
[C---:B0-----:R-:W-:Y:S02]  /*aec0*/  IMAD.IADD R5, R15.reuse, 0x1, R11 ;  /* 0x000000010f057824 */ /* 0x041fe400078e020b */
[----:B------:R-:W-:Y:S01]  /*aed0*/  IMAD.IADD R0, R15, 0x1, R10 ;  /* 0x000000010f007824 */ /* 0x000fe200078e020a */
[----:B------:R-:W-:Y:S02]  /*aee0*/  WARPGROUP.DEPBAR.LE gsb0, 0x0 ;  /* 0x00008000000079c5 */ /* 0x000fe40000010000 */
[----:B------:R-:W-:-:S06]  /*aef0*/  WARPGROUP.ARRIVE ;  /* 0x00000000000079c5 */ /* 0x000fcc0000000000 */
[----:B------:R-:W-:Y:S03]  /*af00*/  HGMMA.64x96x16.F32 R88, gdesc[UR28].tnspB, R88, gsb0 ;  /* 0x416000001c5879f0 */ /* 0x000fe60008000858 */
[----:B------:R-:W-:Y:S02]  /*af10*/  WARPGROUP.DEPBAR.LE gsb0, 0x0 ;  /* 0x00008000000079c5 */ /* 0x000fe40000010000 */
[----:B------:R0:W-:Y:S06]  /*af20*/  BAR.ARV R8, 0x100 ;  /* 0x000400080000751d */ /* 0x0001ec0000002000 */
[----:B------:R0:W-:Y:S01]  /*af30*/  @!P1 SYNCS.ARRIVE.TRANS64.RED.A1T0 RZ, [R9+URZ], RZ ;  /* 0x000000ff09ff99a7 */ /* 0x0001e2000810043f */
[----:B------:R-:W-:Y:S05]  /*af40*/  @!P5 BRA `(.L_x_11057) ;  /* 0x00000000005cd947 */ /* 0x000fea0003800000 */
[----:B0-----:R-:W-:Y:S01]  /*af50*/  IMAD.U32 R8, RZ, RZ, UR45 ;  /* 0x0000002dff087e24 */ /* 0x001fe2000f8e00ff */
        /* <DEDUP_REMOVED lines=12> */
.L_x_11059:
[----:B------:R-:W-:-:S05]  /*b020*/  IMAD.U32 R14, RZ, RZ, UR34 ;  /* 0x00000022ff0e7e24 */ /* 0x000fca000f8e00ff */
[----:B------:R-:W-:-:S13]  /*b030*/  ISETP.NE.AND P2, PT, R14, 0x1, PT ;  /* 0x000000010e00780c */ /* 0x000fda0003f45270 */
[----:B------:R-:W0:Y:S02]  /*b040*/  @P2 LDC.64 R8, c[0x0][0x9e8] ;  /* 0x00027a00ff082b82 */ /* 0x000e240000000a00 */
[----:B0-----:R-:W-:-:S05]  /*b050*/  @P2 IMAD.HI.U32 R8, R15, R8, RZ ;  /* 0x000000080f082227 */ /* 0x001fca00078e00ff */
[----:B------:R-:W-:-:S07]  /*b060*/  @P2 SHF.R.U32.HI R15, RZ, R9, R8 ;  /* 0x00000009ff0f2219 */ /* 0x000fce0000011608 */
.L_x_11060:
[----:B------:R-:W-:Y:S05]  /*b070*/  BSYNC B0 ;  /* 0x0000000000007941 */ /* 0x000fea0003800000 */
.L_x_11058:
[----:B------:R-:W-:-:S04]  /*b080*/  IMAD R15, R15, R14, -R12 ;  /* 0x0000000e0f0f7224 */ /* 0x000fc800078e0a0c */
[----:B------:R-:W-:-:S05]  /*b090*/  IMAD R15, R16, -0x2, R15 ;  /* 0xfffffffe100f7824 */ /* 0x000fca00078e020f */
[----:B------:R-:W-:Y:S02]  /*b0a0*/  VIADDMNMX R5, R15, R14, R5, PT ;  /* 0x0000000e0f057246 */ /* 0x000fe40003800105 */
[----:B------:R-:W-:-:S07]  /*b0b0*/  VIMNMX R0, R0, R15, !PT ;  /* 0x0000000f00007248 */ /* 0x000fce0007fe0100 */
.L_x_11057:
[----:B------:R-:W-:Y:S01]  /*b0c0*/  ISETP.GT.AND P2, PT, R2, -0x1, PT ;  /* 0xffffffff0200780c */ /* 0x000fe20003f44270 */
[----:B------:R-:W1:Y:S03]  /*b0d0*/  SHFL.IDX PT, R13, R13, 0x1, 0x1c1f ;  /* 0x003c1f000d0d7f89 */ /* 0x000e6600000e0000 */
[C---:B------:R-:W-:Y:S02]  /*b0e0*/  ISETP.GT.AND P4, PT, R0.reuse, RZ, P2 ;  /* 0x000000ff0000720c */ /* 0x040fe40001784270 */
[----:B------:R-:W-:Y:S02]  /*b0f0*/  ISETP.GT.AND P6, PT, R0, 0x1, P2 ;  /* 0x000000010000780c */ /* 0x000fe400017c4270 */
[C---:B------:R-:W-:Y:S02]  /*b100*/  ISETP.LT.OR P4, PT, R5.reuse, 0x1, P4 ;  /* 0x000000010500780c */ /* 0x040fe40002781670 */
[----:B------:R-:W-:-:S02]  /*b110*/  ISETP.LT.OR P6, PT, R5, 0x2, P6 ;  /* 0x000000020500780c */ /* 0x000fc400037c1670 */
[----:B------:R-:W-:Y:S02]  /*b120*/  FSEL R24, R24, -INF , !P4 ;  /* 0xff80000018187808 */ /* 0x000fe40006000000 */
[----:B------:R-:W-:Y:S02]  /*b130*/  FSEL R25, R25, -INF , !P6 ;  /* 0xff80000019197808 */ /* 0x000fe40007000000 */
[C---:B------:R-:W-:Y:S02]  /*b140*/  ISETP.GT.AND P3, PT, R0.reuse, 0x8, P2 ;  /* 0x000000080000780c */ /* 0x040fe40001764270 */
[C---:B------:R-:W-:Y:S02]  /*b150*/  ISETP.GT.AND P4, PT, R0.reuse, 0x9, P2 ;  /* 0x000000090000780c */ /* 0x040fe40001784270 */
[----:B------:R-:W-:Y:S02]  /*b160*/  ISETP.GT.AND P6, PT, R0, 0x10, P2 ;  /* 0x000000100000780c */ /* 0x000fe400017c4270 */
[----:B------:R-:W-:-:S02]  /*b170*/  ISETP.LT.OR P3, PT, R5, 0x9, P3 ;  /* 0x000000090500780c */ /* 0x000fc40001f61670 */
[----:B------:R-:W-:Y:S01]  /*b180*/  ISETP.LT.OR P4, PT, R5, 0xa, P4 ;  /* 0x0000000a0500780c */ /* 0x000fe20002781670 */
[--C-:B-1----:R-:W-:Y:S01]  /*b190*/  IMAD.IADD R11, R11, 0x1, R13.reuse ;  /* 0x000000010b0b7824 */ /* 0x102fe200078e020d */
[----:B------:R-:W-:Y:S01]  /*b1a0*/  ISETP.LT.OR P6, PT, R5, 0x11, P6 ;  /* 0x000000110500780c */ /* 0x000fe200037c1670 */
[----:B------:R-:W-:Y:S01]  /*b1b0*/  IMAD.IADD R10, R10, 0x1, R13 ;  /* 0x000000010a0a7824 */ /* 0x000fe200078e020d */
        /* <DEDUP_REMOVED lines=93> */
[----:B0-----:R-:W0:Y:S02]  /*b790*/  @P3 LDC.64 R8, c[0x0][0x9e8] ;  /* 0x00027a00ff083b82 */ /* 0x001e240000000a00 */
[----:B0-----:R-:W-:-:S05]  /*b7a0*/  @P3 IMAD.HI.U32 R8, R5, R8, RZ ;  /* 0x0000000805083227 */ /* 0x001fca00078e00ff */
[----:B------:R-:W-:-:S04]  /*b7b0*/  @P3 SHF.R.U32.HI R5, RZ, R9, R8 ;  /* 0x00000009ff053219 */ /* 0x000fc80000011608 */
[----:B------:R-:W-:Y:S01]  /*b7c0*/  LOP3.LUT R5, RZ, R5, RZ, 0x33, !PT ;  /* 0x00000005ff057212 */ /* 0x000fe200078e33ff */
[----:B------:R-:W-:Y:S06]  /*b7d0*/  BRA `(.L_x_11064) ;  /* 0x0000000000147947 */ /* 0x000fec0003800000 */
.L_x_11063:
[----:B------:R-:W-:-:S05]  /*b7e0*/  IMAD.U32 R0, RZ, RZ, UR34 ;  /* 0x00000022ff007e24 */ /* 0x000fca000f8e00ff */
[----:B------:R-:W-:-:S13]  /*b7f0*/  ISETP.NE.AND P3, PT, R0, 0x1, PT ;  /* 0x000000010000780c */ /* 0x000fda0003f65270 */
[----:B0-----:R-:W0:Y:S02]  /*b800*/  @P3 LDC.64 R8, c[0x0][0x9e8] ;  /* 0x00027a00ff083b82 */ /* 0x001e240000000a00 */
[----:B0-----:R-:W-:-:S05]  /*b810*/  @P3 IMAD.HI.U32 R8, R5, R8, RZ ;  /* 0x0000000805083227 */ /* 0x001fca00078e00ff */
[----:B------:R-:W-:-:S07]  /*b820*/  @P3 SHF.R.U32.HI R5, RZ, R9, R8 ;  /* 0x00000009ff053219 */ /* 0x000fce0000011608 */
.L_x_11064:
[----:B------:R-:W-:Y:S05]  /*b830*/  BSYNC B0 ;  /* 0x0000000000007941 */ /* 0x000fea0003800000 */
.L_x_11062:
[----:B------:R-:W-:-:S04]  /*b840*/  IMAD R5, R5, R0, -R12 ;  /* 0x0000000005057224 */ /* 0x000fc800078e0a0c */
[----:B------:R-:W-:-:S05]  /*b850*/  IMAD R5, R16, -0x2, R5 ;  /* 0xfffffffe10057824 */ /* 0x000fca00078e0205 */
[----:B------:R-:W-:Y:S02]  /*b860*/  VIADDMNMX R11, R5, R0, R11, PT ;  /* 0x00000000050b7246 */ /* 0x000fe4000380010b */
[----:B------:R-:W-:-:S07]  /*b870*/  VIMNMX R10, R10, R5, !PT ;  /* 0x000000050a0a7248 */ /* 0x000fce0007fe0100 */
.L_x_11061:
        /* <DEDUP_REMOVED lines=34> */
[----:B------:R-:W-:Y:S02]  /*baa0*/  ISETP.GT.AND P3, PT, R10, RZ, P2 ;  /* 0x000000ff0a00720c */ /* 0x000fe40001764270 */
        /* <DEDUP_REMOVED lines=9> */
[----:B------:R-:W-:Y:S02]  /*bb40*/  ISETP.GT.AND P4, PT, R10, 0x18, P2 ;  /* 0x000000180a00780c */ /* 0x000fe40001784270 */
[----:B------:R-:W-:Y:S02]  /*bb50*/  FMNMX.FTZ R0, R68, R5, !PT ;  /* 0x0000000544007209 */ /* 0x000fe40007810000 */
[----:B------:R-:W-:Y:S02]  /*bb60*/  FSEL R26, R26, -INF , !P3 ;  /* 0xff8000001a1a7808 */ /* 0x000fe40005800000 */
[----:B------:R-:W-:Y:S02]  /*bb70*/  FMNMX.FTZ R5, R69, R0, !PT ;  /* 0x0000000045057209 */ /* 0x000fe40007810000 */
[----:B------:R-:W-:-:S02]  /*bb80*/  ISETP.LT.OR P6, PT, R11, 0x9, P6 ;  /* 0x000000090b00780c */ /* 0x000fc400037c1670 */
[----:B------:R-:W-:Y:S02]  /*bb90*/  FMNMX.FTZ R0, R72, R5, !PT ;  /* 0x0000000548007209 */ /* 0x000fe40007810000 */
[----:B------:R-:W-:Y:S02]  /*bba0*/  ISETP.LT.OR P4, PT, R11, 0x19, P4 ;  /* 0x000000190b00780c */ /* 0x000fe40002781670 */
[----:B------:R-:W-:Y:S02]  /*bbb0*/  FMNMX.FTZ R5, R73, R0, !PT ;  /* 0x0000000049057209 */ /* 0x000fe40007810000 */
[----:B------:R-:W-:Y:S02]  /*bbc0*/  FMNMX.FTZ R20, R26, R7, !PT ;  /* 0x000000071a147209 */ /* 0x000fe40007810000 */
[----:B------:R-:W-:Y:S02]  /*bbd0*/  FMNMX.FTZ R0, R76, R5, !PT ;  /* 0x000000054c007209 */ /* 0x000fe40007810000 */
[----:B------:R-:W-:-:S02]  /*bbe0*/  FSEL R30, R30, -INF , !P6 ;  /* 0xff8000001e1e7808 */ /* 0x000fc40007000000 */
[----:B------:R-:W-:Y:S02]  /*bbf0*/  FMNMX.FTZ R5, R77, R0, !PT ;  /* 0x000000004d057209 */ /* 0x000fe40007810000 */
[----:B------:R-:W-:Y:S02]  /*bc00*/  FSEL R38, R38, -INF , !P4 ;  /* 0xff80000026267808 */ /* 0x000fe40006000000 */
[----:B------:R-:W-:Y:S02]  /*bc10*/  FMNMX.FTZ R0, R80, R5, !PT ;  /* 0x0000000550007209 */ /* 0x000fe40007810000 */
[----:B------:R-:W-:Y:S02]  /*bc20*/  FMNMX.FTZ R21, R27, R20, !PT ;  /* 0x000000141b157209 */ /* 0x000fe40007810000 */
[----:B------:R-:W-:Y:S02]  /*bc30*/  FMNMX.FTZ R5, R81, R0, !PT ;  /* 0x0000000051057209 */ /* 0x000fe40007810000 */
[----:B------:R-:W-:-:S02]  /*bc40*/  ISETP.GT.AND P4, PT, R10, 0x20, P2 ;  /* 0x000000200a00780c */ /* 0x000fc40001784270 */
[----:B------:R-:W-:Y:S02]  /*bc50*/  FMNMX.FTZ R0, R84, R5, !PT ;  /* 0x0000000554007209 */ /* 0x000fe40007810000 */
[----:B------:R-:W-:Y:S02]  /*bc60*/  FMNMX.FTZ R20, R30, R21, !PT ;  /* 0x000000151e147209 */ /* 0x000fe40007810000 */
[----:B------:R-:W-:Y:S02]  /*bc70*/  FMNMX.FTZ R5, R85, R0, !PT ;  /* 0x0000000055057209 */ /* 0x000fe40007810000 */
[----:B------:R-:W-:Y:S02]  /*bc80*/  ISETP.LT.OR P4, PT, R11, 0x21, P4 ;  /* 0x000000210b00780c */ /* 0x000fe40002781670 */
[----:B------:R-:W-:Y:S01]  /*bc90*/  FMNMX.FTZ R21, R31, R20, !PT ;  /* 0x000000141f157209 */ /* 0x000fe20007810000 */
[----:B------:R-:W0:Y:S01]  /*bca0*/  SHFL.BFLY PT, R0, R5, 0x2, 0x1f ;  /* 0x0c401f0005007f89 */ /* 0x000e2200000e0000 */
[----:B------:R-:W-:-:S02]  /*bcb0*/  FSEL R42, R42, -INF , !P4 ;  /* 0xff8000002a2a7808 */ /* 0x000fc40006000000 */
[C---:B------:R-:W-:Y:S02]  /*bcc0*/  ISETP.GT.AND P4, PT, R10.reuse, 0x28, P2 ;  /* 0x000000280a00780c */ /* 0x040fe40001784270 */
[----:B------:R-:W-:Y:S02]  /*bcd0*/  ISETP.GT.AND P3, PT, R10, 0x30, P2 ;  /* 0x000000300a00780c */ /* 0x000fe40001764270 */
[C---:B------:R-:W-:Y:S02]  /*bce0*/  ISETP.LT.OR P4, PT, R11.reuse, 0x29, P4 ;  /* 0x000000290b00780c */ /* 0x040fe40002781670 */
[----:B------:R-:W-:Y:S02]  /*bcf0*/  ISETP.LT.OR P3, PT, R11, 0x31, P3 ;  /* 0x000000310b00780c */ /* 0x000fe40001f61670 */
[----:B------:R-:W-:Y:S02]  /*bd00*/  FSEL R46, R46, -INF , !P4 ;  /* 0xff8000002e2e7808 */ /* 0x000fe40006000000 */
[----:B------:R-:W-:-:S02]  /*bd10*/  ISETP.GT.AND P4, PT, R10, 0x29, P2 ;  /* 0x000000290a00780c */ /* 0x000fc40001784270 */
[----:B------:R-:W-:Y:S02]  /*bd20*/  FSEL R50, R50, -INF , !P3 ;  /* 0xff80000032327808 */ /* 0x000fe40005800000 */
[----:B------:R-:W-:Y:S02]  /*bd30*/  ISETP.LT.OR P4, PT, R11, 0x2a, P4 ;  /* 0x0000002a0b00780c */ /* 0x000fe40002781670 */
[C---:B------:R-:W-:Y:S02]  /*bd40*/  ISETP.GT.AND P3, PT, R10.reuse, 0x38, P2 ;  /* 0x000000380a00780c */ /* 0x040fe40001764270 */
[----:B------:R-:W-:Y:S02]  /*bd50*/  FSEL R47, R47, -INF , !P4 ;  /* 0xff8000002f2f7808 */ /* 0x000fe40006000000 */
[----:B------:R-:W-:Y:S02]  /*bd60*/  ISETP.GT.AND P4, PT, R10, 0x31, P2 ;  /* 0x000000310a00780c */ /* 0x000fe40001784270 */
[----:B0-----:R-:W-:-:S02]  /*bd70*/  FMNMX.FTZ R8, R5, R0, !PT ;  /* 0x0000000005087209 */ /* 0x001fc40007810000 */
[C---:B------:R-:W-:Y:S02]  /*bd80*/  ISETP.LT.OR P4, PT, R11.reuse, 0x32, P4 ;  /* 0x000000320b00780c */ /* 0x040fe40002781670 */
[----:B------:R-:W-:Y:S01]  /*bd90*/  ISETP.LT.OR P3, PT, R11, 0x39, P3 ;  /* 0x000000390b00780c */ /* 0x000fe20001f61670 */
[----:B------:R-:W0:Y:S01]  /*bda0*/  SHFL.BFLY PT, R9, R8, 0x1, 0x1f ;  /* 0x0c201f0008097f89 */ /* 0x000e2200000e0000 */
[----:B------:R-:W-:Y:S02]  /*bdb0*/  FSEL R51, R51, -INF , !P4 ;  /* 0xff80000033337808 */ /* 0x000fe40006000000 */
[----:B------:R-:W-:Y:S02]  /*bdc0*/  ISETP.GT.AND P4, PT, R10, 0x39, P2 ;  /* 0x000000390a00780c */ /* 0x000fe40001784270 */
[----:B------:R-:W-:Y:S02]  /*bdd0*/  FSEL R54, R54, -INF , !P3 ;  /* 0xff80000036367808 */ /* 0x000fe40005800000 */
        /* <DEDUP_REMOVED lines=8> */
[----:B------:R-:W-:Y:S02]  /*be60*/  ISETP.LT.OR P3, PT, R11, 0x49, P3 ;  /* 0x000000490b00780c */ /* 0x000fe40001f61670 */
[----:B0-----:R-:W-:Y:S02]  /*be70*/  FMNMX.FTZ R0, R8, R9, !PT ;  /* 0x0000000908007209 */ /* 0x001fe40007810000 */
[----:B------:R-:W-:Y:S02]  /*be80*/  FSEL R59, R59, -INF , !P4 ;  /* 0xff8000003b3b7808 */ /* 0x000fe40006000000 */
[C---:B------:R-:W-:Y:S01]  /*be90*/  FSETP.NEU.FTZ.AND P6, PT, R0.reuse, -INF , PT ;  /* 0xff8000000000780b */ /* 0x040fe20003fdd000 */
[----:B------:R-:W-:Y:S01]  /*bea0*/  FMUL.FTZ R5, R0, UR33 ;  /* 0x0000002100057c20 */ /* 0x000fe20008410000 */
[----:B------:R-:W-:-:S02]  /*beb0*/  ISETP.GT.AND P4, PT, R10, 0x49, P2 ;  /* 0x000000490a00780c */ /* 0x000fc40001784270 */
[----:B------:R-:W-:Y:S02]  /*bec0*/  FSEL R62, R62, -INF , !P3 ;  /* 0xff8000003e3e7808 */ /* 0x000fe40005800000 */
[----:B------:R-:W-:Y:S02]  /*bed0*/  FSEL R5, R5, RZ, P6 ;  /* 0x000000ff05057208 */ /* 0x000fe40003000000 */
[----:B------:R-:W-:Y:S02]  /*bee0*/  ISETP.GT.AND P3, PT, R10, 0x50, P2 ;  /* 0x000000500a00780c */ /* 0x000fe40001764270 */
[----:B------:R-:W-:Y:S01]  /*bef0*/  ISETP.LT.OR P4, PT, R11, 0x4a, P4 ;  /* 0x0000004a0b00780c */ /* 0x000fe20002781670 */
        /* <DEDUP_REMOVED lines=11> */
[----:B------:R-:W-:Y:S01]  /*bfb0*/  ISETP.LT.OR P3, PT, R11, 0x51, P3 ;  /* 0x000000510b00780c */ /* 0x000fe20001f61670 */
[----:B------:R0:W-:Y:S01]  /*bfc0*/  MUFU.EX2 R20, R36 ;  /* 0x0000002400147308 */ /* 0x0001e20000000800 */
[----:B------:R-:W-:Y:S01]  /*bfd0*/  FMNMX.FTZ R25, R39, R24, !PT ;  /* 0x0000001827197209 */ /* 0x000fe20007810000 */
[--C-:B------:R-:W-:Y:S01]  /*bfe0*/  FFMA.FTZ R40, R40, UR33, -R5.reuse ;  /* 0x0000002128287c23 */ /* 0x100fe20008010805 */
[----:B------:R-:W-:Y:S01]  /*bff0*/  FSEL R63, R63, -INF , !P4 ;  /* 0xff8000003f3f7808 */ /* 0x000fe20006000000 */
[--C-:B------:R-:W-:Y:S01]  /*c000*/  FFMA.FTZ R44, R44, UR33, -R5.reuse ;  /* 0x000000212c2c7c23 */ /* 0x100fe20008010805 */
[----:B------:R-:W-:Y:S01]  /*c010*/  FMNMX.FTZ R28, R42, R25, !PT ;  /* 0x000000192a1c7209 */ /* 0x000fe20007810000 */
[--C-:B------:R-:W-:Y:S01]  /*c020*/  FFMA.FTZ R25, R41, UR33, -R5.reuse ;  /* 0x0000002129197c23 */ /* 0x100fe20008010805 */
[----:B------:R-:W-:Y:S01]  /*c030*/  ISETP.GT.AND P4, PT, R10, 0x51, P2 ;  /* 0x000000510a00780c */ /* 0x000fe20001784270 */
[----:B------:R-:W-:Y:S01]  /*c040*/  MUFU.EX2 R24, R40 ;  /* 0x0000002800187308 */ /* 0x000fe20000000800 */
        /* <DEDUP_REMOVED lines=11> */
[----:B------:R-:W-:Y:S01]  /*c100*/  MUFU.EX2 R28, R44 ;  /* 0x0000002c001c7308 */ /* 0x000fe20000000800 */
[----:B------:R-:W-:Y:S01]  /*c110*/  FMNMX.FTZ R32, R50, R29, !PT ;  /* 0x0000001d32207209 */ /* 0x000fe20007810000 */
[----:B------:R-:W-:Y:S01]  /*c120*/  FFMA.FTZ R29, R45, UR33, -R5 ;  /* 0x000000212d1d7c23 */ /* 0x000fe20008010805 */
[----:B------:R-:W-:-:S02]  /*c130*/  ISETP.LT.OR P3, PT, R11, 0x59, P3 ;  /* 0x000000590b00780c */ /* 0x000fc40001f61670 */
[----:B------:R-:W-:Y:S02]  /*c140*/  FMNMX.FTZ R33, R51, R32, !PT ;  /* 0x0000002033217209 */ /* 0x000fe40007810000 */
[----:B------:R-:W-:Y:S01]  /*c150*/  FSEL R67, R67, -INF , !P4 ;  /* 0xff80000043437808 */ /* 0x000fe20006000000 */
[----:B------:R-:W-:Y:S01]  /*c160*/  MUFU.EX2 R8, R8 ;  /* 0x0000000800087308 */ /* 0x000fe20000000800 */
[----:B------:R-:W-:Y:S02]  /*c170*/  FMNMX.FTZ R32, R54, R33, !PT ;  /* 0x0000002136207209 */ /* 0x000fe40007810000 */
[----:B------:R-:W-:Y:S02]  /*c180*/  ISETP.GT.AND P4, PT, R10, 0x59, P2 ;  /* 0x000000590a00780c */ /* 0x000fe40001784270 */
[----:B------:R-:W-:Y:S02]  /*c190*/  FMNMX.FTZ R33, R55, R32, !PT ;  /* 0x0000002037217209 */ /* 0x000fe40007810000 */
[----:B------:R-:W-:Y:S01]  /*c1a0*/  FSEL R70, R70, -INF , !P3 ;  /* 0xff80000046467808 */ /* 0x000fe20005800000 */
[----:B------:R1:W-:Y:S01]  /*c1b0*/  MUFU.EX2 R32, R48 ;  /* 0x0000003000207308 */ /* 0x0003e20000000800 */
[----:B0-----:R-:W-:Y:S01]  /*c1c0*/  FMNMX.FTZ R36, R58, R33, !PT ;  /* 0x000000213a247209 */ /* 0x001fe20007810000 */
        /* <DEDUP_REMOVED lines=8> */
[--C-:B-1----:R-:W-:Y:S01]  /*c250*/  FFMA.FTZ R48, R65, UR33, -R5.reuse ;  /* 0x0000002141307c23 */ /* 0x102fe20008010805 */
        /* <DEDUP_REMOVED lines=10> */
[----:B------:R-:W-:Y:S01]  /*c300*/  FSEL R74, R74, -INF , !P3 ;  /* 0xff8000004a4a7808 */ /* 0x000fe20005800000 */
[----:B------:R-:W-:Y:S01]  /*c310*/  MUFU.EX2 R12, R12 ;  /* 0x0000000c000c7308 */ /* 0x000fe20000000800 */
[----:B------:R-:W-:Y:S01]  /*c320*/  FMNMX.FTZ R40, R70, R41, !PT ;  /* 0x0000002946287209 */ /* 0x000fe20007810000 */
[----:B0-----:R-:W-:Y:S01]  /*c330*/  FFMA.FTZ R52, R69, UR33, -R5 ;  /* 0x0000002145347c23 */ /* 0x001fe20008010805 */
[----:B------:R-:W-:-:S02]  /*c340*/  ISETP.GT.AND P3, PT, R10, 0x68, P2 ;  /* 0x000000680a00780c */ /* 0x000fc40001764270 */
[----:B------:R-:W-:Y:S02]  /*c350*/  ISETP.LT.OR P4, PT, R11, 0x62, P4 ;  /* 0x000000620b00780c */ /* 0x000fe40002781670 */
[----:B------:R-:W-:Y:S01]  /*c360*/  FMNMX.FTZ R41, R71, R40, !PT ;  /* 0x0000002847297209 */ /* 0x000fe20007810000 */
[----:B------:R-:W-:Y:S01]  /*c370*/  MUFU.EX2 R13, R13 ;  /* 0x0000000d000d7308 */ /* 0x000fe20000000800 */
[----:B------:R-:W-:Y:S02]  /*c380*/  ISETP.LT.OR P3, PT, R11, 0x69, P3 ;  /* 0x000000690b00780c */ /* 0x000fe40001f61670 */
[----:B------:R-:W-:Y:S02]  /*c390*/  FSEL R75, R75, -INF , !P4 ;  /* 0xff8000004b4b7808 */ /* 0x000fe40006000000 */
[----:B------:R-:W-:Y:S02]  /*c3a0*/  ISETP.GT.AND P4, PT, R10, 0x69, P2 ;  /* 0x000000690a00780c */ /* 0x000fe40001784270 */
[----:B------:R-:W-:Y:S01]  /*c3b0*/  FMNMX.FTZ R44, R74, R41, !PT ;  /* 0x000000294a2c7209 */ /* 0x000fe20007810000 */
[----:B------:R0:W-:Y:S01]  /*c3c0*/  MUFU.EX2 R40, R56 ;  /* 0x0000003800287308 */ /* 0x0001e20000000800 */
[----:B------:R-:W-:Y:S01]  /*c3d0*/  FSEL R78, R78, -INF , !P3 ;  /* 0xff8000004e4e7808 */ /* 0x000fe20005800000 */
[--C-:B------:R-:W-:Y:S01]  /*c3e0*/  FFMA.FTZ R41, R57, UR33, -R5.reuse ;  /* 0x0000002139297c23 */ /* 0x100fe20008010805 */
[----:B------:R-:W-:Y:S01]  /*c3f0*/  ISETP.GT.AND P3, PT, R10, 0x70, P2 ;  /* 0x000000700a00780c */ /* 0x000fe20001764270 */
[----:B------:R-:W-:Y:S01]  /*c400*/  FFMA.FTZ R57, R73, UR33, -R5 ;  /* 0x0000002149397c23 */ /* 0x000fe20008010805 */
[----:B------:R-:W-:-:S02]  /*c410*/  ISETP.LT.OR P4, PT, R11, 0x6a, P4 ;  /* 0x0000006a0b00780c */ /* 0x000fc40002781670 */
[----:B------:R-:W-:Y:S01]  /*c420*/  FMNMX.FTZ R45, R75, R44, !PT ;  /* 0x0000002c4b2d7209 */ /* 0x000fe20007810000 */
[----:B------:R-:W-:Y:S01]  /*c430*/  MUFU.EX2 R14, R14 ;  /* 0x0000000e000e7308 */ /* 0x000fe20000000800 */
[----:B------:R-:W-:Y:S01]  /*c440*/  ISETP.LT.OR P3, PT, R11, 0x71, P3 ;  /* 0x000000710b00780c */ /* 0x000fe20001f61670 */
[--C-:B0-----:R-:W-:Y:S01]  /*c450*/  FFMA.FTZ R56, R61, UR33, -R5.reuse ;  /* 0x000000213d387c23 */ /* 0x101fe20008010805 */
[----:B------:R-:W-:Y:S01]  /*c460*/  FSEL R79, R79, -INF , !P4 ;  /* 0xff8000004f4f7808 */ /* 0x000fe20006000000 */
[----:B------:R-:W-:Y:S01]  /*c470*/  FFMA.FTZ R61, R77, UR33, -R5 ;  /* 0x000000214d3d7c23 */ /* 0x000fe20008010805 */
[----:B------:R-:W-:Y:S02]  /*c480*/  ISETP.GT.AND P4, PT, R10, 0x71, P2 ;  /* 0x000000710a00780c */ /* 0x000fe40001784270 */
[----:B------:R-:W-:Y:S01]  /*c490*/  FMNMX.FTZ R44, R78, R45, !PT ;  /* 0x0000002d4e2c7209 */ /* 0x000fe20007810000 */
[----:B------:R-:W-:Y:S01]  /*c4a0*/  MUFU.EX2 R15, R15 ;  /* 0x0000000f000f7308 */ /* 0x000fe20000000800 */
[----:B------:R-:W-:-:S02]  /*c4b0*/  FSEL R82, R82, -INF , !P3 ;  /* 0xff80000052527808 */ /* 0x000fc40005800000 */
[C---:B------:R-:W-:Y:S02]  /*c4c0*/  ISETP.GT.AND P3, PT, R10.reuse, 0x78, P2 ;  /* 0x000000780a00780c */ /* 0x040fe40001764270 */
[----:B------:R-:W-:Y:S02]  /*c4d0*/  ISETP.LT.OR P4, PT, R11, 0x72, P4 ;  /* 0x000000720b00780c */ /* 0x000fe40002781670 */
[----:B------:R-:W-:Y:S01]  /*c4e0*/  FMNMX.FTZ R45, R79, R44, !PT ;  /* 0x0000002c4f2d7209 */ /* 0x000fe20007810000 */
[----:B------:R-:W-:Y:S01]  /*c4f0*/  MUFU.EX2 R21, R21 ;  /* 0x0000001500157308 */ /* 0x000fe20000000800 */
[----:B------:R-:W-:Y:S02]  /*c500*/  ISETP.GT.AND P2, PT, R10, 0x79, P2 ;  /* 0x000000790a00780c */ /* 0x000fe40001744270 */
[----:B------:R-:W-:Y:S02]  /*c510*/  ISETP.LT.OR P3, PT, R11, 0x79, P3 ;  /* 0x000000790b00780c */ /* 0x000fe40001f61670 */
[----:B------:R-:W-:-:S02]  /*c520*/  FSEL R83, R83, -INF , !P4 ;  /* 0xff80000053537808 */ /* 0x000fc40006000000 */
[----:B------:R-:W-:Y:S01]  /*c530*/  FMNMX.FTZ R10, R82, R45, !PT ;  /* 0x0000002d520a7209 */ /* 0x000fe20007810000 */
[----:B------:R0:W-:Y:S01]  /*c540*/  MUFU.EX2 R44, R60 ;  /* 0x0000003c002c7308 */ /* 0x0001e20000000800 */
[----:B------:R-:W-:Y:S01]  /*c550*/  ISETP.LT.OR P2, PT, R11, 0x7a, P2 ;  /* 0x0000007a0b00780c */ /* 0x000fe20001741670 */
[--C-:B------:R-:W-:Y:S01]  /*c560*/  FFMA.FTZ R45, R64, UR33, -R5.reuse ;  /* 0x00000021402d7c23 */ /* 0x100fe20008010805 */
[----:B------:R-:W-:Y:S01]  /*c570*/  FSEL R86, R86, -INF , !P3 ;  /* 0xff80000056567808 */ /* 0x000fe20005800000 */
[--C-:B------:R-:W-:Y:S01]  /*c580*/  FFMA.FTZ R64, R84, UR33, -R5.reuse ;  /* 0x0000002154407c23 */ /* 0x100fe20008010805 */
[----:B------:R-:W-:Y:S02]  /*c590*/  FMNMX.FTZ R11, R83, R10, !PT ;  /* 0x0000000a530b7209 */ /* 0x000fe40007810000 */
[----:B------:R-:W-:Y:S01]  /*c5a0*/  FSEL R87, R87, -INF , !P2 ;  /* 0xff80000057577808 */ /* 0x000fe20005000000 */
[----:B------:R-:W-:Y:S01]  /*c5b0*/  MUFU.EX2 R25, R25 ;  /* 0x0000001900197308 */ /* 0x000fe20000000800 */
[----:B------:R-:W-:Y:S01]  /*c5c0*/  FMNMX.FTZ R10, R86, R11, !PT ;  /* 0x0000000b560a7209 */ /* 0x000fe20007810000 */
[----:B0-----:R-:W-:Y:S01]  /*c5d0*/  FFMA.FTZ R60, R76, UR33, -R5 ;  /* 0x000000214c3c7c23 */ /* 0x001fe20008010805 */
[----:B------:R-:W-:-:S02]  /*c5e0*/  FSEL R69, R0, RZ, P6 ;  /* 0x000000ff00457208 */ /* 0x000fc40003000000 */
[----:B------:R-:W-:-:S03]  /*c5f0*/  FMNMX.FTZ R10, R87, R10, !PT ;  /* 0x0000000a570a7209 */ /* 0x000fc60007810000 */
[----:B------:R-:W-:Y:S01]  /*c600*/  FADD.FTZ R69, -R69, R6 ;  /* 0x0000000645457221 */ /* 0x000fe20000010100 */
[----:B------:R-:W-:Y:S01]  /*c610*/  MUFU.EX2 R29, R29 ;  /* 0x0000001d001d7308 */ /* 0x000fe20000000800 */
[----:B------:R-:W0:Y:S02]  /*c620*/  SHFL.BFLY PT, R11, R10, 0x2, 0x1f ;  /* 0x0c401f000a0b7f89 */ /* 0x000e2400000e0000 */
[----:B------:R-:W-:-:S05]  /*c630*/  FMUL.FTZ R69, R69, UR33 ;  /* 0x0000002145457c20 */ /* 0x000fca0008410000 */
[----:B------:R-:W-:Y:S08]  /*c640*/  MUFU.EX2 R33, R33 ;  /* 0x0000002100217308 */ /* 0x000ff00000000800 */
[----:B------:R-:W1:Y:S08]  /*c650*/  MUFU.EX2 R69, R69 ;  /* 0x0000004500457308 */ /* 0x000e700000000800 */
[----:B------:R-:W-:Y:S01]  /*c660*/  MUFU.EX2 R37, R37 ;  /* 0x0000002500257308 */ /* 0x000fe20000000800 */
[----:B0-----:R-:W-:-:S05]  /*c670*/  FMNMX.FTZ R11, R10, R11, !PT ;  /* 0x0000000b0a0b7209 */ /* 0x001fca0007810000 */
[----:B------:R-:W0:Y:S02]  /*c680*/  SHFL.BFLY PT, R10, R11, 0x1, 0x1f ;  /* 0x0c201f000b0a7f89 */ /* 0x000e2400000e0000 */
[----:B------:R-:W-:Y:S01]  /*c690*/  MUFU.EX2 R41, R41 ;  /* 0x0000002900297308 */ /* 0x000fe20000000800 */
[-C--:B-1----:R-:W-:Y:S01]  /*c6a0*/  FMUL.FTZ R88, R88, R69.reuse ;  /* 0x0000004558587220 */ /* 0x082fe20000410000 */
        /* <DEDUP_REMOVED lines=20> */
[----:B0-----:R-:W-:Y:S01]  /*c7f0*/  FMNMX.FTZ R5, R11, R10, !PT ;  /* 0x0000000a0b057209 */ /* 0x001fe20007810000 */
[-C--:B------:R-:W-:Y:S01]  /*c800*/  FMUL.FTZ R125, R125, R69.reuse ;  /* 0x000000457d7d7220 */ /* 0x080fe20000410000 */
[----:B------:R-:W-:Y:S01]  /*c810*/  MUFU.EX2 R48, R48 ;  /* 0x0000003000307308 */ /* 0x000fe20000000800 */
[-C--:B------:R-:W-:Y:S01]  /*c820*/  FMUL.FTZ R128, R128, R69.reuse ;  /* 0x0000004580807220 */ /* 0x080fe20000410000 */
[C---:B------:R-:W-:Y:S01]  /*c830*/  FSETP.NEU.FTZ.AND P2, PT, R5.reuse, -INF , PT ;  /* 0xff8000000500780b */ /* 0x040fe20003f5d000 */
[----:B------:R-:W-:Y:S01]  /*c840*/  FMUL.FTZ R72, R5, UR33 ;  /* 0x0000002105487c20 */ /* 0x000fe20008410000 */
[-C--:B------:R-:W-:Y:S01]  /*c850*/  FMUL.FTZ R129, R129, R69.reuse ;  /* 0x0000004581817220 */ /* 0x080fe20000410000 */
[-C--:B------:R-:W-:Y:S01]  /*c860*/  FMUL.FTZ R132, R132, R69.reuse ;  /* 0x0000004584847220 */ /* 0x080fe20000410000 */
[----:B------:R-:W-:Y:S01]  /*c870*/  FSEL R10, R5, RZ, P2 ;  /* 0x000000ff050a7208 */ /* 0x000fe20001000000 */
[----:B------:R-:W-:Y:S01]  /*c880*/  FMUL.FTZ R133, R133, R69 ;  /* 0x0000004585857220 */ /* 0x000fe20000410000 */
[----:B------:R-:W-:Y:S01]  /*c890*/  FSEL R72, R72, RZ, P2 ;  /* 0x000000ff48487208 */ /* 0x000fe20001000000 */
[----:B------:R-:W-:Y:S01]  /*c8a0*/  MUFU.EX2 R49, R49 ;  /* 0x0000003100317308 */ /* 0x000fe20000000800 */
[----:B------:R-:W-:Y:S01]  /*c8b0*/  ISETP.GT.AND P2, PT, R2, UR37, PT ;  /* 0x0000002502007c0c */ /* 0x000fe2000bf44270 */
[----:B------:R-:W-:Y:S01]  /*c8c0*/  FADD.FTZ R10, -R10, R7 ;  /* 0x000000070a0a7221 */ /* 0x000fe20000010100 */
[----:B------:R-:W-:-:S02]  /*c8d0*/  VIADD R2, R2, 0xffffffff ;  /* 0xffffffff02027836 */ /* 0x000fc40000000000 */
[--C-:B------:R-:W-:Y:S01]  /*c8e0*/  FFMA.FTZ R11, R26, UR33, -R72.reuse ;  /* 0x000000211a0b7c23 */ /* 0x100fe20008010848 */
[--C-:B------:R-:W-:Y:S01]  /*c8f0*/  FFMA.FTZ R26, R27, UR33, -R72.reuse ;  /* 0x000000211b1a7c23 */ /* 0x100fe20008010848 */
[----:B------:R-:W-:Y:S01]  /*c900*/  FMUL.FTZ R7, R10, UR33 ;  /* 0x000000210a077c20 */ /* 0x000fe20008410000 */
[--C-:B------:R-:W-:Y:S01]  /*c910*/  FFMA.FTZ R27, R34, UR33, -R72.reuse ;  /* 0x00000021221b7c23 */ /* 0x100fe20008010848 */
[--C-:B------:R-:W-:Y:S01]  /*c920*/  FFMA.FTZ R34, R35, UR33, -R72.reuse ;  /* 0x0000002123227c23 */ /* 0x100fe20008010848 */
[--C-:B------:R-:W-:Y:S01]  /*c930*/  FFMA.FTZ R35, R54, UR33, -R72.reuse ;  /* 0x0000002136237c23 */ /* 0x100fe20008010848 */
[----:B------:R-:W-:Y:S01]  /*c940*/  MUFU.EX2 R11, R11 ;  /* 0x0000000b000b7308 */ /* 0x000fe20000000800 */
[----:B------:R-:W-:Y:S02]  /*c950*/  IMAD.U32 R54, RZ, RZ, UR53 ;  /* 0x00000035ff367e24 */ /* 0x000fe4000f8e00ff */
        /* <DEDUP_REMOVED lines=8> */
[----:B------:R-:W-:Y:S01]  /*c9e0*/  FFMA.FTZ R38, R38, UR33, -R72 ;  /* 0x0000002126267c23 */ /* 0x000fe20008010848 */
[----:B------:R-:W-:-:S02]  /*c9f0*/  @!P1 VIADD R54, R54, 0x2d860 ;  /* 0x0002d86036369836 */ /* 0x000fc40000000000 */
        /* <DEDUP_REMOVED lines=21> */
[C---:B-1----:R-:W-:Y:S01]  /*cb50*/  FADD.FTZ R54, R26.reuse, R3 ;  /* 0x000000031a367221 */ /* 0x042fe20000010000 */
[----:B------:R-:W-:Y:S01]  /*cb60*/  FADD.FTZ R3, R13, R10 ;  /* 0x0000000a0d037221 */ /* 0x000fe20000010000 */
        /* <DEDUP_REMOVED lines=10> */
[----:B------:R-:W-:Y:S01]  /*cc10*/  FFMA.FTZ R86, R86, UR33, -R72 ;  /* 0x0000002156567c23 */ /* 0x000fe20008010848 */
[----:B------:R-:W-:Y:S01]  /*cc20*/  UMOV UR53, UR46 ;  /* 0x0000002e00357c82 */ /* 0x000fe20008000000 */
[----:B------:R-:W-:Y:S01]  /*cc30*/  FMUL.FTZ R90, R90, R7 ;  /* 0x000000075a5a7220 */ /* 0x000fe20000410000 */
[----:B------:R-:W2:Y:S01]  /*cc40*/  MUFU.EX2 R34, R34 ;  /* 0x0000002200227308 */ /* 0x000ea20000000800 */
[----:B0-----:R-:W-:Y:S01]  /*cc50*/  FADD.FTZ R12, R77, R54 ;  /* 0x000000364d0c7221 */ /* 0x001fe20000010000 */
[----:B------:R-:W-:Y:S01]  /*cc60*/  FFMA.FTZ R54, R67, UR33, -R72 ;  /* 0x0000002143367c23 */ /* 0x000fe20008010848 */
[----:B------:R-:W-:Y:S01]  /*cc70*/  F2FP.F16.F32.PACK_AB R11, R77, R73 ;  /* 0x000000494d0b723e */ /* 0x000fe200000000ff */
[-C--:B------:R-:W-:Y:S01]  /*cc80*/  FMUL.FTZ R91, R91, R7.reuse ;  /* 0x000000075b5b7220 */ /* 0x080fe20000410000 */
[-C--:B------:R-:W-:Y:S01]  /*cc90*/  FMUL.FTZ R94, R94, R7.reuse ;  /* 0x000000075e5e7220 */ /* 0x080fe20000410000 */
[-C--:B------:R-:W-:Y:S01]  /*cca0*/  FMUL.FTZ R95, R95, R7.reuse ;  /* 0x000000075f5f7220 */ /* 0x080fe20000410000 */
[-C--:B------:R-:W-:Y:S01]  /*ccb0*/  FMUL.FTZ R98, R98, R7.reuse ;  /* 0x0000000762627220 */ /* 0x080fe20000410000 */
        /* <DEDUP_REMOVED lines=11> */
[----:B------:R-:W-:Y:S01]  /*cd70*/  F2FP.F16.F32.PACK_AB R24, R25, R24 ;  /* 0x000000181918723e */ /* 0x000fe200000000ff */
[-C--:B------:R-:W-:Y:S01]  /*cd80*/  FMUL.FTZ R106, R106, R7.reuse ;  /* 0x000000076a6a7220 */ /* 0x080fe20000410000 */
[-C--:B------:R-:W-:Y:S01]  /*cd90*/  FMUL.FTZ R107, R107, R7.reuse ;  /* 0x000000076b6b7220 */ /* 0x080fe20000410000 */
[----:B------:R-:W-:Y:S01]  /*cda0*/  FADD.FTZ R67, R25, R26 ;  /* 0x0000001a19437221 */ /* 0x000fe20000010000 */
[-C--:B------:R-:W-:Y:S01]  /*cdb0*/  FMUL.FTZ R110, R110, R7.reuse ;  /* 0x000000076e6e7220 */ /* 0x080fe20000410000 */
[----:B------:R-:W-:Y:S01]  /*cdc0*/  MUFU.EX2 R42, R42 ;  /* 0x0000002a002a7308 */ /* 0x000fe20000000800 */
[-C--:B------:R-:W-:Y:S01]  /*cdd0*/  FMUL.FTZ R111, R111, R7.reuse ;  /* 0x000000076f6f7220 */ /* 0x080fe20000410000 */
[----:B------:R-:W-:Y:S01]  /*cde0*/  FADD.FTZ R26, R28, R67 ;  /* 0x000000431c1a7221 */ /* 0x000fe20000010000 */
[----:B0-----:R-:W-:Y:S01]  /*cdf0*/  F2FP.F16.F32.PACK_AB R8, R15, R14 ;  /* 0x0000000e0f08723e */ /* 0x001fe200000000ff */
[----:B------:R-:W-:Y:S01]  /*ce00*/  FMUL.FTZ R114, R114, R7 ;  /* 0x0000000772727220 */ /* 0x000fe20000410000 */
[----:B------:R-:W-:Y:S01]  /*ce10*/  F2FP.F16.F32.PACK_AB R10, R21, R20 ;  /* 0x00000014150a723e */ /* 0x000fe200000000ff */
[----:B------:R-:W-:Y:S01]  /*ce20*/  FADD.FTZ R67, R29, R26 ;  /* 0x0000001a1d437221 */ /* 0x000fe20000010000 */
[----:B--2---:R-:W-:Y:S01]  /*ce30*/  F2FP.F16.F32.PACK_AB R9, R34, R27 ;  /* 0x0000001b2209723e */ /* 0x004fe200000000ff */
[----:B------:R-:W0:Y:S01]  /*ce40*/  MUFU.EX2 R43, R43 ;  /* 0x0000002b002b7308 */ /* 0x000e220000000800 */
[----:B-1----:R-:W-:Y:S01]  /*ce50*/  F2FP.F16.F32.PACK_AB R11, R39, R38 ;  /* 0x00000026270b723e */ /* 0x002fe200000000ff */
[-C--:B------:R-:W-:Y:S01]  /*ce60*/  FMUL.FTZ R115, R115, R7.reuse ;  /* 0x0000000773737220 */ /* 0x080fe20000410000 */
[----:B------:R-:W-:Y:S01]  /*ce70*/  F2FP.F16.F32.PACK_AB R26, R29, R28 ;  /* 0x0000001c1d1a723e */ /* 0x000fe200000000ff */
        /* <DEDUP_REMOVED lines=11> */
[----:B------:R-:W-:Y:S01]  /*cf30*/  FMUL.FTZ R135, R135, R7 ;  /* 0x0000000787877220 */ /* 0x000fe20000410000 */
[----:B------:R-:W3:Y:S01]  /*cf40*/  MUFU.EX2 R46, R46 ;  /* 0x0000002e002e7308 */ /* 0x000ee20000000800 */
[----:B--2---:R-:W-:Y:S01]  /*cf50*/  FADD.FTZ R63, R34, R59 ;  /* 0x0000003b223f7221 */ /* 0x004fe20000010000 */
[--C-:B------:R-:W-:Y:S01]  /*cf60*/  FFMA.FTZ R59, R74, UR33, -R72.reuse ;  /* 0x000000214a3b7c23 */ /* 0x100fe20008010848 */
[----:B------:R-:W-:Y:S01]  /*cf70*/  FFMA.FTZ R72, R87, UR33, -R72 ;  /* 0x0000002157487c23 */ /* 0x000fe20008010848 */
[----:B0-----:R-:W-:Y:S01]  /*cf80*/  F2FP.F16.F32.PACK_AB R25, R43, R42 ;  /* 0x0000002a2b19723e */ /* 0x001fe200000000ff */
[----:B------:R-:W-:Y:S01]  /*cf90*/  FADD.FTZ R12, R38, R63 ;  /* 0x0000003f260c7221 */ /* 0x000fe20000010000 */
[----:B------:R-:W-:Y:S01]  /*cfa0*/  F2FP.F16.F32.PACK_AB R34, R37, R36 ;  /* 0x000000242522723e */ /* 0x000fe200000000ff */
[----:B------:R-:W-:Y:S01]  /*cfb0*/  IMAD.MOV.U32 R7, RZ, RZ, R5 ;  /* 0x000000ffff077224 */ /* 0x000fe200078e0005 */
        /* <DEDUP_REMOVED lines=14> */
[----:B------:R-:W-:Y:S02]  /*d0a0*/  FADD.FTZ R15, R37, R14 ;  /* 0x0000000e250f7221 */ /* 0x000fe40000010000 */
[----:B------:R-:W0:Y:S01]  /*d0b0*/  MUFU.EX2 R35, R35 ;  /* 0x0000002300237308 */ /* 0x000e220000000800 */
[----:B--2---:R-:W-:Y:S01]  /*d0c0*/  FADD.FTZ R12, R30, R63 ;  /* 0x0000003f1e0c7221 */ /* 0x004fe20000010000 */
[----:B------:R-:W-:Y:S01]  /*d0d0*/  FADD.FTZ R20, R40, R15 ;  /* 0x0000000f28147221 */ /* 0x000fe20000010000 */
[----:B------:R2:W-:Y:S01]  /*d0e0*/  STSM.16.M88.4 [R19], R24 ;  /* 0x0000001813007844 */ /* 0x0005e20000000200 */
[C---:B------:R-:W-:Y:S02]  /*d0f0*/  F2FP.F16.F32.PACK_AB R40, R41.reuse, R40 ;  /* 0x000000282928723e */ /* 0x040fe400000000ff */
[----:B------:R-:W-:Y:S02]  /*d100*/  FADD.FTZ R21, R41, R20 ;  /* 0x0000001429157221 */ /* 0x000fe40000010000 */
[----:B------:R-:W4:Y:S01]  /*d110*/  MUFU.EX2 R47, R47 ;  /* 0x0000002f002f7308 */ /* 0x000f220000000800 */
[C---:B---3--:R-:W-:Y:S01]  /*d120*/  FADD.FTZ R12, R31.reuse, R12 ;  /* 0x0000000c1f0c7221 */ /* 0x048fe20000010000 */
[----:B------:R-:W-:Y:S01]  /*d130*/  FADD.FTZ R21, R44, R21 ;  /* 0x000000152c157221 */ /* 0x000fe20000010000 */
[----:B------:R-:W-:-:S03]  /*d140*/  F2FP.F16.F32.PACK_AB R33, R31, R30 ;  /* 0x0000001e1f21723e */ /* 0x000fc600000000ff */
[----:B------:R-:W-:Y:S02]  /*d150*/  FADD.FTZ R20, R56, R21 ;  /* 0x0000001538147221 */ /* 0x000fe40000010000 */
[----:B------:R-:W3:Y:S01]  /*d160*/  MUFU.EX2 R50, R50 ;  /* 0x0000003200327308 */ /* 0x000ee20000000800 */
[----:B0-----:R-:W-:-:S07]  /*d170*/  FADD.FTZ R12, R35, R12 ;  /* 0x0000000c230c7221 */ /* 0x001fce0000010000 */
[----:B------:R-:W0:Y:S01]  /*d180*/  MUFU.EX2 R51, R51 ;  /* 0x0000003300337308 */ /* 0x000e220000000800 */
[C---:B----4-:R-:W-:Y:S01]  /*d190*/  FADD.FTZ R15, R47.reuse, R12 ;  /* 0x0000000c2f0f7221 */ /* 0x050fe20000010000 */
[----:B------:R-:W-:-:S05]  /*d1a0*/  F2FP.F16.F32.PACK_AB R35, R47, R35 ;  /* 0x000000232f23723e */ /* 0x000fca00000000ff */
[----:B------:R4:W-:Y:S01]  /*d1b0*/  STSM.16.M88.4 [R18], R32 ;  /* 0x0000002012007844 */ /* 0x0009e20000000200 */
[----:B------:R-:W5:Y:S01]  /*d1c0*/  MUFU.EX2 R4, R4 ;  /* 0x0000000400047308 */ /* 0x000f620000000800 */
[----:B---3--:R-:W-:-:S07]  /*d1d0*/  FADD.FTZ R12, R50, R15 ;  /* 0x0000000f320c7221 */ /* 0x008fce0000010000 */
[----:B------:R-:W1:Y:S01]  /*d1e0*/  MUFU.EX2 R3, R3 ;  /* 0x0000000300037308 */ /* 0x000e620000000800 */
[C---:B0-----:R-:W-:Y:S01]  /*d1f0*/  FADD.FTZ R15, R51.reuse, R12 ;  /* 0x0000000c330f7221 */ /* 0x041fe20000010000 */
[----:B------:R-:W-:-:S06]  /*d200*/  F2FP.F16.F32.PACK_AB R41, R51, R50 ;  /* 0x000000323329723e */ /* 0x000fcc00000000ff */
[----:B------:R-:W0:Y:S01]  /*d210*/  MUFU.EX2 R54, R54 ;  /* 0x0000003600367308 */ /* 0x000e220000000800 */
[----:B-----5:R-:W-:Y:S01]  /*d220*/  FADD.FTZ R12, R4, R15 ;  /* 0x0000000f040c7221 */ /* 0x020fe20000010000 */
[----:B------:R-:W-:Y:S01]  /*d230*/  FADD.FTZ R15, R45, R20 ;  /* 0x000000142d0f7221 */ /* 0x000fe20000010000 */
[C---:B------:R-:W-:Y:S02]  /*d240*/  F2FP.F16.F32.PACK_AB R43, R13.reuse, R4 ;  /* 0x000000040d2b723e */ /* 0x040fe400000000ff */
[----:B------:R-:W-:Y:S01]  /*d250*/  FADD.FTZ R12, R13, R12 ;  /* 0x0000000c0d0c7221 */ /* 0x000fe20000010000 */
[C---:B------:R-:W-:Y:S01]  /*d260*/  FADD.FTZ R20, R48.reuse, R15 ;  /* 0x0000000f30147221 */ /* 0x040fe20000010000 */
[----:B------:R-:W-:Y:S01]  /*d270*/  F2FP.F16.F32.PACK_AB R48, R48, R45 ;  /* 0x0000002d3030723e */ /* 0x000fe200000000ff */
[----:B------:R-:W3:Y:S01]  /*d280*/  MUFU.EX2 R52, R52 ;  /* 0x0000003400347308 */ /* 0x000ee20000000800 */
[----:B-1----:R-:W-:Y:S01]  /*d290*/  FADD.FTZ R9, R3, R12 ;  /* 0x0000000c03097221 */ /* 0x002fe20000010000 */
[----:B------:R-:W-:Y:S01]  /*d2a0*/  FADD.FTZ R11, R49, R20 ;  /* 0x00000014310b7221 */ /* 0x000fe20000010000 */
[----:B------:R4:W-:Y:S05]  /*d2b0*/  STSM.16.M88.4 [R17+0x27800], R40 ;  /* 0x0278002811007844 */ /* 0x0009ea0000000200 */
[----:B------:R-:W1:Y:S01]  /*d2c0*/  MUFU.EX2 R55, R55 ;  /* 0x0000003700377308 */ /* 0x000e620000000800 */
[----:B0-----:R-:W-:-:S07]  /*d2d0*/  FADD.FTZ R8, R54, R9 ;  /* 0x0000000936087221 */ /* 0x001fce0000010000 */
[----:B------:R-:W0:Y:S01]  /*d2e0*/  MUFU.EX2 R53, R53 ;  /* 0x0000003500357308 */ /* 0x000e220000000800 */
[C---:B---3--:R-:W-:Y:S01]  /*d2f0*/  FADD.FTZ R10, R52.reuse, R11 ;  /* 0x0000000b340a7221 */ /* 0x048fe20000010000 */
[----:B------:R-:W-:Y:S02]  /*d300*/  F2FP.F16.F32.PACK_AB R50, R52, R49 ;  /* 0x000000313432723e */ /* 0x000fe400000000ff */
[----:B------:R-:W-:-:S04]  /*d310*/  F2FP.F16.F32.PACK_AB R49, R54, R3 ;  /* 0x000000033631723e */ /* 0x000fc800000000ff */
        /* <DEDUP_REMOVED lines=9> */
[----:B-1----:R-:W-:-:S07]  /*d3b0*/  FADD.FTZ R11, R57, R10 ;  /* 0x0000000a390b7221 */ /* 0x002fce0000010000 */
[----:B------:R-:W1:Y:S01]  /*d3c0*/  MUFU.EX2 R14, R75 ;  /* 0x0000004b000e7308 */ /* 0x000e620000000800 */
[----:B0-----:R-:W-:-:S07]  /*d3d0*/  FADD.FTZ R9, R59, R4 ;  /* 0x000000043b097221 */ /* 0x001fce0000010000 */
        /* <DEDUP_REMOVED lines=10> */
[----:B-1----:R-:W-:Y:S01]  /*d480*/  FADD.FTZ R9, R65, R8 ;  /* 0x0000000841097221 */ /* 0x002fe20000010000 */
[----:B------:R-:W-:-:S06]  /*d490*/  F2FP.F16.F32.PACK_AB R8, R57, R53 ;  /* 0x000000353908723e */ /* 0x000fcc00000000ff */
[----:B------:R-:W1:Y:S01]  /*d4a0*/  MUFU.EX2 R15, R82 ;  /* 0x00000052000f7308 */ /* 0x000e620000000800 */
[C---:B0-----:R-:W-:Y:S01]  /*d4b0*/  FADD.FTZ R4, R79.reuse, R4 ;  /* 0x000000044f047221 */ /* 0x041fe20000010000 */
[----:B------:R-:W-:-:S06]  /*d4c0*/  F2FP.F16.F32.PACK_AB R11, R79, R78 ;  /* 0x0000004e4f0b723e */ /* 0x000fcc00000000ff */
[----:B------:R-:W0:Y:S01]  /*d4d0*/  MUFU.EX2 R83, R83 ;  /* 0x0000005300537308 */ /* 0x000e220000000800 */
[----:B---3--:R-:W-:Y:S01]  /*d4e0*/  FADD.FTZ R21, R68, R9 ;  /* 0x0000000944157221 */ /* 0x008fe20000010000 */
[----:B------:R-:W-:Y:S02]  /*d4f0*/  F2FP.F16.F32.PACK_AB R9, R14, R59 ;  /* 0x0000003b0e09723e */ /* 0x000fe400000000ff */
[----:B------:R-:W-:-:S03]  /*d500*/  F2FP.F16.F32.PACK_AB R12, R68, R65 ;  /* 0x00000041440c723e */ /* 0x000fc600000000ff */
[----:B------:R4:W-:Y:S01]  /*d510*/  STSM.16.M88.4 [R19+0x6000], R8 ;  /* 0x0060000813007844 */ /* 0x0009e20000000200 */
[----:B------:R-:W3:Y:S01]  /*d520*/  MUFU.EX2 R64, R64 ;  /* 0x0000004000407308 */ /* 0x000ee20000000800 */
[----:B-1----:R-:W-:-:S07]  /*d530*/  FADD.FTZ R4, R15, R4 ;  /* 0x000000040f047221 */ /* 0x002fce0000010000 */
[----:B------:R-:W1:Y:S01]  /*d540*/  MUFU.EX2 R6, R85 ;  /* 0x0000005500067308 */ /* 0x000e620000000800 */
[C---:B0-----:R-:W-:Y:S01]  /*d550*/  F2FP.F16.F32.PACK_AB R13, R83.reuse, R15 ;  /* 0x0000000f530d723e */ /* 0x041fe200000000ff */
[----:B------:R-:W-:-:S06]  /*d560*/  FADD.FTZ R4, R83, R4 ;  /* 0x0000000453047221 */ /* 0x000fcc0000010000 */
[----:B--2---:R-:W0:Y:S01]  /*d570*/  MUFU.EX2 R25, R86 ;  /* 0x0000005600197308 */ /* 0x004e220000000800 */
[----:B---3--:R-:W-:-:S07]  /*d580*/  FADD.FTZ R21, R64, R21 ;  /* 0x0000001540157221 */ /* 0x008fce0000010000 */
[----:B------:R-:W2:Y:S01]  /*d590*/  MUFU.EX2 R72, R72 ;  /* 0x0000004800487308 */ /* 0x000ea20000000800 */
[C---:B-1----:R-:W-:Y:S01]  /*d5a0*/  F2FP.F16.F32.PACK_AB R14, R6.reuse, R64 ;  /* 0x00000040060e723e */ /* 0x042fe200000000ff */
[----:B0-----:R-:W-:Y:S01]  /*d5b0*/  FADD.FTZ R3, R25, R4 ;  /* 0x0000000419037221 */ /* 0x001fe20000010000 */
[----:B------:R-:W-:Y:S01]  /*d5c0*/  FADD.FTZ R4, R6, R21 ;  /* 0x0000001506047221 */ /* 0x000fe20000010000 */
[----:B------:R-:W-:Y:S01]  /*d5d0*/  IMAD.MOV.U32 R6, RZ, RZ, R0 ;  /* 0x000000ffff067224 */ /* 0x000fe200078e0000 */
[C---:B--2---:R-:W-:Y:S01]  /*d5e0*/  F2FP.F16.F32.PACK_AB R15, R72.reuse, R25 ;  /* 0x00000019480f723e */ /* 0x044fe200000000ff */
[----:B------:R-:W-:-:S04]  /*d5f0*/  FADD.FTZ R3, R72, R3 ;  /* 0x0000000348037221 */ /* 0x000fc80000010000 */
[----:B------:R4:W-:Y:S01]  /*d600*/  STSM.16.M88.4 [R18+0x6000], R12 ;  /* 0x0060000c12007844 */ /* 0x0009e20000000200 */
[----:B------:R0:W-:Y:S06]  /*d610*/  MEMBAR.ALL.CTA ;  /* 0x0000000000007992 */ /* 0x0001ec0000008000 */
[----:B0-----:R-:W0:Y:S02]  /*d620*/  FENCE.VIEW.ASYNC.S ;  /* 0x00000000000073c6 */ /* 0x001e240000000000 */
[----:B0-----:R-:W-:Y:S01]  /*d630*/  NOP ;  /* 0x0000000000007918 */ /* 0x001fe20000000000 */
[----:B------:R-:W-:Y:S05]  /*d640*/  @P2 BRA `(.L_x_11065) ;  /* 0xffffffcc00d42947 */ /* 0x000fea000383ffff */
.L_x_11048:
[----:B------:R-:W-:Y:S06]  /*d650*/  BAR.ARV 0x8, 0x200 ;  /* 0x0208000000007b1d */ /* 0x000fec0000002000 */
[----:B------:R-:W-:Y:S05]  /*d660*/  @!P0 BRA `(.L_x_11066) ;  /* 0x0000000000048947 */ /* 0x000fea0003800000 */
[----:B------:R-:W-:Y:S01]  /*d670*/  BPT.TRAP 0x1 ;  /* 0x000000040000795c */ /* 0x000fe20000300000 */
.L_x_11066:
[----:B------:R-:W-:Y:S01]  /*d680*/  ULEA UR9, UR46, UR42, 0x3 ;  /* 0x0000002a2e097291 */ /* 0x000fe2000f8e183f */
[----:B------:R-:W-:-:S05]  /*d690*/  IMAD.U32 R2, RZ, RZ, UR49 ;  /* 0x00000031ff027e24 */ /* 0x000fca000f8e00ff */
[----:B------:R-:W-:-:S04]  /*d6a0*/  SHF.L.U32 R2, R2, 0x1f, RZ ;  /* 0x0000001f02027819 */ /* 0x000fc800000006ff */
[----:B------:R0:W1:Y:S01]  /*d6b0*/  SYNCS.PHASECHK.TRANS64.TRYWAIT P2, [UR9+0x2d850], R2 ;  /* 0x02d85002ff0075a7 */ /* 0x0000620008040149 */
[----:B------:R-:W-:Y:S05]  /*d6c0*/  @!P0 BRA `(.L_x_11067) ;  /* 0x0000000000048947 */ /* 0x000fea0003800000 */
[----:B------:R-:W-:Y:S01]  /*d6d0*/  BPT.TRAP 0x1 ;  /* 0x000000040000795c */ /* 0x000fe20000300000 */
.L_x_11067:
[----:B-1----:R-:W-:Y:S05]  /*d6e0*/  @P2 BRA `(.L_x_11068) ;  /* 0x0000000000082947 */ /* 0x002fea0003800000 */
[----:B------:R-:W1:Y:S02]  /*d6f0*/  SYNCS.PHASECHK.TRANS64.TRYWAIT P0, [UR9+0x2d850], R2 ;  /* 0x02d85002ff0075a7 */ /* 0x000e640008000149 */
[----:B-1----:R-:W-:Y:S05]  /*d700*/  @!P0 BRA `(.L_x_11069) ;  /* 0x0000008c00e08947 */ /* 0x002fea0003800000 */
.L_x_11068:
[----:B------:R-:W-:Y:S01]  /*d710*/  UIADD3 UR42, UR42, 0x400, URZ ;  /* 0x000004002a2a7890 */ /* 0x000fe2000fffe03f */
[----:B------:R-:W-:Y:S01]  /*d720*/  WARPGROUP.ARRIVE ;  /* 0x00000000000079c5 */ /* 0x000fe20000000000 */
[----:B------:R-:W-:Y:S01]  /*d730*/  ULOP3.LUT UR43, UR43, 0x10000, URZ, 0xfc, !UPT ;  /* 0x000100002b2b7892 */ /* 0x000fe2000f8efc3f */
[----:B-1----:R-:W1:Y:S01]  /*d740*/  SHFL.BFLY PT, R7, R4, 0x2, 0x1f ;  /* 0x0c401f0004077f89 */ /* 0x002e6200000e0000 */
[----:B------:R-:W-:Y:S01]  /*d750*/  USHF.R.U32.HI UR42, URZ, 0x4, UR42 ;  /* 0x000000043f2a7899 */ /* 0x000fe2000801162a */
[----:B--2-4-:R-:W-:Y:S01]  /*d760*/  IMAD.U32 R13, RZ, RZ, UR33 ;  /* 0x00000021ff0d7e24 */ /* 0x014fe2000f8e00ff */
[----:B------:R-:W-:Y:S01]  /*d770*/  UMOV UR5, 0x40000040 ;  /* 0x4000004000057882 */ /* 0x000fe20000000000 */
[----:B------:R-:W-:Y:S01]  /*d780*/  UMOV UR7, 0x80000020 ;  /* 0x8000002000077882 */ /* 0x000fe20000000000 */
[----:B------:R-:W-:Y:S01]  /*d790*/  ULOP3.LUT UR42, UR42, 0x3fff, URZ, 0xc0, !UPT ;  /* 0x00003fff2a2a7892 */ /* 0x000fe2000f8ec03f */
[----:B0-----:R-:W0:Y:S01]  /*d7a0*/  SHFL.BFLY PT, R2, R3, 0x2, 0x1f ;  /* 0x0c401f0003027f89 */ /* 0x001e2200000e0000 */
[----:B------:R-:W-:Y:S01]  /*d7b0*/  UMOV UR4, UR43 ;  /* 0x0000002b00047c82 */ /* 0x000fe20008000000 */
[----:B------:R-:W-:-:S02]  /*d7c0*/  UIADD3 UR47, UR47, 0x1, URZ ;  /* 0x000000012f2f7890 */ /* 0x000fc4000fffe03f */
[----:B------:R-:W-:-:S04]  /*d7d0*/  ULOP3.LUT UR8, UR42, 0x2000000, URZ, 0xfc, !UPT ;  /* 0x020000002a087892 */ /* 0x000fc8000f8efc3f */
        /* <DEDUP_REMOVED lines=8> */
[----:B------:R-:W-:Y:S01]  /*d860*/  IMAD.MOV.U32 R4, RZ, RZ, RZ ;  /* 0x000000ffff047224 */ /* 0x000fe200078e00ff */
[----:B------:R-:W-:Y:S01]  /*d870*/  UMOV UR5, 0x40000040 ;  /* 0x4000004000057882 */ /* 0x000fe20000000000 */
[----:B------:R-:W-:Y:S01]  /*d880*/  UMOV UR7, 0x80000020 ;  /* 0x8000002000077882 */ /* 0x000fe20000000000 */
[----:B0-----:R-:W-:Y:S01]  /*d890*/  FADD.FTZ R6, R2, R3 ;  /* 0x0000000302067221 */ /* 0x001fe20000010000 */
[----:B------:R-:W-:Y:S01]  /*d8a0*/  IMAD.MOV.U32 R3, RZ, RZ, -0x800000 ;  /* 0xff800000ff037424 */ /* 0x000fe200078e00ff */
[----:B------:R-:W0:Y:S01]  /*d8b0*/  SHFL.BFLY PT, R2, R7, 0x1, 0x1f ;  /* 0x0c201f0007027f89 */ /* 0x000e2200000e0000 */
[----:B------:R-:W-:-:S03]  /*d8c0*/  USEL UR46, UR46, URZ, UP0 ;  /* 0x0000003f2e2e7287 */ /* 0x000fc60008000000 */
[----:B------:R-:W1:Y:S01]  /*d8d0*/  SHFL.BFLY PT, R9, R6, 0x1, 0x1f ;  /* 0x0c201f0006097f89 */ /* 0x000e6200000e0000 */
[----:B0-----:R-:W-:Y:S01]  /*d8e0*/  FADD.FTZ R11, R7, R2 ;  /* 0x00000002070b7221 */ /* 0x001fe20000010000 */
[----:B------:R-:W-:Y:S02]  /*d8f0*/  IMAD.U32 R7, RZ, RZ, UR33 ;  /* 0x00000021ff077e24 */ /* 0x000fe4000f8e00ff */
[----:B------:R-:W-:Y:S02]  /*d900*/  IMAD.MOV.U32 R2, RZ, RZ, -0x800000 ;  /* 0xff800000ff027424 */ /* 0x000fe400078e00ff */
[----:B-1----:R-:W-:Y:S01]  /*d910*/  FADD.FTZ R12, R6, R9 ;  /* 0x00000009060c7221 */ /* 0x002fe20000010000 */
[----:B------:R-:W-:Y:S01]  /*d920*/  FSETP.NE.FTZ.AND P0, PT, R11, RZ, PT ;  /* 0x000000ff0b00720b */ /* 0x000fe20003f15000 */
[----:B------:R-:W-:Y:S02]  /*d930*/  IMAD.U32 R6, RZ, RZ, UR9 ;  /* 0x00000009ff067e24 */ /* 0x000fe4000f8e00ff */
[----:B------:R-:W-:Y:S01]  /*d940*/  IMAD.MOV.U32 R9, RZ, RZ, RZ ;  /* 0x000000ffff097224 */ /* 0x000fe200078e00ff */
[----:B------:R-:W-:Y:S01]  /*d950*/  FSETP.NE.FTZ.AND P2, PT, R12, RZ, PT ;  /* 0x000000ff0c00720b */ /* 0x000fe20003f55000 */
[----:B------:R-:W-:-:S05]  /*d960*/  @!P1 VIADD R6, R6, 0x2d860 ;  /* 0x0002d86006069836 */ /* 0x000fca0000000000 */
[----:B------:R-:W-:-:S03]  /*d970*/  @!P1 PRMT R6, RZ, 0x654, R6 ;  /* 0x00000654ff069816 */ /* 0x000fc60000000006 */
[----:B------:R-:W0:Y:S01]  /*d980*/  @P0 MUFU.LG2 R8, R11 ;  /* 0x0000000b00080308 */ /* 0x000e220000000c00 */
[----:B------:R-:W-:-:S07]  /*d990*/  @P0 FMUL.FTZ R7, R7, 0.69314718246459960938 ;  /* 0x3f31721807070820 */ /* 0x000fce0000410000 */
[----:B------:R-:W1:Y:S08]  /*d9a0*/  @P2 MUFU.LG2 R10, R12 ;  /* 0x0000000c000a2308 */ /* 0x000e700000000c00 */
[----:B------:R2:W3:Y:S01]  /*d9b0*/  @P0 MUFU.RCP R4, R11 ;  /* 0x0000000b00040308 */ /* 0x0004e20000001000 */
[----:B0-----:R-:W-:-:S04]  /*d9c0*/  @P0 FMUL.FTZ R8, R8, 0.69314718246459960938 ;  /* 0x3f31721808080820 */ /* 0x001fc80000410000 */
[----:B------:R-:W-:Y:S01]  /*d9d0*/  @P0 FFMA.FTZ R3, R7, R0, R8 ;  /* 0x0000000007030223 */ /* 0x000fe20000010008 */
[----:B------:R-:W-:Y:S02]  /*d9e0*/  PLOP3.LUT P0, PT, PT, PT, PT, 0x8, 0x0 ;  /* 0x000000000000781c */ /* 0x000fe40003f0e170 */
[----:B------:R-:W0:Y:S01]  /*d9f0*/  @P2 MUFU.RCP R9, R12 ;  /* 0x0000000c00092308 */ /* 0x000e220000001000 */
[----:B--2---:R-:W-:Y:S01]  /*da00*/  @P2 FMUL.FTZ R11, R13, 0.69314718246459960938 ;  /* 0x3f3172180d0b2820 */ /* 0x004fe20000410000 */
        /* <DEDUP_REMOVED lines=99> */
.L_x_10999:
[----:B------:R-:W0:Y:S08]  /*e040*/  S2UR UR4, SR_CgaCtaId ;  /* 0x00000000000479c3 */ /* 0x000e300000008800 */
[----:B------:R-:W-:Y:S06]  /*e050*/  BAR.SYNC.DEFER_BLOCKING 0x5, 0x200 ;  /* 0x0148000000007b1d */ /* 0x000fec0000010000 */
[----:B------:R-:W-:Y:S01]  /*e060*/  UMOV UR42, 0x400 ;  /* 0x00000400002a7882 */ /* 0x000fe20000000000 */
[----:B------:R-:W-:Y:S01]  /*e070*/  BSSY B0, `(.L_x_11070) ;  /* 0x00001b8000007945 */ /* 0x000fe20003800000 */
[----:B0-----:R-:W-:-:S09]  /*e080*/  ULEA UR42, UR4, UR42, 0x18 ;  /* 0x0000002a042a7291 */ /* 0x001fd2000f8ec03f */
[----:B------:R-:W0:Y:S02]  /*e090*/  LDS.128 R4, [UR42+0x2d8d0] ;  /* 0x02d8d02aff047984 */ /* 0x000e240008000c00 */
[----:B0-----:R-:W-:Y:S02]  /*e0a0*/  R2UR UR5, R5 ;  /* 0x00000000050572ca */ /* 0x001fe400000e0000 */
[----:B------:R-:W-:Y:S02]  /*e0b0*/  R2UR UR7, R6 ;  /* 0x00000000060772ca */ /* 0x000fe400000e0000 */
[----:B------:R-:W-:Y:S01]  /*e0c0*/  R2UR UR6, R7 ;  /* 0x00000000070672ca */ /* 0x000fe200000e0000 */
[----:B------:R-:W-:Y:S06]  /*e0d0*/  BAR.ARV 0x4, 0x200 ;  /* 0x0108000000007b1d */ /* 0x000fec0000002000 */
[----:B------:R-:W-:Y:S08]  /*e0e0*/  @P0 BRA `(.L_x_11071) ;  /* 0x0000001000480947 */ /* 0x000ff00003800000 */
[----:B------:R-:W0:Y:S08]  /*e0f0*/  S2UR UR4, SR_SWINHI ;  /* 0x00000000000479c3 */ /* 0x000e300000002f00 */
[----:B------:R-:W-:Y:S01]  /*e100*/  BAR.SYNC.DEFER_BLOCKING 0x1, 0x180 ;  /* 0x0046000000007b1d */ /* 0x000fe20000010000 */
[----:B------:R-:W-:Y:S02]  /*e110*/  F2FP.F16.F32.PACK_AB R6, R93, R92 ;  /* 0x0000005c5d06723e */ /* 0x000fe400000000ff */
[----:B------:R-:W-:-:S02]  /*e120*/  F2FP.F16.F32.PACK_AB R26, R125, R26 ;  /* 0x0000001a7d1a723e */ /* 0x000fc400000000ff */
[----:B------:R-:W-:-:S03]  /*e130*/  F2FP.F16.F32.PACK_AB R27, R27, R126 ;  /* 0x0000007e1b1b723e */ /* 0x000fc600000000ff */
[----:B------:R-:W1:Y:S01]  /*e140*/  LDC R41, c[0x0][0xbe8] ;  /* 0x0002fa00ff297b82 */ /* 0x000e620000000800 */
[----:B------:R-:W-:Y:S01]  /*e150*/  UMOV UR8, UR42 ;  /* 0x0000002a00087c82 */ /* 0x000fe20008000000 */
[----:B0-----:R-:W-:Y:S01]  /*e160*/  UMOV UR9, UR4 ;  /* 0x0000000400097c82 */ /* 0x001fe20008000000 */
[----:B------:R-:W-:Y:S02]  /*e170*/  IMAD.U32 R20, RZ, RZ, UR8 ;  /* 0x00000008ff147e24 */ /* 0x000fe4000f8e00ff */
[----:B------:R-:W-:Y:S01]  /*e180*/  IMAD.U32 R21, RZ, RZ, UR9 ;  /* 0x00000009ff157e24 */ /* 0x000fe2000f8e00ff */
[----:B------:R-:W-:Y:S02]  /*e190*/  ULDC.64 UR8, c[0x0][0xc00] ;  /* 0x0003000000087ab9 */ /* 0x000fe40000000a00 */
[----:B------:R-:W-:Y:S01]  /*e1a0*/  UISETP.NE.U32.AND UP0, UPT, UR8, URZ, UPT ;  /* 0x0000003f0800728c */ /* 0x000fe2000bf05070 */
[----:B------:R-:W-:-:S03]  /*e1b0*/  IMAD.WIDE R4, R145, 0x2, R20 ;  /* 0x0000000291047825 */ /* 0x000fc600078e0214 */
[----:B------:R-:W-:Y:S01]  /*e1c0*/  UISETP.NE.AND.EX UP0, UPT, UR9, URZ, UPT, UP0 ;  /* 0x0000003f0900728c */ /* 0x000fe2000bf05300 */
[C---:B------:R-:W-:Y:S02]  /*e1d0*/  LOP3.LUT R7, R4.reuse, 0x180, RZ, 0xc0, !PT ;  /* 0x0000018004077812 */ /* 0x040fe400078ec0ff */
[----:B------:R-:W-:Y:S01]  /*e1e0*/  ULDC.64 UR8, c[0x0][0xc00] ;  /* 0x0003000000087ab9 */ /* 0x000fe20000000a00 */
[C---:B------:R-:W-:Y:S01]  /*e1f0*/  IADD3 R9, P0, R4.reuse, 0x6020, RZ ;  /* 0x0000602004097810 */ /* 0x040fe20007f1e0ff */
[----:B------:R-:W-:Y:S01]  /*e200*/  UIMAD.WIDE UR8, UR40, 0x4, UR8 ;  /* 0x00000004280878a5 */ /* 0x000fe2000f8e0208 */
[----:B------:R-:W-:Y:S02]  /*e210*/  SHF.R.U64 R7, R7, 0x3, RZ ;  /* 0x0000000307077819 */ /* 0x000fe400000012ff */
[C---:B------:R-:W-:Y:S02]  /*e220*/  IADD3 R11, P1, R4.reuse, 0x6000, RZ ;  /* 0x00006000040b7810 */ /* 0x040fe40007f3e0ff */
[----:B------:R-:W-:-:S02]  /*e230*/  IADD3 R33, P2, R4, 0x3020, RZ ;  /* 0x0000302004217810 */ /* 0x000fc40007f5e0ff */
[C---:B------:R-:W-:Y:S02]  /*e240*/  IADD3 R31, P3, R4.reuse, 0x3000, RZ ;  /* 0x00003000041f7810 */ /* 0x040fe40007f7e0ff */
[----:B------:R-:W-:Y:S01]  /*e250*/  IADD3 R29, P4, R4, 0x20, RZ ;  /* 0x00000020041d7810 */ /* 0x000fe20007f9e0ff */
[--C-:B------:R-:W-:Y:S01]  /*e260*/  IMAD.X R13, RZ, RZ, R5.reuse, P2 ;  /* 0x000000ffff0d7224 */ /* 0x100fe200010e0605 */
[----:B------:R-:W-:Y:S01]  /*e270*/  LOP3.LUT R4, R7, R4, RZ, 0x3c, !PT ;  /* 0x0000000407047212 */ /* 0x000fe200078e3cff */
[--C-:B------:R-:W-:Y:S01]  /*e280*/  IMAD.X R15, RZ, RZ, R5.reuse, P3 ;  /* 0x000000ffff0f7224 */ /* 0x100fe200018e0605 */
[----:B------:R-:W-:Y:S01]  /*e290*/  LOP3.LUT R8, R9, 0x180, RZ, 0xc0, !PT ;  /* 0x0000018009087812 */ /* 0x000fe200078ec0ff */
[----:B------:R-:W-:Y:S01]  /*e2a0*/  IMAD.X R25, RZ, RZ, R5, P4 ;  /* 0x000000ffff197224 */ /* 0x000fe200020e0605 */
[----:B------:R-:W-:Y:S02]  /*e2b0*/  LOP3.LUT R10, R11, 0x180, RZ, 0xc0, !PT ;  /* 0x000001800b0a7812 */ /* 0x000fe400078ec0ff */
[----:B------:R-:W-:-:S02]  /*e2c0*/  MOV R28, R4 ;  /* 0x00000004001c7202 */ /* 0x000fc40000000f00 */
[----:B------:R-:W-:Y:S02]  /*e2d0*/  F2FP.F16.F32.PACK_AB R4, R89, R0 ;  /* 0x000000005904723e */ /* 0x000fe400000000ff */
[----:B------:R-:W-:Y:S02]  /*e2e0*/  LOP3.LUT R0, R29, 0x180, RZ, 0xc0, !PT ;  /* 0x000001801d007812 */ /* 0x000fe400078ec0ff */
[----:B------:R-:W-:Y:S02]  /*e2f0*/  SHF.R.U64 R8, R8, 0x3, RZ ;  /* 0x0000000308087819 */ /* 0x000fe400000012ff */
[----:B------:R-:W-:Y:S02]  /*e300*/  SHF.R.U64 R10, R10, 0x3, RZ ;  /* 0x000000030a0a7819 */ /* 0x000fe400000012ff */
[----:B------:R-:W-:Y:S02]  /*e310*/  LOP3.LUT R14, R31, 0x180, RZ, 0xc0, !PT ;  /* 0x000001801f0e7812 */ /* 0x000fe400078ec0ff */
[----:B------:R-:W-:-:S02]  /*e320*/  LOP3.LUT R12, R33, 0x180, RZ, 0xc0, !PT ;  /* 0x00000180210c7812 */ /* 0x000fc400078ec0ff */
[----:B------:R-:W-:Y:S02]  /*e330*/  SHF.R.U64 R0, R0, 0x3, RZ ;  /* 0x0000000300007819 */ /* 0x000fe400000012ff */
[----:B------:R-:W-:Y:S01]  /*e340*/  LOP3.LUT R8, R8, R9, RZ, 0x3c, !PT ;  /* 0x0000000908087212 */ /* 0x000fe200078e3cff */
[--C-:B------:R-:W-:Y:S01]  /*e350*/  IMAD.X R9, RZ, RZ, R5.reuse, P0 ;  /* 0x000000ffff097224 */ /* 0x100fe200000e0605 */
[----:B------:R-:W-:Y:S01]  /*e360*/  LOP3.LUT R10, R10, R11, RZ, 0x3c, !PT ;  /* 0x0000000b0a0a7212 */ /* 0x000fe200078e3cff */
[----:B------:R-:W-:Y:S01]  /*e370*/  IMAD.X R11, RZ, RZ, R5, P1 ;  /* 0x000000ffff0b7224 */ /* 0x000fe200008e0605 */
[----:B------:R-:W-:Y:S02]  /*e380*/  SHF.R.U64 R14, R14, 0x3, RZ ;  /* 0x000000030e0e7819 */ /* 0x000fe400000012ff */
[----:B------:R-:W-:Y:S02]  /*e390*/  SHF.R.U64 R12, R12, 0x3, RZ ;  /* 0x000000030c0c7819 */ /* 0x000fe400000012ff */
[----:B------:R-:W-:Y:S01]  /*e3a0*/  LOP3.LUT R24, R0, R29, RZ, 0x3c, !PT ;  /* 0x0000001d00187212 */ /* 0x000fe200078e3cff */
[----:B------:R-:W-:Y:S01]  /*e3b0*/  IMAD.U32 R29, RZ, RZ, UR9 ;  /* 0x00000009ff1d7e24 */ /* 0x000fe2000f8e00ff */
[----:B------:R-:W-:-:S02]  /*e3c0*/  F2FP.F16.F32.PACK_AB R5, R91, R90 ;  /* 0x0000005a5b05723e */ /* 0x000fc400000000ff */
[----:B------:R-:W-:Y:S02]  /*e3d0*/  F2FP.F16.F32.PACK_AB R7, R95, R94 ;  /* 0x0000005e5f07723e */ /* 0x000fe400000000ff */
[----:B------:R-:W-:Y:S02]  /*e3e0*/  LOP3.LUT R14, R14, R31, RZ, 0x3c, !PT ;  /* 0x0000001f0e0e7212 */ /* 0x000fe400078e3cff */
[----:B------:R-:W-:Y:S01]  /*e3f0*/  MOV R30, R8 ;  /* 0x00000008001e7202 */ /* 0x000fe20000000f00 */
[----:B------:R0:W-:Y:S01]  /*e400*/  STSM.16.M88.4 [R28], R4 ;  /* 0x000000041c007844 */ /* 0x0001e20000000200 */
[----:B------:R-:W-:Y:S02]  /*e410*/  MOV R31, R10 ;  /* 0x0000000a001f7202 */ /* 0x000fe40000000f00 */
[----:B------:R-:W-:Y:S02]  /*e420*/  LOP3.LUT R12, R12, R33, RZ, 0x3c, !PT ;  /* 0x000000210c0c7212 */ /* 0x000fe400078e3cff */
[----:B------:R-:W-:-:S02]  /*e430*/  MOV R25, R24 ;  /* 0x0000001800197202 */ /* 0x000fc40000000f00 */
[----:B------:R-:W-:Y:S02]  /*e440*/  F2FP.F16.F32.PACK_AB R8, R97, R96 ;  /* 0x000000606108723e */ /* 0x000fe400000000ff */
[----:B------:R-:W-:Y:S02]  /*e450*/  F2FP.F16.F32.PACK_AB R9, R99, R98 ;  /* 0x000000626309723e */ /* 0x000fe400000000ff */
[----:B------:R-:W-:Y:S02]  /*e460*/  F2FP.F16.F32.PACK_AB R10, R101, R100 ;  /* 0x00000064650a723e */ /* 0x000fe400000000ff */
[----:B------:R-:W-:Y:S02]  /*e470*/  F2FP.F16.F32.PACK_AB R11, R103, R102 ;  /* 0x00000066670b723e */ /* 0x000fe400000000ff */
[----:B------:R-:W-:Y:S01]  /*e480*/  MOV R32, R12 ;  /* 0x0000000c00207202 */ /* 0x000fe20000000f00 */
[----:B0-----:R-:W-:Y:S01]  /*e490*/  IMAD.U32 R28, RZ, RZ, UR8 ;  /* 0x00000008ff1c7e24 */ /* 0x001fe2000f8e00ff */
[----:B------:R-:W-:Y:S01]  /*e4a0*/  MOV R33, R14 ;  /* 0x0000000e00217202 */ /* 0x000fe20000000f00 */
[----:B------:R0:W-:Y:S01]  /*e4b0*/  STSM.16.M88.4 [R25], R8 ;  /* 0x0000000819007844 */ /* 0x0001e20000000200 */
[----:B------:R-:W-:Y:S01]  /*e4c0*/  F2FP.F16.F32.PACK_AB R4, R105, R104 ;  /* 0x000000686904723e */ /* 0x000fe200000000ff */
[----:B------:R-:W-:Y:S01]  /*e4d0*/  ULDC.64 UR8, c[0x0][0xc08] ;  /* 0x0003020000087ab9 */ /* 0x000fe20000000a00 */
[----:B------:R-:W-:-:S02]  /*e4e0*/  F2FP.F16.F32.PACK_AB R5, R107, R106 ;  /* 0x0000006a6b05723e */ /* 0x000fc400000000ff */
        /* <DEDUP_REMOVED lines=8> */
[----:B0-----:R-:W-:Y:S01]  /*e570*/  F2FP.F16.F32.PACK_AB R25, R123, R122 ;  /* 0x0000007a7b19723e */ /* 0x001fe200000000ff */
[----:B------:R-:W-:Y:S01]  /*e580*/  STSM.16.M88.4 [R32], R12 ;  /* 0x0000000c20007844 */ /* 0x000fe20000000200 */
[----:B------:R-:W-:Y:S02]  /*e590*/  F2FP.F16.F32.PACK_AB R8, R129, R128 ;  /* 0x000000808108723e */ /* 0x000fe400000000ff */
[----:B------:R-:W-:Y:S01]  /*e5a0*/  F2FP.F16.F32.PACK_AB R9, R131, R130 ;  /* 0x000000828309723e */ /* 0x000fe200000000ff */
[----:B------:R-:W-:Y:S01]  /*e5b0*/  STSM.16.M88.4 [R31], R24 ;  /* 0x000000181f007844 */ /* 0x000fe20000000200 */
[----:B------:R-:W-:Y:S02]  /*e5c0*/  F2FP.F16.F32.PACK_AB R10, R133, R132 ;  /* 0x00000084850a723e */ /* 0x000fe400000000ff */
[----:B------:R-:W-:-:S02]  /*e5d0*/  F2FP.F16.F32.PACK_AB R11, R135, R134 ;  /* 0x00000086870b723e */ /* 0x000fc400000000ff */
[----:B------:R-:W-:-:S03]  /*e5e0*/  PLOP3.LUT P0, PT, PT, PT, UP0, 0x80, 0x0 ;  /* 0x000000000000781c */ /* 0x000fc60003f0f008 */
[----:B------:R0:W-:Y:S01]  /*e5f0*/  STSM.16.M88.4 [R30], R8 ;  /* 0x000000081e007844 */ /* 0x0001e20000000200 */
[----:B------:R-:W-:Y:S09]  /*e600*/  BAR.SYNC.DEFER_BLOCKING 0x1, 0x180 ;  /* 0x0046000000007b1d */ /* 0x000ff20000010000 */
[----:B------:R-:W3:Y:S01]  /*e610*/  @P0 LDG.E R0, desc[UR50][R28.64] ;  /* 0x000000321c000981 */ /* 0x000ee2000c1e1900 */
[----:B------:R-:W-:Y:S01]  /*e620*/  UISETP.NE.U32.AND UP1, UPT, UR8, URZ, UPT ;  /* 0x0000003f0800728c */ /* 0x000fe2000bf25070 */
[----:B-1----:R-:W-:Y:S01]  /*e630*/  ISETP.NE.AND P1, PT, R41, 0x1, PT ;  /* 0x000000012900780c */ /* 0x002fe20003f25270 */
[----:B------:R-:W-:Y:S01]  /*e640*/  ULDC UR10, c[0x0][0xa88] ;  /* 0x0002a200000a7ab9 */ /* 0x000fe20000000800 */
[----:B------:R-:W-:Y:S01]  /*e650*/  UMOV UR4, URZ ;  /* 0x0000003f00047c82 */ /* 0x000fe20008000000 */
[----:B------:R-:W-:-:S06]  /*e660*/  UISETP.NE.AND.EX UP1, UPT, UR9, URZ, UPT, UP1 ;  /* 0x0000003f0900728c */ /* 0x000fcc000bf25310 */
[----:B------:R-:W-:-:S04]  /*e670*/  PLOP3.LUT P2, PT, PT, PT, UP1, 0x80, 0x0 ;  /* 0x000000000000781c */ /* 0x000fc80003f4f018 */
[----:B--2---:R-:W1:Y:S01]  /*e680*/  @P1 LDC R5, c[0x0][0xbec] ;  /* 0x0002fb00ff051b82 */ /* 0x004e620000000800 */
[----:B------:R-:W-:Y:S02]  /*e690*/  @UP1 ULDC.64 UR8, c[0x0][0xc08] ;  /* 0x0003020000081ab9 */ /* 0x000fe40000000a00 */
[----:B------:R-:W-:-:S05]  /*e6a0*/  @UP1 UIMAD.WIDE UR8, UR40, 0x4, UR8 ;  /* 0x00000004280818a5 */ /* 0x000fca000f8e0208 */
[----:B------:R-:W2:Y:S01]  /*e6b0*/  @P1 LDC R6, c[0x0][0xbf0] ;  /* 0x0002fc00ff061b82 */ /* 0x000ea20000000800 */
[----:B0-----:R-:W-:Y:S02]  /*e6c0*/  IMAD.U32 R8, RZ, RZ, UR8 ;  /* 0x00000008ff087e24 */ /* 0x001fe4000f8e00ff */
[----:B------:R-:W-:Y:S01]  /*e6d0*/  IMAD.U32 R9, RZ, RZ, UR9 ;  /* 0x00000009ff097e24 */ /* 0x000fe2000f8e00ff */
[----:B---3--:R-:W-:Y:S01]  /*e6e0*/  @P0 R2UR UR4, R0 ;  /* 0x00000000000402ca */ /* 0x008fe200000e0000 */
[----:B------:R-:W-:-:S06]  /*e6f0*/  IMAD.U32 R0, RZ, RZ, UR10 ;  /* 0x0000000aff007e24 */ /* 0x000fcc000f8e00ff */
[----:B------:R0:W5:Y:S01]  /*e700*/  @P2 LDG.E R0, desc[UR50][R8.64] ;  /* 0x0000003208002981 */ /* 0x000162000c1e1900 */
[----:B-12---:R-:W-:Y:S07]  /*e710*/  @P2 BRA `(.L_x_11072) ;  /* 0x0000000000102947 */ /* 0x006fee0003800000 */
[----:B------:R-:W-:Y:S05]  /*e720*/  @!P0 BRA `(.L_x_11072) ;  /* 0x00000000000c8947 */ /* 0x000fea0003800000 */
[----:B------:R-:W2:Y:S04]  /*e730*/  LDG.E R7, desc[UR50][R28.64] ;  /* 0x000000321c077981 */ /* 0x000ea8000c1e1900 */
[----:B-----5:R-:W2:Y:S02]  /*e740*/  LDG.E R0, desc[UR50][R28.64+0x4] ;  /* 0x000004321c007981 */ /* 0x020ea4000c1e1900 */
[----:B--2---:R-:W-:-:S07]  /*e750*/  IMAD.IADD R0, R0, 0x1, -R7 ;  /* 0x0000000100007824 */ /* 0x004fce00078e0a07 */
.L_x_11072:
[----:B0-----:R-:W-:Y:S01]  /*e760*/  VIADD R8, R136, UR39 ;  /* 0x0000002788087c36 */ /* 0x001fe20008000000 */
[----:B------:R-:W-:Y:S01]  /*e770*/  USHF.R.S32.HI UR9, URZ, 0x1f, UR4 ;  /* 0x0000001f3f097899 */ /* 0x000fe20008011404 */
[----:B-----5:R-:W-:Y:S01]  /*e780*/  IMAD R43, R0, R41, RZ ;  /* 0x00000029002b7224 */ /* 0x020fe200078e02ff */
[----:B------:R-:W-:Y:S01]  /*e790*/  USHF.R.S32.HI UR16, URZ, 0x1f, UR41 ;  /* 0x0000001f3f107899 */ /* 0x000fe20008011429 */
[----:B------:R-:W-:Y:S01]  /*e7a0*/  @P1 IMAD.HI.U32 R5, R8, R5, RZ ;  /* 0x0000000508051227 */ /* 0x000fe200078e00ff */
[----:B------:R-:W-:Y:S01]  /*e7b0*/  ULDC.64 UR14, c[0x0][0xb90] ;  /* 0x0002e400000e7ab9 */ /* 0x000fe20000000a00 */
[----:B------:R-:W-:Y:S01]  /*e7c0*/  UMOV UR8, UR4 ;  /* 0x0000000400087c82 */ /* 0x000fe20008000000 */
[----:B------:R-:W-:Y:S01]  /*e7d0*/  UIMAD UR12, UR16, UR14, URZ ;  /* 0x0000000e100c72a4 */ /* 0x000fe2000f8e023f */
[----:B------:R-:W-:Y:S01]  /*e7e0*/  IMAD.MOV.U32 R4, RZ, RZ, R8 ;  /* 0x000000ffff047224 */ /* 0x000fe200078e0008 */
[----:B------:R-:W-:Y:S01]  /*e7f0*/  UIMAD.WIDE.U32 UR10, UR41, UR14, UR8 ;  /* 0x0000000e290a72a5 */ /* 0x000fe2000f8e0008 */
[----:B------:R-:W-:Y:S01]  /*e800*/  @P1 SHF.R.U32.HI R4, RZ, R6, R5 ;  /* 0x00000006ff041219 */ /* 0x000fe20000011605 */
[----:B------:R-:W-:Y:S01]  /*e810*/  USHF.R.S32.HI UR8, URZ, 0x1f, UR40 ;  /* 0x0000001f3f087899 */ /* 0x000fe20008011428 */
[----:B------:R-:W-:Y:S01]  /*e820*/  IMAD R5, R141, 0x20, R137 ;  /* 0x000000208d057824 */ /* 0x000fe200078e0289 */
[----:B------:R-:W-:Y:S01]  /*e830*/  UIMAD UR12, UR41, UR15, UR12 ;  /* 0x0000000f290c72a4 */ /* 0x000fe2000f8e020c */
[----:B------:R-:W0:Y:S01]  /*e840*/  @P1 LDC R45, c[0x0][0xbec] ;  /* 0x0002fb00ff2d1b82 */ /* 0x000e220000000800 */
[----:B------:R-:W-:Y:S01]  /*e850*/  USEL UR18, UR8, URZ, !UP0 ;  /* 0x0000003f08127287 */ /* 0x000fe2000c000000 */
[----:B------:R-:W-:Y:S01]  /*e860*/  IMAD.MOV R6, RZ, RZ, -R4 ;  /* 0x000000ffff067224 */ /* 0x000fe200078e0a04 */
[----:B------:R-:W-:Y:S01]  /*e870*/  ULDC.64 UR14, c[0x0][0xb98] ;  /* 0x0002e600000e7ab9 */ /* 0x000fe20000000a00 */
[----:B------:R-:W-:Y:S01]  /*e880*/  USEL UR17, UR40, URZ, !UP0 ;  /* 0x0000003f28117287 */ /* 0x000fe2000c000000 */
[----:B------:R-:W-:Y:S01]  /*e890*/  IMAD.WIDE R20, R5, 0x2, R20 ;  /* 0x0000000205147825 */ /* 0x000fe200078e0214 */
[----:B------:R-:W-:-:S02]  /*e8a0*/  UIMAD UR8, UR18, UR14, URZ ;  /* 0x0000000e120872a4 */ /* 0x000fc4000f8e023f */
[----:B------:R-:W-:Y:S01]  /*e8b0*/  UIADD3 UR11, UR11, UR12, URZ ;  /* 0x0000000c0b0b7290 */ /* 0x000fe2000fffe03f */
[----:B------:R-:W-:Y:S01]  /*e8c0*/  IMAD R7, R41, R6, R8 ;  /* 0x0000000629077224 */ /* 0x000fe200078e0208 */
[----:B------:R-:W-:Y:S01]  /*e8d0*/  UIMAD UR8, UR17, UR15, UR8 ;  /* 0x0000000f110872a4 */ /* 0x000fe2000f8e0208 */
[----:B------:R-:W-:Y:S01]  /*e8e0*/  IADD3 R9, P2, R20, 0x1800, RZ ;  /* 0x0000180014097810 */ /* 0x000fe20007f5e0ff */
[----:B------:R-:W-:Y:S01]  /*e8f0*/  UIMAD.WIDE.U32 UR10, UR17, UR14, UR10 ;  /* 0x0000000e110a72a5 */ /* 0x000fe2000f8e000a */
[----:B------:R-:W-:Y:S01]  /*e900*/  SHF.R.S32.HI R6, RZ, 0x1f, R4 ;  /* 0x0000001fff067819 */ /* 0x000fe20000011404 */
[----:B------:R-:W-:Y:S01]  /*e910*/  ULDC.64 UR12, c[0x0][0xb88] ;  /* 0x0002e200000c7ab9 */ /* 0x000fe20000000a00 */
[----:B------:R-:W-:Y:S01]  /*e920*/  SHF.R.S32.HI R5, RZ, 0x1f, R7 ;  /* 0x0000001fff057819 */ /* 0x000fe20000011407 */
[----:B------:R-:W-:Y:S01]  /*e930*/  IMAD.U32 R11, RZ, RZ, UR8 ;  /* 0x00000008ff0b7e24 */ /* 0x000fe2000f8e00ff */
[----:B------:R-:W-:Y:S02]  /*e940*/  LOP3.LUT R8, R9, 0x180, RZ, 0xc0, !PT ;  /* 0x0000018009087812 */ /* 0x000fe400078ec0ff */
[----:B------:R-:W-:Y:S01]  /*e950*/  IADD3 R4, P0, R4, UR10, RZ ;  /* 0x0000000a04047c10 */ /* 0x000fe2000ff1e0ff */
[----:B------:R-:W-:Y:S01]  /*e960*/  IMAD R10, R5, UR12, RZ ;  /* 0x0000000c050a7c24 */ /* 0x000fe2000f8e02ff */
[----:B------:R-:W-:-:S02]  /*e970*/  SHF.R.U64 R8, R8, 0x3, RZ ;  /* 0x0000000308087819 */ /* 0x000fc400000012ff */
[----:B------:R-:W-:Y:S01]  /*e980*/  IADD3.X R5, R6, UR11, R11, P0, !PT ;  /* 0x0000000b06057c10 */ /* 0x000fe200087fe40b */
[----:B------:R-:W-:Y:S01]  /*e990*/  ULDC.64 UR10, c[0x0][0xb50] ;  /* 0x0002d400000a7ab9 */ /* 0x000fe20000000a00 */
[----:B------:R-:W-:Y:S01]  /*e9a0*/  LOP3.LUT R6, R8, R9, RZ, 0x3c, !PT ;  /* 0x0000000908067212 */ /* 0x000fe200078e3cff */
[C---:B------:R-:W-:Y:S01]  /*e9b0*/  IMAD R9, R7.reuse, UR13, R10 ;  /* 0x0000000d07097c24 */ /* 0x040fe2000f8e020a */
[C---:B------:R-:W-:Y:S01]  /*e9c0*/  IADD3 R25, P6, R20.reuse, 0x3000, RZ ;  /* 0x0000300014197810 */ /* 0x040fe20007fde0ff */
[----:B------:R-:W-:Y:S01]  /*e9d0*/  IMAD.WIDE.U32 R4, R7, UR12, R4 ;  /* 0x0000000c07047c25 */ /* 0x000fe2000f8e0004 */
[----:B------:R-:W-:Y:S01]  /*e9e0*/  ULDC.64 UR12, c[0x0][0xaa0] ;  /* 0x0002a800000c7ab9 */ /* 0x000fe20000000a00 */
[----:B------:R-:W-:Y:S02]  /*e9f0*/  IADD3 R13, P5, R20, 0x4800, RZ ;  /* 0x00004800140d7810 */ /* 0x000fe40007fbe0ff */
[----:B------:R-:W-:Y:S01]  /*ea00*/  IMAD.IADD R5, R5, 0x1, R9 ;  /* 0x0000000105057824 */ /* 0x000fe200078e0209 */
[----:B------:R-:W-:Y:S01]  /*ea10*/  LEA R8, P0, R4, UR10, 0x2 ;  /* 0x0000000a04087c11 */ /* 0x000fe2000f8010ff */
[----:B------:R-:W-:Y:S01]  /*ea20*/  VIADD R10, R144, UR39 ;  /* 0x00000027900a7c36 */ /* 0x000fe20008000000 */
[----:B------:R-:W-:Y:S01]  /*ea30*/  IADD3 R33, P4, R20, 0x6000, RZ ;  /* 0x0000600014217810 */ /* 0x000fe20007f9e0ff */
[----:B------:R-:W-:Y:S01]  /*ea40*/  IMAD.X R7, RZ, RZ, R21, P2 ;  /* 0x000000ffff077224 */ /* 0x000fe200010e0615 */
[----:B------:R-:W-:Y:S01]  /*ea50*/  LEA.HI.X R4, R4, UR11, R5, 0x2, P0 ;  /* 0x0000000b04047c11 */ /* 0x000fe200080f1405 */
[----:B------:R-:W-:Y:S01]  /*ea60*/  SHFL.IDX PT, R36, R8, RZ, 0x1c1f ;  /* 0x001c1fff08247589 */ /* 0x000fe200000e0000 */
[----:B------:R-:W-:Y:S01]  /*ea70*/  LOP3.LUT P0, RZ, R142, 0x3, RZ, 0xc0, !PT ;  /* 0x000000038eff7812 */ /* 0x000fe2000780c0ff */
[----:B------:R-:W-:Y:S01]  /*ea80*/  VIADD R0, R10, 0x8 ;  /* 0x000000080a007836 */ /* 0x000fe20000000000 */
[----:B------:R-:W-:Y:S01]  /*ea90*/  IADD3 R5, P3, R20, 0x7800, RZ ;  /* 0x0000780014057810 */ /* 0x000fe20007f7e0ff */
[----:B------:R-:W1:Y:S01]  /*eaa0*/  SHFL.IDX PT, R37, R4, RZ, 0x1c1f ;  /* 0x001c1fff04257589 */ /* 0x000e6200000e0000 */
[----:B------:R-:W-:-:S02]  /*eab0*/  ISETP.GE.OR P2, PT, R10, R43, P0 ;  /* 0x0000002b0a00720c */ /* 0x000fc40000746670 */
[----:B------:R-:W-:Y:S01]  /*eac0*/  ISETP.GE.OR P0, PT, R0, R43, P0 ;  /* 0x0000002b0000720c */ /* 0x000fe20000706670 */
[----:B------:R-:W-:Y:S01]  /*ead0*/  SHFL.IDX PT, R38, R8, 0x1, 0x1c1f ;  /* 0x003c1f0008267f89 */ /* 0x000fe200000e0000 */
[----:B------:R-:W-:Y:S01]  /*eae0*/  LOP3.LUT R0, R5, 0x180, RZ, 0xc0, !PT ;  /* 0x0000018005007812 */ /* 0x000fe200078ec0ff */
[----:B------:R-:W-:Y:S01]  /*eaf0*/  UIMAD UR10, UR9, UR12, URZ ;  /* 0x0000000c090a72a4 */ /* 0x000fe2000f8e023f */
[----:B------:R-:W-:Y:S01]  /*eb00*/  LOP3.LUT R9, R20, 0x180, RZ, 0xc0, !PT ;  /* 0x0000018014097812 */ /* 0x000fe200078ec0ff */
[----:B------:R-:W2:Y:S01]  /*eb10*/  SHFL.IDX PT, R39, R4, 0x1, 0x1c1f ;  /* 0x003c1f0004277f89 */ /* 0x000ea200000e0000 */
[----:B------:R-:W-:Y:S01]  /*eb20*/  SHF.R.U64 R0, R0, 0x3, RZ ;  /* 0x0000000300007819 */ /* 0x000fe200000012ff */
[----:B------:R-:W-:Y:S01]  /*eb30*/  UIMAD.WIDE.U32 UR8, UR4, UR12, URZ ;  /* 0x0000000c040872a5 */ /* 0x000fe2000f8e003f */
[----:B------:R-:W-:Y:S01]  /*eb40*/  LOP3.LUT R24, R25, 0x180, RZ, 0xc0, !PT ;  /* 0x0000018019187812 */ /* 0x000fe200078ec0ff */
[----:B------:R-:W-:Y:S01]  /*eb50*/  IMAD.X R29, RZ, RZ, R21, P3 ;  /* 0x000000ffff1d7224 */ /* 0x000fe200018e0615 */
[----:B------:R-:W-:-:S02]  /*eb60*/  LOP3.LUT R28, R0, R5, RZ, 0x3c, !PT ;  /* 0x00000005001c7212 */ /* 0x000fc400078e3cff */
[----:B------:R-:W-:Y:S02]  /*eb70*/  LOP3.LUT R12, R13, 0x180, RZ, 0xc0, !PT ;  /* 0x000001800d0c7812 */ /* 0x000fe400078ec0ff */
[----:B------:R-:W-:Y:S01]  /*eb80*/  LOP3.LUT R32, R33, 0x180, RZ, 0xc0, !PT ;  /* 0x0000018021207812 */ /* 0x000fe200078ec0ff */
[----:B-1----:R1:W-:Y:S01]  /*eb90*/  @!P2 ST.E desc[UR50][R36.64], R3 ;  /* 0x000000032400a985 */ /* 0x0023e2000c101932 */
[----:B------:R-:W-:Y:S01]  /*eba0*/  IMAD R0, R140, 0x60, R141 ;  /* 0x000000608c007824 */ /* 0x000fe200078e028d */
[----:B------:R-:W-:Y:S01]  /*ebb0*/  UIMAD UR10, UR4, UR13, UR10 ;  /* 0x0000000d040a72a4 */ /* 0x000fe2000f8e020a */
[----:B------:R-:W-:Y:S02]  /*ebc0*/  SHF.R.U64 R9, R9, 0x3, RZ ;  /* 0x0000000309097819 */ /* 0x000fe400000012ff */
[----:B------:R-:W-:Y:S01]  /*ebd0*/  ULDC.64 UR12, c[0x0][0xae8] ;  /* 0x0002ba00000c7ab9 */ /* 0x000fe20000000a00 */
[----:B------:R-:W-:Y:S02]  /*ebe0*/  SHF.R.U64 R24, R24, 0x3, RZ ;  /* 0x0000000318187819 */ /* 0x000fe400000012ff */
[----:B------:R-:W-:-:S02]  /*ebf0*/  SHF.R.U64 R12, R12, 0x3, RZ ;  /* 0x000000030c0c7819 */ /* 0x000fc400000012ff */
[----:B------:R-:W-:Y:S01]  /*ec00*/  SHF.R.U64 R32, R32, 0x3, RZ ;  /* 0x0000000320207819 */ /* 0x000fe200000012ff */
[----:B-1----:R-:W1:Y:S01]  /*ec10*/  @P1 LDC R3, c[0x0][0xbf0] ;  /* 0x0002fc00ff031b82 */ /* 0x002e620000000800 */
[----:B------:R-:W-:Y:S01]  /*ec20*/  VIADD R36, R0, UR39 ;  /* 0x0000002700247c36 */ /* 0x000fe20008000000 */
[----:B------:R-:W-:Y:S01]  /*ec30*/  UIADD3 UR9, UR9, UR10, URZ ;  /* 0x0000000a09097290 */ /* 0x000fe2000fffe03f */
[----:B------:R-:W-:Y:S01]  /*ec40*/  LOP3.LUT R20, R9, R20, RZ, 0x3c, !PT ;  /* 0x0000001409147212 */ /* 0x000fe200078e3cff */
[----:B------:R-:W-:Y:S01]  /*ec50*/  UIMAD UR4, UR16, UR12, URZ ;  /* 0x0000000c100472a4 */ /* 0x000fe2000f8e023f */
[----:B0-----:R-:W-:Y:S01]  /*ec60*/  @P1 IMAD.HI.U32 R0, R36, R45, RZ ;  /* 0x0000002d24001227 */ /* 0x001fe200078e00ff */
[----:B------:R-:W-:Y:S01]  /*ec70*/  UIMAD.WIDE.U32 UR8, UR41, UR12, UR8 ;  /* 0x0000000c290872a5 */ /* 0x000fe2000f8e0008 */
[----:B------:R-:W-:Y:S01]  /*ec80*/  LOP3.LUT R24, R24, R25, RZ, 0x3c, !PT ;  /* 0x0000001918187212 */ /* 0x000fe200078e3cff */
[----:B------:R-:W-:Y:S01]  /*ec90*/  UIMAD UR4, UR41, UR13, UR4 ;  /* 0x0000000d290472a4 */ /* 0x000fe2000f8e0204 */
[----:B------:R-:W-:Y:S01]  /*eca0*/  LOP3.LUT R12, R12, R13, RZ, 0x3c, !PT ;  /* 0x0000000d0c0c7212 */ /* 0x000fe200078e3cff */
[----:B--2---:R0:W-:Y:S01]  /*ecb0*/  @!P0 ST.E desc[UR50][R38.64], R2 ;  /* 0x0000000226008985 */ /* 0x0041e2000c101932 */
[----:B------:R-:W-:Y:S01]  /*ecc0*/  LOP3.LUT R32, R32, R33, RZ, 0x3c, !PT ;  /* 0x0000002120207212 */ /* 0x000fe200078e3cff */
[--C-:B------:R-:W-:Y:S01]  /*ecd0*/  IMAD.X R25, RZ, RZ, R21.reuse, P6 ;  /* 0x000000ffff197224 */ /* 0x100fe200030e0615 */
[----:B------:R-:W-:Y:S01]  /*ece0*/  ULDC.64 UR10, c[0x0][0xaf0] ;  /* 0x0002bc00000a7ab9 */ /* 0x000fe20000000a00 */
[--C-:B------:R-:W-:Y:S01]  /*ecf0*/  IMAD.X R13, RZ, RZ, R21.reuse, P5 ;  /* 0x000000ffff0d7224 */ /* 0x100fe200028e0615 */
[----:B------:R2:W5:Y:S01]  /*ed00*/  LD.E.128 R8, desc[UR50][R20.64] ;  /* 0x0000003214087980 */ /* 0x000562000c101d00 */
[----:B------:R-:W-:Y:S01]  /*ed10*/  IMAD.X R33, RZ, RZ, R21, P4 ;  /* 0x000000ffff217224 */ /* 0x000fe200020e0615 */
[----:B------:R-:W-:-:S02]  /*ed20*/  UIADD3 UR9, UR9, UR4, URZ ;  /* 0x0000000409097290 */ /* 0x000fc4000fffe03f */
[----:B------:R-:W-:Y:S01]  /*ed30*/  UIMAD UR4, UR18, UR10, URZ ;  /* 0x0000000a120472a4 */ /* 0x000fe2000f8e023f */
[----:B------:R-:W5:Y:S04]  /*ed40*/  LD.E.128 R4, desc[UR50][R6.64] ;  /* 0x0000003206047980 */ /* 0x000f68000c101d00 */
[----:B------:R-:W5:Y:S01]  /*ed50*/  LD.E.128 R24, desc[UR50][R24.64] ;  /* 0x0000003218187980 */ /* 0x000f62000c101d00 */
[----:B--2---:R-:W-:Y:S01]  /*ed60*/  IMAD.MOV.U32 R21, RZ, RZ, R36 ;  /* 0x000000ffff157224 */ /* 0x004fe200078e0024 */
[----:B-1----:R-:W-:Y:S01]  /*ed70*/  @P1 SHF.R.U32.HI R21, RZ, R3, R0 ;  /* 0x00000003ff151219 */ /* 0x002fe20000011600 */
        /* <DEDUP_REMOVED lines=11> */
[----:B0-----:R-:W-:Y:S02]  /*ee30*/  IMAD R39, R21, UR11, R0 ;  /* 0x0000000b15277c24 */ /* 0x001fe4000f8e0200 */
[----:B------:R-:W-:Y:S01]  /*ee40*/  IMAD.U32 R3, RZ, RZ, UR9 ;  /* 0x00000009ff037e24 */ /* 0x000fe2000f8e00ff */
[----:B------:R-:W-:Y:S01]  /*ee50*/  SHF.R.S32.HI R0, RZ, 0x1f, R37 ;  /* 0x0000001fff007819 */ /* 0x000fe20000011425 */
[----:B------:R-:W-:Y:S01]  /*ee60*/  IMAD.U32 R2, RZ, RZ, UR8 ;  /* 0x00000008ff027e24 */ /* 0x000fe2000f8e00ff */
[----:B------:R-:W-:Y:S01]  /*ee70*/  ULDC.64 UR8, c[0x0][0xad8] ;  /* 0x0002b60000087ab9 */ /* 0x000fe20000000a00 */
[----:B------:R-:W-:Y:S01]  /*ee80*/  IMAD.U32 R3, RZ, RZ, UR4 ;  /* 0x00000004ff037e24 */ /* 0x000fe2000f8e00ff */
[----:B------:R-:W-:Y:S01]  /*ee90*/  @!PT LDS RZ, [RZ] ;  /* 0x00000000fffff984 */ /* 0x000fe20000000800 */
[----:B------:R-:W-:Y:S01]  /*eea0*/  @!PT LDS RZ, [RZ] ;  /* 0x00000000fffff984 */ /* 0x000fe20000000800 */
[----:B------:R-:W-:Y:S01]  /*eeb0*/  @!PT LDS RZ, [RZ] ;  /* 0x00000000fffff984 */ /* 0x000fe20000000800 */
[----:B------:R-:W-:Y:S01]  /*eec0*/  @!PT LDS RZ, [RZ] ;  /* 0x00000000fffff984 */ /* 0x000fe20000000800 */
[----:B------:R0:W-:Y:S06]  /*eed0*/  MEMBAR.ALL.CTA ;  /* 0x0000000000007992 */ /* 0x0001ec0000008000 */
[----:B0-----:R-:W0:Y:S01]  /*eee0*/  FENCE.VIEW.ASYNC.S ;  /* 0x00000000000073c6 */ /* 0x001e220000000000 */
[----:B------:R-:W-:-:S02]  /*eef0*/  IMAD R0, R0, UR8, RZ ;  /* 0x0000000800007c24 */ /* 0x000fc4000f8e02ff */
[----:B------:R-:W-:-:S04]  /*ef00*/  IMAD.WIDE.U32 R2, R21, UR10, R2 ;  /* 0x0000000a15027c25 */ /* 0x000fc8000f8e0002 */
[----:B------:R-:W-:Y:S02]  /*ef10*/  IMAD.IADD R3, R3, 0x1, R39 ;  /* 0x0000000103037824 */ /* 0x000fe400078e0227 */
[----:B------:R-:W-:Y:S02]  /*ef20*/  IMAD R21, R37, UR9, R0 ;  /* 0x0000000925157c24 */ /* 0x000fe4000f8e0200 */
[----:B------:R-:W-:Y:S01]  /*ef30*/  VIADD R0, R141, UR39 ;  /* 0x000000278d007c36 */ /* 0x000fe20008000000 */
[----:B------:R-:W-:Y:S01]  /*ef40*/  UIADD3 UR4, UR42, 0x2d820, URZ ;  /* 0x0002d8202a047890 */ /* 0x000fe2000fffe03f */
[----:B------:R-:W-:Y:S01]  /*ef50*/  IMAD.WIDE.U32 R2, R37, UR8, R2 ;  /* 0x0000000825027c25 */ /* 0x000fe2000f8e0002 */
[----:B------:R-:W-:Y:S02]  /*ef60*/  ULDC.64 UR8, c[0x0][0xa80] ;  /* 0x0002a00000087ab9 */ /* 0x000fe40000000a00 */
[----:B------:R-:W-:Y:S01]  /*ef70*/  ISETP.GE.AND P0, PT, R0, R43, PT ;  /* 0x0000002b0000720c */ /* 0x000fe20003f06270 */
[----:B------:R-:W-:Y:S01]  /*ef80*/  IMAD.IADD R3, R3, 0x1, R21 ;  /* 0x0000000103037824 */ /* 0x000fe200078e0215 */
[----:B------:R-:W-:Y:S01]  /*ef90*/  LEA R40, P1, R2, UR8, 0x1 ;  /* 0x0000000802287c11 */ /* 0x000fe2000f8208ff */
[----:B------:R-:W-:-:S03]  /*efa0*/  UPRMT UR4, URZ, 0x654, UR4 ;  /* 0x000006543f047896 */ /* 0x000fc60008000004 */
[----:B------:R-:W-:Y:S01]  /*efb0*/  LEA.HI.X R41, R2, UR9, R3, 0x1, P1 ;  /* 0x0000000902297c11 */ /* 0x000fe200088f0c03 */
[----:B0-----:R0:W1:Y:S01]  /*efc0*/  SHFL.IDX PT, R20, R40, RZ, 0x1c1f ;  /* 0x001c1fff28147589 */ /* 0x00106200000e0000 */
[----:B------:R-:W-:Y:S03]  /*efd0*/  BSSY B1, `(.L_x_11073) ;  /* 0x0000010000017945 */ /* 0x000fe60003800000 */
[----:B------:R0:W2:Y:S01]  /*efe0*/  SHFL.IDX PT, R21, R41, RZ, 0x1c1f ;  /* 0x001c1fff29157589 */ /* 0x0000a200000e0000 */
[----:B------:R-:W-:Y:S01]  /*eff0*/  SYNCS.ARRIVE.TRANS64.RED.A1T0 RZ, [UR4], RZ ;  /* 0x000000ffffff79a7 */ /* 0x000fe20008100404 */
        /* <DEDUP_REMOVED lines=10> */
[----:B-----5:R3:W-:Y:S04]  /*f0a0*/  @!P0 ST.E.128 desc[UR50][R2.64], R8 ;  /* 0x0000000802008985 */ /* 0x0207e8000c101d32 */
[----:B------:R3:W-:Y:S04]  /*f0b0*/  @!P1 ST.E.128 desc[UR50][R36.64], R24 ;  /* 0x0000001824009985 */ /* 0x0007e8000c101d32 */
[----:B------:R3:W-:Y:S02]  /*f0c0*/  @!P2 ST.E.128 desc[UR50][R38.64], R32 ;  /* 0x000000202600a985 */ /* 0x0007e4000c101d32 */
.L_x_11074:
[----:B------:R-:W-:Y:S05]  /*f0d0*/  BSYNC B1 ;  /* 0x0000000000017941 */ /* 0x000fea0003800000 */
.L_x_11073:
        /* <DEDUP_REMOVED lines=15> */
[----:B---3--:R-:W-:-:S04]  /*f1d0*/  LEA R2, P0, R139, R8, 0x1 ;  /* 0x000000088b027211 */ /* 0x008fc800078008ff */
[----:B------:R-:W-:-:S05]  /*f1e0*/  LEA.HI.X R3, R139, R9, R146, 0x1, P0 ;  /* 0x000000098b037211 */ /* 0x000fca00000f0c92 */
[----:B------:R0:W-:Y:S01]  /*f1f0*/  ST.E.128 desc[UR50][R2.64], R28 ;  /* 0x0000001c02007985 */ /* 0x0001e2000c101d32 */
[----:B------:R-:W-:Y:S05]  /*f200*/  BRA `(.L_x_11075) ;  /* 0x0000000800787947 */ /* 0x000fea0003800000 */
.L_x_11071:
        /* <DEDUP_REMOVED lines=32> */
.L_x_11076:
        /* <DEDUP_REMOVED lines=47> */
.L_x_11078:
[----:B------:R-:W-:Y:S05]  /*f700*/  BSYNC B1 ;  /* 0x0000000000017941 */ /* 0x000fea0003800000 */
.L_x_11077:
        /* <DEDUP_REMOVED lines=18> */
[----:B0-----:R-:W-:-:S03]  /*f830*/  @P0 SHF.R.U32.HI R5, RZ, R3, R2 ;  /* 0x00000003ff050219 */ /* 0x001fc60000011602 */
[----:B------:R-:W-:Y:S01]  /*f840*/  UIMAD UR4, UR8, UR13, UR4 ;  /* 0x0000000d080472a4 */ /* 0x000fe2000f8e0204 */
[--C-:B------:R-:W-:Y:S01]  /*f850*/  SHF.R.S32.HI R2, RZ, 0x1f, R5.reuse ;  /* 0x0000001fff027819 */ /* 0x100fe20000011405 */
[----:B------:R-:W-:Y:S01]  /*f860*/  UIMAD.WIDE.U32 UR8, UR8, UR12, UR10 ;  /* 0x0000000c080872a5 */ /* 0x000fe2000f8e000a */
[----:B------:R-:W-:Y:S02]  /*f870*/  IMAD.MOV R7, RZ, RZ, -R5 ;  /* 0x000000ffff077224 */ /* 0x000fe400078e0a05 */
[----:B------:R-:W-:Y:S01]  /*f880*/  ULDC.64 UR10, c[0x0][0xae0] ;  /* 0x0002b800000a7ab9 */ /* 0x000fe20000000a00 */
[----:B------:R-:W-:Y:S01]  /*f890*/  UIADD3 UR4, UR9, UR4, URZ ;  /* 0x0000000409047290 */ /* 0x000fe2000fffe03f */
[----:B------:R-:W-:Y:S02]  /*f8a0*/  IMAD R7, R11, R7, R4 ;  /* 0x000000070b077224 */ /* 0x000fe400078e0204 */
[----:B------:R-:W-:Y:S02]  /*f8b0*/  IMAD R6, R2, UR10, RZ ;  /* 0x0000000a02067c24 */ /* 0x000fe4000f8e02ff */
[----:B------:R-:W-:Y:S01]  /*f8c0*/  IMAD.U32 R3, RZ, RZ, UR9 ;  /* 0x00000009ff037e24 */ /* 0x000fe2000f8e00ff */
[----:B------:R-:W-:Y:S01]  /*f8d0*/  SHF.R.S32.HI R4, RZ, 0x1f, R7 ;  /* 0x0000001fff047819 */ /* 0x000fe20000011407 */
[----:B------:R-:W-:Y:S01]  /*f8e0*/  IMAD.U32 R2, RZ, RZ, UR8 ;  /* 0x00000008ff027e24 */ /* 0x000fe2000f8e00ff */
[----:B------:R-:W-:Y:S01]  /*f8f0*/  ULDC.64 UR8, c[0x0][0xad8] ;  /* 0x0002b60000087ab9 */ /* 0x000fe20000000a00 */
[----:B------:R-:W-:-:S02]  /*f900*/  IMAD.U32 R3, RZ, RZ, UR4 ;  /* 0x00000004ff037e24 */ /* 0x000fc4000f8e00ff */
[C---:B------:R-:W-:Y:S02]  /*f910*/  IMAD R9, R5.reuse, UR11, R6 ;  /* 0x0000000b05097c24 */ /* 0x040fe4000f8e0206 */
[----:B------:R-:W-:-:S04]  /*f920*/  IMAD.WIDE.U32 R2, R5, UR10, R2 ;  /* 0x0000000a05027c25 */ /* 0x000fc8000f8e0002 */
[----:B------:R-:W-:Y:S02]  /*f930*/  IMAD R4, R4, UR8, RZ ;  /* 0x0000000804047c24 */ /* 0x000fe4000f8e02ff */
[----:B------:R-:W-:Y:S02]  /*f940*/  IMAD.IADD R3, R3, 0x1, R9 ;  /* 0x0000000103037824 */ /* 0x000fe400078e0209 */
[----:B-----5:R-:W-:Y:S02]  /*f950*/  IMAD R11, R0, R11, RZ ;  /* 0x0000000b000b7224 */ /* 0x020fe400078e02ff */
[----:B------:R-:W-:Y:S02]  /*f960*/  VIADD R0, R141, UR39 ;  /* 0x000000278d007c36 */ /* 0x000fe40008000000 */
[C---:B------:R-:W-:Y:S02]  /*f970*/  IMAD R5, R7.reuse, UR9, R4 ;  /* 0x0000000907057c24 */ /* 0x040fe4000f8e0204 */
[----:B------:R-:W-:Y:S01]  /*f980*/  IMAD.WIDE.U32 R2, R7, UR8, R2 ;  /* 0x0000000807027c25 */ /* 0x000fe2000f8e0002 */
[----:B------:R-:W-:Y:S01]  /*f990*/  ISETP.GE.AND P0, PT, R0, R11, PT ;  /* 0x0000000b0000720c */ /* 0x000fe20003f06270 */
[----:B------:R-:W-:-:S02]  /*f9a0*/  ULDC.64 UR8, c[0x0][0xa80] ;  /* 0x0002a00000087ab9 */ /* 0x000fc40000000a00 */
[----:B------:R-:W-:Y:S01]  /*f9b0*/  IMAD.IADD R3, R3, 0x1, R5 ;  /* 0x0000000103037824 */ /* 0x000fe200078e0205 */
[----:B------:R-:W-:-:S04]  /*f9c0*/  LEA R4, P1, R2, UR8, 0x1 ;  /* 0x0000000802047c11 */ /* 0x000fc8000f8208ff */
[----:B------:R-:W-:Y:S02]  /*f9d0*/  LEA.HI.X R5, R2, UR9, R3, 0x1, P1 ;  /* 0x0000000902057c11 */ /* 0x000fe400088f0c03 */
[----:B------:R0:W1:Y:S04]  /*f9e0*/  SHFL.IDX PT, R2, R4, RZ, 0x1c1f ;  /* 0x001c1fff04027589 */ /* 0x00006800000e0000 */
[----:B------:R0:W2:Y:S01]  /*f9f0*/  SHFL.IDX PT, R3, R5, RZ, 0x1c1f ;  /* 0x001c1fff05037589 */ /* 0x0000a200000e0000 */
        /* <DEDUP_REMOVED lines=13> */
.L_x_11080:
[----:B------:R-:W-:Y:S05]  /*fad0*/  BSYNC B1 ;  /* 0x0000000000017941 */ /* 0x000fea0003800000 */
.L_x_11079:
        /* <DEDUP_REMOVED lines=9> */
[CC--:B-1-3--:R-:W-:Y:S02]  /*fb70*/  @!P3 LEA R6, P0, R138.reuse, R2.reuse, 0x1 ;  /* 0x000000028a06b211 */ /* 0x0cafe400078008ff */
[----:B------:R-:W-:Y:S02]  /*fb80*/  @!P4 LEA R8, P1, R139, R2, 0x1 ;  /* 0x000000028b08c211 */ /* 0x000fe400078208ff */
[----:B0---4-:R-:W-:Y:S01]  /*fb90*/  @!P2 IMAD.WIDE R4, R137, 0x2, R2 ;  /* 0x000000028904a825 */ /* 0x011fe200078e0202 */
[-C--:B------:R-:W-:Y:S02]  /*fba0*/  @!P3 LEA.HI.X R7, R138, R3.reuse, R147, 0x1, P0 ;  /* 0x000000038a07b211 */ /* 0x080fe400000f0c93 */
[----:B------:R-:W-:Y:S02]  /*fbb0*/  @!P4 LEA.HI.X R9, R139, R3, R146, 0x1, P1 ;  /* 0x000000038b09c211 */ /* 0x000fe400008f0c92 */
[----:B------:R0:W-:Y:S04]  /*fbc0*/  @!P2 ST.E.128 desc[UR50][R4.64], RZ ;  /* 0x000000ff0400a985 */ /* 0x0001e8000c101d32 */
[----:B------:R0:W-:Y:S04]  /*fbd0*/  @!P3 ST.E.128 desc[UR50][R6.64], RZ ;  /* 0x000000ff0600b985 */ /* 0x0001e8000c101d32 */
[----:B------:R0:W-:Y:S02]  /*fbe0*/  @!P4 ST.E.128 desc[UR50][R8.64], RZ ;  /* 0x000000ff0800c985 */ /* 0x0001e4000c101d32 */
.L_x_11075:
[----:B------:R-:W-:Y:S05]  /*fbf0*/  BSYNC B0 ;  /* 0x0000000000007941 */ /* 0x000fea0003800000 */
.L_x_11070:
[----:B------:R-:W-:Y:S02]  /*fc00*/  ULDC UR4, c[0x0][0xc3c] ;  /* 0x00030f0000047ab9 */ /* 0x000fe40000000800 */
[----:B------:R-:W-:-:S06]  /*fc10*/  UISETP.GE.AND UP0, UPT, UR6, UR4, UPT ;  /* 0x000000040600728c */ /* 0x000fcc000bf06270 */
[----:B------:R-:W-:-:S13]  /*fc20*/  PLOP3.LUT P0, PT, PT, PT, UP0, 0x80, 0x0 ;  /* 0x000000000000781c */ /* 0x000fda0003f0f008 */
[----:B------:R-:W-:Y:S05]  /*fc30*/  @!P0 BRA `(.L_x_11081) ;  /* 0xffffff1000c88947 */ /* 0x000fea000383ffff */
[----:B------:R-:W-:Y:S05]  /*fc40*/  EXIT ;  /* 0x000000000000794d */ /* 0x000fea0003800000 */
.L_x_10988:
[----:B------:R-:W-:-:S08]  /*fc50*/  NOP ;  /* 0x0000000000007918 */ /* 0x000fd00000000000 */
[----:B------:R-:W0:-:S00]  /*fc60*/  USETMAXREG.DEALLOC.CTAPOOL 0x20 ;  /* 0x00000020000079c8 */ /* 0x000e0000080e0500 */
        /* <DEDUP_REMOVED lines=16> */
.L_x_11082:
        /* <DEDUP_REMOVED lines=42> */
.L_x_11088:
        /* <DEDUP_REMOVED lines=12> */
.L_x_11087:
[----:B------:R-:W-:Y:S05]  /*100d0*/  BSYNC B0 ;  /* 0x0000000000007941 */ /* 0x000fea0003800000 */
.L_x_11086:
        /* <DEDUP_REMOVED lines=21> */
.L_x_11084:
        /* <DEDUP_REMOVED lines=21> */
.L_x_11089:
[----:B-1----:R-:W-:Y:S01]  /*10380*/  IMAD R16, R16, UR5, R13 ;  /* 0x0000000510107c24 */ /* 0x002fe2000f8e020d */
[----:B------:R-:W-:Y:S01]  /*10390*/  IABS R10, R4 ;  /* 0x00000004000a7213 */ /* 0x000fe20000000000 */
[----:B------:R-:W-:Y:S02]  /*103a0*/  IMAD R11, R11, R8, RZ ;  /* 0x000000080b0b7224 */ /* 0x000fe400078e02ff */
[----:B------:R-:W-:Y:S01]  /*103b0*/  IMAD.MOV.U32 R2, RZ, RZ, RZ ;  /* 0x000000ffff027224 */ /* 0x000fe200078e00ff */
[----:B0-----:R-:W-:Y:S01]  /*103c0*/  IADD3 R9, -R16, UR6, RZ ;  /* 0x0000000610097c10 */ /* 0x001fe2000fffe1ff */
[----:B------:R-:W-:Y:S02]  /*103d0*/  IMAD.MOV R10, RZ, RZ, -R10 ;  /* 0x000000ffff0a7224 */ /* 0x000fe400078e0a0a */
[----:B------:R-:W-:Y:S01]  /*103e0*/  IMAD.HI.U32 R2, R3, R11, R2 ;  /* 0x0000000b03027227 */ /* 0x000fe200078e0002 */
[----:B------:R-:W-:-:S05]  /*103f0*/  IABS R6, R9 ;  /* 0x0000000900067213 */ /* 0x000fca0000000000 */
        /* <DEDUP_REMOVED lines=17> */
[----:B------:R-:W-:Y:S02]  /*10510*/  IMAD R4, R4, R2, R9 ;  /* 0x0000000204047224 */ /* 0x000fe400078e0209 */
[----:B------:R-:W-:Y:S01]  /*10520*/  IMAD.MOV.U32 R2, RZ, RZ, RZ ;  /* 0x000000ffff027224 */ /* 0x000fe200078e00ff */
[----:B------:R-:W-:-:S04]  /*10530*/  VIADDMNMX R7, R8, UR5, R7, PT ;  /* 0x0000000508077c46 */ /* 0x000fc8000b800107 */
[-C--:B------:R-:W-:Y:S02]  /*10540*/  IABS R8, R7.reuse ;  /* 0x0000000700087213 */ /* 0x080fe40000000000 */
[----:B------:R-:W-:Y:S02]  /*10550*/  IABS R12, R7 ;  /* 0x00000007000c7213 */ /* 0x000fe40000000000 */
[----:B------:R-:W0:Y:S08]  /*10560*/  I2F.RP R10, R8 ;  /* 0x00000008000a7306 */ /* 0x000e300000209400 */
[----:B0-----:R-:W0:Y:S02]  /*10570*/  MUFU.RCP R10, R10 ;  /* 0x0000000a000a7308 */ /* 0x001e240000001000 */
[----:B0-----:R-:W-:-:S06]  /*10580*/  VIADD R3, R10, 0xffffffe ;  /* 0x0ffffffe0a037836 */ /* 0x001fcc0000000000 */
[----:B------:R-:W0:Y:S02]  /*10590*/  F2I.FTZ.U32.TRUNC.NTZ R3, R3 ;  /* 0x0000000300037305 */ /* 0x000e24000021f000 */
[----:B0-----:R-:W-:-:S04]  /*105a0*/  IMAD.MOV R11, RZ, RZ, -R3 ;  /* 0x000000ffff0b7224 */ /* 0x001fc800078e0a03 */
[----:B------:R-:W-:Y:S01]  /*105b0*/  IMAD R9, R11, R8, RZ ;  /* 0x000000080b097224 */ /* 0x000fe200078e02ff */
[----:B------:R-:W-:-:S03]  /*105c0*/  IABS R11, R4 ;  /* 0x00000004000b7213 */ /* 0x000fc60000000000 */
[----:B------:R-:W-:-:S04]  /*105d0*/  IMAD.HI.U32 R2, R3, R9, R2 ;  /* 0x0000000903027227 */ /* 0x000fc800078e0002 */
[----:B------:R-:W-:Y:S02]  /*105e0*/  IMAD.MOV.U32 R9, RZ, RZ, R11 ;  /* 0x000000ffff097224 */ /* 0x000fe400078e000b */
        /* <DEDUP_REMOVED lines=9> */
[----:B------:R-:W-:Y:S01]  /*10680*/  ISETP.GE.AND P2, PT, R3, RZ, PT ;  /* 0x000000ff0300720c */ /* 0x000fe20003f46270 */
[----:B------:R-:W-:-:S06]  /*10690*/  IMAD.IADD R3, R4, 0x1, R6 ;  /* 0x0000000104037824 */ /* 0x000fcc00078e0206 */
[----:B------:R-:W-:-:S06]  /*106a0*/  @P0 VIADD R2, R2, 0x1 ;  /* 0x0000000102020836 */ /* 0x000fcc0000000000 */
[----:B------:R-:W-:Y:S01]  /*106b0*/  @!P2 IMAD.MOV R2, RZ, RZ, -R2 ;  /* 0x000000ffff02a224 */ /* 0x000fe200078e0a02 */
[----:B------:R-:W-:Y:S01]  /*106c0*/  @!P1 LOP3.LUT R2, RZ, R7, RZ, 0x33, !PT ;  /* 0x00000007ff029212 */ /* 0x000fe200078e33ff */
[----:B------:R-:W-:-:S03]  /*106d0*/  IMAD.MOV R7, RZ, RZ, -R7 ;  /* 0x000000ffff077224 */ /* 0x000fc600078e0a07 */
[----:B------:R-:W-:Y:S01]  /*106e0*/  LOP3.LUT R17, RZ, R2, RZ, 0x33, !PT ;  /* 0x00000002ff117212 */ /* 0x000fe200078e33ff */
[----:B------:R-:W-:-:S04]  /*106f0*/  IMAD R18, R2, R7, R3 ;  /* 0x0000000702127224 */ /* 0x000fc800078e0203 */
[----:B------:R-:W-:Y:S01]  /*10700*/  IMAD.IADD R17, R0, 0x1, R17 ;  /* 0x0000000100117824 */ /* 0x000fe200078e0211 */
[----:B------:R-:W-:Y:S06]  /*10710*/  BRA `(.L_x_11090) ;  /* 0x00000000000c7947 */ /* 0x000fec0003800000 */
.L_x_11085:
[----:B------:R-:W-:Y:S02]  /*10720*/  IMAD.MOV.U32 R17, RZ, RZ, RZ ;  /* 0x000000ffff117224 */ /* 0x000fe400078e00ff */
[----:B------:R-:W-:Y:S02]  /*10730*/  IMAD.U32 R16, RZ, RZ, UR6 ;  /* 0x00000006ff107e24 */ /* 0x000fe4000f8e00ff */
[----:B------:R-:W-:-:S07]  /*10740*/  IMAD.MOV.U32 R18, RZ, RZ, RZ ;  /* 0x000000ffff127224 */ /* 0x000fce00078e00ff */
.L_x_11090:
[----:B------:R-:W-:-:S13]  /*10750*/  ISETP.NE.AND P0, PT, R5, RZ, PT ;  /* 0x000000ff0500720c */ /* 0x000fda0003f05270 */
[----:B------:R-:W0:Y:S01]  /*10760*/  @!P0 S2R R3, SR_CgaCtaId ;  /* 0x0000000000038919 */ /* 0x000e220000008800 */
[----:B------:R-:W-:-:S04]  /*10770*/  @!P0 MOV R0, 0x400 ;  /* 0x0000040000008802 */ /* 0x000fc80000000f00 */
[----:B0-----:R-:W-:-:S05]  /*10780*/  @!P0 LEA R0, R3, R0, 0x18 ;  /* 0x0000000003008211 */ /* 0x001fca00078ec0ff */
[----:B------:R0:W-:Y:S01]  /*10790*/  @!P0 STS.128 [R0+0x2d8d0], R16 ;  /* 0x02d8d01000008388 */ /* 0x0001e20000000c00 */
[----:B------:R-:W-:Y:S06]  /*107a0*/  BAR.ARV 0x5, 0x200 ;  /* 0x0148000000007b1d */ /* 0x000fec0000002000 */
.L_x_11083:
[----:B------:R2:W-:Y:S01]  /*107b0*/  STL [R1+0x1c], RZ ;  /* 0x00001cff01007387 */ /* 0x0005e20000100800 */
[----:B------:R-:W-:Y:S01]  /*107c0*/  ULDC UR4, c[0x0][0xc3c] ;  /* 0x00030f0000047ab9 */ /* 0x000fe20000000800 */
[----:B------:R-:W-:Y:S01]  /*107d0*/  IMAD.MOV.U32 R26, RZ, RZ, 0x1 ;  /* 0x00000001ff1a7424 */ /* 0x000fe200078e00ff */
[----:B-1----:R-:W-:Y:S01]  /*107e0*/  ISETP.GE.AND P0, PT, R19, UR4, PT ;  /* 0x0000000413007c0c */ /* 0x002fe2000bf06270 */
[----:B------:R-:W-:-:S12]  /*107f0*/  IMAD.MOV.U32 R23, RZ, RZ, RZ ;  /* 0x000000ffff177224 */ /* 0x000fd800078e00ff */
[----:B--2---:R-:W-:Y:S05]  /*10800*/  @P0 BRA `(.L_x_11091) ;  /* 0x0000005400fc0947 */ /* 0x004fea0003800000 */
[----:B------:R-:W1:Y:S01]  /*10810*/  S2R R6, SR_TID.X ;  /* 0x0000000000067919 */ /* 0x000e620000002100 */
        /* <DEDUP_REMOVED lines=10> */
[C---:B-1----:R-:W-:Y:S01]  /*108c0*/  LOP3.LUT R5, R6.reuse, 0x7f, RZ, 0xc0, !PT ;  /* 0x0000007f06057812 */ /* 0x042fe200078ec0ff */
[----:B0-----:R-:W-:-:S04]  /*108d0*/  IMAD.SHL.U32 R0, R6, 0x8, RZ ;  /* 0x0000000806007824 */ /* 0x001fc800078e00ff */
        /* <DEDUP_REMOVED lines=8> */
[----:B------:R-:W-:-:S04]  /*10960*/  LOP3.LUT R0, R0, 0x18, RZ, 0xc0, !PT ;  /* 0x0000001800007812 */ /* 0x000fc800078ec0ff */
[----:B------:R-:W-:Y:S01]  /*10970*/  LOP3.LUT R5, R4, 0x60, R2, 0xf8, !PT ;  /* 0x0000006004057812 */ /* 0x000fe200078ef802 */
[----:B------:R-:W-:Y:S01]  /*10980*/  IMAD R2, R3, 0x2, R22 ;  /* 0x0000000203027824 */ /* 0x000fe200078e0216 */
[C---:B------:R-:W-:Y:S02]  /*10990*/  LOP3.LUT R4, R0.reuse, 0x20, RZ, 0xfc, !PT ;  /* 0x0000002000047812 */ /* 0x040fe400078efcff */
[----:B------:R-:W-:Y:S02]  /*109a0*/  LOP3.LUT R0, R0, 0x40, RZ, 0xfc, !PT ;  /* 0x0000004000007812 */ /* 0x000fe400078efcff */
[----:B------:R3:W-:Y:S05]  /*109b0*/  STL [R1+0x4], R2 ;  /* 0x0000040201007387 */ /* 0x0007ea0000100800 */
.L_x_11203:
[----:B------:R-:W-:Y:S05]  /*109c0*/  YIELD ;  /* 0x0000000000007946 */ /* 0x000fea0003800000 */
[----:B------:R-:W-:Y:S01]  /*109d0*/  ULDC.64 UR4, c[0x0][0xa28] ;  /* 0x00028a0000047ab9 */ /* 0x000fe20000000a00 */
[----:B------:R-:W-:Y:S01]  /*109e0*/  IMAD.MOV.U32 R0, RZ, RZ, RZ ;  /* 0x000000ffff007224 */ /* 0x000fe200078e00ff */
[----:B------:R-:W-:Y:S01]  /*109f0*/  ISETP.NE.U32.AND P0, PT, RZ, UR4, PT ;  /* 0x00000004ff007c0c */ /* 0x000fe2000bf05070 */
[----:B0-----:R-:W0:Y:S01]  /*10a00*/  LDC.64 R4, c[0x0][0xa00] ;  /* 0x00028000ff047b82 */ /* 0x001e220000000a00 */
[----:B------:R-:W-:Y:S01]  /*10a10*/  IMAD.MOV.U32 R8, RZ, RZ, RZ ;  /* 0x000000ffff087224 */ /* 0x000fe200078e00ff */
[----:B------:R-:W-:Y:S01]  /*10a20*/  ULDC.64 UR6, c[0x0][0xa08] ;  /* 0x0002820000067ab9 */ /* 0x000fe20000000a00 */
[----:B------:R-:W-:Y:S01]  /*10a30*/  ISETP.NE.AND.EX P0, PT, RZ, UR5, PT, P0 ;  /* 0x00000005ff007c0c */ /* 0x000fe2000bf05300 */
[----:B------:R-:W-:-:S12]  /*10a40*/  ULDC.64 UR4, c[0x0][0xa18] ;  /* 0x0002860000047ab9 */ /* 0x000fd80000000a00 */
[----:B-1-3--:R-:W1:Y:S02]  /*10a50*/  @P0 LDC.64 R2, c[0x0][0xa28] ;  /* 0x00028a00ff020b82 */ /* 0x00ae640000000a00 */
[----:B-1----:R-:W-:-:S05]  /*10a60*/  @P0 IMAD.WIDE R2, R19, 0x4, R2 ;  /* 0x0000000413020825 */ /* 0x002fca00078e0202 */
[----:B------:R1:W5:Y:S01]  /*10a70*/  @P0 LDG.E R0, desc[UR50][R2.64] ;  /* 0x0000003202000981 */ /* 0x000362000c1e1900 */
[----:B------:R-:W-:Y:S01]  /*10a80*/  ISETP.NE.U32.AND P0, PT, RZ, UR4, PT ;  /* 0x00000004ff007c0c */ /* 0x000fe2000bf05070 */
[----:B0-----:R-:W-:Y:S01]  /*10a90*/  IMAD.WIDE R4, R19, 0x4, R4 ;  /* 0x0000000413047825 */ /* 0x001fe200078e0204 */
[----:B------:R-:W-:Y:S02]  /*10aa0*/  ISETP.NE.U32.AND P1, PT, RZ, UR6, PT ;  /* 0x00000006ff007c0c */ /* 0x000fe4000bf25070 */
[----:B------:R-:W-:Y:S01]  /*10ab0*/  ISETP.NE.AND.EX P2, PT, RZ, UR5, PT, P0 ;  /* 0x00000005ff007c0c */ /* 0x000fe2000bf45300 */
[----:B------:R-:W-:Y:S01]  /*10ac0*/  ULDC.64 UR4, c[0x0][0xa00] ;  /* 0x0002800000047ab9 */ /* 0x000fe20000000a00 */
[----:B------:R-:W-:Y:S01]  /*10ad0*/  ISETP.NE.AND.EX P1, PT, RZ, UR7, PT, P1 ;  /* 0x00000007ff007c0c */ /* 0x000fe2000bf25310 */
[----:B------:R-:W-:Y:S01]  /*10ae0*/  IMAD.MOV.U32 R27, RZ, RZ, RZ ;  /* 0x000000ffff1b7224 */ /* 0x000fe200078e00ff */
[----:B------:R-:W-:Y:S01]  /*10af0*/  ISETP.NE.U32.AND P0, PT, RZ, UR4, PT ;  /* 0x00000004ff007c0c */ /* 0x000fe2000bf05070 */
[----:B-1----:R-:W0:Y:S03]  /*10b00*/  LDC.64 R2, c[0x0][0xa08] ;  /* 0x00028200ff027b82 */ /* 0x002e260000000a00 */
[----:B------:R-:W-:-:S05]  /*10b10*/  ISETP.NE.AND.EX P0, PT, RZ, UR5, PT, P0 ;  /* 0x00000005ff007c0c */ /* 0x000fca000bf05300 */
[----:B------:R-:W1:Y:S08]  /*10b20*/  @P2 LDC.64 R6, c[0x0][0xa18] ;  /* 0x00028600ff062b82 */ /* 0x000e700000000a00 */
[----:B--2---:R-:W2:Y:S01]  /*10b30*/  @P0 LDG.E R8, desc[UR50][R4.64] ;  /* 0x0000003204080981 */ /* 0x004ea2000c1e1900 */
        /* <DEDUP_REMOVED lines=16> */
[----:B------:R-:W-:Y:S01]  /*10c40*/  IMAD.MOV.U32 R9, RZ, RZ, R8 ;  /* 0x000000ffff097224 */ /* 0x000fe200078e0008 */
[----:B----4-:R-:W-:Y:S06]  /*10c50*/  @P2 BRA `(.L_x_11092) ;  /* 0x0000000000142947 */ /* 0x010fec0003800000 */
[----:B------:R-:W-:Y:S05]  /*10c60*/  @!P0 BRA `(.L_x_11092) ;  /* 0x0000000000108947 */ /* 0x000fea0003800000 */
[----:B0-----:R-:W2:Y:S04]  /*10c70*/  LDG.E R8, desc[UR50][R4.64] ;  /* 0x0000003204087981 */ /* 0x001ea8000c1e1900 */
[----:B------:R-:W2:Y:S02]  /*10c80*/  LDG.E R7, desc[UR50][R4.64+0x4] ;  /* 0x0000043204077981 */ /* 0x000ea4000c1e1900 */
[----:B--2---:R-:W-:-:S05]  /*10c90*/  IMAD.IADD R9, R7, 0x1, -R8 ;  /* 0x0000000107097824 */ /* 0x004fca00078e0a08 */
[----:B------:R1:W-:Y:S02]  /*10ca0*/  STL [R1+0x10], R9 ;  /* 0x0000100901007387 */ /* 0x0003e40000100800 */
.L_x_11092:
[----:B------:R-:W-:Y:S01]  /*10cb0*/  ULDC.64 UR4, c[0x0][0xa20] ;  /* 0x0002880000047ab9 */ /* 0x000fe20000000a00 */
[----:B-----5:R-:W-:Y:S01]  /*10cc0*/  IMAD.IADD R27, R27, 0x1, R0 ;  /* 0x000000011b1b7824 */ /* 0x020fe200078e0200 */
[----:B------:R-:W-:-:S04]  /*10cd0*/  ISETP.NE.U32.AND P0, PT, RZ, UR4, PT ;  /* 0x00000004ff007c0c */ /* 0x000fc8000bf05070 */
[----:B------:R-:W-:-:S13]  /*10ce0*/  ISETP.NE.AND.EX P0, PT, RZ, UR5, PT, P0 ;  /* 0x00000005ff007c0c */ /* 0x000fda000bf05300 */
[----:B------:R-:W-:Y:S05]  /*10cf0*/  @!P0 BRA `(.L_x_11093) ;  /* 0x0000000000108947 */ /* 0x000fea0003800000 */
[----:B------:R-:W2:Y:S02]  /*10d00*/  LDC.64 R2, c[0x0][0xa20] ;  /* 0x00028800ff027b82 */ /* 0x000ea40000000a00 */
[----:B--2---:R-:W-:-:S05]  /*10d10*/  IMAD.WIDE R2, R19, 0x4, R2 ;  /* 0x0000000413027825 */ /* 0x004fca00078e0202 */
[----:B------:R2:W5:Y:S01]  /*10d20*/  LDG.E R6, desc[UR50][R2.64] ;  /* 0x0000003202067981 */ /* 0x000562000c1e1900 */
[----:B------:R-:W-:Y:S05]  /*10d30*/  BRA `(.L_x_11094) ;  /* 0x0000000000107947 */ /* 0x000fea0003800000 */
.L_x_11093:
[----:B------:R-:W-:Y:S05]  /*10d40*/  @!P1 BRA `(.L_x_11094) ;  /* 0x00000000000c9947 */ /* 0x000fea0003800000 */
[----:B------:R-:W2:Y:S04]  /*10d50*/  LDG.E R5, desc[UR50][R2.64] ;  /* 0x0000003202057981 */ /* 0x000ea8000c1e1900 */
[----:B------:R-:W2:Y:S02]  /*10d60*/  LDG.E R6, desc[UR50][R2.64+0x4] ;  /* 0x0000043202067981 */ /* 0x000ea4000c1e1900 */
[----:B--2---:R-:W-:-:S07]  /*10d70*/  IMAD.IADD R6, R6, 0x1, -R5 ;  /* 0x0000000106067824 */ /* 0x004fce00078e0a05 */
.L_x_11094:
[----:B--2---:R-:W2:Y:S01]  /*10d80*/  LDC R2, c[0x0][0x448] ;  /* 0x00011200ff027b82 */ /* 0x004ea20000000800 */
[----:B0-----:R-:W-:Y:S02]  /*10d90*/  IMAD R8, R17, 0xc0, RZ ;  /* 0x000000c011087824 */ /* 0x001fe400078e02ff */
[----:B-----5:R-:W-:Y:S02]  /*10da0*/  IMAD.IADD R6, R6, 0x1, -R0 ;  /* 0x0000000106067824 */ /* 0x020fe400078e0a00 */
[----:B------:R-:W-:Y:S01]  /*10db0*/  VIADD R0, R8, 0xbf ;  /* 0x000000bf08007836 */ /* 0x000fe20000000000 */
[----:B------:R0:W-:Y:S01]  /*10dc0*/  STL [R1+0xc], R8 ;  /* 0x00000c0801007387 */ /* 0x0001e20000100800 */
[----:B--2---:R-:W-:Y:S02]  /*10dd0*/  ISETP.NE.AND P1, PT, R2, 0x1, PT ;  /* 0x000000010200780c */ /* 0x004fe40003f25270 */
[----:B------:R-:W2:Y:S11]  /*10de0*/  LDC.64 R2, c[0x0][0x9e0] ;  /* 0x00027800ff027b82 */ /* 0x000eb60000000a00 */
[----:B------:R-:W3:Y:S08]  /*10df0*/  @P1 LDC R5, c[0x0][0x44c] ;  /* 0x00011300ff051b82 */ /* 0x000ef00000000800 */
[----:B------:R-:W4:Y:S01]  /*10e00*/  @P1 LDC R4, c[0x0][0x450] ;  /* 0x00011400ff041b82 */ /* 0x000f220000000800 */
[----:B--2---:R-:W-:Y:S01]  /*10e10*/  ISETP.GE.AND P2, PT, R3, 0x1, PT ;  /* 0x000000010300780c */ /* 0x004fe20003f46270 */
[----:B---3--:R-:W-:-:S05]  /*10e20*/  @P1 IMAD.HI.U32 R5, R0, R5, RZ ;  /* 0x0000000500051227 */ /* 0x008fca00078e00ff */
[----:B----4-:R-:W-:Y:S02]  /*10e30*/  @P1 SHF.R.U32.HI R0, RZ, R4, R5 ;  /* 0x00000004ff001219 */ /* 0x010fe40000011605 */
[----:B------:R-:W-:-:S05]  /*10e40*/  IADD3 R5, R6, 0x1, -R9 ;  /* 0x0000000106057810 */ /* 0x000fca0007ffe809 */
[----:B------:R-:W-:-:S04]  /*10e50*/  IMAD.IADD R7, R5, 0x1, R0 ;  /* 0x0000000105077824 */ /* 0x000fc800078e0200 */
[----:B------:R-:W-:Y:S01]  /*10e60*/  IMAD.IADD R2, R7, 0x1, R2 ;  /* 0x0000000107027824 */ /* 0x000fe200078e0202 */
[----:B0-----:R-:W-:Y:S06]  /*10e70*/  @!P2 BRA `(.L_x_11095) ;  /* 0x000000000048a947 */ /* 0x001fec0003800000 */
        /* <DEDUP_REMOVED lines=11> */
.L_x_11097:
[----:B------:R-:W-:-:S13]  /*10f30*/  ISETP.NE.AND P0, PT, R3, 0x1, PT ;  /* 0x000000010300780c */ /* 0x000fda0003f05270 */
[----:B------:R-:W0:Y:S02]  /*10f40*/  @P0 LDC.64 R4, c[0x0][0x9e8] ;  /* 0x00027a00ff040b82 */ /* 0x000e240000000a00 */
[----:B0-----:R-:W-:-:S05]  /*10f50*/  @P0 IMAD.HI.U32 R4, R0, R4, RZ ;  /* 0x0000000400040227 */ /* 0x001fca00078e00ff */
[----:B------:R-:W-:-:S07]  /*10f60*/  @P0 SHF.R.U32.HI R0, RZ, R5, R4 ;  /* 0x00000005ff000219 */ /* 0x000fce0000011604 */
.L_x_11098:
[----:B------:R-:W-:Y:S05]  /*10f70*/  BSYNC B0 ;  /* 0x0000000000007941 */ /* 0x000fea0003800000 */
.L_x_11096:
[----:B------:R-:W-:-:S05]  /*10f80*/  IMAD R5, R0, R3, R3 ;  /* 0x0000000300057224 */ /* 0x000fca00078e0203 */
[----:B------:R-:W-:-:S07]  /*10f90*/  VIMNMX R2, R2, R5, PT ;  /* 0x0000000502027248 */ /* 0x000fce0003fe0100 */
.L_x_11095:
[----:B------:R-:W0:Y:S01]  /*10fa0*/  @P1 LDC R0, c[0x0][0x44c] ;  /* 0x00011300ff001b82 */ /* 0x000e220000000800 */
[----:B------:R-:W-:Y:S01]  /*10fb0*/  VIADD R2, R2, 0x7f ;  /* 0x0000007f02027836 */ /* 0x000fe20000000000 */
[----:B------:R-:W-:Y:S01]  /*10fc0*/  ULDC UR4, c[0x0][0x9dc] ;  /* 0x0002770000047ab9 */ /* 0x000fe20000000800 */
[----:B------:R-:W-:-:S05]  /*10fd0*/  IMAD.MOV.U32 R5, RZ, RZ, R8 ;  /* 0x000000ffff057224 */ /* 0x000fca00078e0008 */
[----:B------:R-:W2:Y:S01]  /*10fe0*/  @P1 LDC R7, c[0x0][0x450] ;  /* 0x00011400ff071b82 */ /* 0x000ea20000000800 */
[----:B0-----:R-:W-:-:S05]  /*10ff0*/  @P1 IMAD.HI.U32 R0, R8, R0, RZ ;  /* 0x0000000008001227 */ /* 0x001fca00078e00ff */
[----:B--2---:R-:W-:Y:S01]  /*11000*/  @P1 SHF.R.U32.HI R5, RZ, R7, R0 ;  /* 0x00000007ff051219 */ /* 0x004fe20000011600 */
[----:B------:R-:W-:Y:S01]  /*11010*/  VIADD R0, R6, 0x7f ;  /* 0x0000007f06007836 */ /* 0x000fe20000000000 */
[----:B------:R-:W-:Y:S02]  /*11020*/  SHF.R.S32.HI R7, RZ, 0x1f, R2 ;  /* 0x0000001fff077819 */ /* 0x000fe40000011402 */
[----:B------:R-:W-:Y:S02]  /*11030*/  IADD3 R6, R5, R6, -R9 ;  /* 0x0000000605067210 */ /* 0x000fe40007ffe809 */
[----:B------:R-:W-:Y:S02]  /*11040*/  LEA.HI R2, R7, R2, RZ, 0x7 ;  /* 0x0000000207027211 */ /* 0x000fe400078f38ff */
[----:B------:R-:W-:Y:S02]  /*11050*/  SHF.R.S32.HI R7, RZ, 0x1f, R0 ;  /* 0x0000001fff077819 */ /* 0x000fe40000011400 */
[----:B------:R-:W-:-:S02]  /*11060*/  SHF.R.S32.HI R2, RZ, 0x7, R2 ;  /* 0x00000007ff027819 */ /* 0x000fc40000011402 */
[----:B------:R-:W-:Y:S01]  /*11070*/  LEA.HI R7, R7, R0, RZ, 0x7 ;  /* 0x0000000007077211 */ /* 0x000fe200078f38ff */
[----:B------:R-:W-:-:S03]  /*11080*/  VIADD R0, R6, -UR4 ;  /* 0x8000000406007c36 */ /* 0x000fc60008000000 */
[----:B------:R-:W-:-:S04]  /*11090*/  SHF.R.S32.HI R7, RZ, 0x7, R7 ;  /* 0x00000007ff077819 */ /* 0x000fc80000011407 */
[----:B------:R-:W-:-:S05]  /*110a0*/  VIMNMX R24, R7, R2, PT ;  /* 0x0000000207187248 */ /* 0x000fca0003fe0100 */
[----:B------:R0:W-:Y:S01]  /*110b0*/  STL [R1+0x8], R24 ;  /* 0x0000081801007387 */ /* 0x0001e20000100800 */
[----:B------:R-:W-:Y:S05]  /*110c0*/  @!P2 BRA `(.L_x_11099) ;  /* 0x000000000048a947 */ /* 0x000fea0003800000 */
[----:B------:R-:W-:Y:S01]  /*110d0*/  IMAD.MOV.U32 R2, RZ, RZ, R6 ;  /* 0x000000ffff027224 */ /* 0x000fe200078e0006 */
[----:B------:R-:W-:Y:S04]  /*110e0*/  BSSY B0, `(.L_x_11100) ;  /* 0x000000e000007945 */ /* 0x000fe80003800000 */
[----:B------:R-:W-:-:S13]  /*110f0*/  ISETP.GT.AND P0, PT, R2, -0x1, PT ;  /* 0xffffffff0200780c */ /* 0x000fda0003f04270 */
[----:B------:R-:W-:Y:S05]  /*11100*/  @P0 BRA `(.L_x_11101) ;  /* 0x00000000001c0947 */ /* 0x000fea0003800000 */
[----:B------:R-:W-:Y:S02]  /*11110*/  ISETP.NE.AND P0, PT, R3, 0x1, PT ;  /* 0x000000010300780c */ /* 0x000fe40003f05270 */
[----:B------:R-:W-:-:S11]  /*11120*/  LOP3.LUT R7, RZ, R2, RZ, 0x33, !PT ;  /* 0x00000002ff077212 */ /* 0x000fd600078e33ff */
[----:B------:R-:W2:Y:S02]  /*11130*/  @P0 LDC.64 R4, c[0x0][0x9e8] ;  /* 0x00027a00ff040b82 */ /* 0x000ea40000000a00 */
[----:B--2---:R-:W-:-:S05]  /*11140*/  @P0 IMAD.HI.U32 R4, R7, R4, RZ ;  /* 0x0000000407040227 */ /* 0x004fca00078e00ff */
[----:B------:R-:W-:-:S04]  /*11150*/  @P0 SHF.R.U32.HI R7, RZ, R5, R4 ;  /* 0x00000005ff070219 */ /* 0x000fc80000011604 */
[----:B------:R-:W-:Y:S01]  /*11160*/  LOP3.LUT R2, RZ, R7, RZ, 0x33, !PT ;  /* 0x00000007ff027212 */ /* 0x000fe200078e33ff */
[----:B------:R-:W-:Y:S06]  /*11170*/  BRA `(.L_x_11102) ;  /* 0x0000000000107947 */ /* 0x000fec0003800000 */
.L_x_11101:
[----:B------:R-:W-:-:S13]  /*11180*/  ISETP.NE.AND P0, PT, R3, 0x1, PT ;  /* 0x000000010300780c */ /* 0x000fda0003f05270 */
[----:B------:R-:W2:Y:S02]  /*11190*/  @P0 LDC.64 R4, c[0x0][0x9e8] ;  /* 0x00027a00ff040b82 */ /* 0x000ea40000000a00 */
[----:B--2---:R-:W-:-:S05]  /*111a0*/  @P0 IMAD.HI.U32 R4, R2, R4, RZ ;  /* 0x0000000402040227 */ /* 0x004fca00078e00ff */
[----:B------:R-:W-:-:S07]  /*111b0*/  @P0 SHF.R.U32.HI R2, RZ, R5, R4 ;  /* 0x00000005ff020219 */ /* 0x000fce0000011604 */
.L_x_11102:
[----:B------:R-:W-:Y:S05]  /*111c0*/  BSYNC B0 ;  /* 0x0000000000007941 */ /* 0x000fea0003800000 */
.L_x_11100:
[----:B------:R-:W-:-:S05]  /*111d0*/  IMAD R3, R2, R3, RZ ;  /* 0x0000000302037224 */ /* 0x000fca00078e02ff */
[----:B------:R-:W-:-:S07]  /*111e0*/  VIMNMX R0, R0, R3, !PT ;  /* 0x0000000300007248 */ /* 0x000fce0007fe0100 */
.L_x_11099:
[----:B------:R-:W-:Y:S01]  /*111f0*/  SHF.R.S32.HI R3, RZ, 0x1f, R0 ;  /* 0x0000001fff037819 */ /* 0x000fe20000011400 */
[----:B------:R-:W-:Y:S03]  /*11200*/  BSSY B7, `(.L_x_11103) ;  /* 0x000041c000077945 */ /* 0x000fe60003800000 */
[----:B------:R-:W-:-:S04]  /*11210*/  LEA.HI R3, R3, R0, RZ, 0x7 ;  /* 0x0000000003037211 */ /* 0x000fc800078f38ff */
[----:B------:R-:W-:-:S04]  /*11220*/  SHF.R.S32.HI R3, RZ, 0x7, R3 ;  /* 0x00000007ff037819 */ /* 0x000fc80000011403 */
[----:B------:R-:W-:-:S04]  /*11230*/  VIMNMX R29, RZ, R3, !PT ;  /* 0x00000003ff1d7248 */ /* 0x000fc80007fe0100 */
[----:B------:R-:W-:-:S13]  /*11240*/  ISETP.GT.AND P0, PT, R24, R29, PT ;  /* 0x0000001d1800720c */ /* 0x000fda0003f04270 */
        /* <DEDUP_REMOVED lines=8> */
[----:B------:R-:W2:Y:S02]  /*112d0*/  FLO.U32 R0, UR4 ;  /* 0x0000000400007d00 */ /* 0x000ea400080e0000 */
        /* <DEDUP_REMOVED lines=9> */
.L_x_11104:
        /* <DEDUP_REMOVED lines=20> */
.L_x_11107:
[----:B------:R-:W-:Y:S05]  /*114b0*/  BSYNC B6 ;  /* 0x0000000000067941 */ /* 0x000fea0003800000 */
.L_x_11106:
        /* <DEDUP_REMOVED lines=20> */
.L_x_11110:
        /* <DEDUP_REMOVED lines=15> */
.L_x_11109:
[----:B------:R-:W-:Y:S05]  /*116f0*/  BSYNC B6 ;  /* 0x0000000000067941 */ /* 0x000fea0003800000 */
.L_x_11108:
[----:B------:R-:W-:Y:S01]  /*11700*/  ULDC.64 UR4, c[0x0][0x9f8] ;  /* 0x00027e0000047ab9 */ /* 0x000fe20000000a00 */
[----:B------:R-:W-:Y:S01]  /*11710*/  IMAD.MOV.U32 R25, RZ, RZ, R19 ;  /* 0x000000ffff197224 */ /* 0x000fe200078e0013 */
[----:B------:R-:W-:-:S04]  /*11720*/  ISETP.NE.U32.AND P0, PT, RZ, UR4, PT ;  /* 0x00000004ff007c0c */ /* 0x000fc8000bf05070 */
[----:B------:R-:W-:Y:S01]  /*11730*/  ISETP.NE.AND.EX P0, PT, RZ, UR5, PT, P0 ;  /* 0x00000005ff007c0c */ /* 0x000fe2000bf05300 */
[----:B------:R-:W-:-:S12]  /*11740*/  ULDC.64 UR4, c[0x0][0xa08] ;  /* 0x0002820000047ab9 */ /* 0x000fd80000000a00 */
[----:B------:R-:W2:Y:S02]  /*11750*/  @P0 LDC.64 R2, c[0x0][0x9f8] ;  /* 0x00027e00ff020b82 */ /* 0x000ea40000000a00 */
[----:B--2---:R-:W-:-:S05]  /*11760*/  @P0 IMAD.WIDE R2, R19, 0x4, R2 ;  /* 0x0000000413020825 */ /* 0x004fca00078e0202 */
[----:B------:R2:W3:Y:S01]  /*11770*/  @P0 LDG.E R25, desc[UR50][R2.64] ;  /* 0x0000003202190981 */ /* 0x0004e2000c1e1900 */
[----:B0-----:R-:W-:Y:S01]  /*11780*/  VIADD R24, R24, 0xffffffff ;  /* 0xffffffff18187836 */ /* 0x001fe20000000000 */
[----:B--2---:R-:W0:Y:S02]  /*11790*/  LDC.64 R2, c[0x0][0x418] ;  /* 0x00010600ff027b82 */ /* 0x004e240000000a00 */
[----:B0-----:R-:W-:Y:S01]  /*117a0*/  LOP3.LUT P0, RZ, R2, UR4, RZ, 0xfc, !PT ;  /* 0x0000000402ff7c12 */ /* 0x001fe2000f80fcff */
[----:B------:R-:W-:-:S03]  /*117b0*/  UMOV UR4, 0xffffffff ;  /* 0xffffffff00047882 */ /* 0x000fc60000000000 */
[----:B------:R-:W-:Y:S02]  /*117c0*/  LOP3.LUT P0, RZ, R3, UR5, RZ, 0xfc, P0 ;  /* 0x0000000503ff7c12 */ /* 0x000fe4000800fcff */
[----:B---3--:R-:W-:Y:S02]  /*117d0*/  SHF.R.S32.HI R28, RZ, 0x1f, R25 ;  /* 0x0000001fff1c7819 */ /* 0x008fe40000011419 */
[----:B------:R-:W-:Y:S01]  /*117e0*/  SEL R17, R25, RZ, !P0 ;  /* 0x000000ff19117207 */ /* 0x000fe20004000000 */
[----:B------:R-:W-:Y:S08]  /*117f0*/  BRA.DIV UR4, `(.L_x_11111) ;  /* 0x0000004e04bc7947 */ /* 0x000ff0000b800000 */
[----:B------:R-:W0:Y:S02]  /*11800*/  S2R R0, SR_TID.X ;  /* 0x0000000000007919 */ /* 0x000e240000002100 */
[----:B0-----:R-:W-:-:S04]  /*11810*/  SHF.R.U32.HI R0, RZ, 0x5, R0 ;  /* 0x00000005ff007819 */ /* 0x001fc80000011600 */
[----:B------:R-:W-:-:S05]  /*11820*/  LOP3.LUT R0, R0, 0x3, RZ, 0xc0, !PT ;  /* 0x0000000300007812 */ /* 0x000fca00078ec0ff */
[----:B------:R0:W2:Y:S02]  /*11830*/  SHFL.IDX PT, R14, R0, RZ, 0x1f ;  /* 0x00001fff000e7589 */ /* 0x0000a400000e0000 */
.L_x_11219:
[----:B0-----:R-:W3:Y:S01]  /*11840*/  LDL.LU R0, [R1] ;  /* 0x0000000001007983 */ /* 0x001ee20000300800 */
[----:B------:R-:W-:Y:S02]  /*11850*/  PLOP3.LUT P1, PT, PT, PT, PT, 0x8, 0x0 ;  /* 0x000000000000781c */ /* 0x000fe40003f2e170 */
[----:B--2---:R-:W-:Y:S02]  /*11860*/  ISETP.NE.AND P0, PT, R14, RZ, PT ;  /* 0x000000ff0e00720c */ /* 0x004fe40003f05270 */
[----:B---3--:R-:W-:-:S09]  /*11870*/  LOP3.LUT R0, R0, 0xfffffffe, RZ, 0xc0, !PT ;  /* 0xfffffffe00007812 */ /* 0x008fd200078ec0ff */
[----:B------:R-:W-:-:S05]  /*11880*/  @P1 LOP3.LUT R0, R0, 0x1, RZ, 0xfc, !PT ;  /* 0x0000000100001812 */ /* 0x000fca00078efcff */
[----:B------:R0:W-:Y:S01]  /*11890*/  STL [R1], R0 ;  /* 0x0000000001007387 */ /* 0x0001e20000100800 */
[----:B------:R-:W-:Y:S05]  /*118a0*/  @P0 BRA `(.L_x_11112) ;  /* 0x0000000400200947 */ /* 0x000fea0003800000 */
[----:B------:R-:W-:-:S03]  /*118b0*/  UMOV UR4, 0xffffffff ;  /* 0xffffffff00047882 */ /* 0x000fc60000000000 */
[----:B------:R-:W-:Y:S05]  /*118c0*/  BRA.DIV UR4, `(.L_x_11113) ;  /* 0x0000004e04bc7947 */ /* 0x000fea000b800000 */
[----:B------:R-:W-:-:S13]  /*118d0*/  ELECT P6, URZ, PT ;  /* 0x00000000003f782f */ /* 0x000fda00038c0000 */
.L_x_11222:
[----:B------:R-:W-:Y:S05]  /*118e0*/  @!P6 BRA `(.L_x_11112) ;  /* 0x000000040010e947 */ /* 0x000fea0003800000 */
[----:B------:R-:W-:-:S04]  /*118f0*/  ISETP.NE.U32.AND P0, PT, R2, RZ, PT ;  /* 0x000000ff0200720c */ /* 0x000fc80003f05070 */
[----:B------:R-:W-:-:S13]  /*11900*/  ISETP.NE.AND.EX P0, PT, R3, RZ, PT, P0 ;  /* 0x000000ff0300720c */ /* 0x000fda0003f05300 */
[----:B------:R-:W-:Y:S05]  /*11910*/  @!P0 BRA `(.L_x_11114) ;  /* 0x0000000000448947 */ /* 0x000fea0003800000 */
[----:B------:R-:W2:Y:S01]  /*11920*/  LDC R6, c[0x0][0x43c] ;  /* 0x00010f00ff067b82 */ /* 0x000ea20000000800 */
[----:B------:R-:W-:Y:S01]  /*11930*/  ULDC.64 UR4, c[0x0][0x428] ;  /* 0x00010a0000047ab9 */ /* 0x000fe20000000a00 */
[----:B--2---:R-:W-:-:S13]  /*11940*/  ISETP.NE.AND P0, PT, R6, 0x1, PT ;  /* 0x000000010600780c */ /* 0x004fda0003f05270 */
[----:B------:R-:W0:Y:S02]  /*11950*/  @P0 LDC.64 R4, c[0x0][0x440] ;  /* 0x00011000ff040b82 */ /* 0x000e240000000a00 */
        /* <DEDUP_REMOVED lines=13> */
.L_x_11114:
[----:B0-----:R-:W-:Y:S01]  /*11a30*/  IMAD R0, R23, 0x8, R22 ;  /* 0x0000000817007824 */ /* 0x001fe200078e0216 */
[----:B--2---:R-:W-:-:S04]  /*11a40*/  SHF.L.U32 R3, R26, 0x1f, RZ ;  /* 0x0000001f1a037819 */ /* 0x004fc800000006ff */
[----:B------:R-:W0:Y:S02]  /*11a50*/  SYNCS.PHASECHK.TRANS64.TRYWAIT P0, [R0+URZ+0x2d840], R3 ;  /* 0x02d84003000075a7 */ /* 0x000e24000800017f */
[----:B0-----:R-:W-:Y:S05]  /*11a60*/  @!P0 BRA `(.L_x_11115) ;  /* 0x0000004c00748947 */ /* 0x001fea0003800000 */
.L_x_11223:
        /* <DEDUP_REMOVED lines=11> */
.L_x_11116:
[----:B------:R-:W2:Y:S01]  /*11b20*/  LDL.LU R2, [R1] ;  /* 0x0000000001027983 */ /* 0x000ea20000300800 */
[----:B------:R-:W-:Y:S01]  /*11b30*/  R2UR UR9, R0 ;  /* 0x00000000000972ca */ /* 0x000fe200000e0000 */
[----:B0-----:R-:W-:Y:S01]  /*11b40*/  IMAD R0, R23, 0x6000, R22 ;  /* 0x0000600017007824 */ /* 0x001fe200078e0216 */
        /* <DEDUP_REMOVED lines=11> */
[----:B------:R-:W-:-:S04]  /*11c00*/  UIADD3 UR9, UR9, 0x2d830, URZ ;  /* 0x0002d83009097890 */ /* 0x000fc8000fffe03f */
[----:B------:R-:W-:Y:S02]  /*11c10*/  ULEA UR11, UR11, UR5, 0x7 ;  /* 0x000000050b0b7291 */ /* 0x000fe4000f8e383f */
[----:B------:R-:W-:Y:S02]  /*11c20*/  UIADD3 UR14, UR8, 0x15400, URZ ;  /* 0x00015400080e7890 */ /* 0x000fe4000fffe03f */
        /* <DEDUP_REMOVED lines=11> */
[----:B------:R3:W-:Y:S01]  /*11ce0*/  UTMALDG.4D [UR8], [UR4], desc[UR6] ;  /* 0x00000608040075b4 */ /* 0x0007e20008019000 */
[----:B--2---:R-:W-:-:S04]  /*11cf0*/  LOP3.LUT R2, R2, 0xfffffffe, RZ, 0xc0, !PT ;  /* 0xfffffffe02027812 */ /* 0x004fc800078ec0ff */
[----:B------:R-:W-:-:S05]  /*11d00*/  @P0 LOP3.LUT R2, R2, 0x1, RZ, 0xfc, !PT ;  /* 0x0000000102020812 */ /* 0x000fca00078efcff */
[----:B------:R3:W-:Y:S01]  /*11d10*/  STL [R1], R2 ;  /* 0x0000000201007387 */ /* 0x0007e20000100800 */
[----:B------:R-:W-:Y:S01]  /*11d20*/  NOP ;  /* 0x0000000000007918 */ /* 0x000fe20000000000 */
.L_x_11112:
[----:B------:R-:W0:Y:S01]  /*11d30*/  LDL.LU R3, [R1+0x14] ;  /* 0x0000140001037983 */ /* 0x000e220000300800 */
[----:B------:R-:W-:Y:S05]  /*11d40*/  WARPSYNC.ALL ;  /* 0x0000000000007948 */ /* 0x000fea0003800000 */
[----:B---3--:R-:W-:Y:S01]  /*11d50*/  ULDC.64 UR4, c[0x0][0x298] ;  /* 0x0000a60000047ab9 */ /* 0x008fe20000000a00 */
[----:B------:R-:W-:Y:S01]  /*11d60*/  ULDC.64 UR6, c[0x0][0xa00] ;  /* 0x0002800000067ab9 */ /* 0x000fe20000000a00 */
[----:B------:R-:W-:Y:S01]  /*11d70*/  VIADD R2, R22, 0xc400 ;  /* 0x0000c40016027836 */ /* 0x000fe20000000000 */
[----:B------:R-:W-:Y:S01]  /*11d80*/  BAR.SYNC.DEFER_BLOCKING 0x8, 0x200 ;  /* 0x0208000000007b1d */ /* 0x000fe20000010000 */
[----:B------:R-:W-:-:S03]  /*11d90*/  ISETP.NE.U32.AND P0, PT, RZ, UR6, PT ;  /* 0x00000006ff007c0c */ /* 0x000fc6000bf05070 */
[----:B------:R-:W-:Y:S02]  /*11da0*/  LOP3.LUT P1, RZ, R2, 0x1bf, RZ, 0xc0, !PT ;  /* 0x000001bf02ff7812 */ /* 0x000fe4000782c0ff */
[----:B------:R-:W-:Y:S01]  /*11db0*/  ISETP.NE.AND.EX P0, PT, RZ, UR7, PT, P0 ;  /* 0x00000007ff007c0c */ /* 0x000fe2000bf05300 */
[----:B------:R-:W-:Y:S01]  /*11dc0*/  BSSY B6, `(.L_x_11117) ;  /* 0x0000020000067945 */ /* 0x000fe20003800000 */
[----:B------:R-:W-:Y:S02]  /*11dd0*/  SHF.R.S32.HI R2, RZ, 0x1f, R19 ;  /* 0x0000001fff027819 */ /* 0x000fe40000011413 */
[----:B0-----:R-:W-:Y:S01]  /*11de0*/  SHF.R.S32.HI R0, RZ, 0x1f, R3 ;  /* 0x0000001fff007819 */ /* 0x001fe20000011403 */
[----:B------:R-:W-:-:S04]  /*11df0*/  IMAD.WIDE.U32 R4, R3, UR4, RZ ;  /* 0x0000000403047c25 */ /* 0x000fc8000f8e00ff */
[----:B------:R-:W-:Y:S01]  /*11e00*/  IMAD R0, R0, UR4, RZ ;  /* 0x0000000400007c24 */ /* 0x000fe2000f8e02ff */
[----:B------:R-:W-:Y:S03]  /*11e10*/  STL.64 [R1+0x20], R4 ;  /* 0x0000200401007387 */ /* 0x000fe60000100a00 */
[----:B------:R-:W-:Y:S01]  /*11e20*/  IMAD R0, R3, UR5, R0 ;  /* 0x0000000503007c24 */ /* 0x000fe2000f8e0200 */
[----:B------:R-:W-:Y:S02]  /*11e30*/  SEL R3, R2, RZ, !P0 ;  /* 0x000000ff02037207 */ /* 0x000fe40004000000 */
[----:B------:R-:W-:Y:S01]  /*11e40*/  SHF.R.S32.HI R2, RZ, 0x1f, R18 ;  /* 0x0000001fff027819 */ /* 0x000fe20000011412 */
[----:B------:R-:W-:-:S05]  /*11e50*/  IMAD.IADD R0, R5, 0x1, R0 ;  /* 0x0000000105007824 */ /* 0x000fca00078e0200 */
[----:B------:R0:W-:Y:S04]  /*11e60*/  STL [R1+0x28], R0 ;  /* 0x0000280001007387 */ /* 0x0001e80000100800 */
[----:B------:R2:W-:Y:S01]  /*11e70*/  STL [R1+0x30], R3 ;  /* 0x0000300301007387 */ /* 0x0005e20000100800 */
[----:B0-----:R-:W-:-:S05]  /*11e80*/  SEL R0, R19, RZ, !P0 ;  /* 0x000000ff13007207 */ /* 0x001fca0004000000 */
        /* <DEDUP_REMOVED lines=19> */
.L_x_11118:
[----:B------:R-:W-:Y:S05]  /*11fc0*/  BSYNC B6 ;  /* 0x0000000000067941 */ /* 0x000fea0003800000 */
.L_x_11117:
[----:B--2---:R-:W2:Y:S01]  /*11fd0*/  LDL.LU R0, [R1+0x28] ;  /* 0x0000280001007983 */ /* 0x004ea20000300800 */
[----:B-1----:R-:W0:Y:S01]  /*11fe0*/  LDC R9, c[0x0][0x448] ;  /* 0x00011200ff097b82 */ /* 0x002e220000000800 */
[----:B------:R-:W-:Y:S01]  /*11ff0*/  ULDC.64 UR4, c[0x0][0x2d8] ;  /* 0x0000b60000047ab9 */ /* 0x000fe20000000a00 */
[----:B------:R-:W-:Y:S01]  /*12000*/  ULDC.64 UR6, c[0x0][0x2c8] ;  /* 0x0000b20000067ab9 */ /* 0x000fe20000000a00 */
[----:B------:R-:W2:Y:S01]  /*12010*/  LDL.LU.64 R2, [R1+0x20] ;  /* 0x0000200001027983 */ /* 0x000ea20000300a00 */
[----:B------:R-:W-:-:S03]  /*12020*/  ULDC.64 UR8, c[0x0][0x280] ;  /* 0x0000a00000087ab9 */ /* 0x000fc60000000a00 */
[----:B------:R-:W3:Y:S04]  /*12030*/  LDL.LU R20, [R1+0x2c] ;  /* 0x00002c0001147983 */ /* 0x000ee80000300800 */
[----:B------:R-:W4:Y:S04]  /*12040*/  LDL.LU R21, [R1+0x30] ;  /* 0x0000300001157983 */ /* 0x000f280000300800 */
[----:B------:R-:W4:Y:S04]  /*12050*/  LDL.LU R4, [R1+0x14] ;  /* 0x0000140001047983 */ /* 0x000f280000300800 */
[----:B------:R-:W4:Y:S01]  /*12060*/  LDL R12, [R1+0xc] ;  /* 0x00000c00010c7983 */ /* 0x000f220000100800 */
[----:B0-----:R-:W-:-:S13]  /*12070*/  ISETP.NE.AND P1, PT, R9, 0x1, PT ;  /* 0x000000010900780c */ /* 0x001fda0003f25270 */
[----:B------:R-:W0:Y:S01]  /*12080*/  @P1 LDC R5, c[0x0][0x450] ;  /* 0x00011400ff051b82 */ /* 0x000e220000000800 */
[----:B------:R-:W1:Y:S01]  /*12090*/  S2R R10, SR_TID.X ;  /* 0x00000000000a7919 */ /* 0x000e620000002100 */
[----:B--2---:R-:W-:Y:S02]  /*120a0*/  IMAD.MOV.U32 R3, RZ, RZ, R0 ;  /* 0x000000ffff037224 */ /* 0x004fe400078e0000 */
[----:B---3--:R-:W-:Y:S02]  /*120b0*/  IMAD R0, R20, UR4, RZ ;  /* 0x0000000414007c24 */ /* 0x008fe4000f8e02ff */
[C---:B------:R-:W-:Y:S01]  /*120c0*/  IMAD.WIDE.U32 R2, R18.reuse, UR4, R2 ;  /* 0x0000000412027c25 */ /* 0x040fe2000f8e0002 */
[----:B------:R-:W2:Y:S03]  /*120d0*/  S2R R20, SR_TID.X ;  /* 0x0000000000147919 */ /* 0x000ea60000002100 */
[----:B------:R-:W-:Y:S01]  /*120e0*/  IMAD R0, R18, UR5, R0 ;  /* 0x0000000512007c24 */ /* 0x000fe2000f8e0200 */
[----:B------:R-:W-:-:S03]  /*120f0*/  ULDC.64 UR4, c[0x0][0x2e0] ;  /* 0x0000b80000047ab9 */ /* 0x000fc60000000a00 */
[----:B------:R-:W-:Y:S02]  /*12100*/  IMAD.IADD R3, R3, 0x1, R0 ;  /* 0x0000000103037824 */ /* 0x000fe400078e0200 */
[----:B----4-:R-:W-:Y:S02]  /*12110*/  IMAD R0, R21, UR4, RZ ;  /* 0x0000000415007c24 */ /* 0x010fe4000f8e02ff */
[----:B------:R-:W3:Y:S01]  /*12120*/  S2R R21, SR_TID.X ;  /* 0x0000000000157919 */ /* 0x000ee20000002100 */
[----:B------:R-:W-:-:S04]  /*12130*/  IMAD.WIDE.U32 R2, R4, UR4, R2 ;  /* 0x0000000404027c25 */ /* 0x000fc8000f8e0002 */
[----:B------:R-:W-:Y:S01]  /*12140*/  IMAD R0, R4, UR5, R0 ;  /* 0x0000000504007c24 */ /* 0x000fe2000f8e0200 */
[----:B------:R-:W-:Y:S01]  /*12150*/  ULDC.64 UR4, c[0x0][0x2d0] ;  /* 0x0000b40000047ab9 */ /* 0x000fe20000000a00 */
[----:B------:R-:W4:Y:S02]  /*12160*/  @P1 LDC R4, c[0x0][0x44c] ;  /* 0x00011300ff041b82 */ /* 0x000f240000000800 */
[----:B------:R-:W-:Y:S01]  /*12170*/  IMAD.IADD R3, R3, 0x1, R0 ;  /* 0x0000000103037824 */ /* 0x000fe200078e0200 */
[----:B--2---:R-:W-:-:S04]  /*12180*/  LOP3.LUT R20, R20, 0x7f, RZ, 0xc0, !PT ;  /* 0x0000007f14147812 */ /* 0x004fc800078ec0ff */
[----:B------:R-:W-:Y:S01]  /*12190*/  SHF.R.U32.HI R20, RZ, 0x2, R20 ;  /* 0x00000002ff147819 */ /* 0x000fe20000011614 */
[----:B---3--:R-:W-:-:S05]  /*121a0*/  IMAD.SHL.U32 R6, R21, 0x20, RZ ;  /* 0x0000002015067824 */ /* 0x008fca00078e00ff */
[----:B------:R-:W-:-:S05]  /*121b0*/  LOP3.LUT R6, R20, 0x60, R6, 0xf8, !PT ;  /* 0x0000006014067812 */ /* 0x000fca00078ef806 */
[----:B------:R-:W-:-:S04]  /*121c0*/  IMAD.IADD R0, R6, 0x1, R12 ;  /* 0x0000000106007824 */ /* 0x000fc800078e020c */
[----:B----4-:R-:W-:-:S04]  /*121d0*/  @P1 IMAD.HI.U32 R6, R0, R4, RZ ;  /* 0x0000000400061227 */ /* 0x010fc800078e00ff */
[----:B------:R-:W-:Y:S01]  /*121e0*/  IMAD.MOV.U32 R4, RZ, RZ, R0 ;  /* 0x000000ffff047224 */ /* 0x000fe200078e0000 */
[----:B0-----:R-:W-:-:S04]  /*121f0*/  @P1 SHF.R.U32.HI R4, RZ, R5, R6 ;  /* 0x00000005ff041219 */ /* 0x001fc80000011606 */
[--C-:B------:R-:W-:Y:S01]  /*12200*/  SHF.R.S32.HI R5, RZ, 0x1f, R4.reuse ;  /* 0x0000001fff057819 */ /* 0x100fe20000011404 */
[----:B------:R-:W-:-:S04]  /*12210*/  IMAD.MOV R6, RZ, RZ, -R4 ;  /* 0x000000ffff067224 */ /* 0x000fc800078e0a04 */
[----:B------:R-:W-:Y:S02]  /*12220*/  IMAD R5, R5, UR4, RZ ;  /* 0x0000000405057c24 */ /* 0x000fe4000f8e02ff */
[----:B------:R-:W-:Y:S02]  /*12230*/  IMAD R6, R9, R6, R0 ;  /* 0x0000000609067224 */ /* 0x000fe400078e0200 */
[C---:B------:R-:W-:Y:S02]  /*12240*/  IMAD R7, R4.reuse, UR5, R5 ;  /* 0x0000000504077c24 */ /* 0x040fe4000f8e0205 */
[----:B------:R-:W-:-:S04]  /*12250*/  IMAD.WIDE.U32 R4, R4, UR4, R2 ;  /* 0x0000000404047c25 */ /* 0x000fc8000f8e0002 */
[----:B------:R-:W-:Y:S01]  /*12260*/  IMAD.IADD R5, R5, 0x1, R7 ;  /* 0x0000000105057824 */ /* 0x000fe200078e0207 */
[----:B------:R-:W-:-:S05]  /*12270*/  SHF.R.S32.HI R7, RZ, 0x1f, R6 ;  /* 0x0000001fff077819 */ /* 0x000fca0000011406 */
[----:B------:R-:W-:Y:S02]  /*12280*/  IMAD R7, R7, UR6, RZ ;  /* 0x0000000607077c24 */ /* 0x000fe4000f8e02ff */
[----:B------:R-:W-:-:S04]  /*12290*/  IMAD.WIDE.U32 R4, R6, UR6, R4 ;  /* 0x0000000606047c25 */ /* 0x000fc8000f8e0004 */
[----:B------:R-:W-:Y:S02]  /*122a0*/  IMAD R6, R6, UR7, R7 ;  /* 0x0000000706067c24 */ /* 0x000fe4000f8e0207 */
[----:B------:R-:W0:Y:S02]  /*122b0*/  @P1 LDC R7, c[0x0][0x450] ;  /* 0x00011400ff071b82 */ /* 0x000e240000000800 */
[----:B------:R-:W-:Y:S01]  /*122c0*/  IMAD.IADD R6, R5, 0x1, R6 ;  /* 0x0000000105067824 */ /* 0x000fe200078e0206 */
[----:B------:R-:W-:-:S04]  /*122d0*/  LEA R5, P0, R4, UR8, 0x1 ;  /* 0x0000000804057c11 */ /* 0x000fc8000f8008ff */
[----:B------:R-:W-:Y:S02]  /*122e0*/  LEA.HI.X R4, R4, UR9, R6, 0x1, P0 ;  /* 0x0000000904047c11 */ /* 0x000fe400080f0c06 */
[----:B------:R-:W2:Y:S01]  /*122f0*/  @P1 LDC R6, c[0x0][0x44c] ;  /* 0x00011300ff061b82 */ /* 0x000ea20000000800 */
[----:B------:R-:W-:Y:S02]  /*12300*/  VIADD R0, R0, 0x80 ;  /* 0x0000008000007836 */ /* 0x000fe40000000000 */
[----:B-1----:R-:W-:-:S05]  /*12310*/  IMAD.SHL.U32 R21, R10, 0x8, RZ ;  /* 0x000000080a157824 */ /* 0x002fca00078e00ff */
[----:B------:R-:W-:Y:S01]  /*12320*/  LOP3.LUT R21, R21, 0x18, RZ, 0xc0, !PT ;  /* 0x0000001815157812 */ /* 0x000fe200078ec0ff */
[----:B--2---:R-:W-:-:S04]  /*12330*/  @P1 IMAD.HI.U32 R8, R0, R6, RZ ;  /* 0x0000000600081227 */ /* 0x004fc800078e00ff */
[----:B------:R-:W-:Y:S01]  /*12340*/  IMAD.MOV.U32 R6, RZ, RZ, R0 ;  /* 0x000000ffff067224 */ /* 0x000fe200078e0000 */
[----:B0-----:R-:W-:-:S05]  /*12350*/  @P1 SHF.R.U32.HI R6, RZ, R7, R8 ;  /* 0x00000007ff061219 */ /* 0x001fca0000011608 */
[----:B------:R-:W-:-:S04]  /*12360*/  IMAD.MOV R7, RZ, RZ, -R6 ;  /* 0x000000ffff077224 */ /* 0x000fc800078e0a06 */
[----:B------:R-:W-:Y:S01]  /*12370*/  IMAD R0, R9, R7, R0 ;  /* 0x0000000709007224 */ /* 0x000fe200078e0200 */
        /* <DEDUP_REMOVED lines=9> */
[----:B------:R-:W-:-:S03]  /*12410*/  SHF.R.S32.HI R6, RZ, 0x1f, R0 ;  /* 0x0000001fff067819 */ /* 0x000fc60000011400 */
[----:B------:R-:W-:Y:S02]  /*12420*/  IMAD.IADD R3, R3, 0x1, R7 ;  /* 0x0000000103037824 */ /* 0x000fe400078e0207 */
[----:B------:R-:W-:Y:S02]  /*12430*/  IMAD R6, R6, UR6, RZ ;  /* 0x0000000606067c24 */ /* 0x000fe4000f8e02ff */
[----:B------:R-:W-:Y:S01]  /*12440*/  IMAD.WIDE.U32 R2, R0, UR6, R2 ;  /* 0x0000000600027c25 */ /* 0x000fe2000f8e0002 */
[----:B------:R-:W-:-:S03]  /*12450*/  LOP3.LUT R13, R21, 0x20, RZ, 0xfc, !PT ;  /* 0x00000020150d7812 */ /* 0x000fc600078efcff */
[----:B------:R-:W-:Y:S01]  /*12460*/  IMAD R6, R0, UR7, R6 ;  /* 0x0000000700067c24 */ /* 0x000fe2000f8e0206 */
[----:B------:R-:W-:-:S03]  /*12470*/  LEA R8, P3, R2, UR8, 0x1 ;  /* 0x0000000802087c11 */ /* 0x000fc6000f8608ff */
[----:B------:R-:W-:Y:S01]  /*12480*/  IMAD.IADD R6, R3, 0x1, R6 ;  /* 0x0000000103067824 */ /* 0x000fe200078e0206 */
[----:B------:R-:W-:Y:S01]  /*12490*/  ISETP.GE.AND P1, PT, R13, UR4, PT ;  /* 0x000000040d007c0c */ /* 0x000fe2000bf26270 */
[----:B-1----:R-:W-:-:S05]  /*124a0*/  IMAD.SHL.U32 R20, R11, 0x8, RZ ;  /* 0x000000080b147824 */ /* 0x002fca00078e00ff */
[----:B------:R-:W-:Y:S02]  /*124b0*/  LOP3.LUT R20, R20, 0x18, RZ, 0xc0, !PT ;  /* 0x0000001814147812 */ /* 0x000fe400078ec0ff */
[----:B------:R-:W-:Y:S02]  /*124c0*/  LOP3.LUT R21, R11, 0x7f, RZ, 0xc0, !PT ;  /* 0x0000007f0b157812 */ /* 0x000fe400078ec0ff */
[----:B------:R-:W-:Y:S01]  /*124d0*/  ISETP.GE.AND P2, PT, R20, UR4, PT ;  /* 0x0000000414007c0c */ /* 0x000fe2000bf46270 */
[----:B------:R-:W-:Y:S01]  /*124e0*/  UMOV UR4, 0xffffffff ;  /* 0xffffffff00047882 */ /* 0x000fe20000000000 */
[----:B------:R-:W-:Y:S02]  /*124f0*/  LEA.HI.X R7, R2, UR9, R6, 0x1, P3 ;  /* 0x0000000902077c11 */ /* 0x000fe400098f0c06 */
[----:B------:R-:W-:Y:S01]  /*12500*/  SHF.R.U32.HI R21, RZ, 0x2, R21 ;  /* 0x00000002ff157819 */ /* 0x000fe20000011615 */
[----:B0-----:R-:W-:Y:S08]  /*12510*/  BRA.DIV UR4, `(.L_x_11119) ;  /* 0x0000004204dc7947 */ /* 0x001ff0000b800000 */
[----:B------:R-:W2:Y:S04]  /*12520*/  LDL.LU R2, [R1+0x10] ;  /* 0x0000100001027983 */ /* 0x000ea80000300800 */
[----:B------:R-:W3:Y:S04]  /*12530*/  LDL.LU R11, [R1+0xc] ;  /* 0x00000c00010b7983 */ /* 0x000ee80000300800 */
[----:B------:R-:W0:Y:S04]  /*12540*/  SHFL.IDX PT, R3, R5, RZ, 0x1c1f ;  /* 0x001c1fff05037589 */ /* 0x000e2800000e0000 */
[----:B------:R-:W-:Y:S01]  /*12550*/  SHFL.IDX PT, R14, R8, 0x1, 0x1c1f ;  /* 0x003c1f00080e7f89 */ /* 0x000fe200000e0000 */
[----:B--2---:R-:W-:-:S03]  /*12560*/  IMAD R6, R2, R9, RZ ;  /* 0x0000000902067224 */ /* 0x004fc600078e02ff */
[----:B------:R-:W1:Y:S01]  /*12570*/  SHFL.IDX PT, R2, R4, RZ, 0x1c1f ;  /* 0x001c1fff04027589 */ /* 0x000e6200000e0000 */
[----:B---3--:R-:W-:-:S05]  /*12580*/  IMAD.IADD R0, R21, 0x1, R11 ;  /* 0x0000000115007824 */ /* 0x008fca00078e020b */
        /* <DEDUP_REMOVED lines=34> */
[----:B0-----:R-:W0:Y:S01]  /*127b0*/  SHFL.IDX PT, R3, R5, 0x3, 0x1c1f ;  /* 0x007c1f0005037f89 */ /* 0x001e2200000e0000 */
[----:B------:R-:W-:-:S05]  /*127c0*/  VIADD R2, R0, 0x80 ;  /* 0x0000008000027836 */ /* 0x000fca0000000000 */
[----:B------:R-:W-:Y:S01]  /*127d0*/  ISETP.GE.AND P3, PT, R2, R6, PT ;  /* 0x000000060200720c */ /* 0x000fe20003f66270 */
[----:B------:R-:W-:-:S05]  /*127e0*/  VIADD R2, R0, 0x60 ;  /* 0x0000006000027836 */ /* 0x000fca0000000000 */
[----:B------:R-:W-:Y:S02]  /*127f0*/  ISETP.GE.AND P4, PT, R2, R6, PT ;  /* 0x000000060200720c */ /* 0x000fe40003f86270 */
[----:B------:R-:W-:Y:S04]  /*12800*/  SHFL.IDX PT, R2, R7, RZ, 0x1c1f ;  /* 0x001c1fff07027589 */ /* 0x000fe800000e0000 */
[----:B------:R-:W-:Y:S07]  /*12810*/  SHFL.IDX PT, R7, R7, 0x1, 0x1c1f ;  /* 0x003c1f0007077f89 */ /* 0x000fee00000e0000 */
[----:B0-----:R-:W-:-:S05]  /*12820*/  @!P4 LEA R3, P5, R20, R3, 0x1 ;  /* 0x000000031403c211 */ /* 0x001fca00078a08ff */
[----:B------:R-:W-:Y:S02]  /*12830*/  @!P4 IMAD.X R9, RZ, RZ, R4, P5 ;  /* 0x000000ffff09c224 */ /* 0x000fe400028e0604 */
[----:B------:R-:W0:Y:S02]  /*12840*/  SHFL.IDX PT, R4, R8, RZ, 0x1c1f ;  /* 0x001c1fff08047589 */ /* 0x000e2400000e0000 */
[----:B0-----:R-:W-:-:S05]  /*12850*/  @!P3 LEA R4, P5, R20, R4, 0x1 ;  /* 0x000000041404b211 */ /* 0x001fca00078a08ff */
[----:B------:R-:W-:Y:S02]  /*12860*/  @!P3 IMAD.X R5, RZ, RZ, R2, P5 ;  /* 0x000000ffff05b224 */ /* 0x000fe400028e0602 */
[----:B------:R-:W-:Y:S02]  /*12870*/  @!P4 IMAD.MOV.U32 R2, RZ, RZ, R3 ;  /* 0x000000ffff02c224 */ /* 0x000fe400078e0003 */
[----:B------:R-:W-:-:S05]  /*12880*/  @!P4 IMAD.MOV.U32 R3, RZ, RZ, R9 ;  /* 0x000000ffff03c224 */ /* 0x000fca00078e0009 */
[----:B------:R-:W-:Y:S04]  /*12890*/  @!P4 LDGSTS.E.BYPASS.LTC128B.128 [R10+0xdc00], desc[UR50][R2.64], !P2 ;  /* 0x0dc00000020acfae */ /* 0x000fe8000d101d72 */
[----:B------:R-:W-:Y:S04]  /*128a0*/  @!P4 LDGSTS.E.BYPASS.LTC128B.128 [R10+0x10c00], desc[UR50][R2.64+0x40], !P1 ;  /* 0x10c00040020acfae */ /* 0x000fe8000c901d72 */
[----:B------:R0:W-:Y:S02]  /*128b0*/  @!P4 LDGSTS.E.BYPASS.LTC128B.128 [R10+0x13c00], desc[UR50][R2.64+0x80], !P0 ;  /* 0x13c00080020acfae */ /* 0x0001e4000c101d72 */
[----:B0-----:R-:W-:-:S02]  /*128c0*/  @!P3 IMAD.MOV.U32 R2, RZ, RZ, R4 ;  /* 0x000000ffff02b224 */ /* 0x001fc400078e0004 */
[----:B------:R-:W-:-:S05]  /*128d0*/  @!P3 IMAD.MOV.U32 R3, RZ, RZ, R5 ;  /* 0x000000ffff03b224 */ /* 0x000fca00078e0005 */
[----:B------:R0:W-:Y:S04]  /*128e0*/  @!P3 LDGSTS.E.BYPASS.LTC128B.128 [R10+0xe400], desc[UR50][R2.64], !P2 ;  /* 0x0e400000020abfae */ /* 0x0001e8000d101d72 */
[----:B------:R0:W-:Y:S04]  /*128f0*/  @!P3 LDGSTS.E.BYPASS.LTC128B.128 [R10+0x11400], desc[UR50][R2.64+0x40], !P1 ;  /* 0x11400040020abfae */ /* 0x0001e8000c901d72 */
[----:B------:R0:W-:Y:S02]  /*12900*/  @!P3 LDGSTS.E.BYPASS.LTC128B.128 [R10+0x14400], desc[UR50][R2.64+0x80], !P0 ;  /* 0x14400080020abfae */ /* 0x0001e4000c101d72 */
.L_x_11236:
[----:B0-----:R-:W-:Y:S02]  /*12910*/  VIADD R3, R0, 0xa0 ;  /* 0x000000a000037836 */ /* 0x001fe40000000000 */
[----:B------:R-:W-:-:S03]  /*12920*/  VIADD R8, R22, 0x2d800 ;  /* 0x0002d80016087836 */ /* 0x000fc60000000000 */
[----:B------:R-:W-:-:S13]  /*12930*/  ISETP.GE.AND P3, PT, R3, R6, PT ;  /* 0x000000060300720c */ /* 0x000fda0003f66270 */
[----:B------:R-:W-:-:S05]  /*12940*/  @!P3 LEA R2, P4, R20, R14, 0x1 ;  /* 0x0000000e1402b211 */ /* 0x000fca00078808ff */
        /* <DEDUP_REMOVED lines=9> */
.L_x_11120:
[----:B------:R-:W-:Y:S02]  /*129e0*/  PLOP3.LUT P1, PT, P1, P0, PT, 0xa2, 0x0 ;  /* 0x000000000000781c */ /* 0x000fe40000f21472 */
[----:B------:R-:W-:-:S08]  /*129f0*/  @P0 R2UR P1, UR4, R22 ;  /* 0x00000000160402ca */ /* 0x000fd00000020000 */
[----:B------:R-:W-:-:S05]  /*12a00*/  @P0 PLOP3.LUT P0, PT, P1, PT, PT, 0x80, 0x0 ;  /* 0x000000000000081c */ /* 0x000fca0000f0f070 */
[----:B------:R-:W-:Y:S01]  /*12a10*/  @!P1 SYNCS.ARRIVE.TRANS64.RED.A0T1 RZ, [UR4+0x2d800], RZ ;  /* 0x02d800ffffff99a7 */ /* 0x000fe20008200404 */
[----:B------:R-:W-:Y:S07]  /*12a20*/  @!P1 ARRIVES.LDGSTSBAR.64.TRANSCNT [UR4+0x2d800] ;  /* 0x02d80000ff0099b0 */ /* 0x000fee0008000a84 */
[----:B------:R-:W-:Y:S05]  /*12a30*/  @P0 BRA.U.ANY `(.L_x_11120) ;  /* 0xfffffffd00e80947 */ /* 0x000fea000393ffff */
[----:B0-----:R-:W2:Y:S02]  /*12a40*/  LDL.LU R2, [R1+0x1c] ;  /* 0x00001c0001027983 */ /* 0x001ea40000300800 */
[----:B--2---:R-:W-:-:S05]  /*12a50*/  VIADD R2, R2, 0x1 ;  /* 0x0000000102027836 */ /* 0x004fca0000000000 */
[----:B------:R0:W-:Y:S01]  /*12a60*/  STL [R1+0x1c], R2 ;  /* 0x00001c0201007387 */ /* 0x0001e20000100800 */
[----:B------:R-:W-:-:S04]  /*12a70*/  LEA.HI R0, R2, R2, RZ, 0x1 ;  /* 0x0000000202007211 */ /* 0x000fc800078f08ff */
[----:B------:R-:W-:-:S05]  /*12a80*/  LOP3.LUT R0, R0, 0xfffffffe, RZ, 0xc0, !PT ;  /* 0xfffffffe00007812 */ /* 0x000fca00078ec0ff */
[----:B------:R-:W-:-:S05]  /*12a90*/  IMAD.IADD R0, R2, 0x1, -R0 ;  /* 0x0000000102007824 */ /* 0x000fca00078e0a00 */
[----:B------:R-:W-:Y:S01]  /*12aa0*/  SHF.L.U32 R3, R0, 0x1f, RZ ;  /* 0x0000001f00037819 */ /* 0x000fe200000006ff */
[----:B------:R-:W-:Y:S01]  /*12ab0*/  NOP ;  /* 0x0000000000007918 */ /* 0x000fe20000000000 */
[----:B0-----:R-:W2:Y:S01]  /*12ac0*/  LDL R2, [R1+0x8] ;  /* 0x0000080001027983 */ /* 0x001ea20000100800 */
[----:B------:R0:W-:Y:S01]  /*12ad0*/  SYNCS.ARRIVE.TRANS64.A1T0 RZ, [R22+URZ+0x2d800], RZ ;  /* 0x02d800ff16ff79a7 */ /* 0x0001e2000810003f */
[----:B------:R-:W-:Y:S01]  /*12ae0*/  BSSY B0, `(.L_x_11121) ;  /* 0x0000005000007945 */ /* 0x000fe20003800000 */
[----:B------:R-:W1:Y:S01]  /*12af0*/  SYNCS.PHASECHK.TRANS64.TRYWAIT P0, [R22+URZ+0x2d820], R3 ;  /* 0x02d82003160075a7 */ /* 0x000e62000800017f */
[----:B--2---:R-:W-:-:S05]  /*12b00*/  VIADD R0, R2, 0xfffffffe ;  /* 0xfffffffe02007836 */ /* 0x004fca0000000000 */
[----:B------:R-:W-:Y:S01]  /*12b10*/  ISETP.GE.AND P1, PT, R0, R29, PT ;  /* 0x0000001d0000720c */ /* 0x000fe20003f26270 */
[----:B01----:R-:W-:-:S12]  /*12b20*/  @!P0 BRA `(.L_x_11122) ;  /* 0x0000004400708947 */ /* 0x003fd80003800000 */
.L_x_11237:
[----:B------:R-:W-:Y:S05]  /*12b30*/  BSYNC B0 ;  /* 0x0000000000007941 */ /* 0x000fea0003800000 */
.L_x_11121:
[----:B------:R-:W-:Y:S04]  /*12b40*/  BSSY B0, `(.L_x_11123) ;  /* 0x0000228000007945 */ /* 0x000fe80003800000 */
[----:B------:R-:W-:Y:S05]  /*12b50*/  @!P1 BRA `(.L_x_11124) ;  /* 0x0000002000989947 */ /* 0x000fea0003800000 */
[----:B------:R-:W0:Y:S01]  /*12b60*/  LDL R2, [R1+0x8] ;  /* 0x0000080001027983 */ /* 0x000e220000100800 */
[----:B------:R-:W-:Y:S01]  /*12b70*/  LOP3.LUT R6, RZ, R29, RZ, 0x33, !PT ;  /* 0x0000001dff067212 */ /* 0x000fe200078e33ff */
[----:B------:R-:W-:Y:S01]  /*12b80*/  BSSY B2, `(.L_x_11125) ;  /* 0x00000bb000027945 */ /* 0x000fe20003800000 */
[----:B0-----:R-:W-:-:S05]  /*12b90*/  IMAD.MOV R3, RZ, RZ, -R2 ;  /* 0x000000ffff037224 */ /* 0x001fca00078e0a02 */
[----:B------:R-:W-:-:S05]  /*12ba0*/  VIADDMNMX R6, R3, 0x1, R6, !PT ;  /* 0x0000000103067846 */ /* 0x000fca0007800106 */
[----:B------:R-:W-:-:S05]  /*12bb0*/  IMAD.IADD R2, R2, 0x1, R6 ;  /* 0x0000000102027824 */ /* 0x000fca00078e0206 */
[----:B------:R-:W-:-:S04]  /*12bc0*/  LOP3.LUT R2, R2, 0x1, RZ, 0xc0, !PT ;  /* 0x0000000102027812 */ /* 0x000fc800078ec0ff */
[----:B------:R-:W-:-:S13]  /*12bd0*/  ISETP.NE.U32.AND P0, PT, R2, 0x1, PT ;  /* 0x000000010200780c */ /* 0x000fda0003f05070 */
        /* <DEDUP_REMOVED lines=27> */
[----:B------:R-:W-:-:S04]  /*12d90*/  IMAD.WIDE.U32 R2, R25, UR6, R2 ;  /* 0x0000000619027c25 */ /* 0x000fc8000f8e0002 */
[----:B------:R-:W-:Y:S01]  /*12da0*/  IMAD.IADD R3, R4, 0x1, R3 ;  /* 0x0000000104037824 */ /* 0x000fe200078e0203 */
[----:B------:R-:W-:-:S04]  /*12db0*/  LEA R4, P0, R2, UR4, 0x2 ;  /* 0x0000000402047c11 */ /* 0x000fc8000f8010ff */
[----:B------:R-:W-:-:S06]  /*12dc0*/  LEA.HI.X R5, R2, UR5, R3, 0x2, P0 ;  /* 0x0000000502057c11 */ /* 0x000fcc00080f1403 */
[----:B------:R0:W5:Y:S03]  /*12dd0*/  LDG.E R5, desc[UR50][R4.64] ;  /* 0x0000003204057981 */ /* 0x000166000c1e1900 */
.L_x_11129:
[----:B------:R-:W-:Y:S01]  /*12de0*/  IMAD R3, R7, 0x8, R22 ;  /* 0x0000000807037824 */ /* 0x000fe200078e0216 */
[----:B------:R-:W-:Y:S01]  /*12df0*/  SHF.L.U32 R2, R9, 0x1f, RZ ;  /* 0x0000001f09027819 */ /* 0x000fe200000006ff */
[----:B------:R-:W-:Y:S03]  /*12e00*/  BSSY B3, `(.L_x_11130) ;  /* 0x0000003000037945 */ /* 0x000fe60003800000 */
[----:B------:R-:W1:Y:S02]  /*12e10*/  SYNCS.PHASECHK.TRANS64.TRYWAIT P0, [R3+URZ+0x2d840], R2 ;  /* 0x02d84002030075a7 */ /* 0x000e64000800017f */
[----:B-1----:R-:W-:Y:S05]  /*12e20*/  @!P0 BRA `(.L_x_11131) ;  /* 0x0000004000c48947 */ /* 0x002fea0003800000 */
.L_x_11238:
[----:B------:R-:W-:Y:S05]  /*12e30*/  BSYNC B3 ;  /* 0x0000000000037941 */ /* 0x000fea0003800000 */
.L_x_11130:
        /* <DEDUP_REMOVED lines=12> */
.L_x_11133:
[----:B------:R-:W-:Y:S05]  /*12f00*/  BSYNC B3 ;  /* 0x0000000000037941 */ /* 0x000fea0003800000 */
.L_x_11132:
        /* <DEDUP_REMOVED lines=11> */
.L_x_11134:
        /* <DEDUP_REMOVED lines=16> */
.L_x_11135:
        /* <DEDUP_REMOVED lines=16> */
.L_x_11136:
        /* <DEDUP_REMOVED lines=15> */
.L_x_11239:
[----:B------:R-:W-:Y:S05]  /*132b0*/  BSYNC B3 ;  /* 0x0000000000037941 */ /* 0x000fea0003800000 */
.L_x_11137:
        /* <DEDUP_REMOVED lines=12> */
.L_x_11140:
[----:B------:R-:W-:Y:S05]  /*13380*/  BSYNC B3 ;  /* 0x0000000000037941 */ /* 0x000fea0003800000 */
.L_x_11139:
        /* <DEDUP_REMOVED lines=11> */
.L_x_11141:
        /* <DEDUP_REMOVED lines=15> */
.L_x_11142:
        /* <DEDUP_REMOVED lines=15> */
.L_x_11143:
        /* <DEDUP_REMOVED lines=12> */
.L_x_11128:
[----:B------:R-:W-:Y:S05]  /*136e0*/  BSYNC B1 ;  /* 0x0000000000017941 */ /* 0x000fea0003800000 */
.L_x_11127:
[----:B------:R-:W2:Y:S01]  /*136f0*/  LDL R0, [R1+0x8] ;  /* 0x0000080001007983 */ /* 0x000ea20000100800 */
[----:B------:R-:W-:Y:S02]  /*13700*/  IMAD.MOV.U32 R23, RZ, RZ, R7 ;  /* 0x000000ffff177224 */ /* 0x000fe400078e0007 */
[----:B------:R-:W-:Y:S02]  /*13710*/  IMAD.MOV.U32 R26, RZ, RZ, R9 ;  /* 0x000000ffff1a7224 */ /* 0x000fe400078e0009 */
[----:B--2---:R-:W-:-:S07]  /*13720*/  VIADD R0, R0, 0xfffffffd ;  /* 0xfffffffd00007836 */ /* 0x004fce0000000000 */
.L_x_11126:
[----:B------:R-:W-:Y:S05]  /*13730*/  BSYNC B2 ;  /* 0x0000000000027941 */ /* 0x000fea0003800000 */
.L_x_11125:
[----:B------:R-:W2:Y:S01]  /*13740*/  LDL.LU R2, [R1+0x8] ;  /* 0x0000080001027983 */ /* 0x000ea20000300800 */
[----:B------:R-:W-:Y:S01]  /*13750*/  VIADD R6, R6, 0xfffffffe ;  /* 0xfffffffe06067836 */ /* 0x000fe20000000000 */
[----:B--2---:R-:W-:-:S04]  /*13760*/  LOP3.LUT R3, RZ, R2, RZ, 0x33, !PT ;  /* 0x00000002ff037212 */ /* 0x004fc800078e33ff */
[----:B------:R-:W-:-:S13]  /*13770*/  ISETP.NE.AND P0, PT, R6, R3, PT ;  /* 0x000000030600720c */ /* 0x000fda0003f05270 */
[----:B------:R-:W-:Y:S05]  /*13780*/  @!P0 BRA `(.L_x_11124) ;  /* 0x00000014008c8947 */ /* 0x000fea0003800000 */
[----:B------:R-:W-:-:S07]  /*13790*/  IMAD.MOV.U32 R4, RZ, RZ, R17 ;  /* 0x000000ffff047224 */ /* 0x000fce00078e0011 */
.L_x_11178:
        /* <DEDUP_REMOVED lines=30> */
[----:B------:R-:W-:-:S05]  /*13980*/  LEA.HI.X R5, R2, UR5, R3, 0x2, P0 ;  /* 0x0000000502057c11 */ /* 0x000fca00080f1403 */
[----:B------:R0:W5:Y:S04]  /*13990*/  LDG.E R4, desc[UR50][R4.64] ;  /* 0x0000003204047981 */ /* 0x000168000c1e1900 */
.L_x_11146:
[----:B------:R-:W-:Y:S01]  /*139a0*/  IMAD R3, R6, 0x8, R22 ;  /* 0x0000000806037824 */ /* 0x000fe200078e0216 */
[----:B------:R-:W-:Y:S01]  /*139b0*/  SHF.L.U32 R2, R7, 0x1f, RZ ;  /* 0x0000001f07027819 */ /* 0x000fe200000006ff */
[----:B------:R-:W-:Y:S03]  /*139c0*/  BSSY B2, `(.L_x_11147) ;  /* 0x0000003000027945 */ /* 0x000fe60003800000 */
[----:B------:R-:W1:Y:S02]  /*139d0*/  SYNCS.PHASECHK.TRANS64.TRYWAIT P0, [R3+URZ+0x2d840], R2 ;  /* 0x02d84002030075a7 */ /* 0x000e64000800017f */
[----:B-1----:R-:W-:Y:S05]  /*139e0*/  @!P0 BRA `(.L_x_11148) ;  /* 0x0000003400fc8947 */ /* 0x002fea0003800000 */
.L_x_11240:
[----:B------:R-:W-:Y:S05]  /*139f0*/  BSYNC B2 ;  /* 0x0000000000027941 */ /* 0x000fea0003800000 */
.L_x_11147:
        /* <DEDUP_REMOVED lines=12> */
.L_x_11150:
[----:B------:R-:W-:Y:S05]  /*13ac0*/  BSYNC B2 ;  /* 0x0000000000027941 */ /* 0x000fea0003800000 */
.L_x_11149:
        /* <DEDUP_REMOVED lines=11> */
.L_x_11151:
        /* <DEDUP_REMOVED lines=16> */
.L_x_11152:
        /* <DEDUP_REMOVED lines=16> */
.L_x_11153:
        /* <DEDUP_REMOVED lines=15> */
.L_x_11241:
[----:B------:R-:W-:Y:S05]  /*13e70*/  BSYNC B2 ;  /* 0x0000000000027941 */ /* 0x000fea0003800000 */
.L_x_11154:
        /* <DEDUP_REMOVED lines=11> */
.L_x_11157:
[----:B------:R-:W-:Y:S05]  /*13f30*/  BSYNC B2 ;  /* 0x0000000000027941 */ /* 0x000fea0003800000 */
.L_x_11156:
        /* <DEDUP_REMOVED lines=10> */
.L_x_11158:
        /* <DEDUP_REMOVED lines=15> */
.L_x_11159:
        /* <DEDUP_REMOVED lines=15> */
.L_x_11160:
        /* <DEDUP_REMOVED lines=12> */
.L_x_11145:
[----:B------:R-:W-:Y:S05]  /*14280*/  BSYNC B1 ;  /* 0x0000000000017941 */ /* 0x000fea0003800000 */
.L_x_11144:
[----:B------:R-:W2:Y:S01]  /*14290*/  LDL R2, [R1] ;  /* 0x0000000001027983 */ /* 0x000ea20000100800 */
[----:B------:R-:W-:Y:S01]  /*142a0*/  VIADD R23, R6, 0x1 ;  /* 0x0000000106177836 */ /* 0x000fe20000000000 */
[----:B------:R-:W-:Y:S01]  /*142b0*/  BSSY B1, `(.L_x_11161) ;  /* 0x00000ad000017945 */ /* 0x000fe20003800000 */
[----:B------:R-:W-:-:S03]  /*142c0*/  VIADD R9, R0, 0xffffffff ;  /* 0xffffffff00097836 */ /* 0x000fc60000000000 */
        /* <DEDUP_REMOVED lines=28> */
.L_x_11163:
[----:B------:R-:W-:Y:S01]  /*14490*/  IMAD R2, R23, 0x8, R22 ;  /* 0x0000000817027824 */ /* 0x000fe200078e0216 */
[----:B------:R-:W-:Y:S01]  /*144a0*/  SHF.L.U32 R3, R26, 0x1f, RZ ;  /* 0x0000001f1a037819 */ /* 0x000fe200000006ff */
[----:B------:R-:W-:Y:S03]  /*144b0*/  BSSY B2, `(.L_x_11164) ;  /* 0x0000003000027945 */ /* 0x000fe60003800000 */
[----:B------:R-:W1:Y:S02]  /*144c0*/  SYNCS.PHASECHK.TRANS64.TRYWAIT P0, [R2+URZ+0x2d840], R3 ;  /* 0x02d84003020075a7 */ /* 0x000e64000800017f */
[----:B-1----:R-:W-:Y:S05]  /*144d0*/  @!P0 BRA `(.L_x_11165) ;  /* 0x0000002c00688947 */ /* 0x002fea0003800000 */
.L_x_11242:
[----:B------:R-:W-:Y:S05]  /*144e0*/  BSYNC B2 ;  /* 0x0000000000027941 */ /* 0x000fea0003800000 */
.L_x_11164:
        /* <DEDUP_REMOVED lines=12> */
.L_x_11167:
[----:B------:R-:W-:Y:S05]  /*145b0*/  BSYNC B2 ;  /* 0x0000000000027941 */ /* 0x000fea0003800000 */
.L_x_11166:
        /* <DEDUP_REMOVED lines=12> */
.L_x_11168:
        /* <DEDUP_REMOVED lines=16> */
.L_x_11169:
        /* <DEDUP_REMOVED lines=16> */
.L_x_11170:
        /* <DEDUP_REMOVED lines=15> */
.L_x_11243:
[----:B------:R-:W-:Y:S05]  /*14970*/  BSYNC B2 ;  /* 0x0000000000027941 */ /* 0x000fea0003800000 */
.L_x_11171:
        /* <DEDUP_REMOVED lines=11> */
.L_x_11174:
[----:B------:R-:W-:Y:S05]  /*14a30*/  BSYNC B2 ;  /* 0x0000000000027941 */ /* 0x000fea0003800000 */
.L_x_11173:
        /* <DEDUP_REMOVED lines=10> */
.L_x_11175:
        /* <DEDUP_REMOVED lines=15> */
.L_x_11176:
        /* <DEDUP_REMOVED lines=15> */
.L_x_11177:
        /* <DEDUP_REMOVED lines=12> */
.L_x_11162:
[----:B------:R-:W-:Y:S05]  /*14d80*/  BSYNC B1 ;  /* 0x0000000000017941 */ /* 0x000fea0003800000 */
.L_x_11161:
[----:B------:R-:W-:Y:S01]  /*14d90*/  ISETP.GT.AND P0, PT, R9, R29, PT ;  /* 0x0000001d0900720c */ /* 0x000fe20003f04270 */
[----:B------:R-:W-:-:S12]  /*14da0*/  VIADD R0, R0, 0xfffffffe ;  /* 0xfffffffe00007836 */ /* 0x000fd80000000000 */
[----:B------:R-:W-:Y:S05]  /*14db0*/  @P0 BRA `(.L_x_11178) ;  /* 0xffffffe800780947 */ /* 0x000fea000383ffff */
.L_x_11124:
[----:B------:R-:W-:Y:S05]  /*14dc0*/  BSYNC B0 ;  /* 0x0000000000007941 */ /* 0x000fea0003800000 */
.L_x_11123:
        /* <DEDUP_REMOVED lines=17> */
.L_x_11180:
[----:B------:R-:W-:Y:S05]  /*14ee0*/  BSYNC B0 ;  /* 0x0000000000007941 */ /* 0x000fea0003800000 */
.L_x_11179:
[----:B------:R-:W2:Y:S01]  /*14ef0*/  LDL R0, [R1] ;  /* 0x0000000001007983 */ /* 0x000ea20000100800 */
[----:B------:R-:W-:Y:S01]  /*14f00*/  BSSY B0, `(.L_x_11181) ;  /* 0x0000046000007945 */ /* 0x000fe20003800000 */
[----:B--2---:R-:W-:-:S13]  /*14f10*/  LOP3.LUT P0, RZ, R0, 0x1, RZ, 0xc0, !PT ;  /* 0x0000000100ff7812 */ /* 0x004fda000780c0ff */
[----:B------:R-:W-:Y:S05]  /*14f20*/  @!P0 BRA `(.L_x_11182) ;  /* 0x00000004000c8947 */ /* 0x000fea0003800000 */
[----:B0-----:R-:W-:Y:S01]  /*14f30*/  IMAD R3, R23, 0x8, R22 ;  /* 0x0000000817037824 */ /* 0x001fe200078e0216 */
[----:B------:R-:W-:Y:S01]  /*14f40*/  SHF.L.U32 R0, R26, 0x1f, RZ ;  /* 0x0000001f1a007819 */ /* 0x000fe200000006ff */
[----:B------:R-:W-:Y:S01]  /*14f50*/  BSSY B1, `(.L_x_11183) ;  /* 0x0000004000017945 */ /* 0x000fe20003800000 */
[----:B------:R-:W-:Y:S02]  /*14f60*/  ISETP.NE.AND P1, PT, R6, RZ, PT ;  /* 0x000000ff0600720c */ /* 0x000fe40003f25270 */
[----:B------:R-:W0:Y:S02]  /*14f70*/  SYNCS.PHASECHK.TRANS64.TRYWAIT P0, [R3+URZ+0x2d860], R0 ;  /* 0x02d86000030075a7 */ /* 0x000e24000800017f */
[----:B0-----:R-:W-:Y:S09]  /*14f80*/  @!P0 BRA `(.L_x_11184) ;  /* 0x0000002000e48947 */ /* 0x001ff20003800000 */
.L_x_11244:
[----:B------:R-:W-:Y:S05]  /*14f90*/  BSYNC B1 ;  /* 0x0000000000017941 */ /* 0x000fea0003800000 */
.L_x_11183:
        /* <DEDUP_REMOVED lines=9> */
.L_x_11186:
[----:B------:R-:W-:Y:S05]  /*15030*/  BSYNC B1 ;  /* 0x0000000000017941 */ /* 0x000fea0003800000 */
.L_x_11185:
[----:B0-----:R-:W-:Y:S01]  /*15040*/  IMAD R0, R23, 0x6000, R22 ;  /* 0x0000600017007824 */ /* 0x001fe200078e0216 */
        /* <DEDUP_REMOVED lines=9> */
.L_x_11187:
        /* <DEDUP_REMOVED lines=15> */
.L_x_11188:
        /* <DEDUP_REMOVED lines=15> */
.L_x_11189:
        /* <DEDUP_REMOVED lines=10> */
.L_x_11182:
[----:B------:R-:W-:Y:S05]  /*15360*/  BSYNC B0 ;  /* 0x0000000000007941 */ /* 0x000fea0003800000 */
.L_x_11181:
[----:B------:R-:W-:-:S05]  /*15370*/  VIADD R23, R23, 0x1 ;  /* 0x0000000117177836 */ /* 0x000fca0000000000 */
[----:B------:R-:W-:-:S04]  /*15380*/  ISETP.NE.AND P0, PT, R23, 0x2, PT ;  /* 0x000000021700780c */ /* 0x000fc80003f05270 */
[----:B0-----:R-:W-:Y:S02]  /*15390*/  SEL R3, RZ, 0x1, P0 ;  /* 0x00000001ff037807 */ /* 0x001fe40000000000 */
[----:B------:R-:W-:Y:S02]  /*153a0*/  SEL R23, R23, RZ, P0 ;  /* 0x000000ff17177207 */ /* 0x000fe40000000000 */
[----:B------:R-:W-:-:S07]  /*153b0*/  LOP3.LUT R26, R26, R3, RZ, 0x3c, !PT ;  /* 0x000000031a1a7212 */ /* 0x000fce00078e3cff */
.L_x_11105:
[----:B------:R-:W-:Y:S05]  /*153c0*/  BSYNC B7 ;  /* 0x0000000000077941 */ /* 0x000fea0003800000 */
.L_x_11103:
[----:B------:R-:W2:Y:S02]  /*153d0*/  LDL R0, [R1] ;  /* 0x0000000001007983 */ /* 0x000ea40000100800 */
        /* <DEDUP_REMOVED lines=11> */
.L_x_11190:
        /* <DEDUP_REMOVED lines=10> */
[----:B------:R-:W2:Y:S01]  /*15530*/  @!P1 LDG.E R2, desc[UR50][R2.64] ;  /* 0x0000003202029981 */ /* 0x000ea2000c1e1900 */
[----:B------:R-:W-:Y:S01]  /*15540*/  IMAD.MOV.U32 R17, RZ, RZ, RZ ;  /* 0x000000ffff117224 */ /* 0x000fe200078e00ff */
[C---:B------:R-:W-:Y:S02]  /*15550*/  ISETP.GE.U32.AND P2, PT, R8.reuse, 0x2, PT ;  /* 0x000000020800780c */ /* 0x040fe40003f46070 */
[C---:B------:R-:W-:Y:S01]  /*15560*/  ISETP.GE.U32.AND P3, PT, R8.reuse, 0x4, PT ;  /* 0x000000040800780c */ /* 0x040fe20003f66070 */
[----:B------:R-:W-:Y:S01]  /*15570*/  SHFL.IDX PT, R0, R16, RZ, 0x1f ;  /* 0x00001fff10007589 */ /* 0x000fe200000e0000 */
[C---:B------:R-:W-:Y:S02]  /*15580*/  ISETP.GE.U32.AND P4, PT, R8.reuse, 0x8, PT ;  /* 0x000000080800780c */ /* 0x040fe40003f86070 */
[C---:B------:R-:W-:Y:S01]  /*15590*/  ISETP.GE.U32.AND P5, PT, R8.reuse, 0x10, PT ;  /* 0x000000100800780c */ /* 0x040fe20003fa6070 */
[----:B--2---:R-:W-:Y:S01]  /*155a0*/  @!P1 IMAD.MOV.U32 R17, RZ, RZ, R2 ;  /* 0x000000ffff119224 */ /* 0x004fe200078e0002 */
[----:B------:R-:W-:-:S04]  /*155b0*/  ISETP.NE.AND P1, PT, R8, RZ, PT ;  /* 0x000000ff0800720c */ /* 0x000fc80003f25270 */
[----:B------:R-:W2:Y:S02]  /*155c0*/  SHFL.UP PT, R14, R17, 0x1, RZ ;  /* 0x04200000110e7989 */ /* 0x000ea400000e00ff */
[----:B--2---:R-:W-:-:S05]  /*155d0*/  SEL R4, R14, RZ, P1 ;  /* 0x000000ff0e047207 */ /* 0x004fca0000800000 */
[----:B------:R-:W-:-:S05]  /*155e0*/  IMAD.IADD R4, R17, 0x1, R4 ;  /* 0x0000000111047824 */ /* 0x000fca00078e0204 */
        /* <DEDUP_REMOVED lines=14> */
.L_x_11254:
[----:B------:R-:W-:Y:S02]  /*156d0*/  ULDC UR4, c[0x0][0xc38] ;  /* 0x00030e0000047ab9 */ /* 0x000fe40000000800 */
[----:B------:R-:W-:-:S04]  /*156e0*/  IMAD.U32 R4, RZ, RZ, UR4 ;  /* 0x00000004ff047e24 */ /* 0x000fc8000f8e00ff */
[----:B---3--:R-:W-:-:S04]  /*156f0*/  IMAD R14, R14, R4, RZ ;  /* 0x000000040e0e7224 */ /* 0x008fc800078e02ff */
[----:B------:R-:W-:-:S05]  /*15700*/  IMAD.IADD R5, R5, 0x1, R14 ;  /* 0x0000000105057824 */ /* 0x000fca00078e020e */
[----:B------:R-:W-:-:S13]  /*15710*/  ISETP.GT.AND P6, PT, R5, R0, PT ;  /* 0x000000000500720c */ /* 0x000fda0003fc4270 */
[----:B------:R-:W-:Y:S05]  /*15720*/  @P6 BRA `(.L_x_11193) ;  /* 0x00000000009c6947 */ /* 0x000fea0003800000 */
.L_x_11198:
[----:B------:R-:W3:Y:S01]  /*15730*/  LDC R2, c[0x0][0xc3c] ;  /* 0x00030f00ff027b82 */ /* 0x000ee20000000800 */
[----:B------:R-:W-:-:S05]  /*15740*/  VIADD R19, R19, 0x1f ;  /* 0x0000001f13137836 */ /* 0x000fca0000000000 */
[----:B---3--:R-:W-:-:S13]  /*15750*/  ISETP.GE.AND P6, PT, R19, R2, PT ;  /* 0x000000021300720c */ /* 0x008fda0003fc6270 */
[----:B------:R-:W-:Y:S05]  /*15760*/  @P6 BRA `(.L_x_11194) ;  /* 0x0000000400d06947 */ /* 0x000fea0003800000 */
[----:B--2---:R-:W2:Y:S01]  /*15770*/  S2R R3, SR_TID.X ;  /* 0x0000000000037919 */ /* 0x004ea20000002100 */
[----:B------:R-:W-:Y:S01]  /*15780*/  BSSY B0, `(.L_x_11195) ;  /* 0x0000009000007945 */ /* 0x000fe20003800000 */
[----:B------:R-:W-:Y:S01]  /*15790*/  IMAD.MOV.U32 R17, RZ, RZ, RZ ;  /* 0x000000ffff117224 */ /* 0x000fe200078e00ff */
[----:B--2---:R-:W-:-:S05]  /*157a0*/  LOP3.LUT R3, R3, 0x1f, RZ, 0xc0, !PT ;  /* 0x0000001f03037812 */ /* 0x004fca00078ec0ff */
[----:B------:R-:W-:-:S05]  /*157b0*/  IMAD.IADD R7, R19, 0x1, R3 ;  /* 0x0000000113077824 */ /* 0x000fca00078e0203 */
[----:B------:R-:W-:-:S13]  /*157c0*/  ISETP.GE.OR P6, PT, R7, R2, !P0 ;  /* 0x000000020700720c */ /* 0x000fda00047c6670 */
[----:B------:R-:W-:Y:S05]  /*157d0*/  @P6 BRA `(.L_x_11196) ;  /* 0x00000000000c6947 */ /* 0x000fea0003800000 */
[----:B------:R-:W2:Y:S02]  /*157e0*/  LDC.64 R2, c[0x0][0xc80] ;  /* 0x00032000ff027b82 */ /* 0x000ea40000000a00 */
[----:B--2---:R-:W-:-:S05]  /*157f0*/  IMAD.WIDE R2, R7, 0x4, R2 ;  /* 0x0000000407027825 */ /* 0x004fca00078e0202 */
[----:B------:R2:W5:Y:S02]  /*15800*/  LDG.E R17, desc[UR50][R2.64] ;  /* 0x0000003202117981 */ /* 0x000564000c1e1900 */
.L_x_11196:
[----:B------:R-:W-:Y:S05]  /*15810*/  BSYNC B0 ;  /* 0x0000000000007941 */ /* 0x000fea0003800000 */
.L_x_11195:
[----:B------:R-:W-:-:S03]  /*15820*/  UMOV UR4, 0xffffffff ;  /* 0xffffffff00047882 */ /* 0x000fc60000000000 */
[----:B------:R-:W-:Y:S05]  /*15830*/  BRA.DIV UR4, `(.L_x_11197) ;  /* 0x0000001e04f07947 */ /* 0x000fea000b800000 */
[----:B-----5:R-:W3:Y:S02]  /*15840*/  SHFL.UP PT, R14, R17, 0x1, RZ ;  /* 0x04200000110e7989 */ /* 0x020ee400000e00ff */
[----:B---3--:R-:W-:-:S05]  /*15850*/  SEL R14, R14, RZ, P1 ;  /* 0x000000ff0e0e7207 */ /* 0x008fca0000800000 */
        /* <DEDUP_REMOVED lines=14> */
.L_x_11262:
[----:B------:R-:W-:Y:S02]  /*15940*/  ULDC UR4, c[0x0][0xc38] ;  /* 0x00030e0000047ab9 */ /* 0x000fe40000000800 */
[----:B------:R-:W-:-:S04]  /*15950*/  IMAD.U32 R4, RZ, RZ, UR4 ;  /* 0x00000004ff047e24 */ /* 0x000fc8000f8e00ff */
[----:B---3--:R-:W-:-:S04]  /*15960*/  IMAD R14, R14, R4, RZ ;  /* 0x000000040e0e7224 */ /* 0x008fc800078e02ff */
[----:B------:R-:W-:-:S05]  /*15970*/  IMAD.IADD R5, R14, 0x1, R5 ;  /* 0x000000010e057824 */ /* 0x000fca00078e0205 */
[----:B------:R-:W-:-:S13]  /*15980*/  ISETP.GT.AND P6, PT, R5, R0, PT ;  /* 0x000000000500720c */ /* 0x000fda0003fc4270 */
[----:B------:R-:W-:Y:S05]  /*15990*/  @!P6 BRA `(.L_x_11198) ;  /* 0xfffffffc0064e947 */ /* 0x000fea000383ffff */
.L_x_11193:
        /* <DEDUP_REMOVED lines=8> */
.L_x_11266:
[----:B------:R-:W-:Y:S01]  /*15a20*/  ISETP.NE.AND P0, PT, R2, RZ, PT ;  /* 0x000000ff0200720c */ /* 0x000fe20003f05270 */
[----:B------:R-:W-:-:S12]  /*15a30*/  IMAD.MOV.U32 R14, RZ, RZ, RZ ;  /* 0x000000ffff0e7224 */ /* 0x000fd800078e00ff */
[----:B------:R-:W-:Y:S05]  /*15a40*/  @!P0 BRA `(.L_x_11200) ;  /* 0x0000000000108947 */ /* 0x000fea0003800000 */
[----:B------:R-:W-:Y:S01]  /*15a50*/  UMOV UR4, 0xffffffff ;  /* 0xffffffff00047882 */ /* 0x000fe20000000000 */
[----:B------:R-:W-:Y:S02]  /*15a60*/  VIADD R12, R6, 0xffffffff ;  /* 0xffffffff060c7836 */ /* 0x000fe40000000000 */
[----:B------:R-:W-:Y:S05]  /*15a70*/  BRA.DIV UR4, `(.L_x_11201) ;  /* 0x0000002204647947 */ /* 0x000fea000b800000 */
[----:B------:R0:W0:Y:S02]  /*15a80*/  SHFL.IDX PT, R14, R3, R12, 0x1f ;  /* 0x00001f0c030e7589 */ /* 0x00002400000e0000 */
.L_x_11200:
[----:B0-2---:R-:W0:Y:S01]  /*15a90*/  LDC.64 R2, c[0x0][0xc90] ;  /* 0x00032400ff027b82 */ /* 0x005e220000000a00 */
[----:B------:R-:W-:-:S04]  /*15aa0*/  IMAD.IADD R19, R6, 0x1, R19 ;  /* 0x0000000106137824 */ /* 0x000fc800078e0213 */
[----:B0-----:R-:W-:-:S05]  /*15ab0*/  IMAD.WIDE R2, R19, 0x4, R2 ;  /* 0x0000000413027825 */ /* 0x001fca00078e0202 */
[----:B---3--:R0:W4:Y:S01]  /*15ac0*/  LDG.E R6, desc[UR50][R2.64] ;  /* 0x0000003202067981 */ /* 0x008122000c1e1900 */
[----:B------:R-:W-:-:S04]  /*15ad0*/  IMAD R16, R14, R4, R16 ;  /* 0x000000040e107224 */ /* 0x000fc800078e0210 */
[----:B------:R-:W-:Y:S02]  /*15ae0*/  IMAD.IADD R0, R0, 0x1, -R16 ;  /* 0x0000000100007824 */ /* 0x000fe400078e0a10 */
[----:B0-----:R-:W-:Y:S02]  /*15af0*/  IMAD.MOV.U32 R2, RZ, RZ, RZ ;  /* 0x000000ffff027224 */ /* 0x001fe400078e00ff */
[----:B----4-:R-:W-:-:S05]  /*15b00*/  IMAD R5, R17, R6, RZ ;  /* 0x0000000611057224 */ /* 0x010fca00078e02ff */
[----:B------:R-:W-:-:S04]  /*15b10*/  IABS R7, R5 ;  /* 0x0000000500077213 */ /* 0x000fc80000000000 */
[----:B------:R-:W0:Y:S08]  /*15b20*/  I2F.RP R8, R7 ;  /* 0x0000000700087306 */ /* 0x000e300000209400 */
[----:B0-----:R-:W1:Y:S02]  /*15b30*/  MUFU.RCP R8, R8 ;  /* 0x0000000800087308 */ /* 0x001e640000001000 */
[----:B-1----:R-:W-:Y:S01]  /*15b40*/  VIADD R9, R8, 0xffffffe ;  /* 0x0ffffffe08097836 */ /* 0x002fe20000000000 */
[----:B------:R-:W-:-:S05]  /*15b50*/  IABS R8, R5 ;  /* 0x0000000500087213 */ /* 0x000fca0000000000 */
[----:B------:R-:W0:Y:S01]  /*15b60*/  F2I.FTZ.U32.TRUNC.NTZ R3, R9 ;  /* 0x0000000900037305 */ /* 0x000e22000021f000 */
[----:B------:R-:W-:Y:S02]  /*15b70*/  IMAD.MOV R8, RZ, RZ, -R8 ;  /* 0x000000ffff087224 */ /* 0x000fe400078e0a08 */
[----:B0-----:R-:W-:-:S04]  /*15b80*/  IMAD.MOV R10, RZ, RZ, -R3 ;  /* 0x000000ffff0a7224 */ /* 0x001fc800078e0a03 */
[----:B------:R-:W-:-:S04]  /*15b90*/  IMAD R11, R10, R7, RZ ;  /* 0x000000070a0b7224 */ /* 0x000fc800078e02ff */
[----:B------:R-:W-:Y:S01]  /*15ba0*/  IMAD.HI.U32 R2, R3, R11, R2 ;  /* 0x0000000b03027227 */ /* 0x000fe200078e0002 */
        /* <DEDUP_REMOVED lines=21> */
[----:B0-----:R-:W-:Y:S01]  /*15d00*/  VIADD R2, R8, 0xffffffe ;  /* 0x0ffffffe08027836 */ /* 0x001fe20000000000 */
[----:B------:R-:W-:-:S05]  /*15d10*/  IABS R8, R0 ;  /* 0x0000000000087213 */ /* 0x000fca0000000000 */
[----:B------:R0:W1:Y:S02]  /*15d20*/  F2I.FTZ.U32.TRUNC.NTZ R3, R2 ;  /* 0x0000000200037305 */ /* 0x000064000021f000 */
[----:B0-----:R-:W-:Y:S02]  /*15d30*/  IMAD.MOV.U32 R2, RZ, RZ, RZ ;  /* 0x000000ffff027224 */ /* 0x001fe400078e00ff */
[----:B-1----:R-:W-:-:S04]  /*15d40*/  IMAD.MOV R5, RZ, RZ, -R3 ;  /* 0x000000ffff057224 */ /* 0x002fc800078e0a03 */
[----:B------:R-:W-:-:S04]  /*15d50*/  IMAD R5, R5, R6, RZ ;  /* 0x0000000605057224 */ /* 0x000fc800078e02ff */
[----:B------:R-:W-:Y:S01]  /*15d60*/  IMAD.HI.U32 R3, R3, R5, R2 ;  /* 0x0000000503037227 */ /* 0x000fe200078e0002 */
[-C--:B------:R-:W-:Y:S02]  /*15d70*/  IABS R5, R4.reuse ;  /* 0x0000000400057213 */ /* 0x080fe40000000000 */
[C---:B------:R-:W-:Y:S01]  /*15d80*/  LOP3.LUT R2, R0.reuse, R4, RZ, 0x3c, !PT ;  /* 0x0000000400027212 */ /* 0x040fe200078e3cff */
[----:B------:R-:W-:Y:S02]  /*15d90*/  IMAD.IADD R0, R0, 0x1, R7 ;  /* 0x0000000100007824 */ /* 0x000fe400078e0207 */
        /* <DEDUP_REMOVED lines=12> */
[----:B------:R-:W-:-:S04]  /*15e60*/  IMAD.MOV R4, RZ, RZ, -R4 ;  /* 0x000000ffff047224 */ /* 0x000fc800078e0a04 */
[----:B------:R-:W-:Y:S01]  /*15e70*/  IMAD R18, R3, R4, R0 ;  /* 0x0000000403127224 */ /* 0x000fe200078e0200 */
[----:B------:R-:W-:-:S05]  /*15e80*/  LOP3.LUT R0, RZ, R3, RZ, 0x33, !PT ;  /* 0x00000003ff007212 */ /* 0x000fca00078e33ff */
[----:B------:R-:W-:Y:S01]  /*15e90*/  IMAD.IADD R17, R17, 0x1, R0 ;  /* 0x0000000111117824 */ /* 0x000fe200078e0200 */
[----:B------:R-:W-:Y:S06]  /*15ea0*/  BRA `(.L_x_11202) ;  /* 0x00000000001c7947 */ /* 0x000fec0003800000 */
.L_x_11194:
[----:B------:R-:W-:Y:S01]  /*15eb0*/  UMOV UR4, URZ ;  /* 0x0000003f00047c82 */ /* 0x000fe20008000000 */
[----:B------:R-:W-:Y:S01]  /*15ec0*/  UMOV UR5, URZ ;  /* 0x0000003f00057c82 */ /* 0x000fe20008000000 */
[----:B------:R-:W-:Y:S01]  /*15ed0*/  ULDC UR6, c[0x0][0xc3c] ;  /* 0x00030f0000067ab9 */ /* 0x000fe20000000800 */
[----:B------:R-:W-:Y:S02]  /*15ee0*/  IMAD.MOV.U32 R16, RZ, RZ, R0 ;  /* 0x000000ffff107224 */ /* 0x000fe400078e0000 */
[----:B------:R-:W-:Y:S02]  /*15ef0*/  IMAD.U32 R17, RZ, RZ, UR4 ;  /* 0x00000004ff117e24 */ /* 0x000fe4000f8e00ff */
[----:B------:R-:W-:Y:S02]  /*15f00*/  IMAD.U32 R18, RZ, RZ, UR5 ;  /* 0x00000005ff127e24 */ /* 0x000fe4000f8e00ff */
[----:B------:R-:W-:-:S07]  /*15f10*/  IMAD.U32 R19, RZ, RZ, UR6 ;  /* 0x00000006ff137e24 */ /* 0x000fce000f8e00ff */
.L_x_11202:
[----:B------:R-:W3:Y:S01]  /*15f20*/  S2R R0, SR_TID.X ;  /* 0x0000000000007919 */ /* 0x000ee20000002100 */
[----:B------:R-:W-:Y:S05]  /*15f30*/  WARPSYNC.ALL ;  /* 0x0000000000007948 */ /* 0x000fea0003800000 */
[----:B------:R-:W-:Y:S01]  /*15f40*/  BAR.SYNC.DEFER_BLOCKING 0x4, 0x200 ;  /* 0x0108000000007b1d */ /* 0x000fe20000010000 */
[----:B---3--:R-:W-:-:S04]  /*15f50*/  LOP3.LUT R0, R0, 0x1f, RZ, 0xc0, !PT ;  /* 0x0000001f00007812 */ /* 0x008fc800078ec0ff */
[----:B------:R-:W-:-:S13]  /*15f60*/  ISETP.NE.AND P0, PT, R0, RZ, PT ;  /* 0x000000ff0000720c */ /* 0x000fda0003f05270 */
[----:B--2---:R-:W2:Y:S01]  /*15f70*/  @!P0 S2R R3, SR_CgaCtaId ;  /* 0x0000000000038919 */ /* 0x004ea20000008800 */
[----:B------:R-:W-:-:S04]  /*15f80*/  @!P0 MOV R0, 0x400 ;  /* 0x0000040000008802 */ /* 0x000fc80000000f00 */
[----:B--2---:R-:W-:-:S05]  /*15f90*/  @!P0 LEA R22, R3, R0, 0x18 ;  /* 0x0000000003168211 */ /* 0x004fca00078ec0ff */
[----:B------:R4:W-:Y:S01]  /*15fa0*/  @!P0 STS.128 [R22+0x2d8d0], R16 ;  /* 0x02d8d01016008388 */ /* 0x0009e20000000c00 */
[----:B------:R-:W-:Y:S06]  /*15fb0*/  BAR.ARV 0x5, 0x200 ;  /* 0x0148000000007b1d */ /* 0x000fec0000002000 */
.L_x_11191:
[----:B------:R-:W-:Y:S02]  /*15fc0*/  ULDC UR4, c[0x0][0xc3c] ;  /* 0x00030f0000047ab9 */ /* 0x000fe40000000800 */
[----:B---3--:R-:W-:-:S13]  /*15fd0*/  ISETP.GE.AND P0, PT, R19, UR4, PT ;  /* 0x0000000413007c0c */ /* 0x008fda000bf06270 */
[----:B------:R-:W-:Y:S05]  /*15fe0*/  @!P0 BRA `(.L_x_11203) ;  /* 0xffffffa800748947 */ /* 0x000fea000383ffff */
[----:B------:R-:W-:Y:S05]  /*15ff0*/  BSYNC B8 ;  /* 0x0000000000087941 */ /* 0x000fea0003800000 */
.L_x_11091:
[----:B0-----:R-:W3:Y:S01]  /*16000*/  LDL.LU R0, [R1+0x1c] ;  /* 0x00001c0001007983 */ /* 0x001ee20000300800 */
        /* <DEDUP_REMOVED lines=9> */
[----:B------:R-:W0:Y:S02]  /*160a0*/  SYNCS.PHASECHK.TRANS64.TRYWAIT P0, [R9+URZ+0x2d820], R0 ;  /* 0x02d82000090075a7 */ /* 0x000e24000800017f */
[----:B0-----:R-:W-:Y:S05]  /*160b0*/  @!P0 BRA `(.L_x_11205) ;  /* 0x0000001800f88947 */ /* 0x001fea0003800000 */
.L_x_11269:
[----:B------:R-:W-:Y:S05]  /*160c0*/  BSYNC B0 ;  /* 0x0000000000007941 */ /* 0x000fea0003800000 */
.L_x_11204:
[----:B------:R-:W-:-:S03]  /*160d0*/  UMOV UR4, 0xffffffff ;  /* 0xffffffff00047882 */ /* 0x000fc60000000000 */
[----:B------:R-:W-:Y:S05]  /*160e0*/  BRA.DIV UR4, `(.L_x_11206) ;  /* 0x0000001e04007947 */ /* 0x000fea000b800000 */
[----:B0-----:R-:W0:Y:S02]  /*160f0*/  S2R R0, SR_TID.X ;  /* 0x0000000000007919 */ /* 0x001e240000002100 */
[----:B0-----:R-:W-:-:S04]  /*16100*/  SHF.R.U32.HI R0, RZ, 0x5, R0 ;  /* 0x00000005ff007819 */ /* 0x001fc80000011600 */
[----:B------:R-:W-:-:S05]  /*16110*/  LOP3.LUT R0, R0, 0x3, RZ, 0xc0, !PT ;  /* 0x0000000300007812 */ /* 0x000fca00078ec0ff */
[----:B------:R0:W1:Y:S02]  /*16120*/  SHFL.IDX PT, R14, R0, RZ, 0x1f ;  /* 0x00001fff000e7589 */ /* 0x00006400000e0000 */
.L_x_11272:
[----:B-1----:R-:W-:Y:S01]  /*16130*/  ISETP.NE.AND P0, PT, R14, RZ, PT ;  /* 0x000000ff0e00720c */ /* 0x002fe20003f05270 */
[----:B------:R-:W-:-:S12]  /*16140*/  BSSY B0, `(.L_x_11207) ;  /* 0x0000024000007945 */ /* 0x000fd80003800000 */
[----:B------:R-:W-:Y:S05]  /*16150*/  @P0 BRA `(.L_x_11208) ;  /* 0x0000000000880947 */ /* 0x000fea0003800000 */
[----:B------:R-:W-:-:S03]  /*16160*/  UMOV UR4, 0xffffffff ;  /* 0xffffffff00047882 */ /* 0x000fc60000000000 */
[----:B------:R-:W-:Y:S05]  /*16170*/  BRA.DIV UR4, `(.L_x_11209) ;  /* 0x0000001e04107947 */ /* 0x000fea000b800000 */
[----:B------:R-:W-:-:S13]  /*16180*/  ELECT P6, URZ, PT ;  /* 0x00000000003f782f */ /* 0x000fda00038c0000 */
.L_x_11275:
[----:B------:R-:W-:Y:S05]  /*16190*/  @!P6 BRA `(.L_x_11208) ;  /* 0x000000000078e947 */ /* 0x000fea0003800000 */
[----:B------:R-:W-:-:S06]  /*161a0*/  ULOP3.LUT UR4, UR36, 0x2, URZ, 0xfc, !UPT ;  /* 0x0000000224047892 */ /* 0x000fcc000f8efc3f */
[----:B0-----:R-:W-:-:S05]  /*161b0*/  IMAD.U32 R0, RZ, RZ, UR4 ;  /* 0x00000004ff007e24 */ /* 0x001fca000f8e00ff */
[----:B------:R-:W-:-:S13]  /*161c0*/  ISETP.NE.AND P2, PT, R0, 0x3, PT ;  /* 0x000000030000780c */ /* 0x000fda0003f45270 */
[----:B------:R-:W-:Y:S05]  /*161d0*/  @!P2 BRA `(.L_x_11210) ;  /* 0x000000000004a947 */ /* 0x000fea0003800000 */
[----:B------:R-:W-:Y:S01]  /*161e0*/  BPT.TRAP 0x1 ;  /* 0x000000040000795c */ /* 0x000fe20000300000 */
.L_x_11210:
        /* <DEDUP_REMOVED lines=12> */
.L_x_11276:
[----:B------:R-:W1:Y:S02]  /*162b0*/  SYNCS.PHASECHK.TRANS64.TRYWAIT P0, [R3+URZ], R2 ;  /* 0x00000002030075a7 */ /* 0x000e64000800017f */
[----:B-1----:R-:W-:Y:S05]  /*162c0*/  @!P0 BRA `(.L_x_11212) ;  /* 0x0000001800f08947 */ /* 0x002fea0003800000 */
.L_x_11277:
[----:B------:R-:W-:Y:S05]  /*162d0*/  @!P2 BRA `(.L_x_11213) ;  /* 0x000000000004a947 */ /* 0x000fea0003800000 */
[----:B------:R-:W-:Y:S01]  /*162e0*/  BPT.TRAP 0x1 ;  /* 0x000000040000795c */ /* 0x000fe20000300000 */
.L_x_11213:
[----:B------:R-:W-:-:S04]  /*162f0*/  VIADD R0, R9, 0x2d860 ;  /* 0x0002d86009007836 */ /* 0x000fc80000000000 */
[----:B------:R-:W-:-:S04]  /*16300*/  IMAD R23, R23, 0x8, R0 ;  /* 0x0000000817177824 */ /* 0x000fc800078e0200 */
[----:B------:R-:W3:Y:S02]  /*16310*/  SYNCS.PHASECHK.TRANS64.TRYWAIT P0, [R23+URZ], R4 ;  /* 0x00000004170075a7 */ /* 0x000ee4000800017f */
[----:B---3--:R-:W-:Y:S05]  /*16320*/  @!P0 BRA `(.L_x_11214) ;  /* 0x0000001800ec8947 */ /* 0x008fea0003800000 */
.L_x_11278:
[----:B------:R-:W-:-:S07]  /*16330*/  IMAD R7, R7, 0x8, R0 ;  /* 0x0000000807077824 */ /* 0x000fce00078e0200 */
.L_x_11215:
[----:B------:R0:W0:Y:S02]  /*16340*/  SYNCS.PHASECHK.TRANS64.TRYWAIT P0, [R7+URZ], R2 ;  /* 0x00000002070075a7 */ /* 0x000024000800017f */
[----:B0-----:R-:W-:Y:S05]  /*16350*/  @!P0 NANOSLEEP.SYNCS 0x989680 ;  /* 0x009896800000895d */ /* 0x001fea0003900000 */
[----:B------:R-:W0:Y:S02]  /*16360*/  @!P0 SYNCS.PHASECHK.TRANS64 P0, [R7+URZ], R2 ;  /* 0x00000002070085a7 */ /* 0x000e24000800007f */
[----:B0-----:R-:W-:Y:S05]  /*16370*/  @!P0 BRA `(.L_x_11215) ;  /* 0xfffffffc00f08947 */ /* 0x001fea000383ffff */
.L_x_11208:
[----:B------:R-:W-:Y:S05]  /*16380*/  BSYNC B0 ;  /* 0x0000000000007941 */ /* 0x000fea0003800000 */
.L_x_11207:
[----:B------:R-:W-:Y:S05]  /*16390*/  EXIT ;  /* 0x000000000000794d */ /* 0x000fea0003800000 */
.L_x_11001:
[----:B0-----:R-:W-:-:S04]  /*163a0*/  IMAD.U32 R3, RZ, RZ, UR42 ;  /* 0x0000002aff037e24 */ /* 0x001fc8000f8e00ff */
[----:B------:R0:W1:Y:S03]  /*163b0*/  SYNCS.PHASECHK.TRANS64.TRYWAIT P1, [R3+URZ+0x2d800], R0 ;  /* 0x02d80000030075a7 */ /* 0x000066000802017f */
[----:B-1----:R-:W-:Y:S05]  /*163c0*/  @!P1 NANOSLEEP.SYNCS 0x989680 ;  /* 0x009896800000995d */ /* 0x002fea0003900000 */
[----:B------:R-:W1:Y:S02]  /*163d0*/  @!P1 SYNCS.PHASECHK.TRANS64 P1, [R3+URZ+0x2d800], R0 ;  /* 0x02d80000030095a7 */ /* 0x000e64000802007f */
[----:B-1----:R-:W-:Y:S05]  /*163e0*/  @!P1 BRA `(.L_x_11001) ;  /* 0xfffffffc00ec9947 */ /* 0x002fea000383ffff */
[----:B------:R-:W-:Y:S05]  /*163f0*/  BRA `(.L_x_11216) ;  /* 0xfffffeb800307947 */ /* 0x000fea000383ffff */
.L_x_11005:
[----:B-1----:R1:W2:Y:S02]  /*16400*/  SYNCS.PHASECHK.TRANS64.TRYWAIT P2, [R5+URZ+0x2d830], R0 ;  /* 0x02d83000050075a7 */ /* 0x0022a4000804017f */
[----:B--2---:R-:W-:Y:S05]  /*16410*/  @!P2 NANOSLEEP.SYNCS 0x989680 ;  /* 0x009896800000a95d */ /* 0x004fea0003900000 */
[----:B------:R-:W2:Y:S02]  /*16420*/  @!P2 SYNCS.PHASECHK.TRANS64 P2, [R5+URZ+0x2d830], R0 ;  /* 0x02d830000500a5a7 */ /* 0x000ea4000804007f */
[----:B--2---:R-:W-:Y:S05]  /*16430*/  @!P2 BRA `(.L_x_11005) ;  /* 0xfffffffc00f0a947 */ /* 0x004fea000383ffff */
[----:B------:R-:W-:Y:S05]  /*16440*/  BRA `(.L_x_11004) ;  /* 0xfffffeb800547947 */ /* 0x000fea000383ffff */
.L_x_11021:
[----:B-1----:R-:W-:-:S04]  /*16450*/  IMAD.U32 R7, RZ, RZ, UR6 ;  /* 0x00000006ff077e24 */ /* 0x002fc8000f8e00ff */
[----:B------:R1:W3:Y:S03]  /*16460*/  SYNCS.PHASECHK.TRANS64.TRYWAIT P2, [R7+URZ+0x2d830], R6 ;  /* 0x02d83006070075a7 */ /* 0x0002e6000804017f */
[----:B---3--:R-:W-:Y:S05]  /*16470*/  @!P2 NANOSLEEP.SYNCS 0x989680 ;  /* 0x009896800000a95d */ /* 0x008fea0003900000 */
[----:B------:R-:W3:Y:S02]  /*16480*/  @!P2 SYNCS.PHASECHK.TRANS64 P2, [R7+URZ+0x2d830], R6 ;  /* 0x02d830060700a5a7 */ /* 0x000ee4000804007f */
[----:B---3--:R-:W-:Y:S05]  /*16490*/  @!P2 BRA `(.L_x_11021) ;  /* 0xfffffffc00eca947 */ /* 0x008fea000383ffff */
[----:B------:R-:W-:Y:S05]  /*164a0*/  BRA `(.L_x_11018) ;  /* 0xfffffeec00447947 */ /* 0x000fea000383ffff */
.L_x_11025:
[----:B-1----:R-:W-:-:S04]  /*164b0*/  IMAD.U32 R7, RZ, RZ, UR6 ;  /* 0x00000006ff077e24 */ /* 0x002fc8000f8e00ff */
[----:B------:R1:W2:Y:S03]  /*164c0*/  SYNCS.PHASECHK.TRANS64.TRYWAIT P2, [R7+URZ+0x2d850], R6 ;  /* 0x02d85006070075a7 */ /* 0x0002a6000804017f */
[----:B--2---:R-:W-:Y:S05]  /*164d0*/  @!P2 NANOSLEEP.SYNCS 0x989680 ;  /* 0x009896800000a95d */ /* 0x004fea0003900000 */
[----:B------:R-:W2:Y:S02]  /*164e0*/  @!P2 SYNCS.PHASECHK.TRANS64 P2, [R7+URZ+0x2d850], R6 ;  /* 0x02d850060700a5a7 */ /* 0x000ea4000804007f */
[----:B--2---:R-:W-:Y:S05]  /*164f0*/  @!P2 BRA `(.L_x_11025) ;  /* 0xfffffffc00eca947 */ /* 0x004fea000383ffff */
[----:B------:R-:W-:Y:S05]  /*16500*/  BRA `(.L_x_11022) ;  /* 0xfffffeec00e47947 */ /* 0x000fea000383ffff */
.L_x_11042:
[----:B-1----:R-:W-:-:S04]  /*16510*/  IMAD.U32 R5, RZ, RZ, UR6 ;  /* 0x00000006ff057e24 */ /* 0x002fc8000f8e00ff */
[----:B------:R1:W3:Y:S03]  /*16520*/  SYNCS.PHASECHK.TRANS64.TRYWAIT P2, [R5+URZ+0x2d830], R0 ;  /* 0x02d83000050075a7 */ /* 0x0002e6000804017f */
[----:B---3--:R-:W-:Y:S05]  /*16530*/  @!P2 NANOSLEEP.SYNCS 0x989680 ;  /* 0x009896800000a95d */ /* 0x008fea0003900000 */
[----:B------:R-:W3:Y:S02]  /*16540*/  @!P2 SYNCS.PHASECHK.TRANS64 P2, [R5+URZ+0x2d830], R0 ;  /* 0x02d830000500a5a7 */ /* 0x000ee4000804007f */
[----:B---3--:R-:W-:Y:S05]  /*16550*/  @!P2 BRA `(.L_x_11042) ;  /* 0xfffffffc00eca947 */ /* 0x008fea000383ffff */
[----:B------:R-:W-:Y:S05]  /*16560*/  BRA `(.L_x_11039) ;  /* 0xffffff20001c7947 */ /* 0x000fea000383ffff */
.L_x_11046:
[----:B-1----:R-:W-:-:S04]  /*16570*/  IMAD.U32 R5, RZ, RZ, UR6 ;  /* 0x00000006ff057e24 */ /* 0x002fc8000f8e00ff */
[----:B------:R1:W2:Y:S03]  /*16580*/  SYNCS.PHASECHK.TRANS64.TRYWAIT P2, [R5+URZ+0x2d850], R0 ;  /* 0x02d85000050075a7 */ /* 0x0002a6000804017f */
[----:B--2---:R-:W-:Y:S05]  /*16590*/  @!P2 NANOSLEEP.SYNCS 0x989680 ;  /* 0x009896800000a95d */ /* 0x004fea0003900000 */
[----:B------:R-:W2:Y:S02]  /*165a0*/  @!P2 SYNCS.PHASECHK.TRANS64 P2, [R5+URZ+0x2d850], R0 ;  /* 0x02d850000500a5a7 */ /* 0x000ea4000804007f */
[----:B--2---:R-:W-:Y:S05]  /*165b0*/  @!P2 BRA `(.L_x_11046) ;  /* 0xfffffffc00eca947 */ /* 0x004fea000383ffff */
[----:B------:R-:W-:Y:S05]  /*165c0*/  BRA `(.L_x_11043) ;  /* 0xffffff2000bc7947 */ /* 0x000fea000383ffff */
.L_x_11052:
[----:B-1----:R-:W-:-:S04]  /*165d0*/  IMAD.U32 R5, RZ, RZ, UR6 ;  /* 0x00000006ff057e24 */ /* 0x002fc8000f8e00ff */
[----:B------:R1:W3:Y:S03]  /*165e0*/  SYNCS.PHASECHK.TRANS64.TRYWAIT P2, [R5+URZ+0x2d830], R0 ;  /* 0x02d83000050075a7 */ /* 0x0002e6000804017f */
[----:B---3--:R-:W-:Y:S05]  /*165f0*/  @!P2 NANOSLEEP.SYNCS 0x989680 ;  /* 0x009896800000a95d */ /* 0x008fea0003900000 */
[----:B------:R-:W3:Y:S02]  /*16600*/  @!P2 SYNCS.PHASECHK.TRANS64 P2, [R5+URZ+0x2d830], R0 ;  /* 0x02d830000500a5a7 */ /* 0x000ee4000804007f */
[----:B---3--:R-:W-:Y:S05]  /*16610*/  @!P2 BRA `(.L_x_11052) ;  /* 0xfffffffc00eca947 */ /* 0x008fea000383ffff */
[----:B------:R-:W-:Y:S05]  /*16620*/  BRA `(.L_x_11049) ;  /* 0xffffff4000247947 */ /* 0x000fea000383ffff */
.L_x_11056:
[----:B-1----:R-:W-:-:S04]  /*16630*/  IMAD.U32 R5, RZ, RZ, UR6 ;  /* 0x00000006ff057e24 */ /* 0x002fc8000f8e00ff */
[----:B------:R1:W2:Y:S03]  /*16640*/  SYNCS.PHASECHK.TRANS64.TRYWAIT P2, [R5+URZ+0x2d850], R0 ;  /* 0x02d85000050075a7 */ /* 0x0002a6000804017f */
[----:B--2---:R-:W-:Y:S05]  /*16650*/  @!P2 NANOSLEEP.SYNCS 0x989680 ;  /* 0x009896800000a95d */ /* 0x004fea0003900000 */
[----:B------:R-:W2:Y:S02]  /*16660*/  @!P2 SYNCS.PHASECHK.TRANS64 P2, [R5+URZ+0x2d850], R0 ;  /* 0x02d850000500a5a7 */ /* 0x000ea4000804007f */
[----:B--2---:R-:W-:Y:S05]  /*16670*/  @!P2 BRA `(.L_x_11056) ;  /* 0xfffffffc00eca947 */ /* 0x004fea000383ffff */
[----:B------:R-:W-:Y:S05]  /*16680*/  BRA `(.L_x_11053) ;  /* 0xffffff4000c47947 */ /* 0x000fea000383ffff */
.L_x_11069:
[----:B-1----:R-:W-:-:S04]  /*16690*/  IMAD.U32 R7, RZ, RZ, UR9 ;  /* 0x00000009ff077e24 */ /* 0x002fc8000f8e00ff */
[----:B------:R1:W3:Y:S03]  /*166a0*/  SYNCS.PHASECHK.TRANS64.TRYWAIT P0, [R7+URZ+0x2d850], R2 ;  /* 0x02d85002070075a7 */ /* 0x0002e6000800017f */
[----:B---3--:R-:W-:Y:S05]  /*166b0*/  @!P0 NANOSLEEP.SYNCS 0x989680 ;  /* 0x009896800000895d */ /* 0x008fea0003900000 */
[----:B------:R-:W3:Y:S02]  /*166c0*/  @!P0 SYNCS.PHASECHK.TRANS64 P0, [R7+URZ+0x2d850], R2 ;  /* 0x02d85002070085a7 */ /* 0x000ee4000800007f */
[----:B---3--:R-:W-:Y:S05]  /*166d0*/  @!P0 BRA `(.L_x_11069) ;  /* 0xfffffffc00ec8947 */ /* 0x008fea000383ffff */
[----:B------:R-:W-:Y:S05]  /*166e0*/  BRA `(.L_x_11068) ;  /* 0xffffff7000087947 */ /* 0x000fea000383ffff */
.L_x_11111:
        /* <DEDUP_REMOVED lines=11> */
.L_x_11218:
[----:B------:R-:W-:Y:S05]  /*167a0*/  BSYNC B0 ;  /* 0x0000000000007941 */ /* 0x000fea0003800000 */
.L_x_11217:
[----:B------:R-:W-:Y:S05]  /*167b0*/  BRA `(.L_x_11219) ;  /* 0xffffffb000207947 */ /* 0x000fea000383ffff */
.L_x_11113:
[----:B------:R-:W-:Y:S01]  /*167c0*/  BSSY B0, `(.L_x_11220) ;  /* 0x0000006000007945 */ /* 0x000fe20003800000 */
[----:B------:R-:W-:-:S07]  /*167d0*/  IMAD.MOV.U32 R15, RZ, RZ, -0x1 ;  /* 0xffffffffff0f7424 */ /* 0x000fce00078e00ff */
[----:B01----:R-:W-:Y:S05]  /*167e0*/  WARPSYNC.COLLECTIVE R15, `(.L_x_11221) ;  /* 0x000000000f0c7348 */ /* 0x003fea0003c00000 */
[----:B------:R-:W-:Y:S02]  /*167f0*/  ELECT P6, UR62, PT ;  /* 0x00000000003e782f */ /* 0x000fe400038c0000 */
[----:B------:R-:W-:Y:S01]  /*16800*/  MOV R14, UR62 ;  /* 0x0000003e000e7c02 */ /* 0x000fe20008000f00 */
[----:B01----:R-:W-:Y:S10]  /*16810*/  ENDCOLLECTIVE ;  /* 0x000000000000791b */ /* 0x003ff40003800000 */
.L_x_11221:
[----:B------:R-:W-:Y:S05]  /*16820*/  BSYNC B0 ;  /* 0x0000000000007941 */ /* 0x000fea0003800000 */
.L_x_11220:
[----:B------:R-:W-:Y:S05]  /*16830*/  BRA `(.L_x_11222) ;  /* 0xffffffb000287947 */ /* 0x000fea000383ffff */
.L_x_11115:
[----:B0-----:R0:W2:Y:S02]  /*16840*/  SYNCS.PHASECHK.TRANS64.TRYWAIT P0, [R0+URZ+0x2d840], R3 ;  /* 0x02d84003000075a7 */ /* 0x0010a4000800017f */
[----:B--2---:R-:W-:Y:S05]  /*16850*/  @!P0 NANOSLEEP.SYNCS 0x989680 ;  /* 0x009896800000895d */ /* 0x004fea0003900000 */
[----:B------:R-:W2:Y:S02]  /*16860*/  @!P0 SYNCS.PHASECHK.TRANS64 P0, [R0+URZ+0x2d840], R3 ;  /* 0x02d84003000085a7 */ /* 0x000ea4000800007f */
[----:B--2---:R-:W-:Y:S05]  /*16870*/  @!P0 BRA `(.L_x_11115) ;  /* 0xfffffffc00f08947 */ /* 0x004fea000383ffff */
[----:B------:R-:W-:Y:S05]  /*16880*/  BRA `(.L_x_11223) ;  /* 0xffffffb000787947 */ /* 0x000fea000383ffff */
.L_x_11119:
[----:B------:R-:W2:Y:S01]  /*16890*/  LDL.LU R11, [R1+0x10] ;  /* 0x00001000010b7983 */ /* 0x000ea20000300800 */
[----:B------:R-:W-:Y:S02]  /*168a0*/  IMAD.MOV.U32 R0, RZ, RZ, R12 ;  /* 0x000000ffff007224 */ /* 0x000fe400078e000c */
[----:B------:R-:W-:Y:S02]  /*168b0*/  IMAD.MOV.U32 R13, RZ, RZ, R4 ;  /* 0x000000ffff0d7224 */ /* 0x000fe400078e0004 */
[----:B------:R-:W-:Y:S02]  /*168c0*/  IMAD.MOV.U32 R12, RZ, RZ, RZ ;  /* 0x000000ffff0c7224 */ /* 0x000fe400078e00ff */
[----:B------:R-:W-:Y:S02]  /*168d0*/  IMAD.MOV.U32 R15, RZ, RZ, -0x1 ;  /* 0xffffffffff0f7424 */ /* 0x000fe400078e00ff */
[----:B------:R-:W-:Y:S02]  /*168e0*/  IMAD.IADD R0, R21, 0x1, R0 ;  /* 0x0000000115007824 */ /* 0x000fe400078e0200 */
[----:B--2---:R-:W-:-:S02]  /*168f0*/  IMAD R6, R11, R9, RZ ;  /* 0x000000090b067224 */ /* 0x004fc400078e02ff */
[----:B------:R-:W-:Y:S02]  /*16900*/  IMAD.MOV.U32 R11, RZ, RZ, 0x1c1f ;  /* 0x00001c1fff0b7424 */ /* 0x000fe400078e00ff */
[C---:B------:R-:W-:Y:S01]  /*16910*/  VIADD R9, R0.reuse, 0x20 ;  /* 0x0000002000097836 */ /* 0x040fe20000000000 */
[----:B------:R-:W-:-:S13]  /*16920*/  ISETP.GE.AND P4, PT, R0, R6, PT ;  /* 0x000000060000720c */ /* 0x000fda0003f86270 */
[----:B-----5:R-:W-:Y:S05]  /*16930*/  WARPSYNC.COLLECTIVE R15, `(.L_x_11224) ;  /* 0x000000000f087348 */ /* 0x020fea0003c00000 */
[----:B------:R0:W1:Y:S02]  /*16940*/  SHFL.IDX P6, R14, R13, R12, R11 ;  /* 0x0000000c0d0e7389 */ /* 0x00006400000c000b */
[----:B01---5:R-:W-:Y:S01]  /*16950*/  ENDCOLLECTIVE ;  /* 0x000000000000791b */ /* 0x023fe20003800000 */
.L_x_11224:
[----:B------:R-:W-:Y:S02]  /*16960*/  IMAD.MOV.U32 R13, RZ, RZ, R5 ;  /* 0x000000ffff0d7224 */ /* 0x000fe400078e0005 */
[----:B------:R-:W-:-:S07]  /*16970*/  IMAD.MOV.U32 R2, RZ, RZ, R14 ;  /* 0x000000ffff027224 */ /* 0x000fce00078e000e */
[----:B------:R-:W-:Y:S05]  /*16980*/  WARPSYNC.COLLECTIVE R15, `(.L_x_11225) ;  /* 0x000000000f087348 */ /* 0x000fea0003c00000 */
[----:B------:R0:W1:Y:S02]  /*16990*/  SHFL.IDX P6, R14, R13, R12, R11 ;  /* 0x0000000c0d0e7389 */ /* 0x00006400000c000b */
[----:B01----:R-:W-:Y:S01]  /*169a0*/  ENDCOLLECTIVE ;  /* 0x000000000000791b */ /* 0x003fe20003800000 */
.L_x_11225:
[----:B------:R-:W-:Y:S02]  /*169b0*/  IMAD.MOV.U32 R13, RZ, RZ, R4 ;  /* 0x000000ffff0d7224 */ /* 0x000fe400078e0004 */
[----:B------:R-:W-:Y:S02]  /*169c0*/  IMAD.MOV.U32 R12, RZ, RZ, 0x1 ;  /* 0x00000001ff0c7424 */ /* 0x000fe400078e00ff */
[----:B------:R-:W-:-:S07]  /*169d0*/  IMAD.MOV.U32 R3, RZ, RZ, R14 ;  /* 0x000000ffff037224 */ /* 0x000fce00078e000e */
[----:B------:R-:W-:Y:S05]  /*169e0*/  WARPSYNC.COLLECTIVE R15, `(.L_x_11226) ;  /* 0x000000000f087348 */ /* 0x000fea0003c00000 */
[----:B------:R0:W1:Y:S02]  /*169f0*/  SHFL.IDX P6, R14, R13, R12, R11 ;  /* 0x0000000c0d0e7389 */ /* 0x00006400000c000b */
[----:B01----:R-:W-:Y:S01]  /*16a00*/  ENDCOLLECTIVE ;  /* 0x000000000000791b */ /* 0x003fe20003800000 */
.L_x_11226:
        /* <DEDUP_REMOVED lines=17> */
.L_x_11227:
[----:B------:R-:W-:Y:S02]  /*16b20*/  IMAD.MOV.U32 R13, RZ, RZ, R4 ;  /* 0x000000ffff0d7224 */ /* 0x000fe400078e0004 */
[----:B------:R-:W-:Y:S02]  /*16b30*/  IMAD.MOV.U32 R12, RZ, RZ, 0x2 ;  /* 0x00000002ff0c7424 */ /* 0x000fe400078e00ff */
[----:B------:R-:W-:-:S07]  /*16b40*/  IMAD.MOV.U32 R3, RZ, RZ, R14 ;  /* 0x000000ffff037224 */ /* 0x000fce00078e000e */
[----:B------:R-:W-:Y:S05]  /*16b50*/  WARPSYNC.COLLECTIVE R15, `(.L_x_11228) ;  /* 0x000000000f087348 */ /* 0x000fea0003c00000 */
[----:B------:R0:W1:Y:S02]  /*16b60*/  SHFL.IDX P6, R14, R13, R12, R11 ;  /* 0x0000000c0d0e7389 */ /* 0x00006400000c000b */
[----:B01----:R-:W-:Y:S01]  /*16b70*/  ENDCOLLECTIVE ;  /* 0x000000000000791b */ /* 0x003fe20003800000 */
.L_x_11228:
        /* <DEDUP_REMOVED lines=18> */
.L_x_11229:
[----:B------:R-:W-:Y:S02]  /*16ca0*/  IMAD.MOV.U32 R13, RZ, RZ, R4 ;  /* 0x000000ffff0d7224 */ /* 0x000fe400078e0004 */
[----:B------:R-:W-:Y:S02]  /*16cb0*/  IMAD.MOV.U32 R12, RZ, RZ, 0x3 ;  /* 0x00000003ff0c7424 */ /* 0x000fe400078e00ff */
[----:B------:R-:W-:-:S07]  /*16cc0*/  IMAD.MOV.U32 R3, RZ, RZ, R14 ;  /* 0x000000ffff037224 */ /* 0x000fce00078e000e */
[----:B------:R-:W-:Y:S05]  /*16cd0*/  WARPSYNC.COLLECTIVE R15, `(.L_x_11230) ;  /* 0x000000000f087348 */ /* 0x000fea0003c00000 */
[----:B------:R0:W1:Y:S02]  /*16ce0*/  SHFL.IDX P6, R14, R13, R12, R11 ;  /* 0x0000000c0d0e7389 */ /* 0x00006400000c000b */
[----:B01----:R-:W-:Y:S01]  /*16cf0*/  ENDCOLLECTIVE ;  /* 0x000000000000791b */ /* 0x003fe20003800000 */
.L_x_11230:
        /* <DEDUP_REMOVED lines=10> */
.L_x_11231:
[----:B------:R-:W-:Y:S01]  /*16da0*/  @!PT LDS RZ, [RZ] ;  /* 0x00000000fffff984 */ /* 0x000fe20000000800 */
[----:B------:R-:W-:Y:S01]  /*16db0*/  @!PT LDS RZ, [RZ] ;  /* 0x00000000fffff984 */ /* 0x000fe20000000800 */
[----:B------:R-:W-:Y:S01]  /*16dc0*/  @!PT LDS RZ, [RZ] ;  /* 0x00000000fffff984 */ /* 0x000fe20000000800 */
[----:B------:R-:W-:Y:S04]  /*16dd0*/  @!P3 LDGSTS.E.BYPASS.LTC128B.128 [R10+0xd400], desc[UR50][R2.64], !P2 ;  /* 0x0d400000020abfae */ /* 0x000fe8000d101d72 */
[----:B------:R-:W-:Y:S04]  /*16de0*/  @!P3 LDGSTS.E.BYPASS.LTC128B.128 [R10+0x10400], desc[UR50][R2.64+0x40], !P1 ;  /* 0x10400040020abfae */ /* 0x000fe8000c901d72 */
[----:B------:R0:W-:Y:S01]  /*16df0*/  @!P3 LDGSTS.E.BYPASS.LTC128B.128 [R10+0x13400], desc[UR50][R2.64+0x80], !P0 ;  /* 0x13400080020abfae */ /* 0x0001e2000c101d72 */
[----:B------:R-:W-:Y:S02]  /*16e00*/  IMAD.MOV.U32 R13, RZ, RZ, R7 ;  /* 0x000000ffff0d7224 */ /* 0x000fe400078e0007 */
[----:B------:R-:W-:-:S02]  /*16e10*/  IMAD.MOV.U32 R12, RZ, RZ, RZ ;  /* 0x000000ffff0c7224 */ /* 0x000fc400078e00ff */
[----:B0-----:R-:W-:Y:S02]  /*16e20*/  VIADD R2, R0, 0x60 ;  /* 0x0000006000027836 */ /* 0x001fe40000000000 */
[----:B------:R-:W-:-:S07]  /*16e30*/  IMAD.MOV.U32 R3, RZ, RZ, R14 ;  /* 0x000000ffff037224 */ /* 0x000fce00078e000e */
[----:B------:R-:W-:Y:S05]  /*16e40*/  WARPSYNC.COLLECTIVE R15, `(.L_x_11232) ;  /* 0x000000000f087348 */ /* 0x000fea0003c00000 */
[----:B------:R0:W1:Y:S02]  /*16e50*/  SHFL.IDX P6, R14, R13, R12, R11 ;  /* 0x0000000c0d0e7389 */ /* 0x00006400000c000b */
[----:B01----:R-:W-:Y:S01]  /*16e60*/  ENDCOLLECTIVE ;  /* 0x000000000000791b */ /* 0x003fe20003800000 */
.L_x_11232:
[----:B------:R-:W-:-:S13]  /*16e70*/  ISETP.GE.AND P3, PT, R2, R6, PT ;  /* 0x000000060200720c */ /* 0x000fda0003f66270 */
[----:B------:R-:W-:Y:S01]  /*16e80*/  @!P3 LEA R3, P5, R20, R3, 0x1 ;  /* 0x000000031403b211 */ /* 0x000fe200078a08ff */
[----:B------:R-:W-:-:S04]  /*16e90*/  IMAD.MOV.U32 R13, RZ, RZ, R8 ;  /* 0x000000ffff0d7224 */ /* 0x000fc800078e0008 */
[----:B------:R-:W-:Y:S02]  /*16ea0*/  @!P3 IMAD.X R9, RZ, RZ, R4, P5 ;  /* 0x000000ffff09b224 */ /* 0x000fe400028e0604 */
[----:B------:R-:W-:Y:S02]  /*16eb0*/  @!P3 IMAD.MOV.U32 R2, RZ, RZ, R3 ;  /* 0x000000ffff02b224 */ /* 0x000fe400078e0003 */
[----:B------:R-:W-:-:S05]  /*16ec0*/  @!P3 IMAD.MOV.U32 R3, RZ, RZ, R9 ;  /* 0x000000ffff03b224 */ /* 0x000fca00078e0009 */
        /* <DEDUP_REMOVED lines=10> */
.L_x_11233:
        /* <DEDUP_REMOVED lines=8> */
.L_x_11234:
        /* <DEDUP_REMOVED lines=15> */
.L_x_11235:
[----:B------:R-:W-:Y:S05]  /*170e0*/  BRA `(.L_x_11236) ;  /* 0xffffffb800087947 */ /* 0x000fea000383ffff */
.L_x_11122:
[----:B0-----:R0:W1:Y:S02]  /*170f0*/  SYNCS.PHASECHK.TRANS64.TRYWAIT P0, [R22+URZ+0x2d820], R3 ;  /* 0x02d82003160075a7 */ /* 0x001064000800017f */
[----:B-1----:R-:W-:Y:S05]  /*17100*/  @!P0 NANOSLEEP.SYNCS 0x989680 ;  /* 0x009896800000895d */ /* 0x002fea0003900000 */
[----:B------:R-:W1:Y:S02]  /*17110*/  @!P0 SYNCS.PHASECHK.TRANS64 P0, [R22+URZ+0x2d820], R3 ;  /* 0x02d82003160085a7 */ /* 0x000e64000800007f */
[----:B-1----:R-:W-:Y:S05]  /*17120*/  @!P0 BRA `(.L_x_11122) ;  /* 0xfffffffc00f08947 */ /* 0x002fea000383ffff */
[----:B------:R-:W-:Y:S05]  /*17130*/  BRA `(.L_x_11237) ;  /* 0xffffffb8007c7947 */ /* 0x000fea000383ffff */
.L_x_11131:
[----:B-1----:R1:W2:Y:S02]  /*17140*/  SYNCS.PHASECHK.TRANS64.TRYWAIT P0, [R3+URZ+0x2d840], R2 ;  /* 0x02d84002030075a7 */ /* 0x0022a4000800017f */
[----:B--2---:R-:W-:Y:S05]  /*17150*/  @!P0 NANOSLEEP.SYNCS 0x989680 ;  /* 0x009896800000895d */ /* 0x004fea0003900000 */
[----:B------:R-:W2:Y:S02]  /*17160*/  @!P0 SYNCS.PHASECHK.TRANS64 P0, [R3+URZ+0x2d840], R2 ;  /* 0x02d84002030085a7 */ /* 0x000ea4000800007f */
[----:B--2---:R-:W-:Y:S05]  /*17170*/  @!P0 BRA `(.L_x_11131) ;  /* 0xfffffffc00f08947 */ /* 0x004fea000383ffff */
[----:B------:R-:W-:Y:S05]  /*17180*/  BRA `(.L_x_11238) ;  /* 0xffffffbc00287947 */ /* 0x000fea000383ffff */
.L_x_11138:
[----:B0-----:R0:W1:Y:S02]  /*17190*/  SYNCS.PHASECHK.TRANS64.TRYWAIT P0, [R3+URZ+0x60], R2 ;  /* 0x00006002030075a7 */ /* 0x001064000800017f */
[----:B-1----:R-:W-:Y:S05]  /*171a0*/  @!P0 NANOSLEEP.SYNCS 0x989680 ;  /* 0x009896800000895d */ /* 0x002fea0003900000 */
[----:B------:R-:W1:Y:S02]  /*171b0*/  @!P0 SYNCS.PHASECHK.TRANS64 P0, [R3+URZ+0x60], R2 ;  /* 0x00006002030085a7 */ /* 0x000e64000800007f */
[----:B-1----:R-:W-:Y:S05]  /*171c0*/  @!P0 BRA `(.L_x_11138) ;  /* 0xfffffffc00f08947 */ /* 0x002fea000383ffff */
[----:B------:R-:W-:Y:S05]  /*171d0*/  BRA `(.L_x_11239) ;  /* 0xffffffc000347947 */ /* 0x000fea000383ffff */
.L_x_11148:
[----:B-1----:R1:W2:Y:S02]  /*171e0*/  SYNCS.PHASECHK.TRANS64.TRYWAIT P0, [R3+URZ+0x2d840], R2 ;  /* 0x02d84002030075a7 */ /* 0x0022a4000800017f */
[----:B--2---:R-:W-:Y:S05]  /*171f0*/  @!P0 NANOSLEEP.SYNCS 0x989680 ;  /* 0x009896800000895d */ /* 0x004fea0003900000 */
[----:B------:R-:W2:Y:S02]  /*17200*/  @!P0 SYNCS.PHASECHK.TRANS64 P0, [R3+URZ+0x2d840], R2 ;  /* 0x02d84002030085a7 */ /* 0x000ea4000800007f */
[----:B--2---:R-:W-:Y:S05]  /*17210*/  @!P0 BRA `(.L_x_11148) ;  /* 0xfffffffc00f08947 */ /* 0x004fea000383ffff */
[----:B------:R-:W-:Y:S05]  /*17220*/  BRA `(.L_x_11240) ;  /* 0xffffffc400f07947 */ /* 0x000fea000383ffff */
.L_x_11155:
[----:B0-----:R0:W1:Y:S02]  /*17230*/  SYNCS.PHASECHK.TRANS64.TRYWAIT P0, [R12+URZ+0x60], R26 ;  /* 0x0000601a0c0075a7 */ /* 0x001064000800017f */
[----:B-1----:R-:W-:Y:S05]  /*17240*/  @!P0 NANOSLEEP.SYNCS 0x989680 ;  /* 0x009896800000895d */ /* 0x002fea0003900000 */
[----:B------:R-:W1:Y:S02]  /*17250*/  @!P0 SYNCS.PHASECHK.TRANS64 P0, [R12+URZ+0x60], R26 ;  /* 0x0000601a0c0085a7 */ /* 0x000e64000800007f */
[----:B-1----:R-:W-:Y:S05]  /*17260*/  @!P0 BRA `(.L_x_11155) ;  /* 0xfffffffc00f08947 */ /* 0x002fea000383ffff */
[----:B------:R-:W-:Y:S05]  /*17270*/  BRA `(.L_x_11241) ;  /* 0xffffffc800fc7947 */ /* 0x000fea000383ffff */
.L_x_11165:
[----:B-1----:R1:W2:Y:S02]  /*17280*/  SYNCS.PHASECHK.TRANS64.TRYWAIT P0, [R2+URZ+0x2d840], R3 ;  /* 0x02d84003020075a7 */ /* 0x0022a4000800017f */
[----:B--2---:R-:W-:Y:S05]  /*17290*/  @!P0 NANOSLEEP.SYNCS 0x989680 ;  /* 0x009896800000895d */ /* 0x004fea0003900000 */
[----:B------:R-:W2:Y:S02]  /*172a0*/  @!P0 SYNCS.PHASECHK.TRANS64 P0, [R2+URZ+0x2d840], R3 ;  /* 0x02d84003020085a7 */ /* 0x000ea4000800007f */
[----:B--2---:R-:W-:Y:S05]  /*172b0*/  @!P0 BRA `(.L_x_11165) ;  /* 0xfffffffc00f08947 */ /* 0x004fea000383ffff */
[----:B------:R-:W-:Y:S05]  /*172c0*/  BRA `(.L_x_11242) ;  /* 0xffffffd000847947 */ /* 0x000fea000383ffff */
.L_x_11172:
[----:B0-----:R0:W1:Y:S02]  /*172d0*/  SYNCS.PHASECHK.TRANS64.TRYWAIT P0, [R7+URZ+0x60], R2 ;  /* 0x00006002070075a7 */ /* 0x001064000800017f */
[----:B-1----:R-:W-:Y:S05]  /*172e0*/  @!P0 NANOSLEEP.SYNCS 0x989680 ;  /* 0x009896800000895d */ /* 0x002fea0003900000 */
[----:B------:R-:W1:Y:S02]  /*172f0*/  @!P0 SYNCS.PHASECHK.TRANS64 P0, [R7+URZ+0x60], R2 ;  /* 0x00006002070085a7 */ /* 0x000e64000800007f */
[----:B-1----:R-:W-:Y:S05]  /*17300*/  @!P0 BRA `(.L_x_11172) ;  /* 0xfffffffc00f08947 */ /* 0x002fea000383ffff */
[----:B------:R-:W-:Y:S05]  /*17310*/  BRA `(.L_x_11243) ;  /* 0xffffffd400947947 */ /* 0x000fea000383ffff */
.L_x_11184:
[----:B0-----:R0:W1:Y:S02]  /*17320*/  SYNCS.PHASECHK.TRANS64.TRYWAIT P0, [R3+URZ+0x2d860], R0 ;  /* 0x02d86000030075a7 */ /* 0x001064000800017f */
[----:B-1----:R-:W-:Y:S05]  /*17330*/  @!P0 NANOSLEEP.SYNCS 0x989680 ;  /* 0x009896800000895d */ /* 0x002fea0003900000 */
[----:B------:R-:W1:Y:S02]  /*17340*/  @!P0 SYNCS.PHASECHK.TRANS64 P0, [R3+URZ+0x2d860], R0 ;  /* 0x02d86000030085a7 */ /* 0x000e64000800007f */
[----:B-1----:R-:W-:Y:S05]  /*17350*/  @!P0 BRA `(.L_x_11184) ;  /* 0xfffffffc00f08947 */ /* 0x002fea000383ffff */
[----:B------:R-:W-:Y:S05]  /*17360*/  BRA `(.L_x_11244) ;  /* 0xffffffdc00087947 */ /* 0x000fea000383ffff */
.L_x_11192:
        /* <DEDUP_REMOVED lines=8> */
.L_x_11246:
[----:B------:R-:W-:Y:S05]  /*173f0*/  BSYNC B0 ;  /* 0x0000000000007941 */ /* 0x000fea0003800000 */
.L_x_11245:
        /* <DEDUP_REMOVED lines=9> */
.L_x_11247:
[----:B------:R-:W-:Y:S02]  /*17490*/  ULDC UR4, c[0x0][0xc3c] ;  /* 0x00030f0000047ab9 */ /* 0x000fe40000000800 */
[----:B------:R-:W-:-:S13]  /*174a0*/  ISETP.GE.OR P1, PT, R7, UR4, !P0 ;  /* 0x0000000407007c0c */ /* 0x000fda000c726670 */
[----:B------:R-:W0:Y:S01]  /*174b0*/  @!P1 LDC.64 R2, c[0x0][0xc80] ;  /* 0x00032000ff029b82 */ /* 0x000e220000000a00 */
[----:B------:R-:W-:Y:S02]  /*174c0*/  IMAD.MOV.U32 R17, RZ, RZ, RZ ;  /* 0x000000ffff117224 */ /* 0x000fe400078e00ff */
[----:B------:R-:W-:Y:S02]  /*174d0*/  IMAD.MOV.U32 R11, RZ, RZ, RZ ;  /* 0x000000ffff0b7224 */ /* 0x000fe400078e00ff */
[----:B------:R-:W-:Y:S02]  /*174e0*/  IMAD.MOV.U32 R5, RZ, RZ, R14 ;  /* 0x000000ffff057224 */ /* 0x000fe400078e000e */
[----:B0-----:R-:W-:-:S06]  /*174f0*/  @!P1 IMAD.WIDE R2, R7, 0x4, R2 ;  /* 0x0000000407029825 */ /* 0x001fcc00078e0202 */
[----:B------:R-:W2:Y:S01]  /*17500*/  @!P1 LDG.E R2, desc[UR50][R2.64] ;  /* 0x0000003202029981 */ /* 0x000ea2000c1e1900 */
[C---:B------:R-:W-:Y:S02]  /*17510*/  ISETP.GE.U32.AND P2, PT, R8.reuse, 0x2, PT ;  /* 0x000000020800780c */ /* 0x040fe40003f46070 */
[C---:B------:R-:W-:Y:S02]  /*17520*/  ISETP.GE.U32.AND P3, PT, R8.reuse, 0x4, PT ;  /* 0x000000040800780c */ /* 0x040fe40003f66070 */
[C---:B------:R-:W-:Y:S02]  /*17530*/  ISETP.GE.U32.AND P4, PT, R8.reuse, 0x8, PT ;  /* 0x000000080800780c */ /* 0x040fe40003f86070 */
[C---:B------:R-:W-:Y:S01]  /*17540*/  ISETP.GE.U32.AND P5, PT, R8.reuse, 0x10, PT ;  /* 0x000000100800780c */ /* 0x040fe20003fa6070 */
[----:B--2---:R-:W-:Y:S01]  /*17550*/  @!P1 IMAD.MOV.U32 R17, RZ, RZ, R2 ;  /* 0x000000ffff119224 */ /* 0x004fe200078e0002 */
[----:B------:R-:W-:-:S03]  /*17560*/  ISETP.NE.AND P1, PT, R8, RZ, PT ;  /* 0x000000ff0800720c */ /* 0x000fc60003f25270 */
[----:B------:R-:W-:-:S10]  /*17570*/  IMAD.MOV.U32 R13, RZ, RZ, R17 ;  /* 0x000000ffff0d7224 */ /* 0x000fd400078e0011 */
[----:B------:R-:W-:Y:S05]  /*17580*/  WARPSYNC.COLLECTIVE R15, `(.L_x_11248) ;  /* 0x000000000f087348 */ /* 0x000fea0003c00000 */
[----:B------:R0:W1:Y:S02]  /*17590*/  SHFL.UP P6, R14, R13, R12, R11 ;  /* 0x0400000c0d0e7389 */ /* 0x00006400000c000b */
[----:B01----:R-:W-:Y:S01]  /*175a0*/  ENDCOLLECTIVE ;  /* 0x000000000000791b */ /* 0x003fe20003800000 */
.L_x_11248:
[----:B------:R-:W-:Y:S01]  /*175b0*/  IMAD.MOV.U32 R12, RZ, RZ, 0x2 ;  /* 0x00000002ff0c7424 */ /* 0x000fe200078e00ff */
[----:B------:R-:W-:-:S05]  /*175c0*/  SEL R4, R14, RZ, P1 ;  /* 0x000000ff0e047207 */ /* 0x000fca0000800000 */
[----:B------:R-:W-:-:S04]  /*175d0*/  IMAD.IADD R4, R17, 0x1, R4 ;  /* 0x0000000111047824 */ /* 0x000fc800078e0204 */
[----:B------:R-:W-:-:S07]  /*175e0*/  IMAD.MOV.U32 R13, RZ, RZ, R4 ;  /* 0x000000ffff0d7224 */ /* 0x000fce00078e0004 */
[----:B------:R-:W-:Y:S05]  /*175f0*/  WARPSYNC.COLLECTIVE R15, `(.L_x_11249) ;  /* 0x000000000f087348 */ /* 0x000fea0003c00000 */
[----:B------:R0:W1:Y:S02]  /*17600*/  SHFL.UP P6, R14, R13, R12, R11 ;  /* 0x0400000c0d0e7389 */ /* 0x00006400000c000b */
[----:B01----:R-:W-:Y:S01]  /*17610*/  ENDCOLLECTIVE ;  /* 0x000000000000791b */ /* 0x003fe20003800000 */
.L_x_11249:
[----:B------:R-:W-:Y:S01]  /*17620*/  IMAD.MOV.U32 R12, RZ, RZ, 0x4 ;  /* 0x00000004ff0c7424 */ /* 0x000fe200078e00ff */
[----:B------:R-:W-:-:S05]  /*17630*/  SEL R3, R14, RZ, P2 ;  /* 0x000000ff0e037207 */ /* 0x000fca0001000000 */
[----:B------:R-:W-:-:S04]  /*17640*/  IMAD.IADD R6, R4, 0x1, R3 ;  /* 0x0000000104067824 */ /* 0x000fc800078e0203 */
[----:B------:R-:W-:-:S07]  /*17650*/  IMAD.MOV.U32 R13, RZ, RZ, R6 ;  /* 0x000000ffff0d7224 */ /* 0x000fce00078e0006 */
[----:B------:R-:W-:Y:S05]  /*17660*/  WARPSYNC.COLLECTIVE R15, `(.L_x_11250) ;  /* 0x000000000f087348 */ /* 0x000fea0003c00000 */
[----:B------:R0:W1:Y:S02]  /*17670*/  SHFL.UP P6, R14, R13, R12, R11 ;  /* 0x0400000c0d0e7389 */ /* 0x00006400000c000b */
[----:B01----:R-:W-:Y:S01]  /*17680*/  ENDCOLLECTIVE ;  /* 0x000000000000791b */ /* 0x003fe20003800000 */
.L_x_11250:
[----:B------:R-:W-:Y:S01]  /*17690*/  IMAD.MOV.U32 R12, RZ, RZ, 0x8 ;  /* 0x00000008ff0c7424 */ /* 0x000fe200078e00ff */
[----:B------:R-:W-:-:S05]  /*176a0*/  SEL R3, R14, RZ, P3 ;  /* 0x000000ff0e037207 */ /* 0x000fca0001800000 */
[----:B------:R-:W-:-:S04]  /*176b0*/  IMAD.IADD R2, R6, 0x1, R3 ;  /* 0x0000000106027824 */ /* 0x000fc800078e0203 */
[----:B------:R-:W-:-:S07]  /*176c0*/  IMAD.MOV.U32 R13, RZ, RZ, R2 ;  /* 0x000000ffff0d7224 */ /* 0x000fce00078e0002 */
[----:B------:R-:W-:Y:S05]  /*176d0*/  WARPSYNC.COLLECTIVE R15, `(.L_x_11251) ;  /* 0x000000000f087348 */ /* 0x000fea0003c00000 */
[----:B------:R0:W1:Y:S02]  /*176e0*/  SHFL.UP P6, R14, R13, R12, R11 ;  /* 0x0400000c0d0e7389 */ /* 0x00006400000c000b */
[----:B01----:R-:W-:Y:S01]  /*176f0*/  ENDCOLLECTIVE ;  /* 0x000000000000791b */ /* 0x003fe20003800000 */
.L_x_11251:
[----:B------:R-:W-:Y:S01]  /*17700*/  IMAD.MOV.U32 R12, RZ, RZ, 0x10 ;  /* 0x00000010ff0c7424 */ /* 0x000fe200078e00ff */
[----:B------:R-:W-:-:S05]  /*17710*/  SEL R3, R14, RZ, P4 ;  /* 0x000000ff0e037207 */ /* 0x000fca0002000000 */
[----:B------:R-:W-:-:S04]  /*17720*/  IMAD.IADD R3, R2, 0x1, R3 ;  /* 0x0000000102037824 */ /* 0x000fc800078e0203 */
[----:B------:R-:W-:-:S07]  /*17730*/  IMAD.MOV.U32 R13, RZ, RZ, R3 ;  /* 0x000000ffff0d7224 */ /* 0x000fce00078e0003 */
[----:B------:R-:W-:Y:S05]  /*17740*/  WARPSYNC.COLLECTIVE R15, `(.L_x_11252) ;  /* 0x000000000f087348 */ /* 0x000fea0003c00000 */
[----:B------:R0:W1:Y:S02]  /*17750*/  SHFL.UP P6, R14, R13, R12, R11 ;  /* 0x0400000c0d0e7389 */ /* 0x00006400000c000b */
[----:B01----:R-:W-:Y:S01]  /*17760*/  ENDCOLLECTIVE ;  /* 0x000000000000791b */ /* 0x003fe20003800000 */
.L_x_11252:
        /* <DEDUP_REMOVED lines=8> */
.L_x_11253:
[----:B------:R-:W-:Y:S05]  /*177f0*/  BRA `(.L_x_11254) ;  /* 0xffffffdc00b47947 */ /* 0x000fea000383ffff */
.L_x_11197:
        /* <DEDUP_REMOVED lines=8> */
.L_x_11256:
[----:B------:R-:W-:Y:S05]  /*17880*/  BSYNC B0 ;  /* 0x0000000000007941 */ /* 0x000fea0003800000 */
.L_x_11255:
        /* <DEDUP_REMOVED lines=8> */
.L_x_11257:
[----:B------:R-:W-:Y:S01]  /*17910*/  IMAD.MOV.U32 R12, RZ, RZ, 0x4 ;  /* 0x00000004ff0c7424 */ /* 0x000fe200078e00ff */
[----:B------:R-:W-:-:S05]  /*17920*/  SEL R2, R14, RZ, P2 ;  /* 0x000000ff0e027207 */ /* 0x000fca0001000000 */
[----:B------:R-:W-:-:S04]  /*17930*/  IMAD.IADD R2, R13, 0x1, R2 ;  /* 0x000000010d027824 */ /* 0x000fc800078e0202 */
[----:B------:R-:W-:-:S07]  /*17940*/  IMAD.MOV.U32 R13, RZ, RZ, R2 ;  /* 0x000000ffff0d7224 */ /* 0x000fce00078e0002 */
[----:B------:R-:W-:Y:S05]  /*17950*/  WARPSYNC.COLLECTIVE R15, `(.L_x_11258) ;  /* 0x000000000f087348 */ /* 0x000fea0003c00000 */
[----:B------:R0:W1:Y:S02]  /*17960*/  SHFL.UP P6, R14, R13, R12, R11 ;  /* 0x0400000c0d0e7389 */ /* 0x00006400000c000b */
[----:B01----:R-:W-:Y:S01]  /*17970*/  ENDCOLLECTIVE ;  /* 0x000000000000791b */ /* 0x003fe20003800000 */
.L_x_11258:
[----:B------:R-:W-:Y:S01]  /*17980*/  IMAD.MOV.U32 R12, RZ, RZ, 0x8 ;  /* 0x00000008ff0c7424 */ /* 0x000fe200078e00ff */
[----:B------:R-:W-:-:S05]  /*17990*/  SEL R3, R14, RZ, P3 ;  /* 0x000000ff0e037207 */ /* 0x000fca0001800000 */
[----:B------:R-:W-:-:S04]  /*179a0*/  IMAD.IADD R3, R2, 0x1, R3 ;  /* 0x0000000102037824 */ /* 0x000fc800078e0203 */
[----:B------:R-:W-:-:S07]  /*179b0*/  IMAD.MOV.U32 R13, RZ, RZ, R3 ;  /* 0x000000ffff0d7224 */ /* 0x000fce00078e0003 */
[----:B------:R-:W-:Y:S05]  /*179c0*/  WARPSYNC.COLLECTIVE R15, `(.L_x_11259) ;  /* 0x000000000f087348 */ /* 0x000fea0003c00000 */
[----:B------:R0:W1:Y:S02]  /*179d0*/  SHFL.UP P6, R14, R13, R12, R11 ;  /* 0x0400000c0d0e7389 */ /* 0x00006400000c000b */
[----:B01----:R-:W-:Y:S01]  /*179e0*/  ENDCOLLECTIVE ;  /* 0x000000000000791b */ /* 0x003fe20003800000 */
.L_x_11259:
[----:B------:R-:W-:Y:S01]  /*179f0*/  IMAD.MOV.U32 R12, RZ, RZ, 0x10 ;  /* 0x00000010ff0c7424 */ /* 0x000fe200078e00ff */
[----:B------:R-:W-:-:S05]  /*17a00*/  SEL R4, R14, RZ, P4 ;  /* 0x000000ff0e047207 */ /* 0x000fca0002000000 */
[----:B------:R-:W-:-:S04]  /*17a10*/  IMAD.IADD R4, R3, 0x1, R4 ;  /* 0x0000000103047824 */ /* 0x000fc800078e0204 */
[----:B------:R-:W-:-:S07]  /*17a20*/  IMAD.MOV.U32 R13, RZ, RZ, R4 ;  /* 0x000000ffff0d7224 */ /* 0x000fce00078e0004 */
[----:B------:R-:W-:Y:S05]  /*17a30*/  WARPSYNC.COLLECTIVE R15, `(.L_x_11260) ;  /* 0x000000000f087348 */ /* 0x000fea0003c00000 */
[----:B------:R0:W1:Y:S02]  /*17a40*/  SHFL.UP P6, R14, R13, R12, R11 ;  /* 0x0400000c0d0e7389 */ /* 0x00006400000c000b */
[----:B01----:R-:W-:Y:S01]  /*17a50*/  ENDCOLLECTIVE ;  /* 0x000000000000791b */ /* 0x003fe20003800000 */
.L_x_11260:
        /* <DEDUP_REMOVED lines=8> */
.L_x_11261:
[----:B------:R-:W-:Y:S05]  /*17ae0*/  BRA `(.L_x_11262) ;  /* 0xffffffdc00947947 */ /* 0x000fea000383ffff */
.L_x_11199:
[----:B------:R-:W-:Y:S01]  /*17af0*/  BSSY B0, `(.L_x_11263) ;  /* 0x0000006000007945 */ /* 0x000fe20003800000 */
[----:B------:R-:W-:Y:S01]  /*17b00*/  PLOP3.LUT P6, PT, P6, PT, PT, 0x8, 0x0 ;  /* 0x000000000000781c */ /* 0x000fe200037ce170 */
[----:B------:R-:W-:-:S12]  /*17b10*/  IMAD.MOV.U32 R15, RZ, RZ, -0x1 ;  /* 0xffffffffff0f7424 */ /* 0x000fd800078e00ff */
[----:B012---:R-:W-:Y:S05]  /*17b20*/  WARPSYNC.COLLECTIVE R15, `(.L_x_11264) ;  /* 0x000000000f087348 */ /* 0x007fea0003c00000 */
[----:B------:R-:W-:Y:S01]  /*17b30*/  VOTE.ANY R14, PT, P6 ;  /* 0x00000000000e7806 */ /* 0x000fe200030e0100 */
[----:B012---:R-:W-:Y:S06]  /*17b40*/  ENDCOLLECTIVE ;  /* 0x000000000000791b */ /* 0x007fec0003800000 */
.L_x_11264:
[----:B------:R-:W-:Y:S05]  /*17b50*/  BSYNC B0 ;  /* 0x0000000000007941 */ /* 0x000fea0003800000 */
.L_x_11263:
        /* <DEDUP_REMOVED lines=9> */
.L_x_11265:
[----:B------:R-:W-:Y:S01]  /*17bf0*/  IMAD.MOV.U32 R17, RZ, RZ, R14 ;  /* 0x000000ffff117224 */ /* 0x000fe200078e000e */
[----:B------:R-:W-:Y:S06]  /*17c00*/  BRA `(.L_x_11266) ;  /* 0xffffffdc00847947 */ /* 0x000fec000383ffff */
.L_x_11201:
[----:B------:R-:W-:Y:S01]  /*17c10*/  BSSY B0, `(.L_x_11267) ;  /* 0x0000007000007945 */ /* 0x000fe20003800000 */
[----:B------:R-:W-:Y:S02]  /*17c20*/  IMAD.MOV.U32 R13, RZ, RZ, R3 ;  /* 0x000000ffff0d7224 */ /* 0x000fe400078e0003 */
[----:B------:R-:W-:Y:S02]  /*17c30*/  IMAD.MOV.U32 R11, RZ, RZ, 0x1f ;  /* 0x0000001fff0b7424 */ /* 0x000fe400078e00ff */
[----:B------:R-:W-:-:S07]  /*17c40*/  IMAD.MOV.U32 R15, RZ, RZ, -0x1 ;  /* 0xffffffffff0f7424 */ /* 0x000fce00078e00ff */
[----:B01234-:R-:W-:Y:S05]  /*17c50*/  WARPSYNC.COLLECTIVE R15, `(.L_x_11268) ;  /* 0x000000000f087348 */ /* 0x01ffea0003c00000 */
[----:B------:R0:W0:Y:S02]  /*17c60*/  SHFL.IDX P6, R14, R13, R12, R11 ;  /* 0x0000000c0d0e7389 */ /* 0x00002400000c000b */
[----:B01234-:R-:W-:Y:S01]  /*17c70*/  ENDCOLLECTIVE ;  /* 0x000000000000791b */ /* 0x01ffe20003800000 */
.L_x_11268:
[----:B------:R-:W-:Y:S05]  /*17c80*/  BSYNC B0 ;  /* 0x0000000000007941 */ /* 0x000fea0003800000 */
.L_x_11267:
[----:B------:R-:W-:Y:S05]  /*17c90*/  BRA `(.L_x_11200) ;  /* 0xffffffdc007c7947 */ /* 0x000fea000383ffff */
.L_x_11205:
[----:B0-----:R0:W1:Y:S02]  /*17ca0*/  SYNCS.PHASECHK.TRANS64.TRYWAIT P0, [R9+URZ+0x2d820], R0 ;  /* 0x02d82000090075a7 */ /* 0x001064000800017f */
[----:B-1----:R-:W-:Y:S05]  /*17cb0*/  @!P0 NANOSLEEP.SYNCS 0x989680 ;  /* 0x009896800000895d */ /* 0x002fea0003900000 */
[----:B------:R-:W1:Y:S02]  /*17cc0*/  @!P0 SYNCS.PHASECHK.TRANS64 P0, [R9+URZ+0x2d820], R0 ;  /* 0x02d82000090085a7 */ /* 0x000e64000800007f */
[----:B-1----:R-:W-:Y:S05]  /*17cd0*/  @!P0 BRA `(.L_x_11205) ;  /* 0xfffffffc00f08947 */ /* 0x002fea000383ffff */
[----:B------:R-:W-:Y:S05]  /*17ce0*/  BRA `(.L_x_11269) ;  /* 0xffffffe000f47947 */ /* 0x000fea000383ffff */
.L_x_11206:
        /* <DEDUP_REMOVED lines=8> */
[----:B0-2-4-:R-:W-:Y:S05]  /*17d70*/  WARPSYNC.COLLECTIVE R15, `(.L_x_11271) ;  /* 0x000000000f087348 */ /* 0x015fea0003c00000 */
[----:B------:R1:W3:Y:S02]  /*17d80*/  SHFL.IDX P6, R14, R13, R12, R11 ;  /* 0x0000000c0d0e7389 */ /* 0x0002e400000c000b */
[----:B01234-:R-:W-:Y:S01]  /*17d90*/  ENDCOLLECTIVE ;  /* 0x000000000000791b */ /* 0x01ffe20003800000 */
.L_x_11271:
[----:B------:R-:W-:Y:S05]  /*17da0*/  BSYNC B0 ;  /* 0x0000000000007941 */ /* 0x000fea0003800000 */
.L_x_11270:
[----:B------:R-:W-:Y:S05]  /*17db0*/  BRA `(.L_x_11272) ;  /* 0xffffffe000dc7947 */ /* 0x000fea000383ffff */
.L_x_11209:
[----:B------:R-:W-:Y:S01]  /*17dc0*/  BSSY B1, `(.L_x_11273) ;  /* 0x0000006000017945 */ /* 0x000fe20003800000 */
[----:B------:R-:W-:-:S07]  /*17dd0*/  IMAD.MOV.U32 R15, RZ, RZ, -0x1 ;  /* 0xffffffffff0f7424 */ /* 0x000fce00078e00ff */
[----:B0-2-4-:R-:W-:Y:S05]  /*17de0*/  WARPSYNC.COLLECTIVE R15, `(.L_x_11274) ;  /* 0x000000000f0c7348 */ /* 0x015fea0003c00000 */
[----:B------:R-:W-:Y:S02]  /*17df0*/  ELECT P6, UR62, PT ;  /* 0x00000000003e782f */ /* 0x000fe400038c0000 */
[----:B------:R-:W-:Y:S01]  /*17e00*/  MOV R14, UR62 ;  /* 0x0000003e000e7c02 */ /* 0x000fe20008000f00 */
[----:B0-2-4-:R-:W-:Y:S10]  /*17e10*/  ENDCOLLECTIVE ;  /* 0x000000000000791b */ /* 0x015ff40003800000 */
.L_x_11274:
[----:B------:R-:W-:Y:S05]  /*17e20*/  BSYNC B1 ;  /* 0x0000000000017941 */ /* 0x000fea0003800000 */
.L_x_11273:
[----:B------:R-:W-:Y:S05]  /*17e30*/  BRA `(.L_x_11275) ;  /* 0xffffffe000d47947 */ /* 0x000fea000383ffff */
.L_x_11211:
[----:B0-----:R0:W1:Y:S02]  /*17e40*/  SYNCS.PHASECHK.TRANS64.TRYWAIT P0, [R5+URZ], R4 ;  /* 0x00000004050075a7 */ /* 0x001064000800017f */
[----:B-1----:R-:W-:Y:S05]  /*17e50*/  @!P0 NANOSLEEP.SYNCS 0x989680 ;  /* 0x009896800000895d */ /* 0x002fea0003900000 */
[----:B------:R-:W1:Y:S02]  /*17e60*/  @!P0 SYNCS.PHASECHK.TRANS64 P0, [R5+URZ], R4 ;  /* 0x00000004050085a7 */ /* 0x000e64000800007f */
[----:B-1----:R-:W-:Y:S05]  /*17e70*/  @!P0 BRA `(.L_x_11211) ;  /* 0xfffffffc00f08947 */ /* 0x002fea000383ffff */
[----:B------:R-:W-:Y:S05]  /*17e80*/  BRA `(.L_x_11276) ;  /* 0xffffffe400087947 */ /* 0x000fea000383ffff */
.L_x_11212:
[----:B-1----:R1:W3:Y:S02]  /*17e90*/  SYNCS.PHASECHK.TRANS64.TRYWAIT P0, [R3+URZ], R2 ;  /* 0x00000002030075a7 */ /* 0x0022e4000800017f */
[----:B---3--:R-:W-:Y:S05]  /*17ea0*/  @!P0 NANOSLEEP.SYNCS 0x989680 ;  /* 0x009896800000895d */ /* 0x008fea0003900000 */
[----:B------:R-:W3:Y:S02]  /*17eb0*/  @!P0 SYNCS.PHASECHK.TRANS64 P0, [R3+URZ], R2 ;  /* 0x00000002030085a7 */ /* 0x000ee4000800007f */
[----:B---3--:R-:W-:Y:S05]  /*17ec0*/  @!P0 BRA `(.L_x_11212) ;  /* 0xfffffffc00f08947 */ /* 0x008fea000383ffff */
[----:B------:R-:W-:Y:S05]  /*17ed0*/  BRA `(.L_x_11277) ;  /* 0xffffffe000fc7947 */ /* 0x000fea000383ffff */
.L_x_11214:
[----:B---3--:R3:W0:Y:S02]  /*17ee0*/  SYNCS.PHASECHK.TRANS64.TRYWAIT P0, [R23+URZ], R4 ;  /* 0x00000004170075a7 */ /* 0x008624000800017f */
[----:B0-----:R-:W-:Y:S05]  /*17ef0*/  @!P0 NANOSLEEP.SYNCS 0x989680 ;  /* 0x009896800000895d */ /* 0x001fea0003900000 */
[----:B------:R-:W0:Y:S02]  /*17f00*/  @!P0 SYNCS.PHASECHK.TRANS64 P0, [R23+URZ], R4 ;  /* 0x00000004170085a7 */ /* 0x000e24000800007f */
[----:B0-----:R-:W-:Y:S05]  /*17f10*/  @!P0 BRA `(.L_x_11214) ;  /* 0xfffffffc00f08947 */ /* 0x001fea000383ffff */
[----:B------:R-:W-:Y:S05]  /*17f20*/  BRA `(.L_x_11278) ;  /* 0xffffffe400007947 */ /* 0x000fea000383ffff */
.L_x_11279:
        /* <DEDUP_REMOVED lines=13> */
.L_x_15327:


//--------------------- .text._ZN7cutlass13device_kernelIN5flash11enable_sm90INS1_16FlashAttnFwdSm90INS1_25CollectiveMainloopFwdSm90ILi2EN4cute5tupleIJNS5_1CILi1EEES8_S8_EEENS6_IJNS7_ILi192EEENS7_ILi128EEENS7_ILi96EEEEEELi96ENS_6half_tEfNS_4arch4Sm90ELb0ELb1ELb0ELb1ELb0ELb1ELb0ELb0ELb1ELb1ELb0ELb0EEENS1_21CollectiveEpilogueFwdINS6_IJSA_SC_SB_EEES9_SE_SG_Li384ELb1ELb1ELb0ELb0EEENS1_36VarlenDynamicPersistentTileSchedulerILi192ELi128ELi384ELi128ELb0ELb1ELb1ELb1ELb0ELb1EEEEEEEEEvNT_6ParamsE --------------------------
	.section	.text._ZN7cutlass13device_kernelIN5flash11enable_sm90INS1_16FlashAttnFwdSm90INS1_25CollectiveMainloopFwdSm90ILi2EN4cute5tupleIJNS5_1CILi1EEES8_S8_EEENS6_IJNS7_ILi192EEENS7_ILi128EEENS7_ILi96EEEEEELi96ENS_6half_tEfNS_4arch4Sm90ELb0ELb1ELb0ELb1ELb0ELb1ELb0ELb0ELb1ELb1ELb0ELb0EEENS1_21CollectiveEpilogueFwdINS6_IJSA_SC_SB_EEES9_SE_SG_Li384ELb1ELb1ELb0ELb0EEENS1_36VarlenDynamicPersistentTileSchedulerILi192ELi128ELi384ELi128ELb0ELb1ELb1ELb1ELb0ELb1EEEEEEEEEvNT_6ParamsE,"ax",@progbits
	.align	128
.text._ZN7cutlass13device_kernelIN5flash11enable_sm90INS1_16FlashAttnFwdSm90INS1_25CollectiveMainloopFwdSm90ILi2EN4cute5tupleIJNS5_1CILi1EEES8_S8_EEENS6_IJNS7_ILi192EEENS7_ILi128EEENS7_ILi96EEEEEELi96ENS_6half_tEfNS_4arch4Sm90ELb0ELb1ELb0ELb1ELb0ELb1ELb0ELb0ELb1ELb1ELb0ELb0EEENS1_21CollectiveEpilogueFwdINS6_IJSA_SC_SB_EEES9_SE_SG_Li384ELb1ELb1ELb0ELb0EEENS1_36VarlenDynamicPersistentTileSchedulerILi192ELi128ELi384ELi128ELb0ELb1ELb1ELb1ELb0ELb1EEEEEEEEEvNT_6ParamsE:
        .type           _ZN7cutlass13device_kernelIN5flash11enable_sm90INS1_16FlashAttnFwdSm90INS1_25CollectiveMainloopFwdSm90ILi2EN4cute5tupleIJNS5_1CILi1EEES8_S8_EEENS6_IJNS7_ILi192EEENS7_ILi128EEENS7_ILi96EEEEEELi96ENS_6half_tEfNS_4arch4Sm90ELb0ELb1ELb0ELb1ELb0ELb1ELb0ELb0ELb1ELb1ELb0ELb0EEENS1_21CollectiveEpilogueFwdINS6_IJSA_SC_SB_EEES9_SE_SG_Li384ELb1ELb1ELb0ELb0EEENS1_36VarlenDynamicPersistentTileSchedulerILi192ELi128ELi384ELi128ELb0ELb1ELb1ELb1ELb0ELb1EEEEEEEEEvNT_6ParamsE,@function
        .size           _ZN7cutlass13device_kernelIN5flash11enable_sm90INS1_16FlashAttnFwdSm90INS1_25CollectiveMainloopFwdSm90ILi2EN4cute5tupleIJNS5_1CILi1EEES8_S8_EEENS6_IJNS7_ILi192EEENS7_ILi128EEENS7_ILi96EEEEEELi96ENS_6half_tEfNS_4arch4Sm90ELb0ELb1ELb0ELb1ELb0ELb1ELb0ELb0ELb1ELb1ELb0ELb0EEENS1_21CollectiveEpilogueFwdINS6_IJSA_SC_SB_EEES9_SE_SG_Li384ELb1ELb1ELb0ELb0EEENS1_36VarlenDynamicPersistentTileSchedulerILi192ELi128ELi384ELi128ELb0ELb1ELb1ELb1ELb0ELb1EEEEEEEEEvNT_6ParamsE,(.L_x_15328 - _ZN7cutlass13device_kernelIN5flash11enable_sm90INS1_16FlashAttnFwdSm90INS1_25CollectiveMainloopFwdSm90ILi2EN4cute5tupleIJNS5_1CILi1EEES8_S8_EEENS6_IJNS7_ILi192EEENS7_ILi128EEENS7_ILi96EEEEEELi96ENS_6half_tEfNS_4arch4Sm90ELb0ELb1ELb0ELb1ELb0ELb1ELb0ELb0ELb1ELb1ELb0ELb0EEENS1_21CollectiveEpilogueFwdINS6_IJSA_SC_SB_EEES9_SE_SG_Li384ELb1ELb1ELb0ELb0EEENS1_36VarlenDynamicPersistentTileSchedulerILi192ELi128ELi384ELi128ELb0ELb1ELb1ELb1ELb0ELb1EEEEEEEEEvNT_6ParamsE)
        .other          _ZN7cutlass13device_kernelIN5flash11enable_sm90INS1_16FlashAttnFwdSm90INS1_25CollectiveMainloopFwdSm90ILi2EN4cute5tupleIJNS5_1CILi1EEES8_S8_EEENS6_IJNS7_ILi192EEENS7_ILi128EEENS7_ILi96EEEEEELi96ENS_6half_tEfNS_4arch4Sm90ELb0ELb1ELb0ELb1ELb0ELb1ELb0ELb0ELb1ELb1ELb0ELb0EEENS1_21CollectiveEpilogueFwdINS6_IJSA_SC_SB_EEES9_SE_SG_Li384ELb1ELb1ELb0ELb0EEENS1_36VarlenDynamicPersistentTileSchedulerILi192ELi128ELi384ELi128ELb0ELb1ELb1ELb1ELb0ELb1EEEEEEEEEvNT_6ParamsE,@"STO_CUDA_ENTRY STV_DEFAULT"
_ZN7cutlass13device_kernelIN5flash11enable_sm90INS1_16FlashAttnFwdSm90INS1_25CollectiveMainloopFwdSm90ILi2EN4cute5tupleIJNS5_1CILi1EEES8_S8_EEENS6_IJNS7_ILi192EEENS7_ILi128EEENS7_ILi96EEEEEELi96ENS_6half_tEfNS_4arch4Sm90ELb0ELb1ELb0ELb1ELb0ELb1ELb0ELb0ELb1ELb1ELb0ELb0EEENS1_21CollectiveEpilogueFwdINS6_IJSA_SC_SB_EEES9_SE_SG_Li384ELb1ELb1ELb0ELb0EEENS1_36VarlenDynamicPersistentTileSchedulerILi192ELi128ELi384ELi128ELb0ELb1ELb1ELb1ELb0ELb1EEEEEEEEEvNT_6ParamsE:
        /* <DEDUP_REMOVED lines=24> */
.L_x_11281:
[----:B------:R-:W-:Y:S05]  /*0180*/  BSYNC B0 ;  /* 0x0000000000007941 */ /* 0x000fea0003800000 */
.L_x_11280:
        /* <DEDUP_REMOVED lines=41> */
.L_x_11282:
        /* <DEDUP_REMOVED lines=22> */
.L_x_11283:
        /* <DEDUP_REMOVED lines=18> */
.L_x_11284:
        /* <DEDUP_REMOVED lines=22> */
.L_x_11285:
        /* <DEDUP_REMOVED lines=22> */
.L_x_11286:
[----:B------:R-:W-:Y:S01]  /*0960*/  PLOP3.LUT P0, PT, PT, PT, UP0, 0x80, 0x0 ;  /* 0x000000000000781c */ /* 0x000fe20003f0f008 */
[----:B------:R-:W-:Y:S01]  /*0970*/  UMOV UR36, 0x1 ;  /* 0x0000000100247882 */ /* 0x000fe20000000000 */
[----:B------:R-:W-:Y:S01]  /*0980*/  NOP ;  /* 0x0000000000007918 */ /* 0x000fe20000000000 */
[----:B------:R-:W-:Y:S01]  /*0990*/  USEL UR36, UR36, 0x2, !UP0 ;  /* 0x0000000224247887 */ /* 0x000fe2000c000000 */
[----:B------:R-:W-:Y:S01]  /*09a0*/  BSSY B9, `(.L_x_11287) ;  /* 0x00021ac000097945 */ /* 0x000fe20003800000 */
[----:B------:R-:W-:Y:S01]  /*09b0*/  ULDC.64 UR40, c[0x0][0x208] ;  /* 0x0000820000287ab9 */ /* 0x000fe20000000a00 */
[----:B012-4-:R-:W-:Y:S07]  /*09c0*/  BAR.SYNC.DEFER_BLOCKING 0x0 ;  /* 0x0000000000007b1d */ /* 0x017fee0000010000 */
[----:B------:R-:W-:Y:S05]  /*09d0*/  @!P0 BRA `(.L_x_11288) ;  /* 0x0000019800448947 */ /* 0x000fea0003800000 */
.L_x_11289:
[----:B------:R-:W-:-:S08]  /*09e0*/  NOP ;  /* 0x0000000000007918 */ /* 0x000fd00000000000 */
[----:B------:R-:W0:Y:S02]  /*09f0*/  USETMAXREG.TRY_ALLOC.CTAPOOL UP0, 0xa0 ;  /* 0x000000a0000079c8 */ /* 0x000e240008000600 */
[----:B0-----:R-:W-:-:S13]  /*0a00*/  PLOP3.LUT P0, PT, PT, PT, UP0, 0x80, 0x0 ;  /* 0x000000000000781c */ /* 0x001fda0003f0f008 */
[----:B------:R-:W-:Y:S05]  /*0a10*/  @!P0 BRA `(.L_x_11289) ;  /* 0xfffffffc00f08947 */ /* 0x000fea000383ffff */
[----:B------:R-:W0:Y:S01]  /*0a20*/  S2R R0, SR_TID.X ;  /* 0x0000000000007919 */ /* 0x000e220000002100 */
[----:B------:R-:W1:Y:S01]  /*0a30*/  S2UR UR5, SR_CgaCtaId ;  /* 0x00000000000579c3 */ /* 0x000e620000008800 */
[----:B------:R-:W-:Y:S01]  /*0a40*/  UMOV UR4, 0x400 ;  /* 0x0000040000047882 */ /* 0x000fe20000000000 */
[----:B------:R-:W-:-:S06]  /*0a50*/  LOP3.LUT R23, R23, 0xdfffffff, RZ, 0xc0, !PT ;  /* 0xdfffffff17177812 */ /* 0x000fcc00078ec0ff */
[----:B------:R-:W-:Y:S06]  /*0a60*/  BAR.ARV 0x8, 0x200 ;  /* 0x0208000000007b1d */ /* 0x000fec0000002000 */
[----:B-1----:R-:W-:-:S06]  /*0a70*/  ULEA UR4, UR5, UR4, 0x18 ;  /* 0x0000000405047291 */ /* 0x002fcc000f8ec03f */
[----:B------:R-:W-:Y:S01]  /*0a80*/  IMAD.U32 R2, RZ, RZ, UR4 ;  /* 0x00000004ff027e24 */ /* 0x000fe2000f8e00ff */
[----:B0-----:R-:W-:Y:S01]  /*0a90*/  SHF.R.U32.HI R0, RZ, 0x7, R0 ;  /* 0x00000007ff007819 */ /* 0x001fe20000011600 */
[----:B------:R-:W-:-:S03]  /*0aa0*/  ULDC UR4, c[0x0][0xc3c] ;  /* 0x00030f0000047ab9 */ /* 0x000fc60000000800 */
[----:B------:R-:W-:-:S13]  /*0ab0*/  ISETP.NE.AND P0, PT, R0, 0x1, PT ;  /* 0x000000010000780c */ /* 0x000fda0003f05270 */
[----:B------:R-:W-:Y:S01]  /*0ac0*/  @P0 LOP3.LUT R23, R23, 0x20000000, RZ, 0xfc, !PT ;  /* 0x2000000017170812 */ /* 0x000fe200078efcff */
[----:B------:R-:W-:Y:S08]  /*0ad0*/  @!P0 BAR.ARV 0x9, 0x100 ;  /* 0x0244000000008b1d */ /* 0x000ff00000002000 */
[----:B------:R-:W-:Y:S06]  /*0ae0*/  BAR.SYNC.DEFER_BLOCKING 0x5, 0x200 ;  /* 0x0148000000007b1d */ /* 0x000fec0000010000 */
[----:B------:R-:W0:Y:S02]  /*0af0*/  LDS.128 R72, [R2+0x2d8d0] ;  /* 0x02d8d00002487984 */ /* 0x000e240000000c00 */
[----:B------:R-:W-:Y:S06]  /*0b00*/  BAR.ARV 0x4, 0x200 ;  /* 0x0108000000007b1d */ /* 0x000fec0000002000 */
[----:B0-----:R-:W-:-:S13]  /*0b10*/  ISETP.GE.AND P0, PT, R75, UR4, PT ;  /* 0x000000044b007c0c */ /* 0x001fda000bf06270 */
[----:B------:R-:W-:Y:S05]  /*0b20*/  @P0 BRA `(.L_x_11290) ;  /* 0x00000218004c0947 */ /* 0x000fea0003800000 */
[----:B------:R-:W0:Y:S01]  /*0b30*/  S2R R0, SR_TID.X ;  /* 0x0000000000007919 */ /* 0x000e220000002100 */
[----:B------:R-:W-:Y:S01]  /*0b40*/  R2UR UR38, R2 ;  /* 0x00000000022672ca */ /* 0x000fe200000e0000 */
[----:B------:R-:W-:Y:S01]  /*0b50*/  IMAD.MOV.U32 R141, RZ, RZ, 0x40 ;  /* 0x00000040ff8d7424 */ /* 0x000fe200078e00ff */
[----:B------:R-:W-:Y:S01]  /*0b60*/  ULOP3.LUT UR37, UR36, 0x1, URZ, 0xfc, !UPT ;  /* 0x0000000124257892 */ /* 0x000fe2000f8efc3f */
[----:B------:R-:W-:-:S10]  /*0b70*/  IMAD.MOV.U32 R156, RZ, RZ, RZ ;  /* 0x000000ffff9c7224 */ /* 0x000fd400078e00ff */
[----:B------:R-:W-:Y:S01]  /*0b80*/  UIADD3 UR38, UR38, 0xc400, URZ ;  /* 0x0000c40026267890 */ /* 0x000fe2000fffe03f */
[----:B0-----:R-:W-:-:S05]  /*0b90*/  VIADD R13, R0, 0xffffff80 ;  /* 0xffffff80000d7836 */ /* 0x001fca0000000000 */
[----:B------:R-:W-:Y:S02]  /*0ba0*/  SHF.R.S32.HI R0, RZ, 0x1f, R13 ;  /* 0x0000001fff007819 */ /* 0x000fe4000001140d */
[-C--:B------:R-:W-:Y:S02]  /*0bb0*/  LEA.HI R6, R13, R13.reuse, RZ, 0x1 ;  /* 0x0000000d0d067211 */ /* 0x080fe400078f08ff */
[CC--:B------:R-:W-:Y:S02]  /*0bc0*/  LEA.HI R8, R0.reuse, R13.reuse, RZ, 0x2 ;  /* 0x0000000d00087211 */ /* 0x0c0fe400078f10ff */
[----:B------:R-:W-:Y:S02]  /*0bd0*/  LEA.HI R4, R0, R13, RZ, 0x4 ;  /* 0x0000000d00047211 */ /* 0x000fe400078f20ff */
[----:B------:R-:W-:Y:S02]  /*0be0*/  SHF.R.S32.HI R19, RZ, 0x1, R6 ;  /* 0x00000001ff137819 */ /* 0x000fe40000011406 */
[----:B------:R-:W-:-:S02]  /*0bf0*/  LOP3.LUT R7, R6, 0xfffffffe, RZ, 0xc0, !PT ;  /* 0xfffffffe06077812 */ /* 0x000fc400078ec0ff */
[----:B------:R-:W-:Y:S02]  /*0c00*/  LOP3.LUT R10, R8, 0xfffffffc, RZ, 0xc0, !PT ;  /* 0xfffffffc080a7812 */ /* 0x000fe400078ec0ff */
[----:B------:R-:W-:Y:S01]  /*0c10*/  SHF.R.S32.HI R5, RZ, 0x4, R4 ;  /* 0x00000004ff057819 */ /* 0x000fe20000011404 */
[C---:B------:R-:W-:Y:S01]  /*0c20*/  IMAD.IADD R7, R13.reuse, 0x1, -R7 ;  /* 0x000000010d077824 */ /* 0x040fe200078e0a07 */
[----:B------:R-:W-:Y:S01]  /*0c30*/  LEA.HI R9, R6, R19, RZ, 0x1 ;  /* 0x0000001306097211 */ /* 0x000fe200078f08ff */
[----:B------:R-:W-:Y:S01]  /*0c40*/  IMAD.IADD R11, R13, 0x1, -R10 ;  /* 0x000000010d0b7824 */ /* 0x000fe200078e0a0a */
[----:B------:R-:W-:Y:S01]  /*0c50*/  LEA.HI R6, R4, R5, RZ, 0x1 ;  /* 0x0000000504067211 */ /* 0x000fe200078f08ff */
[----:B------:R-:W-:Y:S01]  /*0c60*/  IMAD.SHL.U32 R24, R7, 0x4, RZ ;  /* 0x0000000407187824 */ /* 0x000fe200078e00ff */
[----:B------:R-:W-:Y:S01]  /*0c70*/  LOP3.LUT R10, R9, 0x7fffffe, RZ, 0xc0, !PT ;  /* 0x07fffffe090a7812 */ /* 0x000fe200078ec0ff */
[----:B------:R-:W-:Y:S01]  /*0c80*/  IMAD.SHL.U32 R136, R7, 0x8, RZ ;  /* 0x0000000807887824 */ /* 0x000fe200078e00ff */
[----:B------:R-:W-:Y:S01]  /*0c90*/  LOP3.LUT R6, R6, 0x1ffffffe, RZ, 0xc0, !PT ;  /* 0x1ffffffe06067812 */ /* 0x000fe200078ec0ff */
[----:B------:R-:W-:Y:S01]  /*0ca0*/  VIADD R14, R24, 0x20 ;  /* 0x00000020180e7836 */ /* 0x000fe20000000000 */
[----:B------:R-:W-:Y:S01]  /*0cb0*/  LEA.HI R9, R11, R11, RZ, 0x1 ;  /* 0x0000000b0b097211 */ /* 0x000fe200078f08ff */
[----:B------:R-:W-:Y:S01]  /*0cc0*/  IMAD.IADD R10, R19, 0x1, -R10 ;  /* 0x00000001130a7824 */ /* 0x000fe200078e0a0a */
[----:B------:R-:W-:Y:S01]  /*0cd0*/  LEA.HI R3, R0, R13, RZ, 0x7 ;  /* 0x0000000d00037211 */ /* 0x000fe200078f38ff */
[----:B------:R-:W-:Y:S01]  /*0ce0*/  IMAD.IADD R6, R5, 0x1, -R6 ;  /* 0x0000000105067824 */ /* 0x000fe200078e0a06 */
[----:B------:R-:W-:Y:S01]  /*0cf0*/  LOP3.LUT R12, R9, 0x1ffffffe, RZ, 0xc0, !PT ;  /* 0x1ffffffe090c7812 */ /* 0x000fe200078ec0ff */
[----:B------:R-:W-:Y:S01]  /*0d00*/  IMAD R18, R5, 0x8, R10 ;  /* 0x0000000805127824 */ /* 0x000fe200078e020a */
[----:B------:R-:W-:Y:S01]  /*0d10*/  LOP3.LUT R4, R4, 0xfffffff0, RZ, 0xc0, !PT ;  /* 0xfffffff004047812 */ /* 0x000fe200078ec0ff */
[----:B------:R-:W-:Y:S01]  /*0d20*/  IMAD.IADD R9, R24, 0x1, R14 ;  /* 0x0000000118097824 */ /* 0x000fe200078e020e */
[----:B------:R-:W-:Y:S01]  /*0d30*/  LOP3.LUT R5, R3, 0xffffff80, RZ, 0xc0, !PT ;  /* 0xffffff8003057812 */ /* 0x000fe200078ec0ff */
[----:B------:R-:W-:Y:S01]  /*0d40*/  STL [R1], R24 ;  /* 0x0000001801007387 */ /* 0x000fe20000100800 */
[----:B------:R-:W-:Y:S01]  /*0d50*/  SHF.R.S32.HI R22, RZ, 0x7, R3 ;  /* 0x00000007ff167819 */ /* 0x000fe20000011403 */
[C---:B------:R-:W-:Y:S01]  /*0d60*/  IMAD.IADD R4, R13.reuse, 0x1, -R4 ;  /* 0x000000010d047824 */ /* 0x040fe200078e0a04 */
[----:B------:R-:W-:Y:S01]  /*0d70*/  SHF.R.S32.HI R10, RZ, 0x1f, R9 ;  /* 0x0000001fff0a7819 */ /* 0x000fe20000011409 */
[----:B------:R-:W-:Y:S01]  /*0d80*/  IMAD.IADD R20, R13, 0x1, -R5 ;  /* 0x000000010d147824 */ /* 0x000fe200078e0a05 */
[----:B------:R-:W-:Y:S01]  /*0d90*/  SHF.R.S32.HI R21, RZ, 0x2, R8 ;  /* 0x00000002ff157819 */ /* 0x000fe20000011408 */
[----:B------:R0:W-:Y:S01]  /*0da0*/  STL [R1+0x2c], R14 ;  /* 0x00002c0e01007387 */ /* 0x0001e20000100800 */
[-C--:B------:R-:W-:Y:S01]  /*0db0*/  LEA.HI R15, R10, R9.reuse, RZ, 0x3 ;  /* 0x000000090a0f7211 */ /* 0x080fe200078f18ff */
[----:B------:R-:W-:Y:S01]  /*0dc0*/  IMAD.SHL.U32 R6, R6, 0x8, RZ ;  /* 0x0000000806067824 */ /* 0x000fe200078e00ff */
[----:B------:R-:W-:-:S02]  /*0dd0*/  LEA.HI R16, R10, R9, RZ, 0x5 ;  /* 0x000000090a107211 */ /* 0x000fc400078f28ff */
[----:B------:R-:W-:Y:S02]  /*0de0*/  SHF.R.S32.HI R3, RZ, 0x1f, R4 ;  /* 0x0000001fff037819 */ /* 0x000fe40000011404 */
[----:B------:R-:W-:Y:S02]  /*0df0*/  SHF.R.S32.HI R10, RZ, 0x1f, R20 ;  /* 0x0000001fff0a7819 */ /* 0x000fe40000011414 */
[----:B------:R-:W-:Y:S01]  /*0e00*/  SHF.R.S32.HI R8, RZ, 0x1f, R8 ;  /* 0x0000001fff087819 */ /* 0x000fe20000011408 */
[----:B0-----:R-:W-:Y:S01]  /*0e10*/  IMAD.IADD R14, R11, 0x1, -R12 ;  /* 0x000000010b0e7824 */ /* 0x001fe200078e0a0c */
[----:B------:R-:W-:Y:S02]  /*0e20*/  LEA.HI R3, R3, R4, RZ, 0x3 ;  /* 0x0000000403037211 */ /* 0x000fe400078f18ff */
[----:B------:R-:W-:Y:S02]  /*0e30*/  LEA.HI R11, R10, R20, RZ, 0x2 ;  /* 0x000000140a0b7211 */ /* 0x000fe400078f10ff */
[----:B------:R-:W-:-:S02]  /*0e40*/  LEA.HI R8, R8, R21, RZ, 0x2 ;  /* 0x0000001508087211 */ /* 0x000fc400078f10ff */
[C---:B------:R-:W-:Y:S01]  /*0e50*/  LOP3.LUT R5, R3.reuse, 0xfffffff8, RZ, 0xc0, !PT ;  /* 0xfffffff803057812 */ /* 0x040fe200078ec0ff */
[----:B------:R-:W-:Y:S01]  /*0e60*/  IMAD.SHL.U32 R3, R3, 0x40, RZ ;  /* 0x0000004003037824 */ /* 0x000fe200078e00ff */
[--C-:B------:R-:W-:Y:S02]  /*0e70*/  SHF.R.S32.HI R12, RZ, 0x2, R11.reuse ;  /* 0x00000002ff0c7819 */ /* 0x100fe4000001140b */
[----:B------:R-:W-:Y:S01]  /*0e80*/  SHF.R.S32.HI R9, RZ, 0x1f, R11 ;  /* 0x0000001fff097819 */ /* 0x000fe2000001140b */
[----:B------:R-:W-:Y:S01]  /*0e90*/  IMAD.IADD R5, R4, 0x1, -R5 ;  /* 0x0000000104057824 */ /* 0x000fe200078e0a05 */
[----:B------:R-:W-:Y:S02]  /*0ea0*/  LEA.HI R0, R0, R13, RZ, 0x5 ;  /* 0x0000000d00007211 */ /* 0x000fe400078f28ff */
[----:B------:R-:W-:Y:S02]  /*0eb0*/  LOP3.LUT R8, R8, 0xfffffffc, RZ, 0xc0, !PT ;  /* 0xfffffffc08087812 */ /* 0x000fe400078ec0ff */
[----:B------:R-:W-:Y:S01]  /*0ec0*/  LEA.HI R13, R9, R12, RZ, 0x3 ;  /* 0x0000000c090d7211 */ /* 0x000fe200078f18ff */
[----:B------:R-:W-:Y:S01]  /*0ed0*/  IMAD.HI R9, R22, 0x55555556, RZ ;  /* 0x5555555616097827 */ /* 0x000fe200078e02ff */
[----:B------:R-:W-:-:S02]  /*0ee0*/  SHF.R.S32.HI R0, RZ, 0x5, R0 ;  /* 0x00000005ff007819 */ /* 0x000fc40000011400 */
[----:B------:R-:W-:Y:S01]  /*0ef0*/  LOP3.LUT R3, R3, 0x7ffffe00, RZ, 0xc0, !PT ;  /* 0x7ffffe0003037812 */ /* 0x000fe200078ec0ff */
[----:B------:R-:W-:Y:S01]  /*0f00*/  IMAD.IADD R21, R21, 0x1, -R8 ;  /* 0x0000000115157824 */ /* 0x000fe200078e0a08 */
[----:B------:R-:W-:Y:S01]  /*0f10*/  LOP3.LUT R13, R13, 0xfffffff8, RZ, 0xc0, !PT ;  /* 0xfffffff80d0d7812 */ /* 0x000fe200078ec0ff */
[----:B------:R-:W-:Y:S01]  /*0f20*/  IMAD R17, R0, 0x10, R4 ;  /* 0x0000001000117824 */ /* 0x000fe200078e0204 */
[----:B------:R-:W-:Y:S01]  /*0f30*/  LEA.HI R10, R10, R20, RZ, 0x5 ;  /* 0x000000140a0a7211 */ /* 0x000fe200078f28ff */
[----:B------:R-:W-:Y:S01]  /*0f40*/  IMAD R3, R0, 0x400, R3 ;  /* 0x0000040000037824 */ /* 0x000fe200078e0203 */
[----:B------:R-:W-:Y:S01]  /*0f50*/  R2P PR, R5, 0x6 ;  /* 0x0000000605007804 */ /* 0x000fe20000000000 */
[----:B------:R-:W-:Y:S01]  /*0f60*/  IMAD.SHL.U32 R0, R21, 0x40, RZ ;  /* 0x0000004015007824 */ /* 0x000fe200078e00ff */
[----:B------:R-:W-:Y:S01]  /*0f70*/  LEA.HI R9, R9, R9, RZ, 0x1 ;  /* 0x0000000909097211 */ /* 0x000fe200078f08ff */
[----:B------:R-:W-:Y:S01]  /*0f80*/  IMAD.SHL.U32 R5, R5, 0x40, RZ ;  /* 0x0000004005057824 */ /* 0x000fe200078e00ff */
[----:B------:R-:W-:Y:S01]  /*0f90*/  SHF.R.S32.HI R10, RZ, 0x5, R10 ;  /* 0x00000005ff0a7819 */ /* 0x000fe2000001140a */
[----:B------:R-:W-:Y:S01]  /*0fa0*/  IMAD.IADD R13, R12, 0x1, -R13 ;  /* 0x000000010c0d7824 */ /* 0x000fe200078e0a0d */
[----:B------:R0:W-:Y:S01]  /*0fb0*/  STL [R1+0x50], R21 ;  /* 0x0000501501007387 */ /* 0x0001e20000100800 */
[----:B------:R-:W-:Y:S01]  /*0fc0*/  IMAD.SHL.U32 R8, R18, 0x20, RZ ;  /* 0x0000002012087824 */ /* 0x000fe200078e00ff */
[----:B------:R-:W-:Y:S01]  /*0fd0*/  LOP3.LUT R5, R5, 0x1c0, RZ, 0xc0, !PT ;  /* 0x000001c005057812 */ /* 0x000fe200078ec0ff */
[----:B------:R-:W-:Y:S01]  /*0fe0*/  IMAD R9, R9, -0x3, R22 ;  /* 0xfffffffd09097824 */ /* 0x000fe200078e0216 */
[----:B------:R-:W-:Y:S01]  /*0ff0*/  SHF.R.S32.HI R16, RZ, 0x5, R16 ;  /* 0x00000005ff107819 */ /* 0x000fe20000011410 */
[----:B------:R-:W-:Y:S01]  /*1000*/  IMAD R10, R10, 0x10, R13 ;  /* 0x000000100a0a7824 */ /* 0x000fe200078e020d */
[----:B------:R-:W-:Y:S01]  /*1010*/  STL [R1+0x18], R8 ;  /* 0x0000180801007387 */ /* 0x000fe20000100800 */
[----:B------:R-:W-:Y:S01]  /*1020*/  SEL R141, R141, 0xffffffc0, !P2 ;  /* 0xffffffc08d8d7807 */ /* 0x000fe20005000000 */
[----:B------:R-:W-:Y:S01]  /*1030*/  IMAD.MOV.U32 R18, RZ, RZ, RZ ;  /* 0x000000ffff127224 */ /* 0x000fe200078e00ff */
[----:B------:R-:W-:Y:S01]  /*1040*/  LOP3.LUT R139, R11, 0x7ffffffc, RZ, 0xc0, !PT ;  /* 0x7ffffffc0b8b7812 */ /* 0x000fe200078ec0ff */
[----:B------:R-:W-:Y:S01]  /*1050*/  IMAD R4, R9, 0x40, R10 ;  /* 0x0000004009047824 */ /* 0x000fe200078e020a */
[----:B0-----:R-:W-:Y:S01]  /*1060*/  LOP3.LUT R21, R0, 0xc0, RZ, 0xc0, !PT ;  /* 0x000000c000157812 */ /* 0x001fe200078ec0ff */
[--C-:B------:R-:W-:Y:S01]  /*1070*/  IMAD.U32 R0, R17, 0x20, R6.reuse ;  /* 0x0000002011007824 */ /* 0x100fe200078e0006 */
[----:B------:R-:W-:Y:S01]  /*1080*/  LOP3.LUT R6, R5, 0x8, R6, 0xf8, !PT ;  /* 0x0000000805067812 */ /* 0x000fe200078ef806 */
[----:B------:R-:W-:Y:S01]  /*1090*/  IMAD R16, R16, 0x1800, R8 ;  /* 0x0000180010107824 */ /* 0x000fe200078e0208 */
[----:B------:R-:W-:Y:S01]  /*10a0*/  SHF.R.U32.HI R12, RZ, 0x3, R21 ;  /* 0x00000003ff0c7819 */ /* 0x000fe20000011615 */
[----:B------:R-:W-:Y:S01]  /*10b0*/  STL [R1+0x10], R21 ;  /* 0x0000101501007387 */ /* 0x000fe20000100800 */
[----:B------:R-:W-:Y:S01]  /*10c0*/  SHF.R.U32.HI R5, RZ, 0x3, R5 ;  /* 0x00000003ff057819 */ /* 0x000fe20000011605 */
[----:B------:R-:W-:Y:S01]  /*10d0*/  IMAD.IADD R139, R20, 0x1, -R139 ;  /* 0x00000001148b7824 */ /* 0x000fe200078e0a8b */
[----:B------:R-:W-:Y:S01]  /*10e0*/  LOP3.LUT R15, R21, 0x18, R15, 0xf8, !PT ;  /* 0x00000018150f7812 */ /* 0x000fe200078ef80f */
[----:B------:R0:W-:Y:S01]  /*10f0*/  STL [R1+0x68], R0 ;  /* 0x0000680001007387 */ /* 0x0001e20000100800 */
[----:B------:R-:W-:-:S02]  /*1100*/  LOP3.LUT R6, R6, R5, RZ, 0x3c, !PT ;  /* 0x0000000506067212 */ /* 0x000fc400078e3cff */
[----:B------:R-:W-:Y:S01]  /*1110*/  LOP3.LUT R15, R15, R12, RZ, 0x3c, !PT ;  /* 0x0000000c0f0f7212 */ /* 0x000fe200078e3cff */
[----:B------:R-:W-:Y:S01]  /*1120*/  STL [R1+0x14], R12 ;  /* 0x0000140c01007387 */ /* 0x000fe20000100800 */
[----:B------:R-:W-:Y:S01]  /*1130*/  SHF.R.S32.HI R5, RZ, 0x1f, R19 ;  /* 0x0000001fff057819 */ /* 0x000fe20000011413 */
[----:B------:R-:W-:Y:S02]  /*1140*/  IMAD.IADD R3, R3, 0x1, R6 ;  /* 0x0000000103037824 */ /* 0x000fe400078e0206 */
[----:B------:R-:W-:Y:S01]  /*1150*/  STL [R1+0x64], R4 ;  /* 0x0000640401007387 */ /* 0x000fe20000100800 */
[C---:B------:R-:W-:Y:S02]  /*1160*/  VIADD R6, R24.reuse, 0x8 ;  /* 0x0000000818067836 */ /* 0x040fe40000000000 */
[C---:B0-----:R-:W-:Y:S01]  /*1170*/  VIADD R0, R24.reuse, 0x10 ;  /* 0x0000001018007836 */ /* 0x041fe20000000000 */
[----:B------:R-:W-:Y:S01]  /*1180*/  STL [R1+0x5c], RZ ;  /* 0x00005cff01007387 */ /* 0x000fe20000100800 */
[----:B------:R-:W-:-:S02]  /*1190*/  VIADD R5, R24, 0x18 ;  /* 0x0000001818057836 */ /* 0x000fc40000000000 */
[----:B------:R-:W-:Y:S01]  /*11a0*/  IMAD R140, R3, 0x2, R2 ;  /* 0x00000002038c7824 */ /* 0x000fe200078e0202 */
[----:B------:R0:W-:Y:S01]  /*11b0*/  STL [R1+0x30], R0 ;  /* 0x0000300001007387 */ /* 0x0001e20000100800 */
[----:B------:R-:W-:Y:S02]  /*11c0*/  VIADD R3, R24, 0x28 ;  /* 0x0000002818037836 */ /* 0x000fe40000000000 */
[----:B------:R-:W-:Y:S01]  /*11d0*/  IMAD.IADD R15, R16, 0x1, R15 ;  /* 0x00000001100f7824 */ /* 0x000fe200078e020f */
[----:B------:R-:W-:Y:S01]  /*11e0*/  STL [R1+0x34], R6 ;  /* 0x0000340601007387 */ /* 0x000fe20000100800 */
[----:B------:R-:W-:Y:S01]  /*11f0*/  VIADD R142, R140, 0x21800 ;  /* 0x000218008c8e7836 */ /* 0x000fe20000000000 */
[----:B------:R-:W-:Y:S02]  /*1200*/  CS2R R16, SRZ ;  /* 0x0000000000107805 */ /* 0x000fe4000001ff00 */
[----:B------:R1:W-:Y:S01]  /*1210*/  STL [R1+0x38], R5 ;  /* 0x0000380501007387 */ /* 0x0003e20000100800 */
[----:B0-----:R-:W-:-:S03]  /*1220*/  LOP3.LUT R0, R21, 0x8, R136, 0xf8, !PT ;  /* 0x0000000815007812 */ /* 0x001fc600078ef888 */
[----:B------:R0:W-:Y:S01]  /*1230*/  STL [R1+0x40], R3 ;  /* 0x0000400301007387 */ /* 0x0001e20000100800 */
[----:B------:R-:W-:Y:S02]  /*1240*/  LOP3.LUT R0, R0, R12, RZ, 0x3c, !PT ;  /* 0x0000000c00007212 */ /* 0x000fe400078e3cff */
[----:B-1----:R-:W-:-:S03]  /*1250*/  LEA R5, R15, UR38, 0x1 ;  /* 0x000000260f057c11 */ /* 0x002fc6000f8e08ff */
[----:B------:R-:W-:Y:S02]  /*1260*/  IMAD.IADD R0, R8, 0x1, R0 ;  /* 0x0000000108007824 */ /* 0x000fe400078e0200 */
[----:B0-----:R-:W-:Y:S02]  /*1270*/  VIADD R3, R140, 0x21820 ;  /* 0x000218208c037836 */ /* 0x001fe40000000000 */
[C---:B------:R-:W-:Y:S01]  /*1280*/  @P1 VIADD R3, R142.reuse, 0xffffffe0 ;  /* 0xffffffe08e031836 */ /* 0x040fe20000000000 */
[----:B------:R0:W-:Y:S01]  /*1290*/  STL [R1+0x4c], R0 ;  /* 0x00004c0001007387 */ /* 0x0001e20000100800 */
[----:B------:R-:W-:Y:S02]  /*12a0*/  IMAD.IADD R142, R142, 0x1, R141 ;  /* 0x000000018e8e7824 */ /* 0x000fe400078e028d */
[----:B------:R-:W-:Y:S01]  /*12b0*/  IMAD.IADD R141, R141, 0x1, R3 ;  /* 0x000000018d8d7824 */ /* 0x000fe200078e0203 */
[----:B------:R-:W-:Y:S04]  /*12c0*/  STL [R1+0x60], R5 ;  /* 0x0000600501007387 */ /* 0x000fe80000100800 */
[----:B------:R-:W-:Y:S01]  /*12d0*/  STL [R1+0x20], R3 ;  /* 0x0000200301007387 */ /* 0x000fe20000100800 */
[----:B0-----:R-:W-:-:S05]  /*12e0*/  IMAD R0, R14, 0x8, R4 ;  /* 0x000000080e007824 */ /* 0x001fca00078e0204 */
[----:B------:R0:W-:Y:S02]  /*12f0*/  STL [R1+0x44], R0 ;  /* 0x0000440001007387 */ /* 0x0001e40000100800 */
[----:B0-----:R-:W-:-:S05]  /*1300*/  VIADD R0, R3, 0x6000 ;  /* 0x0000600003007836 */ /* 0x001fca0000000000 */
[----:B------:R0:W-:Y:S02]  /*1310*/  STL [R1+0x24], R0 ;  /* 0x0000240001007387 */ /* 0x0001e40000100800 */
.L_x_11495:
[----:B------:R-:W-:Y:S05]  /*1320*/  YIELD ;  /* 0x0000000000007946 */ /* 0x000fea0003800000 */
[----:B------:R-:W-:Y:S01]  /*1330*/  ULDC.64 UR4, c[0x0][0xa28] ;  /* 0x00028a0000047ab9 */ /* 0x000fe20000000a00 */
[----:B0---4-:R-:W1:Y:S01]  /*1340*/  LDC.64 R6, c[0x0][0xa08] ;  /* 0x00028200ff067b82 */ /* 0x011e620000000a00 */
[----:B------:R-:W-:Y:S01]  /*1350*/  ISETP.NE.U32.AND P1, PT, RZ, UR4, PT ;  /* 0x00000004ff007c0c */ /* 0x000fe2000bf25070 */
[----:B------:R-:W-:Y:S02]  /*1360*/  IMAD.MOV.U32 R3, RZ, RZ, RZ ;  /* 0x000000ffff037224 */ /* 0x000fe400078e00ff */
[----:B---3--:R-:W-:Y:S01]  /*1370*/  IMAD.MOV.U32 R27, RZ, RZ, RZ ;  /* 0x000000ffff1b7224 */ /* 0x008fe200078e00ff */
[----:B------:R-:W-:Y:S01]  /*1380*/  ISETP.NE.AND.EX P1, PT, RZ, UR5, PT, P1 ;  /* 0x00000005ff007c0c */ /* 0x000fe2000bf25310 */
[----:B------:R-:W-:-:S02]  /*1390*/  ULDC.64 UR4, c[0x0][0xa18] ;  /* 0x0002860000047ab9 */ /* 0x000fc40000000a00 */
[----:B------:R-:W-:-:S04]  /*13a0*/  ISETP.NE.U32.AND P2, PT, RZ, UR4, PT ;  /* 0x00000004ff007c0c */ /* 0x000fc8000bf45070 */
[----:B------:R-:W-:Y:S01]  /*13b0*/  ISETP.NE.AND.EX P2, PT, RZ, UR5, PT, P2 ;  /* 0x00000005ff007c0c */ /* 0x000fe2000bf45320 */
[----:B------:R-:W-:Y:S02]  /*13c0*/  ULDC.64 UR4, c[0x0][0xa08] ;  /* 0x0002820000047ab9 */ /* 0x000fe40000000a00 */
[----:B------:R-:W-:-:S03]  /*13d0*/  ISETP.NE.U32.AND P0, PT, RZ, UR4, PT ;  /* 0x00000004ff007c0c */ /* 0x000fc6000bf05070 */
[----:B--2---:R-:W2:Y:S01]  /*13e0*/  @P1 LDC.64 R4, c[0x0][0xa28] ;  /* 0x00028a00ff041b82 */ /* 0x004ea20000000a00 */
[----:B------:R-:W-:Y:S01]  /*13f0*/  ISETP.NE.AND.EX P0, PT, RZ, UR5, PT, P0 ;  /* 0x00000005ff007c0c */ /* 0x000fe2000bf05300 */
[----:B-1----:R-:W-:-:S06]  /*1400*/  IMAD.WIDE R10, R75, 0x4, R6 ;  /* 0x000000044b0a7825 */ /* 0x002fcc00078e0206 */
[----:B------:R-:W1:Y:S01]  /*1410*/  @P2 LDC.64 R8, c[0x0][0xa18] ;  /* 0x00028600ff082b82 */ /* 0x000e620000000a00 */
[----:B------:R-:W-:Y:S02]  /*1420*/  ULDC UR4, c[0x0][0x288] ;  /* 0x0000a20000047ab9 */ /* 0x000fe40000000800 */
[----:B------:R-:W-:Y:S01]  /*1430*/  IMAD.U32 R22, RZ, RZ, UR4 ;  /* 0x00000004ff167e24 */ /* 0x000fe2000f8e00ff */
[----:B------:R-:W-:Y:S02]  /*1440*/  ULDC.64 UR4, c[0x0][0x418] ;  /* 0x0001060000047ab9 */ /* 0x000fe40000000a00 */
[----:B------:R3:W5:Y:S01]  /*1450*/  @P0 LDG.E R27, desc[UR40][R10.64] ;  /* 0x000000280a1b0981 */ /* 0x000762000c1e1900 */
[----:B--2---:R-:W-:-:S05]  /*1460*/  @P1 IMAD.WIDE R4, R75, 0x4, R4 ;  /* 0x000000044b041825 */ /* 0x004fca00078e0204 */
[----:B------:R3:W5:Y:S01]  /*1470*/  @P1 LDG.E R3, desc[UR40][R4.64] ;  /* 0x0000002804031981 */ /* 0x000762000c1e1900 */
[----:B-1----:R-:W-:-:S05]  /*1480*/  @P2 IMAD.WIDE R6, R75, 0x4, R8 ;  /* 0x000000044b062825 */ /* 0x002fca00078e0208 */
        /* <DEDUP_REMOVED lines=10> */
[----:B---3--:R-:W-:Y:S06]  /*1530*/  @P2 BRA `(.L_x_11291) ;  /* 0x0000000000242947 */ /* 0x008fec0003800000 */
[----:B------:R-:W-:Y:S02]  /*1540*/  ULDC.64 UR4, c[0x0][0xa00] ;  /* 0x0002800000047ab9 */ /* 0x000fe40000000a00 */
[----:B------:R-:W-:-:S04]  /*1550*/  ISETP.NE.U32.AND P1, PT, RZ, UR4, PT ;  /* 0x00000004ff007c0c */ /* 0x000fc8000bf25070 */
[----:B------:R-:W-:-:S13]  /*1560*/  ISETP.NE.AND.EX P1, PT, RZ, UR5, PT, P1 ;  /* 0x00000005ff007c0c */ /* 0x000fda000bf25310 */
[----:B------:R-:W-:Y:S05]  /*1570*/  @!P1 BRA `(.L_x_11291) ;  /* 0x0000000000149947 */ /* 0x000fea0003800000 */
[----:B------:R-:W1:Y:S02]  /*1580*/  LDC.64 R4, c[0x0][0xa00] ;  /* 0x00028000ff047b82 */ /* 0x000e640000000a00 */
[----:B-1----:R-:W-:-:S05]  /*1590*/  IMAD.WIDE R4, R75, 0x4, R4 ;  /* 0x000000044b047825 */ /* 0x002fca00078e0204 */
[----:B-----5:R-:W2:Y:S04]  /*15a0*/  LDG.E R22, desc[UR40][R4.64] ;  /* 0x0000002804167981 */ /* 0x020ea8000c1e1900 */
[----:B------:R-:W2:Y:S02]  /*15b0*/  LDG.E R7, desc[UR40][R4.64+0x4] ;  /* 0x0000042804077981 */ /* 0x000ea4000c1e1900 */
[----:B--2---:R-:W-:-:S07]  /*15c0*/  IMAD.IADD R22, R7, 0x1, -R22 ;  /* 0x0000000107167824 */ /* 0x004fce00078e0a16 */
.L_x_11291:
[----:B------:R-:W-:Y:S01]  /*15d0*/  ULDC.64 UR4, c[0x0][0xa20] ;  /* 0x0002880000047ab9 */ /* 0x000fe20000000a00 */
[----:B------:R1:W-:Y:S01]  /*15e0*/  STL [R1+0x54], R74 ;  /* 0x0000544a01007387 */ /* 0x0003e20000100800 */
[----:B------:R-:W-:-:S03]  /*15f0*/  ISETP.NE.U32.AND P1, PT, RZ, UR4, PT ;  /* 0x00000004ff007c0c */ /* 0x000fc6000bf25070 */
[----:B------:R1:W-:Y:S01]  /*1600*/  STL [R1+0x58], R75 ;  /* 0x0000584b01007387 */ /* 0x0003e20000100800 */
[----:B------:R-:W-:-:S13]  /*1610*/  ISETP.NE.AND.EX P1, PT, RZ, UR5, PT, P1 ;  /* 0x00000005ff007c0c */ /* 0x000fda000bf25310 */
[----:B-1----:R-:W-:Y:S05]  /*1620*/  @!P1 BRA `(.L_x_11292) ;  /* 0x0000000000109947 */ /* 0x002fea0003800000 */
[----:B------:R-:W1:Y:S02]  /*1630*/  LDC.64 R28, c[0x0][0xa20] ;  /* 0x00028800ff1c7b82 */ /* 0x000e640000000a00 */
[----:B-1----:R-:W-:-:S06]  /*1640*/  IMAD.WIDE R28, R75, 0x4, R28 ;  /* 0x000000044b1c7825 */ /* 0x002fcc00078e021c */
[----:B------:R1:W5:Y:S01]  /*1650*/  LDG.E R28, desc[UR40][R28.64] ;  /* 0x000000281c1c7981 */ /* 0x000362000c1e1900 */
[----:B------:R-:W-:Y:S05]  /*1660*/  BRA `(.L_x_11293) ;  /* 0x0000000000107947 */ /* 0x000fea0003800000 */
.L_x_11292:
[----:B------:R-:W-:Y:S05]  /*1670*/  @!P0 BRA `(.L_x_11293) ;  /* 0x00000000000c8947 */ /* 0x000fea0003800000 */
[----:B------:R-:W2:Y:S04]  /*1680*/  LDG.E R5, desc[UR40][R10.64] ;  /* 0x000000280a057981 */ /* 0x000ea8000c1e1900 */
[----:B------:R-:W2:Y:S02]  /*1690*/  LDG.E R28, desc[UR40][R10.64+0x4] ;  /* 0x000004280a1c7981 */ /* 0x000ea4000c1e1900 */
[----:B--2---:R-:W-:-:S07]  /*16a0*/  IMAD.IADD R28, R28, 0x1, -R5 ;  /* 0x000000011c1c7824 */ /* 0x004fce00078e0a05 */
.L_x_11293:
[----:B------:R-:W-:Y:S01]  /*16b0*/  ULDC.64 UR4, c[0x0][0xa10] ;  /* 0x0002840000047ab9 */ /* 0x000fe20000000a00 */
[----:B------:R-:W2:Y:S01]  /*16c0*/  LDC R4, c[0x0][0x448] ;  /* 0x00011200ff047b82 */ /* 0x000ea20000000800 */
[----:B------:R-:W-:-:S04]  /*16d0*/  ISETP.NE.U32.AND P0, PT, RZ, UR4, PT ;  /* 0x00000004ff007c0c */ /* 0x000fc8000bf05070 */
[----:B------:R-:W-:Y:S01]  /*16e0*/  ISETP.NE.AND.EX P0, PT, RZ, UR5, PT, P0 ;  /* 0x00000005ff007c0c */ /* 0x000fe2000bf05300 */
[----:B------:R-:W-:Y:S02]  /*16f0*/  ULDC.64 UR4, c[0x0][0xa30] ;  /* 0x00028c0000047ab9 */ /* 0x000fe40000000a00 */
[----:B------:R-:W-:-:S04]  /*1700*/  ISETP.NE.U32.AND P1, PT, RZ, UR4, PT ;  /* 0x00000004ff007c0c */ /* 0x000fc8000bf25070 */
[----:B------:R-:W-:-:S06]  /*1710*/  ISETP.NE.AND.EX P1, PT, RZ, UR5, PT, P1 ;  /* 0x00000005ff007c0c */ /* 0x000fcc000bf25310 */
[----:B------:R-:W3:Y:S08]  /*1720*/  @P0 LDC.64 R6, c[0x0][0xa10] ;  /* 0x00028400ff060b82 */ /* 0x000ef00000000a00 */
[----:B------:R-:W4:Y:S01]  /*1730*/  @P1 LDC.64 R8, c[0x0][0xa30] ;  /* 0x00028c00ff081b82 */ /* 0x000f220000000a00 */
[----:B---3--:R-:W-:-:S05]  /*1740*/  @P0 IMAD.WIDE R6, R75, 0x4, R6 ;  /* 0x000000044b060825 */ /* 0x008fca00078e0206 */
[----:B0-----:R-:W3:Y:S04]  /*1750*/  @P0 LDG.E R0, desc[UR40][R6.64] ;  /* 0x0000002806000981 */ /* 0x001ee8000c1e1900 */
[----:B------:R-:W3:Y:S01]  /*1760*/  @P0 LDG.E R11, desc[UR40][R6.64+0x4] ;  /* 0x00000428060b0981 */ /* 0x000ee2000c1e1900 */
[----:B-----5:R-:W-:Y:S02]  /*1770*/  IMAD.MOV.U32 R105, RZ, RZ, R28 ;  /* 0x000000ffff697224 */ /* 0x020fe400078e001c */
[----:B----4-:R-:W-:-:S05]  /*1780*/  @P1 IMAD.WIDE R8, R75, 0x4, R8 ;  /* 0x000000044b081825 */ /* 0x010fca00078e0208 */
[----:B------:R0:W5:Y:S01]  /*1790*/  @P1 LDG.E R105, desc[UR40][R8.64] ;  /* 0x0000002808691981 */ /* 0x000162000c1e1900 */
[----:B--2---:R-:W-:Y:S01]  /*17a0*/  ISETP.NE.AND P1, PT, R4, 0x1, PT ;  /* 0x000000010400780c */ /* 0x004fe20003f25270 */
[----:B------:R-:W-:Y:S01]  /*17b0*/  IMAD R12, R73, 0xc0, RZ ;  /* 0x000000c0490c7824 */ /* 0x000fe200078e02ff */
[----:B------:R-:W2:Y:S04]  /*17c0*/  LDC.64 R4, c[0x0][0x9e0] ;  /* 0x00027800ff047b82 */ /* 0x000ea80000000a00 */
[----:B------:R4:W-:Y:S07]  /*17d0*/  STL [R1+0x1c], R12 ;  /* 0x00001c0c01007387 */ /* 0x0009ee0000100800 */
[----:B------:R-:W1:Y:S08]  /*17e0*/  @P1 LDC R13, c[0x0][0x44c] ;  /* 0x00011300ff0d1b82 */ /* 0x000e700000000800 */
[----:B------:R-:W0:Y:S01]  /*17f0*/  @P1 LDC R10, c[0x0][0x450] ;  /* 0x00011400ff0a1b82 */ /* 0x000e220000000800 */
[----:B--2---:R-:W-:Y:S01]  /*1800*/  ISETP.GE.AND P2, PT, R5, 0x1, PT ;  /* 0x000000010500780c */ /* 0x004fe20003f46270 */
[----:B---3--:R-:W-:-:S02]  /*1810*/  @P0 IMAD.IADD R24, R11, 0x1, -R0 ;  /* 0x000000010b180824 */ /* 0x008fc400078e0a00 */
[----:B------:R-:W-:Y:S02]  /*1820*/  IMAD.IADD R11, R28, 0x1, -R3 ;  /* 0x000000011c0b7824 */ /* 0x000fe400078e0a03 */
[----:B------:R-:W-:Y:S02]  /*1830*/  VIADD R0, R12, 0xbf ;  /* 0x000000bf0c007836 */ /* 0x000fe40000000000 */
[----:B------:R-:W-:Y:S02]  /*1840*/  IMAD.IADD R138, R11, 0x1, R24 ;  /* 0x000000010b8a7824 */ /* 0x000fe400078e0218 */
[----:B-1----:R-:W-:-:S03]  /*1850*/  @P1 IMAD.HI.U32 R3, R0, R13, RZ ;  /* 0x0000000d00031227 */ /* 0x002fc600078e00ff */
[C---:B------:R-:W-:Y:S01]  /*1860*/  IADD3 R111, R138.reuse, 0x1, -R22 ;  /* 0x000000018a6f7810 */ /* 0x040fe20007ffe816 */
[----:B------:R-:W-:Y:S01]  /*1870*/  IMAD.MOV.U32 R6, RZ, RZ, R0 ;  /* 0x000000ffff067224 */ /* 0x000fe200078e0000 */
[----:B0-----:R-:W-:Y:S01]  /*1880*/  @P1 SHF.R.U32.HI R6, RZ, R10, R3 ;  /* 0x0000000aff061219 */ /* 0x001fe20000011603 */
[----:B------:R-:W-:-:S04]  /*1890*/  VIADD R0, R138, 0x7f ;  /* 0x0000007f8a007836 */ /* 0x000fc80000000000 */
[----:B------:R-:W-:Y:S01]  /*18a0*/  IMAD.IADD R9, R111, 0x1, R6 ;  /* 0x000000016f097824 */ /* 0x000fe200078e0206 */
[----:B------:R-:W-:-:S03]  /*18b0*/  SHF.R.S32.HI R3, RZ, 0x1f, R0 ;  /* 0x0000001fff037819 */ /* 0x000fc60000011400 */
[----:B------:R-:W-:Y:S01]  /*18c0*/  IMAD.IADD R4, R9, 0x1, R4 ;  /* 0x0000000109047824 */ /* 0x000fe200078e0204 */
[----:B------:R-:W-:-:S04]  /*18d0*/  LEA.HI R3, R3, R0, RZ, 0x7 ;  /* 0x0000000003037211 */ /* 0x000fc800078f38ff */
[----:B------:R-:W-:Y:S01]  /*18e0*/  SHF.R.S32.HI R112, RZ, 0x7, R3 ;  /* 0x00000007ff707819 */ /* 0x000fe20000011403 */
[----:B----4-:R-:W-:Y:S06]  /*18f0*/  @!P2 BRA `(.L_x_11294) ;  /* 0x000000000048a947 */ /* 0x010fec0003800000 */
        /* <DEDUP_REMOVED lines=11> */
.L_x_11296:
[----:B------:R-:W-:-:S13]  /*19b0*/  ISETP.NE.AND P0, PT, R5, 0x1, PT ;  /* 0x000000010500780c */ /* 0x000fda0003f05270 */
[----:B------:R-:W0:Y:S02]  /*19c0*/  @P0 LDC.64 R6, c[0x0][0x9e8] ;  /* 0x00027a00ff060b82 */ /* 0x000e240000000a00 */
[----:B0-----:R-:W-:-:S05]  /*19d0*/  @P0 IMAD.HI.U32 R6, R0, R6, RZ ;  /* 0x0000000600060227 */ /* 0x001fca00078e00ff */
[----:B------:R-:W-:-:S07]  /*19e0*/  @P0 SHF.R.U32.HI R0, RZ, R7, R6 ;  /* 0x00000007ff000219 */ /* 0x000fce0000011606 */
.L_x_11297:
[----:B------:R-:W-:Y:S05]  /*19f0*/  BSYNC B0 ;  /* 0x0000000000007941 */ /* 0x000fea0003800000 */
.L_x_11295:
[----:B------:R-:W-:-:S05]  /*1a00*/  IMAD R3, R0, R5, R5 ;  /* 0x0000000500037224 */ /* 0x000fca00078e0205 */
[----:B------:R-:W-:-:S07]  /*1a10*/  VIMNMX R4, R4, R3, PT ;  /* 0x0000000304047248 */ /* 0x000fce0003fe0100 */
.L_x_11294:
[----:B------:R-:W0:Y:S01]  /*1a20*/  @P1 LDC R3, c[0x0][0x44c] ;  /* 0x00011300ff031b82 */ /* 0x000e220000000800 */
[----:B------:R-:W-:Y:S01]  /*1a30*/  IMAD.MOV.U32 R0, RZ, RZ, R12 ;  /* 0x000000ffff007224 */ /* 0x000fe200078e000c */
[----:B------:R-:W-:Y:S01]  /*1a40*/  ULDC UR4, c[0x0][0x9dc] ;  /* 0x0002770000047ab9 */ /* 0x000fe20000000800 */
[----:B------:R-:W-:-:S05]  /*1a50*/  IMAD.IADD R113, R138, 0x1, -R22 ;  /* 0x000000018a717824 */ /* 0x000fca00078e0a16 */
        /* <DEDUP_REMOVED lines=16> */
.L_x_11300:
[----:B------:R-:W-:-:S13]  /*1b60*/  ISETP.NE.AND P0, PT, R5, 0x1, PT ;  /* 0x000000010500780c */ /* 0x000fda0003f05270 */
[----:B------:R-:W0:Y:S02]  /*1b70*/  @P0 LDC.64 R6, c[0x0][0x9e8] ;  /* 0x00027a00ff060b82 */ /* 0x000e240000000a00 */
[----:B0-----:R-:W-:-:S05]  /*1b80*/  @P0 IMAD.HI.U32 R6, R0, R6, RZ ;  /* 0x0000000600060227 */ /* 0x001fca00078e00ff */
[----:B------:R-:W-:-:S07]  /*1b90*/  @P0 SHF.R.U32.HI R0, RZ, R7, R6 ;  /* 0x00000007ff000219 */ /* 0x000fce0000011606 */
.L_x_11301:
[----:B------:R-:W-:Y:S05]  /*1ba0*/  BSYNC B0 ;  /* 0x0000000000007941 */ /* 0x000fea0003800000 */
.L_x_11299:
[----:B------:R-:W-:-:S05]  /*1bb0*/  IMAD R0, R0, R5, RZ ;  /* 0x0000000500007224 */ /* 0x000fca00078e02ff */
[----:B------:R-:W-:-:S07]  /*1bc0*/  VIMNMX R3, R3, R0, !PT ;  /* 0x0000000003037248 */ /* 0x000fce0007fe0100 */
.L_x_11298:
        /* <DEDUP_REMOVED lines=43> */
.L_x_11304:
[----:B------:R-:W-:Y:S05]  /*1e80*/  BSYNC B6 ;  /* 0x0000000000067941 */ /* 0x000fea0003800000 */
.L_x_11303:
        /* <DEDUP_REMOVED lines=20> */
.L_x_11306:
[----:B------:R-:W-:Y:S05]  /*1fd0*/  BSYNC B6 ;  /* 0x0000000000067941 */ /* 0x000fea0003800000 */
.L_x_11305:
[----:B------:R-:W-:Y:S01]  /*1fe0*/  IMAD.IADD R70, R27, 0x1, R28 ;  /* 0x000000011b467824 */ /* 0x000fe200078e021c */
[----:B------:R-:W2:Y:S01]  /*1ff0*/  LDL.64 R14, [R1] ;  /* 0x00000000010e7983 */ /* 0x000ea20000100a00 */
[----:B------:R-:W-:Y:S01]  /*2000*/  ULDC.64 UR4, c[0x0][0x9f8] ;  /* 0x00027e0000047ab9 */ /* 0x000fe20000000a00 */
[----:B------:R-:W0:Y:S01]  /*2010*/  LDC.64 R10, c[0x0][0x300] ;  /* 0x0000c000ff0a7b82 */ /* 0x000e220000000a00 */
[----:B------:R-:W-:Y:S01]  /*2020*/  ISETP.NE.U32.AND P0, PT, RZ, UR4, PT ;  /* 0x00000004ff007c0c */ /* 0x000fe2000bf05070 */
[----:B------:R-:W2:Y:S01]  /*2030*/  LDL.64 R28, [R1] ;  /* 0x00000000011c7983 */ /* 0x000ea20000100a00 */
[----:B------:R-:W-:Y:S02]  /*2040*/  ULDC.64 UR6, c[0x0][0xa08] ;  /* 0x0002820000067ab9 */ /* 0x000fe40000000a00 */
[----:B------:R-:W-:Y:S01]  /*2050*/  ISETP.NE.AND.EX P0, PT, RZ, UR5, PT, P0 ;  /* 0x00000005ff007c0c */ /* 0x000fe2000bf05300 */
[----:B------:R-:W3:Y:S01]  /*2060*/  LDL R37, [R1+0x10] ;  /* 0x0000100001257983 */ /* 0x000ee20000100800 */
[----:B------:R-:W1:Y:S01]  /*2070*/  S2R R20, SR_TID.X ;  /* 0x0000000000147919 */ /* 0x000e620000002100 */
[----:B------:R-:W-:Y:S01]  /*2080*/  SHF.R.S32.HI R13, RZ, 0x1f, R70 ;  /* 0x0000001fff0d7819 */ /* 0x000fe20000011446 */
[----:B------:R-:W-:Y:S01]  /*2090*/  ULDC.64 UR4, c[0x0][0x308] ;  /* 0x0000c20000047ab9 */ /* 0x000fe20000000a00 */
[----:B------:R-:W-:Y:S01]  /*20a0*/  SHF.R.S32.HI R8, RZ, 0x1f, R74 ;  /* 0x0000001fff087819 */ /* 0x000fe2000001144a */
[----:B------:R-:W4:Y:S08]  /*20b0*/  LDC R107, c[0x0][0x3f4] ;  /* 0x0000fd00ff6b7b82 */ /* 0x000f300000000800 */
[----:B------:R-:W1:Y:S02]  /*20c0*/  @P0 LDC.64 R4, c[0x0][0x9f8] ;  /* 0x00027e00ff040b82 */ /* 0x000e640000000a00 */
[----:B-1----:R-:W-:-:S05]  /*20d0*/  @P0 IMAD.WIDE R4, R75, 0x4, R4 ;  /* 0x000000044b040825 */ /* 0x002fca00078e0204 */
[----:B------:R1:W4:Y:S01]  /*20e0*/  @P0 LDG.E R75, desc[UR40][R4.64] ;  /* 0x00000028044b0981 */ /* 0x000322000c1e1900 */
[-C--:B0-----:R-:W-:Y:S01]  /*20f0*/  IMAD R0, R13, R10.reuse, RZ ;  /* 0x0000000a0d007224 */ /* 0x081fe200078e02ff */
[----:B------:R-:W-:Y:S01]  /*2100*/  ISETP.NE.U32.AND P0, PT, RZ, UR6, PT ;  /* 0x00000006ff007c0c */ /* 0x000fe2000bf05070 */
[C---:B------:R-:W-:Y:S01]  /*2110*/  IMAD.WIDE.U32 R6, R70.reuse, R10, RZ ;  /* 0x0000000a46067225 */ /* 0x040fe200078e00ff */
[----:B------:R-:W-:Y:S02]  /*2120*/  SHF.R.U32.HI R33, RZ, 0x7, R20 ;  /* 0x00000007ff217819 */ /* 0x000fe40000011614 */
[----:B------:R-:W-:Y:S01]  /*2130*/  ISETP.NE.AND.EX P0, PT, RZ, UR7, PT, P0 ;  /* 0x00000007ff007c0c */ /* 0x000fe2000bf05300 */
[----:B------:R-:W-:Y:S01]  /*2140*/  IMAD R3, R70, R11, R0 ;  /* 0x0000000b46037224 */ /* 0x000fe200078e0200 */
[----:B------:R-:W-:-:S03]  /*2150*/  ISETP.NE.AND P6, PT, R33, 0x1, PT ;  /* 0x000000012100780c */ /* 0x000fc60003fc5270 */
[----:B------:R-:W-:Y:S02]  /*2160*/  IMAD.IADD R7, R7, 0x1, R3 ;  /* 0x0000000107077824 */ /* 0x000fe400078e0203 */
[----:B------:R-:W-:Y:S02]  /*2170*/  IMAD R3, R8, UR4, RZ ;  /* 0x0000000408037c24 */ /* 0x000fe4000f8e02ff */
[C---:B-1----:R-:W-:Y:S01]  /*2180*/  IMAD.WIDE.U32 R4, R74.reuse, UR4, R6 ;  /* 0x000000044a047c25 */ /* 0x042fe2000f8e0006 */
[----:B------:R-:W-:Y:S01]  /*2190*/  SHF.R.S32.HI R137, RZ, 0x1f, R136 ;  /* 0x0000001fff897819 */ /* 0x000fe20000011488 */
[----:B------:R-:W0:Y:S02]  /*21a0*/  LDC.64 R6, c[0x0][0x408] ;  /* 0x00010200ff067b82 */ /* 0x000e240000000a00 */
[----:B------:R-:W-:Y:S01]  /*21b0*/  IMAD R3, R74, UR5, R3 ;  /* 0x000000054a037c24 */ /* 0x000fe2000f8e0203 */
[----:B------:R-:W-:-:S03]  /*21c0*/  ULDC.64 UR4, c[0x0][0x310] ;  /* 0x0000c40000047ab9 */ /* 0x000fc60000000a00 */
[----:B------:R-:W-:Y:S02]  /*21d0*/  IMAD.IADD R5, R5, 0x1, R3 ;  /* 0x0000000105057824 */ /* 0x000fe400078e0203 */
[----:B--2---:R-:W-:-:S05]  /*21e0*/  IMAD.MOV.U32 R28, RZ, RZ, R14 ;  /* 0x000000ffff1c7224 */ /* 0x004fca00078e000e */
[----:B------:R-:W-:-:S05]  /*21f0*/  SHF.R.S32.HI R29, RZ, 0x1f, R28 ;  /* 0x0000001fff1d7819 */ /* 0x000fca000001141c */
[----:B------:R1:W-:Y:S04]  /*2200*/  STL [R1+0x4], R29 ;  /* 0x0000041d01007387 */ /* 0x0003e80000100800 */
[----:B------:R-:W2:Y:S04]  /*2210*/  LDL R36, [R1+0x14] ;  /* 0x0000140001247983 */ /* 0x000ea80000100800 */
[----:B------:R-:W2:Y:S04]  /*2220*/  LDL R35, [R1+0x18] ;  /* 0x0000180001237983 */ /* 0x000ea80000100800 */
[----:B------:R-:W2:Y:S01]  /*2230*/  LDL R34, [R1+0x50] ;  /* 0x0000500001227983 */ /* 0x000ea20000100800 */
[----:B------:R-:W-:-:S02]  /*2240*/  SHF.R.S32.HI R32, RZ, 0x1f, R19 ;  /* 0x0000001fff207819 */ /* 0x000fc40000011413 */
[----:B----4-:R-:W-:-:S04]  /*2250*/  SHF.R.S32.HI R0, RZ, 0x1f, R75 ;  /* 0x0000001fff007819 */ /* 0x010fc8000001144b */
[----:B------:R-:W-:Y:S02]  /*2260*/  SEL R93, R0, RZ, !P0 ;  /* 0x000000ff005d7207 */ /* 0x000fe40004000000 */
[----:B------:R-:W-:-:S03]  /*2270*/  SEL R75, R75, RZ, !P0 ;  /* 0x000000ff4b4b7207 */ /* 0x000fc60004000000 */
[----:B------:R-:W-:Y:S02]  /*2280*/  IMAD R0, R93, UR4, RZ ;  /* 0x000000045d007c24 */ /* 0x000fe4000f8e02ff */
[----:B------:R-:W-:-:S04]  /*2290*/  IMAD.WIDE.U32 R20, R75, UR4, R4 ;  /* 0x000000044b147c25 */ /* 0x000fc8000f8e0004 */
[----:B------:R-:W-:Y:S01]  /*22a0*/  IMAD R3, R75, UR5, R0 ;  /* 0x000000054b037c24 */ /* 0x000fe2000f8e0200 */
[----:B------:R-:W-:Y:S05]  /*22b0*/  @!P6 WARPSYNC.ALL ;  /* 0x000000000000e948 */ /* 0x000fea0003800000 */
[----:B------:R-:W-:Y:S01]  /*22c0*/  ULDC.64 UR4, c[0x0][0x330] ;  /* 0x0000cc0000047ab9 */ /* 0x000fe20000000a00 */
[C---:B------:R-:W-:Y:S02]  /*22d0*/  VIADD R0, R136.reuse, 0x10 ;  /* 0x0000001088007836 */ /* 0x040fe40000000000 */
[----:B------:R-:W-:Y:S01]  /*22e0*/  VIADD R72, R136, 0x30 ;  /* 0x0000003088487836 */ /* 0x000fe20000000000 */
[----:B------:R-:W-:Y:S01]  /*22f0*/  LOP3.LUT R23, R23, 0xfffffffe, RZ, 0xc0, !PT ;  /* 0xfffffffe17177812 */ /* 0x000fe200078ec0ff */
[----:B------:R-:W-:Y:S01]  /*2300*/  IMAD R5, R8, UR4, RZ ;  /* 0x0000000408057c24 */ /* 0x000fe2000f8e02ff */
[----:B------:R-:W-:Y:S01]  /*2310*/  ULDC.64 UR6, c[0x0][0x338] ;  /* 0x0000ce0000067ab9 */ /* 0x000fe20000000a00 */
[----:B------:R-:W-:Y:S01]  /*2320*/  IMAD.WIDE.U32 R60, R74, UR4, R136 ;  /* 0x000000044a3c7c25 */ /* 0x000fe2000f8e0088 */
[----:B------:R-:W-:-:S02]  /*2330*/  ULDC UR4, c[0x0][0x2f4] ;  /* 0x0000bd0000047ab9 */ /* 0x000fc40000000800 */
[----:B------:R-:W-:Y:S01]  /*2340*/  ISETP.GE.AND P1, PT, R0, UR4, PT ;  /* 0x0000000400007c0c */ /* 0x000fe2000bf26270 */
[-C--:B------:R-:W-:Y:S02]  /*2350*/  IMAD R8, R32, R10.reuse, RZ ;  /* 0x0000000a20087224 */ /* 0x080fe400078e02ff */
[----:B------:R-:W-:Y:S02]  /*2360*/  IMAD R9, R74, UR5, R5 ;  /* 0x000000054a097c24 */ /* 0x000fe4000f8e0205 */
[C---:B------:R-:W-:Y:S01]  /*2370*/  IMAD R94, R19.reuse, R11, R8 ;  /* 0x0000000b135e7224 */ /* 0x040fe200078e0208 */
[----:B------:R-:W-:Y:S01]  /*2380*/  SEL R8, RZ, 0xffffffff, P1 ;  /* 0xffffffffff087807 */ /* 0x000fe20000800000 */
[----:B------:R-:W-:Y:S01]  /*2390*/  IMAD.WIDE.U32 R4, R19, R10, R136 ;  /* 0x0000000a13047225 */ /* 0x000fe200078e0088 */
[----:B------:R-:W-:-:S03]  /*23a0*/  ISETP.GE.AND P0, PT, R136, UR4, PT ;  /* 0x0000000488007c0c */ /* 0x000fc6000bf06270 */
[----:B------:R-:W-:Y:S01]  /*23b0*/  IMAD.IADD R3, R21, 0x1, R3 ;  /* 0x0000000115037824 */ /* 0x000fe200078e0203 */
[----:B------:R-:W-:Y:S01]  /*23c0*/  IADD3 R95, P1, R20, R4, RZ ;  /* 0x00000004145f7210 */ /* 0x000fe20007f3e0ff */
[----:B------:R-:W-:Y:S01]  /*23d0*/  IMAD.IADD R61, R61, 0x1, R9 ;  /* 0x000000013d3d7824 */ /* 0x000fe200078e0209 */
[----:B------:R-:W-:Y:S01]  /*23e0*/  SEL R4, RZ, 0x1, P0 ;  /* 0x00000001ff047807 */ /* 0x000fe20000000000 */
[----:B------:R-:W-:Y:S01]  /*23f0*/  IMAD.SHL.U32 R9, R8, 0x2, RZ ;  /* 0x0000000208097824 */ /* 0x000fe200078e00ff */
[----:B------:R-:W-:-:S04]  /*2400*/  IADD3.X R94, R3, R5, R94, P1, !PT ;  /* 0x00000005035e7210 */ /* 0x000fc80000ffe45e */
[----:B------:R-:W-:Y:S01]  /*2410*/  LOP3.LUT R5, R9, 0x2, R4, 0xe2, !PT ;  /* 0x0000000209057812 */ /* 0x000fe200078ee204 */
[----:B------:R-:W-:Y:S01]  /*2420*/  VIADD R4, R136, 0x20 ;  /* 0x0000002088047836 */ /* 0x000fe20000000000 */
[----:B------:R-:W4:Y:S01]  /*2430*/  LDC.64 R8, c[0x0][0x3f8] ;  /* 0x0000fe00ff087b82 */ /* 0x000f220000000a00 */
[----:B0-----:R-:W-:Y:S01]  /*2440*/  IMAD R12, R32, R6, RZ ;  /* 0x00000006200c7224 */ /* 0x001fe200078e02ff */
[----:B------:R-:W-:Y:S01]  /*2450*/  ISETP.GE.AND P1, PT, R72, UR4, PT ;  /* 0x0000000448007c0c */ /* 0x000fe2000bf26270 */
[----:B------:R-:W-:Y:S01]  /*2460*/  VIADD R27, R136, 0x40 ;  /* 0x00000040881b7836 */ /* 0x000fe20000000000 */
[----:B------:R-:W-:Y:S01]  /*2470*/  ISETP.GE.AND P0, PT, R4, UR4, PT ;  /* 0x0000000404007c0c */ /* 0x000fe2000bf06270 */
[----:B------:R-:W-:Y:S01]  /*2480*/  IMAD R15, R19, R7, R12 ;  /* 0x00000007130f7224 */ /* 0x000fe200078e020c */
[----:B------:R-:W-:Y:S02]  /*2490*/  SEL R14, RZ, 0x8, P1 ;  /* 0x00000008ff0e7807 */ /* 0x000fe40000800000 */
[----:B------:R-:W-:-:S02]  /*24a0*/  SEL R12, RZ, 0x4, P0 ;  /* 0x00000004ff0c7807 */ /* 0x000fc40000000000 */
[----:B------:R-:W-:Y:S02]  /*24b0*/  ISETP.GE.AND P0, PT, R27, UR4, PT ;  /* 0x000000041b007c0c */ /* 0x000fe4000bf06270 */
[----:B------:R-:W-:Y:S02]  /*24c0*/  LOP3.LUT R12, R14, R5, R12, 0xfe, !PT ;  /* 0x000000050e0c7212 */ /* 0x000fe400078efe0c */
[----:B------:R-:W-:Y:S02]  /*24d0*/  SEL R5, RZ, 0x10, P0 ;  /* 0x00000010ff057807 */ /* 0x000fe40000000000 */
[----:B------:R-:W-:Y:S02]  /*24e0*/  ISETP.GE.AND P0, PT, R136, R107, PT ;  /* 0x0000006b8800720c */ /* 0x000fe40003f06270 */
[----:B------:R-:W-:Y:S02]  /*24f0*/  LOP3.LUT R12, R12, R5, RZ, 0xfc, !PT ;  /* 0x000000050c0c7212 */ /* 0x000fe400078efcff */
[----:B------:R-:W-:Y:S01]  /*2500*/  SEL R5, R107, RZ, P0 ;  /* 0x000000ff6b057207 */ /* 0x000fe20000000000 */
[----:B----4-:R-:W-:-:S04]  /*2510*/  IMAD R14, R32, R8, RZ ;  /* 0x00000008200e7224 */ /* 0x010fc800078e02ff */
[----:B------:R-:W-:Y:S02]  /*2520*/  IMAD.IADD R5, R136, 0x1, R5 ;  /* 0x0000000188057824 */ /* 0x000fe400078e0205 */
[C---:B------:R-:W-:Y:S01]  /*2530*/  IMAD R31, R19.reuse, R9, R14 ;  /* 0x00000009131f7224 */ /* 0x040fe200078e020e */
[-C--:B------:R-:W-:Y:S01]  /*2540*/  ISETP.GE.AND P1, PT, R0, R107.reuse, PT ;  /* 0x0000006b0000720c */ /* 0x080fe20003f26270 */
[CC--:B------:R-:W-:Y:S01]  /*2550*/  IMAD.WIDE.U32 R62, R19.reuse, R6.reuse, R136 ;  /* 0x00000006133e7225 */ /* 0x0c0fe200078e0088 */
[----:B------:R-:W-:Y:S02]  /*2560*/  SHF.R.S32.HI R14, RZ, 0x1f, R5 ;  /* 0x0000001fff0e7819 */ /* 0x000fe40000011405 */
[----:B------:R-:W-:Y:S01]  /*2570*/  ISETP.GE.AND P2, PT, R4, R107, PT ;  /* 0x0000006b0400720c */ /* 0x000fe20003f46270 */
[----:B------:R-:W-:Y:S01]  /*2580*/  IMAD.WIDE.U32 R64, R19, R6, R28 ;  /* 0x0000000613407225 */ /* 0x000fe200078e001c */
[CC--:B------:R-:W-:Y:S02]  /*2590*/  LEA.HI R76, R14.reuse, R5.reuse, RZ, 0x3 ;  /* 0x000000050e4c7211 */ /* 0x0c0fe400078f18ff */
[----:B------:R-:W-:Y:S01]  /*25a0*/  LEA.HI R5, R14, R5, RZ, 0x5 ;  /* 0x000000050e057211 */ /* 0x000fe200078f28ff */
[----:B------:R-:W-:-:S02]  /*25b0*/  IMAD.IADD R63, R63, 0x1, R15 ;  /* 0x000000013f3f7824 */ /* 0x000fc400078e020f */
[----:B------:R-:W-:Y:S01]  /*25c0*/  IMAD.IADD R65, R15, 0x1, R65 ;  /* 0x000000010f417824 */ /* 0x000fe200078e0241 */
[----:B------:R-:W-:Y:S01]  /*25d0*/  SEL R15, R107, RZ, P1 ;  /* 0x000000ff6b0f7207 */ /* 0x000fe20000800000 */
[----:B------:R-:W-:Y:S01]  /*25e0*/  IMAD.WIDE.U32 R68, R19, R8, R28 ;  /* 0x0000000813447225 */ /* 0x000fe200078e001c */
[----:B-1----:R-:W-:-:S03]  /*25f0*/  SEL R29, R107, RZ, P2 ;  /* 0x000000ff6b1d7207 */ /* 0x002fc60001000000 */
[----:B------:R-:W-:Y:S01]  /*2600*/  IMAD.SHL.U32 R14, R5, 0x80, RZ ;  /* 0x00000080050e7824 */ /* 0x000fe200078e00ff */
[----:B---3--:R-:W-:Y:S01]  /*2610*/  LOP3.LUT R5, R37, 0x18, R76, 0xf8, !PT ;  /* 0x0000001825057812 */ /* 0x008fe200078ef84c */
[----:B------:R-:W-:-:S04]  /*2620*/  IMAD.WIDE.U32 R66, R19, R8, R136 ;  /* 0x0000000813427225 */ /* 0x000fc800078e0088 */
[----:B------:R-:W-:Y:S02]  /*2630*/  IMAD.IADD R15, R0, 0x1, R15 ;  /* 0x00000001000f7824 */ /* 0x000fe400078e020f */
[----:B------:R-:W-:Y:S01]  /*2640*/  IMAD.IADD R29, R4, 0x1, R29 ;  /* 0x00000001041d7824 */ /* 0x000fe200078e021d */
[----:B------:R-:W-:Y:S01]  /*2650*/  @P2 LOP3.LUT R23, R23, 0x1, RZ, 0xfc, !PT ;  /* 0x0000000117172812 */ /* 0x000fe200078efcff */
[----:B------:R-:W-:Y:S01]  /*2660*/  IMAD R93, R93, UR6, RZ ;  /* 0x000000065d5d7c24 */ /* 0x000fe2000f8e02ff */
[----:B------:R-:W-:Y:S01]  /*2670*/  LOP3.LUT R14, R14, 0xfffff000, RZ, 0xc0, !PT ;  /* 0xfffff0000e0e7812 */ /* 0x000fe200078ec0ff */
[----:B------:R-:W-:Y:S01]  /*2680*/  IMAD.IADD R67, R67, 0x1, R31 ;  /* 0x0000000143437824 */ /* 0x000fe200078e021f */
[----:B------:R-:W-:Y:S01]  /*2690*/  SHF.R.S32.HI R28, RZ, 0x1f, R15 ;  /* 0x0000001fff1c7819 */ /* 0x000fe2000001140f */
[----:B------:R-:W-:Y:S01]  /*26a0*/  IMAD.IADD R69, R31, 0x1, R69 ;  /* 0x000000011f457824 */ /* 0x000fe200078e0245 */
[----:B------:R-:W-:Y:S01]  /*26b0*/  SHF.R.S32.HI R30, RZ, 0x1f, R29 ;  /* 0x0000001fff1e7819 */ /* 0x000fe2000001141d */
[----:B------:R-:W-:Y:S01]  /*26c0*/  VIADD R81, R136, 0x50 ;  /* 0x0000005088517836 */ /* 0x000fe20000000000 */
[----:B-----5:R-:W-:-:S02]  /*26d0*/  SHF.R.S32.HI R31, RZ, 0x1f, R105 ;  /* 0x0000001fff1f7819 */ /* 0x020fc40000011469 */
[----:B------:R-:W-:Y:S01]  /*26e0*/  IADD3 R70, P2, R19, R70, RZ ;  /* 0x0000004613467210 */ /* 0x000fe20007f5e0ff */
[C---:B------:R-:W-:Y:S01]  /*26f0*/  IMAD R93, R75.reuse, UR7, R93 ;  /* 0x000000074b5d7c24 */ /* 0x040fe2000f8e025d */
[----:B------:R-:W-:Y:S01]  /*2700*/  LEA.HI R74, R30, R29, RZ, 0x3 ;  /* 0x0000001d1e4a7211 */ /* 0x000fe200078f18ff */
[----:B------:R-:W-:Y:S01]  /*2710*/  IMAD.WIDE.U32 R60, R75, UR6, R60 ;  /* 0x000000064b3c7c25 */ /* 0x000fe2000f8e003c */
[-C--:B------:R-:W-:Y:S02]  /*2720*/  LEA.HI R75, R28, R15.reuse, RZ, 0x3 ;  /* 0x0000000f1c4b7211 */ /* 0x080fe400078f18ff */
[----:B------:R-:W-:Y:S01]  /*2730*/  SHF.L.U64.HI R96, R10, 0x7, R11 ;  /* 0x000000070a607819 */ /* 0x000fe2000001020b */
[----:B------:R-:W-:Y:S01]  /*2740*/  IMAD.X R71, R32, 0x1, R13, P2 ;  /* 0x0000000120477824 */ /* 0x000fe200010e060d */
[----:B------:R-:W-:Y:S02]  /*2750*/  LEA.HI R15, R28, R15, RZ, 0x5 ;  /* 0x0000000f1c0f7211 */ /* 0x000fe400078f28ff */
[----:B------:R-:W-:-:S02]  /*2760*/  LEA.HI R29, R30, R29, RZ, 0x5 ;  /* 0x0000001d1e1d7211 */ /* 0x000fc400078f28ff */
[----:B------:R-:W-:Y:S01]  /*2770*/  ISETP.GE.AND P2, PT, R81, UR4, PT ;  /* 0x0000000451007c0c */ /* 0x000fe2000bf46270 */
[----:B------:R-:W-:Y:S01]  /*2780*/  IMAD.SHL.U32 R28, R15, 0x80, RZ ;  /* 0x000000800f1c7824 */ /* 0x000fe200078e00ff */
[----:B------:R-:W-:Y:S01]  /*2790*/  SHF.L.U64.HI R98, R8, 0x7, R9 ;  /* 0x0000000708627819 */ /* 0x000fe20000010209 */
[----:B------:R-:W-:Y:S01]  /*27a0*/  IMAD.SHL.U32 R30, R29, 0x80, RZ ;  /* 0x000000801d1e7824 */ /* 0x000fe200078e00ff */
[C---:B------:R-:W-:Y:S02]  /*27b0*/  LOP3.LUT R15, R37.reuse, 0x18, R75, 0xf8, !PT ;  /* 0x00000018250f7812 */ /* 0x040fe400078ef84b */
[----:B------:R-:W-:Y:S01]  /*27c0*/  LOP3.LUT R29, R37, 0x18, R74, 0xf8, !PT ;  /* 0x00000018251d7812 */ /* 0x000fe200078ef84a */
[----:B------:R-:W-:Y:S01]  /*27d0*/  IMAD.WIDE.U32 R62, R105, R6, R62 ;  /* 0x00000006693e7225 */ /* 0x000fe200078e003e */
[----:B------:R-:W-:-:S03]  /*27e0*/  LOP3.LUT R28, R28, 0xfffff000, RZ, 0xc0, !PT ;  /* 0xfffff0001c1c7812 */ /* 0x000fc600078ec0ff */
[C---:B------:R-:W-:Y:S01]  /*27f0*/  IMAD.WIDE.U32 R64, R105.reuse, R6, R64 ;  /* 0x0000000669407225 */ /* 0x040fe200078e0040 */
[----:B------:R-:W-:Y:S02]  /*2800*/  LOP3.LUT R30, R30, 0xfffff000, RZ, 0xc0, !PT ;  /* 0xfffff0001e1e7812 */ /* 0x000fe400078ec0ff */
[----:B------:R-:W-:Y:S01]  /*2810*/  SHF.L.U64.HI R97, R6, 0x7, R7 ;  /* 0x0000000706617819 */ /* 0x000fe20000010207 */
[-C--:B------:R-:W-:Y:S01]  /*2820*/  IMAD.WIDE.U32 R66, R105, R8.reuse, R66 ;  /* 0x0000000869427225 */ /* 0x080fe200078e0042 */
[----:B------:R-:W-:Y:S02]  /*2830*/  LOP3.LUT R23, R23, 0xfffffffd, RZ, 0xc0, !PT ;  /* 0xfffffffd17177812 */ /* 0x000fe400078ec0ff */
[----:B------:R-:W-:Y:S01]  /*2840*/  LOP3.LUT R80, R76, 0xfffffff8, RZ, 0xc0, !PT ;  /* 0xfffffff84c507812 */ /* 0x000fe200078ec0ff */
[----:B------:R-:W-:Y:S01]  /*2850*/  IMAD.WIDE.U32 R68, R105, R8, R68 ;  /* 0x0000000869447225 */ /* 0x000fe200078e0044 */
[----:B------:R-:W-:Y:S02]  /*2860*/  LOP3.LUT R79, R75, 0xfffffff8, RZ, 0xc0, !PT ;  /* 0xfffffff84b4f7812 */ /* 0x000fe400078ec0ff */
[----:B------:R-:W-:Y:S01]  /*2870*/  LOP3.LUT R77, R74, 0xfffffff8, RZ, 0xc0, !PT ;  /* 0xfffffff84a4d7812 */ /* 0x000fe200078ec0ff */
[----:B------:R-:W-:Y:S01]  /*2880*/  VIADD R110, R33, 0x8 ;  /* 0x00000008216e7836 */ /* 0x000fe20000000000 */
[----:B------:R-:W-:Y:S01]  /*2890*/  SHF.R.S32.HI R101, RZ, 0x1f, R80 ;  /* 0x0000001fff657819 */ /* 0x000fe20000011450 */
[----:B------:R-:W-:Y:S01]  /*28a0*/  IMAD.SHL.U32 R107, R107, 0x2, RZ ;  /* 0x000000026b6b7824 */ /* 0x000fe200078e00ff */
[----:B------:R-:W-:Y:S01]  /*28b0*/  SHF.R.S32.HI R100, RZ, 0x1f, R79 ;  /* 0x0000001fff647819 */ /* 0x000fe2000001144f */
[----:B------:R-:W-:Y:S01]  /*28c0*/  IMAD.IADD R93, R61, 0x1, R93 ;  /* 0x000000013d5d7824 */ /* 0x000fe200078e025d */
[----:B------:R-:W-:-:S02]  /*28d0*/  SHF.R.S32.HI R99, RZ, 0x1f, R77 ;  /* 0x0000001fff637819 */ /* 0x000fc4000001144d */
[----:B--2---:R-:W-:-:S04]  /*28e0*/  LOP3.LUT R5, R5, R36, RZ, 0x3c, !PT ;  /* 0x0000002405057212 */ /* 0x004fc800078e3cff */
[----:B------:R-:W-:Y:S01]  /*28f0*/  IADD3 R104, R5, R14, R35 ;  /* 0x0000000e05687210 */ /* 0x000fe20007ffe023 */
[----:B------:R-:W-:Y:S02]  /*2900*/  IMAD.SHL.U32 R5, R10, 0x80, RZ ;  /* 0x000000800a057824 */ /* 0x000fe400078e00ff */
[C---:B------:R-:W-:Y:S01]  /*2910*/  IMAD R10, R31.reuse, R8, RZ ;  /* 0x000000081f0a7224 */ /* 0x040fe200078e02ff */
[----:B------:R-:W-:Y:S01]  /*2920*/  @!P6 BAR.SYNC.DEFER_BLOCKING 0x9, 0x100 ;  /* 0x024400000000eb1d */ /* 0x000fe20000010000 */
[----:B------:R-:W-:Y:S01]  /*2930*/  LOP3.LUT P3, RZ, R34, 0x2, RZ, 0xc0, !PT ;  /* 0x0000000222ff7812 */ /* 0x000fe2000786c0ff */
[----:B------:R-:W-:Y:S02]  /*2940*/  IMAD R14, R31, R6, RZ ;  /* 0x000000061f0e7224 */ /* 0x000fe400078e02ff */
[C---:B------:R-:W-:Y:S01]  /*2950*/  IMAD R83, R105.reuse, R9, R10 ;  /* 0x0000000969537224 */ /* 0x040fe200078e020a */
[----:B------:R-:W-:Y:S01]  /*2960*/  SEL R9, RZ, 0x20, P2 ;  /* 0x00000020ff097807 */ /* 0x000fe20001000000 */
[----:B------:R-:W-:Y:S01]  /*2970*/  IMAD R11, R105, R7, R14 ;  /* 0x00000007690b7224 */ /* 0x000fe200078e020e */
[----:B------:R-:W-:-:S02]  /*2980*/  LOP3.LUT R15, R15, R36, RZ, 0x3c, !PT ;  /* 0x000000240f0f7212 */ /* 0x000fc400078e3cff */
[----:B------:R-:W-:Y:S01]  /*2990*/  LOP3.LUT R13, R12, R9, RZ, 0xfc, !PT ;  /* 0x000000090c0d7212 */ /* 0x000fe200078efcff */
[----:B------:R-:W-:Y:S01]  /*29a0*/  IMAD.SHL.U32 R7, R8, 0x80, RZ ;  /* 0x0000008008077824 */ /* 0x000fe200078e00ff */
[----:B------:R-:W-:Y:S01]  /*29b0*/  LOP3.LUT R29, R29, R36, RZ, 0x3c, !PT ;  /* 0x000000241d1d7212 */ /* 0x000fe200078e3cff */
[----:B------:R-:W-:Y:S01]  /*29c0*/  IMAD.IADD R92, R63, 0x1, R11 ;  /* 0x000000013f5c7824 */ /* 0x000fe200078e020b */
[----:B------:R-:W-:Y:S01]  /*29d0*/  LOP3.LUT R8, R12, 0x1, RZ, 0xc0, !PT ;  /* 0x000000010c087812 */ /* 0x000fe200078ec0ff */
[----:B------:R-:W-:Y:S01]  /*29e0*/  IMAD.IADD R90, R11, 0x1, R65 ;  /* 0x000000010b5a7824 */ /* 0x000fe200078e0241 */
[----:B------:R-:W-:Y:S01]  /*29f0*/  LOP3.LUT R9, R13, 0x2, RZ, 0xc0, !PT ;  /* 0x000000020d097812 */ /* 0x000fe200078ec0ff */
[----:B------:R-:W-:Y:S01]  /*2a00*/  IMAD.IADD R91, R67, 0x1, R83 ;  /* 0x00000001435b7824 */ /* 0x000fe200078e0253 */
[C---:B------:R-:W-:Y:S01]  /*2a10*/  LOP3.LUT R10, R13.reuse, 0x4, RZ, 0xc0, !PT ;  /* 0x000000040d0a7812 */ /* 0x040fe200078ec0ff */
[----:B------:R-:W-:Y:S01]  /*2a20*/  IMAD.SHL.U32 R6, R6, 0x80, RZ ;  /* 0x0000008006067824 */ /* 0x000fe200078e00ff */
[----:B------:R-:W-:Y:S01]  /*2a30*/  LOP3.LUT R11, R13, 0x8, RZ, 0xc0, !PT ;  /* 0x000000080d0b7812 */ /* 0x000fe200078ec0ff */
[----:B------:R-:W-:Y:S01]  /*2a40*/  IMAD.IADD R83, R83, 0x1, R69 ;  /* 0x0000000153537824 */ /* 0x000fe200078e0245 */
[----:B------:R-:W-:-:S02]  /*2a50*/  LOP3.LUT R12, R13, 0x10, RZ, 0xc0, !PT ;  /* 0x000000100d0c7812 */ /* 0x000fc400078ec0ff */
[--C-:B------:R-:W-:Y:S02]  /*2a60*/  IADD3 R103, R15, R28, R35.reuse ;  /* 0x0000001c0f677210 */ /* 0x100fe40007ffe023 */
[----:B------:R-:W-:Y:S02]  /*2a70*/  IADD3 R102, R29, R30, R35 ;  /* 0x0000001e1d667210 */ /* 0x000fe40007ffe023 */
[----:B------:R-:W-:Y:S02]  /*2a80*/  @P3 LOP3.LUT R23, R23, 0x2, RZ, 0xfc, !PT ;  /* 0x0000000217173812 */ /* 0x000fe400078efcff */
[----:B------:R-:W-:-:S07]  /*2a90*/  LOP3.LUT R13, R13, 0x20, RZ, 0xc0, !PT ;  /* 0x000000200d0d7812 */ /* 0x000fce00078ec0ff */
.L_x_11362:
[----:B---3--:R-:W2:Y:S01]  /*2aa0*/  LDL R29, [R1+0x50] ;  /* 0x00005000011d7983 */ /* 0x008ea20000100800 */
[----:B0-----:R-:W0:Y:S03]  /*2ab0*/  LDC.64 R86, c[0x0][0x2e8] ;  /* 0x0000ba00ff567b82 */ /* 0x001e260000000a00 */
[----:B------:R-:W3:Y:S01]  /*2ac0*/  LDL R30, [R1+0x4c] ;  /* 0x00004c00011e7983 */ /* 0x000ee20000100800 */
        /* <DEDUP_REMOVED lines=18> */
[C---:B------:R-:W-:Y:S02]  /*2bf0*/  VIADD R29, R15.reuse, 0x10 ;  /* 0x000000100f1d7836 */ /* 0x040fe40000000000 */
[----:B------:R-:W-:-:S06]  /*2c00*/  IMAD R78, R15, 0x2, R26 ;  /* 0x000000020f4e7824 */ /* 0x000fcc00078e021a */
[----:B------:R-:W-:-:S04]  /*2c10*/  @P4 VIADD R29, R15, 0xfffffff0 ;  /* 0xfffffff00f1d4836 */ /* 0x000fc80000000000 */
[----:B------:R-:W-:Y:S01]  /*2c20*/  IMAD R15, R29, 0x2, R26 ;  /* 0x000000021d0f7824 */ /* 0x000fe200078e021a */
[----:B------:R-:W-:Y:S06]  /*2c30*/  @!P3 BRA `(.L_x_11308) ;  /* 0x0000003800acb947 */ /* 0x000fec0003800000 */
[----:B------:R-:W-:Y:S01]  /*2c40*/  ULDC.U8 UR4, c[0x0][0x410] ;  /* 0x0001040000047ab9 */ /* 0x000fe20000000000 */
[-C--:B------:R-:W-:Y:S01]  /*2c50*/  IMAD R14, R98, R35.reuse, RZ ;  /* 0x00000023620e7224 */ /* 0x080fe200078e02ff */
[----:B------:R-:W-:Y:S01]  /*2c60*/  ISETP.NE.AND P3, PT, RZ, UR4, PT ;  /* 0x00000004ff007c0c */ /* 0x000fe2000bf65270 */
[----:B------:R-:W-:Y:S02]  /*2c70*/  IMAD R31, R97, R35, RZ ;  /* 0x00000023611f7224 */ /* 0x000fe400078e02ff */
        /* <DEDUP_REMOVED lines=24> */
[----:B------:R-:W2:Y:S04]  /*2e00*/  LDL.64 R116, [R1] ;  /* 0x0000000001747983 */ /* 0x000ea80000100a00 */
        /* <DEDUP_REMOVED lines=45> */
.L_x_11311:
[----:B------:R-:W-:Y:S05]  /*30e0*/  BSYNC B1 ;  /* 0x0000000000017941 */ /* 0x000fea0003800000 */
.L_x_11310:
[----:B-----5:R-:W-:Y:S01]  /*30f0*/  IMAD.MOV.U32 R14, RZ, RZ, R34 ;  /* 0x000000ffff0e7224 */ /* 0x020fe200078e0022 */
[----:B------:R-:W-:Y:S01]  /*3100*/  UISETP.NE.AND UP0, UPT, UR37, 0x3, UPT ;  /* 0x000000032500788c */ /* 0x000fe2000bf05270 */
[----:B0-----:R-:W-:Y:S02]  /*3110*/  IMAD.MOV.U32 R28, RZ, RZ, R35 ;  /* 0x000000ffff1c7224 */ /* 0x001fe400078e0023 */
[----:B------:R-:W-:Y:S02]  /*3120*/  IMAD.MOV.U32 R29, RZ, RZ, R38 ;  /* 0x000000ffff1d7224 */ /* 0x000fe400078e0026 */
[----:B------:R-:W-:Y:S01]  /*3130*/  IMAD.MOV.U32 R30, RZ, RZ, R43 ;  /* 0x000000ffff1e7224 */ /* 0x000fe200078e002b */
[----:B------:R-:W-:Y:S01]  /*3140*/  PRMT R88, R14, 0x5410, R28 ;  /* 0x000054100e587816 */ /* 0x000fe2000000001c */
[----:B------:R-:W-:Y:S01]  /*3150*/  IMAD.MOV.U32 R14, RZ, RZ, R39 ;  /* 0x000000ffff0e7224 */ /* 0x000fe200078e0027 */
[----:B------:R-:W-:Y:S01]  /*3160*/  PLOP3.LUT P3, PT, PT, PT, UP0, 0x80, 0x0 ;  /* 0x000000000000781c */ /* 0x000fe20003f6f008 */
        /* <DEDUP_REMOVED lines=32> */
[----:B------:R-:W-:Y:S06]  /*3370*/  @!P3 BRA `(.L_x_11312) ;  /* 0x000000000004b947 */ /* 0x000fec0003800000 */
[----:B------:R-:W-:Y:S01]  /*3380*/  BPT.TRAP 0x1 ;  /* 0x000000040000795c */ /* 0x000fe20000300000 */
.L_x_11312:
[----:B------:R-:W-:Y:S01]  /*3390*/  IMAD R14, R17, 0x8, R2 ;  /* 0x00000008110e7824 */ /* 0x000fe200078e0202 */
[----:B------:R-:W-:Y:S01]  /*33a0*/  SHF.L.U32 R85, R156, 0x1f, RZ ;  /* 0x0000001f9c557819 */ /* 0x000fe200000006ff */
[----:B------:R-:W-:Y:S03]  /*33b0*/  BSSY B1, `(.L_x_11313) ;  /* 0x0000003000017945 */ /* 0x000fe60003800000 */
[----:B------:R-:W0:Y:S02]  /*33c0*/  SYNCS.PHASECHK.TRANS64.TRYWAIT P5, [R14+URZ+0x2d890], R85 ;  /* 0x02d890550e0075a7 */ /* 0x000e2400080a017f */
[----:B0-----:R-:W-:Y:S05]  /*33d0*/  @!P5 BRA `(.L_x_11314) ;  /* 0x000001f00028d947 */ /* 0x001fea0003800000 */
.L_x_11680:
[----:B------:R-:W-:Y:S05]  /*33e0*/  BSYNC B1 ;  /* 0x0000000000017941 */ /* 0x000fea0003800000 */
.L_x_11313:
[----:B------:R-:W-:Y:S05]  /*33f0*/  @P4 BRA `(.L_x_11315) ;  /* 0x00000034003c4947 */ /* 0x000fea0003800000 */
[----:B------:R-:W-:Y:S01]  /*3400*/  ISETP.NE.AND P4, PT, R8, RZ, PT ;  /* 0x000000ff0800720c */ /* 0x000fe20003f85270 */
[----:B------:R-:W-:-:S12]  /*3410*/  BSSY B1, `(.L_x_11316) ;  /* 0x0000033000017945 */ /* 0x000fd80003800000 */
[----:B------:R-:W-:Y:S05]  /*3420*/  @!P4 BRA `(.L_x_11317) ;  /* 0x0000000000c4c947 */ /* 0x000fea0003800000 */
[----:B------:R-:W2:Y:S01]  /*3430*/  LDL.64 R52, [R1] ;  /* 0x0000000001347983 */ /* 0x000ea20000100a00 */
        /* <DEDUP_REMOVED lines=16> */
[--C-:B------:R-:W-:Y:S02]  /*3540*/  HADD2.F32 R59, -RZ, R121.reuse.H0_H0 ;  /* 0x20000079ff3b7230 */ /* 0x100fe40000004100 */
[-C--:B------:R-:W-:Y:S01]  /*3550*/  FFMA.FTZ R29, R52, R55.reuse, -R29 ;  /* 0x00000037341d7223 */ /* 0x080fe2000001081d */
[----:B------:R-:W-:Y:S02]  /*3560*/  HADD2.F32 R87, -RZ, R121.H1_H1 ;  /* 0x30000079ff577230 */ /* 0x000fe40000004100 */
        /* <DEDUP_REMOVED lines=8> */
[--C-:B------:R-:W-:Y:S02]  /*35f0*/  HADD2.F32 R54, -RZ, R28.reuse.H0_H0 ;  /* 0x2000001cff367230 */ /* 0x100fe40000004100 */
[----:B------:R-:W-:Y:S01]  /*3600*/  FFMA.FTZ R58, R31, R58, R86 ;  /* 0x0000003a1f3a7223 */ /* 0x000fe20000010056 */
[----:B------:R-:W-:Y:S02]  /*3610*/  HADD2.F32 R28, -RZ, R28.H1_H1 ;  /* 0x3000001cff1c7230 */ /* 0x000fe40000004100 */
[----:B------:R-:W-:-:S02]  /*3620*/  HADD2.F32 R55, -RZ, R119.H0_H0 ;  /* 0x20000077ff377230 */ /* 0x000fc40000004100 */
[----:B------:R-:W-:Y:S01]  /*3630*/  F2FP.F16.F32.PACK_AB R53, R58, R53 ;  /* 0x000000353a35723e */ /* 0x000fe200000000ff */
        /* <DEDUP_REMOVED lines=9> */
[----:B------:R-:W-:Y:S01]  /*36d0*/  FMUL.FTZ R87, R54, R87 ;  /* 0x0000005736577220 */ /* 0x000fe20000410000 */
[----:B------:R-:W-:-:S02]  /*36e0*/  IMAD.MOV.U32 R31, RZ, RZ, R53 ;  /* 0x000000ffff1f7224 */ /* 0x000fc400078e0035 */
[-C--:B------:R-:W-:Y:S01]  /*36f0*/  FFMA.FTZ R59, R54, R55.reuse, -R59 ;  /* 0x00000037363b7223 */ /* 0x080fe2000001083b */
[----:B------:R-:W-:-:S05]  /*3700*/  FFMA.FTZ R30, R30, R55, R87 ;  /* 0x000000371e1e7223 */ /* 0x000fca0000010057 */
[----:B------:R-:W-:-:S07]  /*3710*/  F2FP.F16.F32.PACK_AB R30, R30, R59 ;  /* 0x0000003b1e1e723e */ /* 0x000fce00000000ff */
.L_x_11319:
[----:B------:R-:W-:Y:S05]  /*3720*/  BSYNC B2 ;  /* 0x0000000000027941 */ /* 0x000fea0003800000 */
.L_x_11318:
[----:B------:R1:W-:Y:S02]  /*3730*/  STG.E.128 desc[UR40][R32.64], R28 ;  /* 0x0000001c20007986 */ /* 0x0003e4000c101d28 */
.L_x_11317:
[----:B------:R-:W-:Y:S05]  /*3740*/  BSYNC B1 ;  /* 0x0000000000017941 */ /* 0x000fea0003800000 */
.L_x_11316:
        /* <DEDUP_REMOVED lines=10> */
[----:B------:R-:W-:-:S03]  /*37f0*/  SHF.R.U64 R50, R50, 0x10, R51 ;  /* 0x0000001032327819 */ /* 0x000fc60000001233 */
[----:B------:R-:W-:Y:S02]  /*3800*/  HADD2.F32 R54, -RZ, R54.H0_H0 ;  /* 0x20000036ff367230 */ /* 0x000fe40000004100 */
[--C-:B------:R-:W-:Y:S02]  /*3810*/  HADD2.F32 R29, -RZ, R52.reuse.H1_H1 ;  /* 0x30000034ff1d7230 */ /* 0x100fe40000004100 */
[----:B------:R-:W-:Y:S02]  /*3820*/  HADD2.F32 R53, -RZ, R52.H0_H0 ;  /* 0x20000034ff357230 */ /* 0x000fe40000004100 */
[----:B------:R-:W-:Y:S02]  /*3830*/  HADD2.F32 R50, -RZ, R50.H0_H0 ;  /* 0x20000032ff327230 */ /* 0x000fe40000004100 */
[-C--:B------:R-:W-:Y:S01]  /*3840*/  FMUL.FTZ R52, R29, R54.reuse ;  /* 0x000000361d347220 */ /* 0x080fe20000410000 */
[----:B------:R-:W-:-:S03]  /*3850*/  FMUL.FTZ R54, R53, R54 ;  /* 0x0000003635367220 */ /* 0x000fc60000410000 */
[-C--:B------:R-:W-:Y:S01]  /*3860*/  FFMA.FTZ R52, R53, R50.reuse, -R52 ;  /* 0x0000003235347223 */ /* 0x080fe20000010834 */
[--C-:B------:R-:W-:Y:S02]  /*3870*/  HADD2.F32 R53, -RZ, R117.reuse.H0_H0 ;  /* 0x20000075ff357230 */ /* 0x100fe40000004100 */
[----:B------:R-:W-:Y:S01]  /*3880*/  FFMA.FTZ R29, R29, R50, R54 ;  /* 0x000000321d1d7223 */ /* 0x000fe20000010036 */
[----:B------:R-:W-:Y:S01]  /*3890*/  SHF.R.U32.HI R50, RZ, 0x10, R51 ;  /* 0x00000010ff327819 */ /* 0x000fe20000011633 */
[----:B------:R-:W-:Y:S01]  /*38a0*/  IMAD.MOV.U32 R51, RZ, RZ, R31 ;  /* 0x000000ffff337224 */ /* 0x000fe200078e001f */
[----:B------:R-:W-:Y:S01]  /*38b0*/  SHF.R.U32.HI R54, RZ, 0x10, R57 ;  /* 0x00000010ff367819 */ /* 0x000fe20000011639 */
[----:B------:R-:W-:Y:S01]  /*38c0*/  HADD2.F32 R117, -RZ, R117.H1_H1 ;  /* 0x30000075ff757230 */ /* 0x000fe20000004100 */
[----:B------:R-:W-:Y:S01]  /*38d0*/  F2FP.F16.F32.PACK_AB R29, R29, R52 ;  /* 0x000000341d1d723e */ /* 0x000fe200000000ff */
[----:B------:R-:W-:Y:S02]  /*38e0*/  HADD2.F32 R50, -RZ, R50.H0_H0 ;  /* 0x20000032ff327230 */ /* 0x000fe40000004100 */
[----:B------:R-:W-:-:S02]  /*38f0*/  HADD2.F32 R54, -RZ, R54.H0_H0 ;  /* 0x20000036ff367230 */ /* 0x000fc40000004100 */
[--C-:B------:R-:W-:Y:S02]  /*3900*/  HADD2.F32 R31, -RZ, R51.reuse.H1_H1 ;  /* 0x30000033ff1f7230 */ /* 0x100fe40000004100 */
[----:B------:R-:W-:-:S03]  /*3910*/  HADD2.F32 R51, -RZ, R51.H0_H0 ;  /* 0x20000033ff337230 */ /* 0x000fc60000004100 */
[-C--:B------:R-:W-:Y:S02]  /*3920*/  FMUL.FTZ R56, R31, R54.reuse ;  /* 0x000000361f387220 */ /* 0x080fe40000410000 */
[C---:B------:R-:W-:Y:S02]  /*3930*/  FMUL.FTZ R54, R51.reuse, R54 ;  /* 0x0000003633367220 */ /* 0x040fe40000410000 */
[-C--:B------:R-:W-:Y:S01]  /*3940*/  FFMA.FTZ R56, R51, R50.reuse, -R56 ;  /* 0x0000003233387223 */ /* 0x080fe20000010838 */
[----:B------:R-:W-:Y:S02]  /*3950*/  HADD2.F32 R51, -RZ, R120.H0_H0 ;  /* 0x20000078ff337230 */ /* 0x000fe40000004100 */
[----:B------:R-:W-:Y:S01]  /*3960*/  FFMA.FTZ R31, R31, R50, R54 ;  /* 0x000000321f1f7223 */ /* 0x000fe20000010036 */
[--C-:B------:R-:W-:Y:S02]  /*3970*/  HADD2.F32 R50, -RZ, R28.reuse.H0_H0 ;  /* 0x2000001cff327230 */ /* 0x100fe40000004100 */
[----:B------:R-:W-:-:S02]  /*3980*/  HADD2.F32 R28, -RZ, R28.H1_H1 ;  /* 0x3000001cff1c7230 */ /* 0x000fc40000004100 */
[----:B------:R-:W-:-:S03]  /*3990*/  F2FP.F16.F32.PACK_AB R31, R31, R56 ;  /* 0x000000381f1f723e */ /* 0x000fc600000000ff */
[-C--:B------:R-:W-:Y:S01]  /*39a0*/  FMUL.FTZ R55, R28, R51.reuse ;  /* 0x000000331c377220 */ /* 0x080fe20000410000 */
[----:B------:R-:W-:-:S03]  /*39b0*/  FMUL.FTZ R51, R50, R51 ;  /* 0x0000003332337220 */ /* 0x000fc60000410000 */
[-C--:B------:R-:W-:Y:S01]  /*39c0*/  FFMA.FTZ R55, R50, R53.reuse, -R55 ;  /* 0x0000003532377223 */ /* 0x080fe20000010837 */
[----:B------:R-:W-:Y:S01]  /*39d0*/  FFMA.FTZ R28, R28, R53, R51 ;  /* 0x000000351c1c7223 */ /* 0x000fe20000010033 */
[--C-:B------:R-:W-:Y:S02]  /*39e0*/  HADD2.F32 R50, -RZ, R30.reuse.H0_H0 ;  /* 0x2000001eff327230 */ /* 0x100fe40000004100 */
[----:B------:R-:W-:Y:S02]  /*39f0*/  HADD2.F32 R30, -RZ, R30.H1_H1 ;  /* 0x3000001eff1e7230 */ /* 0x000fe40000004100 */
[----:B------:R-:W-:Y:S01]  /*3a00*/  HADD2.F32 R51, -RZ, R120.H1_H1 ;  /* 0x30000078ff337230 */ /* 0x000fe20000004100 */
[----:B------:R-:W-:-:S04]  /*3a10*/  F2FP.F16.F32.PACK_AB R28, R28, R55 ;  /* 0x000000371c1c723e */ /* 0x000fc800000000ff */
[-C--:B------:R-:W-:Y:S01]  /*3a20*/  FMUL.FTZ R53, R30, R51.reuse ;  /* 0x000000331e357220 */ /* 0x080fe20000410000 */
[----:B------:R-:W-:-:S03]  /*3a30*/  FMUL.FTZ R51, R50, R51 ;  /* 0x0000003332337220 */ /* 0x000fc60000410000 */
[-C--:B------:R-:W-:Y:S01]  /*3a40*/  FFMA.FTZ R53, R50, R117.reuse, -R53 ;  /* 0x0000007532357223 */ /* 0x080fe20000010835 */
[----:B------:R-:W-:-:S05]  /*3a50*/  FFMA.FTZ R30, R30, R117, R51 ;  /* 0x000000751e1e7223 */ /* 0x000fca0000010033 */
[----:B------:R-:W-:-:S07]  /*3a60*/  F2FP.F16.F32.PACK_AB R30, R30, R53 ;  /* 0x000000351e1e723e */ /* 0x000fce00000000ff */
.L_x_11323:
[----:B------:R-:W-:Y:S05]  /*3a70*/  BSYNC B2 ;  /* 0x0000000000027941 */ /* 0x000fea0003800000 */
.L_x_11322:
[----:B------:R2:W-:Y:S02]  /*3a80*/  STG.E.128 desc[UR40][R32.64+0x20], R28 ;  /* 0x0000201c20007986 */ /* 0x0005e4000c101d28 */
.L_x_11321:
[----:B------:R-:W-:Y:S05]  /*3a90*/  BSYNC B1 ;  /* 0x0000000000017941 */ /* 0x000fea0003800000 */
.L_x_11320:
        /* <DEDUP_REMOVED lines=8> */
[--C-:B------:R-:W-:Y:S01]  /*3b20*/  SHF.R.U64 R50, R46, 0x10, R47.reuse ;  /* 0x000000102e327819 */ /* 0x100fe2000000122f */
[----:B------:R-:W-:Y:S01]  /*3b30*/  HADD2.F32 R119, -RZ, R119.H1_H1 ;  /* 0x30000077ff777230 */ /* 0x000fe20000004100 */
        /* <DEDUP_REMOVED lines=11> */
[----:B------:R-:W-:Y:S02]  /*3bf0*/  HADD2.F32 R48, -RZ, R50.H0_H0 ;  /* 0x20000032ff307230 */ /* 0x000fe40000004100 */
[----:B------:R-:W-:Y:S02]  /*3c00*/  HADD2.F32 R50, -RZ, R46.H0_H0 ;  /* 0x2000002eff327230 */ /* 0x000fe40000004100 */
[----:B------:R-:W-:Y:S01]  /*3c10*/  FMUL.FTZ R46, R31, R54 ;  /* 0x000000361f2e7220 */ /* 0x000fe20000410000 */
[-C--:B------:R-:W-:Y:S01]  /*3c20*/  FMUL.FTZ R54, R29, R52.reuse ;  /* 0x000000341d367220 */ /* 0x080fe20000410000 */
[----:B------:R-:W-:Y:S01]  /*3c30*/  FMUL.FTZ R52, R47, R52 ;  /* 0x000000342f347220 */ /* 0x000fe20000410000 */
[-C--:B------:R-:W-:Y:S01]  /*3c40*/  FFMA.FTZ R31, R31, R48.reuse, R56 ;  /* 0x000000301f1f7223 */ /* 0x080fe20000010038 */
[----:B------:R-:W-:Y:S01]  /*3c50*/  FFMA.FTZ R46, R49, R48, -R46 ;  /* 0x00000030312e7223 */ /* 0x000fe2000001082e */
[-C--:B------:R-:W-:Y:S01]  /*3c60*/  FFMA.FTZ R47, R47, R50.reuse, -R54 ;  /* 0x000000322f2f7223 */ /* 0x080fe20000010836 */
[----:B------:R-:W-:Y:S01]  /*3c70*/  FFMA.FTZ R50, R29, R50, R52 ;  /* 0x000000321d327223 */ /* 0x000fe20000010034 */
[----:B------:R-:W-:-:S02]  /*3c80*/  HADD2.F32 R51, -RZ, R118.H1_H1 ;  /* 0x30000076ff337230 */ /* 0x000fc40000004100 */
[--C-:B------:R-:W-:Y:S02]  /*3c90*/  HADD2.F32 R48, -RZ, R28.reuse.H1_H1 ;  /* 0x3000001cff307230 */ /* 0x100fe40000004100 */
        /* <DEDUP_REMOVED lines=10> */
[C---:B------:R-:W-:Y:S01]  /*3d40*/  FMUL.FTZ R119, R30.reuse, R119 ;  /* 0x000000771e777220 */ /* 0x040fe20000410000 */
[----:B------:R-:W-:Y:S01]  /*3d50*/  F2FP.F16.F32.PACK_AB R29, R31, R46 ;  /* 0x0000002e1f1d723e */ /* 0x000fe200000000ff */
[----:B------:R-:W-:Y:S01]  /*3d60*/  FFMA.FTZ R55, R30, R49, -R55 ;  /* 0x000000311e377223 */ /* 0x000fe20000010837 */
[----:B------:R-:W-:Y:S01]  /*3d70*/  F2FP.F16.F32.PACK_AB R31, R50, R47 ;  /* 0x0000002f321f723e */ /* 0x000fe200000000ff */
[----:B------:R-:W-:Y:S01]  /*3d80*/  FFMA.FTZ R28, R28, R49, R119 ;  /* 0x000000311c1c7223 */ /* 0x000fe20000010077 */
[----:B------:R-:W-:-:S04]  /*3d90*/  F2FP.F16.F32.PACK_AB R48, R48, R53 ;  /* 0x000000353030723e */ /* 0x000fc800000000ff */
[----:B------:R-:W-:Y:S01]  /*3da0*/  F2FP.F16.F32.PACK_AB R30, R28, R55 ;  /* 0x000000371c1e723e */ /* 0x000fe200000000ff */
[----:B------:R-:W-:-:S07]  /*3db0*/  IMAD.MOV.U32 R28, RZ, RZ, R48 ;  /* 0x000000ffff1c7224 */ /* 0x000fce00078e0030 */
.L_x_11327:
[----:B------:R-:W-:Y:S05]  /*3dc0*/  BSYNC B2 ;  /* 0x0000000000027941 */ /* 0x000fea0003800000 */
.L_x_11326:
[----:B------:R3:W-:Y:S02]  /*3dd0*/  STG.E.128 desc[UR40][R32.64+0x40], R28 ;  /* 0x0000401c20007986 */ /* 0x0007e4000c101d28 */
.L_x_11325:
[----:B------:R-:W-:Y:S05]  /*3de0*/  BSYNC B1 ;  /* 0x0000000000017941 */ /* 0x000fea0003800000 */
.L_x_11324:
        /* <DEDUP_REMOVED lines=8> */
[----:B------:R-:W-:Y:S02]  /*3e70*/  SHF.R.U64 R47, R44, 0x10, R45 ;  /* 0x000000102c2f7819 */ /* 0x000fe4000000122d */
[--C-:B------:R-:W-:Y:S01]  /*3e80*/  SHF.R.U64 R49, R42, 0x10, R43.reuse ;  /* 0x000000102a317819 */ /* 0x100fe2000000122b */
[----:B------:R-:W-:Y:S01]  /*3e90*/  IMAD.MOV.U32 R42, RZ, RZ, R28 ;  /* 0x000000ffff2a7224 */ /* 0x000fe200078e001c */
[----:B------:R-:W-:Y:S01]  /*3ea0*/  SHF.R.U32.HI R46, RZ, 0x10, R43 ;  /* 0x00000010ff2e7819 */ /* 0x000fe2000001162b */
[----:B------:R-:W-:Y:S01]  /*3eb0*/  IMAD.MOV.U32 R43, RZ, RZ, R31 ;  /* 0x000000ffff2b7224 */ /* 0x000fe200078e001f */
[----:B------:R-:W-:Y:S01]  /*3ec0*/  SHF.R.U32.HI R48, RZ, 0x10, R45 ;  /* 0x00000010ff307819 */ /* 0x000fe2000001162d */
[----:B------:R-:W-:Y:S02]  /*3ed0*/  HADD2.F32 R47, -RZ, R47.H0_H0 ;  /* 0x2000002fff2f7230 */ /* 0x000fe40000004100 */
[--C-:B------:R-:W-:Y:S02]  /*3ee0*/  HADD2.F32 R31, -RZ, R29.reuse.H1_H1 ;  /* 0x3000001dff1f7230 */ /* 0x100fe40000004100 */
[----:B------:R-:W-:-:S02]  /*3ef0*/  HADD2.F32 R28, -RZ, R29.H0_H0 ;  /* 0x2000001dff1c7230 */ /* 0x000fc40000004100 */
[----:B------:R-:W-:Y:S02]  /*3f00*/  HADD2.F32 R48, -RZ, R48.H0_H0 ;  /* 0x20000030ff307230 */ /* 0x000fe40000004100 */
[-C--:B------:R-:W-:Y:S01]  /*3f10*/  FMUL.FTZ R29, R31, R47.reuse ;  /* 0x0000002f1f1d7220 */ /* 0x080fe20000410000 */
[--C-:B------:R-:W-:Y:S02]  /*3f20*/  HADD2.F32 R44, -RZ, R43.reuse.H1_H1 ;  /* 0x3000002bff2c7230 */ /* 0x100fe40000004100 */
[----:B------:R-:W-:Y:S01]  /*3f30*/  FMUL.FTZ R50, R28, R47 ;  /* 0x0000002f1c327220 */ /* 0x000fe20000410000 */
[----:B------:R-:W-:Y:S02]  /*3f40*/  HADD2.F32 R43, -RZ, R43.H0_H0 ;  /* 0x2000002bff2b7230 */ /* 0x000fe40000004100 */
[----:B------:R-:W-:Y:S02]  /*3f50*/  HADD2.F32 R45, -RZ, R49.H0_H0 ;  /* 0x20000031ff2d7230 */ /* 0x000fe40000004100 */
[----:B------:R-:W-:Y:S01]  /*3f60*/  FMUL.FTZ R52, R44, R48 ;  /* 0x000000302c347220 */ /* 0x000fe20000410000 */
[----:B------:R-:W-:-:S02]  /*3f70*/  HADD2.F32 R46, -RZ, R46.H0_H0 ;  /* 0x2000002eff2e7230 */ /* 0x000fc40000004100 */
[----:B------:R-:W-:Y:S01]  /*3f80*/  FMUL.FTZ R47, R43, R48 ;  /* 0x000000302b2f7220 */ /* 0x000fe20000410000 */
[-C--:B------:R-:W-:Y:S01]  /*3f90*/  FFMA.FTZ R28, R28, R45.reuse, -R29 ;  /* 0x0000002d1c1c7223 */ /* 0x080fe2000001081d */
[----:B------:R-:W-:Y:S01]  /*3fa0*/  FFMA.FTZ R29, R31, R45, R50 ;  /* 0x0000002d1f1d7223 */ /* 0x000fe20000010032 */
[-C--:B------:R-:W-:Y:S01]  /*3fb0*/  FFMA.FTZ R31, R43, R46.reuse, -R52 ;  /* 0x0000002e2b1f7223 */ /* 0x080fe20000010834 */
[----:B------:R-:W-:Y:S01]  /*3fc0*/  FFMA.FTZ R44, R44, R46, R47 ;  /* 0x0000002e2c2c7223 */ /* 0x000fe2000001002f */
[--C-:B------:R-:W-:Y:S02]  /*3fd0*/  HADD2.F32 R43, -RZ, R42.reuse.H1_H1 ;  /* 0x3000002aff2b7230 */ /* 0x100fe40000004100 */
[----:B------:R-:W-:Y:S01]  /*3fe0*/  HADD2.F32 R47, -RZ, R115.H0_H0 ;  /* 0x20000073ff2f7230 */ /* 0x000fe20000004100 */
[----:B------:R-:W-:Y:S01]  /*3ff0*/  F2FP.F16.F32.PACK_AB R29, R29, R28 ;  /* 0x0000001c1d1d723e */ /* 0x000fe200000000ff */
[----:B------:R-:W-:Y:S01]  /*4000*/  HADD2.F32 R42, -RZ, R42.H0_H0 ;  /* 0x2000002aff2a7230 */ /* 0x000fe20000004100 */
[----:B------:R-:W-:Y:S01]  /*4010*/  F2FP.F16.F32.PACK_AB R31, R44, R31 ;  /* 0x0000001f2c1f723e */ /* 0x000fe200000000ff */
[----:B------:R-:W-:-:S02]  /*4020*/  HADD2.F32 R45, -RZ, R30.H1_H1 ;  /* 0x3000001eff2d7230 */ /* 0x000fc40000004100 */
[-C--:B------:R-:W-:Y:S01]  /*4030*/  FMUL.FTZ R49, R43, R47.reuse ;  /* 0x0000002f2b317220 */ /* 0x080fe20000410000 */
[----:B------:R-:W-:Y:S02]  /*4040*/  HADD2.F32 R115, -RZ, R115.H1_H1 ;  /* 0x30000073ff737230 */ /* 0x000fe40000004100 */
        /* <DEDUP_REMOVED lines=12> */
.L_x_11331:
[----:B------:R-:W-:Y:S05]  /*4110*/  BSYNC B2 ;  /* 0x0000000000027941 */ /* 0x000fea0003800000 */
.L_x_11330:
[----:B------:R4:W-:Y:S02]  /*4120*/  STG.E.128 desc[UR40][R32.64+0x60], R28 ;  /* 0x0000601c20007986 */ /* 0x0009e4000c101d28 */
.L_x_11329:
[----:B------:R-:W-:Y:S05]  /*4130*/  BSYNC B1 ;  /* 0x0000000000017941 */ /* 0x000fea0003800000 */
.L_x_11328:
        /* <DEDUP_REMOVED lines=49> */
.L_x_11335:
[----:B------:R-:W-:Y:S05]  /*4450*/  BSYNC B2 ;  /* 0x0000000000027941 */ /* 0x000fea0003800000 */
.L_x_11334:
[----:B------:R1:W-:Y:S02]  /*4460*/  STG.E.128 desc[UR40][R32.64+0x80], R28 ;  /* 0x0000801c20007986 */ /* 0x0003e4000c101d28 */
.L_x_11333:
[----:B------:R-:W-:Y:S05]  /*4470*/  BSYNC B1 ;  /* 0x0000000000017941 */ /* 0x000fea0003800000 */
.L_x_11332:
        /* <DEDUP_REMOVED lines=48> */
.L_x_11337:
[----:B------:R-:W-:Y:S05]  /*4780*/  BSYNC B1 ;  /* 0x0000000000017941 */ /* 0x000fea0003800000 */
.L_x_11336:
[----:B------:R1:W-:Y:S01]  /*4790*/  STG.E.128 desc[UR40][R32.64+0xa0], R28 ;  /* 0x0000a01c20007986 */ /* 0x0003e2000c101d28 */
[----:B------:R-:W-:Y:S05]  /*47a0*/  BRA `(.L_x_11315) ;  /* 0x0000002000507947 */ /* 0x000fea0003800000 */
.L_x_11309:
        /* <DEDUP_REMOVED lines=46> */
.L_x_11339:
[----:B------:R-:W-:Y:S05]  /*4a90*/  BSYNC B1 ;  /* 0x0000000000017941 */ /* 0x000fea0003800000 */
.L_x_11338:
        /* <DEDUP_REMOVED lines=43> */
[----:B------:R-:W-:Y:S02]  /*4d50*/  PRMT R116, R52, 0x7610, R116 ;  /* 0x0000761034747816 */ /* 0x000fe40000000074 */
[----:B------:R-:W-:Y:S01]  /*4d60*/  PRMT R131, R131, 0x5410, R14 ;  /* 0x0000541083837816 */ /* 0x000fe2000000000e */
[----:B------:R-:W-:Y:S06]  /*4d70*/  @!P3 BRA `(.L_x_11340) ;  /* 0x000000000004b947 */ /* 0x000fec0003800000 */
[----:B------:R-:W-:Y:S01]  /*4d80*/  BPT.TRAP 0x1 ;  /* 0x000000040000795c */ /* 0x000fe20000300000 */
.L_x_11340:
[----:B------:R-:W-:Y:S01]  /*4d90*/  IMAD R14, R17, 0x8, R2 ;  /* 0x00000008110e7824 */ /* 0x000fe200078e0202 */
[----:B------:R-:W-:Y:S01]  /*4da0*/  SHF.L.U32 R85, R156, 0x1f, RZ ;  /* 0x0000001f9c557819 */ /* 0x000fe200000006ff */
[----:B------:R-:W-:Y:S03]  /*4db0*/  BSSY B1, `(.L_x_11341) ;  /* 0x0000003000017945 */ /* 0x000fe60003800000 */
[----:B------:R-:W0:Y:S02]  /*4dc0*/  SYNCS.PHASECHK.TRANS64.TRYWAIT P5, [R14+URZ+0x2d890], R85 ;  /* 0x02d890550e0075a7 */ /* 0x000e2400080a017f */
[----:B0-----:R-:W-:Y:S05]  /*4dd0*/  @!P5 BRA `(.L_x_11342) ;  /* 0x000001d400bcd947 */ /* 0x001fea0003800000 */
.L_x_11681:
[----:B------:R-:W-:Y:S05]  /*4de0*/  BSYNC B1 ;  /* 0x0000000000017941 */ /* 0x000fea0003800000 */
.L_x_11341:
        /* <DEDUP_REMOVED lines=17> */
[----:B------:R-:W-:Y:S01]  /*4f00*/  SEL R52, R107, R114, !P0 ;  /* 0x000000726b347207 */ /* 0x000fe20004000000 */
[----:B------:R-:W-:Y:S01]  /*4f10*/  BSSY B2, `(.L_x_11345) ;  /* 0x000006f000027945 */ /* 0x000fe20003800000 */
[----:B------:R-:W-:-:S02]  /*4f20*/  ISETP.GE.AND P4, PT, R136, R106, PT ;  /* 0x0000006a8800720c */ /* 0x000fc40003f86270 */
[----:B------:R-:W-:-:S04]  /*4f30*/  SHF.R.S32.HI R53, RZ, 0x1f, R52 ;  /* 0x0000001fff357819 */ /* 0x000fc80000011434 */
[----:B------:R-:W-:-:S04]  /*4f40*/  LEA.HI R53, R53, R52, RZ, 0x4 ;  /* 0x0000003435357211 */ /* 0x000fc800078f20ff */
[----:B------:R-:W-:-:S04]  /*4f50*/  SHF.R.S32.HI R53, RZ, 0x4, R53 ;  /* 0x00000004ff357819 */ /* 0x000fc80000011435 */
[----:B------:R-:W-:-:S04]  /*4f60*/  LEA.HI.SX32 R115, R76, R53, 0x1d ;  /* 0x000000354c737211 */ /* 0x000fc800078feaff */
[----:B------:R-:W-:-:S04]  /*4f70*/  SHF.R.S32.HI R52, RZ, 0x1f, R115 ;  /* 0x0000001fff347819 */ /* 0x000fc80000011473 */
[----:B------:R-:W-:Y:S01]  /*4f80*/  LEA.HI R52, R52, R115, RZ, 0x2 ;  /* 0x0000007334347211 */ /* 0x000fe200078f10ff */
[----:B------:R-:W-:-:S04]  /*4f90*/  IMAD.SHL.U32 R115, R115, 0x8, RZ ;  /* 0x0000000873737824 */ /* 0x000fc800078e00ff */
[----:B------:R-:W-:-:S05]  /*4fa0*/  IMAD.SHL.U32 R52, R52, 0x400, RZ ;  /* 0x0000040034347824 */ /* 0x000fca00078e00ff */
[----:B------:R-:W-:Y:S02]  /*4fb0*/  LOP3.LUT R52, R52, 0x7ffff000, RZ, 0xc0, !PT ;  /* 0x7ffff00034347812 */ /* 0x000fe400078ec0ff */
[----:B--2---:R-:W-:-:S04]  /*4fc0*/  LOP3.LUT R53, R58, 0x18, R115, 0xf8, !PT ;  /* 0x000000183a357812 */ /* 0x004fc800078ef873 */
[----:B---3--:R-:W-:-:S04]  /*4fd0*/  LOP3.LUT R53, R53, R55, RZ, 0x3c, !PT ;  /* 0x0000003735357212 */ /* 0x008fc800078e3cff */
[----:B----4-:R-:W-:-:S05]  /*4fe0*/  IADD3 R52, R53, R52, R54 ;  /* 0x0000003435347210 */ /* 0x010fca0007ffe036 */
        /* <DEDUP_REMOVED lines=40> */
[----:B------:R-:W-:Y:S01]  /*5270*/  FMUL.FTZ R120, R55, R119 ;  /* 0x0000007737787220 */ /* 0x000fe20000410000 */
[----:B------:R-:W-:Y:S02]  /*5280*/  IMAD.MOV.U32 R53, RZ, RZ, R49 ;  /* 0x000000ffff357224 */ /* 0x000fe400078e0031 */
[----:B------:R-:W-:Y:S02]  /*5290*/  IMAD.MOV.U32 R57, RZ, RZ, R37 ;  /* 0x000000ffff397224 */ /* 0x000fe400078e0025 */
        /* <DEDUP_REMOVED lines=34> */
[--C-:B------:R-:W-:Y:S01]  /*54c0*/  HADD2.F32 R51, -RZ, R58.reuse.H0_H0 ;  /* 0x2000003aff337230 */ /* 0x100fe20000004100 */
        /* <DEDUP_REMOVED lines=19> */
.L_x_11346:
[----:B------:R-:W-:Y:S05]  /*5600*/  BSYNC B2 ;  /* 0x0000000000027941 */ /* 0x000fea0003800000 */
.L_x_11345:
        /* <DEDUP_REMOVED lines=12> */
.L_x_11344:
[----:B------:R-:W-:Y:S05]  /*56d0*/  BSYNC B1 ;  /* 0x0000000000017941 */ /* 0x000fea0003800000 */
.L_x_11343:
[----:B------:R-:W-:Y:S01]  /*56e0*/  ISETP.NE.AND P4, PT, R9, RZ, PT ;  /* 0x000000ff0900720c */ /* 0x000fe20003f85270 */
[----:B------:R-:W-:-:S12]  /*56f0*/  BSSY B1, `(.L_x_11347) ;  /* 0x000007e000017945 */ /* 0x000fd80003800000 */
[----:B------:R-:W-:Y:S05]  /*5700*/  @!P4 BRA `(.L_x_11348) ;  /* 0x0000000400f0c947 */ /* 0x000fea0003800000 */
[----:B------:R-:W3:Y:S04]  /*5710*/  LDL R48, [R1+0x10] ;  /* 0x0000100001307983 */ /* 0x000ee80000100800 */
[----:B--2---:R-:W2:Y:S04]  /*5720*/  LDL R39, [R1+0x14] ;  /* 0x0000140001277983 */ /* 0x004ea80000100800 */
        /* <DEDUP_REMOVED lines=8> */
[----:B------:R-:W-:Y:S01]  /*57b0*/  SHF.R.S32.HI R37, RZ, 0x1f, R36 ;  /* 0x0000001fff257819 */ /* 0x000fe20000011424 */
[----:B------:R-:W-:-:S03]  /*57c0*/  IMAD.SHL.U32 R52, R36, 0x8, RZ ;  /* 0x0000000824347824 */ /* 0x000fc600078e00ff */
[----:B------:R-:W-:-:S05]  /*57d0*/  LEA.HI R37, R37, R36, RZ, 0x2 ;  /* 0x0000002425257211 */ /* 0x000fca00078f10ff */
[----:B------:R-:W-:-:S05]  /*57e0*/  IMAD.SHL.U32 R37, R37, 0x400, RZ ;  /* 0x0000040025257824 */ /* 0x000fca00078e00ff */
[----:B------:R-:W-:Y:S02]  /*57f0*/  LOP3.LUT R37, R37, 0x7ffff000, RZ, 0xc0, !PT ;  /* 0x7ffff00025257812 */ /* 0x000fe400078ec0ff */
[----:B---3--:R-:W-:-:S04]  /*5800*/  LOP3.LUT R36, R48, 0x18, R52, 0xf8, !PT ;  /* 0x0000001830247812 */ /* 0x008fc800078ef834 */
[----:B--2---:R-:W-:-:S04]  /*5810*/  LOP3.LUT R36, R36, R39, RZ, 0x3c, !PT ;  /* 0x0000002724247212 */ /* 0x004fc800078e3cff */
[----:B----4-:R-:W-:Y:S01]  /*5820*/  IADD3 R36, R36, R37, R38 ;  /* 0x0000002524247210 */ /* 0x010fe20007ffe026 */
[----:B------:R-:W-:-:S04]  /*5830*/  IMAD R37, R17, 0x3000, R103 ;  /* 0x0000300011257824 */ /* 0x000fc800078e0267 */
[----:B------:R-:W-:Y:S02]  /*5840*/  IMAD R39, R17, 0x3000, R36 ;  /* 0x0000300011277824 */ /* 0x000fe400078e0224 */
[--C-:B------:R-:W-:Y:S02]  /*5850*/  IMAD R37, R37, 0x2, R2.reuse ;  /* 0x0000000225257824 */ /* 0x100fe400078e0202 */
[----:B------:R-:W-:-:S04]  /*5860*/  IMAD R48, R39, 0x2, R2 ;  /* 0x0000000227307824 */ /* 0x000fc800078e0202 */
[----:B------:R-:W1:Y:S04]  /*5870*/  LDS.128 R36, [R37+0x15400] ;  /* 0x0154000025247984 */ /* 0x000e680000000c00 */
[----:B------:R-:W2:Y:S01]  /*5880*/  LDS.128 R48, [R48+0x15400] ;  /* 0x0154000030307984 */ /* 0x000ea20000000c00 */
[----:B------:R-:W-:Y:S05]  /*5890*/  @P4 BRA `(.L_x_11350) ;  /* 0x0000000400584947 */ /* 0x000fea0003800000 */
[----:B--2---:R-:W-:Y:S01]  /*58a0*/  IMAD.MOV.U32 R54, RZ, RZ, R49 ;  /* 0x000000ffff367224 */ /* 0x004fe200078e0031 */
[----:B------:R-:W-:Y:S01]  /*58b0*/  SHF.R.U64 R32, R32, 0x10, R33 ;  /* 0x0000001020207819 */ /* 0x000fe20000001221 */
[----:B-1----:R-:W-:Y:S01]  /*58c0*/  IMAD.MOV.U32 R53, RZ, RZ, R37 ;  /* 0x000000ffff357224 */ /* 0x002fe200078e0025 */
        /* <DEDUP_REMOVED lines=35> */
[----:B------:R-:W-:Y:S02]  /*5b00*/  SHF.R.U32.HI R53, RZ, 0x10, R35 ;  /* 0x00000010ff357819 */ /* 0x000fe40000011623 */
        /* <DEDUP_REMOVED lines=29> */
[----:B------:R-:W-:Y:S02]  /*5ce0*/  HADD2.F32 R36, -RZ, R38.H0_H0 ;  /* 0x20000026ff247230 */ /* 0x000fe40000004100 */
[----:B------:R-:W-:Y:S02]  /*5cf0*/  HADD2.F32 R50, -RZ, R50.H1_H1 ;  /* 0x30000032ff327230 */ /* 0x000fe40000004100 */
[-C--:B------:R-:W-:Y:S01]  /*5d00*/  FMUL.FTZ R48, R32, R47.reuse ;  /* 0x0000002f20307220 */ /* 0x080fe20000410000 */
[----:B------:R-:W-:Y:S02]  /*5d10*/  HADD2.F32 R38, -RZ, R38.H1_H1 ;  /* 0x30000026ff267230 */ /* 0x000fe40000004100 */
[----:B------:R-:W-:Y:S01]  /*5d20*/  FMUL.FTZ R47, R36, R47 ;  /* 0x0000002f242f7220 */ /* 0x000fe20000410000 */
[----:B------:R-:W-:-:S02]  /*5d30*/  IMAD.MOV.U32 R39, RZ, RZ, R51 ;  /* 0x000000ffff277224 */ /* 0x000fc400078e0033 */
        /* <DEDUP_REMOVED lines=11> */
[----:B------:R-:W-:-:S07]  /*5df0*/  F2FP.F16.F32.PACK_AB R50, R50, R47 ;  /* 0x0000002f3232723e */ /* 0x000fce00000000ff */
.L_x_11350:
[----:B------:R-:W-:Y:S05]  /*5e00*/  BSYNC B2 ;  /* 0x0000000000027941 */ /* 0x000fea0003800000 */
.L_x_11349:
        /* <DEDUP_REMOVED lines=9> */
[----:B-1----:R1:W-:Y:S01]  /*5ea0*/  STG.E.128 desc[UR40][R32.64], R36 ;  /* 0x0000002420007986 */ /* 0x0023e2000c101d28 */
[----:B------:R-:W-:-:S05]  /*5eb0*/  @!P4 LEA.HI.X R35, R52, R87, R35, 0x1, P5 ;  /* 0x000000573423c211 */ /* 0x000fca00028f0c23 */
[----:B--2---:R1:W-:Y:S04]  /*5ec0*/  @!P4 STG.E.128 desc[UR40][R34.64], R48 ;  /* 0x000000302200c986 */ /* 0x0043e8000c101d28 */
.L_x_11348:
[----:B------:R-:W-:Y:S05]  /*5ed0*/  BSYNC B1 ;  /* 0x0000000000017941 */ /* 0x000fea0003800000 */
.L_x_11347:
[----:B------:R-:W-:-:S13]  /*5ee0*/  ISETP.NE.AND P4, PT, R10, RZ, PT ;  /* 0x000000ff0a00720c */ /* 0x000fda0003f85270 */
[----:B------:R-:W-:Y:S05]  /*5ef0*/  @!P4 BRA `(.L_x_11315) ;  /* 0x00000008007cc947 */ /* 0x000fea0003800000 */
[----:B-12---:R-:W2:Y:S04]  /*5f00*/  LDL R36, [R1+0x10] ;  /* 0x0000100001247983 */ /* 0x006ea80000100800 */
[----:B------:R-:W3:Y:S04]  /*5f10*/  LDL R35, [R1+0x14] ;  /* 0x0000140001237983 */ /* 0x000ee80000100800 */
[----:B------:R-:W4:Y:S01]  /*5f20*/  LDL R34, [R1+0x18] ;  /* 0x0000180001227983 */ /* 0x000f220000100800 */
[----:B------:R-:W-:Y:S01]  /*5f30*/  IADD3 R32, P4, P5, R20, R88, R77 ;  /* 0x0000005814207210 */ /* 0x000fe20007d9e04d */
[----:B------:R-:W-:Y:S01]  /*5f40*/  BSSY B1, `(.L_x_11351) ;  /* 0x0000070000017945 */ /* 0x000fe20003800000 */
[----:B------:R-:W-:-:S02]  /*5f50*/  LOP3.LUT P6, RZ, R23, 0x1, RZ, 0xc0, !PT ;  /* 0x0000000117ff7812 */ /* 0x000fc400078cc0ff */
[----:B------:R-:W-:Y:S02]  /*5f60*/  IADD3.X R33, R3, R109, R99, P4, P5 ;  /* 0x0000006d03217210 */ /* 0x000fe400027ea463 */
[C---:B------:R-:W-:Y:S02]  /*5f70*/  LEA R44, P4, R32.reuse, R86, 0x1 ;  /* 0x00000056202c7211 */ /* 0x040fe400078808ff */
[----:B------:R-:W-:Y:S02]  /*5f80*/  SEL R114, R107, R114, !P6 ;  /* 0x000000726b727207 */ /* 0x000fe40007000000 */
[----:B------:R-:W-:Y:S02]  /*5f90*/  LEA.HI.X R45, R32, R87, R33, 0x1, P4 ;  /* 0x00000057202d7211 */ /* 0x000fe400020f0c21 */
[----:B------:R-:W-:Y:S02]  /*5fa0*/  SHF.R.S32.HI R33, RZ, 0x1f, R114 ;  /* 0x0000001fff217819 */ /* 0x000fe40000011472 */
[----:B------:R-:W-:-:S02]  /*5fb0*/  ISETP.GE.AND P4, PT, R4, R106, PT ;  /* 0x0000006a0400720c */ /* 0x000fc40003f86270 */
        /* <DEDUP_REMOVED lines=8> */
[----:B--2---:R-:W-:-:S04]  /*6040*/  LOP3.LUT R32, R36, 0x18, R47, 0xf8, !PT ;  /* 0x0000001824207812 */ /* 0x004fc800078ef82f */
[----:B---3--:R-:W-:-:S04]  /*6050*/  LOP3.LUT R32, R32, R35, RZ, 0x3c, !PT ;  /* 0x0000002320207212 */ /* 0x008fc800078e3cff */
        /* <DEDUP_REMOVED lines=9> */
[----:B------:R-:W-:Y:S01]  /*60f0*/  HADD2.F32 R52, -RZ, R124.H1_H1 ;  /* 0x3000007cff347230 */ /* 0x000fe20000004100 */
[----:B------:R-:W-:Y:S01]  /*6100*/  SHF.R.U32.HI R46, RZ, 0x10, R29 ;  /* 0x00000010ff2e7819 */ /* 0x000fe2000001161d */
[----:B-1----:R-:W-:Y:S01]  /*6110*/  HADD2.F32 R48, -RZ, R33.H1_H1 ;  /* 0x30000021ff307230 */ /* 0x002fe20000004100 */
[----:B------:R-:W-:Y:S01]  /*6120*/  SHF.R.U64 R29, R40, 0x10, R41 ;  /* 0x00000010281d7819 */ /* 0x000fe20000001229 */
[----:B------:R-:W-:Y:S01]  /*6130*/  HADD2.F32 R50, -RZ, R122.H1_H1 ;  /* 0x3000007aff327230 */ /* 0x000fe20000004100 */
[--C-:B------:R-:W-:Y:S01]  /*6140*/  SHF.R.U64 R30, R30, 0x10, R31.reuse ;  /* 0x000000101e1e7819 */ /* 0x100fe2000000121f */
[----:B------:R-:W-:Y:S01]  /*6150*/  HADD2.F32 R46, -RZ, R46.H0_H0 ;  /* 0x2000002eff2e7230 */ /* 0x000fe20000004100 */
[----:B------:R-:W-:Y:S01]  /*6160*/  SHF.R.U32.HI R40, RZ, 0x10, R31 ;  /* 0x00000010ff287819 */ /* 0x000fe2000001161f */
[----:B------:R-:W-:Y:S01]  /*6170*/  HADD2.F32 R124, -RZ, R124.H0_H0 ;  /* 0x2000007cff7c7230 */ /* 0x000fe20000004100 */
[--C-:B------:R-:W-:Y:S01]  /*6180*/  SHF.R.U64 R31, R42, 0x10, R43.reuse ;  /* 0x000000102a1f7819 */ /* 0x100fe2000000122b */
[----:B------:R-:W-:Y:S01]  /*6190*/  HADD2.F32 R122, -RZ, R122.H0_H0 ;  /* 0x2000007aff7a7230 */ /* 0x000fe20000004100 */
[----:B------:R-:W-:Y:S01]  /*61a0*/  SHF.R.U32.HI R42, RZ, 0x10, R43 ;  /* 0x00000010ff2a7819 */ /* 0x000fe2000001162b */
[----:B--2---:R-:W-:Y:S01]  /*61b0*/  IMAD.MOV.U32 R43, RZ, RZ, R37 ;  /* 0x000000ffff2b7224 */ /* 0x004fe200078e0025 */
[----:B------:R-:W-:Y:S01]  /*61c0*/  SHF.R.U32.HI R41, RZ, 0x10, R41 ;  /* 0x00000010ff297819 */ /* 0x000fe20000011629 */
[----:B------:R-:W-:-:S02]  /*61d0*/  IMAD.MOV.U32 R37, RZ, RZ, R35 ;  /* 0x000000ffff257224 */ /* 0x000fc400078e0023 */
[----:B------:R-:W-:Y:S02]  /*61e0*/  HADD2.F32 R35, -RZ, R33.H0_H0 ;  /* 0x20000021ff237230 */ /* 0x000fe40000004100 */
[--C-:B------:R-:W-:Y:S02]  /*61f0*/  HADD2.F32 R49, -RZ, R43.reuse.H0_H0 ;  /* 0x2000002bff317230 */ /* 0x100fe40000004100 */
[----:B------:R-:W-:Y:S02]  /*6200*/  HADD2.F32 R43, -RZ, R43.H1_H1 ;  /* 0x3000002bff2b7230 */ /* 0x000fe40000004100 */
[----:B------:R-:W-:Y:S02]  /*6210*/  HADD2.F32 R41, -RZ, R41.H0_H0 ;  /* 0x20000029ff297230 */ /* 0x000fe40000004100 */
[-C--:B------:R-:W-:Y:S01]  /*6220*/  FMUL.FTZ R54, R49, R52.reuse ;  /* 0x0000003431367220 */ /* 0x080fe20000410000 */
[----:B------:R-:W-:Y:S02]  /*6230*/  FMUL.FTZ R52, R35, R52 ;  /* 0x0000003423347220 */ /* 0x000fe40000410000 */
[-C--:B------:R-:W-:Y:S01]  /*6240*/  FMUL.FTZ R51, R43, R41.reuse ;  /* 0x000000292b337220 */ /* 0x080fe20000410000 */
[C---:B------:R-:W-:Y:S01]  /*6250*/  FMUL.FTZ R56, R48.reuse, R41 ;  /* 0x0000002930387220 */ /* 0x040fe20000410000 */
[-C--:B------:R-:W-:Y:S01]  /*6260*/  FFMA.FTZ R33, R49, R50.reuse, R52 ;  /* 0x0000003231217223 */ /* 0x080fe20000010034 */
[----:B------:R-:W-:Y:S01]  /*6270*/  FFMA.FTZ R35, R35, R50, -R54 ;  /* 0x0000003223237223 */ /* 0x000fe20000010836 */
[-C--:B------:R-:W-:Y:S01]  /*6280*/  FFMA.FTZ R48, R48, R46.reuse, -R51 ;  /* 0x0000002e30307223 */ /* 0x080fe20000010833 */
[----:B------:R-:W-:Y:S01]  /*6290*/  FFMA.FTZ R46, R43, R46, R56 ;  /* 0x0000002e2b2e7223 */ /* 0x000fe20000010038 */
[----:B------:R-:W-:-:S02]  /*62a0*/  HADD2.F32 R52, -RZ, R123.H1_H1 ;  /* 0x3000007bff347230 */ /* 0x000fc40000004100 */
[--C-:B------:R-:W-:Y:S01]  /*62b0*/  HADD2.F32 R43, -RZ, R39.reuse.H0_H0 ;  /* 0x20000027ff2b7230 */ /* 0x100fe20000004100 */
[----:B------:R-:W-:Y:S01]  /*62c0*/  F2FP.F16.F32.PACK_AB R35, R48, R35 ;  /* 0x000000233023723e */ /* 0x000fe200000000ff */
[----:B------:R-:W-:Y:S02]  /*62d0*/  HADD2.F32 R49, -RZ, R39.H1_H1 ;  /* 0x30000027ff317230 */ /* 0x000fe40000004100 */
[----:B------:R-:W-:Y:S02]  /*62e0*/  HADD2.F32 R54, -RZ, R42.H0_H0 ;  /* 0x2000002aff367230 */ /* 0x000fe40000004100 */
[----:B------:R-:W-:Y:S02]  /*62f0*/  HADD2.F32 R41, -RZ, R37.H1_H1 ;  /* 0x30000025ff297230 */ /* 0x000fe40000004100 */
[----:B------:R-:W-:Y:S02]  /*6300*/  HADD2.F32 R50, -RZ, R121.H1_H1 ;  /* 0x30000079ff327230 */ /* 0x000fe40000004100 */
[----:B------:R-:W-:Y:S01]  /*6310*/  FMUL.FTZ R56, R49, R54 ;  /* 0x0000003631387220 */ /* 0x000fe20000410000 */
[----:B------:R-:W-:-:S02]  /*6320*/  HADD2.F32 R39, -RZ, R37.H0_H0 ;  /* 0x20000025ff277230 */ /* 0x000fc40000004100 */
[----:B------:R-:W-:Y:S01]  /*6330*/  FMUL.FTZ R54, R41, R54 ;  /* 0x0000003629367220 */ /* 0x000fe20000410000 */
[----:B------:R-:W-:Y:S02]  /*6340*/  HADD2.F32 R42, -RZ, R40.H0_H0 ;  /* 0x20000028ff2a7230 */ /* 0x000fe40000004100 */
[-C--:B------:R-:W-:Y:S01]  /*6350*/  FMUL.FTZ R40, R43, R52.reuse ;  /* 0x000000342b287220 */ /* 0x080fe20000410000 */
[----:B------:R-:W-:Y:S02]  /*6360*/  HADD2.F32 R123, -RZ, R123.H0_H0 ;  /* 0x2000007bff7b7230 */ /* 0x000fe40000004100 */
[C---:B------:R-:W-:Y:S01]  /*6370*/  FMUL.FTZ R52, R39.reuse, R52 ;  /* 0x0000003427347220 */ /* 0x040fe20000410000 */
[----:B------:R-:W-:Y:S02]  /*6380*/  HADD2.F32 R121, -RZ, R121.H0_H0 ;  /* 0x20000079ff797230 */ /* 0x000fe40000004100 */
[----:B------:R-:W-:Y:S01]  /*6390*/  FFMA.FTZ R37, R39, R50, -R40 ;  /* 0x0000003227257223 */ /* 0x000fe20000010828 */
        /* <DEDUP_REMOVED lines=8> */
[----:B------:R-:W-:Y:S01]  /*6420*/  HADD2.F32 R36, -RZ, R36.H1_H1 ;  /* 0x30000024ff247230 */ /* 0x000fe20000004100 */
[----:B------:R-:W-:Y:S01]  /*6430*/  F2FP.F16.F32.PACK_AB R39, R42, R39 ;  /* 0x000000272a27723e */ /* 0x000fe200000000ff */
[----:B------:R-:W-:Y:S02]  /*6440*/  HADD2.F32 R32, -RZ, R32.H1_H1 ;  /* 0x30000020ff207230 */ /* 0x000fe40000004100 */
        /* <DEDUP_REMOVED lines=11> */
[----:B------:R-:W-:Y:S02]  /*6500*/  HADD2.F32 R38, -RZ, R38.H1_H1 ;  /* 0x30000026ff267230 */ /* 0x000fe40000004100 */
[--C-:B------:R-:W-:Y:S02]  /*6510*/  HADD2.F32 R31, -RZ, R34.reuse.H0_H0 ;  /* 0x20000022ff1f7230 */ /* 0x100fe40000004100 */
[----:B------:R-:W-:Y:S02]  /*6520*/  HADD2.F32 R34, -RZ, R34.H1_H1 ;  /* 0x30000022ff227230 */ /* 0x000fe40000004100 */
[----:B------:R-:W-:Y:S01]  /*6530*/  FMUL.FTZ R51, R38, R49 ;  /* 0x0000003126337220 */ /* 0x000fe20000410000 */
[----:B------:R-:W-:Y:S02]  /*6540*/  HADD2.F32 R43, -RZ, R30.H0_H0 ;  /* 0x2000001eff2b7230 */ /* 0x000fe40000004100 */
[-C--:B------:R-:W-:Y:S01]  /*6550*/  FMUL.FTZ R30, R36, R123.reuse ;  /* 0x0000007b241e7220 */ /* 0x080fe20000410000 */
[----:B------:R-:W-:Y:S01]  /*6560*/  FMUL.FTZ R123, R31, R123 ;  /* 0x0000007b1f7b7220 */ /* 0x000fe20000410000 */
[----:B------:R-:W-:Y:S01]  /*6570*/  FMUL.FTZ R49, R34, R49 ;  /* 0x0000003122317220 */ /* 0x000fe20000410000 */
[----:B------:R-:W-:-:S02]  /*6580*/  IMAD.MOV.U32 R33, RZ, RZ, R35 ;  /* 0x000000ffff217224 */ /* 0x000fc400078e0023 */
[----:B------:R-:W-:Y:S01]  /*6590*/  FFMA.FTZ R30, R31, R121, -R30 ;  /* 0x000000791f1e7223 */ /* 0x000fe2000001081e */
[----:B------:R-:W-:Y:S01]  /*65a0*/  FFMA.FTZ R51, R34, R43, -R51 ;  /* 0x0000002b22337223 */ /* 0x000fe20000010833 */
[----:B------:R-:W-:Y:S01]  /*65b0*/  F2FP.F16.F32.PACK_AB R34, R41, R28 ;  /* 0x0000001c2922723e */ /* 0x000fe200000000ff */
[----:B------:R-:W-:Y:S01]  /*65c0*/  FFMA.FTZ R123, R36, R121, R123 ;  /* 0x00000079247b7223 */ /* 0x000fe2000001007b */
[----:B------:R-:W-:Y:S01]  /*65d0*/  FFMA.FTZ R38, R38, R43, R49 ;  /* 0x0000002b26267223 */ /* 0x000fe20000010031 */
[----:B------:R-:W-:Y:S01]  /*65e0*/  F2FP.F16.F32.PACK_AB R36, R32, R29 ;  /* 0x0000001d2024723e */ /* 0x000fe200000000ff */
[----:B------:R-:W-:Y:S01]  /*65f0*/  IMAD.MOV.U32 R35, RZ, RZ, R40 ;  /* 0x000000ffff237224 */ /* 0x000fe200078e0028 */
[----:B------:R-:W-:Y:S01]  /*6600*/  F2FP.F16.F32.PACK_AB R51, R51, R30 ;  /* 0x0000001e3333723e */ /* 0x000fe200000000ff */
[----:B------:R-:W-:Y:S01]  /*6610*/  IMAD.MOV.U32 R32, RZ, RZ, R34 ;  /* 0x000000ffff207224 */ /* 0x000fe200078e0022 */
[----:B------:R-:W-:-:S03]  /*6620*/  F2FP.F16.F32.PACK_AB R38, R38, R123 ;  /* 0x0000007b2626723e */ /* 0x000fc600000000ff */
[----:B------:R-:W-:-:S07]  /*6630*/  IMAD.MOV.U32 R34, RZ, RZ, R51 ;  /* 0x000000ffff227224 */ /* 0x000fce00078e0033 */
.L_x_11352:
[----:B------:R-:W-:Y:S05]  /*6640*/  BSYNC B1 ;  /* 0x0000000000017941 */ /* 0x000fea0003800000 */
.L_x_11351:
        /* <DEDUP_REMOVED lines=10> */
.L_x_11308:
[----:B------:R-:W-:-:S06]  /*66f0*/  UISETP.NE.AND UP0, UPT, UR37, 0x3, UPT ;  /* 0x000000032500788c */ /* 0x000fcc000bf05270 */
[----:B------:R-:W-:-:S13]  /*6700*/  PLOP3.LUT P3, PT, PT, PT, UP0, 0x80, 0x0 ;  /* 0x000000000000781c */ /* 0x000fda0003f6f008 */
[----:B------:R-:W-:Y:S05]  /*6710*/  @!P3 BRA `(.L_x_11353) ;  /* 0x000000000004b947 */ /* 0x000fea0003800000 */
[----:B------:R-:W-:Y:S01]  /*6720*/  BPT.TRAP 0x1 ;  /* 0x000000040000795c */ /* 0x000fe20000300000 */
.L_x_11353:
[----:B------:R-:W-:Y:S01]  /*6730*/  IMAD R14, R17, 0x8, R2 ;  /* 0x00000008110e7824 */ /* 0x000fe200078e0202 */
[----:B------:R-:W-:Y:S01]  /*6740*/  SHF.L.U32 R85, R156, 0x1f, RZ ;  /* 0x0000001f9c557819 */ /* 0x000fe200000006ff */
[----:B------:R-:W-:Y:S01]  /*6750*/  IMAD R84, R25, -0x80, R24 ;  /* 0xffffff8019547824 */ /* 0x000fe200078e0218 */
[----:B------:R-:W-:Y:S02]  /*6760*/  BSSY B1, `(.L_x_11354) ;  /* 0x0000004000017945 */ /* 0x000fe40003800000 */
[----:B------:R-:W0:Y:S02]  /*6770*/  SYNCS.PHASECHK.TRANS64.TRYWAIT P4, [R14+URZ+0x2d890], R85 ;  /* 0x02d890550e0075a7 */ /* 0x000e24000808017f */
[----:B------:R-:W-:Y:S01]  /*6780*/  VIMNMX R84, R84, 0x80, PT ;  /* 0x0000008054547848 */ /* 0x000fe20003fe0100 */
[----:B0-----:R-:W-:Y:S06]  /*6790*/  @!P4 BRA `(.L_x_11355) ;  /* 0x000001bc0060c947 */ /* 0x001fec0003800000 */
.L_x_11682:
[----:B------:R-:W-:Y:S05]  /*67a0*/  BSYNC B1 ;  /* 0x0000000000017941 */ /* 0x000fea0003800000 */
.L_x_11354:
        /* <DEDUP_REMOVED lines=20> */
.L_x_11315:
[----:B------:R-:W-:Y:S05]  /*68f0*/  BSYNC B0 ;  /* 0x0000000000007941 */ /* 0x000fea0003800000 */
.L_x_11307:
        /* <DEDUP_REMOVED lines=17> */
.L_x_11357:
[----:B------:R-:W-:Y:S05]  /*6a10*/  BSYNC B0 ;  /* 0x0000000000007941 */ /* 0x000fea0003800000 */
.L_x_11356:
[----:B------:R-:W2:Y:S01]  /*6a20*/  SYNCS.PHASECHK.TRANS64.TRYWAIT P3, [R14+URZ+0x2d8b0], R85 ;  /* 0x02d8b0550e0075a7 */ /* 0x000ea2000806017f */
[----:B------:R-:W-:Y:S04]  /*6a30*/  BSSY B0, `(.L_x_11358) ;  /* 0x0000002000007945 */ /* 0x000fe80003800000 */
[----:B--2---:R-:W-:Y:S05]  /*6a40*/  @!P3 BRA `(.L_x_11359) ;  /* 0x000001b800c8b947 */ /* 0x004fea0003800000 */
.L_x_11683:
[----:B------:R-:W-:Y:S05]  /*6a50*/  BSYNC B0 ;  /* 0x0000000000007941 */ /* 0x000fea0003800000 */
.L_x_11358:
        /* <DEDUP_REMOVED lines=33> */
.L_x_11361:
[----:B------:R-:W-:Y:S05]  /*6c70*/  BSYNC B0 ;  /* 0x0000000000007941 */ /* 0x000fea0003800000 */
.L_x_11360:
[----:B------:R-:W-:Y:S01]  /*6c80*/  @!PT LDS RZ, [RZ] ;  /* 0x00000000fffff984 */ /* 0x000fe20000000800 */
[----:B------:R-:W-:Y:S01]  /*6c90*/  @!PT LDS RZ, [RZ] ;  /* 0x00000000fffff984 */ /* 0x000fe20000000800 */
[----:B------:R-:W-:Y:S01]  /*6ca0*/  @!PT LDS RZ, [RZ] ;  /* 0x00000000fffff984 */ /* 0x000fe20000000800 */
[----:B------:R-:W-:Y:S01]  /*6cb0*/  @!PT LDS RZ, [RZ] ;  /* 0x00000000fffff984 */ /* 0x000fe20000000800 */
[----:B------:R4:W-:Y:S06]  /*6cc0*/  MEMBAR.ALL.CTA ;  /* 0x0000000000007992 */ /* 0x0009ec0000008000 */
[----:B----4-:R-:W4:Y:S01]  /*6cd0*/  FENCE.VIEW.ASYNC.S ;  /* 0x00000000000073c6 */ /* 0x010f220000000000 */
[----:B------:R-:W-:Y:S02]  /*6ce0*/  VIADD R17, R17, 0x1 ;  /* 0x0000000111117836 */ /* 0x000fe40000000000 */
[----:B0-2---:R-:W-:Y:S01]  /*6cf0*/  @!P4 VIADD R14, R14, 0x2d8c0 ;  /* 0x0002d8c00e0ec836 */ /* 0x005fe20000000000 */
[----:B----4-:R0:W-:Y:S02]  /*6d00*/  BAR.SYNC.DEFER_BLOCKING R110, 0x80 ;  /* 0x0002006e0000751d */ /* 0x0101e40000010000 */
[----:B------:R-:W-:-:S02]  /*6d10*/  ISETP.NE.AND P3, PT, R17, 0x2, PT ;  /* 0x000000021100780c */ /* 0x000fc40003f65270 */
[----:B------:R-:W-:Y:S02]  /*6d20*/  @!P4 PRMT R14, RZ, 0x654, R14 ;  /* 0x00000654ff0ec816 */ /* 0x000fe4000000000e */
[----:B------:R-:W-:Y:S02]  /*6d30*/  SEL R15, RZ, 0x1, P3 ;  /* 0x00000001ff0f7807 */ /* 0x000fe40001800000 */
[----:B------:R-:W-:Y:S02]  /*6d40*/  SEL R17, R17, RZ, P3 ;  /* 0x000000ff11117207 */ /* 0x000fe40001800000 */
[----:B------:R-:W-:Y:S01]  /*6d50*/  LOP3.LUT R156, R156, R15, RZ, 0x3c, !PT ;  /* 0x0000000f9c9c7212 */ /* 0x000fe200078e3cff */
[----:B------:R0:W-:Y:S01]  /*6d60*/  @!P4 SYNCS.ARRIVE.TRANS64.RED.A1T0 RZ, [R14+URZ], RZ ;  /* 0x000000ff0effc9a7 */ /* 0x0001e2000810043f */
[----:B------:R-:W-:Y:S05]  /*6d70*/  @P2 BRA `(.L_x_11362) ;  /* 0xffffffbc00482947 */ /* 0x000fea000383ffff */
[----:B-1-3--:R-:W1:Y:S01]  /*6d80*/  S2R R28, SR_TID.X ;  /* 0x00000000001c7919 */ /* 0x00ae620000002100 */
[----:B------:R-:W-:Y:S02]  /*6d90*/  PLOP3.LUT P0, PT, PT, PT, PT, 0x8, 0x0 ;  /* 0x000000000000781c */ /* 0x000fe40003f0e170 */
[----:B-1----:R-:W-:-:S04]  /*6da0*/  SHF.R.U32.HI R28, RZ, 0x7, R28 ;  /* 0x00000007ff1c7819 */ /* 0x002fc8000001161c */
[----:B------:R-:W-:-:S13]  /*6db0*/  ISETP.NE.AND P5, PT, R28, 0x1, PT ;  /* 0x000000011c00780c */ /* 0x000fda0003fa5270 */
[----:B------:R-:W-:Y:S06]  /*6dc0*/  @!P5 BAR.ARV 0x9, 0x100 ;  /* 0x024400000000db1d */ /* 0x000fec0000002000 */
.L_x_11302:
[----:B------:R-:W2:Y:S01]  /*6dd0*/  LDL R8, [R1+0x1c] ;  /* 0x00001c0001087983 */ /* 0x000ea20000100800 */
[----:B------:R-:W1:Y:S08]  /*6de0*/  LDC R0, c[0x0][0x448] ;  /* 0x00011200ff007b82 */ /* 0x000e700000000800 */
[----:B------:R-:W3:Y:S01]  /*6df0*/  LDC.64 R4, c[0x0][0x9e0] ;  /* 0x00027800ff047b82 */ /* 0x000ee20000000a00 */
[----:B-1----:R-:W-:-:S02]  /*6e00*/  ISETP.NE.AND P1, PT, R0, 0x1, PT ;  /* 0x000000010000780c */ /* 0x002fc40003f25270 */
[----:B---3--:R-:W-:-:S11]  /*6e10*/  ISETP.GE.AND P2, PT, R5, 0x1, PT ;  /* 0x000000010500780c */ /* 0x008fd60003f46270 */
[----:B------:R-:W1:Y:S08]  /*6e20*/  @P1 LDC R3, c[0x0][0x44c] ;  /* 0x00011300ff031b82 */ /* 0x000e700000000800 */
[----:B------:R-:W3:Y:S01]  /*6e30*/  @P1 LDC R6, c[0x0][0x450] ;  /* 0x00011400ff061b82 */ /* 0x000ee20000000800 */
[----:B--2---:R-:W-:-:S04]  /*6e40*/  VIADD R0, R8, 0xbf ;  /* 0x000000bf08007836 */ /* 0x004fc80000000000 */
[----:B-1----:R-:W-:-:S05]  /*6e50*/  @P1 IMAD.HI.U32 R3, R0, R3, RZ ;  /* 0x0000000300031227 */ /* 0x002fca00078e00ff */
[----:B---3--:R-:W-:-:S05]  /*6e60*/  @P1 SHF.R.U32.HI R0, RZ, R6, R3 ;  /* 0x00000006ff001219 */ /* 0x008fca0000011603 */
[----:B------:R-:W-:Y:S01]  /*6e70*/  IMAD.IADD R3, R111, 0x1, R0 ;  /* 0x000000016f037824 */ /* 0x000fe200078e0200 */
[----:B------:R-:W-:Y:S06]  /*6e80*/  @P0 BRA `(.L_x_11363) ;  /* 0x00000000000c0947 */ /* 0x000fec0003800000 */
[----:B------:R-:W1:Y:S01]  /*6e90*/  FENCE.VIEW.ASYNC.G ;  /* 0x00000000000073c6 */ /* 0x000e620000000100 */
[----:B------:R-:W-:Y:S05]  /*6ea0*/  WARPSYNC.ALL ;  /* 0x0000000000007948 */ /* 0x000fea0003800000 */
[----:B-1----:R-:W-:Y:S06]  /*6eb0*/  BAR.ARV 0xc, 0x200 ;  /* 0x0308000000007b1d */ /* 0x002fec0000002000 */
.L_x_11363:
[----:B------:R-:W-:Y:S01]  /*6ec0*/  IMAD.IADD R4, R3, 0x1, R4 ;  /* 0x0000000103047824 */ /* 0x000fe200078e0204 */
        /* <DEDUP_REMOVED lines=12> */
.L_x_11366:
[----:B------:R-:W-:-:S13]  /*6f90*/  ISETP.NE.AND P0, PT, R5, 0x1, PT ;  /* 0x000000010500780c */ /* 0x000fda0003f05270 */
[----:B------:R-:W1:Y:S02]  /*6fa0*/  @P0 LDC.64 R6, c[0x0][0x9e8] ;  /* 0x00027a00ff060b82 */ /* 0x000e640000000a00 */
[----:B-1----:R-:W-:-:S05]  /*6fb0*/  @P0 IMAD.HI.U32 R6, R0, R6, RZ ;  /* 0x0000000600060227 */ /* 0x002fca00078e00ff */
[----:B------:R-:W-:-:S07]  /*6fc0*/  @P0 SHF.R.U32.HI R0, RZ, R7, R6 ;  /* 0x00000007ff000219 */ /* 0x000fce0000011606 */
.L_x_11367:
[----:B------:R-:W-:Y:S05]  /*6fd0*/  BSYNC B0 ;  /* 0x0000000000007941 */ /* 0x000fea0003800000 */
.L_x_11365:
[----:B------:R-:W-:-:S05]  /*6fe0*/  IMAD R3, R0, R5, R5 ;  /* 0x0000000500037224 */ /* 0x000fca00078e0205 */
[----:B------:R-:W-:-:S07]  /*6ff0*/  VIMNMX R4, R4, R3, PT ;  /* 0x0000000304047248 */ /* 0x000fce0003fe0100 */
.L_x_11364:
        /* <DEDUP_REMOVED lines=24> */
.L_x_11370:
[----:B------:R-:W-:-:S13]  /*7180*/  ISETP.NE.AND P0, PT, R5, 0x1, PT ;  /* 0x000000010500780c */ /* 0x000fda0003f05270 */
[----:B------:R-:W1:Y:S02]  /*7190*/  @P0 LDC.64 R6, c[0x0][0x9e8] ;  /* 0x00027a00ff060b82 */ /* 0x000e640000000a00 */
[----:B-1----:R-:W-:-:S05]  /*71a0*/  @P0 IMAD.HI.U32 R4, R0, R6, RZ ;  /* 0x0000000600040227 */ /* 0x002fca00078e00ff */
[----:B------:R-:W-:-:S07]  /*71b0*/  @P0 SHF.R.U32.HI R0, RZ, R7, R4 ;  /* 0x00000007ff000219 */ /* 0x000fce0000011604 */
.L_x_11371:
[----:B------:R-:W-:Y:S05]  /*71c0*/  BSYNC B0 ;  /* 0x0000000000007941 */ /* 0x000fea0003800000 */
.L_x_11369:
[----:B------:R-:W-:-:S05]  /*71d0*/  IMAD R0, R0, R5, RZ ;  /* 0x0000000500007224 */ /* 0x000fca00078e02ff */
[----:B------:R-:W-:-:S07]  /*71e0*/  VIMNMX R3, R3, R0, !PT ;  /* 0x0000000003037248 */ /* 0x000fce0007fe0100 */
.L_x_11368:
[----:B------:R-:W-:Y:S01]  /*71f0*/  SHF.R.S32.HI R0, RZ, 0x1f, R3 ;  /* 0x0000001fff007819 */ /* 0x000fe20000011403 */
[----:B------:R-:W-:Y:S01]  /*7200*/  IMAD.MOV.U32 R20, RZ, RZ, RZ ;  /* 0x000000ffff147224 */ /* 0x000fe200078e00ff */
[----:B------:R-:W-:Y:S02]  /*7210*/  PLOP3.LUT P0, PT, PT, PT, PT, 0x80, 0x0 ;  /* 0x000000000000781c */ /* 0x000fe40003f0f070 */
[----:B------:R-:W-:Y:S02]  /*7220*/  CS2R R134, SRZ ;  /* 0x0000000000867805 */ /* 0x000fe4000001ff00 */
[----:B------:R-:W-:Y:S01]  /*7230*/  LEA.HI R0, R0, R3, RZ, 0x7 ;  /* 0x0000000300007211 */ /* 0x000fe200078f38ff */
[----:B------:R-:W-:Y:S01]  /*7240*/  IMAD.MOV.U32 R3, RZ, RZ, RZ ;  /* 0x000000ffff037224 */ /* 0x000fe200078e00ff */
[----:B------:R-:W-:Y:S02]  /*7250*/  CS2R R132, SRZ ;  /* 0x0000000000847805 */ /* 0x000fe4000001ff00 */
[----:B------:R-:W-:-:S02]  /*7260*/  CS2R R130, SRZ ;  /* 0x0000000000827805 */ /* 0x000fc4000001ff00 */
[----:B------:R-:W-:Y:S02]  /*7270*/  SHF.R.S32.HI R0, RZ, 0x7, R0 ;  /* 0x00000007ff007819 */ /* 0x000fe40000011400 */
[----:B------:R-:W-:Y:S02]  /*7280*/  CS2R R128, SRZ ;  /* 0x0000000000807805 */ /* 0x000fe4000001ff00 */
[----:B------:R-:W-:Y:S02]  /*7290*/  CS2R R126, SRZ ;  /* 0x00000000007e7805 */ /* 0x000fe4000001ff00 */
[----:B------:R-:W-:Y:S02]  /*72a0*/  CS2R R124, SRZ ;  /* 0x00000000007c7805 */ /* 0x000fe4000001ff00 */
[----:B------:R-:W-:Y:S02]  /*72b0*/  VIMNMX R4, RZ, R0, !PT ;  /* 0x00000000ff047248 */ /* 0x000fe40007fe0100 */
[----:B------:R-:W-:-:S02]  /*72c0*/  CS2R R122, SRZ ;  /* 0x00000000007a7805 */ /* 0x000fc4000001ff00 */
[----:B------:R-:W-:Y:S02]  /*72d0*/  CS2R R120, SRZ ;  /* 0x0000000000787805 */ /* 0x000fe4000001ff00 */
[----:B------:R-:W-:Y:S02]  /*72e0*/  CS2R R118, SRZ ;  /* 0x0000000000767805 */ /* 0x000fe4000001ff00 */
[----:B------:R-:W-:Y:S01]  /*72f0*/  ISETP.GT.AND P1, PT, R88, R4, PT ;  /* 0x000000045800720c */ /* 0x000fe20003f24270 */
[----:B------:R1:W-:Y:S01]  /*7300*/  STL [R1+0x48], R4 ;  /* 0x0000480401007387 */ /* 0x0003e20000100800 */
[----:B------:R-:W-:Y:S02]  /*7310*/  CS2R R116, SRZ ;  /* 0x0000000000747805 */ /* 0x000fe4000001ff00 */
[----:B------:R-:W-:Y:S01]  /*7320*/  CS2R R114, SRZ ;  /* 0x0000000000727805 */ /* 0x000fe2000001ff00 */
[----:B------:R-:W-:Y:S01]  /*7330*/  IMAD.MOV.U32 R33, RZ, RZ, RZ ;  /* 0x000000ffff217224 */ /* 0x000fe200078e00ff */
[----:B0-----:R-:W-:Y:S01]  /*7340*/  CS2R R110, SRZ ;  /* 0x00000000006e7805 */ /* 0x001fe2000001ff00 */
        /* <DEDUP_REMOVED lines=15> */
[----:B-1----:R-:W-:Y:S06]  /*7440*/  @!P1 BRA `(.L_x_11372) ;  /* 0x00000110006c9947 */ /* 0x002fec0003800000 */
[----:B------:R-:W-:-:S03]  /*7450*/  UMOV UR4, 0xffffffff ;  /* 0xffffffff00047882 */ /* 0x000fc60000000000 */
[----:B------:R-:W-:Y:S05]  /*7460*/  BRA.DIV UR4, `(.L_x_11373) ;  /* 0x000001b204547947 */ /* 0x000fea000b800000 */
[----:B------:R-:W0:Y:S02]  /*7470*/  S2R R0, SR_TID.X ;  /* 0x0000000000007919 */ /* 0x000e240000002100 */
[----:B0-----:R-:W-:-:S05]  /*7480*/  VIADD R3, R0, 0xffffff80 ;  /* 0xffffff8000037836 */ /* 0x001fca0000000000 */
[----:B------:R-:W-:-:S04]  /*7490*/  SHF.R.S32.HI R0, RZ, 0x1f, R3 ;  /* 0x0000001fff007819 */ /* 0x000fc80000011403 */
[----:B------:R-:W-:-:S04]  /*74a0*/  LEA.HI R0, R0, R3, RZ, 0x7 ;  /* 0x0000000300007211 */ /* 0x000fc800078f38ff */
[----:B------:R-:W-:-:S05]  /*74b0*/  SHF.R.S32.HI R0, RZ, 0x7, R0 ;  /* 0x00000007ff007819 */ /* 0x000fca0000011400 */
[----:B------:R0:W1:Y:S02]  /*74c0*/  SHFL.IDX PT, R157, R0, RZ, 0x1f ;  /* 0x00001fff009d7589 */ /* 0x00006400000e0000 */
.L_x_11686:
[----:B01----:R-:W-:Y:S01]  /*74d0*/  IMAD.HI R0, R157, 0x55555556, RZ ;  /* 0x555555569d007827 */ /* 0x003fe200078e02ff */
[----:B------:R-:W-:Y:S03]  /*74e0*/  BSSY B6, `(.L_x_11374) ;  /* 0x000001f000067945 */ /* 0x000fe60003800000 */
[----:B------:R-:W-:Y:S01]  /*74f0*/  VIADD R3, R2, 0x21800 ;  /* 0x0002180002037836 */ /* 0x000fe20000000000 */
[----:B------:R-:W-:-:S04]  /*7500*/  LEA.HI R0, R0, R0, RZ, 0x1 ;  /* 0x0000000000007211 */ /* 0x000fc800078f08ff */
[----:B------:R-:W-:Y:S01]  /*7510*/  LOP3.LUT P0, RZ, R3, 0x3ff, RZ, 0xc0, !PT ;  /* 0x000003ff03ff7812 */ /* 0x000fe2000780c0ff */
[----:B------:R-:W-:-:S04]  /*7520*/  IMAD R4, R0, -0x3, R157 ;  /* 0xfffffffd00047824 */ /* 0x000fc800078e029d */
[----:B------:R-:W-:Y:S01]  /*7530*/  IMAD R0, R4, 0x1000, R2 ;  /* 0x0000100004007824 */ /* 0x000fe200078e0202 */
[----:B------:R0:W-:Y:S03]  /*7540*/  STL [R1+0x28], R4 ;  /* 0x0000280401007387 */ /* 0x0001e60000100800 */
[----:B------:R-:W-:-:S05]  /*7550*/  VIADD R0, R0, 0xc400 ;  /* 0x0000c40000007836 */ /* 0x000fca0000000000 */
[----:B------:R-:W-:Y:S01]  /*7560*/  SHF.R.U32.HI R0, RZ, 0x4, R0 ;  /* 0x00000004ff007819 */ /* 0x000fe20000011600 */
[----:B0-----:R-:W-:-:S03]  /*7570*/  IMAD R4, R4, 0x2000, R3 ;  /* 0x0000200004047824 */ /* 0x001fc600078e0203 */
[----:B------:R-:W-:Y:S02]  /*7580*/  LOP3.LUT R44, R0, 0x3fff, RZ, 0xc0, !PT ;  /* 0x00003fff002c7812 */ /* 0x000fe400078ec0ff */
[----:B------:R-:W-:-:S04]  /*7590*/  SHF.R.U32.HI R4, RZ, 0x4, R4 ;  /* 0x00000004ff047819 */ /* 0x000fc80000011604 */
[----:B------:R-:W-:-:S05]  /*75a0*/  LOP3.LUT R3, R4, 0x3fff, RZ, 0xc0, !PT ;  /* 0x00003fff04037812 */ /* 0x000fca00078ec0ff */
[----:B------:R0:W-:Y:S01]  /*75b0*/  STL [R1+0x3c], R3 ;  /* 0x00003c0301007387 */ /* 0x0001e20000100800 */
[----:B------:R-:W-:Y:S05]  /*75c0*/  @!P0 BRA `(.L_x_11375) ;  /* 0x0000000000408947 */ /* 0x000fea0003800000 */
        /* <DEDUP_REMOVED lines=16> */
.L_x_11375:
[----:B------:R-:W-:Y:S05]  /*76d0*/  BSYNC B6 ;  /* 0x0000000000067941 */ /* 0x000fea0003800000 */
.L_x_11374:
[----:B------:R-:W-:Y:S02]  /*76e0*/  ULDC UR4, c[0x0][0x3f4] ;  /* 0x0000fd0000047ab9 */ /* 0x000fe40000000800 */
[----:B------:R-:W-:-:S13]  /*76f0*/  ISETP.LT.AND P0, PT, RZ, UR4, PT ;  /* 0x00000004ff007c0c */ /* 0x000fda000bf01270 */
[----:B------:R-:W-:Y:S05]  /*7700*/  @P0 BRA `(.L_x_11376) ;  /* 0x0000000000400947 */ /* 0x000fea0003800000 */
[----:B------:R-:W2:Y:S02]  /*7710*/  LDL R20, [R1+0x5c] ;  /* 0x00005c0001147983 */ /* 0x000ea40000100800 */
[----:B--2---:R-:W-:-:S04]  /*7720*/  LEA.HI R0, R20, R20, RZ, 0x1 ;  /* 0x0000001414007211 */ /* 0x004fc800078f08ff */
[----:B------:R-:W-:-:S05]  /*7730*/  LOP3.LUT R0, R0, 0xfffffffe, RZ, 0xc0, !PT ;  /* 0xfffffffe00007812 */ /* 0x000fca00078ec0ff */
[----:B------:R-:W-:-:S05]  /*7740*/  IMAD.IADD R0, R20, 0x1, -R0 ;  /* 0x0000000114007824 */ /* 0x000fca00078e0a00 */
[----:B0-----:R-:W-:-:S04]  /*7750*/  SHF.L.U32 R3, R0, 0x1f, RZ ;  /* 0x0000001f00037819 */ /* 0x001fc800000006ff */
[----:B------:R0:W1:Y:S03]  /*7760*/  SYNCS.PHASECHK.TRANS64.TRYWAIT P0, [R2+URZ+0x2d800], R3 ;  /* 0x02d80003020075a7 */ /* 0x000066000800017f */
[----:B-1----:R-:W-:Y:S05]  /*7770*/  @!P0 NANOSLEEP.SYNCS 0x989680 ;  /* 0x009896800000895d */ /* 0x002fea0003900000 */
[----:B------:R-:W1:Y:S01]  /*7780*/  @!P0 SYNCS.PHASECHK.TRANS64 P0, [R2+URZ+0x2d800], R3 ;  /* 0x02d80003020085a7 */ /* 0x000e62000800007f */
[----:B------:R-:W-:Y:S04]  /*7790*/  BSSY B0, `(.L_x_11377) ;  /* 0x0000006000007945 */ /* 0x000fe80003800000 */
[----:B-1----:R-:W-:Y:S05]  /*77a0*/  @P0 BRA `(.L_x_11378) ;  /* 0x0000000000100947 */ /* 0x002fea0003800000 */
.L_x_11379:
[----:B-1----:R1:W2:Y:S02]  /*77b0*/  SYNCS.PHASECHK.TRANS64.TRYWAIT P0, [R2+URZ+0x2d800], R3 ;  /* 0x02d80003020075a7 */ /* 0x0022a4000800017f */
[----:B--2---:R-:W-:Y:S05]  /*77c0*/  @!P0 NANOSLEEP.SYNCS 0x989680 ;  /* 0x009896800000895d */ /* 0x004fea0003900000 */
[----:B------:R-:W2:Y:S02]  /*77d0*/  @!P0 SYNCS.PHASECHK.TRANS64 P0, [R2+URZ+0x2d800], R3 ;  /* 0x02d80003020085a7 */ /* 0x000ea4000800007f */
[----:B--2---:R-:W-:Y:S05]  /*77e0*/  @!P0 BRA `(.L_x_11379) ;  /* 0xfffffffc00f08947 */ /* 0x004fea000383ffff */
.L_x_11378:
[----:B------:R-:W-:Y:S05]  /*77f0*/  BSYNC B0 ;  /* 0x0000000000007941 */ /* 0x000fea0003800000 */
.L_x_11377:
[----:B------:R-:W-:Y:S05]  /*7800*/  BRA `(.L_x_11380) ;  /* 0x0000003c00507947 */ /* 0x000fea0003800000 */
.L_x_11376:
[----:B------:R-:W-:Y:S01]  /*7810*/  ULOP3.LUT UP0, URZ, UR38, 0x1bf, URZ, 0xc0, !UPT ;  /* 0x000001bf263f7892 */ /* 0x000fe2000f80c03f */
[----:B-----5:R-:W-:Y:S01]  /*7820*/  SHF.R.S32.HI R0, RZ, 0x1f, R105 ;  /* 0x0000001fff007819 */ /* 0x020fe20000011469 */
[----:B------:R-:W-:Y:S01]  /*7830*/  ULDC.64 UR4, c[0x0][0x3f8] ;  /* 0x0000fe0000047ab9 */ /* 0x000fe20000000a00 */
[----:B------:R-:W-:Y:S01]  /*7840*/  ULDC.64 UR6, c[0x0][0x408] ;  /* 0x0001020000067ab9 */ /* 0x000fe20000000a00 */
[----:B------:R-:W-:Y:S02]  /*7850*/  IMAD.WIDE.U32 R26, R105, UR4, RZ ;  /* 0x00000004691a7c25 */ /* 0x000fe4000f8e00ff */
[----:B------:R-:W-:Y:S02]  /*7860*/  PLOP3.LUT P0, PT, PT, PT, UP0, 0x80, 0x0 ;  /* 0x000000000000781c */ /* 0x000fe40003f0f008 */
[C---:B------:R-:W-:Y:S02]  /*7870*/  IMAD R4, R0.reuse, UR4, RZ ;  /* 0x0000000400047c24 */ /* 0x040fe4000f8e02ff */
[----:B------:R-:W-:-:S02]  /*7880*/  IMAD R0, R0, UR6, RZ ;  /* 0x0000000600007c24 */ /* 0x000fc4000f8e02ff */
        /* <DEDUP_REMOVED lines=22> */
.L_x_11381:
[----:B------:R-:W2:Y:S01]  /*79f0*/  LDL R20, [R1+0x1c] ;  /* 0x00001c0001147983 */ /* 0x000ea20000100800 */
[----:B------:R-:W-:Y:S01]  /*7a00*/  ULDC.U8 UR4, c[0x0][0x410] ;  /* 0x0001040000047ab9 */ /* 0x000fe20000000000 */
[----:B------:R-:W-:Y:S01]  /*7a10*/  BSSY B0, `(.L_x_11382) ;  /* 0x00003ab000007945 */ /* 0x000fe20003800000 */
[----:B------:R-:W-:Y:S01]  /*7a20*/  ISETP.NE.AND P0, PT, RZ, UR4, PT ;  /* 0x00000004ff007c0c */ /* 0x000fe2000bf05270 */
[----:B--2---:R-:W-:-:S12]  /*7a30*/  IMAD.IADD R10, R19, 0x1, R20 ;  /* 0x00000001130a7824 */ /* 0x004fd800078e0214 */
        /* <DEDUP_REMOVED lines=9> */
[----:B0-----:R-:W0:Y:S08]  /*7ad0*/  @P0 LDC R3, c[0x0][0x44c] ;  /* 0x00011300ff030b82 */ /* 0x001e300000000800 */
[----:B------:R-:W1:Y:S01]  /*7ae0*/  @P0 LDC R5, c[0x0][0x450] ;  /* 0x00011400ff050b82 */ /* 0x000e620000000800 */
[----:B0-----:R-:W-:-:S04]  /*7af0*/  @P0 IMAD.HI.U32 R0, R10, R3, RZ ;  /* 0x000000030a000227 */ /* 0x001fc800078e00ff */
[----:B------:R-:W-:Y:S01]  /*7b00*/  IMAD.MOV.U32 R3, RZ, RZ, R10 ;  /* 0x000000ffff037224 */ /* 0x000fe200078e000a */
        /* <DEDUP_REMOVED lines=19> */
[----:B------:R-:W2:Y:S04]  /*7c40*/  SHFL.IDX PT, R0, R0, RZ, 0x1e1f ;  /* 0x001e1fff00007589 */ /* 0x000ea800000e0000 */
[----:B------:R-:W3:Y:S04]  /*7c50*/  SHFL.IDX PT, R5, R5, RZ, 0x1e1f ;  /* 0x001e1fff05057589 */ /* 0x000ee800000e0000 */
[----:B------:R0:W4:Y:S02]  /*7c60*/  SHFL.IDX PT, R14, R4, RZ, 0x1e1f ;  /* 0x001e1fff040e7589 */ /* 0x00012400000e0000 */
.L_x_11692:
[----:B------:R-:W5:Y:S01]  /*7c70*/  LDL R54, [R1+0x5c] ;  /* 0x00005c0001367983 */ /* 0x000f620000100800 */
[----:B------:R-:W-:Y:S01]  /*7c80*/  IMAD R6, R22, R21, RZ ;  /* 0x0000001516067224 */ /* 0x000fe200078e02ff */
[----:B------:R-:W-:Y:S01]  /*7c90*/  BSSY B1, `(.L_x_11385) ;  /* 0x0000060000017945 */ /* 0x000fe20003800000 */
[----:B------:R-:W-:Y:S02]  /*7ca0*/  CS2R R38, SRZ ;  /* 0x0000000000267805 */ /* 0x000fe4000001ff00 */
[----:B------:R-:W-:Y:S01]  /*7cb0*/  CS2R R34, SRZ ;  /* 0x0000000000227805 */ /* 0x000fe2000001ff00 */
[----:B------:R-:W-:Y:S01]  /*7cc0*/  IMAD R73, R73, -0xc0, R6 ;  /* 0xffffff4049497824 */ /* 0x000fe200078e0206 */
[----:B------:R-:W-:Y:S02]  /*7cd0*/  ISETP.GE.AND P1, PT, R10, R6, PT ;  /* 0x000000060a00720c */ /* 0x000fe40003f26270 */
[----:B------:R-:W-:Y:S02]  /*7ce0*/  CS2R R30, SRZ ;  /* 0x00000000001e7805 */ /* 0x000fe4000001ff00 */
[----:B------:R-:W-:-:S02]  /*7cf0*/  CS2R R24, SRZ ;  /* 0x0000000000187805 */ /* 0x000fc4000001ff00 */
[----:B0-----:R-:W-:Y:S02]  /*7d00*/  CS2R R12, SRZ ;  /* 0x00000000000c7805 */ /* 0x001fe4000001ff00 */
        /* <DEDUP_REMOVED lines=16> */
[----:B------:R-:W4:Y:S04]  /*7e10*/  LDL.64 R52, [R1] ;  /* 0x0000000001347983 */ /* 0x000f280000100a00 */
        /* <DEDUP_REMOVED lines=10> */
[C---:B--2---:R-:W-:Y:S01]  /*7ec0*/  ISETP.GE.AND P4, PT, R7.reuse, UR4, PT ;  /* 0x0000000407007c0c */ /* 0x044fe2000bf86270 */
[----:B------:R-:W-:Y:S01]  /*7ed0*/  IMAD.SHL.U32 R9, R7, 0x2, RZ ;  /* 0x0000000207097824 */ /* 0x000fe200078e00ff */
[----:B------:R-:W-:Y:S02]  /*7ee0*/  SHF.R.S32.HI R4, RZ, 0x1f, R7 ;  /* 0x0000001fff047819 */ /* 0x000fe40000011407 */
[----:B---3--:R-:W-:Y:S02]  /*7ef0*/  ISETP.GE.AND P3, PT, R41, UR4, PT ;  /* 0x0000000429007c0c */ /* 0x008fe4000bf66270 */
[----:B------:R-:W-:-:S07]  /*7f00*/  SHF.L.U64.HI R4, R7, 0x1, R4 ;  /* 0x0000000107047819 */ /* 0x000fce0000010204 */
[-C--:B----4-:R-:W-:Y:S02]  /*7f10*/  @!P4 IADD3 R8, P2, R14, R9.reuse, RZ ;  /* 0x000000090e08c210 */ /* 0x090fe40007f5e0ff */
[----:B------:R-:W-:-:S03]  /*7f20*/  @!P4 IADD3 R6, P1, R0, R9, RZ ;  /* 0x000000090006c210 */ /* 0x000fc60007f3e0ff */
[--C-:B------:R-:W-:Y:S01]  /*7f30*/  @!P4 IMAD.X R9, R5, 0x1, R4.reuse, P2 ;  /* 0x000000010509c824 */ /* 0x100fe200010e0604 */
[C---:B------:R-:W-:Y:S01]  /*7f40*/  ISETP.GE.AND P2, PT, R40.reuse, UR4, PT ;  /* 0x0000000428007c0c */ /* 0x040fe2000bf46270 */
[----:B-1----:R-:W-:Y:S01]  /*7f50*/  @!P4 IMAD.X R7, R3, 0x1, R4, P1 ;  /* 0x000000010307c824 */ /* 0x002fe200008e0604 */
[----:B------:R-:W-:Y:S01]  /*7f60*/  SHF.R.S32.HI R4, RZ, 0x1f, R41 ;  /* 0x0000001fff047819 */ /* 0x000fe20000011429 */
[----:B------:R-:W-:Y:S01]  /*7f70*/  IMAD.SHL.U32 R49, R41, 0x2, RZ ;  /* 0x0000000229317824 */ /* 0x000fe200078e00ff */
[----:B------:R-:W5:Y:S01]  /*7f80*/  @!P4 LD.E.64 R34, desc[UR40][R8.64] ;  /* 0x000000280822c980 */ /* 0x000f62000c101b00 */
[----:B------:R-:W-:Y:S01]  /*7f90*/  ISETP.GE.AND P1, PT, R15, UR4, PT ;  /* 0x000000040f007c0c */ /* 0x000fe2000bf26270 */
[----:B------:R-:W-:Y:S01]  /*7fa0*/  IMAD.SHL.U32 R51, R40, 0x2, RZ ;  /* 0x0000000228337824 */ /* 0x000fe200078e00ff */
[----:B------:R-:W-:Y:S01]  /*7fb0*/  SHF.L.U64.HI R4, R41, 0x1, R4 ;  /* 0x0000000129047819 */ /* 0x000fe20000010204 */
[----:B------:R0:W5:Y:S01]  /*7fc0*/  @!P4 LD.E.64 R32, desc[UR40][R6.64] ;  /* 0x000000280620c980 */ /* 0x000162000c101b00 */
[----:B------:R-:W-:-:S02]  /*7fd0*/  @!P3 IADD3 R48, P4, R14, R49, RZ ;  /* 0x000000310e30b210 */ /* 0x000fc40007f9e0ff */
[----:B------:R-:W-:Y:S02]  /*7fe0*/  SHF.R.S32.HI R11, RZ, 0x1f, R40 ;  /* 0x0000001fff0b7819 */ /* 0x000fe40000011428 */
[----:B------:R-:W-:Y:S01]  /*7ff0*/  @!P3 IADD3 R46, P5, R0, R49, RZ ;  /* 0x00000031002eb210 */ /* 0x000fe20007fbe0ff */
[--C-:B------:R-:W-:Y:S01]  /*8000*/  @!P3 IMAD.X R49, R5, 0x1, R4.reuse, P4 ;  /* 0x000000010531b824 */ /* 0x100fe200020e0604 */
[-C--:B------:R-:W-:Y:S02]  /*8010*/  @!P2 IADD3 R50, P4, R14, R51.reuse, RZ ;  /* 0x000000330e32a210 */ /* 0x080fe40007f9e0ff */
[----:B0-----:R-:W-:Y:S01]  /*8020*/  SHF.L.U64.HI R6, R40, 0x1, R11 ;  /* 0x0000000128067819 */ /* 0x001fe2000001020b */
[----:B------:R-:W-:Y:S01]  /*8030*/  IMAD.SHL.U32 R7, R15, 0x2, RZ ;  /* 0x000000020f077824 */ /* 0x000fe200078e00ff */
[----:B------:R-:W-:Y:S01]  /*8040*/  SHF.R.S32.HI R10, RZ, 0x1f, R15 ;  /* 0x0000001fff0a7819 */ /* 0x000fe2000001140f */
[----:B------:R-:W-:Y:S01]  /*8050*/  @!P3 IMAD.X R47, R3, 0x1, R4, P5 ;  /* 0x00000001032fb824 */ /* 0x000fe200028e0604 */
[C---:B------:R-:W-:Y:S01]  /*8060*/  @!P2 IADD3 R42, P5, R0.reuse, R51, RZ ;  /* 0x00000033002aa210 */ /* 0x040fe20007fbe0ff */
[----:B------:R-:W-:Y:S01]  /*8070*/  @!P2 IMAD.X R51, R5, 0x1, R6, P4 ;  /* 0x000000010533a824 */ /* 0x000fe200020e0606 */
[----:B------:R-:W-:Y:S01]  /*8080*/  SHF.L.U64.HI R10, R15, 0x1, R10 ;  /* 0x000000010f0a7819 */ /* 0x000fe2000001020a */
[----:B------:R-:W5:Y:S01]  /*8090*/  @!P3 LD.E.64 R30, desc[UR40][R48.64] ;  /* 0x00000028301eb980 */ /* 0x000f62000c101b00 */
[-C--:B------:R-:W-:Y:S01]  /*80a0*/  @!P1 IADD3 R40, P4, R0, R7.reuse, RZ ;  /* 0x0000000700289210 */ /* 0x080fe20007f9e0ff */
[C---:B------:R-:W-:Y:S01]  /*80b0*/  @!P2 IMAD.X R43, R3.reuse, 0x1, R6, P5 ;  /* 0x00000001032ba824 */ /* 0x040fe200028e0606 */
[----:B------:R-:W-:Y:S01]  /*80c0*/  ISETP.GE.AND P5, PT, R52, UR4, PT ;  /* 0x0000000434007c0c */ /* 0x000fe2000bfa6270 */
[----:B------:R-:W5:Y:S02]  /*80d0*/  @!P3 LD.E.64 R28, desc[UR40][R46.64] ;  /* 0x000000282e1cb980 */ /* 0x000f64000c101b00 */
[--C-:B------:R-:W-:Y:S01]  /*80e0*/  @!P1 IMAD.X R41, R3, 0x1, R10.reuse, P4 ;  /* 0x0000000103299824 */ /* 0x100fe200020e060a */
[----:B------:R-:W-:Y:S01]  /*80f0*/  @!P1 IADD3 R6, P4, R14, R7, RZ ;  /* 0x000000070e069210 */ /* 0x000fe20007f9e0ff */
[C---:B------:R-:W-:Y:S01]  /*8100*/  IMAD.SHL.U32 R15, R12.reuse, 0x2, RZ ;  /* 0x000000020c0f7824 */ /* 0x040fe200078e00ff */
[----:B------:R-:W5:Y:S03]  /*8110*/  @!P2 LD.E.64 R26, desc[UR40][R42.64] ;  /* 0x000000282a1aa980 */ /* 0x000f66000c101b00 */
[----:B------:R-:W-:Y:S01]  /*8120*/  @!P1 IMAD.X R7, R5, 0x1, R10, P4 ;  /* 0x0000000105079824 */ /* 0x000fe200020e060a */
[----:B------:R-:W-:Y:S01]  /*8130*/  ISETP.GE.AND P4, PT, R12, UR4, PT ;  /* 0x000000040c007c0c */ /* 0x000fe2000bf86270 */
[----:B------:R-:W5:Y:S02]  /*8140*/  @!P2 LD.E.64 R24, desc[UR40][R50.64] ;  /* 0x000000283218a980 */ /* 0x000f64000c101b00 */
[----:B------:R-:W-:-:S02]  /*8150*/  @!P5 IMAD.MOV.U32 R8, RZ, RZ, R0 ;  /* 0x000000ffff08d224 */ /* 0x000fc400078e0000 */
[----:B------:R-:W-:Y:S01]  /*8160*/  @!P5 IMAD.MOV.U32 R9, RZ, RZ, R3 ;  /* 0x000000ffff09d224 */ /* 0x000fe200078e0003 */
[----:B------:R-:W5:Y:S01]  /*8170*/  @!P1 LD.E.64 R20, desc[UR40][R40.64] ;  /* 0x0000002828149980 */ /* 0x000f62000c101b00 */
[----:B------:R-:W-:Y:S02]  /*8180*/  @!P5 IMAD.MOV.U32 R4, RZ, RZ, R14 ;  /* 0x000000ffff04d224 */ /* 0x000fe400078e000e */
[----:B------:R-:W-:-:S04]  /*8190*/  @!P5 IMAD.WIDE R8, R52, 0x2, R8 ;  /* 0x000000023408d825 */ /* 0x000fc800078e0208 */
[----:B------:R-:W-:Y:S01]  /*81a0*/  @!P5 IMAD.WIDE R10, R52, 0x2, R4 ;  /* 0x00000002340ad825 */ /* 0x000fe200078e0204 */
[----:B------:R-:W-:Y:S01]  /*81b0*/  SHF.R.S32.HI R4, RZ, 0x1f, R12 ;  /* 0x0000001fff047819 */ /* 0x000fe2000001140c */
[----:B------:R0:W5:Y:S03]  /*81c0*/  @!P5 LD.E.64 R36, desc[UR40][R8.64] ;  /* 0x000000280824d980 */ /* 0x000166000c101b00 */
[----:B------:R-:W-:Y:S01]  /*81d0*/  SHF.L.U64.HI R4, R12, 0x1, R4 ;  /* 0x000000010c047819 */ /* 0x000fe20000010204 */
[----:B------:R1:W5:Y:S01]  /*81e0*/  @!P5 LD.E.64 R38, desc[UR40][R10.64] ;  /* 0x000000280a26d980 */ /* 0x000362000c101b00 */
[----:B------:R-:W-:-:S05]  /*81f0*/  @!P4 IADD3 R52, P5, R0, R15, RZ ;  /* 0x0000000f0034c210 */ /* 0x000fca0007fbe0ff */
[--C-:B------:R-:W-:Y:S01]  /*8200*/  @!P4 IMAD.X R53, R3, 0x1, R4.reuse, P5 ;  /* 0x000000010335c824 */ /* 0x100fe200028e0604 */
[----:B------:R-:W-:Y:S02]  /*8210*/  @!P4 IADD3 R14, P5, R14, R15, RZ ;  /* 0x0000000f0e0ec210 */ /* 0x000fe40007fbe0ff */
[----:B------:R-:W-:Y:S02]  /*8220*/  CS2R R12, SRZ ;  /* 0x00000000000c7805 */ /* 0x000fe4000001ff00 */
[----:B0-----:R-:W-:Y:S02]  /*8230*/  CS2R R8, SRZ ;  /* 0x0000000000087805 */ /* 0x001fe4000001ff00 */
[----:B-1----:R-:W-:Y:S01]  /*8240*/  CS2R R10, SRZ ;  /* 0x00000000000a7805 */ /* 0x002fe2000001ff00 */
[----:B------:R-:W-:Y:S01]  /*8250*/  @!P4 IMAD.X R15, R5, 0x1, R4, P5 ;  /* 0x00000001050fc824 */ /* 0x000fe200028e0604 */
[----:B------:R0:W5:Y:S04]  /*8260*/  @!P1 LD.E.64 R12, desc[UR40][R6.64] ;  /* 0x00000028060c9980 */ /* 0x000168000c101b00 */
[----:B------:R0:W5:Y:S04]  /*8270*/  @!P4 LD.E.64 R10, desc[UR40][R52.64] ;  /* 0x00000028340ac980 */ /* 0x000168000c101b00 */
[----:B------:R0:W5:Y:S02]  /*8280*/  @!P4 LD.E.64 R8, desc[UR40][R14.64] ;  /* 0x000000280e08c980 */ /* 0x000164000c101b00 */
.L_x_11386:
[----:B------:R-:W-:Y:S05]  /*8290*/  BSYNC B1 ;  /* 0x0000000000017941 */ /* 0x000fea0003800000 */
.L_x_11385:
[----:B-1---5:R-:W-:Y:S01]  /*82a0*/  IMAD.MOV.U32 R3, RZ, RZ, R39 ;  /* 0x000000ffff037224 */ /* 0x022fe200078e0027 */
[----:B------:R-:W-:Y:S01]  /*82b0*/  LOP3.LUT R45, R45, 0xfffffffe, RZ, 0xc0, !PT ;  /* 0xfffffffe2d2d7812 */ /* 0x000fe200078ec0ff */
[----:B--2---:R-:W-:Y:S01]  /*82c0*/  IMAD.MOV.U32 R0, RZ, RZ, R38 ;  /* 0x000000ffff007224 */ /* 0x004fe200078e0026 */
[----:B------:R-:W-:Y:S01]  /*82d0*/  BSSY B1, `(.L_x_11387) ;  /* 0x000002b000017945 */ /* 0x000fe20003800000 */
[----:B------:R-:W-:Y:S01]  /*82e0*/  IMAD.MOV.U32 R4, RZ, RZ, R34 ;  /* 0x000000ffff047224 */ /* 0x000fe200078e0022 */
[----:B------:R-:W-:Y:S01]  /*82f0*/  PRMT R47, R47, 0x5410, R3 ;  /* 0x000054102f2f7816 */ /* 0x000fe20000000003 */
[----:B------:R-:W-:Y:S01]  /*8300*/  IMAD.IADD R3, R54, 0x1, -R45 ;  /* 0x0000000136037824 */ /* 0x000fe200078e0a2d */
[----:B------:R-:W-:Y:S01]  /*8310*/  PRMT R50, R0, 0x7610, R50 ;  /* 0x0000761000327816 */ /* 0x000fe20000000032 */
[----:B------:R-:W-:Y:S01]  /*8320*/  IMAD.MOV.U32 R0, RZ, RZ, R35 ;  /* 0x000000ffff007224 */ /* 0x000fe200078e0023 */
[----:B------:R-:W-:Y:S01]  /*8330*/  PRMT R58, R4, 0x7610, R58 ;  /* 0x00007610043a7816 */ /* 0x000fe2000000003a */
[----:B------:R-:W-:Y:S01]  /*8340*/  IMAD.MOV.U32 R4, RZ, RZ, R30 ;  /* 0x000000ffff047224 */ /* 0x000fe200078e001e */
[----:B------:R-:W-:Y:S01]  /*8350*/  SHF.L.U32 R3, R3, 0x1f, RZ ;  /* 0x0000001f03037819 */ /* 0x000fe200000006ff */
[----:B---3--:R-:W-:Y:S01]  /*8360*/  IMAD.MOV.U32 R5, RZ, RZ, R31 ;  /* 0x000000ffff057224 */ /* 0x008fe200078e001f */
[----:B------:R-:W-:Y:S01]  /*8370*/  PRMT R47, R0, 0x7610, R47 ;  /* 0x00007610002f7816 */ /* 0x000fe2000000002f */
[----:B------:R-:W-:Y:S01]  /*8380*/  IMAD.MOV.U32 R0, RZ, RZ, R24 ;  /* 0x000000ffff007224 */ /* 0x000fe200078e0018 */
[----:B------:R-:W1:Y:S01]  /*8390*/  SYNCS.PHASECHK.TRANS64.TRYWAIT P1, [R2+URZ+0x2d800], R3 ;  /* 0x02d80003020075a7 */ /* 0x000e62000802017f */
[----:B------:R-:W-:Y:S01]  /*83a0*/  PRMT R46, R4, 0x7610, R46 ;  /* 0x00007610042e7816 */ /* 0x000fe2000000002e */
[----:B------:R-:W-:Y:S01]  /*83b0*/  IMAD.MOV.U32 R4, RZ, RZ, R25 ;  /* 0x000000ffff047224 */ /* 0x000fe200078e0019 */
[----:B------:R-:W-:Y:S01]  /*83c0*/  PRMT R45, R45, 0x5410, R5 ;  /* 0x000054102d2d7816 */ /* 0x000fe20000000005 */
[----:B------:R-:W-:-:S02]  /*83d0*/  IMAD.MOV.U32 R5, RZ, RZ, R12 ;  /* 0x000000ffff057224 */ /* 0x000fc400078e000c */
[----:B0-----:R-:W-:Y:S01]  /*83e0*/  IMAD.MOV.U32 R6, RZ, RZ, R13 ;  /* 0x000000ffff067224 */ /* 0x001fe200078e000d */
[----:B------:R-:W-:Y:S01]  /*83f0*/  PRMT R42, R0, 0x5410, R4 ;  /* 0x00005410002a7816 */ /* 0x000fe20000000004 */
[----:B------:R-:W-:Y:S02]  /*8400*/  IMAD.MOV.U32 R0, RZ, RZ, R8 ;  /* 0x000000ffff007224 */ /* 0x000fe400078e0008 */
[----:B------:R-:W-:Y:S01]  /*8410*/  IMAD.MOV.U32 R4, RZ, RZ, R9 ;  /* 0x000000ffff047224 */ /* 0x000fe200078e0009 */
[----:B------:R-:W-:Y:S01]  /*8420*/  PRMT R40, R5, 0x5410, R6 ;  /* 0x0000541005287816 */ /* 0x000fe20000000006 */
[----:B------:R-:W-:Y:S02]  /*8430*/  IMAD.MOV.U32 R5, RZ, RZ, R36 ;  /* 0x000000ffff057224 */ /* 0x000fe400078e0024 */
[----:B------:R-:W-:Y:S01]  /*8440*/  IMAD.MOV.U32 R6, RZ, RZ, R37 ;  /* 0x000000ffff067224 */ /* 0x000fe200078e0025 */
[----:B----4-:R-:W-:Y:S01]  /*8450*/  PRMT R14, R0, 0x5410, R4 ;  /* 0x00005410000e7816 */ /* 0x010fe20000000004 */
        /* <DEDUP_REMOVED lines=17> */
[----:B-1----:R-:W-:Y:S06]  /*8570*/  @!P1 BRA `(.L_x_11388) ;  /* 0x000001a000bc9947 */ /* 0x002fec0003800000 */
.L_x_11693:
[----:B------:R-:W-:Y:S05]  /*8580*/  BSYNC B1 ;  /* 0x0000000000017941 */ /* 0x000fea0003800000 */
.L_x_11387:
[----:B------:R-:W-:Y:S01]  /*8590*/  PRMT R15, R0, 0x5410, R4 ;  /* 0x00005410000f7816 */ /* 0x000fe20000000004 */
[----:B------:R-:W-:Y:S06]  /*85a0*/  @P0 BRA `(.L_x_11389) ;  /* 0x0000002c00c40947 */ /* 0x000fec0003800000 */
[----:B------:R-:W2:Y:S01]  /*85b0*/  LDL.64 R54, [R1] ;  /* 0x0000000001367983 */ /* 0x000ea20000100a00 */
        /* <DEDUP_REMOVED lines=61> */
.L_x_11391:
[----:B------:R-:W-:Y:S05]  /*8990*/  BSYNC B1 ;  /* 0x0000000000017941 */ /* 0x000fea0003800000 */
.L_x_11390:
[----:B------:R-:W-:Y:S01]  /*89a0*/  BSSY B1, `(.L_x_11392) ;  /* 0x000002d000017945 */ /* 0x000fe20003800000 */
[----:B------:R-:W-:-:S03]  /*89b0*/  @P5 VIADD R0, R3, 0xffffffe0 ;  /* 0xffffffe003005836 */ /* 0x000fc60000000000 */
        /* <DEDUP_REMOVED lines=10> */
[----:B------:R-:W-:-:S02]  /*8a60*/  HADD2.F32 R47, -RZ, R47.H0_H0 ;  /* 0x2000002fff2f7230 */ /* 0x000fc40000004100 */
        /* <DEDUP_REMOVED lines=32> */
.L_x_11393:
[----:B------:R-:W-:Y:S05]  /*8c70*/  BSYNC B1 ;  /* 0x0000000000017941 */ /* 0x000fea0003800000 */
.L_x_11392:
[----:B------:R-:W-:Y:S04]  /*8c80*/  BSSY B1, `(.L_x_11394) ;  /* 0x000002c000017945 */ /* 0x000fe80003800000 */
        /* <DEDUP_REMOVED lines=43> */
.L_x_11395:
[----:B------:R-:W-:Y:S05]  /*8f40*/  BSYNC B1 ;  /* 0x0000000000017941 */ /* 0x000fea0003800000 */
.L_x_11394:
        /* <DEDUP_REMOVED lines=44> */
.L_x_11397:
[----:B------:R-:W-:Y:S05]  /*9210*/  BSYNC B1 ;  /* 0x0000000000017941 */ /* 0x000fea0003800000 */
.L_x_11396:
        /* <DEDUP_REMOVED lines=44> */
.L_x_11399:
[----:B------:R-:W-:Y:S05]  /*94e0*/  BSYNC B1 ;  /* 0x0000000000017941 */ /* 0x000fea0003800000 */
.L_x_11398:
        /* <DEDUP_REMOVED lines=44> */
.L_x_11383:
[----:B------:R-:W2:Y:S01]  /*97b0*/  LDL R12, [R1+0x2c] ;  /* 0x00002c00010c7983 */ /* 0x000ea20000100800 */
[----:B------:R-:W1:Y:S01]  /*97c0*/  LDC R25, c[0x0][0x448] ;  /* 0x00011200ff197b82 */ /* 0x000e620000000800 */
[----:B------:R-:W-:Y:S01]  /*97d0*/  ULDC.64 UR4, c[0x0][0x3f8] ;  /* 0x0000fe0000047ab9 */ /* 0x000fe20000000a00 */
[----:B------:R-:W-:Y:S01]  /*97e0*/  ULDC.64 UR6, c[0x0][0x408] ;  /* 0x0001020000067ab9 */ /* 0x000fe20000000a00 */
[----:B------:R-:W3:Y:S04]  /*97f0*/  LDL R11, [R1+0x30] ;  /* 0x00003000010b7983 */ /* 0x000ee80000100800 */
[----:B------:R-:W2:Y:S01]  /*9800*/  LDL.64 R14, [R1] ;  /* 0x00000000010e7983 */ /* 0x000ea20000100a00 */
[----:B------:R-:W-:Y:S02]  /*9810*/  IMAD.MOV.U32 R6, RZ, RZ, R26 ;  /* 0x000000ffff067224 */ /* 0x000fe400078e001a */
[----:B------:R-:W-:-:S02]  /*9820*/  IMAD.MOV.U32 R7, RZ, RZ, R29 ;  /* 0x000000ffff077224 */ /* 0x000fc400078e001d */
        /* <DEDUP_REMOVED lines=24> */
[----:B--2---:R-:W-:-:S02]  /*99b0*/  IMAD.IADD R3, R14, 0x1, R12 ;  /* 0x000000010e037824 */ /* 0x004fc400078e020c */
[----:B---3--:R-:W-:-:S03]  /*99c0*/  IMAD.IADD R21, R14, 0x1, R11 ;  /* 0x000000010e157824 */ /* 0x008fc600078e020b */
[----:B------:R-:W-:Y:S02]  /*99d0*/  SHF.R.S32.HI R12, RZ, 0x1f, R3 ;  /* 0x0000001fff0c7819 */ /* 0x000fe40000011403 */
[----:B------:R-:W-:Y:S02]  /*99e0*/  SHF.R.S32.HI R46, RZ, 0x1f, R21 ;  /* 0x0000001fff2e7819 */ /* 0x000fe40000011415 */
[----:B------:R-:W-:Y:S02]  /*99f0*/  LEA.HI R12, R12, R3, RZ, 0x3 ;  /* 0x000000030c0c7211 */ /* 0x000fe400078f18ff */
[----:B------:R-:W-:Y:S02]  /*9a00*/  LEA.HI R45, R46, R21, RZ, 0x3 ;  /* 0x000000152e2d7211 */ /* 0x000fe400078f18ff */
[----:B------:R-:W-:Y:S02]  /*9a10*/  SHF.R.S32.HI R20, RZ, 0x3, R12 ;  /* 0x00000003ff147819 */ /* 0x000fe4000001140c */
[----:B------:R-:W-:Y:S01]  /*9a20*/  SHF.R.S32.HI R47, RZ, 0x3, R45 ;  /* 0x00000003ff2f7819 */ /* 0x000fe2000001142d */
[----:B------:R-:W-:Y:S06]  /*9a30*/  BRA.DIV UR4, `(.L_x_11400) ;  /* 0x0000018e04a07947 */ /* 0x000fec000b800000 */
[----:B------:R-:W0:Y:S04]  /*9a40*/  SHFL.IDX PT, R3, R13, RZ, 0x1e1f ;  /* 0x001e1fff0d037589 */ /* 0x000e2800000e0000 */
[----:B------:R-:W1:Y:S04]  /*9a50*/  SHFL.IDX PT, R0, R0, RZ, 0x1e1f ;  /* 0x001e1fff00007589 */ /* 0x000e6800000e0000 */
[----:B------:R-:W2:Y:S04]  /*9a60*/  SHFL.IDX PT, R5, R5, RZ, 0x1e1f ;  /* 0x001e1fff05057589 */ /* 0x000ea800000e0000 */
[----:B------:R3:W4:Y:S01]  /*9a70*/  SHFL.IDX PT, R14, R4, RZ, 0x1e1f ;  /* 0x001e1fff040e7589 */ /* 0x00072200000e0000 */
[----:B0-----:R-:W-:-:S02]  /*9a80*/  IMAD.MOV.U32 R37, RZ, RZ, R3 ;  /* 0x000000ffff257224 */ /* 0x001fc400078e0003 */
[----:B-1-3--:R-:W-:-:S07]  /*9a90*/  IMAD.MOV.U32 R36, RZ, RZ, R0 ;  /* 0x000000ffff247224 */ /* 0x00afce00078e0000 */
.L_x_11699:
[----:B------:R-:W3:Y:S01]  /*9aa0*/  LDL R52, [R1+0x5c] ;  /* 0x00005c0001347983 */ /* 0x000ee20000100800 */
[----:B------:R-:W-:Y:S01]  /*9ab0*/  IMAD R25, R22, R25, RZ ;  /* 0x0000001916197224 */ /* 0x000fe200078e02ff */
[----:B------:R-:W-:Y:S01]  /*9ac0*/  BSSY B1, `(.L_x_11401) ;  /* 0x0000035000017945 */ /* 0x000fe20003800000 */
[----:B----4-:R-:W-:Y:S01]  /*9ad0*/  IMAD.MOV.U32 R38, RZ, RZ, R14 ;  /* 0x000000ffff267224 */ /* 0x010fe200078e000e */
[----:B------:R-:W-:Y:S01]  /*9ae0*/  CS2R R6, SRZ ;  /* 0x0000000000067805 */ /* 0x000fe2000001ff00 */
[----:B------:R-:W-:Y:S01]  /*9af0*/  IMAD R73, R73, -0xc0, R25 ;  /* 0xffffff4049497824 */ /* 0x000fe200078e0219 */
[----:B------:R-:W-:Y:S01]  /*9b00*/  ISETP.GE.AND P1, PT, R10, R25, PT ;  /* 0x000000190a00720c */ /* 0x000fe20003f26270 */
[----:B--2---:R-:W-:Y:S01]  /*9b10*/  IMAD.MOV.U32 R39, RZ, RZ, R5 ;  /* 0x000000ffff277224 */ /* 0x004fe200078e0005 */
[----:B------:R-:W-:Y:S02]  /*9b20*/  CS2R R4, SRZ ;  /* 0x0000000000047805 */ /* 0x000fe4000001ff00 */
[----:B------:R-:W-:-:S02]  /*9b30*/  CS2R R8, SRZ ;  /* 0x0000000000087805 */ /* 0x000fc4000001ff00 */
[----:B------:R-:W-:Y:S02]  /*9b40*/  VIMNMX R0, R73, 0xc0, PT ;  /* 0x000000c049007848 */ /* 0x000fe40003fe0100 */
        /* <DEDUP_REMOVED lines=10> */
[----:B---3--:R-:W-:Y:S01]  /*9bf0*/  LEA.HI R0, R52, R52, RZ, 0x1 ;  /* 0x0000003434007211 */ /* 0x008fe200078f08ff */
        /* <DEDUP_REMOVED lines=33> */
.L_x_11402:
[----:B------:R-:W-:Y:S05]  /*9e10*/  BSYNC B1 ;  /* 0x0000000000017941 */ /* 0x000fea0003800000 */
.L_x_11401:
        /* <DEDUP_REMOVED lines=44> */
.L_x_11700:
[----:B------:R-:W-:Y:S05]  /*a0e0*/  BSYNC B1 ;  /* 0x0000000000017941 */ /* 0x000fea0003800000 */
.L_x_11403:
        /* <DEDUP_REMOVED lines=13> */
[----:B------:R-:W0:Y:S01]  /*a1c0*/  S2R R37, SR_TID.X ;  /* 0x0000000000257919 */ /* 0x000e220000002100 */
[----:B-----5:R-:W-:Y:S01]  /*a1d0*/  LOP3.LUT R36, R75, 0x18, R136, 0xf8, !PT ;  /* 0x000000184b247812 */ /* 0x020fe200078ef888 */
[----:B------:R-:W-:Y:S01]  /*a1e0*/  HADD2.F32 R67, -RZ, R67.H0_H0 ;  /* 0x20000043ff437230 */ /* 0x000fe20000004100 */
[--C-:B------:R-:W-:Y:S01]  /*a1f0*/  SHF.R.U64 R24, R24, 0x10, R25.reuse ;  /* 0x0000001018187819 */ /* 0x100fe20000001219 */
[----:B------:R-:W-:Y:S01]  /*a200*/  HADD2.F32 R63, -RZ, R63.H0_H0 ;  /* 0x2000003fff3f7230 */ /* 0x000fe20000004100 */
[----:B------:R-:W-:Y:S02]  /*a210*/  LOP3.LUT R36, R36, R73, RZ, 0x3c, !PT ;  /* 0x0000004924247212 */ /* 0x000fe400078e3cff */
[----:B------:R-:W-:Y:S02]  /*a220*/  SHF.R.U32.HI R64, RZ, 0x10, R25 ;  /* 0x00000010ff407819 */ /* 0x000fe40000011619 */
[--C-:B------:R-:W-:Y:S01]  /*a230*/  SHF.R.U64 R25, R4, 0x10, R5.reuse ;  /* 0x0000001004197819 */ /* 0x100fe20000001205 */
[----:B------:R-:W-:Y:S01]  /*a240*/  IMAD.IADD R38, R74, 0x1, R36 ;  /* 0x000000014a267824 */ /* 0x000fe200078e0224 */
[----:B------:R-:W-:Y:S01]  /*a250*/  SHF.R.U32.HI R66, RZ, 0x10, R5 ;  /* 0x00000010ff427819 */ /* 0x000fe20000011605 */
[----:B------:R-:W-:Y:S01]  /*a260*/  HADD2.F32 R64, -RZ, R64.H0_H0 ;  /* 0x20000040ff407230 */ /* 0x000fe20000004100 */
[----:B------:R-:W-:Y:S01]  /*a270*/  SHF.R.U64 R5, R6, 0x10, R7 ;  /* 0x0000001006057819 */ /* 0x000fe20000001207 */
[----:B------:R-:W-:Y:S01]  /*a280*/  HADD2.F32 R25, -RZ, R25.H0_H0 ;  /* 0x20000019ff197230 */ /* 0x000fe20000004100 */
[--C-:B------:R-:W-:Y:S01]  /*a290*/  SHF.R.U64 R4, R26, 0x10, R27.reuse ;  /* 0x000000101a047819 */ /* 0x100fe2000000121b */
[----:B------:R-:W-:Y:S01]  /*a2a0*/  HADD2.F32 R66, -RZ, R66.H0_H0 ;  /* 0x20000042ff427230 */ /* 0x000fe20000004100 */
[----:B------:R-:W-:-:S02]  /*a2b0*/  SHF.R.U32.HI R27, RZ, 0x10, R27 ;  /* 0x00000010ff1b7819 */ /* 0x000fc4000001161b */
[----:B------:R-:W-:Y:S01]  /*a2c0*/  SHF.R.U32.HI R71, RZ, 0x10, R7 ;  /* 0x00000010ff477819 */ /* 0x000fe20000011607 */
        /* <DEDUP_REMOVED lines=9> */
[----:B------:R-:W-:Y:S02]  /*a360*/  LOP3.LUT R36, R75, 0x18, R0, 0xf8, !PT ;  /* 0x000000184b247812 */ /* 0x000fe400078ef800 */
[----:B------:R-:W-:Y:S01]  /*a370*/  LEA R0, R38, UR38, 0x1 ;  /* 0x0000002626007c11 */ /* 0x000fe2000f8e08ff */
[----:B------:R-:W-:Y:S01]  /*a380*/  IMAD R40, R37, 0x1800, R74 ;  /* 0x0000180025287824 */ /* 0x000fe200078e024a */
[----:B------:R-:W-:-:S03]  /*a390*/  LOP3.LUT R41, R36, R73, RZ, 0x3c, !PT ;  /* 0x0000004924297212 */ /* 0x000fc600078e3cff */
[----:B------:R-:W0:Y:S02]  /*a3a0*/  LDS.128 R36, [R0] ;  /* 0x0000000000247984 */ /* 0x000e240000000c00 */
        /* <DEDUP_REMOVED lines=15> */
[----:B------:R-:W-:Y:S01]  /*a4a0*/  FFMA.FTZ R6, R26, R63, -R65 ;  /* 0x0000003f1a067223 */ /* 0x000fe20000010841 */
[----:B------:R-:W-:-:S02]  /*a4b0*/  HADD2.F32 R65, -RZ, R68.H0_H0 ;  /* 0x20000044ff417230 */ /* 0x000fc40000004100 */
[C---:B------:R-:W-:Y:S01]  /*a4c0*/  FMUL.FTZ R68, R41.reuse, R66 ;  /* 0x0000004229447220 */ /* 0x040fe20000410000 */
[----:B------:R-:W-:Y:S02]  /*a4d0*/  HADD2.F32 R63, -RZ, R70.H0_H0 ;  /* 0x20000046ff3f7230 */ /* 0x000fe40000004100 */
[-C--:B------:R-:W-:Y:S01]  /*a4e0*/  FMUL.FTZ R70, R41, R64.reuse ;  /* 0x0000004029467220 */ /* 0x080fe20000410000 */
[----:B------:R-:W-:Y:S01]  /*a4f0*/  FFMA.FTZ R26, R26, R67, R69 ;  /* 0x000000431a1a7223 */ /* 0x000fe20000010045 */
[C---:B------:R-:W-:Y:S01]  /*a500*/  FFMA.FTZ R41, R59.reuse, R64, -R68 ;  /* 0x000000403b297223 */ /* 0x040fe20000010844 */
[C---:B------:R-:W-:Y:S01]  /*a510*/  FMUL.FTZ R67, R60.reuse, R65 ;  /* 0x000000413c437220 */ /* 0x040fe20000410000 */
[----:B------:R-:W-:Y:S01]  /*a520*/  FMUL.FTZ R68, R60, R63 ;  /* 0x0000003f3c447220 */ /* 0x000fe20000410000 */
[----:B------:R-:W-:Y:S02]  /*a530*/  HADD2.F32 R64, -RZ, R57.H1_H1 ;  /* 0x30000039ff407230 */ /* 0x000fe40000004100 */
[----:B------:R-:W-:Y:S01]  /*a540*/  FFMA.FTZ R59, R59, R66, R70 ;  /* 0x000000423b3b7223 */ /* 0x000fe20000010046 */
[----:B------:R-:W-:-:S02]  /*a550*/  HADD2.F32 R62, -RZ, R43.H0_H0 ;  /* 0x2000002bff3e7230 */ /* 0x000fc40000004100 */
        /* <DEDUP_REMOVED lines=8> */
[CC--:B------:R-:W-:Y:S01]  /*a5e0*/  FMUL.FTZ R72, R62.reuse, R57.reuse ;  /* 0x000000393e487220 */ /* 0x0c0fe20000410000 */
[----:B------:R-:W-:Y:S01]  /*a5f0*/  FFMA.FTZ R61, R37, R60, -R66 ;  /* 0x0000003c253d7223 */ /* 0x000fe20000010842 */
[-C--:B------:R-:W-:Y:S01]  /*a600*/  FMUL.FTZ R62, R62, R58.reuse ;  /* 0x0000003a3e3e7220 */ /* 0x080fe20000410000 */
[----:B------:R-:W-:Y:S02]  /*a610*/  HADD2.F32 R66, -RZ, R71.H0_H0 ;  /* 0x20000047ff427230 */ /* 0x000fe40000004100 */
[C---:B------:R-:W-:Y:S01]  /*a620*/  FFMA.FTZ R72, R7.reuse, R58, -R72 ;  /* 0x0000003a07487223 */ /* 0x040fe20000010848 */
[----:B------:R-:W-:Y:S02]  /*a630*/  HADD2.F32 R60, -RZ, R27.H0_H0 ;  /* 0x2000001bff3c7230 */ /* 0x000fe40000004100 */
[----:B------:R-:W-:Y:S01]  /*a640*/  FFMA.FTZ R62, R7, R57, R62 ;  /* 0x00000039073e7223 */ /* 0x000fe2000001003e */
[----:B------:R-:W-:Y:S02]  /*a650*/  HADD2.F32 R40, -RZ, R40.H1_H1 ;  /* 0x30000028ff287230 */ /* 0x000fe40000004100 */
[----:B------:R-:W-:Y:S01]  /*a660*/  FFMA.FTZ R70, R37, R64, R70 ;  /* 0x0000004025467223 */ /* 0x000fe20000010046 */
[----:B------:R-:W-:-:S02]  /*a670*/  HADD2.F32 R7, -RZ, R24.H0_H0 ;  /* 0x20000018ff077230 */ /* 0x000fc40000004100 */
[C---:B------:R-:W-:Y:S01]  /*a680*/  FMUL.FTZ R64, R43.reuse, R66 ;  /* 0x000000422b407220 */ /* 0x040fe20000410000 */
[----:B------:R-:W-:Y:S02]  /*a690*/  HADD2.F32 R42, -RZ, R42.H1_H1 ;  /* 0x3000002aff2a7230 */ /* 0x000fe40000004100 */
[-C--:B------:R-:W-:Y:S01]  /*a6a0*/  FMUL.FTZ R58, R43, R60.reuse ;  /* 0x0000003c2b3a7220 */ /* 0x080fe20000410000 */
[----:B------:R-:W-:Y:S02]  /*a6b0*/  HADD2.F32 R27, -RZ, R5.H0_H0 ;  /* 0x20000005ff1b7230 */ /* 0x000fe40000004100 */
[----:B------:R-:W-:Y:S01]  /*a6c0*/  FMUL.FTZ R37, R40, R25 ;  /* 0x0000001928257220 */ /* 0x000fe20000410000 */
[----:B------:R-:W-:Y:S02]  /*a6d0*/  HADD2.F32 R5, -RZ, R4.H0_H0 ;  /* 0x20000004ff057230 */ /* 0x000fe40000004100 */
[----:B------:R-:W-:Y:S01]  /*a6e0*/  FFMA.FTZ R43, R39, R60, -R64 ;  /* 0x0000003c272b7223 */ /* 0x000fe20000010840 */
[----:B------:R-:W-:-:S02]  /*a6f0*/  HADD2.F32 R36, -RZ, R36.H1_H1 ;  /* 0x30000024ff247230 */ /* 0x000fc40000004100 */
[----:B------:R-:W-:Y:S01]  /*a700*/  FFMA.FTZ R57, R39, R66, R58 ;  /* 0x0000004227397223 */ /* 0x000fe2000001003a */
        /* <DEDUP_REMOVED lines=18> */
.L_x_11406:
[----:B------:R-:W-:Y:S05]  /*a830*/  BSYNC B1 ;  /* 0x0000000000017941 */ /* 0x000fea0003800000 */
.L_x_11405:
[----:B------:R-:W-:Y:S04]  /*a840*/  BSSY B1, `(.L_x_11407) ;  /* 0x0000067000017945 */ /* 0x000fe80003800000 */
[----:B------:R-:W-:Y:S05]  /*a850*/  @P1 BRA `(.L_x_11408) ;  /* 0x0000000400941947 */ /* 0x000fea0003800000 */
[----:B------:R-:W-:Y:S01]  /*a860*/  LEA.HI R21, R46, R21, RZ, 0x5 ;  /* 0x000000152e157211 */ /* 0x000fe200078f28ff */
[----:B------:R-:W-:Y:S01]  /*a870*/  HADD2.F32 R37, -RZ, R55.H1_H1 ;  /* 0x30000037ff257230 */ /* 0x000fe20000004100 */
[----:B------:R-:W-:Y:S01]  /*a880*/  LEA.HI R47, R3, R47, RZ, 0x1d ;  /* 0x0000002f032f7211 */ /* 0x000fe200078fe8ff */
[----:B------:R-:W-:Y:S01]  /*a890*/  HADD2.F32 R39, -RZ, R53.H1_H1 ;  /* 0x30000035ff277230 */ /* 0x000fe20000004100 */
[----:B------:R-:W-:Y:S02]  /*a8a0*/  SHF.R.S32.HI R21, RZ, 0x5, R21 ;  /* 0x00000005ff157819 */ /* 0x000fe40000011415 */
[----:B-----5:R-:W-:Y:S02]  /*a8b0*/  LOP3.LUT R45, R75, 0x18, R45, 0xf8, !PT ;  /* 0x000000184b2d7812 */ /* 0x020fe400078ef82d */
[----:B0-----:R-:W-:Y:S01]  /*a8c0*/  SHF.R.S32.HI R0, RZ, 0x1f, R47 ;  /* 0x0000001fff007819 */ /* 0x001fe2000001142f */
[----:B------:R-:W-:Y:S01]  /*a8d0*/  IMAD R21, R21, 0x1800, R74 ;  /* 0x0000180015157824 */ /* 0x000fe200078e024a */
[----:B------:R-:W-:-:S02]  /*a8e0*/  LOP3.LUT R4, R45, R73, RZ, 0x3c, !PT ;  /* 0x000000492d047212 */ /* 0x000fc400078e3cff */
[----:B------:R-:W-:Y:S01]  /*a8f0*/  LEA.HI R0, R0, R47, RZ, 0x2 ;  /* 0x0000002f00007211 */ /* 0x000fe200078f10ff */
[----:B------:R-:W-:Y:S01]  /*a900*/  IMAD.SHL.U32 R47, R47, 0x8, RZ ;  /* 0x000000082f2f7824 */ /* 0x000fe200078e00ff */
[----:B------:R-:W-:Y:S01]  /*a910*/  SHF.R.U64 R59, R28, 0x10, R29 ;  /* 0x000000101c3b7819 */ /* 0x000fe2000000121d */
[----:B------:R-:W-:Y:S01]  /*a920*/  IMAD.IADD R21, R21, 0x1, R4 ;  /* 0x0000000115157824 */ /* 0x000fe200078e0204 */
[----:B------:R-:W-:Y:S02]  /*a930*/  SHF.R.S32.HI R4, RZ, 0x2, R0 ;  /* 0x00000002ff047819 */ /* 0x000fe40000011400 */
[----:B------:R-:W-:Y:S02]  /*a940*/  LOP3.LUT R47, R75, 0x18, R47, 0xf8, !PT ;  /* 0x000000184b2f7812 */ /* 0x000fe400078ef82f */
[----:B------:R-:W-:Y:S01]  /*a950*/  LEA R0, R21, UR38, 0x1 ;  /* 0x0000002615007c11 */ /* 0x000fe2000f8e08ff */
[----:B------:R-:W-:Y:S01]  /*a960*/  IMAD R21, R4, 0x1800, R74 ;  /* 0x0000180004157824 */ /* 0x000fe200078e024a */
[----:B------:R-:W-:-:S02]  /*a970*/  LOP3.LUT R24, R47, R73, RZ, 0x3c, !PT ;  /* 0x000000492f187212 */ /* 0x000fc400078e3cff */
[----:B------:R-:W-:Y:S01]  /*a980*/  SHF.R.U32.HI R38, RZ, 0x10, R9 ;  /* 0x00000010ff267819 */ /* 0x000fe20000011609 */
[----:B------:R-:W0:Y:S01]  /*a990*/  LDS.128 R4, [R0] ;  /* 0x0000000000047984 */ /* 0x000e220000000c00 */
[----:B------:R-:W-:Y:S01]  /*a9a0*/  SHF.R.U32.HI R36, RZ, 0x10, R29 ;  /* 0x00000010ff247819 */ /* 0x000fe2000001161d */
[----:B------:R-:W-:Y:S01]  /*a9b0*/  IMAD.IADD R21, R21, 0x1, R24 ;  /* 0x0000000115157824 */ /* 0x000fe200078e0218 */
[----:B------:R-:W-:Y:S01]  /*a9c0*/  SHF.R.U64 R57, R8, 0x10, R9 ;  /* 0x0000001008397819 */ /* 0x000fe20000001209 */
[----:B------:R-:W-:Y:S01]  /*a9d0*/  HADD2.F32 R38, -RZ, R38.H0_H0 ;  /* 0x20000026ff267230 */ /* 0x000fe20000004100 */
[--C-:B------:R-:W-:Y:S01]  /*a9e0*/  SHF.R.U64 R58, R30, 0x10, R31.reuse ;  /* 0x000000101e3a7819 */ /* 0x100fe2000000121f */
[----:B------:R-:W-:Y:S01]  /*a9f0*/  IMAD R21, R21, 0x2, R2 ;  /* 0x0000000215157824 */ /* 0x000fe200078e0202 */
[----:B------:R-:W-:Y:S02]  /*aa00*/  SHF.R.U32.HI R46, RZ, 0x10, R31 ;  /* 0x00000010ff2e7819 */ /* 0x000fe4000001161f */
[----:B------:R-:W-:-:S02]  /*aa10*/  SHF.R.U32.HI R45, RZ, 0x10, R11 ;  /* 0x00000010ff2d7819 */ /* 0x000fc4000001160b */
[----:B------:R-:W1:Y:S01]  /*aa20*/  LDS.128 R24, [R21+0xc400] ;  /* 0x00c4000015187984 */ /* 0x000e620000000c00 */
[----:B------:R-:W-:Y:S01]  /*aa30*/  SHF.R.U64 R47, R10, 0x10, R11 ;  /* 0x000000100a2f7819 */ /* 0x000fe2000000120b */
[--C-:B0-----:R-:W-:Y:S02]  /*aa40*/  HADD2.F32 R8, -RZ, R5.reuse.H0_H0 ;  /* 0x20000005ff087230 */ /* 0x101fe40000004100 */
[----:B------:R-:W-:Y:S02]  /*aa50*/  HADD2.F32 R9, -RZ, R5.H1_H1 ;  /* 0x30000005ff097230 */ /* 0x000fe40000004100 */
[----:B------:R-:W-:Y:S02]  /*aa60*/  HADD2.F32 R5, -RZ, R4.H0_H0 ;  /* 0x20000004ff057230 */ /* 0x000fe40000004100 */
[----:B------:R-:W-:Y:S02]  /*aa70*/  HADD2.F32 R10, -RZ, R6.H0_H0 ;  /* 0x20000006ff0a7230 */ /* 0x000fe40000004100 */
[----:B------:R-:W-:-:S02]  /*aa80*/  HADD2.F32 R11, -RZ, R7.H0_H0 ;  /* 0x20000007ff0b7230 */ /* 0x000fc40000004100 */
[----:B------:R-:W-:Y:S02]  /*aa90*/  HADD2.F32 R7, -RZ, R7.H1_H1 ;  /* 0x30000007ff077230 */ /* 0x000fe40000004100 */
[--C-:B-1----:R-:W-:Y:S02]  /*aaa0*/  HADD2.F32 R28, -RZ, R25.reuse.H0_H0 ;  /* 0x20000019ff1c7230 */ /* 0x102fe40000004100 */
[----:B------:R-:W-:Y:S02]  /*aab0*/  HADD2.F32 R29, -RZ, R25.H1_H1 ;  /* 0x30000019ff1d7230 */ /* 0x000fe40000004100 */
[----:B------:R-:W-:Y:S02]  /*aac0*/  HADD2.F32 R25, -RZ, R24.H0_H0 ;  /* 0x20000018ff197230 */ /* 0x000fe40000004100 */
[C---:B------:R-:W-:Y:S01]  /*aad0*/  FMUL.FTZ R41, R28.reuse, R39 ;  /* 0x000000271c297220 */ /* 0x040fe20000410000 */
[----:B------:R-:W-:Y:S01]  /*aae0*/  FMUL.FTZ R43, R28, R37 ;  /* 0x000000251c2b7220 */ /* 0x000fe20000410000 */
[----:B------:R-:W-:-:S02]  /*aaf0*/  HADD2.F32 R28, -RZ, R36.H0_H0 ;  /* 0x20000024ff1c7230 */ /* 0x000fc40000004100 */
[C---:B------:R-:W-:Y:S01]  /*ab00*/  FMUL.FTZ R40, R29.reuse, R38 ;  /* 0x000000261d287220 */ /* 0x040fe20000410000 */
[C---:B------:R-:W-:Y:S01]  /*ab10*/  FFMA.FTZ R41, R8.reuse, R37, -R41 ;  /* 0x0000002508297223 */ /* 0x040fe20000010829 */
[----:B------:R-:W-:Y:S02]  /*ab20*/  HADD2.F32 R36, -RZ, R53.H0_H0 ;  /* 0x20000035ff247230 */ /* 0x000fe40000004100 */
[----:B------:R-:W-:Y:S01]  /*ab30*/  FFMA.FTZ R43, R8, R39, R43 ;  /* 0x00000027082b7223 */ /* 0x000fe2000001002b */
[----:B------:R-:W-:Y:S02]  /*ab40*/  HADD2.F32 R8, -RZ, R55.H0_H0 ;  /* 0x20000037ff087230 */ /* 0x000fe40000004100 */
[-C--:B------:R-:W-:Y:S01]  /*ab50*/  FMUL.FTZ R42, R29, R28.reuse ;  /* 0x0000001c1d2a7220 */ /* 0x080fe20000410000 */
[----:B------:R-:W-:Y:S01]  /*ab60*/  FFMA.FTZ R40, R9, R28, -R40 ;  /* 0x0000001c09287223 */ /* 0x000fe20000010828 */
[----:B------:R-:W-:Y:S01]  /*ab70*/  FMUL.FTZ R28, R25, R36 ;  /* 0x00000024191c7220 */ /* 0x000fe20000410000 */
[----:B------:R-:W-:-:S02]  /*ab80*/  HADD2.F32 R29, -RZ, R54.H0_H0 ;  /* 0x20000036ff1d7230 */ /* 0x000fc40000004100 */
[----:B------:R-:W-:Y:S01]  /*ab90*/  FFMA.FTZ R42, R9, R38, R42 ;  /* 0x00000026092a7223 */ /* 0x000fe2000001002a */
[----:B------:R-:W-:Y:S02]  /*aba0*/  HADD2.F32 R30, -RZ, R26.H0_H0 ;  /* 0x2000001aff1e7230 */ /* 0x000fe40000004100 */
[-C--:B------:R-:W-:Y:S01]  /*abb0*/  FMUL.FTZ R25, R25, R8.reuse ;  /* 0x0000000819197220 */ /* 0x080fe20000410000 */
[----:B------:R-:W-:Y:S02]  /*abc0*/  HADD2.F32 R31, -RZ, R27.H0_H0 ;  /* 0x2000001bff1f7230 */ /* 0x000fe40000004100 */
[C---:B------:R-:W-:Y:S01]  /*abd0*/  FFMA.FTZ R37, R5.reuse, R8, -R28 ;  /* 0x0000000805257223 */ /* 0x040fe2000001081c */
[----:B------:R-:W-:Y:S02]  /*abe0*/  HADD2.F32 R9, -RZ, R56.H0_H0 ;  /* 0x20000038ff097230 */ /* 0x000fe40000004100 */
[----:B------:R-:W-:Y:S01]  /*abf0*/  FFMA.FTZ R36, R5, R36, R25 ;  /* 0x0000002405247223 */ /* 0x000fe20000010019 */
[----:B------:R-:W-:-:S02]  /*ac00*/  HADD2.F32 R54, -RZ, R54.H1_H1 ;  /* 0x30000036ff367230 */ /* 0x000fc40000004100 */
[C---:B------:R-:W-:Y:S01]  /*ac10*/  FMUL.FTZ R5, R30.reuse, R29 ;  /* 0x0000001d1e057220 */ /* 0x040fe20000410000 */
[----:B------:R-:W-:Y:S02]  /*ac20*/  HADD2.F32 R56, -RZ, R56.H1_H1 ;  /* 0x30000038ff387230 */ /* 0x000fe40000004100 */
[----:B------:R-:W-:Y:S01]  /*ac30*/  FMUL.FTZ R25, R30, R9 ;  /* 0x000000091e197220 */ /* 0x000fe20000410000 */
[----:B------:R-:W-:Y:S02]  /*ac40*/  HADD2.F32 R27, -RZ, R27.H1_H1 ;  /* 0x3000001bff1b7230 */ /* 0x000fe40000004100 */
[C---:B------:R-:W-:Y:S01]  /*ac50*/  FMUL.FTZ R38, R31.reuse, R54 ;  /* 0x000000361f267220 */ /* 0x040fe20000410000 */
[----:B------:R-:W-:Y:S02]  /*ac60*/  HADD2.F32 R28, -RZ, R45.H0_H0 ;  /* 0x2000002dff1c7230 */ /* 0x000fe40000004100 */
[----:B------:R-:W-:Y:S01]  /*ac70*/  FMUL.FTZ R31, R31, R56 ;  /* 0x000000381f1f7220 */ /* 0x000fe20000410000 */
[----:B------:R-:W-:-:S02]  /*ac80*/  HADD2.F32 R8, -RZ, R46.H0_H0 ;  /* 0x2000002eff087230 */ /* 0x000fc40000004100 */
[C---:B------:R-:W-:Y:S01]  /*ac90*/  FFMA.FTZ R30, R10.reuse, R9, -R5 ;  /* 0x000000090a1e7223 */ /* 0x040fe20000010805 */
[----:B------:R-:W-:Y:S01]  /*aca0*/  FFMA.FTZ R10, R10, R29, R25 ;  /* 0x0000001d0a0a7223 */ /* 0x000fe20000010019 */
[C---:B------:R-:W-:Y:S01]  /*acb0*/  FFMA.FTZ R38, R11.reuse, R56, -R38 ;  /* 0x000000380b267223 */ /* 0x040fe20000010826 */
[----:B------:R-:W-:Y:S01]  /*acc0*/  FFMA.FTZ R31, R11, R54, R31 ;  /* 0x000000360b1f7223 */ /* 0x000fe2000001001f */
[----:B------:R-:W-:Y:S02]  /*acd0*/  HADD2.F32 R24, -RZ, R24.H1_H1 ;  /* 0x30000018ff187230 */ /* 0x000fe40000004100 */
[C---:B------:R-:W-:Y:S01]  /*ace0*/  FMUL.FTZ R46, R27.reuse, R28 ;  /* 0x0000001c1b2e7220 */ /* 0x040fe20000410000 */
[----:B------:R-:W-:Y:S02]  /*acf0*/  HADD2.F32 R26, -RZ, R26.H1_H1 ;  /* 0x3000001aff1a7230 */ /* 0x000fe40000004100 */
        /* <DEDUP_REMOVED lines=27> */
.L_x_11408:
[----:B------:R-:W-:Y:S05]  /*aeb0*/  BSYNC B1 ;  /* 0x0000000000017941 */ /* 0x000fea0003800000 */
.L_x_11407:
[----:B------:R-:W-:Y:S05]  /*aec0*/  @P2 BRA `(.L_x_11389) ;  /* 0x00000004007c2947 */ /* 0x000fea0003800000 */
[----:B------:R-:W2:Y:S01]  /*aed0*/  LDL R39, [R1+0x60] ;  /* 0x0000600001277983 */ /* 0x000ea20000100800 */
[----:B------:R-:W-:Y:S01]  /*aee0*/  LEA.HI R3, R3, R20, RZ, 0x1d ;  /* 0x0000001403037211 */ /* 0x000fe200078fe8ff */
[----:B0-----:R-:W-:Y:S01]  /*aef0*/  HADD2.F32 R25, -RZ, R51.H1_H1 ;  /* 0x30000033ff197230 */ /* 0x001fe20000004100 */
[----:B------:R-:W-:Y:S01]  /*af00*/  SHF.R.U64 R38, R32, 0x10, R33 ;  /* 0x0000001020267819 */ /* 0x000fe20000001221 */
[--C-:B------:R-:W-:Y:S01]  /*af10*/  HADD2.F32 R26, -RZ, R49.reuse.H1_H1 ;  /* 0x30000031ff1a7230 */ /* 0x100fe20000004100 */
[----:B-1----:R-:W-:Y:S01]  /*af20*/  SHF.R.S32.HI R0, RZ, 0x1f, R3 ;  /* 0x0000001fff007819 */ /* 0x002fe20000011403 */
[----:B------:R-:W-:Y:S01]  /*af30*/  HADD2.F32 R49, -RZ, R49.H0_H0 ;  /* 0x20000031ff317230 */ /* 0x000fe20000004100 */
[----:B------:R-:W-:Y:S01]  /*af40*/  SHF.R.U64 R37, R34, 0x10, R35 ;  /* 0x0000001022257819 */ /* 0x000fe20000001223 */
[----:B------:R-:W-:Y:S01]  /*af50*/  HADD2.F32 R51, -RZ, R51.H0_H0 ;  /* 0x20000033ff337230 */ /* 0x000fe20000004100 */
[----:B------:R-:W-:Y:S01]  /*af60*/  LEA.HI R0, R0, R3, RZ, 0x2 ;  /* 0x0000000300007211 */ /* 0x000fe200078f10ff */
[----:B------:R-:W-:Y:S01]  /*af70*/  IMAD.SHL.U32 R3, R3, 0x8, RZ ;  /* 0x0000000803037824 */ /* 0x000fe200078e00ff */
[----:B------:R-:W-:-:S02]  /*af80*/  SHF.R.U32.HI R32, RZ, 0x10, R33 ;  /* 0x00000010ff207819 */ /* 0x000fc40000011621 */
[----:B------:R-:W-:Y:S02]  /*af90*/  SHF.R.S32.HI R0, RZ, 0x2, R0 ;  /* 0x00000002ff007819 */ /* 0x000fe40000011400 */
[----:B-----5:R-:W-:Y:S02]  /*afa0*/  LOP3.LUT R3, R75, 0x18, R3, 0xf8, !PT ;  /* 0x000000184b037812 */ /* 0x020fe400078ef803 */
[----:B------:R-:W-:Y:S01]  /*afb0*/  SHF.R.U32.HI R27, RZ, 0x10, R13 ;  /* 0x00000010ff1b7819 */ /* 0x000fe2000001160d */
[----:B------:R-:W-:Y:S01]  /*afc0*/  IMAD R0, R0, 0x1800, R74 ;  /* 0x0000180000007824 */ /* 0x000fe200078e024a */
[----:B------:R-:W-:Y:S02]  /*afd0*/  LOP3.LUT R3, R3, R73, RZ, 0x3c, !PT ;  /* 0x0000004903037212 */ /* 0x000fe400078e3cff */
[----:B------:R-:W-:Y:S01]  /*afe0*/  SHF.R.U32.HI R34, RZ, 0x10, R35 ;  /* 0x00000010ff227819 */ /* 0x000fe20000011623 */
[----:B------:R-:W-:Y:S01]  /*aff0*/  HADD2.F32 R27, -RZ, R27.H0_H0 ;  /* 0x2000001bff1b7230 */ /* 0x000fe20000004100 */
[----:B------:R-:W-:Y:S01]  /*b000*/  SHF.R.U64 R35, R14, 0x10, R15 ;  /* 0x000000100e237819 */ /* 0x000fe2000000120f */
[----:B------:R-:W-:Y:S01]  /*b010*/  IMAD.IADD R3, R0, 0x1, R3 ;  /* 0x0000000100037824 */ /* 0x000fe200078e0203 */
[----:B------:R-:W-:-:S02]  /*b020*/  SHF.R.U32.HI R33, RZ, 0x10, R15 ;  /* 0x00000010ff217819 */ /* 0x000fc4000001160f */
[----:B------:R-:W-:Y:S01]  /*b030*/  SHF.R.U64 R36, R12, 0x10, R13 ;  /* 0x000000100c247819 */ /* 0x000fe2000000120d */
[----:B------:R-:W-:-:S05]  /*b040*/  IMAD R3, R3, 0x2, R2 ;  /* 0x0000000203037824 */ /* 0x000fca00078e0202 */
[----:B------:R-:W0:Y:S02]  /*b050*/  LDS.128 R8, [R3+0xc400] ;  /* 0x00c4000003087984 */ /* 0x000e240000000c00 */
        /* <DEDUP_REMOVED lines=32> */
[----:B------:R-:W-:-:S02]  /*b260*/  HADD2.F32 R14, -RZ, R7.H0_H0 ;  /* 0x20000007ff0e7230 */ /* 0x000fc40000004100 */
        /* <DEDUP_REMOVED lines=37> */
.L_x_11389:
[----:B------:R-:W-:Y:S05]  /*b4c0*/  BSYNC B0 ;  /* 0x0000000000007941 */ /* 0x000fea0003800000 */
.L_x_11382:
        /* <DEDUP_REMOVED lines=8> */
.L_x_11380:
[----:B0--3--:R-:W-:-:S05]  /*b550*/  IMAD.U32 R0, RZ, RZ, UR37 ;  /* 0x00000025ff007e24 */ /* 0x009fca000f8e00ff */
[----:B------:R-:W-:-:S13]  /*b560*/  ISETP.NE.AND P0, PT, R0, 0x3, PT ;  /* 0x000000030000780c */ /* 0x000fda0003f05270 */
[----:B------:R-:W-:Y:S05]  /*b570*/  @!P0 BRA `(.L_x_11409) ;  /* 0x0000000000048947 */ /* 0x000fea0003800000 */
[----:B------:R-:W-:Y:S01]  /*b580*/  BPT.TRAP 0x1 ;  /* 0x000000040000795c */ /* 0x000fe20000300000 */
.L_x_11409:
[----:B-12-4-:R-:W-:Y:S01]  /*b590*/  IMAD R3, R16, 0x8, R2 ;  /* 0x0000000810037824 */ /* 0x016fe200078e0202 */
[----:B------:R-:W-:-:S04]  /*b5a0*/  SHF.L.U32 R0, R18, 0x1f, RZ ;  /* 0x0000001f12007819 */ /* 0x000fc800000006ff */
[----:B------:R0:W1:Y:S01]  /*b5b0*/  SYNCS.PHASECHK.TRANS64.TRYWAIT P2, [R3+URZ+0x2d830], R0 ;  /* 0x02d83000030075a7 */ /* 0x000062000804017f */
[----:B------:R-:W-:Y:S05]  /*b5c0*/  @!P0 BRA `(.L_x_11410) ;  /* 0x0000000000048947 */ /* 0x000fea0003800000 */
[----:B------:R-:W-:Y:S01]  /*b5d0*/  BPT.TRAP 0x1 ;  /* 0x000000040000795c */ /* 0x000fe20000300000 */
.L_x_11410:
[----:B------:R-:W2:Y:S02]  /*b5e0*/  S2R R4, SR_TID.X ;  /* 0x0000000000047919 */ /* 0x000ea40000002100 */
[----:B--2---:R-:W-:-:S04]  /*b5f0*/  LOP3.LUT R4, R4, 0x7f, RZ, 0xc0, !PT ;  /* 0x0000007f04047812 */ /* 0x004fc800078ec0ff */
[----:B------:R-:W-:Y:S01]  /*b600*/  ISETP.NE.AND P1, PT, R4, RZ, PT ;  /* 0x000000ff0400720c */ /* 0x000fe20003f25270 */
[----:B-1----:R-:W-:-:S12]  /*b610*/  @P2 BRA `(.L_x_11411) ;  /* 0x0000000000082947 */ /* 0x002fd80003800000 */
[----:B------:R-:W1:Y:S02]  /*b620*/  SYNCS.PHASECHK.TRANS64.TRYWAIT P2, [R3+URZ+0x2d830], R0 ;  /* 0x02d83000030075a7 */ /* 0x000e64000804017f */
[----:B-1----:R-:W-:Y:S05]  /*b630*/  @!P2 BRA `(.L_x_11412) ;  /* 0x000001740028a947 */ /* 0x002fea0003800000 */
.L_x_11411:
[----:B------:R-:W-:Y:S05]  /*b640*/  WARPSYNC.ALL ;  /* 0x0000000000007948 */ /* 0x000fea0003800000 */
[----:B01----:R-:W-:Y:S01]  /*b650*/  VIADD R0, R2, 0x15400 ;  /* 0x0001540002007836 */ /* 0x003fe20000000000 */
[----:B------:R-:W-:-:S04]  /*b660*/  LOP3.LUT R12, R44, 0x10000, RZ, 0xfc, !PT ;  /* 0x000100002c0c7812 */ /* 0x000fc800078efcff */
[----:B------:R-:W-:-:S04]  /*b670*/  SHF.R.U32.HI R0, RZ, 0x4, R0 ;  /* 0x00000004ff007819 */ /* 0x000fc80000011600 */
[----:B------:R-:W-:-:S04]  /*b680*/  LOP3.LUT R0, R0, 0x3fff, RZ, 0xc0, !PT ;  /* 0x00003fff00007812 */ /* 0x000fc800078ec0ff */
[----:B------:R-:W-:Y:S01]  /*b690*/  LOP3.LUT R4, R0, 0x10000, RZ, 0xfc, !PT ;  /* 0x0001000000047812 */ /* 0x000fe200078efcff */
[----:B------:R-:W-:Y:S02]  /*b6a0*/  IMAD.MOV.U32 R13, RZ, RZ, -0x7fffffe0 ;  /* 0x80000020ff0d7424 */ /* 0x000fe400078e00ff */
[----:B------:R-:W-:Y:S01]  /*b6b0*/  IMAD.MOV.U32 R5, RZ, RZ, -0x7fffffe0 ;  /* 0x80000020ff057424 */ /* 0x000fe200078e00ff */
[C---:B------:R-:W-:Y:S01]  /*b6c0*/  R2UR UR4, R12.reuse ;  /* 0x000000000c0472ca */ /* 0x040fe200000e0000 */
[----:B------:R0:W-:Y:S01]  /*b6d0*/  STL [R1+0x8], R4 ;  /* 0x0000080401007387 */ /* 0x0001e20000100800 */
[----:B------:R-:W-:Y:S01]  /*b6e0*/  R2UR UR5, R13 ;  /* 0x000000000d0572ca */ /* 0x000fe200000e0000 */
[----:B-----5:R-:W-:Y:S01]  /*b6f0*/  WARPGROUP.ARRIVE ;  /* 0x00000000000079c5 */ /* 0x020fe20000000000 */
[----:B------:R-:W-:Y:S01]  /*b700*/  R2UR UR7, R5 ;  /* 0x00000000050772ca */ /* 0x000fe200000e0000 */
[----:B------:R-:W-:Y:S01]  /*b710*/  VIADD R152, R12, 0x2 ;  /* 0x000000020c987836 */ /* 0x000fe20000000000 */
[----:B------:R-:W2:Y:S01]  /*b720*/  LDL R8, [R1+0x44] ;  /* 0x0000440001087983 */ /* 0x000ea20000100800 */
[----:B------:R-:W-:Y:S01]  /*b730*/  IMAD.MOV.U32 R153, RZ, RZ, -0x7fffffe0 ;  /* 0x80000020ff997424 */ /* 0x000fe200078e00ff */
[----:B------:R-:W1:Y:S01]  /*b740*/  LDC R0, c[0x0][0x448] ;  /* 0x00011200ff007b82 */ /* 0x000e620000000800 */
[----:B------:R-:W-:Y:S01]  /*b750*/  IMAD.MOV.U32 R7, RZ, RZ, -0x7fffffe0 ;  /* 0x80000020ff077424 */ /* 0x000fe200078e00ff */
[----:B------:R-:W2:Y:S01]  /*b760*/  LDL R91, [R1+0x1c] ;  /* 0x00001c00015b7983 */ /* 0x000ea20000100800 */
[----:B0-----:R-:W-:-:S05]  /*b770*/  IMAD R4, R16, 0x600, R4 ;  /* 0x0000060010047824 */ /* 0x001fca00078e0204 */
[----:B------:R-:W-:-:S13]  /*b780*/  R2UR UR6, R4 ;  /* 0x00000000040672ca */ /* 0x000fda00000e0000 */
[----:B------:R-:W-:Y:S01]  /*b790*/  HGMMA.64x128x16.F32 R24, gdesc[UR4], RZ, !UPT, gsb0 ;  /* 0x01e00000041879f0 */ /* 0x000fe2000c0008ff */
[----:B------:R-:W-:Y:S01]  /*b7a0*/  VIADD R6, R4, 0x2 ;  /* 0x0000000204067836 */ /* 0x000fe20000000000 */
[----:B------:R-:W-:Y:S02]  /*b7b0*/  R2UR UR4, R152 ;  /* 0x00000000980472ca */ /* 0x000fe400000e0000 */
[----:B------:R-:W-:Y:S02]  /*b7c0*/  R2UR UR5, R153 ;  /* 0x00000000990572ca */ /* 0x000fe400000e0000 */
[----:B------:R-:W-:Y:S02]  /*b7d0*/  R2UR UR6, R6 ;  /* 0x00000000060672ca */ /* 0x000fe400000e0000 */
[----:B------:R-:W-:Y:S01]  /*b7e0*/  R2UR UR7, R7 ;  /* 0x00000000070772ca */ /* 0x000fe200000e0000 */
[----:B------:R-:W-:Y:S02]  /*b7f0*/  VIADD R150, R12, 0x300 ;  /* 0x000003000c967836 */ /* 0x000fe40000000000 */
[----:B------:R-:W-:-:S02]  /*b800*/  VIADD R6, R4, 0x200 ;  /* 0x0000020004067836 */ /* 0x000fc40000000000 */
[----:B------:R-:W-:Y:S02]  /*b810*/  IMAD.MOV.U32 R151, RZ, RZ, -0x7fffffe0 ;  /* 0x80000020ff977424 */ /* 0x000fe400078e00ff */
[----:B------:R-:W-:Y:S01]  /*b820*/  IMAD.MOV.U32 R7, RZ, RZ, -0x7fffffe0 ;  /* 0x80000020ff077424 */ /* 0x000fe200078e00ff */
[----:B------:R-:W-:Y:S02]  /*b830*/  WARPGROUP.DEPBAR.LE gsb0, 0x0 ;  /* 0x00008000000079c5 */ /* 0x000fe40000010000 */
[----:B------:R-:W-:-:S06]  /*b840*/  WARPGROUP.ARRIVE ;  /* 0x00000000000079c5 */ /* 0x000fcc0000000000 */
[----:B------:R-:W-:Y:S01]  /*b850*/  HGMMA.64x128x16.F32 R24, gdesc[UR4], R24, gsb0 ;  /* 0x01e00000041879f0 */ /* 0x000fe20008000818 */
        /* <DEDUP_REMOVED lines=36> */
[----:B------:R-:W-:Y:S02]  /*baa0*/  R2UR UR7, R5 ;  /* 0x00000000050772ca */ /* 0x000fe400000e0000 */
[----:B-1----:R-:W-:-:S13]  /*bab0*/  ISETP.NE.AND P2, PT, R0, 0x1, PT ;  /* 0x000000010000780c */ /* 0x002fda0003f45270 */
[----:B------:R-:W0:Y:S08]  /*bac0*/  @P2 LDC R5, c[0x0][0x44c] ;  /* 0x00011300ff052b82 */ /* 0x000e300000000800 */
[----:B------:R-:W1:Y:S01]  /*bad0*/  @P2 LDC R7, c[0x0][0x450] ;  /* 0x00011400ff072b82 */ /* 0x000e620000000800 */
[----:B--2---:R-:W-:Y:S02]  /*bae0*/  IMAD.IADD R8, R8, 0x1, R91 ;  /* 0x0000000108087824 */ /* 0x004fe400078e025b */
[----:B------:R-:W-:Y:S01]  /*baf0*/  IMAD.MOV.U32 R9, RZ, RZ, -0x80 ;  /* 0xffffff80ff097424 */ /* 0x000fe200078e00ff */
[----:B------:R-:W-:-:S02]  /*bb00*/  WARPGROUP.DEPBAR.LE gsb0, 0x0 ;  /* 0x00008000000079c5 */ /* 0x000fc40000010000 */
[----:B------:R-:W-:-:S06]  /*bb10*/  WARPGROUP.ARRIVE ;  /* 0x00000000000079c5 */ /* 0x000fcc0000000000 */
[----:B------:R-:W-:Y:S01]  /*bb20*/  HGMMA.64x128x16.F32 R24, gdesc[UR4], R24, gsb0 ;  /* 0x01e00000041879f0 */ /* 0x000fe20008000818 */
[----:B0-----:R-:W-:Y:S01]  /*bb30*/  @P2 IMAD.HI.U32 R0, R8, R5, RZ ;  /* 0x0000000508002227 */ /* 0x001fe200078e00ff */
[----:B------:R-:W-:Y:S01]  /*bb40*/  ULDC.64 UR4, c[0x0][0x9e0] ;  /* 0x0002780000047ab9 */ /* 0x000fe20000000a00 */
[----:B------:R-:W-:-:S03]  /*bb50*/  ULDC UR6, c[0x0][0x9dc] ;  /* 0x0002770000067ab9 */ /* 0x000fc60000000800 */
[----:B-1----:R-:W-:Y:S01]  /*bb60*/  @P2 SHF.R.U32.HI R8, RZ, R7, R0 ;  /* 0x00000007ff082219 */ /* 0x002fe20000011600 */
[----:B------:R-:W-:Y:S01]  /*bb70*/  IMAD R9, R88, R9, 0x80 ;  /* 0x0000008058097424 */ /* 0x000fe200078e0209 */
[----:B------:R-:W-:-:S03]  /*bb80*/  UISETP.GE.AND UP0, UPT, UR5, 0x1, UPT ;  /* 0x000000010500788c */ /* 0x000fc6000bf06270 */
[----:B------:R-:W0:Y:S01]  /*bb90*/  SHFL.IDX PT, R11, R8, RZ, 0x1c1f ;  /* 0x001c1fff080b7589 */ /* 0x000e2200000e0000 */
[----:B------:R-:W-:Y:S02]  /*bba0*/  @!P1 VIADD R0, R3, 0x2d840 ;  /* 0x0002d84003009836 */ /* 0x000fe40000000000 */
[----:B------:R-:W-:Y:S01]  /*bbb0*/  VIADD R4, R9, 0x1 ;  /* 0x0000000109047836 */ /* 0x000fe20000000000 */
[----:B------:R-:W-:Y:S01]  /*bbc0*/  PLOP3.LUT P3, PT, PT, PT, UP0, 0x40, 0x0 ;  /* 0x000000000000781c */ /* 0x000fe20003f6e808 */
[----:B------:R-:W-:Y:S01]  /*bbd0*/  IMAD.U32 R10, RZ, RZ, UR6 ;  /* 0x00000006ff0a7e24 */ /* 0x000fe2000f8e00ff */
[----:B------:R-:W-:Y:S01]  /*bbe0*/  @!P1 PRMT R0, RZ, 0x654, R0 ;  /* 0x00000654ff009816 */ /* 0x000fe20000000000 */
[----:B------:R-:W-:-:S03]  /*bbf0*/  IMAD R3, R139, -0x2, R4 ;  /* 0xfffffffe8b037824 */ /* 0x000fc600078e0204 */
[----:B------:R-:W-:Y:S02]  /*bc00*/  LOP3.LUT R4, RZ, R10, RZ, 0x33, !PT ;  /* 0x0000000aff047212 */ /* 0x000fe400078e33ff */
[----:B------:R-:W-:-:S05]  /*bc10*/  IADD3 R3, -R22, R3, R138 ;  /* 0x0000000316037210 */ /* 0x000fca0007ffe18a */
[C---:B------:R-:W-:Y:S02]  /*bc20*/  VIADD R6, R3.reuse, UR4 ;  /* 0x0000000403067c36 */ /* 0x040fe40008000000 */
[----:B------:R-:W-:Y:S01]  /*bc30*/  IMAD.IADD R5, R3, 0x1, R4 ;  /* 0x0000000103057824 */ /* 0x000fe200078e0204 */
[----:B------:R-:W-:Y:S01]  /*bc40*/  LEA R4, R88, 0xffffff80, 0x7 ;  /* 0xffffff8058047811 */ /* 0x000fe200078e38ff */
[----:B------:R-:W-:Y:S02]  /*bc50*/  WARPGROUP.DEPBAR.LE gsb0, 0x0 ;  /* 0x00008000000079c5 */ /* 0x000fe40000010000 */
[----:B------:R1:W-:Y:S02]  /*bc60*/  @!P1 SYNCS.ARRIVE.TRANS64.RED.A1T0 RZ, [R0+URZ], RZ ;  /* 0x000000ff00ff99a7 */ /* 0x0003e4000810043f */
[----:B-1----:R-:W-:-:S04]  /*bc70*/  IMAD.IADD R0, R138, 0x1, R9 ;  /* 0x000000018a007824 */ /* 0x002fc800078e0209 */
[----:B------:R-:W-:Y:S02]  /*bc80*/  IMAD R7, R139, -0x2, R0 ;  /* 0xfffffffe8b077824 */ /* 0x000fe400078e0200 */
[----:B0-----:R-:W-:-:S03]  /*bc90*/  IMAD.IADD R0, R5, 0x1, R11 ;  /* 0x0000000105007824 */ /* 0x001fc600078e020b */
[----:B------:R-:W-:Y:S01]  /*bca0*/  VIADDMNMX R3, R11, R6, R7, PT ;  /* 0x000000060b037246 */ /* 0x000fe20003800107 */
        /* <DEDUP_REMOVED lines=13> */
.L_x_11415:
[----:B------:R-:W-:-:S06]  /*bd80*/  UISETP.NE.AND UP1, UPT, UR5, 0x1, UPT ;  /* 0x000000010500788c */ /* 0x000fcc000bf25270 */
[----:B------:R-:W-:-:S05]  /*bd90*/  PLOP3.LUT P3, PT, PT, PT, UP1, 0x80, 0x0 ;  /* 0x000000000000781c */ /* 0x000fca0003f6f018 */
[----:B------:R-:W-:-:S08]  /*bda0*/  @UP1 ULDC.64 UR6, c[0x0][0x9e8] ;  /* 0x00027a0000061ab9 */ /* 0x000fd00000000a00 */
[----:B------:R-:W-:-:S05]  /*bdb0*/  @P3 IMAD.HI.U32 R20, R11, UR6, RZ ;  /* 0x000000060b143c27 */ /* 0x000fca000f8e00ff */
[----:B------:R-:W-:-:S07]  /*bdc0*/  @P3 SHF.R.U32.HI R11, RZ, UR7, R20 ;  /* 0x00000007ff0b3c19 */ /* 0x000fce0008011614 */
.L_x_11416:
[----:B------:R-:W-:Y:S05]  /*bdd0*/  BSYNC B0 ;  /* 0x0000000000007941 */ /* 0x000fea0003800000 */
.L_x_11414:
[----:B------:R-:W-:-:S04]  /*bde0*/  IMAD R20, R11, UR5, -R4 ;  /* 0x000000050b147c24 */ /* 0x000fc8000f8e0a04 */
[----:B------:R-:W-:-:S05]  /*bdf0*/  IMAD R20, R139, -0x2, R20 ;  /* 0xfffffffe8b147824 */ /* 0x000fca00078e0214 */
[----:B------:R-:W-:Y:S02]  /*be00*/  VIMNMX R0, R0, R20, !PT ;  /* 0x0000001400007248 */ /* 0x000fe40007fe0100 */
[----:B------:R-:W-:-:S07]  /*be10*/  VIADDMNMX R3, R20, UR5, R3, PT ;  /* 0x0000000514037c46 */ /* 0x000fce000b800103 */
.L_x_11413:
[C---:B------:R-:W-:Y:S02]  /*be20*/  ISETP.GE.AND P3, PT, R9.reuse, 0x2, PT ;  /* 0x000000020900780c */ /* 0x040fe40003f66270 */
[----:B------:R-:W-:Y:S02]  /*be30*/  ISETP.GE.AND P5, PT, R9, 0x9, PT ;  /* 0x000000090900780c */ /* 0x000fe40003fa6270 */
[----:B------:R-:W-:Y:S02]  /*be40*/  ISETP.GT.AND P4, PT, R0, 0x1, !P3 ;  /* 0x000000010000780c */ /* 0x000fe40005f84270 */
[----:B------:R-:W-:Y:S02]  /*be50*/  LOP3.LUT R23, R23, 0xfffffffd, RZ, 0xc0, !PT ;  /* 0xfffffffd17177812 */ /* 0x000fe400078ec0ff */
[----:B------:R-:W-:-:S04]  /*be60*/  ISETP.LT.OR P4, PT, R3, 0x2, P4 ;  /* 0x000000020300780c */ /* 0x000fc80002781670 */
[----:B------:R-:W-:Y:S02]  /*be70*/  FSEL R25, R25, -INF , !P4 ;  /* 0xff80000019197808 */ /* 0x000fe40006000000 */
[----:B------:R-:W-:Y:S02]  /*be80*/  ISETP.GT.AND P4, PT, R0, 0x8, !P5 ;  /* 0x000000080000780c */ /* 0x000fe40006f84270 */
[----:B------:R-:W-:Y:S02]  /*be90*/  @P5 LOP3.LUT R23, R23, 0x2, RZ, 0xfc, !PT ;  /* 0x0000000217175812 */ /* 0x000fe400078efcff */
        /* <DEDUP_REMOVED lines=196> */
.L_x_11419:
[----:B------:R-:W-:-:S06]  /*cae0*/  UISETP.NE.AND UP1, UPT, UR5, 0x1, UPT ;  /* 0x000000010500788c */ /* 0x000fcc000bf25270 */
[----:B------:R-:W-:-:S05]  /*caf0*/  PLOP3.LUT P6, PT, PT, PT, UP1, 0x80, 0x0 ;  /* 0x000000000000781c */ /* 0x000fca0003fcf018 */
[----:B------:R-:W-:-:S08]  /*cb00*/  @UP1 ULDC.64 UR6, c[0x0][0x9e8] ;  /* 0x00027a0000061ab9 */ /* 0x000fd00000000a00 */
[----:B------:R-:W-:Y:S01]  /*cb10*/  @P6 IMAD.HI.U32 R0, R3, UR6, RZ ;  /* 0x0000000603006c27 */ /* 0x000fe2000f8e00ff */
[----:B------:R-:W-:-:S13]  /*cb20*/  PLOP3.LUT P6, PT, PT, PT, UP1, 0x80, 0x0 ;  /* 0x000000000000781c */ /* 0x000fda0003fcf018 */
[----:B------:R-:W-:-:S07]  /*cb30*/  @P6 SHF.R.U32.HI R3, RZ, UR7, R0 ;  /* 0x00000007ff036c19 */ /* 0x000fce0008011600 */
.L_x_11420:
[----:B------:R-:W-:Y:S05]  /*cb40*/  BSYNC B0 ;  /* 0x0000000000007941 */ /* 0x000fea0003800000 */
.L_x_11418:
[----:B------:R-:W-:-:S04]  /*cb50*/  IMAD R4, R3, UR5, -R4 ;  /* 0x0000000503047c24 */ /* 0x000fc8000f8e0a04 */
[----:B------:R-:W-:-:S05]  /*cb60*/  IMAD R4, R139, -0x2, R4 ;  /* 0xfffffffe8b047824 */ /* 0x000fca00078e0204 */
[----:B------:R-:W-:Y:S02]  /*cb70*/  VIMNMX R5, R5, R4, !PT ;  /* 0x0000000405057248 */ /* 0x000fe40007fe0100 */
[----:B------:R-:W-:-:S07]  /*cb80*/  VIADDMNMX R6, R4, UR5, R6, PT ;  /* 0x0000000504067c46 */ /* 0x000fce000b800106 */
.L_x_11417:
[----:B------:R-:W-:Y:S01]  /*cb90*/  ISETP.GT.AND P3, PT, R5, 0x1, !P3 ;  /* 0x000000010500780c */ /* 0x000fe20005f64270 */
[----:B------:R-:W-:Y:S01]  /*cba0*/  ULDC UR39, c[0x0][0x988] ;  /* 0x0002620000277ab9 */ /* 0x000fe20000000800 */
[----:B------:R-:W2:Y:S01]  /*cbb0*/  LDL R93, [R1+0x20] ;  /* 0x00002000015d7983 */ /* 0x000ea20000100800 */
[----:B------:R-:W-:Y:S02]  /*cbc0*/  LOP3.LUT P6, RZ, R23, 0x2000000, RZ, 0xc0, !PT ;  /* 0x0200000017ff7812 */ /* 0x000fe400078cc0ff */
        /* <DEDUP_REMOVED lines=28> */
[C---:B------:R-:W-:Y:S02]  /*cd90*/  ISETP.LT.OR P3, PT, R6.reuse, 0x12, P3 ;  /* 0x000000120600780c */ /* 0x040fe40001f61670 */
[----:B------:R-:W-:Y:S02]  /*cda0*/  FMNMX.FTZ R3, R49, R0, !PT ;  /* 0x0000000031037209 */ /* 0x000fe40007810000 */
[----:B------:R-:W-:Y:S02]  /*cdb0*/  FSEL R35, R35, -INF , !P3 ;  /* 0xff80000023237808 */ /* 0x000fe40005800000 */
[----:B------:R-:W-:Y:S02]  /*cdc0*/  ISETP.GT.AND P3, PT, R5, 0x18, !P6 ;  /* 0x000000180500780c */ /* 0x000fe40007764270 */
[----:B------:R-:W-:Y:S02]  /*cdd0*/  LOP3.LUT P6, RZ, R23, 0x4000, RZ, 0xc0, !PT ;  /* 0x0000400017ff7812 */ /* 0x000fe400078cc0ff */
        /* <DEDUP_REMOVED lines=43> */
[----:B------:R-:W-:Y:S01]  /*d090*/  ISETP.GT.AND P4, PT, R5, 0x71, !P4 ;  /* 0x000000710500780c */ /* 0x000fe20006784270 */
[----:B------:R-:W0:Y:S01]  /*d0a0*/  SHFL.BFLY PT, R3, R4, 0x2, 0x1f ;  /* 0x0c401f0004037f89 */ /* 0x000e2200000e0000 */
[----:B------:R-:W-:Y:S02]  /*d0b0*/  FSEL R50, R50, -INF , !P3 ;  /* 0xff80000032327808 */ /* 0x000fe40005800000 */
[----:B------:R-:W-:Y:S02]  /*d0c0*/  LOP3.LUT P3, RZ, R23, 0x40000, RZ, 0xc0, !PT ;  /* 0x0004000017ff7812 */ /* 0x000fe4000786c0ff */
[C---:B------:R-:W-:Y:S02]  /*d0d0*/  ISETP.GT.AND P5, PT, R5.reuse, 0x78, !P5 ;  /* 0x000000780500780c */ /* 0x040fe40006fa4270 */
[----:B------:R-:W-:Y:S02]  /*d0e0*/  ISETP.GT.AND P3, PT, R5, 0x31, !P3 ;  /* 0x000000310500780c */ /* 0x000fe40005f64270 */
[----:B------:R-:W-:-:S02]  /*d0f0*/  ISETP.LT.OR P4, PT, R6, 0x72, P4 ;  /* 0x000000720600780c */ /* 0x000fc40002781670 */
[C---:B------:R-:W-:Y:S02]  /*d100*/  ISETP.LT.OR P3, PT, R6.reuse, 0x32, P3 ;  /* 0x000000320600780c */ /* 0x040fe40001f61670 */
[----:B------:R-:W-:Y:S02]  /*d110*/  ISETP.LT.OR P5, PT, R6, 0x79, P5 ;  /* 0x000000790600780c */ /* 0x000fe40002fa1670 */
[----:B------:R-:W-:Y:S02]  /*d120*/  FSEL R51, R51, -INF , !P3 ;  /* 0xff80000033337808 */ /* 0x000fe40005800000 */
[----:B------:R-:W-:Y:S02]  /*d130*/  LOP3.LUT P3, RZ, R23, 0x20000, RZ, 0xc0, !PT ;  /* 0x0002000017ff7812 */ /* 0x000fe4000786c0ff */
[----:B------:R-:W-:Y:S02]  /*d140*/  FSEL R83, R83, -INF , !P4 ;  /* 0xff80000053537808 */ /* 0x000fe40006000000 */
[----:B------:R-:W-:-:S02]  /*d150*/  ISETP.GT.AND P3, PT, R5, 0x38, !P3 ;  /* 0x000000380500780c */ /* 0x000fc40005f64270 */
[----:B------:R-:W-:Y:S02]  /*d160*/  FSEL R89, R86, -INF , !P5 ;  /* 0xff80000056597808 */ /* 0x000fe40006800000 */
[----:B------:R-:W-:Y:S02]  /*d170*/  ISETP.LT.OR P3, PT, R6, 0x39, P3 ;  /* 0x000000390600780c */ /* 0x000fe40001f61670 */
[----:B0-----:R-:W-:Y:S02]  /*d180*/  FMNMX.FTZ R7, R4, R3, !PT ;  /* 0x0000000304077209 */ /* 0x001fe40007810000 */
[----:B------:R-:W-:Y:S02]  /*d190*/  FSEL R54, R54, -INF , !P3 ;  /* 0xff80000036367808 */ /* 0x000fe40005800000 */
[----:B------:R-:W-:Y:S01]  /*d1a0*/  LOP3.LUT P3, RZ, R23, 0x10000, RZ, 0xc0, !PT ;  /* 0x0001000017ff7812 */ /* 0x000fe2000786c0ff */
[----:B------:R-:W0:Y:S03]  /*d1b0*/  SHFL.BFLY PT, R0, R7, 0x1, 0x1f ;  /* 0x0c201f0007007f89 */ /* 0x000e2600000e0000 */
[----:B------:R-:W-:-:S04]  /*d1c0*/  ISETP.GT.AND P3, PT, R5, 0x39, !P3 ;  /* 0x000000390500780c */ /* 0x000fc80005f64270 */
[----:B------:R-:W-:-:S04]  /*d1d0*/  ISETP.LT.OR P3, PT, R6, 0x3a, P3 ;  /* 0x0000003a0600780c */ /* 0x000fc80001f61670 */
[----:B------:R-:W-:Y:S02]  /*d1e0*/  FSEL R55, R55, -INF , !P3 ;  /* 0xff80000037377808 */ /* 0x000fe40005800000 */
[----:B------:R-:W-:-:S04]  /*d1f0*/  LOP3.LUT P3, RZ, R23, 0x8000, RZ, 0xc0, !PT ;  /* 0x0000800017ff7812 */ /* 0x000fc8000786c0ff */
[----:B------:R-:W-:-:S04]  /*d200*/  ISETP.GT.AND P3, PT, R5, 0x40, !P3 ;  /* 0x000000400500780c */ /* 0x000fc80005f64270 */
[----:B------:R-:W-:Y:S02]  /*d210*/  ISETP.LT.OR P3, PT, R6, 0x41, P3 ;  /* 0x000000410600780c */ /* 0x000fe40001f61670 */
[----:B0-----:R-:W-:Y:S02]  /*d220*/  FMNMX.FTZ R0, R7, R0, !PT ;  /* 0x0000000007007209 */ /* 0x001fe40007810000 */
[----:B------:R-:W-:Y:S02]  /*d230*/  FSEL R58, R58, -INF , !P3 ;  /* 0xff8000003a3a7808 */ /* 0x000fe40005800000 */
[----:B------:R-:W-:Y:S01]  /*d240*/  ISETP.GT.AND P3, PT, R5, 0x41, !P6 ;  /* 0x000000410500780c */ /* 0x000fe20007764270 */
[----:B------:R-:W-:Y:S01]  /*d250*/  FMUL.FTZ R3, R0, UR39 ;  /* 0x0000002700037c20 */ /* 0x000fe20008410000 */
[----:B------:R-:W-:Y:S02]  /*d260*/  LOP3.LUT P6, RZ, R23, 0x8, RZ, 0xc0, !PT ;  /* 0x0000000817ff7812 */ /* 0x000fe400078cc0ff */
        /* <DEDUP_REMOVED lines=54> */
[--C-:B------:R-:W-:Y:S01]  /*d5d0*/  FFMA.FTZ R9, R25, UR39, -R3.reuse ;  /* 0x0000002719097c23 */ /* 0x100fe20008010803 */
[----:B------:R-:W-:Y:S01]  /*d5e0*/  FSEL R26, R26, -INF , !P3 ;  /* 0xff8000001a1a7808 */ /* 0x000fe20005800000 */
        /* <DEDUP_REMOVED lines=32> */
[--C-:B------:R-:W-:Y:S01]  /*d7f0*/  FFMA.FTZ R41, R64, UR39, -R3.reuse ;  /* 0x0000002740297c23 */ /* 0x100fe20008010803 */
[----:B------:R-:W-:-:S02]  /*d800*/  FFMA.FTZ R64, R77, UR39, -R3 ;  /* 0x000000274d407c23 */ /* 0x000fc40008010803 */
[----:B------:R-:W-:-:S03]  /*d810*/  FMNMX.FTZ R7, R43, R4, !PT ;  /* 0x000000042b077209 */ /* 0x000fc60007810000 */
[----:B------:R-:W3:Y:S01]  /*d820*/  MUFU.EX2 R21, R21 ;  /* 0x0000001500157308 */ /* 0x000ee20000000800 */
[----:B------:R-:W-:-:S04]  /*d830*/  FMNMX.FTZ R4, R46, R7, !PT ;  /* 0x000000072e047209 */ /* 0x000fc80007810000 */
[----:B------:R-:W-:-:S03]  /*d840*/  FMNMX.FTZ R7, R47, R4, !PT ;  /* 0x000000042f077209 */ /* 0x000fc60007810000 */
[----:B------:R-:W4:Y:S01]  /*d850*/  MUFU.EX2 R28, R28 ;  /* 0x0000001c001c7308 */ /* 0x000f220000000800 */
[----:B------:R-:W-:-:S04]  /*d860*/  FMNMX.FTZ R4, R50, R7, !PT ;  /* 0x0000000732047209 */ /* 0x000fc80007810000 */
[----:B------:R-:W-:-:S03]  /*d870*/  FMNMX.FTZ R7, R51, R4, !PT ;  /* 0x0000000433077209 */ /* 0x000fc60007810000 */
[----:B------:R-:W5:Y:S01]  /*d880*/  MUFU.EX2 R25, R25 ;  /* 0x0000001900197308 */ /* 0x000f620000000800 */
[----:B------:R-:W-:-:S04]  /*d890*/  FMNMX.FTZ R4, R54, R7, !PT ;  /* 0x0000000736047209 */ /* 0x000fc80007810000 */
[----:B------:R-:W-:-:S03]  /*d8a0*/  FMNMX.FTZ R7, R55, R4, !PT ;  /* 0x0000000437077209 */ /* 0x000fc60007810000 */
[----:B------:R-:W2:Y:S01]  /*d8b0*/  MUFU.EX2 R29, R29 ;  /* 0x0000001d001d7308 */ /* 0x000ea20000000800 */
[----:B------:R-:W-:-:S04]  /*d8c0*/  FMNMX.FTZ R4, R58, R7, !PT ;  /* 0x000000073a047209 */ /* 0x000fc80007810000 */
[----:B------:R-:W-:-:S03]  /*d8d0*/  FMNMX.FTZ R7, R59, R4, !PT ;  /* 0x000000043b077209 */ /* 0x000fc60007810000 */
[----:B------:R-:W2:Y:S01]  /*d8e0*/  MUFU.EX2 R32, R32 ;  /* 0x0000002000207308 */ /* 0x000ea20000000800 */
[----:B------:R-:W-:-:S04]  /*d8f0*/  FMNMX.FTZ R4, R62, R7, !PT ;  /* 0x000000073e047209 */ /* 0x000fc80007810000 */
[----:B------:R-:W-:-:S03]  /*d900*/  FMNMX.FTZ R7, R63, R4, !PT ;  /* 0x000000043f077209 */ /* 0x000fc60007810000 */
[----:B------:R-:W2:Y:S01]  /*d910*/  MUFU.EX2 R33, R33 ;  /* 0x0000002100217308 */ /* 0x000ea20000000800 */
[----:B------:R-:W-:-:S04]  /*d920*/  FMNMX.FTZ R4, R66, R7, !PT ;  /* 0x0000000742047209 */ /* 0x000fc80007810000 */
[----:B------:R-:W-:Y:S01]  /*d930*/  FMNMX.FTZ R11, R67, R4, !PT ;  /* 0x00000004430b7209 */ /* 0x000fe20007810000 */
[--C-:B------:R-:W-:Y:S01]  /*d940*/  FFMA.FTZ R4, R52, UR39, -R3.reuse ;  /* 0x0000002734047c23 */ /* 0x100fe20008010803 */
[----:B------:R-:W-:Y:S01]  /*d950*/  FFMA.FTZ R52, R69, UR39, -R3 ;  /* 0x0000002745347c23 */ /* 0x000fe20008010803 */
[----:B------:R0:W-:Y:S01]  /*d960*/  MUFU.EX2 R7, R49 ;  /* 0x0000003100077308 */ /* 0x0001e20000000800 */
[----:B------:R-:W-:-:S04]  /*d970*/  FMNMX.FTZ R20, R70, R11, !PT ;  /* 0x0000000b46147209 */ /* 0x000fc80007810000 */
[----:B------:R-:W-:-:S03]  /*d980*/  FMNMX.FTZ R11, R71, R20, !PT ;  /* 0x00000014470b7209 */ /* 0x000fc60007810000 */
[----:B------:R-:W2:Y:S01]  /*d990*/  MUFU.EX2 R90, R90 ;  /* 0x0000005a005a7308 */ /* 0x000ea20000000800 */
[----:B------:R-:W-:Y:S01]  /*d9a0*/  FMNMX.FTZ R20, R74, R11, !PT ;  /* 0x0000000b4a147209 */ /* 0x000fe20007810000 */
[----:B0-----:R-:W-:-:S03]  /*d9b0*/  FFMA.FTZ R49, R68, UR39, -R3 ;  /* 0x0000002744317c23 */ /* 0x001fc60008010803 */
[----:B------:R-:W-:-:S03]  /*d9c0*/  FMNMX.FTZ R37, R75, R20, !PT ;  /* 0x000000144b257209 */ /* 0x000fc60007810000 */
[----:B------:R0:W-:Y:S01]  /*d9d0*/  MUFU.EX2 R11, R53 ;  /* 0x00000035000b7308 */ /* 0x0001e20000000800 */
[----:B------:R-:W-:-:S04]  /*d9e0*/  FMNMX.FTZ R20, R78, R37, !PT ;  /* 0x000000254e147209 */ /* 0x000fc80007810000 */
[----:B------:R-:W-:-:S03]  /*d9f0*/  FMNMX.FTZ R5, R79, R20, !PT ;  /* 0x000000144f057209 */ /* 0x000fc60007810000 */
[----:B------:R1:W-:Y:S01]  /*da00*/  MUFU.EX2 R37, R40 ;  /* 0x0000002800257308 */ /* 0x0003e20000000800 */
[----:B------:R-:W-:Y:S01]  /*da10*/  FMNMX.FTZ R20, R82, R5, !PT ;  /* 0x0000000552147209 */ /* 0x000fe20007810000 */
[----:B0-----:R-:W-:-:S03]  /*da20*/  FFMA.FTZ R53, R72, UR39, -R3 ;  /* 0x0000002748357c23 */ /* 0x001fc60008010803 */
[----:B------:R-:W-:-:S03]  /*da30*/  FMNMX.FTZ R20, R83, R20, !PT ;  /* 0x0000001453147209 */ /* 0x000fc60007810000 */
[----:B------:R-:W-:Y:S01]  /*da40*/  MUFU.EX2 R44, R44 ;  /* 0x0000002c002c7308 */ /* 0x000fe20000000800 */
[----:B------:R-:W-:-:S04]  /*da50*/  FMNMX.FTZ R20, R89, R20, !PT ;  /* 0x0000001459147209 */ /* 0x000fc80007810000 */
[----:B------:R-:W-:-:S03]  /*da60*/  FMNMX.FTZ R20, R87, R20, !PT ;  /* 0x0000001457147209 */ /* 0x000fc60007810000 */
[----:B------:R-:W-:Y:S02]  /*da70*/  MUFU.EX2 R45, R45 ;  /* 0x0000002d002d7308 */ /* 0x000fe40000000800 */
[----:B------:R-:W1:Y:S06]  /*da80*/  SHFL.BFLY PT, R5, R20, 0x2, 0x1f ;  /* 0x0c401f0014057f89 */ /* 0x000e6c00000e0000 */
[----:B------:R-:W-:Y:S08]  /*da90*/  MUFU.EX2 R36, R36 ;  /* 0x0000002400247308 */ /* 0x000ff00000000800 */
[----:B------:R-:W-:Y:S08]  /*daa0*/  MUFU.EX2 R4, R4 ;  /* 0x0000000400047308 */ /* 0x000ff00000000800 */
[----:B------:R-:W-:Y:S01]  /*dab0*/  MUFU.EX2 R56, R56 ;  /* 0x0000003800387308 */ /* 0x000fe20000000800 */
[----:B-1----:R-:W-:Y:S01]  /*dac0*/  FMNMX.FTZ R40, R20, R5, !PT ;  /* 0x0000000514287209 */ /* 0x002fe20007810000 */
[--C-:B------:R-:W-:Y:S01]  /*dad0*/  FFMA.FTZ R5, R80, UR39, -R3.reuse ;  /* 0x0000002750057c23 */ /* 0x100fe20008010803 */
[----:B------:R-:W-:-:S03]  /*dae0*/  FFMA.FTZ R20, R81, UR39, -R3 ;  /* 0x0000002751147c23 */ /* 0x000fc60008010803 */
[----:B------:R-:W0:Y:S02]  /*daf0*/  SHFL.BFLY PT, R65, R40, 0x1, 0x1f ;  /* 0x0c201f0028417f89 */ /* 0x000e2400000e0000 */
[----:B------:R-:W-:Y:S08]  /*db00*/  MUFU.EX2 R57, R57 ;  /* 0x0000003900397308 */ /* 0x000ff00000000800 */
[----:B------:R-:W-:Y:S08]  /*db10*/  MUFU.EX2 R86, R86 ;  /* 0x0000005600567308 */ /* 0x000ff00000000800 */
[----:B------:R-:W-:Y:S01]  /*db20*/  MUFU.EX2 R41, R41 ;  /* 0x0000002900297308 */ /* 0x000fe20000000800 */
[----:B0-----:R-:W-:Y:S01]  /*db30*/  FMNMX.FTZ R6, R40, R65, !PT ;  /* 0x0000004128067209 */ /* 0x001fe20007810000 */
[----:B------:R-:W-:-:S06]  /*db40*/  FFMA.FTZ R40, R84, UR39, -R3 ;  /* 0x0000002754287c23 */ /* 0x000fcc0008010803 */
[----:B------:R-:W-:Y:S01]  /*db50*/  MUFU.EX2 R48, R48 ;  /* 0x0000003000307308 */ /* 0x000fe20000000800 */
[----:B------:R-:W-:Y:S01]  /*db60*/  FFMA.FTZ R3, R85, UR39, -R3 ;  /* 0x0000002755037c23 */ /* 0x000fe20008010803 */
[C---:B------:R-:W-:Y:S01]  /*db70*/  FSETP.NEU.FTZ.AND P3, PT, R6.reuse, -INF , PT ;  /* 0xff8000000600780b */ /* 0x040fe20003f7d000 */
[----:B------:R-:W-:-:S05]  /*db80*/  FMUL.FTZ R92, R6, UR39 ;  /* 0x00000027065c7c20 */ /* 0x000fca0008410000 */
[----:B------:R-:W-:Y:S01]  /*db90*/  FSEL R92, R92, RZ, P3 ;  /* 0x000000ff5c5c7208 */ /* 0x000fe20001800000 */
[----:B------:R-:W-:Y:S04]  /*dba0*/  MUFU.EX2 R49, R49 ;  /* 0x0000003100317308 */ /* 0x000fe80000000800 */
[--C-:B------:R-:W-:Y:S01]  /*dbb0*/  FFMA.FTZ R73, R46, UR39, -R92.reuse ;  /* 0x000000272e497c23 */ /* 0x100fe2000801085c */
[--C-:B------:R-:W-:Y:S01]  /*dbc0*/  FFMA.FTZ R46, R55, UR39, -R92.reuse ;  /* 0x00000027372e7c23 */ /* 0x100fe2000801085c */
[----:B------:R-:W-:Y:S01]  /*dbd0*/  FADD.FTZ R55, R24, R9 ;  /* 0x0000000918377221 */ /* 0x000fe20000010000 */
[--C-:B------:R-:W-:Y:S01]  /*dbe0*/  FFMA.FTZ R65, R26, UR39, -R92.reuse ;  /* 0x000000271a417c23 */ /* 0x100fe2000801085c */
[--C-:B------:R-:W-:Y:S01]  /*dbf0*/  FFMA.FTZ R68, R27, UR39, -R92.reuse ;  /* 0x000000271b447c23 */ /* 0x100fe2000801085c */
[--C-:B------:R-:W-:Y:S01]  /*dc00*/  FFMA.FTZ R80, R43, UR39, -R92.reuse ;  /* 0x000000272b507c23 */ /* 0x100fe2000801085c */
[----:B------:R-:W-:Y:S01]  /*dc10*/  FADD.FTZ R26, R8, R55 ;  /* 0x00000037081a7221 */ /* 0x000fe20000010000 */
[--C-:B------:R-:W-:Y:S01]  /*dc20*/  FFMA.FTZ R43, R54, UR39, -R92.reuse ;  /* 0x00000027362b7c23 */ /* 0x100fe2000801085c */
[--C-:B------:R-:W-:Y:S01]  /*dc30*/  FFMA.FTZ R27, R30, UR39, -R92.reuse ;  /* 0x000000271e1b7c23 */ /* 0x100fe2000801085c */
[----:B------:R-:W-:Y:S01]  /*dc40*/  FFMA.FTZ R54, R63, UR39, -R92 ;  /* 0x000000273f367c23 */ /* 0x000fe2000801085c */
[----:B---3--:R-:W-:Y:S01]  /*dc50*/  FADD.FTZ R63, R21, R26 ;  /* 0x0000001a153f7221 */ /* 0x008fe20000010000 */
[----:B------:R-:W-:Y:S01]  /*dc60*/  MUFU.EX2 R65, R65 ;  /* 0x0000004100417308 */ /* 0x000fe20000000800 */
[--C-:B------:R-:W-:Y:S01]  /*dc70*/  FFMA.FTZ R72, R31, UR39, -R92.reuse ;  /* 0x000000271f487c23 */ /* 0x100fe2000801085c */
[--C-:B------:R-:W-:Y:S01]  /*dc80*/  FFMA.FTZ R31, R34, UR39, -R92.reuse ;  /* 0x00000027221f7c23 */ /* 0x100fe2000801085c */
[----:B----4-:R-:W-:Y:S01]  /*dc90*/  FADD.FTZ R30, R28, R63 ;  /* 0x0000003f1c1e7221 */ /* 0x010fe20000010000 */
[--C-:B------:R-:W-:Y:S01]  /*dca0*/  FFMA.FTZ R84, R47, UR39, -R92.reuse ;  /* 0x000000272f547c23 */ /* 0x100fe2000801085c */
[--C-:B------:R-:W-:Y:S01]  /*dcb0*/  FFMA.FTZ R47, R58, UR39, -R92.reuse ;  /* 0x000000273a2f7c23 */ /* 0x100fe2000801085c */
[----:B------:R-:W-:Y:S01]  /*dcc0*/  FFMA.FTZ R58, R67, UR39, -R92 ;  /* 0x00000027433a7c23 */ /* 0x000fe2000801085c */
[----:B-----5:R-:W-:Y:S01]  /*dcd0*/  FADD.FTZ R30, R25, R30 ;  /* 0x0000001e191e7221 */ /* 0x020fe20000010000 */
[----:B------:R-:W0:Y:S01]  /*dce0*/  MUFU.EX2 R68, R68 ;  /* 0x0000004400447308 */ /* 0x000e220000000800 */
[--C-:B------:R-:W-:Y:S01]  /*dcf0*/  FFMA.FTZ R76, R35, UR39, -R92.reuse ;  /* 0x00000027234c7c23 */ /* 0x100fe2000801085c */
[----:B------:R-:W-:Y:S01]  /*dd00*/  FFMA.FTZ R35, R38, UR39, -R92 ;  /* 0x0000002726237c23 */ /* 0x000fe2000801085c */
[----:B--2---:R-:W-:Y:S01]  /*dd10*/  FADD.FTZ R67, R29, R30 ;  /* 0x0000001e1d437221 */ /* 0x004fe20000010000 */
[--C-:B------:R-:W-:Y:S01]  /*dd20*/  FFMA.FTZ R38, R39, UR39, -R92.reuse ;  /* 0x0000002727267c23 */ /* 0x100fe2000801085c */
[--C-:B------:R-:W-:Y:S01]  /*dd30*/  FFMA.FTZ R69, R42, UR39, -R92.reuse ;  /* 0x000000272a457c23 */ /* 0x100fe2000801085c */
[----:B------:R-:W-:Y:S01]  /*dd40*/  F2FP.F16.F32.PACK_AB R24, R9, R24 ;  /* 0x000000180918723e */ /* 0x000fe200000000ff */
[----:B------:R-:W-:Y:S01]  /*dd50*/  FADD.FTZ R30, R32, R67 ;  /* 0x00000043201e7221 */ /* 0x000fe20000010000 */
[----:B------:R-:W1:Y:S01]  /*dd60*/  MUFU.EX2 R27, R27 ;  /* 0x0000001b001b7308 */ /* 0x000e620000000800 */
[--C-:B------:R-:W-:Y:S01]  /*dd70*/  FFMA.FTZ R39, R50, UR39, -R92.reuse ;  /* 0x0000002732277c23 */ /* 0x100fe2000801085c */
[----:B------:R-:W-:Y:S01]  /*dd80*/  FFMA.FTZ R42, R51, UR39, -R92 ;  /* 0x00000027332a7c23 */ /* 0x000fe2000801085c */
[----:B------:R-:W-:Y:S01]  /*dd90*/  FADD.FTZ R67, R33, R30 ;  /* 0x0000001e21437221 */ /* 0x000fe20000010000 */
[--C-:B------:R-:W-:Y:S01]  /*dda0*/  FFMA.FTZ R51, R62, UR39, -R92.reuse ;  /* 0x000000273e337c23 */ /* 0x100fe2000801085c */
[--C-:B------:R-:W-:Y:S01]  /*ddb0*/  FFMA.FTZ R50, R59, UR39, -R92.reuse ;  /* 0x000000273b327c23 */ /* 0x100fe2000801085c */
[----:B------:R-:W-:Y:S01]  /*ddc0*/  FFMA.FTZ R55, R66, UR39, -R92 ;  /* 0x0000002742377c23 */ /* 0x000fe2000801085c */
[----:B------:R-:W-:Y:S01]  /*ddd0*/  FADD.FTZ R67, R90, R67 ;  /* 0x000000435a437221 */ /* 0x000fe20000010000 */
[----:B------:R-:W2:Y:S01]  /*dde0*/  MUFU.EX2 R72, R72 ;  /* 0x0000004800487308 */ /* 0x000ea20000000800 */
[----:B0-----:R-:W-:Y:S01]  /*ddf0*/  FADD.FTZ R26, R65, R68 ;  /* 0x00000044411a7221 */ /* 0x001fe20000010000 */
[--C-:B------:R-:W-:Y:S01]  /*de00*/  FFMA.FTZ R59, R70, UR39, -R92.reuse ;  /* 0x00000027463b7c23 */ /* 0x100fe2000801085c */
[----:B------:R-:W-:Y:S01]  /*de10*/  FADD.FTZ R34, R44, R67 ;  /* 0x000000432c227221 */ /* 0x000fe20000010000 */
[--C-:B------:R-:W-:Y:S01]  /*de20*/  FFMA.FTZ R71, R71, UR39, -R92.reuse ;  /* 0x0000002747477c23 */ /* 0x100fe2000801085c */
[----:B------:R-:W-:Y:S01]  /*de30*/  F2FP.F16.F32.PACK_AB R28, R25, R28 ;  /* 0x0000001c191c723e */ /* 0x000fe200000000ff */
[----:B------:R-:W-:Y:S01]  /*de40*/  FFMA.FTZ R74, R74, UR39, -R92 ;  /* 0x000000274a4a7c23 */ /* 0x000fe2000801085c */
[----:B------:R-:W-:Y:S01]  /*de50*/  F2FP.F16.F32.PACK_AB R25, R68, R65 ;  /* 0x000000414419723e */ /* 0x000fe200000000ff */
[----:B------:R-:W0:Y:S01]  /*de60*/  MUFU.EX2 R31, R31 ;  /* 0x0000001f001f7308 */ /* 0x000e220000000800 */
[----:B-1----:R-:W-:Y:S01]  /*de70*/  FADD.FTZ R63, R27, R26 ;  /* 0x0000001a1b3f7221 */ /* 0x002fe20000010000 */
[--C-:B------:R-:W-:Y:S01]  /*de80*/  FFMA.FTZ R75, R75, UR39, -R92.reuse ;  /* 0x000000274b4b7c23 */ /* 0x100fe2000801085c */
[--C-:B------:R-:W-:Y:S01]  /*de90*/  FFMA.FTZ R78, R78, UR39, -R92.reuse ;  /* 0x000000274e4e7c23 */ /* 0x100fe2000801085c */
[--C-:B------:R-:W-:Y:S01]  /*dea0*/  FFMA.FTZ R79, R79, UR39, -R92.reuse ;  /* 0x000000274f4f7c23 */ /* 0x100fe2000801085c */
[--C-:B------:R-:W-:Y:S01]  /*deb0*/  FFMA.FTZ R82, R82, UR39, -R92.reuse ;  /* 0x0000002752527c23 */ /* 0x100fe2000801085c */
[--C-:B------:R-:W-:Y:S01]  /*dec0*/  FFMA.FTZ R83, R83, UR39, -R92.reuse ;  /* 0x0000002753537c23 */ /* 0x100fe2000801085c */
[--C-:B------:R-:W-:Y:S01]  /*ded0*/  FFMA.FTZ R89, R89, UR39, -R92.reuse ;  /* 0x0000002759597c23 */ /* 0x100fe2000801085c */
[----:B------:R-:W1:Y:S01]  /*dee0*/  MUFU.EX2 R76, R76 ;  /* 0x0000004c004c7308 */ /* 0x000e620000000800 */
[C---:B--2---:R-:W-:Y:S01]  /*def0*/  FADD.FTZ R26, R72.reuse, R63 ;  /* 0x0000003f481a7221 */ /* 0x044fe20000010000 */
[----:B------:R-:W-:Y:S01]  /*df00*/  F2FP.F16.F32.PACK_AB R27, R72, R27 ;  /* 0x0000001b481b723e */ /* 0x000fe200000000ff */
[----:B------:R-:W-:-:S05]  /*df10*/  FFMA.FTZ R87, R87, UR39, -R92 ;  /* 0x0000002757577c23 */ /* 0x000fca000801085c */
[----:B------:R-:W2:Y:S01]  /*df20*/  MUFU.EX2 R35, R35 ;  /* 0x0000002300237308 */ /* 0x000ea20000000800 */
[----:B0-----:R-:W-:Y:S01]  /*df30*/  FADD.FTZ R63, R31, R26 ;  /* 0x0000001a1f3f7221 */ /* 0x001fe20000010000 */
[----:B------:R-:W-:Y:S01]  /*df40*/  F2FP.F16.F32.PACK_AB R26, R21, R8 ;  /* 0x00000008151a723e */ /* 0x000fe200000000ff */
[C---:B------:R-:W-:Y:S01]  /*df50*/  FADD.FTZ R21, R45.reuse, R34 ;  /* 0x000000222d157221 */ /* 0x040fe20000010000 */
[----:B------:R-:W-:Y:S02]  /*df60*/  F2FP.F16.F32.PACK_AB R34, R45, R44 ;  /* 0x0000002c2d22723e */ /* 0x000fe400000000ff */
[----:B------:R-:W3:Y:S02]  /*df70*/  LDL R45, [R1+0x24] ;  /* 0x00002400012d7983 */ /* 0x000ee40000100800 */
[----:B------:R-:W0:Y:S01]  /*df80*/  MUFU.EX2 R38, R38 ;  /* 0x0000002600267308 */ /* 0x000e220000000800 */
[----:B-1----:R-:W-:Y:S01]  /*df90*/  FADD.FTZ R30, R76, R63 ;  /* 0x0000003f4c1e7221 */ /* 0x002fe20000010000 */
[----:B------:R-:W-:Y:S06]  /*dfa0*/  STSM.16.M88.4 [R140+0x21800], R24 ;  /* 0x021800188c007844 */ /* 0x000fec0000000200 */
[----:B------:R-:W1:Y:S01]  /*dfb0*/  MUFU.EX2 R69, R69 ;  /* 0x0000004500457308 */ /* 0x000e620000000800 */
[----:B--2---:R-:W-:Y:S01]  /*dfc0*/  FADD.FTZ R9, R35, R30 ;  /* 0x0000001e23097221 */ /* 0x004fe20000010000 */
[----:B------:R-:W-:-:S02]  /*dfd0*/  F2FP.F16.F32.PACK_AB R30, R32, R29 ;  /* 0x0000001d201e723e */ /* 0x000fc400000000ff */
[----:B------:R-:W-:Y:S02]  /*dfe0*/  F2FP.F16.F32.PACK_AB R29, R76, R31 ;  /* 0x0000001f4c1d723e */ /* 0x000fe400000000ff */
[----:B------:R-:W-:Y:S02]  /*dff0*/  F2FP.F16.F32.PACK_AB R32, R90, R33 ;  /* 0x000000215a20723e */ /* 0x000fe400000000ff */
[----:B------:R-:W2:Y:S01]  /*e000*/  MUFU.EX2 R80, R80 ;  /* 0x0000005000507308 */ /* 0x000ea20000000800 */
[C---:B0-----:R-:W-:Y:S01]  /*e010*/  FADD.FTZ R62, R38.reuse, R9 ;  /* 0x00000009263e7221 */ /* 0x041fe20000010000 */
[----:B------:R-:W-:-:S05]  /*e020*/  F2FP.F16.F32.PACK_AB R31, R38, R35 ;  /* 0x00000023261f723e */ /* 0x000fca00000000ff */
[----:B------:R0:W-:Y:S01]  /*e030*/  STSM.16.M88.4 [R93], R28 ;  /* 0x0000001c5d007844 */ /* 0x0001e20000000200 */
[----:B------:R-:W4:Y:S01]  /*e040*/  MUFU.EX2 R73, R73 ;  /* 0x0000004900497308 */ /* 0x000f220000000800 */
[----:B-1----:R-:W-:Y:S01]  /*e050*/  FADD.FTZ R9, R69, R62 ;  /* 0x0000003e45097221 */ /* 0x002fe20000010000 */
[----:B------:R-:W-:-:S04]  /*e060*/  FADD.FTZ R62, R36, R21 ;  /* 0x00000015243e7221 */ /* 0x000fc80000010000 */
[----:B------:R-:W-:Y:S02]  /*e070*/  FADD.FTZ R21, R7, R62 ;  /* 0x0000003e07157221 */ /* 0x000fe40000010000 */
[----:B------:R-:W1:Y:S01]  /*e080*/  MUFU.EX2 R84, R84 ;  /* 0x0000005400547308 */ /* 0x000e620000000800 */
[C---:B--2---:R-:W-:Y:S01]  /*e090*/  FADD.FTZ R44, R80.reuse, R9 ;  /* 0x00000009502c7221 */ /* 0x044fe20000010000 */
[----:B------:R-:W-:-:S06]  /*e0a0*/  F2FP.F16.F32.PACK_AB R33, R80, R69 ;  /* 0x000000455021723e */ /* 0x000fcc00000000ff */
[----:B------:R-:W2:Y:S01]  /*e0b0*/  MUFU.EX2 R39, R39 ;  /* 0x0000002700277308 */ /* 0x000ea20000000800 */
[----:B----4-:R-:W-:Y:S01]  /*e0c0*/  FADD.FTZ R9, R73, R44 ;  /* 0x0000002c49097221 */ /* 0x010fe20000010000 */
[----:B------:R-:W-:-:S04]  /*e0d0*/  FADD.FTZ R44, R4, R21 ;  /* 0x00000015042c7221 */ /* 0x000fc80000010000 */
[----:B------:R-:W-:Y:S02]  /*e0e0*/  FADD.FTZ R44, R11, R44 ;  /* 0x0000002c0b2c7221 */ /* 0x000fe40000010000 */
[----:B------:R-:W4:Y:S01]  /*e0f0*/  MUFU.EX2 R42, R42 ;  /* 0x0000002a002a7308 */ /* 0x000f220000000800 */
[----:B-1----:R-:W-:Y:S01]  /*e100*/  FADD.FTZ R38, R84, R9 ;  /* 0x0000000954267221 */ /* 0x002fe20000010000 */
[----:B------:R-:W-:-:S06]  /*e110*/  FADD.FTZ R21, R37, R44 ;  /* 0x0000002c25157221 */ /* 0x000fcc0000010000 */
[----:B------:R-:W1:Y:S01]  /*e120*/  MUFU.EX2 R43, R43 ;  /* 0x0000002b002b7308 */ /* 0x000e620000000800 */
[----:B--2---:R-:W-:-:S07]  /*e130*/  FADD.FTZ R9, R39, R38 ;  /* 0x0000002627097221 */ /* 0x004fce0000010000 */
[----:B------:R-:W2:Y:S01]  /*e140*/  MUFU.EX2 R46, R46 ;  /* 0x0000002e002e7308 */ /* 0x000ea20000000800 */
[----:B----4-:R-:W-:-:S07]  /*e150*/  FADD.FTZ R38, R42, R9 ;  /* 0x000000092a267221 */ /* 0x010fce0000010000 */
[----:B------:R-:W4:Y:S01]  /*e160*/  MUFU.EX2 R47, R47 ;  /* 0x0000002f002f7308 */ /* 0x000f220000000800 */
[----:B------:R-:W-:Y:S01]  /*e170*/  FADD.FTZ R44, R56, R21 ;  /* 0x00000015382c7221 */ /* 0x000fe20000010000 */
[----:B-1----:R-:W-:-:S06]  /*e180*/  FADD.FTZ R9, R43, R38 ;  /* 0x000000262b097221 */ /* 0x002fcc0000010000 */
[----:B------:R-:W1:Y:S01]  /*e190*/  MUFU.EX2 R50, R50 ;  /* 0x0000003200327308 */ /* 0x000e620000000800 */
[----:B------:R-:W-:Y:S01]  /*e1a0*/  FADD.FTZ R21, R57, R44 ;  /* 0x0000002c39157221 */ /* 0x000fe20000010000 */
[----:B--2---:R-:W-:-:S06]  /*e1b0*/  FADD.FTZ R44, R46, R9 ;  /* 0x000000092e2c7221 */ /* 0x004fcc0000010000 */
[----:B------:R-:W2:Y:S01]  /*e1c0*/  MUFU.EX2 R51, R51 ;  /* 0x0000003300337308 */ /* 0x000ea20000000800 */
[----:B------:R-:W-:Y:S01]  /*e1d0*/  F2FP.F16.F32.PACK_AB R38, R11, R4 ;  /* 0x000000040b26723e */ /* 0x000fe200000000ff */
[----:B------:R-:W-:Y:S01]  /*e1e0*/  FADD.FTZ R4, R86, R21 ;  /* 0x0000001556047221 */ /* 0x000fe20000010000 */
[----:B------:R-:W-:-:S05]  /*e1f0*/  F2FP.F16.F32.PACK_AB R36, R7, R36 ;  /* 0x000000240724723e */ /* 0x000fca00000000ff */
[----:B------:R-:W5:Y:S01]  /*e200*/  MUFU.EX2 R54, R54 ;  /* 0x0000003600367308 */ /* 0x000f620000000800 */
[----:B----4-:R-:W-:Y:S01]  /*e210*/  FADD.FTZ R7, R47, R44 ;  /* 0x0000002c2f077221 */ /* 0x010fe20000010000 */
[----:B------:R-:W-:Y:S01]  /*e220*/  FADD.FTZ R9, R41, R4 ;  /* 0x0000000429097221 */ /* 0x000fe20000010000 */
[----:B------:R-:W-:Y:S01]  /*e230*/  F2FP.F16.F32.PACK_AB R35, R84, R73 ;  /* 0x000000495423723e */ /* 0x000fe200000000ff */
[----:B------:R-:W4:Y:S04]  /*e240*/  @P2 LDC R11, c[0x0][0x44c] ;  /* 0x00011300ff0b2b82 */ /* 0x000f280000000800 */
[----:B------:R-:W0:Y:S01]  /*e250*/  MUFU.EX2 R55, R55 ;  /* 0x0000003700377308 */ /* 0x000e220000000800 */
[----:B-1----:R-:W-:-:S07]  /*e260*/  FADD.FTZ R4, R50, R7 ;  /* 0x0000000732047221 */ /* 0x002fce0000010000 */
[----:B------:R-:W1:Y:S01]  /*e270*/  MUFU.EX2 R58, R58 ;  /* 0x0000003a003a7308 */ /* 0x000e620000000800 */
[----:B--2---:R-:W-:-:S07]  /*e280*/  FADD.FTZ R7, R51, R4 ;  /* 0x0000000433077221 */ /* 0x004fce0000010000 */
[----:B------:R-:W2:Y:S01]  /*e290*/  MUFU.EX2 R59, R59 ;  /* 0x0000003b003b7308 */ /* 0x000ea20000000800 */
[----:B-----5:R-:W-:-:S07]  /*e2a0*/  FADD.FTZ R4, R54, R7 ;  /* 0x0000000736047221 */ /* 0x020fce0000010000 */
[----:B------:R-:W5:Y:S01]  /*e2b0*/  MUFU.EX2 R52, R52 ;  /* 0x0000003400347308 */ /* 0x000f620000000800 */
[----:B0-----:R-:W-:Y:S01]  /*e2c0*/  FADD.FTZ R7, R55, R4 ;  /* 0x0000000437077221 */ /* 0x001fe20000010000 */
[----:B------:R-:W-:-:S06]  /*e2d0*/  FADD.FTZ R28, R48, R9 ;  /* 0x00000009301c7221 */ /* 0x000fcc0000010000 */
[----:B------:R-:W0:Y:S01]  /*e2e0*/  MUFU.EX2 R53, R53 ;  /* 0x0000003500357308 */ /* 0x000e220000000800 */
[----:B-1----:R-:W-:-:S07]  /*e2f0*/  FADD.FTZ R4, R58, R7 ;  /* 0x000000073a047221 */ /* 0x002fce0000010000 */
[----:B------:R-:W1:Y:S01]  /*e300*/  MUFU.EX2 R8, R71 ;  /* 0x0000004700087308 */ /* 0x000e620000000800 */
[----:B------:R-:W-:Y:S01]  /*e310*/  FADD.FTZ R9, R49, R28 ;  /* 0x0000001c31097221 */ /* 0x000fe20000010000 */
[----:B--2---:R-:W-:-:S06]  /*e320*/  FADD.FTZ R7, R59, R4 ;  /* 0x000000043b077221 */ /* 0x004fcc0000010000 */
[----:B------:R-:W2:Y:S08]  /*e330*/  MUFU.EX2 R60, R60 ;  /* 0x0000003c003c7308 */ /* 0x000eb00000000800 */
[----:B------:R-:W-:Y:S01]  /*e340*/  MUFU.EX2 R74, R74 ;  /* 0x0000004a004a7308 */ /* 0x000fe20000000800 */
[----:B-----5:R-:W-:-:S07]  /*e350*/  FADD.FTZ R28, R52, R9 ;  /* 0x00000009341c7221 */ /* 0x020fce0000010000 */
[----:B------:R-:W5:Y:S01]  /*e360*/  MUFU.EX2 R61, R61 ;  /* 0x0000003d003d7308 */ /* 0x000f620000000800 */
[----:B------:R-:W-:-:S07]  /*e370*/  F2FP.F16.F32.PACK_AB R24, R56, R37 ;  /* 0x000000253818723e */ /* 0x000fce00000000ff */
[----:B------:R-:W4:Y:S08]  /*e380*/  MUFU.EX2 R64, R64 ;  /* 0x0000004000407308 */ /* 0x000f300000000800 */
[----:B------:R-:W4:Y:S08]  /*e390*/  MUFU.EX2 R75, R75 ;  /* 0x0000004b004b7308 */ /* 0x000f300000000800 */
[----:B------:R-:W-:Y:S08]  /*e3a0*/  MUFU.EX2 R78, R78 ;  /* 0x0000004e004e7308 */ /* 0x000ff00000000800 */
[----:B------:R-:W4:Y:S01]  /*e3b0*/  MUFU.EX2 R79, R79 ;  /* 0x0000004f004f7308 */ /* 0x000f220000000800 */
[----:B------:R-:W-:-:S07]  /*e3c0*/  F2FP.F16.F32.PACK_AB R37, R42, R39 ;  /* 0x000000272a25723e */ /* 0x000fce00000000ff */
[----:B------:R-:W-:Y:S01]  /*e3d0*/  MUFU.EX2 R5, R5 ;  /* 0x0000000500057308 */ /* 0x000fe20000000800 */
[----:B0-----:R-:W-:-:S07]  /*e3e0*/  FADD.FTZ R9, R53, R28 ;  /* 0x0000001c35097221 */ /* 0x001fce0000010000 */
[----:B------:R-:W-:Y:S08]  /*e3f0*/  MUFU.EX2 R20, R20 ;  /* 0x0000001400147308 */ /* 0x000ff00000000800 */
[----:B------:R-:W-:Y:S08]  /*e400*/  MUFU.EX2 R40, R40 ;  /* 0x0000002800287308 */ /* 0x000ff00000000800 */
[----:B------:R-:W0:Y:S08]  /*e410*/  MUFU.EX2 R3, R3 ;  /* 0x0000000300037308 */ /* 0x000e300000000800 */
[----:B------:R-:W-:Y:S08]  /*e420*/  MUFU.EX2 R82, R82 ;  /* 0x0000005200527308 */ /* 0x000ff00000000800 */
[----:B------:R-:W0:Y:S08]  /*e430*/  MUFU.EX2 R83, R83 ;  /* 0x0000005300537308 */ /* 0x000e300000000800 */
[----:B------:R-:W-:Y:S08]  /*e440*/  MUFU.EX2 R89, R89 ;  /* 0x0000005900597308 */ /* 0x000ff00000000800 */
[----:B------:R-:W0:Y:S01]  /*e450*/  MUFU.EX2 R4, R87 ;  /* 0x0000005700047308 */ /* 0x000e220000000800 */
[----:B------:R-:W-:Y:S01]  /*e460*/  F2FP.F16.F32.PACK_AB R39, R46, R43 ;  /* 0x0000002b2e27723e */ /* 0x000fe200000000ff */
[----:B-1----:R-:W-:Y:S01]  /*e470*/  FADD.FTZ R7, R8, R7 ;  /* 0x0000000708077221 */ /* 0x002fe20000010000 */
[----:B------:R-:W-:-:S02]  /*e480*/  F2FP.F16.F32.PACK_AB R26, R86, R57 ;  /* 0x00000039561a723e */ /* 0x000fc400000000ff */
[----:B------:R-:W-:Y:S02]  /*e490*/  F2FP.F16.F32.PACK_AB R25, R50, R47 ;  /* 0x0000002f3219723e */ /* 0x000fe400000000ff */
[----:B------:R-:W-:Y:S01]  /*e4a0*/  F2FP.F16.F32.PACK_AB R27, R54, R51 ;  /* 0x00000033361b723e */ /* 0x000fe200000000ff */
[----:B------:R1:W-:Y:S01]  /*e4b0*/  STSM.16.M88.4 [R142], R32 ;  /* 0x000000208e007844 */ /* 0x0003e20000000200 */
[----:B--2---:R-:W-:-:S03]  /*e4c0*/  FADD.FTZ R28, R60, R9 ;  /* 0x000000093c1c7221 */ /* 0x004fc60000010000 */
[----:B------:R2:W-:Y:S01]  /*e4d0*/  STSM.16.M88.4 [R141], R36 ;  /* 0x000000248d007844 */ /* 0x0005e20000000200 */
[----:B-----5:R-:W-:Y:S01]  /*e4e0*/  FADD.FTZ R9, R61, R28 ;  /* 0x0000001c3d097221 */ /* 0x020fe20000010000 */
[----:B------:R-:W-:Y:S02]  /*e4f0*/  F2FP.F16.F32.PACK_AB R28, R60, R53 ;  /* 0x000000353c1c723e */ /* 0x000fe400000000ff */
[----:B------:R5:W-:Y:S01]  /*e500*/  STSM.16.M88.4 [R140+0x27800], R24 ;  /* 0x027800188c007844 */ /* 0x000be20000000200 */
[----:B----4-:R-:W-:Y:S02]  /*e510*/  F2FP.F16.F32.PACK_AB R30, R64, R61 ;  /* 0x0000003d401e723e */ /* 0x010fe400000000ff */
[----:B------:R-:W-:Y:S01]  /*e520*/  F2FP.F16.F32.PACK_AB R29, R75, R74 ;  /* 0x0000004a4b1d723e */ /* 0x000fe200000000ff */
[----:B-1----:R-:W-:Y:S01]  /*e530*/  FADD.FTZ R32, R74, R7 ;  /* 0x000000074a207221 */ /* 0x002fe20000010000 */
[----:B------:R-:W-:Y:S02]  /*e540*/  F2FP.F16.F32.PACK_AB R31, R79, R78 ;  /* 0x0000004e4f1f723e */ /* 0x000fe400000000ff */
[----:B0-----:R-:W-:Y:S01]  /*e550*/  F2FP.F16.F32.PACK_AB R34, R3, R40 ;  /* 0x000000280322723e */ /* 0x001fe200000000ff */
[----:B------:R-:W-:Y:S01]  /*e560*/  FADD.FTZ R7, R75, R32 ;  /* 0x000000204b077221 */ /* 0x000fe20000010000 */
[----:B--2---:R-:W0:Y:S01]  /*e570*/  @P2 LDC R38, c[0x0][0x450] ;  /* 0x00011400ff262b82 */ /* 0x004e220000000800 */
[----:B------:R-:W-:-:S02]  /*e580*/  F2FP.F16.F32.PACK_AB R32, R20, R5 ;  /* 0x000000051420723e */ /* 0x000fc400000000ff */
[----:B-----5:R-:W-:Y:S02]  /*e590*/  F2FP.F16.F32.PACK_AB R24, R48, R41 ;  /* 0x000000293018723e */ /* 0x020fe400000000ff */
[----:B------:R-:W-:Y:S02]  /*e5a0*/  F2FP.F16.F32.PACK_AB R26, R52, R49 ;  /* 0x00000031341a723e */ /* 0x000fe400000000ff */
[----:B------:R-:W-:Y:S02]  /*e5b0*/  F2FP.F16.F32.PACK_AB R25, R58, R55 ;  /* 0x000000373a19723e */ /* 0x000fe400000000ff */
[----:B------:R-:W-:Y:S02]  /*e5c0*/  F2FP.F16.F32.PACK_AB R27, R8, R59 ;  /* 0x0000003b081b723e */ /* 0x000fe400000000ff */
[----:B------:R-:W-:Y:S02]  /*e5d0*/  F2FP.F16.F32.PACK_AB R33, R83, R82 ;  /* 0x000000525321723e */ /* 0x000fe400000000ff */
[----:B------:R-:W-:Y:S01]  /*e5e0*/  F2FP.F16.F32.PACK_AB R35, R4, R89 ;  /* 0x000000590423723e */ /* 0x000fe200000000ff */
[----:B---3--:R1:W-:Y:S04]  /*e5f0*/  STSM.16.M88.4 [R45], R24 ;  /* 0x000000182d007844 */ /* 0x0083e80000000200 */
[----:B------:R1:W-:Y:S04]  /*e600*/  STSM.16.M88.4 [R142+0x6000], R28 ;  /* 0x0060001c8e007844 */ /* 0x0003e80000000200 */
[----:B------:R1:W-:Y:S01]  /*e610*/  STSM.16.M88.4 [R141+0x6000], R32 ;  /* 0x006000208d007844 */ /* 0x0003e20000000200 */
[----:B------:R2:W-:Y:S06]  /*e620*/  MEMBAR.ALL.CTA ;  /* 0x0000000000007992 */ /* 0x0005ec0000008000 */
[----:B--2---:R-:W2:Y:S01]  /*e630*/  FENCE.VIEW.ASYNC.S ;  /* 0x00000000000073c6 */ /* 0x004ea20000000000 */
[----:B------:R-:W-:Y:S01]  /*e640*/  FADD.FTZ R8, R78, R7 ;  /* 0x000000074e087221 */ /* 0x000fe20000010000 */
[----:B------:R-:W-:Y:S01]  /*e650*/  FADD.FTZ R36, R64, R9 ;  /* 0x0000000940247221 */ /* 0x000fe20000010000 */
[----:B------:R-:W-:-:S02]  /*e660*/  PLOP3.LUT P3, PT, PT, PT, UP0, 0x40, 0x0 ;  /* 0x000000000000781c */ /* 0x000fc40003f6e808 */
[----:B------:R-:W-:Y:S01]  /*e670*/  FADD.FTZ R79, R79, R8 ;  /* 0x000000084f4f7221 */ /* 0x000fe20000010000 */
[----:B------:R-:W-:-:S04]  /*e680*/  @P2 IMAD.HI.U32 R11, R91, R11, RZ ;  /* 0x0000000b5b0b2227 */ /* 0x000fc800078e00ff */
[----:B------:R-:W-:Y:S01]  /*e690*/  FADD.FTZ R5, R5, R36 ;  /* 0x0000002405057221 */ /* 0x000fe20000010000 */
[----:B------:R-:W-:Y:S01]  /*e6a0*/  FADD.FTZ R82, R82, R79 ;  /* 0x0000004f52527221 */ /* 0x000fe20000010000 */
[----:B------:R-:W-:Y:S02]  /*e6b0*/  IMAD.MOV.U32 R8, RZ, RZ, R91 ;  /* 0x000000ffff087224 */ /* 0x000fe400078e005b */
[----:B------:R-:W-:Y:S01]  /*e6c0*/  FADD.FTZ R5, R20, R5 ;  /* 0x0000000514057221 */ /* 0x000fe20000010000 */
[----:B0-----:R-:W-:Y:S01]  /*e6d0*/  @P2 SHF.R.U32.HI R8, RZ, R38, R11 ;  /* 0x00000026ff082219 */ /* 0x001fe2000001160b */
[----:B------:R-:W-:Y:S02]  /*e6e0*/  FADD.FTZ R82, R83, R82 ;  /* 0x0000005253527221 */ /* 0x000fe40000010000 */
[----:B------:R-:W-:Y:S02]  /*e6f0*/  FADD.FTZ R40, R40, R5 ;  /* 0x0000000528287221 */ /* 0x000fe40000010000 */
[----:B------:R-:W-:Y:S01]  /*e700*/  FADD.FTZ R89, R89, R82 ;  /* 0x0000005259597221 */ /* 0x000fe20000010000 */
[----:B------:R-:W-:-:S02]  /*e710*/  IMAD.IADD R113, R113, 0x1, R8 ;  /* 0x0000000171717824 */ /* 0x000fc400078e0208 */
[----:B------:R-:W-:Y:S01]  /*e720*/  FADD.FTZ R5, R3, R40 ;  /* 0x0000002803057221 */ /* 0x000fe20000010000 */
[----:B------:R-:W-:Y:S02]  /*e730*/  VIADD R3, R88, 0xfffffffe ;  /* 0xfffffffe58037836 */ /* 0x000fe40000000000 */
[----:B------:R-:W-:Y:S01]  /*e740*/  FADD.FTZ R4, R4, R89 ;  /* 0x0000005904047221 */ /* 0x000fe20000010000 */
[----:B------:R-:W-:Y:S01]  /*e750*/  VIADD R7, R113, UR4 ;  /* 0x0000000471077c36 */ /* 0x000fe20008000000 */
[----:B--2---:R-:W-:Y:S01]  /*e760*/  NOP ;  /* 0x0000000000007918 */ /* 0x004fe20000000000 */
[----:B-1----:R-:W-:Y:S05]  /*e770*/  @P3 BRA `(.L_x_11421) ;  /* 0x0000000000543947 */ /* 0x002fea0003800000 */
[C---:B------:R-:W-:Y:S01]  /*e780*/  ISETP.GT.AND P3, PT, R113.reuse, RZ, PT ;  /* 0x000000ff7100720c */ /* 0x040fe20003f64270 */
[----:B------:R-:W-:Y:S01]  /*e790*/  BSSY B0, `(.L_x_11422) ;  /* 0x0000010000007945 */ /* 0x000fe20003800000 */
[----:B------:R-:W-:-:S11]  /*e7a0*/  VIADD R8, R113, 0xffffffff ;  /* 0xffffffff71087836 */ /* 0x000fd60000000000 */
[----:B------:R-:W-:Y:S05]  /*e7b0*/  @P3 BRA `(.L_x_11423) ;  /* 0x0000000000203947 */ /* 0x000fea0003800000 */
[----:B------:R-:W-:Y:S01]  /*e7c0*/  UISETP.NE.AND UP1, UPT, UR5, 0x1, UPT ;  /* 0x000000010500788c */ /* 0x000fe2000bf25270 */
[----:B------:R-:W-:-:S05]  /*e7d0*/  IMAD.MOV R8, RZ, RZ, -R113 ;  /* 0x000000ffff087224 */ /* 0x000fca00078e0a71 */
[----:B------:R-:W-:-:S05]  /*e7e0*/  PLOP3.LUT P3, PT, PT, PT, UP1, 0x80, 0x0 ;  /* 0x000000000000781c */ /* 0x000fca0003f6f018 */
[----:B------:R-:W-:-:S08]  /*e7f0*/  @UP1 ULDC.64 UR6, c[0x0][0x9e8] ;  /* 0x00027a0000061ab9 */ /* 0x000fd00000000a00 */
[----:B------:R-:W-:-:S05]  /*e800*/  @P3 IMAD.HI.U32 R9, R8, UR6, RZ ;  /* 0x0000000608093c27 */ /* 0x000fca000f8e00ff */
[----:B------:R-:W-:-:S04]  /*e810*/  @P3 SHF.R.U32.HI R8, RZ, UR7, R9 ;  /* 0x00000007ff083c19 */ /* 0x000fc80008011609 */
[----:B------:R-:W-:Y:S01]  /*e820*/  LOP3.LUT R8, RZ, R8, RZ, 0x33, !PT ;  /* 0x00000008ff087212 */ /* 0x000fe200078e33ff */
[----:B------:R-:W-:Y:S06]  /*e830*/  BRA `(.L_x_11424) ;  /* 0x0000000000147947 */ /* 0x000fec0003800000 */
.L_x_11423:
[----:B------:R-:W-:-:S06]  /*e840*/  UISETP.NE.AND UP1, UPT, UR5, 0x1, UPT ;  /* 0x000000010500788c */ /* 0x000fcc000bf25270 */
[----:B------:R-:W-:-:S05]  /*e850*/  PLOP3.LUT P3, PT, PT, PT, UP1, 0x80, 0x0 ;  /* 0x000000000000781c */ /* 0x000fca0003f6f018 */
[----:B------:R-:W-:-:S08]  /*e860*/  @UP1 ULDC.64 UR6, c[0x0][0x9e8] ;  /* 0x00027a0000061ab9 */ /* 0x000fd00000000a00 */
[----:B------:R-:W-:-:S05]  /*e870*/  @P3 IMAD.HI.U32 R9, R8, UR6, RZ ;  /* 0x0000000608093c27 */ /* 0x000fca000f8e00ff */
[----:B------:R-:W-:-:S07]  /*e880*/  @P3 SHF.R.U32.HI R8, RZ, UR7, R9 ;  /* 0x00000007ff083c19 */ /* 0x000fce0008011609 */
.L_x_11424:
[----:B------:R-:W-:Y:S05]  /*e890*/  BSYNC B0 ;  /* 0x0000000000007941 */ /* 0x000fea0003800000 */
.L_x_11422:
[----:B------:R-:W-:-:S04]  /*e8a0*/  IMAD.U32 R9, RZ, RZ, UR5 ;  /* 0x00000005ff097e24 */ /* 0x000fc8000f8e00ff */
[----:B------:R-:W-:-:S05]  /*e8b0*/  IMAD R8, R8, R9, UR5 ;  /* 0x0000000508087e24 */ /* 0x000fca000f8e0209 */
[----:B------:R-:W-:-:S07]  /*e8c0*/  VIMNMX R7, R7, R8, PT ;  /* 0x0000000807077248 */ /* 0x000fce0003fe0100 */
.L_x_11421:
[----:B------:R-:W2:Y:S01]  /*e8d0*/  LDL R9, [R1+0x48] ;  /* 0x0000480001097983 */ /* 0x000ea20000100800 */
        /* <DEDUP_REMOVED lines=8> */
[----:B------:R-:W-:Y:S01]  /*e960*/  SHF.R.S32.HI R8, RZ, 0x7, R8 ;  /* 0x00000007ff087819 */ /* 0x000fe20000011408 */
[----:B------:R-:W-:Y:S01]  /*e970*/  ULDC UR6, c[0x0][0x988] ;  /* 0x0002620000067ab9 */ /* 0x000fe20000000800 */
[----:B------:R-:W-:Y:S01]  /*e980*/  ULDC UR50, c[0x0][0x9e0] ;  /* 0x0002780000327ab9 */ /* 0x000fe20000000800 */
[----:B------:R-:W-:Y:S01]  /*e990*/  ULDC UR48, c[0x0][0x9e0] ;  /* 0x0002780000307ab9 */ /* 0x000fe20000000800 */
        /* <DEDUP_REMOVED lines=24> */
[----:B--2---:R-:W-:-:S04]  /*eb20*/  VIMNMX R9, R9, R8, !PT ;  /* 0x0000000809097248 */ /* 0x004fc80007fe0100 */
[----:B------:R-:W-:Y:S01]  /*eb30*/  ISETP.GE.AND P3, PT, R3, R9, PT ;  /* 0x000000090300720c */ /* 0x000fe20003f66270 */
[----:B------:R0:W-:-:S12]  /*eb40*/  STL [R1+0xc], R9 ;  /* 0x00000c0901007387 */ /* 0x0001d80000100800 */
[----:B0-----:R-:W-:Y:S05]  /*eb50*/  @!P3 BRA `(.L_x_11425) ;  /* 0x000000340008b947 */ /* 0x001fea0003800000 */
[----:B------:R-:W-:-:S07]  /*eb60*/  IMAD.MOV.U32 R135, RZ, RZ, RZ ;  /* 0x000000ffff877224 */ /* 0x000fce00078e00ff */
.L_x_11443:
        /* <DEDUP_REMOVED lines=10> */
.L_x_11427:
[----:B------:R-:W-:Y:S01]  /*ec10*/  IMAD R9, R20, 0x8, R2 ;  /* 0x0000000814097824 */ /* 0x000fe200078e0202 */
[----:B------:R-:W-:-:S04]  /*ec20*/  SHF.L.U32 R8, R7, 0x1f, RZ ;  /* 0x0000001f07087819 */ /* 0x000fc800000006ff */
[----:B------:R0:W1:Y:S01]  /*ec30*/  SYNCS.PHASECHK.TRANS64.TRYWAIT P4, [R9+URZ+0x2d830], R8 ;  /* 0x02d83008090075a7 */ /* 0x000062000808017f */
[----:B------:R-:W-:Y:S05]  /*ec40*/  @!P0 BRA `(.L_x_11428) ;  /* 0x0000000000048947 */ /* 0x000fea0003800000 */
[----:B------:R-:W-:Y:S01]  /*ec50*/  BPT.TRAP 0x1 ;  /* 0x000000040000795c */ /* 0x000fe20000300000 */
.L_x_11428:
[----:B------:R-:W-:Y:S04]  /*ec60*/  BSSY B0, `(.L_x_11426) ;  /* 0x0000004000007945 */ /* 0x000fe80003800000 */
[----:B-1----:R-:W-:Y:S05]  /*ec70*/  @P4 BRA `(.L_x_11429) ;  /* 0x0000000000084947 */ /* 0x002fea0003800000 */
[----:B------:R-:W1:Y:S02]  /*ec80*/  SYNCS.PHASECHK.TRANS64.TRYWAIT P4, [R9+URZ+0x2d830], R8 ;  /* 0x02d83008090075a7 */ /* 0x000e64000808017f */
[----:B-1----:R-:W-:Y:S05]  /*ec90*/  @!P4 BRA `(.L_x_11430) ;  /* 0x0000013c00a4c947 */ /* 0x002fea0003800000 */
.L_x_11429:
[----:B------:R-:W-:Y:S05]  /*eca0*/  BSYNC B0 ;  /* 0x0000000000007941 */ /* 0x000fea0003800000 */
.L_x_11426:
[----:B01----:R-:W2:Y:S01]  /*ecb0*/  LDL R8, [R1+0x8] ;  /* 0x0000080001087983 */ /* 0x003ea20000100800 */
[----:B------:R-:W0:Y:S01]  /*ecc0*/  S2R R10, SR_TID.X ;  /* 0x00000000000a7919 */ /* 0x000e220000002100 */
[----:B------:R-:W-:Y:S05]  /*ecd0*/  WARPSYNC.ALL ;  /* 0x0000000000007948 */ /* 0x000fea0003800000 */
[----:B------:R-:W-:Y:S01]  /*ece0*/  IMAD.MOV.U32 R9, RZ, RZ, -0x7fffffe0 ;  /* 0x80000020ff097424 */ /* 0x000fe200078e00ff */
[----:B0-----:R-:W-:-:S05]  /*ecf0*/  SHF.R.U32.HI R10, RZ, 0x7, R10 ;  /* 0x00000007ff0a7819 */ /* 0x001fca000001160a */
[----:B------:R-:W-:Y:S01]  /*ed00*/  VIADD R21, R10, 0x8 ;  /* 0x000000080a157836 */ /* 0x000fe20000000000 */
[----:B------:R-:W-:Y:S01]  /*ed10*/  R2UR UR11, R9 ;  /* 0x00000000090b72ca */ /* 0x000fe200000e0000 */
[----:B------:R-:W-:Y:S01]  /*ed20*/  IMAD.MOV.U32 R25, RZ, RZ, -0x7fffffe0 ;  /* 0x80000020ff197424 */ /* 0x000fe200078e00ff */
[----:B------:R-:W-:Y:S01]  /*ed30*/  R2UR UR8, R12 ;  /* 0x000000000c0872ca */ /* 0x000fe200000e0000 */
[----:B------:R-:W-:Y:S01]  /*ed40*/  IMAD.MOV.U32 R27, RZ, RZ, -0x7fffffe0 ;  /* 0x80000020ff1b7424 */ /* 0x000fe200078e00ff */
[----:B------:R-:W-:Y:S02]  /*ed50*/  R2UR UR9, R13 ;  /* 0x000000000d0972ca */ /* 0x000fe400000e0000 */
[C---:B------:R-:W-:Y:S02]  /*ed60*/  R2UR UR15, R25.reuse ;  /* 0x00000000190f72ca */ /* 0x040fe400000e0000 */
[----:B------:R-:W-:Y:S02]  /*ed70*/  R2UR UR23, R25 ;  /* 0x00000000191772ca */ /* 0x000fe400000e0000 */
[----:B------:R-:W-:-:S02]  /*ed80*/  R2UR UR27, R27 ;  /* 0x000000001b1b72ca */ /* 0x000fc400000e0000 */
[----:B------:R-:W-:Y:S02]  /*ed90*/  R2UR UR12, R152 ;  /* 0x00000000980c72ca */ /* 0x000fe400000e0000 */
[----:B------:R-:W-:Y:S01]  /*eda0*/  R2UR UR13, R153 ;  /* 0x00000000990d72ca */ /* 0x000fe200000e0000 */
[----:B------:R0:W-:Y:S01]  /*edb0*/  BAR.SYNC.DEFER_BLOCKING R21, 0x100 ;  /* 0x000400150000751d */ /* 0x0001e20000010000 */
[----:B------:R-:W-:Y:S01]  /*edc0*/  IMAD.MOV.U32 R11, RZ, RZ, -0x7fffffe0 ;  /* 0x80000020ff0b7424 */ /* 0x000fe200078e00ff */
[----:B------:R-:W-:Y:S02]  /*edd0*/  R2UR UR16, R150 ;  /* 0x00000000961072ca */ /* 0x000fe400000e0000 */
[----:B------:R-:W-:Y:S01]  /*ede0*/  R2UR UR17, R151 ;  /* 0x00000000971172ca */ /* 0x000fe200000e0000 */
[----:B--2---:R-:W-:-:S04]  /*edf0*/  IMAD R8, R20, 0x600, R8 ;  /* 0x0000060014087824 */ /* 0x004fc800078e0208 */
[C---:B------:R-:W-:Y:S01]  /*ee00*/  VIADD R24, R8.reuse, 0x2 ;  /* 0x0000000208187836 */ /* 0x040fe20000000000 */
[C---:B------:R-:W-:Y:S01]  /*ee10*/  R2UR UR10, R8.reuse ;  /* 0x00000000080a72ca */ /* 0x040fe200000e0000 */
[----:B------:R-:W-:-:S03]  /*ee20*/  VIADD R26, R8, 0x400 ;  /* 0x00000400081a7836 */ /* 0x000fc60000000000 */
[----:B------:R-:W-:Y:S01]  /*ee30*/  R2UR UR14, R24 ;  /* 0x00000000180e72ca */ /* 0x000fe200000e0000 */
[----:B------:R-:W-:Y:S01]  /*ee40*/  VIADD R24, R8, 0x202 ;  /* 0x0000020208187836 */ /* 0x000fe20000000000 */
[----:B------:R-:W-:-:S04]  /*ee50*/  R2UR UR26, R26 ;  /* 0x000000001a1a72ca */ /* 0x000fc800000e0000 */
[----:B------:R-:W-:Y:S02]  /*ee60*/  R2UR UR22, R24 ;  /* 0x00000000181672ca */ /* 0x000fe400000e0000 */
[----:B------:R-:W-:-:S06]  /*ee70*/  WARPGROUP.ARRIVE ;  /* 0x00000000000079c5 */ /* 0x000fcc0000000000 */
[----:B------:R-:W-:Y:S01]  /*ee80*/  HGMMA.64x128x16.F32 R24, gdesc[UR8], RZ, !UPT, gsb0 ;  /* 0x01e00000081879f0 */ /* 0x000fe2000c0008ff */
[----:B------:R-:W-:Y:S01]  /*ee90*/  VIADD R10, R8, 0x200 ;  /* 0x00000200080a7836 */ /* 0x000fe20000000000 */
[----:B------:R-:W-:-:S04]  /*eea0*/  R2UR UR19, R11 ;  /* 0x000000000b1372ca */ /* 0x000fc800000e0000 */
[----:B------:R-:W-:Y:S01]  /*eeb0*/  R2UR UR18, R10 ;  /* 0x000000000a1272ca */ /* 0x000fe200000e0000 */
[----:B------:R-:W-:Y:S02]  /*eec0*/  WARPGROUP.DEPBAR.LE gsb0, 0x0 ;  /* 0x00008000000079c5 */ /* 0x000fe40000010000 */
[----:B------:R-:W-:-:S06]  /*eed0*/  WARPGROUP.ARRIVE ;  /* 0x00000000000079c5 */ /* 0x000fcc0000000000 */
[----:B------:R-:W-:Y:S01]  /*eee0*/  HGMMA.64x128x16.F32 R24, gdesc[UR12], R24, gsb0 ;  /* 0x01e000000c1879f0 */ /* 0x000fe20008000818 */
[----:B------:R-:W-:Y:S02]  /*eef0*/  R2UR UR20, R148 ;  /* 0x00000000941472ca */ /* 0x000fe400000e0000 */
        /* <DEDUP_REMOVED lines=9> */
[----:B------:R-:W-:Y:S01]  /*ef90*/  VIADD R8, R8, 0x402 ;  /* 0x0000040208087836 */ /* 0x000fe20000000000 */
[----:B------:R-:W-:Y:S02]  /*efa0*/  R2UR UR31, R9 ;  /* 0x00000000091f72ca */ /* 0x000fe400000e0000 */
[----:B------:R-:W-:Y:S02]  /*efb0*/  R2UR UR28, R14 ;  /* 0x000000000e1c72ca */ /* 0x000fe400000e0000 */
[----:B------:R-:W-:Y:S02]  /*efc0*/  R2UR UR30, R8 ;  /* 0x00000000081e72ca */ /* 0x000fe400000e0000 */
[----:B------:R-:W-:Y:S01]  /*efd0*/  R2UR UR29, R15 ;  /* 0x000000000f1d72ca */ /* 0x000fe200000e0000 */
[----:B------:R-:W-:Y:S02]  /*efe0*/  WARPGROUP.DEPBAR.LE gsb0, 0x0 ;  /* 0x00008000000079c5 */ /* 0x000fe40000010000 */
[----:B------:R-:W-:-:S06]  /*eff0*/  WARPGROUP.ARRIVE ;  /* 0x00000000000079c5 */ /* 0x000fcc0000000000 */
        /* <DEDUP_REMOVED lines=8> */
.L_x_11432:
[----:B------:R-:W-:Y:S01]  /*f080*/  SHF.L.U32 R8, R18, 0x1f, RZ ;  /* 0x0000001f12087819 */ /* 0x000fe200000006ff */
[----:B------:R-:W-:-:S04]  /*f090*/  IMAD R9, R16, 0x8, R2 ;  /* 0x0000000810097824 */ /* 0x000fc800078e0202 */
[----:B------:R0:W1:Y:S01]  /*f0a0*/  SYNCS.PHASECHK.TRANS64.TRYWAIT P3, [R9+URZ+0x2d850], R8 ;  /* 0x02d85008090075a7 */ /* 0x000062000806017f */
[----:B------:R-:W-:Y:S05]  /*f0b0*/  @!P0 BRA `(.L_x_11433) ;  /* 0x0000000000048947 */ /* 0x000fea0003800000 */
[----:B------:R-:W-:Y:S01]  /*f0c0*/  BPT.TRAP 0x1 ;  /* 0x000000040000795c */ /* 0x000fe20000300000 */
.L_x_11433:
[----:B-1----:R-:W-:Y:S05]  /*f0d0*/  @P3 BRA `(.L_x_11431) ;  /* 0x0000000000083947 */ /* 0x002fea0003800000 */
[----:B------:R-:W1:Y:S02]  /*f0e0*/  SYNCS.PHASECHK.TRANS64.TRYWAIT P3, [R9+URZ+0x2d850], R8 ;  /* 0x02d85008090075a7 */ /* 0x000e64000806017f */
[----:B-1----:R-:W-:Y:S05]  /*f0f0*/  @!P3 BRA `(.L_x_11434) ;  /* 0x0000013800a0b947 */ /* 0x002fea0003800000 */
.L_x_11431:
[----:B------:R-:W2:Y:S01]  /*f100*/  LDL R21, [R1+0x1c] ;  /* 0x00001c0001157983 */ /* 0x000ea20000100800 */
[----:B01----:R-:W0:Y:S03]  /*f110*/  @P2 LDC R9, c[0x0][0x44c] ;  /* 0x00011300ff092b82 */ /* 0x003e260000000800 */
[----:B------:R-:W2:Y:S04]  /*f120*/  LDL R18, [R1+0x44] ;  /* 0x0000440001127983 */ /* 0x000ea80000100800 */
[----:B------:R-:W3:Y:S01]  /*f130*/  LDL R10, [R1+0x28] ;  /* 0x00002800010a7983 */ /* 0x000ee20000100800 */
[----:B------:R-:W1:Y:S01]  /*f140*/  @P2 LDC R8, c[0x0][0x450] ;  /* 0x00011400ff082b82 */ /* 0x000e620000000800 */
[----:B------:R-:W-:Y:S05]  /*f150*/  WARPSYNC.ALL ;  /* 0x0000000000007948 */ /* 0x000fea0003800000 */
[----:B------:R-:W-:Y:S01]  /*f160*/  WARPGROUP.ARRIVE ;  /* 0x00000000000079c5 */ /* 0x000fe20000000000 */
[----:B------:R-:W-:Y:S01]  /*f170*/  UMOV UR9, 0x40000040 ;  /* 0x4000004000097882 */ /* 0x000fe20000000000 */
[----:B------:R-:W-:-:S04]  /*f180*/  IMAD.MOV.U32 R11, RZ, RZ, -0x7fffffe0 ;  /* 0x80000020ff0b7424 */ /* 0x000fc800078e00ff */
[----:B------:R-:W4:Y:S01]  /*f190*/  S2R R143, SR_TID.X ;  /* 0x00000000008f7919 */ /* 0x000f220000002100 */
[----:B------:R-:W-:Y:S01]  /*f1a0*/  IMAD.SHL.U32 R145, R3, 0x80, RZ ;  /* 0x0000008003917824 */ /* 0x000fe200078e00ff */
[----:B----4-:R-:W-:Y:S01]  /*f1b0*/  ISETP.GE.U32.AND P3, PT, R143, 0x180, PT ;  /* 0x000001808f00780c */ /* 0x010fe20003f66070 */
[----:B--2---:R-:W-:Y:S01]  /*f1c0*/  IMAD.IADD R18, R18, 0x1, R21 ;  /* 0x0000000112127824 */ /* 0x004fe200078e0215 */
[----:B------:R-:W-:Y:S02]  /*f1d0*/  SHF.R.U32.HI R21, RZ, 0x7, R143 ;  /* 0x00000007ff157819 */ /* 0x000fe4000001168f */
[----:B------:R-:W-:Y:S01]  /*f1e0*/  IADD3 R143, -R145, 0x1, RZ ;  /* 0x00000001918f7810 */ /* 0x000fe20007ffe1ff */
[----:B0-----:R-:W-:-:S04]  /*f1f0*/  @P2 IMAD.HI.U32 R9, R18, R9, RZ ;  /* 0x0000000912092227 */ /* 0x001fc800078e00ff */
[----:B------:R-:W-:Y:S01]  /*f200*/  IMAD R143, R139, -0x2, R143 ;  /* 0xfffffffe8b8f7824 */ /* 0x000fe200078e028f */
[----:B-1----:R-:W-:Y:S01]  /*f210*/  @P2 SHF.R.U32.HI R18, RZ, R8, R9 ;  /* 0x00000008ff122219 */ /* 0x002fe20000011609 */
[----:B---3--:R-:W-:Y:S02]  /*f220*/  IMAD R9, R10, 0x2000, R2 ;  /* 0x000020000a097824 */ /* 0x008fe400078e0202 */
[----:B------:R-:W-:Y:S01]  /*f230*/  VIADD R8, R2, 0x400 ;  /* 0x0000040002087836 */ /* 0x000fe20000000000 */
[----:B------:R-:W-:Y:S01]  /*f240*/  IADD3 R143, -R22, R143, R138 ;  /* 0x0000008f168f7210 */ /* 0x000fe20007ffe18a */
[----:B------:R-:W0:Y:S01]  /*f250*/  SHFL.IDX PT, R154, R18, RZ, 0x1c1f ;  /* 0x001c1fff129a7589 */ /* 0x000e2200000e0000 */
[----:B------:R-:W-:Y:S01]  /*f260*/  R2UR UR8, R9 ;  /* 0x00000000090872ca */ /* 0x000fe200000e0000 */
[----:B------:R-:W-:Y:S01]  /*f270*/  IMAD.MOV.U32 R9, RZ, RZ, -0x7fffffe0 ;  /* 0x80000020ff097424 */ /* 0x000fe200078e00ff */
[----:B------:R-:W-:-:S04]  /*f280*/  SHF.R.U32.HI R8, RZ, 0x4, R8 ;  /* 0x00000004ff087819 */ /* 0x000fc80000011608 */
[----:B------:R-:W-:Y:S02]  /*f290*/  LOP3.LUT R8, R8, 0x3fff, RZ, 0xc0, !PT ;  /* 0x00003fff08087812 */ /* 0x000fe400078ec0ff */
[----:B------:R-:W-:Y:S01]  /*f2a0*/  R2UR UR11, R9 ;  /* 0x00000000090b72ca */ /* 0x000fe200000e0000 */
[----:B------:R-:W-:Y:S01]  /*f2b0*/  IMAD.MOV.U32 R9, RZ, RZ, -0x7fffffe0 ;  /* 0x80000020ff097424 */ /* 0x000fe200078e00ff */
[----:B------:R-:W-:-:S03]  /*f2c0*/  LOP3.LUT R8, R8, 0x2000000, RZ, 0xfc, !PT ;  /* 0x0200000008087812 */ /* 0x000fc600078efcff */
[----:B------:R-:W-:Y:S02]  /*f2d0*/  UIADD3 UR8, UR8, 0x21800, URZ ;  /* 0x0002180008087890 */ /* 0x000fe4000fffe03f */
[----:B------:R-:W-:Y:S02]  /*f2e0*/  IMAD R8, R16, 0x600, R8 ;  /* 0x0000060010087824 */ /* 0x000fe400078e0208 */
[----:B------:R-:W-:Y:S02]  /*f2f0*/  USHF.R.U32.HI UR8, URZ, 0x4, UR8 ;  /* 0x000000043f087899 */ /* 0x000fe40008011608 */
[C---:B------:R-:W-:Y:S01]  /*f300*/  VIADD R10, R8.reuse, 0x40 ;  /* 0x00000040080a7836 */ /* 0x040fe20000000000 */
[----:B------:R-:W-:Y:S01]  /*f310*/  R2UR UR10, R8 ;  /* 0x00000000080a72ca */ /* 0x000fe200000e0000 */
[----:B------:R-:W-:-:S04]  /*f320*/  ULOP3.LUT UR8, UR8, 0x3fff, URZ, 0xc0, !UPT ;  /* 0x00003fff08087892 */ /* 0x000fc8000f8ec03f */
[----:B------:R-:W-:-:S07]  /*f330*/  ULOP3.LUT UR12, UR8, 0x10000, URZ, 0xfc, !UPT ;  /* 0x00010000080c7892 */ /* 0x000fce000f8efc3f */
[----:B------:R-:W-:Y:S02]  /*f340*/  UMOV UR8, UR12 ;  /* 0x0000000c00087c82 */ /* 0x000fe40008000000 */
[----:B------:R-:W-:Y:S01]  /*f350*/  HGMMA.64x96x16.F32 R88, gdesc[UR8].tnspB, R88, gsb0 ;  /* 0x41600000085879f0 */ /* 0x000fe20008000858 */
[----:B------:R-:W-:Y:S01]  /*f360*/  R2UR UR10, R10 ;  /* 0x000000000a0a72ca */ /* 0x000fe200000e0000 */
[----:B------:R-:W-:Y:S01]  /*f370*/  UIADD3 UR8, UR12, 0x2, URZ ;  /* 0x000000020c087890 */ /* 0x000fe2000fffe03f */
[----:B------:R-:W-:Y:S01]  /*f380*/  R2UR UR11, R11 ;  /* 0x000000000b0b72ca */ /* 0x000fe200000e0000 */
[----:B------:R-:W-:Y:S01]  /*f390*/  UMOV UR9, 0x40000040 ;  /* 0x4000004000097882 */ /* 0x000fe20000000000 */
[----:B------:R-:W-:Y:S02]  /*f3a0*/  VIADD R10, R8, 0x80 ;  /* 0x00000080080a7836 */ /* 0x000fe40000000000 */
[----:B------:R-:W-:Y:S01]  /*f3b0*/  IMAD.MOV.U32 R11, RZ, RZ, -0x7fffffe0 ;  /* 0x80000020ff0b7424 */ /* 0x000fe200078e00ff */
[----:B------:R-:W-:-:S02]  /*f3c0*/  WARPGROUP.DEPBAR.LE gsb0, 0x0 ;  /* 0x00008000000079c5 */ /* 0x000fc40000010000 */
[----:B------:R-:W-:-:S06]  /*f3d0*/  WARPGROUP.ARRIVE ;  /* 0x00000000000079c5 */ /* 0x000fcc0000000000 */
[----:B------:R-:W-:Y:S01]  /*f3e0*/  HGMMA.64x96x16.F32 R88, gdesc[UR8].tnspB, R88, gsb0 ;  /* 0x41600000085879f0 */ /* 0x000fe20008000858 */
[----:B------:R-:W-:Y:S01]  /*f3f0*/  R2UR UR10, R10 ;  /* 0x000000000a0a72ca */ /* 0x000fe200000e0000 */
[----:B------:R-:W-:Y:S01]  /*f400*/  UIADD3 UR8, UR12, 0x4, URZ ;  /* 0x000000040c087890 */ /* 0x000fe2000fffe03f */
[----:B------:R-:W-:Y:S01]  /*f410*/  R2UR UR11, R11 ;  /* 0x000000000b0b72ca */ /* 0x000fe200000e0000 */
[----:B------:R-:W-:Y:S01]  /*f420*/  UMOV UR9, 0x40000040 ;  /* 0x4000004000097882 */ /* 0x000fe20000000000 */
[----:B------:R-:W-:Y:S02]  /*f430*/  VIADD R10, R8, 0xc0 ;  /* 0x000000c0080a7836 */ /* 0x000fe40000000000 */
[----:B------:R-:W-:Y:S01]  /*f440*/  IMAD.MOV.U32 R11, RZ, RZ, -0x7fffffe0 ;  /* 0x80000020ff0b7424 */ /* 0x000fe200078e00ff */
[----:B------:R-:W-:Y:S02]  /*f450*/  WARPGROUP.DEPBAR.LE gsb0, 0x0 ;  /* 0x00008000000079c5 */ /* 0x000fe40000010000 */
        /* <DEDUP_REMOVED lines=24> */
[C---:B------:R-:W-:Y:S02]  /*f5e0*/  VIADD R10, R8.reuse, 0x180 ;  /* 0x00000180080a7836 */ /* 0x040fe40000000000 */
[----:B------:R-:W-:Y:S02]  /*f5f0*/  IMAD.MOV.U32 R11, RZ, RZ, -0x7fffffe0 ;  /* 0x80000020ff0b7424 */ /* 0x000fe400078e00ff */
[----:B------:R-:W-:Y:S01]  /*f600*/  VIADD R8, R8, 0x1c0 ;  /* 0x000001c008087836 */ /* 0x000fe20000000000 */
[----:B------:R-:W-:-:S02]  /*f610*/  WARPGROUP.DEPBAR.LE gsb0, 0x0 ;  /* 0x00008000000079c5 */ /* 0x000fc40000010000 */
[----:B------:R-:W-:-:S06]  /*f620*/  WARPGROUP.ARRIVE ;  /* 0x00000000000079c5 */ /* 0x000fcc0000000000 */
[----:B------:R-:W-:Y:S01]  /*f630*/  HGMMA.64x96x16.F32 R88, gdesc[UR8].tnspB, R88, gsb0 ;  /* 0x41600000085879f0 */ /* 0x000fe20008000858 */
[----:B------:R-:W-:Y:S01]  /*f640*/  R2UR UR10, R10 ;  /* 0x000000000a0a72ca */ /* 0x000fe200000e0000 */
[----:B------:R-:W-:Y:S01]  /*f650*/  UIADD3 UR8, UR12, 0x604, URZ ;  /* 0x000006040c087890 */ /* 0x000fe2000fffe03f */
[----:B------:R-:W-:Y:S01]  /*f660*/  R2UR UR11, R11 ;  /* 0x000000000b0b72ca */ /* 0x000fe200000e0000 */
[----:B------:R-:W-:Y:S01]  /*f670*/  UMOV UR9, 0x40000040 ;  /* 0x4000004000097882 */ /* 0x000fe20000000000 */
[----:B------:R-:W-:-:S05]  /*f680*/  IMAD.U32 R10, RZ, RZ, UR43 ;  /* 0x0000002bff0a7e24 */ /* 0x000fca000f8e00ff */
[----:B------:R-:W-:-:S05]  /*f690*/  LOP3.LUT R144, RZ, R10, RZ, 0x33, !PT ;  /* 0x0000000aff907212 */ /* 0x000fca00078e33ff */
[----:B------:R-:W-:Y:S02]  /*f6a0*/  IMAD.IADD R144, R144, 0x1, R143 ;  /* 0x0000000190907824 */ /* 0x000fe400078e028f */
[----:B------:R-:W-:Y:S02]  /*f6b0*/  VIADD R143, R143, UR50 ;  /* 0x000000328f8f7c36 */ /* 0x000fe40008000000 */
[----:B0-----:R-:W-:Y:S01]  /*f6c0*/  IMAD.IADD R11, R154, 0x1, R144 ;  /* 0x000000019a0b7824 */ /* 0x001fe200078e0290 */
        /* <DEDUP_REMOVED lines=8> */
[----:B------:R-:W-:Y:S02]  /*f750*/  @!P1 IMAD R9, R20, 0x8, R2 ;  /* 0x0000000814099824 */ /* 0x000fe400078e0202 */
[----:B------:R-:W-:Y:S01]  /*f760*/  IMAD.IADD R21, R154, 0x1, R143 ;  /* 0x000000019a157824 */ /* 0x000fe200078e028f */
[----:B------:R-:W-:Y:S01]  /*f770*/  SEL R8, R8, 0x9, !P3 ;  /* 0x0000000908087807 */ /* 0x000fe20005800000 */
[----:B------:R-:W-:Y:S01]  /*f780*/  @!P1 VIADD R9, R9, 0x2d840 ;  /* 0x0002d84009099836 */ /* 0x000fe20000000000 */
[----:B------:R-:W-:-:S04]  /*f790*/  PLOP3.LUT P3, PT, PT, PT, UP0, 0x40, 0x0 ;  /* 0x000000000000781c */ /* 0x000fc80003f6e808 */
[----:B------:R-:W-:Y:S01]  /*f7a0*/  @!P1 PRMT R9, RZ, 0x654, R9 ;  /* 0x00000654ff099816 */ /* 0x000fe20000000009 */
[----:B------:R-:W-:Y:S02]  /*f7b0*/  WARPGROUP.DEPBAR.LE gsb0, 0x0 ;  /* 0x00008000000079c5 */ /* 0x000fe40000010000 */
[----:B------:R-:W-:-:S06]  /*f7c0*/  WARPGROUP.ARRIVE ;  /* 0x00000000000079c5 */ /* 0x000fcc0000000000 */
[----:B------:R-:W-:Y:S03]  /*f7d0*/  HGMMA.64x96x16.F32 R88, gdesc[UR8].tnspB, R88, gsb0 ;  /* 0x41600000085879f0 */ /* 0x000fe60008000858 */
[----:B------:R-:W-:Y:S02]  /*f7e0*/  WARPGROUP.DEPBAR.LE gsb0, 0x0 ;  /* 0x00008000000079c5 */ /* 0x000fe40000010000 */
[----:B------:R0:W-:Y:S06]  /*f7f0*/  BAR.ARV R8, 0x100 ;  /* 0x000400080000751d */ /* 0x0001ec0000002000 */
[----:B------:R0:W-:Y:S01]  /*f800*/  @!P1 SYNCS.ARRIVE.TRANS64.RED.A1T0 RZ, [R9+URZ], RZ ;  /* 0x000000ff09ff99a7 */ /* 0x0001e2000810043f */
        /* <DEDUP_REMOVED lines=13> */
.L_x_11437:
[----:B------:R-:W-:-:S05]  /*f8e0*/  IMAD.U32 R155, RZ, RZ, UR42 ;  /* 0x0000002aff9b7e24 */ /* 0x000fca000f8e00ff */
[----:B------:R-:W-:-:S13]  /*f8f0*/  ISETP.NE.AND P3, PT, R155, 0x1, PT ;  /* 0x000000019b00780c */ /* 0x000fda0003f65270 */
[----:B0-----:R-:W0:Y:S02]  /*f900*/  @P3 LDC.64 R8, c[0x0][0x9e8] ;  /* 0x00027a00ff083b82 */ /* 0x001e240000000a00 */
[----:B0-----:R-:W-:-:S05]  /*f910*/  @P3 IMAD.HI.U32 R8, R154, R8, RZ ;  /* 0x000000089a083227 */ /* 0x001fca00078e00ff */
[----:B------:R-:W-:-:S07]  /*f920*/  @P3 SHF.R.U32.HI R154, RZ, R9, R8 ;  /* 0x00000009ff9a3219 */ /* 0x000fce0000011608 */
.L_x_11438:
[----:B------:R-:W-:Y:S05]  /*f930*/  BSYNC B0 ;  /* 0x0000000000007941 */ /* 0x000fea0003800000 */
.L_x_11436:
[----:B------:R-:W-:-:S04]  /*f940*/  IMAD R154, R154, R155, -R145 ;  /* 0x0000009b9a9a7224 */ /* 0x000fc800078e0a91 */
[----:B------:R-:W-:-:S05]  /*f950*/  IMAD R154, R139, -0x2, R154 ;  /* 0xfffffffe8b9a7824 */ /* 0x000fca00078e029a */
[----:B------:R-:W-:Y:S02]  /*f960*/  VIMNMX R11, R11, R154, !PT ;  /* 0x0000009a0b0b7248 */ /* 0x000fe40007fe0100 */
[----:B------:R-:W-:-:S07]  /*f970*/  VIADDMNMX R21, R154, R155, R21, PT ;  /* 0x0000009b9a157246 */ /* 0x000fce0003800115 */
.L_x_11435:
[----:B------:R-:W-:Y:S01]  /*f980*/  ISETP.GT.AND P3, PT, R3, -0x1, PT ;  /* 0xffffffff0300780c */ /* 0x000fe20003f64270 */
[----:B------:R-:W1:Y:S03]  /*f990*/  SHFL.IDX PT, R18, R18, 0x1, 0x1c1f ;  /* 0x003c1f0012127f89 */ /* 0x000e6600000e0000 */
[C---:B------:R-:W-:Y:S02]  /*f9a0*/  ISETP.GT.AND P4, PT, R11.reuse, RZ, P3 ;  /* 0x000000ff0b00720c */ /* 0x040fe40001f84270 */
[----:B------:R-:W-:Y:S02]  /*f9b0*/  ISETP.GT.AND P5, PT, R11, 0x1, P3 ;  /* 0x000000010b00780c */ /* 0x000fe40001fa4270 */
[C---:B------:R-:W-:Y:S02]  /*f9c0*/  ISETP.LT.OR P4, PT, R21.reuse, 0x1, P4 ;  /* 0x000000011500780c */ /* 0x040fe40002781670 */
[----:B------:R-:W-:-:S02]  /*f9d0*/  ISETP.LT.OR P5, PT, R21, 0x2, P5 ;  /* 0x000000021500780c */ /* 0x000fc40002fa1670 */
[----:B------:R-:W-:Y:S02]  /*f9e0*/  FSEL R24, R24, -INF , !P4 ;  /* 0xff80000018187808 */ /* 0x000fe40006000000 */
[----:B------:R-:W-:Y:S02]  /*f9f0*/  ISETP.GT.AND P4, PT, R11, 0x8, P3 ;  /* 0x000000080b00780c */ /* 0x000fe40001f84270 */
[----:B------:R-:W-:Y:S02]  /*fa00*/  FSEL R25, R25, -INF , !P5 ;  /* 0xff80000019197808 */ /* 0x000fe40006800000 */
[----:B------:R-:W-:Y:S02]  /*fa10*/  ISETP.LT.OR P4, PT, R21, 0x9, P4 ;  /* 0x000000091500780c */ /* 0x000fe40002781670 */
[----:B------:R-:W-:Y:S02]  /*fa20*/  ISETP.GT.AND P5, PT, R11, 0x9, P3 ;  /* 0x000000090b00780c */ /* 0x000fe40001fa4270 */
[----:B------:R-:W-:-:S02]  /*fa30*/  FSEL R28, R28, -INF , !P4 ;  /* 0xff8000001c1c7808 */ /* 0x000fc40006000000 */
[----:B------:R-:W-:Y:S01]  /*fa40*/  ISETP.GT.AND P4, PT, R11, 0x10, P3 ;  /* 0x000000100b00780c */ /* 0x000fe20001f84270 */
[--C-:B-1----:R-:W-:Y:S01]  /*fa50*/  IMAD.IADD R143, R143, 0x1, R18.reuse ;  /* 0x000000018f8f7824 */ /* 0x102fe200078e0212 */
[C---:B------:R-:W-:Y:S01]  /*fa60*/  ISETP.LT.OR P5, PT, R21.reuse, 0xa, P5 ;  /* 0x0000000a1500780c */ /* 0x040fe20002fa1670 */
[----:B------:R-:W-:Y:S01]  /*fa70*/  IMAD.IADD R144, R144, 0x1, R18 ;  /* 0x0000000190907824 */ /* 0x000fe200078e0212 */
[----:B------:R-:W-:Y:S02]  /*fa80*/  ISETP.LT.OR P4, PT, R21, 0x11, P4 ;  /* 0x000000111500780c */ /* 0x000fe40002781670 */
[----:B------:R-:W-:Y:S02]  /*fa90*/  FSEL R29, R29, -INF , !P5 ;  /* 0xff8000001d1d7808 */ /* 0x000fe40006800000 */
[----:B------:R-:W-:Y:S02]  /*faa0*/  FSEL R32, R32, -INF , !P4 ;  /* 0xff80000020207808 */ /* 0x000fe40006000000 */
        /* <DEDUP_REMOVED lines=74> */
[----:B------:R-:W-:Y:S02]  /*ff50*/  ISETP.GT.AND P5, PT, R11, 0x71, P3 ;  /* 0x000000710b00780c */ /* 0x000fe40001fa4270 */
[----:B------:R-:W-:Y:S02]  /*ff60*/  FSEL R84, R84, -INF , !P4 ;  /* 0xff80000054547808 */ /* 0x000fe40006000000 */
[----:B------:R-:W-:Y:S02]  /*ff70*/  PLOP3.LUT P4, PT, PT, PT, UP0, 0x40, 0x0 ;  /* 0x000000000000781c */ /* 0x000fe40003f8e808 */
[----:B------:R-:W-:-:S04]  /*ff80*/  ISETP.LT.OR P5, PT, R21, 0x72, P5 ;  /* 0x000000721500780c */ /* 0x000fc80002fa1670 */
[----:B------:R-:W-:Y:S02]  /*ff90*/  FSEL R81, R81, -INF , !P5 ;  /* 0xff80000051517808 */ /* 0x000fe40006800000 */
[----:B------:R-:W-:-:S04]  /*ffa0*/  ISETP.GT.AND P5, PT, R11, 0x79, P3 ;  /* 0x000000790b00780c */ /* 0x000fc80001fa4270 */
[----:B------:R-:W-:-:S04]  /*ffb0*/  ISETP.LT.OR P5, PT, R21, 0x7a, P5 ;  /* 0x0000007a1500780c */ /* 0x000fc80002fa1670 */
[----:B------:R-:W-:Y:S01]  /*ffc0*/  FSEL R85, R85, -INF , !P5 ;  /* 0xff80000055557808 */ /* 0x000fe20006800000 */
[----:B------:R-:W-:Y:S08]  /*ffd0*/  @P4 BRA `(.L_x_11439) ;  /* 0x0000000000584947 */ /* 0x000ff00003800000 */
        /* <DEDUP_REMOVED lines=12> */
.L_x_11441:
[----:B------:R-:W-:-:S05]  /*100a0*/  IMAD.U32 R11, RZ, RZ, UR42 ;  /* 0x0000002aff0b7e24 */ /* 0x000fca000f8e00ff */
[----:B------:R-:W-:-:S13]  /*100b0*/  ISETP.NE.AND P4, PT, R11, 0x1, PT ;  /* 0x000000010b00780c */ /* 0x000fda0003f85270 */
[----:B0-----:R-:W0:Y:S02]  /*100c0*/  @P4 LDC.64 R8, c[0x0][0x9e8] ;  /* 0x00027a00ff084b82 */ /* 0x001e240000000a00 */
[----:B0-----:R-:W-:-:S05]  /*100d0*/  @P4 IMAD.HI.U32 R8, R18, R8, RZ ;  /* 0x0000000812084227 */ /* 0x001fca00078e00ff */
[----:B------:R-:W-:-:S07]  /*100e0*/  @P4 SHF.R.U32.HI R18, RZ, R9, R8 ;  /* 0x00000009ff124219 */ /* 0x000fce0000011608 */
.L_x_11442:
[----:B------:R-:W-:Y:S05]  /*100f0*/  BSYNC B0 ;  /* 0x0000000000007941 */ /* 0x000fea0003800000 */
.L_x_11440:
[----:B------:R-:W-:-:S04]  /*10100*/  IMAD R18, R18, R11, -R145 ;  /* 0x0000000b12127224 */ /* 0x000fc800078e0a91 */
[----:B------:R-:W-:-:S05]  /*10110*/  IMAD R18, R139, -0x2, R18 ;  /* 0xfffffffe8b127824 */ /* 0x000fca00078e0212 */
[----:B------:R-:W-:Y:S02]  /*10120*/  VIMNMX R144, R144, R18, !PT ;  /* 0x0000001290907248 */ /* 0x000fe40007fe0100 */
[----:B------:R-:W-:-:S07]  /*10130*/  VIADDMNMX R143, R18, R11, R143, PT ;  /* 0x0000000b128f7246 */ /* 0x000fce000380018f */
.L_x_11439:
[----:B0-----:R-:W-:Y:S01]  /*10140*/  @!P1 IMAD R8, R16, 0x8, R2 ;  /* 0x0000000810089824 */ /* 0x001fe200078e0202 */
[----:B------:R-:W2:Y:S01]  /*10150*/  LDL R145, [R1+0x20] ;  /* 0x0000200001917983 */ /* 0x000ea20000100800 */
[----:B------:R-:W-:Y:S02]  /*10160*/  UMOV UR39, UR7 ;  /* 0x0000000700277c82 */ /* 0x000fe40008000000 */
[----:B------:R-:W-:-:S05]  /*10170*/  @!P1 VIADD R8, R8, 0x2d860 ;  /* 0x0002d86008089836 */ /* 0x000fca0000000000 */
        /* <DEDUP_REMOVED lines=38> */
[----:B------:R-:W-:-:S04]  /*103e0*/  FSETP.NEU.FTZ.AND P4, PT, R8, -INF , PT ;  /* 0xff8000000800780b */ /* 0x000fc80003f9d000 */
[----:B------:R-:W-:-:S05]  /*103f0*/  FSEL R9, R8, RZ, P4 ;  /* 0x000000ff08097208 */ /* 0x000fca0002000000 */
[----:B------:R-:W-:Y:S01]  /*10400*/  FADD.FTZ R9, -R9, R0 ;  /* 0x0000000009097221 */ /* 0x000fe20000010100 */
[----:B------:R-:W-:-:S03]  /*10410*/  FMUL.FTZ R0, R8, UR39 ;  /* 0x0000002708007c20 */ /* 0x000fc60008410000 */
[----:B------:R-:W-:Y:S02]  /*10420*/  FMUL.FTZ R9, R9, UR39 ;  /* 0x0000002709097c20 */ /* 0x000fe40008410000 */
[----:B------:R-:W-:Y:S02]  /*10430*/  FSEL R0, R0, RZ, P4 ;  /* 0x000000ff00007208 */ /* 0x000fe40002000000 */
[----:B------:R-:W-:Y:S02]  /*10440*/  ISETP.GT.AND P4, PT, R144, 0x1, P3 ;  /* 0x000000019000780c */ /* 0x000fe40001f84270 */
[----:B------:R-:W-:Y:S01]  /*10450*/  MUFU.EX2 R9, R9 ;  /* 0x0000000900097308 */ /* 0x000fe20000000800 */
[--C-:B------:R-:W-:Y:S01]  /*10460*/  FFMA.FTZ R24, R24, UR39, -R0.reuse ;  /* 0x0000002718187c23 */ /* 0x100fe20008010800 */
[----:B------:R-:W-:Y:S01]  /*10470*/  ISETP.LT.OR P5, PT, R143, 0x2, P4 ;  /* 0x000000028f00780c */ /* 0x000fe200027a1670 */
[--C-:B------:R-:W-:Y:S01]  /*10480*/  FFMA.FTZ R25, R25, UR39, -R0.reuse ;  /* 0x0000002719197c23 */ /* 0x100fe20008010800 */
[----:B------:R-:W-:Y:S01]  /*10490*/  ISETP.GT.AND P4, PT, R144, 0x8, P3 ;  /* 0x000000089000780c */ /* 0x000fe20001f84270 */
[--C-:B------:R-:W-:Y:S01]  /*104a0*/  FFMA.FTZ R28, R28, UR39, -R0.reuse ;  /* 0x000000271c1c7c23 */ /* 0x100fe20008010800 */
[----:B------:R-:W-:Y:S01]  /*104b0*/  FSEL R27, R27, -INF , !P5 ;  /* 0xff8000001b1b7808 */ /* 0x000fe20006800000 */
[--C-:B------:R-:W-:Y:S01]  /*104c0*/  FFMA.FTZ R29, R29, UR39, -R0.reuse ;  /* 0x000000271d1d7c23 */ /* 0x100fe20008010800 */
[----:B------:R-:W-:Y:S01]  /*104d0*/  ISETP.GT.AND P5, PT, R144, 0x9, P3 ;  /* 0x000000099000780c */ /* 0x000fe20001fa4270 */
[----:B------:R-:W0:Y:S01]  /*104e0*/  MUFU.EX2 R24, R24 ;  /* 0x0000001800187308 */ /* 0x000e220000000800 */
[C---:B------:R-:W-:Y:S01]  /*104f0*/  ISETP.LT.OR P4, PT, R143.reuse, 0x9, P4 ;  /* 0x000000098f00780c */ /* 0x040fe20002781670 */
[--C-:B------:R-:W-:Y:S01]  /*10500*/  FFMA.FTZ R32, R32, UR39, -R0.reuse ;  /* 0x0000002720207c23 */ /* 0x100fe20008010800 */
[----:B------:R-:W-:Y:S01]  /*10510*/  ISETP.LT.OR P5, PT, R143, 0xa, P5 ;  /* 0x0000000a8f00780c */ /* 0x000fe20002fa1670 */
[--C-:B------:R-:W-:Y:S01]  /*10520*/  FFMA.FTZ R33, R33, UR39, -R0.reuse ;  /* 0x0000002721217c23 */ /* 0x100fe20008010800 */
[----:B------:R-:W-:Y:S01]  /*10530*/  FSEL R30, R30, -INF , !P4 ;  /* 0xff8000001e1e7808 */ /* 0x000fe20006000000 */
[--C-:B------:R-:W-:Y:S01]  /*10540*/  FFMA.FTZ R36, R36, UR39, -R0.reuse ;  /* 0x0000002724247c23 */ /* 0x100fe20008010800 */
[----:B------:R-:W-:Y:S01]  /*10550*/  FSEL R31, R31, -INF , !P5 ;  /* 0xff8000001f1f7808 */ /* 0x000fe20006800000 */
[----:B------:R-:W1:Y:S01]  /*10560*/  MUFU.EX2 R25, R25 ;  /* 0x0000001900197308 */ /* 0x000e620000000800 */
[C---:B------:R-:W-:Y:S01]  /*10570*/  ISETP.GT.AND P5, PT, R144.reuse, 0x11, P3 ;  /* 0x000000119000780c */ /* 0x040fe20001fa4270 */
[--C-:B------:R-:W-:Y:S01]  /*10580*/  FFMA.FTZ R37, R37, UR39, -R0.reuse ;  /* 0x0000002725257c23 */ /* 0x100fe20008010800 */
[----:B------:R-:W-:Y:S01]  /*10590*/  ISETP.GT.AND P4, PT, R144, 0x10, P3 ;  /* 0x000000109000780c */ /* 0x000fe20001f84270 */
[--C-:B------:R-:W-:Y:S01]  /*105a0*/  FFMA.FTZ R40, R40, UR39, -R0.reuse ;  /* 0x0000002728287c23 */ /* 0x100fe20008010800 */
[----:B------:R-:W-:Y:S01]  /*105b0*/  ISETP.LT.OR P5, PT, R143, 0x12, P5 ;  /* 0x000000128f00780c */ /* 0x000fe20002fa1670 */
[----:B------:R-:W-:Y:S01]  /*105c0*/  FFMA.FTZ R41, R41, UR39, -R0 ;  /* 0x0000002729297c23 */ /* 0x000fe20008010800 */
[----:B------:R-:W-:Y:S01]  /*105d0*/  ISETP.LT.OR P4, PT, R143, 0x11, P4 ;  /* 0x000000118f00780c */ /* 0x000fe20002781670 */
[----:B------:R-:W-:Y:S01]  /*105e0*/  MUFU.EX2 R29, R29 ;  /* 0x0000001d001d7308 */ /* 0x000fe20000000800 */
[----:B------:R-:W-:Y:S01]  /*105f0*/  FSEL R35, R35, -INF , !P5 ;  /* 0xff80000023237808 */ /* 0x000fe20006800000 */
[----:B0-----:R-:W-:Y:S01]  /*10600*/  FFMA.FTZ R5, R9, R5, R24 ;  /* 0x0000000509057223 */ /* 0x001fe20000010018 */
[----:B------:R-:W-:Y:S01]  /*10610*/  ISETP.GT.AND P5, PT, R144, 0x19, P3 ;  /* 0x000000199000780c */ /* 0x000fe20001fa4270 */
[--C-:B------:R-:W-:Y:S01]  /*10620*/  FFMA.FTZ R44, R44, UR39, -R0.reuse ;  /* 0x000000272c2c7c23 */ /* 0x100fe20008010800 */
[----:B------:R-:W-:Y:S01]  /*10630*/  FSEL R34, R34, -INF , !P4 ;  /* 0xff80000022227808 */ /* 0x000fe20006000000 */
[--C-:B------:R-:W-:Y:S01]  /*10640*/  FFMA.FTZ R45, R45, UR39, -R0.reuse ;  /* 0x000000272d2d7c23 */ /* 0x100fe20008010800 */
[----:B------:R-:W-:Y:S01]  /*10650*/  ISETP.LT.OR P5, PT, R143, 0x1a, P5 ;  /* 0x0000001a8f00780c */ /* 0x000fe20002fa1670 */
[----:B------:R-:W-:Y:S01]  /*10660*/  MUFU.EX2 R32, R32 ;  /* 0x0000002000207308 */ /* 0x000fe20000000800 */
[----:B------:R-:W-:Y:S01]  /*10670*/  ISETP.GT.AND P4, PT, R144, 0x18, P3 ;  /* 0x000000189000780c */ /* 0x000fe20001f84270 */
[----:B-1----:R-:W-:Y:S01]  /*10680*/  FADD.FTZ R5, R25, R5 ;  /* 0x0000000519057221 */ /* 0x002fe20000010000 */
[----:B------:R-:W-:Y:S01]  /*10690*/  FSEL R39, R39, -INF , !P5 ;  /* 0xff80000027277808 */ /* 0x000fe20006800000 */
[--C-:B------:R-:W-:Y:S01]  /*106a0*/  FFMA.FTZ R48, R48, UR39, -R0.reuse ;  /* 0x0000002730307c23 */ /* 0x100fe20008010800 */
[----:B------:R-:W-:Y:S01]  /*106b0*/  ISETP.GT.AND P5, PT, R144, 0x21, P3 ;  /* 0x000000219000780c */ /* 0x000fe20001fa4270 */
[--C-:B------:R-:W-:Y:S01]  /*106c0*/  FFMA.FTZ R49, R49, UR39, -R0.reuse ;  /* 0x0000002731317c23 */ /* 0x100fe20008010800 */
[C---:B------:R-:W-:Y:S01]  /*106d0*/  ISETP.LT.OR P4, PT, R143.reuse, 0x19, P4 ;  /* 0x000000198f00780c */ /* 0x040fe20002781670 */
[----:B------:R-:W-:Y:S01]  /*106e0*/  MUFU.EX2 R33, R33 ;  /* 0x0000002100217308 */ /* 0x000fe20000000800 */
[----:B------:R-:W-:Y:S01]  /*106f0*/  ISETP.LT.OR P5, PT, R143, 0x22, P5 ;  /* 0x000000228f00780c */ /* 0x000fe20002fa1670 */
[--C-:B------:R-:W-:Y:S01]  /*10700*/  FFMA.FTZ R52, R52, UR39, -R0.reuse ;  /* 0x0000002734347c23 */ /* 0x100fe20008010800 */
[----:B------:R-:W-:Y:S01]  /*10710*/  FSEL R38, R38, -INF , !P4 ;  /* 0xff80000026267808 */ /* 0x000fe20006000000 */
[--C-:B------:R-:W-:Y:S01]  /*10720*/  FFMA.FTZ R53, R53, UR39, -R0.reuse ;  /* 0x0000002735357c23 */ /* 0x100fe20008010800 */
[----:B------:R-:W-:Y:S01]  /*10730*/  FSEL R43, R43, -INF , !P5 ;  /* 0xff8000002b2b7808 */ /* 0x000fe20006800000 */
[--C-:B------:R-:W-:Y:S01]  /*10740*/  FFMA.FTZ R56, R56, UR39, -R0.reuse ;  /* 0x0000002738387c23 */ /* 0x100fe20008010800 */
[C---:B------:R-:W-:Y:S01]  /*10750*/  ISETP.GT.AND P5, PT, R144.reuse, 0x29, P3 ;  /* 0x000000299000780c */ /* 0x040fe20001fa4270 */
[----:B------:R-:W-:Y:S01]  /*10760*/  MUFU.EX2 R36, R36 ;  /* 0x0000002400247308 */ /* 0x000fe20000000800 */
[----:B------:R-:W-:Y:S01]  /*10770*/  ISETP.GT.AND P4, PT, R144, 0x20, P3 ;  /* 0x000000209000780c */ /* 0x000fe20001f84270 */
[--C-:B------:R-:W-:Y:S01]  /*10780*/  FFMA.FTZ R57, R57, UR39, -R0.reuse ;  /* 0x0000002739397c23 */ /* 0x100fe20008010800 */
[C---:B------:R-:W-:Y:S01]  /*10790*/  ISETP.LT.OR P5, PT, R143.reuse, 0x2a, P5 ;  /* 0x0000002a8f00780c */ /* 0x040fe20002fa1670 */
[--C-:B------:R-:W-:Y:S01]  /*107a0*/  FFMA.FTZ R60, R60, UR39, -R0.reuse ;  /* 0x000000273c3c7c23 */ /* 0x100fe20008010800 */
[----:B------:R-:W-:Y:S01]  /*107b0*/  ISETP.LT.OR P4, PT, R143, 0x21, P4 ;  /* 0x000000218f00780c */ /* 0x000fe20002781670 */
[--C-:B------:R-:W-:Y:S01]  /*107c0*/  FFMA.FTZ R61, R61, UR39, -R0.reuse ;  /* 0x000000273d3d7c23 */ /* 0x100fe20008010800 */
[----:B------:R-:W-:Y:S01]  /*107d0*/  FSEL R47, R47, -INF , !P5 ;  /* 0xff8000002f2f7808 */ /* 0x000fe20006800000 */
[----:B------:R-:W-:Y:S01]  /*107e0*/  MUFU.EX2 R37, R37 ;  /* 0x0000002500257308 */ /* 0x000fe20000000800 */
[----:B------:R-:W-:Y:S01]  /*107f0*/  ISETP.GT.AND P5, PT, R144, 0x31, P3 ;  /* 0x000000319000780c */ /* 0x000fe20001fa4270 */
[--C-:B------:R-:W-:Y:S01]  /*10800*/  FFMA.FTZ R64, R64, UR39, -R0.reuse ;  /* 0x0000002740407c23 */ /* 0x100fe20008010800 */
[----:B------:R-:W-:Y:S01]  /*10810*/  FSEL R42, R42, -INF , !P4 ;  /* 0xff8000002a2a7808 */ /* 0x000fe20006000000 */
[--C-:B------:R-:W-:Y:S01]  /*10820*/  FFMA.FTZ R65, R65, UR39, -R0.reuse ;  /* 0x0000002741417c23 */ /* 0x100fe20008010800 */
[----:B------:R-:W-:Y:S01]  /*10830*/  ISETP.LT.OR P5, PT, R143, 0x32, P5 ;  /* 0x000000328f00780c */ /* 0x000fe20002fa1670 */
[--C-:B------:R-:W-:Y:S01]  /*10840*/  FFMA.FTZ R68, R68, UR39, -R0.reuse ;  /* 0x0000002744447c23 */ /* 0x100fe20008010800 */
[C---:B------:R-:W-:Y:S01]  /*10850*/  ISETP.GT.AND P4, PT, R144.reuse, 0x28, P3 ;  /* 0x000000289000780c */ /* 0x040fe20001f84270 */
[----:B------:R-:W-:Y:S01]  /*10860*/  MUFU.EX2 R40, R40 ;  /* 0x0000002800287308 */ /* 0x000fe20000000800 */
[----:B------:R-:W-:Y:S01]  /*10870*/  FSEL R51, R51, -INF , !P5 ;  /* 0xff80000033337808 */ /* 0x000fe20006800000 */
[--C-:B------:R-:W-:Y:S01]  /*10880*/  FFMA.FTZ R69, R69, UR39, -R0.reuse ;  /* 0x0000002745457c23 */ /* 0x100fe20008010800 */
[----:B------:R-:W-:Y:S01]  /*10890*/  ISETP.GT.AND P5, PT, R144, 0x39, P3 ;  /* 0x000000399000780c */ /* 0x000fe20001fa4270 */
[--C-:B------:R-:W-:Y:S01]  /*108a0*/  FFMA.FTZ R72, R72, UR39, -R0.reuse ;  /* 0x0000002748487c23 */ /* 0x100fe20008010800 */
[----:B------:R-:W-:Y:S01]  /*108b0*/  ISETP.LT.OR P4, PT, R143, 0x29, P4 ;  /* 0x000000298f00780c */ /* 0x000fe20002781670 */
[--C-:B------:R-:W-:Y:S01]  /*108c0*/  FFMA.FTZ R73, R73, UR39, -R0.reuse ;  /* 0x0000002749497c23 */ /* 0x100fe20008010800 */
[----:B------:R-:W-:Y:S01]  /*108d0*/  ISETP.LT.OR P5, PT, R143, 0x3a, P5 ;  /* 0x0000003a8f00780c */ /* 0x000fe20002fa1670 */
[----:B------:R-:W-:Y:S01]  /*108e0*/  MUFU.EX2 R41, R41 ;  /* 0x0000002900297308 */ /* 0x000fe20000000800 */
[----:B------:R-:W-:Y:S01]  /*108f0*/  FSEL R46, R46, -INF , !P4 ;  /* 0xff8000002e2e7808 */ /* 0x000fe20006000000 */
[--C-:B------:R-:W-:Y:S01]  /*10900*/  FFMA.FTZ R76, R76, UR39, -R0.reuse ;  /* 0x000000274c4c7c23 */ /* 0x100fe20008010800 */
[----:B------:R-:W-:Y:S01]  /*10910*/  FSEL R55, R55, -INF , !P5 ;  /* 0xff80000037377808 */ /* 0x000fe20006800000 */
[--C-:B------:R-:W-:Y:S01]  /*10920*/  FFMA.FTZ R77, R77, UR39, -R0.reuse ;  /* 0x000000274d4d7c23 */ /* 0x100fe20008010800 */
[----:B------:R-:W-:Y:S01]  /*10930*/  ISETP.GT.AND P5, PT, R144, 0x41, P3 ;  /* 0x000000419000780c */ /* 0x000fe20001fa4270 */
[--C-:B------:R-:W-:Y:S01]  /*10940*/  FFMA.FTZ R80, R80, UR39, -R0.reuse ;  /* 0x0000002750507c23 */ /* 0x100fe20008010800 */
[----:B------:R-:W-:Y:S01]  /*10950*/  ISETP.GT.AND P4, PT, R144, 0x30, P3 ;  /* 0x000000309000780c */ /* 0x000fe20001f84270 */
[----:B------:R-:W-:Y:S01]  /*10960*/  MUFU.EX2 R44, R44 ;  /* 0x0000002c002c7308 */ /* 0x000fe20000000800 */
[----:B------:R-:W-:Y:S01]  /*10970*/  ISETP.LT.OR P5, PT, R143, 0x42, P5 ;  /* 0x000000428f00780c */ /* 0x000fe20002fa1670 */
[--C-:B------:R-:W-:Y:S01]  /*10980*/  FFMA.FTZ R81, R81, UR39, -R0.reuse ;  /* 0x0000002751517c23 */ /* 0x100fe20008010800 */
[----:B------:R-:W-:Y:S01]  /*10990*/  ISETP.LT.OR P4, PT, R143, 0x31, P4 ;  /* 0x000000318f00780c */ /* 0x000fe20002781670 */
[--C-:B------:R-:W-:Y:S01]  /*109a0*/  FFMA.FTZ R84, R84, UR39, -R0.reuse ;  /* 0x0000002754547c23 */ /* 0x100fe20008010800 */
[----:B------:R-:W-:Y:S01]  /*109b0*/  FSEL R59, R59, -INF , !P5 ;  /* 0xff8000003b3b7808 */ /* 0x000fe20006800000 */
[----:B------:R-:W-:Y:S01]  /*109c0*/  FFMA.FTZ R0, R85, UR39, -R0 ;  /* 0x0000002755007c23 */ /* 0x000fe20008010800 */
[----:B------:R-:W-:Y:S01]  /*109d0*/  ISETP.GT.AND P5, PT, R144, 0x49, P3 ;  /* 0x000000499000780c */ /* 0x000fe20001fa4270 */
[----:B------:R-:W-:Y:S01]  /*109e0*/  MUFU.EX2 R45, R45 ;  /* 0x0000002d002d7308 */ /* 0x000fe20000000800 */
[----:B------:R-:W-:-:S02]  /*109f0*/  FSEL R50, R50, -INF , !P4 ;  /* 0xff80000032327808 */ /* 0x000fc40006000000 */
[----:B------:R-:W-:Y:S02]  /*10a00*/  ISETP.LT.OR P5, PT, R143, 0x4a, P5 ;  /* 0x0000004a8f00780c */ /* 0x000fe40002fa1670 */
[C---:B------:R-:W-:Y:S02]  /*10a10*/  ISETP.GT.AND P4, PT, R144.reuse, 0x38, P3 ;  /* 0x000000389000780c */ /* 0x040fe40001f84270 */
[----:B------:R-:W-:Y:S01]  /*10a20*/  FSEL R63, R63, -INF , !P5 ;  /* 0xff8000003f3f7808 */ /* 0x000fe20006800000 */
[----:B------:R-:W-:Y:S01]  /*10a30*/  MUFU.EX2 R48, R48 ;  /* 0x0000003000307308 */ /* 0x000fe20000000800 */
[----:B------:R-:W-:Y:S02]  /*10a40*/  ISETP.GT.AND P5, PT, R144, 0x51, P3 ;  /* 0x000000519000780c */ /* 0x000fe40001fa4270 */
[C---:B------:R-:W-:Y:S02]  /*10a50*/  ISETP.LT.OR P4, PT, R143.reuse, 0x39, P4 ;  /* 0x000000398f00780c */ /* 0x040fe40002781670 */
[----:B------:R-:W-:-:S02]  /*10a60*/  ISETP.LT.OR P5, PT, R143, 0x52, P5 ;  /* 0x000000528f00780c */ /* 0x000fc40002fa1670 */
[----:B------:R-:W-:Y:S01]  /*10a70*/  FSEL R54, R54, -INF , !P4 ;  /* 0xff80000036367808 */ /* 0x000fe20006000000 */
[----:B------:R-:W-:Y:S01]  /*10a80*/  MUFU.EX2 R49, R49 ;  /* 0x0000003100317308 */ /* 0x000fe20000000800 */
[----:B------:R-:W-:Y:S02]  /*10a90*/  FSEL R67, R67, -INF , !P5 ;  /* 0xff80000043437808 */ /* 0x000fe40006800000 */
[C---:B------:R-:W-:Y:S02]  /*10aa0*/  ISETP.GT.AND P5, PT, R144.reuse, 0x59, P3 ;  /* 0x000000599000780c */ /* 0x040fe40001fa4270 */
[----:B------:R-:W-:Y:S02]  /*10ab0*/  ISETP.GT.AND P4, PT, R144, 0x40, P3 ;  /* 0x000000409000780c */ /* 0x000fe40001f84270 */
[C---:B------:R-:W-:Y:S01]  /*10ac0*/  ISETP.LT.OR P5, PT, R143.reuse, 0x5a, P5 ;  /* 0x0000005a8f00780c */ /* 0x040fe20002fa1670 */
[----:B------:R-:W-:Y:S01]  /*10ad0*/  MUFU.EX2 R52, R52 ;  /* 0x0000003400347308 */ /* 0x000fe20000000800 */
[----:B------:R-:W-:-:S02]  /*10ae0*/  ISETP.LT.OR P4, PT, R143, 0x41, P4 ;  /* 0x000000418f00780c */ /* 0x000fc40002781670 */
[----:B------:R-:W-:Y:S02]  /*10af0*/  FSEL R71, R71, -INF , !P5 ;  /* 0xff80000047477808 */ /* 0x000fe40006800000 */
[----:B------:R-:W-:Y:S02]  /*10b00*/  ISETP.GT.AND P5, PT, R144, 0x61, P3 ;  /* 0x000000619000780c */ /* 0x000fe40001fa4270 */
[----:B------:R-:W-:Y:S01]  /*10b10*/  FSEL R58, R58, -INF , !P4 ;  /* 0xff8000003a3a7808 */ /* 0x000fe20006000000 */
[----:B------:R-:W-:Y:S01]  /*10b20*/  MUFU.EX2 R53, R53 ;  /* 0x0000003500357308 */ /* 0x000fe20000000800 */
[----:B------:R-:W-:Y:S02]  /*10b30*/  ISETP.LT.OR P5, PT, R143, 0x62, P5 ;  /* 0x000000628f00780c */ /* 0x000fe40002fa1670 */
[----:B------:R-:W-:Y:S02]  /*10b40*/  ISETP.GT.AND P4, PT, R144, 0x48, P3 ;  /* 0x000000489000780c */ /* 0x000fe40001f84270 */
[----:B------:R-:W-:-:S02]  /*10b50*/  FSEL R75, R75, -INF , !P5 ;  /* 0xff8000004b4b7808 */ /* 0x000fc40006800000 */
[----:B------:R-:W-:Y:S01]  /*10b60*/  ISETP.GT.AND P5, PT, R144, 0x69, P3 ;  /* 0x000000699000780c */ /* 0x000fe20001fa4270 */
[----:B------:R-:W-:Y:S01]  /*10b70*/  MUFU.EX2 R56, R56 ;  /* 0x0000003800387308 */ /* 0x000fe20000000800 */
[C---:B------:R-:W-:Y:S02]  /*10b80*/  ISETP.LT.OR P4, PT, R143.reuse, 0x49, P4 ;  /* 0x000000498f00780c */ /* 0x040fe40002781670 */
[----:B------:R-:W-:Y:S02]  /*10b90*/  ISETP.LT.OR P5, PT, R143, 0x6a, P5 ;  /* 0x0000006a8f00780c */ /* 0x000fe40002fa1670 */
[----:B------:R-:W-:Y:S02]  /*10ba0*/  FSEL R62, R62, -INF , !P4 ;  /* 0xff8000003e3e7808 */ /* 0x000fe40006000000 */
[----:B------:R-:W-:Y:S01]  /*10bb0*/  FSEL R79, R79, -INF , !P5 ;  /* 0xff8000004f4f7808 */ /* 0x000fe20006800000 */
[----:B------:R-:W-:Y:S01]  /*10bc0*/  MUFU.EX2 R57, R57 ;  /* 0x0000003900397308 */ /* 0x000fe20000000800 */
[----:B------:R-:W-:-:S02]  /*10bd0*/  ISETP.GT.AND P5, PT, R144, RZ, P3 ;  /* 0x000000ff9000720c */ /* 0x000fc40001fa4270 */
[----:B------:R-:W-:Y:S02]  /*10be0*/  ISETP.GT.AND P4, PT, R144, 0x50, P3 ;  /* 0x000000509000780c */ /* 0x000fe40001f84270 */
[C---:B------:R-:W-:Y:S02]  /*10bf0*/  ISETP.LT.OR P5, PT, R143.reuse, 0x1, P5 ;  /* 0x000000018f00780c */ /* 0x040fe40002fa1670 */
[----:B------:R-:W-:Y:S01]  /*10c00*/  ISETP.LT.OR P4, PT, R143, 0x51, P4 ;  /* 0x000000518f00780c */ /* 0x000fe20002781670 */
[----:B------:R-:W-:Y:S01]  /*10c10*/  MUFU.EX2 R60, R60 ;  /* 0x0000003c003c7308 */ /* 0x000fe20000000800 */
[----:B------:R-:W-:Y:S02]  /*10c20*/  FSEL R18, R26, -INF , !P5 ;  /* 0xff8000001a127808 */ /* 0x000fe40006800000 */
[----:B------:R-:W-:Y:S02]  /*10c30*/  FSEL R66, R66, -INF , !P4 ;  /* 0xff80000042427808 */ /* 0x000fe40006000000 */
[----:B------:R-:W-:-:S02]  /*10c40*/  FMNMX.FTZ R11, R18, R6, !PT ;  /* 0x00000006120b7209 */ /* 0x000fc40007810000 */
[----:B------:R-:W-:Y:S01]  /*10c50*/  ISETP.GT.AND P4, PT, R144, 0x58, P3 ;  /* 0x000000589000780c */ /* 0x000fe20001f84270 */
[----:B------:R-:W0:Y:S01]  /*10c60*/  MUFU.EX2 R26, R28 ;  /* 0x0000001c001a7308 */ /* 0x000e220000000800 */
[----:B------:R-:W-:Y:S02]  /*10c70*/  FMNMX.FTZ R11, R27, R11, !PT ;  /* 0x0000000b1b0b7209 */ /* 0x000fe40007810000 */
[----:B------:R-:W-:Y:S02]  /*10c80*/  ISETP.LT.OR P4, PT, R143, 0x59, P4 ;  /* 0x000000598f00780c */ /* 0x000fe40002781670 */
[----:B------:R-:W-:Y:S02]  /*10c90*/  FMNMX.FTZ R11, R30, R11, !PT ;  /* 0x0000000b1e0b7209 */ /* 0x000fe40007810000 */
[----:B------:R-:W-:Y:S01]  /*10ca0*/  FSEL R70, R70, -INF , !P4 ;  /* 0xff80000046467808 */ /* 0x000fe20006000000 */
[----:B------:R-:W-:Y:S01]  /*10cb0*/  MUFU.EX2 R61, R61 ;  /* 0x0000003d003d7308 */ /* 0x000fe20000000800 */
[----:B------:R-:W-:-:S02]  /*10cc0*/  FMNMX.FTZ R11, R31, R11, !PT ;  /* 0x0000000b1f0b7209 */ /* 0x000fc40007810000 */
[----:B------:R-:W-:Y:S02]  /*10cd0*/  ISETP.GT.AND P4, PT, R144, 0x60, P3 ;  /* 0x000000609000780c */ /* 0x000fe40001f84270 */
[----:B------:R-:W-:Y:S02]  /*10ce0*/  FMNMX.FTZ R11, R34, R11, !PT ;  /* 0x0000000b220b7209 */ /* 0x000fe40007810000 */
[----:B------:R-:W-:Y:S01]  /*10cf0*/  ISETP.LT.OR P4, PT, R143, 0x61, P4 ;  /* 0x000000618f00780c */ /* 0x000fe20002781670 */
[----:B------:R-:W-:Y:S01]  /*10d00*/  MUFU.EX2 R64, R64 ;  /* 0x0000004000407308 */ /* 0x000fe20000000800 */
[----:B------:R-:W-:Y:S01]  /*10d10*/  FMNMX.FTZ R11, R35, R11, !PT ;  /* 0x0000000b230b7209 */ /* 0x000fe20007810000 */
[----:B0-----:R-:W-:Y:S01]  /*10d20*/  FADD.FTZ R5, R26, R5 ;  /* 0x000000051a057221 */ /* 0x001fe20000010000 */
[----:B------:R-:W-:Y:S02]  /*10d30*/  FSEL R74, R74, -INF , !P4 ;  /* 0xff8000004a4a7808 */ /* 0x000fe40006000000 */
[----:B------:R-:W-:Y:S01]  /*10d40*/  FMNMX.FTZ R11, R38, R11, !PT ;  /* 0x0000000b260b7209 */ /* 0x000fe20007810000 */
[----:B------:R-:W-:Y:S01]  /*10d50*/  FADD.FTZ R5, R29, R5 ;  /* 0x000000051d057221 */ /* 0x000fe20000010000 */
[----:B------:R-:W-:Y:S01]  /*10d60*/  ISETP.GT.AND P4, PT, R144, 0x68, P3 ;  /* 0x000000689000780c */ /* 0x000fe20001f84270 */
[----:B------:R-:W-:Y:S01]  /*10d70*/  MUFU.EX2 R65, R65 ;  /* 0x0000004100417308 */ /* 0x000fe20000000800 */
[----:B------:R-:W-:Y:S01]  /*10d80*/  FMNMX.FTZ R11, R39, R11, !PT ;  /* 0x0000000b270b7209 */ /* 0x000fe20007810000 */
[----:B------:R-:W-:Y:S01]  /*10d90*/  FADD.FTZ R5, R32, R5 ;  /* 0x0000000520057221 */ /* 0x000fe20000010000 */
[----:B------:R-:W-:-:S02]  /*10da0*/  ISETP.LT.OR P4, PT, R143, 0x69, P4 ;  /* 0x000000698f00780c */ /* 0x000fc40002781670 */
[----:B------:R-:W-:Y:S01]  /*10db0*/  FMNMX.FTZ R11, R42, R11, !PT ;  /* 0x0000000b2a0b7209 */ /* 0x000fe20007810000 */
[----:B------:R-:W-:Y:S01]  /*10dc0*/  FADD.FTZ R5, R33, R5 ;  /* 0x0000000521057221 */ /* 0x000fe20000010000 */
[----:B------:R-:W-:Y:S01]  /*10dd0*/  FSEL R78, R78, -INF , !P4 ;  /* 0xff8000004e4e7808 */ /* 0x000fe20006000000 */
[----:B------:R-:W-:Y:S01]  /*10de0*/  MUFU.EX2 R68, R68 ;  /* 0x0000004400447308 */ /* 0x000fe20000000800 */
[----:B------:R-:W-:Y:S02]  /*10df0*/  FMNMX.FTZ R11, R43, R11, !PT ;  /* 0x0000000b2b0b7209 */ /* 0x000fe40007810000 */
[----:B------:R-:W-:Y:S02]  /*10e00*/  ISETP.GT.AND P4, PT, R144, 0x70, P3 ;  /* 0x000000709000780c */ /* 0x000fe40001f84270 */
[----:B------:R-:W-:Y:S02]  /*10e10*/  FMNMX.FTZ R11, R46, R11, !PT ;  /* 0x0000000b2e0b7209 */ /* 0x000fe40007810000 */
[----:B------:R-:W-:Y:S01]  /*10e20*/  ISETP.LT.OR P4, PT, R143, 0x71, P4 ;  /* 0x000000718f00780c */ /* 0x000fe20002781670 */
[----:B------:R-:W-:Y:S01]  /*10e30*/  MUFU.EX2 R69, R69 ;  /* 0x0000004500457308 */ /* 0x000fe20000000800 */
[----:B------:R-:W-:-:S02]  /*10e40*/  FMNMX.FTZ R11, R47, R11, !PT ;  /* 0x0000000b2f0b7209 */ /* 0x000fc40007810000 */
[----:B------:R-:W-:Y:S02]  /*10e50*/  FSEL R82, R82, -INF , !P4 ;  /* 0xff80000052527808 */ /* 0x000fe40006000000 */
[----:B------:R-:W-:Y:S02]  /*10e60*/  FMNMX.FTZ R11, R50, R11, !PT ;  /* 0x0000000b320b7209 */ /* 0x000fe40007810000 */
[C---:B------:R-:W-:Y:S01]  /*10e70*/  ISETP.GT.AND P4, PT, R144.reuse, 0x71, P3 ;  /* 0x000000719000780c */ /* 0x040fe20001f84270 */
[----:B------:R-:W-:Y:S01]  /*10e80*/  MUFU.EX2 R72, R72 ;  /* 0x0000004800487308 */ /* 0x000fe20000000800 */
[----:B------:R-:W-:Y:S02]  /*10e90*/  FMNMX.FTZ R11, R51, R11, !PT ;  /* 0x0000000b330b7209 */ /* 0x000fe40007810000 */
[----:B------:R-:W-:Y:S02]  /*10ea0*/  ISETP.GT.AND P5, PT, R144, 0x78, P3 ;  /* 0x000000789000780c */ /* 0x000fe40001fa4270 */
[----:B------:R-:W-:-:S02]  /*10eb0*/  FMNMX.FTZ R11, R54, R11, !PT ;  /* 0x0000000b360b7209 */ /* 0x000fc40007810000 */
[----:B------:R-:W-:Y:S01]  /*10ec0*/  ISETP.LT.OR P4, PT, R143, 0x72, P4 ;  /* 0x000000728f00780c */ /* 0x000fe20002781670 */
        /* <DEDUP_REMOVED lines=9> */
[----:B------:R-:W-:Y:S01]  /*10f60*/  ISETP.LT.OR P3, PT, R143, 0x7a, P3 ;  /* 0x0000007a8f00780c */ /* 0x000fe20001f61670 */
[----:B------:R-:W-:Y:S01]  /*10f70*/  MUFU.EX2 R77, R77 ;  /* 0x0000004d004d7308 */ /* 0x000fe20000000800 */
[----:B------:R-:W-:Y:S02]  /*10f80*/  FMNMX.FTZ R11, R63, R11, !PT ;  /* 0x0000000b3f0b7209 */ /* 0x000fe40007810000 */
[----:B------:R-:W-:Y:S02]  /*10f90*/  FSEL R86, R86, -INF , !P5 ;  /* 0xff80000056567808 */ /* 0x000fe40006800000 */
[----:B------:R-:W-:-:S02]  /*10fa0*/  FMNMX.FTZ R11, R66, R11, !PT ;  /* 0x0000000b420b7209 */ /* 0x000fc40007810000 */
[----:B------:R-:W-:Y:S01]  /*10fb0*/  FSEL R87, R87, -INF , !P3 ;  /* 0xff80000057577808 */ /* 0x000fe20005800000 */
[----:B------:R-:W-:Y:S01]  /*10fc0*/  MUFU.EX2 R80, R80 ;  /* 0x0000005000507308 */ /* 0x000fe20000000800 */
[----:B------:R-:W-:Y:S02]  /*10fd0*/  FMNMX.FTZ R11, R67, R11, !PT ;  /* 0x0000000b430b7209 */ /* 0x000fe40007810000 */
[----:B------:R-:W-:Y:S02]  /*10fe0*/  F2FP.F16.F32.PACK_AB R26, R29, R26 ;  /* 0x0000001a1d1a723e */ /* 0x000fe400000000ff */
[----:B------:R-:W-:Y:S02]  /*10ff0*/  FMNMX.FTZ R11, R70, R11, !PT ;  /* 0x0000000b460b7209 */ /* 0x000fe40007810000 */
[----:B------:R-:W-:Y:S01]  /*11000*/  F2FP.F16.F32.PACK_AB R24, R25, R24 ;  /* 0x000000181918723e */ /* 0x000fe200000000ff */
[----:B------:R-:W-:Y:S01]  /*11010*/  MUFU.EX2 R81, R81 ;  /* 0x0000005100517308 */ /* 0x000fe20000000800 */
[----:B------:R-:W-:-:S02]  /*11020*/  FMNMX.FTZ R11, R71, R11, !PT ;  /* 0x0000000b470b7209 */ /* 0x000fc40007810000 */
[----:B------:R-:W-:Y:S01]  /*11030*/  F2FP.F16.F32.PACK_AB R32, R33, R32 ;  /* 0x000000202120723e */ /* 0x000fe200000000ff */
[----:B------:R-:W-:Y:S01]  /*11040*/  FADD.FTZ R33, R36, R5 ;  /* 0x0000000524217221 */ /* 0x000fe20000010000 */
[----:B------:R-:W-:-:S03]  /*11050*/  FMNMX.FTZ R11, R74, R11, !PT ;  /* 0x0000000b4a0b7209 */ /* 0x000fc60007810000 */
[----:B------:R-:W-:Y:S01]  /*11060*/  FADD.FTZ R33, R37, R33 ;  /* 0x0000002125217221 */ /* 0x000fe20000010000 */
[----:B------:R-:W-:Y:S01]  /*11070*/  FMNMX.FTZ R11, R75, R11, !PT ;  /* 0x0000000b4b0b7209 */ /* 0x000fe20007810000 */
[----:B------:R-:W-:Y:S02]  /*11080*/  MUFU.EX2 R84, R84 ;  /* 0x0000005400547308 */ /* 0x000fe40000000800 */
[----:B------:R-:W-:Y:S01]  /*11090*/  FADD.FTZ R33, R40, R33 ;  /* 0x0000002128217221 */ /* 0x000fe20000010000 */
[----:B------:R-:W-:Y:S02]  /*110a0*/  FMNMX.FTZ R11, R78, R11, !PT ;  /* 0x0000000b4e0b7209 */ /* 0x000fe40007810000 */
[C---:B------:R-:W-:Y:S01]  /*110b0*/  F2FP.F16.F32.PACK_AB R40, R41.reuse, R40 ;  /* 0x000000282928723e */ /* 0x040fe200000000ff */
[----:B------:R-:W-:Y:S01]  /*110c0*/  FADD.FTZ R33, R41, R33 ;  /* 0x0000002129217221 */ /* 0x000fe20000010000 */
[----:B------:R-:W-:Y:S01]  /*110d0*/  FMNMX.FTZ R11, R79, R11, !PT ;  /* 0x0000000b4f0b7209 */ /* 0x000fe20007810000 */
[----:B------:R-:W-:Y:S02]  /*110e0*/  MUFU.EX2 R0, R0 ;  /* 0x0000000000007308 */ /* 0x000fe40000000800 */
[----:B------:R-:W-:Y:S01]  /*110f0*/  FADD.FTZ R33, R44, R33 ;  /* 0x000000212c217221 */ /* 0x000fe20000010000 */
[----:B------:R-:W-:-:S03]  /*11100*/  FMNMX.FTZ R11, R82, R11, !PT ;  /* 0x0000000b520b7209 */ /* 0x000fc60007810000 */
[----:B------:R-:W-:Y:S01]  /*11110*/  FADD.FTZ R33, R45, R33 ;  /* 0x000000212d217221 */ /* 0x000fe20000010000 */
[----:B------:R-:W-:-:S03]  /*11120*/  FMNMX.FTZ R11, R83, R11, !PT ;  /* 0x0000000b530b7209 */ /* 0x000fc60007810000 */
[----:B------:R-:W-:Y:S01]  /*11130*/  FADD.FTZ R33, R48, R33 ;  /* 0x0000002130217221 */ /* 0x000fe20000010000 */
[----:B------:R-:W-:-:S03]  /*11140*/  FMNMX.FTZ R11, R86, R11, !PT ;  /* 0x0000000b560b7209 */ /* 0x000fc60007810000 */
[----:B------:R-:W-:Y:S01]  /*11150*/  FADD.FTZ R33, R49, R33 ;  /* 0x0000002131217221 */ /* 0x000fe20000010000 */
[----:B------:R-:W-:-:S03]  /*11160*/  FMNMX.FTZ R11, R87, R11, !PT ;  /* 0x0000000b570b7209 */ /* 0x000fc60007810000 */
[----:B------:R-:W-:Y:S02]  /*11170*/  FADD.FTZ R41, R52, R33 ;  /* 0x0000002134297221 */ /* 0x000fe40000010000 */
[----:B------:R-:W0:Y:S02]  /*11180*/  SHFL.BFLY PT, R16, R11, 0x2, 0x1f ;  /* 0x0c401f000b107f89 */ /* 0x000e2400000e0000 */
[----:B------:R-:W-:-:S04]  /*11190*/  FADD.FTZ R41, R53, R41 ;  /* 0x0000002935297221 */ /* 0x000fc80000010000 */
[----:B------:R-:W-:Y:S01]  /*111a0*/  FADD.FTZ R41, R56, R41 ;  /* 0x0000002938297221 */ /* 0x000fe20000010000 */
[----:B0-----:R-:W-:-:S05]  /*111b0*/  FMNMX.FTZ R11, R11, R16, !PT ;  /* 0x000000100b0b7209 */ /* 0x001fca0007810000 */
[----:B------:R-:W0:Y:S02]  /*111c0*/  SHFL.BFLY PT, R16, R11, 0x1, 0x1f ;  /* 0x0c201f000b107f89 */ /* 0x000e2400000e0000 */
[----:B0-----:R-:W-:-:S04]  /*111d0*/  FMNMX.FTZ R11, R11, R16, !PT ;  /* 0x000000100b0b7209 */ /* 0x001fc80007810000 */
[C---:B------:R-:W-:Y:S01]  /*111e0*/  FSETP.NEU.FTZ.AND P3, PT, R11.reuse, -INF , PT ;  /* 0xff8000000b00780b */ /* 0x040fe20003f7d000 */
[----:B------:R-:W-:-:S05]  /*111f0*/  FMUL.FTZ R16, R11, UR39 ;  /* 0x000000270b107c20 */ /* 0x000fca0008410000 */
        /* <DEDUP_REMOVED lines=17> */
[----:B------:R-:W-:Y:S01]  /*11310*/  F2FP.F16.F32.PACK_AB R48, R49, R48 ;  /* 0x000000303130723e */ /* 0x000fe200000000ff */
[--C-:B------:R-:W-:Y:S01]  /*11320*/  FFMA.FTZ R75, R75, UR39, -R16.reuse ;  /* 0x000000274b4b7c23 */ /* 0x100fe20008010810 */
[----:B------:R-:W-:Y:S01]  /*11330*/  F2FP.F16.F32.PACK_AB R56, R57, R56 ;  /* 0x000000383938723e */ /* 0x000fe200000000ff */
[--C-:B------:R-:W-:Y:S01]  /*11340*/  FFMA.FTZ R78, R78, UR39, -R16.reuse ;  /* 0x000000274e4e7c23 */ /* 0x100fe20008010810 */
[--C-:B------:R-:W-:Y:S01]  /*11350*/  FFMA.FTZ R79, R79, UR39, -R16.reuse ;  /* 0x000000274f4f7c23 */ /* 0x100fe20008010810 */
[--C-:B------:R-:W-:Y:S01]  /*11360*/  FFMA.FTZ R82, R82, UR39, -R16.reuse ;  /* 0x0000002752527c23 */ /* 0x100fe20008010810 */
[----:B------:R-:W-:Y:S01]  /*11370*/  MUFU.EX2 R28, R28 ;  /* 0x0000001c001c7308 */ /* 0x000fe20000000800 */
[--C-:B------:R-:W-:Y:S01]  /*11380*/  FFMA.FTZ R83, R83, UR39, -R16.reuse ;  /* 0x0000002753537c23 */ /* 0x100fe20008010810 */
[----:B------:R-:W-:Y:S01]  /*11390*/  FFMA.FTZ R86, R86, UR39, -R16 ;  /* 0x0000002756567c23 */ /* 0x000fe20008010810 */
[----:B------:R-:W-:-:S05]  /*113a0*/  F2FP.F16.F32.PACK_AB R42, R45, R44 ;  /* 0x0000002c2d2a723e */ /* 0x000fca00000000ff */
[----:B------:R-:W1:Y:S01]  /*113b0*/  MUFU.EX2 R29, R29 ;  /* 0x0000001d001d7308 */ /* 0x000e620000000800 */
[----:B0-----:R-:W-:-:S07]  /*113c0*/  F2FP.F16.F32.PACK_AB R25, R21, R18 ;  /* 0x000000121519723e */ /* 0x001fce00000000ff */
[----:B------:R-:W-:Y:S08]  /*113d0*/  MUFU.EX2 R30, R30 ;  /* 0x0000001e001e7308 */ /* 0x000ff00000000800 */
[----:B------:R-:W-:Y:S01]  /*113e0*/  MUFU.EX2 R31, R31 ;  /* 0x0000001f001f7308 */ /* 0x000fe20000000800 */
[----:B-1----:R-:W-:-:S05]  /*113f0*/  F2FP.F16.F32.PACK_AB R27, R29, R28 ;  /* 0x0000001c1d1b723e */ /* 0x002fca00000000ff */
[----:B------:R0:W-:Y:S02]  /*11400*/  STSM.16.M88.4 [R140+0x21800], R24 ;  /* 0x021800188c007844 */ /* 0x0001e40000000200 */
[----:B------:R-:W-:Y:S08]  /*11410*/  MUFU.EX2 R51, R51 ;  /* 0x0000003300337308 */ /* 0x000ff00000000800 */
[----:B------:R-:W-:Y:S01]  /*11420*/  MUFU.EX2 R5, R66 ;  /* 0x0000004200057308 */ /* 0x000fe20000000800 */
[----:B0-----:R-:W-:Y:S01]  /*11430*/  FSEL R26, R11, RZ, P3 ;  /* 0x000000ff0b1a7208 */ /* 0x001fe20001800000 */
[--C-:B------:R-:W-:Y:S01]  /*11440*/  FFMA.FTZ R24, R34, UR39, -R16.reuse ;  /* 0x0000002722187c23 */ /* 0x100fe20008010810 */
[--C-:B------:R-:W-:Y:S01]  /*11450*/  FFMA.FTZ R25, R35, UR39, -R16.reuse ;  /* 0x0000002723197c23 */ /* 0x100fe20008010810 */
[--C-:B------:R-:W-:Y:S01]  /*11460*/  FFMA.FTZ R35, R38, UR39, -R16.reuse ;  /* 0x0000002726237c23 */ /* 0x100fe20008010810 */
[----:B------:R-:W-:Y:S01]  /*11470*/  FFMA.FTZ R27, R39, UR39, -R16 ;  /* 0x00000027271b7c23 */ /* 0x000fe20008010810 */
[----:B------:R-:W-:Y:S01]  /*11480*/  FADD.FTZ R26, -R26, R6 ;  /* 0x000000061a1a7221 */ /* 0x000fe20000010100 */
[--C-:B------:R-:W-:Y:S01]  /*11490*/  FFMA.FTZ R38, R43, UR39, -R16.reuse ;  /* 0x000000272b267c23 */ /* 0x100fe20008010810 */
[----:B------:R-:W-:Y:S01]  /*114a0*/  MUFU.EX2 R24, R24 ;  /* 0x0000001800187308 */ /* 0x000fe20000000800 */
[--C-:B------:R-:W-:Y:S01]  /*114b0*/  FFMA.FTZ R43, R46, UR39, -R16.reuse ;  /* 0x000000272e2b7c23 */ /* 0x100fe20008010810 */
[----:B------:R-:W-:Y:S01]  /*114c0*/  FMUL.FTZ R6, R26, UR39 ;  /* 0x000000271a067c20 */ /* 0x000fe20008410000 */
[----:B------:R-:W-:Y:S01]  /*114d0*/  F2FP.F16.F32.PACK_AB R34, R37, R36 ;  /* 0x000000242522723e */ /* 0x000fe200000000ff */
[--C-:B------:R-:W-:Y:S01]  /*114e0*/  FFMA.FTZ R39, R47, UR39, -R16.reuse ;  /* 0x000000272f277c23 */ /* 0x100fe20008010810 */
[----:B------:R-:W-:-:S03]  /*114f0*/  FFMA.FTZ R26, R50, UR39, -R16 ;  /* 0x00000027321a7c23 */ /* 0x000fc60008010810 */
[----:B------:R-:W0:Y:S08]  /*11500*/  MUFU.EX2 R6, R6 ;  /* 0x0000000600067308 */ /* 0x000e300000000800 */
[----:B------:R-:W1:Y:S08]  /*11510*/  MUFU.EX2 R25, R25 ;  /* 0x0000001900197308 */ /* 0x000e700000000800 */
[----:B------:R-:W3:Y:S01]  /*11520*/  MUFU.EX2 R35, R35 ;  /* 0x0000002300237308 */ /* 0x000ee20000000800 */
[----:B0-----:R-:W-:Y:S01]  /*11530*/  FFMA.FTZ R18, R6, R4, R18 ;  /* 0x0000000406127223 */ /* 0x001fe20000010012 */
[----:B------:R-:W-:-:S03]  /*11540*/  FFMA.FTZ R4, R55, UR39, -R16 ;  /* 0x0000002737047c23 */ /* 0x000fc60008010810 */
[----:B------:R-:W-:Y:S01]  /*11550*/  FADD.FTZ R18, R21, R18 ;  /* 0x0000001215127221 */ /* 0x000fe20000010000 */
[--C-:B------:R-:W-:Y:S01]  /*11560*/  FFMA.FTZ R21, R59, UR39, -R16.reuse ;  /* 0x000000273b157c23 */ /* 0x100fe20008010810 */
[----:B------:R-:W-:Y:S01]  /*11570*/  FFMA.FTZ R59, R62, UR39, -R16 ;  /* 0x000000273e3b7c23 */ /* 0x000fe20008010810 */
[----:B------:R-:W0:Y:S01]  /*11580*/  MUFU.EX2 R27, R27 ;  /* 0x0000001b001b7308 */ /* 0x000e220000000800 */
[----:B------:R-:W-:Y:S01]  /*11590*/  FADD.FTZ R28, R28, R18 ;  /* 0x000000121c1c7221 */ /* 0x000fe20000010000 */
[----:B-1----:R-:W-:Y:S01]  /*115a0*/  F2FP.F16.F32.PACK_AB R33, R25, R24 ;  /* 0x000000181921723e */ /* 0x002fe200000000ff */
[----:B------:R-:W-:Y:S02]  /*115b0*/  FFMA.FTZ R16, R87, UR39, -R16 ;  /* 0x0000002757107c23 */ /* 0x000fe40008010810 */
[----:B------:R-:W-:-:S03]  /*115c0*/  FADD.FTZ R28, R29, R28 ;  /* 0x0000001c1d1c7221 */ /* 0x000fc60000010000 */
[----:B------:R-:W1:Y:S01]  /*115d0*/  MUFU.EX2 R38, R38 ;  /* 0x0000002600267308 */ /* 0x000e620000000800 */
[----:B------:R-:W-:Y:S01]  /*115e0*/  FADD.FTZ R28, R24, R28 ;  /* 0x0000001c181c7221 */ /* 0x000fe20000010000 */
[----:B------:R-:W-:-:S03]  /*115f0*/  FADD.FTZ R24, R57, R41 ;  /* 0x0000002939187221 */ /* 0x000fc60000010000 */
[----:B------:R-:W-:Y:S01]  /*11600*/  FADD.FTZ R36, R25, R28 ;  /* 0x0000001c19247221 */ /* 0x000fe20000010000 */
[----:B------:R-:W-:Y:S02]  /*11610*/  FADD.FTZ R24, R60, R24 ;  /* 0x000000183c187221 */ /* 0x000fe40000010000 */
[----:B------:R-:W4:Y:S01]  /*11620*/  MUFU.EX2 R43, R43 ;  /* 0x0000002b002b7308 */ /* 0x000f220000000800 */
[----:B---3--:R-:W-:-:S07]  /*11630*/  FADD.FTZ R36, R35, R36 ;  /* 0x0000002423247221 */ /* 0x008fce0000010000 */
[----:B------:R-:W3:Y:S01]  /*11640*/  MUFU.EX2 R39, R39 ;  /* 0x0000002700277308 */ /* 0x000ee20000000800 */
[----:B0-----:R-:W-:-:S07]  /*11650*/  FADD.FTZ R36, R27, R36 ;  /* 0x000000241b247221 */ /* 0x001fce0000010000 */
[----:B------:R-:W0:Y:S01]  /*11660*/  MUFU.EX2 R26, R26 ;  /* 0x0000001a001a7308 */ /* 0x000e220000000800 */
[----:B------:R-:W-:-:S07]  /*11670*/  FADD.FTZ R36, R30, R36 ;  /* 0x000000241e247221 */ /* 0x000fce0000010000 */
[----:B------:R-:W5:Y:S01]  /*11680*/  MUFU.EX2 R4, R4 ;  /* 0x0000000400047308 */ /* 0x000f620000000800 */
[----:B-1----:R-:W-:-:S07]  /*11690*/  FADD.FTZ R36, R38, R36 ;  /* 0x0000002426247221 */ /* 0x002fce0000010000 */
[----:B------:R-:W1:Y:S01]  /*116a0*/  MUFU.EX2 R18, R58 ;  /* 0x0000003a00127308 */ /* 0x000e620000000800 */
[----:B----4-:R-:W-:-:S07]  /*116b0*/  FADD.FTZ R36, R43, R36 ;  /* 0x000000242b247221 */ /* 0x010fce0000010000 */
[----:B------:R-:W4:Y:S01]  /*116c0*/  MUFU.EX2 R21, R21 ;  /* 0x0000001500157308 */ /* 0x000f220000000800 */
[----:B---3--:R-:W-:-:S07]  /*116d0*/  FADD.FTZ R37, R39, R36 ;  /* 0x0000002427257221 */ /* 0x008fce0000010000 */
[----:B------:R-:W3:Y:S01]  /*116e0*/  MUFU.EX2 R59, R59 ;  /* 0x0000003b003b7308 */ /* 0x000ee20000000800 */
[----:B0-----:R-:W-:-:S07]  /*116f0*/  FADD.FTZ R37, R26, R37 ;  /* 0x000000251a257221 */ /* 0x001fce0000010000 */
[----:B------:R-:W0:Y:S01]  /*11700*/  MUFU.EX2 R29, R63 ;  /* 0x0000003f001d7308 */ /* 0x000e220000000800 */
[----:B------:R-:W-:Y:S01]  /*11710*/  FADD.FTZ R37, R31, R37 ;  /* 0x000000251f257221 */ /* 0x000fe20000010000 */
[----:B------:R-:W-:Y:S01]  /*11720*/  FADD.FTZ R24, R61, R24 ;  /* 0x000000183d187221 */ /* 0x000fe20000010000 */
[----:B------:R-:W-:Y:S02]  /*11730*/  F2FP.F16.F32.PACK_AB R41, R38, R30 ;  /* 0x0000001e2629723e */ /* 0x000fe400000000ff */
[----:B------:R-:W-:-:S03]  /*11740*/  FADD.FTZ R37, R51, R37 ;  /* 0x0000002533257221 */ /* 0x000fc60000010000 */
[----:B------:R-:W2:Y:S01]  /*11750*/  MUFU.EX2 R28, R67 ;  /* 0x00000043001c7308 */ /* 0x000ea20000000800 */
[----:B-----5:R-:W-:Y:S01]  /*11760*/  FADD.FTZ R37, R4, R37 ;  /* 0x0000002504257221 */ /* 0x020fe20000010000 */
[----:B------:R-:W-:-:S06]  /*11770*/  FADD.FTZ R24, R64, R24 ;  /* 0x0000001840187221 */ /* 0x000fcc0000010000 */
[----:B------:R-:W-:Y:S01]  /*11780*/  MUFU.EX2 R71, R71 ;  /* 0x0000004700477308 */ /* 0x000fe20000000800 */
[----:B-1----:R-:W-:Y:S01]  /*11790*/  FADD.FTZ R37, R18, R37 ;  /* 0x0000002512257221 */ /* 0x002fe20000010000 */
[----:B------:R-:W-:Y:S01]  /*117a0*/  F2FP.F16.F32.PACK_AB R49, R31, R26 ;  /* 0x0000001a1f31723e */ /* 0x000fe200000000ff */
[----:B------:R-:W5:Y:S01]  /*117b0*/  LDL R30, [R1+0x24] ;  /* 0x00002400011e7983 */ /* 0x000f620000100800 */
[----:B------:R-:W-:Y:S01]  /*117c0*/  F2FP.F16.F32.PACK_AB R35, R27, R35 ;  /* 0x000000231b23723e */ /* 0x000fe200000000ff */
[----:B----4-:R-:W-:Y:S01]  /*117d0*/  FADD.FTZ R37, R21, R37 ;  /* 0x0000002515257221 */ /* 0x010fe20000010000 */
[----:B------:R-:W-:Y:S02]  /*117e0*/  F2FP.F16.F32.PACK_AB R43, R39, R43 ;  /* 0x0000002b272b723e */ /* 0x000fe400000000ff */
[----:B------:R-:W1:Y:S01]  /*117f0*/  MUFU.EX2 R67, R70 ;  /* 0x0000004600437308 */ /* 0x000e620000000800 */
[----:B---3--:R-:W-:Y:S01]  /*11800*/  FADD.FTZ R37, R59, R37 ;  /* 0x000000253b257221 */ /* 0x008fe20000010000 */
[----:B------:R-:W-:-:S06]  /*11810*/  FADD.FTZ R24, R65, R24 ;  /* 0x0000001841187221 */ /* 0x000fcc0000010000 */
[----:B------:R-:W3:Y:S01]  /*11820*/  MUFU.EX2 R36, R74 ;  /* 0x0000004a00247308 */ /* 0x000ee20000000800 */
[----:B0-----:R-:W-:Y:S01]  /*11830*/  FADD.FTZ R37, R29, R37 ;  /* 0x000000251d257221 */ /* 0x001fe20000010000 */
[----:B------:R-:W-:Y:S01]  /*11840*/  F2FP.F16.F32.PACK_AB R51, R4, R51 ;  /* 0x000000330433723e */ /* 0x000fe200000000ff */
[----:B--2---:R0:W-:Y:S02]  /*11850*/  STSM.16.M88.4 [R145], R32 ;  /* 0x0000002091007844 */ /* 0x0041e40000000200 */
[----:B------:R-:W-:Y:S01]  /*11860*/  FADD.FTZ R37, R5, R37 ;  /* 0x0000002505257221 */ /* 0x000fe20000010000 */
[----:B------:R-:W-:Y:S02]  /*11870*/  FADD.FTZ R24, R68, R24 ;  /* 0x0000001844187221 */ /* 0x000fe40000010000 */
[----:B------:R-:W2:Y:S01]  /*11880*/  MUFU.EX2 R75, R75 ;  /* 0x0000004b004b7308 */ /* 0x000ea20000000800 */
[----:B------:R-:W-:Y:S01]  /*11890*/  FADD.FTZ R26, R28, R37 ;  /* 0x000000251c1a7221 */ /* 0x000fe20000010000 */
[----:B------:R-:W-:-:S03]  /*118a0*/  FADD.FTZ R25, R69, R24 ;  /* 0x0000001845197221 */ /* 0x000fc60000010000 */
[----:B-1----:R-:W-:Y:S01]  /*118b0*/  FADD.FTZ R26, R67, R26 ;  /* 0x0000001a431a7221 */ /* 0x002fe20000010000 */
[----:B------:R-:W-:Y:S01]  /*118c0*/  F2FP.F16.F32.PACK_AB R57, R21, R18 ;  /* 0x000000121539723e */ /* 0x000fe200000000ff */
[----:B------:R-:W-:Y:S01]  /*118d0*/  FADD.FTZ R4, R72, R25 ;  /* 0x0000001948047221 */ /* 0x000fe20000010000 */
[----:B------:R-:W1:Y:S01]  /*118e0*/  MUFU.EX2 R78, R78 ;  /* 0x0000004e004e7308 */ /* 0x000e620000000800 */
[----:B------:R-:W-:Y:S02]  /*118f0*/  FADD.FTZ R21, R71, R26 ;  /* 0x0000001a47157221 */ /* 0x000fe40000010000 */
[----:B------:R-:W-:Y:S02]  /*11900*/  FADD.FTZ R25, R73, R4 ;  /* 0x0000000449197221 */ /* 0x000fe40000010000 */
[----:B---3--:R-:W-:-:S03]  /*11910*/  FADD.FTZ R4, R36, R21 ;  /* 0x0000001524047221 */ /* 0x008fc60000010000 */
[----:B------:R3:W-:Y:S02]  /*11920*/  MUFU.EX2 R21, R16 ;  /* 0x0000001000157308 */ /* 0x0007e40000000800 */
[----:B---3--:R-:W3:Y:S06]  /*11930*/  LDL R16, [R1+0xc] ;  /* 0x00000c0001107983 */ /* 0x008eec0000100800 */
[----:B------:R-:W4:Y:S01]  /*11940*/  MUFU.EX2 R79, R79 ;  /* 0x0000004f004f7308 */ /* 0x000f220000000800 */
[----:B------:R-:W-:Y:S01]  /*11950*/  FADD.FTZ R18, R76, R25 ;  /* 0x000000194c127221 */ /* 0x000fe20000010000 */
[----:B--2---:R-:W-:-:S06]  /*11960*/  FADD.FTZ R25, R75, R4 ;  /* 0x000000044b197221 */ /* 0x004fcc0000010000 */
[----:B------:R-:W2:Y:S01]  /*11970*/  MUFU.EX2 R82, R82 ;  /* 0x0000005200527308 */ /* 0x000ea20000000800 */
[----:B-1----:R-:W-:-:S07]  /*11980*/  FADD.FTZ R4, R78, R25 ;  /* 0x000000194e047221 */ /* 0x002fce0000010000 */
[----:B------:R-:W1:Y:S01]  /*11990*/  MUFU.EX2 R83, R83 ;  /* 0x0000005300537308 */ /* 0x000e620000000800 */
[----:B------:R-:W-:-:S07]  /*119a0*/  FADD.FTZ R27, R77, R18 ;  /* 0x000000124d1b7221 */ /* 0x000fce0000010000 */
[----:B------:R-:W0:Y:S01]  /*119b0*/  MUFU.EX2 R86, R86 ;  /* 0x0000005600567308 */ /* 0x000e220000000800 */
[----:B----4-:R-:W-:Y:S01]  /*119c0*/  FADD.FTZ R25, R79, R4 ;  /* 0x000000044f197221 */ /* 0x010fe20000010000 */
[----:B------:R-:W-:Y:S01]  /*119d0*/  FADD.FTZ R18, R80, R27 ;  /* 0x0000001b50127221 */ /* 0x000fe20000010000 */
[----:B------:R-:W-:Y:S02]  /*119e0*/  F2FP.F16.F32.PACK_AB R50, R53, R52 ;  /* 0x000000343532723e */ /* 0x000fe400000000ff */
[----:B--2---:R-:W-:Y:S01]  /*119f0*/  FADD.FTZ R4, R82, R25 ;  /* 0x0000001952047221 */ /* 0x004fe20000010000 */
[----:B------:R-:W-:Y:S01]  /*11a00*/  F2FP.F16.F32.PACK_AB R58, R61, R60 ;  /* 0x0000003c3d3a723e */ /* 0x000fe200000000ff */
[----:B------:R-:W-:Y:S01]  /*11a10*/  FADD.FTZ R27, R81, R18 ;  /* 0x00000012511b7221 */ /* 0x000fe20000010000 */
[----:B------:R-:W-:Y:S02]  /*11a20*/  F2FP.F16.F32.PACK_AB R59, R29, R59 ;  /* 0x0000003b1d3b723e */ /* 0x000fe400000000ff */
[----:B------:R-:W-:-:S02]  /*11a30*/  F2FP.F16.F32.PACK_AB R64, R65, R64 ;  /* 0x000000404140723e */ /* 0x000fc400000000ff */
[----:B------:R-:W-:Y:S02]  /*11a40*/  F2FP.F16.F32.PACK_AB R72, R73, R72 ;  /* 0x000000484948723e */ /* 0x000fe400000000ff */
[----:B------:R-:W-:Y:S02]  /*11a50*/  F2FP.F16.F32.PACK_AB R66, R69, R68 ;  /* 0x000000444542723e */ /* 0x000fe400000000ff */
[----:B------:R-:W-:Y:S02]  /*11a60*/  F2FP.F16.F32.PACK_AB R80, R81, R80 ;  /* 0x000000505150723e */ /* 0x000fe400000000ff */
[----:B------:R-:W-:Y:S01]  /*11a70*/  F2FP.F16.F32.PACK_AB R65, R28, R5 ;  /* 0x000000051c41723e */ /* 0x000fe200000000ff */
[----:B-1----:R-:W-:Y:S01]  /*11a80*/  FADD.FTZ R5, R83, R4 ;  /* 0x0000000453057221 */ /* 0x002fe20000010000 */
[----:B------:R-:W-:Y:S02]  /*11a90*/  F2FP.F16.F32.PACK_AB R67, R71, R67 ;  /* 0x000000434743723e */ /* 0x000fe400000000ff */
[----:B------:R-:W-:Y:S01]  /*11aa0*/  F2FP.F16.F32.PACK_AB R73, R75, R36 ;  /* 0x000000244b49723e */ /* 0x000fe200000000ff */
[----:B------:R1:W-:Y:S01]  /*11ab0*/  STSM.16.M88.4 [R142], R40 ;  /* 0x000000288e007844 */ /* 0x0003e20000000200 */
[----:B------:R-:W-:-:S02]  /*11ac0*/  F2FP.F16.F32.PACK_AB R74, R77, R76 ;  /* 0x0000004c4d4a723e */ /* 0x000fc400000000ff */
[----:B------:R-:W-:Y:S02]  /*11ad0*/  F2FP.F16.F32.PACK_AB R75, R79, R78 ;  /* 0x0000004e4f4b723e */ /* 0x000fe400000000ff */
[----:B------:R-:W-:Y:S01]  /*11ae0*/  F2FP.F16.F32.PACK_AB R81, R83, R82 ;  /* 0x000000525351723e */ /* 0x000fe200000000ff */
[----:B------:R1:W-:Y:S01]  /*11af0*/  STSM.16.M88.4 [R141], R48 ;  /* 0x000000308d007844 */ /* 0x0003e20000000200 */
[----:B------:R-:W-:Y:S02]  /*11b00*/  F2FP.F16.F32.PACK_AB R82, R0, R84 ;  /* 0x000000540052723e */ /* 0x000fe400000000ff */
[----:B0-----:R-:W-:Y:S01]  /*11b10*/  F2FP.F16.F32.PACK_AB R83, R21, R86 ;  /* 0x000000561553723e */ /* 0x001fe200000000ff */
[----:B------:R1:W-:Y:S01]  /*11b20*/  STSM.16.M88.4 [R140+0x27800], R56 ;  /* 0x027800388c007844 */ /* 0x0003e20000000200 */
        /* <DEDUP_REMOVED lines=55> */
[----:B-----5:R1:W-:Y:S04]  /*11ea0*/  STSM.16.M88.4 [R30], R64 ;  /* 0x000000401e007844 */ /* 0x0203e80000000200 */
[----:B------:R1:W-:Y:S04]  /*11eb0*/  STSM.16.M88.4 [R142+0x6000], R72 ;  /* 0x006000488e007844 */ /* 0x0003e80000000200 */
[----:B------:R1:W-:Y:S01]  /*11ec0*/  STSM.16.M88.4 [R141+0x6000], R80 ;  /* 0x006000508d007844 */ /* 0x0003e20000000200 */
[----:B------:R0:W-:Y:S06]  /*11ed0*/  MEMBAR.ALL.CTA ;  /* 0x0000000000007992 */ /* 0x0001ec0000008000 */
[----:B0-----:R-:W0:Y:S01]  /*11ee0*/  FENCE.VIEW.ASYNC.S ;  /* 0x00000000000073c6 */ /* 0x001e220000000000 */
[C---:B---3--:R-:W-:Y:S01]  /*11ef0*/  ISETP.GT.AND P3, PT, R3.reuse, R16, PT ;  /* 0x000000100300720c */ /* 0x048fe20003f64270 */
[----:B------:R-:W-:-:S02]  /*11f00*/  VIADD R3, R3, 0xffffffff ;  /* 0xffffffff03037836 */ /* 0x000fc40000000000 */
[----:B------:R-:W-:Y:S01]  /*11f10*/  IMAD.MOV.U32 R16, RZ, RZ, R20 ;  /* 0x000000ffff107224 */ /* 0x000fe200078e0014 */
[----:B0-----:R-:W-:-:S09]  /*11f20*/  NOP ;  /* 0x0000000000007918 */ /* 0x001fd20000000000 */
[----:B-1----:R-:W-:Y:S05]  /*11f30*/  @P3 BRA `(.L_x_11443) ;  /* 0xffffffcc000c3947 */ /* 0x002fea000383ffff */
[----:B------:R-:W-:Y:S02]  /*11f40*/  IMAD.MOV.U32 R6, RZ, RZ, R11 ;  /* 0x000000ffff067224 */ /* 0x000fe400078e000b */
[----:B------:R-:W-:Y:S02]  /*11f50*/  IMAD.MOV.U32 R0, RZ, RZ, R8 ;  /* 0x000000ffff007224 */ /* 0x000fe400078e0008 */
[----:B------:R-:W-:Y:S02]  /*11f60*/  IMAD.MOV.U32 R16, RZ, RZ, R20 ;  /* 0x000000ffff107224 */ /* 0x000fe400078e0014 */
[----:B------:R-:W-:-:S07]  /*11f70*/  IMAD.MOV.U32 R18, RZ, RZ, R7 ;  /* 0x000000ffff127224 */ /* 0x000fce00078e0007 */
.L_x_11425:
[----:B------:R-:W2:Y:S01]  /*11f80*/  LDL R11, [R1+0x1c] ;  /* 0x00001c00010b7983 */ /* 0x000ea20000100800 */
[----:B------:R-:W0:Y:S01]  /*11f90*/  LDC R7, c[0x0][0x448] ;  /* 0x00011200ff077b82 */ /* 0x000e220000000800 */
[----:B------:R-:W-:-:S07]  /*11fa0*/  IADD3 R20, R138, 0x1, -R22 ;  /* 0x000000018a147810 */ /* 0x000fce0007ffe816 */
[----:B------:R-:W1:Y:S01]  /*11fb0*/  LDC R24, c[0x0][0x9e4] ;  /* 0x00027900ff187b82 */ /* 0x000e620000000800 */
[----:B0-----:R-:W-:Y:S02]  /*11fc0*/  ISETP.NE.AND P5, PT, R7, 0x1, PT ;  /* 0x000000010700780c */ /* 0x001fe40003fa5270 */
[----:B-1----:R-:W-:-:S11]  /*11fd0*/  ISETP.GE.AND P4, PT, R24, 0x1, PT ;  /* 0x000000011800780c */ /* 0x002fd60003f86270 */
[----:B------:R-:W0:Y:S08]  /*11fe0*/  @P5 LDC R8, c[0x0][0x44c] ;  /* 0x00011300ff085b82 */ /* 0x000e300000000800 */
[----:B------:R-:W1:Y:S01]  /*11ff0*/  @P5 LDC R9, c[0x0][0x450] ;  /* 0x00011400ff095b82 */ /* 0x000e620000000800 */
[----:B--2---:R-:W-:-:S04]  /*12000*/  VIADD R7, R11, 0xbf ;  /* 0x000000bf0b077836 */ /* 0x004fc80000000000 */
        /* <DEDUP_REMOVED lines=15> */
.L_x_11446:
[----:B------:R-:W-:-:S13]  /*12100*/  ISETP.NE.AND P2, PT, R24, 0x1, PT ;  /* 0x000000011800780c */ /* 0x000fda0003f45270 */
[----:B------:R-:W0:Y:S02]  /*12110*/  @P2 LDC.64 R8, c[0x0][0x9e8] ;  /* 0x00027a00ff082b82 */ /* 0x000e240000000a00 */
[----:B0-----:R-:W-:-:S05]  /*12120*/  @P2 IMAD.HI.U32 R8, R7, R8, RZ ;  /* 0x0000000807082227 */ /* 0x001fca00078e00ff */
[----:B------:R-:W-:-:S07]  /*12130*/  @P2 SHF.R.U32.HI R7, RZ, R9, R8 ;  /* 0x00000009ff072219 */ /* 0x000fce0000011608 */
.L_x_11447:
[----:B------:R-:W-:Y:S05]  /*12140*/  BSYNC B0 ;  /* 0x0000000000007941 */ /* 0x000fea0003800000 */
.L_x_11445:
[----:B------:R-:W-:-:S05]  /*12150*/  IMAD R7, R7, R24, RZ ;  /* 0x0000001807077224 */ /* 0x000fca00078e02ff */
[----:B------:R-:W-:-:S07]  /*12160*/  VIMNMX R10, R10, R7, !PT ;  /* 0x000000070a0a7248 */ /* 0x000fce0007fe0100 */
.L_x_11444:
[----:B------:R-:W2:Y:S01]  /*12170*/  LDL R8, [R1+0x48] ;  /* 0x0000480001087983 */ /* 0x000ea20000100800 */
[----:B------:R-:W-:-:S05]  /*12180*/  VIADD R10, R10, 0x7f ;  /* 0x0000007f0a0a7836 */ /* 0x000fca0000000000 */
[----:B------:R-:W-:-:S04]  /*12190*/  SHF.R.S32.HI R7, RZ, 0x1f, R10 ;  /* 0x0000001fff077819 */ /* 0x000fc8000001140a */
[----:B------:R-:W-:-:S04]  /*121a0*/  LEA.HI R7, R7, R10, RZ, 0x7 ;  /* 0x0000000a07077211 */ /* 0x000fc800078f38ff */
[----:B------:R-:W-:-:S04]  /*121b0*/  SHF.R.S32.HI R7, RZ, 0x7, R7 ;  /* 0x00000007ff077819 */ /* 0x000fc80000011407 */
[----:B--2---:R-:W-:-:S04]  /*121c0*/  VIMNMX R143, R8, R7, !PT ;  /* 0x00000007088f7248 */ /* 0x004fc80007fe0100 */
[----:B------:R-:W-:-:S13]  /*121d0*/  ISETP.GE.AND P2, PT, R3, R143, PT ;  /* 0x0000008f0300720c */ /* 0x000fda0003f46270 */
[----:B------:R-:W-:Y:S05]  /*121e0*/  @!P2 BRA `(.L_x_11448) ;  /* 0x0000002000f0a947 */ /* 0x000fea0003800000 */
[----:B------:R-:W-:Y:S02]  /*121f0*/  IMAD.MOV.U32 R7, RZ, RZ, R6 ;  /* 0x000000ffff077224 */ /* 0x000fe400078e0006 */
[----:B------:R-:W-:Y:S02]  /*12200*/  IMAD.MOV.U32 R8, RZ, RZ, R0 ;  /* 0x000000ffff087224 */ /* 0x000fe400078e0000 */
[----:B------:R-:W-:Y:S02]  /*12210*/  IMAD.MOV.U32 R10, RZ, RZ, R18 ;  /* 0x000000ffff0a7224 */ /* 0x000fe400078e0012 */
[----:B------:R-:W-:-:S07]  /*12220*/  IMAD.MOV.U32 R9, RZ, RZ, R16 ;  /* 0x000000ffff097224 */ /* 0x000fce00078e0010 */
.L_x_11458:
        /* <DEDUP_REMOVED lines=10> */
.L_x_11450:
[----:B------:R-:W-:Y:S01]  /*122d0*/  IMAD R0, R16, 0x8, R2 ;  /* 0x0000000810007824 */ /* 0x000fe200078e0202 */
[----:B------:R-:W-:-:S04]  /*122e0*/  SHF.L.U32 R11, R18, 0x1f, RZ ;  /* 0x0000001f120b7819 */ /* 0x000fc800000006ff */
[----:B------:R0:W1:Y:S01]  /*122f0*/  SYNCS.PHASECHK.TRANS64.TRYWAIT P3, [R0+URZ+0x2d830], R11 ;  /* 0x02d8300b000075a7 */ /* 0x000062000806017f */
[----:B------:R-:W-:Y:S05]  /*12300*/  @!P0 BRA `(.L_x_11451) ;  /* 0x0000000000048947 */ /* 0x000fea0003800000 */
[----:B------:R-:W-:Y:S01]  /*12310*/  BPT.TRAP 0x1 ;  /* 0x000000040000795c */ /* 0x000fe20000300000 */
.L_x_11451:
[----:B------:R-:W-:Y:S04]  /*12320*/  BSSY B0, `(.L_x_11449) ;  /* 0x0000004000007945 */ /* 0x000fe80003800000 */
[----:B-1----:R-:W-:Y:S05]  /*12330*/  @P3 BRA `(.L_x_11452) ;  /* 0x0000000000083947 */ /* 0x002fea0003800000 */
[----:B------:R-:W1:Y:S02]  /*12340*/  SYNCS.PHASECHK.TRANS64.TRYWAIT P3, [R0+URZ+0x2d830], R11 ;  /* 0x02d8300b000075a7 */ /* 0x000e64000806017f */
[----:B-1----:R-:W-:Y:S05]  /*12350*/  @!P3 BRA `(.L_x_11453) ;  /* 0x00000108001cb947 */ /* 0x002fea0003800000 */
.L_x_11452:
[----:B------:R-:W-:Y:S05]  /*12360*/  BSYNC B0 ;  /* 0x0000000000007941 */ /* 0x000fea0003800000 */
.L_x_11449:
[----:B------:R-:W2:Y:S01]  /*12370*/  LDL R6, [R1+0x8] ;  /* 0x0000080001067983 */ /* 0x000ea20000100800 */
[----:B01----:R-:W0:Y:S01]  /*12380*/  S2R R0, SR_TID.X ;  /* 0x0000000000007919 */ /* 0x003e220000002100 */
        /* <DEDUP_REMOVED lines=8> */
[----:B------:R-:W-:Y:S01]  /*12410*/  R2UR UR9, R13 ;  /* 0x000000000d0972ca */ /* 0x000fe200000e0000 */
[----:B------:R-:W-:Y:S01]  /*12420*/  IMAD.MOV.U32 R29, RZ, RZ, -0x7fffffe0 ;  /* 0x80000020ff1d7424 */ /* 0x000fe200078e00ff */
[----:B------:R-:W-:Y:S02]  /*12430*/  R2UR UR15, R27 ;  /* 0x000000001b0f72ca */ /* 0x000fe400000e0000 */
[----:B------:R-:W-:Y:S02]  /*12440*/  R2UR UR19, R25 ;  /* 0x00000000191372ca */ /* 0x000fe400000e0000 */
[----:B------:R-:W-:-:S02]  /*12450*/  R2UR UR23, R27 ;  /* 0x000000001b1772ca */ /* 0x000fc400000e0000 */
[----:B------:R-:W-:Y:S02]  /*12460*/  R2UR UR27, R29 ;  /* 0x000000001d1b72ca */ /* 0x000fe400000e0000 */
[----:B------:R-:W-:Y:S02]  /*12470*/  R2UR UR12, R152 ;  /* 0x00000000980c72ca */ /* 0x000fe400000e0000 */
[----:B------:R-:W-:Y:S01]  /*12480*/  R2UR UR13, R153 ;  /* 0x00000000990d72ca */ /* 0x000fe200000e0000 */
[----:B------:R0:W-:Y:S01]  /*12490*/  BAR.SYNC.DEFER_BLOCKING R0, 0x100 ;  /* 0x000400000000751d */ /* 0x0001e20000010000 */
[----:B------:R-:W-:Y:S01]  /*124a0*/  R2UR UR16, R150 ;  /* 0x00000000961072ca */ /* 0x000fe200000e0000 */
[----:B--2---:R-:W-:-:S04]  /*124b0*/  IMAD R20, R16, 0x600, R6 ;  /* 0x0000060010147824 */ /* 0x004fc800078e0206 */
[C---:B------:R-:W-:Y:S01]  /*124c0*/  VIADD R26, R20.reuse, 0x2 ;  /* 0x00000002141a7836 */ /* 0x040fe20000000000 */
[C---:B------:R-:W-:Y:S01]  /*124d0*/  R2UR UR10, R20.reuse ;  /* 0x00000000140a72ca */ /* 0x040fe200000e0000 */
[C---:B------:R-:W-:Y:S02]  /*124e0*/  VIADD R24, R20.reuse, 0x200 ;  /* 0x0000020014187836 */ /* 0x040fe40000000000 */
[----:B------:R-:W-:Y:S01]  /*124f0*/  VIADD R28, R20, 0x400 ;  /* 0x00000400141c7836 */ /* 0x000fe20000000000 */
[----:B------:R-:W-:Y:S01]  /*12500*/  R2UR UR14, R26 ;  /* 0x000000001a0e72ca */ /* 0x000fe200000e0000 */
[----:B------:R-:W-:Y:S01]  /*12510*/  VIADD R26, R20, 0x202 ;  /* 0x00000202141a7836 */ /* 0x000fe20000000000 */
[----:B------:R-:W-:Y:S02]  /*12520*/  R2UR UR18, R24 ;  /* 0x00000000181272ca */ /* 0x000fe400000e0000 */
[----:B------:R-:W-:Y:S02]  /*12530*/  R2UR UR26, R28 ;  /* 0x000000001c1a72ca */ /* 0x000fe400000e0000 */
[----:B------:R-:W-:-:S02]  /*12540*/  R2UR UR22, R26 ;  /* 0x000000001a1672ca */ /* 0x000fc400000e0000 */
[----:B------:R-:W-:-:S06]  /*12550*/  WARPGROUP.ARRIVE ;  /* 0x00000000000079c5 */ /* 0x000fcc0000000000 */
[----:B------:R-:W-:Y:S01]  /*12560*/  HGMMA.64x128x16.F32 R24, gdesc[UR8], RZ, !UPT, gsb0 ;  /* 0x01e00000081879f0 */ /* 0x000fe2000c0008ff */
[----:B------:R-:W-:Y:S02]  /*12570*/  R2UR UR17, R151 ;  /* 0x00000000971172ca */ /* 0x000fe400000e0000 */
[----:B------:R-:W-:Y:S02]  /*12580*/  WARPGROUP.DEPBAR.LE gsb0, 0x0 ;  /* 0x00008000000079c5 */ /* 0x000fe40000010000 */
[----:B------:R-:W-:-:S07]  /*12590*/  WARPGROUP.ARRIVE ;  /* 0x00000000000079c5 */ /* 0x000fce0000000000 */
        /* <DEDUP_REMOVED lines=26> */
.L_x_11455:
[----:B------:R-:W-:Y:S01]  /*12740*/  SHF.L.U32 R0, R10, 0x1f, RZ ;  /* 0x0000001f0a007819 */ /* 0x000fe200000006ff */
[----:B------:R-:W-:-:S04]  /*12750*/  IMAD R6, R9, 0x8, R2 ;  /* 0x0000000809067824 */ /* 0x000fc800078e0202 */
[----:B------:R0:W1:Y:S01]  /*12760*/  SYNCS.PHASECHK.TRANS64.TRYWAIT P2, [R6+URZ+0x2d850], R0 ;  /* 0x02d85000060075a7 */ /* 0x000062000804017f */
[----:B------:R-:W-:Y:S05]  /*12770*/  @!P0 BRA `(.L_x_11456) ;  /* 0x0000000000048947 */ /* 0x000fea0003800000 */
[----:B------:R-:W-:Y:S01]  /*12780*/  BPT.TRAP 0x1 ;  /* 0x000000040000795c */ /* 0x000fe20000300000 */
.L_x_11456:
[----:B-1----:R-:W-:Y:S05]  /*12790*/  @P2 BRA `(.L_x_11454) ;  /* 0x0000000000082947 */ /* 0x002fea0003800000 */
[----:B------:R-:W1:Y:S02]  /*127a0*/  SYNCS.PHASECHK.TRANS64.TRYWAIT P2, [R6+URZ+0x2d850], R0 ;  /* 0x02d85000060075a7 */ /* 0x000e64000804017f */
[----:B-1----:R-:W-:Y:S05]  /*127b0*/  @!P2 BRA `(.L_x_11457) ;  /* 0x000001040018a947 */ /* 0x002fea0003800000 */
.L_x_11454:
[----:B01----:R-:W-:Y:S01]  /*127c0*/  VIADD R0, R2, 0x400 ;  /* 0x0000040002007836 */ /* 0x003fe20000000000 */
[----:B------:R-:W-:Y:S05]  /*127d0*/  WARPSYNC.ALL ;  /* 0x0000000000007948 */ /* 0x000fea0003800000 */
[----:B------:R-:W-:-:S04]  /*127e0*/  SHF.R.U32.HI R0, RZ, 0x4, R0 ;  /* 0x00000004ff007819 */ /* 0x000fc80000011600 */
[----:B------:R-:W-:-:S04]  /*127f0*/  LOP3.LUT R0, R0, 0x3fff, RZ, 0xc0, !PT ;  /* 0x00003fff00007812 */ /* 0x000fc800078ec0ff */
[----:B------:R-:W-:Y:S01]  /*12800*/  LOP3.LUT R10, R0, 0x2000000, RZ, 0xfc, !PT ;  /* 0x02000000000a7812 */ /* 0x000fe200078efcff */
[----:B------:R-:W2:Y:S01]  /*12810*/  LDL R144, [R1+0x3c] ;  /* 0x00003c0001907983 */ /* 0x000ea20000100800 */
[----:B------:R-:W-:-:S03]  /*12820*/  FMNMX.FTZ R0, R24, R8, !PT ;  /* 0x0000000818007209 */ /* 0x000fc60007810000 */
[----:B------:R-:W-:Y:S01]  /*12830*/  IMAD R10, R9, 0x600, R10 ;  /* 0x00000600090a7824 */ /* 0x000fe200078e020a */
[----:B------:R-:W-:Y:S01]  /*12840*/  UMOV UR39, UR6 ;  /* 0x0000000600277c82 */ /* 0x000fe20008000000 */
[----:B------:R-:W-:Y:S01]  /*12850*/  IMAD.MOV.U32 R11, RZ, RZ, -0x7fffffe0 ;  /* 0x80000020ff0b7424 */ /* 0x000fe200078e00ff */
[----:B------:R-:W-:Y:S01]  /*12860*/  FMNMX.FTZ R0, R25, R0, !PT ;  /* 0x0000000019007209 */ /* 0x000fe20007810000 */
[C---:B------:R-:W-:Y:S01]  /*12870*/  VIADD R20, R10.reuse, 0x40 ;  /* 0x000000400a147836 */ /* 0x040fe20000000000 */
[----:B------:R-:W-:Y:S01]  /*12880*/  R2UR UR10, R10 ;  /* 0x000000000a0a72ca */ /* 0x000fe200000e0000 */
[----:B------:R-:W-:Y:S01]  /*12890*/  WARPGROUP.ARRIVE ;  /* 0x00000000000079c5 */ /* 0x000fe20000000000 */
[----:B------:R-:W-:Y:S01]  /*128a0*/  FMNMX.FTZ R0, R28, R0, !PT ;  /* 0x000000001c007209 */ /* 0x000fe20007810000 */
[----:B------:R-:W-:Y:S01]  /*128b0*/  IMAD.MOV.U32 R21, RZ, RZ, -0x7fffffe0 ;  /* 0x80000020ff157424 */ /* 0x000fe200078e00ff */
[----:B------:R-:W-:Y:S01]  /*128c0*/  R2UR UR14, R20 ;  /* 0x00000000140e72ca */ /* 0x000fe200000e0000 */
[----:B------:R-:W-:Y:S01]  /*128d0*/  VIADD R20, R10, 0x80 ;  /* 0x000000800a147836 */ /* 0x000fe20000000000 */
[----:B------:R-:W-:-:S02]  /*128e0*/  FMNMX.FTZ R0, R29, R0, !PT ;  /* 0x000000001d007209 */ /* 0x000fc40007810000 */
[----:B------:R-:W-:Y:S02]  /*128f0*/  R2UR UR11, R11 ;  /* 0x000000000b0b72ca */ /* 0x000fe400000e0000 */
[----:B------:R-:W-:Y:S02]  /*12900*/  FMNMX.FTZ R0, R32, R0, !PT ;  /* 0x0000000020007209 */ /* 0x000fe40007810000 */
[----:B------:R-:W-:Y:S01]  /*12910*/  R2UR UR18, R20 ;  /* 0x00000000141272ca */ /* 0x000fe200000e0000 */
[----:B------:R-:W-:Y:S01]  /*12920*/  VIADD R20, R10, 0xc0 ;  /* 0x000000c00a147836 */ /* 0x000fe20000000000 */
[----:B------:R-:W-:Y:S02]  /*12930*/  FMNMX.FTZ R0, R33, R0, !PT ;  /* 0x0000000021007209 */ /* 0x000fe40007810000 */
[----:B------:R-:W-:Y:S02]  /*12940*/  R2UR UR15, R21 ;  /* 0x00000000150f72ca */ /* 0x000fe400000e0000 */
[----:B------:R-:W-:-:S02]  /*12950*/  FMNMX.FTZ R0, R36, R0, !PT ;  /* 0x0000000024007209 */ /* 0x000fc40007810000 */
[----:B------:R-:W-:Y:S01]  /*12960*/  R2UR UR22, R20 ;  /* 0x00000000141672ca */ /* 0x000fe200000e0000 */
[----:B------:R-:W-:Y:S01]  /*12970*/  VIADD R20, R10, 0x100 ;  /* 0x000001000a147836 */ /* 0x000fe20000000000 */
[----:B------:R-:W-:Y:S02]  /*12980*/  FMNMX.FTZ R0, R37, R0, !PT ;  /* 0x0000000025007209 */ /* 0x000fe40007810000 */
[----:B------:R-:W-:Y:S02]  /*12990*/  R2UR UR19, R21 ;  /* 0x00000000151372ca */ /* 0x000fe400000e0000 */
[----:B------:R-:W-:Y:S02]  /*129a0*/  FMNMX.FTZ R0, R40, R0, !PT ;  /* 0x0000000028007209 */ /* 0x000fe40007810000 */
[----:B------:R-:W-:Y:S01]  /*129b0*/  R2UR UR26, R20 ;  /* 0x00000000141a72ca */ /* 0x000fe200000e0000 */
[----:B------:R-:W-:Y:S01]  /*129c0*/  VIADD R20, R10, 0x140 ;  /* 0x000001400a147836 */ /* 0x000fe20000000000 */
[----:B------:R-:W-:-:S02]  /*129d0*/  FMNMX.FTZ R0, R41, R0, !PT ;  /* 0x0000000029007209 */ /* 0x000fc40007810000 */
[----:B------:R-:W-:Y:S02]  /*129e0*/  R2UR UR23, R21 ;  /* 0x00000000151772ca */ /* 0x000fe400000e0000 */
[----:B------:R-:W-:Y:S02]  /*129f0*/  FMNMX.FTZ R0, R44, R0, !PT ;  /* 0x000000002c007209 */ /* 0x000fe40007810000 */
[----:B------:R-:W-:Y:S01]  /*12a00*/  R2UR UR30, R20 ;  /* 0x00000000141e72ca */ /* 0x000fe200000e0000 */
[C---:B------:R-:W-:Y:S01]  /*12a10*/  VIADD R20, R10.reuse, 0x180 ;  /* 0x000001800a147836 */ /* 0x040fe20000000000 */
[----:B------:R-:W-:Y:S01]  /*12a20*/  FMNMX.FTZ R0, R45, R0, !PT ;  /* 0x000000002d007209 */ /* 0x000fe20007810000 */
[----:B------:R-:W-:Y:S01]  /*12a30*/  VIADD R10, R10, 0x1c0 ;  /* 0x000001c00a0a7836 */ /* 0x000fe20000000000 */
[----:B------:R-:W-:Y:S02]  /*12a40*/  R2UR UR27, R21 ;  /* 0x00000000151b72ca */ /* 0x000fe400000e0000 */
[----:B------:R-:W-:-:S02]  /*12a50*/  FMNMX.FTZ R0, R48, R0, !PT ;  /* 0x0000000030007209 */ /* 0x000fc40007810000 */
[----:B------:R-:W-:Y:S02]  /*12a60*/  R2UR UR34, R20 ;  /* 0x00000000142272ca */ /* 0x000fe400000e0000 */
[----:B------:R-:W-:Y:S02]  /*12a70*/  FMNMX.FTZ R0, R49, R0, !PT ;  /* 0x0000000031007209 */ /* 0x000fe40007810000 */
[----:B------:R-:W-:Y:S02]  /*12a80*/  R2UR UR46, R10 ;  /* 0x000000000a2e72ca */ /* 0x000fe400000e0000 */
[----:B------:R-:W-:Y:S02]  /*12a90*/  FMNMX.FTZ R0, R52, R0, !PT ;  /* 0x0000000034007209 */ /* 0x000fe40007810000 */
[----:B------:R-:W-:Y:S02]  /*12aa0*/  R2UR UR31, R21 ;  /* 0x00000000151f72ca */ /* 0x000fe400000e0000 */
[----:B------:R-:W-:-:S02]  /*12ab0*/  FMNMX.FTZ R0, R53, R0, !PT ;  /* 0x0000000035007209 */ /* 0x000fc40007810000 */
[----:B------:R-:W-:Y:S02]  /*12ac0*/  R2UR UR35, R21 ;  /* 0x00000000152372ca */ /* 0x000fe400000e0000 */
[----:B------:R-:W-:Y:S01]  /*12ad0*/  FMNMX.FTZ R0, R56, R0, !PT ;  /* 0x0000000038007209 */ /* 0x000fe20007810000 */
[----:B------:R-:W3:Y:S01]  /*12ae0*/  LDL R21, [R1+0x20] ;  /* 0x0000200001157983 */ /* 0x000ee20000100800 */
        /* <DEDUP_REMOVED lines=21> */
[----:B------:R-:W-:-:S03]  /*12c40*/  FMUL.FTZ R6, R0, UR39 ;  /* 0x0000002700067c20 */ /* 0x000fc60008410000 */
[----:B------:R-:W-:Y:S01]  /*12c50*/  FMUL.FTZ R8, R8, UR39 ;  /* 0x0000002708087c20 */ /* 0x000fe20008410000 */
        /* <DEDUP_REMOVED lines=19> */
[----:B------:R-:W1:Y:S01]  /*12d90*/  MUFU.EX2 R25, R25 ;  /* 0x0000001900197308 */ /* 0x000e620000000800 */
[--C-:B------:R-:W-:Y:S01]  /*12da0*/  FFMA.FTZ R57, R57, UR39, -R6.reuse ;  /* 0x0000002739397c23 */ /* 0x100fe20008010806 */
[--C-:B------:R-:W-:Y:S01]  /*12db0*/  FFMA.FTZ R60, R60, UR39, -R6.reuse ;  /* 0x000000273c3c7c23 */ /* 0x100fe20008010806 */
[--C-:B------:R-:W-:Y:S01]  /*12dc0*/  FFMA.FTZ R61, R61, UR39, -R6.reuse ;  /* 0x000000273d3d7c23 */ /* 0x100fe20008010806 */
[--C-:B------:R-:W-:Y:S01]  /*12dd0*/  FFMA.FTZ R64, R64, UR39, -R6.reuse ;  /* 0x0000002740407c23 */ /* 0x100fe20008010806 */
[--C-:B------:R-:W-:Y:S01]  /*12de0*/  FFMA.FTZ R65, R65, UR39, -R6.reuse ;  /* 0x0000002741417c23 */ /* 0x100fe20008010806 */
[--C-:B------:R-:W-:Y:S01]  /*12df0*/  FFMA.FTZ R68, R68, UR39, -R6.reuse ;  /* 0x0000002744447c23 */ /* 0x100fe20008010806 */
[----:B------:R-:W-:Y:S01]  /*12e00*/  FFMA.FTZ R69, R69, UR39, -R6 ;  /* 0x0000002745457c23 */ /* 0x000fe20008010806 */
[----:B------:R-:W4:Y:S01]  /*12e10*/  MUFU.EX2 R10, R28 ;  /* 0x0000001c000a7308 */ /* 0x000f220000000800 */
        /* <DEDUP_REMOVED lines=9> */
[----:B------:R-:W-:Y:S01]  /*12eb0*/  F2FP.F16.F32.PACK_AB R8, R25, R8 ;  /* 0x000000081908723e */ /* 0x000fe200000000ff */
[----:B------:R-:W-:-:S02]  /*12ec0*/  IMAD.MOV.U32 R25, RZ, RZ, 0x40000040 ;  /* 0x40000040ff197424 */ /* 0x000fc400078e00ff */
[--C-:B------:R-:W-:Y:S01]  /*12ed0*/  FFMA.FTZ R84, R84, UR39, -R6.reuse ;  /* 0x0000002754547c23 */ /* 0x100fe20008010806 */
[----:B------:R-:W-:Y:S01]  /*12ee0*/  FFMA.FTZ R85, R85, UR39, -R6 ;  /* 0x0000002755557c23 */ /* 0x000fe20008010806 */
[----:B------:R-:W-:Y:S02]  /*12ef0*/  FMNMX.FTZ R6, R26, R7, !PT ;  /* 0x000000071a067209 */ /* 0x000fe40007810000 */
[----:B------:R-:W-:Y:S01]  /*12f00*/  R2UR UR9, R25 ;  /* 0x00000000190972ca */ /* 0x000fe200000e0000 */
[----:B----4-:R-:W-:Y:S01]  /*12f10*/  FADD.FTZ R5, R10, R5 ;  /* 0x000000050a057221 */ /* 0x010fe20000010000 */
[----:B------:R-:W-:Y:S01]  /*12f20*/  FMNMX.FTZ R6, R27, R6, !PT ;  /* 0x000000061b067209 */ /* 0x000fe20007810000 */
[----:B------:R-:W-:-:S03]  /*12f30*/  IMAD.MOV.U32 R25, RZ, RZ, 0x40000040 ;  /* 0x40000040ff197424 */ /* 0x000fc600078e00ff */
[----:B------:R-:W-:Y:S02]  /*12f40*/  FMNMX.FTZ R6, R30, R6, !PT ;  /* 0x000000061e067209 */ /* 0x000fe40007810000 */
[----:B------:R-:W-:Y:S01]  /*12f50*/  R2UR UR45, R25 ;  /* 0x00000000192d72ca */ /* 0x000fe200000e0000 */
[C---:B0-----:R-:W-:Y:S01]  /*12f60*/  FADD.FTZ R5, R29.reuse, R5 ;  /* 0x000000051d057221 */ /* 0x041fe20000010000 */
[----:B------:R-:W-:Y:S01]  /*12f70*/  F2FP.F16.F32.PACK_AB R10, R29, R10 ;  /* 0x0000000a1d0a723e */ /* 0x000fe200000000ff */
[----:B------:R-:W-:Y:S01]  /*12f80*/  IMAD.MOV.U32 R29, RZ, RZ, 0x40000040 ;  /* 0x40000040ff1d7424 */ /* 0x000fe200078e00ff */
[----:B------:R-:W-:-:S04]  /*12f90*/  FMNMX.FTZ R6, R31, R6, !PT ;  /* 0x000000061f067209 */ /* 0x000fc80007810000 */
[----:B------:R-:W-:Y:S01]  /*12fa0*/  R2UR UR13, R29 ;  /* 0x000000001d0d72ca */ /* 0x000fe200000e0000 */
        /* <DEDUP_REMOVED lines=14> */
[----:B------:R-:W-:Y:S02]  /*13090*/  R2UR UR33, R29 ;  /* 0x000000001d2172ca */ /* 0x000fe400000e0000 */
[----:B------:R-:W-:-:S04]  /*130a0*/  FMNMX.FTZ R6, R43, R6, !PT ;  /* 0x000000062b067209 */ /* 0x000fc80007810000 */
[----:B------:R-:W-:-:S04]  /*130b0*/  FMNMX.FTZ R6, R46, R6, !PT ;  /* 0x000000062e067209 */ /* 0x000fc80007810000 */
[----:B------:R-:W-:-:S04]  /*130c0*/  FMNMX.FTZ R6, R47, R6, !PT ;  /* 0x000000062f067209 */ /* 0x000fc80007810000 */
[----:B------:R-:W-:Y:S02]  /*130d0*/  FMNMX.FTZ R6, R50, R6, !PT ;  /* 0x0000000632067209 */ /* 0x000fe40007810000 */
[----:B--2---:R-:W-:Y:S02]  /*130e0*/  LOP3.LUT R24, R144, 0x10000, RZ, 0xfc, !PT ;  /* 0x0001000090187812 */ /* 0x004fe400078efcff */
[----:B------:R-:W-:Y:S01]  /*130f0*/  FMNMX.FTZ R6, R51, R6, !PT ;  /* 0x0000000633067209 */ /* 0x000fe20007810000 */
[----:B------:R-:W0:Y:S01]  /*13100*/  S2R R144, SR_TID.X ;  /* 0x0000000000907919 */ /* 0x000e220000002100 */
[C---:B------:R-:W-:Y:S01]  /*13110*/  R2UR UR8, R24.reuse ;  /* 0x00000000180872ca */ /* 0x040fe200000e0000 */
[----:B------:R-:W-:Y:S01]  /*13120*/  VIADD R28, R24, 0x2 ;  /* 0x00000002181c7836 */ /* 0x000fe20000000000 */
[----:B------:R-:W-:-:S04]  /*13130*/  FMNMX.FTZ R6, R54, R6, !PT ;  /* 0x0000000636067209 */ /* 0x000fc80007810000 */
[----:B------:R-:W-:Y:S01]  /*13140*/  R2UR UR12, R28 ;  /* 0x000000001c0c72ca */ /* 0x000fe200000e0000 */
[----:B------:R-:W-:Y:S01]  /*13150*/  VIADD R28, R24, 0x4 ;  /* 0x00000004181c7836 */ /* 0x000fe20000000000 */
[----:B------:R-:W-:-:S04]  /*13160*/  FMNMX.FTZ R6, R55, R6, !PT ;  /* 0x0000000637067209 */ /* 0x000fc80007810000 */
[----:B------:R-:W-:Y:S01]  /*13170*/  R2UR UR16, R28 ;  /* 0x000000001c1072ca */ /* 0x000fe200000e0000 */
[----:B------:R-:W-:Y:S01]  /*13180*/  HGMMA.64x96x16.F32 R88, gdesc[UR8].tnspB, R88, gsb0 ;  /* 0x41600000085879f0 */ /* 0x000fe20008000858 */
[----:B------:R-:W-:Y:S01]  /*13190*/  VIADD R28, R24, 0x6 ;  /* 0x00000006181c7836 */ /* 0x000fe20000000000 */
[----:B------:R-:W-:-:S04]  /*131a0*/  FMNMX.FTZ R6, R58, R6, !PT ;  /* 0x000000063a067209 */ /* 0x000fc80007810000 */
[----:B------:R-:W-:Y:S01]  /*131b0*/  R2UR UR20, R28 ;  /* 0x000000001c1472ca */ /* 0x000fe200000e0000 */
[----:B------:R-:W-:Y:S01]  /*131c0*/  VIADD R28, R24, 0x600 ;  /* 0x00000600181c7836 */ /* 0x000fe20000000000 */
[----:B------:R-:W-:-:S04]  /*131d0*/  FMNMX.FTZ R6, R59, R6, !PT ;  /* 0x000000063b067209 */ /* 0x000fc80007810000 */
[----:B------:R-:W-:Y:S01]  /*131e0*/  R2UR UR24, R28 ;  /* 0x000000001c1872ca */ /* 0x000fe200000e0000 */
[----:B------:R-:W-:Y:S01]  /*131f0*/  VIADD R28, R24, 0x602 ;  /* 0x00000602181c7836 */ /* 0x000fe20000000000 */
[----:B------:R-:W-:-:S04]  /*13200*/  FMNMX.FTZ R6, R62, R6, !PT ;  /* 0x000000063e067209 */ /* 0x000fc80007810000 */
[----:B------:R-:W-:Y:S01]  /*13210*/  R2UR UR28, R28 ;  /* 0x000000001c1c72ca */ /* 0x000fe200000e0000 */
[C---:B------:R-:W-:Y:S01]  /*13220*/  VIADD R28, R24.reuse, 0x604 ;  /* 0x00000604181c7836 */ /* 0x040fe20000000000 */
[----:B------:R-:W-:Y:S01]  /*13230*/  FMNMX.FTZ R6, R63, R6, !PT ;  /* 0x000000063f067209 */ /* 0x000fe20007810000 */
[----:B------:R-:W-:Y:S01]  /*13240*/  VIADD R24, R24, 0x606 ;  /* 0x0000060618187836 */ /* 0x000fe20000000000 */
[----:B0-----:R-:W-:Y:S02]  /*13250*/  ISETP.GE.U32.AND P2, PT, R144, 0x180, PT ;  /* 0x000001809000780c */ /* 0x001fe40003f46070 */
[----:B------:R-:W-:Y:S02]  /*13260*/  R2UR UR32, R28 ;  /* 0x000000001c2072ca */ /* 0x000fe400000e0000 */
[----:B------:R-:W-:Y:S02]  /*13270*/  FMNMX.FTZ R6, R66, R6, !PT ;  /* 0x0000000642067209 */ /* 0x000fe40007810000 */
[----:B------:R-:W-:-:S02]  /*13280*/  R2UR UR44, R24 ;  /* 0x00000000182c72ca */ /* 0x000fc400000e0000 */
        /* <DEDUP_REMOVED lines=14> */
[----:B------:R-:W-:Y:S02]  /*13370*/  WARPGROUP.ARRIVE ;  /* 0x00000000000079c5 */ /* 0x000fe40000000000 */
[----:B------:R-:W0:Y:S04]  /*13380*/  SHFL.BFLY PT, R11, R6, 0x1, 0x1f ;  /* 0x0c201f00060b7f89 */ /* 0x000e2800000e0000 */
[----:B------:R-:W-:Y:S01]  /*13390*/  HGMMA.64x96x16.F32 R88, gdesc[UR12].tnspB, R88, gsb0 ;  /* 0x416000000c5879f0 */ /* 0x000fe20008000858 */
[----:B0-----:R-:W-:-:S05]  /*133a0*/  FMNMX.FTZ R6, R6, R11, !PT ;  /* 0x0000000b06067209 */ /* 0x001fca0007810000 */
[C---:B------:R-:W-:Y:S01]  /*133b0*/  FMUL.FTZ R11, R6.reuse, UR39 ;  /* 0x00000027060b7c20 */ /* 0x040fe20008410000 */
[----:B------:R-:W-:Y:S02]  /*133c0*/  @!P1 IMAD R9, R9, 0x8, R2 ;  /* 0x0000000809099824 */ /* 0x000fe400078e0202 */
[----:B------:R-:W-:Y:S01]  /*133d0*/  FADD.FTZ R7, -R6, R7 ;  /* 0x0000000706077221 */ /* 0x000fe20000010100 */
        /* <DEDUP_REMOVED lines=32> */
[----:B------:R-:W-:Y:S01]  /*135e0*/  SHF.R.U32.HI R11, RZ, 0x7, R144 ;  /* 0x00000007ff0b7819 */ /* 0x000fe20000011690 */
[----:B------:R-:W-:Y:S01]  /*135f0*/  MUFU.EX2 R26, R26 ;  /* 0x0000001a001a7308 */ /* 0x000fe20000000800 */
[----:B------:R-:W-:-:S02]  /*13600*/  WARPGROUP.DEPBAR.LE gsb0, 0x0 ;  /* 0x00008000000079c5 */ /* 0x000fc40000010000 */
[----:B------:R-:W-:Y:S01]  /*13610*/  WARPGROUP.ARRIVE ;  /* 0x00000000000079c5 */ /* 0x000fe20000000000 */
[----:B------:R-:W-:-:S04]  /*13620*/  VIADD R11, R11, 0x9 ;  /* 0x000000090b0b7836 */ /* 0x000fc80000000000 */
[----:B------:R-:W-:Y:S01]  /*13630*/  MUFU.EX2 R27, R27 ;  /* 0x0000001b001b7308 */ /* 0x000fe20000000800 */
[----:B------:R-:W-:Y:S02]  /*13640*/  @!P1 VIADD R9, R9, 0x2d860 ;  /* 0x0002d86009099836 */ /* 0x000fe40000000000 */
[----:B------:R-:W-:Y:S01]  /*13650*/  FMUL.FTZ R7, R7, UR39 ;  /* 0x0000002707077c20 */ /* 0x000fe20008410000 */
[----:B------:R-:W-:Y:S01]  /*13660*/  HGMMA.64x96x16.F32 R88, gdesc[UR16].tnspB, R88, gsb0 ;  /* 0x41600000105879f0 */ /* 0x000fe20008000858 */
[----:B------:R-:W-:-:S03]  /*13670*/  SEL R11, R11, 0x9, !P2 ;  /* 0x000000090b0b7807 */ /* 0x000fc60005000000 */
[----:B------:R-:W-:Y:S08]  /*13680*/  MUFU.EX2 R30, R30 ;  /* 0x0000001e001e7308 */ /* 0x000ff00000000800 */
[----:B------:R-:W0:Y:S01]  /*13690*/  MUFU.EX2 R31, R31 ;  /* 0x0000001f001f7308 */ /* 0x000e220000000800 */
[----:B------:R-:W-:-:S07]  /*136a0*/  @!P1 PRMT R9, RZ, 0x654, R9 ;  /* 0x00000654ff099816 */ /* 0x000fce0000000009 */
[----:B------:R-:W-:Y:S08]  /*136b0*/  MUFU.EX2 R33, R33 ;  /* 0x0000002100217308 */ /* 0x000ff00000000800 */
[----:B------:R-:W-:Y:S01]  /*136c0*/  MUFU.EX2 R7, R7 ;  /* 0x0000000700077308 */ /* 0x000fe20000000800 */
[----:B------:R-:W-:Y:S02]  /*136d0*/  WARPGROUP.DEPBAR.LE gsb0, 0x0 ;  /* 0x00008000000079c5 */ /* 0x000fe40000010000 */
[----:B------:R-:W-:-:S06]  /*136e0*/  WARPGROUP.ARRIVE ;  /* 0x00000000000079c5 */ /* 0x000fcc0000000000 */
[----:B------:R-:W-:Y:S03]  /*136f0*/  HGMMA.64x96x16.F32 R88, gdesc[UR20].tnspB, R88, gsb0 ;  /* 0x41600000145879f0 */ /* 0x000fe60008000858 */
        /* <DEDUP_REMOVED lines=13> */
[----:B------:R1:W-:Y:S06]  /*137d0*/  BAR.ARV R11, 0x100 ;  /* 0x0004000b0000751d */ /* 0x0003ec0000002000 */
[----:B-1----:R-:W-:-:S04]  /*137e0*/  @!P1 IMAD R11, R16, 0x8, R2 ;  /* 0x00000008100b9824 */ /* 0x002fc800078e0202 */
[----:B------:R-:W-:-:S05]  /*137f0*/  @!P1 VIADD R11, R11, 0x2d840 ;  /* 0x0002d8400b0b9836 */ /* 0x000fca0000000000 */
[----:B------:R-:W-:-:S04]  /*13800*/  @!P1 PRMT R11, RZ, 0x654, R11 ;  /* 0x00000654ff0b9816 */ /* 0x000fc8000000000b */
[----:B------:R0:W-:Y:S01]  /*13810*/  @!P1 SYNCS.ARRIVE.TRANS64.RED.A1T0 RZ, [R11+URZ], RZ ;  /* 0x000000ff0bff99a7 */ /* 0x0001e2000810043f */
[----:B------:R1:W-:Y:S01]  /*13820*/  @!P1 SYNCS.ARRIVE.TRANS64.RED.A1T0 RZ, [R9+URZ], RZ ;  /* 0x000000ff09ff99a7 */ /* 0x0003e2000810043f */
[----:B0-----:R-:W-:Y:S02]  /*13830*/  F2FP.F16.F32.PACK_AB R11, R31, R30 ;  /* 0x0000001e1f0b723e */ /* 0x001fe400000000ff */
[----:B-1----:R-:W-:-:S05]  /*13840*/  F2FP.F16.F32.PACK_AB R9, R27, R26 ;  /* 0x0000001a1b09723e */ /* 0x002fca00000000ff */
[----:B------:R0:W-:Y:S02]  /*13850*/  STSM.16.M88.4 [R140+0x21800], R8 ;  /* 0x021800088c007844 */ /* 0x0001e40000000200 */
[----:B0-----:R0:W-:Y:S02]  /*13860*/  MUFU.EX2 R10, R36 ;  /* 0x00000024000a7308 */ /* 0x0011e40000000800 */
[----:B0-----:R-:W2:Y:S06]  /*13870*/  LDL R36, [R1+0x24] ;  /* 0x0000240001247983 */ /* 0x001eac0000100800 */
[----:B------:R-:W0:Y:S08]  /*13880*/  MUFU.EX2 R8, R32 ;  /* 0x0000002000087308 */ /* 0x000e300000000800 */
[----:B------:R-:W-:Y:S08]  /*13890*/  MUFU.EX2 R37, R37 ;  /* 0x0000002500257308 */ /* 0x000ff00000000800 */
[----:B------:R-:W-:Y:S08]  /*138a0*/  MUFU.EX2 R34, R34 ;  /* 0x0000002200227308 */ /* 0x000ff00000000800 */
[----:B------:R-:W1:Y:S08]  /*138b0*/  MUFU.EX2 R35, R35 ;  /* 0x0000002300237308 */ /* 0x000e700000000800 */
[----:B------:R-:W-:Y:S08]  /*138c0*/  MUFU.EX2 R38, R38 ;  /* 0x0000002600267308 */ /* 0x000ff00000000800 */
[----:B------:R-:W4:Y:S01]  /*138d0*/  MUFU.EX2 R39, R39 ;  /* 0x0000002700277308 */ /* 0x000f220000000800 */
[----:B0-----:R-:W-:Y:S01]  /*138e0*/  FADD.FTZ R5, R8, R5 ;  /* 0x0000000508057221 */ /* 0x001fe20000010000 */
[----:B------:R-:W-:-:S03]  /*138f0*/  FFMA.FTZ R4, R7, R4, R26 ;  /* 0x0000000407047223 */ /* 0x000fc6000001001a */
[C---:B------:R-:W-:Y:S01]  /*13900*/  FADD.FTZ R5, R33.reuse, R5 ;  /* 0x0000000521057221 */ /* 0x040fe20000010000 */
[----:B------:R-:W-:Y:S02]  /*13910*/  F2FP.F16.F32.PACK_AB R8, R33, R8 ;  /* 0x000000082108723e */ /* 0x000fe400000000ff */
[----:B-1----:R-:W-:Y:S01]  /*13920*/  F2FP.F16.F32.PACK_AB R9, R35, R34 ;  /* 0x000000222309723e */ /* 0x002fe200000000ff */
[----:B------:R-:W-:Y:S01]  /*13930*/  FADD.FTZ R5, R10, R5 ;  /* 0x000000050a057221 */ /* 0x000fe20000010000 */
[----:B------:R-:W-:Y:S01]  /*13940*/  F2FP.F16.F32.PACK_AB R10, R37, R10 ;  /* 0x0000000a250a723e */ /* 0x000fe200000000ff */
[----:B------:R-:W-:Y:S01]  /*13950*/  FADD.FTZ R4, R27, R4 ;  /* 0x000000041b047221 */ /* 0x000fe20000010000 */
[----:B----4-:R-:W-:-:S03]  /*13960*/  F2FP.F16.F32.PACK_AB R11, R39, R38 ;  /* 0x00000026270b723e */ /* 0x010fc600000000ff */
[----:B------:R-:W-:Y:S02]  /*13970*/  FADD.FTZ R4, R30, R4 ;  /* 0x000000041e047221 */ /* 0x000fe40000010000 */
[----:B---3--:R0:W-:Y:S01]  /*13980*/  STSM.16.M88.4 [R21], R8 ;  /* 0x0000000815007844 */ /* 0x0081e20000000200 */
[----:B------:R-:W-:Y:S01]  /*13990*/  MUFU.EX2 R41, R41 ;  /* 0x0000002900297308 */ /* 0x000fe20000000800 */
[----:B------:R-:W-:-:S04]  /*139a0*/  FADD.FTZ R4, R31, R4 ;  /* 0x000000041f047221 */ /* 0x000fc80000010000 */
[----:B------:R-:W-:-:S03]  /*139b0*/  FADD.FTZ R4, R34, R4 ;  /* 0x0000000422047221 */ /* 0x000fc60000010000 */
[----:B0-----:R-:W0:Y:S01]  /*139c0*/  MUFU.EX2 R8, R40 ;  /* 0x0000002800087308 */ /* 0x001e220000000800 */
[----:B------:R-:W-:Y:S01]  /*139d0*/  FADD.FTZ R4, R35, R4 ;  /* 0x0000000423047221 */ /* 0x000fe20000010000 */
[----:B------:R-:W-:-:S06]  /*139e0*/  FADD.FTZ R5, R37, R5 ;  /* 0x0000000525057221 */ /* 0x000fcc0000010000 */
[----:B------:R-:W1:Y:S08]  /*139f0*/  MUFU.EX2 R9, R42 ;  /* 0x0000002a00097308 */ /* 0x000e700000000800 */
[----:B------:R-:W3:Y:S01]  /*13a00*/  MUFU.EX2 R10, R44 ;  /* 0x0000002c000a7308 */ /* 0x000ee20000000800 */
[----:B------:R-:W-:Y:S01]  /*13a10*/  FADD.FTZ R4, R38, R4 ;  /* 0x0000000426047221 */ /* 0x000fe20000010000 */
[----:B0-----:R-:W-:-:S06]  /*13a20*/  FADD.FTZ R5, R8, R5 ;  /* 0x0000000508057221 */ /* 0x001fcc0000010000 */
[----:B------:R-:W0:Y:S08]  /*13a30*/  MUFU.EX2 R43, R43 ;  /* 0x0000002b002b7308 */ /* 0x000e300000000800 */
[----:B------:R-:W4:Y:S01]  /*13a40*/  MUFU.EX2 R45, R45 ;  /* 0x0000002d002d7308 */ /* 0x000f220000000800 */
[----:B------:R-:W-:Y:S01]  /*13a50*/  FADD.FTZ R4, R39, R4 ;  /* 0x0000000427047221 */ /* 0x000fe20000010000 */
[----:B------:R-:W-:-:S06]  /*13a60*/  FADD.FTZ R5, R41, R5 ;  /* 0x0000000529057221 */ /* 0x000fcc0000010000 */
[----:B------:R-:W5:Y:S08]  /*13a70*/  MUFU.EX2 R11, R46 ;  /* 0x0000002e000b7308 */ /* 0x000f700000000800 */
[----:B------:R-:W5:Y:S01]  /*13a80*/  MUFU.EX2 R24, R48 ;  /* 0x0000003000187308 */ /* 0x000f620000000800 */
[----:B-1----:R-:W-:Y:S01]  /*13a90*/  FADD.FTZ R4, R9, R4 ;  /* 0x0000000409047221 */ /* 0x002fe20000010000 */
[----:B---3--:R-:W-:-:S06]  /*13aa0*/  FADD.FTZ R5, R10, R5 ;  /* 0x000000050a057221 */ /* 0x008fcc0000010000 */
[----:B------:R-:W1:Y:S08]  /*13ab0*/  MUFU.EX2 R47, R47 ;  /* 0x0000002f002f7308 */ /* 0x000e700000000800 */
[----:B------:R-:W3:Y:S01]  /*13ac0*/  MUFU.EX2 R49, R49 ;  /* 0x0000003100317308 */ /* 0x000ee20000000800 */
[----:B0-----:R-:W-:Y:S01]  /*13ad0*/  FADD.FTZ R4, R43, R4 ;  /* 0x000000042b047221 */ /* 0x001fe20000010000 */
[----:B----4-:R-:W-:-:S06]  /*13ae0*/  FADD.FTZ R5, R45, R5 ;  /* 0x000000052d057221 */ /* 0x010fcc0000010000 */
[----:B------:R-:W0:Y:S08]  /*13af0*/  MUFU.EX2 R25, R50 ;  /* 0x0000003200197308 */ /* 0x000e300000000800 */
[----:B------:R-:W4:Y:S01]  /*13b00*/  MUFU.EX2 R26, R52 ;  /* 0x00000034001a7308 */ /* 0x000f220000000800 */
[----:B-----5:R-:W-:Y:S01]  /*13b10*/  FADD.FTZ R4, R11, R4 ;  /* 0x000000040b047221 */ /* 0x020fe20000010000 */
[----:B------:R-:W-:-:S06]  /*13b20*/  FADD.FTZ R5, R24, R5 ;  /* 0x0000000518057221 */ /* 0x000fcc0000010000 */
[----:B------:R-:W5:Y:S08]  /*13b30*/  MUFU.EX2 R51, R51 ;  /* 0x0000003300337308 */ /* 0x000f700000000800 */
[----:B------:R-:W5:Y:S01]  /*13b40*/  MUFU.EX2 R53, R53 ;  /* 0x0000003500357308 */ /* 0x000f620000000800 */
[----:B-1----:R-:W-:Y:S01]  /*13b50*/  FADD.FTZ R4, R47, R4 ;  /* 0x000000042f047221 */ /* 0x002fe20000010000 */
[----:B---3--:R-:W-:-:S06]  /*13b60*/  FADD.FTZ R5, R49, R5 ;  /* 0x0000000531057221 */ /* 0x008fcc0000010000 */
[----:B------:R-:W1:Y:S01]  /*13b70*/  MUFU.EX2 R28, R56 ;  /* 0x00000038001c7308 */ /* 0x000e620000000800 */
[----:B0-----:R-:W-:Y:S01]  /*13b80*/  FADD.FTZ R4, R25, R4 ;  /* 0x0000000419047221 */ /* 0x001fe20000010000 */
[----:B----4-:R-:W-:-:S06]  /*13b90*/  FADD.FTZ R21, R26, R5 ;  /* 0x000000051a157221 */ /* 0x010fcc0000010000 */
[----:B------:R-:W0:Y:S08]  /*13ba0*/  MUFU.EX2 R27, R54 ;  /* 0x00000036001b7308 */ /* 0x000e300000000800 */
[----:B------:R-:W3:Y:S01]  /*13bb0*/  MUFU.EX2 R57, R57 ;  /* 0x0000003900397308 */ /* 0x000ee20000000800 */
[----:B-----5:R-:W-:Y:S01]  /*13bc0*/  FADD.FTZ R5, R51, R4 ;  /* 0x0000000433057221 */ /* 0x020fe20000010000 */
[----:B------:R-:W-:-:S06]  /*13bd0*/  FADD.FTZ R4, R53, R21 ;  /* 0x0000001535047221 */ /* 0x000fcc0000010000 */
[----:B------:R-:W4:Y:S08]  /*13be0*/  MUFU.EX2 R55, R55 ;  /* 0x0000003700377308 */ /* 0x000f300000000800 */
[----:B------:R-:W5:Y:S01]  /*13bf0*/  MUFU.EX2 R60, R60 ;  /* 0x0000003c003c7308 */ /* 0x000f620000000800 */
[----:B-1----:R-:W-:-:S07]  /*13c00*/  FADD.FTZ R4, R28, R4 ;  /* 0x000000041c047221 */ /* 0x002fce0000010000 */
[----:B------:R-:W1:Y:S08]  /*13c10*/  MUFU.EX2 R29, R58 ;  /* 0x0000003a001d7308 */ /* 0x000e700000000800 */
[----:B------:R-:W1:Y:S01]  /*13c20*/  MUFU.EX2 R61, R61 ;  /* 0x0000003d003d7308 */ /* 0x000e620000000800 */
[----:B0-----:R-:W-:Y:S01]  /*13c30*/  FADD.FTZ R5, R27, R5 ;  /* 0x000000051b057221 */ /* 0x001fe20000010000 */
[----:B---3--:R-:W-:-:S06]  /*13c40*/  FADD.FTZ R4, R57, R4 ;  /* 0x0000000439047221 */ /* 0x008fcc0000010000 */
[----:B------:R-:W0:Y:S08]  /*13c50*/  MUFU.EX2 R59, R59 ;  /* 0x0000003b003b7308 */ /* 0x000e300000000800 */
[----:B------:R-:W3:Y:S01]  /*13c60*/  MUFU.EX2 R64, R64 ;  /* 0x0000004000407308 */ /* 0x000ee20000000800 */
[----:B----4-:R-:W-:Y:S01]  /*13c70*/  FADD.FTZ R5, R55, R5 ;  /* 0x0000000537057221 */ /* 0x010fe20000010000 */
[----:B-----5:R-:W-:-:S06]  /*13c80*/  FADD.FTZ R4, R60, R4 ;  /* 0x000000043c047221 */ /* 0x020fcc0000010000 */
[----:B------:R-:W4:Y:S08]  /*13c90*/  MUFU.EX2 R62, R62 ;  /* 0x0000003e003e7308 */ /* 0x000f300000000800 */
[----:B------:R-:W5:Y:S01]  /*13ca0*/  MUFU.EX2 R65, R65 ;  /* 0x0000004100417308 */ /* 0x000f620000000800 */
[----:B-1----:R-:W-:Y:S01]  /*13cb0*/  FADD.FTZ R5, R29, R5 ;  /* 0x000000051d057221 */ /* 0x002fe20000010000 */
[----:B------:R-:W-:-:S06]  /*13cc0*/  FADD.FTZ R4, R61, R4 ;  /* 0x000000043d047221 */ /* 0x000fcc0000010000 */
[----:B------:R-:W1:Y:S08]  /*13cd0*/  MUFU.EX2 R31, R63 ;  /* 0x0000003f001f7308 */ /* 0x000e700000000800 */
[----:B------:R-:W2:Y:S01]  /*13ce0*/  MUFU.EX2 R68, R68 ;  /* 0x0000004400447308 */ /* 0x000ea20000000800 */
        /* <DEDUP_REMOVED lines=9> */
[----:B--2---:R-:W-:-:S06]  /*13d80*/  FADD.FTZ R4, R68, R4 ;  /* 0x0000000444047221 */ /* 0x004fcc0000010000 */
[----:B------:R-:W1:Y:S08]  /*13d90*/  MUFU.EX2 R70, R70 ;  /* 0x0000004600467308 */ /* 0x000e700000000800 */
[----:B------:R-:W2:Y:S01]  /*13da0*/  MUFU.EX2 R73, R73 ;  /* 0x0000004900497308 */ /* 0x000ea20000000800 */
[----:B0-----:R-:W-:Y:S01]  /*13db0*/  FADD.FTZ R30, R66, R5 ;  /* 0x00000005421e7221 */ /* 0x001fe20000010000 */
[----:B---3--:R-:W-:-:S06]  /*13dc0*/  FADD.FTZ R21, R69, R4 ;  /* 0x0000000445157221 */ /* 0x008fcc0000010000 */
[----:B------:R-:W0:Y:S01]  /*13dd0*/  MUFU.EX2 R71, R71 ;  /* 0x0000004700477308 */ /* 0x000e220000000800 */
[----:B------:R-:W-:-:S07]  /*13de0*/  F2FP.F16.F32.PACK_AB R8, R41, R8 ;  /* 0x000000082908723e */ /* 0x000fce00000000ff */
[----:B------:R-:W3:Y:S01]  /*13df0*/  MUFU.EX2 R76, R76 ;  /* 0x0000004c004c7308 */ /* 0x000ee20000000800 */
[----:B------:R-:W-:Y:S01]  /*13e00*/  F2FP.F16.F32.PACK_AB R9, R43, R9 ;  /* 0x000000092b09723e */ /* 0x000fe200000000ff */
[----:B----4-:R-:W-:Y:S01]  /*13e10*/  FADD.FTZ R5, R67, R30 ;  /* 0x0000001e43057221 */ /* 0x010fe20000010000 */
[----:B------:R-:W-:-:S05]  /*13e20*/  F2FP.F16.F32.PACK_AB R10, R45, R10 ;  /* 0x0000000a2d0a723e */ /* 0x000fca00000000ff */
[----:B------:R-:W4:Y:S01]  /*13e30*/  MUFU.EX2 R74, R74 ;  /* 0x0000004a004a7308 */ /* 0x000f220000000800 */
[----:B------:R-:W-:Y:S01]  /*13e40*/  F2FP.F16.F32.PACK_AB R11, R47, R11 ;  /* 0x0000000b2f0b723e */ /* 0x000fe200000000ff */
[----:B-----5:R-:W-:-:S06]  /*13e50*/  FADD.FTZ R34, R72, R21 ;  /* 0x0000001548227221 */ /* 0x020fcc0000010000 */
[----:B------:R-:W5:Y:S01]  /*13e60*/  MUFU.EX2 R77, R77 ;  /* 0x0000004d004d7308 */ /* 0x000f620000000800 */
[----:B------:R-:W-:Y:S01]  /*13e70*/  F2FP.F16.F32.PACK_AB R24, R49, R24 ;  /* 0x000000183118723e */ /* 0x000fe200000000ff */
[----:B------:R2:W-:Y:S01]  /*13e80*/  STSM.16.M88.4 [R142], R8 ;  /* 0x000000088e007844 */ /* 0x0005e20000000200 */
[----:B------:R-:W-:-:S05]  /*13e90*/  F2FP.F16.F32.PACK_AB R25, R51, R25 ;  /* 0x000000193319723e */ /* 0x000fca00000000ff */
[----:B------:R-:W5:Y:S01]  /*13ea0*/  MUFU.EX2 R75, R75 ;  /* 0x0000004b004b7308 */ /* 0x000f620000000800 */
[----:B------:R-:W-:Y:S01]  /*13eb0*/  F2FP.F16.F32.PACK_AB R26, R53, R26 ;  /* 0x0000001a351a723e */ /* 0x000fe200000000ff */
[----:B-1----:R-:W-:Y:S01]  /*13ec0*/  FADD.FTZ R4, R70, R5 ;  /* 0x0000000546047221 */ /* 0x002fe20000010000 */
[----:B------:R-:W-:-:S05]  /*13ed0*/  F2FP.F16.F32.PACK_AB R27, R55, R27 ;  /* 0x0000001b371b723e */ /* 0x000fca00000000ff */
[----:B------:R-:W1:Y:S01]  /*13ee0*/  MUFU.EX2 R32, R80 ;  /* 0x0000005000207308 */ /* 0x000e620000000800 */
[----:B--2---:R-:W-:Y:S01]  /*13ef0*/  FADD.FTZ R9, R73, R34 ;  /* 0x0000002249097221 */ /* 0x004fe20000010000 */
[----:B------:R3:W-:Y:S06]  /*13f00*/  STSM.16.M88.4 [R141], R24 ;  /* 0x000000188d007844 */ /* 0x0007ec0000000200 */
[----:B------:R-:W2:Y:S01]  /*13f10*/  MUFU.EX2 R78, R78 ;  /* 0x0000004e004e7308 */ /* 0x000ea20000000800 */
[----:B0-----:R-:W-:-:S07]  /*13f20*/  FADD.FTZ R5, R71, R4 ;  /* 0x0000000447057221 */ /* 0x001fce0000010000 */
[----:B------:R-:W0:Y:S01]  /*13f30*/  MUFU.EX2 R81, R81 ;  /* 0x0000005100517308 */ /* 0x000e220000000800 */
[----:B---3--:R-:W-:Y:S01]  /*13f40*/  FADD.FTZ R24, R76, R9 ;  /* 0x000000094c187221 */ /* 0x008fe20000010000 */
[----:B----4-:R-:W-:-:S06]  /*13f50*/  FADD.FTZ R4, R74, R5 ;  /* 0x000000054a047221 */ /* 0x010fcc0000010000 */
[----:B------:R-:W-:Y:S01]  /*13f60*/  MUFU.EX2 R84, R84 ;  /* 0x0000005400547308 */ /* 0x000fe20000000800 */
[----:B-----5:R-:W-:-:S07]  /*13f70*/  FADD.FTZ R21, R77, R24 ;  /* 0x000000184d157221 */ /* 0x020fce0000010000 */
[----:B------:R-:W3:Y:S01]  /*13f80*/  MUFU.EX2 R79, R79 ;  /* 0x0000004f004f7308 */ /* 0x000ee20000000800 */
[----:B------:R-:W-:Y:S01]  /*13f90*/  FADD.FTZ R5, R75, R4 ;  /* 0x000000044b057221 */ /* 0x000fe20000010000 */
[----:B-1----:R-:W-:-:S06]  /*13fa0*/  FADD.FTZ R26, R32, R21 ;  /* 0x00000015201a7221 */ /* 0x002fcc0000010000 */
[----:B------:R-:W-:Y:S08]  /*13fb0*/  MUFU.EX2 R85, R85 ;  /* 0x0000005500557308 */ /* 0x000ff00000000800 */
[----:B------:R-:W1:Y:S01]  /*13fc0*/  MUFU.EX2 R33, R82 ;  /* 0x0000005200217308 */ /* 0x000e620000000800 */
[----:B--2---:R-:W-:-:S07]  /*13fd0*/  FADD.FTZ R4, R78, R5 ;  /* 0x000000054e047221 */ /* 0x004fce0000010000 */
[----:B------:R-:W2:Y:S08]  /*13fe0*/  MUFU.EX2 R83, R83 ;  /* 0x0000005300537308 */ /* 0x000eb00000000800 */
[----:B------:R-:W-:Y:S08]  /*13ff0*/  MUFU.EX2 R86, R86 ;  /* 0x0000005600567308 */ /* 0x000ff00000000800 */
[----:B------:R-:W4:Y:S01]  /*14000*/  MUFU.EX2 R87, R87 ;  /* 0x0000005700577308 */ /* 0x000f220000000800 */
[----:B0-----:R-:W-:Y:S01]  /*14010*/  FADD.FTZ R5, R81, R26 ;  /* 0x0000001a51057221 */ /* 0x001fe20000010000 */
[----:B---3--:R-:W-:Y:S01]  /*14020*/  FADD.FTZ R4, R79, R4 ;  /* 0x000000044f047221 */ /* 0x008fe20000010000 */
[----:B------:R-:W-:-:S02]  /*14030*/  F2FP.F16.F32.PACK_AB R28, R57, R28 ;  /* 0x0000001c391c723e */ /* 0x000fc400000000ff */
[----:B------:R-:W-:Y:S01]  /*14040*/  FADD.FTZ R34, R84, R5 ;  /* 0x0000000554227221 */ /* 0x000fe20000010000 */
[----:B------:R-:W-:Y:S02]  /*14050*/  F2FP.F16.F32.PACK_AB R29, R59, R29 ;  /* 0x0000001d3b1d723e */ /* 0x000fe400000000ff */
[----:B------:R-:W-:Y:S02]  /*14060*/  F2FP.F16.F32.PACK_AB R30, R61, R60 ;  /* 0x0000003c3d1e723e */ /* 0x000fe400000000ff */
[----:B------:R-:W-:Y:S01]  /*14070*/  F2FP.F16.F32.PACK_AB R31, R31, R62 ;  /* 0x0000003e1f1f723e */ /* 0x000fe200000000ff */
[----:B-1----:R-:W-:Y:S01]  /*14080*/  FADD.FTZ R4, R33, R4 ;  /* 0x0000000421047221 */ /* 0x002fe20000010000 */
[----:B------:R-:W-:Y:S01]  /*14090*/  F2FP.F16.F32.PACK_AB R8, R65, R64 ;  /* 0x000000404108723e */ /* 0x000fe200000000ff */
[----:B------:R-:W-:Y:S01]  /*140a0*/  FADD.FTZ R5, R85, R34 ;  /* 0x0000002255057221 */ /* 0x000fe20000010000 */
        /* <DEDUP_REMOVED lines=8> */
[----:B--2---:R-:W-:Y:S02]  /*14130*/  F2FP.F16.F32.PACK_AB R33, R83, R33 ;  /* 0x000000215321723e */ /* 0x004fe400000000ff */
[----:B------:R-:W-:Y:S02]  /*14140*/  F2FP.F16.F32.PACK_AB R34, R85, R84 ;  /* 0x000000545522723e */ /* 0x000fe400000000ff */
[----:B----4-:R-:W-:Y:S01]  /*14150*/  F2FP.F16.F32.PACK_AB R35, R87, R86 ;  /* 0x000000565723723e */ /* 0x010fe200000000ff */
[----:B------:R-:W-:Y:S04]  /*14160*/  STSM.16.M88.4 [R140+0x27800], R28 ;  /* 0x0278001c8c007844 */ /* 0x000fe80000000200 */
[----:B------:R0:W-:Y:S04]  /*14170*/  STSM.16.M88.4 [R36], R8 ;  /* 0x0000000824007844 */ /* 0x0001e80000000200 */
[----:B------:R1:W-:Y:S04]  /*14180*/  STSM.16.M88.4 [R142+0x6000], R24 ;  /* 0x006000188e007844 */ /* 0x0003e80000000200 */
[----:B------:R1:W-:Y:S01]  /*14190*/  STSM.16.M88.4 [R141+0x6000], R32 ;  /* 0x006000208d007844 */ /* 0x0003e20000000200 */
[----:B------:R-:W-:Y:S01]  /*141a0*/  @!PT LDS RZ, [RZ] ;  /* 0x00000000fffff984 */ /* 0x000fe20000000800 */
[----:B------:R-:W-:Y:S01]  /*141b0*/  @!PT LDS RZ, [RZ] ;  /* 0x00000000fffff984 */ /* 0x000fe20000000800 */
[----:B------:R-:W-:Y:S01]  /*141c0*/  @!PT LDS RZ, [RZ] ;  /* 0x00000000fffff984 */ /* 0x000fe20000000800 */
[----:B------:R-:W-:Y:S01]  /*141d0*/  @!PT LDS RZ, [RZ] ;  /* 0x00000000fffff984 */ /* 0x000fe20000000800 */
[----:B------:R2:W-:Y:S06]  /*141e0*/  MEMBAR.ALL.CTA ;  /* 0x0000000000007992 */ /* 0x0005ec0000008000 */
[----:B--2---:R-:W2:Y:S01]  /*141f0*/  FENCE.VIEW.ASYNC.S ;  /* 0x00000000000073c6 */ /* 0x004ea20000000000 */
[----:B------:R-:W-:Y:S01]  /*14200*/  ISETP.GT.AND P2, PT, R3, R143, PT ;  /* 0x0000008f0300720c */ /* 0x000fe20003f44270 */
[----:B------:R-:W-:Y:S01]  /*14210*/  FADD.FTZ R21, R83, R4 ;  /* 0x0000000453157221 */ /* 0x000fe20000010000 */
[----:B------:R-:W-:-:S03]  /*14220*/  FMUL.FTZ R90, R90, R7 ;  /* 0x000000075a5a7220 */ /* 0x000fc60000410000 */
        /* <DEDUP_REMOVED lines=49> */
[----:B------:R-:W-:-:S02]  /*14540*/  VIADD R3, R3, 0xffffffff ;  /* 0xffffffff03037836 */ /* 0x000fc40000000000 */
[----:B0-----:R-:W-:Y:S02]  /*14550*/  IMAD.MOV.U32 R10, RZ, RZ, R18 ;  /* 0x000000ffff0a7224 */ /* 0x001fe400078e0012 */
[----:B------:R-:W-:Y:S02]  /*14560*/  IMAD.MOV.U32 R9, RZ, RZ, R16 ;  /* 0x000000ffff097224 */ /* 0x000fe400078e0010 */
[----:B------:R-:W-:Y:S02]  /*14570*/  IMAD.MOV.U32 R7, RZ, RZ, R6 ;  /* 0x000000ffff077224 */ /* 0x000fe400078e0006 */
[----:B------:R-:W-:Y:S01]  /*14580*/  IMAD.MOV.U32 R8, RZ, RZ, R0 ;  /* 0x000000ffff087224 */ /* 0x000fe200078e0000 */
[----:B--2---:R-:W-:Y:S01]  /*14590*/  NOP ;  /* 0x0000000000007918 */ /* 0x004fe20000000000 */
[----:B-1----:R-:W-:Y:S05]  /*145a0*/  @P2 BRA `(.L_x_11458) ;  /* 0xffffffdc00202947 */ /* 0x002fea000383ffff */
.L_x_11448:
[----:B------:R-:W2:Y:S02]  /*145b0*/  LDL R7, [R1+0x48] ;  /* 0x0000480001077983 */ /* 0x000ea40000100800 */
[----:B--2---:R-:W-:-:S13]  /*145c0*/  ISETP.GE.AND P2, PT, R3, R7, PT ;  /* 0x000000070300720c */ /* 0x004fda0003f46270 */
[----:B------:R-:W-:Y:S05]  /*145d0*/  @!P2 BRA `(.L_x_11459) ;  /* 0x000000340008a947 */ /* 0x000fea0003800000 */
[----:B------:R-:W-:Y:S02]  /*145e0*/  IMAD.MOV.U32 R7, RZ, RZ, R6 ;  /* 0x000000ffff077224 */ /* 0x000fe400078e0006 */
[----:B------:R-:W-:Y:S02]  /*145f0*/  IMAD.MOV.U32 R8, RZ, RZ, R0 ;  /* 0x000000ffff087224 */ /* 0x000fe400078e0000 */
[----:B------:R-:W-:Y:S02]  /*14600*/  IMAD.MOV.U32 R10, RZ, RZ, R18 ;  /* 0x000000ffff0a7224 */ /* 0x000fe400078e0012 */
[----:B------:R-:W-:-:S07]  /*14610*/  IMAD.MOV.U32 R9, RZ, RZ, R16 ;  /* 0x000000ffff097224 */ /* 0x000fce00078e0010 */
.L_x_11477:
        /* <DEDUP_REMOVED lines=10> */
.L_x_11461:
[----:B------:R-:W-:Y:S01]  /*146c0*/  IMAD R0, R16, 0x8, R2 ;  /* 0x0000000810007824 */ /* 0x000fe200078e0202 */
[----:B------:R-:W-:-:S04]  /*146d0*/  SHF.L.U32 R11, R18, 0x1f, RZ ;  /* 0x0000001f120b7819 */ /* 0x000fc800000006ff */
[----:B------:R0:W1:Y:S01]  /*146e0*/  SYNCS.PHASECHK.TRANS64.TRYWAIT P3, [R0+URZ+0x2d830], R11 ;  /* 0x02d8300b000075a7 */ /* 0x000062000806017f */
[----:B------:R-:W-:Y:S05]  /*146f0*/  @!P0 BRA `(.L_x_11462) ;  /* 0x0000000000048947 */ /* 0x000fea0003800000 */
[----:B------:R-:W-:Y:S01]  /*14700*/  BPT.TRAP 0x1 ;  /* 0x000000040000795c */ /* 0x000fe20000300000 */
.L_x_11462:
[----:B------:R-:W-:Y:S04]  /*14710*/  BSSY B0, `(.L_x_11460) ;  /* 0x0000004000007945 */ /* 0x000fe80003800000 */
[----:B-1----:R-:W-:Y:S05]  /*14720*/  @P3 BRA `(.L_x_11463) ;  /* 0x0000000000083947 */ /* 0x002fea0003800000 */
[----:B------:R-:W1:Y:S02]  /*14730*/  SYNCS.PHASECHK.TRANS64.TRYWAIT P3, [R0+URZ+0x2d830], R11 ;  /* 0x02d8300b000075a7 */ /* 0x000e64000806017f */
[----:B-1----:R-:W-:Y:S05]  /*14740*/  @!P3 BRA `(.L_x_11464) ;  /* 0x000000e40048b947 */ /* 0x002fea0003800000 */
.L_x_11463:
[----:B------:R-:W-:Y:S05]  /*14750*/  BSYNC B0 ;  /* 0x0000000000007941 */ /* 0x000fea0003800000 */
.L_x_11460:
        /* <DEDUP_REMOVED lines=61> */
.L_x_11466:
[----:B------:R-:W-:Y:S01]  /*14b30*/  SHF.L.U32 R0, R10, 0x1f, RZ ;  /* 0x0000001f0a007819 */ /* 0x000fe200000006ff */
[----:B------:R-:W-:-:S04]  /*14b40*/  IMAD R6, R9, 0x8, R2 ;  /* 0x0000000809067824 */ /* 0x000fc800078e0202 */
[----:B------:R0:W1:Y:S01]  /*14b50*/  SYNCS.PHASECHK.TRANS64.TRYWAIT P2, [R6+URZ+0x2d850], R0 ;  /* 0x02d85000060075a7 */ /* 0x000062000804017f */
[----:B------:R-:W-:Y:S05]  /*14b60*/  @!P0 BRA `(.L_x_11467) ;  /* 0x0000000000048947 */ /* 0x000fea0003800000 */
[----:B------:R-:W-:Y:S01]  /*14b70*/  BPT.TRAP 0x1 ;  /* 0x000000040000795c */ /* 0x000fe20000300000 */
.L_x_11467:
[----:B-1----:R-:W-:Y:S05]  /*14b80*/  @P2 BRA `(.L_x_11465) ;  /* 0x0000000000082947 */ /* 0x002fea0003800000 */
[----:B------:R-:W1:Y:S02]  /*14b90*/  SYNCS.PHASECHK.TRANS64.TRYWAIT P2, [R6+URZ+0x2d850], R0 ;  /* 0x02d85000060075a7 */ /* 0x000e64000804017f */
[----:B-1----:R-:W-:Y:S05]  /*14ba0*/  @!P2 BRA `(.L_x_11468) ;  /* 0x000000e00044a947 */ /* 0x002fea0003800000 */
.L_x_11465:
[----:B------:R-:W2:Y:S01]  /*14bb0*/  LDL R143, [R1+0x1c] ;  /* 0x00001c00018f7983 */ /* 0x000ea20000100800 */
[----:B------:R-:W3:Y:S03]  /*14bc0*/  @P5 LDC R10, c[0x0][0x44c] ;  /* 0x00011300ff0a5b82 */ /* 0x000ee60000000800 */
[----:B------:R-:W2:Y:S05]  /*14bd0*/  LDL R20, [R1+0x44] ;  /* 0x0000440001147983 */ /* 0x000eaa0000100800 */
[----:B01----:R-:W0:Y:S01]  /*14be0*/  @P5 LDC R6, c[0x0][0x450] ;  /* 0x00011400ff065b82 */ /* 0x003e220000000800 */
[----:B------:R-:W-:Y:S05]  /*14bf0*/  WARPSYNC.ALL ;  /* 0x0000000000007948 */ /* 0x000fea0003800000 */
[----:B--2---:R-:W-:-:S02]  /*14c00*/  IMAD.IADD R0, R20, 0x1, R143 ;  /* 0x0000000114007824 */ /* 0x004fc400078e028f */
[----:B------:R-:W2:Y:S01]  /*14c10*/  LDL R143, [R1+0x3c] ;  /* 0x00003c00018f7983 */ /* 0x000ea20000100800 */
[----:B------:R-:W-:Y:S01]  /*14c20*/  IMAD.MOV.U32 R11, RZ, RZ, -0x7fffffe0 ;  /* 0x80000020ff0b7424 */ /* 0x000fe200078e00ff */
[----:B------:R-:W-:Y:S01]  /*14c30*/  WARPGROUP.ARRIVE ;  /* 0x00000000000079c5 */ /* 0x000fe20000000000 */
[----:B---3--:R-:W-:-:S03]  /*14c40*/  @P5 IMAD.HI.U32 R10, R0, R10, RZ ;  /* 0x0000000a000a5227 */ /* 0x008fc600078e00ff */
[C---:B------:R-:W-:Y:S01]  /*14c50*/  R2UR UR11, R11.reuse ;  /* 0x000000000b0b72ca */ /* 0x040fe200000e0000 */
[----:B------:R-:W-:Y:S01]  /*14c60*/  IMAD.MOV.U32 R21, RZ, RZ, -0x7fffffe0 ;  /* 0x80000020ff157424 */ /* 0x000fe200078e00ff */
[----:B0-----:R-:W-:Y:S01]  /*14c70*/  @P5 SHF.R.U32.HI R0, RZ, R6, R10 ;  /* 0x00000006ff005219 */ /* 0x001fe2000001160a */
[----:B------:R-:W-:Y:S01]  /*14c80*/  VIADD R6, R2, 0x400 ;  /* 0x0000040002067836 */ /* 0x000fe20000000000 */
[----:B------:R-:W-:Y:S01]  /*14c90*/  R2UR UR47, R11 ;  /* 0x000000000b2f72ca */ /* 0x000fe200000e0000 */
[----:B------:R-:W-:Y:S01]  /*14ca0*/  IMAD.MOV.U32 R11, RZ, RZ, 0x40000040 ;  /* 0x40000040ff0b7424 */ /* 0x000fe200078e00ff */
[----:B------:R-:W-:Y:S01]  /*14cb0*/  R2UR UR15, R21 ;  /* 0x00000000150f72ca */ /* 0x000fe200000e0000 */
[----:B------:R-:W-:Y:S01]  /*14cc0*/  IMAD.SHL.U32 R144, R3, 0x80, RZ ;  /* 0x0000008003907824 */ /* 0x000fe200078e00ff */
[----:B------:R-:W-:Y:S01]  /*14cd0*/  SHF.R.U32.HI R6, RZ, 0x4, R6 ;  /* 0x00000004ff067819 */ /* 0x000fe20000011606 */
[----:B------:R-:W0:Y:S01]  /*14ce0*/  SHFL.IDX PT, R145, R0, RZ, 0x1c1f ;  /* 0x001c1fff00917589 */ /* 0x000e2200000e0000 */
[----:B------:R-:W-:Y:S01]  /*14cf0*/  R2UR UR9, R11 ;  /* 0x000000000b0972ca */ /* 0x000fe200000e0000 */
[----:B------:R-:W-:Y:S01]  /*14d00*/  IMAD.MOV.U32 R11, RZ, RZ, 0x40000040 ;  /* 0x40000040ff0b7424 */ /* 0x000fe200078e00ff */
[----:B------:R-:W-:-:S02]  /*14d10*/  LOP3.LUT R6, R6, 0x3fff, RZ, 0xc0, !PT ;  /* 0x00003fff06067812 */ /* 0x000fc400078ec0ff */
[C---:B------:R-:W-:Y:S02]  /*14d20*/  R2UR UR19, R21.reuse ;  /* 0x00000000151372ca */ /* 0x040fe400000e0000 */
[----:B------:R-:W-:Y:S02]  /*14d30*/  LOP3.LUT R6, R6, 0x2000000, RZ, 0xfc, !PT ;  /* 0x0200000006067812 */ /* 0x000fe400078efcff */
[C---:B------:R-:W-:Y:S02]  /*14d40*/  R2UR UR23, R21.reuse ;  /* 0x00000000151772ca */ /* 0x040fe400000e0000 */
[----:B------:R-:W-:Y:S01]  /*14d50*/  R2UR UR27, R21 ;  /* 0x00000000151b72ca */ /* 0x000fe200000e0000 */
[----:B------:R-:W-:Y:S01]  /*14d60*/  IMAD R10, R9, 0x600, R6 ;  /* 0x00000600090a7824 */ /* 0x000fe200078e0206 */
[C---:B------:R-:W-:Y:S02]  /*14d70*/  R2UR UR31, R21.reuse ;  /* 0x00000000151f72ca */ /* 0x040fe400000e0000 */
[----:B------:R-:W-:Y:S01]  /*14d80*/  R2UR UR35, R21 ;  /* 0x00000000152372ca */ /* 0x000fe200000e0000 */
[C---:B------:R-:W-:Y:S01]  /*14d90*/  VIADD R20, R10.reuse, 0x40 ;  /* 0x000000400a147836 */ /* 0x040fe20000000000 */
        /* <DEDUP_REMOVED lines=20> */
[C---:B------:R-:W-:Y:S01]  /*14ee0*/  VIADD R20, R10.reuse, 0x180 ;  /* 0x000001800a147836 */ /* 0x040fe20000000000 */
[----:B------:R-:W-:Y:S01]  /*14ef0*/  R2UR UR29, R21 ;  /* 0x00000000151d72ca */ /* 0x000fe200000e0000 */
[----:B------:R-:W-:Y:S02]  /*14f00*/  VIADD R10, R10, 0x1c0 ;  /* 0x000001c00a0a7836 */ /* 0x000fe40000000000 */
[----:B------:R-:W-:Y:S01]  /*14f10*/  IMAD.MOV.U32 R21, RZ, RZ, 0x40000040 ;  /* 0x40000040ff157424 */ /* 0x000fe200078e00ff */
[----:B------:R-:W-:Y:S02]  /*14f20*/  R2UR UR34, R20 ;  /* 0x00000000142272ca */ /* 0x000fe400000e0000 */
[----:B------:R-:W-:Y:S02]  /*14f30*/  R2UR UR46, R10 ;  /* 0x000000000a2e72ca */ /* 0x000fe400000e0000 */
[----:B------:R-:W-:-:S02]  /*14f40*/  R2UR UR33, R21 ;  /* 0x00000000152172ca */ /* 0x000fc400000e0000 */
[----:B--2---:R-:W-:Y:S02]  /*14f50*/  LOP3.LUT R10, R143, 0x10000, RZ, 0xfc, !PT ;  /* 0x000100008f0a7812 */ /* 0x004fe400078efcff */
[----:B------:R-:W1:Y:S02]  /*14f60*/  S2R R143, SR_TID.X ;  /* 0x00000000008f7919 */ /* 0x000e640000002100 */
[C---:B------:R-:W-:Y:S01]  /*14f70*/  R2UR UR8, R10.reuse ;  /* 0x000000000a0872ca */ /* 0x040fe200000e0000 */
[----:B------:R-:W-:-:S05]  /*14f80*/  VIADD R20, R10, 0x2 ;  /* 0x000000020a147836 */ /* 0x000fca0000000000 */
[----:B------:R-:W-:Y:S01]  /*14f90*/  R2UR UR12, R20 ;  /* 0x00000000140c72ca */ /* 0x000fe200000e0000 */
[----:B------:R-:W-:-:S05]  /*14fa0*/  VIADD R20, R10, 0x4 ;  /* 0x000000040a147836 */ /* 0x000fca0000000000 */
[----:B------:R-:W-:Y:S01]  /*14fb0*/  R2UR UR16, R20 ;  /* 0x00000000141072ca */ /* 0x000fe200000e0000 */
[----:B------:R-:W-:Y:S01]  /*14fc0*/  HGMMA.64x96x16.F32 R88, gdesc[UR8].tnspB, R88, gsb0 ;  /* 0x41600000085879f0 */ /* 0x000fe20008000858 */
[----:B------:R-:W-:Y:S01]  /*14fd0*/  VIADD R20, R10, 0x6 ;  /* 0x000000060a147836 */ /* 0x000fe20000000000 */
[----:B------:R-:W-:-:S04]  /*14fe0*/  ULOP3.LUT UR8, URZ, UR49, URZ, 0x33, !UPT ;  /* 0x000000313f087292 */ /* 0x000fc8000f8e333f */
[----:B------:R-:W-:Y:S01]  /*14ff0*/  R2UR UR20, R20 ;  /* 0x00000000141472ca */ /* 0x000fe200000e0000 */
[----:B------:R-:W-:-:S05]  /*15000*/  VIADD R20, R10, 0x600 ;  /* 0x000006000a147836 */ /* 0x000fca0000000000 */
[----:B------:R-:W-:Y:S01]  /*15010*/  R2UR UR24, R20 ;  /* 0x00000000141872ca */ /* 0x000fe200000e0000 */
[----:B------:R-:W-:Y:S01]  /*15020*/  VIADD R20, R10, 0x602 ;  /* 0x000006020a147836 */ /* 0x000fe20000000000 */
[----:B-1----:R-:W-:-:S04]  /*15030*/  SHF.R.U32.HI R6, RZ, 0x7, R143 ;  /* 0x00000007ff067819 */ /* 0x002fc8000001168f */
[----:B------:R-:W-:Y:S01]  /*15040*/  R2UR UR28, R20 ;  /* 0x00000000141c72ca */ /* 0x000fe200000e0000 */
[C---:B------:R-:W-:Y:S01]  /*15050*/  VIADD R20, R10.reuse, 0x604 ;  /* 0x000006040a147836 */ /* 0x040fe20000000000 */
[----:B------:R-:W-:Y:S01]  /*15060*/  ISETP.GE.U32.AND P2, PT, R143, 0x180, PT ;  /* 0x000001808f00780c */ /* 0x000fe20003f46070 */
[----:B------:R-:W-:Y:S02]  /*15070*/  VIADD R10, R10, 0x606 ;  /* 0x000006060a0a7836 */ /* 0x000fe40000000000 */
[----:B------:R-:W-:Y:S01]  /*15080*/  VIADD R6, R6, 0x9 ;  /* 0x0000000906067836 */ /* 0x000fe20000000000 */
[----:B------:R-:W-:Y:S02]  /*15090*/  R2UR UR32, R20 ;  /* 0x00000000142072ca */ /* 0x000fe400000e0000 */
[----:B------:R-:W-:Y:S01]  /*150a0*/  R2UR UR44, R10 ;  /* 0x000000000a2c72ca */ /* 0x000fe200000e0000 */
[----:B------:R-:W-:Y:S01]  /*150b0*/  @!P1 IMAD R10, R16, 0x8, R2 ;  /* 0x00000008100a9824 */ /* 0x000fe200078e0202 */
[----:B------:R-:W-:-:S03]  /*150c0*/  SEL R6, R6, 0x9, !P2 ;  /* 0x0000000906067807 */ /* 0x000fc60005000000 */
[----:B------:R-:W-:-:S05]  /*150d0*/  @!P1 VIADD R10, R10, 0x2d840 ;  /* 0x0002d8400a0a9836 */ /* 0x000fca0000000000 */
[----:B------:R-:W-:Y:S01]  /*150e0*/  @!P1 PRMT R10, RZ, 0x654, R10 ;  /* 0x00000654ff0a9816 */ /* 0x000fe2000000000a */
        /* <DEDUP_REMOVED lines=23> */
[----:B------:R2:W-:Y:S01]  /*15260*/  @!P1 SYNCS.ARRIVE.TRANS64.RED.A1T0 RZ, [R10+URZ], RZ ;  /* 0x000000ff0aff99a7 */ /* 0x0005e2000810043f */
[----:B-1----:R-:W-:-:S05]  /*15270*/  IADD3 R6, -R144, 0x1, RZ ;  /* 0x0000000190067810 */ /* 0x002fca0007ffe1ff */
[----:B------:R-:W-:-:S05]  /*15280*/  IMAD R6, R139, -0x2, R6 ;  /* 0xfffffffe8b067824 */ /* 0x000fca00078e0206 */
[----:B------:R-:W-:-:S05]  /*15290*/  IADD3 R21, -R22, R6, R138 ;  /* 0x0000000616157210 */ /* 0x000fca0007ffe18a */
[C---:B------:R-:W-:Y:S02]  /*152a0*/  VIADD R143, R21.reuse, UR48 ;  /* 0x00000030158f7c36 */ /* 0x040fe40008000000 */
[----:B------:R-:W-:Y:S02]  /*152b0*/  VIADD R21, R21, UR8 ;  /* 0x0000000815157c36 */ /* 0x000fe40008000000 */
[C---:B0-----:R-:W-:Y:S02]  /*152c0*/  IMAD.IADD R20, R145.reuse, 0x1, R143 ;  /* 0x0000000191147824 */ /* 0x041fe400078e028f */
[----:B------:R-:W-:Y:S01]  /*152d0*/  IMAD.IADD R6, R145, 0x1, R21 ;  /* 0x0000000191067824 */ /* 0x000fe200078e0215 */
[----:B--2---:R-:W-:Y:S06]  /*152e0*/  @!P4 BRA `(.L_x_11469) ;  /* 0x000000000058c947 */ /* 0x004fec0003800000 */
        /* <DEDUP_REMOVED lines=12> */
.L_x_11471:
[----:B------:R-:W-:-:S05]  /*153b0*/  IMAD.U32 R154, RZ, RZ, UR5 ;  /* 0x00000005ff9a7e24 */ /* 0x000fca000f8e00ff */
[----:B------:R-:W-:-:S13]  /*153c0*/  ISETP.NE.AND P2, PT, R154, 0x1, PT ;  /* 0x000000019a00780c */ /* 0x000fda0003f45270 */
[----:B------:R-:W0:Y:S02]  /*153d0*/  @P2 LDC.64 R10, c[0x0][0x9e8] ;  /* 0x00027a00ff0a2b82 */ /* 0x000e240000000a00 */
[----:B0-----:R-:W-:-:S05]  /*153e0*/  @P2 IMAD.HI.U32 R10, R145, R10, RZ ;  /* 0x0000000a910a2227 */ /* 0x001fca00078e00ff */
[----:B------:R-:W-:-:S07]  /*153f0*/  @P2 SHF.R.U32.HI R145, RZ, R11, R10 ;  /* 0x0000000bff912219 */ /* 0x000fce000001160a */
.L_x_11472:
[----:B------:R-:W-:Y:S05]  /*15400*/  BSYNC B0 ;  /* 0x0000000000007941 */ /* 0x000fea0003800000 */
.L_x_11470:
[----:B------:R-:W-:-:S04]  /*15410*/  IMAD R145, R145, R154, -R144 ;  /* 0x0000009a91917224 */ /* 0x000fc800078e0a90 */
[----:B------:R-:W-:-:S05]  /*15420*/  IMAD R145, R139, -0x2, R145 ;  /* 0xfffffffe8b917824 */ /* 0x000fca00078e0291 */
[----:B------:R-:W-:Y:S02]  /*15430*/  VIMNMX R6, R6, R145, !PT ;  /* 0x0000009106067248 */ /* 0x000fe40007fe0100 */
[----:B------:R-:W-:-:S07]  /*15440*/  VIADDMNMX R20, R145, R154, R20, PT ;  /* 0x0000009a91147246 */ /* 0x000fce0003800114 */
.L_x_11469:
        /* <DEDUP_REMOVED lines=113> */
.L_x_11475:
[----:B------:R-:W-:-:S05]  /*15b60*/  IMAD.U32 R6, RZ, RZ, UR5 ;  /* 0x00000005ff067e24 */ /* 0x000fca000f8e00ff */
[----:B------:R-:W-:-:S13]  /*15b70*/  ISETP.NE.AND P2, PT, R6, 0x1, PT ;  /* 0x000000010600780c */ /* 0x000fda0003f45270 */
[----:B------:R-:W0:Y:S02]  /*15b80*/  @P2 LDC.64 R10, c[0x0][0x9e8] ;  /* 0x00027a00ff0a2b82 */ /* 0x000e240000000a00 */
[----:B0-----:R-:W-:-:S05]  /*15b90*/  @P2 IMAD.HI.U32 R10, R0, R10, RZ ;  /* 0x0000000a000a2227 */ /* 0x001fca00078e00ff */
[----:B------:R-:W-:-:S07]  /*15ba0*/  @P2 SHF.R.U32.HI R0, RZ, R11, R10 ;  /* 0x0000000bff002219 */ /* 0x000fce000001160a */
.L_x_11476:
[----:B------:R-:W-:Y:S05]  /*15bb0*/  BSYNC B0 ;  /* 0x0000000000007941 */ /* 0x000fea0003800000 */
.L_x_11474:
[----:B------:R-:W-:-:S04]  /*15bc0*/  IMAD R0, R0, R6, -R144 ;  /* 0x0000000600007224 */ /* 0x000fc800078e0a90 */
[----:B------:R-:W-:-:S05]  /*15bd0*/  IMAD R0, R139, -0x2, R0 ;  /* 0xfffffffe8b007824 */ /* 0x000fca00078e0200 */
[----:B------:R-:W-:Y:S02]  /*15be0*/  VIMNMX R21, R21, R0, !PT ;  /* 0x0000000015157248 */ /* 0x000fe40007fe0100 */
[----:B------:R-:W-:-:S07]  /*15bf0*/  VIADDMNMX R143, R0, R6, R143, PT ;  /* 0x00000006008f7246 */ /* 0x000fce000380018f */
.L_x_11473:
[----:B------:R-:W-:Y:S01]  /*15c00*/  @!P1 IMAD R0, R9, 0x8, R2 ;  /* 0x0000000809009824 */ /* 0x000fe200078e0202 */
        /* <DEDUP_REMOVED lines=47> */
[----:B------:R-:W-:Y:S01]  /*15f00*/  ISETP.GT.AND P2, PT, R21, 0x1, P3 ;  /* 0x000000011500780c */ /* 0x000fe20001f44270 */
[----:B------:R-:W-:Y:S02]  /*15f10*/  MUFU.EX2 R20, R8 ;  /* 0x0000000800147308 */ /* 0x000fe40000000800 */
[--C-:B------:R-:W-:Y:S01]  /*15f20*/  FFMA.FTZ R24, R24, UR39, -R6.reuse ;  /* 0x0000002718187c23 */ /* 0x100fe20008010806 */
[----:B------:R-:W-:Y:S01]  /*15f30*/  ISETP.LT.OR P2, PT, R143, 0x2, P2 ;  /* 0x000000028f00780c */ /* 0x000fe20001741670 */
[--C-:B------:R-:W-:Y:S01]  /*15f40*/  FFMA.FTZ R25, R25, UR39, -R6.reuse ;  /* 0x0000002719197c23 */ /* 0x100fe20008010806 */
[--C-:B------:R-:W-:Y:S01]  /*15f50*/  FFMA.FTZ R28, R28, UR39, -R6.reuse ;  /* 0x000000271c1c7c23 */ /* 0x100fe20008010806 */
[--C-:B------:R-:W-:Y:S01]  /*15f60*/  FFMA.FTZ R29, R29, UR39, -R6.reuse ;  /* 0x000000271d1d7c23 */ /* 0x100fe20008010806 */
[----:B------:R-:W-:Y:S01]  /*15f70*/  FSEL R27, R27, -INF , !P2 ;  /* 0xff8000001b1b7808 */ /* 0x000fe20005000000 */
[--C-:B------:R-:W-:Y:S01]  /*15f80*/  FFMA.FTZ R32, R32, UR39, -R6.reuse ;  /* 0x0000002720207c23 */ /* 0x100fe20008010806 */
[----:B------:R-:W-:Y:S01]  /*15f90*/  ISETP.GT.AND P2, PT, R21, 0x8, P3 ;  /* 0x000000081500780c */ /* 0x000fe20001f44270 */
[--C-:B------:R-:W-:Y:S01]  /*15fa0*/  FFMA.FTZ R33, R33, UR39, -R6.reuse ;  /* 0x0000002721217c23 */ /* 0x100fe20008010806 */
[--C-:B------:R-:W-:Y:S01]  /*15fb0*/  FFMA.FTZ R36, R36, UR39, -R6.reuse ;  /* 0x0000002724247c23 */ /* 0x100fe20008010806 */
        /* <DEDUP_REMOVED lines=34> */
[----:B------:R-:W-:Y:S01]  /*161e0*/  FFMA.FTZ R85, R85, UR39, -R6 ;  /* 0x0000002755557c23 */ /* 0x000fe20008010806 */
[----:B------:R-:W-:Y:S01]  /*161f0*/  FSEL R35, R35, -INF , !P2 ;  /* 0xff80000023237808 */ /* 0x000fe20005000000 */
[----:B------:R-:W0:Y:S01]  /*16200*/  MUFU.EX2 R24, R24 ;  /* 0x0000001800187308 */ /* 0x000e220000000800 */
[----:B------:R-:W-:-:S04]  /*16210*/  ISETP.GT.AND P2, PT, R21, 0x18, P3 ;  /* 0x000000181500780c */ /* 0x000fc80001f44270 */
[----:B------:R-:W-:-:S03]  /*16220*/  ISETP.LT.OR P2, PT, R143, 0x19, P2 ;  /* 0x000000198f00780c */ /* 0x000fc60001741670 */
[----:B------:R-:W1:Y:S01]  /*16230*/  MUFU.EX2 R8, R25 ;  /* 0x0000001900087308 */ /* 0x000e620000000800 */
[----:B------:R-:W-:Y:S02]  /*16240*/  FSEL R38, R38, -INF , !P2 ;  /* 0xff80000026267808 */ /* 0x000fe40005000000 */
[----:B------:R-:W-:-:S04]  /*16250*/  ISETP.GT.AND P2, PT, R21, 0x19, P3 ;  /* 0x000000191500780c */ /* 0x000fc80001f44270 */
[----:B------:R-:W-:Y:S01]  /*16260*/  ISETP.LT.OR P2, PT, R143, 0x1a, P2 ;  /* 0x0000001a8f00780c */ /* 0x000fe20001741670 */
[----:B------:R-:W3:Y:S01]  /*16270*/  MUFU.EX2 R10, R28 ;  /* 0x0000001c000a7308 */ /* 0x000ee20000000800 */
[----:B0-----:R-:W-:Y:S02]  /*16280*/  FFMA.FTZ R5, R20, R5, R24 ;  /* 0x0000000514057223 */ /* 0x001fe40000010018 */
[----:B------:R-:W-:Y:S02]  /*16290*/  FSEL R39, R39, -INF , !P2 ;  /* 0xff80000027277808 */ /* 0x000fe40005000000 */
[----:B------:R-:W-:-:S03]  /*162a0*/  ISETP.GT.AND P2, PT, R21, 0x20, P3 ;  /* 0x000000201500780c */ /* 0x000fc60001f44270 */
[----:B------:R-:W0:Y:S01]  /*162b0*/  MUFU.EX2 R29, R29 ;  /* 0x0000001d001d7308 */ /* 0x000e220000000800 */
[----:B------:R-:W-:Y:S01]  /*162c0*/  ISETP.LT.OR P2, PT, R143, 0x21, P2 ;  /* 0x000000218f00780c */ /* 0x000fe20001741670 */
[C---:B-1----:R-:W-:Y:S01]  /*162d0*/  FADD.FTZ R5, R8.reuse, R5 ;  /* 0x0000000508057221 */ /* 0x042fe20000010000 */
[----:B------:R-:W-:Y:S02]  /*162e0*/  F2FP.F16.F32.PACK_AB R8, R8, R24 ;  /* 0x000000180808723e */ /* 0x000fe400000000ff */
[----:B------:R-:W-:Y:S02]  /*162f0*/  FSEL R42, R42, -INF , !P2 ;  /* 0xff8000002a2a7808 */ /* 0x000fe40005000000 */
[----:B------:R-:W-:Y:S01]  /*16300*/  ISETP.GT.AND P2, PT, R21, 0x21, P3 ;  /* 0x000000211500780c */ /* 0x000fe20001f44270 */
[----:B------:R-:W1:Y:S01]  /*16310*/  MUFU.EX2 R32, R32 ;  /* 0x0000002000207308 */ /* 0x000e620000000800 */
[----:B---3--:R-:W-:Y:S02]  /*16320*/  FADD.FTZ R5, R10, R5 ;  /* 0x000000050a057221 */ /* 0x008fe40000010000 */
[----:B------:R-:W-:-:S04]  /*16330*/  ISETP.LT.OR P2, PT, R143, 0x22, P2 ;  /* 0x000000228f00780c */ /* 0x000fc80001741670 */
[----:B------:R-:W-:Y:S01]  /*16340*/  FSEL R43, R43, -INF , !P2 ;  /* 0xff8000002b2b7808 */ /* 0x000fe20005000000 */
[----:B------:R-:W3:Y:S01]  /*16350*/  MUFU.EX2 R33, R33 ;  /* 0x0000002100217308 */ /* 0x000ee20000000800 */
[----:B------:R-:W-:Y:S01]  /*16360*/  ISETP.GT.AND P2, PT, R21, 0x28, P3 ;  /* 0x000000281500780c */ /* 0x000fe20001f44270 */
[C---:B0-----:R-:W-:Y:S01]  /*16370*/  FADD.FTZ R5, R29.reuse, R5 ;  /* 0x000000051d057221 */ /* 0x041fe20000010000 */
[----:B------:R-:W-:Y:S02]  /*16380*/  F2FP.F16.F32.PACK_AB R10, R29, R10 ;  /* 0x0000000a1d0a723e */ /* 0x000fe400000000ff */
[----:B------:R-:W-:-:S03]  /*16390*/  ISETP.LT.OR P2, PT, R143, 0x29, P2 ;  /* 0x000000298f00780c */ /* 0x000fc60001741670 */
[----:B------:R-:W0:Y:S01]  /*163a0*/  MUFU.EX2 R36, R36 ;  /* 0x0000002400247308 */ /* 0x000e220000000800 */
[----:B------:R-:W-:Y:S01]  /*163b0*/  FSEL R46, R46, -INF , !P2 ;  /* 0xff8000002e2e7808 */ /* 0x000fe20005000000 */
[----:B-1----:R-:W-:Y:S01]  /*163c0*/  FADD.FTZ R5, R32, R5 ;  /* 0x0000000520057221 */ /* 0x002fe20000010000 */
[----:B------:R-:W-:-:S04]  /*163d0*/  ISETP.GT.AND P2, PT, R21, 0x29, P3 ;  /* 0x000000291500780c */ /* 0x000fc80001f44270 */
[----:B------:R-:W-:Y:S01]  /*163e0*/  ISETP.LT.OR P2, PT, R143, 0x2a, P2 ;  /* 0x0000002a8f00780c */ /* 0x000fe20001741670 */
[----:B------:R-:W1:Y:S01]  /*163f0*/  MUFU.EX2 R37, R37 ;  /* 0x0000002500257308 */ /* 0x000e620000000800 */
[C---:B---3--:R-:W-:Y:S01]  /*16400*/  FADD.FTZ R5, R33.reuse, R5 ;  /* 0x0000000521057221 */ /* 0x048fe20000010000 */
[----:B------:R-:W-:Y:S02]  /*16410*/  F2FP.F16.F32.PACK_AB R32, R33, R32 ;  /* 0x000000202120723e */ /* 0x000fe400000000ff */
[----:B------:R-:W-:Y:S02]  /*16420*/  FSEL R47, R47, -INF , !P2 ;  /* 0xff8000002f2f7808 */ /* 0x000fe40005000000 */
[----:B------:R-:W-:Y:S02]  /*16430*/  ISETP.GT.AND P2, PT, R21, 0x30, P3 ;  /* 0x000000301500780c */ /* 0x000fe40001f44270 */
[----:B------:R-:W3:Y:S01]  /*16440*/  MUFU.EX2 R40, R40 ;  /* 0x0000002800287308 */ /* 0x000ee20000000800 */
[----:B0-----:R-:W-:Y:S01]  /*16450*/  FADD.FTZ R33, R36, R5 ;  /* 0x0000000524217221 */ /* 0x001fe20000010000 */
[----:B------:R-:W-:-:S04]  /*16460*/  ISETP.LT.OR P2, PT, R143, 0x31, P2 ;  /* 0x000000318f00780c */ /* 0x000fc80001741670 */
[----:B------:R-:W-:Y:S02]  /*16470*/  FSEL R50, R50, -INF , !P2 ;  /* 0xff80000032327808 */ /* 0x000fe40005000000 */
[----:B------:R-:W-:Y:S01]  /*16480*/  ISETP.GT.AND P2, PT, R21, 0x31, P3 ;  /* 0x000000311500780c */ /* 0x000fe20001f44270 */
[----:B------:R-:W0:Y:S01]  /*16490*/  MUFU.EX2 R41, R41 ;  /* 0x0000002900297308 */ /* 0x000e220000000800 */
[----:B-1----:R-:W-:Y:S02]  /*164a0*/  FADD.FTZ R33, R37, R33 ;  /* 0x0000002125217221 */ /* 0x002fe40000010000 */
[----:B------:R-:W-:-:S04]  /*164b0*/  ISETP.LT.OR P2, PT, R143, 0x32, P2 ;  /* 0x000000328f00780c */ /* 0x000fc80001741670 */
[----:B------:R-:W-:Y:S01]  /*164c0*/  FSEL R51, R51, -INF , !P2 ;  /* 0xff80000033337808 */ /* 0x000fe20005000000 */
[----:B------:R-:W1:Y:S01]  /*164d0*/  MUFU.EX2 R44, R44 ;  /* 0x0000002c002c7308 */ /* 0x000e620000000800 */
[----:B------:R-:W-:Y:S01]  /*164e0*/  ISETP.GT.AND P2, PT, R21, 0x38, P3 ;  /* 0x000000381500780c */ /* 0x000fe20001f44270 */
[----:B---3--:R-:W-:-:S03]  /*164f0*/  FADD.FTZ R33, R40, R33 ;  /* 0x0000002128217221 */ /* 0x008fc60000010000 */
[----:B------:R-:W-:-:S03]  /*16500*/  ISETP.LT.OR P2, PT, R143, 0x39, P2 ;  /* 0x000000398f00780c */ /* 0x000fc60001741670 */
[----:B------:R-:W3:Y:S01]  /*16510*/  MUFU.EX2 R45, R45 ;  /* 0x0000002d002d7308 */ /* 0x000ee20000000800 */
[----:B------:R-:W-:Y:S01]  /*16520*/  FSEL R54, R54, -INF , !P2 ;  /* 0xff80000036367808 */ /* 0x000fe20005000000 */
[----:B0-----:R-:W-:Y:S01]  /*16530*/  FADD.FTZ R33, R41, R33 ;  /* 0x0000002129217221 */ /* 0x001fe20000010000 */
[----:B------:R-:W-:Y:S02]  /*16540*/  ISETP.GT.AND P2, PT, R21, 0x39, P3 ;  /* 0x000000391500780c */ /* 0x000fe40001f44270 */
[----:B------:R-:W-:Y:S02]  /*16550*/  F2FP.F16.F32.PACK_AB R40, R41, R40 ;  /* 0x000000282928723e */ /* 0x000fe400000000ff */
[----:B------:R-:W-:Y:S01]  /*16560*/  ISETP.LT.OR P2, PT, R143, 0x3a, P2 ;  /* 0x0000003a8f00780c */ /* 0x000fe20001741670 */
[----:B------:R-:W0:Y:S01]  /*16570*/  MUFU.EX2 R48, R48 ;  /* 0x0000003000307308 */ /* 0x000e220000000800 */
[----:B-1----:R-:W-:Y:S02]  /*16580*/  FADD.FTZ R33, R44, R33 ;  /* 0x000000212c217221 */ /* 0x002fe40000010000 */
[----:B------:R-:W-:-:S02]  /*16590*/  FSEL R55, R55, -INF , !P2 ;  /* 0xff80000037377808 */ /* 0x000fc40005000000 */
[----:B------:R-:W-:-:S03]  /*165a0*/  ISETP.GT.AND P2, PT, R21, 0x40, P3 ;  /* 0x000000401500780c */ /* 0x000fc60001f44270 */
[----:B------:R-:W1:Y:S01]  /*165b0*/  MUFU.EX2 R49, R49 ;  /* 0x0000003100317308 */ /* 0x000e620000000800 */
[----:B------:R-:W-:Y:S01]  /*165c0*/  ISETP.LT.OR P2, PT, R143, 0x41, P2 ;  /* 0x000000418f00780c */ /* 0x000fe20001741670 */
[----:B---3--:R-:W-:-:S03]  /*165d0*/  FADD.FTZ R33, R45, R33 ;  /* 0x000000212d217221 */ /* 0x008fc60000010000 */
[----:B------:R-:W-:Y:S02]  /*165e0*/  FSEL R58, R58, -INF , !P2 ;  /* 0xff8000003a3a7808 */ /* 0x000fe40005000000 */
[----:B------:R-:W-:Y:S01]  /*165f0*/  ISETP.GT.AND P2, PT, R21, 0x41, P3 ;  /* 0x000000411500780c */ /* 0x000fe20001f44270 */
[----:B------:R-:W-:Y:S01]  /*16600*/  MUFU.EX2 R52, R52 ;  /* 0x0000003400347308 */ /* 0x000fe20000000800 */
[----:B0-----:R-:W-:Y:S02]  /*16610*/  FADD.FTZ R33, R48, R33 ;  /* 0x0000002130217221 */ /* 0x001fe40000010000 */
[----:B------:R-:W-:-:S04]  /*16620*/  ISETP.LT.OR P2, PT, R143, 0x42, P2 ;  /* 0x000000428f00780c */ /* 0x000fc80001741670 */
[----:B------:R-:W-:Y:S01]  /*16630*/  FSEL R59, R59, -INF , !P2 ;  /* 0xff8000003b3b7808 */ /* 0x000fe20005000000 */
[----:B------:R-:W-:Y:S01]  /*16640*/  MUFU.EX2 R53, R53 ;  /* 0x0000003500357308 */ /* 0x000fe20000000800 */
[----:B------:R-:W-:Y:S01]  /*16650*/  ISETP.GT.AND P2, PT, R21, 0x48, P3 ;  /* 0x000000481500780c */ /* 0x000fe20001f44270 */
[----:B-1----:R-:W-:-:S03]  /*16660*/  FADD.FTZ R33, R49, R33 ;  /* 0x0000002131217221 */ /* 0x002fc60000010000 */
[----:B------:R-:W-:-:S03]  /*16670*/  ISETP.LT.OR P2, PT, R143, 0x49, P2 ;  /* 0x000000498f00780c */ /* 0x000fc60001741670 */
[----:B------:R-:W-:Y:S01]  /*16680*/  MUFU.EX2 R56, R56 ;  /* 0x0000003800387308 */ /* 0x000fe20000000800 */
[----:B------:R-:W-:Y:S02]  /*16690*/  FSEL R62, R62, -INF , !P2 ;  /* 0xff8000003e3e7808 */ /* 0x000fe40005000000 */
[----:B------:R-:W-:-:S04]  /*166a0*/  ISETP.GT.AND P2, PT, R21, 0x49, P3 ;  /* 0x000000491500780c */ /* 0x000fc80001f44270 */
[----:B------:R-:W-:Y:S01]  /*166b0*/  ISETP.LT.OR P2, PT, R143, 0x4a, P2 ;  /* 0x0000004a8f00780c */ /* 0x000fe20001741670 */
[----:B------:R-:W-:Y:S03]  /*166c0*/  MUFU.EX2 R57, R57 ;  /* 0x0000003900397308 */ /* 0x000fe60000000800 */
[----:B------:R-:W-:Y:S02]  /*166d0*/  FSEL R63, R63, -INF , !P2 ;  /* 0xff8000003f3f7808 */ /* 0x000fe40005000000 */
[----:B------:R-:W-:-:S03]  /*166e0*/  ISETP.GT.AND P2, PT, R21, 0x50, P3 ;  /* 0x000000501500780c */ /* 0x000fc60001f44270 */
[----:B------:R-:W-:Y:S01]  /*166f0*/  MUFU.EX2 R60, R60 ;  /* 0x0000003c003c7308 */ /* 0x000fe20000000800 */
[----:B------:R-:W-:-:S04]  /*16700*/  ISETP.LT.OR P2, PT, R143, 0x51, P2 ;  /* 0x000000518f00780c */ /* 0x000fc80001741670 */
[----:B------:R-:W-:Y:S02]  /*16710*/  FSEL R66, R66, -INF , !P2 ;  /* 0xff80000042427808 */ /* 0x000fe40005000000 */
[----:B------:R-:W-:Y:S01]  /*16720*/  ISETP.GT.AND P2, PT, R21, 0x51, P3 ;  /* 0x000000511500780c */ /* 0x000fe20001f44270 */
[----:B------:R-:W-:Y:S03]  /*16730*/  MUFU.EX2 R61, R61 ;  /* 0x0000003d003d7308 */ /* 0x000fe60000000800 */
[----:B------:R-:W-:-:S04]  /*16740*/  ISETP.LT.OR P2, PT, R143, 0x52, P2 ;  /* 0x000000528f00780c */ /* 0x000fc80001741670 */
[----:B------:R-:W-:Y:S01]  /*16750*/  FSEL R67, R67, -INF , !P2 ;  /* 0xff80000043437808 */ /* 0x000fe20005000000 */
[----:B------:R-:W-:Y:S01]  /*16760*/  MUFU.EX2 R64, R64 ;  /* 0x0000004000407308 */ /* 0x000fe20000000800 */
[----:B------:R-:W-:-:S04]  /*16770*/  ISETP.GT.AND P2, PT, R21, 0x58, P3 ;  /* 0x000000581500780c */ /* 0x000fc80001f44270 */
        /* <DEDUP_REMOVED lines=33> */
[----:B------:R-:W-:-:S04]  /*16990*/  ISETP.GT.AND P2, PT, R21, RZ, P3 ;  /* 0x000000ff1500720c */ /* 0x000fc80001f44270 */
[----:B------:R-:W-:-:S03]  /*169a0*/  ISETP.LT.OR P2, PT, R143, 0x1, P2 ;  /* 0x000000018f00780c */ /* 0x000fc60001741670 */
[----:B------:R-:W-:Y:S01]  /*169b0*/  MUFU.EX2 R85, R85 ;  /* 0x0000005500557308 */ /* 0x000fe20000000800 */
[----:B------:R-:W-:Y:S02]  /*169c0*/  FSEL R26, R26, -INF , !P2 ;  /* 0xff8000001a1a7808 */ /* 0x000fe40005000000 */
        /* <DEDUP_REMOVED lines=71> */
[----:B------:R-:W-:-:S04]  /*16e40*/  F2FP.F16.F32.PACK_AB R42, R45, R44 ;  /* 0x0000002c2d2a723e */ /* 0x000fc800000000ff */
[----:B------:R-:W1:Y:S01]  /*16e50*/  MUFU.EX2 R27, R27 ;  /* 0x0000001b001b7308 */ /* 0x000e620000000800 */
[----:B0-----:R-:W-:-:S07]  /*16e60*/  F2FP.F16.F32.PACK_AB R9, R25, R21 ;  /* 0x000000151909723e */ /* 0x001fce00000000ff */
[----:B------:R-:W-:Y:S08]  /*16e70*/  MUFU.EX2 R28, R28 ;  /* 0x0000001c001c7308 */ /* 0x000ff00000000800 */
[----:B------:R-:W0:Y:S01]  /*16e80*/  MUFU.EX2 R30, R30 ;  /* 0x0000001e001e7308 */ /* 0x000e220000000800 */
[----:B-1----:R-:W-:-:S05]  /*16e90*/  F2FP.F16.F32.PACK_AB R11, R27, R26 ;  /* 0x0000001a1b0b723e */ /* 0x002fca00000000ff */
[----:B------:R1:W-:Y:S02]  /*16ea0*/  STSM.16.M88.4 [R140+0x21800], R8 ;  /* 0x021800088c007844 */ /* 0x0003e40000000200 */
[----:B------:R-:W-:Y:S08]  /*16eb0*/  MUFU.EX2 R43, R43 ;  /* 0x0000002b002b7308 */ /* 0x000ff00000000800 */
[----:B------:R-:W-:Y:S01]  /*16ec0*/  MUFU.EX2 R31, R31 ;  /* 0x0000001f001f7308 */ /* 0x000fe20000000800 */
[----:B0-----:R-:W-:-:S02]  /*16ed0*/  F2FP.F16.F32.PACK_AB R41, R30, R28 ;  /* 0x0000001c1e29723e */ /* 0x001fc400000000ff */
[----:B-1----:R-:W-:Y:S01]  /*16ee0*/  FSEL R10, R6, RZ, P2 ;  /* 0x000000ff060a7208 */ /* 0x002fe20001000000 */
[--C-:B------:R-:W-:Y:S01]  /*16ef0*/  FFMA.FTZ R8, R34, UR39, -R24.reuse ;  /* 0x0000002722087c23 */ /* 0x100fe20008010818 */
[--C-:B------:R-:W-:Y:S01]  /*16f00*/  FFMA.FTZ R9, R35, UR39, -R24.reuse ;  /* 0x0000002723097c23 */ /* 0x100fe20008010818 */
[--C-:B------:R-:W-:Y:S01]  /*16f10*/  FFMA.FTZ R35, R38, UR39, -R24.reuse ;  /* 0x0000002726237c23 */ /* 0x100fe20008010818 */
[--C-:B------:R-:W-:Y:S01]  /*16f20*/  FFMA.FTZ R11, R39, UR39, -R24.reuse ;  /* 0x00000027270b7c23 */ /* 0x100fe20008010818 */
[----:B------:R-:W-:Y:S01]  /*16f30*/  FADD.FTZ R10, -R10, R7 ;  /* 0x000000070a0a7221 */ /* 0x000fe20000010100 */
[----:B------:R-:W-:Y:S01]  /*16f40*/  F2FP.F16.F32.PACK_AB R34, R37, R36 ;  /* 0x000000242522723e */ /* 0x000fe200000000ff */
[----:B------:R-:W-:Y:S01]  /*16f50*/  MUFU.EX2 R8, R8 ;  /* 0x0000000800087308 */ /* 0x000fe20000000800 */
[----:B------:R-:W-:Y:S01]  /*16f60*/  FADD.FTZ R38, R52, R33 ;  /* 0x0000002134267221 */ /* 0x000fe20000010000 */
[----:B------:R-:W-:Y:S01]  /*16f70*/  FMUL.FTZ R7, R10, UR39 ;  /* 0x000000270a077c20 */ /* 0x000fe20008410000 */
[----:B------:R-:W-:-:S02]  /*16f80*/  FFMA.FTZ R10, R50, UR39, -R24 ;  /* 0x00000027320a7c23 */ /* 0x000fc40008010818 */
[----:B------:R-:W-:-:S03]  /*16f90*/  FADD.FTZ R38, R53, R38 ;  /* 0x0000002635267221 */ /* 0x000fc60000010000 */
[----:B------:R-:W0:Y:S01]  /*16fa0*/  MUFU.EX2 R7, R7 ;  /* 0x0000000700077308 */ /* 0x000e220000000800 */
[----:B------:R-:W-:-:S04]  /*16fb0*/  FADD.FTZ R38, R56, R38 ;  /* 0x0000002638267221 */ /* 0x000fc80000010000 */
[----:B------:R-:W-:-:S03]  /*16fc0*/  FADD.FTZ R38, R57, R38 ;  /* 0x0000002639267221 */ /* 0x000fc60000010000 */
[----:B------:R-:W1:Y:S01]  /*16fd0*/  MUFU.EX2 R9, R9 ;  /* 0x0000000900097308 */ /* 0x000e620000000800 */
[----:B------:R-:W-:-:S07]  /*16fe0*/  FADD.FTZ R38, R60, R38 ;  /* 0x000000263c267221 */ /* 0x000fce0000010000 */
[----:B------:R-:W3:Y:S01]  /*16ff0*/  MUFU.EX2 R35, R35 ;  /* 0x0000002300237308 */ /* 0x000ee20000000800 */
[----:B0-----:R-:W-:Y:S01]  /*17000*/  FFMA.FTZ R21, R7, R4, R21 ;  /* 0x0000000407157223 */ /* 0x001fe20000010015 */
[----:B------:R-:W-:-:S03]  /*17010*/  FFMA.FTZ R4, R55, UR39, -R24 ;  /* 0x0000002737047c23 */ /* 0x000fc60008010818 */
[----:B------:R-:W-:Y:S01]  /*17020*/  FADD.FTZ R21, R25, R21 ;  /* 0x0000001519157221 */ /* 0x000fe20000010000 */
[--C-:B------:R-:W-:Y:S01]  /*17030*/  FFMA.FTZ R25, R59, UR39, -R24.reuse ;  /* 0x000000273b197c23 */ /* 0x100fe20008010818 */
[----:B------:R-:W-:Y:S01]  /*17040*/  FFMA.FTZ R59, R62, UR39, -R24 ;  /* 0x000000273e3b7c23 */ /* 0x000fe20008010818 */
[----:B------:R-:W0:Y:S01]  /*17050*/  MUFU.EX2 R11, R11 ;  /* 0x0000000b000b7308 */ /* 0x000e220000000800 */
[----:B------:R-:W-:-:S07]  /*17060*/  FADD.FTZ R26, R26, R21 ;  /* 0x000000151a1a7221 */ /* 0x000fce0000010000 */
[----:B------:R-:W4:Y:S01]  /*17070*/  MUFU.EX2 R10, R10 ;  /* 0x0000000a000a7308 */ /* 0x000f220000000800 */
[----:B------:R-:W-:-:S07]  /*17080*/  FADD.FTZ R26, R27, R26 ;  /* 0x0000001a1b1a7221 */ /* 0x000fce0000010000 */
[----:B------:R-:W5:Y:S01]  /*17090*/  MUFU.EX2 R29, R29 ;  /* 0x0000001d001d7308 */ /* 0x000f620000000800 */
[----:B------:R-:W-:-:S07]  /*170a0*/  FADD.FTZ R26, R8, R26 ;  /* 0x0000001a081a7221 */ /* 0x000fce0000010000 */
[----:B------:R-:W2:Y:S01]  /*170b0*/  MUFU.EX2 R51, R51 ;  /* 0x0000003300337308 */ /* 0x000ea20000000800 */
[----:B-1----:R-:W-:Y:S01]  /*170c0*/  FADD.FTZ R36, R9, R26 ;  /* 0x0000001a09247221 */ /* 0x002fe20000010000 */
[----:B------:R-:W-:Y:S01]  /*170d0*/  FADD.FTZ R38, R61, R38 ;  /* 0x000000263d267221 */ /* 0x000fe20000010000 */
[----:B------:R-:W-:Y:S01]  /*170e0*/  F2FP.F16.F32.PACK_AB R33, R9, R8 ;  /* 0x000000080921723e */ /* 0x000fe200000000ff */
[----:B------:R-:W-:Y:S01]  /*170f0*/  FFMA.FTZ R24, R87, UR39, -R24 ;  /* 0x0000002757187c23 */ /* 0x000fe20008010818 */
[----:B---3--:R-:W-:-:S03]  /*17100*/  FADD.FTZ R36, R35, R36 ;  /* 0x0000002423247221 */ /* 0x008fc60000010000 */
[----:B------:R-:W1:Y:S01]  /*17110*/  MUFU.EX2 R4, R4 ;  /* 0x0000000400047308 */ /* 0x000e620000000800 */
[----:B0-----:R-:W-:-:S07]  /*17120*/  FADD.FTZ R36, R11, R36 ;  /* 0x000000240b247221 */ /* 0x001fce0000010000 */
[----:B------:R-:W0:Y:S01]  /*17130*/  MUFU.EX2 R21, R58 ;  /* 0x0000003a00157308 */ /* 0x000e220000000800 */
[----:B------:R-:W-:-:S07]  /*17140*/  FADD.FTZ R36, R28, R36 ;  /* 0x000000241c247221 */ /* 0x000fce0000010000 */
[----:B------:R-:W3:Y:S01]  /*17150*/  MUFU.EX2 R25, R25 ;  /* 0x0000001900197308 */ /* 0x000ee20000000800 */
[----:B------:R-:W-:-:S07]  /*17160*/  FADD.FTZ R36, R30, R36 ;  /* 0x000000241e247221 */ /* 0x000fce0000010000 */
[----:B------:R-:W3:Y:S01]  /*17170*/  MUFU.EX2 R59, R59 ;  /* 0x0000003b003b7308 */ /* 0x000ee20000000800 */
[----:B------:R-:W-:-:S07]  /*17180*/  FADD.FTZ R36, R43, R36 ;  /* 0x000000242b247221 */ /* 0x000fce0000010000 */
[----:B------:R-:W3:Y:S01]  /*17190*/  MUFU.EX2 R27, R63 ;  /* 0x0000003f001b7308 */ /* 0x000ee20000000800 */
[----:B------:R-:W-:-:S07]  /*171a0*/  FADD.FTZ R37, R31, R36 ;  /* 0x000000241f257221 */ /* 0x000fce0000010000 */
[----:B------:R-:W3:Y:S01]  /*171b0*/  MUFU.EX2 R5, R66 ;  /* 0x0000004200057308 */ /* 0x000ee20000000800 */
[----:B----4-:R-:W-:Y:S01]  /*171c0*/  FADD.FTZ R37, R10, R37 ;  /* 0x000000250a257221 */ /* 0x010fe20000010000 */
[----:B------:R-:W-:Y:S01]  /*171d0*/  FADD.FTZ R38, R64, R38 ;  /* 0x0000002640267221 */ /* 0x000fe20000010000 */
[----:B------:R-:W-:Y:S01]  /*171e0*/  F2FP.F16.F32.PACK_AB R35, R11, R35 ;  /* 0x000000230b23723e */ /* 0x000fe200000000ff */
[----:B------:R-:W4:Y:S01]  /*171f0*/  LDL R30, [R1+0x24] ;  /* 0x00002400011e7983 */ /* 0x000f220000100800 */
[----:B-----5:R-:W-:-:S03]  /*17200*/  FADD.FTZ R37, R29, R37 ;  /* 0x000000251d257221 */ /* 0x020fc60000010000 */
[----:B------:R-:W5:Y:S01]  /*17210*/  MUFU.EX2 R26, R67 ;  /* 0x00000043001a7308 */ /* 0x000f620000000800 */
[----:B--2---:R-:W-:Y:S01]  /*17220*/  FADD.FTZ R37, R51, R37 ;  /* 0x0000002533257221 */ /* 0x004fe20000010000 */
[----:B------:R-:W-:-:S06]  /*17230*/  FADD.FTZ R11, R65, R38 ;  /* 0x00000026410b7221 */ /* 0x000fcc0000010000 */
[----:B------:R-:W-:Y:S01]  /*17240*/  MUFU.EX2 R71, R71 ;  /* 0x0000004700477308 */ /* 0x000fe20000000800 */
[----:B-1----:R-:W-:Y:S01]  /*17250*/  FADD.FTZ R37, R4, R37 ;  /* 0x0000002504257221 */ /* 0x002fe20000010000 */
[----:B------:R-:W-:Y:S01]  /*17260*/  F2FP.F16.F32.PACK_AB R56, R57, R56 ;  /* 0x000000383938723e */ /* 0x000fe200000000ff */
[----:B------:R1:W-:Y:S01]  /*17270*/  STSM.16.M88.4 [R144], R32 ;  /* 0x0000002090007844 */ /* 0x0003e20000000200 */
[----:B------:R-:W-:Y:S01]  /*17280*/  F2FP.F16.F32.PACK_AB R43, R31, R43 ;  /* 0x0000002b1f2b723e */ /* 0x000fe200000000ff */
[----:B0-----:R-:W-:-:S03]  /*17290*/  FADD.FTZ R37, R21, R37 ;  /* 0x0000002515257221 */ /* 0x001fc60000010000 */
[----:B------:R-:W0:Y:S01]  /*172a0*/  MUFU.EX2 R67, R70 ;  /* 0x0000004600437308 */ /* 0x000e220000000800 */
[----:B---3--:R-:W-:-:S04]  /*172b0*/  FADD.FTZ R37, R25, R37 ;  /* 0x0000002519257221 */ /* 0x008fc80000010000 */
[----:B------:R-:W-:-:S03]  /*172c0*/  FADD.FTZ R37, R59, R37 ;  /* 0x000000253b257221 */ /* 0x000fc60000010000 */
[----:B------:R-:W2:Y:S01]  /*172d0*/  MUFU.EX2 R36, R74 ;  /* 0x0000004a00247308 */ /* 0x000ea20000000800 */
[----:B------:R-:W-:Y:S01]  /*172e0*/  FADD.FTZ R8, R27, R37 ;  /* 0x000000251b087221 */ /* 0x000fe20000010000 */
[----:B------:R-:W-:-:S03]  /*172f0*/  FADD.FTZ R28, R68, R11 ;  /* 0x0000000b441c7221 */ /* 0x000fc60000010000 */
[----:B------:R-:W-:-:S03]  /*17300*/  FADD.FTZ R9, R5, R8 ;  /* 0x0000000805097221 */ /* 0x000fc60000010000 */
[----:B------:R-:W3:Y:S01]  /*17310*/  MUFU.EX2 R75, R75 ;  /* 0x0000004b004b7308 */ /* 0x000ee20000000800 */
[----:B-----5:R-:W-:Y:S01]  /*17320*/  FADD.FTZ R8, R26, R9 ;  /* 0x000000091a087221 */ /* 0x020fe20000010000 */
[----:B------:R-:W-:Y:S01]  /*17330*/  FADD.FTZ R9, R69, R28 ;  /* 0x0000001c45097221 */ /* 0x000fe20000010000 */
[----:B------:R-:W-:-:S03]  /*17340*/  F2FP.F16.F32.PACK_AB R51, R4, R51 ;  /* 0x000000330433723e */ /* 0x000fc600000000ff */
[----:B------:R-:W-:Y:S01]  /*17350*/  FADD.FTZ R4, R72, R9 ;  /* 0x0000000948047221 */ /* 0x000fe20000010000 */
[----:B0-----:R-:W-:Y:S01]  /*17360*/  FADD.FTZ R8, R67, R8 ;  /* 0x0000000843087221 */ /* 0x001fe20000010000 */
[----:B------:R-:W0:Y:S02]  /*17370*/  MUFU.EX2 R78, R78 ;  /* 0x0000004e004e7308 */ /* 0x000e240000000800 */
[----:B------:R-:W-:Y:S01]  /*17380*/  FADD.FTZ R11, R73, R4 ;  /* 0x00000004490b7221 */ /* 0x000fe20000010000 */
[----:B------:R-:W-:-:S03]  /*17390*/  FADD.FTZ R9, R71, R8 ;  /* 0x0000000847097221 */ /* 0x000fc60000010000 */
[----:B------:R-:W-:Y:S01]  /*173a0*/  FADD.FTZ R8, R76, R11 ;  /* 0x0000000b4c087221 */ /* 0x000fe20000010000 */
[----:B------:R-:W-:-:S03]  /*173b0*/  F2FP.F16.F32.PACK_AB R57, R25, R21 ;  /* 0x000000151939723e */ /* 0x000fc600000000ff */
[----:B------:R-:W-:-:S04]  /*173c0*/  FADD.FTZ R21, R77, R8 ;  /* 0x000000084d157221 */ /* 0x000fc80000010000 */
[----:B------:R-:W-:-:S04]  /*173d0*/  FADD.FTZ R8, R80, R21 ;  /* 0x0000001550087221 */ /* 0x000fc80000010000 */
[----:B------:R-:W-:Y:S02]  /*173e0*/  FADD.FTZ R21, R81, R8 ;  /* 0x0000000851157221 */ /* 0x000fe40000010000 */
[----:B------:R-:W5:Y:S01]  /*173f0*/  LDL R8, [R1+0x48] ;  /* 0x0000480001087983 */ /* 0x000f620000100800 */
[----:B------:R-:W1:Y:S01]  /*17400*/  MUFU.EX2 R79, R79 ;  /* 0x0000004f004f7308 */ /* 0x000e620000000800 */
[----:B--2---:R-:W-:-:S07]  /*17410*/  FADD.FTZ R4, R36, R9 ;  /* 0x0000000924047221 */ /* 0x004fce0000010000 */
[----:B------:R-:W2:Y:S01]  /*17420*/  MUFU.EX2 R82, R82 ;  /* 0x0000005200527308 */ /* 0x000ea20000000800 */
[----:B---3--:R-:W-:-:S07]  /*17430*/  FADD.FTZ R11, R75, R4 ;  /* 0x000000044b0b7221 */ /* 0x008fce0000010000 */
[----:B------:R-:W3:Y:S01]  /*17440*/  MUFU.EX2 R83, R83 ;  /* 0x0000005300537308 */ /* 0x000ee20000000800 */
[----:B0-----:R-:W-:-:S07]  /*17450*/  FADD.FTZ R4, R78, R11 ;  /* 0x0000000b4e047221 */ /* 0x001fce0000010000 */
[----:B------:R-:W-:Y:S08]  /*17460*/  MUFU.EX2 R86, R86 ;  /* 0x0000005600567308 */ /* 0x000ff00000000800 */
[----:B------:R-:W0:Y:S01]  /*17470*/  MUFU.EX2 R9, R24 ;  /* 0x0000001800097308 */ /* 0x000e220000000800 */
[----:B-1----:R-:W-:Y:S01]  /*17480*/  FADD.FTZ R11, R79, R4 ;  /* 0x000000044f0b7221 */ /* 0x002fe20000010000 */
[----:B------:R-:W-:-:S02]  /*17490*/  F2FP.F16.F32.PACK_AB R48, R49, R48 ;  /* 0x000000303130723e */ /* 0x000fc400000000ff */
[----:B------:R-:W-:Y:S01]  /*174a0*/  F2FP.F16.F32.PACK_AB R50, R53, R52 ;  /* 0x000000343532723e */ /* 0x000fe200000000ff */
[----:B--2---:R-:W-:Y:S01]  /*174b0*/  FADD.FTZ R4, R82, R11 ;  /* 0x0000000b52047221 */ /* 0x004fe20000010000 */
        /* <DEDUP_REMOVED lines=8> */
[----:B---3--:R-:W-:Y:S01]  /*17540*/  FADD.FTZ R5, R83, R4 ;  /* 0x0000000453057221 */ /* 0x008fe20000010000 */
        /* <DEDUP_REMOVED lines=65> */
[----:B----4-:R1:W-:Y:S04]  /*17960*/  STSM.16.M88.4 [R30], R64 ;  /* 0x000000401e007844 */ /* 0x0103e80000000200 */
[----:B------:R1:W-:Y:S04]  /*17970*/  STSM.16.M88.4 [R142+0x6000], R72 ;  /* 0x006000488e007844 */ /* 0x0003e80000000200 */
[----:B------:R1:W-:Y:S01]  /*17980*/  STSM.16.M88.4 [R141+0x6000], R80 ;  /* 0x006000508d007844 */ /* 0x0003e20000000200 */
[----:B------:R0:W-:Y:S06]  /*17990*/  MEMBAR.ALL.CTA ;  /* 0x0000000000007992 */ /* 0x0001ec0000008000 */
[----:B0-----:R-:W0:Y:S01]  /*179a0*/  FENCE.VIEW.ASYNC.S ;  /* 0x00000000000073c6 */ /* 0x001e220000000000 */
[C---:B-----5:R-:W-:Y:S01]  /*179b0*/  ISETP.GT.AND P2, PT, R3.reuse, R8, PT ;  /* 0x000000080300720c */ /* 0x060fe20003f44270 */
[----:B------:R-:W-:-:S02]  /*179c0*/  VIADD R3, R3, 0xffffffff ;  /* 0xffffffff03037836 */ /* 0x000fc40000000000 */
[----:B------:R-:W-:Y:S01]  /*179d0*/  IMAD.MOV.U32 R8, RZ, RZ, R0 ;  /* 0x000000ffff087224 */ /* 0x000fe200078e0000 */
[----:B0-----:R-:W-:-:S09]  /*179e0*/  NOP ;  /* 0x0000000000007918 */ /* 0x001fd20000000000 */
[----:B-1----:R-:W-:Y:S05]  /*179f0*/  @P2 BRA `(.L_x_11477) ;  /* 0xffffffcc00082947 */ /* 0x002fea000383ffff */
.L_x_11459:
[----:B------:R-:W-:Y:S05]  /*17a00*/  WARPSYNC.ALL ;  /* 0x0000000000007948 */ /* 0x000fea0003800000 */
[----:B------:R-:W-:Y:S06]  /*17a10*/  BAR.ARV 0x8, 0x200 ;  /* 0x0208000000007b1d */ /* 0x000fec0000002000 */
[----:B------:R-:W-:Y:S05]  /*17a20*/  @!P0 BRA `(.L_x_11478) ;  /* 0x0000000000048947 */ /* 0x000fea0003800000 */
[----:B------:R-:W-:Y:S01]  /*17a30*/  BPT.TRAP 0x1 ;  /* 0x000000040000795c */ /* 0x000fe20000300000 */
.L_x_11478:
[----:B------:R-:W-:Y:S01]  /*17a40*/  IMAD R10, R16, 0x8, R2 ;  /* 0x00000008100a7824 */ /* 0x000fe200078e0202 */
[----:B------:R-:W-:-:S04]  /*17a50*/  SHF.L.U32 R7, R18, 0x1f, RZ ;  /* 0x0000001f12077819 */ /* 0x000fc800000006ff */
[----:B------:R0:W1:Y:S01]  /*17a60*/  SYNCS.PHASECHK.TRANS64.TRYWAIT P2, [R10+URZ+0x2d850], R7 ;  /* 0x02d850070a0075a7 */ /* 0x000062000804017f */
[----:B------:R-:W-:Y:S05]  /*17a70*/  @!P0 BRA `(.L_x_11479) ;  /* 0x0000000000048947 */ /* 0x000fea0003800000 */
[----:B------:R-:W-:Y:S01]  /*17a80*/  BPT.TRAP 0x1 ;  /* 0x000000040000795c */ /* 0x000fe20000300000 */
.L_x_11479:
[----:B------:R-:W2:Y:S01]  /*17a90*/  LDL.LU R8, [R1+0x3c] ;  /* 0x00003c0001087983 */ /* 0x000ea20000300800 */
[----:B------:R-:W-:-:S05]  /*17aa0*/  VIADD R2, R2, 0x400 ;  /* 0x0000040002027836 */ /* 0x000fca0000000000 */
[----:B------:R-:W-:-:S04]  /*17ab0*/  SHF.R.U32.HI R3, RZ, 0x4, R2 ;  /* 0x00000004ff037819 */ /* 0x000fc80000011602 */
[----:B------:R-:W-:-:S04]  /*17ac0*/  LOP3.LUT R3, R3, 0x3fff, RZ, 0xc0, !PT ;  /* 0x00003fff03037812 */ /* 0x000fc800078ec0ff */
[----:B------:R-:W-:Y:S01]  /*17ad0*/  LOP3.LUT R9, R3, 0x2000000, RZ, 0xfc, !PT ;  /* 0x0200000003097812 */ /* 0x000fe200078efcff */
[----:B------:R-:W-:Y:S01]  /*17ae0*/  IMAD.MOV.U32 R3, RZ, RZ, 0x40000040 ;  /* 0x40000040ff037424 */ /* 0x000fe200078e00ff */
[----:B--2---:R-:W-:Y:S01]  /*17af0*/  LOP3.LUT R2, R8, 0x10000, RZ, 0xfc, !PT ;  /* 0x0001000008027812 */ /* 0x004fe200078efcff */
[----:B-1----:R-:W-:Y:S06]  /*17b00*/  @P2 BRA `(.L_x_11480) ;  /* 0x0000000000082947 */ /* 0x002fec0003800000 */
[----:B------:R-:W1:Y:S02]  /*17b10*/  SYNCS.PHASECHK.TRANS64.TRYWAIT P0, [R10+URZ+0x2d850], R7 ;  /* 0x02d850070a0075a7 */ /* 0x000e64000800017f */
[----:B-1----:R-:W-:Y:S05]  /*17b20*/  @!P0 BRA `(.L_x_11481) ;  /* 0x000000b000788947 */ /* 0x002fea0003800000 */
.L_x_11480:
[----:B------:R-:W-:Y:S01]  /*17b30*/  IMAD R8, R16, 0x600, R9 ;  /* 0x0000060010087824 */ /* 0x000fe200078e0209 */
[----:B------:R-:W2:Y:S01]  /*17b40*/  LDL.LU R21, [R1+0x5c] ;  /* 0x00005c0001157983 */ /* 0x000ea20000300800 */
[----:B------:R-:W-:Y:S01]  /*17b50*/  IMAD.MOV.U32 R9, RZ, RZ, -0x7fffffe0 ;  /* 0x80000020ff097424 */ /* 0x000fe200078e00ff */
[----:B------:R-:W-:Y:S05]  /*17b60*/  WARPSYNC.ALL ;  /* 0x0000000000007948 */ /* 0x000fea0003800000 */
[C---:B------:R-:W-:Y:S01]  /*17b70*/  R2UR UR4, R2.reuse ;  /* 0x00000000020472ca */ /* 0x040fe200000e0000 */
[----:B------:R-:W-:Y:S01]  /*17b80*/  WARPGROUP.ARRIVE ;  /* 0x00000000000079c5 */ /* 0x000fe20000000000 */
[----:B------:R-:W-:Y:S01]  /*17b90*/  R2UR UR5, R3 ;  /* 0x00000000030572ca */ /* 0x000fe200000e0000 */
[----:B------:R-:W-:Y:S01]  /*17ba0*/  VIADD R14, R2, 0x2 ;  /* 0x00000002020e7836 */ /* 0x000fe20000000000 */
[C---:B------:R-:W-:Y:S01]  /*17bb0*/  R2UR UR6, R8.reuse ;  /* 0x00000000080672ca */ /* 0x040fe200000e0000 */
[----:B------:R-:W-:Y:S01]  /*17bc0*/  VIADD R12, R8, 0x40 ;  /* 0x00000040080c7836 */ /* 0x000fe20000000000 */
[----:B------:R-:W-:Y:S01]  /*17bd0*/  R2UR UR7, R9 ;  /* 0x00000000090772ca */ /* 0x000fe200000e0000 */
[----:B------:R-:W-:-:S02]  /*17be0*/  IMAD.MOV.U32 R15, RZ, RZ, 0x40000040 ;  /* 0x40000040ff0f7424 */ /* 0x000fc400078e00ff */
[----:B------:R-:W-:Y:S02]  /*17bf0*/  IMAD.MOV.U32 R13, RZ, RZ, -0x7fffffe0 ;  /* 0x80000020ff0d7424 */ /* 0x000fe400078e00ff */
[----:B------:R-:W-:Y:S02]  /*17c00*/  IMAD.MOV.U32 R3, RZ, RZ, 0x40000040 ;  /* 0x40000040ff037424 */ /* 0x000fe400078e00ff */
[----:B------:R-:W-:Y:S02]  /*17c10*/  IMAD.MOV.U32 R9, RZ, RZ, -0x7fffffe0 ;  /* 0x80000020ff097424 */ /* 0x000fe400078e00ff */
[----:B------:R-:W-:Y:S02]  /*17c20*/  VIADD R16, R16, 0x1 ;  /* 0x0000000110107836 */ /* 0x000fe40000000000 */
[----:B------:R-:W-:Y:S02]  /*17c30*/  IMAD.MOV.U32 R20, RZ, RZ, -0x800000 ;  /* 0xff800000ff147424 */ /* 0x000fe400078e00ff */
[----:B------:R-:W-:Y:S01]  /*17c40*/  HGMMA.64x96x16.F32 R88, gdesc[UR4].tnspB, R88, gsb0 ;  /* 0x41600000045879f0 */ /* 0x000fe20008000858 */
[----:B------:R-:W-:Y:S01]  /*17c50*/  R2UR UR4, R14 ;  /* 0x000000000e0472ca */ /* 0x000fe200000e0000 */
[----:B------:R-:W-:Y:S01]  /*17c60*/  VIADD R14, R2, 0x4 ;  /* 0x00000004020e7836 */ /* 0x000fe20000000000 */
[----:B------:R-:W-:Y:S01]  /*17c70*/  R2UR UR5, R15 ;  /* 0x000000000f0572ca */ /* 0x000fe200000e0000 */
[----:B------:R-:W-:Y:S01]  /*17c80*/  IMAD.MOV.U32 R15, RZ, RZ, 0x40000040 ;  /* 0x40000040ff0f7424 */ /* 0x000fe200078e00ff */
[----:B------:R-:W-:Y:S01]  /*17c90*/  R2UR UR6, R12 ;  /* 0x000000000c0672ca */ /* 0x000fe200000e0000 */
[----:B------:R-:W-:Y:S01]  /*17ca0*/  VIADD R12, R8, 0x80 ;  /* 0x00000080080c7836 */ /* 0x000fe20000000000 */
[----:B------:R-:W-:Y:S01]  /*17cb0*/  R2UR UR7, R13 ;  /* 0x000000000d0772ca */ /* 0x000fe200000e0000 */
[----:B------:R-:W-:Y:S01]  /*17cc0*/  IMAD.MOV.U32 R13, RZ, RZ, -0x7fffffe0 ;  /* 0x80000020ff0d7424 */ /* 0x000fe200078e00ff */
[----:B------:R-:W-:-:S04]  /*17cd0*/  ISETP.NE.AND P2, PT, R16, 0x2, PT ;  /* 0x000000021000780c */ /* 0x000fc80003f45270 */
[----:B------:R-:W-:Y:S01]  /*17ce0*/  SEL R16, R16, RZ, P2 ;  /* 0x000000ff10107207 */ /* 0x000fe20001000000 */
[----:B------:R-:W-:Y:S02]  /*17cf0*/  WARPGROUP.DEPBAR.LE gsb0, 0x0 ;  /* 0x00008000000079c5 */ /* 0x000fe40000010000 */
[----:B------:R-:W-:-:S06]  /*17d00*/  WARPGROUP.ARRIVE ;  /* 0x00000000000079c5 */ /* 0x000fcc0000000000 */
        /* <DEDUP_REMOVED lines=19> */
[----:B------:R-:W-:Y:S02]  /*17e40*/  IMAD.MOV.U32 R13, RZ, RZ, -0x7fffffe0 ;  /* 0x80000020ff0d7424 */ /* 0x000fe400078e00ff */
[----:B--2---:R-:W-:-:S05]  /*17e50*/  VIADD R21, R21, 0x1 ;  /* 0x0000000115157836 */ /* 0x004fca0000000000 */
[----:B------:R-:W-:Y:S01]  /*17e60*/  STL [R1+0x5c], R21 ;  /* 0x00005c1501007387 */ /* 0x000fe20000100800 */
        /* <DEDUP_REMOVED lines=35> */
[----:B------:R-:W-:Y:S01]  /*180a0*/  R2UR UR5, R3 ;  /* 0x00000000030572ca */ /* 0x000fe200000e0000 */
[----:B------:R-:W2:Y:S01]  /*180b0*/  SHFL.BFLY PT, R2, R5, 0x2, 0x1f ;  /* 0x0c401f0005027f89 */ /* 0x000ea200000e0000 */
[----:B------:R-:W-:Y:S02]  /*180c0*/  R2UR UR6, R8 ;  /* 0x00000000080672ca */ /* 0x000fe400000e0000 */
[----:B------:R-:W-:Y:S01]  /*180d0*/  R2UR UR7, R9 ;  /* 0x00000000090772ca */ /* 0x000fe200000e0000 */
[----:B------:R-:W0:Y:S01]  /*180e0*/  SHFL.BFLY PT, R3, R4, 0x2, 0x1f ;  /* 0x0c401f0004037f89 */ /* 0x000e2200000e0000 */
[----:B--2---:R-:W-:Y:S01]  /*180f0*/  FADD.FTZ R2, R2, R5 ;  /* 0x0000000502027221 */ /* 0x004fe20000010000 */
[----:B------:R-:W-:-:S02]  /*18100*/  IMAD.U32 R5, RZ, RZ, UR39 ;  /* 0x00000027ff057e24 */ /* 0x000fc4000f8e00ff */
[----:B01----:R-:W-:Y:S01]  /*18110*/  FADD.FTZ R7, R3, R4 ;  /* 0x0000000403077221 */ /* 0x003fe20000010000 */
[----:B------:R-:W-:Y:S01]  /*18120*/  IMAD.MOV.U32 R4, RZ, RZ, RZ ;  /* 0x000000ffff047224 */ /* 0x000fe200078e00ff */
[----:B------:R-:W0:Y:S04]  /*18130*/  SHFL.BFLY PT, R3, R2, 0x1, 0x1f ;  /* 0x0c201f0002037f89 */ /* 0x000e2800000e0000 */
[----:B------:R-:W1:Y:S01]  /*18140*/  SHFL.BFLY PT, R8, R7, 0x1, 0x1f ;  /* 0x0c201f0007087f89 */ /* 0x000e6200000e0000 */
[----:B0-----:R-:W-:Y:S01]  /*18150*/  FADD.FTZ R11, R2, R3 ;  /* 0x00000003020b7221 */ /* 0x001fe20000010000 */
[----:B------:R-:W-:Y:S01]  /*18160*/  IMAD.MOV.U32 R2, RZ, RZ, RZ ;  /* 0x000000ffff027224 */ /* 0x000fe200078e00ff */
[----:B------:R-:W-:Y:S01]  /*18170*/  SEL R3, RZ, 0x1, P2 ;  /* 0x00000001ff037807 */ /* 0x000fe20001000000 */
[----:B-1----:R-:W-:-:S02]  /*18180*/  FADD.FTZ R12, R7, R8 ;  /* 0x00000008070c7221 */ /* 0x002fc40000010000 */
[----:B------:R-:W-:Y:S01]  /*18190*/  FSETP.NE.FTZ.AND P0, PT, R11, RZ, PT ;  /* 0x000000ff0b00720b */ /* 0x000fe20003f15000 */
[----:B------:R-:W-:Y:S01]  /*181a0*/  @!P1 VIADD R7, R10, 0x2d860 ;  /* 0x0002d8600a079836 */ /* 0x000fe20000000000 */
[----:B------:R-:W-:Y:S01]  /*181b0*/  LOP3.LUT R18, R18, R3, RZ, 0x3c, !PT ;  /* 0x0000000312127212 */ /* 0x000fe200078e3cff */
[----:B------:R-:W-:Y:S01]  /*181c0*/  IMAD.U32 R10, RZ, RZ, UR39 ;  /* 0x00000027ff0a7e24 */ /* 0x000fe2000f8e00ff */
[----:B------:R-:W-:Y:S01]  /*181d0*/  FSETP.NE.FTZ.AND P3, PT, R12, RZ, PT ;  /* 0x000000ff0c00720b */ /* 0x000fe20003f75000 */
[----:B------:R-:W-:Y:S01]  /*181e0*/  IMAD.MOV.U32 R3, RZ, RZ, -0x800000 ;  /* 0xff800000ff037424 */ /* 0x000fe200078e00ff */
[----:B------:R-:W-:-:S07]  /*181f0*/  @!P1 PRMT R7, RZ, 0x654, R7 ;  /* 0x00000654ff079816 */ /* 0x000fce0000000007 */
        /* <DEDUP_REMOVED lines=9> */
[----:B-1----:R-:W-:Y:S01]  /*18290*/  @P3 FMUL.FTZ R9, R9, 0.69314718246459960938 ;  /* 0x3f31721809093820 */ /* 0x002fe20000410000 */
[----:B------:R-:W-:Y:S02]  /*182a0*/  WARPGROUP.DEPBAR.LE gsb0, 0x0 ;  /* 0x00008000000079c5 */ /* 0x000fe40000010000 */
[----:B------:R-:W-:Y:S01]  /*182b0*/  WARPGROUP.ARRIVE ;  /* 0x00000000000079c5 */ /* 0x000fe20000000000 */
[----:B------:R-:W-:-:S05]  /*182c0*/  @P3 FFMA.FTZ R20, R10, R6, R9 ;  /* 0x000000060a143223 */ /* 0x000fca0000010009 */
[----:B------:R-:W-:Y:S03]  /*182d0*/  HGMMA.64x96x16.F32 R88, gdesc[UR4].tnspB, R88, gsb0 ;  /* 0x41600000045879f0 */ /* 0x000fe60008000858 */
        /* <DEDUP_REMOVED lines=50> */
.L_x_11372:
[----:B------:R-:W0:Y:S01]  /*18600*/  S2R R2, SR_TID.X ;  /* 0x0000000000027919 */ /* 0x000e220000002100 */
[----:B------:R-:W-:Y:S05]  /*18610*/  WARPSYNC.ALL ;  /* 0x0000000000007948 */ /* 0x000fea0003800000 */
[----:B------:R-:W1:Y:S08]  /*18620*/  S2UR UR5, SR_CgaCtaId ;  /* 0x00000000000579c3 */ /* 0x000e700000008800 */
[----:B------:R-:W-:Y:S06]  /*18630*/  BAR.SYNC.DEFER_BLOCKING 0x5, 0x200 ;  /* 0x0148000000007b1d */ /* 0x000fec0000010000 */
[----:B------:R-:W-:Y:S01]  /*18640*/  UMOV UR4, 0x400 ;  /* 0x0000040000047882 */ /* 0x000fe20000000000 */
[----:B------:R-:W-:Y:S01]  /*18650*/  BSSY B0, `(.L_x_11482) ;  /* 0x00001c5000007945 */ /* 0x000fe20003800000 */
[----:B-1----:R-:W-:Y:S01]  /*18660*/  ULEA UR4, UR5, UR4, 0x18 ;  /* 0x0000000405047291 */ /* 0x002fe2000f8ec03f */
[----:B0-----:R-:W-:-:S05]  /*18670*/  VIADD R48, R2, 0xffffff80 ;  /* 0xffffff8002307836 */ /* 0x001fca0000000000 */
[----:B------:R-:W-:Y:S01]  /*18680*/  IMAD.U32 R2, RZ, RZ, UR4 ;  /* 0x00000004ff027e24 */ /* 0x000fe2000f8e00ff */
[----:B------:R-:W-:-:S04]  /*18690*/  SHF.R.S32.HI R4, RZ, 0x1f, R48 ;  /* 0x0000001fff047819 */ /* 0x000fc80000011430 */
[----:B------:R-:W-:Y:S01]  /*186a0*/  LEA.HI R4, R4, R48, RZ, 0x2 ;  /* 0x0000003004047211 */ /* 0x000fe200078f10ff */
[----:B------:R0:W1:Y:S03]  /*186b0*/  LDS.128 R72, [R2+0x2d8d0] ;  /* 0x02d8d00002487984 */ /* 0x0000660000000c00 */
[----:B------:R-:W-:-:S05]  /*186c0*/  LOP3.LUT R4, R4, 0xfffffffc, RZ, 0xc0, !PT ;  /* 0xfffffffc04047812 */ /* 0x000fca00078ec0ff */
[----:B------:R-:W-:-:S04]  /*186d0*/  IMAD.IADD R37, R48, 0x1, -R4 ;  /* 0x0000000130257824 */ /* 0x000fc800078e0a04 */
[----:B------:R-:W-:-:S04]  /*186e0*/  IMAD.SHL.U32 R21, R37, 0x8, RZ ;  /* 0x0000000825157824 */ /* 0x000fc800078e00ff */
[C---:B------:R-:W-:Y:S02]  /*186f0*/  VIADD R22, R21.reuse, 0x40 ;  /* 0x0000004015167836 */ /* 0x040fe40000000000 */
[----:B------:R-:W-:Y:S01]  /*18700*/  VIADD R36, R21, 0x20 ;  /* 0x0000002015247836 */ /* 0x000fe20000000000 */
[----:B------:R-:W-:Y:S06]  /*18710*/  BAR.ARV 0x4, 0x200 ;  /* 0x0108000000007b1d */ /* 0x000fec0000002000 */
[----:B0-----:R-:W-:Y:S05]  /*18720*/  @P0 BRA `(.L_x_11483) ;  /* 0x00000010005c0947 */ /* 0x001fea0003800000 */
[----:B------:R-:W2:Y:S04]  /*18730*/  LDL R8, [R1+0x68] ;  /* 0x0000680001087983 */ /* 0x000ea80000100800 */
[----:B------:R-:W3:Y:S01]  /*18740*/  LDL R42, [R1+0x58] ;  /* 0x00005800012a7983 */ /* 0x000ee20000100800 */
[----:B------:R-:W0:Y:S01]  /*18750*/  S2R R5, SR_SWINHI ;  /* 0x0000000000057919 */ /* 0x000e220000002f00 */
[----:B------:R-:W-:Y:S05]  /*18760*/  WARPSYNC.ALL ;  /* 0x0000000000007948 */ /* 0x000fea0003800000 */
[----:B------:R-:W-:Y:S01]  /*18770*/  ULDC.64 UR4, c[0x0][0xc00] ;  /* 0x0003000000047ab9 */ /* 0x000fe20000000a00 */
[----:B------:R-:W-:-:S02]  /*18780*/  MOV R28, R2 ;  /* 0x00000002001c7202 */ /* 0x000fc40000000f00 */
[----:B0-----:R-:W-:Y:S02]  /*18790*/  MOV R29, R5 ;  /* 0x00000005001d7202 */ /* 0x001fe40000000f00 */
        /* <DEDUP_REMOVED lines=8> */
[----:B------:R-:W-:Y:S02]  /*18820*/  SHF.R.U64 R9, R9, 0x3, RZ ;  /* 0x0000000309097819 */ /* 0x000fe400000012ff */
[----:B------:R-:W-:Y:S02]  /*18830*/  LOP3.LUT R8, R31, 0x180, RZ, 0xc0, !PT ;  /* 0x000001801f087812 */ /* 0x000fe400078ec0ff */
[----:B------:R-:W-:-:S02]  /*18840*/  IADD3 R35, P3, R4, 0x3000, RZ ;  /* 0x0000300004237810 */ /* 0x000fc40007f7e0ff */
[C---:B------:R-:W-:Y:S02]  /*18850*/  IADD3 R39, P2, R4.reuse, 0x3020, RZ ;  /* 0x0000302004277810 */ /* 0x040fe40007f5e0ff */
[----:B------:R-:W-:Y:S02]  /*18860*/  IADD3 R41, P1, R4, 0x6000, RZ ;  /* 0x0000600004297810 */ /* 0x000fe40007f3e0ff */
[----:B------:R-:W-:Y:S01]  /*18870*/  LOP3.LUT R4, R9, R4, RZ, 0x3c, !PT ;  /* 0x0000000409047212 */ /* 0x000fe200078e3cff */
[----:B------:R-:W-:Y:S01]  /*18880*/  IMAD.X R9, RZ, RZ, R5, P0 ;  /* 0x000000ffff097224 */ /* 0x000fe200000e0605 */
[----:B------:R-:W-:Y:S02]  /*18890*/  SHF.R.U64 R8, R8, 0x3, RZ ;  /* 0x0000000308087819 */ /* 0x000fe400000012ff */
[----:B------:R-:W-:Y:S02]  /*188a0*/  ISETP.NE.U32.AND P0, PT, RZ, UR4, PT ;  /* 0x00000004ff007c0c */ /* 0x000fe4000bf05070 */
[----:B------:R-:W-:-:S02]  /*188b0*/  LOP3.LUT R10, R8, R31, RZ, 0x3c, !PT ;  /* 0x0000001f080a7212 */ /* 0x000fc400078e3cff */
[----:B------:R-:W-:Y:S02]  /*188c0*/  LOP3.LUT R8, R35, 0x180, RZ, 0xc0, !PT ;  /* 0x0000018023087812 */ /* 0x000fe400078ec0ff */
[----:B------:R-:W-:Y:S02]  /*188d0*/  LOP3.LUT R14, R39, 0x180, RZ, 0xc0, !PT ;  /* 0x00000180270e7812 */ /* 0x000fe400078ec0ff */
[----:B------:R-:W-:Y:S02]  /*188e0*/  LOP3.LUT R24, R41, 0x180, RZ, 0xc0, !PT ;  /* 0x0000018029187812 */ /* 0x000fe400078ec0ff */
[----:B------:R-:W-:Y:S01]  /*188f0*/  ISETP.NE.AND.EX P0, PT, RZ, UR5, PT, P0 ;  /* 0x00000005ff007c0c */ /* 0x000fe2000bf05300 */
[----:B------:R-:W-:Y:S01]  /*18900*/  ULDC.64 UR4, c[0x0][0xc08] ;  /* 0x0003020000047ab9 */ /* 0x000fe20000000a00 */
[----:B------:R-:W-:Y:S01]  /*18910*/  LOP3.LUT R31, R32, 0x180, RZ, 0xc0, !PT ;  /* 0x00000180201f7812 */ /* 0x000fe200078ec0ff */
[----:B------:R-:W-:Y:S01]  /*18920*/  IMAD.X R15, RZ, RZ, R5, P2 ;  /* 0x000000ffff0f7224 */ /* 0x000fe200010e0605 */
[----:B------:R-:W-:-:S02]  /*18930*/  ISETP.NE.U32.AND P2, PT, RZ, UR4, PT ;  /* 0x00000004ff007c0c */ /* 0x000fc4000bf45070 */
[----:B------:R-:W-:Y:S02]  /*18940*/  SHF.R.U64 R8, R8, 0x3, RZ ;  /* 0x0000000308087819 */ /* 0x000fe400000012ff */
[----:B------:R-:W-:Y:S02]  /*18950*/  SHF.R.U64 R14, R14, 0x3, RZ ;  /* 0x000000030e0e7819 */ /* 0x000fe400000012ff */
[----:B------:R-:W-:Y:S02]  /*18960*/  SHF.R.U64 R24, R24, 0x3, RZ ;  /* 0x0000000318187819 */ /* 0x000fe400000012ff */
[----:B------:R-:W-:Y:S01]  /*18970*/  SHF.R.U64 R31, R31, 0x3, RZ ;  /* 0x000000031f1f7819 */ /* 0x000fe200000012ff */
[--C-:B------:R-:W-:Y:S01]  /*18980*/  IMAD.X R13, RZ, RZ, R5.reuse, P3 ;  /* 0x000000ffff0d7224 */ /* 0x100fe200018e0605 */
[----:B------:R-:W-:Y:S01]  /*18990*/  ISETP.NE.AND.EX P2, PT, RZ, UR5, PT, P2 ;  /* 0x00000005ff007c0c */ /* 0x000fe2000bf45320 */
[--C-:B------:R-:W-:Y:S01]  /*189a0*/  IMAD.X R25, RZ, RZ, R5.reuse, P1 ;  /* 0x000000ffff197224 */ /* 0x100fe200008e0605 */
[----:B------:R-:W-:Y:S01]  /*189b0*/  LOP3.LUT R12, R8, R35, RZ, 0x3c, !PT ;  /* 0x00000023080c7212 */ /* 0x000fe200078e3cff */
[----:B------:R-:W-:Y:S01]  /*189c0*/  IMAD.X R11, RZ, RZ, R5, P4 ;  /* 0x000000ffff0b7224 */ /* 0x000fe200020e0605 */
[----:B------:R-:W-:-:S02]  /*189d0*/  LOP3.LUT R14, R14, R39, RZ, 0x3c, !PT ;  /* 0x000000270e0e7212 */ /* 0x000fc400078e3cff */
[----:B------:R-:W-:Y:S02]  /*189e0*/  LOP3.LUT R24, R24, R41, RZ, 0x3c, !PT ;  /* 0x0000002918187212 */ /* 0x000fe400078e3cff */
[----:B------:R-:W-:Y:S02]  /*189f0*/  LOP3.LUT R8, R31, R32, RZ, 0x3c, !PT ;  /* 0x000000201f087212 */ /* 0x000fe400078e3cff */
[----:B------:R-:W-:Y:S01]  /*18a00*/  MOV R32, R4 ;  /* 0x0000000400207202 */ /* 0x000fe20000000f00 */
[----:B------:R-:W3:Y:S01]  /*18a10*/  LDC.64 R30, c[0x0][0xc00] ;  /* 0x00030000ff1e7b82 */ /* 0x000ee20000000a00 */
[----:B------:R-:W-:Y:S02]  /*18a20*/  F2FP.F16.F32.PACK_AB R4, R89, R0 ;  /* 0x000000005904723e */ /* 0x000fe400000000ff */
[----:B------:R-:W-:Y:S02]  /*18a30*/  F2FP.F16.F32.PACK_AB R5, R91, R90 ;  /* 0x0000005a5b05723e */ /* 0x000fe400000000ff */
[----:B------:R-:W-:-:S02]  /*18a40*/  MOV R0, R12 ;  /* 0x0000000c00007202 */ /* 0x000fc40000000f00 */
[----:B------:R-:W-:Y:S02]  /*18a50*/  MOV R35, R14 ;  /* 0x0000000e00237202 */ /* 0x000fe40000000f00 */
[----:B------:R-:W-:Y:S02]  /*18a60*/  MOV R34, R24 ;  /* 0x0000001800227202 */ /* 0x000fe40000000f00 */
[----:B------:R-:W-:Y:S02]  /*18a70*/  MOV R38, R10 ;  /* 0x0000000a00267202 */ /* 0x000fe40000000f00 */
[----:B------:R-:W-:Y:S02]  /*18a80*/  F2FP.F16.F32.PACK_AB R12, R97, R96 ;  /* 0x00000060610c723e */ /* 0x000fe400000000ff */
[----:B------:R-:W-:Y:S02]  /*18a90*/  F2FP.F16.F32.PACK_AB R13, R99, R98 ;  /* 0x00000062630d723e */ /* 0x000fe400000000ff */
[----:B------:R-:W-:-:S02]  /*18aa0*/  F2FP.F16.F32.PACK_AB R14, R101, R100 ;  /* 0x00000064650e723e */ /* 0x000fc400000000ff */
[----:B------:R-:W-:Y:S02]  /*18ab0*/  F2FP.F16.F32.PACK_AB R15, R103, R102 ;  /* 0x00000066670f723e */ /* 0x000fe400000000ff */
[----:B------:R-:W-:Y:S02]  /*18ac0*/  F2FP.F16.F32.PACK_AB R24, R27, R104 ;  /* 0x000000681b18723e */ /* 0x000fe400000000ff */
[----:B------:R-:W-:Y:S02]  /*18ad0*/  F2FP.F16.F32.PACK_AB R25, R107, R106 ;  /* 0x0000006a6b19723e */ /* 0x000fe400000000ff */
[----:B------:R-:W-:Y:S01]  /*18ae0*/  F2FP.F16.F32.PACK_AB R27, R111, R110 ;  /* 0x0000006e6f1b723e */ /* 0x000fe200000000ff */
[----:B------:R0:W-:Y:S01]  /*18af0*/  STSM.16.M88.4 [R32], R4 ;  /* 0x0000000420007844 */ /* 0x0001e20000000200 */
[----:B------:R-:W-:Y:S02]  /*18b00*/  F2FP.F16.F32.PACK_AB R10, R125, R124 ;  /* 0x0000007c7d0a723e */ /* 0x000fe400000000ff */
[----:B------:R-:W-:Y:S01]  /*18b10*/  F2FP.F16.F32.PACK_AB R11, R127, R126 ;  /* 0x0000007e7f0b723e */ /* 0x000fe200000000ff */
[----:B------:R-:W-:Y:S04]  /*18b20*/  STSM.16.M88.4 [R38], R12 ;  /* 0x0000000c26007844 */ /* 0x000fe80000000200 */
[----:B------:R2:W-:Y:S01]  /*18b30*/  STSM.16.M88.4 [R0], R24 ;  /* 0x0000001800007844 */ /* 0x0005e20000000200 */
[----:B0-----:R-:W-:-:S02]  /*18b40*/  MOV R32, R8 ;  /* 0x0000000800207202 */ /* 0x001fc40000000f00 */
[----:B------:R-:W-:Y:S02]  /*18b50*/  F2FP.F16.F32.PACK_AB R4, R33, R112 ;  /* 0x000000702104723e */ /* 0x000fe400000000ff */
[----:B------:R-:W-:Y:S02]  /*18b60*/  F2FP.F16.F32.PACK_AB R5, R115, R114 ;  /* 0x000000727305723e */ /* 0x000fe400000000ff */
[----:B------:R-:W-:Y:S02]  /*18b70*/  F2FP.F16.F32.PACK_AB R6, R117, R116 ;  /* 0x000000747506723e */ /* 0x000fe400000000ff */
[----:B------:R-:W-:Y:S01]  /*18b80*/  F2FP.F16.F32.PACK_AB R7, R119, R118 ;  /* 0x000000767707723e */ /* 0x000fe200000000ff */
[----:B--2---:R-:W0:Y:S01]  /*18b90*/  @P2 LDC.64 R24, c[0x0][0xc08] ;  /* 0x00030200ff182b82 */ /* 0x004e220000000a00 */
[----:B------:R-:W-:Y:S02]  /*18ba0*/  F2FP.F16.F32.PACK_AB R8, R121, R120 ;  /* 0x000000787908723e */ /* 0x000fe400000000ff */
[----:B------:R-:W-:-:S02]  /*18bb0*/  F2FP.F16.F32.PACK_AB R9, R123, R122 ;  /* 0x0000007a7b09723e */ /* 0x000fc400000000ff */
[----:B------:R-:W-:Y:S02]  /*18bc0*/  F2FP.F16.F32.PACK_AB R12, R129, R128 ;  /* 0x00000080810c723e */ /* 0x000fe400000000ff */
[----:B------:R-:W-:Y:S02]  /*18bd0*/  F2FP.F16.F32.PACK_AB R13, R131, R130 ;  /* 0x00000082830d723e */ /* 0x000fe400000000ff */
[----:B------:R-:W-:Y:S02]  /*18be0*/  F2FP.F16.F32.PACK_AB R14, R133, R132 ;  /* 0x00000084850e723e */ /* 0x000fe400000000ff */
[----:B------:R-:W-:Y:S01]  /*18bf0*/  F2FP.F16.F32.PACK_AB R15, R135, R134 ;  /* 0x00000086870f723e */ /* 0x000fe200000000ff */
[----:B------:R2:W-:Y:S01]  /*18c00*/  STSM.16.M88.4 [R35], R4 ;  /* 0x0000000423007844 */ /* 0x0005e20000000200 */
[----:B------:R-:W-:Y:S01]  /*18c10*/  ULDC UR4, c[0x0][0xa88] ;  /* 0x0002a20000047ab9 */ /* 0x000fe20000000800 */
[----:B------:R-:W-:Y:S01]  /*18c20*/  IMAD.MOV.U32 R38, RZ, RZ, RZ ;  /* 0x000000ffff267224 */ /* 0x000fe200078e00ff */
[----:B------:R-:W4:Y:S01]  /*18c30*/  LDC R0, c[0x0][0xbe8] ;  /* 0x0002fa00ff007b82 */ /* 0x000f220000000800 */
[----:B------:R1:W-:Y:S04]  /*18c40*/  STSM.16.M88.4 [R34], R8 ;  /* 0x0000000822007844 */ /* 0x0003e80000000200 */
[----:B------:R0:W-:Y:S01]  /*18c50*/  STSM.16.M88.4 [R32], R12 ;  /* 0x0000000c20007844 */ /* 0x0001e20000000200 */
[----:B---3--:R-:W-:-:S02]  /*18c60*/  IMAD.WIDE R30, R42, 0x4, R30 ;  /* 0x000000042a1e7825 */ /* 0x008fc400078e021e */
[----:B------:R-:W-:Y:S02]  /*18c70*/  BAR.SYNC.DEFER_BLOCKING 0x1, 0x180 ;  /* 0x0046000000007b1d */ /* 0x000fe40000010000 */
[----:B--2---:R-:W-:Y:S02]  /*18c80*/  IMAD.U32 R7, RZ, RZ, UR4 ;  /* 0x00000004ff077e24 */ /* 0x004fe4000f8e00ff */
[----:B0-----:R-:W-:Y:S02]  /*18c90*/  @P2 IMAD.WIDE R4, R42, 0x4, R24 ;  /* 0x000000042a042825 */ /* 0x001fe400078e0218 */
[----:B------:R0:W5:Y:S04]  /*18ca0*/  @P0 LDG.E R38, desc[UR40][R30.64] ;  /* 0x000000281e260981 */ /* 0x000168000c1e1900 */
[----:B------:R0:W5:Y:S01]  /*18cb0*/  @P2 LDG.E R7, desc[UR40][R4.64] ;  /* 0x0000002804072981 */ /* 0x000162000c1e1900 */
[----:B----4-:R-:W-:-:S13]  /*18cc0*/  ISETP.NE.AND P1, PT, R0, 0x1, PT ;  /* 0x000000010000780c */ /* 0x010fda0003f25270 */
[----:B------:R-:W2:Y:S08]  /*18cd0*/  @P1 LDC R6, c[0x0][0xbec] ;  /* 0x0002fb00ff061b82 */ /* 0x000eb00000000800 */
[----:B-1----:R-:W1:Y:S01]  /*18ce0*/  @P1 LDC R11, c[0x0][0xbf0] ;  /* 0x0002fc00ff0b1b82 */ /* 0x002e620000000800 */
[----:B0-----:R-:W-:Y:S05]  /*18cf0*/  @P2 BRA `(.L_x_11484) ;  /* 0x0000000000102947 */ /* 0x001fea0003800000 */
[----:B------:R-:W-:Y:S05]  /*18d00*/  @!P0 BRA `(.L_x_11484) ;  /* 0x00000000000c8947 */ /* 0x000fea0003800000 */
[----:B------:R-:W3:Y:S04]  /*18d10*/  LDG.E R4, desc[UR40][R30.64] ;  /* 0x000000281e047981 */ /* 0x000ee8000c1e1900 */
[----:B-----5:R-:W3:Y:S02]  /*18d20*/  LDG.E R7, desc[UR40][R30.64+0x4] ;  /* 0x000004281e077981 */ /* 0x020ee4000c1e1900 */
[----:B---3--:R-:W-:-:S07]  /*18d30*/  IMAD.IADD R7, R7, 0x1, -R4 ;  /* 0x0000000107077824 */ /* 0x008fce00078e0a04 */
.L_x_11484:
[----:B------:R-:W3:Y:S01]  /*18d40*/  LDL R4, [R1+0x44] ;  /* 0x0000440001047983 */ /* 0x000ee20000100800 */
[----:B------:R-:W-:Y:S01]  /*18d50*/  ULDC.64 UR4, c[0x0][0xb90] ;  /* 0x0002e40000047ab9 */ /* 0x000fe20000000a00 */
[----:B------:R-:W0:Y:S01]  /*18d60*/  S2R R5, SR_TID.X ;  /* 0x0000000000057919 */ /* 0x000e220000002100 */
[----:B-----5:R-:W-:Y:S01]  /*18d70*/  SHF.R.S32.HI R39, RZ, 0x1f, R38 ;  /* 0x0000001fff277819 */ /* 0x020fe20000011426 */
[----:B------:R-:W4:Y:S01]  /*18d80*/  @P1 LDC R49, c[0x0][0xbec] ;  /* 0x0002fb00ff311b82 */ /* 0x000f220000000800 */
[----:B------:R-:W2:Y:S04]  /*18d90*/  LDL.LU R51, [R1+0x54] ;  /* 0x0000540001337983 */ /* 0x000ea80000300800 */
[----:B------:R-:W3:Y:S01]  /*18da0*/  LDL.LU R50, [R1+0x1c] ;  /* 0x00001c0001327983 */ /* 0x000ee20000300800 */
[----:B------:R-:W-:-:S02]  /*18db0*/  SHF.R.S32.HI R40, RZ, 0x1f, R42 ;  /* 0x0000001fff287819 */ /* 0x000fc4000001142a */
[----:B------:R-:W-:Y:S01]  /*18dc0*/  SEL R41, R42, RZ, !P0 ;  /* 0x000000ff2a297207 */ /* 0x000fe20004000000 */
[----:B------:R-:W4:Y:S01]  /*18dd0*/  LDL R10, [R1+0x64] ;  /* 0x00006400010a7983 */ /* 0x000f220000100800 */
[----:B------:R-:W-:Y:S01]  /*18de0*/  SEL R40, R40, RZ, !P0 ;  /* 0x000000ff28287207 */ /* 0x000fe20004000000 */
[----:B0-----:R-:W-:-:S05]  /*18df0*/  VIADD R24, R5, 0xffffff80 ;  /* 0xffffff8005187836 */ /* 0x001fca0000000000 */
[----:B------:R-:W-:-:S04]  /*18e00*/  SHF.R.S32.HI R48, RZ, 0x1f, R24 ;  /* 0x0000001fff307819 */ /* 0x000fc80000011418 */
[----:B------:R-:W-:-:S04]  /*18e10*/  LEA.HI R48, R48, R24, RZ, 0x2 ;  /* 0x0000001830307211 */ /* 0x000fc800078f10ff */
[----:B------:R-:W-:Y:S02]  /*18e20*/  SHF.R.S32.HI R48, RZ, 0x2, R48 ;  /* 0x00000002ff307819 */ /* 0x000fe40000011430 */
[----:B------:R-:W-:-:S04]  /*18e30*/  SHF.R.S32.HI R14, RZ, 0x1f, R24 ;  /* 0x0000001fff0e7819 */ /* 0x000fc80000011418 */
[----:B------:R-:W-:-:S04]  /*18e40*/  LEA.HI R14, R14, R24, RZ, 0x7 ;  /* 0x000000180e0e7211 */ /* 0x000fc800078f38ff */
[----:B------:R-:W-:Y:S01]  /*18e50*/  LOP3.LUT R14, R14, 0xffffff80, RZ, 0xc0, !PT ;  /* 0xffffff800e0e7812 */ /* 0x000fe200078ec0ff */
[----:B------:R-:W-:-:S04]  /*18e60*/  IMAD R42, R7, R0, RZ ;  /* 0x00000000072a7224 */ /* 0x000fc800078e02ff */
[----:B------:R-:W-:Y:S02]  /*18e70*/  IMAD.IADD R14, R24, 0x1, -R14 ;  /* 0x00000001180e7824 */ /* 0x000fe400078e0a0e */
[----:B------:R-:W-:Y:S01]  /*18e80*/  IMAD R37, R37, 0x60, R48 ;  /* 0x0000006025257824 */ /* 0x000fe200078e0230 */
[----:B------:R-:W-:Y:S01]  /*18e90*/  BSSY B1, `(.L_x_11485) ;  /* 0x000008d000017945 */ /* 0x000fe20003800000 */
[----:B--2---:R-:W-:Y:S01]  /*18ea0*/  SHF.R.S32.HI R43, RZ, 0x1f, R51 ;  /* 0x0000001fff2b7819 */ /* 0x004fe20000011433 */
[----:B---3--:R-:W-:-:S04]  /*18eb0*/  IMAD.IADD R15, R4, 0x1, R50 ;  /* 0x00000001040f7824 */ /* 0x008fc800078e0232 */
[----:B------:R-:W-:Y:S02]  /*18ec0*/  IMAD R4, R43, UR4, RZ ;  /* 0x000000042b047c24 */ /* 0x000fe4000f8e02ff */
[----:B------:R-:W-:-:S04]  /*18ed0*/  @P1 IMAD.HI.U32 R6, R15, R6, RZ ;  /* 0x000000060f061227 */ /* 0x000fc800078e00ff */
[----:B------:R-:W-:Y:S01]  /*18ee0*/  IMAD.MOV.U32 R9, RZ, RZ, R15 ;  /* 0x000000ffff097224 */ /* 0x000fe200078e000f */
[----:B-1----:R-:W-:Y:S01]  /*18ef0*/  @P1 SHF.R.U32.HI R9, RZ, R11, R6 ;  /* 0x0000000bff091219 */ /* 0x002fe20000011606 */
[C---:B------:R-:W-:Y:S02]  /*18f00*/  IMAD R13, R51.reuse, UR5, R4 ;  /* 0x00000005330d7c24 */ /* 0x040fe4000f8e0204 */
[----:B------:R-:W-:Y:S01]  /*18f10*/  IMAD.WIDE.U32 R4, R51, UR4, R38 ;  /* 0x0000000433047c25 */ /* 0x000fe2000f8e0026 */
[----:B------:R-:W-:-:S03]  /*18f20*/  ULDC.64 UR4, c[0x0][0xb98] ;  /* 0x0002e60000047ab9 */ /* 0x000fc60000000a00 */
[----:B------:R-:W-:Y:S02]  /*18f30*/  IMAD R11, R48, 0x20, R21 ;  /* 0x00000020300b7824 */ /* 0x000fe400078e0215 */
[----:B------:R-:W-:Y:S02]  /*18f40*/  IMAD.IADD R5, R5, 0x1, R13 ;  /* 0x0000000105057824 */ /* 0x000fe400078e020d */
[----:B------:R-:W-:Y:S02]  /*18f50*/  IMAD.MOV R13, RZ, RZ, -R9 ;  /* 0x000000ffff0d7224 */ /* 0x000fe400078e0a09 */
[----:B------:R-:W-:-:S04]  /*18f60*/  IMAD.WIDE R28, R11, 0x2, R28 ;  /* 0x000000020b1c7825 */ /* 0x000fc800078e021c */
        /* <DEDUP_REMOVED lines=19> */
[----:B------:R-:W-:Y:S02]  /*190a0*/  ULDC.64 UR4, c[0x0][0xaa0] ;  /* 0x0002a80000047ab9 */ /* 0x000fe40000000a00 */
[----:B------:R-:W0:Y:S01]  /*190b0*/  SHFL.IDX PT, R45, R4, RZ, 0x1c1f ;  /* 0x001c1fff042d7589 */ /* 0x000e2200000e0000 */
[----:B------:R-:W-:Y:S01]  /*190c0*/  SHF.R.U64 R8, R8, 0x3, RZ ;  /* 0x0000000308087819 */ /* 0x000fe200000012ff */
[----:B----4-:R-:W-:Y:S01]  /*190d0*/  IMAD.IADD R5, R10, 0x1, R50 ;  /* 0x000000010a057824 */ /* 0x010fe200078e0232 */
[----:B------:R-:W-:Y:S02]  /*190e0*/  LOP3.LUT P0, RZ, R14, 0x3, RZ, 0xc0, !PT ;  /* 0x000000030eff7812 */ /* 0x000fe4000780c0ff */
[----:B------:R-:W-:Y:S01]  /*190f0*/  LOP3.LUT R8, R8, R9, RZ, 0x3c, !PT ;  /* 0x0000000908087212 */ /* 0x000fe200078e3cff */
[----:B------:R-:W-:Y:S01]  /*19100*/  IMAD.X R9, RZ, RZ, R29, P2 ;  /* 0x000000ffff097224 */ /* 0x000fe200010e061d */
[C---:B------:R-:W-:Y:S01]  /*19110*/  ISETP.GE.OR P2, PT, R5.reuse, R42, P0 ;  /* 0x0000002a0500720c */ /* 0x040fe20000746670 */
[----:B------:R-:W-:Y:S04]  /*19120*/  SHFL.IDX PT, R46, R6, 0x1, 0x1c1f ;  /* 0x003c1f00062e7f89 */ /* 0x000fe800000e0000 */
[----:B------:R-:W1:Y:S01]  /*19130*/  SHFL.IDX PT, R47, R4, 0x1, 0x1c1f ;  /* 0x003c1f00042f7f89 */ /* 0x000e6200000e0000 */
[----:B------:R-:W-:Y:S01]  /*19140*/  VIADD R5, R5, 0x8 ;  /* 0x0000000805057836 */ /* 0x000fe20000000000 */
[----:B------:R-:W-:Y:S01]  /*19150*/  IADD3 R13, P3, R28, 0x3000, RZ ;  /* 0x000030001c0d7810 */ /* 0x000fe20007f7e0ff */
[----:B------:R-:W-:-:S03]  /*19160*/  IMAD R39, R39, UR4, RZ ;  /* 0x0000000427277c24 */ /* 0x000fc6000f8e02ff */
[----:B------:R-:W-:Y:S02]  /*19170*/  ISETP.GE.OR P0, PT, R5, R42, P0 ;  /* 0x0000002a0500720c */ /* 0x000fe40000706670 */
[----:B0-----:R0:W-:Y:S01]  /*19180*/  @!P2 ST.E desc[UR40][R44.64], R3 ;  /* 0x000000032c00a985 */ /* 0x0011e2000c101928 */
[----:B------:R-:W-:Y:S01]  /*19190*/  LOP3.LUT R12, R13, 0x180, RZ, 0xc0, !PT ;  /* 0x000001800d0c7812 */ /* 0x000fe200078ec0ff */
[----:B0-----:R-:W0:Y:S01]  /*191a0*/  @P1 LDC R45, c[0x0][0xbf0] ;  /* 0x0002fc00ff2d1b82 */ /* 0x001e220000000800 */
[----:B------:R-:W-:Y:S02]  /*191b0*/  IMAD R3, R38, UR5, R39 ;  /* 0x0000000526037c24 */ /* 0x000fe4000f8e0227 */
[----:B------:R-:W-:Y:S01]  /*191c0*/  SHF.R.U64 R12, R12, 0x3, RZ ;  /* 0x000000030c0c7819 */ /* 0x000fe200000012ff */
[----:B------:R-:W-:Y:S01]  /*191d0*/  IMAD.WIDE.U32 R38, R38, UR4, RZ ;  /* 0x0000000426267c25 */ /* 0x000fe2000f8e00ff */
[----:B------:R-:W-:Y:S01]  /*191e0*/  ULDC.64 UR4, c[0x0][0xae8] ;  /* 0x0002ba0000047ab9 */ /* 0x000fe20000000a00 */
[----:B------:R-:W-:-:S02]  /*191f0*/  IADD3 R25, P5, R28, 0x4800, RZ ;  /* 0x000048001c197810 */ /* 0x000fc40007fbe0ff */
[----:B------:R-:W-:Y:S01]  /*19200*/  IMAD.IADD R44, R50, 0x1, R37 ;  /* 0x00000001322c7824 */ /* 0x000fe200078e0225 */
[----:B------:R-:W-:Y:S01]  /*19210*/  LOP3.LUT R12, R12, R13, RZ, 0x3c, !PT ;  /* 0x0000000d0c0c7212 */ /* 0x000fe200078e3cff */
[----:B------:R-:W-:Y:S01]  /*19220*/  IMAD.IADD R39, R39, 0x1, R3 ;  /* 0x0000000127277824 */ /* 0x000fe200078e0203 */
[C---:B------:R-:W-:Y:S01]  /*19230*/  IADD3 R31, P4, R28.reuse, 0x6000, RZ ;  /* 0x000060001c1f7810 */ /* 0x040fe20007f9e0ff */
[----:B------:R-:W-:Y:S01]  /*19240*/  IMAD R43, R43, UR4, RZ ;  /* 0x000000042b2b7c24 */ /* 0x000fe2000f8e02ff */
[----:B-1----:R1:W-:Y:S01]  /*19250*/  @!P0 ST.E desc[UR40][R46.64], R20 ;  /* 0x000000142e008985 */ /* 0x0023e2000c101928 */
[----:B------:R-:W-:Y:S01]  /*19260*/  IMAD.X R13, RZ, RZ, R29, P3 ;  /* 0x000000ffff0d7224 */ /* 0x000fe200018e061d */
[C---:B------:R-:W-:Y:S01]  /*19270*/  IADD3 R7, P3, R28.reuse, 0x7800, RZ ;  /* 0x000078001c077810 */ /* 0x040fe20007f7e0ff */
[----:B------:R-:W-:Y:S01]  /*19280*/  IMAD R43, R51, UR5, R43 ;  /* 0x00000005332b7c24 */ /* 0x000fe2000f8e022b */
[----:B------:R-:W-:Y:S01]  /*19290*/  LOP3.LUT R24, R25, 0x180, RZ, 0xc0, !PT ;  /* 0x0000018019187812 */ /* 0x000fe200078ec0ff */
[----:B------:R-:W-:Y:S01]  /*192a0*/  IMAD.WIDE.U32 R38, R51, UR4, R38 ;  /* 0x0000000433267c25 */ /* 0x000fe2000f8e0026 */
[----:B------:R-:W-:Y:S01]  /*192b0*/  LOP3.LUT R30, R31, 0x180, RZ, 0xc0, !PT ;  /* 0x000001801f1e7812 */ /* 0x000fe200078ec0ff */
[----:B------:R-:W-:Y:S01]  /*192c0*/  ULDC.64 UR4, c[0x0][0xaf0] ;  /* 0x0002bc0000047ab9 */ /* 0x000fe20000000a00 */
[----:B------:R-:W-:Y:S01]  /*192d0*/  LOP3.LUT R11, R28, 0x180, RZ, 0xc0, !PT ;  /* 0x000001801c0b7812 */ /* 0x000fe200078ec0ff */
[----:B------:R-:W-:-:S02]  /*192e0*/  IMAD.MOV.U32 R3, RZ, RZ, R44 ;  /* 0x000000ffff037224 */ /* 0x000fc400078e002c */
[----:B-1----:R-:W-:Y:S01]  /*192f0*/  @P1 IMAD.HI.U32 R20, R44, R49, RZ ;  /* 0x000000312c141227 */ /* 0x002fe200078e00ff */
[----:B------:R-:W-:Y:S01]  /*19300*/  LOP3.LUT R6, R7, 0x180, RZ, 0xc0, !PT ;  /* 0x0000018007067812 */ /* 0x000fe200078ec0ff */
[----:B------:R-:W5:Y:S01]  /*19310*/  LD.E.128 R12, desc[UR40][R12.64] ;  /* 0x000000280c0c7980 */ /* 0x000f62000c101d00 */
[----:B------:R-:W-:Y:S01]  /*19320*/  SHF.R.U64 R24, R24, 0x3, RZ ;  /* 0x0000000318187819 */ /* 0x000fe200000012ff */
[----:B------:R-:W-:Y:S01]  /*19330*/  IMAD.IADD R39, R39, 0x1, R43 ;  /* 0x0000000127277824 */ /* 0x000fe200078e022b */
[----:B0-----:R-:W-:Y:S01]  /*19340*/  @P1 SHF.R.U32.HI R3, RZ, R45, R20 ;  /* 0x0000002dff031219 */ /* 0x001fe20000011614 */
[----:B------:R-:W-:Y:S01]  /*19350*/  IMAD R40, R40, UR4, RZ ;  /* 0x0000000428287c24 */ /* 0x000fe2000f8e02ff */
[----:B------:R-:W-:Y:S02]  /*19360*/  SHF.R.U64 R30, R30, 0x3, RZ ;  /* 0x000000031e1e7819 */ /* 0x000fe400000012ff */
[----:B------:R-:W-:Y:S02]  /*19370*/  SHF.R.U64 R11, R11, 0x3, RZ ;  /* 0x000000030b0b7819 */ /* 0x000fe400000012ff */
[----:B------:R-:W-:Y:S01]  /*19380*/  SHF.R.U64 R6, R6, 0x3, RZ ;  /* 0x0000000306067819 */ /* 0x000fe200000012ff */
[C---:B------:R-:W-:Y:S01]  /*19390*/  IMAD R37, R41.reuse, UR5, R40 ;  /* 0x0000000529257c24 */ /* 0x040fe2000f8e0228 */
[----:B------:R-:W-:Y:S01]  /*193a0*/  LOP3.LUT R24, R24, R25, RZ, 0x3c, !PT ;  /* 0x0000001918187212 */ /* 0x000fe200078e3cff */
[----:B------:R-:W-:Y:S01]  /*193b0*/  IMAD.WIDE.U32 R38, R41, UR4, R38 ;  /* 0x0000000429267c25 */ /* 0x000fe2000f8e0026 */
[----:B------:R-:W-:Y:S01]  /*193c0*/  LOP3.LUT R30, R30, R31, RZ, 0x3c, !PT ;  /* 0x0000001f1e1e7212 */ /* 0x000fe200078e3cff */
[----:B------:R-:W-:Y:S01]  /*193d0*/  ULDC.64 UR4, c[0x0][0xae0] ;  /* 0x0002b80000047ab9 */ /* 0x000fe20000000a00 */
[----:B------:R-:W-:Y:S01]  /*193e0*/  LOP3.LUT R4, R11, R28, RZ, 0x3c, !PT ;  /* 0x0000001c0b047212 */ /* 0x000fe200078e3cff */
[----:B------:R-:W-:Y:S01]  /*193f0*/  IMAD.MOV R41, RZ, RZ, -R3 ;  /* 0x000000ffff297224 */ /* 0x000fe200078e0a03 */
[----:B------:R-:W-:Y:S01]  /*19400*/  LOP3.LUT R32, R6, R7, RZ, 0x3c, !PT ;  /* 0x0000000706207212 */ /* 0x000fe200078e3cff */
[----:B------:R-:W-:Y:S01]  /*19410*/  IMAD.X R25, RZ, RZ, R29, P5 ;  /* 0x000000ffff197224 */ /* 0x000fe200028e061d */
[----:B------:R-:W-:Y:S01]  /*19420*/  SHF.R.S32.HI R20, RZ, 0x1f, R3 ;  /* 0x0000001fff147819 */ /* 0x000fe20000011403 */
[--C-:B------:R-:W-:Y:S01]  /*19430*/  IMAD.X R31, RZ, RZ, R29.reuse, P4 ;  /* 0x000000ffff1f7224 */ /* 0x100fe200020e061d */
[----:B------:R-:W5:Y:S01]  /*19440*/  LD.E.128 R8, desc[UR40][R8.64] ;  /* 0x0000002808087980 */ /* 0x000f62000c101d00 */
[----:B------:R-:W-:-:S02]  /*19450*/  IMAD.X R33, RZ, RZ, R29, P3 ;  /* 0x000000ffff217224 */ /* 0x000fc400018e061d */
[----:B------:R-:W-:Y:S01]  /*19460*/  IMAD.MOV.U32 R5, RZ, RZ, R29 ;  /* 0x000000ffff057224 */ /* 0x000fe200078e001d */
[----:B------:R-:W5:Y:S01]  /*19470*/  LD.E.128 R24, desc[UR40][R24.64] ;  /* 0x0000002818187980 */ /* 0x000f62000c101d00 */
[----:B------:R-:W-:Y:S02]  /*19480*/  IMAD.IADD R39, R39, 0x1, R37 ;  /* 0x0000000127277824 */ /* 0x000fe400078e0225 */
[----:B------:R-:W-:Y:S01]  /*19490*/  IMAD R37, R0, R41, R44 ;  /* 0x0000002900257224 */ /* 0x000fe200078e022c */
[----:B------:R-:W5:Y:S01]  /*194a0*/  LD.E.128 R28, desc[UR40][R30.64] ;  /* 0x000000281e1c7980 */ /* 0x000f62000c101d00 */
[----:B------:R-:W-:-:S03]  /*194b0*/  IMAD R20, R20, UR4, RZ ;  /* 0x0000000414147c24 */ /* 0x000fc6000f8e02ff */
[----:B------:R-:W5:Y:S01]  /*194c0*/  LD.E.128 R4, desc[UR40][R4.64] ;  /* 0x0000002804047980 */ /* 0x000f62000c101d00 */
[----:B------:R-:W-:-:S03]  /*194d0*/  SHF.R.S32.HI R0, RZ, 0x1f, R37 ;  /* 0x0000001fff007819 */ /* 0x000fc60000011425 */
        /* <DEDUP_REMOVED lines=12> */
[----:B------:R-:W-:Y:S02]  /*195a0*/  IMAD.IADD R43, R48, 0x1, R50 ;  /* 0x00000001302b7824 */ /* 0x000fe400078e0232 */
        /* <DEDUP_REMOVED lines=12> */
[----:B------:R-:W-:Y:S02]  /*19670*/  SHF.R.S32.HI R49, RZ, 0x1f, R22 ;  /* 0x0000001fff317819 */ /* 0x000fe40000011416 */
[----:B------:R-:W-:Y:S01]  /*19680*/  SHF.R.S32.HI R51, RZ, 0x1f, R36 ;  /* 0x0000001fff337819 */ /* 0x000fe20000011424 */
[----:B------:R-:W-:Y:S06]  /*19690*/  @P0 BRA `(.L_x_11486) ;  /* 0x0000000000300947 */ /* 0x000fec0003800000 */
        /* <DEDUP_REMOVED lines=12> */
.L_x_11486:
[----:B------:R-:W-:Y:S05]  /*19760*/  BSYNC B1 ;  /* 0x0000000000017941 */ /* 0x000fea0003800000 */
.L_x_11485:
        /* <DEDUP_REMOVED lines=19> */
.L_x_11483:
[----:B------:R-:W2:Y:S01]  /*198a0*/  LDL R10, [R1+0x58] ;  /* 0x00005800010a7983 */ /* 0x000ea20000100800 */
[----:B------:R-:W-:Y:S01]  /*198b0*/  ULDC.64 UR4, c[0x0][0xc00] ;  /* 0x0003000000047ab9 */ /* 0x000fe20000000a00 */
[----:B------:R-:W2:Y:S01]  /*198c0*/  LDC.64 R4, c[0x0][0xc00] ;  /* 0x00030000ff047b82 */ /* 0x000ea20000000a00 */
[----:B------:R-:W-:Y:S01]  /*198d0*/  ISETP.NE.U32.AND P0, PT, RZ, UR4, PT ;  /* 0x00000004ff007c0c */ /* 0x000fe2000bf05070 */
[----:B------:R-:W-:-:S03]  /*198e0*/  IMAD.MOV.U32 R0, RZ, RZ, RZ ;  /* 0x000000ffff007224 */ /* 0x000fc600078e00ff */
[----:B------:R-:W-:Y:S01]  /*198f0*/  ISETP.NE.AND.EX P0, PT, RZ, UR5, PT, P0 ;  /* 0x00000005ff007c0c */ /* 0x000fe2000bf05300 */
[----:B------:R-:W-:Y:S02]  /*19900*/  ULDC.64 UR4, c[0x0][0xc08] ;  /* 0x0003020000047ab9 */ /* 0x000fe40000000a00 */
[----:B------:R-:W-:Y:S01]  /*19910*/  ISETP.NE.U32.AND P1, PT, RZ, UR4, PT ;  /* 0x00000004ff007c0c */ /* 0x000fe2000bf25070 */
[----:B------:R-:W0:Y:S03]  /*19920*/  LDC R27, c[0x0][0xbe8] ;  /* 0x0002fa00ff1b7b82 */ /* 0x000e260000000800 */
[----:B------:R-:W-:-:S13]  /*19930*/  ISETP.NE.AND.EX P1, PT, RZ, UR5, PT, P1 ;  /* 0x00000005ff007c0c */ /* 0x000fda000bf25310 */
[----:B------:R-:W3:Y:S01]  /*19940*/  @P1 LDC.64 R6, c[0x0][0xc08] ;  /* 0x00030200ff061b82 */ /* 0x000ee20000000a00 */
[----:B------:R-:W-:Y:S02]  /*19950*/  ULDC UR4, c[0x0][0xa88] ;  /* 0x0002a20000047ab9 */ /* 0x000fe40000000800 */
[----:B------:R-:W-:Y:S02]  /*19960*/  IMAD.U32 R8, RZ, RZ, UR4 ;  /* 0x00000004ff087e24 */ /* 0x000fe4000f8e00ff */
[----:B--2---:R-:W-:-:S04]  /*19970*/  IMAD.WIDE R4, R10, 0x4, R4 ;  /* 0x000000040a047825 */ /* 0x004fc800078e0204 */
[----:B---3--:R-:W-:Y:S01]  /*19980*/  @P1 IMAD.WIDE R6, R10, 0x4, R6 ;  /* 0x000000040a061825 */ /* 0x008fe200078e0206 */
[----:B------:R2:W5:Y:S04]  /*19990*/  @P0 LDG.E R0, desc[UR40][R4.64] ;  /* 0x0000002804000981 */ /* 0x000568000c1e1900 */
[----:B------:R2:W5:Y:S01]  /*199a0*/  @P1 LDG.E R8, desc[UR40][R6.64] ;  /* 0x0000002806081981 */ /* 0x000562000c1e1900 */
[----:B0-----:R-:W-:Y:S02]  /*199b0*/  ISETP.NE.AND P2, PT, R27, 0x1, PT ;  /* 0x000000011b00780c */ /* 0x001fe40003f45270 */
[----:B------:R-:W-:Y:S02]  /*199c0*/  ISETP.GE.AND P3, PT, R48, 0xc0, PT ;  /* 0x000000c03000780c */ /* 0x000fe40003f66270 */
[----:B------:R-:W-:-:S09]  /*199d0*/  SHF.R.S32.HI R9, RZ, 0x1f, R10 ;  /* 0x0000001fff097819 */ /* 0x000fd2000001140a */
[----:B------:R-:W0:Y:S08]  /*199e0*/  @P2 LDC R20, c[0x0][0xbec] ;  /* 0x0002fb00ff142b82 */ /* 0x000e300000000800 */
[----:B------:R-:W3:Y:S01]  /*199f0*/  @P2 LDC R29, c[0x0][0xbf0] ;  /* 0x0002fc00ff1d2b82 */ /* 0x000ee20000000800 */
[----:B--2---:R-:W-:Y:S05]  /*19a00*/  @P1 BRA `(.L_x_11488) ;  /* 0x0000000000101947 */ /* 0x004fea0003800000 */
[----:B------:R-:W-:Y:S05]  /*19a10*/  @!P0 BRA `(.L_x_11488) ;  /* 0x00000000000c8947 */ /* 0x000fea0003800000 */
[----:B------:R-:W2:Y:S04]  /*19a20*/  LDG.E R3, desc[UR40][R4.64] ;  /* 0x0000002804037981 */ /* 0x000ea8000c1e1900 */
[----:B-----5:R-:W2:Y:S02]  /*19a30*/  LDG.E R8, desc[UR40][R4.64+0x4] ;  /* 0x0000042804087981 */ /* 0x020ea4000c1e1900 */
[----:B--2---:R-:W-:-:S07]  /*19a40*/  IMAD.IADD R8, R8, 0x1, -R3 ;  /* 0x0000000108087824 */ /* 0x004fce00078e0a03 */
.L_x_11488:
        /* <DEDUP_REMOVED lines=47> */
.L_x_11490:
[----:B------:R-:W-:Y:S05]  /*19d40*/  BSYNC B1 ;  /* 0x0000000000017941 */ /* 0x000fea0003800000 */
.L_x_11489:
[----:B------:R-:W-:Y:S01]  /*19d50*/  SHF.R.S32.HI R10, RZ, 0x1f, R48 ;  /* 0x0000001fff0a7819 */ /* 0x000fe20000011430 */
[----:B------:R-:W-:Y:S02]  /*19d60*/  ULDC.64 UR4, c[0x0][0xaa0] ;  /* 0x0002a80000047ab9 */ /* 0x000fe40000000a00 */
[----:B--2---:R-:W-:Y:S01]  /*19d70*/  IMAD R3, R11, UR4, RZ ;  /* 0x000000040b037c24 */ /* 0x004fe2000f8e02ff */
[----:B------:R-:W-:Y:S01]  /*19d80*/  LEA.HI R10, R10, R48, RZ, 0x2 ;  /* 0x000000300a0a7211 */ /* 0x000fe200078f10ff */
[----:B------:R-:W-:-:S03]  /*19d90*/  IMAD.WIDE.U32 R4, R0, UR4, RZ ;  /* 0x0000000400047c25 */ /* 0x000fc6000f8e00ff */
[----:B------:R-:W-:Y:S01]  /*19da0*/  SHF.R.S32.HI R10, RZ, 0x2, R10 ;  /* 0x00000002ff0a7819 */ /* 0x000fe2000001140a */
[----:B------:R-:W-:Y:S01]  /*19db0*/  IMAD R3, R0, UR5, R3 ;  /* 0x0000000500037c24 */ /* 0x000fe2000f8e0203 */
[----:B------:R-:W-:Y:S02]  /*19dc0*/  ULDC.64 UR4, c[0x0][0xae8] ;  /* 0x0002ba0000047ab9 */ /* 0x000fe40000000a00 */
[----:B------:R-:W-:Y:S02]  /*19dd0*/  IMAD R6, R12, UR4, RZ ;  /* 0x000000040c067c24 */ /* 0x000fe4000f8e02ff */
[----:B------:R-:W-:Y:S02]  /*19de0*/  IMAD R37, R37, 0x60, R10 ;  /* 0x0000006025257824 */ /* 0x000fe400078e020a */
[----:B------:R-:W-:Y:S02]  /*19df0*/  IMAD.IADD R5, R5, 0x1, R3 ;  /* 0x0000000105057824 */ /* 0x000fe400078e0203 */
[----:B------:R-:W-:-:S02]  /*19e00*/  IMAD.IADD R37, R24, 0x1, R37 ;  /* 0x0000000118257824 */ /* 0x000fc400078e0225 */
[----:B------:R-:W-:Y:S02]  /*19e10*/  IMAD R7, R26, UR5, R6 ;  /* 0x000000051a077c24 */ /* 0x000fe4000f8e0206 */
[----:B0-----:R-:W-:-:S04]  /*19e20*/  @P2 IMAD.HI.U32 R0, R37, R20, RZ ;  /* 0x0000001425002227 */ /* 0x001fc800078e00ff */
        /* <DEDUP_REMOVED lines=18> */
[----:B------:R-:W-:Y:S01]  /*19f50*/  IMAD.IADD R5, R5, 0x1, R9 ;  /* 0x0000000105057824 */ /* 0x000fe200078e0209 */
[----:B------:R-:W-:Y:S01]  /*19f60*/  SHF.R.S32.HI R9, RZ, 0x1f, R22 ;  /* 0x0000001fff097819 */ /* 0x000fe20000011416 */
[----:B------:R-:W-:Y:S02]  /*19f70*/  IMAD R0, R0, UR4, RZ ;  /* 0x0000000400007c24 */ /* 0x000fe4000f8e02ff */
[----:B------:R-:W-:-:S04]  /*19f80*/  IMAD.WIDE.U32 R4, R7, UR4, R4 ;  /* 0x0000000407047c25 */ /* 0x000fc8000f8e0004 */
[----:B------:R-:W-:Y:S01]  /*19f90*/  IMAD R3, R7, UR5, R0 ;  /* 0x0000000507037c24 */ /* 0x000fe2000f8e0200 */
[----:B------:R-:W-:Y:S01]  /*19fa0*/  ULDC.64 UR4, c[0x0][0xa80] ;  /* 0x0002a00000047ab9 */ /* 0x000fe20000000a00 */
[----:B------:R-:W-:Y:S02]  /*19fb0*/  SHF.R.S32.HI R7, RZ, 0x1f, R36 ;  /* 0x0000001fff077819 */ /* 0x000fe40000011424 */
[----:B------:R-:W-:Y:S01]  /*19fc0*/  IMAD.IADD R3, R5, 0x1, R3 ;  /* 0x0000000105037824 */ /* 0x000fe200078e0203 */
[----:B------:R-:W-:Y:S01]  /*19fd0*/  LEA R0, P0, R4, UR4, 0x1 ;  /* 0x0000000404007c11 */ /* 0x000fe2000f8008ff */
[----:B------:R-:W-:-:S03]  /*19fe0*/  UMOV UR4, 0xffffffff ;  /* 0xffffffff00047882 */ /* 0x000fc60000000000 */
[----:B------:R-:W-:Y:S01]  /*19ff0*/  LEA.HI.X R4, R4, UR5, R3, 0x1, P0 ;  /* 0x0000000504047c11 */ /* 0x000fe200080f0c03 */
[----:B------:R-:W-:Y:S08]  /*1a000*/  BRA.DIV UR4, `(.L_x_11491) ;  /* 0x0000008e04547947 */ /* 0x000ff0000b800000 */
[----:B------:R0:W2:Y:S04]  /*1a010*/  SHFL.IDX PT, R3, R4, RZ, 0x1c1f ;  /* 0x001c1fff04037589 */ /* 0x0000a800000e0000 */
[----:B------:R0:W3:Y:S02]  /*1a020*/  SHFL.IDX PT, R14, R0, RZ, 0x1c1f ;  /* 0x001c1fff000e7589 */ /* 0x0000e400000e0000 */
.L_x_11703:
[----:B------:R-:W-:Y:S01]  /*1a030*/  IMAD R27, R8, R27, RZ ;  /* 0x0000001b081b7224 */ /* 0x000fe200078e02ff */
[----:B------:R-:W-:Y:S01]  /*1a040*/  BSSY B1, `(.L_x_11492) ;  /* 0x0000011000017945 */ /* 0x000fe20003800000 */
[----:B------:R-:W-:-:S05]  /*1a050*/  IMAD.IADD R6, R10, 0x1, R24 ;  /* 0x000000010a067824 */ /* 0x000fca00078e0218 */
[----:B------:R-:W-:-:S13]  /*1a060*/  ISETP.GE.AND P0, PT, R6, R27, PT ;  /* 0x0000001b0600720c */ /* 0x000fda0003f06270 */
[----:B------:R-:W-:Y:S05]  /*1a070*/  @P0 BRA `(.L_x_11493) ;  /* 0x0000000000340947 */ /* 0x000fea0003800000 */
[----:B------:R-:W-:Y:S02]  /*1a080*/  ULDC UR4, c[0x0][0xac8] ;  /* 0x0002b20000047ab9 */ /* 0x000fe40000000800 */
[----:B------:R-:W-:Y:S02]  /*1a090*/  ISETP.GE.AND P2, PT, R21, UR4, PT ;  /* 0x0000000415007c0c */ /* 0x000fe4000bf46270 */
[----:B------:R-:W-:Y:S02]  /*1a0a0*/  ISETP.GE.AND P3, PT, R36, UR4, PT ;  /* 0x0000000424007c0c */ /* 0x000fe4000bf66270 */
[----:B------:R-:W-:-:S09]  /*1a0b0*/  ISETP.GE.AND P4, PT, R22, UR4, PT ;  /* 0x0000000416007c0c */ /* 0x000fd2000bf86270 */
[----:B--2---:R-:W-:Y:S02]  /*1a0c0*/  @!P2 IMAD.MOV.U32 R15, RZ, RZ, R3 ;  /* 0x000000ffff0fa224 */ /* 0x004fe400078e0003 */
[-C--:B---3--:R-:W-:Y:S02]  /*1a0d0*/  @!P3 LEA R12, P0, R36, R14.reuse, 0x1 ;  /* 0x0000000e240cb211 */ /* 0x088fe400078008ff */
[----:B------:R-:W-:Y:S01]  /*1a0e0*/  @!P4 LEA R24, P1, R22, R14, 0x1 ;  /* 0x0000000e1618c211 */ /* 0x000fe200078208ff */
[----:B------:R-:W-:Y:S01]  /*1a0f0*/  @!P2 IMAD.WIDE R10, R21, 0x2, R14 ;  /* 0x00000002150aa825 */ /* 0x000fe200078e020e */
[-C--:B------:R-:W-:Y:S02]  /*1a100*/  @!P3 LEA.HI.X R13, R36, R3.reuse, R7, 0x1, P0 ;  /* 0x00000003240db211 */ /* 0x080fe400000f0c07 */
[----:B------:R-:W-:Y:S02]  /*1a110*/  @!P4 LEA.HI.X R25, R22, R3, R9, 0x1, P1 ;  /* 0x000000031619c211 */ /* 0x000fe400008f0c09 */
[----:B------:R4:W-:Y:S04]  /*1a120*/  @!P2 ST.E.128 desc[UR40][R10.64], RZ ;  /* 0x000000ff0a00a985 */ /* 0x0009e8000c101d28 */
[----:B------:R4:W-:Y:S04]  /*1a130*/  @!P3 ST.E.128 desc[UR40][R12.64], RZ ;  /* 0x000000ff0c00b985 */ /* 0x0009e8000c101d28 */
[----:B------:R4:W-:Y:S02]  /*1a140*/  @!P4 ST.E.128 desc[UR40][R24.64], RZ ;  /* 0x000000ff1800c985 */ /* 0x0009e4000c101d28 */
.L_x_11493:
[----:B------:R-:W-:Y:S05]  /*1a150*/  BSYNC B1 ;  /* 0x0000000000017941 */ /* 0x000fea0003800000 */
.L_x_11492:
[----:B------:R-:W-:-:S03]  /*1a160*/  UMOV UR4, 0xffffffff ;  /* 0xffffffff00047882 */ /* 0x000fc60000000000 */
[----:B------:R-:W-:Y:S05]  /*1a170*/  BRA.DIV UR4, `(.L_x_11494) ;  /* 0x0000008e042c7947 */ /* 0x000fea000b800000 */
[----:B--2---:R2:W0:Y:S04]  /*1a180*/  SHFL.IDX PT, R3, R4, 0x1, 0x1c1f ;  /* 0x003c1f0004037f89 */ /* 0x00442800000e0000 */
[----:B---3--:R2:W3:Y:S02]  /*1a190*/  SHFL.IDX PT, R14, R0, 0x1, 0x1c1f ;  /* 0x003c1f00000e7f89 */ /* 0x0084e400000e0000 */
.L_x_11707:
[----:B0-2---:R-:W-:-:S05]  /*1a1a0*/  VIADD R0, R6, 0x60 ;  /* 0x0000006006007836 */ /* 0x005fca0000000000 */
[----:B------:R-:W-:-:S13]  /*1a1b0*/  ISETP.GE.AND P0, PT, R0, R27, PT ;  /* 0x0000001b0000720c */ /* 0x000fda0003f06270 */
[----:B------:R-:W-:Y:S05]  /*1a1c0*/  @P0 BRA `(.L_x_11487) ;  /* 0x0000000000340947 */ /* 0x000fea0003800000 */
[----:B------:R-:W-:Y:S02]  /*1a1d0*/  ULDC UR4, c[0x0][0xac8] ;  /* 0x0002b20000047ab9 */ /* 0x000fe40000000800 */
[----:B------:R-:W-:Y:S02]  /*1a1e0*/  ISETP.GE.AND P2, PT, R21, UR4, PT ;  /* 0x0000000415007c0c */ /* 0x000fe4000bf46270 */
[----:B------:R-:W-:Y:S02]  /*1a1f0*/  ISETP.GE.AND P3, PT, R36, UR4, PT ;  /* 0x0000000424007c0c */ /* 0x000fe4000bf66270 */
[----:B------:R-:W-:-:S09]  /*1a200*/  ISETP.GE.AND P4, PT, R22, UR4, PT ;  /* 0x0000000416007c0c */ /* 0x000fd2000bf86270 */
[----:B------:R-:W-:Y:S02]  /*1a210*/  @!P2 IMAD.MOV.U32 R15, RZ, RZ, R3 ;  /* 0x000000ffff0fa224 */ /* 0x000fe400078e0003 */
        /* <DEDUP_REMOVED lines=8> */
.L_x_11487:
[----:B------:R-:W-:Y:S05]  /*1a2a0*/  BSYNC B0 ;  /* 0x0000000000007941 */ /* 0x000fea0003800000 */
.L_x_11482:
[----:B------:R-:W-:Y:S02]  /*1a2b0*/  ULDC UR4, c[0x0][0xc3c] ;  /* 0x00030f0000047ab9 */ /* 0x000fe40000000800 */
[----:B-1----:R-:W-:-:S13]  /*1a2c0*/  ISETP.GE.AND P0, PT, R75, UR4, PT ;  /* 0x000000044b007c0c */ /* 0x002fda000bf06270 */
[----:B------:R-:W-:Y:S05]  /*1a2d0*/  @!P0 BRA `(.L_x_11495) ;  /* 0xfffffe7000108947 */ /* 0x000fea000383ffff */
[----:B------:R-:W-:Y:S05]  /*1a2e0*/  BRA `(.L_x_11290) ;  /* 0x00000080005c7947 */ /* 0x000fea0003800000 */
.L_x_11288:
[----:B------:R-:W-:-:S08]  /*1a2f0*/  NOP ;  /* 0x0000000000007918 */ /* 0x000fd00000000000 */
[----:B------:R-:W0:-:S00]  /*1a300*/  USETMAXREG.DEALLOC.CTAPOOL 0x20 ;  /* 0x00000020000079c8 */ /* 0x000e0000080e0500 */
        /* <DEDUP_REMOVED lines=14> */
.L_x_11496:
        /* <DEDUP_REMOVED lines=42> */
.L_x_11502:
        /* <DEDUP_REMOVED lines=12> */
.L_x_11501:
[----:B------:R-:W-:Y:S05]  /*1a750*/  BSYNC B0 ;  /* 0x0000000000007941 */ /* 0x000fea0003800000 */
.L_x_11500:
        /* <DEDUP_REMOVED lines=21> */
.L_x_11498:
        /* <DEDUP_REMOVED lines=21> */
.L_x_11503:
        /* <DEDUP_REMOVED lines=58> */
.L_x_11499:
[----:B------:R-:W-:Y:S02]  /*1ada0*/  IMAD.MOV.U32 R17, RZ, RZ, RZ ;  /* 0x000000ffff117224 */ /* 0x000fe400078e00ff */
[----:B------:R-:W-:Y:S02]  /*1adb0*/  IMAD.U32 R16, RZ, RZ, UR6 ;  /* 0x00000006ff107e24 */ /* 0x000fe4000f8e00ff */
[----:B------:R-:W-:-:S07]  /*1adc0*/  IMAD.MOV.U32 R18, RZ, RZ, RZ ;  /* 0x000000ffff127224 */ /* 0x000fce00078e00ff */
.L_x_11504:
[----:B------:R-:W-:-:S13]  /*1add0*/  ISETP.NE.AND P0, PT, R5, RZ, PT ;  /* 0x000000ff0500720c */ /* 0x000fda0003f05270 */
[----:B------:R-:W0:Y:S01]  /*1ade0*/  @!P0 S2R R3, SR_CgaCtaId ;  /* 0x0000000000038919 */ /* 0x000e220000008800 */
[----:B------:R-:W-:-:S04]  /*1adf0*/  @!P0 MOV R0, 0x400 ;  /* 0x0000040000008802 */ /* 0x000fc80000000f00 */
[----:B0-----:R-:W-:-:S05]  /*1ae00*/  @!P0 LEA R0, R3, R0, 0x18 ;  /* 0x0000000003008211 */ /* 0x001fca00078ec0ff */
[----:B------:R1:W-:Y:S01]  /*1ae10*/  @!P0 STS.128 [R0+0x2d8d0], R16 ;  /* 0x02d8d01000008388 */ /* 0x0003e20000000c00 */
[----:B------:R-:W-:Y:S06]  /*1ae20*/  BAR.ARV 0x5, 0x200 ;  /* 0x0148000000007b1d */ /* 0x000fec0000002000 */
.L_x_11497:
        /* <DEDUP_REMOVED lines=9> */
[----:B------:R-:W-:Y:S01]  /*1aec0*/  LOP3.LUT R23, R23, 0xfffffffd, RZ, 0xc0, !PT ;  /* 0xfffffffd17177812 */ /* 0x000fe200078ec0ff */
[----:B------:R-:W-:Y:S01]  /*1aed0*/  BSSY B8, `(.L_x_11505) ;  /* 0x0000721000087945 */ /* 0x000fe20003800000 */
[----:B------:R-:W-:Y:S01]  /*1aee0*/  IMAD.MOV.U32 R29, RZ, RZ, RZ ;  /* 0x000000ffff1d7224 */ /* 0x000fe200078e00ff */
[----:B------:R-:W-:Y:S01]  /*1aef0*/  ULDC.64 UR42, c[0x0][0x198] ;  /* 0x00006600002a7ab9 */ /* 0x000fe20000000a00 */
[----:B------:R-:W-:Y:S01]  /*1af00*/  IMAD.MOV.U32 R24, RZ, RZ, RZ ;  /* 0x000000ffff187224 */ /* 0x000fe200078e00ff */
[----:B------:R-:W-:Y:S01]  /*1af10*/  ULOP3.LUT UR38, UR36, 0x2, URZ, 0xfc, !UPT ;  /* 0x0000000224267892 */ /* 0x000fe2000f8efc3f */
[----:B------:R-:W-:Y:S01]  /*1af20*/  IMAD.MOV.U32 R27, RZ, RZ, 0x1 ;  /* 0x00000001ff1b7424 */ /* 0x000fe200078e00ff */
[----:B------:R-:W-:Y:S01]  /*1af30*/  ULDC UR37, c[0x0][0xc] ;  /* 0x0000030000257ab9 */ /* 0x000fe20000000800 */
[----:B--2---:R-:W-:-:S06]  /*1af40*/  ULEA UR4, UR5, UR4, 0x18 ;  /* 0x0000000405047291 */ /* 0x004fcc000f8ec03f */
[----:B------:R-:W-:Y:S01]  /*1af50*/  IMAD.U32 R22, RZ, RZ, UR4 ;  /* 0x00000004ff167e24 */ /* 0x000fe2000f8e00ff */
[C---:B0-----:R-:W-:Y:S01]  /*1af60*/  LOP3.LUT R5, R6.reuse, 0x7f, RZ, 0xc0, !PT ;  /* 0x0000007f06057812 */ /* 0x041fe200078ec0ff */
[----:B-1----:R-:W-:-:S03]  /*1af70*/  IMAD.SHL.U32 R0, R6, 0x8, RZ ;  /* 0x0000000806007824 */ /* 0x002fc600078e00ff */
[C---:B------:R-:W-:Y:S01]  /*1af80*/  ISETP.NE.AND P1, PT, R5.reuse, RZ, PT ;  /* 0x000000ff0500720c */ /* 0x040fe20003f25270 */
[----:B------:R-:W-:Y:S01]  /*1af90*/  IMAD.SHL.U32 R4, R5, 0x8, RZ ;  /* 0x0000000805047824 */ /* 0x000fe200078e00ff */
[C---:B------:R-:W-:Y:S02]  /*1afa0*/  LOP3.LUT R3, R0.reuse, 0x20, RZ, 0xc0, !PT ;  /* 0x0000002000037812 */ /* 0x040fe400078ec0ff */
[----:B------:R-:W-:Y:S02]  /*1afb0*/  LOP3.LUT R2, R0, 0xd8, RZ, 0xc0, !PT ;  /* 0x000000d800027812 */ /* 0x000fe400078ec0ff */
[----:B------:R-:W-:Y:S02]  /*1afc0*/  LOP3.LUT R3, R3, 0x300, R4, 0xf8, !PT ;  /* 0x0000030003037812 */ /* 0x000fe400078ef804 */
[----:B------:R-:W-:Y:S02]  /*1afd0*/  LOP3.LUT R2, R2, 0x18, R6, 0x78, !PT ;  /* 0x0000001802027812 */ /* 0x000fe400078e7806 */
[----:B------:R-:W-:-:S02]  /*1afe0*/  SHF.R.U32.HI R4, RZ, 0x2, R5 ;  /* 0x00000002ff047819 */ /* 0x000fc40000011605 */
[----:B------:R-:W-:Y:S02]  /*1aff0*/  LOP3.LUT R3, R3, R2, RZ, 0xfc, !PT ;  /* 0x0000000203037212 */ /* 0x000fe400078efcff */
[----:B------:R-:W-:Y:S02]  /*1b000*/  LOP3.LUT P0, R2, R6, 0x1f, RZ, 0xc0, !PT ;  /* 0x0000001f06027812 */ /* 0x000fe4000780c0ff */
[----:B------:R-:W-:Y:S01]  /*1b010*/  @P1 LOP3.LUT R23, R23, 0x2, RZ, 0xfc, !PT ;  /* 0x0000000217171812 */ /* 0x000fe200078efcff */
[----:B------:R-:W-:Y:S01]  /*1b020*/  IMAD R3, R3, 0x2, R22 ;  /* 0x0000000203037824 */ /* 0x000fe200078e0216 */
[----:B------:R-:W-:Y:S01]  /*1b030*/  LOP3.LUT R0, R0, 0x18, RZ, 0xc0, !PT ;  /* 0x0000001800007812 */ /* 0x000fe200078ec0ff */
[----:B------:R0:W-:Y:S01]  /*1b040*/  STL [R1+0x8], R2 ;  /* 0x0000080201007387 */ /* 0x0001e20000100800 */
[----:B------:R-:W-:-:S03]  /*1b050*/  LOP3.LUT R23, R23, 0xfffffffe, RZ, 0xc0, !PT ;  /* 0xfffffffe17177812 */ /* 0x000fc600078ec0ff */
[----:B------:R1:W-:Y:S04]  /*1b060*/  STL [R1+0x24], RZ ;  /* 0x000024ff01007387 */ /* 0x0003e80000100800 */
[----:B------:R-:W-:Y:S01]  /*1b070*/  @P0 LOP3.LUT R23, R23, 0x1, RZ, 0xfc, !PT ;  /* 0x0000000117170812 */ /* 0x000fe200078efcff */
[----:B0-----:R-:W-:Y:S01]  /*1b080*/  IMAD.SHL.U32 R2, R6, 0x20, RZ ;  /* 0x0000002006027824 */ /* 0x001fe200078e00ff */
[----:B------:R-:W-:Y:S01]  /*1b090*/  ISETP.NE.OR P0, PT, R5, RZ, !P0 ;  /* 0x000000ff0500720c */ /* 0x000fe20004705670 */
[----:B------:R-:W-:Y:S01]  /*1b0a0*/  IMAD.MOV.U32 R6, RZ, RZ, 0x1 ;  /* 0x00000001ff067424 */ /* 0x000fe200078e00ff */
[----:B------:R-:W-:Y:S02]  /*1b0b0*/  LOP3.LUT R23, R23, 0xfffffff7, RZ, 0xc0, !PT ;  /* 0xfffffff717177812 */ /* 0x000fe400078ec0ff */
[----:B------:R-:W-:-:S02]  /*1b0c0*/  LOP3.LUT R2, R4, 0x60, R2, 0xf8, !PT ;  /* 0x0000006004027812 */ /* 0x000fc400078ef802 */
[----:B------:R1:W-:Y:S01]  /*1b0d0*/  STL [R1], R6 ;  /* 0x0000000601007387 */ /* 0x0003e20000100800 */
[C---:B------:R-:W-:Y:S02]  /*1b0e0*/  LOP3.LUT R2, R0.reuse, 0x20, RZ, 0xfc, !PT ;  /* 0x0000002000027812 */ /* 0x040fe400078efcff */
[----:B------:R-:W-:Y:S01]  /*1b0f0*/  LOP3.LUT R0, R0, 0x40, RZ, 0xfc, !PT ;  /* 0x0000004000007812 */ /* 0x000fe200078efcff */
[----:B------:R1:W-:Y:S03]  /*1b100*/  STL [R1+0x10], R3 ;  /* 0x0000100301007387 */ /* 0x0003e60000100800 */
[----:B------:R-:W-:-:S07]  /*1b110*/  @P0 LOP3.LUT R23, R23, 0x8, RZ, 0xfc, !PT ;  /* 0x0000000817170812 */ /* 0x000fce00078efcff */
.L_x_11669:
[----:B0-----:R-:W0:Y:S01]  /*1b120*/  LDC.64 R8, c[0x0][0xa00] ;  /* 0x00028000ff087b82 */ /* 0x001e220000000a00 */
[----:B------:R-:W-:Y:S05]  /*1b130*/  YIELD ;  /* 0x0000000000007946 */ /* 0x000fea0003800000 */
[----:B------:R-:W-:Y:S01]  /*1b140*/  ULDC.64 UR4, c[0x0][0xa28] ;  /* 0x00028a0000047ab9 */ /* 0x000fe20000000a00 */
[----:B-1----:R-:W-:Y:S02]  /*1b150*/  CS2R R6, SRZ ;  /* 0x0000000000067805 */ /* 0x002fe4000001ff00 */
[----:B------:R-:W-:Y:S01]  /*1b160*/  ISETP.NE.U32.AND P0, PT, RZ, UR4, PT ;  /* 0x00000004ff007c0c */ /* 0x000fe2000bf05070 */
[----:B------:R-:W-:Y:S01]  /*1b170*/  ULDC.64 UR8, c[0x0][0xa18] ;  /* 0x0002860000087ab9 */ /* 0x000fe20000000a00 */
[----:B------:R-:W1:Y:S01]  /*1b180*/  LDC.64 R4, c[0x0][0xa08] ;  /* 0x00028200ff047b82 */ /* 0x000e620000000a00 */
[----:B------:R-:W-:Y:S01]  /*1b190*/  ULDC.64 UR6, c[0x0][0xa08] ;  /* 0x0002820000067ab9 */ /* 0x000fe20000000a00 */
[----:B------:R-:W-:Y:S01]  /*1b1a0*/  ISETP.NE.AND.EX P0, PT, RZ, UR5, PT, P0 ;  /* 0x00000005ff007c0c */ /* 0x000fe2000bf05300 */
[----:B------:R-:W-:-:S02]  /*1b1b0*/  ULDC.64 UR4, c[0x0][0xa00] ;  /* 0x0002800000047ab9 */ /* 0x000fc40000000a00 */
[----:B------:R-:W-:-:S04]  /*1b1c0*/  ISETP.NE.U32.AND P1, PT, RZ, UR4, PT ;  /* 0x00000004ff007c0c */ /* 0x000fc8000bf25070 */
[----:B------:R-:W-:Y:S01]  /*1b1d0*/  ISETP.NE.AND.EX P1, PT, RZ, UR5, PT, P1 ;  /* 0x00000005ff007c0c */ /* 0x000fe2000bf25310 */
[----:B------:R-:W-:Y:S01]  /*1b1e0*/  ULDC.64 UR4, c[0x0][0xa10] ;  /* 0x0002840000047ab9 */ /* 0x000fe20000000a00 */
[----:B0-----:R-:W-:-:S04]  /*1b1f0*/  IMAD.WIDE R8, R19, 0x4, R8 ;  /* 0x0000000413087825 */ /* 0x001fc800078e0208 */
[----:B------:R-:W0:Y:S07]  /*1b200*/  @P0 LDC.64 R2, c[0x0][0xa28] ;  /* 0x00028a00ff020b82 */ /* 0x000e2e0000000a00 */
[----:B--2---:R-:W2:Y:S01]  /*1b210*/  @P1 LDG.E R6, desc[UR40][R8.64] ;  /* 0x0000002808061981 */ /* 0x004ea2000c1e1900 */
[----:B------:R-:W-:-:S04]  /*1b220*/  ISETP.NE.U32.AND P3, PT, RZ, UR8, PT ;  /* 0x00000008ff007c0c */ /* 0x000fc8000bf65070 */
[----:B------:R-:W-:Y:S01]  /*1b230*/  ISETP.NE.AND.EX P3, PT, RZ, UR9, PT, P3 ;  /* 0x00000009ff007c0c */ /* 0x000fe2000bf65330 */
[----:B0-----:R-:W-:-:S12]  /*1b240*/  @P0 IMAD.WIDE R2, R19, 0x4, R2 ;  /* 0x0000000413020825 */ /* 0x001fd800078e0202 */
[----:B------:R-:W0:Y:S01]  /*1b250*/  @P3 LDC.64 R10, c[0x0][0xa18] ;  /* 0x00028600ff0a3b82 */ /* 0x000e220000000a00 */
[----:B------:R3:W5:Y:S01]  /*1b260*/  @P0 LDG.E R7, desc[UR40][R2.64] ;  /* 0x0000002802070981 */ /* 0x000762000c1e1900 */
[----:B------:R-:W-:Y:S01]  /*1b270*/  ISETP.NE.U32.AND P2, PT, RZ, UR6, PT ;  /* 0x00000006ff007c0c */ /* 0x000fe2000bf45070 */
[----:B------:R-:W-:Y:S01]  /*1b280*/  IMAD.MOV.U32 R28, RZ, RZ, RZ ;  /* 0x000000ffff1c7224 */ /* 0x000fe200078e00ff */
[----:B------:R-:W-:Y:S01]  /*1b290*/  ISETP.NE.U32.AND P0, PT, RZ, UR4, PT ;  /* 0x00000004ff007c0c */ /* 0x000fe2000bf05070 */
[----:B------:R-:W-:Y:S02]  /*1b2a0*/  IMAD.MOV.U32 R0, RZ, RZ, RZ ;  /* 0x000000ffff007224 */ /* 0x000fe400078e00ff */
[----:B-1----:R-:W-:Y:S01]  /*1b2b0*/  IMAD.WIDE R4, R19, 0x4, R4 ;  /* 0x0000000413047825 */ /* 0x002fe200078e0204 */
        /* <DEDUP_REMOVED lines=29> */
.L_x_11506:
[----:B------:R-:W-:Y:S01]  /*1b490*/  ULDC.64 UR4, c[0x0][0xa20] ;  /* 0x0002880000047ab9 */ /* 0x000fe20000000a00 */
[----:B-----5:R-:W-:Y:S01]  /*1b4a0*/  IMAD.IADD R28, R28, 0x1, R7 ;  /* 0x000000011c1c7824 */ /* 0x020fe200078e0207 */
[----:B------:R-:W-:-:S04]  /*1b4b0*/  ISETP.NE.U32.AND P1, PT, RZ, UR4, PT ;  /* 0x00000004ff007c0c */ /* 0x000fc8000bf25070 */
[----:B------:R-:W-:-:S13]  /*1b4c0*/  ISETP.NE.AND.EX P1, PT, RZ, UR5, PT, P1 ;  /* 0x00000005ff007c0c */ /* 0x000fda000bf25310 */
[----:B------:R-:W-:Y:S05]  /*1b4d0*/  @!P1 BRA `(.L_x_11507) ;  /* 0x0000000000109947 */ /* 0x000fea0003800000 */
[----:B------:R-:W1:Y:S02]  /*1b4e0*/  LDC.64 R4, c[0x0][0xa20] ;  /* 0x00028800ff047b82 */ /* 0x000e640000000a00 */
[----:B-1----:R-:W-:-:S05]  /*1b4f0*/  IMAD.WIDE R4, R19, 0x4, R4 ;  /* 0x0000000413047825 */ /* 0x002fca00078e0204 */
[----:B------:R1:W5:Y:S01]  /*1b500*/  LDG.E R10, desc[UR40][R4.64] ;  /* 0x00000028040a7981 */ /* 0x000362000c1e1900 */
[----:B------:R-:W-:Y:S05]  /*1b510*/  BRA `(.L_x_11508) ;  /* 0x0000000000107947 */ /* 0x000fea0003800000 */
.L_x_11507:
[----:B------:R-:W-:Y:S05]  /*1b520*/  @!P2 BRA `(.L_x_11508) ;  /* 0x00000000000ca947 */ /* 0x000fea0003800000 */
[----:B------:R-:W2:Y:S04]  /*1b530*/  LDG.E R10, desc[UR40][R4.64] ;  /* 0x00000028040a7981 */ /* 0x000ea8000c1e1900 */
[----:B------:R-:W2:Y:S02]  /*1b540*/  LDG.E R4, desc[UR40][R4.64+0x4] ;  /* 0x0000042804047981 */ /* 0x000ea4000c1e1900 */
[----:B--2---:R-:W-:-:S07]  /*1b550*/  IMAD.IADD R10, R4, 0x1, -R10 ;  /* 0x00000001040a7824 */ /* 0x004fce00078e0a0a */
.L_x_11508:
[----:B-1----:R-:W2:Y:S04]  /*1b560*/  @P0 LDG.E R4, desc[UR40][R2.64] ;  /* 0x0000002802040981 */ /* 0x002ea8000c1e1900 */
[----:B------:R1:W2:Y:S01]  /*1b570*/  @P0 LDG.E R5, desc[UR40][R2.64+0x4] ;  /* 0x0000042802050981 */ /* 0x0002a2000c1e1900 */
[----:B------:R-:W-:Y:S02]  /*1b580*/  IMAD R13, R17, 0xc0, RZ ;  /* 0x000000c0110d7824 */ /* 0x000fe400078e02ff */
[----:B-----5:R-:W-:Y:S02]  /*1b590*/  IMAD.IADD R7, R10, 0x1, -R7 ;  /* 0x000000010a077824 */ /* 0x020fe400078e0a07 */
[----:B------:R-:W-:Y:S01]  /*1b5a0*/  VIADD R10, R13, 0xbf ;  /* 0x000000bf0d0a7836 */ /* 0x000fe20000000000 */
[----:B------:R3:W-:Y:S01]  /*1b5b0*/  STL [R1+0x14], R13 ;  /* 0x0000140d01007387 */ /* 0x0007e20000100800 */
[----:B-1----:R-:W1:Y:S02]  /*1b5c0*/  LDC R2, c[0x0][0x448] ;  /* 0x00011200ff027b82 */ /* 0x002e640000000800 */
[----:B-1----:R-:W-:-:S13]  /*1b5d0*/  ISETP.NE.AND P1, PT, R2, 0x1, PT ;  /* 0x000000010200780c */ /* 0x002fda0003f25270 */
[----:B------:R-:W1:Y:S08]  /*1b5e0*/  @P1 LDC R3, c[0x0][0x44c] ;  /* 0x00011300ff031b82 */ /* 0x000e700000000800 */
[----:B------:R-:W4:Y:S01]  /*1b5f0*/  @P1 LDC R2, c[0x0][0x450] ;  /* 0x00011400ff021b82 */ /* 0x000f220000000800 */
[----:B-1----:R-:W-:-:S05]  /*1b600*/  @P1 IMAD.HI.U32 R3, R10, R3, RZ ;  /* 0x000000030a031227 */ /* 0x002fca00078e00ff */
[----:B----4-:R-:W-:Y:S01]  /*1b610*/  @P1 SHF.R.U32.HI R10, RZ, R2, R3 ;  /* 0x00000002ff0a1219 */ /* 0x010fe20000011603 */
[----:B--2---:R-:W-:-:S04]  /*1b620*/  @P0 IMAD.IADD R6, R5, 0x1, -R4 ;  /* 0x0000000105060824 */ /* 0x004fc800078e0a04 */
[----:B------:R-:W-:-:S04]  /*1b630*/  IMAD.IADD R9, R7, 0x1, R6 ;  /* 0x0000000107097824 */ /* 0x000fc800078e0206 */
        /* <DEDUP_REMOVED lines=21> */
.L_x_11511:
[----:B------:R-:W-:-:S13]  /*1b790*/  ISETP.NE.AND P3, PT, R3, 0x1, PT ;  /* 0x000000010300780c */ /* 0x000fda0003f65270 */
[----:B------:R-:W1:Y:S02]  /*1b7a0*/  @P3 LDC.64 R4, c[0x0][0x9e8] ;  /* 0x00027a00ff043b82 */ /* 0x000e640000000a00 */
[----:B-1----:R-:W-:-:S05]  /*1b7b0*/  @P3 IMAD.HI.U32 R4, R11, R4, RZ ;  /* 0x000000040b043227 */ /* 0x002fca00078e00ff */
[----:B------:R-:W-:-:S07]  /*1b7c0*/  @P3 SHF.R.U32.HI R11, RZ, R5, R4 ;  /* 0x00000005ff0b3219 */ /* 0x000fce0000011604 */
.L_x_11512:
[----:B------:R-:W-:Y:S05]  /*1b7d0*/  BSYNC B0 ;  /* 0x0000000000007941 */ /* 0x000fea0003800000 */
.L_x_11510:
[----:B------:R-:W-:-:S05]  /*1b7e0*/  IMAD R11, R11, R3, R3 ;  /* 0x000000030b0b7224 */ /* 0x000fca00078e0203 */
[----:B------:R-:W-:-:S07]  /*1b7f0*/  VIMNMX R2, R2, R11, PT ;  /* 0x0000000b02027248 */ /* 0x000fce0003fe0100 */
.L_x_11509:
        /* <DEDUP_REMOVED lines=20> */
.L_x_11515:
[----:B------:R-:W-:-:S13]  /*1b940*/  ISETP.NE.AND P1, PT, R3, 0x1, PT ;  /* 0x000000010300780c */ /* 0x000fda0003f25270 */
[----:B------:R-:W1:Y:S02]  /*1b950*/  @P1 LDC.64 R4, c[0x0][0x9e8] ;  /* 0x00027a00ff041b82 */ /* 0x000e640000000a00 */
[----:B-1----:R-:W-:-:S05]  /*1b960*/  @P1 IMAD.HI.U32 R4, R11, R4, RZ ;  /* 0x000000040b041227 */ /* 0x002fca00078e00ff */
[----:B------:R-:W-:-:S07]  /*1b970*/  @P1 SHF.R.U32.HI R11, RZ, R5, R4 ;  /* 0x00000005ff0b1219 */ /* 0x000fce0000011604 */
.L_x_11516:
[----:B------:R-:W-:Y:S05]  /*1b980*/  BSYNC B0 ;  /* 0x0000000000007941 */ /* 0x000fea0003800000 */
.L_x_11514:
[----:B------:R-:W-:-:S05]  /*1b990*/  IMAD R3, R11, R3, RZ ;  /* 0x000000030b037224 */ /* 0x000fca00078e02ff */
[----:B------:R-:W-:-:S07]  /*1b9a0*/  VIMNMX R10, R10, R3, !PT ;  /* 0x000000030a0a7248 */ /* 0x000fce0007fe0100 */
.L_x_11513:
[----:B------:R-:W-:Y:S01]  /*1b9b0*/  VIADD R2, R2, 0x7f ;  /* 0x0000007f02027836 */ /* 0x000fe20000000000 */
[----:B------:R-:W-:Y:S01]  /*1b9c0*/  BSSY B0, `(.L_x_11517) ;  /* 0x0000155000007945 */ /* 0x000fe20003800000 */
[----:B------:R-:W-:-:S03]  /*1b9d0*/  PLOP3.LUT P5, PT, PT, PT, PT, 0x80, 0x0 ;  /* 0x000000000000781c */ /* 0x000fc60003faf070 */
[----:B------:R-:W-:-:S04]  /*1b9e0*/  SHF.R.S32.HI R3, RZ, 0x1f, R2 ;  /* 0x0000001fff037819 */ /* 0x000fc80000011402 */
[----:B------:R-:W-:Y:S02]  /*1b9f0*/  LEA.HI R3, R3, R2, RZ, 0x7 ;  /* 0x0000000203037211 */ /* 0x000fe400078f38ff */
[----:B------:R-:W-:Y:S02]  /*1ba00*/  SHF.R.S32.HI R2, RZ, 0x1f, R10 ;  /* 0x0000001fff027819 */ /* 0x000fe4000001140a */
[----:B------:R-:W-:Y:S02]  /*1ba10*/  SHF.R.S32.HI R3, RZ, 0x7, R3 ;  /* 0x00000007ff037819 */ /* 0x000fe40000011403 */
[----:B------:R-:W-:Y:S02]  /*1ba20*/  LEA.HI R2, R2, R10, RZ, 0x7 ;  /* 0x0000000a02027211 */ /* 0x000fe400078f38ff */
[----:B------:R-:W-:Y:S02]  /*1ba30*/  VIMNMX R3, R17, R3, PT ;  /* 0x0000000311037248 */ /* 0x000fe40003fe0100 */
[----:B------:R-:W-:-:S03]  /*1ba40*/  SHF.R.S32.HI R2, RZ, 0x7, R2 ;  /* 0x00000007ff027819 */ /* 0x000fc60000011402 */
[----:B------:R-:W-:Y:S01]  /*1ba50*/  IMAD R3, R3, 0x80, -R7 ;  /* 0x0000008003037824 */ /* 0x000fe200078e0a07 */
[----:B------:R-:W-:-:S04]  /*1ba60*/  VIMNMX R2, RZ, R2, !PT ;  /* 0x00000002ff027248 */ /* 0x000fc80007fe0100 */
[----:B------:R-:W-:Y:S01]  /*1ba70*/  VIMNMX R3, R3, R6, PT ;  /* 0x0000000603037248 */ /* 0x000fe20003fe0100 */
[----:B------:R-:W-:-:S05]  /*1ba80*/  IMAD R2, R2, 0x80, -R7 ;  /* 0x0000008002027824 */ /* 0x000fca00078e0a07 */
        /* <DEDUP_REMOVED lines=17> */
.L_x_11710:
[----:B--2---:R-:W-:Y:S02]  /*1bba0*/  ISETP.NE.AND P0, PT, R14, RZ, PT ;  /* 0x000000ff0e00720c */ /* 0x004fe40003f05270 */
[----:B------:R-:W-:-:S11]  /*1bbb0*/  PLOP3.LUT P2, PT, PT, PT, PT, 0x8, 0x0 ;  /* 0x000000000000781c */ /* 0x000fd60003f4e170 */
[----:B------:R-:W-:Y:S05]  /*1bbc0*/  @P0 BRA `(.L_x_11520) ;  /* 0x00000000000c0947 */ /* 0x000fea0003800000 */
[----:B------:R-:W-:-:S03]  /*1bbd0*/  UMOV UR4, 0xffffffff ;  /* 0xffffffff00047882 */ /* 0x000fc60000000000 */
[----:B------:R-:W-:Y:S05]  /*1bbe0*/  BRA.DIV UR4, `(.L_x_11521) ;  /* 0x00000076040c7947 */ /* 0x000fea000b800000 */
[----:B------:R-:W-:-:S13]  /*1bbf0*/  ELECT P2, URZ, PT ;  /* 0x00000000003f782f */ /* 0x000fda0003840000 */
.L_x_11520:
[----:B-1----:R-:W2:Y:S01]  /*1bc00*/  LDL R3, [R1+0x24] ;  /* 0x0000240001037983 */ /* 0x002ea20000100800 */
[----:B------:R-:W-:Y:S01]  /*1bc10*/  BSSY B1, `(.L_x_11522) ;  /* 0x0000008000017945 */ /* 0x000fe20003800000 */
[----:B--2---:R-:W-:-:S05]  /*1bc20*/  VIADD R3, R3, 0x1 ;  /* 0x0000000103037836 */ /* 0x004fca0000000000 */
[----:B------:R-:W-:-:S04]  /*1bc30*/  LEA.HI R6, R3, R3, RZ, 0x1 ;  /* 0x0000000303067211 */ /* 0x000fc800078f08ff */
[----:B------:R-:W-:-:S05]  /*1bc40*/  LOP3.LUT R6, R6, 0xfffffffe, RZ, 0xc0, !PT ;  /* 0xfffffffe06067812 */ /* 0x000fca00078ec0ff */
[----:B------:R-:W-:-:S05]  /*1bc50*/  IMAD.IADD R3, R3, 0x1, -R6 ;  /* 0x0000000103037824 */ /* 0x000fca00078e0a06 */
[----:B------:R-:W-:-:S04]  /*1bc60*/  SHF.L.U32 R3, R3, 0x1f, RZ ;  /* 0x0000001f03037819 */ /* 0x000fc800000006ff */
[----:B------:R-:W1:Y:S02]  /*1bc70*/  SYNCS.PHASECHK.TRANS64.TRYWAIT P0, [R22+URZ+0x2d820], R3 ;  /* 0x02d82003160075a7 */ /* 0x000e64000800017f */
[----:B-1----:R-:W-:Y:S05]  /*1bc80*/  @!P0 BRA `(.L_x_11523) ;  /* 0x0000007400088947 */ /* 0x002fea0003800000 */
.L_x_11713:
[----:B------:R-:W-:Y:S05]  /*1bc90*/  BSYNC B1 ;  /* 0x0000000000017941 */ /* 0x000fea0003800000 */
.L_x_11522:
[----:B------:R-:W-:Y:S04]  /*1bca0*/  BSSY B1, `(.L_x_11524) ;  /* 0x0000088000017945 */ /* 0x000fe80003800000 */
[----:B------:R-:W-:Y:S05]  /*1bcb0*/  @!P2 BRA `(.L_x_11525) ;  /* 0x000000080018a947 */ /* 0x000fea0003800000 */
[----:B------:R-:W2:Y:S01]  /*1bcc0*/  LDL R7, [R1] ;  /* 0x0000000001077983 */ /* 0x000ea20000100800 */
        /* <DEDUP_REMOVED lines=8> */
.L_x_11714:
[----:B------:R-:W-:Y:S05]  /*1bd50*/  BSYNC B2 ;  /* 0x0000000000027941 */ /* 0x000fea0003800000 */
.L_x_11526:
[----:B------:R-:W-:Y:S04]  /*1bd60*/  BSSY B2, `(.L_x_11528) ;  /* 0x0000007000027945 */ /* 0x000fe80003800000 */
[----:B------:R-:W-:Y:S05]  /*1bd70*/  @P4 BRA `(.L_x_11529) ;  /* 0x0000000000144947 */ /* 0x000fea0003800000 */
[----:B------:R-:W-:Y:S01]  /*1bd80*/  LOP3.LUT P0, RZ, R23, 0x1, RZ, 0xc0, !PT ;  /* 0x0000000117ff7812 */ /* 0x000fe2000780c0ff */
[----:B-1----:R-:W-:-:S04]  /*1bd90*/  IMAD.MOV.U32 R3, RZ, RZ, 0x6000 ;  /* 0x00006000ff037424 */ /* 0x002fc800078e00ff */
[----:B------:R3:W-:Y:S08]  /*1bda0*/  SYNCS.ARRIVE.TRANS64 RZ, [R11+URZ+0x2d890], R3 ;  /* 0x02d890030bff79a7 */ /* 0x0007f0000800003f */
[----:B------:R-:W-:Y:S05]  /*1bdb0*/  @!P0 BRA `(.L_x_11529) ;  /* 0x0000000000048947 */ /* 0x000fea0003800000 */
[----:B------:R-:W-:Y:S01]  /*1bdc0*/  BPT.TRAP 0x1 ;  /* 0x000000040000795c */ /* 0x000fe20000300000 */
.L_x_11529:
[----:B------:R-:W-:Y:S05]  /*1bdd0*/  BSYNC B2 ;  /* 0x0000000000027941 */ /* 0x000fea0003800000 */
.L_x_11528:
        /* <DEDUP_REMOVED lines=8> */
[----:B-1-3--:R-:W-:Y:S01]  /*1be60*/  VIADD R3, R11, 0x2d890 ;  /* 0x0002d8900b037836 */ /* 0x00afe20000000000 */
[----:B------:R-:W-:Y:S01]  /*1be70*/  UMOV UR6, 0x0 ;  /* 0x0000000000067882 */ /* 0x000fe20000000000 */
[----:B0-----:R-:W-:Y:S01]  /*1be80*/  VIADD R12, R7, 0x15400 ;  /* 0x00015400070c7836 */ /* 0x001fe20000000000 */
[----:B------:R-:W-:-:S09]  /*1be90*/  UMOV UR7, 0x12f00000 ;  /* 0x12f0000000077882 */ /* 0x000fd20000000000 */
.L_x_11530:
        /* <DEDUP_REMOVED lines=16> */
.L_x_11531:
        /* <DEDUP_REMOVED lines=16> */
.L_x_11532:
        /* <DEDUP_REMOVED lines=13> */
.L_x_11715:
[----:B------:R-:W-:Y:S05]  /*1c170*/  BSYNC B2 ;  /* 0x0000000000027941 */ /* 0x000fea0003800000 */
.L_x_11533:
[----:B------:R-:W-:Y:S01]  /*1c180*/  BSSY B2, `(.L_x_11535) ;  /* 0x0000009000027945 */ /* 0x000fe20003800000 */
[----:B------:R-:W-:Y:S02]  /*1c190*/  IMAD.MOV.U32 R12, RZ, RZ, 0x0 ;  /* 0x00000000ff0c7424 */ /* 0x000fe400078e00ff */
[----:B------:R-:W-:Y:S01]  /*1c1a0*/  IMAD.MOV.U32 R13, RZ, RZ, 0x12f00000 ;  /* 0x12f00000ff0d7424 */ /* 0x000fe200078e00ff */
[----:B------:R-:W-:Y:S06]  /*1c1b0*/  @P4 BRA `(.L_x_11536) ;  /* 0x0000000000144947 */ /* 0x000fec0003800000 */
[----:B------:R-:W-:Y:S01]  /*1c1c0*/  LOP3.LUT P0, RZ, R23, 0x1, RZ, 0xc0, !PT ;  /* 0x0000000117ff7812 */ /* 0x000fe2000780c0ff */
[----:B------:R-:W-:-:S04]  /*1c1d0*/  IMAD.MOV.U32 R3, RZ, RZ, 0x6000 ;  /* 0x00006000ff037424 */ /* 0x000fc800078e00ff */
[----:B------:R1:W-:Y:S08]  /*1c1e0*/  SYNCS.ARRIVE.TRANS64 RZ, [R11+URZ+0x2d8b0], R3 ;  /* 0x02d8b0030bff79a7 */ /* 0x0003f0000800003f */
[----:B------:R-:W-:Y:S05]  /*1c1f0*/  @!P0 BRA `(.L_x_11536) ;  /* 0x0000000000048947 */ /* 0x000fea0003800000 */
[----:B------:R-:W-:Y:S01]  /*1c200*/  BPT.TRAP 0x1 ;  /* 0x000000040000795c */ /* 0x000fe20000300000 */
.L_x_11536:
[----:B------:R-:W-:Y:S05]  /*1c210*/  BSYNC B2 ;  /* 0x0000000000027941 */ /* 0x000fea0003800000 */
.L_x_11535:
        /* <DEDUP_REMOVED lines=8> */
.L_x_11537:
        /* <DEDUP_REMOVED lines=15> */
.L_x_11538:
        /* <DEDUP_REMOVED lines=15> */
.L_x_11539:
        /* <DEDUP_REMOVED lines=10> */
.L_x_11525:
[----:B------:R-:W-:Y:S05]  /*1c520*/  BSYNC B1 ;  /* 0x0000000000017941 */ /* 0x000fea0003800000 */
.L_x_11524:
[----:B------:R-:W2:Y:S01]  /*1c530*/  LDL.LU R10, [R1] ;  /* 0x00000000010a7983 */ /* 0x000ea20000300800 */
[----:B------:R-:W-:Y:S01]  /*1c540*/  VIADD R29, R29, 0x1 ;  /* 0x000000011d1d7836 */ /* 0x000fe20000000000 */
[----:B------:R-:W-:Y:S01]  /*1c550*/  PLOP3.LUT P5, PT, PT, PT, PT, 0x8, 0x0 ;  /* 0x000000000000781c */ /* 0x000fe20003fae170 */
[----:B------:R-:W-:-:S03]  /*1c560*/  VIADD R7, R2, 0xfffffffe ;  /* 0xfffffffe02077836 */ /* 0x000fc60000000000 */
[----:B------:R-:W-:-:S04]  /*1c570*/  ISETP.NE.AND P0, PT, R29, 0x2, PT ;  /* 0x000000021d00780c */ /* 0x000fc80003f05270 */
[----:B-1----:R-:W-:Y:S02]  /*1c580*/  SEL R3, RZ, 0x1, P0 ;  /* 0x00000001ff037807 */ /* 0x002fe40000000000 */
[----:B------:R-:W-:Y:S02]  /*1c590*/  SEL R29, R29, RZ, P0 ;  /* 0x000000ff1d1d7207 */ /* 0x000fe40000000000 */
[----:B------:R-:W-:Y:S02]  /*1c5a0*/  ISETP.GE.AND P0, PT, R7, R5, PT ;  /* 0x000000050700720c */ /* 0x000fe40003f06270 */
[----:B--2---:R-:W-:-:S05]  /*1c5b0*/  LOP3.LUT R10, R10, R3, RZ, 0x3c, !PT ;  /* 0x000000030a0a7212 */ /* 0x004fca00078e3cff */
[----:B------:R1:W-:Y:S06]  /*1c5c0*/  STL [R1], R10 ;  /* 0x0000000a01007387 */ /* 0x0003ec0000100800 */
[----:B------:R-:W-:Y:S05]  /*1c5d0*/  @!P0 BRA `(.L_x_11518) ;  /* 0x00000008004c8947 */ /* 0x000fea0003800000 */
.L_x_11556:
[----:B------:R-:W-:Y:S05]  /*1c5e0*/  YIELD ;  /* 0x0000000000007946 */ /* 0x000fea0003800000 */
[----:B------:R-:W-:Y:S04]  /*1c5f0*/  BSSY B1, `(.L_x_11540) ;  /* 0x0000087000017945 */ /* 0x000fe80003800000 */
[----:B--2---:R-:W-:Y:S05]  /*1c600*/  @!P2 BRA `(.L_x_11541) ;  /* 0x000000080014a947 */ /* 0x004fea0003800000 */
        /* <DEDUP_REMOVED lines=9> */
.L_x_11716:
[----:B------:R-:W-:Y:S05]  /*1c6a0*/  BSYNC B2 ;  /* 0x0000000000027941 */ /* 0x000fea0003800000 */
.L_x_11542:
[----:B------:R-:W-:Y:S04]  /*1c6b0*/  BSSY B2, `(.L_x_11544) ;  /* 0x0000007000027945 */ /* 0x000fe80003800000 */
[----:B------:R-:W-:Y:S05]  /*1c6c0*/  @P1 BRA `(.L_x_11545) ;  /* 0x0000000000141947 */ /* 0x000fea0003800000 */
[----:B------:R-:W-:Y:S01]  /*1c6d0*/  LOP3.LUT P0, RZ, R23, 0x1, RZ, 0xc0, !PT ;  /* 0x0000000117ff7812 */ /* 0x000fe2000780c0ff */
[----:B------:R-:W-:-:S04]  /*1c6e0*/  IMAD.MOV.U32 R2, RZ, RZ, 0x6000 ;  /* 0x00006000ff027424 */ /* 0x000fc800078e00ff */
[----:B------:R3:W-:Y:S08]  /*1c6f0*/  SYNCS.ARRIVE.TRANS64 RZ, [R6+URZ+0x2d890], R2 ;  /* 0x02d8900206ff79a7 */ /* 0x0007f0000800003f */
[----:B------:R-:W-:Y:S05]  /*1c700*/  @!P0 BRA `(.L_x_11545) ;  /* 0x0000000000048947 */ /* 0x000fea0003800000 */
[----:B------:R-:W-:Y:S01]  /*1c710*/  BPT.TRAP 0x1 ;  /* 0x000000040000795c */ /* 0x000fe20000300000 */
.L_x_11545:
[----:B------:R-:W-:Y:S05]  /*1c720*/  BSYNC B2 ;  /* 0x0000000000027941 */ /* 0x000fea0003800000 */
.L_x_11544:
[----:B------:R-:W-:Y:S01]  /*1c730*/  IMAD.MOV.U32 R13, RZ, RZ, RZ ;  /* 0x000000ffff0d7224 */ /* 0x000fe200078e00ff */
[----:B------:R-:W-:Y:S01]  /*1c740*/  UIADD3 UR4, UP0, UR42, 0x570, URZ ;  /* 0x000005702a047890 */ /* 0x000fe2000ff1e03f */
[----:B-1----:R-:W-:Y:S01]  /*1c750*/  IMAD R10, R29, 0x6000, R22 ;  /* 0x000060001d0a7824 */ /* 0x002fe200078e0216 */
[----:B------:R-:W-:Y:S01]  /*1c760*/  PLOP3.LUT P0, PT, PT, PT, PT, 0x80, 0x0 ;  /* 0x000000000000781c */ /* 0x000fe20003f0f070 */
[----:B------:R-:W-:Y:S01]  /*1c770*/  IMAD R11, R7, 0x80, R0 ;  /* 0x00000080070b7824 */ /* 0x000fe200078e0200 */
[----:B------:R-:W-:Y:S01]  /*1c780*/  R2UR UR10, R13 ;  /* 0x000000000d0a72ca */ /* 0x000fe200000e0000 */
[----:B---3--:R-:W-:Y:S01]  /*1c790*/  VIADD R2, R6, 0x2d890 ;  /* 0x0002d89006027836 */ /* 0x008fe20000000000 */
[----:B------:R-:W-:Y:S01]  /*1c7a0*/  UIADD3.X UR5, URZ, UR43, URZ, UP0, !UPT ;  /* 0x0000002b3f057290 */ /* 0x000fe200087fe43f */
[----:B0-----:R-:W-:Y:S01]  /*1c7b0*/  VIADD R12, R10, 0x15400 ;  /* 0x000154000a0c7836 */ /* 0x001fe20000000000 */
[----:B------:R-:W-:Y:S01]  /*1c7c0*/  UMOV UR6, 0x0 ;  /* 0x0000000000067882 */ /* 0x000fe20000000000 */
[----:B------:R-:W-:-:S10]  /*1c7d0*/  UMOV UR7, 0x12f00000 ;  /* 0x12f0000000077882 */ /* 0x000fd40000000000 */
.L_x_11546:
        /* <DEDUP_REMOVED lines=16> */
.L_x_11547:
        /* <DEDUP_REMOVED lines=16> */
.L_x_11548:
        /* <DEDUP_REMOVED lines=13> */
.L_x_11717:
[----:B------:R-:W-:Y:S05]  /*1cab0*/  BSYNC B2 ;  /* 0x0000000000027941 */ /* 0x000fea0003800000 */
.L_x_11549:
[----:B------:R-:W-:Y:S01]  /*1cac0*/  BSSY B2, `(.L_x_11551) ;  /* 0x0000009000027945 */ /* 0x000fe20003800000 */
[----:B------:R-:W-:Y:S02]  /*1cad0*/  IMAD.MOV.U32 R2, RZ, RZ, 0x0 ;  /* 0x00000000ff027424 */ /* 0x000fe400078e00ff */
[----:B0-2---:R-:W-:Y:S01]  /*1cae0*/  IMAD.MOV.U32 R3, RZ, RZ, 0x12f00000 ;  /* 0x12f00000ff037424 */ /* 0x005fe200078e00ff */
[----:B------:R-:W-:Y:S06]  /*1caf0*/  @P1 BRA `(.L_x_11552) ;  /* 0x0000000000141947 */ /* 0x000fec0003800000 */
[----:B------:R-:W-:Y:S01]  /*1cb00*/  LOP3.LUT P0, RZ, R23, 0x1, RZ, 0xc0, !PT ;  /* 0x0000000117ff7812 */ /* 0x000fe2000780c0ff */
[----:B------:R-:W-:-:S04]  /*1cb10*/  IMAD.MOV.U32 R12, RZ, RZ, 0x6000 ;  /* 0x00006000ff0c7424 */ /* 0x000fc800078e00ff */
[----:B------:R0:W-:Y:S08]  /*1cb20*/  SYNCS.ARRIVE.TRANS64 RZ, [R6+URZ+0x2d8b0], R12 ;  /* 0x02d8b00c06ff79a7 */ /* 0x0001f0000800003f */
[----:B------:R-:W-:Y:S05]  /*1cb30*/  @!P0 BRA `(.L_x_11552) ;  /* 0x0000000000048947 */ /* 0x000fea0003800000 */
[----:B------:R-:W-:Y:S01]  /*1cb40*/  BPT.TRAP 0x1 ;  /* 0x000000040000795c */ /* 0x000fe20000300000 */
.L_x_11552:
[----:B------:R-:W-:Y:S05]  /*1cb50*/  BSYNC B2 ;  /* 0x0000000000027941 */ /* 0x000fea0003800000 */
.L_x_11551:
        /* <DEDUP_REMOVED lines=8> */
.L_x_11553:
        /* <DEDUP_REMOVED lines=15> */
.L_x_11554:
        /* <DEDUP_REMOVED lines=15> */
.L_x_11555:
        /* <DEDUP_REMOVED lines=10> */
.L_x_11541:
[----:B------:R-:W-:Y:S05]  /*1ce60*/  BSYNC B1 ;  /* 0x0000000000017941 */ /* 0x000fea0003800000 */
.L_x_11540:
[----:B------:R-:W2:Y:S01]  /*1ce70*/  LDL.LU R3, [R1] ;  /* 0x0000000001037983 */ /* 0x000ea20000300800 */
[----:B------:R-:W-:-:S05]  /*1ce80*/  VIADD R29, R29, 0x1 ;  /* 0x000000011d1d7836 */ /* 0x000fca0000000000 */
[----:B------:R-:W-:-:S04]  /*1ce90*/  ISETP.NE.AND P0, PT, R29, 0x2, PT ;  /* 0x000000021d00780c */ /* 0x000fc80003f05270 */
[----:B------:R-:W-:Y:S02]  /*1cea0*/  SEL R2, RZ, 0x1, P0 ;  /* 0x00000001ff027807 */ /* 0x000fe40000000000 */
[----:B------:R-:W-:Y:S02]  /*1ceb0*/  SEL R29, R29, RZ, P0 ;  /* 0x000000ff1d1d7207 */ /* 0x000fe40000000000 */
[C---:B------:R-:W-:Y:S01]  /*1cec0*/  ISETP.GT.AND P0, PT, R7.reuse, R5, PT ;  /* 0x000000050700720c */ /* 0x040fe20003f04270 */
[----:B------:R-:W-:Y:S01]  /*1ced0*/  VIADD R7, R7, 0xffffffff ;  /* 0xffffffff07077836 */ /* 0x000fe20000000000 */
[----:B--2---:R-:W-:-:S05]  /*1cee0*/  LOP3.LUT R3, R3, R2, RZ, 0x3c, !PT ;  /* 0x0000000203037212 */ /* 0x004fca00078e3cff */
[----:B------:R2:W-:Y:S06]  /*1cef0*/  STL [R1], R3 ;  /* 0x0000000301007387 */ /* 0x0005ec0000100800 */
[----:B------:R-:W-:Y:S05]  /*1cf00*/  @P0 BRA `(.L_x_11556) ;  /* 0xfffffff400b40947 */ /* 0x000fea000383ffff */
.L_x_11518:
[----:B------:R-:W-:Y:S05]  /*1cf10*/  BSYNC B0 ;  /* 0x0000000000007941 */ /* 0x000fea0003800000 */
.L_x_11517:
[----:B------:R-:W3:Y:S01]  /*1cf20*/  LDL R6, [R1+0x14] ;  /* 0x0000140001067983 */ /* 0x000ee20000100800 */
[----:B------:R-:W4:Y:S01]  /*1cf30*/  LDC R0, c[0x0][0x448] ;  /* 0x00011200ff007b82 */ /* 0x000f220000000800 */
[----:B------:R-:W-:Y:S07]  /*1cf40*/  @!P5 WARPSYNC.ALL ;  /* 0x000000000000d948 */ /* 0x000fee0003800000 */
[----:B------:R-:W-:Y:S01]  /*1cf50*/  @!P5 BAR.SYNC.DEFER_BLOCKING 0xc, 0x200 ;  /* 0x030800000000db1d */ /* 0x000fe20000010000 */
[----:B----4-:R-:W-:-:S13]  /*1cf60*/  ISETP.NE.AND P0, PT, R0, 0x1, PT ;  /* 0x000000010000780c */ /* 0x010fda0003f05270 */
[----:B------:R-:W4:Y:S08]  /*1cf70*/  @P0 LDC R5, c[0x0][0x44c] ;  /* 0x00011300ff050b82 */ /* 0x000f300000000800 */
[----:B--2---:R-:W2:Y:S01]  /*1cf80*/  @P0 LDC R3, c[0x0][0x450] ;  /* 0x00011400ff030b82 */ /* 0x004ea20000000800 */
[----:B---3--:R-:W-:-:S04]  /*1cf90*/  VIADD R2, R6, 0xbf ;  /* 0x000000bf06027836 */ /* 0x008fc80000000000 */
[----:B----4-:R-:W-:-:S05]  /*1cfa0*/  @P0 IMAD.HI.U32 R0, R2, R5, RZ ;  /* 0x0000000502000227 */ /* 0x010fca00078e00ff */
[----:B--2---:R-:W-:-:S05]  /*1cfb0*/  @P0 SHF.R.U32.HI R2, RZ, R3, R0 ;  /* 0x00000003ff020219 */ /* 0x004fca0000011600 */
[----:B------:R-:W-:Y:S02]  /*1cfc0*/  IMAD.IADD R8, R8, 0x1, R2 ;  /* 0x0000000108087824 */ /* 0x000fe400078e0202 */
[----:B------:R-:W2:Y:S02]  /*1cfd0*/  LDC.64 R2, c[0x0][0x9e0] ;  /* 0x00027800ff027b82 */ /* 0x000ea40000000a00 */
[----:B--2---:R-:W-:Y:S01]  /*1cfe0*/  ISETP.GE.AND P1, PT, R3, 0x1, PT ;  /* 0x000000010300780c */ /* 0x004fe20003f26270 */
[----:B------:R-:W-:-:S12]  /*1cff0*/  IMAD.IADD R2, R8, 0x1, R2 ;  /* 0x0000000108027824 */ /* 0x000fd800078e0202 */
[----:B------:R-:W-:Y:S05]  /*1d000*/  @!P1 BRA `(.L_x_11557) ;  /* 0x0000000000489947 */ /* 0x000fea0003800000 */
        /* <DEDUP_REMOVED lines=11> */
.L_x_11559:
[----:B------:R-:W-:-:S13]  /*1d0c0*/  ISETP.NE.AND P2, PT, R3, 0x1, PT ;  /* 0x000000010300780c */ /* 0x000fda0003f45270 */
[----:B------:R-:W2:Y:S02]  /*1d0d0*/  @P2 LDC.64 R4, c[0x0][0x9e8] ;  /* 0x00027a00ff042b82 */ /* 0x000ea40000000a00 */
[----:B--2---:R-:W-:-:S05]  /*1d0e0*/  @P2 IMAD.HI.U32 R4, R0, R4, RZ ;  /* 0x0000000400042227 */ /* 0x004fca00078e00ff */
[----:B------:R-:W-:-:S07]  /*1d0f0*/  @P2 SHF.R.U32.HI R0, RZ, R5, R4 ;  /* 0x00000005ff002219 */ /* 0x000fce0000011604 */
.L_x_11560:
[----:B------:R-:W-:Y:S05]  /*1d100*/  BSYNC B0 ;  /* 0x0000000000007941 */ /* 0x000fea0003800000 */
.L_x_11558:
[----:B------:R-:W-:-:S05]  /*1d110*/  IMAD R5, R0, R3, R3 ;  /* 0x0000000300057224 */ /* 0x000fca00078e0203 */
[----:B------:R-:W-:-:S07]  /*1d120*/  VIMNMX R2, R2, R5, PT ;  /* 0x0000000502027248 */ /* 0x000fce0003fe0100 */
.L_x_11557:
[----:B------:R-:W-:Y:S01]  /*1d130*/  VIADD R2, R2, 0x7f ;  /* 0x0000007f02027836 */ /* 0x000fe20000000000 */
[----:B------:R-:W-:-:S04]  /*1d140*/  ULDC UR4, c[0x0][0x9dc] ;  /* 0x0002770000047ab9 */ /* 0x000fc80000000800 */
[----:B------:R-:W-:-:S04]  /*1d150*/  SHF.R.S32.HI R5, RZ, 0x1f, R2 ;  /* 0x0000001fff057819 */ /* 0x000fc80000011402 */
[----:B------:R-:W-:Y:S02]  /*1d160*/  LEA.HI R5, R5, R2, RZ, 0x7 ;  /* 0x0000000205057211 */ /* 0x000fe400078f38ff */
[----:B------:R-:W2:Y:S02]  /*1d170*/  @P0 LDC R2, c[0x0][0x44c] ;  /* 0x00011300ff020b82 */ /* 0x000ea40000000800 */
[----:B------:R-:W-:-:S04]  /*1d180*/  SHF.R.S32.HI R0, RZ, 0x7, R5 ;  /* 0x00000007ff007819 */ /* 0x000fc80000011405 */
[----:B------:R-:W-:Y:S02]  /*1d190*/  VIMNMX R25, R17, R0, PT ;  /* 0x0000000011197248 */ /* 0x000fe40003fe0100 */
[----:B------:R-:W3:Y:S03]  /*1d1a0*/  @P0 LDC R0, c[0x0][0x450] ;  /* 0x00011400ff000b82 */ /* 0x000ee60000000800 */
[----:B------:R4:W-:Y:S01]  /*1d1b0*/  STL [R1+0x18], R25 ;  /* 0x0000181901007387 */ /* 0x0009e20000100800 */
[----:B--2---:R-:W-:-:S04]  /*1d1c0*/  @P0 IMAD.HI.U32 R5, R6, R2, RZ ;  /* 0x0000000206050227 */ /* 0x004fc800078e00ff */
[----:B------:R-:W-:Y:S01]  /*1d1d0*/  IMAD.MOV.U32 R2, RZ, RZ, R6 ;  /* 0x000000ffff027224 */ /* 0x000fe200078e0006 */
[----:B---3--:R-:W-:-:S05]  /*1d1e0*/  @P0 SHF.R.U32.HI R2, RZ, R0, R5 ;  /* 0x00000000ff020219 */ /* 0x008fca0000011605 */
[----:B------:R-:W-:-:S04]  /*1d1f0*/  IMAD.IADD R2, R9, 0x1, R2 ;  /* 0x0000000109027824 */ /* 0x000fc800078e0202 */
[----:B------:R-:W-:Y:S01]  /*1d200*/  VIADD R0, R2, -UR4 ;  /* 0x8000000402007c36 */ /* 0x000fe20008000000 */
[----:B----4-:R-:W-:Y:S06]  /*1d210*/  @!P1 BRA `(.L_x_11561) ;  /* 0x0000000000449947 */ /* 0x010fec0003800000 */
[----:B------:R-:W-:Y:S01]  /*1d220*/  ISETP.GT.AND P0, PT, R2, -0x1, PT ;  /* 0xffffffff0200780c */ /* 0x000fe20003f04270 */
[----:B------:R-:W-:-:S12]  /*1d230*/  BSSY B0, `(.L_x_11562) ;  /* 0x000000d000007945 */ /* 0x000fd80003800000 */
        /* <DEDUP_REMOVED lines=8> */
.L_x_11563:
[----:B------:R-:W-:-:S13]  /*1d2c0*/  ISETP.NE.AND P0, PT, R3, 0x1, PT ;  /* 0x000000010300780c */ /* 0x000fda0003f05270 */
[----:B------:R-:W2:Y:S02]  /*1d2d0*/  @P0 LDC.64 R4, c[0x0][0x9e8] ;  /* 0x00027a00ff040b82 */ /* 0x000ea40000000a00 */
[----:B--2---:R-:W-:-:S05]  /*1d2e0*/  @P0 IMAD.HI.U32 R4, R2, R4, RZ ;  /* 0x0000000402040227 */ /* 0x004fca00078e00ff */
[----:B------:R-:W-:-:S07]  /*1d2f0*/  @P0 SHF.R.U32.HI R2, RZ, R5, R4 ;  /* 0x00000005ff020219 */ /* 0x000fce0000011604 */
.L_x_11564:
[----:B------:R-:W-:Y:S05]  /*1d300*/  BSYNC B0 ;  /* 0x0000000000007941 */ /* 0x000fea0003800000 */
.L_x_11562:
[----:B------:R-:W-:-:S05]  /*1d310*/  IMAD R3, R2, R3, RZ ;  /* 0x0000000302037224 */ /* 0x000fca00078e02ff */
[----:B------:R-:W-:-:S07]  /*1d320*/  VIMNMX R0, R0, R3, !PT ;  /* 0x0000000300007248 */ /* 0x000fce0007fe0100 */
.L_x_11561:
[----:B------:R-:W-:Y:S01]  /*1d330*/  SHF.R.S32.HI R3, RZ, 0x1f, R0 ;  /* 0x0000001fff037819 */ /* 0x000fe20000011400 */
[----:B------:R-:W-:Y:S03]  /*1d340*/  BSSY B7, `(.L_x_11565) ;  /* 0x000041a000077945 */ /* 0x000fe60003800000 */
[----:B------:R-:W-:-:S04]  /*1d350*/  LEA.HI R3, R3, R0, RZ, 0x7 ;  /* 0x0000000003037211 */ /* 0x000fc800078f38ff */
[----:B------:R-:W-:-:S04]  /*1d360*/  SHF.R.S32.HI R3, RZ, 0x7, R3 ;  /* 0x00000007ff037819 */ /* 0x000fc80000011403 */
[----:B------:R-:W-:-:S04]  /*1d370*/  VIMNMX R2, RZ, R3, !PT ;  /* 0x00000003ff027248 */ /* 0x000fc80007fe0100 */
[----:B------:R-:W-:Y:S01]  /*1d380*/  ISETP.GT.AND P0, PT, R25, R2, PT ;  /* 0x000000021900720c */ /* 0x000fe20003f04270 */
        /* <DEDUP_REMOVED lines=19> */
.L_x_11566:
        /* <DEDUP_REMOVED lines=13> */
[----:B-1----:R-:W-:Y:S02]  /*1d590*/  IMAD.U32 R10, RZ, RZ, UR4 ;  /* 0x00000004ff0a7e24 */ /* 0x002fe4000f8e00ff */
[----:B------:R-:W-:Y:S02]  /*1d5a0*/  IMAD.U32 R11, RZ, RZ, UR5 ;  /* 0x00000005ff0b7e24 */ /* 0x000fe4000f8e00ff */
[----:B------:R-:W-:Y:S02]  /*1d5b0*/  IMAD.MOV.U32 R8, RZ, RZ, 0x70 ;  /* 0x00000070ff087424 */ /* 0x000fe400078e00ff */
[----:B0-----:R-:W-:Y:S02]  /*1d5c0*/  IMAD.MOV.U32 R12, RZ, RZ, 0x1 ;  /* 0x00000001ff0c7424 */ /* 0x001fe400078e00ff */
[----:B------:R-:W-:-:S07]  /*1d5d0*/  IMAD.MOV.U32 R13, RZ, RZ, RZ ;  /* 0x000000ffff0d7224 */ /* 0x000fce00078e00ff */
[----:B------:R-:W-:-:S07]  /*1d5e0*/  LEPC R20, `(.L_x_11569) ;  /* 0x000000001014794e */ /* 0x000fce0000000000 */
[----:B--2---:R-:W-:Y:S05]  /*1d5f0*/  CALL.ABS.NOINC R2 ;  /* 0x0000000002007343 */ /* 0x004fea0003c00000 */
.L_x_11569:
[----:B------:R-:W-:Y:S05]  /*1d600*/  BSYNC B6 ;  /* 0x0000000000067941 */ /* 0x000fea0003800000 */
.L_x_11568:
        /* <DEDUP_REMOVED lines=13> */
[----:B-1----:R-:W-:Y:S02]  /*1d6e0*/  IMAD.U32 R10, RZ, RZ, UR4 ;  /* 0x00000004ff0a7e24 */ /* 0x002fe4000f8e00ff */
[----:B------:R-:W-:Y:S02]  /*1d6f0*/  IMAD.U32 R11, RZ, RZ, UR5 ;  /* 0x00000005ff0b7e24 */ /* 0x000fe4000f8e00ff */
[----:B------:R-:W-:Y:S02]  /*1d700*/  IMAD.MOV.U32 R8, RZ, RZ, 0x70 ;  /* 0x00000070ff087424 */ /* 0x000fe400078e00ff */
[----:B0-----:R-:W-:Y:S02]  /*1d710*/  IMAD.MOV.U32 R12, RZ, RZ, 0x1 ;  /* 0x00000001ff0c7424 */ /* 0x001fe400078e00ff */
[----:B--2---:R-:W-:-:S07]  /*1d720*/  IMAD.MOV.U32 R13, RZ, RZ, RZ ;  /* 0x000000ffff0d7224 */ /* 0x004fce00078e00ff */
[----:B------:R-:W-:-:S07]  /*1d730*/  LEPC R20, `(.L_x_11572) ;  /* 0x000000001014794e */ /* 0x000fce0000000000 */
[----:B---3--:R-:W-:Y:S05]  /*1d740*/  CALL.ABS.NOINC R2 ;  /* 0x0000000002007343 */ /* 0x008fea0003c00000 */
.L_x_11572:
        /* <DEDUP_REMOVED lines=15> */
.L_x_11571:
[----:B------:R-:W-:Y:S05]  /*1d840*/  BSYNC B6 ;  /* 0x0000000000067941 */ /* 0x000fea0003800000 */
.L_x_11570:
        /* <DEDUP_REMOVED lines=8> */
[----:B------:R-:W-:Y:S01]  /*1d8d0*/  VIADD R25, R25, 0xffffffff ;  /* 0xffffffff19197836 */ /* 0x000fe20000000000 */
[----:B--2---:R-:W2:Y:S02]  /*1d8e0*/  LDC.64 R2, c[0x0][0x418] ;  /* 0x00010600ff027b82 */ /* 0x004ea40000000a00 */
[----:B--2---:R-:W-:Y:S01]  /*1d8f0*/  LOP3.LUT P0, RZ, R2, UR4, RZ, 0xfc, !PT ;  /* 0x0000000402ff7c12 */ /* 0x004fe2000f80fcff */
[----:B------:R-:W-:-:S03]  /*1d900*/  UMOV UR4, 0xffffffff ;  /* 0xffffffff00047882 */ /* 0x000fc60000000000 */
[----:B------:R-:W-:Y:S02]  /*1d910*/  LOP3.LUT P0, RZ, R3, UR5, RZ, 0xfc, P0 ;  /* 0x0000000503ff7c12 */ /* 0x000fe4000800fcff */
[----:B---3--:R-:W-:Y:S02]  /*1d920*/  SHF.R.S32.HI R7, RZ, 0x1f, R26 ;  /* 0x0000001fff077819 */ /* 0x008fe4000001141a */
[----:B------:R-:W-:-:S03]  /*1d930*/  SEL R17, R26, RZ, !P0 ;  /* 0x000000ff1a117207 */ /* 0x000fc60004000000 */
[----:B------:R2:W-:Y:S01]  /*1d940*/  STL [R1+0x4], R7 ;  /* 0x0000040701007387 */ /* 0x0005e20000100800 */
[----:B------:R-:W-:Y:S05]  /*1d950*/  BRA.DIV UR4, `(.L_x_11573) ;  /* 0x0000005a04387947 */ /* 0x000fea000b800000 */
[----:B------:R-:W3:Y:S02]  /*1d960*/  S2R R0, SR_TID.X ;  /* 0x0000000000007919 */ /* 0x000ee40000002100 */
[----:B---3--:R-:W-:-:S04]  /*1d970*/  SHF.R.U32.HI R0, RZ, 0x5, R0 ;  /* 0x00000005ff007819 */ /* 0x008fc80000011600 */
[----:B------:R-:W-:-:S05]  /*1d980*/  LOP3.LUT R0, R0, 0x3, RZ, 0xc0, !PT ;  /* 0x0000000300007812 */ /* 0x000fca00078ec0ff */
[----:B------:R3:W4:Y:S02]  /*1d990*/  SHFL.IDX PT, R14, R0, RZ, 0x1f ;  /* 0x00001fff000e7589 */ /* 0x00072400000e0000 */
.L_x_11720:
[----:B----4-:R-:W-:Y:S02]  /*1d9a0*/  ISETP.NE.AND P0, PT, R14, RZ, PT ;  /* 0x000000ff0e00720c */ /* 0x010fe40003f05270 */
[----:B------:R-:W-:Y:S02]  /*1d9b0*/  PLOP3.LUT P1, PT, PT, PT, PT, 0x8, 0x0 ;  /* 0x000000000000781c */ /* 0x000fe40003f2e170 */
[----:B------:R-:W-:-:S11]  /*1d9c0*/  LOP3.LUT R23, R23, 0xfffffffb, RZ, 0xc0, !PT ;  /* 0xfffffffb17177812 */ /* 0x000fd600078ec0ff */
[----:B------:R-:W-:Y:S01]  /*1d9d0*/  @P1 LOP3.LUT R23, R23, 0x4, RZ, 0xfc, !PT ;  /* 0x0000000417171812 */ /* 0x000fe200078efcff */
[----:B------:R-:W-:Y:S06]  /*1d9e0*/  @P0 BRA `(.L_x_11574) ;  /* 0x0000000400100947 */ /* 0x000fec0003800000 */
[----:B------:R-:W-:-:S03]  /*1d9f0*/  UMOV UR4, 0xffffffff ;  /* 0xffffffff00047882 */ /* 0x000fc60000000000 */
[----:B------:R-:W-:Y:S05]  /*1da00*/  BRA.DIV UR4, `(.L_x_11575) ;  /* 0x0000005a04407947 */ /* 0x000fea000b800000 */
[----:B------:R-:W-:-:S13]  /*1da10*/  ELECT P6, URZ, PT ;  /* 0x00000000003f782f */ /* 0x000fda00038c0000 */
.L_x_11723:
[----:B------:R-:W-:Y:S05]  /*1da20*/  @!P6 BRA `(.L_x_11574) ;  /* 0x000000040000e947 */ /* 0x000fea0003800000 */
[----:B------:R-:W-:-:S04]  /*1da30*/  ISETP.NE.U32.AND P0, PT, R2, RZ, PT ;  /* 0x000000ff0200720c */ /* 0x000fc80003f05070 */
[----:B------:R-:W-:-:S13]  /*1da40*/  ISETP.NE.AND.EX P0, PT, R3, RZ, PT, P0 ;  /* 0x000000ff0300720c */ /* 0x000fda0003f05300 */
[----:B------:R-:W-:Y:S05]  /*1da50*/  @!P0 BRA `(.L_x_11576) ;  /* 0x0000000000448947 */ /* 0x000fea0003800000 */
[----:B------:R-:W4:Y:S01]  /*1da60*/  LDC R6, c[0x0][0x43c] ;  /* 0x00010f00ff067b82 */ /* 0x000f220000000800 */
[----:B------:R-:W-:Y:S01]  /*1da70*/  ULDC.64 UR4, c[0x0][0x428] ;  /* 0x00010a0000047ab9 */ /* 0x000fe20000000a00 */
[----:B----4-:R-:W-:-:S13]  /*1da80*/  ISETP.NE.AND P0, PT, R6, 0x1, PT ;  /* 0x000000010600780c */ /* 0x010fda0003f05270 */
[----:B------:R-:W3:Y:S02]  /*1da90*/  @P0 LDC.64 R4, c[0x0][0x440] ;  /* 0x00011000ff040b82 */ /* 0x000ee40000000a00 */
[----:B---3--:R-:W-:-:S04]  /*1daa0*/  @P0 IMAD.HI.U32 R0, R25, R4, RZ ;  /* 0x0000000419000227 */ /* 0x008fc800078e00ff */
        /* <DEDUP_REMOVED lines=12> */
.L_x_11576:
[----:B---3--:R-:W-:Y:S01]  /*1db70*/  IMAD R0, R24, 0x8, R22 ;  /* 0x0000000818007824 */ /* 0x008fe200078e0216 */
[----:B----4-:R-:W-:-:S04]  /*1db80*/  SHF.L.U32 R2, R27, 0x1f, RZ ;  /* 0x0000001f1b027819 */ /* 0x010fc800000006ff */
[----:B------:R-:W3:Y:S02]  /*1db90*/  SYNCS.PHASECHK.TRANS64.TRYWAIT P0, [R0+URZ+0x2d840], R2 ;  /* 0x02d84002000075a7 */ /* 0x000ee4000800017f */
[----:B---3--:R-:W-:Y:S05]  /*1dba0*/  @!P0 BRA `(.L_x_11577) ;  /* 0x0000005400f88947 */ /* 0x008fea0003800000 */
.L_x_11724:
[----:B------:R-:W4:Y:S02]  /*1dbb0*/  S2R R3, SR_TID.X ;  /* 0x0000000000037919 */ /* 0x000f240000002100 */
[----:B----4-:R-:W-:-:S04]  /*1dbc0*/  LOP3.LUT R3, R3, 0x7f, RZ, 0xc0, !PT ;  /* 0x0000007f03037812 */ /* 0x010fc800078ec0ff */
[----:B------:R-:W-:-:S13]  /*1dbd0*/  ISETP.NE.AND P0, PT, R3, RZ, PT ;  /* 0x000000ff0300720c */ /* 0x000fda0003f05270 */
[----:B------:R-:W-:Y:S05]  /*1dbe0*/  @P0 BRA `(.L_x_11578) ;  /* 0x0000000000140947 */ /* 0x000fea0003800000 */
[----:B------:R-:W-:Y:S01]  /*1dbf0*/  LOP3.LUT P1, RZ, R23, 0x1, RZ, 0xc0, !PT ;  /* 0x0000000117ff7812 */ /* 0x000fe2000782c0ff */
[----:B---3--:R-:W-:-:S04]  /*1dc00*/  IMAD.MOV.U32 R2, RZ, RZ, 0x6000 ;  /* 0x00006000ff027424 */ /* 0x008fc800078e00ff */
[----:B------:R4:W-:Y:S08]  /*1dc10*/  SYNCS.ARRIVE.TRANS64 RZ, [R0+URZ+0x2d830], R2 ;  /* 0x02d8300200ff79a7 */ /* 0x0009f0000800003f */
[----:B------:R-:W-:Y:S05]  /*1dc20*/  @!P1 BRA `(.L_x_11578) ;  /* 0x0000000000049947 */ /* 0x000fea0003800000 */
[----:B------:R-:W-:Y:S01]  /*1dc30*/  BPT.TRAP 0x1 ;  /* 0x000000040000795c */ /* 0x000fe20000300000 */
.L_x_11578:
[----:B------:R-:W-:Y:S01]  /*1dc40*/  R2UR UR9, R0 ;  /* 0x00000000000972ca */ /* 0x000fe200000e0000 */
[----:B---34-:R-:W-:Y:S01]  /*1dc50*/  IMAD R0, R24, 0x6000, R22 ;  /* 0x0000600018007824 */ /* 0x018fe200078e0216 */
        /* <DEDUP_REMOVED lines=13> */
[----:B------:R-:W-:Y:S02]  /*1dd30*/  ULEA UR11, UR11, UR5, 0x7 ;  /* 0x000000050b0b7291 */ /* 0x000fe4000f8e383f */
        /* <DEDUP_REMOVED lines=8> */
[----:B---3--:R-:W-:Y:S01]  /*1ddc0*/  UMOV UR8, UR15 ;  /* 0x0000000f00087c82 */ /* 0x008fe20008000000 */
[----:B------:R-:W-:-:S02]  /*1ddd0*/  UMOV UR10, UR17 ;  /* 0x00000011000a7c82 */ /* 0x000fc40008000000 */
[----:B------:R3:W-:Y:S02]  /*1dde0*/  UTMALDG.4D [UR8], [UR4], desc[UR6] ;  /* 0x00000608040075b4 */ /* 0x0007e40008019000 */
[----:B---3--:R-:W-:Y:S01]  /*1ddf0*/  UMOV UR8, UR16 ;  /* 0x0000001000087c82 */ /* 0x008fe20008000000 */
[----:B------:R-:W-:Y:S02]  /*1de00*/  UMOV UR10, UR14 ;  /* 0x0000000e000a7c82 */ /* 0x000fe40008000000 */
[----:B------:R4:W-:Y:S02]  /*1de10*/  UTMALDG.4D [UR8], [UR4], desc[UR6] ;  /* 0x00000608040075b4 */ /* 0x0009e40008019000 */
[----:B----4-:R-:W-:Y:S01]  /*1de20*/  NOP ;  /* 0x0000000000007918 */ /* 0x010fe20000000000 */
.L_x_11574:
[----:B------:R-:W4:Y:S01]  /*1de30*/  LDL.LU R3, [R1+0x20] ;  /* 0x0000200001037983 */ /* 0x000f220000300800 */
[----:B------:R-:W-:Y:S05]  /*1de40*/  WARPSYNC.ALL ;  /* 0x0000000000007948 */ /* 0x000fea0003800000 */
[----:B------:R-:W-:Y:S01]  /*1de50*/  ULDC.64 UR4, c[0x0][0x298] ;  /* 0x0000a60000047ab9 */ /* 0x000fe20000000a00 */
[----:B---3--:R-:W-:Y:S01]  /*1de60*/  VIADD R0, R22, 0xc400 ;  /* 0x0000c40016007836 */ /* 0x008fe20000000000 */
[----:B------:R-:W-:Y:S01]  /*1de70*/  ULDC.64 UR6, c[0x0][0xa00] ;  /* 0x0002800000067ab9 */ /* 0x000fe20000000a00 */
[----:B------:R-:W-:Y:S01]  /*1de80*/  BSSY B6, `(.L_x_11579) ;  /* 0x0000024000067945 */ /* 0x000fe20003800000 */
[----:B------:R-:W-:Y:S01]  /*1de90*/  BAR.SYNC.DEFER_BLOCKING 0x8, 0x200 ;  /* 0x0208000000007b1d */ /* 0x000fe20000010000 */
[----:B------:R-:W-:-:S02]  /*1dea0*/  ISETP.NE.U32.AND P0, PT, RZ, UR6, PT ;  /* 0x00000006ff007c0c */ /* 0x000fc4000bf05070 */
[----:B------:R-:W-:Y:S02]  /*1deb0*/  LOP3.LUT P1, RZ, R0, 0x1bf, RZ, 0xc0, !PT ;  /* 0x000001bf00ff7812 */ /* 0x000fe4000782c0ff */
[----:B------:R-:W-:Y:S02]  /*1dec0*/  ISETP.NE.AND.EX P0, PT, RZ, UR7, PT, P0 ;  /* 0x00000007ff007c0c */ /* 0x000fe4000bf05300 */
[----:B----4-:R-:W-:Y:S01]  /*1ded0*/  SHF.R.S32.HI R2, RZ, 0x1f, R3 ;  /* 0x0000001fff027819 */ /* 0x010fe20000011403 */
[----:B------:R-:W-:-:S04]  /*1dee0*/  IMAD.WIDE.U32 R4, R3, UR4, RZ ;  /* 0x0000000403047c25 */ /* 0x000fc8000f8e00ff */
[----:B------:R-:W-:Y:S01]  /*1def0*/  IMAD R2, R2, UR4, RZ ;  /* 0x0000000402027c24 */ /* 0x000fe2000f8e02ff */
[----:B------:R-:W-:Y:S03]  /*1df00*/  STL.64 [R1+0x28], R4 ;  /* 0x0000280401007387 */ /* 0x000fe60000100a00 */
[----:B------:R-:W-:Y:S01]  /*1df10*/  IMAD R0, R3, UR5, R2 ;  /* 0x0000000503007c24 */ /* 0x000fe2000f8e0202 */
[----:B------:R-:W-:-:S03]  /*1df20*/  SHF.R.S32.HI R2, RZ, 0x1f, R19 ;  /* 0x0000001fff027819 */ /* 0x000fc60000011413 */
[----:B------:R-:W-:Y:S01]  /*1df30*/  IMAD.IADD R0, R5, 0x1, R0 ;  /* 0x0000000105007824 */ /* 0x000fe200078e0200 */
[----:B------:R-:W-:Y:S02]  /*1df40*/  SEL R3, R2, RZ, !P0 ;  /* 0x000000ff02037207 */ /* 0x000fe40004000000 */
[----:B------:R-:W-:Y:S02]  /*1df50*/  SHF.R.S32.HI R2, RZ, 0x1f, R18 ;  /* 0x0000001fff027819 */ /* 0x000fe40000011412 */
[----:B------:R3:W-:Y:S04]  /*1df60*/  STL [R1+0x30], R0 ;  /* 0x0000300001007387 */ /* 0x0007e80000100800 */
[----:B------:R4:W-:Y:S01]  /*1df70*/  STL [R1+0x38], R3 ;  /* 0x0000380301007387 */ /* 0x0009e20000100800 */
[----:B---3--:R-:W-:-:S05]  /*1df80*/  SEL R0, R19, RZ, !P0 ;  /* 0x000000ff13007207 */ /* 0x008fca0004000000 */
[----:B------:R4:W-:Y:S04]  /*1df90*/  STL [R1+0x20], R0 ;  /* 0x0000200001007387 */ /* 0x0009e80000100800 */
[----:B------:R4:W-:Y:S01]  /*1dfa0*/  STL [R1+0x34], R2 ;  /* 0x0000340201007387 */ /* 0x0009e20000100800 */
[----:B------:R-:W-:Y:S05]  /*1dfb0*/  @!P1 BRA `(.L_x_11580) ;  /* 0x0000000000409947 */ /* 0x000fea0003800000 */
[----:B----4-:R-:W-:Y:S01]  /*1dfc0*/  MOV R2, 0x0 ;  /* 0x0000000000027802 */ /* 0x010fe20000000f00 */
        /* <DEDUP_REMOVED lines=8> */
[----:B-1----:R-:W-:Y:S02]  /*1e050*/  IMAD.U32 R10, RZ, RZ, UR8 ;  /* 0x00000008ff0a7e24 */ /* 0x002fe4000f8e00ff */
[----:B------:R-:W-:Y:S02]  /*1e060*/  IMAD.U32 R11, RZ, RZ, UR9 ;  /* 0x00000009ff0b7e24 */ /* 0x000fe4000f8e00ff */
[----:B------:R-:W-:Y:S02]  /*1e070*/  IMAD.MOV.U32 R8, RZ, RZ, 0x70 ;  /* 0x00000070ff087424 */ /* 0x000fe400078e00ff */
[----:B0-----:R-:W-:Y:S02]  /*1e080*/  IMAD.MOV.U32 R12, RZ, RZ, 0x1 ;  /* 0x00000001ff0c7424 */ /* 0x001fe400078e00ff */
[----:B------:R-:W-:-:S07]  /*1e090*/  IMAD.MOV.U32 R13, RZ, RZ, RZ ;  /* 0x000000ffff0d7224 */ /* 0x000fce00078e00ff */
[----:B------:R-:W-:-:S07]  /*1e0a0*/  LEPC R20, `(.L_x_11580) ;  /* 0x000000001014794e */ /* 0x000fce0000000000 */
[----:B---3--:R-:W-:Y:S05]  /*1e0b0*/  CALL.ABS.NOINC R2 ;  /* 0x0000000002007343 */ /* 0x008fea0003c00000 */
.L_x_11580:
[----:B------:R-:W-:Y:S05]  /*1e0c0*/  BSYNC B6 ;  /* 0x0000000000067941 */ /* 0x000fea0003800000 */
.L_x_11579:
[----:B----4-:R-:W3:Y:S01]  /*1e0d0*/  LDL.LU R0, [R1+0x30] ;  /* 0x0000300001007983 */ /* 0x010ee20000300800 */
[----:B-1----:R-:W1:Y:S01]  /*1e0e0*/  LDC R10, c[0x0][0x448] ;  /* 0x00011200ff0a7b82 */ /* 0x002e620000000800 */
[----:B------:R-:W-:Y:S01]  /*1e0f0*/  ULDC.64 UR4, c[0x0][0x2d8] ;  /* 0x0000b60000047ab9 */ /* 0x000fe20000000a00 */
[----:B------:R-:W-:Y:S01]  /*1e100*/  ULDC.64 UR6, c[0x0][0x2c8] ;  /* 0x0000b20000067ab9 */ /* 0x000fe20000000a00 */
[----:B------:R-:W3:Y:S01]  /*1e110*/  LDL.LU.64 R2, [R1+0x28] ;  /* 0x0000280001027983 */ /* 0x000ee20000300a00 */
[----:B------:R-:W-:-:S03]  /*1e120*/  ULDC.64 UR8, c[0x0][0x280] ;  /* 0x0000a00000087ab9 */ /* 0x000fc60000000a00 */
[----:B------:R-:W4:Y:S04]  /*1e130*/  LDL.LU R20, [R1+0x34] ;  /* 0x0000340001147983 */ /* 0x000f280000300800 */
[----:B------:R-:W5:Y:S04]  /*1e140*/  LDL.LU R21, [R1+0x38] ;  /* 0x0000380001157983 */ /* 0x000f680000300800 */
[----:B------:R-:W2:Y:S04]  /*1e150*/  LDL.LU R4, [R1+0x20] ;  /* 0x0000200001047983 */ /* 0x000ea80000300800 */
[----:B0-----:R-:W2:Y:S01]  /*1e160*/  LDL R12, [R1+0x14] ;  /* 0x00001400010c7983 */ /* 0x001ea20000100800 */
[----:B-1----:R-:W-:-:S13]  /*1e170*/  ISETP.NE.AND P1, PT, R10, 0x1, PT ;  /* 0x000000010a00780c */ /* 0x002fda0003f25270 */
[----:B------:R-:W0:Y:S01]  /*1e180*/  @P1 LDC R5, c[0x0][0x450] ;  /* 0x00011400ff051b82 */ /* 0x000e220000000800 */
[----:B------:R-:W1:Y:S02]  /*1e190*/  S2R R14, SR_TID.X ;  /* 0x00000000000e7919 */ /* 0x000e640000002100 */
[----:B-1----:R-:W-:-:S05]  /*1e1a0*/  IMAD.SHL.U32 R11, R14, 0x8, RZ ;  /* 0x000000080e0b7824 */ /* 0x002fca00078e00ff */
[----:B------:R-:W-:-:S04]  /*1e1b0*/  LOP3.LUT R11, R11, 0x18, RZ, 0xc0, !PT ;  /* 0x000000180b0b7812 */ /* 0x000fc800078ec0ff */
[C---:B------:R-:W-:Y:S02]  /*1e1c0*/  LOP3.LUT R13, R11.reuse, 0x20, RZ, 0xfc, !PT ;  /* 0x000000200b0d7812 */ /* 0x040fe400078efcff */
[----:B------:R-:W-:Y:S01]  /*1e1d0*/  LOP3.LUT R11, R11, 0x40, RZ, 0xfc, !PT ;  /* 0x000000400b0b7812 */ /* 0x000fe200078efcff */
[----:B---3--:R-:W-:Y:S02]  /*1e1e0*/  IMAD.MOV.U32 R3, RZ, RZ, R0 ;  /* 0x000000ffff037224 */ /* 0x008fe400078e0000 */
[----:B----4-:R-:W-:Y:S02]  /*1e1f0*/  IMAD R0, R20, UR4, RZ ;  /* 0x0000000414007c24 */ /* 0x010fe4000f8e02ff */
[C---:B------:R-:W-:Y:S01]  /*1e200*/  IMAD.WIDE.U32 R2, R18.reuse, UR4, R2 ;  /* 0x0000000412027c25 */ /* 0x040fe2000f8e0002 */
[----:B------:R-:W1:Y:S03]  /*1e210*/  S2R R20, SR_TID.X ;  /* 0x0000000000147919 */ /* 0x000e660000002100 */
[----:B------:R-:W-:Y:S01]  /*1e220*/  IMAD R0, R18, UR5, R0 ;  /* 0x0000000512007c24 */ /* 0x000fe2000f8e0200 */
[----:B------:R-:W-:-:S03]  /*1e230*/  ULDC.64 UR4, c[0x0][0x2e0] ;  /* 0x0000b80000047ab9 */ /* 0x000fc60000000a00 */
[----:B------:R-:W-:Y:S02]  /*1e240*/  IMAD.IADD R3, R3, 0x1, R0 ;  /* 0x0000000103037824 */ /* 0x000fe400078e0200 */
[----:B-----5:R-:W-:Y:S02]  /*1e250*/  IMAD R0, R21, UR4, RZ ;  /* 0x0000000415007c24 */ /* 0x020fe4000f8e02ff */
[----:B------:R-:W3:Y:S01]  /*1e260*/  S2R R21, SR_TID.X ;  /* 0x0000000000157919 */ /* 0x000ee20000002100 */
[----:B--2---:R-:W-:-:S04]  /*1e270*/  IMAD.WIDE.U32 R2, R4, UR4, R2 ;  /* 0x0000000404027c25 */ /* 0x004fc8000f8e0002 */
[----:B------:R-:W-:Y:S01]  /*1e280*/  IMAD R0, R4, UR5, R0 ;  /* 0x0000000504007c24 */ /* 0x000fe2000f8e0200 */
[----:B------:R-:W-:Y:S01]  /*1e290*/  ULDC.64 UR4, c[0x0][0x2d0] ;  /* 0x0000b40000047ab9 */ /* 0x000fe20000000a00 */
[----:B------:R-:W2:Y:S01]  /*1e2a0*/  @P1 LDC R4, c[0x0][0x44c] ;  /* 0x00011300ff041b82 */ /* 0x000ea20000000800 */
[----:B-1----:R-:W-:-:S04]  /*1e2b0*/  LOP3.LUT R20, R20, 0x7f, RZ, 0xc0, !PT ;  /* 0x0000007f14147812 */ /* 0x002fc800078ec0ff */
[----:B------:R-:W-:Y:S01]  /*1e2c0*/  SHF.R.U32.HI R20, RZ, 0x2, R20 ;  /* 0x00000002ff147819 */ /* 0x000fe20000011614 */
[----:B---3--:R-:W-:-:S05]  /*1e2d0*/  IMAD.SHL.U32 R6, R21, 0x20, RZ ;  /* 0x0000002015067824 */ /* 0x008fca00078e00ff */
[----:B------:R-:W-:Y:S01]  /*1e2e0*/  LOP3.LUT R6, R20, 0x60, R6, 0xf8, !PT ;  /* 0x0000006014067812 */ /* 0x000fe200078ef806 */
[----:B------:R-:W-:-:S04]  /*1e2f0*/  IMAD.IADD R3, R3, 0x1, R0 ;  /* 0x0000000103037824 */ /* 0x000fc800078e0200 */
[----:B------:R-:W-:-:S04]  /*1e300*/  IMAD.IADD R8, R6, 0x1, R12 ;  /* 0x0000000106087824 */ /* 0x000fc800078e020c */
[----:B--2---:R-:W-:-:S04]  /*1e310*/  @P1 IMAD.HI.U32 R0, R8, R4, RZ ;  /* 0x0000000408001227 */ /* 0x004fc800078e00ff */
[----:B------:R-:W-:Y:S01]  /*1e320*/  IMAD.MOV.U32 R4, RZ, RZ, R8 ;  /* 0x000000ffff047224 */ /* 0x000fe200078e0008 */
[----:B0-----:R-:W-:-:S04]  /*1e330*/  @P1 SHF.R.U32.HI R4, RZ, R5, R0 ;  /* 0x00000005ff041219 */ /* 0x001fc80000011600 */
[----:B------:R-:W-:-:S05]  /*1e340*/  SHF.R.S32.HI R0, RZ, 0x1f, R4 ;  /* 0x0000001fff007819 */ /* 0x000fca0000011404 */
[----:B------:R-:W-:-:S04]  /*1e350*/  IMAD R0, R0, UR4, RZ ;  /* 0x0000000400007c24 */ /* 0x000fc8000f8e02ff */
[----:B------:R-:W-:Y:S02]  /*1e360*/  IMAD R6, R4, UR5, R0 ;  /* 0x0000000504067c24 */ /* 0x000fe4000f8e0200 */
[----:B------:R-:W-:-:S04]  /*1e370*/  IMAD.MOV R0, RZ, RZ, -R4 ;  /* 0x000000ffff007224 */ /* 0x000fc800078e0a04 */
[----:B------:R-:W-:Y:S02]  /*1e380*/  IMAD R0, R10, R0, R8 ;  /* 0x000000000a007224 */ /* 0x000fe400078e0208 */
[----:B------:R-:W-:-:S03]  /*1e390*/  IMAD.WIDE.U32 R4, R4, UR4, R2 ;  /* 0x0000000404047c25 */ /* 0x000fc6000f8e0002 */
[----:B------:R-:W-:Y:S01]  /*1e3a0*/  SHF.R.S32.HI R9, RZ, 0x1f, R0 ;  /* 0x0000001fff097819 */ /* 0x000fe20000011400 */
[----:B------:R-:W-:-:S04]  /*1e3b0*/  IMAD.IADD R5, R5, 0x1, R6 ;  /* 0x0000000105057824 */ /* 0x000fc800078e0206 */
[----:B------:R-:W-:Y:S02]  /*1e3c0*/  IMAD R9, R9, UR6, RZ ;  /* 0x0000000609097c24 */ /* 0x000fe4000f8e02ff */
[C---:B------:R-:W-:Y:S02]  /*1e3d0*/  IMAD.WIDE.U32 R6, R0.reuse, UR6, R4 ;  /* 0x0000000600067c25 */ /* 0x040fe4000f8e0004 */
[----:B------:R-:W0:Y:S02]  /*1e3e0*/  @P1 LDC R5, c[0x0][0x450] ;  /* 0x00011400ff051b82 */ /* 0x000e240000000800 */
[----:B------:R-:W-:Y:S01]  /*1e3f0*/  IMAD R0, R0, UR7, R9 ;  /* 0x0000000700007c24 */ /* 0x000fe2000f8e0209 */
[----:B------:R-:W-:-:S03]  /*1e400*/  LEA R4, P0, R6, UR8, 0x1 ;  /* 0x0000000806047c11 */ /* 0x000fc6000f8008ff */
[----:B------:R-:W-:-:S05]  /*1e410*/  IMAD.IADD R0, R7, 0x1, R0 ;  /* 0x0000000107007824 */ /* 0x000fca00078e0200 */
[----:B------:R-:W-:Y:S02]  /*1e420*/  LEA.HI.X R0, R6, UR9, R0, 0x1, P0 ;  /* 0x0000000906007c11 */ /* 0x000fe400080f0c00 */
[----:B------:R-:W1:Y:S01]  /*1e430*/  @P1 LDC R6, c[0x0][0x44c] ;  /* 0x00011300ff061b82 */ /* 0x000e620000000800 */
[----:B------:R-:W-:-:S04]  /*1e440*/  VIADD R8, R8, 0x80 ;  /* 0x0000008008087836 */ /* 0x000fc80000000000 */
[----:B-1----:R-:W-:-:S04]  /*1e450*/  @P1 IMAD.HI.U32 R7, R8, R6, RZ ;  /* 0x0000000608071227 */ /* 0x002fc800078e00ff */
[----:B------:R-:W-:Y:S01]  /*1e460*/  IMAD.MOV.U32 R6, RZ, RZ, R8 ;  /* 0x000000ffff067224 */ /* 0x000fe200078e0008 */
[----:B0-----:R-:W-:-:S04]  /*1e470*/  @P1 SHF.R.U32.HI R6, RZ, R5, R7 ;  /* 0x00000005ff061219 */ /* 0x001fc80000011607 */
[--C-:B------:R-:W-:Y:S01]  /*1e480*/  SHF.R.S32.HI R7, RZ, 0x1f, R6.reuse ;  /* 0x0000001fff077819 */ /* 0x100fe20000011406 */
[----:B------:R-:W-:-:S04]  /*1e490*/  IMAD.MOV R5, RZ, RZ, -R6 ;  /* 0x000000ffff057224 */ /* 0x000fc800078e0a06 */
[----:B------:R-:W-:Y:S02]  /*1e4a0*/  IMAD R5, R10, R5, R8 ;  /* 0x000000050a057224 */ /* 0x000fe400078e0208 */
[----:B------:R-:W-:Y:S02]  /*1e4b0*/  IMAD R7, R7, UR4, RZ ;  /* 0x0000000407077c24 */ /* 0x000fe4000f8e02ff */
[----:B------:R-:W-:Y:S01]  /*1e4c0*/  IMAD.WIDE.U32 R2, R6, UR4, R2 ;  /* 0x0000000406027c25 */ /* 0x000fe2000f8e0002 */
[----:B------:R-:W-:-:S03]  /*1e4d0*/  ULDC UR4, c[0x0][0x2b8] ;  /* 0x0000ae0000047ab9 */ /* 0x000fc60000000800 */
[----:B------:R-:W-:Y:S01]  /*1e4e0*/  IMAD R7, R6, UR5, R7 ;  /* 0x0000000506077c24 */ /* 0x000fe2000f8e0207 */
[----:B------:R-:W-:-:S03]  /*1e4f0*/  SHF.R.S32.HI R6, RZ, 0x1f, R5 ;  /* 0x0000001fff067819 */ /* 0x000fc60000011405 */
[----:B------:R-:W-:Y:S02]  /*1e500*/  IMAD.IADD R3, R3, 0x1, R7 ;  /* 0x0000000103037824 */ /* 0x000fe400078e0207 */
[----:B------:R-:W-:Y:S02]  /*1e510*/  IMAD R6, R6, UR6, RZ ;  /* 0x0000000606067c24 */ /* 0x000fe4000f8e02ff */
[----:B------:R-:W-:-:S04]  /*1e520*/  IMAD.WIDE.U32 R2, R5, UR6, R2 ;  /* 0x0000000605027c25 */ /* 0x000fc8000f8e0002 */
[----:B------:R-:W-:Y:S02]  /*1e530*/  IMAD R6, R5, UR7, R6 ;  /* 0x0000000705067c24 */ /* 0x000fe4000f8e0206 */
[----:B------:R-:W-:Y:S01]  /*1e540*/  IMAD.SHL.U32 R20, R14, 0x8, RZ ;  /* 0x000000080e147824 */ /* 0x000fe200078e00ff */
[----:B------:R-:W-:Y:S01]  /*1e550*/  LEA R8, P0, R2, UR8, 0x1 ;  /* 0x0000000802087c11 */ /* 0x000fe2000f8008ff */
[----:B------:R-:W-:Y:S01]  /*1e560*/  IMAD.IADD R7, R3, 0x1, R6 ;  /* 0x0000000103077824 */ /* 0x000fe200078e0206 */
[----:B------:R-:W-:Y:S02]  /*1e570*/  UMOV UR5, 0xffffffff ;  /* 0xffffffff00057882 */ /* 0x000fe40000000000 */
[----:B------:R-:W-:Y:S02]  /*1e580*/  LOP3.LUT R20, R20, 0x18, RZ, 0xc0, !PT ;  /* 0x0000001814147812 */ /* 0x000fe400078ec0ff */
[----:B------:R-:W-:Y:S02]  /*1e590*/  LEA.HI.X R7, R2, UR9, R7, 0x1, P0 ;  /* 0x0000000902077c11 */ /* 0x000fe400080f0c07 */
[----:B------:R-:W-:-:S02]  /*1e5a0*/  LOP3.LUT R21, R14, 0x7f, RZ, 0xc0, !PT ;  /* 0x0000007f0e157812 */ /* 0x000fc400078ec0ff */
[----:B------:R-:W-:Y:S02]  /*1e5b0*/  ISETP.GE.AND P3, PT, R20, UR4, PT ;  /* 0x0000000414007c0c */ /* 0x000fe4000bf66270 */
[----:B------:R-:W-:Y:S02]  /*1e5c0*/  ISETP.GE.AND P0, PT, R13, UR4, PT ;  /* 0x000000040d007c0c */ /* 0x000fe4000bf06270 */
[----:B------:R-:W-:Y:S02]  /*1e5d0*/  ISETP.GE.AND P1, PT, R11, UR4, PT ;  /* 0x000000040b007c0c */ /* 0x000fe4000bf26270 */
[----:B------:R-:W-:Y:S01]  /*1e5e0*/  SHF.R.U32.HI R21, RZ, 0x2, R21 ;  /* 0x00000002ff157819 */ /* 0x000fe20000011615 */
[----:B------:R-:W-:Y:S10]  /*1e5f0*/  BRA.DIV UR5, `(.L_x_11581) ;  /* 0x0000004e05787947 */ /* 0x000ff4000b800000 */
[----:B------:R-:W2:Y:S04]  /*1e600*/  LDL.LU R3, [R1+0x1c] ;  /* 0x00001c0001037983 */ /* 0x000ea80000300800 */
[----:B------:R-:W3:Y:S04]  /*1e610*/  LDL.LU R11, [R1+0x14] ;  /* 0x00001400010b7983 */ /* 0x000ee80000300800 */
[----:B------:R-:W4:Y:S04]  /*1e620*/  LDL R9, [R1+0x10] ;  /* 0x0000100001097983 */ /* 0x000f280000100800 */
[----:B------:R-:W-:Y:S01]  /*1e630*/  SHFL.IDX PT, R2, R0, RZ, 0x1c1f ;  /* 0x001c1fff00027589 */ /* 0x000fe200000e0000 */
[----:B--2---:R-:W-:-:S03]  /*1e640*/  IMAD R5, R3, R10, RZ ;  /* 0x0000000a03057224 */ /* 0x004fc600078e02ff */
[----:B------:R-:W0:Y:S01]  /*1e650*/  SHFL.IDX PT, R3, R4, RZ, 0x1c1f ;  /* 0x001c1fff04037589 */ /* 0x000e2200000e0000 */
[----:B---3--:R-:W-:-:S05]  /*1e660*/  IMAD.IADD R6, R21, 0x1, R11 ;  /* 0x0000000115067824 */ /* 0x008fca00078e020b */
[----:B------:R-:W-:-:S13]  /*1e670*/  ISETP.GE.AND P2, PT, R6, R5, PT ;  /* 0x000000050600720c */ /* 0x000fda0003f46270 */
[----:B0-----:R-:W-:-:S05]  /*1e680*/  @!P2 LEA R3, P4, R20, R3, 0x1 ;  /* 0x000000031403a211 */ /* 0x001fca00078808ff */
[----:B------:R-:W-:-:S05]  /*1e690*/  @!P2 IMAD.X R2, RZ, RZ, R2, P4 ;  /* 0x000000ffff02a224 */ /* 0x000fca00020e0602 */
[----:B------:R-:W-:-:S04]  /*1e6a0*/  @!P2 LOP3.LUT R3, R3, R2, RZ, 0x3c, !PT ;  /* 0x000000020303a212 */ /* 0x000fc800078e3cff */
[----:B------:R-:W-:-:S04]  /*1e6b0*/  @!P2 LOP3.LUT R2, R3, R2, RZ, 0x3c, !PT ;  /* 0x000000020302a212 */ /* 0x000fc800078e3cff */
[----:B------:R-:W-:-:S05]  /*1e6c0*/  @!P2 LOP3.LUT R3, R3, R2, RZ, 0x3c, !PT ;  /* 0x000000020303a212 */ /* 0x000fca00078e3cff */
[----:B------:R-:W-:Y:S01]  /*1e6d0*/  @!PT LDS RZ, [RZ] ;  /* 0x00000000fffff984 */ /* 0x000fe20000000800 */
[----:B----4-:R-:W-:Y:S04]  /*1e6e0*/  @!P2 LDGSTS.E.BYPASS.LTC128B.128 [R9+0xc400], desc[UR40][R2.64], !P3 ;  /* 0x0c4000000209afae */ /* 0x010fe8000d901d68 */
        /* <DEDUP_REMOVED lines=28> */
[----:B0-----:R-:W-:-:S05]  /*1e8b0*/  VIADD R2, R6, 0x60 ;  /* 0x0000006006027836 */ /* 0x001fca0000000000 */
[----:B------:R-:W-:-:S13]  /*1e8c0*/  ISETP.GE.AND P2, PT, R2, R5, PT ;  /* 0x000000050200720c */ /* 0x000fda0003f46270 */
[----:B------:R-:W-:-:S05]  /*1e8d0*/  @!P2 LEA R2, P4, R20, R4, 0x1 ;  /* 0x000000041402a211 */ /* 0x000fca00078808ff */
[----:B--2---:R-:W-:-:S04]  /*1e8e0*/  @!P2 IMAD.X R0, RZ, RZ, R0, P4 ;  /* 0x000000ffff00a224 */ /* 0x004fc800020e0600 */
[----:B------:R-:W-:Y:S02]  /*1e8f0*/  @!P2 IMAD.MOV.U32 R3, RZ, RZ, R0 ;  /* 0x000000ffff03a224 */ /* 0x000fe400078e0000 */
[----:B------:R-:W-:Y:S04]  /*1e900*/  SHFL.IDX PT, R0, R7, RZ, 0x1c1f ;  /* 0x001c1fff07007589 */ /* 0x000fe800000e0000 */
[----:B------:R-:W-:Y:S04]  /*1e910*/  @!P2 LDGSTS.E.BYPASS.LTC128B.128 [R9+0xdc00], desc[UR40][R2.64], !P3 ;  /* 0x0dc000000209afae */ /* 0x000fe8000d901d68 */
[----:B------:R-:W-:Y:S04]  /*1e920*/  @!P2 LDGSTS.E.BYPASS.LTC128B.128 [R9+0x10c00], desc[UR40][R2.64+0x40], !P0 ;  /* 0x10c000400209afae */ /* 0x000fe8000c101d68 */
[----:B------:R0:W-:Y:S04]  /*1e930*/  @!P2 LDGSTS.E.BYPASS.LTC128B.128 [R9+0x13c00], desc[UR40][R2.64+0x80], !P1 ;  /* 0x13c000800209afae */ /* 0x0001e8000c901d68 */
[----:B------:R-:W-:Y:S04]  /*1e940*/  SHFL.IDX PT, R7, R7, 0x1, 0x1c1f ;  /* 0x003c1f0007077f89 */ /* 0x000fe800000e0000 */
[----:B0-----:R-:W0:Y:S01]  /*1e950*/  SHFL.IDX PT, R2, R8, RZ, 0x1c1f ;  /* 0x001c1fff08027589 */ /* 0x001e2200000e0000 */
[----:B------:R-:W-:-:S05]  /*1e960*/  VIADD R3, R6, 0x80 ;  /* 0x0000008006037836 */ /* 0x000fca0000000000 */
[----:B------:R-:W-:-:S13]  /*1e970*/  ISETP.GE.AND P2, PT, R3, R5, PT ;  /* 0x000000050300720c */ /* 0x000fda0003f46270 */
[----:B0-----:R-:W-:-:S05]  /*1e980*/  @!P2 LEA R2, P4, R20, R2, 0x1 ;  /* 0x000000021402a211 */ /* 0x001fca00078808ff */
[----:B------:R-:W-:-:S04]  /*1e990*/  @!P2 IMAD.X R0, RZ, RZ, R0, P4 ;  /* 0x000000ffff00a224 */ /* 0x000fc800020e0600 */
[----:B------:R-:W-:-:S05]  /*1e9a0*/  @!P2 IMAD.MOV.U32 R3, RZ, RZ, R0 ;  /* 0x000000ffff03a224 */ /* 0x000fca00078e0000 */
[----:B------:R-:W-:Y:S04]  /*1e9b0*/  @!P2 LDGSTS.E.BYPASS.LTC128B.128 [R9+0xe400], desc[UR40][R2.64], !P3 ;  /* 0x0e4000000209afae */ /* 0x000fe8000d901d68 */
[----:B------:R-:W-:Y:S04]  /*1e9c0*/  @!P2 LDGSTS.E.BYPASS.LTC128B.128 [R9+0x11400], desc[UR40][R2.64+0x40], !P0 ;  /* 0x114000400209afae */ /* 0x000fe8000c101d68 */
[----:B------:R0:W-:Y:S04]  /*1e9d0*/  @!P2 LDGSTS.E.BYPASS.LTC128B.128 [R9+0x14400], desc[UR40][R2.64+0x80], !P1 ;  /* 0x144000800209afae */ /* 0x0001e8000c901d68 */
[----:B0-----:R0:W1:Y:S02]  /*1e9e0*/  SHFL.IDX PT, R2, R8, 0x1, 0x1c1f ;  /* 0x003c1f0008027f89 */ /* 0x00106400000e0000 */
.L_x_11737:
[----:B------:R-:W2:Y:S01]  /*1e9f0*/  LDL R0, [R1+0x10] ;  /* 0x0000100001007983 */ /* 0x000ea20000100800 */
[----:B------:R-:W-:-:S05]  /*1ea00*/  VIADD R6, R6, 0xa0 ;  /* 0x000000a006067836 */ /* 0x000fca0000000000 */
[----:B------:R-:W-:-:S13]  /*1ea10*/  ISETP.GE.AND P2, PT, R6, R5, PT ;  /* 0x000000050600720c */ /* 0x000fda0003f46270 */
[----:B-1----:R-:W-:-:S05]  /*1ea20*/  @!P2 LEA R2, P4, R20, R2, 0x1 ;  /* 0x000000021402a211 */ /* 0x002fca00078808ff */
        /* <DEDUP_REMOVED lines=9> */
.L_x_11582:
        /* <DEDUP_REMOVED lines=18> */
.L_x_11738:
[----:B------:R-:W-:Y:S05]  /*1ebe0*/  BSYNC B0 ;  /* 0x0000000000007941 */ /* 0x000fea0003800000 */
.L_x_11583:
[----:B------:R-:W2:Y:S04]  /*1ebf0*/  LDL R4, [R1+0x18] ;  /* 0x0000180001047983 */ /* 0x000ea80000100800 */
[----:B------:R-:W3:Y:S01]  /*1ec00*/  LDL R2, [R1+0xc] ;  /* 0x00000c0001027983 */ /* 0x000ee20000100800 */
        /* <DEDUP_REMOVED lines=16> */
[----:B0-----:R-:W-:Y:S02]  /*1ed10*/  SEL R8, RZ, 0x1, P0 ;  /* 0x00000001ff087807 */ /* 0x001fe40000000000 */
        /* <DEDUP_REMOVED lines=26> */
.L_x_11591:
[----:B-1----:R-:W-:Y:S01]  /*1eec0*/  IMAD R3, R6, 0x8, R22 ;  /* 0x0000000806037824 */ /* 0x002fe200078e0216 */
[----:B------:R-:W-:Y:S01]  /*1eed0*/  SHF.L.U32 R2, R8, 0x1f, RZ ;  /* 0x0000001f08027819 */ /* 0x000fe200000006ff */
[----:B------:R-:W-:Y:S03]  /*1eee0*/  BSSY B3, `(.L_x_11592) ;  /* 0x0000003000037945 */ /* 0x000fe60003800000 */
[----:B------:R-:W1:Y:S02]  /*1eef0*/  SYNCS.PHASECHK.TRANS64.TRYWAIT P0, [R3+URZ+0x2d840], R2 ;  /* 0x02d84002030075a7 */ /* 0x000e64000800017f */
[----:B-1----:R-:W-:Y:S05]  /*1ef00*/  @!P0 BRA `(.L_x_11593) ;  /* 0x0000004c00608947 */ /* 0x002fea0003800000 */
.L_x_11739:
[----:B------:R-:W-:Y:S05]  /*1ef10*/  BSYNC B3 ;  /* 0x0000000000037941 */ /* 0x000fea0003800000 */
.L_x_11592:
[----:B0-----:R-:W0:Y:S01]  /*1ef20*/  S2R R4, SR_TID.X ;  /* 0x0000000000047919 */ /* 0x001e220000002100 */
[----:B------:R-:W-:Y:S01]  /*1ef30*/  BSSY B3, `(.L_x_11594) ;  /* 0x0000009000037945 */ /* 0x000fe20003800000 */
[----:B0-----:R-:W-:-:S04]  /*1ef40*/  LOP3.LUT R4, R4, 0x7f, RZ, 0xc0, !PT ;  /* 0x0000007f04047812 */ /* 0x001fc800078ec0ff */
[----:B------:R-:W-:-:S13]  /*1ef50*/  ISETP.NE.AND P0, PT, R4, RZ, PT ;  /* 0x000000ff0400720c */ /* 0x000fda0003f05270 */
[----:B------:R-:W-:Y:S05]  /*1ef60*/  @P0 BRA `(.L_x_11595) ;  /* 0x0000000000140947 */ /* 0x000fea0003800000 */
[----:B------:R-:W-:Y:S01]  /*1ef70*/  LOP3.LUT P1, RZ, R23, 0x1, RZ, 0xc0, !PT ;  /* 0x0000000117ff7812 */ /* 0x000fe2000782c0ff */
[----:B-1----:R-:W-:-:S04]  /*1ef80*/  IMAD.MOV.U32 R2, RZ, RZ, 0x6000 ;  /* 0x00006000ff027424 */ /* 0x002fc800078e00ff */
[----:B------:R0:W-:Y:S08]  /*1ef90*/  SYNCS.ARRIVE.TRANS64 RZ, [R3+URZ+0x2d830], R2 ;  /* 0x02d8300203ff79a7 */ /* 0x0001f0000800003f */
[----:B------:R-:W-:Y:S05]  /*1efa0*/  @!P1 BRA `(.L_x_11595) ;  /* 0x0000000000049947 */ /* 0x000fea0003800000 */
[----:B------:R-:W-:Y:S01]  /*1efb0*/  BPT.TRAP 0x1 ;  /* 0x000000040000795c */ /* 0x000fe20000300000 */
.L_x_11595:
[----:B------:R-:W-:Y:S05]  /*1efc0*/  BSYNC B3 ;  /* 0x0000000000037941 */ /* 0x000fea0003800000 */
.L_x_11594:
[----:B------:R-:W-:Y:S01]  /*1efd0*/  IMAD.MOV.U32 R10, RZ, RZ, RZ ;  /* 0x000000ffff0a7224 */ /* 0x000fe200078e00ff */
[----:B------:R-:W-:Y:S01]  /*1efe0*/  UIADD3 UR4, UP0, UR42, 0x370, URZ ;  /* 0x000003702a047890 */ /* 0x000fe2000ff1e03f */
[----:B------:R-:W-:Y:S01]  /*1eff0*/  IMAD R4, R6, 0x6000, R22 ;  /* 0x0000600006047824 */ /* 0x000fe200078e0216 */
[----:B------:R-:W-:Y:S01]  /*1f000*/  PLOP3.LUT P0, PT, PT, PT, PT, 0x80, 0x0 ;  /* 0x000000000000781c */ /* 0x000fe20003f0f070 */
[----:B01----:R-:W-:Y:S01]  /*1f010*/  VIADD R3, R3, 0x2d830 ;  /* 0x0002d83003037836 */ /* 0x003fe20000000000 */
[----:B------:R-:W-:Y:S01]  /*1f020*/  R2UR UR10, R10 ;  /* 0x000000000a0a72ca */ /* 0x000fe200000e0000 */
[----:B------:R-:W-:Y:S01]  /*1f030*/  IMAD R2, R0, 0x80, R28 ;  /* 0x0000008000027824 */ /* 0x000fe200078e021c */
[----:B------:R-:W-:Y:S01]  /*1f040*/  UIADD3.X UR5, URZ, UR43, URZ, UP0, !UPT ;  /* 0x0000002b3f057290 */ /* 0x000fe200087fe43f */
[----:B------:R-:W-:Y:S01]  /*1f050*/  VIADD R9, R4, 0x15400 ;  /* 0x0001540004097836 */ /* 0x000fe20000000000 */
[----:B------:R-:W-:Y:S01]  /*1f060*/  UMOV UR6, 0x0 ;  /* 0x0000000000067882 */ /* 0x000fe20000000000 */
[----:B------:R-:W-:-:S10]  /*1f070*/  UMOV UR7, 0x14f00000 ;  /* 0x14f0000000077882 */ /* 0x000fd40000000000 */
.L_x_11596:
        /* <DEDUP_REMOVED lines=16> */
.L_x_11597:
        /* <DEDUP_REMOVED lines=16> */
.L_x_11598:
        /* <DEDUP_REMOVED lines=15> */
.L_x_11740:
[----:B------:R-:W-:Y:S05]  /*1f370*/  BSYNC B3 ;  /* 0x0000000000037941 */ /* 0x000fea0003800000 */
.L_x_11599:
        /* <DEDUP_REMOVED lines=10> */
.L_x_11601:
[----:B------:R-:W-:Y:S01]  /*1f420*/  LOP3.LUT P0, RZ, R23, 0x8, RZ, 0xc0, !PT ;  /* 0x0000000817ff7812 */ /* 0x000fe2000780c0ff */
[----:B------:R-:W-:-:S12]  /*1f430*/  BSSY B3, `(.L_x_11602) ;  /* 0x0000003000037945 */ /* 0x000fd80003800000 */
[----:B------:R-:W-:Y:S05]  /*1f440*/  @P0 BRA `(.L_x_11603) ;  /* 0x0000000000040947 */ /* 0x000fea0003800000 */
[----:B------:R-:W-:Y:S01]  /*1f450*/  BPT.TRAP 0x1 ;  /* 0x000000040000795c */ /* 0x000fe20000300000 */
.L_x_11603:
[----:B------:R-:W-:Y:S05]  /*1f460*/  BSYNC B3 ;  /* 0x0000000000037941 */ /* 0x000fea0003800000 */
.L_x_11602:
        /* <DEDUP_REMOVED lines=10> */
.L_x_11604:
        /* <DEDUP_REMOVED lines=15> */
.L_x_11605:
        /* <DEDUP_REMOVED lines=15> */
.L_x_11606:
        /* <DEDUP_REMOVED lines=12> */
.L_x_11590:
[----:B------:R-:W-:Y:S05]  /*1f7b0*/  BSYNC B1 ;  /* 0x0000000000017941 */ /* 0x000fea0003800000 */
.L_x_11589:
[----:B------:R-:W2:Y:S01]  /*1f7c0*/  LDL R0, [R1+0x18] ;  /* 0x0000180001007983 */ /* 0x000ea20000100800 */
[----:B------:R-:W-:Y:S02]  /*1f7d0*/  IMAD.MOV.U32 R24, RZ, RZ, R6 ;  /* 0x000000ffff187224 */ /* 0x000fe400078e0006 */
[----:B------:R-:W-:Y:S02]  /*1f7e0*/  IMAD.MOV.U32 R27, RZ, RZ, R8 ;  /* 0x000000ffff1b7224 */ /* 0x000fe400078e0008 */
[----:B--2---:R-:W-:-:S07]  /*1f7f0*/  VIADD R0, R0, 0xfffffffd ;  /* 0xfffffffd00007836 */ /* 0x004fce0000000000 */
.L_x_11588:
[----:B------:R-:W-:Y:S05]  /*1f800*/  BSYNC B2 ;  /* 0x0000000000027941 */ /* 0x000fea0003800000 */
.L_x_11587:
[----:B------:R-:W2:Y:S01]  /*1f810*/  LDL.LU R2, [R1+0x18] ;  /* 0x0000180001027983 */ /* 0x000ea20000300800 */
[----:B------:R-:W-:Y:S01]  /*1f820*/  VIADD R7, R7, 0xfffffffe ;  /* 0xfffffffe07077836 */ /* 0x000fe20000000000 */
[----:B--2---:R-:W-:-:S04]  /*1f830*/  LOP3.LUT R2, RZ, R2, RZ, 0x33, !PT ;  /* 0x00000002ff027212 */ /* 0x004fc800078e33ff */
[----:B------:R-:W-:-:S13]  /*1f840*/  ISETP.NE.AND P0, PT, R7, R2, PT ;  /* 0x000000020700720c */ /* 0x000fda0003f05270 */
[----:B------:R-:W-:Y:S05]  /*1f850*/  @!P0 BRA `(.L_x_11586) ;  /* 0x0000001400948947 */ /* 0x000fea0003800000 */
[----:B------:R-:W-:-:S07]  /*1f860*/  IMAD.MOV.U32 R10, RZ, RZ, R17 ;  /* 0x000000ffff0a7224 */ /* 0x000fce00078e0011 */
.L_x_11643:
        /* <DEDUP_REMOVED lines=32> */
.L_x_11609:
[----:B0-----:R-:W-:Y:S01]  /*1fa70*/  IMAD R4, R6, 0x8, R22 ;  /* 0x0000000806047824 */ /* 0x001fe200078e0216 */
[----:B------:R-:W-:Y:S01]  /*1fa80*/  SHF.L.U32 R2, R7, 0x1f, RZ ;  /* 0x0000001f07027819 */ /* 0x000fe200000006ff */
[----:B------:R-:W-:Y:S03]  /*1fa90*/  BSSY B2, `(.L_x_11610) ;  /* 0x0000003000027945 */ /* 0x000fe60003800000 */
[----:B------:R-:W0:Y:S02]  /*1faa0*/  SYNCS.PHASECHK.TRANS64.TRYWAIT P0, [R4+URZ+0x2d840], R2 ;  /* 0x02d84002040075a7 */ /* 0x000e24000800017f */
[----:B0-----:R-:W-:Y:S05]  /*1fab0*/  @!P0 BRA `(.L_x_11611) ;  /* 0x00000040009c8947 */ /* 0x001fea0003800000 */
.L_x_11741:
[----:B------:R-:W-:Y:S05]  /*1fac0*/  BSYNC B2 ;  /* 0x0000000000027941 */ /* 0x000fea0003800000 */
.L_x_11610:
[----:B-1----:R-:W1:Y:S01]  /*1fad0*/  S2R R3, SR_TID.X ;  /* 0x0000000000037919 */ /* 0x002e620000002100 */
[----:B------:R-:W-:Y:S01]  /*1fae0*/  BSSY B2, `(.L_x_11612) ;  /* 0x0000009000027945 */ /* 0x000fe20003800000 */
[----:B-1----:R-:W-:-:S04]  /*1faf0*/  LOP3.LUT R3, R3, 0x7f, RZ, 0xc0, !PT ;  /* 0x0000007f03037812 */ /* 0x002fc800078ec0ff */
[----:B------:R-:W-:-:S13]  /*1fb00*/  ISETP.NE.AND P0, PT, R3, RZ, PT ;  /* 0x000000ff0300720c */ /* 0x000fda0003f05270 */
[----:B------:R-:W-:Y:S05]  /*1fb10*/  @P0 BRA `(.L_x_11613) ;  /* 0x0000000000140947 */ /* 0x000fea0003800000 */
[----:B------:R-:W-:Y:S01]  /*1fb20*/  LOP3.LUT P1, RZ, R23, 0x1, RZ, 0xc0, !PT ;  /* 0x0000000117ff7812 */ /* 0x000fe2000782c0ff */
[----:B0-----:R-:W-:-:S04]  /*1fb30*/  IMAD.MOV.U32 R2, RZ, RZ, 0x6000 ;  /* 0x00006000ff027424 */ /* 0x001fc800078e00ff */
[----:B------:R1:W-:Y:S08]  /*1fb40*/  SYNCS.ARRIVE.TRANS64 RZ, [R4+URZ+0x2d830], R2 ;  /* 0x02d8300204ff79a7 */ /* 0x0003f0000800003f */
[----:B------:R-:W-:Y:S05]  /*1fb50*/  @!P1 BRA `(.L_x_11613) ;  /* 0x0000000000049947 */ /* 0x000fea0003800000 */
[----:B------:R-:W-:Y:S01]  /*1fb60*/  BPT.TRAP 0x1 ;  /* 0x000000040000795c */ /* 0x000fe20000300000 */
.L_x_11613:
[----:B------:R-:W-:Y:S05]  /*1fb70*/  BSYNC B2 ;  /* 0x0000000000027941 */ /* 0x000fea0003800000 */
.L_x_11612:
        /* <DEDUP_REMOVED lines=11> */
.L_x_11614:
        /* <DEDUP_REMOVED lines=16> */
.L_x_11615:
        /* <DEDUP_REMOVED lines=16> */
.L_x_11616:
        /* <DEDUP_REMOVED lines=15> */
.L_x_11742:
[----:B------:R-:W-:Y:S05]  /*1ff20*/  BSYNC B2 ;  /* 0x0000000000027941 */ /* 0x000fea0003800000 */
.L_x_11617:
        /* <DEDUP_REMOVED lines=10> */
.L_x_11619:
[----:B------:R-:W-:Y:S01]  /*1ffd0*/  LOP3.LUT P0, RZ, R23, 0x8, RZ, 0xc0, !PT ;  /* 0x0000000817ff7812 */ /* 0x000fe2000780c0ff */
[----:B------:R-:W-:-:S12]  /*1ffe0*/  BSSY B2, `(.L_x_11620) ;  /* 0x0000003000027945 */ /* 0x000fd80003800000 */
[----:B------:R-:W-:Y:S05]  /*1fff0*/  @P0 BRA `(.L_x_11621) ;  /* 0x0000000000040947 */ /* 0x000fea0003800000 */
[----:B------:R-:W-:Y:S01]  /*20000*/  BPT.TRAP 0x1 ;  /* 0x000000040000795c */ /* 0x000fe20000300000 */
.L_x_11621:
[----:B------:R-:W-:Y:S05]  /*20010*/  BSYNC B2 ;  /* 0x0000000000027941 */ /* 0x000fea0003800000 */
.L_x_11620:
        /* <DEDUP_REMOVED lines=10> */
.L_x_11622:
        /* <DEDUP_REMOVED lines=15> */
.L_x_11623:
        /* <DEDUP_REMOVED lines=15> */
.L_x_11624:
        /* <DEDUP_REMOVED lines=12> */
.L_x_11608:
[----:B------:R-:W-:Y:S05]  /*20360*/  BSYNC B1 ;  /* 0x0000000000017941 */ /* 0x000fea0003800000 */
.L_x_11607:
[----:B------:R-:W-:Y:S01]  /*20370*/  LOP3.LUT P1, RZ, R23, 0x4, RZ, 0xc0, !PT ;  /* 0x0000000417ff7812 */ /* 0x000fe2000782c0ff */
[----:B------:R-:W-:Y:S01]  /*20380*/  VIADD R24, R6, 0x1 ;  /* 0x0000000106187836 */ /* 0x000fe20000000000 */
[----:B------:R-:W-:Y:S01]  /*20390*/  BSSY B1, `(.L_x_11625) ;  /* 0x00000ad000017945 */ /* 0x000fe20003800000 */
[----:B0-----:R-:W-:-:S03]  /*203a0*/  VIADD R8, R0, 0xffffffff ;  /* 0xffffffff00087836 */ /* 0x001fc60000000000 */
        /* <DEDUP_REMOVED lines=28> */
.L_x_11627:
[----:B0-----:R-:W-:Y:S01]  /*20570*/  IMAD R4, R24, 0x8, R22 ;  /* 0x0000000818047824 */ /* 0x001fe200078e0216 */
[----:B------:R-:W-:Y:S01]  /*20580*/  SHF.L.U32 R2, R27, 0x1f, RZ ;  /* 0x0000001f1b027819 */ /* 0x000fe200000006ff */
[----:B------:R-:W-:Y:S03]  /*20590*/  BSSY B2, `(.L_x_11628) ;  /* 0x0000003000027945 */ /* 0x000fe60003800000 */
[----:B------:R-:W0:Y:S02]  /*205a0*/  SYNCS.PHASECHK.TRANS64.TRYWAIT P0, [R4+URZ+0x2d840], R2 ;  /* 0x02d84002040075a7 */ /* 0x000e24000800017f */
[----:B0-----:R-:W-:Y:S05]  /*205b0*/  @!P0 BRA `(.L_x_11629) ;  /* 0x0000003800048947 */ /* 0x001fea0003800000 */
.L_x_11743:
[----:B------:R-:W-:Y:S05]  /*205c0*/  BSYNC B2 ;  /* 0x0000000000027941 */ /* 0x000fea0003800000 */
.L_x_11628:
        /* <DEDUP_REMOVED lines=10> */
.L_x_11631:
[----:B------:R-:W-:Y:S05]  /*20670*/  BSYNC B2 ;  /* 0x0000000000027941 */ /* 0x000fea0003800000 */
.L_x_11630:
        /* <DEDUP_REMOVED lines=11> */
.L_x_11632:
        /* <DEDUP_REMOVED lines=16> */
.L_x_11633:
        /* <DEDUP_REMOVED lines=16> */
.L_x_11634:
        /* <DEDUP_REMOVED lines=15> */
.L_x_11744:
[----:B------:R-:W-:Y:S05]  /*20a20*/  BSYNC B2 ;  /* 0x0000000000027941 */ /* 0x000fea0003800000 */
.L_x_11635:
        /* <DEDUP_REMOVED lines=10> */
.L_x_11637:
[----:B------:R-:W-:Y:S01]  /*20ad0*/  LOP3.LUT P0, RZ, R23, 0x8, RZ, 0xc0, !PT ;  /* 0x0000000817ff7812 */ /* 0x000fe2000780c0ff */
[----:B------:R-:W-:-:S12]  /*20ae0*/  BSSY B2, `(.L_x_11638) ;  /* 0x0000003000027945 */ /* 0x000fd80003800000 */
[----:B------:R-:W-:Y:S05]  /*20af0*/  @P0 BRA `(.L_x_11639) ;  /* 0x0000000000040947 */ /* 0x000fea0003800000 */
[----:B------:R-:W-:Y:S01]  /*20b00*/  BPT.TRAP 0x1 ;  /* 0x000000040000795c */ /* 0x000fe20000300000 */
.L_x_11639:
[----:B------:R-:W-:Y:S05]  /*20b10*/  BSYNC B2 ;  /* 0x0000000000027941 */ /* 0x000fea0003800000 */
.L_x_11638:
        /* <DEDUP_REMOVED lines=10> */
.L_x_11640:
        /* <DEDUP_REMOVED lines=15> */
.L_x_11641:
        /* <DEDUP_REMOVED lines=15> */
.L_x_11642:
        /* <DEDUP_REMOVED lines=12> */
.L_x_11626:
[----:B------:R-:W-:Y:S05]  /*20e60*/  BSYNC B1 ;  /* 0x0000000000017941 */ /* 0x000fea0003800000 */
.L_x_11625:
[----:B------:R-:W2:Y:S01]  /*20e70*/  LDL R2, [R1+0xc] ;  /* 0x00000c0001027983 */ /* 0x000ea20000100800 */
[----:B------:R-:W-:Y:S01]  /*20e80*/  VIADD R0, R0, 0xfffffffe ;  /* 0xfffffffe00007836 */ /* 0x000fe20000000000 */
[----:B--2---:R-:W-:-:S13]  /*20e90*/  ISETP.GT.AND P0, PT, R8, R2, PT ;  /* 0x000000020800720c */ /* 0x004fda0003f04270 */
[----:B------:R-:W-:Y:S05]  /*20ea0*/  @P0 BRA `(.L_x_11643) ;  /* 0xffffffe800700947 */ /* 0x000fea000383ffff */
.L_x_11586:
[----:B------:R-:W-:Y:S05]  /*20eb0*/  BSYNC B0 ;  /* 0x0000000000007941 */ /* 0x000fea0003800000 */
.L_x_11585:
        /* <DEDUP_REMOVED lines=14> */
[----:B------:R-:W1:Y:S01]  /*20fa0*/  POPC R7, R4 ;  /* 0x0000000400077309 */ /* 0x000e620000000000 */
[----:B--2---:R-:W1:Y:S02]  /*20fb0*/  SHFL.IDX PT, R0, R3, R0, 0x1f ;  /* 0x00001f0003007589 */ /* 0x004e6400000e0000 */
[----:B-1----:R-:W-:-:S07]  /*20fc0*/  IADD3 R16, R0, UR37, R7 ;  /* 0x0000002500107c10 */ /* 0x002fce000fffe007 */
.L_x_11645:
[----:B------:R-:W-:Y:S05]  /*20fd0*/  BSYNC B0 ;  /* 0x0000000000007941 */ /* 0x000fea0003800000 */
.L_x_11644:
[----:B------:R-:W-:Y:S01]  /*20fe0*/  LOP3.LUT P0, RZ, R23, 0x4, RZ, 0xc0, !PT ;  /* 0x0000000417ff7812 */ /* 0x000fe2000780c0ff */
[----:B------:R-:W-:-:S12]  /*20ff0*/  BSSY B0, `(.L_x_11646) ;  /* 0x0000049000007945 */ /* 0x000fd80003800000 */
[----:B------:R-:W-:Y:S05]  /*21000*/  @!P0 BRA `(.L_x_11647) ;  /* 0x00000004001c8947 */ /* 0x000fea0003800000 */
[----:B-1----:R-:W-:Y:S01]  /*21010*/  IMAD R3, R24, 0x8, R22 ;  /* 0x0000000818037824 */ /* 0x002fe200078e0216 */
[----:B------:R-:W-:Y:S01]  /*21020*/  SHF.L.U32 R0, R27, 0x1f, RZ ;  /* 0x0000001f1b007819 */ /* 0x000fe200000006ff */
[----:B------:R-:W-:Y:S03]  /*21030*/  BSSY B1, `(.L_x_11648) ;  /* 0x0000003000017945 */ /* 0x000fe60003800000 */
[----:B------:R-:W1:Y:S02]  /*21040*/  SYNCS.PHASECHK.TRANS64.TRYWAIT P0, [R3+URZ+0x2d860], R0 ;  /* 0x02d86000030075a7 */ /* 0x000e64000800017f */
[----:B-1----:R-:W-:Y:S05]  /*21050*/  @!P0 BRA `(.L_x_11649) ;  /* 0x0000002c00848947 */ /* 0x002fea0003800000 */
.L_x_11745:
[----:B------:R-:W-:Y:S05]  /*21060*/  BSYNC B1 ;  /* 0x0000000000017941 */ /* 0x000fea0003800000 */
.L_x_11648:
        /* <DEDUP_REMOVED lines=10> */
.L_x_11650:
[----:B------:R-:W-:Y:S01]  /*21110*/  LOP3.LUT P0, RZ, R23, 0x8, RZ, 0xc0, !PT ;  /* 0x0000000817ff7812 */ /* 0x000fe2000780c0ff */
[----:B------:R-:W-:-:S12]  /*21120*/  BSSY B1, `(.L_x_11651) ;  /* 0x0000003000017945 */ /* 0x000fd80003800000 */
[----:B------:R-:W-:Y:S05]  /*21130*/  @P0 BRA `(.L_x_11652) ;  /* 0x0000000000040947 */ /* 0x000fea0003800000 */
[----:B------:R-:W-:Y:S01]  /*21140*/  BPT.TRAP 0x1 ;  /* 0x000000040000795c */ /* 0x000fe20000300000 */
.L_x_11652:
[----:B------:R-:W-:Y:S05]  /*21150*/  BSYNC B1 ;  /* 0x0000000000017941 */ /* 0x000fea0003800000 */
.L_x_11651:
[----:B------:R-:W-:Y:S01]  /*21160*/  IMAD R0, R24, 0x6000, R22 ;  /* 0x0000600018007824 */ /* 0x000fe200078e0216 */
        /* <DEDUP_REMOVED lines=9> */
.L_x_11653:
        /* <DEDUP_REMOVED lines=15> */
.L_x_11654:
        /* <DEDUP_REMOVED lines=15> */
.L_x_11655:
        /* <DEDUP_REMOVED lines=10> */
.L_x_11647:
[----:B------:R-:W-:Y:S05]  /*21480*/  BSYNC B0 ;  /* 0x0000000000007941 */ /* 0x000fea0003800000 */
.L_x_11646:
[----:B------:R-:W-:-:S05]  /*21490*/  VIADD R24, R24, 0x1 ;  /* 0x0000000118187836 */ /* 0x000fca0000000000 */
[----:B------:R-:W-:-:S04]  /*214a0*/  ISETP.NE.AND P0, PT, R24, 0x2, PT ;  /* 0x000000021800780c */ /* 0x000fc80003f05270 */
[----:B------:R-:W-:Y:S02]  /*214b0*/  SEL R0, RZ, 0x1, P0 ;  /* 0x00000001ff007807 */ /* 0x000fe40000000000 */
[----:B------:R-:W-:Y:S02]  /*214c0*/  SEL R24, R24, RZ, P0 ;  /* 0x000000ff18187207 */ /* 0x000fe40000000000 */
[----:B------:R-:W-:-:S07]  /*214d0*/  LOP3.LUT R27, R27, R0, RZ, 0x3c, !PT ;  /* 0x000000001b1b7212 */ /* 0x000fce00078e3cff */
.L_x_11567:
[----:B------:R-:W-:Y:S05]  /*214e0*/  BSYNC B7 ;  /* 0x0000000000077941 */ /* 0x000fea0003800000 */
.L_x_11565:
[----:B------:R-:W-:-:S13]  /*214f0*/  LOP3.LUT P0, RZ, R23, 0x10, RZ, 0xc0, !PT ;  /* 0x0000001017ff7812 */ /* 0x000fda000780c0ff */
[----:B------:R-:W-:Y:S05]  /*21500*/  @!P0 BRA `(.L_x_11656) ;  /* 0x0000000000248947 */ /* 0x000fea0003800000 */
[----:B------:R-:W-:Y:S05]  /*21510*/  WARPSYNC.ALL ;  /* 0x0000000000007948 */ /* 0x000fea0003800000 */
[----:B------:R-:W2:Y:S08]  /*21520*/  S2UR UR5, SR_CgaCtaId ;  /* 0x00000000000579c3 */ /* 0x000eb00000008800 */
[----:B------:R-:W-:Y:S06]  /*21530*/  BAR.SYNC.DEFER_BLOCKING 0x5, 0x200 ;  /* 0x0148000000007b1d */ /* 0x000fec0000010000 */
[----:B------:R-:W-:-:S02]  /*21540*/  UMOV UR4, 0x400 ;  /* 0x0000040000047882 */ /* 0x000fc40000000000 */
[----:B--2---:R-:W-:-:S06]  /*21550*/  ULEA UR4, UR5, UR4, 0x18 ;  /* 0x0000000405047291 */ /* 0x004fcc000f8ec03f */
[----:B-1----:R-:W-:-:S05]  /*21560*/  IMAD.U32 R22, RZ, RZ, UR4 ;  /* 0x00000004ff167e24 */ /* 0x002fca000f8e00ff */
[----:B------:R2:W3:Y:S01]  /*21570*/  LDS.128 R16, [R22+0x2d8d0] ;  /* 0x02d8d00016107984 */ /* 0x0004e20000000c00 */
[----:B------:R-:W-:Y:S06]  /*21580*/  BAR.ARV 0x4, 0x200 ;  /* 0x0108000000007b1d */ /* 0x000fec0000002000 */
[----:B------:R-:W-:Y:S05]  /*21590*/  BRA `(.L_x_11657) ;  /* 0x0000000800c47947 */ /* 0x000fea0003800000 */
.L_x_11656:
[----:B------:R-:W2:Y:S01]  /*215a0*/  LDL R7, [R1+0x8] ;  /* 0x0000080001077983 */ /* 0x000ea20000100800 */
[----:B------:R-:W-:Y:S01]  /*215b0*/  UMOV UR4, 0xffffffff ;  /* 0xffffffff00047882 */ /* 0x000fe20000000000 */
[----:B--2---:R-:W-:Y:S02]  /*215c0*/  ISETP.NE.AND P5, PT, R7, 0x1f, PT ;  /* 0x0000001f0700780c */ /* 0x004fe40003fa5270 */
[----:B------:R-:W-:Y:S11]  /*215d0*/  BRA.DIV UR4, `(.L_x_11658) ;  /* 0x0000002a04387947 */ /* 0x000ff6000b800000 */
[----:B------:R-:W-:Y:S01]  /*215e0*/  IMAD.IADD R5, R19, 0x1, R7 ;  /* 0x0000000113057824 */ /* 0x000fe200078e0207 */
[----:B------:R-:W-:Y:S01]  /*215f0*/  ULDC UR4, c[0x0][0xc3c] ;  /* 0x00030f0000047ab9 */ /* 0x000fe20000000800 */
[----:B------:R-:W-:-:S03]  /*21600*/  LOP3.LUT P4, RZ, R23, 0x1, RZ, 0xc0, !PT ;  /* 0x0000000117ff7812 */ /* 0x000fc6000788c0ff */
[----:B------:R-:W-:-:S13]  /*21610*/  ISETP.GE.OR P0, PT, R5, UR4, !P5 ;  /* 0x0000000405007c0c */ /* 0x000fda000ef06670 */
[----:B-1----:R-:W1:Y:S02]  /*21620*/  @!P0 LDC.64 R2, c[0x0][0xc80] ;  /* 0x00032000ff028b82 */ /* 0x002e640000000a00 */
[----:B-1----:R-:W-:-:S06]  /*21630*/  @!P0 IMAD.WIDE R2, R5, 0x4, R2 ;  /* 0x0000000405028825 */ /* 0x002fcc00078e0202 */
[----:B------:R1:W2:Y:S01]  /*21640*/  @!P0 LDG.E R3, desc[UR40][R2.64] ;  /* 0x0000002802038981 */ /* 0x0002a2000c1e1900 */
[C---:B------:R-:W-:Y:S02]  /*21650*/  ISETP.GE.U32.AND P1, PT, R7.reuse, 0x4, PT ;  /* 0x000000040700780c */ /* 0x040fe40003f26070 */
[C---:B------:R-:W-:Y:S01]  /*21660*/  ISETP.GE.U32.AND P2, PT, R7.reuse, 0x8, PT ;  /* 0x000000080700780c */ /* 0x040fe20003f46070 */
[----:B------:R-:W-:Y:S01]  /*21670*/  SHFL.IDX PT, R0, R16, RZ, 0x1f ;  /* 0x00001fff10007589 */ /* 0x000fe200000e0000 */
[----:B------:R-:W-:-:S03]  /*21680*/  ISETP.GE.U32.AND P3, PT, R7, 0x10, PT ;  /* 0x000000100700780c */ /* 0x000fc60003f66070 */
[----:B------:R-:W-:Y:S01]  /*21690*/  SHFL.IDX PT, R16, R16, 0x1, 0x1f ;  /* 0x00201f0010107f89 */ /* 0x000fe200000e0000 */
[----:B-1----:R-:W-:Y:S02]  /*216a0*/  IMAD.MOV.U32 R2, RZ, RZ, RZ ;  /* 0x000000ffff027224 */ /* 0x002fe400078e00ff */
[----:B--2---:R-:W-:Y:S01]  /*216b0*/  @!P0 IMAD.MOV.U32 R2, RZ, RZ, R3 ;  /* 0x000000ffff028224 */ /* 0x004fe200078e0003 */
[----:B------:R-:W-:-:S04]  /*216c0*/  ISETP.GE.U32.AND P0, PT, R7, 0x2, PT ;  /* 0x000000020700780c */ /* 0x000fc80003f06070 */
        /* <DEDUP_REMOVED lines=16> */
.L_x_11755:
[----:B------:R-:W-:Y:S02]  /*217d0*/  ULDC UR4, c[0x0][0xc38] ;  /* 0x00030e0000047ab9 */ /* 0x000fe40000000800 */
[----:B------:R-:W-:-:S04]  /*217e0*/  IMAD.U32 R4, RZ, RZ, UR4 ;  /* 0x00000004ff047e24 */ /* 0x000fc8000f8e00ff */
[----:B--2---:R-:W-:-:S04]  /*217f0*/  IMAD R5, R14, R4, RZ ;  /* 0x000000040e057224 */ /* 0x004fc800078e02ff */
[----:B------:R-:W-:-:S05]  /*21800*/  IMAD.IADD R16, R16, 0x1, R5 ;  /* 0x0000000110107824 */ /* 0x000fca00078e0205 */
[----:B------:R-:W-:-:S13]  /*21810*/  ISETP.GT.AND P4, PT, R16, R0, PT ;  /* 0x000000001000720c */ /* 0x000fda0003f84270 */
[----:B------:R-:W-:Y:S05]  /*21820*/  @P4 BRA `(.L_x_11659) ;  /* 0x00000000009c4947 */ /* 0x000fea0003800000 */
.L_x_11664:
        /* <DEDUP_REMOVED lines=10> */
[----:B-1----:R-:W1:Y:S02]  /*218d0*/  LDC.64 R2, c[0x0][0xc80] ;  /* 0x00032000ff027b82 */ /* 0x002e640000000a00 */
[----:B-1----:R-:W-:-:S06]  /*218e0*/  IMAD.WIDE R2, R5, 0x4, R2 ;  /* 0x0000000405027825 */ /* 0x002fcc00078e0202 */
[----:B------:R2:W5:Y:S02]  /*218f0*/  LDG.E R2, desc[UR40][R2.64] ;  /* 0x0000002802027981 */ /* 0x000564000c1e1900 */
.L_x_11662:
[----:B------:R-:W-:Y:S05]  /*21900*/  BSYNC B0 ;  /* 0x0000000000007941 */ /* 0x000fea0003800000 */
.L_x_11661:
[----:B------:R-:W-:-:S03]  /*21910*/  UMOV UR4, 0xffffffff ;  /* 0xffffffff00047882 */ /* 0x000fc60000000000 */
[----:B------:R-:W-:Y:S05]  /*21920*/  BRA.DIV UR4, `(.L_x_11663) ;  /* 0x0000002a04887947 */ /* 0x000fea000b800000 */
[----:B-----5:R-:W3:Y:S01]  /*21930*/  SHFL.UP PT, R14, R2, 0x1, RZ ;  /* 0x04200000020e7989 */ /* 0x020ee200000e00ff */
[----:B------:R-:W-:-:S04]  /*21940*/  LOP3.LUT P4, RZ, R23, 0x1, RZ, 0xc0, !PT ;  /* 0x0000000117ff7812 */ /* 0x000fc8000788c0ff */
[----:B---3--:R-:W-:-:S05]  /*21950*/  SEL R13, R14, RZ, P4 ;  /* 0x000000ff0e0d7207 */ /* 0x008fca0002000000 */
[----:B------:R-:W-:-:S05]  /*21960*/  IMAD.IADD R13, R2, 0x1, R13 ;  /* 0x00000001020d7824 */ /* 0x000fca00078e020d */
[----:B------:R-:W3:Y:S02]  /*21970*/  SHFL.UP PT, R14, R13, 0x2, RZ ;  /* 0x044000000d0e7989 */ /* 0x000ee400000e00ff */
[----:B---3--:R-:W-:-:S05]  /*21980*/  SEL R14, R14, RZ, P0 ;  /* 0x000000ff0e0e7207 */ /* 0x008fca0000000000 */
[----:B-12---:R-:W-:-:S05]  /*21990*/  IMAD.IADD R3, R13, 0x1, R14 ;  /* 0x000000010d037824 */ /* 0x006fca00078e020e */
        /* <DEDUP_REMOVED lines=10> */
.L_x_11763:
[----:B------:R-:W-:Y:S02]  /*21a40*/  ULDC UR4, c[0x0][0xc38] ;  /* 0x00030e0000047ab9 */ /* 0x000fe40000000800 */
[----:B------:R-:W-:-:S04]  /*21a50*/  IMAD.U32 R4, RZ, RZ, UR4 ;  /* 0x00000004ff047e24 */ /* 0x000fc8000f8e00ff */
[----:B--2---:R-:W-:-:S04]  /*21a60*/  IMAD R5, R14, R4, RZ ;  /* 0x000000040e057224 */ /* 0x004fc800078e02ff */
[----:B------:R-:W-:-:S05]  /*21a70*/  IMAD.IADD R16, R5, 0x1, R16 ;  /* 0x0000000105107824 */ /* 0x000fca00078e0210 */
[----:B------:R-:W-:-:S13]  /*21a80*/  ISETP.GT.AND P4, PT, R16, R0, PT ;  /* 0x000000001000720c */ /* 0x000fda0003f84270 */
[----:B------:R-:W-:Y:S05]  /*21a90*/  @!P4 BRA `(.L_x_11664) ;  /* 0xfffffffc0064c947 */ /* 0x000fea000383ffff */
.L_x_11659:
        /* <DEDUP_REMOVED lines=8> */
.L_x_11767:
[----:B------:R-:W-:Y:S01]  /*21b20*/  ISETP.NE.AND P0, PT, R5, RZ, PT ;  /* 0x000000ff0500720c */ /* 0x000fe20003f05270 */
[----:B------:R-:W-:-:S12]  /*21b30*/  IMAD.MOV.U32 R5, RZ, RZ, RZ ;  /* 0x000000ffff057224 */ /* 0x000fd800078e00ff */
[----:B------:R-:W-:Y:S05]  /*21b40*/  @!P0 BRA `(.L_x_11666) ;  /* 0x0000000000108947 */ /* 0x000fea0003800000 */
[----:B------:R-:W-:Y:S01]  /*21b50*/  UMOV UR4, 0xffffffff ;  /* 0xffffffff00047882 */ /* 0x000fe20000000000 */
[----:B0-----:R-:W-:Y:S02]  /*21b60*/  VIADD R12, R6, 0xffffffff ;  /* 0xffffffff060c7836 */ /* 0x001fe40000000000 */
[----:B------:R-:W-:Y:S05]  /*21b70*/  BRA.DIV UR4, `(.L_x_11667) ;  /* 0x0000002a04fc7947 */ /* 0x000fea000b800000 */
[----:B------:R4:W0:Y:S02]  /*21b80*/  SHFL.IDX PT, R5, R3, R12, 0x1f ;  /* 0x00001f0c03057589 */ /* 0x00082400000e0000 */
.L_x_11666:
[----:B-12-4-:R-:W1:Y:S01]  /*21b90*/  LDC.64 R2, c[0x0][0xc90] ;  /* 0x00032400ff027b82 */ /* 0x016e620000000a00 */
[----:B------:R-:W-:-:S04]  /*21ba0*/  IMAD.IADD R19, R6, 0x1, R19 ;  /* 0x0000000106137824 */ /* 0x000fc800078e0213 */
[----:B-1----:R-:W-:-:S05]  /*21bb0*/  IMAD.WIDE R2, R19, 0x4, R2 ;  /* 0x0000000413027825 */ /* 0x002fca00078e0202 */
[----:B------:R1:W3:Y:S01]  /*21bc0*/  LDG.E R7, desc[UR40][R2.64] ;  /* 0x0000002802077981 */ /* 0x0002e2000c1e1900 */
[----:B0-----:R-:W-:-:S04]  /*21bd0*/  IMAD R16, R5, R4, R16 ;  /* 0x0000000405107224 */ /* 0x001fc800078e0210 */
[----:B------:R-:W-:Y:S02]  /*21be0*/  IMAD.IADD R5, R0, 0x1, -R16 ;  /* 0x0000000100057824 */ /* 0x000fe400078e0a10 */
[----:B-1----:R-:W-:Y:S02]  /*21bf0*/  IMAD.MOV.U32 R2, RZ, RZ, RZ ;  /* 0x000000ffff027224 */ /* 0x002fe400078e00ff */
[----:B---3--:R-:W-:-:S05]  /*21c00*/  IMAD R6, R17, R7, RZ ;  /* 0x0000000711067224 */ /* 0x008fca00078e02ff */
[-C--:B------:R-:W-:Y:S02]  /*21c10*/  IABS R8, R6.reuse ;  /* 0x0000000600087213 */ /* 0x080fe40000000000 */
[----:B------:R-:W-:Y:S02]  /*21c20*/  IABS R0, R6 ;  /* 0x0000000600007213 */ /* 0x000fe40000000000 */
[----:B------:R-:W0:Y:S03]  /*21c30*/  I2F.RP R9, R8 ;  /* 0x0000000800097306 */ /* 0x000e260000209400 */
[----:B------:R-:W-:-:S05]  /*21c40*/  IMAD.MOV R0, RZ, RZ, -R0 ;  /* 0x000000ffff007224 */ /* 0x000fca00078e0a00 */
[----:B0-----:R-:W0:Y:S02]  /*21c50*/  MUFU.RCP R9, R9 ;  /* 0x0000000900097308 */ /* 0x001e240000001000 */
[----:B0-----:R-:W-:-:S06]  /*21c60*/  VIADD R10, R9, 0xffffffe ;  /* 0x0ffffffe090a7836 */ /* 0x001fcc0000000000 */
[----:B------:R-:W0:Y:S02]  /*21c70*/  F2I.FTZ.U32.TRUNC.NTZ R3, R10 ;  /* 0x0000000a00037305 */ /* 0x000e24000021f000 */
[----:B0-----:R-:W-:-:S04]  /*21c80*/  IMAD.MOV R11, RZ, RZ, -R3 ;  /* 0x000000ffff0b7224 */ /* 0x001fc800078e0a03 */
[----:B------:R-:W-:-:S04]  /*21c90*/  IMAD R11, R11, R8, RZ ;  /* 0x000000080b0b7224 */ /* 0x000fc800078e02ff */
        /* <DEDUP_REMOVED lines=14> */
[----:B------:R-:W-:Y:S02]  /*21d80*/  IMAD R0, R7, R2, RZ ;  /* 0x0000000207007224 */ /* 0x000fe400078e02ff */
[----:B------:R-:W-:Y:S02]  /*21d90*/  IMAD.MOV R2, RZ, RZ, -R2 ;  /* 0x000000ffff027224 */ /* 0x000fe400078e0a02 */
[----:B------:R-:W-:Y:S02]  /*21da0*/  IMAD.MOV R3, RZ, RZ, -R0 ;  /* 0x000000ffff037224 */ /* 0x000fe400078e0a00 */
[----:B------:R-:W-:-:S03]  /*21db0*/  IMAD R5, R6, R2, R5 ;  /* 0x0000000206057224 */ /* 0x000fc600078e0205 */
[----:B------:R-:W-:-:S04]  /*21dc0*/  VIADDMNMX R4, R3, R4, R7, PT ;  /* 0x0000000403047246 */ /* 0x000fc80003800107 */
        /* <DEDUP_REMOVED lines=30> */
.L_x_11660:
[----:B------:R-:W-:Y:S01]  /*21fb0*/  UMOV UR4, URZ ;  /* 0x0000003f00047c82 */ /* 0x000fe20008000000 */
[----:B------:R-:W-:Y:S01]  /*21fc0*/  UMOV UR5, URZ ;  /* 0x0000003f00057c82 */ /* 0x000fe20008000000 */
[----:B------:R-:W-:Y:S01]  /*21fd0*/  ULDC UR6, c[0x0][0xc3c] ;  /* 0x00030f0000067ab9 */ /* 0x000fe20000000800 */
[----:B------:R-:W-:Y:S02]  /*21fe0*/  IMAD.MOV.U32 R16, RZ, RZ, R0 ;  /* 0x000000ffff107224 */ /* 0x000fe400078e0000 */
[----:B------:R-:W-:Y:S02]  /*21ff0*/  IMAD.U32 R17, RZ, RZ, UR4 ;  /* 0x00000004ff117e24 */ /* 0x000fe4000f8e00ff */
[----:B------:R-:W-:Y:S02]  /*22000*/  IMAD.U32 R18, RZ, RZ, UR5 ;  /* 0x00000005ff127e24 */ /* 0x000fe4000f8e00ff */
[----:B------:R-:W-:-:S07]  /*22010*/  IMAD.U32 R19, RZ, RZ, UR6 ;  /* 0x00000006ff137e24 */ /* 0x000fce000f8e00ff */
.L_x_11668:
[----:B------:R-:W2:Y:S01]  /*22020*/  LDL R0, [R1+0x8] ;  /* 0x0000080001007983 */ /* 0x000ea20000100800 */
[----:B------:R-:W-:Y:S05]  /*22030*/  WARPSYNC.ALL ;  /* 0x0000000000007948 */ /* 0x000fea0003800000 */
[----:B------:R-:W-:Y:S01]  /*22040*/  BAR.SYNC.DEFER_BLOCKING 0x4, 0x200 ;  /* 0x0108000000007b1d */ /* 0x000fe20000010000 */
[----:B--2---:R-:W-:-:S13]  /*22050*/  ISETP.NE.AND P0, PT, R0, RZ, PT ;  /* 0x000000ff0000720c */ /* 0x004fda0003f05270 */
[----:B-1----:R-:W1:Y:S01]  /*22060*/  @!P0 S2R R3, SR_CgaCtaId ;  /* 0x0000000000038919 */ /* 0x002e620000008800 */
[----:B------:R-:W-:-:S04]  /*22070*/  @!P0 MOV R0, 0x400 ;  /* 0x0000040000008802 */ /* 0x000fc80000000f00 */
[----:B-1----:R-:W-:-:S05]  /*22080*/  @!P0 LEA R22, R3, R0, 0x18 ;  /* 0x0000000003168211 */ /* 0x002fca00078ec0ff */
[----:B------:R1:W-:Y:S01]  /*22090*/  @!P0 STS.128 [R22+0x2d8d0], R16 ;  /* 0x02d8d01016008388 */ /* 0x0003e20000000c00 */
[----:B------:R-:W-:Y:S06]  /*220a0*/  BAR.ARV 0x5, 0x200 ;  /* 0x0148000000007b1d */ /* 0x000fec0000002000 */
.L_x_11657:
[----:B------:R-:W-:Y:S02]  /*220b0*/  ULDC UR4, c[0x0][0xc3c] ;  /* 0x00030f0000047ab9 */ /* 0x000fe40000000800 */
[----:B---3--:R-:W-:-:S13]  /*220c0*/  ISETP.GE.AND P0, PT, R19, UR4, PT ;  /* 0x0000000413007c0c */ /* 0x008fda000bf06270 */
[----:B------:R-:W-:Y:S05]  /*220d0*/  @!P0 BRA `(.L_x_11669) ;  /* 0xffffff9000108947 */ /* 0x000fea000383ffff */
[----:B------:R-:W-:Y:S05]  /*220e0*/  BSYNC B8 ;  /* 0x0000000000087941 */ /* 0x000fea0003800000 */
.L_x_11505:
        /* <DEDUP_REMOVED lines=12> */
.L_x_11770:
[----:B------:R-:W-:Y:S05]  /*221b0*/  BSYNC B0 ;  /* 0x0000000000007941 */ /* 0x000fea0003800000 */
.L_x_11670:
[----:B------:R-:W-:-:S03]  /*221c0*/  UMOV UR4, 0xffffffff ;  /* 0xffffffff00047882 */ /* 0x000fc60000000000 */
[----:B------:R-:W-:Y:S05]  /*221d0*/  BRA.DIV UR4, `(.L_x_11672) ;  /* 0x0000002604a07947 */ /* 0x000fea000b800000 */
[----:B-1----:R-:W1:Y:S02]  /*221e0*/  S2R R0, SR_TID.X ;  /* 0x0000000000007919 */ /* 0x002e640000002100 */
[----:B-1----:R-:W-:-:S04]  /*221f0*/  SHF.R.U32.HI R0, RZ, 0x5, R0 ;  /* 0x00000005ff007819 */ /* 0x002fc80000011600 */
[----:B------:R-:W-:-:S05]  /*22200*/  LOP3.LUT R0, R0, 0x3, RZ, 0xc0, !PT ;  /* 0x0000000300007812 */ /* 0x000fca00078ec0ff */
[----:B------:R1:W3:Y:S02]  /*22210*/  SHFL.IDX PT, R14, R0, RZ, 0x1f ;  /* 0x00001fff000e7589 */ /* 0x0002e400000e0000 */
.L_x_11773:
[----:B---3--:R-:W-:-:S13]  /*22220*/  ISETP.NE.AND P0, PT, R14, RZ, PT ;  /* 0x000000ff0e00720c */ /* 0x008fda0003f05270 */
[----:B------:R-:W-:Y:S05]  /*22230*/  @P0 BRA `(.L_x_11290) ;  /* 0x0000000000880947 */ /* 0x000fea0003800000 */
[----:B------:R-:W-:-:S03]  /*22240*/  UMOV UR4, 0xffffffff ;  /* 0xffffffff00047882 */ /* 0x000fc60000000000 */
[----:B------:R-:W-:Y:S05]  /*22250*/  BRA.DIV UR4, `(.L_x_11673) ;  /* 0x0000002604b47947 */ /* 0x000fea000b800000 */
[----:B------:R-:W-:-:S13]  /*22260*/  ELECT P6, URZ, PT ;  /* 0x00000000003f782f */ /* 0x000fda00038c0000 */
.L_x_11776:
[----:B------:R-:W-:Y:S05]  /*22270*/  @!P6 BRA `(.L_x_11290) ;  /* 0x000000000078e947 */ /* 0x000fea0003800000 */
[----:B------:R-:W-:-:S06]  /*22280*/  ULOP3.LUT UR4, UR36, 0x2, URZ, 0xfc, !UPT ;  /* 0x0000000224047892 */ /* 0x000fcc000f8efc3f */
[----:B-1----:R-:W-:-:S05]  /*22290*/  IMAD.U32 R0, RZ, RZ, UR4 ;  /* 0x00000004ff007e24 */ /* 0x002fca000f8e00ff */
[----:B------:R-:W-:-:S13]  /*222a0*/  ISETP.NE.AND P2, PT, R0, 0x3, PT ;  /* 0x000000030000780c */ /* 0x000fda0003f45270 */
[----:B------:R-:W-:Y:S05]  /*222b0*/  @!P2 BRA `(.L_x_11674) ;  /* 0x000000000004a947 */ /* 0x000fea0003800000 */
[----:B------:R-:W-:Y:S01]  /*222c0*/  BPT.TRAP 0x1 ;  /* 0x000000040000795c */ /* 0x000fe20000300000 */
.L_x_11674:
        /* <DEDUP_REMOVED lines=12> */
.L_x_11777:
[----:B------:R-:W3:Y:S02]  /*22390*/  SYNCS.PHASECHK.TRANS64.TRYWAIT P0, [R3+URZ], R0 ;  /* 0x00000000030075a7 */ /* 0x000ee4000800017f */
[----:B---3--:R-:W-:Y:S05]  /*223a0*/  @!P0 BRA `(.L_x_11676) ;  /* 0x0000002400948947 */ /* 0x008fea0003800000 */
.L_x_11778:
[----:B------:R-:W-:Y:S05]  /*223b0*/  @!P2 BRA `(.L_x_11677) ;  /* 0x000000000004a947 */ /* 0x000fea0003800000 */
[----:B------:R-:W-:Y:S01]  /*223c0*/  BPT.TRAP 0x1 ;  /* 0x000000040000795c */ /* 0x000fe20000300000 */
.L_x_11677:
[----:B---3--:R-:W-:-:S04]  /*223d0*/  VIADD R3, R7, 0x2d860 ;  /* 0x0002d86007037836 */ /* 0x008fc80000000000 */
[----:B-1----:R-:W-:-:S04]  /*223e0*/  IMAD R5, R24, 0x8, R3 ;  /* 0x0000000818057824 */ /* 0x002fc800078e0203 */
[----:B------:R-:W1:Y:S02]  /*223f0*/  SYNCS.PHASECHK.TRANS64.TRYWAIT P0, [R5+URZ], R4 ;  /* 0x00000004050075a7 */ /* 0x000e64000800017f */
[----:B-1----:R-:W-:Y:S05]  /*22400*/  @!P0 BRA `(.L_x_11678) ;  /* 0x0000002400908947 */ /* 0x002fea0003800000 */
.L_x_11779:
[----:B------:R-:W-:-:S07]  /*22410*/  IMAD R3, R6, 0x8, R3 ;  /* 0x0000000806037824 */ /* 0x000fce00078e0203 */
.L_x_11679:
[----:B---3--:R3:W4:Y:S02]  /*22420*/  SYNCS.PHASECHK.TRANS64.TRYWAIT P0, [R3+URZ], R0 ;  /* 0x00000000030075a7 */ /* 0x008724000800017f */
[----:B----4-:R-:W-:Y:S05]  /*22430*/  @!P0 NANOSLEEP.SYNCS 0x989680 ;  /* 0x009896800000895d */ /* 0x010fea0003900000 */
[----:B------:R-:W4:Y:S02]  /*22440*/  @!P0 SYNCS.PHASECHK.TRANS64 P0, [R3+URZ], R0 ;  /* 0x00000000030085a7 */ /* 0x000f24000800007f */
[----:B----4-:R-:W-:Y:S05]  /*22450*/  @!P0 BRA `(.L_x_11679) ;  /* 0xfffffffc00f08947 */ /* 0x010fea000383ffff */
.L_x_11290:
[----:B------:R-:W-:Y:S05]  /*22460*/  BSYNC B9 ;  /* 0x0000000000097941 */ /* 0x000fea0003800000 */
.L_x_11287:
[----:B------:R-:W-:Y:S05]  /*22470*/  EXIT ;  /* 0x000000000000794d */ /* 0x000fea0003800000 */
.L_x_11314:
[----:B0-----:R0:W1:Y:S02]  /*22480*/  SYNCS.PHASECHK.TRANS64.TRYWAIT P5, [R14+URZ+0x2d890], R85 ;  /* 0x02d890550e0075a7 */ /* 0x00106400080a017f */
[----:B-1----:R-:W-:Y:S05]  /*22490*/  @!P5 NANOSLEEP.SYNCS 0x989680 ;  /* 0x009896800000d95d */ /* 0x002fea0003900000 */
[----:B------:R-:W1:Y:S02]  /*224a0*/  @!P5 SYNCS.PHASECHK.TRANS64 P5, [R14+URZ+0x2d890], R85 ;  /* 0x02d890550e00d5a7 */ /* 0x000e6400080a007f */
[----:B-1----:R-:W-:Y:S05]  /*224b0*/  @!P5 BRA `(.L_x_11314) ;  /* 0xfffffffc00f0d947 */ /* 0x002fea000383ffff */
[----:B------:R-:W-:Y:S05]  /*224c0*/  BRA `(.L_x_11680) ;  /* 0xfffffe0c00c47947 */ /* 0x000fea000383ffff */
.L_x_11342:
[----:B0-----:R0:W1:Y:S02]  /*224d0*/  SYNCS.PHASECHK.TRANS64.TRYWAIT P5, [R14+URZ+0x2d890], R85 ;  /* 0x02d890550e0075a7 */ /* 0x00106400080a017f */
[----:B-1----:R-:W-:Y:S05]  /*224e0*/  @!P5 NANOSLEEP.SYNCS 0x989680 ;  /* 0x009896800000d95d */ /* 0x002fea0003900000 */
[----:B------:R-:W1:Y:S02]  /*224f0*/  @!P5 SYNCS.PHASECHK.TRANS64 P5, [R14+URZ+0x2d890], R85 ;  /* 0x02d890550e00d5a7 */ /* 0x000e6400080a007f */
[----:B-1----:R-:W-:Y:S05]  /*22500*/  @!P5 BRA `(.L_x_11342) ;  /* 0xfffffffc00f0d947 */ /* 0x002fea000383ffff */
[----:B------:R-:W-:Y:S05]  /*22510*/  BRA `(.L_x_11681) ;  /* 0xfffffe2800307947 */ /* 0x000fea000383ffff */
.L_x_11355:
[----:B0-----:R0:W1:Y:S02]  /*22520*/  SYNCS.PHASECHK.TRANS64.TRYWAIT P4, [R14+URZ+0x2d890], R85 ;  /* 0x02d890550e0075a7 */ /* 0x001064000808017f */
[----:B-1----:R-:W-:Y:S05]  /*22530*/  @!P4 NANOSLEEP.SYNCS 0x989680 ;  /* 0x009896800000c95d */ /* 0x002fea0003900000 */
[----:B------:R-:W1:Y:S02]  /*22540*/  @!P4 SYNCS.PHASECHK.TRANS64 P4, [R14+URZ+0x2d890], R85 ;  /* 0x02d890550e00c5a7 */ /* 0x000e64000808007f */
[----:B-1----:R-:W-:Y:S05]  /*22550*/  @!P4 BRA `(.L_x_11355) ;  /* 0xfffffffc00f0c947 */ /* 0x002fea000383ffff */
[----:B------:R-:W-:Y:S05]  /*22560*/  BRA `(.L_x_11682) ;  /* 0xfffffe40008c7947 */ /* 0x000fea000383ffff */
.L_x_11359:
[----:B--2---:R2:W3:Y:S02]  /*22570*/  SYNCS.PHASECHK.TRANS64.TRYWAIT P3, [R14+URZ+0x2d8b0], R85 ;  /* 0x02d8b0550e0075a7 */ /* 0x0044e4000806017f */
[----:B---3--:R-:W-:Y:S05]  /*22580*/  @!P3 NANOSLEEP.SYNCS 0x989680 ;  /* 0x009896800000b95d */ /* 0x008fea0003900000 */
[----:B------:R-:W3:Y:S02]  /*22590*/  @!P3 SYNCS.PHASECHK.TRANS64 P3, [R14+URZ+0x2d8b0], R85 ;  /* 0x02d8b0550e00b5a7 */ /* 0x000ee4000806007f */
[----:B---3--:R-:W-:Y:S05]  /*225a0*/  @!P3 BRA `(.L_x_11359) ;  /* 0xfffffffc00f0b947 */ /* 0x008fea000383ffff */
[----:B------:R-:W-:Y:S05]  /*225b0*/  BRA `(.L_x_11683) ;  /* 0xfffffe4400247947 */ /* 0x000fea000383ffff */
.L_x_11373:
        /* <DEDUP_REMOVED lines=13> */
.L_x_11685:
[----:B------:R-:W-:Y:S05]  /*22690*/  BSYNC B0 ;  /* 0x0000000000007941 */ /* 0x000fea0003800000 */
.L_x_11684:
[----:B------:R-:W-:Y:S01]  /*226a0*/  IMAD.MOV.U32 R157, RZ, RZ, R14 ;  /* 0x000000ffff9d7224 */ /* 0x000fe200078e000e */
[----:B------:R-:W-:Y:S06]  /*226b0*/  BRA `(.L_x_11686) ;  /* 0xfffffe4c00847947 */ /* 0x000fec000383ffff */
.L_x_11384:
[----:B------:R-:W-:Y:S01]  /*226c0*/  BSSY B1, `(.L_x_11687) ;  /* 0x0000007000017945 */ /* 0x000fe20003800000 */
[----:B------:R-:W-:Y:S02]  /*226d0*/  IMAD.MOV.U32 R12, RZ, RZ, RZ ;  /* 0x000000ffff0c7224 */ /* 0x000fe400078e00ff */
[----:B------:R-:W-:Y:S02]  /*226e0*/  IMAD.MOV.U32 R11, RZ, RZ, 0x1e1f ;  /* 0x00001e1fff0b7424 */ /* 0x000fe400078e00ff */
[----:B------:R-:W-:-:S07]  /*226f0*/  IMAD.MOV.U32 R15, RZ, RZ, -0x1 ;  /* 0xffffffffff0f7424 */ /* 0x000fce00078e00ff */
[----:B------:R-:W-:Y:S05]  /*22700*/  WARPSYNC.COLLECTIVE R15, `(.L_x_11688) ;  /* 0x000000000f087348 */ /* 0x000fea0003c00000 */
[----:B------:R0:W1:Y:S02]  /*22710*/  SHFL.IDX P6, R14, R13, R12, R11 ;  /* 0x0000000c0d0e7389 */ /* 0x00006400000c000b */
[----:B01----:R-:W-:Y:S01]  /*22720*/  ENDCOLLECTIVE ;  /* 0x000000000000791b */ /* 0x003fe20003800000 */
.L_x_11688:
[----:B------:R-:W-:Y:S05]  /*22730*/  BSYNC B1 ;  /* 0x0000000000017941 */ /* 0x000fea0003800000 */
.L_x_11687:
        /* <DEDUP_REMOVED lines=8> */
.L_x_11689:
[----:B------:R-:W-:Y:S02]  /*227c0*/  IMAD.MOV.U32 R13, RZ, RZ, R5 ;  /* 0x000000ffff0d7224 */ /* 0x000fe400078e0005 */
[----:B------:R-:W-:-:S07]  /*227d0*/  IMAD.MOV.U32 R0, RZ, RZ, R14 ;  /* 0x000000ffff007224 */ /* 0x000fce00078e000e */
[----:B------:R-:W-:Y:S05]  /*227e0*/  WARPSYNC.COLLECTIVE R15, `(.L_x_11690) ;  /* 0x000000000f087348 */ /* 0x000fea0003c00000 */
[----:B------:R0:W1:Y:S02]  /*227f0*/  SHFL.IDX P6, R14, R13, R12, R11 ;  /* 0x0000000c0d0e7389 */ /* 0x00006400000c000b */
[----:B01----:R-:W-:Y:S01]  /*22800*/  ENDCOLLECTIVE ;  /* 0x000000000000791b */ /* 0x003fe20003800000 */
.L_x_11690:
[----:B------:R-:W-:Y:S02]  /*22810*/  IMAD.MOV.U32 R13, RZ, RZ, R4 ;  /* 0x000000ffff0d7224 */ /* 0x000fe400078e0004 */
[----:B------:R-:W-:-:S07]  /*22820*/  IMAD.MOV.U32 R5, RZ, RZ, R14 ;  /* 0x000000ffff057224 */ /* 0x000fce00078e000e */
[----:B------:R-:W-:Y:S05]  /*22830*/  WARPSYNC.COLLECTIVE R15, `(.L_x_11691) ;  /* 0x000000000f087348 */ /* 0x000fea0003c00000 */
[----:B------:R0:W1:Y:S02]  /*22840*/  SHFL.IDX P6, R14, R13, R12, R11 ;  /* 0x0000000c0d0e7389 */ /* 0x00006400000c000b */
[----:B01----:R-:W-:Y:S01]  /*22850*/  ENDCOLLECTIVE ;  /* 0x000000000000791b */ /* 0x003fe20003800000 */
.L_x_11691:
[----:B------:R-:W-:Y:S05]  /*22860*/  BRA `(.L_x_11692) ;  /* 0xfffffe5400007947 */ /* 0x000fea000383ffff */
.L_x_11388:
[----:B0-----:R0:W1:Y:S02]  /*22870*/  SYNCS.PHASECHK.TRANS64.TRYWAIT P1, [R2+URZ+0x2d800], R3 ;  /* 0x02d80003020075a7 */ /* 0x001064000802017f */
[----:B-1----:R-:W-:Y:S05]  /*22880*/  @!P1 NANOSLEEP.SYNCS 0x989680 ;  /* 0x009896800000995d */ /* 0x002fea0003900000 */
[----:B------:R-:W1:Y:S02]  /*22890*/  @!P1 SYNCS.PHASECHK.TRANS64 P1, [R2+URZ+0x2d800], R3 ;  /* 0x02d80003020095a7 */ /* 0x000e64000802007f */
[----:B-1----:R-:W-:Y:S05]  /*228a0*/  @!P1 BRA `(.L_x_11388) ;  /* 0xfffffffc00f09947 */ /* 0x002fea000383ffff */
[----:B------:R-:W-:Y:S05]  /*228b0*/  BRA `(.L_x_11693) ;  /* 0xfffffe5c00307947 */ /* 0x000fea000383ffff */
.L_x_11400:
[----:B------:R-:W-:Y:S01]  /*228c0*/  BSSY B1, `(.L_x_11694) ;  /* 0x0000007000017945 */ /* 0x000fe20003800000 */
[----:B------:R-:W-:Y:S02]  /*228d0*/  IMAD.MOV.U32 R12, RZ, RZ, RZ ;  /* 0x000000ffff0c7224 */ /* 0x000fe400078e00ff */
[----:B------:R-:W-:Y:S02]  /*228e0*/  IMAD.MOV.U32 R11, RZ, RZ, 0x1e1f ;  /* 0x00001e1fff0b7424 */ /* 0x000fe400078e00ff */
[----:B------:R-:W-:-:S07]  /*228f0*/  IMAD.MOV.U32 R15, RZ, RZ, -0x1 ;  /* 0xffffffffff0f7424 */ /* 0x000fce00078e00ff */
[----:B------:R-:W-:Y:S05]  /*22900*/  WARPSYNC.COLLECTIVE R15, `(.L_x_11695) ;  /* 0x000000000f087348 */ /* 0x000fea0003c00000 */
[----:B------:R0:W1:Y:S02]  /*22910*/  SHFL.IDX P6, R14, R13, R12, R11 ;  /* 0x0000000c0d0e7389 */ /* 0x00006400000c000b */
[----:B01----:R-:W-:Y:S01]  /*22920*/  ENDCOLLECTIVE ;  /* 0x000000000000791b */ /* 0x003fe20003800000 */
.L_x_11695:
[----:B------:R-:W-:Y:S05]  /*22930*/  BSYNC B1 ;  /* 0x0000000000017941 */ /* 0x000fea0003800000 */
.L_x_11694:
        /* <DEDUP_REMOVED lines=8> */
.L_x_11696:
[----:B------:R-:W-:Y:S02]  /*229c0*/  IMAD.MOV.U32 R37, RZ, RZ, R3 ;  /* 0x000000ffff257224 */ /* 0x000fe400078e0003 */
[----:B------:R-:W-:Y:S02]  /*229d0*/  IMAD.MOV.U32 R13, RZ, RZ, R5 ;  /* 0x000000ffff0d7224 */ /* 0x000fe400078e0005 */
[----:B------:R-:W-:-:S07]  /*229e0*/  IMAD.MOV.U32 R0, RZ, RZ, R14 ;  /* 0x000000ffff007224 */ /* 0x000fce00078e000e */
[----:B------:R-:W-:Y:S05]  /*229f0*/  WARPSYNC.COLLECTIVE R15, `(.L_x_11697) ;  /* 0x000000000f087348 */ /* 0x000fea0003c00000 */
[----:B------:R0:W1:Y:S02]  /*22a00*/  SHFL.IDX P6, R14, R13, R12, R11 ;  /* 0x0000000c0d0e7389 */ /* 0x00006400000c000b */
[----:B01----:R-:W-:Y:S01]  /*22a10*/  ENDCOLLECTIVE ;  /* 0x000000000000791b */ /* 0x003fe20003800000 */
.L_x_11697:
[----:B------:R-:W-:Y:S02]  /*22a20*/  IMAD.MOV.U32 R36, RZ, RZ, R0 ;  /* 0x000000ffff247224 */ /* 0x000fe400078e0000 */
[----:B------:R-:W-:Y:S02]  /*22a30*/  IMAD.MOV.U32 R13, RZ, RZ, R4 ;  /* 0x000000ffff0d7224 */ /* 0x000fe400078e0004 */
[----:B------:R-:W-:-:S07]  /*22a40*/  IMAD.MOV.U32 R5, RZ, RZ, R14 ;  /* 0x000000ffff057224 */ /* 0x000fce00078e000e */
[----:B------:R-:W-:Y:S05]  /*22a50*/  WARPSYNC.COLLECTIVE R15, `(.L_x_11698) ;  /* 0x000000000f087348 */ /* 0x000fea0003c00000 */
[----:B------:R0:W1:Y:S02]  /*22a60*/  SHFL.IDX P6, R14, R13, R12, R11 ;  /* 0x0000000c0d0e7389 */ /* 0x00006400000c000b */
[----:B01----:R-:W-:Y:S01]  /*22a70*/  ENDCOLLECTIVE ;  /* 0x000000000000791b */ /* 0x003fe20003800000 */
.L_x_11698:
[----:B------:R-:W-:Y:S05]  /*22a80*/  BRA `(.L_x_11699) ;  /* 0xfffffe7000047947 */ /* 0x000fea000383ffff */
.L_x_11404:
[----:B0-----:R0:W1:Y:S02]  /*22a90*/  SYNCS.PHASECHK.TRANS64.TRYWAIT P1, [R2+URZ+0x2d800], R3 ;  /* 0x02d80003020075a7 */ /* 0x001064000802017f */
[----:B-1----:R-:W-:Y:S05]  /*22aa0*/  @!P1 NANOSLEEP.SYNCS 0x989680 ;  /* 0x009896800000995d */ /* 0x002fea0003900000 */
[----:B------:R-:W1:Y:S02]  /*22ab0*/  @!P1 SYNCS.PHASECHK.TRANS64 P1, [R2+URZ+0x2d800], R3 ;  /* 0x02d80003020095a7 */ /* 0x000e64000802007f */
[----:B-1----:R-:W-:Y:S05]  /*22ac0*/  @!P1 BRA `(.L_x_11404) ;  /* 0xfffffffc00f09947 */ /* 0x002fea000383ffff */
[----:B------:R-:W-:Y:S05]  /*22ad0*/  BRA `(.L_x_11700) ;  /* 0xfffffe7400807947 */ /* 0x000fea000383ffff */
.L_x_11412:
[----:B-1----:R1:W2:Y:S02]  /*22ae0*/  SYNCS.PHASECHK.TRANS64.TRYWAIT P2, [R3+URZ+0x2d830], R0 ;  /* 0x02d83000030075a7 */ /* 0x0022a4000804017f */
[----:B--2---:R-:W-:Y:S05]  /*22af0*/  @!P2 NANOSLEEP.SYNCS 0x989680 ;  /* 0x009896800000a95d */ /* 0x004fea0003900000 */
[----:B------:R-:W2:Y:S02]  /*22b00*/  @!P2 SYNCS.PHASECHK.TRANS64 P2, [R3+URZ+0x2d830], R0 ;  /* 0x02d830000300a5a7 */ /* 0x000ea4000804007f */
[----:B--2---:R-:W-:Y:S05]  /*22b10*/  @!P2 BRA `(.L_x_11412) ;  /* 0xfffffffc00f0a947 */ /* 0x004fea000383ffff */
[----:B------:R-:W-:Y:S05]  /*22b20*/  BRA `(.L_x_11411) ;  /* 0xfffffe8800c47947 */ /* 0x000fea000383ffff */
.L_x_11430:
[----:B-1----:R1:W2:Y:S02]  /*22b30*/  SYNCS.PHASECHK.TRANS64.TRYWAIT P4, [R9+URZ+0x2d830], R8 ;  /* 0x02d83008090075a7 */ /* 0x0022a4000808017f */
[----:B--2---:R-:W-:Y:S05]  /*22b40*/  @!P4 NANOSLEEP.SYNCS 0x989680 ;  /* 0x009896800000c95d */ /* 0x004fea0003900000 */
[----:B------:R-:W2:Y:S02]  /*22b50*/  @!P4 SYNCS.PHASECHK.TRANS64 P4, [R9+URZ+0x2d830], R8 ;  /* 0x02d830080900c5a7 */ /* 0x000ea4000808007f */
[----:B--2---:R-:W-:Y:S05]  /*22b60*/  @!P4 BRA `(.L_x_11430) ;  /* 0xfffffffc00f0c947 */ /* 0x004fea000383ffff */
[----:B------:R-:W-:Y:S05]  /*22b70*/  BRA `(.L_x_11429) ;  /* 0xfffffec000487947 */ /* 0x000fea000383ffff */
.L_x_11434:
[----:B-1----:R1:W2:Y:S02]  /*22b80*/  SYNCS.PHASECHK.TRANS64.TRYWAIT P3, [R9+URZ+0x2d850], R8 ;  /* 0x02d85008090075a7 */ /* 0x0022a4000806017f */
[----:B--2---:R-:W-:Y:S05]  /*22b90*/  @!P3 NANOSLEEP.SYNCS 0x989680 ;  /* 0x009896800000b95d */ /* 0x004fea0003900000 */
[----:B------:R-:W2:Y:S02]  /*22ba0*/  @!P3 SYNCS.PHASECHK.TRANS64 P3, [R9+URZ+0x2d850], R8 ;  /* 0x02d850080900b5a7 */ /* 0x000ea4000806007f */
[----:B--2---:R-:W-:Y:S05]  /*22bb0*/  @!P3 BRA `(.L_x_11434) ;  /* 0xfffffffc00f0b947 */ /* 0x004fea000383ffff */
[----:B------:R-:W-:Y:S05]  /*22bc0*/  BRA `(.L_x_11431) ;  /* 0xfffffec4004c7947 */ /* 0x000fea000383ffff */
.L_x_11453:
[----:B-1----:R1:W2:Y:S02]  /*22bd0*/  SYNCS.PHASECHK.TRANS64.TRYWAIT P3, [R0+URZ+0x2d830], R11 ;  /* 0x02d8300b000075a7 */ /* 0x0022a4000806017f */
[----:B--2---:R-:W-:Y:S05]  /*22be0*/  @!P3 NANOSLEEP.SYNCS 0x989680 ;  /* 0x009896800000b95d */ /* 0x004fea0003900000 */
[----:B------:R-:W2:Y:S02]  /*22bf0*/  @!P3 SYNCS.PHASECHK.TRANS64 P3, [R0+URZ+0x2d830], R11 ;  /* 0x02d8300b0000b5a7 */ /* 0x000ea4000806007f */
[----:B--2---:R-:W-:Y:S05]  /*22c00*/  @!P3 BRA `(.L_x_11453) ;  /* 0xfffffffc00f0b947 */ /* 0x004fea000383ffff */
[----:B------:R-:W-:Y:S05]  /*22c10*/  BRA `(.L_x_11452) ;  /* 0xfffffef400d07947 */ /* 0x000fea000383ffff */
.L_x_11457:
[----:B-1----:R1:W2:Y:S02]  /*22c20*/  SYNCS.PHASECHK.TRANS64.TRYWAIT P2, [R6+URZ+0x2d850], R0 ;  /* 0x02d85000060075a7 */ /* 0x0022a4000804017f */
[----:B--2---:R-:W-:Y:S05]  /*22c30*/  @!P2 NANOSLEEP.SYNCS 0x989680 ;  /* 0x009896800000a95d */ /* 0x004fea0003900000 */
[----:B------:R-:W2:Y:S02]  /*22c40*/  @!P2 SYNCS.PHASECHK.TRANS64 P2, [R6+URZ+0x2d850], R0 ;  /* 0x02d850000600a5a7 */ /* 0x000ea4000804007f */
[----:B--2---:R-:W-:Y:S05]  /*22c50*/  @!P2 BRA `(.L_x_11457) ;  /* 0xfffffffc00f0a947 */ /* 0x004fea000383ffff */
[----:B------:R-:W-:Y:S05]  /*22c60*/  BRA `(.L_x_11454) ;  /* 0xfffffef800d47947 */ /* 0x000fea000383ffff */
.L_x_11464:
[----:B-1----:R1:W2:Y:S02]  /*22c70*/  SYNCS.PHASECHK.TRANS64.TRYWAIT P3, [R0+URZ+0x2d830], R11 ;  /* 0x02d8300b000075a7 */ /* 0x0022a4000806017f */
[----:B--2---:R-:W-:Y:S05]  /*22c80*/  @!P3 NANOSLEEP.SYNCS 0x989680 ;  /* 0x009896800000b95d */ /* 0x004fea0003900000 */
[----:B------:R-:W2:Y:S02]  /*22c90*/  @!P3 SYNCS.PHASECHK.TRANS64 P3, [R0+URZ+0x2d830], R11 ;  /* 0x02d8300b0000b5a7 */ /* 0x000ea4000806007f */
[----:B--2---:R-:W-:Y:S05]  /*22ca0*/  @!P3 BRA `(.L_x_11464) ;  /* 0xfffffffc00f0b947 */ /* 0x004fea000383ffff */
[----:B------:R-:W-:Y:S05]  /*22cb0*/  BRA `(.L_x_11463) ;  /* 0xffffff1800a47947 */ /* 0x000fea000383ffff */
.L_x_11468:
[----:B-1----:R1:W2:Y:S02]  /*22cc0*/  SYNCS.PHASECHK.TRANS64.TRYWAIT P2, [R6+URZ+0x2d850], R0 ;  /* 0x02d85000060075a7 */ /* 0x0022a4000804017f */
[----:B--2---:R-:W-:Y:S05]  /*22cd0*/  @!P2 NANOSLEEP.SYNCS 0x989680 ;  /* 0x009896800000a95d */ /* 0x004fea0003900000 */
[----:B------:R-:W2:Y:S02]  /*22ce0*/  @!P2 SYNCS.PHASECHK.TRANS64 P2, [R6+URZ+0x2d850], R0 ;  /* 0x02d850000600a5a7 */ /* 0x000ea4000804007f */
[----:B--2---:R-:W-:Y:S05]  /*22cf0*/  @!P2 BRA `(.L_x_11468) ;  /* 0xfffffffc00f0a947 */ /* 0x004fea000383ffff */
[----:B------:R-:W-:Y:S05]  /*22d00*/  BRA `(.L_x_11465) ;  /* 0xffffff1c00a87947 */ /* 0x000fea000383ffff */
.L_x_11481:
[----:B-1----:R1:W2:Y:S02]  /*22d10*/  SYNCS.PHASECHK.TRANS64.TRYWAIT P0, [R10+URZ+0x2d850], R7 ;  /* 0x02d850070a0075a7 */ /* 0x0022a4000800017f */
[----:B--2---:R-:W-:Y:S05]  /*22d20*/  @!P0 NANOSLEEP.SYNCS 0x989680 ;  /* 0x009896800000895d */ /* 0x004fea0003900000 */
[----:B------:R-:W2:Y:S02]  /*22d30*/  @!P0 SYNCS.PHASECHK.TRANS64 P0, [R10+URZ+0x2d850], R7 ;  /* 0x02d850070a0085a7 */ /* 0x000ea4000800007f */
[----:B--2---:R-:W-:Y:S05]  /*22d40*/  @!P0 BRA `(.L_x_11481) ;  /* 0xfffffffc00f08947 */ /* 0x004fea000383ffff */
[----:B------:R-:W-:Y:S05]  /*22d50*/  BRA `(.L_x_11480) ;  /* 0xffffff4c00747947 */ /* 0x000fea000383ffff */
.L_x_11491:
[----:B------:R-:W-:Y:S02]  /*22d60*/  IMAD.MOV.U32 R13, RZ, RZ, R4 ;  /* 0x000000ffff0d7224 */ /* 0x000fe400078e0004 */
[----:B------:R-:W-:Y:S02]  /*22d70*/  IMAD.MOV.U32 R12, RZ, RZ, RZ ;  /* 0x000000ffff0c7224 */ /* 0x000fe400078e00ff */
[----:B------:R-:W-:Y:S02]  /*22d80*/  IMAD.MOV.U32 R11, RZ, RZ, 0x1c1f ;  /* 0x00001c1fff0b7424 */ /* 0x000fe400078e00ff */
[----:B------:R-:W-:-:S07]  /*22d90*/  IMAD.MOV.U32 R15, RZ, RZ, -0x1 ;  /* 0xffffffffff0f7424 */ /* 0x000fce00078e00ff */
[----:B-1----:R-:W-:Y:S05]  /*22da0*/  WARPSYNC.COLLECTIVE R15, `(.L_x_11701) ;  /* 0x000000000f087348 */ /* 0x002fea0003c00000 */
[----:B------:R0:W2:Y:S02]  /*22db0*/  SHFL.IDX P6, R14, R13, R12, R11 ;  /* 0x0000000c0d0e7389 */ /* 0x0000a400000c000b */
[----:B012---:R-:W-:Y:S01]  /*22dc0*/  ENDCOLLECTIVE ;  /* 0x000000000000791b */ /* 0x007fe20003800000 */
.L_x_11701:
[----:B------:R-:W-:Y:S02]  /*22dd0*/  IMAD.MOV.U32 R13, RZ, RZ, R0 ;  /* 0x000000ffff0d7224 */ /* 0x000fe400078e0000 */
[----:B------:R-:W-:-:S07]  /*22de0*/  IMAD.MOV.U32 R3, RZ, RZ, R14 ;  /* 0x000000ffff037224 */ /* 0x000fce00078e000e */
[----:B------:R-:W-:Y:S05]  /*22df0*/  WARPSYNC.COLLECTIVE R15, `(.L_x_11702) ;  /* 0x000000000f087348 */ /* 0x000fea0003c00000 */
[----:B------:R0:W1:Y:S02]  /*22e00*/  SHFL.IDX P6, R14, R13, R12, R11 ;  /* 0x0000000c0d0e7389 */ /* 0x00006400000c000b */
[----:B01----:R-:W-:Y:S01]  /*22e10*/  ENDCOLLECTIVE ;  /* 0x000000000000791b */ /* 0x003fe20003800000 */
.L_x_11702:
[----:B------:R-:W-:Y:S05]  /*22e20*/  BRA `(.L_x_11703) ;  /* 0xffffff7000807947 */ /* 0x000fea000383ffff */
.L_x_11494:
[----:B------:R-:W-:Y:S01]  /*22e30*/  BSSY B1, `(.L_x_11704) ;  /* 0x0000008000017945 */ /* 0x000fe20003800000 */
[----:B----4-:R-:W-:Y:S02]  /*22e40*/  IMAD.MOV.U32 R13, RZ, RZ, R4 ;  /* 0x000000ffff0d7224 */ /* 0x010fe400078e0004 */
[----:B------:R-:W-:Y:S02]  /*22e50*/  IMAD.MOV.U32 R12, RZ, RZ, 0x1 ;  /* 0x00000001ff0c7424 */ /* 0x000fe400078e00ff */
[----:B------:R-:W-:Y:S02]  /*22e60*/  IMAD.MOV.U32 R11, RZ, RZ, 0x1c1f ;  /* 0x00001c1fff0b7424 */ /* 0x000fe400078e00ff */
[----:B------:R-:W-:-:S07]  /*22e70*/  IMAD.MOV.U32 R15, RZ, RZ, -0x1 ;  /* 0xffffffffff0f7424 */ /* 0x000fce00078e00ff */
[----:B0123--:R-:W-:Y:S05]  /*22e80*/  WARPSYNC.COLLECTIVE R15, `(.L_x_11705) ;  /* 0x000000000f087348 */ /* 0x00ffea0003c00000 */
[----:B---3--:R3:W4:Y:S02]  /*22e90*/  SHFL.IDX P6, R14, R13, R12, R11 ;  /* 0x0000000c0d0e7389 */ /* 0x00872400000c000b */
[----:B01234-:R-:W-:Y:S01]  /*22ea0*/  ENDCOLLECTIVE ;  /* 0x000000000000791b */ /* 0x01ffe20003800000 */
.L_x_11705:
[----:B------:R-:W-:Y:S05]  /*22eb0*/  BSYNC B1 ;  /* 0x0000000000017941 */ /* 0x000fea0003800000 */
.L_x_11704:
        /* <DEDUP_REMOVED lines=8> */
.L_x_11706:
[----:B------:R-:W-:Y:S05]  /*22f40*/  BRA `(.L_x_11707) ;  /* 0xffffff7000947947 */ /* 0x000fea000383ffff */
.L_x_11519:
[----:B------:R-:W1:Y:S01]  /*22f50*/  S2R R11, SR_TID.X ;  /* 0x00000000000b7919 */ /* 0x000e620000002100 */
[----:B------:R-:W-:Y:S01]  /*22f60*/  BSSY B1, `(.L_x_11708) ;  /* 0x000000a000017945 */ /* 0x000fe20003800000 */
[----:B0-----:R-:W-:Y:S02]  /*22f70*/  IMAD.MOV.U32 R12, RZ, RZ, RZ ;  /* 0x000000ffff0c7224 */ /* 0x001fe400078e00ff */
[----:B------:R-:W-:Y:S01]  /*22f80*/  IMAD.MOV.U32 R15, RZ, RZ, -0x1 ;  /* 0xffffffffff0f7424 */ /* 0x000fe200078e00ff */
[----:B-1----:R-:W-:-:S04]  /*22f90*/  SHF.R.U32.HI R11, RZ, 0x5, R11 ;  /* 0x00000005ff0b7819 */ /* 0x002fc8000001160b */
[----:B------:R-:W-:-:S05]  /*22fa0*/  LOP3.LUT R11, R11, 0x3, RZ, 0xc0, !PT ;  /* 0x000000030b0b7812 */ /* 0x000fca00078ec0ff */
[----:B------:R-:W-:Y:S02]  /*22fb0*/  IMAD.MOV.U32 R13, RZ, RZ, R11 ;  /* 0x000000ffff0d7224 */ /* 0x000fe400078e000b */
[----:B------:R-:W-:-:S07]  /*22fc0*/  IMAD.MOV.U32 R11, RZ, RZ, 0x1f ;  /* 0x0000001fff0b7424 */ /* 0x000fce00078e00ff */
[----:B------:R-:W-:Y:S05]  /*22fd0*/  WARPSYNC.COLLECTIVE R15, `(.L_x_11709) ;  /* 0x000000000f087348 */ /* 0x000fea0003c00000 */
[----:B------:R0:W1:Y:S02]  /*22fe0*/  SHFL.IDX P6, R14, R13, R12, R11 ;  /* 0x0000000c0d0e7389 */ /* 0x00006400000c000b */
[----:B01----:R-:W-:Y:S01]  /*22ff0*/  ENDCOLLECTIVE ;  /* 0x000000000000791b */ /* 0x003fe20003800000 */
.L_x_11709:
[----:B------:R-:W-:Y:S05]  /*23000*/  BSYNC B1 ;  /* 0x0000000000017941 */ /* 0x000fea0003800000 */
.L_x_11708:
[----:B------:R-:W-:Y:S05]  /*23010*/  BRA `(.L_x_11710) ;  /* 0xffffff8800e07947 */ /* 0x000fea000383ffff */
.L_x_11521:
[----:B------:R-:W-:Y:S01]  /*23020*/  BSSY B1, `(.L_x_11711) ;  /* 0x0000006000017945 */ /* 0x000fe20003800000 */
[----:B------:R-:W-:-:S07]  /*23030*/  IMAD.MOV.U32 R15, RZ, RZ, -0x1 ;  /* 0xffffffffff0f7424 */ /* 0x000fce00078e00ff */
[----:B01----:R-:W-:Y:S05]  /*23040*/  WARPSYNC.COLLECTIVE R15, `(.L_x_11712) ;  /* 0x000000000f0c7348 */ /* 0x003fea0003c00000 */
[----:B------:R-:W-:Y:S02]  /*23050*/  ELECT P6, UR62, PT ;  /* 0x00000000003e782f */ /* 0x000fe400038c0000 */
[----:B------:R-:W-:Y:S01]  /*23060*/  MOV R14, UR62 ;  /* 0x0000003e000e7c02 */ /* 0x000fe20008000f00 */
[----:B01----:R-:W-:Y:S10]  /*23070*/  ENDCOLLECTIVE ;  /* 0x000000000000791b */ /* 0x003ff40003800000 */
.L_x_11712:
[----:B------:R-:W-:Y:S05]  /*23080*/  BSYNC B1 ;  /* 0x0000000000017941 */ /* 0x000fea0003800000 */
.L_x_11711:
[----:B------:R-:W-:Y:S01]  /*23090*/  PLOP3.LUT P2, PT, P6, PT, PT, 0x80, 0x0 ;  /* 0x000000000000781c */ /* 0x000fe2000374f070 */
[----:B------:R-:W-:-:S12]  /*230a0*/  BRA `(.L_x_11520) ;  /* 0xffffff8800d47947 */ /* 0x000fd8000383ffff */
.L_x_11523:
[----:B-1----:R1:W2:Y:S02]  /*230b0*/  SYNCS.PHASECHK.TRANS64.TRYWAIT P0, [R22+URZ+0x2d820], R3 ;  /* 0x02d82003160075a7 */ /* 0x0022a4000800017f */
[----:B--2---:R-:W-:Y:S05]  /*230c0*/  @!P0 NANOSLEEP.SYNCS 0x989680 ;  /* 0x009896800000895d */ /* 0x004fea0003900000 */
[----:B------:R-:W2:Y:S02]  /*230d0*/  @!P0 SYNCS.PHASECHK.TRANS64 P0, [R22+URZ+0x2d820], R3 ;  /* 0x02d82003160085a7 */ /* 0x000ea4000800007f */
[----:B--2---:R-:W-:Y:S05]  /*230e0*/  @!P0 BRA `(.L_x_11523) ;  /* 0xfffffffc00f08947 */ /* 0x004fea000383ffff */
[----:B------:R-:W-:Y:S05]  /*230f0*/  BRA `(.L_x_11713) ;  /* 0xffffff8800e47947 */ /* 0x000fea000383ffff */
.L_x_11527:
[----:B--2---:R2:W3:Y:S02]  /*23100*/  SYNCS.PHASECHK.TRANS64.TRYWAIT P0, [R11+URZ+0x2d8a0], R10 ;  /* 0x02d8a00a0b0075a7 */ /* 0x0044e4000800017f */
[----:B---3--:R-:W-:Y:S05]  /*23110*/  @!P0 NANOSLEEP.SYNCS 0x989680 ;  /* 0x009896800000895d */ /* 0x008fea0003900000 */
[----:B------:R-:W3:Y:S02]  /*23120*/  @!P0 SYNCS.PHASECHK.TRANS64 P0, [R11+URZ+0x2d8a0], R10 ;  /* 0x02d8a00a0b0085a7 */ /* 0x000ee4000800007f */
[----:B---3--:R-:W-:Y:S05]  /*23130*/  @!P0 BRA `(.L_x_11527) ;  /* 0xfffffffc00f08947 */ /* 0x008fea000383ffff */
[----:B------:R-:W-:Y:S05]  /*23140*/  BRA `(.L_x_11714) ;  /* 0xffffff8c00007947 */ /* 0x000fea000383ffff */
.L_x_11534:
[----:B0-----:R0:W1:Y:S02]  /*23150*/  SYNCS.PHASECHK.TRANS64.TRYWAIT P0, [R11+URZ+0x2d8c0], R10 ;  /* 0x02d8c00a0b0075a7 */ /* 0x001064000800017f */
[----:B-1----:R-:W-:Y:S05]  /*23160*/  @!P0 NANOSLEEP.SYNCS 0x989680 ;  /* 0x009896800000895d */ /* 0x002fea0003900000 */
[----:B------:R-:W1:Y:S02]  /*23170*/  @!P0 SYNCS.PHASECHK.TRANS64 P0, [R11+URZ+0x2d8c0], R10 ;  /* 0x02d8c00a0b0085a7 */ /* 0x000e64000800007f */
[----:B-1----:R-:W-:Y:S05]  /*23180*/  @!P0 BRA `(.L_x_11534) ;  /* 0xfffffffc00f08947 */ /* 0x002fea000383ffff */
[----:B------:R-:W-:Y:S05]  /*23190*/  BRA `(.L_x_11715) ;  /* 0xffffff8c00f47947 */ /* 0x000fea000383ffff */
.L_x_11543:
[----:B--2---:R2:W3:Y:S02]  /*231a0*/  SYNCS.PHASECHK.TRANS64.TRYWAIT P0, [R6+URZ+0x2d8a0], R3 ;  /* 0x02d8a003060075a7 */ /* 0x0044e4000800017f */
[----:B---3--:R-:W-:Y:S05]  /*231b0*/  @!P0 NANOSLEEP.SYNCS 0x989680 ;  /* 0x009896800000895d */ /* 0x008fea0003900000 */
[----:B------:R-:W3:Y:S02]  /*231c0*/  @!P0 SYNCS.PHASECHK.TRANS64 P0, [R6+URZ+0x2d8a0], R3 ;  /* 0x02d8a003060085a7 */ /* 0x000ee4000800007f */
[----:B---3--:R-:W-:Y:S05]  /*231d0*/  @!P0 BRA `(.L_x_11543) ;  /* 0xfffffffc00f08947 */ /* 0x008fea000383ffff */
[----:B------:R-:W-:Y:S05]  /*231e0*/  BRA `(.L_x_11716) ;  /* 0xffffff94002c7947 */ /* 0x000fea000383ffff */
.L_x_11550:
[----:B0-----:R0:W1:Y:S02]  /*231f0*/  SYNCS.PHASECHK.TRANS64.TRYWAIT P0, [R6+URZ+0x2d8c0], R3 ;  /* 0x02d8c003060075a7 */ /* 0x001064000800017f */
[----:B-1----:R-:W-:Y:S05]  /*23200*/  @!P0 NANOSLEEP.SYNCS 0x989680 ;  /* 0x009896800000895d */ /* 0x002fea0003900000 */
[----:B------:R-:W1:Y:S02]  /*23210*/  @!P0 SYNCS.PHASECHK.TRANS64 P0, [R6+URZ+0x2d8c0], R3 ;  /* 0x02d8c003060085a7 */ /* 0x000e64000800007f */
[----:B-1----:R-:W-:Y:S05]  /*23220*/  @!P0 BRA `(.L_x_11550) ;  /* 0xfffffffc00f08947 */ /* 0x002fea000383ffff */
[----:B------:R-:W-:Y:S05]  /*23230*/  BRA `(.L_x_11717) ;  /* 0xffffff98001c7947 */ /* 0x000fea000383ffff */
.L_x_11573:
[----:B------:R-:W3:Y:S01]  /*23240*/  S2R R20, SR_TID.X ;  /* 0x0000000000147919 */ /* 0x000ee20000002100 */
[----:B------:R-:W-:Y:S01]  /*23250*/  BSSY B0, `(.L_x_11718) ;  /* 0x000000a000007945 */ /* 0x000fe20003800000 */
[----:B0-----:R-:W-:Y:S02]  /*23260*/  IMAD.MOV.U32 R12, RZ, RZ, RZ ;  /* 0x000000ffff0c7224 */ /* 0x001fe400078e00ff */
[----:B------:R-:W-:Y:S02]  /*23270*/  IMAD.MOV.U32 R11, RZ, RZ, 0x1f ;  /* 0x0000001fff0b7424 */ /* 0x000fe400078e00ff */
[----:B------:R-:W-:Y:S01]  /*23280*/  IMAD.MOV.U32 R15, RZ, RZ, -0x1 ;  /* 0xffffffffff0f7424 */ /* 0x000fe200078e00ff */
[----:B---3--:R-:W-:-:S04]  /*23290*/  SHF.R.U32.HI R20, RZ, 0x5, R20 ;  /* 0x00000005ff147819 */ /* 0x008fc80000011614 */
[----:B------:R-:W-:-:S05]  /*232a0*/  LOP3.LUT R20, R20, 0x3, RZ, 0xc0, !PT ;  /* 0x0000000314147812 */ /* 0x000fca00078ec0ff */
[----:B------:R-:W-:-:S07]  /*232b0*/  IMAD.MOV.U32 R13, RZ, RZ, R20 ;  /* 0x000000ffff0d7224 */ /* 0x000fce00078e0014 */
[----:B-12---:R-:W-:Y:S05]  /*232c0*/  WARPSYNC.COLLECTIVE R15, `(.L_x_11719) ;  /* 0x000000000f087348 */ /* 0x006fea0003c00000 */
[----:B------:R0:W3:Y:S02]  /*232d0*/  SHFL.IDX P6, R14, R13, R12, R11 ;  /* 0x0000000c0d0e7389 */ /* 0x0000e400000c000b */
[----:B0123--:R-:W-:Y:S01]  /*232e0*/  ENDCOLLECTIVE ;  /* 0x000000000000791b */ /* 0x00ffe20003800000 */
.L_x_11719:
[----:B------:R-:W-:Y:S05]  /*232f0*/  BSYNC B0 ;  /* 0x0000000000007941 */ /* 0x000fea0003800000 */
.L_x_11718:
[----:B------:R-:W-:Y:S05]  /*23300*/  BRA `(.L_x_11720) ;  /* 0xffffffa400a47947 */ /* 0x000fea000383ffff */
.L_x_11575:
[----:B------:R-:W-:Y:S01]  /*23310*/  BSSY B0, `(.L_x_11721) ;  /* 0x0000006000007945 */ /* 0x000fe20003800000 */
[----:B------:R-:W-:-:S07]  /*23320*/  IMAD.MOV.U32 R15, RZ, RZ, -0x1 ;  /* 0xffffffffff0f7424 */ /* 0x000fce00078e00ff */
[----:B0123--:R-:W-:Y:S05]  /*23330*/  WARPSYNC.COLLECTIVE R15, `(.L_x_11722) ;  /* 0x000000000f0c7348 */ /* 0x00ffea0003c00000 */
[----:B------:R-:W-:Y:S02]  /*23340*/  ELECT P6, UR62, PT ;  /* 0x00000000003e782f */ /* 0x000fe400038c0000 */
[----:B------:R-:W-:Y:S01]  /*23350*/  MOV R14, UR62 ;  /* 0x0000003e000e7c02 */ /* 0x000fe20008000f00 */
[----:B0123--:R-:W-:Y:S10]  /*23360*/  ENDCOLLECTIVE ;  /* 0x000000000000791b */ /* 0x00fff40003800000 */
.L_x_11722:
[----:B------:R-:W-:Y:S05]  /*23370*/  BSYNC B0 ;  /* 0x0000000000007941 */ /* 0x000fea0003800000 */
.L_x_11721:
[----:B------:R-:W-:Y:S05]  /*23380*/  BRA `(.L_x_11723) ;  /* 0xffffffa400a47947 */ /* 0x000fea000383ffff */
.L_x_11577:
[----:B---3--:R3:W4:Y:S02]  /*23390*/  SYNCS.PHASECHK.TRANS64.TRYWAIT P0, [R0+URZ+0x2d840], R2 ;  /* 0x02d84002000075a7 */ /* 0x008724000800017f */
[----:B----4-:R-:W-:Y:S05]  /*233a0*/  @!P0 NANOSLEEP.SYNCS 0x989680 ;  /* 0x009896800000895d */ /* 0x010fea0003900000 */
[----:B------:R-:W4:Y:S02]  /*233b0*/  @!P0 SYNCS.PHASECHK.TRANS64 P0, [R0+URZ+0x2d840], R2 ;  /* 0x02d84002000085a7 */ /* 0x000f24000800007f */
[----:B----4-:R-:W-:Y:S05]  /*233c0*/  @!P0 BRA `(.L_x_11577) ;  /* 0xfffffffc00f08947 */ /* 0x010fea000383ffff */
[----:B------:R-:W-:Y:S05]  /*233d0*/  BRA `(.L_x_11724) ;  /* 0xffffffa400f47947 */ /* 0x000fea000383ffff */
.L_x_11581:
[----:B------:R-:W2:Y:S01]  /*233e0*/  LDL.LU R11, [R1+0x1c] ;  /* 0x00001c00010b7983 */ /* 0x000ea20000300800 */
[----:B------:R-:W-:-:S03]  /*233f0*/  IMAD.MOV.U32 R6, RZ, RZ, R12 ;  /* 0x000000ffff067224 */ /* 0x000fc600078e000c */
[----:B------:R0:W5:Y:S01]  /*23400*/  LDL R9, [R1+0x10] ;  /* 0x0000100001097983 */ /* 0x0001620000100800 */
[----:B------:R-:W-:Y:S02]  /*23410*/  IMAD.MOV.U32 R13, RZ, RZ, R0 ;  /* 0x000000ffff0d7224 */ /* 0x000fe400078e0000 */
[----:B------:R-:W-:Y:S02]  /*23420*/  IMAD.MOV.U32 R12, RZ, RZ, RZ ;  /* 0x000000ffff0c7224 */ /* 0x000fe400078e00ff */
[----:B------:R-:W-:Y:S02]  /*23430*/  IMAD.MOV.U32 R15, RZ, RZ, -0x1 ;  /* 0xffffffffff0f7424 */ /* 0x000fe400078e00ff */
[----:B------:R-:W-:Y:S02]  /*23440*/  IMAD.IADD R6, R21, 0x1, R6 ;  /* 0x0000000115067824 */ /* 0x000fe400078e0206 */
[----:B--2---:R-:W-:Y:S02]  /*23450*/  IMAD R5, R11, R10, RZ ;  /* 0x0000000a0b057224 */ /* 0x004fe400078e02ff */
[----:B0-----:R-:W-:-:S07]  /*23460*/  IMAD.MOV.U32 R11, RZ, RZ, 0x1c1f ;  /* 0x00001c1fff0b7424 */ /* 0x001fce00078e00ff */
[----:B-----5:R-:W-:Y:S05]  /*23470*/  WARPSYNC.COLLECTIVE R15, `(.L_x_11725) ;  /* 0x000000000f087348 */ /* 0x020fea0003c00000 */
[----:B------:R0:W1:Y:S02]  /*23480*/  SHFL.IDX P6, R14, R13, R12, R11 ;  /* 0x0000000c0d0e7389 */ /* 0x00006400000c000b */
[----:B01---5:R-:W-:Y:S01]  /*23490*/  ENDCOLLECTIVE ;  /* 0x000000000000791b */ /* 0x023fe20003800000 */
.L_x_11725:
[----:B------:R-:W-:Y:S02]  /*234a0*/  IMAD.MOV.U32 R13, RZ, RZ, R4 ;  /* 0x000000ffff0d7224 */ /* 0x000fe400078e0004 */
[----:B------:R-:W-:-:S07]  /*234b0*/  IMAD.MOV.U32 R2, RZ, RZ, R14 ;  /* 0x000000ffff027224 */ /* 0x000fce00078e000e */
[----:B------:R-:W-:Y:S05]  /*234c0*/  WARPSYNC.COLLECTIVE R15, `(.L_x_11726) ;  /* 0x000000000f087348 */ /* 0x000fea0003c00000 */
[----:B------:R0:W1:Y:S02]  /*234d0*/  SHFL.IDX P6, R14, R13, R12, R11 ;  /* 0x0000000c0d0e7389 */ /* 0x00006400000c000b */
[----:B01----:R-:W-:Y:S01]  /*234e0*/  ENDCOLLECTIVE ;  /* 0x000000000000791b */ /* 0x003fe20003800000 */
.L_x_11726:
[----:B------:R-:W-:Y:S01]  /*234f0*/  ISETP.GE.AND P2, PT, R6, R5, PT ;  /* 0x000000050600720c */ /* 0x000fe20003f46270 */
[----:B------:R-:W-:Y:S02]  /*23500*/  IMAD.MOV.U32 R13, RZ, RZ, R0 ;  /* 0x000000ffff0d7224 */ /* 0x000fe400078e0000 */
[----:B------:R-:W-:Y:S02]  /*23510*/  IMAD.MOV.U32 R12, RZ, RZ, 0x1 ;  /* 0x00000001ff0c7424 */ /* 0x000fe400078e00ff */
[----:B------:R-:W-:-:S08]  /*23520*/  IMAD.MOV.U32 R3, RZ, RZ, R14 ;  /* 0x000000ffff037224 */ /* 0x000fd000078e000e */
[----:B------:R-:W-:Y:S05]  /*23530*/  WARPSYNC.COLLECTIVE R15, `(.L_x_11727) ;  /* 0x000000000f087348 */ /* 0x000fea0003c00000 */
[----:B------:R0:W1:Y:S02]  /*23540*/  SHFL.IDX P6, R14, R13, R12, R11 ;  /* 0x0000000c0d0e7389 */ /* 0x00006400000c000b */
[----:B01----:R-:W-:Y:S01]  /*23550*/  ENDCOLLECTIVE ;  /* 0x000000000000791b */ /* 0x003fe20003800000 */
.L_x_11727:
        /* <DEDUP_REMOVED lines=16> */
.L_x_11728:
[----:B------:R-:W-:-:S05]  /*23660*/  VIADD R10, R6, 0x20 ;  /* 0x00000020060a7836 */ /* 0x000fca0000000000 */
[----:B------:R-:W-:Y:S01]  /*23670*/  ISETP.GE.AND P2, PT, R10, R5, PT ;  /* 0x000000050a00720c */ /* 0x000fe20003f46270 */
[----:B------:R-:W-:Y:S02]  /*23680*/  IMAD.MOV.U32 R13, RZ, RZ, R0 ;  /* 0x000000ffff0d7224 */ /* 0x000fe400078e0000 */
[----:B------:R-:W-:Y:S02]  /*23690*/  IMAD.MOV.U32 R12, RZ, RZ, 0x2 ;  /* 0x00000002ff0c7424 */ /* 0x000fe400078e00ff */
[----:B------:R-:W-:-:S08]  /*236a0*/  IMAD.MOV.U32 R3, RZ, RZ, R14 ;  /* 0x000000ffff037224 */ /* 0x000fd000078e000e */
[----:B------:R-:W-:-:S13]  /*236b0*/  @!P2 LEA R3, P4, R20, R3, 0x1 ;  /* 0x000000031403a211 */ /* 0x000fda00078808ff */
[----:B------:R-:W-:Y:S05]  /*236c0*/  WARPSYNC.COLLECTIVE R15, `(.L_x_11729) ;  /* 0x000000000f087348 */ /* 0x000fea0003c00000 */
[----:B------:R0:W1:Y:S02]  /*236d0*/  SHFL.IDX P6, R14, R13, R12, R11 ;  /* 0x0000000c0d0e7389 */ /* 0x00006400000c000b */
[----:B01----:R-:W-:Y:S01]  /*236e0*/  ENDCOLLECTIVE ;  /* 0x000000000000791b */ /* 0x003fe20003800000 */
.L_x_11729:
        /* <DEDUP_REMOVED lines=8> */
[----:B------:R-:W-:Y:S01]  /*23770*/  @!P2 LDGSTS.E.BYPASS.LTC128B.128 [R9+0xfc00], desc[UR40][R2.64+0x40], !P0 ;  /* 0x0fc000400209afae */ /* 0x000fe2000c101d68 */
[----:B------:R-:W-:-:S03]  /*23780*/  IMAD.MOV.U32 R13, RZ, RZ, R4 ;  /* 0x000000ffff0d7224 */ /* 0x000fc600078e0004 */
[----:B------:R0:W-:Y:S02]  /*23790*/  @!P2 LDGSTS.E.BYPASS.LTC128B.128 [R9+0x12c00], desc[UR40][R2.64+0x80], !P1 ;  /* 0x12c000800209afae */ /* 0x0001e4000c901d68 */
[----:B0-----:R-:W-:-:S05]  /*237a0*/  VIADD R2, R6, 0x40 ;  /* 0x0000004006027836 */ /* 0x001fca0000000000 */
[----:B------:R-:W-:Y:S01]  /*237b0*/  ISETP.GE.AND P2, PT, R2, R5, PT ;  /* 0x000000050200720c */ /* 0x000fe20003f46270 */
[----:B------:R-:W-:-:S12]  /*237c0*/  IMAD.MOV.U32 R2, RZ, RZ, R14 ;  /* 0x000000ffff027224 */ /* 0x000fd800078e000e */
[----:B------:R-:W-:Y:S05]  /*237d0*/  WARPSYNC.COLLECTIVE R15, `(.L_x_11730) ;  /* 0x000000000f087348 */ /* 0x000fea0003c00000 */
[----:B------:R0:W1:Y:S02]  /*237e0*/  SHFL.IDX P6, R14, R13, R12, R11 ;  /* 0x0000000c0d0e7389 */ /* 0x00006400000c000b */
[----:B01----:R-:W-:Y:S01]  /*237f0*/  ENDCOLLECTIVE ;  /* 0x000000000000791b */ /* 0x003fe20003800000 */
.L_x_11730:
[----:B------:R-:W-:Y:S02]  /*23800*/  IMAD.MOV.U32 R13, RZ, RZ, R0 ;  /* 0x000000ffff0d7224 */ /* 0x000fe400078e0000 */
[----:B------:R-:W-:Y:S02]  /*23810*/  IMAD.MOV.U32 R12, RZ, RZ, 0x3 ;  /* 0x00000003ff0c7424 */ /* 0x000fe400078e00ff */
[----:B------:R-:W-:-:S07]  /*23820*/  IMAD.MOV.U32 R3, RZ, RZ, R14 ;  /* 0x000000ffff037224 */ /* 0x000fce00078e000e */
[----:B------:R-:W-:Y:S05]  /*23830*/  WARPSYNC.COLLECTIVE R15, `(.L_x_11731) ;  /* 0x000000000f087348 */ /* 0x000fea0003c00000 */
[----:B------:R0:W1:Y:S02]  /*23840*/  SHFL.IDX P6, R14, R13, R12, R11 ;  /* 0x0000000c0d0e7389 */ /* 0x00006400000c000b */
[----:B01----:R-:W-:Y:S01]  /*23850*/  ENDCOLLECTIVE ;  /* 0x000000000000791b */ /* 0x003fe20003800000 */
.L_x_11731:
[----:B------:R-:W-:-:S05]  /*23860*/  @!P2 LEA R3, P4, R20, R3, 0x1 ;  /* 0x000000031403a211 */ /* 0x000fca00078808ff */
[----:B------:R-:W-:Y:S02]  /*23870*/  @!P2 IMAD.X R2, RZ, RZ, R2, P4 ;  /* 0x000000ffff02a224 */ /* 0x000fe400020e0602 */
[----:B------:R-:W-:-:S03]  /*23880*/  IMAD.MOV.U32 R13, RZ, RZ, R4 ;  /* 0x000000ffff0d7224 */ /* 0x000fc600078e0004 */
[----:B------:R-:W-:-:S04]  /*23890*/  @!P2 LOP3.LUT R3, R3, R2, RZ, 0x3c, !PT ;  /* 0x000000020303a212 */ /* 0x000fc800078e3cff */
[----:B------:R-:W-:Y:S01]  /*238a0*/  @!P2 LOP3.LUT R2, R3, R2, RZ, 0x3c, !PT ;  /* 0x000000020302a212 */ /* 0x000fe200078e3cff */
[----:B------:R-:W-:-:S07]  /*238b0*/  IMAD.MOV.U32 R0, RZ, RZ, R14 ;  /* 0x000000ffff007224 */ /* 0x000fce00078e000e */
[----:B------:R-:W-:Y:S05]  /*238c0*/  WARPSYNC.COLLECTIVE R15, `(.L_x_11732) ;  /* 0x000000000f087348 */ /* 0x000fea0003c00000 */
[----:B------:R0:W1:Y:S02]  /*238d0*/  SHFL.IDX P6, R14, R13, R12, R11 ;  /* 0x0000000c0d0e7389 */ /* 0x00006400000c000b */
[----:B01----:R-:W-:Y:S01]  /*238e0*/  ENDCOLLECTIVE ;  /* 0x000000000000791b */ /* 0x003fe20003800000 */
.L_x_11732:
        /* <DEDUP_REMOVED lines=9> */
[----:B0-----:R-:W-:-:S05]  /*23980*/  VIADD R2, R6, 0x60 ;  /* 0x0000006006027836 */ /* 0x001fca0000000000 */
[----:B------:R-:W-:Y:S01]  /*23990*/  ISETP.GE.AND P2, PT, R2, R5, PT ;  /* 0x000000050200720c */ /* 0x000fe20003f46270 */
[----:B------:R-:W-:-:S12]  /*239a0*/  IMAD.MOV.U32 R4, RZ, RZ, R14 ;  /* 0x000000ffff047224 */ /* 0x000fd800078e000e */
[----:B------:R-:W-:Y:S05]  /*239b0*/  WARPSYNC.COLLECTIVE R15, `(.L_x_11733) ;  /* 0x000000000f087348 */ /* 0x000fea0003c00000 */
[----:B------:R0:W1:Y:S02]  /*239c0*/  SHFL.IDX P6, R14, R13, R12, R11 ;  /* 0x0000000c0d0e7389 */ /* 0x00006400000c000b */
[----:B01----:R-:W-:Y:S01]  /*239d0*/  ENDCOLLECTIVE ;  /* 0x000000000000791b */ /* 0x003fe20003800000 */
.L_x_11733:
        /* <DEDUP_REMOVED lines=16> */
.L_x_11734:
[----:B------:R-:W-:Y:S02]  /*23ae0*/  IMAD.MOV.U32 R13, RZ, RZ, R7 ;  /* 0x000000ffff0d7224 */ /* 0x000fe400078e0007 */
[----:B------:R-:W-:Y:S02]  /*23af0*/  IMAD.MOV.U32 R12, RZ, RZ, 0x1 ;  /* 0x00000001ff0c7424 */ /* 0x000fe400078e00ff */
[----:B------:R-:W-:-:S07]  /*23b00*/  IMAD.MOV.U32 R2, RZ, RZ, R14 ;  /* 0x000000ffff027224 */ /* 0x000fce00078e000e */
[----:B------:R-:W-:Y:S05]  /*23b10*/  WARPSYNC.COLLECTIVE R15, `(.L_x_11735) ;  /* 0x000000000f087348 */ /* 0x000fea0003c00000 */
[----:B------:R0:W1:Y:S02]  /*23b20*/  SHFL.IDX P6, R14, R13, R12, R11 ;  /* 0x0000000c0d0e7389 */ /* 0x00006400000c000b */
[----:B01----:R-:W-:Y:S01]  /*23b30*/  ENDCOLLECTIVE ;  /* 0x000000000000791b */ /* 0x003fe20003800000 */
.L_x_11735:
[----:B------:R-:W-:Y:S01]  /*23b40*/  IMAD.MOV.U32 R13, RZ, RZ, R8 ;  /* 0x000000ffff0d7224 */ /* 0x000fe200078e0008 */
[----:B------:R-:W-:Y:S01]  /*23b50*/  @!P2 LEA R2, P4, R20, R2, 0x1 ;  /* 0x000000021402a211 */ /* 0x000fe200078808ff */
[----:B------:R-:W-:-:S12]  /*23b60*/  IMAD.MOV.U32 R7, RZ, RZ, R14 ;  /* 0x000000ffff077224 */ /* 0x000fd800078e000e */
[----:B------:R-:W-:Y:S05]  /*23b70*/  WARPSYNC.COLLECTIVE R15, `(.L_x_11736) ;  /* 0x000000000f087348 */ /* 0x000fea0003c00000 */
[----:B------:R0:W1:Y:S02]  /*23b80*/  SHFL.IDX P6, R14, R13, R12, R11 ;  /* 0x0000000c0d0e7389 */ /* 0x00006400000c000b */
[----:B01----:R-:W-:Y:S01]  /*23b90*/  ENDCOLLECTIVE ;  /* 0x000000000000791b */ /* 0x003fe20003800000 */
.L_x_11736:
[----:B------:R-:W-:-:S04]  /*23ba0*/  @!P2 IMAD.X R0, RZ, RZ, R0, P4 ;  /* 0x000000ffff00a224 */ /* 0x000fc800020e0600 */
[----:B------:R-:W-:-:S05]  /*23bb0*/  @!P2 IMAD.MOV.U32 R3, RZ, RZ, R0 ;  /* 0x000000ffff03a224 */ /* 0x000fca00078e0000 */
[----:B------:R-:W-:Y:S01]  /*23bc0*/  @!PT LDS RZ, [RZ] ;  /* 0x00000000fffff984 */ /* 0x000fe20000000800 */
[----:B------:R-:W-:Y:S01]  /*23bd0*/  @!PT LDS RZ, [RZ] ;  /* 0x00000000fffff984 */ /* 0x000fe20000000800 */
[----:B------:R-:W-:Y:S01]  /*23be0*/  @!PT LDS RZ, [RZ] ;  /* 0x00000000fffff984 */ /* 0x000fe20000000800 */
[----:B------:R-:W-:Y:S04]  /*23bf0*/  @!P2 LDGSTS.E.BYPASS.LTC128B.128 [R9+0xe400], desc[UR40][R2.64], !P3 ;  /* 0x0e4000000209afae */ /* 0x000fe8000d901d68 */
[----:B------:R-:W-:Y:S04]  /*23c00*/  @!P2 LDGSTS.E.BYPASS.LTC128B.128 [R9+0x11400], desc[UR40][R2.64+0x40], !P0 ;  /* 0x114000400209afae */ /* 0x000fe8000c101d68 */
[----:B------:R0:W-:Y:S02]  /*23c10*/  @!P2 LDGSTS.E.BYPASS.LTC128B.128 [R9+0x14400], desc[UR40][R2.64+0x80], !P1 ;  /* 0x144000800209afae */ /* 0x0001e4000c901d68 */
[----:B0-----:R-:W-:Y:S01]  /*23c20*/  IMAD.MOV.U32 R2, RZ, RZ, R14 ;  /* 0x000000ffff027224 */ /* 0x001fe200078e000e */
[----:B------:R-:W-:Y:S06]  /*23c30*/  BRA `(.L_x_11737) ;  /* 0xffffffac006c7947 */ /* 0x000fec000383ffff */
.L_x_11584:
[----:B-1----:R1:W2:Y:S02]  /*23c40*/  SYNCS.PHASECHK.TRANS64.TRYWAIT P0, [R22+URZ+0x2d820], R3 ;  /* 0x02d82003160075a7 */ /* 0x0022a4000800017f */
[----:B--2---:R-:W-:Y:S05]  /*23c50*/  @!P0 NANOSLEEP.SYNCS 0x989680 ;  /* 0x009896800000895d */ /* 0x004fea0003900000 */
[----:B------:R-:W2:Y:S02]  /*23c60*/  @!P0 SYNCS.PHASECHK.TRANS64 P0, [R22+URZ+0x2d820], R3 ;  /* 0x02d82003160085a7 */ /* 0x000ea4000800007f */
[----:B--2---:R-:W-:Y:S05]  /*23c70*/  @!P0 BRA `(.L_x_11584) ;  /* 0xfffffffc00f08947 */ /* 0x004fea000383ffff */
[----:B------:R-:W-:Y:S05]  /*23c80*/  BRA `(.L_x_11738) ;  /* 0xffffffac00d47947 */ /* 0x000fea000383ffff */
.L_x_11593:
[----:B-1----:R1:W2:Y:S02]  /*23c90*/  SYNCS.PHASECHK.TRANS64.TRYWAIT P0, [R3+URZ+0x2d840], R2 ;  /* 0x02d84002030075a7 */ /* 0x0022a4000800017f */
[----:B--2---:R-:W-:Y:S05]  /*23ca0*/  @!P0 NANOSLEEP.SYNCS 0x989680 ;  /* 0x009896800000895d */ /* 0x004fea0003900000 */
[----:B------:R-:W2:Y:S02]  /*23cb0*/  @!P0 SYNCS.PHASECHK.TRANS64 P0, [R3+URZ+0x2d840], R2 ;  /* 0x02d84002030085a7 */ /* 0x000ea4000800007f */
[----:B--2---:R-:W-:Y:S05]  /*23cc0*/  @!P0 BRA `(.L_x_11593) ;  /* 0xfffffffc00f08947 */ /* 0x004fea000383ffff */
[----:B------:R-:W-:Y:S05]  /*23cd0*/  BRA `(.L_x_11739) ;  /* 0xffffffb0008c7947 */ /* 0x000fea000383ffff */
.L_x_11600:
[----:B0-----:R0:W1:Y:S02]  /*23ce0*/  SYNCS.PHASECHK.TRANS64.TRYWAIT P0, [R2+URZ+0x2d860], R3 ;  /* 0x02d86003020075a7 */ /* 0x001064000800017f */
[----:B-1----:R-:W-:Y:S05]  /*23cf0*/  @!P0 NANOSLEEP.SYNCS 0x989680 ;  /* 0x009896800000895d */ /* 0x002fea0003900000 */
[----:B------:R-:W1:Y:S02]  /*23d00*/  @!P0 SYNCS.PHASECHK.TRANS64 P0, [R2+URZ+0x2d860], R3 ;  /* 0x02d86003020085a7 */ /* 0x000e64000800007f */
[----:B-1----:R-:W-:Y:S05]  /*23d10*/  @!P0 BRA `(.L_x_11600) ;  /* 0xfffffffc00f08947 */ /* 0x002fea000383ffff */
[----:B------:R-:W-:Y:S05]  /*23d20*/  BRA `(.L_x_11740) ;  /* 0xffffffb400907947 */ /* 0x000fea000383ffff */
.L_x_11611:
[----:B0-----:R0:W2:Y:S02]  /*23d30*/  SYNCS.PHASECHK.TRANS64.TRYWAIT P0, [R4+URZ+0x2d840], R2 ;  /* 0x02d84002040075a7 */ /* 0x0010a4000800017f */
[----:B--2---:R-:W-:Y:S05]  /*23d40*/  @!P0 NANOSLEEP.SYNCS 0x989680 ;  /* 0x009896800000895d */ /* 0x004fea0003900000 */
[----:B------:R-:W2:Y:S02]  /*23d50*/  @!P0 SYNCS.PHASECHK.TRANS64 P0, [R4+URZ+0x2d840], R2 ;  /* 0x02d84002040085a7 */ /* 0x000ea4000800007f */
[----:B--2---:R-:W-:Y:S05]  /*23d60*/  @!P0 BRA `(.L_x_11611) ;  /* 0xfffffffc00f08947 */ /* 0x004fea000383ffff */
[----:B------:R-:W-:Y:S05]  /*23d70*/  BRA `(.L_x_11741) ;  /* 0xffffffbc00507947 */ /* 0x000fea000383ffff */
.L_x_11618:
[----:B0-----:R0:W1:Y:S02]  /*23d80*/  SYNCS.PHASECHK.TRANS64.TRYWAIT P0, [R3+URZ+0x2d860], R27 ;  /* 0x02d8601b030075a7 */ /* 0x001064000800017f */
[----:B-1----:R-:W-:Y:S05]  /*23d90*/  @!P0 NANOSLEEP.SYNCS 0x989680 ;  /* 0x009896800000895d */ /* 0x002fea0003900000 */
[----:B------:R-:W1:Y:S02]  /*23da0*/  @!P0 SYNCS.PHASECHK.TRANS64 P0, [R3+URZ+0x2d860], R27 ;  /* 0x02d8601b030085a7 */ /* 0x000e64000800007f */
[----:B-1----:R-:W-:Y:S05]  /*23db0*/  @!P0 BRA `(.L_x_11618) ;  /* 0xfffffffc00f08947 */ /* 0x002fea000383ffff */
[----:B------:R-:W-:Y:S05]  /*23dc0*/  BRA `(.L_x_11742) ;  /* 0xffffffc000547947 */ /* 0x000fea000383ffff */
.L_x_11629:
[----:B0-----:R0:W2:Y:S02]  /*23dd0*/  SYNCS.PHASECHK.TRANS64.TRYWAIT P0, [R4+URZ+0x2d840], R2 ;  /* 0x02d84002040075a7 */ /* 0x0010a4000800017f */
[----:B--2---:R-:W-:Y:S05]  /*23de0*/  @!P0 NANOSLEEP.SYNCS 0x989680 ;  /* 0x009896800000895d */ /* 0x004fea0003900000 */
[----:B------:R-:W2:Y:S02]  /*23df0*/  @!P0 SYNCS.PHASECHK.TRANS64 P0, [R4+URZ+0x2d840], R2 ;  /* 0x02d84002040085a7 */ /* 0x000ea4000800007f */
[----:B--2---:R-:W-:Y:S05]  /*23e00*/  @!P0 BRA `(.L_x_11629) ;  /* 0xfffffffc00f08947 */ /* 0x004fea000383ffff */
[----:B------:R-:W-:Y:S05]  /*23e10*/  BRA `(.L_x_11743) ;  /* 0xffffffc400e87947 */ /* 0x000fea000383ffff */
.L_x_11636:
[----:B0-----:R0:W1:Y:S02]  /*23e20*/  SYNCS.PHASECHK.TRANS64.TRYWAIT P0, [R3+URZ+0x2d860], R7 ;  /* 0x02d86007030075a7 */ /* 0x001064000800017f */
[----:B-1----:R-:W-:Y:S05]  /*23e30*/  @!P0 NANOSLEEP.SYNCS 0x989680 ;  /* 0x009896800000895d */ /* 0x002fea0003900000 */
[----:B------:R-:W1:Y:S02]  /*23e40*/  @!P0 SYNCS.PHASECHK.TRANS64 P0, [R3+URZ+0x2d860], R7 ;  /* 0x02d86007030085a7 */ /* 0x000e64000800007f */
[----:B-1----:R-:W-:Y:S05]  /*23e50*/  @!P0 BRA `(.L_x_11636) ;  /* 0xfffffffc00f08947 */ /* 0x002fea000383ffff */
[----:B------:R-:W-:Y:S05]  /*23e60*/  BRA `(.L_x_11744) ;  /* 0xffffffc800ec7947 */ /* 0x000fea000383ffff */
.L_x_11649:
[----:B-1----:R1:W2:Y:S02]  /*23e70*/  SYNCS.PHASECHK.TRANS64.TRYWAIT P0, [R3+URZ+0x2d860], R0 ;  /* 0x02d86000030075a7 */ /* 0x0022a4000800017f */
[----:B--2---:R-:W-:Y:S05]  /*23e80*/  @!P0 NANOSLEEP.SYNCS 0x989680 ;  /* 0x009896800000895d */ /* 0x004fea0003900000 */
[----:B------:R-:W2:Y:S02]  /*23e90*/  @!P0 SYNCS.PHASECHK.TRANS64 P0, [R3+URZ+0x2d860], R0 ;  /* 0x02d86000030085a7 */ /* 0x000ea4000800007f */
[----:B--2---:R-:W-:Y:S05]  /*23ea0*/  @!P0 BRA `(.L_x_11649) ;  /* 0xfffffffc00f08947 */ /* 0x004fea000383ffff */
[----:B------:R-:W-:Y:S05]  /*23eb0*/  BRA `(.L_x_11745) ;  /* 0xffffffd000687947 */ /* 0x000fea000383ffff */
.L_x_11658:
[----:B------:R-:W-:Y:S01]  /*23ec0*/  BSSY B0, `(.L_x_11746) ;  /* 0x0000008000007945 */ /* 0x000fe20003800000 */
[----:B------:R-:W-:Y:S02]  /*23ed0*/  IMAD.MOV.U32 R13, RZ, RZ, R16 ;  /* 0x000000ffff0d7224 */ /* 0x000fe400078e0010 */
[----:B0-----:R-:W-:Y:S02]  /*23ee0*/  IMAD.MOV.U32 R12, RZ, RZ, RZ ;  /* 0x000000ffff0c7224 */ /* 0x001fe400078e00ff */
[----:B------:R-:W-:Y:S02]  /*23ef0*/  IMAD.MOV.U32 R11, RZ, RZ, 0x1f ;  /* 0x0000001fff0b7424 */ /* 0x000fe400078e00ff */
[----:B------:R-:W-:-:S07]  /*23f00*/  IMAD.MOV.U32 R15, RZ, RZ, -0x1 ;  /* 0xffffffffff0f7424 */ /* 0x000fce00078e00ff */
[----:B-1----:R-:W-:Y:S05]  /*23f10*/  WARPSYNC.COLLECTIVE R15, `(.L_x_11747) ;  /* 0x000000000f087348 */ /* 0x002fea0003c00000 */
[----:B------:R0:W2:Y:S02]  /*23f20*/  SHFL.IDX P6, R14, R13, R12, R11 ;  /* 0x0000000c0d0e7389 */ /* 0x0000a400000c000b */
[----:B012---:R-:W-:Y:S01]  /*23f30*/  ENDCOLLECTIVE ;  /* 0x000000000000791b */ /* 0x007fe20003800000 */
.L_x_11747:
[----:B------:R-:W-:Y:S05]  /*23f40*/  BSYNC B0 ;  /* 0x0000000000007941 */ /* 0x000fea0003800000 */
.L_x_11746:
        /* <DEDUP_REMOVED lines=10> */
.L_x_11748:
        /* <DEDUP_REMOVED lines=16> */
.L_x_11749:
        /* <DEDUP_REMOVED lines=8> */
.L_x_11750:
[----:B------:R-:W-:Y:S01]  /*24170*/  IMAD.MOV.U32 R12, RZ, RZ, 0x4 ;  /* 0x00000004ff0c7424 */ /* 0x000fe200078e00ff */
[----:B------:R-:W-:-:S05]  /*24180*/  SEL R5, R14, RZ, P0 ;  /* 0x000000ff0e057207 */ /* 0x000fca0000000000 */
[----:B------:R-:W-:-:S04]  /*24190*/  IMAD.IADD R5, R4, 0x1, R5 ;  /* 0x0000000104057824 */ /* 0x000fc800078e0205 */
[----:B------:R-:W-:-:S07]  /*241a0*/  IMAD.MOV.U32 R13, RZ, RZ, R5 ;  /* 0x000000ffff0d7224 */ /* 0x000fce00078e0005 */
[----:B------:R-:W-:Y:S05]  /*241b0*/  WARPSYNC.COLLECTIVE R15, `(.L_x_11751) ;  /* 0x000000000f087348 */ /* 0x000fea0003c00000 */
[----:B------:R0:W1:Y:S02]  /*241c0*/  SHFL.UP P6, R14, R13, R12, R11 ;  /* 0x0400000c0d0e7389 */ /* 0x00006400000c000b */
[----:B01----:R-:W-:Y:S01]  /*241d0*/  ENDCOLLECTIVE ;  /* 0x000000000000791b */ /* 0x003fe20003800000 */
.L_x_11751:
[----:B------:R-:W-:Y:S01]  /*241e0*/  IMAD.MOV.U32 R12, RZ, RZ, 0x8 ;  /* 0x00000008ff0c7424 */ /* 0x000fe200078e00ff */
[----:B------:R-:W-:-:S05]  /*241f0*/  SEL R6, R14, RZ, P1 ;  /* 0x000000ff0e067207 */ /* 0x000fca0000800000 */
[----:B------:R-:W-:-:S04]  /*24200*/  IMAD.IADD R6, R5, 0x1, R6 ;  /* 0x0000000105067824 */ /* 0x000fc800078e0206 */
[----:B------:R-:W-:-:S07]  /*24210*/  IMAD.MOV.U32 R13, RZ, RZ, R6 ;  /* 0x000000ffff0d7224 */ /* 0x000fce00078e0006 */
[----:B------:R-:W-:Y:S05]  /*24220*/  WARPSYNC.COLLECTIVE R15, `(.L_x_11752) ;  /* 0x000000000f087348 */ /* 0x000fea0003c00000 */
[----:B------:R0:W1:Y:S02]  /*24230*/  SHFL.UP P6, R14, R13, R12, R11 ;  /* 0x0400000c0d0e7389 */ /* 0x00006400000c000b */
[----:B01----:R-:W-:Y:S01]  /*24240*/  ENDCOLLECTIVE ;  /* 0x000000000000791b */ /* 0x003fe20003800000 */
.L_x_11752:
[----:B------:R-:W-:Y:S01]  /*24250*/  IMAD.MOV.U32 R12, RZ, RZ, 0x10 ;  /* 0x00000010ff0c7424 */ /* 0x000fe200078e00ff */
[----:B------:R-:W-:-:S05]  /*24260*/  SEL R3, R14, RZ, P2 ;  /* 0x000000ff0e037207 */ /* 0x000fca0001000000 */
[----:B------:R-:W-:-:S04]  /*24270*/  IMAD.IADD R4, R6, 0x1, R3 ;  /* 0x0000000106047824 */ /* 0x000fc800078e0203 */
[----:B------:R-:W-:-:S07]  /*24280*/  IMAD.MOV.U32 R13, RZ, RZ, R4 ;  /* 0x000000ffff0d7224 */ /* 0x000fce00078e0004 */
[----:B------:R-:W-:Y:S05]  /*24290*/  WARPSYNC.COLLECTIVE R15, `(.L_x_11753) ;  /* 0x000000000f087348 */ /* 0x000fea0003c00000 */
[----:B------:R0:W1:Y:S02]  /*242a0*/  SHFL.UP P6, R14, R13, R12, R11 ;  /* 0x0400000c0d0e7389 */ /* 0x00006400000c000b */
[----:B01----:R-:W-:Y:S01]  /*242b0*/  ENDCOLLECTIVE ;  /* 0x000000000000791b */ /* 0x003fe20003800000 */
.L_x_11753:
        /* <DEDUP_REMOVED lines=8> */
.L_x_11754:
[----:B------:R-:W-:Y:S05]  /*24340*/  BRA `(.L_x_11755) ;  /* 0xffffffd400207947 */ /* 0x000fea000383ffff */
.L_x_11663:
[----:B------:R-:W-:Y:S01]  /*24350*/  BSSY B0, `(.L_x_11756) ;  /* 0x0000008000007945 */ /* 0x000fe20003800000 */
[----:B-----5:R-:W-:Y:S02]  /*24360*/  IMAD.MOV.U32 R13, RZ, RZ, R2 ;  /* 0x000000ffff0d7224 */ /* 0x020fe400078e0002 */
[----:B0-----:R-:W-:Y:S02]  /*24370*/  IMAD.MOV.U32 R12, RZ, RZ, 0x1 ;  /* 0x00000001ff0c7424 */ /* 0x001fe400078e00ff */
[----:B------:R-:W-:Y:S02]  /*24380*/  IMAD.MOV.U32 R11, RZ, RZ, RZ ;  /* 0x000000ffff0b7224 */ /* 0x000fe400078e00ff */
[----:B------:R-:W-:-:S07]  /*24390*/  IMAD.MOV.U32 R15, RZ, RZ, -0x1 ;  /* 0xffffffffff0f7424 */ /* 0x000fce00078e00ff */
[----:B-12---:R-:W-:Y:S05]  /*243a0*/  WARPSYNC.COLLECTIVE R15, `(.L_x_11757) ;  /* 0x000000000f087348 */ /* 0x006fea0003c00000 */
[----:B------:R0:W3:Y:S02]  /*243b0*/  SHFL.UP P6, R14, R13, R12, R11 ;  /* 0x0400000c0d0e7389 */ /* 0x0000e400000c000b */
[----:B0123--:R-:W-:Y:S01]  /*243c0*/  ENDCOLLECTIVE ;  /* 0x000000000000791b */ /* 0x00ffe20003800000 */
.L_x_11757:
[----:B------:R-:W-:Y:S05]  /*243d0*/  BSYNC B0 ;  /* 0x0000000000007941 */ /* 0x000fea0003800000 */
.L_x_11756:
[----:B------:R-:W-:Y:S01]  /*243e0*/  LOP3.LUT P4, RZ, R23, 0x1, RZ, 0xc0, !PT ;  /* 0x0000000117ff7812 */ /* 0x000fe2000788c0ff */
[----:B------:R-:W-:Y:S02]  /*243f0*/  IMAD.MOV.U32 R12, RZ, RZ, 0x2 ;  /* 0x00000002ff0c7424 */ /* 0x000fe400078e00ff */
[----:B------:R-:W-:Y:S01]  /*24400*/  IMAD.MOV.U32 R11, RZ, RZ, RZ ;  /* 0x000000ffff0b7224 */ /* 0x000fe200078e00ff */
[----:B------:R-:W-:Y:S01]  /*24410*/  SEL R13, R14, RZ, P4 ;  /* 0x000000ff0e0d7207 */ /* 0x000fe20002000000 */
[----:B------:R-:W-:-:S04]  /*24420*/  IMAD.MOV.U32 R15, RZ, RZ, -0x1 ;  /* 0xffffffffff0f7424 */ /* 0x000fc800078e00ff */
[----:B------:R-:W-:-:S07]  /*24430*/  IMAD.IADD R13, R2, 0x1, R13 ;  /* 0x00000001020d7824 */ /* 0x000fce00078e020d */
[----:B------:R-:W-:Y:S05]  /*24440*/  WARPSYNC.COLLECTIVE R15, `(.L_x_11758) ;  /* 0x000000000f087348 */ /* 0x000fea0003c00000 */
[----:B------:R0:W1:Y:S02]  /*24450*/  SHFL.UP P6, R14, R13, R12, R11 ;  /* 0x0400000c0d0e7389 */ /* 0x00006400000c000b */
[----:B01----:R-:W-:Y:S01]  /*24460*/  ENDCOLLECTIVE ;  /* 0x000000000000791b */ /* 0x003fe20003800000 */
.L_x_11758:
[----:B------:R-:W-:Y:S01]  /*24470*/  IMAD.MOV.U32 R12, RZ, RZ, 0x4 ;  /* 0x00000004ff0c7424 */ /* 0x000fe200078e00ff */
[----:B------:R-:W-:-:S05]  /*24480*/  SEL R14, R14, RZ, P0 ;  /* 0x000000ff0e0e7207 */ /* 0x000fca0000000000 */
[----:B------:R-:W-:-:S04]  /*24490*/  IMAD.IADD R3, R13, 0x1, R14 ;  /* 0x000000010d037824 */ /* 0x000fc800078e020e */
[----:B------:R-:W-:-:S07]  /*244a0*/  IMAD.MOV.U32 R13, RZ, RZ, R3 ;  /* 0x000000ffff0d7224 */ /* 0x000fce00078e0003 */
[----:B------:R-:W-:Y:S05]  /*244b0*/  WARPSYNC.COLLECTIVE R15, `(.L_x_11759) ;  /* 0x000000000f087348 */ /* 0x000fea0003c00000 */
[----:B------:R0:W1:Y:S02]  /*244c0*/  SHFL.UP P6, R14, R13, R12, R11 ;  /* 0x0400000c0d0e7389 */ /* 0x00006400000c000b */
[----:B01----:R-:W-:Y:S01]  /*244d0*/  ENDCOLLECTIVE ;  /* 0x000000000000791b */ /* 0x003fe20003800000 */
.L_x_11759:
[----:B------:R-:W-:Y:S01]  /*244e0*/  IMAD.MOV.U32 R12, RZ, RZ, 0x8 ;  /* 0x00000008ff0c7424 */ /* 0x000fe200078e00ff */
[----:B------:R-:W-:-:S05]  /*244f0*/  SEL R4, R14, RZ, P1 ;  /* 0x000000ff0e047207 */ /* 0x000fca0000800000 */
[----:B------:R-:W-:-:S04]  /*24500*/  IMAD.IADD R4, R3, 0x1, R4 ;  /* 0x0000000103047824 */ /* 0x000fc800078e0204 */
[----:B------:R-:W-:-:S07]  /*24510*/  IMAD.MOV.U32 R13, RZ, RZ, R4 ;  /* 0x000000ffff0d7224 */ /* 0x000fce00078e0004 */
[----:B------:R-:W-:Y:S05]  /*24520*/  WARPSYNC.COLLECTIVE R15, `(.L_x_11760) ;  /* 0x000000000f087348 */ /* 0x000fea0003c00000 */
[----:B------:R0:W1:Y:S02]  /*24530*/  SHFL.UP P6, R14, R13, R12, R11 ;  /* 0x0400000c0d0e7389 */ /* 0x00006400000c000b */
[----:B01----:R-:W-:Y:S01]  /*24540*/  ENDCOLLECTIVE ;  /* 0x000000000000791b */ /* 0x003fe20003800000 */
.L_x_11760:
[----:B------:R-:W-:Y:S01]  /*24550*/  IMAD.MOV.U32 R12, RZ, RZ, 0x10 ;  /* 0x00000010ff0c7424 */ /* 0x000fe200078e00ff */
[----:B------:R-:W-:-:S05]  /*24560*/  SEL R5, R14, RZ, P2 ;  /* 0x000000ff0e057207 */ /* 0x000fca0001000000 */
[----:B------:R-:W-:-:S04]  /*24570*/  IMAD.IADD R5, R4, 0x1, R5 ;  /* 0x0000000104057824 */ /* 0x000fc800078e0205 */
[----:B------:R-:W-:-:S07]  /*24580*/  IMAD.MOV.U32 R13, RZ, RZ, R5 ;  /* 0x000000ffff0d7224 */ /* 0x000fce00078e0005 */
[----:B------:R-:W-:Y:S05]  /*24590*/  WARPSYNC.COLLECTIVE R15, `(.L_x_11761) ;  /* 0x000000000f087348 */ /* 0x000fea0003c00000 */
[----:B------:R0:W1:Y:S02]  /*245a0*/  SHFL.UP P6, R14, R13, R12, R11 ;  /* 0x0400000c0d0e7389 */ /* 0x00006400000c000b */
[----:B01----:R-:W-:Y:S01]  /*245b0*/  ENDCOLLECTIVE ;  /* 0x000000000000791b */ /* 0x003fe20003800000 */
.L_x_11761:
        /* <DEDUP_REMOVED lines=8> */
.L_x_11762:
[----:B------:R-:W-:Y:S05]  /*24640*/  BRA `(.L_x_11763) ;  /* 0xffffffd000fc7947 */ /* 0x000fea000383ffff */
.L_x_11665:
[----:B------:R-:W-:Y:S01]  /*24650*/  BSSY B0, `(.L_x_11764) ;  /* 0x0000006000007945 */ /* 0x000fe20003800000 */
[----:B------:R-:W-:Y:S01]  /*24660*/  PLOP3.LUT P6, PT, P6, PT, PT, 0x8, 0x0 ;  /* 0x000000000000781c */ /* 0x000fe200037ce170 */
[----:B------:R-:W-:-:S12]  /*24670*/  IMAD.MOV.U32 R15, RZ, RZ, -0x1 ;  /* 0xffffffffff0f7424 */ /* 0x000fd800078e00ff */
[----:B01----:R-:W-:Y:S05]  /*24680*/  WARPSYNC.COLLECTIVE R15, `(.L_x_11765) ;  /* 0x000000000f087348 */ /* 0x003fea0003c00000 */
[----:B------:R-:W-:Y:S01]  /*24690*/  VOTE.ANY R14, PT, P6 ;  /* 0x00000000000e7806 */ /* 0x000fe200030e0100 */
[----:B01----:R-:W-:Y:S06]  /*246a0*/  ENDCOLLECTIVE ;  /* 0x000000000000791b */ /* 0x003fec0003800000 */
.L_x_11765:
[----:B------:R-:W-:Y:S05]  /*246b0*/  BSYNC B0 ;  /* 0x0000000000007941 */ /* 0x000fea0003800000 */
.L_x_11764:
        /* <DEDUP_REMOVED lines=9> */
.L_x_11766:
[----:B------:R-:W-:Y:S01]  /*24750*/  IMAD.MOV.U32 R17, RZ, RZ, R14 ;  /* 0x000000ffff117224 */ /* 0x000fe200078e000e */
[----:B------:R-:W-:Y:S06]  /*24760*/  BRA `(.L_x_11767) ;  /* 0xffffffd000ec7947 */ /* 0x000fec000383ffff */
.L_x_11667:
[----:B------:R-:W-:Y:S01]  /*24770*/  BSSY B0, `(.L_x_11768) ;  /* 0x0000007000007945 */ /* 0x000fe20003800000 */
[----:B------:R-:W-:Y:S02]  /*24780*/  IMAD.MOV.U32 R13, RZ, RZ, R3 ;  /* 0x000000ffff0d7224 */ /* 0x000fe400078e0003 */
[----:B------:R-:W-:Y:S02]  /*24790*/  IMAD.MOV.U32 R11, RZ, RZ, 0x1f ;  /* 0x0000001fff0b7424 */ /* 0x000fe400078e00ff */
[----:B------:R-:W-:-:S07]  /*247a0*/  IMAD.MOV.U32 R15, RZ, RZ, -0x1 ;  /* 0xffffffffff0f7424 */ /* 0x000fce00078e00ff */
[----:B-123--:R-:W-:Y:S05]  /*247b0*/  WARPSYNC.COLLECTIVE R15, `(.L_x_11769) ;  /* 0x000000000f087348 */ /* 0x00efea0003c00000 */
[----:B------:R0:W4:Y:S02]  /*247c0*/  SHFL.IDX P6, R14, R13, R12, R11 ;  /* 0x0000000c0d0e7389 */ /* 0x00012400000c000b */
[----:B01234-:R-:W-:Y:S01]  /*247d0*/  ENDCOLLECTIVE ;  /* 0x000000000000791b */ /* 0x01ffe20003800000 */
.L_x_11769:
[----:B------:R-:W-:Y:S05]  /*247e0*/  BSYNC B0 ;  /* 0x0000000000007941 */ /* 0x000fea0003800000 */
.L_x_11768:
[----:B------:R-:W-:Y:S01]  /*247f0*/  IMAD.MOV.U32 R5, RZ, RZ, R14 ;  /* 0x000000ffff057224 */ /* 0x000fe200078e000e */
[----:B------:R-:W-:Y:S06]  /*24800*/  BRA `(.L_x_11666) ;  /* 0xffffffd000e07947 */ /* 0x000fec000383ffff */
.L_x_11671:
[----:B-1----:R1:W3:Y:S02]  /*24810*/  SYNCS.PHASECHK.TRANS64.TRYWAIT P0, [R7+URZ+0x2d820], R0 ;  /* 0x02d82000070075a7 */ /* 0x0022e4000800017f */
[----:B---3--:R-:W-:Y:S05]  /*24820*/  @!P0 NANOSLEEP.SYNCS 0x989680 ;  /* 0x009896800000895d */ /* 0x008fea0003900000 */
[----:B------:R-:W3:Y:S02]  /*24830*/  @!P0 SYNCS.PHASECHK.TRANS64 P0, [R7+URZ+0x2d820], R0 ;  /* 0x02d82000070085a7 */ /* 0x000ee4000800007f */
[----:B---3--:R-:W-:Y:S05]  /*24840*/  @!P0 BRA `(.L_x_11671) ;  /* 0xfffffffc00f08947 */ /* 0x008fea000383ffff */
[----:B------:R-:W-:Y:S05]  /*24850*/  BRA `(.L_x_11770) ;  /* 0xffffffd800547947 */ /* 0x000fea000383ffff */
.L_x_11672:
        /* <DEDUP_REMOVED lines=11> */
.L_x_11772:
[----:B------:R-:W-:Y:S05]  /*24910*/  BSYNC B0 ;  /* 0x0000000000007941 */ /* 0x000fea0003800000 */
.L_x_11771:
[----:B------:R-:W-:Y:S05]  /*24920*/  BRA `(.L_x_11773) ;  /* 0xffffffd8003c7947 */ /* 0x000fea000383ffff */
.L_x_11673:
[----:B------:R-:W-:Y:S01]  /*24930*/  BSSY B0, `(.L_x_11774) ;  /* 0x0000006000007945 */ /* 0x000fe20003800000 */
[----:B------:R-:W-:-:S07]  /*24940*/  IMAD.MOV.U32 R15, RZ, RZ, -0x1 ;  /* 0xffffffffff0f7424 */ /* 0x000fce00078e00ff */
[----:B012---:R-:W-:Y:S05]  /*24950*/  WARPSYNC.COLLECTIVE R15, `(.L_x_11775) ;  /* 0x000000000f0c7348 */ /* 0x007fea0003c00000 */
[----:B------:R-:W-:Y:S02]  /*24960*/  ELECT P6, UR62, PT ;  /* 0x00000000003e782f */ /* 0x000fe400038c0000 */
[----:B------:R-:W-:Y:S01]  /*24970*/  MOV R14, UR62 ;  /* 0x0000003e000e7c02 */ /* 0x000fe20008000f00 */
[----:B012---:R-:W-:Y:S10]  /*24980*/  ENDCOLLECTIVE ;  /* 0x000000000000791b */ /* 0x007ff40003800000 */
.L_x_11775:
[----:B------:R-:W-:Y:S05]  /*24990*/  BSYNC B0 ;  /* 0x0000000000007941 */ /* 0x000fea0003800000 */
.L_x_11774:
[----:B------:R-:W-:Y:S05]  /*249a0*/  BRA `(.L_x_11776) ;  /* 0xffffffd800307947 */ /* 0x000fea000383ffff */
.L_x_11675:
[----:B-1----:R1:W3:Y:S02]  /*249b0*/  SYNCS.PHASECHK.TRANS64.TRYWAIT P0, [R5+URZ], R4 ;  /* 0x00000004050075a7 */ /* 0x0022e4000800017f */
[----:B---3--:R-:W-:Y:S05]  /*249c0*/  @!P0 NANOSLEEP.SYNCS 0x989680 ;  /* 0x009896800000895d */ /* 0x008fea0003900000 */
[----:B------:R-:W3:Y:S02]  /*249d0*/  @!P0 SYNCS.PHASECHK.TRANS64 P0, [R5+URZ], R4 ;  /* 0x00000004050085a7 */ /* 0x000ee4000800007f */
[----:B---3--:R-:W-:Y:S05]  /*249e0*/  @!P0 BRA `(.L_x_11675) ;  /* 0xfffffffc00f08947 */ /* 0x008fea000383ffff */
[----:B------:R-:W-:Y:S05]  /*249f0*/  BRA `(.L_x_11777) ;  /* 0xffffffd800647947 */ /* 0x000fea000383ffff */
.L_x_11676:
[----:B---3--:R3:W4:Y:S02]  /*24a00*/  SYNCS.PHASECHK.TRANS64.TRYWAIT P0, [R3+URZ], R0 ;  /* 0x00000000030075a7 */ /* 0x008724000800017f */
[----:B----4-:R-:W-:Y:S05]  /*24a10*/  @!P0 NANOSLEEP.SYNCS 0x989680 ;  /* 0x009896800000895d */ /* 0x010fea0003900000 */
[----:B------:R-:W4:Y:S02]  /*24a20*/  @!P0 SYNCS.PHASECHK.TRANS64 P0, [R3+URZ], R0 ;  /* 0x00000000030085a7 */ /* 0x000f24000800007f */
[----:B----4-:R-:W-:Y:S05]  /*24a30*/  @!P0 BRA `(.L_x_11676) ;  /* 0xfffffffc00f08947 */ /* 0x010fea000383ffff */
[----:B------:R-:W-:Y:S05]  /*24a40*/  BRA `(.L_x_11778) ;  /* 0xffffffd800587947 */ /* 0x000fea000383ffff */
.L_x_11678:
[----:B-1----:R1:W3:Y:S02]  /*24a50*/  SYNCS.PHASECHK.TRANS64.TRYWAIT P0, [R5+URZ], R4 ;  /* 0x00000004050075a7 */ /* 0x0022e4000800017f */
[----:B---3--:R-:W-:Y:S05]  /*24a60*/  @!P0 NANOSLEEP.SYNCS 0x989680 ;  /* 0x009896800000895d */ /* 0x008fea0003900000 */
[----:B------:R-:W3:Y:S02]  /*24a70*/  @!P0 SYNCS.PHASECHK.TRANS64 P0, [R5+URZ], R4 ;  /* 0x00000004050085a7 */ /* 0x000ee4000800007f */
[----:B---3--:R-:W-:Y:S05]  /*24a80*/  @!P0 BRA `(.L_x_11678) ;  /* 0xfffffffc00f08947 */ /* 0x008fea000383ffff */
[----:B------:R-:W-:Y:S05]  /*24a90*/  BRA `(.L_x_11779) ;  /* 0xffffffd8005c7947 */ /* 0x000fea000383ffff */
.L_x_11780:
        /* <DEDUP_REMOVED lines=14> */
.L_x_15328:


//--------------------- .text._ZN7cutlass13device_kernelIN5flash11enable_sm90INS1_16FlashAttnFwdSm90INS1_25CollectiveMainloopFwdSm90ILi2EN4cute5tupleIJNS5_1CILi1EEES8_S8_EEENS6_IJNS7_ILi192EEENS7_ILi144EEENS7_ILi96EEEEEELi96ENS_6half_tEfNS_4arch4Sm90ELb1ELb0ELb0ELb0ELb0ELb0ELb0ELb0ELb1ELb1ELb0ELb0EEENS1_21CollectiveEpilogueFwdINS6_IJSA_SC_SB_EEES9_SE_SG_Li384ELb0ELb1ELb0ELb0EEENS1_30DynamicPersistentTileSchedulerILi384ELi128ELb0ELb1ELb1EEEEEEEEEvNT_6ParamsE --------------------------
	.section	.text._ZN7cutlass13device_kernelIN5flash11enable_sm90INS1_16FlashAttnFwdSm90INS1_25CollectiveMainloopFwdSm90ILi2EN4cute5tupleIJNS5_1CILi1EEES8_S8_EEENS6_IJNS7_ILi192EEENS7_ILi144EEENS7_ILi96EEEEEELi96ENS_6half_tEfNS_4arch4Sm90ELb1ELb0ELb0ELb0ELb0ELb0ELb0ELb0ELb1ELb1ELb0ELb0EEENS1_21CollectiveEpilogueFwdINS6_IJSA_SC_SB_EEES9_SE_SG_Li384ELb0ELb1ELb0ELb0EEENS1_30DynamicPersistentTileSchedulerILi384ELi128ELb0ELb1ELb1EEEEEEEEEvNT_6ParamsE,"ax",@progbits
	.align	128
.text._ZN7cutlass13device_kernelIN5flash11enable_sm90INS1_16FlashAttnFwdSm90INS1_25CollectiveMainloopFwdSm90ILi2EN4cute5tupleIJNS5_1CILi1EEES8_S8_EEENS6_IJNS7_ILi192EEENS7_ILi144EEENS7_ILi96EEEEEELi96ENS_6half_tEfNS_4arch4Sm90ELb1ELb0ELb0ELb0ELb0ELb0ELb0ELb0ELb1ELb1ELb0ELb0EEENS1_21CollectiveEpilogueFwdINS6_IJSA_SC_SB_EEES9_SE_SG_Li384ELb0ELb1ELb0ELb0EEENS1_30DynamicPersistentTileSchedulerILi384ELi128ELb0ELb1ELb1EEEEEEEEEvNT_6ParamsE:
        .type           _ZN7cutlass13device_kernelIN5flash11enable_sm90INS1_16FlashAttnFwdSm90INS1_25CollectiveMainloopFwdSm90ILi2EN4cute5tupleIJNS5_1CILi1EEES8_S8_EEENS6_IJNS7_ILi192EEENS7_ILi144EEENS7_ILi96EEEEEELi96ENS_6half_tEfNS_4arch4Sm90ELb1ELb0ELb0ELb0ELb0ELb0ELb0ELb0ELb1ELb1ELb0ELb0EEENS1_21CollectiveEpilogueFwdINS6_IJSA_SC_SB_EEES9_SE_SG_Li384ELb0ELb1ELb0ELb0EEENS1_30DynamicPersistentTileSchedulerILi384ELi128ELb0ELb1ELb1EEEEEEEEEvNT_6ParamsE,@function
        .size           _ZN7cutlass13device_kernelIN5flash11enable_sm90INS1_16FlashAttnFwdSm90INS1_25CollectiveMainloopFwdSm90ILi2EN4cute5tupleIJNS5_1CILi1EEES8_S8_EEENS6_IJNS7_ILi192EEENS7_ILi144EEENS7_ILi96EEEEEELi96ENS_6half_tEfNS_4arch4Sm90ELb1ELb0ELb0ELb0ELb0ELb0ELb0ELb0ELb1ELb1ELb0ELb0EEENS1_21CollectiveEpilogueFwdINS6_IJSA_SC_SB_EEES9_SE_SG_Li384ELb0ELb1ELb0ELb0EEENS1_30DynamicPersistentTileSchedulerILi384ELi128ELb0ELb1ELb1EEEEEEEEEvNT_6ParamsE,(.L_x_15329 - _ZN7cutlass13device_kernelIN5flash11enable_sm90INS1_16FlashAttnFwdSm90INS1_25CollectiveMainloopFwdSm90ILi2EN4cute5tupleIJNS5_1CILi1EEES8_S8_EEENS6_IJNS7_ILi192EEENS7_ILi144EEENS7_ILi96EEEEEELi96ENS_6half_tEfNS_4arch4Sm90ELb1ELb0ELb0ELb0ELb0ELb0ELb0ELb0ELb1ELb1ELb0ELb0EEENS1_21CollectiveEpilogueFwdINS6_IJSA_SC_SB_EEES9_SE_SG_Li384ELb0ELb1ELb0ELb0EEENS1_30DynamicPersistentTileSchedulerILi384ELi128ELb0ELb1ELb1EEEEEEEEEvNT_6ParamsE)
        .other          _ZN7cutlass13device_kernelIN5flash11enable_sm90INS1_16FlashAttnFwdSm90INS1_25CollectiveMainloopFwdSm90ILi2EN4cute5tupleIJNS5_1CILi1EEES8_S8_EEENS6_IJNS7_ILi192EEENS7_ILi144EEENS7_ILi96EEEEEELi96ENS_6half_tEfNS_4arch4Sm90ELb1ELb0ELb0ELb0ELb0ELb0ELb0ELb0ELb1ELb1ELb0ELb0EEENS1_21CollectiveEpilogueFwdINS6_IJSA_SC_SB_EEES9_SE_SG_Li384ELb0ELb1ELb0ELb0EEENS1_30DynamicPersistentTileSchedulerILi384ELi128ELb0ELb1ELb1EEEEEEEEEvNT_6ParamsE,@"STO_CUDA_ENTRY STV_DEFAULT"
_ZN7cutlass13device_kernelIN5flash11enable_sm90INS1_16FlashAttnFwdSm90INS1_25CollectiveMainloopFwdSm90ILi2EN4cute5tupleIJNS5_1CILi1EEES8_S8_EEENS6_IJNS7_ILi192EEENS7_ILi144EEENS7_ILi96EEEEEELi96ENS_6half_tEfNS_4arch4Sm90ELb1ELb0ELb0ELb0ELb0ELb0ELb0ELb0ELb1ELb1ELb0ELb0EEENS1_21CollectiveEpilogueFwdINS6_IJSA_SC_SB_EEES9_SE_SG_Li384ELb0ELb1ELb0ELb0EEENS1_30DynamicPersistentTileSchedulerILi384ELi128ELb0ELb1ELb1EEEEEEEEEvNT_6ParamsE:
        /* <DEDUP_REMOVED lines=18> */
.L_x_11782:
[----:B------:R-:W-:Y:S05]  /*0120*/  BSYNC B0 ;  /* 0x0000000000007941 */ /* 0x000fea0003800000 */
.L_x_11781:
        /* <DEDUP_REMOVED lines=41> */
.L_x_11783:
        /* <DEDUP_REMOVED lines=22> */
.L_x_11784:
        /* <DEDUP_REMOVED lines=18> */
.L_x_11785:
        /* <DEDUP_REMOVED lines=22> */
.L_x_11786:
        /* <DEDUP_REMOVED lines=22> */
.L_x_11787:
        /* <DEDUP_REMOVED lines=8> */
.L_x_11789:
[----:B------:R-:W-:-:S08]  /*0980*/  NOP ;  /* 0x0000000000007918 */ /* 0x000fd00000000000 */
[----:B------:R-:W1:Y:S02]  /*0990*/  USETMAXREG.TRY_ALLOC.CTAPOOL UP0, 0xa0 ;  /* 0x000000a0000079c8 */ /* 0x000e640008000600 */
[----:B-1----:R-:W-:-:S13]  /*09a0*/  PLOP3.LUT P0, PT, PT, PT, UP0, 0x80, 0x0 ;  /* 0x000000000000781c */ /* 0x002fda0003f0f008 */
[----:B------:R-:W-:Y:S05]  /*09b0*/  @!P0 BRA `(.L_x_11789) ;  /* 0xfffffffc00f08947 */ /* 0x000fea000383ffff */
[----:B0-----:R-:W0:Y:S01]  /*09c0*/  S2R R2, SR_TID.X ;  /* 0x0000000000027919 */ /* 0x001e220000002100 */
        /* <DEDUP_REMOVED lines=9> */
[----:B------:R-:W2:Y:S01]  /*0a60*/  LDL R3, [R1+0x8] ;  /* 0x0000080001037983 */ /* 0x000ea20000100800 */
[----:B------:R-:W-:Y:S01]  /*0a70*/  VIADD R157, R2, 0xffffff80 ;  /* 0xffffff80029d7836 */ /* 0x000fe20000000000 */
[----:B------:R-:W0:Y:S01]  /*0a80*/  S2UR UR5, SR_CgaCtaId ;  /* 0x00000000000579c3 */ /* 0x000e220000008800 */
[----:B------:R-:W-:Y:S01]  /*0a90*/  UMOV UR37, 0x400 ;  /* 0x0000040000257882 */ /* 0x000fe20000000000 */
[----:B------:R-:W-:Y:S01]  /*0aa0*/  UMOV UR38, URZ ;  /* 0x0000003f00267c82 */ /* 0x000fe20008000000 */
[----:B------:R-:W-:Y:S01]  /*0ab0*/  UMOV UR36, URZ ;  /* 0x0000003f00247c82 */ /* 0x000fe20008000000 */
[----:B------:R-:W-:-:S04]  /*0ac0*/  SHF.R.S32.HI R0, RZ, 0x1f, R157 ;  /* 0x0000001fff007819 */ /* 0x000fc8000001149d */
[CC--:B------:R-:W-:Y:S02]  /*0ad0*/  LEA.HI R2, R0.reuse, R157.reuse, RZ, 0x4 ;  /* 0x0000009d00027211 */ /* 0x0c0fe400078f20ff */
[-C--:B------:R-:W-:Y:S02]  /*0ae0*/  LEA.HI R151, R0, R157.reuse, RZ, 0x7 ;  /* 0x0000009d00977211 */ /* 0x080fe400078f38ff */
[----:B------:R-:W-:Y:S02]  /*0af0*/  LOP3.LUT R4, R2, 0xfffffff0, RZ, 0xc0, !PT ;  /* 0xfffffff002047812 */ /* 0x000fe400078ec0ff */
[----:B------:R-:W-:Y:S02]  /*0b00*/  LEA.HI R5, R0, R157, RZ, 0x5 ;  /* 0x0000009d00057211 */ /* 0x000fe400078f28ff */
[----:B------:R-:W-:Y:S01]  /*0b10*/  LOP3.LUT R150, R151, 0xffffff80, RZ, 0xc0, !PT ;  /* 0xffffff8097967812 */ /* 0x000fe200078ec0ff */
[----:B------:R-:W-:Y:S01]  /*0b20*/  IMAD.IADD R4, R157, 0x1, -R4 ;  /* 0x000000019d047824 */ /* 0x000fe200078e0a04 */
[----:B------:R-:W-:-:S02]  /*0b30*/  SHF.R.S32.HI R9, RZ, 0x5, R5 ;  /* 0x00000005ff097819 */ /* 0x000fc40000011405 */
[----:B------:R-:W-:Y:S01]  /*0b40*/  SHF.R.S32.HI R5, RZ, 0x4, R2 ;  /* 0x00000004ff057819 */ /* 0x000fe20000011402 */
[----:B------:R-:W-:Y:S01]  /*0b50*/  IMAD.IADD R150, R157, 0x1, -R150 ;  /* 0x000000019d967824 */ /* 0x000fe200078e0a96 */
[----:B------:R-:W-:Y:S01]  /*0b60*/  LEA.HI R0, R0, R157, RZ, 0x2 ;  /* 0x0000009d00007211 */ /* 0x000fe200078f10ff */
[----:B------:R-:W-:Y:S01]  /*0b70*/  IMAD R153, R9, 0x10, R4 ;  /* 0x0000001009997824 */ /* 0x000fe200078e0204 */
[----:B------:R-:W-:Y:S01]  /*0b80*/  LEA.HI R2, R2, R5, RZ, 0x1 ;  /* 0x0000000502027211 */ /* 0x000fe200078f08ff */
[----:B0-----:R-:W-:Y:S01]  /*0b90*/  ULEA UR37, UR5, UR37, 0x18 ;  /* 0x0000002505257291 */ /* 0x001fe2000f8ec03f */
[----:B------:R-:W-:Y:S02]  /*0ba0*/  SHF.R.S32.HI R11, RZ, 0x1f, R150 ;  /* 0x0000001fff0b7819 */ /* 0x000fe40000011496 */
[----:B------:R-:W-:Y:S02]  /*0bb0*/  LOP3.LUT R2, R2, 0x1ffffffe, RZ, 0xc0, !PT ;  /* 0x1ffffffe02027812 */ /* 0x000fe400078ec0ff */
[----:B------:R-:W-:-:S02]  /*0bc0*/  SHF.R.S32.HI R151, RZ, 0x7, R151 ;  /* 0x00000007ff977819 */ /* 0x000fc40000011497 */
[----:B------:R-:W-:Y:S01]  /*0bd0*/  SHF.R.S32.HI R148, RZ, 0x2, R0 ;  /* 0x00000002ff947819 */ /* 0x000fe20000011400 */
[----:B------:R-:W-:Y:S02]  /*0be0*/  IMAD.IADD R2, R5, 0x1, -R2 ;  /* 0x0000000105027824 */ /* 0x000fe400078e0a02 */
[----:B------:R-:W-:-:S04]  /*0bf0*/  IMAD.HI R5, R151, 0x55555556, RZ ;  /* 0x5555555697057827 */ /* 0x000fc800078e02ff */
[----:B------:R-:W-:Y:S01]  /*0c00*/  IMAD.SHL.U32 R2, R2, 0x8, RZ ;  /* 0x0000000802027824 */ /* 0x000fe200078e00ff */
[----:B------:R-:W-:-:S03]  /*0c10*/  LEA.HI R8, R5, R5, RZ, 0x1 ;  /* 0x0000000505087211 */ /* 0x000fc600078f08ff */
[----:B------:R-:W-:Y:S02]  /*0c20*/  IMAD.U32 R153, R153, 0x20, R2 ;  /* 0x0000002099997824 */ /* 0x000fe400078e0002 */
[----:B------:R-:W-:Y:S01]  /*0c30*/  IMAD R8, R8, -0x3, R151 ;  /* 0xfffffffd08087824 */ /* 0x000fe200078e0297 */
[----:B--2---:R-:W-:Y:S02]  /*0c40*/  R2UR UR6, R3 ;  /* 0x00000000030672ca */ /* 0x004fe400000e0000 */
[----:B------:R-:W-:-:S04]  /*0c50*/  SHF.R.S32.HI R3, RZ, 0x1f, R4 ;  /* 0x0000001fff037819 */ /* 0x000fc80000011404 */
[CC--:B------:R-:W-:Y:S02]  /*0c60*/  LEA.HI R6, R3.reuse, R4.reuse, RZ, 0x3 ;  /* 0x0000000403067211 */ /* 0x0c0fe400078f18ff */
[----:B------:R-:W-:-:S03]  /*0c70*/  LEA.HI R3, R3, R4, RZ, 0x2 ;  /* 0x0000000403037211 */ /* 0x000fc600078f10ff */
[----:B------:R-:W-:Y:S01]  /*0c80*/  IMAD.SHL.U32 R6, R6, 0x10, RZ ;  /* 0x0000001006067824 */ /* 0x000fe200078e00ff */
[----:B------:R-:W-:Y:S01]  /*0c90*/  LOP3.LUT R7, R3, 0x7fffffc, RZ, 0xc0, !PT ;  /* 0x07fffffc03077812 */ /* 0x000fe200078ec0ff */
[----:B------:R-:W-:Y:S01]  /*0ca0*/  ULOP3.LUT UR7, UR6, 0x1, URZ, 0xfc, !UPT ;  /* 0x0000000106077892 */ /* 0x000fe2000f8efc3f */
[----:B------:R-:W-:Y:S02]  /*0cb0*/  SHF.R.S32.HI R3, RZ, 0x2, R3 ;  /* 0x00000002ff037819 */ /* 0x000fe40000011403 */
[----:B------:R-:W-:Y:S01]  /*0cc0*/  LOP3.LUT R6, R6, 0x7fffff80, RZ, 0xc0, !PT ;  /* 0x7fffff8006067812 */ /* 0x000fe200078ec0ff */
[----:B------:R-:W-:Y:S01]  /*0cd0*/  IMAD.IADD R7, R4, 0x1, -R7 ;  /* 0x0000000104077824 */ /* 0x000fe200078e0a07 */
[----:B------:R-:W-:Y:S01]  /*0ce0*/  UMOV UR6, URZ ;  /* 0x0000003f00067c82 */ /* 0x000fe20008000000 */
[----:B------:R-:W-:Y:S02]  /*0cf0*/  IMAD.SHL.U32 R3, R3, 0x40, RZ ;  /* 0x0000004003037824 */ /* 0x000fe400078e00ff */
[----:B------:R-:W-:Y:S01]  /*0d00*/  IMAD R6, R9, 0x100, R6 ;  /* 0x0000010009067824 */ /* 0x000fe200078e0206 */
[----:B------:R-:W-:Y:S01]  /*0d10*/  LEA.HI R9, R11, R150, RZ, 0x2 ;  /* 0x000000960b097211 */ /* 0x000fe200078f10ff */
[----:B------:R-:W-:Y:S01]  /*0d20*/  IMAD.U32 R154, RZ, RZ, UR7 ;  /* 0x00000007ff9a7e24 */ /* 0x000fe2000f8e00ff */
[----:B------:R-:W-:Y:S01]  /*0d30*/  LOP3.LUT R3, R3, 0x40, RZ, 0xc0, !PT ;  /* 0x0000004003037812 */ /* 0x000fe200078ec0ff */
[----:B------:R-:W-:Y:S01]  /*0d40*/  IMAD R6, R7, 0x10, R6 ;  /* 0x0000001007067824 */ /* 0x000fe200078e0206 */
[--C-:B------:R-:W-:Y:S01]  /*0d50*/  SHF.R.S32.HI R7, RZ, 0x2, R9.reuse ;  /* 0x00000002ff077819 */ /* 0x100fe20000011409 */
[----:B------:R-:W-:Y:S01]  /*0d60*/  IMAD.U32 R149, RZ, RZ, UR6 ;  /* 0x00000006ff957e24 */ /* 0x000fe2000f8e00ff */
[----:B------:R-:W-:-:S02]  /*0d70*/  SHF.R.S32.HI R4, RZ, 0x1f, R9 ;  /* 0x0000001fff047819 */ /* 0x000fc40000011409 */
[----:B------:R-:W-:Y:S02]  /*0d80*/  LEA.HI R11, R11, R150, RZ, 0x5 ;  /* 0x000000960b0b7211 */ /* 0x000fe400078f28ff */
[----:B------:R-:W-:Y:S02]  /*0d90*/  LEA.HI R4, R4, R7, RZ, 0x3 ;  /* 0x0000000704047211 */ /* 0x000fe400078f18ff */
[----:B------:R-:W-:Y:S02]  /*0da0*/  SHF.R.S32.HI R11, RZ, 0x5, R11 ;  /* 0x00000005ff0b7819 */ /* 0x000fe4000001140b */
[----:B------:R-:W-:Y:S02]  /*0db0*/  LOP3.LUT R10, R4, 0xfffffff8, RZ, 0xc0, !PT ;  /* 0xfffffff8040a7812 */ /* 0x000fe400078ec0ff */
[----:B------:R-:W-:Y:S02]  /*0dc0*/  LOP3.LUT R4, R3, 0x8, R2, 0xf8, !PT ;  /* 0x0000000803047812 */ /* 0x000fe400078ef802 */
[----:B------:R-:W-:Y:S01]  /*0dd0*/  SHF.R.U32.HI R3, RZ, 0x3, R3 ;  /* 0x00000003ff037819 */ /* 0x000fe20000011603 */
[----:B------:R-:W-:Y:S01]  /*0de0*/  IMAD.IADD R10, R7, 0x1, -R10 ;  /* 0x00000001070a7824 */ /* 0x000fe200078e0a0a */
[----:B------:R-:W-:-:S02]  /*0df0*/  LOP3.LUT R9, R9, 0x7ffffffc, RZ, 0xc0, !PT ;  /* 0x7ffffffc09097812 */ /* 0x000fc400078ec0ff */
[----:B------:R-:W-:Y:S01]  /*0e00*/  LOP3.LUT R3, R4, R3, RZ, 0x3c, !PT ;  /* 0x0000000304037212 */ /* 0x000fe200078e3cff */
[----:B------:R-:W-:Y:S01]  /*0e10*/  IMAD R11, R11, 0x10, R10 ;  /* 0x000000100b0b7824 */ /* 0x000fe200078e020a */
[----:B------:R-:W-:Y:S01]  /*0e20*/  LOP3.LUT R4, R0, 0xfffffffc, RZ, 0xc0, !PT ;  /* 0xfffffffc00047812 */ /* 0x000fe200078ec0ff */
[----:B------:R-:W-:Y:S02]  /*0e30*/  IMAD.IADD R18, R150, 0x1, -R9 ;  /* 0x0000000196127824 */ /* 0x000fe400078e0a09 */
[----:B------:R-:W-:Y:S02]  /*0e40*/  IMAD.IADD R2, R3, 0x1, R6 ;  /* 0x0000000103027824 */ /* 0x000fe400078e0206 */
[----:B------:R-:W-:Y:S02]  /*0e50*/  IMAD.IADD R147, R157, 0x1, -R4 ;  /* 0x000000019d937824 */ /* 0x000fe400078e0a04 */
[----:B------:R-:W-:Y:S01]  /*0e60*/  IMAD R152, R8, 0x40, R11 ;  /* 0x0000004008987824 */ /* 0x000fe200078e020b */
[----:B------:R-:W-:Y:S01]  /*0e70*/  LEA R2, R2, UR37, 0x1 ;  /* 0x0000002502027c11 */ /* 0x000fe2000f8e08ff */
[C---:B------:R-:W-:Y:S01]  /*0e80*/  IMAD.SHL.U32 R22, R147.reuse, 0x8, RZ ;  /* 0x0000000893167824 */ /* 0x040fe200078e00ff */
[----:B------:R-:W-:-:S03]  /*0e90*/  LEA.HI R3, R147, R147, RZ, 0x1 ;  /* 0x0000009393037211 */ /* 0x000fc600078f08ff */
[C---:B------:R-:W-:Y:S01]  /*0ea0*/  VIADD R23, R22.reuse, 0x20 ;  /* 0x0000002016177836 */ /* 0x040fe20000000000 */
[----:B------:R-:W-:Y:S01]  /*0eb0*/  LOP3.LUT R0, R3, 0x1ffffffe, RZ, 0xc0, !PT ;  /* 0x1ffffffe03007812 */ /* 0x000fe200078ec0ff */
[----:B------:R-:W-:-:S03]  /*0ec0*/  VIADD R146, R22, 0x40 ;  /* 0x0000004016927836 */ /* 0x000fc60000000000 */
[----:B------:R-:W-:Y:S01]  /*0ed0*/  SHF.R.S32.HI R156, RZ, 0x1f, R23 ;  /* 0x0000001fff9c7819 */ /* 0x000fe20000011417 */
[----:B------:R-:W-:Y:S01]  /*0ee0*/  IMAD.IADD R19, R147, 0x1, -R0 ;  /* 0x0000000193137824 */ /* 0x000fe200078e0a00 */
[----:B------:R-:W-:-:S03]  /*0ef0*/  SHF.R.S32.HI R155, RZ, 0x1f, R146 ;  /* 0x0000001fff9b7819 */ /* 0x000fc60000011492 */
[----:B------:R-:W-:-:S07]  /*0f00*/  IMAD R19, R19, 0x8, R152 ;  /* 0x0000000813137824 */ /* 0x000fce00078e0298 */
.L_x_11832:
        /* <DEDUP_REMOVED lines=21> */
.L_x_11790:
[----:B------:R-:W-:Y:S01]  /*1060*/  ULDC UR8, c[0x0][0xc54] ;  /* 0x0003150000087ab9 */ /* 0x000fe20000000800 */
[----:B------:R-:W-:Y:S01]  /*1070*/  UMOV UR4, UR9 ;  /* 0x0000000900047c82 */ /* 0x000fe20008000000 */
[----:B------:R-:W-:-:S11]  /*1080*/  UISETP.NE.AND UP0, UPT, UR8, 0x1, UPT ;  /* 0x000000010800788c */ /* 0x000fd6000bf05270 */
[----:B------:R-:W-:Y:S02]  /*1090*/  @UP0 ULDC.64 UR10, c[0x0][0xc58] ;  /* 0x00031600000a0ab9 */ /* 0x000fe40000000a00 */
[----:B------:R-:W-:-:S04]  /*10a0*/  UIMAD.WIDE.U32 UR6, UR9, UR10, URZ ;  /* 0x0000000a090672a5 */ /* 0x000fc8000f8e003f */
[----:B------:R-:W-:-:S04]  /*10b0*/  @UP0 USHF.R.U32.HI UR4, URZ, UR11, UR7 ;  /* 0x0000000b3f040299 */ /* 0x000fc80008011607 */
[----:B------:R-:W-:-:S12]  /*10c0*/  UIMAD UR6, UR4, UR8, URZ ;  /* 0x00000008040672a4 */ /* 0x000fd8000f8e023f */
.L_x_11791:
        /* <DEDUP_REMOVED lines=10> */
[----:B------:R-:W-:Y:S01]  /*1170*/  IMAD.MOV.U32 R66, RZ, RZ, RZ ;  /* 0x000000ffff427224 */ /* 0x000fe200078e00ff */
[----:B------:R-:W-:Y:S01]  /*1180*/  UIADD3 UR4, UR4, UR6, URZ ;  /* 0x0000000604047290 */ /* 0x000fe2000fffe03f */
[----:B------:R-:W-:Y:S01]  /*1190*/  CS2R R38, SRZ ;  /* 0x0000000000267805 */ /* 0x000fe2000001ff00 */
[----:B------:R-:W-:Y:S01]  /*11a0*/  UISETP.NE.AND.EX UP0, UPT, UR11, URZ, UPT, UP0 ;  /* 0x0000003f0b00728c */ /* 0x000fe2000bf05300 */
[----:B------:R-:W-:Y:S01]  /*11b0*/  CS2R R68, SRZ ;  /* 0x0000000000447805 */ /* 0x000fe2000001ff00 */
[----:B------:R-:W-:Y:S01]  /*11c0*/  UIMAD UR61, UR4, 0xc0, URZ ;  /* 0x000000c0043d78a4 */ /* 0x000fe2000f8e023f */
[----:B------:R-:W-:Y:S01]  /*11d0*/  CS2R R36, SRZ ;  /* 0x0000000000247805 */ /* 0x000fe2000001ff00 */
[----:B------:R-:W-:Y:S01]  /*11e0*/  ULDC UR9, c[0x0][0x424] ;  /* 0x0001090000097ab9 */ /* 0x000fe20000000800 */
[----:B------:R-:W-:Y:S01]  /*11f0*/  ULDC UR8, c[0x0][0x288] ;  /* 0x0000a20000087ab9 */ /* 0x000fe20000000800 */
[----:B------:R-:W-:Y:S01]  /*1200*/  UIADD3 UR4, UR61, 0xbf, URZ ;  /* 0x000000bf3d047890 */ /* 0x000fe2000fffe03f */
[----:B------:R-:W-:Y:S01]  /*1210*/  CS2R R64, SRZ ;  /* 0x0000000000407805 */ /* 0x000fe2000001ff00 */
[----:B------:R-:W-:Y:S01]  /*1220*/  @UP2 ULDC UR6, c[0x0][0x44c] ;  /* 0x0001130000062ab9 */ /* 0x000fe20000000800 */
[----:B------:R-:W-:Y:S01]  /*1230*/  UIADD3 UR8, -UR8, 0x90, URZ ;  /* 0x0000009008087890 */ /* 0x000fe2000fffe13f */
[----:B------:R-:W-:Y:S01]  /*1240*/  CS2R R26, SRZ ;  /* 0x00000000001a7805 */ /* 0x000fe2000001ff00 */
[----:B------:R-:W-:Y:S01]  /*1250*/  UIMAD.WIDE.U32 UR6, UR4, UR6, URZ ;  /* 0x00000006040672a5 */ /* 0x000fe2000f8e003f */
[----:B------:R-:W-:Y:S01]  /*1260*/  CS2R R60, SRZ ;  /* 0x00000000003c7805 */ /* 0x000fe2000001ff00 */
[----:B------:R-:W-:Y:S01]  /*1270*/  USEL UR14, UR9, 0x1, UP0 ;  /* 0x00000001090e7887 */ /* 0x000fe20008000000 */
[----:B------:R-:W-:Y:S01]  /*1280*/  IMAD.MOV.U32 R59, RZ, RZ, RZ ;  /* 0x000000ffff3b7224 */ /* 0x000fe200078e00ff */
        /* <DEDUP_REMOVED lines=31> */
[----:B------:R-:W-:-:S02]  /*1480*/  CS2R R80, SRZ ;  /* 0x0000000000507805 */ /* 0x000fc4000001ff00 */
[----:B------:R-:W-:Y:S02]  /*1490*/  CS2R R74, SRZ ;  /* 0x00000000004a7805 */ /* 0x000fe4000001ff00 */
[----:B------:R-:W-:Y:S01]  /*14a0*/  CS2R R84, SRZ ;  /* 0x0000000000547805 */ /* 0x000fe2000001ff00 */
[----:B------:R-:W-:Y:S01]  /*14b0*/  USEL UR39, UR7, UR9, UP0 ;  /* 0x0000000907277287 */ /* 0x000fe20008000000 */
[----:B------:R-:W-:Y:S01]  /*14c0*/  CS2R R6, SRZ ;  /* 0x0000000000067805 */ /* 0x000fe2000001ff00 */
[----:B------:R-:W-:Y:S01]  /*14d0*/  @UP1 ULDC UR10, c[0x0][0xc4c] ;  /* 0x00031300000a1ab9 */ /* 0x000fe20000000800 */
[----:B------:R-:W-:Y:S01]  /*14e0*/  @UP1 ULDC UR6, c[0x0][0xc50] ;  /* 0x0003140000061ab9 */ /* 0x000fe20000000800 */
[----:B------:R-:W-:Y:S01]  /*14f0*/  UIMAD.WIDE.U32 UR4, UR12, UR10, URZ ;  /* 0x0000000a0c0472a5 */ /* 0x000fe2000f8e003f */
[----:B------:R-:W-:Y:S01]  /*1500*/  IMAD.MOV.U32 R86, RZ, RZ, RZ ;  /* 0x000000ffff567224 */ /* 0x000fe200078e00ff */
[----:B------:R-:W-:Y:S02]  /*1510*/  UISETP.GE.AND UP0, UPT, UR39, 0x1, UPT ;  /* 0x000000012700788c */ /* 0x000fe4000bf06270 */
[----:B------:R-:W-:-:S04]  /*1520*/  @UP1 USHF.R.U32.HI UR14, URZ, UR6, UR5 ;  /* 0x000000063f0e1299 */ /* 0x000fc80008011605 */
[----:B------:R-:W-:Y:S01]  /*1530*/  PLOP3.LUT P1, PT, PT, PT, UP0, 0x80, 0x0 ;  /* 0x000000000000781c */ /* 0x000fe20003f2f008 */
[----:B------:R-:W-:Y:S02]  /*1540*/  UIADD3 UR4, -UR14, URZ, URZ ;  /* 0x0000003f0e047290 */ /* 0x000fe4000fffe13f */
[----:B------:R-:W-:Y:S02]  /*1550*/  IMAD.U32 R145, RZ, RZ, UR14 ;  /* 0x0000000eff917e24 */ /* 0x000fe4000f8e00ff */
[----:B------:R-:W-:-:S06]  /*1560*/  UIMAD UR4, UR11, UR4, UR12 ;  /* 0x000000040b0472a4 */ /* 0x000fcc000f8e020c */
[----:B------:R-:W-:Y:S02]  /*1570*/  IMAD.U32 R144, RZ, RZ, UR4 ;  /* 0x00000004ff907e24 */ /* 0x000fe4000f8e00ff */
[----:B------:R-:W-:Y:S05]  /*1580*/  @!P1 BRA `(.L_x_11792) ;  /* 0x000000bc00fc9947 */ /* 0x000fea0003800000 */
[----:B------:R-:W0:Y:S01]  /*1590*/  SHFL.IDX PT, R0, R151, RZ, 0x1f ;  /* 0x00001fff97007589 */ /* 0x000e2200000e0000 */
[----:B------:R-:W-:-:S04]  /*15a0*/  UIADD3 UR6, UR37, 0x24300, URZ ;  /* 0x0002430025067890 */ /* 0x000fc8000fffe03f */
[----:B------:R-:W-:-:S06]  /*15b0*/  ULOP3.LUT UP0, URZ, UR6, 0x9f, URZ, 0xc0, !UPT ;  /* 0x0000009f063f7892 */ /* 0x000fcc000f80c03f */
[----:B------:R-:W-:Y:S02]  /*15c0*/  PLOP3.LUT P0, PT, PT, PT, UP0, 0x80, 0x0 ;  /* 0x000000000000781c */ /* 0x000fe40003f0f008 */
[----:B0-----:R-:W-:-:S13]  /*15d0*/  R2UR UR7, R0 ;  /* 0x00000000000772ca */ /* 0x001fda00000e0000 */
[----:B------:R-:W-:Y:S02]  /*15e0*/  UIMAD.WIDE UR4, UR7, 0x55555556, URZ ;  /* 0x55555556070478a5 */ /* 0x000fe4000f8e023f */
[----:B------:R-:W-:Y:S02]  /*15f0*/  IMAD.U32 R16, RZ, RZ, UR7 ;  /* 0x00000007ff107e24 */ /* 0x000fe4000f8e00ff */
[----:B------:R-:W-:-:S04]  /*1600*/  ULEA.HI UR5, UR5, UR5, URZ, 0x1 ;  /* 0x0000000505057291 */ /* 0x000fc8000f8f083f */
[----:B------:R-:W-:-:S04]  /*1610*/  UIMAD UR5, UR5, -0x3, UR7 ;  /* 0xfffffffd050578a4 */ /* 0x000fc8000f8e0207 */
[----:B------:R-:W-:Y:S02]  /*1620*/  ULEA UR4, UR5, UR37, 0xc ;  /* 0x0000002505047291 */ /* 0x000fe4000f8e603f */
[----:B------:R-:W-:Y:S02]  /*1630*/  ULEA UR5, UR5, UR6, 0xb ;  /* 0x0000000605057291 */ /* 0x000fe4000f8e583f */
[----:B------:R-:W-:Y:S02]  /*1640*/  UIADD3 UR4, UR4, 0xda00, URZ ;  /* 0x0000da0004047890 */ /* 0x000fe4000fffe03f */
[----:B------:R-:W-:Y:S02]  /*1650*/  USHF.R.U32.HI UR5, URZ, 0x4, UR5 ;  /* 0x000000043f057899 */ /* 0x000fe40008011605 */
[----:B------:R-:W-:Y:S02]  /*1660*/  USHF.R.U32.HI UR4, URZ, 0x4, UR4 ;  /* 0x000000043f047899 */ /* 0x000fe40008011604 */
[----:B------:R-:W-:-:S02]  /*1670*/  ULOP3.LUT UR60, UR5, 0x3fff, URZ, 0xc0, !UPT ;  /* 0x00003fff053c7892 */ /* 0x000fc4000f8ec03f */
        /* <DEDUP_REMOVED lines=18> */
.L_x_11793:
        /* <DEDUP_REMOVED lines=11> */
.L_x_11938:
[----:B------:R-:W-:Y:S05]  /*1850*/  @!P0 BRA `(.L_x_11795) ;  /* 0x0000000000048947 */ /* 0x000fea0003800000 */
[----:B------:R-:W-:Y:S01]  /*1860*/  BPT.TRAP 0x1 ;  /* 0x000000040000795c */ /* 0x000fe20000300000 */
.L_x_11795:
[----:B0-----:R-:W-:Y:S02]  /*1870*/  IMAD.U32 R3, RZ, RZ, UR36 ;  /* 0x00000024ff037e24 */ /* 0x001fe4000f8e00ff */
[----:B------:R-:W-:-:S03]  /*1880*/  IMAD.U32 R0, RZ, RZ, UR38 ;  /* 0x00000026ff007e24 */ /* 0x000fc6000f8e00ff */
[----:B------:R-:W-:Y:S02]  /*1890*/  LEA R3, R3, UR37, 0x3 ;  /* 0x0000002503037c11 */ /* 0x000fe4000f8e18ff */
[----:B------:R-:W-:-:S04]  /*18a0*/  SHF.L.U32 R0, R0, 0x1f, RZ ;  /* 0x0000001f00007819 */ /* 0x000fc800000006ff */
[----:B------:R0:W1:Y:S01]  /*18b0*/  SYNCS.PHASECHK.TRANS64.TRYWAIT P2, [R3+URZ+0x31c30], R0 ;  /* 0x031c3000030075a7 */ /* 0x000062000804017f */
[----:B------:R-:W-:Y:S05]  /*18c0*/  @!P0 BRA `(.L_x_11796) ;  /* 0x0000000000048947 */ /* 0x000fea0003800000 */
[----:B------:R-:W-:Y:S01]  /*18d0*/  BPT.TRAP 0x1 ;  /* 0x000000040000795c */ /* 0x000fe20000300000 */
.L_x_11796:
[----:B------:R-:W2:Y:S02]  /*18e0*/  S2R R4, SR_TID.X ;  /* 0x0000000000047919 */ /* 0x000ea40000002100 */
[----:B--2---:R-:W-:Y:S01]  /*18f0*/  LOP3.LUT P1, RZ, R4, 0x7f, RZ, 0xc0, !PT ;  /* 0x0000007f04ff7812 */ /* 0x004fe2000782c0ff */
[----:B-1----:R-:W-:-:S12]  /*1900*/  @P2 BRA `(.L_x_11797) ;  /* 0x0000000000082947 */ /* 0x002fd80003800000 */
[----:B------:R-:W1:Y:S02]  /*1910*/  SYNCS.PHASECHK.TRANS64.TRYWAIT P2, [R3+URZ+0x31c30], R0 ;  /* 0x031c3000030075a7 */ /* 0x000e64000804017f */
[----:B-1----:R-:W-:Y:S05]  /*1920*/  @!P2 BRA `(.L_x_11798) ;  /* 0x000001200024a947 */ /* 0x002fea0003800000 */
.L_x_11797:
[----:B------:R-:W-:Y:S05]  /*1930*/  WARPSYNC.ALL ;  /* 0x0000000000007948 */ /* 0x000fea0003800000 */
[----:B------:R-:W-:Y:S01]  /*1940*/  UIADD3 UR4, UR37, 0x16a00, URZ ;  /* 0x00016a0025047890 */ /* 0x000fe2000fffe03f */
[----:B------:R-:W-:Y:S01]  /*1950*/  WARPGROUP.ARRIVE ;  /* 0x00000000000079c5 */ /* 0x000fe20000000000 */
[----:B------:R-:W-:Y:S01]  /*1960*/  ULOP3.LUT UR6, UR40, 0x10000, URZ, 0xfc, !UPT ;  /* 0x0001000028067892 */ /* 0x000fe2000f8efc3f */
[----:B------:R-:W-:Y:S01]  /*1970*/  VIADD R12, R19, UR61 ;  /* 0x0000003d130c7c36 */ /* 0x000fe20008000000 */
[----:B------:R-:W-:Y:S01]  /*1980*/  USHF.R.U32.HI UR4, URZ, 0x4, UR4 ;  /* 0x000000043f047899 */ /* 0x000fe20008011604 */
[----:B------:R-:W-:Y:S01]  /*1990*/  R2UR UR32, R17 ;  /* 0x00000000112072ca */ /* 0x000fe200000e0000 */
[----:B------:R-:W-:Y:S01]  /*19a0*/  UMOV UR29, 0x80000020 ;  /* 0x80000020001d7882 */ /* 0x000fe20000000000 */
[----:B------:R-:W-:Y:S01]  /*19b0*/  UMOV UR31, 0x80000020 ;  /* 0x80000020001f7882 */ /* 0x000fe20000000000 */
[----:B------:R-:W-:Y:S01]  /*19c0*/  ULOP3.LUT UR4, UR4, 0x3fff, URZ, 0xc0, !UPT ;  /* 0x00003fff04047892 */ /* 0x000fe2000f8ec03f */
[----:B01----:R-:W-:Y:S01]  /*19d0*/  @!P1 VIADD R3, R3, 0x31c40 ;  /* 0x00031c4003039836 */ /* 0x003fe20000000000 */
[----:B------:R-:W-:Y:S01]  /*19e0*/  UMOV UR28, UR6 ;  /* 0x00000006001c7c82 */ /* 0x000fe20008000000 */
[----:B------:R-:W-:Y:S01]  /*19f0*/  UMOV UR9, UR29 ;  /* 0x0000001d00097c82 */ /* 0x000fe20008000000 */
[----:B------:R-:W-:Y:S01]  /*1a00*/  ULOP3.LUT UR5, UR4, 0x10000, URZ, 0xfc, !UPT ;  /* 0x0001000004057892 */ /* 0x000fe2000f8efc3f */
[----:B------:R-:W-:Y:S01]  /*1a10*/  UMOV UR8, UR28 ;  /* 0x0000001c00087c82 */ /* 0x000fe20008000000 */
[----:B------:R-:W-:-:S02]  /*1a20*/  UMOV UR11, 0x80000020 ;  /* 0x80000020000b7882 */ /* 0x000fc40000000000 */
[----:B------:R-:W-:Y:S02]  /*1a30*/  UIMAD UR4, UR36, 0x6c0, UR5 ;  /* 0x000006c0240478a4 */ /* 0x000fe4000f8e0205 */
[----:B------:R-:W-:Y:S02]  /*1a40*/  UIADD3 UR13, UR6, 0x2, URZ ;  /* 0x00000002060d7890 */ /* 0x000fe4000fffe03f */
[----:B------:R-:W-:Y:S02]  /*1a50*/  UIADD3 UR10, UR4, 0x40, URZ ;  /* 0x00000040040a7890 */ /* 0x000fe4000fffe03f */
[----:B------:R-:W-:Y:S02]  /*1a60*/  UIADD3 UR7, UR4, 0xc0, URZ ;  /* 0x000000c004077890 */ /* 0x000fe4000fffe03f */
[----:B------:R-:W-:Y:S01]  /*1a70*/  UMOV UR30, UR4 ;  /* 0x00000004001e7c82 */ /* 0x000fe20008000000 */
[----:B------:R-:W-:Y:S01]  /*1a80*/  UIADD3 UR12, UR4, 0x100, URZ ;  /* 0x00000100040c7890 */ /* 0x000fe2000fffe03f */
[----:B------:R-:W-:Y:S01]  /*1a90*/  HGMMA.64x16x16.F32 R88, gdesc[UR28], RZ, !UPT, gsb0 ;  /* 0x002000001c5879f0 */ /* 0x000fe2000c0008ff */
[----:B------:R-:W-:Y:S01]  /*1aa0*/  UIADD3 UR14, UR4, 0x240, URZ ;  /* 0x00000240040e7890 */ /* 0x000fe2000fffe03f */
        /* <DEDUP_REMOVED lines=127> */
[----:B------:R-:W-:Y:S01]  /*22a0*/  UIADD3 UR10, UR4, 0x340, URZ ;  /* 0x00000340040a7890 */ /* 0x000fe2000fffe03f */
        /* <DEDUP_REMOVED lines=93> */
[----:B------:R-:W-:Y:S02]  /*2880*/  @UP0 ULDC UR14, c[0x0][0x44c] ;  /* 0x00011300000e0ab9 */ /* 0x000fe40000000800 */
[----:B------:R-:W-:Y:S01]  /*2890*/  UIMAD.WIDE.U32 UR14, UR61, UR14, URZ ;  /* 0x0000000e3d0e72a5 */ /* 0x000fe2000f8e003f */
        /* <DEDUP_REMOVED lines=51> */
[----:B------:R-:W-:Y:S02]  /*2bd0*/  ULDC UR6, c[0x0][0x2f0] ;  /* 0x0000bc0000067ab9 */ /* 0x000fe40000000800 */
[----:B------:R-:W-:Y:S02]  /*2be0*/  IMAD.U32 R4, RZ, RZ, UR6 ;  /* 0x00000006ff047e24 */ /* 0x000fe4000f8e00ff */
[----:B------:R-:W-:Y:S04]  /*2bf0*/  SHFL.IDX PT, R0, R12, RZ, 0x1c1f ;  /* 0x001c1fff0c007589 */ /* 0x000fe800000e0000 */
[----:B------:R-:W0:Y:S01]  /*2c00*/  SHFL.IDX PT, R12, R12, 0x1, 0x1c1f ;  /* 0x003c1f000c0c7f89 */ /* 0x000e2200000e0000 */
[----:B------:R-:W-:-:S02]  /*2c10*/  WARPGROUP.DEPBAR.LE gsb0, 0x0 ;  /* 0x00008000000079c5 */ /* 0x000fc40000010000 */
[----:B------:R-:W-:-:S06]  /*2c20*/  WARPGROUP.ARRIVE ;  /* 0x00000000000079c5 */ /* 0x000fcc0000000000 */
[----:B------:R-:W-:Y:S01]  /*2c30*/  HGMMA.64x16x16.F32 R32, gdesc[UR20], R32, gsb0 ;  /* 0x00200000142079f0 */ /* 0x000fe20008000820 */
[----:B------:R-:W-:Y:S01]  /*2c40*/  UMOV UR22, UR7 ;  /* 0x0000000700167c82 */ /* 0x000fe20008000000 */
[----:B------:R-:W-:Y:S01]  /*2c50*/  UMOV UR23, 0x80000020 ;  /* 0x8000002000177882 */ /* 0x000fe20000000000 */
[----:B------:R-:W-:-:S04]  /*2c60*/  UIMAD UR7, UR39, -0x90, URZ ;  /* 0xffffff70270778a4 */ /* 0x000fc8000f8e023f */
[----:B------:R-:W-:Y:S02]  /*2c70*/  UIADD3 UR10, UR7, 0x91, URZ ;  /* 0x00000091070a7890 */ /* 0x000fe4000fffe03f */
[----:B------:R-:W-:-:S04]  /*2c80*/  UIMAD UR7, UR32, UR6, UR7 ;  /* 0x00000006200772a4 */ /* 0x000fc8000f8e0207 */
[----:B------:R-:W-:Y:S01]  /*2c90*/  IMAD.U32 R9, RZ, RZ, UR10 ;  /* 0x0000000aff097e24 */ /* 0x000fe2000f8e00ff */
[----:B------:R-:W-:Y:S01]  /*2ca0*/  UIADD3 UR7, UR7, 0x90, URZ ;  /* 0x0000009007077890 */ /* 0x000fe2000fffe03f */
[----:B------:R-:W-:Y:S02]  /*2cb0*/  ULDC UR10, c[0x0][0x288] ;  /* 0x0000a200000a7ab9 */ /* 0x000fe40000000800 */
[----:B------:R-:W-:Y:S01]  /*2cc0*/  IMAD R9, R18, -0x2, R9 ;  /* 0xfffffffe12097824 */ /* 0x000fe200078e0209 */
[----:B------:R-:W-:Y:S02]  /*2cd0*/  UIMAD UR6, UR32, UR6, -UR10 ;  /* 0x00000006200672a4 */ /* 0x000fe4000f8e0a0a */
[----:B------:R-:W-:Y:S01]  /*2ce0*/  IMAD.U32 R5, RZ, RZ, UR7 ;  /* 0x00000007ff057e24 */ /* 0x000fe2000f8e00ff */
[----:B------:R-:W-:Y:S01]  /*2cf0*/  UIADD3 UR7, UR39, -0x2, URZ ;  /* 0xfffffffe27077890 */ /* 0x000fe2000fffe03f */
[----:B------:R-:W-:Y:S02]  /*2d00*/  IMAD R9, R4, UR32, R9 ;  /* 0x0000002004097c24 */ /* 0x000fe4000f8e0209 */
[----:B------:R-:W-:-:S02]  /*2d10*/  IMAD R6, R18, -0x2, R5 ;  /* 0xfffffffe12067824 */ /* 0x000fc400078e0205 */
[----:B------:R-:W-:Y:S01]  /*2d20*/  VIADD R5, R9, -UR10 ;  /* 0x8000000a09057c36 */ /* 0x000fe20008000000 */
[----:B0-----:R-:W-:Y:S01]  /*2d30*/  IADD3 R9, R12, -UR10, R9 ;  /* 0x8000000a0c097c10 */ /* 0x001fe2000fffe009 */
[----:B------:R-:W-:Y:S02]  /*2d40*/  @UP0 ULDC UR10, c[0x0][0x450] ;  /* 0x00011400000a0ab9 */ /* 0x000fe40000000800 */
[----:B------:R-:W-:Y:S01]  /*2d50*/  @UP0 USHF.R.U32.HI UR11, URZ, UR10, UR15 ;  /* 0x0000000a3f0b0299 */ /* 0x000fe2000801160f */
[----:B------:R-:W-:-:S03]  /*2d60*/  VIADDMNMX R0, R0, R5, R6, PT ;  /* 0x0000000500007246 */ /* 0x000fc60003800106 */
[----:B------:R-:W-:Y:S01]  /*2d70*/  UIADD3 UR6, UR6, UR11, URZ ;  /* 0x0000000b06067290 */ /* 0x000fe2000fffe03f */
[C---:B------:R-:W-:Y:S02]  /*2d80*/  ISETP.GT.AND P3, PT, R0.reuse, RZ, PT ;  /* 0x000000ff0000720c */ /* 0x040fe40003f64270 */
[C---:B------:R-:W-:Y:S01]  /*2d90*/  ISETP.GT.AND P4, PT, R0.reuse, 0x1, PT ;  /* 0x000000010000780c */ /* 0x040fe20003f84270 */
[----:B------:R-:W-:Y:S01]  /*2da0*/  UIMAD.WIDE UR10, UR6, 0x38e38e39, URZ ;  /* 0x38e38e39060a78a5 */ /* 0x000fe2000f8e023f */
[----:B------:R-:W-:-:S03]  /*2db0*/  ISETP.GT.AND P5, PT, R0, 0x8, PT ;  /* 0x000000080000780c */ /* 0x000fc60003fa4270 */
[----:B------:R-:W-:-:S04]  /*2dc0*/  USHF.R.U32.HI UR6, URZ, 0x1f, UR11 ;  /* 0x0000001f3f067899 */ /* 0x000fc8000801160b */
[----:B------:R-:W-:-:S04]  /*2dd0*/  ULEA.HI.SX32 UR6, UR11, UR6, 0x1b ;  /* 0x000000060b067291 */ /* 0x000fc8000f8fda3f */
[----:B------:R-:W-:Y:S01]  /*2de0*/  UISETP.LT.AND UP1, UPT, URZ, UR6, UPT ;  /* 0x000000063f00728c */ /* 0x000fe2000bf21270 */
[----:B------:R-:W-:Y:S02]  /*2df0*/  WARPGROUP.DEPBAR.LE gsb0, 0x0 ;  /* 0x00008000000079c5 */ /* 0x000fe40000010000 */
[----:B------:R-:W-:Y:S01]  /*2e00*/  WARPGROUP.ARRIVE ;  /* 0x00000000000079c5 */ /* 0x000fe20000000000 */
[----:B------:R-:W-:-:S04]  /*2e10*/  USEL UR18, URZ, UR6, !UP1 ;  /* 0x000000063f127287 */ /* 0x000fc8000c800000 */
[----:B------:R-:W-:Y:S01]  /*2e20*/  UISETP.GE.AND UP1, UPT, UR7, UR18, UPT ;  /* 0x000000120700728c */ /* 0x000fe2000bf26270 */
        /* <DEDUP_REMOVED lines=72> */
[----:B------:R-:W-:-:S04]  /*32b0*/  VIMNMX R64, R6, R9, PT ;  /* 0x0000000906407248 */ /* 0x000fc80003fe0100 */
[----:B------:R-:W-:-:S04]  /*32c0*/  ISETP.GT.AND P5, PT, R64, 0x8, PT ;  /* 0x000000084000780c */ /* 0x000fc80003fa4270 */
[----:B------:R-:W-:Y:S01]  /*32d0*/  FSEL R94, R94, -INF , P5 ;  /* 0xff8000005e5e7808 */ /* 0x000fe20002800000 */
        /* <DEDUP_REMOVED lines=8> */
[----:B------:R-:W-:Y:S01]  /*3360*/  UMOV UR27, 0x80000020 ;  /* 0x80000020001b7882 */ /* 0x000fe20000000000 */
[----:B------:R-:W-:-:S02]  /*3370*/  ISETP.GT.AND P3, PT, R0, 0x49, PT ;  /* 0x000000490000780c */ /* 0x000fc40003f64270 */
[----:B------:R-:W-:Y:S02]  /*3380*/  FSEL R60, R60, -INF , P4 ;  /* 0xff8000003c3c7808 */ /* 0x000fe40002000000 */
[----:B------:R-:W-:Y:S02]  /*3390*/  FMNMX.FTZ R101, R57, R4, !PT ;  /* 0x0000000439657209 */ /* 0x000fe40007810000 */
[----:B------:R-:W-:Y:S02]  /*33a0*/  ISETP.GT.AND P4, PT, R0, 0x50, PT ;  /* 0x000000500000780c */ /* 0x000fe40003f84270 */
[----:B------:R-:W-:Y:S02]  /*33b0*/  FSEL R61, R61, -INF , P3 ;  /* 0xff8000003d3d7808 */ /* 0x000fe40001800000 */
[----:B------:R-:W-:Y:S02]  /*33c0*/  FMNMX.FTZ R4, R60, R101, !PT ;  /* 0x000000653c047209 */ /* 0x000fe40007810000 */
[----:B------:R-:W-:-:S02]  /*33d0*/  ISETP.GT.AND P3, PT, R0, 0x51, PT ;  /* 0x000000510000780c */ /* 0x000fc40003f64270 */
[----:B------:R-:W-:Y:S01]  /*33e0*/  FMNMX.FTZ R101, R61, R4, !PT ;  /* 0x000000043d657209 */ /* 0x000fe20007810000 */
        /* <DEDUP_REMOVED lines=40> */
[----:B------:R-:W-:Y:S01]  /*3670*/  HGMMA.64x16x16.F32 R24, gdesc[UR24], R24, gsb0 ;  /* 0x00200000181879f0 */ /* 0x000fe20008000818 */
        /* <DEDUP_REMOVED lines=10> */
[----:B------:R-:W-:Y:S02]  /*3720*/  FSEL R24, R24, -INF , P4 ;  /* 0xff80000018187808 */ /* 0x000fe40002000000 */
        /* <DEDUP_REMOVED lines=9> */
[----:B------:R-:W-:Y:S02]  /*37c0*/  FMNMX.FTZ R10, R29, R0, !PT ;  /* 0x000000001d0a7209 */ /* 0x000fe40007810000 */
[----:B------:R-:W-:-:S02]  /*37d0*/  FSEL R91, R91, -INF , P4 ;  /* 0xff8000005b5b7808 */ /* 0x000fc40002000000 */
        /* <DEDUP_REMOVED lines=10> */
[----:B0-----:R-:W-:-:S05]  /*3880*/  FMNMX.FTZ R101, R10, R101, !PT ;  /* 0x000000650a657209 */ /* 0x001fca0007810000 */
[----:B------:R-:W0:Y:S02]  /*3890*/  SHFL.BFLY PT, R0, R101, 0x1, 0x1f ;  /* 0x0c201f0065007f89 */ /* 0x000e2400000e0000 */
[----:B0-----:R-:W-:-:S04]  /*38a0*/  FMNMX.FTZ R0, R101, R0, !PT ;  /* 0x0000000065007209 */ /* 0x001fc80007810000 */
[C---:B------:R-:W-:Y:S01]  /*38b0*/  FSETP.NEU.FTZ.AND P3, PT, R0.reuse, -INF , PT ;  /* 0xff8000000000780b */ /* 0x040fe20003f7d000 */
[----:B------:R-:W-:-:S05]  /*38c0*/  FMUL.FTZ R4, R0, UR4 ;  /* 0x0000000400047c20 */ /* 0x000fca0008410000 */
[----:B------:R-:W-:Y:S02]  /*38d0*/  FSEL R4, R4, RZ, P3 ;  /* 0x000000ff04047208 */ /* 0x000fe40001800000 */
[----:B------:R-:W-:-:S03]  /*38e0*/  ISETP.GT.AND P3, PT, R64, RZ, PT ;  /* 0x000000ff4000720c */ /* 0x000fc60003f64270 */
[--C-:B------:R-:W-:Y:S01]  /*38f0*/  FFMA.FTZ R12, R89, UR4, -R4.reuse ;  /* 0x00000004590c7c23 */ /* 0x100fe20008010804 */
[----:B------:R-:W-:Y:S01]  /*3900*/  FSEL R90, R90, -INF , P3 ;  /* 0xff8000005a5a7808 */ /* 0x000fe20001800000 */
[--C-:B------:R-:W-:Y:S01]  /*3910*/  FFMA.FTZ R14, R15, UR4, -R4.reuse ;  /* 0x000000040f0e7c23 */ /* 0x100fe20008010804 */
[----:B------:R-:W-:Y:S01]  /*3920*/  ISETP.GT.AND P3, PT, R64, 0x9, PT ;  /* 0x000000094000780c */ /* 0x000fe20003f64270 */
[--C-:B------:R-:W-:Y:S01]  /*3930*/  FFMA.FTZ R68, R81, UR4, -R4.reuse ;  /* 0x0000000451447c23 */ /* 0x100fe20008010804 */
[----:B------:R-:W-:Y:S01]  /*3940*/  FMNMX.FTZ R89, R90, R91, !PT ;  /* 0x0000005b5a597209 */ /* 0x000fe20007810000 */
        /* <DEDUP_REMOVED lines=9> */
[----:B------:R-:W-:Y:S01]  /*39e0*/  FMNMX.FTZ R15, R95, R6, !PT ;  /* 0x000000065f0f7209 */ /* 0x000fe20007810000 */
        /* <DEDUP_REMOVED lines=12> */
[----:B------:R-:W-:Y:S01]  /*3ab0*/  FFMA.FTZ R45, R45, UR4, -R4 ;  /* 0x000000042d2d7c23 */ /* 0x000fe20008010804 */
[----:B------:R-:W-:Y:S01]  /*3ac0*/  FSEL R74, R74, -INF , P3 ;  /* 0xff8000004a4a7808 */ /* 0x000fe20001800000 */
[----:B------:R-:W-:Y:S01]  /*3ad0*/  MUFU.EX2 R8, R8 ;  /* 0x0000000800087308 */ /* 0x000fe20000000800 */
[----:B------:R-:W-:-:S02]  /*3ae0*/  FMNMX.FTZ R81, R87, R6, !PT ;  /* 0x0000000657517209 */ /* 0x000fc40007810000 */
[----:B------:R-:W-:Y:S02]  /*3af0*/  ISETP.GT.AND P3, PT, R64, 0x28, PT ;  /* 0x000000284000780c */ /* 0x000fe40003f64270 */
[----:B------:R-:W-:Y:S02]  /*3b00*/  FMNMX.FTZ R20, R74, R81, !PT ;  /* 0x000000514a147209 */ /* 0x000fe40007810000 */
[----:B------:R-:W-:Y:S01]  /*3b10*/  FSEL R78, R78, -INF , P3 ;  /* 0xff8000004e4e7808 */ /* 0x000fe20001800000 */
[----:B------:R0:W-:Y:S01]  /*3b20*/  MUFU.EX2 R6, R68 ;  /* 0x0000004400067308 */ /* 0x0001e20000000800 */
[----:B------:R-:W-:Y:S02]  /*3b30*/  FMNMX.FTZ R81, R75, R20, !PT ;  /* 0x000000144b517209 */ /* 0x000fe40007810000 */
[----:B------:R-:W-:Y:S02]  /*3b40*/  ISETP.GT.AND P3, PT, R64, 0x30, PT ;  /* 0x000000304000780c */ /* 0x000fe40003f64270 */
[----:B------:R-:W-:-:S02]  /*3b50*/  FMNMX.FTZ R20, R78, R81, !PT ;  /* 0x000000514e147209 */ /* 0x000fc40007810000 */
[----:B------:R-:W-:Y:S01]  /*3b60*/  FSEL R66, R66, -INF , P3 ;  /* 0xff80000042427808 */ /* 0x000fe20001800000 */
[----:B------:R-:W1:Y:S01]  /*3b70*/  MUFU.EX2 R7, R7 ;  /* 0x0000000700077308 */ /* 0x000e620000000800 */
[----:B------:R-:W-:Y:S02]  /*3b80*/  FMNMX.FTZ R81, R79, R20, !PT ;  /* 0x000000144f517209 */ /* 0x000fe40007810000 */
[----:B------:R-:W-:Y:S02]  /*3b90*/  ISETP.GT.AND P3, PT, R64, 0x38, PT ;  /* 0x000000384000780c */ /* 0x000fe40003f64270 */
[----:B------:R-:W-:Y:S01]  /*3ba0*/  FSEL R11, R67, -INF , P4 ;  /* 0xff800000430b7808 */ /* 0x000fe20002000000 */
[----:B------:R-:W-:Y:S01]  /*3bb0*/  FFMA.FTZ R67, R77, UR4, -R4 ;  /* 0x000000044d437c23 */ /* 0x000fe20008010804 */
[----:B0-----:R-:W-:Y:S01]  /*3bc0*/  FMNMX.FTZ R68, R66, R81, !PT ;  /* 0x0000005142447209 */ /* 0x001fe20007810000 */
[----:B------:R0:W-:Y:S01]  /*3bd0*/  MUFU.EX2 R20, R76 ;  /* 0x0000004c00147308 */ /* 0x0001e20000000800 */
[----:B------:R-:W-:-:S02]  /*3be0*/  ISETP.GT.AND P4, PT, R64, 0x39, PT ;  /* 0x000000394000780c */ /* 0x000fc40003f84270 */
[----:B------:R-:W-:Y:S02]  /*3bf0*/  FSEL R70, R70, -INF , P3 ;  /* 0xff80000046467808 */ /* 0x000fe40001800000 */
[----:B------:R-:W-:Y:S02]  /*3c00*/  FMNMX.FTZ R77, R11, R68, !PT ;  /* 0x000000440b4d7209 */ /* 0x000fe40007810000 */
[----:B------:R-:W-:Y:S01]  /*3c10*/  ISETP.GT.AND P3, PT, R64, 0x40, PT ;  /* 0x000000404000780c */ /* 0x000fe20003f64270 */
[----:B------:R-:W2:Y:S01]  /*3c20*/  MUFU.EX2 R10, R10 ;  /* 0x0000000a000a7308 */ /* 0x000ea20000000800 */
[----:B------:R-:W-:Y:S01]  /*3c30*/  FSEL R71, R71, -INF , P4 ;  /* 0xff80000047477808 */ /* 0x000fe20002000000 */
[----:B-1----:R-:W-:Y:S01]  /*3c40*/  FADD.FTZ R85, R8, R7 ;  /* 0x0000000708557221 */ /* 0x002fe20000010000 */
[----:B------:R-:W-:Y:S02]  /*3c50*/  FMNMX.FTZ R72, R70, R77, !PT ;  /* 0x0000004d46487209 */ /* 0x000fe40007810000 */
[----:B------:R-:W-:Y:S01]  /*3c60*/  FSEL R68, R58, -INF , P3 ;  /* 0xff8000003a447808 */ /* 0x000fe20001800000 */
[----:B------:R-:W-:Y:S01]  /*3c70*/  FFMA.FTZ R58, R73, UR4, -R4 ;  /* 0x00000004493a7c23 */ /* 0x000fe20008010804 */
[----:B------:R-:W-:Y:S01]  /*3c80*/  ISETP.GT.AND P4, PT, R64, 0x41, PT ;  /* 0x000000414000780c */ /* 0x000fe20003f84270 */
[----:B------:R-:W1:Y:S01]  /*3c90*/  MUFU.EX2 R9, R93 ;  /* 0x0000005d00097308 */ /* 0x000e620000000800 */
[----:B------:R-:W-:-:S02]  /*3ca0*/  FMNMX.FTZ R73, R71, R72, !PT ;  /* 0x0000004847497209 */ /* 0x000fc40007810000 */
[----:B------:R-:W-:Y:S02]  /*3cb0*/  ISETP.GT.AND P3, PT, R64, 0x48, PT ;  /* 0x000000484000780c */ /* 0x000fe40003f64270 */
[----:B------:R-:W-:Y:S01]  /*3cc0*/  FSEL R72, R59, -INF , P4 ;  /* 0xff8000003b487808 */ /* 0x000fe20002000000 */
[----:B------:R-:W-:Y:S01]  /*3cd0*/  FFMA.FTZ R59, R65, UR4, -R4 ;  /* 0x00000004413b7c23 */ /* 0x000fe20008010804 */
[----:B------:R-:W-:Y:S01]  /*3ce0*/  FMNMX.FTZ R73, R68, R73, !PT ;  /* 0x0000004944497209 */ /* 0x000fe20007810000 */
[----:B------:R-:W3:Y:S01]  /*3cf0*/  MUFU.EX2 R12, R12 ;  /* 0x0000000c000c7308 */ /* 0x000ee20000000800 */
[----:B------:R-:W-:Y:S02]  /*3d00*/  ISETP.GT.AND P4, PT, R64, 0x49, PT ;  /* 0x000000494000780c */ /* 0x000fe40003f84270 */
[----:B------:R-:W-:Y:S02]  /*3d10*/  FSEL R62, R62, -INF , P3 ;  /* 0xff8000003e3e7808 */ /* 0x000fe40001800000 */
[----:B------:R-:W-:-:S02]  /*3d20*/  FMNMX.FTZ R73, R72, R73, !PT ;  /* 0x0000004948497209 */ /* 0x000fc40007810000 */
[----:B------:R-:W-:Y:S01]  /*3d30*/  FSEL R65, R63, -INF , P4 ;  /* 0xff8000003f417808 */ /* 0x000fe20002000000 */
[----:B------:R-:W4:Y:S01]  /*3d40*/  MUFU.EX2 R13, R13 ;  /* 0x0000000d000d7308 */ /* 0x000f220000000800 */
[----:B------:R-:W-:Y:S02]  /*3d50*/  ISETP.GT.AND P3, PT, R64, 0x50, PT ;  /* 0x000000504000780c */ /* 0x000fe40003f64270 */
[----:B0-----:R-:W-:Y:S02]  /*3d60*/  FMNMX.FTZ R76, R62, R73, !PT ;  /* 0x000000493e4c7209 */ /* 0x001fe40007810000 */
[----:B------:R-:W-:Y:S02]  /*3d70*/  ISETP.GT.AND P4, PT, R64, 0x51, PT ;  /* 0x000000514000780c */ /* 0x000fe40003f84270 */
[----:B------:R-:W-:Y:S01]  /*3d80*/  FSEL R63, R50, -INF , P3 ;  /* 0xff800000323f7808 */ /* 0x000fe20001800000 */
[----:B------:R-:W-:Y:S01]  /*3d90*/  FFMA.FTZ R50, R5, UR4, -R4 ;  /* 0x0000000405327c23 */ /* 0x000fe20008010804 */
[----:B------:R-:W-:Y:S01]  /*3da0*/  FMNMX.FTZ R76, R65, R76, !PT ;  /* 0x0000004c414c7209 */ /* 0x000fe20007810000 */
[----:B------:R-:W-:Y:S01]  /*3db0*/  MUFU.EX2 R14, R14 ;  /* 0x0000000e000e7308 */ /* 0x000fe20000000800 */
[----:B------:R-:W-:-:S02]  /*3dc0*/  ISETP.GT.AND P3, PT, R64, 0x58, PT ;  /* 0x000000584000780c */ /* 0x000fc40003f64270 */
[----:B------:R-:W-:Y:S01]  /*3dd0*/  FSEL R73, R51, -INF , P4 ;  /* 0xff80000033497808 */ /* 0x000fe20002000000 */
[----:B------:R-:W-:Y:S01]  /*3de0*/  FFMA.FTZ R51, R69, UR4, -R4 ;  /* 0x0000000445337c23 */ /* 0x000fe20008010804 */
[----:B------:R-:W-:Y:S02]  /*3df0*/  FMNMX.FTZ R76, R63, R76, !PT ;  /* 0x0000004c3f4c7209 */ /* 0x000fe40007810000 */
[----:B------:R-:W-:Y:S01]  /*3e00*/  ISETP.GT.AND P4, PT, R64, 0x59, PT ;  /* 0x000000594000780c */ /* 0x000fe20003f84270 */
[----:B------:R-:W-:Y:S01]  /*3e10*/  MUFU.EX2 R15, R15 ;  /* 0x0000000f000f7308 */ /* 0x000fe20000000800 */
[----:B------:R-:W-:Y:S02]  /*3e20*/  FSEL R54, R54, -INF , P3 ;  /* 0xff80000036367808 */ /* 0x000fe40001800000 */
[----:B------:R-:W-:Y:S02]  /*3e30*/  FMNMX.FTZ R5, R73, R76, !PT ;  /* 0x0000004c49057209 */ /* 0x000fe40007810000 */
[----:B------:R-:W-:-:S02]  /*3e40*/  FSEL R55, R55, -INF , P4 ;  /* 0xff80000037377808 */ /* 0x000fc40002000000 */
[----:B------:R-:W-:Y:S01]  /*3e50*/  ISETP.GT.AND P3, PT, R64, 0x60, PT ;  /* 0x000000604000780c */ /* 0x000fe20003f64270 */
[----:B------:R-:W-:Y:S01]  /*3e60*/  MUFU.EX2 R21, R21 ;  /* 0x0000001500157308 */ /* 0x000fe20000000800 */
[----:B------:R-:W-:Y:S02]  /*3e70*/  FMNMX.FTZ R76, R54, R5, !PT ;  /* 0x00000005364c7209 */ /* 0x000fe40007810000 */
[----:B------:R-:W-:Y:S02]  /*3e80*/  ISETP.GT.AND P4, PT, R64, 0x61, PT ;  /* 0x000000614000780c */ /* 0x000fe40003f84270 */
[----:B------:R-:W-:Y:S01]  /*3e90*/  FSEL R69, R42, -INF , P3 ;  /* 0xff8000002a457808 */ /* 0x000fe20001800000 */
[----:B------:R-:W-:Y:S01]  /*3ea0*/  FFMA.FTZ R42, R56, UR4, -R4 ;  /* 0x00000004382a7c23 */ /* 0x000fe20008010804 */
[----:B------:R-:W-:Y:S01]  /*3eb0*/  FMNMX.FTZ R76, R55, R76, !PT ;  /* 0x0000004c374c7209 */ /* 0x000fe20007810000 */
[----:B------:R-:W-:Y:S01]  /*3ec0*/  MUFU.EX2 R67, R67 ;  /* 0x0000004300437308 */ /* 0x000fe20000000800 */
[----:B------:R-:W-:-:S02]  /*3ed0*/  ISETP.GT.AND P3, PT, R64, 0x68, PT ;  /* 0x000000684000780c */ /* 0x000fc40003f64270 */
[----:B------:R-:W-:Y:S01]  /*3ee0*/  FSEL R56, R43, -INF , P4 ;  /* 0xff8000002b387808 */ /* 0x000fe20002000000 */
[--C-:B------:R-:W-:Y:S01]  /*3ef0*/  FFMA.FTZ R43, R57, UR4, -R4.reuse ;  /* 0x00000004392b7c23 */ /* 0x100fe20008010804 */
[----:B------:R-:W-:Y:S02]  /*3f00*/  FMNMX.FTZ R5, R69, R76, !PT ;  /* 0x0000004c45057209 */ /* 0x000fe40007810000 */
[----:B------:R-:W-:Y:S01]  /*3f10*/  ISETP.GT.AND P4, PT, R64, 0x69, PT ;  /* 0x000000694000780c */ /* 0x000fe20003f84270 */
[----:B------:R-:W-:Y:S01]  /*3f20*/  MUFU.EX2 R58, R58 ;  /* 0x0000003a003a7308 */ /* 0x000fe20000000800 */
[----:B------:R-:W-:Y:S02]  /*3f30*/  FSEL R76, R46, -INF , P3 ;  /* 0xff8000002e4c7808 */ /* 0x000fe40001800000 */
[----:B------:R-:W-:Y:S02]  /*3f40*/  FMNMX.FTZ R5, R56, R5, !PT ;  /* 0x0000000538057209 */ /* 0x000fe40007810000 */
[----:B------:R-:W-:Y:S01]  /*3f50*/  FSEL R57, R47, -INF , P4 ;  /* 0xff8000002f397808 */ /* 0x000fe20002000000 */
[----:B------:R-:W-:Y:S01]  /*3f60*/  FFMA.FTZ R47, R52, UR4, -R4 ;  /* 0x00000004342f7c23 */ /* 0x000fe20008010804 */
[----:B------:R-:W-:Y:S01]  /*3f70*/  ISETP.GT.AND P3, PT, R64, 0x70, PT ;  /* 0x000000704000780c */ /* 0x000fe20003f64270 */
[----:B------:R-:W-:Y:S01]  /*3f80*/  MUFU.EX2 R59, R59 ;  /* 0x0000003b003b7308 */ /* 0x000fe20000000800 */
[----:B------:R-:W-:-:S02]  /*3f90*/  FMNMX.FTZ R46, R76, R5, !PT ;  /* 0x000000054c2e7209 */ /* 0x000fc40007810000 */
[----:B------:R-:W-:Y:S02]  /*3fa0*/  ISETP.GT.AND P4, PT, R64, 0x71, PT ;  /* 0x000000714000780c */ /* 0x000fe40003f84270 */
[----:B------:R-:W-:Y:S01]  /*3fb0*/  FSEL R77, R34, -INF , P3 ;  /* 0xff800000224d7808 */ /* 0x000fe20001800000 */
[--C-:B------:R-:W-:Y:S01]  /*3fc0*/  FFMA.FTZ R34, R60, UR4, -R4.reuse ;  /* 0x000000043c227c23 */ /* 0x100fe20008010804 */
[----:B------:R-:W-:Y:S01]  /*3fd0*/  FMNMX.FTZ R46, R57, R46, !PT ;  /* 0x0000002e392e7209 */ /* 0x000fe20007810000 */
[----:B------:R-:W-:Y:S01]  /*3fe0*/  MUFU.EX2 R50, R50 ;  /* 0x0000003200327308 */ /* 0x000fe20000000800 */
[----:B------:R-:W-:Y:S02]  /*3ff0*/  ISETP.GT.AND P3, PT, R64, 0x78, PT ;  /* 0x000000784000780c */ /* 0x000fe40003f64270 */
[----:B------:R-:W-:Y:S01]  /*4000*/  FSEL R60, R35, -INF , P4 ;  /* 0xff800000233c7808 */ /* 0x000fe20002000000 */
[----:B------:R-:W-:Y:S01]  /*4010*/  FFMA.FTZ R35, R61, UR4, -R4 ;  /* 0x000000043d237c23 */ /* 0x000fe20008010804 */
[----:B------:R-:W-:-:S02]  /*4020*/  FMNMX.FTZ R5, R77, R46, !PT ;  /* 0x0000002e4d057209 */ /* 0x000fc40007810000 */
[----:B------:R-:W-:Y:S01]  /*4030*/  ISETP.GT.AND P4, PT, R64, 0x79, PT ;  /* 0x000000794000780c */ /* 0x000fe20003f84270 */
[----:B------:R-:W-:Y:S01]  /*4040*/  MUFU.EX2 R51, R51 ;  /* 0x0000003300337308 */ /* 0x000fe20000000800 */
[----:B------:R-:W-:Y:S02]  /*4050*/  FSEL R80, R38, -INF , P3 ;  /* 0xff80000026507808 */ /* 0x000fe40001800000 */
[----:B------:R-:W-:Y:S02]  /*4060*/  FMNMX.FTZ R5, R60, R5, !PT ;  /* 0x000000053c057209 */ /* 0x000fe40007810000 */
[----:B------:R-:W-:Y:S01]  /*4070*/  FSEL R61, R39, -INF , P4 ;  /* 0xff800000273d7808 */ /* 0x000fe20002000000 */
[--C-:B------:R-:W-:Y:S01]  /*4080*/  FFMA.FTZ R39, R32, UR4, -R4.reuse ;  /* 0x0000000420277c23 */ /* 0x100fe20008010804 */
[----:B------:R-:W-:Y:S01]  /*4090*/  ISETP.GT.AND P3, PT, R64, 0x80, PT ;  /* 0x000000804000780c */ /* 0x000fe20003f64270 */
[----:B------:R-:W-:Y:S01]  /*40a0*/  FFMA.FTZ R32, R24, UR4, -R4 ;  /* 0x0000000418207c23 */ /* 0x000fe20008010804 */
        /* <DEDUP_REMOVED lines=12> */
[----:B------:R-:W-:Y:S01]  /*4170*/  FMNMX.FTZ R5, R27, R46, !PT ;  /* 0x0000002e1b057209 */ /* 0x000fe20007810000 */
[--C-:B0-----:R-:W-:Y:S01]  /*4180*/  FFMA.FTZ R48, R53, UR4, -R4.reuse ;  /* 0x0000000435307c23 */ /* 0x101fe20008010804 */
[----:B------:R-:W-:Y:S01]  /*4190*/  FSEL R31, R31, -INF , P4 ;  /* 0xff8000001f1f7808 */ /* 0x000fe20002000000 */
[--C-:B------:R-:W-:Y:S01]  /*41a0*/  FFMA.FTZ R53, R29, UR4, -R4.reuse ;  /* 0x000000041d357c23 */ /* 0x100fe20008010804 */
[----:B------:R-:W-:Y:S02]  /*41b0*/  FMNMX.FTZ R46, R30, R5, !PT ;  /* 0x000000051e2e7209 */ /* 0x000fe40007810000 */
[----:B------:R-:W-:Y:S01]  /*41c0*/  F2FP.F16.F32.PACK_AB R8, R7, R8 ;  /* 0x000000080708723e */ /* 0x000fe200000000ff */
[----:B------:R-:W-:Y:S01]  /*41d0*/  MUFU.EX2 R34, R34 ;  /* 0x0000002200227308 */ /* 0x000fe20000000800 */
[----:B------:R-:W-:Y:S01]  /*41e0*/  FMNMX.FTZ R5, R31, R46, !PT ;  /* 0x0000002e1f057209 */ /* 0x000fe20007810000 */
[--C-:B------:R-:W-:Y:S01]  /*41f0*/  FFMA.FTZ R46, R40, UR4, -R4.reuse ;  /* 0x00000004282e7c23 */ /* 0x100fe20008010804 */
[--C-:B------:R-:W-:Y:S01]  /*4200*/  FFMA.FTZ R40, R44, UR4, -R4.reuse ;  /* 0x000000042c287c23 */ /* 0x100fe20008010804 */
[--C-:B------:R-:W-:Y:S01]  /*4210*/  FFMA.FTZ R44, R33, UR4, -R4.reuse ;  /* 0x00000004212c7c23 */ /* 0x100fe20008010804 */
[--C-:B------:R-:W-:Y:S01]  /*4220*/  FFMA.FTZ R33, R36, UR4, -R4.reuse ;  /* 0x0000000424217c23 */ /* 0x100fe20008010804 */
[----:B------:R-:W0:Y:S01]  /*4230*/  SHFL.BFLY PT, R52, R5, 0x2, 0x1f ;  /* 0x0c401f0005347f89 */ /* 0x000e2200000e0000 */
[--C-:B------:R-:W-:Y:S01]  /*4240*/  FFMA.FTZ R36, R37, UR4, -R4.reuse ;  /* 0x0000000425247c23 */ /* 0x100fe20008010804 */
[----:B------:R-:W-:Y:S01]  /*4250*/  FFMA.FTZ R37, R25, UR4, -R4 ;  /* 0x0000000419257c23 */ /* 0x000fe20008010804 */
        /* <DEDUP_REMOVED lines=10> */
[----:B------:R-:W-:-:S03]  /*4300*/  FFMA.FTZ R52, R28, UR4, -R4 ;  /* 0x000000041c347c23 */ /* 0x000fc60008010804 */
[C---:B------:R-:W-:Y:S01]  /*4310*/  FSETP.NEU.FTZ.AND P3, PT, R5.reuse, -INF , PT ;  /* 0xff8000000500780b */ /* 0x040fe20003f7d000 */
[----:B------:R-:W-:Y:S02]  /*4320*/  FMUL.FTZ R24, R5, UR4 ;  /* 0x0000000405187c20 */ /* 0x000fe40008410000 */
[----:B------:R-:W-:Y:S03]  /*4330*/  MUFU.EX2 R45, R45 ;  /* 0x0000002d002d7308 */ /* 0x000fe60000000800 */
[----:B------:R-:W-:Y:S02]  /*4340*/  FSEL R4, R24, RZ, P3 ;  /* 0x000000ff18047208 */ /* 0x000fe40001800000 */
[----:B------:R-:W-:-:S03]  /*4350*/  PLOP3.LUT P3, PT, PT, PT, UP1, 0x80, 0x0 ;  /* 0x000000000000781c */ /* 0x000fc60003f6f018 */
        /* <DEDUP_REMOVED lines=9> */
[----:B------:R-:W-:Y:S01]  /*43f0*/  @!P1 PRMT R11, RZ, 0x654, R3 ;  /* 0x00000654ff0b9816 */ /* 0x000fe20000000003 */
[--C-:B------:R-:W-:Y:S01]  /*4400*/  FFMA.FTZ R25, R86, UR4, -R4.reuse ;  /* 0x0000000456197c23 */ /* 0x100fe20008010804 */
[--C-:B------:R-:W-:Y:S01]  /*4410*/  FFMA.FTZ R64, R74, UR4, -R4.reuse ;  /* 0x000000044a407c23 */ /* 0x100fe20008010804 */
[--C-:B------:R-:W-:Y:S01]  /*4420*/  FFMA.FTZ R74, R78, UR4, -R4.reuse ;  /* 0x000000044e4a7c23 */ /* 0x100fe20008010804 */
[----:B------:R0:W-:Y:S01]  /*4430*/  @!P1 SYNCS.ARRIVE.TRANS64.RED.A1T0 RZ, [R11+URZ], RZ ;  /* 0x000000ff0bff99a7 */ /* 0x0001e2000810043f */
[--C-:B------:R-:W-:Y:S01]  /*4440*/  FFMA.FTZ R28, R87, UR4, -R4.reuse ;  /* 0x00000004571c7c23 */ /* 0x100fe20008010804 */
[----:B--2---:R-:W-:Y:S01]  /*4450*/  FADD.FTZ R78, R10, R85 ;  /* 0x000000550a4e7221 */ /* 0x004fe20000010000 */
[----:B------:R-:W0:Y:S01]  /*4460*/  MUFU.EX2 R91, R91 ;  /* 0x0000005b005b7308 */ /* 0x000e220000000800 */
[--C-:B------:R-:W-:Y:S01]  /*4470*/  FFMA.FTZ R83, R72, UR4, -R4.reuse ;  /* 0x0000000448537c23 */ /* 0x100fe20008010804 */
[--C-:B------:R-:W-:Y:S01]  /*4480*/  FFMA.FTZ R63, R63, UR4, -R4.reuse ;  /* 0x000000043f3f7c23 */ /* 0x100fe20008010804 */
[----:B------:R-:W-:Y:S01]  /*4490*/  FFMA.FTZ R72, R73, UR4, -R4 ;  /* 0x0000000449487c23 */ /* 0x000fe20008010804 */
[----:B-1----:R-:W-:Y:S01]  /*44a0*/  FADD.FTZ R73, R9, R78 ;  /* 0x0000004e09497221 */ /* 0x002fe20000010000 */
[--C-:B------:R-:W-:Y:S01]  /*44b0*/  FFMA.FTZ R75, R75, UR4, -R4.reuse ;  /* 0x000000044b4b7c23 */ /* 0x100fe20008010804 */
[--C-:B------:R-:W-:Y:S01]  /*44c0*/  FFMA.FTZ R7, R54, UR4, -R4.reuse ;  /* 0x0000000436077c23 */ /* 0x100fe20008010804 */
[--C-:B------:R-:W-:Y:S01]  /*44d0*/  FFMA.FTZ R54, R55, UR4, -R4.reuse ;  /* 0x0000000437367c23 */ /* 0x100fe20008010804 */
[----:B------:R-:W1:Y:S01]  /*44e0*/  MUFU.EX2 R94, R94 ;  /* 0x0000005e005e7308 */ /* 0x000e620000000800 */
[----:B---3--:R-:W-:Y:S01]  /*44f0*/  FADD.FTZ R78, R12, R73 ;  /* 0x000000490c4e7221 */ /* 0x008fe20000010000 */
[--C-:B------:R-:W-:Y:S01]  /*4500*/  FFMA.FTZ R55, R69, UR4, -R4.reuse ;  /* 0x0000000445377c23 */ /* 0x100fe20008010804 */
[--C-:B------:R-:W-:Y:S01]  /*4510*/  FFMA.FTZ R79, R79, UR4, -R4.reuse ;  /* 0x000000044f4f7c23 */ /* 0x100fe20008010804 */
[----:B------:R-:W-:Y:S01]  /*4520*/  FFMA.FTZ R66, R66, UR4, -R4 ;  /* 0x0000000442427c23 */ /* 0x000fe20008010804 */
[----:B----4-:R-:W-:Y:S01]  /*4530*/  FADD.FTZ R69, R13, R78 ;  /* 0x0000004e0d457221 */ /* 0x010fe20000010000 */
[--C-:B------:R-:W-:Y:S01]  /*4540*/  FFMA.FTZ R70, R70, UR4, -R4.reuse ;  /* 0x0000000446467c23 */ /* 0x100fe20008010804 */
[--C-:B------:R-:W-:Y:S01]  /*4550*/  FFMA.FTZ R71, R71, UR4, -R4.reuse ;  /* 0x0000000447477c23 */ /* 0x100fe20008010804 */
[----:B------:R-:W2:Y:S01]  /*4560*/  MUFU.EX2 R95, R95 ;  /* 0x0000005f005f7308 */ /* 0x000ea20000000800 */
[----:B0-----:R-:W-:Y:S01]  /*4570*/  FADD.FTZ R11, R90, R91 ;  /* 0x0000005b5a0b7221 */ /* 0x001fe20000010000 */
[----:B------:R-:W-:Y:S01]  /*4580*/  FADD.FTZ R78, R14, R69 ;  /* 0x000000450e4e7221 */ /* 0x000fe20000010000 */
[--C-:B------:R-:W-:Y:S01]  /*4590*/  FFMA.FTZ R69, R60, UR4, -R4.reuse ;  /* 0x000000043c457c23 */ /* 0x100fe20008010804 */
[--C-:B------:R-:W-:Y:S01]  /*45a0*/  FFMA.FTZ R68, R68, UR4, -R4.reuse ;  /* 0x0000000444447c23 */ /* 0x100fe20008010804 */
[----:B------:R-:W-:Y:S01]  /*45b0*/  FFMA.FTZ R62, R62, UR4, -R4 ;  /* 0x000000043e3e7c23 */ /* 0x000fe20008010804 */
[----:B------:R-:W-:Y:S01]  /*45c0*/  FADD.FTZ R73, R15, R78 ;  /* 0x0000004e0f497221 */ /* 0x000fe20000010000 */
[--C-:B------:R-:W-:Y:S01]  /*45d0*/  FFMA.FTZ R65, R65, UR4, -R4.reuse ;  /* 0x0000000441417c23 */ /* 0x100fe20008010804 */
[----:B------:R-:W-:Y:S01]  /*45e0*/  MUFU.EX2 R24, R24 ;  /* 0x0000001800187308 */ /* 0x000fe20000000800 */
[----:B-1----:R-:W-:Y:S01]  /*45f0*/  FADD.FTZ R82, R94, R11 ;  /* 0x0000000b5e527221 */ /* 0x002fe20000010000 */
[----:B------:R-:W-:Y:S01]  /*4600*/  FADD.FTZ R60, R6, R73 ;  /* 0x00000049063c7221 */ /* 0x000fe20000010000 */
[--C-:B------:R-:W-:Y:S01]  /*4610*/  FFMA.FTZ R73, R61, UR4, -R4.reuse ;  /* 0x000000043d497c23 */ /* 0x100fe20008010804 */
[--C-:B------:R-:W-:Y:S01]  /*4620*/  FFMA.FTZ R56, R56, UR4, -R4.reuse ;  /* 0x0000000438387c23 */ /* 0x100fe20008010804 */
[----:B------:R-:W-:Y:S01]  /*4630*/  FFMA.FTZ R76, R76, UR4, -R4 ;  /* 0x000000044c4c7c23 */ /* 0x000fe20008010804 */
[----:B------:R-:W-:Y:S01]  /*4640*/  FADD.FTZ R61, R21, R60 ;  /* 0x0000003c153d7221 */ /* 0x000fe20000010000 */
[--C-:B------:R-:W-:Y:S01]  /*4650*/  FFMA.FTZ R60, R30, UR4, -R4.reuse ;  /* 0x000000041e3c7c23 */ /* 0x100fe20008010804 */
[----:B------:R-:W0:Y:S01]  /*4660*/  MUFU.EX2 R29, R29 ;  /* 0x0000001d001d7308 */ /* 0x000e220000000800 */
[--C-:B------:R-:W-:Y:S01]  /*4670*/  FFMA.FTZ R77, R77, UR4, -R4.reuse ;  /* 0x000000044d4d7c23 */ /* 0x100fe20008010804 */
[----:B------:R-:W-:Y:S01]  /*4680*/  FFMA.FTZ R80, R80, UR4, -R4 ;  /* 0x0000000450507c23 */ /* 0x000fe20008010804 */
[----:B------:R-:W-:-:S02]  /*4690*/  F2FP.F16.F32.PACK_AB R10, R9, R10 ;  /* 0x0000000a090a723e */ /* 0x000fc400000000ff */
[----:B------:R-:W-:Y:S02]  /*46a0*/  F2FP.F16.F32.PACK_AB R9, R91, R90 ;  /* 0x0000005a5b09723e */ /* 0x000fe400000000ff */
[----:B--2---:R-:W-:Y:S01]  /*46b0*/  F2FP.F16.F32.PACK_AB R11, R95, R94 ;  /* 0x0000005e5f0b723e */ /* 0x004fe200000000ff */
[----:B------:R-:W-:Y:S01]  /*46c0*/  MUFU.EX2 R25, R25 ;  /* 0x0000001900197308 */ /* 0x000fe20000000800 */
[----:B------:R-:W-:Y:S02]  /*46d0*/  F2FP.F16.F32.PACK_AB R12, R13, R12 ;  /* 0x0000000c0d0c723e */ /* 0x000fe400000000ff */
[----:B------:R-:W-:Y:S01]  /*46e0*/  F2FP.F16.F32.PACK_AB R14, R15, R14 ;  /* 0x0000000e0f0e723e */ /* 0x000fe200000000ff */
[----:B------:R1:W-:Y:S04]  /*46f0*/  STSM.16.M88.4 [R2+0x24300], R8 ;  /* 0x0243000802007844 */ /* 0x0003e80000000200 */
[----:B------:R-:W2:Y:S01]  /*4700*/  MUFU.EX2 R28, R28 ;  /* 0x0000001c001c7308 */ /* 0x000ea20000000800 */
[----:B0-----:R-:W-:-:S07]  /*4710*/  F2FP.F16.F32.PACK_AB R13, R29, R24 ;  /* 0x000000181d0d723e */ /* 0x001fce00000000ff */
[----:B------:R0:W-:Y:S01]  /*4720*/  MUFU.EX2 R3, R63 ;  /* 0x0000003f00037308 */ /* 0x0001e20000000800 */
[----:B-1----:R-:W-:-:S07]  /*4730*/  F2FP.F16.F32.PACK_AB R8, R21, R6 ;  /* 0x000000061508723e */ /* 0x002fce00000000ff */
[----:B------:R-:W1:Y:S01]  /*4740*/  MUFU.EX2 R64, R64 ;  /* 0x0000004000407308 */ /* 0x000e620000000800 */
[----:B0-----:R-:W-:Y:S01]  /*4750*/  FADD.FTZ R63, R95, R82 ;  /* 0x000000525f3f7221 */ /* 0x001fe20000010000 */
[----:B--2---:R-:W-:-:S03]  /*4760*/  F2FP.F16.F32.PACK_AB R15, R28, R25 ;  /* 0x000000191c0f723e */ /* 0x004fc600000000ff */
[----:B------:R-:W-:Y:S01]  /*4770*/  FADD.FTZ R82, R24, R63 ;  /* 0x0000003f18527221 */ /* 0x000fe20000010000 */
[----:B------:R-:W-:Y:S01]  /*4780*/  FFMA.FTZ R63, R57, UR4, -R4 ;  /* 0x00000004393f7c23 */ /* 0x000fe20008010804 */
[----:B------:R-:W-:Y:S01]  /*4790*/  STSM.16.M88.4 [R2+0x25b00], R12 ;  /* 0x025b000c02007844 */ /* 0x000fe20000000200 */
[----:B------:R-:W0:Y:S01]  /*47a0*/  MUFU.EX2 R75, R75 ;  /* 0x0000004b004b7308 */ /* 0x000e220000000800 */
[----:B------:R-:W-:-:S04]  /*47b0*/  FADD.FTZ R82, R29, R82 ;  /* 0x000000521d527221 */ /* 0x000fc80000010000 */
[----:B------:R-:W-:Y:S01]  /*47c0*/  FADD.FTZ R57, R25, R82 ;  /* 0x0000005219397221 */ /* 0x000fe20000010000 */
[----:B------:R-:W-:Y:S01]  /*47d0*/  FFMA.FTZ R82, R26, UR4, -R4 ;  /* 0x000000041a527c23 */ /* 0x000fe20008010804 */
[----:B------:R-:W-:Y:S01]  /*47e0*/  FADD.FTZ R26, R20, R61 ;  /* 0x0000003d141a7221 */ /* 0x000fe20000010000 */
[----:B------:R-:W2:Y:S01]  /*47f0*/  MUFU.EX2 R74, R74 ;  /* 0x0000004a004a7308 */ /* 0x000ea20000000800 */
[----:B------:R-:W-:-:S04]  /*4800*/  FADD.FTZ R57, R28, R57 ;  /* 0x000000391c397221 */ /* 0x000fc80000010000 */
[----:B-1----:R-:W-:Y:S01]  /*4810*/  FADD.FTZ R78, R64, R57 ;  /* 0x00000039404e7221 */ /* 0x002fe20000010000 */
[--C-:B------:R-:W-:Y:S01]  /*4820*/  FFMA.FTZ R57, R27, UR4, -R4.reuse ;  /* 0x000000041b397c23 */ /* 0x100fe20008010804 */
[----:B------:R-:W-:Y:S01]  /*4830*/  FFMA.FTZ R4, R31, UR4, -R4 ;  /* 0x000000041f047c23 */ /* 0x000fe20008010804 */
[----:B------:R-:W1:Y:S01]  /*4840*/  MUFU.EX2 R79, R79 ;  /* 0x0000004f004f7308 */ /* 0x000e620000000800 */
[C---:B0-----:R-:W-:Y:S01]  /*4850*/  FADD.FTZ R27, R75.reuse, R78 ;  /* 0x0000004e4b1b7221 */ /* 0x041fe20000010000 */
[----:B------:R-:W-:-:S06]  /*4860*/  F2FP.F16.F32.PACK_AB R9, R75, R64 ;  /* 0x000000404b09723e */ /* 0x000fcc00000000ff */
[----:B------:R-:W0:Y:S01]  /*4870*/  MUFU.EX2 R66, R66 ;  /* 0x0000004200427308 */ /* 0x000e220000000800 */
[----:B--2---:R-:W-:Y:S01]  /*4880*/  FADD.FTZ R30, R74, R27 ;  /* 0x0000001b4a1e7221 */ /* 0x004fe20000010000 */
[----:B------:R-:W-:-:S04]  /*4890*/  FADD.FTZ R27, R67, R26 ;  /* 0x0000001a431b7221 */ /* 0x000fc80000010000 */
[----:B------:R-:W-:Y:S02]  /*48a0*/  FADD.FTZ R26, R58, R27 ;  /* 0x0000001b3a1a7221 */ /* 0x000fe40000010000 */
[----:B------:R-:W2:Y:S01]  /*48b0*/  MUFU.EX2 R81, R81 ;  /* 0x0000005100517308 */ /* 0x000ea20000000800 */
[----:B-1----:R-:W-:Y:S01]  /*48c0*/  FADD.FTZ R31, R79, R30 ;  /* 0x0000001e4f1f7221 */ /* 0x002fe20000010000 */
[----:B------:R-:W-:Y:S01]  /*48d0*/  FADD.FTZ R27, R59, R26 ;  /* 0x0000001a3b1b7221 */ /* 0x000fe20000010000 */
[----:B------:R-:W-:-:S03]  /*48e0*/  F2FP.F16.F32.PACK_AB R26, R51, R50 ;  /* 0x00000032331a723e */ /* 0x000fc600000000ff */
[----:B------:R-:W-:Y:S02]  /*48f0*/  FADD.FTZ R10, R50, R27 ;  /* 0x0000001b320a7221 */ /* 0x000fe40000010000 */
[----:B------:R-:W1:Y:S01]  /*4900*/  MUFU.EX2 R70, R70 ;  /* 0x0000004600467308 */ /* 0x000e620000000800 */
[----:B0-----:R-:W-:Y:S01]  /*4910*/  FADD.FTZ R30, R66, R31 ;  /* 0x0000001f421e7221 */ /* 0x001fe20000010000 */
[----:B------:R-:W-:Y:S01]  /*4920*/  FADD.FTZ R11, R51, R10 ;  /* 0x0000000a330b7221 */ /* 0x000fe20000010000 */
[----:B------:R-:W-:Y:S02]  /*4930*/  F2FP.F16.F32.PACK_AB R10, R67, R20 ;  /* 0x00000014430a723e */ /* 0x000fe400000000ff */
[----:B------:R-:W-:Y:S01]  /*4940*/  CS2R R50, SRZ ;  /* 0x0000000000327805 */ /* 0x000fe2000001ff00 */
[----:B------:R-:W-:Y:S01]  /*4950*/  FADD.FTZ R6, R42, R11 ;  /* 0x0000000b2a067221 */ /* 0x000fe20000010000 */
[----:B------:R-:W-:Y:S01]  /*4960*/  F2FP.F16.F32.PACK_AB R11, R79, R74 ;  /* 0x0000004a4f0b723e */ /* 0x000fe200000000ff */
[----:B------:R-:W0:Y:S01]  /*4970*/  MUFU.EX2 R71, R71 ;  /* 0x0000004700477308 */ /* 0x000e220000000800 */
[C---:B--2---:R-:W-:Y:S01]  /*4980*/  FADD.FTZ R29, R81.reuse, R30 ;  /* 0x0000001e511d7221 */ /* 0x044fe20000010000 */
[----:B------:R-:W-:-:S02]  /*4990*/  F2FP.F16.F32.PACK_AB R25, R81, R66 ;  /* 0x000000425119723e */ /* 0x000fc400000000ff */
[----:B------:R-:W-:Y:S01]  /*49a0*/  CS2R R66, SRZ ;  /* 0x0000000000427805 */ /* 0x000fe2000001ff00 */
[----:B------:R2:W-:Y:S03]  /*49b0*/  STSM.16.M88.4 [R2+0x27300], R8 ;  /* 0x0273000802007844 */ /* 0x0005e60000000200 */
[----:B------:R-:W3:Y:S01]  /*49c0*/  MUFU.EX2 R68, R68 ;  /* 0x0000004400447308 */ /* 0x000ee20000000800 */
[----:B-1----:R-:W-:-:S07]  /*49d0*/  FADD.FTZ R24, R70, R29 ;  /* 0x0000001d46187221 */ /* 0x002fce0000010000 */
[----:B------:R-:W1:Y:S01]  /*49e0*/  MUFU.EX2 R83, R83 ;  /* 0x0000005300537308 */ /* 0x000e620000000800 */
[----:B0-----:R-:W-:Y:S01]  /*49f0*/  FADD.FTZ R21, R71, R24 ;  /* 0x0000001847157221 */ /* 0x001fe20000010000 */
[----:B------:R-:W-:Y:S02]  /*4a00*/  F2FP.F16.F32.PACK_AB R24, R59, R58 ;  /* 0x0000003a3b18723e */ /* 0x000fe400000000ff */
[----:B------:R-:W-:-:S04]  /*4a10*/  CS2R R58, SRZ ;  /* 0x00000000003a7805 */ /* 0x000fc8000001ff00 */
[----:B------:R-:W0:Y:S01]  /*4a20*/  MUFU.EX2 R62, R62 ;  /* 0x0000003e003e7308 */ /* 0x000e220000000800 */
[----:B---3--:R-:W-:Y:S01]  /*4a30*/  FADD.FTZ R20, R68, R21 ;  /* 0x0000001544147221 */ /* 0x008fe20000010000 */
[----:B------:R-:W-:-:S06]  /*4a40*/  FADD.FTZ R21, R43, R6 ;  /* 0x000000062b157221 */ /* 0x000fcc0000010000 */
[----:B------:R-:W3:Y:S01]  /*4a50*/  MUFU.EX2 R65, R65 ;  /* 0x0000004100417308 */ /* 0x000ee20000000800 */
[C---:B-1----:R-:W-:Y:S01]  /*4a60*/  FADD.FTZ R27, R83.reuse, R20 ;  /* 0x00000014531b7221 */ /* 0x042fe20000010000 */
        /* <DEDUP_REMOVED lines=8> */
[----:B------:R-:W-:Y:S02]  /*4af0*/  FADD.FTZ R20, R49, R20 ;  /* 0x0000001431147221 */ /* 0x000fe40000010000 */
[----:B------:R-:W0:Y:S01]  /*4b00*/  MUFU.EX2 R7, R7 ;  /* 0x0000000700077308 */ /* 0x000e220000000800 */
[----:B---3--:R-:W-:Y:S01]  /*4b10*/  FADD.FTZ R28, R65, R28 ;  /* 0x0000001c411c7221 */ /* 0x008fe20000010000 */
[----:B------:R3:W-:Y:S03]  /*4b20*/  STSM.16.M88.4 [R2+0x28b00], R24 ;  /* 0x028b001802007844 */ /* 0x0007e60000000200 */
[----:B------:R-:W-:Y:S01]  /*4b30*/  FADD.FTZ R21, R3, R28 ;  /* 0x0000001c03157221 */ /* 0x000fe20000010000 */
[----:B------:R-:W-:-:S02]  /*4b40*/  F2FP.F16.F32.PACK_AB R28, R43, R42 ;  /* 0x0000002a2b1c723e */ /* 0x000fc400000000ff */
[----:B------:R-:W-:Y:S01]  /*4b50*/  CS2R R42, SRZ ;  /* 0x00000000002a7805 */ /* 0x000fe2000001ff00 */
[----:B------:R-:W4:Y:S01]  /*4b60*/  MUFU.EX2 R54, R54 ;  /* 0x0000003600367308 */ /* 0x000f220000000800 */
[C---:B-1----:R-:W-:Y:S01]  /*4b70*/  FADD.FTZ R30, R72.reuse, R21 ;  /* 0x00000015481e7221 */ /* 0x042fe20000010000 */
[----:B------:R-:W-:Y:S01]  /*4b80*/  FADD.FTZ R21, R47, R20 ;  /* 0x000000142f157221 */ /* 0x000fe20000010000 */
[----:B--2---:R-:W-:-:S03]  /*4b90*/  F2FP.F16.F32.PACK_AB R9, R72, R3 ;  /* 0x000000034809723e */ /* 0x004fc600000000ff */
[----:B------:R-:W-:Y:S02]  /*4ba0*/  FADD.FTZ R21, R48, R21 ;  /* 0x0000001530157221 */ /* 0x000fe40000010000 */
[----:B------:R-:W1:Y:S01]  /*4bb0*/  MUFU.EX2 R55, R55 ;  /* 0x0000003700377308 */ /* 0x000e620000000800 */
[----:B0-----:R-:W-:Y:S01]  /*4bc0*/  FADD.FTZ R31, R7, R30 ;  /* 0x0000001e071f7221 */ /* 0x001fe20000010000 */
[----:B------:R-:W-:Y:S01]  /*4bd0*/  FADD.FTZ R10, R46, R21 ;  /* 0x000000152e0a7221 */ /* 0x000fe20000010000 */
[----:B------:R-:W-:Y:S02]  /*4be0*/  F2FP.F16.F32.PACK_AB R30, R35, R34 ;  /* 0x00000022231e723e */ /* 0x000fe400000000ff */
[----:B---3--:R-:W-:Y:S02]  /*4bf0*/  CS2R R26, SRZ ;  /* 0x00000000001a7805 */ /* 0x008fe4000001ff00 */
[----:B------:R-:W-:Y:S01]  /*4c00*/  CS2R R24, SRZ ;  /* 0x0000000000187805 */ /* 0x000fe2000001ff00 */
[----:B------:R-:W-:Y:S01]  /*4c10*/  FADD.FTZ R13, R41, R10 ;  /* 0x0000000a290d7221 */ /* 0x000fe20000010000 */
[----:B------:R-:W-:Y:S01]  /*4c20*/  F2FP.F16.F32.PACK_AB R10, R48, R47 ;  /* 0x0000002f300a723e */ /* 0x000fe200000000ff */
[----:B------:R-:W0:Y:S01]  /*4c30*/  MUFU.EX2 R56, R56 ;  /* 0x0000003800387308 */ /* 0x000e220000000800 */
[----:B----4-:R-:W-:Y:S01]  /*4c40*/  FADD.FTZ R8, R54, R31 ;  /* 0x0000001f36087221 */ /* 0x010fe20000010000 */
[----:B------:R-:W-:Y:S01]  /*4c50*/  FADD.FTZ R14, R40, R13 ;  /* 0x0000000d280e7221 */ /* 0x000fe20000010000 */
[----:B------:R-:W-:-:S02]  /*4c60*/  F2FP.F16.F32.PACK_AB R31, R65, R62 ;  /* 0x0000003e411f723e */ /* 0x000fc400000000ff */
[----:B------:R-:W-:Y:S01]  /*4c70*/  CS2R R64, SRZ ;  /* 0x0000000000407805 */ /* 0x000fe2000001ff00 */
[----:B------:R-:W-:Y:S02]  /*4c80*/  FADD.FTZ R14, R45, R14 ;  /* 0x0000000e2d0e7221 */ /* 0x000fe40000010000 */
[----:B------:R-:W2:Y:S01]  /*4c90*/  MUFU.EX2 R61, R76 ;  /* 0x0000004c003d7308 */ /* 0x000ea20000000800 */
[----:B-1----:R-:W-:Y:S01]  /*4ca0*/  FADD.FTZ R11, R55, R8 ;  /* 0x00000008370b7221 */ /* 0x002fe20000010000 */
[----:B------:R-:W-:Y:S01]  /*4cb0*/  F2FP.F16.F32.PACK_AB R8, R49, R38 ;  /* 0x000000263108723e */ /* 0x000fe200000000ff */
[----:B------:R1:W-:Y:S01]  /*4cc0*/  STSM.16.M88.4 [R2+0x2a300], R28 ;  /* 0x02a3001c02007844 */ /* 0x0003e20000000200 */
[----:B------:R-:W-:-:S04]  /*4cd0*/  CS2R R48, SRZ ;  /* 0x0000000000307805 */ /* 0x000fc8000001ff00 */
[----:B------:R3:W4:Y:S01]  /*4ce0*/  MUFU.EX2 R78, R63 ;  /* 0x0000003f004e7308 */ /* 0x0007220000000800 */
[----:B0-----:R-:W-:Y:S01]  /*4cf0*/  FADD.FTZ R12, R56, R11 ;  /* 0x0000000b380c7221 */ /* 0x001fe20000010000 */
[----:B------:R-:W-:Y:S02]  /*4d00*/  F2FP.F16.F32.PACK_AB R11, R54, R7 ;  /* 0x00000007360b723e */ /* 0x000fe400000000ff */
[----:B------:R-:W-:Y:S02]  /*4d10*/  F2FP.F16.F32.PACK_AB R13, R56, R55 ;  /* 0x00000037380d723e */ /* 0x000fe400000000ff */
[----:B------:R-:W-:Y:S01]  /*4d20*/  CS2R R54, SRZ ;  /* 0x0000000000367805 */ /* 0x000fe2000001ff00 */
[----:B------:R0:W-:Y:S01]  /*4d30*/  STSM.16.M88.4 [R2+0x2bb00], R8 ;  /* 0x02bb000802007844 */ /* 0x0001e20000000200 */
[----:B------:R-:W5:Y:S01]  /*4d40*/  MUFU.EX2 R44, R44 ;  /* 0x0000002c002c7308 */ /* 0x000f620000000800 */
[----:B--2---:R-:W-:Y:S01]  /*4d50*/  FADD.FTZ R3, R61, R12 ;  /* 0x0000000c3d037221 */ /* 0x004fe20000010000 */
[----:B---3--:R-:W-:-:S02]  /*4d60*/  CS2R R62, SRZ ;  /* 0x00000000003e7805 */ /* 0x008fc4000001ff00 */
[----:B-1----:R-:W-:Y:S02]  /*4d70*/  CS2R R30, SRZ ;  /* 0x00000000001e7805 */ /* 0x002fe4000001ff00 */
[----:B------:R-:W-:Y:S02]  /*4d80*/  CS2R R28, SRZ ;  /* 0x00000000001c7805 */ /* 0x000fe4000001ff00 */
[----:B------:R-:W1:Y:S01]  /*4d90*/  MUFU.EX2 R33, R33 ;  /* 0x0000002100217308 */ /* 0x000e620000000800 */
[C---:B----4-:R-:W-:Y:S01]  /*4da0*/  FADD.FTZ R12, R78.reuse, R3 ;  /* 0x000000034e0c7221 */ /* 0x050fe20000010000 */
[----:B------:R-:W-:Y:S01]  /*4db0*/  FADD.FTZ R3, R39, R14 ;  /* 0x0000000e27037221 */ /* 0x000fe20000010000 */
[----:B------:R-:W-:Y:S01]  /*4dc0*/  F2FP.F16.F32.PACK_AB R15, R78, R61 ;  /* 0x0000003d4e0f723e */ /* 0x000fe200000000ff */
[----:B0-----:R-:W-:-:S04]  /*4dd0*/  IMAD.U32 R8, RZ, RZ, UR18 ;  /* 0x00000012ff087e24 */ /* 0x001fc8000f8e00ff */
[----:B------:R-:W0:Y:S01]  /*4de0*/  MUFU.EX2 R77, R77 ;  /* 0x0000004d004d7308 */ /* 0x000e220000000800 */
[C---:B-----5:R-:W-:Y:S01]  /*4df0*/  FADD.FTZ R14, R44.reuse, R3 ;  /* 0x000000032c0e7221 */ /* 0x060fe20000010000 */
[----:B------:R-:W-:Y:S02]  /*4e00*/  F2FP.F16.F32.PACK_AB R44, R44, R39 ;  /* 0x000000272c2c723e */ /* 0x000fe400000000ff */
[----:B------:R-:W-:-:S04]  /*4e10*/  CS2R R38, SRZ ;  /* 0x0000000000267805 */ /* 0x000fc8000001ff00 */
[----:B------:R-:W2:Y:S01]  /*4e20*/  MUFU.EX2 R36, R36 ;  /* 0x0000002400247308 */ /* 0x000ea20000000800 */
[----:B-1----:R-:W-:Y:S01]  /*4e30*/  FADD.FTZ R21, R33, R14 ;  /* 0x0000000e21157221 */ /* 0x002fe20000010000 */
[----:B------:R-:W-:-:S06]  /*4e40*/  F2FP.F16.F32.PACK_AB R14, R45, R40 ;  /* 0x000000282d0e723e */ /* 0x000fcc00000000ff */
[----:B------:R1:W3:Y:S01]  /*4e50*/  MUFU.EX2 R6, R69 ;  /* 0x0000004500067308 */ /* 0x0002e20000000800 */
[----:B0-----:R-:W-:Y:S01]  /*4e60*/  FADD.FTZ R7, R77, R12 ;  /* 0x0000000c4d077221 */ /* 0x001fe20000010000 */
[----:B------:R-:W-:Y:S02]  /*4e70*/  F2FP.F16.F32.PACK_AB R12, R41, R46 ;  /* 0x0000002e290c723e */ /* 0x000fe400000000ff */
[----:B------:R-:W-:-:S03]  /*4e80*/  CS2R R40, SRZ ;  /* 0x0000000000287805 */ /* 0x000fc6000001ff00 */
[----:B------:R-:W-:Y:S01]  /*4e90*/  STSM.16.M88.4 [R2+0x2d300], R12 ;  /* 0x02d3000c02007844 */ /* 0x000fe20000000200 */
[----:B------:R-:W0:Y:S01]  /*4ea0*/  MUFU.EX2 R32, R32 ;  /* 0x0000002000207308 */ /* 0x000e220000000800 */
[C---:B--2---:R-:W-:Y:S01]  /*4eb0*/  FADD.FTZ R21, R36.reuse, R21 ;  /* 0x0000001524157221 */ /* 0x044fe20000010000 */
[----:B------:R-:W-:Y:S02]  /*4ec0*/  F2FP.F16.F32.PACK_AB R46, R36, R33 ;  /* 0x00000021242e723e */ /* 0x000fe400000000ff */
[----:B-1----:R-:W-:-:S04]  /*4ed0*/  CS2R R68, SRZ ;  /* 0x0000000000447805 */ /* 0x002fc8000001ff00 */
[----:B------:R-:W1:Y:S01]  /*4ee0*/  MUFU.EX2 R80, R80 ;  /* 0x0000005000507308 */ /* 0x000e620000000800 */
[C---:B---3--:R-:W-:Y:S01]  /*4ef0*/  FADD.FTZ R7, R6.reuse, R7 ;  /* 0x0000000706077221 */ /* 0x048fe20000010000 */
[----:B------:R-:W-:-:S06]  /*4f00*/  F2FP.F16.F32.PACK_AB R45, R6, R77 ;  /* 0x0000004d062d723e */ /* 0x000fcc00000000ff */
[----:B------:R-:W2:Y:S01]  /*4f10*/  MUFU.EX2 R73, R73 ;  /* 0x0000004900497308 */ /* 0x000ea20000000800 */
[----:B0-----:R-:W-:-:S07]  /*4f20*/  FADD.FTZ R6, R32, R21 ;  /* 0x0000001520067221 */ /* 0x001fce0000010000 */
[----:B------:R-:W0:Y:S01]  /*4f30*/  MUFU.EX2 R37, R37 ;  /* 0x0000002500257308 */ /* 0x000e220000000800 */
[----:B-1----:R-:W-:-:S07]  /*4f40*/  FADD.FTZ R20, R80, R7 ;  /* 0x0000000750147221 */ /* 0x002fce0000010000 */
[----:B------:R-:W-:Y:S01]  /*4f50*/  MUFU.EX2 R52, R52 ;  /* 0x0000003400347308 */ /* 0x000fe20000000800 */
[C---:B--2---:R-:W-:Y:S01]  /*4f60*/  F2FP.F16.F32.PACK_AB R47, R73.reuse, R80 ;  /* 0x00000050492f723e */ /* 0x044fe200000000ff */
[----:B------:R-:W-:-:S04]  /*4f70*/  FADD.FTZ R7, R73, R20 ;  /* 0x0000001449077221 */ /* 0x000fc80000010000 */
[----:B------:R1:W-:Y:S02]  /*4f80*/  STSM.16.M88.4 [R2+0x2eb00], R44 ;  /* 0x02eb002c02007844 */ /* 0x0003e40000000200 */
[----:B------:R-:W2:Y:S01]  /*4f90*/  MUFU.EX2 R53, R53 ;  /* 0x0000003500357308 */ /* 0x000ea20000000800 */
[----:B0-----:R-:W-:-:S07]  /*4fa0*/  F2FP.F16.F32.PACK_AB R32, R37, R32 ;  /* 0x000000202520723e */ /* 0x001fce00000000ff */
[----:B------:R-:W-:Y:S01]  /*4fb0*/  MUFU.EX2 R82, R82 ;  /* 0x0000005200527308 */ /* 0x000fe20000000800 */
[----:B-1----:R-:W-:Y:S02]  /*4fc0*/  CS2R R46, SRZ ;  /* 0x00000000002e7805 */ /* 0x002fe4000001ff00 */
[----:B------:R-:W-:-:S05]  /*4fd0*/  CS2R R44, SRZ ;  /* 0x00000000002c7805 */ /* 0x000fca000001ff00 */
[----:B------:R-:W0:Y:S01]  /*4fe0*/  MUFU.EX2 R57, R57 ;  /* 0x0000003900397308 */ /* 0x000e220000000800 */
[----:B--2---:R-:W-:-:S07]  /*4ff0*/  F2FP.F16.F32.PACK_AB R34, R53, R52 ;  /* 0x000000343522723e */ /* 0x004fce00000000ff */
[----:B------:R-:W-:Y:S08]  /*5000*/  MUFU.EX2 R60, R60 ;  /* 0x0000003c003c7308 */ /* 0x000ff00000000800 */
[----:B------:R1:W2:Y:S01]  /*5010*/  MUFU.EX2 R3, R4 ;  /* 0x0000000400037308 */ /* 0x0002a20000000800 */
[----:B0-----:R-:W-:Y:S01]  /*5020*/  F2FP.F16.F32.PACK_AB R33, R57, R82 ;  /* 0x000000523921723e */ /* 0x001fe200000000ff */
[----:B-1----:R-:W-:Y:S01]  /*5030*/  FADD.FTZ R4, R82, R7 ;  /* 0x0000000752047221 */ /* 0x002fe20000010000 */
[----:B------:R-:W-:Y:S01]  /*5040*/  FADD.FTZ R7, R37, R6 ;  /* 0x0000000625077221 */ /* 0x000fe20000010000 */
[----:B------:R-:W-:-:S02]  /*5050*/  CS2R R36, SRZ ;  /* 0x0000000000247805 */ /* 0x000fc4000001ff00 */
[----:B------:R-:W-:Y:S01]  /*5060*/  FADD.FTZ R9, R57, R4 ;  /* 0x0000000439097221 */ /* 0x000fe20000010000 */
[----:B------:R-:W-:Y:S01]  /*5070*/  FADD.FTZ R4, R52, R7 ;  /* 0x0000000734047221 */ /* 0x000fe20000010000 */
[----:B------:R-:W-:Y:S02]  /*5080*/  CS2R R56, SRZ ;  /* 0x0000000000387805 */ /* 0x000fe4000001ff00 */
[----:B--2---:R-:W-:Y:S01]  /*5090*/  F2FP.F16.F32.PACK_AB R35, R3, R60 ;  /* 0x0000003c0323723e */ /* 0x004fe200000000ff */
[----:B------:R-:W-:Y:S01]  /*50a0*/  FADD.FTZ R60, R60, R9 ;  /* 0x000000093c3c7221 */ /* 0x000fe20000010000 */
[----:B------:R-:W-:Y:S01]  /*50b0*/  FADD.FTZ R4, R53, R4 ;  /* 0x0000000435047221 */ /* 0x000fe20000010000 */
[----:B------:R-:W-:Y:S02]  /*50c0*/  CS2R R52, SRZ ;  /* 0x0000000000347805 */ /* 0x000fe4000001ff00 */
[----:B------:R0:W-:Y:S01]  /*50d0*/  STSM.16.M88.4 [R2+0x30300], R32 ;  /* 0x0303002002007844 */ /* 0x0001e20000000200 */
[----:B------:R-:W-:Y:S01]  /*50e0*/  FADD.FTZ R3, R3, R60 ;  /* 0x0000003c03037221 */ /* 0x000fe20000010000 */
[----:B------:R-:W-:Y:S01]  /*50f0*/  CS2R R60, SRZ ;  /* 0x00000000003c7805 */ /* 0x000fe2000001ff00 */
[----:B------:R1:W-:Y:S06]  /*5100*/  MEMBAR.ALL.CTA ;  /* 0x0000000000007992 */ /* 0x0003ec0000008000 */
[----:B-1----:R-:W1:Y:S01]  /*5110*/  FENCE.VIEW.ASYNC.S ;  /* 0x00000000000073c6 */ /* 0x002e620000000000 */
[----:B0-----:R-:W-:-:S02]  /*5120*/  CS2R R34, SRZ ;  /* 0x0000000000227805 */ /* 0x001fc4000001ff00 */
[----:B------:R-:W-:Y:S01]  /*5130*/  CS2R R32, SRZ ;  /* 0x0000000000207805 */ /* 0x000fe2000001ff00 */
[----:B-1----:R-:W-:Y:S01]  /*5140*/  NOP ;  /* 0x0000000000007918 */ /* 0x002fe20000000000 */
[----:B------:R-:W-:Y:S05]  /*5150*/  @!P3 BRA `(.L_x_11799) ;  /* 0x000000400084b947 */ /* 0x000fea0003800000 */
[----:B------:R-:W-:Y:S01]  /*5160*/  IMAD.MOV.U32 R7, RZ, RZ, R5 ;  /* 0x000000ffff077224 */ /* 0x000fe200078e0005 */
[----:B------:R-:W-:Y:S01]  /*5170*/  UMOV UR39, UR38 ;  /* 0x0000002600277c82 */ /* 0x000fe20008000000 */
[----:B------:R-:W-:Y:S01]  /*5180*/  IMAD.MOV.U32 R6, RZ, RZ, R0 ;  /* 0x000000ffff067224 */ /* 0x000fe200078e0000 */
[----:B------:R-:W-:Y:S01]  /*5190*/  UMOV UR6, UR36 ;  /* 0x0000002400067c82 */ /* 0x000fe20008000000 */
[----:B------:R-:W-:-:S07]  /*51a0*/  IMAD.MOV.U32 R71, RZ, RZ, RZ ;  /* 0x000000ffff477224 */ /* 0x000fce00078e00ff */
.L_x_11808:
[----:B------:R-:W-:Y:S01]  /*51b0*/  R2UR UR4, R16 ;  /* 0x00000000100472ca */ /* 0x000fe200000e0000 */
[----:B------:R-:W-:-:S04]  /*51c0*/  UIADD3 UR36, UR6, 0x1, URZ ;  /* 0x0000000106247890 */ /* 0x000fc8000fffe03f */
[----:B------:R-:W-:-:S04]  /*51d0*/  UISETP.NE.AND UP1, UPT, UR36, 0x2, UPT ;  /* 0x000000022400788c */ /* 0x000fc8000bf25270 */
[----:B------:R-:W-:Y:S02]  /*51e0*/  USEL UR38, URZ, 0x1, UP1 ;  /* 0x000000013f267887 */ /* 0x000fe40008800000 */
[----:B------:R-:W-:Y:S02]  /*51f0*/  USEL UR36, UR36, URZ, UP1 ;  /* 0x0000003f24247287 */ /* 0x000fe40008800000 */
[----:B------:R-:W-:Y:S01]  /*5200*/  ISETP.NE.AND P4, PT, RZ, UR4, PT ;  /* 0x00000004ff007c0c */ /* 0x000fe2000bf85270 */
[----:B------:R-:W-:-:S12]  /*5210*/  ULOP3.LUT UR38, UR39, UR38, URZ, 0x3c, !UPT ;  /* 0x0000002627267292 */ /* 0x000fd8000f8e3c3f */
[----:B------:R-:W-:Y:S05]  /*5220*/  @P4 BRA `(.L_x_11800) ;  /* 0x00000000002c4947 */ /* 0x000fea0003800000 */
[----:B------:R-:W-:Y:S05]  /*5230*/  @!P0 BRA `(.L_x_11801) ;  /* 0x0000000000048947 */ /* 0x000fea0003800000 */
[----:B------:R-:W-:Y:S01]  /*5240*/  BPT.TRAP 0x1 ;  /* 0x000000040000795c */ /* 0x000fe20000300000 */
.L_x_11801:
[----:B------:R-:W-:Y:S01]  /*5250*/  ULEA UR4, UR36, UR37, 0x3 ;  /* 0x0000002524047291 */ /* 0x000fe2000f8e183f */
[----:B------:R-:W-:-:S05]  /*5260*/  IMAD.U32 R0, RZ, RZ, UR38 ;  /* 0x00000026ff007e24 */ /* 0x000fca000f8e00ff */
[----:B------:R-:W-:-:S04]  /*5270*/  SHF.L.U32 R0, R0, 0x1f, RZ ;  /* 0x0000001f00007819 */ /* 0x000fc800000006ff */
[----:B------:R0:W1:Y:S01]  /*5280*/  SYNCS.PHASECHK.TRANS64.TRYWAIT P3, [UR4+0x31c30], R0 ;  /* 0x031c3000ff0075a7 */ /* 0x0000620008060144 */
[----:B------:R-:W-:Y:S05]  /*5290*/  @!P0 BRA `(.L_x_11802) ;  /* 0x0000000000048947 */ /* 0x000fea0003800000 */
[----:B------:R-:W-:Y:S01]  /*52a0*/  BPT.TRAP 0x1 ;  /* 0x000000040000795c */ /* 0x000fe20000300000 */
.L_x_11802:
[----:B-1----:R-:W-:Y:S05]  /*52b0*/  @P3 BRA `(.L_x_11800) ;  /* 0x0000000000083947 */ /* 0x002fea0003800000 */
[----:B------:R-:W1:Y:S02]  /*52c0*/  SYNCS.PHASECHK.TRANS64.TRYWAIT P3, [UR4+0x31c30], R0 ;  /* 0x031c3000ff0075a7 */ /* 0x000e640008060144 */
[----:B-1----:R-:W-:Y:S05]  /*52d0*/  @!P3 BRA `(.L_x_11803) ;  /* 0x000000e400ccb947 */ /* 0x002fea0003800000 */
.L_x_11800:
        /* <DEDUP_REMOVED lines=31> */
[----:B------:R-:W-:Y:S01]  /*54d0*/  UMOV UR11, 0x80000020 ;  /* 0x80000020000b7882 */ /* 0x000fe20000000000 */
[----:B------:R-:W-:Y:S01]  /*54e0*/  UIADD3 UR14, UR4, 0x202, URZ ;  /* 0x00000202040e7890 */ /* 0x000fe2000fffe03f */
[----:B------:R-:W-:-:S02]  /*54f0*/  UMOV UR15, 0x80000020 ;  /* 0x80000020000f7882 */ /* 0x000fc40000000000 */
        /* <DEDUP_REMOVED lines=322> */
.L_x_11805:
[----:B------:R-:W-:Y:S01]  /*6920*/  ULEA UR4, UR6, UR37, 0x3 ;  /* 0x0000002506047291 */ /* 0x000fe2000f8e183f */
[----:B------:R-:W-:-:S05]  /*6930*/  IMAD.U32 R0, RZ, RZ, UR39 ;  /* 0x00000027ff007e24 */ /* 0x000fca000f8e00ff */
[----:B------:R-:W-:-:S04]  /*6940*/  SHF.L.U32 R0, R0, 0x1f, RZ ;  /* 0x0000001f00007819 */ /* 0x000fc800000006ff */
[----:B------:R0:W1:Y:S01]  /*6950*/  SYNCS.PHASECHK.TRANS64.TRYWAIT P3, [UR4+0x31c50], R0 ;  /* 0x031c5000ff0075a7 */ /* 0x0000620008060144 */
[----:B------:R-:W-:Y:S05]  /*6960*/  @!P0 BRA `(.L_x_11806) ;  /* 0x0000000000048947 */ /* 0x000fea0003800000 */
[----:B------:R-:W-:Y:S01]  /*6970*/  BPT.TRAP 0x1 ;  /* 0x000000040000795c */ /* 0x000fe20000300000 */
.L_x_11806:
[----:B-1----:R-:W-:Y:S05]  /*6980*/  @P3 BRA `(.L_x_11804) ;  /* 0x0000000000083947 */ /* 0x002fea0003800000 */
[----:B------:R-:W1:Y:S02]  /*6990*/  SYNCS.PHASECHK.TRANS64.TRYWAIT P3, [UR4+0x31c50], R0 ;  /* 0x031c5000ff0075a7 */ /* 0x000e640008060144 */
[----:B-1----:R-:W-:Y:S05]  /*69a0*/  @!P3 BRA `(.L_x_11807) ;  /* 0x000000d00030b947 */ /* 0x002fea0003800000 */
.L_x_11804:
        /* <DEDUP_REMOVED lines=9> */
[----:B------:R-:W-:Y:S01]  /*6a40*/  R2UR UR15, R17 ;  /* 0x00000000110f72ca */ /* 0x000fe200000e0000 */
[----:B------:R-:W-:Y:S01]  /*6a50*/  UMOV UR32, UR10 ;  /* 0x0000000a00207c82 */ /* 0x000fe20008000000 */
[----:B------:R-:W-:Y:S01]  /*6a60*/  IMAD.MOV.U32 R9, RZ, RZ, -0x2 ;  /* 0xfffffffeff097424 */ /* 0x000fe200078e00ff */
[----:B------:R-:W-:Y:S01]  /*6a70*/  ULOP3.LUT UR4, UR4, 0x2400000, URZ, 0xfc, !UPT ;  /* 0x0240000004047892 */ /* 0x000fe2000f8efc3f */
[----:B------:R-:W-:Y:S01]  /*6a80*/  ULDC UR14, c[0x0][0x288] ;  /* 0x0000a200000e7ab9 */ /* 0x000fe20000000800 */
[----:B------:R-:W-:-:S02]  /*6a90*/  UMOV UR39, UR38 ;  /* 0x0000002600277c82 */ /* 0x000fc40008000000 */
[----:B------:R-:W-:-:S03]  /*6aa0*/  UIMAD UR11, UR6, 0x6c0, UR4 ;  /* 0x000006c0060b78a4 */ /* 0x000fc6000f8e0204 */
[----:B------:R-:W-:Y:S02]  /*6ab0*/  @UP0 ULDC UR4, c[0x0][0x44c] ;  /* 0x0001130000040ab9 */ /* 0x000fe40000000800 */
[----:B------:R-:W-:Y:S01]  /*6ac0*/  @P2 IMAD.HI.U32 R5, R0, UR4, RZ ;  /* 0x0000000400052c27 */ /* 0x000fe2000f8e00ff */
[----:B------:R-:W-:Y:S01]  /*6ad0*/  @UP0 ULDC UR4, c[0x0][0x450] ;  /* 0x0001140000040ab9 */ /* 0x000fe20000000800 */
[----:B------:R-:W-:Y:S02]  /*6ae0*/  UMOV UR34, UR11 ;  /* 0x0000000b00227c82 */ /* 0x000fe40008000000 */
[----:B------:R-:W-:Y:S01]  /*6af0*/  HGMMA.64x96x16.F32 R24, gdesc[UR32].tnspB, R24, gsb0 ;  /* 0x41600000201879f0 */ /* 0x000fe20008000818 */
[----:B------:R-:W-:Y:S01]  /*6b00*/  UIADD3 UR32, UR10, 0x180, URZ ;  /* 0x000001800a207890 */ /* 0x000fe2000fffe03f */
[----:B------:R-:W-:Y:S01]  /*6b10*/  @P2 SHF.R.U32.HI R0, RZ, UR4, R5 ;  /* 0x00000004ff002c19 */ /* 0x000fe20008011605 */
[----:B------:R-:W-:Y:S01]  /*6b20*/  UIADD3 UR34, UR11, 0x40, URZ ;  /* 0x000000400b227890 */ /* 0x000fe2000fffe03f */
[----:B------:R-:W-:Y:S01]  /*6b30*/  UMOV UR33, 0xc0000010 ;  /* 0xc000001000217882 */ /* 0x000fe20000000000 */
[----:B------:R-:W-:-:S02]  /*6b40*/  UMOV UR35, 0x80000020 ;  /* 0x8000002000237882 */ /* 0x000fc40000000000 */
[----:B------:R-:W1:Y:S01]  /*6b50*/  SHFL.IDX PT, R10, R0, 0x1, 0x1c1f ;  /* 0x003c1f00000a7f89 */ /* 0x000e6200000e0000 */
[----:B------:R-:W-:Y:S02]  /*6b60*/  UMOV UR4, 0x1 ;  /* 0x0000000100047882 */ /* 0x000fe40000000000 */
[----:B------:R-:W-:Y:S01]  /*6b70*/  UIMAD UR4, UR7, -0x90, UR4 ;  /* 0xffffff70070478a4 */ /* 0x000fe2000f8e0204 */
[----:B------:R-:W2:Y:S05]  /*6b80*/  SHFL.IDX PT, R0, R0, RZ, 0x1c1f ;  /* 0x001c1fff00007589 */ /* 0x000eaa00000e0000 */
[----:B------:R-:W-:Y:S01]  /*6b90*/  IMAD R9, R18, R9, UR4 ;  /* 0x0000000412097e24 */ /* 0x000fe2000f8e0209 */
[----:B------:R-:W-:-:S03]  /*6ba0*/  ULDC UR4, c[0x0][0x988] ;  /* 0x0002620000047ab9 */ /* 0x000fc60000000800 */
[----:B0-----:R-:W-:-:S05]  /*6bb0*/  IMAD R9, R12, UR15, R9 ;  /* 0x0000000f0c097c24 */ /* 0x001fca000f8e0209 */
        /* <DEDUP_REMOVED lines=34> */
[----:B------:R-:W-:Y:S01]  /*6de0*/  ISETP.GT.AND P3, PT, R5, 0x30, PT ;  /* 0x000000300500780c */ /* 0x000fe20003f64270 */
[----:B------:R-:W-:Y:S02]  /*6df0*/  WARPGROUP.DEPBAR.LE gsb0, 0x0 ;  /* 0x00008000000079c5 */ /* 0x000fe40000010000 */
[----:B------:R-:W-:Y:S01]  /*6e00*/  WARPGROUP.ARRIVE ;  /* 0x00000000000079c5 */ /* 0x000fe20000000000 */
[----:B------:R-:W-:-:S02]  /*6e10*/  FSEL R127, R127, -INF , P4 ;  /* 0xff8000007f7f7808 */ /* 0x000fc40002000000 */
[----:B------:R-:W-:Y:S02]  /*6e20*/  FMNMX.FTZ R10, R126, R11, !PT ;  /* 0x0000000b7e0a7209 */ /* 0x000fe40007810000 */
[----:B------:R-:W-:Y:S01]  /*6e30*/  ISETP.GT.AND P4, PT, R5, 0x31, PT ;  /* 0x000000310500780c */ /* 0x000fe20003f84270 */
[----:B------:R-:W-:Y:S01]  /*6e40*/  HGMMA.64x96x16.F32 R24, gdesc[UR32].tnspB, R24, gsb0 ;  /* 0x41600000201879f0 */ /* 0x000fe20008000818 */
[----:B------:R-:W-:Y:S01]  /*6e50*/  UIADD3 UR32, UR10, 0x300, URZ ;  /* 0x000003000a207890 */ /* 0x000fe2000fffe03f */
[----:B------:R-:W-:Y:S01]  /*6e60*/  FSEL R114, R114, -INF , P3 ;  /* 0xff80000072727808 */ /* 0x000fe20001800000 */
[----:B------:R-:W-:Y:S01]  /*6e70*/  UIADD3 UR34, UR11, 0x80, URZ ;  /* 0x000000800b227890 */ /* 0x000fe2000fffe03f */
[----:B------:R-:W-:Y:S01]  /*6e80*/  FMNMX.FTZ R11, R127, R10, !PT ;  /* 0x0000000a7f0b7209 */ /* 0x000fe20007810000 */
[----:B------:R-:W-:Y:S01]  /*6e90*/  UMOV UR33, 0xc0000010 ;  /* 0xc000001000217882 */ /* 0x000fe20000000000 */
        /* <DEDUP_REMOVED lines=48> */
[----:B------:R-:W-:Y:S01]  /*71a0*/  FMNMX.FTZ R11, R95, R10, !PT ;  /* 0x0000000a5f0b7209 */ /* 0x000fe20007810000 */
[----:B------:R-:W-:Y:S02]  /*71b0*/  WARPGROUP.DEPBAR.LE gsb0, 0x0 ;  /* 0x00008000000079c5 */ /* 0x000fe40000010000 */
[----:B------:R-:W-:Y:S01]  /*71c0*/  WARPGROUP.ARRIVE ;  /* 0x00000000000079c5 */ /* 0x000fe20000000000 */
[----:B------:R-:W-:-:S02]  /*71d0*/  ISETP.GT.AND P3, PT, R5, 0x78, PT ;  /* 0x000000780500780c */ /* 0x000fc40003f64270 */
[----:B------:R-:W-:Y:S02]  /*71e0*/  FSEL R83, R83, -INF , P4 ;  /* 0xff80000053537808 */ /* 0x000fe40002000000 */
[----:B------:R-:W-:Y:S01]  /*71f0*/  FMNMX.FTZ R10, R82, R11, !PT ;  /* 0x0000000b520a7209 */ /* 0x000fe20007810000 */
[----:B------:R-:W-:Y:S01]  /*7200*/  HGMMA.64x96x16.F32 R24, gdesc[UR32].tnspB, R24, gsb0 ;  /* 0x41600000201879f0 */ /* 0x000fe20008000818 */
[----:B------:R-:W-:Y:S01]  /*7210*/  UIADD3 UR32, UR10, 0x480, URZ ;  /* 0x000004800a207890 */ /* 0x000fe2000fffe03f */
[----:B------:R-:W-:Y:S01]  /*7220*/  ISETP.GT.AND P4, PT, R5, 0x79, PT ;  /* 0x000000790500780c */ /* 0x000fe20003f84270 */
[----:B------:R-:W-:Y:S01]  /*7230*/  UIADD3 UR34, UR11, 0xc0, URZ ;  /* 0x000000c00b227890 */ /* 0x000fe2000fffe03f */
[----:B------:R-:W-:Y:S01]  /*7240*/  FSEL R86, R86, -INF , P3 ;  /* 0xff80000056567808 */ /* 0x000fe20001800000 */
[----:B------:R-:W-:Y:S01]  /*7250*/  UMOV UR33, 0xc0000010 ;  /* 0xc000001000217882 */ /* 0x000fe20000000000 */
[----:B------:R-:W-:Y:S01]  /*7260*/  UMOV UR35, 0x80000020 ;  /* 0x8000002000237882 */ /* 0x000fe20000000000 */
        /* <DEDUP_REMOVED lines=15> */
[----:B--2---:R-:W-:Y:S02]  /*7360*/  IADD3 R9, R0, -UR14, R9 ;  /* 0x8000000e00097c10 */ /* 0x004fe4000fffe009 */
[----:B------:R-:W-:Y:S02]  /*7370*/  FMNMX.FTZ R10, R79, R10, !PT ;  /* 0x0000000a4f0a7209 */ /* 0x000fe40007810000 */
[C---:B------:R-:W-:Y:S02]  /*7380*/  ISETP.GT.AND P6, PT, R9.reuse, RZ, PT ;  /* 0x000000ff0900720c */ /* 0x040fe40003fc4270 */
[----:B------:R-:W-:Y:S01]  /*7390*/  ISETP.GT.AND P5, PT, R9, 0x1, PT ;  /* 0x000000010900780c */ /* 0x000fe20003fa4270 */
[----:B------:R-:W0:Y:S01]  /*73a0*/  SHFL.BFLY PT, R5, R10, 0x2, 0x1f ;  /* 0x0c401f000a057f89 */ /* 0x000e2200000e0000 */
[----:B------:R-:W-:-:S02]  /*73b0*/  FSEL R136, R136, -INF , P6 ;  /* 0xff80000088887808 */ /* 0x000fc40003000000 */
[----:B------:R-:W-:Y:S02]  /*73c0*/  ISETP.GT.AND P4, PT, R9, 0x8, PT ;  /* 0x000000080900780c */ /* 0x000fe40003f84270 */
[----:B------:R-:W-:Y:S02]  /*73d0*/  FSEL R137, R137, -INF , P5 ;  /* 0xff80000089897808 */ /* 0x000fe40002800000 */
[----:B------:R-:W-:Y:S02]  /*73e0*/  FMNMX.FTZ R0, R136, R6, !PT ;  /* 0x0000000688007209 */ /* 0x000fe40007810000 */
[----:B------:R-:W-:Y:S02]  /*73f0*/  ISETP.GT.AND P6, PT, R9, 0x9, PT ;  /* 0x000000090900780c */ /* 0x000fe40003fc4270 */
[----:B------:R-:W-:Y:S02]  /*7400*/  FSEL R140, R140, -INF , P4 ;  /* 0xff8000008c8c7808 */ /* 0x000fe40002000000 */
[----:B------:R-:W-:-:S02]  /*7410*/  FSEL R141, R141, -INF , P6 ;  /* 0xff8000008d8d7808 */ /* 0x000fc40003000000 */
[C---:B------:R-:W-:Y:S02]  /*7420*/  ISETP.GT.AND P6, PT, R9.reuse, 0x10, PT ;  /* 0x000000100900780c */ /* 0x040fe40003fc4270 */
[C---:B------:R-:W-:Y:S02]  /*7430*/  ISETP.GT.AND P5, PT, R9.reuse, 0x11, PT ;  /* 0x000000110900780c */ /* 0x040fe40003fa4270 */
[----:B------:R-:W-:Y:S02]  /*7440*/  FSEL R128, R128, -INF , P6 ;  /* 0xff80000080807808 */ /* 0x000fe40003000000 */
[----:B------:R-:W-:Y:S02]  /*7450*/  ISETP.GT.AND P4, PT, R9, 0x18, PT ;  /* 0x000000180900780c */ /* 0x000fe40003f84270 */
[----:B------:R-:W-:Y:S02]  /*7460*/  FSEL R129, R129, -INF , P5 ;  /* 0xff80000081817808 */ /* 0x000fe40002800000 */
[----:B0-----:R-:W-:-:S02]  /*7470*/  FMNMX.FTZ R11, R10, R5, !PT ;  /* 0x000000050a0b7209 */ /* 0x001fc40007810000 */
[----:B------:R-:W-:Y:S02]  /*7480*/  ISETP.GT.AND P6, PT, R9, 0x19, PT ;  /* 0x000000190900780c */ /* 0x000fe40003fc4270 */
[----:B------:R-:W-:Y:S01]  /*7490*/  FSEL R132, R132, -INF , P4 ;  /* 0xff80000084847808 */ /* 0x000fe20002000000 */
[----:B------:R-:W0:Y:S01]  /*74a0*/  SHFL.BFLY PT, R12, R11, 0x1, 0x1f ;  /* 0x0c201f000b0c7f89 */ /* 0x000e2200000e0000 */
[----:B------:R-:W-:Y:S02]  /*74b0*/  FSEL R133, R133, -INF , P6 ;  /* 0xff80000085857808 */ /* 0x000fe40003000000 */
[C---:B------:R-:W-:Y:S02]  /*74c0*/  ISETP.GT.AND P6, PT, R9.reuse, 0x20, PT ;  /* 0x000000200900780c */ /* 0x040fe40003fc4270 */
[C---:B------:R-:W-:Y:S02]  /*74d0*/  ISETP.GT.AND P5, PT, R9.reuse, 0x21, PT ;  /* 0x000000210900780c */ /* 0x040fe40003fa4270 */
[----:B------:R-:W-:-:S02]  /*74e0*/  ISETP.GT.AND P4, PT, R9, 0x28, PT ;  /* 0x000000280900780c */ /* 0x000fc40003f84270 */
[----:B------:R-:W-:Y:S02]  /*74f0*/  FSEL R121, R121, -INF , P5 ;  /* 0xff80000079797808 */ /* 0x000fe40002800000 */
[----:B------:R-:W-:Y:S02]  /*7500*/  FSEL R124, R124, -INF , P4 ;  /* 0xff8000007c7c7808 */ /* 0x000fe40002000000 */
[C---:B------:R-:W-:Y:S02]  /*7510*/  ISETP.GT.AND P5, PT, R9.reuse, 0x31, PT ;  /* 0x000000310900780c */ /* 0x040fe40003fa4270 */
[----:B------:R-:W-:Y:S02]  /*7520*/  ISETP.GT.AND P4, PT, R9, 0x38, PT ;  /* 0x000000380900780c */ /* 0x000fe40003f84270 */
[----:B------:R-:W-:Y:S02]  /*7530*/  R2UR UR14, R8 ;  /* 0x00000000080e72ca */ /* 0x000fe400000e0000 */
[----:B------:R-:W-:-:S02]  /*7540*/  FSEL R116, R116, -INF , P4 ;  /* 0xff80000074747808 */ /* 0x000fc40002000000 */
[----:B------:R-:W-:Y:S02]  /*7550*/  ISETP.GT.AND P4, PT, R9, 0x48, PT ;  /* 0x000000480900780c */ /* 0x000fe40003f84270 */
[----:B0-----:R-:W-:Y:S02]  /*7560*/  FMNMX.FTZ R5, R11, R12, !PT ;  /* 0x0000000c0b057209 */ /* 0x001fe40007810000 */
[----:B------:R-:W-:Y:S01]  /*7570*/  FSEL R108, R108, -INF , P4 ;  /* 0xff8000006c6c7808 */ /* 0x000fe20002000000 */
[----:B------:R-:W-:Y:S02]  /*7580*/  WARPGROUP.DEPBAR.LE gsb0, 0x0 ;  /* 0x00008000000079c5 */ /* 0x000fe40000010000 */
[----:B------:R-:W-:Y:S01]  /*7590*/  WARPGROUP.ARRIVE ;  /* 0x00000000000079c5 */ /* 0x000fe20000000000 */
[C---:B------:R-:W-:Y:S01]  /*75a0*/  FMUL.FTZ R10, R5.reuse, UR4 ;  /* 0x00000004050a7c20 */ /* 0x040fe20008410000 */
[----:B------:R-:W-:Y:S01]  /*75b0*/  FSETP.NEU.FTZ.AND P3, PT, R5, -INF , PT ;  /* 0xff8000000500780b */ /* 0x000fe20003f7d000 */
[----:B------:R-:W-:Y:S01]  /*75c0*/  UISETP.GT.AND UP1, UPT, UR7, UR14, UPT ;  /* 0x0000000e0700728c */ /* 0x000fe2000bf24270 */
[----:B------:R-:W-:-:S02]  /*75d0*/  ISETP.GT.AND P4, PT, R9, 0x58, PT ;  /* 0x000000580900780c */ /* 0x000fc40003f84270 */
[----:B------:R-:W-:Y:S01]  /*75e0*/  HGMMA.64x96x16.F32 R24, gdesc[UR32].tnspB, R24, gsb0 ;  /* 0x41600000201879f0 */ /* 0x000fe20008000818 */
[----:B------:R-:W-:Y:S01]  /*75f0*/  UIADD3 UR32, UR10, 0x600, URZ ;  /* 0x000006000a207890 */ /* 0x000fe2000fffe03f */
[----:B------:R-:W-:Y:S01]  /*7600*/  FSEL R10, R10, RZ, P3 ;  /* 0x000000ff0a0a7208 */ /* 0x000fe20001800000 */
[----:B------:R-:W-:Y:S01]  /*7610*/  UIADD3 UR34, UR11, 0x100, URZ ;  /* 0x000001000b227890 */ /* 0x000fe2000fffe03f */
[----:B------:R-:W-:Y:S01]  /*7620*/  FSEL R100, R100, -INF , P4 ;  /* 0xff80000064647808 */ /* 0x000fe20002000000 */
[----:B------:R-:W-:Y:S01]  /*7630*/  UMOV UR33, 0xc0000010 ;  /* 0xc000001000217882 */ /* 0x000fe20000000000 */
[----:B------:R-:W-:Y:S01]  /*7640*/  UMOV UR35, 0x80000020 ;  /* 0x8000002000237882 */ /* 0x000fe20000000000 */
        /* <DEDUP_REMOVED lines=10> */
[----:B------:R-:W-:Y:S01]  /*76f0*/  MUFU.EX2 R120, R135 ;  /* 0x0000008700787308 */ /* 0x000fe20000000800 */
[----:B------:R-:W-:Y:S01]  /*7700*/  FSEL R125, R125, -INF , P6 ;  /* 0xff8000007d7d7808 */ /* 0x000fe20003000000 */
[--C-:B------:R-:W-:Y:S01]  /*7710*/  FFMA.FTZ R138, R138, UR4, -R10.reuse ;  /* 0x000000048a8a7c23 */ /* 0x100fe2000801080a */
[----:B------:R-:W-:Y:S01]  /*7720*/  FMNMX.FTZ R0, R128, R131, !PT ;  /* 0x0000008380007209 */ /* 0x000fe20007810000 */
[--C-:B------:R-:W-:Y:S01]  /*7730*/  FFMA.FTZ R14, R143, UR4, -R10.reuse ;  /* 0x000000048f0e7c23 */ /* 0x100fe2000801080a */
[----:B------:R-:W-:Y:S01]  /*7740*/  ISETP.GT.AND P6, PT, R9, 0x30, PT ;  /* 0x000000300900780c */ /* 0x000fe20003fc4270 */
[----:B------:R-:W0:Y:S01]  /*7750*/  S2R R143, SR_TID.X ;  /* 0x00000000008f7919 */ /* 0x000e220000002100 */
[----:B------:R-:W-:Y:S01]  /*7760*/  FMNMX.FTZ R131, R129, R0, !PT ;  /* 0x0000000081837209 */ /* 0x000fe20007810000 */
[----:B------:R1:W-:Y:S01]  /*7770*/  MUFU.EX2 R11, R138 ;  /* 0x0000008a000b7308 */ /* 0x0003e20000000800 */
[----:B------:R-:W-:Y:S01]  /*7780*/  FSEL R112, R112, -INF , P6 ;  /* 0xff80000070707808 */ /* 0x000fe20003000000 */
[--C-:B------:R-:W-:Y:S01]  /*7790*/  FFMA.FTZ R12, R139, UR4, -R10.reuse ;  /* 0x000000048b0c7c23 */ /* 0x100fe2000801080a */
[----:B------:R-:W-:Y:S01]  /*77a0*/  FMNMX.FTZ R0, R132, R131, !PT ;  /* 0x0000008384007209 */ /* 0x000fe20007810000 */
[--C-:B------:R-:W-:Y:S01]  /*77b0*/  FFMA.FTZ R13, R142, UR4, -R10.reuse ;  /* 0x000000048e0d7c23 */ /* 0x100fe2000801080a */
[----:B------:R-:W-:Y:S01]  /*77c0*/  FSEL R126, R113, -INF , P5 ;  /* 0xff800000717e7808 */ /* 0x000fe20002800000 */
[--C-:B------:R-:W-:Y:S01]  /*77d0*/  FFMA.FTZ R122, R122, UR4, -R10.reuse ;  /* 0x000000047a7a7c23 */ /* 0x100fe2000801080a */
[----:B------:R-:W-:Y:S01]  /*77e0*/  FMNMX.FTZ R131, R133, R0, !PT ;  /* 0x0000000085837209 */ /* 0x000fe20007810000 */
[----:B------:R2:W-:Y:S01]  /*77f0*/  MUFU.EX2 R113, R134 ;  /* 0x0000008600717308 */ /* 0x0005e20000000800 */
[----:B------:R-:W-:Y:S01]  /*7800*/  ISETP.GT.AND P6, PT, R9, 0x39, PT ;  /* 0x000000390900780c */ /* 0x000fe20003fc4270 */
[--C-:B-1----:R-:W-:Y:S01]  /*7810*/  FFMA.FTZ R138, R106, UR4, -R10.reuse ;  /* 0x000000046a8a7c23 */ /* 0x102fe2000801080a */
[----:B------:R-:W-:Y:S01]  /*7820*/  FMNMX.FTZ R0, R130, R131, !PT ;  /* 0x0000008382007209 */ /* 0x000fe20007810000 */
[--C-:B------:R-:W-:Y:S01]  /*7830*/  FFMA.FTZ R123, R123, UR4, -R10.reuse ;  /* 0x000000047b7b7c23 */ /* 0x100fe2000801080a */
[----:B------:R-:W-:Y:S01]  /*7840*/  FSEL R117, R117, -INF , P6 ;  /* 0xff80000075757808 */ /* 0x000fe20003000000 */
[--C-:B------:R-:W-:Y:S01]  /*7850*/  FFMA.FTZ R127, R127, UR4, -R10.reuse ;  /* 0x000000047f7f7c23 */ /* 0x100fe2000801080a */
[----:B------:R-:W-:Y:S01]  /*7860*/  FMNMX.FTZ R131, R121, R0, !PT ;  /* 0x0000000079837209 */ /* 0x000fe20007810000 */
[--C-:B------:R-:W-:Y:S01]  /*7870*/  FFMA.FTZ R82, R82, UR4, -R10.reuse ;  /* 0x0000000452527c23 */ /* 0x100fe2000801080a */
[----:B------:R-:W-:Y:S01]  /*7880*/  ISETP.GT.AND P6, PT, R9, 0x40, PT ;  /* 0x000000400900780c */ /* 0x000fe20003fc4270 */
[--C-:B--2---:R-:W-:Y:S01]  /*7890*/  FFMA.FTZ R134, R114, UR4, -R10.reuse ;  /* 0x0000000472867c23 */ /* 0x104fe2000801080a */
[----:B------:R-:W-:Y:S01]  /*78a0*/  FMNMX.FTZ R0, R124, R131, !PT ;  /* 0x000000837c007209 */ /* 0x000fe20007810000 */
[--C-:B------:R-:W-:Y:S01]  /*78b0*/  FFMA.FTZ R83, R83, UR4, -R10.reuse ;  /* 0x0000000453537c23 */ /* 0x100fe2000801080a */
[----:B------:R-:W-:Y:S01]  /*78c0*/  ISETP.GT.AND P5, PT, R9, 0x41, PT ;  /* 0x000000410900780c */ /* 0x000fe20003fa4270 */
[--C-:B------:R-:W-:Y:S01]  /*78d0*/  FFMA.FTZ R86, R86, UR4, -R10.reuse ;  /* 0x0000000456567c23 */ /* 0x100fe2000801080a */
[----:B------:R-:W-:Y:S01]  /*78e0*/  FMNMX.FTZ R131, R125, R0, !PT ;  /* 0x000000007d837209 */ /* 0x000fe20007810000 */
[--C-:B------:R-:W-:Y:S01]  /*78f0*/  FFMA.FTZ R87, R87, UR4, -R10.reuse ;  /* 0x0000000457577c23 */ /* 0x100fe2000801080a */
[----:B------:R-:W-:Y:S01]  /*7900*/  FSEL R104, R104, -INF , P6 ;  /* 0xff80000068687808 */ /* 0x000fe20003000000 */
[----:B------:R-:W-:Y:S01]  /*7910*/  FFMA.FTZ R78, R78, UR4, -R10 ;  /* 0x000000044e4e7c23 */ /* 0x000fe2000801080a */
        /* <DEDUP_REMOVED lines=8> */
[----:B------:R-:W-:Y:S01]  /*79a0*/  FFMA.FTZ R109, R115, UR4, -R10 ;  /* 0x00000004736d7c23 */ /* 0x000fe2000801080a */
[----:B------:R-:W-:Y:S02]  /*79b0*/  FMNMX.FTZ R135, R117, R0, !PT ;  /* 0x0000000075877209 */ /* 0x000fe40007810000 */
[----:B------:R-:W-:-:S02]  /*79c0*/  ISETP.GT.AND P6, PT, R9, 0x50, PT ;  /* 0x000000500900780c */ /* 0x000fc40003fc4270 */
[----:B------:R-:W-:Y:S01]  /*79d0*/  FMNMX.FTZ R135, R104, R135, !PT ;  /* 0x0000008768877209 */ /* 0x000fe20007810000 */
[----:B------:R-:W-:Y:S01]  /*79e0*/  MUFU.EX2 R13, R13 ;  /* 0x0000000d000d7308 */ /* 0x000fe20000000800 */
[----:B------:R-:W-:Y:S02]  /*79f0*/  ISETP.GT.AND P5, PT, R9, 0x51, PT ;  /* 0x000000510900780c */ /* 0x000fe40003fa4270 */
[----:B------:R-:W-:Y:S02]  /*7a00*/  FMNMX.FTZ R135, R114, R135, !PT ;  /* 0x0000008772877209 */ /* 0x000fe40007810000 */
[----:B------:R-:W-:Y:S01]  /*7a10*/  FSEL R115, R96, -INF , P6 ;  /* 0xff80000060737808 */ /* 0x000fe20003000000 */
[--C-:B------:R-:W-:Y:S01]  /*7a20*/  FFMA.FTZ R96, R118, UR4, -R10.reuse ;  /* 0x0000000476607c23 */ /* 0x100fe2000801080a */
[----:B------:R-:W-:Y:S01]  /*7a30*/  FMNMX.FTZ R0, R108, R135, !PT ;  /* 0x000000876c007209 */ /* 0x000fe20007810000 */
[----:B------:R-:W-:Y:S01]  /*7a40*/  MUFU.EX2 R14, R14 ;  /* 0x0000000e000e7308 */ /* 0x000fe20000000800 */
[----:B------:R-:W-:Y:S01]  /*7a50*/  FSEL R118, R97, -INF , P5 ;  /* 0xff80000061767808 */ /* 0x000fe20002800000 */
[----:B------:R-:W-:Y:S01]  /*7a60*/  FFMA.FTZ R97, R119, UR4, -R10 ;  /* 0x0000000477617c23 */ /* 0x000fe2000801080a */
[----:B------:R-:W-:-:S02]  /*7a70*/  FMNMX.FTZ R0, R131, R0, !PT ;  /* 0x0000000083007209 */ /* 0x000fc40007810000 */
[----:B------:R-:W-:Y:S02]  /*7a80*/  ISETP.GT.AND P6, PT, R9, 0x59, PT ;  /* 0x000000590900780c */ /* 0x000fe40003fc4270 */
[----:B------:R-:W-:Y:S01]  /*7a90*/  FMNMX.FTZ R119, R115, R0, !PT ;  /* 0x0000000073777209 */ /* 0x000fe20007810000 */
[----:B------:R-:W-:Y:S01]  /*7aa0*/  MUFU.EX2 R15, R15 ;  /* 0x0000000f000f7308 */ /* 0x000fe20000000800 */
[----:B------:R-:W-:Y:S02]  /*7ab0*/  ISETP.GT.AND P5, PT, R9, 0x61, PT ;  /* 0x000000610900780c */ /* 0x000fe40003fa4270 */
[----:B------:R-:W-:Y:S02]  /*7ac0*/  FMNMX.FTZ R135, R118, R119, !PT ;  /* 0x0000007776877209 */ /* 0x000fe40007810000 */
[----:B------:R-:W-:Y:S02]  /*7ad0*/  FSEL R101, R101, -INF , P6 ;  /* 0xff80000065657808 */ /* 0x000fe40003000000 */
[----:B------:R-:W-:Y:S01]  /*7ae0*/  ISETP.GT.AND P6, PT, R9, 0x60, PT ;  /* 0x000000600900780c */ /* 0x000fe20003fc4270 */
[----:B------:R-:W-:Y:S01]  /*7af0*/  MUFU.EX2 R20, R20 ;  /* 0x0000001400147308 */ /* 0x000fe20000000800 */
[----:B------:R-:W-:-:S02]  /*7b00*/  FMNMX.FTZ R0, R100, R135, !PT ;  /* 0x0000008764007209 */ /* 0x000fc40007810000 */
[----:B------:R-:W-:Y:S01]  /*7b10*/  FSEL R119, R89, -INF , P5 ;  /* 0xff80000059777808 */ /* 0x000fe20002800000 */
[----:B------:R-:W-:Y:S01]  /*7b20*/  FFMA.FTZ R89, R107, UR4, -R10 ;  /* 0x000000046b597c23 */ /* 0x000fe2000801080a */
[----:B------:R-:W-:Y:S02]  /*7b30*/  FSEL R106, R88, -INF , P6 ;  /* 0xff800000586a7808 */ /* 0x000fe40003000000 */
[----:B------:R-:W-:Y:S01]  /*7b40*/  FMNMX.FTZ R107, R101, R0, !PT ;  /* 0x00000000656b7209 */ /* 0x000fe20007810000 */
[----:B------:R2:W-:Y:S01]  /*7b50*/  MUFU.EX2 R88, R138 ;  /* 0x0000008a00587308 */ /* 0x0005e20000000800 */
[----:B------:R-:W-:Y:S02]  /*7b60*/  WARPGROUP.DEPBAR.LE gsb0, 0x0 ;  /* 0x00008000000079c5 */ /* 0x000fe40000010000 */
[----:B------:R-:W-:Y:S01]  /*7b70*/  WARPGROUP.ARRIVE ;  /* 0x00000000000079c5 */ /* 0x000fe20000000000 */
[----:B------:R-:W-:Y:S02]  /*7b80*/  ISETP.GT.AND P4, PT, R9, 0x68, PT ;  /* 0x000000680900780c */ /* 0x000fe40003f84270 */
[----:B------:R-:W-:-:S02]  /*7b90*/  FMNMX.FTZ R0, R106, R107, !PT ;  /* 0x0000006b6a007209 */ /* 0x000fc40007810000 */
[----:B------:R-:W-:Y:S01]  /*7ba0*/  ISETP.GT.AND P6, PT, R9, 0x69, PT ;  /* 0x000000690900780c */ /* 0x000fe20003fc4270 */
[----:B------:R-:W-:Y:S01]  /*7bb0*/  HGMMA.64x96x16.F32 R24, gdesc[UR32].tnspB, R24, gsb0 ;  /* 0x41600000201879f0 */ /* 0x000fe20008000818 */
[----:B------:R-:W-:Y:S01]  /*7bc0*/  UIADD3 UR32, UR10, 0x780, URZ ;  /* 0x000007800a207890 */ /* 0x000fe2000fffe03f */
[----:B-1----:R-:W-:Y:S01]  /*7bd0*/  FSEL R134, R92, -INF , P4 ;  /* 0xff8000005c867808 */ /* 0x002fe20002000000 */
[----:B------:R-:W-:Y:S01]  /*7be0*/  UIADD3 UR34, UR11, 0x140, URZ ;  /* 0x000001400b227890 */ /* 0x000fe2000fffe03f */
[----:B------:R-:W-:Y:S01]  /*7bf0*/  FMNMX.FTZ R135, R119, R0, !PT ;  /* 0x0000000077877209 */ /* 0x000fe20007810000 */
[----:B------:R-:W-:Y:S01]  /*7c00*/  UMOV UR33, 0xc0000010 ;  /* 0xc000001000217882 */ /* 0x000fe20000000000 */
[----:B------:R-:W-:Y:S01]  /*7c10*/  UMOV UR35, 0x80000020 ;  /* 0x8000002000237882 */ /* 0x000fe20000000000 */
        /* <DEDUP_REMOVED lines=16> */
[----:B------:R-:W-:Y:S01]  /*7d20*/  FSEL R111, R84, -INF , P4 ;  /* 0xff800000546f7808 */ /* 0x000fe20002000000 */
[----:B------:R-:W-:Y:S01]  /*7d30*/  FFMA.FTZ R84, R99, UR4, -R10 ;  /* 0x0000000463547c23 */ /* 0x000fe2000801080a */
[----:B------:R-:W-:Y:S02]  /*7d40*/  FMNMX.FTZ R0, R110, R135, !PT ;  /* 0x000000876e007209 */ /* 0x000fe40007810000 */
[----:B------:R-:W-:Y:S02]  /*7d50*/  FSEL R98, R85, -INF , P6 ;  /* 0xff80000055627808 */ /* 0x000fe40003000000 */
[----:B------:R-:W-:Y:S01]  /*7d60*/  ISETP.GT.AND P6, PT, R9, 0x80, PT ;  /* 0x000000800900780c */ /* 0x000fe20003fc4270 */
[----:B------:R-:W-:Y:S01]  /*7d70*/  MUFU.EX2 R127, R127 ;  /* 0x0000007f007f7308 */ /* 0x000fe20000000800 */
[----:B------:R-:W-:-:S02]  /*7d80*/  FMNMX.FTZ R85, R111, R0, !PT ;  /* 0x000000006f557209 */ /* 0x000fc40007810000 */
        /* <DEDUP_REMOVED lines=8> */
[----:B------:R-:W-:Y:S01]  /*7e10*/  FFMA.FTZ R95, R75, UR4, -R10 ;  /* 0x000000044b5f7c23 */ /* 0x000fe2000801080a */
[----:B------:R-:W-:Y:S01]  /*7e20*/  FMNMX.FTZ R0, R99, R0, !PT ;  /* 0x0000000063007209 */ /* 0x000fe20007810000 */
[----:B------:R-:W-:Y:S01]  /*7e30*/  MUFU.EX2 R109, R109 ;  /* 0x0000006d006d7308 */ /* 0x000fe20000000800 */
[----:B------:R-:W-:-:S02]  /*7e40*/  ISETP.GT.AND P6, PT, R9, 0x89, PT ;  /* 0x000000890900780c */ /* 0x000fc40003fc4270 */
[----:B------:R-:W-:Y:S02]  /*7e50*/  FSEL R102, R76, -INF , P4 ;  /* 0xff8000004c667808 */ /* 0x000fe40002000000 */
[----:B------:R-:W-:Y:S02]  /*7e60*/  FMNMX.FTZ R73, R135, R0, !PT ;  /* 0x0000000087497209 */ /* 0x000fe40007810000 */
[----:B--2---:R-:W-:Y:S01]  /*7e70*/  FSEL R138, R77, -INF , P6 ;  /* 0xff8000004d8a7808 */ /* 0x004fe20003000000 */
[----:B------:R-:W-:Y:S01]  /*7e80*/  MUFU.EX2 R76, R72 ;  /* 0x00000048004c7308 */ /* 0x000fe20000000800 */
[----:B------:R-:W-:Y:S01]  /*7e90*/  FMNMX.FTZ R73, R102, R73, !PT ;  /* 0x0000004966497209 */ /* 0x000fe20007810000 */
[----:B------:R-:W-:Y:S01]  /*7ea0*/  FFMA.FTZ R77, R103, UR4, -R10 ;  /* 0x00000004674d7c23 */ /* 0x000fe2000801080a */
[----:B0-----:R-:W-:Y:S02]  /*7eb0*/  SHF.R.U32.HI R142, RZ, 0x7, R143 ;  /* 0x00000007ff8e7819 */ /* 0x001fe4000001168f */
[----:B------:R-:W-:-:S02]  /*7ec0*/  FMNMX.FTZ R0, R138, R73, !PT ;  /* 0x000000498a007209 */ /* 0x000fc40007810000 */
[----:B------:R-:W-:Y:S01]  /*7ed0*/  ISETP.GE.U32.AND P4, PT, R143, 0x180, PT ;  /* 0x000001808f00780c */ /* 0x000fe20003f86070 */
[----:B------:R0:W-:Y:S02]  /*7ee0*/  MUFU.EX2 R9, R84 ;  /* 0x0000005400097308 */ /* 0x0001e40000000800 */
[----:B------:R-:W1:Y:S06]  /*7ef0*/  SHFL.BFLY PT, R73, R0, 0x2, 0x1f ;  /* 0x0c401f0000497f89 */ /* 0x000e6c00000e0000 */
[----:B------:R-:W-:Y:S01]  /*7f00*/  MUFU.EX2 R96, R96 ;  /* 0x0000006000607308 */ /* 0x000fe20000000800 */
[--C-:B0-----:R-:W-:Y:S01]  /*7f10*/  FFMA.FTZ R84, R90, UR4, -R10.reuse ;  /* 0x000000045a547c23 */ /* 0x101fe2000801080a */
[--C-:B------:R-:W-:Y:S01]  /*7f20*/  FFMA.FTZ R90, R94, UR4, -R10.reuse ;  /* 0x000000045e5a7c23 */ /* 0x100fe2000801080a */
[--C-:B------:R-:W-:Y:S01]  /*7f30*/  FFMA.FTZ R94, R74, UR4, -R10.reuse ;  /* 0x000000044a5e7c23 */ /* 0x100fe2000801080a */
[----:B------:R-:W-:-:S04]  /*7f40*/  FFMA.FTZ R10, R79, UR4, -R10 ;  /* 0x000000044f0a7c23 */ /* 0x000fc8000801080a */
[----:B------:R-:W-:Y:S08]  /*7f50*/  MUFU.EX2 R97, R97 ;  /* 0x0000006100617308 */ /* 0x000ff00000000800 */
[----:B------:R-:W-:Y:S01]  /*7f60*/  MUFU.EX2 R89, R89 ;  /* 0x0000005900597308 */ /* 0x000fe20000000800 */
[----:B-1----:R-:W-:-:S05]  /*7f70*/  FMNMX.FTZ R73, R0, R73, !PT ;  /* 0x0000004900497209 */ /* 0x002fca0007810000 */
[----:B------:R-:W0:Y:S02]  /*7f80*/  SHFL.BFLY PT, R0, R73, 0x1, 0x1f ;  /* 0x0c201f0049007f89 */ /* 0x000e2400000e0000 */
[----:B------:R-:W-:Y:S01]  /*7f90*/  MUFU.EX2 R92, R92 ;  /* 0x0000005c005c7308 */ /* 0x000fe20000000800 */
[----:B------:R-:W-:Y:S02]  /*7fa0*/  WARPGROUP.DEPBAR.LE gsb0, 0x0 ;  /* 0x00008000000079c5 */ /* 0x000fe40000010000 */
[----:B------:R-:W-:-:S05]  /*7fb0*/  WARPGROUP.ARRIVE ;  /* 0x00000000000079c5 */ /* 0x000fca0000000000 */
[----:B------:R-:W-:Y:S01]  /*7fc0*/  MUFU.EX2 R80, R80 ;  /* 0x0000005000507308 */ /* 0x000fe20000000800 */
[----:B------:R-:W-:Y:S01]  /*7fd0*/  HGMMA.64x96x16.F32 R24, gdesc[UR32].tnspB, R24, gsb0 ;  /* 0x41600000201879f0 */ /* 0x000fe20008000818 */
[----:B------:R-:W-:Y:S02]  /*7fe0*/  UIADD3 UR32, UR10, 0x900, URZ ;  /* 0x000009000a207890 */ /* 0x000fe4000fffe03f */
[----:B------:R-:W-:-:S04]  /*7ff0*/  UIADD3 UR34, UR11, 0x180, URZ ;  /* 0x000001800b227890 */ /* 0x000fc8000fffe03f */
[----:B------:R-:W-:Y:S01]  /*8000*/  MUFU.EX2 R81, R81 ;  /* 0x0000005100517308 */ /* 0x000fe20000000800 */
[----:B------:R-:W-:Y:S01]  /*8010*/  UMOV UR33, 0xc0000010 ;  /* 0xc000001000217882 */ /* 0x000fe20000000000 */
[----:B------:R-:W-:Y:S01]  /*8020*/  UMOV UR35, 0x80000020 ;  /* 0x8000002000237882 */ /* 0x000fe20000000000 */
[----:B0-----:R-:W-:Y:S01]  /*8030*/  FMNMX.FTZ R0, R73, R0, !PT ;  /* 0x0000000049007209 */ /* 0x001fe20007810000 */
[----:B------:R-:W-:-:S04]  /*8040*/  VIADD R73, R142, 0x9 ;  /* 0x000000098e497836 */ /* 0x000fc80000000000 */
[----:B------:R-:W-:Y:S01]  /*8050*/  MUFU.EX2 R77, R77 ;  /* 0x0000004d004d7308 */ /* 0x000fe20000000800 */
[C---:B------:R-:W-:Y:S01]  /*8060*/  FSETP.NEU.FTZ.AND P5, PT, R0.reuse, -INF , PT ;  /* 0xff8000000000780b */ /* 0x040fe20003fbd000 */
[C---:B------:R-:W-:Y:S01]  /*8070*/  FMUL.FTZ R72, R0.reuse, UR4 ;  /* 0x0000000400487c20 */ /* 0x040fe20008410000 */
[----:B------:R-:W-:Y:S02]  /*8080*/  SEL R73, R73, 0x9, !P4 ;  /* 0x0000000949497807 */ /* 0x000fe40006000000 */
[----:B------:R-:W-:Y:S02]  /*8090*/  FSEL R75, R0, RZ, P5 ;  /* 0x000000ff004b7208 */ /* 0x000fe40002800000 */
[----:B------:R-:W-:Y:S01]  /*80a0*/  FSEL R79, R72, RZ, P5 ;  /* 0x000000ff484f7208 */ /* 0x000fe20002800000 */
[----:B------:R-:W-:Y:S02]  /*80b0*/  MUFU.EX2 R84, R84 ;  /* 0x0000005400547308 */ /* 0x000fe40000000800 */
[----:B------:R-:W-:-:S02]  /*80c0*/  FADD.FTZ R75, -R75, R6 ;  /* 0x000000064b4b7221 */ /* 0x000fc40000010100 */
[--C-:B------:R-:W-:Y:S01]  /*80d0*/  FFMA.FTZ R103, R140, UR4, -R79.reuse ;  /* 0x000000048c677c23 */ /* 0x100fe2000801084f */
[--C-:B------:R-:W-:Y:S01]  /*80e0*/  FFMA.FTZ R140, R121, UR4, -R79.reuse ;  /* 0x00000004798c7c23 */ /* 0x100fe2000801084f */
[--C-:B------:R-:W-:Y:S01]  /*80f0*/  FFMA.FTZ R121, R112, UR4, -R79.reuse ;  /* 0x0000000470797c23 */ /* 0x100fe2000801084f */
[--C-:B------:R-:W-:Y:S01]  /*8100*/  FFMA.FTZ R112, R104, UR4, -R79.reuse ;  /* 0x0000000468707c23 */ /* 0x100fe2000801084f */
[----:B------:R-:W-:Y:S01]  /*8110*/  FSEL R104, R5, RZ, P3 ;  /* 0x000000ff05687208 */ /* 0x000fe20001800000 */
[--C-:B------:R-:W-:Y:S01]  /*8120*/  FFMA.FTZ R72, R136, UR4, -R79.reuse ;  /* 0x0000000488487c23 */ /* 0x100fe2000801084f */
[----:B------:R-:W-:Y:S01]  /*8130*/  FMUL.FTZ R75, R75, UR4 ;  /* 0x000000044b4b7c20 */ /* 0x000fe20008410000 */
[--C-:B------:R-:W-:Y:S01]  /*8140*/  FFMA.FTZ R74, R137, UR4, -R79.reuse ;  /* 0x00000004894a7c23 */ /* 0x100fe2000801084f */
[----:B------:R-:W-:Y:S01]  /*8150*/  FFMA.FTZ R136, R141, UR4, -R79 ;  /* 0x000000048d887c23 */ /* 0x000fe2000801084f */
[----:B------:R-:W-:Y:S01]  /*8160*/  FADD.FTZ R7, -R104, R7 ;  /* 0x0000000768077221 */ /* 0x000fe20000010100 */
[----:B------:R-:W-:Y:S01]  /*8170*/  IMAD.U32 R104, RZ, RZ, UR36 ;  /* 0x00000024ff687e24 */ /* 0x000fe2000f8e00ff */
[----:B------:R-:W-:Y:S01]  /*8180*/  MUFU.EX2 R72, R72 ;  /* 0x0000004800487308 */ /* 0x000fe20000000800 */
[--C-:B------:R-:W-:Y:S01]  /*8190*/  FFMA.FTZ R137, R128, UR4, -R79.reuse ;  /* 0x0000000480897c23 */ /* 0x100fe2000801084f */
[----:B------:R-:W-:Y:S01]  /*81a0*/  FMUL.FTZ R6, R7, UR4 ;  /* 0x0000000407067c20 */ /* 0x000fe20008410000 */
[--C-:B------:R-:W-:Y:S01]  /*81b0*/  FFMA.FTZ R141, R129, UR4, -R79.reuse ;  /* 0x00000004818d7c23 */ /* 0x100fe2000801084f */
[----:B------:R-:W-:Y:S01]  /*81c0*/  @!P1 LEA R104, R104, UR37, 0x3 ;  /* 0x0000002568689c11 */ /* 0x000fe2000f8e18ff */
[--C-:B------:R-:W-:Y:S01]  /*81d0*/  FFMA.FTZ R132, R132, UR4, -R79.reuse ;  /* 0x0000000484847c23 */ /* 0x100fe2000801084f */
[--C-:B------:R-:W-:Y:S01]  /*81e0*/  FFMA.FTZ R128, R124, UR4, -R79.reuse ;  /* 0x000000047c807c23 */ /* 0x100fe2000801084f */
[----:B------:R-:W-:Y:S01]  /*81f0*/  FFMA.FTZ R133, R133, UR4, -R79 ;  /* 0x0000000485857c23 */ /* 0x000fe2000801084f */
[----:B------:R-:W-:Y:S01]  /*8200*/  MUFU.EX2 R6, R6 ;  /* 0x0000000600067308 */ /* 0x000fe20000000800 */
[----:B------:R-:W-:-:S02]  /*8210*/  @!P1 VIADD R7, R104, 0x31c40 ;  /* 0x00031c4068079836 */ /* 0x000fc40000000000 */
[--C-:B------:R-:W-:Y:S01]  /*8220*/  FFMA.FTZ R139, R125, UR4, -R79.reuse ;  /* 0x000000047d8b7c23 */ /* 0x100fe2000801084f */
[--C-:B------:R-:W-:Y:S01]  /*8230*/  FFMA.FTZ R129, R130, UR4, -R79.reuse ;  /* 0x0000000482817c23 */ /* 0x100fe2000801084f */
[--C-:B------:R-:W-:Y:S01]  /*8240*/  FFMA.FTZ R115, R115, UR4, -R79.reuse ;  /* 0x0000000473737c23 */ /* 0x100fe2000801084f */
[----:B------:R-:W-:Y:S01]  /*8250*/  FFMA.FTZ R130, R126, UR4, -R79 ;  /* 0x000000047e827c23 */ /* 0x000fe2000801084f */
[----:B------:R-:W-:Y:S01]  /*8260*/  @!P1 PRMT R7, RZ, 0x654, R7 ;  /* 0x00000654ff079816 */ /* 0x000fe20000000007 */
        /* <DEDUP_REMOVED lines=14> */
[----:B------:R-:W-:-:S03]  /*8350*/  PLOP3.LUT P3, PT, PT, PT, UP1, 0x80, 0x0 ;  /* 0x000000000000781c */ /* 0x000fc60003f6f018 */
        /* <DEDUP_REMOVED lines=15> */
[----:B------:R-:W0:Y:S08]  /*8450*/  MUFU.EX2 R139, R139 ;  /* 0x0000008b008b7308 */ /* 0x000e300000000800 */
[----:B------:R-:W-:Y:S08]  /*8460*/  MUFU.EX2 R121, R121 ;  /* 0x0000007900797308 */ /* 0x000ff00000000800 */
[----:B------:R-:W-:Y:S01]  /*8470*/  MUFU.EX2 R130, R130 ;  /* 0x0000008200827308 */ /* 0x000fe20000000800 */
[----:B0-----:R-:W-:-:S07]  /*8480*/  F2FP.F16.F32.PACK_AB R126, R139, R128 ;  /* 0x000000808b7e723e */ /* 0x001fce00000000ff */
        /* <DEDUP_REMOVED lines=16> */
[----:B------:R-:W-:-:S05]  /*8590*/  UIADD3 UR10, UR7, -0x1, URZ ;  /* 0xffffffff070a7890 */ /* 0x000fca000fffe03f */
[----:B------:R-:W-:Y:S02]  /*85a0*/  MUFU.EX2 R82, R82 ;  /* 0x0000005200527308 */ /* 0x000fe40000000800 */
[----:B------:R-:W-:-:S06]  /*85b0*/  UMOV UR7, UR10 ;  /* 0x0000000a00077c82 */ /* 0x000fcc0008000000 */
        /* <DEDUP_REMOVED lines=13> */
[----:B------:R-:W-:Y:S03]  /*8690*/  HGMMA.64x96x16.F32 R24, gdesc[UR32].tnspB, R24, gsb0 ;  /* 0x41600000201879f0 */ /* 0x000fe60008000818 */
[----:B------:R-:W-:Y:S02]  /*86a0*/  WARPGROUP.DEPBAR.LE gsb0, 0x0 ;  /* 0x00008000000079c5 */ /* 0x000fe40000010000 */
[----:B------:R0:W-:Y:S06]  /*86b0*/  BAR.ARV R73, 0x100 ;  /* 0x000400490000751d */ /* 0x0001ec0000002000 */
[----:B------:R1:W-:Y:S01]  /*86c0*/  @!P1 SYNCS.ARRIVE.TRANS64.RED.A1T0 RZ, [R7+URZ], RZ ;  /* 0x000000ff07ff99a7 */ /* 0x0003e2000810043f */
[-C--:B------:R-:W-:Y:S01]  /*86d0*/  FMUL.FTZ R26, R26, R6.reuse ;  /* 0x000000061a1a7220 */ /* 0x080fe20000410000 */
[----:B0-----:R-:W-:Y:S01]  /*86e0*/  IMAD.U32 R73, RZ, RZ, UR6 ;  /* 0x00000006ff497e24 */ /* 0x001fe2000f8e00ff */
[----:B------:R-:W-:Y:S01]  /*86f0*/  UMOV UR6, UR36 ;  /* 0x0000002400067c82 */ /* 0x000fe20008000000 */
[-C--:B------:R-:W-:Y:S01]  /*8700*/  FMUL.FTZ R27, R27, R6.reuse ;  /* 0x000000061b1b7220 */ /* 0x080fe20000410000 */
[-C--:B------:R-:W-:Y:S01]  /*8710*/  FMUL.FTZ R30, R30, R6.reuse ;  /* 0x000000061e1e7220 */ /* 0x080fe20000410000 */
[-C--:B------:R-:W-:Y:S01]  /*8720*/  FMUL.FTZ R31, R31, R6.reuse ;  /* 0x000000061f1f7220 */ /* 0x080fe20000410000 */
[----:B------:R-:W-:Y:S01]  /*8730*/  @!P1 LEA R73, R73, UR37, 0x3 ;  /* 0x0000002549499c11 */ /* 0x000fe2000f8e18ff */
[----:B-1----:R0:W1:Y:S01]  /*8740*/  MUFU.EX2 R7, R75 ;  /* 0x0000004b00077308 */ /* 0x0020620000000800 */
        /* <DEDUP_REMOVED lines=9> */
[----:B0-----:R-:W-:Y:S01]  /*87e0*/  FFMA.FTZ R75, R6, R3, R11 ;  /* 0x00000003064b7223 */ /* 0x001fe2000001000b */
[-C--:B------:R-:W-:Y:S01]  /*87f0*/  FMUL.FTZ R47, R47, R6.reuse ;  /* 0x000000062f2f7220 */ /* 0x080fe20000410000 */
[----:B------:R0:W2:Y:S01]  /*8800*/  MUFU.EX2 R3, R115 ;  /* 0x0000007300037308 */ /* 0x0000a20000000800 */
[----:B------:R3:W-:Y:S01]  /*8810*/  @!P1 SYNCS.ARRIVE.TRANS64.RED.A1T0 RZ, [R73+URZ], RZ ;  /* 0x000000ff49ff99a7 */ /* 0x0007e2000810043f */
[----:B------:R-:W-:Y:S01]  /*8820*/  FADD.FTZ R124, R12, R75 ;  /* 0x0000004b0c7c7221 */ /* 0x000fe20000010000 */
[-C--:B------:R-:W-:Y:S01]  /*8830*/  FMUL.FTZ R50, R50, R6.reuse ;  /* 0x0000000632327220 */ /* 0x080fe20000410000 */
[----:B------:R-:W-:Y:S01]  /*8840*/  FMUL.FTZ R51, R51, R6 ;  /* 0x0000000633337220 */ /* 0x000fe20000410000 */
[----:B-1----:R-:W-:Y:S01]  /*8850*/  FMUL.FTZ R24, R24, R7 ;  /* 0x0000000718187220 */ /* 0x002fe20000410000 */
[----:B------:R-:W-:Y:S01]  /*8860*/  FADD.FTZ R75, R13, R124 ;  /* 0x0000007c0d4b7221 */ /* 0x000fe20000010000 */
[----:B------:R-:W-:Y:S01]  /*8870*/  F2FP.F16.F32.PACK_AB R124, R140, R129 ;  /* 0x000000818c7c723e */ /* 0x000fe200000000ff */
[-C--:B------:R-:W-:Y:S01]  /*8880*/  FMUL.FTZ R25, R25, R7.reuse ;  /* 0x0000000719197220 */ /* 0x080fe20000410000 */
[----:B---3--:R-:W-:Y:S01]  /*8890*/  FFMA.FTZ R73, R7, R4, R72 ;  /* 0x0000000407497223 */ /* 0x008fe20000010048 */
[----:B------:R-:W-:Y:S01]  /*88a0*/  F2FP.F16.F32.PACK_AB R72, R74, R72 ;  /* 0x000000484a48723e */ /* 0x000fe200000000ff */
[----:B------:R-:W-:Y:S01]  /*88b0*/  FFMA.FTZ R4, R118, UR4, -R79 ;  /* 0x0000000476047c23 */ /* 0x000fe2000801084f */
[----:B------:R-:W-:Y:S01]  /*88c0*/  FMUL.FTZ R28, R28, R7 ;  /* 0x000000071c1c7220 */ /* 0x000fe20000410000 */
[----:B------:R-:W-:Y:S01]  /*88d0*/  FADD.FTZ R104, R74, R73 ;  /* 0x000000494a687221 */ /* 0x000fe20000010000 */
[----:B------:R-:W-:Y:S01]  /*88e0*/  F2FP.F16.F32.PACK_AB R73, R12, R11 ;  /* 0x0000000b0c49723e */ /* 0x000fe200000000ff */
[C---:B------:R-:W-:Y:S01]  /*88f0*/  FADD.FTZ R12, R14.reuse, R75 ;  /* 0x0000004b0e0c7221 */ /* 0x040fe20000010000 */
[----:B------:R-:W-:Y:S01]  /*8900*/  F2FP.F16.F32.PACK_AB R75, R14, R13 ;  /* 0x0000000d0e4b723e */ /* 0x000fe200000000ff */
[----:B------:R-:W-:Y:S01]  /*8910*/  FADD.FTZ R125, R103, R104 ;  /* 0x00000068677d7221 */ /* 0x000fe20000010000 */
[----:B------:R-:W-:Y:S01]  /*8920*/  F2FP.F16.F32.PACK_AB R74, R136, R103 ;  /* 0x00000067884a723e */ /* 0x000fe200000000ff */
[----:B------:R-:W-:Y:S01]  /*8930*/  FADD.FTZ R103, R15, R12 ;  /* 0x0000000c0f677221 */ /* 0x000fe20000010000 */
[----:B------:R-:W-:Y:S01]  /*8940*/  FFMA.FTZ R11, R100, UR4, -R79 ;  /* 0x00000004640b7c23 */ /* 0x000fe2000801084f */
[----:B------:R-:W-:Y:S01]  /*8950*/  FADD.FTZ R14, R136, R125 ;  /* 0x0000007d880e7221 */ /* 0x000fe20000010000 */
[----:B------:R-:W-:Y:S01]  /*8960*/  FFMA.FTZ R100, R106, UR4, -R79 ;  /* 0x000000046a647c23 */ /* 0x000fe2000801084f */
[----:B------:R-:W-:Y:S01]  /*8970*/  FADD.FTZ R12, R20, R103 ;  /* 0x00000067140c7221 */ /* 0x000fe20000010000 */
[----:B------:R1:W-:Y:S01]  /*8980*/  STSM.16.M88.4 [R2+0x24300], R72 ;  /* 0x0243004802007844 */ /* 0x0003e20000000200 */
[----:B------:R-:W-:Y:S01]  /*8990*/  FADD.FTZ R14, R137, R14 ;  /* 0x0000000e890e7221 */ /* 0x000fe20000010000 */
[----:B------:R-:W3:Y:S01]  /*89a0*/  MUFU.EX2 R4, R4 ;  /* 0x0000000400047308 */ /* 0x000ee20000000800 */
[----:B------:R-:W-:Y:S01]  /*89b0*/  FADD.FTZ R103, R21, R12 ;  /* 0x0000000c15677221 */ /* 0x000fe20000010000 */
[--C-:B------:R-:W-:Y:S01]  /*89c0*/  FFMA.FTZ R13, R101, UR4, -R79.reuse ;  /* 0x00000004650d7c23 */ /* 0x100fe2000801084f */
[----:B0-----:R-:W-:Y:S01]  /*89d0*/  FADD.FTZ R115, R141, R14 ;  /* 0x0000000e8d737221 */ /* 0x001fe20000010000 */
[--C-:B------:R-:W-:Y:S01]  /*89e0*/  FFMA.FTZ R104, R93, UR4, -R79.reuse ;  /* 0x000000045d687c23 */ /* 0x100fe2000801084f */
[----:B------:R-:W-:Y:S01]  /*89f0*/  FFMA.FTZ R101, R134, UR4, -R79 ;  /* 0x0000000486657c23 */ /* 0x000fe2000801084f */
[-C--:B------:R-:W-:Y:S01]  /*8a00*/  FMUL.FTZ R29, R29, R7.reuse ;  /* 0x000000071d1d7220 */ /* 0x080fe20000410000 */
[----:B------:R-:W-:Y:S01]  /*8a10*/  FADD.FTZ R14, R132, R115 ;  /* 0x00000073840e7221 */ /* 0x000fe20000010000 */
[----:B------:R-:W-:Y:S01]  /*8a20*/  FADD.FTZ R115, R120, R103 ;  /* 0x0000006778737221 */ /* 0x000fe20000010000 */
[----:B------:R-:W-:Y:S01]  /*8a30*/  FFMA.FTZ R103, R98, UR4, -R79 ;  /* 0x0000000462677c23 */ /* 0x000fe2000801084f */
[----:B------:R-:W0:Y:S01]  /*8a40*/  MUFU.EX2 R11, R11 ;  /* 0x0000000b000b7308 */ /* 0x000e220000000800 */
[----:B------:R-:W-:Y:S01]  /*8a50*/  FADD.FTZ R14, R133, R14 ;  /* 0x0000000e850e7221 */ /* 0x000fe20000010000 */
[----:B------:R-:W-:Y:S01]  /*8a60*/  FADD.FTZ R12, R122, R115 ;  /* 0x000000737a0c7221 */ /* 0x000fe20000010000 */
[----:B------:R-:W-:Y:S01]  /*8a70*/  FFMA.FTZ R79, R138, UR4, -R79 ;  /* 0x000000048a4f7c23 */ /* 0x000fe2000801084f */
[-C--:B------:R-:W-:Y:S01]  /*8a80*/  FMUL.FTZ R32, R32, R7.reuse ;  /* 0x0000000720207220 */ /* 0x080fe20000410000 */
[----:B------:R-:W-:Y:S01]  /*8a90*/  FADD.FTZ R125, R129, R14 ;  /* 0x0000000e817d7221 */ /* 0x000fe20000010000 */
[----:B------:R-:W-:Y:S01]  /*8aa0*/  FADD.FTZ R12, R123, R12 ;  /* 0x0000000c7b0c7221 */ /* 0x000fe20000010000 */
[-C--:B------:R-:W-:Y:S01]  /*8ab0*/  FMUL.FTZ R33, R33, R7.reuse ;  /* 0x0000000721217220 */ /* 0x080fe20000410000 */
[----:B------:R4:W-:Y:S01]  /*8ac0*/  MUFU.EX2 R98, R119 ;  /* 0x0000007700627308 */ /* 0x0009e20000000800 */
[----:B------:R-:W-:Y:S01]  /*8ad0*/  FADD.FTZ R125, R140, R125 ;  /* 0x0000007d8c7d7221 */ /* 0x000fe20000010000 */
[----:B------:R-:W-:Y:S01]  /*8ae0*/  FADD.FTZ R12, R113, R12 ;  /* 0x0000000c710c7221 */ /* 0x000fe20000010000 */
[-C--:B------:R-:W-:Y:S01]  /*8af0*/  FMUL.FTZ R36, R36, R7.reuse ;  /* 0x0000000724247220 */ /* 0x080fe20000410000 */
[----:B------:R-:W-:Y:S01]  /*8b00*/  FMUL.FTZ R37, R37, R7 ;  /* 0x0000000725257220 */ /* 0x000fe20000410000 */
[----:B------:R-:W-:Y:S01]  /*8b10*/  FADD.FTZ R14, R128, R125 ;  /* 0x0000007d800e7221 */ /* 0x000fe20000010000 */
[----:B------:R-:W-:Y:S01]  /*8b20*/  FADD.FTZ R106, R127, R12 ;  /* 0x0000000c7f6a7221 */ /* 0x000fe20000010000 */
[----:B------:R-:W-:Y:S01]  /*8b30*/  F2FP.F16.F32.PACK_AB R12, R141, R137 ;  /* 0x000000898d0c723e */ /* 0x000fe200000000ff */
[----:B------:R5:W0:Y:S01]  /*8b40*/  MUFU.EX2 R93, R13 ;  /* 0x0000000d005d7308 */ /* 0x000a220000000800 */
[----:B------:R-:W-:Y:S01]  /*8b50*/  FADD.FTZ R14, R139, R14 ;  /* 0x0000000e8b0e7221 */ /* 0x000fe20000010000 */
[----:B------:R-:W-:Y:S01]  /*8b60*/  FADD.FTZ R106, R105, R106 ;  /* 0x0000006a696a7221 */ /* 0x000fe20000010000 */
[----:B------:R-:W-:Y:S01]  /*8b70*/  F2FP.F16.F32.PACK_AB R125, R123, R122 ;  /* 0x0000007a7b7d723e */ /* 0x000fe200000000ff */
[----:B------:R-:W-:Y:S01]  /*8b80*/  FMUL.FTZ R40, R40, R7 ;  /* 0x0000000728287220 */ /* 0x000fe20000410000 */
[----:B------:R-:W-:Y:S01]  /*8b90*/  FADD.FTZ R115, R121, R14 ;  /* 0x0000000e79737221 */ /* 0x000fe20000010000 */
[----:B----4-:R-:W-:Y:S01]  /*8ba0*/  FADD.FTZ R119, R109, R106 ;  /* 0x0000006a6d777221 */ /* 0x010fe20000010000 */
[----:B------:R-:W-:Y:S01]  /*8bb0*/  F2FP.F16.F32.PACK_AB R14, R133, R132 ;  /* 0x00000084850e723e */ /* 0x000fe200000000ff */
[----:B------:R-:W4:Y:S01]  /*8bc0*/  MUFU.EX2 R100, R100 ;  /* 0x0000006400647308 */ /* 0x000f220000000800 */
[----:B------:R-:W-:Y:S01]  /*8bd0*/  FADD.FTZ R115, R130, R115 ;  /* 0x0000007382737221 */ /* 0x000fe20000010000 */
[----:B-1----:R-:W-:Y:S01]  /*8be0*/  FADD.FTZ R74, R96, R119 ;  /* 0x00000077604a7221 */ /* 0x002fe20000010000 */
[----:B-----5:R-:W-:Y:S01]  /*8bf0*/  F2FP.F16.F32.PACK_AB R13, R20, R15 ;  /* 0x0000000f140d723e */ /* 0x020fe200000000ff */
[----:B------:R-:W-:Y:S01]  /*8c00*/  FMUL.FTZ R41, R41, R7 ;  /* 0x0000000729297220 */ /* 0x000fe20000410000 */
[----:B------:R-:W-:Y:S01]  /*8c10*/  FADD.FTZ R72, R116, R115 ;  /* 0x0000007374487221 */ /* 0x000fe20000010000 */
[----:B------:R-:W-:Y:S01]  /*8c20*/  FADD.FTZ R75, R97, R74 ;  /* 0x0000004a614b7221 */ /* 0x000fe20000010000 */
[----:B------:R-:W-:Y:S01]  /*8c30*/  F2FP.F16.F32.PACK_AB R15, R120, R21 ;  /* 0x00000015780f723e */ /* 0x000fe200000000ff */
[----:B------:R-:W1:Y:S01]  /*8c40*/  MUFU.EX2 R101, R101 ;  /* 0x0000006500657308 */ /* 0x000e620000000800 */
[C---:B------:R-:W-:Y:S01]  /*8c50*/  FADD.FTZ R73, R117.reuse, R72 ;  /* 0x0000004875497221 */ /* 0x040fe20000010000 */
[----:B------:R-:W-:Y:S01]  /*8c60*/  FADD.FTZ R72, R88, R75 ;  /* 0x0000004b58487221 */ /* 0x000fe20000010000 */
[----:B------:R-:W-:Y:S01]  /*8c70*/  F2FP.F16.F32.PACK_AB R106, R117, R116 ;  /* 0x00000074756a723e */ /* 0x000fe200000000ff */
[----:B------:R5:W-:Y:S01]  /*8c80*/  STSM.16.M88.4 [R2+0x25b00], R12 ;  /* 0x025b000c02007844 */ /* 0x000be20000000200 */
[----:B------:R-:W-:Y:S01]  /*8c90*/  FADD.FTZ R73, R112, R73 ;  /* 0x0000004970497221 */ /* 0x000fe20000010000 */
[----:B------:R-:W-:Y:S01]  /*8ca0*/  FADD.FTZ R75, R89, R72 ;  /* 0x00000048594b7221 */ /* 0x000fe20000010000 */
[----:B------:R-:W-:Y:S01]  /*8cb0*/  F2FP.F16.F32.PACK_AB R127, R127, R113 ;  /* 0x000000717f7f723e */ /* 0x000fe200000000ff */
[----:B------:R2:W1:Y:S01]  /*8cc0*/  MUFU.EX2 R20, R104 ;  /* 0x0000006800147308 */ /* 0x0004620000000800 */
[----:B------:R-:W-:Y:S01]  /*8cd0*/  FADD.FTZ R73, R114, R73 ;  /* 0x0000004972497221 */ /* 0x000fe20000010000 */
[----:B------:R-:W-:Y:S01]  /*8ce0*/  FADD.FTZ R75, R92, R75 ;  /* 0x0000004b5c4b7221 */ /* 0x000fe20000010000 */
[----:B------:R-:W-:Y:S01]  /*8cf0*/  F2FP.F16.F32.PACK_AB R105, R109, R105 ;  /* 0x000000696d69723e */ /* 0x000fe200000000ff */
[----:B------:R-:W-:Y:S01]  /*8d00*/  STSM.16.M88.4 [R2+0x27300], R124 ;  /* 0x0273007c02007844 */ /* 0x000fe20000000200 */
[----:B------:R-:W-:Y:S01]  /*8d10*/  FADD.FTZ R72, R108, R73 ;  /* 0x000000496c487221 */ /* 0x000fe20000010000 */
[----:B------:R-:W-:Y:S01]  /*8d20*/  FADD.FTZ R74, R80, R75 ;  /* 0x0000004b504a7221 */ /* 0x000fe20000010000 */
[----:B------:R-:W-:Y:S01]  /*8d30*/  FMUL.FTZ R44, R44, R7 ;  /* 0x000000072c2c7220 */ /* 0x000fe20000410000 */
[----:B------:R0:W1:Y:S01]  /*8d40*/  MUFU.EX2 R21, R107 ;  /* 0x0000006b00157308 */ /* 0x0000620000000800 */
[----:B------:R-:W-:Y:S01]  /*8d50*/  FADD.FTZ R72, R131, R72 ;  /* 0x0000004883487221 */ /* 0x000fe20000010000 */
[----:B------:R-:W-:Y:S01]  /*8d60*/  FADD.FTZ R74, R81, R74 ;  /* 0x0000004a514a7221 */ /* 0x000fe20000010000 */
[----:B--2---:R-:W-:Y:S01]  /*8d70*/  F2FP.F16.F32.PACK_AB R104, R130, R121 ;  /* 0x000000798268723e */ /* 0x004fe200000000ff */
[-C--:B------:R-:W-:Y:S01]  /*8d80*/  FMUL.FTZ R45, R45, R7.reuse ;  /* 0x000000072d2d7220 */ /* 0x080fe20000410000 */
[----:B------:R-:W-:Y:S01]  /*8d90*/  FADD.FTZ R73, R3, R72 ;  /* 0x0000004803497221 */ /* 0x000fe20000010000 */
[----:B-----5:R-:W-:Y:S01]  /*8da0*/  F2FP.F16.F32.PACK_AB R13, R89, R88 ;  /* 0x00000058590d723e */ /* 0x020fe200000000ff */
[-C--:B------:R-:W-:Y:S01]  /*8db0*/  FMUL.FTZ R48, R48, R7.reuse ;  /* 0x0000000730307220 */ /* 0x080fe20000410000 */
[----:B------:R-:W2:Y:S01]  /*8dc0*/  MUFU.EX2 R116, R103 ;  /* 0x0000006700747308 */ /* 0x000ea20000000800 */
[----:B---3--:R-:W-:Y:S01]  /*8dd0*/  FADD.FTZ R72, R4, R73 ;  /* 0x0000004904487221 */ /* 0x008fe20000010000 */
[----:B------:R-:W-:Y:S01]  /*8de0*/  FADD.FTZ R73, R9, R74 ;  /* 0x0000004a09497221 */ /* 0x000fe20000010000 */
[----:B0-----:R-:W-:Y:S01]  /*8df0*/  F2FP.F16.F32.PACK_AB R107, R97, R96 ;  /* 0x00000060616b723e */ /* 0x001fe200000000ff */
[----:B------:R-:W-:Y:S01]  /*8e00*/  FMUL.FTZ R49, R49, R7 ;  /* 0x0000000731317220 */ /* 0x000fe20000410000 */
[----:B------:R-:W-:Y:S01]  /*8e10*/  FADD.FTZ R72, R11, R72 ;  /* 0x000000480b487221 */ /* 0x000fe20000010000 */
[----:B------:R-:W-:Y:S01]  /*8e20*/  FADD.FTZ R74, R76, R73 ;  /* 0x000000494c4a7221 */ /* 0x000fe20000010000 */
[----:B------:R-:W-:Y:S01]  /*8e30*/  F2FP.F16.F32.PACK_AB R12, R114, R112 ;  /* 0x00000070720c723e */ /* 0x000fe200000000ff */
[----:B------:R0:W3:Y:S01]  /*8e40*/  MUFU.EX2 R88, R99 ;  /* 0x0000006300587308 */ /* 0x0000e20000000800 */
[----:B------:R-:W-:Y:S01]  /*8e50*/  FADD.FTZ R15, R93, R72 ;  /* 0x000000485d0f7221 */ /* 0x000fe20000010000 */
[----:B------:R-:W-:Y:S01]  /*8e60*/  FADD.FTZ R73, R77, R74 ;  /* 0x0000004a4d497221 */ /* 0x000fe20000010000 */
[----:B------:R-:W-:Y:S01]  /*8e70*/  F2FP.F16.F32.PACK_AB R72, R4, R3 ;  /* 0x000000030448723e */ /* 0x000fe200000000ff */
[----:B------:R-:W-:Y:S01]  /*8e80*/  STSM.16.M88.4 [R2+0x28b00], R104 ;  /* 0x028b006802007844 */ /* 0x000fe20000000200 */
[----:B----4-:R-:W-:Y:S01]  /*8e90*/  FADD.FTZ R75, R100, R15 ;  /* 0x0000000f644b7221 */ /* 0x010fe20000010000 */
[----:B------:R-:W-:Y:S01]  /*8ea0*/  FADD.FTZ R74, R84, R73 ;  /* 0x00000049544a7221 */ /* 0x000fe20000010000 */
[----:B------:R-:W-:Y:S01]  /*8eb0*/  F2FP.F16.F32.PACK_AB R14, R131, R108 ;  /* 0x0000006c830e723e */ /* 0x000fe200000000ff */
[----:B------:R-:W4:Y:S01]  /*8ec0*/  MUFU.EX2 R79, R79 ;  /* 0x0000004f004f7308 */ /* 0x000f220000000800 */
[----:B------:R-:W-:Y:S01]  /*8ed0*/  FADD.FTZ R4, R98, R75 ;  /* 0x0000004b62047221 */ /* 0x000fe20000010000 */
[----:B------:R-:W-:Y:S01]  /*8ee0*/  F2FP.F16.F32.PACK_AB R15, R80, R92 ;  /* 0x0000005c500f723e */ /* 0x000fe200000000ff */
[----:B------:R-:W-:Y:S01]  /*8ef0*/  FADD.FTZ R3, R85, R74 ;  /* 0x0000004a55037221 */ /* 0x000fe20000010000 */
[----:B------:R-:W-:Y:S01]  /*8f00*/  F2FP.F16.F32.PACK_AB R73, R9, R81 ;  /* 0x000000510949723e */ /* 0x000fe200000000ff */
[----:B-1----:R-:W-:Y:S01]  /*8f10*/  FADD.FTZ R9, R101, R4 ;  /* 0x0000000465097221 */ /* 0x002fe20000010000 */
[----:B------:R-:W-:Y:S01]  /*8f20*/  F2FP.F16.F32.PACK_AB R74, R93, R11 ;  /* 0x0000000b5d4a723e */ /* 0x000fe200000000ff */
[----:B------:R-:W-:Y:S01]  /*8f30*/  FADD.FTZ R4, R90, R3 ;  /* 0x000000035a047221 */ /* 0x000fe20000010000 */
[----:B------:R-:W-:Y:S01]  /*8f40*/  F2FP.F16.F32.PACK_AB R75, R77, R76 ;  /* 0x0000004c4d4b723e */ /* 0x000fe200000000ff */
[----:B------:R1:W-:Y:S01]  /*8f50*/  STSM.16.M88.4 [R2+0x2a300], R12 ;  /* 0x02a3000c02007844 */ /* 0x0003e20000000200 */
[----:B------:R-:W-:Y:S01]  /*8f60*/  F2FP.F16.F32.PACK_AB R96, R98, R100 ;  /* 0x000000646260723e */ /* 0x000fe200000000ff */
[C---:B------:R-:W-:Y:S01]  /*8f70*/  FADD.FTZ R76, R20.reuse, R9 ;  /* 0x00000009144c7221 */ /* 0x040fe20000010000 */
[----:B------:R-:W-:Y:S01]  /*8f80*/  F2FP.F16.F32.PACK_AB R97, R85, R84 ;  /* 0x000000545561723e */ /* 0x000fe200000000ff */
[----:B------:R3:W-:Y:S01]  /*8f90*/  STSM.16.M88.4 [R2+0x2bb00], R72 ;  /* 0x02bb004802007844 */ /* 0x0007e20000000200 */
[----:B------:R-:W-:Y:S01]  /*8fa0*/  F2FP.F16.F32.PACK_AB R98, R20, R101 ;  /* 0x000000651462723e */ /* 0x000fe200000000ff */
[C---:B------:R-:W-:Y:S01]  /*8fb0*/  FADD.FTZ R3, R91.reuse, R4 ;  /* 0x000000045b037221 */ /* 0x040fe20000010000 */
[----:B0-----:R-:W-:Y:S01]  /*8fc0*/  F2FP.F16.F32.PACK_AB R99, R91, R90 ;  /* 0x0000005a5b63723e */ /* 0x001fe200000000ff */
[----:B------:R-:W-:Y:S01]  /*8fd0*/  FADD.FTZ R9, R21, R76 ;  /* 0x0000004c15097221 */ /* 0x000fe20000010000 */
[-C--:B------:R-:W-:Y:S01]  /*8fe0*/  FMUL.FTZ R52, R52, R7.reuse ;  /* 0x0000000734347220 */ /* 0x080fe20000410000 */
[----:B------:R-:W-:Y:S01]  /*8ff0*/  FADD.FTZ R4, R82, R3 ;  /* 0x0000000352047221 */ /* 0x000fe20000010000 */
[-C--:B------:R-:W-:Y:S01]  /*9000*/  FMUL.FTZ R53, R53, R7.reuse ;  /* 0x0000000735357220 */ /* 0x080fe20000410000 */
[----:B------:R0:W-:Y:S01]  /*9010*/  STSM.16.M88.4 [R2+0x2d300], R96 ;  /* 0x02d3006002007844 */ /* 0x0001e20000000200 */
[----:B------:R-:W-:Y:S01]  /*9020*/  FADD.FTZ R76, R110, R9 ;  /* 0x000000096e4c7221 */ /* 0x000fe20000010000 */
[----:B------:R-:W-:Y:S01]  /*9030*/  FADD.FTZ R3, R83, R4 ;  /* 0x0000000453037221 */ /* 0x000fe20000010000 */
[----:B------:R-:W-:Y:S01]  /*9040*/  FMUL.FTZ R56, R56, R7 ;  /* 0x0000000738387220 */ /* 0x000fe20000410000 */
[----:B-1----:R-:W-:Y:S01]  /*9050*/  F2FP.F16.F32.PACK_AB R12, R110, R21 ;  /* 0x000000156e0c723e */ /* 0x002fe200000000ff */
[----:B------:R-:W-:Y:S01]  /*9060*/  FADD.FTZ R9, R111, R76 ;  /* 0x0000004c6f097221 */ /* 0x000fe20000010000 */
[----:B------:R-:W-:Y:S01]  /*9070*/  F2FP.F16.F32.PACK_AB R13, R83, R82 ;  /* 0x00000052530d723e */ /* 0x000fe200000000ff */
[----:B------:R-:W-:Y:S01]  /*9080*/  FADD.FTZ R4, R86, R3 ;  /* 0x0000000356047221 */ /* 0x000fe20000010000 */
[C---:B--2---:R-:W-:Y:S01]  /*9090*/  F2FP.F16.F32.PACK_AB R14, R116.reuse, R111 ;  /* 0x0000006f740e723e */ /* 0x044fe200000000ff */
[----:B------:R-:W-:Y:S01]  /*90a0*/  FADD.FTZ R9, R116, R9 ;  /* 0x0000000974097221 */ /* 0x000fe20000010000 */
[C---:B------:R-:W-:Y:S01]  /*90b0*/  F2FP.F16.F32.PACK_AB R15, R87.reuse, R86 ;  /* 0x00000056570f723e */ /* 0x040fe200000000ff */
[----:B------:R-:W-:Y:S01]  /*90c0*/  FADD.FTZ R3, R87, R4 ;  /* 0x0000000457037221 */ /* 0x000fe20000010000 */
[----:B---3--:R-:W-:Y:S01]  /*90d0*/  F2FP.F16.F32.PACK_AB R72, R135, R88 ;  /* 0x000000588748723e */ /* 0x008fe200000000ff */
[----:B------:R-:W-:Y:S01]  /*90e0*/  FADD.FTZ R9, R88, R9 ;  /* 0x0000000958097221 */ /* 0x000fe20000010000 */
[----:B------:R-:W-:Y:S01]  /*90f0*/  F2FP.F16.F32.PACK_AB R73, R95, R94 ;  /* 0x0000005e5f49723e */ /* 0x000fe200000000ff */
[----:B------:R0:W-:Y:S01]  /*9100*/  STSM.16.M88.4 [R2+0x2eb00], R12 ;  /* 0x02eb000c02007844 */ /* 0x0001e20000000200 */
[----:B----4-:R-:W-:Y:S01]  /*9110*/  F2FP.F16.F32.PACK_AB R74, R79, R102 ;  /* 0x000000664f4a723e */ /* 0x010fe200000000ff */
[----:B------:R-:W-:Y:S01]  /*9120*/  FADD.FTZ R4, R94, R3 ;  /* 0x000000035e047221 */ /* 0x000fe20000010000 */
[----:B------:R-:W-:Y:S01]  /*9130*/  F2FP.F16.F32.PACK_AB R75, R10, R78 ;  /* 0x0000004e0a4b723e */ /* 0x000fe200000000ff */
[----:B------:R-:W-:Y:S01]  /*9140*/  FADD.FTZ R9, R135, R9 ;  /* 0x0000000987097221 */ /* 0x000fe20000010000 */
[-C--:B------:R-:W-:Y:S01]  /*9150*/  FMUL.FTZ R57, R57, R7.reuse ;  /* 0x0000000739397220 */ /* 0x080fe20000410000 */
[----:B------:R-:W-:Y:S01]  /*9160*/  FADD.FTZ R3, R95, R4 ;  /* 0x000000045f037221 */ /* 0x000fe20000010000 */
        /* <DEDUP_REMOVED lines=29> */
[----:B-1----:R-:W-:Y:S01]  /*9340*/  NOP ;  /* 0x0000000000007918 */ /* 0x002fe20000000000 */
[----:B0-----:R-:W-:Y:S05]  /*9350*/  @P3 BRA `(.L_x_11808) ;  /* 0xffffffbc00943947 */ /* 0x001fea000383ffff */
[----:B------:R-:W-:-:S05]  /*9360*/  UMOV UR7, UR10 ;  /* 0x0000000a00077c82 */ /* 0x000fca0008000000 */
.L_x_11799:
[----:B------:R-:W-:-:S13]  /*9370*/  ISETP.LE.AND P2, PT, RZ, UR7, PT ;  /* 0x00000007ff007c0c */ /* 0x000fda000bf43270 */
[----:B------:R-:W-:Y:S05]  /*9380*/  @!P2 BRA `(.L_x_11809) ;  /* 0x0000003400dca947 */ /* 0x000fea0003800000 */
[----:B------:R-:W-:Y:S01]  /*9390*/  IMAD.MOV.U32 R7, RZ, RZ, R5 ;  /* 0x000000ffff077224 */ /* 0x000fe200078e0005 */
[----:B------:R-:W-:Y:S01]  /*93a0*/  UMOV UR39, UR38 ;  /* 0x0000002600277c82 */ /* 0x000fe20008000000 */
[----:B------:R-:W-:Y:S01]  /*93b0*/  IMAD.MOV.U32 R9, RZ, RZ, R0 ;  /* 0x000000ffff097224 */ /* 0x000fe200078e0000 */
[----:B------:R-:W-:-:S06]  /*93c0*/  UMOV UR6, UR36 ;  /* 0x0000002400067c82 */ /* 0x000fcc0008000000 */
.L_x_11818:
[----:B------:R-:W-:Y:S01]  /*93d0*/  R2UR UR4, R16 ;  /* 0x00000000100472ca */ /* 0x000fe200000e0000 */
[----:B------:R-:W-:-:S04]  /*93e0*/  UIADD3 UR36, UR6, 0x1, URZ ;  /* 0x0000000106247890 */ /* 0x000fc8000fffe03f */
[----:B------:R-:W-:-:S04]  /*93f0*/  UISETP.NE.AND UP0, UPT, UR36, 0x2, UPT ;  /* 0x000000022400788c */ /* 0x000fc8000bf05270 */
[----:B------:R-:W-:Y:S02]  /*9400*/  USEL UR38, URZ, 0x1, UP0 ;  /* 0x000000013f267887 */ /* 0x000fe40008000000 */
[----:B------:R-:W-:Y:S02]  /*9410*/  USEL UR36, UR36, URZ, UP0 ;  /* 0x0000003f24247287 */ /* 0x000fe40008000000 */
[----:B------:R-:W-:Y:S01]  /*9420*/  ISETP.NE.AND P3, PT, RZ, UR4, PT ;  /* 0x00000004ff007c0c */ /* 0x000fe2000bf65270 */
[----:B------:R-:W-:-:S12]  /*9430*/  ULOP3.LUT UR38, UR39, UR38, URZ, 0x3c, !UPT ;  /* 0x0000002627267292 */ /* 0x000fd8000f8e3c3f */
[----:B--2---:R-:W-:Y:S05]  /*9440*/  @P3 BRA `(.L_x_11810) ;  /* 0x00000000002c3947 */ /* 0x004fea0003800000 */
[----:B------:R-:W-:Y:S05]  /*9450*/  @!P0 BRA `(.L_x_11811) ;  /* 0x0000000000048947 */ /* 0x000fea0003800000 */
[----:B------:R-:W-:Y:S01]  /*9460*/  BPT.TRAP 0x1 ;  /* 0x000000040000795c */ /* 0x000fe20000300000 */
.L_x_11811:
[----:B------:R-:W-:Y:S01]  /*9470*/  ULEA UR4, UR36, UR37, 0x3 ;  /* 0x0000002524047291 */ /* 0x000fe2000f8e183f */
[----:B------:R-:W-:-:S05]  /*9480*/  IMAD.U32 R0, RZ, RZ, UR38 ;  /* 0x00000026ff007e24 */ /* 0x000fca000f8e00ff */
[----:B------:R-:W-:-:S04]  /*9490*/  SHF.L.U32 R0, R0, 0x1f, RZ ;  /* 0x0000001f00007819 */ /* 0x000fc800000006ff */
[----:B------:R0:W1:Y:S01]  /*94a0*/  SYNCS.PHASECHK.TRANS64.TRYWAIT P2, [UR4+0x31c30], R0 ;  /* 0x031c3000ff0075a7 */ /* 0x0000620008040144 */
[----:B------:R-:W-:Y:S05]  /*94b0*/  @!P0 BRA `(.L_x_11812) ;  /* 0x0000000000048947 */ /* 0x000fea0003800000 */
[----:B------:R-:W-:Y:S01]  /*94c0*/  BPT.TRAP 0x1 ;  /* 0x000000040000795c */ /* 0x000fe20000300000 */
.L_x_11812:
[----:B-1----:R-:W-:Y:S05]  /*94d0*/  @P2 BRA `(.L_x_11810) ;  /* 0x0000000000082947 */ /* 0x002fea0003800000 */
[----:B------:R-:W1:Y:S02]  /*94e0*/  SYNCS.PHASECHK.TRANS64.TRYWAIT P2, [UR4+0x31c30], R0 ;  /* 0x031c3000ff0075a7 */ /* 0x000e640008040144 */
[----:B-1----:R-:W-:Y:S05]  /*94f0*/  @!P2 BRA `(.L_x_11813) ;  /* 0x000000a40074a947 */ /* 0x002fea0003800000 */
.L_x_11810:
        /* <DEDUP_REMOVED lines=356> */
.L_x_11815:
[----:B------:R-:W-:Y:S01]  /*ab40*/  ULEA UR4, UR6, UR37, 0x3 ;  /* 0x0000002506047291 */ /* 0x000fe2000f8e183f */
[----:B------:R-:W-:-:S05]  /*ab50*/  IMAD.U32 R0, RZ, RZ, UR39 ;  /* 0x00000027ff007e24 */ /* 0x000fca000f8e00ff */
[----:B------:R-:W-:-:S04]  /*ab60*/  SHF.L.U32 R0, R0, 0x1f, RZ ;  /* 0x0000001f00007819 */ /* 0x000fc800000006ff */
[----:B------:R0:W1:Y:S01]  /*ab70*/  SYNCS.PHASECHK.TRANS64.TRYWAIT P2, [UR4+0x31c50], R0 ;  /* 0x031c5000ff0075a7 */ /* 0x0000620008040144 */
[----:B------:R-:W-:Y:S05]  /*ab80*/  @!P0 BRA `(.L_x_11816) ;  /* 0x0000000000048947 */ /* 0x000fea0003800000 */
[----:B------:R-:W-:Y:S01]  /*ab90*/  BPT.TRAP 0x1 ;  /* 0x000000040000795c */ /* 0x000fe20000300000 */
.L_x_11816:
[----:B-1----:R-:W-:Y:S05]  /*aba0*/  @P2 BRA `(.L_x_11814) ;  /* 0x0000000000082947 */ /* 0x002fea0003800000 */
[----:B------:R-:W1:Y:S02]  /*abb0*/  SYNCS.PHASECHK.TRANS64.TRYWAIT P2, [UR4+0x31c50], R0 ;  /* 0x031c5000ff0075a7 */ /* 0x000e640008040144 */
[----:B-1----:R-:W-:Y:S05]  /*abc0*/  @!P2 BRA `(.L_x_11817) ;  /* 0x0000008c00d8a947 */ /* 0x002fea0003800000 */
.L_x_11814:
        /* <DEDUP_REMOVED lines=11> */
[----:B------:R-:W-:Y:S01]  /*ac80*/  ULDC UR14, c[0x0][0x988] ;  /* 0x00026200000e7ab9 */ /* 0x000fe20000000800 */
[----:B------:R-:W-:Y:S01]  /*ac90*/  ULOP3.LUT UR4, UR4, 0x2400000, URZ, 0xfc, !UPT ;  /* 0x0240000004047892 */ /* 0x000fe2000f8efc3f */
[----:B------:R-:W-:Y:S01]  /*aca0*/  FMNMX.FTZ R0, R140, R5, !PT ;  /* 0x000000058c007209 */ /* 0x000fe20007810000 */
[----:B------:R-:W-:-:S02]  /*acb0*/  UMOV UR39, UR38 ;  /* 0x0000002600277c82 */ /* 0x000fc40008000000 */
[----:B------:R-:W-:Y:S01]  /*acc0*/  UIMAD UR11, UR6, 0x6c0, UR4 ;  /* 0x000006c0060b78a4 */ /* 0x000fe2000f8e0204 */
[----:B------:R-:W-:Y:S02]  /*acd0*/  FMNMX.FTZ R5, R141, R0, !PT ;  /* 0x000000008d057209 */ /* 0x000fe40007810000 */
[----:B------:R-:W-:Y:S02]  /*ace0*/  UMOV UR4, UR14 ;  /* 0x0000000e00047c82 */ /* 0x000fe40008000000 */
        /* <DEDUP_REMOVED lines=43> */
[----:B------:R-:W-:-:S04]  /*afa0*/  FMNMX.FTZ R0, R76, R5, !PT ;  /* 0x000000054c007209 */ /* 0x000fc80007810000 */
[----:B------:R-:W-:-:S05]  /*afb0*/  FMNMX.FTZ R5, R77, R0, !PT ;  /* 0x000000004d057209 */ /* 0x000fca0007810000 */
[----:B------:R-:W0:Y:S02]  /*afc0*/  SHFL.BFLY PT, R0, R5, 0x2, 0x1f ;  /* 0x0c401f0005007f89 */ /* 0x000e2400000e0000 */
[----:B0-----:R-:W-:Y:S02]  /*afd0*/  FMNMX.FTZ R11, R5, R0, !PT ;  /* 0x00000000050b7209 */ /* 0x001fe40007810000 */
[----:B------:R-:W-:-:S03]  /*afe0*/  FMNMX.FTZ R5, R139, R20, !PT ;  /* 0x000000148b057209 */ /* 0x000fc60007810000 */
[----:B------:R-:W0:Y:S02]  /*aff0*/  SHFL.BFLY PT, R0, R11, 0x1, 0x1f ;  /* 0x0c201f000b007f89 */ /* 0x000e2400000e0000 */
[----:B0-----:R-:W-:-:S05]  /*b000*/  FMNMX.FTZ R0, R11, R0, !PT ;  /* 0x000000000b007209 */ /* 0x001fca0007810000 */
[C---:B------:R-:W-:Y:S01]  /*b010*/  FMUL.FTZ R8, R0.reuse, UR4 ;  /* 0x0000000400087c20 */ /* 0x040fe20008410000 */
[----:B------:R-:W-:-:S03]  /*b020*/  FADD.FTZ R6, -R0, R9 ;  /* 0x0000000900067221 */ /* 0x000fc60000010100 */
[--C-:B------:R-:W-:Y:S01]  /*b030*/  FFMA.FTZ R20, R120, UR4, -R8.reuse ;  /* 0x0000000478147c23 */ /* 0x100fe20008010808 */
[----:B------:R-:W-:Y:S01]  /*b040*/  FMNMX.FTZ R120, R142, R5, !PT ;  /* 0x000000058e787209 */ /* 0x000fe20007810000 */
[--C-:B------:R-:W-:Y:S01]  /*b050*/  FFMA.FTZ R11, R140, UR4, -R8.reuse ;  /* 0x000000048c0b7c23 */ /* 0x100fe20008010808 */
[--C-:B------:R-:W-:Y:S01]  /*b060*/  FFMA.FTZ R13, R128, UR4, -R8.reuse ;  /* 0x00000004800d7c23 */ /* 0x100fe20008010808 */
[----:B------:R-:W0:Y:S01]  /*b070*/  S2R R140, SR_TID.X ;  /* 0x00000000008c7919 */ /* 0x000e220000002100 */
        /* <DEDUP_REMOVED lines=14> */
[----:B------:R-:W-:-:S02]  /*b160*/  WARPGROUP.DEPBAR.LE gsb0, 0x0 ;  /* 0x00008000000079c5 */ /* 0x000fc40000010000 */
[----:B------:R-:W-:Y:S01]  /*b170*/  WARPGROUP.ARRIVE ;  /* 0x00000000000079c5 */ /* 0x000fe20000000000 */
[----:B------:R-:W-:Y:S01]  /*b180*/  FMNMX.FTZ R5, R135, R124, !PT ;  /* 0x0000007c87057209 */ /* 0x000fe20007810000 */
[--C-:B------:R-:W-:Y:S01]  /*b190*/  FFMA.FTZ R113, R113, UR4, -R8.reuse ;  /* 0x0000000471717c23 */ /* 0x100fe20008010808 */
[--C-:B------:R-:W-:Y:S01]  /*b1a0*/  FFMA.FTZ R116, R116, UR4, -R8.reuse ;  /* 0x0000000474747c23 */ /* 0x100fe20008010808 */
        /* <DEDUP_REMOVED lines=33> */
[----:B------:R-:W-:Y:S01]  /*b3c0*/  FFMA.FTZ R128, R77, UR4, -R8 ;  /* 0x000000044d807c23 */ /* 0x000fe20008010808 */
[----:B------:R-:W-:Y:S01]  /*b3d0*/  FMNMX.FTZ R124, R106, R5, !PT ;  /* 0x000000056a7c7209 */ /* 0x000fe20007810000 */
[----:B------:R-:W-:Y:S01]  /*b3e0*/  FMUL.FTZ R6, R6, UR4 ;  /* 0x0000000406067c20 */ /* 0x000fe20008410000 */
[----:B0-----:R-:W-:Y:S01]  /*b3f0*/  SHF.R.U32.HI R137, RZ, 0x7, R140 ;  /* 0x00000007ff897819 */ /* 0x001fe2000001168c */
[----:B------:R-:W-:Y:S01]  /*b400*/  MUFU.EX2 R9, R9 ;  /* 0x0000000900097308 */ /* 0x000fe20000000800 */
[----:B------:R-:W-:-:S02]  /*b410*/  FMNMX.FTZ R5, R107, R124, !PT ;  /* 0x0000007c6b057209 */ /* 0x000fc40007810000 */
[----:B------:R-:W-:Y:S02]  /*b420*/  ISETP.GE.U32.AND P2, PT, R140, 0x180, PT ;  /* 0x000001808c00780c */ /* 0x000fe40003f46070 */
        /* <DEDUP_REMOVED lines=23> */
[----:B------:R-:W-:Y:S01]  /*b5a0*/  FMNMX.FTZ R5, R75, R124, !PT ;  /* 0x0000007c4b057209 */ /* 0x000fe20007810000 */
[----:B------:R-:W-:Y:S02]  /*b5b0*/  WARPGROUP.DEPBAR.LE gsb0, 0x0 ;  /* 0x00008000000079c5 */ /* 0x000fe40000010000 */
[----:B------:R-:W-:Y:S01]  /*b5c0*/  WARPGROUP.ARRIVE ;  /* 0x00000000000079c5 */ /* 0x000fe20000000000 */
[----:B------:R-:W-:-:S03]  /*b5d0*/  FMNMX.FTZ R124, R78, R5, !PT ;  /* 0x000000054e7c7209 */ /* 0x000fc60007810000 */
[----:B------:R-:W-:Y:S01]  /*b5e0*/  MUFU.EX2 R20, R20 ;  /* 0x0000001400147308 */ /* 0x000fe20000000800 */
[----:B------:R-:W-:Y:S01]  /*b5f0*/  FMNMX.FTZ R5, R79, R124, !PT ;  /* 0x0000007c4f057209 */ /* 0x000fe20007810000 */
[----:B------:R-:W-:Y:S01]  /*b600*/  HGMMA.64x96x16.F32 R24, gdesc[UR32].tnspB, R24, gsb0 ;  /* 0x41600000201879f0 */ /* 0x000fe20008000818 */
[----:B------:R-:W-:Y:S02]  /*b610*/  UIADD3 UR32, UR10, 0x600, URZ ;  /* 0x000006000a207890 */ /* 0x000fe4000fffe03f */
[----:B------:R-:W-:Y:S01]  /*b620*/  UIADD3 UR34, UR11, 0x100, URZ ;  /* 0x000001000b227890 */ /* 0x000fe2000fffe03f */
[----:B------:R-:W1:Y:S01]  /*b630*/  SHFL.BFLY PT, R124, R5, 0x2, 0x1f ;  /* 0x0c401f00057c7f89 */ /* 0x000e6200000e0000 */
[----:B------:R-:W-:Y:S01]  /*b640*/  UMOV UR33, 0xc0000010 ;  /* 0xc000001000217882 */ /* 0x000fe20000000000 */
[----:B------:R-:W-:Y:S01]  /*b650*/  UMOV UR35, 0x80000020 ;  /* 0x8000002000237882 */ /* 0x000fe20000000000 */
        /* <DEDUP_REMOVED lines=9> */
[----:B-1----:R-:W-:-:S05]  /*b6f0*/  FMNMX.FTZ R5, R124, R5, !PT ;  /* 0x000000057c057209 */ /* 0x002fca0007810000 */
[C---:B------:R-:W-:Y:S01]  /*b700*/  FADD.FTZ R8, -R5.reuse, R7 ;  /* 0x0000000705087221 */ /* 0x040fe20000010100 */
[----:B------:R-:W-:Y:S01]  /*b710*/  FMUL.FTZ R124, R5, UR4 ;  /* 0x00000004057c7c20 */ /* 0x000fe20008410000 */
[----:B------:R-:W-:Y:S02]  /*b720*/  MUFU.EX2 R7, R128 ;  /* 0x0000008000077308 */ /* 0x000fe40000000800 */
[----:B------:R-:W-:Y:S01]  /*b730*/  FMUL.FTZ R8, R8, UR4 ;  /* 0x0000000408087c20 */ /* 0x000fe20008410000 */
        /* <DEDUP_REMOVED lines=8> */
[----:B------:R-:W-:Y:S01]  /*b7c0*/  FFMA.FTZ R118, R119, UR4, -R124 ;  /* 0x0000000477767c23 */ /* 0x000fe2000801087c */
[----:B------:R-:W-:-:S02]  /*b7d0*/  IMAD.U32 R119, RZ, RZ, UR36 ;  /* 0x00000024ff777e24 */ /* 0x000fc4000f8e00ff */
[--C-:B------:R-:W-:Y:S01]  /*b7e0*/  FFMA.FTZ R132, R139, UR4, -R124.reuse ;  /* 0x000000048b847c23 */ /* 0x100fe2000801087c */
[--C-:B------:R-:W-:Y:S01]  /*b7f0*/  FFMA.FTZ R129, R142, UR4, -R124.reuse ;  /* 0x000000048e817c23 */ /* 0x100fe2000801087c */
[--C-:B------:R-:W-:Y:S01]  /*b800*/  FFMA.FTZ R133, R143, UR4, -R124.reuse ;  /* 0x000000048f857c23 */ /* 0x100fe2000801087c */
[----:B------:R-:W2:Y:S01]  /*b810*/  MUFU.EX2 R125, R125 ;  /* 0x0000007d007d7308 */ /* 0x000ea20000000800 */
[----:B-1----:R-:W-:Y:S01]  /*b820*/  VIADD R8, R137, 0x9 ;  /* 0x0000000989087836 */ /* 0x002fe20000000000 */
[----:B------:R-:W-:Y:S01]  /*b830*/  @!P1 LEA R119, R119, UR37, 0x3 ;  /* 0x0000002577779c11 */ /* 0x000fe2000f8e18ff */
[--C-:B------:R-:W-:Y:S01]  /*b840*/  FFMA.FTZ R128, R130, UR4, -R124.reuse ;  /* 0x0000000482807c23 */ /* 0x100fe2000801087c */
[--C-:B------:R-:W-:Y:S01]  /*b850*/  FFMA.FTZ R130, R134, UR4, -R124.reuse ;  /* 0x0000000486827c23 */ /* 0x100fe2000801087c */
[--C-:B------:R-:W-:Y:S01]  /*b860*/  FFMA.FTZ R134, R135, UR4, -R124.reuse ;  /* 0x0000000487867c23 */ /* 0x100fe2000801087c */
[----:B------:R-:W-:Y:S01]  /*b870*/  SEL R8, R8, 0x9, !P2 ;  /* 0x0000000908087807 */ /* 0x000fe20005000000 */
[----:B------:R-:W-:Y:S01]  /*b880*/  @!P1 VIADD R119, R119, 0x31c40 ;  /* 0x00031c4077779836 */ /* 0x000fe20000000000 */
[----:B------:R-:W1:Y:S01]  /*b890*/  MUFU.EX2 R132, R132 ;  /* 0x0000008400847308 */ /* 0x000e620000000800 */
[--C-:B------:R-:W-:Y:S01]  /*b8a0*/  FFMA.FTZ R122, R122, UR4, -R124.reuse ;  /* 0x000000047a7a7c23 */ /* 0x100fe2000801087c */
[--C-:B------:R-:W-:Y:S01]  /*b8b0*/  FFMA.FTZ R114, R114, UR4, -R124.reuse ;  /* 0x0000000472727c23 */ /* 0x100fe2000801087c */
[--C-:B------:R-:W-:Y:S01]  /*b8c0*/  FFMA.FTZ R106, R106, UR4, -R124.reuse ;  /* 0x000000046a6a7c23 */ /* 0x100fe2000801087c */
[----:B------:R-:W-:Y:S01]  /*b8d0*/  @!P1 PRMT R135, RZ, 0x654, R119 ;  /* 0x00000654ff879816 */ /* 0x000fe20000000077 */
[--C-:B------:R-:W-:Y:S01]  /*b8e0*/  FFMA.FTZ R119, R107, UR4, -R124.reuse ;  /* 0x000000046b777c23 */ /* 0x100fe2000801087c */
[--C-:B------:R-:W-:Y:S01]  /*b8f0*/  FFMA.FTZ R107, R110, UR4, -R124.reuse ;  /* 0x000000046e6b7c23 */ /* 0x100fe2000801087c */
[--C-:B------:R-:W-:Y:S01]  /*b900*/  FFMA.FTZ R110, R111, UR4, -R124.reuse ;  /* 0x000000046f6e7c23 */ /* 0x100fe2000801087c */
[----:B------:R-:W3:Y:S01]  /*b910*/  MUFU.EX2 R129, R129 ;  /* 0x0000008100817308 */ /* 0x000ee20000000800 */
[----:B0-----:R-:W-:Y:S01]  /*b920*/  FFMA.FTZ R111, R6, R4, R9 ;  /* 0x00000004066f7223 */ /* 0x001fe20000010009 */
[----:B--2---:R-:W-:Y:S01]  /*b930*/  FFMA.FTZ R3, R77, R3, R125 ;  /* 0x000000034d037223 */ /* 0x004fe2000001007d */
[--C-:B------:R-:W-:Y:S01]  /*b940*/  FFMA.FTZ R4, R103, UR4, -R124.reuse ;  /* 0x0000000467047c23 */ /* 0x100fe2000801087c */
[----:B------:R-:W-:Y:S01]  /*b950*/  FFMA.FTZ R103, R90, UR4, -R124 ;  /* 0x000000045a677c23 */ /* 0x000fe2000801087c */
[----:B------:R-:W-:Y:S01]  /*b960*/  FADD.FTZ R90, R10, R111 ;  /* 0x0000006f0a5a7221 */ /* 0x000fe20000010000 */
[----:B------:R-:W-:-:S02]  /*b970*/  WARPGROUP.DEPBAR.LE gsb0, 0x0 ;  /* 0x00008000000079c5 */ /* 0x000fc40000010000 */
[----:B------:R-:W-:Y:S01]  /*b980*/  WARPGROUP.ARRIVE ;  /* 0x00000000000079c5 */ /* 0x000fe20000000000 */
[----:B------:R-:W0:Y:S01]  /*b990*/  MUFU.EX2 R133, R133 ;  /* 0x0000008500857308 */ /* 0x000e220000000800 */
[----:B-1----:R-:W-:Y:S01]  /*b9a0*/  FADD.FTZ R138, R132, R3 ;  /* 0x00000003848a7221 */ /* 0x002fe20000010000 */
[--C-:B------:R-:W-:Y:S01]  /*b9b0*/  FFMA.FTZ R98, R98, UR4, -R124.reuse ;  /* 0x0000000462627c23 */ /* 0x100fe2000801087c */
[--C-:B------:R-:W-:Y:S01]  /*b9c0*/  FFMA.FTZ R94, R94, UR4, -R124.reuse ;  /* 0x000000045e5e7c23 */ /* 0x100fe2000801087c */
[--C-:B------:R-:W-:Y:S01]  /*b9d0*/  FFMA.FTZ R95, R95, UR4, -R124.reuse ;  /* 0x000000045f5f7c23 */ /* 0x100fe2000801087c */
[----:B------:R-:W-:Y:S01]  /*b9e0*/  HGMMA.64x96x16.F32 R24, gdesc[UR32].tnspB, R24, gsb0 ;  /* 0x41600000201879f0 */ /* 0x000fe20008000818 */
[----:B------:R-:W-:Y:S01]  /*b9f0*/  UIADD3 UR32, UR10, 0x780, URZ ;  /* 0x000007800a207890 */ /* 0x000fe2000fffe03f */
[----:B------:R-:W-:Y:S01]  /*ba00*/  FFMA.FTZ R83, R83, UR4, -R124 ;  /* 0x0000000453537c23 */ /* 0x000fe2000801087c */
[----:B------:R-:W-:Y:S01]  /*ba10*/  UIADD3 UR34, UR11, 0x140, URZ ;  /* 0x000001400b227890 */ /* 0x000fe2000fffe03f */
[----:B------:R-:W1:Y:S01]  /*ba20*/  MUFU.EX2 R128, R128 ;  /* 0x0000008000807308 */ /* 0x000e620000000800 */
[----:B------:R-:W-:Y:S01]  /*ba30*/  UMOV UR33, 0xc0000010 ;  /* 0xc000001000217882 */ /* 0x000fe20000000000 */
[----:B------:R-:W-:Y:S01]  /*ba40*/  UMOV UR35, 0x80000020 ;  /* 0x8000002000237882 */ /* 0x000fe20000000000 */
[----:B---3--:R-:W-:Y:S01]  /*ba50*/  FADD.FTZ R138, R129, R138 ;  /* 0x0000008a818a7221 */ /* 0x008fe20000010000 */
[--C-:B------:R-:W-:Y:S01]  /*ba60*/  FFMA.FTZ R86, R86, UR4, -R124.reuse ;  /* 0x0000000456567c23 */ /* 0x100fe2000801087c */
[--C-:B------:R-:W-:Y:S01]  /*ba70*/  FFMA.FTZ R87, R87, UR4, -R124.reuse ;  /* 0x0000000457577c23 */ /* 0x100fe2000801087c */
[--C-:B------:R-:W-:Y:S01]  /*ba80*/  FFMA.FTZ R75, R75, UR4, -R124.reuse ;  /* 0x000000044b4b7c23 */ /* 0x100fe2000801087c */
[--C-:B------:R-:W-:Y:S01]  /*ba90*/  FFMA.FTZ R79, R79, UR4, -R124.reuse ;  /* 0x000000044f4f7c23 */ /* 0x100fe2000801087c */
[----:B------:R-:W2:Y:S01]  /*baa0*/  MUFU.EX2 R136, R136 ;  /* 0x0000008800887308 */ /* 0x000ea20000000800 */
[----:B------:R-:W-:Y:S01]  /*bab0*/  FFMA.FTZ R78, R78, UR4, -R124 ;  /* 0x000000044e4e7c23 */ /* 0x000fe2000801087c */
[----:B------:R-:W-:-:S06]  /*bac0*/  ISETP.LT.AND P2, PT, RZ, UR7, PT ;  /* 0x00000007ff007c0c */ /* 0x000fcc000bf41270 */
        /* <DEDUP_REMOVED lines=21> */
[----:B------:R-:W5:Y:S08]  /*bc20*/  MUFU.EX2 R108, R108 ;  /* 0x0000006c006c7308 */ /* 0x000f700000000800 */
[----:B------:R-:W5:Y:S08]  /*bc30*/  MUFU.EX2 R107, R107 ;  /* 0x0000006b006b7308 */ /* 0x000f700000000800 */
[----:B------:R-:W5:Y:S08]  /*bc40*/  MUFU.EX2 R109, R109 ;  /* 0x0000006d006d7308 */ /* 0x000f700000000800 */
[----:B------:R-:W5:Y:S08]  /*bc50*/  MUFU.EX2 R110, R110 ;  /* 0x0000006e006e7308 */ /* 0x000f700000000800 */
[----:B------:R-:W5:Y:S08]  /*bc60*/  MUFU.EX2 R96, R96 ;  /* 0x0000006000607308 */ /* 0x000f700000000800 */
[----:B------:R-:W-:Y:S08]  /*bc70*/  MUFU.EX2 R98, R98 ;  /* 0x0000006200627308 */ /* 0x000ff00000000800 */
[----:B------:R-:W5:Y:S08]  /*bc80*/  MUFU.EX2 R97, R97 ;  /* 0x0000006100617308 */ /* 0x000f700000000800 */
        /* <DEDUP_REMOVED lines=33> */
[----:B------:R-:W-:Y:S02]  /*bea0*/  WARPGROUP.DEPBAR.LE gsb0, 0x0 ;  /* 0x00008000000079c5 */ /* 0x000fe40000010000 */
[----:B------:R-:W-:-:S06]  /*beb0*/  WARPGROUP.ARRIVE ;  /* 0x00000000000079c5 */ /* 0x000fcc0000000000 */
[----:B------:R-:W-:Y:S03]  /*bec0*/  HGMMA.64x96x16.F32 R24, gdesc[UR32].tnspB, R24, gsb0 ;  /* 0x41600000201879f0 */ /* 0x000fe60008000818 */
[----:B------:R-:W-:Y:S02]  /*bed0*/  WARPGROUP.DEPBAR.LE gsb0, 0x0 ;  /* 0x00008000000079c5 */ /* 0x000fe40000010000 */
[----:B------:R0:W-:Y:S06]  /*bee0*/  BAR.ARV R8, 0x100 ;  /* 0x000400080000751d */ /* 0x0001ec0000002000 */
[----:B------:R-:W-:Y:S01]  /*bef0*/  @!P1 SYNCS.ARRIVE.TRANS64.RED.A1T0 RZ, [R135+URZ], RZ ;  /* 0x000000ff87ff99a7 */ /* 0x000fe2000810043f */
[-C--:B------:R-:W-:Y:S01]  /*bf00*/  FMUL.FTZ R24, R24, R6.reuse ;  /* 0x0000000618187220 */ /* 0x080fe20000410000 */
[----:B0-----:R-:W-:Y:S01]  /*bf10*/  IMAD.U32 R8, RZ, RZ, UR6 ;  /* 0x00000006ff087e24 */ /* 0x001fe2000f8e00ff */
[----:B------:R-:W-:Y:S01]  /*bf20*/  UIADD3 UR6, UR7, -0x1, URZ ;  /* 0xffffffff07067890 */ /* 0x000fe2000fffe03f */
[-C--:B------:R-:W-:Y:S01]  /*bf30*/  FMUL.FTZ R25, R25, R6.reuse ;  /* 0x0000000619197220 */ /* 0x080fe20000410000 */
[-C--:B------:R-:W-:Y:S01]  /*bf40*/  FMUL.FTZ R28, R28, R6.reuse ;  /* 0x000000061c1c7220 */ /* 0x080fe20000410000 */
[-C--:B------:R-:W-:Y:S01]  /*bf50*/  FMUL.FTZ R29, R29, R6.reuse ;  /* 0x000000061d1d7220 */ /* 0x080fe20000410000 */
[----:B------:R-:W-:Y:S01]  /*bf60*/  @!P1 LEA R8, R8, UR37, 0x3 ;  /* 0x0000002508089c11 */ /* 0x000fe2000f8e18ff */
[-C--:B------:R-:W-:Y:S01]  /*bf70*/  FMUL.FTZ R32, R32, R6.reuse ;  /* 0x0000000620207220 */ /* 0x080fe20000410000 */
[----:B------:R-:W-:Y:S01]  /*bf80*/  FMUL.FTZ R33, R33, R6 ;  /* 0x0000000621217220 */ /* 0x000fe20000410000 */
[----:B------:R-:W-:Y:S01]  /*bf90*/  UMOV UR7, UR6 ;  /* 0x0000000600077c82 */ /* 0x000fe20008000000 */
[----:B------:R-:W-:Y:S01]  /*bfa0*/  UMOV UR6, UR36 ;  /* 0x0000002400067c82 */ /* 0x000fe20008000000 */
        /* <DEDUP_REMOVED lines=17> */
[--C-:B0-----:R-:W-:Y:S01]  /*c0c0*/  FFMA.FTZ R8, R99, UR4, -R124.reuse ;  /* 0x0000000463087c23 */ /* 0x101fe2000801087c */
[--C-:B------:R-:W-:Y:S01]  /*c0d0*/  FFMA.FTZ R99, R102, UR4, -R124.reuse ;  /* 0x0000000466637c23 */ /* 0x100fe2000801087c */
[----:B------:R-:W-:Y:S01]  /*c0e0*/  FFMA.FTZ R102, R91, UR4, -R124 ;  /* 0x000000045b667c23 */ /* 0x000fe2000801087c */
[----:B------:R-:W-:Y:S01]  /*c0f0*/  FADD.FTZ R91, R11, R90 ;  /* 0x0000005a0b5b7221 */ /* 0x000fe20000010000 */
[----:B------:R0:W5:Y:S01]  /*c100*/  MUFU.EX2 R3, R8 ;  /* 0x0000000800037308 */ /* 0x0001620000000800 */
[----:B------:R-:W-:Y:S01]  /*c110*/  FFMA.FTZ R90, R82, UR4, -R124 ;  /* 0x00000004525a7c23 */ /* 0x000fe2000801087c */
[-C--:B------:R-:W-:Y:S01]  /*c120*/  FMUL.FTZ R64, R64, R6.reuse ;  /* 0x0000000640407220 */ /* 0x080fe20000410000 */
[----:B------:R-:W-:Y:S01]  /*c130*/  FADD.FTZ R140, R12, R91 ;  /* 0x0000005b0c8c7221 */ /* 0x000fe20000010000 */
[----:B------:R-:W-:Y:S01]  /*c140*/  FADD.FTZ R91, R133, R138 ;  /* 0x0000008a855b7221 */ /* 0x000fe20000010000 */
[-C--:B------:R-:W-:Y:S01]  /*c150*/  FMUL.FTZ R65, R65, R6.reuse ;  /* 0x0000000641417220 */ /* 0x080fe20000410000 */
[-C--:B------:R-:W-:Y:S01]  /*c160*/  FMUL.FTZ R68, R68, R6.reuse ;  /* 0x0000000644447220 */ /* 0x080fe20000410000 */
[----:B------:R-:W-:Y:S01]  /*c170*/  FADD.FTZ R111, R13, R140 ;  /* 0x0000008c0d6f7221 */ /* 0x000fe20000010000 */
[----:B-1----:R-:W-:Y:S01]  /*c180*/  FADD.FTZ R91, R128, R91 ;  /* 0x0000005b805b7221 */ /* 0x002fe20000010000 */
[----:B------:R-:W1:Y:S01]  /*c190*/  MUFU.EX2 R99, R99 ;  /* 0x0000006300637308 */ /* 0x000e620000000800 */
[----:B------:R-:W-:Y:S01]  /*c1a0*/  FMUL.FTZ R69, R69, R6 ;  /* 0x0000000645457220 */ /* 0x000fe20000410000 */
[----:B0-----:R-:W-:Y:S01]  /*c1b0*/  FADD.FTZ R8, R14, R111 ;  /* 0x0000006f0e087221 */ /* 0x001fe20000010000 */
[----:B--2---:R-:W-:Y:S01]  /*c1c0*/  FADD.FTZ R91, R136, R91 ;  /* 0x0000005b885b7221 */ /* 0x004fe20000010000 */
[-C--:B------:R-:W-:Y:S01]  /*c1d0*/  FMUL.FTZ R26, R26, R77.reuse ;  /* 0x0000004d1a1a7220 */ /* 0x080fe20000410000 */
[----:B------:R-:W-:Y:S01]  /*c1e0*/  FMUL.FTZ R27, R27, R77 ;  /* 0x0000004d1b1b7220 */ /* 0x000fe20000410000 */
[----:B------:R-:W-:Y:S01]  /*c1f0*/  FADD.FTZ R82, R15, R8 ;  /* 0x000000080f527221 */ /* 0x000fe20000010000 */
[----:B---3--:R-:W-:Y:S01]  /*c200*/  FADD.FTZ R91, R130, R91 ;  /* 0x0000005b825b7221 */ /* 0x008fe20000010000 */
[----:B------:R-:W-:Y:S01]  /*c210*/  F2FP.F16.F32.PACK_AB R8, R10, R9 ;  /* 0x000000090a08723e */ /* 0x000fe200000000ff */
[----:B------:R-:W-:Y:S01]  /*c220*/  FMUL.FTZ R30, R30, R77 ;  /* 0x0000004d1e1e7220 */ /* 0x000fe20000410000 */
[----:B------:R-:W-:Y:S01]  /*c230*/  F2FP.F16.F32.PACK_AB R10, R12, R11 ;  /* 0x0000000b0c0a723e */ /* 0x000fe200000000ff */
[----:B------:R-:W-:Y:S01]  /*c240*/  FADD.FTZ R11, R17, R82 ;  /* 0x00000052110b7221 */ /* 0x000fe20000010000 */
[----:B----4-:R-:W-:Y:S01]  /*c250*/  FADD.FTZ R91, R134, R91 ;  /* 0x0000005b865b7221 */ /* 0x010fe20000010000 */
[----:B------:R-:W-:Y:S01]  /*c260*/  F2FP.F16.F32.PACK_AB R9, R132, R125 ;  /* 0x0000007d8409723e */ /* 0x000fe200000000ff */
[----:B------:R0:W2:Y:S01]  /*c270*/  MUFU.EX2 R82, R103 ;  /* 0x0000006700527308 */ /* 0x0000a20000000800 */
[----:B------:R-:W-:Y:S01]  /*c280*/  FADD.FTZ R12, R20, R11 ;  /* 0x0000000b140c7221 */ /* 0x000fe20000010000 */
[----:B-----5:R-:W-:Y:S01]  /*c290*/  FADD.FTZ R132, R122, R91 ;  /* 0x0000005b7a847221 */ /* 0x020fe20000010000 */
[----:B------:R-:W-:Y:S01]  /*c2a0*/  F2FP.F16.F32.PACK_AB R11, R133, R129 ;  /* 0x00000081850b723e */ /* 0x000fe200000000ff */
[----:B------:R-:W-:Y:S01]  /*c2b0*/  FFMA.FTZ R91, R74, UR4, -R124 ;  /* 0x000000044a5b7c23 */ /* 0x000fe2000801087c */
[----:B------:R-:W-:Y:S01]  /*c2c0*/  FADD.FTZ R111, R21, R12 ;  /* 0x0000000c156f7221 */ /* 0x000fe20000010000 */
[----:B------:R-:W-:Y:S01]  /*c2d0*/  FADD.FTZ R132, R131, R132 ;  /* 0x0000008483847221 */ /* 0x000fe20000010000 */
[-C--:B------:R-:W-:Y:S01]  /*c2e0*/  FMUL.FTZ R31, R31, R77.reuse ;  /* 0x0000004d1f1f7220 */ /* 0x080fe20000410000 */
[----:B------:R3:W-:Y:S01]  /*c2f0*/  STSM.16.M88.4 [R2+0x24300], R8 ;  /* 0x0243000802007844 */ /* 0x0007e20000000200 */
[----:B------:R-:W-:Y:S01]  /*c300*/  FADD.FTZ R12, R120, R111 ;  /* 0x0000006f780c7221 */ /* 0x000fe20000010000 */
[----:B0-----:R-:W-:Y:S01]  /*c310*/  FADD.FTZ R103, R123, R132 ;  /* 0x000000847b677221 */ /* 0x001fe20000010000 */
[----:B------:R0:W4:Y:S01]  /*c320*/  MUFU.EX2 R74, R102 ;  /* 0x00000066004a7308 */ /* 0x0001220000000800 */
[-C--:B------:R-:W-:Y:S01]  /*c330*/  FMUL.FTZ R34, R34, R77.reuse ;  /* 0x0000004d22227220 */ /* 0x080fe20000410000 */
[----:B------:R-:W-:Y:S01]  /*c340*/  FADD.FTZ R111, R121, R12 ;  /* 0x0000000c796f7221 */ /* 0x000fe20000010000 */
[----:B------:R-:W-:Y:S01]  /*c350*/  FADD.FTZ R103, R126, R103 ;  /* 0x000000677e677221 */ /* 0x000fe20000010000 */
[-C--:B------:R-:W-:Y:S01]  /*c360*/  FMUL.FTZ R35, R35, R77.reuse ;  /* 0x0000004d23237220 */ /* 0x080fe20000410000 */
[-C--:B------:R-:W-:Y:S01]  /*c370*/  FMUL.FTZ R38, R38, R77.reuse ;  /* 0x0000004d26267220 */ /* 0x080fe20000410000 */
[----:B------:R-:W-:Y:S01]  /*c380*/  FADD.FTZ R12, R112, R111 ;  /* 0x0000006f700c7221 */ /* 0x000fe20000010000 */
[----:B------:R-:W-:Y:S01]  /*c390*/  F2FP.F16.F32.PACK_AB R112, R113, R112 ;  /* 0x000000707170723e */ /* 0x000fe200000000ff */
[-C--:B------:R-:W-:Y:S01]  /*c3a0*/  FMUL.FTZ R39, R39, R77.reuse ;  /* 0x0000004d27277220 */ /* 0x080fe20000410000 */
[-C--:B------:R-:W-:Y:S01]  /*c3b0*/  FMUL.FTZ R42, R42, R77.reuse ;  /* 0x0000004d2a2a7220 */ /* 0x080fe20000410000 */
[-C--:B------:R-:W-:Y:S01]  /*c3c0*/  FMUL.FTZ R43, R43, R77.reuse ;  /* 0x0000004d2b2b7220 */ /* 0x080fe20000410000 */
[-C--:B------:R-:W-:Y:S01]  /*c3d0*/  FMUL.FTZ R46, R46, R77.reuse ;  /* 0x0000004d2e2e7220 */ /* 0x080fe20000410000 */
[----:B------:R-:W-:Y:S01]  /*c3e0*/  FMUL.FTZ R47, R47, R77 ;  /* 0x0000004d2f2f7220 */ /* 0x000fe20000410000 */
[----:B---3--:R-:W-:Y:S01]  /*c3f0*/  F2FP.F16.F32.PACK_AB R8, R14, R13 ;  /* 0x0000000d0e08723e */ /* 0x008fe200000000ff */
[----:B------:R-:W-:Y:S01]  /*c400*/  FADD.FTZ R14, R114, R103 ;  /* 0x00000067720e7221 */ /* 0x000fe20000010000 */
[----:B------:R-:W-:Y:S01]  /*c410*/  FADD.FTZ R13, R113, R12 ;  /* 0x0000000c710d7221 */ /* 0x000fe20000010000 */
[----:B------:R-:W-:Y:S01]  /*c420*/  F2FP.F16.F32.PACK_AB R10, R17, R15 ;  /* 0x0000000f110a723e */ /* 0x000fe200000000ff */
[-C--:B------:R-:W-:Y:S01]  /*c430*/  FMUL.FTZ R50, R50, R77.reuse ;  /* 0x0000004d32327220 */ /* 0x080fe20000410000 */
[----:B------:R-:W-:Y:S01]  /*c440*/  FADD.FTZ R14, R127, R14 ;  /* 0x0000000e7f0e7221 */ /* 0x000fe20000010000 */
[----:B0-----:R-:W-:Y:S01]  /*c450*/  FADD.FTZ R102, R116, R13 ;  /* 0x0000000d74667221 */ /* 0x001fe20000010000 */
[----:B------:R-:W-:Y:S01]  /*c460*/  F2FP.F16.F32.PACK_AB R12, R21, R20 ;  /* 0x00000014150c723e */ /* 0x000fe200000000ff */
[----:B------:R0:W3:Y:S01]  /*c470*/  MUFU.EX2 R17, R90 ;  /* 0x0000005a00117308 */ /* 0x0000e20000000800 */
        /* <DEDUP_REMOVED lines=11> */
[----:B------:R-:W5:Y:S01]  /*c530*/  MUFU.EX2 R20, R83 ;  /* 0x0000005300147308 */ /* 0x000f620000000800 */
[----:B------:R-:W-:Y:S01]  /*c540*/  FADD.FTZ R102, R119, R102 ;  /* 0x0000006677667221 */ /* 0x000fe20000010000 */
[----:B------:R-:W-:Y:S01]  /*c550*/  FADD.FTZ R120, R108, R21 ;  /* 0x000000156c787221 */ /* 0x000fe20000010000 */
[----:B------:R-:W-:Y:S01]  /*c560*/  F2FP.F16.F32.PACK_AB R13, R131, R122 ;  /* 0x0000007a830d723e */ /* 0x000fe200000000ff */
[----:B------:R1:W-:Y:S01]  /*c570*/  STSM.16.M88.4 [R2+0x25b00], R8 ;  /* 0x025b000802007844 */ /* 0x0003e20000000200 */
[----:B------:R-:W-:Y:S01]  /*c580*/  FADD.FTZ R21, R107, R102 ;  /* 0x000000666b157221 */ /* 0x000fe20000010000 */
[----:B------:R-:W-:Y:S01]  /*c590*/  FADD.FTZ R103, R109, R120 ;  /* 0x000000786d677221 */ /* 0x000fe20000010000 */
[----:B------:R-:W-:Y:S01]  /*c5a0*/  F2FP.F16.F32.PACK_AB R15, R126, R123 ;  /* 0x0000007b7e0f723e */ /* 0x000fe200000000ff */
[----:B------:R-:W5:Y:S01]  /*c5b0*/  MUFU.EX2 R83, R87 ;  /* 0x0000005700537308 */ /* 0x000f620000000800 */
[----:B------:R-:W-:Y:S01]  /*c5c0*/  FADD.FTZ R21, R110, R21 ;  /* 0x000000156e157221 */ /* 0x000fe20000010000 */
[----:B0-----:R-:W-:Y:S01]  /*c5d0*/  FADD.FTZ R90, R96, R103 ;  /* 0x00000067605a7221 */ /* 0x001fe20000010000 */
[C---:B------:R-:W-:Y:S01]  /*c5e0*/  F2FP.F16.F32.PACK_AB R96, R97.reuse, R96 ;  /* 0x000000606160723e */ /* 0x040fe200000000ff */
        /* <DEDUP_REMOVED lines=8> */
[----:B-1----:R-:W1:Y:S01]  /*c670*/  MUFU.EX2 R11, R91 ;  /* 0x0000005b000b7308 */ /* 0x002e620000000800 */
[----:B------:R-:W-:Y:S01]  /*c680*/  FADD.FTZ R21, R99, R102 ;  /* 0x0000006663157221 */ /* 0x000fe20000010000 */
[----:B------:R-:W-:Y:S01]  /*c690*/  FADD.FTZ R9, R101, R90 ;  /* 0x0000005a65097221 */ /* 0x000fe20000010000 */
[----:B------:R-:W-:Y:S01]  /*c6a0*/  F2FP.F16.F32.PACK_AB R99, R4, R99 ;  /* 0x000000630463723e */ /* 0x000fe200000000ff */
[-C--:B------:R-:W-:Y:S01]  /*c6b0*/  FMUL.FTZ R58, R58, R77.reuse ;  /* 0x0000004d3a3a7220 */ /* 0x080fe20000410000 */
[----:B------:R-:W-:Y:S01]  /*c6c0*/  FADD.FTZ R21, R4, R21 ;  /* 0x0000001504157221 */ /* 0x000fe20000010000 */
[----:B------:R-:W-:Y:S01]  /*c6d0*/  FADD.FTZ R8, R88, R9 ;  /* 0x0000000958087221 */ /* 0x000fe20000010000 */
[----:B------:R-:W-:Y:S01]  /*c6e0*/  F2FP.F16.F32.PACK_AB R104, R105, R104 ;  /* 0x000000686968723e */ /* 0x000fe200000000ff */
[----:B0-----:R-:W0:Y:S01]  /*c6f0*/  MUFU.EX2 R13, R78 ;  /* 0x0000004e000d7308 */ /* 0x001e220000000800 */
[----:B--2---:R-:W-:Y:S01]  /*c700*/  FADD.FTZ R21, R82, R21 ;  /* 0x0000001552157221 */ /* 0x004fe20000010000 */
[----:B------:R-:W-:Y:S01]  /*c710*/  FADD.FTZ R9, R89, R8 ;  /* 0x0000000859097221 */ /* 0x000fe20000010000 */
[----:B------:R-:W-:Y:S01]  /*c720*/  F2FP.F16.F32.PACK_AB R114, R117, R116 ;  /* 0x000000747572723e */ /* 0x000fe200000000ff */
[----:B------:R-:W-:Y:S01]  /*c730*/  FMUL.FTZ R59, R59, R77 ;  /* 0x0000004d3b3b7220 */ /* 0x000fe20000410000 */
[----:B----4-:R-:W-:Y:S01]  /*c740*/  FADD.FTZ R21, R74, R21 ;  /* 0x000000154a157221 */ /* 0x010fe20000010000 */
[----:B------:R-:W-:Y:S01]  /*c750*/  FADD.FTZ R8, R92, R9 ;  /* 0x000000095c087221 */ /* 0x000fe20000010000 */
[----:B------:R-:W-:Y:S01]  /*c760*/  F2FP.F16.F32.PACK_AB R115, R118, R115 ;  /* 0x000000737673723e */ /* 0x000fe200000000ff */
[-C--:B------:R-:W-:Y:S01]  /*c770*/  FMUL.FTZ R62, R62, R77.reuse ;  /* 0x0000004d3e3e7220 */ /* 0x080fe20000410000 */
[----:B------:R-:W-:Y:S01]  /*c780*/  FADD.FTZ R10, R94, R21 ;  /* 0x000000155e0a7221 */ /* 0x000fe20000010000 */
[----:B------:R-:W-:Y:S01]  /*c790*/  FADD.FTZ R3, R93, R8 ;  /* 0x000000085d037221 */ /* 0x000fe20000010000 */
[----:B------:R-:W-:Y:S01]  /*c7a0*/  F2FP.F16.F32.PACK_AB R105, R119, R106 ;  /* 0x0000006a7769723e */ /* 0x000fe200000000ff */
[----:B------:R2:W-:Y:S01]  /*c7b0*/  STSM.16.M88.4 [R2+0x28b00], R112 ;  /* 0x028b007002007844 */ /* 0x0005e20000000200 */
[----:B------:R-:W-:Y:S01]  /*c7c0*/  FADD.FTZ R10, R95, R10 ;  /* 0x0000000a5f0a7221 */ /* 0x000fe20000010000 */
[----:B------:R-:W-:Y:S01]  /*c7d0*/  FADD.FTZ R4, R80, R3 ;  /* 0x0000000350047221 */ /* 0x000fe20000010000 */
[----:B------:R-:W-:Y:S01]  /*c7e0*/  F2FP.F16.F32.PACK_AB R106, R109, R108 ;  /* 0x0000006c6d6a723e */ /* 0x000fe200000000ff */
[----:B------:R-:W-:Y:S01]  /*c7f0*/  FMUL.FTZ R63, R63, R77 ;  /* 0x0000004d3f3f7220 */ /* 0x000fe20000410000 */
[----:B---3--:R-:W-:Y:S01]  /*c800*/  FADD.FTZ R3, R17, R10 ;  /* 0x0000000a11037221 */ /* 0x008fe20000010000 */
[----:B------:R-:W-:Y:S01]  /*c810*/  FADD.FTZ R9, R81, R4 ;  /* 0x0000000451097221 */ /* 0x000fe20000010000 */
[----:B------:R-:W-:Y:S01]  /*c820*/  F2FP.F16.F32.PACK_AB R107, R110, R107 ;  /* 0x0000006b6e6b723e */ /* 0x000fe200000000ff */
[-C--:B------:R-:W-:Y:S01]  /*c830*/  FMUL.FTZ R66, R66, R77.reuse ;  /* 0x0000004d42427220 */ /* 0x080fe20000410000 */
[----:B-----5:R-:W-:Y:S01]  /*c840*/  FADD.FTZ R3, R20, R3 ;  /* 0x0000000314037221 */ /* 0x020fe20000010000 */
[----:B------:R-:W-:Y:S01]  /*c850*/  FADD.FTZ R4, R84, R9 ;  /* 0x0000000954047221 */ /* 0x000fe20000010000 */
[----:B------:R-:W-:Y:S01]  /*c860*/  F2FP.F16.F32.PACK_AB R98, R101, R100 ;  /* 0x000000646562723e */ /* 0x000fe200000000ff */
[----:B------:R2:W-:Y:S01]  /*c870*/  STSM.16.M88.4 [R2+0x2a300], R104 ;  /* 0x02a3006802007844 */ /* 0x0005e20000000200 */
        /* <DEDUP_REMOVED lines=8> */
[----:B-1----:R-:W-:Y:S01]  /*c900*/  FADD.FTZ R8, R11, R8 ;  /* 0x000000080b087221 */ /* 0x002fe20000010000 */
[----:B------:R-:W-:Y:S01]  /*c910*/  F2FP.F16.F32.PACK_AB R90, R93, R92 ;  /* 0x0000005c5d5a723e */ /* 0x000fe200000000ff */
[----:B------:R-:W-:Y:S01]  /*c920*/  FADD.FTZ R3, R73, R4 ;  /* 0x0000000449037221 */ /* 0x000fe20000010000 */
[----:B------:R-:W-:Y:S01]  /*c930*/  F2FP.F16.F32.PACK_AB R91, R95, R94 ;  /* 0x0000005e5f5b723e */ /* 0x000fe200000000ff */
[----:B------:R-:W-:Y:S01]  /*c940*/  FADD.FTZ R8, R75, R8 ;  /* 0x000000084b087221 */ /* 0x000fe20000010000 */
[----:B------:R-:W-:Y:S01]  /*c950*/  F2FP.F16.F32.PACK_AB R80, R81, R80 ;  /* 0x000000505150723e */ /* 0x000fe200000000ff */
[----:B------:R-:W-:Y:S01]  /*c960*/  FADD.FTZ R4, R76, R3 ;  /* 0x000000034c047221 */ /* 0x000fe20000010000 */
[----:B------:R-:W-:Y:S01]  /*c970*/  F2FP.F16.F32.PACK_AB R72, R73, R72 ;  /* 0x000000484948723e */ /* 0x000fe200000000ff */
[----:B------:R2:W-:Y:S01]  /*c980*/  STSM.16.M88.4 [R2+0x2d300], R88 ;  /* 0x02d3005802007844 */ /* 0x0005e20000000200 */
[----:B------:R-:W-:Y:S01]  /*c990*/  F2FP.F16.F32.PACK_AB R81, R20, R17 ;  /* 0x000000111451723e */ /* 0x000fe200000000ff */
[----:B0-----:R-:W-:Y:S01]  /*c9a0*/  FADD.FTZ R8, R13, R8 ;  /* 0x000000080d087221 */ /* 0x001fe20000010000 */
[----:B------:R-:W-:Y:S01]  /*c9b0*/  F2FP.F16.F32.PACK_AB R82, R85, R84 ;  /* 0x000000545552723e */ /* 0x000fe200000000ff */
[----:B------:R-:W-:Y:S01]  /*c9c0*/  FADD.FTZ R4, R7, R4 ;  /* 0x0000000407047221 */ /* 0x000fe20000010000 */
[----:B------:R-:W-:Y:S01]  /*c9d0*/  F2FP.F16.F32.PACK_AB R83, R83, R86 ;  /* 0x000000565353723e */ /* 0x000fe200000000ff */
[----:B------:R-:W-:Y:S01]  /*c9e0*/  FADD.FTZ R3, R79, R8 ;  /* 0x000000084f037221 */ /* 0x000fe20000010000 */
[----:B------:R-:W-:Y:S01]  /*c9f0*/  F2FP.F16.F32.PACK_AB R73, R75, R11 ;  /* 0x0000000b4b49723e */ /* 0x000fe200000000ff */
[----:B------:R-:W-:Y:S01]  /*ca00*/  FMUL.FTZ R70, R70, R77 ;  /* 0x0000004d46467220 */ /* 0x000fe20000410000 */
[----:B------:R-:W-:Y:S01]  /*ca10*/  F2FP.F16.F32.PACK_AB R74, R7, R76 ;  /* 0x0000004c074a723e */ /* 0x000fe200000000ff */
[----:B------:R2:W-:Y:S01]  /*ca20*/  STSM.16.M88.4 [R2+0x2eb00], R80 ;  /* 0x02eb005002007844 */ /* 0x0005e20000000200 */
[----:B------:R-:W-:Y:S01]  /*ca30*/  F2FP.F16.F32.PACK_AB R75, R79, R13 ;  /* 0x0000000d4f4b723e */ /* 0x000fe200000000ff */
[----:B------:R-:W-:Y:S01]  /*ca40*/  FMUL.FTZ R71, R71, R77 ;  /* 0x0000004d47477220 */ /* 0x000fe20000410000 */
[----:B------:R-:W-:-:S02]  /*ca50*/  IMAD.MOV.U32 R7, RZ, RZ, R5 ;  /* 0x000000ffff077224 */ /* 0x000fc400078e0005 */
[----:B------:R-:W-:Y:S01]  /*ca60*/  IMAD.MOV.U32 R9, RZ, RZ, R0 ;  /* 0x000000ffff097224 */ /* 0x000fe200078e0000 */
[----:B------:R2:W-:Y:S01]  /*ca70*/  STSM.16.M88.4 [R2+0x30300], R72 ;  /* 0x0303004802007844 */ /* 0x0005e20000000200 */
        /* <DEDUP_REMOVED lines=8> */
.L_x_11809:
[----:B------:R-:W-:Y:S06]  /*cb00*/  BAR.ARV 0x8, 0x200 ;  /* 0x0208000000007b1d */ /* 0x000fec0000002000 */
[----:B------:R-:W-:Y:S05]  /*cb10*/  @!P0 BRA `(.L_x_11819) ;  /* 0x0000000000048947 */ /* 0x000fea0003800000 */
[----:B------:R-:W-:Y:S01]  /*cb20*/  BPT.TRAP 0x1 ;  /* 0x000000040000795c */ /* 0x000fe20000300000 */
.L_x_11819:
[----:B------:R-:W-:Y:S01]  /*cb30*/  ULEA UR5, UR36, UR37, 0x3 ;  /* 0x0000002524057291 */ /* 0x000fe2000f8e183f */
[----:B------:R-:W-:-:S05]  /*cb40*/  IMAD.U32 R6, RZ, RZ, UR38 ;  /* 0x00000026ff067e24 */ /* 0x000fca000f8e00ff */
[----:B------:R-:W-:-:S04]  /*cb50*/  SHF.L.U32 R6, R6, 0x1f, RZ ;  /* 0x0000001f06067819 */ /* 0x000fc800000006ff */
[----:B------:R0:W1:Y:S01]  /*cb60*/  SYNCS.PHASECHK.TRANS64.TRYWAIT P2, [UR5+0x31c50], R6 ;  /* 0x031c5006ff0075a7 */ /* 0x0000620008040145 */
[----:B------:R-:W-:Y:S05]  /*cb70*/  @!P0 BRA `(.L_x_11820) ;  /* 0x0000000000048947 */ /* 0x000fea0003800000 */
[----:B------:R-:W-:Y:S01]  /*cb80*/  BPT.TRAP 0x1 ;  /* 0x000000040000795c */ /* 0x000fe20000300000 */
.L_x_11820:
[----:B-1----:R-:W-:Y:S05]  /*cb90*/  @P2 BRA `(.L_x_11821) ;  /* 0x0000000000082947 */ /* 0x002fea0003800000 */
[----:B------:R-:W1:Y:S02]  /*cba0*/  SYNCS.PHASECHK.TRANS64.TRYWAIT P0, [UR5+0x31c50], R6 ;  /* 0x031c5006ff0075a7 */ /* 0x000e640008000145 */
[----:B-1----:R-:W-:Y:S05]  /*cbb0*/  @!P0 BRA `(.L_x_11822) ;  /* 0x0000006c00f48947 */ /* 0x002fea0003800000 */
.L_x_11821:
[----:B------:R-:W-:Y:S01]  /*cbc0*/  UIADD3 UR37, UR37, 0x200, URZ ;  /* 0x0000020025257890 */ /* 0x000fe2000fffe03f */
[----:B------:R-:W-:Y:S01]  /*cbd0*/  WARPGROUP.ARRIVE ;  /* 0x00000000000079c5 */ /* 0x000fe20000000000 */
[----:B------:R-:W-:Y:S01]  /*cbe0*/  ULOP3.LUT UR60, UR60, 0x10000, URZ, 0xfc, !UPT ;  /* 0x000100003c3c7892 */ /* 0x000fe2000f8efc3f */
[----:B-1----:R-:W1:Y:S01]  /*cbf0*/  SHFL.BFLY PT, R7, R4, 0x2, 0x1f ;  /* 0x0c401f0004077f89 */ /* 0x002e6200000e0000 */
[----:B------:R-:W-:Y:S01]  /*cc00*/  USHF.R.U32.HI UR37, URZ, 0x4, UR37 ;  /* 0x000000043f257899 */ /* 0x000fe20008011625 */
[----:B------:R-:W-:Y:S01]  /*cc10*/  R2UR UR7, R149 ;  /* 0x00000000950772ca */ /* 0x000fe200000e0000 */
[----:B------:R-:W-:Y:S01]  /*cc20*/  UMOV UR9, 0xc0000010 ;  /* 0xc000001000097882 */ /* 0x000fe20000000000 */
[----:B------:R-:W-:Y:S01]  /*cc30*/  UMOV UR11, 0x80000020 ;  /* 0x80000020000b7882 */ /* 0x000fe20000000000 */
[----:B------:R-:W-:Y:S01]  /*cc40*/  ULOP3.LUT UR37, UR37, 0x3fff, URZ, 0xc0, !UPT ;  /* 0x00003fff25257892 */ /* 0x000fe2000f8ec03f */
[----:B0-----:R-:W0:Y:S01]  /*cc50*/  SHFL.BFLY PT, R6, R3, 0x2, 0x1f ;  /* 0x0c401f0003067f89 */ /* 0x001e2200000e0000 */
[----:B------:R-:W-:Y:S01]  /*cc60*/  UMOV UR8, UR60 ;  /* 0x0000003c00087c82 */ /* 0x000fe20008000000 */
[----:B------:R-:W-:Y:S01]  /*cc70*/  IMAD.U32 R13, RZ, RZ, UR4 ;  /* 0x00000004ff0d7e24 */ /* 0x000fe2000f8e00ff */
[----:B------:R-:W-:Y:S01]  /*cc80*/  ULOP3.LUT UR6, UR37, 0x2400000, URZ, 0xfc, !UPT ;  /* 0x0240000025067892 */ /* 0x000fe2000f8efc3f */
[----:B--2---:R-:W-:-:S03]  /*cc90*/  IMAD.MOV.U32 R72, RZ, RZ, -0x800000 ;  /* 0xff800000ff487424 */ /* 0x004fc600078e00ff */
[----:B------:R-:W-:Y:S02]  /*cca0*/  UIMAD UR6, UR36, 0x6c0, UR6 ;  /* 0x000006c0240678a4 */ /* 0x000fe4000f8e0206 */
[----:B------:R-:W-:Y:S02]  /*ccb0*/  UIADD3 UR36, UR36, 0x1, URZ ;  /* 0x0000000124247890 */ /* 0x000fe4000fffe03f */
[----:B------:R-:W-:Y:S02]  /*ccc0*/  UIADD3 UR7, UR7, 0x1, URZ ;  /* 0x0000000107077890 */ /* 0x000fe4000fffe03f */
        /* <DEDUP_REMOVED lines=12> */
[----:B------:R-:W-:Y:S01]  /*cd90*/  IMAD.U32 R149, RZ, RZ, UR7 ;  /* 0x00000007ff957e24 */ /* 0x000fe2000f8e00ff */
[----:B------:R-:W-:-:S02]  /*cda0*/  USEL UR36, UR36, URZ, UP0 ;  /* 0x0000003f24247287 */ /* 0x000fc40008000000 */
[----:B------:R-:W1:Y:S01]  /*cdb0*/  SHFL.BFLY PT, R9, R8, 0x1, 0x1f ;  /* 0x0c201f0008097f89 */ /* 0x000e6200000e0000 */
[----:B0-----:R-:W-:Y:S01]  /*cdc0*/  FADD.FTZ R11, R7, R6 ;  /* 0x00000006070b7221 */ /* 0x001fe20000010000 */
[----:B------:R-:W-:Y:S01]  /*cdd0*/  IMAD.U32 R7, RZ, RZ, UR4 ;  /* 0x00000004ff077e24 */ /* 0x000fe2000f8e00ff */
[----:B------:R-:W-:Y:S01]  /*cde0*/  USEL UR4, URZ, 0x1, UP0 ;  /* 0x000000013f047887 */ /* 0x000fe20008000000 */
[----:B-1----:R-:W-:Y:S02]  /*cdf0*/  FADD.FTZ R12, R8, R9 ;  /* 0x00000009080c7221 */ /* 0x002fe40000010000 */
[----:B------:R-:W-:Y:S01]  /*ce00*/  FSETP.NE.FTZ.AND P0, PT, R11, RZ, PT ;  /* 0x000000ff0b00720b */ /* 0x000fe20003f15000 */
[----:B------:R-:W-:Y:S01]  /*ce10*/  IMAD.U32 R8, RZ, RZ, UR5 ;  /* 0x00000005ff087e24 */ /* 0x000fe2000f8e00ff */
[----:B------:R-:W-:Y:S01]  /*ce20*/  ULOP3.LUT UR38, UR38, UR4, URZ, 0x3c, !UPT ;  /* 0x0000000426267292 */ /* 0x000fe2000f8e3c3f */
        /* <DEDUP_REMOVED lines=68> */
[----:B------:R1:W-:Y:S01]  /*d270*/  @!P1 SYNCS.ARRIVE.TRANS64.RED.A1T0 RZ, [R8+URZ], RZ ;  /* 0x000000ff08ff99a7 */ /* 0x0003e2000810043f */
[-C--:B---3--:R-:W-:Y:S01]  /*d280*/  FMUL.FTZ R73, R36, R4.reuse ;  /* 0x0000000424497220 */ /* 0x088fe20000410000 */
        /* <DEDUP_REMOVED lines=47> */
.L_x_11792:
        /* <DEDUP_REMOVED lines=10> */
[----:B------:R-:W-:Y:S01]  /*d620*/  R2UR UR11, R144 ;  /* 0x00000000900b72ca */ /* 0x000fe200000e0000 */
[----:B------:R-:W-:Y:S01]  /*d630*/  IMAD R9, R148, 0x20, R22 ;  /* 0x0000002094097824 */ /* 0x000fe200078e0216 */
[----:B------:R-:W-:-:S05]  /*d640*/  R2UR UR13, R145 ;  /* 0x00000000910d72ca */ /* 0x000fca00000e0000 */
[----:B------:R-:W-:Y:S01]  /*d650*/  BAR.SYNC.DEFER_BLOCKING 0x1, 0x180 ;  /* 0x0046000000007b1d */ /* 0x000fe20000010000 */
[----:B------:R-:W-:Y:S01]  /*d660*/  VIADD R87, R19, UR61 ;  /* 0x0000003d13577c36 */ /* 0x000fe20008000000 */
[----:B------:R-:W-:Y:S02]  /*d670*/  F2FP.F16.F32.PACK_AB R6, R77, R6 ;  /* 0x000000064d06723e */ /* 0x000fe400000000ff */
[----:B------:R-:W-:Y:S01]  /*d680*/  F2FP.F16.F32.PACK_AB R27, R64, R27 ;  /* 0x0000001b401b723e */ /* 0x000fe200000000ff */
[----:B------:R-:W-:-:S03]  /*d690*/  IMAD.MOV.U32 R58, RZ, RZ, R87 ;  /* 0x000000ffff3a7224 */ /* 0x000fc600078e0057 */
[----:B------:R-:W1:Y:S01]  /*d6a0*/  LDC R0, c[0x0][0xbe8] ;  /* 0x0002fa00ff007b82 */ /* 0x000e620000000800 */
[----:B------:R-:W-:Y:S01]  /*d6b0*/  ULDC.64 UR8, c[0x0][0xb90] ;  /* 0x0002e40000087ab9 */ /* 0x000fe20000000a00 */
[----:B------:R-:W-:Y:S01]  /*d6c0*/  F2FP.F16.F32.PACK_AB R37, R38, R37 ;  /* 0x000000252625723e */ /* 0x000fe200000000ff */
[----:B------:R-:W-:Y:S01]  /*d6d0*/  ULDC.64 UR14, c[0x0][0x208] ;  /* 0x00008200000e7ab9 */ /* 0x000fe20000000a00 */
[----:B------:R-:W-:Y:S01]  /*d6e0*/  USHF.R.S32.HI UR10, URZ, 0x1f, UR11 ;  /* 0x0000001f3f0a7899 */ /* 0x000fe2000801140b */
[----:B------:R-:W-:Y:S01]  /*d6f0*/  F2FP.F16.F32.PACK_AB R36, R65, R36 ;  /* 0x000000244124723e */ /* 0x000fe200000000ff */
[----:B------:R-:W-:Y:S01]  /*d700*/  USHF.R.S32.HI UR12, URZ, 0x1f, UR13 ;  /* 0x0000001f3f0c7899 */ /* 0x000fe2000801140d */
[----:B------:R-:W-:Y:S02]  /*d710*/  F2FP.F16.F32.PACK_AB R38, R69, R68 ;  /* 0x000000444526723e */ /* 0x000fe400000000ff */
[----:B------:R-:W-:Y:S01]  /*d720*/  F2FP.F16.F32.PACK_AB R39, R66, R39 ;  /* 0x000000274227723e */ /* 0x000fe200000000ff */
[----:B------:R-:W-:Y:S01]  /*d730*/  UMOV UR6, UR37 ;  /* 0x0000002500067c82 */ /* 0x000fe20008000000 */
[----:B0-----:R-:W-:Y:S01]  /*d740*/  UMOV UR7, UR5 ;  /* 0x0000000500077c82 */ /* 0x001fe20008000000 */
[----:B------:R-:W-:Y:S01]  /*d750*/  UIMAD UR5, UR10, UR8, URZ ;  /* 0x000000080a0572a4 */ /* 0x000fe2000f8e023f */
[----:B------:R-:W-:-:S02]  /*d760*/  IMAD.U32 R34, RZ, RZ, UR6 ;  /* 0x00000006ff227e24 */ /* 0x000fc4000f8e00ff */
[----:B------:R-:W-:Y:S01]  /*d770*/  IMAD.U32 R35, RZ, RZ, UR7 ;  /* 0x00000007ff237e24 */ /* 0x000fe2000f8e00ff */
[----:B------:R-:W-:Y:S02]  /*d780*/  UIMAD.WIDE.U32 UR6, UR11, UR8, URZ ;  /* 0x000000080b0672a5 */ /* 0x000fe4000f8e003f */
[----:B------:R-:W-:Y:S01]  /*d790*/  UIMAD UR5, UR11, UR9, UR5 ;  /* 0x000000090b0572a4 */ /* 0x000fe2000f8e0205 */
[--C-:B------:R-:W-:Y:S02]  /*d7a0*/  IMAD.WIDE R4, R153, 0x2, R34.reuse ;  /* 0x0000000299047825 */ /* 0x100fe400078e0222 */
[----:B------:R-:W-:Y:S01]  /*d7b0*/  ULDC.64 UR8, c[0x0][0xb98] ;  /* 0x0002e60000087ab9 */ /* 0x000fe20000000a00 */
[----:B------:R-:W-:Y:S01]  /*d7c0*/  UIADD3 UR7, UR7, UR5, URZ ;  /* 0x0000000507077290 */ /* 0x000fe2000fffe03f */
[----:B------:R-:W-:Y:S01]  /*d7d0*/  IMAD.WIDE R34, R9, 0x2, R34 ;  /* 0x0000000209227825 */ /* 0x000fe200078e0222 */
[C---:B------:R-:W-:Y:S01]  /*d7e0*/  IADD3 R31, P1, R4.reuse, 0x6000, RZ ;  /* 0x00006000041f7810 */ /* 0x040fe20007f3e0ff */
[----:B------:R-:W-:Y:S01]  /*d7f0*/  UIMAD UR5, UR12, UR8, URZ ;  /* 0x000000080c0572a4 */ /* 0x000fe2000f8e023f */
[----:B------:R-:W-:Y:S01]  /*d800*/  IADD3 R15, P0, R4, 0x6020, RZ ;  /* 0x00006020040f7810 */ /* 0x000fe20007f1e0ff */
[----:B------:R-:W-:Y:S01]  /*d810*/  UIMAD.WIDE.U32 UR6, UR13, UR8, UR6 ;  /* 0x000000080d0672a5 */ /* 0x000fe2000f8e0006 */
[----:B------:R-:W-:Y:S01]  /*d820*/  LOP3.LUT R16, R31, 0x180, RZ, 0xc0, !PT ;  /* 0x000001801f107812 */ /* 0x000fe200078ec0ff */
[----:B------:R-:W-:Y:S01]  /*d830*/  IMAD.X R25, RZ, RZ, R5, P1 ;  /* 0x000000ffff197224 */ /* 0x000fe200008e0605 */
[----:B-1----:R-:W-:Y:S01]  /*d840*/  ISETP.NE.AND P1, PT, R0, 0x1, PT ;  /* 0x000000010000780c */ /* 0x002fe20003f25270 */
[----:B------:R-:W-:Y:S01]  /*d850*/  UIMAD UR5, UR13, UR9, UR5 ;  /* 0x000000090d0572a4 */ /* 0x000fe2000f8e0205 */
[----:B------:R-:W-:-:S02]  /*d860*/  LOP3.LUT R14, R15, 0x180, RZ, 0xc0, !PT ;  /* 0x000001800f0e7812 */ /* 0x000fc400078ec0ff */
[----:B------:R-:W-:Y:S01]  /*d870*/  SHF.R.U64 R16, R16, 0x3, RZ ;  /* 0x0000000310107819 */ /* 0x000fe200000012ff */
[----:B------:R-:W-:Y:S01]  /*d880*/  ULDC.64 UR8, c[0x0][0xae8] ;  /* 0x0002ba0000087ab9 */ /* 0x000fe20000000a00 */
[----:B------:R-:W-:Y:S02]  /*d890*/  IADD3 R63, P5, R34, 0x7800, RZ ;  /* 0x00007800223f7810 */ /* 0x000fe40007fbe0ff */
[----:B------:R-:W-:Y:S02]  /*d8a0*/  SHF.R.U64 R14, R14, 0x3, RZ ;  /* 0x000000030e0e7819 */ /* 0x000fe400000012ff */
[----:B------:R-:W-:Y:S02]  /*d8b0*/  LOP3.LUT R9, R4, 0x180, RZ, 0xc0, !PT ;  /* 0x0000018004097812 */ /* 0x000fe400078ec0ff */
[----:B------:R-:W-:Y:S01]  /*d8c0*/  LOP3.LUT R24, R16, R31, RZ, 0x3c, !PT ;  /* 0x0000001f10187212 */ /* 0x000fe200078e3cff */
[----:B------:R-:W0:Y:S01]  /*d8d0*/  @P1 LDC R62, c[0x0][0xbec] ;  /* 0x0002fb00ff3e1b82 */ /* 0x000e220000000800 */
[----:B------:R-:W-:-:S02]  /*d8e0*/  LOP3.LUT R16, R63, 0x180, RZ, 0xc0, !PT ;  /* 0x000001803f107812 */ /* 0x000fc400078ec0ff */
[----:B------:R-:W-:Y:S01]  /*d8f0*/  LOP3.LUT R14, R14, R15, RZ, 0x3c, !PT ;  /* 0x0000000f0e0e7212 */ /* 0x000fe200078e3cff */
[--C-:B------:R-:W-:Y:S01]  /*d900*/  IMAD.X R15, RZ, RZ, R5.reuse, P0 ;  /* 0x000000ffff0f7224 */ /* 0x100fe200000e0605 */
[----:B------:R-:W-:Y:S02]  /*d910*/  SHF.R.U64 R9, R9, 0x3, RZ ;  /* 0x0000000309097819 */ /* 0x000fe400000012ff */
[----:B------:R-:W-:Y:S01]  /*d920*/  IADD3 R33, P0, R34, 0x1800, RZ ;  /* 0x0000180022217810 */ /* 0x000fe20007f1e0ff */
[----:B------:R-:W1:Y:S01]  /*d930*/  @P1 LDC R67, c[0x0][0xbf0] ;  /* 0x0002fc00ff431b82 */ /* 0x000e620000000800 */
        /* <DEDUP_REMOVED lines=8> */
[----:B------:R-:W-:-:S02]  /*d9c0*/  LOP3.LUT R32, R33, 0x180, RZ, 0xc0, !PT ;  /* 0x0000018021207812 */ /* 0x000fc400078ec0ff */
[----:B------:R-:W-:Y:S02]  /*d9d0*/  LOP3.LUT R16, R16, R63, RZ, 0x3c, !PT ;  /* 0x0000003f10107212 */ /* 0x000fe400078e3cff */
[----:B------:R-:W-:Y:S01]  /*d9e0*/  MOV R63, R4 ;  /* 0x00000004003f7202 */ /* 0x000fe20000000f00 */
[----:B0-----:R-:W-:Y:S01]  /*d9f0*/  @P1 IMAD.HI.U32 R62, R87, R62, RZ ;  /* 0x0000003e573e1227 */ /* 0x001fe200078e00ff */
[----:B------:R-:W-:Y:S02]  /*da00*/  LOP3.LUT R10, R29, 0x180, RZ, 0xc0, !PT ;  /* 0x000001801d0a7812 */ /* 0x000fe400078ec0ff */
[----:B------:R-:W-:Y:S02]  /*da10*/  F2FP.F16.F32.PACK_AB R4, R78, R7 ;  /* 0x000000074e04723e */ /* 0x000fe400000000ff */
[----:B------:R-:W-:Y:S02]  /*da20*/  SHF.R.U64 R32, R32, 0x3, RZ ;  /* 0x0000000320207819 */ /* 0x000fe400000012ff */
[----:B------:R-:W-:-:S02]  /*da30*/  F2FP.F16.F32.PACK_AB R5, R86, R83 ;  /* 0x000000535605723e */ /* 0x000fc400000000ff */
[----:B-1----:R-:W-:Y:S02]  /*da40*/  @P1 SHF.R.U32.HI R58, RZ, R67, R62 ;  /* 0x00000043ff3a1219 */ /* 0x002fe4000001163e */
[----:B------:R-:W-:Y:S02]  /*da50*/  F2FP.F16.F32.PACK_AB R7, R85, R84 ;  /* 0x000000545507723e */ /* 0x000fe400000000ff */
[----:B------:R-:W-:Y:S01]  /*da60*/  MOV R67, R14 ;  /* 0x0000000e00437202 */ /* 0x000fe20000000f00 */
[--C-:B------:R-:W-:Y:S01]  /*da70*/  IMAD.MOV R71, RZ, RZ, -R58.reuse ;  /* 0x000000ffff477224 */ /* 0x100fe200078e0a3a */
[----:B------:R-:W-:Y:S01]  /*da80*/  SHF.R.U64 R10, R10, 0x3, RZ ;  /* 0x000000030a0a7819 */ /* 0x000fe200000012ff */
[----:B------:R0:W-:Y:S01]  /*da90*/  STSM.16.M88.4 [R63], R4 ;  /* 0x000000043f007844 */ /* 0x0001e20000000200 */
[----:B------:R-:W-:Y:S01]  /*daa0*/  LOP3.LUT R32, R32, R33, RZ, 0x3c, !PT ;  /* 0x0000002120207212 */ /* 0x000fe200078e3cff */
[----:B------:R-:W-:Y:S01]  /*dab0*/  IMAD R15, R0, R71, R87 ;  /* 0x00000047000f7224 */ /* 0x000fe200078e0257 */
[----:B------:R-:W-:Y:S01]  /*dac0*/  MOV R77, R24 ;  /* 0x00000018004d7202 */ /* 0x000fe20000000f00 */
[----:B------:R-:W-:Y:S01]  /*dad0*/  IMAD.X R33, RZ, RZ, R35, P0 ;  /* 0x000000ffff217224 */ /* 0x000fe200000e0623 */
[----:B------:R-:W-:Y:S01]  /*dae0*/  SHF.R.S32.HI R14, RZ, 0x1f, R58 ;  /* 0x0000001fff0e7819 */ /* 0x000fe2000001143a */
[----:B------:R-:W-:Y:S01]  /*daf0*/  IMAD.U32 R25, RZ, RZ, UR5 ;  /* 0x00000005ff197e24 */ /* 0x000fe2000f8e00ff */
[----:B------:R-:W-:Y:S01]  /*db00*/  LOP3.LUT R10, R10, R29, RZ, 0x3c, !PT ;  /* 0x0000001d0a0a7212 */ /* 0x000fe200078e3cff */
[----:B------:R-:W-:Y:S01]  /*db10*/  ULDC UR5, c[0x0][0xa88] ;  /* 0x0002a20000057ab9 */ /* 0x000fe20000000800 */
[----:B------:R-:W-:-:S02]  /*db20*/  IADD3 R29, P3, R34, 0x4800, RZ ;  /* 0x00004800221d7810 */ /* 0x000fc40007f7e0ff */
[----:B------:R-:W-:Y:S02]  /*db30*/  IADD3 R31, P2, R34, 0x3000, RZ ;  /* 0x00003000221f7810 */ /* 0x000fe40007f5e0ff */
[----:B------:R-:W-:Y:S02]  /*db40*/  LOP3.LUT R28, R29, 0x180, RZ, 0xc0, !PT ;  /* 0x000001801d1c7812 */ /* 0x000fe400078ec0ff */
[----:B------:R-:W-:Y:S02]  /*db50*/  LOP3.LUT R8, R17, 0x180, RZ, 0xc0, !PT ;  /* 0x0000018011087812 */ /* 0x000fe400078ec0ff */
[----:B0-----:R-:W-:Y:S01]  /*db60*/  IADD3 R4, P0, R58, UR6, RZ ;  /* 0x000000063a047c10 */ /* 0x001fe2000ff1e0ff */
[----:B------:R-:W-:Y:S01]  /*db70*/  IMAD R58, R0, UR5, RZ ;  /* 0x00000005003a7c24 */ /* 0x000fe2000f8e02ff */
[----:B------:R-:W-:Y:S02]  /*db80*/  SHF.R.S32.HI R6, RZ, 0x1f, R15 ;  /* 0x0000001fff067819 */ /* 0x000fe4000001140f */
[----:B------:R-:W-:Y:S01]  /*db90*/  IADD3.X R5, R14, UR7, R25, P0, !PT ;  /* 0x000000070e057c10 */ /* 0x000fe200087fe419 */
[----:B------:R-:W-:Y:S01]  /*dba0*/  ULDC.64 UR6, c[0x0][0xb88] ;  /* 0x0002e20000067ab9 */ /* 0x000fe20000000a00 */
[----:B------:R-:W-:Y:S01]  /*dbb0*/  LOP3.LUT R30, R31, 0x180, RZ, 0xc0, !PT ;  /* 0x000001801f1e7812 */ /* 0x000fe200078ec0ff */
[----:B------:R-:W-:Y:S01]  /*dbc0*/  IMAD R6, R6, UR6, RZ ;  /* 0x0000000606067c24 */ /* 0x000fe2000f8e02ff */
[----:B------:R-:W-:Y:S01]  /*dbd0*/  LOP3.LUT R12, R21, 0x180, RZ, 0xc0, !PT ;  /* 0x00000180150c7812 */ /* 0x000fe200078ec0ff */
[----:B------:R-:W-:Y:S01]  /*dbe0*/  IMAD.WIDE.U32 R4, R15, UR6, R4 ;  /* 0x000000060f047c25 */ /* 0x000fe2000f8e0004 */
[----:B------:R-:W-:-:S02]  /*dbf0*/  SHF.R.U64 R28, R28, 0x3, RZ ;  /* 0x000000031c1c7819 */ /* 0x000fc400000012ff */
[----:B------:R-:W-:Y:S01]  /*dc00*/  MOV R78, R10 ;  /* 0x0000000a004e7202 */ /* 0x000fe20000000f00 */
[----:B------:R-:W-:Y:S01]  /*dc10*/  IMAD R15, R15, UR7, R6 ;  /* 0x000000070f0f7c24 */ /* 0x000fe2000f8e0206 */
[----:B------:R-:W-:Y:S01]  /*dc20*/  SHF.R.U64 R8, R8, 0x3, RZ ;  /* 0x0000000308087819 */ /* 0x000fe200000012ff */
[----:B------:R-:W-:Y:S01]  /*dc30*/  VIADD R11, R152, UR61 ;  /* 0x0000003d980b7c36 */ /* 0x000fe20008000000 */
[----:B------:R-:W-:Y:S01]  /*dc40*/  SHF.R.U64 R30, R30, 0x3, RZ ;  /* 0x000000031e1e7819 */ /* 0x000fe200000012ff */
[----:B------:R-:W-:Y:S01]  /*dc50*/  ULDC.64 UR6, c[0x0][0xb50] ;  /* 0x0002d40000067ab9 */ /* 0x000fe20000000a00 */
[----:B------:R-:W-:Y:S01]  /*dc60*/  SHF.R.U64 R12, R12, 0x3, RZ ;  /* 0x000000030c0c7819 */ /* 0x000fe200000012ff */
[----:B------:R-:W-:Y:S01]  /*dc70*/  VIADD R7, R11, 0x8 ;  /* 0x000000080b077836 */ /* 0x000fe20000000000 */
[----:B------:R-:W-:Y:S01]  /*dc80*/  LOP3.LUT R28, R28, R29, RZ, 0x3c, !PT ;  /* 0x0000001d1c1c7212 */ /* 0x000fe200078e3cff */
[----:B------:R-:W-:Y:S01]  /*dc90*/  IMAD.X R29, RZ, RZ, R35, P3 ;  /* 0x000000ffff1d7224 */ /* 0x000fe200018e0623 */
[----:B------:R-:W-:Y:S01]  /*dca0*/  LOP3.LUT P0, RZ, R150, 0x3, RZ, 0xc0, !PT ;  /* 0x0000000396ff7812 */ /* 0x000fe2000780c0ff */
[----:B------:R-:W-:Y:S01]  /*dcb0*/  IMAD.IADD R5, R5, 0x1, R15 ;  /* 0x0000000105057824 */ /* 0x000fe200078e020f */
[----:B------:R-:W-:-:S02]  /*dcc0*/  LEA R85, P3, R4, UR6, 0x2 ;  /* 0x0000000604557c11 */ /* 0x000fc4000f8610ff */
[----:B------:R-:W-:Y:S02]  /*dcd0*/  LOP3.LUT R8, R8, R17, RZ, 0x3c, !PT ;  /* 0x0000001108087212 */ /* 0x000fe400078e3cff */
[----:B------:R-:W-:Y:S01]  /*dce0*/  LOP3.LUT R30, R30, R31, RZ, 0x3c, !PT ;  /* 0x0000001f1e1e7212 */ /* 0x000fe200078e3cff */
[----:B------:R-:W-:Y:S01]  /*dcf0*/  IMAD.X R31, RZ, RZ, R35, P2 ;  /* 0x000000ffff1f7224 */ /* 0x000fe200010e0623 */
[----:B------:R-:W-:Y:S01]  /*dd00*/  LOP3.LUT R12, R12, R21, RZ, 0x3c, !PT ;  /* 0x000000150c0c7212 */ /* 0x000fe200078e3cff */
[----:B------:R-:W-:Y:S01]  /*dd10*/  SHFL.IDX PT, R62, R85, RZ, 0x1c1f ;  /* 0x001c1fff553e7589 */ /* 0x000fe200000e0000 */
[-C--:B------:R-:W-:Y:S02]  /*dd20*/  ISETP.GE.OR P2, PT, R11, R58.reuse, P0 ;  /* 0x0000003a0b00720c */ /* 0x080fe40000746670 */
[----:B------:R-:W-:Y:S01]  /*dd30*/  ISETP.GE.OR P0, PT, R7, R58, P0 ;  /* 0x0000003a0700720c */ /* 0x000fe20000706670 */
[----:B------:R-:W-:Y:S01]  /*dd40*/  SHFL.IDX PT, R70, R85, 0x1, 0x1c1f ;  /* 0x003c1f0055467f89 */ /* 0x000fe200000e0000 */
[----:B------:R-:W-:-:S02]  /*dd50*/  LEA.HI.X R86, R4, UR7, R5, 0x2, P3 ;  /* 0x0000000704567c11 */ /* 0x000fc400098f1405 */
[----:B------:R-:W-:Y:S02]  /*dd60*/  MOV R84, R8 ;  /* 0x0000000800547202 */ /* 0x000fe40000000f00 */
[----:B------:R-:W-:Y:S01]  /*dd70*/  F2FP.F16.F32.PACK_AB R4, R75, R74 ;  /* 0x0000004a4b04723e */ /* 0x000fe200000000ff */
[----:B------:R-:W0:Y:S01]  /*dd80*/  SHFL.IDX PT, R63, R86, RZ, 0x1c1f ;  /* 0x001c1fff563f7589 */ /* 0x000e2200000e0000 */
[----:B------:R-:W-:Y:S02]  /*dd90*/  F2FP.F16.F32.PACK_AB R5, R81, R80 ;  /* 0x000000505105723e */ /* 0x000fe400000000ff */
[----:B------:R-:W-:Y:S01]  /*dda0*/  F2FP.F16.F32.PACK_AB R6, R76, R73 ;  /* 0x000000494c06723e */ /* 0x000fe200000000ff */
[----:B------:R-:W1:Y:S01]  /*ddb0*/  SHFL.IDX PT, R71, R86, 0x1, 0x1c1f ;  /* 0x003c1f0056477f89 */ /* 0x000e6200000e0000 */
        /* <DEDUP_REMOVED lines=15> */
[----:B------:R-:W-:Y:S02]  /*deb0*/  F2FP.F16.F32.PACK_AB R26, R61, R60 ;  /* 0x0000003c3d1a723e */ /* 0x000fe400000000ff */
[C---:B------:R-:W-:Y:S01]  /*dec0*/  IADD3 R21, P4, R34.reuse, 0x6000, RZ ;  /* 0x0000600022157810 */ /* 0x040fe20007f9e0ff */
[----:B------:R-:W-:Y:S01]  /*ded0*/  UIMAD UR5, UR10, UR8, URZ ;  /* 0x000000080a0572a4 */ /* 0x000fe2000f8e023f */
[----:B------:R-:W-:Y:S01]  /*dee0*/  LOP3.LUT R17, R34, 0x180, RZ, 0xc0, !PT ;  /* 0x0000018022117812 */ /* 0x000fe200078ec0ff */
[----:B------:R-:W-:Y:S01]  /*def0*/  STSM.16.M88.4 [R77], R24 ;  /* 0x000000184d007844 */ /* 0x000fe20000000200 */
[----:B------:R-:W-:Y:S01]  /*df00*/  LOP3.LUT R20, R21, 0x180, RZ, 0xc0, !PT ;  /* 0x0000018015147812 */ /* 0x000fe200078ec0ff */
[----:B--2---:R-:W2:Y:S02]  /*df10*/  @P1 LDC R13, c[0x0][0xbec] ;  /* 0x0002fb00ff0d1b82 */ /* 0x004ea40000000800 */
[----:B------:R-:W-:Y:S01]  /*df20*/  STSM.16.M88.4 [R67], R36 ;  /* 0x0000002443007844 */ /* 0x000fe20000000200 */
[----:B------:R-:W-:-:S05]  /*df30*/  SHF.R.U64 R20, R20, 0x3, RZ ;  /* 0x0000000314147819 */ /* 0x000fca00000012ff */
[----:B------:R-:W3:Y:S08]  /*df40*/  @P1 LDC R15, c[0x0][0xbf0] ;  /* 0x0002fc00ff0f1b82 */ /* 0x000ef00000000800 */
[----:B------:R-:W-:Y:S01]  /*df50*/  BAR.SYNC.DEFER_BLOCKING 0x1, 0x180 ;  /* 0x0046000000007b1d */ /* 0x000fe20000010000 */
[----:B------:R-:W-:Y:S01]  /*df60*/  LOP3.LUT R20, R20, R21, RZ, 0x3c, !PT ;  /* 0x0000001514147212 */ /* 0x000fe200078e3cff */
[----:B------:R-:W-:Y:S01]  /*df70*/  IMAD.X R21, RZ, RZ, R35, P4 ;  /* 0x000000ffff157224 */ /* 0x000fe200020e0623 */
[----:B------:R-:W-:Y:S01]  /*df80*/  UIMAD.WIDE.U32 UR6, UR11, UR8, URZ ;  /* 0x000000080b0672a5 */ /* 0x000fe2000f8e003f */
[----:B------:R-:W-:Y:S01]  /*df90*/  SHF.R.U64 R17, R17, 0x3, RZ ;  /* 0x0000000311117819 */ /* 0x000fe200000012ff */
[----:B------:R-:W-:-:S03]  /*dfa0*/  UIMAD UR5, UR11, UR9, UR5 ;  /* 0x000000090b0572a4 */ /* 0x000fc6000f8e0205 */
[----:B------:R-:W-:Y:S01]  /*dfb0*/  ULDC.64 UR10, c[0x0][0xaf0] ;  /* 0x0002bc00000a7ab9 */ /* 0x000fe20000000a00 */
[----:B------:R-:W-:Y:S01]  /*dfc0*/  UIADD3 UR7, UR7, UR5, URZ ;  /* 0x0000000507077290 */ /* 0x000fe2000fffe03f */
[----:B------:R-:W-:Y:S01]  /*dfd0*/  LOP3.LUT R34, R17, R34, RZ, 0x3c, !PT ;  /* 0x0000002211227212 */ /* 0x000fe200078e3cff */
[----:B------:R-:W-:Y:S01]  /*dfe0*/  UIMAD UR8, UR12, UR10, URZ ;  /* 0x0000000a0c0872a4 */ /* 0x000fe2000f8e023f */
[----:B------:R-:W-:Y:S01]  /*dff0*/  IMAD.X R17, RZ, RZ, R35, P5 ;  /* 0x000000ffff117224 */ /* 0x000fe200028e0623 */
[----:B0-----:R0:W-:Y:S04]  /*e000*/  @!P2 ST.E desc[UR14][R62.64], R3 ;  /* 0x000000033e00a985 */ /* 0x0011e8000c10190e */
[----:B-1----:R1:W-:Y:S04]  /*e010*/  @!P0 ST.E desc[UR14][R70.64], R72 ;  /* 0x0000004846008985 */ /* 0x0023e8000c10190e */
[----:B------:R4:W5:Y:S01]  /*e020*/  LD.E.128 R52, desc[UR14][R20.64] ;  /* 0x0000000e14347980 */ /* 0x000962000c101d00 */
[----:B0-----:R-:W-:Y:S01]  /*e030*/  IMAD R3, R147, 0x60, R148 ;  /* 0x0000006093037824 */ /* 0x001fe200078e0294 */
[----:B------:R-:W-:-:S02]  /*e040*/  UIMAD UR5, UR13, UR11, UR8 ;  /* 0x0000000b0d0572a4 */ /* 0x000fc4000f8e0208 */
[----:B------:R-:W5:Y:S01]  /*e050*/  LD.E.128 R44, desc[UR14][R34.64] ;  /* 0x0000000e222c7980 */ /* 0x000f62000c101d00 */
[----:B------:R-:W-:Y:S01]  /*e060*/  UIMAD.WIDE.U32 UR6, UR13, UR10, UR6 ;  /* 0x0000000a0d0672a5 */ /* 0x000fe2000f8e0006 */
[----:B------:R-:W-:Y:S01]  /*e070*/  ULDC.64 UR8, c[0x0][0xae0] ;  /* 0x0002b80000087ab9 */ /* 0x000fe20000000a00 */
[----:B----4-:R-:W-:Y:S01]  /*e080*/  VIADD R20, R3, UR61 ;  /* 0x0000003d03147c36 */ /* 0x010fe20008000000 */
[----:B------:R-:W5:Y:S03]  /*e090*/  LD.E.128 R40, desc[UR14][R32.64] ;  /* 0x0000000e20287980 */ /* 0x000f66000c101d00 */
[----:B--2---:R-:W-:Y:S01]  /*e0a0*/  @P1 IMAD.HI.U32 R12, R20, R13, RZ ;  /* 0x0000000d140c1227 */ /* 0x004fe200078e00ff */
[----:B------:R-:W5:Y:S03]  /*e0b0*/  LD.E.128 R48, desc[UR14][R30.64] ;  /* 0x0000000e1e307980 */ /* 0x000f66000c101d00 */
[----:B------:R-:W-:Y:S01]  /*e0c0*/  IMAD.MOV.U32 R3, RZ, RZ, R20 ;  /* 0x000000ffff037224 */ /* 0x000fe200078e0014 */
[----:B---3--:R-:W-:Y:S01]  /*e0d0*/  @P1 SHF.R.U32.HI R3, RZ, R15, R12 ;  /* 0x0000000fff031219 */ /* 0x008fe2000001160c */
[----:B------:R-:W-:Y:S01]  /*e0e0*/  UIADD3 UR5, UR7, UR5, URZ ;  /* 0x0000000507057290 */ /* 0x000fe2000fffe03f */
[----:B------:R-:W5:Y:S02]  /*e0f0*/  LD.E.128 R4, desc[UR14][R28.64] ;  /* 0x0000000e1c047980 */ /* 0x000f64000c101d00 */
[--C-:B------:R-:W-:Y:S01]  /*e100*/  SHF.R.S32.HI R14, RZ, 0x1f, R3.reuse ;  /* 0x0000001fff0e7819 */ /* 0x100fe20000011403 */
[----:B------:R-:W-:Y:S01]  /*e110*/  IMAD.MOV R15, RZ, RZ, -R3 ;  /* 0x000000ffff0f7224 */ /* 0x000fe200078e0a03 */
[----:B------:R0:W5:Y:S01]  /*e120*/  LD.E.128 R8, desc[UR14][R16.64] ;  /* 0x0000000e10087980 */ /* 0x000162000c101d00 */
[----:B------:R-:W-:-:S02]  /*e130*/  IMAD.U32 R13, RZ, RZ, UR7 ;  /* 0x00000007ff0d7e24 */ /* 0x000fc4000f8e00ff */
[----:B------:R-:W-:Y:S01]  /*e140*/  IMAD R15, R0, R15, R20 ;  /* 0x0000000f000f7224 */ /* 0x000fe200078e0214 */
[----:B------:R-:W-:Y:S01]  /*e150*/  @!PT LDS RZ, [RZ] ;  /* 0x00000000fffff984 */ /* 0x000fe20000000800 */
[----:B------:R-:W-:Y:S01]  /*e160*/  @!PT LDS RZ, [RZ] ;  /* 0x00000000fffff984 */ /* 0x000fe20000000800 */
[----:B------:R-:W-:Y:S01]  /*e170*/  @!PT LDS RZ, [RZ] ;  /* 0x00000000fffff984 */ /* 0x000fe20000000800 */
[----:B------:R-:W-:Y:S01]  /*e180*/  @!PT LDS RZ, [RZ] ;  /* 0x00000000fffff984 */ /* 0x000fe20000000800 */
[----:B------:R2:W-:Y:S06]  /*e190*/  MEMBAR.ALL.CTA ;  /* 0x0000000000007992 */ /* 0x0005ec0000008000 */
[----:B--2---:R-:W2:Y:S01]  /*e1a0*/  FENCE.VIEW.ASYNC.S ;  /* 0x00000000000073c6 */ /* 0x004ea20000000000 */
        /* <DEDUP_REMOVED lines=19> */
[----:B--2---:R1:W0:Y:S01]  /*e2e0*/  SHFL.IDX PT, R14, R0, RZ, 0x1c1f ;  /* 0x001c1fff000e7589 */ /* 0x00422200000e0000 */
[----:B------:R-:W-:Y:S01]  /*e2f0*/  BSSY B1, `(.L_x_11825) ;  /* 0x0000011000017945 */ /* 0x000fe20003800000 */
[----:B------:R-:W-:Y:S02]  /*e300*/  SYNCS.ARRIVE.TRANS64.RED.A1T0 RZ, [UR5], RZ ;  /* 0x000000ffffff79a7 */ /* 0x000fe40008100405 */
[----:B------:R1:W2:Y:S01]  /*e310*/  SHFL.IDX PT, R15, R24, RZ, 0x1c1f ;  /* 0x001c1fff180f7589 */ /* 0x0002a200000e0000 */
[----:B------:R-:W-:Y:S05]  /*e320*/  @P0 BRA `(.L_x_11826) ;  /* 0x0000000000340947 */ /* 0x000fea0003800000 */
[----:B------:R-:W-:Y:S01]  /*e330*/  ULDC UR5, c[0x0][0xac8] ;  /* 0x0002b20000057ab9 */ /* 0x000fe20000000800 */
[----:B------:R-:W-:Y:S01]  /*e340*/  ULDC.64 UR6, c[0x0][0x208] ;  /* 0x0000820000067ab9 */ /* 0x000fe20000000a00 */
[----:B------:R-:W-:Y:S02]  /*e350*/  ISETP.GE.AND P1, PT, R23, UR5, PT ;  /* 0x0000000517007c0c */ /* 0x000fe4000bf26270 */
[----:B------:R-:W-:Y:S02]  /*e360*/  ISETP.GE.AND P2, PT, R146, UR5, PT ;  /* 0x0000000592007c0c */ /* 0x000fe4000bf46270 */
[----:B------:R-:W-:-:S09]  /*e370*/  ISETP.GE.AND P0, PT, R22, UR5, PT ;  /* 0x0000000516007c0c */ /* 0x000fd2000bf06270 */
[CC--:B0-----:R-:W-:Y:S02]  /*e380*/  @!P1 LEA R16, P3, R23.reuse, R14.reuse, 0x1 ;  /* 0x0000000e17109211 */ /* 0x0c1fe400078608ff */
[----:B------:R-:W-:Y:S02]  /*e390*/  @!P2 LEA R20, P4, R146, R14, 0x1 ;  /* 0x0000000e9214a211 */ /* 0x000fe400078808ff */
[----:B--2---:R-:W-:Y:S01]  /*e3a0*/  @!P0 IMAD.WIDE R12, R22, 0x2, R14 ;  /* 0x00000002160c8825 */ /* 0x004fe200078e020e */
[-C--:B------:R-:W-:Y:S02]  /*e3b0*/  @!P1 LEA.HI.X R17, R23, R15.reuse, R156, 0x1, P3 ;  /* 0x0000000f17119211 */ /* 0x080fe400018f0c9c */
[----:B------:R-:W-:Y:S02]  /*e3c0*/  @!P2 LEA.HI.X R21, R146, R15, R155, 0x1, P4 ;  /* 0x0000000f9215a211 */ /* 0x000fe400020f0c9b */
[----:B-----5:R3:W-:Y:S04]  /*e3d0*/  @!P0 ST.E.128 desc[UR6][R12.64], R44 ;  /* 0x0000002c0c008985 */ /* 0x0207e8000c101d06 */
[----:B------:R3:W-:Y:S04]  /*e3e0*/  @!P1 ST.E.128 desc[UR6][R16.64], R48 ;  /* 0x0000003010009985 */ /* 0x0007e8000c101d06 */
[----:B------:R3:W-:Y:S02]  /*e3f0*/  @!P2 ST.E.128 desc[UR6][R20.64], R52 ;  /* 0x000000341400a985 */ /* 0x0007e4000c101d06 */
.L_x_11826:
[----:B------:R-:W-:Y:S05]  /*e400*/  BSYNC B1 ;  /* 0x0000000000017941 */ /* 0x000fea0003800000 */
.L_x_11825:
[----:B------:R-:W-:Y:S01]  /*e410*/  VIADD R3, R25, 0x60 ;  /* 0x0000006019037836 */ /* 0x000fe20000000000 */
[----:B--2---:R2:W4:Y:S04]  /*e420*/  SHFL.IDX PT, R15, R24, 0x1, 0x1c1f ;  /* 0x003c1f00180f7f89 */ /* 0x00452800000e0000 */
[----:B------:R-:W-:Y:S01]  /*e430*/  ISETP.GE.AND P0, PT, R3, R58, PT ;  /* 0x0000003a0300720c */ /* 0x000fe20003f06270 */
[----:B0-----:R2:W0:-:S12]  /*e440*/  SHFL.IDX PT, R14, R0, 0x1, 0x1c1f ;  /* 0x003c1f00000e7f89 */ /* 0x00141800000e0000 */
[----:B--2---:R-:W-:Y:S05]  /*e450*/  @P0 BRA `(.L_x_11827) ;  /* 0x0000000800500947 */ /* 0x004fea0003800000 */
[----:B------:R-:W-:Y:S01]  /*e460*/  ULDC UR5, c[0x0][0xac8] ;  /* 0x0002b20000057ab9 */ /* 0x000fe20000000800 */
[----:B------:R-:W-:Y:S01]  /*e470*/  ULDC.64 UR6, c[0x0][0x208] ;  /* 0x0000820000067ab9 */ /* 0x000fe20000000a00 */
[----:B------:R-:W-:Y:S02]  /*e480*/  ISETP.GE.AND P2, PT, R23, UR5, PT ;  /* 0x0000000517007c0c */ /* 0x000fe4000bf46270 */
[----:B------:R-:W-:-:S11]  /*e490*/  ISETP.GE.AND P1, PT, R22, UR5, PT ;  /* 0x0000000516007c0c */ /* 0x000fd6000bf26270 */
[C---:B0--3--:R-:W-:Y:S02]  /*e4a0*/  @!P2 LEA R16, P0, R23.reuse, R14, 0x1 ;  /* 0x0000000e1710a211 */ /* 0x049fe400078008ff */
[----:B----4-:R-:W-:Y:S02]  /*e4b0*/  @!P1 IMAD.WIDE R12, R22, 0x2, R14 ;  /* 0x00000002160c9825 */ /* 0x010fe400078e020e */
[----:B------:R-:W-:Y:S02]  /*e4c0*/  @!P2 LEA.HI.X R17, R23, R15, R156, 0x1, P0 ;  /* 0x0000000f1711a211 */ /* 0x000fe400000f0c9c */
[----:B------:R-:W-:Y:S01]  /*e4d0*/  ISETP.GE.AND P0, PT, R146, UR5, PT ;  /* 0x0000000592007c0c */ /* 0x000fe2000bf06270 */
[----:B-----5:R2:W-:Y:S04]  /*e4e0*/  @!P1 ST.E.128 desc[UR6][R12.64], R40 ;  /* 0x000000280c009985 */ /* 0x0205e8000c101d06 */
[----:B------:R2:W-:Y:S08]  /*e4f0*/  @!P2 ST.E.128 desc[UR6][R16.64], R4 ;  /* 0x000000041000a985 */ /* 0x0005f0000c101d06 */
[----:B------:R-:W-:Y:S05]  /*e500*/  @P0 BRA `(.L_x_11827) ;  /* 0x0000000800240947 */ /* 0x000fea0003800000 */
[----:B--2---:R-:W-:Y:S01]  /*e510*/  LEA R4, P0, R146, R14, 0x1 ;  /* 0x0000000e92047211 */ /* 0x004fe200078008ff */
[----:B------:R-:W-:-:S03]  /*e520*/  ULDC.64 UR6, c[0x0][0x208] ;  /* 0x0000820000067ab9 */ /* 0x000fc60000000a00 */
[----:B------:R-:W-:-:S05]  /*e530*/  LEA.HI.X R5, R146, R15, R155, 0x1, P0 ;  /* 0x0000000f92057211 */ /* 0x000fca00000f0c9b */
[----:B------:R0:W-:Y:S01]  /*e540*/  ST.E.128 desc[UR6][R4.64], R8 ;  /* 0x0000000804007985 */ /* 0x0001e2000c101d06 */
[----:B------:R-:W-:Y:S05]  /*e550*/  BRA `(.L_x_11827) ;  /* 0x0000000800107947 */ /* 0x000fea0003800000 */
.L_x_11824:
        /* <DEDUP_REMOVED lines=55> */
.L_x_11829:
[----:B------:R-:W-:Y:S05]  /*e8d0*/  BSYNC B1 ;  /* 0x0000000000017941 */ /* 0x000fea0003800000 */
.L_x_11828:
        /* <DEDUP_REMOVED lines=19> */
[----:B------:R-:W-:Y:S02]  /*ea10*/  ULDC.64 UR8, c[0x0][0xae0] ;  /* 0x0002b80000087ab9 */ /* 0x000fe40000000a00 */
        /* <DEDUP_REMOVED lines=24> */
[----:B------:R-:W-:Y:S01]  /*eba0*/  ULDC UR5, c[0x0][0xac8] ;  /* 0x0002b20000057ab9 */ /* 0x000fe20000000800 */
[----:B------:R-:W-:Y:S01]  /*ebb0*/  ULDC.64 UR6, c[0x0][0x208] ;  /* 0x0000820000067ab9 */ /* 0x000fe20000000a00 */
        /* <DEDUP_REMOVED lines=11> */
.L_x_11831:
[----:B------:R-:W-:Y:S05]  /*ec70*/  BSYNC B1 ;  /* 0x0000000000017941 */ /* 0x000fea0003800000 */
.L_x_11830:
[----:B------:R-:W-:Y:S01]  /*ec80*/  VIADD R0, R0, 0x60 ;  /* 0x0000006000007836 */ /* 0x000fe20000000000 */
[----:B--2---:R2:W4:Y:S04]  /*ec90*/  SHFL.IDX PT, R5, R3, 0x1, 0x1c1f ;  /* 0x003c1f0003057f89 */ /* 0x00452800000e0000 */
[----:B------:R-:W-:Y:S01]  /*eca0*/  ISETP.GE.AND P0, PT, R0, R7, PT ;  /* 0x000000070000720c */ /* 0x000fe20003f06270 */
[----:B-1----:R2:W1:-:S12]  /*ecb0*/  SHFL.IDX PT, R4, R6, 0x1, 0x1c1f ;  /* 0x003c1f0006047f89 */ /* 0x00245800000e0000 */
[----:B--2---:R-:W-:Y:S05]  /*ecc0*/  @P0 BRA `(.L_x_11827) ;  /* 0x0000000000340947 */ /* 0x004fea0003800000 */
[----:B------:R-:W-:Y:S01]  /*ecd0*/  ULDC UR5, c[0x0][0xac8] ;  /* 0x0002b20000057ab9 */ /* 0x000fe20000000800 */
[----:B------:R-:W-:Y:S01]  /*ece0*/  ULDC.64 UR6, c[0x0][0x208] ;  /* 0x0000820000067ab9 */ /* 0x000fe20000000a00 */
        /* <DEDUP_REMOVED lines=11> */
.L_x_11827:
[----:B------:R-:W-:Y:S05]  /*eda0*/  BSYNC B0 ;  /* 0x0000000000007941 */ /* 0x000fea0003800000 */
.L_x_11823:
[----:B------:R-:W-:Y:S02]  /*edb0*/  ULDC UR5, c[0x0][0xc38] ;  /* 0x00030e0000057ab9 */ /* 0x000fe40000000800 */
[----:B------:R-:W-:-:S06]  /*edc0*/  UISETP.GE.AND UP0, UPT, UR4, UR5, UPT ;  /* 0x000000050400728c */ /* 0x000fcc000bf06270 */
[----:B------:R-:W-:-:S13]  /*edd0*/  PLOP3.LUT P0, PT, PT, PT, UP0, 0x80, 0x0 ;  /* 0x000000000000781c */ /* 0x000fda0003f0f008 */
[----:B------:R-:W-:Y:S05]  /*ede0*/  @!P0 BRA `(.L_x_11832) ;  /* 0xffffff2000488947 */ /* 0x000fea000383ffff */
[----:B------:R-:W-:Y:S05]  /*edf0*/  EXIT ;  /* 0x000000000000794d */ /* 0x000fea0003800000 */
.L_x_11788:
[----:B------:R-:W-:-:S08]  /*ee00*/  NOP ;  /* 0x0000000000007918 */ /* 0x000fd00000000000 */
[----:B0-----:R-:W0:-:S00]  /*ee10*/  USETMAXREG.DEALLOC.CTAPOOL 0x20 ;  /* 0x00000020000079c8 */ /* 0x001e0000080e0500 */
[----:B0-----:R-:W-:-:S06]  /*ee20*/  LOP3.LUT R0, R0, 0x3, RZ, 0xc0, !PT ;  /* 0x0000000300007812 */ /* 0x001fcc00078ec0ff */
[----:B------:R-:W0:Y:S01]  /*ee30*/  S2UR UR6, SR_CTAID.X ;  /* 0x00000000000679c3 */ /* 0x000e220000002500 */
[----:B------:R-:W-:Y:S02]  /*ee40*/  IMAD.MOV.U32 R23, RZ, RZ, 0x1 ;  /* 0x00000001ff177424 */ /* 0x000fe400078e00ff */
[----:B------:R-:W-:Y:S01]  /*ee50*/  IMAD.MOV.U32 R16, RZ, RZ, RZ ;  /* 0x000000ffff107224 */ /* 0x000fe200078e00ff */
[----:B------:R1:W2:Y:S04]  /*ee60*/  SHFL.IDX PT, R2, R0, RZ, 0x1f ;  /* 0x00001fff00027589 */ /* 0x0002a800000e0000 */
[----:B-1----:R-:W0:Y:S01]  /*ee70*/  LDC R0, c[0x0][0xc38] ;  /* 0x00030e00ff007b82 */ /* 0x002e220000000800 */
[----:B--2---:R-:W-:-:S04]  /*ee80*/  ISETP.NE.AND P0, PT, R2, RZ, PT ;  /* 0x000000ff0200720c */ /* 0x004fc80003f05270 */
[----:B------:R-:W-:-:S05]  /*ee90*/  P2R R2, PR, RZ, 0x1 ;  /* 0x00000001ff027803 */ /* 0x000fca0000000000 */
[----:B------:R1:W-:Y:S04]  /*eea0*/  STL [R1+0x4], R2 ;  /* 0x0000040201007387 */ /* 0x0003e80000100800 */
[----:B------:R1:W-:Y:S01]  /*eeb0*/  STL [R1], RZ ;  /* 0x000000ff01007387 */ /* 0x0003e20000100800 */
[----:B------:R-:W-:Y:S06]  /*eec0*/  @P0 BAR.ARV 0x4, 0x200 ;  /* 0x0108000000000b1d */ /* 0x000fec0000002000 */
[----:B0-----:R-:W-:-:S13]  /*eed0*/  ISETP.LE.AND P0, PT, R0, UR6, PT ;  /* 0x0000000600007c0c */ /* 0x001fda000bf03270 */
[----:B-1----:R-:W-:Y:S05]  /*eee0*/  @P0 BRA `(.L_x_11833) ;  /* 0x0000004400ac0947 */ /* 0x002fea0003800000 */
[----:B------:R-:W0:Y:S01]  /*eef0*/  S2R R6, SR_TID.X ;  /* 0x0000000000067919 */ /* 0x000e220000002100 */
[----:B------:R-:W1:Y:S01]  /*ef00*/  S2UR UR5, SR_CgaCtaId ;  /* 0x00000000000579c3 */ /* 0x000e620000008800 */
[----:B------:R-:W-:Y:S01]  /*ef10*/  UMOV UR4, 0x400 ;  /* 0x0000040000047882 */ /* 0x000fe20000000000 */
[----:B------:R-:W-:Y:S01]  /*ef20*/  IMAD.U32 R28, RZ, RZ, UR6 ;  /* 0x00000006ff1c7e24 */ /* 0x000fe2000f8e00ff */
[----:B------:R2:W-:Y:S01]  /*ef30*/  STL [R1], RZ ;  /* 0x000000ff01007387 */ /* 0x0005e20000100800 */
[----:B------:R-:W-:Y:S01]  /*ef40*/  IMAD.MOV.U32 R23, RZ, RZ, 0x1 ;  /* 0x00000001ff177424 */ /* 0x000fe200078e00ff */
[----:B------:R-:W-:Y:S01]  /*ef50*/  ULDC UR46, c[0x0][0xc] ;  /* 0x00000300002e7ab9 */ /* 0x000fe20000000800 */
[----:B------:R-:W-:Y:S01]  /*ef60*/  IMAD.MOV.U32 R16, RZ, RZ, RZ ;  /* 0x000000ffff107224 */ /* 0x000fe200078e00ff */
[----:B------:R-:W-:Y:S01]  /*ef70*/  ULDC.64 UR38, c[0x0][0x198] ;  /* 0x0000660000267ab9 */ /* 0x000fe20000000a00 */
        /* <DEDUP_REMOVED lines=17> */
[----:B--2---:R-:W-:-:S07]  /*f090*/  LOP3.LUT R0, R0, 0x40, RZ, 0xfc, !PT ;  /* 0x0000004000007812 */ /* 0x004fce00078efcff */
.L_x_11925:
        /* <DEDUP_REMOVED lines=22> */
.L_x_11834:
[----:B------:R-:W-:Y:S01]  /*f200*/  ULDC UR9, c[0x0][0xc54] ;  /* 0x0003150000097ab9 */ /* 0x000fe20000000800 */
[----:B------:R-:W-:Y:S01]  /*f210*/  UMOV UR5, UR8 ;  /* 0x0000000800057c82 */ /* 0x000fe20008000000 */
[----:B------:R-:W-:-:S11]  /*f220*/  UISETP.NE.AND UP0, UPT, UR9, 0x1, UPT ;  /* 0x000000010900788c */ /* 0x000fd6000bf05270 */
[----:B------:R-:W-:Y:S02]  /*f230*/  @UP0 ULDC.64 UR10, c[0x0][0xc58] ;  /* 0x00031600000a0ab9 */ /* 0x000fe40000000a00 */
[----:B------:R-:W-:-:S04]  /*f240*/  UIMAD.WIDE.U32 UR6, UR8, UR10, URZ ;  /* 0x0000000a080672a5 */ /* 0x000fc8000f8e003f */
[----:B------:R-:W-:-:S04]  /*f250*/  @UP0 USHF.R.U32.HI UR5, URZ, UR11, UR7 ;  /* 0x0000000b3f050299 */ /* 0x000fc80008011607 */
[----:B------:R-:W-:-:S12]  /*f260*/  UIMAD UR6, UR5, UR9, URZ ;  /* 0x00000009050672a4 */ /* 0x000fd8000f8e023f */
.L_x_11835:
        /* <DEDUP_REMOVED lines=9> */
[----:B------:R-:W-:Y:S02]  /*f300*/  UIMAD UR8, UR44, 0xc0, URZ ;  /* 0x000000c02c0878a4 */ /* 0x000fe4000f8e023f */
        /* <DEDUP_REMOVED lines=53> */
.L_x_11837:
        /* <DEDUP_REMOVED lines=20> */
.L_x_11840:
[----:B------:R-:W-:Y:S05]  /*f7a0*/  BSYNC B6 ;  /* 0x0000000000067941 */ /* 0x000fea0003800000 */
.L_x_11839:
        /* <DEDUP_REMOVED lines=20> */
.L_x_11843:
        /* <DEDUP_REMOVED lines=15> */
.L_x_11842:
[----:B------:R-:W-:Y:S05]  /*f9e0*/  BSYNC B6 ;  /* 0x0000000000067941 */ /* 0x000fea0003800000 */
.L_x_11841:
        /* <DEDUP_REMOVED lines=21> */
[----:B--2---:R-:W-:Y:S02]  /*fb40*/  SHF.R.S32.HI R24, RZ, 0x1f, R22 ;  /* 0x0000001fff187819 */ /* 0x004fe40000011416 */
[----:B------:R-:W-:Y:S01]  /*fb50*/  SEL R18, R22, RZ, !P1 ;  /* 0x000000ff16127207 */ /* 0x000fe20004800000 */
[----:B------:R-:W-:Y:S06]  /*fb60*/  BRA.DIV UR4, `(.L_x_11844) ;  /* 0x0000004204207947 */ /* 0x000fec000b800000 */
[----:B------:R0:W1:Y:S02]  /*fb70*/  SHFL.IDX PT, R14, R20, RZ, 0x1f ;  /* 0x00001fff140e7589 */ /* 0x00006400000e0000 */
.L_x_11940:
[----:B-1----:R-:W-:Y:S02]  /*fb80*/  ISETP.NE.AND P0, PT, R14, RZ, PT ;  /* 0x000000ff0e00720c */ /* 0x002fe40003f05270 */
[----:B------:R-:W-:-:S04]  /*fb90*/  PLOP3.LUT P2, PT, PT, PT, PT, 0x8, 0x0 ;  /* 0x000000000000781c */ /* 0x000fc80003f4e170 */
[----:B------:R-:W-:-:S07]  /*fba0*/  P2R R25, PR, RZ, 0x4 ;  /* 0x00000004ff197803 */ /* 0x000fce0000000000 */
[----:B------:R-:W-:Y:S05]  /*fbb0*/  @P0 BRA `(.L_x_11845) ;  /* 0x0000000400140947 */ /* 0x000fea0003800000 */
[----:B------:R-:W-:-:S03]  /*fbc0*/  UMOV UR4, 0xffffffff ;  /* 0xffffffff00047882 */ /* 0x000fc60000000000 */
[----:B------:R-:W-:Y:S05]  /*fbd0*/  BRA.DIV UR4, `(.L_x_11846) ;  /* 0x0000004204247947 */ /* 0x000fea000b800000 */
[----:B------:R-:W-:-:S13]  /*fbe0*/  ELECT P6, URZ, PT ;  /* 0x00000000003f782f */ /* 0x000fda00038c0000 */
.L_x_11943:
[----:B------:R-:W-:Y:S05]  /*fbf0*/  @!P6 BRA `(.L_x_11845) ;  /* 0x000000040004e947 */ /* 0x000fea0003800000 */
[----:B------:R-:W-:Y:S01]  /*fc00*/  IMAD.MOV.U32 R18, RZ, RZ, R22 ;  /* 0x000000ffff127224 */ /* 0x000fe200078e0016 */
[----:B------:R-:W-:Y:S06]  /*fc10*/  @!P1 BRA `(.L_x_11847) ;  /* 0x00000000004c9947 */ /* 0x000fec0003800000 */
[----:B------:R-:W1:Y:S01]  /*fc20*/  LDC R6, c[0x0][0x43c] ;  /* 0x00010f00ff067b82 */ /* 0x000e620000000800 */
[----:B------:R-:W-:Y:S01]  /*fc30*/  IMAD.MOV.U32 R0, RZ, RZ, R19 ;  /* 0x000000ffff007224 */ /* 0x000fe200078e0013 */
[----:B------:R-:W-:Y:S01]  /*fc40*/  ULDC.64 UR4, c[0x0][0x428] ;  /* 0x00010a0000047ab9 */ /* 0x000fe20000000a00 */
[----:B------:R-:W-:Y:S01]  /*fc50*/  ULDC.64 UR6, c[0x0][0x208] ;  /* 0x0000820000067ab9 */ /* 0x000fe20000000a00 */
        /* <DEDUP_REMOVED lines=15> */
.L_x_11847:
[----:B------:R-:W2:Y:S01]  /*fd50*/  S2R R0, SR_TID.X ;  /* 0x0000000000007919 */ /* 0x000ea20000002100 */
[----:B-1----:R-:W-:Y:S01]  /*fd60*/  IMAD R3, R16, 0x8, R17 ;  /* 0x0000000810037824 */ /* 0x002fe200078e0211 */
[----:B--2---:R-:W-:Y:S02]  /*fd70*/  LOP3.LUT R2, R0, 0x7f, RZ, 0xc0, !PT ;  /* 0x0000007f00027812 */ /* 0x004fe400078ec0ff */
[----:B------:R-:W-:Y:S02]  /*fd80*/  SHF.L.U32 R0, R23, 0x1f, RZ ;  /* 0x0000001f17007819 */ /* 0x000fe400000006ff */
[----:B------:R-:W-:Y:S02]  /*fd90*/  ISETP.NE.AND P1, PT, R2, RZ, PT ;  /* 0x000000ff0200720c */ /* 0x000fe40003f25270 */
[----:B------:R-:W1:Y:S02]  /*fda0*/  SYNCS.PHASECHK.TRANS64.TRYWAIT P0, [R3+URZ+0x31c40], R0 ;  /* 0x031c4000030075a7 */ /* 0x000e64000800017f */
[----:B-1----:R-:W-:Y:S09]  /*fdb0*/  @!P0 BRA `(.L_x_11848) ;  /* 0x0000003c00cc8947 */ /* 0x002ff20003800000 */
.L_x_11944:
[----:B------:R-:W-:Y:S05]  /*fdc0*/  @P1 BRA `(.L_x_11849) ;  /* 0x0000000000141947 */ /* 0x000fea0003800000 */
[----:B------:R-:W-:Y:S01]  /*fdd0*/  ISETP.NE.AND P0, PT, R29, RZ, PT ;  /* 0x000000ff1d00720c */ /* 0x000fe20003f05270 */
[----:B-1----:R-:W-:-:S04]  /*fde0*/  IMAD.MOV.U32 R0, RZ, RZ, 0x6c00 ;  /* 0x00006c00ff007424 */ /* 0x002fc800078e00ff */
[----:B------:R2:W-:Y:S08]  /*fdf0*/  SYNCS.ARRIVE.TRANS64 RZ, [R3+URZ+0x31c30], R0 ;  /* 0x031c300003ff79a7 */ /* 0x0005f0000800003f */
[----:B------:R-:W-:Y:S05]  /*fe00*/  @!P0 BRA `(.L_x_11849) ;  /* 0x0000000000048947 */ /* 0x000fea0003800000 */
[----:B------:R-:W-:Y:S01]  /*fe10*/  BPT.TRAP 0x1 ;  /* 0x000000040000795c */ /* 0x000fe20000300000 */
.L_x_11849:
        /* <DEDUP_REMOVED lines=16> */
[----:B------:R-:W-:-:S02]  /*ff20*/  UIMAD UR35, UR35, 0x90, URZ ;  /* 0x00000090232378a4 */ /* 0x000fc4000f8e023f */
[----:B------:R-:W-:Y:S01]  /*ff30*/  UIADD3 UR32, UR8, 0x16a00, URZ ;  /* 0x00016a0008207890 */ /* 0x000fe2000fffe03f */
[----:B------:R-:W-:Y:S01]  /*ff40*/  P2R R25, PR, RZ, 0x1 ;  /* 0x00000001ff197803 */ /* 0x000fe20000000000 */
        /* <DEDUP_REMOVED lines=10> */
[----:B------:R1:W-:Y:S02]  /*fff0*/  UTMALDG.4D [UR8], [UR4], desc[UR6] ;  /* 0x00000608040075b4 */ /* 0x0003e40008019000 */
[----:B-1----:R-:W-:Y:S01]  /*10000*/  NOP ;  /* 0x0000000000007918 */ /* 0x002fe20000000000 */
.L_x_11845:
        /* <DEDUP_REMOVED lines=29> */
.L_x_11851:
[----:B------:R-:W-:Y:S05]  /*101e0*/  BSYNC B6 ;  /* 0x0000000000067941 */ /* 0x000fea0003800000 */
.L_x_11850:
[----:B------:R-:W1:Y:S01]  /*101f0*/  LDC R9, c[0x0][0x448] ;  /* 0x00011200ff097b82 */ /* 0x000e620000000800 */
[----:B0-----:R-:W0:Y:S01]  /*10200*/  S2R R20, SR_TID.X ;  /* 0x0000000000147919 */ /* 0x001e220000002100 */
[----:B------:R-:W-:Y:S01]  /*10210*/  IMAD.U32 R6, RZ, RZ, UR44 ;  /* 0x0000002cff067e24 */ /* 0x000fe2000f8e00ff */
[----:B------:R-:W-:Y:S01]  /*10220*/  ULDC.64 UR8, c[0x0][0x2e0] ;  /* 0x0000b80000087ab9 */ /* 0x000fe20000000a00 */
[----:B------:R-:W-:Y:S01]  /*10230*/  UMOV UR4, UR40 ;  /* 0x0000002800047c82 */ /* 0x000fe20008000000 */
[----:B------:R-:W-:Y:S01]  /*10240*/  UIMAD UR6, UR45, UR8, URZ ;  /* 0x000000082d0672a4 */ /* 0x000fe2000f8e023f */
[----:B------:R-:W2:Y:S01]  /*10250*/  S2R R10, SR_TID.X ;  /* 0x00000000000a7919 */ /* 0x000ea20000002100 */
[----:B------:R-:W-:Y:S02]  /*10260*/  UMOV UR5, UR37 ;  /* 0x0000002500057c82 */ /* 0x000fe40008000000 */
        /* <DEDUP_REMOVED lines=16> */
[----:B------:R-:W-:-:S03]  /*10370*/  IMAD R6, R6, 0xc0, R20 ;  /* 0x000000c006067824 */ /* 0x000fc600078e0214 */
        /* <DEDUP_REMOVED lines=9> */
[--C-:B------:R-:W-:Y:S01]  /*10410*/  SHF.R.S32.HI R8, RZ, 0x1f, R7.reuse ;  /* 0x0000001fff087819 */ /* 0x100fe20000011407 */
[----:B------:R-:W-:Y:S02]  /*10420*/  IMAD.MOV R0, RZ, RZ, -R7 ;  /* 0x000000ffff007224 */ /* 0x000fe400078e0a07 */
[----:B------:R-:W-:-:S04]  /*10430*/  IMAD.WIDE.U32 R4, R7, UR8, R2 ;  /* 0x0000000807047c25 */ /* 0x000fc8000f8e0002 */
[----:B------:R-:W-:Y:S02]  /*10440*/  IMAD R8, R8, UR8, RZ ;  /* 0x0000000808087c24 */ /* 0x000fe4000f8e02ff */
[----:B------:R-:W-:Y:S02]  /*10450*/  IMAD R0, R9, R0, R6 ;  /* 0x0000000009007224 */ /* 0x000fe400078e0206 */
[----:B------:R-:W-:Y:S02]  /*10460*/  IMAD R8, R7, UR9, R8 ;  /* 0x0000000907087c24 */ /* 0x000fe4000f8e0208 */
[----:B-1----:R-:W-:Y:S01]  /*10470*/  IMAD.SHL.U32 R20, R21, 0x8, RZ ;  /* 0x0000000815147824 */ /* 0x002fe200078e00ff */
[----:B------:R-:W-:Y:S01]  /*10480*/  SHF.R.S32.HI R7, RZ, 0x1f, R0 ;  /* 0x0000001fff077819 */ /* 0x000fe20000011400 */
[----:B------:R-:W-:Y:S01]  /*10490*/  IMAD.IADD R5, R5, 0x1, R8 ;  /* 0x0000000105057824 */ /* 0x000fe200078e0208 */
[----:B------:R-:W-:Y:S01]  /*104a0*/  LOP3.LUT R21, R21, 0x7f, RZ, 0xc0, !PT ;  /* 0x0000007f15157812 */ /* 0x000fe200078ec0ff */
[----:B------:R-:W0:Y:S01]  /*104b0*/  @P1 LDC R8, c[0x0][0x44c] ;  /* 0x00011300ff081b82 */ /* 0x000e220000000800 */
[----:B------:R-:W-:Y:S01]  /*104c0*/  LOP3.LUT R20, R20, 0x18, RZ, 0xc0, !PT ;  /* 0x0000001814147812 */ /* 0x000fe200078ec0ff */
[----:B------:R-:W-:Y:S01]  /*104d0*/  IMAD R7, R7, UR4, RZ ;  /* 0x0000000407077c24 */ /* 0x000fe2000f8e02ff */
[----:B------:R-:W-:Y:S01]  /*104e0*/  SHF.R.U32.HI R21, RZ, 0x2, R21 ;  /* 0x00000002ff157819 */ /* 0x000fe20000011615 */
[----:B------:R-:W-:-:S04]  /*104f0*/  IMAD.WIDE.U32 R4, R0, UR4, R4 ;  /* 0x0000000400047c25 */ /* 0x000fc8000f8e0004 */
[----:B------:R-:W-:Y:S01]  /*10500*/  IMAD R7, R0, UR5, R7 ;  /* 0x0000000500077c24 */ /* 0x000fe2000f8e0207 */
[----:B------:R-:W-:-:S03]  /*10510*/  LEA R0, P0, R4, UR6, 0x1 ;  /* 0x0000000604007c11 */ /* 0x000fc6000f8008ff */
[----:B------:R-:W-:Y:S02]  /*10520*/  IMAD.IADD R7, R5, 0x1, R7 ;  /* 0x0000000105077824 */ /* 0x000fe400078e0207 */
[----:B------:R-:W1:Y:S03]  /*10530*/  @P1 LDC R5, c[0x0][0x450] ;  /* 0x00011400ff051b82 */ /* 0x000e660000000800 */
[----:B------:R-:W-:Y:S01]  /*10540*/  LEA.HI.X R4, R4, UR7, R7, 0x1, P0 ;  /* 0x0000000704047c11 */ /* 0x000fe200080f0c07 */
[----:B------:R-:W-:-:S04]  /*10550*/  VIADD R7, R6, 0x80 ;  /* 0x0000008006077836 */ /* 0x000fc80000000000 */
        /* <DEDUP_REMOVED lines=12> */
[----:B------:R-:W-:Y:S01]  /*10620*/  IMAD.WIDE.U32 R2, R5, UR4, R2 ;  /* 0x0000000405027c25 */ /* 0x000fe2000f8e0002 */
        /* <DEDUP_REMOVED lines=11> */
[----:B------:R-:W-:Y:S01]  /*106e0*/  IMAD.U32 R6, RZ, RZ, UR44 ;  /* 0x0000002cff067e24 */ /* 0x000fe2000f8e00ff */
[----:B------:R-:W-:Y:S01]  /*106f0*/  ULDC UR4, c[0x0][0x288] ;  /* 0x0000a20000047ab9 */ /* 0x000fe20000000800 */
[----:B------:R-:W-:Y:S01]  /*10700*/  ULDC.64 UR6, c[0x0][0x208] ;  /* 0x0000820000067ab9 */ /* 0x000fe20000000a00 */
[----:B------:R-:W1:Y:S01]  /*10710*/  SHFL.IDX PT, R2, R4, RZ, 0x1c1f ;  /* 0x001c1fff04027589 */ /* 0x000e6200000e0000 */
[----:B------:R-:W-:Y:S02]  /*10720*/  IMAD R5, R9, UR4, RZ ;  /* 0x0000000409057c24 */ /* 0x000fe4000f8e02ff */
[----:B------:R-:W-:Y:S01]  /*10730*/  IMAD R6, R6, 0xc0, R21 ;  /* 0x000000c006067824 */ /* 0x000fe200078e0215 */
[----:B------:R-:W-:Y:S03]  /*10740*/  SHFL.IDX PT, R14, R0, 0x3, 0x1c1f ;  /* 0x007c1f00000e7f89 */ /* 0x000fe600000e0000 */
[C---:B------:R-:W-:Y:S01]  /*10750*/  VIADD R10, R6.reuse, 0x20 ;  /* 0x00000020060a7836 */ /* 0x040fe20000000000 */
        /* <DEDUP_REMOVED lines=26> */
[----:B------:R-:W-:Y:S04]  /*10900*/  SHFL.IDX PT, R0, R7, RZ, 0x1c1f ;  /* 0x001c1fff07007589 */ /* 0x000fe800000e0000 */
[----:B------:R-:W-:Y:S01]  /*10910*/  SHFL.IDX PT, R7, R7, 0x1, 0x1c1f ;  /* 0x003c1f0007077f89 */ /* 0x000fe200000e0000 */
        /* <DEDUP_REMOVED lines=9> */
[----:B------:R-:W-:-:S12]  /*109b0*/  VIADD R10, R6, 0x80 ;  /* 0x00000080060a7836 */ /* 0x000fd80000000000 */
[----:B------:R-:W-:-:S05]  /*109c0*/  @!P4 LEA R14, P3, R20, R14, 0x1 ;  /* 0x0000000e140ec211 */ /* 0x000fca00078608ff */
[----:B--2---:R-:W-:Y:S02]  /*109d0*/  @!P4 IMAD.X R9, RZ, RZ, R4, P3 ;  /* 0x000000ffff09c224 */ /* 0x004fe400018e0604 */
[----:B0-----:R-:W-:Y:S02]  /*109e0*/  @!P4 IMAD.MOV.U32 R2, RZ, RZ, R14 ;  /* 0x000000ffff02c224 */ /* 0x001fe400078e000e */
        /* <DEDUP_REMOVED lines=14> */
.L_x_11957:
[----:B------:R-:W-:Y:S01]  /*10ad0*/  VIADD R6, R6, 0xa0 ;  /* 0x000000a006067836 */ /* 0x000fe20000000000 */
[----:B------:R-:W-:Y:S01]  /*10ae0*/  ULDC.64 UR4, c[0x0][0x208] ;  /* 0x0000820000047ab9 */ /* 0x000fe20000000a00 */
        /* <DEDUP_REMOVED lines=12> */
.L_x_11853:
[----:B------:R-:W-:Y:S02]  /*10bb0*/  PLOP3.LUT P1, PT, P1, P0, PT, 0xa2, 0x0 ;  /* 0x000000000000781c */ /* 0x000fe40000f21472 */
[----:B------:R-:W-:-:S08]  /*10bc0*/  @P0 R2UR P1, UR4, R17 ;  /* 0x00000000110402ca */ /* 0x000fd00000020000 */
[----:B------:R-:W-:-:S05]  /*10bd0*/  @P0 PLOP3.LUT P0, PT, P1, PT, PT, 0x80, 0x0 ;  /* 0x000000000000081c */ /* 0x000fca0000f0f070 */
[----:B------:R-:W-:Y:S01]  /*10be0*/  @!P1 SYNCS.ARRIVE.TRANS64.RED.A0T1 RZ, [UR4+0x31c00], RZ ;  /* 0x031c00ffffff99a7 */ /* 0x000fe20008200404 */
[----:B------:R-:W-:Y:S07]  /*10bf0*/  @!P1 ARRIVES.LDGSTSBAR.64.TRANSCNT [UR4+0x31c00] ;  /* 0x031c0000ff0099b0 */ /* 0x000fee0008000a84 */
[----:B------:R-:W-:Y:S05]  /*10c00*/  @P0 BRA.U.ANY `(.L_x_11853) ;  /* 0xfffffffd00e80947 */ /* 0x000fea000393ffff */
[----:B0-----:R-:W2:Y:S02]  /*10c10*/  LDL.LU R3, [R1] ;  /* 0x0000000001037983 */ /* 0x001ea40000300800 */
[----:B--2---:R-:W-:-:S05]  /*10c20*/  VIADD R3, R3, 0x1 ;  /* 0x0000000103037836 */ /* 0x004fca0000000000 */
[----:B------:R0:W-:Y:S01]  /*10c30*/  STL [R1], R3 ;  /* 0x0000000301007387 */ /* 0x0001e20000100800 */
        /* <DEDUP_REMOVED lines=9> */
.L_x_11958:
[----:B------:R-:W-:Y:S05]  /*10cd0*/  BSYNC B0 ;  /* 0x0000000000007941 */ /* 0x000fea0003800000 */
.L_x_11854:
[----:B------:R-:W-:-:S06]  /*10ce0*/  UISETP.GE.AND UP0, UPT, UR43, 0x2, UPT ;  /* 0x000000022b00788c */ /* 0x000fcc000bf06270 */
[----:B------:R-:W-:-:S13]  /*10cf0*/  PLOP3.LUT P0, PT, PT, PT, UP0, 0x80, 0x0 ;  /* 0x000000000000781c */ /* 0x000fda0003f0f008 */
[----:B------:R-:W-:Y:S05]  /*10d00*/  @!P0 BRA `(.L_x_11856) ;  /* 0x0000002000448947 */ /* 0x000fea0003800000 */
[----:B------:R-:W-:Y:S02]  /*10d10*/  ULOP3.LUT UR4, UR43, 0x1, URZ, 0xc0, !UPT ;  /* 0x000000012b047892 */ /* 0x000fe4000f8ec03f */
[----:B------:R-:W-:Y:S02]  /*10d20*/  IMAD.U32 R7, RZ, RZ, UR43 ;  /* 0x0000002bff077e24 */ /* 0x000fe4000f8e00ff */
[----:B------:R-:W-:Y:S02]  /*10d30*/  UISETP.NE.U32.AND UP0, UPT, UR4, 0x1, UPT ;  /* 0x000000010400788c */ /* 0x000fe4000bf05070 */
[----:B------:R-:W-:-:S04]  /*10d40*/  VIADD R7, R7, 0xfffffffe ;  /* 0xfffffffe07077836 */ /* 0x000fc80000000000 */
[----:B------:R-:W-:Y:S01]  /*10d50*/  IMAD.MOV.U32 R6, RZ, RZ, R7 ;  /* 0x000000ffff067224 */ /* 0x000fe200078e0007 */
[----:B------:R-:W-:-:S13]  /*10d60*/  PLOP3.LUT P0, PT, PT, PT, UP0, 0x80, 0x0 ;  /* 0x000000000000781c */ /* 0x000fda0003f0f008 */
[----:B------:R-:W-:Y:S05]  /*10d70*/  @!P0 BRA `(.L_x_11857) ;  /* 0x0000000800b88947 */ /* 0x000fea0003800000 */
[----:B------:R-:W-:Y:S01]  /*10d80*/  ISETP.NE.AND P1, PT, R25, RZ, PT ;  /* 0x000000ff1900720c */ /* 0x000fe20003f25270 */
[----:B------:R-:W-:Y:S01]  /*10d90*/  VIADD R6, R16, 0x1 ;  /* 0x0000000110067836 */ /* 0x000fe20000000000 */
[----:B------:R-:W-:Y:S04]  /*10da0*/  BSSY B0, `(.L_x_11858) ;  /* 0x00000a7000007945 */ /* 0x000fe80003800000 */
[----:B------:R-:W-:-:S04]  /*10db0*/  ISETP.NE.AND P0, PT, R6, 0x2, PT ;  /* 0x000000020600780c */ /* 0x000fc80003f05270 */
[----:B------:R-:W-:Y:S02]  /*10dc0*/  SEL R8, RZ, 0x1, P0 ;  /* 0x00000001ff087807 */ /* 0x000fe40000000000 */
[----:B------:R-:W-:Y:S02]  /*10dd0*/  SEL R6, R6, RZ, P0 ;  /* 0x000000ff06067207 */ /* 0x000fe40000000000 */
[----:B------:R-:W-:Y:S01]  /*10de0*/  LOP3.LUT R8, R23, R8, RZ, 0x3c, !PT ;  /* 0x0000000817087212 */ /* 0x000fe200078e3cff */
[----:B------:R-:W-:Y:S06]  /*10df0*/  @!P1 BRA `(.L_x_11859) ;  /* 0x0000000800849947 */ /* 0x000fec0003800000 */
[----:B------:R-:W-:Y:S01]  /*10e00*/  ISETP.NE.AND P1, PT, R26, RZ, PT ;  /* 0x000000ff1a00720c */ /* 0x000fe20003f25270 */
[----:B------:R-:W-:Y:S02]  /*10e10*/  IMAD.MOV.U32 R4, RZ, RZ, R18 ;  /* 0x000000ffff047224 */ /* 0x000fe400078e0012 */
[----:B------:R-:W-:-:S10]  /*10e20*/  IMAD.MOV.U32 R9, RZ, RZ, R7 ;  /* 0x000000ffff097224 */ /* 0x000fd400078e0007 */
[----:B------:R-:W-:Y:S05]  /*10e30*/  @!P1 BRA `(.L_x_11860) ;  /* 0x00000000004c9947 */ /* 0x000fea0003800000 */
[----:B------:R-:W1:Y:S01]  /*10e40*/  LDC R9, c[0x0][0x43c] ;  /* 0x00010f00ff097b82 */ /* 0x000e620000000800 */
[----:B------:R-:W-:Y:S01]  /*10e50*/  ULDC.64 UR4, c[0x0][0x428] ;  /* 0x00010a0000047ab9 */ /* 0x000fe20000000a00 */
[----:B------:R-:W-:Y:S01]  /*10e60*/  ULDC.64 UR6, c[0x0][0x208] ;  /* 0x0000820000067ab9 */ /* 0x000fe20000000a00 */
[----:B------:R-:W-:-:S04]  /*10e70*/  IMAD R10, R24, UR4, RZ ;  /* 0x00000004180a7c24 */ /* 0x000fc8000f8e02ff */
[----:B------:R-:W-:Y:S01]  /*10e80*/  IMAD R10, R22, UR5, R10 ;  /* 0x00000005160a7c24 */ /* 0x000fe2000f8e020a */
[----:B-1----:R-:W-:-:S13]  /*10e90*/  ISETP.NE.AND P0, PT, R9, 0x1, PT ;  /* 0x000000010900780c */ /* 0x002fda0003f05270 */
[----:B0-----:R-:W0:Y:S02]  /*10ea0*/  @P0 LDC.64 R2, c[0x0][0x440] ;  /* 0x00011000ff020b82 */ /* 0x001e240000000a00 */
[----:B0-----:R-:W-:-:S04]  /*10eb0*/  @P0 IMAD.HI.U32 R4, R7, R2, RZ ;  /* 0x0000000207040227 */ /* 0x001fc800078e00ff */
[----:B------:R-:W-:Y:S01]  /*10ec0*/  IMAD.MOV.U32 R2, RZ, RZ, R7 ;  /* 0x000000ffff027224 */ /* 0x000fe200078e0007 */
[----:B------:R-:W-:-:S04]  /*10ed0*/  @P0 SHF.R.U32.HI R2, RZ, R3, R4 ;  /* 0x00000003ff020219 */ /* 0x000fc80000011604 */
[--C-:B------:R-:W-:Y:S01]  /*10ee0*/  SHF.R.S32.HI R3, RZ, 0x1f, R2.reuse ;  /* 0x0000001fff037819 */ /* 0x100fe20000011402 */
[----:B------:R-:W-:-:S04]  /*10ef0*/  IMAD.MOV R4, RZ, RZ, -R2 ;  /* 0x000000ffff047224 */ /* 0x000fc800078e0a02 */
[----:B------:R-:W-:Y:S02]  /*10f00*/  IMAD R9, R9, R4, R7 ;  /* 0x0000000409097224 */ /* 0x000fe400078e0207 */
[----:B------:R-:W0:Y:S01]  /*10f10*/  LDC.64 R4, c[0x0][0x418] ;  /* 0x00010600ff047b82 */ /* 0x000e220000000a00 */
[----:B------:R-:W-:-:S04]  /*10f20*/  IMAD.WIDE.U32 R2, R22, UR4, R2 ;  /* 0x0000000416027c25 */ /* 0x000fc8000f8e0002 */
[----:B------:R-:W-:Y:S01]  /*10f30*/  IMAD.IADD R10, R10, 0x1, R3 ;  /* 0x000000010a0a7824 */ /* 0x000fe200078e0203 */
[----:B0-----:R-:W-:-:S04]  /*10f40*/  LEA R4, P0, R2, R4, 0x2 ;  /* 0x0000000402047211 */ /* 0x001fc800078010ff */
[----:B------:R-:W-:-:S05]  /*10f50*/  LEA.HI.X R5, R2, R5, R10, 0x2, P0 ;  /* 0x0000000502057211 */ /* 0x000fca00000f140a */
[----:B------:R1:W5:Y:S04]  /*10f60*/  LDG.E R4, desc[UR6][R4.64] ;  /* 0x0000000604047981 */ /* 0x000368000c1e1900 */
.L_x_11860:
[----:B0-----:R-:W1:Y:S01]  /*10f70*/  S2R R2, SR_TID.X ;  /* 0x0000000000027919 */ /* 0x001e620000002100 */
[----:B------:R-:W-:Y:S01]  /*10f80*/  SHF.L.U32 R3, R8, 0x1f, RZ ;  /* 0x0000001f08037819 */ /* 0x000fe200000006ff */
[----:B------:R-:W-:Y:S01]  /*10f90*/  BSSY B1, `(.L_x_11861) ;  /* 0x0000006000017945 */ /* 0x000fe20003800000 */
[----:B-1----:R-:W-:Y:S01]  /*10fa0*/  LOP3.LUT R5, R2, 0x7f, RZ, 0xc0, !PT ;  /* 0x0000007f02057812 */ /* 0x002fe200078ec0ff */
[----:B------:R-:W-:-:S03]  /*10fb0*/  IMAD R2, R6, 0x8, R17 ;  /* 0x0000000806027824 */ /* 0x000fc600078e0211 */
[----:B------:R-:W-:Y:S01]  /*10fc0*/  ISETP.NE.AND P1, PT, R5, RZ, PT ;  /* 0x000000ff0500720c */ /* 0x000fe20003f25270 */
[----:B------:R-:W0:Y:S02]  /*10fd0*/  SYNCS.PHASECHK.TRANS64.TRYWAIT P0, [R2+URZ+0x31c40], R3 ;  /* 0x031c4003020075a7 */ /* 0x000e24000800017f */
[----:B0-----:R-:W-:Y:S10]  /*10fe0*/  @!P0 BRA `(.L_x_11862) ;  /* 0x00000034008c8947 */ /* 0x001ff40003800000 */
.L_x_11959:
[----:B------:R-:W-:Y:S05]  /*10ff0*/  BSYNC B1 ;  /* 0x0000000000017941 */ /* 0x000fea0003800000 */
.L_x_11861:
[----:B------:R-:W-:Y:S04]  /*11000*/  BSSY B1, `(.L_x_11863) ;  /* 0x0000007000017945 */ /* 0x000fe80003800000 */
[----:B------:R-:W-:Y:S05]  /*11010*/  @P1 BRA `(.L_x_11864) ;  /* 0x0000000000141947 */ /* 0x000fea0003800000 */
[----:B------:R-:W-:Y:S01]  /*11020*/  ISETP.NE.AND P0, PT, R29, RZ, PT ;  /* 0x000000ff1d00720c */ /* 0x000fe20003f05270 */
[----:B0-----:R-:W-:-:S04]  /*11030*/  IMAD.MOV.U32 R3, RZ, RZ, 0x6c00 ;  /* 0x00006c00ff037424 */ /* 0x001fc800078e00ff */
[----:B------:R1:W-:Y:S08]  /*11040*/  SYNCS.ARRIVE.TRANS64 RZ, [R2+URZ+0x31c30], R3 ;  /* 0x031c300302ff79a7 */ /* 0x0003f0000800003f */
[----:B------:R-:W-:Y:S05]  /*11050*/  @!P0 BRA `(.L_x_11864) ;  /* 0x0000000000048947 */ /* 0x000fea0003800000 */
[----:B------:R-:W-:Y:S01]  /*11060*/  BPT.TRAP 0x1 ;  /* 0x000000040000795c */ /* 0x000fe20000300000 */
.L_x_11864:
[----:B------:R-:W-:Y:S05]  /*11070*/  BSYNC B1 ;  /* 0x0000000000017941 */ /* 0x000fea0003800000 */
.L_x_11863:
[----:B------:R-:W-:Y:S01]  /*11080*/  IMAD.MOV.U32 R10, RZ, RZ, RZ ;  /* 0x000000ffff0a7224 */ /* 0x000fe200078e00ff */
[----:B------:R-:W-:Y:S01]  /*11090*/  R2UR UR11, R9 ;  /* 0x00000000090b72ca */ /* 0x000fe200000e0000 */
[----:B01----:R-:W-:Y:S01]  /*110a0*/  IMAD R3, R6, 0x6c00, R17 ;  /* 0x00006c0006037824 */ /* 0x003fe200078e0211 */
        /* <DEDUP_REMOVED lines=9> */
.L_x_11865:
        /* <DEDUP_REMOVED lines=15> */
.L_x_11866:
        /* <DEDUP_REMOVED lines=15> */
.L_x_11867:
        /* <DEDUP_REMOVED lines=14> */
.L_x_11960:
[----:B------:R-:W-:Y:S05]  /*11400*/  BSYNC B1 ;  /* 0x0000000000017941 */ /* 0x000fea0003800000 */
.L_x_11868:
        /* <DEDUP_REMOVED lines=10> */
.L_x_11871:
[----:B------:R-:W-:Y:S05]  /*114b0*/  BSYNC B1 ;  /* 0x0000000000017941 */ /* 0x000fea0003800000 */
.L_x_11870:
[----:B------:R-:W-:Y:S01]  /*114c0*/  R2UR UR6, R2 ;  /* 0x00000000020672ca */ /* 0x000fe200000e0000 */
[--C-:B0-----:R-:W-:Y:S01]  /*114d0*/  IMAD R5, R16, 0x8, R17.reuse ;  /* 0x0000000810057824 */ /* 0x101fe200078e0211 */
[----:B------:R-:W-:Y:S01]  /*114e0*/  R2UR UR7, R3 ;  /* 0x00000000030772ca */ /* 0x000fe200000e0000 */
[----:B------:R-:W-:Y:S01]  /*114f0*/  UIADD3 UR4, UP0, UR38, 0x470, URZ ;  /* 0x0000047026047890 */ /* 0x000fe2000ff1e03f */
[----:B------:R-:W-:Y:S01]  /*11500*/  R2UR UR10, R10 ;  /* 0x000000000a0a72ca */ /* 0x000fe200000e0000 */
[----:B------:R-:W-:Y:S01]  /*11510*/  IMAD R10, R16, 0x6c00, R17 ;  /* 0x00006c00100a7824 */ /* 0x000fe200078e0211 */
[----:B------:R-:W-:Y:S01]  /*11520*/  PLOP3.LUT P0, PT, PT, PT, PT, 0x80, 0x0 ;  /* 0x000000000000781c */ /* 0x000fe20003f0f070 */
[----:B------:R-:W-:Y:S01]  /*11530*/  IMAD R11, R19, 0x90, RZ ;  /* 0x00000090130b7824 */ /* 0x000fe200078e02ff */
[----:B------:R-:W-:Y:S01]  /*11540*/  UIADD3.X UR5, URZ, UR39, URZ, UP0, !UPT ;  /* 0x000000273f057290 */ /* 0x000fe200087fe43f */
[----:B------:R-:W-:Y:S02]  /*11550*/  VIADD R5, R5, 0x31c50 ;  /* 0x00031c5005057836 */ /* 0x000fe40000000000 */
[----:B------:R-:W-:-:S09]  /*11560*/  VIADD R12, R10, 0x200 ;  /* 0x000002000a0c7836 */ /* 0x000fd20000000000 */
.L_x_11872:
        /* <DEDUP_REMOVED lines=15> */
.L_x_11873:
        /* <DEDUP_REMOVED lines=15> */
.L_x_11874:
        /* <DEDUP_REMOVED lines=12> */
.L_x_11859:
[----:B------:R-:W-:Y:S05]  /*11810*/  BSYNC B0 ;  /* 0x0000000000007941 */ /* 0x000fea0003800000 */
.L_x_11858:
[----:B------:R-:W-:Y:S01]  /*11820*/  UIADD3 UR4, UR43, -0x3, URZ ;  /* 0xfffffffd2b047890 */ /* 0x000fe2000fffe03f */
[----:B------:R-:W-:Y:S02]  /*11830*/  IMAD.MOV.U32 R16, RZ, RZ, R6 ;  /* 0x000000ffff107224 */ /* 0x000fe400078e0006 */
[----:B------:R-:W-:-:S03]  /*11840*/  IMAD.MOV.U32 R23, RZ, RZ, R8 ;  /* 0x000000ffff177224 */ /* 0x000fc600078e0008 */
[----:B------:R-:W-:-:S07]  /*11850*/  IMAD.U32 R6, RZ, RZ, UR4 ;  /* 0x00000004ff067e24 */ /* 0x000fce000f8e00ff */
.L_x_11857:
[----:B------:R-:W-:Y:S01]  /*11860*/  ISETP.NE.AND P0, PT, R7, RZ, PT ;  /* 0x000000ff0700720c */ /* 0x000fe20003f05270 */
[----:B------:R-:W-:-:S12]  /*11870*/  BSSY B0, `(.L_x_11856) ;  /* 0x000015a000007945 */ /* 0x000fd80003800000 */
[----:B------:R-:W-:Y:S05]  /*11880*/  @!P0 BRA `(.L_x_11875) ;  /* 0x0000001400608947 */ /* 0x000fea0003800000 */
[----:B------:R-:W-:-:S07]  /*11890*/  IMAD.MOV.U32 R4, RZ, RZ, R18 ;  /* 0x000000ffff047224 */ /* 0x000fce00078e0012 */
.L_x_11910:
[----:B------:R-:W-:Y:S01]  /*118a0*/  ISETP.NE.AND P1, PT, R25, RZ, PT ;  /* 0x000000ff1900720c */ /* 0x000fe20003f25270 */
        /* <DEDUP_REMOVED lines=8> */
[----:B------:R-:W-:Y:S01]  /*11930*/  ISETP.NE.AND P1, PT, R26, RZ, PT ;  /* 0x000000ff1a00720c */ /* 0x000fe20003f25270 */
[----:B------:R-:W-:-:S12]  /*11940*/  IMAD.MOV.U32 R9, RZ, RZ, R6 ;  /* 0x000000ffff097224 */ /* 0x000fd800078e0006 */
[----:B------:R-:W-:Y:S05]  /*11950*/  @!P1 BRA `(.L_x_11878) ;  /* 0x00000000004c9947 */ /* 0x000fea0003800000 */
[----:B------:R-:W1:Y:S01]  /*11960*/  LDC R9, c[0x0][0x43c] ;  /* 0x00010f00ff097b82 */ /* 0x000e620000000800 */
[----:B------:R-:W-:Y:S01]  /*11970*/  ULDC.64 UR4, c[0x0][0x428] ;  /* 0x00010a0000047ab9 */ /* 0x000fe20000000a00 */
[----:B------:R-:W-:Y:S01]  /*11980*/  ULDC.64 UR6, c[0x0][0x208] ;  /* 0x0000820000067ab9 */ /* 0x000fe20000000a00 */
[----:B-1----:R-:W-:-:S13]  /*11990*/  ISETP.NE.AND P0, PT, R9, 0x1, PT ;  /* 0x000000010900780c */ /* 0x002fda0003f05270 */
[----:B0-----:R-:W0:Y:S02]  /*119a0*/  @P0 LDC.64 R2, c[0x0][0x440] ;  /* 0x00011000ff020b82 */ /* 0x001e240000000a00 */
        /* <DEDUP_REMOVED lines=14> */
.L_x_11878:
[----:B0-----:R-:W1:Y:S01]  /*11a90*/  S2R R2, SR_TID.X ;  /* 0x0000000000027919 */ /* 0x001e620000002100 */
[----:B------:R-:W-:Y:S01]  /*11aa0*/  IMAD R3, R7, 0x8, R17 ;  /* 0x0000000807037824 */ /* 0x000fe200078e0211 */
[----:B------:R-:W-:Y:S01]  /*11ab0*/  BSSY B2, `(.L_x_11879) ;  /* 0x0000006000027945 */ /* 0x000fe20003800000 */
[----:B-1----:R-:W-:Y:S02]  /*11ac0*/  LOP3.LUT R5, R2, 0x7f, RZ, 0xc0, !PT ;  /* 0x0000007f02057812 */ /* 0x002fe400078ec0ff */
[----:B------:R-:W-:Y:S02]  /*11ad0*/  SHF.L.U32 R2, R8, 0x1f, RZ ;  /* 0x0000001f08027819 */ /* 0x000fe400000006ff */
[----:B------:R-:W-:Y:S02]  /*11ae0*/  ISETP.NE.AND P1, PT, R5, RZ, PT ;  /* 0x000000ff0500720c */ /* 0x000fe40003f25270 */
[----:B------:R-:W0:Y:S02]  /*11af0*/  SYNCS.PHASECHK.TRANS64.TRYWAIT P0, [R3+URZ+0x31c40], R2 ;  /* 0x031c4002030075a7 */ /* 0x000e24000800017f */
[----:B0-----:R-:W-:Y:S09]  /*11b00*/  @!P0 BRA `(.L_x_11880) ;  /* 0x0000002800ec8947 */ /* 0x001ff20003800000 */
.L_x_11961:
[----:B------:R-:W-:Y:S05]  /*11b10*/  BSYNC B2 ;  /* 0x0000000000027941 */ /* 0x000fea0003800000 */
.L_x_11879:
[----:B------:R-:W-:Y:S04]  /*11b20*/  BSSY B2, `(.L_x_11881) ;  /* 0x0000007000027945 */ /* 0x000fe80003800000 */
[----:B------:R-:W-:Y:S05]  /*11b30*/  @P1 BRA `(.L_x_11882) ;  /* 0x0000000000141947 */ /* 0x000fea0003800000 */
[----:B------:R-:W-:Y:S01]  /*11b40*/  ISETP.NE.AND P0, PT, R29, RZ, PT ;  /* 0x000000ff1d00720c */ /* 0x000fe20003f05270 */
[----:B0-----:R-:W-:-:S04]  /*11b50*/  IMAD.MOV.U32 R2, RZ, RZ, 0x6c00 ;  /* 0x00006c00ff027424 */ /* 0x001fc800078e00ff */
[----:B------:R1:W-:Y:S08]  /*11b60*/  SYNCS.ARRIVE.TRANS64 RZ, [R3+URZ+0x31c30], R2 ;  /* 0x031c300203ff79a7 */ /* 0x0003f0000800003f */
[----:B------:R-:W-:Y:S05]  /*11b70*/  @!P0 BRA `(.L_x_11882) ;  /* 0x0000000000048947 */ /* 0x000fea0003800000 */
[----:B------:R-:W-:Y:S01]  /*11b80*/  BPT.TRAP 0x1 ;  /* 0x000000040000795c */ /* 0x000fe20000300000 */
.L_x_11882:
[----:B------:R-:W-:Y:S05]  /*11b90*/  BSYNC B2 ;  /* 0x0000000000027941 */ /* 0x000fea0003800000 */
.L_x_11881:
[----:B------:R-:W-:Y:S01]  /*11ba0*/  IMAD.MOV.U32 R5, RZ, RZ, RZ ;  /* 0x000000ffff057224 */ /* 0x000fe200078e00ff */
[----:B------:R-:W-:Y:S01]  /*11bb0*/  UIADD3 UR4, UP0, UR38, 0x370, URZ ;  /* 0x0000037026047890 */ /* 0x000fe2000ff1e03f */
[----:B------:R-:W-:Y:S01]  /*11bc0*/  IMAD R12, R7, 0x6c00, R17 ;  /* 0x00006c00070c7824 */ /* 0x000fe200078e0211 */
[----:B------:R-:W-:Y:S01]  /*11bd0*/  PLOP3.LUT P0, PT, PT, PT, PT, 0x80, 0x0 ;  /* 0x000000000000781c */ /* 0x000fe20003f0f070 */
[----:B01----:R-:W-:Y:S01]  /*11be0*/  VIADD R3, R3, 0x31c30 ;  /* 0x00031c3003037836 */ /* 0x003fe20000000000 */
[----:B------:R-:W-:Y:S01]  /*11bf0*/  R2UR UR10, R5 ;  /* 0x00000000050a72ca */ /* 0x000fe200000e0000 */
[----:B------:R-:W-:Y:S01]  /*11c00*/  IMAD R2, R9, 0x90, RZ ;  /* 0x0000009009027824 */ /* 0x000fe200078e02ff */
[----:B------:R-:W-:Y:S01]  /*11c10*/  UIADD3.X UR5, URZ, UR39, URZ, UP0, !UPT ;  /* 0x000000273f057290 */ /* 0x000fe200087fe43f */
[----:B------:R-:W-:Y:S01]  /*11c20*/  VIADD R10, R12, 0x16a00 ;  /* 0x00016a000c0a7836 */ /* 0x000fe20000000000 */
[----:B------:R-:W-:Y:S01]  /*11c30*/  UMOV UR6, 0x0 ;  /* 0x0000000000067882 */ /* 0x000fe20000000000 */
[----:B------:R-:W-:-:S10]  /*11c40*/  UMOV UR7, 0x14f00000 ;  /* 0x14f0000000077882 */ /* 0x000fd40000000000 */
.L_x_11883:
        /* <DEDUP_REMOVED lines=16> */
.L_x_11884:
        /* <DEDUP_REMOVED lines=16> */
.L_x_11885:
        /* <DEDUP_REMOVED lines=15> */
.L_x_11962:
[----:B------:R-:W-:Y:S05]  /*11f40*/  BSYNC B2 ;  /* 0x0000000000027941 */ /* 0x000fea0003800000 */
.L_x_11886:
[----:B------:R-:W-:Y:S01]  /*11f50*/  BSSY B2, `(.L_x_11888) ;  /* 0x0000009000027945 */ /* 0x000fe20003800000 */
[----:B------:R-:W-:Y:S02]  /*11f60*/  IMAD.MOV.U32 R2, RZ, RZ, 0x0 ;  /* 0x00000000ff027424 */ /* 0x000fe400078e00ff */
[----:B------:R-:W-:Y:S01]  /*11f70*/  IMAD.MOV.U32 R3, RZ, RZ, 0x14f00000 ;  /* 0x14f00000ff037424 */ /* 0x000fe200078e00ff */
[----:B------:R-:W-:Y:S06]  /*11f80*/  @P1 BRA `(.L_x_11889) ;  /* 0x0000000000141947 */ /* 0x000fec0003800000 */
[----:B------:R-:W-:Y:S01]  /*11f90*/  ISETP.NE.AND P0, PT, R29, RZ, PT ;  /* 0x000000ff1d00720c */ /* 0x000fe20003f05270 */
[----:B------:R-:W-:-:S04]  /*11fa0*/  IMAD.MOV.U32 R13, RZ, RZ, 0x6c00 ;  /* 0x00006c00ff0d7424 */ /* 0x000fc800078e00ff */
[----:B------:R1:W-:Y:S08]  /*11fb0*/  SYNCS.ARRIVE.TRANS64 RZ, [R12+URZ+0x50], R13 ;  /* 0x0000500d0cff79a7 */ /* 0x0003f0000800003f */
[----:B------:R-:W-:Y:S05]  /*11fc0*/  @!P0 BRA `(.L_x_11889) ;  /* 0x0000000000048947 */ /* 0x000fea0003800000 */
[----:B------:R-:W-:Y:S01]  /*11fd0*/  BPT.TRAP 0x1 ;  /* 0x000000040000795c */ /* 0x000fe20000300000 */
.L_x_11889:
[----:B------:R-:W-:Y:S05]  /*11fe0*/  BSYNC B2 ;  /* 0x0000000000027941 */ /* 0x000fea0003800000 */
.L_x_11888:
[----:B------:R-:W-:Y:S01]  /*11ff0*/  R2UR UR6, R2 ;  /* 0x00000000020672ca */ /* 0x000fe200000e0000 */
[----:B------:R-:W-:Y:S01]  /*12000*/  IMAD R16, R16, 0x6c00, R17 ;  /* 0x00006c0010107824 */ /* 0x000fe200078e0211 */
[----:B------:R-:W-:Y:S01]  /*12010*/  R2UR UR7, R3 ;  /* 0x00000000030772ca */ /* 0x000fe200000e0000 */
[----:B------:R-:W-:Y:S01]  /*12020*/  UIADD3 UR4, UP0, UR38, 0x470, URZ ;  /* 0x0000047026047890 */ /* 0x000fe2000ff1e03f */
[----:B------:R-:W-:Y:S01]  /*12030*/  R2UR UR10, R5 ;  /* 0x00000000050a72ca */ /* 0x000fe200000e0000 */
[----:B------:R-:W-:Y:S01]  /*12040*/  IMAD R5, R19, 0x90, RZ ;  /* 0x0000009013057824 */ /* 0x000fe200078e02ff */
[----:B------:R-:W-:Y:S01]  /*12050*/  PLOP3.LUT P0, PT, PT, PT, PT, 0x80, 0x0 ;  /* 0x000000000000781c */ /* 0x000fe20003f0f070 */
[----:B01----:R-:W-:Y:S01]  /*12060*/  VIADD R12, R12, 0x50 ;  /* 0x000000500c0c7836 */ /* 0x003fe20000000000 */
[----:B------:R-:W-:Y:S01]  /*12070*/  UIADD3.X UR5, URZ, UR39, URZ, UP0, !UPT ;  /* 0x000000273f057290 */ /* 0x000fe200087fe43f */
[----:B------:R-:W-:-:S11]  /*12080*/  VIADD R13, R16, 0x200 ;  /* 0x00000200100d7836 */ /* 0x000fd60000000000 */
.L_x_11890:
        /* <DEDUP_REMOVED lines=15> */
.L_x_11891:
        /* <DEDUP_REMOVED lines=15> */
.L_x_11892:
        /* <DEDUP_REMOVED lines=12> */
.L_x_11877:
[----:B------:R-:W-:Y:S05]  /*12330*/  BSYNC B1 ;  /* 0x0000000000017941 */ /* 0x000fea0003800000 */
.L_x_11876:
        /* <DEDUP_REMOVED lines=9> */
[----:B------:R-:W-:-:S12]  /*123d0*/  VIADD R9, R6, 0xffffffff ;  /* 0xffffffff06097836 */ /* 0x000fd80000000000 */
        /* <DEDUP_REMOVED lines=20> */
.L_x_11895:
        /* <DEDUP_REMOVED lines=8> */
.L_x_11963:
[----:B------:R-:W-:Y:S05]  /*125a0*/  BSYNC B2 ;  /* 0x0000000000027941 */ /* 0x000fea0003800000 */
.L_x_11896:
[----:B------:R-:W-:Y:S04]  /*125b0*/  BSSY B2, `(.L_x_11898) ;  /* 0x0000007000027945 */ /* 0x000fe80003800000 */
[----:B------:R-:W-:Y:S05]  /*125c0*/  @P1 BRA `(.L_x_11899) ;  /* 0x0000000000141947 */ /* 0x000fea0003800000 */
[----:B------:R-:W-:Y:S01]  /*125d0*/  ISETP.NE.AND P0, PT, R29, RZ, PT ;  /* 0x000000ff1d00720c */ /* 0x000fe20003f05270 */
[----:B0-----:R-:W-:-:S04]  /*125e0*/  IMAD.MOV.U32 R3, RZ, RZ, 0x6c00 ;  /* 0x00006c00ff037424 */ /* 0x001fc800078e00ff */
[----:B------:R1:W-:Y:S08]  /*125f0*/  SYNCS.ARRIVE.TRANS64 RZ, [R2+URZ+0x31c30], R3 ;  /* 0x031c300302ff79a7 */ /* 0x0003f0000800003f */
[----:B------:R-:W-:Y:S05]  /*12600*/  @!P0 BRA `(.L_x_11899) ;  /* 0x0000000000048947 */ /* 0x000fea0003800000 */
[----:B------:R-:W-:Y:S01]  /*12610*/  BPT.TRAP 0x1 ;  /* 0x000000040000795c */ /* 0x000fe20000300000 */
.L_x_11899:
[----:B------:R-:W-:Y:S05]  /*12620*/  BSYNC B2 ;  /* 0x0000000000027941 */ /* 0x000fea0003800000 */
.L_x_11898:
        /* <DEDUP_REMOVED lines=12> */
.L_x_11900:
        /* <DEDUP_REMOVED lines=16> */
.L_x_11901:
        /* <DEDUP_REMOVED lines=16> */
.L_x_11902:
        /* <DEDUP_REMOVED lines=15> */
.L_x_11964:
[----:B------:R-:W-:Y:S05]  /*129e0*/  BSYNC B2 ;  /* 0x0000000000027941 */ /* 0x000fea0003800000 */
.L_x_11903:
        /* <DEDUP_REMOVED lines=9> */
.L_x_11906:
[----:B------:R-:W-:Y:S05]  /*12a80*/  BSYNC B2 ;  /* 0x0000000000027941 */ /* 0x000fea0003800000 */
.L_x_11905:
        /* <DEDUP_REMOVED lines=10> */
.L_x_11907:
        /* <DEDUP_REMOVED lines=15> */
.L_x_11908:
        /* <DEDUP_REMOVED lines=15> */
.L_x_11909:
        /* <DEDUP_REMOVED lines=12> */
.L_x_11894:
[----:B------:R-:W-:Y:S05]  /*12dd0*/  BSYNC B1 ;  /* 0x0000000000017941 */ /* 0x000fea0003800000 */
.L_x_11893:
[C---:B------:R-:W-:Y:S01]  /*12de0*/  ISETP.GT.AND P0, PT, R6.reuse, 0x1, PT ;  /* 0x000000010600780c */ /* 0x040fe20003f04270 */
[----:B------:R-:W-:-:S12]  /*12df0*/  VIADD R6, R6, 0xfffffffe ;  /* 0xfffffffe06067836 */ /* 0x000fd80000000000 */
[----:B------:R-:W-:Y:S05]  /*12e00*/  @P0 BRA `(.L_x_11910) ;  /* 0xffffffe800a40947 */ /* 0x000fea000383ffff */
.L_x_11875:
[----:B------:R-:W-:Y:S05]  /*12e10*/  BSYNC B0 ;  /* 0x0000000000007941 */ /* 0x000fea0003800000 */
.L_x_11856:
        /* <DEDUP_REMOVED lines=8> */
[----:B------:R-:W1:Y:S01]  /*12ea0*/  FLO.U32 R0, UR4 ;  /* 0x0000000400007d00 */ /* 0x000e6200080e0000 */
[----:B------:R-:W-:Y:S01]  /*12eb0*/  ULDC.64 UR6, c[0x0][0x208] ;  /* 0x0000820000067ab9 */ /* 0x000fe20000000a00 */
        /* <DEDUP_REMOVED lines=8> */
.L_x_11912:
[----:B------:R-:W-:Y:S05]  /*12f40*/  BSYNC B0 ;  /* 0x0000000000007941 */ /* 0x000fea0003800000 */
.L_x_11911:
[----:B------:R-:W-:Y:S01]  /*12f50*/  ISETP.NE.AND P0, PT, R25, RZ, PT ;  /* 0x000000ff1900720c */ /* 0x000fe20003f05270 */
        /* <DEDUP_REMOVED lines=8> */
.L_x_11965:
[----:B------:R-:W-:Y:S05]  /*12fe0*/  BSYNC B1 ;  /* 0x0000000000017941 */ /* 0x000fea0003800000 */
.L_x_11915:
[----:B------:R-:W-:Y:S04]  /*12ff0*/  BSSY B1, `(.L_x_11917) ;  /* 0x0000007000017945 */ /* 0x000fe80003800000 */
[----:B------:R-:W-:Y:S05]  /*13000*/  @P2 BRA `(.L_x_11918) ;  /* 0x0000000000142947 */ /* 0x000fea0003800000 */
[----:B------:R-:W-:Y:S01]  /*13010*/  ISETP.NE.AND P0, PT, R29, RZ, PT ;  /* 0x000000ff1d00720c */ /* 0x000fe20003f05270 */
[----:B-1----:R-:W-:-:S04]  /*13020*/  IMAD.MOV.U32 R0, RZ, RZ, 0x6c00 ;  /* 0x00006c00ff007424 */ /* 0x002fc800078e00ff */
[----:B------:R2:W-:Y:S08]  /*13030*/  SYNCS.ARRIVE.TRANS64 RZ, [R3+URZ+0x31c50], R0 ;  /* 0x031c500003ff79a7 */ /* 0x0005f0000800003f */
[----:B------:R-:W-:Y:S05]  /*13040*/  @!P0 BRA `(.L_x_11918) ;  /* 0x0000000000048947 */ /* 0x000fea0003800000 */
[----:B------:R-:W-:Y:S01]  /*13050*/  BPT.TRAP 0x1 ;  /* 0x000000040000795c */ /* 0x000fe20000300000 */
.L_x_11918:
[----:B------:R-:W-:Y:S05]  /*13060*/  BSYNC B1 ;  /* 0x0000000000017941 */ /* 0x000fea0003800000 */
.L_x_11917:
[----:B-12---:R-:W-:Y:S01]  /*13070*/  IMAD R0, R16, 0x6c00, R17 ;  /* 0x00006c0010007824 */ /* 0x006fe200078e0211 */
        /* <DEDUP_REMOVED lines=9> */
.L_x_11919:
        /* <DEDUP_REMOVED lines=15> */
.L_x_11920:
        /* <DEDUP_REMOVED lines=15> */
.L_x_11921:
        /* <DEDUP_REMOVED lines=10> */
.L_x_11914:
[----:B------:R-:W-:Y:S05]  /*13390*/  BSYNC B0 ;  /* 0x0000000000007941 */ /* 0x000fea0003800000 */
.L_x_11913:
[----:B------:R-:W-:-:S05]  /*133a0*/  VIADD R16, R16, 0x1 ;  /* 0x0000000110107836 */ /* 0x000fca0000000000 */
[----:B------:R-:W-:-:S04]  /*133b0*/  ISETP.NE.AND P0, PT, R16, 0x2, PT ;  /* 0x000000021000780c */ /* 0x000fc80003f05270 */
[----:B------:R-:W-:Y:S02]  /*133c0*/  SEL R0, RZ, 0x1, P0 ;  /* 0x00000001ff007807 */ /* 0x000fe40000000000 */
[----:B------:R-:W-:Y:S02]  /*133d0*/  SEL R16, R16, RZ, P0 ;  /* 0x000000ff10107207 */ /* 0x000fe40000000000 */
[----:B------:R-:W-:-:S07]  /*133e0*/  LOP3.LUT R23, R23, R0, RZ, 0x3c, !PT ;  /* 0x0000000017177212 */ /* 0x000fce00078e3cff */
.L_x_11838:
[----:B------:R-:W-:Y:S05]  /*133f0*/  BSYNC B7 ;  /* 0x0000000000077941 */ /* 0x000fea0003800000 */
.L_x_11836:
[----:B------:R-:W2:Y:S02]  /*13400*/  LDL R0, [R1+0x4] ;  /* 0x0000040001007983 */ /* 0x000ea40000100800 */
[----:B--2---:R-:W-:-:S13]  /*13410*/  ISETP.NE.AND P0, PT, R0, RZ, PT ;  /* 0x000000ff0000720c */ /* 0x004fda0003f05270 */
        /* <DEDUP_REMOVED lines=10> */
.L_x_11922:
[----:B------:R-:W-:-:S03]  /*134c0*/  UMOV UR4, 0xffffffff ;  /* 0xffffffff00047882 */ /* 0x000fc60000000000 */
[----:B------:R-:W-:Y:S05]  /*134d0*/  BRA.DIV UR4, `(.L_x_11924) ;  /* 0x0000001204dc7947 */ /* 0x000fea000b800000 */
[----:B------:R1:W2:Y:S02]  /*134e0*/  SHFL.IDX PT, R14, R28, RZ, 0x1f ;  /* 0x00001fff1c0e7589 */ /* 0x0002a400000e0000 */
.L_x_11968:
        /* <DEDUP_REMOVED lines=8> */
.L_x_11923:
[----:B------:R-:W-:Y:S02]  /*13570*/  ULDC UR4, c[0x0][0xc38] ;  /* 0x00030e0000047ab9 */ /* 0x000fe40000000800 */
[----:B-1----:R-:W-:-:S13]  /*13580*/  ISETP.GE.AND P0, PT, R28, UR4, PT ;  /* 0x000000041c007c0c */ /* 0x002fda000bf06270 */
[----:B------:R-:W-:Y:S05]  /*13590*/  @!P0 BRA `(.L_x_11925) ;  /* 0xffffffb800c08947 */ /* 0x000fea000383ffff */
.L_x_11833:
[----:B------:R-:W2:Y:S01]  /*135a0*/  LDL.LU R0, [R1] ;  /* 0x0000000001007983 */ /* 0x000ea20000300800 */
[----:B------:R-:W-:Y:S01]  /*135b0*/  BSSY B0, `(.L_x_11926) ;  /* 0x000000b000007945 */ /* 0x000fe20003800000 */
[----:B------:R-:W1:Y:S01]  /*135c0*/  S2R R5, SR_CgaCtaId ;  /* 0x0000000000057919 */ /* 0x000e620000008800 */
[----:B--2---:R-:W-:-:S05]  /*135d0*/  VIADD R0, R0, 0x1 ;  /* 0x0000000100007836 */ /* 0x004fca0000000000 */
        /* <DEDUP_REMOVED lines=8> */
.L_x_11969:
[----:B------:R-:W-:Y:S05]  /*13660*/  BSYNC B0 ;  /* 0x0000000000007941 */ /* 0x000fea0003800000 */
.L_x_11926:
[----:B------:R-:W-:-:S03]  /*13670*/  UMOV UR4, 0xffffffff ;  /* 0xffffffff00047882 */ /* 0x000fc60000000000 */
[----:B------:R-:W-:Y:S05]  /*13680*/  BRA.DIV UR4, `(.L_x_11928) ;  /* 0x0000001204ac7947 */ /* 0x000fea000b800000 */
[----:B-1----:R-:W1:Y:S02]  /*13690*/  S2R R0, SR_TID.X ;  /* 0x0000000000007919 */ /* 0x002e640000002100 */
[----:B-1----:R-:W-:-:S04]  /*136a0*/  SHF.R.U32.HI R0, RZ, 0x5, R0 ;  /* 0x00000005ff007819 */ /* 0x002fc80000011600 */
[----:B------:R-:W-:-:S05]  /*136b0*/  LOP3.LUT R0, R0, 0x3, RZ, 0xc0, !PT ;  /* 0x0000000300007812 */ /* 0x000fca00078ec0ff */
[----:B------:R1:W2:Y:S02]  /*136c0*/  SHFL.IDX PT, R14, R0, RZ, 0x1f ;  /* 0x00001fff000e7589 */ /* 0x0002a400000e0000 */
.L_x_11972:
[----:B--2---:R-:W-:Y:S01]  /*136d0*/  ISETP.NE.AND P0, PT, R14, RZ, PT ;  /* 0x000000ff0e00720c */ /* 0x004fe20003f05270 */
[----:B------:R-:W-:-:S12]  /*136e0*/  BSSY B0, `(.L_x_11929) ;  /* 0x0000026000007945 */ /* 0x000fd80003800000 */
[----:B------:R-:W-:Y:S05]  /*136f0*/  @P0 BRA `(.L_x_11930) ;  /* 0x0000000000900947 */ /* 0x000fea0003800000 */
[----:B------:R-:W-:-:S03]  /*13700*/  UMOV UR4, 0xffffffff ;  /* 0xffffffff00047882 */ /* 0x000fc60000000000 */
[----:B------:R-:W-:Y:S05]  /*13710*/  BRA.DIV UR4, `(.L_x_11931) ;  /* 0x0000001204bc7947 */ /* 0x000fea000b800000 */
[----:B------:R-:W-:-:S13]  /*13720*/  ELECT P6, URZ, PT ;  /* 0x00000000003f782f */ /* 0x000fda00038c0000 */
.L_x_11975:
        /* <DEDUP_REMOVED lines=8> */
.L_x_11932:
        /* <DEDUP_REMOVED lines=12> */
.L_x_11976:
[----:B------:R-:W2:Y:S02]  /*13870*/  SYNCS.PHASECHK.TRANS64.TRYWAIT P0, [R3+URZ], R0 ;  /* 0x00000000030075a7 */ /* 0x000ea4000800017f */
[----:B--2---:R-:W-:Y:S05]  /*13880*/  @!P0 BRA `(.L_x_11934) ;  /* 0x0000001000948947 */ /* 0x004fea0003800000 */
.L_x_11977:
[----:B------:R-:W-:Y:S05]  /*13890*/  @!P2 BRA `(.L_x_11935) ;  /* 0x000000000004a947 */ /* 0x000fea0003800000 */
[----:B------:R-:W-:Y:S01]  /*138a0*/  BPT.TRAP 0x1 ;  /* 0x000000040000795c */ /* 0x000fe20000300000 */
.L_x_11935:
[----:B--2---:R-:W-:-:S04]  /*138b0*/  VIADD R3, R7, 0x31c60 ;  /* 0x00031c6007037836 */ /* 0x004fc80000000000 */
[----:B-1----:R-:W-:-:S04]  /*138c0*/  IMAD R5, R16, 0x8, R3 ;  /* 0x0000000810057824 */ /* 0x002fc800078e0203 */
[----:B------:R-:W1:Y:S02]  /*138d0*/  SYNCS.PHASECHK.TRANS64.TRYWAIT P0, [R5+URZ], R4 ;  /* 0x00000004050075a7 */ /* 0x000e64000800017f */
[----:B-1----:R-:W-:Y:S05]  /*138e0*/  @!P0 BRA `(.L_x_11936) ;  /* 0x0000001000908947 */ /* 0x002fea0003800000 */
.L_x_11978:
[----:B------:R-:W-:-:S07]  /*138f0*/  IMAD R3, R6, 0x8, R3 ;  /* 0x0000000806037824 */ /* 0x000fce00078e0203 */
.L_x_11937:
[----:B--2---:R2:W3:Y:S02]  /*13900*/  SYNCS.PHASECHK.TRANS64.TRYWAIT P0, [R3+URZ], R0 ;  /* 0x00000000030075a7 */ /* 0x0044e4000800017f */
[----:B---3--:R-:W-:Y:S05]  /*13910*/  @!P0 NANOSLEEP.SYNCS 0x989680 ;  /* 0x009896800000895d */ /* 0x008fea0003900000 */
[----:B------:R-:W3:Y:S02]  /*13920*/  @!P0 SYNCS.PHASECHK.TRANS64 P0, [R3+URZ], R0 ;  /* 0x00000000030085a7 */ /* 0x000ee4000800007f */
[----:B---3--:R-:W-:Y:S05]  /*13930*/  @!P0 BRA `(.L_x_11937) ;  /* 0xfffffffc00f08947 */ /* 0x008fea000383ffff */
.L_x_11930:
[----:B------:R-:W-:Y:S05]  /*13940*/  BSYNC B0 ;  /* 0x0000000000007941 */ /* 0x000fea0003800000 */
.L_x_11929:
[----:B------:R-:W-:Y:S05]  /*13950*/  EXIT ;  /* 0x000000000000794d */ /* 0x000fea0003800000 */
.L_x_11794:
[----:B0-----:R-:W-:-:S04]  /*13960*/  IMAD.U32 R3, RZ, RZ, UR37 ;  /* 0x00000025ff037e24 */ /* 0x001fc8000f8e00ff */
[----:B------:R0:W1:Y:S03]  /*13970*/  SYNCS.PHASECHK.TRANS64.TRYWAIT P1, [R3+URZ+0x31c00], R0 ;  /* 0x031c0000030075a7 */ /* 0x000066000802017f */
[----:B-1----:R-:W-:Y:S05]  /*13980*/  @!P1 NANOSLEEP.SYNCS 0x989680 ;  /* 0x009896800000995d */ /* 0x002fea0003900000 */
[----:B------:R-:W1:Y:S02]  /*13990*/  @!P1 SYNCS.PHASECHK.TRANS64 P1, [R3+URZ+0x31c00], R0 ;  /* 0x031c0000030095a7 */ /* 0x000e64000802007f */
[----:B-1----:R-:W-:Y:S05]  /*139a0*/  @!P1 BRA `(.L_x_11794) ;  /* 0xfffffffc00ec9947 */ /* 0x002fea000383ffff */
[----:B------:R-:W-:Y:S05]  /*139b0*/  BRA `(.L_x_11938) ;  /* 0xfffffedc00a47947 */ /* 0x000fea000383ffff */
.L_x_11798:
[----:B-1----:R1:W2:Y:S02]  /*139c0*/  SYNCS.PHASECHK.TRANS64.TRYWAIT P2, [R3+URZ+0x31c30], R0 ;  /* 0x031c3000030075a7 */ /* 0x0022a4000804017f */
[----:B--2---:R-:W-:Y:S05]  /*139d0*/  @!P2 NANOSLEEP.SYNCS 0x989680 ;  /* 0x009896800000a95d */ /* 0x004fea0003900000 */
[----:B------:R-:W2:Y:S02]  /*139e0*/  @!P2 SYNCS.PHASECHK.TRANS64 P2, [R3+URZ+0x31c30], R0 ;  /* 0x031c30000300a5a7 */ /* 0x000ea4000804007f */
[----:B--2---:R-:W-:Y:S05]  /*139f0*/  @!P2 BRA `(.L_x_11798) ;  /* 0xfffffffc00f0a947 */ /* 0x004fea000383ffff */
[----:B------:R-:W-:Y:S05]  /*13a00*/  BRA `(.L_x_11797) ;  /* 0xfffffedc00c87947 */ /* 0x000fea000383ffff */
.L_x_11803:
[----:B-1----:R-:W-:-:S04]  /*13a10*/  IMAD.U32 R5, RZ, RZ, UR4 ;  /* 0x00000004ff057e24 */ /* 0x002fc8000f8e00ff */
[----:B------:R1:W2:Y:S03]  /*13a20*/  SYNCS.PHASECHK.TRANS64.TRYWAIT P3, [R5+URZ+0x31c30], R0 ;  /* 0x031c3000050075a7 */ /* 0x0002a6000806017f */
[----:B--2---:R-:W-:Y:S05]  /*13a30*/  @!P3 NANOSLEEP.SYNCS 0x989680 ;  /* 0x009896800000b95d */ /* 0x004fea0003900000 */
[----:B------:R-:W2:Y:S02]  /*13a40*/  @!P3 SYNCS.PHASECHK.TRANS64 P3, [R5+URZ+0x31c30], R0 ;  /* 0x031c30000500b5a7 */ /* 0x000ea4000806007f */
[----:B--2---:R-:W-:Y:S05]  /*13a50*/  @!P3 BRA `(.L_x_11803) ;  /* 0xfffffffc00ecb947 */ /* 0x004fea000383ffff */
[----:B------:R-:W-:Y:S05]  /*13a60*/  BRA `(.L_x_11800) ;  /* 0xffffff18001c7947 */ /* 0x000fea000383ffff */
.L_x_11807:
[----:B-1----:R-:W-:-:S04]  /*13a70*/  IMAD.U32 R5, RZ, RZ, UR4 ;  /* 0x00000004ff057e24 */ /* 0x002fc8000f8e00ff */
[----:B------:R1:W2:Y:S03]  /*13a80*/  SYNCS.PHASECHK.TRANS64.TRYWAIT P3, [R5+URZ+0x31c50], R0 ;  /* 0x031c5000050075a7 */ /* 0x0002a6000806017f */
[----:B--2---:R-:W-:Y:S05]  /*13a90*/  @!P3 NANOSLEEP.SYNCS 0x989680 ;  /* 0x009896800000b95d */ /* 0x004fea0003900000 */
[----:B------:R-:W2:Y:S02]  /*13aa0*/  @!P3 SYNCS.PHASECHK.TRANS64 P3, [R5+URZ+0x31c50], R0 ;  /* 0x031c50000500b5a7 */ /* 0x000ea4000806007f */
[----:B--2---:R-:W-:Y:S05]  /*13ab0*/  @!P3 BRA `(.L_x_11807) ;  /* 0xfffffffc00ecb947 */ /* 0x004fea000383ffff */
[----:B------:R-:W-:Y:S05]  /*13ac0*/  BRA `(.L_x_11804) ;  /* 0xffffff2c00b87947 */ /* 0x000fea000383ffff */
.L_x_11813:
[----:B-1----:R-:W-:-:S04]  /*13ad0*/  IMAD.U32 R5, RZ, RZ, UR4 ;  /* 0x00000004ff057e24 */ /* 0x002fc8000f8e00ff */
[----:B------:R1:W2:Y:S03]  /*13ae0*/  SYNCS.PHASECHK.TRANS64.TRYWAIT P2, [R5+URZ+0x31c30], R0 ;  /* 0x031c3000050075a7 */ /* 0x0002a6000804017f */
[----:B--2---:R-:W-:Y:S05]  /*13af0*/  @!P2 NANOSLEEP.SYNCS 0x989680 ;  /* 0x009896800000a95d */ /* 0x004fea0003900000 */
[----:B------:R-:W2:Y:S02]  /*13b00*/  @!P2 SYNCS.PHASECHK.TRANS64 P2, [R5+URZ+0x31c30], R0 ;  /* 0x031c30000500a5a7 */ /* 0x000ea4000804007f */
[----:B--2---:R-:W-:Y:S05]  /*13b10*/  @!P2 BRA `(.L_x_11813) ;  /* 0xfffffffc00eca947 */ /* 0x004fea000383ffff */
[----:B------:R-:W-:Y:S05]  /*13b20*/  BRA `(.L_x_11810) ;  /* 0xffffff5800747947 */ /* 0x000fea000383ffff */
.L_x_11817:
[----:B-1----:R-:W-:-:S04]  /*13b30*/  IMAD.U32 R5, RZ, RZ, UR4 ;  /* 0x00000004ff057e24 */ /* 0x002fc8000f8e00ff */
[----:B------:R1:W2:Y:S03]  /*13b40*/  SYNCS.PHASECHK.TRANS64.TRYWAIT P2, [R5+URZ+0x31c50], R0 ;  /* 0x031c5000050075a7 */ /* 0x0002a6000804017f */
[----:B--2---:R-:W-:Y:S05]  /*13b50*/  @!P2 NANOSLEEP.SYNCS 0x989680 ;  /* 0x009896800000a95d */ /* 0x004fea0003900000 */
[----:B------:R-:W2:Y:S02]  /*13b60*/  @!P2 SYNCS.PHASECHK.TRANS64 P2, [R5+URZ+0x31c50], R0 ;  /* 0x031c50000500a5a7 */ /* 0x000ea4000804007f */
[----:B--2---:R-:W-:Y:S05]  /*13b70*/  @!P2 BRA `(.L_x_11817) ;  /* 0xfffffffc00eca947 */ /* 0x004fea000383ffff */
[----:B------:R-:W-:Y:S05]  /*13b80*/  BRA `(.L_x_11814) ;  /* 0xffffff7000107947 */ /* 0x000fea000383ffff */
.L_x_11822:
[----:B-1----:R-:W-:-:S04]  /*13b90*/  IMAD.U32 R7, RZ, RZ, UR5 ;  /* 0x00000005ff077e24 */ /* 0x002fc8000f8e00ff */
[----:B------:R1:W3:Y:S03]  /*13ba0*/  SYNCS.PHASECHK.TRANS64.TRYWAIT P0, [R7+URZ+0x31c50], R6 ;  /* 0x031c5006070075a7 */ /* 0x0002e6000800017f */
[----:B---3--:R-:W-:Y:S05]  /*13bb0*/  @!P0 NANOSLEEP.SYNCS 0x989680 ;  /* 0x009896800000895d */ /* 0x008fea0003900000 */
[----:B------:R-:W3:Y:S02]  /*13bc0*/  @!P0 SYNCS.PHASECHK.TRANS64 P0, [R7+URZ+0x31c50], R6 ;  /* 0x031c5006070085a7 */ /* 0x000ee4000800007f */
[----:B---3--:R-:W-:Y:S05]  /*13bd0*/  @!P0 BRA `(.L_x_11822) ;  /* 0xfffffffc00ec8947 */ /* 0x008fea000383ffff */
[----:B------:R-:W-:Y:S05]  /*13be0*/  BRA `(.L_x_11821) ;  /* 0xffffff8c00f47947 */ /* 0x000fea000383ffff */
.L_x_11844:
[----:B------:R-:W-:Y:S02]  /*13bf0*/  IMAD.MOV.U32 R13, RZ, RZ, R20 ;  /* 0x000000ffff0d7224 */ /* 0x000fe400078e0014 */
[----:B------:R-:W-:Y:S02]  /*13c00*/  IMAD.MOV.U32 R12, RZ, RZ, RZ ;  /* 0x000000ffff0c7224 */ /* 0x000fe400078e00ff */
[----:B------:R-:W-:Y:S02]  /*13c10*/  IMAD.MOV.U32 R11, RZ, RZ, 0x1f ;  /* 0x0000001fff0b7424 */ /* 0x000fe400078e00ff */
[----:B------:R-:W-:-:S07]  /*13c20*/  IMAD.MOV.U32 R15, RZ, RZ, -0x1 ;  /* 0xffffffffff0f7424 */ /* 0x000fce00078e00ff */
[----:B------:R-:W-:Y:S05]  /*13c30*/  WARPSYNC.COLLECTIVE R15, `(.L_x_11939) ;  /* 0x000000000f087348 */ /* 0x000fea0003c00000 */
[----:B------:R0:W1:Y:S02]  /*13c40*/  SHFL.IDX P6, R14, R13, R12, R11 ;  /* 0x0000000c0d0e7389 */ /* 0x00006400000c000b */
[----:B01----:R-:W-:Y:S01]  /*13c50*/  ENDCOLLECTIVE ;  /* 0x000000000000791b */ /* 0x003fe20003800000 */
.L_x_11939:
[----:B------:R-:W-:Y:S05]  /*13c60*/  BRA `(.L_x_11940) ;  /* 0xffffffbc00c47947 */ /* 0x000fea000383ffff */
.L_x_11846:
[----:B------:R-:W-:Y:S01]  /*13c70*/  BSSY B0, `(.L_x_11941) ;  /* 0x0000006000007945 */ /* 0x000fe20003800000 */
[----:B------:R-:W-:-:S07]  /*13c80*/  IMAD.MOV.U32 R15, RZ, RZ, -0x1 ;  /* 0xffffffffff0f7424 */ /* 0x000fce00078e00ff */
[----:B0-----:R-:W-:Y:S05]  /*13c90*/  WARPSYNC.COLLECTIVE R15, `(.L_x_11942) ;  /* 0x000000000f0c7348 */ /* 0x001fea0003c00000 */
[----:B------:R-:W-:Y:S02]  /*13ca0*/  ELECT P6, UR62, PT ;  /* 0x00000000003e782f */ /* 0x000fe400038c0000 */
[----:B------:R-:W-:Y:S01]  /*13cb0*/  MOV R14, UR62 ;  /* 0x0000003e000e7c02 */ /* 0x000fe20008000f00 */
[----:B0-----:R-:W-:Y:S10]  /*13cc0*/  ENDCOLLECTIVE ;  /* 0x000000000000791b */ /* 0x001ff40003800000 */
.L_x_11942:
[----:B------:R-:W-:Y:S05]  /*13cd0*/  BSYNC B0 ;  /* 0x0000000000007941 */ /* 0x000fea0003800000 */
.L_x_11941:
[----:B------:R-:W-:Y:S05]  /*13ce0*/  BRA `(.L_x_11943) ;  /* 0xffffffbc00c07947 */ /* 0x000fea000383ffff */
.L_x_11848:
[----:B-1----:R1:W2:Y:S02]  /*13cf0*/  SYNCS.PHASECHK.TRANS64.TRYWAIT P0, [R3+URZ+0x31c40], R0 ;  /* 0x031c4000030075a7 */ /* 0x0022a4000800017f */
[----:B--2---:R-:W-:Y:S05]  /*13d00*/  @!P0 NANOSLEEP.SYNCS 0x989680 ;  /* 0x009896800000895d */ /* 0x004fea0003900000 */
[----:B------:R-:W2:Y:S02]  /*13d10*/  @!P0 SYNCS.PHASECHK.TRANS64 P0, [R3+URZ+0x31c40], R0 ;  /* 0x031c4000030085a7 */ /* 0x000ea4000800007f */
[----:B--2---:R-:W-:Y:S05]  /*13d20*/  @!P0 BRA `(.L_x_11848) ;  /* 0xfffffffc00f08947 */ /* 0x004fea000383ffff */
[----:B------:R-:W-:Y:S05]  /*13d30*/  BRA `(.L_x_11944) ;  /* 0xffffffc000207947 */ /* 0x000fea000383ffff */
.L_x_11852:
[----:B------:R-:W-:Y:S02]  /*13d40*/  IMAD.MOV.U32 R13, RZ, RZ, R4 ;  /* 0x000000ffff0d7224 */ /* 0x000fe400078e0004 */
[----:B------:R-:W-:Y:S02]  /*13d50*/  IMAD.MOV.U32 R12, RZ, RZ, RZ ;  /* 0x000000ffff0c7224 */ /* 0x000fe400078e00ff */
[----:B------:R-:W-:Y:S02]  /*13d60*/  IMAD.MOV.U32 R11, RZ, RZ, 0x1c1f ;  /* 0x00001c1fff0b7424 */ /* 0x000fe400078e00ff */
[----:B------:R-:W-:Y:S02]  /*13d70*/  IMAD.MOV.U32 R15, RZ, RZ, -0x1 ;  /* 0xffffffffff0f7424 */ /* 0x000fe400078e00ff */
[----:B------:R-:W-:-:S07]  /*13d80*/  IMAD.U32 R6, RZ, RZ, UR44 ;  /* 0x0000002cff067e24 */ /* 0x000fce000f8e00ff */
[----:B------:R-:W-:Y:S05]  /*13d90*/  WARPSYNC.COLLECTIVE R15, `(.L_x_11945) ;  /* 0x000000000f087348 */ /* 0x000fea0003c00000 */
[----:B------:R0:W1:Y:S02]  /*13da0*/  SHFL.IDX P6, R14, R13, R12, R11 ;  /* 0x0000000c0d0e7389 */ /* 0x00006400000c000b */
[----:B01----:R-:W-:Y:S01]  /*13db0*/  ENDCOLLECTIVE ;  /* 0x000000000000791b */ /* 0x003fe20003800000 */
.L_x_11945:
[----:B------:R-:W-:-:S04]  /*13dc0*/  IMAD R6, R6, 0xc0, R21 ;  /* 0x000000c006067824 */ /* 0x000fc800078e0215 */
[----:B------:R-:W-:Y:S02]  /*13dd0*/  VIADD R10, R6, 0x20 ;  /* 0x00000020060a7836 */ /* 0x000fe40000000000 */
[----:B------:R-:W-:Y:S02]  /*13de0*/  IMAD.MOV.U32 R13, RZ, RZ, R0 ;  /* 0x000000ffff0d7224 */ /* 0x000fe400078e0000 */
[----:B------:R-:W-:-:S07]  /*13df0*/  IMAD.MOV.U32 R2, RZ, RZ, R14 ;  /* 0x000000ffff027224 */ /* 0x000fce00078e000e */
[----:B------:R-:W-:Y:S05]  /*13e00*/  WARPSYNC.COLLECTIVE R15, `(.L_x_11946) ;  /* 0x000000000f087348 */ /* 0x000fea0003c00000 */
[----:B------:R0:W1:Y:S02]  /*13e10*/  SHFL.IDX P6, R14, R13, R12, R11 ;  /* 0x0000000c0d0e7389 */ /* 0x00006400000c000b */
[----:B01----:R-:W-:Y:S01]  /*13e20*/  ENDCOLLECTIVE ;  /* 0x000000000000791b */ /* 0x003fe20003800000 */
.L_x_11946:
        /* <DEDUP_REMOVED lines=23> */
.L_x_11947:
[----:B------:R-:W-:Y:S02]  /*13fa0*/  IMAD.MOV.U32 R13, RZ, RZ, R0 ;  /* 0x000000ffff0d7224 */ /* 0x000fe400078e0000 */
[----:B------:R-:W-:-:S07]  /*13fb0*/  IMAD.MOV.U32 R2, RZ, RZ, R14 ;  /* 0x000000ffff027224 */ /* 0x000fce00078e000e */
[----:B------:R-:W-:Y:S05]  /*13fc0*/  WARPSYNC.COLLECTIVE R15, `(.L_x_11948) ;  /* 0x000000000f087348 */ /* 0x000fea0003c00000 */
[----:B------:R0:W1:Y:S02]  /*13fd0*/  SHFL.IDX P6, R14, R13, R12, R11 ;  /* 0x0000000c0d0e7389 */ /* 0x00006400000c000b */
[----:B01----:R-:W-:Y:S01]  /*13fe0*/  ENDCOLLECTIVE ;  /* 0x000000000000791b */ /* 0x003fe20003800000 */
.L_x_11948:
        /* <DEDUP_REMOVED lines=19> */
.L_x_11949:
[----:B------:R-:W-:Y:S02]  /*14120*/  IMAD.MOV.U32 R13, RZ, RZ, R0 ;  /* 0x000000ffff0d7224 */ /* 0x000fe400078e0000 */
[----:B------:R-:W-:-:S07]  /*14130*/  IMAD.MOV.U32 R2, RZ, RZ, R14 ;  /* 0x000000ffff027224 */ /* 0x000fce00078e000e */
[----:B------:R-:W-:Y:S05]  /*14140*/  WARPSYNC.COLLECTIVE R15, `(.L_x_11950) ;  /* 0x000000000f087348 */ /* 0x000fea0003c00000 */
[----:B------:R0:W1:Y:S02]  /*14150*/  SHFL.IDX P6, R14, R13, R12, R11 ;  /* 0x0000000c0d0e7389 */ /* 0x00006400000c000b */
[----:B01----:R-:W-:Y:S01]  /*14160*/  ENDCOLLECTIVE ;  /* 0x000000000000791b */ /* 0x003fe20003800000 */
.L_x_11950:
        /* <DEDUP_REMOVED lines=18> */
.L_x_11951:
[----:B------:R-:W-:Y:S02]  /*14290*/  IMAD.MOV.U32 R13, RZ, RZ, R0 ;  /* 0x000000ffff0d7224 */ /* 0x000fe400078e0000 */
[----:B------:R-:W-:-:S05]  /*142a0*/  VIADD R0, R6, 0x60 ;  /* 0x0000006006007836 */ /* 0x000fca0000000000 */
[----:B------:R-:W-:Y:S01]  /*142b0*/  ISETP.GE.AND P4, PT, R0, R5, PT ;  /* 0x000000050000720c */ /* 0x000fe20003f86270 */
[----:B------:R-:W-:Y:S02]  /*142c0*/  VIADD R0, R6, 0x80 ;  /* 0x0000008006007836 */ /* 0x000fe40000000000 */
[----:B------:R-:W-:-:S10]  /*142d0*/  IMAD.MOV.U32 R4, RZ, RZ, R14 ;  /* 0x000000ffff047224 */ /* 0x000fd400078e000e */
[----:B------:R-:W-:Y:S05]  /*142e0*/  WARPSYNC.COLLECTIVE R15, `(.L_x_11952) ;  /* 0x000000000f087348 */ /* 0x000fea0003c00000 */
[----:B------:R0:W1:Y:S02]  /*142f0*/  SHFL.IDX P6, R14, R13, R12, R11 ;  /* 0x0000000c0d0e7389 */ /* 0x00006400000c000b */
[----:B01----:R-:W-:Y:S01]  /*14300*/  ENDCOLLECTIVE ;  /* 0x000000000000791b */ /* 0x003fe20003800000 */
.L_x_11952:
[----:B------:R-:W-:Y:S01]  /*14310*/  ULDC.64 UR4, c[0x0][0x208] ;  /* 0x0000820000047ab9 */ /* 0x000fe20000000a00 */
[----:B------:R-:W-:Y:S02]  /*14320*/  IMAD.MOV.U32 R13, RZ, RZ, R7 ;  /* 0x000000ffff0d7224 */ /* 0x000fe400078e0007 */
[----:B------:R-:W-:Y:S01]  /*14330*/  IMAD.MOV.U32 R12, RZ, RZ, RZ ;  /* 0x000000ffff0c7224 */ /* 0x000fe200078e00ff */
        /* <DEDUP_REMOVED lines=14> */
.L_x_11953:
[----:B------:R-:W-:Y:S02]  /*14420*/  IMAD.MOV.U32 R13, RZ, RZ, R8 ;  /* 0x000000ffff0d7224 */ /* 0x000fe400078e0008 */
[----:B------:R-:W-:-:S07]  /*14430*/  IMAD.MOV.U32 R0, RZ, RZ, R14 ;  /* 0x000000ffff007224 */ /* 0x000fce00078e000e */
[----:B------:R-:W-:Y:S05]  /*14440*/  WARPSYNC.COLLECTIVE R15, `(.L_x_11954) ;  /* 0x000000000f087348 */ /* 0x000fea0003c00000 */
[----:B------:R0:W1:Y:S02]  /*14450*/  SHFL.IDX P6, R14, R13, R12, R11 ;  /* 0x0000000c0d0e7389 */ /* 0x00006400000c000b */
[----:B01----:R-:W-:Y:S01]  /*14460*/  ENDCOLLECTIVE ;  /* 0x000000000000791b */ /* 0x003fe20003800000 */
.L_x_11954:
[----:B------:R-:W-:Y:S01]  /*14470*/  ULDC.64 UR4, c[0x0][0x208] ;  /* 0x0000820000047ab9 */ /* 0x000fe20000000a00 */
[----:B------:R-:W-:Y:S02]  /*14480*/  IMAD.MOV.U32 R13, RZ, RZ, R7 ;  /* 0x000000ffff0d7224 */ /* 0x000fe400078e0007 */
[----:B------:R-:W-:Y:S01]  /*14490*/  IMAD.MOV.U32 R12, RZ, RZ, 0x1 ;  /* 0x00000001ff0c7424 */ /* 0x000fe200078e00ff */
        /* <DEDUP_REMOVED lines=13> */
.L_x_11955:
[----:B------:R-:W-:Y:S02]  /*14570*/  IMAD.MOV.U32 R13, RZ, RZ, R8 ;  /* 0x000000ffff0d7224 */ /* 0x000fe400078e0008 */
[----:B------:R-:W-:-:S07]  /*14580*/  IMAD.MOV.U32 R7, RZ, RZ, R14 ;  /* 0x000000ffff077224 */ /* 0x000fce00078e000e */
[----:B------:R-:W-:Y:S05]  /*14590*/  WARPSYNC.COLLECTIVE R15, `(.L_x_11956) ;  /* 0x000000000f087348 */ /* 0x000fea0003c00000 */
[----:B------:R0:W1:Y:S02]  /*145a0*/  SHFL.IDX P6, R14, R13, R12, R11 ;  /* 0x0000000c0d0e7389 */ /* 0x00006400000c000b */
[----:B01----:R-:W-:Y:S01]  /*145b0*/  ENDCOLLECTIVE ;  /* 0x000000000000791b */ /* 0x003fe20003800000 */
.L_x_11956:
[----:B------:R-:W-:Y:S05]  /*145c0*/  BRA `(.L_x_11957) ;  /* 0xffffffc400407947 */ /* 0x000fea000383ffff */
.L_x_11855:
[----:B0-----:R0:W1:Y:S02]  /*145d0*/  SYNCS.PHASECHK.TRANS64.TRYWAIT P0, [R17+URZ+0x31c20], R2 ;  /* 0x031c2002110075a7 */ /* 0x001064000800017f */
[----:B-1----:R-:W-:Y:S05]  /*145e0*/  @!P0 NANOSLEEP.SYNCS 0x989680 ;  /* 0x009896800000895d */ /* 0x002fea0003900000 */
[----:B------:R-:W1:Y:S02]  /*145f0*/  @!P0 SYNCS.PHASECHK.TRANS64 P0, [R17+URZ+0x31c20], R2 ;  /* 0x031c2002110085a7 */ /* 0x000e64000800007f */
[----:B-1----:R-:W-:Y:S05]  /*14600*/  @!P0 BRA `(.L_x_11855) ;  /* 0xfffffffc00f08947 */ /* 0x002fea000383ffff */
[----:B------:R-:W-:Y:S05]  /*14610*/  BRA `(.L_x_11958) ;  /* 0xffffffc400ac7947 */ /* 0x000fea000383ffff */
.L_x_11862:
[----:B0-----:R0:W1:Y:S02]  /*14620*/  SYNCS.PHASECHK.TRANS64.TRYWAIT P0, [R2+URZ+0x31c40], R3 ;  /* 0x031c4003020075a7 */ /* 0x001064000800017f */
[----:B-1----:R-:W-:Y:S05]  /*14630*/  @!P0 NANOSLEEP.SYNCS 0x989680 ;  /* 0x009896800000895d */ /* 0x002fea0003900000 */
[----:B------:R-:W1:Y:S02]  /*14640*/  @!P0 SYNCS.PHASECHK.TRANS64 P0, [R2+URZ+0x31c40], R3 ;  /* 0x031c4003020085a7 */ /* 0x000e64000800007f */
[----:B-1----:R-:W-:Y:S05]  /*14650*/  @!P0 BRA `(.L_x_11862) ;  /* 0xfffffffc00f08947 */ /* 0x002fea000383ffff */
[----:B------:R-:W-:Y:S05]  /*14660*/  BRA `(.L_x_11959) ;  /* 0xffffffc800607947 */ /* 0x000fea000383ffff */
.L_x_11869:
[----:B0-----:R0:W1:Y:S02]  /*14670*/  SYNCS.PHASECHK.TRANS64.TRYWAIT P0, [R3+URZ+0x60], R2 ;  /* 0x00006002030075a7 */ /* 0x001064000800017f */
[----:B-1----:R-:W-:Y:S05]  /*14680*/  @!P0 NANOSLEEP.SYNCS 0x989680 ;  /* 0x009896800000895d */ /* 0x002fea0003900000 */
[----:B------:R-:W1:Y:S02]  /*14690*/  @!P0 SYNCS.PHASECHK.TRANS64 P0, [R3+URZ+0x60], R2 ;  /* 0x00006002030085a7 */ /* 0x000e64000800007f */
[----:B-1----:R-:W-:Y:S05]  /*146a0*/  @!P0 BRA `(.L_x_11869) ;  /* 0xfffffffc00f08947 */ /* 0x002fea000383ffff */
[----:B------:R-:W-:Y:S05]  /*146b0*/  BRA `(.L_x_11960) ;  /* 0xffffffcc00507947 */ /* 0x000fea000383ffff */
.L_x_11880:
[----:B0-----:R0:W1:Y:S02]  /*146c0*/  SYNCS.PHASECHK.TRANS64.TRYWAIT P0, [R3+URZ+0x31c40], R2 ;  /* 0x031c4002030075a7 */ /* 0x001064000800017f */
[----:B-1----:R-:W-:Y:S05]  /*146d0*/  @!P0 NANOSLEEP.SYNCS 0x989680 ;  /* 0x009896800000895d */ /* 0x002fea0003900000 */
[----:B------:R-:W1:Y:S02]  /*146e0*/  @!P0 SYNCS.PHASECHK.TRANS64 P0, [R3+URZ+0x31c40], R2 ;  /* 0x031c4002030085a7 */ /* 0x000e64000800007f */
[----:B-1----:R-:W-:Y:S05]  /*146f0*/  @!P0 BRA `(.L_x_11880) ;  /* 0xfffffffc00f08947 */ /* 0x002fea000383ffff */
[----:B------:R-:W-:Y:S05]  /*14700*/  BRA `(.L_x_11961) ;  /* 0xffffffd400007947 */ /* 0x000fea000383ffff */
.L_x_11887:
[----:B0-----:R0:W1:Y:S02]  /*14710*/  SYNCS.PHASECHK.TRANS64.TRYWAIT P0, [R12+URZ+0x60], R23 ;  /* 0x000060170c0075a7 */ /* 0x001064000800017f */
[----:B-1----:R-:W-:Y:S05]  /*14720*/  @!P0 NANOSLEEP.SYNCS 0x989680 ;  /* 0x009896800000895d */ /* 0x002fea0003900000 */
[----:B------:R-:W1:Y:S02]  /*14730*/  @!P0 SYNCS.PHASECHK.TRANS64 P0, [R12+URZ+0x60], R23 ;  /* 0x000060170c0085a7 */ /* 0x000e64000800007f */
[----:B-1----:R-:W-:Y:S05]  /*14740*/  @!P0 BRA `(.L_x_11887) ;  /* 0xfffffffc00f08947 */ /* 0x002fea000383ffff */
[----:B------:R-:W-:Y:S05]  /*14750*/  BRA `(.L_x_11962) ;  /* 0xffffffd400f87947 */ /* 0x000fea000383ffff */
.L_x_11897:
[----:B0-----:R0:W1:Y:S02]  /*14760*/  SYNCS.PHASECHK.TRANS64.TRYWAIT P0, [R2+URZ+0x31c40], R3 ;  /* 0x031c4003020075a7 */ /* 0x001064000800017f */
[----:B-1----:R-:W-:Y:S05]  /*14770*/  @!P0 NANOSLEEP.SYNCS 0x989680 ;  /* 0x009896800000895d */ /* 0x002fea0003900000 */
[----:B------:R-:W1:Y:S02]  /*14780*/  @!P0 SYNCS.PHASECHK.TRANS64 P0, [R2+URZ+0x31c40], R3 ;  /* 0x031c4003020085a7 */ /* 0x000e64000800007f */
[----:B-1----:R-:W-:Y:S05]  /*14790*/  @!P0 BRA `(.L_x_11897) ;  /* 0xfffffffc00f08947 */ /* 0x002fea000383ffff */
[----:B------:R-:W-:Y:S05]  /*147a0*/  BRA `(.L_x_11963) ;  /* 0xffffffdc007c7947 */ /* 0x000fea000383ffff */
.L_x_11904:
[----:B0-----:R0:W1:Y:S02]  /*147b0*/  SYNCS.PHASECHK.TRANS64.TRYWAIT P0, [R8+URZ+0x60], R2 ;  /* 0x00006002080075a7 */ /* 0x001064000800017f */
[----:B-1----:R-:W-:Y:S05]  /*147c0*/  @!P0 NANOSLEEP.SYNCS 0x989680 ;  /* 0x009896800000895d */ /* 0x002fea0003900000 */
[----:B------:R-:W1:Y:S02]  /*147d0*/  @!P0 SYNCS.PHASECHK.TRANS64 P0, [R8+URZ+0x60], R2 ;  /* 0x00006002080085a7 */ /* 0x000e64000800007f */
[----:B-1----:R-:W-:Y:S05]  /*147e0*/  @!P0 BRA `(.L_x_11904) ;  /* 0xfffffffc00f08947 */ /* 0x002fea000383ffff */
[----:B------:R-:W-:Y:S05]  /*147f0*/  BRA `(.L_x_11964) ;  /* 0xffffffe000787947 */ /* 0x000fea000383ffff */
.L_x_11916:
[----:B-1----:R1:W2:Y:S02]  /*14800*/  SYNCS.PHASECHK.TRANS64.TRYWAIT P0, [R3+URZ+0x31c60], R0 ;  /* 0x031c6000030075a7 */ /* 0x0022a4000800017f */
[----:B--2---:R-:W-:Y:S05]  /*14810*/  @!P0 NANOSLEEP.SYNCS 0x989680 ;  /* 0x009896800000895d */ /* 0x004fea0003900000 */
[----:B------:R-:W2:Y:S02]  /*14820*/  @!P0 SYNCS.PHASECHK.TRANS64 P0, [R3+URZ+0x31c60], R0 ;  /* 0x031c6000030085a7 */ /* 0x000ea4000800007f */
[----:B--2---:R-:W-:Y:S05]  /*14830*/  @!P0 BRA `(.L_x_11916) ;  /* 0xfffffffc00f08947 */ /* 0x004fea000383ffff */
[----:B------:R-:W-:Y:S05]  /*14840*/  BRA `(.L_x_11965) ;  /* 0xffffffe400e47947 */ /* 0x000fea000383ffff */
.L_x_11924:
        /* <DEDUP_REMOVED lines=8> */
.L_x_11967:
[----:B------:R-:W-:Y:S05]  /*148d0*/  BSYNC B0 ;  /* 0x0000000000007941 */ /* 0x000fea0003800000 */
.L_x_11966:
[----:B------:R-:W-:Y:S05]  /*148e0*/  BRA `(.L_x_11968) ;  /* 0xffffffec00007947 */ /* 0x000fea000383ffff */
.L_x_11927:
[----:B-1----:R1:W2:Y:S02]  /*148f0*/  SYNCS.PHASECHK.TRANS64.TRYWAIT P0, [R7+URZ+0x31c20], R0 ;  /* 0x031c2000070075a7 */ /* 0x0022a4000800017f */
[----:B--2---:R-:W-:Y:S05]  /*14900*/  @!P0 NANOSLEEP.SYNCS 0x989680 ;  /* 0x009896800000895d */ /* 0x004fea0003900000 */
[----:B------:R-:W2:Y:S02]  /*14910*/  @!P0 SYNCS.PHASECHK.TRANS64 P0, [R7+URZ+0x31c20], R0 ;  /* 0x031c2000070085a7 */ /* 0x000ea4000800007f */
[----:B--2---:R-:W-:Y:S05]  /*14920*/  @!P0 BRA `(.L_x_11927) ;  /* 0xfffffffc00f08947 */ /* 0x004fea000383ffff */
[----:B------:R-:W-:Y:S05]  /*14930*/  BRA `(.L_x_11969) ;  /* 0xffffffec00487947 */ /* 0x000fea000383ffff */
.L_x_11928:
        /* <DEDUP_REMOVED lines=11> */
.L_x_11971:
[----:B------:R-:W-:Y:S05]  /*149f0*/  BSYNC B0 ;  /* 0x0000000000007941 */ /* 0x000fea0003800000 */
.L_x_11970:
[----:B------:R-:W-:Y:S05]  /*14a00*/  BRA `(.L_x_11972) ;  /* 0xffffffec00307947 */ /* 0x000fea000383ffff */
.L_x_11931:
[----:B------:R-:W-:Y:S01]  /*14a10*/  BSSY B1, `(.L_x_11973) ;  /* 0x0000006000017945 */ /* 0x000fe20003800000 */
[----:B------:R-:W-:-:S07]  /*14a20*/  IMAD.MOV.U32 R15, RZ, RZ, -0x1 ;  /* 0xffffffffff0f7424 */ /* 0x000fce00078e00ff */
[----:B01----:R-:W-:Y:S05]  /*14a30*/  WARPSYNC.COLLECTIVE R15, `(.L_x_11974) ;  /* 0x000000000f0c7348 */ /* 0x003fea0003c00000 */
[----:B------:R-:W-:Y:S02]  /*14a40*/  ELECT P6, UR62, PT ;  /* 0x00000000003e782f */ /* 0x000fe400038c0000 */
[----:B------:R-:W-:Y:S01]  /*14a50*/  MOV R14, UR62 ;  /* 0x0000003e000e7c02 */ /* 0x000fe20008000f00 */
[----:B01----:R-:W-:Y:S10]  /*14a60*/  ENDCOLLECTIVE ;  /* 0x000000000000791b */ /* 0x003ff40003800000 */
.L_x_11974:
[----:B------:R-:W-:Y:S05]  /*14a70*/  BSYNC B1 ;  /* 0x0000000000017941 */ /* 0x000fea0003800000 */
.L_x_11973:
[----:B------:R-:W-:Y:S05]  /*14a80*/  BRA `(.L_x_11975) ;  /* 0xffffffec00287947 */ /* 0x000fea000383ffff */
.L_x_11933:
[----:B-1----:R1:W2:Y:S02]  /*14a90*/  SYNCS.PHASECHK.TRANS64.TRYWAIT P0, [R5+URZ], R4 ;  /* 0x00000004050075a7 */ /* 0x0022a4000800017f */
[----:B--2---:R-:W-:Y:S05]  /*14aa0*/  @!P0 NANOSLEEP.SYNCS 0x989680 ;  /* 0x009896800000895d */ /* 0x004fea0003900000 */
[----:B------:R-:W2:Y:S02]  /*14ab0*/  @!P0 SYNCS.PHASECHK.TRANS64 P0, [R5+URZ], R4 ;  /* 0x00000004050085a7 */ /* 0x000ea4000800007f */
[----:B--2---:R-:W-:Y:S05]  /*14ac0*/  @!P0 BRA `(.L_x_11933) ;  /* 0xfffffffc00f08947 */ /* 0x004fea000383ffff */
[----:B------:R-:W-:Y:S05]  /*14ad0*/  BRA `(.L_x_11976) ;  /* 0xffffffec00647947 */ /* 0x000fea000383ffff */
.L_x_11934:
[----:B--2---:R2:W3:Y:S02]  /*14ae0*/  SYNCS.PHASECHK.TRANS64.TRYWAIT P0, [R3+URZ], R0 ;  /* 0x00000000030075a7 */ /* 0x0044e4000800017f */
[----:B---3--:R-:W-:Y:S05]  /*14af0*/  @!P0 NANOSLEEP.SYNCS 0x989680 ;  /* 0x009896800000895d */ /* 0x008fea0003900000 */
[----:B------:R-:W3:Y:S02]  /*14b00*/  @!P0 SYNCS.PHASECHK.TRANS64 P0, [R3+URZ], R0 ;  /* 0x00000000030085a7 */ /* 0x000ee4000800007f */
[----:B---3--:R-:W-:Y:S05]  /*14b10*/  @!P0 BRA `(.L_x_11934) ;  /* 0xfffffffc00f08947 */ /* 0x008fea000383ffff */
[----:B------:R-:W-:Y:S05]  /*14b20*/  BRA `(.L_x_11977) ;  /* 0xffffffec00587947 */ /* 0x000fea000383ffff */
.L_x_11936:
[----:B-1----:R1:W2:Y:S02]  /*14b30*/  SYNCS.PHASECHK.TRANS64.TRYWAIT P0, [R5+URZ], R4 ;  /* 0x00000004050075a7 */ /* 0x0022a4000800017f */
[----:B--2---:R-:W-:Y:S05]  /*14b40*/  @!P0 NANOSLEEP.SYNCS 0x989680 ;  /* 0x009896800000895d */ /* 0x004fea0003900000 */
[----:B------:R-:W2:Y:S02]  /*14b50*/  @!P0 SYNCS.PHASECHK.TRANS64 P0, [R5+URZ], R4 ;  /* 0x00000004050085a7 */ /* 0x000ea4000800007f */
[----:B--2---:R-:W-:Y:S05]  /*14b60*/  @!P0 BRA `(.L_x_11936) ;  /* 0xfffffffc00f08947 */ /* 0x004fea000383ffff */
[----:B------:R-:W-:Y:S05]  /*14b70*/  BRA `(.L_x_11978) ;  /* 0xffffffec005c7947 */ /* 0x000fea000383ffff */
.L_x_11979:
        /* <DEDUP_REMOVED lines=16> */
.L_x_15329:


//--------------------- .text._ZN7cutlass13device_kernelIN5flash11enable_sm90INS1_16FlashAttnFwdSm90INS1_25CollectiveMainloopFwdSm90ILi2EN4cute5tupleIJNS5_1CILi1EEES8_S8_EEENS6_IJNS7_ILi192EEENS7_ILi144EEENS7_ILi96EEEEEELi96ENS_6half_tEfNS_4arch4Sm90ELb1ELb0ELb0ELb1ELb0ELb0ELb0ELb0ELb1ELb1ELb0ELb0EEENS1_21CollectiveEpilogueFwdINS6_IJSA_SC_SB_EEES9_SE_SG_Li384ELb1ELb1ELb0ELb0EEENS1_36VarlenDynamicPersistentTileSchedulerILi192ELi144ELi384ELi128ELb0ELb1ELb1ELb1ELb1ELb1EEEEEEEEEvNT_6ParamsE --------------------------
	.section	.text._ZN7cutlass13device_kernelIN5flash11enable_sm90INS1_16FlashAttnFwdSm90INS1_25CollectiveMainloopFwdSm90ILi2EN4cute5tupleIJNS5_1CILi1EEES8_S8_EEENS6_IJNS7_ILi192EEENS7_ILi144EEENS7_ILi96EEEEEELi96ENS_6half_tEfNS_4arch4Sm90ELb1ELb0ELb0ELb1ELb0ELb0ELb0ELb0ELb1ELb1ELb0ELb0EEENS1_21CollectiveEpilogueFwdINS6_IJSA_SC_SB_EEES9_SE_SG_Li384ELb1ELb1ELb0ELb0EEENS1_36VarlenDynamicPersistentTileSchedulerILi192ELi144ELi384ELi128ELb0ELb1ELb1ELb1ELb1ELb1EEEEEEEEEvNT_6ParamsE,"ax",@progbits
	.align	128
.text._ZN7cutlass13device_kernelIN5flash11enable_sm90INS1_16FlashAttnFwdSm90INS1_25CollectiveMainloopFwdSm90ILi2EN4cute5tupleIJNS5_1CILi1EEES8_S8_EEENS6_IJNS7_ILi192EEENS7_ILi144EEENS7_ILi96EEEEEELi96ENS_6half_tEfNS_4arch4Sm90ELb1ELb0ELb0ELb1ELb0ELb0ELb0ELb0ELb1ELb1ELb0ELb0EEENS1_21CollectiveEpilogueFwdINS6_IJSA_SC_SB_EEES9_SE_SG_Li384ELb1ELb1ELb0ELb0EEENS1_36VarlenDynamicPersistentTileSchedulerILi192ELi144ELi384ELi128ELb0ELb1ELb1ELb1ELb1ELb1EEEEEEEEEvNT_6ParamsE:
        .type           _ZN7cutlass13device_kernelIN5flash11enable_sm90INS1_16FlashAttnFwdSm90INS1_25CollectiveMainloopFwdSm90ILi2EN4cute5tupleIJNS5_1CILi1EEES8_S8_EEENS6_IJNS7_ILi192EEENS7_ILi144EEENS7_ILi96EEEEEELi96ENS_6half_tEfNS_4arch4Sm90ELb1ELb0ELb0ELb1ELb0ELb0ELb0ELb0ELb1ELb1ELb0ELb0EEENS1_21CollectiveEpilogueFwdINS6_IJSA_SC_SB_EEES9_SE_SG_Li384ELb1ELb1ELb0ELb0EEENS1_36VarlenDynamicPersistentTileSchedulerILi192ELi144ELi384ELi128ELb0ELb1ELb1ELb1ELb1ELb1EEEEEEEEEvNT_6ParamsE,@function
        .size           _ZN7cutlass13device_kernelIN5flash11enable_sm90INS1_16FlashAttnFwdSm90INS1_25CollectiveMainloopFwdSm90ILi2EN4cute5tupleIJNS5_1CILi1EEES8_S8_EEENS6_IJNS7_ILi192EEENS7_ILi144EEENS7_ILi96EEEEEELi96ENS_6half_tEfNS_4arch4Sm90ELb1ELb0ELb0ELb1ELb0ELb0ELb0ELb0ELb1ELb1ELb0ELb0EEENS1_21CollectiveEpilogueFwdINS6_IJSA_SC_SB_EEES9_SE_SG_Li384ELb1ELb1ELb0ELb0EEENS1_36VarlenDynamicPersistentTileSchedulerILi192ELi144ELi384ELi128ELb0ELb1ELb1ELb1ELb1ELb1EEEEEEEEEvNT_6ParamsE,(.L_x_15330 - _ZN7cutlass13device_kernelIN5flash11enable_sm90INS1_16FlashAttnFwdSm90INS1_25CollectiveMainloopFwdSm90ILi2EN4cute5tupleIJNS5_1CILi1EEES8_S8_EEENS6_IJNS7_ILi192EEENS7_ILi144EEENS7_ILi96EEEEEELi96ENS_6half_tEfNS_4arch4Sm90ELb1ELb0ELb0ELb1ELb0ELb0ELb0ELb0ELb1ELb1ELb0ELb0EEENS1_21CollectiveEpilogueFwdINS6_IJSA_SC_SB_EEES9_SE_SG_Li384ELb1ELb1ELb0ELb0EEENS1_36VarlenDynamicPersistentTileSchedulerILi192ELi144ELi384ELi128ELb0ELb1ELb1ELb1ELb1ELb1EEEEEEEEEvNT_6ParamsE)
        .other          _ZN7cutlass13device_kernelIN5flash11enable_sm90INS1_16FlashAttnFwdSm90INS1_25CollectiveMainloopFwdSm90ILi2EN4cute5tupleIJNS5_1CILi1EEES8_S8_EEENS6_IJNS7_ILi192EEENS7_ILi144EEENS7_ILi96EEEEEELi96ENS_6half_tEfNS_4arch4Sm90ELb1ELb0ELb0ELb1ELb0ELb0ELb0ELb0ELb1ELb1ELb0ELb0EEENS1_21CollectiveEpilogueFwdINS6_IJSA_SC_SB_EEES9_SE_SG_Li384ELb1ELb1ELb0ELb0EEENS1_36VarlenDynamicPersistentTileSchedulerILi192ELi144ELi384ELi128ELb0ELb1ELb1ELb1ELb1ELb1EEEEEEEEEvNT_6ParamsE,@"STO_CUDA_ENTRY STV_DEFAULT"
_ZN7cutlass13device_kernelIN5flash11enable_sm90INS1_16FlashAttnFwdSm90INS1_25CollectiveMainloopFwdSm90ILi2EN4cute5tupleIJNS5_1CILi1EEES8_S8_EEENS6_IJNS7_ILi192EEENS7_ILi144EEENS7_ILi96EEEEEELi96ENS_6half_tEfNS_4arch4Sm90ELb1ELb0ELb0ELb1ELb0ELb0ELb0ELb0ELb1ELb1ELb0ELb0EEENS1_21CollectiveEpilogueFwdINS6_IJSA_SC_SB_EEES9_SE_SG_Li384ELb1ELb1ELb0ELb0EEENS1_36VarlenDynamicPersistentTileSchedulerILi192ELi144ELi384ELi128ELb0ELb1ELb1ELb1ELb1ELb1EEEEEEEEEvNT_6ParamsE:
        /* <DEDUP_REMOVED lines=18> */
.L_x_11981:
[----:B------:R-:W-:Y:S05]  /*0120*/  BSYNC B0 ;  /* 0x0000000000007941 */ /* 0x000fea0003800000 */
.L_x_11980:
        /* <DEDUP_REMOVED lines=41> */
.L_x_11982:
        /* <DEDUP_REMOVED lines=22> */
.L_x_11983:
        /* <DEDUP_REMOVED lines=18> */
.L_x_11984:
        /* <DEDUP_REMOVED lines=22> */
.L_x_11985:
        /* <DEDUP_REMOVED lines=22> */
.L_x_11986:
        /* <DEDUP_REMOVED lines=8> */
.L_x_11988:
[----:B------:R-:W-:-:S08]  /*0980*/  NOP ;  /* 0x0000000000007918 */ /* 0x000fd00000000000 */
[----:B------:R-:W1:Y:S02]  /*0990*/  USETMAXREG.TRY_ALLOC.CTAPOOL UP0, 0xa0 ;  /* 0x000000a0000079c8 */ /* 0x000e640008000600 */
[----:B-1----:R-:W-:-:S13]  /*09a0*/  PLOP3.LUT P0, PT, PT, PT, UP0, 0x80, 0x0 ;  /* 0x000000000000781c */ /* 0x002fda0003f0f008 */
[----:B------:R-:W-:Y:S05]  /*09b0*/  @!P0 BRA `(.L_x_11988) ;  /* 0xfffffffc00f08947 */ /* 0x000fea000383ffff */
[----:B0-----:R-:W0:Y:S01]  /*09c0*/  S2R R2, SR_TID.X ;  /* 0x0000000000027919 */ /* 0x001e220000002100 */
        /* <DEDUP_REMOVED lines=13> */
[----:B------:R-:W2:Y:S01]  /*0aa0*/  LDL R3, [R1+0x34] ;  /* 0x0000340001037983 */ /* 0x000ea20000100800 */
[----:B------:R-:W-:Y:S01]  /*0ab0*/  VIADD R10, R2, 0xffffff80 ;  /* 0xffffff80020a7836 */ /* 0x000fe20000000000 */
[----:B------:R-:W-:Y:S01]  /*0ac0*/  R2UR UR5, R33 ;  /* 0x00000000210572ca */ /* 0x000fe200000e0000 */
[----:B------:R-:W-:Y:S01]  /*0ad0*/  UMOV UR38, URZ ;  /* 0x0000003f00267c82 */ /* 0x000fe20008000000 */
[----:B------:R-:W-:Y:S01]  /*0ae0*/  R2UR UR6, R34 ;  /* 0x00000000220672ca */ /* 0x000fe200000e0000 */
[----:B------:R-:W-:Y:S01]  /*0af0*/  UMOV UR36, URZ ;  /* 0x0000003f00247c82 */ /* 0x000fe20008000000 */
[----:B------:R-:W-:-:S04]  /*0b00*/  SHF.R.S32.HI R0, RZ, 0x1f, R10 ;  /* 0x0000001fff007819 */ /* 0x000fc8000001140a */
[CC--:B------:R-:W-:Y:S02]  /*0b10*/  LEA.HI R2, R0.reuse, R10.reuse, RZ, 0x4 ;  /* 0x0000000a00027211 */ /* 0x0c0fe400078f20ff */
[CC--:B------:R-:W-:Y:S02]  /*0b20*/  LEA.HI R5, R0.reuse, R10.reuse, RZ, 0x5 ;  /* 0x0000000a00057211 */ /* 0x0c0fe400078f28ff */
[----:B------:R-:W-:Y:S02]  /*0b30*/  LEA.HI R153, R0, R10, RZ, 0x7 ;  /* 0x0000000a00997211 */ /* 0x000fe400078f38ff */
[----:B------:R-:W-:Y:S02]  /*0b40*/  SHF.R.S32.HI R8, RZ, 0x5, R5 ;  /* 0x00000005ff087819 */ /* 0x000fe40000011405 */
[----:B------:R-:W-:Y:S02]  /*0b50*/  SHF.R.S32.HI R5, RZ, 0x4, R2 ;  /* 0x00000004ff057819 */ /* 0x000fe40000011402 */
[----:B------:R-:W-:-:S02]  /*0b60*/  LOP3.LUT R152, R153, 0xffffff80, RZ, 0xc0, !PT ;  /* 0xffffff8099987812 */ /* 0x000fc400078ec0ff */
[----:B------:R-:W-:Y:S02]  /*0b70*/  SHF.R.S32.HI R153, RZ, 0x7, R153 ;  /* 0x00000007ff997819 */ /* 0x000fe40000011499 */
[----:B------:R-:W-:Y:S01]  /*0b80*/  LEA.HI R150, R0, R10, RZ, 0x2 ;  /* 0x0000000a00967211 */ /* 0x000fe200078f10ff */
[----:B------:R-:W-:-:S03]  /*0b90*/  IMAD.IADD R152, R10, 0x1, -R152 ;  /* 0x000000010a987824 */ /* 0x000fc600078e0a98 */
[----:B------:R-:W-:Y:S02]  /*0ba0*/  LOP3.LUT R149, R150, 0xfffffffc, RZ, 0xc0, !PT ;  /* 0xfffffffc96957812 */ /* 0x000fe400078ec0ff */
[----:B------:R-:W-:Y:S02]  /*0bb0*/  SHF.R.S32.HI R9, RZ, 0x1f, R152 ;  /* 0x0000001fff097819 */ /* 0x000fe40000011498 */
[----:B------:R-:W-:Y:S01]  /*0bc0*/  SHF.R.S32.HI R150, RZ, 0x2, R150 ;  /* 0x00000002ff967819 */ /* 0x000fe20000011496 */
[----:B------:R-:W-:-:S04]  /*0bd0*/  IMAD.IADD R149, R10, 0x1, -R149 ;  /* 0x000000010a957824 */ /* 0x000fc800078e0a95 */
[----:B------:R-:W-:-:S04]  /*0be0*/  IMAD.SHL.U32 R23, R149, 0x8, RZ ;  /* 0x0000000895177824 */ /* 0x000fc800078e00ff */
[C---:B------:R-:W-:Y:S02]  /*0bf0*/  VIADD R145, R23.reuse, 0x20 ;  /* 0x0000002017917836 */ /* 0x040fe40000000000 */
[----:B------:R-:W-:-:S05]  /*0c00*/  VIADD R147, R23, 0x40 ;  /* 0x0000004017937836 */ /* 0x000fca0000000000 */
[----:B------:R-:W-:Y:S02]  /*0c10*/  SHF.R.S32.HI R157, RZ, 0x1f, R147 ;  /* 0x0000001fff9d7819 */ /* 0x000fe40000011493 */
[----:B--2---:R-:W-:Y:S02]  /*0c20*/  R2UR UR4, R3 ;  /* 0x00000000030472ca */ /* 0x004fe400000e0000 */
[C---:B------:R-:W-:Y:S02]  /*0c30*/  LOP3.LUT R3, R2.reuse, 0xfffffff0, RZ, 0xc0, !PT ;  /* 0xfffffff002037812 */ /* 0x040fe400078ec0ff */
[----:B------:R-:W-:-:S03]  /*0c40*/  LEA.HI R2, R2, R5, RZ, 0x1 ;  /* 0x0000000502027211 */ /* 0x000fc600078f08ff */
[----:B------:R-:W-:Y:S01]  /*0c50*/  IMAD.IADD R3, R10, 0x1, -R3 ;  /* 0x000000010a037824 */ /* 0x000fe200078e0a03 */
[----:B------:R-:W-:-:S04]  /*0c60*/  LOP3.LUT R2, R2, 0x1ffffffe, RZ, 0xc0, !PT ;  /* 0x1ffffffe02027812 */ /* 0x000fc800078ec0ff */
[----:B------:R-:W-:Y:S01]  /*0c70*/  SHF.R.S32.HI R4, RZ, 0x1f, R3 ;  /* 0x0000001fff047819 */ /* 0x000fe20000011403 */
[----:B------:R-:W-:Y:S01]  /*0c80*/  IMAD.IADD R2, R5, 0x1, -R2 ;  /* 0x0000000105027824 */ /* 0x000fe200078e0a02 */
[-C--:B------:R-:W-:Y:S01]  /*0c90*/  LEA.HI R5, R9, R152.reuse, RZ, 0x2 ;  /* 0x0000009809057211 */ /* 0x080fe200078f10ff */
[----:B------:R-:W-:Y:S01]  /*0ca0*/  ULOP3.LUT UR4, UR4, 0x1, URZ, 0xfc, !UPT ;  /* 0x0000000104047892 */ /* 0x000fe2000f8efc3f */
[-C--:B------:R-:W-:Y:S01]  /*0cb0*/  LEA.HI R6, R4, R3.reuse, RZ, 0x3 ;  /* 0x0000000304067211 */ /* 0x080fe200078f18ff */
[----:B------:R-:W-:Y:S01]  /*0cc0*/  IMAD.SHL.U32 R155, R2, 0x8, RZ ;  /* 0x00000008029b7824 */ /* 0x000fe200078e00ff */
[----:B------:R-:W-:Y:S01]  /*0cd0*/  LEA.HI R4, R4, R3, RZ, 0x2 ;  /* 0x0000000304047211 */ /* 0x000fe200078f10ff */
[----:B------:R-:W-:Y:S01]  /*0ce0*/  IMAD.HI R2, R153, 0x55555556, RZ ;  /* 0x5555555699027827 */ /* 0x000fe200078e02ff */
[----:B------:R-:W-:Y:S02]  /*0cf0*/  LEA.HI R9, R9, R152, RZ, 0x5 ;  /* 0x0000009809097211 */ /* 0x000fe400078f28ff */
[----:B------:R-:W-:Y:S01]  /*0d00*/  LOP3.LUT R19, R5, 0x7ffffffc, RZ, 0xc0, !PT ;  /* 0x7ffffffc05137812 */ /* 0x000fe200078ec0ff */
[----:B------:R-:W-:Y:S01]  /*0d10*/  IMAD.SHL.U32 R7, R6, 0x10, RZ ;  /* 0x0000001006077824 */ /* 0x000fe200078e00ff */
[----:B------:R-:W-:Y:S01]  /*0d20*/  LOP3.LUT R6, R4, 0x7fffffc, RZ, 0xc0, !PT ;  /* 0x07fffffc04067812 */ /* 0x000fe200078ec0ff */
[----:B------:R-:W-:Y:S01]  /*0d30*/  IMAD.U32 R156, RZ, RZ, UR4 ;  /* 0x00000004ff9c7e24 */ /* 0x000fe2000f8e00ff */
[----:B------:R-:W-:Y:S01]  /*0d40*/  SHF.R.S32.HI R4, RZ, 0x2, R4 ;  /* 0x00000002ff047819 */ /* 0x000fe20000011404 */
[----:B------:R-:W-:Y:S01]  /*0d50*/  UMOV UR4, URZ ;  /* 0x0000003f00047c82 */ /* 0x000fe20008000000 */
[----:B------:R-:W-:Y:S01]  /*0d60*/  LOP3.LUT R7, R7, 0x7fffff80, RZ, 0xc0, !PT ;  /* 0x7fffff8007077812 */ /* 0x000fe200078ec0ff */
[----:B------:R-:W-:Y:S01]  /*0d70*/  IMAD.IADD R6, R3, 0x1, -R6 ;  /* 0x0000000103067824 */ /* 0x000fe200078e0a06 */
[----:B------:R-:W-:Y:S01]  /*0d80*/  LEA.HI R2, R2, R2, RZ, 0x1 ;  /* 0x0000000202027211 */ /* 0x000fe200078f08ff */
[----:B------:R-:W-:Y:S01]  /*0d90*/  IMAD.SHL.U32 R4, R4, 0x40, RZ ;  /* 0x0000004004047824 */ /* 0x000fe200078e00ff */
[----:B------:R-:W-:Y:S01]  /*0da0*/  SHF.R.S32.HI R9, RZ, 0x5, R9 ;  /* 0x00000005ff097819 */ /* 0x000fe20000011409 */
[----:B------:R-:W-:-:S02]  /*0db0*/  IMAD R7, R8, 0x100, R7 ;  /* 0x0000010008077824 */ /* 0x000fc400078e0207 */
[----:B------:R-:W-:Y:S01]  /*0dc0*/  IMAD R8, R8, 0x10, R3 ;  /* 0x0000001008087824 */ /* 0x000fe200078e0203 */
[----:B------:R-:W-:Y:S01]  /*0dd0*/  SHF.R.S32.HI R3, RZ, 0x1f, R5 ;  /* 0x0000001fff037819 */ /* 0x000fe20000011405 */
[----:B------:R-:W-:Y:S01]  /*0de0*/  IMAD R7, R6, 0x10, R7 ;  /* 0x0000001006077824 */ /* 0x000fe200078e0207 */
[----:B------:R-:W-:Y:S01]  /*0df0*/  SHF.R.S32.HI R6, RZ, 0x2, R5 ;  /* 0x00000002ff067819 */ /* 0x000fe20000011405 */
[----:B------:R-:W-:Y:S01]  /*0e00*/  IMAD R2, R2, -0x3, R153 ;  /* 0xfffffffd02027824 */ /* 0x000fe200078e0299 */
[----:B------:R-:W-:Y:S01]  /*0e10*/  LOP3.LUT R4, R4, 0x40, RZ, 0xc0, !PT ;  /* 0x0000004004047812 */ /* 0x000fe200078ec0ff */
[----:B------:R-:W-:Y:S01]  /*0e20*/  IMAD.U32 R151, RZ, RZ, UR4 ;  /* 0x00000004ff977e24 */ /* 0x000fe2000f8e00ff */
[----:B------:R-:W-:Y:S01]  /*0e30*/  LEA.HI R3, R3, R6, RZ, 0x3 ;  /* 0x0000000603037211 */ /* 0x000fe200078f18ff */
[----:B------:R-:W-:Y:S01]  /*0e40*/  IMAD.IADD R19, R152, 0x1, -R19 ;  /* 0x0000000198137824 */ /* 0x000fe200078e0a13 */
[--C-:B------:R-:W-:Y:S01]  /*0e50*/  LOP3.LUT R0, R4, 0x8, R155.reuse, 0xf8, !PT ;  /* 0x0000000804007812 */ /* 0x100fe200078ef89b */
[----:B------:R-:W-:Y:S01]  /*0e60*/  IMAD.U32 R155, R8, 0x20, R155 ;  /* 0x00000020089b7824 */ /* 0x000fe200078e009b */
[----:B------:R-:W-:-:S02]  /*0e70*/  LOP3.LUT R11, R3, 0xfffffff8, RZ, 0xc0, !PT ;  /* 0xfffffff8030b7812 */ /* 0x000fc400078ec0ff */
[----:B------:R-:W-:-:S03]  /*0e80*/  SHF.R.U32.HI R3, RZ, 0x3, R4 ;  /* 0x00000003ff037819 */ /* 0x000fc60000011604 */
[----:B------:R-:W-:Y:S01]  /*0e90*/  IMAD.IADD R6, R6, 0x1, -R11 ;  /* 0x0000000106067824 */ /* 0x000fe200078e0a0b */
[----:B------:R-:W-:-:S03]  /*0ea0*/  LOP3.LUT R0, R0, R3, RZ, 0x3c, !PT ;  /* 0x0000000300007212 */ /* 0x000fc600078e3cff */
[----:B------:R-:W-:Y:S02]  /*0eb0*/  IMAD R9, R9, 0x10, R6 ;  /* 0x0000001009097824 */ /* 0x000fe400078e0206 */
[----:B------:R-:W-:Y:S02]  /*0ec0*/  IMAD.IADD R0, R0, 0x1, R7 ;  /* 0x0000000100007824 */ /* 0x000fe400078e0207 */
[----:B------:R-:W-:Y:S01]  /*0ed0*/  IMAD R154, R2, 0x40, R9 ;  /* 0x00000040029a7824 */ /* 0x000fe200078e0209 */
[----:B------:R-:W-:-:S04]  /*0ee0*/  LEA.HI R2, R149, R149, RZ, 0x1 ;  /* 0x0000009595027211 */ /* 0x000fc800078f08ff */
[----:B------:R-:W-:-:S05]  /*0ef0*/  LOP3.LUT R2, R2, 0x1ffffffe, RZ, 0xc0, !PT ;  /* 0x1ffffffe02027812 */ /* 0x000fca00078ec0ff */
[----:B------:R-:W-:Y:S01]  /*0f00*/  IMAD.IADD R3, R149, 0x1, -R2 ;  /* 0x0000000195037824 */ /* 0x000fe200078e0a02 */
[----:B------:R-:W-:Y:S02]  /*0f10*/  SHF.R.S32.HI R2, RZ, 0x1f, R145 ;  /* 0x0000001fff027819 */ /* 0x000fe40000011491 */
[----:B------:R-:W-:Y:S01]  /*0f20*/  LEA R2, R0, UR37, 0x1 ;  /* 0x0000002500027c11 */ /* 0x000fe2000f8e08ff */
[----:B------:R-:W-:-:S07]  /*0f30*/  IMAD R22, R3, 0x8, R154 ;  /* 0x0000000803167824 */ /* 0x000fce00078e029a */
.L_x_12034:
[----:B01--4-:R-:W0:Y:S01]  /*0f40*/  LDC.64 R4, c[0x0][0xc88] ;  /* 0x00032200ff047b82 */ /* 0x013e220000000a00 */
[----:B------:R-:W-:Y:S01]  /*0f50*/  ULDC.64 UR12, c[0x0][0x208] ;  /* 0x00008200000c7ab9 */ /* 0x000fe20000000a00 */
[----:B------:R-:W-:Y:S01]  /*0f60*/  ULDC.64 UR8, c[0x0][0xa28] ;  /* 0x00028a0000087ab9 */ /* 0x000fe20000000a00 */
[----:B------:R-:W-:Y:S01]  /*0f70*/  ULDC.64 UR10, c[0x0][0xa18] ;  /* 0x00028600000a7ab9 */ /* 0x000fe20000000a00 */
[----:B0-----:R-:W-:-:S06]  /*0f80*/  IMAD.WIDE R4, R35, 0x4, R4 ;  /* 0x0000000423047825 */ /* 0x001fcc00078e0204 */
[----:B--2---:R-:W2:Y:S01]  /*0f90*/  LDG.E R4, desc[UR12][R4.64] ;  /* 0x0000000c04047981 */ /* 0x004ea2000c1e1900 */
        /* <DEDUP_REMOVED lines=24> */
[----:B------:R-:W-:Y:S01]  /*1120*/  UISETP.NE.AND.EX UP0, UPT, UR9, URZ, UPT, UP0 ;  /* 0x0000003f0900728c */ /* 0x000fe2000bf05300 */
[----:B------:R-:W-:Y:S01]  /*1130*/  ISETP.NE.U32.AND P1, PT, RZ, UR10, PT ;  /* 0x0000000aff007c0c */ /* 0x000fe2000bf25070 */
[----:B------:R-:W-:Y:S01]  /*1140*/  ULDC UR8, c[0x0][0x2f0] ;  /* 0x0000bc0000087ab9 */ /* 0x000fe20000000800 */
[----:B------:R-:W-:Y:S01]  /*1150*/  UMOV UR4, URZ ;  /* 0x0000003f00047c82 */ /* 0x000fe20008000000 */
[----:B------:R-:W-:Y:S01]  /*1160*/  USEL UR7, UR7, 0x1, UP0 ;  /* 0x0000000107077887 */ /* 0x000fe20008000000 */
[----:B------:R-:W-:Y:S01]  /*1170*/  ISETP.NE.AND.EX P1, PT, RZ, UR11, PT, P1 ;  /* 0x0000000bff007c0c */ /* 0x000fe2000bf25310 */
[----:B------:R-:W-:Y:S01]  /*1180*/  ULDC UR61, c[0x0][0x288] ;  /* 0x0000a200003d7ab9 */ /* 0x000fe20000000800 */
[----:B------:R-:W-:Y:S01]  /*1190*/  IMAD.U32 R146, RZ, RZ, UR6 ;  /* 0x00000006ff927e24 */ /* 0x000fe2000f8e00ff */
[----:B------:R-:W-:Y:S01]  /*11a0*/  UIMAD UR8, UR7, UR8, URZ ;  /* 0x00000008070872a4 */ /* 0x000fe2000f8e023f */
[----:B--2---:R-:W-:-:S02]  /*11b0*/  @P0 R2UR UR4, R4 ;  /* 0x00000000040402ca */ /* 0x004fc400000e0000 */
[----:B---3--:R-:W-:Y:S01]  /*11c0*/  @P2 R2UR UR61, R6 ;  /* 0x00000000063d22ca */ /* 0x008fe200000e0000 */
[----:B------:R-:W-:-:S14]  /*11d0*/  @P2 BRA `(.L_x_11989) ;  /* 0x00000000003c2947 */ /* 0x000fdc0003800000 */
        /* <DEDUP_REMOVED lines=15> */
.L_x_11989:
        /* <DEDUP_REMOVED lines=11> */
.L_x_11990:
        /* <DEDUP_REMOVED lines=15> */
.L_x_11991:
[----:B------:R-:W-:Y:S01]  /*1470*/  UIADD3 UR9, -UR4, UR8, URZ ;  /* 0x0000000804097290 */ /* 0x000fe2000fffe13f */
[----:B------:R-:W-:Y:S01]  /*1480*/  PLOP3.LUT P0, PT, PT, PT, PT, 0x80, 0x0 ;  /* 0x000000000000781c */ /* 0x000fe20003f0f070 */
[----:B------:R-:W-:Y:S01]  /*1490*/  UIMAD UR5, UR5, 0xc0, URZ ;  /* 0x000000c0050578a4 */ /* 0x000fe2000f8e023f */
[----:B------:R-:W-:Y:S01]  /*14a0*/  IMAD.MOV.U32 R3, RZ, RZ, RZ ;  /* 0x000000ffff037224 */ /* 0x000fe200078e00ff */
[----:B------:R-:W-:Y:S01]  /*14b0*/  ULDC UR4, c[0x0][0x448] ;  /* 0x0001120000047ab9 */ /* 0x000fe20000000800 */
[----:B------:R-:W-:Y:S02]  /*14c0*/  UIADD3 UR7, UR9, 0x90, -UR61 ;  /* 0x0000009009077890 */ /* 0x000fe4000fffe83d */
[----:B------:R-:W-:Y:S01]  /*14d0*/  IMAD.U32 R17, RZ, RZ, UR9 ;  /* 0x00000009ff117e24 */ /* 0x000fe2000f8e00ff */
[----:B------:R-:W-:Y:S01]  /*14e0*/  UISETP.NE.AND UP0, UPT, UR4, 0x1, UPT ;  /* 0x000000010400788c */ /* 0x000fe2000bf05270 */
[----:B------:R-:W-:Y:S01]  /*14f0*/  IMAD.U32 R18, RZ, RZ, UR5 ;  /* 0x00000005ff127e24 */ /* 0x000fe2000f8e00ff */
[----:B------:R-:W-:Y:S01]  /*1500*/  UIADD3 UR6, UR5, 0xbf, URZ ;  /* 0x000000bf05067890 */ /* 0x000fe2000fffe03f */
[----:B------:R-:W-:Y:S01]  /*1510*/  IMAD.MOV.U32 R16, RZ, RZ, RZ ;  /* 0x000000ffff107224 */ /* 0x000fe200078e00ff */
[----:B------:R-:W-:-:S02]  /*1520*/  CS2R R70, SRZ ;  /* 0x0000000000467805 */ /* 0x000fc4000001ff00 */
[----:B------:R-:W-:Y:S02]  /*1530*/  CS2R R68, SRZ ;  /* 0x0000000000447805 */ /* 0x000fe4000001ff00 */
[----:B------:R-:W-:Y:S02]  /*1540*/  CS2R R66, SRZ ;  /* 0x0000000000427805 */ /* 0x000fe4000001ff00 */
[----:B------:R-:W-:Y:S02]  /*1550*/  CS2R R64, SRZ ;  /* 0x0000000000407805 */ /* 0x000fe4000001ff00 */
[----:B------:R-:W-:Y:S01]  /*1560*/  CS2R R26, SRZ ;  /* 0x00000000001a7805 */ /* 0x000fe2000001ff00 */
[----:B------:R-:W-:Y:S01]  /*1570*/  IMAD.MOV.U32 R62, RZ, RZ, RZ ;  /* 0x000000ffff3e7224 */ /* 0x000fe200078e00ff */
        /* <DEDUP_REMOVED lines=24> */
[----:B------:R-:W-:Y:S01]  /*1700*/  CS2R R36, SRZ ;  /* 0x0000000000247805 */ /* 0x000fe2000001ff00 */
[----:B------:R-:W-:Y:S01]  /*1710*/  IMAD.MOV.U32 R31, RZ, RZ, RZ ;  /* 0x000000ffff1f7224 */ /* 0x000fe200078e00ff */
[----:B------:R-:W-:Y:S01]  /*1720*/  CS2R R6, SRZ ;  /* 0x0000000000067805 */ /* 0x000fe2000001ff00 */
[----:B------:R-:W-:Y:S01]  /*1730*/  UISETP.LT.AND UP0, UPT, UR4, UR6, UPT ;  /* 0x000000060400728c */ /* 0x000fe2000bf01270 */
[----:B------:R-:W-:Y:S02]  /*1740*/  IMAD.MOV.U32 R29, RZ, RZ, RZ ;  /* 0x000000ffff1d7224 */ /* 0x000fe400078e00ff */
[----:B------:R-:W-:Y:S01]  /*1750*/  IMAD.MOV.U32 R0, RZ, RZ, RZ ;  /* 0x000000ffff007224 */ /* 0x000fe200078e00ff */
[----:B------:R-:W-:Y:S01]  /*1760*/  USEL UR39, UR4, UR6, UP0 ;  /* 0x0000000604277287 */ /* 0x000fe20008000000 */
[----:B------:R-:W-:-:S02]  /*1770*/  IMAD.MOV.U32 R12, RZ, RZ, RZ ;  /* 0x000000ffff0c7224 */ /* 0x000fc400078e00ff */
[----:B------:R-:W-:Y:S01]  /*1780*/  IMAD.MOV.U32 R73, RZ, RZ, RZ ;  /* 0x000000ffff497224 */ /* 0x000fe200078e00ff */
[----:B------:R-:W-:Y:S01]  /*1790*/  UISETP.GE.AND UP0, UPT, UR39, 0x1, UPT ;  /* 0x000000012700788c */ /* 0x000fe2000bf06270 */
[----:B------:R-:W-:Y:S02]  /*17a0*/  IMAD.MOV.U32 R14, RZ, RZ, RZ ;  /* 0x000000ffff0e7224 */ /* 0x000fe400078e00ff */
[----:B------:R-:W-:Y:S02]  /*17b0*/  IMAD.MOV.U32 R75, RZ, RZ, RZ ;  /* 0x000000ffff4b7224 */ /* 0x000fe400078e00ff */
[----:B------:R-:W-:Y:S01]  /*17c0*/  IMAD.MOV.U32 R24, RZ, RZ, RZ ;  /* 0x000000ffff187224 */ /* 0x000fe200078e00ff */
[----:B------:R-:W-:Y:S01]  /*17d0*/  PLOP3.LUT P1, PT, PT, PT, UP0, 0x80, 0x0 ;  /* 0x000000000000781c */ /* 0x000fe20003f2f008 */
[----:B------:R-:W-:-:S12]  /*17e0*/  IMAD.MOV.U32 R77, RZ, RZ, RZ ;  /* 0x000000ffff4d7224 */ /* 0x000fd800078e00ff */
        /* <DEDUP_REMOVED lines=34> */
.L_x_11993:
        /* <DEDUP_REMOVED lines=11> */
.L_x_12161:
[----:B------:R-:W-:Y:S05]  /*1ac0*/  @!P0 BRA `(.L_x_11995) ;  /* 0x0000000000048947 */ /* 0x000fea0003800000 */
[----:B------:R-:W-:Y:S01]  /*1ad0*/  BPT.TRAP 0x1 ;  /* 0x000000040000795c */ /* 0x000fe20000300000 */
.L_x_11995:
[----:B0-----:R-:W-:Y:S02]  /*1ae0*/  IMAD.U32 R3, RZ, RZ, UR36 ;  /* 0x00000024ff037e24 */ /* 0x001fe4000f8e00ff */
[----:B------:R-:W-:-:S03]  /*1af0*/  IMAD.U32 R0, RZ, RZ, UR38 ;  /* 0x00000026ff007e24 */ /* 0x000fc6000f8e00ff */
[----:B------:R-:W-:Y:S02]  /*1b00*/  LEA R3, R3, UR37, 0x3 ;  /* 0x0000002503037c11 */ /* 0x000fe4000f8e18ff */
[----:B------:R-:W-:-:S04]  /*1b10*/  SHF.L.U32 R0, R0, 0x1f, RZ ;  /* 0x0000001f00007819 */ /* 0x000fc800000006ff */
[----:B------:R0:W1:Y:S01]  /*1b20*/  SYNCS.PHASECHK.TRANS64.TRYWAIT P2, [R3+URZ+0x31c30], R0 ;  /* 0x031c3000030075a7 */ /* 0x000062000804017f */
[----:B------:R-:W-:Y:S05]  /*1b30*/  @!P0 BRA `(.L_x_11996) ;  /* 0x0000000000048947 */ /* 0x000fea0003800000 */
[----:B------:R-:W-:Y:S01]  /*1b40*/  BPT.TRAP 0x1 ;  /* 0x000000040000795c */ /* 0x000fe20000300000 */
.L_x_11996:
[----:B------:R-:W2:Y:S02]  /*1b50*/  S2R R4, SR_TID.X ;  /* 0x0000000000047919 */ /* 0x000ea40000002100 */
[----:B--2---:R-:W-:Y:S01]  /*1b60*/  LOP3.LUT P1, RZ, R4, 0x7f, RZ, 0xc0, !PT ;  /* 0x0000007f04ff7812 */ /* 0x004fe2000782c0ff */
[----:B-1----:R-:W-:-:S12]  /*1b70*/  @P2 BRA `(.L_x_11997) ;  /* 0x0000000000082947 */ /* 0x002fd80003800000 */
[----:B------:R-:W1:Y:S02]  /*1b80*/  SYNCS.PHASECHK.TRANS64.TRYWAIT P2, [R3+URZ+0x31c30], R0 ;  /* 0x031c3000030075a7 */ /* 0x000e64000804017f */
[----:B-1----:R-:W-:Y:S05]  /*1b90*/  @!P2 BRA `(.L_x_11998) ;  /* 0x000001400000a947 */ /* 0x002fea0003800000 */
.L_x_11997:
[----:B------:R-:W-:Y:S05]  /*1ba0*/  WARPSYNC.ALL ;  /* 0x0000000000007948 */ /* 0x000fea0003800000 */
[----:B------:R-:W-:Y:S01]  /*1bb0*/  UIADD3 UR4, UR37, 0x16a00, URZ ;  /* 0x00016a0025047890 */ /* 0x000fe2000fffe03f */
[----:B------:R-:W-:Y:S01]  /*1bc0*/  WARPGROUP.ARRIVE ;  /* 0x00000000000079c5 */ /* 0x000fe20000000000 */
[----:B------:R-:W-:Y:S01]  /*1bd0*/  ULOP3.LUT UR6, UR40, 0x10000, URZ, 0xfc, !UPT ;  /* 0x0001000028067892 */ /* 0x000fe2000f8efc3f */
[----:B------:R-:W-:Y:S01]  /*1be0*/  R2UR UR53, R18 ;  /* 0x00000000123572ca */ /* 0x000fe200000e0000 */
        /* <DEDUP_REMOVED lines=11> */
[----:B------:R-:W-:Y:S01]  /*1ca0*/  UIMAD UR4, UR36, 0x6c0, UR5 ;  /* 0x000006c0240478a4 */ /* 0x000fe2000f8e0205 */
[----:B------:R-:W-:Y:S01]  /*1cb0*/  VIADD R12, R22, UR53 ;  /* 0x00000035160c7c36 */ /* 0x000fe20008000000 */
[----:B------:R-:W-:Y:S01]  /*1cc0*/  UMOV UR12, UR28 ;  /* 0x0000001c000c7c82 */ /* 0x000fe20008000000 */
[----:B------:R-:W-:Y:S01]  /*1cd0*/  UMOV UR13, UR29 ;  /* 0x0000001d000d7c82 */ /* 0x000fe20008000000 */
[----:B------:R-:W-:Y:S02]  /*1ce0*/  UIADD3 UR10, UR4, 0x40, URZ ;  /* 0x00000040040a7890 */ /* 0x000fe4000fffe03f */
[----:B------:R-:W-:Y:S02]  /*1cf0*/  UIADD3 UR14, UR4, 0xc0, URZ ;  /* 0x000000c0040e7890 */ /* 0x000fe4000fffe03f */
[----:B------:R-:W-:Y:S01]  /*1d00*/  UMOV UR30, UR4 ;  /* 0x00000004001e7c82 */ /* 0x000fe20008000000 */
[----:B------:R-:W-:Y:S01]  /*1d10*/  UMOV UR15, 0x80000020 ;  /* 0x80000020000f7882 */ /* 0x000fe20000000000 */
[----:B------:R-:W-:Y:S01]  /*1d20*/  HGMMA.64x16x16.F32 R88, gdesc[UR28], RZ, !UPT, gsb0 ;  /* 0x002000001c5879f0 */ /* 0x000fe2000c0008ff */
        /* <DEDUP_REMOVED lines=60> */
[----:B------:R-:W-:Y:S03]  /*20f0*/  HGMMA.64x16x16.F32 R32, gdesc[UR28], RZ, !UPT, gsb0 ;  /* 0x002000001c2079f0 */ /* 0x000fe6000c0008ff */
        /* <DEDUP_REMOVED lines=98> */
[----:B------:R-:W-:Y:S02]  /*2720*/  UIADD3 UR7, UR6, 0x600, URZ ;  /* 0x0000060006077890 */ /* 0x000fe4000fffe03f */
        /* <DEDUP_REMOVED lines=56> */
[----:B------:R-:W-:Y:S02]  /*2ab0*/  ULDC UR7, c[0x0][0x448] ;  /* 0x0001120000077ab9 */ /* 0x000fe40000000800 */
[----:B------:R-:W-:-:S03]  /*2ac0*/  UISETP.NE.AND UP0, UPT, UR7, 0x1, UPT ;  /* 0x000000010700788c */ /* 0x000fc6000bf05270 */
[----:B------:R-:W-:Y:S02]  /*2ad0*/  UMOV UR7, 0xffffff70 ;  /* 0xffffff7000077882 */ /* 0x000fe40000000000 */
[----:B------:R-:W-:Y:S01]  /*2ae0*/  UIMAD UR7, UR39, UR7, 0x91 ;  /* 0x00000091270774a4 */ /* 0x000fe2000f8e0207 */
[----:B------:R-:W-:-:S05]  /*2af0*/  PLOP3.LUT P2, PT, PT, PT, UP0, 0x80, 0x0 ;  /* 0x000000000000781c */ /* 0x000fca0003f4f008 */
[----:B------:R-:W-:Y:S01]  /*2b00*/  IMAD.U32 R4, RZ, RZ, UR7 ;  /* 0x00000007ff047e24 */ /* 0x000fe2000f8e00ff */
[----:B------:R-:W-:Y:S01]  /*2b10*/  @UP0 ULDC UR10, c[0x0][0x44c] ;  /* 0x00011300000a0ab9 */ /* 0x000fe20000000800 */
[----:B------:R-:W-:Y:S01]  /*2b20*/  @UP0 ULDC UR14, c[0x0][0x450] ;  /* 0x00011400000e0ab9 */ /* 0x000fe20000000800 */
[----:B------:R-:W-:Y:S01]  /*2b30*/  UIMAD.WIDE.U32 UR10, UR53, UR10, URZ ;  /* 0x0000000a350a72a5 */ /* 0x000fe2000f8e003f */
[----:B------:R-:W-:Y:S01]  /*2b40*/  IMAD R7, R19, -0x2, R4 ;  /* 0xfffffffe13077824 */ /* 0x000fe200078e0204 */
[----:B------:R-:W-:Y:S01]  /*2b50*/  UIADD3 UR7, UR39, -0x2, URZ ;  /* 0xfffffffe27077890 */ /* 0x000fe2000fffe03f */
[----:B------:R-:W-:-:S05]  /*2b60*/  IMAD.U32 R4, RZ, RZ, UR61 ;  /* 0x0000003dff047e24 */ /* 0x000fca000f8e00ff */
[----:B------:R-:W-:Y:S01]  /*2b70*/  IADD3 R7, -R4, UR52, R7 ;  /* 0x0000003404077c10 */ /* 0x000fe2000fffe107 */
        /* <DEDUP_REMOVED lines=57> */
[----:B------:R-:W-:-:S04]  /*2f10*/  UIMAD UR6, UR39, -0x90, UR52 ;  /* 0xffffff70270678a4 */ /* 0x000fc8000f8e0234 */
[----:B------:R-:W0:Y:S01]  /*2f20*/  SHFL.IDX PT, R0, R12, RZ, 0x1c1f ;  /* 0x001c1fff0c007589 */ /* 0x000e2200000e0000 */
[----:B------:R-:W-:-:S06]  /*2f30*/  UIADD3 UR6, UR6, 0x90, URZ ;  /* 0x0000009006067890 */ /* 0x000fcc000fffe03f */
[----:B------:R-:W-:Y:S01]  /*2f40*/  IMAD.U32 R6, RZ, RZ, UR6 ;  /* 0x00000006ff067e24 */ /* 0x000fe2000f8e00ff */
[----:B------:R-:W-:Y:S01]  /*2f50*/  UMOV UR6, UR53 ;  /* 0x0000003500067c82 */ /* 0x000fe20008000000 */
[----:B------:R-:W-:Y:S02]  /*2f60*/  @UP0 USHF.R.U32.HI UR6, URZ, UR14, UR11 ;  /* 0x0000000e3f060299 */ /* 0x000fe4000801160b */
[----:B------:R-:W-:Y:S02]  /*2f70*/  IMAD R6, R19, -0x2, R6 ;  /* 0xfffffffe13067824 */ /* 0x000fe400078e0206 */
[----:B------:R-:W-:-:S04]  /*2f80*/  UIADD3 UR10, UR6, UR52, -UR61 ;  /* 0x00000034060a7290 */ /* 0x000fc8000fffe83d */
[----:B------:R-:W-:-:S04]  /*2f90*/  UIMAD.WIDE UR10, UR10, 0x38e38e39, URZ ;  /* 0x38e38e390a0a78a5 */ /* 0x000fc8000f8e023f */
[----:B------:R-:W-:Y:S01]  /*2fa0*/  USHF.R.U32.HI UR6, URZ, 0x1f, UR11 ;  /* 0x0000001f3f067899 */ /* 0x000fe2000801160b */
[----:B0-----:R-:W-:-:S03]  /*2fb0*/  VIADDMNMX R0, R0, R7, R6, PT ;  /* 0x0000000700007246 */ /* 0x001fc60003800106 */
[----:B------:R-:W-:Y:S01]  /*2fc0*/  ULEA.HI.SX32 UR6, UR11, UR6, 0x1b ;  /* 0x000000060b067291 */ /* 0x000fe2000f8fda3f */
[----:B------:R-:W-:-:S03]  /*2fd0*/  ISETP.GT.AND P3, PT, R0, RZ, PT ;  /* 0x000000ff0000720c */ /* 0x000fc60003f64270 */
[----:B------:R-:W-:Y:S01]  /*2fe0*/  UISETP.LT.AND UP1, UPT, URZ, UR6, UPT ;  /* 0x000000063f00728c */ /* 0x000fe2000bf21270 */
[C---:B------:R-:W-:Y:S02]  /*2ff0*/  ISETP.GT.AND P4, PT, R0.reuse, 0x1, PT ;  /* 0x000000010000780c */ /* 0x040fe40003f84270 */
[----:B------:R-:W-:Y:S01]  /*3000*/  ISETP.GT.AND P5, PT, R0, 0x8, PT ;  /* 0x000000080000780c */ /* 0x000fe20003fa4270 */
[----:B------:R-:W-:Y:S01]  /*3010*/  USEL UR14, URZ, UR6, !UP1 ;  /* 0x000000063f0e7287 */ /* 0x000fe2000c800000 */
[----:B------:R-:W-:Y:S02]  /*3020*/  WARPGROUP.DEPBAR.LE gsb0, 0x0 ;  /* 0x00008000000079c5 */ /* 0x000fe40000010000 */
[----:B------:R-:W-:Y:S01]  /*3030*/  WARPGROUP.ARRIVE ;  /* 0x00000000000079c5 */ /* 0x000fe20000000000 */
[----:B------:R-:W-:-:S05]  /*3040*/  UISETP.GE.AND UP1, UPT, UR7, UR14, UPT ;  /* 0x0000000e0700728c */ /* 0x000fca000bf26270 */
        /* <DEDUP_REMOVED lines=112> */
[----:B------:R-:W-:Y:S01]  /*3750*/  FMNMX.FTZ R4, R49, R4, !PT ;  /* 0x0000000431047209 */ /* 0x000fe20007810000 */
[----:B------:R-:W0:Y:S01]  /*3760*/  SHFL.IDX PT, R52, R12, 0x1, 0x1c1f ;  /* 0x003c1f000c347f89 */ /* 0x000e2200000e0000 */
[----:B------:R-:W-:-:S02]  /*3770*/  ISETP.GT.AND P4, PT, R0, 0x60, PT ;  /* 0x000000600000780c */ /* 0x000fc40003f84270 */
[----:B------:R-:W-:Y:S02]  /*3780*/  FSEL R53, R53, -INF , P3 ;  /* 0xff80000035357808 */ /* 0x000fe40001800000 */
[----:B------:R-:W-:Y:S02]  /*3790*/  FMNMX.FTZ R4, R13, R4, !PT ;  /* 0x000000040d047209 */ /* 0x000fe40007810000 */
[----:B------:R-:W-:Y:S02]  /*37a0*/  ISETP.GT.AND P3, PT, R0, 0x61, PT ;  /* 0x000000610000780c */ /* 0x000fe40003f64270 */
[----:B------:R-:W-:Y:S02]  /*37b0*/  FMNMX.FTZ R4, R53, R4, !PT ;  /* 0x0000000435047209 */ /* 0x000fe40007810000 */
[----:B0-----:R-:W-:-:S04]  /*37c0*/  VIADDMNMX R52, R52, R7, R6, PT ;  /* 0x0000000734347246 */ /* 0x001fc80003800106 */
[----:B------:R-:W-:-:S04]  /*37d0*/  ISETP.GT.AND P5, PT, R52, 0x8, PT ;  /* 0x000000083400780c */ /* 0x000fc80003fa4270 */
[----:B------:R-:W-:Y:S01]  /*37e0*/  FSEL R94, R94, -INF , P5 ;  /* 0xff8000005e5e7808 */ /* 0x000fe20002800000 */
[----:B------:R-:W-:Y:S02]  /*37f0*/  WARPGROUP.DEPBAR.LE gsb0, 0x0 ;  /* 0x00008000000079c5 */ /* 0x000fe40000010000 */
[----:B------:R-:W-:Y:S01]  /*3800*/  WARPGROUP.ARRIVE ;  /* 0x00000000000079c5 */ /* 0x000fe20000000000 */
[----:B------:R-:W-:Y:S02]  /*3810*/  FSEL R15, R40, -INF , P4 ;  /* 0xff800000280f7808 */ /* 0x000fe40002000000 */
[C---:B------:R-:W-:Y:S02]  /*3820*/  ISETP.GT.AND P4, PT, R0.reuse, 0x68, PT ;  /* 0x000000680000780c */ /* 0x040fe40003f84270 */
        /* <DEDUP_REMOVED lines=67> */
[----:B------:R-:W-:Y:S01]  /*3c60*/  FMUL.FTZ R4, R0, UR4 ;  /* 0x0000000400047c20 */ /* 0x000fe20008410000 */
[----:B------:R-:W-:-:S04]  /*3c70*/  ISETP.GT.AND P4, PT, R52, 0x61, PT ;  /* 0x000000613400780c */ /* 0x000fc80003f84270 */
[----:B------:R-:W-:Y:S02]  /*3c80*/  FSEL R4, R4, RZ, P3 ;  /* 0x000000ff04047208 */ /* 0x000fe40001800000 */
[----:B------:R-:W-:Y:S02]  /*3c90*/  ISETP.GT.AND P3, PT, R52, RZ, PT ;  /* 0x000000ff3400720c */ /* 0x000fe40003f64270 */
[----:B------:R-:W-:Y:S01]  /*3ca0*/  FSEL R76, R43, -INF , P4 ;  /* 0xff8000002b4c7808 */ /* 0x000fe20002000000 */
        /* <DEDUP_REMOVED lines=18> */
[----:B------:R-:W-:Y:S01]  /*3dd0*/  MUFU.EX2 R8, R8 ;  /* 0x0000000800087308 */ /* 0x000fe20000000800 */
[----:B------:R-:W-:Y:S01]  /*3de0*/  FMNMX.FTZ R109, R82, R109, !PT ;  /* 0x0000006d526d7209 */ /* 0x000fe20007810000 */
[--C-:B------:R-:W-:Y:S01]  /*3df0*/  FFMA.FTZ R117, R117, UR4, -R4.reuse ;  /* 0x0000000475757c23 */ /* 0x100fe20008010804 */
[----:B------:R-:W-:Y:S01]  /*3e00*/  FSEL R86, R86, -INF , P3 ;  /* 0xff80000056567808 */ /* 0x000fe20001800000 */
[--C-:B------:R-:W-:Y:S01]  /*3e10*/  FFMA.FTZ R12, R115, UR4, -R4.reuse ;  /* 0x00000004730c7c23 */ /* 0x100fe20008010804 */
[----:B------:R-:W-:Y:S01]  /*3e20*/  FMNMX.FTZ R109, R20, R109, !PT ;  /* 0x0000006d146d7209 */ /* 0x000fe20007810000 */
[--C-:B------:R-:W-:Y:S01]  /*3e30*/  FFMA.FTZ R57, R57, UR4, -R4.reuse ;  /* 0x0000000439397c23 */ /* 0x100fe20008010804 */
[----:B------:R-:W-:Y:S01]  /*3e40*/  ISETP.GT.AND P3, PT, R52, 0x20, PT ;  /* 0x000000203400780c */ /* 0x000fe20003f64270 */
[----:B------:R-:W0:Y:S01]  /*3e50*/  MUFU.EX2 R9, R9 ;  /* 0x0000000900097308 */ /* 0x000e220000000800 */
[----:B------:R-:W-:Y:S01]  /*3e60*/  FMNMX.FTZ R6, R86, R109, !PT ;  /* 0x0000006d56067209 */ /* 0x000fe20007810000 */
[--C-:B------:R-:W-:Y:S01]  /*3e70*/  FFMA.FTZ R25, R25, UR4, -R4.reuse ;  /* 0x0000000419197c23 */ /* 0x100fe20008010804 */
[----:B------:R-:W-:Y:S01]  /*3e80*/  FSEL R74, R74, -INF , P3 ;  /* 0xff8000004a4a7808 */ /* 0x000fe20001800000 */
[--C-:B------:R-:W-:Y:S01]  /*3e90*/  FFMA.FTZ R56, R33, UR4, -R4.reuse ;  /* 0x0000000421387c23 */ /* 0x100fe20008010804 */
[----:B------:R-:W-:Y:S01]  /*3ea0*/  FMNMX.FTZ R105, R87, R6, !PT ;  /* 0x0000000657697209 */ /* 0x000fe20007810000 */
[--C-:B------:R-:W-:Y:S01]  /*3eb0*/  FFMA.FTZ R83, R107, UR4, -R4.reuse ;  /* 0x000000046b537c23 */ /* 0x100fe20008010804 */
[----:B------:R-:W-:Y:S01]  /*3ec0*/  ISETP.GT.AND P3, PT, R52, 0x28, PT ;  /* 0x000000283400780c */ /* 0x000fe20003f64270 */
[----:B------:R1:W-:Y:S01]  /*3ed0*/  MUFU.EX2 R6, R32 ;  /* 0x0000002000067308 */ /* 0x0003e20000000800 */
[----:B------:R-:W-:Y:S01]  /*3ee0*/  FMNMX.FTZ R105, R74, R105, !PT ;  /* 0x000000694a697209 */ /* 0x000fe20007810000 */
[--C-:B------:R-:W-:Y:S01]  /*3ef0*/  FFMA.FTZ R33, R69, UR4, -R4.reuse ;  /* 0x0000000445217c23 */ /* 0x100fe20008010804 */
[----:B------:R-:W-:Y:S01]  /*3f00*/  FSEL R78, R78, -INF , P3 ;  /* 0xff8000004e4e7808 */ /* 0x000fe20001800000 */
[--C-:B------:R-:W-:Y:S01]  /*3f10*/  FFMA.FTZ R75, R103, UR4, -R4.reuse ;  /* 0x00000004674b7c23 */ /* 0x100fe20008010804 */
[----:B------:R-:W-:Y:S01]  /*3f20*/  FMNMX.FTZ R105, R36, R105, !PT ;  /* 0x0000006924697209 */ /* 0x000fe20007810000 */
[--C-:B------:R-:W-:Y:S01]  /*3f30*/  FFMA.FTZ R67, R99, UR4, -R4.reuse ;  /* 0x0000000463437c23 */ /* 0x100fe20008010804 */
[----:B------:R-:W-:Y:S01]  /*3f40*/  ISETP.GT.AND P3, PT, R52, 0x30, PT ;  /* 0x000000303400780c */ /* 0x000fe20003f64270 */
[----:B------:R-:W2:Y:S01]  /*3f50*/  MUFU.EX2 R10, R10 ;  /* 0x0000000a000a7308 */ /* 0x000ea20000000800 */
[----:B------:R-:W-:Y:S01]  /*3f60*/  FMNMX.FTZ R24, R78, R105, !PT ;  /* 0x000000694e187209 */ /* 0x000fe20007810000 */
[--C-:B------:R-:W-:Y:S01]  /*3f70*/  FFMA.FTZ R59, R93, UR4, -R4.reuse ;  /* 0x000000045d3b7c23 */ /* 0x100fe20008010804 */
[----:B------:R-:W-:Y:S01]  /*3f80*/  FSEL R66, R66, -INF , P3 ;  /* 0xff80000042427808 */ /* 0x000fe20001800000 */
[----:B------:R-:W-:Y:S01]  /*3f90*/  FFMA.FTZ R64, R53, UR4, -R4 ;  /* 0x0000000435407c23 */ /* 0x000fe20008010804 */
[----:B------:R-:W-:-:S02]  /*3fa0*/  FMNMX.FTZ R101, R79, R24, !PT ;  /* 0x000000184f657209 */ /* 0x000fc40007810000 */
[----:B------:R-:W-:Y:S01]  /*3fb0*/  ISETP.GT.AND P3, PT, R52, 0x38, PT ;  /* 0x000000383400780c */ /* 0x000fe20003f64270 */
[----:B------:R3:W-:Y:S01]  /*3fc0*/  MUFU.EX2 R24, R40 ;  /* 0x0000002800187308 */ /* 0x0007e20000000800 */
[----:B------:R-:W-:Y:S02]  /*3fd0*/  FMNMX.FTZ R101, R66, R101, !PT ;  /* 0x0000006542657209 */ /* 0x000fe40007810000 */
[----:B------:R-:W-:Y:S02]  /*3fe0*/  FSEL R70, R70, -INF , P3 ;  /* 0xff80000046467808 */ /* 0x000fe40001800000 */
[----:B------:R-:W-:Y:S02]  /*3ff0*/  FMNMX.FTZ R101, R44, R101, !PT ;  /* 0x000000652c657209 */ /* 0x000fe40007810000 */
[----:B------:R-:W-:Y:S01]  /*4000*/  ISETP.GT.AND P3, PT, R52, 0x40, PT ;  /* 0x000000403400780c */ /* 0x000fe20003f64270 */
[----:B------:R-:W4:Y:S01]  /*4010*/  MUFU.EX2 R7, R117 ;  /* 0x0000007500077308 */ /* 0x000f220000000800 */
[----:B-1----:R-:W-:Y:S01]  /*4020*/  FMNMX.FTZ R32, R70, R101, !PT ;  /* 0x0000006546207209 */ /* 0x002fe20007810000 */
[----:B---3--:R-:W-:Y:S01]  /*4030*/  FFMA.FTZ R40, R97, UR4, -R4 ;  /* 0x0000000461287c23 */ /* 0x008fe20008010804 */
[----:B------:R-:W-:-:S02]  /*4040*/  FSEL R58, R58, -INF , P3 ;  /* 0xff8000003a3a7808 */ /* 0x000fc40001800000 */
[----:B------:R-:W-:Y:S02]  /*4050*/  FMNMX.FTZ R97, R71, R32, !PT ;  /* 0x0000002047617209 */ /* 0x000fe40007810000 */
[----:B------:R-:W-:Y:S01]  /*4060*/  ISETP.GT.AND P3, PT, R52, 0x48, PT ;  /* 0x000000483400780c */ /* 0x000fe20003f64270 */
[----:B------:R1:W-:Y:S01]  /*4070*/  MUFU.EX2 R32, R40 ;  /* 0x0000002800207308 */ /* 0x0003e20000000800 */
[----:B------:R-:W-:Y:S02]  /*4080*/  FMNMX.FTZ R97, R58, R97, !PT ;  /* 0x000000613a617209 */ /* 0x000fe40007810000 */
[----:B------:R-:W-:Y:S02]  /*4090*/  FSEL R62, R62, -INF , P3 ;  /* 0xff8000003e3e7808 */ /* 0x000fe40001800000 */
[----:B------:R-:W-:Y:S02]  /*40a0*/  FMNMX.FTZ R97, R48, R97, !PT ;  /* 0x0000006130617209 */ /* 0x000fe40007810000 */
[----:B------:R-:W-:Y:S01]  /*40b0*/  ISETP.GT.AND P3, PT, R52, 0x50, PT ;  /* 0x000000503400780c */ /* 0x000fe20003f64270 */
[----:B------:R-:W-:Y:S01]  /*40c0*/  MUFU.EX2 R12, R12 ;  /* 0x0000000c000c7308 */ /* 0x000fe20000000800 */
[----:B------:R-:W-:Y:S01]  /*40d0*/  FMNMX.FTZ R97, R62, R97, !PT ;  /* 0x000000613e617209 */ /* 0x000fe20007810000 */
[----:B-1----:R-:W-:Y:S01]  /*40e0*/  FFMA.FTZ R40, R89, UR4, -R4 ;  /* 0x0000000459287c23 */ /* 0x002fe20008010804 */
        /* <DEDUP_REMOVED lines=10> */
[----:B------:R-:W-:Y:S01]  /*4190*/  FSEL R63, R42, -INF , P3 ;  /* 0xff8000002a3f7808 */ /* 0x000fe20001800000 */
[----:B------:R-:W-:Y:S01]  /*41a0*/  FFMA.FTZ R42, R81, UR4, -R4 ;  /* 0x00000004512a7c23 */ /* 0x000fe20008010804 */
[----:B------:R-:W-:Y:S02]  /*41b0*/  FMNMX.FTZ R50, R55, R50, !PT ;  /* 0x0000003237327209 */ /* 0x000fe40007810000 */
[C---:B------:R-:W-:Y:S01]  /*41c0*/  ISETP.GT.AND P3, PT, R52.reuse, 0x68, PT ;  /* 0x000000683400780c */ /* 0x040fe20003f64270 */
[----:B------:R-:W-:Y:S01]  /*41d0*/  MUFU.EX2 R83, R83 ;  /* 0x0000005300537308 */ /* 0x000fe20000000800 */
[----:B------:R-:W-:Y:S02]  /*41e0*/  FMNMX.FTZ R43, R63, R50, !PT ;  /* 0x000000323f2b7209 */ /* 0x000fe40007810000 */
[----:B------:R-:W-:Y:S02]  /*41f0*/  ISETP.GT.AND P4, PT, R52, 0x69, PT ;  /* 0x000000693400780c */ /* 0x000fe40003f84270 */
[----:B------:R-:W-:-:S02]  /*4200*/  FSEL R81, R46, -INF , P3 ;  /* 0xff8000002e517808 */ /* 0x000fc40001800000 */
        /* <DEDUP_REMOVED lines=8> */
[--C-:B------:R-:W-:Y:S01]  /*4290*/  FFMA.FTZ R34, R5, UR4, -R4.reuse ;  /* 0x0000000405227c23 */ /* 0x100fe20008010804 */
[----:B------:R-:W-:Y:S01]  /*42a0*/  FMNMX.FTZ R46, R84, R47, !PT ;  /* 0x0000002f542e7209 */ /* 0x000fe20007810000 */
[----:B------:R-:W-:Y:S01]  /*42b0*/  FFMA.FTZ R47, R13, UR4, -R4 ;  /* 0x000000040d2f7c23 */ /* 0x000fe20008010804 */
[----:B------:R-:W-:-:S02]  /*42c0*/  ISETP.GT.AND P3, PT, R52, 0x78, PT ;  /* 0x000000783400780c */ /* 0x000fc40003f64270 */
[----:B------:R-:W-:Y:S01]  /*42d0*/  FSEL R88, R35, -INF , P4 ;  /* 0xff80000023587808 */ /* 0x000fe20002000000 */
[--C-:B------:R-:W-:Y:S01]  /*42e0*/  FFMA.FTZ R35, R61, UR4, -R4.reuse ;  /* 0x000000043d237c23 */ /* 0x100fe20008010804 */
[----:B------:R-:W-:Y:S01]  /*42f0*/  FMNMX.FTZ R5, R85, R46, !PT ;  /* 0x0000002e55057209 */ /* 0x000fe20007810000 */
[--C-:B-1----:R-:W-:Y:S01]  /*4300*/  FFMA.FTZ R57, R49, UR4, -R4.reuse ;  /* 0x0000000431397c23 */ /* 0x102fe20008010804 */
[----:B------:R-:W-:Y:S01]  /*4310*/  FSEL R89, R38, -INF , P3 ;  /* 0xff80000026597808 */ /* 0x000fe20001800000 */
[--C-:B------:R-:W-:Y:S01]  /*4320*/  FFMA.FTZ R49, R41, UR4, -R4.reuse ;  /* 0x0000000429317c23 */ /* 0x100fe20008010804 */
[----:B------:R-:W-:Y:S01]  /*4330*/  ISETP.GT.AND P4, PT, R52, 0x79, PT ;  /* 0x000000793400780c */ /* 0x000fe20003f84270 */
[--C-:B------:R-:W-:Y:S01]  /*4340*/  FFMA.FTZ R41, R21, UR4, -R4.reuse ;  /* 0x0000000415297c23 */ /* 0x100fe20008010804 */
[----:B------:R-:W-:Y:S01]  /*4350*/  FMNMX.FTZ R38, R88, R5, !PT ;  /* 0x0000000558267209 */ /* 0x000fe20007810000 */
[--C-:B------:R-:W-:Y:S01]  /*4360*/  FFMA.FTZ R21, R73, UR4, -R4.reuse ;  /* 0x0000000449157c23 */ /* 0x100fe20008010804 */
[----:B------:R-:W-:Y:S01]  /*4370*/  FSEL R61, R39, -INF , P4 ;  /* 0xff800000273d7808 */ /* 0x000fe20002000000 */
[----:B0-----:R-:W-:Y:S01]  /*4380*/  FADD.FTZ R73, R8, R9 ;  /* 0x0000000908497221 */ /* 0x001fe20000010000 */
[C---:B------:R-:W-:Y:S01]  /*4390*/  ISETP.GT.AND P3, PT, R52.reuse, 0x80, PT ;  /* 0x000000803400780c */ /* 0x040fe20003f64270 */
        /* <DEDUP_REMOVED lines=10> */
[----:B------:R-:W-:Y:S01]  /*4440*/  ISETP.GT.AND P4, PT, R52, 0x89, PT ;  /* 0x000000893400780c */ /* 0x000fe20003f84270 */
[----:B------:R-:W-:Y:S01]  /*4450*/  FFMA.FTZ R52, R45, UR4, -R4 ;  /* 0x000000042d347c23 */ /* 0x000fe20008010804 */
[----:B------:R-:W-:Y:S01]  /*4460*/  FSEL R30, R30, -INF , P3 ;  /* 0xff8000001e1e7808 */ /* 0x000fe20001800000 */
[----:B------:R-:W-:Y:S01]  /*4470*/  MUFU.EX2 R59, R59 ;  /* 0x0000003b003b7308 */ /* 0x000fe20000000800 */
[----:B------:R-:W-:-:S02]  /*4480*/  FMNMX.FTZ R5, R27, R46, !PT ;  /* 0x0000002e1b057209 */ /* 0x000fc40007810000 */
[----:B------:R-:W-:Y:S02]  /*4490*/  FSEL R31, R31, -INF , P4 ;  /* 0xff8000001f1f7808 */ /* 0x000fe40002000000 */
[----:B------:R-:W-:Y:S02]  /*44a0*/  FMNMX.FTZ R46, R30, R5, !PT ;  /* 0x000000051e2e7209 */ /* 0x000fe40007810000 */
[----:B------:R-:W-:Y:S01]  /*44b0*/  F2FP.F16.F32.PACK_AB R8, R9, R8 ;  /* 0x000000080908723e */ /* 0x000fe200000000ff */
[----:B------:R-:W-:Y:S01]  /*44c0*/  MUFU.EX2 R40, R40 ;  /* 0x0000002800287308 */ /* 0x000fe20000000800 */
[----:B------:R-:W-:Y:S01]  /*44d0*/  FMNMX.FTZ R5, R31, R46, !PT ;  /* 0x0000002e1f057209 */ /* 0x000fe20007810000 */
[----:B------:R-:W-:-:S04]  /*44e0*/  FFMA.FTZ R46, R15, UR4, -R4 ;  /* 0x000000040f2e7c23 */ /* 0x000fc80008010804 */
[----:B------:R-:W0:Y:S02]  /*44f0*/  SHFL.BFLY PT, R50, R5, 0x2, 0x1f ;  /* 0x0c401f0005327f89 */ /* 0x000e2400000e0000 */
[----:B------:R-:W-:Y:S08]  /*4500*/  MUFU.EX2 R51, R51 ;  /* 0x0000003300337308 */ /* 0x000ff00000000800 */
[----:B------:R-:W-:Y:S08]  /*4510*/  MUFU.EX2 R42, R42 ;  /* 0x0000002a002a7308 */ /* 0x000ff00000000800 */
[----:B------:R-:W-:Y:S01]  /*4520*/  MUFU.EX2 R34, R34 ;  /* 0x0000002200227308 */ /* 0x000fe20000000800 */
[----:B0-----:R-:W-:Y:S01]  /*4530*/  FMNMX.FTZ R11, R5, R50, !PT ;  /* 0x00000032050b7209 */ /* 0x001fe20007810000 */
[--C-:B------:R-:W-:Y:S01]  /*4540*/  FFMA.FTZ R50, R37, UR4, -R4.reuse ;  /* 0x0000000425327c23 */ /* 0x100fe20008010804 */
[--C-:B------:R-:W-:Y:S01]  /*4550*/  FFMA.FTZ R37, R28, UR4, -R4.reuse ;  /* 0x000000041c257c23 */ /* 0x100fe20008010804 */
[----:B------:R-:W-:-:S04]  /*4560*/  FFMA.FTZ R4, R29, UR4, -R4 ;  /* 0x000000041d047c23 */ /* 0x000fc80008010804 */
[----:B------:R-:W-:Y:S01]  /*4570*/  MUFU.EX2 R35, R35 ;  /* 0x0000002300237308 */ /* 0x000fe20000000800 */
[----:B------:R-:W0:Y:S07]  /*4580*/  SHFL.BFLY PT, R60, R11, 0x1, 0x1f ;  /* 0x0c201f000b3c7f89 */ /* 0x000e2e00000e0000 */
[----:B------:R-:W-:Y:S08]  /*4590*/  MUFU.EX2 R57, R57 ;  /* 0x0000003900397308 */ /* 0x000ff00000000800 */
[----:B------:R-:W-:Y:S08]  /*45a0*/  MUFU.EX2 R47, R47 ;  /* 0x0000002f002f7308 */ /* 0x000ff00000000800 */
[----:B------:R-:W-:Y:S01]  /*45b0*/  MUFU.EX2 R64, R64 ;  /* 0x0000004000407308 */ /* 0x000fe20000000800 */
[----:B0-----:R-:W-:-:S02]  /*45c0*/  FMNMX.FTZ R5, R11, R60, !PT ;  /* 0x0000003c0b057209 */ /* 0x001fc40007810000 */
[----:B------:R-:W-:Y:S02]  /*45d0*/  @!P1 PRMT R11, RZ, 0x654, R3 ;  /* 0x00000654ff0b9816 */ /* 0x000fe40000000003 */
[C---:B------:R-:W-:Y:S01]  /*45e0*/  FSETP.NEU.FTZ.AND P3, PT, R5.reuse, -INF , PT ;  /* 0xff8000000500780b */ /* 0x040fe20003f7d000 */
[----:B------:R-:W-:Y:S01]  /*45f0*/  FMUL.FTZ R13, R5, UR4 ;  /* 0x00000004050d7c20 */ /* 0x000fe20008410000 */
[----:B------:R0:W-:Y:S01]  /*4600*/  @!P1 SYNCS.ARRIVE.TRANS64.RED.A1T0 RZ, [R11+URZ], RZ ;  /* 0x000000ff0bff99a7 */ /* 0x0001e2000810043f */
[----:B------:R1:W-:Y:S03]  /*4610*/  MUFU.EX2 R60, R25 ;  /* 0x00000019003c7308 */ /* 0x0003e60000000800 */
[----:B------:R-:W-:Y:S02]  /*4620*/  FSEL R13, R13, RZ, P3 ;  /* 0x000000ff0d0d7208 */ /* 0x000fe40001800000 */
[----:B------:R-:W-:-:S03]  /*4630*/  PLOP3.LUT P3, PT, PT, PT, UP1, 0x80, 0x0 ;  /* 0x000000000000781c */ /* 0x000fc60003f6f018 */
        /* <DEDUP_REMOVED lines=10> */
[--C-:B-1----:R-:W-:Y:S01]  /*46e0*/  FFMA.FTZ R25, R87, UR4, -R13.reuse ;  /* 0x0000000457197c23 */ /* 0x102fe2000801080d */
        /* <DEDUP_REMOVED lines=8> */
[C---:B----4-:R-:W-:Y:S01]  /*4770*/  FADD.FTZ R73, R7.reuse, R62 ;  /* 0x0000003e07497221 */ /* 0x050fe20000010000 */
[----:B------:R-:W-:Y:S01]  /*4780*/  F2FP.F16.F32.PACK_AB R10, R7, R10 ;  /* 0x0000000a070a723e */ /* 0x000fe200000000ff */
        /* <DEDUP_REMOVED lines=9> */
[----:B------:R-:W2:Y:S01]  /*4820*/  MUFU.EX2 R95, R95 ;  /* 0x0000005f005f7308 */ /* 0x000ea20000000800 */
[----:B0-----:R-:W-:Y:S01]  /*4830*/  FADD.FTZ R11, R90, R91 ;  /* 0x0000005b5a0b7221 */ /* 0x001fe20000010000 */
        /* <DEDUP_REMOVED lines=8> */
[----:B------:R-:W-:Y:S01]  /*48c0*/  FFMA.FTZ R89, R89, UR4, -R13 ;  /* 0x0000000459597c23 */ /* 0x000fe2000801080d */
[----:B------:R-:W-:-:S05]  /*48d0*/  F2FP.F16.F32.PACK_AB R9, R91, R90 ;  /* 0x0000005a5b09723e */ /* 0x000fca00000000ff */
[----:B------:R-:W1:Y:S01]  /*48e0*/  MUFU.EX2 R28, R28 ;  /* 0x0000001c001c7308 */ /* 0x000e620000000800 */
[C---:B--2---:R-:W-:Y:S01]  /*48f0*/  FADD.FTZ R72, R95.reuse, R72 ;  /* 0x000000485f487221 */ /* 0x044fe20000010000 */
[----:B------:R-:W-:-:S05]  /*4900*/  F2FP.F16.F32.PACK_AB R11, R95, R94 ;  /* 0x0000005e5f0b723e */ /* 0x000fca00000000ff */
[----:B------:R2:W-:Y:S01]  /*4910*/  STSM.16.M88.4 [R2+0x24300], R8 ;  /* 0x0243000802007844 */ /* 0x0005e20000000200 */
[----:B------:R-:W3:Y:S01]  /*4920*/  MUFU.EX2 R20, R20 ;  /* 0x0000001400147308 */ /* 0x000ee20000000800 */
[----:B0-----:R-:W-:Y:S01]  /*4930*/  FADD.FTZ R63, R15, R72 ;  /* 0x000000480f3f7221 */ /* 0x001fe20000010000 */
[----:B------:R-:W-:-:S06]  /*4940*/  FFMA.FTZ R72, R81, UR4, -R13 ;  /* 0x0000000451487c23 */ /* 0x000fcc000801080d */
[----:B------:R-:W0:Y:S01]  /*4950*/  MUFU.EX2 R25, R25 ;  /* 0x0000001900197308 */ /* 0x000e220000000800 */
[----:B-1----:R-:W-:Y:S01]  /*4960*/  FADD.FTZ R63, R28, R63 ;  /* 0x0000003f1c3f7221 */ /* 0x002fe20000010000 */
[----:B--2---:R-:W-:-:S06]  /*4970*/  F2FP.F16.F32.PACK_AB R8, R75, R6 ;  /* 0x000000064b08723e */ /* 0x004fcc00000000ff */
[----:B------:R1:W-:Y:S01]  /*4980*/  MUFU.EX2 R3, R68 ;  /* 0x0000004400037308 */ /* 0x0003e20000000800 */
[----:B---3--:R-:W-:-:S07]  /*4990*/  FADD.FTZ R76, R20, R63 ;  /* 0x0000003f144c7221 */ /* 0x008fce0000010000 */
[----:B------:R-:W2:Y:S01]  /*49a0*/  MUFU.EX2 R29, R29 ;  /* 0x0000001d001d7308 */ /* 0x000ea20000000800 */
[----:B-1----:R-:W-:Y:S01]  /*49b0*/  FADD.FTZ R68, R12, R73 ;  /* 0x000000490c447221 */ /* 0x002fe20000010000 */
[----:B------:R-:W-:-:S03]  /*49c0*/  F2FP.F16.F32.PACK_AB R12, R77, R12 ;  /* 0x0000000c4d0c723e */ /* 0x000fc600000000ff */
[----:B------:R-:W-:-:S03]  /*49d0*/  FADD.FTZ R73, R77, R68 ;  /* 0x000000444d497221 */ /* 0x000fc60000010000 */
[----:B------:R-:W1:Y:S01]  /*49e0*/  MUFU.EX2 R74, R74 ;  /* 0x0000004a004a7308 */ /* 0x000e620000000800 */
[----:B------:R-:W-:Y:S01]  /*49f0*/  FADD.FTZ R68, R14, R73 ;  /* 0x000000490e447221 */ /* 0x000fe20000010000 */
[----:B------:R-:W-:-:S03]  /*4a00*/  F2FP.F16.F32.PACK_AB R14, R83, R14 ;  /* 0x0000000e530e723e */ /* 0x000fc600000000ff */
[----:B------:R-:W-:Y:S01]  /*4a10*/  FADD.FTZ R63, R83, R68 ;  /* 0x00000044533f7221 */ /* 0x000fe20000010000 */
[----:B0-----:R-:W-:Y:S01]  /*4a20*/  FADD.FTZ R68, R25, R76 ;  /* 0x0000004c19447221 */ /* 0x001fe20000010000 */
[----:B------:R-:W-:Y:S01]  /*4a30*/  FFMA.FTZ R76, R61, UR4, -R13 ;  /* 0x000000043d4c7c23 */ /* 0x000fe2000801080d */
[----:B------:R-:W0:Y:S01]  /*4a40*/  MUFU.EX2 R36, R36 ;  /* 0x0000002400247308 */ /* 0x000e220000000800 */
[----:B------:R-:W-:Y:S01]  /*4a50*/  FADD.FTZ R80, R6, R63 ;  /* 0x0000003f06507221 */ /* 0x000fe20000010000 */
[----:B--2---:R-:W-:Y:S01]  /*4a60*/  FADD.FTZ R63, R29, R68 ;  /* 0x000000441d3f7221 */ /* 0x004fe20000010000 */
[--C-:B------:R-:W-:Y:S01]  /*4a70*/  FFMA.FTZ R68, R30, UR4, -R13.reuse ;  /* 0x000000041e447c23 */ /* 0x100fe2000801080d */
[----:B------:R-:W-:Y:S01]  /*4a80*/  FFMA.FTZ R61, R27, UR4, -R13 ;  /* 0x000000041b3d7c23 */ /* 0x000fe2000801080d */
[----:B------:R-:W-:-:S03]  /*4a90*/  FADD.FTZ R73, R75, R80 ;  /* 0x000000504b497221 */ /* 0x000fc60000010000 */
[----:B------:R-:W2:Y:S01]  /*4aa0*/  MUFU.EX2 R53, R53 ;  /* 0x0000003500357308 */ /* 0x000ea20000000800 */
[----:B-1----:R-:W-:Y:S01]  /*4ab0*/  FADD.FTZ R63, R74, R63 ;  /* 0x0000003f4a3f7221 */ /* 0x002fe20000010000 */
[----:B------:R-:W-:Y:S01]  /*4ac0*/  FADD.FTZ R26, R24, R73 ;  /* 0x00000049181a7221 */ /* 0x000fe20000010000 */
[----:B------:R-:W-:-:S05]  /*4ad0*/  F2FP.F16.F32.PACK_AB R9, R74, R29 ;  /* 0x0000001d4a09723e */ /* 0x000fca00000000ff */
[----:B------:R-:W1:Y:S01]  /*4ae0*/  MUFU.EX2 R45, R45 ;  /* 0x0000002d002d7308 */ /* 0x000e620000000800 */
[----:B0-----:R-:W-:Y:S01]  /*4af0*/  FADD.FTZ R30, R36, R63 ;  /* 0x0000003f241e7221 */ /* 0x001fe20000010000 */
[----:B------:R-:W-:Y:S01]  /*4b00*/  FFMA.FTZ R63, R31, UR4, -R13 ;  /* 0x000000041f3f7c23 */ /* 0x000fe2000801080d */
[----:B------:R-:W-:-:S04]  /*4b10*/  FADD.FTZ R13, R67, R26 ;  /* 0x0000001a430d7221 */ /* 0x000fc80000010000 */
[----:B------:R-:W-:Y:S01]  /*4b20*/  FADD.FTZ R26, R32, R13 ;  /* 0x0000000d201a7221 */ /* 0x000fe20000010000 */
[----:B------:R-:W0:Y:S01]  /*4b30*/  MUFU.EX2 R66, R66 ;  /* 0x0000004200427308 */ /* 0x000e220000000800 */
[----:B--2---:R-:W-:Y:S01]  /*4b40*/  FADD.FTZ R30, R53, R30 ;  /* 0x0000001e351e7221 */ /* 0x004fe20000010000 */
[----:B------:R-:W-:Y:S01]  /*4b50*/  F2FP.F16.F32.PACK_AB R13, R28, R15 ;  /* 0x0000000f1c0d723e */ /* 0x000fe200000000ff */
[----:B------:R-:W-:Y:S01]  /*4b60*/  FADD.FTZ R15, R59, R26 ;  /* 0x0000001a3b0f7221 */ /* 0x000fe20000010000 */
[----:B------:R-:W-:-:S03]  /*4b70*/  F2FP.F16.F32.PACK_AB R28, R43, R42 ;  /* 0x0000002a2b1c723e */ /* 0x000fc600000000ff */
[----:B------:R-:W-:Y:S01]  /*4b80*/  FADD.FTZ R10, R40, R15 ;  /* 0x0000000f280a7221 */ /* 0x000fe20000010000 */
[----:B------:R-:W2:Y:S01]  /*4b90*/  MUFU.EX2 R65, R65 ;  /* 0x0000004100417308 */ /* 0x000ea20000000800 */
[----:B-1----:R-:W-:Y:S01]  /*4ba0*/  FADD.FTZ R27, R45, R30 ;  /* 0x0000001e2d1b7221 */ /* 0x002fe20000010000 */
[----:B------:R-:W-:Y:S01]  /*4bb0*/  F2FP.F16.F32.PACK_AB R15, R25, R20 ;  /* 0x00000014190f723e */ /* 0x000fe200000000ff */
[----:B------:R-:W-:Y:S01]  /*4bc0*/  FADD.FTZ R25, R51, R10 ;  /* 0x0000000a33197221 */ /* 0x000fe20000010000 */
[----:B------:R-:W-:Y:S02]  /*4bd0*/  F2FP.F16.F32.PACK_AB R10, R67, R24 ;  /* 0x00000018430a723e */ /* 0x000fe400000000ff */
[----:B------:R-:W-:Y:S01]  /*4be0*/  F2FP.F16.F32.PACK_AB R24, R59, R32 ;  /* 0x000000203b18723e */ /* 0x000fe200000000ff */
[----:B------:R-:W-:Y:S01]  /*4bf0*/  FADD.FTZ R6, R42, R25 ;  /* 0x000000192a067221 */ /* 0x000fe20000010000 */
[----:B------:R-:W1:Y:S01]  /*4c00*/  MUFU.EX2 R70, R70 ;  /* 0x0000004600467308 */ /* 0x000e620000000800 */
[----:B0-----:R-:W-:Y:S01]  /*4c10*/  FADD.FTZ R26, R66, R27 ;  /* 0x0000001b421a7221 */ /* 0x001fe20000010000 */
[----:B------:R-:W-:Y:S01]  /*4c20*/  STSM.16.M88.4 [R2+0x25b00], R12 ;  /* 0x025b000c02007844 */ /* 0x000fe20000000200 */
[----:B------:R-:W-:Y:S01]  /*4c30*/  FADD.FTZ R25, R43, R6 ;  /* 0x000000062b197221 */ /* 0x000fe20000010000 */
[----:B------:R-:W-:-:S03]  /*4c40*/  F2FP.F16.F32.PACK_AB R30, R35, R34 ;  /* 0x00000022231e723e */ /* 0x000fc600000000ff */
[----:B------:R-:W-:Y:S01]  /*4c50*/  FADD.FTZ R6, R34, R25 ;  /* 0x0000001922067221 */ /* 0x000fe20000010000 */
[----:B------:R-:W0:Y:S01]  /*4c60*/  MUFU.EX2 R44, R44 ;  /* 0x0000002c002c7308 */ /* 0x000e220000000800 */
[----:B--2---:R-:W-:Y:S01]  /*4c70*/  FADD.FTZ R11, R65, R26 ;  /* 0x0000001a410b7221 */ /* 0x004fe20000010000 */
[----:B------:R-:W-:Y:S01]  /*4c80*/  F2FP.F16.F32.PACK_AB R26, R51, R40 ;  /* 0x00000028331a723e */ /* 0x000fe200000000ff */
[----:B------:R-:W-:Y:S01]  /*4c90*/  FADD.FTZ R29, R35, R6 ;  /* 0x00000006231d7221 */ /* 0x000fe20000010000 */
[----:B------:R-:W-:Y:S02]  /*4ca0*/  F2FP.F16.F32.PACK_AB R25, R66, R45 ;  /* 0x0000002d4219723e */ /* 0x000fe400000000ff */
[----:B------:R-:W-:Y:S02]  /*4cb0*/  CS2R R66, SRZ ;  /* 0x0000000000427805 */ /* 0x000fe4000001ff00 */
[----:B------:R-:W-:Y:S01]  /*4cc0*/  CS2R R34, SRZ ;  /* 0x0000000000227805 */ /* 0x000fe2000001ff00 */
[----:B------:R-:W-:Y:S01]  /*4cd0*/  FADD.FTZ R6, R38, R29 ;  /* 0x0000001d26067221 */ /* 0x000fe20000010000 */
[----:B------:R-:W2:Y:S01]  /*4ce0*/  MUFU.EX2 R69, R69 ;  /* 0x0000004500457308 */ /* 0x000ea20000000800 */
[----:B-1----:R-:W-:-:S02]  /*4cf0*/  FADD.FTZ R11, R70, R11 ;  /* 0x0000000b460b7221 */ /* 0x002fc40000010000 */
[----:B------:R-:W-:-:S04]  /*4d00*/  FADD.FTZ R6, R57, R6 ;  /* 0x0000000639067221 */ /* 0x000fc80000010000 */
[----:B------:R-:W-:Y:S01]  /*4d10*/  FADD.FTZ R31, R47, R6 ;  /* 0x000000062f1f7221 */ /* 0x000fe20000010000 */
[----:B------:R-:W1:Y:S01]  /*4d20*/  MUFU.EX2 R48, R48 ;  /* 0x0000003000307308 */ /* 0x000e620000000800 */
[----:B0-----:R-:W-:Y:S01]  /*4d30*/  FADD.FTZ R20, R44, R11 ;  /* 0x0000000b2c147221 */ /* 0x001fe20000010000 */
[----:B------:R-:W-:Y:S01]  /*4d40*/  F2FP.F16.F32.PACK_AB R11, R53, R36 ;  /* 0x00000024350b723e */ /* 0x000fe200000000ff */
[----:B------:R-:W-:-:S04]  /*4d50*/  FADD.FTZ R31, R64, R31 ;  /* 0x0000001f401f7221 */ /* 0x000fc80000010000 */
[----:B------:R0:W-:Y:S01]  /*4d60*/  STSM.16.M88.4 [R2+0x27300], R8 ;  /* 0x0273000802007844 */ /* 0x0001e20000000200 */
[----:B------:R-:W3:Y:S01]  /*4d70*/  MUFU.EX2 R71, R71 ;  /* 0x0000004700477308 */ /* 0x000ee20000000800 */
[----:B--2---:R-:W-:-:S07]  /*4d80*/  FADD.FTZ R27, R69, R20 ;  /* 0x00000014451b7221 */ /* 0x004fce0000010000 */
[----:B------:R-:W2:Y:S01]  /*4d90*/  MUFU.EX2 R58, R58 ;  /* 0x0000003a003a7308 */ /* 0x000ea20000000800 */
[----:B-1----:R-:W-:Y:S01]  /*4da0*/  FADD.FTZ R20, R48, R27 ;  /* 0x0000001b30147221 */ /* 0x002fe20000010000 */
[----:B------:R-:W-:-:S05]  /*4db0*/  F2FP.F16.F32.PACK_AB R27, R70, R65 ;  /* 0x00000041461b723e */ /* 0x000fca00000000ff */
[----:B------:R1:W-:Y:S01]  /*4dc0*/  STSM.16.M88.4 [R2+0x28b00], R24 ;  /* 0x028b001802007844 */ /* 0x0003e20000000200 */
[----:B------:R-:W4:Y:S01]  /*4dd0*/  MUFU.EX2 R7, R7 ;  /* 0x0000000700077308 */ /* 0x000f220000000800 */
[----:B---3--:R-:W-:Y:S01]  /*4de0*/  FADD.FTZ R20, R71, R20 ;  /* 0x0000001447147221 */ /* 0x008fe20000010000 */
[----:B0-----:R-:W-:-:S03]  /*4df0*/  F2FP.F16.F32.PACK_AB R8, R57, R38 ;  /* 0x000000263908723e */ /* 0x001fc600000000ff */
[----:B------:R-:W-:-:S03]  /*4e00*/  FADD.FTZ R29, R3, R20 ;  /* 0x00000014031d7221 */ /* 0x000fc60000010000 */
[----:B------:R-:W0:Y:S01]  /*4e10*/  MUFU.EX2 R54, R54 ;  /* 0x0000003600367308 */ /* 0x000e220000000800 */
[C---:B--2---:R-:W-:Y:S01]  /*4e20*/  FADD.FTZ R20, R58.reuse, R29 ;  /* 0x0000001d3a147221 */ /* 0x044fe20000010000 */
[----:B------:R-:W-:Y:S02]  /*4e30*/  F2FP.F16.F32.PACK_AB R9, R58, R3 ;  /* 0x000000033a09723e */ /* 0x000fe400000000ff */
[----:B------:R-:W-:Y:S02]  /*4e40*/  CS2R R58, SRZ ;  /* 0x00000000003a7805 */ /* 0x000fe4000001ff00 */
[----:B------:R-:W-:Y:S02]  /*4e50*/  F2FP.F16.F32.PACK_AB R29, R69, R44 ;  /* 0x0000002c451d723e */ /* 0x000fe400000000ff */
[----:B------:R-:W-:Y:S02]  /*4e60*/  CS2R R44, SRZ ;  /* 0x00000000002c7805 */ /* 0x000fe4000001ff00 */
[----:B-1----:R-:W-:Y:S01]  /*4e70*/  CS2R R26, SRZ ;  /* 0x00000000001a7805 */ /* 0x002fe2000001ff00 */
[----:B------:R-:W1:Y:S01]  /*4e80*/  MUFU.EX2 R46, R46 ;  /* 0x0000002e002e7308 */ /* 0x000e620000000800 */
[----:B----4-:R-:W-:-:S07]  /*4e90*/  FADD.FTZ R43, R7, R20 ;  /* 0x00000014072b7221 */ /* 0x010fce0000010000 */
[----:B------:R-:W2:Y:S01]  /*4ea0*/  MUFU.EX2 R55, R55 ;  /* 0x0000003700377308 */ /* 0x000ea20000000800 */
[----:B0-----:R-:W-:Y:S01]  /*4eb0*/  FADD.FTZ R6, R54, R43 ;  /* 0x0000002b36067221 */ /* 0x001fe20000010000 */
[----:B------:R-:W-:-:S06]  /*4ec0*/  CS2R R42, SRZ ;  /* 0x00000000002a7805 */ /* 0x000fcc000001ff00 */
[----:B------:R-:W0:Y:S01]  /*4ed0*/  MUFU.EX2 R49, R49 ;  /* 0x0000003100317308 */ /* 0x000e220000000800 */
[----:B-1----:R-:W-:Y:S01]  /*4ee0*/  FADD.FTZ R10, R46, R31 ;  /* 0x0000001f2e0a7221 */ /* 0x002fe20000010000 */
[----:B------:R-:W-:Y:S02]  /*4ef0*/  F2FP.F16.F32.PACK_AB R31, R71, R48 ;  /* 0x00000030471f723e */ /* 0x000fe400000000ff */
[----:B------:R-:W-:-:S03]  /*4f00*/  CS2R R70, SRZ ;  /* 0x0000000000467805 */ /* 0x000fc6000001ff00 */
[----:B------:R1:W-:Y:S01]  /*4f10*/  STSM.16.M88.4 [R2+0x2a300], R28 ;  /* 0x02a3001c02007844 */ /* 0x0003e20000000200 */
[----:B------:R-:W3:Y:S01]  /*4f20*/  MUFU.EX2 R62, R62 ;  /* 0x0000003e003e7308 */ /* 0x000ee20000000800 */
[----:B--2---:R-:W-:-:S07]  /*4f30*/  FADD.FTZ R11, R55, R6 ;  /* 0x00000006370b7221 */ /* 0x004fce0000010000 */
[----:B------:R-:W2:Y:S01]  /*4f40*/  MUFU.EX2 R41, R41 ;  /* 0x0000002900297308 */ /* 0x000ea20000000800 */
[----:B0-----:R-:W-:Y:S01]  /*4f50*/  FADD.FTZ R10, R49, R10 ;  /* 0x0000000a310a7221 */ /* 0x001fe20000010000 */
[----:B-1----:R-:W-:-:S06]  /*4f60*/  CS2R R30, SRZ ;  /* 0x00000000001e7805 */ /* 0x002fcc000001ff00 */
[----:B------:R-:W0:Y:S01]  /*4f70*/  MUFU.EX2 R72, R72 ;  /* 0x0000004800487308 */ /* 0x000e220000000800 */
[C---:B---3--:R-:W-:Y:S01]  /*4f80*/  FADD.FTZ R11, R62.reuse, R11 ;  /* 0x0000000b3e0b7221 */ /* 0x048fe20000010000 */
[----:B------:R-:W-:Y:S02]  /*4f90*/  F2FP.F16.F32.PACK_AB R13, R62, R55 ;  /* 0x000000373e0d723e */ /* 0x000fe400000000ff */
[----:B------:R-:W-:-:S04]  /*4fa0*/  CS2R R28, SRZ ;  /* 0x00000000001c7805 */ /* 0x000fc8000001ff00 */
[----:B------:R-:W1:Y:S01]  /*4fb0*/  MUFU.EX2 R52, R52 ;  /* 0x0000003400347308 */ /* 0x000e620000000800 */
[----:B--2---:R-:W-:Y:S01]  /*4fc0*/  FADD.FTZ R3, R41, R10 ;  /* 0x0000000a29037221 */ /* 0x004fe20000010000 */
[----:B------:R-:W-:Y:S02]  /*4fd0*/  F2FP.F16.F32.PACK_AB R10, R64, R47 ;  /* 0x0000002f400a723e */ /* 0x000fe400000000ff */
[----:B------:R-:W-:-:S04]  /*4fe0*/  CS2R R64, SRZ ;  /* 0x0000000000407805 */ /* 0x000fc8000001ff00 */
[----:B------:R-:W2:Y:S01]  /*4ff0*/  MUFU.EX2 R73, R84 ;  /* 0x0000005400497308 */ /* 0x000ea20000000800 */
[----:B0-----:R-:W-:Y:S01]  /*5000*/  FADD.FTZ R6, R72, R11 ;  /* 0x0000000b48067221 */ /* 0x001fe20000010000 */
[----:B------:R-:W-:Y:S02]  /*5010*/  F2FP.F16.F32.PACK_AB R11, R54, R7 ;  /* 0x00000007360b723e */ /* 0x000fe400000000ff */
[----:B------:R-:W-:-:S03]  /*5020*/  CS2R R54, SRZ ;  /* 0x0000000000367805 */ /* 0x000fc6000001ff00 */
[----:B------:R0:W-:Y:S01]  /*5030*/  STSM.16.M88.4 [R2+0x2bb00], R8 ;  /* 0x02bb000802007844 */ /* 0x0001e20000000200 */
[----:B------:R-:W3:Y:S01]  /*5040*/  MUFU.EX2 R39, R39 ;  /* 0x0000002700277308 */ /* 0x000ee20000000800 */
[C---:B-1----:R-:W-:Y:S01]  /*5050*/  FADD.FTZ R12, R52.reuse, R3 ;  /* 0x00000003340c7221 */ /* 0x042fe20000010000 */
[----:B------:R-:W-:Y:S02]  /*5060*/  F2FP.F16.F32.PACK_AB R14, R52, R41 ;  /* 0x00000029340e723e */ /* 0x000fe400000000ff */
[----:B------:R-:W-:Y:S02]  /*5070*/  CS2R R52, SRZ ;  /* 0x0000000000347805 */ /* 0x000fe4000001ff00 */
[----:B------:R-:W-:Y:S02]  /*5080*/  CS2R R40, SRZ ;  /* 0x0000000000287805 */ /* 0x000fe4000001ff00 */
[----:B------:R-:W1:Y:S01]  /*5090*/  MUFU.EX2 R85, R85 ;  /* 0x0000005500557308 */ /* 0x000e620000000800 */
[C---:B--2---:R-:W-:Y:S01]  /*50a0*/  FADD.FTZ R6, R73.reuse, R6 ;  /* 0x0000000649067221 */ /* 0x044fe20000010000 */
[----:B------:R-:W-:-:S06]  /*50b0*/  F2FP.F16.F32.PACK_AB R15, R73, R72 ;  /* 0x00000048490f723e */ /* 0x000fcc00000000ff */
[----:B------:R-:W2:Y:S01]  /*50c0*/  MUFU.EX2 R56, R56 ;  /* 0x0000003800387308 */ /* 0x000ea20000000800 */
[----:B---3--:R-:W-:Y:S01]  /*50d0*/  FADD.FTZ R3, R39, R12 ;  /* 0x0000000c27037221 */ /* 0x008fe20000010000 */
[----:B------:R-:W-:Y:S02]  /*50e0*/  F2FP.F16.F32.PACK_AB R12, R49, R46 ;  /* 0x0000002e310c723e */ /* 0x000fe400000000ff */
[----:B------:R-:W-:-:S03]  /*50f0*/  CS2R R46, SRZ ;  /* 0x00000000002e7805 */ /* 0x000fc6000001ff00 */
[----:B------:R-:W-:Y:S01]  /*5100*/  STSM.16.M88.4 [R2+0x2d300], R12 ;  /* 0x02d3000c02007844 */ /* 0x000fe20000000200 */
[----:B------:R-:W3:Y:S01]  /*5110*/  MUFU.EX2 R88, R88 ;  /* 0x0000005800587308 */ /* 0x000ee20000000800 */
[----:B-1----:R-:W-:-:S07]  /*5120*/  FADD.FTZ R7, R85, R6 ;  /* 0x0000000655077221 */ /* 0x002fce0000010000 */
[----:B------:R-:W1:Y:S01]  /*5130*/  MUFU.EX2 R33, R33 ;  /* 0x0000002100217308 */ /* 0x000e620000000800 */
[C---:B--2---:R-:W-:Y:S01]  /*5140*/  FADD.FTZ R6, R56.reuse, R3 ;  /* 0x0000000338067221 */ /* 0x044fe20000010000 */
[----:B------:R-:W-:Y:S02]  /*5150*/  F2FP.F16.F32.PACK_AB R48, R56, R39 ;  /* 0x000000273830723e */ /* 0x000fe400000000ff */
[----:B------:R-:W-:Y:S02]  /*5160*/  CS2R R56, SRZ ;  /* 0x0000000000387805 */ /* 0x000fe4000001ff00 */
[----:B------:R-:W-:Y:S02]  /*5170*/  CS2R R38, SRZ ;  /* 0x0000000000267805 */ /* 0x000fe4000001ff00 */
        /* <DEDUP_REMOVED lines=9> */
[----:B------:R-:W-:Y:S02]  /*5210*/  F2FP.F16.F32.PACK_AB R50, R50, R33 ;  /* 0x000000213232723e */ /* 0x000fe400000000ff */
[----:B------:R-:W-:-:S04]  /*5220*/  CS2R R32, SRZ ;  /* 0x0000000000207805 */ /* 0x000fc8000001ff00 */
[----:B------:R-:W3:Y:S01]  /*5230*/  MUFU.EX2 R78, R78 ;  /* 0x0000004e004e7308 */ /* 0x000ee20000000800 */
[C---:B-1----:R-:W-:Y:S01]  /*5240*/  FADD.FTZ R25, R76.reuse, R25 ;  /* 0x000000194c197221 */ /* 0x042fe20000010000 */
[----:B------:R-:W-:-:S05]  /*5250*/  F2FP.F16.F32.PACK_AB R51, R76, R51 ;  /* 0x000000334c33723e */ /* 0x000fca00000000ff */
[----:B------:R1:W-:Y:S01]  /*5260*/  STSM.16.M88.4 [R2+0x2eb00], R48 ;  /* 0x02eb003002007844 */ /* 0x0003e20000000200 */
[----:B------:R-:W4:Y:S01]  /*5270*/  MUFU.EX2 R61, R61 ;  /* 0x0000003d003d7308 */ /* 0x000f220000000800 */
[----:B--2---:R-:W-:-:S04]  /*5280*/  FADD.FTZ R7, R21, R6 ;  /* 0x0000000615077221 */ /* 0x004fc80000010000 */
[C---:B0-----:R-:W-:Y:S01]  /*5290*/  FADD.FTZ R8, R60.reuse, R7 ;  /* 0x000000073c087221 */ /* 0x041fe20000010000 */
[----:B------:R-:W-:Y:S02]  /*52a0*/  F2FP.F16.F32.PACK_AB R60, R60, R21 ;  /* 0x000000153c3c723e */ /* 0x000fe400000000ff */
[----:B------:R-:W-:Y:S01]  /*52b0*/  MUFU.EX2 R37, R37 ;  /* 0x0000002500257308 */ /* 0x000fe20000000800 */
[----:B---3--:R-:W-:Y:S01]  /*52c0*/  FADD.FTZ R6, R78, R25 ;  /* 0x000000194e067221 */ /* 0x008fe20000010000 */
[----:B------:R-:W-:Y:S02]  /*52d0*/  CS2R R24, SRZ ;  /* 0x0000000000187805 */ /* 0x000fe4000001ff00 */
[----:B-1----:R-:W-:-:S04]  /*52e0*/  CS2R R50, SRZ ;  /* 0x0000000000327805 */ /* 0x002fc8000001ff00 */
[----:B------:R-:W0:Y:S01]  /*52f0*/  MUFU.EX2 R4, R4 ;  /* 0x0000000400047308 */ /* 0x000e220000000800 */
[C---:B----4-:R-:W-:Y:S01]  /*5300*/  FADD.FTZ R7, R61.reuse, R6 ;  /* 0x000000063d077221 */ /* 0x050fe20000010000 */
[----:B------:R-:W-:Y:S02]  /*5310*/  F2FP.F16.F32.PACK_AB R61, R61, R78 ;  /* 0x0000004e3d3d723e */ /* 0x000fe400000000ff */
[----:B------:R-:W-:-:S04]  /*5320*/  CS2R R48, SRZ ;  /* 0x0000000000307805 */ /* 0x000fc8000001ff00 */
[----:B------:R-:W-:Y:S08]  /*5330*/  MUFU.EX2 R68, R68 ;  /* 0x0000004400447308 */ /* 0x000ff00000000800 */
[----:B------:R-:W1:Y:S01]  /*5340*/  MUFU.EX2 R3, R63 ;  /* 0x0000003f00037308 */ /* 0x000e620000000800 */
[----:B0-----:R-:W-:Y:S01]  /*5350*/  F2FP.F16.F32.PACK_AB R62, R4, R37 ;  /* 0x00000025043e723e */ /* 0x001fe200000000ff */
[----:B------:R-:W-:Y:S01]  /*5360*/  FADD.FTZ R37, R37, R8 ;  /* 0x0000000825257221 */ /* 0x000fe20000010000 */
[----:B------:R-:W-:-:S03]  /*5370*/  IMAD.U32 R8, RZ, RZ, UR14 ;  /* 0x0000000eff087e24 */ /* 0x000fc6000f8e00ff */
[----:B------:R-:W-:Y:S01]  /*5380*/  FADD.FTZ R4, R4, R37 ;  /* 0x0000002504047221 */ /* 0x000fe20000010000 */
[----:B------:R-:W-:Y:S02]  /*5390*/  CS2R R36, SRZ ;  /* 0x0000000000247805 */ /* 0x000fe4000001ff00 */
[----:B-1----:R-:W-:Y:S01]  /*53a0*/  F2FP.F16.F32.PACK_AB R63, R3, R68 ;  /* 0x00000044033f723e */ /* 0x002fe200000000ff */
[----:B------:R-:W-:-:S04]  /*53b0*/  FADD.FTZ R68, R68, R7 ;  /* 0x0000000744447221 */ /* 0x000fc80000010000 */
        /* <DEDUP_REMOVED lines=14> */
.L_x_12008:
        /* <DEDUP_REMOVED lines=10> */
.L_x_12001:
[----:B------:R-:W-:Y:S01]  /*5540*/  ULEA UR4, UR36, UR37, 0x3 ;  /* 0x0000002524047291 */ /* 0x000fe2000f8e183f */
[----:B------:R-:W-:-:S05]  /*5550*/  IMAD.U32 R0, RZ, RZ, UR38 ;  /* 0x00000026ff007e24 */ /* 0x000fca000f8e00ff */
[----:B------:R-:W-:-:S04]  /*5560*/  SHF.L.U32 R0, R0, 0x1f, RZ ;  /* 0x0000001f00007819 */ /* 0x000fc800000006ff */
[----:B------:R0:W1:Y:S01]  /*5570*/  SYNCS.PHASECHK.TRANS64.TRYWAIT P3, [UR4+0x31c30], R0 ;  /* 0x031c3000ff0075a7 */ /* 0x0000620008060144 */
[----:B------:R-:W-:Y:S05]  /*5580*/  @!P0 BRA `(.L_x_12002) ;  /* 0x0000000000048947 */ /* 0x000fea0003800000 */
[----:B------:R-:W-:Y:S01]  /*5590*/  BPT.TRAP 0x1 ;  /* 0x000000040000795c */ /* 0x000fe20000300000 */
.L_x_12002:
[----:B-1----:R-:W-:Y:S05]  /*55a0*/  @P3 BRA `(.L_x_12000) ;  /* 0x0000000000083947 */ /* 0x002fea0003800000 */
[----:B------:R-:W1:Y:S02]  /*55b0*/  SYNCS.PHASECHK.TRANS64.TRYWAIT P3, [UR4+0x31c30], R0 ;  /* 0x031c3000ff0075a7 */ /* 0x000e640008060144 */
[----:B-1----:R-:W-:Y:S05]  /*55c0*/  @!P3 BRA `(.L_x_12003) ;  /* 0x000001040088b947 */ /* 0x002fea0003800000 */
.L_x_12000:
        /* <DEDUP_REMOVED lines=356> */
.L_x_12005:
[----:B------:R-:W-:Y:S01]  /*6c10*/  ULEA UR4, UR6, UR37, 0x3 ;  /* 0x0000002506047291 */ /* 0x000fe2000f8e183f */
[----:B------:R-:W-:-:S05]  /*6c20*/  IMAD.U32 R0, RZ, RZ, UR39 ;  /* 0x00000027ff007e24 */ /* 0x000fca000f8e00ff */
[----:B------:R-:W-:-:S04]  /*6c30*/  SHF.L.U32 R0, R0, 0x1f, RZ ;  /* 0x0000001f00007819 */ /* 0x000fc800000006ff */
[----:B------:R0:W1:Y:S01]  /*6c40*/  SYNCS.PHASECHK.TRANS64.TRYWAIT P3, [UR4+0x31c50], R0 ;  /* 0x031c5000ff0075a7 */ /* 0x0000620008060144 */
[----:B------:R-:W-:Y:S05]  /*6c50*/  @!P0 BRA `(.L_x_12006) ;  /* 0x0000000000048947 */ /* 0x000fea0003800000 */
[----:B------:R-:W-:Y:S01]  /*6c60*/  BPT.TRAP 0x1 ;  /* 0x000000040000795c */ /* 0x000fe20000300000 */
.L_x_12006:
[----:B-1----:R-:W-:Y:S05]  /*6c70*/  @P3 BRA `(.L_x_12004) ;  /* 0x0000000000083947 */ /* 0x002fea0003800000 */
[----:B------:R-:W1:Y:S02]  /*6c80*/  SYNCS.PHASECHK.TRANS64.TRYWAIT P3, [UR4+0x31c50], R0 ;  /* 0x031c5000ff0075a7 */ /* 0x000e640008060144 */
[----:B-1----:R-:W-:Y:S05]  /*6c90*/  @!P3 BRA `(.L_x_12007) ;  /* 0x000000ec00ecb947 */ /* 0x002fea0003800000 */
.L_x_12004:
        /* <DEDUP_REMOVED lines=9> */
[----:B------:R-:W-:Y:S01]  /*6d30*/  IMAD.MOV.U32 R12, RZ, RZ, -0x2 ;  /* 0xfffffffeff0c7424 */ /* 0x000fe200078e00ff */
[----:B------:R-:W-:Y:S01]  /*6d40*/  UMOV UR32, UR10 ;  /* 0x0000000a00207c82 */ /* 0x000fe20008000000 */
[----:B------:R-:W-:Y:S01]  /*6d50*/  UMOV UR39, UR38 ;  /* 0x0000002600277c82 */ /* 0x000fe20008000000 */
[----:B------:R-:W-:-:S04]  /*6d60*/  ULOP3.LUT UR4, UR4, 0x2400000, URZ, 0xfc, !UPT ;  /* 0x0240000004047892 */ /* 0x000fc8000f8efc3f */
[----:B------:R-:W-:Y:S01]  /*6d70*/  UIMAD UR11, UR6, 0x6c0, UR4 ;  /* 0x000006c0060b78a4 */ /* 0x000fe2000f8e0204 */
[----:B01----:R-:W-:Y:S02]  /*6d80*/  VIADD R0, R22, UR15 ;  /* 0x0000000f16007c36 */ /* 0x003fe40008000000 */
        /* <DEDUP_REMOVED lines=10> */
[----:B------:R-:W0:Y:S01]  /*6e30*/  SHFL.IDX PT, R10, R0, 0x1, 0x1c1f ;  /* 0x003c1f00000a7f89 */ /* 0x000e2200000e0000 */
[----:B------:R-:W-:Y:S02]  /*6e40*/  UMOV UR4, 0x1 ;  /* 0x0000000100047882 */ /* 0x000fe40000000000 */
[----:B------:R-:W-:Y:S01]  /*6e50*/  UIMAD UR4, UR7, -0x90, UR4 ;  /* 0xffffff70070478a4 */ /* 0x000fe2000f8e0204 */
[----:B------:R-:W1:Y:S05]  /*6e60*/  SHFL.IDX PT, R0, R0, RZ, 0x1c1f ;  /* 0x001c1fff00007589 */ /* 0x000e6a00000e0000 */
[----:B------:R-:W-:Y:S01]  /*6e70*/  IMAD R9, R19, R12, UR4 ;  /* 0x0000000413097e24 */ /* 0x000fe2000f8e020c */
[----:B------:R-:W-:Y:S01]  /*6e80*/  ULDC UR4, c[0x0][0x988] ;  /* 0x0002620000047ab9 */ /* 0x000fe20000000800 */
[----:B------:R-:W-:-:S05]  /*6e90*/  IMAD.U32 R12, RZ, RZ, UR61 ;  /* 0x0000003dff0c7e24 */ /* 0x000fca000f8e00ff */
[----:B------:R-:W-:Y:S02]  /*6ea0*/  IADD3 R9, -R12, UR14, R9 ;  /* 0x0000000e0c097c10 */ /* 0x000fe4000fffe109 */
[----:B------:R-:W-:-:S03]  /*6eb0*/  R2UR UR14, R8 ;  /* 0x00000000080e72ca */ /* 0x000fc600000e0000 */
[C---:B0-----:R-:W-:Y:S02]  /*6ec0*/  IMAD.IADD R5, R9.reuse, 0x1, R10 ;  /* 0x0000000109057824 */ /* 0x041fe400078e020a */
[----:B-1----:R-:W-:-:S03]  /*6ed0*/  IMAD.IADD R9, R9, 0x1, R0 ;  /* 0x0000000109097824 */ /* 0x002fc600078e0200 */
[C---:B------:R-:W-:Y:S02]  /*6ee0*/  ISETP.GT.AND P3, PT, R5.reuse, RZ, PT ;  /* 0x000000ff0500720c */ /* 0x040fe40003f64270 */
[----:B------:R-:W-:-:S03]  /*6ef0*/  ISETP.GT.AND P4, PT, R5, 0x1, PT ;  /* 0x000000010500780c */ /* 0x000fc60003f84270 */
[----:B------:R-:W-:Y:S01]  /*6f00*/  UISETP.GT.AND UP1, UPT, UR7, UR14, UPT ;  /* 0x0000000e0700728c */ /* 0x000fe2000bf24270 */
        /* <DEDUP_REMOVED lines=30> */
[----:B------:R-:W-:Y:S01]  /*70f0*/  FMNMX.FTZ R11, R123, R10, !PT ;  /* 0x0000000a7b0b7209 */ /* 0x000fe20007810000 */
[----:B------:R-:W-:Y:S02]  /*7100*/  WARPGROUP.DEPBAR.LE gsb0, 0x0 ;  /* 0x00008000000079c5 */ /* 0x000fe40000010000 */
[----:B------:R-:W-:Y:S01]  /*7110*/  WARPGROUP.ARRIVE ;  /* 0x00000000000079c5 */ /* 0x000fe20000000000 */
[----:B------:R-:W-:Y:S02]  /*7120*/  ISETP.GT.AND P3, PT, R5, 0x30, PT ;  /* 0x000000300500780c */ /* 0x000fe40003f64270 */
        /* <DEDUP_REMOVED lines=56> */
[----:B------:R-:W-:Y:S01]  /*74b0*/  FSEL R82, R82, -INF , P3 ;  /* 0xff80000052527808 */ /* 0x000fe20001800000 */
[----:B------:R-:W-:Y:S02]  /*74c0*/  WARPGROUP.DEPBAR.LE gsb0, 0x0 ;  /* 0x00008000000079c5 */ /* 0x000fe40000010000 */
[----:B------:R-:W-:Y:S01]  /*74d0*/  WARPGROUP.ARRIVE ;  /* 0x00000000000079c5 */ /* 0x000fe20000000000 */
[----:B------:R-:W-:-:S02]  /*74e0*/  FMNMX.FTZ R11, R95, R10, !PT ;  /* 0x0000000a5f0b7209 */ /* 0x000fc40007810000 */
[----:B------:R-:W-:Y:S02]  /*74f0*/  ISETP.GT.AND P3, PT, R5, 0x78, PT ;  /* 0x000000780500780c */ /* 0x000fe40003f64270 */
[----:B------:R-:W-:Y:S01]  /*7500*/  FSEL R83, R83, -INF , P4 ;  /* 0xff80000053537808 */ /* 0x000fe20002000000 */
[----:B------:R-:W-:Y:S01]  /*7510*/  HGMMA.64x96x16.F32 R24, gdesc[UR32].tnspB, R24, gsb0 ;  /* 0x41600000201879f0 */ /* 0x000fe20008000818 */
[----:B------:R-:W-:Y:S01]  /*7520*/  UIADD3 UR32, UR10, 0x480, URZ ;  /* 0x000004800a207890 */ /* 0x000fe2000fffe03f */
[----:B------:R-:W-:Y:S01]  /*7530*/  FMNMX.FTZ R10, R82, R11, !PT ;  /* 0x0000000b520a7209 */ /* 0x000fe20007810000 */
[----:B------:R-:W-:Y:S01]  /*7540*/  UIADD3 UR34, UR11, 0xc0, URZ ;  /* 0x000000c00b227890 */ /* 0x000fe2000fffe03f */
[----:B------:R-:W-:Y:S01]  /*7550*/  ISETP.GT.AND P4, PT, R5, 0x79, PT ;  /* 0x000000790500780c */ /* 0x000fe20003f84270 */
[----:B------:R-:W-:Y:S01]  /*7560*/  UMOV UR33, 0xc0000010 ;  /* 0xc000001000217882 */ /* 0x000fe20000000000 */
        /* <DEDUP_REMOVED lines=17> */
[----:B------:R-:W-:Y:S02]  /*7680*/  ISETP.GT.AND P6, PT, R9, RZ, PT ;  /* 0x000000ff0900720c */ /* 0x000fe40003fc4270 */
[----:B------:R-:W-:Y:S02]  /*7690*/  FMNMX.FTZ R10, R79, R10, !PT ;  /* 0x0000000a4f0a7209 */ /* 0x000fe40007810000 */
[----:B------:R-:W-:-:S02]  /*76a0*/  ISETP.GT.AND P5, PT, R9, 0x1, PT ;  /* 0x000000010900780c */ /* 0x000fc40003fa4270 */
[----:B------:R-:W-:Y:S01]  /*76b0*/  FSEL R136, R136, -INF , P6 ;  /* 0xff80000088887808 */ /* 0x000fe20003000000 */
[----:B------:R-:W0:Y:S01]  /*76c0*/  SHFL.BFLY PT, R5, R10, 0x2, 0x1f ;  /* 0x0c401f000a057f89 */ /* 0x000e2200000e0000 */
[----:B------:R-:W-:Y:S02]  /*76d0*/  ISETP.GT.AND P4, PT, R9, 0x8, PT ;  /* 0x000000080900780c */ /* 0x000fe40003f84270 */
[----:B------:R-:W-:Y:S02]  /*76e0*/  FSEL R137, R137, -INF , P5 ;  /* 0xff80000089897808 */ /* 0x000fe40002800000 */
[----:B------:R-:W-:Y:S02]  /*76f0*/  FMNMX.FTZ R0, R136, R6, !PT ;  /* 0x0000000688007209 */ /* 0x000fe40007810000 */
[----:B------:R-:W-:Y:S02]  /*7700*/  ISETP.GT.AND P6, PT, R9, 0x9, PT ;  /* 0x000000090900780c */ /* 0x000fe40003fc4270 */
[----:B------:R-:W-:-:S02]  /*7710*/  FSEL R140, R140, -INF , P4 ;  /* 0xff8000008c8c7808 */ /* 0x000fc40002000000 */
[----:B------:R-:W-:Y:S02]  /*7720*/  FSEL R141, R141, -INF , P6 ;  /* 0xff8000008d8d7808 */ /* 0x000fe40003000000 */
[C---:B------:R-:W-:Y:S02]  /*7730*/  ISETP.GT.AND P6, PT, R9.reuse, 0x10, PT ;  /* 0x000000100900780c */ /* 0x040fe40003fc4270 */
[C---:B------:R-:W-:Y:S02]  /*7740*/  ISETP.GT.AND P5, PT, R9.reuse, 0x11, PT ;  /* 0x000000110900780c */ /* 0x040fe40003fa4270 */
[----:B------:R-:W-:Y:S02]  /*7750*/  FSEL R128, R128, -INF , P6 ;  /* 0xff80000080807808 */ /* 0x000fe40003000000 */
[----:B------:R-:W-:Y:S02]  /*7760*/  ISETP.GT.AND P4, PT, R9, 0x18, PT ;  /* 0x000000180900780c */ /* 0x000fe40003f84270 */
[----:B------:R-:W-:-:S02]  /*7770*/  FSEL R129, R129, -INF , P5 ;  /* 0xff80000081817808 */ /* 0x000fc40002800000 */
[----:B------:R-:W-:Y:S02]  /*7780*/  ISETP.GT.AND P6, PT, R9, 0x19, PT ;  /* 0x000000190900780c */ /* 0x000fe40003fc4270 */
[----:B0-----:R-:W-:Y:S02]  /*7790*/  FMNMX.FTZ R11, R10, R5, !PT ;  /* 0x000000050a0b7209 */ /* 0x001fe40007810000 */
[----:B------:R-:W-:Y:S02]  /*77a0*/  FSEL R132, R132, -INF , P4 ;  /* 0xff80000084847808 */ /* 0x000fe40002000000 */
[----:B------:R-:W-:Y:S01]  /*77b0*/  FSEL R133, R133, -INF , P6 ;  /* 0xff80000085857808 */ /* 0x000fe20003000000 */
[----:B------:R-:W0:Y:S01]  /*77c0*/  SHFL.BFLY PT, R12, R11, 0x1, 0x1f ;  /* 0x0c201f000b0c7f89 */ /* 0x000e2200000e0000 */
[C---:B------:R-:W-:Y:S02]  /*77d0*/  ISETP.GT.AND P6, PT, R9.reuse, 0x20, PT ;  /* 0x000000200900780c */ /* 0x040fe40003fc4270 */
[----:B------:R-:W-:-:S02]  /*77e0*/  ISETP.GT.AND P5, PT, R9, 0x21, PT ;  /* 0x000000210900780c */ /* 0x000fc40003fa4270 */
[----:B------:R-:W-:Y:S02]  /*77f0*/  ISETP.GT.AND P4, PT, R9, 0x28, PT ;  /* 0x000000280900780c */ /* 0x000fe40003f84270 */
[----:B------:R-:W-:Y:S02]  /*7800*/  FSEL R121, R121, -INF , P5 ;  /* 0xff80000079797808 */ /* 0x000fe40002800000 */
[----:B------:R-:W-:Y:S02]  /*7810*/  FSEL R124, R124, -INF , P4 ;  /* 0xff8000007c7c7808 */ /* 0x000fe40002000000 */
[C---:B------:R-:W-:Y:S02]  /*7820*/  ISETP.GT.AND P5, PT, R9.reuse, 0x31, PT ;  /* 0x000000310900780c */ /* 0x040fe40003fa4270 */
[----:B------:R-:W-:-:S04]  /*7830*/  ISETP.GT.AND P4, PT, R9, 0x38, PT ;  /* 0x000000380900780c */ /* 0x000fc80003f84270 */
[----:B------:R-:W-:Y:S02]  /*7840*/  FSEL R116, R116, -INF , P4 ;  /* 0xff80000074747808 */ /* 0x000fe40002000000 */
[----:B------:R-:W-:-:S04]  /*7850*/  ISETP.GT.AND P4, PT, R9, 0x48, PT ;  /* 0x000000480900780c */ /* 0x000fc80003f84270 */
[----:B------:R-:W-:Y:S02]  /*7860*/  FSEL R108, R108, -INF , P4 ;  /* 0xff8000006c6c7808 */ /* 0x000fe40002000000 */
[----:B0-----:R-:W-:Y:S01]  /*7870*/  FMNMX.FTZ R5, R11, R12, !PT ;  /* 0x0000000c0b057209 */ /* 0x001fe20007810000 */
[----:B------:R-:W-:Y:S02]  /*7880*/  WARPGROUP.DEPBAR.LE gsb0, 0x0 ;  /* 0x00008000000079c5 */ /* 0x000fe40000010000 */
[----:B------:R-:W-:Y:S01]  /*7890*/  WARPGROUP.ARRIVE ;  /* 0x00000000000079c5 */ /* 0x000fe20000000000 */
[C---:B------:R-:W-:Y:S01]  /*78a0*/  FSETP.NEU.FTZ.AND P3, PT, R5.reuse, -INF , PT ;  /* 0xff8000000500780b */ /* 0x040fe20003f7d000 */
[----:B------:R-:W-:Y:S01]  /*78b0*/  FMUL.FTZ R10, R5, UR4 ;  /* 0x00000004050a7c20 */ /* 0x000fe20008410000 */
[----:B------:R-:W-:-:S03]  /*78c0*/  ISETP.GT.AND P4, PT, R9, 0x58, PT ;  /* 0x000000580900780c */ /* 0x000fc60003f84270 */
        /* <DEDUP_REMOVED lines=23> */
[--C-:B------:R-:W-:Y:S01]  /*7a40*/  FFMA.FTZ R14, R143, UR4, -R10.reuse ;  /* 0x000000048f0e7c23 */ /* 0x100fe2000801080a */
[----:B------:R-:W-:Y:S01]  /*7a50*/  FMNMX.FTZ R131, R129, R0, !PT ;  /* 0x0000000081837209 */ /* 0x000fe20007810000 */
[----:B------:R0:W-:Y:S01]  /*7a60*/  MUFU.EX2 R11, R138 ;  /* 0x0000008a000b7308 */ /* 0x0001e20000000800 */
[----:B------:R-:W-:Y:S01]  /*7a70*/  FSEL R112, R112, -INF , P6 ;  /* 0xff80000070707808 */ /* 0x000fe20003000000 */
[----:B------:R-:W1:Y:S01]  /*7a80*/  S2R R143, SR_TID.X ;  /* 0x00000000008f7919 */ /* 0x000e620000002100 */
[----:B------:R-:W-:Y:S01]  /*7a90*/  FMNMX.FTZ R0, R132, R131, !PT ;  /* 0x0000008384007209 */ /* 0x000fe20007810000 */
[--C-:B------:R-:W-:Y:S01]  /*7aa0*/  FFMA.FTZ R13, R142, UR4, -R10.reuse ;  /* 0x000000048e0d7c23 */ /* 0x100fe2000801080a */
[----:B------:R-:W-:Y:S01]  /*7ab0*/  ISETP.GT.AND P6, PT, R9, 0x39, PT ;  /* 0x000000390900780c */ /* 0x000fe20003fc4270 */
[--C-:B------:R-:W-:Y:S01]  /*7ac0*/  FFMA.FTZ R122, R122, UR4, -R10.reuse ;  /* 0x000000047a7a7c23 */ /* 0x100fe2000801080a */
[----:B------:R-:W-:Y:S01]  /*7ad0*/  FMNMX.FTZ R131, R133, R0, !PT ;  /* 0x0000000085837209 */ /* 0x000fe20007810000 */
[--C-:B------:R-:W-:Y:S01]  /*7ae0*/  FFMA.FTZ R123, R123, UR4, -R10.reuse ;  /* 0x000000047b7b7c23 */ /* 0x100fe2000801080a */
[----:B------:R-:W-:Y:S01]  /*7af0*/  FSEL R126, R113, -INF , P5 ;  /* 0xff800000717e7808 */ /* 0x000fe20002800000 */
[--C-:B0-----:R-:W-:Y:S01]  /*7b00*/  FFMA.FTZ R138, R106, UR4, -R10.reuse ;  /* 0x000000046a8a7c23 */ /* 0x101fe2000801080a */
[----:B------:R-:W-:Y:S01]  /*7b10*/  FMNMX.FTZ R0, R130, R131, !PT ;  /* 0x0000008382007209 */ /* 0x000fe20007810000 */
[----:B------:R0:W-:Y:S01]  /*7b20*/  MUFU.EX2 R113, R134 ;  /* 0x0000008600717308 */ /* 0x0001e20000000800 */
        /* <DEDUP_REMOVED lines=11> */
[--C-:B------:R-:W-:Y:S01]  /*7be0*/  FFMA.FTZ R87, R87, UR4, -R10.reuse ;  /* 0x0000000457577c23 */ /* 0x100fe2000801080a */
[C---:B------:R-:W-:Y:S01]  /*7bf0*/  ISETP.GT.AND P6, PT, R9.reuse, 0x49, PT ;  /* 0x000000490900780c */ /* 0x040fe20003fc4270 */
[----:B------:R-:W-:Y:S01]  /*7c00*/  FFMA.FTZ R78, R78, UR4, -R10 ;  /* 0x000000044e4e7c23 */ /* 0x000fe2000801080a */
[----:B------:R-:W-:Y:S01]  /*7c10*/  FMNMX.FTZ R131, R112, R131, !PT ;  /* 0x0000008370837209 */ /* 0x000fe20007810000 */
[----:B------:R-:W-:Y:S01]  /*7c20*/  MUFU.EX2 R12, R12 ;  /* 0x0000000c000c7308 */ /* 0x000fe20000000800 */
[----:B------:R-:W-:-:S02]  /*7c30*/  ISETP.GT.AND P5, PT, R9, 0x41, PT ;  /* 0x000000410900780c */ /* 0x000fc40003fa4270 */
[----:B------:R-:W-:Y:S02]  /*7c40*/  FMNMX.FTZ R135, R126, R131, !PT ;  /* 0x000000837e877209 */ /* 0x000fe40007810000 */
[----:B------:R-:W-:Y:S01]  /*7c50*/  FSEL R131, R109, -INF , P6 ;  /* 0xff8000006d837808 */ /* 0x000fe20003000000 */
[----:B------:R-:W-:Y:S01]  /*7c60*/  FFMA.FTZ R109, R115, UR4, -R10 ;  /* 0x00000004736d7c23 */ /* 0x000fe2000801080a */
[----:B------:R-:W-:Y:S01]  /*7c70*/  FMNMX.FTZ R0, R116, R135, !PT ;  /* 0x0000008774007209 */ /* 0x000fe20007810000 */
[----:B------:R-:W-:Y:S01]  /*7c80*/  MUFU.EX2 R13, R13 ;  /* 0x0000000d000d7308 */ /* 0x000fe20000000800 */
[----:B------:R-:W-:Y:S02]  /*7c90*/  ISETP.GT.AND P6, PT, R9, 0x50, PT ;  /* 0x000000500900780c */ /* 0x000fe40003fc4270 */
[----:B------:R-:W-:Y:S02]  /*7ca0*/  FMNMX.FTZ R135, R117, R0, !PT ;  /* 0x0000000075877209 */ /* 0x000fe40007810000 */
[----:B------:R-:W-:-:S02]  /*7cb0*/  FSEL R114, R105, -INF , P5 ;  /* 0xff80000069727808 */ /* 0x000fc40002800000 */
[----:B------:R-:W-:Y:S01]  /*7cc0*/  ISETP.GT.AND P5, PT, R9, 0x51, PT ;  /* 0x000000510900780c */ /* 0x000fe20003fa4270 */
[----:B------:R0:W-:Y:S01]  /*7cd0*/  MUFU.EX2 R105, R134 ;  /* 0x0000008600697308 */ /* 0x0001e20000000800 */
[----:B------:R-:W-:Y:S02]  /*7ce0*/  FMNMX.FTZ R135, R104, R135, !PT ;  /* 0x0000008768877209 */ /* 0x000fe40007810000 */
[----:B------:R-:W-:Y:S01]  /*7cf0*/  FSEL R115, R96, -INF , P6 ;  /* 0xff80000060737808 */ /* 0x000fe20003000000 */
[--C-:B------:R-:W-:Y:S01]  /*7d00*/  FFMA.FTZ R96, R118, UR4, -R10.reuse ;  /* 0x0000000476607c23 */ /* 0x100fe2000801080a */
[----:B------:R-:W-:Y:S02]  /*7d10*/  FSEL R118, R97, -INF , P5 ;  /* 0xff80000061767808 */ /* 0x000fe40002800000 */
[----:B------:R-:W-:Y:S01]  /*7d20*/  FMNMX.FTZ R97, R114, R135, !PT ;  /* 0x0000008772617209 */ /* 0x000fe20007810000 */
[----:B------:R-:W-:Y:S01]  /*7d30*/  MUFU.EX2 R14, R14 ;  /* 0x0000000e000e7308 */ /* 0x000fe20000000800 */
[----:B------:R-:W-:Y:S01]  /*7d40*/  ISETP.GT.AND P6, PT, R9, 0x59, PT ;  /* 0x000000590900780c */ /* 0x000fe20003fc4270 */
[----:B0-----:R-:W-:Y:S01]  /*7d50*/  FFMA.FTZ R134, R119, UR4, -R10 ;  /* 0x0000000477867c23 */ /* 0x001fe2000801080a */
[----:B------:R-:W-:-:S02]  /*7d60*/  FMNMX.FTZ R0, R108, R97, !PT ;  /* 0x000000616c007209 */ /* 0x000fc40007810000 */
[----:B------:R-:W-:Y:S02]  /*7d70*/  ISETP.GT.AND P5, PT, R9, 0x61, PT ;  /* 0x000000610900780c */ /* 0x000fe40003fa4270 */
[----:B------:R-:W-:Y:S01]  /*7d80*/  FMNMX.FTZ R0, R131, R0, !PT ;  /* 0x0000000083007209 */ /* 0x000fe20007810000 */
[----:B------:R0:W-:Y:S01]  /*7d90*/  MUFU.EX2 R97, R134 ;  /* 0x0000008600617308 */ /* 0x0001e20000000800 */
[----:B------:R-:W-:Y:S02]  /*7da0*/  FSEL R101, R101, -INF , P6 ;  /* 0xff80000065657808 */ /* 0x000fe40003000000 */
[----:B------:R-:W-:Y:S02]  /*7db0*/  FMNMX.FTZ R135, R115, R0, !PT ;  /* 0x0000000073877209 */ /* 0x000fe40007810000 */
[----:B------:R-:W-:Y:S02]  /*7dc0*/  ISETP.GT.AND P6, PT, R9, 0x60, PT ;  /* 0x000000600900780c */ /* 0x000fe40003fc4270 */
[----:B------:R-:W-:Y:S01]  /*7dd0*/  FMNMX.FTZ R135, R118, R135, !PT ;  /* 0x0000008776877209 */ /* 0x000fe20007810000 */
[----:B------:R-:W-:Y:S01]  /*7de0*/  MUFU.EX2 R15, R15 ;  /* 0x0000000f000f7308 */ /* 0x000fe20000000800 */
[----:B------:R-:W-:Y:S01]  /*7df0*/  FSEL R119, R89, -INF , P5 ;  /* 0xff80000059777808 */ /* 0x000fe20002800000 */
[--C-:B------:R-:W-:Y:S01]  /*7e00*/  FFMA.FTZ R89, R107, UR4, -R10.reuse ;  /* 0x000000046b597c23 */ /* 0x100fe2000801080a */
[----:B------:R-:W-:Y:S01]  /*7e10*/  FMNMX.FTZ R0, R100, R135, !PT ;  /* 0x0000008764007209 */ /* 0x000fe20007810000 */
[--C-:B0-----:R-:W-:Y:S01]  /*7e20*/  FFMA.FTZ R134, R110, UR4, -R10.reuse ;  /* 0x000000046e867c23 */ /* 0x101fe2000801080a */
[----:B------:R-:W-:Y:S01]  /*7e30*/  FSEL R106, R88, -INF , P6 ;  /* 0xff800000586a7808 */ /* 0x000fe20003000000 */
[----:B------:R-:W-:Y:S01]  /*7e40*/  FFMA.FTZ R135, R111, UR4, -R10 ;  /* 0x000000046f877c23 */ /* 0x000fe2000801080a */
[----:B------:R-:W-:Y:S01]  /*7e50*/  FMNMX.FTZ R107, R101, R0, !PT ;  /* 0x00000000656b7209 */ /* 0x000fe20007810000 */
[----:B------:R-:W-:Y:S01]  /*7e60*/  MUFU.EX2 R88, R138 ;  /* 0x0000008a00587308 */ /* 0x000fe20000000800 */
[----:B------:R-:W-:-:S02]  /*7e70*/  WARPGROUP.DEPBAR.LE gsb0, 0x0 ;  /* 0x00008000000079c5 */ /* 0x000fc40000010000 */
[----:B------:R-:W-:Y:S01]  /*7e80*/  WARPGROUP.ARRIVE ;  /* 0x00000000000079c5 */ /* 0x000fe20000000000 */
[C---:B------:R-:W-:Y:S02]  /*7e90*/  ISETP.GT.AND P4, PT, R9.reuse, 0x68, PT ;  /* 0x000000680900780c */ /* 0x040fe40003f84270 */
        /* <DEDUP_REMOVED lines=9> */
[----:B------:R-:W-:Y:S01]  /*7f30*/  FSEL R93, R93, -INF , P6 ;  /* 0xff8000005d5d7808 */ /* 0x000fe20003000000 */
[----:B------:R-:W-:Y:S01]  /*7f40*/  MUFU.EX2 R20, R20 ;  /* 0x0000001400147308 */ /* 0x000fe20000000800 */
[----:B------:R-:W-:-:S02]  /*7f50*/  ISETP.GT.AND P6, PT, R9, 0x70, PT ;  /* 0x000000700900780c */ /* 0x000fc40003fc4270 */
        /* <DEDUP_REMOVED lines=8> */
[----:B------:R0:W-:Y:S01]  /*7fe0*/  MUFU.EX2 R80, R134 ;  /* 0x0000008600507308 */ /* 0x0001e20000000800 */
[----:B------:R-:W-:Y:S02]  /*7ff0*/  ISETP.GT.AND P6, PT, R9, 0x79, PT ;  /* 0x000000790900780c */ /* 0x000fe40003fc4270 */
[----:B------:R-:W-:Y:S01]  /*8000*/  FSEL R111, R84, -INF , P4 ;  /* 0xff800000546f7808 */ /* 0x000fe20002000000 */
[--C-:B------:R-:W-:Y:S01]  /*8010*/  FFMA.FTZ R84, R98, UR4, -R10.reuse ;  /* 0x0000000462547c23 */ /* 0x100fe2000801080a */
[----:B------:R-:W-:Y:S01]  /*8020*/  FMNMX.FTZ R0, R110, R139, !PT ;  /* 0x0000008b6e007209 */ /* 0x000fe20007810000 */
[--C-:B------:R-:W-:Y:S01]  /*8030*/  FFMA.FTZ R98, R99, UR4, -R10.reuse ;  /* 0x0000000463627c23 */ /* 0x100fe2000801080a */
[----:B------:R-:W-:Y:S01]  /*8040*/  ISETP.GT.AND P5, PT, R9, 0x81, PT ;  /* 0x000000810900780c */ /* 0x000fe20003fa4270 */
[----:B------:R2:W-:Y:S01]  /*8050*/  MUFU.EX2 R81, R135 ;  /* 0x0000008700517308 */ /* 0x0005e20000000800 */
[----:B0-----:R-:W-:Y:S01]  /*8060*/  FSEL R134, R85, -INF , P6 ;  /* 0xff80000055867808 */ /* 0x001fe20003000000 */
[----:B------:R-:W-:Y:S01]  /*8070*/  FFMA.FTZ R139, R102, UR4, -R10 ;  /* 0x00000004668b7c23 */ /* 0x000fe2000801080a */
[----:B------:R-:W-:-:S02]  /*8080*/  ISETP.GT.AND P6, PT, R9, 0x80, PT ;  /* 0x000000800900780c */ /* 0x000fc40003fc4270 */
[----:B------:R-:W-:Y:S02]  /*8090*/  FMNMX.FTZ R85, R111, R0, !PT ;  /* 0x000000006f557209 */ /* 0x000fe40007810000 */
[----:B------:R-:W-:Y:S01]  /*80a0*/  FSEL R99, R72, -INF , P6 ;  /* 0xff80000048637808 */ /* 0x000fe20003000000 */
[----:B------:R-:W-:Y:S01]  /*80b0*/  MUFU.EX2 R122, R122 ;  /* 0x0000007a007a7308 */ /* 0x000fe20000000800 */
[----:B------:R-:W-:Y:S01]  /*80c0*/  FMNMX.FTZ R0, R134, R85, !PT ;  /* 0x0000005586007209 */ /* 0x000fe20007810000 */
[--C-:B------:R-:W-:Y:S01]  /*80d0*/  FFMA.FTZ R85, R90, UR4, -R10.reuse ;  /* 0x000000045a557c23 */ /* 0x100fe2000801080a */
[----:B------:R-:W-:Y:S01]  /*80e0*/  ISETP.GT.AND P4, PT, R9, 0x88, PT ;  /* 0x000000880900780c */ /* 0x000fe20003f84270 */
[--C-:B------:R-:W-:Y:S01]  /*80f0*/  FFMA.FTZ R90, R91, UR4, -R10.reuse ;  /* 0x000000045b5a7c23 */ /* 0x100fe2000801080a */
[----:B--2---:R-:W-:Y:S01]  /*8100*/  FSEL R135, R73, -INF , P5 ;  /* 0xff80000049877808 */ /* 0x004fe20002800000 */
[--C-:B------:R-:W-:Y:S01]  /*8110*/  FFMA.FTZ R91, R94, UR4, -R10.reuse ;  /* 0x000000045e5b7c23 */ /* 0x100fe2000801080a */
[----:B------:R-:W-:Y:S01]  /*8120*/  FMNMX.FTZ R0, R99, R0, !PT ;  /* 0x0000000063007209 */ /* 0x000fe20007810000 */
[--C-:B------:R-:W-:Y:S01]  /*8130*/  FFMA.FTZ R94, R95, UR4, -R10.reuse ;  /* 0x000000045f5e7c23 */ /* 0x100fe2000801080a */
[----:B------:R-:W-:Y:S01]  /*8140*/  ISETP.GT.AND P6, PT, R9, 0x89, PT ;  /* 0x000000890900780c */ /* 0x000fe20003fc4270 */
[----:B------:R-:W-:Y:S01]  /*8150*/  FFMA.FTZ R95, R74, UR4, -R10 ;  /* 0x000000044a5f7c23 */ /* 0x000fe2000801080a */
[----:B------:R-:W-:Y:S01]  /*8160*/  FSEL R102, R76, -INF , P4 ;  /* 0xff8000004c667808 */ /* 0x000fe20002000000 */
[----:B------:R0:W-:Y:S01]  /*8170*/  MUFU.EX2 R9, R98 ;  /* 0x0000006200097308 */ /* 0x0001e20000000800 */
[----:B------:R-:W-:-:S02]  /*8180*/  FMNMX.FTZ R73, R135, R0, !PT ;  /* 0x0000000087497209 */ /* 0x000fc40007810000 */
[----:B------:R-:W-:Y:S01]  /*8190*/  FSEL R138, R77, -INF , P6 ;  /* 0xff8000004d8a7808 */ /* 0x000fe20003000000 */
[--C-:B------:R-:W-:Y:S01]  /*81a0*/  FFMA.FTZ R77, R103, UR4, -R10.reuse ;  /* 0x00000004674d7c23 */ /* 0x100fe2000801080a */
[----:B------:R-:W-:Y:S02]  /*81b0*/  FMNMX.FTZ R73, R102, R73, !PT ;  /* 0x0000004966497209 */ /* 0x000fe40007810000 */
[----:B-1----:R-:W-:Y:S01]  /*81c0*/  SHF.R.U32.HI R142, RZ, 0x7, R143 ;  /* 0x00000007ff8e7819 */ /* 0x002fe2000001168f */
[----:B------:R1:W-:Y:S01]  /*81d0*/  MUFU.EX2 R76, R139 ;  /* 0x0000008b004c7308 */ /* 0x0003e20000000800 */
[----:B------:R-:W-:Y:S01]  /*81e0*/  FMNMX.FTZ R0, R138, R73, !PT ;  /* 0x000000498a007209 */ /* 0x000fe20007810000 */
[--C-:B0-----:R-:W-:Y:S01]  /*81f0*/  FFMA.FTZ R98, R75, UR4, -R10.reuse ;  /* 0x000000044b627c23 */ /* 0x101fe2000801080a */
[----:B------:R-:W-:Y:S01]  /*8200*/  FFMA.FTZ R10, R79, UR4, -R10 ;  /* 0x000000044f0a7c23 */ /* 0x000fe2000801080a */
[----:B------:R-:W-:Y:S01]  /*8210*/  VIADD R73, R142, 0x9 ;  /* 0x000000098e497836 */ /* 0x000fe20000000000 */
[----:B------:R-:W-:Y:S01]  /*8220*/  ISETP.GE.U32.AND P4, PT, R143, 0x180, PT ;  /* 0x000001808f00780c */ /* 0x000fe20003f86070 */
[----:B------:R-:W0:Y:S01]  /*8230*/  SHFL.BFLY PT, R72, R0, 0x2, 0x1f ;  /* 0x0c401f0000487f89 */ /* 0x000e2200000e0000 */
[----:B------:R-:W-:Y:S01]  /*8240*/  IMAD.U32 R75, RZ, RZ, UR36 ;  /* 0x00000024ff4b7e24 */ /* 0x000fe2000f8e00ff */
[----:B------:R-:W-:Y:S04]  /*8250*/  MUFU.EX2 R123, R123 ;  /* 0x0000007b007b7308 */ /* 0x000fe80000000800 */
[----:B------:R-:W-:-:S04]  /*8260*/  @!P1 LEA R75, R75, UR37, 0x3 ;  /* 0x000000254b4b9c11 */ /* 0x000fc8000f8e18ff */
[----:B------:R-:W-:Y:S01]  /*8270*/  MUFU.EX2 R127, R127 ;  /* 0x0000007f007f7308 */ /* 0x000fe20000000800 */
[----:B------:R-:W-:-:S05]  /*8280*/  @!P1 VIADD R75, R75, 0x31c40 ;  /* 0x00031c404b4b9836 */ /* 0x000fca0000000000 */
[----:B------:R-:W-:Y:S02]  /*8290*/  @!P1 PRMT R75, RZ, 0x654, R75 ;  /* 0x00000654ff4b9816 */ /* 0x000fe4000000004b */
[----:B------:R-:W-:Y:S01]  /*82a0*/  MUFU.EX2 R109, R109 ;  /* 0x0000006d006d7308 */ /* 0x000fe20000000800 */
[----:B0-----:R-:W-:-:S07]  /*82b0*/  FMNMX.FTZ R0, R0, R72, !PT ;  /* 0x0000004800007209 */ /* 0x001fce0007810000 */
[----:B------:R-:W-:Y:S01]  /*82c0*/  MUFU.EX2 R96, R96 ;  /* 0x0000006000607308 */ /* 0x000fe20000000800 */
[----:B------:R-:W0:Y:S07]  /*82d0*/  SHFL.BFLY PT, R72, R0, 0x1, 0x1f ;  /* 0x0c201f0000487f89 */ /* 0x000e2e00000e0000 */
[----:B------:R-:W-:Y:S01]  /*82e0*/  MUFU.EX2 R89, R89 ;  /* 0x0000005900597308 */ /* 0x000fe20000000800 */
[----:B------:R-:W-:Y:S02]  /*82f0*/  WARPGROUP.DEPBAR.LE gsb0, 0x0 ;  /* 0x00008000000079c5 */ /* 0x000fe40000010000 */
        /* <DEDUP_REMOVED lines=21> */
[----:B------:R-:W-:Y:S01]  /*8450*/  FSEL R104, R5, RZ, P3 ;  /* 0x000000ff05687208 */ /* 0x000fe20001800000 */
[----:B------:R-:W-:Y:S01]  /*8460*/  FFMA.FTZ R72, R136, UR4, -R79 ;  /* 0x0000000488487c23 */ /* 0x000fe2000801084f */
[----:B------:R-:W-:Y:S01]  /*8470*/  SEL R124, R73, 0x9, !P4 ;  /* 0x00000009497c7807 */ /* 0x000fe20006000000 */
[----:B------:R-:W-:Y:S01]  /*8480*/  MUFU.EX2 R74, R74 ;  /* 0x0000004a004a7308 */ /* 0x000fe20000000800 */
[----:B------:R-:W-:Y:S01]  /*8490*/  FSEL R73, R0, RZ, P5 ;  /* 0x000000ff00497208 */ /* 0x000fe20002800000 */
[----:B------:R-:W-:Y:S01]  /*84a0*/  FADD.FTZ R7, -R104, R7 ;  /* 0x0000000768077221 */ /* 0x000fe20000010100 */
[--C-:B------:R-:W-:Y:S01]  /*84b0*/  FFMA.FTZ R136, R141, UR4, -R79.reuse ;  /* 0x000000048d887c23 */ /* 0x100fe2000801084f */
[--C-:B------:R-:W-:Y:S01]  /*84c0*/  FFMA.FTZ R141, R129, UR4, -R79.reuse ;  /* 0x00000004818d7c23 */ /* 0x100fe2000801084f */
[--C-:B------:R-:W-:Y:S01]  /*84d0*/  FFMA.FTZ R132, R132, UR4, -R79.reuse ;  /* 0x0000000484847c23 */ /* 0x100fe2000801084f */
[----:B------:R-:W-:Y:S01]  /*84e0*/  FADD.FTZ R73, -R73, R6 ;  /* 0x0000000649497221 */ /* 0x000fe20000010100 */
[----:B------:R-:W-:Y:S01]  /*84f0*/  FMUL.FTZ R6, R7, UR4 ;  /* 0x0000000407067c20 */ /* 0x000fe20008410000 */
[----:B------:R-:W-:Y:S01]  /*8500*/  MUFU.EX2 R72, R72 ;  /* 0x0000004800487308 */ /* 0x000fe20000000800 */
[----:B------:R-:W-:Y:S01]  /*8510*/  FFMA.FTZ R133, R133, UR4, -R79 ;  /* 0x0000000485857c23 */ /* 0x000fe2000801084f */
[----:B------:R-:W-:Y:S01]  /*8520*/  FMUL.FTZ R7, R73, UR4 ;  /* 0x0000000449077c20 */ /* 0x000fe20008410000 */
[----:B------:R-:W-:-:S02]  /*8530*/  IMAD.U32 R73, RZ, RZ, UR6 ;  /* 0x00000006ff497e24 */ /* 0x000fc4000f8e00ff */
[--C-:B-1----:R-:W-:Y:S01]  /*8540*/  FFMA.FTZ R139, R125, UR4, -R79.reuse ;  /* 0x000000047d8b7c23 */ /* 0x102fe2000801084f */
        /* <DEDUP_REMOVED lines=13> */
[----:B------:R-:W-:Y:S01]  /*8620*/  FFMA.FTZ R106, R106, UR4, -R79 ;  /* 0x000000046a6a7c23 */ /* 0x000fe2000801084f */
[----:B------:R-:W-:Y:S01]  /*8630*/  @!P1 PRMT R73, RZ, 0x654, R73 ;  /* 0x00000654ff499816 */ /* 0x000fe20000000049 */
[--C-:B------:R-:W-:Y:S01]  /*8640*/  FFMA.FTZ R107, R107, UR4, -R79.reuse ;  /* 0x000000046b6b7c23 */ /* 0x100fe2000801084f */
[--C-:B------:R-:W-:Y:S01]  /*8650*/  FFMA.FTZ R110, R110, UR4, -R79.reuse ;  /* 0x000000046e6e7c23 */ /* 0x100fe2000801084f */
[--C-:B------:R-:W-:Y:S01]  /*8660*/  FFMA.FTZ R111, R111, UR4, -R79.reuse ;  /* 0x000000046f6f7c23 */ /* 0x100fe2000801084f */
[--C-:B------:R-:W-:Y:S01]  /*8670*/  FFMA.FTZ R134, R134, UR4, -R79.reuse ;  /* 0x0000000486867c23 */ /* 0x100fe2000801084f */
[----:B------:R-:W-:Y:S01]  /*8680*/  MUFU.EX2 R103, R103 ;  /* 0x0000006700677308 */ /* 0x000fe20000000800 */
[--C-:B------:R-:W-:Y:S01]  /*8690*/  FFMA.FTZ R135, R135, UR4, -R79.reuse ;  /* 0x0000000487877c23 */ /* 0x100fe2000801084f */
[----:B------:R-:W-:Y:S01]  /*86a0*/  FFMA.FTZ R102, R102, UR4, -R79 ;  /* 0x0000000466667c23 */ /* 0x000fe2000801084f */
[----:B------:R-:W-:Y:S01]  /*86b0*/  PLOP3.LUT P3, PT, PT, PT, UP1, 0x80, 0x0 ;  /* 0x000000000000781c */ /* 0x000fe20003f6f018 */
[----:B------:R-:W-:-:S04]  /*86c0*/  UMOV UR6, UR36 ;  /* 0x0000002400067c82 */ /* 0x000fc80008000000 */
        /* <DEDUP_REMOVED lines=15> */
[----:B------:R-:W0:Y:S08]  /*87c0*/  MUFU.EX2 R139, R139 ;  /* 0x0000008b008b7308 */ /* 0x000e300000000800 */
[----:B------:R-:W-:Y:S08]  /*87d0*/  MUFU.EX2 R121, R121 ;  /* 0x0000007900797308 */ /* 0x000ff00000000800 */
[----:B------:R-:W1:Y:S01]  /*87e0*/  MUFU.EX2 R130, R130 ;  /* 0x0000008200827308 */ /* 0x000e620000000800 */
[----:B0-----:R-:W-:-:S07]  /*87f0*/  F2FP.F16.F32.PACK_AB R126, R139, R128 ;  /* 0x000000808b7e723e */ /* 0x001fce00000000ff */
[----:B------:R-:W0:Y:S08]  /*8800*/  MUFU.EX2 R116, R116 ;  /* 0x0000007400747308 */ /* 0x000e300000000800 */
[----:B------:R-:W2:Y:S08]  /*8810*/  MUFU.EX2 R117, R117 ;  /* 0x0000007500757308 */ /* 0x000eb00000000800 */
[----:B------:R-:W3:Y:S08]  /*8820*/  MUFU.EX2 R112, R112 ;  /* 0x0000007000707308 */ /* 0x000ef00000000800 */
[----:B------:R-:W4:Y:S08]  /*8830*/  MUFU.EX2 R114, R114 ;  /* 0x0000007200727308 */ /* 0x000f300000000800 */
[----:B------:R-:W5:Y:S08]  /*8840*/  MUFU.EX2 R108, R108 ;  /* 0x0000006c006c7308 */ /* 0x000f700000000800 */
[----:B------:R-:W5:Y:S08]  /*8850*/  MUFU.EX2 R131, R131 ;  /* 0x0000008300837308 */ /* 0x000f700000000800 */
        /* <DEDUP_REMOVED lines=10> */
[----:B------:R-:W-:-:S07]  /*8900*/  UIADD3 UR10, UR7, -0x1, URZ ;  /* 0xffffffff070a7890 */ /* 0x000fce000fffe03f */
[----:B------:R-:W-:Y:S01]  /*8910*/  MUFU.EX2 R83, R83 ;  /* 0x0000005300537308 */ /* 0x000fe20000000800 */
[----:B------:R-:W-:-:S07]  /*8920*/  UMOV UR7, UR10 ;  /* 0x0000000a00077c82 */ /* 0x000fce0008000000 */
        /* <DEDUP_REMOVED lines=23> */
[----:B0-----:R-:W-:Y:S01]  /*8aa0*/  FFMA.FTZ R75, R6, R3, R11 ;  /* 0x00000003064b7223 */ /* 0x001fe2000001000b */
[----:B------:R0:W-:Y:S01]  /*8ab0*/  @!P1 SYNCS.ARRIVE.TRANS64.RED.A1T0 RZ, [R73+URZ], RZ ;  /* 0x000000ff49ff99a7 */ /* 0x0001e2000810043f */
[----:B------:R2:W5:Y:S01]  /*8ac0*/  MUFU.EX2 R3, R115 ;  /* 0x0000007300037308 */ /* 0x0005620000000800 */
[-C--:B------:R-:W-:Y:S01]  /*8ad0*/  FMUL.FTZ R37, R37, R7.reuse ;  /* 0x0000000725257220 */ /* 0x080fe20000410000 */
[----:B-1----:R-:W-:Y:S01]  /*8ae0*/  FADD.FTZ R124, R12, R75 ;  /* 0x0000004b0c7c7221 */ /* 0x002fe20000010000 */
[-C--:B------:R-:W-:Y:S01]  /*8af0*/  FMUL.FTZ R40, R40, R7.reuse ;  /* 0x0000000728287220 */ /* 0x080fe20000410000 */
[-C--:B------:R-:W-:Y:S01]  /*8b00*/  FMUL.FTZ R41, R41, R7.reuse ;  /* 0x0000000729297220 */ /* 0x080fe20000410000 */
[----:B------:R-:W-:Y:S01]  /*8b10*/  FMUL.FTZ R44, R44, R7 ;  /* 0x000000072c2c7220 */ /* 0x000fe20000410000 */
[----:B------:R-:W-:Y:S01]  /*8b20*/  FADD.FTZ R75, R13, R124 ;  /* 0x0000007c0d4b7221 */ /* 0x000fe20000010000 */
[----:B0-----:R-:W-:Y:S01]  /*8b30*/  FFMA.FTZ R73, R7, R4, R72 ;  /* 0x0000000407497223 */ /* 0x001fe20000010048 */
[----:B------:R-:W-:Y:S01]  /*8b40*/  F2FP.F16.F32.PACK_AB R72, R74, R72 ;  /* 0x000000484a48723e */ /* 0x000fe200000000ff */
[----:B------:R-:W-:Y:S01]  /*8b50*/  FFMA.FTZ R4, R118, UR4, -R79 ;  /* 0x0000000476047c23 */ /* 0x000fe2000801084f */
[----:B------:R-:W-:Y:S01]  /*8b60*/  F2FP.F16.F32.PACK_AB R124, R140, R129 ;  /* 0x000000818c7c723e */ /* 0x000fe200000000ff */
[----:B------:R-:W-:Y:S01]  /*8b70*/  FADD.FTZ R104, R74, R73 ;  /* 0x000000494a687221 */ /* 0x000fe20000010000 */
[----:B------:R-:W-:Y:S01]  /*8b80*/  F2FP.F16.F32.PACK_AB R73, R12, R11 ;  /* 0x0000000b0c49723e */ /* 0x000fe200000000ff */
[C---:B------:R-:W-:Y:S01]  /*8b90*/  FADD.FTZ R12, R14.reuse, R75 ;  /* 0x0000004b0e0c7221 */ /* 0x040fe20000010000 */
[----:B------:R-:W-:Y:S01]  /*8ba0*/  F2FP.F16.F32.PACK_AB R75, R14, R13 ;  /* 0x0000000d0e4b723e */ /* 0x000fe200000000ff */
[----:B------:R-:W-:Y:S01]  /*8bb0*/  FADD.FTZ R125, R103, R104 ;  /* 0x00000068677d7221 */ /* 0x000fe20000010000 */
[C---:B------:R-:W-:Y:S01]  /*8bc0*/  F2FP.F16.F32.PACK_AB R74, R136.reuse, R103 ;  /* 0x00000067884a723e */ /* 0x040fe200000000ff */
[----:B--2---:R-:W-:Y:S01]  /*8bd0*/  FADD.FTZ R115, R15, R12 ;  /* 0x0000000c0f737221 */ /* 0x004fe20000010000 */
[----:B------:R-:W-:Y:S01]  /*8be0*/  FFMA.FTZ R103, R93, UR4, -R79 ;  /* 0x000000045d677c23 */ /* 0x000fe2000801084f */
[----:B------:R-:W-:Y:S01]  /*8bf0*/  FADD.FTZ R14, R136, R125 ;  /* 0x0000007d880e7221 */ /* 0x000fe20000010000 */
[----:B------:R-:W-:Y:S01]  /*8c00*/  FFMA.FTZ R13, R101, UR4, -R79 ;  /* 0x00000004650d7c23 */ /* 0x000fe2000801084f */
[----:B------:R-:W-:Y:S01]  /*8c10*/  FADD.FTZ R12, R20, R115 ;  /* 0x00000073140c7221 */ /* 0x000fe20000010000 */
[--C-:B------:R-:W-:Y:S01]  /*8c20*/  FFMA.FTZ R11, R100, UR4, -R79.reuse ;  /* 0x00000004640b7c23 */ /* 0x100fe2000801084f */
[----:B------:R-:W-:Y:S01]  /*8c30*/  FADD.FTZ R14, R137, R14 ;  /* 0x0000000e890e7221 */ /* 0x000fe20000010000 */
[--C-:B------:R-:W-:Y:S01]  /*8c40*/  FFMA.FTZ R101, R92, UR4, -R79.reuse ;  /* 0x000000045c657c23 */ /* 0x100fe2000801084f */
[----:B------:R-:W-:Y:S01]  /*8c50*/  FADD.FTZ R93, R21, R12 ;  /* 0x0000000c155d7221 */ /* 0x000fe20000010000 */
[----:B------:R-:W-:Y:S01]  /*8c60*/  FFMA.FTZ R100, R99, UR4, -R79 ;  /* 0x0000000463647c23 */ /* 0x000fe2000801084f */
[----:B------:R-:W-:Y:S01]  /*8c70*/  FADD.FTZ R125, R141, R14 ;  /* 0x0000000e8d7d7221 */ /* 0x000fe20000010000 */
[----:B------:R0:W-:Y:S01]  /*8c80*/  MUFU.EX2 R92, R13 ;  /* 0x0000000d005c7308 */ /* 0x0001e20000000800 */
[----:B------:R-:W-:Y:S01]  /*8c90*/  FADD.FTZ R115, R120, R93 ;  /* 0x0000005d78737221 */ /* 0x000fe20000010000 */
[----:B------:R1:W-:Y:S01]  /*8ca0*/  STSM.16.M88.4 [R2+0x24300], R72 ;  /* 0x0243004802007844 */ /* 0x0003e20000000200 */
[----:B------:R-:W-:Y:S01]  /*8cb0*/  FADD.FTZ R14, R132, R125 ;  /* 0x0000007d840e7221 */ /* 0x000fe20000010000 */
[----:B------:R-:W-:Y:S01]  /*8cc0*/  FFMA.FTZ R79, R138, UR4, -R79 ;  /* 0x000000048a4f7c23 */ /* 0x000fe2000801084f */
[----:B------:R-:W-:Y:S01]  /*8cd0*/  FADD.FTZ R12, R122, R115 ;  /* 0x000000737a0c7221 */ /* 0x000fe20000010000 */
[----:B------:R-:W-:Y:S01]  /*8ce0*/  FMUL.FTZ R45, R45, R7 ;  /* 0x000000072d2d7220 */ /* 0x000fe20000410000 */
[----:B------:R-:W-:Y:S01]  /*8cf0*/  FADD.FTZ R14, R133, R14 ;  /* 0x0000000e850e7221 */ /* 0x000fe20000010000 */
[----:B------:R2:W-:Y:S01]  /*8d00*/  MUFU.EX2 R99, R119 ;  /* 0x0000007700637308 */ /* 0x0005e20000000800 */
[----:B------:R-:W-:Y:S01]  /*8d10*/  FADD.FTZ R12, R123, R12 ;  /* 0x0000000c7b0c7221 */ /* 0x000fe20000010000 */
[----:B0-----:R-:W-:Y:S01]  /*8d20*/  F2FP.F16.F32.PACK_AB R13, R20, R15 ;  /* 0x0000000f140d723e */ /* 0x001fe200000000ff */
[----:B------:R-:W-:Y:S01]  /*8d30*/  FADD.FTZ R125, R129, R14 ;  /* 0x0000000e817d7221 */ /* 0x000fe20000010000 */
[----:B------:R-:W-:Y:S01]  /*8d40*/  F2FP.F16.F32.PACK_AB R15, R120, R21 ;  /* 0x00000015780f723e */ /* 0x000fe200000000ff */
[----:B------:R-:W-:Y:S01]  /*8d50*/  FADD.FTZ R12, R113, R12 ;  /* 0x0000000c710c7221 */ /* 0x000fe20000010000 */
[----:B------:R-:W-:Y:S01]  /*8d60*/  FMUL.FTZ R48, R48, R7 ;  /* 0x0000000730307220 */ /* 0x000fe20000410000 */
[----:B------:R-:W-:Y:S01]  /*8d70*/  FADD.FTZ R125, R140, R125 ;  /* 0x0000007d8c7d7221 */ /* 0x000fe20000010000 */
[----:B------:R-:W0:Y:S01]  /*8d80*/  MUFU.EX2 R4, R4 ;  /* 0x0000000400047308 */ /* 0x000e220000000800 */
[----:B------:R-:W-:Y:S01]  /*8d90*/  FADD.FTZ R104, R127, R12 ;  /* 0x0000000c7f687221 */ /* 0x000fe20000010000 */
[----:B------:R-:W-:Y:S01]  /*8da0*/  F2FP.F16.F32.PACK_AB R12, R141, R137 ;  /* 0x000000898d0c723e */ /* 0x000fe200000000ff */
[----:B------:R-:W-:Y:S01]  /*8db0*/  FADD.FTZ R14, R128, R125 ;  /* 0x0000007d800e7221 */ /* 0x000fe20000010000 */
[----:B------:R-:W-:Y:S01]  /*8dc0*/  F2FP.F16.F32.PACK_AB R125, R123, R122 ;  /* 0x0000007a7b7d723e */ /* 0x000fe200000000ff */
[----:B------:R-:W-:Y:S01]  /*8dd0*/  FADD.FTZ R104, R105, R104 ;  /* 0x0000006869687221 */ /* 0x000fe20000010000 */
[----:B------:R-:W-:Y:S01]  /*8de0*/  F2FP.F16.F32.PACK_AB R127, R127, R113 ;  /* 0x000000717f7f723e */ /* 0x000fe200000000ff */
[----:B------:R-:W-:Y:S01]  /*8df0*/  FADD.FTZ R14, R139, R14 ;  /* 0x0000000e8b0e7221 */ /* 0x000fe20000010000 */
[----:B------:R-:W0:Y:S01]  /*8e00*/  MUFU.EX2 R11, R11 ;  /* 0x0000000b000b7308 */ /* 0x000e220000000800 */
[----:B--2---:R-:W-:Y:S01]  /*8e10*/  FADD.FTZ R119, R109, R104 ;  /* 0x000000686d777221 */ /* 0x004fe20000010000 */
[----:B------:R-:W-:Y:S01]  /*8e20*/  F2FP.F16.F32.PACK_AB R104, R130, R121 ;  /* 0x000000798268723e */ /* 0x000fe200000000ff */
[----:B------:R-:W-:Y:S01]  /*8e30*/  FADD.FTZ R115, R121, R14 ;  /* 0x0000000e79737221 */ /* 0x000fe20000010000 */
[----:B------:R-:W-:Y:S01]  /*8e40*/  F2FP.F16.F32.PACK_AB R14, R133, R132 ;  /* 0x00000084850e723e */ /* 0x000fe200000000ff */
[----:B-1----:R-:W-:Y:S01]  /*8e50*/  FADD.FTZ R72, R96, R119 ;  /* 0x0000007760487221 */ /* 0x002fe20000010000 */
[----:B------:R-:W-:Y:S01]  /*8e60*/  F2FP.F16.F32.PACK_AB R105, R109, R105 ;  /* 0x000000696d69723e */ /* 0x000fe200000000ff */
[----:B------:R-:W-:Y:S01]  /*8e70*/  FADD.FTZ R115, R130, R115 ;  /* 0x0000007382737221 */ /* 0x000fe20000010000 */
[----:B------:R1:W2:Y:S01]  /*8e80*/  MUFU.EX2 R93, R106 ;  /* 0x0000006a005d7308 */ /* 0x0002a20000000800 */
[----:B------:R-:W-:Y:S01]  /*8e90*/  FADD.FTZ R73, R97, R72 ;  /* 0x0000004861497221 */ /* 0x000fe20000010000 */
[----:B------:R5:W-:Y:S01]  /*8ea0*/  STSM.16.M88.4 [R2+0x25b00], R12 ;  /* 0x025b000c02007844 */ /* 0x000be20000000200 */
[----:B------:R-:W-:Y:S01]  /*8eb0*/  FADD.FTZ R20, R116, R115 ;  /* 0x0000007374147221 */ /* 0x000fe20000010000 */
[-C--:B------:R-:W-:Y:S01]  /*8ec0*/  FMUL.FTZ R49, R49, R7.reuse ;  /* 0x0000000731317220 */ /* 0x080fe20000410000 */
[----:B------:R-:W-:Y:S01]  /*8ed0*/  FADD.FTZ R72, R88, R73 ;  /* 0x0000004958487221 */ /* 0x000fe20000010000 */
[----:B------:R-:W-:Y:S01]  /*8ee0*/  STSM.16.M88.4 [R2+0x27300], R124 ;  /* 0x0273007c02007844 */ /* 0x000fe20000000200 */
[----:B------:R-:W-:Y:S01]  /*8ef0*/  FADD.FTZ R21, R117, R20 ;  /* 0x0000001475157221 */ /* 0x000fe20000010000 */
[----:B------:R-:W2:Y:S01]  /*8f00*/  MUFU.EX2 R101, R101 ;  /* 0x0000006500657308 */ /* 0x000ea20000000800 */
[----:B------:R-:W-:Y:S01]  /*8f10*/  FADD.FTZ R75, R89, R72 ;  /* 0x00000048594b7221 */ /* 0x000fe20000010000 */
[----:B-1----:R-:W-:Y:S01]  /*8f20*/  F2FP.F16.F32.PACK_AB R106, R117, R116 ;  /* 0x00000074756a723e */ /* 0x002fe200000000ff */
[----:B---3--:R-:W-:Y:S01]  /*8f30*/  FADD.FTZ R21, R112, R21 ;  /* 0x0000001570157221 */ /* 0x008fe20000010000 */
[-C--:B------:R-:W-:Y:S01]  /*8f40*/  FMUL.FTZ R52, R52, R7.reuse ;  /* 0x0000000734347220 */ /* 0x080fe20000410000 */
[----:B------:R-:W-:Y:S01]  /*8f50*/  FADD.FTZ R74, R80, R75 ;  /* 0x0000004b504a7221 */ /* 0x000fe20000010000 */
[-C--:B------:R-:W-:Y:S01]  /*8f60*/  FMUL.FTZ R53, R53, R7.reuse ;  /* 0x0000000735357220 */ /* 0x080fe20000410000 */
[----:B----4-:R-:W-:Y:S01]  /*8f70*/  FADD.FTZ R73, R114, R21 ;  /* 0x0000001572497221 */ /* 0x010fe20000010000 */
[----:B------:R-:W1:Y:S01]  /*8f80*/  MUFU.EX2 R103, R103 ;  /* 0x0000006700677308 */ /* 0x000e620000000800 */
[-C--:B------:R-:W-:Y:S01]  /*8f90*/  FMUL.FTZ R56, R56, R7.reuse ;  /* 0x0000000738387220 */ /* 0x080fe20000410000 */
[C---:B-----5:R-:W-:Y:S01]  /*8fa0*/  F2FP.F16.F32.PACK_AB R15, R81.reuse, R80 ;  /* 0x00000050510f723e */ /* 0x060fe200000000ff */
[----:B------:R-:W-:Y:S01]  /*8fb0*/  FADD.FTZ R72, R108, R73 ;  /* 0x000000496c487221 */ /* 0x000fe20000010000 */
[----:B------:R-:W-:Y:S01]  /*8fc0*/  FADD.FTZ R73, R81, R74 ;  /* 0x0000004a51497221 */ /* 0x000fe20000010000 */
[----:B------:R-:W-:Y:S01]  /*8fd0*/  F2FP.F16.F32.PACK_AB R12, R114, R112 ;  /* 0x00000070720c723e */ /* 0x000fe200000000ff */
[-C--:B------:R-:W-:Y:S01]  /*8fe0*/  FMUL.FTZ R57, R57, R7.reuse ;  /* 0x0000000739397220 */ /* 0x080fe20000410000 */
[----:B------:R-:W-:Y:S01]  /*8ff0*/  FADD.FTZ R72, R131, R72 ;  /* 0x0000004883487221 */ /* 0x000fe20000010000 */
[----:B------:R3:W4:Y:S01]  /*9000*/  MUFU.EX2 R20, R107 ;  /* 0x0000006b00147308 */ /* 0x0007220000000800 */
[----:B------:R-:W-:Y:S01]  /*9010*/  F2FP.F16.F32.PACK_AB R13, R89, R88 ;  /* 0x00000058590d723e */ /* 0x000fe200000000ff */
[-C--:B------:R-:W-:Y:S01]  /*9020*/  FMUL.FTZ R60, R60, R7.reuse ;  /* 0x000000073c3c7220 */ /* 0x080fe20000410000 */
[----:B------:R-:W-:Y:S01]  /*9030*/  FADD.FTZ R75, R3, R72 ;  /* 0x00000048034b7221 */ /* 0x000fe20000010000 */
[----:B------:R-:W-:Y:S01]  /*9040*/  FADD.FTZ R72, R84, R73 ;  /* 0x0000004954487221 */ /* 0x000fe20000010000 */
[----:B------:R-:W-:Y:S01]  /*9050*/  F2FP.F16.F32.PACK_AB R14, R131, R108 ;  /* 0x0000006c830e723e */ /* 0x000fe200000000ff */
[-C--:B------:R-:W-:Y:S01]  /*9060*/  FMUL.FTZ R61, R61, R7.reuse ;  /* 0x000000073d3d7220 */ /* 0x080fe20000410000 */
[----:B0-----:R-:W-:Y:S01]  /*9070*/  FADD.FTZ R74, R4, R75 ;  /* 0x0000004b044a7221 */ /* 0x001fe20000010000 */
[----:B------:R-:W-:Y:S01]  /*9080*/  FADD.FTZ R73, R9, R72 ;  /* 0x0000004809497221 */ /* 0x000fe20000010000 */
[----:B------:R-:W0:Y:S01]  /*9090*/  MUFU.EX2 R21, R110 ;  /* 0x0000006e00157308 */ /* 0x000e220000000800 */
[----:B---3--:R-:W-:Y:S01]  /*90a0*/  F2FP.F16.F32.PACK_AB R107, R97, R96 ;  /* 0x00000060616b723e */ /* 0x008fe200000000ff */
[----:B------:R-:W-:Y:S01]  /*90b0*/  FADD.FTZ R75, R11, R74 ;  /* 0x0000004a0b4b7221 */ /* 0x000fe20000010000 */
[----:B------:R-:W-:Y:S01]  /*90c0*/  FADD.FTZ R72, R76, R73 ;  /* 0x000000494c487221 */ /* 0x000fe20000010000 */
[----:B------:R-:W-:Y:S01]  /*90d0*/  F2FP.F16.F32.PACK_AB R73, R9, R84 ;  /* 0x000000540949723e */ /* 0x000fe200000000ff */
[----:B------:R-:W-:Y:S01]  /*90e0*/  FMUL.FTZ R64, R64, R7 ;  /* 0x0000000740407220 */ /* 0x000fe20000410000 */
[----:B------:R-:W-:Y:S01]  /*90f0*/  FADD.FTZ R74, R92, R75 ;  /* 0x0000004b5c4a7221 */ /* 0x000fe20000010000 */
[----:B------:R-:W-:Y:S01]  /*9100*/  FADD.FTZ R72, R77, R72 ;  /* 0x000000484d487221 */ /* 0x000fe20000010000 */
[----:B------:R-:W3:Y:S01]  /*9110*/  MUFU.EX2 R100, R100 ;  /* 0x0000006400647308 */ /* 0x000ee20000000800 */
[----:B------:R-:W-:Y:S01]  /*9120*/  STSM.16.M88.4 [R2+0x28b00], R104 ;  /* 0x028b006802007844 */ /* 0x000fe20000000200 */
[----:B--2---:R-:W-:Y:S01]  /*9130*/  FADD.FTZ R74, R93, R74 ;  /* 0x0000004a5d4a7221 */ /* 0x004fe20000010000 */
[----:B------:R-:W-:Y:S01]  /*9140*/  FADD.FTZ R75, R85, R72 ;  /* 0x00000048554b7221 */ /* 0x000fe20000010000 */
[----:B------:R-:W-:Y:S01]  /*9150*/  F2FP.F16.F32.PACK_AB R72, R4, R3 ;  /* 0x000000030448723e */ /* 0x000fe200000000ff */
[----:B------:R0:W-:Y:S01]  /*9160*/  STSM.16.M88.4 [R2+0x2a300], R12 ;  /* 0x02a3000c02007844 */ /* 0x0001e20000000200 */
[----:B------:R-:W-:Y:S01]  /*9170*/  FADD.FTZ R74, R99, R74 ;  /* 0x0000004a634a7221 */ /* 0x000fe20000010000 */
[----:B------:R-:W-:Y:S01]  /*9180*/  FADD.FTZ R4, R90, R75 ;  /* 0x0000004b5a047221 */ /* 0x000fe20000010000 */
[----:B------:R-:W2:Y:S01]  /*9190*/  MUFU.EX2 R79, R79 ;  /* 0x0000004f004f7308 */ /* 0x000ea20000000800 */
[----:B------:R-:W-:Y:S01]  /*91a0*/  F2FP.F16.F32.PACK_AB R75, R77, R76 ;  /* 0x0000004c4d4b723e */ /* 0x000fe200000000ff */
[----:B------:R-:W-:Y:S01]  /*91b0*/  FADD.FTZ R80, R101, R74 ;  /* 0x0000004a65507221 */ /* 0x000fe20000010000 */
[----:B------:R-:W-:Y:S01]  /*91c0*/  F2FP.F16.F32.PACK_AB R74, R92, R11 ;  /* 0x0000000b5c4a723e */ /* 0x000fe200000000ff */
[----:B------:R-:W-:Y:S01]  /*91d0*/  FADD.FTZ R3, R91, R4 ;  /* 0x000000045b037221 */ /* 0x000fe20000010000 */
[----:B------:R-:W-:Y:S01]  /*91e0*/  F2FP.F16.F32.PACK_AB R89, R90, R85 ;  /* 0x000000555a59723e */ /* 0x000fe200000000ff */
[----:B-1----:R-:W-:Y:S01]  /*91f0*/  FADD.FTZ R9, R103, R80 ;  /* 0x0000005067097221 */ /* 0x002fe20000010000 */
[----:B------:R-:W-:Y:S01]  /*9200*/  F2FP.F16.F32.PACK_AB R88, R99, R93 ;  /* 0x0000005d6358723e */ /* 0x000fe200000000ff */
[----:B------:R3:W-:Y:S01]  /*9210*/  STSM.16.M88.4 [R2+0x2bb00], R72 ;  /* 0x02bb004802007844 */ /* 0x0007e20000000200 */
[----:B------:R-:W-:Y:S01]  /*9220*/  F2FP.F16.F32.PACK_AB R90, R103, R101 ;  /* 0x00000065675a723e */ /* 0x000fe200000000ff */
[C---:B------:R-:W-:Y:S01]  /*9230*/  FADD.FTZ R3, R94.reuse, R3 ;  /* 0x000000035e037221 */ /* 0x040fe20000010000 */
[----:B------:R-:W-:Y:S01]  /*9240*/  F2FP.F16.F32.PACK_AB R91, R94, R91 ;  /* 0x0000005b5e5b723e */ /* 0x000fe200000000ff */
[----:B----4-:R-:W-:Y:S01]  /*9250*/  FADD.FTZ R4, R20, R9 ;  /* 0x0000000914047221 */ /* 0x010fe20000010000 */
[----:B0-----:R-:W-:Y:S01]  /*9260*/  F2FP.F16.F32.PACK_AB R12, R21, R20 ;  /* 0x00000014150c723e */ /* 0x001fe200000000ff */
[----:B------:R-:W-:Y:S01]  /*9270*/  FADD.FTZ R76, R82, R3 ;  /* 0x00000003524c7221 */ /* 0x000fe20000010000 */
[----:B------:R-:W-:Y:S01]  /*9280*/  F2FP.F16.F32.PACK_AB R13, R83, R82 ;  /* 0x00000052530d723e */ /* 0x000fe200000000ff */
[----:B------:R0:W-:Y:S01]  /*9290*/  STSM.16.M88.4 [R2+0x2d300], R88 ;  /* 0x02d3005802007844 */ /* 0x0001e20000000200 */
[----:B------:R-:W-:Y:S01]  /*92a0*/  F2FP.F16.F32.PACK_AB R14, R134, R111 ;  /* 0x0000006f860e723e */ /* 0x000fe200000000ff */
[----:B------:R-:W-:Y:S01]  /*92b0*/  FADD.FTZ R4, R21, R4 ;  /* 0x0000000415047221 */ /* 0x000fe20000010000 */
[----:B------:R-:W-:Y:S01]  /*92c0*/  F2FP.F16.F32.PACK_AB R15, R87, R86 ;  /* 0x00000056570f723e */ /* 0x000fe200000000ff */
[----:B------:R-:W-:Y:S01]  /*92d0*/  FADD.FTZ R3, R83, R76 ;  /* 0x0000004c53037221 */ /* 0x000fe20000010000 */
[-C--:B------:R-:W-:Y:S01]  /*92e0*/  FMUL.FTZ R65, R65, R7.reuse ;  /* 0x0000000741417220 */ /* 0x080fe20000410000 */
[----:B------:R-:W-:Y:S01]  /*92f0*/  FADD.FTZ R9, R111, R4 ;  /* 0x000000046f097221 */ /* 0x000fe20000010000 */
[----:B------:R-:W-:Y:S01]  /*9300*/  FMUL.FTZ R68, R68, R7 ;  /* 0x0000000744447220 */ /* 0x000fe20000410000 */
[----:B---3--:R-:W-:Y:S01]  /*9310*/  F2FP.F16.F32.PACK_AB R72, R135, R100 ;  /* 0x000000648748723e */ /* 0x008fe200000000ff */
[----:B------:R0:W-:Y:S01]  /*9320*/  STSM.16.M88.4 [R2+0x2eb00], R12 ;  /* 0x02eb000c02007844 */ /* 0x0001e20000000200 */
[----:B------:R-:W-:Y:S01]  /*9330*/  F2FP.F16.F32.PACK_AB R73, R98, R95 ;  /* 0x0000005f6249723e */ /* 0x000fe200000000ff */
[----:B------:R-:W-:Y:S01]  /*9340*/  FADD.FTZ R4, R86, R3 ;  /* 0x0000000356047221 */ /* 0x000fe20000010000 */
[----:B--2---:R-:W-:Y:S01]  /*9350*/  F2FP.F16.F32.PACK_AB R74, R79, R102 ;  /* 0x000000664f4a723e */ /* 0x004fe200000000ff */
[----:B------:R-:W-:Y:S01]  /*9360*/  FADD.FTZ R9, R134, R9 ;  /* 0x0000000986097221 */ /* 0x000fe20000010000 */
[----:B------:R-:W-:Y:S01]  /*9370*/  F2FP.F16.F32.PACK_AB R75, R10, R78 ;  /* 0x0000004e0a4b723e */ /* 0x000fe200000000ff */
[----:B------:R-:W-:Y:S01]  /*9380*/  FADD.FTZ R4, R87, R4 ;  /* 0x0000000457047221 */ /* 0x000fe20000010000 */
[----:B------:R-:W-:Y:S01]  /*9390*/  FMUL.FTZ R69, R69, R7 ;  /* 0x0000000745457220 */ /* 0x000fe20000410000 */
        /* <DEDUP_REMOVED lines=44> */
.L_x_11999:
[----:B------:R-:W-:-:S13]  /*9660*/  ISETP.LE.AND P2, PT, RZ, UR7, PT ;  /* 0x00000007ff007c0c */ /* 0x000fda000bf43270 */
[----:B------:R-:W-:Y:S05]  /*9670*/  @!P2 BRA `(.L_x_12009) ;  /* 0x0000003400dca947 */ /* 0x000fea0003800000 */
[----:B------:R-:W-:Y:S01]  /*9680*/  IMAD.MOV.U32 R7, RZ, RZ, R5 ;  /* 0x000000ffff077224 */ /* 0x000fe200078e0005 */
[----:B------:R-:W-:Y:S01]  /*9690*/  UMOV UR39, UR38 ;  /* 0x0000002600277c82 */ /* 0x000fe20008000000 */
[----:B------:R-:W-:Y:S01]  /*96a0*/  IMAD.MOV.U32 R9, RZ, RZ, R0 ;  /* 0x000000ffff097224 */ /* 0x000fe200078e0000 */
[----:B------:R-:W-:Y:S01]  /*96b0*/  UMOV UR6, UR36 ;  /* 0x0000002400067c82 */ /* 0x000fe20008000000 */
[----:B------:R-:W-:-:S05]  /*96c0*/  ULDC UR61, c[0x0][0x988] ;  /* 0x00026200003d7ab9 */ /* 0x000fca0000000800 */
.L_x_12018:
        /* <DEDUP_REMOVED lines=10> */
.L_x_12011:
[----:B------:R-:W-:Y:S01]  /*9770*/  ULEA UR4, UR36, UR37, 0x3 ;  /* 0x0000002524047291 */ /* 0x000fe2000f8e183f */
[----:B------:R-:W-:-:S05]  /*9780*/  IMAD.U32 R0, RZ, RZ, UR38 ;  /* 0x00000026ff007e24 */ /* 0x000fca000f8e00ff */
[----:B------:R-:W-:-:S04]  /*9790*/  SHF.L.U32 R0, R0, 0x1f, RZ ;  /* 0x0000001f00007819 */ /* 0x000fc800000006ff */
[----:B------:R0:W1:Y:S01]  /*97a0*/  SYNCS.PHASECHK.TRANS64.TRYWAIT P2, [UR4+0x31c30], R0 ;  /* 0x031c3000ff0075a7 */ /* 0x0000620008040144 */
[----:B------:R-:W-:Y:S05]  /*97b0*/  @!P0 BRA `(.L_x_12012) ;  /* 0x0000000000048947 */ /* 0x000fea0003800000 */
[----:B------:R-:W-:Y:S01]  /*97c0*/  BPT.TRAP 0x1 ;  /* 0x000000040000795c */ /* 0x000fe20000300000 */
.L_x_12012:
[----:B-1----:R-:W-:Y:S05]  /*97d0*/  @P2 BRA `(.L_x_12010) ;  /* 0x0000000000082947 */ /* 0x002fea0003800000 */
[----:B------:R-:W1:Y:S02]  /*97e0*/  SYNCS.PHASECHK.TRANS64.TRYWAIT P2, [UR4+0x31c30], R0 ;  /* 0x031c3000ff0075a7 */ /* 0x000e640008040144 */
[----:B-1----:R-:W-:Y:S05]  /*97f0*/  @!P2 BRA `(.L_x_12013) ;  /* 0x000000c4002ca947 */ /* 0x002fea0003800000 */
.L_x_12010:
        /* <DEDUP_REMOVED lines=356> */
.L_x_12015:
[----:B------:R-:W-:Y:S01]  /*ae40*/  ULEA UR4, UR6, UR37, 0x3 ;  /* 0x0000002506047291 */ /* 0x000fe2000f8e183f */
[----:B------:R-:W-:-:S05]  /*ae50*/  IMAD.U32 R0, RZ, RZ, UR39 ;  /* 0x00000027ff007e24 */ /* 0x000fca000f8e00ff */
[----:B------:R-:W-:-:S04]  /*ae60*/  SHF.L.U32 R0, R0, 0x1f, RZ ;  /* 0x0000001f00007819 */ /* 0x000fc800000006ff */
[----:B------:R0:W1:Y:S01]  /*ae70*/  SYNCS.PHASECHK.TRANS64.TRYWAIT P2, [UR4+0x31c50], R0 ;  /* 0x031c5000ff0075a7 */ /* 0x0000620008040144 */
[----:B------:R-:W-:Y:S05]  /*ae80*/  @!P0 BRA `(.L_x_12016) ;  /* 0x0000000000048947 */ /* 0x000fea0003800000 */
[----:B------:R-:W-:Y:S01]  /*ae90*/  BPT.TRAP 0x1 ;  /* 0x000000040000795c */ /* 0x000fe20000300000 */
.L_x_12016:
[----:B-1----:R-:W-:Y:S05]  /*aea0*/  @P2 BRA `(.L_x_12014) ;  /* 0x0000000000082947 */ /* 0x002fea0003800000 */
[----:B------:R-:W1:Y:S02]  /*aeb0*/  SYNCS.PHASECHK.TRANS64.TRYWAIT P2, [UR4+0x31c50], R0 ;  /* 0x031c5000ff0075a7 */ /* 0x000e640008040144 */
[----:B-1----:R-:W-:Y:S05]  /*aec0*/  @!P2 BRA `(.L_x_12017) ;  /* 0x000000ac0090a947 */ /* 0x002fea0003800000 */
.L_x_12014:
        /* <DEDUP_REMOVED lines=11> */
[----:B------:R-:W-:Y:S01]  /*af80*/  UMOV UR39, UR38 ;  /* 0x0000002600277c82 */ /* 0x000fe20008000000 */
[----:B------:R-:W-:Y:S01]  /*af90*/  ULOP3.LUT UR4, UR4, 0x2400000, URZ, 0xfc, !UPT ;  /* 0x0240000004047892 */ /* 0x000fe2000f8efc3f */
[----:B------:R-:W-:-:S03]  /*afa0*/  FMNMX.FTZ R0, R140, R5, !PT ;  /* 0x000000058c007209 */ /* 0x000fc60007810000 */
        /* <DEDUP_REMOVED lines=484> */
.L_x_12009:
[----:B------:R-:W-:Y:S06]  /*cdf0*/  BAR.ARV 0x8, 0x200 ;  /* 0x0208000000007b1d */ /* 0x000fec0000002000 */
[----:B------:R-:W-:Y:S05]  /*ce00*/  @!P0 BRA `(.L_x_12019) ;  /* 0x0000000000048947 */ /* 0x000fea0003800000 */
[----:B------:R-:W-:Y:S01]  /*ce10*/  BPT.TRAP 0x1 ;  /* 0x000000040000795c */ /* 0x000fe20000300000 */
.L_x_12019:
[----:B------:R-:W-:Y:S01]  /*ce20*/  ULEA UR6, UR36, UR37, 0x3 ;  /* 0x0000002524067291 */ /* 0x000fe2000f8e183f */
[----:B------:R-:W-:-:S05]  /*ce30*/  IMAD.U32 R6, RZ, RZ, UR38 ;  /* 0x00000026ff067e24 */ /* 0x000fca000f8e00ff */
[----:B------:R-:W-:-:S04]  /*ce40*/  SHF.L.U32 R6, R6, 0x1f, RZ ;  /* 0x0000001f06067819 */ /* 0x000fc800000006ff */
[----:B------:R0:W1:Y:S01]  /*ce50*/  SYNCS.PHASECHK.TRANS64.TRYWAIT P2, [UR6+0x31c50], R6 ;  /* 0x031c5006ff0075a7 */ /* 0x0000620008040146 */
[----:B------:R-:W-:Y:S05]  /*ce60*/  @!P0 BRA `(.L_x_12020) ;  /* 0x0000000000048947 */ /* 0x000fea0003800000 */
[----:B------:R-:W-:Y:S01]  /*ce70*/  BPT.TRAP 0x1 ;  /* 0x000000040000795c */ /* 0x000fe20000300000 */
.L_x_12020:
[----:B-1----:R-:W-:Y:S05]  /*ce80*/  @P2 BRA `(.L_x_12021) ;  /* 0x0000000000082947 */ /* 0x002fea0003800000 */
[----:B------:R-:W1:Y:S02]  /*ce90*/  SYNCS.PHASECHK.TRANS64.TRYWAIT P0, [UR6+0x31c50], R6 ;  /* 0x031c5006ff0075a7 */ /* 0x000e640008000146 */
[----:B-1----:R-:W-:Y:S05]  /*cea0*/  @!P0 BRA `(.L_x_12022) ;  /* 0x0000008c00b08947 */ /* 0x002fea0003800000 */
.L_x_12021:
        /* <DEDUP_REMOVED lines=13> */
[----:B------:R-:W-:-:S03]  /*cf80*/  IMAD.MOV.U32 R16, RZ, RZ, -0x800000 ;  /* 0xff800000ff107424 */ /* 0x000fc600078e00ff */
        /* <DEDUP_REMOVED lines=32> */
[----:B------:R3:W4:Y:S01]  /*d190*/  @P0 MUFU.RCP R4, R11 ;  /* 0x0000000b00040308 */ /* 0x0007220000001000 */
[----:B0-----:R-:W-:-:S04]  /*d1a0*/  @P0 FMUL.FTZ R6, R6, 0.69314718246459960938 ;  /* 0x3f31721806060820 */ /* 0x001fc80000410000 */
[----:B------:R-:W-:Y:S01]  /*d1b0*/  @P0 FFMA.FTZ R16, R7, R0, R6 ;  /* 0x0000000007100223 */ /* 0x000fe20000010006 */
[----:B------:R-:W-:Y:S02]  /*d1c0*/  PLOP3.LUT P0, PT, PT, PT, PT, 0x8, 0x0 ;  /* 0x000000000000781c */ /* 0x000fe40003f0e170 */
[----:B------:R-:W2:Y:S01]  /*d1d0*/  @P2 MUFU.RCP R9, R12 ;  /* 0x0000000c00092308 */ /* 0x000ea20000001000 */
[----:B---3--:R-:W-:Y:S01]  /*d1e0*/  @P2 FMUL.FTZ R11, R13, 0.69314718246459960938 ;  /* 0x3f3172180d0b2820 */ /* 0x008fe20000410000 */
        /* <DEDUP_REMOVED lines=56> */
[-C--:B----4-:R-:W-:Y:S01]  /*d570*/  FMUL.FTZ R77, R24, R4.reuse ;  /* 0x00000004184d7220 */ /* 0x090fe20000410000 */
        /* <DEDUP_REMOVED lines=47> */
.L_x_11992:
[----:B------:R-:W0:Y:S08]  /*d870*/  S2UR UR4, SR_CgaCtaId ;  /* 0x00000000000479c3 */ /* 0x000e300000008800 */
[----:B------:R-:W-:Y:S06]  /*d880*/  BAR.SYNC.DEFER_BLOCKING 0x5, 0x200 ;  /* 0x0148000000007b1d */ /* 0x000fec0000010000 */
[----:B------:R-:W-:Y:S01]  /*d890*/  UMOV UR37, 0x400 ;  /* 0x0000040000257882 */ /* 0x000fe20000000000 */
[----:B------:R-:W-:Y:S01]  /*d8a0*/  BSSY B0, `(.L_x_12023) ;  /* 0x00001d6000007945 */ /* 0x000fe20003800000 */
[----:B0-----:R-:W-:-:S09]  /*d8b0*/  ULEA UR37, UR4, UR37, 0x18 ;  /* 0x0000002504257291 */ /* 0x001fd2000f8ec03f */
[----:B------:R-:W0:Y:S02]  /*d8c0*/  LDS.128 R32, [UR37+0x31cd0] ;  /* 0x031cd025ff207984 */ /* 0x000e240008000c00 */
[----:B0-----:R-:W-:Y:S02]  /*d8d0*/  R2UR UR5, R33 ;  /* 0x00000000210572ca */ /* 0x001fe400000e0000 */
[----:B------:R-:W-:Y:S01]  /*d8e0*/  R2UR UR6, R34 ;  /* 0x00000000220672ca */ /* 0x000fe200000e0000 */
[----:B------:R-:W-:Y:S06]  /*d8f0*/  BAR.ARV 0x4, 0x200 ;  /* 0x0108000000007b1d */ /* 0x000fec0000002000 */
[----:B------:R-:W-:Y:S08]  /*d900*/  @P0 BRA `(.L_x_12024) ;  /* 0x00000010007c0947 */ /* 0x000ff00003800000 */
[----:B------:R-:W0:Y:S08]  /*d910*/  S2UR UR4, SR_SWINHI ;  /* 0x00000000000479c3 */ /* 0x000e300000002f00 */
[----:B------:R-:W-:Y:S01]  /*d920*/  BAR.SYNC.DEFER_BLOCKING 0x1, 0x180 ;  /* 0x0046000000007b1d */ /* 0x000fe20000010000 */
[----:B------:R-:W-:Y:S02]  /*d930*/  F2FP.F16.F32.PACK_AB R6, R7, R6 ;  /* 0x000000060706723e */ /* 0x000fe400000000ff */
[----:B------:R-:W-:-:S02]  /*d940*/  F2FP.F16.F32.PACK_AB R7, R12, R73 ;  /* 0x000000490c07723e */ /* 0x000fc400000000ff */
[----:B------:R-:W-:Y:S01]  /*d950*/  F2FP.F16.F32.PACK_AB R27, R27, R62 ;  /* 0x0000003e1b1b723e */ /* 0x000fe200000000ff */
[----:B------:R-:W-:Y:S01]  /*d960*/  ULDC.64 UR10, c[0x0][0x208] ;  /* 0x00008200000a7ab9 */ /* 0x000fe20000000a00 */
[----:B------:R-:W-:Y:S02]  /*d970*/  R2UR UR7, R144 ;  /* 0x00000000900772ca */ /* 0x000fe400000e0000 */
[----:B------:R-:W-:Y:S02]  /*d980*/  R2UR UR13, R148 ;  /* 0x00000000940d72ca */ /* 0x000fe400000e0000 */
[----:B------:R-:W-:Y:S01]  /*d990*/  R2UR UR12, R18 ;  /* 0x00000000120c72ca */ /* 0x000fe200000e0000 */
[----:B------:R-:W-:Y:S01]  /*d9a0*/  UMOV UR8, UR37 ;  /* 0x0000002500087c82 */ /* 0x000fe20008000000 */
[----:B0-----:R-:W-:Y:S01]  /*d9b0*/  UMOV UR9, UR4 ;  /* 0x0000000400097c82 */ /* 0x001fe20008000000 */
[----:B------:R-:W-:Y:S02]  /*d9c0*/  IMAD.U32 R20, RZ, RZ, UR8 ;  /* 0x00000008ff147e24 */ /* 0x000fe4000f8e00ff */
[----:B------:R-:W-:Y:S01]  /*d9d0*/  IMAD.U32 R21, RZ, RZ, UR9 ;  /* 0x00000009ff157e24 */ /* 0x000fe2000f8e00ff */
[----:B------:R-:W-:-:S02]  /*d9e0*/  ULDC.64 UR8, c[0x0][0xc00] ;  /* 0x0003000000087ab9 */ /* 0x000fc40000000a00 */
[----:B------:R-:W-:Y:S01]  /*d9f0*/  UISETP.NE.U32.AND UP0, UPT, UR8, URZ, UPT ;  /* 0x0000003f0800728c */ /* 0x000fe2000bf05070 */
[----:B------:R-:W-:-:S03]  /*da00*/  IMAD.WIDE R4, R155, 0x2, R20 ;  /* 0x000000029b047825 */ /* 0x000fc600078e0214 */
[----:B------:R-:W-:Y:S01]  /*da10*/  UISETP.NE.AND.EX UP0, UPT, UR9, URZ, UPT, UP0 ;  /* 0x0000003f0900728c */ /* 0x000fe2000bf05300 */
[C---:B------:R-:W-:Y:S02]  /*da20*/  LOP3.LUT R11, R4.reuse, 0x180, RZ, 0xc0, !PT ;  /* 0x00000180040b7812 */ /* 0x040fe400078ec0ff */
[----:B------:R-:W-:Y:S01]  /*da30*/  ULDC.64 UR8, c[0x0][0xc00] ;  /* 0x0003000000087ab9 */ /* 0x000fe20000000a00 */
[C---:B------:R-:W-:Y:S01]  /*da40*/  IADD3 R13, P0, R4.reuse, 0x6020, RZ ;  /* 0x00006020040d7810 */ /* 0x040fe20007f1e0ff */
[----:B------:R-:W-:Y:S01]  /*da50*/  UIMAD.WIDE UR8, UR7, 0x4, UR8 ;  /* 0x00000004070878a5 */ /* 0x000fe2000f8e0208 */
[C---:B------:R-:W-:Y:S02]  /*da60*/  IADD3 R9, P1, R4.reuse, 0x6000, RZ ;  /* 0x0000600004097810 */ /* 0x040fe40007f3e0ff */
[----:B------:R-:W-:Y:S02]  /*da70*/  SHF.R.U64 R11, R11, 0x3, RZ ;  /* 0x000000030b0b7819 */ /* 0x000fe400000012ff */
[----:B------:R-:W-:-:S02]  /*da80*/  IADD3 R63, P2, R4, 0x3020, RZ ;  /* 0x00003020043f7810 */ /* 0x000fc40007f5e0ff */
[C---:B------:R-:W-:Y:S02]  /*da90*/  IADD3 R33, P3, R4.reuse, 0x3000, RZ ;  /* 0x0000300004217810 */ /* 0x040fe40007f7e0ff */
[----:B------:R-:W-:Y:S02]  /*daa0*/  IADD3 R30, P4, R4, 0x20, RZ ;  /* 0x00000020041e7810 */ /* 0x000fe40007f9e0ff */
[----:B------:R-:W-:Y:S01]  /*dab0*/  LOP3.LUT R8, R13, 0x180, RZ, 0xc0, !PT ;  /* 0x000001800d087812 */ /* 0x000fe200078ec0ff */
[--C-:B------:R-:W-:Y:S01]  /*dac0*/  IMAD.X R15, RZ, RZ, R5.reuse, P3 ;  /* 0x000000ffff0f7224 */ /* 0x100fe200018e0605 */
[----:B------:R-:W-:Y:S01]  /*dad0*/  LOP3.LUT R10, R9, 0x180, RZ, 0xc0, !PT ;  /* 0x00000180090a7812 */ /* 0x000fe200078ec0ff */
[--C-:B------:R-:W-:Y:S01]  /*dae0*/  IMAD.X R25, RZ, RZ, R5.reuse, P4 ;  /* 0x000000ffff197224 */ /* 0x100fe200020e0605 */
[----:B------:R-:W-:Y:S01]  /*daf0*/  LOP3.LUT R4, R11, R4, RZ, 0x3c, !PT ;  /* 0x000000040b047212 */ /* 0x000fe200078e3cff */
[----:B------:R-:W-:Y:S01]  /*db00*/  IMAD.X R11, RZ, RZ, R5, P1 ;  /* 0x000000ffff0b7224 */ /* 0x000fe200008e0605 */
[----:B------:R-:W-:-:S02]  /*db10*/  SHF.R.U64 R8, R8, 0x3, RZ ;  /* 0x0000000308087819 */ /* 0x000fc400000012ff */
[----:B------:R-:W-:Y:S02]  /*db20*/  SHF.R.U64 R10, R10, 0x3, RZ ;  /* 0x000000030a0a7819 */ /* 0x000fe400000012ff */
[----:B------:R-:W-:Y:S02]  /*db30*/  MOV R28, R4 ;  /* 0x00000004001c7202 */ /* 0x000fe40000000f00 */
[----:B------:R-:W-:Y:S02]  /*db40*/  F2FP.F16.F32.PACK_AB R4, R24, R77 ;  /* 0x0000004d1804723e */ /* 0x000fe400000000ff */
[----:B------:R-:W-:Y:S02]  /*db50*/  LOP3.LUT R24, R63, 0x180, RZ, 0xc0, !PT ;  /* 0x000001803f187812 */ /* 0x000fe400078ec0ff */
[----:B------:R-:W-:Y:S02]  /*db60*/  LOP3.LUT R17, R30, 0x180, RZ, 0xc0, !PT ;  /* 0x000001801e117812 */ /* 0x000fe400078ec0ff */
[----:B------:R-:W-:Y:S01]  /*db70*/  LOP3.LUT R8, R8, R13, RZ, 0x3c, !PT ;  /* 0x0000000d08087212 */ /* 0x000fe200078e3cff */
[--C-:B------:R-:W-:Y:S01]  /*db80*/  IMAD.X R13, RZ, RZ, R5.reuse, P2 ;  /* 0x000000ffff0d7224 */ /* 0x100fe200010e0605 */
[----:B------:R-:W-:Y:S01]  /*db90*/  LOP3.LUT R10, R10, R9, RZ, 0x3c, !PT ;  /* 0x000000090a0a7212 */ /* 0x000fe200078e3cff */
[----:B------:R-:W-:Y:S01]  /*dba0*/  IMAD.X R9, RZ, RZ, R5, P0 ;  /* 0x000000ffff097224 */ /* 0x000fe200000e0605 */
[----:B------:R-:W-:-:S02]  /*dbb0*/  F2FP.F16.F32.PACK_AB R5, R14, R75 ;  /* 0x0000004b0e05723e */ /* 0x000fc400000000ff */
[----:B------:R-:W-:Y:S02]  /*dbc0*/  SHF.R.U64 R24, R24, 0x3, RZ ;  /* 0x0000000318187819 */ /* 0x000fe400000012ff */
[----:B------:R-:W-:Y:S01]  /*dbd0*/  LOP3.LUT R14, R33, 0x180, RZ, 0xc0, !PT ;  /* 0x00000180210e7812 */ /* 0x000fe200078ec0ff */
[----:B------:R0:W-:Y:S01]  /*dbe0*/  STSM.16.M88.4 [R28], R4 ;  /* 0x000000041c007844 */ /* 0x0001e20000000200 */
[----:B------:R-:W-:Y:S02]  /*dbf0*/  SHF.R.U64 R17, R17, 0x3, RZ ;  /* 0x0000000311117819 */ /* 0x000fe400000012ff */
[----:B------:R-:W-:Y:S02]  /*dc00*/  LOP3.LUT R12, R24, R63, RZ, 0x3c, !PT ;  /* 0x0000003f180c7212 */ /* 0x000fe400078e3cff */
[----:B------:R-:W-:Y:S02]  /*dc10*/  SHF.R.U64 R14, R14, 0x3, RZ ;  /* 0x000000030e0e7819 */ /* 0x000fe400000012ff */
[----:B------:R-:W-:-:S02]  /*dc20*/  LOP3.LUT R24, R17, R30, RZ, 0x3c, !PT ;  /* 0x0000001e11187212 */ /* 0x000fc400078e3cff */
[----:B------:R-:W-:Y:S02]  /*dc30*/  MOV R17, R8 ;  /* 0x0000000800117202 */ /* 0x000fe40000000f00 */
[----:B------:R-:W-:Y:S02]  /*dc40*/  MOV R30, R10 ;  /* 0x0000000a001e7202 */ /* 0x000fe40000000f00 */
[----:B------:R-:W-:Y:S02]  /*dc50*/  LOP3.LUT R14, R14, R33, RZ, 0x3c, !PT ;  /* 0x000000210e0e7212 */ /* 0x000fe400078e3cff */
[----:B------:R-:W-:Y:S01]  /*dc60*/  MOV R25, R24 ;  /* 0x0000001800197202 */ /* 0x000fe20000000f00 */
[----:B0-----:R-:W-:Y:S01]  /*dc70*/  IMAD.U32 R28, RZ, RZ, UR8 ;  /* 0x00000008ff1c7e24 */ /* 0x001fe2000f8e00ff */
[----:B------:R-:W-:Y:S01]  /*dc80*/  F2FP.F16.F32.PACK_AB R8, R29, R0 ;  /* 0x000000001d08723e */ /* 0x000fe200000000ff */
[----:B------:R-:W-:Y:S01]  /*dc90*/  IMAD.U32 R29, RZ, RZ, UR9 ;  /* 0x00000009ff1d7e24 */ /* 0x000fe2000f8e00ff */
[----:B------:R-:W-:Y:S01]  /*dca0*/  F2FP.F16.F32.PACK_AB R9, R26, R31 ;  /* 0x0000001f1a09723e */ /* 0x000fe200000000ff */
[----:B------:R-:W-:Y:S01]  /*dcb0*/  ULDC.64 UR8, c[0x0][0xc08] ;  /* 0x0003020000087ab9 */ /* 0x000fe20000000a00 */
[----:B------:R-:W-:-:S02]  /*dcc0*/  F2FP.F16.F32.PACK_AB R10, R37, R36 ;  /* 0x00000024250a723e */ /* 0x000fc400000000ff */
[----:B------:R-:W-:Y:S02]  /*dcd0*/  F2FP.F16.F32.PACK_AB R11, R39, R38 ;  /* 0x00000026270b723e */ /* 0x000fe400000000ff */
[----:B------:R-:W-:Y:S02]  /*dce0*/  MOV R31, R12 ;  /* 0x0000000c001f7202 */ /* 0x000fe40000000f00 */
[----:B------:R-:W-:Y:S01]  /*dcf0*/  MOV R32, R14 ;  /* 0x0000000e00207202 */ /* 0x000fe20000000f00 */
[----:B------:R0:W-:Y:S01]  /*dd00*/  STSM.16.M88.4 [R25], R8 ;  /* 0x0000000819007844 */ /* 0x0001e20000000200 */
[----:B------:R-:W-:Y:S02]  /*dd10*/  F2FP.F16.F32.PACK_AB R4, R41, R40 ;  /* 0x000000282904723e */ /* 0x000fe400000000ff */
[----:B------:R-:W-:Y:S02]  /*dd20*/  F2FP.F16.F32.PACK_AB R5, R43, R42 ;  /* 0x0000002a2b05723e */ /* 0x000fe400000000ff */
[----:B------:R-:W-:Y:S01]  /*dd30*/  F2FP.F16.F32.PACK_AB R6, R45, R44 ;  /* 0x0000002c2d06723e */ /* 0x000fe200000000ff */
[----:B------:R-:W1:Y:S01]  /*dd40*/  LDC R43, c[0x0][0xbe8] ;  /* 0x0002fa00ff2b7b82 */ /* 0x000e620000000800 */
[----:B------:R-:W-:-:S02]  /*dd50*/  F2FP.F16.F32.PACK_AB R7, R47, R46 ;  /* 0x0000002e2f07723e */ /* 0x000fc400000000ff */
[----:B------:R-:W-:Y:S02]  /*dd60*/  F2FP.F16.F32.PACK_AB R12, R49, R48 ;  /* 0x00000030310c723e */ /* 0x000fe400000000ff */
[----:B------:R-:W-:Y:S01]  /*dd70*/  F2FP.F16.F32.PACK_AB R13, R51, R50 ;  /* 0x00000032330d723e */ /* 0x000fe200000000ff */
[----:B------:R-:W-:Y:S01]  /*dd80*/  STSM.16.M88.4 [R32], R4 ;  /* 0x0000000420007844 */ /* 0x000fe20000000200 */
[----:B------:R-:W-:Y:S02]  /*dd90*/  F2FP.F16.F32.PACK_AB R14, R53, R52 ;  /* 0x00000034350e723e */ /* 0x000fe400000000ff */
[----:B------:R-:W-:Y:S02]  /*dda0*/  F2FP.F16.F32.PACK_AB R15, R55, R54 ;  /* 0x00000036370f723e */ /* 0x000fe400000000ff */
[----:B------:R-:W-:Y:S02]  /*ddb0*/  F2FP.F16.F32.PACK_AB R24, R57, R56 ;  /* 0x000000383918723e */ /* 0x000fe400000000ff */
[----:B0-----:R-:W-:Y:S01]  /*ddc0*/  F2FP.F16.F32.PACK_AB R25, R59, R58 ;  /* 0x0000003a3b19723e */ /* 0x001fe200000000ff */
[----:B------:R-:W-:Y:S01]  /*ddd0*/  STSM.16.M88.4 [R31], R12 ;  /* 0x0000000c1f007844 */ /* 0x000fe20000000200 */
[----:B------:R-:W-:-:S02]  /*dde0*/  F2FP.F16.F32.PACK_AB R26, R61, R60 ;  /* 0x0000003c3d1a723e */ /* 0x000fc400000000ff */
[----:B------:R-:W-:Y:S02]  /*ddf0*/  F2FP.F16.F32.PACK_AB R8, R65, R64 ;  /* 0x000000404108723e */ /* 0x000fe400000000ff */
[----:B------:R-:W-:Y:S01]  /*de00*/  F2FP.F16.F32.PACK_AB R9, R67, R66 ;  /* 0x000000424309723e */ /* 0x000fe200000000ff */
[----:B------:R-:W-:Y:S01]  /*de10*/  STSM.16.M88.4 [R30], R24 ;  /* 0x000000181e007844 */ /* 0x000fe20000000200 */
[----:B------:R-:W-:Y:S02]  /*de20*/  F2FP.F16.F32.PACK_AB R10, R69, R68 ;  /* 0x00000044450a723e */ /* 0x000fe400000000ff */
[----:B------:R-:W-:Y:S02]  /*de30*/  F2FP.F16.F32.PACK_AB R11, R71, R70 ;  /* 0x00000046470b723e */ /* 0x000fe400000000ff */
[----:B------:R-:W-:-:S03]  /*de40*/  PLOP3.LUT P0, PT, PT, PT, UP0, 0x80, 0x0 ;  /* 0x000000000000781c */ /* 0x000fc60003f0f008 */
[----:B------:R0:W-:Y:S01]  /*de50*/  STSM.16.M88.4 [R17], R8 ;  /* 0x0000000811007844 */ /* 0x0001e20000000200 */
[----:B------:R-:W-:Y:S09]  /*de60*/  BAR.SYNC.DEFER_BLOCKING 0x1, 0x180 ;  /* 0x0046000000007b1d */ /* 0x000ff20000010000 */
[----:B------:R-:W2:Y:S01]  /*de70*/  @P0 LDG.E R0, desc[UR10][R28.64] ;  /* 0x0000000a1c000981 */ /* 0x000ea2000c1e1900 */
[----:B-1----:R-:W-:Y:S01]  /*de80*/  ISETP.NE.AND P1, PT, R43, 0x1, PT ;  /* 0x000000012b00780c */ /* 0x002fe20003f25270 */
[----:B------:R-:W-:Y:S01]  /*de90*/  UISETP.NE.U32.AND UP1, UPT, UR8, URZ, UPT ;  /* 0x0000003f0800728c */ /* 0x000fe2000bf25070 */
[----:B0-----:R-:W-:Y:S01]  /*dea0*/  VIADD R8, R22, UR12 ;  /* 0x0000000c16087c36 */ /* 0x001fe20008000000 */
[----:B------:R-:W-:-:S02]  /*deb0*/  UMOV UR4, URZ ;  /* 0x0000003f00047c82 */ /* 0x000fc40008000000 */
[----:B------:R-:W-:-:S06]  /*dec0*/  UISETP.NE.AND.EX UP1, UPT, UR9, URZ, UPT, UP1 ;  /* 0x0000003f0900728c */ /* 0x000fcc000bf25310 */
[----:B------:R-:W-:Y:S02]  /*ded0*/  PLOP3.LUT P2, PT, PT, PT, UP1, 0x80, 0x0 ;  /* 0x000000000000781c */ /* 0x000fe40003f4f018 */
[----:B------:R-:W0:Y:S03]  /*dee0*/  @P1 LDC R5, c[0x0][0xbec] ;  /* 0x0002fb00ff051b82 */ /* 0x000e260000000800 */
[----:B------:R-:W-:-:S04]  /*def0*/  @UP1 ULEA UR8, UP2, UR7, UR8, 0x2 ;  /* 0x0000000807081291 */ /* 0x000fc8000f84103f */
[----:B------:R-:W-:Y:S01]  /*df00*/  @UP1 ULEA.HI.X UR9, UR7, UR9, UR13, 0x2, UP2 ;  /* 0x0000000907091291 */ /* 0x000fe200090f140d */
[----:B------:R-:W1:Y:S01]  /*df10*/  @P1 LDC R6, c[0x0][0xbf0] ;  /* 0x0002fc00ff061b82 */ /* 0x000e620000000800 */
[----:B------:R-:W-:Y:S01]  /*df20*/  IMAD.U32 R10, RZ, RZ, UR8 ;  /* 0x00000008ff0a7e24 */ /* 0x000fe2000f8e00ff */
[----:B------:R-:W-:-:S03]  /*df30*/  ULDC UR7, c[0x0][0xa88] ;  /* 0x0002a20000077ab9 */ /* 0x000fc60000000800 */
[----:B------:R-:W-:Y:S01]  /*df40*/  IMAD.U32 R11, RZ, RZ, UR9 ;  /* 0x00000009ff0b7e24 */ /* 0x000fe2000f8e00ff */
[----:B--2---:R-:W-:Y:S01]  /*df50*/  @P0 R2UR UR4, R0 ;  /* 0x00000000000402ca */ /* 0x004fe200000e0000 */
[----:B------:R-:W-:-:S06]  /*df60*/  IMAD.U32 R0, RZ, RZ, UR7 ;  /* 0x00000007ff007e24 */ /* 0x000fcc000f8e00ff */
[----:B------:R2:W5:Y:S01]  /*df70*/  @P2 LDG.E R0, desc[UR10][R10.64] ;  /* 0x0000000a0a002981 */ /* 0x000562000c1e1900 */
[----:B01----:R-:W-:Y:S07]  /*df80*/  @P2 BRA `(.L_x_12025) ;  /* 0x0000000000142947 */ /* 0x003fee0003800000 */
[----:B------:R-:W-:Y:S05]  /*df90*/  @!P0 BRA `(.L_x_12025) ;  /* 0x0000000000108947 */ /* 0x000fea0003800000 */
[----:B------:R-:W-:Y:S02]  /*dfa0*/  ULDC.64 UR8, c[0x0][0x208] ;  /* 0x0000820000087ab9 */ /* 0x000fe40000000a00 */
[----:B------:R-:W3:Y:S04]  /*dfb0*/  LDG.E R7, desc[UR8][R28.64] ;  /* 0x000000081c077981 */ /* 0x000ee8000c1e1900 */
[----:B-----5:R-:W3:Y:S02]  /*dfc0*/  LDG.E R0, desc[UR8][R28.64+0x4] ;  /* 0x000004081c007981 */ /* 0x020ee4000c1e1900 */
[----:B---3--:R-:W-:-:S07]  /*dfd0*/  IMAD.IADD R0, R0, 0x1, -R7 ;  /* 0x0000000100007824 */ /* 0x008fce00078e0a07 */
.L_x_12025:
[----:B------:R-:W-:Y:S01]  /*dfe0*/  R2UR UR18, R146 ;  /* 0x00000000921272ca */ /* 0x000fe200000e0000 */
[----:B------:R-:W-:Y:S01]  /*dff0*/  ULDC.64 UR12, c[0x0][0xb90] ;  /* 0x0002e400000c7ab9 */ /* 0x000fe20000000a00 */
[----:B------:R-:W-:Y:S01]  /*e000*/  R2UR UR16, R148 ;  /* 0x00000000941072ca */ /* 0x000fe200000e0000 */
[----:B------:R-:W-:Y:S01]  /*e010*/  @P1 IMAD.HI.U32 R5, R8, R5, RZ ;  /* 0x0000000508051227 */ /* 0x000fe200078e00ff */
[----:B------:R-:W-:Y:S01]  /*e020*/  R2UR UR15, R144 ;  /* 0x00000000900f72ca */ /* 0x000fe200000e0000 */
[----:B------:R-:W-:Y:S01]  /*e030*/  USHF.R.S32.HI UR9, URZ, 0x1f, UR4 ;  /* 0x0000001f3f097899 */ /* 0x000fe20008011404 */
[----:B------:R-:W-:Y:S01]  /*e040*/  R2UR UR17, R18 ;  /* 0x00000000121172ca */ /* 0x000fe200000e0000 */
[----:B------:R-:W-:Y:S01]  /*e050*/  UMOV UR8, UR4 ;  /* 0x0000000400087c82 */ /* 0x000fe20008000000 */
[----:B------:R-:W-:Y:S01]  /*e060*/  IMAD.MOV.U32 R4, RZ, RZ, R8 ;  /* 0x000000ffff047224 */ /* 0x000fe200078e0008 */
[----:B------:R-:W-:Y:S01]  /*e070*/  @P1 SHF.R.U32.HI R4, RZ, R6, R5 ;  /* 0x00000006ff041219 */ /* 0x000fe20000011605 */
[----:B------:R-:W-:Y:S01]  /*e080*/  IMAD R5, R150, 0x20, R23 ;  /* 0x0000002096057824 */ /* 0x000fe200078e0217 */
[----:B------:R-:W-:Y:S01]  /*e090*/  ULDC.64 UR20, c[0x0][0x208] ;  /* 0x0000820000147ab9 */ /* 0x000fe20000000a00 */
[----:B-----5:R-:W-:Y:S01]  /*e0a0*/  IMAD R45, R0, R43, RZ ;  /* 0x0000002b002d7224 */ /* 0x020fe200078e02ff */
[----:B------:R-:W-:Y:S01]  /*e0b0*/  USHF.R.S32.HI UR14, URZ, 0x1f, UR18 ;  /* 0x0000001f3f0e7899 */ /* 0x000fe20008011412 */
[----:B------:R-:W-:Y:S01]  /*e0c0*/  IMAD.MOV R6, RZ, RZ, -R4 ;  /* 0x000000ffff067224 */ /* 0x000fe200078e0a04 */
[----:B------:R-:W-:Y:S01]  /*e0d0*/  UIMAD.WIDE.U32 UR10, UR18, UR12, UR8 ;  /* 0x0000000c120a72a5 */ /* 0x000fe2000f8e0008 */
[----:B------:R-:W-:Y:S01]  /*e0e0*/  IMAD.WIDE R20, R5, 0x2, R20 ;  /* 0x0000000205147825 */ /* 0x000fe200078e0214 */
[----:B------:R-:W-:Y:S01]  /*e0f0*/  UIMAD UR7, UR14, UR12, URZ ;  /* 0x0000000c0e0772a4 */ /* 0x000fe2000f8e023f */
[----:B------:R-:W0:Y:S01]  /*e100*/  @P1 LDC R17, c[0x0][0xbec] ;  /* 0x0002fb00ff111b82 */ /* 0x000e220000000800 */
[----:B------:R-:W-:Y:S01]  /*e110*/  USEL UR16, UR16, URZ, !UP0 ;  /* 0x0000003f10107287 */ /* 0x000fe2000c000000 */
[----:B------:R-:W-:Y:S01]  /*e120*/  IMAD R7, R43, R6, R8 ;  /* 0x000000062b077224 */ /* 0x000fe200078e0208 */
[----:B------:R-:W-:Y:S01]  /*e130*/  UIMAD UR7, UR18, UR13, UR7 ;  /* 0x0000000d120772a4 */ /* 0x000fe2000f8e0207 */
[C---:B------:R-:W-:Y:S01]  /*e140*/  IADD3 R9, P2, R20.reuse, 0x1800, RZ ;  /* 0x0000180014097810 */ /* 0x040fe20007f5e0ff */
[----:B------:R-:W-:Y:S01]  /*e150*/  USEL UR15, UR15, URZ, !UP0 ;  /* 0x0000003f0f0f7287 */ /* 0x000fe2000c000000 */
[----:B------:R-:W-:Y:S01]  /*e160*/  SHF.R.S32.HI R6, RZ, 0x1f, R4 ;  /* 0x0000001fff067819 */ /* 0x000fe20000011404 */
[----:B------:R-:W-:Y:S01]  /*e170*/  ULDC.64 UR12, c[0x0][0xb98] ;  /* 0x0002e600000c7ab9 */ /* 0x000fe20000000a00 */
[----:B------:R-:W-:Y:S01]  /*e180*/  UIADD3 UR11, UR11, UR7, URZ ;  /* 0x000000070b0b7290 */ /* 0x000fe2000fffe03f */
[----:B------:R-:W-:Y:S01]  /*e190*/  SHF.R.S32.HI R5, RZ, 0x1f, R7 ;  /* 0x0000001fff057819 */ /* 0x000fe20000011407 */
[----:B------:R-:W-:Y:S01]  /*e1a0*/  UIMAD UR7, UR16, UR12, URZ ;  /* 0x0000000c100772a4 */ /* 0x000fe2000f8e023f */
[----:B------:R-:W-:Y:S01]  /*e1b0*/  LOP3.LUT R8, R9, 0x180, RZ, 0xc0, !PT ;  /* 0x0000018009087812 */ /* 0x000fe200078ec0ff */
[----:B------:R-:W-:Y:S01]  /*e1c0*/  UIMAD.WIDE.U32 UR10, UR15, UR12, UR10 ;  /* 0x0000000c0f0a72a5 */ /* 0x000fe2000f8e000a */
[----:B------:R-:W-:Y:S01]  /*e1d0*/  IADD3 R29, P6, R20, 0x3000, RZ ;  /* 0x00003000141d7810 */ /* 0x000fe20007fde0ff */
[----:B------:R-:W-:Y:S01]  /*e1e0*/  UIMAD UR7, UR15, UR13, UR7 ;  /* 0x0000000d0f0772a4 */ /* 0x000fe2000f8e0207 */
[----:B------:R-:W-:-:S02]  /*e1f0*/  SHF.R.U64 R8, R8, 0x3, RZ ;  /* 0x0000000308087819 */ /* 0x000fc400000012ff */
[----:B------:R-:W-:Y:S01]  /*e200*/  ULDC.64 UR12, c[0x0][0xb88] ;  /* 0x0002e200000c7ab9 */ /* 0x000fe20000000a00 */
[----:B------:R-:W-:Y:S01]  /*e210*/  IADD3 R4, P0, R4, UR10, RZ ;  /* 0x0000000a04047c10 */ /* 0x000fe2000ff1e0ff */
[----:B--2---:R-:W-:Y:S01]  /*e220*/  IMAD R10, R5, UR12, RZ ;  /* 0x0000000c050a7c24 */ /* 0x004fe2000f8e02ff */
[C---:B------:R-:W-:Y:S01]  /*e230*/  IADD3 R13, P5, R20.reuse, 0x4800, RZ ;  /* 0x00004800140d7810 */ /* 0x040fe20007fbe0ff */
[----:B------:R-:W-:Y:S01]  /*e240*/  IMAD.U32 R11, RZ, RZ, UR7 ;  /* 0x00000007ff0b7e24 */ /* 0x000fe2000f8e00ff */
[----:B------:R-:W-:Y:S02]  /*e250*/  IADD3 R37, P4, R20, 0x6000, RZ ;  /* 0x0000600014257810 */ /* 0x000fe40007f9e0ff */
[----:B------:R-:W-:Y:S02]  /*e260*/  LOP3.LUT R28, R29, 0x180, RZ, 0xc0, !PT ;  /* 0x000001801d1c7812 */ /* 0x000fe400078ec0ff */
[----:B------:R-:W-:Y:S01]  /*e270*/  IADD3.X R5, R6, UR11, R11, P0, !PT ;  /* 0x0000000b06057c10 */ /* 0x000fe200087fe40b */
[----:B------:R-:W-:Y:S01]  /*e280*/  ULDC.64 UR10, c[0x0][0xb50] ;  /* 0x0002d400000a7ab9 */ /* 0x000fe20000000a00 */
[----:B------:R-:W-:Y:S01]  /*e290*/  LOP3.LUT R6, R8, R9, RZ, 0x3c, !PT ;  /* 0x0000000908067212 */ /* 0x000fe200078e3cff */
[----:B------:R-:W-:Y:S01]  /*e2a0*/  IMAD R9, R7, UR13, R10 ;  /* 0x0000000d07097c24 */ /* 0x000fe2000f8e020a */
[----:B------:R-:W-:Y:S01]  /*e2b0*/  LOP3.LUT R12, R13, 0x180, RZ, 0xc0, !PT ;  /* 0x000001800d0c7812 */ /* 0x000fe200078ec0ff */
[----:B------:R-:W-:Y:S01]  /*e2c0*/  IMAD.WIDE.U32 R4, R7, UR12, R4 ;  /* 0x0000000c07047c25 */ /* 0x000fe2000f8e0004 */
[----:B------:R-:W-:-:S02]  /*e2d0*/  LOP3.LUT R36, R37, 0x180, RZ, 0xc0, !PT ;  /* 0x0000018025247812 */ /* 0x000fc400078ec0ff */
[----:B------:R-:W-:Y:S01]  /*e2e0*/  SHF.R.U64 R28, R28, 0x3, RZ ;  /* 0x000000031c1c7819 */ /* 0x000fe200000012ff */
[----:B------:R-:W-:Y:S01]  /*e2f0*/  IMAD.IADD R5, R5, 0x1, R9 ;  /* 0x0000000105057824 */ /* 0x000fe200078e0209 */
[----:B------:R-:W-:Y:S01]  /*e300*/  LEA R8, P0, R4, UR10, 0x2 ;  /* 0x0000000a04087c11 */ /* 0x000fe2000f8010ff */
[----:B------:R-:W-:Y:S01]  /*e310*/  VIADD R10, R154, UR17 ;  /* 0x000000119a0a7c36 */ /* 0x000fe20008000000 */
[----:B------:R-:W-:Y:S01]  /*e320*/  LOP3.LUT R9, R20, 0x180, RZ, 0xc0, !PT ;  /* 0x0000018014097812 */ /* 0x000fe200078ec0ff */
[----:B------:R-:W-:Y:S01]  /*e330*/  IMAD.X R7, RZ, RZ, R21, P2 ;  /* 0x000000ffff077224 */ /* 0x000fe200010e0615 */
[----:B------:R-:W-:Y:S01]  /*e340*/  LEA.HI.X R4, R4, UR11, R5, 0x2, P0 ;  /* 0x0000000b04047c11 */ /* 0x000fe200080f1405 */
[----:B------:R-:W-:Y:S01]  /*e350*/  SHFL.IDX PT, R32, R8, RZ, 0x1c1f ;  /* 0x001c1fff08207589 */ /* 0x000fe200000e0000 */
[----:B------:R-:W-:Y:S01]  /*e360*/  LOP3.LUT P0, RZ, R152, 0x3, RZ, 0xc0, !PT ;  /* 0x0000000398ff7812 */ /* 0x000fe2000780c0ff */
[C---:B------:R-:W-:Y:S01]  /*e370*/  VIADD R0, R10.reuse, 0x8 ;  /* 0x000000080a007836 */ /* 0x040fe20000000000 */
[----:B------:R-:W-:Y:S01]  /*e380*/  SHF.R.U64 R9, R9, 0x3, RZ ;  /* 0x0000000309097819 */ /* 0x000fe200000012ff */
[----:B------:R-:W1:Y:S01]  /*e390*/  SHFL.IDX PT, R33, R4, RZ, 0x1c1f ;  /* 0x001c1fff04217589 */ /* 0x000e6200000e0000 */
[-C--:B------:R-:W-:Y:S01]  /*e3a0*/  ISETP.GE.OR P2, PT, R10, R45.reuse, P0 ;  /* 0x0000002d0a00720c */ /* 0x080fe20000746670 */
[----:B------:R-:W-:Y:S01]  /*e3b0*/  ULDC.64 UR10, c[0x0][0xaa0] ;  /* 0x0002a800000a7ab9 */ /* 0x000fe20000000a00 */
[----:B------:R-:W-:Y:S01]  /*e3c0*/  ISETP.GE.OR P0, PT, R0, R45, P0 ;  /* 0x0000002d0000720c */ /* 0x000fe20000706670 */
[----:B------:R-:W-:Y:S01]  /*e3d0*/  SHFL.IDX PT, R40, R8, 0x1, 0x1c1f ;  /* 0x003c1f0008287f89 */ /* 0x000fe200000e0000 */
[----:B------:R-:W-:-:S02]  /*e3e0*/  IADD3 R5, P3, R20, 0x7800, RZ ;  /* 0x0000780014057810 */ /* 0x000fc40007f7e0ff */
[----:B------:R-:W-:Y:S01]  /*e3f0*/  SHF.R.U64 R12, R12, 0x3, RZ ;  /* 0x000000030c0c7819 */ /* 0x000fe200000012ff */
[----:B------:R-:W2:Y:S01]  /*e400*/  SHFL.IDX PT, R41, R4, 0x1, 0x1c1f ;  /* 0x003c1f0004297f89 */ /* 0x000ea200000e0000 */
[----:B------:R-:W-:Y:S01]  /*e410*/  SHF.R.U64 R36, R36, 0x3, RZ ;  /* 0x0000000324247819 */ /* 0x000fe200000012ff */
[--C-:B------:R-:W-:Y:S01]  /*e420*/  IMAD.X R25, RZ, RZ, R21.reuse, P3 ;  /* 0x000000ffff197224 */ /* 0x100fe200018e0615 */
[----:B------:R-:W-:Y:S02]  /*e430*/  LOP3.LUT R20, R9, R20, RZ, 0x3c, !PT ;  /* 0x0000001409147212 */ /* 0x000fe400078e3cff */
[----:B------:R-:W-:Y:S01]  /*e440*/  LOP3.LUT R28, R28, R29, RZ, 0x3c, !PT ;  /* 0x0000001d1c1c7212 */ /* 0x000fe200078e3cff */
[--C-:B------:R-:W-:Y:S01]  /*e450*/  IMAD.X R29, RZ, RZ, R21.reuse, P6 ;  /* 0x000000ffff1d7224 */ /* 0x100fe200030e0615 */
[----:B------:R-:W-:Y:S01]  /*e460*/  LOP3.LUT R12, R12, R13, RZ, 0x3c, !PT ;  /* 0x0000000d0c0c7212 */ /* 0x000fe200078e3cff */
[--C-:B------:R-:W-:Y:S01]  /*e470*/  IMAD.X R13, RZ, RZ, R21.reuse, P5 ;  /* 0x000000ffff0d7224 */ /* 0x100fe200028e0615 */
[----:B------:R-:W-:Y:S01]  /*e480*/  LOP3.LUT R36, R36, R37, RZ, 0x3c, !PT ;  /* 0x0000002524247212 */ /* 0x000fe200078e3cff */
[----:B------:R-:W-:Y:S01]  /*e490*/  IMAD.X R37, RZ, RZ, R21, P4 ;  /* 0x000000ffff257224 */ /* 0x000fe200020e0615 */
[----:B------:R-:W-:Y:S01]  /*e4a0*/  LOP3.LUT R0, R5, 0x180, RZ, 0xc0, !PT ;  /* 0x0000018005007812 */ /* 0x000fe200078ec0ff */
[----:B-1----:R-:W-:Y:S03]  /*e4b0*/  @!P2 ST.E desc[UR20][R32.64], R16 ;  /* 0x000000102000a985 */ /* 0x002fe6000c101914 */
[----:B------:R-:W-:Y:S01]  /*e4c0*/  SHF.R.U64 R0, R0, 0x3, RZ ;  /* 0x0000000300007819 */ /* 0x000fe200000012ff */
[----:B------:R-:W-:-:S03]  /*e4d0*/  UIMAD UR7, UR9, UR10, URZ ;  /* 0x0000000a090772a4 */ /* 0x000fc6000f8e023f */
[----:B------:R-:W-:Y:S01]  /*e4e0*/  LOP3.LUT R24, R0, R5, RZ, 0x3c, !PT ;  /* 0x0000000500187212 */ /* 0x000fe200078e3cff */
[----:B--2---:R1:W-:Y:S04]  /*e4f0*/  @!P0 ST.E desc[UR20][R40.64], R3 ;  /* 0x0000000328008985 */ /* 0x0043e8000c101914 */
[----:B------:R2:W5:Y:S01]  /*e500*/  LD.E.128 R8, desc[UR20][R20.64] ;  /* 0x0000001414087980 */ /* 0x000562000c101d00 */
[----:B------:R-:W-:Y:S01]  /*e510*/  IMAD R0, R149, 0x60, R150 ;  /* 0x0000006095007824 */ /* 0x000fe200078e0296 */
[----:B------:R-:W-:Y:S02]  /*e520*/  UIMAD.WIDE.U32 UR8, UR4, UR10, URZ ;  /* 0x0000000a040872a5 */ /* 0x000fe4000f8e003f */
[----:B------:R-:W-:Y:S01]  /*e530*/  UIMAD UR7, UR4, UR11, UR7 ;  /* 0x0000000b040772a4 */ /* 0x000fe2000f8e0207 */
[----:B------:R-:W5:Y:S02]  /*e540*/  LD.E.128 R4, desc[UR20][R6.64] ;  /* 0x0000001406047980 */ /* 0x000f64000c101d00 */
[----:B------:R-:W-:-:S02]  /*e550*/  ULDC.64 UR10, c[0x0][0xae8] ;  /* 0x0002ba00000a7ab9 */ /* 0x000fc40000000a00 */
[----:B------:R-:W5:Y:S01]  /*e560*/  LD.E.128 R28, desc[UR20][R28.64] ;  /* 0x000000141c1c7980 */ /* 0x000f62000c101d00 */
[----:B--2---:R-:W2:Y:S01]  /*e570*/  @P1 LDC R21, c[0x0][0xbf0] ;  /* 0x0002fc00ff151b82 */ /* 0x004ea20000000800 */
[----:B------:R-:W-:Y:S01]  /*e580*/  VIADD R20, R0, UR17 ;  /* 0x0000001100147c36 */ /* 0x000fe20008000000 */
[----:B------:R-:W-:Y:S01]  /*e590*/  UIADD3 UR9, UR9, UR7, URZ ;  /* 0x0000000709097290 */ /* 0x000fe2000fffe03f */
[----:B------:R-:W5:Y:S01]  /*e5a0*/  LD.E.128 R12, desc[UR20][R12.64] ;  /* 0x000000140c0c7980 */ /* 0x000f62000c101d00 */
[----:B------:R-:W-:Y:S01]  /*e5b0*/  UIMAD UR4, UR14, UR10, URZ ;  /* 0x0000000a0e0472a4 */ /* 0x000fe2000f8e023f */
[----:B0-----:R-:W-:Y:S01]  /*e5c0*/  @P1 IMAD.HI.U32 R0, R20, R17, RZ ;  /* 0x0000001114001227 */ /* 0x001fe200078e00ff */
[----:B------:R-:W-:Y:S01]  /*e5d0*/  UIMAD.WIDE.U32 UR8, UR18, UR10, UR8 ;  /* 0x0000000a120872a5 */ /* 0x000fe2000f8e0008 */
[----:B------:R-:W5:Y:S01]  /*e5e0*/  LD.E.128 R36, desc[UR20][R36.64] ;  /* 0x0000001424247980 */ /* 0x000f62000c101d00 */
[----:B------:R-:W-:Y:S01]  /*e5f0*/  UIMAD UR4, UR18, UR11, UR4 ;  /* 0x0000000b120472a4 */ /* 0x000fe2000f8e0204 */
[----:B-1----:R-:W-:-:S02]  /*e600*/  IMAD.MOV.U32 R3, RZ, RZ, R20 ;  /* 0x000000ffff037224 */ /* 0x002fc400078e0014 */
[----:B------:R-:W-:Y:S01]  /*e610*/  ULDC.64 UR10, c[0x0][0xaf0] ;  /* 0x0002bc00000a7ab9 */ /* 0x000fe20000000a00 */
[----:B------:R-:W-:Y:S01]  /*e620*/  UIADD3 UR9, UR9, UR4, URZ ;  /* 0x0000000409097290 */ /* 0x000fe2000fffe03f */
[----:B------:R-:W5:Y:S01]  /*e630*/  LD.E.128 R24, desc[UR20][R24.64] ;  /* 0x0000001418187980 */ /* 0x000f62000c101d00 */
[----:B------:R-:W-:Y:S01]  /*e640*/  UIMAD UR4, UR16, UR10, URZ ;  /* 0x0000000a100472a4 */ /* 0x000fe2000f8e023f */
[----:B------:R-:W-:Y:S01]  /*e650*/  BSSY B1, `(.L_x_12026) ;  /* 0x0000035000017945 */ /* 0x000fe20003800000 */
[----:B------:R-:W-:Y:S01]  /*e660*/  UIMAD.WIDE.U32 UR8, UR15, UR10, UR8 ;  /* 0x0000000a0f0872a5 */ /* 0x000fe2000f8e0008 */
[----:B------:R-:W-:Y:S01]  /*e670*/  @!PT LDS RZ, [RZ] ;  /* 0x00000000fffff984 */ /* 0x000fe20000000800 */
[----:B------:R-:W-:Y:S01]  /*e680*/  @!PT LDS RZ, [RZ] ;  /* 0x00000000fffff984 */ /* 0x000fe20000000800 */
[----:B------:R-:W-:Y:S01]  /*e690*/  @!PT LDS RZ, [RZ] ;  /* 0x00000000fffff984 */ /* 0x000fe20000000800 */
[----:B------:R-:W-:Y:S01]  /*e6a0*/  @!PT LDS RZ, [RZ] ;  /* 0x00000000fffff984 */ /* 0x000fe20000000800 */
[----:B------:R0:W-:Y:S06]  /*e6b0*/  MEMBAR.ALL.CTA ;  /* 0x0000000000007992 */ /* 0x0001ec0000008000 */
[----:B0-----:R-:W0:Y:S01]  /*e6c0*/  FENCE.VIEW.ASYNC.S ;  /* 0x00000000000073c6 */ /* 0x001e220000000000 */
[----:B------:R-:W-:Y:S01]  /*e6d0*/  UIMAD UR4, UR15, UR11, UR4 ;  /* 0x0000000b0f0472a4 */ /* 0x000fe2000f8e0204 */
[----:B------:R-:W-:-:S02]  /*e6e0*/  SHF.R.S32.HI R34, RZ, 0x1f, R145 ;  /* 0x0000001fff227819 */ /* 0x000fc40000011491 */
[----:B------:R-:W-:Y:S01]  /*e6f0*/  ULDC.64 UR10, c[0x0][0xae0] ;  /* 0x0002b800000a7ab9 */ /* 0x000fe20000000a00 */
[----:B------:R-:W-:Y:S02]  /*e700*/  UIADD3 UR4, UR9, UR4, URZ ;  /* 0x0000000409047290 */ /* 0x000fe4000fffe03f */
[----:B------:R-:W-:Y:S01]  /*e710*/  IMAD.U32 R17, RZ, RZ, UR9 ;  /* 0x00000009ff117e24 */ /* 0x000fe2000f8e00ff */
[----:B--2---:R-:W-:Y:S01]  /*e720*/  @P1 SHF.R.U32.HI R3, RZ, R21, R0 ;  /* 0x00000015ff031219 */ /* 0x004fe20000011600 */
[----:B------:R-:W-:Y:S01]  /*e730*/  IMAD.U32 R16, RZ, RZ, UR8 ;  /* 0x00000008ff107e24 */ /* 0x000fe2000f8e00ff */
[----:B------:R-:W-:Y:S02]  /*e740*/  ULDC.64 UR8, c[0x0][0xad8] ;  /* 0x0002b60000087ab9 */ /* 0x000fe40000000a00 */
[--C-:B------:R-:W-:Y:S01]  /*e750*/  SHF.R.S32.HI R0, RZ, 0x1f, R3.reuse ;  /* 0x0000001fff007819 */ /* 0x100fe20000011403 */
[----:B------:R-:W-:Y:S02]  /*e760*/  IMAD.MOV R18, RZ, RZ, -R3 ;  /* 0x000000ffff127224 */ /* 0x000fe400078e0a03 */
[----:B------:R-:W-:Y:S01]  /*e770*/  IMAD.U32 R17, RZ, RZ, UR4 ;  /* 0x00000004ff117e24 */ /* 0x000fe2000f8e00ff */
[----:B------:R-:W-:Y:S01]  /*e780*/  UIADD3 UR4, UR37, 0x31c20, URZ ;  /* 0x00031c2025047890 */ /* 0x000fe2000fffe03f */
[----:B------:R-:W-:-:S02]  /*e790*/  IMAD R0, R0, UR10, RZ ;  /* 0x0000000a00007c24 */ /* 0x000fc4000f8e02ff */
[----:B------:R-:W-:Y:S01]  /*e7a0*/  IMAD R21, R43, R18, R20 ;  /* 0x000000122b157224 */ /* 0x000fe200078e0214 */
[----:B------:R-:W-:Y:S01]  /*e7b0*/  UPRMT UR4, URZ, 0x654, UR4 ;  /* 0x000006543f047896 */ /* 0x000fe20008000004 */
[C---:B------:R-:W-:Y:S02]  /*e7c0*/  IMAD R33, R3.reuse, UR11, R0 ;  /* 0x0000000b03217c24 */ /* 0x040fe4000f8e0200 */
[----:B------:R-:W-:Y:S01]  /*e7d0*/  IMAD.WIDE.U32 R16, R3, UR10, R16 ;  /* 0x0000000a03107c25 */ /* 0x000fe2000f8e0010 */
[----:B------:R-:W-:-:S03]  /*e7e0*/  SHF.R.S32.HI R0, RZ, 0x1f, R21 ;  /* 0x0000001fff007819 */ /* 0x000fc60000011415 */
[----:B------:R-:W-:Y:S02]  /*e7f0*/  IMAD.IADD R17, R17, 0x1, R33 ;  /* 0x0000000111117824 */ /* 0x000fe400078e0221 */
[----:B------:R-:W-:Y:S01]  /*e800*/  IMAD R0, R0, UR8, RZ ;  /* 0x0000000800007c24 */ /* 0x000fe2000f8e02ff */
[----:B0-----:R-:W-:Y:S01]  /*e810*/  SYNCS.ARRIVE.TRANS64.RED.A1T0 RZ, [UR4], RZ ;  /* 0x000000ffffff79a7 */ /* 0x001fe20008100404 */
[----:B------:R-:W-:-:S04]  /*e820*/  IMAD.WIDE.U32 R16, R21, UR8, R16 ;  /* 0x0000000815107c25 */ /* 0x000fc8000f8e0010 */
[----:B------:R-:W-:Y:S01]  /*e830*/  IMAD R3, R21, UR9, R0 ;  /* 0x0000000915037c24 */ /* 0x000fe2000f8e0200 */
[----:B------:R-:W-:Y:S01]  /*e840*/  ULDC.64 UR8, c[0x0][0xa80] ;  /* 0x0002a00000087ab9 */ /* 0x000fe20000000a00 */
[----:B------:R-:W-:Y:S01]  /*e850*/  VIADD R0, R150, UR17 ;  /* 0x0000001196007c36 */ /* 0x000fe20008000000 */
[----:B------:R-:W-:Y:S01]  /*e860*/  LEA R18, P1, R16, UR8, 0x1 ;  /* 0x0000000810127c11 */ /* 0x000fe2000f8208ff */
[----:B------:R-:W-:-:S03]  /*e870*/  IMAD.IADD R3, R17, 0x1, R3 ;  /* 0x0000000111037824 */ /* 0x000fc600078e0203 */
[----:B------:R-:W-:Y:S01]  /*e880*/  ISETP.GE.AND P0, PT, R0, R45, PT ;  /* 0x0000002d0000720c */ /* 0x000fe20003f06270 */
[----:B------:R0:W1:Y:S01]  /*e890*/  SHFL.IDX PT, R20, R18, RZ, 0x1c1f ;  /* 0x001c1fff12147589 */ /* 0x00006200000e0000 */
[----:B------:R-:W-:-:S05]  /*e8a0*/  LEA.HI.X R3, R16, UR9, R3, 0x1, P1 ;  /* 0x0000000910037c11 */ /* 0x000fca00088f0c03 */
[----:B------:R0:W2:Y:S06]  /*e8b0*/  SHFL.IDX PT, R21, R3, RZ, 0x1c1f ;  /* 0x001c1fff03157589 */ /* 0x0000ac00000e0000 */
[----:B------:R-:W-:Y:S05]  /*e8c0*/  @P0 BRA `(.L_x_12027) ;  /* 0x0000000000340947 */ /* 0x000fea0003800000 */
[----:B------:R-:W-:Y:S01]  /*e8d0*/  ULDC UR4, c[0x0][0xac8] ;  /* 0x0002b20000047ab9 */ /* 0x000fe20000000800 */
[----:B------:R-:W-:Y:S01]  /*e8e0*/  ULDC.64 UR8, c[0x0][0x208] ;  /* 0x0000820000087ab9 */ /* 0x000fe20000000a00 */
        /* <DEDUP_REMOVED lines=11> */
.L_x_12027:
[----:B------:R-:W-:Y:S05]  /*e9a0*/  BSYNC B1 ;  /* 0x0000000000017941 */ /* 0x000fea0003800000 */
.L_x_12026:
[----:B------:R-:W-:Y:S01]  /*e9b0*/  VIADD R0, R0, 0x60 ;  /* 0x0000006000007836 */ /* 0x000fe20000000000 */
[----:B---3-5:R3:W4:Y:S04]  /*e9c0*/  SHFL.IDX PT, R11, R3, 0x1, 0x1c1f ;  /* 0x003c1f00030b7f89 */ /* 0x02872800000e0000 */
[----:B------:R-:W-:Y:S01]  /*e9d0*/  ISETP.GE.AND P0, PT, R0, R45, PT ;  /* 0x0000002d0000720c */ /* 0x000fe20003f06270 */
[----:B------:R3:W0:-:S12]  /*e9e0*/  SHFL.IDX PT, R10, R18, 0x1, 0x1c1f ;  /* 0x003c1f00120a7f89 */ /* 0x00061800000e0000 */
[----:B---3--:R-:W-:Y:S05]  /*e9f0*/  @P0 BRA `(.L_x_12028) ;  /* 0x0000000c00000947 */ /* 0x008fea0003800000 */
[----:B------:R-:W-:Y:S01]  /*ea00*/  ULDC UR4, c[0x0][0xac8] ;  /* 0x0002b20000047ab9 */ /* 0x000fe20000000800 */
[----:B------:R-:W-:Y:S01]  /*ea10*/  ULDC.64 UR8, c[0x0][0x208] ;  /* 0x0000820000087ab9 */ /* 0x000fe20000000a00 */
[----:B------:R-:W-:Y:S02]  /*ea20*/  ISETP.GE.AND P2, PT, R145, UR4, PT ;  /* 0x0000000491007c0c */ /* 0x000fe4000bf46270 */
[----:B------:R-:W-:-:S11]  /*ea30*/  ISETP.GE.AND P1, PT, R23, UR4, PT ;  /* 0x0000000417007c0c */ /* 0x000fd6000bf26270 */
[----:B0-----:R-:W-:Y:S02]  /*ea40*/  @!P2 LEA R16, P0, R145, R10, 0x1 ;  /* 0x0000000a9110a211 */ /* 0x001fe400078008ff */
[----:B----4-:R-:W-:Y:S02]  /*ea50*/  @!P1 IMAD.WIDE R8, R23, 0x2, R10 ;  /* 0x0000000217089825 */ /* 0x010fe400078e020a */
[----:B------:R-:W-:Y:S02]  /*ea60*/  @!P2 LEA.HI.X R17, R145, R11, R34, 0x1, P0 ;  /* 0x0000000b9111a211 */ /* 0x000fe400000f0c22 */
[----:B------:R-:W-:Y:S01]  /*ea70*/  ISETP.GE.AND P0, PT, R147, UR4, PT ;  /* 0x0000000493007c0c */ /* 0x000fe2000bf06270 */
[----:B------:R0:W-:Y:S04]  /*ea80*/  @!P1 ST.E.128 desc[UR8][R8.64], R4 ;  /* 0x0000000408009985 */ /* 0x0001e8000c101d08 */
[----:B------:R0:W-:Y:S08]  /*ea90*/  @!P2 ST.E.128 desc[UR8][R16.64], R12 ;  /* 0x0000000c1000a985 */ /* 0x0001f0000c101d08 */
[----:B------:R-:W-:Y:S05]  /*eaa0*/  @P0 BRA `(.L_x_12028) ;  /* 0x0000000800d40947 */ /* 0x000fea0003800000 */
[----:B0-----:R-:W-:Y:S01]  /*eab0*/  LEA R4, P0, R147, R10, 0x1 ;  /* 0x0000000a93047211 */ /* 0x001fe200078008ff */
[----:B------:R-:W-:-:S03]  /*eac0*/  ULDC.64 UR8, c[0x0][0x208] ;  /* 0x0000820000087ab9 */ /* 0x000fc60000000a00 */
[----:B------:R-:W-:-:S05]  /*ead0*/  LEA.HI.X R5, R147, R11, R157, 0x1, P0 ;  /* 0x0000000b93057211 */ /* 0x000fca00000f0c9d */
[----:B------:R0:W-:Y:S01]  /*eae0*/  ST.E.128 desc[UR8][R4.64], R24 ;  /* 0x0000001804007985 */ /* 0x0001e2000c101d08 */
[----:B------:R-:W-:Y:S05]  /*eaf0*/  BRA `(.L_x_12028) ;  /* 0x0000000800c07947 */ /* 0x000fea0003800000 */
.L_x_12024:
        /* <DEDUP_REMOVED lines=14> */
[----:B------:R-:W1:Y:S01]  /*ebe0*/  S2R R8, SR_TID.X ;  /* 0x0000000000087919 */ /* 0x000e620000002100 */
[----:B------:R-:W-:Y:S02]  /*ebf0*/  ULDC.64 UR10, c[0x0][0xc08] ;  /* 0x00030200000a7ab9 */ /* 0x000fe40000000a00 */
        /* <DEDUP_REMOVED lines=13> */
[----:B------:R-:W-:Y:S02]  /*ecd0*/  IMAD.U32 R7, RZ, RZ, UR9 ;  /* 0x00000009ff077e24 */ /* 0x000fe4000f8e00ff */
[----:B-1----:R-:W-:Y:S01]  /*ece0*/  VIADD R8, R8, 0xffffff80 ;  /* 0xffffff8008087836 */ /* 0x002fe20000000000 */
[----:B------:R-:W-:Y:S02]  /*ecf0*/  USHF.R.S32.HI UR11, URZ, 0x1f, UR12 ;  /* 0x0000001f3f0b7899 */ /* 0x000fe4000801140c */
[----:B------:R1:W5:Y:S02]  /*ed00*/  @P3 LDG.E R0, desc[UR14][R6.64] ;  /* 0x0000000e06003981 */ /* 0x000364000c1e1900 */
[----:B------:R-:W-:Y:S02]  /*ed10*/  ISETP.GE.AND P1, PT, R8, 0xc0, PT ;  /* 0x000000c00800780c */ /* 0x000fe40003f26270 */
        /* <DEDUP_REMOVED lines=8> */
.L_x_12029:
        /* <DEDUP_REMOVED lines=34> */
[----:B------:R-:W-:-:S04]  /*efc0*/  IMAD.U32 R8, RZ, RZ, UR7 ;  /* 0x00000007ff087e24 */ /* 0x000fc8000f8e00ff */
[----:B------:R-:W-:-:S04]  /*efd0*/  IMAD.MOV R3, RZ, RZ, -R4 ;  /* 0x000000ffff037224 */ /* 0x000fc800078e0a04 */
[----:B------:R-:W-:Y:S01]  /*efe0*/  IMAD R3, R5, R3, R6 ;  /* 0x0000000305037224 */ /* 0x000fe200078e0206 */
[----:B------:R-:W-:Y:S02]  /*eff0*/  SHF.R.S32.HI R5, RZ, 0x1f, R4 ;  /* 0x0000001fff057819 */ /* 0x000fe40000011404 */
        /* <DEDUP_REMOVED lines=12> */
.L_x_12031:
[----:B------:R-:W-:Y:S05]  /*f0c0*/  BSYNC B1 ;  /* 0x0000000000017941 */ /* 0x000fea0003800000 */
.L_x_12030:
[----:B------:R-:W1:Y:S01]  /*f0d0*/  @P0 LDC R5, c[0x0][0xbf0] ;  /* 0x0002fc00ff050b82 */ /* 0x000e620000000800 */
[----:B------:R-:W-:Y:S01]  /*f0e0*/  R2UR UR16, R18 ;  /* 0x00000000121072ca */ /* 0x000fe200000e0000 */
[----:B------:R-:W-:Y:S01]  /*f0f0*/  ULDC.64 UR14, c[0x0][0xaa0] ;  /* 0x0002a800000e7ab9 */ /* 0x000fe20000000a00 */
[----:B------:R-:W-:Y:S01]  /*f100*/  R2UR UR17, R146 ;  /* 0x00000000921172ca */ /* 0x000fe200000e0000 */
[----:B------:R-:W-:Y:S01]  /*f110*/  UIMAD UR7, UR10, UR14, URZ ;  /* 0x0000000e0a0772a4 */ /* 0x000fe2000f8e023f */
[----:B0-----:R-:W-:Y:S01]  /*f120*/  IMAD R3, R149, 0x60, R150 ;  /* 0x0000006095037824 */ /* 0x001fe200078e0296 */
[----:B------:R-:W-:Y:S01]  /*f130*/  UIMAD.WIDE.U32 UR8, UR4, UR14, URZ ;  /* 0x0000000e040872a5 */ /* 0x000fe2000f8e003f */
[----:B------:R-:W-:Y:S01]  /*f140*/  BSSY B1, `(.L_x_12032) ;  /* 0x0000039000017945 */ /* 0x000fe20003800000 */
[----:B------:R-:W-:Y:S01]  /*f150*/  UIMAD UR7, UR4, UR15, UR7 ;  /* 0x0000000f040772a4 */ /* 0x000fe2000f8e0207 */
[----:B------:R-:W-:Y:S02]  /*f160*/  SHF.R.S32.HI R16, RZ, 0x1f, R145 ;  /* 0x0000001fff107819 */ /* 0x000fe40000011491 */
[----:B------:R-:W-:Y:S01]  /*f170*/  ULDC.64 UR14, c[0x0][0xae8] ;  /* 0x0002ba00000e7ab9 */ /* 0x000fe20000000a00 */
[----:B------:R-:W-:-:S02]  /*f180*/  UIADD3 UR9, UR9, UR7, URZ ;  /* 0x0000000709097290 */ /* 0x000fc4000fffe03f */
        /* <DEDUP_REMOVED lines=17> */
[----:B------:R-:W-:Y:S02]  /*f2a0*/  IMAD R7, R11, R7, R6 ;  /* 0x000000070b077224 */ /* 0x000fe400078e0206 */
[----:B------:R-:W-:-:S02]  /*f2b0*/  IMAD R8, R4, UR10, RZ ;  /* 0x0000000a04087c24 */ /* 0x000fc4000f8e02ff */
[----:B------:R-:W-:Y:S01]  /*f2c0*/  IMAD.U32 R4, RZ, RZ, UR8 ;  /* 0x00000008ff047e24 */ /* 0x000fe2000f8e00ff */
[----:B------:R-:W-:Y:S01]  /*f2d0*/  SHF.R.S32.HI R6, RZ, 0x1f, R7 ;  /* 0x0000001fff067819 */ /* 0x000fe20000011407 */
[----:B------:R-:W-:Y:S01]  /*f2e0*/  IMAD.U32 R5, RZ, RZ, UR4 ;  /* 0x00000004ff057e24 */ /* 0x000fe2000f8e00ff */
[----:B------:R-:W-:Y:S01]  /*f2f0*/  ULDC.64 UR8, c[0x0][0xad8] ;  /* 0x0002b60000087ab9 */ /* 0x000fe20000000a00 */
        /* <DEDUP_REMOVED lines=26> */
[----:B------:R3:W-:Y:S04]  /*f4a0*/  @!P2 ST.E.128 desc[UR8][R8.64], RZ ;  /* 0x000000ff0800a985 */ /* 0x0007e8000c101d08 */
[----:B------:R3:W-:Y:S04]  /*f4b0*/  @!P3 ST.E.128 desc[UR8][R12.64], RZ ;  /* 0x000000ff0c00b985 */ /* 0x0007e8000c101d08 */
[----:B------:R3:W-:Y:S02]  /*f4c0*/  @!P4 ST.E.128 desc[UR8][R14.64], RZ ;  /* 0x000000ff0e00c985 */ /* 0x0007e4000c101d08 */
.L_x_12033:
[----:B------:R-:W-:Y:S05]  /*f4d0*/  BSYNC B1 ;  /* 0x0000000000017941 */ /* 0x000fea0003800000 */
.L_x_12032:
        /* <DEDUP_REMOVED lines=10> */
[-C--:B-1-3--:R-:W-:Y:S02]  /*f580*/  @!P3 LEA R8, P0, R145, R4.reuse, 0x1 ;  /* 0x000000049108b211 */ /* 0x08afe400078008ff */
[----:B------:R-:W-:Y:S02]  /*f590*/  @!P4 LEA R10, P1, R147, R4, 0x1 ;  /* 0x00000004930ac211 */ /* 0x000fe400078208ff */
[----:B0---4-:R-:W-:Y:S01]  /*f5a0*/  @!P2 IMAD.WIDE R6, R23, 0x2, R4 ;  /* 0x000000021706a825 */ /* 0x011fe200078e0204 */
[-C--:B------:R-:W-:Y:S02]  /*f5b0*/  @!P3 LEA.HI.X R9, R145, R5.reuse, R16, 0x1, P0 ;  /* 0x000000059109b211 */ /* 0x080fe400000f0c10 */
[----:B------:R-:W-:Y:S02]  /*f5c0*/  @!P4 LEA.HI.X R11, R147, R5, R157, 0x1, P1 ;  /* 0x00000005930bc211 */ /* 0x000fe400008f0c9d */
[----:B------:R2:W-:Y:S04]  /*f5d0*/  @!P2 ST.E.128 desc[UR8][R6.64], RZ ;  /* 0x000000ff0600a985 */ /* 0x0005e8000c101d08 */
[----:B------:R2:W-:Y:S04]  /*f5e0*/  @!P3 ST.E.128 desc[UR8][R8.64], RZ ;  /* 0x000000ff0800b985 */ /* 0x0005e8000c101d08 */
[----:B------:R2:W-:Y:S02]  /*f5f0*/  @!P4 ST.E.128 desc[UR8][R10.64], RZ ;  /* 0x000000ff0a00c985 */ /* 0x0005e4000c101d08 */
.L_x_12028:
[----:B------:R-:W-:Y:S05]  /*f600*/  BSYNC B0 ;  /* 0x0000000000007941 */ /* 0x000fea0003800000 */
.L_x_12023:
[----:B------:R-:W-:Y:S02]  /*f610*/  ULDC UR4, c[0x0][0xc3c] ;  /* 0x00030f0000047ab9 */ /* 0x000fe40000000800 */
[----:B------:R-:W-:-:S13]  /*f620*/  ISETP.GE.AND P0, PT, R35, UR4, PT ;  /* 0x0000000423007c0c */ /* 0x000fda000bf06270 */
[----:B------:R-:W-:Y:S05]  /*f630*/  @!P0 BRA `(.L_x_12034) ;  /* 0xffffff1800408947 */ /* 0x000fea000383ffff */
[----:B------:R-:W-:Y:S05]  /*f640*/  EXIT ;  /* 0x000000000000794d */ /* 0x000fea0003800000 */
.L_x_11987:
        /* <DEDUP_REMOVED lines=16> */
.L_x_12035:
        /* <DEDUP_REMOVED lines=43> */
.L_x_12041:
        /* <DEDUP_REMOVED lines=13> */
.L_x_12040:
[----:B------:R-:W-:Y:S05]  /*fad0*/  BSYNC B0 ;  /* 0x0000000000007941 */ /* 0x000fea0003800000 */
.L_x_12039:
        /* <DEDUP_REMOVED lines=22> */
.L_x_12037:
        /* <DEDUP_REMOVED lines=22> */
.L_x_12042:
[----:B-1----:R-:W-:Y:S02]  /*fda0*/  IMAD R16, R16, UR5, R9 ;  /* 0x0000000510107c24 */ /* 0x002fe4000f8e0209 */
[----:B0-----:R-:W-:Y:S01]  /*fdb0*/  IMAD.MOV.U32 R11, RZ, RZ, R10 ;  /* 0x000000ffff0b7224 */ /* 0x001fe200078e000a */
[----:B------:R-:W-:Y:S01]  /*fdc0*/  IABS R10, R4 ;  /* 0x00000004000a7213 */ /* 0x000fe20000000000 */
[----:B------:R-:W-:Y:S01]  /*fdd0*/  IMAD.MOV.U32 R2, RZ, RZ, RZ ;  /* 0x000000ffff027224 */ /* 0x000fe200078e00ff */
[----:B------:R-:W-:Y:S01]  /*fde0*/  IADD3 R9, -R16, UR6, RZ ;  /* 0x0000000610097c10 */ /* 0x000fe2000fffe1ff */
[----:B------:R-:W-:Y:S02]  /*fdf0*/  IMAD R11, R11, R8, RZ ;  /* 0x000000080b0b7224 */ /* 0x000fe400078e02ff */
[----:B------:R-:W-:Y:S01]  /*fe00*/  IMAD.MOV R10, RZ, RZ, -R10 ;  /* 0x000000ffff0a7224 */ /* 0x000fe200078e0a0a */
[----:B------:R-:W-:Y:S01]  /*fe10*/  IABS R6, R9 ;  /* 0x0000000900067213 */ /* 0x000fe20000000000 */
        /* <DEDUP_REMOVED lines=51> */
.L_x_12038:
[----:B------:R-:W-:Y:S02]  /*10150*/  IMAD.MOV.U32 R17, RZ, RZ, RZ ;  /* 0x000000ffff117224 */ /* 0x000fe400078e00ff */
[----:B------:R-:W-:Y:S02]  /*10160*/  IMAD.U32 R16, RZ, RZ, UR6 ;  /* 0x00000006ff107e24 */ /* 0x000fe4000f8e00ff */
[----:B------:R-:W-:-:S07]  /*10170*/  IMAD.MOV.U32 R18, RZ, RZ, RZ ;  /* 0x000000ffff127224 */ /* 0x000fce00078e00ff */
.L_x_12043:
[----:B------:R-:W-:-:S13]  /*10180*/  ISETP.NE.AND P0, PT, R5, RZ, PT ;  /* 0x000000ff0500720c */ /* 0x000fda0003f05270 */
[----:B------:R-:W0:Y:S01]  /*10190*/  @!P0 S2R R3, SR_CgaCtaId ;  /* 0x0000000000038919 */ /* 0x000e220000008800 */
[----:B------:R-:W-:-:S04]  /*101a0*/  @!P0 MOV R0, 0x400 ;  /* 0x0000040000008802 */ /* 0x000fc80000000f00 */
[----:B0-----:R-:W-:-:S05]  /*101b0*/  @!P0 LEA R0, R3, R0, 0x18 ;  /* 0x0000000003008211 */ /* 0x001fca00078ec0ff */
[----:B------:R2:W-:Y:S01]  /*101c0*/  @!P0 STS.128 [R0+0x31cd0], R16 ;  /* 0x031cd01000008388 */ /* 0x0005e20000000c00 */
[----:B------:R-:W-:Y:S06]  /*101d0*/  BAR.ARV 0x5, 0x200 ;  /* 0x0148000000007b1d */ /* 0x000fec0000002000 */
.L_x_12036:
[----:B------:R3:W-:Y:S01]  /*101e0*/  STL [R1+0x28], RZ ;  /* 0x000028ff01007387 */ /* 0x0007e20000100800 */
[----:B------:R-:W-:Y:S01]  /*101f0*/  ULDC UR4, c[0x0][0xc3c] ;  /* 0x00030f0000047ab9 */ /* 0x000fe20000000800 */
[----:B------:R-:W-:Y:S01]  /*10200*/  IMAD.MOV.U32 R27, RZ, RZ, 0x1 ;  /* 0x00000001ff1b7424 */ /* 0x000fe200078e00ff */
[----:B-1----:R-:W-:Y:S01]  /*10210*/  ISETP.GE.AND P0, PT, R19, UR4, PT ;  /* 0x0000000413007c0c */ /* 0x002fe2000bf06270 */
[----:B------:R-:W-:-:S12]  /*10220*/  IMAD.MOV.U32 R23, RZ, RZ, RZ ;  /* 0x000000ffff177224 */ /* 0x000fd800078e00ff */
[----:B---3--:R-:W-:Y:S05]  /*10230*/  @P0 BRA `(.L_x_12044) ;  /* 0x0000005400500947 */ /* 0x008fea0003800000 */
[----:B------:R-:W1:Y:S01]  /*10240*/  S2R R6, SR_TID.X ;  /* 0x0000000000067919 */ /* 0x000e620000002100 */
[----:B------:R-:W3:Y:S01]  /*10250*/  S2UR UR5, SR_CgaCtaId ;  /* 0x00000000000579c3 */ /* 0x000ee20000008800 */
[----:B------:R-:W-:Y:S01]  /*10260*/  UMOV UR4, 0x400 ;  /* 0x0000040000047882 */ /* 0x000fe20000000000 */
[----:B------:R-:W-:Y:S01]  /*10270*/  BSSY B8, `(.L_x_12044) ;  /* 0x0000550000087945 */ /* 0x000fe20003800000 */
[----:B------:R4:W-:Y:S01]  /*10280*/  STL [R1+0x28], RZ ;  /* 0x000028ff01007387 */ /* 0x0009e20000100800 */
[----:B------:R-:W-:Y:S01]  /*10290*/  IMAD.MOV.U32 R27, RZ, RZ, 0x1 ;  /* 0x00000001ff1b7424 */ /* 0x000fe200078e00ff */
[----:B------:R-:W-:Y:S01]  /*102a0*/  ULDC UR38, c[0x0][0xc] ;  /* 0x0000030000267ab9 */ /* 0x000fe20000000800 */
[----:B------:R-:W-:Y:S01]  /*102b0*/  IMAD.MOV.U32 R23, RZ, RZ, RZ ;  /* 0x000000ffff177224 */ /* 0x000fe200078e00ff */
[----:B------:R-:W-:Y:S01]  /*102c0*/  ULDC.64 UR36, c[0x0][0x198] ;  /* 0x0000660000247ab9 */ /* 0x000fe20000000a00 */
[----:B---3--:R-:W-:-:S06]  /*102d0*/  ULEA UR4, UR5, UR4, 0x18 ;  /* 0x0000000405047291 */ /* 0x008fcc000f8ec03f */
[----:B------:R-:W-:Y:S01]  /*102e0*/  IMAD.U32 R22, RZ, RZ, UR4 ;  /* 0x00000004ff167e24 */ /* 0x000fe2000f8e00ff */
[C---:B-1----:R-:W-:Y:S01]  /*102f0*/  LOP3.LUT R5, R6.reuse, 0x7f, RZ, 0xc0, !PT ;  /* 0x0000007f06057812 */ /* 0x042fe200078ec0ff */
[----:B--2---:R-:W-:-:S04]  /*10300*/  IMAD.SHL.U32 R0, R6, 0x8, RZ ;  /* 0x0000000806007824 */ /* 0x004fc800078e00ff */
[----:B------:R-:W-:Y:S01]  /*10310*/  IMAD.SHL.U32 R4, R5, 0x8, RZ ;  /* 0x0000000805047824 */ /* 0x000fe200078e00ff */
[C---:B------:R-:W-:Y:S02]  /*10320*/  LOP3.LUT R3, R0.reuse, 0x20, RZ, 0xc0, !PT ;  /* 0x0000002000037812 */ /* 0x040fe400078ec0ff */
[----:B0-----:R-:W-:Y:S02]  /*10330*/  LOP3.LUT R2, R0, 0xd8, RZ, 0xc0, !PT ;  /* 0x000000d800027812 */ /* 0x001fe400078ec0ff */
        /* <DEDUP_REMOVED lines=11> */
.L_x_12148:
[----:B0---4-:R-:W0:Y:S01]  /*103f0*/  LDC.64 R2, c[0x0][0xc88] ;  /* 0x00032200ff027b82 */ /* 0x011e220000000a00 */
        /* <DEDUP_REMOVED lines=21> */
[----:B-1----:R1:W5:Y:S01]  /*10550*/  @P0 LDG.E R0, desc[UR10][R2.64] ;  /* 0x0000000a02000981 */ /* 0x002362000c1e1900 */
[----:B------:R-:W-:Y:S01]  /*10560*/  ISETP.NE.AND.EX P1, PT, RZ, UR5, PT, P1 ;  /* 0x00000005ff007c0c */ /* 0x000fe2000bf25310 */
[----:B------:R-:W-:Y:S01]  /*10570*/  IMAD.MOV.U32 R28, RZ, RZ, RZ ;  /* 0x000000ffff1c7224 */ /* 0x000fe200078e00ff */
[----:B------:R-:W-:Y:S02]  /*10580*/  ISETP.NE.U32.AND P2, PT, RZ, UR8, PT ;  /* 0x00000008ff007c0c */ /* 0x000fe4000bf45070 */
        /* <DEDUP_REMOVED lines=24> */
[----:B---3--:R-:W-:Y:S05]  /*10710*/  @P2 BRA `(.L_x_12045) ;  /* 0x0000000000182947 */ /* 0x008fea0003800000 */
[----:B------:R-:W-:Y:S05]  /*10720*/  @!P1 BRA `(.L_x_12045) ;  /* 0x0000000000149947 */ /* 0x000fea0003800000 */
[----:B------:R-:W-:Y:S02]  /*10730*/  ULDC.64 UR4, c[0x0][0x208] ;  /* 0x0000820000047ab9 */ /* 0x000fe40000000a00 */
[----:B------:R-:W0:Y:S04]  /*10740*/  LDG.E R7, desc[UR4][R2.64] ;  /* 0x0000000402077981 */ /* 0x000e28000c1e1900 */
[----:B------:R-:W0:Y:S02]  /*10750*/  LDG.E R2, desc[UR4][R2.64+0x4] ;  /* 0x0000040402027981 */ /* 0x000e24000c1e1900 */
[----:B0-----:R-:W-:-:S05]  /*10760*/  IMAD.IADD R8, R2, 0x1, -R7 ;  /* 0x0000000102087824 */ /* 0x001fca00078e0a07 */
[----:B------:R1:W-:Y:S02]  /*10770*/  STL [R1+0x14], R8 ;  /* 0x0000140801007387 */ /* 0x0003e40000100800 */
.L_x_12045:
[----:B------:R-:W-:Y:S01]  /*10780*/  ULDC.64 UR4, c[0x0][0xa20] ;  /* 0x0002880000047ab9 */ /* 0x000fe20000000a00 */
[----:B-----5:R-:W-:Y:S01]  /*10790*/  IMAD.IADD R28, R28, 0x1, R0 ;  /* 0x000000011c1c7824 */ /* 0x020fe200078e0200 */
[----:B------:R-:W-:Y:S01]  /*107a0*/  ISETP.NE.U32.AND P1, PT, RZ, UR4, PT ;  /* 0x00000004ff007c0c */ /* 0x000fe2000bf25070 */
[----:B------:R-:W-:-:S03]  /*107b0*/  IMAD.MOV.U32 R26, RZ, RZ, R9 ;  /* 0x000000ffff1a7224 */ /* 0x000fc600078e0009 */
[----:B------:R-:W-:-:S13]  /*107c0*/  ISETP.NE.AND.EX P1, PT, RZ, UR5, PT, P1 ;  /* 0x00000005ff007c0c */ /* 0x000fda000bf25310 */
[----:B------:R-:W-:Y:S05]  /*107d0*/  @!P1 BRA `(.L_x_12046) ;  /* 0x0000000000149947 */ /* 0x000fea0003800000 */
[----:B------:R-:W-:Y:S01]  /*107e0*/  IADD3 R2, P0, R24, UR4, RZ ;  /* 0x0000000418027c10 */ /* 0x000fe2000ff1e0ff */
[----:B------:R-:W-:-:S03]  /*107f0*/  ULDC.64 UR6, c[0x0][0x208] ;  /* 0x0000820000067ab9 */ /* 0x000fc60000000a00 */
[----:B------:R-:W-:-:S05]  /*10800*/  IADD3.X R3, R25, UR5, RZ, P0, !PT ;  /* 0x0000000519037c10 */ /* 0x000fca00087fe4ff */
[----:B------:R2:W5:Y:S01]  /*10810*/  LDG.E R6, desc[UR6][R2.64] ;  /* 0x0000000602067981 */ /* 0x000562000c1e1900 */
[----:B------:R-:W-:Y:S05]  /*10820*/  BRA `(.L_x_12047) ;  /* 0x0000000000147947 */ /* 0x000fea0003800000 */
.L_x_12046:
[----:B------:R-:W-:Y:S05]  /*10830*/  @!P0 BRA `(.L_x_12047) ;  /* 0x0000000000108947 */ /* 0x000fea0003800000 */
[----:B------:R-:W-:Y:S02]  /*10840*/  ULDC.64 UR4, c[0x0][0x208] ;  /* 0x0000820000047ab9 */ /* 0x000fe40000000a00 */
[----:B------:R-:W2:Y:S04]  /*10850*/  LDG.E R6, desc[UR4][R4.64] ;  /* 0x0000000404067981 */ /* 0x000ea8000c1e1900 */
[----:B------:R-:W2:Y:S02]  /*10860*/  LDG.E R4, desc[UR4][R4.64+0x4] ;  /* 0x0000040404047981 */ /* 0x000ea4000c1e1900 */
[----:B--2---:R-:W-:-:S07]  /*10870*/  IMAD.IADD R6, R4, 0x1, -R6 ;  /* 0x0000000104067824 */ /* 0x004fce00078e0a06 */
.L_x_12047:
[----:B-----5:R-:W-:Y:S01]  /*10880*/  IMAD.IADD R6, R6, 0x1, -R0 ;  /* 0x0000000106067824 */ /* 0x020fe200078e0a00 */
[----:B------:R-:W-:Y:S01]  /*10890*/  BSSY B7, `(.L_x_12048) ;  /* 0x0000428000077945 */ /* 0x000fe20003800000 */
[----:B------:R-:W3:Y:S01]  /*108a0*/  LDC R0, c[0x0][0x448] ;  /* 0x00011200ff007b82 */ /* 0x000ee20000000800 */
[----:B--2---:R-:W-:-:S04]  /*108b0*/  IMAD R2, R17, 0xc0, RZ ;  /* 0x000000c011027824 */ /* 0x004fc800078e02ff */
[----:B------:R-:W-:Y:S01]  /*108c0*/  VIADD R2, R2, 0xbf ;  /* 0x000000bf02027836 */ /* 0x000fe20000000000 */
[----:B---3--:R-:W-:-:S13]  /*108d0*/  ISETP.NE.AND P0, PT, R0, 0x1, PT ;  /* 0x000000010000780c */ /* 0x008fda0003f05270 */
[----:B------:R-:W2:Y:S08]  /*108e0*/  @P0 LDC R3, c[0x0][0x44c] ;  /* 0x00011300ff030b82 */ /* 0x000eb00000000800 */
[----:B------:R-:W3:Y:S01]  /*108f0*/  @P0 LDC R0, c[0x0][0x450] ;  /* 0x00011400ff000b82 */ /* 0x000ee20000000800 */
[----:B--2---:R-:W-:-:S05]  /*10900*/  @P0 IMAD.HI.U32 R3, R2, R3, RZ ;  /* 0x0000000302030227 */ /* 0x004fca00078e00ff */
[----:B---3--:R-:W-:Y:S01]  /*10910*/  @P0 SHF.R.U32.HI R2, RZ, R0, R3 ;  /* 0x00000000ff020219 */ /* 0x008fe20000011603 */
        /* <DEDUP_REMOVED lines=31> */
.L_x_12049:
        /* <DEDUP_REMOVED lines=15> */
[----:B01----:R-:W-:Y:S02]  /*10c00*/  IMAD.MOV.U32 R8, RZ, RZ, 0x70 ;  /* 0x00000070ff087424 */ /* 0x003fe400078e00ff */
[----:B------:R-:W-:Y:S02]  /*10c10*/  IMAD.MOV.U32 R12, RZ, RZ, 0x1 ;  /* 0x00000001ff0c7424 */ /* 0x000fe400078e00ff */
[----:B------:R-:W-:-:S07]  /*10c20*/  IMAD.MOV.U32 R13, RZ, RZ, RZ ;  /* 0x000000ffff0d7224 */ /* 0x000fce00078e00ff */
[----:B------:R-:W-:-:S07]  /*10c30*/  LEPC R20, `(.L_x_12052) ;  /* 0x000000001014794e */ /* 0x000fce0000000000 */
[----:B--2---:R-:W-:Y:S05]  /*10c40*/  CALL.ABS.NOINC R2 ;  /* 0x0000000002007343 */ /* 0x004fea0003c00000 */
.L_x_12052:
[----:B------:R-:W-:Y:S05]  /*10c50*/  BSYNC B6 ;  /* 0x0000000000067941 */ /* 0x000fea0003800000 */
.L_x_12051:
        /* <DEDUP_REMOVED lines=15> */
[----:B01----:R-:W-:Y:S02]  /*10d50*/  IMAD.MOV.U32 R8, RZ, RZ, 0x70 ;  /* 0x00000070ff087424 */ /* 0x003fe400078e00ff */
[----:B------:R-:W-:Y:S02]  /*10d60*/  IMAD.MOV.U32 R12, RZ, RZ, 0x1 ;  /* 0x00000001ff0c7424 */ /* 0x000fe400078e00ff */
[----:B--2---:R-:W-:-:S07]  /*10d70*/  IMAD.MOV.U32 R13, RZ, RZ, RZ ;  /* 0x000000ffff0d7224 */ /* 0x004fce00078e00ff */
[----:B------:R-:W-:-:S07]  /*10d80*/  LEPC R20, `(.L_x_12055) ;  /* 0x000000001014794e */ /* 0x000fce0000000000 */
[----:B---3--:R-:W-:Y:S05]  /*10d90*/  CALL.ABS.NOINC R2 ;  /* 0x0000000002007343 */ /* 0x008fea0003c00000 */
.L_x_12055:
        /* <DEDUP_REMOVED lines=15> */
.L_x_12054:
[----:B------:R-:W-:Y:S05]  /*10e90*/  BSYNC B6 ;  /* 0x0000000000067941 */ /* 0x000fea0003800000 */
.L_x_12053:
[----:B------:R-:W-:Y:S01]  /*10ea0*/  ULDC.64 UR4, c[0x0][0x9f8] ;  /* 0x00027e0000047ab9 */ /* 0x000fe20000000a00 */
[----:B------:R-:W-:Y:S01]  /*10eb0*/  ULDC.64 UR6, c[0x0][0x208] ;  /* 0x0000820000067ab9 */ /* 0x000fe20000000a00 */
[----:B------:R-:W-:Y:S01]  /*10ec0*/  ISETP.NE.U32.AND P0, PT, RZ, UR4, PT ;  /* 0x00000004ff007c0c */ /* 0x000fe2000bf05070 */
[----:B------:R-:W2:Y:S01]  /*10ed0*/  LDL R20, [R1+0xc] ;  /* 0x00000c0001147983 */ /* 0x000ea20000100800 */
[----:B------:R-:W3:Y:S02]  /*10ee0*/  LDC.64 R2, c[0x0][0x418] ;  /* 0x00010600ff027b82 */ /* 0x000ee40000000a00 */
[----:B------:R-:W-:-:S13]  /*10ef0*/  ISETP.NE.AND.EX P0, PT, RZ, UR5, PT, P0 ;  /* 0x00000005ff007c0c */ /* 0x000fda000bf05300 */
[----:B------:R-:W-:-:S04]  /*10f00*/  @P0 IADD3 R24, P1, R24, UR4, RZ ;  /* 0x0000000418180c10 */ /* 0x000fc8000ff3e0ff */
[----:B------:R-:W-:Y:S01]  /*10f10*/  @P0 IADD3.X R25, R25, UR5, RZ, P1, !PT ;  /* 0x0000000519190c10 */ /* 0x000fe20008ffe4ff */
[----:B------:R-:W-:-:S04]  /*10f20*/  ULDC.64 UR4, c[0x0][0xa08] ;  /* 0x0002820000047ab9 */ /* 0x000fc80000000a00 */
[----:B------:R2:W4:Y:S01]  /*10f30*/  @P0 LDG.E R26, desc[UR6][R24.64] ;  /* 0x00000006181a0981 */ /* 0x000522000c1e1900 */
[----:B---3--:R-:W-:Y:S01]  /*10f40*/  LOP3.LUT P0, RZ, R2, UR4, RZ, 0xfc, !PT ;  /* 0x0000000402ff7c12 */ /* 0x008fe2000f80fcff */
[----:B------:R-:W-:-:S03]  /*10f50*/  UMOV UR4, 0xffffffff ;  /* 0xffffffff00047882 */ /* 0x000fc60000000000 */
[----:B------:R-:W-:Y:S01]  /*10f60*/  LOP3.LUT P0, RZ, R3, UR5, RZ, 0xfc, P0 ;  /* 0x0000000503ff7c12 */ /* 0x000fe2000800fcff */
[----:B--2---:R-:W-:Y:S01]  /*10f70*/  VIADD R25, R20, 0xffffffff ;  /* 0xffffffff14197836 */ /* 0x004fe20000000000 */
[----:B----4-:R-:W-:Y:S02]  /*10f80*/  SHF.R.S32.HI R29, RZ, 0x1f, R26 ;  /* 0x0000001fff1d7819 */ /* 0x010fe4000001141a */
[----:B------:R-:W-:Y:S01]  /*10f90*/  SEL R24, R26, RZ, !P0 ;  /* 0x000000ff1a187207 */ /* 0x000fe20004000000 */
[----:B------:R-:W-:Y:S08]  /*10fa0*/  BRA.DIV UR4, `(.L_x_12056) ;  /* 0x0000004e04887947 */ /* 0x000ff0000b800000 */
[----:B------:R-:W2:Y:S02]  /*10fb0*/  S2R R0, SR_TID.X ;  /* 0x0000000000007919 */ /* 0x000ea40000002100 */
[----:B--2---:R-:W-:-:S04]  /*10fc0*/  SHF.R.U32.HI R0, RZ, 0x5, R0 ;  /* 0x00000005ff007819 */ /* 0x004fc80000011600 */
[----:B------:R-:W-:-:S05]  /*10fd0*/  LOP3.LUT R0, R0, 0x3, RZ, 0xc0, !PT ;  /* 0x0000000300007812 */ /* 0x000fca00078ec0ff */
[----:B------:R2:W3:Y:S02]  /*10fe0*/  SHFL.IDX PT, R14, R0, RZ, 0x1f ;  /* 0x00001fff000e7589 */ /* 0x0004e400000e0000 */
.L_x_12164:
[----:B------:R-:W-:Y:S02]  /*10ff0*/  PLOP3.LUT P1, PT, PT, PT, PT, 0x8, 0x0 ;  /* 0x000000000000781c */ /* 0x000fe40003f2e170 */
[----:B---3--:R-:W-:Y:S02]  /*11000*/  ISETP.NE.AND P0, PT, R14, RZ, PT ;  /* 0x000000ff0e00720c */ /* 0x008fe40003f05270 */
[----:B--2---:R-:W-:-:S05]  /*11010*/  P2R R0, PR, RZ, 0x2 ;  /* 0x00000002ff007803 */ /* 0x004fca0000000000 */
[----:B------:R2:W-:Y:S06]  /*11020*/  STL [R1], R0 ;  /* 0x0000000001007387 */ /* 0x0005ec0000100800 */
[----:B------:R-:W-:Y:S05]  /*11030*/  @P0 BRA `(.L_x_12057) ;  /* 0x00000004001c0947 */ /* 0x000fea0003800000 */
[----:B------:R-:W-:-:S03]  /*11040*/  UMOV UR4, 0xffffffff ;  /* 0xffffffff00047882 */ /* 0x000fc60000000000 */
[----:B------:R-:W-:Y:S05]  /*11050*/  BRA.DIV UR4, `(.L_x_12058) ;  /* 0x0000004e04907947 */ /* 0x000fea000b800000 */
[----:B------:R-:W-:-:S13]  /*11060*/  ELECT P6, URZ, PT ;  /* 0x00000000003f782f */ /* 0x000fda00038c0000 */
.L_x_12167:
[----:B------:R-:W-:Y:S05]  /*11070*/  @!P6 BRA `(.L_x_12057) ;  /* 0x00000004000ce947 */ /* 0x000fea0003800000 */
[----:B------:R-:W-:-:S04]  /*11080*/  ISETP.NE.U32.AND P0, PT, R2, RZ, PT ;  /* 0x000000ff0200720c */ /* 0x000fc80003f05070 */
[----:B------:R-:W-:-:S13]  /*11090*/  ISETP.NE.AND.EX P0, PT, R3, RZ, PT, P0 ;  /* 0x000000ff0300720c */ /* 0x000fda0003f05300 */
[----:B------:R-:W-:Y:S05]  /*110a0*/  @!P0 BRA `(.L_x_12059) ;  /* 0x0000000000488947 */ /* 0x000fea0003800000 */
[----:B------:R-:W3:Y:S01]  /*110b0*/  LDC R6, c[0x0][0x43c] ;  /* 0x00010f00ff067b82 */ /* 0x000ee20000000800 */
[----:B------:R-:W-:Y:S01]  /*110c0*/  ULDC.64 UR4, c[0x0][0x428] ;  /* 0x00010a0000047ab9 */ /* 0x000fe20000000a00 */
[----:B------:R-:W-:Y:S01]  /*110d0*/  ULDC.64 UR6, c[0x0][0x208] ;  /* 0x0000820000067ab9 */ /* 0x000fe20000000a00 */
[----:B---3--:R-:W-:-:S13]  /*110e0*/  ISETP.NE.AND P0, PT, R6, 0x1, PT ;  /* 0x000000010600780c */ /* 0x008fda0003f05270 */
[----:B------:R-:W2:Y:S02]  /*110f0*/  @P0 LDC.64 R4, c[0x0][0x440] ;  /* 0x00011000ff040b82 */ /* 0x000ea40000000a00 */
[----:B--2---:R-:W-:-:S04]  /*11100*/  @P0 IMAD.HI.U32 R0, R25, R4, RZ ;  /* 0x0000000419000227 */ /* 0x004fc800078e00ff */
        /* <DEDUP_REMOVED lines=12> */
.L_x_12059:
[----:B--2---:R-:W-:Y:S01]  /*111d0*/  IMAD R0, R23, 0x8, R22 ;  /* 0x0000000817007824 */ /* 0x004fe200078e0216 */
[----:B---3--:R-:W-:-:S04]  /*111e0*/  SHF.L.U32 R2, R27, 0x1f, RZ ;  /* 0x0000001f1b027819 */ /* 0x008fc800000006ff */
[----:B------:R-:W2:Y:S02]  /*111f0*/  SYNCS.PHASECHK.TRANS64.TRYWAIT P0, [R0+URZ+0x31c40], R2 ;  /* 0x031c4002000075a7 */ /* 0x000ea4000800017f */
[----:B--2---:R-:W-:Y:S05]  /*11200*/  @!P0 BRA `(.L_x_12060) ;  /* 0x0000004c00448947 */ /* 0x004fea0003800000 */
.L_x_12168:
        /* <DEDUP_REMOVED lines=11> */
.L_x_12061:
[----:B------:R-:W-:Y:S01]  /*112c0*/  R2UR UR9, R0 ;  /* 0x00000000000972ca */ /* 0x000fe200000e0000 */
[----:B--2---:R-:W-:Y:S01]  /*112d0*/  IMAD R0, R23, 0x6c00, R22 ;  /* 0x00006c0017007824 */ /* 0x004fe200078e0216 */
        /* <DEDUP_REMOVED lines=11> */
[----:B------:R-:W-:-:S03]  /*11390*/  UIADD3 UR9, UR9, 0x31c30, URZ ;  /* 0x00031c3009097890 */ /* 0x000fc6000fffe03f */
[----:B------:R-:W-:Y:S01]  /*113a0*/  P2R R0, PR, RZ, 0x1 ;  /* 0x00000001ff007803 */ /* 0x000fe20000000000 */
[----:B------:R-:W-:Y:S02]  /*113b0*/  UIMAD UR11, UR11, 0x90, UR5 ;  /* 0x000000900b0b78a4 */ /* 0x000fe4000f8e0205 */
[----:B------:R-:W-:Y:S02]  /*113c0*/  UIADD3 UR14, UR8, 0x16a00, URZ ;  /* 0x00016a00080e7890 */ /* 0x000fe4000fffe03f */
[----:B------:R-:W-:Y:S01]  /*113d0*/  UIADD3.X UR5, URZ, UR37, URZ, UP0, !UPT ;  /* 0x000000253f057290 */ /* 0x000fe200087fe43f */
[----:B------:R3:W-:Y:S01]  /*113e0*/  STL [R1], R0 ;  /* 0x0000000001007387 */ /* 0x0007e20000100800 */
        /* <DEDUP_REMOVED lines=12> */
.L_x_12057:
[----:B------:R-:W3:Y:S04]  /*114b0*/  LDL.LU R4, [R1+0x10] ;  /* 0x0000100001047983 */ /* 0x000ee80000300800 */
[----:B------:R-:W4:Y:S04]  /*114c0*/  LDL.LU R6, [R1+0x8] ;  /* 0x0000080001067983 */ /* 0x000f280000300800 */
[----:B------:R-:W5:Y:S01]  /*114d0*/  LDL.LU R3, [R1+0x18] ;  /* 0x0000180001037983 */ /* 0x000f620000300800 */
        /* <DEDUP_REMOVED lines=39> */
.L_x_12063:
[----:B------:R-:W-:Y:S05]  /*11750*/  BSYNC B6 ;  /* 0x0000000000067941 */ /* 0x000fea0003800000 */
.L_x_12062:
[----:B---3--:R-:W2:Y:S01]  /*11760*/  LDL.LU R0, [R1+0x10] ;  /* 0x0000100001007983 */ /* 0x008ea20000300800 */
[----:B------:R-:W3:Y:S01]  /*11770*/  LDC R9, c[0x0][0x448] ;  /* 0x00011200ff097b82 */ /* 0x000ee20000000800 */
[----:B------:R-:W-:Y:S01]  /*11780*/  ULDC.64 UR4, c[0x0][0x2d8] ;  /* 0x0000b60000047ab9 */ /* 0x000fe20000000a00 */
[----:B------:R-:W-:Y:S01]  /*11790*/  ULDC.64 UR6, c[0x0][0x2c8] ;  /* 0x0000b20000067ab9 */ /* 0x000fe20000000a00 */
[----:B------:R-:W2:Y:S01]  /*117a0*/  LDL.LU.64 R2, [R1+0x20] ;  /* 0x0000200001027983 */ /* 0x000ea20000300a00 */
[----:B------:R-:W-:-:S03]  /*117b0*/  ULDC.64 UR8, c[0x0][0x280] ;  /* 0x0000a00000087ab9 */ /* 0x000fc60000000a00 */
[----:B------:R-:W4:Y:S04]  /*117c0*/  LDL.LU R20, [R1+0x18] ;  /* 0x0000180001147983 */ /* 0x000f280000300800 */
[----:B------:R-:W4:Y:S04]  /*117d0*/  LDL.LU R21, [R1+0x2c] ;  /* 0x00002c0001157983 */ /* 0x000f280000300800 */
[----:B------:R-:W4:Y:S01]  /*117e0*/  LDL.LU R4, [R1+0x8] ;  /* 0x0000080001047983 */ /* 0x000f220000300800 */
[----:B------:R-:W4:Y:S01]  /*117f0*/  S2R R10, SR_TID.X ;  /* 0x00000000000a7919 */ /* 0x000f220000002100 */
[----:B------:R-:W4:Y:S01]  /*11800*/  S2R R11, SR_TID.X ;  /* 0x00000000000b7919 */ /* 0x000f220000002100 */
[----:B---3--:R-:W-:-:S13]  /*11810*/  ISETP.NE.AND P1, PT, R9, 0x1, PT ;  /* 0x000000010900780c */ /* 0x008fda0003f25270 */
[----:B------:R-:W3:Y:S08]  /*11820*/  @P1 LDC R5, c[0x0][0x450] ;  /* 0x00011400ff051b82 */ /* 0x000ef00000000800 */
[----:B01----:R-:W0:Y:S01]  /*11830*/  @P1 LDC R8, c[0x0][0x44c] ;  /* 0x00011300ff081b82 */ /* 0x003e220000000800 */
[----:B--2---:R-:W-:Y:S02]  /*11840*/  IMAD.MOV.U32 R3, RZ, RZ, R0 ;  /* 0x000000ffff037224 */ /* 0x004fe400078e0000 */
[----:B----4-:R-:W-:-:S02]  /*11850*/  IMAD R0, R20, UR4, RZ ;  /* 0x0000000414007c24 */ /* 0x010fc4000f8e02ff */
[C---:B------:R-:W-:Y:S01]  /*11860*/  IMAD.WIDE.U32 R2, R18.reuse, UR4, R2 ;  /* 0x0000000412027c25 */ /* 0x040fe2000f8e0002 */
[----:B------:R-:W1:Y:S03]  /*11870*/  S2R R20, SR_TID.X ;  /* 0x0000000000147919 */ /* 0x000e660000002100 */
[----:B------:R-:W-:Y:S01]  /*11880*/  IMAD R0, R18, UR5, R0 ;  /* 0x0000000512007c24 */ /* 0x000fe2000f8e0200 */
[----:B------:R-:W-:-:S03]  /*11890*/  ULDC.64 UR4, c[0x0][0x2e0] ;  /* 0x0000b80000047ab9 */ /* 0x000fc60000000a00 */
[----:B------:R-:W-:Y:S02]  /*118a0*/  IMAD.IADD R3, R3, 0x1, R0 ;  /* 0x0000000103037824 */ /* 0x000fe400078e0200 */
[----:B------:R-:W-:Y:S02]  /*118b0*/  IMAD R0, R21, UR4, RZ ;  /* 0x0000000415007c24 */ /* 0x000fe4000f8e02ff */
[----:B------:R-:W2:Y:S01]  /*118c0*/  S2R R21, SR_TID.X ;  /* 0x0000000000157919 */ /* 0x000ea20000002100 */
[----:B------:R-:W-:-:S04]  /*118d0*/  IMAD.WIDE.U32 R2, R4, UR4, R2 ;  /* 0x0000000404027c25 */ /* 0x000fc8000f8e0002 */
[----:B------:R-:W-:Y:S01]  /*118e0*/  IMAD R0, R4, UR5, R0 ;  /* 0x0000000504007c24 */ /* 0x000fe2000f8e0200 */
[----:B------:R-:W-:Y:S01]  /*118f0*/  ULDC.64 UR4, c[0x0][0x2d0] ;  /* 0x0000b40000047ab9 */ /* 0x000fe20000000a00 */
[----:B------:R-:W4:Y:S02]  /*11900*/  @P1 LDC R4, c[0x0][0x44c] ;  /* 0x00011300ff041b82 */ /* 0x000f240000000800 */
[----:B------:R-:W-:Y:S01]  /*11910*/  IMAD.IADD R3, R3, 0x1, R0 ;  /* 0x0000000103037824 */ /* 0x000fe200078e0200 */
[----:B-1----:R-:W-:-:S04]  /*11920*/  LOP3.LUT R20, R20, 0x7f, RZ, 0xc0, !PT ;  /* 0x0000007f14147812 */ /* 0x002fc800078ec0ff */
[----:B------:R-:W-:Y:S01]  /*11930*/  SHF.R.U32.HI R20, RZ, 0x2, R20 ;  /* 0x00000002ff147819 */ /* 0x000fe20000011614 */
[----:B--2---:R-:W-:Y:S02]  /*11940*/  IMAD.SHL.U32 R6, R21, 0x20, RZ ;  /* 0x0000002015067824 */ /* 0x004fe400078e00ff */
[----:B------:R-:W-:-:S03]  /*11950*/  IMAD.SHL.U32 R21, R10, 0x8, RZ ;  /* 0x000000080a157824 */ /* 0x000fc600078e00ff */
[----:B------:R-:W-:Y:S01]  /*11960*/  LOP3.LUT R6, R20, 0x60, R6, 0xf8, !PT ;  /* 0x0000006014067812 */ /* 0x000fe200078ef806 */
[----:B------:R-:W-:Y:S01]  /*11970*/  IMAD.SHL.U32 R20, R11, 0x8, RZ ;  /* 0x000000080b147824 */ /* 0x000fe200078e00ff */
[----:B------:R-:W-:-:S03]  /*11980*/  LOP3.LUT R21, R21, 0x18, RZ, 0xc0, !PT ;  /* 0x0000001815157812 */ /* 0x000fc600078ec0ff */
[----:B------:R-:W-:Y:S01]  /*11990*/  IMAD R6, R17, 0xc0, R6 ;  /* 0x000000c011067824 */ /* 0x000fe200078e0206 */
[C---:B------:R-:W-:Y:S02]  /*119a0*/  LOP3.LUT R10, R21.reuse, 0x40, RZ, 0xfc, !PT ;  /* 0x00000040150a7812 */ /* 0x040fe400078efcff */
[----:B------:R-:W-:Y:S01]  /*119b0*/  LOP3.LUT R20, R20, 0x18, RZ, 0xc0, !PT ;  /* 0x0000001814147812 */ /* 0x000fe200078ec0ff */
[----:B----4-:R-:W-:Y:S01]  /*119c0*/  @P1 IMAD.HI.U32 R0, R6, R4, RZ ;  /* 0x0000000406001227 */ /* 0x010fe200078e00ff */
[----:B------:R-:W-:-:S03]  /*119d0*/  LOP3.LUT R12, R21, 0x20, RZ, 0xfc, !PT ;  /* 0x00000020150c7812 */ /* 0x000fc600078efcff */
[----:B------:R-:W-:Y:S01]  /*119e0*/  IMAD.MOV.U32 R4, RZ, RZ, R6 ;  /* 0x000000ffff047224 */ /* 0x000fe200078e0006 */
[----:B---3--:R-:W-:-:S04]  /*119f0*/  @P1 SHF.R.U32.HI R4, RZ, R5, R0 ;  /* 0x00000005ff041219 */ /* 0x008fc80000011600 */
        /* <DEDUP_REMOVED lines=15> */
[----:B0-----:R-:W-:Y:S01]  /*11af0*/  @P1 IMAD.HI.U32 R8, R7, R8, RZ ;  /* 0x0000000807081227 */ /* 0x001fe200078e00ff */
        /* <DEDUP_REMOVED lines=87> */
.L_x_12181:
[----:B------:R-:W-:Y:S01]  /*12070*/  VIADD R0, R17, 0xa0 ;  /* 0x000000a011007836 */ /* 0x000fe20000000000 */
[----:B------:R-:W-:-:S04]  /*12080*/  ULDC.64 UR4, c[0x0][0x208] ;  /* 0x0000820000047ab9 */ /* 0x000fc80000000a00 */
[----:B------:R-:W-:Y:S01]  /*12090*/  ISETP.GE.AND P3, PT, R0, R5, PT ;  /* 0x000000050000720c */ /* 0x000fe20003f66270 */
[----:B------:R-:W-:-:S12]  /*120a0*/  VIADD R0, R22, 0x31c00 ;  /* 0x00031c0016007836 */ /* 0x000fd80000000000 */
        /* <DEDUP_REMOVED lines=10> */
.L_x_12065:
        /* <DEDUP_REMOVED lines=8> */
[----:B------:R-:W-:Y:S01]  /*121d0*/  LEA.HI R2, R3, R3, RZ, 0x1 ;  /* 0x0000000303027211 */ /* 0x000fe200078f08ff */
[----:B------:R0:W-:Y:S03]  /*121e0*/  STL [R1+0x28], R3 ;  /* 0x0000280301007387 */ /* 0x0001e60000100800 */
[----:B------:R-:W-:-:S05]  /*121f0*/  LOP3.LUT R2, R2, 0xfffffffe, RZ, 0xc0, !PT ;  /* 0xfffffffe02027812 */ /* 0x000fca00078ec0ff */
[----:B------:R-:W-:-:S05]  /*12200*/  IMAD.IADD R2, R3, 0x1, -R2 ;  /* 0x0000000103027824 */ /* 0x000fca00078e0a02 */
[----:B0-----:R-:W-:Y:S01]  /*12210*/  SHF.L.U32 R3, R2, 0x1f, RZ ;  /* 0x0000001f02037819 */ /* 0x001fe200000006ff */
[----:B------:R-:W-:Y:S01]  /*12220*/  NOP ;  /* 0x0000000000007918 */ /* 0x000fe20000000000 */
[----:B------:R-:W2:Y:S01]  /*12230*/  LDL R4, [R1+0xc] ;  /* 0x00000c0001047983 */ /* 0x000ea20000100800 */
[----:B------:R0:W-:Y:S01]  /*12240*/  SYNCS.ARRIVE.TRANS64.A1T0 RZ, [R22+URZ+0x31c00], RZ ;  /* 0x031c00ff16ff79a7 */ /* 0x0001e2000810003f */
[----:B------:R-:W-:Y:S01]  /*12250*/  BSSY B0, `(.L_x_12066) ;  /* 0x0000004000007945 */ /* 0x000fe20003800000 */
[----:B------:R-:W1:Y:S01]  /*12260*/  SYNCS.PHASECHK.TRANS64.TRYWAIT P0, [R22+URZ+0x31c20], R3 ;  /* 0x031c2003160075a7 */ /* 0x000e62000800017f */
[----:B--2---:R-:W-:Y:S02]  /*12270*/  ISETP.GE.AND P1, PT, R4, 0x2, PT ;  /* 0x000000020400780c */ /* 0x004fe40003f26270 */
[----:B01----:R-:W-:Y:S11]  /*12280*/  @!P0 BRA `(.L_x_12067) ;  /* 0x0000004400588947 */ /* 0x003ff60003800000 */
.L_x_12182:
[----:B------:R-:W-:Y:S05]  /*12290*/  BSYNC B0 ;  /* 0x0000000000007941 */ /* 0x000fea0003800000 */
.L_x_12066:
[----:B------:R-:W-:Y:S04]  /*122a0*/  BSSY B0, `(.L_x_12068) ;  /* 0x0000226000007945 */ /* 0x000fe80003800000 */
[----:B------:R-:W-:Y:S05]  /*122b0*/  @!P1 BRA `(.L_x_12069) ;  /* 0x0000002000909947 */ /* 0x000fea0003800000 */
[----:B------:R-:W2:Y:S01]  /*122c0*/  LDL R4, [R1+0xc] ;  /* 0x00000c0001047983 */ /* 0x000ea20000100800 */
[----:B------:R-:W-:Y:S01]  /*122d0*/  BSSY B2, `(.L_x_12070) ;  /* 0x00000bc000027945 */ /* 0x000fe20003800000 */
[C---:B--2---:R-:W-:Y:S01]  /*122e0*/  LOP3.LUT R2, R4.reuse, 0x1, RZ, 0xc0, !PT ;  /* 0x0000000104027812 */ /* 0x044fe200078ec0ff */
[----:B------:R-:W-:-:S03]  /*122f0*/  VIADD R7, R4, 0xfffffffe ;  /* 0xfffffffe04077836 */ /* 0x000fc60000000000 */
[----:B------:R-:W-:Y:S01]  /*12300*/  ISETP.NE.U32.AND P0, PT, R2, 0x1, PT ;  /* 0x000000010200780c */ /* 0x000fe20003f05070 */
[----:B------:R-:W-:-:S12]  /*12310*/  IMAD.MOV.U32 R6, RZ, RZ, R7 ;  /* 0x000000ffff067224 */ /* 0x000fd800078e0007 */
[----:B------:R-:W-:Y:S05]  /*12320*/  @!P0 BRA `(.L_x_12071) ;  /* 0x0000000800d88947 */ /* 0x000fea0003800000 */
[----:B------:R-:W2:Y:S01]  /*12330*/  LDL R4, [R1] ;  /* 0x0000000001047983 */ /* 0x000ea20000100800 */
[----:B------:R-:W-:Y:S01]  /*12340*/  VIADD R8, R23, 0x1 ;  /* 0x0000000117087836 */ /* 0x000fe20000000000 */
[----:B------:R-:W-:Y:S04]  /*12350*/  BSSY B1, `(.L_x_12072) ;  /* 0x00000af000017945 */ /* 0x000fe80003800000 */
[----:B------:R-:W-:-:S04]  /*12360*/  ISETP.NE.AND P0, PT, R8, 0x2, PT ;  /* 0x000000020800780c */ /* 0x000fc80003f05270 */
[----:B------:R-:W-:Y:S02]  /*12370*/  SEL R2, RZ, 0x1, P0 ;  /* 0x00000001ff027807 */ /* 0x000fe40000000000 */
[----:B------:R-:W-:Y:S02]  /*12380*/  SEL R8, R8, RZ, P0 ;  /* 0x000000ff08087207 */ /* 0x000fe40000000000 */
[----:B------:R-:W-:Y:S02]  /*12390*/  LOP3.LUT R9, R27, R2, RZ, 0x3c, !PT ;  /* 0x000000021b097212 */ /* 0x000fe400078e3cff */
[----:B--2---:R-:W-:-:S13]  /*123a0*/  ISETP.NE.AND P2, PT, R4, RZ, PT ;  /* 0x000000ff0400720c */ /* 0x004fda0003f45270 */
[----:B------:R-:W-:Y:S05]  /*123b0*/  @!P2 BRA `(.L_x_12073) ;  /* 0x0000000800a0a947 */ /* 0x000fea0003800000 */
[----:B------:R-:W-:Y:S01]  /*123c0*/  ULDC.64 UR4, c[0x0][0x418] ;  /* 0x0001060000047ab9 */ /* 0x000fe20000000a00 */
[----:B------:R-:W-:Y:S01]  /*123d0*/  IMAD.MOV.U32 R5, RZ, RZ, R24 ;  /* 0x000000ffff057224 */ /* 0x000fe200078e0018 */
[----:B------:R-:W-:Y:S01]  /*123e0*/  ISETP.NE.U32.AND P0, PT, RZ, UR4, PT ;  /* 0x00000004ff007c0c */ /* 0x000fe2000bf05070 */
[----:B------:R-:W-:-:S03]  /*123f0*/  IMAD.MOV.U32 R6, RZ, RZ, R7 ;  /* 0x000000ffff067224 */ /* 0x000fc600078e0007 */
[----:B------:R-:W-:-:S13]  /*12400*/  ISETP.NE.AND.EX P0, PT, RZ, UR5, PT, P0 ;  /* 0x00000005ff007c0c */ /* 0x000fda000bf05300 */
        /* <DEDUP_REMOVED lines=19> */
.L_x_12074:
[----:B0-----:R-:W-:Y:S01]  /*12540*/  IMAD R3, R8, 0x8, R22 ;  /* 0x0000000808037824 */ /* 0x001fe200078e0216 */
[----:B------:R-:W-:Y:S01]  /*12550*/  SHF.L.U32 R2, R9, 0x1f, RZ ;  /* 0x0000001f09027819 */ /* 0x000fe200000006ff */
[----:B------:R-:W-:Y:S03]  /*12560*/  BSSY B3, `(.L_x_12075) ;  /* 0x0000003000037945 */ /* 0x000fe60003800000 */
[----:B------:R-:W0:Y:S02]  /*12570*/  SYNCS.PHASECHK.TRANS64.TRYWAIT P0, [R3+URZ+0x31c40], R2 ;  /* 0x031c4002030075a7 */ /* 0x000e24000800017f */
[----:B0-----:R-:W-:Y:S05]  /*12580*/  @!P0 BRA `(.L_x_12076) ;  /* 0x0000004000ac8947 */ /* 0x001fea0003800000 */
.L_x_12183:
[----:B------:R-:W-:Y:S05]  /*12590*/  BSYNC B3 ;  /* 0x0000000000037941 */ /* 0x000fea0003800000 */
.L_x_12075:
        /* <DEDUP_REMOVED lines=12> */
.L_x_12078:
[----:B------:R-:W-:Y:S05]  /*12660*/  BSYNC B3 ;  /* 0x0000000000037941 */ /* 0x000fea0003800000 */
.L_x_12077:
        /* <DEDUP_REMOVED lines=11> */
.L_x_12079:
        /* <DEDUP_REMOVED lines=16> */
.L_x_12080:
        /* <DEDUP_REMOVED lines=16> */
.L_x_12081:
        /* <DEDUP_REMOVED lines=15> */
.L_x_12184:
[----:B------:R-:W-:Y:S05]  /*12a10*/  BSYNC B3 ;  /* 0x0000000000037941 */ /* 0x000fea0003800000 */
.L_x_12082:
        /* <DEDUP_REMOVED lines=12> */
.L_x_12085:
[----:B------:R-:W-:Y:S05]  /*12ae0*/  BSYNC B3 ;  /* 0x0000000000037941 */ /* 0x000fea0003800000 */
.L_x_12084:
        /* <DEDUP_REMOVED lines=11> */
.L_x_12086:
        /* <DEDUP_REMOVED lines=15> */
.L_x_12087:
        /* <DEDUP_REMOVED lines=15> */
.L_x_12088:
        /* <DEDUP_REMOVED lines=12> */
.L_x_12073:
[----:B------:R-:W-:Y:S05]  /*12e40*/  BSYNC B1 ;  /* 0x0000000000017941 */ /* 0x000fea0003800000 */
.L_x_12072:
[----:B------:R-:W2:Y:S01]  /*12e50*/  LDL.LU R2, [R1+0xc] ;  /* 0x00000c0001027983 */ /* 0x000ea20000300800 */
[----:B------:R-:W-:Y:S02]  /*12e60*/  IMAD.MOV.U32 R23, RZ, RZ, R8 ;  /* 0x000000ffff177224 */ /* 0x000fe400078e0008 */
[----:B------:R-:W-:Y:S02]  /*12e70*/  IMAD.MOV.U32 R27, RZ, RZ, R9 ;  /* 0x000000ffff1b7224 */ /* 0x000fe400078e0009 */
[----:B--2---:R-:W-:-:S07]  /*12e80*/  VIADD R6, R2, 0xfffffffd ;  /* 0xfffffffd02067836 */ /* 0x004fce0000000000 */
.L_x_12071:
[----:B------:R-:W-:Y:S05]  /*12e90*/  BSYNC B2 ;  /* 0x0000000000027941 */ /* 0x000fea0003800000 */
.L_x_12070:
[----:B------:R-:W-:-:S13]  /*12ea0*/  ISETP.NE.AND P0, PT, R7, RZ, PT ;  /* 0x000000ff0700720c */ /* 0x000fda0003f05270 */
[----:B------:R-:W-:Y:S05]  /*12eb0*/  @!P0 BRA `(.L_x_12069) ;  /* 0x0000001400908947 */ /* 0x000fea0003800000 */
[----:B------:R-:W-:-:S07]  /*12ec0*/  IMAD.MOV.U32 R4, RZ, RZ, R24 ;  /* 0x000000ffff047224 */ /* 0x000fce00078e0018 */
.L_x_12123:
        /* <DEDUP_REMOVED lines=8> */
[----:B--2---:R-:W-:-:S13]  /*12f50*/  ISETP.NE.AND P1, PT, R2, RZ, PT ;  /* 0x000000ff0200720c */ /* 0x004fda0003f25270 */
[----:B------:R-:W-:Y:S05]  /*12f60*/  @!P1 BRA `(.L_x_12090) ;  /* 0x0000000800949947 */ /* 0x000fea0003800000 */
[----:B------:R-:W-:Y:S01]  /*12f70*/  ULDC.64 UR4, c[0x0][0x418] ;  /* 0x0001060000047ab9 */ /* 0x000fe20000000a00 */
[----:B------:R-:W-:Y:S01]  /*12f80*/  IMAD.MOV.U32 R9, RZ, RZ, R6 ;  /* 0x000000ffff097224 */ /* 0x000fe200078e0006 */
[----:B------:R-:W-:-:S04]  /*12f90*/  ISETP.NE.U32.AND P0, PT, RZ, UR4, PT ;  /* 0x00000004ff007c0c */ /* 0x000fc8000bf05070 */
        /* <DEDUP_REMOVED lines=20> */
.L_x_12091:
[----:B0-----:R-:W-:Y:S01]  /*130e0*/  IMAD R3, R7, 0x8, R22 ;  /* 0x0000000807037824 */ /* 0x001fe200078e0216 */
[----:B------:R-:W-:Y:S01]  /*130f0*/  SHF.L.U32 R2, R8, 0x1f, RZ ;  /* 0x0000001f08027819 */ /* 0x000fe200000006ff */
[----:B------:R-:W-:Y:S03]  /*13100*/  BSSY B2, `(.L_x_12092) ;  /* 0x0000003000027945 */ /* 0x000fe60003800000 */
[----:B------:R-:W0:Y:S02]  /*13110*/  SYNCS.PHASECHK.TRANS64.TRYWAIT P0, [R3+URZ+0x31c40], R2 ;  /* 0x031c4002030075a7 */ /* 0x000e24000800017f */
[----:B0-----:R-:W-:Y:S05]  /*13120*/  @!P0 BRA `(.L_x_12093) ;  /* 0x0000003400ec8947 */ /* 0x001fea0003800000 */
.L_x_12185:
[----:B------:R-:W-:Y:S05]  /*13130*/  BSYNC B2 ;  /* 0x0000000000027941 */ /* 0x000fea0003800000 */
.L_x_12092:
        /* <DEDUP_REMOVED lines=12> */
.L_x_12095:
[----:B------:R-:W-:Y:S05]  /*13200*/  BSYNC B2 ;  /* 0x0000000000027941 */ /* 0x000fea0003800000 */
.L_x_12094:
        /* <DEDUP_REMOVED lines=11> */
.L_x_12096:
        /* <DEDUP_REMOVED lines=16> */
.L_x_12097:
        /* <DEDUP_REMOVED lines=16> */
.L_x_12098:
        /* <DEDUP_REMOVED lines=15> */
.L_x_12186:
[----:B------:R-:W-:Y:S05]  /*135b0*/  BSYNC B2 ;  /* 0x0000000000027941 */ /* 0x000fea0003800000 */
.L_x_12099:
        /* <DEDUP_REMOVED lines=11> */
.L_x_12102:
[----:B------:R-:W-:Y:S05]  /*13670*/  BSYNC B2 ;  /* 0x0000000000027941 */ /* 0x000fea0003800000 */
.L_x_12101:
        /* <DEDUP_REMOVED lines=10> */
.L_x_12103:
        /* <DEDUP_REMOVED lines=15> */
.L_x_12104:
        /* <DEDUP_REMOVED lines=15> */
.L_x_12105:
        /* <DEDUP_REMOVED lines=12> */
.L_x_12090:
[----:B------:R-:W-:Y:S05]  /*139c0*/  BSYNC B1 ;  /* 0x0000000000017941 */ /* 0x000fea0003800000 */
.L_x_12089:
        /* <DEDUP_REMOVED lines=10> */
[----:B------:R-:W-:Y:S01]  /*13a70*/  VIADD R9, R6, 0xffffffff ;  /* 0xffffffff06097836 */ /* 0x000fe20000000000 */
        /* <DEDUP_REMOVED lines=16> */
[----:B------:R-:W-:-:S04]  /*13b80*/  IMAD.WIDE.U32 R2, R26, UR6, R2 ;  /* 0x000000061a027c25 */ /* 0x000fc8000f8e0002 */
[----:B------:R-:W-:Y:S01]  /*13b90*/  IMAD.IADD R3, R4, 0x1, R3 ;  /* 0x0000000104037824 */ /* 0x000fe200078e0203 */
[----:B------:R-:W-:-:S04]  /*13ba0*/  LEA R4, P0, R2, UR4, 0x2 ;  /* 0x0000000402047c11 */ /* 0x000fc8000f8010ff */
[----:B------:R-:W-:-:S05]  /*13bb0*/  LEA.HI.X R5, R2, UR5, R3, 0x2, P0 ;  /* 0x0000000502057c11 */ /* 0x000fca00080f1403 */
[----:B------:R1:W5:Y:S04]  /*13bc0*/  LDG.E R4, desc[UR8][R4.64] ;  /* 0x0000000804047981 */ /* 0x000368000c1e1900 */
.L_x_12108:
[----:B------:R-:W-:Y:S01]  /*13bd0*/  IMAD R2, R23, 0x8, R22 ;  /* 0x0000000817027824 */ /* 0x000fe200078e0216 */
[----:B0-----:R-:W-:Y:S01]  /*13be0*/  SHF.L.U32 R3, R27, 0x1f, RZ ;  /* 0x0000001f1b037819 */ /* 0x001fe200000006ff */
[----:B------:R-:W-:Y:S03]  /*13bf0*/  BSSY B2, `(.L_x_12109) ;  /* 0x0000003000027945 */ /* 0x000fe60003800000 */
[----:B------:R-:W0:Y:S02]  /*13c00*/  SYNCS.PHASECHK.TRANS64.TRYWAIT P0, [R2+URZ+0x31c40], R3 ;  /* 0x031c4003020075a7 */ /* 0x000e24000800017f */
[----:B0-----:R-:W-:Y:S05]  /*13c10*/  @!P0 BRA `(.L_x_12110) ;  /* 0x0000002c00588947 */ /* 0x001fea0003800000 */
.L_x_12187:
[----:B------:R-:W-:Y:S05]  /*13c20*/  BSYNC B2 ;  /* 0x0000000000027941 */ /* 0x000fea0003800000 */
.L_x_12109:
        /* <DEDUP_REMOVED lines=12> */
.L_x_12112:
[----:B------:R-:W-:Y:S05]  /*13cf0*/  BSYNC B2 ;  /* 0x0000000000027941 */ /* 0x000fea0003800000 */
.L_x_12111:
[----:B------:R-:W-:Y:S01]  /*13d00*/  IMAD.MOV.U32 R5, RZ, RZ, RZ ;  /* 0x000000ffff057224 */ /* 0x000fe200078e00ff */
[----:B------:R-:W-:Y:S01]  /*13d10*/  UIADD3 UR4, UP0, UR36, 0x370, URZ ;  /* 0x0000037024047890 */ /* 0x000fe2000ff1e03f */
[C---:B0-----:R-:W-:Y:S01]  /*13d20*/  IMAD R3, R23.reuse, 0x8, R0 ;  /* 0x0000000817037824 */ /* 0x041fe200078e0200 */
        /* <DEDUP_REMOVED lines=9> */
.L_x_12113:
        /* <DEDUP_REMOVED lines=16> */
.L_x_12114:
        /* <DEDUP_REMOVED lines=16> */
.L_x_12115:
        /* <DEDUP_REMOVED lines=15> */
.L_x_12188:
[----:B------:R-:W-:Y:S05]  /*140b0*/  BSYNC B2 ;  /* 0x0000000000027941 */ /* 0x000fea0003800000 */
.L_x_12116:
        /* <DEDUP_REMOVED lines=11> */
.L_x_12119:
[----:B------:R-:W-:Y:S05]  /*14170*/  BSYNC B2 ;  /* 0x0000000000027941 */ /* 0x000fea0003800000 */
.L_x_12118:
        /* <DEDUP_REMOVED lines=10> */
.L_x_12120:
        /* <DEDUP_REMOVED lines=15> */
.L_x_12121:
        /* <DEDUP_REMOVED lines=15> */
.L_x_12122:
        /* <DEDUP_REMOVED lines=12> */
.L_x_12107:
[----:B------:R-:W-:Y:S05]  /*144c0*/  BSYNC B1 ;  /* 0x0000000000017941 */ /* 0x000fea0003800000 */
.L_x_12106:
[C---:B------:R-:W-:Y:S01]  /*144d0*/  ISETP.GT.AND P0, PT, R6.reuse, 0x1, PT ;  /* 0x000000010600780c */ /* 0x040fe20003f04270 */
[----:B------:R-:W-:-:S12]  /*144e0*/  VIADD R6, R6, 0xfffffffe ;  /* 0xfffffffe06067836 */ /* 0x000fd80000000000 */
[----:B------:R-:W-:Y:S05]  /*144f0*/  @P0 BRA `(.L_x_12123) ;  /* 0xffffffe800740947 */ /* 0x000fea000383ffff */
.L_x_12069:
[----:B------:R-:W-:Y:S05]  /*14500*/  BSYNC B0 ;  /* 0x0000000000007941 */ /* 0x000fea0003800000 */
.L_x_12068:
        /* <DEDUP_REMOVED lines=18> */
.L_x_12125:
[----:B------:R-:W-:Y:S05]  /*14630*/  BSYNC B0 ;  /* 0x0000000000007941 */ /* 0x000fea0003800000 */
.L_x_12124:
[----:B------:R-:W2:Y:S01]  /*14640*/  LDL.LU R0, [R1] ;  /* 0x0000000001007983 */ /* 0x000ea20000300800 */
[----:B------:R-:W-:Y:S01]  /*14650*/  BSSY B0, `(.L_x_12126) ;  /* 0x0000046000007945 */ /* 0x000fe20003800000 */
[----:B--2---:R-:W-:-:S13]  /*14660*/  ISETP.NE.AND P0, PT, R0, RZ, PT ;  /* 0x000000ff0000720c */ /* 0x004fda0003f05270 */
[----:B------:R-:W-:Y:S05]  /*14670*/  @!P0 BRA `(.L_x_12127) ;  /* 0x00000004000c8947 */ /* 0x000fea0003800000 */
[----:B0-----:R-:W-:Y:S01]  /*14680*/  IMAD R3, R23, 0x8, R22 ;  /* 0x0000000817037824 */ /* 0x001fe200078e0216 */
[----:B------:R-:W-:Y:S01]  /*14690*/  SHF.L.U32 R0, R27, 0x1f, RZ ;  /* 0x0000001f1b007819 */ /* 0x000fe200000006ff */
[----:B------:R-:W-:Y:S01]  /*146a0*/  BSSY B1, `(.L_x_12128) ;  /* 0x0000004000017945 */ /* 0x000fe20003800000 */
[----:B------:R-:W-:Y:S02]  /*146b0*/  ISETP.NE.AND P1, PT, R8, RZ, PT ;  /* 0x000000ff0800720c */ /* 0x000fe40003f25270 */
[----:B------:R-:W0:Y:S02]  /*146c0*/  SYNCS.PHASECHK.TRANS64.TRYWAIT P0, [R3+URZ+0x31c60], R0 ;  /* 0x031c6000030075a7 */ /* 0x000e24000800017f */
[----:B0-----:R-:W-:Y:S09]  /*146d0*/  @!P0 BRA `(.L_x_12129) ;  /* 0x0000002000d08947 */ /* 0x001ff20003800000 */
.L_x_12189:
[----:B------:R-:W-:Y:S05]  /*146e0*/  BSYNC B1 ;  /* 0x0000000000017941 */ /* 0x000fea0003800000 */
.L_x_12128:
        /* <DEDUP_REMOVED lines=9> */
.L_x_12131:
[----:B------:R-:W-:Y:S05]  /*14780*/  BSYNC B1 ;  /* 0x0000000000017941 */ /* 0x000fea0003800000 */
.L_x_12130:
        /* <DEDUP_REMOVED lines=10> */
.L_x_12132:
        /* <DEDUP_REMOVED lines=15> */
.L_x_12133:
        /* <DEDUP_REMOVED lines=15> */
.L_x_12134:
        /* <DEDUP_REMOVED lines=10> */
.L_x_12127:
[----:B------:R-:W-:Y:S05]  /*14ab0*/  BSYNC B0 ;  /* 0x0000000000007941 */ /* 0x000fea0003800000 */
.L_x_12126:
[----:B------:R-:W-:-:S05]  /*14ac0*/  VIADD R23, R23, 0x1 ;  /* 0x0000000117177836 */ /* 0x000fca0000000000 */
[----:B------:R-:W-:-:S04]  /*14ad0*/  ISETP.NE.AND P0, PT, R23, 0x2, PT ;  /* 0x000000021700780c */ /* 0x000fc80003f05270 */
[----:B------:R-:W-:Y:S02]  /*14ae0*/  SEL R0, RZ, 0x1, P0 ;  /* 0x00000001ff007807 */ /* 0x000fe40000000000 */
[----:B------:R-:W-:Y:S02]  /*14af0*/  SEL R23, R23, RZ, P0 ;  /* 0x000000ff17177207 */ /* 0x000fe40000000000 */
[----:B------:R-:W-:-:S07]  /*14b00*/  LOP3.LUT R27, R27, R0, RZ, 0x3c, !PT ;  /* 0x000000001b1b7212 */ /* 0x000fce00078e3cff */
.L_x_12050:
[----:B------:R-:W-:Y:S05]  /*14b10*/  BSYNC B7 ;  /* 0x0000000000077941 */ /* 0x000fea0003800000 */
.L_x_12048:
[----:B------:R-:W2:Y:S02]  /*14b20*/  LDL R0, [R1+0x30] ;  /* 0x0000300001007983 */ /* 0x000ea40000100800 */
[----:B--2---:R-:W-:-:S13]  /*14b30*/  ISETP.NE.AND P0, PT, R0, RZ, PT ;  /* 0x000000ff0000720c */ /* 0x004fda0003f05270 */
[----:B------:R-:W-:Y:S05]  /*14b40*/  @!P0 BRA `(.L_x_12135) ;  /* 0x0000000000248947 */ /* 0x000fea0003800000 */
[----:B------:R-:W-:Y:S05]  /*14b50*/  WARPSYNC.ALL ;  /* 0x0000000000007948 */ /* 0x000fea0003800000 */
[----:B------:R-:W2:Y:S08]  /*14b60*/  S2UR UR5, SR_CgaCtaId ;  /* 0x00000000000579c3 */ /* 0x000eb00000008800 */
[----:B------:R-:W-:Y:S06]  /*14b70*/  BAR.SYNC.DEFER_BLOCKING 0x5, 0x200 ;  /* 0x0148000000007b1d */ /* 0x000fec0000010000 */
[----:B------:R-:W-:-:S02]  /*14b80*/  UMOV UR4, 0x400 ;  /* 0x0000040000047882 */ /* 0x000fc40000000000 */
[----:B--2---:R-:W-:-:S06]  /*14b90*/  ULEA UR4, UR5, UR4, 0x18 ;  /* 0x0000000405047291 */ /* 0x004fcc000f8ec03f */
[----:B0-----:R-:W-:-:S05]  /*14ba0*/  IMAD.U32 R22, RZ, RZ, UR4 ;  /* 0x00000004ff167e24 */ /* 0x001fca000f8e00ff */
[----:B------:R0:W2:Y:S01]  /*14bb0*/  LDS.128 R16, [R22+0x31cd0] ;  /* 0x031cd00016107984 */ /* 0x0000a20000000c00 */
[----:B------:R-:W-:Y:S06]  /*14bc0*/  BAR.ARV 0x4, 0x200 ;  /* 0x0108000000007b1d */ /* 0x000fec0000002000 */
[----:B------:R-:W-:Y:S05]  /*14bd0*/  BRA `(.L_x_12136) ;  /* 0x0000000800d87947 */ /* 0x000fea0003800000 */
.L_x_12135:
[----:B------:R-:W0:Y:S01]  /*14be0*/  S2R R0, SR_TID.X ;  /* 0x0000000000007919 */ /* 0x000e220000002100 */
[----:B------:R-:W-:Y:S01]  /*14bf0*/  UMOV UR4, 0xffffffff ;  /* 0xffffffff00047882 */ /* 0x000fe20000000000 */
[----:B01----:R-:W-:-:S04]  /*14c00*/  LOP3.LUT R8, R0, 0x1f, RZ, 0xc0, !PT ;  /* 0x0000001f00087812 */ /* 0x003fc800078ec0ff */
        /* <DEDUP_REMOVED lines=17> */
[----:B------:R-:W0:Y:S02]  /*14d20*/  SHFL.UP PT, R14, R17, 0x1, RZ ;  /* 0x04200000110e7989 */ /* 0x000e2400000e00ff */
[----:B0-----:R-:W-:-:S05]  /*14d30*/  SEL R4, R14, RZ, P1 ;  /* 0x000000ff0e047207 */ /* 0x001fca0000800000 */
[----:B------:R-:W-:-:S05]  /*14d40*/  IMAD.IADD R4, R17, 0x1, R4 ;  /* 0x0000000111047824 */ /* 0x000fca00078e0204 */
        /* <DEDUP_REMOVED lines=14> */
.L_x_12199:
[----:B------:R-:W-:Y:S02]  /*14e30*/  ULDC UR4, c[0x0][0xc38] ;  /* 0x00030e0000047ab9 */ /* 0x000fe40000000800 */
[----:B------:R-:W-:-:S04]  /*14e40*/  IMAD.U32 R4, RZ, RZ, UR4 ;  /* 0x00000004ff047e24 */ /* 0x000fc8000f8e00ff */
[----:B-1----:R-:W-:-:S04]  /*14e50*/  IMAD R14, R14, R4, RZ ;  /* 0x000000040e0e7224 */ /* 0x002fc800078e02ff */
[----:B------:R-:W-:-:S05]  /*14e60*/  IMAD.IADD R5, R5, 0x1, R14 ;  /* 0x0000000105057824 */ /* 0x000fca00078e020e */
[----:B------:R-:W-:-:S13]  /*14e70*/  ISETP.GT.AND P6, PT, R5, R0, PT ;  /* 0x000000000500720c */ /* 0x000fda0003fc4270 */
[----:B------:R-:W-:Y:S05]  /*14e80*/  @P6 BRA `(.L_x_12138) ;  /* 0x0000000000a06947 */ /* 0x000fea0003800000 */
.L_x_12143:
[----:B------:R-:W1:Y:S01]  /*14e90*/  LDC R2, c[0x0][0xc3c] ;  /* 0x00030f00ff027b82 */ /* 0x000e620000000800 */
[----:B------:R-:W-:-:S05]  /*14ea0*/  VIADD R19, R19, 0x1f ;  /* 0x0000001f13137836 */ /* 0x000fca0000000000 */
[----:B-1----:R-:W-:-:S13]  /*14eb0*/  ISETP.GE.AND P6, PT, R19, R2, PT ;  /* 0x000000021300720c */ /* 0x002fda0003fc6270 */
[----:B------:R-:W-:Y:S05]  /*14ec0*/  @P6 BRA `(.L_x_12139) ;  /* 0x0000000400d86947 */ /* 0x000fea0003800000 */
[----:B0-----:R-:W0:Y:S01]  /*14ed0*/  S2R R3, SR_TID.X ;  /* 0x0000000000037919 */ /* 0x001e220000002100 */
[----:B------:R-:W-:Y:S01]  /*14ee0*/  BSSY B0, `(.L_x_12140) ;  /* 0x000000a000007945 */ /* 0x000fe20003800000 */
[----:B------:R-:W-:Y:S01]  /*14ef0*/  IMAD.MOV.U32 R17, RZ, RZ, RZ ;  /* 0x000000ffff117224 */ /* 0x000fe200078e00ff */
[----:B0-----:R-:W-:-:S05]  /*14f00*/  LOP3.LUT R3, R3, 0x1f, RZ, 0xc0, !PT ;  /* 0x0000001f03037812 */ /* 0x001fca00078ec0ff */
[----:B------:R-:W-:-:S05]  /*14f10*/  IMAD.IADD R7, R19, 0x1, R3 ;  /* 0x0000000113077824 */ /* 0x000fca00078e0203 */
[----:B------:R-:W-:-:S13]  /*14f20*/  ISETP.GE.OR P6, PT, R7, R2, !P0 ;  /* 0x000000020700720c */ /* 0x000fda00047c6670 */
[----:B------:R-:W-:Y:S05]  /*14f30*/  @P6 BRA `(.L_x_12141) ;  /* 0x0000000000106947 */ /* 0x000fea0003800000 */
[----:B------:R-:W0:Y:S01]  /*14f40*/  LDC.64 R2, c[0x0][0xc80] ;  /* 0x00032000ff027b82 */ /* 0x000e220000000a00 */
[----:B------:R-:W-:Y:S01]  /*14f50*/  ULDC.64 UR4, c[0x0][0x208] ;  /* 0x0000820000047ab9 */ /* 0x000fe20000000a00 */
[----:B0-----:R-:W-:-:S05]  /*14f60*/  IMAD.WIDE R2, R7, 0x4, R2 ;  /* 0x0000000407027825 */ /* 0x001fca00078e0202 */
[----:B------:R0:W5:Y:S02]  /*14f70*/  LDG.E R17, desc[UR4][R2.64] ;  /* 0x0000000402117981 */ /* 0x000164000c1e1900 */
.L_x_12141:
[----:B------:R-:W-:Y:S05]  /*14f80*/  BSYNC B0 ;  /* 0x0000000000007941 */ /* 0x000fea0003800000 */
.L_x_12140:
[----:B------:R-:W-:-:S03]  /*14f90*/  UMOV UR4, 0xffffffff ;  /* 0xffffffff00047882 */ /* 0x000fc60000000000 */
[----:B------:R-:W-:Y:S05]  /*14fa0*/  BRA.DIV UR4, `(.L_x_12142) ;  /* 0x0000001e04d87947 */ /* 0x000fea000b800000 */
[----:B-----5:R-:W1:Y:S02]  /*14fb0*/  SHFL.UP PT, R14, R17, 0x1, RZ ;  /* 0x04200000110e7989 */ /* 0x020e6400000e00ff */
        /* <DEDUP_REMOVED lines=15> */
.L_x_12207:
[----:B------:R-:W-:Y:S02]  /*150b0*/  ULDC UR4, c[0x0][0xc38] ;  /* 0x00030e0000047ab9 */ /* 0x000fe40000000800 */
[----:B------:R-:W-:-:S04]  /*150c0*/  IMAD.U32 R4, RZ, RZ, UR4 ;  /* 0x00000004ff047e24 */ /* 0x000fc8000f8e00ff */
[----:B-1----:R-:W-:-:S04]  /*150d0*/  IMAD R14, R14, R4, RZ ;  /* 0x000000040e0e7224 */ /* 0x002fc800078e02ff */
[----:B------:R-:W-:-:S05]  /*150e0*/  IMAD.IADD R5, R14, 0x1, R5 ;  /* 0x000000010e057824 */ /* 0x000fca00078e0205 */
[----:B------:R-:W-:-:S13]  /*150f0*/  ISETP.GT.AND P6, PT, R5, R0, PT ;  /* 0x000000000500720c */ /* 0x000fda0003fc4270 */
[----:B------:R-:W-:Y:S05]  /*15100*/  @!P6 BRA `(.L_x_12143) ;  /* 0xfffffffc0060e947 */ /* 0x000fea000383ffff */
.L_x_12138:
        /* <DEDUP_REMOVED lines=8> */
.L_x_12211:
[----:B------:R-:W-:Y:S01]  /*15190*/  ISETP.NE.AND P0, PT, R2, RZ, PT ;  /* 0x000000ff0200720c */ /* 0x000fe20003f05270 */
[----:B------:R-:W-:-:S12]  /*151a0*/  IMAD.MOV.U32 R14, RZ, RZ, RZ ;  /* 0x000000ffff0e7224 */ /* 0x000fd800078e00ff */
[----:B------:R-:W-:Y:S05]  /*151b0*/  @!P0 BRA `(.L_x_12145) ;  /* 0x0000000000108947 */ /* 0x000fea0003800000 */
[----:B------:R-:W-:Y:S01]  /*151c0*/  UMOV UR4, 0xffffffff ;  /* 0xffffffff00047882 */ /* 0x000fe20000000000 */
[----:B------:R-:W-:Y:S02]  /*151d0*/  VIADD R12, R6, 0xffffffff ;  /* 0xffffffff060c7836 */ /* 0x000fe40000000000 */
[----:B------:R-:W-:Y:S05]  /*151e0*/  BRA.DIV UR4, `(.L_x_12146) ;  /* 0x00000022044c7947 */ /* 0x000fea000b800000 */
[----:B------:R3:W4:Y:S02]  /*151f0*/  SHFL.IDX PT, R14, R3, R12, 0x1f ;  /* 0x00001f0c030e7589 */ /* 0x00072400000e0000 */
.L_x_12145:
[----:B0--3--:R-:W0:Y:S01]  /*15200*/  LDC.64 R2, c[0x0][0xc90] ;  /* 0x00032400ff027b82 */ /* 0x009e220000000a00 */
[----:B------:R-:W-:Y:S01]  /*15210*/  IMAD.IADD R19, R6, 0x1, R19 ;  /* 0x0000000106137824 */ /* 0x000fe200078e0213 */
[----:B------:R-:W-:-:S03]  /*15220*/  ULDC.64 UR4, c[0x0][0x208] ;  /* 0x0000820000047ab9 */ /* 0x000fc60000000a00 */
[----:B0-----:R-:W-:-:S05]  /*15230*/  IMAD.WIDE R2, R19, 0x4, R2 ;  /* 0x0000000413027825 */ /* 0x001fca00078e0202 */
[----:B-1----:R0:W2:Y:S01]  /*15240*/  LDG.E R6, desc[UR4][R2.64] ;  /* 0x0000000402067981 */ /* 0x0020a2000c1e1900 */
[----:B----4-:R-:W-:-:S04]  /*15250*/  IMAD R16, R14, R4, R16 ;  /* 0x000000040e107224 */ /* 0x010fc800078e0210 */
[----:B------:R-:W-:Y:S02]  /*15260*/  IMAD.IADD R0, R0, 0x1, -R16 ;  /* 0x0000000100007824 */ /* 0x000fe400078e0a10 */
[----:B0-----:R-:W-:Y:S02]  /*15270*/  IMAD.MOV.U32 R2, RZ, RZ, RZ ;  /* 0x000000ffff027224 */ /* 0x001fe400078e00ff */
[----:B--2---:R-:W-:-:S05]  /*15280*/  IMAD R5, R17, R6, RZ ;  /* 0x0000000611057224 */ /* 0x004fca00078e02ff */
[----:B------:R-:W-:-:S04]  /*15290*/  IABS R7, R5 ;  /* 0x0000000500077213 */ /* 0x000fc80000000000 */
[----:B------:R-:W0:Y:S08]  /*152a0*/  I2F.RP R8, R7 ;  /* 0x0000000700087306 */ /* 0x000e300000209400 */
[----:B0-----:R-:W0:Y:S02]  /*152b0*/  MUFU.RCP R8, R8 ;  /* 0x0000000800087308 */ /* 0x001e240000001000 */
[----:B0-----:R-:W-:Y:S01]  /*152c0*/  VIADD R9, R8, 0xffffffe ;  /* 0x0ffffffe08097836 */ /* 0x001fe20000000000 */
        /* <DEDUP_REMOVED lines=54> */
.L_x_12139:
[----:B------:R-:W-:Y:S01]  /*15630*/  UMOV UR4, URZ ;  /* 0x0000003f00047c82 */ /* 0x000fe20008000000 */
[----:B------:R-:W-:Y:S01]  /*15640*/  UMOV UR5, URZ ;  /* 0x0000003f00057c82 */ /* 0x000fe20008000000 */
[----:B------:R-:W-:Y:S01]  /*15650*/  ULDC UR6, c[0x0][0xc3c] ;  /* 0x00030f0000067ab9 */ /* 0x000fe20000000800 */
[----:B------:R-:W-:Y:S02]  /*15660*/  IMAD.MOV.U32 R16, RZ, RZ, R0 ;  /* 0x000000ffff107224 */ /* 0x000fe400078e0000 */
[----:B------:R-:W-:Y:S02]  /*15670*/  IMAD.U32 R17, RZ, RZ, UR4 ;  /* 0x00000004ff117e24 */ /* 0x000fe4000f8e00ff */
[----:B------:R-:W-:Y:S02]  /*15680*/  IMAD.U32 R18, RZ, RZ, UR5 ;  /* 0x00000005ff127e24 */ /* 0x000fe4000f8e00ff */
[----:B------:R-:W-:-:S07]  /*15690*/  IMAD.U32 R19, RZ, RZ, UR6 ;  /* 0x00000006ff137e24 */ /* 0x000fce000f8e00ff */
.L_x_12147:
        /* <DEDUP_REMOVED lines=10> */
.L_x_12136:
[----:B------:R-:W-:Y:S02]  /*15740*/  ULDC UR4, c[0x0][0xc3c] ;  /* 0x00030f0000047ab9 */ /* 0x000fe40000000800 */
[----:B--2---:R-:W-:-:S13]  /*15750*/  ISETP.GE.AND P0, PT, R19, UR4, PT ;  /* 0x0000000413007c0c */ /* 0x004fda000bf06270 */
[----:B------:R-:W-:Y:S05]  /*15760*/  @!P0 BRA `(.L_x_12148) ;  /* 0xffffffac00208947 */ /* 0x000fea000383ffff */
[----:B------:R-:W-:Y:S05]  /*15770*/  BSYNC B8 ;  /* 0x0000000000087941 */ /* 0x000fea0003800000 */
.L_x_12044:
        /* <DEDUP_REMOVED lines=12> */
.L_x_12214:
[----:B------:R-:W-:Y:S05]  /*15840*/  BSYNC B0 ;  /* 0x0000000000007941 */ /* 0x000fea0003800000 */
.L_x_12149:
[----:B------:R-:W-:-:S03]  /*15850*/  UMOV UR4, 0xffffffff ;  /* 0xffffffff00047882 */ /* 0x000fc60000000000 */
[----:B------:R-:W-:Y:S05]  /*15860*/  BRA.DIV UR4, `(.L_x_12151) ;  /* 0x0000001a04e47947 */ /* 0x000fea000b800000 */
[----:B0-----:R-:W0:Y:S02]  /*15870*/  S2R R0, SR_TID.X ;  /* 0x0000000000007919 */ /* 0x001e240000002100 */
[----:B0-----:R-:W-:-:S04]  /*15880*/  SHF.R.U32.HI R0, RZ, 0x5, R0 ;  /* 0x00000005ff007819 */ /* 0x001fc80000011600 */
[----:B------:R-:W-:-:S05]  /*15890*/  LOP3.LUT R0, R0, 0x3, RZ, 0xc0, !PT ;  /* 0x0000000300007812 */ /* 0x000fca00078ec0ff */
[----:B------:R0:W2:Y:S02]  /*158a0*/  SHFL.IDX PT, R14, R0, RZ, 0x1f ;  /* 0x00001fff000e7589 */ /* 0x0000a400000e0000 */
.L_x_12217:
[----:B--2---:R-:W-:Y:S01]  /*158b0*/  ISETP.NE.AND P0, PT, R14, RZ, PT ;  /* 0x000000ff0e00720c */ /* 0x004fe20003f05270 */
[----:B------:R-:W-:-:S12]  /*158c0*/  BSSY B0, `(.L_x_12152) ;  /* 0x0000026000007945 */ /* 0x000fd80003800000 */
[----:B------:R-:W-:Y:S05]  /*158d0*/  @P0 BRA `(.L_x_12153) ;  /* 0x0000000000900947 */ /* 0x000fea0003800000 */
[----:B------:R-:W-:-:S03]  /*158e0*/  UMOV UR4, 0xffffffff ;  /* 0xffffffff00047882 */ /* 0x000fc60000000000 */
[----:B------:R-:W-:Y:S05]  /*158f0*/  BRA.DIV UR4, `(.L_x_12154) ;  /* 0x0000001a04f47947 */ /* 0x000fea000b800000 */
[----:B------:R-:W-:-:S13]  /*15900*/  ELECT P6, URZ, PT ;  /* 0x00000000003f782f */ /* 0x000fda00038c0000 */
.L_x_12220:
[----:B------:R-:W-:Y:S05]  /*15910*/  @!P6 BRA `(.L_x_12153) ;  /* 0x000000000080e947 */ /* 0x000fea0003800000 */
[----:B0-----:R-:W2:Y:S02]  /*15920*/  LDL R0, [R1+0x34] ;  /* 0x0000340001007983 */ /* 0x001ea40000100800 */
[----:B--2---:R-:W-:-:S13]  /*15930*/  R2UR UR4, R0 ;  /* 0x00000000000472ca */ /* 0x004fda00000e0000 */
[----:B------:R-:W-:-:S06]  /*15940*/  ULOP3.LUT UR4, UR4, 0x2, URZ, 0xfc, !UPT ;  /* 0x0000000204047892 */ /* 0x000fcc000f8efc3f */
[----:B------:R-:W-:-:S05]  /*15950*/  IMAD.U32 R0, RZ, RZ, UR4 ;  /* 0x00000004ff007e24 */ /* 0x000fca000f8e00ff */
[----:B------:R-:W-:-:S13]  /*15960*/  ISETP.NE.AND P2, PT, R0, 0x3, PT ;  /* 0x000000030000780c */ /* 0x000fda0003f45270 */
[----:B------:R-:W-:Y:S05]  /*15970*/  @!P2 BRA `(.L_x_12155) ;  /* 0x000000000004a947 */ /* 0x000fea0003800000 */
[----:B------:R-:W-:Y:S01]  /*15980*/  BPT.TRAP 0x1 ;  /* 0x000000040000795c */ /* 0x000fe20000300000 */
.L_x_12155:
        /* <DEDUP_REMOVED lines=12> */
.L_x_12221:
[----:B------:R-:W2:Y:S02]  /*15a50*/  SYNCS.PHASECHK.TRANS64.TRYWAIT P0, [R7+URZ], R2 ;  /* 0x00000002070075a7 */ /* 0x000ea4000800017f */
[----:B--2---:R-:W-:Y:S05]  /*15a60*/  @!P0 BRA `(.L_x_12157) ;  /* 0x0000001800cc8947 */ /* 0x004fea0003800000 */
.L_x_12222:
[----:B------:R-:W-:Y:S05]  /*15a70*/  @!P2 BRA `(.L_x_12158) ;  /* 0x000000000004a947 */ /* 0x000fea0003800000 */
[----:B------:R-:W-:Y:S01]  /*15a80*/  BPT.TRAP 0x1 ;  /* 0x000000040000795c */ /* 0x000fe20000300000 */
.L_x_12158:
[----:B------:R-:W-:-:S04]  /*15a90*/  VIADD R0, R9, 0x31c60 ;  /* 0x00031c6009007836 */ /* 0x000fc80000000000 */
[----:B------:R-:W-:-:S04]  /*15aa0*/  IMAD R4, R23, 0x8, R0 ;  /* 0x0000000817047824 */ /* 0x000fc800078e0200 */
[----:B------:R-:W4:Y:S02]  /*15ab0*/  SYNCS.PHASECHK.TRANS64.TRYWAIT P0, [R4+URZ], R3 ;  /* 0x00000003040075a7 */ /* 0x000f24000800017f */
[----:B----4-:R-:W-:Y:S05]  /*15ac0*/  @!P0 BRA `(.L_x_12159) ;  /* 0x0000001800c88947 */ /* 0x010fea0003800000 */
.L_x_12223:
[----:B------:R-:W-:-:S07]  /*15ad0*/  IMAD R5, R5, 0x8, R0 ;  /* 0x0000000805057824 */ /* 0x000fce00078e0200 */
.L_x_12160:
[----:B------:R0:W0:Y:S02]  /*15ae0*/  SYNCS.PHASECHK.TRANS64.TRYWAIT P0, [R5+URZ], R2 ;  /* 0x00000002050075a7 */ /* 0x000024000800017f */
[----:B0-----:R-:W-:Y:S05]  /*15af0*/  @!P0 NANOSLEEP.SYNCS 0x989680 ;  /* 0x009896800000895d */ /* 0x001fea0003900000 */
[----:B------:R-:W0:Y:S02]  /*15b00*/  @!P0 SYNCS.PHASECHK.TRANS64 P0, [R5+URZ], R2 ;  /* 0x00000002050085a7 */ /* 0x000e24000800007f */
[----:B0-----:R-:W-:Y:S05]  /*15b10*/  @!P0 BRA `(.L_x_12160) ;  /* 0xfffffffc00f08947 */ /* 0x001fea000383ffff */
.L_x_12153:
[----:B------:R-:W-:Y:S05]  /*15b20*/  BSYNC B0 ;  /* 0x0000000000007941 */ /* 0x000fea0003800000 */
.L_x_12152:
[----:B------:R-:W-:Y:S05]  /*15b30*/  EXIT ;  /* 0x000000000000794d */ /* 0x000fea0003800000 */
.L_x_11994:
[----:B0-----:R-:W-:-:S04]  /*15b40*/  IMAD.U32 R3, RZ, RZ, UR37 ;  /* 0x00000025ff037e24 */ /* 0x001fc8000f8e00ff */
[----:B------:R0:W1:Y:S03]  /*15b50*/  SYNCS.PHASECHK.TRANS64.TRYWAIT P1, [R3+URZ+0x31c00], R0 ;  /* 0x031c0000030075a7 */ /* 0x000066000802017f */
[----:B-1----:R-:W-:Y:S05]  /*15b60*/  @!P1 NANOSLEEP.SYNCS 0x989680 ;  /* 0x009896800000995d */ /* 0x002fea0003900000 */
[----:B------:R-:W1:Y:S02]  /*15b70*/  @!P1 SYNCS.PHASECHK.TRANS64 P1, [R3+URZ+0x31c00], R0 ;  /* 0x031c0000030095a7 */ /* 0x000e64000802007f */
[----:B-1----:R-:W-:Y:S05]  /*15b80*/  @!P1 BRA `(.L_x_11994) ;  /* 0xfffffffc00ec9947 */ /* 0x002fea000383ffff */
[----:B------:R-:W-:Y:S05]  /*15b90*/  BRA `(.L_x_12161) ;  /* 0xfffffebc00c87947 */ /* 0x000fea000383ffff */
.L_x_11998:
[----:B-1----:R1:W2:Y:S02]  /*15ba0*/  SYNCS.PHASECHK.TRANS64.TRYWAIT P2, [R3+URZ+0x31c30], R0 ;  /* 0x031c3000030075a7 */ /* 0x0022a4000804017f */
[----:B--2---:R-:W-:Y:S05]  /*15bb0*/  @!P2 NANOSLEEP.SYNCS 0x989680 ;  /* 0x009896800000a95d */ /* 0x004fea0003900000 */
[----:B------:R-:W2:Y:S02]  /*15bc0*/  @!P2 SYNCS.PHASECHK.TRANS64 P2, [R3+URZ+0x31c30], R0 ;  /* 0x031c30000300a5a7 */ /* 0x000ea4000804007f */
[----:B--2---:R-:W-:Y:S05]  /*15bd0*/  @!P2 BRA `(.L_x_11998) ;  /* 0xfffffffc00f0a947 */ /* 0x004fea000383ffff */
[----:B------:R-:W-:Y:S05]  /*15be0*/  BRA `(.L_x_11997) ;  /* 0xfffffebc00ec7947 */ /* 0x000fea000383ffff */
.L_x_12003:
[----:B-1----:R-:W-:-:S04]  /*15bf0*/  IMAD.U32 R5, RZ, RZ, UR4 ;  /* 0x00000004ff057e24 */ /* 0x002fc8000f8e00ff */
[----:B------:R1:W2:Y:S03]  /*15c00*/  SYNCS.PHASECHK.TRANS64.TRYWAIT P3, [R5+URZ+0x31c30], R0 ;  /* 0x031c3000050075a7 */ /* 0x0002a6000806017f */
[----:B--2---:R-:W-:Y:S05]  /*15c10*/  @!P3 NANOSLEEP.SYNCS 0x989680 ;  /* 0x009896800000b95d */ /* 0x004fea0003900000 */
[----:B------:R-:W2:Y:S02]  /*15c20*/  @!P3 SYNCS.PHASECHK.TRANS64 P3, [R5+URZ+0x31c30], R0 ;  /* 0x031c30000500b5a7 */ /* 0x000ea4000806007f */
[----:B--2---:R-:W-:Y:S05]  /*15c30*/  @!P3 BRA `(.L_x_12003) ;  /* 0xfffffffc00ecb947 */ /* 0x004fea000383ffff */
[----:B------:R-:W-:Y:S05]  /*15c40*/  BRA `(.L_x_12000) ;  /* 0xfffffef800607947 */ /* 0x000fea000383ffff */
.L_x_12007:
[----:B-1----:R-:W-:-:S04]  /*15c50*/  IMAD.U32 R5, RZ, RZ, UR4 ;  /* 0x00000004ff057e24 */ /* 0x002fc8000f8e00ff */
[----:B------:R1:W2:Y:S03]  /*15c60*/  SYNCS.PHASECHK.TRANS64.TRYWAIT P3, [R5+URZ+0x31c50], R0 ;  /* 0x031c5000050075a7 */ /* 0x0002a6000806017f */
[----:B--2---:R-:W-:Y:S05]  /*15c70*/  @!P3 NANOSLEEP.SYNCS 0x989680 ;  /* 0x009896800000b95d */ /* 0x004fea0003900000 */
[----:B------:R-:W2:Y:S02]  /*15c80*/  @!P3 SYNCS.PHASECHK.TRANS64 P3, [R5+URZ+0x31c50], R0 ;  /* 0x031c50000500b5a7 */ /* 0x000ea4000806007f */
[----:B--2---:R-:W-:Y:S05]  /*15c90*/  @!P3 BRA `(.L_x_12007) ;  /* 0xfffffffc00ecb947 */ /* 0x004fea000383ffff */
[----:B------:R-:W-:Y:S05]  /*15ca0*/  BRA `(.L_x_12004) ;  /* 0xffffff0c00fc7947 */ /* 0x000fea000383ffff */
.L_x_12013:
[----:B-1----:R-:W-:-:S04]  /*15cb0*/  IMAD.U32 R5, RZ, RZ, UR4 ;  /* 0x00000004ff057e24 */ /* 0x002fc8000f8e00ff */
[----:B------:R1:W2:Y:S03]  /*15cc0*/  SYNCS.PHASECHK.TRANS64.TRYWAIT P2, [R5+URZ+0x31c30], R0 ;  /* 0x031c3000050075a7 */ /* 0x0002a6000804017f */
[----:B--2---:R-:W-:Y:S05]  /*15cd0*/  @!P2 NANOSLEEP.SYNCS 0x989680 ;  /* 0x009896800000a95d */ /* 0x004fea0003900000 */
[----:B------:R-:W2:Y:S02]  /*15ce0*/  @!P2 SYNCS.PHASECHK.TRANS64 P2, [R5+URZ+0x31c30], R0 ;  /* 0x031c30000500a5a7 */ /* 0x000ea4000804007f */
[----:B--2---:R-:W-:Y:S05]  /*15cf0*/  @!P2 BRA `(.L_x_12013) ;  /* 0xfffffffc00eca947 */ /* 0x004fea000383ffff */
[----:B------:R-:W-:Y:S05]  /*15d00*/  BRA `(.L_x_12010) ;  /* 0xffffff3800bc7947 */ /* 0x000fea000383ffff */
.L_x_12017:
[----:B-1----:R-:W-:-:S04]  /*15d10*/  IMAD.U32 R5, RZ, RZ, UR4 ;  /* 0x00000004ff057e24 */ /* 0x002fc8000f8e00ff */
[----:B------:R1:W2:Y:S03]  /*15d20*/  SYNCS.PHASECHK.TRANS64.TRYWAIT P2, [R5+URZ+0x31c50], R0 ;  /* 0x031c5000050075a7 */ /* 0x0002a6000804017f */
[----:B--2---:R-:W-:Y:S05]  /*15d30*/  @!P2 NANOSLEEP.SYNCS 0x989680 ;  /* 0x009896800000a95d */ /* 0x004fea0003900000 */
[----:B------:R-:W2:Y:S02]  /*15d40*/  @!P2 SYNCS.PHASECHK.TRANS64 P2, [R5+URZ+0x31c50], R0 ;  /* 0x031c50000500a5a7 */ /* 0x000ea4000804007f */
[----:B--2---:R-:W-:Y:S05]  /*15d50*/  @!P2 BRA `(.L_x_12017) ;  /* 0xfffffffc00eca947 */ /* 0x004fea000383ffff */
[----:B------:R-:W-:Y:S05]  /*15d60*/  BRA `(.L_x_12014) ;  /* 0xffffff5000587947 */ /* 0x000fea000383ffff */
.L_x_12022:
[----:B-1----:R-:W-:-:S04]  /*15d70*/  IMAD.U32 R7, RZ, RZ, UR6 ;  /* 0x00000006ff077e24 */ /* 0x002fc8000f8e00ff */
[----:B------:R1:W3:Y:S03]  /*15d80*/  SYNCS.PHASECHK.TRANS64.TRYWAIT P0, [R7+URZ+0x31c50], R6 ;  /* 0x031c5006070075a7 */ /* 0x0002e6000800017f */
[----:B---3--:R-:W-:Y:S05]  /*15d90*/  @!P0 NANOSLEEP.SYNCS 0x989680 ;  /* 0x009896800000895d */ /* 0x008fea0003900000 */
[----:B------:R-:W3:Y:S02]  /*15da0*/  @!P0 SYNCS.PHASECHK.TRANS64 P0, [R7+URZ+0x31c50], R6 ;  /* 0x031c5006070085a7 */ /* 0x000ee4000800007f */
[----:B---3--:R-:W-:Y:S05]  /*15db0*/  @!P0 BRA `(.L_x_12022) ;  /* 0xfffffffc00ec8947 */ /* 0x008fea000383ffff */
[----:B------:R-:W-:Y:S05]  /*15dc0*/  BRA `(.L_x_12021) ;  /* 0xffffff7000387947 */ /* 0x000fea000383ffff */
.L_x_12056:
        /* <DEDUP_REMOVED lines=11> */
.L_x_12163:
[----:B------:R-:W-:Y:S05]  /*15e80*/  BSYNC B0 ;  /* 0x0000000000007941 */ /* 0x000fea0003800000 */
.L_x_12162:
[----:B------:R-:W-:Y:S05]  /*15e90*/  BRA `(.L_x_12164) ;  /* 0xffffffb000547947 */ /* 0x000fea000383ffff */
.L_x_12058:
[----:B------:R-:W-:Y:S01]  /*15ea0*/  BSSY B0, `(.L_x_12165) ;  /* 0x0000006000007945 */ /* 0x000fe20003800000 */
[----:B------:R-:W-:-:S07]  /*15eb0*/  IMAD.MOV.U32 R15, RZ, RZ, -0x1 ;  /* 0xffffffffff0f7424 */ /* 0x000fce00078e00ff */
[----:B012---:R-:W-:Y:S05]  /*15ec0*/  WARPSYNC.COLLECTIVE R15, `(.L_x_12166) ;  /* 0x000000000f0c7348 */ /* 0x007fea0003c00000 */
[----:B------:R-:W-:Y:S02]  /*15ed0*/  ELECT P6, UR62, PT ;  /* 0x00000000003e782f */ /* 0x000fe400038c0000 */
[----:B------:R-:W-:Y:S01]  /*15ee0*/  MOV R14, UR62 ;  /* 0x0000003e000e7c02 */ /* 0x000fe20008000f00 */
[----:B012---:R-:W-:Y:S10]  /*15ef0*/  ENDCOLLECTIVE ;  /* 0x000000000000791b */ /* 0x007ff40003800000 */
.L_x_12166:
[----:B------:R-:W-:Y:S05]  /*15f00*/  BSYNC B0 ;  /* 0x0000000000007941 */ /* 0x000fea0003800000 */
.L_x_12165:
[----:B------:R-:W-:Y:S05]  /*15f10*/  BRA `(.L_x_12167) ;  /* 0xffffffb000547947 */ /* 0x000fea000383ffff */
.L_x_12060:
[----:B--2---:R2:W3:Y:S02]  /*15f20*/  SYNCS.PHASECHK.TRANS64.TRYWAIT P0, [R0+URZ+0x31c40], R2 ;  /* 0x031c4002000075a7 */ /* 0x0044e4000800017f */
[----:B---3--:R-:W-:Y:S05]  /*15f30*/  @!P0 NANOSLEEP.SYNCS 0x989680 ;  /* 0x009896800000895d */ /* 0x008fea0003900000 */
[----:B------:R-:W3:Y:S02]  /*15f40*/  @!P0 SYNCS.PHASECHK.TRANS64 P0, [R0+URZ+0x31c40], R2 ;  /* 0x031c4002000085a7 */ /* 0x000ee4000800007f */
[----:B---3--:R-:W-:Y:S05]  /*15f50*/  @!P0 BRA `(.L_x_12060) ;  /* 0xfffffffc00f08947 */ /* 0x008fea000383ffff */
[----:B------:R-:W-:Y:S05]  /*15f60*/  BRA `(.L_x_12168) ;  /* 0xffffffb000a87947 */ /* 0x000fea000383ffff */
.L_x_12064:
        /* <DEDUP_REMOVED lines=12> */
.L_x_12169:
[----:B------:R-:W-:Y:S02]  /*16030*/  IMAD.MOV.U32 R13, RZ, RZ, R0 ;  /* 0x000000ffff0d7224 */ /* 0x000fe400078e0000 */
[----:B------:R-:W-:-:S07]  /*16040*/  IMAD.MOV.U32 R2, RZ, RZ, R14 ;  /* 0x000000ffff027224 */ /* 0x000fce00078e000e */
[----:B------:R-:W-:Y:S05]  /*16050*/  WARPSYNC.COLLECTIVE R15, `(.L_x_12170) ;  /* 0x000000000f087348 */ /* 0x000fea0003c00000 */
[----:B------:R0:W1:Y:S02]  /*16060*/  SHFL.IDX P6, R14, R13, R12, R11 ;  /* 0x0000000c0d0e7389 */ /* 0x00006400000c000b */
[----:B01----:R-:W-:Y:S01]  /*16070*/  ENDCOLLECTIVE ;  /* 0x000000000000791b */ /* 0x003fe20003800000 */
.L_x_12170:
        /* <DEDUP_REMOVED lines=19> */
.L_x_12171:
[----:B------:R-:W-:Y:S02]  /*161b0*/  IMAD.MOV.U32 R13, RZ, RZ, R0 ;  /* 0x000000ffff0d7224 */ /* 0x000fe400078e0000 */
[----:B------:R-:W-:-:S07]  /*161c0*/  IMAD.MOV.U32 R2, RZ, RZ, R14 ;  /* 0x000000ffff027224 */ /* 0x000fce00078e000e */
[----:B------:R-:W-:Y:S05]  /*161d0*/  WARPSYNC.COLLECTIVE R15, `(.L_x_12172) ;  /* 0x000000000f087348 */ /* 0x000fea0003c00000 */
[----:B------:R0:W1:Y:S02]  /*161e0*/  SHFL.IDX P6, R14, R13, R12, R11 ;  /* 0x0000000c0d0e7389 */ /* 0x00006400000c000b */
[----:B01----:R-:W-:Y:S01]  /*161f0*/  ENDCOLLECTIVE ;  /* 0x000000000000791b */ /* 0x003fe20003800000 */
.L_x_12172:
        /* <DEDUP_REMOVED lines=18> */
.L_x_12173:
[----:B------:R-:W-:-:S05]  /*16320*/  VIADD R2, R17, 0x40 ;  /* 0x0000004011027836 */ /* 0x000fca0000000000 */
[----:B------:R-:W-:Y:S01]  /*16330*/  ISETP.GE.AND P3, PT, R2, R5, PT ;  /* 0x000000050200720c */ /* 0x000fe20003f66270 */
[----:B------:R-:W-:Y:S02]  /*16340*/  IMAD.MOV.U32 R13, RZ, RZ, R0 ;  /* 0x000000ffff0d7224 */ /* 0x000fe400078e0000 */
[----:B------:R-:W-:-:S10]  /*16350*/  IMAD.MOV.U32 R2, RZ, RZ, R14 ;  /* 0x000000ffff027224 */ /* 0x000fd400078e000e */
[----:B------:R-:W-:Y:S05]  /*16360*/  WARPSYNC.COLLECTIVE R15, `(.L_x_12174) ;  /* 0x000000000f087348 */ /* 0x000fea0003c00000 */
[----:B------:R0:W1:Y:S02]  /*16370*/  SHFL.IDX P6, R14, R13, R12, R11 ;  /* 0x0000000c0d0e7389 */ /* 0x00006400000c000b */
[----:B01----:R-:W-:Y:S01]  /*16380*/  ENDCOLLECTIVE ;  /* 0x000000000000791b */ /* 0x003fe20003800000 */
.L_x_12174:
        /* <DEDUP_REMOVED lines=18> */
.L_x_12175:
[----:B------:R-:W-:Y:S02]  /*164b0*/  IMAD.MOV.U32 R13, RZ, RZ, R0 ;  /* 0x000000ffff0d7224 */ /* 0x000fe400078e0000 */
[----:B------:R-:W-:-:S05]  /*164c0*/  VIADD R0, R17, 0x60 ;  /* 0x0000006011007836 */ /* 0x000fca0000000000 */
[----:B------:R-:W-:Y:S01]  /*164d0*/  ISETP.GE.AND P3, PT, R0, R5, PT ;  /* 0x000000050000720c */ /* 0x000fe20003f66270 */
[----:B------:R-:W-:-:S12]  /*164e0*/  IMAD.MOV.U32 R4, RZ, RZ, R14 ;  /* 0x000000ffff047224 */ /* 0x000fd800078e000e */
[----:B------:R-:W-:Y:S05]  /*164f0*/  WARPSYNC.COLLECTIVE R15, `(.L_x_12176) ;  /* 0x000000000f087348 */ /* 0x000fea0003c00000 */
[----:B------:R0:W1:Y:S02]  /*16500*/  SHFL.IDX P6, R14, R13, R12, R11 ;  /* 0x0000000c0d0e7389 */ /* 0x00006400000c000b */
[----:B01----:R-:W-:Y:S01]  /*16510*/  ENDCOLLECTIVE ;  /* 0x000000000000791b */ /* 0x003fe20003800000 */
.L_x_12176:
[----:B------:R-:W-:Y:S01]  /*16520*/  ULDC.64 UR4, c[0x0][0x208] ;  /* 0x0000820000047ab9 */ /* 0x000fe20000000a00 */
[----:B------:R-:W-:Y:S02]  /*16530*/  IMAD.MOV.U32 R13, RZ, RZ, R6 ;  /* 0x000000ffff0d7224 */ /* 0x000fe400078e0006 */
[----:B------:R-:W-:Y:S02]  /*16540*/  IMAD.MOV.U32 R12, RZ, RZ, RZ ;  /* 0x000000ffff0c7224 */ /* 0x000fe400078e00ff */
[----:B------:R-:W-:-:S05]  /*16550*/  IMAD.MOV.U32 R2, RZ, RZ, R14 ;  /* 0x000000ffff027224 */ /* 0x000fca00078e000e */
[----:B------:R-:W-:-:S05]  /*16560*/  @!P3 LEA R2, P5, R20, R2, 0x1 ;  /* 0x000000021402b211 */ /* 0x000fca00078a08ff */
[----:B------:R-:W-:-:S05]  /*16570*/  @!P3 IMAD.X R3, RZ, RZ, R4, P5 ;  /* 0x000000ffff03b224 */ /* 0x000fca00028e0604 */
        /* <DEDUP_REMOVED lines=9> */
.L_x_12177:
[----:B------:R-:W-:-:S05]  /*16610*/  VIADD R2, R17, 0x80 ;  /* 0x0000008011027836 */ /* 0x000fca0000000000 */
[----:B------:R-:W-:Y:S01]  /*16620*/  ISETP.GE.AND P3, PT, R2, R5, PT ;  /* 0x000000050200720c */ /* 0x000fe20003f66270 */
[----:B------:R-:W-:Y:S02]  /*16630*/  IMAD.MOV.U32 R13, RZ, RZ, R7 ;  /* 0x000000ffff0d7224 */ /* 0x000fe400078e0007 */
[----:B------:R-:W-:-:S10]  /*16640*/  IMAD.MOV.U32 R0, RZ, RZ, R14 ;  /* 0x000000ffff007224 */ /* 0x000fd400078e000e */
[----:B------:R-:W-:Y:S05]  /*16650*/  WARPSYNC.COLLECTIVE R15, `(.L_x_12178) ;  /* 0x000000000f087348 */ /* 0x000fea0003c00000 */
[----:B------:R0:W1:Y:S02]  /*16660*/  SHFL.IDX P6, R14, R13, R12, R11 ;  /* 0x0000000c0d0e7389 */ /* 0x00006400000c000b */
[----:B01----:R-:W-:Y:S01]  /*16670*/  ENDCOLLECTIVE ;  /* 0x000000000000791b */ /* 0x003fe20003800000 */
.L_x_12178:
        /* <DEDUP_REMOVED lines=17> */
.L_x_12179:
[----:B------:R-:W-:Y:S02]  /*16790*/  IMAD.MOV.U32 R13, RZ, RZ, R7 ;  /* 0x000000ffff0d7224 */ /* 0x000fe400078e0007 */
[----:B------:R-:W-:-:S07]  /*167a0*/  IMAD.MOV.U32 R6, RZ, RZ, R14 ;  /* 0x000000ffff067224 */ /* 0x000fce00078e000e */
[----:B------:R-:W-:Y:S05]  /*167b0*/  WARPSYNC.COLLECTIVE R15, `(.L_x_12180) ;  /* 0x000000000f087348 */ /* 0x000fea0003c00000 */
[----:B------:R0:W1:Y:S02]  /*167c0*/  SHFL.IDX P6, R14, R13, R12, R11 ;  /* 0x0000000c0d0e7389 */ /* 0x00006400000c000b */
[----:B01----:R-:W-:Y:S01]  /*167d0*/  ENDCOLLECTIVE ;  /* 0x000000000000791b */ /* 0x003fe20003800000 */
.L_x_12180:
[----:B------:R-:W-:Y:S05]  /*167e0*/  BRA `(.L_x_12181) ;  /* 0xffffffb800207947 */ /* 0x000fea000383ffff */
.L_x_12067:
[----:B0-----:R0:W1:Y:S02]  /*167f0*/  SYNCS.PHASECHK.TRANS64.TRYWAIT P0, [R22+URZ+0x31c20], R3 ;  /* 0x031c2003160075a7 */ /* 0x001064000800017f */
[----:B-1----:R-:W-:Y:S05]  /*16800*/  @!P0 NANOSLEEP.SYNCS 0x989680 ;  /* 0x009896800000895d */ /* 0x002fea0003900000 */
[----:B------:R-:W1:Y:S02]  /*16810*/  @!P0 SYNCS.PHASECHK.TRANS64 P0, [R22+URZ+0x31c20], R3 ;  /* 0x031c2003160085a7 */ /* 0x000e64000800007f */
[----:B-1----:R-:W-:Y:S05]  /*16820*/  @!P0 BRA `(.L_x_12067) ;  /* 0xfffffffc00f08947 */ /* 0x002fea000383ffff */
[----:B------:R-:W-:Y:S05]  /*16830*/  BRA `(.L_x_12182) ;  /* 0xffffffb800947947 */ /* 0x000fea000383ffff */
.L_x_12076:
[----:B0-----:R0:W2:Y:S02]  /*16840*/  SYNCS.PHASECHK.TRANS64.TRYWAIT P0, [R3+URZ+0x31c40], R2 ;  /* 0x031c4002030075a7 */ /* 0x0010a4000800017f */
[----:B--2---:R-:W-:Y:S05]  /*16850*/  @!P0 NANOSLEEP.SYNCS 0x989680 ;  /* 0x009896800000895d */ /* 0x004fea0003900000 */
[----:B------:R-:W2:Y:S02]  /*16860*/  @!P0 SYNCS.PHASECHK.TRANS64 P0, [R3+URZ+0x31c40], R2 ;  /* 0x031c4002030085a7 */ /* 0x000ea4000800007f */
[----:B--2---:R-:W-:Y:S05]  /*16870*/  @!P0 BRA `(.L_x_12076) ;  /* 0xfffffffc00f08947 */ /* 0x004fea000383ffff */
[----:B------:R-:W-:Y:S05]  /*16880*/  BRA `(.L_x_12183) ;  /* 0xffffffbc00407947 */ /* 0x000fea000383ffff */
.L_x_12083:
[----:B0-----:R0:W1:Y:S02]  /*16890*/  SYNCS.PHASECHK.TRANS64.TRYWAIT P0, [R3+URZ+0x60], R2 ;  /* 0x00006002030075a7 */ /* 0x001064000800017f */
[----:B-1----:R-:W-:Y:S05]  /*168a0*/  @!P0 NANOSLEEP.SYNCS 0x989680 ;  /* 0x009896800000895d */ /* 0x002fea0003900000 */
[----:B------:R-:W1:Y:S02]  /*168b0*/  @!P0 SYNCS.PHASECHK.TRANS64 P0, [R3+URZ+0x60], R2 ;  /* 0x00006002030085a7 */ /* 0x000e64000800007f */
[----:B-1----:R-:W-:Y:S05]  /*168c0*/  @!P0 BRA `(.L_x_12083) ;  /* 0xfffffffc00f08947 */ /* 0x002fea000383ffff */
[----:B------:R-:W-:Y:S05]  /*168d0*/  BRA `(.L_x_12184) ;  /* 0xffffffc0004c7947 */ /* 0x000fea000383ffff */
.L_x_12093:
[----:B0-----:R0:W2:Y:S02]  /*168e0*/  SYNCS.PHASECHK.TRANS64.TRYWAIT P0, [R3+URZ+0x31c40], R2 ;  /* 0x031c4002030075a7 */ /* 0x0010a4000800017f */
[----:B--2---:R-:W-:Y:S05]  /*168f0*/  @!P0 NANOSLEEP.SYNCS 0x989680 ;  /* 0x009896800000895d */ /* 0x004fea0003900000 */
[----:B------:R-:W2:Y:S02]  /*16900*/  @!P0 SYNCS.PHASECHK.TRANS64 P0, [R3+URZ+0x31c40], R2 ;  /* 0x031c4002030085a7 */ /* 0x000ea4000800007f */
[----:B--2---:R-:W-:Y:S05]  /*16910*/  @!P0 BRA `(.L_x_12093) ;  /* 0xfffffffc00f08947 */ /* 0x004fea000383ffff */
[----:B------:R-:W-:Y:S05]  /*16920*/  BRA `(.L_x_12185) ;  /* 0xffffffc800007947 */ /* 0x000fea000383ffff */
.L_x_12100:
[----:B0-----:R0:W1:Y:S02]  /*16930*/  SYNCS.PHASECHK.TRANS64.TRYWAIT P0, [R12+URZ+0x60], R27 ;  /* 0x0000601b0c0075a7 */ /* 0x001064000800017f */
[----:B-1----:R-:W-:Y:S05]  /*16940*/  @!P0 NANOSLEEP.SYNCS 0x989680 ;  /* 0x009896800000895d */ /* 0x002fea0003900000 */
[----:B------:R-:W1:Y:S02]  /*16950*/  @!P0 SYNCS.PHASECHK.TRANS64 P0, [R12+URZ+0x60], R27 ;  /* 0x0000601b0c0085a7 */ /* 0x000e64000800007f */
[----:B-1----:R-:W-:Y:S05]  /*16960*/  @!P0 BRA `(.L_x_12100) ;  /* 0xfffffffc00f08947 */ /* 0x002fea000383ffff */
[----:B------:R-:W-:Y:S05]  /*16970*/  BRA `(.L_x_12186) ;  /* 0xffffffcc000c7947 */ /* 0x000fea000383ffff */
.L_x_12110:
[----:B0-----:R0:W2:Y:S02]  /*16980*/  SYNCS.PHASECHK.TRANS64.TRYWAIT P0, [R2+URZ+0x31c40], R3 ;  /* 0x031c4003020075a7 */ /* 0x0010a4000800017f */
[----:B--2---:R-:W-:Y:S05]  /*16990*/  @!P0 NANOSLEEP.SYNCS 0x989680 ;  /* 0x009896800000895d */ /* 0x004fea0003900000 */
[----:B------:R-:W2:Y:S02]  /*169a0*/  @!P0 SYNCS.PHASECHK.TRANS64 P0, [R2+URZ+0x31c40], R3 ;  /* 0x031c4003020085a7 */ /* 0x000ea4000800007f */
[----:B--2---:R-:W-:Y:S05]  /*169b0*/  @!P0 BRA `(.L_x_12110) ;  /* 0xfffffffc00f08947 */ /* 0x004fea000383ffff */
[----:B------:R-:W-:Y:S05]  /*169c0*/  BRA `(.L_x_12187) ;  /* 0xffffffd000947947 */ /* 0x000fea000383ffff */
.L_x_12117:
[----:B0-----:R0:W1:Y:S02]  /*169d0*/  SYNCS.PHASECHK.TRANS64.TRYWAIT P0, [R8+URZ+0x60], R2 ;  /* 0x00006002080075a7 */ /* 0x001064000800017f */
[----:B-1----:R-:W-:Y:S05]  /*169e0*/  @!P0 NANOSLEEP.SYNCS 0x989680 ;  /* 0x009896800000895d */ /* 0x002fea0003900000 */
[----:B------:R-:W1:Y:S02]  /*169f0*/  @!P0 SYNCS.PHASECHK.TRANS64 P0, [R8+URZ+0x60], R2 ;  /* 0x00006002080085a7 */ /* 0x000e64000800007f */
[----:B-1----:R-:W-:Y:S05]  /*16a00*/  @!P0 BRA `(.L_x_12117) ;  /* 0xfffffffc00f08947 */ /* 0x002fea000383ffff */
[----:B------:R-:W-:Y:S05]  /*16a10*/  BRA `(.L_x_12188) ;  /* 0xffffffd400a47947 */ /* 0x000fea000383ffff */
.L_x_12129:
[----:B0-----:R0:W1:Y:S02]  /*16a20*/  SYNCS.PHASECHK.TRANS64.TRYWAIT P0, [R3+URZ+0x31c60], R0 ;  /* 0x031c6000030075a7 */ /* 0x001064000800017f */
[----:B-1----:R-:W-:Y:S05]  /*16a30*/  @!P0 NANOSLEEP.SYNCS 0x989680 ;  /* 0x009896800000895d */ /* 0x002fea0003900000 */
[----:B------:R-:W1:Y:S02]  /*16a40*/  @!P0 SYNCS.PHASECHK.TRANS64 P0, [R3+URZ+0x31c60], R0 ;  /* 0x031c6000030085a7 */ /* 0x000e64000800007f */
[----:B-1----:R-:W-:Y:S05]  /*16a50*/  @!P0 BRA `(.L_x_12129) ;  /* 0xfffffffc00f08947 */ /* 0x002fea000383ffff */
[----:B------:R-:W-:Y:S05]  /*16a60*/  BRA `(.L_x_12189) ;  /* 0xffffffdc001c7947 */ /* 0x000fea000383ffff */
.L_x_12137:
        /* <DEDUP_REMOVED lines=8> */
.L_x_12191:
[----:B------:R-:W-:Y:S05]  /*16af0*/  BSYNC B0 ;  /* 0x0000000000007941 */ /* 0x000fea0003800000 */
.L_x_12190:
        /* <DEDUP_REMOVED lines=9> */
.L_x_12192:
[----:B------:R-:W-:Y:S01]  /*16b90*/  ULDC UR4, c[0x0][0xc3c] ;  /* 0x00030f0000047ab9 */ /* 0x000fe20000000800 */
[----:B------:R-:W-:Y:S01]  /*16ba0*/  ULDC.64 UR6, c[0x0][0x208] ;  /* 0x0000820000067ab9 */ /* 0x000fe20000000a00 */
        /* <DEDUP_REMOVED lines=17> */
.L_x_12193:
[----:B------:R-:W-:Y:S01]  /*16cc0*/  IMAD.MOV.U32 R12, RZ, RZ, 0x2 ;  /* 0x00000002ff0c7424 */ /* 0x000fe200078e00ff */
[----:B------:R-:W-:-:S05]  /*16cd0*/  SEL R4, R14, RZ, P1 ;  /* 0x000000ff0e047207 */ /* 0x000fca0000800000 */
[----:B------:R-:W-:-:S04]  /*16ce0*/  IMAD.IADD R4, R17, 0x1, R4 ;  /* 0x0000000111047824 */ /* 0x000fc800078e0204 */
[----:B------:R-:W-:-:S07]  /*16cf0*/  IMAD.MOV.U32 R13, RZ, RZ, R4 ;  /* 0x000000ffff0d7224 */ /* 0x000fce00078e0004 */
[----:B------:R-:W-:Y:S05]  /*16d00*/  WARPSYNC.COLLECTIVE R15, `(.L_x_12194) ;  /* 0x000000000f087348 */ /* 0x000fea0003c00000 */
[----:B------:R0:W1:Y:S02]  /*16d10*/  SHFL.UP P6, R14, R13, R12, R11 ;  /* 0x0400000c0d0e7389 */ /* 0x00006400000c000b */
[----:B01----:R-:W-:Y:S01]  /*16d20*/  ENDCOLLECTIVE ;  /* 0x000000000000791b */ /* 0x003fe20003800000 */
.L_x_12194:
[----:B------:R-:W-:Y:S01]  /*16d30*/  IMAD.MOV.U32 R12, RZ, RZ, 0x4 ;  /* 0x00000004ff0c7424 */ /* 0x000fe200078e00ff */
[----:B------:R-:W-:-:S05]  /*16d40*/  SEL R3, R14, RZ, P2 ;  /* 0x000000ff0e037207 */ /* 0x000fca0001000000 */
[----:B------:R-:W-:-:S04]  /*16d50*/  IMAD.IADD R6, R4, 0x1, R3 ;  /* 0x0000000104067824 */ /* 0x000fc800078e0203 */
[----:B------:R-:W-:-:S07]  /*16d60*/  IMAD.MOV.U32 R13, RZ, RZ, R6 ;  /* 0x000000ffff0d7224 */ /* 0x000fce00078e0006 */
[----:B------:R-:W-:Y:S05]  /*16d70*/  WARPSYNC.COLLECTIVE R15, `(.L_x_12195) ;  /* 0x000000000f087348 */ /* 0x000fea0003c00000 */
[----:B------:R0:W1:Y:S02]  /*16d80*/  SHFL.UP P6, R14, R13, R12, R11 ;  /* 0x0400000c0d0e7389 */ /* 0x00006400000c000b */
[----:B01----:R-:W-:Y:S01]  /*16d90*/  ENDCOLLECTIVE ;  /* 0x000000000000791b */ /* 0x003fe20003800000 */
.L_x_12195:
[----:B------:R-:W-:Y:S01]  /*16da0*/  IMAD.MOV.U32 R12, RZ, RZ, 0x8 ;  /* 0x00000008ff0c7424 */ /* 0x000fe200078e00ff */
[----:B------:R-:W-:-:S05]  /*16db0*/  SEL R3, R14, RZ, P3 ;  /* 0x000000ff0e037207 */ /* 0x000fca0001800000 */
[----:B------:R-:W-:-:S04]  /*16dc0*/  IMAD.IADD R2, R6, 0x1, R3 ;  /* 0x0000000106027824 */ /* 0x000fc800078e0203 */
[----:B------:R-:W-:-:S07]  /*16dd0*/  IMAD.MOV.U32 R13, RZ, RZ, R2 ;  /* 0x000000ffff0d7224 */ /* 0x000fce00078e0002 */
[----:B------:R-:W-:Y:S05]  /*16de0*/  WARPSYNC.COLLECTIVE R15, `(.L_x_12196) ;  /* 0x000000000f087348 */ /* 0x000fea0003c00000 */
[----:B------:R0:W1:Y:S02]  /*16df0*/  SHFL.UP P6, R14, R13, R12, R11 ;  /* 0x0400000c0d0e7389 */ /* 0x00006400000c000b */
[----:B01----:R-:W-:Y:S01]  /*16e00*/  ENDCOLLECTIVE ;  /* 0x000000000000791b */ /* 0x003fe20003800000 */
.L_x_12196:
[----:B------:R-:W-:Y:S01]  /*16e10*/  IMAD.MOV.U32 R12, RZ, RZ, 0x10 ;  /* 0x00000010ff0c7424 */ /* 0x000fe200078e00ff */
[----:B------:R-:W-:-:S05]  /*16e20*/  SEL R3, R14, RZ, P4 ;  /* 0x000000ff0e037207 */ /* 0x000fca0002000000 */
[----:B------:R-:W-:-:S04]  /*16e30*/  IMAD.IADD R3, R2, 0x1, R3 ;  /* 0x0000000102037824 */ /* 0x000fc800078e0203 */
[----:B------:R-:W-:-:S07]  /*16e40*/  IMAD.MOV.U32 R13, RZ, RZ, R3 ;  /* 0x000000ffff0d7224 */ /* 0x000fce00078e0003 */
[----:B------:R-:W-:Y:S05]  /*16e50*/  WARPSYNC.COLLECTIVE R15, `(.L_x_12197) ;  /* 0x000000000f087348 */ /* 0x000fea0003c00000 */
[----:B------:R0:W1:Y:S02]  /*16e60*/  SHFL.UP P6, R14, R13, R12, R11 ;  /* 0x0400000c0d0e7389 */ /* 0x00006400000c000b */
[----:B01----:R-:W-:Y:S01]  /*16e70*/  ENDCOLLECTIVE ;  /* 0x000000000000791b */ /* 0x003fe20003800000 */
.L_x_12197:
        /* <DEDUP_REMOVED lines=8> */
.L_x_12198:
[----:B------:R-:W-:Y:S05]  /*16f00*/  BRA `(.L_x_12199) ;  /* 0xffffffdc00c87947 */ /* 0x000fea000383ffff */
.L_x_12142:
        /* <DEDUP_REMOVED lines=8> */
.L_x_12201:
[----:B------:R-:W-:Y:S05]  /*16f90*/  BSYNC B0 ;  /* 0x0000000000007941 */ /* 0x000fea0003800000 */
.L_x_12200:
        /* <DEDUP_REMOVED lines=8> */
.L_x_12202:
[----:B------:R-:W-:Y:S01]  /*17020*/  IMAD.MOV.U32 R12, RZ, RZ, 0x4 ;  /* 0x00000004ff0c7424 */ /* 0x000fe200078e00ff */
[----:B------:R-:W-:-:S05]  /*17030*/  SEL R2, R14, RZ, P2 ;  /* 0x000000ff0e027207 */ /* 0x000fca0001000000 */
[----:B------:R-:W-:-:S04]  /*17040*/  IMAD.IADD R2, R13, 0x1, R2 ;  /* 0x000000010d027824 */ /* 0x000fc800078e0202 */
[----:B------:R-:W-:-:S07]  /*17050*/  IMAD.MOV.U32 R13, RZ, RZ, R2 ;  /* 0x000000ffff0d7224 */ /* 0x000fce00078e0002 */
[----:B------:R-:W-:Y:S05]  /*17060*/  WARPSYNC.COLLECTIVE R15, `(.L_x_12203) ;  /* 0x000000000f087348 */ /* 0x000fea0003c00000 */
[----:B------:R0:W1:Y:S02]  /*17070*/  SHFL.UP P6, R14, R13, R12, R11 ;  /* 0x0400000c0d0e7389 */ /* 0x00006400000c000b */
[----:B01----:R-:W-:Y:S01]  /*17080*/  ENDCOLLECTIVE ;  /* 0x000000000000791b */ /* 0x003fe20003800000 */
.L_x_12203:
[----:B------:R-:W-:Y:S01]  /*17090*/  IMAD.MOV.U32 R12, RZ, RZ, 0x8 ;  /* 0x00000008ff0c7424 */ /* 0x000fe200078e00ff */
[----:B------:R-:W-:-:S05]  /*170a0*/  SEL R3, R14, RZ, P3 ;  /* 0x000000ff0e037207 */ /* 0x000fca0001800000 */
[----:B------:R-:W-:-:S04]  /*170b0*/  IMAD.IADD R3, R2, 0x1, R3 ;  /* 0x0000000102037824 */ /* 0x000fc800078e0203 */
[----:B------:R-:W-:-:S07]  /*170c0*/  IMAD.MOV.U32 R13, RZ, RZ, R3 ;  /* 0x000000ffff0d7224 */ /* 0x000fce00078e0003 */
[----:B------:R-:W-:Y:S05]  /*170d0*/  WARPSYNC.COLLECTIVE R15, `(.L_x_12204) ;  /* 0x000000000f087348 */ /* 0x000fea0003c00000 */
[----:B------:R0:W1:Y:S02]  /*170e0*/  SHFL.UP P6, R14, R13, R12, R11 ;  /* 0x0400000c0d0e7389 */ /* 0x00006400000c000b */
[----:B01----:R-:W-:Y:S01]  /*170f0*/  ENDCOLLECTIVE ;  /* 0x000000000000791b */ /* 0x003fe20003800000 */
.L_x_12204:
[----:B------:R-:W-:Y:S01]  /*17100*/  IMAD.MOV.U32 R12, RZ, RZ, 0x10 ;  /* 0x00000010ff0c7424 */ /* 0x000fe200078e00ff */
[----:B------:R-:W-:-:S05]  /*17110*/  SEL R4, R14, RZ, P4 ;  /* 0x000000ff0e047207 */ /* 0x000fca0002000000 */
[----:B------:R-:W-:-:S04]  /*17120*/  IMAD.IADD R4, R3, 0x1, R4 ;  /* 0x0000000103047824 */ /* 0x000fc800078e0204 */
[----:B------:R-:W-:-:S07]  /*17130*/  IMAD.MOV.U32 R13, RZ, RZ, R4 ;  /* 0x000000ffff0d7224 */ /* 0x000fce00078e0004 */
[----:B------:R-:W-:Y:S05]  /*17140*/  WARPSYNC.COLLECTIVE R15, `(.L_x_12205) ;  /* 0x000000000f087348 */ /* 0x000fea0003c00000 */
[----:B------:R0:W1:Y:S02]  /*17150*/  SHFL.UP P6, R14, R13, R12, R11 ;  /* 0x0400000c0d0e7389 */ /* 0x00006400000c000b */
[----:B01----:R-:W-:Y:S01]  /*17160*/  ENDCOLLECTIVE ;  /* 0x000000000000791b */ /* 0x003fe20003800000 */
.L_x_12205:
        /* <DEDUP_REMOVED lines=8> */
.L_x_12206:
[----:B------:R-:W-:Y:S05]  /*171f0*/  BRA `(.L_x_12207) ;  /* 0xffffffdc00ac7947 */ /* 0x000fea000383ffff */
.L_x_12144:
[----:B------:R-:W-:Y:S01]  /*17200*/  BSSY B0, `(.L_x_12208) ;  /* 0x0000006000007945 */ /* 0x000fe20003800000 */
[----:B------:R-:W-:Y:S01]  /*17210*/  PLOP3.LUT P6, PT, P6, PT, PT, 0x8, 0x0 ;  /* 0x000000000000781c */ /* 0x000fe200037ce170 */
[----:B------:R-:W-:-:S12]  /*17220*/  IMAD.MOV.U32 R15, RZ, RZ, -0x1 ;  /* 0xffffffffff0f7424 */ /* 0x000fd800078e00ff */
[----:B0-----:R-:W-:Y:S05]  /*17230*/  WARPSYNC.COLLECTIVE R15, `(.L_x_12209) ;  /* 0x000000000f087348 */ /* 0x001fea0003c00000 */
[----:B------:R-:W-:Y:S01]  /*17240*/  VOTE.ANY R14, PT, P6 ;  /* 0x00000000000e7806 */ /* 0x000fe200030e0100 */
[----:B0-----:R-:W-:Y:S06]  /*17250*/  ENDCOLLECTIVE ;  /* 0x000000000000791b */ /* 0x001fec0003800000 */
.L_x_12209:
[----:B------:R-:W-:Y:S05]  /*17260*/  BSYNC B0 ;  /* 0x0000000000007941 */ /* 0x000fea0003800000 */
.L_x_12208:
        /* <DEDUP_REMOVED lines=9> */
.L_x_12210:
[----:B------:R-:W-:Y:S01]  /*17300*/  IMAD.MOV.U32 R17, RZ, RZ, R14 ;  /* 0x000000ffff117224 */ /* 0x000fe200078e000e */
[----:B------:R-:W-:Y:S06]  /*17310*/  BRA `(.L_x_12211) ;  /* 0xffffffdc009c7947 */ /* 0x000fec000383ffff */
.L_x_12146:
[----:B------:R-:W-:Y:S01]  /*17320*/  BSSY B0, `(.L_x_12212) ;  /* 0x0000007000007945 */ /* 0x000fe20003800000 */
[----:B------:R-:W-:Y:S02]  /*17330*/  IMAD.MOV.U32 R13, RZ, RZ, R3 ;  /* 0x000000ffff0d7224 */ /* 0x000fe400078e0003 */
[----:B------:R-:W-:Y:S02]  /*17340*/  IMAD.MOV.U32 R11, RZ, RZ, 0x1f ;  /* 0x0000001fff0b7424 */ /* 0x000fe400078e00ff */
[----:B------:R-:W-:-:S07]  /*17350*/  IMAD.MOV.U32 R15, RZ, RZ, -0x1 ;  /* 0xffffffffff0f7424 */ /* 0x000fce00078e00ff */
[----:B012---:R-:W-:Y:S05]  /*17360*/  WARPSYNC.COLLECTIVE R15, `(.L_x_12213) ;  /* 0x000000000f087348 */ /* 0x007fea0003c00000 */
[----:B------:R3:W4:Y:S02]  /*17370*/  SHFL.IDX P6, R14, R13, R12, R11 ;  /* 0x0000000c0d0e7389 */ /* 0x00072400000c000b */
[----:B01234-:R-:W-:Y:S01]  /*17380*/  ENDCOLLECTIVE ;  /* 0x000000000000791b */ /* 0x01ffe20003800000 */
.L_x_12213:
[----:B------:R-:W-:Y:S05]  /*17390*/  BSYNC B0 ;  /* 0x0000000000007941 */ /* 0x000fea0003800000 */
.L_x_12212:
[----:B------:R-:W-:Y:S05]  /*173a0*/  BRA `(.L_x_12145) ;  /* 0xffffffdc00947947 */ /* 0x000fea000383ffff */
.L_x_12150:
[----:B0-----:R0:W2:Y:S02]  /*173b0*/  SYNCS.PHASECHK.TRANS64.TRYWAIT P0, [R9+URZ+0x31c20], R0 ;  /* 0x031c2000090075a7 */ /* 0x0010a4000800017f */
[----:B--2---:R-:W-:Y:S05]  /*173c0*/  @!P0 NANOSLEEP.SYNCS 0x989680 ;  /* 0x009896800000895d */ /* 0x004fea0003900000 */
[----:B------:R-:W2:Y:S02]  /*173d0*/  @!P0 SYNCS.PHASECHK.TRANS64 P0, [R9+URZ+0x31c20], R0 ;  /* 0x031c2000090085a7 */ /* 0x000ea4000800007f */
[----:B--2---:R-:W-:Y:S05]  /*173e0*/  @!P0 BRA `(.L_x_12150) ;  /* 0xfffffffc00f08947 */ /* 0x004fea000383ffff */
[----:B------:R-:W-:Y:S05]  /*173f0*/  BRA `(.L_x_12214) ;  /* 0xffffffe400107947 */ /* 0x000fea000383ffff */
.L_x_12151:
        /* <DEDUP_REMOVED lines=11> */
.L_x_12216:
[----:B------:R-:W-:Y:S05]  /*174b0*/  BSYNC B0 ;  /* 0x0000000000007941 */ /* 0x000fea0003800000 */
.L_x_12215:
[----:B------:R-:W-:Y:S05]  /*174c0*/  BRA `(.L_x_12217) ;  /* 0xffffffe000f87947 */ /* 0x000fea000383ffff */
.L_x_12154:
[----:B------:R-:W-:Y:S01]  /*174d0*/  BSSY B1, `(.L_x_12218) ;  /* 0x0000006000017945 */ /* 0x000fe20003800000 */
[----:B------:R-:W-:-:S07]  /*174e0*/  IMAD.MOV.U32 R15, RZ, RZ, -0x1 ;  /* 0xffffffffff0f7424 */ /* 0x000fce00078e00ff */
[----:B01-3--:R-:W-:Y:S05]  /*174f0*/  WARPSYNC.COLLECTIVE R15, `(.L_x_12219) ;  /* 0x000000000f0c7348 */ /* 0x00bfea0003c00000 */
[----:B------:R-:W-:Y:S02]  /*17500*/  ELECT P6, UR62, PT ;  /* 0x00000000003e782f */ /* 0x000fe400038c0000 */
[----:B------:R-:W-:Y:S01]  /*17510*/  MOV R14, UR62 ;  /* 0x0000003e000e7c02 */ /* 0x000fe20008000f00 */
[----:B01-3--:R-:W-:Y:S10]  /*17520*/  ENDCOLLECTIVE ;  /* 0x000000000000791b */ /* 0x00bff40003800000 */
.L_x_12219:
[----:B------:R-:W-:Y:S05]  /*17530*/  BSYNC B1 ;  /* 0x0000000000017941 */ /* 0x000fea0003800000 */
.L_x_12218:
[----:B------:R-:W-:Y:S05]  /*17540*/  BRA `(.L_x_12220) ;  /* 0xffffffe000f07947 */ /* 0x000fea000383ffff */
.L_x_12156:
[----:B0-----:R0:W2:Y:S02]  /*17550*/  SYNCS.PHASECHK.TRANS64.TRYWAIT P0, [R6+URZ], R3 ;  /* 0x00000003060075a7 */ /* 0x0010a4000800017f */
[----:B--2---:R-:W-:Y:S05]  /*17560*/  @!P0 NANOSLEEP.SYNCS 0x989680 ;  /* 0x009896800000895d */ /* 0x004fea0003900000 */
[----:B------:R-:W2:Y:S02]  /*17570*/  @!P0 SYNCS.PHASECHK.TRANS64 P0, [R6+URZ], R3 ;  /* 0x00000003060085a7 */ /* 0x000ea4000800007f */
[----:B--2---:R-:W-:Y:S05]  /*17580*/  @!P0 BRA `(.L_x_12156) ;  /* 0xfffffffc00f08947 */ /* 0x004fea000383ffff */
[----:B------:R-:W-:Y:S05]  /*17590*/  BRA `(.L_x_12221) ;  /* 0xffffffe4002c7947 */ /* 0x000fea000383ffff */
.L_x_12157:
[----:B--2---:R2:W4:Y:S02]  /*175a0*/  SYNCS.PHASECHK.TRANS64.TRYWAIT P0, [R7+URZ], R2 ;  /* 0x00000002070075a7 */ /* 0x004524000800017f */
[----:B----4-:R-:W-:Y:S05]  /*175b0*/  @!P0 NANOSLEEP.SYNCS 0x989680 ;  /* 0x009896800000895d */ /* 0x010fea0003900000 */
[----:B------:R-:W4:Y:S02]  /*175c0*/  @!P0 SYNCS.PHASECHK.TRANS64 P0, [R7+URZ], R2 ;  /* 0x00000002070085a7 */ /* 0x000f24000800007f */
[----:B----4-:R-:W-:Y:S05]  /*175d0*/  @!P0 BRA `(.L_x_12157) ;  /* 0xfffffffc00f08947 */ /* 0x010fea000383ffff */
[----:B------:R-:W-:Y:S05]  /*175e0*/  BRA `(.L_x_12222) ;  /* 0xffffffe400207947 */ /* 0x000fea000383ffff */
.L_x_12159:
[----:B----4-:R4:W0:Y:S02]  /*175f0*/  SYNCS.PHASECHK.TRANS64.TRYWAIT P0, [R4+URZ], R3 ;  /* 0x00000003040075a7 */ /* 0x010824000800017f */
[----:B0-----:R-:W-:Y:S05]  /*17600*/  @!P0 NANOSLEEP.SYNCS 0x989680 ;  /* 0x009896800000895d */ /* 0x001fea0003900000 */
[----:B------:R-:W0:Y:S02]  /*17610*/  @!P0 SYNCS.PHASECHK.TRANS64 P0, [R4+URZ], R3 ;  /* 0x00000003040085a7 */ /* 0x000e24000800007f */
[----:B0-----:R-:W-:Y:S05]  /*17620*/  @!P0 BRA `(.L_x_12159) ;  /* 0xfffffffc00f08947 */ /* 0x001fea000383ffff */
[----:B------:R-:W-:Y:S05]  /*17630*/  BRA `(.L_x_12223) ;  /* 0xffffffe400247947 */ /* 0x000fea000383ffff */
.L_x_12224:
        /* <DEDUP_REMOVED lines=12> */
.L_x_15330:


//--------------------- .text._ZN7cutlass13device_kernelIN5flash11enable_sm90INS1_16FlashAttnFwdSm90INS1_25CollectiveMainloopFwdSm90ILi2EN4cute5tupleIJNS5_1CILi1EEES8_S8_EEENS6_IJNS7_ILi192EEENS7_ILi144EEENS7_ILi96EEEEEELi96ENS_6half_tEfNS_4arch4Sm90ELb1ELb0ELb0ELb1ELb0ELb1ELb0ELb0ELb1ELb1ELb0ELb0EEENS1_21CollectiveEpilogueFwdINS6_IJSA_SC_SB_EEES9_SE_SG_Li384ELb1ELb1ELb0ELb0EEENS1_36VarlenDynamicPersistentTileSchedulerILi192ELi144ELi384ELi128ELb0ELb1ELb1ELb1ELb1ELb1EEEEEEEEEvNT_6ParamsE --------------------------
	.section	.text._ZN7cutlass13device_kernelIN5flash11enable_sm90INS1_16FlashAttnFwdSm90INS1_25CollectiveMainloopFwdSm90ILi2EN4cute5tupleIJNS5_1CILi1EEES8_S8_EEENS6_IJNS7_ILi192EEENS7_ILi144EEENS7_ILi96EEEEEELi96ENS_6half_tEfNS_4arch4Sm90ELb1ELb0ELb0ELb1ELb0ELb1ELb0ELb0ELb1ELb1ELb0ELb0EEENS1_21CollectiveEpilogueFwdINS6_IJSA_SC_SB_EEES9_SE_SG_Li384ELb1ELb1ELb0ELb0EEENS1_36VarlenDynamicPersistentTileSchedulerILi192ELi144ELi384ELi128ELb0ELb1ELb1ELb1ELb1ELb1EEEEEEEEEvNT_6ParamsE,"ax",@progbits
	.align	128
.text._ZN7cutlass13device_kernelIN5flash11enable_sm90INS1_16FlashAttnFwdSm90INS1_25CollectiveMainloopFwdSm90ILi2EN4cute5tupleIJNS5_1CILi1EEES8_S8_EEENS6_IJNS7_ILi192EEENS7_ILi144EEENS7_ILi96EEEEEELi96ENS_6half_tEfNS_4arch4Sm90ELb1ELb0ELb0ELb1ELb0ELb1ELb0ELb0ELb1ELb1ELb0ELb0EEENS1_21CollectiveEpilogueFwdINS6_IJSA_SC_SB_EEES9_SE_SG_Li384ELb1ELb1ELb0ELb0EEENS1_36VarlenDynamicPersistentTileSchedulerILi192ELi144ELi384ELi128ELb0ELb1ELb1ELb1ELb1ELb1EEEEEEEEEvNT_6ParamsE:
        .type           _ZN7cutlass13device_kernelIN5flash11enable_sm90INS1_16FlashAttnFwdSm90INS1_25CollectiveMainloopFwdSm90ILi2EN4cute5tupleIJNS5_1CILi1EEES8_S8_EEENS6_IJNS7_ILi192EEENS7_ILi144EEENS7_ILi96EEEEEELi96ENS_6half_tEfNS_4arch4Sm90ELb1ELb0ELb0ELb1ELb0ELb1ELb0ELb0ELb1ELb1ELb0ELb0EEENS1_21CollectiveEpilogueFwdINS6_IJSA_SC_SB_EEES9_SE_SG_Li384ELb1ELb1ELb0ELb0EEENS1_36VarlenDynamicPersistentTileSchedulerILi192ELi144ELi384ELi128ELb0ELb1ELb1ELb1ELb1ELb1EEEEEEEEEvNT_6ParamsE,@function
        .size           _ZN7cutlass13device_kernelIN5flash11enable_sm90INS1_16FlashAttnFwdSm90INS1_25CollectiveMainloopFwdSm90ILi2EN4cute5tupleIJNS5_1CILi1EEES8_S8_EEENS6_IJNS7_ILi192EEENS7_ILi144EEENS7_ILi96EEEEEELi96ENS_6half_tEfNS_4arch4Sm90ELb1ELb0ELb0ELb1ELb0ELb1ELb0ELb0ELb1ELb1ELb0ELb0EEENS1_21CollectiveEpilogueFwdINS6_IJSA_SC_SB_EEES9_SE_SG_Li384ELb1ELb1ELb0ELb0EEENS1_36VarlenDynamicPersistentTileSchedulerILi192ELi144ELi384ELi128ELb0ELb1ELb1ELb1ELb1ELb1EEEEEEEEEvNT_6ParamsE,(.L_x_15331 - _ZN7cutlass13device_kernelIN5flash11enable_sm90INS1_16FlashAttnFwdSm90INS1_25CollectiveMainloopFwdSm90ILi2EN4cute5tupleIJNS5_1CILi1EEES8_S8_EEENS6_IJNS7_ILi192EEENS7_ILi144EEENS7_ILi96EEEEEELi96ENS_6half_tEfNS_4arch4Sm90ELb1ELb0ELb0ELb1ELb0ELb1ELb0ELb0ELb1ELb1ELb0ELb0EEENS1_21CollectiveEpilogueFwdINS6_IJSA_SC_SB_EEES9_SE_SG_Li384ELb1ELb1ELb0ELb0EEENS1_36VarlenDynamicPersistentTileSchedulerILi192ELi144ELi384ELi128ELb0ELb1ELb1ELb1ELb1ELb1EEEEEEEEEvNT_6ParamsE)
        .other          _ZN7cutlass13device_kernelIN5flash11enable_sm90INS1_16FlashAttnFwdSm90INS1_25CollectiveMainloopFwdSm90ILi2EN4cute5tupleIJNS5_1CILi1EEES8_S8_EEENS6_IJNS7_ILi192EEENS7_ILi144EEENS7_ILi96EEEEEELi96ENS_6half_tEfNS_4arch4Sm90ELb1ELb0ELb0ELb1ELb0ELb1ELb0ELb0ELb1ELb1ELb0ELb0EEENS1_21CollectiveEpilogueFwdINS6_IJSA_SC_SB_EEES9_SE_SG_Li384ELb1ELb1ELb0ELb0EEENS1_36VarlenDynamicPersistentTileSchedulerILi192ELi144ELi384ELi128ELb0ELb1ELb1ELb1ELb1ELb1EEEEEEEEEvNT_6ParamsE,@"STO_CUDA_ENTRY STV_DEFAULT"
_ZN7cutlass13device_kernelIN5flash11enable_sm90INS1_16FlashAttnFwdSm90INS1_25CollectiveMainloopFwdSm90ILi2EN4cute5tupleIJNS5_1CILi1EEES8_S8_EEENS6_IJNS7_ILi192EEENS7_ILi144EEENS7_ILi96EEEEEELi96ENS_6half_tEfNS_4arch4Sm90ELb1ELb0ELb0ELb1ELb0ELb1ELb0ELb0ELb1ELb1ELb0ELb0EEENS1_21CollectiveEpilogueFwdINS6_IJSA_SC_SB_EEES9_SE_SG_Li384ELb1ELb1ELb0ELb0EEENS1_36VarlenDynamicPersistentTileSchedulerILi192ELi144ELi384ELi128ELb0ELb1ELb1ELb1ELb1ELb1EEEEEEEEEvNT_6ParamsE:
        /* <DEDUP_REMOVED lines=24> */
.L_x_12226:
[----:B------:R-:W-:Y:S05]  /*0180*/  BSYNC B0 ;  /* 0x0000000000007941 */ /* 0x000fea0003800000 */
.L_x_12225:
        /* <DEDUP_REMOVED lines=41> */
.L_x_12227:
        /* <DEDUP_REMOVED lines=22> */
.L_x_12228:
        /* <DEDUP_REMOVED lines=18> */
.L_x_12229:
        /* <DEDUP_REMOVED lines=22> */
.L_x_12230:
        /* <DEDUP_REMOVED lines=22> */
.L_x_12231:
        /* <DEDUP_REMOVED lines=10> */
.L_x_12234:
[----:B------:R-:W-:-:S08]  /*0a00*/  NOP ;  /* 0x0000000000007918 */ /* 0x000fd00000000000 */
[----:B------:R-:W1:Y:S02]  /*0a10*/  USETMAXREG.TRY_ALLOC.CTAPOOL UP0, 0xa0 ;  /* 0x000000a0000079c8 */ /* 0x000e640008000600 */
[----:B-1----:R-:W-:-:S13]  /*0a20*/  PLOP3.LUT P0, PT, PT, PT, UP0, 0x80, 0x0 ;  /* 0x000000000000781c */ /* 0x002fda0003f0f008 */
[----:B------:R-:W-:Y:S05]  /*0a30*/  @!P0 BRA `(.L_x_12234) ;  /* 0xfffffffc00f08947 */ /* 0x000fea000383ffff */
[----:B------:R-:W2:Y:S01]  /*0a40*/  LDL.LU R0, [R1] ;  /* 0x0000000001007983 */ /* 0x000ea20000300800 */
[----:B0-----:R-:W0:Y:S01]  /*0a50*/  S2R R2, SR_TID.X ;  /* 0x0000000000027919 */ /* 0x001e220000002100 */
        /* <DEDUP_REMOVED lines=12> */
[----:B--2---:R-:W-:-:S04]  /*0b20*/  LOP3.LUT R0, R0, 0xffffffef, RZ, 0xc0, !PT ;  /* 0xffffffef00007812 */ /* 0x004fc800078ec0ff */
[----:B------:R-:W-:-:S05]  /*0b30*/  @P0 LOP3.LUT R0, R0, 0x10, RZ, 0xfc, !PT ;  /* 0x0000001000000812 */ /* 0x000fca00078efcff */
[----:B------:R1:W-:Y:S01]  /*0b40*/  STL [R1], R0 ;  /* 0x0000000001007387 */ /* 0x0003e20000100800 */
[----:B0-----:R-:W-:-:S13]  /*0b50*/  ISETP.GE.AND P0, PT, R107, UR4, PT ;  /* 0x000000046b007c0c */ /* 0x001fda000bf06270 */
[----:B-1----:R-:W-:Y:S05]  /*0b60*/  @P0 BRA `(.L_x_12235) ;  /* 0x00000224008c0947 */ /* 0x002fea0003800000 */
[----:B------:R-:W2:Y:S01]  /*0b70*/  LDL R2, [R1+0x94] ;  /* 0x0000940001027983 */ /* 0x000ea20000100800 */
[----:B------:R-:W-:Y:S02]  /*0b80*/  R2UR UR4, R22 ;  /* 0x00000000160472ca */ /* 0x000fe400000e0000 */
[----:B------:R-:W-:Y:S01]  /*0b90*/  CS2R R144, SRZ ;  /* 0x0000000000907805 */ /* 0x000fe2000001ff00 */
[----:B------:R-:W0:Y:S10]  /*0ba0*/  S2R R0, SR_TID.X ;  /* 0x0000000000007919 */ /* 0x000e340000002100 */
[----:B------:R-:W-:Y:S01]  /*0bb0*/  UIADD3 UR4, UR4, 0xda00, URZ ;  /* 0x0000da0004047890 */ /* 0x000fe2000fffe03f */
[----:B0-----:R-:W-:-:S05]  /*0bc0*/  VIADD R11, R0, 0xffffff80 ;  /* 0xffffff80000b7836 */ /* 0x001fca0000000000 */
[-C--:B------:R-:W-:Y:S02]  /*0bd0*/  LEA.HI R5, R11, R11.reuse, RZ, 0x1 ;  /* 0x0000000b0b057211 */ /* 0x080fe400078f08ff */
[----:B------:R-:W-:Y:S02]  /*0be0*/  SHF.R.S32.HI R0, RZ, 0x1f, R11 ;  /* 0x0000001fff007819 */ /* 0x000fe4000001140b */
[----:B------:R-:W-:Y:S02]  /*0bf0*/  SHF.R.S32.HI R156, RZ, 0x1, R5 ;  /* 0x00000001ff9c7819 */ /* 0x000fe40000011405 */
[CC--:B------:R-:W-:Y:S02]  /*0c00*/  LEA.HI R8, R0.reuse, R11.reuse, RZ, 0x2 ;  /* 0x0000000b00087211 */ /* 0x0c0fe400078f10ff */
[----:B------:R-:W-:Y:S02]  /*0c10*/  LEA.HI R3, R0, R11, RZ, 0x4 ;  /* 0x0000000b00037211 */ /* 0x000fe400078f20ff */
[----:B------:R-:W-:-:S02]  /*0c20*/  LOP3.LUT R4, R5, 0xfffffffe, RZ, 0xc0, !PT ;  /* 0xfffffffe05047812 */ /* 0x000fc400078ec0ff */
[----:B------:R-:W-:Y:S02]  /*0c30*/  LEA.HI R6, R5, R156, RZ, 0x1 ;  /* 0x0000009c05067211 */ /* 0x000fe400078f08ff */
[----:B------:R-:W-:Y:S01]  /*0c40*/  LOP3.LUT R5, R8, 0xfffffffc, RZ, 0xc0, !PT ;  /* 0xfffffffc08057812 */ /* 0x000fe200078ec0ff */
[C---:B------:R-:W-:Y:S01]  /*0c50*/  IMAD.IADD R14, R11.reuse, 0x1, -R4 ;  /* 0x000000010b0e7824 */ /* 0x040fe200078e0a04 */
[----:B------:R-:W-:Y:S02]  /*0c60*/  LOP3.LUT R7, R6, 0x7fffffe, RZ, 0xc0, !PT ;  /* 0x07fffffe06077812 */ /* 0x000fe400078ec0ff */
[--C-:B------:R-:W-:Y:S01]  /*0c70*/  SHF.R.S32.HI R26, RZ, 0x2, R8.reuse ;  /* 0x00000002ff1a7819 */ /* 0x100fe20000011408 */
[----:B------:R-:W-:Y:S01]  /*0c80*/  IMAD.IADD R6, R11, 0x1, -R5 ;  /* 0x000000010b067824 */ /* 0x000fe200078e0a05 */
[----:B------:R-:W-:Y:S01]  /*0c90*/  SHF.R.S32.HI R8, RZ, 0x1f, R8 ;  /* 0x0000001fff087819 */ /* 0x000fe20000011408 */
[----:B------:R-:W-:Y:S02]  /*0ca0*/  IMAD.IADD R7, R156, 0x1, -R7 ;  /* 0x000000019c077824 */ /* 0x000fe400078e0a07 */
[----:B------:R-:W-:Y:S01]  /*0cb0*/  IMAD.SHL.U32 R24, R14, 0x4, RZ ;  /* 0x000000040e187824 */ /* 0x000fe200078e00ff */
[----:B------:R-:W-:Y:S01]  /*0cc0*/  LEA.HI R8, R8, R26, RZ, 0x2 ;  /* 0x0000001a08087211 */ /* 0x000fe200078f10ff */
[----:B------:R-:W-:-:S02]  /*0cd0*/  IMAD.SHL.U32 R14, R14, 0x8, RZ ;  /* 0x000000080e0e7824 */ /* 0x000fc400078e00ff */
[C---:B------:R-:W-:Y:S01]  /*0ce0*/  VIADD R9, R24.reuse, 0x10 ;  /* 0x0000001018097836 */ /* 0x040fe20000000000 */
[----:B------:R-:W-:Y:S01]  /*0cf0*/  STL [R1+0x18], R24 ;  /* 0x0000181801007387 */ /* 0x000fe20000100800 */
[----:B------:R-:W-:Y:S01]  /*0d00*/  VIADD R12, R24, 0x20 ;  /* 0x00000020180c7836 */ /* 0x000fe20000000000 */
[----:B------:R-:W-:Y:S02]  /*0d10*/  LOP3.LUT R8, R8, 0xfffffffc, RZ, 0xc0, !PT ;  /* 0xfffffffc08087812 */ /* 0x000fe400078ec0ff */
[----:B------:R0:W-:Y:S04]  /*0d20*/  STL [R1+0x34], R9 ;  /* 0x0000340901007387 */ /* 0x0001e80000100800 */
[----:B------:R1:W-:Y:S01]  /*0d30*/  STL [R1+0x44], R12 ;  /* 0x0000440c01007387 */ /* 0x0003e20000100800 */
[----:B0-----:R-:W-:-:S05]  /*0d40*/  IMAD.IADD R9, R24, 0x1, R9 ;  /* 0x0000000118097824 */ /* 0x001fca00078e0209 */
[----:B------:R-:W-:-:S04]  /*0d50*/  SHF.R.S32.HI R10, RZ, 0x1f, R9 ;  /* 0x0000001fff0a7819 */ /* 0x000fc80000011409 */
[CC--:B------:R-:W-:Y:S02]  /*0d60*/  LEA.HI R15, R10.reuse, R9.reuse, RZ, 0x3 ;  /* 0x000000090a0f7211 */ /* 0x0c0fe400078f18ff */
[----:B------:R-:W-:-:S04]  /*0d70*/  LEA.HI R17, R10, R9, RZ, 0x5 ;  /* 0x000000090a117211 */ /* 0x000fc800078f28ff */
[----:B------:R-:W-:Y:S02]  /*0d80*/  SHF.R.S32.HI R17, RZ, 0x5, R17 ;  /* 0x00000005ff117819 */ /* 0x000fe40000011411 */
[----:B--2---:R-:W-:Y:S02]  /*0d90*/  R2UR UR5, R2 ;  /* 0x00000000020572ca */ /* 0x004fe400000e0000 */
[----:B------:R-:W-:-:S04]  /*0da0*/  SHF.R.S32.HI R2, RZ, 0x4, R3 ;  /* 0x00000004ff027819 */ /* 0x000fc80000011403 */
[C---:B------:R-:W-:Y:S01]  /*0db0*/  LEA.HI R4, R3.reuse, R2, RZ, 0x1 ;  /* 0x0000000203047211 */ /* 0x040fe200078f08ff */
[----:B------:R-:W-:Y:S01]  /*0dc0*/  IMAD R19, R2, 0x8, R7 ;  /* 0x0000000802137824 */ /* 0x000fe200078e0207 */
[----:B------:R-:W-:Y:S02]  /*0dd0*/  LOP3.LUT R3, R3, 0xfffffff0, RZ, 0xc0, !PT ;  /* 0xfffffff003037812 */ /* 0x000fe400078ec0ff */
[----:B------:R-:W-:Y:S02]  /*0de0*/  LOP3.LUT R5, R4, 0x1ffffffe, RZ, 0xc0, !PT ;  /* 0x1ffffffe04057812 */ /* 0x000fe400078ec0ff */
[----:B------:R-:W-:Y:S01]  /*0df0*/  LEA.HI R4, R6, R6, RZ, 0x1 ;  /* 0x0000000606047211 */ /* 0x000fe200078f08ff */
[----:B------:R-:W-:Y:S01]  /*0e00*/  IMAD.IADD R3, R11, 0x1, -R3 ;  /* 0x000000010b037824 */ /* 0x000fe200078e0a03 */
[----:B------:R-:W-:Y:S01]  /*0e10*/  ULOP3.LUT UR5, UR5, 0x1, URZ, 0xfc, !UPT ;  /* 0x0000000105057892 */ /* 0x000fe2000f8efc3f */
[----:B------:R-:W-:Y:S01]  /*0e20*/  IMAD.IADD R5, R2, 0x1, -R5 ;  /* 0x0000000102057824 */ /* 0x000fe200078e0a05 */
[----:B------:R-:W-:-:S02]  /*0e30*/  LOP3.LUT R7, R4, 0x1ffffffe, RZ, 0xc0, !PT ;  /* 0x1ffffffe04077812 */ /* 0x000fc400078ec0ff */
[----:B------:R-:W-:Y:S01]  /*0e40*/  LEA.HI R2, R0, R11, RZ, 0x7 ;  /* 0x0000000b00027211 */ /* 0x000fe200078f38ff */
[----:B------:R-:W-:Y:S02]  /*0e50*/  IMAD.SHL.U32 R5, R5, 0x8, RZ ;  /* 0x0000000805057824 */ /* 0x000fe400078e00ff */
[----:B------:R-:W-:Y:S01]  /*0e60*/  IMAD.IADD R13, R6, 0x1, -R7 ;  /* 0x00000001060d7824 */ /* 0x000fe200078e0a07 */
[----:B------:R-:W-:Y:S01]  /*0e70*/  LOP3.LUT R4, R2, 0xffffff80, RZ, 0xc0, !PT ;  /* 0xffffff8002047812 */ /* 0x000fe200078ec0ff */
[----:B------:R-:W-:Y:S01]  /*0e80*/  IMAD.IADD R6, R24, 0x1, R12 ;  /* 0x0000000118067824 */ /* 0x000fe200078e020c */
[----:B------:R-:W-:-:S03]  /*0e90*/  SHF.R.S32.HI R23, RZ, 0x7, R2 ;  /* 0x00000007ff177819 */ /* 0x000fc60000011402 */
[----:B------:R-:W-:Y:S01]  /*0ea0*/  IMAD.IADD R21, R11, 0x1, -R4 ;  /* 0x000000010b157824 */ /* 0x000fe200078e0a04 */
[----:B------:R-:W-:Y:S02]  /*0eb0*/  SHF.R.S32.HI R7, RZ, 0x1f, R6 ;  /* 0x0000001fff077819 */ /* 0x000fe40000011406 */
[----:B------:R-:W-:Y:S02]  /*0ec0*/  LEA.HI R4, R0, R11, RZ, 0x5 ;  /* 0x0000000b00047211 */ /* 0x000fe400078f28ff */
[----:B------:R-:W-:Y:S02]  /*0ed0*/  SHF.R.S32.HI R0, RZ, 0x1f, R3 ;  /* 0x0000001fff007819 */ /* 0x000fe40000011403 */
[CC--:B------:R-:W-:Y:S02]  /*0ee0*/  LEA.HI R16, R7.reuse, R6.reuse, RZ, 0x3 ;  /* 0x0000000607107211 */ /* 0x0c0fe400078f18ff */
[----:B------:R-:W-:Y:S02]  /*0ef0*/  LEA.HI R18, R7, R6, RZ, 0x5 ;  /* 0x0000000607127211 */ /* 0x000fe400078f28ff */
[----:B------:R-:W-:-:S02]  /*0f00*/  SHF.R.S32.HI R9, RZ, 0x1f, R21 ;  /* 0x0000001fff097819 */ /* 0x000fc40000011415 */
[----:B------:R-:W-:Y:S02]  /*0f10*/  SHF.R.S32.HI R7, RZ, 0x5, R4 ;  /* 0x00000005ff077819 */ /* 0x000fe40000011404 */
[CC--:B------:R-:W-:Y:S02]  /*0f20*/  LEA.HI R4, R0.reuse, R3.reuse, RZ, 0x3 ;  /* 0x0000000300047211 */ /* 0x0c0fe400078f18ff */
[----:B------:R-:W-:Y:S01]  /*0f30*/  LEA.HI R0, R0, R3, RZ, 0x2 ;  /* 0x0000000300007211 */ /* 0x000fe200078f10ff */
[----:B------:R-:W-:Y:S01]  /*0f40*/  IMAD R20, R7, 0x10, R3 ;  /* 0x0000001007147824 */ /* 0x000fe200078e0203 */
[----:B------:R-:W-:Y:S01]  /*0f50*/  LEA.HI R10, R9, R21, RZ, 0x2 ;  /* 0x00000015090a7211 */ /* 0x000fe200078f10ff */
[----:B------:R-:W-:Y:S01]  /*0f60*/  IMAD.SHL.U32 R6, R4, 0x10, RZ ;  /* 0x0000001004067824 */ /* 0x000fe200078e00ff */
[----:B------:R-:W-:Y:S01]  /*0f70*/  LOP3.LUT R4, R0, 0x7fffffc, RZ, 0xc0, !PT ;  /* 0x07fffffc00047812 */ /* 0x000fe200078ec0ff */
[----:B------:R-:W-:Y:S01]  /*0f80*/  IMAD.U32 R2, R20, 0x20, R5 ;  /* 0x0000002014027824 */ /* 0x000fe200078e0005 */
[----:B------:R-:W-:-:S02]  /*0f90*/  SHF.R.S32.HI R11, RZ, 0x2, R10 ;  /* 0x00000002ff0b7819 */ /* 0x000fc4000001140a */
[----:B-1----:R-:W-:Y:S01]  /*0fa0*/  SHF.R.S32.HI R12, RZ, 0x1f, R10 ;  /* 0x0000001fff0c7819 */ /* 0x002fe2000001140a */
[----:B------:R-:W-:Y:S01]  /*0fb0*/  IMAD.IADD R4, R3, 0x1, -R4 ;  /* 0x0000000103047824 */ /* 0x000fe200078e0a04 */
[----:B------:R-:W-:Y:S01]  /*0fc0*/  SHF.R.S32.HI R0, RZ, 0x2, R0 ;  /* 0x00000002ff007819 */ /* 0x000fe20000011400 */
[----:B------:R-:W-:Y:S01]  /*0fd0*/  IMAD.IADD R3, R26, 0x1, -R8 ;  /* 0x000000011a037824 */ /* 0x000fe200078e0a08 */
[----:B------:R-:W-:Y:S01]  /*0fe0*/  LEA.HI R12, R12, R11, RZ, 0x3 ;  /* 0x0000000b0c0c7211 */ /* 0x000fe200078f18ff */
[----:B------:R0:W-:Y:S01]  /*0ff0*/  STL [R1+0x90], R2 ;  /* 0x0000900201007387 */ /* 0x0001e20000100800 */
[----:B------:R-:W-:Y:S01]  /*1000*/  LEA.HI R9, R9, R21, RZ, 0x5 ;  /* 0x0000001509097211 */ /* 0x000fe200078f28ff */
[----:B------:R-:W-:Y:S01]  /*1010*/  IMAD.SHL.U32 R0, R0, 0x40, RZ ;  /* 0x0000004000007824 */ /* 0x000fe200078e00ff */
[----:B------:R-:W-:Y:S01]  /*1020*/  LOP3.LUT R12, R12, 0xfffffff8, RZ, 0xc0, !PT ;  /* 0xfffffff80c0c7812 */ /* 0x000fe200078ec0ff */
[----:B------:R1:W-:Y:S01]  /*1030*/  STL [R1+0x60], R3 ;  /* 0x0000600301007387 */ /* 0x0003e20000100800 */
[----:B------:R-:W-:-:S02]  /*1040*/  LOP3.LUT R6, R6, 0x7fffff80, RZ, 0xc0, !PT ;  /* 0x7fffff8006067812 */ /* 0x000fc400078ec0ff */
[----:B------:R-:W-:Y:S01]  /*1050*/  LOP3.LUT R0, R0, 0x40, RZ, 0xc0, !PT ;  /* 0x0000004000007812 */ /* 0x000fe200078ec0ff */
[----:B------:R-:W-:Y:S01]  /*1060*/  IMAD.IADD R12, R11, 0x1, -R12 ;  /* 0x000000010b0c7824 */ /* 0x000fe200078e0a0c */
[----:B------:R-:W-:Y:S01]  /*1070*/  SHF.R.S32.HI R9, RZ, 0x5, R9 ;  /* 0x00000005ff097819 */ /* 0x000fe20000011409 */
[----:B0-----:R-:W-:Y:S01]  /*1080*/  IMAD.SHL.U32 R2, R3, 0x40, RZ ;  /* 0x0000004003027824 */ /* 0x001fe200078e00ff */
[----:B------:R-:W-:Y:S01]  /*1090*/  LOP3.LUT R5, R0, 0x8, R5, 0xf8, !PT ;  /* 0x0000000800057812 */ /* 0x000fe200078ef805 */
[----:B------:R-:W-:Y:S01]  /*10a0*/  IMAD R7, R7, 0x100, R6 ;  /* 0x0000010007077824 */ /* 0x000fe200078e0206 */
[----:B------:R-:W-:Y:S01]  /*10b0*/  SHF.R.U32.HI R0, RZ, 0x3, R0 ;  /* 0x00000003ff007819 */ /* 0x000fe20000011600 */
[----:B------:R-:W-:Y:S01]  /*10c0*/  IMAD R9, R9, 0x10, R12 ;  /* 0x0000001009097824 */ /* 0x000fe200078e020c */
[----:B------:R-:W-:Y:S01]  /*10d0*/  LOP3.LUT R11, R2, 0xc0, RZ, 0xc0, !PT ;  /* 0x000000c0020b7812 */ /* 0x000fe200078ec0ff */
[----:B------:R-:W-:Y:S01]  /*10e0*/  IMAD.HI R2, R23, 0x55555556, RZ ;  /* 0x5555555617027827 */ /* 0x000fe200078e02ff */
[----:B------:R-:W-:-:S02]  /*10f0*/  LOP3.LUT R0, R5, R0, RZ, 0x3c, !PT ;  /* 0x0000000005007212 */ /* 0x000fc400078e3cff */
[----:B------:R-:W-:Y:S01]  /*1100*/  SHF.R.U32.HI R8, RZ, 0x3, R11 ;  /* 0x00000003ff087819 */ /* 0x000fe2000001160b */
[----:B------:R-:W-:Y:S01]  /*1110*/  IMAD R7, R4, 0x10, R7 ;  /* 0x0000001004077824 */ /* 0x000fe200078e0207 */
[----:B------:R-:W-:Y:S01]  /*1120*/  LEA.HI R2, R2, R2, RZ, 0x1 ;  /* 0x0000000202027211 */ /* 0x000fe200078f08ff */
[----:B------:R-:W-:Y:S01]  /*1130*/  IMAD.SHL.U32 R6, R19, 0x20, RZ ;  /* 0x0000002013067824 */ /* 0x000fe200078e00ff */
[----:B------:R-:W-:Y:S01]  /*1140*/  STL [R1+0x14], R11 ;  /* 0x0000140b01007387 */ /* 0x000fe20000100800 */
[----:B------:R-:W-:Y:S01]  /*1150*/  IMAD.IADD R7, R0, 0x1, R7 ;  /* 0x0000000100077824 */ /* 0x000fe200078e0207 */
[C---:B------:R-:W-:Y:S01]  /*1160*/  LOP3.LUT R15, R11.reuse, 0x18, R15, 0xf8, !PT ;  /* 0x000000180b0f7812 */ /* 0x040fe200078ef80f */
[----:B------:R-:W-:Y:S01]  /*1170*/  IMAD R2, R2, -0x3, R23 ;  /* 0xfffffffd02027824 */ /* 0x000fe200078e0217 */
[----:B------:R-:W-:Y:S01]  /*1180*/  STL [R1+0x24], R6 ;  /* 0x0000240601007387 */ /* 0x000fe20000100800 */
[----:B------:R-:W-:Y:S01]  /*1190*/  IMAD.U32 R0, RZ, RZ, UR5 ;  /* 0x00000005ff007e24 */ /* 0x000fe2000f8e00ff */
[----:B------:R-:W-:Y:S01]  /*11a0*/  SHF.R.S32.HI R18, RZ, 0x5, R18 ;  /* 0x00000005ff127819 */ /* 0x000fe20000011412 */
[----:B------:R-:W-:Y:S01]  /*11b0*/  IMAD R5, R2, 0x40, R9 ;  /* 0x0000004002057824 */ /* 0x000fe200078e0209 */
[----:B------:R-:W-:Y:S01]  /*11c0*/  STL [R1+0x20], R8 ;  /* 0x0000200801007387 */ /* 0x000fe20000100800 */
[C---:B------:R-:W-:Y:S01]  /*11d0*/  VIADD R2, R24.reuse, 0x8 ;  /* 0x0000000818027836 */ /* 0x040fe20000000000 */
[----:B------:R-:W-:Y:S01]  /*11e0*/  SHF.R.S32.HI R9, RZ, 0x1f, R156 ;  /* 0x0000001fff097819 */ /* 0x000fe2000001149c */
[----:B------:R-:W-:Y:S01]  /*11f0*/  VIADD R9, R24, 0x18 ;  /* 0x0000001818097836 */ /* 0x000fe20000000000 */
[----:B------:R-:W-:Y:S01]  /*1200*/  STL [R1+0x88], R5 ;  /* 0x0000880501007387 */ /* 0x000fe20000100800 */
[----:B-1----:R-:W-:Y:S01]  /*1210*/  LOP3.LUT R3, R11, 0x18, R16, 0xf8, !PT ;  /* 0x000000180b037812 */ /* 0x002fe200078ef810 */
[--C-:B------:R-:W-:Y:S01]  /*1220*/  IMAD R17, R17, 0x1800, R6.reuse ;  /* 0x0000180011117824 */ /* 0x100fe200078e0206 */
[-C--:B------:R-:W-:Y:S01]  /*1230*/  LOP3.LUT R4, R15, R8.reuse, RZ, 0x3c, !PT ;  /* 0x000000080f047212 */ /* 0x080fe200078e3cff */
[----:B------:R-:W-:Y:S01]  /*1240*/  STL [R1+0x74], RZ ;  /* 0x000074ff01007387 */ /* 0x000fe20000100800 */
[----:B------:R-:W-:Y:S01]  /*1250*/  LOP3.LUT R3, R3, R8, RZ, 0x3c, !PT ;  /* 0x0000000803037212 */ /* 0x000fe200078e3cff */
[----:B------:R-:W-:Y:S01]  /*1260*/  IMAD R18, R18, 0x1800, R6 ;  /* 0x0000180012127824 */ /* 0x000fe200078e0206 */
[----:B------:R-:W-:Y:S01]  /*1270*/  LOP3.LUT R10, R10, 0x7ffffffc, RZ, 0xc0, !PT ;  /* 0x7ffffffc0a0a7812 */ /* 0x000fe200078ec0ff */
[----:B------:R-:W-:Y:S01]  /*1280*/  STL [R1+0x10], RZ ;  /* 0x000010ff01007387 */ /* 0x000fe20000100800 */
[----:B------:R-:W-:-:S02]  /*1290*/  IMAD.IADD R4, R17, 0x1, R4 ;  /* 0x0000000111047824 */ /* 0x000fc400078e0204 */
[----:B------:R-:W-:Y:S01]  /*12a0*/  IMAD.IADD R3, R18, 0x1, R3 ;  /* 0x0000000112037824 */ /* 0x000fe200078e0203 */
[----:B------:R0:W-:Y:S01]  /*12b0*/  STL [R1+0x2c], R0 ;  /* 0x00002c0001007387 */ /* 0x0001e20000100800 */
[----:B------:R-:W-:Y:S01]  /*12c0*/  IMAD R23, R7, 0x2, R22 ;  /* 0x0000000207177824 */ /* 0x000fe200078e0216 */
[----:B------:R-:W-:Y:S02]  /*12d0*/  LEA R4, R4, UR4, 0x1 ;  /* 0x0000000404047c11 */ /* 0x000fe4000f8e08ff */
[----:B------:R-:W-:Y:S04]  /*12e0*/  STL [R1+0x4], RZ ;  /* 0x000004ff01007387 */ /* 0x000fe80000100800 */
[----:B------:R-:W-:Y:S01]  /*12f0*/  STL [R1+0x8], R14 ;  /* 0x0000080e01007387 */ /* 0x000fe20000100800 */
[----:B0-----:R-:W-:-:S03]  /*1300*/  IMAD.U32 R0, RZ, RZ, UR4 ;  /* 0x00000004ff007e24 */ /* 0x001fc6000f8e00ff */
[----:B------:R0:W-:Y:S04]  /*1310*/  STL [R1+0x40], R2 ;  /* 0x0000400201007387 */ /* 0x0001e80000100800 */
[----:B------:R1:W-:Y:S04]  /*1320*/  STL [R1+0x8c], R0 ;  /* 0x00008c0001007387 */ /* 0x0003e80000100800 */
[----:B------:R2:W-:Y:S01]  /*1330*/  STL [R1+0x48], R9 ;  /* 0x0000480901007387 */ /* 0x0005e20000100800 */
[C-C-:B0-----:R-:W-:Y:S02]  /*1340*/  LOP3.LUT R2, R11.reuse, 0x18, R14.reuse, 0xf8, !PT ;  /* 0x000000180b027812 */ /* 0x141fe400078ef80e */
[----:B-1----:R-:W-:-:S02]  /*1350*/  LOP3.LUT R0, R11, 0x8, R14, 0xf8, !PT ;  /* 0x000000080b007812 */ /* 0x002fc400078ef80e */
[-C--:B------:R-:W-:Y:S01]  /*1360*/  LOP3.LUT R2, R2, R8.reuse, RZ, 0x3c, !PT ;  /* 0x0000000802027212 */ /* 0x080fe200078e3cff */
[----:B--2---:R-:W-:Y:S01]  /*1370*/  VIADD R9, R24, 0x28 ;  /* 0x0000002818097836 */ /* 0x004fe20000000000 */
[----:B------:R-:W-:Y:S02]  /*1380*/  LOP3.LUT R0, R0, R8, RZ, 0x3c, !PT ;  /* 0x0000000800007212 */ /* 0x000fe400078e3cff */
[----:B------:R-:W-:Y:S01]  /*1390*/  SHF.R.S32.HI R8, RZ, 0x3, R16 ;  /* 0x00000003ff087819 */ /* 0x000fe20000011410 */
[C---:B------:R-:W-:Y:S01]  /*13a0*/  IMAD.IADD R2, R6.reuse, 0x1, R2 ;  /* 0x0000000106027824 */ /* 0x040fe200078e0202 */
[----:B------:R0:W-:Y:S01]  /*13b0*/  STL [R1+0x4c], R9 ;  /* 0x00004c0901007387 */ /* 0x0001e20000100800 */
[----:B------:R-:W-:Y:S01]  /*13c0*/  IMAD.IADD R6, R6, 0x1, R0 ;  /* 0x0000000106067824 */ /* 0x000fe200078e0200 */
[----:B------:R-:W-:Y:S02]  /*13d0*/  LEA R0, R3, UR4, 0x1 ;  /* 0x0000000403007c11 */ /* 0x000fe4000f8e08ff */
[----:B------:R-:W-:Y:S01]  /*13e0*/  LEA R2, R2, UR4, 0x1 ;  /* 0x0000000402027c11 */ /* 0x000fe2000f8e08ff */
[----:B0-----:R-:W-:-:S05]  /*13f0*/  IMAD.IADD R9, R21, 0x1, -R10 ;  /* 0x0000000115097824 */ /* 0x001fca00078e0a0a */
[----:B------:R-:W-:Y:S04]  /*1400*/  STL [R1+0x64], R9 ;  /* 0x0000640901007387 */ /* 0x000fe80000100800 */
[----:B------:R-:W-:Y:S04]  /*1410*/  STL [R1+0x78], R8 ;  /* 0x0000780801007387 */ /* 0x000fe80000100800 */
[----:B------:R-:W-:Y:S04]  /*1420*/  STL [R1+0x5c], R6 ;  /* 0x00005c0601007387 */ /* 0x000fe80000100800 */
[----:B------:R-:W-:Y:S04]  /*1430*/  STL [R1+0x80], R4 ;  /* 0x0000800401007387 */ /* 0x000fe80000100800 */
[----:B------:R0:W-:Y:S04]  /*1440*/  STL [R1+0x7c], R0 ;  /* 0x00007c0001007387 */ /* 0x0001e80000100800 */
[----:B------:R1:W-:Y:S01]  /*1450*/  STL [R1+0x84], R2 ;  /* 0x0000840201007387 */ /* 0x0003e20000100800 */
[----:B0-----:R-:W-:-:S05]  /*1460*/  IMAD R0, R13, 0x8, R5 ;  /* 0x000000080d007824 */ /* 0x001fca00078e0205 */
[----:B------:R1:W-:Y:S02]  /*1470*/  STL [R1+0x68], R0 ;  /* 0x0000680001007387 */ /* 0x0003e40000100800 */
.L_x_12382:
[----:B01--4-:R-:W0:Y:S02]  /*1480*/  LDC.64 R2, c[0x0][0xc88] ;  /* 0x00032200ff027b82 */ /* 0x013e240000000a00 */
        /* <DEDUP_REMOVED lines=29> */
[----:B------:R-:W2:Y:S01]  /*1660*/  @P2 LDG.E R10, desc[UR60][R6.64] ;  /* 0x0000003c060a2981 */ /* 0x000ea2000c1e1900 */
        /* <DEDUP_REMOVED lines=10> */
[----:B--2---:R0:W-:Y:S01]  /*1710*/  STL [R1+0x50], R10 ;  /* 0x0000500a01007387 */ /* 0x0041e20000100800 */
[----:B------:R-:W-:Y:S05]  /*1720*/  @P2 BRA `(.L_x_12236) ;  /* 0x0000000000282947 */ /* 0x000fea0003800000 */
[----:B------:R-:W-:Y:S02]  /*1730*/  ULDC.64 UR4, c[0x0][0xa00] ;  /* 0x0002800000047ab9 */ /* 0x000fe40000000a00 */
[----:B------:R-:W-:-:S04]  /*1740*/  ISETP.NE.U32.AND P1, PT, RZ, UR4, PT ;  /* 0x00000004ff007c0c */ /* 0x000fc8000bf25070 */
[----:B------:R-:W-:-:S13]  /*1750*/  ISETP.NE.AND.EX P1, PT, RZ, UR5, PT, P1 ;  /* 0x00000005ff007c0c */ /* 0x000fda000bf25310 */
[----:B------:R-:W-:Y:S05]  /*1760*/  @!P1 BRA `(.L_x_12236) ;  /* 0x0000000000189947 */ /* 0x000fea0003800000 */
[----:B0-----:R-:W0:Y:S02]  /*1770*/  LDC.64 R4, c[0x0][0xa00] ;  /* 0x00028000ff047b82 */ /* 0x001e240000000a00 */
[----:B0-----:R-:W-:-:S05]  /*1780*/  IMAD.WIDE R4, R19, 0x4, R4 ;  /* 0x0000000413047825 */ /* 0x001fca00078e0204 */
[----:B------:R-:W2:Y:S04]  /*1790*/  LDG.E R0, desc[UR60][R4.64] ;  /* 0x0000003c04007981 */ /* 0x000ea8000c1e1900 */
[----:B------:R-:W2:Y:S02]  /*17a0*/  LDG.E R7, desc[UR60][R4.64+0x4] ;  /* 0x0000043c04077981 */ /* 0x000ea4000c1e1900 */
[----:B--2---:R-:W-:-:S05]  /*17b0*/  IMAD.IADD R10, R7, 0x1, -R0 ;  /* 0x00000001070a7824 */ /* 0x004fca00078e0a00 */
[----:B------:R1:W-:Y:S02]  /*17c0*/  STL [R1+0x50], R10 ;  /* 0x0000500a01007387 */ /* 0x0003e40000100800 */
.L_x_12236:
[----:B------:R-:W-:Y:S01]  /*17d0*/  ULDC.64 UR4, c[0x0][0xa20] ;  /* 0x0002880000047ab9 */ /* 0x000fe20000000a00 */
[----:B------:R2:W-:Y:S01]  /*17e0*/  STL [R1+0x70], R106 ;  /* 0x0000706a01007387 */ /* 0x0005e20000100800 */
[----:B------:R-:W-:-:S04]  /*17f0*/  ISETP.NE.U32.AND P1, PT, RZ, UR4, PT ;  /* 0x00000004ff007c0c */ /* 0x000fc8000bf25070 */
[----:B------:R-:W-:-:S13]  /*1800*/  ISETP.NE.AND.EX P1, PT, RZ, UR5, PT, P1 ;  /* 0x00000005ff007c0c */ /* 0x000fda000bf25310 */
[----:B--2---:R-:W-:Y:S05]  /*1810*/  @!P1 BRA `(.L_x_12237) ;  /* 0x0000000000109947 */ /* 0x004fea0003800000 */
[----:B0-----:R-:W-:-:S04]  /*1820*/  IADD3 R4, P0, R24, UR4, RZ ;  /* 0x0000000418047c10 */ /* 0x001fc8000ff1e0ff */
[----:B------:R-:W-:-:S05]  /*1830*/  IADD3.X R5, R25, UR5, RZ, P0, !PT ;  /* 0x0000000519057c10 */ /* 0x000fca00087fe4ff */
[----:B------:R2:W5:Y:S01]  /*1840*/  LDG.E R18, desc[UR60][R4.64] ;  /* 0x0000003c04127981 */ /* 0x000562000c1e1900 */
[----:B------:R-:W-:Y:S05]  /*1850*/  BRA `(.L_x_12238) ;  /* 0x0000000000107947 */ /* 0x000fea0003800000 */
.L_x_12237:
[----:B------:R-:W-:Y:S05]  /*1860*/  @!P0 BRA `(.L_x_12238) ;  /* 0x00000000000c8947 */ /* 0x000fea0003800000 */
[----:B0-----:R-:W2:Y:S04]  /*1870*/  LDG.E R5, desc[UR60][R8.64] ;  /* 0x0000003c08057981 */ /* 0x001ea8000c1e1900 */
[----:B------:R-:W2:Y:S02]  /*1880*/  LDG.E R18, desc[UR60][R8.64+0x4] ;  /* 0x0000043c08127981 */ /* 0x000ea4000c1e1900 */
[----:B--2---:R-:W-:-:S07]  /*1890*/  IMAD.IADD R18, R18, 0x1, -R5 ;  /* 0x0000000112127824 */ /* 0x004fce00078e0a05 */
.L_x_12238:
[----:B------:R-:W-:Y:S01]  /*18a0*/  ULDC.64 UR4, c[0x0][0xa10] ;  /* 0x0002840000047ab9 */ /* 0x000fe20000000a00 */
[----:B0-----:R-:W0:Y:S01]  /*18b0*/  LDC R8, c[0x0][0x448] ;  /* 0x00011200ff087b82 */ /* 0x001e220000000800 */
[----:B------:R-:W-:-:S04]  /*18c0*/  ISETP.NE.U32.AND P0, PT, RZ, UR4, PT ;  /* 0x00000004ff007c0c */ /* 0x000fc8000bf05070 */
[----:B------:R-:W-:Y:S01]  /*18d0*/  ISETP.NE.AND.EX P0, PT, RZ, UR5, PT, P0 ;  /* 0x00000005ff007c0c */ /* 0x000fe2000bf05300 */
[----:B------:R-:W-:-:S12]  /*18e0*/  ULDC.64 UR4, c[0x0][0xa30] ;  /* 0x00028c0000047ab9 */ /* 0x000fd80000000a00 */
[----:B--2---:R-:W2:Y:S02]  /*18f0*/  @P0 LDC.64 R4, c[0x0][0xa10] ;  /* 0x00028400ff040b82 */ /* 0x004ea40000000a00 */
[----:B--2---:R-:W-:-:S05]  /*1900*/  @P0 IMAD.WIDE R4, R19, 0x4, R4 ;  /* 0x0000000413040825 */ /* 0x004fca00078e0204 */
        /* <DEDUP_REMOVED lines=8> */
[----:B0-----:R-:W-:Y:S01]  /*1990*/  ISETP.NE.AND P1, PT, R8, 0x1, PT ;  /* 0x000000010800780c */ /* 0x001fe20003f25270 */
[----:B------:R-:W-:Y:S02]  /*19a0*/  IMAD R12, R105, 0xc0, RZ ;  /* 0x000000c0690c7824 */ /* 0x000fe400078e02ff */
[----:B------:R-:W-:Y:S02]  /*19b0*/  IMAD.IADD R8, R18, 0x1, -R3 ;  /* 0x0000000112087824 */ /* 0x000fe400078e0a03 */
[----:B---3--:R-:W-:Y:S01]  /*19c0*/  VIADD R4, R12, 0xbf ;  /* 0x000000bf0c047836 */ /* 0x008fe20000000000 */
[----:B------:R0:W-:Y:S01]  /*19d0*/  STL [R1+0x58], R12 ;  /* 0x0000580c01007387 */ /* 0x0001e20000100800 */
[----:B------:R-:W-:-:S05]  /*19e0*/  IMAD.MOV R78, RZ, RZ, -R8 ;  /* 0x000000ffff4e7224 */ /* 0x000fca00078e0a08 */
[----:B------:R-:W-:Y:S01]  /*19f0*/  VIMNMX R78, RZ, R78, !PT ;  /* 0x0000004eff4e7248 */ /* 0x000fe20007fe0100 */
[----:B------:R-:W3:Y:S08]  /*1a00*/  @P1 LDC R11, c[0x0][0x44c] ;  /* 0x00011300ff0b1b82 */ /* 0x000ef00000000800 */
[----:B------:R-:W1:Y:S01]  /*1a10*/  @P1 LDC R5, c[0x0][0x450] ;  /* 0x00011400ff051b82 */ /* 0x000e620000000800 */
[----:B--2---:R-:W-:-:S02]  /*1a20*/  @P0 IMAD.IADD R2, R9, 0x1, -R0 ;  /* 0x0000000109020824 */ /* 0x004fc400078e0a00 */
[----:B---3--:R-:W-:-:S04]  /*1a30*/  @P1 IMAD.HI.U32 R0, R4, R11, RZ ;  /* 0x0000000b04001227 */ /* 0x008fc800078e00ff */
[----:B----4-:R-:W-:Y:S01]  /*1a40*/  IMAD.IADD R6, R8, 0x1, R2 ;  /* 0x0000000108067824 */ /* 0x010fe200078e0202 */
[----:B-1----:R-:W-:-:S03]  /*1a50*/  @P1 SHF.R.U32.HI R4, RZ, R5, R0 ;  /* 0x00000005ff041219 */ /* 0x002fc60000011600 */
[C---:B------:R-:W-:Y:S01]  /*1a60*/  VIADD R0, R6.reuse, 0x8f ;  /* 0x0000008f06007836 */ /* 0x040fe20000000000 */
[----:B------:R-:W-:Y:S01]  /*1a70*/  IADD3 R109, R6, 0x90, -R10 ;  /* 0x00000090066d7810 */ /* 0x000fe20007ffe80a */
[----:B------:R0:W-:Y:S02]  /*1a80*/  STL [R1+0x54], R6 ;  /* 0x0000540601007387 */ /* 0x0001e40000100800 */
        /* <DEDUP_REMOVED lines=41> */
.L_x_12241:
[----:B------:R-:W-:Y:S05]  /*1d20*/  BSYNC B6 ;  /* 0x0000000000067941 */ /* 0x000fea0003800000 */
.L_x_12240:
        /* <DEDUP_REMOVED lines=20> */
.L_x_12243:
[----:B------:R-:W-:Y:S05]  /*1e70*/  BSYNC B6 ;  /* 0x0000000000067941 */ /* 0x000fea0003800000 */
.L_x_12242:
[----:B------:R-:W-:Y:S01]  /*1e80*/  ULDC.64 UR4, c[0x0][0x9f8] ;  /* 0x00027e0000047ab9 */ /* 0x000fe20000000a00 */
[----:B------:R-:W2:Y:S01]  /*1e90*/  LDL.64 R26, [R1+0x8] ;  /* 0x00000800011a7983 */ /* 0x000ea20000100a00 */
[----:B------:R-:W-:Y:S01]  /*1ea0*/  ISETP.NE.U32.AND P0, PT, RZ, UR4, PT ;  /* 0x00000004ff007c0c */ /* 0x000fe2000bf05070 */
[----:B------:R-:W0:Y:S02]  /*1eb0*/  LDC.64 R68, c[0x0][0x408] ;  /* 0x00010200ff447b82 */ /* 0x000e240000000a00 */
[----:B------:R-:W2:Y:S01]  /*1ec0*/  LDL.64 R34, [R1+0x8] ;  /* 0x0000080001227983 */ /* 0x000ea20000100a00 */
[----:B------:R-:W-:-:S05]  /*1ed0*/  ISETP.NE.AND.EX P0, PT, RZ, UR5, PT, P0 ;  /* 0x00000005ff007c0c */ /* 0x000fca000bf05300 */
[----:B------:R-:W1:Y:S01]  /*1ee0*/  LDC.64 R30, c[0x0][0x300] ;  /* 0x0000c000ff1e7b82 */ /* 0x000e620000000a00 */
[----:B------:R-:W-:Y:S01]  /*1ef0*/  IMAD.IADD R77, R77, 0x1, R18 ;  /* 0x000000014d4d7824 */ /* 0x000fe200078e0212 */
[----:B------:R-:W-:-:S06]  /*1f00*/  ULDC.64 UR6, c[0x0][0xa08] ;  /* 0x0002820000067ab9 */ /* 0x000fcc0000000a00 */
[----:B------:R-:W-:Y:S01]  /*1f10*/  @P0 IADD3 R4, P1, R24, UR4, RZ ;  /* 0x0000000418040c10 */ /* 0x000fe2000ff3e0ff */
[----:B------:R-:W3:Y:S01]  /*1f20*/  S2R R20, SR_TID.X ;  /* 0x0000000000147919 */ /* 0x000ee20000002100 */
[----:B------:R-:W4:Y:S02]  /*1f30*/  LDC.64 R74, c[0x0][0x3f8] ;  /* 0x0000fe00ff4a7b82 */ /* 0x000f240000000a00 */
[----:B------:R-:W-:Y:S01]  /*1f40*/  @P0 IADD3.X R5, R25, UR5, RZ, P1, !PT ;  /* 0x0000000519050c10 */ /* 0x000fe20008ffe4ff */
[----:B------:R-:W4:Y:S01]  /*1f50*/  LDL.LU R24, [R1] ;  /* 0x0000000001187983 */ /* 0x000f220000300800 */
[----:B------:R-:W-:Y:S01]  /*1f60*/  SHF.R.S32.HI R11, RZ, 0x1f, R77 ;  /* 0x0000001fff0b7819 */ /* 0x000fe2000001144d */
[----:B------:R-:W-:Y:S02]  /*1f70*/  ULDC.64 UR4, c[0x0][0x308] ;  /* 0x0000c20000047ab9 */ /* 0x000fe40000000a00 */
[----:B------:R-:W4:Y:S04]  /*1f80*/  LDL.64 R14, [R1+0x18] ;  /* 0x00001800010e7983 */ /* 0x000f280000100a00 */
[----:B------:R-:W4:Y:S04]  /*1f90*/  LDL.64 R36, [R1+0x18] ;  /* 0x0000180001247983 */ /* 0x000f280000100a00 */
[----:B------:R0:W4:Y:S01]  /*1fa0*/  @P0 LDG.E R19, desc[UR60][R4.64] ;  /* 0x0000003c04130981 */ /* 0x000122000c1e1900 */
[-C--:B-1----:R-:W-:Y:S01]  /*1fb0*/  IMAD R0, R11, R30.reuse, RZ ;  /* 0x0000001e0b007224 */ /* 0x082fe200078e02ff */
[----:B------:R-:W-:Y:S01]  /*1fc0*/  ISETP.NE.U32.AND P0, PT, RZ, UR6, PT ;  /* 0x00000006ff007c0c */ /* 0x000fe2000bf05070 */
[----:B------:R-:W-:Y:S01]  /*1fd0*/  IMAD.WIDE.U32 R6, R77, R30, RZ ;  /* 0x0000001e4d067225 */ /* 0x000fe200078e00ff */
[----:B------:R-:W-:-:S02]  /*1fe0*/  SHF.R.S32.HI R8, RZ, 0x1f, R106 ;  /* 0x0000001fff087819 */ /* 0x000fc4000001146a */
[----:B------:R-:W-:Y:S01]  /*1ff0*/  ISETP.NE.AND.EX P0, PT, RZ, UR7, PT, P0 ;  /* 0x00000007ff007c0c */ /* 0x000fe2000bf05300 */
[----:B------:R-:W-:-:S04]  /*2000*/  IMAD R3, R77, R31, R0 ;  /* 0x0000001f4d037224 */ /* 0x000fc800078e0200 */
[----:B------:R-:W-:Y:S02]  /*2010*/  IMAD.IADD R7, R7, 0x1, R3 ;  /* 0x0000000107077824 */ /* 0x000fe400078e0203 */
[----:B------:R-:W-:Y:S02]  /*2020*/  IMAD R3, R8, UR4, RZ ;  /* 0x0000000408037c24 */ /* 0x000fe4000f8e02ff */
[C---:B0-----:R-:W-:Y:S01]  /*2030*/  IMAD.WIDE.U32 R4, R106.reuse, UR4, R6 ;  /* 0x000000046a047c25 */ /* 0x041fe2000f8e0006 */
[----:B---3--:R-:W-:Y:S02]  /*2040*/  SHF.R.U32.HI R33, RZ, 0x7, R20 ;  /* 0x00000007ff217819 */ /* 0x008fe40000011614 */
[----:B------:R-:W3:Y:S01]  /*2050*/  LDL R20, [R1+0x14] ;  /* 0x0000140001147983 */ /* 0x000ee20000100800 */
[----:B------:R-:W-:Y:S01]  /*2060*/  IMAD R3, R106, UR5, R3 ;  /* 0x000000056a037c24 */ /* 0x000fe2000f8e0203 */
[----:B------:R-:W-:Y:S01]  /*2070*/  ISETP.NE.AND P6, PT, R33, 0x1, PT ;  /* 0x000000012100780c */ /* 0x000fe20003fc5270 */
[----:B------:R-:W-:-:S02]  /*2080*/  ULDC.64 UR4, c[0x0][0x310] ;  /* 0x0000c40000047ab9 */ /* 0x000fc40000000a00 */
[----:B------:R-:W-:Y:S02]  /*2090*/  IMAD.IADD R5, R5, 0x1, R3 ;  /* 0x0000000105057824 */ /* 0x000fe400078e0203 */
[----:B--2---:R-:W-:-:S05]  /*20a0*/  IMAD.MOV.U32 R34, RZ, RZ, R26 ;  /* 0x000000ffff227224 */ /* 0x004fca00078e001a */
[----:B------:R-:W-:-:S05]  /*20b0*/  SHF.R.S32.HI R35, RZ, 0x1f, R34 ;  /* 0x0000001fff237819 */ /* 0x000fca0000011422 */
[----:B------:R-:W-:Y:S01]  /*20c0*/  STL [R1+0xc], R35 ;  /* 0x00000c2301007387 */ /* 0x000fe20000100800 */
[----:B------:R-:W-:Y:S01]  /*20d0*/  SHF.R.S32.HI R32, RZ, 0x1f, R156 ;  /* 0x0000001fff207819 */ /* 0x000fe2000001149c */
[----:B----4-:R-:W0:Y:S01]  /*20e0*/  LDC R15, c[0x0][0x3f4] ;  /* 0x0000fd00ff0f7b82 */ /* 0x010e220000000800 */
[----:B------:R-:W-:Y:S01]  /*20f0*/  IMAD.MOV.U32 R36, RZ, RZ, R14 ;  /* 0x000000ffff247224 */ /* 0x000fe200078e000e */
[----:B------:R-:W-:-:S04]  /*2100*/  SHF.R.S32.HI R0, RZ, 0x1f, R19 ;  /* 0x0000001fff007819 */ /* 0x000fc80000011413 */
[--C-:B------:R-:W-:Y:S02]  /*2110*/  SHF.R.S32.HI R37, RZ, 0x1f, R36.reuse ;  /* 0x0000001fff257819 */ /* 0x100fe40000011424 */
[----:B------:R-:W-:Y:S02]  /*2120*/  SEL R13, R0, RZ, !P0 ;  /* 0x000000ff000d7207 */ /* 0x000fe40004000000 */
[----:B------:R-:W-:Y:S01]  /*2130*/  SEL R21, R19, RZ, !P0 ;  /* 0x000000ff13157207 */ /* 0x000fe20004000000 */
[----:B------:R1:W-:Y:S01]  /*2140*/  STL [R1+0x1c], R37 ;  /* 0x00001c2501007387 */ /* 0x0003e20000100800 */
[----:B------:R-:W-:-:S03]  /*2150*/  IMAD.WIDE.U32 R66, R156, R68, R36 ;  /* 0x000000449c427225 */ /* 0x000fc600078e0024 */
[----:B------:R-:W2:Y:S01]  /*2160*/  LDL R38, [R1+0x24] ;  /* 0x0000240001267983 */ /* 0x000ea20000100800 */
[----:B------:R-:W-:-:S03]  /*2170*/  IMAD.WIDE.U32 R72, R156, R74, R36 ;  /* 0x0000004a9c487225 */ /* 0x000fc600078e0024 */
[----:B------:R-:W4:Y:S01]  /*2180*/  LDL R36, [R1+0x60] ;  /* 0x0000600001247983 */ /* 0x000f220000100800 */
[----:B------:R-:W-:-:S03]  /*2190*/  IMAD R0, R13, UR4, RZ ;  /* 0x000000040d007c24 */ /* 0x000fc6000f8e02ff */
[----:B-1----:R-:W2:Y:S01]  /*21a0*/  LDL R37, [R1+0x20] ;  /* 0x0000200001257983 */ /* 0x002ea20000100800 */
[C---:B------:R-:W-:Y:S02]  /*21b0*/  IMAD R3, R21.reuse, UR5, R0 ;  /* 0x0000000515037c24 */ /* 0x040fe4000f8e0200 */
[----:B------:R-:W-:Y:S02]  /*21c0*/  VIADD R0, R34, 0x10 ;  /* 0x0000001022007836 */ /* 0x000fe40000000000 */
[----:B------:R-:W-:Y:S01]  /*21d0*/  IMAD.WIDE.U32 R26, R21, UR4, R4 ;  /* 0x00000004151a7c25 */ /* 0x000fe2000f8e0004 */
[----:B------:R-:W-:Y:S05]  /*21e0*/  @!P6 WARPSYNC.ALL ;  /* 0x000000000000e948 */ /* 0x000fea0003800000 */
[----:B------:R-:W-:Y:S01]  /*21f0*/  ULDC.64 UR6, c[0x0][0x330] ;  /* 0x0000cc0000067ab9 */ /* 0x000fe20000000a00 */
[----:B------:R-:W-:Y:S01]  /*2200*/  ULDC UR4, c[0x0][0x2f4] ;  /* 0x0000bd0000047ab9 */ /* 0x000fe20000000800 */
        /* <DEDUP_REMOVED lines=25> */
[----:B------:R-:W-:Y:S02]  /*23a0*/  SEL R9, RZ, 0x8, P1 ;  /* 0x00000008ff097807 */ /* 0x000fe40000800000 */
[----:B------:R-:W-:Y:S02]  /*23b0*/  ISETP.GE.AND P0, PT, R6, UR4, PT ;  /* 0x0000000406007c0c */ /* 0x000fe4000bf06270 */
[----:B------:R-:W-:Y:S02]  /*23c0*/  LOP3.LUT R7, R9, R7, R8, 0xfe, !PT ;  /* 0x0000000709077212 */ /* 0x000fe400078efe08 */
[----:B------:R-:W-:Y:S01]  /*23d0*/  SEL R14, RZ, 0x10, P0 ;  /* 0x00000010ff0e7807 */ /* 0x000fe20000000000 */
[----:B------:R-:W-:Y:S01]  /*23e0*/  IMAD R13, R13, UR6, RZ ;  /* 0x000000060d0d7c24 */ /* 0x000fe2000f8e02ff */
[-C--:B0-----:R-:W-:Y:S02]  /*23f0*/  ISETP.GE.AND P0, PT, R34, R15.reuse, PT ;  /* 0x0000000f2200720c */ /* 0x081fe40003f06270 */
[----:B------:R-:W-:Y:S01]  /*2400*/  LOP3.LUT R14, R7, R14, RZ, 0xfc, !PT ;  /* 0x0000000e070e7212 */ /* 0x000fe200078efcff */
[----:B------:R-:W-:Y:S01]  /*2410*/  IMAD R7, R32, R74, RZ ;  /* 0x0000004a20077224 */ /* 0x000fe200078e02ff */
[-C--:B------:R-:W-:Y:S01]  /*2420*/  ISETP.GE.AND P3, PT, R4, R15.reuse, PT ;  /* 0x0000000f0400720c */ /* 0x080fe20003f66270 */
[----:B------:R-:W-:Y:S01]  /*2430*/  IMAD.WIDE.U32 R64, R156, R68, R34 ;  /* 0x000000449c407225 */ /* 0x000fe200078e0022 */
[----:B------:R-:W-:-:S03]  /*2440*/  ISETP.GE.AND P1, PT, R0, R15, PT ;  /* 0x0000000f0000720c */ /* 0x000fc60003f26270 */
[C---:B------:R-:W-:Y:S02]  /*2450*/  IMAD R13, R21.reuse, UR7, R13 ;  /* 0x00000007150d7c24 */ /* 0x040fe4000f8e020d */
[----:B------:R-:W-:Y:S01]  /*2460*/  IMAD.WIDE.U32 R28, R21, UR6, R28 ;  /* 0x00000006151c7c25 */ /* 0x000fe2000f8e001c */
[----:B------:R-:W-:-:S03]  /*2470*/  SEL R9, R15, RZ, P1 ;  /* 0x000000ff0f097207 */ /* 0x000fc60000800000 */
[----:B------:R-:W-:Y:S01]  /*2480*/  IMAD R21, R156, R75, R7 ;  /* 0x0000004b9c157224 */ /* 0x000fe200078e0207 */
[----:B------:R-:W-:Y:S01]  /*2490*/  SEL R7, R15, RZ, P0 ;  /* 0x000000ff0f077207 */ /* 0x000fe20000000000 */
[----:B------:R-:W-:Y:S02]  /*24a0*/  IMAD.IADD R65, R65, 0x1, R19 ;  /* 0x0000000141417824 */ /* 0x000fe400078e0213 */
[----:B------:R-:W-:Y:S01]  /*24b0*/  IMAD.IADD R67, R19, 0x1, R67 ;  /* 0x0000000113437824 */ /* 0x000fe200078e0243 */
[----:B------:R-:W-:Y:S01]  /*24c0*/  SEL R19, R15, RZ, P3 ;  /* 0x000000ff0f137207 */ /* 0x000fe20001800000 */
[----:B------:R-:W-:Y:S01]  /*24d0*/  IMAD.IADD R8, R34, 0x1, R7 ;  /* 0x0000000122087824 */ /* 0x000fe200078e0207 */
[----:B------:R-:W-:Y:S01]  /*24e0*/  LOP3.LUT R24, R24, 0xfffffffe, RZ, 0xc0, !PT ;  /* 0xfffffffe18187812 */ /* 0x000fe200078ec0ff */
[----:B------:R-:W-:-:S04]  /*24f0*/  IMAD.WIDE.U32 R70, R156, R74, R34 ;  /* 0x0000004a9c467225 */ /* 0x000fc800078e0022 */
[----:B------:R-:W-:Y:S02]  /*2500*/  IMAD.IADD R18, R4, 0x1, R19 ;  /* 0x0000000104127824 */ /* 0x000fe400078e0213 */
[----:B------:R-:W-:Y:S01]  /*2510*/  IMAD.IADD R12, R0, 0x1, R9 ;  /* 0x00000001000c7824 */ /* 0x000fe200078e0209 */
[----:B------:R-:W-:Y:S01]  /*2520*/  SHF.R.S32.HI R9, RZ, 0x1f, R8 ;  /* 0x0000001fff097819 */ /* 0x000fe20000011408 */
[----:B------:R-:W-:Y:S01]  /*2530*/  IMAD.IADD R71, R71, 0x1, R21 ;  /* 0x0000000147477824 */ /* 0x000fe200078e0215 */
[----:B------:R-:W-:Y:S01]  /*2540*/  @P3 LOP3.LUT R24, R24, 0x1, RZ, 0xfc, !PT ;  /* 0x0000000118183812 */ /* 0x000fe200078efcff */
[----:B------:R-:W-:Y:S01]  /*2550*/  IMAD.IADD R73, R21, 0x1, R73 ;  /* 0x0000000115497824 */ /* 0x000fe200078e0249 */
[----:B------:R-:W-:Y:S02]  /*2560*/  SHF.R.S32.HI R21, RZ, 0x1f, R18 ;  /* 0x0000001fff157819 */ /* 0x000fe40000011412 */
[----:B------:R-:W-:Y:S02]  /*2570*/  SHF.R.S32.HI R19, RZ, 0x1f, R12 ;  /* 0x0000001fff137819 */ /* 0x000fe4000001140c */
[----:B------:R-:W-:-:S02]  /*2580*/  LEA.HI R7, R9, R8, RZ, 0x3 ;  /* 0x0000000809077211 */ /* 0x000fc400078f18ff */
[----:B------:R-:W-:Y:S02]  /*2590*/  LEA.HI R10, R9, R8, RZ, 0x5 ;  /* 0x00000008090a7211 */ /* 0x000fe400078f28ff */
[----:B------:R-:W-:Y:S02]  /*25a0*/  LEA.HI R9, R21, R18, RZ, 0x3 ;  /* 0x0000001215097211 */ /* 0x000fe400078f18ff */
[----:B------:R-:W-:Y:S02]  /*25b0*/  LEA.HI R8, R19, R12, RZ, 0x3 ;  /* 0x0000000c13087211 */ /* 0x000fe400078f18ff */
[----:B------:R-:W-:Y:S02]  /*25c0*/  LEA.HI R18, R21, R18, RZ, 0x5 ;  /* 0x0000001215127211 */ /* 0x000fe400078f28ff */
[----:B------:R-:W-:Y:S02]  /*25d0*/  LEA.HI R19, R19, R12, RZ, 0x5 ;  /* 0x0000000c13137211 */ /* 0x000fe400078f28ff */
[----:B------:R-:W-:-:S02]  /*25e0*/  SHF.R.S32.HI R12, RZ, 0x5, R10 ;  /* 0x00000005ff0c7819 */ /* 0x000fc4000001140a */
[----:B------:R-:W-:Y:S02]  /*25f0*/  SHF.R.S32.HI R21, RZ, 0x5, R18 ;  /* 0x00000005ff157819 */ /* 0x000fe40000011412 */
[----:B-----5:R-:W-:Y:S02]  /*2600*/  SHF.R.S32.HI R25, RZ, 0x1f, R102 ;  /* 0x0000001fff197819 */ /* 0x020fe40000011466 */
[----:B------:R-:W-:Y:S02]  /*2610*/  SHF.R.S32.HI R19, RZ, 0x5, R19 ;  /* 0x00000005ff137819 */ /* 0x000fe40000011413 */
[C---:B---3--:R-:W-:Y:S02]  /*2620*/  LOP3.LUT R10, R20.reuse, 0x18, R7, 0xf8, !PT ;  /* 0x00000018140a7812 */ /* 0x048fe400078ef807 */
[----:B------:R-:W-:Y:S02]  /*2630*/  LOP3.LUT R18, R20, 0x18, R8, 0xf8, !PT ;  /* 0x0000001814127812 */ /* 0x000fe400078ef808 */
[----:B------:R-:W-:-:S02]  /*2640*/  LOP3.LUT R24, R24, 0xfffffffd, RZ, 0xc0, !PT ;  /* 0xfffffffd18187812 */ /* 0x000fc400078ec0ff */
[----:B------:R-:W-:Y:S02]  /*2650*/  IADD3 R76, P2, R156, R77, RZ ;  /* 0x0000004d9c4c7210 */ /* 0x000fe40007f5e0ff */
[----:B------:R-:W-:-:S03]  /*2660*/  LOP3.LUT R20, R20, 0x18, R9, 0xf8, !PT ;  /* 0x0000001814147812 */ /* 0x000fc600078ef809 */
[----:B------:R-:W-:Y:S02]  /*2670*/  IMAD.X R77, R32, 0x1, R11, P2 ;  /* 0x00000001204d7824 */ /* 0x000fe400010e060b */
[----:B------:R-:W-:Y:S02]  /*2680*/  IMAD.SHL.U32 R104, R15, 0x2, RZ ;  /* 0x000000020f687824 */ /* 0x000fe400078e00ff */
[----:B------:R-:W-:Y:S01]  /*2690*/  IMAD.WIDE.U32 R70, R102, R74, R70 ;  /* 0x0000004a66467225 */ /* 0x000fe200078e0046 */
[----:B------:R-:W-:-:S03]  /*26a0*/  LOP3.LUT R11, R8, 0xfffffff8, RZ, 0xc0, !PT ;  /* 0xfffffff8080b7812 */ /* 0x000fc600078ec0ff */
[----:B------:R-:W-:-:S04]  /*26b0*/  IMAD.WIDE.U32 R72, R102, R74, R72 ;  /* 0x0000004a66487225 */ /* 0x000fc800078e0048 */
[----:B------:R-:W-:Y:S02]  /*26c0*/  IMAD R89, R31, 0x90, RZ ;  /* 0x000000901f597824 */ /* 0x000fe400078e02ff */
[----:B------:R-:W-:-:S04]  /*26d0*/  IMAD.WIDE.U32 R64, R102, R68, R64 ;  /* 0x0000004466407225 */ /* 0x000fc800078e0040 */
[----:B------:R-:W-:-:S04]  /*26e0*/  IMAD.WIDE.U32 R66, R102, R68, R66 ;  /* 0x0000004466427225 */ /* 0x000fc800078e0042 */
[----:B------:R-:W-:Y:S02]  /*26f0*/  IMAD R95, R75, 0x90, RZ ;  /* 0x000000904b5f7824 */ /* 0x000fe400078e02ff */
[----:B------:R-:W-:Y:S01]  /*2700*/  IMAD.WIDE.U32 R30, R30, 0x90, RZ ;  /* 0x000000901e1e7825 */ /* 0x000fe200078e00ff */
[----:B------:R-:W-:-:S03]  /*2710*/  SHF.R.S32.HI R97, RZ, 0x1f, R11 ;  /* 0x0000001fff617819 */ /* 0x000fc6000001140b */
[----:B------:R-:W-:Y:S01]  /*2720*/  IMAD.IADD R84, R29, 0x1, R13 ;  /* 0x000000011d547824 */ /* 0x000fe200078e020d */
[----:B------:R-:W-:Y:S01]  /*2730*/  LOP3.LUT R13, R14, 0x1, RZ, 0xc0, !PT ;  /* 0x000000010e0d7812 */ /* 0x000fe200078ec0ff */
[----:B------:R-:W-:Y:S02]  /*2740*/  VIADD R108, R33, 0x8 ;  /* 0x00000008216c7836 */ /* 0x000fe40000000000 */
[----:B------:R-:W-:Y:S01]  /*2750*/  IMAD.IADD R89, R31, 0x1, R89 ;  /* 0x000000011f597824 */ /* 0x000fe200078e0259 */
[----:B------:R-:W-:Y:S01]  /*2760*/  @!P6 BAR.SYNC.DEFER_BLOCKING 0x9, 0x100 ;  /* 0x024400000000eb1d */ /* 0x000fe20000010000 */
[----:B----4-:R-:W-:Y:S01]  /*2770*/  LOP3.LUT P3, RZ, R36, 0x2, RZ, 0xc0, !PT ;  /* 0x0000000224ff7812 */ /* 0x010fe2000786c0ff */
[----:B--2---:R-:W-:Y:S01]  /*2780*/  IMAD R19, R19, 0x1200, R38 ;  /* 0x0000120013137824 */ /* 0x004fe200078e0226 */
[-C--:B------:R-:W-:Y:S01]  /*2790*/  LOP3.LUT R101, R10, R37.reuse, RZ, 0x3c, !PT ;  /* 0x000000250a657212 */ /* 0x080fe200078e3cff */
[C---:B------:R-:W-:Y:S01]  /*27a0*/  IMAD R10, R25.reuse, R68, RZ ;  /* 0x00000044190a7224 */ /* 0x040fe200078e02ff */
[----:B------:R-:W-:Y:S01]  /*27b0*/  LOP3.LUT R18, R18, R37, RZ, 0x3c, !PT ;  /* 0x0000002512127212 */ /* 0x000fe200078e3cff */
[----:B------:R-:W-:-:S08]  /*27c0*/  IMAD R25, R25, R74, RZ ;  /* 0x0000004a19197224 */ /* 0x000fd000078e02ff */
[----:B------:R-:W-:Y:S01]  /*27d0*/  @P3 LOP3.LUT R24, R24, 0x2, RZ, 0xfc, !PT ;  /* 0x0000000218183812 */ /* 0x000fe200078efcff */
[----:B------:R-:W-:Y:S02]  /*27e0*/  IMAD.IADD R100, R19, 0x1, R18 ;  /* 0x0000000113647824 */ /* 0x000fe400078e0212 */
[----:B------:R-:W-:Y:S02]  /*27f0*/  IMAD R19, R102, R75, R25 ;  /* 0x0000004b66137224 */ /* 0x000fe400078e0219 */
[----:B------:R0:W-:Y:S01]  /*2800*/  STL [R1], R24 ;  /* 0x0000001801007387 */ /* 0x0001e20000100800 */
[----:B------:R-:W-:Y:S01]  /*2810*/  VIADD R25, R34, 0x50 ;  /* 0x0000005022197836 */ /* 0x000fe20000000000 */
[----:B------:R-:W-:Y:S01]  /*2820*/  LOP3.LUT R20, R20, R37, RZ, 0x3c, !PT ;  /* 0x0000002514147212 */ /* 0x000fe200078e3cff */
[----:B------:R-:W-:-:S03]  /*2830*/  IMAD R21, R21, 0x1200, R38 ;  /* 0x0000120015157824 */ /* 0x000fc600078e0226 */
[----:B------:R-:W-:Y:S01]  /*2840*/  ISETP.GE.AND P2, PT, R25, UR4, PT ;  /* 0x0000000419007c0c */ /* 0x000fe2000bf46270 */
[----:B------:R-:W-:-:S03]  /*2850*/  IMAD R12, R12, 0x1200, R38 ;  /* 0x000012000c0c7824 */ /* 0x000fc600078e0226 */
[----:B------:R-:W-:Y:S01]  /*2860*/  SEL R15, RZ, 0x20, P2 ;  /* 0x00000020ff0f7807 */ /* 0x000fe20001000000 */
[----:B------:R-:W-:Y:S02]  /*2870*/  IMAD.IADD R99, R21, 0x1, R20 ;  /* 0x0000000115637824 */ /* 0x000fe400078e0214 */
[----:B------:R-:W-:Y:S01]  /*2880*/  IMAD.IADD R101, R12, 0x1, R101 ;  /* 0x000000010c657824 */ /* 0x000fe200078e0265 */
[----:B------:R-:W-:Y:S01]  /*2890*/  LOP3.LUT R20, R14, R15, RZ, 0xfc, !PT ;  /* 0x0000000f0e147212 */ /* 0x000fe200078efcff */
[----:B------:R-:W-:Y:S01]  /*28a0*/  IMAD R81, R102, R69, R10 ;  /* 0x0000004566517224 */ /* 0x000fe200078e020a */
[----:B------:R-:W-:Y:S01]  /*28b0*/  LOP3.LUT R10, R7, 0xfffffff8, RZ, 0xc0, !PT ;  /* 0xfffffff8070a7812 */ /* 0x000fe200078ec0ff */
[----:B------:R-:W-:Y:S01]  /*28c0*/  IMAD R21, R69, 0x90, RZ ;  /* 0x0000009045157824 */ /* 0x000fe200078e02ff */
[----:B------:R-:W-:Y:S01]  /*28d0*/  LOP3.LUT R12, R9, 0xfffffff8, RZ, 0xc0, !PT ;  /* 0xfffffff8090c7812 */ /* 0x000fe200078ec0ff */
[----:B------:R-:W-:Y:S01]  /*28e0*/  IMAD.WIDE.U32 R68, R68, 0x90, RZ ;  /* 0x0000009044447825 */ /* 0x000fe200078e00ff */
[----:B------:R-:W-:-:S03]  /*28f0*/  LOP3.LUT R14, R20, 0x2, RZ, 0xc0, !PT ;  /* 0x00000002140e7812 */ /* 0x000fc600078ec0ff */
[----:B------:R-:W-:Y:S01]  /*2900*/  IMAD.WIDE.U32 R74, R74, 0x90, RZ ;  /* 0x000000904a4a7825 */ /* 0x000fe200078e00ff */
[C---:B------:R-:W-:Y:S02]  /*2910*/  LOP3.LUT R15, R20.reuse, 0x4, RZ, 0xc0, !PT ;  /* 0x00000004140f7812 */ /* 0x040fe400078ec0ff */
[C---:B------:R-:W-:Y:S01]  /*2920*/  LOP3.LUT R18, R20.reuse, 0x8, RZ, 0xc0, !PT ;  /* 0x0000000814127812 */ /* 0x040fe200078ec0ff */
[----:B------:R-:W-:Y:S02]  /*2930*/  IMAD.IADD R82, R71, 0x1, R19 ;  /* 0x0000000147527824 */ /* 0x000fe400078e0213 */
[----:B------:R-:W-:Y:S01]  /*2940*/  IMAD.IADD R80, R19, 0x1, R73 ;  /* 0x0000000113507824 */ /* 0x000fe200078e0249 */
[C---:B------:R-:W-:Y:S01]  /*2950*/  LOP3.LUT R19, R20.reuse, 0x10, RZ, 0xc0, !PT ;  /* 0x0000001014137812 */ /* 0x040fe200078ec0ff */
[----:B------:R-:W-:Y:S01]  /*2960*/  IMAD.IADD R83, R65, 0x1, R81 ;  /* 0x0000000141537824 */ /* 0x000fe200078e0251 */
[----:B------:R-:W-:Y:S01]  /*2970*/  SHF.R.S32.HI R98, RZ, 0x1f, R10 ;  /* 0x0000001fff627819 */ /* 0x000fe2000001140a */
[----:B------:R-:W-:Y:S01]  /*2980*/  IMAD.IADD R94, R69, 0x1, R21 ;  /* 0x00000001455e7824 */ /* 0x000fe200078e0215 */
[----:B------:R-:W-:Y:S01]  /*2990*/  SHF.R.S32.HI R96, RZ, 0x1f, R12 ;  /* 0x0000001fff607819 */ /* 0x000fe2000001140c */
[----:B------:R-:W-:Y:S01]  /*29a0*/  IMAD.IADD R95, R75, 0x1, R95 ;  /* 0x000000014b5f7824 */ /* 0x000fe200078e025f */
[----:B------:R-:W-:Y:S01]  /*29b0*/  LOP3.LUT R20, R20, 0x20, RZ, 0xc0, !PT ;  /* 0x0000002014147812 */ /* 0x000fe200078ec0ff */
[----:B0-----:R-:W-:-:S07]  /*29c0*/  IMAD.IADD R81, R81, 0x1, R67 ;  /* 0x0000000151517824 */ /* 0x001fce00078e0243 */
.L_x_12299:
[----:B-1-3--:R-:W2:Y:S01]  /*29d0*/  LDL R32, [R1+0x5c] ;  /* 0x00005c0001207983 */ /* 0x00aea20000100800 */
[----:B0-----:R-:W0:Y:S03]  /*29e0*/  LDC.64 R90, c[0x0][0x2e8] ;  /* 0x0000ba00ff5a7b82 */ /* 0x001e260000000a00 */
[----:B------:R-:W3:Y:S01]  /*29f0*/  LDL R24, [R1+0x60] ;  /* 0x0000600001187983 */ /* 0x000ee20000100800 */
[----:B------:R-:W-:Y:S01]  /*2a00*/  VIADD R35, R16, 0xffffffff ;  /* 0xffffffff10237836 */ /* 0x000fe20000000000 */
[----:B------:R-:W-:Y:S05]  /*2a10*/  YIELD ;  /* 0x0000000000007946 */ /* 0x000fea0003800000 */
[----:B------:R-:W1:Y:S01]  /*2a20*/  LDC R103, c[0x0][0x3f4] ;  /* 0x0000fd00ff677b82 */ /* 0x000e620000000800 */
[----:B------:R-:W-:Y:S01]  /*2a30*/  SHF.R.S32.HI R34, RZ, 0x1f, R35 ;  /* 0x0000001fff227819 */ /* 0x000fe20000011423 */
[-C--:B------:R-:W-:Y:S01]  /*2a40*/  IMAD R21, R89, R35.reuse, RZ ;  /* 0x0000002359157224 */ /* 0x080fe200078e02ff */
[----:B------:R-:W-:Y:S01]  /*2a50*/  BSSY B0, `(.L_x_12244) ;  /* 0x00003e9000007945 */ /* 0x000fe20003800000 */
[----:B------:R-:W-:-:S04]  /*2a60*/  IMAD.WIDE.U32 R60, R30, R35, RZ ;  /* 0x000000231e3c7225 */ /* 0x000fc800078e00ff */
[----:B------:R-:W-:Y:S01]  /*2a70*/  IMAD R33, R34, R30, R21 ;  /* 0x0000001e22217224 */ /* 0x000fe200078e0215 */
[----:B------:R-:W-:-:S03]  /*2a80*/  IADD3 R21, P2, R88, R60, RZ ;  /* 0x0000003c58157210 */ /* 0x000fc60007f5e0ff */
[----:B------:R-:W-:Y:S01]  /*2a90*/  IMAD.IADD R92, R61, 0x1, R33 ;  /* 0x000000013d5c7824 */ /* 0x000fe200078e0221 */
[----:B0-----:R-:W-:Y:S01]  /*2aa0*/  LEA R36, P3, R21, R90, 0x1 ;  /* 0x0000005a15247211 */ /* 0x001fe200078608ff */
[----:B--2---:R-:W-:Y:S02]  /*2ab0*/  IMAD R16, R144, 0x3600, R32 ;  /* 0x0000360090107824 */ /* 0x004fe400078e0220 */
[----:B------:R-:W-:Y:S01]  /*2ac0*/  IMAD.X R32, R92, 0x1, R85, P2 ;  /* 0x000000015c207824 */ /* 0x000fe200010e0655 */
[----:B------:R-:W-:Y:S01]  /*2ad0*/  ISETP.GT.AND P2, PT, R35, R78, PT ;  /* 0x0000004e2300720c */ /* 0x000fe20003f44270 */
[----:B------:R-:W-:Y:S01]  /*2ae0*/  IMAD R79, R16, 0x2, R17 ;  /* 0x00000002104f7824 */ /* 0x000fe200078e0211 */
[----:B---3--:R-:W-:Y:S01]  /*2af0*/  LOP3.LUT P4, RZ, R24, 0x2, RZ, 0xc0, !PT ;  /* 0x0000000218ff7812 */ /* 0x008fe2000788c0ff */
[----:B------:R-:W-:Y:S01]  /*2b00*/  VIADD R24, R16, 0x10 ;  /* 0x0000001010187836 */ /* 0x000fe20000000000 */
[----:B------:R-:W-:Y:S02]  /*2b10*/  LEA.HI.X R37, R21, R91, R32, 0x1, P3 ;  /* 0x0000005b15257211 */ /* 0x000fe400018f0c20 */
[----:B-1----:R-:W-:-:S09]  /*2b20*/  ISETP.GE.AND P3, PT, R103, 0x1, PT ;  /* 0x000000016700780c */ /* 0x002fd20003f66270 */
[----:B------:R-:W-:Y:S02]  /*2b30*/  @P4 VIADD R24, R16, 0xfffffff0 ;  /* 0xfffffff010184836 */ /* 0x000fe40000000000 */
[----:B------:R-:W-:Y:S02]  /*2b40*/  IMAD.MOV.U32 R16, RZ, RZ, R35 ;  /* 0x000000ffff107224 */ /* 0x000fe400078e0023 */
        /* <DEDUP_REMOVED lines=76> */
.L_x_12248:
[----:B------:R-:W-:Y:S05]  /*3010*/  BSYNC B1 ;  /* 0x0000000000017941 */ /* 0x000fea0003800000 */
.L_x_12247:
[----:B------:R-:W2:Y:S01]  /*3020*/  LDL R21, [R1+0x2c] ;  /* 0x00002c0001157983 */ /* 0x000ea20000100800 */
[----:B0----5:R-:W-:Y:S02]  /*3030*/  IMAD.MOV.U32 R32, RZ, RZ, R39 ;  /* 0x000000ffff207224 */ /* 0x021fe400078e0027 */
[----:B------:R-:W-:Y:S02]  /*3040*/  IMAD.MOV.U32 R33, RZ, RZ, R42 ;  /* 0x000000ffff217224 */ /* 0x000fe400078e002a */
        /* <DEDUP_REMOVED lines=12> */
[----:B--2---:R-:W-:Y:S01]  /*3110*/  R2UR UR4, R21 ;  /* 0x00000000150472ca */ /* 0x004fe200000e0000 */
[----:B------:R-:W-:-:S05]  /*3120*/  IMAD.MOV.U32 R21, RZ, RZ, R38 ;  /* 0x000000ffff157224 */ /* 0x000fca00078e0026 */
[----:B------:R-:W-:Y:S01]  /*3130*/  PRMT R93, R32, 0x5410, R21 ;  /* 0x00005410205d7816 */ /* 0x000fe20000000015 */
[----:B------:R-:W-:Y:S02]  /*3140*/  IMAD.MOV.U32 R21, RZ, RZ, R46 ;  /* 0x000000ffff157224 */ /* 0x000fe400078e002e */
[----:B------:R-:W-:-:S04]  /*3150*/  IMAD.MOV.U32 R32, RZ, RZ, R47 ;  /* 0x000000ffff207224 */ /* 0x000fc800078e002f */
[----:B------:R-:W-:Y:S01]  /*3160*/  UISETP.NE.AND UP0, UPT, UR4, 0x3, UPT ;  /* 0x000000030400788c */ /* 0x000fe2000bf05270 */
[----:B------:R-:W-:Y:S01]  /*3170*/  PRMT R111, R32, 0x5410, R21 ;  /* 0x00005410206f7816 */ /* 0x000fe20000000015 */
[----:B------:R-:W-:Y:S02]  /*3180*/  IMAD.MOV.U32 R21, RZ, RZ, R54 ;  /* 0x000000ffff157224 */ /* 0x000fe400078e0036 */
[----:B------:R-:W-:Y:S02]  /*3190*/  IMAD.MOV.U32 R32, RZ, RZ, R55 ;  /* 0x000000ffff207224 */ /* 0x000fe400078e0037 */
[----:B------:R-:W-:-:S03]  /*31a0*/  PLOP3.LUT P3, PT, PT, PT, UP0, 0x80, 0x0 ;  /* 0x000000000000781c */ /* 0x000fc60003f6f008 */
        /* <DEDUP_REMOVED lines=18> */
[----:B------:R-:W-:Y:S06]  /*32d0*/  @!P3 BRA `(.L_x_12249) ;  /* 0x000000000004b947 */ /* 0x000fec0003800000 */
[----:B------:R-:W-:Y:S01]  /*32e0*/  BPT.TRAP 0x1 ;  /* 0x000000040000795c */ /* 0x000fe20000300000 */
.L_x_12249:
[----:B------:R-:W2:Y:S01]  /*32f0*/  LDL R32, [R1+0x10] ;  /* 0x0000100001207983 */ /* 0x000ea20000100800 */
[----:B------:R-:W-:Y:S01]  /*3300*/  IMAD R21, R144, 0x8, R22 ;  /* 0x0000000890157824 */ /* 0x000fe200078e0216 */
[----:B------:R-:W-:Y:S01]  /*3310*/  BSSY B1, `(.L_x_12250) ;  /* 0x0000004000017945 */ /* 0x000fe20003800000 */
[----:B--2---:R-:W-:-:S04]  /*3320*/  SHF.L.U32 R87, R32, 0x1f, RZ ;  /* 0x0000001f20577819 */ /* 0x004fc800000006ff */
[----:B------:R-:W0:Y:S02]  /*3330*/  SYNCS.PHASECHK.TRANS64.TRYWAIT P5, [R21+URZ+0x31c90], R87 ;  /* 0x031c9057150075a7 */ /* 0x000e2400080a017f */
[----:B0-----:R-:W-:Y:S05]  /*3340*/  @!P5 BRA `(.L_x_12251) ;  /* 0x000001fc009cd947 */ /* 0x001fea0003800000 */
.L_x_12551:
[----:B------:R-:W-:Y:S05]  /*3350*/  BSYNC B1 ;  /* 0x0000000000017941 */ /* 0x000fea0003800000 */
.L_x_12250:
        /* <DEDUP_REMOVED lines=30> */
[--C-:B------:R-:W-:Y:S02]  /*3540*/  HADD2.F32 R59, -RZ, R32.reuse.H0_H0 ;  /* 0x20000020ff3b7230 */ /* 0x100fe40000004100 */
[----:B------:R-:W-:Y:S01]  /*3550*/  FFMA.FTZ R62, R57, R62, R90 ;  /* 0x0000003e393e7223 */ /* 0x000fe2000001005a */
[----:B------:R-:W-:Y:S02]  /*3560*/  HADD2.F32 R57, -RZ, R32.H1_H1 ;  /* 0x30000020ff397230 */ /* 0x000fe40000004100 */
[----:B------:R-:W-:-:S02]  /*3570*/  HADD2.F32 R90, -RZ, R118.H0_H0 ;  /* 0x20000076ff5a7230 */ /* 0x000fc40000004100 */
[----:B------:R-:W-:Y:S01]  /*3580*/  IMAD.MOV.U32 R58, RZ, RZ, R34 ;  /* 0x000000ffff3a7224 */ /* 0x000fe200078e0022 */
[----:B------:R-:W-:Y:S01]  /*3590*/  F2FP.F16.F32.PACK_AB R35, R62, R35 ;  /* 0x000000233e23723e */ /* 0x000fe200000000ff */
[----:B------:R-:W-:Y:S02]  /*35a0*/  HADD2.F32 R34, -RZ, R117.H1_H1 ;  /* 0x30000075ff227230 */ /* 0x000fe40000004100 */
[-C--:B------:R-:W-:Y:S01]  /*35b0*/  FMUL.FTZ R32, R57, R90.reuse ;  /* 0x0000005a39207220 */ /* 0x080fe20000410000 */
[----:B------:R-:W-:-:S03]  /*35c0*/  FMUL.FTZ R90, R59, R90 ;  /* 0x0000005a3b5a7220 */ /* 0x000fc60000410000 */
[-C--:B------:R-:W-:Y:S01]  /*35d0*/  FFMA.FTZ R32, R59, R34.reuse, -R32 ;  /* 0x000000223b207223 */ /* 0x080fe20000010820 */
[----:B------:R-:W-:Y:S01]  /*35e0*/  FFMA.FTZ R57, R57, R34, R90 ;  /* 0x0000002239397223 */ /* 0x000fe2000001005a */
[--C-:B------:R-:W-:Y:S02]  /*35f0*/  HADD2.F32 R34, -RZ, R58.reuse.H0_H0 ;  /* 0x2000003aff227230 */ /* 0x100fe40000004100 */
[----:B------:R-:W-:Y:S02]  /*3600*/  HADD2.F32 R58, -RZ, R58.H1_H1 ;  /* 0x3000003aff3a7230 */ /* 0x000fe40000004100 */
[----:B------:R-:W-:Y:S01]  /*3610*/  HADD2.F32 R59, -RZ, R115.H0_H0 ;  /* 0x20000073ff3b7230 */ /* 0x000fe20000004100 */
[----:B------:R-:W-:Y:S02]  /*3620*/  F2FP.F16.F32.PACK_AB R32, R57, R32 ;  /* 0x000000203920723e */ /* 0x000fe400000000ff */
[-C--:B------:R-:W-:Y:S01]  /*3630*/  FMUL.FTZ R63, R58, R91.reuse ;  /* 0x0000005b3a3f7220 */ /* 0x080fe20000410000 */
[----:B------:R-:W-:-:S03]  /*3640*/  FMUL.FTZ R91, R34, R91 ;  /* 0x0000005b225b7220 */ /* 0x000fc60000410000 */
[-C--:B------:R-:W-:Y:S01]  /*3650*/  FFMA.FTZ R63, R34, R59.reuse, -R63 ;  /* 0x0000003b223f7223 */ /* 0x080fe2000001083f */
[----:B------:R-:W-:-:S05]  /*3660*/  FFMA.FTZ R58, R58, R59, R91 ;  /* 0x0000003b3a3a7223 */ /* 0x000fca000001005b */
[----:B------:R-:W-:-:S07]  /*3670*/  F2FP.F16.F32.PACK_AB R34, R58, R63 ;  /* 0x0000003f3a22723e */ /* 0x000fce00000000ff */
.L_x_12256:
[----:B------:R-:W-:Y:S05]  /*3680*/  BSYNC B2 ;  /* 0x0000000000027941 */ /* 0x000fea0003800000 */
.L_x_12255:
[----:B------:R1:W-:Y:S02]  /*3690*/  STG.E.128 desc[UR60][R36.64], R32 ;  /* 0x0000002024007986 */ /* 0x0003e4000c101d3c */
.L_x_12254:
[----:B------:R-:W-:Y:S05]  /*36a0*/  BSYNC B1 ;  /* 0x0000000000017941 */ /* 0x000fea0003800000 */
.L_x_12253:
        /* <DEDUP_REMOVED lines=20> */
[-C--:B------:R-:W-:Y:S01]  /*37f0*/  FFMA.FTZ R56, R57, R54.reuse, -R56 ;  /* 0x0000003639387223 */ /* 0x080fe20000010838 */
[----:B------:R-:W-:Y:S02]  /*3800*/  IMAD.MOV.U32 R57, RZ, RZ, R35 ;  /* 0x000000ffff397224 */ /* 0x000fe400078e0023 */
[----:B------:R-:W-:Y:S01]  /*3810*/  FFMA.FTZ R33, R33, R54, R58 ;  /* 0x0000003621217223 */ /* 0x000fe2000001003a */
[----:B------:R-:W-:Y:S01]  /*3820*/  SHF.R.U32.HI R54, RZ, 0x10, R55 ;  /* 0x00000010ff367819 */ /* 0x000fe20000011637 */
[----:B------:R-:W-:Y:S02]  /*3830*/  IMAD.MOV.U32 R55, RZ, RZ, R32 ;  /* 0x000000ffff377224 */ /* 0x000fe400078e0020 */
[----:B------:R-:W-:Y:S01]  /*3840*/  HADD2.F32 R35, -RZ, R57.H1_H1 ;  /* 0x30000039ff237230 */ /* 0x000fe20000004100 */
[----:B------:R-:W-:Y:S01]  /*3850*/  F2FP.F16.F32.PACK_AB R33, R33, R56 ;  /* 0x000000382121723e */ /* 0x000fe200000000ff */
[----:B------:R-:W-:-:S02]  /*3860*/  HADD2.F32 R32, -RZ, R60.H0_H0 ;  /* 0x2000003cff207230 */ /* 0x000fc40000004100 */
        /* <DEDUP_REMOVED lines=24> */
.L_x_12260:
[----:B------:R-:W-:Y:S05]  /*39f0*/  BSYNC B2 ;  /* 0x0000000000027941 */ /* 0x000fea0003800000 */
.L_x_12259:
[----:B------:R2:W-:Y:S02]  /*3a00*/  STG.E.128 desc[UR60][R36.64+0x20], R32 ;  /* 0x0000202024007986 */ /* 0x0005e4000c101d3c */
.L_x_12258:
[----:B------:R-:W-:Y:S05]  /*3a10*/  BSYNC B1 ;  /* 0x0000000000017941 */ /* 0x000fea0003800000 */
.L_x_12257:
        /* <DEDUP_REMOVED lines=9> */
[----:B------:R-:W-:Y:S01]  /*3ab0*/  HADD2.F32 R54, -RZ, R33.H0_H0 ;  /* 0x20000021ff367230 */ /* 0x000fe20000004100 */
        /* <DEDUP_REMOVED lines=9> */
[----:B------:R-:W-:Y:S02]  /*3b50*/  HADD2.F32 R50, -RZ, R35.H1_H1 ;  /* 0x30000023ff327230 */ /* 0x000fe40000004100 */
[C---:B------:R-:W-:Y:S01]  /*3b60*/  FMUL.FTZ R55, R54.reuse, R55 ;  /* 0x0000003736377220 */ /* 0x040fe20000410000 */
[----:B------:R-:W-:Y:S02]  /*3b70*/  HADD2.F32 R51, -RZ, R51.H0_H0 ;  /* 0x20000033ff337230 */ /* 0x000fe40000004100 */
[----:B------:R-:W-:Y:S01]  /*3b80*/  FFMA.FTZ R33, R54, R57, -R33 ;  /* 0x0000003936217223 */ /* 0x000fe20000010821 */
[----:B------:R-:W-:Y:S02]  /*3b90*/  HADD2.F32 R54, -RZ, R35.H0_H0 ;  /* 0x20000023ff367230 */ /* 0x000fe40000004100 */
[----:B------:R-:W-:Y:S01]  /*3ba0*/  FMUL.FTZ R35, R50, R53 ;  /* 0x0000003532237220 */ /* 0x000fe20000410000 */
[----:B------:R-:W-:Y:S01]  /*3bb0*/  FFMA.FTZ R52, R52, R57, R55 ;  /* 0x0000003934347223 */ /* 0x000fe20000010037 */
[----:B------:R-:W-:-:S02]  /*3bc0*/  HADD2.F32 R116, -RZ, R116.H0_H0 ;  /* 0x20000074ff747230 */ /* 0x000fc40000004100 */
[C---:B------:R-:W-:Y:S01]  /*3bd0*/  FMUL.FTZ R53, R54.reuse, R53 ;  /* 0x0000003536357220 */ /* 0x040fe20000410000 */
[----:B------:R-:W-:Y:S01]  /*3be0*/  FFMA.FTZ R35, R54, R51, -R35 ;  /* 0x0000003336237223 */ /* 0x000fe20000010823 */
[--C-:B------:R-:W-:Y:S01]  /*3bf0*/  HADD2.F32 R54, -RZ, R32.reuse.H1_H1 ;  /* 0x30000020ff367230 */ /* 0x100fe20000004100 */
[----:B------:R-:W-:Y:S01]  /*3c00*/  F2FP.F16.F32.PACK_AB R33, R52, R33 ;  /* 0x000000213421723e */ /* 0x000fe200000000ff */
[----:B------:R-:W-:Y:S01]  /*3c10*/  FFMA.FTZ R50, R50, R51, R53 ;  /* 0x0000003332327223 */ /* 0x000fe20000010035 */
[----:B------:R-:W-:Y:S02]  /*3c20*/  HADD2.F32 R51, -RZ, R113.H1_H1 ;  /* 0x30000071ff337230 */ /* 0x000fe40000004100 */
[----:B------:R-:W-:Y:S02]  /*3c30*/  HADD2.F32 R32, -RZ, R32.H0_H0 ;  /* 0x20000020ff207230 */ /* 0x000fe40000004100 */
[----:B------:R-:W-:Y:S01]  /*3c40*/  FMUL.FTZ R55, R54, R115 ;  /* 0x0000007336377220 */ /* 0x000fe20000410000 */
[--C-:B------:R-:W-:Y:S01]  /*3c50*/  HADD2.F32 R53, -RZ, R34.reuse.H1_H1 ;  /* 0x30000022ff357230 */ /* 0x100fe20000004100 */
[----:B------:R-:W-:Y:S01]  /*3c60*/  F2FP.F16.F32.PACK_AB R35, R50, R35 ;  /* 0x000000233223723e */ /* 0x000fe200000000ff */
[----:B------:R-:W-:-:S02]  /*3c70*/  HADD2.F32 R57, -RZ, R34.H0_H0 ;  /* 0x20000022ff397230 */ /* 0x000fc40000004100 */
[C---:B------:R-:W-:Y:S01]  /*3c80*/  FMUL.FTZ R115, R32.reuse, R115 ;  /* 0x0000007320737220 */ /* 0x040fe20000410000 */
[-C--:B------:R-:W-:Y:S01]  /*3c90*/  FFMA.FTZ R55, R32, R51.reuse, -R55 ;  /* 0x0000003320377223 */ /* 0x080fe20000010837 */
[----:B------:R-:W-:Y:S02]  /*3ca0*/  HADD2.F32 R32, -RZ, R113.H0_H0 ;  /* 0x20000071ff207230 */ /* 0x000fe40000004100 */
[-C--:B------:R-:W-:Y:S01]  /*3cb0*/  FMUL.FTZ R34, R53, R116.reuse ;  /* 0x0000007435227220 */ /* 0x080fe20000410000 */
[C---:B------:R-:W-:Y:S01]  /*3cc0*/  FMUL.FTZ R116, R57.reuse, R116 ;  /* 0x0000007439747220 */ /* 0x040fe20000410000 */
[----:B------:R-:W-:Y:S02]  /*3cd0*/  FFMA.FTZ R54, R54, R51, R115 ;  /* 0x0000003336367223 */ /* 0x000fe40000010073 */
[-C--:B------:R-:W-:Y:S01]  /*3ce0*/  FFMA.FTZ R34, R57, R32.reuse, -R34 ;  /* 0x0000002039227223 */ /* 0x080fe20000010822 */
[----:B------:R-:W-:Y:S02]  /*3cf0*/  FFMA.FTZ R53, R53, R32, R116 ;  /* 0x0000002035357223 */ /* 0x000fe40000010074 */
[----:B------:R-:W-:-:S03]  /*3d00*/  F2FP.F16.F32.PACK_AB R32, R54, R55 ;  /* 0x000000373620723e */ /* 0x000fc600000000ff */
[----:B------:R-:W-:-:S07]  /*3d10*/  F2FP.F16.F32.PACK_AB R34, R53, R34 ;  /* 0x000000223522723e */ /* 0x000fce00000000ff */
.L_x_12264:
[----:B------:R-:W-:Y:S05]  /*3d20*/  BSYNC B2 ;  /* 0x0000000000027941 */ /* 0x000fea0003800000 */
.L_x_12263:
[----:B------:R3:W-:Y:S02]  /*3d30*/  STG.E.128 desc[UR60][R36.64+0x40], R32 ;  /* 0x0000402024007986 */ /* 0x0007e4000c101d3c */
.L_x_12262:
[----:B------:R-:W-:Y:S05]  /*3d40*/  BSYNC B1 ;  /* 0x0000000000017941 */ /* 0x000fea0003800000 */
.L_x_12261:
        /* <DEDUP_REMOVED lines=9> */
[----:B------:R-:W-:Y:S01]  /*3de0*/  HADD2.F32 R52, -RZ, R33.H1_H1 ;  /* 0x30000021ff347230 */ /* 0x000fe20000004100 */
[----:B------:R-:W-:Y:S02]  /*3df0*/  SHF.R.U64 R51, R48, 0x10, R49 ;  /* 0x0000001030337819 */ /* 0x000fe40000001231 */
[----:B------:R-:W-:Y:S01]  /*3e00*/  SHF.R.U32.HI R46, RZ, 0x10, R47 ;  /* 0x00000010ff2e7819 */ /* 0x000fe2000001162f */
[----:B------:R-:W-:Y:S01]  /*3e10*/  IMAD.MOV.U32 R47, RZ, RZ, R35 ;  /* 0x000000ffff2f7224 */ /* 0x000fe200078e0023 */
[----:B------:R-:W-:Y:S01]  /*3e20*/  SHF.R.U32.HI R53, RZ, 0x10, R49 ;  /* 0x00000010ff357819 */ /* 0x000fe20000011631 */
[----:B------:R-:W-:Y:S02]  /*3e30*/  HADD2.F32 R35, -RZ, R50.H0_H0 ;  /* 0x20000032ff237230 */ /* 0x000fe40000004100 */
[----:B------:R-:W-:Y:S02]  /*3e40*/  HADD2.F32 R51, -RZ, R51.H0_H0 ;  /* 0x20000033ff337230 */ /* 0x000fe40000004100 */
[----:B------:R-:W-:-:S02]  /*3e50*/  HADD2.F32 R50, -RZ, R33.H0_H0 ;  /* 0x20000021ff327230 */ /* 0x000fc40000004100 */
[----:B------:R-:W-:Y:S02]  /*3e60*/  HADD2.F32 R53, -RZ, R53.H0_H0 ;  /* 0x20000035ff357230 */ /* 0x000fe40000004100 */
[-C--:B------:R-:W-:Y:S01]  /*3e70*/  FMUL.FTZ R33, R52, R51.reuse ;  /* 0x0000003334217220 */ /* 0x080fe20000410000 */
[--C-:B------:R-:W-:Y:S02]  /*3e80*/  HADD2.F32 R48, -RZ, R47.reuse.H1_H1 ;  /* 0x3000002fff307230 */ /* 0x100fe40000004100 */
[C---:B------:R-:W-:Y:S01]  /*3e90*/  FMUL.FTZ R51, R50.reuse, R51 ;  /* 0x0000003332337220 */ /* 0x040fe20000410000 */
[----:B------:R-:W-:Y:S02]  /*3ea0*/  HADD2.F32 R47, -RZ, R47.H0_H0 ;  /* 0x2000002fff2f7230 */ /* 0x000fe40000004100 */
[----:B------:R-:W-:Y:S01]  /*3eb0*/  FFMA.FTZ R33, R50, R35, -R33 ;  /* 0x0000002332217223 */ /* 0x000fe20000010821 */
[----:B------:R-:W-:Y:S02]  /*3ec0*/  HADD2.F32 R49, -RZ, R46.H0_H0 ;  /* 0x2000002eff317230 */ /* 0x000fe40000004100 */
[----:B------:R-:W-:Y:S01]  /*3ed0*/  FMUL.FTZ R54, R48, R53 ;  /* 0x0000003530367220 */ /* 0x000fe20000410000 */
[----:B------:R-:W-:Y:S01]  /*3ee0*/  FFMA.FTZ R46, R52, R35, R51 ;  /* 0x00000023342e7223 */ /* 0x000fe20000010033 */
[----:B------:R-:W-:Y:S01]  /*3ef0*/  FMUL.FTZ R53, R47, R53 ;  /* 0x000000352f357220 */ /* 0x000fe20000410000 */
        /* <DEDUP_REMOVED lines=22> */
.L_x_12268:
[----:B------:R-:W-:Y:S05]  /*4060*/  BSYNC B2 ;  /* 0x0000000000027941 */ /* 0x000fea0003800000 */
.L_x_12267:
[----:B------:R4:W-:Y:S02]  /*4070*/  STG.E.128 desc[UR60][R36.64+0x60], R32 ;  /* 0x0000602024007986 */ /* 0x0009e4000c101d3c */
.L_x_12266:
[----:B------:R-:W-:Y:S05]  /*4080*/  BSYNC B1 ;  /* 0x0000000000017941 */ /* 0x000fea0003800000 */
.L_x_12265:
        /* <DEDUP_REMOVED lines=19> */
[----:B------:R-:W-:Y:S02]  /*41c0*/  HADD2.F32 R44, -RZ, R43.H1_H1 ;  /* 0x3000002bff2c7230 */ /* 0x000fe40000004100 */
[----:B------:R-:W-:Y:S01]  /*41d0*/  FMUL.FTZ R50, R32, R47 ;  /* 0x0000002f20327220 */ /* 0x000fe20000410000 */
[----:B------:R-:W-:Y:S02]  /*41e0*/  HADD2.F32 R45, -RZ, R49.H0_H0 ;  /* 0x20000031ff2d7230 */ /* 0x000fe40000004100 */
[----:B------:R-:W-:Y:S02]  /*41f0*/  HADD2.F32 R43, -RZ, R43.H0_H0 ;  /* 0x2000002bff2b7230 */ /* 0x000fe40000004100 */
[----:B------:R-:W-:Y:S01]  /*4200*/  FMUL.FTZ R52, R44, R48 ;  /* 0x000000302c347220 */ /* 0x000fe20000410000 */
[----:B------:R-:W-:-:S02]  /*4210*/  HADD2.F32 R46, -RZ, R46.H0_H0 ;  /* 0x2000002eff2e7230 */ /* 0x000fc40000004100 */
[-C--:B------:R-:W-:Y:S01]  /*4220*/  FFMA.FTZ R32, R32, R45.reuse, -R33 ;  /* 0x0000002d20207223 */ /* 0x080fe20000010821 */
[----:B------:R-:W-:Y:S01]  /*4230*/  FFMA.FTZ R33, R35, R45, R50 ;  /* 0x0000002d23217223 */ /* 0x000fe20000010032 */
[C---:B------:R-:W-:Y:S01]  /*4240*/  FMUL.FTZ R47, R43.reuse, R48 ;  /* 0x000000302b2f7220 */ /* 0x040fe20000410000 */
[--C-:B------:R-:W-:Y:S02]  /*4250*/  HADD2.F32 R35, -RZ, R42.reuse.H1_H1 ;  /* 0x3000002aff237230 */ /* 0x100fe40000004100 */
[-C--:B------:R-:W-:Y:S01]  /*4260*/  FFMA.FTZ R52, R43, R46.reuse, -R52 ;  /* 0x0000002e2b347223 */ /* 0x080fe20000010834 */
        /* <DEDUP_REMOVED lines=19> */
[----:B------:R-:W-:-:S07]  /*43a0*/  F2FP.F16.F32.PACK_AB R34, R48, R45 ;  /* 0x0000002d3022723e */ /* 0x000fce00000000ff */
.L_x_12272:
[----:B------:R-:W-:Y:S05]  /*43b0*/  BSYNC B2 ;  /* 0x0000000000027941 */ /* 0x000fea0003800000 */
.L_x_12271:
[----:B------:R1:W-:Y:S02]  /*43c0*/  STG.E.128 desc[UR60][R36.64+0x80], R32 ;  /* 0x0000802024007986 */ /* 0x0003e4000c101d3c */
.L_x_12270:
[----:B------:R-:W-:Y:S05]  /*43d0*/  BSYNC B1 ;  /* 0x0000000000017941 */ /* 0x000fea0003800000 */
.L_x_12269:
        /* <DEDUP_REMOVED lines=29> */
[--C-:B------:R-:W-:Y:S02]  /*45b0*/  HADD2.F32 R39, -RZ, R92.reuse.H1_H1 ;  /* 0x3000005cff277230 */ /* 0x100fe40000004100 */
[----:B------:R-:W-:Y:S01]  /*45c0*/  FFMA.FTZ R48, R35, R42, -R48 ;  /* 0x0000002a23307223 */ /* 0x000fe20000010830 */
[----:B------:R-:W-:Y:S02]  /*45d0*/  HADD2.F32 R41, -RZ, R92.H0_H0 ;  /* 0x2000005cff297230 */ /* 0x000fe40000004100 */
        /* <DEDUP_REMOVED lines=16> */
.L_x_12274:
[----:B------:R-:W-:Y:S05]  /*46e0*/  BSYNC B1 ;  /* 0x0000000000017941 */ /* 0x000fea0003800000 */
.L_x_12273:
[----:B------:R1:W-:Y:S01]  /*46f0*/  STG.E.128 desc[UR60][R36.64+0xa0], R32 ;  /* 0x0000a02024007986 */ /* 0x0003e2000c101d3c */
[----:B------:R-:W-:Y:S05]  /*4700*/  BRA `(.L_x_12252) ;  /* 0x0000002000747947 */ /* 0x000fea0003800000 */
.L_x_12246:
        /* <DEDUP_REMOVED lines=15> */
[----:B------:R-:W2:Y:S01]  /*4800*/  LDL.64 R62, [R1+0x8] ;  /* 0x00000800013e7983 */ /* 0x000ea20000100a00 */
        /* <DEDUP_REMOVED lines=22> */
[----:B--2---:R-:W-:-:S13]  /*4970*/  ISETP.GE.AND P3, PT, R62, R103, PT ;  /* 0x000000673e00720c */ /* 0x004fda0003f66270 */
[----:B------:R0:W5:Y:S04]  /*4980*/  @!P3 LDG.E.128 R40, desc[UR60][R56.64] ;  /* 0x0000003c3828b981 */ /* 0x000168000c1e1d00 */
[----:B------:R0:W5:Y:S01]  /*4990*/  @!P3 LDG.E.128 R52, desc[UR60][R58.64] ;  /* 0x0000003c3a34b981 */ /* 0x000162000c1e1d00 */
[----:B------:R-:W-:-:S13]  /*49a0*/  ISETP.GE.AND P3, PT, R0, R103, PT ;  /* 0x000000670000720c */ /* 0x000fda0003f66270 */
[----:B------:R0:W5:Y:S04]  /*49b0*/  @!P3 LDG.E.128 R36, desc[UR60][R56.64+0x20] ;  /* 0x0000203c3824b981 */ /* 0x000168000c1e1d00 */
[----:B------:R0:W5:Y:S01]  /*49c0*/  @!P3 LDG.E.128 R48, desc[UR60][R58.64+0x20] ;  /* 0x0000203c3a30b981 */ /* 0x000162000c1e1d00 */
[----:B------:R-:W-:-:S13]  /*49d0*/  ISETP.GE.AND P3, PT, R4, R103, PT ;  /* 0x000000670400720c */ /* 0x000fda0003f66270 */
[----:B------:R0:W5:Y:S04]  /*49e0*/  @!P3 LDG.E.128 R32, desc[UR60][R56.64+0x40] ;  /* 0x0000403c3820b981 */ /* 0x000168000c1e1d00 */
[----:B------:R0:W5:Y:S02]  /*49f0*/  @!P3 LDG.E.128 R44, desc[UR60][R58.64+0x40] ;  /* 0x0000403c3a2cb981 */ /* 0x000164000c1e1d00 */
.L_x_12276:
[----:B------:R-:W-:Y:S05]  /*4a00*/  BSYNC B1 ;  /* 0x0000000000017941 */ /* 0x000fea0003800000 */
.L_x_12275:
[----:B------:R-:W2:Y:S01]  /*4a10*/  LDL R21, [R1+0x2c] ;  /* 0x00002c0001157983 */ /* 0x000ea20000100800 */
[----:B0----5:R-:W-:Y:S02]  /*4a20*/  IMAD.MOV.U32 R56, RZ, RZ, R35 ;  /* 0x000000ffff387224 */ /* 0x021fe400078e0023 */
[----:B------:R-:W-:Y:S02]  /*4a30*/  IMAD.MOV.U32 R57, RZ, RZ, R32 ;  /* 0x000000ffff397224 */ /* 0x000fe400078e0020 */
        /* <DEDUP_REMOVED lines=18> */
[----:B------:R-:W-:-:S02]  /*4b60*/  PLOP3.LUT P3, PT, PT, PT, UP0, 0x80, 0x0 ;  /* 0x000000000000781c */ /* 0x000fc40003f6f008 */
[----:B------:R-:W-:Y:S01]  /*4b70*/  PRMT R127, R21, 0x7610, R127 ;  /* 0x00007610157f7816 */ /* 0x000fe2000000007f */
[----:B------:R-:W-:Y:S01]  /*4b80*/  IMAD.MOV.U32 R21, RZ, RZ, R47 ;  /* 0x000000ffff157224 */ /* 0x000fe200078e002f */
[----:B------:R-:W-:Y:S01]  /*4b90*/  PRMT R116, R56, 0x7610, R116 ;  /* 0x0000761038747816 */ /* 0x000fe20000000074 */
[----:B------:R-:W-:Y:S01]  /*4ba0*/  IMAD.MOV.U32 R56, RZ, RZ, R46 ;  /* 0x000000ffff387224 */ /* 0x000fe200078e002e */
[----:B------:R-:W-:-:S04]  /*4bb0*/  PRMT R126, R57, 0x5410, R58 ;  /* 0x00005410397e7816 */ /* 0x000fc8000000003a */
        /* <DEDUP_REMOVED lines=22> */
.L_x_12277:
[----:B------:R-:W2:Y:S01]  /*4d20*/  LDL R56, [R1+0x10] ;  /* 0x0000100001387983 */ /* 0x000ea20000100800 */
[----:B------:R-:W-:Y:S01]  /*4d30*/  IMAD R21, R144, 0x8, R22 ;  /* 0x0000000890157824 */ /* 0x000fe200078e0216 */
[----:B------:R-:W-:Y:S01]  /*4d40*/  BSSY B1, `(.L_x_12278) ;  /* 0x0000004000017945 */ /* 0x000fe20003800000 */
[----:B--2---:R-:W-:-:S04]  /*4d50*/  SHF.L.U32 R87, R56, 0x1f, RZ ;  /* 0x0000001f38577819 */ /* 0x004fc800000006ff */
[----:B------:R-:W0:Y:S02]  /*4d60*/  SYNCS.PHASECHK.TRANS64.TRYWAIT P5, [R21+URZ+0x31c90], R87 ;  /* 0x031c9057150075a7 */ /* 0x000e2400080a017f */
[----:B0-----:R-:W-:Y:S05]  /*4d70*/  @!P5 BRA `(.L_x_12279) ;  /* 0x000001e40024d947 */ /* 0x001fea0003800000 */
.L_x_12552:
[----:B------:R-:W-:Y:S05]  /*4d80*/  BSYNC B1 ;  /* 0x0000000000017941 */ /* 0x000fea0003800000 */
.L_x_12278:
        /* <DEDUP_REMOVED lines=16> */
[----:B------:R-:W4:Y:S04]  /*4e90*/  LDL R59, [R1+0x24] ;  /* 0x00002400013b7983 */ /* 0x000f280000100800 */
[----:B------:R-:W5:Y:S01]  /*4ea0*/  LDL.64 R114, [R1+0x8] ;  /* 0x0000080001727983 */ /* 0x000f620000100a00 */
        /* <DEDUP_REMOVED lines=8> */
[----:B------:R-:W-:Y:S01]  /*4f30*/  SHF.R.S32.HI R57, RZ, 0x2, R57 ;  /* 0x00000002ff397819 */ /* 0x000fe20000011439 */
        /* <DEDUP_REMOVED lines=11> */
[----:B-----5:R-:W-:-:S13]  /*4ff0*/  ISETP.GE.AND P4, PT, R114, R103, PT ;  /* 0x000000677200720c */ /* 0x020fda0003f86270 */
        /* <DEDUP_REMOVED lines=32> */
[--C-:B------:R-:W-:Y:S01]  /*5200*/  HADD2.F32 R117, -RZ, R52.reuse.H0_H0 ;  /* 0x20000034ff757230 */ /* 0x100fe20000004100 */
[----:B------:R-:W-:Y:S01]  /*5210*/  F2FP.F16.F32.PACK_AB R41, R41, R57 ;  /* 0x000000392929723e */ /* 0x000fe200000000ff */
[----:B------:R-:W-:Y:S02]  /*5220*/  HADD2.F32 R52, -RZ, R52.H1_H1 ;  /* 0x30000034ff347230 */ /* 0x000fe40000004100 */
[----:B------:R-:W-:-:S02]  /*5230*/  IMAD.MOV.U32 R57, RZ, RZ, R53 ;  /* 0x000000ffff397224 */ /* 0x000fc400078e0035 */
        /* <DEDUP_REMOVED lines=9> */
[----:B------:R-:W-:-:S02]  /*52d0*/  HADD2.F32 R114, -RZ, R114.H0_H0 ;  /* 0x20000072ff727230 */ /* 0x000fc40000004100 */
        /* <DEDUP_REMOVED lines=11> */
[----:B------:R-:W-:Y:S01]  /*5390*/  FMUL.FTZ R116, R54, R117 ;  /* 0x0000007536747220 */ /* 0x000fe20000410000 */
[----:B------:R-:W-:Y:S01]  /*53a0*/  F2FP.F16.F32.PACK_AB R52, R52, R115 ;  /* 0x000000733434723e */ /* 0x000fe200000000ff */
[C---:B------:R-:W-:Y:S02]  /*53b0*/  FMUL.FTZ R117, R114.reuse, R117 ;  /* 0x0000007572757220 */ /* 0x040fe40000410000 */
[----:B------:R-:W-:Y:S01]  /*53c0*/  FFMA.FTZ R116, R114, R55, -R116 ;  /* 0x0000003772747223 */ /* 0x000fe20000010874 */
[----:B------:R-:W-:-:S02]  /*53d0*/  HADD2.F32 R114, -RZ, R127.H1_H1 ;  /* 0x3000007fff727230 */ /* 0x000fc40000004100 */
        /* <DEDUP_REMOVED lines=10> */
[----:B------:R-:W-:Y:S01]  /*5480*/  HADD2.F32 R56, -RZ, R126.H0_H0 ;  /* 0x2000007eff387230 */ /* 0x000fe20000004100 */
[----:B------:R-:W-:Y:S01]  /*5490*/  F2FP.F16.F32.PACK_AB R40, R40, R116 ;  /* 0x000000742828723e */ /* 0x000fe200000000ff */
[----:B------:R-:W-:Y:S02]  /*54a0*/  HADD2.F32 R62, -RZ, R62.H1_H1 ;  /* 0x3000003eff3e7230 */ /* 0x000fe40000004100 */
[CC--:B------:R-:W-:Y:S01]  /*54b0*/  FMUL.FTZ R113, R55.reuse, R114.reuse ;  /* 0x0000007237717220 */ /* 0x0c0fe20000410000 */
[----:B------:R-:W-:Y:S01]  /*54c0*/  FMUL.FTZ R114, R60, R114 ;  /* 0x000000723c727220 */ /* 0x000fe20000410000 */
[----:B------:R-:W-:Y:S01]  /*54d0*/  F2FP.F16.F32.PACK_AB R54, R54, R117 ;  /* 0x000000753636723e */ /* 0x000fe200000000ff */
[----:B------:R-:W-:Y:S02]  /*54e0*/  IMAD.MOV.U32 R63, RZ, RZ, R52 ;  /* 0x000000ffff3f7224 */ /* 0x000fe400078e0034 */
[-C--:B------:R-:W-:Y:S01]  /*54f0*/  FFMA.FTZ R113, R60, R56.reuse, -R113 ;  /* 0x000000383c717223 */ /* 0x080fe20000010871 */
        /* <DEDUP_REMOVED lines=8> */
[----:B------:R-:W-:-:S03]  /*5580*/  F2FP.F16.F32.PACK_AB R43, R43, R114 ;  /* 0x000000722b2b723e */ /* 0x000fc600000000ff */
[----:B------:R-:W-:Y:S02]  /*5590*/  IMAD.MOV.U32 R58, RZ, RZ, R55 ;  /* 0x000000ffff3a7224 */ /* 0x000fe400078e0037 */
[----:B------:R-:W-:-:S07]  /*55a0*/  IMAD.MOV.U32 R62, RZ, RZ, R43 ;  /* 0x000000ffff3e7224 */ /* 0x000fce00078e002b */
.L_x_12283:
[----:B------:R-:W-:Y:S05]  /*55b0*/  BSYNC B2 ;  /* 0x0000000000027941 */ /* 0x000fea0003800000 */
.L_x_12282:
        /* <DEDUP_REMOVED lines=12> */
.L_x_12281:
[----:B------:R-:W-:Y:S05]  /*5680*/  BSYNC B1 ;  /* 0x0000000000017941 */ /* 0x000fea0003800000 */
.L_x_12280:
        /* <DEDUP_REMOVED lines=20> */
[----:B------:R-:W-:Y:S02]  /*57d0*/  IMAD.IADD R41, R41, 0x1, R40 ;  /* 0x0000000129297824 */ /* 0x000fe400078e0228 */
[C---:B------:R-:W-:Y:S02]  /*57e0*/  IMAD R40, R144.reuse, 0x3600, R100 ;  /* 0x0000360090287824 */ /* 0x040fe400078e0264 */
        /* <DEDUP_REMOVED lines=57> */
[--C-:B------:R-:W-:Y:S01]  /*5b80*/  HADD2.F32 R57, -RZ, R123.reuse.H1_H1 ;  /* 0x3000007bff397230 */ /* 0x100fe20000004100 */
        /* <DEDUP_REMOVED lines=22> */
[----:B------:R-:W-:Y:S01]  /*5cf0*/  FFMA.FTZ R52, R40, R122, -R52 ;  /* 0x0000007a28347223 */ /* 0x000fe20000010834 */
[----:B------:R-:W-:Y:S01]  /*5d00*/  F2FP.F16.F32.PACK_AB R40, R50, R58 ;  /* 0x0000003a3228723e */ /* 0x000fe200000000ff */
[----:B------:R-:W-:Y:S01]  /*5d10*/  FFMA.FTZ R51, R36, R122, R51 ;  /* 0x0000007a24337223 */ /* 0x000fe20000010033 */
[-C--:B------:R-:W-:Y:S01]  /*5d20*/  FMUL.FTZ R36, R54, R39.reuse ;  /* 0x0000002736247220 */ /* 0x080fe20000410000 */
[C---:B------:R-:W-:Y:S01]  /*5d30*/  FMUL.FTZ R39, R42.reuse, R39 ;  /* 0x000000272a277220 */ /* 0x040fe20000410000 */
[----:B------:R-:W-:Y:S02]  /*5d40*/  IMAD.MOV.U32 R55, RZ, RZ, R59 ;  /* 0x000000ffff377224 */ /* 0x000fe400078e003b */
[-C--:B------:R-:W-:Y:S01]  /*5d50*/  FFMA.FTZ R36, R42, R38.reuse, -R36 ;  /* 0x000000262a247223 */ /* 0x080fe20000010824 */
[----:B------:R-:W-:Y:S01]  /*5d60*/  FFMA.FTZ R39, R54, R38, R39 ;  /* 0x0000002636277223 */ /* 0x000fe20000010027 */
[----:B------:R-:W-:-:S03]  /*5d70*/  F2FP.F16.F32.PACK_AB R38, R49, R57 ;  /* 0x000000393126723e */ /* 0x000fc600000000ff */
[----:B------:R-:W-:Y:S02]  /*5d80*/  F2FP.F16.F32.PACK_AB R42, R36, R52 ;  /* 0x00000034242a723e */ /* 0x000fe400000000ff */
[----:B------:R-:W-:Y:S01]  /*5d90*/  F2FP.F16.F32.PACK_AB R54, R39, R51 ;  /* 0x000000332736723e */ /* 0x000fe200000000ff */
[----:B------:R-:W-:-:S07]  /*5da0*/  IMAD.MOV.U32 R52, RZ, RZ, R38 ;  /* 0x000000ffff347224 */ /* 0x000fce00078e0026 */
.L_x_12287:
[----:B------:R-:W-:Y:S05]  /*5db0*/  BSYNC B2 ;  /* 0x0000000000027941 */ /* 0x000fea0003800000 */
.L_x_12286:
        /* <DEDUP_REMOVED lines=12> */
.L_x_12285:
[----:B------:R-:W-:Y:S05]  /*5e80*/  BSYNC B1 ;  /* 0x0000000000017941 */ /* 0x000fea0003800000 */
.L_x_12284:
[----:B------:R-:W-:-:S13]  /*5e90*/  ISETP.NE.AND P4, PT, R15, RZ, PT ;  /* 0x000000ff0f00720c */ /* 0x000fda0003f85270 */
[----:B------:R-:W-:Y:S05]  /*5ea0*/  @!P4 BRA `(.L_x_12252) ;  /* 0x00000008008cc947 */ /* 0x000fea0003800000 */
[----:B-1----:R-:W3:Y:S04]  /*5eb0*/  LDL R36, [R1] ;  /* 0x0000000001247983 */ /* 0x002ee80000100800 */
        /* <DEDUP_REMOVED lines=33> */
[--C-:B------:R-:W-:Y:S01]  /*60d0*/  SHF.R.U64 R32, R32, 0x10, R33.reuse ;  /* 0x0000001020207819 */ /* 0x100fe20000001221 */
[----:B------:R-:W-:Y:S01]  /*60e0*/  HADD2.F32 R54, -RZ, R121.H1_H1 ;  /* 0x30000079ff367230 */ /* 0x000fe20000004100 */
[----:B------:R-:W-:Y:S01]  /*60f0*/  SHF.R.U32.HI R50, RZ, 0x10, R33 ;  /* 0x00000010ff327819 */ /* 0x000fe20000011621 */
[----:B--2---:R-:W-:Y:S01]  /*6100*/  HADD2.F32 R53, -RZ, R41.H0_H0 ;  /* 0x20000029ff357230 */ /* 0x004fe20000004100 */
[--C-:B------:R-:W-:Y:S01]  /*6110*/  SHF.R.U64 R33, R44, 0x10, R45.reuse ;  /* 0x000000102c217819 */ /* 0x100fe2000000122d */
[----:B------:R-:W-:Y:S01]  /*6120*/  HADD2.F32 R52, -RZ, R119.H1_H1 ;  /* 0x30000077ff347230 */ /* 0x000fe20000004100 */
[----:B------:R-:W-:Y:S01]  /*6130*/  SHF.R.U32.HI R44, RZ, 0x10, R45 ;  /* 0x00000010ff2c7819 */ /* 0x000fe2000001162d */
[----:B-1----:R-:W-:Y:S01]  /*6140*/  HADD2.F32 R55, -RZ, R37.H1_H1 ;  /* 0x30000025ff377230 */ /* 0x002fe20000004100 */
[--C-:B------:R-:W-:Y:S01]  /*6150*/  SHF.R.U64 R45, R46, 0x10, R47.reuse ;  /* 0x000000102e2d7819 */ /* 0x100fe2000000122f */
[----:B------:R-:W-:Y:S01]  /*6160*/  HADD2.F32 R50, -RZ, R50.H0_H0 ;  /* 0x20000032ff327230 */ /* 0x000fe20000004100 */
[----:B------:R-:W-:Y:S01]  /*6170*/  SHF.R.U32.HI R46, RZ, 0x10, R47 ;  /* 0x00000010ff2e7819 */ /* 0x000fe2000001162f */
[----:B------:R-:W-:-:S02]  /*6180*/  HADD2.F32 R47, -RZ, R41.H1_H1 ;  /* 0x30000029ff2f7230 */ /* 0x000fc40000004100 */
[-C--:B------:R-:W-:Y:S01]  /*6190*/  FMUL.FTZ R56, R53, R54.reuse ;  /* 0x0000003635387220 */ /* 0x080fe20000410000 */
[----:B------:R-:W-:Y:S01]  /*61a0*/  HADD2.F32 R41, -RZ, R37.H0_H0 ;  /* 0x20000025ff297230 */ /* 0x000fe20000004100 */
[--C-:B------:R-:W-:Y:S01]  /*61b0*/  SHF.R.U64 R34, R34, 0x10, R35.reuse ;  /* 0x0000001022227819 */ /* 0x100fe20000001223 */
[----:B------:R-:W-:Y:S01]  /*61c0*/  HADD2.F32 R44, -RZ, R44.H0_H0 ;  /* 0x2000002cff2c7230 */ /* 0x000fe20000004100 */
[----:B------:R-:W-:Y:S02]  /*61d0*/  SHF.R.U32.HI R35, RZ, 0x10, R35 ;  /* 0x00000010ff237819 */ /* 0x000fe40000011623 */
[C---:B------:R-:W-:Y:S01]  /*61e0*/  FMUL.FTZ R54, R41.reuse, R54 ;  /* 0x0000003629367220 */ /* 0x040fe20000410000 */
[----:B------:R-:W-:Y:S01]  /*61f0*/  FFMA.FTZ R37, R41, R52, -R56 ;  /* 0x0000003429257223 */ /* 0x000fe20000010838 */
[-C--:B------:R-:W-:Y:S01]  /*6200*/  FMUL.FTZ R58, R47, R44.reuse ;  /* 0x0000002c2f3a7220 */ /* 0x080fe20000410000 */
[----:B------:R-:W-:Y:S01]  /*6210*/  FMUL.FTZ R60, R55, R44 ;  /* 0x0000002c373c7220 */ /* 0x000fe20000410000 */
[----:B------:R-:W-:Y:S01]  /*6220*/  FFMA.FTZ R41, R53, R52, R54 ;  /* 0x0000003435297223 */ /* 0x000fe20000010036 */
[----:B------:R-:W-:-:S02]  /*6230*/  HADD2.F32 R52, -RZ, R43.H0_H0 ;  /* 0x2000002bff347230 */ /* 0x000fc40000004100 */
[-C--:B------:R-:W-:Y:S01]  /*6240*/  FFMA.FTZ R44, R55, R50.reuse, -R58 ;  /* 0x00000032372c7223 */ /* 0x080fe2000001083a */
[----:B------:R-:W-:Y:S02]  /*6250*/  HADD2.F32 R55, -RZ, R120.H1_H1 ;  /* 0x30000078ff377230 */ /* 0x000fe40000004100 */
[----:B------:R-:W-:Y:S01]  /*6260*/  FFMA.FTZ R50, R47, R50, R60 ;  /* 0x000000322f327223 */ /* 0x000fe2000001003c */
[----:B------:R-:W-:Y:S02]  /*6270*/  HADD2.F32 R54, -RZ, R39.H0_H0 ;  /* 0x20000027ff367230 */ /* 0x000fe40000004100 */
[----:B------:R-:W-:Y:S01]  /*6280*/  HADD2.F32 R43, -RZ, R43.H1_H1 ;  /* 0x3000002bff2b7230 */ /* 0x000fe20000004100 */
[----:B------:R-:W-:Y:S01]  /*6290*/  F2FP.F16.F32.PACK_AB R37, R44, R37 ;  /* 0x000000252c25723e */ /* 0x000fe200000000ff */
[----:B------:R-:W-:Y:S01]  /*62a0*/  HADD2.F32 R56, -RZ, R46.H0_H0 ;  /* 0x2000002eff387230 */ /* 0x000fe20000004100 */
[----:B------:R-:W-:Y:S01]  /*62b0*/  F2FP.F16.F32.PACK_AB R41, R50, R41 ;  /* 0x000000293229723e */ /* 0x000fe200000000ff */
[----:B------:R-:W-:-:S02]  /*62c0*/  HADD2.F32 R46, -RZ, R39.H1_H1 ;  /* 0x30000027ff2e7230 */ /* 0x000fc40000004100 */
[-C--:B------:R-:W-:Y:S01]  /*62d0*/  FMUL.FTZ R39, R54, R55.reuse ;  /* 0x0000003736277220 */ /* 0x080fe20000410000 */
[----:B------:R-:W-:Y:S02]  /*62e0*/  HADD2.F32 R53, -RZ, R35.H0_H0 ;  /* 0x20000023ff357230 */ /* 0x000fe40000004100 */
[----:B------:R-:W-:Y:S01]  /*62f0*/  FMUL.FTZ R35, R52, R55 ;  /* 0x0000003734237220 */ /* 0x000fe20000410000 */
[----:B------:R-:W-:Y:S02]  /*6300*/  HADD2.F32 R47, -RZ, R118.H1_H1 ;  /* 0x30000076ff2f7230 */ /* 0x000fe40000004100 */
[CC--:B------:R-:W-:Y:S01]  /*6310*/  FMUL.FTZ R55, R43.reuse, R56.reuse ;  /* 0x000000382b377220 */ /* 0x0c0fe20000410000 */
[----:B------:R-:W-:Y:S01]  /*6320*/  FMUL.FTZ R56, R46, R56 ;  /* 0x000000382e387220 */ /* 0x000fe20000410000 */
[----:B------:R-:W-:Y:S02]  /*6330*/  HADD2.F32 R120, -RZ, R120.H0_H0 ;  /* 0x20000078ff787230 */ /* 0x000fe40000004100 */
[----:B------:R-:W-:Y:S01]  /*6340*/  FFMA.FTZ R39, R52, R47, R39 ;  /* 0x0000002f34277223 */ /* 0x000fe20000010027 */
[-C--:B------:R-:W-:Y:S01]  /*6350*/  FFMA.FTZ R46, R46, R53.reuse, -R55 ;  /* 0x000000352e2e7223 */ /* 0x080fe20000010837 */
[----:B------:R-:W-:Y:S01]  /*6360*/  FFMA.FTZ R52, R43, R53, R56 ;  /* 0x000000352b347223 */ /* 0x000fe20000010038 */
[----:B------:R-:W-:-:S02]  /*6370*/  HADD2.F32 R56, -RZ, R121.H0_H0 ;  /* 0x20000079ff387230 */ /* 0x000fc40000004100 */
[----:B------:R-:W-:Y:S01]  /*6380*/  FFMA.FTZ R35, R54, R47, -R35 ;  /* 0x0000002f36237223 */ /* 0x000fe20000010823 */
[----:B------:R-:W-:Y:S02]  /*6390*/  HADD2.F32 R53, -RZ, R33.H0_H0 ;  /* 0x20000021ff357230 */ /* 0x000fe40000004100 */
[----:B------:R-:W-:Y:S01]  /*63a0*/  HADD2.F32 R43, -RZ, R40.H0_H0 ;  /* 0x20000028ff2b7230 */ /* 0x000fe20000004100 */
[----:B------:R-:W-:Y:S01]  /*63b0*/  F2FP.F16.F32.PACK_AB R52, R52, R39 ;  /* 0x000000273434723e */ /* 0x000fe200000000ff */
[----:B------:R-:W-:Y:S01]  /*63c0*/  HADD2.F32 R33, -RZ, R36.H0_H0 ;  /* 0x20000024ff217230 */ /* 0x000fe20000004100 */
[----:B------:R-:W-:Y:S01]  /*63d0*/  F2FP.F16.F32.PACK_AB R35, R46, R35 ;  /* 0x000000232e23723e */ /* 0x000fe200000000ff */
[----:B------:R-:W-:Y:S02]  /*63e0*/  HADD2.F32 R40, -RZ, R40.H1_H1 ;  /* 0x30000028ff287230 */ /* 0x000fe40000004100 */
[----:B------:R-:W-:Y:S02]  /*63f0*/  HADD2.F32 R36, -RZ, R36.H1_H1 ;  /* 0x30000024ff247230 */ /* 0x000fe40000004100 */
[----:B------:R-:W-:-:S02]  /*6400*/  HADD2.F32 R54, -RZ, R119.H0_H0 ;  /* 0x20000077ff367230 */ /* 0x000fc40000004100 */
[-C--:B------:R-:W-:Y:S01]  /*6410*/  FMUL.FTZ R55, R40, R53.reuse ;  /* 0x0000003528377220 */ /* 0x080fe20000410000 */
[----:B------:R-:W-:Y:S02]  /*6420*/  HADD2.F32 R47, -RZ, R32.H0_H0 ;  /* 0x20000020ff2f7230 */ /* 0x000fe40000004100 */
[-C--:B------:R-:W-:Y:S01]  /*6430*/  FMUL.FTZ R32, R43, R56.reuse ;  /* 0x000000382b207220 */ /* 0x080fe20000410000 */
[C---:B------:R-:W-:Y:S01]  /*6440*/  FMUL.FTZ R56, R33.reuse, R56 ;  /* 0x0000003821387220 */ /* 0x040fe20000410000 */
[C---:B------:R-:W-:Y:S01]  /*6450*/  FMUL.FTZ R53, R36.reuse, R53 ;  /* 0x0000003524357220 */ /* 0x040fe20000410000 */
[----:B------:R-:W-:Y:S02]  /*6460*/  HADD2.F32 R118, -RZ, R118.H0_H0 ;  /* 0x20000076ff767230 */ /* 0x000fe40000004100 */
        /* <DEDUP_REMOVED lines=14> */
[-C--:B------:R-:W-:Y:S01]  /*6550*/  FFMA.FTZ R55, R40, R118.reuse, -R55 ;  /* 0x0000007628377223 */ /* 0x080fe20000010837 */
[C---:B------:R-:W-:Y:S01]  /*6560*/  FMUL.FTZ R53, R38.reuse, R53 ;  /* 0x0000003526357220 */ /* 0x040fe20000410000 */
[----:B------:R-:W-:Y:S01]  /*6570*/  FFMA.FTZ R120, R45, R118, R120 ;  /* 0x000000762d787223 */ /* 0x000fe20000010078 */
[----:B------:R-:W-:Y:S01]  /*6580*/  FFMA.FTZ R38, R38, R47, -R57 ;  /* 0x0000002f26267223 */ /* 0x000fe20000010839 */
[----:B------:R-:W-:Y:S01]  /*6590*/  F2FP.F16.F32.PACK_AB R40, R36, R33 ;  /* 0x000000212428723e */ /* 0x000fe200000000ff */
[----:B------:R-:W-:Y:S01]  /*65a0*/  FFMA.FTZ R53, R42, R47, R53 ;  /* 0x0000002f2a357223 */ /* 0x000fe20000010035 */
[----:B------:R-:W-:Y:S02]  /*65b0*/  IMAD.MOV.U32 R36, RZ, RZ, R32 ;  /* 0x000000ffff247224 */ /* 0x000fe400078e0020 */
[----:B------:R-:W-:Y:S01]  /*65c0*/  F2FP.F16.F32.PACK_AB R38, R38, R55 ;  /* 0x000000372626723e */ /* 0x000fe200000000ff */
[----:B------:R-:W-:Y:S01]  /*65d0*/  IMAD.MOV.U32 R39, RZ, RZ, R35 ;  /* 0x000000ffff277224 */ /* 0x000fe200078e0023 */
[----:B------:R-:W-:Y:S01]  /*65e0*/  F2FP.F16.F32.PACK_AB R42, R53, R120 ;  /* 0x00000078352a723e */ /* 0x000fe200000000ff */
[----:B------:R-:W-:-:S07]  /*65f0*/  IMAD.MOV.U32 R43, RZ, RZ, R52 ;  /* 0x000000ffff2b7224 */ /* 0x000fce00078e0034 */
.L_x_12289:
[----:B------:R-:W-:Y:S05]  /*6600*/  BSYNC B1 ;  /* 0x0000000000017941 */ /* 0x000fea0003800000 */
.L_x_12288:
        /* <DEDUP_REMOVED lines=10> */
.L_x_12245:
[----:B------:R-:W2:Y:S02]  /*66b0*/  LDL R32, [R1+0x2c] ;  /* 0x00002c0001207983 */ /* 0x000ea40000100800 */
[----:B--2---:R-:W-:-:S13]  /*66c0*/  R2UR UR4, R32 ;  /* 0x00000000200472ca */ /* 0x004fda00000e0000 */
[----:B------:R-:W-:-:S06]  /*66d0*/  UISETP.NE.AND UP0, UPT, UR4, 0x3, UPT ;  /* 0x000000030400788c */ /* 0x000fcc000bf05270 */
[----:B------:R-:W-:-:S13]  /*66e0*/  PLOP3.LUT P3, PT, PT, PT, UP0, 0x80, 0x0 ;  /* 0x000000000000781c */ /* 0x000fda0003f6f008 */
[----:B------:R-:W-:Y:S05]  /*66f0*/  @!P3 BRA `(.L_x_12290) ;  /* 0x000000000004b947 */ /* 0x000fea0003800000 */
[----:B------:R-:W-:Y:S01]  /*6700*/  BPT.TRAP 0x1 ;  /* 0x000000040000795c */ /* 0x000fe20000300000 */
.L_x_12290:
[----:B------:R-:W2:Y:S01]  /*6710*/  LDL R32, [R1+0x10] ;  /* 0x0000100001207983 */ /* 0x000ea20000100800 */
[----:B------:R-:W-:Y:S01]  /*6720*/  IMAD R21, R144, 0x8, R22 ;  /* 0x0000000890157824 */ /* 0x000fe200078e0216 */
[----:B------:R-:W-:Y:S01]  /*6730*/  BSSY B1, `(.L_x_12291) ;  /* 0x0000006000017945 */ /* 0x000fe20003800000 */
[----:B------:R-:W-:-:S05]  /*6740*/  IMAD R86, R16, -0x90, R2 ;  /* 0xffffff7010567824 */ /* 0x000fca00078e0202 */
[----:B------:R-:W-:Y:S02]  /*6750*/  VIMNMX R86, R86, 0x90, PT ;  /* 0x0000009056567848 */ /* 0x000fe40003fe0100 */
[----:B--2---:R-:W-:-:S04]  /*6760*/  SHF.L.U32 R87, R32, 0x1f, RZ ;  /* 0x0000001f20577819 */ /* 0x004fc800000006ff */
[----:B------:R-:W0:Y:S02]  /*6770*/  SYNCS.PHASECHK.TRANS64.TRYWAIT P4, [R21+URZ+0x31c90], R87 ;  /* 0x031c9057150075a7 */ /* 0x000e24000808017f */
[----:B0-----:R-:W-:Y:S05]  /*6780*/  @!P4 BRA `(.L_x_12292) ;  /* 0x000001c800b4c947 */ /* 0x001fea0003800000 */
.L_x_12553:
[----:B------:R-:W-:Y:S05]  /*6790*/  BSYNC B1 ;  /* 0x0000000000017941 */ /* 0x000fea0003800000 */
.L_x_12291:
        /* <DEDUP_REMOVED lines=20> */
.L_x_12252:
[----:B------:R-:W-:Y:S05]  /*68e0*/  BSYNC B0 ;  /* 0x0000000000007941 */ /* 0x000fea0003800000 */
.L_x_12244:
        /* <DEDUP_REMOVED lines=17> */
.L_x_12294:
[----:B------:R-:W-:Y:S05]  /*6a00*/  BSYNC B0 ;  /* 0x0000000000007941 */ /* 0x000fea0003800000 */
.L_x_12293:
[----:B------:R-:W2:Y:S01]  /*6a10*/  SYNCS.PHASECHK.TRANS64.TRYWAIT P3, [R21+URZ+0x31cb0], R87 ;  /* 0x031cb057150075a7 */ /* 0x000ea2000806017f */
[----:B------:R-:W-:Y:S04]  /*6a20*/  BSSY B0, `(.L_x_12295) ;  /* 0x0000002000007945 */ /* 0x000fe80003800000 */
[----:B--2---:R-:W-:Y:S05]  /*6a30*/  @!P3 BRA `(.L_x_12296) ;  /* 0x000001c8001cb947 */ /* 0x004fea0003800000 */
.L_x_12554:
[----:B------:R-:W-:Y:S05]  /*6a40*/  BSYNC B0 ;  /* 0x0000000000007941 */ /* 0x000fea0003800000 */
.L_x_12295:
[----:B------:R-:W-:Y:S01]  /*6a50*/  ISETP.GE.AND P3, PT, R156, R86, PT ;  /* 0x000000569c00720c */ /* 0x000fe20003f66270 */
[----:B------:R-:W-:-:S12]  /*6a60*/  BSSY B0, `(.L_x_12297) ;  /* 0x0000021000007945 */ /* 0x000fd80003800000 */
[----:B------:R-:W-:Y:S05]  /*6a70*/  @P3 BRA `(.L_x_12298) ;  /* 0x00000000007c3947 */ /* 0x000fea0003800000 */
[----:B------:R-:W3:Y:S01]  /*6a80*/  LDL.64 R38, [R1+0x8] ;  /* 0x0000080001267983 */ /* 0x000ee20000100a00 */
        /* <DEDUP_REMOVED lines=12> */
[----:B---3--:R-:W-:-:S13]  /*6b50*/  ISETP.GE.AND P3, PT, R38, UR4, PT ;  /* 0x0000000426007c0c */ /* 0x008fda000bf66270 */
        /* <DEDUP_REMOVED lines=17> */
.L_x_12298:
[----:B------:R-:W-:Y:S05]  /*6c70*/  BSYNC B0 ;  /* 0x0000000000007941 */ /* 0x000fea0003800000 */
.L_x_12297:
[----:B------:R-:W4:Y:S01]  /*6c80*/  LDL.LU R24, [R1+0x10] ;  /* 0x0000100001187983 */ /* 0x000f220000300800 */
[----:B0-2---:R-:W-:Y:S02]  /*6c90*/  @!P4 VIADD R21, R21, 0x31cc0 ;  /* 0x00031cc01515c836 */ /* 0x005fe40000000000 */
        /* <DEDUP_REMOVED lines=8> */
[----:B0-----:R0:W-:Y:S01]  /*6d20*/  BAR.SYNC.DEFER_BLOCKING R108, 0x80 ;  /* 0x0002006c0000751d */ /* 0x0011e20000010000 */
[----:B------:R-:W-:-:S04]  /*6d30*/  ISETP.NE.AND P3, PT, R144, 0x2, PT ;  /* 0x000000029000780c */ /* 0x000fc80003f65270 */
[----:B------:R-:W-:Y:S01]  /*6d40*/  SEL R144, R144, RZ, P3 ;  /* 0x000000ff90907207 */ /* 0x000fe20001800000 */
[----:B------:R2:W-:Y:S02]  /*6d50*/  @!P4 SYNCS.ARRIVE.TRANS64.RED.A1T0 RZ, [R21+URZ], RZ ;  /* 0x000000ff15ffc9a7 */ /* 0x0005e4000810043f */
[----:B--2---:R-:W-:-:S04]  /*6d60*/  SEL R21, RZ, 0x1, P3 ;  /* 0x00000001ff157807 */ /* 0x004fc80001800000 */
[----:B----4-:R-:W-:-:S05]  /*6d70*/  LOP3.LUT R24, R24, R21, RZ, 0x3c, !PT ;  /* 0x0000001518187212 */ /* 0x010fca00078e3cff */
[----:B------:R0:W-:Y:S01]  /*6d80*/  STL [R1+0x10], R24 ;  /* 0x0000101801007387 */ /* 0x0001e20000100800 */
[----:B------:R-:W-:Y:S05]  /*6d90*/  @P2 BRA `(.L_x_12299) ;  /* 0xffffffbc000c2947 */ /* 0x000fea000383ffff */
[----:B0-----:R-:W0:Y:S01]  /*6da0*/  S2R R24, SR_TID.X ;  /* 0x0000000000187919 */ /* 0x001e220000002100 */
[----:B------:R-:W-:Y:S02]  /*6db0*/  PLOP3.LUT P0, PT, PT, PT, PT, 0x8, 0x0 ;  /* 0x000000000000781c */ /* 0x000fe40003f0e170 */
[----:B0-----:R-:W-:-:S04]  /*6dc0*/  SHF.R.U32.HI R24, RZ, 0x7, R24 ;  /* 0x00000007ff187819 */ /* 0x001fc80000011618 */
[----:B------:R-:W-:-:S13]  /*6dd0*/  ISETP.NE.AND P5, PT, R24, 0x1, PT ;  /* 0x000000011800780c */ /* 0x000fda0003fa5270 */
[----:B------:R-:W-:Y:S06]  /*6de0*/  @!P5 BAR.ARV 0x9, 0x100 ;  /* 0x024400000000db1d */ /* 0x000fec0000002000 */
.L_x_12239:
[----:B------:R-:W2:Y:S01]  /*6df0*/  LDL R4, [R1+0x58] ;  /* 0x0000580001047983 */ /* 0x000ea20000100800 */
[----:B------:R-:W0:Y:S01]  /*6e00*/  LDC R0, c[0x0][0x448] ;  /* 0x00011200ff007b82 */ /* 0x000e220000000800 */
        /* <DEDUP_REMOVED lines=20> */
[----:B---3--:R-:W-:Y:S01]  /*6f50*/  IMAD.MOV.U32 R37, RZ, RZ, RZ ;  /* 0x000000ffff257224 */ /* 0x008fe200078e00ff */
[----:B------:R-:W-:Y:S02]  /*6f60*/  CS2R R74, SRZ ;  /* 0x00000000004a7805 */ /* 0x000fe4000001ff00 */
[----:B------:R-:W-:Y:S02]  /*6f70*/  CS2R R6, SRZ ;  /* 0x0000000000067805 */ /* 0x000fe4000001ff00 */
[----:B0-----:R-:W-:Y:S01]  /*6f80*/  ISETP.NE.AND P1, PT, R0, 0x1, PT ;  /* 0x000000010000780c */ /* 0x001fe20003f25270 */
[----:B------:R-:W-:-:S12]  /*6f90*/  IMAD.MOV.U32 R76, RZ, RZ, RZ ;  /* 0x000000ffff4c7224 */ /* 0x000fd800078e00ff */
[----:B------:R-:W0:Y:S08]  /*6fa0*/  @P1 LDC R3, c[0x0][0x44c] ;  /* 0x00011300ff031b82 */ /* 0x000e300000000800 */
[----:B------:R-:W3:Y:S01]  /*6fb0*/  @P1 LDC R2, c[0x0][0x450] ;  /* 0x00011400ff021b82 */ /* 0x000ee20000000800 */
[----:B--2---:R-:W-:-:S04]  /*6fc0*/  VIADD R0, R4, 0xbf ;  /* 0x000000bf04007836 */ /* 0x004fc80000000000 */
[----:B0-----:R-:W-:-:S05]  /*6fd0*/  @P1 IMAD.HI.U32 R3, R0, R3, RZ ;  /* 0x0000000300031227 */ /* 0x001fca00078e00ff */
[----:B---3--:R-:W-:Y:S02]  /*6fe0*/  @P1 SHF.R.U32.HI R0, RZ, R2, R3 ;  /* 0x00000002ff001219 */ /* 0x008fe40000011603 */
[----:B------:R-:W-:-:S03]  /*6ff0*/  PLOP3.LUT P1, PT, PT, PT, PT, 0x80, 0x0 ;  /* 0x000000000000781c */ /* 0x000fc60003f2f070 */
[----:B------:R-:W-:-:S04]  /*7000*/  IMAD.IADD R0, R109, 0x1, R0 ;  /* 0x000000016d007824 */ /* 0x000fc800078e0200 */
[----:B------:R-:W-:-:S05]  /*7010*/  IMAD.HI R0, R0, 0x38e38e39, RZ ;  /* 0x38e38e3900007827 */ /* 0x000fca00078e02ff */
[----:B------:R-:W-:-:S04]  /*7020*/  SHF.R.U32.HI R3, RZ, 0x1f, R0 ;  /* 0x0000001fff037819 */ /* 0x000fc80000011600 */
[----:B------:R-:W-:Y:S01]  /*7030*/  LEA.HI.SX32 R3, R0, R3, 0x1b ;  /* 0x0000000300037211 */ /* 0x000fe200078fdaff */
[----:B------:R-:W-:-:S03]  /*7040*/  IMAD.MOV.U32 R0, RZ, RZ, RZ ;  /* 0x000000ffff007224 */ /* 0x000fc600078e00ff */
[----:B------:R-:W-:Y:S02]  /*7050*/  VIMNMX R96, R110, R3, PT ;  /* 0x000000036e607248 */ /* 0x000fe40003fe0100 */
[----:B------:R-:W-:Y:S02]  /*7060*/  CS2R R2, SRZ ;  /* 0x0000000000027805 */ /* 0x000fe4000001ff00 */
[----:B------:R-:W-:Y:S01]  /*7070*/  ISETP.GE.AND P2, PT, R96, 0x1, PT ;  /* 0x000000016000780c */ /* 0x000fe20003f46270 */
[----:B------:R-:W-:-:S12]  /*7080*/  @P0 BRA `(.L_x_12300) ;  /* 0x00000000000c0947 */ /* 0x000fd80003800000 */
[----:B------:R-:W0:Y:S01]  /*7090*/  FENCE.VIEW.ASYNC.G ;  /* 0x00000000000073c6 */ /* 0x000e220000000100 */
[----:B------:R-:W-:Y:S05]  /*70a0*/  WARPSYNC.ALL ;  /* 0x0000000000007948 */ /* 0x000fea0003800000 */
[----:B0-----:R-:W-:Y:S06]  /*70b0*/  BAR.ARV 0xc, 0x200 ;  /* 0x0308000000007b1d */ /* 0x001fec0000002000 */
.L_x_12300:
[----:B------:R-:W-:Y:S01]  /*70c0*/  CS2R R24, SRZ ;  /* 0x0000000000187805 */ /* 0x000fe2000001ff00 */
        /* <DEDUP_REMOVED lines=10> */
.L_x_12557:
[----:B------:R-:W0:Y:S01]  /*7170*/  LDL R3, [R1+0x28] ;  /* 0x0000280001037983 */ /* 0x000e220000100800 */
[----:B------:R-:W-:Y:S01]  /*7180*/  BSSY B6, `(.L_x_12303) ;  /* 0x000001b000067945 */ /* 0x000fe20003800000 */
[----:B0-----:R-:W-:-:S05]  /*7190*/  IMAD.HI R0, R3, 0x55555556, RZ ;  /* 0x5555555603007827 */ /* 0x001fca00078e02ff */
        /* <DEDUP_REMOVED lines=9> */
[----:B0-----:R-:W-:Y:S01]  /*7230*/  MOV R0, 0x0 ;  /* 0x0000000000007802 */ /* 0x001fe20000000f00 */
[----:B------:R-:W-:Y:S01]  /*7240*/  ULDC.64 UR4, c[0x4][0x1b8] ;  /* 0x01006e0000047ab9 */ /* 0x000fe20000000a00 */
[----:B------:R-:W-:Y:S01]  /*7250*/  ULDC.64 UR6, c[0x4][0x1c0] ;  /* 0x0100700000067ab9 */ /* 0x000fe20000000a00 */
[----:B------:R-:W-:Y:S01]  /*7260*/  IMAD.U32 R4, RZ, RZ, UR4 ;  /* 0x00000004ff047e24 */ /* 0x000fe2000f8e00ff */
[----:B--2---:R0:W2:Y:S01]  /*7270*/  LDC.64 R14, c[0x4][R0] ;  /* 0x01000000000e7b82 */ /* 0x0040a20000000a00 */
        /* <DEDUP_REMOVED lines=11> */
.L_x_12304:
[----:B------:R-:W-:Y:S05]  /*7330*/  BSYNC B6 ;  /* 0x0000000000067941 */ /* 0x000fea0003800000 */
.L_x_12303:
[----:B------:R-:W-:Y:S02]  /*7340*/  ULDC UR4, c[0x0][0x3f4] ;  /* 0x0000fd0000047ab9 */ /* 0x000fe40000000800 */
[----:B------:R-:W-:-:S13]  /*7350*/  ISETP.LT.AND P0, PT, RZ, UR4, PT ;  /* 0x00000004ff007c0c */ /* 0x000fda000bf01270 */
[----:B------:R-:W-:Y:S05]  /*7360*/  @P0 BRA `(.L_x_12305) ;  /* 0x0000000000400947 */ /* 0x000fea0003800000 */
[----:B------:R-:W0:Y:S02]  /*7370*/  LDL R16, [R1+0x74] ;  /* 0x0000740001107983 */ /* 0x000e240000100800 */
[----:B0-----:R-:W-:-:S04]  /*7380*/  LEA.HI R0, R16, R16, RZ, 0x1 ;  /* 0x0000001010007211 */ /* 0x001fc800078f08ff */
        /* <DEDUP_REMOVED lines=8> */
.L_x_12308:
[----:B---3--:R3:W4:Y:S02]  /*7410*/  SYNCS.PHASECHK.TRANS64.TRYWAIT P0, [R22+URZ+0x31c00], R3 ;  /* 0x031c0003160075a7 */ /* 0x008724000800017f */
[----:B----4-:R-:W-:Y:S05]  /*7420*/  @!P0 NANOSLEEP.SYNCS 0x989680 ;  /* 0x009896800000895d */ /* 0x010fea0003900000 */
[----:B------:R-:W4:Y:S02]  /*7430*/  @!P0 SYNCS.PHASECHK.TRANS64 P0, [R22+URZ+0x31c00], R3 ;  /* 0x031c0003160085a7 */ /* 0x000f24000800007f */
[----:B----4-:R-:W-:Y:S05]  /*7440*/  @!P0 BRA `(.L_x_12308) ;  /* 0xfffffffc00f08947 */ /* 0x010fea000383ffff */
.L_x_12307:
[----:B------:R-:W-:Y:S05]  /*7450*/  BSYNC B0 ;  /* 0x0000000000007941 */ /* 0x000fea0003800000 */
.L_x_12306:
[----:B------:R-:W-:Y:S05]  /*7460*/  BRA `(.L_x_12309) ;  /* 0x0000003c00447947 */ /* 0x000fea0003800000 */
.L_x_12305:
[----:B0-----:R-:W3:Y:S01]  /*7470*/  LDL R0, [R1+0x8c] ;  /* 0x00008c0001007983 */ /* 0x001ee20000100800 */
[----:B------:R-:W-:Y:S01]  /*7480*/  ULDC.64 UR6, c[0x0][0x408] ;  /* 0x0001020000067ab9 */ /* 0x000fe20000000a00 */
[----:B---3--:R-:W-:Y:S02]  /*7490*/  R2UR UR4, R0 ;  /* 0x00000000000472ca */ /* 0x008fe400000e0000 */
[----:B-----5:R-:W-:-:S05]  /*74a0*/  SHF.R.S32.HI R0, RZ, 0x1f, R102 ;  /* 0x0000001fff007819 */ /* 0x020fca0000011466 */
        /* <DEDUP_REMOVED lines=28> */
.L_x_12310:
[----:B------:R-:W3:Y:S01]  /*7670*/  LDL R18, [R1+0x58] ;  /* 0x0000580001127983 */ /* 0x000ee20000100800 */
[----:B------:R-:W-:Y:S01]  /*7680*/  ULDC.U8 UR4, c[0x0][0x410] ;  /* 0x0001040000047ab9 */ /* 0x000fe20000000000 */
[----:B------:R-:W-:Y:S01]  /*7690*/  BSSY B0, `(.L_x_12311) ;  /* 0x00003a6000007945 */ /* 0x000fe20003800000 */
[----:B------:R-:W-:Y:S01]  /*76a0*/  ISETP.NE.AND P0, PT, RZ, UR4, PT ;  /* 0x00000004ff007c0c */ /* 0x000fe2000bf05270 */
[----:B---3--:R-:W-:-:S12]  /*76b0*/  IMAD.IADD R10, R156, 0x1, R18 ;  /* 0x000000019c0a7824 */ /* 0x008fd800078e0212 */
[----:B------:R-:W-:Y:S05]  /*76c0*/  @!P0 BRA `(.L_x_12312) ;  /* 0x0000001c00588947 */ /* 0x000fea0003800000 */
[----:B------:R-:W0:Y:S01]  /*76d0*/  LDC R17, c[0x0][0x448] ;  /* 0x00011200ff117b82 */ /* 0x000e220000000800 */
        /* <DEDUP_REMOVED lines=8> */
[----:B------:R-:W3:Y:S01]  /*7760*/  @P0 LDC R5, c[0x0][0x450] ;  /* 0x00011400ff050b82 */ /* 0x000ee20000000800 */
[----:B0-----:R-:W-:-:S04]  /*7770*/  @P0 IMAD.HI.U32 R0, R10, R3, RZ ;  /* 0x000000030a000227 */ /* 0x001fc800078e00ff */
[----:B------:R-:W-:Y:S01]  /*7780*/  IMAD.MOV.U32 R3, RZ, RZ, R10 ;  /* 0x000000ffff037224 */ /* 0x000fe200078e000a */
[----:B---3--:R-:W-:-:S04]  /*7790*/  @P0 SHF.R.U32.HI R3, RZ, R5, R0 ;  /* 0x00000005ff030219 */ /* 0x008fc80000011600 */
        /* <DEDUP_REMOVED lines=17> */
[----:B------:R0:W3:Y:S04]  /*78b0*/  SHFL.IDX PT, R3, R13, RZ, 0x1e1f ;  /* 0x001e1fff0d037589 */ /* 0x0000e800000e0000 */
[----:B------:R-:W4:Y:S04]  /*78c0*/  SHFL.IDX PT, R0, R0, RZ, 0x1e1f ;  /* 0x001e1fff00007589 */ /* 0x000f2800000e0000 */
[----:B------:R-:W0:Y:S04]  /*78d0*/  SHFL.IDX PT, R5, R5, RZ, 0x1e1f ;  /* 0x001e1fff05057589 */ /* 0x000e2800000e0000 */
[----:B--2---:R2:W0:Y:S02]  /*78e0*/  SHFL.IDX PT, R14, R4, RZ, 0x1e1f ;  /* 0x001e1fff040e7589 */ /* 0x00442400000e0000 */
.L_x_12563:
[----:B--2---:R-:W2:Y:S04]  /*78f0*/  LDL R4, [R1+0x50] ;  /* 0x0000500001047983 */ /* 0x004ea80000100800 */
[----:B------:R-:W5:Y:S01]  /*7900*/  LDL R49, [R1+0x74] ;  /* 0x0000740001317983 */ /* 0x000f620000100800 */
[----:B------:R-:W-:Y:S01]  /*7910*/  BSSY B1, `(.L_x_12314) ;  /* 0x0000061000017945 */ /* 0x000fe20003800000 */
[----:B------:R-:W-:Y:S02]  /*7920*/  CS2R R34, SRZ ;  /* 0x0000000000227805 */ /* 0x000fe4000001ff00 */
[----:B------:R-:W-:Y:S02]  /*7930*/  CS2R R30, SRZ ;  /* 0x00000000001e7805 */ /* 0x000fe4000001ff00 */
[----:B------:R-:W-:-:S02]  /*7940*/  CS2R R26, SRZ ;  /* 0x00000000001a7805 */ /* 0x000fc4000001ff00 */
[----:B------:R-:W-:Y:S02]  /*7950*/  CS2R R18, SRZ ;  /* 0x0000000000127805 */ /* 0x000fe4000001ff00 */
[----:B0-----:R-:W-:Y:S02]  /*7960*/  CS2R R12, SRZ ;  /* 0x00000000000c7805 */ /* 0x001fe4000001ff00 */
[----:B------:R-:W-:Y:S02]  /*7970*/  CS2R R8, SRZ ;  /* 0x0000000000087805 */ /* 0x000fe4000001ff00 */
[----:B-1----:R-:W-:Y:S02]  /*7980*/  CS2R R32, SRZ ;  /* 0x0000000000207805 */ /* 0x002fe4000001ff00 */
[----:B------:R-:W-:Y:S02]  /*7990*/  CS2R R28, SRZ ;  /* 0x00000000001c7805 */ /* 0x000fe4000001ff00 */
[----:B------:R-:W-:-:S02]  /*79a0*/  CS2R R24, SRZ ;  /* 0x0000000000187805 */ /* 0x000fc4000001ff00 */
[----:B------:R-:W-:Y:S01]  /*79b0*/  CS2R R20, SRZ ;  /* 0x0000000000147805 */ /* 0x000fe2000001ff00 */
[----:B--2---:R-:W-:Y:S01]  /*79c0*/  IMAD R4, R4, R17, RZ ;  /* 0x0000001104047224 */ /* 0x004fe200078e02ff */
[----:B------:R-:W-:-:S03]  /*79d0*/  CS2R R16, SRZ ;  /* 0x0000000000107805 */ /* 0x000fc6000001ff00 */
[----:B------:R-:W-:Y:S01]  /*79e0*/  IMAD R105, R105, -0xc0, R4 ;  /* 0xffffff4069697824 */ /* 0x000fe200078e0204 */
[----:B------:R-:W-:Y:S02]  /*79f0*/  ISETP.GE.AND P1, PT, R10, R4, PT ;  /* 0x000000040a00720c */ /* 0x000fe40003f26270 */
[----:B------:R-:W-:Y:S02]  /*7a00*/  CS2R R10, SRZ ;  /* 0x00000000000a7805 */ /* 0x000fe4000001ff00 */
[----:B-----5:R-:W-:Y:S02]  /*7a10*/  LEA.HI R48, R49, R49, RZ, 0x1 ;  /* 0x0000003131307211 */ /* 0x020fe400078f08ff */
[----:B------:R-:W-:-:S04]  /*7a20*/  VIMNMX R105, R105, 0xc0, PT ;  /* 0x000000c069697848 */ /* 0x000fc80003fe0100 */
[----:B------:R-:W-:-:S03]  /*7a30*/  ISETP.GE.AND P0, PT, R156, R105, PT ;  /* 0x000000699c00720c */ /* 0x000fc60003f06270 */
[----:B------:R-:W-:Y:S10]  /*7a40*/  @P1 BRA `(.L_x_12315) ;  /* 0x0000000400341947 */ /* 0x000ff40003800000 */
[----:B------:R-:W2:Y:S01]  /*7a50*/  LDL R6, [R1+0x40] ;  /* 0x0000400001067983 */ /* 0x000ea20000100800 */
[----:B------:R-:W-:-:S03]  /*7a60*/  ULDC UR4, c[0x0][0x3f4] ;  /* 0x0000fd0000047ab9 */ /* 0x000fc60000000800 */
[----:B------:R-:W3:Y:S04]  /*7a70*/  LDL R36, [R1+0x34] ;  /* 0x0000340001247983 */ /* 0x000ee80000100800 */
[----:B------:R-:W4:Y:S04]  /*7a80*/  LDL R40, [R1+0x48] ;  /* 0x0000480001287983 */ /* 0x000f280000100800 */
[----:B------:R-:W4:Y:S04]  /*7a90*/  LDL R15, [R1+0x44] ;  /* 0x00004400010f7983 */ /* 0x000f280000100800 */
[----:B------:R-:W4:Y:S04]  /*7aa0*/  LDL.64 R46, [R1+0x18] ;  /* 0x00001800012e7983 */ /* 0x000f280000100a00 */
        /* <DEDUP_REMOVED lines=15> */
[-C--:B------:R-:W-:Y:S02]  /*7ba0*/  @!P4 IADD3 R8, P2, R14, R9.reuse, RZ ;  /* 0x000000090e08c210 */ /* 0x080fe40007f5e0ff */
[----:B----4-:R-:W-:-:S03]  /*7bb0*/  @!P4 IADD3 R6, P1, R0, R9, RZ ;  /* 0x000000090006c210 */ /* 0x010fc60007f3e0ff */
[--C-:B------:R-:W-:Y:S01]  /*7bc0*/  @!P4 IMAD.X R9, R5, 0x1, R4.reuse, P2 ;  /* 0x000000010509c824 */ /* 0x100fe200010e0604 */
[----:B------:R-:W-:Y:S01]  /*7bd0*/  ISETP.GE.AND P2, PT, R40, UR4, PT ;  /* 0x0000000428007c0c */ /* 0x000fe2000bf46270 */
[----:B------:R-:W-:Y:S01]  /*7be0*/  @!P4 IMAD.X R7, R3, 0x1, R4, P1 ;  /* 0x000000010307c824 */ /* 0x000fe200008e0604 */
[----:B------:R-:W-:Y:S01]  /*7bf0*/  SHF.R.S32.HI R4, RZ, 0x1f, R36 ;  /* 0x0000001fff047819 */ /* 0x000fe20000011424 */
[C---:B------:R-:W-:Y:S01]  /*7c00*/  IMAD.SHL.U32 R37, R36.reuse, 0x2, RZ ;  /* 0x0000000224257824 */ /* 0x040fe200078e00ff */
[----:B------:R-:W5:Y:S01]  /*7c10*/  @!P4 LD.E.64 R30, desc[UR60][R8.64] ;  /* 0x0000003c081ec980 */ /* 0x000f62000c101b00 */
[----:B------:R-:W-:Y:S02]  /*7c20*/  ISETP.GE.AND P1, PT, R15, UR4, PT ;  /* 0x000000040f007c0c */ /* 0x000fe4000bf26270 */
[----:B------:R-:W-:Y:S01]  /*7c30*/  SHF.L.U64.HI R4, R36, 0x1, R4 ;  /* 0x0000000124047819 */ /* 0x000fe20000010204 */
[----:B------:R0:W5:Y:S01]  /*7c40*/  @!P4 LD.E.64 R28, desc[UR60][R6.64] ;  /* 0x0000003c061cc980 */ /* 0x000162000c101b00 */
[----:B------:R-:W-:Y:S01]  /*7c50*/  @!P3 IADD3 R36, P4, R14, R37, RZ ;  /* 0x000000250e24b210 */ /* 0x000fe20007f9e0ff */
[----:B------:R-:W-:Y:S01]  /*7c60*/  IMAD.SHL.U32 R43, R40, 0x2, RZ ;  /* 0x00000002282b7824 */ /* 0x000fe200078e00ff */
[----:B------:R-:W-:-:S02]  /*7c70*/  SHF.R.S32.HI R10, RZ, 0x1f, R40 ;  /* 0x0000001fff0a7819 */ /* 0x000fc40000011428 */
[----:B------:R-:W-:Y:S01]  /*7c80*/  @!P3 IADD3 R38, P5, R0, R37, RZ ;  /* 0x000000250026b210 */ /* 0x000fe20007fbe0ff */
[----:B------:R-:W-:Y:S01]  /*7c90*/  @!P3 IMAD.X R37, R5, 0x1, R4, P4 ;  /* 0x000000010525b824 */ /* 0x000fe200020e0604 */
[----:B------:R-:W-:Y:S02]  /*7ca0*/  SHF.L.U64.HI R10, R40, 0x1, R10 ;  /* 0x00000001280a7819 */ /* 0x000fe4000001020a */
[-C--:B------:R-:W-:Y:S01]  /*7cb0*/  @!P2 IADD3 R42, P4, R14, R43.reuse, RZ ;  /* 0x0000002b0e2aa210 */ /* 0x080fe20007f9e0ff */
[----:B0-----:R-:W-:Y:S01]  /*7cc0*/  IMAD.SHL.U32 R7, R15, 0x2, RZ ;  /* 0x000000020f077824 */ /* 0x001fe200078e00ff */
[----:B------:R-:W-:Y:S01]  /*7cd0*/  SHF.R.S32.HI R11, RZ, 0x1f, R15 ;  /* 0x0000001fff0b7819 */ /* 0x000fe2000001140f */
[----:B------:R-:W-:Y:S01]  /*7ce0*/  @!P3 IMAD.X R39, R3, 0x1, R4, P5 ;  /* 0x000000010327b824 */ /* 0x000fe200028e0604 */
[C---:B------:R-:W-:Y:S01]  /*7cf0*/  @!P2 IADD3 R40, P5, R0.reuse, R43, RZ ;  /* 0x0000002b0028a210 */ /* 0x040fe20007fbe0ff */
[--C-:B------:R-:W-:Y:S01]  /*7d00*/  @!P2 IMAD.X R43, R5, 0x1, R10.reuse, P4 ;  /* 0x00000001052ba824 */ /* 0x100fe200020e060a */
        /* <DEDUP_REMOVED lines=33> */
.L_x_12315:
[----:B------:R-:W-:Y:S05]  /*7f20*/  BSYNC B1 ;  /* 0x0000000000017941 */ /* 0x000fea0003800000 */
.L_x_12314:
[----:B---3-5:R-:W-:Y:S01]  /*7f30*/  IMAD.MOV.U32 R3, RZ, RZ, R35 ;  /* 0x000000ffff037224 */ /* 0x028fe200078e0023 */
[----:B------:R-:W-:Y:S01]  /*7f40*/  LOP3.LUT R48, R48, 0xfffffffe, RZ, 0xc0, !PT ;  /* 0xfffffffe30307812 */ /* 0x000fe200078ec0ff */
[----:B------:R-:W-:Y:S01]  /*7f50*/  IMAD.MOV.U32 R4, RZ, RZ, R30 ;  /* 0x000000ffff047224 */ /* 0x000fe200078e001e */
[----:B------:R-:W-:Y:S01]  /*7f60*/  BSSY B1, `(.L_x_12316) ;  /* 0x000002a000017945 */ /* 0x000fe20003800000 */
[----:B----4-:R-:W-:Y:S02]  /*7f70*/  IMAD.MOV.U32 R0, RZ, RZ, R34 ;  /* 0x000000ffff007224 */ /* 0x010fe400078e0022 */
        /* <DEDUP_REMOVED lines=11> */
[----:B------:R-:W1:Y:S01]  /*8030*/  SYNCS.PHASECHK.TRANS64.TRYWAIT P1, [R22+URZ+0x31c00], R3 ;  /* 0x031c0003160075a7 */ /* 0x000e62000802017f */
[----:B------:R-:W-:Y:S01]  /*8040*/  PRMT R41, R4, 0x7610, R41 ;  /* 0x0000761004297816 */ /* 0x000fe20000000029 */
[----:B------:R-:W-:-:S02]  /*8050*/  IMAD.MOV.U32 R4, RZ, RZ, R19 ;  /* 0x000000ffff047224 */ /* 0x000fc400078e0013 */
        /* <DEDUP_REMOVED lines=26> */
.L_x_12564:
[----:B------:R-:W-:Y:S05]  /*8200*/  BSYNC B1 ;  /* 0x0000000000017941 */ /* 0x000fea0003800000 */
.L_x_12316:
        /* <DEDUP_REMOVED lines=45> */
[----:B------:R-:W-:Y:S02]  /*84e0*/  HADD2.F32 R42, -RZ, R52.H0_H0 ;  /* 0x20000034ff2a7230 */ /* 0x000fe40000004100 */
        /* <DEDUP_REMOVED lines=18> */
.L_x_12320:
[----:B------:R-:W-:Y:S05]  /*8610*/  BSYNC B1 ;  /* 0x0000000000017941 */ /* 0x000fea0003800000 */
.L_x_12319:
[----:B------:R-:W-:Y:S01]  /*8620*/  BSSY B1, `(.L_x_12321) ;  /* 0x000002d000017945 */ /* 0x000fe20003800000 */
[----:B------:R-:W-:-:S03]  /*8630*/  @P5 VIADD R0, R3, 0xffffffe0 ;  /* 0xffffffe003005836 */ /* 0x000fc60000000000 */
[----:B------:R-:W-:Y:S05]  /*8640*/  @P0 BRA `(.L_x_12322) ;  /* 0x0000000000a80947 */ /* 0x000fea0003800000 */
[----:B0-----:R-:W0:Y:S01]  /*8650*/  LDS.128 R4, [R0+0xda00] ;  /* 0x00da000000047984 */ /* 0x001e220000000c00 */
        /* <DEDUP_REMOVED lines=41> */
.L_x_12322:
[----:B------:R-:W-:Y:S05]  /*88f0*/  BSYNC B1 ;  /* 0x0000000000017941 */ /* 0x000fea0003800000 */
.L_x_12321:
        /* <DEDUP_REMOVED lines=44> */
.L_x_12324:
[----:B------:R-:W-:Y:S05]  /*8bc0*/  BSYNC B1 ;  /* 0x0000000000017941 */ /* 0x000fea0003800000 */
.L_x_12323:
        /* <DEDUP_REMOVED lines=44> */
.L_x_12326:
[----:B------:R-:W-:Y:S05]  /*8e90*/  BSYNC B1 ;  /* 0x0000000000017941 */ /* 0x000fea0003800000 */
.L_x_12325:
        /* <DEDUP_REMOVED lines=44> */
.L_x_12328:
[----:B------:R-:W-:Y:S05]  /*9160*/  BSYNC B1 ;  /* 0x0000000000017941 */ /* 0x000fea0003800000 */
.L_x_12327:
        /* <DEDUP_REMOVED lines=44> */
.L_x_12312:
[----:B------:R-:W3:Y:S01]  /*9430*/  LDL R11, [R1+0x34] ;  /* 0x00003400010b7983 */ /* 0x000ee20000100800 */
[----:B------:R-:W0:Y:S01]  /*9440*/  LDC R17, c[0x0][0x448] ;  /* 0x00011200ff117b82 */ /* 0x000e220000000800 */
[----:B------:R-:W-:Y:S01]  /*9450*/  ULDC.64 UR4, c[0x0][0x3f8] ;  /* 0x0000fe0000047ab9 */ /* 0x000fe20000000a00 */
[----:B------:R-:W-:Y:S01]  /*9460*/  ULDC.64 UR6, c[0x0][0x408] ;  /* 0x0001020000067ab9 */ /* 0x000fe20000000a00 */
[----:B--2---:R-:W3:Y:S01]  /*9470*/  LDL.64 R14, [R1+0x18] ;  /* 0x00001800010e7983 */ /* 0x004ee20000100a00 */
[----:B------:R-:W-:Y:S02]  /*9480*/  IMAD.MOV.U32 R6, RZ, RZ, R16 ;  /* 0x000000ffff067224 */ /* 0x000fe400078e0010 */
[----:B------:R-:W-:Y:S02]  /*9490*/  IMAD.MOV.U32 R7, RZ, RZ, R19 ;  /* 0x000000ffff077224 */ /* 0x000fe400078e0013 */
[----:B------:R-:W-:Y:S02]  /*94a0*/  IMAD.MOV.U32 R8, RZ, RZ, R102 ;  /* 0x000000ffff087224 */ /* 0x000fe400078e0066 */
[----:B------:R-:W-:Y:S01]  /*94b0*/  IMAD.MOV.U32 R9, RZ, RZ, R25 ;  /* 0x000000ffff097224 */ /* 0x000fe200078e0019 */
[----:B0-----:R-:W-:-:S13]  /*94c0*/  ISETP.NE.AND P0, PT, R17, 0x1, PT ;  /* 0x000000011100780c */ /* 0x001fda0003f05270 */
[----:B------:R-:W0:Y:S08]  /*94d0*/  @P0 LDC R3, c[0x0][0x44c] ;  /* 0x00011300ff030b82 */ /* 0x000e300000000800 */
[----:B------:R-:W2:Y:S01]  /*94e0*/  @P0 LDC R5, c[0x0][0x450] ;  /* 0x00011400ff050b82 */ /* 0x000ea20000000800 */
[----:B0-----:R-:W-:-:S04]  /*94f0*/  @P0 IMAD.HI.U32 R0, R10, R3, RZ ;  /* 0x000000030a000227 */ /* 0x001fc800078e00ff */
[----:B------:R-:W-:Y:S01]  /*9500*/  IMAD.MOV.U32 R3, RZ, RZ, R10 ;  /* 0x000000ffff037224 */ /* 0x000fe200078e000a */
[----:B--2---:R-:W-:-:S04]  /*9510*/  @P0 SHF.R.U32.HI R3, RZ, R5, R0 ;  /* 0x00000005ff030219 */ /* 0x004fc80000011600 */
        /* <DEDUP_REMOVED lines=16> */
[----:B---3--:R-:W-:-:S05]  /*9620*/  IMAD.IADD R11, R14, 0x1, R11 ;  /* 0x000000010e0b7824 */ /* 0x008fca00078e020b */
[----:B------:R-:W-:-:S04]  /*9630*/  SHF.R.S32.HI R12, RZ, 0x1f, R11 ;  /* 0x0000001fff0c7819 */ /* 0x000fc8000001140b */
[----:B------:R-:W-:-:S04]  /*9640*/  LEA.HI R12, R12, R11, RZ, 0x3 ;  /* 0x0000000b0c0c7211 */ /* 0x000fc800078f18ff */
        /* <DEDUP_REMOVED lines=8> */
.L_x_12570:
[----:B------:R-:W3:Y:S04]  /*96d0*/  LDL R0, [R1+0x50] ;  /* 0x0000500001007983 */ /* 0x000ee80000100800 */
[----:B------:R-:W5:Y:S01]  /*96e0*/  LDL R47, [R1+0x74] ;  /* 0x00007400012f7983 */ /* 0x000f620000100800 */
[----:B------:R-:W-:Y:S01]  /*96f0*/  BSSY B1, `(.L_x_12330) ;  /* 0x0000038000017945 */ /* 0x000fe20003800000 */
[----:B----4-:R-:W-:Y:S01]  /*9700*/  IMAD.MOV.U32 R42, RZ, RZ, R14 ;  /* 0x000000ffff2a7224 */ /* 0x010fe200078e000e */
[----:B------:R-:W-:Y:S01]  /*9710*/  CS2R R6, SRZ ;  /* 0x0000000000067805 */ /* 0x000fe2000001ff00 */
[----:B--2---:R-:W-:Y:S01]  /*9720*/  IMAD.MOV.U32 R43, RZ, RZ, R5 ;  /* 0x000000ffff2b7224 */ /* 0x004fe200078e0005 */
        /* <DEDUP_REMOVED lines=9> */
[----:B---3--:R-:W-:-:S04]  /*97c0*/  IMAD R17, R0, R17, RZ ;  /* 0x0000001100117224 */ /* 0x008fc800078e02ff */
[----:B------:R-:W-:Y:S01]  /*97d0*/  IMAD R105, R105, -0xc0, R17 ;  /* 0xffffff4069697824 */ /* 0x000fe200078e0211 */
[----:B------:R-:W-:Y:S02]  /*97e0*/  ISETP.GE.AND P1, PT, R10, R17, PT ;  /* 0x000000110a00720c */ /* 0x000fe40003f26270 */
[----:B------:R-:W-:Y:S02]  /*97f0*/  CS2R R10, SRZ ;  /* 0x00000000000a7805 */ /* 0x000fe4000001ff00 */
[----:B-----5:R-:W-:Y:S02]  /*9800*/  LEA.HI R0, R47, R47, RZ, 0x1 ;  /* 0x0000002f2f007211 */ /* 0x020fe400078f08ff */
[----:B------:R-:W-:Y:S02]  /*9810*/  CS2R R16, SRZ ;  /* 0x0000000000107805 */ /* 0x000fe4000001ff00 */
[----:B------:R-:W-:-:S04]  /*9820*/  VIMNMX R105, R105, 0xc0, PT ;  /* 0x000000c069697848 */ /* 0x000fc80003fe0100 */
[----:B------:R-:W-:Y:S01]  /*9830*/  ISETP.GE.AND P0, PT, R156, R105, PT ;  /* 0x000000699c00720c */ /* 0x000fe20003f06270 */
[----:B------:R-:W-:-:S12]  /*9840*/  @P1 BRA `(.L_x_12331) ;  /* 0x0000000000881947 */ /* 0x000fd80003800000 */
[----:B------:R-:W2:Y:S01]  /*9850*/  LDL.64 R44, [R1+0x8] ;  /* 0x00000800012c7983 */ /* 0x000ea20000100a00 */
[----:B------:R-:W-:-:S03]  /*9860*/  ULDC UR4, c[0x0][0x3f4] ;  /* 0x0000fd0000047ab9 */ /* 0x000fc60000000800 */
[----:B------:R-:W3:Y:S01]  /*9870*/  LDL R21, [R1+0x78] ;  /* 0x0000780001157983 */ /* 0x000ee20000100800 */
        /* <DEDUP_REMOVED lines=10> */
[C---:B--2---:R-:W-:Y:S02]  /*9920*/  VIADD R3, R44.reuse, 0x10 ;  /* 0x000000102c037836 */ /* 0x044fe40000000000 */
[C---:B------:R-:W-:Y:S01]  /*9930*/  VIADD R4, R44.reuse, 0x20 ;  /* 0x000000202c047836 */ /* 0x040fe20000000000 */
[----:B------:R-:W-:-:S02]  /*9940*/  ISETP.GE.AND P1, PT, R44, UR4, PT ;  /* 0x000000042c007c0c */ /* 0x000fc4000bf26270 */
[----:B------:R-:W-:Y:S02]  /*9950*/  ISETP.GE.AND P2, PT, R3, UR4, PT ;  /* 0x0000000403007c0c */ /* 0x000fe4000bf46270 */
[----:B------:R-:W-:Y:S02]  /*9960*/  ISETP.GE.AND P3, PT, R4, UR4, PT ;  /* 0x0000000404007c0c */ /* 0x000fe4000bf66270 */
[----:B------:R-:W-:-:S07]  /*9970*/  CS2R R4, SRZ ;  /* 0x0000000000047805 */ /* 0x000fce000001ff00 */
[----:B------:R-:W-:-:S04]  /*9980*/  @!P1 IMAD.WIDE R12, R44, 0x2, R32 ;  /* 0x000000022c0c9825 */ /* 0x000fc800078e0220 */
[----:B------:R-:W-:Y:S01]  /*9990*/  @!P2 IMAD.SHL.U32 R37, R20, 0x8, RZ ;  /* 0x000000081425a824 */ /* 0x000fe200078e00ff */
[----:B------:R0:W5:Y:S01]  /*99a0*/  @!P1 LD.E.128 R16, desc[UR60][R12.64] ;  /* 0x0000003c0c109980 */ /* 0x000162000c101d00 */
[----:B---3--:R-:W-:Y:S02]  /*99b0*/  @!P3 IMAD.SHL.U32 R41, R21, 0x8, RZ ;  /* 0x000000081529b824 */ /* 0x008fe400078e00ff */
[----:B------:R-:W-:-:S04]  /*99c0*/  @!P2 IMAD.WIDE R34, R37, 0x2, R32 ;  /* 0x000000022522a825 */ /* 0x000fc800078e0220 */
[----:B------:R-:W-:Y:S01]  /*99d0*/  @!P3 IMAD.WIDE R38, R41, 0x2, R32 ;  /* 0x000000022926b825 */ /* 0x000fe200078e0220 */
[----:B------:R1:W5:Y:S01]  /*99e0*/  @!P2 LD.E.128 R24, desc[UR60][R34.64] ;  /* 0x0000003c2218a980 */ /* 0x000362000c101d00 */
[----:B0-----:R-:W-:Y:S02]  /*99f0*/  CS2R R12, SRZ ;  /* 0x00000000000c7805 */ /* 0x001fe4000001ff00 */
[--C-:B------:R-:W-:Y:S01]  /*9a00*/  @!P2 IMAD.WIDE R36, R37, 0x2, R42.reuse ;  /* 0x000000022524a825 */ /* 0x100fe200078e022a */
[----:B------:R1:W5:Y:S03]  /*9a10*/  @!P3 LD.E.128 R28, desc[UR60][R38.64] ;  /* 0x0000003c261cb980 */ /* 0x000366000c101d00 */
[--C-:B------:R-:W-:Y:S01]  /*9a20*/  @!P3 IMAD.WIDE R40, R41, 0x2, R42.reuse ;  /* 0x000000022928b825 */ /* 0x100fe200078e022a */
[----:B------:R1:W5:Y:S03]  /*9a30*/  @!P2 LD.E.128 R8, desc[UR60][R36.64] ;  /* 0x0000003c2408a980 */ /* 0x000366000c101d00 */
[----:B------:R-:W-:Y:S01]  /*9a40*/  @!P1 IMAD.WIDE R32, R44, 0x2, R42 ;  /* 0x000000022c209825 */ /* 0x000fe200078e022a */
[----:B------:R1:W5:Y:S04]  /*9a50*/  @!P3 LD.E.128 R12, desc[UR60][R40.64] ;  /* 0x0000003c280cb980 */ /* 0x000368000c101d00 */
[----:B------:R1:W5:Y:S02]  /*9a60*/  @!P1 LD.E.128 R4, desc[UR60][R32.64] ;  /* 0x0000003c20049980 */ /* 0x000364000c101d00 */
.L_x_12331:
[----:B------:R-:W-:Y:S05]  /*9a70*/  BSYNC B1 ;  /* 0x0000000000017941 */ /* 0x000fea0003800000 */
.L_x_12330:
[----:B------:R-:W-:Y:S01]  /*9a80*/  LOP3.LUT R0, R0, 0xfffffffe, RZ, 0xc0, !PT ;  /* 0xfffffffe00007812 */ /* 0x000fe200078ec0ff */
[----:B-----5:R-:W-:Y:S01]  /*9a90*/  IMAD.MOV.U32 R3, RZ, RZ, R4 ;  /* 0x000000ffff037224 */ /* 0x020fe200078e0004 */
[----:B------:R-:W-:Y:S01]  /*9aa0*/  BSSY B1, `(.L_x_12332) ;  /* 0x000002e000017945 */ /* 0x000fe20003800000 */
[----:B------:R-:W-:Y:S02]  /*9ab0*/  IMAD.MOV.U32 R21, RZ, RZ, R5 ;  /* 0x000000ffff157224 */ /* 0x000fe400078e0005 */
[----:B------:R-:W-:Y:S01]  /*9ac0*/  IMAD.IADD R0, R47, 0x1, -R0 ;  /* 0x000000012f007824 */ /* 0x000fe200078e0a00 */
[----:B------:R-:W-:Y:S01]  /*9ad0*/  PRMT R54, R3, 0x7610, R54 ;  /* 0x0000761003367816 */ /* 0x000fe20000000036 */
[----:B-1----:R-:W-:Y:S01]  /*9ae0*/  IMAD.MOV.U32 R32, RZ, RZ, R6 ;  /* 0x000000ffff207224 */ /* 0x002fe200078e0006 */
        /* <DEDUP_REMOVED lines=40> */
[----:B0-----:R-:W-:Y:S06]  /*9d70*/  @!P1 BRA `(.L_x_12333) ;  /* 0x0000019800949947 */ /* 0x001fec0003800000 */
.L_x_12571:
[----:B------:R-:W-:Y:S05]  /*9d80*/  BSYNC B1 ;  /* 0x0000000000017941 */ /* 0x000fea0003800000 */
.L_x_12332:
[----:B------:R-:W-:Y:S01]  /*9d90*/  PRMT R42, R0, 0x5410, R32 ;  /* 0x00005410002a7816 */ /* 0x000fe20000000020 */
[----:B------:R-:W-:Y:S06]  /*9da0*/  @P0 BRA `(.L_x_12318) ;  /* 0x0000001000d00947 */ /* 0x000fec0003800000 */
[----:B------:R-:W2:Y:S01]  /*9db0*/  LDL.64 R34, [R1+0x8] ;  /* 0x0000080001227983 */ /* 0x000ea20000100a00 */
[----:B0-----:R-:W2:Y:S03]  /*9dc0*/  LDC R3, c[0x0][0x3f4] ;  /* 0x0000fd00ff037b82 */ /* 0x001ea60000000800 */
[----:B------:R0:W5:Y:S04]  /*9dd0*/  LDL R66, [R1+0x14] ;  /* 0x0000140001427983 */ /* 0x0001680000100800 */
[----:B------:R0:W5:Y:S04]  /*9de0*/  LDL R65, [R1+0x24] ;  /* 0x0000240001417983 */ /* 0x0001680000100800 */
[----:B------:R0:W5:Y:S01]  /*9df0*/  LDL R64, [R1+0x20] ;  /* 0x0000200001407983 */ /* 0x0001620000100800 */
[----:B------:R-:W-:Y:S01]  /*9e00*/  BSSY B1, `(.L_x_12334) ;  /* 0x000006b000017945 */ /* 0x000fe20003800000 */
[C---:B--2---:R-:W-:Y:S01]  /*9e10*/  ISETP.GE.AND P0, PT, R34.reuse, R3, PT ;  /* 0x000000032200720c */ /* 0x044fe20003f06270 */
[----:B------:R-:W-:-:S02]  /*9e20*/  VIADD R0, R34, 0x10 ;  /* 0x0000001022007836 */ /* 0x000fc40000000000 */
[----:B------:R-:W-:-:S03]  /*9e30*/  VIADD R32, R34, 0x20 ;  /* 0x0000002022207836 */ /* 0x000fc60000000000 */
[-C--:B------:R-:W-:Y:S02]  /*9e40*/  ISETP.GE.AND P1, PT, R0, R3.reuse, PT ;  /* 0x000000030000720c */ /* 0x080fe40003f26270 */
[----:B------:R-:W-:-:S05]  /*9e50*/  ISETP.GE.AND P2, PT, R32, R3, PT ;  /* 0x000000032000720c */ /* 0x000fca0003f46270 */
[----:B0-----:R-:W-:Y:S08]  /*9e60*/  @P0 BRA `(.L_x_12335) ;  /* 0x0000000400900947 */ /* 0x001ff00003800000 */
        /* <DEDUP_REMOVED lines=27> */
[----:B------:R-:W-:Y:S02]  /*a020*/  SHF.R.U32.HI R60, RZ, 0x10, R7 ;  /* 0x00000010ff3c7819 */ /* 0x000fe40000011607 */
[----:B------:R-:W-:Y:S01]  /*a030*/  SHF.R.U32.HI R61, RZ, 0x10, R19 ;  /* 0x00000010ff3d7819 */ /* 0x000fe20000011613 */
[--C-:B0-----:R-:W-:Y:S02]  /*a040*/  HADD2.F32 R6, -RZ, R37.reuse.H0_H0 ;  /* 0x20000025ff067230 */ /* 0x101fe40000004100 */
[----:B------:R-:W-:-:S03]  /*a050*/  HADD2.F32 R48, -RZ, R37.H1_H1 ;  /* 0x30000025ff307230 */ /* 0x000fc60000004100 */
[C---:B------:R-:W-:Y:S01]  /*a060*/  FMUL.FTZ R57, R6.reuse, R53 ;  /* 0x0000003506397220 */ /* 0x040fe20000410000 */
[----:B------:R-:W-:Y:S01]  /*a070*/  FMUL.FTZ R59, R6, R51 ;  /* 0x00000033063b7220 */ /* 0x000fe20000410000 */
[----:B------:R-:W-:Y:S02]  /*a080*/  HADD2.F32 R37, -RZ, R36.H0_H0 ;  /* 0x20000024ff257230 */ /* 0x000fe40000004100 */
[----:B------:R-:W-:Y:S01]  /*a090*/  FMUL.FTZ R56, R48, R55 ;  /* 0x0000003730387220 */ /* 0x000fe20000410000 */
[----:B------:R-:W-:Y:S02]  /*a0a0*/  HADD2.F32 R49, -RZ, R38.H0_H0 ;  /* 0x20000026ff317230 */ /* 0x000fe40000004100 */
[--C-:B------:R-:W-:Y:S02]  /*a0b0*/  HADD2.F32 R50, -RZ, R39.reuse.H0_H0 ;  /* 0x20000027ff327230 */ /* 0x100fe40000004100 */
[----:B------:R-:W-:Y:S02]  /*a0c0*/  HADD2.F32 R39, -RZ, R39.H1_H1 ;  /* 0x30000027ff277230 */ /* 0x000fe40000004100 */
[----:B------:R-:W-:-:S02]  /*a0d0*/  HADD2.F32 R36, -RZ, R36.H1_H1 ;  /* 0x30000024ff247230 */ /* 0x000fc40000004100 */
[----:B------:R-:W-:Y:S02]  /*a0e0*/  HADD2.F32 R17, -RZ, R17.H0_H0 ;  /* 0x20000011ff117230 */ /* 0x000fe40000004100 */
[----:B------:R-:W-:Y:S01]  /*a0f0*/  HADD2.F32 R38, -RZ, R38.H1_H1 ;  /* 0x30000026ff267230 */ /* 0x000fe20000004100 */
[----:B--2---:R-:W0:Y:S02]  /*a100*/  LDS.128 R32, [R67] ;  /* 0x0000000043207984 */ /* 0x004e240000000c00 */
[--C-:B0-----:R-:W-:Y:S02]  /*a110*/  HADD2.F32 R18, -RZ, R33.reuse.H0_H0 ;  /* 0x20000021ff127230 */ /* 0x101fe40000004100 */
[----:B------:R-:W-:-:S03]  /*a120*/  HADD2.F32 R33, -RZ, R33.H1_H1 ;  /* 0x30000021ff217230 */ /* 0x000fc60000004100 */
[C---:B------:R-:W-:Y:S01]  /*a130*/  FFMA.FTZ R6, R18.reuse, R51, -R57 ;  /* 0x0000003312067223 */ /* 0x040fe20000010839 */
[----:B------:R-:W-:Y:S02]  /*a140*/  HADD2.F32 R51, -RZ, R52.H0_H0 ;  /* 0x20000034ff337230 */ /* 0x000fe40000004100 */
[----:B------:R-:W-:Y:S02]  /*a150*/  HADD2.F32 R52, -RZ, R58.H0_H0 ;  /* 0x2000003aff347230 */ /* 0x000fe40000004100 */
[----:B------:R-:W-:Y:S01]  /*a160*/  FFMA.FTZ R18, R18, R53, R59 ;  /* 0x0000003512127223 */ /* 0x000fe2000001003b */
[----:B------:R-:W-:Y:S02]  /*a170*/  HADD2.F32 R7, -RZ, R32.H0_H0 ;  /* 0x20000020ff077230 */ /* 0x000fe40000004100 */
[-C--:B------:R-:W-:Y:S01]  /*a180*/  FMUL.FTZ R58, R48, R51.reuse ;  /* 0x00000033303a7220 */ /* 0x080fe20000410000 */
[----:B------:R-:W-:Y:S01]  /*a190*/  FMUL.FTZ R48, R37, R54 ;  /* 0x0000003625307220 */ /* 0x000fe20000410000 */
[----:B------:R-:W-:Y:S01]  /*a1a0*/  FFMA.FTZ R53, R33, R51, -R56 ;  /* 0x0000003321357223 */ /* 0x000fe20000010838 */
[----:B------:R-:W-:-:S02]  /*a1b0*/  HADD2.F32 R56, -RZ, R62.H0_H0 ;  /* 0x2000003eff387230 */ /* 0x000fc40000004100 */
[-C--:B------:R-:W-:Y:S01]  /*a1c0*/  FMUL.FTZ R51, R37, R52.reuse ;  /* 0x0000003425337220 */ /* 0x080fe20000410000 */
[----:B------:R-:W-:Y:S01]  /*a1d0*/  FFMA.FTZ R37, R7, R52, -R48 ;  /* 0x0000003407257223 */ /* 0x000fe20000010830 */
[----:B------:R-:W-:Y:S01]  /*a1e0*/  FFMA.FTZ R55, R33, R55, R58 ;  /* 0x0000003721377223 */ /* 0x000fe2000001003a */
[----:B------:R-:W-:Y:S02]  /*a1f0*/  HADD2.F32 R48, -RZ, R63.H0_H0 ;  /* 0x2000003fff307230 */ /* 0x000fe40000004100 */
[----:B------:R-:W-:Y:S01]  /*a200*/  FMUL.FTZ R52, R49, R56 ;  /* 0x0000003831347220 */ /* 0x000fe20000410000 */
[----:B------:R-:W-:Y:S02]  /*a210*/  HADD2.F32 R19, -RZ, R34.H0_H0 ;  /* 0x20000022ff137230 */ /* 0x000fe40000004100 */
[----:B------:R-:W-:Y:S02]  /*a220*/  HADD2.F32 R33, -RZ, R62.H1_H1 ;  /* 0x3000003eff217230 */ /* 0x000fe40000004100 */
[----:B------:R-:W-:Y:S01]  /*a230*/  FFMA.FTZ R51, R7, R54, R51 ;  /* 0x0000003607337223 */ /* 0x000fe20000010033 */
[----:B------:R-:W-:-:S02]  /*a240*/  HADD2.F32 R47, -RZ, R35.H0_H0 ;  /* 0x20000023ff2f7230 */ /* 0x000fc40000004100 */
[-C--:B------:R-:W-:Y:S01]  /*a250*/  FMUL.FTZ R54, R49, R48.reuse ;  /* 0x0000003031367220 */ /* 0x080fe20000410000 */
[----:B------:R-:W-:Y:S02]  /*a260*/  HADD2.F32 R7, -RZ, R63.H1_H1 ;  /* 0x3000003fff077230 */ /* 0x000fe40000004100 */
[----:B------:R-:W-:Y:S01]  /*a270*/  FFMA.FTZ R49, R19, R48, -R52 ;  /* 0x0000003013317223 */ /* 0x000fe20000010834 */
[C---:B------:R-:W-:Y:S01]  /*a280*/  FMUL.FTZ R58, R50.reuse, R33 ;  /* 0x00000021323a7220 */ /* 0x040fe20000410000 */
[----:B------:R-:W-:Y:S02]  /*a290*/  HADD2.F32 R52, -RZ, R60.H0_H0 ;  /* 0x2000003cff347230 */ /* 0x000fe40000004100 */
[----:B------:R-:W-:Y:S02]  /*a2a0*/  HADD2.F32 R48, -RZ, R61.H0_H0 ;  /* 0x2000003dff307230 */ /* 0x000fe40000004100 */
[-C--:B------:R-:W-:Y:S01]  /*a2b0*/  FMUL.FTZ R50, R50, R7.reuse ;  /* 0x0000000732327220 */ /* 0x080fe20000410000 */
[----:B------:R-:W-:Y:S01]  /*a2c0*/  FFMA.FTZ R58, R47, R7, -R58 ;  /* 0x000000072f3a7223 */ /* 0x000fe2000001083a */
[----:B------:R-:W-:-:S02]  /*a2d0*/  HADD2.F32 R35, -RZ, R35.H1_H1 ;  /* 0x30000023ff237230 */ /* 0x000fc40000004100 */
[----:B------:R-:W-:Y:S01]  /*a2e0*/  FFMA.FTZ R54, R19, R56, R54 ;  /* 0x0000003813367223 */ /* 0x000fe20000010036 */
[----:B------:R-:W-:Y:S02]  /*a2f0*/  HADD2.F32 R7, -RZ, R16.H0_H0 ;  /* 0x20000010ff077230 */ /* 0x000fe40000004100 */
[C---:B------:R-:W-:Y:S01]  /*a300*/  FMUL.FTZ R56, R39.reuse, R52 ;  /* 0x0000003427387220 */ /* 0x040fe20000410000 */
[----:B------:R-:W-:Y:S01]  /*a310*/  FMUL.FTZ R60, R39, R48 ;  /* 0x00000030273c7220 */ /* 0x000fe20000410000 */
[----:B------:R-:W-:Y:S02]  /*a320*/  HADD2.F32 R19, -RZ, R5.H0_H0 ;  /* 0x20000005ff137230 */ /* 0x000fe40000004100 */
[----:B------:R-:W-:Y:S01]  /*a330*/  FFMA.FTZ R50, R47, R33, R50 ;  /* 0x000000212f327223 */ /* 0x000fe20000010032 */
[----:B------:R-:W-:Y:S02]  /*a340*/  HADD2.F32 R5, -RZ, R4.H0_H0 ;  /* 0x20000004ff057230 */ /* 0x000fe40000004100 */
[----:B------:R-:W-:Y:S01]  /*a350*/  FMUL.FTZ R33, R36, R17 ;  /* 0x0000001124217220 */ /* 0x000fe20000410000 */
[----:B------:R-:W-:-:S02]  /*a360*/  HADD2.F32 R32, -RZ, R32.H1_H1 ;  /* 0x30000020ff207230 */ /* 0x000fc40000004100 */
[C---:B------:R-:W-:Y:S01]  /*a370*/  FFMA.FTZ R39, R35.reuse, R48, -R56 ;  /* 0x0000003023277223 */ /* 0x040fe20000010838 */
[----:B------:R-:W-:Y:S02]  /*a380*/  HADD2.F32 R34, -RZ, R34.H1_H1 ;  /* 0x30000022ff227230 */ /* 0x000fe40000004100 */
[----:B------:R-:W-:Y:S01]  /*a390*/  FFMA.FTZ R47, R35, R52, R60 ;  /* 0x00000034232f7223 */ /* 0x000fe2000001003c */
        /* <DEDUP_REMOVED lines=17> */
.L_x_12335:
[----:B------:R-:W-:Y:S05]  /*a4b0*/  BSYNC B1 ;  /* 0x0000000000017941 */ /* 0x000fea0003800000 */
.L_x_12334:
[----:B------:R-:W-:Y:S04]  /*a4c0*/  BSSY B1, `(.L_x_12336) ;  /* 0x0000061000017945 */ /* 0x000fe80003800000 */
[----:B------:R-:W-:Y:S05]  /*a4d0*/  @P1 BRA `(.L_x_12337) ;  /* 0x00000004007c1947 */ /* 0x000fea0003800000 */
[----:B------:R-:W2:Y:S01]  /*a4e0*/  LDL R51, [R1+0x80] ;  /* 0x0000800001337983 */ /* 0x000ea20000100800 */
[----:B------:R-:W-:Y:S01]  /*a4f0*/  LEA.HI R20, R3, R20, RZ, 0x1d ;  /* 0x0000001403147211 */ /* 0x000fe200078fe8ff */
[----:B------:R-:W-:Y:S01]  /*a500*/  HADD2.F32 R33, -RZ, R46.H0_H0 ;  /* 0x2000002eff217230 */ /* 0x000fe20000004100 */
[----:B------:R-:W-:Y:S02]  /*a510*/  SHF.R.U32.HI R34, RZ, 0x10, R9 ;  /* 0x00000010ff227819 */ /* 0x000fe40000011609 */
[----:B0-----:R-:W-:Y:S02]  /*a520*/  SHF.R.S32.HI R5, RZ, 0x1f, R20 ;  /* 0x0000001fff057819 */ /* 0x001fe40000011414 */
[--C-:B------:R-:W-:Y:S01]  /*a530*/  SHF.R.U64 R49, R26, 0x10, R27.reuse ;  /* 0x000000101a317819 */ /* 0x100fe2000000121b */
[----:B------:R-:W-:Y:S01]  /*a540*/  HADD2.F32 R34, -RZ, R34.H0_H0 ;  /* 0x20000022ff227230 */ /* 0x000fe20000004100 */
[----:B------:R-:W-:Y:S01]  /*a550*/  LEA.HI R5, R5, R20, RZ, 0x2 ;  /* 0x0000001405057211 */ /* 0x000fe200078f10ff */
[----:B------:R-:W-:Y:S01]  /*a560*/  IMAD.SHL.U32 R20, R20, 0x8, RZ ;  /* 0x0000000814147824 */ /* 0x000fe200078e00ff */
[----:B------:R-:W-:Y:S01]  /*a570*/  SHF.R.U32.HI R39, RZ, 0x10, R27 ;  /* 0x00000010ff277819 */ /* 0x000fe2000001161b */
[----:B------:R-:W-:Y:S01]  /*a580*/  HADD2.F32 R27, -RZ, R46.H1_H1 ;  /* 0x3000002eff1b7230 */ /* 0x000fe20000004100 */
[----:B------:R-:W-:-:S02]  /*a590*/  SHF.R.S32.HI R5, RZ, 0x2, R5 ;  /* 0x00000002ff057819 */ /* 0x000fc40000011405 */
[----:B-----5:R-:W-:Y:S02]  /*a5a0*/  LOP3.LUT R20, R66, 0x18, R20, 0xf8, !PT ;  /* 0x0000001842147812 */ /* 0x020fe400078ef814 */
[----:B------:R-:W-:Y:S01]  /*a5b0*/  SHF.R.U64 R50, R24, 0x10, R25 ;  /* 0x0000001018327819 */ /* 0x000fe20000001219 */
[----:B------:R-:W-:Y:S01]  /*a5c0*/  IMAD R0, R5, 0x1800, R65 ;  /* 0x0000180005007824 */ /* 0x000fe200078e0241 */
[----:B------:R-:W-:Y:S02]  /*a5d0*/  LOP3.LUT R17, R20, R64, RZ, 0x3c, !PT ;  /* 0x0000004014117212 */ /* 0x000fe400078e3cff */
[----:B------:R-:W-:Y:S02]  /*a5e0*/  SHF.R.U32.HI R32, RZ, 0x10, R25 ;  /* 0x00000010ff207819 */ /* 0x000fe40000011619 */
[----:B------:R-:W-:Y:S01]  /*a5f0*/  SHF.R.U64 R48, R8, 0x10, R9 ;  /* 0x0000001008307819 */ /* 0x000fe20000001209 */
[----:B------:R-:W-:Y:S01]  /*a600*/  IMAD.IADD R17, R0, 0x1, R17 ;  /* 0x0000000100117824 */ /* 0x000fe200078e0211 */
[----:B------:R-:W-:-:S02]  /*a610*/  SHF.R.U64 R47, R10, 0x10, R11 ;  /* 0x000000100a2f7819 */ /* 0x000fc4000000120b */
[----:B------:R-:W-:Y:S01]  /*a620*/  SHF.R.U32.HI R38, RZ, 0x10, R11 ;  /* 0x00000010ff267819 */ /* 0x000fe2000001160b */
        /* <DEDUP_REMOVED lines=9> */
[--C-:B------:R-:W-:Y:S02]  /*a6c0*/  HADD2.F32 R32, -RZ, R43.reuse.H0_H0 ;  /* 0x2000002bff207230 */ /* 0x100fe40000004100 */
[----:B------:R-:W-:Y:S02]  /*a6d0*/  HADD2.F32 R25, -RZ, R18.H0_H0 ;  /* 0x20000012ff197230 */ /* 0x000fe40000004100 */
[----:B------:R-:W-:Y:S01]  /*a6e0*/  FMUL.FTZ R24, R24, R20 ;  /* 0x0000001418187220 */ /* 0x000fe20000410000 */
[----:B------:R-:W-:Y:S02]  /*a6f0*/  HADD2.F32 R43, -RZ, R43.H1_H1 ;  /* 0x3000002bff2b7230 */ /* 0x000fe40000004100 */
[--C-:B------:R-:W-:Y:S02]  /*a700*/  HADD2.F32 R26, -RZ, R19.reuse.H0_H0 ;  /* 0x20000013ff1a7230 */ /* 0x100fe40000004100 */
[----:B------:R-:W-:-:S02]  /*a710*/  HADD2.F32 R19, -RZ, R19.H1_H1 ;  /* 0x30000013ff137230 */ /* 0x000fc40000004100 */
[----:B------:R-:W-:Y:S02]  /*a720*/  HADD2.F32 R16, -RZ, R16.H1_H1 ;  /* 0x30000010ff107230 */ /* 0x000fe40000004100 */
[----:B------:R-:W-:Y:S01]  /*a730*/  HADD2.F32 R18, -RZ, R18.H1_H1 ;  /* 0x30000012ff127230 */ /* 0x000fe20000004100 */
[----:B--2---:R-:W0:Y:S02]  /*a740*/  LDS.128 R4, [R51] ;  /* 0x0000000033047984 */ /* 0x004e240000000c00 */
[--C-:B0-----:R-:W-:Y:S02]  /*a750*/  HADD2.F32 R8, -RZ, R5.reuse.H0_H0 ;  /* 0x20000005ff087230 */ /* 0x101fe40000004100 */
[----:B------:R-:W-:Y:S02]  /*a760*/  HADD2.F32 R9, -RZ, R5.H1_H1 ;  /* 0x30000005ff097230 */ /* 0x000fe40000004100 */
[----:B------:R-:W-:Y:S02]  /*a770*/  HADD2.F32 R5, -RZ, R4.H0_H0 ;  /* 0x20000004ff057230 */ /* 0x000fe40000004100 */
[C---:B------:R-:W-:Y:S01]  /*a780*/  FFMA.FTZ R35, R8.reuse, R27, -R35 ;  /* 0x0000001b08237223 */ /* 0x040fe20000010823 */
[----:B------:R-:W-:Y:S01]  /*a790*/  FFMA.FTZ R37, R8, R33, R37 ;  /* 0x0000002108257223 */ /* 0x000fe20000010025 */
[----:B------:R-:W-:-:S02]  /*a7a0*/  HADD2.F32 R8, -RZ, R45.H0_H0 ;  /* 0x2000002dff087230 */ /* 0x000fc40000004100 */
[----:B------:R-:W-:Y:S01]  /*a7b0*/  FFMA.FTZ R36, R9, R20, -R36 ;  /* 0x0000001409247223 */ /* 0x000fe20000010824 */
[----:B------:R-:W-:Y:S01]  /*a7c0*/  FMUL.FTZ R20, R17, R32 ;  /* 0x0000002011147220 */ /* 0x000fe20000410000 */
[----:B------:R-:W-:Y:S01]  /*a7d0*/  FFMA.FTZ R34, R9, R34, R24 ;  /* 0x0000002209227223 */ /* 0x000fe20000010018 */
[----:B------:R-:W-:Y:S02]  /*a7e0*/  HADD2.F32 R10, -RZ, R6.H0_H0 ;  /* 0x20000006ff0a7230 */ /* 0x000fe40000004100 */
[-C--:B------:R-:W-:Y:S01]  /*a7f0*/  FMUL.FTZ R17, R17, R8.reuse ;  /* 0x0000000811117220 */ /* 0x080fe20000410000 */
[C---:B------:R-:W-:Y:S01]  /*a800*/  FFMA.FTZ R24, R5.reuse, R8, -R20 ;  /* 0x0000000805187223 */ /* 0x040fe20000010814 */
[----:B------:R-:W-:Y:S02]  /*a810*/  HADD2.F32 R8, -RZ, R44.H1_H1 ;  /* 0x3000002cff087230 */ /* 0x000fe40000004100 */
[----:B------:R-:W-:Y:S01]  /*a820*/  FFMA.FTZ R32, R5, R32, R17 ;  /* 0x0000002005207223 */ /* 0x000fe20000010011 */
[----:B------:R-:W-:Y:S01]  /*a830*/  FMUL.FTZ R5, R25, R43 ;  /* 0x0000002b19057220 */ /* 0x000fe20000410000 */
[----:B------:R-:W-:-:S02]  /*a840*/  HADD2.F32 R45, -RZ, R45.H1_H1 ;  /* 0x3000002dff2d7230 */ /* 0x000fc40000004100 */
[-C--:B------:R-:W-:Y:S01]  /*a850*/  FMUL.FTZ R25, R25, R8.reuse ;  /* 0x0000000819197220 */ /* 0x080fe20000410000 */
[----:B------:R-:W-:Y:S02]  /*a860*/  HADD2.F32 R44, -RZ, R44.H0_H0 ;  /* 0x2000002cff2c7230 */ /* 0x000fe40000004100 */
[----:B------:R-:W-:Y:S01]  /*a870*/  FFMA.FTZ R27, R10, R8, -R5 ;  /* 0x000000080a1b7223 */ /* 0x000fe20000010805 */
[----:B------:R-:W-:Y:S02]  /*a880*/  HADD2.F32 R11, -RZ, R7.H0_H0 ;  /* 0x20000007ff0b7230 */ /* 0x000fe40000004100 */
[C---:B------:R-:W-:Y:S01]  /*a890*/  FMUL.FTZ R5, R26.reuse, R45 ;  /* 0x0000002d1a057220 */ /* 0x040fe20000410000 */
[----:B------:R-:W-:Y:S02]  /*a8a0*/  HADD2.F32 R20, -RZ, R38.H0_H0 ;  /* 0x20000026ff147230 */ /* 0x000fe40000004100 */
[----:B------:R-:W-:Y:S01]  /*a8b0*/  FMUL.FTZ R38, R26, R44 ;  /* 0x0000002c1a267220 */ /* 0x000fe20000410000 */
[----:B------:R-:W-:-:S02]  /*a8c0*/  HADD2.F32 R8, -RZ, R39.H0_H0 ;  /* 0x20000027ff087230 */ /* 0x000fc40000004100 */
[C---:B------:R-:W-:Y:S01]  /*a8d0*/  FFMA.FTZ R44, R11.reuse, R44, R5 ;  /* 0x0000002c0b2c7223 */ /* 0x040fe20000010005 */
[----:B------:R-:W-:Y:S02]  /*a8e0*/  HADD2.F32 R7, -RZ, R7.H1_H1 ;  /* 0x30000007ff077230 */ /* 0x000fe40000004100 */
[----:B------:R-:W-:Y:S01]  /*a8f0*/  FFMA.FTZ R38, R11, R45, -R38 ;  /* 0x0000002d0b267223 */ /* 0x000fe20000010826 */
[C---:B------:R-:W-:Y:S01]  /*a900*/  FMUL.FTZ R26, R19.reuse, R20 ;  /* 0x00000014131a7220 */ /* 0x040fe20000410000 */
[-C--:B------:R-:W-:Y:S01]  /*a910*/  FMUL.FTZ R46, R19, R8.reuse ;  /* 0x00000008132e7220 */ /* 0x080fe20000410000 */
[----:B------:R-:W-:Y:S02]  /*a920*/  HADD2.F32 R11, -RZ, R48.H0_H0 ;  /* 0x20000030ff0b7230 */ /* 0x000fe40000004100 */
[----:B------:R-:W-:Y:S01]  /*a930*/  FFMA.FTZ R10, R10, R43, R25 ;  /* 0x0000002b0a0a7223 */ /* 0x000fe20000010019 */
[----:B------:R-:W-:Y:S02]  /*a940*/  HADD2.F32 R5, -RZ, R50.H0_H0 ;  /* 0x20000032ff057230 */ /* 0x000fe40000004100 */
[----:B------:R-:W-:Y:S01]  /*a950*/  FFMA.FTZ R39, R7, R8, -R26 ;  /* 0x0000000807277223 */ /* 0x000fe2000001081a */
[----:B------:R-:W-:-:S02]  /*a960*/  HADD2.F32 R17, -RZ, R47.H0_H0 ;  /* 0x2000002fff117230 */ /* 0x000fc40000004100 */
[----:B------:R-:W-:Y:S01]  /*a970*/  FFMA.FTZ R43, R7, R20, R46 ;  /* 0x00000014072b7223 */ /* 0x000fe2000001002e */
[----:B------:R-:W-:Y:S02]  /*a980*/  HADD2.F32 R9, -RZ, R49.H0_H0 ;  /* 0x20000031ff097230 */ /* 0x000fe40000004100 */
[C---:B------:R-:W-:Y:S01]  /*a990*/  FMUL.FTZ R7, R16.reuse, R11 ;  /* 0x0000000b10077220 */ /* 0x040fe20000410000 */
[----:B------:R-:W-:Y:S02]  /*a9a0*/  HADD2.F32 R4, -RZ, R4.H1_H1 ;  /* 0x30000004ff047230 */ /* 0x000fe40000004100 */
[----:B------:R-:W-:Y:S01]  /*a9b0*/  FMUL.FTZ R16, R16, R5 ;  /* 0x0000000510107220 */ /* 0x000fe20000410000 */
[----:B------:R-:W-:Y:S02]  /*a9c0*/  HADD2.F32 R6, -RZ, R6.H1_H1 ;  /* 0x30000006ff067230 */ /* 0x000fe40000004100 */
[C---:B------:R-:W-:Y:S01]  /*a9d0*/  FMUL.FTZ R33, R18.reuse, R17 ;  /* 0x0000001112217220 */ /* 0x040fe20000410000 */
        /* <DEDUP_REMOVED lines=15> */
.L_x_12337:
[----:B------:R-:W-:Y:S05]  /*aad0*/  BSYNC B1 ;  /* 0x0000000000017941 */ /* 0x000fea0003800000 */
.L_x_12336:
[----:B------:R-:W-:Y:S05]  /*aae0*/  @P2 BRA `(.L_x_12318) ;  /* 0x0000000400802947 */ /* 0x000fea0003800000 */
[----:B01----:R-:W2:Y:S04]  /*aaf0*/  LDL R0, [R1+0x78] ;  /* 0x0000780001007983 */ /* 0x003ea80000100800 */
[----:B------:R-:W3:Y:S01]  /*ab00*/  LDL R35, [R1+0x7c] ;  /* 0x00007c0001237983 */ /* 0x000ee20000100800 */
[----:B------:R-:W-:Y:S01]  /*ab10*/  SHF.R.U64 R34, R28, 0x10, R29 ;  /* 0x000000101c227819 */ /* 0x000fe2000000121d */
[----:B------:R-:W-:Y:S01]  /*ab20*/  HADD2.F32 R19, -RZ, R41.H1_H1 ;  /* 0x30000029ff137230 */ /* 0x000fe20000004100 */
[----:B------:R-:W-:Y:S01]  /*ab30*/  SHF.R.U64 R33, R30, 0x10, R31 ;  /* 0x000000101e217819 */ /* 0x000fe2000000121f */
[--C-:B------:R-:W-:Y:S01]  /*ab40*/  HADD2.F32 R20, -RZ, R21.reuse.H1_H1 ;  /* 0x30000015ff147230 */ /* 0x100fe20000004100 */
[----:B------:R-:W-:Y:S01]  /*ab50*/  SHF.R.U32.HI R28, RZ, 0x10, R29 ;  /* 0x00000010ff1c7819 */ /* 0x000fe2000001161d */
[----:B------:R-:W-:Y:S01]  /*ab60*/  HADD2.F32 R21, -RZ, R21.H0_H0 ;  /* 0x20000015ff157230 */ /* 0x000fe20000004100 */
[----:B------:R-:W-:Y:S01]  /*ab70*/  SHF.R.U32.HI R24, RZ, 0x10, R13 ;  /* 0x00000010ff187819 */ /* 0x000fe2000001160d */
[----:B------:R-:W-:Y:S01]  /*ab80*/  HADD2.F32 R41, -RZ, R41.H0_H0 ;  /* 0x20000029ff297230 */ /* 0x000fe20000004100 */
[----:B------:R-:W-:-:S02]  /*ab90*/  SHF.R.U32.HI R30, RZ, 0x10, R31 ;  /* 0x00000010ff1e7819 */ /* 0x000fc4000001161f */
[--C-:B------:R-:W-:Y:S01]  /*aba0*/  SHF.R.U64 R31, R14, 0x10, R15.reuse ;  /* 0x000000100e1f7819 */ /* 0x100fe2000000120f */
[----:B------:R-:W-:Y:S01]  /*abb0*/  HADD2.F32 R24, -RZ, R24.H0_H0 ;  /* 0x20000018ff187230 */ /* 0x000fe20000004100 */
[----:B------:R-:W-:Y:S02]  /*abc0*/  SHF.R.U32.HI R29, RZ, 0x10, R15 ;  /* 0x00000010ff1d7819 */ /* 0x000fe4000001160f */
[----:B------:R-:W-:Y:S02]  /*abd0*/  SHF.R.U64 R32, R12, 0x10, R13 ;  /* 0x000000100c207819 */ /* 0x000fe4000000120d */
        /* <DEDUP_REMOVED lines=81> */
.L_x_12318:
[----:B------:R-:W-:Y:S05]  /*b0f0*/  BSYNC B0 ;  /* 0x0000000000007941 */ /* 0x000fea0003800000 */
.L_x_12311:
        /* <DEDUP_REMOVED lines=8> */
.L_x_12309:
[----:B0--3--:R-:W3:Y:S02]  /*b180*/  LDL R0, [R1+0x2c] ;  /* 0x00002c0001007983 */ /* 0x009ee40000100800 */
[----:B---3--:R-:W-:-:S13]  /*b190*/  R2UR UR4, R0 ;  /* 0x00000000000472ca */ /* 0x008fda00000e0000 */
[----:B------:R-:W-:-:S05]  /*b1a0*/  IMAD.U32 R0, RZ, RZ, UR4 ;  /* 0x00000004ff007e24 */ /* 0x000fca000f8e00ff */
[----:B------:R-:W-:-:S13]  /*b1b0*/  ISETP.NE.AND P0, PT, R0, 0x3, PT ;  /* 0x000000030000780c */ /* 0x000fda0003f05270 */
[----:B------:R-:W-:Y:S05]  /*b1c0*/  @!P0 BRA `(.L_x_12338) ;  /* 0x0000000000048947 */ /* 0x000fea0003800000 */
[----:B------:R-:W-:Y:S01]  /*b1d0*/  BPT.TRAP 0x1 ;  /* 0x000000040000795c */ /* 0x000fe20000300000 */
.L_x_12338:
[----:B------:R-:W3:Y:S01]  /*b1e0*/  LDL R0, [R1+0x4] ;  /* 0x0000040001007983 */ /* 0x000ee20000100800 */
[----:B------:R-:W-:Y:S01]  /*b1f0*/  IMAD R21, R145, 0x8, R22 ;  /* 0x0000000891157824 */ /* 0x000fe200078e0216 */
[----:B---3--:R-:W-:-:S04]  /*b200*/  SHF.L.U32 R0, R0, 0x1f, RZ ;  /* 0x0000001f00007819 */ /* 0x008fc800000006ff */
[----:B------:R0:W3:Y:S01]  /*b210*/  SYNCS.PHASECHK.TRANS64.TRYWAIT P2, [R21+URZ+0x31c30], R0 ;  /* 0x031c3000150075a7 */ /* 0x0000e2000804017f */
[----:B------:R-:W-:Y:S05]  /*b220*/  @!P0 BRA `(.L_x_12339) ;  /* 0x0000000000048947 */ /* 0x000fea0003800000 */
[----:B------:R-:W-:Y:S01]  /*b230*/  BPT.TRAP 0x1 ;  /* 0x000000040000795c */ /* 0x000fe20000300000 */
.L_x_12339:
[----:B--2-4-:R-:W2:Y:S02]  /*b240*/  S2R R3, SR_TID.X ;  /* 0x0000000000037919 */ /* 0x014ea40000002100 */
[----:B--2---:R-:W-:-:S04]  /*b250*/  LOP3.LUT R3, R3, 0x7f, RZ, 0xc0, !PT ;  /* 0x0000007f03037812 */ /* 0x004fc800078ec0ff */
[----:B------:R-:W-:Y:S01]  /*b260*/  ISETP.NE.AND P1, PT, R3, RZ, PT ;  /* 0x000000ff0300720c */ /* 0x000fe20003f25270 */
[----:B---3--:R-:W-:-:S12]  /*b270*/  @P2 BRA `(.L_x_12340) ;  /* 0x0000000000082947 */ /* 0x008fd80003800000 */
[----:B------:R-:W2:Y:S02]  /*b280*/  SYNCS.PHASECHK.TRANS64.TRYWAIT P2, [R21+URZ+0x31c30], R0 ;  /* 0x031c3000150075a7 */ /* 0x000ea4000804017f */
[----:B--2---:R-:W-:Y:S05]  /*b290*/  @!P2 BRA `(.L_x_12341) ;  /* 0x000001840060a947 */ /* 0x004fea0003800000 */
.L_x_12340:
[----:B------:R-:W-:Y:S05]  /*b2a0*/  WARPSYNC.ALL ;  /* 0x0000000000007948 */ /* 0x000fea0003800000 */
[----:B0-2---:R-:W-:Y:S02]  /*b2b0*/  VIADD R0, R22, 0x16a00 ;  /* 0x00016a0016007836 */ /* 0x005fe40000000000 */
[----:B------:R-:W-:Y:S02]  /*b2c0*/  IMAD R2, R2, 0x1000, R22 ;  /* 0x0000100002027824 */ /* 0x000fe400078e0216 */
[----:B------:R-:W-:Y:S01]  /*b2d0*/  IMAD.MOV.U32 R15, RZ, RZ, -0x7fffffe0 ;  /* 0x80000020ff0f7424 */ /* 0x000fe200078e00ff */
[----:B------:R-:W-:Y:S01]  /*b2e0*/  SHF.R.U32.HI R0, RZ, 0x4, R0 ;  /* 0x00000004ff007819 */ /* 0x000fe20000011600 */
[----:B------:R-:W-:-:S02]  /*b2f0*/  VIADD R2, R2, 0xda00 ;  /* 0x0000da0002027836 */ /* 0x000fc40000000000 */
[----:B------:R-:W-:Y:S01]  /*b300*/  IMAD.MOV.U32 R3, RZ, RZ, -0x7fffffe0 ;  /* 0x80000020ff037424 */ /* 0x000fe200078e00ff */
[----:B------:R-:W-:Y:S01]  /*b310*/  LOP3.LUT R0, R0, 0x3fff, RZ, 0xc0, !PT ;  /* 0x00003fff00007812 */ /* 0x000fe200078ec0ff */
[----:B------:R-:W-:Y:S01]  /*b320*/  WARPGROUP.ARRIVE ;  /* 0x00000000000079c5 */ /* 0x000fe20000000000 */
[----:B------:R-:W-:Y:S01]  /*b330*/  SHF.R.U32.HI R2, RZ, 0x4, R2 ;  /* 0x00000004ff027819 */ /* 0x000fe20000011602 */
[----:B------:R-:W-:Y:S01]  /*b340*/  IMAD.MOV.U32 R5, RZ, RZ, -0x7fffffe0 ;  /* 0x80000020ff057424 */ /* 0x000fe200078e00ff */
[----:B------:R-:W-:Y:S01]  /*b350*/  LOP3.LUT R4, R0, 0x10000, RZ, 0xfc, !PT ;  /* 0x0001000000047812 */ /* 0x000fe200078efcff */
[----:B------:R-:W-:Y:S01]  /*b360*/  IMAD.MOV.U32 R7, RZ, RZ, -0x7fffffe0 ;  /* 0x80000020ff077424 */ /* 0x000fe200078e00ff */
[----:B------:R-:W-:Y:S01]  /*b370*/  LOP3.LUT R2, R2, 0x3fff, RZ, 0xc0, !PT ;  /* 0x00003fff02027812 */ /* 0x000fe200078ec0ff */
[----:B------:R-:W-:Y:S01]  /*b380*/  IMAD.MOV.U32 R9, RZ, RZ, -0x7fffffe0 ;  /* 0x80000020ff097424 */ /* 0x000fe200078e00ff */
[----:B------:R-:W0:Y:S01]  /*b390*/  LDC R18, c[0x0][0x448] ;  /* 0x00011200ff127b82 */ /* 0x000e220000000800 */
[----:B------:R-:W-:Y:S01]  /*b3a0*/  IMAD R14, R145, 0x6c0, R4 ;  /* 0x000006c0910e7824 */ /* 0x000fe200078e0204 */
[----:B------:R-:W-:Y:S01]  /*b3b0*/  LOP3.LUT R2, R2, 0x10000, RZ, 0xfc, !PT ;  /* 0x0001000002027812 */ /* 0x000fe200078efcff */
[----:B------:R2:W-:Y:S01]  /*b3c0*/  STL [R1+0x30], R4 ;  /* 0x0000300401007387 */ /* 0x0005e20000100800 */
[----:B------:R-:W-:-:S02]  /*b3d0*/  R2UR UR7, R15 ;  /* 0x000000000f0772ca */ /* 0x000fc400000e0000 */
[----:B------:R-:W-:Y:S02]  /*b3e0*/  R2UR UR6, R14 ;  /* 0x000000000e0672ca */ /* 0x000fe400000e0000 */
[----:B------:R-:W-:Y:S02]  /*b3f0*/  R2UR UR5, R3 ;  /* 0x00000000030572ca */ /* 0x000fe400000e0000 */
[----:B------:R-:W-:Y:S02]  /*b400*/  R2UR UR11, R5 ;  /* 0x00000000050b72ca */ /* 0x000fe400000e0000 */
[----:B------:R-:W-:Y:S01]  /*b410*/  R2UR UR4, R2 ;  /* 0x00000000020472ca */ /* 0x000fe200000e0000 */
[----:B--2---:R-:W-:Y:S01]  /*b420*/  VIADD R4, R14, 0x40 ;  /* 0x000000400e047836 */ /* 0x004fe20000000000 */
[----:B------:R-:W-:Y:S02]  /*b430*/  R2UR UR8, R2 ;  /* 0x00000000020872ca */ /* 0x000fe400000e0000 */
[----:B------:R-:W-:Y:S01]  /*b440*/  R2UR UR9, R3 ;  /* 0x00000000030972ca */ /* 0x000fe200000e0000 */
[----:B------:R-:W-:Y:S01]  /*b450*/  VIADD R6, R14, 0xc0 ;  /* 0x000000c00e067836 */ /* 0x000fe20000000000 */
[----:B------:R-:W-:-:S02]  /*b460*/  R2UR UR15, R7 ;  /* 0x00000000070f72ca */ /* 0x000fc400000e0000 */
[----:B------:R-:W-:Y:S01]  /*b470*/  R2UR UR13, R3 ;  /* 0x00000000030d72ca */ /* 0x000fe200000e0000 */
[----:B------:R-:W-:Y:S01]  /*b480*/  VIADD R8, R14, 0x100 ;  /* 0x000001000e087836 */ /* 0x000fe20000000000 */
[----:B------:R-:W-:Y:S02]  /*b490*/  R2UR UR12, R2 ;  /* 0x00000000020c72ca */ /* 0x000fe400000e0000 */
[----:B------:R-:W-:Y:S01]  /*b4a0*/  R2UR UR19, R9 ;  /* 0x00000000091372ca */ /* 0x000fe200000e0000 */
[----:B------:R-:W-:Y:S01]  /*b4b0*/  HGMMA.64x16x16.F32 R88, gdesc[UR4], RZ, !UPT, gsb0 ;  /* 0x00200000045879f0 */ /* 0x000fe2000c0008ff */
[----:B------:R-:W-:Y:S01]  /*b4c0*/  R2UR UR10, R4 ;  /* 0x00000000040a72ca */ /* 0x000fe200000e0000 */
[----:B------:R-:W-:Y:S01]  /*b4d0*/  VIADD R4, R14, 0x80 ;  /* 0x000000800e047836 */ /* 0x000fe20000000000 */
[----:B------:R-:W-:Y:S01]  /*b4e0*/  R2UR UR16, R2 ;  /* 0x00000000021072ca */ /* 0x000fe200000e0000 */
[----:B------:R-:W-:Y:S01]  /*b4f0*/  IMAD.MOV.U32 R5, RZ, RZ, -0x7fffffe0 ;  /* 0x80000020ff057424 */ /* 0x000fe200078e00ff */
[----:B------:R-:W-:-:S02]  /*b500*/  R2UR UR17, R3 ;  /* 0x00000000031172ca */ /* 0x000fc400000e0000 */
[C---:B------:R-:W-:Y:S02]  /*b510*/  R2UR UR21, R3.reuse ;  /* 0x00000000031572ca */ /* 0x040fe400000e0000 */
[----:B------:R-:W-:Y:S01]  /*b520*/  R2UR UR25, R3 ;  /* 0x00000000031972ca */ /* 0x000fe200000e0000 */
[----:B------:R-:W-:Y:S01]  /*b530*/  VIADD R10, R14, 0xc2 ;  /* 0x000000c20e0a7836 */ /* 0x000fe20000000000 */
[C---:B------:R-:W-:Y:S01]  /*b540*/  R2UR UR20, R2.reuse ;  /* 0x00000000021472ca */ /* 0x040fe200000e0000 */
[----:B------:R-:W-:Y:S01]  /*b550*/  IMAD.MOV.U32 R11, RZ, RZ, -0x7fffffe0 ;  /* 0x80000020ff0b7424 */ /* 0x000fe200078e00ff */
[C---:B------:R-:W-:Y:S01]  /*b560*/  R2UR UR24, R2.reuse ;  /* 0x00000000021872ca */ /* 0x040fe200000e0000 */
[----:B------:R-:W-:Y:S02]  /*b570*/  VIADD R12, R2, 0x300 ;  /* 0x00000300020c7836 */ /* 0x000fe40000000000 */
[----:B------:R-:W-:Y:S02]  /*b580*/  IMAD.MOV.U32 R13, RZ, RZ, -0x7fffffe0 ;  /* 0x80000020ff0d7424 */ /* 0x000fe400078e00ff */
[----:B------:R-:W-:Y:S01]  /*b590*/  IMAD.MOV.U32 R17, RZ, RZ, -0x7fffffe0 ;  /* 0x80000020ff117424 */ /* 0x000fe200078e00ff */
[----:B0-----:R-:W-:Y:S01]  /*b5a0*/  ISETP.NE.AND P5, PT, R18, 0x1, PT ;  /* 0x000000011200780c */ /* 0x001fe20003fa5270 */
[----:B------:R-:W-:Y:S01]  /*b5b0*/  VIADD R16, R14, 0x302 ;  /* 0x000003020e107836 */ /* 0x000fe20000000000 */
[----:B------:R-:W2:Y:S01]  /*b5c0*/  LDL.LU R0, [R1] ;  /* 0x0000000001007983 */ /* 0x000ea20000300800 */
[----:B------:R-:W-:Y:S01]  /*b5d0*/  R2UR UR6, R4 ;  /* 0x00000000040672ca */ /* 0x000fe200000e0000 */
[----:B------:R-:W-:Y:S01]  /*b5e0*/  VIADD R4, R14, 0x140 ;  /* 0x000001400e047836 */ /* 0x000fe20000000000 */
[----:B------:R-:W-:Y:S01]  /*b5f0*/  R2UR UR7, R5 ;  /* 0x00000000050772ca */ /* 0x000fe200000e0000 */
[----:B------:R-:W-:Y:S01]  /*b600*/  IMAD.MOV.U32 R5, RZ, RZ, -0x7fffffe0 ;  /* 0x80000020ff057424 */ /* 0x000fe200078e00ff */
[----:B------:R-:W-:Y:S01]  /*b610*/  R2UR UR4, R2 ;  /* 0x00000000020472ca */ /* 0x000fe200000e0000 */
[----:B------:R-:W-:Y:S01]  /*b620*/  IMAD.MOV.U32 R7, RZ, RZ, -0x7fffffe0 ;  /* 0x80000020ff077424 */ /* 0x000fe200078e00ff */
[----:B------:R-:W-:Y:S01]  /*b630*/  R2UR UR5, R3 ;  /* 0x00000000030572ca */ /* 0x000fe200000e0000 */
[----:B------:R-:W-:Y:S01]  /*b640*/  IMAD.MOV.U32 R9, RZ, RZ, -0x7fffffe0 ;  /* 0x80000020ff097424 */ /* 0x000fe200078e00ff */
[----:B------:R-:W-:Y:S01]  /*b650*/  R2UR UR14, R6 ;  /* 0x00000000060e72ca */ /* 0x000fe200000e0000 */
[----:B------:R-:W-:Y:S01]  /*b660*/  VIADD R6, R14, 0x180 ;  /* 0x000001800e067836 */ /* 0x000fe20000000000 */
[----:B------:R-:W-:Y:S01]  /*b670*/  R2UR UR18, R8 ;  /* 0x00000000081272ca */ /* 0x000fe200000e0000 */
[----:B------:R-:W-:Y:S01]  /*b680*/  VIADD R8, R2, 0x2 ;  /* 0x0000000202087836 */ /* 0x000fe20000000000 */
[----:B------:R-:W-:Y:S01]  /*b690*/  R2UR UR23, R7 ;  /* 0x00000000071772ca */ /* 0x000fe200000e0000 */
[----:B------:R-:W-:Y:S01]  /*b6a0*/  IMAD.MOV.U32 R7, RZ, RZ, -0x7fffffe0 ;  /* 0x80000020ff077424 */ /* 0x000fe200078e00ff */
[----:B------:R-:W-:Y:S01]  /*b6b0*/  R2UR UR22, R6 ;  /* 0x00000000061672ca */ /* 0x000fe200000e0000 */
[----:B------:R-:W-:Y:S01]  /*b6c0*/  VIADD R6, R14, 0x200 ;  /* 0x000002000e067836 */ /* 0x000fe20000000000 */
[----:B------:R-:W0:Y:S01]  /*b6d0*/  @P5 LDC R15, c[0x0][0x44c] ;  /* 0x00011300ff0f5b82 */ /* 0x000e220000000800 */
[----:B------:R-:W-:-:S02]  /*b6e0*/  WARPGROUP.DEPBAR.LE gsb0, 0x0 ;  /* 0x00008000000079c5 */ /* 0x000fc40000010000 */
        /* <DEDUP_REMOVED lines=22> */
[----:B-----5:R-:W-:-:S06]  /*b850*/  WARPGROUP.ARRIVE ;  /* 0x00000000000079c5 */ /* 0x020fcc0000000000 */
        /* <DEDUP_REMOVED lines=21> */
[----:B------:R-:W-:Y:S02]  /*b9b0*/  VIADD R18, R14, 0x500 ;  /* 0x000005000e127836 */ /* 0x000fe40000000000 */
[----:B------:R-:W-:Y:S01]  /*b9c0*/  IMAD.MOV.U32 R19, RZ, RZ, -0x7fffffe0 ;  /* 0x80000020ff137424 */ /* 0x000fe200078e00ff */
[----:B--2---:R-:W-:-:S04]  /*b9d0*/  LOP3.LUT R0, R0, 0xfffffff7, RZ, 0xc0, !PT ;  /* 0xfffffff700007812 */ /* 0x004fc800078ec0ff */
[----:B------:R-:W-:-:S05]  /*b9e0*/  @P5 LOP3.LUT R0, R0, 0x8, RZ, 0xfc, !PT ;  /* 0x0000000800005812 */ /* 0x000fca00078efcff */
[----:B------:R2:W-:Y:S04]  /*b9f0*/  STL [R1], R0 ;  /* 0x0000000001007387 */ /* 0x0005e80000100800 */
[----:B------:R-:W3:Y:S04]  /*ba00*/  LDL R103, [R1+0x58] ;  /* 0x0000580001677983 */ /* 0x000ee80000100800 */
[----:B------:R-:W4:Y:S04]  /*ba10*/  LDL R101, [R1+0x54] ;  /* 0x0000540001657983 */ /* 0x000f280000100800 */
[----:B--2---:R-:W3:Y:S04]  /*ba20*/  LDL R0, [R1+0x68] ;  /* 0x0000680001007983 */ /* 0x004ee80000100800 */
[----:B------:R-:W2:Y:S04]  /*ba30*/  LDL R97, [R1+0x64] ;  /* 0x0000640001617983 */ /* 0x000ea80000100800 */
[----:B------:R-:W2:Y:S01]  /*ba40*/  LDL R102, [R1+0x50] ;  /* 0x0000500001667983 */ /* 0x000ea20000100800 */
[----:B------:R-:W-:-:S02]  /*ba50*/  WARPGROUP.DEPBAR.LE gsb0, 0x0 ;  /* 0x00008000000079c5 */ /* 0x000fc40000010000 */
[----:B------:R-:W-:-:S06]  /*ba60*/  WARPGROUP.ARRIVE ;  /* 0x00000000000079c5 */ /* 0x000fcc0000000000 */
[----:B------:R-:W-:Y:S01]  /*ba70*/  HGMMA.64x16x16.F32 R40, gdesc[UR20], RZ, !UPT, gsb0 ;  /* 0x00200000142879f0 */ /* 0x000fe2000c0008ff */
[----:B------:R-:W-:Y:S02]  /*ba80*/  R2UR UR20, R8 ;  /* 0x00000000081472ca */ /* 0x000fe400000e0000 */
[----:B------:R-:W-:Y:S01]  /*ba90*/  R2UR UR21, R9 ;  /* 0x00000000091572ca */ /* 0x000fe200000e0000 */
[----:B------:R-:W-:Y:S02]  /*baa0*/  WARPGROUP.DEPBAR.LE gsb0, 0x0 ;  /* 0x00008000000079c5 */ /* 0x000fe40000010000 */
[----:B-1----:R-:W-:-:S06]  /*bab0*/  WARPGROUP.ARRIVE ;  /* 0x00000000000079c5 */ /* 0x002fcc0000000000 */
        /* <DEDUP_REMOVED lines=15> */
[----:B------:R-:W-:-:S03]  /*bbb0*/  IMAD.MOV.U32 R5, RZ, RZ, -0x7fffffe0 ;  /* 0x80000020ff057424 */ /* 0x000fc600078e00ff */
        /* <DEDUP_REMOVED lines=291> */
[----:B------:R-:W-:Y:S02]  /*cdf0*/  IMAD.MOV.U32 R19, RZ, RZ, -0x7fffffe0 ;  /* 0x80000020ff137424 */ /* 0x000fe400078e00ff */
[----:B------:R-:W-:Y:S02]  /*ce00*/  VIADD R4, R2, 0x602 ;  /* 0x0000060202047836 */ /* 0x000fe40000000000 */
[----:B------:R-:W-:Y:S01]  /*ce10*/  IMAD.MOV.U32 R5, RZ, RZ, -0x7fffffe0 ;  /* 0x80000020ff057424 */ /* 0x000fe200078e00ff */
[----:B------:R-:W-:Y:S02]  /*ce20*/  R2UR UR34, R18 ;  /* 0x00000000122272ca */ /* 0x000fe400000e0000 */
[----:B------:R-:W-:-:S02]  /*ce30*/  R2UR UR35, R19 ;  /* 0x00000000132372ca */ /* 0x000fc400000e0000 */
[----:B------:R-:W-:Y:S01]  /*ce40*/  R2UR UR32, R4 ;  /* 0x00000000042072ca */ /* 0x000fe200000e0000 */
[----:B------:R-:W-:Y:S01]  /*ce50*/  VIADD R16, R14, 0x4c2 ;  /* 0x000004c20e107836 */ /* 0x000fe20000000000 */
[----:B------:R-:W-:Y:S01]  /*ce60*/  R2UR UR33, R5 ;  /* 0x00000000052172ca */ /* 0x000fe200000e0000 */
[----:B------:R-:W-:Y:S01]  /*ce70*/  IMAD.MOV.U32 R17, RZ, RZ, -0x7fffffe0 ;  /* 0x80000020ff117424 */ /* 0x000fe200078e00ff */
[----:B------:R-:W-:Y:S02]  /*ce80*/  WARPGROUP.DEPBAR.LE gsb0, 0x0 ;  /* 0x00008000000079c5 */ /* 0x000fe40000010000 */
[----:B------:R-:W-:Y:S01]  /*ce90*/  WARPGROUP.ARRIVE ;  /* 0x00000000000079c5 */ /* 0x000fe20000000000 */
[----:B------:R-:W-:Y:S01]  /*cea0*/  R2UR UR4, R4 ;  /* 0x00000000040472ca */ /* 0x000fe200000e0000 */
[----:B------:R-:W1:Y:S07]  /*ceb0*/  @P5 LDC R19, c[0x0][0x450] ;  /* 0x00011400ff135b82 */ /* 0x000e6e0000000800 */
[----:B------:R-:W-:Y:S01]  /*cec0*/  HGMMA.64x16x16.F32 R88, gdesc[UR32], R88, gsb0 ;  /* 0x00200000205879f0 */ /* 0x000fe20008000858 */
        /* <DEDUP_REMOVED lines=30> */
[----:B---3--:R-:W-:Y:S01]  /*d0b0*/  IMAD.IADD R20, R0, 0x1, R103 ;  /* 0x0000000100147824 */ /* 0x008fe200078e0267 */
[----:B------:R-:W-:-:S02]  /*d0c0*/  WARPGROUP.DEPBAR.LE gsb0, 0x0 ;  /* 0x00008000000079c5 */ /* 0x000fc40000010000 */
[----:B------:R-:W-:-:S09]  /*d0d0*/  WARPGROUP.ARRIVE ;  /* 0x00000000000079c5 */ /* 0x000fd20000000000 */
[----:B------:R-:W-:Y:S01]  /*d0e0*/  HGMMA.64x16x16.F32 R56, gdesc[UR8], R56, gsb0 ;  /* 0x00200000083879f0 */ /* 0x000fe20008000838 */
[----:B0-----:R-:W-:-:S04]  /*d0f0*/  @P5 IMAD.HI.U32 R0, R20, R15, RZ ;  /* 0x0000000f14005227 */ /* 0x001fc800078e00ff */
[----:B------:R-:W-:Y:S01]  /*d100*/  VIADD R18, R14, 0x5c2 ;  /* 0x000005c20e127836 */ /* 0x000fe20000000000 */
[----:B-1----:R-:W-:Y:S01]  /*d110*/  @P5 SHF.R.U32.HI R20, RZ, R19, R0 ;  /* 0x00000013ff145219 */ /* 0x002fe20000011600 */
        /* <DEDUP_REMOVED lines=14> */
[----:B------:R-:W0:Y:S01]  /*d200*/  SHFL.IDX PT, R99, R20, RZ, 0x1c1f ;  /* 0x001c1fff14637589 */ /* 0x000e2200000e0000 */
[----:B------:R-:W-:-:S02]  /*d210*/  IMAD.MOV.U32 R15, RZ, RZ, -0x90 ;  /* 0xffffff70ff0f7424 */ /* 0x000fc400078e00ff */
[C---:B----4-:R-:W-:Y:S02]  /*d220*/  IMAD R0, R96.reuse, -0x90, R101 ;  /* 0xffffff7060007824 */ /* 0x050fe400078e0265 */
[----:B------:R-:W-:Y:S01]  /*d230*/  IMAD R15, R96, R15, 0x91 ;  /* 0x00000091600f7424 */ /* 0x000fe200078e020f */
[----:B------:R-:W-:Y:S02]  /*d240*/  WARPGROUP.DEPBAR.LE gsb0, 0x0 ;  /* 0x00008000000079c5 */ /* 0x000fe40000010000 */
[----:B------:R-:W-:-:S06]  /*d250*/  WARPGROUP.ARRIVE ;  /* 0x00000000000079c5 */ /* 0x000fcc0000000000 */
[----:B------:R-:W-:Y:S01]  /*d260*/  HGMMA.64x16x16.F32 R40, gdesc[UR8], R40, gsb0 ;  /* 0x00200000082879f0 */ /* 0x000fe20008000828 */
[----:B------:R-:W-:Y:S02]  /*d270*/  VIADD R0, R0, 0x90 ;  /* 0x0000009000007836 */ /* 0x000fe40000000000 */
[C---:B--2---:R-:W-:Y:S02]  /*d280*/  IMAD R15, R97.reuse, -0x2, R15 ;  /* 0xfffffffe610f7824 */ /* 0x044fe400078e020f */
[----:B------:R-:W-:-:S03]  /*d290*/  IMAD R98, R97, -0x2, R0 ;  /* 0xfffffffe61627824 */ /* 0x000fc600078e0200 */
[----:B------:R-:W-:Y:S01]  /*d2a0*/  IADD3 R97, -R102, R15, R101 ;  /* 0x0000000f66617210 */ /* 0x000fe20007ffe165 */
[----:B------:R-:W-:-:S03]  /*d2b0*/  VIADD R18, R14, 0x642 ;  /* 0x000006420e127836 */ /* 0x000fc60000000000 */
[----:B0-----:R-:W-:Y:S01]  /*d2c0*/  VIADDMNMX R0, R99, R97, R98, PT ;  /* 0x0000006163007246 */ /* 0x001fe20003800162 */
[----:B------:R-:W-:-:S03]  /*d2d0*/  IMAD.MOV.U32 R19, RZ, RZ, -0x7fffffe0 ;  /* 0x80000020ff137424 */ /* 0x000fc600078e00ff */
[C---:B------:R-:W-:Y:S02]  /*d2e0*/  ISETP.GT.AND P3, PT, R0.reuse, RZ, PT ;  /* 0x000000ff0000720c */ /* 0x040fe40003f64270 */
[----:B------:R-:W-:Y:S02]  /*d2f0*/  ISETP.GT.AND P4, PT, R0, 0x1, PT ;  /* 0x000000010000780c */ /* 0x000fe40003f84270 */
[----:B------:R-:W-:Y:S02]  /*d300*/  R2UR UR6, R18 ;  /* 0x00000000120672ca */ /* 0x000fe400000e0000 */
[----:B------:R-:W-:Y:S02]  /*d310*/  R2UR UR7, R19 ;  /* 0x00000000130772ca */ /* 0x000fe400000e0000 */
[----:B------:R-:W-:Y:S02]  /*d320*/  R2UR UR4, R4 ;  /* 0x00000000040472ca */ /* 0x000fe400000e0000 */
[----:B------:R-:W-:-:S02]  /*d330*/  R2UR UR5, R5 ;  /* 0x00000000050572ca */ /* 0x000fc400000e0000 */
[----:B------:R-:W-:Y:S02]  /*d340*/  ISETP.GT.AND P2, PT, R0, 0x8, PT ;  /* 0x000000080000780c */ /* 0x000fe40003f44270 */
[----:B------:R-:W-:Y:S02]  /*d350*/  FSEL R88, R88, -INF , P3 ;  /* 0xff80000058587808 */ /* 0x000fe40001800000 */
[----:B------:R-:W-:Y:S02]  /*d360*/  FSEL R89, R89, -INF , P4 ;  /* 0xff80000059597808 */ /* 0x000fe40002000000 */
[----:B------:R-:W-:Y:S02]  /*d370*/  ISETP.GT.AND P3, PT, R0, 0x9, PT ;  /* 0x000000090000780c */ /* 0x000fe40003f64270 */
[----:B------:R-:W-:Y:S02]  /*d380*/  FSEL R92, R92, -INF , P2 ;  /* 0xff8000005c5c7808 */ /* 0x000fe40001000000 */
[----:B------:R-:W-:-:S02]  /*d390*/  FMNMX.FTZ R15, R88, R89, !PT ;  /* 0x00000059580f7209 */ /* 0x000fc40007810000 */
[----:B------:R-:W-:Y:S02]  /*d3a0*/  ISETP.GT.AND P2, PT, R0, 0x10, PT ;  /* 0x000000100000780c */ /* 0x000fe40003f44270 */
[----:B------:R-:W-:Y:S02]  /*d3b0*/  FSEL R93, R93, -INF , P3 ;  /* 0xff8000005d5d7808 */ /* 0x000fe40001800000 */
[----:B------:R-:W-:Y:S01]  /*d3c0*/  FMNMX.FTZ R100, R92, R15, !PT ;  /* 0x0000000f5c647209 */ /* 0x000fe20007810000 */
[----:B------:R-:W-:Y:S02]  /*d3d0*/  WARPGROUP.DEPBAR.LE gsb0, 0x0 ;  /* 0x00008000000079c5 */ /* 0x000fe40000010000 */
[----:B------:R-:W-:Y:S01]  /*d3e0*/  WARPGROUP.ARRIVE ;  /* 0x00000000000079c5 */ /* 0x000fe20000000000 */
[----:B------:R-:W-:Y:S02]  /*d3f0*/  ISETP.GT.AND P3, PT, R0, 0x11, PT ;  /* 0x000000110000780c */ /* 0x000fe40003f64270 */
[----:B------:R-:W-:-:S02]  /*d400*/  FSEL R80, R80, -INF , P2 ;  /* 0xff80000050507808 */ /* 0x000fc40001000000 */
[----:B------:R-:W-:Y:S01]  /*d410*/  FMNMX.FTZ R15, R93, R100, !PT ;  /* 0x000000645d0f7209 */ /* 0x000fe20007810000 */
[----:B------:R-:W-:Y:S01]  /*d420*/  HGMMA.64x16x16.F32 R32, gdesc[UR4], R32, gsb0 ;  /* 0x00200000042079f0 */ /* 0x000fe20008000820 */
[----:B------:R-:W-:Y:S01]  /*d430*/  ISETP.GT.AND P2, PT, R0, 0x18, PT ;  /* 0x000000180000780c */ /* 0x000fe20003f44270 */
[----:B------:R-:W-:Y:S01]  /*d440*/  VIADD R14, R14, 0x682 ;  /* 0x000006820e0e7836 */ /* 0x000fe20000000000 */
[----:B------:R-:W-:Y:S01]  /*d450*/  FSEL R81, R81, -INF , P3 ;  /* 0xff80000051517808 */ /* 0x000fe20001800000 */
[----:B------:R-:W-:Y:S01]  /*d460*/  SHFL.IDX PT, R20, R20, 0x1, 0x1c1f ;  /* 0x003c1f0014147f89 */ /* 0x000fe200000e0000 */
        /* <DEDUP_REMOVED lines=23> */
[----:B------:R-:W-:Y:S01]  /*d5e0*/  IMAD.MOV.U32 R15, RZ, RZ, -0x7fffffe0 ;  /* 0x80000020ff0f7424 */ /* 0x000fe200078e00ff */
[----:B------:R-:W-:Y:S02]  /*d5f0*/  ISETP.GT.AND P2, PT, R0, 0x38, PT ;  /* 0x000000380000780c */ /* 0x000fe40003f44270 */
[----:B------:R-:W-:Y:S02]  /*d600*/  FSEL R65, R65, -INF , P3 ;  /* 0xff80000041417808 */ /* 0x000fe40001800000 */
[----:B------:R-:W-:Y:S02]  /*d610*/  FMNMX.FTZ R16, R64, R17, !PT ;  /* 0x0000001140107209 */ /* 0x000fe40007810000 */
[----:B------:R-:W-:Y:S02]  /*d620*/  R2UR UR11, R15 ;  /* 0x000000000f0b72ca */ /* 0x000fe400000e0000 */
[----:B------:R-:W-:-:S02]  /*d630*/  ISETP.GT.AND P3, PT, R0, 0x39, PT ;  /* 0x000000390000780c */ /* 0x000fc40003f64270 */
[----:B------:R-:W-:Y:S02]  /*d640*/  FSEL R68, R68, -INF , P2 ;  /* 0xff80000044447808 */ /* 0x000fe40001000000 */
[----:B------:R-:W-:Y:S02]  /*d650*/  FMNMX.FTZ R15, R65, R16, !PT ;  /* 0x00000010410f7209 */ /* 0x000fe40007810000 */
[----:B------:R-:W-:Y:S02]  /*d660*/  R2UR UR10, R14 ;  /* 0x000000000e0a72ca */ /* 0x000fe400000e0000 */
[----:B------:R-:W-:Y:S02]  /*d670*/  ISETP.GT.AND P2, PT, R0, 0x40, PT ;  /* 0x000000400000780c */ /* 0x000fe40003f44270 */
[----:B------:R-:W-:Y:S02]  /*d680*/  FSEL R69, R69, -INF , P3 ;  /* 0xff80000045457808 */ /* 0x000fe40001800000 */
[----:B------:R-:W-:-:S02]  /*d690*/  FMNMX.FTZ R14, R68, R15, !PT ;  /* 0x0000000f440e7209 */ /* 0x000fc40007810000 */
[----:B------:R-:W-:Y:S02]  /*d6a0*/  R2UR UR8, R4 ;  /* 0x00000000040872ca */ /* 0x000fe400000e0000 */
[----:B------:R-:W-:Y:S02]  /*d6b0*/  R2UR UR9, R5 ;  /* 0x00000000050972ca */ /* 0x000fe400000e0000 */
[----:B------:R-:W-:Y:S02]  /*d6c0*/  ISETP.GT.AND P3, PT, R0, 0x41, PT ;  /* 0x000000410000780c */ /* 0x000fe40003f64270 */
[----:B------:R-:W-:Y:S02]  /*d6d0*/  FSEL R56, R56, -INF , P2 ;  /* 0xff80000038387808 */ /* 0x000fe40001000000 */
[----:B------:R-:W-:Y:S01]  /*d6e0*/  FMNMX.FTZ R15, R69, R14, !PT ;  /* 0x0000000e450f7209 */ /* 0x000fe20007810000 */
[----:B------:R-:W-:Y:S02]  /*d6f0*/  WARPGROUP.DEPBAR.LE gsb0, 0x0 ;  /* 0x00008000000079c5 */ /* 0x000fe40000010000 */
[----:B------:R-:W-:Y:S01]  /*d700*/  ISETP.GT.AND P2, PT, R0, 0x48, PT ;  /* 0x000000480000780c */ /* 0x000fe20003f44270 */
[----:B------:R-:W-:Y:S01]  /*d710*/  WARPGROUP.ARRIVE ;  /* 0x00000000000079c5 */ /* 0x000fe20000000000 */
[----:B------:R-:W-:-:S02]  /*d720*/  FSEL R57, R57, -INF , P3 ;  /* 0xff80000039397808 */ /* 0x000fc40001800000 */
[----:B------:R-:W-:Y:S02]  /*d730*/  FMNMX.FTZ R14, R56, R15, !PT ;  /* 0x0000000f380e7209 */ /* 0x000fe40007810000 */
[----:B------:R-:W-:Y:S01]  /*d740*/  ISETP.GT.AND P3, PT, R0, 0x49, PT ;  /* 0x000000490000780c */ /* 0x000fe20003f64270 */
[----:B------:R-:W-:Y:S01]  /*d750*/  HGMMA.64x16x16.F32 R24, gdesc[UR8], R24, gsb0 ;  /* 0x00200000081879f0 */ /* 0x000fe20008000818 */
        /* <DEDUP_REMOVED lines=58> */
[----:B------:R-:W-:-:S04]  /*db00*/  VIADDMNMX R97, R20, R97, R98, PT ;  /* 0x0000006114617246 */ /* 0x000fc80003800162 */
[C---:B------:R-:W-:Y:S02]  /*db10*/  ISETP.GT.AND P3, PT, R97.reuse, RZ, PT ;  /* 0x000000ff6100720c */ /* 0x040fe40003f64270 */
[----:B------:R-:W-:Y:S02]  /*db20*/  ISETP.GT.AND P4, PT, R97, 0x1, PT ;  /* 0x000000016100780c */ /* 0x000fe40003f84270 */
[----:B0-----:R-:W-:-:S04]  /*db30*/  FMNMX.FTZ R14, R17, R14, !PT ;  /* 0x0000000e110e7209 */ /* 0x001fc80007810000 */
[C---:B------:R-:W-:Y:S01]  /*db40*/  FSETP.NEU.FTZ.AND P2, PT, R14.reuse, -INF , PT ;  /* 0xff8000000e00780b */ /* 0x040fe20003f5d000 */
[----:B------:R-:W-:-:S05]  /*db50*/  FMUL.FTZ R15, R14, R0 ;  /* 0x000000000e0f7220 */ /* 0x000fca0000410000 */
[----:B------:R-:W-:Y:S02]  /*db60*/  FSEL R15, R15, RZ, P2 ;  /* 0x000000ff0f0f7208 */ /* 0x000fe40001000000 */
[----:B------:R-:W-:Y:S02]  /*db70*/  ISETP.GT.AND P2, PT, R97, 0x8, PT ;  /* 0x000000086100780c */ /* 0x000fe40003f44270 */
[----:B------:R-:W-:Y:S01]  /*db80*/  FSEL R90, R90, -INF , P3 ;  /* 0xff8000005a5a7808 */ /* 0x000fe20001800000 */
[-CC-:B------:R-:W-:Y:S01]  /*db90*/  FFMA.FTZ R89, R89, R0.reuse, -R15.reuse ;  /* 0x0000000059597223 */ /* 0x180fe2000001080f */
[----:B------:R-:W-:Y:S02]  /*dba0*/  FSEL R91, R91, -INF , P4 ;  /* 0xff8000005b5b7808 */ /* 0x000fe40002000000 */
[----:B------:R-:W-:Y:S01]  /*dbb0*/  ISETP.GT.AND P3, PT, R97, 0x9, PT ;  /* 0x000000096100780c */ /* 0x000fe20003f64270 */
[----:B------:R0:W-:Y:S01]  /*dbc0*/  MUFU.EX2 R17, R89 ;  /* 0x0000005900117308 */ /* 0x0001e20000000800 */
[----:B------:R-:W-:Y:S01]  /*dbd0*/  FSEL R94, R94, -INF , P2 ;  /* 0xff8000005e5e7808 */ /* 0x000fe20001000000 */
[----:B------:R-:W-:Y:S01]  /*dbe0*/  FFMA.FTZ R88, R88, R0, -R15 ;  /* 0x0000000058587223 */ /* 0x000fe2000001080f */
[----:B------:R-:W-:-:S02]  /*dbf0*/  FSEL R95, R95, -INF , P3 ;  /* 0xff8000005f5f7808 */ /* 0x000fc40001800000 */
[C---:B------:R-:W-:Y:S02]  /*dc00*/  ISETP.GT.AND P2, PT, R97.reuse, 0x10, PT ;  /* 0x000000106100780c */ /* 0x040fe40003f44270 */
[----:B0-----:R-:W-:Y:S01]  /*dc10*/  FMNMX.FTZ R89, R90, R91, !PT ;  /* 0x0000005b5a597209 */ /* 0x001fe20007810000 */
[----:B------:R0:W1:Y:S03]  /*dc20*/  MUFU.EX2 R16, R88 ;  /* 0x0000005800107308 */ /* 0x0000660000000800 */
[----:B------:R-:W-:Y:S02]  /*dc30*/  FMNMX.FTZ R20, R94, R89, !PT ;  /* 0x000000595e147209 */ /* 0x000fe40007810000 */
[----:B------:R-:W-:Y:S02]  /*dc40*/  ISETP.GT.AND P3, PT, R97, 0x11, PT ;  /* 0x000000116100780c */ /* 0x000fe40003f64270 */
[----:B------:R-:W-:-:S02]  /*dc50*/  FMNMX.FTZ R89, R95, R20, !PT ;  /* 0x000000145f597209 */ /* 0x000fc40007810000 */
[----:B0-----:R-:W-:Y:S01]  /*dc60*/  FSEL R88, R82, -INF , P2 ;  /* 0xff80000052587808 */ /* 0x001fe20001000000 */
[----:B------:R-:W-:Y:S01]  /*dc70*/  FFMA.FTZ R82, R84, R0, -R15 ;  /* 0x0000000054527223 */ /* 0x000fe2000001080f */
        /* <DEDUP_REMOVED lines=8> */
[----:B------:R-:W-:Y:S01]  /*dd00*/  FMNMX.FTZ R20, R86, R89, !PT ;  /* 0x0000005956147209 */ /* 0x000fe20007810000 */
[----:B------:R-:W-:Y:S01]  /*dd10*/  FFMA.FTZ R83, R85, R0, -R15 ;  /* 0x0000000055537223 */ /* 0x000fe2000001080f */
        /* <DEDUP_REMOVED lines=10> */
[C---:B------:R-:W-:Y:S02]  /*ddc0*/  ISETP.GT.AND P2, PT, R97.reuse, 0x30, PT ;  /* 0x000000306100780c */ /* 0x040fe40003f44270 */
[----:B------:R-:W-:Y:S02]  /*ddd0*/  FMNMX.FTZ R20, R78, R85, !PT ;  /* 0x000000554e147209 */ /* 0x000fe40007810000 */
[----:B------:R-:W-:Y:S02]  /*dde0*/  ISETP.GT.AND P3, PT, R97, 0x31, PT ;  /* 0x000000316100780c */ /* 0x000fe40003f64270 */
[----:B------:R-:W-:-:S02]  /*ddf0*/  FSEL R85, R66, -INF , P2 ;  /* 0xff80000042557808 */ /* 0x000fc40001000000 */
[----:B------:R-:W-:Y:S01]  /*de00*/  FMNMX.FTZ R20, R79, R20, !PT ;  /* 0x000000144f147209 */ /* 0x000fe20007810000 */
[--C-:B------:R-:W-:Y:S01]  /*de10*/  FFMA.FTZ R66, R76, R0, -R15.reuse ;  /* 0x000000004c427223 */ /* 0x100fe2000001080f */
[----:B------:R-:W-:Y:S02]  /*de20*/  FSEL R76, R67, -INF , P3 ;  /* 0xff800000434c7808 */ /* 0x000fe40001800000 */
[----:B------:R-:W-:Y:S02]  /*de30*/  ISETP.GT.AND P2, PT, R97, 0x38, PT ;  /* 0x000000386100780c */ /* 0x000fe40003f44270 */
[----:B------:R-:W-:Y:S01]  /*de40*/  FMNMX.FTZ R67, R85, R20, !PT ;  /* 0x0000001455437209 */ /* 0x000fe20007810000 */
[----:B------:R-:W-:Y:S01]  /*de50*/  FFMA.FTZ R89, R77, R0, -R15 ;  /* 0x000000004d597223 */ /* 0x000fe2000001080f */
        /* <DEDUP_REMOVED lines=13> */
[-CC-:B------:R-:W-:Y:S01]  /*df30*/  FFMA.FTZ R18, R92, R0.reuse, -R15.reuse ;  /* 0x000000005c127223 */ /* 0x180fe2000001080f */
[----:B------:R-:W-:Y:S01]  /*df40*/  FFMA.FTZ R92, R65, R0, -R15 ;  /* 0x00000000415c7223 */ /* 0x000fe2000001080f */
[----:B------:R-:W-:Y:S02]  /*df50*/  ISETP.GT.AND P3, PT, R97, 0x49, PT ;  /* 0x000000496100780c */ /* 0x000fe40003f64270 */
[----:B------:R-:W-:-:S02]  /*df60*/  FSEL R62, R62, -INF , P2 ;  /* 0xff8000003e3e7808 */ /* 0x000fc40001000000 */
[----:B------:R-:W-:Y:S01]  /*df70*/  FMNMX.FTZ R65, R64, R59, !PT ;  /* 0x0000003b40417209 */ /* 0x000fe20007810000 */
[----:B------:R0:W-:Y:S01]  /*df80*/  MUFU.EX2 R67, R89 ;  /* 0x0000005900437308 */ /* 0x0001e20000000800 */
[----:B------:R-:W-:Y:S02]  /*df90*/  ISETP.GT.AND P2, PT, R97, 0x50, PT ;  /* 0x000000506100780c */ /* 0x000fe40003f44270 */
[----:B------:R-:W-:Y:S02]  /*dfa0*/  FMNMX.FTZ R20, R62, R65, !PT ;  /* 0x000000413e147209 */ /* 0x000fe40007810000 */
[----:B------:R-:W-:Y:S02]  /*dfb0*/  FSEL R65, R50, -INF , P2 ;  /* 0xff80000032417808 */ /* 0x000fe40001000000 */
[----:B0-----:R-:W-:Y:S02]  /*dfc0*/  FSEL R89, R63, -INF , P3 ;  /* 0xff8000003f597808 */ /* 0x001fe40001800000 */
[----:B------:R-:W-:-:S02]  /*dfd0*/  ISETP.GT.AND P3, PT, R97, 0x51, PT ;  /* 0x000000516100780c */ /* 0x000fc40003f64270 */
[----:B------:R-:W-:Y:S02]  /*dfe0*/  FMNMX.FTZ R20, R89, R20, !PT ;  /* 0x0000001459147209 */ /* 0x000fe40007810000 */
[----:B------:R-:W-:Y:S02]  /*dff0*/  ISETP.GT.AND P2, PT, R97, 0x58, PT ;  /* 0x000000586100780c */ /* 0x000fe40003f44270 */
[----:B------:R-:W-:Y:S02]  /*e000*/  FSEL R63, R51, -INF , P3 ;  /* 0xff800000333f7808 */ /* 0x000fe40001800000 */
[----:B------:R-:W-:Y:S01]  /*e010*/  FMNMX.FTZ R20, R65, R20, !PT ;  /* 0x0000001441147209 */ /* 0x000fe20007810000 */
[----:B------:R-:W-:Y:S01]  /*e020*/  FFMA.FTZ R51, R69, R0, -R15 ;  /* 0x0000000045337223 */ /* 0x000fe2000001080f */
[----:B------:R-:W-:Y:S02]  /*e030*/  ISETP.GT.AND P3, PT, R97, 0x59, PT ;  /* 0x000000596100780c */ /* 0x000fe40003f64270 */
[----:B------:R-:W-:-:S02]  /*e040*/  FSEL R54, R54, -INF , P2 ;  /* 0xff80000036367808 */ /* 0x000fc40001000000 */
[----:B------:R-:W-:Y:S02]  /*e050*/  FMNMX.FTZ R69, R63, R20, !PT ;  /* 0x000000143f457209 */ /* 0x000fe40007810000 */
[----:B------:R-:W-:Y:S02]  /*e060*/  FSEL R55, R55, -INF , P3 ;  /* 0xff80000037377808 */ /* 0x000fe40001800000 */
[C---:B------:R-:W-:Y:S02]  /*e070*/  ISETP.GT.AND P2, PT, R97.reuse, 0x60, PT ;  /* 0x000000606100780c */ /* 0x040fe40003f44270 */
[----:B------:R-:W-:Y:S01]  /*e080*/  FMNMX.FTZ R20, R54, R69, !PT ;  /* 0x0000004536147209 */ /* 0x000fe20007810000 */
[----:B------:R-:W-:Y:S01]  /*e090*/  FFMA.FTZ R50, R68, R0, -R15 ;  /* 0x0000000044327223 */ /* 0x000fe2000001080f */
[----:B------:R-:W-:Y:S02]  /*e0a0*/  ISETP.GT.AND P3, PT, R97, 0x61, PT ;  /* 0x000000616100780c */ /* 0x000fe40003f64270 */
[----:B------:R-:W-:-:S02]  /*e0b0*/  FSEL R68, R42, -INF , P2 ;  /* 0xff8000002a447808 */ /* 0x000fc40001000000 */
[----:B------:R-:W-:Y:S01]  /*e0c0*/  FMNMX.FTZ R69, R55, R20, !PT ;  /* 0x0000001437457209 */ /* 0x000fe20007810000 */
[----:B------:R-:W-:Y:S01]  /*e0d0*/  FFMA.FTZ R42, R56, R0, -R15 ;  /* 0x00000000382a7223 */ /* 0x000fe2000001080f */
[----:B------:R-:W-:Y:S02]  /*e0e0*/  FSEL R56, R43, -INF , P3 ;  /* 0xff8000002b387808 */ /* 0x000fe40001800000 */
[C---:B------:R-:W-:Y:S02]  /*e0f0*/  ISETP.GT.AND P2, PT, R97.reuse, 0x68, PT ;  /* 0x000000686100780c */ /* 0x040fe40003f44270 */
[----:B------:R-:W-:Y:S02]  /*e100*/  FMNMX.FTZ R43, R68, R69, !PT ;  /* 0x00000045442b7209 */ /* 0x000fe40007810000 */
[----:B------:R-:W-:Y:S02]  /*e110*/  ISETP.GT.AND P3, PT, R97, 0x69, PT ;  /* 0x000000696100780c */ /* 0x000fe40003f64270 */
[----:B------:R-:W-:-:S02]  /*e120*/  FSEL R69, R46, -INF , P2 ;  /* 0xff8000002e457808 */ /* 0x000fc40001000000 */
[----:B------:R-:W-:Y:S01]  /*e130*/  FMNMX.FTZ R20, R56, R43, !PT ;  /* 0x0000002b38147209 */ /* 0x000fe20007810000 */
[----:B------:R-:W-:Y:S01]  /*e140*/  FFMA.FTZ R46, R57, R0, -R15 ;  /* 0x00000000392e7223 */ /* 0x000fe2000001080f */
[----:B------:R-:W-:Y:S02]  /*e150*/  FSEL R57, R47, -INF , P3 ;  /* 0xff8000002f397808 */ /* 0x000fe40001800000 */
[----:B------:R-:W-:Y:S02]  /*e160*/  ISETP.GT.AND P2, PT, R97, 0x70, PT ;  /* 0x000000706100780c */ /* 0x000fe40003f44270 */
[----:B------:R-:W-:Y:S01]  /*e170*/  FMNMX.FTZ R20, R69, R20, !PT ;  /* 0x0000001445147209 */ /* 0x000fe20007810000 */
[----:B------:R0:W-:Y:S01]  /*e180*/  MUFU.EX2 R59, R92 ;  /* 0x0000005c003b7308 */ /* 0x0001e20000000800 */
[----:B------:R-:W-:Y:S02]  /*e190*/  ISETP.GT.AND P3, PT, R97, 0x71, PT ;  /* 0x000000716100780c */ /* 0x000fe40003f64270 */
[----:B------:R-:W-:-:S02]  /*e1a0*/  FMNMX.FTZ R47, R57, R20, !PT ;  /* 0x00000014392f7209 */ /* 0x000fc40007810000 */
[----:B0-----:R-:W-:Y:S01]  /*e1b0*/  FSEL R92, R34, -INF , P2 ;  /* 0xff800000225c7808 */ /* 0x001fe20001000000 */
[-CC-:B------:R-:W-:Y:S01]  /*e1c0*/  FFMA.FTZ R34, R60, R0.reuse, -R15.reuse ;  /* 0x000000003c227223 */ /* 0x180fe2000001080f */
[----:B------:R-:W-:Y:S02]  /*e1d0*/  ISETP.GT.AND P2, PT, R97, 0x78, PT ;  /* 0x000000786100780c */ /* 0x000fe40003f44270 */
[----:B------:R-:W-:Y:S02]  /*e1e0*/  FSEL R60, R35, -INF , P3 ;  /* 0xff800000233c7808 */ /* 0x000fe40001800000 */
[----:B------:R-:W-:Y:S01]  /*e1f0*/  FMNMX.FTZ R47, R92, R47, !PT ;  /* 0x0000002f5c2f7209 */ /* 0x000fe20007810000 */
[----:B------:R-:W-:Y:S01]  /*e200*/  FFMA.FTZ R19, R93, R0, -R15 ;  /* 0x000000005d137223 */ /* 0x000fe2000001080f */
[----:B------:R-:W-:Y:S02]  /*e210*/  ISETP.GT.AND P3, PT, R97, 0x79, PT ;  /* 0x000000796100780c */ /* 0x000fe40003f64270 */
[----:B------:R-:W-:-:S02]  /*e220*/  FSEL R93, R38, -INF , P2 ;  /* 0xff800000265d7808 */ /* 0x000fc40001000000 */
[----:B------:R-:W-:Y:S01]  /*e230*/  FMNMX.FTZ R20, R60, R47, !PT ;  /* 0x0000002f3c147209 */ /* 0x000fe20007810000 */
[----:B------:R-:W-:Y:S01]  /*e240*/  FFMA.FTZ R35, R61, R0, -R15 ;  /* 0x000000003d237223 */ /* 0x000fe2000001080f */
[----:B------:R-:W-:Y:S02]  /*e250*/  FSEL R61, R39, -INF , P3 ;  /* 0xff800000273d7808 */ /* 0x000fe40001800000 */
[----:B------:R-:W-:Y:S02]  /*e260*/  ISETP.GT.AND P2, PT, R97, 0x80, PT ;  /* 0x000000806100780c */ /* 0x000fe40003f44270 */
        /* <DEDUP_REMOVED lines=14> */
[-CC-:B------:R-:W-:Y:S01]  /*e350*/  FFMA.FTZ R47, R52, R0.reuse, -R15.reuse ;  /* 0x00000000342f7223 */ /* 0x180fe2000001080f */
[-CC-:B------:R-:W-:Y:S01]  /*e360*/  FFMA.FTZ R38, R48, R0.reuse, -R15.reuse ;  /* 0x0000000030267223 */ /* 0x180fe2000001080f */
[-CC-:B------:R-:W-:Y:S01]  /*e370*/  FFMA.FTZ R48, R49, R0.reuse, -R15.reuse ;  /* 0x0000000031307223 */ /* 0x180fe2000001080f */
[----:B------:R-:W-:Y:S01]  /*e380*/  FFMA.FTZ R49, R53, R0, -R15 ;  /* 0x0000000035317223 */ /* 0x000fe2000001080f */
[----:B0-----:R-:W-:-:S05]  /*e390*/  FMNMX.FTZ R52, R20, R39, !PT ;  /* 0x0000002714347209 */ /* 0x001fca0007810000 */
[----:B------:R-:W0:Y:S01]  /*e3a0*/  SHFL.BFLY PT, R53, R52, 0x1, 0x1f ;  /* 0x0c201f0034357f89 */ /* 0x000e2200000e0000 */
[----:B------:R2:W-:Y:S01]  /*e3b0*/  MUFU.EX2 R43, R46 ;  /* 0x0000002e002b7308 */ /* 0x0005e20000000800 */
[-CC-:B------:R-:W-:Y:S01]  /*e3c0*/  FFMA.FTZ R39, R32, R0.reuse, -R15.reuse ;  /* 0x0000000020277223 */ /* 0x180fe2000001080f */
[-CC-:B--2---:R-:W-:Y:S01]  /*e3d0*/  FFMA.FTZ R46, R40, R0.reuse, -R15.reuse ;  /* 0x00000000282e7223 */ /* 0x184fe2000001080f */
[-CC-:B------:R-:W-:Y:S01]  /*e3e0*/  FFMA.FTZ R40, R44, R0.reuse, -R15.reuse ;  /* 0x000000002c287223 */ /* 0x180fe2000001080f */
[-CC-:B------:R-:W-:Y:S01]  /*e3f0*/  FFMA.FTZ R44, R45, R0.reuse, -R15.reuse ;  /* 0x000000002d2c7223 */ /* 0x180fe2000001080f */
[-CC-:B------:R-:W-:Y:S01]  /*e400*/  FFMA.FTZ R45, R33, R0.reuse, -R15.reuse ;  /* 0x00000000212d7223 */ /* 0x180fe2000001080f */
[-CC-:B------:R-:W-:Y:S01]  /*e410*/  FFMA.FTZ R33, R24, R0.reuse, -R15.reuse ;  /* 0x0000000018217223 */ /* 0x180fe2000001080f */
[-CC-:B------:R-:W-:Y:S01]  /*e420*/  FFMA.FTZ R80, R80, R0.reuse, -R15.reuse ;  /* 0x0000000050507223 */ /* 0x180fe2000001080f */
[----:B0-----:R-:W-:Y:S01]  /*e430*/  FMNMX.FTZ R20, R52, R53, !PT ;  /* 0x0000003534147209 */ /* 0x001fe20007810000 */
[----:B------:R-:W-:-:S03]  /*e440*/  FFMA.FTZ R81, R81, R0, -R15 ;  /* 0x0000000051517223 */ /* 0x000fc6000001080f */
[C---:B------:R-:W-:Y:S01]  /*e450*/  FSETP.NEU.FTZ.AND P2, PT, R20.reuse, -INF , PT ;  /* 0xff8000001400780b */ /* 0x040fe20003f5d000 */
[-C--:B------:R-:W-:Y:S01]  /*e460*/  FMUL.FTZ R24, R20, R0.reuse ;  /* 0x0000000014187220 */ /* 0x080fe20000410000 */
        /* <DEDUP_REMOVED lines=8> */
[----:B------:R-:W-:-:S05]  /*e4f0*/  FSEL R15, R24, RZ, P2 ;  /* 0x000000ff180f7208 */ /* 0x000fca0001000000 */
[-CC-:B------:R-:W-:Y:S01]  /*e500*/  FFMA.FTZ R24, R90, R0.reuse, -R15.reuse ;  /* 0x000000005a187223 */ /* 0x180fe2000001080f */
[-CC-:B------:R-:W-:Y:S01]  /*e510*/  FFMA.FTZ R91, R91, R0.reuse, -R15.reuse ;  /* 0x000000005b5b7223 */ /* 0x180fe2000001080f */
[-CC-:B------:R-:W-:Y:S01]  /*e520*/  FFMA.FTZ R29, R94, R0.reuse, -R15.reuse ;  /* 0x000000005e1d7223 */ /* 0x180fe2000001080f */
[----:B------:R-:W-:Y:S01]  /*e530*/  MUFU.EX2 R52, R25 ;  /* 0x0000001900347308 */ /* 0x000fe20000000800 */
[-CC-:B------:R-:W-:Y:S01]  /*e540*/  FFMA.FTZ R90, R95, R0.reuse, -R15.reuse ;  /* 0x000000005f5a7223 */ /* 0x180fe2000001080f */
[----:B------:R-:W-:-:S06]  /*e550*/  FFMA.FTZ R28, R88, R0, -R15 ;  /* 0x00000000581c7223 */ /* 0x000fcc000001080f */
[----:B------:R-:W-:Y:S08]  /*e560*/  MUFU.EX2 R24, R24 ;  /* 0x0000001800187308 */ /* 0x000ff00000000800 */
[----:B------:R-:W0:Y:S08]  /*e570*/  MUFU.EX2 R25, R91 ;  /* 0x0000005b00197308 */ /* 0x000e300000000800 */
[----:B------:R-:W2:Y:S01]  /*e580*/  MUFU.EX2 R18, R18 ;  /* 0x0000001200127308 */ /* 0x000ea20000000800 */
[----:B------:R-:W-:-:S07]  /*e590*/  FFMA.FTZ R88, R84, R0, -R15 ;  /* 0x0000000054587223 */ /* 0x000fce000001080f */
[----:B------:R-:W3:Y:S01]  /*e5a0*/  MUFU.EX2 R29, R29 ;  /* 0x0000001d001d7308 */ /* 0x000ee20000000800 */
[----:B------:R-:W-:-:S07]  /*e5b0*/  FFMA.FTZ R53, R86, R0, -R15 ;  /* 0x0000000056357223 */ /* 0x000fce000001080f */
[----:B------:R-:W4:Y:S01]  /*e5c0*/  MUFU.EX2 R19, R19 ;  /* 0x0000001300137308 */ /* 0x000f220000000800 */
[-CC-:B------:R-:W-:Y:S01]  /*e5d0*/  FFMA.FTZ R86, R87, R0.reuse, -R15.reuse ;  /* 0x0000000057567223 */ /* 0x180fe2000001080f */
[----:B------:R-:W-:-:S06]  /*e5e0*/  FFMA.FTZ R84, R75, R0, -R15 ;  /* 0x000000004b547223 */ /* 0x000fcc000001080f */
[----:B------:R-:W4:Y:S01]  /*e5f0*/  MUFU.EX2 R90, R90 ;  /* 0x0000005a005a7308 */ /* 0x000f220000000800 */
[----:B------:R-:W-:Y:S01]  /*e600*/  FFMA.FTZ R75, R78, R0, -R15 ;  /* 0x000000004e4b7223 */ /* 0x000fe2000001080f */
[----:B-1----:R-:W-:-:S06]  /*e610*/  FADD.FTZ R87, R16, R17 ;  /* 0x0000001110577221 */ /* 0x002fcc0000010000 */
[----:B------:R-:W-:Y:S01]  /*e620*/  MUFU.EX2 R80, R80 ;  /* 0x0000005000507308 */ /* 0x000fe20000000800 */
[-CC-:B------:R-:W-:Y:S01]  /*e630*/  FFMA.FTZ R78, R85, R0.reuse, -R15.reuse ;  /* 0x00000000554e7223 */ /* 0x180fe2000001080f */
[----:B------:R-:W-:Y:S01]  /*e640*/  FFMA.FTZ R85, R76, R0, -R15 ;  /* 0x000000004c557223 */ /* 0x000fe2000001080f */
[----:B0-----:R-:W-:-:S05]  /*e650*/  FADD.FTZ R94, R24, R25 ;  /* 0x00000019185e7221 */ /* 0x001fca0000010000 */
[----:B------:R-:W0:Y:S01]  /*e660*/  MUFU.EX2 R28, R28 ;  /* 0x0000001c001c7308 */ /* 0x000e220000000800 */
[-CC-:B------:R-:W-:Y:S01]  /*e670*/  FFMA.FTZ R76, R71, R0.reuse, -R15.reuse ;  /* 0x00000000474c7223 */ /* 0x180fe2000001080f */
[----:B------:R-:W-:Y:S01]  /*e680*/  FFMA.FTZ R71, R77, R0, -R15 ;  /* 0x000000004d477223 */ /* 0x000fe2000001080f */
[----:B--2---:R-:W-:-:S05]  /*e690*/  FADD.FTZ R98, R18, R87 ;  /* 0x0000005712627221 */ /* 0x004fca0000010000 */
[----:B------:R-:W1:Y:S01]  /*e6a0*/  MUFU.EX2 R81, R81 ;  /* 0x0000005100517308 */ /* 0x000e620000000800 */
[----:B------:R-:W-:Y:S01]  /*e6b0*/  FFMA.FTZ R77, R62, R0, -R15 ;  /* 0x000000003e4d7223 */ /* 0x000fe2000001080f */
[----:B---3--:R-:W-:-:S06]  /*e6c0*/  FADD.FTZ R87, R29, R94 ;  /* 0x0000005e1d577221 */ /* 0x008fcc0000010000 */
[----:B------:R-:W2:Y:S01]  /*e6d0*/  MUFU.EX2 R88, R88 ;  /* 0x0000005800587308 */ /* 0x000ea20000000800 */
[----:B------:R-:W-:Y:S01]  /*e6e0*/  FFMA.FTZ R74, R74, R0, -R15 ;  /* 0x000000004a4a7223 */ /* 0x000fe2000001080f */
[----:B------:R-:W-:Y:S02]  /*e6f0*/  @!P1 VIADD R62, R21, 0x31c40 ;  /* 0x00031c40153e9836 */ /* 0x000fe40000000000 */
[----:B----4-:R-:W-:-:S04]  /*e700*/  FADD.FTZ R91, R19, R98 ;  /* 0x00000062135b7221 */ /* 0x010fc80000010000 */
[----:B------:R-:W3:Y:S01]  /*e710*/  MUFU.EX2 R82, R82 ;  /* 0x0000005200527308 */ /* 0x000ee20000000800 */
[----:B------:R-:W-:-:S07]  /*e720*/  FADD.FTZ R95, R90, R87 ;  /* 0x000000575a5f7221 */ /* 0x000fce0000010000 */
[----:B------:R-:W4:Y:S01]  /*e730*/  MUFU.EX2 R53, R53 ;  /* 0x0000003500357308 */ /* 0x000f220000000800 */
[----:B------:R-:W-:-:S07]  /*e740*/  F2FP.F16.F32.PACK_AB R16, R17, R16 ;  /* 0x000000101110723e */ /* 0x000fce00000000ff */
[----:B------:R-:W-:Y:S01]  /*e750*/  MUFU.EX2 R83, R83 ;  /* 0x0000005300537308 */ /* 0x000fe20000000800 */
[----:B------:R-:W-:Y:S01]  /*e760*/  F2FP.F16.F32.PACK_AB R17, R25, R24 ;  /* 0x000000181911723e */ /* 0x000fe200000000ff */
[----:B0-----:R-:W-:-:S06]  /*e770*/  FADD.FTZ R95, R28, R95 ;  /* 0x0000005f1c5f7221 */ /* 0x001fcc0000010000 */
[----:B------:R-:W0:Y:S01]  /*e780*/  MUFU.EX2 R86, R86 ;  /* 0x0000005600567308 */ /* 0x000e220000000800 */
[-CC-:B------:R-:W-:Y:S01]  /*e790*/  FFMA.FTZ R25, R55, R0.reuse, -R15.reuse ;  /* 0x0000000037197223 */ /* 0x180fe2000001080f */
[----:B------:R-:W-:-:S06]  /*e7a0*/  FFMA.FTZ R87, R69, R0, -R15 ;  /* 0x0000000045577223 */ /* 0x000fcc000001080f */
[----:B------:R1:W-:Y:S01]  /*e7b0*/  MUFU.EX2 R21, R77 ;  /* 0x0000004d00157308 */ /* 0x0003e20000000800 */
[----:B------:R-:W-:Y:S01]  /*e7c0*/  FFMA.FTZ R69, R57, R0, -R15 ;  /* 0x0000000039457223 */ /* 0x000fe2000001080f */
[----:B------:R-:W-:-:S06]  /*e7d0*/  @!P1 PRMT R62, RZ, 0x654, R62 ;  /* 0x00000654ff3e9816 */ /* 0x000fcc000000003e */
[----:B------:R-:W-:Y:S01]  /*e7e0*/  MUFU.EX2 R72, R72 ;  /* 0x0000004800487308 */ /* 0x000fe20000000800 */
[-CC-:B-1----:R-:W-:Y:S01]  /*e7f0*/  FFMA.FTZ R77, R68, R0.reuse, -R15.reuse ;  /* 0x00000000444d7223 */ /* 0x182fe2000001080f */
[-C--:B------:R-:W-:Y:S01]  /*e800*/  FFMA.FTZ R68, R60, R0.reuse, -R15 ;  /* 0x000000003c447223 */ /* 0x080fe2000001080f */
[----:B------:R-:W-:Y:S01]  /*e810*/  FADD.FTZ R60, R80, R91 ;  /* 0x0000005b503c7221 */ /* 0x000fe20000010000 */
[----:B------:R-:W-:-:S04]  /*e820*/  FFMA.FTZ R57, R26, R0, -R15 ;  /* 0x000000001a397223 */ /* 0x000fc8000001080f */
[----:B------:R-:W1:Y:S01]  /*e830*/  MUFU.EX2 R74, R74 ;  /* 0x0000004a004a7308 */ /* 0x000e620000000800 */
[----:B------:R-:W-:Y:S01]  /*e840*/  FADD.FTZ R55, R81, R60 ;  /* 0x0000003c51377221 */ /* 0x000fe20000010000 */
[----:B------:R-:W-:Y:S01]  /*e850*/  F2FP.F16.F32.PACK_AB R18, R19, R18 ;  /* 0x000000121312723e */ /* 0x000fe200000000ff */
[----:B--2---:R-:W-:Y:S01]  /*e860*/  FADD.FTZ R26, R88, R95 ;  /* 0x0000005f581a7221 */ /* 0x004fe20000010000 */
[----:B------:R-:W-:-:S04]  /*e870*/  FFMA.FTZ R79, R79, R0, -R15 ;  /* 0x000000004f4f7223 */ /* 0x000fc8000001080f */
[----:B------:R-:W2:Y:S01]  /*e880*/  MUFU.EX2 R73, R73 ;  /* 0x0000004900497308 */ /* 0x000ea20000000800 */
[-C--:B------:R-:W-:Y:S01]  /*e890*/  FFMA.FTZ R89, R89, R0.reuse, -R15 ;  /* 0x0000000059597223 */ /* 0x080fe2000001080f */
[----:B------:R-:W-:Y:S01]  /*e8a0*/  F2FP.F16.F32.PACK_AB R19, R90, R29 ;  /* 0x0000001d5a13723e */ /* 0x000fe200000000ff */
[----:B---3--:R-:W-:Y:S01]  /*e8b0*/  FADD.FTZ R90, R82, R55 ;  /* 0x00000037525a7221 */ /* 0x008fe20000010000 */
[-CC-:B------:R-:W-:Y:S01]  /*e8c0*/  FFMA.FTZ R60, R27, R0.reuse, -R15.reuse ;  /* 0x000000001b3c7223 */ /* 0x180fe2000001080f */
[----:B------:R3:W-:Y:S03]  /*e8d0*/  @!P1 SYNCS.ARRIVE.TRANS64.RED.A1T0 RZ, [R62+URZ], RZ ;  /* 0x000000ff3eff99a7 */ /* 0x0007e6000810043f */
[----:B------:R-:W2:Y:S01]  /*e8e0*/  MUFU.EX2 R84, R84 ;  /* 0x0000005400547308 */ /* 0x000ea20000000800 */
[----:B----4-:R-:W-:Y:S01]  /*e8f0*/  FADD.FTZ R27, R53, R26 ;  /* 0x0000001a351b7221 */ /* 0x010fe20000010000 */
[----:B------:R-:W-:-:S06]  /*e900*/  FFMA.FTZ R24, R54, R0, -R15 ;  /* 0x0000000036187223 */ /* 0x000fcc000001080f */
[----:B------:R-:W4:Y:S01]  /*e910*/  MUFU.EX2 R66, R66 ;  /* 0x0000004200427308 */ /* 0x000f220000000800 */
[-CC-:B------:R-:W-:Y:S01]  /*e920*/  FFMA.FTZ R63, R63, R0.reuse, -R15.reuse ;  /* 0x000000003f3f7223 */ /* 0x180fe2000001080f */
[----:B------:R-:W-:Y:S01]  /*e930*/  FFMA.FTZ R29, R56, R0, -R15 ;  /* 0x00000000381d7223 */ /* 0x000fe2000001080f */
[----:B0-----:R-:W-:-:S05]  /*e940*/  FADD.FTZ R27, R86, R27 ;  /* 0x0000001b561b7221 */ /* 0x001fca0000010000 */
[----:B------:R-:W0:Y:S01]  /*e950*/  MUFU.EX2 R75, R75 ;  /* 0x0000004b004b7308 */ /* 0x000e220000000800 */
[----:B-1----:R-:W-:-:S07]  /*e960*/  FADD.FTZ R27, R74, R27 ;  /* 0x0000001b4a1b7221 */ /* 0x002fce0000010000 */
[----:B---3--:R1:W-:Y:S01]  /*e970*/  MUFU.EX2 R62, R89 ;  /* 0x00000059003e7308 */ /* 0x0083e20000000800 */
[----:B------:R-:W-:-:S07]  /*e980*/  FFMA.FTZ R70, R70, R0, -R15 ;  /* 0x0000000046467223 */ /* 0x000fce000001080f */
[----:B------:R-:W3:Y:S01]  /*e990*/  MUFU.EX2 R79, R79 ;  /* 0x0000004f004f7308 */ /* 0x000ee20000000800 */
[----:B-1----:R-:W-:-:S07]  /*e9a0*/  FADD.FTZ R89, R83, R90 ;  /* 0x0000005a53597221 */ /* 0x002fce0000010000 */
[----:B------:R-:W1:Y:S08]  /*e9b0*/  MUFU.EX2 R58, R58 ;  /* 0x0000003a003a7308 */ /* 0x000e700000000800 */
[----:B------:R2:W-:Y:S01]  /*e9c0*/  MUFU.EX2 R56, R24 ;  /* 0x0000001800387308 */ /* 0x0005e20000000800 */
[----:B------:R4:W-:Y:S07]  /*e9d0*/  STSM.16.M88.4 [R23+0x24300], R16 ;  /* 0x0243001017007844 */ /* 0x0009ee0000000200 */
[----:B------:R-:W1:Y:S01]  /*e9e0*/  MUFU.EX2 R78, R78 ;  /* 0x0000004e004e7308 */ /* 0x000e620000000800 */
[----:B--2---:R-:W-:-:S07]  /*e9f0*/  FADD.FTZ R24, R72, R89 ;  /* 0x0000005948187221 */ /* 0x004fce0000010000 */
[----:B------:R-:W-:Y:S01]  /*ea00*/  MUFU.EX2 R54, R63 ;  /* 0x0000003f00367308 */ /* 0x000fe20000000800 */
[----:B----4-:R-:W-:-:S07]  /*ea10*/  F2FP.F16.F32.PACK_AB R17, R88, R28 ;  /* 0x0000001c5811723e */ /* 0x010fce00000000ff */
[----:B------:R2:W-:Y:S01]  /*ea20*/  MUFU.EX2 R63, R25 ;  /* 0x00000019003f7308 */ /* 0x0005e20000000800 */
[----:B------:R-:W-:-:S07]  /*ea30*/  FFMA.FTZ R64, R64, R0, -R15 ;  /* 0x0000000040407223 */ /* 0x000fce000001080f */
[----:B------:R-:W4:Y:S01]  /*ea40*/  MUFU.EX2 R85, R85 ;  /* 0x0000005500557308 */ /* 0x000f220000000800 */
[----:B--2---:R-:W-:Y:S01]  /*ea50*/  FADD.FTZ R25, R73, R24 ;  /* 0x0000001849197221 */ /* 0x004fe20000010000 */
[----:B------:R-:W-:-:S03]  /*ea60*/  FADD.FTZ R24, R84, R27 ;  /* 0x0000001b54187221 */ /* 0x000fc60000010000 */
[----:B------:R-:W-:-:S03]  /*ea70*/  FADD.FTZ R26, R66, R25 ;  /* 0x00000019421a7221 */ /* 0x000fc60000010000 */
[----:B------:R-:W-:Y:S01]  /*ea80*/  MUFU.EX2 R50, R50 ;  /* 0x0000003200327308 */ /* 0x000fe20000000800 */
[----:B0-----:R-:W-:Y:S01]  /*ea90*/  FADD.FTZ R28, R75, R24 ;  /* 0x000000184b1c7221 */ /* 0x001fe20000010000 */
[-CC-:B------:R-:W-:Y:S01]  /*eaa0*/  FFMA.FTZ R65, R65, R0.reuse, -R15.reuse ;  /* 0x0000000041417223 */ /* 0x180fe2000001080f */
[-CC-:B------:R-:W-:Y:S01]  /*eab0*/  FFMA.FTZ R92, R92, R0.reuse, -R15.reuse ;  /* 0x000000005c5c7223 */ /* 0x180fe2000001080f */
[-CC-:B------:R-:W-:Y:S01]  /*eac0*/  FFMA.FTZ R93, R93, R0.reuse, -R15.reuse ;  /* 0x000000005d5d7223 */ /* 0x180fe2000001080f */
[----:B------:R-:W-:-:S03]  /*ead0*/  FFMA.FTZ R61, R61, R0, -R15 ;  /* 0x000000003d3d7223 */ /* 0x000fc6000001080f */
[----:B------:R-:W0:Y:S01]  /*eae0*/  MUFU.EX2 R70, R70 ;  /* 0x0000004600467308 */ /* 0x000e220000000800 */
[-CC-:B------:R-:W-:Y:S01]  /*eaf0*/  FFMA.FTZ R55, R30, R0.reuse, -R15.reuse ;  /* 0x000000001e377223 */ /* 0x180fe2000001080f */
[----:B------:R-:W-:Y:S01]  /*eb00*/  FADD.FTZ R27, R67, R26 ;  /* 0x0000001a431b7221 */ /* 0x000fe20000010000 */
[----:B------:R-:W-:Y:S01]  /*eb10*/  FFMA.FTZ R15, R31, R0, -R15 ;  /* 0x000000001f0f7223 */ /* 0x000fe2000001080f */
[----:B---3--:R-:W-:-:S04]  /*eb20*/  FADD.FTZ R31, R79, R28 ;  /* 0x0000001c4f1f7221 */ /* 0x008fc80000010000 */
[----:B------:R-:W2:Y:S01]  /*eb30*/  MUFU.EX2 R51, R51 ;  /* 0x0000003300337308 */ /* 0x000ea20000000800 */
[----:B-1----:R-:W-:Y:S01]  /*eb40*/  FADD.FTZ R28, R58, R27 ;  /* 0x0000001b3a1c7221 */ /* 0x002fe20000010000 */
[----:B------:R-:W-:Y:S01]  /*eb50*/  F2FP.F16.F32.PACK_AB R16, R81, R80 ;  /* 0x000000505110723e */ /* 0x000fe200000000ff */
[----:B------:R-:W-:-:S05]  /*eb60*/  FADD.FTZ R30, R78, R31 ;  /* 0x0000001f4e1e7221 */ /* 0x000fca0000010000 */
[----:B------:R-:W1:Y:S01]  /*eb70*/  MUFU.EX2 R76, R76 ;  /* 0x0000004c004c7308 */ /* 0x000e620000000800 */
[----:B----4-:R-:W-:-:S07]  /*eb80*/  FADD.FTZ R31, R85, R30 ;  /* 0x0000001e551f7221 */ /* 0x010fce0000010000 */
[----:B------:R-:W3:Y:S08]  /*eb90*/  MUFU.EX2 R42, R42 ;  /* 0x0000002a002a7308 */ /* 0x000ef00000000800 */
[----:B------:R-:W4:Y:S01]  /*eba0*/  MUFU.EX2 R71, R71 ;  /* 0x0000004700477308 */ /* 0x000f220000000800 */
[----:B0-----:R-:W-:-:S07]  /*ebb0*/  FADD.FTZ R31, R70, R31 ;  /* 0x0000001f461f7221 */ /* 0x001fce0000010000 */
[----:B------:R0:W-:Y:S01]  /*ebc0*/  MUFU.EX2 R80, R29 ;  /* 0x0000001d00507308 */ /* 0x0001e20000000800 */
[----:B------:R-:W-:-:S07]  /*ebd0*/  F2FP.F16.F32.PACK_AB R19, R86, R53 ;  /* 0x000000355613723e */ /* 0x000fce00000000ff */
[----:B------:R-:W4:Y:S01]  /*ebe0*/  MUFU.EX2 R64, R64 ;  /* 0x0000004000407308 */ /* 0x000f220000000800 */
[----:B0-----:R-:W-:-:S04]  /*ebf0*/  FADD.FTZ R29, R59, R28 ;  /* 0x0000001c3b1d7221 */ /* 0x001fc80000010000 */
[----:B------:R-:W-:-:S03]  /*ec00*/  FADD.FTZ R30, R50, R29 ;  /* 0x0000001d321e7221 */ /* 0x000fc60000010000 */
[----:B------:R-:W0:Y:S01]  /*ec10*/  MUFU.EX2 R34, R34 ;  /* 0x0000002200227308 */ /* 0x000e220000000800 */
[C---:B--2---:R-:W-:Y:S01]  /*ec20*/  FADD.FTZ R53, R51.reuse, R30 ;  /* 0x0000001e33357221 */ /* 0x044fe20000010000 */
[----:B------:R-:W-:Y:S01]  /*ec30*/  F2FP.F16.F32.PACK_AB R30, R51, R50 ;  /* 0x00000032331e723e */ /* 0x000fe200000000ff */
[----:B-1----:R-:W-:Y:S01]  /*ec40*/  FADD.FTZ R50, R76, R31 ;  /* 0x0000001f4c327221 */ /* 0x002fe20000010000 */
[----:B------:R-:W-:-:S04]  /*ec50*/  F2FP.F16.F32.PACK_AB R26, R67, R66 ;  /* 0x00000042431a723e */ /* 0x000fc800000000ff */
[----:B------:R-:W1:Y:S01]  /*ec60*/  MUFU.EX2 R35, R35 ;  /* 0x0000002300237308 */ /* 0x000e620000000800 */
[----:B---3--:R-:W-:Y:S01]  /*ec70*/  FADD.FTZ R66, R42, R53 ;  /* 0x000000352a427221 */ /* 0x008fe20000010000 */
[----:B----4-:R-:W-:-:S06]  /*ec80*/  FADD.FTZ R51, R71, R50 ;  /* 0x0000003247337221 */ /* 0x010fcc0000010000 */
[----:B------:R-:W2:Y:S01]  /*ec90*/  MUFU.EX2 R38, R38 ;  /* 0x0000002600267308 */ /* 0x000ea20000000800 */
[----:B------:R-:W-:Y:S01]  /*eca0*/  FADD.FTZ R53, R43, R66 ;  /* 0x000000422b357221 */ /* 0x000fe20000010000 */
[----:B------:R-:W-:Y:S01]  /*ecb0*/  F2FP.F16.F32.PACK_AB R18, R83, R82 ;  /* 0x000000525312723e */ /* 0x000fe200000000ff */
[----:B------:R-:W-:-:S05]  /*ecc0*/  FADD.FTZ R50, R64, R51 ;  /* 0x0000003340327221 */ /* 0x000fca0000010000 */
[----:B------:R-:W3:Y:S01]  /*ecd0*/  MUFU.EX2 R65, R65 ;  /* 0x0000004100417308 */ /* 0x000ee20000000800 */
[----:B0-----:R-:W-:Y:S01]  /*ece0*/  FADD.FTZ R66, R34, R53 ;  /* 0x0000003522427221 */ /* 0x001fe20000010000 */
[----:B------:R-:W-:-:S06]  /*ecf0*/  FADD.FTZ R53, R21, R50 ;  /* 0x0000003215357221 */ /* 0x000fcc0000010000 */
[----:B------:R-:W0:Y:S01]  /*ed00*/  MUFU.EX2 R48, R48 ;  /* 0x0000003000307308 */ /* 0x000e220000000800 */
[----:B------:R4:W-:Y:S01]  /*ed10*/  STSM.16.M88.4 [R23+0x25b00], R16 ;  /* 0x025b001017007844 */ /* 0x0009e20000000200 */
[----:B------:R-:W-:Y:S02]  /*ed20*/  F2FP.F16.F32.PACK_AB R24, R73, R72 ;  /* 0x000000484918723e */ /* 0x000fe400000000ff */
[----:B------:R-:W-:-:S04]  /*ed30*/  F2FP.F16.F32.PACK_AB R25, R84, R74 ;  /* 0x0000004a5419723e */ /* 0x000fc800000000ff */
[----:B------:R-:W0:Y:S01]  /*ed40*/  MUFU.EX2 R47, R47 ;  /* 0x0000002f002f7308 */ /* 0x000e220000000800 */
[----:B------:R-:W-:-:S07]  /*ed50*/  F2FP.F16.F32.PACK_AB R27, R79, R75 ;  /* 0x0000004b4f1b723e */ /* 0x000fce00000000ff */
[----:B------:R-:W0:Y:S01]  /*ed60*/  MUFU.EX2 R49, R49 ;  /* 0x0000003100317308 */ /* 0x000e220000000800 */
[----:B----4-:R-:W-:Y:S01]  /*ed70*/  F2FP.F16.F32.PACK_AB R16, R43, R42 ;  /* 0x0000002a2b10723e */ /* 0x010fe200000000ff */
[----:B-1----:R-:W-:Y:S01]  /*ed80*/  FADD.FTZ R43, R35, R66 ;  /* 0x00000042232b7221 */ /* 0x002fe20000010000 */
[----:B------:R-:W-:Y:S01]  /*ed90*/  FADD.FTZ R42, R62, R53 ;  /* 0x000000353e2a7221 */ /* 0x000fe20000010000 */
[----:B------:R3:W-:Y:S02]  /*eda0*/  STSM.16.M88.4 [R23+0x27300], R24 ;  /* 0x0273001817007844 */ /* 0x0007e40000000200 */
[----:B--2---:R-:W-:Y:S02]  /*edb0*/  FADD.FTZ R43, R38, R43 ;  /* 0x0000002b262b7221 */ /* 0x004fe40000010000 */
[----:B------:R-:W1:Y:S01]  /*edc0*/  MUFU.EX2 R46, R46 ;  /* 0x0000002e002e7308 */ /* 0x000e620000000800 */
[----:B------:R-:W-:Y:S02]  /*edd0*/  F2FP.F16.F32.PACK_AB R28, R59, R58 ;  /* 0x0000003a3b1c723e */ /* 0x000fe400000000ff */
[----:B------:R-:W-:-:S02]  /*ede0*/  F2FP.F16.F32.PACK_AB R29, R85, R78 ;  /* 0x0000004e551d723e */ /* 0x000fc400000000ff */
[----:B------:R-:W-:-:S03]  /*edf0*/  F2FP.F16.F32.PACK_AB R31, R76, R70 ;  /* 0x000000464c1f723e */ /* 0x000fc600000000ff */
[----:B------:R-:W2:Y:S01]  /*ee00*/  MUFU.EX2 R77, R77 ;  /* 0x0000004d004d7308 */ /* 0x000ea20000000800 */
[----:B---3--:R-:W-:Y:S01]  /*ee10*/  FADD.FTZ R25, R65, R42 ;  /* 0x0000002a41197221 */ /* 0x008fe20000010000 */
[----:B0-----:R-:W-:-:S06]  /*ee20*/  FADD.FTZ R26, R48, R43 ;  /* 0x0000002b301a7221 */ /* 0x001fcc0000010000 */
[----:B------:R-:W0:Y:S01]  /*ee30*/  MUFU.EX2 R41, R41 ;  /* 0x0000002900297308 */ /* 0x000e220000000800 */
[----:B------:R-:W-:Y:S01]  /*ee40*/  FADD.FTZ R25, R54, R25 ;  /* 0x0000001936197221 */ /* 0x000fe20000010000 */
[----:B------:R3:W-:Y:S01]  /*ee50*/  STSM.16.M88.4 [R23+0x28b00], R28 ;  /* 0x028b001c17007844 */ /* 0x0007e20000000200 */
[----:B------:R-:W-:Y:S01]  /*ee60*/  FADD.FTZ R26, R47, R26 ;  /* 0x0000001a2f1a7221 */ /* 0x000fe20000010000 */
[----:B------:R-:W-:Y:S01]  /*ee70*/  F2FP.F16.F32.PACK_AB R19, R62, R21 ;  /* 0x000000153e13723e */ /* 0x000fe200000000ff */
[----:B------:R-:W4:Y:S03]  /*ee80*/  @P5 LDC R43, c[0x0][0x450] ;  /* 0x00011400ff2b5b82 */ /* 0x000f260000000800 */
[----:B------:R-:W0:Y:S01]  /*ee90*/  MUFU.EX2 R87, R87 ;  /* 0x0000005700577308 */ /* 0x000e220000000800 */
[----:B------:R-:W-:Y:S01]  /*eea0*/  FADD.FTZ R21, R49, R26 ;  /* 0x0000001a31157221 */ /* 0x000fe20000010000 */
[----:B------:R-:W-:-:S03]  /*eeb0*/  F2FP.F16.F32.PACK_AB R18, R35, R34 ;  /* 0x000000222312723e */ /* 0x000fc600000000ff */
[----:B------:R-:W4:Y:S03]  /*eec0*/  @P5 LDC R35, c[0x0][0x44c] ;  /* 0x00011300ff235b82 */ /* 0x000f260000000800 */
[----:B------:R-:W0:Y:S01]  /*eed0*/  MUFU.EX2 R40, R40 ;  /* 0x0000002800287308 */ /* 0x000e220000000800 */
[----:B---3--:R-:W-:Y:S01]  /*eee0*/  FADD.FTZ R28, R56, R25 ;  /* 0x00000019381c7221 */ /* 0x008fe20000010000 */
[----:B-1----:R-:W-:-:S03]  /*eef0*/  FADD.FTZ R30, R46, R21 ;  /* 0x000000152e1e7221 */ /* 0x002fc60000010000 */
[----:B------:R-:W-:-:S03]  /*ef00*/  FADD.FTZ R28, R63, R28 ;  /* 0x0000001c3f1c7221 */ /* 0x000fc60000010000 */
[----:B------:R-:W1:Y:S01]  /*ef10*/  MUFU.EX2 R58, R69 ;  /* 0x00000045003a7308 */ /* 0x000e620000000800 */
[----:B--2---:R-:W-:-:S07]  /*ef20*/  FADD.FTZ R21, R77, R28 ;  /* 0x0000001c4d157221 */ /* 0x004fce0000010000 */
[----:B------:R-:W2:Y:S01]  /*ef30*/  MUFU.EX2 R44, R44 ;  /* 0x0000002c002c7308 */ /* 0x000ea20000000800 */
[----:B0-----:R-:W-:Y:S01]  /*ef40*/  FADD.FTZ R29, R41, R30 ;  /* 0x0000001e291d7221 */ /* 0x001fe20000010000 */
[----:B------:R-:W-:-:S06]  /*ef50*/  FADD.FTZ R30, R80, R21 ;  /* 0x00000015501e7221 */ /* 0x000fcc0000010000 */
[----:B------:R-:W0:Y:S01]  /*ef60*/  MUFU.EX2 R92, R92 ;  /* 0x0000005c005c7308 */ /* 0x000e220000000800 */
[----:B------:R-:W-:-:S07]  /*ef70*/  F2FP.F16.F32.PACK_AB R17, R64, R71 ;  /* 0x000000474011723e */ /* 0x000fce00000000ff */
[----:B------:R-:W3:Y:S01]  /*ef80*/  MUFU.EX2 R39, R39 ;  /* 0x0000002700277308 */ /* 0x000ee20000000800 */
[----:B------:R-:W-:-:S07]  /*ef90*/  FADD.FTZ R31, R87, R30 ;  /* 0x0000001e571f7221 */ /* 0x000fce0000010000 */
[----:B------:R-:W4:Y:S01]  /*efa0*/  MUFU.EX2 R51, R68 ;  /* 0x0000004400337308 */ /* 0x000f220000000800 */
[----:B------:R-:W-:Y:S01]  /*efb0*/  FADD.FTZ R21, R40, R29 ;  /* 0x0000001d28157221 */ /* 0x000fe20000010000 */
[----:B------:R1:W-:Y:S06]  /*efc0*/  STSM.16.M88.4 [R23+0x2a300], R16 ;  /* 0x02a3001017007844 */ /* 0x0003ec0000000200 */
[----:B------:R-:W4:Y:S01]  /*efd0*/  MUFU.EX2 R45, R45 ;  /* 0x0000002d002d7308 */ /* 0x000f220000000800 */
[----:B------:R-:W-:-:S07]  /*efe0*/  F2FP.F16.F32.PACK_AB R24, R48, R38 ;  /* 0x000000263018723e */ /* 0x000fce00000000ff */
[----:B------:R-:W4:Y:S01]  /*eff0*/  MUFU.EX2 R93, R93 ;  /* 0x0000005d005d7308 */ /* 0x000f220000000800 */
[----:B-1----:R-:W-:Y:S01]  /*f000*/  FADD.FTZ R17, R58, R31 ;  /* 0x0000001f3a117221 */ /* 0x002fe20000010000 */
[----:B--2---:R-:W-:-:S06]  /*f010*/  FADD.FTZ R38, R44, R21 ;  /* 0x000000152c267221 */ /* 0x004fcc0000010000 */
[----:B------:R-:W1:Y:S01]  /*f020*/  MUFU.EX2 R34, R61 ;  /* 0x0000003d00227308 */ /* 0x000e620000000800 */
[----:B0-----:R-:W-:Y:S01]  /*f030*/  FADD.FTZ R16, R92, R17 ;  /* 0x000000115c107221 */ /* 0x001fe20000010000 */
[----:B---3--:R-:W-:-:S06]  /*f040*/  FADD.FTZ R38, R39, R38 ;  /* 0x0000002627267221 */ /* 0x008fcc0000010000 */
[----:B------:R-:W0:Y:S01]  /*f050*/  MUFU.EX2 R57, R57 ;  /* 0x0000003900397308 */ /* 0x000e220000000800 */
[----:B----4-:R-:W-:Y:S01]  /*f060*/  FADD.FTZ R16, R51, R16 ;  /* 0x0000001033107221 */ /* 0x010fe20000010000 */
[----:B------:R-:W-:-:S06]  /*f070*/  F2FP.F16.F32.PACK_AB R25, R54, R65 ;  /* 0x000000413619723e */ /* 0x000fcc00000000ff */
[----:B------:R-:W2:Y:S01]  /*f080*/  MUFU.EX2 R36, R36 ;  /* 0x0000002400247308 */ /* 0x000ea20000000800 */
[----:B------:R-:W-:Y:S01]  /*f090*/  F2FP.F16.F32.PACK_AB R26, R49, R47 ;  /* 0x0000002f311a723e */ /* 0x000fe200000000ff */
[----:B------:R-:W-:Y:S01]  /*f0a0*/  FADD.FTZ R17, R45, R38 ;  /* 0x000000262d117221 */ /* 0x000fe20000010000 */
[----:B------:R-:W-:Y:S01]  /*f0b0*/  F2FP.F16.F32.PACK_AB R27, R63, R56 ;  /* 0x000000383f1b723e */ /* 0x000fe200000000ff */
[----:B------:R-:W-:-:S04]  /*f0c0*/  @P5 IMAD.HI.U32 R18, R103, R35, RZ ;  /* 0x0000002367125227 */ /* 0x000fc800078e00ff */
[----:B------:R-:W-:Y:S01]  /*f0d0*/  FADD.FTZ R19, R93, R16 ;  /* 0x000000105d137221 */ /* 0x000fe20000010000 */
[----:B------:R-:W3:Y:S01]  /*f0e0*/  MUFU.EX2 R37, R37 ;  /* 0x0000002500257308 */ /* 0x000ee20000000800 */
[----:B------:R4:W-:Y:S07]  /*f0f0*/  STSM.16.M88.4 [R23+0x2bb00], R24 ;  /* 0x02bb001817007844 */ /* 0x0009ee0000000200 */
[----:B------:R-:W-:Y:S08]  /*f100*/  MUFU.EX2 R60, R60 ;  /* 0x0000003c003c7308 */ /* 0x000ff00000000800 */
[----:B------:R-:W-:Y:S01]  /*f110*/  MUFU.EX2 R55, R55 ;  /* 0x0000003700377308 */ /* 0x000fe20000000800 */
[----:B----4-:R-:W-:-:S02]  /*f120*/  IMAD.MOV.U32 R27, RZ, RZ, R103 ;  /* 0x000000ffff1b7224 */ /* 0x010fc400078e0067 */
[----:B-1----:R-:W-:Y:S01]  /*f130*/  FADD.FTZ R26, R34, R19 ;  /* 0x00000013221a7221 */ /* 0x002fe20000010000 */
[----:B------:R-:W-:-:S04]  /*f140*/  @P5 SHF.R.U32.HI R27, RZ, R43, R18 ;  /* 0x0000002bff1b5219 */ /* 0x000fc80000011612 */
[----:B------:R1:W4:Y:S01]  /*f150*/  MUFU.EX2 R38, R15 ;  /* 0x0000000f00267308 */ /* 0x0003220000000800 */
[----:B------:R-:W-:-:S07]  /*f160*/  F2FP.F16.F32.PACK_AB R28, R41, R46 ;  /* 0x0000002e291c723e */ /* 0x000fce00000000ff */
[----:B------:R-:W4:Y:S01]  /*f170*/  MUFU.EX2 R33, R33 ;  /* 0x0000002100217308 */ /* 0x000f220000000800 */
[----:B------:R-:W-:Y:S01]  /*f180*/  F2FP.F16.F32.PACK_AB R29, R80, R77 ;  /* 0x0000004d501d723e */ /* 0x000fe200000000ff */
[----:B0-----:R-:W-:-:S06]  /*f190*/  FADD.FTZ R25, R57, R26 ;  /* 0x0000001a39197221 */ /* 0x001fcc0000010000 */
[----:B------:R-:W-:Y:S01]  /*f1a0*/  MUFU.EX2 R32, R32 ;  /* 0x0000002000207308 */ /* 0x000fe20000000800 */
[----:B------:R-:W-:-:S07]  /*f1b0*/  F2FP.F16.F32.PACK_AB R30, R44, R40 ;  /* 0x000000282c1e723e */ /* 0x000fce00000000ff */
[----:B------:R-:W0:Y:S01]  /*f1c0*/  MUFU.EX2 R155, R155 ;  /* 0x0000009b009b7308 */ /* 0x000e220000000800 */
[----:B------:R-:W-:Y:S01]  /*f1d0*/  F2FP.F16.F32.PACK_AB R31, R58, R87 ;  /* 0x000000573a1f723e */ /* 0x000fe200000000ff */
[----:B--2---:R-:W-:Y:S01]  /*f1e0*/  FADD.FTZ R18, R36, R17 ;  /* 0x0000001124127221 */ /* 0x004fe20000010000 */
[----:B------:R-:W-:-:S03]  /*f1f0*/  IADD3 R26, R27, R101, -R102 ;  /* 0x000000651b1a7210 */ /* 0x000fc60007ffe866 */
[----:B------:R2:W-:Y:S01]  /*f200*/  STSM.16.M88.4 [R23+0x2d300], R28 ;  /* 0x02d3001c17007844 */ /* 0x0005e20000000200 */
[----:B---3--:R-:W-:Y:S01]  /*f210*/  FADD.FTZ R24, R37, R18 ;  /* 0x0000001225187221 */ /* 0x008fe20000010000 */
[----:B-1----:R-:W-:Y:S01]  /*f220*/  IMAD.HI R15, R26, 0x38e38e39, RZ ;  /* 0x38e38e391a0f7827 */ /* 0x002fe200078e02ff */
[----:B----4-:R-:W-:Y:S02]  /*f230*/  F2FP.F16.F32.PACK_AB R27, R38, R55 ;  /* 0x00000037261b723e */ /* 0x010fe400000000ff */
[----:B------:R-:W-:Y:S01]  /*f240*/  F2FP.F16.F32.PACK_AB R16, R45, R39 ;  /* 0x000000272d10723e */ /* 0x000fe200000000ff */
[----:B------:R-:W-:Y:S01]  /*f250*/  FADD.FTZ R21, R33, R24 ;  /* 0x0000001821157221 */ /* 0x000fe20000010000 */
[----:B------:R-:W-:Y:S02]  /*f260*/  F2FP.F16.F32.PACK_AB R17, R51, R92 ;  /* 0x0000005c3311723e */ /* 0x000fe400000000ff */
[----:B------:R-:W-:Y:S02]  /*f270*/  F2FP.F16.F32.PACK_AB R18, R37, R36 ;  /* 0x000000242512723e */ /* 0x000fe400000000ff */
[----:B------:R-:W-:Y:S01]  /*f280*/  F2FP.F16.F32.PACK_AB R19, R34, R93 ;  /* 0x0000005d2213723e */ /* 0x000fe200000000ff */
[----:B--2---:R-:W-:Y:S01]  /*f290*/  FADD.FTZ R28, R60, R25 ;  /* 0x000000193c1c7221 */ /* 0x004fe20000010000 */
[----:B------:R-:W-:-:S02]  /*f2a0*/  F2FP.F16.F32.PACK_AB R24, R52, R33 ;  /* 0x000000213418723e */ /* 0x000fc400000000ff */
[----:B------:R-:W-:Y:S01]  /*f2b0*/  F2FP.F16.F32.PACK_AB R25, R60, R57 ;  /* 0x000000393c19723e */ /* 0x000fe200000000ff */
[----:B------:R-:W-:Y:S01]  /*f2c0*/  FADD.FTZ R55, R55, R28 ;  /* 0x0000001c37377221 */ /* 0x000fe20000010000 */
[----:B0-----:R-:W-:Y:S02]  /*f2d0*/  F2FP.F16.F32.PACK_AB R26, R155, R32 ;  /* 0x000000209b1a723e */ /* 0x001fe400000000ff */
[----:B------:R-:W-:Y:S01]  /*f2e0*/  SHF.R.U32.HI R28, RZ, 0x1f, R15 ;  /* 0x0000001fff1c7819 */ /* 0x000fe2000001160f */
[----:B------:R-:W-:Y:S03]  /*f2f0*/  STSM.16.M88.4 [R23+0x2eb00], R16 ;  /* 0x02eb001017007844 */ /* 0x000fe60000000200 */
[----:B------:R-:W-:Y:S01]  /*f300*/  LEA.HI.SX32 R28, R15, R28, 0x1b ;  /* 0x0000001c0f1c7211 */ /* 0x000fe200078fdaff */
[----:B------:R0:W-:Y:S01]  /*f310*/  STSM.16.M88.4 [R23+0x30300], R24 ;  /* 0x0303001817007844 */ /* 0x0001e20000000200 */
[----:B------:R1:W-:Y:S06]  /*f320*/  MEMBAR.ALL.CTA ;  /* 0x0000000000007992 */ /* 0x0003ec0000008000 */
[----:B-1----:R-:W1:Y:S01]  /*f330*/  FENCE.VIEW.ASYNC.S ;  /* 0x00000000000073c6 */ /* 0x002e620000000000 */
[----:B------:R-:W-:Y:S01]  /*f340*/  VIMNMX R72, RZ, R28, !PT ;  /* 0x0000001cff487248 */ /* 0x000fe20007fe0100 */
[----:B------:R-:W-:-:S04]  /*f350*/  VIADD R15, R96, 0xfffffffe ;  /* 0xfffffffe600f7836 */ /* 0x000fc80000000000 */
[----:B------:R2:W-:Y:S01]  /*f360*/  STL [R1+0x3c], R72 ;  /* 0x00003c4801007387 */ /* 0x0005e20000100800 */
[----:B------:R-:W-:Y:S01]  /*f370*/  ISETP.GE.AND P2, PT, R15, R72, PT ;  /* 0x000000480f00720c */ /* 0x000fe20003f46270 */
[----:B------:R-:W-:-:S04]  /*f380*/  FADD.FTZ R21, R52, R21 ;  /* 0x0000001534157221 */ /* 0x000fc80000010000 */
[----:B------:R-:W-:Y:S01]  /*f390*/  FADD.FTZ R32, R32, R21 ;  /* 0x0000001520207221 */ /* 0x000fe20000010000 */
[----:B------:R-:W-:Y:S01]  /*f3a0*/  FADD.FTZ R157, R38, R55 ;  /* 0x00000037269d7221 */ /* 0x000fe20000010000 */
[----:B------:R-:W-:Y:S02]  /*f3b0*/  CS2R R70, SRZ ;  /* 0x0000000000467805 */ /* 0x000fe4000001ff00 */
[----:B------:R-:W-:Y:S01]  /*f3c0*/  CS2R R68, SRZ ;  /* 0x0000000000447805 */ /* 0x000fe2000001ff00 */
[----:B------:R-:W-:Y:S01]  /*f3d0*/  FADD.FTZ R155, R155, R32 ;  /* 0x000000209b9b7221 */ /* 0x000fe20000010000 */
        /* <DEDUP_REMOVED lines=20> */
[----:B0-----:R-:W-:-:S02]  /*f520*/  CS2R R26, SRZ ;  /* 0x00000000001a7805 */ /* 0x001fc4000001ff00 */
[----:B------:R-:W-:Y:S01]  /*f530*/  CS2R R24, SRZ ;  /* 0x0000000000187805 */ /* 0x000fe2000001ff00 */
[----:B-1----:R-:W-:Y:S01]  /*f540*/  NOP ;  /* 0x0000000000007918 */ /* 0x002fe20000000000 */
[----:B--2---:R-:W-:Y:S05]  /*f550*/  @!P2 BRA `(.L_x_12342) ;  /* 0x000000500020a947 */ /* 0x004fea0003800000 */
[----:B------:R0:W5:Y:S01]  /*f560*/  LDL.LU R18, [R1+0x4] ;  /* 0x0000040001127983 */ /* 0x0001620000300800 */
[----:B------:R-:W-:Y:S02]  /*f570*/  IMAD.MOV.U32 R16, RZ, RZ, R20 ;  /* 0x000000ffff107224 */ /* 0x000fe400078e0014 */
[----:B------:R-:W-:Y:S02]  /*f580*/  IMAD.MOV.U32 R17, RZ, RZ, R14 ;  /* 0x000000ffff117224 */ /* 0x000fe400078e000e */
[----:B------:R-:W-:Y:S02]  /*f590*/  IMAD.MOV.U32 R19, RZ, RZ, R145 ;  /* 0x000000ffff137224 */ /* 0x000fe400078e0091 */
[----:B------:R-:W-:-:S07]  /*f5a0*/  IMAD.MOV.U32 R71, RZ, RZ, RZ ;  /* 0x000000ffff477224 */ /* 0x000fce00078e00ff */
.L_x_12352:
[----:B------:R-:W2:Y:S01]  /*f5b0*/  LDL R0, [R1+0x28] ;  /* 0x0000280001007983 */ /* 0x000ea20000100800 */
[----:B------:R-:W-:Y:S01]  /*f5c0*/  VIADD R145, R19, 0x1 ;  /* 0x0000000113917836 */ /* 0x000fe20000000000 */
[----:B------:R-:W-:Y:S05]  /*f5d0*/  YIELD ;  /* 0x0000000000007946 */ /* 0x000fea0003800000 */
[----:B------:R-:W-:-:S04]  /*f5e0*/  ISETP.NE.AND P3, PT, R145, 0x2, PT ;  /* 0x000000029100780c */ /* 0x000fc80003f65270 */
[----:B------:R-:W-:Y:S02]  /*f5f0*/  SEL R21, RZ, 0x1, P3 ;  /* 0x00000001ff157807 */ /* 0x000fe40001800000 */
[----:B------:R-:W-:Y:S02]  /*f600*/  SEL R145, R145, RZ, P3 ;  /* 0x000000ff91917207 */ /* 0x000fe40001800000 */
[----:B-----5:R-:W-:-:S05]  /*f610*/  LOP3.LUT R14, R18, R21, RZ, 0x3c, !PT ;  /* 0x00000015120e7212 */ /* 0x020fca00078e3cff */
[----:B------:R1:W-:Y:S01]  /*f620*/  STL [R1+0x4], R14 ;  /* 0x0000040e01007387 */ /* 0x0003e20000100800 */
[----:B--2---:R-:W-:-:S13]  /*f630*/  ISETP.NE.AND P2, PT, R0, RZ, PT ;  /* 0x000000ff0000720c */ /* 0x004fda0003f45270 */
[----:B-1----:R-:W-:Y:S05]  /*f640*/  @P2 BRA `(.L_x_12343) ;  /* 0x0000000000302947 */ /* 0x002fea0003800000 */
[----:B------:R-:W-:Y:S05]  /*f650*/  @!P0 BRA `(.L_x_12344) ;  /* 0x0000000000048947 */ /* 0x000fea0003800000 */
[----:B------:R-:W-:Y:S01]  /*f660*/  BPT.TRAP 0x1 ;  /* 0x000000040000795c */ /* 0x000fe20000300000 */
.L_x_12344:
[----:B------:R-:W-:Y:S01]  /*f670*/  IMAD R0, R145, 0x8, R22 ;  /* 0x0000000891007824 */ /* 0x000fe200078e0216 */
[----:B------:R-:W-:-:S04]  /*f680*/  SHF.L.U32 R21, R14, 0x1f, RZ ;  /* 0x0000001f0e157819 */ /* 0x000fc800000006ff */
[----:B------:R1:W2:Y:S01]  /*f690*/  SYNCS.PHASECHK.TRANS64.TRYWAIT P3, [R0+URZ+0x31c30], R21 ;  /* 0x031c3015000075a7 */ /* 0x0002a2000806017f */
[----:B------:R-:W-:Y:S05]  /*f6a0*/  @!P0 BRA `(.L_x_12345) ;  /* 0x0000000000048947 */ /* 0x000fea0003800000 */
[----:B------:R-:W-:Y:S01]  /*f6b0*/  BPT.TRAP 0x1 ;  /* 0x000000040000795c */ /* 0x000fe20000300000 */
.L_x_12345:
[----:B------:R-:W-:Y:S04]  /*f6c0*/  BSSY B0, `(.L_x_12343) ;  /* 0x0000004000007945 */ /* 0x000fe80003800000 */
[----:B--2---:R-:W-:Y:S05]  /*f6d0*/  @P3 BRA `(.L_x_12346) ;  /* 0x0000000000083947 */ /* 0x004fea0003800000 */
[----:B------:R-:W2:Y:S02]  /*f6e0*/  SYNCS.PHASECHK.TRANS64.TRYWAIT P3, [R0+URZ+0x31c30], R21 ;  /* 0x031c3015000075a7 */ /* 0x000ea4000806017f */
[----:B--2---:R-:W-:Y:S05]  /*f6f0*/  @!P3 BRA `(.L_x_12347) ;  /* 0x00000140005cb947 */ /* 0x004fea0003800000 */
.L_x_12346:
[----:B------:R-:W-:Y:S05]  /*f700*/  BSYNC B0 ;  /* 0x0000000000007941 */ /* 0x000fea0003800000 */
.L_x_12343:
[----:B-12---:R-:W1:Y:S02]  /*f710*/  S2R R0, SR_TID.X ;  /* 0x0000000000007919 */ /* 0x006e640000002100 */
[----:B-1----:R-:W-:Y:S02]  /*f720*/  SHF.R.U32.HI R14, RZ, 0x7, R0 ;  /* 0x00000007ff0e7819 */ /* 0x002fe40000011600 */
[----:B------:R-:W2:Y:S01]  /*f730*/  LDL R0, [R1+0x30] ;  /* 0x0000300001007983 */ /* 0x000ea20000100800 */
[----:B------:R-:W-:Y:S05]  /*f740*/  WARPSYNC.ALL ;  /* 0x0000000000007948 */ /* 0x000fea0003800000 */
[----:B------:R-:W-:Y:S01]  /*f750*/  VIADD R76, R14, 0x8 ;  /* 0x000000080e4c7836 */ /* 0x000fe20000000000 */
[C---:B------:R-:W-:Y:S01]  /*f760*/  R2UR UR4, R2.reuse ;  /* 0x00000000020472ca */ /* 0x040fe200000e0000 */
[----:B------:R-:W-:Y:S01]  /*f770*/  IMAD.MOV.U32 R75, RZ, RZ, -0x7fffffe0 ;  /* 0x80000020ff4b7424 */ /* 0x000fe200078e00ff */
[----:B------:R-:W-:Y:S01]  /*f780*/  R2UR UR5, R3 ;  /* 0x00000000030572ca */ /* 0x000fe200000e0000 */
[----:B------:R-:W-:Y:S01]  /*f790*/  IMAD.MOV.U32 R21, RZ, RZ, -0x7fffffe0 ;  /* 0x80000020ff157424 */ /* 0x000fe200078e00ff */
[----:B------:R1:W-:Y:S01]  /*f7a0*/  BAR.SYNC.DEFER_BLOCKING R76, 0x100 ;  /* 0x0004004c0000751d */ /* 0x0003e20000010000 */
        /* <DEDUP_REMOVED lines=8> */
[----:B------:R-:W-:-:S02]  /*f830*/  R2UR UR59, R73 ;  /* 0x00000000493b72ca */ /* 0x000fc400000e0000 */
[----:B------:R-:W-:Y:S02]  /*f840*/  R2UR UR56, R2 ;  /* 0x00000000023872ca */ /* 0x000fe400000e0000 */
[----:B------:R-:W-:Y:S02]  /*f850*/  R2UR UR57, R3 ;  /* 0x00000000033972ca */ /* 0x000fe400000e0000 */
[----:B------:R-:W-:Y:S02]  /*f860*/  R2UR UR9, R77 ;  /* 0x000000004d0972ca */ /* 0x000fe400000e0000 */
[----:B------:R-:W-:Y:S02]  /*f870*/  MOV R75, UR7 ;  /* 0x00000007004b7c02 */ /* 0x000fe40008000f00 */
[----:B------:R-:W-:Y:S02]  /*f880*/  R2UR UR7, R21 ;  /* 0x00000000150772ca */ /* 0x000fe400000e0000 */
[----:B------:R-:W-:-:S02]  /*f890*/  R2UR UR11, R79 ;  /* 0x000000004f0b72ca */ /* 0x000fc400000e0000 */
[----:B------:R-:W-:Y:S01]  /*f8a0*/  R2UR UR15, R73 ;  /* 0x00000000490f72ca */ /* 0x000fe200000e0000 */
[----:B------:R-:W-:Y:S01]  /*f8b0*/  WARPGROUP.ARRIVE ;  /* 0x00000000000079c5 */ /* 0x000fe20000000000 */
[----:B------:R-:W-:Y:S02]  /*f8c0*/  R2UR UR12, R2 ;  /* 0x00000000020c72ca */ /* 0x000fe400000e0000 */
[----:B------:R-:W-:Y:S02]  /*f8d0*/  R2UR UR13, R3 ;  /* 0x00000000030d72ca */ /* 0x000fe400000e0000 */
[----:B------:R-:W-:Y:S02]  /*f8e0*/  R2UR UR17, R73 ;  /* 0x00000000491172ca */ /* 0x000fe400000e0000 */
[----:B------:R-:W-:Y:S02]  /*f8f0*/  R2UR UR19, R77 ;  /* 0x000000004d1372ca */ /* 0x000fe400000e0000 */
[----:B------:R-:W-:-:S02]  /*f900*/  R2UR UR21, R73 ;  /* 0x00000000491572ca */ /* 0x000fc400000e0000 */
[C---:B------:R-:W-:Y:S02]  /*f910*/  R2UR UR23, R73.reuse ;  /* 0x00000000491772ca */ /* 0x040fe400000e0000 */
[----:B------:R-:W-:Y:S02]  /*f920*/  MOV R14, UR61 ;  /* 0x0000003d000e7c02 */ /* 0x000fe40008000f00 */
[C---:B------:R-:W-:Y:S02]  /*f930*/  R2UR UR35, R73.reuse ;  /* 0x00000000492372ca */ /* 0x040fe400000e0000 */
[C---:B------:R-:W-:Y:S02]  /*f940*/  R2UR UR47, R73.reuse ;  /* 0x00000000492f72ca */ /* 0x040fe400000e0000 */
[C---:B------:R-:W-:Y:S02]  /*f950*/  R2UR UR49, R73.reuse ;  /* 0x00000000493172ca */ /* 0x040fe400000e0000 */
[----:B------:R-:W-:Y:S01]  /*f960*/  R2UR UR61, R73 ;  /* 0x00000000493d72ca */ /* 0x000fe200000e0000 */
[----:B------:R-:W-:Y:S01]  /*f970*/  IMAD.MOV.U32 R73, RZ, RZ, -0x7fffffe0 ;  /* 0x80000020ff497424 */ /* 0x000fe200078e00ff */
[----:B------:R-:W-:-:S02]  /*f980*/  R2UR UR25, R77 ;  /* 0x000000004d1972ca */ /* 0x000fc400000e0000 */
[----:B------:R-:W-:Y:S02]  /*f990*/  R2UR UR27, R77 ;  /* 0x000000004d1b72ca */ /* 0x000fe400000e0000 */
[C---:B------:R-:W-:Y:S02]  /*f9a0*/  R2UR UR31, R79.reuse ;  /* 0x000000004f1f72ca */ /* 0x040fe400000e0000 */
[----:B------:R-:W-:Y:S02]  /*f9b0*/  R2UR UR39, R79 ;  /* 0x000000004f2772ca */ /* 0x000fe400000e0000 */
[----:B------:R-:W-:Y:S02]  /*f9c0*/  R2UR UR43, R77 ;  /* 0x000000004d2b72ca */ /* 0x000fe400000e0000 */
[C---:B------:R-:W-:Y:S02]  /*f9d0*/  R2UR UR51, R79.reuse ;  /* 0x000000004f3372ca */ /* 0x040fe400000e0000 */
[----:B------:R-:W-:-:S02]  /*f9e0*/  R2UR UR41, R79 ;  /* 0x000000004f2972ca */ /* 0x000fc400000e0000 */
[----:B------:R-:W-:Y:S02]  /*f9f0*/  R2UR UR37, R77 ;  /* 0x000000004d2572ca */ /* 0x000fe400000e0000 */
[----:B------:R-:W-:Y:S02]  /*fa00*/  R2UR UR28, R8 ;  /* 0x00000000081c72ca */ /* 0x000fe400000e0000 */
[----:B------:R-:W-:Y:S01]  /*fa10*/  R2UR UR29, R9 ;  /* 0x00000000091d72ca */ /* 0x000fe200000e0000 */
[----:B--2---:R-:W-:Y:S01]  /*fa20*/  IMAD R20, R145, 0x6c0, R0 ;  /* 0x000006c091147824 */ /* 0x004fe200078e0200 */
[----:B------:R-:W-:-:S03]  /*fa30*/  MOV R0, UR60 ;  /* 0x0000003c00007c02 */ /* 0x000fc60008000f00 */
[C---:B------:R-:W-:Y:S02]  /*fa40*/  VIADD R74, R20.reuse, 0x40 ;  /* 0x00000040144a7836 */ /* 0x040fe40000000000 */
[C---:B------:R-:W-:Y:S02]  /*fa50*/  VIADD R72, R20.reuse, 0x80 ;  /* 0x0000008014487836 */ /* 0x040fe40000000000 */
[----:B-1----:R-:W-:Y:S01]  /*fa60*/  VIADD R76, R20, 0x180 ;  /* 0x00000180144c7836 */ /* 0x002fe20000000000 */
        /* <DEDUP_REMOVED lines=19> */
[C---:B------:R-:W-:Y:S01]  /*fba0*/  VIADD R72, R20.reuse, 0x42 ;  /* 0x0000004214487836 */ /* 0x040fe20000000000 */
[----:B------:R-:W-:Y:S01]  /*fbb0*/  MOV R80, UR6 ;  /* 0x0000000600507c02 */ /* 0x000fe20008000f00 */
[C---:B------:R-:W-:Y:S01]  /*fbc0*/  VIADD R78, R20.reuse, 0x2 ;  /* 0x00000002144e7836 */ /* 0x040fe20000000000 */
[C---:B------:R-:W-:Y:S01]  /*fbd0*/  R2UR UR6, R20.reuse ;  /* 0x00000000140672ca */ /* 0x040fe200000e0000 */
        /* <DEDUP_REMOVED lines=18> */
[----:B------:R-:W-:Y:S02]  /*fd00*/  R2UR UR5, R3 ;  /* 0x00000000030572ca */ /* 0x000fe400000e0000 */
[----:B------:R-:W-:Y:S02]  /*fd10*/  R2UR UR8, R76 ;  /* 0x000000004c0872ca */ /* 0x000fe400000e0000 */
[----:B------:R-:W-:Y:S01]  /*fd20*/  R2UR UR48, R72 ;  /* 0x00000000483072ca */ /* 0x000fe200000e0000 */
[----:B------:R-:W-:Y:S01]  /*fd30*/  VIADD R72, R20, 0x240 ;  /* 0x0000024014487836 */ /* 0x000fe20000000000 */
[----:B------:R-:W-:Y:S01]  /*fd40*/  R2UR UR45, R75 ;  /* 0x000000004b2d72ca */ /* 0x000fe200000e0000 */
[----:B------:R-:W-:Y:S01]  /*fd50*/  IMAD.MOV.U32 R75, RZ, RZ, -0x7fffffe0 ;  /* 0x80000020ff4b7424 */ /* 0x000fe200078e00ff */
[----:B------:R-:W-:Y:S01]  /*fd60*/  R2UR UR50, R78 ;  /* 0x000000004e3272ca */ /* 0x000fe200000e0000 */
[----:B------:R-:W-:Y:S01]  /*fd70*/  VIADD R78, R20, 0x1c2 ;  /* 0x000001c2144e7836 */ /* 0x000fe20000000000 */
[----:B------:R-:W-:Y:S01]  /*fd80*/  R2UR UR60, R72 ;  /* 0x00000000483c72ca */ /* 0x000fe200000e0000 */
[----:B------:R-:W-:-:S03]  /*fd90*/  VIADD R72, R20, 0x2c0 ;  /* 0x000002c014487836 */ /* 0x000fc60000000000 */
[----:B------:R-:W-:Y:S02]  /*fda0*/  R2UR UR40, R78 ;  /* 0x000000004e2872ca */ /* 0x000fe400000e0000 */
[----:B------:R-:W-:Y:S01]  /*fdb0*/  R2UR UR16, R72 ;  /* 0x00000000481072ca */ /* 0x000fe200000e0000 */
[----:B------:R-:W-:-:S05]  /*fdc0*/  VIADD R72, R20, 0x340 ;  /* 0x0000034014487836 */ /* 0x000fca0000000000 */
[----:B------:R-:W-:Y:S01]  /*fdd0*/  R2UR UR20, R72 ;  /* 0x00000000481472ca */ /* 0x000fe200000e0000 */
[----:B------:R-:W-:Y:S01]  /*fde0*/  VIADD R72, R20, 0x3c0 ;  /* 0x000003c014487836 */ /* 0x000fe20000000000 */
        /* <DEDUP_REMOVED lines=14> */
[----:B------:R-:W-:-:S04]  /*fed0*/  IMAD.MOV.U32 R75, RZ, RZ, -0x7fffffe0 ;  /* 0x80000020ff4b7424 */ /* 0x000fc800078e00ff */
        /* <DEDUP_REMOVED lines=33> */
[----:B------:R-:W-:Y:S02]  /*100f0*/  R2UR UR4, R72 ;  /* 0x00000000480472ca */ /* 0x000fe400000e0000 */
        /* <DEDUP_REMOVED lines=15> */
[----:B------:R-:W-:Y:S01]  /*101f0*/  UMOV UR16, UR32 ;  /* 0x0000002000107c82 */ /* 0x000fe20008000000 */
[----:B------:R-:W-:Y:S01]  /*10200*/  UMOV UR17, UR33 ;  /* 0x0000002100117c82 */ /* 0x000fe20008000000 */
[----:B------:R-:W-:Y:S02]  /*10210*/  R2UR UR32, R8 ;  /* 0x00000000082072ca */ /* 0x000fe400000e0000 */
[----:B------:R-:W-:Y:S01]  /*10220*/  R2UR UR33, R9 ;  /* 0x00000000092172ca */ /* 0x000fe200000e0000 */
        /* <DEDUP_REMOVED lines=13> */
[----:B------:R-:W-:Y:S01]  /*10300*/  UMOV UR26, UR14 ;  /* 0x0000000e001a7c82 */ /* 0x000fe20008000000 */
[----:B------:R-:W-:Y:S01]  /*10310*/  R2UR UR37, R9 ;  /* 0x00000000092572ca */ /* 0x000fe200000e0000 */
[----:B------:R-:W-:Y:S01]  /*10320*/  UMOV UR27, UR15 ;  /* 0x0000000f001b7c82 */ /* 0x000fe20008000000 */
[----:B------:R-:W-:Y:S01]  /*10330*/  R2UR UR14, R146 ;  /* 0x00000000920e72ca */ /* 0x000fe200000e0000 */
[----:B------:R-:W-:Y:S01]  /*10340*/  VIADD R146, R20, 0x3c2 ;  /* 0x000003c214927836 */ /* 0x000fe20000000000 */
[----:B------:R-:W-:Y:S01]  /*10350*/  R2UR UR15, R147 ;  /* 0x00000000930f72ca */ /* 0x000fe200000e0000 */
[----:B------:R-:W-:-:S03]  /*10360*/  IMAD.MOV.U32 R147, RZ, RZ, -0x7fffffe0 ;  /* 0x80000020ff937424 */ /* 0x000fc600078e00ff */
        /* <DEDUP_REMOVED lines=21> */
[----:B------:R-:W-:Y:S01]  /*104c0*/  UMOV UR30, UR40 ;  /* 0x00000028001e7c82 */ /* 0x000fe20008000000 */
[----:B------:R-:W-:Y:S01]  /*104d0*/  UMOV UR31, UR41 ;  /* 0x00000029001f7c82 */ /* 0x000fe20008000000 */
[C---:B------:R-:W-:Y:S01]  /*104e0*/  R2UR UR40, R8.reuse ;  /* 0x00000000082872ca */ /* 0x040fe200000e0000 */
[----:B------:R-:W-:Y:S01]  /*104f0*/  UMOV UR28, UR44 ;  /* 0x0000002c001c7c82 */ /* 0x000fe20008000000 */
[C---:B------:R-:W-:Y:S01]  /*10500*/  R2UR UR41, R9.reuse ;  /* 0x00000000092972ca */ /* 0x040fe200000e0000 */
[----:B------:R-:W-:Y:S01]  /*10510*/  UMOV UR29, UR45 ;  /* 0x0000002d001d7c82 */ /* 0x000fe20008000000 */
[----:B------:R-:W-:Y:S02]  /*10520*/  R2UR UR44, R8 ;  /* 0x00000000082c72ca */ /* 0x000fe400000e0000 */
[----:B------:R-:W-:Y:S01]  /*10530*/  R2UR UR45, R9 ;  /* 0x00000000092d72ca */ /* 0x000fe200000e0000 */
        /* <DEDUP_REMOVED lines=20> */
[----:B------:R-:W-:Y:S02]  /*10680*/  R2UR UR24, R8 ;  /* 0x00000000081872ca */ /* 0x000fe400000e0000 */
[----:B------:R-:W-:Y:S02]  /*10690*/  R2UR UR25, R9 ;  /* 0x00000000091972ca */ /* 0x000fe400000e0000 */
[----:B------:R-:W-:Y:S02]  /*106a0*/  R2UR UR36, R12 ;  /* 0x000000000c2472ca */ /* 0x000fe400000e0000 */
[----:B------:R-:W-:Y:S01]  /*106b0*/  R2UR UR37, R13 ;  /* 0x000000000d2572ca */ /* 0x000fe200000e0000 */
[----:B------:R-:W-:-:S02]  /*106c0*/  WARPGROUP.DEPBAR.LE gsb0, 0x0 ;  /* 0x00008000000079c5 */ /* 0x000fc40000010000 */
[----:B------:R-:W-:-:S06]  /*106d0*/  WARPGROUP.ARRIVE ;  /* 0x00000000000079c5 */ /* 0x000fcc0000000000 */
[----:B------:R-:W-:Y:S01]  /*106e0*/  HGMMA.64x16x16.F32 R112, gdesc[UR40], R112, gsb0 ;  /* 0x00200000287079f0 */ /* 0x000fe20008000870 */
[----:B------:R-:W-:Y:S01]  /*106f0*/  UMOV UR42, UR48 ;  /* 0x00000030002a7c82 */ /* 0x000fe20008000000 */
[----:B------:R-:W-:Y:S01]  /*10700*/  UMOV UR43, UR49 ;  /* 0x00000031002b7c82 */ /* 0x000fe20008000000 */
[C---:B------:R-:W-:Y:S02]  /*10710*/  R2UR UR48, R8.reuse ;  /* 0x00000000083072ca */ /* 0x040fe400000e0000 */
[C---:B------:R-:W-:Y:S02]  /*10720*/  R2UR UR49, R9.reuse ;  /* 0x00000000093172ca */ /* 0x040fe400000e0000 */
[----:B------:R-:W-:Y:S02]  /*10730*/  R2UR UR40, R8 ;  /* 0x00000000082872ca */ /* 0x000fe400000e0000 */
[----:B------:R-:W-:Y:S01]  /*10740*/  R2UR UR41, R9 ;  /* 0x00000000092972ca */ /* 0x000fe200000e0000 */
[----:B------:R-:W-:-:S02]  /*10750*/  WARPGROUP.DEPBAR.LE gsb0, 0x0 ;  /* 0x00008000000079c5 */ /* 0x000fc40000010000 */
        /* <DEDUP_REMOVED lines=11> */
[----:B------:R-:W-:Y:S01]  /*10810*/  R2UR UR48, R12 ;  /* 0x000000000c3072ca */ /* 0x000fe200000e0000 */
[----:B------:R-:W-:Y:S01]  /*10820*/  UMOV UR50, UR20 ;  /* 0x0000001400327c82 */ /* 0x000fe20008000000 */
[----:B------:R-:W-:Y:S01]  /*10830*/  R2UR UR49, R13 ;  /* 0x000000000d3172ca */ /* 0x000fe200000e0000 */
        /* <DEDUP_REMOVED lines=54> */
[C---:B------:R-:W-:Y:S01]  /*10ba0*/  R2UR UR32, R10.reuse ;  /* 0x000000000a2072ca */ /* 0x040fe200000e0000 */
[----:B------:R-:W-:Y:S01]  /*10bb0*/  UMOV UR34, UR12 ;  /* 0x0000000c00227c82 */ /* 0x000fe20008000000 */
[C---:B------:R-:W-:Y:S01]  /*10bc0*/  R2UR UR33, R11.reuse ;  /* 0x000000000b2172ca */ /* 0x040fe200000e0000 */
        /* <DEDUP_REMOVED lines=90> */
[----:B------:R-:W-:Y:S02]  /*11170*/  R2UR UR43, R148 ;  /* 0x00000000942b72ca */ /* 0x000fe400000e0000 */
        /* <DEDUP_REMOVED lines=81> */
[----:B------:R-:W-:-:S02]  /*11690*/  IMAD.MOV.U32 R147, RZ, RZ, -0x7fffffe0 ;  /* 0x80000020ff937424 */ /* 0x000fc400078e00ff */
[----:B------:R-:W-:Y:S01]  /*116a0*/  VIADD R20, R20, 0x682 ;  /* 0x0000068214147836 */ /* 0x000fe20000000000 */
        /* <DEDUP_REMOVED lines=40> */
[----:B------:R-:W-:Y:S05]  /*11930*/  @P2 BRA `(.L_x_12348) ;  /* 0x0000000000282947 */ /* 0x000fea0003800000 */
[----:B------:R-:W-:Y:S05]  /*11940*/  @!P0 BRA `(.L_x_12349) ;  /* 0x0000000000048947 */ /* 0x000fea0003800000 */
[----:B------:R-:W-:Y:S01]  /*11950*/  BPT.TRAP 0x1 ;  /* 0x000000040000795c */ /* 0x000fe20000300000 */
.L_x_12349:
[----:B------:R-:W-:Y:S01]  /*11960*/  SHF.L.U32 R0, R18, 0x1f, RZ ;  /* 0x0000001f12007819 */ /* 0x000fe200000006ff */
[----:B------:R-:W-:-:S04]  /*11970*/  IMAD R14, R19, 0x8, R22 ;  /* 0x00000008130e7824 */ /* 0x000fc800078e0216 */
[----:B------:R1:W2:Y:S01]  /*11980*/  SYNCS.PHASECHK.TRANS64.TRYWAIT P2, [R14+URZ+0x31c50], R0 ;  /* 0x031c50000e0075a7 */ /* 0x0002a2000804017f */
[----:B------:R-:W-:Y:S05]  /*11990*/  @!P0 BRA `(.L_x_12350) ;  /* 0x0000000000048947 */ /* 0x000fea0003800000 */
[----:B------:R-:W-:Y:S01]  /*119a0*/  BPT.TRAP 0x1 ;  /* 0x000000040000795c */ /* 0x000fe20000300000 */
.L_x_12350:
[----:B--2---:R-:W-:Y:S05]  /*119b0*/  @P2 BRA `(.L_x_12348) ;  /* 0x0000000000082947 */ /* 0x004fea0003800000 */
[----:B------:R-:W2:Y:S02]  /*119c0*/  SYNCS.PHASECHK.TRANS64.TRYWAIT P2, [R14+URZ+0x31c50], R0 ;  /* 0x031c50000e0075a7 */ /* 0x000ea4000804017f */
[----:B--2---:R-:W-:Y:S05]  /*119d0*/  @!P2 BRA `(.L_x_12351) ;  /* 0x0000011c00b8a947 */ /* 0x004fea0003800000 */
.L_x_12348:
[----:B------:R-:W3:Y:S01]  /*119e0*/  LDL R148, [R1+0x58] ;  /* 0x0000580001947983 */ /* 0x000ee20000100800 */
[----:B------:R-:W4:Y:S03]  /*119f0*/  LDC R149, c[0x0][0x448] ;  /* 0x00011200ff957b82 */ /* 0x000f260000000800 */
[----:B------:R-:W3:Y:S04]  /*11a00*/  LDL R18, [R1+0x68] ;  /* 0x0000680001127983 */ /* 0x000ee80000100800 */
[----:B------:R-:W3:Y:S04]  /*11a10*/  LDL R147, [R1+0x64] ;  /* 0x0000640001937983 */ /* 0x000ee80000100800 */
[----:B------:R-:W3:Y:S04]  /*11a20*/  LDL R21, [R1+0x54] ;  /* 0x0000540001157983 */ /* 0x000ee80000100800 */
[----:B------:R-:W3:Y:S04]  /*11a30*/  LDL R20, [R1+0x50] ;  /* 0x0000500001147983 */ /* 0x000ee80000100800 */
[----:B------:R-:W3:Y:S01]  /*11a40*/  LDL.LU R146, [R1] ;  /* 0x0000000001927983 */ /* 0x000ee20000300800 */
[----:B------:R-:W-:Y:S05]  /*11a50*/  WARPSYNC.ALL ;  /* 0x0000000000007948 */ /* 0x000fea0003800000 */
[----:B----4-:R-:W-:Y:S01]  /*11a60*/  ISETP.NE.AND P2, PT, R149, 0x1, PT ;  /* 0x000000019500780c */ /* 0x010fe20003f45270 */
[----:B------:R-:W-:-:S12]  /*11a70*/  ULDC UR4, c[0x0][0x988] ;  /* 0x0002620000047ab9 */ /* 0x000fd80000000800 */
[----:B-12---:R-:W1:Y:S08]  /*11a80*/  @P2 LDC R14, c[0x0][0x44c] ;  /* 0x00011300ff0e2b82 */ /* 0x006e700000000800 */
[----:B------:R-:W2:Y:S01]  /*11a90*/  @P2 LDC R0, c[0x0][0x450] ;  /* 0x00011400ff002b82 */ /* 0x000ea20000000800 */
[----:B---3--:R-:W-:-:S04]  /*11aa0*/  IMAD.IADD R18, R18, 0x1, R148 ;  /* 0x0000000112127824 */ /* 0x008fc800078e0294 */
[----:B-1----:R-:W-:-:S05]  /*11ab0*/  @P2 IMAD.HI.U32 R14, R18, R14, RZ ;  /* 0x0000000e120e2227 */ /* 0x002fca00078e00ff */
[----:B--2---:R-:W-:Y:S01]  /*11ac0*/  @P2 SHF.R.U32.HI R18, RZ, R0, R14 ;  /* 0x00000000ff122219 */ /* 0x004fe2000001160e */
[----:B------:R-:W-:-:S04]  /*11ad0*/  IMAD.MOV.U32 R14, RZ, RZ, -0x90 ;  /* 0xffffff70ff0e7424 */ /* 0x000fc800078e00ff */
[----:B------:R-:W1:Y:S01]  /*11ae0*/  SHFL.IDX PT, R0, R18, RZ, 0x1c1f ;  /* 0x001c1fff12007589 */ /* 0x000e6200000e0000 */
[----:B------:R-:W-:Y:S01]  /*11af0*/  IMAD R14, R15, R14, 0x1 ;  /* 0x000000010f0e7424 */ /* 0x000fe200078e020e */
[----:B------:R-:W-:Y:S02]  /*11b00*/  LOP3.LUT R146, R146, 0xffffffbf, RZ, 0xc0, !PT ;  /* 0xffffffbf92927812 */ /* 0x000fe400078ec0ff */
[----:B------:R-:W2:Y:S01]  /*11b10*/  SHFL.IDX PT, R18, R18, 0x1, 0x1c1f ;  /* 0x003c1f0012127f89 */ /* 0x000ea200000e0000 */
[----:B------:R-:W-:Y:S01]  /*11b20*/  IMAD R14, R147, -0x2, R14 ;  /* 0xfffffffe930e7824 */ /* 0x000fe200078e020e */
[----:B------:R-:W-:-:S04]  /*11b30*/  @P1 LOP3.LUT R146, R146, 0x40, RZ, 0xfc, !PT ;  /* 0x0000004092921812 */ /* 0x000fc800078efcff */
[----:B------:R-:W-:Y:S02]  /*11b40*/  IADD3 R14, -R20, R14, R21 ;  /* 0x0000000e140e7210 */ /* 0x000fe40007ffe115 */
[----:B------:R-:W-:-:S04]  /*11b50*/  LOP3.LUT R146, R146, 0xffffffdf, RZ, 0xc0, !PT ;  /* 0xffffffdf92927812 */ /* 0x000fc800078ec0ff */
[----:B------:R-:W-:-:S05]  /*11b60*/  @P0 LOP3.LUT R146, R146, 0x20, RZ, 0xfc, !PT ;  /* 0x0000002092920812 */ /* 0x000fca00078efcff */
[----:B------:R-:W-:Y:S01]  /*11b70*/  STL [R1], R146 ;  /* 0x0000009201007387 */ /* 0x000fe20000100800 */
[----:B-1----:R-:W-:-:S03]  /*11b80*/  IMAD.IADD R0, R14, 0x1, R0 ;  /* 0x000000010e007824 */ /* 0x002fc600078e0200 */
[----:B------:R-:W3:Y:S01]  /*11b90*/  LDL R153, [R1+0x38] ;  /* 0x0000380001997983 */ /* 0x000ee20000100800 */
[----:B--2---:R-:W-:Y:S01]  /*11ba0*/  IMAD.IADD R18, R14, 0x1, R18 ;  /* 0x000000010e127824 */ /* 0x004fe200078e0212 */
[C---:B------:R-:W-:Y:S02]  /*11bb0*/  ISETP.GT.AND P2, PT, R0.reuse, RZ, PT ;  /* 0x000000ff0000720c */ /* 0x040fe40003f44270 */
[C---:B------:R-:W-:Y:S02]  /*11bc0*/  ISETP.GT.AND P4, PT, R0.reuse, 0x1, PT ;  /* 0x000000010000780c */ /* 0x040fe40003f84270 */
[----:B------:R-:W-:Y:S02]  /*11bd0*/  ISETP.GT.AND P3, PT, R0, 0x8, PT ;  /* 0x000000080000780c */ /* 0x000fe40003f64270 */
[----:B------:R-:W-:Y:S02]  /*11be0*/  FSEL R136, R136, -INF , P2 ;  /* 0xff80000088887808 */ /* 0x000fe40001000000 */
[----:B------:R-:W-:-:S02]  /*11bf0*/  FSEL R137, R137, -INF , P4 ;  /* 0xff80000089897808 */ /* 0x000fc40002000000 */
[----:B------:R-:W-:Y:S02]  /*11c00*/  FSEL R140, R140, -INF , P3 ;  /* 0xff8000008c8c7808 */ /* 0x000fe40001800000 */
[C---:B------:R-:W-:Y:S02]  /*11c10*/  ISETP.GT.AND P2, PT, R0.reuse, 0x9, PT ;  /* 0x000000090000780c */ /* 0x040fe40003f44270 */
        /* <DEDUP_REMOVED lines=62> */
[----:B------:R-:W-:Y:S02]  /*12000*/  FMNMX.FTZ R0, R136, R17, !PT ;  /* 0x0000001188007209 */ /* 0x000fe40007810000 */
[----:B------:R-:W-:-:S02]  /*12010*/  FSEL R73, R73, -INF , P2 ;  /* 0xff80000049497808 */ /* 0x000fc40001000000 */
[----:B------:R-:W-:Y:S02]  /*12020*/  FMNMX.FTZ R0, R137, R0, !PT ;  /* 0x0000000089007209 */ /* 0x000fe40007810000 */
[----:B------:R-:W-:Y:S02]  /*12030*/  ISETP.GT.AND P2, PT, R18, RZ, PT ;  /* 0x000000ff1200720c */ /* 0x000fe40003f44270 */
        /* <DEDUP_REMOVED lines=67> */
[C---:B------:R-:W-:Y:S02]  /*12470*/  ISETP.GT.AND P2, PT, R18.reuse, 0x40, PT ;  /* 0x000000401200780c */ /* 0x040fe40003f44270 */
[----:B------:R-:W-:Y:S01]  /*12480*/  ISETP.GT.AND P1, PT, R18, 0x71, PT ;  /* 0x000000711200780c */ /* 0x000fe20003f24270 */
[----:B------:R-:W1:Y:S01]  /*12490*/  SHFL.BFLY PT, R14, R0, 0x2, 0x1f ;  /* 0x0c401f00000e7f89 */ /* 0x000e6200000e0000 */
[----:B------:R-:W-:-:S02]  /*124a0*/  FSEL R106, R106, -INF , P2 ;  /* 0xff8000006a6a7808 */ /* 0x000fc40001000000 */
[C---:B------:R-:W-:Y:S02]  /*124b0*/  ISETP.GT.AND P2, PT, R18.reuse, 0x41, PT ;  /* 0x000000411200780c */ /* 0x040fe40003f44270 */
[C---:B------:R-:W-:Y:S02]  /*124c0*/  ISETP.GT.AND P0, PT, R18.reuse, 0x78, PT ;  /* 0x000000781200780c */ /* 0x040fe40003f04270 */
[----:B------:R-:W-:Y:S02]  /*124d0*/  FSEL R107, R107, -INF , P2 ;  /* 0xff8000006b6b7808 */ /* 0x000fe40001000000 */
[C---:B------:R-:W-:Y:S02]  /*124e0*/  ISETP.GT.AND P2, PT, R18.reuse, 0x48, PT ;  /* 0x000000481200780c */ /* 0x040fe40003f44270 */
[----:B------:R-:W-:Y:S02]  /*124f0*/  ISETP.GT.AND P3, PT, R18, 0x81, PT ;  /* 0x000000811200780c */ /* 0x000fe40003f64270 */
[----:B------:R-:W-:-:S02]  /*12500*/  FSEL R110, R110, -INF , P2 ;  /* 0xff8000006e6e7808 */ /* 0x000fc40001000000 */
[C---:B------:R-:W-:Y:S02]  /*12510*/  ISETP.GT.AND P2, PT, R18.reuse, 0x49, PT ;  /* 0x000000491200780c */ /* 0x040fe40003f44270 */
[C---:B------:R-:W-:Y:S02]  /*12520*/  ISETP.GT.AND P4, PT, R18.reuse, 0x88, PT ;  /* 0x000000881200780c */ /* 0x040fe40003f84270 */
[----:B------:R-:W-:Y:S02]  /*12530*/  FSEL R111, R111, -INF , P2 ;  /* 0xff8000006f6f7808 */ /* 0x000fe40001000000 */
[C---:B------:R-:W-:Y:S02]  /*12540*/  ISETP.GT.AND P2, PT, R18.reuse, 0x50, PT ;  /* 0x000000501200780c */ /* 0x040fe40003f44270 */
[----:B------:R-:W-:Y:S02]  /*12550*/  ISETP.GT.AND P5, PT, R18, 0x89, PT ;  /* 0x000000891200780c */ /* 0x000fe40003fa4270 */
[----:B-1----:R-:W-:-:S02]  /*12560*/  FMNMX.FTZ R14, R0, R14, !PT ;  /* 0x0000000e000e7209 */ /* 0x002fc40007810000 */
[----:B------:R-:W-:Y:S02]  /*12570*/  FSEL R98, R98, -INF , P2 ;  /* 0xff80000062627808 */ /* 0x000fe40001000000 */
[C---:B------:R-:W-:Y:S01]  /*12580*/  ISETP.GT.AND P2, PT, R18.reuse, 0x51, PT ;  /* 0x000000511200780c */ /* 0x040fe20003f44270 */
[----:B------:R-:W1:Y:S01]  /*12590*/  SHFL.BFLY PT, R0, R14, 0x1, 0x1f ;  /* 0x0c201f000e007f89 */ /* 0x000e6200000e0000 */
[----:B------:R-:W-:Y:S02]  /*125a0*/  FSEL R83, R83, -INF , P1 ;  /* 0xff80000053537808 */ /* 0x000fe40000800000 */
[----:B------:R-:W-:Y:S02]  /*125b0*/  FSEL R99, R99, -INF , P2 ;  /* 0xff80000063637808 */ /* 0x000fe40001000000 */
[----:B------:R-:W-:Y:S02]  /*125c0*/  ISETP.GT.AND P2, PT, R18, 0x58, PT ;  /* 0x000000581200780c */ /* 0x000fe40003f44270 */
[----:B------:R-:W-:-:S02]  /*125d0*/  FSEL R86, R86, -INF , P0 ;  /* 0xff80000056567808 */ /* 0x000fc40000000000 */
[----:B------:R-:W-:Y:S02]  /*125e0*/  FSEL R102, R102, -INF , P2 ;  /* 0xff80000066667808 */ /* 0x000fe40001000000 */
[----:B------:R-:W-:Y:S02]  /*125f0*/  ISETP.GT.AND P2, PT, R18, 0x59, PT ;  /* 0x000000591200780c */ /* 0x000fe40003f44270 */
[----:B------:R-:W-:Y:S02]  /*12600*/  LOP3.LUT P1, RZ, R146, 0x40, RZ, 0xc0, !PT ;  /* 0x0000004092ff7812 */ /* 0x000fe4000782c0ff */
[----:B------:R-:W-:Y:S02]  /*12610*/  FSEL R103, R103, -INF , P2 ;  /* 0xff80000067677808 */ /* 0x000fe40001000000 */
[----:B------:R-:W-:Y:S02]  /*12620*/  ISETP.GT.AND P2, PT, R18, 0x60, PT ;  /* 0x000000601200780c */ /* 0x000fe40003f44270 */
[----:B------:R-:W-:-:S02]  /*12630*/  LOP3.LUT P0, RZ, R146, 0x20, RZ, 0xc0, !PT ;  /* 0x0000002092ff7812 */ /* 0x000fc4000780c0ff */
[----:B------:R-:W-:Y:S02]  /*12640*/  FSEL R90, R90, -INF , P2 ;  /* 0xff8000005a5a7808 */ /* 0x000fe40001000000 */
[----:B------:R-:W-:Y:S02]  /*12650*/  ISETP.GT.AND P2, PT, R18, 0x61, PT ;  /* 0x000000611200780c */ /* 0x000fe40003f44270 */
[----:B-1----:R-:W-:Y:S01]  /*12660*/  FMNMX.FTZ R14, R14, R0, !PT ;  /* 0x000000000e0e7209 */ /* 0x002fe20007810000 */
[----:B------:R-:W-:Y:S01]  /*12670*/  IMAD.U32 R0, RZ, RZ, UR4 ;  /* 0x00000004ff007e24 */ /* 0x000fe2000f8e00ff */
[----:B------:R-:W-:Y:S02]  /*12680*/  FSEL R91, R91, -INF , P2 ;  /* 0xff8000005b5b7808 */ /* 0x000fe40001000000 */
[----:B------:R-:W-:Y:S01]  /*12690*/  ISETP.GT.AND P2, PT, R18, 0x68, PT ;  /* 0x000000681200780c */ /* 0x000fe20003f44270 */
[C---:B------:R-:W-:Y:S01]  /*126a0*/  FMUL.FTZ R21, R14.reuse, R0 ;  /* 0x000000000e157220 */ /* 0x040fe20000410000 */
[----:B------:R-:W-:-:S02]  /*126b0*/  FSETP.NEU.FTZ.AND P6, PT, R14, -INF , PT ;  /* 0xff8000000e00780b */ /* 0x000fc40003fdd000 */
[----:B------:R-:W-:Y:S02]  /*126c0*/  FSEL R94, R94, -INF , P2 ;  /* 0xff8000005e5e7808 */ /* 0x000fe40001000000 */
[----:B------:R-:W-:Y:S02]  /*126d0*/  ISETP.GT.AND P2, PT, R18, 0x69, PT ;  /* 0x000000691200780c */ /* 0x000fe40003f44270 */
[----:B------:R-:W-:Y:S02]  /*126e0*/  FSEL R20, R14, RZ, P6 ;  /* 0x000000ff0e147208 */ /* 0x000fe40003000000 */
[----:B------:R-:W-:Y:S02]  /*126f0*/  FSEL R95, R95, -INF , P2 ;  /* 0xff8000005f5f7808 */ /* 0x000fe40001000000 */
[----:B------:R-:W-:Y:S01]  /*12700*/  ISETP.GT.AND P2, PT, R18, 0x70, PT ;  /* 0x000000701200780c */ /* 0x000fe20003f44270 */
[----:B------:R-:W-:Y:S01]  /*12710*/  FADD.FTZ R20, -R20, R17 ;  /* 0x0000001114147221 */ /* 0x000fe20000010100 */
[----:B------:R-:W-:-:S02]  /*12720*/  FSEL R21, R21, RZ, P6 ;  /* 0x000000ff15157208 */ /* 0x000fc40003000000 */
[----:B------:R-:W-:Y:S02]  /*12730*/  FSEL R82, R82, -INF , P2 ;  /* 0xff80000052527808 */ /* 0x000fe40001000000 */
[C---:B------:R-:W-:Y:S02]  /*12740*/  ISETP.GT.AND P2, PT, R18.reuse, 0x80, PT ;  /* 0x000000801200780c */ /* 0x040fe40003f44270 */
[----:B------:R-:W-:Y:S01]  /*12750*/  ISETP.GT.AND P6, PT, R18, 0x79, PT ;  /* 0x000000791200780c */ /* 0x000fe20003fc4270 */
        /* <DEDUP_REMOVED lines=10> */
[----:B------:R-:W1:Y:S01]  /*12800*/  MUFU.EX2 R72, R136 ;  /* 0x0000008800487308 */ /* 0x000e620000000800 */
[----:B------:R-:W-:-:S07]  /*12810*/  FSEL R17, R74, -INF , P2 ;  /* 0xff8000004a117808 */ /* 0x000fce0001000000 */
[----:B------:R-:W2:Y:S08]  /*12820*/  MUFU.EX2 R137, R137 ;  /* 0x0000008900897308 */ /* 0x000eb00000000800 */
[----:B------:R-:W4:Y:S01]  /*12830*/  MUFU.EX2 R74, R140 ;  /* 0x0000008c004a7308 */ /* 0x000f220000000800 */
[----:B-1----:R-:W-:-:S07]  /*12840*/  FFMA.FTZ R20, R18, R155, R72 ;  /* 0x0000009b12147223 */ /* 0x002fce0000010048 */
[----:B------:R-:W1:Y:S01]  /*12850*/  MUFU.EX2 R141, R141 ;  /* 0x0000008d008d7308 */ /* 0x000e620000000800 */
[-CC-:B------:R-:W-:Y:S01]  /*12860*/  FFMA.FTZ R151, R129, R0.reuse, -R21.reuse ;  /* 0x0000000081977223 */ /* 0x180fe20000010815 */
[----:B--2---:R-:W-:Y:S01]  /*12870*/  FADD.FTZ R20, R137, R20 ;  /* 0x0000001489147221 */ /* 0x004fe20000010000 */
        /* <DEDUP_REMOVED lines=9> */
[----:B----4-:R-:W-:Y:S01]  /*12910*/  FADD.FTZ R20, R74, R20 ;  /* 0x000000144a147221 */ /* 0x010fe20000010000 */
        /* <DEDUP_REMOVED lines=18> */
[----:B-1----:R-:W-:Y:S01]  /*12a40*/  FADD.FTZ R21, R141, R20 ;  /* 0x000000148d157221 */ /* 0x002fe20000010000 */
        /* <DEDUP_REMOVED lines=31> */
[----:B------:R-:W-:-:S04]  /*12c40*/  FMNMX.FTZ R20, R86, R20, !PT ;  /* 0x0000001456147209 */ /* 0x000fc80007810000 */
[----:B------:R-:W-:Y:S02]  /*12c50*/  FMNMX.FTZ R20, R87, R20, !PT ;  /* 0x0000001457147209 */ /* 0x000fe40007810000 */
[----:B------:R-:W-:Y:S02]  /*12c60*/  FSEL R75, R75, -INF , P3 ;  /* 0xff8000004b4b7808 */ /* 0x000fe40001800000 */
[----:B------:R-:W-:Y:S02]  /*12c70*/  FMNMX.FTZ R20, R17, R20, !PT ;  /* 0x0000001411147209 */ /* 0x000fe40007810000 */
[----:B------:R-:W-:Y:S02]  /*12c80*/  FSEL R78, R78, -INF , P4 ;  /* 0xff8000004e4e7808 */ /* 0x000fe40002000000 */
[----:B------:R-:W-:Y:S02]  /*12c90*/  FMNMX.FTZ R20, R75, R20, !PT ;  /* 0x000000144b147209 */ /* 0x000fe40007810000 */
[----:B------:R-:W-:-:S02]  /*12ca0*/  FSEL R79, R79, -INF , P5 ;  /* 0xff8000004f4f7808 */ /* 0x000fc40002800000 */
[----:B------:R-:W-:-:S04]  /*12cb0*/  FMNMX.FTZ R20, R78, R20, !PT ;  /* 0x000000144e147209 */ /* 0x000fc80007810000 */
[----:B------:R-:W-:-:S05]  /*12cc0*/  FMNMX.FTZ R20, R79, R20, !PT ;  /* 0x000000144f147209 */ /* 0x000fca0007810000 */
[----:B------:R-:W1:Y:S02]  /*12cd0*/  SHFL.BFLY PT, R73, R20, 0x2, 0x1f ;  /* 0x0c401f0014497f89 */ /* 0x000e6400000e0000 */
[----:B-1----:R-:W-:-:S05]  /*12ce0*/  FMNMX.FTZ R20, R20, R73, !PT ;  /* 0x0000004914147209 */ /* 0x002fca0007810000 */
[----:B------:R-:W1:Y:S01]  /*12cf0*/  SHFL.BFLY PT, R73, R20, 0x1, 0x1f ;  /* 0x0c201f0014497f89 */ /* 0x000e6200000e0000 */
[----:B---3--:R-:W-:Y:S02]  /*12d00*/  LOP3.LUT R76, R153, 0x10000, RZ, 0xfc, !PT ;  /* 0x00010000994c7812 */ /* 0x008fe400078efcff */
[----:B-1----:R-:W-:-:S04]  /*12d10*/  FMNMX.FTZ R20, R20, R73, !PT ;  /* 0x0000004914147209 */ /* 0x002fc80007810000 */
[----:B------:R-:W-:-:S04]  /*12d20*/  FSETP.NEU.FTZ.AND P2, PT, R20, -INF , PT ;  /* 0xff8000001400780b */ /* 0x000fc80003f5d000 */
[----:B------:R-:W-:-:S05]  /*12d30*/  FSEL R73, R20, RZ, P2 ;  /* 0x000000ff14497208 */ /* 0x000fca0001000000 */
[----:B------:R-:W-:Y:S01]  /*12d40*/  FADD.FTZ R16, -R73, R16 ;  /* 0x0000001049107221 */ /* 0x000fe20000010100 */
[----:B------:R-:W-:-:S05]  /*12d50*/  FMUL.FTZ R73, R20, R0 ;  /* 0x0000000014497220 */ /* 0x000fca0000410000 */
[----:B------:R-:W-:-:S05]  /*12d60*/  FSEL R73, R73, RZ, P2 ;  /* 0x000000ff49497208 */ /* 0x000fca0001000000 */
[----:B------:R-:W-:Y:S01]  /*12d70*/  FFMA.FTZ R81, R78, R0, -R73 ;  /* 0x000000004e517223 */ /* 0x000fe20000010849 */
[----:B------:R-:W-:-:S05]  /*12d80*/  VIADD R78, R76, 0x180 ;  /* 0x000001804c4e7836 */ /* 0x000fca0000000000 */
[----:B------:R-:W-:Y:S01]  /*12d90*/  R2UR UR8, R78 ;  /* 0x000000004e0872ca */ /* 0x000fe200000e0000 */
[----:B------:R-:W-:-:S05]  /*12da0*/  VIADD R78, R76, 0x300 ;  /* 0x000003004c4e7836 */ /* 0x000fca0000000000 */
[----:B------:R-:W-:Y:S01]  /*12db0*/  R2UR UR12, R78 ;  /* 0x000000004e0c72ca */ /* 0x000fe200000e0000 */
[----:B------:R-:W-:-:S05]  /*12dc0*/  VIADD R78, R76, 0x480 ;  /* 0x000004804c4e7836 */ /* 0x000fca0000000000 */
[----:B------:R-:W-:Y:S01]  /*12dd0*/  R2UR UR16, R78 ;  /* 0x000000004e1072ca */ /* 0x000fe200000e0000 */
[----:B------:R-:W-:Y:S02]  /*12de0*/  VIADD R78, R76, 0x600 ;  /* 0x000006004c4e7836 */ /* 0x000fe40000000000 */
[-CC-:B------:R-:W-:Y:S01]  /*12df0*/  FFMA.FTZ R138, R138, R0.reuse, -R73.reuse ;  /* 0x000000008a8a7223 */ /* 0x180fe20000010849 */
[-CC-:B------:R-:W-:Y:S01]  /*12e00*/  FFMA.FTZ R139, R139, R0.reuse, -R73.reuse ;  /* 0x000000008b8b7223 */ /* 0x180fe20000010849 */
[-CC-:B------:R-:W-:Y:S01]  /*12e10*/  FFMA.FTZ R142, R142, R0.reuse, -R73.reuse ;  /* 0x000000008e8e7223 */ /* 0x180fe20000010849 */
[-CC-:B------:R-:W-:Y:S01]  /*12e20*/  FFMA.FTZ R143, R143, R0.reuse, -R73.reuse ;  /* 0x000000008f8f7223 */ /* 0x180fe20000010849 */
[----:B------:R-:W-:Y:S01]  /*12e30*/  R2UR UR20, R78 ;  /* 0x000000004e1472ca */ /* 0x000fe200000e0000 */
        /* <DEDUP_REMOVED lines=31> */
[----:B------:R-:W-:-:S02]  /*13030*/  VIADD R78, R76, 0x780 ;  /* 0x000007804c4e7836 */ /* 0x000fc40000000000 */
[----:B------:R-:W-:-:S03]  /*13040*/  VIADD R73, R22, 0x200 ;  /* 0x0000020016497836 */ /* 0x000fc60000000000 */
[----:B------:R-:W-:Y:S01]  /*13050*/  R2UR UR24, R78 ;  /* 0x000000004e1872ca */ /* 0x000fe200000e0000 */
[C---:B------:R-:W-:Y:S01]  /*13060*/  VIADD R78, R76.reuse, 0x900 ;  /* 0x000009004c4e7836 */ /* 0x040fe20000000000 */
[----:B------:R-:W-:Y:S01]  /*13070*/  SHF.R.U32.HI R73, RZ, 0x4, R73 ;  /* 0x00000004ff497819 */ /* 0x000fe20000011649 */
[----:B------:R-:W-:Y:S01]  /*13080*/  IMAD.MOV.U32 R77, RZ, RZ, -0x3ffffff0 ;  /* 0xc0000010ff4d7424 */ /* 0x000fe200078e00ff */
[----:B------:R-:W-:Y:S02]  /*13090*/  R2UR UR4, R76 ;  /* 0x000000004c0472ca */ /* 0x000fe400000e0000 */
[----:B------:R-:W-:Y:S02]  /*130a0*/  LOP3.LUT R73, R73, 0x3fff, RZ, 0xc0, !PT ;  /* 0x00003fff49497812 */ /* 0x000fe400078ec0ff */
[----:B------:R-:W-:Y:S01]  /*130b0*/  R2UR UR28, R78 ;  /* 0x000000004e1c72ca */ /* 0x000fe200000e0000 */
[C---:B------:R-:W-:Y:S01]  /*130c0*/  VIADD R78, R76.reuse, 0xa80 ;  /* 0x00000a804c4e7836 */ /* 0x040fe20000000000 */
[----:B------:R-:W-:Y:S01]  /*130d0*/  LOP3.LUT R73, R73, 0x2400000, RZ, 0xfc, !PT ;  /* 0x0240000049497812 */ /* 0x000fe200078efcff */
[----:B------:R-:W-:Y:S01]  /*130e0*/  VIADD R76, R76, 0xc00 ;  /* 0x00000c004c4c7836 */ /* 0x000fe20000000000 */
[----:B------:R-:W-:-:S02]  /*130f0*/  R2UR UR5, R77 ;  /* 0x000000004d0572ca */ /* 0x000fc400000e0000 */
[----:B------:R-:W-:Y:S01]  /*13100*/  R2UR UR37, R77 ;  /* 0x000000004d2572ca */ /* 0x000fe200000e0000 */
[----:B------:R-:W-:Y:S01]  /*13110*/  IMAD.MOV.U32 R77, RZ, RZ, -0x7fffffe0 ;  /* 0x80000020ff4d7424 */ /* 0x000fe200078e00ff */
[----:B------:R-:W-:Y:S01]  /*13120*/  R2UR UR36, R76 ;  /* 0x000000004c2472ca */ /* 0x000fe200000e0000 */
[----:B------:R-:W-:-:S03]  /*13130*/  IMAD R76, R19, 0x6c0, R73 ;  /* 0x000006c0134c7824 */ /* 0x000fc600078e0249 */
        /* <DEDUP_REMOVED lines=66> */
[----:B------:R-:W-:Y:S02]  /*13560*/  F2FP.F16.F32.PACK_AB R72, R137, R72 ;  /* 0x000000488948723e */ /* 0x000fe400000000ff */
[----:B------:R-:W2:Y:S01]  /*13570*/  LDL R137, [R1+0x3c] ;  /* 0x00003c0001897983 */ /* 0x000ea20000100800 */
[----:B------:R-:W-:Y:S02]  /*13580*/  WARPGROUP.DEPBAR.LE gsb0, 0x0 ;  /* 0x00008000000079c5 */ /* 0x000fe40000010000 */
[----:B------:R-:W-:-:S06]  /*13590*/  WARPGROUP.ARRIVE ;  /* 0x00000000000079c5 */ /* 0x000fcc0000000000 */
[----:B------:R-:W-:Y:S03]  /*135a0*/  HGMMA.64x96x16.F32 R24, gdesc[UR36].tnspB, R24, gsb0 ;  /* 0x41600000241879f0 */ /* 0x000fe60008000818 */
[----:B------:R-:W1:Y:S01]  /*135b0*/  S2R R153, SR_TID.X ;  /* 0x0000000000997919 */ /* 0x000e620000002100 */
[----:B------:R-:W-:Y:S01]  /*135c0*/  FMUL.FTZ R16, R16, R0 ;  /* 0x0000000010107220 */ /* 0x000fe20000410000 */
        /* <DEDUP_REMOVED lines=24> */
[----:B------:R-:W-:-:S02]  /*13750*/  FMUL.FTZ R69, R69, R18 ;  /* 0x0000001245457220 */ /* 0x000fc40000410000 */
[----:B------:R3:W5:Y:S01]  /*13760*/  LDL R18, [R1+0x4] ;  /* 0x0000040001127983 */ /* 0x0007620000100800 */
[----:B------:R-:W-:Y:S01]  /*13770*/  MUFU.EX2 R73, R138 ;  /* 0x0000008a00497308 */ /* 0x000fe20000000800 */
[----:B-1----:R-:W-:-:S07]  /*13780*/  SHF.R.U32.HI R136, RZ, 0x7, R153 ;  /* 0x00000007ff887819 */ /* 0x002fce0000011699 */
[----:B------:R-:W1:Y:S01]  /*13790*/  MUFU.EX2 R16, R16 ;  /* 0x0000001000107308 */ /* 0x000e620000000800 */
[----:B------:R-:W-:-:S07]  /*137a0*/  VIADD R76, R136, 0x9 ;  /* 0x00000009884c7836 */ /* 0x000fce0000000000 */
[----:B------:R-:W4:Y:S01]  /*137b0*/  MUFU.EX2 R139, R139 ;  /* 0x0000008b008b7308 */ /* 0x000f220000000800 */
[----:B------:R-:W-:-:S07]  /*137c0*/  ISETP.GE.U32.AND P2, PT, R153, 0x180, PT ;  /* 0x000001809900780c */ /* 0x000fce0003f46070 */
[----:B------:R-:W0:Y:S01]  /*137d0*/  MUFU.EX2 R75, R142 ;  /* 0x0000008e004b7308 */ /* 0x000e220000000800 */
[----:B------:R-:W-:-:S07]  /*137e0*/  SEL R76, R76, 0x9, !P2 ;  /* 0x000000094c4c7807 */ /* 0x000fce0005000000 */
[----:B------:R-:W3:Y:S01]  /*137f0*/  MUFU.EX2 R143, R143 ;  /* 0x0000008f008f7308 */ /* 0x000ee20000000800 */
[--C-:B------:R-:W-:Y:S02]  /*13800*/  @!P1 IMAD R77, R145, 0x8, R22.reuse ;  /* 0x00000008914d9824 */ /* 0x100fe400078e0216 */
[----:B-1----:R-:W-:Y:S01]  /*13810*/  FFMA.FTZ R157, R16, R157, R73 ;  /* 0x0000009d109d7223 */ /* 0x002fe20000010049 */
[----:B------:R-:W-:Y:S01]  /*13820*/  @!P1 IMAD R19, R19, 0x8, R22 ;  /* 0x0000000813139824 */ /* 0x000fe200078e0216 */
[----:B------:R4:W-:Y:S06]  /*13830*/  BAR.ARV R76, 0x100 ;  /* 0x0004004c0000751d */ /* 0x0009ec0000002000 */
[----:B------:R-:W-:-:S02]  /*13840*/  @!P1 VIADD R77, R77, 0x31c40 ;  /* 0x00031c404d4d9836 */ /* 0x000fc40000000000 */
[----:B----4-:R-:W-:Y:S01]  /*13850*/  FADD.FTZ R76, R139, R157 ;  /* 0x0000009d8b4c7221 */ /* 0x010fe20000010000 */
[----:B------:R-:W-:Y:S01]  /*13860*/  @!P1 VIADD R19, R19, 0x31c60 ;  /* 0x00031c6013139836 */ /* 0x000fe20000000000 */
[----:B------:R-:W-:Y:S02]  /*13870*/  F2FP.F16.F32.PACK_AB R74, R141, R74 ;  /* 0x0000004a8d4a723e */ /* 0x000fe400000000ff */
[----:B------:R-:W-:Y:S01]  /*13880*/  @!P1 PRMT R77, RZ, 0x654, R77 ;  /* 0x00000654ff4d9816 */ /* 0x000fe2000000004d */
[----:B0-----:R-:W-:Y:S01]  /*13890*/  FADD.FTZ R76, R75, R76 ;  /* 0x0000004c4b4c7221 */ /* 0x001fe20000010000 */
[----:B------:R-:W-:Y:S02]  /*138a0*/  F2FP.F16.F32.PACK_AB R73, R139, R73 ;  /* 0x000000498b49723e */ /* 0x000fe400000000ff */
[----:B------:R-:W-:Y:S01]  /*138b0*/  @!P1 PRMT R19, RZ, 0x654, R19 ;  /* 0x00000654ff139816 */ /* 0x000fe20000000013 */
[----:B------:R0:W-:Y:S01]  /*138c0*/  @!P1 SYNCS.ARRIVE.TRANS64.RED.A1T0 RZ, [R77+URZ], RZ ;  /* 0x000000ff4dff99a7 */ /* 0x0001e2000810043f */
[----:B---3--:R-:W-:-:S02]  /*138d0*/  F2FP.F16.F32.PACK_AB R75, R143, R75 ;  /* 0x0000004b8f4b723e */ /* 0x008fc400000000ff */
[----:B------:R1:W-:Y:S03]  /*138e0*/  @!P1 SYNCS.ARRIVE.TRANS64.RED.A1T0 RZ, [R19+URZ], RZ ;  /* 0x000000ff13ff99a7 */ /* 0x0003e6000810043f */
[----:B------:R3:W-:Y:S01]  /*138f0*/  STSM.16.M88.4 [R23+0x24300], R72 ;  /* 0x0243004817007844 */ /* 0x0007e20000000200 */
[----:B------:R-:W-:Y:S08]  /*13900*/  MUFU.EX2 R130, R130 ;  /* 0x0000008200827308 */ /* 0x000ff00000000800 */
[----:B---3--:R-:W3:Y:S08]  /*13910*/  MUFU.EX2 R72, R152 ;  /* 0x0000009800487308 */ /* 0x008ef00000000800 */
[----:B------:R-:W4:Y:S08]  /*13920*/  MUFU.EX2 R73, R151 ;  /* 0x0000009700497308 */ /* 0x000f300000000800 */
[----:B------:R-:W1:Y:S01]  /*13930*/  MUFU.EX2 R74, R150 ;  /* 0x00000096004a7308 */ /* 0x000e620000000800 */
[----:B---3--:R-:W-:-:S07]  /*13940*/  FADD.FTZ R21, R72, R21 ;  /* 0x0000001548157221 */ /* 0x008fce0000010000 */
[----:B------:R-:W3:Y:S01]  /*13950*/  MUFU.EX2 R131, R131 ;  /* 0x0000008300837308 */ /* 0x000ee20000000800 */
[----:B------:R-:W-:-:S07]  /*13960*/  FADD.FTZ R76, R143, R76 ;  /* 0x0000004c8f4c7221 */ /* 0x000fce0000010000 */
[----:B------:R-:W3:Y:S01]  /*13970*/  MUFU.EX2 R75, R149 ;  /* 0x00000095004b7308 */ /* 0x000ee20000000800 */
[----:B----4-:R-:W-:-:S07]  /*13980*/  FADD.FTZ R21, R73, R21 ;  /* 0x0000001549157221 */ /* 0x010fce0000010000 */
[----:B------:R-:W4:Y:S01]  /*13990*/  MUFU.EX2 R134, R134 ;  /* 0x0000008600867308 */ /* 0x000f220000000800 */
[----:B------:R-:W-:-:S07]  /*139a0*/  F2FP.F16.F32.PACK_AB R72, R73, R72 ;  /* 0x000000484948723e */ /* 0x000fce00000000ff */
[----:B0-----:R-:W0:Y:S01]  /*139b0*/  MUFU.EX2 R77, R148 ;  /* 0x00000094004d7308 */ /* 0x001e220000000800 */
[----:B------:R-:W-:-:S07]  /*139c0*/  FADD.FTZ R73, R130, R76 ;  /* 0x0000004c82497221 */ /* 0x000fce0000010000 */
[----:B------:R-:W0:Y:S01]  /*139d0*/  MUFU.EX2 R135, R135 ;  /* 0x0000008700877308 */ /* 0x000e220000000800 */
[----:B-1----:R-:W-:-:S07]  /*139e0*/  FADD.FTZ R76, R74, R21 ;  /* 0x000000154a4c7221 */ /* 0x002fce0000010000 */
[----:B------:R-:W1:Y:S01]  /*139f0*/  MUFU.EX2 R136, R147 ;  /* 0x0000009300887308 */ /* 0x000e620000000800 */
[----:B---3--:R-:W-:-:S07]  /*13a00*/  FADD.FTZ R21, R131, R73 ;  /* 0x0000004983157221 */ /* 0x008fce0000010000 */
[----:B------:R-:W3:Y:S01]  /*13a10*/  MUFU.EX2 R122, R122 ;  /* 0x0000007a007a7308 */ /* 0x000ee20000000800 */
[----:B------:R-:W-:-:S07]  /*13a20*/  FADD.FTZ R76, R75, R76 ;  /* 0x0000004c4b4c7221 */ /* 0x000fce0000010000 */
[----:B------:R-:W3:Y:S01]  /*13a30*/  MUFU.EX2 R78, R146 ;  /* 0x00000092004e7308 */ /* 0x000ee20000000800 */
[----:B----4-:R-:W-:-:S07]  /*13a40*/  FADD.FTZ R21, R134, R21 ;  /* 0x0000001586157221 */ /* 0x010fce0000010000 */
[----:B------:R-:W4:Y:S01]  /*13a50*/  MUFU.EX2 R123, R123 ;  /* 0x0000007b007b7308 */ /* 0x000f220000000800 */
[----:B0-----:R-:W-:-:S07]  /*13a60*/  FADD.FTZ R76, R77, R76 ;  /* 0x0000004c4d4c7221 */ /* 0x001fce0000010000 */
[----:B------:R-:W0:Y:S08]  /*13a70*/  MUFU.EX2 R79, R129 ;  /* 0x00000081004f7308 */ /* 0x000e300000000800 */
[----:B------:R-:W0:Y:S08]  /*13a80*/  MUFU.EX2 R126, R126 ;  /* 0x0000007e007e7308 */ /* 0x000e300000000800 */
[----:B------:R-:W0:Y:S08]  /*13a90*/  MUFU.EX2 R132, R132 ;  /* 0x0000008400847308 */ /* 0x000e300000000800 */
[----:B------:R-:W-:Y:S08]  /*13aa0*/  MUFU.EX2 R19, R128 ;  /* 0x0000008000137308 */ /* 0x000ff00000000800 */
[----:B------:R1:W-:Y:S08]  /*13ab0*/  MUFU.EX2 R129, R88 ;  /* 0x0000005800817308 */ /* 0x0003f00000000800 */
[----:B------:R-:W0:Y:S01]  /*13ac0*/  MUFU.EX2 R127, R127 ;  /* 0x0000007f007f7308 */ /* 0x000e220000000800 */
[----:B-1----:R-:W-:-:S07]  /*13ad0*/  FADD.FTZ R88, R135, R21 ;  /* 0x0000001587587221 */ /* 0x002fce0000010000 */
[----:B------:R-:W-:Y:S08]  /*13ae0*/  MUFU.EX2 R128, R89 ;  /* 0x0000005900807308 */ /* 0x000ff00000000800 */
[----:B------:R-:W1:Y:S08]  /*13af0*/  MUFU.EX2 R133, R133 ;  /* 0x0000008500857308 */ /* 0x000e700000000800 */
[----:B------:R3:W1:Y:S02]  /*13b00*/  MUFU.EX2 R89, R114 ;  /* 0x0000007200597308 */ /* 0x0006640000000800 */
[C---:B---3--:R-:W-:Y:S01]  /*13b10*/  FADD.FTZ R114, R136.reuse, R76 ;  /* 0x0000004c88727221 */ /* 0x048fe20000010000 */
[----:B------:R-:W-:Y:S01]  /*13b20*/  F2FP.F16.F32.PACK_AB R76, R136, R77 ;  /* 0x0000004d884c723e */ /* 0x000fe200000000ff */
[----:B------:R-:W-:-:S04]  /*13b30*/  FADD.FTZ R77, R122, R88 ;  /* 0x000000587a4d7221 */ /* 0x000fc80000010000 */
[----:B------:R-:W3:Y:S01]  /*13b40*/  MUFU.EX2 R124, R124 ;  /* 0x0000007c007c7308 */ /* 0x000ee20000000800 */
[----:B------:R-:W-:Y:S01]  /*13b50*/  FADD.FTZ R88, R78, R114 ;  /* 0x000000724e587221 */ /* 0x000fe20000010000 */
[----:B----4-:R-:W-:-:S03]  /*13b60*/  FADD.FTZ R77, R123, R77 ;  /* 0x0000004d7b4d7221 */ /* 0x010fc60000010000 */
[----:B0-----:R-:W-:-:S03]  /*13b70*/  FADD.FTZ R88, R79, R88 ;  /* 0x000000584f587221 */ /* 0x001fc60000010000 */
[----:B------:R-:W0:Y:S01]  /*13b80*/  MUFU.EX2 R115, R115 ;  /* 0x0000007300737308 */ /* 0x000e220000000800 */
[----:B------:R-:W-:Y:S01]  /*13b90*/  FADD.FTZ R77, R126, R77 ;  /* 0x0000004d7e4d7221 */ /* 0x000fe20000010000 */
[----:B------:R-:W-:-:S06]  /*13ba0*/  FADD.FTZ R88, R132, R88 ;  /* 0x0000005884587221 */ /* 0x000fcc0000010000 */
[----:B------:R-:W4:Y:S01]  /*13bb0*/  MUFU.EX2 R125, R125 ;  /* 0x0000007d007d7308 */ /* 0x000f220000000800 */
[----:B------:R-:W-:-:S07]  /*13bc0*/  FADD.FTZ R77, R127, R77 ;  /* 0x0000004d7f4d7221 */ /* 0x000fce0000010000 */
[----:B------:R-:W2:Y:S01]  /*13bd0*/  MUFU.EX2 R118, R118 ;  /* 0x0000007600767308 */ /* 0x000ea20000000800 */
[----:B-1----:R-:W-:Y:S01]  /*13be0*/  FADD.FTZ R88, R133, R88 ;  /* 0x0000005885587221 */ /* 0x002fe20000010000 */
[----:B------:R-:W-:-:S06]  /*13bf0*/  FADD.FTZ R77, R89, R77 ;  /* 0x0000004d594d7221 */ /* 0x000fcc0000010000 */
[----:B------:R-:W1:Y:S01]  /*13c00*/  MUFU.EX2 R119, R119 ;  /* 0x0000007700777308 */ /* 0x000e620000000800 */
[----:B---3--:R-:W-:-:S07]  /*13c10*/  FADD.FTZ R88, R124, R88 ;  /* 0x000000587c587221 */ /* 0x008fce0000010000 */
[----:B------:R-:W3:Y:S01]  /*13c20*/  MUFU.EX2 R121, R121 ;  /* 0x0000007900797308 */ /* 0x000ee20000000800 */
[----:B0-----:R-:W-:-:S07]  /*13c30*/  FADD.FTZ R77, R115, R77 ;  /* 0x0000004d734d7221 */ /* 0x001fce0000010000 */
[----:B------:R-:W0:Y:S01]  /*13c40*/  MUFU.EX2 R106, R106 ;  /* 0x0000006a006a7308 */ /* 0x000e220000000800 */
[----:B----4-:R-:W-:-:S07]  /*13c50*/  FADD.FTZ R88, R125, R88 ;  /* 0x000000587d587221 */ /* 0x010fce0000010000 */
[----:B------:R-:W4:Y:S01]  /*13c60*/  MUFU.EX2 R120, R120 ;  /* 0x0000007800787308 */ /* 0x000f220000000800 */
[----:B--2---:R-:W-:-:S07]  /*13c70*/  FADD.FTZ R77, R118, R77 ;  /* 0x0000004d764d7221 */ /* 0x004fce0000010000 */
[----:B------:R-:W2:Y:S08]  /*13c80*/  MUFU.EX2 R107, R107 ;  /* 0x0000006b006b7308 */ /* 0x000eb00000000800 */
[----:B------:R-:W2:Y:S08]  /*13c90*/  MUFU.EX2 R117, R117 ;  /* 0x0000007500757308 */ /* 0x000eb00000000800 */
[----:B------:R-:W-:Y:S08]  /*13ca0*/  MUFU.EX2 R110, R110 ;  /* 0x0000006e006e7308 */ /* 0x000ff00000000800 */
[----:B------:R-:W2:Y:S08]  /*13cb0*/  MUFU.EX2 R116, R116 ;  /* 0x0000007400747308 */ /* 0x000eb00000000800 */
[----:B------:R1:W-:Y:S01]  /*13cc0*/  MUFU.EX2 R21, R90 ;  /* 0x0000005a00157308 */ /* 0x0003e20000000800 */
[----:B------:R-:W-:-:S07]  /*13cd0*/  F2FP.F16.F32.PACK_AB R74, R75, R74 ;  /* 0x0000004a4b4a723e */ /* 0x000fce00000000ff */
[----:B------:R-:W-:Y:S01]  /*13ce0*/  MUFU.EX2 R111, R111 ;  /* 0x0000006f006f7308 */ /* 0x000fe20000000800 */
[----:B-1----:R-:W-:Y:S01]  /*13cf0*/  FADD.FTZ R90, R19, R88 ;  /* 0x00000058135a7221 */ /* 0x002fe20000010000 */
[----:B------:R-:W-:-:S03]  /*13d00*/  FADD.FTZ R88, R119, R77 ;  /* 0x0000004d77587221 */ /* 0x000fc60000010000 */
[----:B---3--:R-:W-:-:S03]  /*13d10*/  FADD.FTZ R90, R121, R90 ;  /* 0x0000005a795a7221 */ /* 0x008fc60000010000 */
[----:B------:R-:W1:Y:S01]  /*13d20*/  MUFU.EX2 R113, R113 ;  /* 0x0000007100717308 */ /* 0x000e620000000800 */
[----:B0-----:R-:W-:Y:S01]  /*13d30*/  FADD.FTZ R88, R106, R88 ;  /* 0x000000586a587221 */ /* 0x001fe20000010000 */
[----:B------:R-:W-:Y:S01]  /*13d40*/  F2FP.F16.F32.PACK_AB R73, R131, R130 ;  /* 0x000000828349723e */ /* 0x000fe200000000ff */
[----:B----4-:R-:W-:Y:S01]  /*13d50*/  FADD.FTZ R90, R120, R90 ;  /* 0x0000005a785a7221 */ /* 0x010fe20000010000 */
[----:B------:R-:W-:-:S04]  /*13d60*/  F2FP.F16.F32.PACK_AB R75, R135, R134 ;  /* 0x00000086874b723e */ /* 0x000fc800000000ff */
[----:B------:R-:W0:Y:S01]  /*13d70*/  MUFU.EX2 R98, R98 ;  /* 0x0000006200627308 */ /* 0x000e220000000800 */
[----:B--2---:R-:W-:Y:S01]  /*13d80*/  FADD.FTZ R88, R107, R88 ;  /* 0x000000586b587221 */ /* 0x004fe20000010000 */
[----:B------:R-:W-:-:S06]  /*13d90*/  FADD.FTZ R90, R117, R90 ;  /* 0x0000005a755a7221 */ /* 0x000fcc0000010000 */
[----:B------:R-:W2:Y:S01]  /*13da0*/  MUFU.EX2 R112, R112 ;  /* 0x0000007000707308 */ /* 0x000ea20000000800 */
[----:B------:R3:W-:Y:S07]  /*13db0*/  STSM.16.M88.4 [R23+0x25b00], R72 ;  /* 0x025b004817007844 */ /* 0x0007ee0000000200 */
[----:B------:R-:W4:Y:S01]  /*13dc0*/  MUFU.EX2 R99, R99 ;  /* 0x0000006300637308 */ /* 0x000f220000000800 */
[----:B------:R-:W-:-:S07]  /*13dd0*/  FADD.FTZ R90, R116, R90 ;  /* 0x0000005a745a7221 */ /* 0x000fce0000010000 */
[----:B------:R-:W4:Y:S01]  /*13de0*/  MUFU.EX2 R109, R109 ;  /* 0x0000006d006d7308 */ /* 0x000f220000000800 */
[----:B---3--:R-:W-:Y:S01]  /*13df0*/  FADD.FTZ R72, R110, R88 ;  /* 0x000000586e487221 */ /* 0x008fe20000010000 */
[----:B-1----:R-:W-:-:S03]  /*13e00*/  FADD.FTZ R73, R113, R90 ;  /* 0x0000005a71497221 */ /* 0x002fc60000010000 */
[----:B------:R-:W-:-:S03]  /*13e10*/  FADD.FTZ R72, R111, R72 ;  /* 0x000000486f487221 */ /* 0x000fc60000010000 */
[----:B------:R-:W1:Y:S01]  /*13e20*/  MUFU.EX2 R108, R108 ;  /* 0x0000006c006c7308 */ /* 0x000e620000000800 */
[----:B0-----:R-:W-:Y:S01]  /*13e30*/  FADD.FTZ R72, R98, R72 ;  /* 0x0000004862487221 */ /* 0x001fe20000010000 */
[----:B--2---:R-:W-:-:S06]  /*13e40*/  FADD.FTZ R73, R112, R73 ;  /* 0x0000004970497221 */ /* 0x004fcc0000010000 */
[----:B------:R-:W0:Y:S01]  /*13e50*/  MUFU.EX2 R105, R105 ;  /* 0x0000006900697308 */ /* 0x000e220000000800 */
[----:B----4-:R-:W-:Y:S01]  /*13e60*/  FADD.FTZ R74, R99, R72 ;  /* 0x00000048634a7221 */ /* 0x010fe20000010000 */
[----:B------:R-:W-:Y:S01]  /*13e70*/  F2FP.F16.F32.PACK_AB R72, R121, R19 ;  /* 0x000000137948723e */ /* 0x000fe200000000ff */
[----:B------:R-:W-:-:S05]  /*13e80*/  FADD.FTZ R19, R109, R73 ;  /* 0x000000496d137221 */ /* 0x000fca0000010000 */
[----:B------:R-:W-:Y:S08]  /*13e90*/  MUFU.EX2 R104, R104 ;  /* 0x0000006800687308 */ /* 0x000ff00000000800 */
[----:B------:R-:W2:Y:S01]  /*13ea0*/  MUFU.EX2 R102, R102 ;  /* 0x0000006600667308 */ /* 0x000ea20000000800 */
[----:B-1----:R-:W-:Y:S01]  /*13eb0*/  FADD.FTZ R19, R108, R19 ;  /* 0x000000136c137221 */ /* 0x002fe20000010000 */
[----:B------:R-:W-:-:S06]  /*13ec0*/  F2FP.F16.F32.PACK_AB R78, R79, R78 ;  /* 0x0000004e4f4e723e */ /* 0x000fcc00000000ff */
[----:B------:R-:W1:Y:S01]  /*13ed0*/  MUFU.EX2 R101, R101 ;  /* 0x0000006500657308 */ /* 0x000e620000000800 */
[----:B------:R-:W-:-:S07]  /*13ee0*/  F2FP.F16.F32.PACK_AB R77, R123, R122 ;  /* 0x0000007a7b4d723e */ /* 0x000fce00000000ff */
[----:B------:R-:W3:Y:S01]  /*13ef0*/  MUFU.EX2 R103, R103 ;  /* 0x0000006700677308 */ /* 0x000ee20000000800 */
[----:B------:R-:W-:Y:S01]  /*13f00*/  F2FP.F16.F32.PACK_AB R79, R127, R126 ;  /* 0x0000007e7f4f723e */ /* 0x000fe200000000ff */
[----:B0-----:R-:W-:-:S06]  /*13f10*/  FADD.FTZ R19, R105, R19 ;  /* 0x0000001369137221 */ /* 0x001fcc0000010000 */
[----:B------:R-:W0:Y:S01]  /*13f20*/  MUFU.EX2 R100, R100 ;  /* 0x0000006400647308 */ /* 0x000e220000000800 */
[----:B------:R4:W-:Y:S01]  /*13f30*/  STSM.16.M88.4 [R23+0x27300], R76 ;  /* 0x0273004c17007844 */ /* 0x0009e20000000200 */
[----:B--2---:R-:W-:-:S06]  /*13f40*/  FADD.FTZ R75, R102, R74 ;  /* 0x0000004a664b7221 */ /* 0x004fcc0000010000 */
[----:B------:R-:W2:Y:S01]  /*13f50*/  MUFU.EX2 R97, R97 ;  /* 0x0000006100617308 */ /* 0x000ea20000000800 */
[----:B------:R-:W-:-:S07]  /*13f60*/  F2FP.F16.F32.PACK_AB R88, R133, R132 ;  /* 0x000000848558723e */ /* 0x000fce00000000ff */
[----:B------:R-:W-:Y:S01]  /*13f70*/  MUFU.EX2 R96, R96 ;  /* 0x0000006000607308 */ /* 0x000fe20000000800 */
[----:B----4-:R-:W-:Y:S01]  /*13f80*/  FADD.FTZ R78, R104, R19 ;  /* 0x00000013684e7221 */ /* 0x010fe20000010000 */
[----:B------:R-:W-:-:S06]  /*13f90*/  F2FP.F16.F32.PACK_AB R89, R115, R89 ;  /* 0x000000597359723e */ /* 0x000fcc00000000ff */
[----:B------:R4:W2:Y:S01]  /*13fa0*/  MUFU.EX2 R114, R91 ;  /* 0x0000005b00727308 */ /* 0x0008a20000000800 */
[----:B-1----:R-:W-:Y:S01]  /*13fb0*/  FADD.FTZ R77, R101, R78 ;  /* 0x0000004e654d7221 */ /* 0x002fe20000010000 */
[----:B------:R-:W-:Y:S01]  /*13fc0*/  F2FP.F16.F32.PACK_AB R90, R125, R124 ;  /* 0x0000007c7d5a723e */ /* 0x000fe200000000ff */
[----:B---3--:R-:W-:Y:S01]  /*13fd0*/  FADD.FTZ R76, R103, R75 ;  /* 0x0000004b674c7221 */ /* 0x008fe20000010000 */
[----:B------:R-:W-:-:S04]  /*13fe0*/  F2FP.F16.F32.PACK_AB R73, R107, R106 ;  /* 0x0000006a6b49723e */ /* 0x000fc800000000ff */
[----:B------:R-:W-:Y:S01]  /*13ff0*/  MUFU.EX2 R93, R93 ;  /* 0x0000005d005d7308 */ /* 0x000fe20000000800 */
[----:B----4-:R-:W-:Y:S02]  /*14000*/  F2FP.F16.F32.PACK_AB R91, R119, R118 ;  /* 0x00000076775b723e */ /* 0x010fe400000000ff */
[----:B------:R-:W-:Y:S02]  /*14010*/  F2FP.F16.F32.PACK_AB R74, R117, R120 ;  /* 0x00000078754a723e */ /* 0x000fe400000000ff */
[----:B------:R-:W-:-:S03]  /*14020*/  F2FP.F16.F32.PACK_AB R75, R111, R110 ;  /* 0x0000006e6f4b723e */ /* 0x000fc600000000ff */
[----:B------:R-:W1:Y:S01]  /*14030*/  MUFU.EX2 R94, R94 ;  /* 0x0000005e005e7308 */ /* 0x000e620000000800 */
[----:B0-----:R-:W-:Y:S01]  /*14040*/  FADD.FTZ R78, R100, R77 ;  /* 0x0000004d644e7221 */ /* 0x001fe20000010000 */
[----:B------:R-:W-:Y:S06]  /*14050*/  STSM.16.M88.4 [R23+0x28b00], R88 ;  /* 0x028b005817007844 */ /* 0x000fec0000000200 */
[----:B------:R-:W0:Y:S01]  /*14060*/  MUFU.EX2 R95, R95 ;  /* 0x0000005f005f7308 */ /* 0x000e220000000800 */
[----:B------:R2:W-:Y:S01]  /*14070*/  STSM.16.M88.4 [R23+0x2a300], R72 ;  /* 0x02a3004817007844 */ /* 0x0005e20000000200 */
[----:B------:R-:W-:-:S06]  /*14080*/  FADD.FTZ R76, R21, R76 ;  /* 0x0000004c154c7221 */ /* 0x000fcc0000010000 */
[----:B------:R-:W3:Y:S08]  /*14090*/  MUFU.EX2 R92, R92 ;  /* 0x0000005c005c7308 */ /* 0x000ef00000000800 */
[----:B------:R-:W-:Y:S01]  /*140a0*/  MUFU.EX2 R82, R82 ;  /* 0x0000005200527308 */ /* 0x000fe20000000800 */
[----:B--2---:R-:W-:-:S07]  /*140b0*/  FADD.FTZ R73, R97, R78 ;  /* 0x0000004e61497221 */ /* 0x004fce0000010000 */
[----:B------:R-:W2:Y:S08]  /*140c0*/  MUFU.EX2 R83, R83 ;  /* 0x0000005300537308 */ /* 0x000eb00000000800 */
[----:B------:R-:W-:Y:S08]  /*140d0*/  MUFU.EX2 R86, R86 ;  /* 0x0000005600567308 */ /* 0x000ff00000000800 */
[----:B------:R-:W4:Y:S08]  /*140e0*/  MUFU.EX2 R87, R87 ;  /* 0x0000005700577308 */ /* 0x000f300000000800 */
[----:B------:R-:W-:Y:S08]  /*140f0*/  MUFU.EX2 R85, R85 ;  /* 0x0000005500557308 */ /* 0x000ff00000000800 */
[----:B------:R-:W-:Y:S08]  /*14100*/  MUFU.EX2 R17, R17 ;  /* 0x0000001100117308 */ /* 0x000ff00000000800 */
[----:B------:R-:W4:Y:S08]  /*14110*/  MUFU.EX2 R80, R80 ;  /* 0x0000005000507308 */ /* 0x000f300000000800 */
[----:B------:R-:W-:Y:S08]  /*14120*/  MUFU.EX2 R81, R81 ;  /* 0x0000005100517308 */ /* 0x000ff00000000800 */
[----:B------:R-:W4:Y:S01]  /*14130*/  MUFU.EX2 R84, R84 ;  /* 0x0000005400547308 */ /* 0x000f220000000800 */
[----:B------:R-:W-:Y:S01]  /*14140*/  FADD.FTZ R19, R114, R76 ;  /* 0x0000004c72137221 */ /* 0x000fe20000010000 */
[----:B------:R-:W-:Y:S01]  /*14150*/  FADD.FTZ R74, R96, R73 ;  /* 0x00000049604a7221 */ /* 0x000fe20000010000 */
[----:B------:R-:W-:-:S02]  /*14160*/  F2FP.F16.F32.PACK_AB R118, R109, R112 ;  /* 0x000000706d76723e */ /* 0x000fc400000000ff */
[----:B------:R-:W-:Y:S01]  /*14170*/  F2FP.F16.F32.PACK_AB R109, R114, R21 ;  /* 0x00000015726d723e */ /* 0x000fe200000000ff */
[----:B-1----:R-:W-:Y:S01]  /*14180*/  FADD.FTZ R76, R94, R19 ;  /* 0x000000135e4c7221 */ /* 0x002fe20000010000 */
[----:B------:R-:W-:Y:S01]  /*14190*/  FADD.FTZ R21, R93, R74 ;  /* 0x0000004a5d157221 */ /* 0x000fe20000010000 */
[----:B------:R-:W-:Y:S02]  /*141a0*/  F2FP.F16.F32.PACK_AB R116, R113, R116 ;  /* 0x000000747174723e */ /* 0x000fe400000000ff */
[----:B------:R-:W-:Y:S02]  /*141b0*/  F2FP.F16.F32.PACK_AB R117, R99, R98 ;  /* 0x000000626375723e */ /* 0x000fe400000000ff */
[----:B------:R-:W-:Y:S01]  /*141c0*/  F2FP.F16.F32.PACK_AB R119, R103, R102 ;  /* 0x000000666777723e */ /* 0x000fe200000000ff */
[----:B0-----:R-:W-:Y:S01]  /*141d0*/  FADD.FTZ R19, R95, R76 ;  /* 0x0000004c5f137221 */ /* 0x001fe20000010000 */
[----:B------:R-:W-:Y:S01]  /*141e0*/  F2FP.F16.F32.PACK_AB R108, R105, R108 ;  /* 0x0000006c696c723e */ /* 0x000fe200000000ff */
[----:B---3--:R-:W-:Y:S01]  /*141f0*/  FADD.FTZ R21, R92, R21 ;  /* 0x000000155c157221 */ /* 0x008fe20000010000 */
[----:B------:R-:W-:-:S02]  /*14200*/  F2FP.F16.F32.PACK_AB R110, R101, R104 ;  /* 0x00000068656e723e */ /* 0x000fc400000000ff */
[----:B------:R-:W-:Y:S02]  /*14210*/  F2FP.F16.F32.PACK_AB R111, R95, R94 ;  /* 0x0000005e5f6f723e */ /* 0x000fe400000000ff */
[----:B------:R-:W-:Y:S02]  /*14220*/  F2FP.F16.F32.PACK_AB R100, R97, R100 ;  /* 0x000000646164723e */ /* 0x000fe400000000ff */
[----:B--2---:R-:W-:Y:S02]  /*14230*/  F2FP.F16.F32.PACK_AB R101, R83, R82 ;  /* 0x000000525365723e */ /* 0x004fe400000000ff */
[----:B------:R-:W-:Y:S02]  /*14240*/  F2FP.F16.F32.PACK_AB R102, R93, R96 ;  /* 0x000000605d66723e */ /* 0x000fe400000000ff */
[----:B----4-:R-:W-:Y:S02]  /*14250*/  F2FP.F16.F32.PACK_AB R103, R87, R86 ;  /* 0x000000565767723e */ /* 0x010fe400000000ff */
[----:B------:R-:W-:-:S02]  /*14260*/  F2FP.F16.F32.PACK_AB R92, R128, R92 ;  /* 0x0000005c805c723e */ /* 0x000fc400000000ff */
[----:B------:R-:W-:Y:S02]  /*14270*/  F2FP.F16.F32.PACK_AB R93, R80, R17 ;  /* 0x00000011505d723e */ /* 0x000fe400000000ff */
[----:B------:R-:W-:Y:S02]  /*14280*/  F2FP.F16.F32.PACK_AB R94, R85, R129 ;  /* 0x00000081555e723e */ /* 0x000fe400000000ff */
[----:B------:R-:W-:Y:S01]  /*14290*/  F2FP.F16.F32.PACK_AB R95, R84, R81 ;  /* 0x00000051545f723e */ /* 0x000fe200000000ff */
[----:B------:R1:W-:Y:S01]  /*142a0*/  STSM.16.M88.4 [R23+0x2bb00], R116 ;  /* 0x02bb007417007844 */ /* 0x0003e20000000200 */
[----:B------:R-:W-:-:S03]  /*142b0*/  FADD.FTZ R72, R82, R19 ;  /* 0x0000001352487221 */ /* 0x000fc60000010000 */
[----:B------:R1:W-:Y:S04]  /*142c0*/  STSM.16.M88.4 [R23+0x2d300], R108 ;  /* 0x02d3006c17007844 */ /* 0x0003e80000000200 */
[----:B------:R1:W-:Y:S04]  /*142d0*/  STSM.16.M88.4 [R23+0x2eb00], R100 ;  /* 0x02eb006417007844 */ /* 0x0003e80000000200 */
[----:B------:R1:W-:Y:S01]  /*142e0*/  STSM.16.M88.4 [R23+0x30300], R92 ;  /* 0x0303005c17007844 */ /* 0x0003e20000000200 */
[----:B------:R-:W-:Y:S01]  /*142f0*/  FADD.FTZ R19, R83, R72 ;  /* 0x0000004853137221 */ /* 0x000fe20000010000 */
[----:B------:R-:W-:Y:S01]  /*14300*/  @!PT LDS RZ, [RZ] ;  /* 0x00000000fffff984 */ /* 0x000fe20000000800 */
[----:B------:R-:W-:Y:S01]  /*14310*/  @!PT LDS RZ, [RZ] ;  /* 0x00000000fffff984 */ /* 0x000fe20000000800 */
[----:B------:R-:W-:Y:S01]  /*14320*/  @!PT LDS RZ, [RZ] ;  /* 0x00000000fffff984 */ /* 0x000fe20000000800 */
[----:B------:R-:W-:Y:S01]  /*14330*/  @!PT LDS RZ, [RZ] ;  /* 0x00000000fffff984 */ /* 0x000fe20000000800 */
[----:B------:R0:W-:Y:S06]  /*14340*/  MEMBAR.ALL.CTA ;  /* 0x0000000000007992 */ /* 0x0001ec0000008000 */
[----:B0-----:R-:W0:Y:S01]  /*14350*/  FENCE.VIEW.ASYNC.S ;  /* 0x00000000000073c6 */ /* 0x001e220000000000 */
[----:B------:R-:W-:Y:S01]  /*14360*/  FADD.FTZ R72, R86, R19 ;  /* 0x0000001356487221 */ /* 0x000fe20000010000 */
[----:B------:R-:W-:-:S03]  /*14370*/  ISETP.GT.AND P2, PT, R15, R137, PT ;  /* 0x000000890f00720c */ /* 0x000fc60003f44270 */
[----:B------:R-:W-:-:S04]  /*14380*/  FADD.FTZ R72, R87, R72 ;  /* 0x0000004857487221 */ /* 0x000fc80000010000 */
[----:B------:R-:W-:Y:S01]  /*14390*/  FADD.FTZ R19, R17, R72 ;  /* 0x0000004811137221 */ /* 0x000fe20000010000 */
[----:B------:R-:W-:-:S03]  /*143a0*/  FADD.FTZ R74, R128, R21 ;  /* 0x00000015804a7221 */ /* 0x000fc60000010000 */
[----:B------:R-:W-:Y:S01]  /*143b0*/  FADD.FTZ R72, R80, R19 ;  /* 0x0000001350487221 */ /* 0x000fe20000010000 */
[----:B------:R-:W-:-:S03]  /*143c0*/  FADD.FTZ R74, R129, R74 ;  /* 0x0000004a814a7221 */ /* 0x000fc60000010000 */
        /* <DEDUP_REMOVED lines=27> */
[----:B------:R-:W-:-:S02]  /*14580*/  VIADD R15, R15, 0xffffffff ;  /* 0xffffffff0f0f7836 */ /* 0x000fc40000000000 */
[----:B------:R-:W-:Y:S02]  /*14590*/  IMAD.MOV.U32 R19, RZ, RZ, R145 ;  /* 0x000000ffff137224 */ /* 0x000fe400078e0091 */
[----:B------:R-:W-:Y:S02]  /*145a0*/  IMAD.MOV.U32 R16, RZ, RZ, R20 ;  /* 0x000000ffff107224 */ /* 0x000fe400078e0014 */
[----:B------:R-:W-:Y:S01]  /*145b0*/  IMAD.MOV.U32 R17, RZ, RZ, R14 ;  /* 0x000000ffff117224 */ /* 0x000fe200078e000e */
[----:B0-----:R-:W-:Y:S01]  /*145c0*/  NOP ;  /* 0x0000000000007918 */ /* 0x001fe20000000000 */
[----:B-1----:R-:W-:Y:S05]  /*145d0*/  @P2 BRA `(.L_x_12352) ;  /* 0xffffffac00f42947 */ /* 0x002fea000383ffff */
.L_x_12342:
[----:B------:R-:W-:-:S13]  /*145e0*/  ISETP.GE.AND P2, PT, R15, RZ, PT ;  /* 0x000000ff0f00720c */ /* 0x000fda0003f46270 */
[----:B------:R-:W-:Y:S05]  /*145f0*/  @!P2 BRA `(.L_x_12353) ;  /* 0x000000440058a947 */ /* 0x000fea0003800000 */
[----:B-----5:R0:W5:Y:S01]  /*14600*/  LDL.LU R18, [R1+0x4] ;  /* 0x0000040001127983 */ /* 0x0201620000300800 */
[----:B------:R-:W-:Y:S02]  /*14610*/  IMAD.MOV.U32 R17, RZ, RZ, R20 ;  /* 0x000000ffff117224 */ /* 0x000fe400078e0014 */
[----:B------:R-:W-:Y:S02]  /*14620*/  IMAD.MOV.U32 R16, RZ, RZ, R14 ;  /* 0x000000ffff107224 */ /* 0x000fe400078e000e */
[----:B------:R-:W-:-:S07]  /*14630*/  IMAD.MOV.U32 R19, RZ, RZ, R145 ;  /* 0x000000ffff137224 */ /* 0x000fce00078e0091 */
.L_x_12364:
[----:B------:R-:W2:Y:S01]  /*14640*/  LDL R0, [R1+0x28] ;  /* 0x0000280001007983 */ /* 0x000ea20000100800 */
[----:B------:R-:W-:Y:S01]  /*14650*/  VIADD R145, R19, 0x1 ;  /* 0x0000000113917836 */ /* 0x000fe20000000000 */
[----:B------:R-:W-:Y:S05]  /*14660*/  YIELD ;  /* 0x0000000000007946 */ /* 0x000fea0003800000 */
[----:B------:R-:W-:-:S04]  /*14670*/  ISETP.NE.AND P3, PT, R145, 0x2, PT ;  /* 0x000000029100780c */ /* 0x000fc80003f65270 */
[----:B------:R-:W-:Y:S02]  /*14680*/  SEL R21, RZ, 0x1, P3 ;  /* 0x00000001ff157807 */ /* 0x000fe40001800000 */
[----:B------:R-:W-:Y:S02]  /*14690*/  SEL R145, R145, RZ, P3 ;  /* 0x000000ff91917207 */ /* 0x000fe40001800000 */
[----:B-----5:R-:W-:-:S05]  /*146a0*/  LOP3.LUT R14, R18, R21, RZ, 0x3c, !PT ;  /* 0x00000015120e7212 */ /* 0x020fca00078e3cff */
[----:B-1----:R1:W-:Y:S01]  /*146b0*/  STL [R1+0x4], R14 ;  /* 0x0000040e01007387 */ /* 0x0023e20000100800 */
[----:B--2---:R-:W-:-:S13]  /*146c0*/  ISETP.NE.AND P2, PT, R0, RZ, PT ;  /* 0x000000ff0000720c */ /* 0x004fda0003f45270 */
[----:B-1----:R-:W-:Y:S05]  /*146d0*/  @P2 BRA `(.L_x_12354) ;  /* 0x0000000000302947 */ /* 0x002fea0003800000 */
[----:B------:R-:W-:Y:S05]  /*146e0*/  @!P0 BRA `(.L_x_12355) ;  /* 0x0000000000048947 */ /* 0x000fea0003800000 */
[----:B------:R-:W-:Y:S01]  /*146f0*/  BPT.TRAP 0x1 ;  /* 0x000000040000795c */ /* 0x000fe20000300000 */
.L_x_12355:
[----:B------:R-:W-:Y:S01]  /*14700*/  IMAD R0, R145, 0x8, R22 ;  /* 0x0000000891007824 */ /* 0x000fe200078e0216 */
[----:B------:R-:W-:-:S04]  /*14710*/  SHF.L.U32 R21, R14, 0x1f, RZ ;  /* 0x0000001f0e157819 */ /* 0x000fc800000006ff */
[----:B------:R1:W2:Y:S01]  /*14720*/  SYNCS.PHASECHK.TRANS64.TRYWAIT P3, [R0+URZ+0x31c30], R21 ;  /* 0x031c3015000075a7 */ /* 0x0002a2000806017f */
[----:B------:R-:W-:Y:S05]  /*14730*/  @!P0 BRA `(.L_x_12356) ;  /* 0x0000000000048947 */ /* 0x000fea0003800000 */
[----:B------:R-:W-:Y:S01]  /*14740*/  BPT.TRAP 0x1 ;  /* 0x000000040000795c */ /* 0x000fe20000300000 */
.L_x_12356:
[----:B------:R-:W-:Y:S04]  /*14750*/  BSSY B0, `(.L_x_12354) ;  /* 0x0000004000007945 */ /* 0x000fe80003800000 */
[----:B--2---:R-:W-:Y:S05]  /*14760*/  @P3 BRA `(.L_x_12357) ;  /* 0x0000000000083947 */ /* 0x004fea0003800000 */
[----:B------:R-:W2:Y:S02]  /*14770*/  SYNCS.PHASECHK.TRANS64.TRYWAIT P3, [R0+URZ+0x31c30], R21 ;  /* 0x031c3015000075a7 */ /* 0x000ea4000806017f */
[----:B--2---:R-:W-:Y:S05]  /*14780*/  @!P3 BRA `(.L_x_12358) ;  /* 0x000000f00060b947 */ /* 0x004fea0003800000 */
.L_x_12357:
[----:B------:R-:W-:Y:S05]  /*14790*/  BSYNC B0 ;  /* 0x0000000000007941 */ /* 0x000fea0003800000 */
.L_x_12354:
        /* <DEDUP_REMOVED lines=549> */
.L_x_12360:
[----:B------:R-:W-:Y:S01]  /*169f0*/  SHF.L.U32 R0, R18, 0x1f, RZ ;  /* 0x0000001f12007819 */ /* 0x000fe200000006ff */
[----:B------:R-:W-:-:S04]  /*16a00*/  IMAD R14, R19, 0x8, R22 ;  /* 0x00000008130e7824 */ /* 0x000fc800078e0216 */
[----:B------:R1:W2:Y:S01]  /*16a10*/  SYNCS.PHASECHK.TRANS64.TRYWAIT P2, [R14+URZ+0x31c50], R0 ;  /* 0x031c50000e0075a7 */ /* 0x0002a2000804017f */
[----:B------:R-:W-:Y:S05]  /*16a20*/  @!P0 BRA `(.L_x_12361) ;  /* 0x0000000000048947 */ /* 0x000fea0003800000 */
[----:B------:R-:W-:Y:S01]  /*16a30*/  BPT.TRAP 0x1 ;  /* 0x000000040000795c */ /* 0x000fe20000300000 */
.L_x_12361:
[----:B------:R-:W-:Y:S04]  /*16a40*/  BSSY B0, `(.L_x_12359) ;  /* 0x0000004000007945 */ /* 0x000fe80003800000 */
[----:B--2---:R-:W-:Y:S05]  /*16a50*/  @P2 BRA `(.L_x_12362) ;  /* 0x0000000000082947 */ /* 0x004fea0003800000 */
[----:B------:R-:W2:Y:S02]  /*16a60*/  SYNCS.PHASECHK.TRANS64.TRYWAIT P2, [R14+URZ+0x31c50], R0 ;  /* 0x031c50000e0075a7 */ /* 0x000ea4000804017f */
[----:B--2---:R-:W-:Y:S05]  /*16a70*/  @!P2 BRA `(.L_x_12363) ;  /* 0x000000cc00b8a947 */ /* 0x004fea0003800000 */
.L_x_12362:
[----:B------:R-:W-:Y:S05]  /*16a80*/  BSYNC B0 ;  /* 0x0000000000007941 */ /* 0x000fea0003800000 */
.L_x_12359:
[----:B-12---:R-:W-:Y:S01]  /*16a90*/  FMNMX.FTZ R0, R136, R16, !PT ;  /* 0x0000001088007209 */ /* 0x006fe20007810000 */
[----:B------:R-:W2:Y:S01]  /*16aa0*/  LDL R151, [R1+0x38] ;  /* 0x0000380001977983 */ /* 0x000ea20000100800 */
[----:B------:R-:W-:Y:S01]  /*16ab0*/  FMNMX.FTZ R20, R138, R17, !PT ;  /* 0x000000118a147209 */ /* 0x000fe20007810000 */
[----:B------:R-:W-:Y:S05]  /*16ac0*/  WARPSYNC.ALL ;  /* 0x0000000000007948 */ /* 0x000fea0003800000 */
[----:B------:R-:W-:Y:S01]  /*16ad0*/  FMNMX.FTZ R0, R137, R0, !PT ;  /* 0x0000000089007209 */ /* 0x000fe20007810000 */
[----:B------:R-:W-:Y:S01]  /*16ae0*/  ULDC UR4, c[0x0][0x988] ;  /* 0x0002620000047ab9 */ /* 0x000fe20000000800 */
[----:B------:R-:W-:Y:S01]  /*16af0*/  FMNMX.FTZ R20, R139, R20, !PT ;  /* 0x000000148b147209 */ /* 0x000fe20007810000 */
[----:B------:R-:W-:Y:S01]  /*16b00*/  WARPGROUP.ARRIVE ;  /* 0x00000000000079c5 */ /* 0x000fe20000000000 */
        /* <DEDUP_REMOVED lines=67> */
[----:B------:R-:W-:-:S03]  /*16f40*/  FMNMX.FTZ R20, R79, R20, !PT ;  /* 0x000000144f147209 */ /* 0x000fc60007810000 */
[----:B------:R-:W1:Y:S02]  /*16f50*/  SHFL.BFLY PT, R14, R0, 0x2, 0x1f ;  /* 0x0c401f00000e7f89 */ /* 0x000e6400000e0000 */
[----:B-1----:R-:W-:-:S05]  /*16f60*/  FMNMX.FTZ R14, R0, R14, !PT ;  /* 0x0000000e000e7209 */ /* 0x002fca0007810000 */
[----:B------:R-:W1:Y:S02]  /*16f70*/  SHFL.BFLY PT, R0, R14, 0x1, 0x1f ;  /* 0x0c201f000e007f89 */ /* 0x000e6400000e0000 */
[----:B-1----:R-:W-:Y:S01]  /*16f80*/  FMNMX.FTZ R14, R14, R0, !PT ;  /* 0x000000000e0e7209 */ /* 0x002fe20007810000 */
[----:B------:R-:W-:-:S04]  /*16f90*/  IMAD.U32 R0, RZ, RZ, UR4 ;  /* 0x00000004ff007e24 */ /* 0x000fc8000f8e00ff */
[C---:B------:R-:W-:Y:S01]  /*16fa0*/  FMUL.FTZ R147, R14.reuse, R0 ;  /* 0x000000000e937220 */ /* 0x040fe20000410000 */
        /* <DEDUP_REMOVED lines=10> */
[----:B------:R-:W1:Y:S01]  /*17050*/  SHFL.BFLY PT, R72, R20, 0x2, 0x1f ;  /* 0x0c401f0014487f89 */ /* 0x000e6200000e0000 */
        /* <DEDUP_REMOVED lines=22> */
[----:B------:R-:W-:Y:S01]  /*171c0*/  FMUL.FTZ R16, R16, R0 ;  /* 0x0000000010107220 */ /* 0x000fe20000410000 */
[----:B-1----:R-:W-:Y:S01]  /*171d0*/  FMNMX.FTZ R20, R20, R72, !PT ;  /* 0x0000004814147209 */ /* 0x002fe20007810000 */
[-CC-:B------:R-:W-:Y:S01]  /*171e0*/  FFMA.FTZ R136, R136, R0.reuse, -R147.reuse ;  /* 0x0000000088887223 */ /* 0x180fe20000010893 */
[-CC-:B------:R-:W-:Y:S01]  /*171f0*/  FFMA.FTZ R137, R137, R0.reuse, -R147.reuse ;  /* 0x0000000089897223 */ /* 0x180fe20000010893 */
[----:B------:R-:W-:Y:S01]  /*17200*/  MUFU.EX2 R21, R16 ;  /* 0x0000001000157308 */ /* 0x000fe20000000800 */
[-CC-:B------:R-:W-:Y:S01]  /*17210*/  FFMA.FTZ R140, R140, R0.reuse, -R147.reuse ;  /* 0x000000008c8c7223 */ /* 0x180fe20000010893 */
[----:B------:R-:W1:Y:S01]  /*17220*/  SHFL.BFLY PT, R72, R20, 0x1, 0x1f ;  /* 0x0c201f0014487f89 */ /* 0x000e6200000e0000 */
[-CC-:B------:R-:W-:Y:S01]  /*17230*/  FFMA.FTZ R141, R141, R0.reuse, -R147.reuse ;  /* 0x000000008d8d7223 */ /* 0x180fe20000010893 */
[----:B------:R-:W-:-:S04]  /*17240*/  FFMA.FTZ R77, R77, R0, -R147 ;  /* 0x000000004d4d7223 */ /* 0x000fc80000010893 */
[----:B------:R-:W3:Y:S08]  /*17250*/  MUFU.EX2 R16, R136 ;  /* 0x0000008800107308 */ /* 0x000ef00000000800 */
[----:B------:R-:W4:Y:S08]  /*17260*/  MUFU.EX2 R137, R137 ;  /* 0x0000008900897308 */ /* 0x000f300000000800 */
[----:B------:R-:W0:Y:S01]  /*17270*/  MUFU.EX2 R140, R140 ;  /* 0x0000008c008c7308 */ /* 0x000e220000000800 */
[----:B---3--:R-:W-:Y:S01]  /*17280*/  FFMA.FTZ R18, R21, R155, R16 ;  /* 0x0000009b15127223 */ /* 0x008fe20000010010 */
[----:B-1----:R-:W-:Y:S01]  /*17290*/  FMNMX.FTZ R20, R20, R72, !PT ;  /* 0x0000004814147209 */ /* 0x002fe20007810000 */
[----:B------:R-:W-:-:S04]  /*172a0*/  VIADD R72, R22, 0x200 ;  /* 0x0000020016487836 */ /* 0x000fc80000000000 */
[CC--:B------:R-:W-:Y:S01]  /*172b0*/  FMUL.FTZ R73, R20.reuse, R0.reuse ;  /* 0x0000000014497220 */ /* 0x0c0fe20000410000 */
[----:B------:R-:W-:Y:S01]  /*172c0*/  SHF.R.U32.HI R72, RZ, 0x4, R72 ;  /* 0x00000004ff487819 */ /* 0x000fe20000011648 */
[----:B------:R-:W1:Y:S01]  /*172d0*/  MUFU.EX2 R141, R141 ;  /* 0x0000008d008d7308 */ /* 0x000e620000000800 */
[----:B------:R-:W-:Y:S01]  /*172e0*/  FADD.FTZ R17, -R20, R17 ;  /* 0x0000001114117221 */ /* 0x000fe20000010100 */
[-CC-:B------:R-:W-:Y:S01]  /*172f0*/  FFMA.FTZ R76, R74, R0.reuse, -R73.reuse ;  /* 0x000000004a4c7223 */ /* 0x180fe20000010849 */
[----:B------:R-:W-:Y:S01]  /*17300*/  LOP3.LUT R72, R72, 0x3fff, RZ, 0xc0, !PT ;  /* 0x00003fff48487812 */ /* 0x000fe200078ec0ff */
[-CC-:B------:R-:W-:Y:S01]  /*17310*/  FFMA.FTZ R138, R138, R0.reuse, -R73.reuse ;  /* 0x000000008a8a7223 */ /* 0x180fe20000010849 */
[-CC-:B------:R-:W-:Y:S01]  /*17320*/  FFMA.FTZ R139, R139, R0.reuse, -R73.reuse ;  /* 0x000000008b8b7223 */ /* 0x180fe20000010849 */
[-CC-:B------:R-:W-:Y:S01]  /*17330*/  FFMA.FTZ R142, R142, R0.reuse, -R73.reuse ;  /* 0x000000008e8e7223 */ /* 0x180fe20000010849 */
[----:B------:R-:W-:Y:S01]  /*17340*/  LOP3.LUT R72, R72, 0x2400000, RZ, 0xfc, !PT ;  /* 0x0240000048487812 */ /* 0x000fe200078efcff */
[-CC-:B------:R-:W-:Y:S01]  /*17350*/  FFMA.FTZ R143, R143, R0.reuse, -R73.reuse ;  /* 0x000000008f8f7223 */ /* 0x180fe20000010849 */
[-CC-:B------:R-:W-:Y:S01]  /*17360*/  FFMA.FTZ R130, R130, R0.reuse, -R73.reuse ;  /* 0x0000000082827223 */ /* 0x180fe20000010849 */
[-CC-:B------:R-:W-:Y:S01]  /*17370*/  FFMA.FTZ R131, R131, R0.reuse, -R73.reuse ;  /* 0x0000000083837223 */ /* 0x180fe20000010849 */
[----:B------:R-:W-:Y:S01]  /*17380*/  FFMA.FTZ R134, R134, R0, -R73 ;  /* 0x0000000086867223 */ /* 0x000fe20000010849 */
[----:B------:R-:W-:-:S02]  /*17390*/  IMAD R72, R19, 0x6c0, R72 ;  /* 0x000006c013487824 */ /* 0x000fc400078e0248 */
[-CC-:B------:R-:W-:Y:S01]  /*173a0*/  FFMA.FTZ R135, R135, R0.reuse, -R73.reuse ;  /* 0x0000000087877223 */ /* 0x180fe20000010849 */
[-CC-:B------:R-:W-:Y:S01]  /*173b0*/  FFMA.FTZ R122, R122, R0.reuse, -R73.reuse ;  /* 0x000000007a7a7223 */ /* 0x180fe20000010849 */
[-CC-:B------:R-:W-:Y:S01]  /*173c0*/  FFMA.FTZ R123, R123, R0.reuse, -R73.reuse ;  /* 0x000000007b7b7223 */ /* 0x180fe20000010849 */
[----:B------:R-:W-:Y:S02]  /*173d0*/  VIADD R74, R72, 0x40 ;  /* 0x00000040484a7836 */ /* 0x000fe40000000000 */
        /* <DEDUP_REMOVED lines=10> */
[----:B------:R-:W-:Y:S01]  /*17480*/  R2UR UR14, R74 ;  /* 0x000000004a0e72ca */ /* 0x000fe200000e0000 */
        /* <DEDUP_REMOVED lines=23> */
[-C--:B------:R-:W-:Y:S01]  /*17600*/  FFMA.FTZ R79, R79, R0.reuse, -R73 ;  /* 0x000000004f4f7223 */ /* 0x080fe20000010849 */
[----:B------:R-:W-:Y:S01]  /*17610*/  R2UR UR30, R74 ;  /* 0x000000004a1e72ca */ /* 0x000fe200000e0000 */
[----:B------:R-:W-:Y:S01]  /*17620*/  IMAD.MOV.U32 R73, RZ, RZ, -0x7fffffe0 ;  /* 0x80000020ff497424 */ /* 0x000fe200078e00ff */
[C---:B------:R-:W-:Y:S01]  /*17630*/  R2UR UR6, R72.reuse ;  /* 0x00000000480672ca */ /* 0x040fe200000e0000 */
[C---:B------:R-:W-:Y:S02]  /*17640*/  VIADD R74, R72.reuse, 0x1c0 ;  /* 0x000001c0484a7836 */ /* 0x040fe40000000000 */
[----:B------:R-:W-:Y:S01]  /*17650*/  FMUL.FTZ R17, R17, R0 ;  /* 0x0000000011117220 */ /* 0x000fe20000410000 */
[----:B------:R-:W-:Y:S01]  /*17660*/  VIADD R72, R72, 0x200 ;  /* 0x0000020048487836 */ /* 0x000fe20000000000 */
[C---:B------:R-:W-:Y:S01]  /*17670*/  R2UR UR7, R73.reuse ;  /* 0x00000000490772ca */ /* 0x040fe200000e0000 */
[----:B------:R-:W-:Y:S01]  /*17680*/  IMAD.MOV.U32 R75, RZ, RZ, -0x7fffffe0 ;  /* 0x80000020ff4b7424 */ /* 0x000fe200078e00ff */
[----:B------:R-:W-:Y:S01]  /*17690*/  R2UR UR39, R73 ;  /* 0x00000000492772ca */ /* 0x000fe200000e0000 */
[----:B------:R-:W-:Y:S01]  /*176a0*/  IMAD.MOV.U32 R73, RZ, RZ, -0x3ffffff0 ;  /* 0xc0000010ff497424 */ /* 0x000fe200078e00ff */
[----:B------:R-:W-:Y:S01]  /*176b0*/  R2UR UR38, R72 ;  /* 0x00000000482672ca */ /* 0x000fe200000e0000 */
[----:B----4-:R-:W-:Y:S01]  /*176c0*/  FADD.FTZ R18, R137, R18 ;  /* 0x0000001289127221 */ /* 0x010fe20000010000 */
[----:B--2---:R-:W-:Y:S01]  /*176d0*/  LOP3.LUT R72, R151, 0x10000, RZ, 0xfc, !PT ;  /* 0x0001000097487812 */ /* 0x004fe200078efcff */
[----:B------:R-:W-:Y:S01]  /*176e0*/  MUFU.EX2 R136, R17 ;  /* 0x0000001100887308 */ /* 0x000fe20000000800 */
[----:B------:R-:W-:Y:S01]  /*176f0*/  R2UR UR5, R73 ;  /* 0x00000000490572ca */ /* 0x000fe200000e0000 */
[----:B------:R-:W-:Y:S01]  /*17700*/  IMAD.MOV.U32 R73, RZ, RZ, -0x3ffffff0 ;  /* 0xc0000010ff497424 */ /* 0x000fe200078e00ff */
[----:B------:R-:W-:Y:S01]  /*17710*/  R2UR UR4, R72 ;  /* 0x00000000480472ca */ /* 0x000fe200000e0000 */
[----:B------:R-:W2:Y:S01]  /*17720*/  S2R R151, SR_TID.X ;  /* 0x0000000000977919 */ /* 0x000ea20000002100 */
[C---:B------:R-:W-:Y:S01]  /*17730*/  R2UR UR11, R75.reuse ;  /* 0x000000004b0b72ca */ /* 0x040fe200000e0000 */
[----:B0-----:R-:W-:Y:S01]  /*17740*/  FADD.FTZ R18, R140, R18 ;  /* 0x000000128c127221 */ /* 0x001fe20000010000 */
[C---:B------:R-:W-:Y:S01]  /*17750*/  R2UR UR15, R75.reuse ;  /* 0x000000004b0f72ca */ /* 0x040fe200000e0000 */
[----:B------:R-:W0:Y:S01]  /*17760*/  MUFU.EX2 R17, R138 ;  /* 0x0000008a00117308 */ /* 0x000e220000000800 */
[----:B------:R-:W-:-:S02]  /*17770*/  R2UR UR19, R75 ;  /* 0x000000004b1372ca */ /* 0x000fc400000e0000 */
[C---:B------:R-:W-:Y:S02]  /*17780*/  R2UR UR23, R75.reuse ;  /* 0x000000004b1772ca */ /* 0x040fe400000e0000 */
[C---:B------:R-:W-:Y:S02]  /*17790*/  R2UR UR27, R75.reuse ;  /* 0x000000004b1b72ca */ /* 0x040fe400000e0000 */
[C---:B------:R-:W-:Y:S01]  /*177a0*/  R2UR UR31, R75.reuse ;  /* 0x000000004b1f72ca */ /* 0x040fe200000e0000 */
[----:B------:R-:W-:Y:S01]  /*177b0*/  HGMMA.64x96x16.F32 R24, gdesc[UR4].tnspB, R24, gsb0 ;  /* 0x41600000041879f0 */ /* 0x000fe20008000818 */
[----:B------:R-:W-:Y:S01]  /*177c0*/  R2UR UR34, R74 ;  /* 0x000000004a2272ca */ /* 0x000fe200000e0000 */
[----:B------:R-:W-:Y:S01]  /*177d0*/  VIADD R74, R72, 0x180 ;  /* 0x00000180484a7836 */ /* 0x000fe20000000000 */
[----:B------:R-:W-:Y:S01]  /*177e0*/  R2UR UR35, R75 ;  /* 0x000000004b2372ca */ /* 0x000fe200000e0000 */
[----:B------:R-:W-:Y:S01]  /*177f0*/  IMAD.MOV.U32 R75, RZ, RZ, -0x3ffffff0 ;  /* 0xc0000010ff4b7424 */ /* 0x000fe200078e00ff */
[----:B------:R-:W-:Y:S01]  /*17800*/  R2UR UR37, R73 ;  /* 0x00000000492572ca */ /* 0x000fe200000e0000 */
[----:B------:R-:W3:Y:S01]  /*17810*/  MUFU.EX2 R139, R139 ;  /* 0x0000008b008b7308 */ /* 0x000ee20000000800 */
[----:B------:R-:W-:Y:S01]  /*17820*/  R2UR UR8, R74 ;  /* 0x000000004a0872ca */ /* 0x000fe200000e0000 */
[----:B------:R-:W-:Y:S01]  /*17830*/  VIADD R74, R72, 0x300 ;  /* 0x00000300484a7836 */ /* 0x000fe20000000000 */
[----:B------:R-:W-:Y:S01]  /*17840*/  R2UR UR9, R75 ;  /* 0x000000004b0972ca */ /* 0x000fe200000e0000 */
[----:B------:R-:W-:Y:S01]  /*17850*/  IMAD.MOV.U32 R75, RZ, RZ, -0x3ffffff0 ;  /* 0xc0000010ff4b7424 */ /* 0x000fe200078e00ff */
[----:B------:R-:W-:Y:S01]  /*17860*/  F2FP.F16.F32.PACK_AB R16, R137, R16 ;  /* 0x000000108910723e */ /* 0x000fe200000000ff */
[----:B-1----:R-:W-:Y:S01]  /*17870*/  FADD.FTZ R137, R141, R18 ;  /* 0x000000128d897221 */ /* 0x002fe20000010000 */
[----:B------:R-:W-:Y:S01]  /*17880*/  R2UR UR12, R74 ;  /* 0x000000004a0c72ca */ /* 0x000fe200000e0000 */
[----:B------:R-:W-:Y:S01]  /*17890*/  VIADD R74, R72, 0x480 ;  /* 0x00000480484a7836 */ /* 0x000fe20000000000 */
[----:B------:R-:W-:Y:S01]  /*178a0*/  R2UR UR13, R75 ;  /* 0x000000004b0d72ca */ /* 0x000fe200000e0000 */
[----:B------:R-:W-:Y:S01]  /*178b0*/  IMAD.MOV.U32 R75, RZ, RZ, -0x3ffffff0 ;  /* 0xc0000010ff4b7424 */ /* 0x000fe200078e00ff */
[----:B------:R-:W-:Y:S01]  /*178c0*/  MUFU.EX2 R142, R142 ;  /* 0x0000008e008e7308 */ /* 0x000fe20000000800 */
[----:B------:R-:W-:Y:S01]  /*178d0*/  F2FP.F16.F32.PACK_AB R18, R141, R140 ;  /* 0x0000008c8d12723e */ /* 0x000fe200000000ff */
[----:B------:R-:W-:Y:S01]  /*178e0*/  @!P1 IMAD R73, R19, 0x8, R22 ;  /* 0x0000000813499824 */ /* 0x000fe200078e0216 */
[----:B------:R-:W-:Y:S01]  /*178f0*/  R2UR UR16, R74 ;  /* 0x000000004a1072ca */ /* 0x000fe200000e0000 */
[----:B------:R-:W-:Y:S01]  /*17900*/  VIADD R74, R72, 0x600 ;  /* 0x00000600484a7836 */ /* 0x000fe20000000000 */
[----:B------:R-:W-:Y:S01]  /*17910*/  R2UR UR17, R75 ;  /* 0x000000004b1172ca */ /* 0x000fe200000e0000 */
[----:B------:R-:W-:Y:S01]  /*17920*/  IMAD.MOV.U32 R75, RZ, RZ, -0x3ffffff0 ;  /* 0xc0000010ff4b7424 */ /* 0x000fe200078e00ff */
[----:B--2---:R-:W-:Y:S01]  /*17930*/  SHF.R.U32.HI R140, RZ, 0x7, R151 ;  /* 0x00000007ff8c7819 */ /* 0x004fe20000011697 */
[----:B------:R-:W1:Y:S01]  /*17940*/  MUFU.EX2 R143, R143 ;  /* 0x0000008f008f7308 */ /* 0x000e620000000800 */
[----:B------:R-:W-:Y:S01]  /*17950*/  R2UR UR20, R74 ;  /* 0x000000004a1472ca */ /* 0x000fe200000e0000 */
[----:B------:R-:W-:Y:S01]  /*17960*/  VIADD R74, R72, 0x780 ;  /* 0x00000780484a7836 */ /* 0x000fe20000000000 */
[----:B------:R-:W-:Y:S01]  /*17970*/  R2UR UR21, R75 ;  /* 0x000000004b1572ca */ /* 0x000fe200000e0000 */
[----:B------:R-:W-:Y:S01]  /*17980*/  IMAD.MOV.U32 R75, RZ, RZ, -0x3ffffff0 ;  /* 0xc0000010ff4b7424 */ /* 0x000fe200078e00ff */
[----:B------:R-:W-:Y:S01]  /*17990*/  ISETP.GE.U32.AND P2, PT, R151, 0x180, PT ;  /* 0x000001809700780c */ /* 0x000fe20003f46070 */
[----:B------:R-:W-:Y:S01]  /*179a0*/  @!P1 VIADD R73, R73, 0x31c60 ;  /* 0x00031c6049499836 */ /* 0x000fe20000000000 */
[----:B------:R-:W-:Y:S01]  /*179b0*/  R2UR UR24, R74 ;  /* 0x000000004a1872ca */ /* 0x000fe200000e0000 */
[----:B------:R-:W-:Y:S01]  /*179c0*/  VIADD R74, R72, 0x900 ;  /* 0x00000900484a7836 */ /* 0x000fe20000000000 */
[----:B------:R-:W-:Y:S01]  /*179d0*/  R2UR UR25, R75 ;  /* 0x000000004b1972ca */ /* 0x000fe200000e0000 */
[----:B------:R-:W-:-:S02]  /*179e0*/  IMAD.MOV.U32 R75, RZ, RZ, -0x3ffffff0 ;  /* 0xc0000010ff4b7424 */ /* 0x000fc400078e00ff */
[----:B0-----:R-:W-:Y:S01]  /*179f0*/  FFMA.FTZ R157, R136, R157, R17 ;  /* 0x0000009d889d7223 */ /* 0x001fe20000010011 */
[----:B---3--:R-:W-:Y:S01]  /*17a00*/  F2FP.F16.F32.PACK_AB R17, R139, R17 ;  /* 0x000000118b11723e */ /* 0x008fe200000000ff */
[----:B------:R-:W0:Y:S01]  /*17a10*/  MUFU.EX2 R150, R150 ;  /* 0x0000009600967308 */ /* 0x000e220000000800 */
[----:B------:R-:W-:Y:S01]  /*17a20*/  R2UR UR28, R74 ;  /* 0x000000004a1c72ca */ /* 0x000fe200000e0000 */
[C---:B------:R-:W-:Y:S01]  /*17a30*/  VIADD R74, R72.reuse, 0xa80 ;  /* 0x00000a80484a7836 */ /* 0x040fe20000000000 */
[----:B------:R-:W-:Y:S01]  /*17a40*/  R2UR UR29, R75 ;  /* 0x000000004b1d72ca */ /* 0x000fe200000e0000 */
[----:B------:R-:W-:Y:S01]  /*17a50*/  IMAD.MOV.U32 R75, RZ, RZ, -0x3ffffff0 ;  /* 0xc0000010ff4b7424 */ /* 0x000fe200078e00ff */
[----:B------:R-:W-:Y:S01]  /*17a60*/  @!P1 PRMT R73, RZ, 0x654, R73 ;  /* 0x00000654ff499816 */ /* 0x000fe20000000049 */
[----:B------:R-:W-:Y:S01]  /*17a70*/  VIADD R72, R72, 0xc00 ;  /* 0x00000c0048487836 */ /* 0x000fe20000000000 */
[----:B------:R-:W-:Y:S01]  /*17a80*/  R2UR UR32, R74 ;  /* 0x000000004a2072ca */ /* 0x000fe200000e0000 */
[----:B------:R-:W-:Y:S01]  /*17a90*/  @!P1 IMAD R74, R145, 0x8, R22 ;  /* 0x00000008914a9824 */ /* 0x000fe200078e0216 */
[----:B------:R-:W-:Y:S01]  /*17aa0*/  R2UR UR33, R75 ;  /* 0x000000004b2172ca */ /* 0x000fe200000e0000 */
[----:B------:R-:W-:Y:S01]  /*17ab0*/  MUFU.EX2 R148, R148 ;  /* 0x0000009400947308 */ /* 0x000fe20000000800 */
[----:B------:R-:W-:Y:S01]  /*17ac0*/  R2UR UR36, R72 ;  /* 0x00000000482472ca */ /* 0x000fe200000e0000 */
[----:B------:R-:W-:Y:S01]  /*17ad0*/  VIADD R72, R140, 0x9 ;  /* 0x000000098c487836 */ /* 0x000fe20000000000 */
[----:B-1----:R-:W-:Y:S01]  /*17ae0*/  F2FP.F16.F32.PACK_AB R19, R143, R142 ;  /* 0x0000008e8f13723e */ /* 0x002fe200000000ff */
[----:B------:R-:W-:-:S03]  /*17af0*/  @!P1 VIADD R74, R74, 0x31c40 ;  /* 0x00031c404a4a9836 */ /* 0x000fc60000000000 */
[----:B------:R-:W-:Y:S01]  /*17b00*/  SEL R72, R72, 0x9, !P2 ;  /* 0x0000000948487807 */ /* 0x000fe20005000000 */
[----:B------:R-:W-:Y:S01]  /*17b10*/  MUFU.EX2 R133, R133 ;  /* 0x0000008500857308 */ /* 0x000fe20000000800 */
[----:B------:R-:W-:Y:S01]  /*17b20*/  @!P1 PRMT R74, RZ, 0x654, R74 ;  /* 0x00000654ff4a9816 */ /* 0x000fe2000000004a */
[----:B0-----:R-:W-:Y:S01]  /*17b30*/  FADD.FTZ R137, R150, R137 ;  /* 0x0000008996897221 */ /* 0x001fe20000010000 */
[C---:B------:R-:W-:Y:S01]  /*17b40*/  ISETP.GT.AND P2, PT, R15.reuse, RZ, PT ;  /* 0x000000ff0f00720c */ /* 0x040fe20003f44270 */
[----:B------:R-:W-:-:S04]  /*17b50*/  VIADD R15, R15, 0xffffffff ;  /* 0xffffffff0f0f7836 */ /* 0x000fc80000000000 */
        /* <DEDUP_REMOVED lines=8> */
[----:B------:R-:W-:Y:S07]  /*17be0*/  HGMMA.64x96x16.F32 R24, gdesc[UR8].tnspB, R24, gsb0 ;  /* 0x41600000081879f0 */ /* 0x000fee0008000818 */
        /* <DEDUP_REMOVED lines=69> */
[-C--:B------:R-:W-:Y:S01]  /*18040*/  FMUL.FTZ R24, R24, R21.reuse ;  /* 0x0000001518187220 */ /* 0x080fe20000410000 */
[----:B0-----:R-:W-:Y:S01]  /*18050*/  FADD.FTZ R72, R139, R157 ;  /* 0x0000009d8b487221 */ /* 0x001fe20000010000 */
[-C--:B------:R-:W-:Y:S01]  /*18060*/  FMUL.FTZ R25, R25, R21.reuse ;  /* 0x0000001519197220 */ /* 0x080fe20000410000 */
[-C--:B------:R-:W-:Y:S01]  /*18070*/  FMUL.FTZ R28, R28, R21.reuse ;  /* 0x000000151c1c7220 */ /* 0x080fe20000410000 */
[-C--:B------:R-:W-:Y:S01]  /*18080*/  FMUL.FTZ R29, R29, R21.reuse ;  /* 0x000000151d1d7220 */ /* 0x080fe20000410000 */
[----:B------:R-:W-:Y:S01]  /*18090*/  FADD.FTZ R72, R142, R72 ;  /* 0x000000488e487221 */ /* 0x000fe20000010000 */
[-C--:B------:R-:W-:Y:S01]  /*180a0*/  FMUL.FTZ R32, R32, R21.reuse ;  /* 0x0000001520207220 */ /* 0x080fe20000410000 */
[----:B------:R0:W-:Y:S01]  /*180b0*/  @!P1 SYNCS.ARRIVE.TRANS64.RED.A1T0 RZ, [R73+URZ], RZ ;  /* 0x000000ff49ff99a7 */ /* 0x0001e2000810043f */
[----:B------:R2:W-:Y:S01]  /*180c0*/  STSM.16.M88.4 [R23+0x24300], R16 ;  /* 0x0243001017007844 */ /* 0x0005e20000000200 */
[----:B-1----:R-:W-:Y:S01]  /*180d0*/  MUFU.EX2 R74, R128 ;  /* 0x00000080004a7308 */ /* 0x002fe20000000800 */
[----:B------:R-:W-:Y:S01]  /*180e0*/  FADD.FTZ R72, R143, R72 ;  /* 0x000000488f487221 */ /* 0x000fe20000010000 */
        /* <DEDUP_REMOVED lines=14> */
[----:B--2---:R-:W1:Y:S01]  /*181d0*/  MUFU.EX2 R16, R149 ;  /* 0x0000009500107308 */ /* 0x004e620000000800 */
[-C--:B------:R-:W-:Y:S01]  /*181e0*/  FMUL.FTZ R60, R60, R21.reuse ;  /* 0x000000153c3c7220 */ /* 0x080fe20000410000 */
[-C--:B------:R-:W-:Y:S01]  /*181f0*/  FMUL.FTZ R61, R61, R21.reuse ;  /* 0x000000153d3d7220 */ /* 0x080fe20000410000 */
[-C--:B------:R-:W-:Y:S01]  /*18200*/  FMUL.FTZ R64, R64, R21.reuse ;  /* 0x0000001540407220 */ /* 0x080fe20000410000 */
[-C--:B------:R-:W-:Y:S01]  /*18210*/  FMUL.FTZ R65, R65, R21.reuse ;  /* 0x0000001541417220 */ /* 0x080fe20000410000 */
[-C--:B------:R-:W-:Y:S01]  /*18220*/  FMUL.FTZ R68, R68, R21.reuse ;  /* 0x0000001544447220 */ /* 0x080fe20000410000 */
[----:B------:R-:W-:Y:S01]  /*18230*/  FMUL.FTZ R69, R69, R21 ;  /* 0x0000001545457220 */ /* 0x000fe20000410000 */
        /* <DEDUP_REMOVED lines=10> */
[C---:B-1----:R-:W-:Y:S01]  /*182e0*/  FADD.FTZ R137, R16.reuse, R137 ;  /* 0x0000008910897221 */ /* 0x042fe20000010000 */
[----:B------:R-:W-:Y:S01]  /*182f0*/  F2FP.F16.F32.PACK_AB R16, R16, R150 ;  /* 0x000000961010723e */ /* 0x000fe200000000ff */
[-C--:B------:R-:W-:Y:S01]  /*18300*/  FMUL.FTZ R42, R42, R136.reuse ;  /* 0x000000882a2a7220 */ /* 0x080fe20000410000 */
[-C--:B------:R-:W-:Y:S01]  /*18310*/  FMUL.FTZ R43, R43, R136.reuse ;  /* 0x000000882b2b7220 */ /* 0x080fe20000410000 */
[----:B------:R-:W-:Y:S01]  /*18320*/  FADD.FTZ R137, R148, R137 ;  /* 0x0000008994897221 */ /* 0x000fe20000010000 */
[-C--:B------:R-:W-:Y:S01]  /*18330*/  FMUL.FTZ R46, R46, R136.reuse ;  /* 0x000000882e2e7220 */ /* 0x080fe20000410000 */
[----:B------:R-:W-:Y:S01]  /*18340*/  FMUL.FTZ R47, R47, R136 ;  /* 0x000000882f2f7220 */ /* 0x000fe20000410000 */
[----:B------:R-:W1:Y:S01]  /*18350*/  MUFU.EX2 R19, R134 ;  /* 0x0000008600137308 */ /* 0x000e620000000800 */
[C---:B--2---:R-:W-:Y:S01]  /*18360*/  FADD.FTZ R137, R18.reuse, R137 ;  /* 0x0000008912897221 */ /* 0x044fe20000010000 */
[----:B------:R-:W-:Y:S01]  /*18370*/  F2FP.F16.F32.PACK_AB R18, R18, R148 ;  /* 0x000000941212723e */ /* 0x000fe200000000ff */
[-C--:B------:R-:W-:Y:S01]  /*18380*/  FMUL.FTZ R50, R50, R136.reuse ;  /* 0x0000008832327220 */ /* 0x080fe20000410000 */
[-C--:B------:R-:W-:Y:S01]  /*18390*/  FMUL.FTZ R51, R51, R136.reuse ;  /* 0x0000008833337220 */ /* 0x080fe20000410000 */
[----:B------:R-:W-:Y:S01]  /*183a0*/  FADD.FTZ R137, R133, R137 ;  /* 0x0000008985897221 */ /* 0x000fe20000010000 */
[-C--:B------:R-:W-:Y:S01]  /*183b0*/  FMUL.FTZ R54, R54, R136.reuse ;  /* 0x0000008836367220 */ /* 0x080fe20000410000 */
[-C--:B------:R-:W-:Y:S01]  /*183c0*/  FMUL.FTZ R55, R55, R136.reuse ;  /* 0x0000008837377220 */ /* 0x080fe20000410000 */
[----:B0-----:R-:W0:Y:S01]  /*183d0*/  MUFU.EX2 R73, R122 ;  /* 0x0000007a00497308 */ /* 0x001e220000000800 */
[----:B------:R-:W-:Y:S01]  /*183e0*/  FADD.FTZ R137, R132, R137 ;  /* 0x0000008984897221 */ /* 0x000fe20000010000 */
[----:B---3--:R-:W-:Y:S01]  /*183f0*/  FADD.FTZ R72, R17, R72 ;  /* 0x0000004811487221 */ /* 0x008fe20000010000 */
[----:B------:R-:W-:Y:S01]  /*18400*/  F2FP.F16.F32.PACK_AB R17, R131, R17 ;  /* 0x000000118311723e */ /* 0x000fe200000000ff */
[-C--:B------:R-:W-:Y:S01]  /*18410*/  FMUL.FTZ R58, R58, R136.reuse ;  /* 0x000000883a3a7220 */ /* 0x080fe20000410000 */
[----:B------:R-:W-:Y:S01]  /*18420*/  FADD.FTZ R90, R75, R137 ;  /* 0x000000894b5a7221 */ /* 0x000fe20000010000 */
[----:B------:R-:W-:Y:S01]  /*18430*/  FADD.FTZ R72, R131, R72 ;  /* 0x0000004883487221 */ /* 0x000fe20000010000 */
[-C--:B------:R-:W-:Y:S01]  /*18440*/  FMUL.FTZ R59, R59, R136.reuse ;  /* 0x000000883b3b7220 */ /* 0x080fe20000410000 */
[----:B------:R2:W-:Y:S01]  /*18450*/  MUFU.EX2 R121, R88 ;  /* 0x0000005800797308 */ /* 0x0005e20000000800 */
[----:B------:R-:W-:Y:S01]  /*18460*/  FADD.FTZ R90, R74, R90 ;  /* 0x0000005a4a5a7221 */ /* 0x000fe20000010000 */
[----:B-1----:R-:W-:Y:S01]  /*18470*/  FADD.FTZ R72, R19, R72 ;  /* 0x0000004813487221 */ /* 0x002fe20000010000 */
[----:B------:R-:W-:Y:S01]  /*18480*/  F2FP.F16.F32.PACK_AB R19, R135, R19 ;  /* 0x000000138713723e */ /* 0x000fe200000000ff */
[-C--:B------:R-:W-:Y:S01]  /*18490*/  FMUL.FTZ R62, R62, R136.reuse ;  /* 0x000000883e3e7220 */ /* 0x080fe20000410000 */
[----:B------:R-:W-:Y:S01]  /*184a0*/  FADD.FTZ R90, R129, R90 ;  /* 0x0000005a815a7221 */ /* 0x000fe20000010000 */
[----:B------:R-:W-:Y:S01]  /*184b0*/  F2FP.F16.F32.PACK_AB R74, R74, R75 ;  /* 0x0000004b4a4a723e */ /* 0x000fe200000000ff */
[-C--:B------:R-:W-:Y:S01]  /*184c0*/  FMUL.FTZ R63, R63, R136.reuse ;  /* 0x000000883f3f7220 */ /* 0x080fe20000410000 */
[----:B------:R1:W-:Y:S01]  /*184d0*/  STSM.16.M88.4 [R23+0x25b00], R16 ;  /* 0x025b001017007844 */ /* 0x0003e20000000200 */
[----:B------:R-:W-:Y:S01]  /*184e0*/  FADD.FTZ R90, R124, R90 ;  /* 0x0000005a7c5a7221 */ /* 0x000fe20000010000 */
[----:B--2---:R-:W-:Y:S01]  /*184f0*/  FADD.FTZ R88, R135, R72 ;  /* 0x0000004887587221 */ /* 0x004fe20000010000 */
[----:B------:R-:W-:Y:S01]  /*18500*/  F2FP.F16.F32.PACK_AB R72, R132, R133 ;  /* 0x000000858448723e */ /* 0x000fe200000000ff */
[----:B------:R2:W3:Y:S01]  /*18510*/  MUFU.EX2 R122, R91 ;  /* 0x0000005b007a7308 */ /* 0x0004e20000000800 */
[----:B------:R-:W-:Y:S01]  /*18520*/  FADD.FTZ R90, R128, R90 ;  /* 0x0000005a805a7221 */ /* 0x000fe20000010000 */
[----:B0-----:R-:W-:Y:S01]  /*18530*/  FADD.FTZ R88, R73, R88 ;  /* 0x0000005849587221 */ /* 0x001fe20000010000 */
[----:B------:R-:W-:Y:S01]  /*18540*/  F2FP.F16.F32.PACK_AB R73, R123, R73 ;  /* 0x000000497b49723e */ /* 0x000fe200000000ff */
[----:B------:R-:W-:Y:S01]  /*18550*/  FMUL.FTZ R66, R66, R136 ;  /* 0x0000008842427220 */ /* 0x000fe20000410000 */
[----:B------:R-:W-:Y:S01]  /*18560*/  FADD.FTZ R90, R120, R90 ;  /* 0x0000005a785a7221 */ /* 0x000fe20000010000 */
[----:B------:R-:W-:Y:S01]  /*18570*/  F2FP.F16.F32.PACK_AB R75, R127, R126 ;  /* 0x0000007e7f4b723e */ /* 0x000fe200000000ff */
[----:B------:R-:W-:Y:S01]  /*18580*/  FADD.FTZ R88, R123, R88 ;  /* 0x000000587b587221 */ /* 0x000fe20000010000 */
[----:B------:R-:W-:Y:S01]  /*18590*/  FMUL.FTZ R67, R67, R136 ;  /* 0x0000008843437220 */ /* 0x000fe20000410000 */
[----:B------:R-:W-:Y:S01]  /*185a0*/  FADD.FTZ R90, R117, R90 ;  /* 0x0000005a755a7221 */ /* 0x000fe20000010000 */
[----:B--2---:R-:W-:Y:S01]  /*185b0*/  F2FP.F16.F32.PACK_AB R91, R119, R118 ;  /* 0x00000076775b723e */ /* 0x004fe200000000ff */
[----:B------:R0:W-:Y:S01]  /*185c0*/  STSM.16.M88.4 [R23+0x27300], R72 ;  /* 0x0273004817007844 */ /* 0x0001e20000000200 */
[----:B------:R-:W-:Y:S01]  /*185d0*/  FADD.FTZ R88, R126, R88 ;  /* 0x000000587e587221 */ /* 0x000fe20000010000 */
[C---:B------:R-:W-:Y:S01]  /*185e0*/  FADD.FTZ R90, R116.reuse, R90 ;  /* 0x0000005a745a7221 */ /* 0x040fe20000010000 */
        /* <DEDUP_REMOVED lines=8> */
[----:B------:R-:W-:-:S02]  /*18670*/  F2FP.F16.F32.PACK_AB R89, R115, R89 ;  /* 0x000000597359723e */ /* 0x000fc400000000ff */
[----:B------:R-:W-:Y:S01]  /*18680*/  FADD.FTZ R88, R115, R88 ;  /* 0x0000005873587221 */ /* 0x000fe20000010000 */
[----:B------:R-:W-:-:S03]  /*18690*/  FADD.FTZ R90, R109, R90 ;  /* 0x0000005a6d5a7221 */ /* 0x000fc60000010000 */
[----:B------:R-:W-:Y:S01]  /*186a0*/  FADD.FTZ R88, R118, R88 ;  /* 0x0000005876587221 */ /* 0x000fe20000010000 */
[----:B-1----:R-:W-:Y:S01]  /*186b0*/  FADD.FTZ R17, R108, R90 ;  /* 0x0000005a6c117221 */ /* 0x002fe20000010000 */
        /* <DEDUP_REMOVED lines=15> */
[C---:B------:R-:W-:Y:S01]  /*187b0*/  F2FP.F16.F32.PACK_AB R109, R99.reuse, R98 ;  /* 0x00000062636d723e */ /* 0x040fe200000000ff */
[----:B------:R1:W-:Y:S01]  /*187c0*/  STSM.16.M88.4 [R23+0x28b00], R88 ;  /* 0x028b005817007844 */ /* 0x0003e20000000200 */
[----:B------:R-:W-:Y:S01]  /*187d0*/  FADD.FTZ R16, R98, R16 ;  /* 0x0000001062107221 */ /* 0x000fe20000010000 */
[----:B------:R-:W-:Y:S01]  /*187e0*/  FADD.FTZ R18, R96, R73 ;  /* 0x0000004960127221 */ /* 0x000fe20000010000 */
[----:B------:R-:W-:Y:S01]  /*187f0*/  F2FP.F16.F32.PACK_AB R110, R104, R105 ;  /* 0x00000069686e723e */ /* 0x000fe200000000ff */
[----:B------:R1:W-:Y:S01]  /*18800*/  STSM.16.M88.4 [R23+0x2a300], R116 ;  /* 0x02a3007417007844 */ /* 0x0003e20000000200 */
[----:B------:R-:W-:Y:S01]  /*18810*/  FADD.FTZ R16, R99, R16 ;  /* 0x0000001063107221 */ /* 0x000fe20000010000 */
[----:B------:R-:W-:Y:S01]  /*18820*/  FADD.FTZ R73, R93, R18 ;  /* 0x000000125d497221 */ /* 0x000fe20000010000 */
[----:B------:R-:W-:-:S02]  /*18830*/  F2FP.F16.F32.PACK_AB R111, R103, R102 ;  /* 0x00000066676f723e */ /* 0x000fc400000000ff */
[----:B------:R-:W-:Y:S01]  /*18840*/  FADD.FTZ R16, R102, R16 ;  /* 0x0000001066107221 */ /* 0x000fe20000010000 */
[----:B------:R-:W-:Y:S01]  /*18850*/  FADD.FTZ R18, R92, R73 ;  /* 0x000000495c127221 */ /* 0x000fe20000010000 */
[----:B------:R-:W-:Y:S01]  /*18860*/  F2FP.F16.F32.PACK_AB R100, R100, R101 ;  /* 0x000000656464723e */ /* 0x000fe200000000ff */
[----:B------:R1:W-:Y:S01]  /*18870*/  STSM.16.M88.4 [R23+0x2bb00], R108 ;  /* 0x02bb006c17007844 */ /* 0x0003e20000000200 */
[----:B------:R-:W-:Y:S01]  /*18880*/  FADD.FTZ R16, R103, R16 ;  /* 0x0000001067107221 */ /* 0x000fe20000010000 */
[----:B------:R-:W-:Y:S01]  /*18890*/  FADD.FTZ R18, R113, R18 ;  /* 0x0000001271127221 */ /* 0x000fe20000010000 */
[----:B---3--:R-:W-:Y:S02]  /*188a0*/  F2FP.F16.F32.PACK_AB R101, R122, R114 ;  /* 0x000000727a65723e */ /* 0x008fe400000000ff */
[----:B------:R-:W-:Y:S01]  /*188b0*/  FADD.FTZ R17, R114, R16 ;  /* 0x0000001072117221 */ /* 0x000fe20000010000 */
[----:B------:R-:W-:Y:S01]  /*188c0*/  FADD.FTZ R18, R121, R18 ;  /* 0x0000001279127221 */ /* 0x000fe20000010000 */
[----:B------:R-:W-:-:S02]  /*188d0*/  F2FP.F16.F32.PACK_AB R102, R96, R97 ;  /* 0x000000616066723e */ /* 0x000fc400000000ff */
[----:B------:R-:W-:Y:S01]  /*188e0*/  FADD.FTZ R19, R122, R17 ;  /* 0x000000117a137221 */ /* 0x000fe20000010000 */
[----:B------:R-:W-:Y:S01]  /*188f0*/  FADD.FTZ R73, R85, R18 ;  /* 0x0000001255497221 */ /* 0x000fe20000010000 */
[----:B------:R-:W0:Y:S01]  /*18900*/  MUFU.EX2 R17, R80 ;  /* 0x0000005000117308 */ /* 0x000e220000000800 */
[C---:B------:R-:W-:Y:S01]  /*18910*/  F2FP.F16.F32.PACK_AB R103, R95.reuse, R94 ;  /* 0x0000005e5f67723e */ /* 0x040fe200000000ff */
        /* <DEDUP_REMOVED lines=10> */
[----:B------:R1:W5:Y:S01]  /*189c0*/  LDL R18, [R1+0x4] ;  /* 0x0000040001127983 */ /* 0x0003620000100800 */
[----:B------:R-:W-:Y:S01]  /*189d0*/  FADD.FTZ R19, R83, R16 ;  /* 0x0000001053137221 */ /* 0x000fe20000010000 */
[----:B------:R-:W-:-:S02]  /*189e0*/  F2FP.F16.F32.PACK_AB R95, R87, R86 ;  /* 0x00000056575f723e */ /* 0x000fc400000000ff */
[----:B------:R-:W-:Y:S01]  /*189f0*/  F2FP.F16.F32.PACK_AB R84, R84, R85 ;  /* 0x000000555454723e */ /* 0x000fe200000000ff */
[----:B------:R-:W-:Y:S01]  /*18a00*/  FADD.FTZ R16, R86, R19 ;  /* 0x0000001356107221 */ /* 0x000fe20000010000 */
[----:B0-----:R-:W-:Y:S01]  /*18a10*/  F2FP.F16.F32.PACK_AB R85, R17, R76 ;  /* 0x0000004c1155723e */ /* 0x001fe200000000ff */
[----:B------:R1:W-:Y:S01]  /*18a20*/  STSM.16.M88.4 [R23+0x2eb00], R92 ;  /* 0x02eb005c17007844 */ /* 0x0003e20000000200 */
[----:B------:R-:W-:Y:S01]  /*18a30*/  F2FP.F16.F32.PACK_AB R86, R77, R81 ;  /* 0x000000514d56723e */ /* 0x000fe200000000ff */
[----:B------:R-:W-:Y:S01]  /*18a40*/  FADD.FTZ R19, R87, R16 ;  /* 0x0000001057137221 */ /* 0x000fe20000010000 */
[----:B------:R-:W-:-:S03]  /*18a50*/  F2FP.F16.F32.PACK_AB R87, R79, R78 ;  /* 0x0000004e4f57723e */ /* 0x000fc600000000ff */
[----:B------:R-:W-:Y:S02]  /*18a60*/  FADD.FTZ R16, R76, R19 ;  /* 0x000000134c107221 */ /* 0x000fe40000010000 */
[----:B------:R1:W-:Y:S02]  /*18a70*/  STSM.16.M88.4 [R23+0x30300], R84 ;  /* 0x0303005417007844 */ /* 0x0003e40000000200 */
        /* <DEDUP_REMOVED lines=8> */
[----:B------:R-:W-:-:S02]  /*18b00*/  IMAD.MOV.U32 R19, RZ, RZ, R145 ;  /* 0x000000ffff137224 */ /* 0x000fc400078e0091 */
[----:B------:R-:W-:Y:S02]  /*18b10*/  IMAD.MOV.U32 R17, RZ, RZ, R20 ;  /* 0x000000ffff117224 */ /* 0x000fe400078e0014 */
[----:B------:R-:W-:Y:S01]  /*18b20*/  FADD.FTZ R157, R79, R78 ;  /* 0x0000004e4f9d7221 */ /* 0x000fe20000010000 */
[----:B------:R-:W-:Y:S01]  /*18b30*/  IMAD.MOV.U32 R16, RZ, RZ, R14 ;  /* 0x000000ffff107224 */ /* 0x000fe200078e000e */
[----:B0-----:R-:W-:Y:S01]  /*18b40*/  NOP ;  /* 0x0000000000007918 */ /* 0x001fe20000000000 */
[----:B------:R-:W-:Y:S05]  /*18b50*/  @P2 BRA `(.L_x_12364) ;  /* 0xffffffb800b82947 */ /* 0x000fea000383ffff */
.L_x_12353:
[----:B------:R-:W-:Y:S05]  /*18b60*/  WARPSYNC.ALL ;  /* 0x0000000000007948 */ /* 0x000fea0003800000 */
[----:B------:R-:W-:Y:S06]  /*18b70*/  BAR.ARV 0x8, 0x200 ;  /* 0x0208000000007b1d */ /* 0x000fec0000002000 */
[----:B------:R-:W-:Y:S05]  /*18b80*/  @!P0 BRA `(.L_x_12365) ;  /* 0x0000000000048947 */ /* 0x000fea0003800000 */
[----:B------:R-:W-:Y:S01]  /*18b90*/  BPT.TRAP 0x1 ;  /* 0x000000040000795c */ /* 0x000fe20000300000 */
.L_x_12365:
[----:B------:R-:W2:Y:S01]  /*18ba0*/  LDL R2, [R1+0x4] ;  /* 0x0000040001027983 */ /* 0x000ea20000100800 */
[----:B------:R-:W-:Y:S01]  /*18bb0*/  IMAD R7, R145, 0x8, R22 ;  /* 0x0000000891077824 */ /* 0x000fe200078e0216 */
[----:B--2---:R-:W-:-:S04]  /*18bc0*/  SHF.L.U32 R4, R2, 0x1f, RZ ;  /* 0x0000001f02047819 */ /* 0x004fc800000006ff */
[----:B------:R0:W2:Y:S01]  /*18bd0*/  SYNCS.PHASECHK.TRANS64.TRYWAIT P2, [R7+URZ+0x31c50], R4 ;  /* 0x031c5004070075a7 */ /* 0x0000a2000804017f */
[----:B------:R-:W-:Y:S05]  /*18be0*/  @!P0 BRA `(.L_x_12366) ;  /* 0x0000000000048947 */ /* 0x000fea0003800000 */
[----:B------:R-:W-:Y:S01]  /*18bf0*/  BPT.TRAP 0x1 ;  /* 0x000000040000795c */ /* 0x000fe20000300000 */
.L_x_12366:
        /* <DEDUP_REMOVED lines=10> */
.L_x_12367:
[----:B0-2---:R-:W-:Y:S01]  /*18ca0*/  IMAD R4, R145, 0x6c0, R22 ;  /* 0x000006c091047824 */ /* 0x005fe200078e0216 */
        /* <DEDUP_REMOVED lines=10> */
[----:B------:R-:W-:-:S02]  /*18d50*/  IMAD.MOV.U32 R11, RZ, RZ, -0x3ffffff0 ;  /* 0xc0000010ff0b7424 */ /* 0x000fc400078e00ff */
[----:B------:R-:W-:Y:S02]  /*18d60*/  IMAD.MOV.U32 R9, RZ, RZ, -0x7fffffe0 ;  /* 0x80000020ff097424 */ /* 0x000fe400078e00ff */
[----:B------:R-:W-:Y:S02]  /*18d70*/  IMAD.MOV.U32 R3, RZ, RZ, -0x3ffffff0 ;  /* 0xc0000010ff037424 */ /* 0x000fe400078e00ff */
[----:B------:R-:W-:Y:S02]  /*18d80*/  IMAD.MOV.U32 R5, RZ, RZ, -0x7fffffe0 ;  /* 0x80000020ff057424 */ /* 0x000fe400078e00ff */
[----:B------:R-:W-:-:S04]  /*18d90*/  VIADD R145, R145, 0x1 ;  /* 0x0000000191917836 */ /* 0x000fc80000000000 */
        /* <DEDUP_REMOVED lines=78> */
[----:B------:R-:W0:Y:S01]  /*19280*/  SHFL.BFLY PT, R2, R155, 0x2, 0x1f ;  /* 0x0c401f009b027f89 */ /* 0x000e2200000e0000 */
[----:B------:R-:W-:Y:S02]  /*19290*/  R2UR UR6, R4 ;  /* 0x00000000040672ca */ /* 0x000fe400000e0000 */
[----:B------:R-:W-:Y:S01]  /*192a0*/  R2UR UR5, R3 ;  /* 0x00000000030572ca */ /* 0x000fe200000e0000 */
[----:B------:R-:W3:Y:S01]  /*192b0*/  SHFL.BFLY PT, R4, R157, 0x2, 0x1f ;  /* 0x0c401f009d047f89 */ /* 0x000ee200000e0000 */
[----:B------:R-:W-:Y:S01]  /*192c0*/  R2UR UR7, R5 ;  /* 0x00000000050772ca */ /* 0x000fe200000e0000 */
[----:B0-----:R-:W-:Y:S01]  /*192d0*/  FADD.FTZ R2, R2, R155 ;  /* 0x0000009b02027221 */ /* 0x001fe20000010000 */
[----:B---3--:R-:W-:-:S04]  /*192e0*/  FADD.FTZ R4, R4, R157 ;  /* 0x0000009d04047221 */ /* 0x008fc80000010000 */
[----:B------:R-:W0:Y:S04]  /*192f0*/  SHFL.BFLY PT, R3, R2, 0x1, 0x1f ;  /* 0x0c201f0002037f89 */ /* 0x000e2800000e0000 */
[----:B------:R-:W3:Y:S01]  /*19300*/  SHFL.BFLY PT, R5, R4, 0x1, 0x1f ;  /* 0x0c201f0004057f89 */ /* 0x000ee200000e0000 */
[----:B0-----:R-:W-:Y:S01]  /*19310*/  FADD.FTZ R11, R2, R3 ;  /* 0x00000003020b7221 */ /* 0x001fe20000010000 */
[----:B------:R-:W-:Y:S01]  /*19320*/  SEL R2, RZ, 0x1, P0 ;  /* 0x00000001ff027807 */ /* 0x000fe20000000000 */
[----:B---3--:R-:W-:-:S03]  /*19330*/  FADD.FTZ R12, R4, R5 ;  /* 0x00000005040c7221 */ /* 0x008fc60000010000 */
[----:B------:R-:W-:Y:S02]  /*19340*/  FSETP.NE.FTZ.AND P2, PT, R11, RZ, PT ;  /* 0x000000ff0b00720b */ /* 0x000fe40003f55000 */
[----:B------:R-:W-:Y:S02]  /*19350*/  CS2R R4, SRZ ;  /* 0x0000000000047805 */ /* 0x000fe4000001ff00 */
[----:B--2---:R-:W-:Y:S02]  /*19360*/  LOP3.LUT R13, R13, R2, RZ, 0x3c, !PT ;  /* 0x000000020d0d7212 */ /* 0x004fe400078e3cff */
        /* <DEDUP_REMOVED lines=9> */
[----:B------:R-:W1:Y:S01]  /*19400*/  @P3 MUFU.RCP R4, R12 ;  /* 0x0000000c00043308 */ /* 0x000e620000001000 */
[----:B------:R-:W-:Y:S02]  /*19410*/  @!P1 VIADD R10, R7, 0x31c60 ;  /* 0x00031c60070a9836 */ /* 0x000fe40000000000 */
[----:B------:R-:W-:Y:S01]  /*19420*/  @P2 FMUL.FTZ R7, R0, 0.69314718246459960938 ;  /* 0x3f31721800072820 */ /* 0x000fe20000410000 */
[----:B0-----:R-:W-:Y:S01]  /*19430*/  @P2 FMUL.FTZ R6, R6, 0.69314718246459960938 ;  /* 0x3f31721806062820 */ /* 0x001fe20000410000 */
[----:B------:R-:W-:Y:S01]  /*19440*/  @P3 FMUL.FTZ R0, R0, 0.69314718246459960938 ;  /* 0x3f31721800003820 */ /* 0x000fe20000410000 */
[----:B---3--:R-:W-:Y:S01]  /*19450*/  @P3 FMUL.FTZ R9, R8, 0.69314718246459960938 ;  /* 0x3f31721808093820 */ /* 0x008fe20000410000 */
[----:B------:R-:W-:Y:S01]  /*19460*/  @!P1 PRMT R10, RZ, 0x654, R10 ;  /* 0x00000654ff0a9816 */ /* 0x000fe2000000000a */
[----:B------:R-:W-:-:S02]  /*19470*/  IMAD.MOV.U32 R3, RZ, RZ, -0x800000 ;  /* 0xff800000ff037424 */ /* 0x000fc400078e00ff */
[----:B------:R-:W-:Y:S01]  /*19480*/  @P2 FFMA.FTZ R3, R7, R14, R6 ;  /* 0x0000000e07032223 */ /* 0x000fe20000010006 */
[----:B------:R-:W-:Y:S02]  /*19490*/  IMAD.MOV.U32 R2, RZ, RZ, -0x800000 ;  /* 0xff800000ff027424 */ /* 0x000fe400078e00ff */
[----:B------:R-:W-:Y:S01]  /*194a0*/  @P3 FFMA.FTZ R2, R0, R20, R9 ;  /* 0x0000001400023223 */ /* 0x000fe20000010009 */
[----:B------:R-:W-:Y:S01]  /*194b0*/  SEL R145, R145, RZ, P0 ;  /* 0x000000ff91917207 */ /* 0x000fe20000000000 */
[----:B------:R-:W-:Y:S02]  /*194c0*/  WARPGROUP.DEPBAR.LE gsb0, 0x0 ;  /* 0x00008000000079c5 */ /* 0x000fe40000010000 */
[----:B------:R4:W-:Y:S01]  /*194d0*/  @!P1 SYNCS.ARRIVE.TRANS64.RED.A1T0 RZ, [R10+URZ], RZ ;  /* 0x000000ff0aff99a7 */ /* 0x0009e2000810043f */
[-C--:B------:R-:W-:Y:S01]  /*194e0*/  FMUL.FTZ R6, R28, R5.reuse ;  /* 0x000000051c067220 */ /* 0x080fe20000410000 */
[-C--:B-----5:R-:W-:Y:S01]  /*194f0*/  FMUL.FTZ R18, R44, R5.reuse ;  /* 0x000000052c127220 */ /* 0x0a0fe20000410000 */
        /* <DEDUP_REMOVED lines=49> */
.L_x_12301:
[----:B------:R-:W2:Y:S01]  /*19810*/  LDL R83, [R1+0x6c] ;  /* 0x00006c0001537983 */ /* 0x000ea20000100800 */
[----:B------:R-:W-:Y:S05]  /*19820*/  WARPSYNC.ALL ;  /* 0x0000000000007948 */ /* 0x000fea0003800000 */
[----:B------:R-:W0:Y:S01]  /*19830*/  S2R R4, SR_TID.X ;  /* 0x0000000000047919 */ /* 0x000e220000002100 */
[----:B------:R-:W3:Y:S01]  /*19840*/  S2UR UR5, SR_CgaCtaId ;  /* 0x00000000000579c3 */ /* 0x000ee20000008800 */
[----:B------:R-:W-:Y:S01]  /*19850*/  UMOV UR4, 0x400 ;  /* 0x0000040000047882 */ /* 0x000fe20000000000 */
[----:B------:R-:W-:Y:S01]  /*19860*/  BSSY B0, `(.L_x_12369) ;  /* 0x00001c2000007945 */ /* 0x000fe20003800000 */
[----:B---3--:R-:W-:-:S06]  /*19870*/  ULEA UR4, UR5, UR4, 0x18 ;  /* 0x0000000405047291 */ /* 0x008fcc000f8ec03f */
[----:B------:R-:W-:Y:S01]  /*19880*/  IMAD.U32 R22, RZ, RZ, UR4 ;  /* 0x00000004ff167e24 */ /* 0x000fe2000f8e00ff */
[----:B------:R-:W-:Y:S01]  /*19890*/  BAR.SYNC.DEFER_BLOCKING 0x5, 0x200 ;  /* 0x0148000000007b1d */ /* 0x000fe20000010000 */
[----:B0-----:R-:W-:-:S05]  /*198a0*/  VIADD R82, R4, 0xffffff80 ;  /* 0xffffff8004527836 */ /* 0x001fca0000000000 */
[----:B------:R-:W-:-:S04]  /*198b0*/  SHF.R.S32.HI R4, RZ, 0x1f, R82 ;  /* 0x0000001fff047819 */ /* 0x000fc80000011452 */
[----:B------:R-:W-:-:S04]  /*198c0*/  LEA.HI R4, R4, R82, RZ, 0x2 ;  /* 0x0000005204047211 */ /* 0x000fc800078f10ff */
[----:B------:R-:W-:-:S05]  /*198d0*/  LOP3.LUT R4, R4, 0xfffffffc, RZ, 0xc0, !PT ;  /* 0xfffffffc04047812 */ /* 0x000fca00078ec0ff */
[----:B------:R-:W-:-:S04]  /*198e0*/  IMAD.IADD R38, R82, 0x1, -R4 ;  /* 0x0000000152267824 */ /* 0x000fc800078e0a04 */
[----:B-1----:R-:W-:Y:S01]  /*198f0*/  IMAD.SHL.U32 R32, R38, 0x8, RZ ;  /* 0x0000000826207824 */ /* 0x002fe200078e00ff */
[----:B------:R0:W1:Y:S03]  /*19900*/  LDS.128 R104, [R22+0x31cd0] ;  /* 0x031cd00016687984 */ /* 0x0000660000000c00 */
[C---:B------:R-:W-:Y:S02]  /*19910*/  VIADD R33, R32.reuse, 0x40 ;  /* 0x0000004020217836 */ /* 0x040fe40000000000 */
[----:B------:R-:W-:-:S03]  /*19920*/  VIADD R34, R32, 0x20 ;  /* 0x0000002020227836 */ /* 0x000fc60000000000 */
[----:B------:R-:W-:Y:S02]  /*19930*/  SHF.R.S32.HI R36, RZ, 0x1f, R33 ;  /* 0x0000001fff247819 */ /* 0x000fe40000011421 */
[----:B------:R-:W-:Y:S01]  /*19940*/  SHF.R.S32.HI R35, RZ, 0x1f, R34 ;  /* 0x0000001fff237819 */ /* 0x000fe20000011422 */
        /* <DEDUP_REMOVED lines=17> */
[----:B------:R-:W-:Y:S01]  /*19a60*/  LOP3.LUT R8, R39, 0x180, RZ, 0xc0, !PT ;  /* 0x0000018027087812 */ /* 0x000fe200078ec0ff */
[--C-:B----4-:R-:W-:Y:S01]  /*19a70*/  IMAD.X R13, RZ, RZ, R5.reuse, P4 ;  /* 0x000000ffff0d7224 */ /* 0x110fe200020e0605 */
[----:B------:R-:W-:Y:S01]  /*19a80*/  LOP3.LUT R9, R4, 0x180, RZ, 0xc0, !PT ;  /* 0x0000018004097812 */ /* 0x000fe200078ec0ff */
[----:B------:R-:W-:Y:S01]  /*19a90*/  IMAD.X R15, RZ, RZ, R5, P3 ;  /* 0x000000ffff0f7224 */ /* 0x000fe200018e0605 */
[----:B------:R-:W-:Y:S02]  /*19aa0*/  SHF.R.U64 R8, R8, 0x3, RZ ;  /* 0x0000000308087819 */ /* 0x000fe400000012ff */
[----:B------:R-:W-:-:S02]  /*19ab0*/  IADD3 R79, P2, R4, 0x3020, RZ ;  /* 0x00003020044f7810 */ /* 0x000fc40007f5e0ff */
[----:B------:R-:W-:Y:S02]  /*19ac0*/  IADD3 R78, P1, R4, 0x6000, RZ ;  /* 0x00006000044e7810 */ /* 0x000fe40007f3e0ff */
[----:B------:R-:W-:Y:S01]  /*19ad0*/  LOP3.LUT R12, R8, R39, RZ, 0x3c, !PT ;  /* 0x00000027080c7212 */ /* 0x000fe200078e3cff */
[----:B------:R-:W-:Y:S01]  /*19ae0*/  IMAD.X R17, RZ, RZ, R5, P2 ;  /* 0x000000ffff117224 */ /* 0x000fe200010e0605 */
[----:B------:R-:W-:Y:S02]  /*19af0*/  LOP3.LUT R8, R77, 0x180, RZ, 0xc0, !PT ;  /* 0x000001804d087812 */ /* 0x000fe400078ec0ff */
[----:B------:R-:W-:Y:S02]  /*19b00*/  SHF.R.U64 R9, R9, 0x3, RZ ;  /* 0x0000000309097819 */ /* 0x000fe400000012ff */
[----:B------:R-:W-:Y:S02]  /*19b10*/  LOP3.LUT R10, R79, 0x180, RZ, 0xc0, !PT ;  /* 0x000001804f0a7812 */ /* 0x000fe400078ec0ff */
[----:B------:R-:W-:-:S02]  /*19b20*/  LOP3.LUT R39, R78, 0x180, RZ, 0xc0, !PT ;  /* 0x000001804e277812 */ /* 0x000fc400078ec0ff */
[----:B------:R-:W-:Y:S02]  /*19b30*/  IADD3 R81, P0, R4, 0x6020, RZ ;  /* 0x0000602004517810 */ /* 0x000fe40007f1e0ff */
[----:B------:R-:W-:Y:S02]  /*19b40*/  SHF.R.U64 R8, R8, 0x3, RZ ;  /* 0x0000000308087819 */ /* 0x000fe400000012ff */
[----:B------:R-:W-:Y:S01]  /*19b50*/  LOP3.LUT R4, R9, R4, RZ, 0x3c, !PT ;  /* 0x0000000409047212 */ /* 0x000fe200078e3cff */
[--C-:B------:R-:W-:Y:S01]  /*19b60*/  IMAD.X R9, RZ, RZ, R5.reuse, P1 ;  /* 0x000000ffff097224 */ /* 0x100fe200008e0605 */
[----:B------:R-:W-:Y:S01]  /*19b70*/  SHF.R.U64 R10, R10, 0x3, RZ ;  /* 0x000000030a0a7819 */ /* 0x000fe200000012ff */
[----:B------:R-:W-:Y:S01]  /*19b80*/  IMAD.X R11, RZ, RZ, R5, P0 ;  /* 0x000000ffff0b7224 */ /* 0x000fe200000e0605 */
[----:B------:R-:W-:Y:S02]  /*19b90*/  SHF.R.U64 R39, R39, 0x3, RZ ;  /* 0x0000000327277819 */ /* 0x000fe400000012ff */
[----:B------:R-:W-:-:S02]  /*19ba0*/  LOP3.LUT R14, R8, R77, RZ, 0x3c, !PT ;  /* 0x0000004d080e7212 */ /* 0x000fc400078e3cff */
[----:B------:R-:W-:Y:S02]  /*19bb0*/  LOP3.LUT R80, R81, 0x180, RZ, 0xc0, !PT ;  /* 0x0000018051507812 */ /* 0x000fe400078ec0ff */
[----:B------:R-:W-:Y:S02]  /*19bc0*/  LOP3.LUT R16, R10, R79, RZ, 0x3c, !PT ;  /* 0x0000004f0a107212 */ /* 0x000fe400078e3cff */
[----:B------:R-:W-:Y:S02]  /*19bd0*/  MOV R77, R4 ;  /* 0x00000004004d7202 */ /* 0x000fe40000000f00 */
[----:B------:R-:W-:Y:S02]  /*19be0*/  F2FP.F16.F32.PACK_AB R5, R76, R7 ;  /* 0x000000074c05723e */ /* 0x000fe400000000ff */
[----:B------:R-:W-:Y:S02]  /*19bf0*/  LOP3.LUT R8, R39, R78, RZ, 0x3c, !PT ;  /* 0x0000004e27087212 */ /* 0x000fe400078e3cff */
[----:B------:R-:W-:-:S02]  /*19c00*/  F2FP.F16.F32.PACK_AB R7, R75, R74 ;  /* 0x0000004a4b07723e */ /* 0x000fc400000000ff */
[----:B------:R-:W-:Y:S02]  /*19c10*/  F2FP.F16.F32.PACK_AB R4, R25, R24 ;  /* 0x000000181904723e */ /* 0x000fe400000000ff */
[----:B------:R-:W-:Y:S02]  /*19c20*/  MOV R74, R12 ;  /* 0x0000000c004a7202 */ /* 0x000fe40000000f00 */
[----:B------:R-:W-:Y:S01]  /*19c30*/  MOV R39, R14 ;  /* 0x0000000e00277202 */ /* 0x000fe20000000f00 */
[----:B------:R0:W-:Y:S01]  /*19c40*/  STSM.16.M88.4 [R77], R4 ;  /* 0x000000044d007844 */ /* 0x0001e20000000200 */
[----:B------:R-:W-:Y:S02]  /*19c50*/  SHF.R.U64 R80, R80, 0x3, RZ ;  /* 0x0000000350507819 */ /* 0x000fe400000012ff */
[----:B------:R-:W-:Y:S02]  /*19c60*/  MOV R29, R16 ;  /* 0x00000010001d7202 */ /* 0x000fe40000000f00 */
[----:B------:R-:W-:-:S02]  /*19c70*/  F2FP.F16.F32.PACK_AB R12, R28, R19 ;  /* 0x000000131c0c723e */ /* 0x000fc400000000ff */
[----:B------:R-:W-:Y:S02]  /*19c80*/  F2FP.F16.F32.PACK_AB R13, R73, R44 ;  /* 0x0000002c490d723e */ /* 0x000fe400000000ff */
[----:B------:R-:W-:Y:S02]  /*19c90*/  F2FP.F16.F32.PACK_AB R14, R37, R0 ;  /* 0x00000000250e723e */ /* 0x000fe400000000ff */
[----:B------:R-:W-:Y:S01]  /*19ca0*/  F2FP.F16.F32.PACK_AB R15, R72, R31 ;  /* 0x0000001f480f723e */ /* 0x000fe200000000ff */
[----:B------:R-:W1:Y:S01]  /*19cb0*/  LDC R0, c[0x0][0xbe8] ;  /* 0x0002fa00ff007b82 */ /* 0x000e620000000800 */
[----:B------:R-:W-:Y:S01]  /*19cc0*/  F2FP.F16.F32.PACK_AB R16, R41, R40 ;  /* 0x000000282910723e */ /* 0x000fe200000000ff */
[----:B------:R-:W-:Y:S01]  /*19cd0*/  IMAD.MOV.U32 R40, RZ, RZ, RZ ;  /* 0x000000ffff287224 */ /* 0x000fe200078e00ff */
[----:B------:R-:W-:Y:S01]  /*19ce0*/  F2FP.F16.F32.PACK_AB R17, R43, R42 ;  /* 0x0000002a2b11723e */ /* 0x000fe200000000ff */
[----:B------:R-:W-:Y:S01]  /*19cf0*/  STSM.16.M88.4 [R74], R12 ;  /* 0x0000000c4a007844 */ /* 0x000fe20000000200 */
[----:B------:R-:W-:-:S02]  /*19d00*/  F2FP.F16.F32.PACK_AB R19, R47, R46 ;  /* 0x0000002e2f13723e */ /* 0x000fc400000000ff */
[----:B------:R-:W-:Y:S02]  /*19d10*/  LOP3.LUT R10, R80, R81, RZ, 0x3c, !PT ;  /* 0x00000051500a7212 */ /* 0x000fe400078e3cff */
[----:B------:R-:W-:Y:S01]  /*19d20*/  ISETP.NE.U32.AND P0, PT, RZ, UR4, PT ;  /* 0x00000004ff007c0c */ /* 0x000fe2000bf05070 */
[----:B------:R2:W-:Y:S01]  /*19d30*/  STSM.16.M88.4 [R39], R16 ;  /* 0x0000001027007844 */ /* 0x0005e20000000200 */
[----:B------:R-:W-:Y:S02]  /*19d40*/  MOV R25, R8 ;  /* 0x0000000800197202 */ /* 0x000fe40000000f00 */
[----:B------:R-:W-:Y:S02]  /*19d50*/  MOV R24, R10 ;  /* 0x0000000a00187202 */ /* 0x000fe40000000f00 */
[----:B0-----:R-:W-:Y:S02]  /*19d60*/  F2FP.F16.F32.PACK_AB R4, R49, R48 ;  /* 0x000000303104723e */ /* 0x001fe400000000ff */
[----:B------:R-:W-:-:S02]  /*19d70*/  F2FP.F16.F32.PACK_AB R5, R51, R50 ;  /* 0x000000323305723e */ /* 0x000fc400000000ff */
[----:B------:R-:W-:Y:S02]  /*19d80*/  F2FP.F16.F32.PACK_AB R6, R53, R52 ;  /* 0x000000343506723e */ /* 0x000fe400000000ff */
[----:B------:R-:W-:Y:S02]  /*19d90*/  F2FP.F16.F32.PACK_AB R7, R55, R54 ;  /* 0x000000363707723e */ /* 0x000fe400000000ff */
[----:B------:R-:W-:Y:S02]  /*19da0*/  F2FP.F16.F32.PACK_AB R8, R57, R56 ;  /* 0x000000383908723e */ /* 0x000fe400000000ff */
[----:B------:R-:W-:Y:S01]  /*19db0*/  F2FP.F16.F32.PACK_AB R9, R59, R58 ;  /* 0x0000003a3b09723e */ /* 0x000fe200000000ff */
[----:B------:R0:W-:Y:S01]  /*19dc0*/  STSM.16.M88.4 [R29], R4 ;  /* 0x000000041d007844 */ /* 0x0001e20000000200 */
[----:B--2---:R-:W-:Y:S02]  /*19dd0*/  IADD3 R16, P1, R30, UR4, RZ ;  /* 0x000000041e107c10 */ /* 0x004fe4000ff3e0ff */
[----:B------:R-:W-:-:S02]  /*19de0*/  F2FP.F16.F32.PACK_AB R10, R61, R60 ;  /* 0x0000003c3d0a723e */ /* 0x000fc400000000ff */
[----:B------:R-:W-:Y:S02]  /*19df0*/  F2FP.F16.F32.PACK_AB R11, R63, R62 ;  /* 0x0000003e3f0b723e */ /* 0x000fe400000000ff */
[----:B------:R-:W-:Y:S02]  /*19e00*/  F2FP.F16.F32.PACK_AB R12, R65, R64 ;  /* 0x00000040410c723e */ /* 0x000fe400000000ff */
[----:B------:R-:W-:Y:S01]  /*19e10*/  F2FP.F16.F32.PACK_AB R13, R67, R66 ;  /* 0x00000042430d723e */ /* 0x000fe200000000ff */
[----:B------:R2:W-:Y:S01]  /*19e20*/  STSM.16.M88.4 [R25], R8 ;  /* 0x0000000819007844 */ /* 0x0005e20000000200 */
[----:B------:R-:W-:Y:S02]  /*19e30*/  F2FP.F16.F32.PACK_AB R14, R69, R68 ;  /* 0x00000044450e723e */ /* 0x000fe400000000ff */
[----:B------:R-:W-:Y:S02]  /*19e40*/  F2FP.F16.F32.PACK_AB R15, R71, R70 ;  /* 0x00000046470f723e */ /* 0x000fe400000000ff */
[----:B------:R-:W-:-:S02]  /*19e50*/  ISETP.NE.AND.EX P0, PT, RZ, UR5, PT, P0 ;  /* 0x00000005ff007c0c */ /* 0x000fc4000bf05300 */
        /* <DEDUP_REMOVED lines=11> */
[----:B-1----:R-:W-:-:S03]  /*19f10*/  ISETP.NE.AND P1, PT, R0, 0x1, PT ;  /* 0x000000010000780c */ /* 0x002fc60003f25270 */
[----:B------:R2:W5:Y:S10]  /*19f20*/  @P2 LDG.E R47, desc[UR60][R30.64] ;  /* 0x0000003c1e2f2981 */ /* 0x000574000c1e1900 */
[----:B0-----:R-:W0:Y:S08]  /*19f30*/  @P1 LDC R6, c[0x0][0xbec] ;  /* 0x0002fb00ff061b82 */ /* 0x001e300000000800 */
[----:B------:R-:W1:Y:S01]  /*19f40*/  @P1 LDC R19, c[0x0][0xbf0] ;  /* 0x0002fc00ff131b82 */ /* 0x000e620000000800 */
[----:B--2---:R-:W-:Y:S05]  /*19f50*/  @P2 BRA `(.L_x_12371) ;  /* 0x0000000000102947 */ /* 0x004fea0003800000 */
[----:B------:R-:W-:Y:S05]  /*19f60*/  @!P0 BRA `(.L_x_12371) ;  /* 0x00000000000c8947 */ /* 0x000fea0003800000 */
[----:B------:R-:W2:Y:S04]  /*19f70*/  LDG.E R4, desc[UR60][R16.64] ;  /* 0x0000003c10047981 */ /* 0x000ea8000c1e1900 */
[----:B-----5:R-:W2:Y:S02]  /*19f80*/  LDG.E R47, desc[UR60][R16.64+0x4] ;  /* 0x0000043c102f7981 */ /* 0x020ea4000c1e1900 */
[----:B--2---:R-:W-:-:S07]  /*19f90*/  IMAD.IADD R47, R47, 0x1, -R4 ;  /* 0x000000012f2f7824 */ /* 0x004fce00078e0a04 */
.L_x_12371:
[----:B------:R-:W2:Y:S01]  /*19fa0*/  LDL R4, [R1+0x68] ;  /* 0x0000680001047983 */ /* 0x000ea20000100800 */
[----:B------:R-:W-:Y:S01]  /*19fb0*/  ULDC.64 UR4, c[0x0][0xb90] ;  /* 0x0002e40000047ab9 */ /* 0x000fe20000000a00 */
[----:B------:R-:W3:Y:S01]  /*19fc0*/  S2R R5, SR_TID.X ;  /* 0x0000000000057919 */ /* 0x000ee20000002100 */
[----:B-----5:R-:W-:Y:S02]  /*19fd0*/  SHF.R.S32.HI R41, RZ, 0x1f, R40 ;  /* 0x0000001fff297819 */ /* 0x020fe40000011428 */
[----:B------:R-:W-:Y:S01]  /*19fe0*/  SEL R37, R26, RZ, !P0 ;  /* 0x000000ff1a257207 */ /* 0x000fe20004000000 */
[----:B------:R-:W4:Y:S01]  /*19ff0*/  LDL.LU R51, [R1+0x70] ;  /* 0x0000700001337983 */ /* 0x000f220000300800 */
[----:B------:R-:W-:Y:S01]  /*1a000*/  SEL R39, R83, RZ, !P0 ;  /* 0x000000ff53277207 */ /* 0x000fe20004000000 */
[----:B------:R-:W-:Y:S01]  /*1a010*/  IMAD R47, R47, R0, RZ ;  /* 0x000000002f2f7224 */ /* 0x000fe200078e02ff */
[----:B------:R-:W1:Y:S01]  /*1a020*/  @P1 LDC R49, c[0x0][0xbec] ;  /* 0x0002fb00ff311b82 */ /* 0x000e620000000800 */
[----:B------:R-:W2:Y:S04]  /*1a030*/  LDL.LU R50, [R1+0x58] ;  /* 0x0000580001327983 */ /* 0x000ea80000300800 */
[----:B------:R-:W2:Y:S01]  /*1a040*/  LDL R14, [R1+0x88] ;  /* 0x00008800010e7983 */ /* 0x000ea20000100800 */
[----:B---3--:R-:W-:-:S05]  /*1a050*/  VIADD R10, R5, 0xffffff80 ;  /* 0xffffff80050a7836 */ /* 0x008fca0000000000 */
[----:B------:R-:W-:-:S04]  /*1a060*/  SHF.R.S32.HI R48, RZ, 0x1f, R10 ;  /* 0x0000001fff307819 */ /* 0x000fc8000001140a */
[----:B------:R-:W-:-:S04]  /*1a070*/  LEA.HI R48, R48, R10, RZ, 0x2 ;  /* 0x0000000a30307211 */ /* 0x000fc800078f10ff */
[----:B------:R-:W-:-:S05]  /*1a080*/  SHF.R.S32.HI R48, RZ, 0x2, R48 ;  /* 0x00000002ff307819 */ /* 0x000fca0000011430 */
[----:B------:R-:W-:-:S04]  /*1a090*/  IMAD R9, R48, 0x20, R32 ;  /* 0x0000002030097824 */ /* 0x000fc800078e0220 */
[----:B------:R-:W-:Y:S01]  /*1a0a0*/  IMAD.WIDE R20, R9, 0x2, R20 ;  /* 0x0000000209147825 */ /* 0x000fe200078e0214 */
[----:B------:R-:W-:-:S04]  /*1a0b0*/  SHF.R.S32.HI R15, RZ, 0x1f, R10 ;  /* 0x0000001fff0f7819 */ /* 0x000fc8000001140a */
[----:B------:R-:W-:-:S04]  /*1a0c0*/  LEA.HI R15, R15, R10, RZ, 0x7 ;  /* 0x0000000a0f0f7211 */ /* 0x000fc800078f38ff */
[----:B------:R-:W-:-:S05]  /*1a0d0*/  LOP3.LUT R15, R15, 0xffffff80, RZ, 0xc0, !PT ;  /* 0xffffff800f0f7812 */ /* 0x000fca00078ec0ff */
[----:B------:R-:W-:Y:S01]  /*1a0e0*/  IMAD.IADD R15, R10, 0x1, -R15 ;  /* 0x000000010a0f7824 */ /* 0x000fe200078e0a0f */
[C---:B------:R-:W-:Y:S02]  /*1a0f0*/  IADD3 R17, P5, R20.reuse, 0x4800, RZ ;  /* 0x0000480014117810 */ /* 0x040fe40007fbe0ff */
[----:B------:R-:W-:Y:S02]  /*1a100*/  IADD3 R25, P4, R20, 0x6000, RZ ;  /* 0x0000600014197810 */ /* 0x000fe40007f9e0ff */
[----:B------:R-:W-:Y:S02]  /*1a110*/  LOP3.LUT R16, R17, 0x180, RZ, 0xc0, !PT ;  /* 0x0000018011107812 */ /* 0x000fe400078ec0ff */
[----:B------:R-:W-:Y:S01]  /*1a120*/  LOP3.LUT R24, R25, 0x180, RZ, 0xc0, !PT ;  /* 0x0000018019187812 */ /* 0x000fe200078ec0ff */
[----:B------:R-:W-:Y:S01]  /*1a130*/  IMAD R38, R38, 0x60, R48 ;  /* 0x0000006026267824 */ /* 0x000fe200078e0230 */
[----:B------:R-:W-:Y:S02]  /*1a140*/  SHF.R.U64 R16, R16, 0x3, RZ ;  /* 0x0000000310107819 */ /* 0x000fe400000012ff */
[----:B------:R-:W-:-:S02]  /*1a150*/  SHF.R.U64 R24, R24, 0x3, RZ ;  /* 0x0000000318187819 */ /* 0x000fc400000012ff */
[----:B------:R-:W-:Y:S01]  /*1a160*/  LOP3.LUT R16, R16, R17, RZ, 0x3c, !PT ;  /* 0x0000001110107212 */ /* 0x000fe200078e3cff */
[--C-:B------:R-:W-:Y:S01]  /*1a170*/  IMAD.X R17, RZ, RZ, R21.reuse, P5 ;  /* 0x000000ffff117224 */ /* 0x100fe200028e0615 */
[----:B------:R-:W-:Y:S01]  /*1a180*/  LOP3.LUT R24, R24, R25, RZ, 0x3c, !PT ;  /* 0x0000001918187212 */ /* 0x000fe200078e3cff */
[----:B------:R-:W-:Y:S01]  /*1a190*/  IMAD.X R25, RZ, RZ, R21, P4 ;  /* 0x000000ffff197224 */ /* 0x000fe200020e0615 */
[----:B------:R-:W-:Y:S01]  /*1a1a0*/  BSSY B1, `(.L_x_12372) ;  /* 0x000007e000017945 */ /* 0x000fe20003800000 */
        /* <DEDUP_REMOVED lines=27> */
[----:B------:R-:W-:Y:S01]  /*1a360*/  SHFL.IDX PT, R44, R6, RZ, 0x1c1f ;  /* 0x001c1fff062c7589 */ /* 0x000fe200000e0000 */
[----:B------:R-:W-:Y:S01]  /*1a370*/  IADD3 R7, P2, R20, 0x1800, RZ ;  /* 0x0000180014077810 */ /* 0x000fe20007f5e0ff */
[----:B------:R-:W-:Y:S01]  /*1a380*/  IMAD.IADD R4, R14, 0x1, R50 ;  /* 0x000000010e047824 */ /* 0x000fe200078e0232 */
[----:B------:R-:W-:Y:S01]  /*1a390*/  IADD3 R13, P3, R20, 0x3000, RZ ;  /* 0x00003000140d7810 */ /* 0x000fe20007f7e0ff */
[----:B------:R-:W0:Y:S01]  /*1a3a0*/  SHFL.IDX PT, R45, R10, RZ, 0x1c1f ;  /* 0x001c1fff0a2d7589 */ /* 0x000e2200000e0000 */
[----:B------:R-:W-:Y:S01]  /*1a3b0*/  LOP3.LUT P0, RZ, R15, 0x3, RZ, 0xc0, !PT ;  /* 0x000000030fff7812 */ /* 0x000fe2000780c0ff */
[----:B------:R-:W-:Y:S02]  /*1a3c0*/  ULDC.64 UR4, c[0x0][0xaa0] ;  /* 0x0002a80000047ab9 */ /* 0x000fe40000000a00 */
[----:B------:R-:W-:Y:S04]  /*1a3d0*/  SHFL.IDX PT, R42, R6, 0x1, 0x1c1f ;  /* 0x003c1f00062a7f89 */ /* 0x000fe800000e0000 */
[----:B------:R-:W1:Y:S01]  /*1a3e0*/  SHFL.IDX PT, R43, R10, 0x1, 0x1c1f ;  /* 0x003c1f000a2b7f89 */ /* 0x000e6200000e0000 */
[----:B------:R-:W-:Y:S01]  /*1a3f0*/  IMAD.X R9, RZ, RZ, R21, P2 ;  /* 0x000000ffff097224 */ /* 0x000fe200010e0615 */
[C---:B------:R-:W-:Y:S01]  /*1a400*/  ISETP.GE.OR P2, PT, R4.reuse, R47, P0 ;  /* 0x0000002f0400720c */ /* 0x040fe20000746670 */
[----:B------:R-:W-:-:S05]  /*1a410*/  VIADD R4, R4, 0x8 ;  /* 0x0000000804047836 */ /* 0x000fca0000000000 */
[----:B------:R-:W-:Y:S02]  /*1a420*/  ISETP.GE.OR P0, PT, R4, R47, P0 ;  /* 0x0000002f0400720c */ /* 0x000fe40000706670 */
[----:B------:R-:W-:Y:S02]  /*1a430*/  LOP3.LUT R12, R13, 0x180, RZ, 0xc0, !PT ;  /* 0x000001800d0c7812 */ /* 0x000fe400078ec0ff */
[----:B------:R-:W-:Y:S02]  /*1a440*/  LOP3.LUT R8, R7, 0x180, RZ, 0xc0, !PT ;  /* 0x0000018007087812 */ /* 0x000fe400078ec0ff */
[----:B------:R-:W-:Y:S01]  /*1a450*/  SHF.R.U64 R12, R12, 0x3, RZ ;  /* 0x000000030c0c7819 */ /* 0x000fe200000012ff */
[----:B0-----:R-:W-:Y:S01]  /*1a460*/  @!P2 ST.E desc[UR60][R44.64], R3 ;  /* 0x000000032c00a985 */ /* 0x001fe2000c10193c */
[----:B------:R-:W-:Y:S02]  /*1a470*/  SHF.R.U64 R8, R8, 0x3, RZ ;  /* 0x0000000308087819 */ /* 0x000fe400000012ff */
[----:B------:R-:W-:Y:S01]  /*1a480*/  LOP3.LUT R12, R12, R13, RZ, 0x3c, !PT ;  /* 0x0000000d0c0c7212 */ /* 0x000fe200078e3cff */
[----:B------:R-:W-:-:S02]  /*1a490*/  IMAD.X R13, RZ, RZ, R21, P3 ;  /* 0x000000ffff0d7224 */ /* 0x000fc400018e0615 */
[----:B-1----:R0:W-:Y:S01]  /*1a4a0*/  @!P0 ST.E desc[UR60][R42.64], R2 ;  /* 0x000000022a008985 */ /* 0x0021e2000c10193c */
[----:B------:R-:W-:Y:S02]  /*1a4b0*/  LOP3.LUT R8, R8, R7, RZ, 0x3c, !PT ;  /* 0x0000000708087212 */ /* 0x000fe400078e3cff */
[C---:B------:R-:W-:Y:S01]  /*1a4c0*/  IADD3 R5, P3, R20.reuse, 0x7800, RZ ;  /* 0x0000780014057810 */ /* 0x040fe20007f7e0ff */
[----:B------:R-:W-:Y:S01]  /*1a4d0*/  IMAD R41, R41, UR4, RZ ;  /* 0x0000000429297c24 */ /* 0x000fe2000f8e02ff */
[----:B------:R-:W-:Y:S01]  /*1a4e0*/  LOP3.LUT R7, R20, 0x180, RZ, 0xc0, !PT ;  /* 0x0000018014077812 */ /* 0x000fe200078ec0ff */
[----:B------:R-:W5:Y:S01]  /*1a4f0*/  LD.E.128 R12, desc[UR60][R12.64] ;  /* 0x0000003c0c0c7980 */ /* 0x000f62000c101d00 */
[----:B0-----:R-:W0:Y:S01]  /*1a500*/  @P1 LDC R43, c[0x0][0xbf0] ;  /* 0x0002fc00ff2b1b82 */ /* 0x001e220000000800 */
[----:B------:R-:W-:Y:S01]  /*1a510*/  LOP3.LUT R4, R5, 0x180, RZ, 0xc0, !PT ;  /* 0x0000018005047812 */ /* 0x000fe200078ec0ff */
[----:B------:R-:W-:Y:S01]  /*1a520*/  IMAD.WIDE.U32 R2, R40, UR4, RZ ;  /* 0x0000000428027c25 */ /* 0x000fe2000f8e00ff */
[----:B------:R-:W-:Y:S01]  /*1a530*/  SHF.R.U64 R7, R7, 0x3, RZ ;  /* 0x0000000307077819 */ /* 0x000fe200000012ff */
[----:B------:R-:W5:Y:S01]  /*1a540*/  LD.E.128 R8, desc[UR60][R8.64] ;  /* 0x0000003c08087980 */ /* 0x000f62000c101d00 */
[----:B------:R-:W-:Y:S01]  /*1a550*/  SHF.R.U64 R4, R4, 0x3, RZ ;  /* 0x0000000304047819 */ /* 0x000fe200000012ff */
[----:B------:R-:W-:Y:S01]  /*1a560*/  IMAD R41, R40, UR5, R41 ;  /* 0x0000000528297c24 */ /* 0x000fe2000f8e0229 */
[----:B------:R-:W-:Y:S01]  /*1a570*/  LOP3.LUT R20, R7, R20, RZ, 0x3c, !PT ;  /* 0x0000001407147212 */ /* 0x000fe200078e3cff */
[----:B------:R-:W-:Y:S01]  /*1a580*/  ULDC.64 UR4, c[0x0][0xae8] ;  /* 0x0002ba0000047ab9 */ /* 0x000fe20000000a00 */
[----:B------:R-:W-:Y:S01]  /*1a590*/  IMAD.IADD R40, R50, 0x1, R38 ;  /* 0x0000000132287824 */ /* 0x000fe200078e0226 */
[----:B------:R-:W5:Y:S01]  /*1a5a0*/  LD.E.128 R16, desc[UR60][R16.64] ;  /* 0x0000003c10107980 */ /* 0x000f62000c101d00 */
[----:B------:R-:W-:-:S02]  /*1a5b0*/  IMAD.IADD R3, R3, 0x1, R41 ;  /* 0x0000000103037824 */ /* 0x000fc400078e0229 */
[----:B------:R-:W-:Y:S01]  /*1a5c0*/  IMAD R46, R46, UR4, RZ ;  /* 0x000000042e2e7c24 */ /* 0x000fe2000f8e02ff */
[----:B------:R-:W-:Y:S01]  /*1a5d0*/  LOP3.LUT R28, R4, R5, RZ, 0x3c, !PT ;  /* 0x00000005041c7212 */ /* 0x000fe200078e3cff */
[----:B------:R-:W-:Y:S01]  /*1a5e0*/  IMAD.X R29, RZ, RZ, R21, P3 ;  /* 0x000000ffff1d7224 */ /* 0x000fe200018e0615 */
[----:B------:R1:W5:Y:S01]  /*1a5f0*/  LD.E.128 R4, desc[UR60][R20.64] ;  /* 0x0000003c14047980 */ /* 0x000362000c101d00 */
[----:B------:R-:W-:-:S03]  /*1a600*/  IMAD.WIDE.U32 R2, R51, UR4, R2 ;  /* 0x0000000433027c25 */ /* 0x000fc6000f8e0002 */
[----:B------:R-:W5:Y:S04]  /*1a610*/  LD.E.128 R24, desc[UR60][R24.64] ;  /* 0x0000003c18187980 */ /* 0x000f68000c101d00 */
[----:B------:R-:W5:Y:S01]  /*1a620*/  LD.E.128 R28, desc[UR60][R28.64] ;  /* 0x0000003c1c1c7980 */ /* 0x000f62000c101d00 */
[----:B-1----:R-:W-:Y:S01]  /*1a630*/  IMAD R21, R51, UR5, R46 ;  /* 0x0000000533157c24 */ /* 0x002fe2000f8e022e */
[----:B------:R-:W-:Y:S01]  /*1a640*/  ULDC.64 UR4, c[0x0][0xaf0] ;  /* 0x0002bc0000047ab9 */ /* 0x000fe20000000a00 */
[----:B------:R-:W-:Y:S01]  /*1a650*/  @P1 IMAD.HI.U32 R20, R40, R49, RZ ;  /* 0x0000003128141227 */ /* 0x000fe200078e00ff */
        /* <DEDUP_REMOVED lines=22> */
[----:B------:R-:W-:Y:S02]  /*1a7c0*/  IMAD.IADD R44, R48, 0x1, R50 ;  /* 0x00000001302c7824 */ /* 0x000fe400078e0232 */
[----:B------:R-:W-:Y:S02]  /*1a7d0*/  IMAD.IADD R3, R3, 0x1, R39 ;  /* 0x0000000103037824 */ /* 0x000fe400078e0227 */
[----:B------:R-:W-:Y:S02]  /*1a7e0*/  IMAD R0, R0, UR4, RZ ;  /* 0x0000000400007c24 */ /* 0x000fe4000f8e02ff */
[----:B------:R-:W-:Y:S01]  /*1a7f0*/  IMAD.WIDE.U32 R2, R37, UR4, R2 ;  /* 0x0000000425027c25 */ /* 0x000fe2000f8e0002 */
[----:B------:R-:W-:-:S03]  /*1a800*/  ISETP.GE.AND P0, PT, R44, R47, PT ;  /* 0x0000002f2c00720c */ /* 0x000fc60003f06270 */
[----:B------:R-:W-:Y:S01]  /*1a810*/  IMAD R21, R37, UR5, R0 ;  /* 0x0000000525157c24 */ /* 0x000fe2000f8e0200 */
[----:B------:R-:W-:Y:S01]  /*1a820*/  ULDC.64 UR4, c[0x0][0xa80] ;  /* 0x0002a00000047ab9 */ /* 0x000fe20000000a00 */
[----:B------:R-:W-:Y:S01]  /*1a830*/  VIADD R0, R22, 0x31c20 ;  /* 0x00031c2016007836 */ /* 0x000fe20000000000 */
[----:B------:R-:W-:Y:S01]  /*1a840*/  LEA R37, P1, R2, UR4, 0x1 ;  /* 0x0000000402257c11 */ /* 0x000fe2000f8208ff */
[----:B------:R-:W-:-:S03]  /*1a850*/  IMAD.IADD R3, R3, 0x1, R21 ;  /* 0x0000000103037824 */ /* 0x000fc600078e0215 */
[----:B------:R-:W-:Y:S02]  /*1a860*/  PRMT R0, RZ, 0x654, R0 ;  /* 0x00000654ff007816 */ /* 0x000fe40000000000 */
[----:B------:R-:W-:Y:S01]  /*1a870*/  LEA.HI.X R42, R2, UR5, R3, 0x1, P1 ;  /* 0x00000005022a7c11 */ /* 0x000fe200088f0c03 */
[----:B-1----:R0:W1:Y:S01]  /*1a880*/  SHFL.IDX PT, R20, R37, RZ, 0x1c1f ;  /* 0x001c1fff25147589 */ /* 0x00206200000e0000 */
[----:B------:R0:W-:Y:S03]  /*1a890*/  SYNCS.ARRIVE.TRANS64.RED.A1T0 RZ, [R0+URZ], RZ ;  /* 0x000000ff00ff79a7 */ /* 0x0001e6000810043f */
        /* <DEDUP_REMOVED lines=14> */
.L_x_12373:
[----:B------:R-:W-:Y:S05]  /*1a980*/  BSYNC B1 ;  /* 0x0000000000017941 */ /* 0x000fea0003800000 */
.L_x_12372:
        /* <DEDUP_REMOVED lines=19> */
.L_x_12370:
        /* <DEDUP_REMOVED lines=16> */
[----:B0-----:R-:W-:Y:S02]  /*1abc0*/  ISETP.NE.AND P2, PT, R19, 0x1, PT ;  /* 0x000000011300780c */ /* 0x001fe40003f45270 */
[----:B------:R-:W-:-:S11]  /*1abd0*/  ISETP.GE.AND P3, PT, R82, 0xc0, PT ;  /* 0x000000c05200780c */ /* 0x000fd60003f66270 */
[----:B------:R-:W0:Y:S08]  /*1abe0*/  @P2 LDC R12, c[0x0][0xbec] ;  /* 0x0002fb00ff0c2b82 */ /* 0x000e300000000800 */
[----:B------:R-:W2:Y:S01]  /*1abf0*/  @P2 LDC R21, c[0x0][0xbf0] ;  /* 0x0002fc00ff152b82 */ /* 0x000ea20000000800 */
[----:B-1----:R-:W-:Y:S05]  /*1ac00*/  @P1 BRA `(.L_x_12375) ;  /* 0x0000000000101947 */ /* 0x002fea0003800000 */
[----:B------:R-:W-:Y:S05]  /*1ac10*/  @!P0 BRA `(.L_x_12375) ;  /* 0x00000000000c8947 */ /* 0x000fea0003800000 */
[----:B------:R-:W3:Y:S04]  /*1ac20*/  LDG.E R5, desc[UR60][R2.64] ;  /* 0x0000003c02057981 */ /* 0x000ee8000c1e1900 */
[----:B-----5:R-:W3:Y:S02]  /*1ac30*/  LDG.E R6, desc[UR60][R2.64+0x4] ;  /* 0x0000043c02067981 */ /* 0x020ee4000c1e1900 */
[----:B---3--:R-:W-:-:S07]  /*1ac40*/  IMAD.IADD R6, R6, 0x1, -R5 ;  /* 0x0000000106067824 */ /* 0x008fce00078e0a05 */
.L_x_12375:
[----:B------:R-:W3:Y:S04]  /*1ac50*/  LDL R14, [R1+0x70] ;  /* 0x00007000010e7983 */ /* 0x000ee80000100800 */
[----:B------:R1:W5:Y:S01]  /*1ac60*/  LDL R16, [R1+0x58] ;  /* 0x0000580001107983 */ /* 0x0003620000100800 */
[----:B------:R-:W-:Y:S01]  /*1ac70*/  BSSY B1, `(.L_x_12376) ;  /* 0x000002d000017945 */ /* 0x000fe20003800000 */
[----:B----4-:R-:W-:Y:S02]  /*1ac80*/  SEL R13, R83, RZ, !P0 ;  /* 0x000000ff530d7207 */ /* 0x010fe40004000000 */
[----:B------:R-:W-:Y:S02]  /*1ac90*/  SEL R26, R26, RZ, !P0 ;  /* 0x000000ff1a1a7207 */ /* 0x000fe40004000000 */
[----:B-----5:R-:W-:-:S02]  /*1aca0*/  SHF.R.S32.HI R11, RZ, 0x1f, R0 ;  /* 0x0000001fff0b7819 */ /* 0x020fc40000011400 */
[----:B---3--:R-:W-:Y:S01]  /*1acb0*/  SHF.R.S32.HI R10, RZ, 0x1f, R14 ;  /* 0x0000001fff0a7819 */ /* 0x008fe2000001140e */
[----:B-1----:R-:W-:Y:S06]  /*1acc0*/  @P3 BRA `(.L_x_12377) ;  /* 0x00000000009c3947 */ /* 0x002fec0003800000 */
[----:B------:R-:W1:Y:S01]  /*1acd0*/  S2R R3, SR_TID.X ;  /* 0x0000000000037919 */ /* 0x000e620000002100 */
[----:B------:R-:W3:Y:S02]  /*1ace0*/  LDC R9, c[0x0][0xbe8] ;  /* 0x0002fa00ff097b82 */ /* 0x000ee40000000800 */
[----:B---3--:R-:W-:Y:S01]  /*1acf0*/  IMAD R2, R6, R9, RZ ;  /* 0x0000000906027224 */ /* 0x008fe200078e02ff */
[----:B-1----:R-:W-:-:S04]  /*1ad00*/  IADD3 R8, R16, -0x80, R3 ;  /* 0xffffff8010087810 */ /* 0x002fc80007ffe003 */
        /* <DEDUP_REMOVED lines=35> */
.L_x_12377:
[----:B------:R-:W-:Y:S05]  /*1af40*/  BSYNC B1 ;  /* 0x0000000000017941 */ /* 0x000fea0003800000 */
.L_x_12376:
        /* <DEDUP_REMOVED lines=44> */
.L_x_12574:
        /* <DEDUP_REMOVED lines=18> */
.L_x_12380:
[----:B------:R-:W-:Y:S05]  /*1b330*/  BSYNC B1 ;  /* 0x0000000000017941 */ /* 0x000fea0003800000 */
.L_x_12379:
[----:B------:R-:W-:-:S03]  /*1b340*/  UMOV UR4, 0xffffffff ;  /* 0xffffffff00047882 */ /* 0x000fc60000000000 */
[----:B------:R-:W-:Y:S05]  /*1b350*/  BRA.DIV UR4, `(.L_x_12381) ;  /* 0x0000008604dc7947 */ /* 0x000fea000b800000 */
[----:B-1----:R1:W4:Y:S04]  /*1b360*/  SHFL.IDX PT, R3, R2, 0x1, 0x1c1f ;  /* 0x003c1f0002037f89 */ /* 0x00232800000e0000 */
[----:B--2---:R1:W2:Y:S02]  /*1b370*/  SHFL.IDX PT, R14, R0, 0x1, 0x1c1f ;  /* 0x003c1f00000e7f89 */ /* 0x0042a400000e0000 */
.L_x_12578:
        /* <DEDUP_REMOVED lines=16> */
.L_x_12374:
[----:B------:R-:W-:Y:S05]  /*1b480*/  BSYNC B0 ;  /* 0x0000000000007941 */ /* 0x000fea0003800000 */
.L_x_12369:
[----:B------:R-:W-:Y:S02]  /*1b490*/  ULDC UR4, c[0x0][0xc3c] ;  /* 0x00030f0000047ab9 */ /* 0x000fe40000000800 */
[----:B------:R-:W-:-:S13]  /*1b4a0*/  ISETP.GE.AND P0, PT, R107, UR4, PT ;  /* 0x000000046b007c0c */ /* 0x000fda000bf06270 */
[----:B------:R-:W-:Y:S05]  /*1b4b0*/  @!P0 BRA `(.L_x_12382) ;  /* 0xfffffe5c00f08947 */ /* 0x000fea000383ffff */
[----:B------:R-:W-:Y:S05]  /*1b4c0*/  BRA `(.L_x_12235) ;  /* 0x0000007c00347947 */ /* 0x000fea0003800000 */
.L_x_12233:
[----:B------:R-:W-:-:S08]  /*1b4d0*/  NOP ;  /* 0x0000000000007918 */ /* 0x000fd00000000000 */
[----:B0-----:R-:W0:-:S00]  /*1b4e0*/  USETMAXREG.DEALLOC.CTAPOOL 0x20 ;  /* 0x00000020000079c8 */ /* 0x001e0000080e0500 */
        /* <DEDUP_REMOVED lines=16> */
.L_x_12383:
        /* <DEDUP_REMOVED lines=42> */
.L_x_12389:
        /* <DEDUP_REMOVED lines=12> */
.L_x_12388:
[----:B------:R-:W-:Y:S05]  /*1b950*/  BSYNC B0 ;  /* 0x0000000000007941 */ /* 0x000fea0003800000 */
.L_x_12387:
        /* <DEDUP_REMOVED lines=22> */
.L_x_12385:
        /* <DEDUP_REMOVED lines=21> */
.L_x_12390:
        /* <DEDUP_REMOVED lines=59> */
.L_x_12386:
[----:B------:R-:W-:Y:S02]  /*1bfc0*/  IMAD.MOV.U32 R17, RZ, RZ, RZ ;  /* 0x000000ffff117224 */ /* 0x000fe400078e00ff */
[----:B------:R-:W-:Y:S02]  /*1bfd0*/  IMAD.U32 R16, RZ, RZ, UR6 ;  /* 0x00000006ff107e24 */ /* 0x000fe4000f8e00ff */
[----:B------:R-:W-:-:S07]  /*1bfe0*/  IMAD.MOV.U32 R18, RZ, RZ, RZ ;  /* 0x000000ffff127224 */ /* 0x000fce00078e00ff */
.L_x_12391:
[----:B------:R-:W-:-:S13]  /*1bff0*/  ISETP.NE.AND P0, PT, R5, RZ, PT ;  /* 0x000000ff0500720c */ /* 0x000fda0003f05270 */
[----:B------:R-:W0:Y:S01]  /*1c000*/  @!P0 S2R R3, SR_CgaCtaId ;  /* 0x0000000000038919 */ /* 0x000e220000008800 */
[----:B------:R-:W-:-:S04]  /*1c010*/  @!P0 MOV R0, 0x400 ;  /* 0x0000040000008802 */ /* 0x000fc80000000f00 */
[----:B0-----:R-:W-:-:S05]  /*1c020*/  @!P0 LEA R0, R3, R0, 0x18 ;  /* 0x0000000003008211 */ /* 0x001fca00078ec0ff */
[----:B------:R2:W-:Y:S01]  /*1c030*/  @!P0 STS.128 [R0+0x31cd0], R16 ;  /* 0x031cd01000008388 */ /* 0x0005e20000000c00 */
[----:B------:R-:W-:Y:S06]  /*1c040*/  BAR.ARV 0x5, 0x200 ;  /* 0x0148000000007b1d */ /* 0x000fec0000002000 */
.L_x_12384:
[----:B------:R3:W-:Y:S01]  /*1c050*/  STL [R1+0x24], RZ ;  /* 0x000024ff01007387 */ /* 0x0007e20000100800 */
[----:B------:R-:W-:Y:S01]  /*1c060*/  ULDC UR4, c[0x0][0xc3c] ;  /* 0x00030f0000047ab9 */ /* 0x000fe20000000800 */
[----:B------:R-:W-:Y:S01]  /*1c070*/  IMAD.MOV.U32 R27, RZ, RZ, 0x1 ;  /* 0x00000001ff1b7424 */ /* 0x000fe200078e00ff */
[----:B-1----:R-:W-:Y:S01]  /*1c080*/  ISETP.GE.AND P0, PT, R19, UR4, PT ;  /* 0x0000000413007c0c */ /* 0x002fe2000bf06270 */
[----:B------:R-:W-:-:S12]  /*1c090*/  IMAD.MOV.U32 R23, RZ, RZ, RZ ;  /* 0x000000ffff177224 */ /* 0x000fd800078e00ff */
[----:B---3--:R-:W-:Y:S05]  /*1c0a0*/  @P0 BRA `(.L_x_12392) ;  /* 0x0000006c00580947 */ /* 0x008fea0003800000 */
[----:B--2---:R-:W2:Y:S04]  /*1c0b0*/  LDL R0, [R1+0x94] ;  /* 0x0000940001007983 */ /* 0x004ea80000100800 */
[----:B------:R-:W3:Y:S01]  /*1c0c0*/  LDL.LU R5, [R1] ;  /* 0x0000000001057983 */ /* 0x000ee20000300800 */
[----:B------:R-:W1:Y:S01]  /*1c0d0*/  S2R R7, SR_TID.X ;  /* 0x0000000000077919 */ /* 0x000e620000002100 */
[----:B------:R-:W4:Y:S01]  /*1c0e0*/  S2UR UR5, SR_CgaCtaId ;  /* 0x00000000000579c3 */ /* 0x000f220000008800 */
[----:B-1----:R-:W-:-:S05]  /*1c0f0*/  LOP3.LUT R6, R7, 0x7f, RZ, 0xc0, !PT ;  /* 0x0000007f07067812 */ /* 0x002fca00078ec0ff */
[C---:B------:R-:W-:Y:S01]  /*1c100*/  IMAD.SHL.U32 R4, R6.reuse, 0x8, RZ ;  /* 0x0000000806047824 */ /* 0x040fe200078e00ff */
[----:B------:R-:W-:Y:S01]  /*1c110*/  ISETP.NE.AND P1, PT, R6, RZ, PT ;  /* 0x000000ff0600720c */ /* 0x000fe20003f25270 */
[----:B------:R-:W-:Y:S02]  /*1c120*/  UMOV UR4, 0x400 ;  /* 0x0000040000047882 */ /* 0x000fe40000000000 */
[----:B----4-:R-:W-:-:S06]  /*1c130*/  ULEA UR4, UR5, UR4, 0x18 ;  /* 0x0000000405047291 */ /* 0x010fcc000f8ec03f */
[----:B------:R-:W-:Y:S01]  /*1c140*/  IMAD.U32 R22, RZ, RZ, UR4 ;  /* 0x00000004ff167e24 */ /* 0x000fe2000f8e00ff */
[----:B------:R-:W-:Y:S01]  /*1c150*/  BSSY B8, `(.L_x_12392) ;  /* 0x00006cb000087945 */ /* 0x000fe20003800000 */
[----:B------:R-:W-:Y:S02]  /*1c160*/  IMAD.MOV.U32 R29, RZ, RZ, RZ ;  /* 0x000000ffff1d7224 */ /* 0x000fe400078e00ff */
[----:B------:R-:W-:Y:S02]  /*1c170*/  IMAD.MOV.U32 R23, RZ, RZ, RZ ;  /* 0x000000ffff177224 */ /* 0x000fe400078e00ff */
[----:B------:R-:W-:Y:S01]  /*1c180*/  IMAD.MOV.U32 R27, RZ, RZ, 0x1 ;  /* 0x00000001ff1b7424 */ /* 0x000fe200078e00ff */
[----:B------:R-:W-:Y:S01]  /*1c190*/  ULDC.64 UR36, c[0x0][0x198] ;  /* 0x0000660000247ab9 */ /* 0x000fe20000000a00 */
[----:B------:R-:W-:Y:S01]  /*1c1a0*/  ULDC UR39, c[0x0][0xc] ;  /* 0x0000030000277ab9 */ /* 0x000fe20000000800 */
[----:B--2---:R-:W-:Y:S01]  /*1c1b0*/  R2UR UR6, R0 ;  /* 0x00000000000672ca */ /* 0x004fe200000e0000 */
[----:B------:R-:W-:-:S05]  /*1c1c0*/  IMAD.SHL.U32 R0, R7, 0x8, RZ ;  /* 0x0000000807007824 */ /* 0x000fca00078e00ff */
[C---:B------:R-:W-:Y:S02]  /*1c1d0*/  LOP3.LUT R3, R0.reuse, 0x20, RZ, 0xc0, !PT ;  /* 0x0000002000037812 */ /* 0x040fe400078ec0ff */
[----:B0-----:R-:W-:Y:S02]  /*1c1e0*/  LOP3.LUT R2, R0, 0xd8, RZ, 0xc0, !PT ;  /* 0x000000d800027812 */ /* 0x001fe400078ec0ff */
[----:B------:R-:W-:Y:S02]  /*1c1f0*/  LOP3.LUT R3, R3, 0x300, R4, 0xf8, !PT ;  /* 0x0000030003037812 */ /* 0x000fe400078ef804 */
[----:B------:R-:W-:Y:S02]  /*1c200*/  LOP3.LUT R2, R2, 0x18, R7, 0x78, !PT ;  /* 0x0000001802027812 */ /* 0x000fe400078e7807 */
[----:B---3--:R-:W-:Y:S02]  /*1c210*/  LOP3.LUT R5, R5, 0xfffffffd, RZ, 0xc0, !PT ;  /* 0xfffffffd05057812 */ /* 0x008fe400078ec0ff */
[----:B------:R-:W-:-:S02]  /*1c220*/  LOP3.LUT R3, R3, R2, RZ, 0xfc, !PT ;  /* 0x0000000203037212 */ /* 0x000fc400078efcff */
[----:B------:R-:W-:Y:S02]  /*1c230*/  LOP3.LUT P0, R2, R7, 0x1f, RZ, 0xc0, !PT ;  /* 0x0000001f07027812 */ /* 0x000fe4000780c0ff */
[----:B------:R-:W-:-:S04]  /*1c240*/  @P1 LOP3.LUT R5, R5, 0x2, RZ, 0xfc, !PT ;  /* 0x0000000205051812 */ /* 0x000fc800078efcff */
[----:B------:R-:W-:-:S07]  /*1c250*/  LOP3.LUT R5, R5, 0xfffffffe, RZ, 0xc0, !PT ;  /* 0xfffffffe05057812 */ /* 0x000fce00078ec0ff */
[----:B------:R-:W-:Y:S02]  /*1c260*/  @P0 LOP3.LUT R5, R5, 0x1, RZ, 0xfc, !PT ;  /* 0x0000000105050812 */ /* 0x000fe400078efcff */
[----:B------:R-:W-:Y:S01]  /*1c270*/  ISETP.NE.OR P0, PT, R6, RZ, !P0 ;  /* 0x000000ff0600720c */ /* 0x000fe20004705670 */
[----:B------:R0:W-:Y:S01]  /*1c280*/  STL [R1+0xc], R2 ;  /* 0x00000c0201007387 */ /* 0x0001e20000100800 */
[----:B------:R-:W-:Y:S01]  /*1c290*/  LOP3.LUT R5, R5, 0xfffffff7, RZ, 0xc0, !PT ;  /* 0xfffffff705057812 */ /* 0x000fe200078ec0ff */
[----:B------:R-:W-:Y:S02]  /*1c2a0*/  IMAD R3, R3, 0x2, R22 ;  /* 0x0000000203037824 */ /* 0x000fe400078e0216 */
[----:B0-----:R-:W-:Y:S02]  /*1c2b0*/  IMAD.SHL.U32 R2, R7, 0x20, RZ ;  /* 0x0000002007027824 */ /* 0x001fe400078e00ff */
[----:B------:R-:W-:-:S06]  /*1c2c0*/  IMAD.MOV.U32 R7, RZ, RZ, 0x1 ;  /* 0x00000001ff077424 */ /* 0x000fcc00078e00ff */
[----:B------:R-:W-:Y:S01]  /*1c2d0*/  @P0 LOP3.LUT R5, R5, 0x8, RZ, 0xfc, !PT ;  /* 0x0000000805050812 */ /* 0x000fe200078efcff */
[----:B------:R0:W-:Y:S04]  /*1c2e0*/  STL [R1+0x4], R7 ;  /* 0x0000040701007387 */ /* 0x0001e80000100800 */
[----:B------:R0:W-:Y:S04]  /*1c2f0*/  STL [R1+0x24], RZ ;  /* 0x000024ff01007387 */ /* 0x0001e80000100800 */
[----:B------:R0:W-:Y:S04]  /*1c300*/  STL [R1], R5 ;  /* 0x0000000501007387 */ /* 0x0001e80000100800 */
[----:B------:R0:W-:Y:S01]  /*1c310*/  STL [R1+0x10], R3 ;  /* 0x0000100301007387 */ /* 0x0001e20000100800 */
[----:B------:R-:W-:-:S02]  /*1c320*/  SHF.R.U32.HI R4, RZ, 0x2, R6 ;  /* 0x00000002ff047819 */ /* 0x000fc40000011606 */
[----:B------:R-:W-:Y:S02]  /*1c330*/  LOP3.LUT R0, R0, 0x18, RZ, 0xc0, !PT ;  /* 0x0000001800007812 */ /* 0x000fe400078ec0ff */
[----:B------:R-:W-:Y:S02]  /*1c340*/  LOP3.LUT R2, R4, 0x60, R2, 0xf8, !PT ;  /* 0x0000006004027812 */ /* 0x000fe400078ef802 */
[C---:B------:R-:W-:Y:S02]  /*1c350*/  LOP3.LUT R2, R0.reuse, 0x20, RZ, 0xfc, !PT ;  /* 0x0000002000027812 */ /* 0x040fe400078efcff */
[----:B------:R-:W-:Y:S01]  /*1c360*/  LOP3.LUT R0, R0, 0x40, RZ, 0xfc, !PT ;  /* 0x0000004000007812 */ /* 0x000fe200078efcff */
[----:B0-----:R-:W-:-:S12]  /*1c370*/  ULOP3.LUT UR38, UR6, 0x2, URZ, 0xfc, !UPT ;  /* 0x0000000206267892 */ /* 0x001fd8000f8efc3f */
.L_x_12540:
[----:B0-----:R-:W0:Y:S02]  /*1c380*/  LDC.64 R2, c[0x0][0xc88] ;  /* 0x00032200ff027b82 */ /* 0x001e240000000a00 */
[----:B0-----:R-:W-:-:S05]  /*1c390*/  IMAD.WIDE R2, R19, 0x4, R2 ;  /* 0x0000000413027825 */ /* 0x001fca00078e0202 */
[----:B--2---:R-:W2:Y:S01]  /*1c3a0*/  LDG.E R13, desc[UR60][R2.64] ;  /* 0x0000003c020d7981 */ /* 0x004ea2000c1e1900 */
[----:B------:R-:W-:Y:S05]  /*1c3b0*/  YIELD ;  /* 0x0000000000007946 */ /* 0x000fea0003800000 */
[----:B------:R-:W-:Y:S01]  /*1c3c0*/  ULDC.64 UR4, c[0x0][0xa28] ;  /* 0x00028a0000047ab9 */ /* 0x000fe20000000a00 */
[----:B------:R-:W-:Y:S01]  /*1c3d0*/  ULDC.64 UR6, c[0x0][0xa18] ;  /* 0x0002860000067ab9 */ /* 0x000fe20000000a00 */
[----:B------:R-:W-:Y:S02]  /*1c3e0*/  ISETP.NE.U32.AND P0, PT, RZ, UR4, PT ;  /* 0x00000004ff007c0c */ /* 0x000fe4000bf05070 */
[----:B------:R-:W-:-:S02]  /*1c3f0*/  CS2R R8, SRZ ;  /* 0x0000000000087805 */ /* 0x000fc4000001ff00 */
[----:B------:R-:W-:Y:S01]  /*1c400*/  ISETP.NE.U32.AND P3, PT, RZ, UR6, PT ;  /* 0x00000006ff007c0c */ /* 0x000fe2000bf65070 */
[----:B------:R-:W-:Y:S01]  /*1c410*/  ULDC.64 UR8, c[0x0][0xa10] ;  /* 0x0002840000087ab9 */ /* 0x000fe20000000a00 */
[----:B------:R-:W-:Y:S02]  /*1c420*/  ISETP.NE.AND.EX P0, PT, RZ, UR5, PT, P0 ;  /* 0x00000005ff007c0c */ /* 0x000fe4000bf05300 */
[----:B------:R-:W-:Y:S02]  /*1c430*/  ISETP.NE.AND.EX P3, PT, RZ, UR7, PT, P3 ;  /* 0x00000007ff007c0c */ /* 0x000fe4000bf65330 */
[----:B--2---:R-:W-:Y:S01]  /*1c440*/  SHF.R.S32.HI R0, RZ, 0x1f, R13 ;  /* 0x0000001fff007819 */ /* 0x004fe2000001140d */
[----:B------:R-:W-:-:S08]  /*1c450*/  IMAD.SHL.U32 R24, R13, 0x4, RZ ;  /* 0x000000040d187824 */ /* 0x000fd000078e00ff */
        /* <DEDUP_REMOVED lines=8> */
[----:B------:R-:W-:Y:S01]  /*1c4e0*/  ULDC.64 UR6, c[0x0][0xa08] ;  /* 0x0002820000067ab9 */ /* 0x000fe20000000a00 */
[----:B-1----:R1:W5:Y:S01]  /*1c4f0*/  @P0 LDG.E R8, desc[UR60][R2.64] ;  /* 0x0000003c02080981 */ /* 0x002362000c1e1900 */
[----:B------:R-:W-:Y:S01]  /*1c500*/  IADD3 R6, P1, R24, UR6, RZ ;  /* 0x0000000618067c10 */ /* 0x000fe2000ff3e0ff */
[----:B------:R-:W-:Y:S01]  /*1c510*/  IMAD.MOV.U32 R28, RZ, RZ, RZ ;  /* 0x000000ffff1c7224 */ /* 0x000fe200078e00ff */
[----:B------:R-:W-:-:S02]  /*1c520*/  ISETP.NE.U32.AND P2, PT, RZ, UR6, PT ;  /* 0x00000006ff007c0c */ /* 0x000fc4000bf45070 */
[----:B------:R-:W-:Y:S01]  /*1c530*/  IADD3.X R7, R25, UR7, RZ, P1, !PT ;  /* 0x0000000719077c10 */ /* 0x000fe20008ffe4ff */
[----:B0-----:R-:W-:Y:S01]  /*1c540*/  IMAD.MOV.U32 R0, RZ, RZ, RZ ;  /* 0x000000ffff007224 */ /* 0x001fe200078e00ff */
[----:B------:R-:W-:Y:S02]  /*1c550*/  ISETP.NE.U32.AND P1, PT, RZ, UR4, PT ;  /* 0x00000004ff007c0c */ /* 0x000fe4000bf25070 */
[----:B------:R-:W-:Y:S02]  /*1c560*/  ISETP.NE.AND.EX P2, PT, RZ, UR7, PT, P2 ;  /* 0x00000007ff007c0c */ /* 0x000fe4000bf45320 */
[----:B------:R-:W-:Y:S02]  /*1c570*/  ISETP.NE.AND.EX P1, PT, RZ, UR5, PT, P1 ;  /* 0x00000005ff007c0c */ /* 0x000fe4000bf25310 */
[----:B-1----:R-:W-:-:S04]  /*1c580*/  IADD3 R2, P0, R24, UR4, RZ ;  /* 0x0000000418027c10 */ /* 0x002fc8000ff1e0ff */
[C---:B------:R-:W-:Y:S02]  /*1c590*/  IADD3.X R3, R25.reuse, UR5, RZ, P0, !PT ;  /* 0x0000000519037c10 */ /* 0x040fe400087fe4ff */
        /* <DEDUP_REMOVED lines=23> */
[----:B----4-:R-:W-:Y:S06]  /*1c710*/  @P3 BRA `(.L_x_12393) ;  /* 0x0000000000143947 */ /* 0x010fec0003800000 */
[----:B------:R-:W-:Y:S05]  /*1c720*/  @!P1 BRA `(.L_x_12393) ;  /* 0x0000000000109947 */ /* 0x000fea0003800000 */
[----:B------:R-:W2:Y:S04]  /*1c730*/  LDG.E R11, desc[UR60][R2.64] ;  /* 0x0000003c020b7981 */ /* 0x000ea8000c1e1900 */
[----:B------:R-:W2:Y:S02]  /*1c740*/  LDG.E R2, desc[UR60][R2.64+0x4] ;  /* 0x0000043c02027981 */ /* 0x000ea4000c1e1900 */
[----:B--2---:R-:W-:-:S05]  /*1c750*/  IMAD.IADD R12, R2, 0x1, -R11 ;  /* 0x00000001020c7824 */ /* 0x004fca00078e0a0b */
[----:B------:R0:W-:Y:S02]  /*1c760*/  STL [R1+0x20], R12 ;  /* 0x0000200c01007387 */ /* 0x0001e40000100800 */
.L_x_12393:
        /* <DEDUP_REMOVED lines=10> */
.L_x_12394:
[----:B------:R-:W-:Y:S05]  /*1c810*/  @!P2 BRA `(.L_x_12395) ;  /* 0x00000000000ca947 */ /* 0x000fea0003800000 */
[----:B------:R-:W2:Y:S04]  /*1c820*/  LDG.E R10, desc[UR60][R6.64] ;  /* 0x0000003c060a7981 */ /* 0x000ea8000c1e1900 */
[----:B------:R-:W2:Y:S02]  /*1c830*/  LDG.E R6, desc[UR60][R6.64+0x4] ;  /* 0x0000043c06067981 */ /* 0x000ea4000c1e1900 */
[----:B--2---:R-:W-:-:S07]  /*1c840*/  IMAD.IADD R10, R6, 0x1, -R10 ;  /* 0x00000001060a7824 */ /* 0x004fce00078e0a0a */
.L_x_12395:
[----:B-1----:R-:W2:Y:S01]  /*1c850*/  @P0 LDG.E R2, desc[UR60][R4.64] ;  /* 0x0000003c04020981 */ /* 0x002ea2000c1e1900 */
[----:B------:R-:W1:Y:S01]  /*1c860*/  LDC R3, c[0x0][0x448] ;  /* 0x00011200ff037b82 */ /* 0x000e620000000800 */
[----:B-----5:R-:W-:Y:S02]  /*1c870*/  IMAD.IADD R10, R10, 0x1, -R8 ;  /* 0x000000010a0a7824 */ /* 0x020fe400078e0a08 */
[----:B------:R-:W2:Y:S01]  /*1c880*/  @P0 LDG.E R4, desc[UR60][R4.64+0x4] ;  /* 0x0000043c04040981 */ /* 0x000ea2000c1e1900 */
[----:B-1----:R-:W-:-:S13]  /*1c890*/  ISETP.NE.AND P1, PT, R3, 0x1, PT ;  /* 0x000000010300780c */ /* 0x002fda0003f25270 */
[----:B------:R-:W1:Y:S01]  /*1c8a0*/  @P1 LDC R3, c[0x0][0x450] ;  /* 0x00011400ff031b82 */ /* 0x000e620000000800 */
[----:B------:R-:W-:Y:S01]  /*1c8b0*/  BSSY B0, `(.L_x_12396) ;  /* 0x0000163000007945 */ /* 0x000fe20003800000 */
[----:B------:R-:W-:Y:S01]  /*1c8c0*/  PLOP3.LUT P5, PT, PT, PT, PT, 0x80, 0x0 ;  /* 0x000000000000781c */ /* 0x000fe20003faf070 */
[----:B--2---:R-:W-:-:S05]  /*1c8d0*/  @P0 IMAD.IADD R9, R4, 0x1, -R2 ;  /* 0x0000000104090824 */ /* 0x004fca00078e0a02 */
[----:B------:R-:W2:Y:S01]  /*1c8e0*/  @P1 LDC R4, c[0x0][0x44c] ;  /* 0x00011300ff041b82 */ /* 0x000ea20000000800 */
[----:B------:R-:W-:-:S04]  /*1c8f0*/  IMAD R2, R17, 0xc0, RZ ;  /* 0x000000c011027824 */ /* 0x000fc800078e02ff */
[----:B------:R-:W-:Y:S02]  /*1c900*/  VIADD R2, R2, 0xbf ;  /* 0x000000bf02027836 */ /* 0x000fe40000000000 */
[----:B------:R-:W-:-:S04]  /*1c910*/  IMAD.IADD R20, R10, 0x1, R9 ;  /* 0x000000010a147824 */ /* 0x000fc800078e0209 */
[C---:B------:R-:W-:Y:S01]  /*1c920*/  VIADD R21, R20.reuse, 0x8f ;  /* 0x0000008f14157836 */ /* 0x040fe20000000000 */
[----:B------:R-:W-:-:S03]  /*1c930*/  IADD3 R20, R20, 0x90, -R12 ;  /* 0x0000009014147810 */ /* 0x000fc60007ffe80c */
[----:B------:R-:W-:-:S04]  /*1c940*/  IMAD.HI R21, R21, 0x38e38e39, RZ ;  /* 0x38e38e3915157827 */ /* 0x000fc800078e02ff */
[----:B--2---:R-:W-:-:S05]  /*1c950*/  @P1 IMAD.HI.U32 R4, R2, R4, RZ ;  /* 0x0000000402041227 */ /* 0x004fca00078e00ff */
[----:B-1----:R-:W-:-:S05]  /*1c960*/  @P1 SHF.R.U32.HI R2, RZ, R3, R4 ;  /* 0x00000003ff021219 */ /* 0x002fca0000011604 */
        /* <DEDUP_REMOVED lines=12> */
[----:B------:R-:W-:-:S05]  /*1ca30*/  IMAD.WIDE.U32 R4, R10, 0x38e38e39, RZ ;  /* 0x38e38e390a047825 */ /* 0x000fca00078e00ff */
[----:B------:R-:W-:-:S07]  /*1ca40*/  SHF.R.U32.HI R4, RZ, 0x5, R5 ;  /* 0x00000005ff047819 */ /* 0x000fce0000011605 */
[----:B------:R-:W-:-:S04]  /*1ca50*/  @P1 VIADD R2, R2, 0x8f ;  /* 0x0000008f02021836 */ /* 0x000fc80000000000 */
[----:B------:R-:W-:-:S05]  /*1ca60*/  @P1 IMAD.HI R2, R2, 0x38e38e39, RZ ;  /* 0x38e38e3902021827 */ /* 0x000fca00078e02ff */
        /* <DEDUP_REMOVED lines=12> */
.L_x_12581:
[----:B--2---:R-:W-:Y:S02]  /*1cb30*/  ISETP.NE.AND P0, PT, R14, RZ, PT ;  /* 0x000000ff0e00720c */ /* 0x004fe40003f05270 */
[----:B------:R-:W-:-:S11]  /*1cb40*/  PLOP3.LUT P2, PT, PT, PT, PT, 0x8, 0x0 ;  /* 0x000000000000781c */ /* 0x000fd60003f4e170 */
[----:B------:R-:W-:Y:S05]  /*1cb50*/  @P0 BRA `(.L_x_12399) ;  /* 0x00000000000c0947 */ /* 0x000fea0003800000 */
[----:B------:R-:W-:-:S03]  /*1cb60*/  UMOV UR4, 0xffffffff ;  /* 0xffffffff00047882 */ /* 0x000fc60000000000 */
[----:B------:R-:W-:Y:S05]  /*1cb70*/  BRA.DIV UR4, `(.L_x_12400) ;  /* 0x0000007204507947 */ /* 0x000fea000b800000 */
[----:B------:R-:W-:-:S13]  /*1cb80*/  ELECT P2, URZ, PT ;  /* 0x00000000003f782f */ /* 0x000fda0003840000 */
.L_x_12399:
        /* <DEDUP_REMOVED lines=9> */
.L_x_12584:
[----:B------:R-:W-:Y:S05]  /*1cc20*/  BSYNC B1 ;  /* 0x0000000000017941 */ /* 0x000fea0003800000 */
.L_x_12401:
        /* <DEDUP_REMOVED lines=11> */
.L_x_12585:
[----:B------:R-:W-:Y:S05]  /*1cce0*/  BSYNC B2 ;  /* 0x0000000000027941 */ /* 0x000fea0003800000 */
.L_x_12405:
[----:B------:R-:W-:Y:S04]  /*1ccf0*/  BSSY B2, `(.L_x_12407) ;  /* 0x0000008000027945 */ /* 0x000fe80003800000 */
[----:B------:R-:W-:Y:S05]  /*1cd00*/  @P4 BRA `(.L_x_12408) ;  /* 0x0000000000184947 */ /* 0x000fea0003800000 */
[----:B-1----:R-:W3:Y:S02]  /*1cd10*/  LDL R5, [R1] ;  /* 0x0000000001057983 */ /* 0x002ee40000100800 */
[----:B---3--:R-:W-:Y:S01]  /*1cd20*/  LOP3.LUT P0, RZ, R5, 0x1, RZ, 0xc0, !PT ;  /* 0x0000000105ff7812 */ /* 0x008fe2000780c0ff */
[----:B------:R-:W-:-:S04]  /*1cd30*/  IMAD.MOV.U32 R5, RZ, RZ, 0x6c00 ;  /* 0x00006c00ff057424 */ /* 0x000fc800078e00ff */
[----:B------:R3:W-:Y:S08]  /*1cd40*/  SYNCS.ARRIVE.TRANS64 RZ, [R9+URZ+0x31c90], R5 ;  /* 0x031c900509ff79a7 */ /* 0x0007f0000800003f */
[----:B------:R-:W-:Y:S05]  /*1cd50*/  @!P0 BRA `(.L_x_12408) ;  /* 0x0000000000048947 */ /* 0x000fea0003800000 */
[----:B------:R-:W-:Y:S01]  /*1cd60*/  BPT.TRAP 0x1 ;  /* 0x000000040000795c */ /* 0x000fe20000300000 */
.L_x_12408:
[----:B------:R-:W-:Y:S05]  /*1cd70*/  BSYNC B2 ;  /* 0x0000000000027941 */ /* 0x000fea0003800000 */
.L_x_12407:
        /* <DEDUP_REMOVED lines=10> */
[----:B------:R-:W-:Y:S01]  /*1ce20*/  VIADD R10, R7, 0x16a00 ;  /* 0x00016a00070a7836 */ /* 0x000fe20000000000 */
[----:B------:R-:W-:-:S09]  /*1ce30*/  UMOV UR7, 0x12f00000 ;  /* 0x12f0000000077882 */ /* 0x000fd20000000000 */
.L_x_12409:
        /* <DEDUP_REMOVED lines=16> */
.L_x_12410:
        /* <DEDUP_REMOVED lines=10> */
[----:B0-----:R-:W-:Y:S01]  /*1cfe0*/  IMAD.MOV.U32 R12, RZ, RZ, 0x40 ;  /* 0x00000040ff0c7424 */ /* 0x001fe200078e00ff */
[----:B------:R-:W-:Y:S01]  /*1cff0*/  PLOP3.LUT P0, PT, PT, PT, PT, 0x80, 0x0 ;  /* 0x000000000000781c */ /* 0x000fe20003f0f070 */
[----:B------:R-:W-:Y:S01]  /*1d000*/  VIADD R10, R7, 0x1b200 ;  /* 0x0001b200070a7836 */ /* 0x000fe20000000000 */
[----:B------:R-:W-:Y:S01]  /*1d010*/  UMOV UR6, 0x0 ;  /* 0x0000000000067882 */ /* 0x000fe20000000000 */
[----:B------:R-:W-:Y:S01]  /*1d020*/  UMOV UR7, 0x12f00000 ;  /* 0x12f0000000077882 */ /* 0x000fe20000000000 */
[----:B------:R-:W-:-:S15]  /*1d030*/  R2UR UR10, R12 ;  /* 0x000000000c0a72ca */ /* 0x000fde00000e0000 */
.L_x_12411:
        /* <DEDUP_REMOVED lines=13> */
.L_x_12586:
[----:B------:R-:W-:Y:S05]  /*1d110*/  BSYNC B2 ;  /* 0x0000000000027941 */ /* 0x000fea0003800000 */
.L_x_12412:
[----:B------:R-:W-:Y:S01]  /*1d120*/  BSSY B2, `(.L_x_12414) ;  /* 0x000000a000027945 */ /* 0x000fe20003800000 */
[----:B------:R-:W-:Y:S02]  /*1d130*/  IMAD.MOV.U32 R10, RZ, RZ, 0x0 ;  /* 0x00000000ff0a7424 */ /* 0x000fe400078e00ff */
[----:B------:R-:W-:Y:S01]  /*1d140*/  IMAD.MOV.U32 R11, RZ, RZ, 0x12f00000 ;  /* 0x12f00000ff0b7424 */ /* 0x000fe200078e00ff */
[----:B------:R-:W-:Y:S06]  /*1d150*/  @P4 BRA `(.L_x_12415) ;  /* 0x0000000000184947 */ /* 0x000fec0003800000 */
[----:B------:R-:W3:Y:S02]  /*1d160*/  LDL R5, [R1] ;  /* 0x0000000001057983 */ /* 0x000ee40000100800 */
[----:B---3--:R-:W-:Y:S01]  /*1d170*/  LOP3.LUT P0, RZ, R5, 0x1, RZ, 0xc0, !PT ;  /* 0x0000000105ff7812 */ /* 0x008fe2000780c0ff */
[----:B------:R-:W-:-:S04]  /*1d180*/  IMAD.MOV.U32 R5, RZ, RZ, 0x6c00 ;  /* 0x00006c00ff057424 */ /* 0x000fc800078e00ff */
[----:B------:R1:W-:Y:S08]  /*1d190*/  SYNCS.ARRIVE.TRANS64 RZ, [R9+URZ+0x31cb0], R5 ;  /* 0x031cb00509ff79a7 */ /* 0x0003f0000800003f */
[----:B------:R-:W-:Y:S05]  /*1d1a0*/  @!P0 BRA `(.L_x_12415) ;  /* 0x0000000000048947 */ /* 0x000fea0003800000 */
[----:B------:R-:W-:Y:S01]  /*1d1b0*/  BPT.TRAP 0x1 ;  /* 0x000000040000795c */ /* 0x000fe20000300000 */
.L_x_12415:
[----:B------:R-:W-:Y:S05]  /*1d1c0*/  BSYNC B2 ;  /* 0x0000000000027941 */ /* 0x000fea0003800000 */
.L_x_12414:
        /* <DEDUP_REMOVED lines=8> */
.L_x_12416:
        /* <DEDUP_REMOVED lines=15> */
.L_x_12417:
        /* <DEDUP_REMOVED lines=15> */
.L_x_12418:
        /* <DEDUP_REMOVED lines=10> */
.L_x_12404:
[----:B------:R-:W-:Y:S05]  /*1d4d0*/  BSYNC B1 ;  /* 0x0000000000017941 */ /* 0x000fea0003800000 */
.L_x_12403:
[----:B-1----:R-:W2:Y:S01]  /*1d4e0*/  LDL.LU R5, [R1+0x4] ;  /* 0x0000040001057983 */ /* 0x002ea20000300800 */
        /* <DEDUP_REMOVED lines=10> */
.L_x_12435:
[----:B------:R-:W-:Y:S05]  /*1d590*/  YIELD ;  /* 0x0000000000007946 */ /* 0x000fea0003800000 */
[----:B------:R-:W-:Y:S04]  /*1d5a0*/  BSSY B1, `(.L_x_12419) ;  /* 0x0000089000017945 */ /* 0x000fe80003800000 */
[----:B--2---:R-:W-:Y:S05]  /*1d5b0*/  @!P2 BRA `(.L_x_12420) ;  /* 0x00000008001ca947 */ /* 0x004fea0003800000 */
[----:B-1----:R-:W2:Y:S01]  /*1d5c0*/  LDL R5, [R1+0x4] ;  /* 0x0000040001057983 */ /* 0x002ea20000100800 */
[----:B------:R-:W-:Y:S01]  /*1d5d0*/  IMAD R8, R29, 0x8, R22 ;  /* 0x000000081d087824 */ /* 0x000fe200078e0216 */
[----:B------:R-:W1:Y:S01]  /*1d5e0*/  S2R R3, SR_TID.X ;  /* 0x0000000000037919 */ /* 0x000e620000002100 */
[----:B------:R-:W-:Y:S01]  /*1d5f0*/  BSSY B2, `(.L_x_12421) ;  /* 0x0000006000027945 */ /* 0x000fe20003800000 */
[----:B-1----:R-:W-:-:S04]  /*1d600*/  LOP3.LUT R3, R3, 0x7f, RZ, 0xc0, !PT ;  /* 0x0000007f03037812 */ /* 0x002fc800078ec0ff */
[----:B------:R-:W-:Y:S02]  /*1d610*/  ISETP.NE.AND P1, PT, R3, RZ, PT ;  /* 0x000000ff0300720c */ /* 0x000fe40003f25270 */
[----:B--2---:R-:W-:-:S04]  /*1d620*/  SHF.L.U32 R7, R5, 0x1f, RZ ;  /* 0x0000001f05077819 */ /* 0x004fc800000006ff */
[----:B------:R-:W1:Y:S02]  /*1d630*/  SYNCS.PHASECHK.TRANS64.TRYWAIT P0, [R8+URZ+0x31ca0], R7 ;  /* 0x031ca007080075a7 */ /* 0x000e64000800017f */
[----:B-1----:R-:W-:Y:S05]  /*1d640*/  @!P0 BRA `(.L_x_12422) ;  /* 0x0000006400fc8947 */ /* 0x002fea0003800000 */
.L_x_12587:
[----:B------:R-:W-:Y:S05]  /*1d650*/  BSYNC B2 ;  /* 0x0000000000027941 */ /* 0x000fea0003800000 */
.L_x_12421:
        /* <DEDUP_REMOVED lines=8> */
.L_x_12424:
[----:B------:R-:W-:Y:S05]  /*1d6e0*/  BSYNC B2 ;  /* 0x0000000000027941 */ /* 0x000fea0003800000 */
.L_x_12423:
[----:B0-----:R-:W-:Y:S01]  /*1d6f0*/  IMAD.MOV.U32 R12, RZ, RZ, RZ ;  /* 0x000000ffff0c7224 */ /* 0x001fe200078e00ff */
        /* <DEDUP_REMOVED lines=10> */
.L_x_12425:
        /* <DEDUP_REMOVED lines=16> */
.L_x_12426:
        /* <DEDUP_REMOVED lines=16> */
.L_x_12427:
        /* <DEDUP_REMOVED lines=13> */
.L_x_12588:
[----:B------:R-:W-:Y:S05]  /*1da70*/  BSYNC B2 ;  /* 0x0000000000027941 */ /* 0x000fea0003800000 */
.L_x_12428:
[----:B------:R-:W-:Y:S01]  /*1da80*/  BSSY B2, `(.L_x_12430) ;  /* 0x000000a000027945 */ /* 0x000fe20003800000 */
[----:B------:R-:W-:Y:S02]  /*1da90*/  IMAD.MOV.U32 R10, RZ, RZ, 0x0 ;  /* 0x00000000ff0a7424 */ /* 0x000fe400078e00ff */
[----:B------:R-:W-:Y:S01]  /*1daa0*/  IMAD.MOV.U32 R11, RZ, RZ, 0x12f00000 ;  /* 0x12f00000ff0b7424 */ /* 0x000fe200078e00ff */
[----:B------:R-:W-:Y:S06]  /*1dab0*/  @P1 BRA `(.L_x_12431) ;  /* 0x0000000000181947 */ /* 0x000fec0003800000 */
[----:B------:R-:W2:Y:S02]  /*1dac0*/  LDL R3, [R1] ;  /* 0x0000000001037983 */ /* 0x000ea40000100800 */
[----:B--2---:R-:W-:Y:S01]  /*1dad0*/  LOP3.LUT P0, RZ, R3, 0x1, RZ, 0xc0, !PT ;  /* 0x0000000103ff7812 */ /* 0x004fe2000780c0ff */
[----:B------:R-:W-:-:S04]  /*1dae0*/  IMAD.MOV.U32 R3, RZ, RZ, 0x6c00 ;  /* 0x00006c00ff037424 */ /* 0x000fc800078e00ff */
[----:B------:R2:W-:Y:S08]  /*1daf0*/  SYNCS.ARRIVE.TRANS64 RZ, [R8+URZ+0x31cb0], R3 ;  /* 0x031cb00308ff79a7 */ /* 0x0005f0000800003f */
[----:B------:R-:W-:Y:S05]  /*1db00*/  @!P0 BRA `(.L_x_12431) ;  /* 0x0000000000048947 */ /* 0x000fea0003800000 */
[----:B------:R-:W-:Y:S01]  /*1db10*/  BPT.TRAP 0x1 ;  /* 0x000000040000795c */ /* 0x000fe20000300000 */
.L_x_12431:
[----:B------:R-:W-:Y:S05]  /*1db20*/  BSYNC B2 ;  /* 0x0000000000027941 */ /* 0x000fea0003800000 */
.L_x_12430:
        /* <DEDUP_REMOVED lines=8> */
.L_x_12432:
        /* <DEDUP_REMOVED lines=15> */
.L_x_12433:
        /* <DEDUP_REMOVED lines=15> */
.L_x_12434:
        /* <DEDUP_REMOVED lines=10> */
.L_x_12420:
[----:B------:R-:W-:Y:S05]  /*1de30*/  BSYNC B1 ;  /* 0x0000000000017941 */ /* 0x000fea0003800000 */
.L_x_12419:
        /* <DEDUP_REMOVED lines=10> */
.L_x_12397:
[----:B------:R-:W-:Y:S05]  /*1dee0*/  BSYNC B0 ;  /* 0x0000000000007941 */ /* 0x000fea0003800000 */
.L_x_12396:
[----:B------:R-:W3:Y:S01]  /*1def0*/  LDC R0, c[0x0][0x448] ;  /* 0x00011200ff007b82 */ /* 0x000ee20000000800 */
[----:B------:R-:W-:Y:S01]  /*1df00*/  IMAD.MOV.U32 R2, RZ, RZ, 0xc0 ;  /* 0x000000c0ff027424 */ /* 0x000fe200078e00ff */
[----:B------:R-:W-:Y:S05]  /*1df10*/  @!P5 WARPSYNC.ALL ;  /* 0x000000000000d948 */ /* 0x000fea0003800000 */
[----:B------:R-:W-:Y:S01]  /*1df20*/  IMAD R2, R17, R2, 0xbf ;  /* 0x000000bf11027424 */ /* 0x000fe200078e0202 */
[----:B------:R-:W-:Y:S01]  /*1df30*/  BSSY B7, `(.L_x_12436) ;  /* 0x000042b000077945 */ /* 0x000fe20003800000 */
[----:B------:R-:W-:Y:S01]  /*1df40*/  @!P5 BAR.SYNC.DEFER_BLOCKING 0xc, 0x200 ;  /* 0x030800000000db1d */ /* 0x000fe20000010000 */
[----:B---3--:R-:W-:-:S13]  /*1df50*/  ISETP.NE.AND P0, PT, R0, 0x1, PT ;  /* 0x000000010000780c */ /* 0x008fda0003f05270 */
[----:B------:R-:W3:Y:S08]  /*1df60*/  @P0 LDC R3, c[0x0][0x44c] ;  /* 0x00011300ff030b82 */ /* 0x000ef00000000800 */
[----:B------:R-:W4:Y:S01]  /*1df70*/  @P0 LDC R0, c[0x0][0x450] ;  /* 0x00011400ff000b82 */ /* 0x000f220000000800 */
[----:B---3--:R-:W-:-:S05]  /*1df80*/  @P0 IMAD.HI.U32 R3, R2, R3, RZ ;  /* 0x0000000302030227 */ /* 0x008fca00078e00ff */
[----:B----4-:R-:W-:-:S05]  /*1df90*/  @P0 SHF.R.U32.HI R2, RZ, R0, R3 ;  /* 0x00000000ff020219 */ /* 0x010fca0000011603 */
[----:B------:R-:W-:-:S04]  /*1dfa0*/  IMAD.IADD R0, R20, 0x1, R2 ;  /* 0x0000000114007824 */ /* 0x000fc800078e0202 */
[----:B------:R-:W-:-:S05]  /*1dfb0*/  IMAD.HI R0, R0, 0x38e38e39, RZ ;  /* 0x38e38e3900007827 */ /* 0x000fca00078e02ff */
[----:B------:R-:W-:-:S04]  /*1dfc0*/  SHF.R.U32.HI R2, RZ, 0x1f, R0 ;  /* 0x0000001fff027819 */ /* 0x000fc80000011600 */
[----:B------:R-:W-:-:S04]  /*1dfd0*/  LEA.HI.SX32 R2, R0, R2, 0x1b ;  /* 0x0000000200027211 */ /* 0x000fc800078fdaff */
[----:B------:R-:W-:-:S04]  /*1dfe0*/  VIMNMX R4, R21, R2, PT ;  /* 0x0000000215047248 */ /* 0x000fc80003fe0100 */
[----:B------:R-:W-:Y:S01]  /*1dff0*/  ISETP.GT.AND P0, PT, R4, RZ, PT ;  /* 0x000000ff0400720c */ /* 0x000fe20003f04270 */
[----:B------:R3:W-:-:S12]  /*1e000*/  STL [R1+0x18], R4 ;  /* 0x0000180401007387 */ /* 0x0007d80000100800 */
[----:B---3--:R-:W-:Y:S05]  /*1e010*/  @P0 BRA `(.L_x_12437) ;  /* 0x0000000000440947 */ /* 0x008fea0003800000 */
[----:B-1----:R-:W1:Y:S02]  /*1e020*/  S2R R5, SR_TID.X ;  /* 0x0000000000057919 */ /* 0x002e640000002100 */
[----:B-1----:R-:W-:-:S04]  /*1e030*/  LOP3.LUT R5, R5, 0x7f, RZ, 0xc0, !PT ;  /* 0x0000007f05057812 */ /* 0x002fc800078ec0ff */
[----:B------:R-:W-:-:S13]  /*1e040*/  ISETP.NE.AND P1, PT, R5, RZ, PT ;  /* 0x000000ff0500720c */ /* 0x000fda0003f25270 */
[----:B------:R-:W-:Y:S05]  /*1e050*/  @P1 BRA `(.L_x_12438) ;  /* 0x0000004000601947 */ /* 0x000fea0003800000 */
[----:B------:R-:W1:Y:S01]  /*1e060*/  S2R R5, SR_LANEID ;  /* 0x0000000000057919 */ /* 0x000e620000000000 */
[----:B------:R-:W-:Y:S01]  /*1e070*/  VOTEU.ANY UR4, UPT, PT ;  /* 0x0000000000047886 */ /* 0x000fe200038e0100 */
[----:B------:R-:W3:Y:S01]  /*1e080*/  LDC.64 R2, c[0x0][0xc60] ;  /* 0x00031800ff027b82 */ /* 0x000ee20000000a00 */
[----:B------:R-:W1:Y:S02]  /*1e090*/  FLO.U32 R0, UR4 ;  /* 0x0000000400007d00 */ /* 0x000e6400080e0000 */
[----:B-1----:R-:W-:-:S06]  /*1e0a0*/  ISETP.EQ.U32.AND P0, PT, R0, R5, PT ;  /* 0x000000050000720c */ /* 0x002fcc0003f02070 */
[----:B------:R-:W3:Y:S07]  /*1e0b0*/  POPC R5, UR4 ;  /* 0x0000000400057d09 */ /* 0x000eee0008000000 */
[----:B---3--:R-:W3:Y:S01]  /*1e0c0*/  @P0 ATOMG.E.ADD.STRONG.GPU PT, R3, desc[UR60][R2.64], R5 ;  /* 0x00000005020309a8 */ /* 0x008ee200081ee1fc */
[----:B------:R-:W1:Y:S02]  /*1e0d0*/  S2R R4, SR_LTMASK ;  /* 0x0000000000047919 */ /* 0x000e640000003900 */
[----:B-1----:R-:W-:-:S04]  /*1e0e0*/  LOP3.LUT R4, R4, UR4, RZ, 0xc0, !PT ;  /* 0x0000000404047c12 */ /* 0x002fc8000f8ec0ff */
[----:B--2---:R-:W1:Y:S01]  /*1e0f0*/  POPC R7, R4 ;  /* 0x0000000400077309 */ /* 0x004e620000000000 */
[----:B---3--:R-:W1:Y:S02]  /*1e100*/  SHFL.IDX PT, R0, R3, R0, 0x1f ;  /* 0x00001f0003007589 */ /* 0x008e6400000e0000 */
[----:B-1----:R-:W-:Y:S01]  /*1e110*/  IADD3 R16, R0, UR39, R7 ;  /* 0x0000002700107c10 */ /* 0x002fe2000fffe007 */
[----:B------:R-:W-:Y:S06]  /*1e120*/  BRA `(.L_x_12438) ;  /* 0x00000040002c7947 */ /* 0x000fec0003800000 */
.L_x_12437:
        /* <DEDUP_REMOVED lines=10> */
[----:B-1----:R-:W-:Y:S02]  /*1e1d0*/  IMAD.U32 R5, RZ, RZ, UR7 ;  /* 0x00000007ff057e24 */ /* 0x002fe4000f8e00ff */
[----:B------:R-:W-:Y:S02]  /*1e1e0*/  IMAD.U32 R6, RZ, RZ, UR8 ;  /* 0x00000008ff067e24 */ /* 0x000fe4000f8e00ff */
[----:B--2---:R-:W-:-:S02]  /*1e1f0*/  IMAD.U32 R7, RZ, RZ, UR9 ;  /* 0x00000009ff077e24 */ /* 0x004fc4000f8e00ff */
[----:B------:R-:W-:Y:S02]  /*1e200*/  IMAD.U32 R10, RZ, RZ, UR4 ;  /* 0x00000004ff0a7e24 */ /* 0x000fe4000f8e00ff */
[----:B------:R-:W-:Y:S02]  /*1e210*/  IMAD.U32 R11, RZ, RZ, UR5 ;  /* 0x00000005ff0b7e24 */ /* 0x000fe4000f8e00ff */
[----:B------:R-:W-:Y:S02]  /*1e220*/  IMAD.MOV.U32 R8, RZ, RZ, 0x70 ;  /* 0x00000070ff087424 */ /* 0x000fe400078e00ff */
[----:B0-----:R-:W-:Y:S02]  /*1e230*/  IMAD.MOV.U32 R12, RZ, RZ, 0x1 ;  /* 0x00000001ff0c7424 */ /* 0x001fe400078e00ff */
[----:B------:R-:W-:-:S07]  /*1e240*/  IMAD.MOV.U32 R13, RZ, RZ, RZ ;  /* 0x000000ffff0d7224 */ /* 0x000fce00078e00ff */
[----:B------:R-:W-:-:S07]  /*1e250*/  LEPC R20, `(.L_x_12440) ;  /* 0x000000001014794e */ /* 0x000fce0000000000 */
[----:B---3--:R-:W-:Y:S05]  /*1e260*/  CALL.ABS.NOINC R2 ;  /* 0x0000000002007343 */ /* 0x008fea0003c00000 */
.L_x_12440:
[----:B------:R-:W-:Y:S05]  /*1e270*/  BSYNC B6 ;  /* 0x0000000000067941 */ /* 0x000fea0003800000 */
.L_x_12439:
        /* <DEDUP_REMOVED lines=10> */
[----:B-1----:R-:W-:Y:S02]  /*1e320*/  IMAD.U32 R5, RZ, RZ, UR7 ;  /* 0x00000007ff057e24 */ /* 0x002fe4000f8e00ff */
[----:B------:R-:W-:Y:S02]  /*1e330*/  IMAD.U32 R6, RZ, RZ, UR8 ;  /* 0x00000008ff067e24 */ /* 0x000fe4000f8e00ff */
[----:B--2---:R-:W-:-:S02]  /*1e340*/  IMAD.U32 R7, RZ, RZ, UR9 ;  /* 0x00000009ff077e24 */ /* 0x004fc4000f8e00ff */
[----:B------:R-:W-:Y:S02]  /*1e350*/  IMAD.U32 R10, RZ, RZ, UR4 ;  /* 0x00000004ff0a7e24 */ /* 0x000fe4000f8e00ff */
[----:B------:R-:W-:Y:S02]  /*1e360*/  IMAD.U32 R11, RZ, RZ, UR5 ;  /* 0x00000005ff0b7e24 */ /* 0x000fe4000f8e00ff */
[----:B------:R-:W-:Y:S02]  /*1e370*/  IMAD.MOV.U32 R8, RZ, RZ, 0x70 ;  /* 0x00000070ff087424 */ /* 0x000fe400078e00ff */
[----:B0-----:R-:W-:Y:S02]  /*1e380*/  IMAD.MOV.U32 R12, RZ, RZ, 0x1 ;  /* 0x00000001ff0c7424 */ /* 0x001fe400078e00ff */
[----:B---3--:R-:W-:-:S07]  /*1e390*/  IMAD.MOV.U32 R13, RZ, RZ, RZ ;  /* 0x000000ffff0d7224 */ /* 0x008fce00078e00ff */
[----:B------:R-:W-:-:S07]  /*1e3a0*/  LEPC R20, `(.L_x_12443) ;  /* 0x000000001014794e */ /* 0x000fce0000000000 */
[----:B----4-:R-:W-:Y:S05]  /*1e3b0*/  CALL.ABS.NOINC R2 ;  /* 0x0000000002007343 */ /* 0x010fea0003c00000 */
.L_x_12443:
        /* <DEDUP_REMOVED lines=16> */
.L_x_12442:
[----:B------:R-:W-:Y:S05]  /*1e4c0*/  BSYNC B6 ;  /* 0x0000000000067941 */ /* 0x000fea0003800000 */
.L_x_12441:
[----:B------:R-:W-:Y:S01]  /*1e4d0*/  ULDC.64 UR4, c[0x0][0x9f8] ;  /* 0x00027e0000047ab9 */ /* 0x000fe20000000a00 */
[----:B------:R-:W3:Y:S01]  /*1e4e0*/  LDL R20, [R1+0x18] ;  /* 0x0000180001147983 */ /* 0x000ee20000100800 */
[----:B------:R-:W-:Y:S01]  /*1e4f0*/  ISETP.NE.U32.AND P0, PT, RZ, UR4, PT ;  /* 0x00000004ff007c0c */ /* 0x000fe2000bf05070 */
[----:B------:R-:W4:Y:S03]  /*1e500*/  LDC.64 R2, c[0x0][0x418] ;  /* 0x00010600ff027b82 */ /* 0x000f260000000a00 */
[----:B------:R-:W-:-:S13]  /*1e510*/  ISETP.NE.AND.EX P0, PT, RZ, UR5, PT, P0 ;  /* 0x00000005ff007c0c */ /* 0x000fda000bf05300 */
[----:B------:R-:W-:-:S04]  /*1e520*/  @P0 IADD3 R24, P1, R24, UR4, RZ ;  /* 0x0000000418180c10 */ /* 0x000fc8000ff3e0ff */
[----:B------:R-:W-:Y:S01]  /*1e530*/  @P0 IADD3.X R25, R25, UR5, RZ, P1, !PT ;  /* 0x0000000519190c10 */ /* 0x000fe20008ffe4ff */
[----:B------:R-:W-:-:S04]  /*1e540*/  ULDC.64 UR4, c[0x0][0xa08] ;  /* 0x0002820000047ab9 */ /* 0x000fc80000000a00 */
[----:B------:R3:W2:Y:S01]  /*1e550*/  @P0 LDG.E R26, desc[UR60][R24.64] ;  /* 0x0000003c181a0981 */ /* 0x0006a2000c1e1900 */
[----:B----4-:R-:W-:Y:S01]  /*1e560*/  LOP3.LUT P0, RZ, R2, UR4, RZ, 0xfc, !PT ;  /* 0x0000000402ff7c12 */ /* 0x010fe2000f80fcff */
[----:B------:R-:W-:-:S03]  /*1e570*/  UMOV UR4, 0xffffffff ;  /* 0xffffffff00047882 */ /* 0x000fc60000000000 */
[----:B------:R-:W-:Y:S01]  /*1e580*/  LOP3.LUT P0, RZ, R3, UR5, RZ, 0xfc, P0 ;  /* 0x0000000503ff7c12 */ /* 0x000fe2000800fcff */
[----:B---3--:R-:W-:Y:S01]  /*1e590*/  VIADD R25, R20, 0xffffffff ;  /* 0xffffffff14197836 */ /* 0x008fe20000000000 */
[----:B--2---:R-:W-:Y:S02]  /*1e5a0*/  SHF.R.S32.HI R7, RZ, 0x1f, R26 ;  /* 0x0000001fff077819 */ /* 0x004fe4000001141a */
[----:B------:R-:W-:-:S03]  /*1e5b0*/  SEL R24, R26, RZ, !P0 ;  /* 0x000000ff1a187207 */ /* 0x000fc60004000000 */
[----:B------:R2:W-:Y:S01]  /*1e5c0*/  STL [R1+0x8], R7 ;  /* 0x0000080701007387 */ /* 0x0005e20000100800 */
[----:B------:R-:W-:Y:S05]  /*1e5d0*/  BRA.DIV UR4, `(.L_x_12444) ;  /* 0x0000005a04407947 */ /* 0x000fea000b800000 */
[----:B------:R-:W3:Y:S02]  /*1e5e0*/  S2R R0, SR_TID.X ;  /* 0x0000000000007919 */ /* 0x000ee40000002100 */
[----:B---3--:R-:W-:-:S04]  /*1e5f0*/  SHF.R.U32.HI R0, RZ, 0x5, R0 ;  /* 0x00000005ff007819 */ /* 0x008fc80000011600 */
[----:B------:R-:W-:-:S05]  /*1e600*/  LOP3.LUT R0, R0, 0x3, RZ, 0xc0, !PT ;  /* 0x0000000300007812 */ /* 0x000fca00078ec0ff */
[----:B------:R3:W4:Y:S02]  /*1e610*/  SHFL.IDX PT, R14, R0, RZ, 0x1f ;  /* 0x00001fff000e7589 */ /* 0x00072400000e0000 */
.L_x_12591:
[----:B---3--:R-:W3:Y:S01]  /*1e620*/  LDL.LU R0, [R1] ;  /* 0x0000000001007983 */ /* 0x008ee20000300800 */
[----:B------:R-:W-:Y:S02]  /*1e630*/  PLOP3.LUT P1, PT, PT, PT, PT, 0x8, 0x0 ;  /* 0x000000000000781c */ /* 0x000fe40003f2e170 */
[----:B----4-:R-:W-:Y:S02]  /*1e640*/  ISETP.NE.AND P0, PT, R14, RZ, PT ;  /* 0x000000ff0e00720c */ /* 0x010fe40003f05270 */
[----:B---3--:R-:W-:-:S09]  /*1e650*/  LOP3.LUT R0, R0, 0xfffffffb, RZ, 0xc0, !PT ;  /* 0xfffffffb00007812 */ /* 0x008fd200078ec0ff */
[----:B------:R-:W-:-:S05]  /*1e660*/  @P1 LOP3.LUT R0, R0, 0x4, RZ, 0xfc, !PT ;  /* 0x0000000400001812 */ /* 0x000fca00078efcff */
[----:B------:R3:W-:Y:S01]  /*1e670*/  STL [R1], R0 ;  /* 0x0000000001007387 */ /* 0x0007e20000100800 */
[----:B------:R-:W-:Y:S05]  /*1e680*/  @P0 BRA `(.L_x_12445) ;  /* 0x0000000400180947 */ /* 0x000fea0003800000 */
[----:B------:R-:W-:-:S03]  /*1e690*/  UMOV UR4, 0xffffffff ;  /* 0xffffffff00047882 */ /* 0x000fc60000000000 */
[----:B------:R-:W-:Y:S05]  /*1e6a0*/  BRA.DIV UR4, `(.L_x_12446) ;  /* 0x0000005a04407947 */ /* 0x000fea000b800000 */
[----:B------:R-:W-:-:S13]  /*1e6b0*/  ELECT P6, URZ, PT ;  /* 0x00000000003f782f */ /* 0x000fda00038c0000 */
.L_x_12594:
[----:B------:R-:W-:Y:S05]  /*1e6c0*/  @!P6 BRA `(.L_x_12445) ;  /* 0x000000040008e947 */ /* 0x000fea0003800000 */
[----:B------:R-:W-:-:S04]  /*1e6d0*/  ISETP.NE.U32.AND P0, PT, R2, RZ, PT ;  /* 0x000000ff0200720c */ /* 0x000fc80003f05070 */
[----:B------:R-:W-:-:S13]  /*1e6e0*/  ISETP.NE.AND.EX P0, PT, R3, RZ, PT, P0 ;  /* 0x000000ff0300720c */ /* 0x000fda0003f05300 */
[----:B------:R-:W-:Y:S05]  /*1e6f0*/  @!P0 BRA `(.L_x_12447) ;  /* 0x0000000000448947 */ /* 0x000fea0003800000 */
[----:B------:R-:W4:Y:S01]  /*1e700*/  LDC R6, c[0x0][0x43c] ;  /* 0x00010f00ff067b82 */ /* 0x000f220000000800 */
[----:B------:R-:W-:Y:S01]  /*1e710*/  ULDC.64 UR4, c[0x0][0x428] ;  /* 0x00010a0000047ab9 */ /* 0x000fe20000000a00 */
[----:B----4-:R-:W-:-:S13]  /*1e720*/  ISETP.NE.AND P0, PT, R6, 0x1, PT ;  /* 0x000000010600780c */ /* 0x010fda0003f05270 */
[----:B-1----:R-:W3:Y:S02]  /*1e730*/  @P0 LDC.64 R4, c[0x0][0x440] ;  /* 0x00011000ff040b82 */ /* 0x002ee40000000a00 */
        /* <DEDUP_REMOVED lines=13> */
.L_x_12447:
[----:B---3--:R-:W-:Y:S01]  /*1e810*/  IMAD R0, R23, 0x8, R22 ;  /* 0x0000000817007824 */ /* 0x008fe200078e0216 */
[----:B----4-:R-:W-:-:S04]  /*1e820*/  SHF.L.U32 R2, R27, 0x1f, RZ ;  /* 0x0000001f1b027819 */ /* 0x010fc800000006ff */
[----:B------:R-:W3:Y:S02]  /*1e830*/  SYNCS.PHASECHK.TRANS64.TRYWAIT P0, [R0+URZ+0x31c40], R2 ;  /* 0x031c4002000075a7 */ /* 0x000ee4000800017f */
[----:B---3--:R-:W-:Y:S05]  /*1e840*/  @!P0 BRA `(.L_x_12448) ;  /* 0x0000005400f88947 */ /* 0x008fea0003800000 */
.L_x_12595:
[----:B------:R-:W4:Y:S02]  /*1e850*/  S2R R3, SR_TID.X ;  /* 0x0000000000037919 */ /* 0x000f240000002100 */
[----:B----4-:R-:W-:Y:S02]  /*1e860*/  LOP3.LUT R4, R3, 0x7f, RZ, 0xc0, !PT ;  /* 0x0000007f03047812 */ /* 0x010fe400078ec0ff */
[----:B------:R4:W5:Y:S02]  /*1e870*/  LDL R3, [R1] ;  /* 0x0000000001037983 */ /* 0x0009640000100800 */
[----:B------:R-:W-:-:S13]  /*1e880*/  ISETP.NE.AND P0, PT, R4, RZ, PT ;  /* 0x000000ff0400720c */ /* 0x000fda0003f05270 */
[----:B----4-:R-:W-:Y:S05]  /*1e890*/  @P0 BRA `(.L_x_12449) ;  /* 0x0000000000140947 */ /* 0x010fea0003800000 */
[----:B-----5:R-:W-:Y:S01]  /*1e8a0*/  LOP3.LUT P1, RZ, R3, 0x1, RZ, 0xc0, !PT ;  /* 0x0000000103ff7812 */ /* 0x020fe2000782c0ff */
[----:B---3--:R-:W-:-:S04]  /*1e8b0*/  IMAD.MOV.U32 R2, RZ, RZ, 0x6c00 ;  /* 0x00006c00ff027424 */ /* 0x008fc800078e00ff */
[----:B------:R4:W-:Y:S08]  /*1e8c0*/  SYNCS.ARRIVE.TRANS64 RZ, [R0+URZ+0x31c30], R2 ;  /* 0x031c300200ff79a7 */ /* 0x0009f0000800003f */
[----:B------:R-:W-:Y:S05]  /*1e8d0*/  @!P1 BRA `(.L_x_12449) ;  /* 0x0000000000049947 */ /* 0x000fea0003800000 */
[----:B------:R-:W-:Y:S01]  /*1e8e0*/  BPT.TRAP 0x1 ;  /* 0x000000040000795c */ /* 0x000fe20000300000 */
.L_x_12449:
        /* <DEDUP_REMOVED lines=25> */
[----:B---3--:R-:W-:Y:S01]  /*1ea80*/  UMOV UR8, UR15 ;  /* 0x0000000f00087c82 */ /* 0x008fe20008000000 */
[----:B------:R-:W-:-:S02]  /*1ea90*/  UMOV UR10, UR17 ;  /* 0x00000011000a7c82 */ /* 0x000fc40008000000 */
[----:B------:R3:W-:Y:S02]  /*1eaa0*/  UTMALDG.4D [UR8], [UR4], desc[UR6] ;  /* 0x00000608040075b4 */ /* 0x0007e40008019000 */
[----:B---3--:R-:W-:Y:S01]  /*1eab0*/  UMOV UR8, UR16 ;  /* 0x0000001000087c82 */ /* 0x008fe20008000000 */
[----:B------:R-:W-:Y:S02]  /*1eac0*/  UMOV UR10, UR14 ;  /* 0x0000000e000a7c82 */ /* 0x000fe40008000000 */
[----:B------:R4:W-:Y:S02]  /*1ead0*/  UTMALDG.4D [UR8], [UR4], desc[UR6] ;  /* 0x00000608040075b4 */ /* 0x0009e40008019000 */
[----:B----4-:R-:W-:Y:S01]  /*1eae0*/  NOP ;  /* 0x0000000000007918 */ /* 0x010fe20000000000 */
.L_x_12445:
[----:B------:R-:W4:Y:S04]  /*1eaf0*/  LDL.LU R4, [R1+0x1c] ;  /* 0x00001c0001047983 */ /* 0x000f280000300800 */
[----:B------:R-:W5:Y:S04]  /*1eb00*/  LDL.LU R6, [R1+0x14] ;  /* 0x0000140001067983 */ /* 0x000f680000300800 */
[----:B------:R-:W2:Y:S01]  /*1eb10*/  LDL.LU R3, [R1+0x30] ;  /* 0x0000300001037983 */ /* 0x000ea20000300800 */
[----:B------:R-:W-:Y:S05]  /*1eb20*/  WARPSYNC.ALL ;  /* 0x0000000000007948 */ /* 0x000fea0003800000 */
[----:B------:R-:W-:Y:S01]  /*1eb30*/  ULDC.64 UR6, c[0x0][0xa00] ;  /* 0x0002800000067ab9 */ /* 0x000fe20000000a00 */
[----:B------:R-:W-:Y:S01]  /*1eb40*/  ULDC.64 UR4, c[0x0][0x298] ;  /* 0x0000a60000047ab9 */ /* 0x000fe20000000a00 */
[----:B------:R-:W-:Y:S01]  /*1eb50*/  BAR.SYNC.DEFER_BLOCKING 0x8, 0x200 ;  /* 0x0208000000007b1d */ /* 0x000fe20000010000 */
[----:B------:R-:W-:Y:S01]  /*1eb60*/  ISETP.NE.U32.AND P0, PT, RZ, UR6, PT ;  /* 0x00000006ff007c0c */ /* 0x000fe2000bf05070 */
[----:B---3--:R-:W-:-:S03]  /*1eb70*/  VIADD R0, R22, 0xda00 ;  /* 0x0000da0016007836 */ /* 0x008fc60000000000 */
[----:B------:R-:W-:Y:S01]  /*1eb80*/  ISETP.NE.AND.EX P0, PT, RZ, UR7, PT, P0 ;  /* 0x00000007ff007c0c */ /* 0x000fe2000bf05300 */
[----:B------:R-:W-:Y:S01]  /*1eb90*/  BSSY B6, `(.L_x_12450) ;  /* 0x0000020000067945 */ /* 0x000fe20003800000 */
[----:B------:R-:W-:Y:S02]  /*1eba0*/  LOP3.LUT P1, RZ, R0, 0x1bf, RZ, 0xc0, !PT ;  /* 0x000001bf00ff7812 */ /* 0x000fe4000782c0ff */
[----:B----4-:R-:W-:-:S05]  /*1ebb0*/  SHF.R.S32.HI R2, RZ, 0x1f, R4 ;  /* 0x0000001fff027819 */ /* 0x010fca0000011404 */
[----:B------:R-:W-:Y:S01]  /*1ebc0*/  IMAD R2, R2, UR4, RZ ;  /* 0x0000000402027c24 */ /* 0x000fe2000f8e02ff */
[----:B--2---:R-:W-:-:S03]  /*1ebd0*/  SEL R3, R3, RZ, !P0 ;  /* 0x000000ff03037207 */ /* 0x004fc60004000000 */
[----:B------:R-:W-:Y:S01]  /*1ebe0*/  IMAD R0, R4, UR5, R2 ;  /* 0x0000000504007c24 */ /* 0x000fe2000f8e0202 */
[----:B-----5:R-:W-:Y:S01]  /*1ebf0*/  SEL R2, R6, RZ, !P0 ;  /* 0x000000ff06027207 */ /* 0x020fe20004000000 */
[----:B-1----:R-:W-:-:S05]  /*1ec00*/  IMAD.WIDE.U32 R4, R4, UR4, RZ ;  /* 0x0000000404047c25 */ /* 0x002fca000f8e00ff */
        /* <DEDUP_REMOVED lines=24> */
.L_x_12451:
[----:B------:R-:W-:Y:S05]  /*1ed90*/  BSYNC B6 ;  /* 0x0000000000067941 */ /* 0x000fea0003800000 */
.L_x_12450:
[----:B--2---:R-:W2:Y:S01]  /*1eda0*/  LDL.LU R0, [R1+0x1c] ;  /* 0x00001c0001007983 */ /* 0x004ea20000300800 */
[----:B------:R-:W1:Y:S01]  /*1edb0*/  LDC R10, c[0x0][0x448] ;  /* 0x00011200ff0a7b82 */ /* 0x000e620000000800 */
[----:B------:R-:W-:Y:S01]  /*1edc0*/  ULDC.64 UR4, c[0x0][0x2d8] ;  /* 0x0000b60000047ab9 */ /* 0x000fe20000000a00 */
[----:B------:R-:W-:Y:S01]  /*1edd0*/  ULDC.64 UR6, c[0x0][0x2c8] ;  /* 0x0000b20000067ab9 */ /* 0x000fe20000000a00 */
[----:B------:R-:W2:Y:S01]  /*1ede0*/  LDL.LU.64 R2, [R1+0x28] ;  /* 0x0000280001027983 */ /* 0x000ea20000300a00 */
[----:B------:R-:W-:-:S03]  /*1edf0*/  ULDC.64 UR8, c[0x0][0x280] ;  /* 0x0000a00000087ab9 */ /* 0x000fc60000000a00 */
[----:B------:R-:W3:Y:S04]  /*1ee00*/  LDL.LU R20, [R1+0x30] ;  /* 0x0000300001147983 */ /* 0x000ee80000300800 */
[----:B------:R-:W4:Y:S04]  /*1ee10*/  LDL.LU R21, [R1+0x34] ;  /* 0x0000340001157983 */ /* 0x000f280000300800 */
[----:B------:R-:W5:Y:S01]  /*1ee20*/  LDL.LU R4, [R1+0x14] ;  /* 0x0000140001047983 */ /* 0x000f620000300800 */
[----:B------:R-:W0:Y:S01]  /*1ee30*/  S2R R13, SR_TID.X ;  /* 0x00000000000d7919 */ /* 0x000e220000002100 */
[----:B-1----:R-:W-:-:S13]  /*1ee40*/  ISETP.NE.AND P1, PT, R10, 0x1, PT ;  /* 0x000000010a00780c */ /* 0x002fda0003f25270 */
[----:B------:R-:W1:Y:S01]  /*1ee50*/  @P1 LDC R5, c[0x0][0x450] ;  /* 0x00011400ff051b82 */ /* 0x000e620000000800 */
[----:B0-----:R-:W-:-:S05]  /*1ee60*/  IMAD.SHL.U32 R11, R13, 0x8, RZ ;  /* 0x000000080d0b7824 */ /* 0x001fca00078e00ff */
[----:B------:R-:W-:-:S04]  /*1ee70*/  LOP3.LUT R11, R11, 0x18, RZ, 0xc0, !PT ;  /* 0x000000180b0b7812 */ /* 0x000fc800078ec0ff */
[C---:B------:R-:W-:Y:S02]  /*1ee80*/  LOP3.LUT R12, R11.reuse, 0x20, RZ, 0xfc, !PT ;  /* 0x000000200b0c7812 */ /* 0x040fe400078efcff */
[----:B------:R-:W-:Y:S01]  /*1ee90*/  LOP3.LUT R11, R11, 0x40, RZ, 0xfc, !PT ;  /* 0x000000400b0b7812 */ /* 0x000fe200078efcff */
[----:B--2---:R-:W-:Y:S02]  /*1eea0*/  IMAD.MOV.U32 R3, RZ, RZ, R0 ;  /* 0x000000ffff037224 */ /* 0x004fe400078e0000 */
[----:B---3--:R-:W-:Y:S02]  /*1eeb0*/  IMAD R0, R20, UR4, RZ ;  /* 0x0000000414007c24 */ /* 0x008fe4000f8e02ff */
[C---:B------:R-:W-:Y:S01]  /*1eec0*/  IMAD.WIDE.U32 R2, R18.reuse, UR4, R2 ;  /* 0x0000000412027c25 */ /* 0x040fe2000f8e0002 */
[----:B------:R-:W0:Y:S03]  /*1eed0*/  S2R R20, SR_TID.X ;  /* 0x0000000000147919 */ /* 0x000e260000002100 */
        /* <DEDUP_REMOVED lines=10> */
[----:B0-----:R-:W-:-:S04]  /*1ef80*/  LOP3.LUT R20, R20, 0x7f, RZ, 0xc0, !PT ;  /* 0x0000007f14147812 */ /* 0x001fc800078ec0ff */
        /* <DEDUP_REMOVED lines=10> */
[----:B-1----:R-:W-:-:S04]  /*1f030*/  @P1 SHF.R.U32.HI R4, RZ, R5, R6 ;  /* 0x00000005ff041219 */ /* 0x002fc80000011606 */
[--C-:B------:R-:W-:Y:S01]  /*1f040*/  SHF.R.S32.HI R5, RZ, 0x1f, R4.reuse ;  /* 0x0000001fff057819 */ /* 0x100fe20000011404 */
[----:B------:R-:W-:-:S04]  /*1f050*/  IMAD.MOV R8, RZ, RZ, -R4 ;  /* 0x000000ffff087224 */ /* 0x000fc800078e0a04 */
[----:B------:R-:W-:Y:S02]  /*1f060*/  IMAD R5, R5, UR4, RZ ;  /* 0x0000000405057c24 */ /* 0x000fe4000f8e02ff */
[----:B------:R-:W-:Y:S02]  /*1f070*/  IMAD R8, R10, R8, R0 ;  /* 0x000000080a087224 */ /* 0x000fe400078e0200 */
[C---:B------:R-:W-:Y:S02]  /*1f080*/  IMAD R6, R4.reuse, UR5, R5 ;  /* 0x0000000504067c24 */ /* 0x040fe4000f8e0205 */
[----:B------:R-:W-:Y:S01]  /*1f090*/  IMAD.WIDE.U32 R4, R4, UR4, R2 ;  /* 0x0000000404047c25 */ /* 0x000fe2000f8e0002 */
[----:B------:R-:W-:-:S03]  /*1f0a0*/  SHF.R.S32.HI R9, RZ, 0x1f, R8 ;  /* 0x0000001fff097819 */ /* 0x000fc60000011408 */
[----:B------:R-:W-:Y:S02]  /*1f0b0*/  IMAD.IADD R5, R5, 0x1, R6 ;  /* 0x0000000105057824 */ /* 0x000fe400078e0206 */
[----:B------:R-:W-:Y:S02]  /*1f0c0*/  IMAD R9, R9, UR6, RZ ;  /* 0x0000000609097c24 */ /* 0x000fe4000f8e02ff */
[----:B------:R-:W-:-:S04]  /*1f0d0*/  IMAD.WIDE.U32 R6, R8, UR6, R4 ;  /* 0x0000000608067c25 */ /* 0x000fc8000f8e0004 */
[----:B------:R-:W-:Y:S01]  /*1f0e0*/  IMAD R5, R8, UR7, R9 ;  /* 0x0000000708057c24 */ /* 0x000fe2000f8e0209 */
[----:B------:R-:W-:Y:S01]  /*1f0f0*/  LEA R4, P0, R6, UR8, 0x1 ;  /* 0x0000000806047c11 */ /* 0x000fe2000f8008ff */
[----:B------:R-:W-:Y:S02]  /*1f100*/  VIADD R0, R0, 0x80 ;  /* 0x0000008000007836 */ /* 0x000fe40000000000 */
[----:B------:R-:W-:Y:S02]  /*1f110*/  IMAD.IADD R5, R7, 0x1, R5 ;  /* 0x0000000107057824 */ /* 0x000fe400078e0205 */
[----:B------:R-:W0:Y:S03]  /*1f120*/  @P1 LDC R7, c[0x0][0x450] ;  /* 0x00011400ff071b82 */ /* 0x000e260000000800 */
[----:B------:R-:W-:-:S05]  /*1f130*/  LEA.HI.X R5, R6, UR9, R5, 0x1, P0 ;  /* 0x0000000906057c11 */ /* 0x000fca00080f0c05 */
[----:B------:R-:W1:Y:S02]  /*1f140*/  @P1 LDC R6, c[0x0][0x44c] ;  /* 0x00011300ff061b82 */ /* 0x000e640000000800 */
[----:B-1----:R-:W-:-:S04]  /*1f150*/  @P1 IMAD.HI.U32 R8, R0, R6, RZ ;  /* 0x0000000600081227 */ /* 0x002fc800078e00ff */
        /* <DEDUP_REMOVED lines=10> */
[----:B------:R-:W-:Y:S01]  /*1f200*/  SHF.R.S32.HI R6, RZ, 0x1f, R0 ;  /* 0x0000001fff067819 */ /* 0x000fe20000011400 */
[----:B------:R-:W-:Y:S01]  /*1f210*/  UMOV UR5, 0xffffffff ;  /* 0xffffffff00057882 */ /* 0x000fe20000000000 */
[----:B------:R-:W-:Y:S01]  /*1f220*/  ISETP.GE.AND P1, PT, R11, UR4, PT ;  /* 0x000000040b007c0c */ /* 0x000fe2000bf26270 */
[----:B------:R-:W-:Y:S02]  /*1f230*/  IMAD.IADD R3, R3, 0x1, R7 ;  /* 0x0000000103037824 */ /* 0x000fe400078e0207 */
[----:B------:R-:W-:-:S02]  /*1f240*/  IMAD R6, R6, UR6, RZ ;  /* 0x0000000606067c24 */ /* 0x000fc4000f8e02ff */
[----:B------:R-:W-:-:S04]  /*1f250*/  IMAD.WIDE.U32 R2, R0, UR6, R2 ;  /* 0x0000000600027c25 */ /* 0x000fc8000f8e0002 */
[----:B------:R-:W-:Y:S01]  /*1f260*/  IMAD R6, R0, UR7, R6 ;  /* 0x0000000700067c24 */ /* 0x000fe2000f8e0206 */
[----:B------:R-:W-:-:S03]  /*1f270*/  LEA R7, P0, R2, UR8, 0x1 ;  /* 0x0000000802077c11 */ /* 0x000fc6000f8008ff */
[----:B------:R-:W-:-:S05]  /*1f280*/  IMAD.IADD R6, R3, 0x1, R6 ;  /* 0x0000000103067824 */ /* 0x000fca00078e0206 */
[----:B------:R-:W-:Y:S02]  /*1f290*/  LEA.HI.X R6, R2, UR9, R6, 0x1, P0 ;  /* 0x0000000902067c11 */ /* 0x000fe400080f0c06 */
[----:B------:R-:W-:Y:S01]  /*1f2a0*/  ISETP.GE.AND P0, PT, R12, UR4, PT ;  /* 0x000000040c007c0c */ /* 0x000fe2000bf06270 */
[----:B------:R-:W-:-:S12]  /*1f2b0*/  BRA.DIV UR5, `(.L_x_12452) ;  /* 0x0000004e05707947 */ /* 0x000fd8000b800000 */
[----:B------:R-:W2:Y:S04]  /*1f2c0*/  LDL.LU R3, [R1+0x20] ;  /* 0x0000200001037983 */ /* 0x000ea80000300800 */
[----:B------:R-:W3:Y:S01]  /*1f2d0*/  LDL R8, [R1+0x10] ;  /* 0x0000100001087983 */ /* 0x000ee20000100800 */
        /* <DEDUP_REMOVED lines=11> */
[----:B---3--:R-:W-:Y:S04]  /*1f390*/  @!P2 LDGSTS.E.BYPASS.LTC128B.128 [R8+0xda00], desc[UR60][R2.64], !P3 ;  /* 0x0da000000208afae */ /* 0x008fe8000d901d7c */
        /* <DEDUP_REMOVED lines=30> */
[----:B------:R-:W-:Y:S01]  /*1f580*/  @!P2 LEA R2, P4, R20, R4, 0x1 ;  /* 0x000000041402a211 */ /* 0x000fe200078808ff */
[----:B------:R-:W-:-:S04]  /*1f590*/  VIADD R4, R17, 0x80 ;  /* 0x0000008011047836 */ /* 0x000fc80000000000 */
[----:B--2---:R-:W-:-:S05]  /*1f5a0*/  @!P2 IMAD.X R3, RZ, RZ, R5, P4 ;  /* 0x000000ffff03a224 */ /* 0x004fca00020e0605 */
[----:B------:R-:W-:Y:S04]  /*1f5b0*/  @!P2 LDGSTS.E.BYPASS.LTC128B.128 [R8+0xf200], desc[UR60][R2.64], !P3 ;  /* 0x0f2000000208afae */ /* 0x000fe8000d901d7c */
[----:B------:R-:W-:Y:S04]  /*1f5c0*/  @!P2 LDGSTS.E.BYPASS.LTC128B.128 [R8+0x12200], desc[UR60][R2.64+0x40], !P0 ;  /* 0x122000400208afae */ /* 0x000fe8000c101d7c */
[----:B------:R0:W-:Y:S01]  /*1f5d0*/  @!P2 LDGSTS.E.BYPASS.LTC128B.128 [R8+0x15200], desc[UR60][R2.64+0x80], !P1 ;  /* 0x152000800208afae */ /* 0x0001e2000c901d7c */
[----:B------:R-:W-:-:S03]  /*1f5e0*/  ISETP.GE.AND P2, PT, R4, R0, PT ;  /* 0x000000000400720c */ /* 0x000fc60003f46270 */
[----:B0-----:R-:W0:Y:S04]  /*1f5f0*/  SHFL.IDX PT, R3, R7, RZ, 0x1c1f ;  /* 0x001c1fff07037589 */ /* 0x001e2800000e0000 */
[----:B------:R-:W1:Y:S04]  /*1f600*/  SHFL.IDX PT, R2, R6, RZ, 0x1c1f ;  /* 0x001c1fff06027589 */ /* 0x000e6800000e0000 */
[----:B------:R-:W2:Y:S02]  /*1f610*/  SHFL.IDX PT, R6, R6, 0x1, 0x1c1f ;  /* 0x003c1f0006067f89 */ /* 0x000ea400000e0000 */
        /* <DEDUP_REMOVED lines=8> */
[----:B0-2---:R0:W1:Y:S02]  /*1f6a0*/  SHFL.IDX PT, R2, R7, 0x1, 0x1c1f ;  /* 0x003c1f0007027f89 */ /* 0x00506400000e0000 */
.L_x_12608:
        /* <DEDUP_REMOVED lines=13> */
.L_x_12453:
        /* <DEDUP_REMOVED lines=14> */
[----:B-1----:R-:W2:Y:S01]  /*1f860*/  LDL R2, [R1+0x18] ;  /* 0x0000180001027983 */ /* 0x002ea20000100800 */
[----:B------:R1:W-:Y:S01]  /*1f870*/  SYNCS.ARRIVE.TRANS64.A1T0 RZ, [R22+URZ+0x31c00], RZ ;  /* 0x031c00ff16ff79a7 */ /* 0x0003e2000810003f */
[----:B------:R-:W-:Y:S01]  /*1f880*/  BSSY B0, `(.L_x_12454) ;  /* 0x0000004000007945 */ /* 0x000fe20003800000 */
[----:B------:R-:W3:Y:S01]  /*1f890*/  SYNCS.PHASECHK.TRANS64.TRYWAIT P1, [R22+URZ+0x31c20], R3 ;  /* 0x031c2003160075a7 */ /* 0x000ee2000802017f */
[----:B--2---:R-:W-:Y:S02]  /*1f8a0*/  ISETP.GE.AND P0, PT, R2, 0x2, PT ;  /* 0x000000020200780c */ /* 0x004fe40003f06270 */
[----:B-1-3--:R-:W-:Y:S11]  /*1f8b0*/  @!P1 BRA `(.L_x_12455) ;  /* 0x0000005000089947 */ /* 0x00aff60003800000 */
.L_x_12609:
[----:B------:R-:W-:Y:S05]  /*1f8c0*/  BSYNC B0 ;  /* 0x0000000000007941 */ /* 0x000fea0003800000 */
.L_x_12454:
        /* <DEDUP_REMOVED lines=10> */
[----:B0-----:R-:W-:Y:S01]  /*1f970*/  VIADD R7, R23, 0x1 ;  /* 0x0000000117077836 */ /* 0x001fe20000000000 */
        /* <DEDUP_REMOVED lines=9> */
[----:B------:R-:W-:Y:S01]  /*1fa10*/  ISETP.NE.U32.AND P0, PT, RZ, UR4, PT ;  /* 0x00000004ff007c0c */ /* 0x000fe2000bf05070 */
[----:B------:R-:W-:-:S03]  /*1fa20*/  IMAD.MOV.U32 R5, RZ, RZ, R24 ;  /* 0x000000ffff057224 */ /* 0x000fc600078e0018 */
        /* <DEDUP_REMOVED lines=9> */
[----:B------:R-:W-:-:S04]  /*1fac0*/  @P0 SHF.R.U32.HI R2, RZ, R3, R0 ;  /* 0x00000003ff020219 */ /* 0x000fc80000011600 */
[--C-:B------:R-:W-:Y:S01]  /*1fad0*/  SHF.R.S32.HI R3, RZ, 0x1f, R2.reuse ;  /* 0x0000001fff037819 */ /* 0x100fe20000011402 */
[----:B------:R-:W-:-:S04]  /*1fae0*/  IMAD.MOV R0, RZ, RZ, -R2 ;  /* 0x000000ffff007224 */ /* 0x000fc800078e0a02 */
[----:B------:R-:W-:Y:S02]  /*1faf0*/  IMAD R0, R4, R0, R6 ;  /* 0x0000000004007224 */ /* 0x000fe400078e0206 */
[----:B------:R-:W-:-:S04]  /*1fb00*/  IMAD.WIDE.U32 R2, R26, UR6, R2 ;  /* 0x000000061a027c25 */ /* 0x000fc8000f8e0002 */
[----:B--2---:R-:W-:-:S04]  /*1fb10*/  IMAD R4, R9, UR6, RZ ;  /* 0x0000000609047c24 */ /* 0x004fc8000f8e02ff */
[----:B------:R-:W-:-:S04]  /*1fb20*/  IMAD R4, R26, UR7, R4 ;  /* 0x000000071a047c24 */ /* 0x000fc8000f8e0204 */
[----:B------:R-:W-:Y:S01]  /*1fb30*/  IMAD.IADD R3, R4, 0x1, R3 ;  /* 0x0000000104037824 */ /* 0x000fe200078e0203 */
[----:B------:R-:W-:-:S04]  /*1fb40*/  LEA R4, P0, R2, UR4, 0x2 ;  /* 0x0000000402047c11 */ /* 0x000fc8000f8010ff */
[----:B------:R-:W-:-:S06]  /*1fb50*/  LEA.HI.X R5, R2, UR5, R3, 0x2, P0 ;  /* 0x0000000502057c11 */ /* 0x000fcc00080f1403 */
[----:B------:R0:W5:Y:S03]  /*1fb60*/  LDG.E R5, desc[UR60][R4.64] ;  /* 0x0000003c04057981 */ /* 0x000166000c1e1900 */
.L_x_12462:
[----:B-1----:R-:W-:Y:S01]  /*1fb70*/  IMAD R3, R7, 0x8, R22 ;  /* 0x0000000807037824 */ /* 0x002fe200078e0216 */
[----:B------:R-:W-:Y:S01]  /*1fb80*/  SHF.L.U32 R2, R8, 0x1f, RZ ;  /* 0x0000001f08027819 */ /* 0x000fe200000006ff */
[----:B------:R-:W-:Y:S03]  /*1fb90*/  BSSY B3, `(.L_x_12463) ;  /* 0x0000003000037945 */ /* 0x000fe60003800000 */
[----:B------:R-:W1:Y:S02]  /*1fba0*/  SYNCS.PHASECHK.TRANS64.TRYWAIT P0, [R3+URZ+0x31c40], R2 ;  /* 0x031c4002030075a7 */ /* 0x000e64000800017f */
[----:B-1----:R-:W-:Y:S05]  /*1fbb0*/  @!P0 BRA `(.L_x_12464) ;  /* 0x0000004c005c8947 */ /* 0x002fea0003800000 */
.L_x_12610:
[----:B------:R-:W-:Y:S05]  /*1fbc0*/  BSYNC B3 ;  /* 0x0000000000037941 */ /* 0x000fea0003800000 */
.L_x_12463:
        /* <DEDUP_REMOVED lines=11> */
.L_x_12466:
[----:B------:R-:W-:Y:S05]  /*1fc80*/  BSYNC B3 ;  /* 0x0000000000037941 */ /* 0x000fea0003800000 */
.L_x_12465:
        /* <DEDUP_REMOVED lines=11> */
.L_x_12467:
        /* <DEDUP_REMOVED lines=16> */
.L_x_12468:
        /* <DEDUP_REMOVED lines=16> */
.L_x_12469:
        /* <DEDUP_REMOVED lines=15> */
.L_x_12611:
[----:B------:R-:W-:Y:S05]  /*20030*/  BSYNC B3 ;  /* 0x0000000000037941 */ /* 0x000fea0003800000 */
.L_x_12470:
        /* <DEDUP_REMOVED lines=10> */
.L_x_12472:
[----:B------:R-:W2:Y:S01]  /*200e0*/  LDL R3, [R1] ;  /* 0x0000000001037983 */ /* 0x000ea20000100800 */
[----:B------:R-:W-:Y:S01]  /*200f0*/  BSSY B3, `(.L_x_12473) ;  /* 0x0000004000037945 */ /* 0x000fe20003800000 */
[----:B--2---:R-:W-:-:S13]  /*20100*/  LOP3.LUT P0, RZ, R3, 0x8, RZ, 0xc0, !PT ;  /* 0x0000000803ff7812 */ /* 0x004fda000780c0ff */
[----:B------:R-:W-:Y:S05]  /*20110*/  @P0 BRA `(.L_x_12474) ;  /* 0x0000000000040947 */ /* 0x000fea0003800000 */
[----:B------:R-:W-:Y:S01]  /*20120*/  BPT.TRAP 0x1 ;  /* 0x000000040000795c */ /* 0x000fe20000300000 */
.L_x_12474:
[----:B------:R-:W-:Y:S05]  /*20130*/  BSYNC B3 ;  /* 0x0000000000037941 */ /* 0x000fea0003800000 */
.L_x_12473:
        /* <DEDUP_REMOVED lines=10> */
.L_x_12475:
        /* <DEDUP_REMOVED lines=15> */
.L_x_12476:
        /* <DEDUP_REMOVED lines=15> */
.L_x_12477:
        /* <DEDUP_REMOVED lines=12> */
.L_x_12461:
[----:B------:R-:W-:Y:S05]  /*20480*/  BSYNC B1 ;  /* 0x0000000000017941 */ /* 0x000fea0003800000 */
.L_x_12460:
[----:B------:R-:W2:Y:S01]  /*20490*/  LDL.LU R0, [R1+0x18] ;  /* 0x0000180001007983 */ /* 0x000ea20000300800 */
[----:B------:R-:W-:Y:S02]  /*204a0*/  IMAD.MOV.U32 R27, RZ, RZ, R8 ;  /* 0x000000ffff1b7224 */ /* 0x000fe400078e0008 */
[----:B------:R-:W-:Y:S02]  /*204b0*/  IMAD.MOV.U32 R23, RZ, RZ, R7 ;  /* 0x000000ffff177224 */ /* 0x000fe400078e0007 */
[----:B--2---:R-:W-:-:S07]  /*204c0*/  VIADD R0, R0, 0xfffffffd ;  /* 0xfffffffd00007836 */ /* 0x004fce0000000000 */
.L_x_12459:
[----:B------:R-:W-:Y:S05]  /*204d0*/  BSYNC B2 ;  /* 0x0000000000027941 */ /* 0x000fea0003800000 */
.L_x_12458:
[----:B------:R-:W-:-:S13]  /*204e0*/  ISETP.NE.AND P0, PT, R6, RZ, PT ;  /* 0x000000ff0600720c */ /* 0x000fda0003f05270 */
[----:B------:R-:W-:Y:S05]  /*204f0*/  @!P0 BRA `(.L_x_12457) ;  /* 0x0000001400a48947 */ /* 0x000fea0003800000 */
[----:B------:R-:W-:-:S07]  /*20500*/  IMAD.MOV.U32 R4, RZ, RZ, R24 ;  /* 0x000000ffff047224 */ /* 0x000fce00078e0018 */
.L_x_12514:
[----:B------:R-:W2:Y:S01]  /*20510*/  LDL R2, [R1] ;  /* 0x0000000001027983 */ /* 0x000ea20000100800 */
[----:B------:R-:W-:Y:S01]  /*20520*/  VIADD R6, R23, 0x1 ;  /* 0x0000000117067836 */ /* 0x000fe20000000000 */
[----:B------:R-:W-:Y:S05]  /*20530*/  YIELD ;  /* 0x0000000000007946 */ /* 0x000fea0003800000 */
[C---:B------:R-:W-:Y:S01]  /*20540*/  ISETP.NE.AND P0, PT, R6.reuse, 0x2, PT ;  /* 0x000000020600780c */ /* 0x040fe20003f05270 */
[----:B------:R-:W-:Y:S03]  /*20550*/  BSSY B1, `(.L_x_12478) ;  /* 0x00000ae000017945 */ /* 0x000fe60003800000 */
[----:B------:R-:W-:-:S02]  /*20560*/  SEL R6, R6, RZ, P0 ;  /* 0x000000ff06067207 */ /* 0x000fc40000000000 */
[----:B--2---:R-:W-:Y:S02]  /*20570*/  LOP3.LUT P1, RZ, R2, 0x4, RZ, 0xc0, !PT ;  /* 0x0000000402ff7812 */ /* 0x004fe4000782c0ff */
[----:B------:R-:W-:-:S04]  /*20580*/  SEL R2, RZ, 0x1, P0 ;  /* 0x00000001ff027807 */ /* 0x000fc80000000000 */
[----:B0-----:R-:W-:-:S07]  /*20590*/  LOP3.LUT R7, R27, R2, RZ, 0x3c, !PT ;  /* 0x000000021b077212 */ /* 0x001fce00078e3cff */
        /* <DEDUP_REMOVED lines=24> */
.L_x_12480:
[----:B0-----:R-:W-:Y:S01]  /*20720*/  IMAD R5, R6, 0x8, R22 ;  /* 0x0000000806057824 */ /* 0x001fe200078e0216 */
[----:B------:R-:W-:Y:S01]  /*20730*/  SHF.L.U32 R2, R7, 0x1f, RZ ;  /* 0x0000001f07027819 */ /* 0x000fe200000006ff */
[----:B------:R-:W-:Y:S03]  /*20740*/  BSSY B2, `(.L_x_12481) ;  /* 0x0000003000027945 */ /* 0x000fe60003800000 */
[----:B------:R-:W0:Y:S02]  /*20750*/  SYNCS.PHASECHK.TRANS64.TRYWAIT P0, [R5+URZ+0x31c40], R2 ;  /* 0x031c4002050075a7 */ /* 0x000e24000800017f */
[----:B0-----:R-:W-:Y:S05]  /*20760*/  @!P0 BRA `(.L_x_12482) ;  /* 0x0000004000988947 */ /* 0x001fea0003800000 */
.L_x_12612:
[----:B------:R-:W-:Y:S05]  /*20770*/  BSYNC B2 ;  /* 0x0000000000027941 */ /* 0x000fea0003800000 */
.L_x_12481:
[----:B-1----:R-:W1:Y:S01]  /*20780*/  S2R R3, SR_TID.X ;  /* 0x0000000000037919 */ /* 0x002e620000002100 */
        /* <DEDUP_REMOVED lines=10> */
.L_x_12484:
[----:B------:R-:W-:Y:S05]  /*20830*/  BSYNC B2 ;  /* 0x0000000000027941 */ /* 0x000fea0003800000 */
.L_x_12483:
        /* <DEDUP_REMOVED lines=11> */
.L_x_12485:
        /* <DEDUP_REMOVED lines=16> */
.L_x_12486:
        /* <DEDUP_REMOVED lines=16> */
.L_x_12487:
        /* <DEDUP_REMOVED lines=15> */
.L_x_12613:
[----:B------:R-:W-:Y:S05]  /*20be0*/  BSYNC B2 ;  /* 0x0000000000027941 */ /* 0x000fea0003800000 */
.L_x_12488:
        /* <DEDUP_REMOVED lines=10> */
.L_x_12490:
[----:B------:R-:W2:Y:S01]  /*20c90*/  LDL R5, [R1] ;  /* 0x0000000001057983 */ /* 0x000ea20000100800 */
[----:B------:R-:W-:Y:S01]  /*20ca0*/  BSSY B2, `(.L_x_12491) ;  /* 0x0000004000027945 */ /* 0x000fe20003800000 */
[----:B--2---:R-:W-:-:S13]  /*20cb0*/  LOP3.LUT P0, RZ, R5, 0x8, RZ, 0xc0, !PT ;  /* 0x0000000805ff7812 */ /* 0x004fda000780c0ff */
[----:B------:R-:W-:Y:S05]  /*20cc0*/  @P0 BRA `(.L_x_12492) ;  /* 0x0000000000040947 */ /* 0x000fea0003800000 */
[----:B------:R-:W-:Y:S01]  /*20cd0*/  BPT.TRAP 0x1 ;  /* 0x000000040000795c */ /* 0x000fe20000300000 */
.L_x_12492:
[----:B------:R-:W-:Y:S05]  /*20ce0*/  BSYNC B2 ;  /* 0x0000000000027941 */ /* 0x000fea0003800000 */
.L_x_12491:
        /* <DEDUP_REMOVED lines=10> */
.L_x_12493:
        /* <DEDUP_REMOVED lines=15> */
.L_x_12494:
        /* <DEDUP_REMOVED lines=15> */
.L_x_12495:
        /* <DEDUP_REMOVED lines=12> */
.L_x_12479:
[----:B------:R-:W-:Y:S05]  /*21030*/  BSYNC B1 ;  /* 0x0000000000017941 */ /* 0x000fea0003800000 */
.L_x_12478:
[----:B------:R-:W2:Y:S01]  /*21040*/  LDL R2, [R1] ;  /* 0x0000000001027983 */ /* 0x000ea20000100800 */
[----:B------:R-:W-:Y:S01]  /*21050*/  VIADD R23, R6, 0x1 ;  /* 0x0000000106177836 */ /* 0x000fe20000000000 */
[----:B------:R-:W-:Y:S04]  /*21060*/  BSSY B1, `(.L_x_12496) ;  /* 0x00000af000017945 */ /* 0x000fe80003800000 */
[----:B------:R-:W-:-:S04]  /*21070*/  ISETP.NE.AND P0, PT, R23, 0x2, PT ;  /* 0x000000021700780c */ /* 0x000fc80003f05270 */
[----:B------:R-:W-:Y:S02]  /*21080*/  SEL R23, R23, RZ, P0 ;  /* 0x000000ff17177207 */ /* 0x000fe40000000000 */
[----:B--2---:R-:W-:Y:S02]  /*21090*/  LOP3.LUT P1, RZ, R2, 0x4, RZ, 0xc0, !PT ;  /* 0x0000000402ff7812 */ /* 0x004fe4000782c0ff */
[----:B------:R-:W-:-:S04]  /*210a0*/  SEL R2, RZ, 0x1, P0 ;  /* 0x00000001ff027807 */ /* 0x000fc80000000000 */
[----:B------:R-:W-:-:S07]  /*210b0*/  LOP3.LUT R27, R7, R2, RZ, 0x3c, !PT ;  /* 0x00000002071b7212 */ /* 0x000fce00078e3cff */
        /* <DEDUP_REMOVED lines=24> */
.L_x_12498:
[----:B0-----:R-:W-:Y:S01]  /*21240*/  IMAD R5, R23, 0x8, R22 ;  /* 0x0000000817057824 */ /* 0x001fe200078e0216 */
[----:B------:R-:W-:Y:S01]  /*21250*/  SHF.L.U32 R2, R27, 0x1f, RZ ;  /* 0x0000001f1b027819 */ /* 0x000fe200000006ff */
[----:B------:R-:W-:Y:S03]  /*21260*/  BSSY B2, `(.L_x_12499) ;  /* 0x0000003000027945 */ /* 0x000fe60003800000 */
[----:B------:R-:W0:Y:S02]  /*21270*/  SYNCS.PHASECHK.TRANS64.TRYWAIT P0, [R5+URZ+0x31c40], R2 ;  /* 0x031c4002050075a7 */ /* 0x000e24000800017f */
[----:B0-----:R-:W-:Y:S05]  /*21280*/  @!P0 BRA `(.L_x_12500) ;  /* 0x0000003400f88947 */ /* 0x001fea0003800000 */
.L_x_12614:
[----:B------:R-:W-:Y:S05]  /*21290*/  BSYNC B2 ;  /* 0x0000000000027941 */ /* 0x000fea0003800000 */
.L_x_12499:
        /* <DEDUP_REMOVED lines=11> */
.L_x_12502:
[----:B------:R-:W-:Y:S05]  /*21350*/  BSYNC B2 ;  /* 0x0000000000027941 */ /* 0x000fea0003800000 */
.L_x_12501:
        /* <DEDUP_REMOVED lines=11> */
.L_x_12503:
        /* <DEDUP_REMOVED lines=16> */
.L_x_12504:
        /* <DEDUP_REMOVED lines=16> */
.L_x_12505:
        /* <DEDUP_REMOVED lines=15> */
.L_x_12615:
[----:B------:R-:W-:Y:S05]  /*21700*/  BSYNC B2 ;  /* 0x0000000000027941 */ /* 0x000fea0003800000 */
.L_x_12506:
        /* <DEDUP_REMOVED lines=10> */
.L_x_12508:
[----:B------:R-:W2:Y:S01]  /*217b0*/  LDL R5, [R1] ;  /* 0x0000000001057983 */ /* 0x000ea20000100800 */
[----:B------:R-:W-:Y:S01]  /*217c0*/  BSSY B2, `(.L_x_12509) ;  /* 0x0000004000027945 */ /* 0x000fe20003800000 */
[----:B--2---:R-:W-:-:S13]  /*217d0*/  LOP3.LUT P0, RZ, R5, 0x8, RZ, 0xc0, !PT ;  /* 0x0000000805ff7812 */ /* 0x004fda000780c0ff */
[----:B------:R-:W-:Y:S05]  /*217e0*/  @P0 BRA `(.L_x_12510) ;  /* 0x0000000000040947 */ /* 0x000fea0003800000 */
[----:B------:R-:W-:Y:S01]  /*217f0*/  BPT.TRAP 0x1 ;  /* 0x000000040000795c */ /* 0x000fe20000300000 */
.L_x_12510:
[----:B------:R-:W-:Y:S05]  /*21800*/  BSYNC B2 ;  /* 0x0000000000027941 */ /* 0x000fea0003800000 */
.L_x_12509:
        /* <DEDUP_REMOVED lines=10> */
.L_x_12511:
        /* <DEDUP_REMOVED lines=15> */
.L_x_12512:
        /* <DEDUP_REMOVED lines=15> */
.L_x_12513:
        /* <DEDUP_REMOVED lines=12> */
.L_x_12497:
[----:B------:R-:W-:Y:S05]  /*21b50*/  BSYNC B1 ;  /* 0x0000000000017941 */ /* 0x000fea0003800000 */
.L_x_12496:
[C---:B------:R-:W-:Y:S01]  /*21b60*/  ISETP.GT.AND P0, PT, R0.reuse, 0x1, PT ;  /* 0x000000010000780c */ /* 0x040fe20003f04270 */
[----:B------:R-:W-:-:S12]  /*21b70*/  VIADD R0, R0, 0xfffffffe ;  /* 0xfffffffe00007836 */ /* 0x000fd80000000000 */
[----:B------:R-:W-:Y:S05]  /*21b80*/  @P0 BRA `(.L_x_12514) ;  /* 0xffffffe800600947 */ /* 0x000fea000383ffff */
.L_x_12457:
[----:B------:R-:W-:Y:S05]  /*21b90*/  BSYNC B0 ;  /* 0x0000000000007941 */ /* 0x000fea0003800000 */
.L_x_12456:
        /* <DEDUP_REMOVED lines=17> */
.L_x_12516:
[----:B------:R-:W-:Y:S05]  /*21cb0*/  BSYNC B0 ;  /* 0x0000000000007941 */ /* 0x000fea0003800000 */
.L_x_12515:
[----:B------:R-:W2:Y:S01]  /*21cc0*/  LDL R0, [R1] ;  /* 0x0000000001007983 */ /* 0x000ea20000100800 */
[----:B------:R-:W-:Y:S01]  /*21cd0*/  BSSY B0, `(.L_x_12517) ;  /* 0x000004b000007945 */ /* 0x000fe20003800000 */
[----:B--2---:R-:W-:-:S13]  /*21ce0*/  LOP3.LUT P0, RZ, R0, 0x4, RZ, 0xc0, !PT ;  /* 0x0000000400ff7812 */ /* 0x004fda000780c0ff */
[----:B------:R-:W-:Y:S05]  /*21cf0*/  @!P0 BRA `(.L_x_12518) ;  /* 0x0000000400208947 */ /* 0x000fea0003800000 */
[----:B-1----:R-:W-:Y:S01]  /*21d00*/  IMAD R3, R23, 0x8, R22 ;  /* 0x0000000817037824 */ /* 0x002fe200078e0216 */
[----:B------:R-:W-:Y:S01]  /*21d10*/  SHF.L.U32 R0, R27, 0x1f, RZ ;  /* 0x0000001f1b007819 */ /* 0x000fe200000006ff */
[----:B------:R-:W-:Y:S03]  /*21d20*/  BSSY B1, `(.L_x_12519) ;  /* 0x0000003000017945 */ /* 0x000fe60003800000 */
[----:B------:R-:W1:Y:S02]  /*21d30*/  SYNCS.PHASECHK.TRANS64.TRYWAIT P0, [R3+URZ+0x31c60], R0 ;  /* 0x031c6000030075a7 */ /* 0x000e64000800017f */
[----:B-1----:R-:W-:Y:S05]  /*21d40*/  @!P0 BRA `(.L_x_12520) ;  /* 0x0000002c00708947 */ /* 0x002fea0003800000 */
.L_x_12616:
[----:B------:R-:W-:Y:S05]  /*21d50*/  BSYNC B1 ;  /* 0x0000000000017941 */ /* 0x000fea0003800000 */
.L_x_12519:
        /* <DEDUP_REMOVED lines=10> */
.L_x_12521:
[----:B------:R-:W2:Y:S01]  /*21e00*/  LDL R0, [R1] ;  /* 0x0000000001007983 */ /* 0x000ea20000100800 */
[----:B------:R-:W-:Y:S01]  /*21e10*/  BSSY B1, `(.L_x_12522) ;  /* 0x0000004000017945 */ /* 0x000fe20003800000 */
[----:B--2---:R-:W-:-:S13]  /*21e20*/  LOP3.LUT P0, RZ, R0, 0x8, RZ, 0xc0, !PT ;  /* 0x0000000800ff7812 */ /* 0x004fda000780c0ff */
[----:B------:R-:W-:Y:S05]  /*21e30*/  @P0 BRA `(.L_x_12523) ;  /* 0x0000000000040947 */ /* 0x000fea0003800000 */
[----:B------:R-:W-:Y:S01]  /*21e40*/  BPT.TRAP 0x1 ;  /* 0x000000040000795c */ /* 0x000fe20000300000 */
.L_x_12523:
[----:B------:R-:W-:Y:S05]  /*21e50*/  BSYNC B1 ;  /* 0x0000000000017941 */ /* 0x000fea0003800000 */
.L_x_12522:
        /* <DEDUP_REMOVED lines=10> */
.L_x_12524:
        /* <DEDUP_REMOVED lines=15> */
.L_x_12525:
        /* <DEDUP_REMOVED lines=15> */
.L_x_12526:
        /* <DEDUP_REMOVED lines=10> */
.L_x_12518:
[----:B------:R-:W-:Y:S05]  /*22180*/  BSYNC B0 ;  /* 0x0000000000007941 */ /* 0x000fea0003800000 */
.L_x_12517:
[----:B------:R-:W-:-:S05]  /*22190*/  VIADD R23, R23, 0x1 ;  /* 0x0000000117177836 */ /* 0x000fca0000000000 */
[----:B------:R-:W-:-:S04]  /*221a0*/  ISETP.NE.AND P0, PT, R23, 0x2, PT ;  /* 0x000000021700780c */ /* 0x000fc80003f05270 */
[----:B------:R-:W-:Y:S02]  /*221b0*/  SEL R0, RZ, 0x1, P0 ;  /* 0x00000001ff007807 */ /* 0x000fe40000000000 */
[----:B------:R-:W-:Y:S02]  /*221c0*/  SEL R23, R23, RZ, P0 ;  /* 0x000000ff17177207 */ /* 0x000fe40000000000 */
[----:B------:R-:W-:-:S07]  /*221d0*/  LOP3.LUT R27, R27, R0, RZ, 0x3c, !PT ;  /* 0x000000001b1b7212 */ /* 0x000fce00078e3cff */
.L_x_12438:
[----:B------:R-:W-:Y:S05]  /*221e0*/  BSYNC B7 ;  /* 0x0000000000077941 */ /* 0x000fea0003800000 */
.L_x_12436:
[----:B------:R-:W3:Y:S02]  /*221f0*/  LDL R8, [R1] ;  /* 0x0000000001087983 */ /* 0x000ee40000100800 */
        /* <DEDUP_REMOVED lines=8> */
[----:B------:R1:W3:Y:S01]  /*22280*/  LDS.128 R16, [R22+0x31cd0] ;  /* 0x031cd00016107984 */ /* 0x0002e20000000c00 */
[----:B------:R-:W-:Y:S06]  /*22290*/  BAR.ARV 0x4, 0x200 ;  /* 0x0108000000007b1d */ /* 0x000fec0000002000 */
[----:B------:R-:W-:Y:S05]  /*222a0*/  BRA `(.L_x_12528) ;  /* 0x0000000800c87947 */ /* 0x000fea0003800000 */
.L_x_12527:
[----:B0-2---:R-:W2:Y:S01]  /*222b0*/  LDL R7, [R1+0xc] ;  /* 0x00000c0001077983 */ /* 0x005ea20000100800 */
[----:B------:R-:W-:Y:S01]  /*222c0*/  UMOV UR4, 0xffffffff ;  /* 0xffffffff00047882 */ /* 0x000fe20000000000 */
[----:B--2---:R-:W-:Y:S02]  /*222d0*/  ISETP.NE.AND P5, PT, R7, 0x1f, PT ;  /* 0x0000001f0700780c */ /* 0x004fe40003fa5270 */
[----:B------:R-:W-:Y:S11]  /*222e0*/  BRA.DIV UR4, `(.L_x_12529) ;  /* 0x0000002a041c7947 */ /* 0x000ff6000b800000 */
[----:B------:R-:W-:Y:S01]  /*222f0*/  IMAD.IADD R5, R19, 0x1, R7 ;  /* 0x0000000113057824 */ /* 0x000fe200078e0207 */
[----:B------:R-:W-:Y:S01]  /*22300*/  ULDC UR4, c[0x0][0xc3c] ;  /* 0x00030f0000047ab9 */ /* 0x000fe20000000800 */
[----:B------:R-:W-:-:S03]  /*22310*/  LOP3.LUT P4, RZ, R8, 0x1, RZ, 0xc0, !PT ;  /* 0x0000000108ff7812 */ /* 0x000fc6000788c0ff */
[----:B------:R-:W-:-:S13]  /*22320*/  ISETP.GE.OR P0, PT, R5, UR4, !P5 ;  /* 0x0000000405007c0c */ /* 0x000fda000ef06670 */
[----:B-1----:R-:W0:Y:S02]  /*22330*/  @!P0 LDC.64 R2, c[0x0][0xc80] ;  /* 0x00032000ff028b82 */ /* 0x002e240000000a00 */
        /* <DEDUP_REMOVED lines=26> */
.L_x_12626:
[----:B------:R-:W-:Y:S02]  /*224e0*/  ULDC UR4, c[0x0][0xc38] ;  /* 0x00030e0000047ab9 */ /* 0x000fe40000000800 */
[----:B------:R-:W-:-:S04]  /*224f0*/  IMAD.U32 R4, RZ, RZ, UR4 ;  /* 0x00000004ff047e24 */ /* 0x000fc8000f8e00ff */
[----:B-1----:R-:W-:-:S04]  /*22500*/  IMAD R5, R14, R4, RZ ;  /* 0x000000040e057224 */ /* 0x002fc800078e02ff */
[----:B------:R-:W-:-:S05]  /*22510*/  IMAD.IADD R16, R16, 0x1, R5 ;  /* 0x0000000110107824 */ /* 0x000fca00078e0205 */
[----:B------:R-:W-:-:S13]  /*22520*/  ISETP.GT.AND P4, PT, R16, R0, PT ;  /* 0x000000001000720c */ /* 0x000fda0003f84270 */
[----:B------:R-:W-:Y:S05]  /*22530*/  @P4 BRA `(.L_x_12530) ;  /* 0x0000000000a04947 */ /* 0x000fea0003800000 */
.L_x_12535:
[----:B------:R-:W1:Y:S01]  /*22540*/  LDC R4, c[0x0][0xc3c] ;  /* 0x00030f00ff047b82 */ /* 0x000e620000000800 */
[----:B------:R-:W-:-:S05]  /*22550*/  VIADD R19, R19, 0x1f ;  /* 0x0000001f13137836 */ /* 0x000fca0000000000 */
[----:B-1----:R-:W-:-:S13]  /*22560*/  ISETP.GE.AND P4, PT, R19, R4, PT ;  /* 0x000000041300720c */ /* 0x002fda0003f86270 */
        /* <DEDUP_REMOVED lines=10> */
.L_x_12533:
[----:B------:R-:W-:Y:S05]  /*22610*/  BSYNC B0 ;  /* 0x0000000000007941 */ /* 0x000fea0003800000 */
.L_x_12532:
[----:B------:R-:W-:-:S03]  /*22620*/  UMOV UR4, 0xffffffff ;  /* 0xffffffff00047882 */ /* 0x000fc60000000000 */
[----:B------:R-:W-:Y:S05]  /*22630*/  BRA.DIV UR4, `(.L_x_12534) ;  /* 0x0000002a046c7947 */ /* 0x000fea000b800000 */
[----:B------:R-:W2:Y:S04]  /*22640*/  LDL R4, [R1] ;  /* 0x0000000001047983 */ /* 0x000ea80000100800 */
[----:B-----5:R-:W3:Y:S01]  /*22650*/  SHFL.UP PT, R14, R2, 0x1, RZ ;  /* 0x04200000020e7989 */ /* 0x020ee200000e00ff */
[----:B--2---:R-:W-:-:S04]  /*22660*/  LOP3.LUT P4, RZ, R4, 0x1, RZ, 0xc0, !PT ;  /* 0x0000000104ff7812 */ /* 0x004fc8000788c0ff */
[----:B---3--:R-:W-:-:S05]  /*22670*/  SEL R13, R14, RZ, P4 ;  /* 0x000000ff0e0d7207 */ /* 0x008fca0002000000 */
        /* <DEDUP_REMOVED lines=14> */
.L_x_12634:
[----:B------:R-:W-:Y:S02]  /*22760*/  ULDC UR4, c[0x0][0xc38] ;  /* 0x00030e0000047ab9 */ /* 0x000fe40000000800 */
[----:B------:R-:W-:-:S04]  /*22770*/  IMAD.U32 R4, RZ, RZ, UR4 ;  /* 0x00000004ff047e24 */ /* 0x000fc8000f8e00ff */
[----:B-1----:R-:W-:-:S04]  /*22780*/  IMAD R5, R14, R4, RZ ;  /* 0x000000040e057224 */ /* 0x002fc800078e02ff */
[----:B------:R-:W-:-:S05]  /*22790*/  IMAD.IADD R16, R5, 0x1, R16 ;  /* 0x0000000105107824 */ /* 0x000fca00078e0210 */
[----:B------:R-:W-:-:S13]  /*227a0*/  ISETP.GT.AND P4, PT, R16, R0, PT ;  /* 0x000000001000720c */ /* 0x000fda0003f84270 */
[----:B------:R-:W-:Y:S05]  /*227b0*/  @!P4 BRA `(.L_x_12535) ;  /* 0xfffffffc0060c947 */ /* 0x000fea000383ffff */
.L_x_12530:
        /* <DEDUP_REMOVED lines=8> */
.L_x_12638:
[----:B------:R-:W-:Y:S01]  /*22840*/  ISETP.NE.AND P0, PT, R5, RZ, PT ;  /* 0x000000ff0500720c */ /* 0x000fe20003f05270 */
[----:B------:R-:W-:-:S12]  /*22850*/  IMAD.MOV.U32 R5, RZ, RZ, RZ ;  /* 0x000000ffff057224 */ /* 0x000fd800078e00ff */
[----:B------:R-:W-:Y:S05]  /*22860*/  @!P0 BRA `(.L_x_12537) ;  /* 0x0000000000108947 */ /* 0x000fea0003800000 */
[----:B------:R-:W-:Y:S01]  /*22870*/  UMOV UR4, 0xffffffff ;  /* 0xffffffff00047882 */ /* 0x000fe20000000000 */
[----:B------:R-:W-:Y:S02]  /*22880*/  VIADD R12, R6, 0xffffffff ;  /* 0xffffffff060c7836 */ /* 0x000fe40000000000 */
[----:B------:R-:W-:Y:S05]  /*22890*/  BRA.DIV UR4, `(.L_x_12538) ;  /* 0x0000002a04e07947 */ /* 0x000fea000b800000 */
[----:B------:R3:W4:Y:S02]  /*228a0*/  SHFL.IDX PT, R5, R3, R12, 0x1f ;  /* 0x00001f0c03057589 */ /* 0x00072400000e0000 */
.L_x_12537:
[----:B01-3--:R-:W0:Y:S01]  /*228b0*/  LDC.64 R2, c[0x0][0xc90] ;  /* 0x00032400ff027b82 */ /* 0x00be220000000a00 */
[----:B------:R-:W-:-:S04]  /*228c0*/  IMAD.IADD R19, R6, 0x1, R19 ;  /* 0x0000000106137824 */ /* 0x000fc800078e0213 */
[----:B0-----:R-:W-:-:S05]  /*228d0*/  IMAD.WIDE R2, R19, 0x4, R2 ;  /* 0x0000000413027825 */ /* 0x001fca00078e0202 */
[----:B------:R0:W2:Y:S01]  /*228e0*/  LDG.E R7, desc[UR60][R2.64] ;  /* 0x0000003c02077981 */ /* 0x0000a2000c1e1900 */
[----:B----4-:R-:W-:-:S04]  /*228f0*/  IMAD R16, R5, R4, R16 ;  /* 0x0000000405107224 */ /* 0x010fc800078e0210 */
[----:B------:R-:W-:Y:S02]  /*22900*/  IMAD.IADD R5, R0, 0x1, -R16 ;  /* 0x0000000100057824 */ /* 0x000fe400078e0a10 */
[----:B0-----:R-:W-:Y:S02]  /*22910*/  IMAD.MOV.U32 R2, RZ, RZ, RZ ;  /* 0x000000ffff027224 */ /* 0x001fe400078e00ff */
[----:B--2---:R-:W-:-:S05]  /*22920*/  IMAD R6, R17, R7, RZ ;  /* 0x0000000711067224 */ /* 0x004fca00078e02ff */
        /* <DEDUP_REMOVED lines=58> */
.L_x_12531:
[----:B------:R-:W-:Y:S01]  /*22cd0*/  UMOV UR4, URZ ;  /* 0x0000003f00047c82 */ /* 0x000fe20008000000 */
[----:B------:R-:W-:Y:S01]  /*22ce0*/  UMOV UR5, URZ ;  /* 0x0000003f00057c82 */ /* 0x000fe20008000000 */
[----:B------:R-:W-:Y:S01]  /*22cf0*/  ULDC UR6, c[0x0][0xc3c] ;  /* 0x00030f0000067ab9 */ /* 0x000fe20000000800 */
[----:B------:R-:W-:Y:S02]  /*22d00*/  IMAD.MOV.U32 R16, RZ, RZ, R0 ;  /* 0x000000ffff107224 */ /* 0x000fe400078e0000 */
[----:B------:R-:W-:Y:S02]  /*22d10*/  IMAD.U32 R17, RZ, RZ, UR4 ;  /* 0x00000004ff117e24 */ /* 0x000fe4000f8e00ff */
[----:B------:R-:W-:Y:S02]  /*22d20*/  IMAD.U32 R18, RZ, RZ, UR5 ;  /* 0x00000005ff127e24 */ /* 0x000fe4000f8e00ff */
[----:B------:R-:W-:-:S07]  /*22d30*/  IMAD.U32 R19, RZ, RZ, UR6 ;  /* 0x00000006ff137e24 */ /* 0x000fce000f8e00ff */
.L_x_12539:
        /* <DEDUP_REMOVED lines=9> */
.L_x_12528:
[----:B------:R-:W-:Y:S02]  /*22dd0*/  ULDC UR4, c[0x0][0xc3c] ;  /* 0x00030f0000047ab9 */ /* 0x000fe40000000800 */
[----:B---3--:R-:W-:-:S13]  /*22de0*/  ISETP.GE.AND P0, PT, R19, UR4, PT ;  /* 0x0000000413007c0c */ /* 0x008fda000bf06270 */
[----:B------:R-:W-:Y:S05]  /*22df0*/  @!P0 BRA `(.L_x_12540) ;  /* 0xffffff9400608947 */ /* 0x000fea000383ffff */
[----:B------:R-:W-:Y:S05]  /*22e00*/  BSYNC B8 ;  /* 0x0000000000087941 */ /* 0x000fea0003800000 */
.L_x_12392:
[----:B--2---:R-:W2:Y:S01]  /*22e10*/  LDL.LU R0, [R1+0x24] ;  /* 0x0000240001007983 */ /* 0x004ea20000300800 */
[----:B------:R-:W-:Y:S01]  /*22e20*/  BSSY B0, `(.L_x_12541) ;  /* 0x000000b000007945 */ /* 0x000fe20003800000 */
[----:B------:R-:W3:Y:S01]  /*22e30*/  S2R R5, SR_CgaCtaId ;  /* 0x0000000000057919 */ /* 0x000ee20000008800 */
[----:B--2---:R-:W-:-:S05]  /*22e40*/  VIADD R0, R0, 0x1 ;  /* 0x0000000100007836 */ /* 0x004fca0000000000 */
[----:B0-----:R-:W-:-:S04]  /*22e50*/  LEA.HI R2, R0, R0, RZ, 0x1 ;  /* 0x0000000000027211 */ /* 0x001fc800078f08ff */
[----:B------:R-:W-:Y:S02]  /*22e60*/  LOP3.LUT R3, R2, 0xfffffffe, RZ, 0xc0, !PT ;  /* 0xfffffffe02037812 */ /* 0x000fe400078ec0ff */
[----:B------:R-:W-:-:S03]  /*22e70*/  MOV R2, 0x400 ;  /* 0x0000040000027802 */ /* 0x000fc60000000f00 */
[----:B------:R-:W-:Y:S01]  /*22e80*/  IMAD.IADD R0, R0, 0x1, -R3 ;  /* 0x0000000100007824 */ /* 0x000fe200078e0a03 */
[----:B---3--:R-:W-:-:S04]  /*22e90*/  LEA R9, R5, R2, 0x18 ;  /* 0x0000000205097211 */ /* 0x008fc800078ec0ff */
[----:B------:R-:W-:-:S04]  /*22ea0*/  SHF.L.U32 R0, R0, 0x1f, RZ ;  /* 0x0000001f00007819 */ /* 0x000fc800000006ff */
[----:B------:R-:W0:Y:S02]  /*22eb0*/  SYNCS.PHASECHK.TRANS64.TRYWAIT P0, [R9+URZ+0x31c20], R0 ;  /* 0x031c2000090075a7 */ /* 0x000e24000800017f */
[----:B0-----:R-:W-:Y:S05]  /*22ec0*/  @!P0 BRA `(.L_x_12542) ;  /* 0x00000024007c8947 */ /* 0x001fea0003800000 */
.L_x_12641:
[----:B------:R-:W-:Y:S05]  /*22ed0*/  BSYNC B0 ;  /* 0x0000000000007941 */ /* 0x000fea0003800000 */
.L_x_12541:
[----:B------:R-:W-:-:S03]  /*22ee0*/  UMOV UR4, 0xffffffff ;  /* 0xffffffff00047882 */ /* 0x000fc60000000000 */
[----:B------:R-:W-:Y:S05]  /*22ef0*/  BRA.DIV UR4, `(.L_x_12543) ;  /* 0x0000002604847947 */ /* 0x000fea000b800000 */
[----:B0-----:R-:W0:Y:S02]  /*22f00*/  S2R R0, SR_TID.X ;  /* 0x0000000000007919 */ /* 0x001e240000002100 */
[----:B0-----:R-:W-:-:S04]  /*22f10*/  SHF.R.U32.HI R0, RZ, 0x5, R0 ;  /* 0x00000005ff007819 */ /* 0x001fc80000011600 */
[----:B------:R-:W-:-:S05]  /*22f20*/  LOP3.LUT R0, R0, 0x3, RZ, 0xc0, !PT ;  /* 0x0000000300007812 */ /* 0x000fca00078ec0ff */
[----:B------:R0:W2:Y:S02]  /*22f30*/  SHFL.IDX PT, R14, R0, RZ, 0x1f ;  /* 0x00001fff000e7589 */ /* 0x0000a400000e0000 */
.L_x_12644:
[----:B--2---:R-:W-:-:S13]  /*22f40*/  ISETP.NE.AND P0, PT, R14, RZ, PT ;  /* 0x000000ff0e00720c */ /* 0x004fda0003f05270 */
[----:B------:R-:W-:Y:S05]  /*22f50*/  @P0 BRA `(.L_x_12235) ;  /* 0x0000000000900947 */ /* 0x000fea0003800000 */
[----:B------:R-:W-:-:S03]  /*22f60*/  UMOV UR4, 0xffffffff ;  /* 0xffffffff00047882 */ /* 0x000fc60000000000 */
[----:B------:R-:W-:Y:S05]  /*22f70*/  BRA.DIV UR4, `(.L_x_12544) ;  /* 0x0000002604987947 */ /* 0x000fea000b800000 */
[----:B------:R-:W-:-:S13]  /*22f80*/  ELECT P6, URZ, PT ;  /* 0x00000000003f782f */ /* 0x000fda00038c0000 */
.L_x_12647:
        /* <DEDUP_REMOVED lines=8> */
.L_x_12545:
        /* <DEDUP_REMOVED lines=12> */
.L_x_12648:
[----:B------:R-:W2:Y:S02]  /*230d0*/  SYNCS.PHASECHK.TRANS64.TRYWAIT P0, [R7+URZ], R2 ;  /* 0x00000002070075a7 */ /* 0x000ea4000800017f */
[----:B--2---:R-:W-:Y:S05]  /*230e0*/  @!P0 BRA `(.L_x_12547) ;  /* 0x0000002400708947 */ /* 0x004fea0003800000 */
.L_x_12649:
[----:B------:R-:W-:Y:S05]  /*230f0*/  @!P2 BRA `(.L_x_12548) ;  /* 0x000000000004a947 */ /* 0x000fea0003800000 */
[----:B------:R-:W-:Y:S01]  /*23100*/  BPT.TRAP 0x1 ;  /* 0x000000040000795c */ /* 0x000fe20000300000 */
.L_x_12548:
[----:B------:R-:W-:-:S04]  /*23110*/  VIADD R0, R9, 0x31c60 ;  /* 0x00031c6009007836 */ /* 0x000fc80000000000 */
[----:B------:R-:W-:-:S04]  /*23120*/  IMAD R4, R23, 0x8, R0 ;  /* 0x0000000817047824 */ /* 0x000fc800078e0200 */
[----:B------:R-:W3:Y:S02]  /*23130*/  SYNCS.PHASECHK.TRANS64.TRYWAIT P0, [R4+URZ], R3 ;  /* 0x00000003040075a7 */ /* 0x000ee4000800017f */
[----:B---3--:R-:W-:Y:S05]  /*23140*/  @!P0 BRA `(.L_x_12549) ;  /* 0x00000024006c8947 */ /* 0x008fea0003800000 */
.L_x_12650:
[----:B------:R-:W-:-:S07]  /*23150*/  IMAD R5, R5, 0x8, R0 ;  /* 0x0000000805057824 */ /* 0x000fce00078e0200 */
.L_x_12550:
[----:B------:R0:W0:Y:S02]  /*23160*/  SYNCS.PHASECHK.TRANS64.TRYWAIT P0, [R5+URZ], R2 ;  /* 0x00000002050075a7 */ /* 0x000024000800017f */
[----:B0-----:R-:W-:Y:S05]  /*23170*/  @!P0 NANOSLEEP.SYNCS 0x989680 ;  /* 0x009896800000895d */ /* 0x001fea0003900000 */
[----:B------:R-:W0:Y:S02]  /*23180*/  @!P0 SYNCS.PHASECHK.TRANS64 P0, [R5+URZ], R2 ;  /* 0x00000002050085a7 */ /* 0x000e24000800007f */
[----:B0-----:R-:W-:Y:S05]  /*23190*/  @!P0 BRA `(.L_x_12550) ;  /* 0xfffffffc00f08947 */ /* 0x001fea000383ffff */
.L_x_12235:
[----:B------:R-:W-:Y:S05]  /*231a0*/  BSYNC B9 ;  /* 0x0000000000097941 */ /* 0x000fea0003800000 */
.L_x_12232:
[----:B------:R-:W-:Y:S05]  /*231b0*/  EXIT ;  /* 0x000000000000794d */ /* 0x000fea0003800000 */
.L_x_12251:
[----:B0-----:R0:W1:Y:S02]  /*231c0*/  SYNCS.PHASECHK.TRANS64.TRYWAIT P5, [R21+URZ+0x31c90], R87 ;  /* 0x031c9057150075a7 */ /* 0x00106400080a017f */
[----:B-1----:R-:W-:Y:S05]  /*231d0*/  @!P5 NANOSLEEP.SYNCS 0x989680 ;  /* 0x009896800000d95d */ /* 0x002fea0003900000 */
[----:B------:R-:W1:Y:S02]  /*231e0*/  @!P5 SYNCS.PHASECHK.TRANS64 P5, [R21+URZ+0x31c90], R87 ;  /* 0x031c90571500d5a7 */ /* 0x000e6400080a007f */
[----:B-1----:R-:W-:Y:S05]  /*231f0*/  @!P5 BRA `(.L_x_12251) ;  /* 0xfffffffc00f0d947 */ /* 0x002fea000383ffff */
[----:B------:R-:W-:Y:S05]  /*23200*/  BRA `(.L_x_12551) ;  /* 0xfffffe0000507947 */ /* 0x000fea000383ffff */
.L_x_12279:
[----:B0-----:R0:W1:Y:S02]  /*23210*/  SYNCS.PHASECHK.TRANS64.TRYWAIT P5, [R21+URZ+0x31c90], R87 ;  /* 0x031c9057150075a7 */ /* 0x00106400080a017f */
[----:B-1----:R-:W-:Y:S05]  /*23220*/  @!P5 NANOSLEEP.SYNCS 0x989680 ;  /* 0x009896800000d95d */ /* 0x002fea0003900000 */
[----:B------:R-:W1:Y:S02]  /*23230*/  @!P5 SYNCS.PHASECHK.TRANS64 P5, [R21+URZ+0x31c90], R87 ;  /* 0x031c90571500d5a7 */ /* 0x000e6400080a007f */
[----:B-1----:R-:W-:Y:S05]  /*23240*/  @!P5 BRA `(.L_x_12279) ;  /* 0xfffffffc00f0d947 */ /* 0x002fea000383ffff */
[----:B------:R-:W-:Y:S05]  /*23250*/  BRA `(.L_x_12552) ;  /* 0xfffffe1800c87947 */ /* 0x000fea000383ffff */
.L_x_12292:
[----:B0-----:R0:W1:Y:S02]  /*23260*/  SYNCS.PHASECHK.TRANS64.TRYWAIT P4, [R21+URZ+0x31c90], R87 ;  /* 0x031c9057150075a7 */ /* 0x001064000808017f */
[----:B-1----:R-:W-:Y:S05]  /*23270*/  @!P4 NANOSLEEP.SYNCS 0x989680 ;  /* 0x009896800000c95d */ /* 0x002fea0003900000 */
[----:B------:R-:W1:Y:S02]  /*23280*/  @!P4 SYNCS.PHASECHK.TRANS64 P4, [R21+URZ+0x31c90], R87 ;  /* 0x031c90571500c5a7 */ /* 0x000e64000808007f */
[----:B-1----:R-:W-:Y:S05]  /*23290*/  @!P4 BRA `(.L_x_12292) ;  /* 0xfffffffc00f0c947 */ /* 0x002fea000383ffff */
[----:B------:R-:W-:Y:S05]  /*232a0*/  BRA `(.L_x_12553) ;  /* 0xfffffe3400387947 */ /* 0x000fea000383ffff */
.L_x_12296:
[----:B--2---:R2:W3:Y:S02]  /*232b0*/  SYNCS.PHASECHK.TRANS64.TRYWAIT P3, [R21+URZ+0x31cb0], R87 ;  /* 0x031cb057150075a7 */ /* 0x0044e4000806017f */
[----:B---3--:R-:W-:Y:S05]  /*232c0*/  @!P3 NANOSLEEP.SYNCS 0x989680 ;  /* 0x009896800000b95d */ /* 0x008fea0003900000 */
[----:B------:R-:W3:Y:S02]  /*232d0*/  @!P3 SYNCS.PHASECHK.TRANS64 P3, [R21+URZ+0x31cb0], R87 ;  /* 0x031cb0571500b5a7 */ /* 0x000ee4000806007f */
[----:B---3--:R-:W-:Y:S05]  /*232e0*/  @!P3 BRA `(.L_x_12296) ;  /* 0xfffffffc00f0b947 */ /* 0x008fea000383ffff */
[----:B------:R-:W-:Y:S05]  /*232f0*/  BRA `(.L_x_12554) ;  /* 0xfffffe3400d07947 */ /* 0x000fea000383ffff */
.L_x_12302:
        /* <DEDUP_REMOVED lines=13> */
.L_x_12556:
[----:B------:R-:W-:Y:S05]  /*233d0*/  BSYNC B0 ;  /* 0x0000000000007941 */ /* 0x000fea0003800000 */
.L_x_12555:
[----:B------:R2:W-:Y:S01]  /*233e0*/  STL [R1+0x28], R14 ;  /* 0x0000280e01007387 */ /* 0x0005e20000100800 */
[----:B------:R-:W-:Y:S05]  /*233f0*/  BRA `(.L_x_12557) ;  /* 0xfffffe3c005c7947 */ /* 0x000fea000383ffff */
.L_x_12313:
[----:B------:R-:W-:Y:S01]  /*23400*/  BSSY B1, `(.L_x_12558) ;  /* 0x0000007000017945 */ /* 0x000fe20003800000 */
[----:B------:R-:W-:Y:S02]  /*23410*/  IMAD.MOV.U32 R12, RZ, RZ, RZ ;  /* 0x000000ffff0c7224 */ /* 0x000fe400078e00ff */
[----:B------:R-:W-:Y:S02]  /*23420*/  IMAD.MOV.U32 R11, RZ, RZ, 0x1e1f ;  /* 0x00001e1fff0b7424 */ /* 0x000fe400078e00ff */
[----:B------:R-:W-:-:S07]  /*23430*/  IMAD.MOV.U32 R15, RZ, RZ, -0x1 ;  /* 0xffffffffff0f7424 */ /* 0x000fce00078e00ff */
[----:B-12---:R-:W-:Y:S05]  /*23440*/  WARPSYNC.COLLECTIVE R15, `(.L_x_12559) ;  /* 0x000000000f087348 */ /* 0x006fea0003c00000 */
[----:B--2---:R0:W2:Y:S02]  /*23450*/  SHFL.IDX P6, R14, R13, R12, R11 ;  /* 0x0000000c0d0e7389 */ /* 0x0040a400000c000b */
[----:B012---:R-:W-:Y:S01]  /*23460*/  ENDCOLLECTIVE ;  /* 0x000000000000791b */ /* 0x007fe20003800000 */
.L_x_12559:
[----:B------:R-:W-:Y:S05]  /*23470*/  BSYNC B1 ;  /* 0x0000000000017941 */ /* 0x000fea0003800000 */
.L_x_12558:
        /* <DEDUP_REMOVED lines=8> */
.L_x_12560:
[----:B------:R-:W-:Y:S02]  /*23500*/  IMAD.MOV.U32 R13, RZ, RZ, R5 ;  /* 0x000000ffff0d7224 */ /* 0x000fe400078e0005 */
[----:B------:R-:W-:-:S07]  /*23510*/  IMAD.MOV.U32 R0, RZ, RZ, R14 ;  /* 0x000000ffff007224 */ /* 0x000fce00078e000e */
[----:B------:R-:W-:Y:S05]  /*23520*/  WARPSYNC.COLLECTIVE R15, `(.L_x_12561) ;  /* 0x000000000f087348 */ /* 0x000fea0003c00000 */
[----:B------:R0:W1:Y:S02]  /*23530*/  SHFL.IDX P6, R14, R13, R12, R11 ;  /* 0x0000000c0d0e7389 */ /* 0x00006400000c000b */
[----:B01----:R-:W-:Y:S01]  /*23540*/  ENDCOLLECTIVE ;  /* 0x000000000000791b */ /* 0x003fe20003800000 */
.L_x_12561:
[----:B------:R-:W-:Y:S02]  /*23550*/  IMAD.MOV.U32 R13, RZ, RZ, R4 ;  /* 0x000000ffff0d7224 */ /* 0x000fe400078e0004 */
[----:B------:R-:W-:-:S07]  /*23560*/  IMAD.MOV.U32 R5, RZ, RZ, R14 ;  /* 0x000000ffff057224 */ /* 0x000fce00078e000e */
[----:B------:R-:W-:Y:S05]  /*23570*/  WARPSYNC.COLLECTIVE R15, `(.L_x_12562) ;  /* 0x000000000f087348 */ /* 0x000fea0003c00000 */
[----:B------:R0:W1:Y:S02]  /*23580*/  SHFL.IDX P6, R14, R13, R12, R11 ;  /* 0x0000000c0d0e7389 */ /* 0x00006400000c000b */
[----:B01----:R-:W-:Y:S01]  /*23590*/  ENDCOLLECTIVE ;  /* 0x000000000000791b */ /* 0x003fe20003800000 */
.L_x_12562:
[----:B------:R-:W-:Y:S05]  /*235a0*/  BRA `(.L_x_12563) ;  /* 0xfffffe4000d07947 */ /* 0x000fea000383ffff */
.L_x_12317:
[----:B0-----:R0:W1:Y:S02]  /*235b0*/  SYNCS.PHASECHK.TRANS64.TRYWAIT P1, [R22+URZ+0x31c00], R3 ;  /* 0x031c0003160075a7 */ /* 0x001064000802017f */
[----:B-1----:R-:W-:Y:S05]  /*235c0*/  @!P1 NANOSLEEP.SYNCS 0x989680 ;  /* 0x009896800000995d */ /* 0x002fea0003900000 */
[----:B------:R-:W1:Y:S02]  /*235d0*/  @!P1 SYNCS.PHASECHK.TRANS64 P1, [R22+URZ+0x31c00], R3 ;  /* 0x031c0003160095a7 */ /* 0x000e64000802007f */
[----:B-1----:R-:W-:Y:S05]  /*235e0*/  @!P1 BRA `(.L_x_12317) ;  /* 0xfffffffc00f09947 */ /* 0x002fea000383ffff */
[----:B------:R-:W-:Y:S05]  /*235f0*/  BRA `(.L_x_12564) ;  /* 0xfffffe4c00007947 */ /* 0x000fea000383ffff */
.L_x_12329:
[----:B------:R-:W-:Y:S01]  /*23600*/  BSSY B1, `(.L_x_12565) ;  /* 0x0000007000017945 */ /* 0x000fe20003800000 */
[----:B------:R-:W-:Y:S02]  /*23610*/  IMAD.MOV.U32 R12, RZ, RZ, RZ ;  /* 0x000000ffff0c7224 */ /* 0x000fe400078e00ff */
[----:B------:R-:W-:Y:S02]  /*23620*/  IMAD.MOV.U32 R11, RZ, RZ, 0x1e1f ;  /* 0x00001e1fff0b7424 */ /* 0x000fe400078e00ff */
[----:B------:R-:W-:-:S07]  /*23630*/  IMAD.MOV.U32 R15, RZ, RZ, -0x1 ;  /* 0xffffffffff0f7424 */ /* 0x000fce00078e00ff */
[----:B-1----:R-:W-:Y:S05]  /*23640*/  WARPSYNC.COLLECTIVE R15, `(.L_x_12566) ;  /* 0x000000000f087348 */ /* 0x002fea0003c00000 */
[----:B------:R0:W2:Y:S02]  /*23650*/  SHFL.IDX P6, R14, R13, R12, R11 ;  /* 0x0000000c0d0e7389 */ /* 0x0000a400000c000b */
[----:B012---:R-:W-:Y:S01]  /*23660*/  ENDCOLLECTIVE ;  /* 0x000000000000791b */ /* 0x007fe20003800000 */
.L_x_12566:
[----:B------:R-:W-:Y:S05]  /*23670*/  BSYNC B1 ;  /* 0x0000000000017941 */ /* 0x000fea0003800000 */
.L_x_12565:
        /* <DEDUP_REMOVED lines=8> */
.L_x_12567:
[----:B------:R-:W-:Y:S02]  /*23700*/  IMAD.MOV.U32 R33, RZ, RZ, R3 ;  /* 0x000000ffff217224 */ /* 0x000fe400078e0003 */
[----:B------:R-:W-:Y:S02]  /*23710*/  IMAD.MOV.U32 R13, RZ, RZ, R5 ;  /* 0x000000ffff0d7224 */ /* 0x000fe400078e0005 */
[----:B------:R-:W-:-:S07]  /*23720*/  IMAD.MOV.U32 R0, RZ, RZ, R14 ;  /* 0x000000ffff007224 */ /* 0x000fce00078e000e */
[----:B------:R-:W-:Y:S05]  /*23730*/  WARPSYNC.COLLECTIVE R15, `(.L_x_12568) ;  /* 0x000000000f087348 */ /* 0x000fea0003c00000 */
[----:B------:R0:W1:Y:S02]  /*23740*/  SHFL.IDX P6, R14, R13, R12, R11 ;  /* 0x0000000c0d0e7389 */ /* 0x00006400000c000b */
[----:B01----:R-:W-:Y:S01]  /*23750*/  ENDCOLLECTIVE ;  /* 0x000000000000791b */ /* 0x003fe20003800000 */
.L_x_12568:
[----:B------:R-:W-:Y:S02]  /*23760*/  IMAD.MOV.U32 R32, RZ, RZ, R0 ;  /* 0x000000ffff207224 */ /* 0x000fe400078e0000 */
[----:B------:R-:W-:Y:S02]  /*23770*/  IMAD.MOV.U32 R13, RZ, RZ, R4 ;  /* 0x000000ffff0d7224 */ /* 0x000fe400078e0004 */
[----:B------:R-:W-:-:S07]  /*23780*/  IMAD.MOV.U32 R5, RZ, RZ, R14 ;  /* 0x000000ffff057224 */ /* 0x000fce00078e000e */
[----:B------:R-:W-:Y:S05]  /*23790*/  WARPSYNC.COLLECTIVE R15, `(.L_x_12569) ;  /* 0x000000000f087348 */ /* 0x000fea0003c00000 */
[----:B------:R0:W1:Y:S02]  /*237a0*/  SHFL.IDX P6, R14, R13, R12, R11 ;  /* 0x0000000c0d0e7389 */ /* 0x00006400000c000b */
[----:B01----:R-:W-:Y:S01]  /*237b0*/  ENDCOLLECTIVE ;  /* 0x000000000000791b */ /* 0x003fe20003800000 */
.L_x_12569:
[----:B------:R-:W-:Y:S05]  /*237c0*/  BRA `(.L_x_12570) ;  /* 0xfffffe5c00c07947 */ /* 0x000fea000383ffff */
.L_x_12333:
[----:B0-----:R0:W1:Y:S02]  /*237d0*/  SYNCS.PHASECHK.TRANS64.TRYWAIT P1, [R22+URZ+0x31c00], R3 ;  /* 0x031c0003160075a7 */ /* 0x001064000802017f */
[----:B-1----:R-:W-:Y:S05]  /*237e0*/  @!P1 NANOSLEEP.SYNCS 0x989680 ;  /* 0x009896800000995d */ /* 0x002fea0003900000 */
[----:B------:R-:W1:Y:S02]  /*237f0*/  @!P1 SYNCS.PHASECHK.TRANS64 P1, [R22+URZ+0x31c00], R3 ;  /* 0x031c0003160095a7 */ /* 0x000e64000802007f */
[----:B-1----:R-:W-:Y:S05]  /*23800*/  @!P1 BRA `(.L_x_12333) ;  /* 0xfffffffc00f09947 */ /* 0x002fea000383ffff */
[----:B------:R-:W-:Y:S05]  /*23810*/  BRA `(.L_x_12571) ;  /* 0xfffffe6400587947 */ /* 0x000fea000383ffff */
.L_x_12341:
[----:B--2---:R2:W3:Y:S02]  /*23820*/  SYNCS.PHASECHK.TRANS64.TRYWAIT P2, [R21+URZ+0x31c30], R0 ;  /* 0x031c3000150075a7 */ /* 0x0044e4000804017f */
[----:B---3--:R-:W-:Y:S05]  /*23830*/  @!P2 NANOSLEEP.SYNCS 0x989680 ;  /* 0x009896800000a95d */ /* 0x008fea0003900000 */
[----:B------:R-:W3:Y:S02]  /*23840*/  @!P2 SYNCS.PHASECHK.TRANS64 P2, [R21+URZ+0x31c30], R0 ;  /* 0x031c30001500a5a7 */ /* 0x000ee4000804007f */
[----:B---3--:R-:W-:Y:S05]  /*23850*/  @!P2 BRA `(.L_x_12341) ;  /* 0xfffffffc00f0a947 */ /* 0x008fea000383ffff */
[----:B------:R-:W-:Y:S05]  /*23860*/  BRA `(.L_x_12340) ;  /* 0xfffffe78008c7947 */ /* 0x000fea000383ffff */
.L_x_12347:
[----:B--2---:R2:W3:Y:S02]  /*23870*/  SYNCS.PHASECHK.TRANS64.TRYWAIT P3, [R0+URZ+0x31c30], R21 ;  /* 0x031c3015000075a7 */ /* 0x0044e4000806017f */
[----:B---3--:R-:W-:Y:S05]  /*23880*/  @!P3 NANOSLEEP.SYNCS 0x989680 ;  /* 0x009896800000b95d */ /* 0x008fea0003900000 */
[----:B------:R-:W3:Y:S02]  /*23890*/  @!P3 SYNCS.PHASECHK.TRANS64 P3, [R0+URZ+0x31c30], R21 ;  /* 0x031c30150000b5a7 */ /* 0x000ee4000806007f */
[----:B---3--:R-:W-:Y:S05]  /*238a0*/  @!P3 BRA `(.L_x_12347) ;  /* 0xfffffffc00f0b947 */ /* 0x008fea000383ffff */
[----:B------:R-:W-:Y:S05]  /*238b0*/  BRA `(.L_x_12346) ;  /* 0xfffffebc00907947 */ /* 0x000fea000383ffff */
.L_x_12351:
[----:B--2---:R2:W3:Y:S02]  /*238c0*/  SYNCS.PHASECHK.TRANS64.TRYWAIT P2, [R14+URZ+0x31c50], R0 ;  /* 0x031c50000e0075a7 */ /* 0x0044e4000804017f */
[----:B---3--:R-:W-:Y:S05]  /*238d0*/  @!P2 NANOSLEEP.SYNCS 0x989680 ;  /* 0x009896800000a95d */ /* 0x008fea0003900000 */
[----:B------:R-:W3:Y:S02]  /*238e0*/  @!P2 SYNCS.PHASECHK.TRANS64 P2, [R14+URZ+0x31c50], R0 ;  /* 0x031c50000e00a5a7 */ /* 0x000ee4000804007f */
[----:B---3--:R-:W-:Y:S05]  /*238f0*/  @!P2 BRA `(.L_x_12351) ;  /* 0xfffffffc00f0a947 */ /* 0x008fea000383ffff */
[----:B------:R-:W-:Y:S05]  /*23900*/  BRA `(.L_x_12348) ;  /* 0xfffffee000347947 */ /* 0x000fea000383ffff */
.L_x_12358:
[----:B--2---:R2:W3:Y:S02]  /*23910*/  SYNCS.PHASECHK.TRANS64.TRYWAIT P3, [R0+URZ+0x31c30], R21 ;  /* 0x031c3015000075a7 */ /* 0x0044e4000806017f */
[----:B---3--:R-:W-:Y:S05]  /*23920*/  @!P3 NANOSLEEP.SYNCS 0x989680 ;  /* 0x009896800000b95d */ /* 0x008fea0003900000 */
[----:B------:R-:W3:Y:S02]  /*23930*/  @!P3 SYNCS.PHASECHK.TRANS64 P3, [R0+URZ+0x31c30], R21 ;  /* 0x031c30150000b5a7 */ /* 0x000ee4000806007f */
[----:B---3--:R-:W-:Y:S05]  /*23940*/  @!P3 BRA `(.L_x_12358) ;  /* 0xfffffffc00f0b947 */ /* 0x008fea000383ffff */
[----:B------:R-:W-:Y:S05]  /*23950*/  BRA `(.L_x_12357) ;  /* 0xffffff0c008c7947 */ /* 0x000fea000383ffff */
.L_x_12363:
[----:B--2---:R2:W3:Y:S02]  /*23960*/  SYNCS.PHASECHK.TRANS64.TRYWAIT P2, [R14+URZ+0x31c50], R0 ;  /* 0x031c50000e0075a7 */ /* 0x0044e4000804017f */
[----:B---3--:R-:W-:Y:S05]  /*23970*/  @!P2 NANOSLEEP.SYNCS 0x989680 ;  /* 0x009896800000a95d */ /* 0x008fea0003900000 */
[----:B------:R-:W3:Y:S02]  /*23980*/  @!P2 SYNCS.PHASECHK.TRANS64 P2, [R14+URZ+0x31c50], R0 ;  /* 0x031c50000e00a5a7 */ /* 0x000ee4000804007f */
[----:B---3--:R-:W-:Y:S05]  /*23990*/  @!P2 BRA `(.L_x_12363) ;  /* 0xfffffffc00f0a947 */ /* 0x008fea000383ffff */
[----:B------:R-:W-:Y:S05]  /*239a0*/  BRA `(.L_x_12362) ;  /* 0xffffff3000347947 */ /* 0x000fea000383ffff */
.L_x_12368:
[----:B--2---:R2:W3:Y:S02]  /*239b0*/  SYNCS.PHASECHK.TRANS64.TRYWAIT P0, [R7+URZ+0x31c50], R4 ;  /* 0x031c5004070075a7 */ /* 0x0044e4000800017f */
[----:B---3--:R-:W-:Y:S05]  /*239c0*/  @!P0 NANOSLEEP.SYNCS 0x989680 ;  /* 0x009896800000895d */ /* 0x008fea0003900000 */
[----:B------:R-:W3:Y:S02]  /*239d0*/  @!P0 SYNCS.PHASECHK.TRANS64 P0, [R7+URZ+0x31c50], R4 ;  /* 0x031c5004070085a7 */ /* 0x000ee4000800007f */
[----:B---3--:R-:W-:Y:S05]  /*239e0*/  @!P0 BRA `(.L_x_12368) ;  /* 0xfffffffc00f08947 */ /* 0x008fea000383ffff */
[----:B------:R-:W-:Y:S05]  /*239f0*/  BRA `(.L_x_12367) ;  /* 0xffffff5000a87947 */ /* 0x000fea000383ffff */
.L_x_12378:
[----:B------:R-:W-:Y:S02]  /*23a00*/  IMAD.MOV.U32 R13, RZ, RZ, R2 ;  /* 0x000000ffff0d7224 */ /* 0x000fe400078e0002 */
[----:B------:R-:W-:Y:S02]  /*23a10*/  IMAD.MOV.U32 R12, RZ, RZ, RZ ;  /* 0x000000ffff0c7224 */ /* 0x000fe400078e00ff */
[----:B------:R-:W-:Y:S02]  /*23a20*/  IMAD.MOV.U32 R11, RZ, RZ, 0x1c1f ;  /* 0x00001c1fff0b7424 */ /* 0x000fe400078e00ff */
[----:B------:R-:W-:-:S07]  /*23a30*/  IMAD.MOV.U32 R15, RZ, RZ, -0x1 ;  /* 0xffffffffff0f7424 */ /* 0x000fce00078e00ff */
[----:B------:R-:W-:Y:S05]  /*23a40*/  WARPSYNC.COLLECTIVE R15, `(.L_x_12572) ;  /* 0x000000000f087348 */ /* 0x000fea0003c00000 */
[----:B------:R0:W1:Y:S02]  /*23a50*/  SHFL.IDX P6, R14, R13, R12, R11 ;  /* 0x0000000c0d0e7389 */ /* 0x00006400000c000b */
[----:B01----:R-:W-:Y:S01]  /*23a60*/  ENDCOLLECTIVE ;  /* 0x000000000000791b */ /* 0x003fe20003800000 */
.L_x_12572:
[----:B------:R-:W-:Y:S02]  /*23a70*/  IMAD.MOV.U32 R13, RZ, RZ, R0 ;  /* 0x000000ffff0d7224 */ /* 0x000fe400078e0000 */
[----:B------:R-:W-:-:S07]  /*23a80*/  IMAD.MOV.U32 R3, RZ, RZ, R14 ;  /* 0x000000ffff037224 */ /* 0x000fce00078e000e */
[----:B------:R-:W-:Y:S05]  /*23a90*/  WARPSYNC.COLLECTIVE R15, `(.L_x_12573) ;  /* 0x000000000f087348 */ /* 0x000fea0003c00000 */
[----:B------:R0:W1:Y:S02]  /*23aa0*/  SHFL.IDX P6, R14, R13, R12, R11 ;  /* 0x0000000c0d0e7389 */ /* 0x00006400000c000b */
[----:B01----:R-:W-:Y:S01]  /*23ab0*/  ENDCOLLECTIVE ;  /* 0x000000000000791b */ /* 0x003fe20003800000 */
.L_x_12573:
[----:B------:R-:W-:Y:S05]  /*23ac0*/  BRA `(.L_x_12574) ;  /* 0xffffff7400d07947 */ /* 0x000fea000383ffff */
.L_x_12381:
        /* <DEDUP_REMOVED lines=8> */
.L_x_12576:
[----:B------:R-:W-:Y:S05]  /*23b50*/  BSYNC B1 ;  /* 0x0000000000017941 */ /* 0x000fea0003800000 */
.L_x_12575:
        /* <DEDUP_REMOVED lines=8> */
.L_x_12577:
[----:B------:R-:W-:Y:S05]  /*23be0*/  BRA `(.L_x_12578) ;  /* 0xffffff7400e47947 */ /* 0x000fea000383ffff */
.L_x_12398:
        /* <DEDUP_REMOVED lines=11> */
.L_x_12580:
[----:B------:R-:W-:Y:S05]  /*23ca0*/  BSYNC B1 ;  /* 0x0000000000017941 */ /* 0x000fea0003800000 */
.L_x_12579:
[----:B------:R-:W-:Y:S05]  /*23cb0*/  BRA `(.L_x_12581) ;  /* 0xffffff8c009c7947 */ /* 0x000fea000383ffff */
.L_x_12400:
[----:B------:R-:W-:Y:S01]  /*23cc0*/  BSSY B1, `(.L_x_12582) ;  /* 0x0000006000017945 */ /* 0x000fe20003800000 */
[----:B------:R-:W-:-:S07]  /*23cd0*/  IMAD.MOV.U32 R15, RZ, RZ, -0x1 ;  /* 0xffffffffff0f7424 */ /* 0x000fce00078e00ff */
[----:B01----:R-:W-:Y:S05]  /*23ce0*/  WARPSYNC.COLLECTIVE R15, `(.L_x_12583) ;  /* 0x000000000f0c7348 */ /* 0x003fea0003c00000 */
[----:B------:R-:W-:Y:S02]  /*23cf0*/  ELECT P6, UR62, PT ;  /* 0x00000000003e782f */ /* 0x000fe400038c0000 */
[----:B------:R-:W-:Y:S01]  /*23d00*/  MOV R14, UR62 ;  /* 0x0000003e000e7c02 */ /* 0x000fe20008000f00 */
[----:B01----:R-:W-:Y:S10]  /*23d10*/  ENDCOLLECTIVE ;  /* 0x000000000000791b */ /* 0x003ff40003800000 */
.L_x_12583:
[----:B------:R-:W-:Y:S05]  /*23d20*/  BSYNC B1 ;  /* 0x0000000000017941 */ /* 0x000fea0003800000 */
.L_x_12582:
[----:B------:R-:W-:Y:S01]  /*23d30*/  PLOP3.LUT P2, PT, P6, PT, PT, 0x80, 0x0 ;  /* 0x000000000000781c */ /* 0x000fe2000374f070 */
[----:B------:R-:W-:-:S12]  /*23d40*/  BRA `(.L_x_12399) ;  /* 0xffffff8c00907947 */ /* 0x000fd8000383ffff */
.L_x_12402:
[----:B-1----:R1:W2:Y:S02]  /*23d50*/  SYNCS.PHASECHK.TRANS64.TRYWAIT P0, [R22+URZ+0x31c20], R5 ;  /* 0x031c2005160075a7 */ /* 0x0022a4000800017f */
[----:B--2---:R-:W-:Y:S05]  /*23d60*/  @!P0 NANOSLEEP.SYNCS 0x989680 ;  /* 0x009896800000895d */ /* 0x004fea0003900000 */
[----:B------:R-:W2:Y:S02]  /*23d70*/  @!P0 SYNCS.PHASECHK.TRANS64 P0, [R22+URZ+0x31c20], R5 ;  /* 0x031c2005160085a7 */ /* 0x000ea4000800007f */
[----:B--2---:R-:W-:Y:S05]  /*23d80*/  @!P0 BRA `(.L_x_12402) ;  /* 0xfffffffc00f08947 */ /* 0x004fea000383ffff */
[----:B------:R-:W-:Y:S05]  /*23d90*/  BRA `(.L_x_12584) ;  /* 0xffffff8c00a07947 */ /* 0x000fea000383ffff */
.L_x_12406:
[----:B--2---:R2:W3:Y:S02]  /*23da0*/  SYNCS.PHASECHK.TRANS64.TRYWAIT P0, [R9+URZ+0x31ca0], R8 ;  /* 0x031ca008090075a7 */ /* 0x0044e4000800017f */
[----:B---3--:R-:W-:Y:S05]  /*23db0*/  @!P0 NANOSLEEP.SYNCS 0x989680 ;  /* 0x009896800000895d */ /* 0x008fea0003900000 */
[----:B------:R-:W3:Y:S02]  /*23dc0*/  @!P0 SYNCS.PHASECHK.TRANS64 P0, [R9+URZ+0x31ca0], R8 ;  /* 0x031ca008090085a7 */ /* 0x000ee4000800007f */
[----:B---3--:R-:W-:Y:S05]  /*23dd0*/  @!P0 BRA `(.L_x_12406) ;  /* 0xfffffffc00f08947 */ /* 0x008fea000383ffff */
[----:B------:R-:W-:Y:S05]  /*23de0*/  BRA `(.L_x_12585) ;  /* 0xffffff8c00bc7947 */ /* 0x000fea000383ffff */
.L_x_12413:
[----:B0-----:R0:W1:Y:S02]  /*23df0*/  SYNCS.PHASECHK.TRANS64.TRYWAIT P0, [R9+URZ+0x31cc0], R8 ;  /* 0x031cc008090075a7 */ /* 0x001064000800017f */
[----:B-1----:R-:W-:Y:S05]  /*23e00*/  @!P0 NANOSLEEP.SYNCS 0x989680 ;  /* 0x009896800000895d */ /* 0x002fea0003900000 */
[----:B------:R-:W1:Y:S02]  /*23e10*/  @!P0 SYNCS.PHASECHK.TRANS64 P0, [R9+URZ+0x31cc0], R8 ;  /* 0x031cc008090085a7 */ /* 0x000e64000800007f */
[----:B-1----:R-:W-:Y:S05]  /*23e20*/  @!P0 BRA `(.L_x_12413) ;  /* 0xfffffffc00f08947 */ /* 0x002fea000383ffff */
[----:B------:R-:W-:Y:S05]  /*23e30*/  BRA `(.L_x_12586) ;  /* 0xffffff9000b47947 */ /* 0x000fea000383ffff */
.L_x_12422:
[----:B-1----:R1:W2:Y:S02]  /*23e40*/  SYNCS.PHASECHK.TRANS64.TRYWAIT P0, [R8+URZ+0x31ca0], R7 ;  /* 0x031ca007080075a7 */ /* 0x0022a4000800017f */
[----:B--2---:R-:W-:Y:S05]  /*23e50*/  @!P0 NANOSLEEP.SYNCS 0x989680 ;  /* 0x009896800000895d */ /* 0x004fea0003900000 */
[----:B------:R-:W2:Y:S02]  /*23e60*/  @!P0 SYNCS.PHASECHK.TRANS64 P0, [R8+URZ+0x31ca0], R7 ;  /* 0x031ca007080085a7 */ /* 0x000ea4000800007f */
[----:B--2---:R-:W-:Y:S05]  /*23e70*/  @!P0 BRA `(.L_x_12422) ;  /* 0xfffffffc00f08947 */ /* 0x004fea000383ffff */
[----:B------:R-:W-:Y:S05]  /*23e80*/  BRA `(.L_x_12587) ;  /* 0xffffff9400f07947 */ /* 0x000fea000383ffff */
.L_x_12429:
[----:B0-----:R0:W2:Y:S02]  /*23e90*/  SYNCS.PHASECHK.TRANS64.TRYWAIT P0, [R8+URZ+0x31cc0], R7 ;  /* 0x031cc007080075a7 */ /* 0x0010a4000800017f */
[----:B--2---:R-:W-:Y:S05]  /*23ea0*/  @!P0 NANOSLEEP.SYNCS 0x989680 ;  /* 0x009896800000895d */ /* 0x004fea0003900000 */
[----:B------:R-:W2:Y:S02]  /*23eb0*/  @!P0 SYNCS.PHASECHK.TRANS64 P0, [R8+URZ+0x31cc0], R7 ;  /* 0x031cc007080085a7 */ /* 0x000ea4000800007f */
[----:B--2---:R-:W-:Y:S05]  /*23ec0*/  @!P0 BRA `(.L_x_12429) ;  /* 0xfffffffc00f08947 */ /* 0x004fea000383ffff */
[----:B------:R-:W-:Y:S05]  /*23ed0*/  BRA `(.L_x_12588) ;  /* 0xffffff9800e47947 */ /* 0x000fea000383ffff */
.L_x_12444:
        /* <DEDUP_REMOVED lines=11> */
.L_x_12590:
[----:B------:R-:W-:Y:S05]  /*23f90*/  BSYNC B0 ;  /* 0x0000000000007941 */ /* 0x000fea0003800000 */
.L_x_12589:
[----:B------:R-:W-:Y:S05]  /*23fa0*/  BRA `(.L_x_12591) ;  /* 0xffffffa4009c7947 */ /* 0x000fea000383ffff */
.L_x_12446:
[----:B------:R-:W-:Y:S01]  /*23fb0*/  BSSY B0, `(.L_x_12592) ;  /* 0x0000006000007945 */ /* 0x000fe20003800000 */
[----:B------:R-:W-:-:S07]  /*23fc0*/  IMAD.MOV.U32 R15, RZ, RZ, -0x1 ;  /* 0xffffffffff0f7424 */ /* 0x000fce00078e00ff */
[----:B0123--:R-:W-:Y:S05]  /*23fd0*/  WARPSYNC.COLLECTIVE R15, `(.L_x_12593) ;  /* 0x000000000f0c7348 */ /* 0x00ffea0003c00000 */
[----:B------:R-:W-:Y:S02]  /*23fe0*/  ELECT P6, UR62, PT ;  /* 0x00000000003e782f */ /* 0x000fe400038c0000 */
[----:B------:R-:W-:Y:S01]  /*23ff0*/  MOV R14, UR62 ;  /* 0x0000003e000e7c02 */ /* 0x000fe20008000f00 */
[----:B0123--:R-:W-:Y:S10]  /*24000*/  ENDCOLLECTIVE ;  /* 0x000000000000791b */ /* 0x00fff40003800000 */
.L_x_12593:
[----:B------:R-:W-:Y:S05]  /*24010*/  BSYNC B0 ;  /* 0x0000000000007941 */ /* 0x000fea0003800000 */
.L_x_12592:
[----:B------:R-:W-:Y:S05]  /*24020*/  BRA `(.L_x_12594) ;  /* 0xffffffa400a47947 */ /* 0x000fea000383ffff */
.L_x_12448:
[----:B---3--:R3:W4:Y:S02]  /*24030*/  SYNCS.PHASECHK.TRANS64.TRYWAIT P0, [R0+URZ+0x31c40], R2 ;  /* 0x031c4002000075a7 */ /* 0x008724000800017f */
[----:B----4-:R-:W-:Y:S05]  /*24040*/  @!P0 NANOSLEEP.SYNCS 0x989680 ;  /* 0x009896800000895d */ /* 0x010fea0003900000 */
[----:B------:R-:W4:Y:S02]  /*24050*/  @!P0 SYNCS.PHASECHK.TRANS64 P0, [R0+URZ+0x31c40], R2 ;  /* 0x031c4002000085a7 */ /* 0x000f24000800007f */
[----:B----4-:R-:W-:Y:S05]  /*24060*/  @!P0 BRA `(.L_x_12448) ;  /* 0xfffffffc00f08947 */ /* 0x010fea000383ffff */
[----:B------:R-:W-:Y:S05]  /*24070*/  BRA `(.L_x_12595) ;  /* 0xffffffa400f47947 */ /* 0x000fea000383ffff */
.L_x_12452:
        /* <DEDUP_REMOVED lines=12> */
.L_x_12596:
[----:B------:R-:W-:Y:S02]  /*24140*/  IMAD.MOV.U32 R13, RZ, RZ, R4 ;  /* 0x000000ffff0d7224 */ /* 0x000fe400078e0004 */
[----:B------:R-:W-:-:S07]  /*24150*/  IMAD.MOV.U32 R2, RZ, RZ, R14 ;  /* 0x000000ffff027224 */ /* 0x000fce00078e000e */
[----:B------:R-:W-:Y:S05]  /*24160*/  WARPSYNC.COLLECTIVE R15, `(.L_x_12597) ;  /* 0x000000000f087348 */ /* 0x000fea0003c00000 */
[----:B------:R0:W1:Y:S02]  /*24170*/  SHFL.IDX P6, R14, R13, R12, R11 ;  /* 0x0000000c0d0e7389 */ /* 0x00006400000c000b */
[----:B01----:R-:W-:Y:S01]  /*24180*/  ENDCOLLECTIVE ;  /* 0x000000000000791b */ /* 0x003fe20003800000 */
.L_x_12597:
[----:B------:R-:W-:Y:S01]  /*24190*/  ISETP.GE.AND P2, PT, R17, R0, PT ;  /* 0x000000001100720c */ /* 0x000fe20003f46270 */
[----:B------:R-:W-:Y:S02]  /*241a0*/  IMAD.MOV.U32 R13, RZ, RZ, R5 ;  /* 0x000000ffff0d7224 */ /* 0x000fe400078e0005 */
[----:B------:R-:W-:Y:S02]  /*241b0*/  IMAD.MOV.U32 R12, RZ, RZ, 0x1 ;  /* 0x00000001ff0c7424 */ /* 0x000fe400078e00ff */
[----:B------:R-:W-:-:S08]  /*241c0*/  IMAD.MOV.U32 R3, RZ, RZ, R14 ;  /* 0x000000ffff037224 */ /* 0x000fd000078e000e */
[----:B------:R-:W-:Y:S05]  /*241d0*/  WARPSYNC.COLLECTIVE R15, `(.L_x_12598) ;  /* 0x000000000f087348 */ /* 0x000fea0003c00000 */
[----:B------:R0:W1:Y:S02]  /*241e0*/  SHFL.IDX P6, R14, R13, R12, R11 ;  /* 0x0000000c0d0e7389 */ /* 0x00006400000c000b */
[----:B01----:R-:W-:Y:S01]  /*241f0*/  ENDCOLLECTIVE ;  /* 0x000000000000791b */ /* 0x003fe20003800000 */
.L_x_12598:
        /* <DEDUP_REMOVED lines=16> */
.L_x_12599:
        /* <DEDUP_REMOVED lines=8> */
.L_x_12600:
        /* <DEDUP_REMOVED lines=17> */
.L_x_12601:
[----:B------:R-:W-:Y:S02]  /*24490*/  IMAD.MOV.U32 R13, RZ, RZ, R5 ;  /* 0x000000ffff0d7224 */ /* 0x000fe400078e0005 */
[----:B------:R-:W-:Y:S02]  /*244a0*/  IMAD.MOV.U32 R12, RZ, RZ, 0x3 ;  /* 0x00000003ff0c7424 */ /* 0x000fe400078e00ff */
[----:B------:R-:W-:-:S07]  /*244b0*/  IMAD.MOV.U32 R3, RZ, RZ, R14 ;  /* 0x000000ffff037224 */ /* 0x000fce00078e000e */
[----:B------:R-:W-:Y:S05]  /*244c0*/  WARPSYNC.COLLECTIVE R15, `(.L_x_12602) ;  /* 0x000000000f087348 */ /* 0x000fea0003c00000 */
[----:B------:R0:W1:Y:S02]  /*244d0*/  SHFL.IDX P6, R14, R13, R12, R11 ;  /* 0x0000000c0d0e7389 */ /* 0x00006400000c000b */
[----:B01----:R-:W-:Y:S01]  /*244e0*/  ENDCOLLECTIVE ;  /* 0x000000000000791b */ /* 0x003fe20003800000 */
.L_x_12602:
[----:B------:R-:W-:-:S05]  /*244f0*/  @!P2 LEA R3, P4, R20, R3, 0x1 ;  /* 0x000000031403a211 */ /* 0x000fca00078808ff */
[----:B------:R-:W-:-:S05]  /*24500*/  @!P2 IMAD.X R2, RZ, RZ, R2, P4 ;  /* 0x000000ffff02a224 */ /* 0x000fca00020e0602 */
[----:B------:R-:W-:Y:S01]  /*24510*/  @!P2 LOP3.LUT R3, R3, R2, RZ, 0x3c, !PT ;  /* 0x000000020303a212 */ /* 0x000fe200078e3cff */
[----:B------:R-:W-:-:S03]  /*24520*/  IMAD.MOV.U32 R13, RZ, RZ, R4 ;  /* 0x000000ffff0d7224 */ /* 0x000fc600078e0004 */
[----:B------:R-:W-:Y:S01]  /*24530*/  @!P2 LOP3.LUT R2, R3, R2, RZ, 0x3c, !PT ;  /* 0x000000020302a212 */ /* 0x000fe200078e3cff */
[----:B------:R-:W-:-:S07]  /*24540*/  IMAD.MOV.U32 R5, RZ, RZ, R14 ;  /* 0x000000ffff057224 */ /* 0x000fce00078e000e */
[----:B------:R-:W-:Y:S05]  /*24550*/  WARPSYNC.COLLECTIVE R15, `(.L_x_12603) ;  /* 0x000000000f087348 */ /* 0x000fea0003c00000 */
[----:B------:R0:W1:Y:S02]  /*24560*/  SHFL.IDX P6, R14, R13, R12, R11 ;  /* 0x0000000c0d0e7389 */ /* 0x00006400000c000b */
[----:B01----:R-:W-:Y:S01]  /*24570*/  ENDCOLLECTIVE ;  /* 0x000000000000791b */ /* 0x003fe20003800000 */
.L_x_12603:
        /* <DEDUP_REMOVED lines=15> */
.L_x_12604:
[----:B------:R-:W-:-:S05]  /*24670*/  @!P2 LEA R2, P4, R20, R4, 0x1 ;  /* 0x000000041402a211 */ /* 0x000fca00078808ff */
[----:B------:R-:W-:-:S05]  /*24680*/  @!P2 IMAD.X R3, RZ, RZ, R5, P4 ;  /* 0x000000ffff03a224 */ /* 0x000fca00020e0605 */
        /* <DEDUP_REMOVED lines=13> */
.L_x_12605:
[----:B------:R-:W-:Y:S02]  /*24760*/  IMAD.MOV.U32 R13, RZ, RZ, R6 ;  /* 0x000000ffff0d7224 */ /* 0x000fe400078e0006 */
[----:B------:R-:W-:Y:S02]  /*24770*/  IMAD.MOV.U32 R12, RZ, RZ, 0x1 ;  /* 0x00000001ff0c7424 */ /* 0x000fe400078e00ff */
[----:B------:R-:W-:-:S07]  /*24780*/  IMAD.MOV.U32 R3, RZ, RZ, R14 ;  /* 0x000000ffff037224 */ /* 0x000fce00078e000e */
[----:B------:R-:W-:Y:S05]  /*24790*/  WARPSYNC.COLLECTIVE R15, `(.L_x_12606) ;  /* 0x000000000f087348 */ /* 0x000fea0003c00000 */
[----:B------:R0:W1:Y:S02]  /*247a0*/  SHFL.IDX P6, R14, R13, R12, R11 ;  /* 0x0000000c0d0e7389 */ /* 0x00006400000c000b */
[----:B01----:R-:W-:Y:S01]  /*247b0*/  ENDCOLLECTIVE ;  /* 0x000000000000791b */ /* 0x003fe20003800000 */
.L_x_12606:
[----:B------:R-:W-:Y:S01]  /*247c0*/  @!P2 LEA R3, P4, R20, R3, 0x1 ;  /* 0x000000031403a211 */ /* 0x000fe200078808ff */
[----:B------:R-:W-:-:S04]  /*247d0*/  IMAD.MOV.U32 R13, RZ, RZ, R7 ;  /* 0x000000ffff0d7224 */ /* 0x000fc800078e0007 */
[----:B------:R-:W-:Y:S02]  /*247e0*/  @!P2 IMAD.X R2, RZ, RZ, R2, P4 ;  /* 0x000000ffff02a224 */ /* 0x000fe400020e0602 */
[----:B------:R-:W-:-:S07]  /*247f0*/  IMAD.MOV.U32 R6, RZ, RZ, R14 ;  /* 0x000000ffff067224 */ /* 0x000fce00078e000e */
[----:B------:R-:W-:Y:S05]  /*24800*/  WARPSYNC.COLLECTIVE R15, `(.L_x_12607) ;  /* 0x000000000f087348 */ /* 0x000fea0003c00000 */
[----:B------:R0:W1:Y:S02]  /*24810*/  SHFL.IDX P6, R14, R13, R12, R11 ;  /* 0x0000000c0d0e7389 */ /* 0x00006400000c000b */
[----:B01----:R-:W-:Y:S01]  /*24820*/  ENDCOLLECTIVE ;  /* 0x000000000000791b */ /* 0x003fe20003800000 */
.L_x_12607:
        /* <DEDUP_REMOVED lines=11> */
.L_x_12455:
[----:B-1----:R1:W2:Y:S02]  /*248e0*/  SYNCS.PHASECHK.TRANS64.TRYWAIT P1, [R22+URZ+0x31c20], R3 ;  /* 0x031c2003160075a7 */ /* 0x0022a4000802017f */
[----:B--2---:R-:W-:Y:S05]  /*248f0*/  @!P1 NANOSLEEP.SYNCS 0x989680 ;  /* 0x009896800000995d */ /* 0x004fea0003900000 */
[----:B------:R-:W2:Y:S02]  /*24900*/  @!P1 SYNCS.PHASECHK.TRANS64 P1, [R22+URZ+0x31c20], R3 ;  /* 0x031c2003160095a7 */ /* 0x000ea4000802007f */
[----:B--2---:R-:W-:Y:S05]  /*24910*/  @!P1 BRA `(.L_x_12455) ;  /* 0xfffffffc00f09947 */ /* 0x004fea000383ffff */
[----:B------:R-:W-:Y:S05]  /*24920*/  BRA `(.L_x_12609) ;  /* 0xffffffac00e47947 */ /* 0x000fea000383ffff */
.L_x_12464:
[----:B-1----:R1:W2:Y:S02]  /*24930*/  SYNCS.PHASECHK.TRANS64.TRYWAIT P0, [R3+URZ+0x31c40], R2 ;  /* 0x031c4002030075a7 */ /* 0x0022a4000800017f */
[----:B--2---:R-:W-:Y:S05]  /*24940*/  @!P0 NANOSLEEP.SYNCS 0x989680 ;  /* 0x009896800000895d */ /* 0x004fea0003900000 */
[----:B------:R-:W2:Y:S02]  /*24950*/  @!P0 SYNCS.PHASECHK.TRANS64 P0, [R3+URZ+0x31c40], R2 ;  /* 0x031c4002030085a7 */ /* 0x000ea4000800007f */
[----:B--2---:R-:W-:Y:S05]  /*24960*/  @!P0 BRA `(.L_x_12464) ;  /* 0xfffffffc00f08947 */ /* 0x004fea000383ffff */
[----:B------:R-:W-:Y:S05]  /*24970*/  BRA `(.L_x_12610) ;  /* 0xffffffb000907947 */ /* 0x000fea000383ffff */
.L_x_12471:
[----:B0-----:R0:W1:Y:S02]  /*24980*/  SYNCS.PHASECHK.TRANS64.TRYWAIT P0, [R2+URZ+0x31c60], R3 ;  /* 0x031c6003020075a7 */ /* 0x001064000800017f */
[----:B-1----:R-:W-:Y:S05]  /*24990*/  @!P0 NANOSLEEP.SYNCS 0x989680 ;  /* 0x009896800000895d */ /* 0x002fea0003900000 */
[----:B------:R-:W1:Y:S02]  /*249a0*/  @!P0 SYNCS.PHASECHK.TRANS64 P0, [R2+URZ+0x31c60], R3 ;  /* 0x031c6003020085a7 */ /* 0x000e64000800007f */
[----:B-1----:R-:W-:Y:S05]  /*249b0*/  @!P0 BRA `(.L_x_12471) ;  /* 0xfffffffc00f08947 */ /* 0x002fea000383ffff */
[----:B------:R-:W-:Y:S05]  /*249c0*/  BRA `(.L_x_12611) ;  /* 0xffffffb400987947 */ /* 0x000fea000383ffff */
.L_x_12482:
[----:B0-----:R0:W2:Y:S02]  /*249d0*/  SYNCS.PHASECHK.TRANS64.TRYWAIT P0, [R5+URZ+0x31c40], R2 ;  /* 0x031c4002050075a7 */ /* 0x0010a4000800017f */
[----:B--2---:R-:W-:Y:S05]  /*249e0*/  @!P0 NANOSLEEP.SYNCS 0x989680 ;  /* 0x009896800000895d */ /* 0x004fea0003900000 */
[----:B------:R-:W2:Y:S02]  /*249f0*/  @!P0 SYNCS.PHASECHK.TRANS64 P0, [R5+URZ+0x31c40], R2 ;  /* 0x031c4002050085a7 */ /* 0x000ea4000800007f */
[----:B--2---:R-:W-:Y:S05]  /*24a00*/  @!P0 BRA `(.L_x_12482) ;  /* 0xfffffffc00f08947 */ /* 0x004fea000383ffff */
[----:B------:R-:W-:Y:S05]  /*24a10*/  BRA `(.L_x_12612) ;  /* 0xffffffbc00547947 */ /* 0x000fea000383ffff */
.L_x_12489:
[----:B0-----:R0:W1:Y:S02]  /*24a20*/  SYNCS.PHASECHK.TRANS64.TRYWAIT P0, [R3+URZ+0x31c60], R27 ;  /* 0x031c601b030075a7 */ /* 0x001064000800017f */
[----:B-1----:R-:W-:Y:S05]  /*24a30*/  @!P0 NANOSLEEP.SYNCS 0x989680 ;  /* 0x009896800000895d */ /* 0x002fea0003900000 */
[----:B------:R-:W1:Y:S02]  /*24a40*/  @!P0 SYNCS.PHASECHK.TRANS64 P0, [R3+URZ+0x31c60], R27 ;  /* 0x031c601b030085a7 */ /* 0x000e64000800007f */
[----:B-1----:R-:W-:Y:S05]  /*24a50*/  @!P0 BRA `(.L_x_12489) ;  /* 0xfffffffc00f08947 */ /* 0x002fea000383ffff */
[----:B------:R-:W-:Y:S05]  /*24a60*/  BRA `(.L_x_12613) ;  /* 0xffffffc0005c7947 */ /* 0x000fea000383ffff */
.L_x_12500:
[----:B0-----:R0:W2:Y:S02]  /*24a70*/  SYNCS.PHASECHK.TRANS64.TRYWAIT P0, [R5+URZ+0x31c40], R2 ;  /* 0x031c4002050075a7 */ /* 0x0010a4000800017f */
[----:B--2---:R-:W-:Y:S05]  /*24a80*/  @!P0 NANOSLEEP.SYNCS 0x989680 ;  /* 0x009896800000895d */ /* 0x004fea0003900000 */
[----:B------:R-:W2:Y:S02]  /*24a90*/  @!P0 SYNCS.PHASECHK.TRANS64 P0, [R5+URZ+0x31c40], R2 ;  /* 0x031c4002050085a7 */ /* 0x000ea4000800007f */
[----:B--2---:R-:W-:Y:S05]  /*24aa0*/  @!P0 BRA `(.L_x_12500) ;  /* 0xfffffffc00f08947 */ /* 0x004fea000383ffff */
[----:B------:R-:W-:Y:S05]  /*24ab0*/  BRA `(.L_x_12614) ;  /* 0xffffffc400f47947 */ /* 0x000fea000383ffff */
.L_x_12507:
[----:B0-----:R0:W1:Y:S02]  /*24ac0*/  SYNCS.PHASECHK.TRANS64.TRYWAIT P0, [R3+URZ+0x31c60], R7 ;  /* 0x031c6007030075a7 */ /* 0x001064000800017f */
[----:B-1----:R-:W-:Y:S05]  /*24ad0*/  @!P0 NANOSLEEP.SYNCS 0x989680 ;  /* 0x009896800000895d */ /* 0x002fea0003900000 */
[----:B------:R-:W1:Y:S02]  /*24ae0*/  @!P0 SYNCS.PHASECHK.TRANS64 P0, [R3+URZ+0x31c60], R7 ;  /* 0x031c6007030085a7 */ /* 0x000e64000800007f */
[----:B-1----:R-:W-:Y:S05]  /*24af0*/  @!P0 BRA `(.L_x_12507) ;  /* 0xfffffffc00f08947 */ /* 0x002fea000383ffff */
[----:B------:R-:W-:Y:S05]  /*24b00*/  BRA `(.L_x_12615) ;  /* 0xffffffc800fc7947 */ /* 0x000fea000383ffff */
.L_x_12520:
[----:B-1----:R1:W2:Y:S02]  /*24b10*/  SYNCS.PHASECHK.TRANS64.TRYWAIT P0, [R3+URZ+0x31c60], R0 ;  /* 0x031c6000030075a7 */ /* 0x0022a4000800017f */
[----:B--2---:R-:W-:Y:S05]  /*24b20*/  @!P0 NANOSLEEP.SYNCS 0x989680 ;  /* 0x009896800000895d */ /* 0x004fea0003900000 */
[----:B------:R-:W2:Y:S02]  /*24b30*/  @!P0 SYNCS.PHASECHK.TRANS64 P0, [R3+URZ+0x31c60], R0 ;  /* 0x031c6000030085a7 */ /* 0x000ea4000800007f */
[----:B--2---:R-:W-:Y:S05]  /*24b40*/  @!P0 BRA `(.L_x_12520) ;  /* 0xfffffffc00f08947 */ /* 0x004fea000383ffff */
[----:B------:R-:W-:Y:S05]  /*24b50*/  BRA `(.L_x_12616) ;  /* 0xffffffd0007c7947 */ /* 0x000fea000383ffff */
.L_x_12529:
[----:B------:R-:W-:Y:S01]  /*24b60*/  BSSY B0, `(.L_x_12617) ;  /* 0x0000008000007945 */ /* 0x000fe20003800000 */
[----:B------:R-:W-:Y:S02]  /*24b70*/  IMAD.MOV.U32 R13, RZ, RZ, R16 ;  /* 0x000000ffff0d7224 */ /* 0x000fe400078e0010 */
[----:B------:R-:W-:Y:S02]  /*24b80*/  IMAD.MOV.U32 R12, RZ, RZ, RZ ;  /* 0x000000ffff0c7224 */ /* 0x000fe400078e00ff */
[----:B------:R-:W-:Y:S02]  /*24b90*/  IMAD.MOV.U32 R11, RZ, RZ, 0x1f ;  /* 0x0000001fff0b7424 */ /* 0x000fe400078e00ff */
[----:B------:R-:W-:-:S07]  /*24ba0*/  IMAD.MOV.U32 R15, RZ, RZ, -0x1 ;  /* 0xffffffffff0f7424 */ /* 0x000fce00078e00ff */
[----:B-1----:R-:W-:Y:S05]  /*24bb0*/  WARPSYNC.COLLECTIVE R15, `(.L_x_12618) ;  /* 0x000000000f087348 */ /* 0x002fea0003c00000 */
[----:B------:R0:W2:Y:S02]  /*24bc0*/  SHFL.IDX P6, R14, R13, R12, R11 ;  /* 0x0000000c0d0e7389 */ /* 0x0000a400000c000b */
[----:B012---:R-:W-:Y:S01]  /*24bd0*/  ENDCOLLECTIVE ;  /* 0x000000000000791b */ /* 0x007fe20003800000 */
.L_x_12618:
[----:B------:R-:W-:Y:S05]  /*24be0*/  BSYNC B0 ;  /* 0x0000000000007941 */ /* 0x000fea0003800000 */
.L_x_12617:
        /* <DEDUP_REMOVED lines=10> */
.L_x_12619:
        /* <DEDUP_REMOVED lines=16> */
.L_x_12620:
        /* <DEDUP_REMOVED lines=8> */
.L_x_12621:
[----:B------:R-:W-:Y:S01]  /*24e10*/  IMAD.MOV.U32 R12, RZ, RZ, 0x4 ;  /* 0x00000004ff0c7424 */ /* 0x000fe200078e00ff */
[----:B------:R-:W-:-:S05]  /*24e20*/  SEL R5, R14, RZ, P0 ;  /* 0x000000ff0e057207 */ /* 0x000fca0000000000 */
[----:B------:R-:W-:-:S04]  /*24e30*/  IMAD.IADD R5, R4, 0x1, R5 ;  /* 0x0000000104057824 */ /* 0x000fc800078e0205 */
[----:B------:R-:W-:-:S07]  /*24e40*/  IMAD.MOV.U32 R13, RZ, RZ, R5 ;  /* 0x000000ffff0d7224 */ /* 0x000fce00078e0005 */
[----:B------:R-:W-:Y:S05]  /*24e50*/  WARPSYNC.COLLECTIVE R15, `(.L_x_12622) ;  /* 0x000000000f087348 */ /* 0x000fea0003c00000 */
[----:B------:R0:W1:Y:S02]  /*24e60*/  SHFL.UP P6, R14, R13, R12, R11 ;  /* 0x0400000c0d0e7389 */ /* 0x00006400000c000b */
[----:B01----:R-:W-:Y:S01]  /*24e70*/  ENDCOLLECTIVE ;  /* 0x000000000000791b */ /* 0x003fe20003800000 */
.L_x_12622:
[----:B------:R-:W-:Y:S01]  /*24e80*/  IMAD.MOV.U32 R12, RZ, RZ, 0x8 ;  /* 0x00000008ff0c7424 */ /* 0x000fe200078e00ff */
[----:B------:R-:W-:-:S05]  /*24e90*/  SEL R6, R14, RZ, P1 ;  /* 0x000000ff0e067207 */ /* 0x000fca0000800000 */
[----:B------:R-:W-:-:S04]  /*24ea0*/  IMAD.IADD R6, R5, 0x1, R6 ;  /* 0x0000000105067824 */ /* 0x000fc800078e0206 */
[----:B------:R-:W-:-:S07]  /*24eb0*/  IMAD.MOV.U32 R13, RZ, RZ, R6 ;  /* 0x000000ffff0d7224 */ /* 0x000fce00078e0006 */
[----:B------:R-:W-:Y:S05]  /*24ec0*/  WARPSYNC.COLLECTIVE R15, `(.L_x_12623) ;  /* 0x000000000f087348 */ /* 0x000fea0003c00000 */
[----:B------:R0:W1:Y:S02]  /*24ed0*/  SHFL.UP P6, R14, R13, R12, R11 ;  /* 0x0400000c0d0e7389 */ /* 0x00006400000c000b */
[----:B01----:R-:W-:Y:S01]  /*24ee0*/  ENDCOLLECTIVE ;  /* 0x000000000000791b */ /* 0x003fe20003800000 */
.L_x_12623:
[----:B------:R-:W-:Y:S01]  /*24ef0*/  IMAD.MOV.U32 R12, RZ, RZ, 0x10 ;  /* 0x00000010ff0c7424 */ /* 0x000fe200078e00ff */
[----:B------:R-:W-:-:S05]  /*24f00*/  SEL R3, R14, RZ, P2 ;  /* 0x000000ff0e037207 */ /* 0x000fca0001000000 */
[----:B------:R-:W-:-:S04]  /*24f10*/  IMAD.IADD R4, R6, 0x1, R3 ;  /* 0x0000000106047824 */ /* 0x000fc800078e0203 */
[----:B------:R-:W-:-:S07]  /*24f20*/  IMAD.MOV.U32 R13, RZ, RZ, R4 ;  /* 0x000000ffff0d7224 */ /* 0x000fce00078e0004 */
[----:B------:R-:W-:Y:S05]  /*24f30*/  WARPSYNC.COLLECTIVE R15, `(.L_x_12624) ;  /* 0x000000000f087348 */ /* 0x000fea0003c00000 */
[----:B------:R0:W1:Y:S02]  /*24f40*/  SHFL.UP P6, R14, R13, R12, R11 ;  /* 0x0400000c0d0e7389 */ /* 0x00006400000c000b */
[----:B01----:R-:W-:Y:S01]  /*24f50*/  ENDCOLLECTIVE ;  /* 0x000000000000791b */ /* 0x003fe20003800000 */
.L_x_12624:
        /* <DEDUP_REMOVED lines=8> */
.L_x_12625:
[----:B------:R-:W-:Y:S05]  /*24fe0*/  BRA `(.L_x_12626) ;  /* 0xffffffd4003c7947 */ /* 0x000fea000383ffff */
.L_x_12534:
        /* <DEDUP_REMOVED lines=8> */
.L_x_12628:
[----:B------:R-:W-:Y:S05]  /*25070*/  BSYNC B0 ;  /* 0x0000000000007941 */ /* 0x000fea0003800000 */
.L_x_12627:
        /* <DEDUP_REMOVED lines=10> */
.L_x_12629:
[----:B------:R-:W-:Y:S01]  /*25120*/  IMAD.MOV.U32 R12, RZ, RZ, 0x4 ;  /* 0x00000004ff0c7424 */ /* 0x000fe200078e00ff */
[----:B------:R-:W-:-:S05]  /*25130*/  SEL R14, R14, RZ, P0 ;  /* 0x000000ff0e0e7207 */ /* 0x000fca0000000000 */
[----:B------:R-:W-:-:S04]  /*25140*/  IMAD.IADD R3, R13, 0x1, R14 ;  /* 0x000000010d037824 */ /* 0x000fc800078e020e */
[----:B------:R-:W-:-:S07]  /*25150*/  IMAD.MOV.U32 R13, RZ, RZ, R3 ;  /* 0x000000ffff0d7224 */ /* 0x000fce00078e0003 */
[----:B------:R-:W-:Y:S05]  /*25160*/  WARPSYNC.COLLECTIVE R15, `(.L_x_12630) ;  /* 0x000000000f087348 */ /* 0x000fea0003c00000 */
[----:B------:R0:W1:Y:S02]  /*25170*/  SHFL.UP P6, R14, R13, R12, R11 ;  /* 0x0400000c0d0e7389 */ /* 0x00006400000c000b */
[----:B01----:R-:W-:Y:S01]  /*25180*/  ENDCOLLECTIVE ;  /* 0x000000000000791b */ /* 0x003fe20003800000 */
.L_x_12630:
[----:B------:R-:W-:Y:S01]  /*25190*/  IMAD.MOV.U32 R12, RZ, RZ, 0x8 ;  /* 0x00000008ff0c7424 */ /* 0x000fe200078e00ff */
[----:B------:R-:W-:-:S05]  /*251a0*/  SEL R4, R14, RZ, P1 ;  /* 0x000000ff0e047207 */ /* 0x000fca0000800000 */
[----:B------:R-:W-:-:S04]  /*251b0*/  IMAD.IADD R4, R3, 0x1, R4 ;  /* 0x0000000103047824 */ /* 0x000fc800078e0204 */
[----:B------:R-:W-:-:S07]  /*251c0*/  IMAD.MOV.U32 R13, RZ, RZ, R4 ;  /* 0x000000ffff0d7224 */ /* 0x000fce00078e0004 */
[----:B------:R-:W-:Y:S05]  /*251d0*/  WARPSYNC.COLLECTIVE R15, `(.L_x_12631) ;  /* 0x000000000f087348 */ /* 0x000fea0003c00000 */
[----:B------:R0:W1:Y:S02]  /*251e0*/  SHFL.UP P6, R14, R13, R12, R11 ;  /* 0x0400000c0d0e7389 */ /* 0x00006400000c000b */
[----:B01----:R-:W-:Y:S01]  /*251f0*/  ENDCOLLECTIVE ;  /* 0x000000000000791b */ /* 0x003fe20003800000 */
.L_x_12631:
[----:B------:R-:W-:Y:S01]  /*25200*/  IMAD.MOV.U32 R12, RZ, RZ, 0x10 ;  /* 0x00000010ff0c7424 */ /* 0x000fe200078e00ff */
[----:B------:R-:W-:-:S05]  /*25210*/  SEL R5, R14, RZ, P2 ;  /* 0x000000ff0e057207 */ /* 0x000fca0001000000 */
[----:B------:R-:W-:-:S04]  /*25220*/  IMAD.IADD R5, R4, 0x1, R5 ;  /* 0x0000000104057824 */ /* 0x000fc800078e0205 */
[----:B------:R-:W-:-:S07]  /*25230*/  IMAD.MOV.U32 R13, RZ, RZ, R5 ;  /* 0x000000ffff0d7224 */ /* 0x000fce00078e0005 */
[----:B------:R-:W-:Y:S05]  /*25240*/  WARPSYNC.COLLECTIVE R15, `(.L_x_12632) ;  /* 0x000000000f087348 */ /* 0x000fea0003c00000 */
[----:B------:R0:W1:Y:S02]  /*25250*/  SHFL.UP P6, R14, R13, R12, R11 ;  /* 0x0400000c0d0e7389 */ /* 0x00006400000c000b */
[----:B01----:R-:W-:Y:S01]  /*25260*/  ENDCOLLECTIVE ;  /* 0x000000000000791b */ /* 0x003fe20003800000 */
.L_x_12632:
        /* <DEDUP_REMOVED lines=8> */
.L_x_12633:
[----:B------:R-:W-:Y:S05]  /*252f0*/  BRA `(.L_x_12634) ;  /* 0xffffffd400187947 */ /* 0x000fea000383ffff */
.L_x_12536:
[----:B------:R-:W-:Y:S01]  /*25300*/  BSSY B0, `(.L_x_12635) ;  /* 0x0000006000007945 */ /* 0x000fe20003800000 */
[----:B------:R-:W-:Y:S01]  /*25310*/  PLOP3.LUT P6, PT, P6, PT, PT, 0x8, 0x0 ;  /* 0x000000000000781c */ /* 0x000fe200037ce170 */
[----:B------:R-:W-:-:S12]  /*25320*/  IMAD.MOV.U32 R15, RZ, RZ, -0x1 ;  /* 0xffffffffff0f7424 */ /* 0x000fd800078e00ff */
[----:B0-----:R-:W-:Y:S05]  /*25330*/  WARPSYNC.COLLECTIVE R15, `(.L_x_12636) ;  /* 0x000000000f087348 */ /* 0x001fea0003c00000 */
[----:B------:R-:W-:Y:S01]  /*25340*/  VOTE.ANY R14, PT, P6 ;  /* 0x00000000000e7806 */ /* 0x000fe200030e0100 */
[----:B0-----:R-:W-:Y:S06]  /*25350*/  ENDCOLLECTIVE ;  /* 0x000000000000791b */ /* 0x001fec0003800000 */
.L_x_12636:
[----:B------:R-:W-:Y:S05]  /*25360*/  BSYNC B0 ;  /* 0x0000000000007941 */ /* 0x000fea0003800000 */
.L_x_12635:
        /* <DEDUP_REMOVED lines=9> */
.L_x_12637:
[----:B------:R-:W-:Y:S01]  /*25400*/  IMAD.MOV.U32 R17, RZ, RZ, R14 ;  /* 0x000000ffff117224 */ /* 0x000fe200078e000e */
[----:B------:R-:W-:Y:S06]  /*25410*/  BRA `(.L_x_12638) ;  /* 0xffffffd400087947 */ /* 0x000fec000383ffff */
.L_x_12538:
[----:B------:R-:W-:Y:S01]  /*25420*/  BSSY B0, `(.L_x_12639) ;  /* 0x0000007000007945 */ /* 0x000fe20003800000 */
[----:B------:R-:W-:Y:S02]  /*25430*/  IMAD.MOV.U32 R13, RZ, RZ, R3 ;  /* 0x000000ffff0d7224 */ /* 0x000fe400078e0003 */
[----:B------:R-:W-:Y:S02]  /*25440*/  IMAD.MOV.U32 R11, RZ, RZ, 0x1f ;  /* 0x0000001fff0b7424 */ /* 0x000fe400078e00ff */
[----:B------:R-:W-:-:S07]  /*25450*/  IMAD.MOV.U32 R15, RZ, RZ, -0x1 ;  /* 0xffffffffff0f7424 */ /* 0x000fce00078e00ff */
[----:B012---:R-:W-:Y:S05]  /*25460*/  WARPSYNC.COLLECTIVE R15, `(.L_x_12640) ;  /* 0x000000000f087348 */ /* 0x007fea0003c00000 */
[----:B------:R3:W4:Y:S02]  /*25470*/  SHFL.IDX P6, R14, R13, R12, R11 ;  /* 0x0000000c0d0e7389 */ /* 0x00072400000c000b */
[----:B01234-:R-:W-:Y:S01]  /*25480*/  ENDCOLLECTIVE ;  /* 0x000000000000791b */ /* 0x01ffe20003800000 */
.L_x_12640:
[----:B------:R-:W-:Y:S05]  /*25490*/  BSYNC B0 ;  /* 0x0000000000007941 */ /* 0x000fea0003800000 */
.L_x_12639:
[----:B------:R-:W-:Y:S01]  /*254a0*/  IMAD.MOV.U32 R5, RZ, RZ, R14 ;  /* 0x000000ffff057224 */ /* 0x000fe200078e000e */
[----:B------:R-:W-:Y:S06]  /*254b0*/  BRA `(.L_x_12537) ;  /* 0xffffffd000fc7947 */ /* 0x000fec000383ffff */
.L_x_12542:
[----:B0-----:R0:W2:Y:S02]  /*254c0*/  SYNCS.PHASECHK.TRANS64.TRYWAIT P0, [R9+URZ+0x31c20], R0 ;  /* 0x031c2000090075a7 */ /* 0x0010a4000800017f */
[----:B--2---:R-:W-:Y:S05]  /*254d0*/  @!P0 NANOSLEEP.SYNCS 0x989680 ;  /* 0x009896800000895d */ /* 0x004fea0003900000 */
[----:B------:R-:W2:Y:S02]  /*254e0*/  @!P0 SYNCS.PHASECHK.TRANS64 P0, [R9+URZ+0x31c20], R0 ;  /* 0x031c2000090085a7 */ /* 0x000ea4000800007f */
[----:B--2---:R-:W-:Y:S05]  /*254f0*/  @!P0 BRA `(.L_x_12542) ;  /* 0xfffffffc00f08947 */ /* 0x004fea000383ffff */
[----:B------:R-:W-:Y:S05]  /*25500*/  BRA `(.L_x_12641) ;  /* 0xffffffd800707947 */ /* 0x000fea000383ffff */
.L_x_12543:
        /* <DEDUP_REMOVED lines=8> */
[----:B01--4-:R-:W-:Y:S05]  /*25590*/  WARPSYNC.COLLECTIVE R15, `(.L_x_12643) ;  /* 0x000000000f087348 */ /* 0x013fea0003c00000 */
[----:B------:R2:W3:Y:S02]  /*255a0*/  SHFL.IDX P6, R14, R13, R12, R11 ;  /* 0x0000000c0d0e7389 */ /* 0x0004e400000c000b */
[----:B01234-:R-:W-:Y:S01]  /*255b0*/  ENDCOLLECTIVE ;  /* 0x000000000000791b */ /* 0x01ffe20003800000 */
.L_x_12643:
[----:B------:R-:W-:Y:S05]  /*255c0*/  BSYNC B0 ;  /* 0x0000000000007941 */ /* 0x000fea0003800000 */
.L_x_12642:
[----:B------:R-:W-:Y:S05]  /*255d0*/  BRA `(.L_x_12644) ;  /* 0xffffffd800587947 */ /* 0x000fea000383ffff */
.L_x_12544:
[----:B------:R-:W-:Y:S01]  /*255e0*/  BSSY B0, `(.L_x_12645) ;  /* 0x0000006000007945 */ /* 0x000fe20003800000 */
[----:B------:R-:W-:-:S07]  /*255f0*/  IMAD.MOV.U32 R15, RZ, RZ, -0x1 ;  /* 0xffffffffff0f7424 */ /* 0x000fce00078e00ff */
[----:B01--4-:R-:W-:Y:S05]  /*25600*/  WARPSYNC.COLLECTIVE R15, `(.L_x_12646) ;  /* 0x000000000f0c7348 */ /* 0x013fea0003c00000 */
[----:B------:R-:W-:Y:S02]  /*25610*/  ELECT P6, UR62, PT ;  /* 0x00000000003e782f */ /* 0x000fe400038c0000 */
[----:B------:R-:W-:Y:S01]  /*25620*/  MOV R14, UR62 ;  /* 0x0000003e000e7c02 */ /* 0x000fe20008000f00 */
[----:B01--4-:R-:W-:Y:S10]  /*25630*/  ENDCOLLECTIVE ;  /* 0x000000000000791b */ /* 0x013ff40003800000 */
.L_x_12646:
[----:B------:R-:W-:Y:S05]  /*25640*/  BSYNC B0 ;  /* 0x0000000000007941 */ /* 0x000fea0003800000 */
.L_x_12645:
[----:B------:R-:W-:Y:S05]  /*25650*/  BRA `(.L_x_12647) ;  /* 0xffffffd8004c7947 */ /* 0x000fea000383ffff */
.L_x_12546:
[----:B0-----:R0:W2:Y:S02]  /*25660*/  SYNCS.PHASECHK.TRANS64.TRYWAIT P0, [R6+URZ], R3 ;  /* 0x00000003060075a7 */ /* 0x0010a4000800017f */
[----:B--2---:R-:W-:Y:S05]  /*25670*/  @!P0 NANOSLEEP.SYNCS 0x989680 ;  /* 0x009896800000895d */ /* 0x004fea0003900000 */
[----:B------:R-:W2:Y:S02]  /*25680*/  @!P0 SYNCS.PHASECHK.TRANS64 P0, [R6+URZ], R3 ;  /* 0x00000003060085a7 */ /* 0x000ea4000800007f */
[----:B--2---:R-:W-:Y:S05]  /*25690*/  @!P0 BRA `(.L_x_12546) ;  /* 0xfffffffc00f08947 */ /* 0x004fea000383ffff */
[----:B------:R-:W-:Y:S05]  /*256a0*/  BRA `(.L_x_12648) ;  /* 0xffffffd800887947 */ /* 0x000fea000383ffff */
.L_x_12547:
[----:B--2---:R2:W3:Y:S02]  /*256b0*/  SYNCS.PHASECHK.TRANS64.TRYWAIT P0, [R7+URZ], R2 ;  /* 0x00000002070075a7 */ /* 0x0044e4000800017f */
[----:B---3--:R-:W-:Y:S05]  /*256c0*/  @!P0 NANOSLEEP.SYNCS 0x989680 ;  /* 0x009896800000895d */ /* 0x008fea0003900000 */
[----:B------:R-:W3:Y:S02]  /*256d0*/  @!P0 SYNCS.PHASECHK.TRANS64 P0, [R7+URZ], R2 ;  /* 0x00000002070085a7 */ /* 0x000ee4000800007f */
[----:B---3--:R-:W-:Y:S05]  /*256e0*/  @!P0 BRA `(.L_x_12547) ;  /* 0xfffffffc00f08947 */ /* 0x008fea000383ffff */
[----:B------:R-:W-:Y:S05]  /*256f0*/  BRA `(.L_x_12649) ;  /* 0xffffffd8007c7947 */ /* 0x000fea000383ffff */
.L_x_12549:
[----:B---3--:R3:W0:Y:S02]  /*25700*/  SYNCS.PHASECHK.TRANS64.TRYWAIT P0, [R4+URZ], R3 ;  /* 0x00000003040075a7 */ /* 0x008624000800017f */
[----:B0-----:R-:W-:Y:S05]  /*25710*/  @!P0 NANOSLEEP.SYNCS 0x989680 ;  /* 0x009896800000895d */ /* 0x001fea0003900000 */
[----:B------:R-:W0:Y:S02]  /*25720*/  @!P0 SYNCS.PHASECHK.TRANS64 P0, [R4+URZ], R3 ;  /* 0x00000003040085a7 */ /* 0x000e24000800007f */
[----:B0-----:R-:W-:Y:S05]  /*25730*/  @!P0 BRA `(.L_x_12549) ;  /* 0xfffffffc00f08947 */ /* 0x001fea000383ffff */
[----:B------:R-:W-:Y:S05]  /*25740*/  BRA `(.L_x_12650) ;  /* 0xffffffd800807947 */ /* 0x000fea000383ffff */
.L_x_12651:
        /* <DEDUP_REMOVED lines=11> */
.L_x_15331:


//--------------------- .text._ZN7cutlass13device_kernelIN5flash11enable_sm90INS1_16FlashAttnFwdSm90INS1_25CollectiveMainloopFwdSm90ILi2EN4cute5tupleIJNS5_1CILi1EEES8_S8_EEENS6_IJNS7_ILi192EEESA_NS7_ILi64EEEEEELi64ENS_6half_tEfNS_4arch4Sm90ELb0ELb0ELb0ELb0ELb0ELb0ELb0ELb0ELb1ELb1ELb0ELb0EEENS1_21CollectiveEpilogueFwdINS6_IJSA_SB_SA_EEES9_SD_SF_Li384ELb0ELb1ELb0ELb0EEENS1_29StaticPersistentTileSchedulerILb0EEEEEEEEEvNT_6ParamsE --------------------------
	.section	.text._ZN7cutlass13device_kernelIN5flash11enable_sm90INS1_16FlashAttnFwdSm90INS1_25CollectiveMainloopFwdSm90ILi2EN4cute5tupleIJNS5_1CILi1EEES8_S8_EEENS6_IJNS7_ILi192EEESA_NS7_ILi64EEEEEELi64ENS_6half_tEfNS_4arch4Sm90ELb0ELb0ELb0ELb0ELb0ELb0ELb0ELb0ELb1ELb1ELb0ELb0EEENS1_21CollectiveEpilogueFwdINS6_IJSA_SB_SA_EEES9_SD_SF_Li384ELb0ELb1ELb0ELb0EEENS1_29StaticPersistentTileSchedulerILb0EEEEEEEEEvNT_6ParamsE,"ax",@progbits
	.align	128
.text._ZN7cutlass13device_kernelIN5flash11enable_sm90INS1_16FlashAttnFwdSm90INS1_25CollectiveMainloopFwdSm90ILi2EN4cute5tupleIJNS5_1CILi1EEES8_S8_EEENS6_IJNS7_ILi192EEESA_NS7_ILi64EEEEEELi64ENS_6half_tEfNS_4arch4Sm90ELb0ELb0ELb0ELb0ELb0ELb0ELb0ELb0ELb1ELb1ELb0ELb0EEENS1_21CollectiveEpilogueFwdINS6_IJSA_SB_SA_EEES9_SD_SF_Li384ELb0ELb1ELb0ELb0EEENS1_29StaticPersistentTileSchedulerILb0EEEEEEEEEvNT_6ParamsE:
        .type           _ZN7cutlass13device_kernelIN5flash11enable_sm90INS1_16FlashAttnFwdSm90INS1_25CollectiveMainloopFwdSm90ILi2EN4cute5tupleIJNS5_1CILi1EEES8_S8_EEENS6_IJNS7_ILi192EEESA_NS7_ILi64EEEEEELi64ENS_6half_tEfNS_4arch4Sm90ELb0ELb0ELb0ELb0ELb0ELb0ELb0ELb0ELb1ELb1ELb0ELb0EEENS1_21CollectiveEpilogueFwdINS6_IJSA_SB_SA_EEES9_SD_SF_Li384ELb0ELb1ELb0ELb0EEENS1_29StaticPersistentTileSchedulerILb0EEEEEEEEEvNT_6ParamsE,@function
        .size           _ZN7cutlass13device_kernelIN5flash11enable_sm90INS1_16FlashAttnFwdSm90INS1_25CollectiveMainloopFwdSm90ILi2EN4cute5tupleIJNS5_1CILi1EEES8_S8_EEENS6_IJNS7_ILi192EEESA_NS7_ILi64EEEEEELi64ENS_6half_tEfNS_4arch4Sm90ELb0ELb0ELb0ELb0ELb0ELb0ELb0ELb0ELb1ELb1ELb0ELb0EEENS1_21CollectiveEpilogueFwdINS6_IJSA_SB_SA_EEES9_SD_SF_Li384ELb0ELb1ELb0ELb0EEENS1_29StaticPersistentTileSchedulerILb0EEEEEEEEEvNT_6ParamsE,(.L_x_15332 - _ZN7cutlass13device_kernelIN5flash11enable_sm90INS1_16FlashAttnFwdSm90INS1_25CollectiveMainloopFwdSm90ILi2EN4cute5tupleIJNS5_1CILi1EEES8_S8_EEENS6_IJNS7_ILi192EEESA_NS7_ILi64EEEEEELi64ENS_6half_tEfNS_4arch4Sm90ELb0ELb0ELb0ELb0ELb0ELb0ELb0ELb0ELb1ELb1ELb0ELb0EEENS1_21CollectiveEpilogueFwdINS6_IJSA_SB_SA_EEES9_SD_SF_Li384ELb0ELb1ELb0ELb0EEENS1_29StaticPersistentTileSchedulerILb0EEEEEEEEEvNT_6ParamsE)
        .other          _ZN7cutlass13device_kernelIN5flash11enable_sm90INS1_16FlashAttnFwdSm90INS1_25CollectiveMainloopFwdSm90ILi2EN4cute5tupleIJNS5_1CILi1EEES8_S8_EEENS6_IJNS7_ILi192EEESA_NS7_ILi64EEEEEELi64ENS_6half_tEfNS_4arch4Sm90ELb0ELb0ELb0ELb0ELb0ELb0ELb0ELb0ELb1ELb1ELb0ELb0EEENS1_21CollectiveEpilogueFwdINS6_IJSA_SB_SA_EEES9_SD_SF_Li384ELb0ELb1ELb0ELb0EEENS1_29StaticPersistentTileSchedulerILb0EEEEEEEEEvNT_6ParamsE,@"STO_CUDA_ENTRY STV_DEFAULT"
_ZN7cutlass13device_kernelIN5flash11enable_sm90INS1_16FlashAttnFwdSm90INS1_25CollectiveMainloopFwdSm90ILi2EN4cute5tupleIJNS5_1CILi1EEES8_S8_EEENS6_IJNS7_ILi192EEESA_NS7_ILi64EEEEEELi64ENS_6half_tEfNS_4arch4Sm90ELb0ELb0ELb0ELb0ELb0ELb0ELb0ELb0ELb1ELb1ELb0ELb0EEENS1_21CollectiveEpilogueFwdINS6_IJSA_SB_SA_EEES9_SD_SF_Li384ELb0ELb1ELb0ELb0EEENS1_29StaticPersistentTileSchedulerILb0EEEEEEEEEvNT_6ParamsE:
        /* <DEDUP_REMOVED lines=18> */
.L_x_12653:
[----:B------:R-:W-:Y:S05]  /*0120*/  BSYNC B0 ;  /* 0x0000000000007941 */ /* 0x000fea0003800000 */
.L_x_12652:
        /* <DEDUP_REMOVED lines=41> */
.L_x_12654:
        /* <DEDUP_REMOVED lines=22> */
.L_x_12655:
        /* <DEDUP_REMOVED lines=18> */
.L_x_12656:
        /* <DEDUP_REMOVED lines=22> */
.L_x_12657:
        /* <DEDUP_REMOVED lines=22> */
.L_x_12658:
[----:B------:R-:W-:Y:S01]  /*0900*/  PLOP3.LUT P0, PT, PT, PT, UP0, 0x80, 0x0 ;  /* 0x000000000000781c */ /* 0x000fe20003f0f008 */
[----:B------:R-:W-:Y:S01]  /*0910*/  UMOV UR36, 0x1 ;  /* 0x0000000100247882 */ /* 0x000fe20000000000 */
[----:B------:R-:W-:Y:S01]  /*0920*/  NOP ;  /* 0x0000000000007918 */ /* 0x000fe20000000000 */
[----:B------:R-:W-:Y:S01]  /*0930*/  USEL UR36, UR36, 0x2, !UP0 ;  /* 0x0000000224247887 */ /* 0x000fe2000c000000 */
[----:B------:R-:W-:Y:S01]  /*0940*/  ULDC.64 UR46, c[0x0][0x208] ;  /* 0x00008200002e7ab9 */ /* 0x000fe20000000a00 */
[----:B012-4-:R-:W-:Y:S08]  /*0950*/  BAR.SYNC.DEFER_BLOCKING 0x0 ;  /* 0x0000000000007b1d */ /* 0x017ff00000010000 */
[----:B------:R-:W-:Y:S05]  /*0960*/  @!P0 BRA `(.L_x_12659) ;  /* 0x0000007800308947 */ /* 0x000fea0003800000 */
.L_x_12660:
[----:B------:R-:W-:-:S08]  /*0970*/  NOP ;  /* 0x0000000000007918 */ /* 0x000fd00000000000 */
[----:B------:R-:W0:Y:S02]  /*0980*/  USETMAXREG.TRY_ALLOC.CTAPOOL UP0, 0xa0 ;  /* 0x000000a0000079c8 */ /* 0x000e240008000600 */
[----:B0-----:R-:W-:-:S13]  /*0990*/  PLOP3.LUT P0, PT, PT, PT, UP0, 0x80, 0x0 ;  /* 0x000000000000781c */ /* 0x001fda0003f0f008 */
[----:B------:R-:W-:Y:S05]  /*09a0*/  @!P0 BRA `(.L_x_12660) ;  /* 0xfffffffc00f08947 */ /* 0x000fea000383ffff */
[----:B------:R-:W0:Y:S01]  /*09b0*/  S2R R2, SR_TID.X ;  /* 0x0000000000027919 */ /* 0x000e220000002100 */
        /* <DEDUP_REMOVED lines=19> */
[----:B------:R-:W-:Y:S02]  /*0af0*/  SHF.R.S32.HI R7, RZ, 0x4, R0 ;  /* 0x00000004ff077819 */ /* 0x000fe40000011400 */
[C---:B------:R-:W-:Y:S02]  /*0b00*/  LOP3.LUT R5, R0.reuse, 0xfffffff0, RZ, 0xc0, !PT ;  /* 0xfffffff000057812 */ /* 0x040fe400078ec0ff */
[----:B------:R-:W-:Y:S02]  /*0b10*/  LEA.HI R2, R0, R7, RZ, 0x1 ;  /* 0x0000000700027211 */ /* 0x000fe400078f08ff */
[----:B------:R-:W-:Y:S01]  /*0b20*/  LOP3.LUT R9, R157, 0xffffff80, RZ, 0xc0, !PT ;  /* 0xffffff809d097812 */ /* 0x000fe200078ec0ff */
[----:B------:R-:W-:Y:S01]  /*0b30*/  IMAD.IADD R5, R154, 0x1, -R5 ;  /* 0x000000019a057824 */ /* 0x000fe200078e0a05 */
[----:B------:R-:W-:Y:S02]  /*0b40*/  LOP3.LUT R2, R2, 0x1ffffffe, RZ, 0xc0, !PT ;  /* 0x1ffffffe02027812 */ /* 0x000fe400078ec0ff */
[-C--:B------:R-:W-:Y:S01]  /*0b50*/  LEA.HI R8, R3, R154.reuse, RZ, 0x5 ;  /* 0x0000009a03087211 */ /* 0x080fe200078f28ff */
[----:B------:R-:W-:Y:S01]  /*0b60*/  IMAD.IADD R156, R154, 0x1, -R9 ;  /* 0x000000019a9c7824 */ /* 0x000fe200078e0a09 */
[----:B------:R-:W-:Y:S01]  /*0b70*/  SHF.R.S32.HI R0, RZ, 0x1f, R5 ;  /* 0x0000001fff007819 */ /* 0x000fe20000011405 */
[----:B------:R-:W-:Y:S01]  /*0b80*/  IMAD.IADD R7, R7, 0x1, -R2 ;  /* 0x0000000107077824 */ /* 0x000fe200078e0a02 */
[----:B------:R-:W-:Y:S01]  /*0b90*/  LEA.HI R2, R3, R154, RZ, 0x2 ;  /* 0x0000009a03027211 */ /* 0x000fe200078f10ff */
[----:B------:R-:W-:Y:S01]  /*0ba0*/  IMAD.SHL.U32 R8, R8, 0x20, RZ ;  /* 0x0000002008087824 */ /* 0x000fe200078e00ff */
[----:B------:R-:W-:Y:S01]  /*0bb0*/  LEA.HI R0, R0, R5, RZ, 0x3 ;  /* 0x0000000500007211 */ /* 0x000fe200078f18ff */
[----:B0-----:R-:W-:Y:S01]  /*0bc0*/  ULEA UR40, UR4, UR40, 0x18 ;  /* 0x0000002804287291 */ /* 0x001fe2000f8ec03f */
[----:B------:R-:W-:-:S02]  /*0bd0*/  LOP3.LUT R11, R2, 0xfffffffc, RZ, 0xc0, !PT ;  /* 0xfffffffc020b7812 */ /* 0x000fc400078ec0ff */
[C---:B------:R-:W-:Y:S01]  /*0be0*/  LOP3.LUT R2, R0.reuse, 0xfffffff8, RZ, 0xc0, !PT ;  /* 0xfffffff800027812 */ /* 0x040fe200078ec0ff */
[----:B------:R-:W-:Y:S01]  /*0bf0*/  IMAD.SHL.U32 R0, R0, 0x40, RZ ;  /* 0x0000004000007824 */ /* 0x000fe200078e00ff */
[----:B------:R-:W-:Y:S01]  /*0c00*/  SHF.R.S32.HI R9, RZ, 0x1f, R156 ;  /* 0x0000001fff097819 */ /* 0x000fe2000001149c */
[----:B------:R-:W-:Y:S01]  /*0c10*/  IMAD.IADD R12, R154, 0x1, -R11 ;  /* 0x000000019a0c7824 */ /* 0x000fe200078e0a0b */
[----:B------:R-:W-:Y:S01]  /*0c20*/  LEA.HI R155, R3, R154, RZ, 0x3 ;  /* 0x0000009a039b7211 */ /* 0x000fe200078f18ff */
[----:B------:R-:W-:Y:S01]  /*0c30*/  IMAD.IADD R2, R5, 0x1, -R2 ;  /* 0x0000000105027824 */ /* 0x000fe200078e0a02 */
[----:B------:R-:W-:Y:S02]  /*0c40*/  LEA.HI R10, R9, R156, RZ, 0x2 ;  /* 0x0000009c090a7211 */ /* 0x000fe400078f10ff */
[----:B------:R-:W-:Y:S01]  /*0c50*/  LEA.HI R4, R12, R12, RZ, 0x1 ;  /* 0x0000000c0c047211 */ /* 0x000fe200078f08ff */
[----:B------:R-:W-:Y:S01]  /*0c60*/  IMAD.SHL.U32 R3, R2, 0x40, RZ ;  /* 0x0000004002037824 */ /* 0x000fe200078e00ff */
[----:B------:R-:W-:-:S02]  /*0c70*/  SHF.R.S32.HI R11, RZ, 0x2, R10 ;  /* 0x00000002ff0b7819 */ /* 0x000fc4000001140a */
[----:B------:R-:W-:Y:S02]  /*0c80*/  SHF.R.S32.HI R6, RZ, 0x1f, R10 ;  /* 0x0000001fff067819 */ /* 0x000fe4000001140a */
[----:B------:R-:W-:Y:S01]  /*0c90*/  LOP3.LUT R13, R4, 0x1ffffffe, RZ, 0xc0, !PT ;  /* 0x1ffffffe040d7812 */ /* 0x000fe200078ec0ff */
[----:B------:R-:W-:Y:S01]  /*0ca0*/  IMAD.SHL.U32 R4, R7, 0x8, RZ ;  /* 0x0000000807047824 */ /* 0x000fe200078e00ff */
[----:B------:R-:W-:Y:S02]  /*0cb0*/  LEA.HI R6, R6, R11, RZ, 0x3 ;  /* 0x0000000b06067211 */ /* 0x000fe400078f18ff */
[----:B------:R-:W-:Y:S01]  /*0cc0*/  SHF.R.S32.HI R157, RZ, 0x7, R157 ;  /* 0x00000007ff9d7819 */ /* 0x000fe2000001149d */
[----:B------:R-:W-:Y:S01]  /*0cd0*/  IMAD.IADD R13, R12, 0x1, -R13 ;  /* 0x000000010c0d7824 */ /* 0x000fe200078e0a0d */
[----:B------:R-:W-:Y:S02]  /*0ce0*/  LOP3.LUT R3, R3, 0x1c0, RZ, 0xc0, !PT ;  /* 0x000001c003037812 */ /* 0x000fe400078ec0ff */
[----:B------:R-:W-:-:S02]  /*0cf0*/  LOP3.LUT R12, R6, 0xfffffff8, RZ, 0xc0, !PT ;  /* 0xfffffff8060c7812 */ /* 0x000fc400078ec0ff */
[----:B------:R-:W-:Y:S01]  /*0d00*/  R2P PR, R2, 0x6 ;  /* 0x0000000602007804 */ /* 0x000fe20000000000 */
[----:B------:R-:W-:Y:S01]  /*0d10*/  IMAD.HI R2, R157, 0x55555556, RZ ;  /* 0x555555569d027827 */ /* 0x000fe200078e02ff */
[----:B------:R-:W-:Y:S02]  /*0d20*/  LOP3.LUT R6, R3, 0x8, R4, 0xf8, !PT ;  /* 0x0000000803067812 */ /* 0x000fe400078ef804 */
[----:B------:R-:W-:Y:S01]  /*0d30*/  SHF.R.U32.HI R3, RZ, 0x3, R3 ;  /* 0x00000003ff037819 */ /* 0x000fe20000011603 */
[----:B------:R-:W-:Y:S01]  /*0d40*/  IMAD.IADD R12, R11, 0x1, -R12 ;  /* 0x000000010b0c7824 */ /* 0x000fe200078e0a0c */
[----:B------:R-:W-:Y:S02]  /*0d50*/  LEA.HI R9, R9, R156, RZ, 0x5 ;  /* 0x0000009c09097211 */ /* 0x000fe400078f28ff */
[----:B------:R-:W-:Y:S01]  /*0d60*/  LOP3.LUT R3, R6, R3, RZ, 0x3c, !PT ;  /* 0x0000000306037212 */ /* 0x000fe200078e3cff */
[----:B------:R-:W-:Y:S01]  /*0d70*/  IMAD.MOV.U32 R6, RZ, RZ, -0x2 ;  /* 0xfffffffeff067424 */ /* 0x000fe200078e00ff */
[----:B------:R-:W-:-:S02]  /*0d80*/  LOP3.LUT R8, R8, 0xfffffc00, RZ, 0xc0, !PT ;  /* 0xfffffc0008087812 */ /* 0x000fc400078ec0ff */
[----:B------:R-:W-:Y:S02]  /*0d90*/  LEA.HI R2, R2, R2, RZ, 0x1 ;  /* 0x0000000202027211 */ /* 0x000fe400078f08ff */
[----:B------:R-:W-:Y:S01]  /*0da0*/  LOP3.LUT R0, R0, 0x7ffffe00, RZ, 0xc0, !PT ;  /* 0x7ffffe0000007812 */ /* 0x000fe200078ec0ff */
[--C-:B------:R-:W-:Y:S01]  /*0db0*/  IMAD R5, R5, 0x40, R8.reuse ;  /* 0x0000004005057824 */ /* 0x100fe200078e0208 */
[----:B------:R-:W-:Y:S02]  /*0dc0*/  SHF.R.S32.HI R9, RZ, 0x5, R9 ;  /* 0x00000005ff097819 */ /* 0x000fe40000011409 */
[----:B------:R-:W-:Y:S01]  /*0dd0*/  LOP3.LUT R7, R10, 0x7ffffffc, RZ, 0xc0, !PT ;  /* 0x7ffffffc0a077812 */ /* 0x000fe200078ec0ff */
[----:B------:R-:W-:Y:S01]  /*0de0*/  IMAD.IADD R5, R4, 0x1, R5 ;  /* 0x0000000104057824 */ /* 0x000fe200078e0205 */
[----:B------:R-:W-:Y:S01]  /*0df0*/  IADD3 R0, R3, R0, R8 ;  /* 0x0000000003007210 */ /* 0x000fe20007ffe008 */
[----:B------:R-:W-:Y:S01]  /*0e00*/  IMAD R3, R2, -0x3, R157 ;  /* 0xfffffffd02037824 */ /* 0x000fe200078e029d */
[----:B------:R-:W-:Y:S01]  /*0e10*/  SEL R16, R16, 0xffffffc0, !P2 ;  /* 0xffffffc010107807 */ /* 0x000fe20005000000 */
[----:B------:R-:W-:Y:S01]  /*0e20*/  IMAD R12, R9, 0x10, R12 ;  /* 0x00000010090c7824 */ /* 0x000fe200078e020c */
[----:B------:R-:W-:Y:S01]  /*0e30*/  LEA R2, R0, UR40, 0x1 ;  /* 0x0000002800027c11 */ /* 0x000fe2000f8e08ff */
[----:B------:R-:W-:Y:S01]  /*0e40*/  IMAD.IADD R7, R156, 0x1, -R7 ;  /* 0x000000019c077824 */ /* 0x000fe200078e0a07 */
[----:B------:R0:W-:Y:S01]  /*0e50*/  STL [R1+0xc], R5 ;  /* 0x00000c0501007387 */ /* 0x0001e20000100800 */
[----:B------:R-:W-:Y:S01]  /*0e60*/  IMAD R3, R3, 0x40, R12 ;  /* 0x0000004003037824 */ /* 0x000fe200078e020c */
[----:B------:R-:W-:Y:S01]  /*0e70*/  LOP3.LUT R15, R155, 0xfffffff8, RZ, 0xc0, !PT ;  /* 0xfffffff89b0f7812 */ /* 0x000fe200078ec0ff */
[----:B------:R-:W-:Y:S01]  /*0e80*/  IMAD R4, R7, R6, 0xc0 ;  /* 0x000000c007047424 */ /* 0x000fe200078e0206 */
[----:B------:R-:W-:Y:S01]  /*0e90*/  SHF.R.S32.HI R155, RZ, 0x3, R155 ;  /* 0x00000003ff9b7819 */ /* 0x000fe2000001149b */
[----:B------:R-:W-:-:S02]  /*0ea0*/  IMAD R0, R13, 0x8, R3 ;  /* 0x000000080d007824 */ /* 0x000fc400078e0203 */
[C---:B------:R-:W-:Y:S01]  /*0eb0*/  VIADD R17, R2.reuse, 0x1e800 ;  /* 0x0001e80002117836 */ /* 0x040fe20000000000 */
[----:B------:R0:W-:Y:S01]  /*0ec0*/  STL [R1+0x10], R4 ;  /* 0x0000100401007387 */ /* 0x0001e20000100800 */
[----:B------:R-:W-:Y:S02]  /*0ed0*/  VIADD R22, R2, 0x1e820 ;  /* 0x0001e82002167836 */ /* 0x000fe40000000000 */
[C---:B------:R-:W-:Y:S01]  /*0ee0*/  @P1 VIADD R22, R17.reuse, 0xffffffe0 ;  /* 0xffffffe011161836 */ /* 0x040fe20000000000 */
[----:B------:R0:W-:Y:S01]  /*0ef0*/  STL [R1+0x4], R3 ;  /* 0x0000040301007387 */ /* 0x0001e20000100800 */
[----:B------:R-:W-:Y:S02]  /*0f00*/  IMAD.IADD R17, R17, 0x1, R16 ;  /* 0x0000000111117824 */ /* 0x000fe400078e0210 */
[----:B------:R-:W-:Y:S01]  /*0f10*/  IMAD.IADD R154, R154, 0x1, -R15 ;  /* 0x000000019a9a7824 */ /* 0x000fe200078e0a0f */
[----:B------:R0:W-:Y:S01]  /*0f20*/  STL [R1+0x8], R0 ;  /* 0x0000080001007387 */ /* 0x0001e20000100800 */
[----:B------:R-:W-:Y:S01]  /*0f30*/  IMAD.IADD R16, R16, 0x1, R22 ;  /* 0x0000000110107824 */ /* 0x000fe200078e0216 */
[C---:B------:R-:W-:Y:S01]  /*0f40*/  IADD3 R152, R22.reuse, 0xc000, RZ ;  /* 0x0000c00016987810 */ /* 0x040fe20007ffe0ff */
[----:B------:R-:W-:-:S07]  /*0f50*/  VIADD R153, R22, 0x6000 ;  /* 0x0000600016997836 */ /* 0x000fce0000000000 */
.L_x_12681:
[----:B0-----:R-:W0:Y:S01]  /*0f60*/  SHFL.IDX PT, R0, R157, RZ, 0x1f ;  /* 0x00001fff9d007589 */ /* 0x001e2200000e0000 */
[----:B------:R-:W-:Y:S01]  /*0f70*/  ULDC.64 UR6, c[0x0][0x418] ;  /* 0x0001060000067ab9 */ /* 0x000fe20000000a00 */
[----:B------:R-:W-:Y:S01]  /*0f80*/  ULDC UR4, c[0x0][0xc38] ;  /* 0x00030e0000047ab9 */ /* 0x000fe20000000800 */
[----:B------:R-:W-:Y:S02]  /*0f90*/  UISETP.NE.U32.AND UP0, UPT, UR6, URZ, UPT ;  /* 0x0000003f0600728c */ /* 0x000fe4000bf05070 */
[----:B------:R-:W-:Y:S02]  /*0fa0*/  UISETP.NE.AND UP1, UPT, UR4, 0x1, UPT ;  /* 0x000000010400788c */ /* 0x000fe4000bf25270 */
[----:B------:R-:W-:Y:S01]  /*0fb0*/  UISETP.NE.AND.EX UP0, UPT, UR7, URZ, UPT, UP0 ;  /* 0x0000003f0700728c */ /* 0x000fe2000bf05300 */
[----:B------:R-:W-:Y:S01]  /*0fc0*/  ULDC UR49, c[0x0][0x424] ;  /* 0x0001090000317ab9 */ /* 0x000fe20000000800 */
[----:B------:R-:W-:Y:S02]  /*0fd0*/  UIADD3 UR12, UR40, 0x1e800, URZ ;  /* 0x0001e800280c7890 */ /* 0x000fe4000fffe03f */
[----:B------:R-:W-:Y:S01]  /*0fe0*/  USEL UR49, UR49, 0x1, UP0 ;  /* 0x0000000131317887 */ /* 0x000fe20008000000 */
[----:B------:R-:W-:Y:S01]  /*0ff0*/  ULDC UR4, c[0x0][0xc44] ;  /* 0x0003110000047ab9 */ /* 0x000fe20000000800 */
[----:B------:R-:W-:Y:S01]  /*1000*/  ULDC UR6, c[0x0][0x2f0] ;  /* 0x0000bc0000067ab9 */ /* 0x000fe20000000800 */
[----:B------:R-:W-:-:S02]  /*1010*/  ULOP3.LUT UP0, URZ, UR12, 0x3ff, URZ, 0xc0, !UPT ;  /* 0x000003ff0c3f7892 */ /* 0x000fc4000f80c03f */
[----:B------:R-:W-:Y:S02]  /*1020*/  UISETP.NE.AND UP2, UPT, UR4, 0x1, UPT ;  /* 0x000000010400788c */ /* 0x000fe4000bf45270 */
[----:B------:R-:W-:Y:S01]  /*1030*/  UIMAD UR49, UR49, UR6, URZ ;  /* 0x00000006313172a4 */ /* 0x000fe2000f8e023f */
[----:B------:R-:W-:Y:S01]  /*1040*/  @UP1 ULDC UR4, c[0x0][0xc3c] ;  /* 0x00030f0000041ab9 */ /* 0x000fe20000000800 */
[----:B------:R-:W-:Y:S01]  /*1050*/  PLOP3.LUT P0, PT, PT, PT, UP0, 0x80, 0x0 ;  /* 0x000000000000781c */ /* 0x000fe20003f0f008 */
[----:B------:R-:W-:Y:S01]  /*1060*/  UIMAD.WIDE.U32 UR4, UR41, UR4, URZ ;  /* 0x00000004290472a5 */ /* 0x000fe2000f8e003f */
[----:B0-----:R-:W-:Y:S01]  /*1070*/  R2UR UR44, R0 ;  /* 0x00000000002c72ca */ /* 0x001fe200000e0000 */
[----:B------:R-:W-:Y:S01]  /*1080*/  UIADD3 UR6, UR49, 0xbf, URZ ;  /* 0x000000bf31067890 */ /* 0x000fe2000fffe03f */
[----:B------:R-:W-:Y:S01]  /*1090*/  @UP1 ULDC UR7, c[0x0][0xc40] ;  /* 0x0003100000071ab9 */ /* 0x000fe20000000800 */
[----:B------:R-:W-:Y:S01]  /*10a0*/  UMOV UR43, UR41 ;  /* 0x00000029002b7c82 */ /* 0x000fe20008000000 */
[----:B------:R-:W-:-:S02]  /*10b0*/  @UP1 USHF.R.U32.HI UR43, URZ, UR7, UR5 ;  /* 0x000000073f2b1299 */ /* 0x000fc40008011605 */
[----:B------:R-:W-:Y:S01]  /*10c0*/  UIMAD.WIDE UR6, UR6, 0x2aaaaaab, URZ ;  /* 0x2aaaaaab060678a5 */ /* 0x000fe2000f8e023f */
[----:B------:R-:W-:Y:S02]  /*10d0*/  @UP2 ULDC.64 UR10, c[0x0][0xc48] ;  /* 0x00031200000a2ab9 */ /* 0x000fe40000000a00 */
[----:B------:R-:W-:-:S04]  /*10e0*/  UIMAD.WIDE.U32 UR4, UR43, UR10, URZ ;  /* 0x0000000a2b0472a5 */ /* 0x000fc8000f8e003f */
[----:B------:R-:W-:Y:S02]  /*10f0*/  UIMAD.WIDE UR8, UR44, 0x55555556, URZ ;  /* 0x555555562c0878a5 */ /* 0x000fe4000f8e023f */
[----:B------:R-:W-:Y:S02]  /*1100*/  USHF.R.U32.HI UR48, URZ, 0x1f, UR7 ;  /* 0x0000001f3f307899 */ /* 0x000fe40008011607 */
[----:B------:R-:W-:Y:S01]  /*1110*/  ULEA.HI UR9, UR9, UR9, URZ, 0x1 ;  /* 0x0000000909097291 */ /* 0x000fe2000f8f083f */
[----:B------:R-:W-:Y:S01]  /*1120*/  UMOV UR45, UR43 ;  /* 0x0000002b002d7c82 */ /* 0x000fe20008000000 */
[----:B------:R-:W-:Y:S02]  /*1130*/  @UP2 USHF.R.U32.HI UR45, URZ, UR11, UR5 ;  /* 0x0000000b3f2d2299 */ /* 0x000fe40008011605 */
[----:B------:R-:W-:Y:S02]  /*1140*/  UIMAD UR50, UR9, -0x3, UR44 ;  /* 0xfffffffd093278a4 */ /* 0x000fe4000f8e022c */
[----:B------:R-:W-:Y:S01]  /*1150*/  ULEA.HI.SX32 UR48, UR7, UR48, 0x1b ;  /* 0x0000003007307291 */ /* 0x000fe2000f8fda3f */
[----:B-1----:R-:W-:Y:S11]  /*1160*/  @!P0 BRA `(.L_x_12661) ;  /* 0x0000000000408947 */ /* 0x002ff60003800000 */
        /* <DEDUP_REMOVED lines=16> */
.L_x_12661:
[----:B------:R-:W-:Y:S01]  /*1270*/  ULOP3.LUT UR4, UR37, 0x1, URZ, 0xc0, !UPT ;  /* 0x0000000125047892 */ /* 0x000fe2000f8ec03f */
[----:B------:R-:W-:-:S05]  /*1280*/  IMAD.U32 R3, RZ, RZ, UR42 ;  /* 0x0000002aff037e24 */ /* 0x000fca000f8e00ff */
[----:B------:R-:W-:Y:S01]  /*1290*/  IMAD.U32 R0, RZ, RZ, UR4 ;  /* 0x00000004ff007e24 */ /* 0x000fe2000f8e00ff */
[----:B------:R-:W-:-:S04]  /*12a0*/  ISETP.NE.AND P0, PT, R3, 0x3, PT ;  /* 0x000000030300780c */ /* 0x000fc80003f05270 */
[----:B------:R-:W-:-:S04]  /*12b0*/  SHF.L.U32 R0, R0, 0x1f, RZ ;  /* 0x0000001f00007819 */ /* 0x000fc800000006ff */
[----:B------:R-:W0:Y:S02]  /*12c0*/  SYNCS.PHASECHK.TRANS64.TRYWAIT P1, [UR40+0x30800], R0 ;  /* 0x03080000ff0075a7 */ /* 0x000e240008020168 */
[----:B0-----:R-:W-:Y:S05]  /*12d0*/  @!P1 BRA `(.L_x_12662) ;  /* 0x000000a400a89947 */ /* 0x001fea0003800000 */
.L_x_12759:
[----:B------:R-:W-:Y:S05]  /*12e0*/  @!P0 BRA `(.L_x_12663) ;  /* 0x0000000000048947 */ /* 0x000fea0003800000 */
[----:B------:R-:W-:Y:S01]  /*12f0*/  BPT.TRAP 0x1 ;  /* 0x000000040000795c */ /* 0x000fe20000300000 */
.L_x_12663:
[----:B------:R-:W-:Y:S02]  /*1300*/  IMAD.U32 R4, RZ, RZ, UR39 ;  /* 0x00000027ff047e24 */ /* 0x000fe4000f8e00ff */
[----:B0-----:R-:W-:-:S03]  /*1310*/  IMAD.U32 R3, RZ, RZ, UR38 ;  /* 0x00000026ff037e24 */ /* 0x001fc6000f8e00ff */
[----:B------:R-:W-:Y:S02]  /*1320*/  LEA R4, R4, UR40, 0x3 ;  /* 0x0000002804047c11 */ /* 0x000fe4000f8e18ff */
[----:B------:R-:W-:-:S04]  /*1330*/  SHF.L.U32 R3, R3, 0x1f, RZ ;  /* 0x0000001f03037819 */ /* 0x000fc800000006ff */
[----:B------:R0:W1:Y:S01]  /*1340*/  SYNCS.PHASECHK.TRANS64.TRYWAIT P2, [R4+URZ+0x30830], R3 ;  /* 0x03083003040075a7 */ /* 0x000062000804017f */
[----:B------:R-:W-:Y:S05]  /*1350*/  @!P0 BRA `(.L_x_12664) ;  /* 0x0000000000048947 */ /* 0x000fea0003800000 */
[----:B------:R-:W-:Y:S01]  /*1360*/  BPT.TRAP 0x1 ;  /* 0x000000040000795c */ /* 0x000fe20000300000 */
.L_x_12664:
[----:B------:R-:W2:Y:S01]  /*1370*/  S2R R5, SR_TID.X ;  /* 0x0000000000057919 */ /* 0x000ea20000002100 */
[----:B------:R-:W-:-:S05]  /*1380*/  IMAD.U32 R15, RZ, RZ, UR50 ;  /* 0x00000032ff0f7e24 */ /* 0x000fca000f8e00ff */
[----:B------:R-:W-:-:S05]  /*1390*/  LEA R15, R15, UR40, 0xd ;  /* 0x000000280f0f7c11 */ /* 0x000fca000f8e68ff */
[----:B------:R-:W-:-:S05]  /*13a0*/  VIADD R0, R15, 0xc400 ;  /* 0x0000c4000f007836 */ /* 0x000fca0000000000 */
[----:B------:R-:W-:-:S04]  /*13b0*/  SHF.R.U32.HI R0, RZ, 0x4, R0 ;  /* 0x00000004ff007819 */ /* 0x000fc80000011600 */
[----:B------:R-:W-:Y:S02]  /*13c0*/  LOP3.LUT R0, R0, 0x3fff, RZ, 0xc0, !PT ;  /* 0x00003fff00007812 */ /* 0x000fe400078ec0ff */
[----:B--2---:R-:W-:Y:S01]  /*13d0*/  LOP3.LUT P1, RZ, R5, 0x7f, RZ, 0xc0, !PT ;  /* 0x0000007f05ff7812 */ /* 0x004fe2000782c0ff */
[----:B-1----:R-:W-:-:S12]  /*13e0*/  @P2 BRA `(.L_x_12665) ;  /* 0x0000000000082947 */ /* 0x002fd80003800000 */
[----:B------:R-:W1:Y:S02]  /*13f0*/  SYNCS.PHASECHK.TRANS64.TRYWAIT P2, [R4+URZ+0x30830], R3 ;  /* 0x03083003040075a7 */ /* 0x000e64000804017f */
[----:B-1----:R-:W-:Y:S05]  /*1400*/  @!P2 BRA `(.L_x_12666) ;  /* 0x000000a40074a947 */ /* 0x002fea0003800000 */
.L_x_12665:
[----:B------:R-:W-:Y:S05]  /*1410*/  WARPSYNC.ALL ;  /* 0x0000000000007948 */ /* 0x000fea0003800000 */
[----:B------:R-:W-:Y:S01]  /*1420*/  IMAD.MOV.U32 R151, RZ, RZ, RZ ;  /* 0x000000ffff977224 */ /* 0x000fe200078e00ff */
[----:B------:R-:W-:Y:S01]  /*1430*/  LOP3.LUT R18, R0, 0x10000, RZ, 0xfc, !PT ;  /* 0x0001000000127812 */ /* 0x000fe200078efcff */
[----:B------:R-:W-:Y:S01]  /*1440*/  IMAD.MOV.U32 R19, RZ, RZ, 0x40000040 ;  /* 0x40000040ff137424 */ /* 0x000fe200078e00ff */
[----:B------:R-:W-:-:S04]  /*1450*/  UIADD3 UR4, UR40, 0x12400, URZ ;  /* 0x0001240028047890 */ /* 0x000fc8000fffe03f */
[----:B------:R-:W-:Y:S01]  /*1460*/  R2UR UR5, R19 ;  /* 0x00000000130572ca */ /* 0x000fe200000e0000 */
[----:B------:R-:W-:Y:S01]  /*1470*/  WARPGROUP.ARRIVE ;  /* 0x00000000000079c5 */ /* 0x000fe20000000000 */
[----:B------:R-:W-:Y:S01]  /*1480*/  UMOV UR7, 0x40000040 ;  /* 0x4000004000077882 */ /* 0x000fe20000000000 */
[----:B------:R-:W-:Y:S01]  /*1490*/  USHF.R.U32.HI UR4, URZ, 0x4, UR4 ;  /* 0x000000043f047899 */ /* 0x000fe20008011604 */
[C---:B------:R-:W-:Y:S01]  /*14a0*/  R2UR UR13, R18.reuse ;  /* 0x00000000120d72ca */ /* 0x040fe200000e0000 */
[----:B------:R-:W0:Y:S01]  /*14b0*/  LDL R7, [R1+0x10] ;  /* 0x0000100001077983 */ /* 0x000e220000100800 */
[----:B------:R-:W-:Y:S01]  /*14c0*/  UMOV UR9, 0x40000040 ;  /* 0x4000004000097882 */ /* 0x000fe20000000000 */
[----:B------:R-:W-:Y:S01]  /*14d0*/  ULOP3.LUT UR20, UR4, 0x3fff, URZ, 0xc0, !UPT ;  /* 0x00003fff04147892 */ /* 0x000fe2000f8ec03f */
[----:B------:R-:W-:Y:S01]  /*14e0*/  IMAD.U32 R0, RZ, RZ, UR48 ;  /* 0x00000030ff007e24 */ /* 0x000fe2000f8e00ff */
[----:B------:R-:W-:Y:S01]  /*14f0*/  UMOV UR11, 0x40000040 ;  /* 0x40000040000b7882 */ /* 0x000fe20000000000 */
[----:B------:R-:W-:Y:S01]  /*1500*/  R2UR UR4, R18 ;  /* 0x00000000120472ca */ /* 0x000fe200000e0000 */
[----:B------:R-:W-:Y:S01]  /*1510*/  ULOP3.LUT UR20, UR20, 0x10000, URZ, 0xfc, !UPT ;  /* 0x0001000014147892 */ /* 0x000fe2000f8efc3f */
[----:B------:R-:W-:Y:S01]  /*1520*/  P2R R6, PR, RZ, 0x2 ;  /* 0x00000002ff067803 */ /* 0x000fe20000000000 */
[----:B------:R-:W-:Y:S01]  /*1530*/  UMOV UR15, 0x40000040 ;  /* 0x40000040000f7882 */ /* 0x000fe20000000000 */
[----:B------:R-:W-:Y:S01]  /*1540*/  P2R R5, PR, RZ, 0x1 ;  /* 0x00000001ff057803 */ /* 0x000fe20000000000 */
[----:B------:R-:W-:Y:S01]  /*1550*/  UIMAD UR12, UR39, 0x600, UR20 ;  /* 0x00000600270c78a4 */ /* 0x000fe2000f8e0214 */
[--C-:B------:R-:W-:Y:S01]  /*1560*/  IMAD.MOV.U32 R150, RZ, RZ, R151.reuse ;  /* 0x000000ffff967224 */ /* 0x100fe200078e0097 */
[----:B------:R-:W-:Y:S01]  /*1570*/  UIADD3 UR8, UR13, 0x4, URZ ;  /* 0x000000040d087890 */ /* 0x000fe2000fffe03f */
[--C-:B------:R-:W-:Y:S01]  /*1580*/  IMAD.MOV.U32 R149, RZ, RZ, R151.reuse ;  /* 0x000000ffff957224 */ /* 0x100fe200078e0097 */
[----:B------:R-:W-:Y:S01]  /*1590*/  UIADD3 UR10, UR12, 0x4, URZ ;  /* 0x000000040c0a7890 */ /* 0x000fe2000fffe03f */
[--C-:B------:R-:W-:Y:S01]  /*15a0*/  IMAD.MOV.U32 R148, RZ, RZ, R151.reuse ;  /* 0x000000ffff947224 */ /* 0x100fe200078e0097 */
[----:B------:R-:W-:Y:S01]  /*15b0*/  UIADD3 UR14, UR12, 0x6, URZ ;  /* 0x000000060c0e7890 */ /* 0x000fe2000fffe03f */
[--C-:B------:R-:W-:Y:S01]  /*15c0*/  IMAD.MOV.U32 R147, RZ, RZ, R151.reuse ;  /* 0x000000ffff937224 */ /* 0x100fe200078e0097 */
[----:B------:R-:W-:Y:S01]  /*15d0*/  UMOV UR6, UR12 ;  /* 0x0000000c00067c82 */ /* 0x000fe20008000000 */
[----:B------:R-:W-:Y:S01]  /*15e0*/  ULDC UR21, c[0x0][0x988] ;  /* 0x0002620000157ab9 */ /* 0x000fe20000000800 */
[----:B------:R-:W-:Y:S01]  /*15f0*/  HGMMA.64x192x16.F32 R24, gdesc[UR4], RZ, !UPT, gsb0 ;  /* 0x02e00000041879f0 */ /* 0x000fe2000c0008ff */
[----:B------:R-:W-:Y:S01]  /*1600*/  UIADD3 UR4, UR13, 0x2, URZ ;  /* 0x000000020d047890 */ /* 0x000fe2000fffe03f */
[--C-:B------:R-:W-:Y:S01]  /*1610*/  IMAD.MOV.U32 R146, RZ, RZ, R151.reuse ;  /* 0x000000ffff927224 */ /* 0x100fe200078e0097 */
[----:B------:R-:W-:Y:S01]  /*1620*/  UIADD3 UR6, UR12, 0x2, URZ ;  /* 0x000000020c067890 */ /* 0x000fe2000fffe03f */
[--C-:B------:R-:W-:Y:S01]  /*1630*/  IMAD.MOV.U32 R145, RZ, RZ, R151.reuse ;  /* 0x000000ffff917224 */ /* 0x100fe200078e0097 */
[----:B------:R-:W-:Y:S01]  /*1640*/  UMOV UR5, 0x40000040 ;  /* 0x4000004000057882 */ /* 0x000fe20000000000 */
[----:B------:R-:W-:Y:S01]  /*1650*/  UMOV UR7, 0x40000040 ;  /* 0x4000004000077882 */ /* 0x000fe20000000000 */
[----:B------:R-:W-:Y:S01]  /*1660*/  UISETP.GE.AND UP0, UPT, UR49, 0xc1, UPT ;  /* 0x000000c13100788c */ /* 0x000fe2000bf06270 */
        /* <DEDUP_REMOVED lines=22> */
[----:B------:R-:W-:Y:S01]  /*17d0*/  IMAD.MOV.U32 R122, RZ, RZ, R151 ;  /* 0x000000ffff7a7224 */ /* 0x000fe200078e0097 */
[----:B------:R-:W-:Y:S02]  /*17e0*/  WARPGROUP.DEPBAR.LE gsb0, 0x0 ;  /* 0x00008000000079c5 */ /* 0x000fe40000010000 */
[----:B------:R-:W-:-:S06]  /*17f0*/  WARPGROUP.ARRIVE ;  /* 0x00000000000079c5 */ /* 0x000fcc0000000000 */
[----:B------:R-:W-:Y:S01]  /*1800*/  HGMMA.64x192x16.F32 R24, gdesc[UR4], R24, gsb0 ;  /* 0x02e00000041879f0 */ /* 0x000fe20008000818 */
[----:B------:R-:W-:-:S03]  /*1810*/  UIADD3 UR6, UR13, 0x6, URZ ;  /* 0x000000060d067890 */ /* 0x000fc6000fffe03f */
[----:B------:R-:W-:-:S04]  /*1820*/  UMOV UR13, 0x40000040 ;  /* 0x40000040000d7882 */ /* 0x000fc80000000000 */
[----:B------:R-:W-:Y:S01]  /*1830*/  UMOV UR12, UR6 ;  /* 0x00000006000c7c82 */ /* 0x000fe20008000000 */
[----:B01----:R-:W-:-:S04]  /*1840*/  VIADD R3, R7, UR49 ;  /* 0x0000003107037c36 */ /* 0x003fc80008000000 */
[----:B------:R-:W-:-:S05]  /*1850*/  IMAD R3, R0, -0xc0, R3 ;  /* 0xffffff4000037824 */ /* 0x000fca00078e0203 */
[C---:B------:R-:W-:Y:S02]  /*1860*/  ISETP.GT.AND P5, PT, R3.reuse, RZ, PT ;  /* 0x000000ff0300720c */ /* 0x040fe40003fa4270 */
[C---:B------:R-:W-:Y:S02]  /*1870*/  ISETP.GT.AND P4, PT, R3.reuse, 0x1, PT ;  /* 0x000000010300780c */ /* 0x040fe40003f84270 */
[C---:B------:R-:W-:Y:S02]  /*1880*/  ISETP.GT.AND P3, PT, R3.reuse, 0x8, PT ;  /* 0x000000080300780c */ /* 0x040fe40003f64270 */
[C---:B------:R-:W-:Y:S02]  /*1890*/  ISETP.GT.AND P2, PT, R3.reuse, 0x9, PT ;  /* 0x000000090300780c */ /* 0x040fe40003f44270 */
[C---:B------:R-:W-:Y:S02]  /*18a0*/  ISETP.GT.AND P6, PT, R3.reuse, 0x10, PT ;  /* 0x000000100300780c */ /* 0x040fe40003fc4270 */
[----:B------:R-:W-:-:S02]  /*18b0*/  ISETP.GT.AND P1, PT, R3, 0x99, PT ;  /* 0x000000990300780c */ /* 0x000fc40003f24270 */
[----:B------:R-:W-:Y:S01]  /*18c0*/  ISETP.GT.AND P0, PT, R3, 0xa0, PT ;  /* 0x000000a00300780c */ /* 0x000fe20003f04270 */
[----:B------:R-:W-:Y:S02]  /*18d0*/  WARPGROUP.DEPBAR.LE gsb0, 0x0 ;  /* 0x00008000000079c5 */ /* 0x000fe40000010000 */
[----:B------:R-:W-:-:S06]  /*18e0*/  WARPGROUP.ARRIVE ;  /* 0x00000000000079c5 */ /* 0x000fcc0000000000 */
[----:B------:R-:W-:Y:S03]  /*18f0*/  HGMMA.64x192x16.F32 R24, gdesc[UR8], R24, gsb0 ;  /* 0x02e00000081879f0 */ /* 0x000fe60008000818 */
[----:B------:R-:W-:Y:S02]  /*1900*/  WARPGROUP.DEPBAR.LE gsb0, 0x0 ;  /* 0x00008000000079c5 */ /* 0x000fe40000010000 */
[----:B------:R-:W-:-:S15]  /*1910*/  WARPGROUP.ARRIVE ;  /* 0x00000000000079c5 */ /* 0x000fde0000000000 */
[----:B------:R-:W-:Y:S03]  /*1920*/  HGMMA.64x192x16.F32 R24, gdesc[UR12], R24, gsb0 ;  /* 0x02e000000c1879f0 */ /* 0x000fe60008000818 */
[----:B------:R-:W-:Y:S02]  /*1930*/  WARPGROUP.DEPBAR.LE gsb0, 0x0 ;  /* 0x00008000000079c5 */ /* 0x000fe40000010000 */
[----:B------:R-:W-:Y:S02]  /*1940*/  FSEL R24, R24, -INF , P5 ;  /* 0xff80000018187808 */ /* 0x000fe40002800000 */
[----:B------:R-:W-:Y:S02]  /*1950*/  FSEL R25, R25, -INF , P4 ;  /* 0xff80000019197808 */ /* 0x000fe40002000000 */
[----:B------:R-:W-:Y:S02]  /*1960*/  FSEL R28, R28, -INF , P3 ;  /* 0xff8000001c1c7808 */ /* 0x000fe40001800000 */
        /* <DEDUP_REMOVED lines=88> */
[----:B------:R-:W-:Y:S02]  /*1ef0*/  FSEL R70, R70, -INF , P3 ;  /* 0xff80000046467808 */ /* 0x000fe40001800000 */
[----:B------:R-:W-:Y:S02]  /*1f00*/  FSEL R71, R71, -INF , P2 ;  /* 0xff80000047477808 */ /* 0x000fe40001000000 */
[----:B------:R-:W-:-:S02]  /*1f10*/  ISETP.GT.AND P4, PT, R3, 0x68, PT ;  /* 0x000000680300780c */ /* 0x000fc40003f84270 */
[C---:B------:R-:W-:Y:S02]  /*1f20*/  ISETP.GT.AND P3, PT, R3.reuse, 0x69, PT ;  /* 0x000000690300780c */ /* 0x040fe40003f64270 */
[----:B------:R-:W-:Y:S02]  /*1f30*/  ISETP.GT.AND P2, PT, R3, 0x70, PT ;  /* 0x000000700300780c */ /* 0x000fe40003f44270 */
[----:B------:R-:W-:Y:S02]  /*1f40*/  FSEL R73, R73, -INF , P5 ;  /* 0xff80000049497808 */ /* 0x000fe40002800000 */
[----:B------:R-:W-:Y:S02]  /*1f50*/  FMNMX.FTZ R0, R72, R7, !PT ;  /* 0x0000000748007209 */ /* 0x000fe40007810000 */
[----:B------:R-:W-:Y:S02]  /*1f60*/  FSEL R76, R76, -INF , P4 ;  /* 0xff8000004c4c7808 */ /* 0x000fe40002000000 */
[----:B------:R-:W-:-:S02]  /*1f70*/  FSEL R77, R77, -INF , P3 ;  /* 0xff8000004d4d7808 */ /* 0x000fc40001800000 */
[----:B------:R-:W-:Y:S02]  /*1f80*/  FSEL R74, R74, -INF , P6 ;  /* 0xff8000004a4a7808 */ /* 0x000fe40003000000 */
[----:B------:R-:W-:Y:S02]  /*1f90*/  FSEL R80, R80, -INF , P2 ;  /* 0xff80000050507808 */ /* 0x000fe40001000000 */
[----:B------:R-:W-:Y:S02]  /*1fa0*/  FSEL R75, R75, -INF , P5 ;  /* 0xff8000004b4b7808 */ /* 0x000fe40002800000 */
[----:B------:R-:W-:Y:S02]  /*1fb0*/  FSEL R78, R78, -INF , P4 ;  /* 0xff8000004e4e7808 */ /* 0x000fe40002000000 */
[----:B------:R-:W-:Y:S02]  /*1fc0*/  FSEL R79, R79, -INF , P3 ;  /* 0xff8000004f4f7808 */ /* 0x000fe40001800000 */
[----:B------:R-:W-:-:S02]  /*1fd0*/  FSEL R82, R82, -INF , P2 ;  /* 0xff80000052527808 */ /* 0x000fc40001000000 */
[C---:B------:R-:W-:Y:S02]  /*1fe0*/  ISETP.GT.AND P6, PT, R3.reuse, 0x71, PT ;  /* 0x000000710300780c */ /* 0x040fe40003fc4270 */
[C---:B------:R-:W-:Y:S02]  /*1ff0*/  ISETP.GT.AND P5, PT, R3.reuse, 0x78, PT ;  /* 0x000000780300780c */ /* 0x040fe40003fa4270 */
[C---:B------:R-:W-:Y:S02]  /*2000*/  ISETP.GT.AND P4, PT, R3.reuse, 0x79, PT ;  /* 0x000000790300780c */ /* 0x040fe40003f84270 */
[C---:B------:R-:W-:Y:S02]  /*2010*/  ISETP.GT.AND P3, PT, R3.reuse, 0x80, PT ;  /* 0x000000800300780c */ /* 0x040fe40003f64270 */
[----:B------:R-:W-:Y:S02]  /*2020*/  ISETP.GT.AND P2, PT, R3, 0x81, PT ;  /* 0x000000810300780c */ /* 0x000fe40003f44270 */
[----:B------:R-:W-:-:S02]  /*2030*/  FMNMX.FTZ R7, R73, R0, !PT ;  /* 0x0000000049077209 */ /* 0x000fc40007810000 */
[----:B------:R-:W-:Y:S02]  /*2040*/  FSEL R101, R101, -INF , P1 ;  /* 0xff80000065657808 */ /* 0x000fe40000800000 */
[----:B------:R-:W-:Y:S02]  /*2050*/  FSEL R81, R81, -INF , P6 ;  /* 0xff80000051517808 */ /* 0x000fe40003000000 */
[----:B------:R-:W-:Y:S02]  /*2060*/  FSEL R84, R84, -INF , P5 ;  /* 0xff80000054547808 */ /* 0x000fe40002800000 */
[----:B------:R-:W-:Y:S02]  /*2070*/  FSEL R85, R85, -INF , P4 ;  /* 0xff80000055557808 */ /* 0x000fe40002000000 */
[----:B------:R-:W-:Y:S02]  /*2080*/  FSEL R88, R88, -INF , P3 ;  /* 0xff80000058587808 */ /* 0x000fe40001800000 */
[----:B------:R-:W-:-:S02]  /*2090*/  FSEL R83, R83, -INF , P6 ;  /* 0xff80000053537808 */ /* 0x000fc40003000000 */
[----:B------:R-:W-:Y:S02]  /*20a0*/  FSEL R89, R89, -INF , P2 ;  /* 0xff80000059597808 */ /* 0x000fe40001000000 */
[----:B------:R-:W-:Y:S02]  /*20b0*/  FSEL R86, R86, -INF , P5 ;  /* 0xff80000056567808 */ /* 0x000fe40002800000 */
[----:B------:R-:W-:Y:S02]  /*20c0*/  FSEL R87, R87, -INF , P4 ;  /* 0xff80000057577808 */ /* 0x000fe40002000000 */
[----:B------:R-:W-:Y:S02]  /*20d0*/  FSEL R90, R90, -INF , P3 ;  /* 0xff8000005a5a7808 */ /* 0x000fe40001800000 */
[----:B------:R-:W-:Y:S02]  /*20e0*/  FSEL R91, R91, -INF , P2 ;  /* 0xff8000005b5b7808 */ /* 0x000fe40001000000 */
[----:B------:R-:W-:-:S02]  /*20f0*/  ISETP.GT.AND P1, PT, R3, 0xa1, PT ;  /* 0x000000a10300780c */ /* 0x000fc40003f24270 */
[----:B------:R-:W-:Y:S02]  /*2100*/  FSEL R104, R104, -INF , P0 ;  /* 0xff80000068687808 */ /* 0x000fe40000000000 */
[----:B------:R-:W-:Y:S02]  /*2110*/  FMNMX.FTZ R0, R76, R7, !PT ;  /* 0x000000074c007209 */ /* 0x000fe40007810000 */
[C---:B------:R-:W-:Y:S02]  /*2120*/  ISETP.GT.AND P6, PT, R3.reuse, 0x88, PT ;  /* 0x000000880300780c */ /* 0x040fe40003fc4270 */
[C---:B------:R-:W-:Y:S02]  /*2130*/  ISETP.GT.AND P5, PT, R3.reuse, 0x89, PT ;  /* 0x000000890300780c */ /* 0x040fe40003fa4270 */
[C---:B------:R-:W-:Y:S02]  /*2140*/  ISETP.GT.AND P4, PT, R3.reuse, 0x90, PT ;  /* 0x000000900300780c */ /* 0x040fe40003f84270 */
[----:B------:R-:W-:-:S02]  /*2150*/  ISETP.GT.AND P3, PT, R3, 0x91, PT ;  /* 0x000000910300780c */ /* 0x000fc40003f64270 */
[C---:B------:R-:W-:Y:S02]  /*2160*/  ISETP.GT.AND P2, PT, R3.reuse, 0x98, PT ;  /* 0x000000980300780c */ /* 0x040fe40003f44270 */
[----:B------:R-:W-:Y:S02]  /*2170*/  ISETP.GT.AND P0, PT, R3, 0xa8, PT ;  /* 0x000000a80300780c */ /* 0x000fe40003f04270 */
[----:B------:R-:W-:Y:S02]  /*2180*/  FSEL R105, R105, -INF , P1 ;  /* 0xff80000069697808 */ /* 0x000fe40000800000 */
[----:B------:R-:W-:Y:S02]  /*2190*/  P2R R12, PR, RZ, 0x2 ;  /* 0x00000002ff0c7803 */ /* 0x000fe40000000000 */
[----:B------:R-:W-:Y:S02]  /*21a0*/  FMNMX.FTZ R7, R77, R0, !PT ;  /* 0x000000004d077209 */ /* 0x000fe40007810000 */
[----:B------:R-:W-:-:S02]  /*21b0*/  FSEL R92, R92, -INF , P6 ;  /* 0xff8000005c5c7808 */ /* 0x000fc40003000000 */
        /* <DEDUP_REMOVED lines=10> */
[----:B------:R-:W-:Y:S02]  /*2260*/  P2R R11, PR, RZ, 0x1 ;  /* 0x00000001ff0b7803 */ /* 0x000fe40000000000 */
[----:B------:R-:W-:-:S02]  /*2270*/  ISETP.GT.AND P1, PT, R3, 0xa0, PT ;  /* 0x000000a00300780c */ /* 0x000fc40003f24270 */
[C---:B------:R-:W-:Y:S02]  /*2280*/  ISETP.GT.AND P2, PT, R3.reuse, 0xa9, PT ;  /* 0x000000a90300780c */ /* 0x040fe40003f44270 */
[C---:B------:R-:W-:Y:S02]  /*2290*/  ISETP.GT.AND P3, PT, R3.reuse, 0xb0, PT ;  /* 0x000000b00300780c */ /* 0x040fe40003f64270 */
[C---:B------:R-:W-:Y:S02]  /*22a0*/  ISETP.GT.AND P4, PT, R3.reuse, 0xb1, PT ;  /* 0x000000b10300780c */ /* 0x040fe40003f84270 */
[C---:B------:R-:W-:Y:S02]  /*22b0*/  ISETP.GT.AND P5, PT, R3.reuse, 0xb8, PT ;  /* 0x000000b80300780c */ /* 0x040fe40003fa4270 */
[C---:B------:R-:W-:Y:S02]  /*22c0*/  ISETP.GT.AND P6, PT, R3.reuse, 0xb9, PT ;  /* 0x000000b90300780c */ /* 0x040fe40003fc4270 */
[----:B------:R-:W-:-:S02]  /*22d0*/  ISETP.GT.AND P0, PT, R3, 0x99, PT ;  /* 0x000000990300780c */ /* 0x000fc40003f04270 */
[----:B------:R-:W-:Y:S02]  /*22e0*/  FMNMX.FTZ R3, R26, R27, !PT ;  /* 0x0000001b1a037209 */ /* 0x000fe40007810000 */
[----:B------:R-:W-:Y:S02]  /*22f0*/  FMNMX.FTZ R0, R80, R7, !PT ;  /* 0x0000000750007209 */ /* 0x000fe40007810000 */
[----:B------:R-:W-:Y:S02]  /*2300*/  FSEL R106, R106, -INF , P1 ;  /* 0xff8000006a6a7808 */ /* 0x000fe40000800000 */
[----:B------:R-:W-:Y:S02]  /*2310*/  ISETP.NE.AND P1, PT, R12, RZ, PT ;  /* 0x000000ff0c00720c */ /* 0x000fe40003f25270 */
        /* <DEDUP_REMOVED lines=42> */
[----:B------:R-:W-:Y:S02]  /*25c0*/  FMNMX.FTZ R8, R117, R0, !PT ;  /* 0x0000000075087209 */ /* 0x000fe40007810000 */
[----:B------:R-:W-:-:S02]  /*25d0*/  FMNMX.FTZ R3, R67, R12, !PT ;  /* 0x0000000c43037209 */ /* 0x000fc40007810000 */
[----:B------:R-:W-:Y:S01]  /*25e0*/  P2R R10, PR, RZ, 0x4 ;  /* 0x00000004ff0a7803 */ /* 0x000fe20000000000 */
[----:B------:R-:W0:Y:S01]  /*25f0*/  SHFL.BFLY PT, R7, R8, 0x2, 0x1f ;  /* 0x0c401f0008077f89 */ /* 0x000e2200000e0000 */
[----:B------:R-:W-:Y:S02]  /*2600*/  FMNMX.FTZ R12, R70, R3, !PT ;  /* 0x00000003460c7209 */ /* 0x000fe40007810000 */
[----:B------:R-:W-:Y:S02]  /*2610*/  FSEL R103, R103, -INF , P0 ;  /* 0xff80000067677808 */ /* 0x000fe40000000000 */
[----:B------:R-:W-:Y:S02]  /*2620*/  FMNMX.FTZ R3, R71, R12, !PT ;  /* 0x0000000c47037209 */ /* 0x000fe40007810000 */
[----:B------:R-:W-:Y:S02]  /*2630*/  ISETP.NE.AND P0, PT, R11, RZ, PT ;  /* 0x000000ff0b00720c */ /* 0x000fe40003f05270 */
[----:B------:R-:W-:-:S02]  /*2640*/  FMNMX.FTZ R12, R74, R3, !PT ;  /* 0x000000034a0c7209 */ /* 0x000fc40007810000 */
[----:B------:R-:W-:Y:S02]  /*2650*/  FSEL R107, R107, -INF , P1 ;  /* 0xff8000006b6b7808 */ /* 0x000fe40000800000 */
[----:B------:R-:W-:Y:S02]  /*2660*/  FMNMX.FTZ R3, R75, R12, !PT ;  /* 0x0000000c4b037209 */ /* 0x000fe40007810000 */
[----:B------:R-:W-:Y:S02]  /*2670*/  FSEL R110, R110, -INF , P0 ;  /* 0xff8000006e6e7808 */ /* 0x000fe40000000000 */
[----:B------:R-:W-:Y:S02]  /*2680*/  FMNMX.FTZ R12, R78, R3, !PT ;  /* 0x000000034e0c7209 */ /* 0x000fe40007810000 */
[----:B------:R-:W-:Y:S02]  /*2690*/  FSEL R114, R114, -INF , P3 ;  /* 0xff80000072727808 */ /* 0x000fe40001800000 */
[----:B------:R-:W-:-:S02]  /*26a0*/  FMNMX.FTZ R3, R79, R12, !PT ;  /* 0x0000000c4f037209 */ /* 0x000fc40007810000 */
        /* <DEDUP_REMOVED lines=8> */
[----:B------:R-:W-:Y:S02]  /*2730*/  ISETP.NE.AND P0, PT, R5, RZ, PT ;  /* 0x000000ff0500720c */ /* 0x000fe40003f05270 */
[----:B------:R-:W-:Y:S02]  /*2740*/  FMNMX.FTZ R3, R87, R12, !PT ;  /* 0x0000000c57037209 */ /* 0x000fe40007810000 */
[----:B------:R-:W-:Y:S02]  /*2750*/  ISETP.NE.AND P1, PT, R6, RZ, PT ;  /* 0x000000ff0600720c */ /* 0x000fe40003f25270 */
[----:B------:R-:W-:-:S04]  /*2760*/  FMNMX.FTZ R12, R90, R3, !PT ;  /* 0x000000035a0c7209 */ /* 0x000fc80007810000 */
[----:B------:R-:W-:-:S04]  /*2770*/  FMNMX.FTZ R3, R91, R12, !PT ;  /* 0x0000000c5b037209 */ /* 0x000fc80007810000 */
[----:B------:R-:W-:Y:S02]  /*2780*/  FMNMX.FTZ R12, R94, R3, !PT ;  /* 0x000000035e0c7209 */ /* 0x000fe40007810000 */
[----:B0-----:R-:W-:Y:S01]  /*2790*/  FMNMX.FTZ R0, R9, R0, !PT ;  /* 0x0000000009007209 */ /* 0x001fe20007810000 */
[----:B------:R-:W-:Y:S01]  /*27a0*/  @!P1 VIADD R4, R4, 0x30840 ;  /* 0x0003084004049836 */ /* 0x000fe20000000000 */
[----:B------:R-:W-:Y:S02]  /*27b0*/  FMNMX.FTZ R3, R95, R12, !PT ;  /* 0x0000000c5f037209 */ /* 0x000fe40007810000 */
[C---:B------:R-:W-:Y:S01]  /*27c0*/  FSETP.NEU.FTZ.AND P2, PT, R0.reuse, -INF , PT ;  /* 0xff8000000000780b */ /* 0x040fe20003f5d000 */
[----:B------:R-:W-:Y:S01]  /*27d0*/  FMUL.FTZ R7, R0, UR21 ;  /* 0x0000001500077c20 */ /* 0x000fe20008410000 */
[----:B------:R-:W-:Y:S02]  /*27e0*/  FMNMX.FTZ R20, R98, R3, !PT ;  /* 0x0000000362147209 */ /* 0x000fe40007810000 */
[----:B------:R-:W-:-:S02]  /*27f0*/  @!P1 PRMT R4, RZ, 0x654, R4 ;  /* 0x00000654ff049816 */ /* 0x000fc40000000004 */
[----:B------:R-:W-:Y:S02]  /*2800*/  FMNMX.FTZ R3, R99, R20, !PT ;  /* 0x0000001463037209 */ /* 0x000fe40007810000 */
[----:B------:R-:W-:Y:S01]  /*2810*/  FSEL R7, R7, RZ, P2 ;  /* 0x000000ff07077208 */ /* 0x000fe20001000000 */
[----:B------:R0:W-:Y:S01]  /*2820*/  @!P1 SYNCS.ARRIVE.TRANS64.RED.A1T0 RZ, [R4+URZ], RZ ;  /* 0x000000ff04ff99a7 */ /* 0x0001e2000810043f */
[----:B------:R-:W-:Y:S02]  /*2830*/  FMNMX.FTZ R20, R102, R3, !PT ;  /* 0x0000000366147209 */ /* 0x000fe40007810000 */
[----:B------:R-:W-:Y:S01]  /*2840*/  ISETP.NE.AND P2, PT, R10, RZ, PT ;  /* 0x000000ff0a00720c */ /* 0x000fe20003f45270 */
        /* <DEDUP_REMOVED lines=8> */
[----:B------:R-:W-:Y:S01]  /*28d0*/  FSEL R111, R111, -INF , P2 ;  /* 0xff8000006f6f7808 */ /* 0x000fe20001000000 */
        /* <DEDUP_REMOVED lines=30> */
[----:B------:R-:W1:Y:S01]  /*2ac0*/  SHFL.BFLY PT, R76, R3, 0x2, 0x1f ;  /* 0x0c401f00034c7f89 */ /* 0x000e6200000e0000 */
        /* <DEDUP_REMOVED lines=14> */
[--C-:B--2---:R-:W-:Y:S01]  /*2bb0*/  FFMA.FTZ R80, R108, UR21, -R7.reuse ;  /* 0x000000156c507c23 */ /* 0x104fe20008010807 */
[--C-:B------:R-:W-:Y:S01]  /*2bc0*/  FFMA.FTZ R81, R109, UR21, -R7.reuse ;  /* 0x000000156d517c23 */ /* 0x100fe20008010807 */
[----:B------:R-:W-:-:S03]  /*2bd0*/  FFMA.FTZ R113, R113, UR21, -R7 ;  /* 0x0000001571717c23 */ /* 0x000fc60008010807 */
[----:B------:R2:W-:Y:S01]  /*2be0*/  MUFU.EX2 R60, R89 ;  /* 0x00000059003c7308 */ /* 0x0005e20000000800 */
[--C-:B---3--:R-:W-:Y:S01]  /*2bf0*/  FFMA.FTZ R84, R112, UR21, -R7.reuse ;  /* 0x0000001570547c23 */ /* 0x108fe20008010807 */
[----:B-1----:R-:W-:Y:S01]  /*2c00*/  FMNMX.FTZ R85, R3, R76, !PT ;  /* 0x0000004c03557209 */ /* 0x002fe20007810000 */
[----:B------:R-:W-:-:S05]  /*2c10*/  FFMA.FTZ R76, R104, UR21, -R7 ;  /* 0x00000015684c7c23 */ /* 0x000fca0008010807 */
[----:B------:R-:W-:Y:S01]  /*2c20*/  MUFU.EX2 R5, R5 ;  /* 0x0000000500057308 */ /* 0x000fe20000000800 */
[----:B------:R-:W1:Y:S01]  /*2c30*/  SHFL.BFLY PT, R88, R85, 0x1, 0x1f ;  /* 0x0c201f0055587f89 */ /* 0x000e6200000e0000 */
[----:B--2---:R-:W-:-:S06]  /*2c40*/  FFMA.FTZ R89, R117, UR21, -R7 ;  /* 0x0000001575597c23 */ /* 0x004fcc0008010807 */
[----:B------:R-:W0:Y:S08]  /*2c50*/  MUFU.EX2 R6, R6 ;  /* 0x0000000600067308 */ /* 0x000e300000000800 */
[----:B------:R-:W2:Y:S08]  /*2c60*/  MUFU.EX2 R8, R8 ;  /* 0x0000000800087308 */ /* 0x000eb00000000800 */
[----:B------:R-:W3:Y:S01]  /*2c70*/  MUFU.EX2 R9, R9 ;  /* 0x0000000900097308 */ /* 0x000ee20000000800 */
[----:B-1----:R-:W-:Y:S01]  /*2c80*/  FMNMX.FTZ R3, R85, R88, !PT ;  /* 0x0000005855037209 */ /* 0x002fe20007810000 */
[----:B------:R-:W-:Y:S01]  /*2c90*/  FFMA.FTZ R88, R116, UR21, -R7 ;  /* 0x0000001574587c23 */ /* 0x000fe20008010807 */
[----:B0-----:R-:W-:-:S02]  /*2ca0*/  F2FP.F16.F32.PACK_AB R4, R6, R5 ;  /* 0x000000050604723e */ /* 0x001fc400000000ff */
[C---:B------:R-:W-:Y:S01]  /*2cb0*/  FSETP.NEU.FTZ.AND P2, PT, R3.reuse, -INF , PT ;  /* 0xff8000000300780b */ /* 0x040fe20003f5d000 */
[----:B------:R-:W-:Y:S02]  /*2cc0*/  FMUL.FTZ R92, R3, UR21 ;  /* 0x00000015035c7c20 */ /* 0x000fe40008410000 */
[----:B------:R-:W0:Y:S03]  /*2cd0*/  MUFU.EX2 R10, R10 ;  /* 0x0000000a000a7308 */ /* 0x000e260000000800 */
[----:B------:R-:W-:Y:S02]  /*2ce0*/  FSEL R92, R92, RZ, P2 ;  /* 0x000000ff5c5c7208 */ /* 0x000fe40001000000 */
[----:B------:R-:W-:-:S03]  /*2cf0*/  PLOP3.LUT P2, PT, PT, PT, UP0, 0x80, 0x0 ;  /* 0x000000000000781c */ /* 0x000fc60003f4f008 */
[--C-:B------:R-:W-:Y:S01]  /*2d00*/  FFMA.FTZ R7, R26, UR21, -R92.reuse ;  /* 0x000000151a077c23 */ /* 0x100fe2000801085c */
[--C-:B------:R-:W-:Y:S01]  /*2d10*/  FFMA.FTZ R26, R27, UR21, -R92.reuse ;  /* 0x000000151b1a7c23 */ /* 0x100fe2000801085c */
[--C-:B------:R-:W-:Y:S01]  /*2d20*/  FFMA.FTZ R30, R30, UR21, -R92.reuse ;  /* 0x000000151e1e7c23 */ /* 0x100fe2000801085c */
[--C-:B------:R-:W-:Y:S01]  /*2d30*/  FFMA.FTZ R93, R31, UR21, -R92.reuse ;  /* 0x000000151f5d7c23 */ /* 0x100fe2000801085c */
[--C-:B------:R-:W-:Y:S01]  /*2d40*/  FFMA.FTZ R97, R34, UR21, -R92.reuse ;  /* 0x0000001522617c23 */ /* 0x100fe2000801085c */
[----:B------:R-:W1:Y:S01]  /*2d50*/  MUFU.EX2 R11, R11 ;  /* 0x0000000b000b7308 */ /* 0x000e620000000800 */
[--C-:B------:R-:W-:Y:S01]  /*2d60*/  FFMA.FTZ R100, R35, UR21, -R92.reuse ;  /* 0x0000001523647c23 */ /* 0x100fe2000801085c */
[----:B------:R-:W-:Y:S01]  /*2d70*/  FFMA.FTZ R96, R63, UR21, -R92 ;  /* 0x000000153f607c23 */ /* 0x000fe2000801085c */
[----:B------:R-:W-:Y:S01]  /*2d80*/  FADD.FTZ R63, R5, R6 ;  /* 0x00000006053f7221 */ /* 0x000fe20000010000 */
[--C-:B------:R-:W-:Y:S01]  /*2d90*/  FFMA.FTZ R101, R38, UR21, -R92.reuse ;  /* 0x0000001526657c23 */ /* 0x100fe2000801085c */
[--C-:B------:R-:W-:Y:S01]  /*2da0*/  FFMA.FTZ R35, R66, UR21, -R92.reuse ;  /* 0x0000001542237c23 */ /* 0x100fe2000801085c */
[--C-:B------:R-:W-:Y:S01]  /*2db0*/  FFMA.FTZ R31, R46, UR21, -R92.reuse ;  /* 0x000000152e1f7c23 */ /* 0x100fe2000801085c */
[----:B--2---:R-:W-:Y:S01]  /*2dc0*/  FADD.FTZ R66, R8, R63 ;  /* 0x0000003f08427221 */ /* 0x004fe20000010000 */
[----:B------:R-:W-:Y:S01]  /*2dd0*/  MUFU.EX2 R7, R7 ;  /* 0x0000000700077308 */ /* 0x000fe20000000800 */
[--C-:B------:R-:W-:Y:S01]  /*2de0*/  FFMA.FTZ R38, R47, UR21, -R92.reuse ;  /* 0x000000152f267c23 */ /* 0x100fe2000801085c */
[--C-:B------:R-:W-:Y:S01]  /*2df0*/  FFMA.FTZ R46, R67, UR21, -R92.reuse ;  /* 0x00000015432e7c23 */ /* 0x100fe2000801085c */
[--C-:B------:R-:W-:Y:S01]  /*2e00*/  FFMA.FTZ R47, R54, UR21, -R92.reuse ;  /* 0x00000015362f7c23 */ /* 0x100fe2000801085c */
[--C-:B------:R-:W-:Y:S01]  /*2e10*/  FFMA.FTZ R104, R39, UR21, -R92.reuse ;  /* 0x0000001527687c23 */ /* 0x100fe2000801085c */
[----:B------:R-:W-:Y:S01]  /*2e20*/  FFMA.FTZ R54, R71, UR21, -R92 ;  /* 0x0000001547367c23 */ /* 0x000fe2000801085c */
[----:B---3--:R-:W-:Y:S01]  /*2e30*/  FADD.FTZ R71, R9, R66 ;  /* 0x0000004209477221 */ /* 0x008fe20000010000 */
[--C-:B------:R-:W-:Y:S01]  /*2e40*/  FFMA.FTZ R27, R42, UR21, -R92.reuse ;  /* 0x000000152a1b7c23 */ /* 0x100fe2000801085c */
[----:B------:R-:W2:Y:S01]  /*2e50*/  MUFU.EX2 R26, R26 ;  /* 0x0000001a001a7308 */ /* 0x000ea20000000800 */
[--C-:B------:R-:W-:Y:S01]  /*2e60*/  FFMA.FTZ R42, R51, UR21, -R92.reuse ;  /* 0x00000015332a7c23 */ /* 0x100fe2000801085c */
[--C-:B------:R-:W-:Y:S01]  /*2e70*/  FFMA.FTZ R51, R74, UR21, -R92.reuse ;  /* 0x000000154a337c23 */ /* 0x100fe2000801085c */
[----:B0-----:R-:W-:Y:S01]  /*2e80*/  FADD.FTZ R74, R10, R71 ;  /* 0x000000470a4a7221 */ /* 0x001fe20000010000 */
        /* <DEDUP_REMOVED lines=9> */
[----:B------:R-:W-:Y:S01]  /*2f20*/  F2FP.F16.F32.PACK_AB R6, R9, R8 ;  /* 0x000000080906723e */ /* 0x000fe200000000ff */
[----:B------:R-:W-:Y:S01]  /*2f30*/  FFMA.FTZ R43, R70, UR21, -R92 ;  /* 0x00000015462b7c23 */ /* 0x000fe2000801085c */
[----:B-1----:R-:W-:Y:S01]  /*2f40*/  F2FP.F16.F32.PACK_AB R8, R11, R10 ;  /* 0x0000000a0b08723e */ /* 0x002fe200000000ff */
[----:B------:R-:W1:Y:S01]  /*2f50*/  MUFU.EX2 R93, R93 ;  /* 0x0000005d005d7308 */ /* 0x000e620000000800 */
[----:B--2---:R-:W-:Y:S01]  /*2f60*/  FADD.FTZ R67, R7, R26 ;  /* 0x0000001a07437221 */ /* 0x004fe20000010000 */
        /* <DEDUP_REMOVED lines=8> */
[----:B------:R-:W-:Y:S01]  /*2ff0*/  FADD.FTZ R67, R11, R74 ;  /* 0x0000004a0b437221 */ /* 0x000fe20000010000 */
[--C-:B------:R-:W-:Y:S01]  /*3000*/  FFMA.FTZ R103, R103, UR21, -R92.reuse ;  /* 0x0000001567677c23 */ /* 0x100fe2000801085c */
[--C-:B------:R-:W-:Y:S01]  /*3010*/  FFMA.FTZ R106, R106, UR21, -R92.reuse ;  /* 0x000000156a6a7c23 */ /* 0x100fe2000801085c */
[--C-:B------:R-:W-:Y:S01]  /*3020*/  FFMA.FTZ R107, R107, UR21, -R92.reuse ;  /* 0x000000156b6b7c23 */ /* 0x100fe2000801085c */
[--C-:B------:R-:W-:Y:S01]  /*3030*/  FFMA.FTZ R110, R110, UR21, -R92.reuse ;  /* 0x000000156e6e7c23 */ /* 0x100fe2000801085c */
[----:B------:R-:W-:Y:S01]  /*3040*/  FFMA.FTZ R111, R111, UR21, -R92 ;  /* 0x000000156f6f7c23 */ /* 0x000fe2000801085c */
[----:B------:R-:W0:Y:S01]  /*3050*/  MUFU.EX2 R120, R120 ;  /* 0x0000007800787308 */ /* 0x000e220000000800 */
[----:B-1----:R-:W-:Y:S01]  /*3060*/  FADD.FTZ R66, R93, R66 ;  /* 0x000000425d427221 */ /* 0x002fe20000010000 */
[--C-:B------:R-:W-:Y:S01]  /*3070*/  FFMA.FTZ R114, R114, UR21, -R92.reuse ;  /* 0x0000001572727c23 */ /* 0x100fe2000801085c */
[--C-:B------:R-:W-:Y:S01]  /*3080*/  FFMA.FTZ R115, R115, UR21, -R92.reuse ;  /* 0x0000001573737c23 */ /* 0x100fe2000801085c */
[----:B------:R-:W-:-:S04]  /*3090*/  FFMA.FTZ R118, R118, UR21, -R92 ;  /* 0x0000001576767c23 */ /* 0x000fc8000801085c */
[----:B------:R-:W1:Y:S01]  /*30a0*/  MUFU.EX2 R100, R100 ;  /* 0x0000006400647308 */ /* 0x000e620000000800 */
[----:B--2---:R-:W-:Y:S01]  /*30b0*/  FADD.FTZ R5, R97, R66 ;  /* 0x0000004261057221 */ /* 0x004fe20000010000 */
[--C-:B------:R-:W-:Y:S01]  /*30c0*/  FFMA.FTZ R66, R82, UR21, -R92.reuse ;  /* 0x0000001552427c23 */ /* 0x100fe2000801085c */
[----:B------:R-:W-:-:S05]  /*30d0*/  FFMA.FTZ R82, R95, UR21, -R92 ;  /* 0x000000155f527c23 */ /* 0x000fca000801085c */
[----:B------:R-:W2:Y:S01]  /*30e0*/  MUFU.EX2 R121, R121 ;  /* 0x0000007900797308 */ /* 0x000ea20000000800 */
[----:B0-----:R-:W-:Y:S01]  /*30f0*/  FADD.FTZ R78, R120, R67 ;  /* 0x00000043784e7221 */ /* 0x001fe20000010000 */
[----:B------:R-:W-:-:S06]  /*3100*/  FFMA.FTZ R67, R83, UR21, -R92 ;  /* 0x0000001553437c23 */ /* 0x000fcc000801085c */
[----:B------:R-:W0:Y:S01]  /*3110*/  MUFU.EX2 R101, R101 ;  /* 0x0000006500657308 */ /* 0x000e220000000800 */
[----:B-1----:R-:W-:Y:S01]  /*3120*/  FADD.FTZ R74, R100, R5 ;  /* 0x00000005644a7221 */ /* 0x002fe20000010000 */
[----:B------:R-:W-:Y:S02]  /*3130*/  F2FP.F16.F32.PACK_AB R5, R26, R7 ;  /* 0x000000071a05723e */ /* 0x000fe400000000ff */
[----:B------:R-:W-:Y:S02]  /*3140*/  F2FP.F16.F32.PACK_AB R7, R93, R30 ;  /* 0x0000001e5d07723e */ /* 0x000fe400000000ff */
[----:B------:R-:W-:Y:S02]  /*3150*/  F2FP.F16.F32.PACK_AB R9, R100, R97 ;  /* 0x000000616409723e */ /* 0x000fe400000000ff */
[----:B------:R-:W1:Y:S01]  /*3160*/  MUFU.EX2 R24, R24 ;  /* 0x0000001800187308 */ /* 0x000e620000000800 */
[C---:B--2---:R-:W-:Y:S01]  /*3170*/  FADD.FTZ R75, R121.reuse, R78 ;  /* 0x0000004e794b7221 */ /* 0x044fe20000010000 */
[----:B------:R-:W-:Y:S01]  /*3180*/  F2FP.F16.F32.PACK_AB R10, R121, R120 ;  /* 0x00000078790a723e */ /* 0x000fe200000000ff */
[----:B------:R2:W-:Y:S01]  /*3190*/  STSM.16.M88.4 [R2+0x1e800], R4 ;  /* 0x01e8000402007844 */ /* 0x0005e20000000200 */
[----:B------:R-:W-:Y:S01]  /*31a0*/  FFMA.FTZ R78, R91, UR21, -R92 ;  /* 0x000000155b4e7c23 */ /* 0x000fe2000801085c */
[----:B------:R-:W-:-:S02]  /*31b0*/  IMAD.MOV.U32 R121, RZ, RZ, R151 ;  /* 0x000000ffff797224 */ /* 0x000fc400078e0097 */
[----:B------:R-:W-:Y:S01]  /*31c0*/  IMAD.MOV.U32 R120, RZ, RZ, R151 ;  /* 0x000000ffff787224 */ /* 0x000fe200078e0097 */
[----:B------:R-:W3:Y:S01]  /*31d0*/  MUFU.EX2 R104, R104 ;  /* 0x0000006800687308 */ /* 0x000ee20000000800 */
[----:B0-----:R-:W-:Y:S01]  /*31e0*/  FADD.FTZ R11, R101, R74 ;  /* 0x0000004a650b7221 */ /* 0x001fe20000010000 */
[----:B------:R-:W-:-:S06]  /*31f0*/  FFMA.FTZ R74, R87, UR21, -R92 ;  /* 0x00000015574a7c23 */ /* 0x000fcc000801085c */
[----:B------:R-:W0:Y:S01]  /*3200*/  MUFU.EX2 R23, R23 ;  /* 0x0000001700177308 */ /* 0x000e220000000800 */
[----:B-1----:R-:W-:Y:S01]  /*3210*/  FADD.FTZ R30, R24, R75 ;  /* 0x0000004b181e7221 */ /* 0x002fe20000010000 */
[--C-:B------:R-:W-:Y:S01]  /*3220*/  FFMA.FTZ R75, R90, UR21, -R92.reuse ;  /* 0x000000155a4b7c23 */ /* 0x100fe2000801085c */
[----:B------:R-:W-:-:S05]  /*3230*/  FFMA.FTZ R92, R119, UR21, -R92 ;  /* 0x00000015775c7c23 */ /* 0x000fca000801085c */
[----:B------:R-:W1:Y:S01]  /*3240*/  MUFU.EX2 R27, R27 ;  /* 0x0000001b001b7308 */ /* 0x000e620000000800 */
[C---:B---3--:R-:W-:Y:S01]  /*3250*/  FADD.FTZ R26, R104.reuse, R11 ;  /* 0x0000000b681a7221 */ /* 0x048fe20000010000 */
[----:B------:R-:W-:-:S05]  /*3260*/  F2FP.F16.F32.PACK_AB R11, R104, R101 ;  /* 0x00000065680b723e */ /* 0x000fca00000000ff */
[----:B------:R3:W-:Y:S01]  /*3270*/  STSM.16.M88.4 [R22], R8 ;  /* 0x0000000816007844 */ /* 0x0007e20000000200 */
[----:B------:R-:W4:Y:S01]  /*3280*/  MUFU.EX2 R25, R25 ;  /* 0x0000001900197308 */ /* 0x000f220000000800 */
[C---:B0-----:R-:W-:Y:S01]  /*3290*/  FADD.FTZ R30, R23.reuse, R30 ;  /* 0x0000001e171e7221 */ /* 0x041fe20000010000 */
[----:B------:R-:W-:-:S06]  /*32a0*/  F2FP.F16.F32.PACK_AB R24, R23, R24 ;  /* 0x000000181718723e */ /* 0x000fcc00000000ff */
[----:B------:R-:W0:Y:S01]  /*32b0*/  MUFU.EX2 R34, R34 ;  /* 0x0000002200227308 */ /* 0x000e220000000800 */
[----:B-1----:R-:W-:-:S07]  /*32c0*/  FADD.FTZ R83, R27, R26 ;  /* 0x0000001a1b537221 */ /* 0x002fce0000010000 */
[----:B------:R-:W1:Y:S01]  /*32d0*/  MUFU.EX2 R28, R28 ;  /* 0x0000001c001c7308 */ /* 0x000e620000000800 */
[----:B----4-:R-:W-:-:S07]  /*32e0*/  FADD.FTZ R87, R25, R30 ;  /* 0x0000001e19577221 */ /* 0x010fce0000010000 */
[----:B------:R-:W4:Y:S01]  /*32f0*/  MUFU.EX2 R31, R31 ;  /* 0x0000001f001f7308 */ /* 0x000f220000000800 */
[----:B0-----:R-:W-:-:S07]  /*3300*/  FADD.FTZ R26, R34, R83 ;  /* 0x00000053221a7221 */ /* 0x001fce0000010000 */
        /* <DEDUP_REMOVED lines=25> */
[C---:B-1----:R-:W-:Y:S01]  /*34a0*/  FADD.FTZ R87, R57.reuse, R30 ;  /* 0x0000001e39577221 */ /* 0x042fe20000010000 */
[----:B--2---:R-:W-:-:S06]  /*34b0*/  F2FP.F16.F32.PACK_AB R4, R57, R52 ;  /* 0x000000343904723e */ /* 0x004fcc00000000ff */
[----:B------:R-:W1:Y:S01]  /*34c0*/  MUFU.EX2 R58, R58 ;  /* 0x0000003a003a7308 */ /* 0x000e620000000800 */
[----:B----4-:R-:W-:-:S07]  /*34d0*/  FADD.FTZ R83, R55, R26 ;  /* 0x0000001a37537221 */ /* 0x010fce0000010000 */
        /* <DEDUP_REMOVED lines=8> */
[----:B0-----:R-:W-:Y:S01]  /*3560*/  FADD.FTZ R23, R59, R26 ;  /* 0x0000001a3b177221 */ /* 0x001fe20000010000 */
[----:B------:R-:W-:Y:S02]  /*3570*/  F2FP.F16.F32.PACK_AB R26, R28, R25 ;  /* 0x000000191c1a723e */ /* 0x000fe400000000ff */
[----:B------:R-:W-:Y:S02]  /*3580*/  F2FP.F16.F32.PACK_AB R28, R44, R29 ;  /* 0x0000001d2c1c723e */ /* 0x000fe400000000ff */
[----:B------:R-:W-:Y:S02]  /*3590*/  F2FP.F16.F32.PACK_AB R25, R34, R27 ;  /* 0x0000001b2219723e */ /* 0x000fe400000000ff */
[----:B------:R-:W0:Y:S01]  /*35a0*/  MUFU.EX2 R14, R14 ;  /* 0x0000000e000e7308 */ /* 0x000e220000000800 */
[----:B-1----:R-:W-:Y:S01]  /*35b0*/  FADD.FTZ R83, R13, R30 ;  /* 0x0000001e0d537221 */ /* 0x002fe20000010000 */
[----:B------:R-:W-:-:S02]  /*35c0*/  F2FP.F16.F32.PACK_AB R27, R38, R31 ;  /* 0x0000001f261b723e */ /* 0x000fc400000000ff */
[----:B------:R-:W-:Y:S02]  /*35d0*/  F2FP.F16.F32.PACK_AB R30, R48, R45 ;  /* 0x0000002d301e723e */ /* 0x000fe400000000ff */
[----:B------:R-:W-:Y:S01]  /*35e0*/  F2FP.F16.F32.PACK_AB R29, R42, R39 ;  /* 0x000000272a1d723e */ /* 0x000fe200000000ff */
[----:B------:R1:W-:Y:S01]  /*35f0*/  STSM.16.M88.4 [R17], R24 ;  /* 0x0000001811007844 */ /* 0x0003e20000000200 */
[----:B------:R-:W4:Y:S01]  /*3600*/  MUFU.EX2 R35, R35 ;  /* 0x0000002300237308 */ /* 0x000f220000000800 */
[----:B--2---:R-:W-:Y:S01]  /*3610*/  FADD.FTZ R44, R96, R23 ;  /* 0x00000017602c7221 */ /* 0x004fe20000010000 */
[----:B------:R-:W-:-:S05]  /*3620*/  F2FP.F16.F32.PACK_AB R31, R50, R47 ;  /* 0x0000002f321f723e */ /* 0x000fca00000000ff */
[----:B------:R-:W-:Y:S01]  /*3630*/  STSM.16.M88.4 [R16], R28 ;  /* 0x0000001c10007844 */ /* 0x000fe20000000200 */
[----:B------:R-:W3:Y:S01]  /*3640*/  MUFU.EX2 R32, R32 ;  /* 0x0000002000207308 */ /* 0x000ee20000000800 */
[----:B0-----:R-:W-:-:S07]  /*3650*/  FADD.FTZ R83, R14, R83 ;  /* 0x000000530e537221 */ /* 0x001fce0000010000 */
[----:B------:R-:W0:Y:S01]  /*3660*/  MUFU.EX2 R46, R46 ;  /* 0x0000002e002e7308 */ /* 0x000e220000000800 */
[----:B----4-:R-:W-:-:S07]  /*3670*/  FADD.FTZ R5, R35, R44 ;  /* 0x0000002c23057221 */ /* 0x010fce0000010000 */
[----:B------:R-:W2:Y:S01]  /*3680*/  MUFU.EX2 R33, R33 ;  /* 0x0000002100217308 */ /* 0x000ea20000000800 */
[----:B---3--:R-:W-:-:S07]  /*3690*/  FADD.FTZ R10, R32, R83 ;  /* 0x00000053200a7221 */ /* 0x008fce0000010000 */
[----:B------:R-:W3:Y:S01]  /*36a0*/  MUFU.EX2 R43, R43 ;  /* 0x0000002b002b7308 */ /* 0x000ee20000000800 */
[----:B0-----:R-:W-:-:S07]  /*36b0*/  FADD.FTZ R8, R46, R5 ;  /* 0x000000052e087221 */ /* 0x001fce0000010000 */
[----:B------:R-:W0:Y:S01]  /*36c0*/  MUFU.EX2 R36, R36 ;  /* 0x0000002400247308 */ /* 0x000e220000000800 */
[----:B--2---:R-:W-:-:S07]  /*36d0*/  FADD.FTZ R7, R33, R10 ;  /* 0x0000000a21077221 */ /* 0x004fce0000010000 */
[----:B------:R-:W2:Y:S01]  /*36e0*/  MUFU.EX2 R54, R54 ;  /* 0x0000003600367308 */ /* 0x000ea20000000800 */
[----:B---3--:R-:W-:-:S07]  /*36f0*/  FADD.FTZ R5, R43, R8 ;  /* 0x000000082b057221 */ /* 0x008fce0000010000 */
[----:B------:R-:W3:Y:S01]  /*3700*/  MUFU.EX2 R41, R41 ;  /* 0x0000002900297308 */ /* 0x000ee20000000800 */
[----:B0-----:R-:W-:Y:S01]  /*3710*/  FADD.FTZ R10, R36, R7 ;  /* 0x00000007240a7221 */ /* 0x001fe20000010000 */
[----:B------:R-:W-:-:S06]  /*3720*/  F2FP.F16.F32.PACK_AB R7, R96, R59 ;  /* 0x0000003b6007723e */ /* 0x000fcc00000000ff */
[----:B------:R-:W0:Y:S01]  /*3730*/  MUFU.EX2 R51, R51 ;  /* 0x0000003300337308 */ /* 0x000e220000000800 */
[----:B--2---:R-:W-:-:S07]  /*3740*/  FADD.FTZ R8, R54, R5 ;  /* 0x0000000536087221 */ /* 0x004fce0000010000 */
[----:B------:R-:W2:Y:S01]  /*3750*/  MUFU.EX2 R40, R40 ;  /* 0x0000002800287308 */ /* 0x000ea20000000800 */
[C---:B---3--:R-:W-:Y:S01]  /*3760*/  FADD.FTZ R5, R41.reuse, R10 ;  /* 0x0000000a29057221 */ /* 0x048fe20000010000 */
[----:B-1----:R-:W-:-:S06]  /*3770*/  F2FP.F16.F32.PACK_AB R24, R41, R36 ;  /* 0x000000242918723e */ /* 0x002fcc00000000ff */
[----:B------:R-:W1:Y:S01]  /*3780*/  MUFU.EX2 R62, R62 ;  /* 0x0000003e003e7308 */ /* 0x000e620000000800 */
[----:B0-----:R-:W-:-:S07]  /*3790*/  FADD.FTZ R9, R51, R8 ;  /* 0x0000000833097221 */ /* 0x001fce0000010000 */
[----:B------:R-:W0:Y:S01]  /*37a0*/  MUFU.EX2 R49, R49 ;  /* 0x0000003100317308 */ /* 0x000e220000000800 */
[----:B--2---:R-:W-:Y:S01]  /*37b0*/  FADD.FTZ R10, R40, R5 ;  /* 0x00000005280a7221 */ /* 0x004fe20000010000 */
[----:B------:R-:W-:-:S05]  /*37c0*/  F2FP.F16.F32.PACK_AB R5, R58, R55 ;  /* 0x000000373a05723e */ /* 0x000fca00000000ff */
[----:B------:R2:W-:Y:S01]  /*37d0*/  STSM.16.M88.4 [R2+0x24800], R4 ;  /* 0x0248000402007844 */ /* 0x0005e20000000200 */
[----:B------:R-:W3:Y:S01]  /*37e0*/  MUFU.EX2 R63, R63 ;  /* 0x0000003f003f7308 */ /* 0x000ee20000000800 */
[C---:B-1----:R-:W-:Y:S01]  /*37f0*/  FADD.FTZ R8, R62.reuse, R9 ;  /* 0x000000093e087221 */ /* 0x042fe20000010000 */
[----:B------:R-:W-:-:S06]  /*3800*/  F2FP.F16.F32.PACK_AB R25, R62, R51 ;  /* 0x000000333e19723e */ /* 0x000fcc00000000ff */
[----:B------:R-:W1:Y:S01]  /*3810*/  MUFU.EX2 R70, R70 ;  /* 0x0000004600467308 */ /* 0x000e620000000800 */
[----:B0-----:R-:W-:Y:S01]  /*3820*/  FADD.FTZ R11, R49, R10 ;  /* 0x0000000a310b7221 */ /* 0x001fe20000010000 */
[----:B------:R-:W-:Y:S02]  /*3830*/  F2FP.F16.F32.PACK_AB R10, R33, R32 ;  /* 0x00000020210a723e */ /* 0x000fe400000000ff */
[----:B------:R-:W-:-:S04]  /*3840*/  F2FP.F16.F32.PACK_AB R26, R49, R40 ;  /* 0x00000028311a723e */ /* 0x000fc800000000ff */
[----:B------:R-:W0:Y:S01]  /*3850*/  MUFU.EX2 R21, R21 ;  /* 0x0000001500157308 */ /* 0x000e220000000800 */
[----:B---3--:R-:W-:Y:S01]  /*3860*/  FADD.FTZ R9, R63, R8 ;  /* 0x000000083f097221 */ /* 0x008fe20000010000 */
[----:B------:R-:W-:-:S06]  /*3870*/  FADD.FTZ R8, R12, R11 ;  /* 0x0000000b0c087221 */ /* 0x000fcc0000010000 */
[----:B------:R-:W3:Y:S01]  /*3880*/  MUFU.EX2 R66, R66 ;  /* 0x0000004200427308 */ /* 0x000ee20000000800 */
[C---:B-1----:R-:W-:Y:S01]  /*3890*/  FADD.FTZ R9, R70.reuse, R9 ;  /* 0x0000000946097221 */ /* 0x042fe20000010000 */
[----:B------:R-:W-:-:S06]  /*38a0*/  F2FP.F16.F32.PACK_AB R27, R70, R63 ;  /* 0x0000003f461b723e */ /* 0x000fcc00000000ff */
[----:B------:R-:W1:Y:S01]  /*38b0*/  MUFU.EX2 R67, R67 ;  /* 0x0000004300437308 */ /* 0x000e620000000800 */
[----:B0-----:R-:W-:Y:S01]  /*38c0*/  FADD.FTZ R11, R21, R8 ;  /* 0x00000008150b7221 */ /* 0x001fe20000010000 */
[----:B------:R-:W-:-:S03]  /*38d0*/  F2FP.F16.F32.PACK_AB R8, R14, R13 ;  /* 0x0000000d0e08723e */ /* 0x000fc600000000ff */
[----:B------:R-:W-:Y:S01]  /*38e0*/  FADD.FTZ R34, R20, R11 ;  /* 0x0000000b14227221 */ /* 0x000fe20000010000 */
[----:B------:R-:W-:Y:S02]  /*38f0*/  F2FP.F16.F32.PACK_AB R11, R54, R43 ;  /* 0x0000002b360b723e */ /* 0x000fe400000000ff */
[----:B------:R-:W0:Y:S01]  /*3900*/  MUFU.EX2 R37, R37 ;  /* 0x0000002500257308 */ /* 0x000e220000000800 */
[----:B---3--:R-:W-:Y:S01]  /*3910*/  FADD.FTZ R14, R66, R9 ;  /* 0x00000009420e7221 */ /* 0x008fe20000010000 */
[----:B------:R-:W-:-:S05]  /*3920*/  F2FP.F16.F32.PACK_AB R9, R46, R35 ;  /* 0x000000232e09723e */ /* 0x000fca00000000ff */
[----:B------:R3:W-:Y:S01]  /*3930*/  STSM.16.M88.4 [R153], R8 ;  /* 0x0000000899007844 */ /* 0x0007e20000000200 */
[----:B------:R-:W2:Y:S01]  /*3940*/  MUFU.EX2 R71, R71 ;  /* 0x0000004700477308 */ /* 0x000ea20000000800 */
[----:B-1----:R-:W-:Y:S02]  /*3950*/  FADD.FTZ R14, R67, R14 ;  /* 0x0000000e430e7221 */ /* 0x002fe40000010000 */
[----:B------:R-:W-:Y:S05]  /*3960*/  STSM.16.M88.4 [R17+0x6000], R24 ;  /* 0x0060001811007844 */ /* 0x000fea0000000200 */
[----:B------:R-:W1:Y:S01]  /*3970*/  MUFU.EX2 R53, R53 ;  /* 0x0000003500357308 */ /* 0x000e620000000800 */
[----:B0-----:R-:W-:-:S07]  /*3980*/  FADD.FTZ R34, R37, R34 ;  /* 0x0000002225227221 */ /* 0x001fce0000010000 */
[----:B------:R-:W0:Y:S01]  /*3990*/  MUFU.EX2 R74, R74 ;  /* 0x0000004a004a7308 */ /* 0x000e220000000800 */
[----:B--2---:R-:W-:-:S07]  /*39a0*/  FADD.FTZ R5, R71, R14 ;  /* 0x0000000e47057221 */ /* 0x004fce0000010000 */
[----:B------:R-:W2:Y:S01]  /*39b0*/  MUFU.EX2 R75, R75 ;  /* 0x0000004b004b7308 */ /* 0x000ea20000000800 */
[----:B-1----:R-:W-:-:S04]  /*39c0*/  FADD.FTZ R7, R53, R34 ;  /* 0x0000002235077221 */ /* 0x002fc80000010000 */
[C---:B------:R-:W-:Y:S01]  /*39d0*/  FADD.FTZ R6, R60.reuse, R7 ;  /* 0x000000073c067221 */ /* 0x040fe20000010000 */
[----:B------:R-:W-:Y:S02]  /*39e0*/  F2FP.F16.F32.PACK_AB R60, R60, R53 ;  /* 0x000000353c3c723e */ /* 0x000fe400000000ff */
[----:B------:R-:W1:Y:S01]  /*39f0*/  MUFU.EX2 R65, R65 ;  /* 0x0000004100417308 */ /* 0x000e620000000800 */
[----:B0-----:R-:W-:-:S07]  /*3a00*/  FADD.FTZ R4, R74, R5 ;  /* 0x000000054a047221 */ /* 0x001fce0000010000 */
[----:B------:R-:W0:Y:S01]  /*3a10*/  MUFU.EX2 R78, R78 ;  /* 0x0000004e004e7308 */ /* 0x000e220000000800 */
[----:B--2---:R-:W-:-:S07]  /*3a20*/  FADD.FTZ R5, R75, R4 ;  /* 0x000000044b057221 */ /* 0x004fce0000010000 */
[----:B------:R-:W2:Y:S01]  /*3a30*/  MUFU.EX2 R68, R68 ;  /* 0x0000004400447308 */ /* 0x000ea20000000800 */
[----:B-1----:R-:W-:Y:S01]  /*3a40*/  FADD.FTZ R7, R65, R6 ;  /* 0x0000000641077221 */ /* 0x002fe20000010000 */
[----:B------:R-:W-:-:S06]  /*3a50*/  F2FP.F16.F32.PACK_AB R6, R37, R20 ;  /* 0x000000142506723e */ /* 0x000fcc00000000ff */
[----:B------:R-:W1:Y:S01]  /*3a60*/  MUFU.EX2 R79, R79 ;  /* 0x0000004f004f7308 */ /* 0x000e620000000800 */
[C---:B0-----:R-:W-:Y:S01]  /*3a70*/  FADD.FTZ R4, R78.reuse, R5 ;  /* 0x000000054e047221 */ /* 0x041fe20000010000 */
[----:B------:R-:W-:-:S06]  /*3a80*/  F2FP.F16.F32.PACK_AB R61, R78, R75 ;  /* 0x0000004b4e3d723e */ /* 0x000fcc00000000ff */
[----:B------:R-:W0:Y:S01]  /*3a90*/  MUFU.EX2 R64, R64 ;  /* 0x0000004000407308 */ /* 0x000e220000000800 */
[C---:B--2---:R-:W-:Y:S01]  /*3aa0*/  FADD.FTZ R7, R68.reuse, R7 ;  /* 0x0000000744077221 */ /* 0x044fe20000010000 */
[----:B------:R-:W-:-:S06]  /*3ab0*/  F2FP.F16.F32.PACK_AB R62, R68, R65 ;  /* 0x00000041443e723e */ /* 0x000fcc00000000ff */
[----:B------:R-:W2:Y:S01]  /*3ac0*/  MUFU.EX2 R82, R82 ;  /* 0x0000005200527308 */ /* 0x000ea20000000800 */
[----:B-1----:R-:W-:Y:S01]  /*3ad0*/  FADD.FTZ R5, R79, R4 ;  /* 0x000000044f057221 */ /* 0x002fe20000010000 */
[----:B------:R-:W-:-:S06]  /*3ae0*/  F2FP.F16.F32.PACK_AB R4, R21, R12 ;  /* 0x0000000c1504723e */ /* 0x000fcc00000000ff */
[----:B------:R-:W1:Y:S01]  /*3af0*/  MUFU.EX2 R69, R69 ;  /* 0x0000004500457308 */ /* 0x000e620000000800 */
[----:B0-----:R-:W-:-:S07]  /*3b00*/  FADD.FTZ R14, R64, R7 ;  /* 0x00000007400e7221 */ /* 0x001fce0000010000 */
[----:B------:R-:W0:Y:S01]  /*3b10*/  MUFU.EX2 R23, R98 ;  /* 0x0000006200177308 */ /* 0x000e220000000800 */
[C---:B--2---:R-:W-:Y:S01]  /*3b20*/  FADD.FTZ R12, R82.reuse, R5 ;  /* 0x00000005520c7221 */ /* 0x044fe20000010000 */
[----:B------:R-:W-:-:S06]  /*3b30*/  F2FP.F16.F32.PACK_AB R63, R82, R79 ;  /* 0x0000004f523f723e */ /* 0x000fcc00000000ff */
[----:B------:R-:W3:Y:S01]  /*3b40*/  MUFU.EX2 R72, R72 ;  /* 0x0000004800487308 */ /* 0x000ee20000000800 */
[C---:B-1----:R-:W-:Y:S01]  /*3b50*/  FADD.FTZ R5, R69.reuse, R14 ;  /* 0x0000000e45057221 */ /* 0x042fe20000010000 */
[----:B------:R-:W-:-:S06]  /*3b60*/  F2FP.F16.F32.PACK_AB R64, R69, R64 ;  /* 0x000000404540723e */ /* 0x000fcc00000000ff */
[----:B------:R-:W1:Y:S01]  /*3b70*/  MUFU.EX2 R44, R99 ;  /* 0x00000063002c7308 */ /* 0x000e620000000800 */
[----:B0-----:R-:W-:-:S07]  /*3b80*/  FADD.FTZ R7, R23, R12 ;  /* 0x0000000c17077221 */ /* 0x001fce0000010000 */
[----:B------:R-:W0:Y:S01]  /*3b90*/  MUFU.EX2 R73, R73 ;  /* 0x0000004900497308 */ /* 0x000e220000000800 */
[----:B---3--:R-:W-:Y:S01]  /*3ba0*/  FADD.FTZ R8, R72, R5 ;  /* 0x0000000548087221 */ /* 0x008fe20000010000 */
[----:B------:R-:W-:-:S06]  /*3bb0*/  F2FP.F16.F32.PACK_AB R5, R67, R66 ;  /* 0x000000424305723e */ /* 0x000fcc00000000ff */
[----:B------:R-:W2:Y:S01]  /*3bc0*/  MUFU.EX2 R102, R102 ;  /* 0x0000006600667308 */ /* 0x000ea20000000800 */
[----:B-1----:R-:W-:Y:S01]  /*3bd0*/  FADD.FTZ R9, R44, R7 ;  /* 0x000000072c097221 */ /* 0x002fe20000010000 */
[----:B------:R-:W-:Y:S02]  /*3be0*/  F2FP.F16.F32.PACK_AB R7, R74, R71 ;  /* 0x000000474a07723e */ /* 0x000fe400000000ff */
[----:B------:R-:W-:-:S03]  /*3bf0*/  F2FP.F16.F32.PACK_AB R65, R44, R23 ;  /* 0x000000172c41723e */ /* 0x000fc600000000ff */
[----:B------:R1:W-:Y:S01]  /*3c00*/  STSM.16.M88.4 [R16+0x6000], R4 ;  /* 0x0060000410007844 */ /* 0x0003e20000000200 */
[----:B------:R-:W3:Y:S01]  /*3c10*/  MUFU.EX2 R103, R103 ;  /* 0x0000006700677308 */ /* 0x000ee20000000800 */
[C---:B0-----:R-:W-:Y:S01]  /*3c20*/  FADD.FTZ R11, R73.reuse, R8 ;  /* 0x00000008490b7221 */ /* 0x041fe20000010000 */
[----:B------:R-:W-:Y:S01]  /*3c30*/  F2FP.F16.F32.PACK_AB R66, R73, R72 ;  /* 0x000000484942723e */ /* 0x000fe200000000ff */
[----:B------:R0:W-:Y:S05]  /*3c40*/  STSM.16.M88.4 [R2+0x2a800], R60 ;  /* 0x02a8003c02007844 */ /* 0x0001ea0000000200 */
[----:B------:R-:W4:Y:S01]  /*3c50*/  MUFU.EX2 R76, R76 ;  /* 0x0000004c004c7308 */ /* 0x000f220000000800 */
[----:B--2---:R-:W-:-:S07]  /*3c60*/  FADD.FTZ R8, R102, R9 ;  /* 0x0000000966087221 */ /* 0x004fce0000010000 */
[----:B------:R-:W2:Y:S01]  /*3c70*/  MUFU.EX2 R106, R106 ;  /* 0x0000006a006a7308 */ /* 0x000ea20000000800 */
[C---:B---3--:R-:W-:Y:S01]  /*3c80*/  FADD.FTZ R9, R103.reuse, R8 ;  /* 0x0000000867097221 */ /* 0x048fe20000010000 */
[----:B------:R-:W-:-:S05]  /*3c90*/  F2FP.F16.F32.PACK_AB R67, R103, R102 ;  /* 0x000000666743723e */ /* 0x000fca00000000ff */
[----:B------:R0:W-:Y:S01]  /*3ca0*/  STSM.16.M88.4 [R152], R64 ;  /* 0x0000004098007844 */ /* 0x0001e20000000200 */
[----:B------:R-:W3:Y:S01]  /*3cb0*/  MUFU.EX2 R77, R77 ;  /* 0x0000004d004d7308 */ /* 0x000ee20000000800 */
[----:B----4-:R-:W-:-:S07]  /*3cc0*/  FADD.FTZ R10, R76, R11 ;  /* 0x0000000b4c0a7221 */ /* 0x010fce0000010000 */
[----:B------:R-:W4:Y:S01]  /*3cd0*/  MUFU.EX2 R80, R80 ;  /* 0x0000005000507308 */ /* 0x000f220000000800 */
[----:B--2---:R-:W-:-:S07]  /*3ce0*/  FADD.FTZ R8, R106, R9 ;  /* 0x000000096a087221 */ /* 0x004fce0000010000 */
[----:B------:R-:W2:Y:S01]  /*3cf0*/  MUFU.EX2 R81, R81 ;  /* 0x0000005100517308 */ /* 0x000ea20000000800 */
[C---:B---3--:R-:W-:Y:S01]  /*3d00*/  FADD.FTZ R11, R77.reuse, R10 ;  /* 0x0000000a4d0b7221 */ /* 0x048fe20000010000 */
[----:B------:R-:W-:-:S06]  /*3d10*/  F2FP.F16.F32.PACK_AB R76, R77, R76 ;  /* 0x0000004c4d4c723e */ /* 0x000fcc00000000ff */
[----:B------:R-:W3:Y:S01]  /*3d20*/  MUFU.EX2 R84, R84 ;  /* 0x0000005400547308 */ /* 0x000ee20000000800 */
[----:B----4-:R-:W-:-:S07]  /*3d30*/  FADD.FTZ R10, R80, R11 ;  /* 0x0000000b500a7221 */ /* 0x010fce0000010000 */
        /* <DEDUP_REMOVED lines=9> */
[C---:B--2---:R-:W-:Y:S01]  /*3dd0*/  F2FP.F16.F32.PACK_AB R77, R107.reuse, R106 ;  /* 0x0000006a6b4d723e */ /* 0x044fe200000000ff */
[----:B------:R-:W-:-:S06]  /*3de0*/  FADD.FTZ R11, R107, R8 ;  /* 0x000000086b0b7221 */ /* 0x000fcc0000010000 */
[----:B------:R-:W2:Y:S01]  /*3df0*/  MUFU.EX2 R88, R88 ;  /* 0x0000005800587308 */ /* 0x000ea20000000800 */
[----:B---3--:R-:W-:-:S07]  /*3e00*/  FADD.FTZ R8, R110, R11 ;  /* 0x0000000b6e087221 */ /* 0x008fce0000010000 */
[----:B------:R-:W3:Y:S01]  /*3e10*/  MUFU.EX2 R89, R89 ;  /* 0x0000005900597308 */ /* 0x000ee20000000800 */
[C---:B-1----:R-:W-:Y:S01]  /*3e20*/  F2FP.F16.F32.PACK_AB R79, R111.reuse, R110 ;  /* 0x0000006e6f4f723e */ /* 0x042fe200000000ff */
[----:B------:R-:W-:-:S04]  /*3e30*/  FADD.FTZ R5, R111, R8 ;  /* 0x000000086f057221 */ /* 0x000fc80000010000 */
[----:B------:R0:W-:Y:S02]  /*3e40*/  STSM.16.M88.4 [R17+0xc000], R76 ;  /* 0x00c0004c11007844 */ /* 0x0001e40000000200 */
[----:B------:R-:W1:Y:S01]  /*3e50*/  MUFU.EX2 R114, R114 ;  /* 0x0000007200727308 */ /* 0x000e620000000800 */
[----:B--2---:R-:W-:-:S07]  /*3e60*/  FADD.FTZ R6, R88, R7 ;  /* 0x0000000758067221 */ /* 0x004fce0000010000 */
[----:B------:R-:W2:Y:S01]  /*3e70*/  MUFU.EX2 R115, R115 ;  /* 0x0000007300737308 */ /* 0x000ea20000000800 */
[C---:B---3--:R-:W-:Y:S01]  /*3e80*/  F2FP.F16.F32.PACK_AB R86, R89.reuse, R88 ;  /* 0x000000585956723e */ /* 0x048fe200000000ff */
[----:B------:R-:W-:-:S06]  /*3e90*/  FADD.FTZ R6, R89, R6 ;  /* 0x0000000659067221 */ /* 0x000fcc0000010000 */
[----:B------:R-:W-:Y:S01]  /*3ea0*/  MUFU.EX2 R118, R118 ;  /* 0x0000007600767308 */ /* 0x000fe20000000800 */
[----:B-1----:R-:W-:-:S07]  /*3eb0*/  FADD.FTZ R4, R114, R5 ;  /* 0x0000000572047221 */ /* 0x002fce0000010000 */
[----:B------:R-:W1:Y:S01]  /*3ec0*/  MUFU.EX2 R9, R92 ;  /* 0x0000005c00097308 */ /* 0x000e620000000800 */
[C---:B--2---:R-:W-:Y:S01]  /*3ed0*/  F2FP.F16.F32.PACK_AB R85, R115.reuse, R114 ;  /* 0x000000727355723e */ /* 0x044fe200000000ff */
[----:B------:R-:W-:Y:S01]  /*3ee0*/  FADD.FTZ R5, R115, R4 ;  /* 0x0000000473057221 */ /* 0x000fe20000010000 */
[----:B-1----:R-:W-:-:S03]  /*3ef0*/  F2FP.F16.F32.PACK_AB R87, R9, R118 ;  /* 0x000000760957723e */ /* 0x002fc600000000ff */
[----:B------:R-:W-:Y:S02]  /*3f00*/  FADD.FTZ R118, R118, R5 ;  /* 0x0000000576767221 */ /* 0x000fe40000010000 */
[----:B------:R0:W-:Y:S02]  /*3f10*/  STSM.16.M88.4 [R16+0xc000], R84 ;  /* 0x00c0005410007844 */ /* 0x0001e40000000200 */
[----:B------:R-:W-:Y:S01]  /*3f20*/  FADD.FTZ R7, R9, R118 ;  /* 0x0000007609077221 */ /* 0x000fe20000010000 */
[----:B------:R1:W-:Y:S06]  /*3f30*/  MEMBAR.ALL.CTA ;  /* 0x0000000000007992 */ /* 0x0003ec0000008000 */
[----:B-1----:R-:W1:Y:S02]  /*3f40*/  FENCE.VIEW.ASYNC.S ;  /* 0x00000000000073c6 */ /* 0x002e640000000000 */
[----:B-1----:R-:W-:Y:S01]  /*3f50*/  NOP ;  /* 0x0000000000007918 */ /* 0x002fe20000000000 */
[----:B------:R-:W-:Y:S05]  /*3f60*/  @!P2 BRA `(.L_x_12667) ;  /* 0x0000002800c8a947 */ /* 0x000fea0003800000 */
[----:B------:R-:W-:Y:S01]  /*3f70*/  IMAD.MOV.U32 R4, RZ, RZ, R3 ;  /* 0x000000ffff047224 */ /* 0x000fe200078e0003 */
[----:B------:R-:W-:Y:S01]  /*3f80*/  CS2R R150, SRZ ;  /* 0x0000000000967805 */ /* 0x000fe2000001ff00 */
[----:B------:R-:W-:Y:S01]  /*3f90*/  IMAD.MOV.U32 R9, RZ, RZ, R0 ;  /* 0x000000ffff097224 */ /* 0x000fe200078e0000 */
        /* <DEDUP_REMOVED lines=16> */
[----:B------:R-:W-:Y:S01]  /*40a0*/  UMOV UR24, UR38 ;  /* 0x0000002600187c82 */ /* 0x000fe20008000000 */
[----:B------:R-:W-:Y:S01]  /*40b0*/  UMOV UR22, UR39 ;  /* 0x0000002700167c82 */ /* 0x000fe20008000000 */
[----:B------:R-:W-:-:S09]  /*40c0*/  ULDC UR21, c[0x0][0x988] ;  /* 0x0002620000157ab9 */ /* 0x000fd20000000800 */
.L_x_12676:
[----:B------:R-:W-:Y:S01]  /*40d0*/  UIADD3 UR39, UR22, 0x1, URZ ;  /* 0x0000000116277890 */ /* 0x000fe2000fffe03f */
[----:B------:R-:W-:-:S03]  /*40e0*/  ISETP.NE.AND P3, PT, RZ, UR44, PT ;  /* 0x0000002cff007c0c */ /* 0x000fc6000bf65270 */
[----:B------:R-:W-:-:S04]  /*40f0*/  UISETP.NE.AND UP0, UPT, UR39, 0x2, UPT ;  /* 0x000000022700788c */ /* 0x000fc8000bf05270 */
[----:B------:R-:W-:Y:S02]  /*4100*/  USEL UR38, URZ, 0x1, UP0 ;  /* 0x000000013f267887 */ /* 0x000fe40008000000 */
[----:B------:R-:W-:Y:S02]  /*4110*/  USEL UR39, UR39, URZ, UP0 ;  /* 0x0000003f27277287 */ /* 0x000fe40008000000 */
[----:B------:R-:W-:Y:S02]  /*4120*/  ULOP3.LUT UR38, UR24, UR38, URZ, 0x3c, !UPT ;  /* 0x0000002618267292 */ /* 0x000fe4000f8e3c3f */
[----:B---3--:R-:W-:Y:S10]  /*4130*/  @P3 BRA `(.L_x_12668) ;  /* 0x00000000002c3947 */ /* 0x008ff40003800000 */
[----:B------:R-:W-:Y:S05]  /*4140*/  @!P0 BRA `(.L_x_12669) ;  /* 0x0000000000048947 */ /* 0x000fea0003800000 */
[----:B------:R-:W-:Y:S01]  /*4150*/  BPT.TRAP 0x1 ;  /* 0x000000040000795c */ /* 0x000fe20000300000 */
.L_x_12669:
[----:B------:R-:W-:Y:S01]  /*4160*/  ULEA UR6, UR39, UR40, 0x3 ;  /* 0x0000002827067291 */ /* 0x000fe2000f8e183f */
[----:B------:R-:W-:-:S04]  /*4170*/  MOV R0, UR38 ;  /* 0x0000002600007c02 */ /* 0x000fc80008000f00 */
[----:B------:R-:W-:-:S04]  /*4180*/  SHF.L.U32 R0, R0, 0x1f, RZ ;  /* 0x0000001f00007819 */ /* 0x000fc800000006ff */
[----:B------:R1:W2:Y:S01]  /*4190*/  SYNCS.PHASECHK.TRANS64.TRYWAIT P2, [UR6+0x30830], R0 ;  /* 0x03083000ff0075a7 */ /* 0x0002a20008040146 */
[----:B------:R-:W-:Y:S05]  /*41a0*/  @!P0 BRA `(.L_x_12670) ;  /* 0x0000000000048947 */ /* 0x000fea0003800000 */
[----:B------:R-:W-:Y:S01]  /*41b0*/  BPT.TRAP 0x1 ;  /* 0x000000040000795c */ /* 0x000fe20000300000 */
.L_x_12670:
[----:B--2---:R-:W-:Y:S05]  /*41c0*/  @P2 BRA `(.L_x_12668) ;  /* 0x0000000000082947 */ /* 0x004fea0003800000 */
[----:B------:R-:W2:Y:S02]  /*41d0*/  SYNCS.PHASECHK.TRANS64.TRYWAIT P2, [UR6+0x30830], R0 ;  /* 0x03083000ff0075a7 */ /* 0x000ea40008040146 */
[----:B--2---:R-:W-:Y:S05]  /*41e0*/  @!P2 BRA `(.L_x_12671) ;  /* 0x000000780010a947 */ /* 0x004fea0003800000 */
.L_x_12668:
[----:B--2---:R-:W2:Y:S01]  /*41f0*/  S2R R3, SR_TID.X ;  /* 0x0000000000037919 */ /* 0x004ea20000002100 */
[----:B------:R-:W-:Y:S01]  /*4200*/  R2UR UR16, R18 ;  /* 0x00000000121072ca */ /* 0x000fe200000e0000 */
[----:B------:R-:W-:Y:S01]  /*4210*/  UIMAD UR18, UR39, 0x600, UR20 ;  /* 0x00000600271278a4 */ /* 0x000fe2000f8e0214 */
[----:B------:R-:W-:Y:S01]  /*4220*/  R2UR UR17, R19 ;  /* 0x00000000131172ca */ /* 0x000fe200000e0000 */
[----:B------:R-:W-:Y:S01]  /*4230*/  UMOV UR19, 0x40000040 ;  /* 0x4000004000137882 */ /* 0x000fe20000000000 */
[----:B------:R-:W-:Y:S01]  /*4240*/  UMOV UR7, 0x40000040 ;  /* 0x4000004000077882 */ /* 0x000fe20000000000 */
[----:B------:R-:W-:Y:S02]  /*4250*/  UIADD3 UR6, UR18, 0x2, URZ ;  /* 0x0000000212067890 */ /* 0x000fe4000fffe03f */
[----:B------:R-:W-:Y:S01]  /*4260*/  UIADD3 UR10, UR18, 0x4, URZ ;  /* 0x00000004120a7890 */ /* 0x000fe2000fffe03f */
[----:B------:R-:W-:Y:S01]  /*4270*/  UMOV UR11, 0x40000040 ;  /* 0x40000040000b7882 */ /* 0x000fe20000000000 */
[----:B------:R-:W-:Y:S01]  /*4280*/  UIADD3 UR14, UR18, 0x6, URZ ;  /* 0x00000006120e7890 */ /* 0x000fe2000fffe03f */
[----:B------:R-:W-:Y:S01]  /*4290*/  UMOV UR15, 0x40000040 ;  /* 0x40000040000f7882 */ /* 0x000fe20000000000 */
[----:B--2---:R-:W-:-:S05]  /*42a0*/  SHF.R.U32.HI R3, RZ, 0x7, R3 ;  /* 0x00000007ff037819 */ /* 0x004fca0000011603 */
[----:B-1----:R-:W-:-:S05]  /*42b0*/  VIADD R0, R3, 0x8 ;  /* 0x0000000803007836 */ /* 0x002fca0000000000 */
[----:B------:R1:W-:Y:S06]  /*42c0*/  BAR.SYNC.DEFER_BLOCKING R0, 0x100 ;  /* 0x000400000000751d */ /* 0x0003ec0000010000 */
[----:B0-----:R-:W-:-:S06]  /*42d0*/  WARPGROUP.ARRIVE ;  /* 0x00000000000079c5 */ /* 0x001fcc0000000000 */
[----:B------:R-:W-:Y:S03]  /*42e0*/  HGMMA.64x192x16.F32 R24, gdesc[UR16], RZ, !UPT, gsb0 ;  /* 0x02e00000101879f0 */ /* 0x000fe6000c0008ff */
[----:B------:R-:W-:Y:S02]  /*42f0*/  WARPGROUP.DEPBAR.LE gsb0, 0x0 ;  /* 0x00008000000079c5 */ /* 0x000fe40000010000 */
[----:B------:R-:W-:-:S15]  /*4300*/  WARPGROUP.ARRIVE ;  /* 0x00000000000079c5 */ /* 0x000fde0000000000 */
[----:B------:R-:W-:Y:S03]  /*4310*/  HGMMA.64x192x16.F32 R24, gdesc[UR4], R24, gsb0 ;  /* 0x02e00000041879f0 */ /* 0x000fe60008000818 */
[----:B------:R-:W-:Y:S02]  /*4320*/  WARPGROUP.DEPBAR.LE gsb0, 0x0 ;  /* 0x00008000000079c5 */ /* 0x000fe40000010000 */
[----:B------:R-:W-:-:S15]  /*4330*/  WARPGROUP.ARRIVE ;  /* 0x00000000000079c5 */ /* 0x000fde0000000000 */
[----:B------:R-:W-:Y:S03]  /*4340*/  HGMMA.64x192x16.F32 R24, gdesc[UR8], R24, gsb0 ;  /* 0x02e00000081879f0 */ /* 0x000fe60008000818 */
[----:B------:R-:W-:Y:S02]  /*4350*/  WARPGROUP.DEPBAR.LE gsb0, 0x0 ;  /* 0x00008000000079c5 */ /* 0x000fe40000010000 */
[----:B------:R-:W-:-:S15]  /*4360*/  WARPGROUP.ARRIVE ;  /* 0x00000000000079c5 */ /* 0x000fde0000000000 */
[----:B------:R-:W-:Y:S03]  /*4370*/  HGMMA.64x192x16.F32 R24, gdesc[UR12], R24, gsb0 ;  /* 0x02e000000c1879f0 */ /* 0x000fe60008000818 */
[----:B------:R-:W-:Y:S02]  /*4380*/  WARPGROUP.DEPBAR.LE gsb0, 0x0 ;  /* 0x00008000000079c5 */ /* 0x000fe40000010000 */
[----:B-1----:R-:W-:Y:S05]  /*4390*/  @P3 BRA `(.L_x_12672) ;  /* 0x00000000002c3947 */ /* 0x002fea0003800000 */
[----:B------:R-:W-:Y:S05]  /*43a0*/  @!P0 BRA `(.L_x_12673) ;  /* 0x0000000000048947 */ /* 0x000fea0003800000 */
[----:B------:R-:W-:Y:S01]  /*43b0*/  BPT.TRAP 0x1 ;  /* 0x000000040000795c */ /* 0x000fe20000300000 */
.L_x_12673:
[----:B------:R-:W-:Y:S01]  /*43c0*/  ULEA UR6, UR22, UR40, 0x3 ;  /* 0x0000002816067291 */ /* 0x000fe2000f8e183f */
[----:B------:R-:W-:-:S05]  /*43d0*/  IMAD.U32 R0, RZ, RZ, UR24 ;  /* 0x00000018ff007e24 */ /* 0x000fca000f8e00ff */
[----:B------:R-:W-:-:S04]  /*43e0*/  SHF.L.U32 R0, R0, 0x1f, RZ ;  /* 0x0000001f00007819 */ /* 0x000fc800000006ff */
[----:B------:R0:W1:Y:S01]  /*43f0*/  SYNCS.PHASECHK.TRANS64.TRYWAIT P2, [UR6+0x30850], R0 ;  /* 0x03085000ff0075a7 */ /* 0x0000620008040146 */
[----:B------:R-:W-:Y:S05]  /*4400*/  @!P0 BRA `(.L_x_12674) ;  /* 0x0000000000048947 */ /* 0x000fea0003800000 */
[----:B------:R-:W-:Y:S01]  /*4410*/  BPT.TRAP 0x1 ;  /* 0x000000040000795c */ /* 0x000fe20000300000 */
.L_x_12674:
[----:B-1----:R-:W-:Y:S05]  /*4420*/  @P2 BRA `(.L_x_12672) ;  /* 0x0000000000082947 */ /* 0x002fea0003800000 */
[----:B------:R-:W1:Y:S02]  /*4430*/  SYNCS.PHASECHK.TRANS64.TRYWAIT P2, [UR6+0x30850], R0 ;  /* 0x03085000ff0075a7 */ /* 0x000e640008040146 */
[----:B-1----:R-:W-:Y:S05]  /*4440*/  @!P2 BRA `(.L_x_12675) ;  /* 0x000000740090a947 */ /* 0x002fea0003800000 */
.L_x_12672:
[----:B------:R-:W-:Y:S01]  /*4450*/  R2UR UR7, R15 ;  /* 0x000000000f0772ca */ /* 0x000fe200000e0000 */
[----:B------:R-:W-:Y:S01]  /*4460*/  UIADD3 UR6, UR40, 0x400, URZ ;  /* 0x0000040028067890 */ /* 0x000fe2000fffe03f */
[----:B------:R-:W-:Y:S01]  /*4470*/  WARPGROUP.ARRIVE ;  /* 0x00000000000079c5 */ /* 0x000fe20000000000 */
[----:B------:R-:W-:Y:S01]  /*4480*/  UMOV UR19, 0x40000040 ;  /* 0x4000004000137882 */ /* 0x000fe20000000000 */
[----:B------:R-:W-:Y:S01]  /*4490*/  UMOV UR17, 0x40000040 ;  /* 0x4000004000117882 */ /* 0x000fe20000000000 */
[----:B------:R-:W-:-:S03]  /*44a0*/  USHF.R.U32.HI UR6, URZ, 0x4, UR6 ;  /* 0x000000043f067899 */ /* 0x000fc60008011606 */
[----:B------:R-:W1:Y:S01]  /*44b0*/  S2R R5, SR_TID.X ;  /* 0x0000000000057919 */ /* 0x000e620000002100 */
[----:B------:R-:W-:Y:S01]  /*44c0*/  FMNMX.FTZ R8, R24, R9, !PT ;  /* 0x0000000918087209 */ /* 0x000fe20007810000 */
[----:B------:R-:W-:Y:S01]  /*44d0*/  IMAD.U32 R10, RZ, RZ, UR22 ;  /* 0x00000016ff0a7e24 */ /* 0x000fe2000f8e00ff */
[----:B------:R-:W-:Y:S01]  /*44e0*/  ULOP3.LUT UR6, UR6, 0x3fff, URZ, 0xc0, !UPT ;  /* 0x00003fff06067892 */ /* 0x000fe2000f8ec03f */
[----:B------:R-:W-:Y:S01]  /*44f0*/  UMOV UR24, UR38 ;  /* 0x0000002600187c82 */ /* 0x000fe20008000000 */
[----:B------:R-:W-:Y:S02]  /*4500*/  UIADD3 UR7, UR7, 0x1e800, URZ ;  /* 0x0001e80007077890 */ /* 0x000fe4000fffe03f */
[----:B------:R-:W-:Y:S02]  /*4510*/  @!P1 LEA R10, R10, UR40, 0x3 ;  /* 0x000000280a0a9c11 */ /* 0x000fe4000f8e18ff */
[----:B------:R-:W-:-:S03]  /*4520*/  USHF.R.U32.HI UR7, URZ, 0x4, UR7 ;  /* 0x000000043f077899 */ /* 0x000fc60008011607 */
[----:B------:R-:W-:Y:S01]  /*4530*/  @!P1 VIADD R10, R10, 0x30860 ;  /* 0x000308600a0a9836 */ /* 0x000fe20000000000 */
[----:B------:R-:W-:Y:S02]  /*4540*/  ULOP3.LUT UR10, UR7, 0x3fff, URZ, 0xc0, !UPT ;  /* 0x00003fff070a7892 */ /* 0x000fe4000f8ec03f */
[----:B------:R-:W-:Y:S02]  /*4550*/  UIMAD UR7, UR22, 0x600, UR6 ;  /* 0x00000600160778a4 */ /* 0x000fe4000f8e0206 */
[----:B------:R-:W-:Y:S01]  /*4560*/  @!P1 PRMT R10, RZ, 0x654, R10 ;  /* 0x00000654ff0a9816 */ /* 0x000fe2000000000a */
[----:B------:R-:W-:Y:S01]  /*4570*/  ULOP3.LUT UR6, UR10, 0x10000, URZ, 0xfc, !UPT ;  /* 0x000100000a067892 */ /* 0x000fe2000f8efc3f */
[----:B------:R-:W-:-:S03]  /*4580*/  UMOV UR22, UR39 ;  /* 0x0000002700167c82 */ /* 0x000fc60008000000 */
[----:B------:R-:W-:-:S03]  /*4590*/  UMOV UR18, UR7 ;  /* 0x0000000700127c82 */ /* 0x000fc60008000000 */
[----:B------:R-:W-:Y:S02]  /*45a0*/  UMOV UR16, UR6 ;  /* 0x0000000600107c82 */ /* 0x000fe40008000000 */
[----:B------:R-:W-:Y:S01]  /*45b0*/  HGMMA.64x64x16.F32 R120, gdesc[UR16].tnspB, R120, gsb0 ;  /* 0x40e00000107879f0 */ /* 0x000fe20008000878 */
[----:B------:R-:W-:Y:S02]  /*45c0*/  UIADD3 UR18, UR7, 0x80, URZ ;  /* 0x0000008007127890 */ /* 0x000fe4000fffe03f */
[----:B------:R-:W-:Y:S01]  /*45d0*/  UIADD3 UR16, UR6, 0x2, URZ ;  /* 0x0000000206107890 */ /* 0x000fe2000fffe03f */
[----:B-1----:R-:W-:Y:S01]  /*45e0*/  SHF.R.U32.HI R3, RZ, 0x7, R5 ;  /* 0x00000007ff037819 */ /* 0x002fe20000011605 */
[----:B------:R-:W-:Y:S01]  /*45f0*/  UMOV UR19, 0x40000040 ;  /* 0x4000004000137882 */ /* 0x000fe20000000000 */
[----:B------:R-:W-:Y:S01]  /*4600*/  UMOV UR17, 0x40000040 ;  /* 0x4000004000117882 */ /* 0x000fe20000000000 */
[----:B------:R-:W-:Y:S01]  /*4610*/  ISETP.GE.U32.AND P2, PT, R5, 0x180, PT ;  /* 0x000001800500780c */ /* 0x000fe20003f46070 */
[----:B------:R-:W-:-:S02]  /*4620*/  IMAD.U32 R5, RZ, RZ, UR39 ;  /* 0x00000027ff057e24 */ /* 0x000fc4000f8e00ff */
[----:B0-----:R-:W-:Y:S01]  /*4630*/  VIADD R0, R3, 0x9 ;  /* 0x0000000903007836 */ /* 0x001fe20000000000 */
[----:B------:R-:W-:Y:S02]  /*4640*/  FMNMX.FTZ R3, R25, R8, !PT ;  /* 0x0000000819037209 */ /* 0x000fe40007810000 */
[----:B------:R-:W-:Y:S02]  /*4650*/  @!P1 LEA R5, R5, UR40, 0x3 ;  /* 0x0000002805059c11 */ /* 0x000fe4000f8e18ff */
[----:B------:R-:W-:Y:S02]  /*4660*/  FMNMX.FTZ R8, R28, R3, !PT ;  /* 0x000000031c087209 */ /* 0x000fe40007810000 */
[----:B------:R-:W-:Y:S01]  /*4670*/  SEL R0, R0, 0x9, !P2 ;  /* 0x0000000900007807 */ /* 0x000fe20005000000 */
[----:B------:R-:W-:Y:S01]  /*4680*/  @!P1 VIADD R3, R5, 0x30840 ;  /* 0x0003084005039836 */ /* 0x000fe20000000000 */
[----:B------:R-:W-:Y:S02]  /*4690*/  FMNMX.FTZ R5, R29, R8, !PT ;  /* 0x000000081d057209 */ /* 0x000fe40007810000 */
[----:B------:R-:W-:-:S02]  /*46a0*/  ISETP.LT.AND P2, PT, RZ, UR23, PT ;  /* 0x00000017ff007c0c */ /* 0x000fc4000bf41270 */
[----:B------:R-:W-:Y:S02]  /*46b0*/  @!P1 PRMT R3, RZ, 0x654, R3 ;  /* 0x00000654ff039816 */ /* 0x000fe40000000003 */
[----:B------:R-:W-:Y:S01]  /*46c0*/  FMNMX.FTZ R8, R32, R5, !PT ;  /* 0x0000000520087209 */ /* 0x000fe20007810000 */
[----:B------:R-:W-:Y:S02]  /*46d0*/  WARPGROUP.DEPBAR.LE gsb0, 0x0 ;  /* 0x00008000000079c5 */ /* 0x000fe40000010000 */
[----:B------:R-:W-:-:S06]  /*46e0*/  WARPGROUP.ARRIVE ;  /* 0x00000000000079c5 */ /* 0x000fcc0000000000 */
[----:B------:R-:W-:Y:S01]  /*46f0*/  HGMMA.64x64x16.F32 R120, gdesc[UR16].tnspB, R120, gsb0 ;  /* 0x40e00000107879f0 */ /* 0x000fe20008000878 */
[----:B------:R-:W-:Y:S02]  /*4700*/  UIADD3 UR18, UR7, 0x100, URZ ;  /* 0x0000010007127890 */ /* 0x000fe4000fffe03f */
[----:B------:R-:W-:Y:S01]  /*4710*/  UIADD3 UR16, UR6, 0x4, URZ ;  /* 0x0000000406107890 */ /* 0x000fe2000fffe03f */
[----:B------:R-:W-:Y:S01]  /*4720*/  UMOV UR19, 0x40000040 ;  /* 0x4000004000137882 */ /* 0x000fe20000000000 */
[----:B------:R-:W-:Y:S01]  /*4730*/  UMOV UR17, 0x40000040 ;  /* 0x4000004000117882 */ /* 0x000fe20000000000 */
        /* <DEDUP_REMOVED lines=63> */
[----:B------:R-:W-:-:S07]  /*4b30*/  UIADD3 UR6, UR23, -0x1, URZ ;  /* 0xffffffff17067890 */ /* 0x000fce000fffe03f */
[----:B------:R-:W-:Y:S01]  /*4b40*/  UMOV UR23, UR6 ;  /* 0x0000000600177c82 */ /* 0x000fe20008000000 */
[----:B------:R-:W-:Y:S02]  /*4b50*/  WARPGROUP.DEPBAR.LE gsb0, 0x0 ;  /* 0x00008000000079c5 */ /* 0x000fe40000010000 */
[----:B------:R-:W-:-:S06]  /*4b60*/  WARPGROUP.ARRIVE ;  /* 0x00000000000079c5 */ /* 0x000fcc0000000000 */
[----:B------:R-:W-:Y:S03]  /*4b70*/  HGMMA.64x64x16.F32 R120, gdesc[UR16].tnspB, R120, gsb0 ;  /* 0x40e00000107879f0 */ /* 0x000fe60008000878 */
[----:B------:R-:W-:Y:S02]  /*4b80*/  WARPGROUP.DEPBAR.LE gsb0, 0x0 ;  /* 0x00008000000079c5 */ /* 0x000fe40000010000 */
[----:B------:R0:W-:Y:S06]  /*4b90*/  BAR.ARV R0, 0x100 ;  /* 0x000400000000751d */ /* 0x0001ec0000002000 */
[----:B------:R1:W-:Y:S01]  /*4ba0*/  @!P1 SYNCS.ARRIVE.TRANS64.RED.A1T0 RZ, [R3+URZ], RZ ;  /* 0x000000ff03ff99a7 */ /* 0x0003e2000810043f */
[----:B0-----:R-:W-:-:S02]  /*4bb0*/  FMNMX.FTZ R0, R26, R4, !PT ;  /* 0x000000041a007209 */ /* 0x001fc40007810000 */
[----:B-1----:R-:W-:Y:S01]  /*4bc0*/  FMNMX.FTZ R3, R33, R8, !PT ;  /* 0x0000000821037209 */ /* 0x002fe20007810000 */
[----:B------:R0:W-:Y:S03]  /*4bd0*/  @!P1 SYNCS.ARRIVE.TRANS64.RED.A1T0 RZ, [R10+URZ], RZ ;  /* 0x000000ff0aff99a7 */ /* 0x0001e6000810043f */
        /* <DEDUP_REMOVED lines=83> */
[----:B------:R-:W-:-:S03]  /*5110*/  FMNMX.FTZ R8, R110, R5, !PT ;  /* 0x000000056e087209 */ /* 0x000fc60007810000 */
[----:B------:R-:W1:Y:S01]  /*5120*/  SHFL.BFLY PT, R0, R3, 0x2, 0x1f ;  /* 0x0c401f0003007f89 */ /* 0x000e6200000e0000 */
[----:B------:R-:W-:-:S04]  /*5130*/  FMNMX.FTZ R5, R111, R8, !PT ;  /* 0x000000086f057209 */ /* 0x000fc80007810000 */
[----:B------:R-:W-:-:S04]  /*5140*/  FMNMX.FTZ R8, R114, R5, !PT ;  /* 0x0000000572087209 */ /* 0x000fc80007810000 */
[----:B------:R-:W-:-:S04]  /*5150*/  FMNMX.FTZ R5, R115, R8, !PT ;  /* 0x0000000873057209 */ /* 0x000fc80007810000 */
[----:B------:R-:W-:-:S04]  /*5160*/  FMNMX.FTZ R8, R118, R5, !PT ;  /* 0x0000000576087209 */ /* 0x000fc80007810000 */
[----:B0-----:R-:W-:-:S05]  /*5170*/  FMNMX.FTZ R10, R119, R8, !PT ;  /* 0x00000008770a7209 */ /* 0x001fca0007810000 */
[----:B------:R-:W0:Y:S01]  /*5180*/  SHFL.BFLY PT, R5, R10, 0x2, 0x1f ;  /* 0x0c401f000a057f89 */ /* 0x000e2200000e0000 */
[----:B-1----:R-:W-:-:S05]  /*5190*/  FMNMX.FTZ R11, R3, R0, !PT ;  /* 0x00000000030b7209 */ /* 0x002fca0007810000 */
[----:B------:R-:W1:Y:S01]  /*51a0*/  SHFL.BFLY PT, R0, R11, 0x1, 0x1f ;  /* 0x0c201f000b007f89 */ /* 0x000e6200000e0000 */
[----:B0-----:R-:W-:-:S05]  /*51b0*/  FMNMX.FTZ R12, R10, R5, !PT ;  /* 0x000000050a0c7209 */ /* 0x001fca0007810000 */
[----:B------:R-:W0:Y:S01]  /*51c0*/  SHFL.BFLY PT, R3, R12, 0x1, 0x1f ;  /* 0x0c201f000c037f89 */ /* 0x000e2200000e0000 */
[----:B-1----:R-:W-:-:S05]  /*51d0*/  FMNMX.FTZ R0, R11, R0, !PT ;  /* 0x000000000b007209 */ /* 0x002fca0007810000 */
[C---:B------:R-:W-:Y:S01]  /*51e0*/  FMUL.FTZ R5, R0.reuse, UR21 ;  /* 0x0000001500057c20 */ /* 0x040fe20008410000 */
[----:B------:R-:W-:-:S03]  /*51f0*/  FADD.FTZ R8, -R0, R9 ;  /* 0x0000000900087221 */ /* 0x000fc60000010100 */
        /* <DEDUP_REMOVED lines=13> */
[----:B0-----:R-:W-:Y:S01]  /*52d0*/  FMNMX.FTZ R3, R12, R3, !PT ;  /* 0x000000030c037209 */ /* 0x001fe20007810000 */
[--C-:B------:R-:W-:Y:S01]  /*52e0*/  FFMA.FTZ R49, R49, UR21, -R5.reuse ;  /* 0x0000001531317c23 */ /* 0x100fe20008010805 */
[--C-:B------:R-:W-:Y:S01]  /*52f0*/  FFMA.FTZ R52, R52, UR21, -R5.reuse ;  /* 0x0000001534347c23 */ /* 0x100fe20008010805 */
[--C-:B------:R-:W-:Y:S01]  /*5300*/  FFMA.FTZ R53, R53, UR21, -R5.reuse ;  /* 0x0000001535357c23 */ /* 0x100fe20008010805 */
[--C-:B------:R-:W-:Y:S01]  /*5310*/  FFMA.FTZ R56, R56, UR21, -R5.reuse ;  /* 0x0000001538387c23 */ /* 0x100fe20008010805 */
[C---:B------:R-:W-:Y:S01]  /*5320*/  FMUL.FTZ R10, R3.reuse, UR21 ;  /* 0x00000015030a7c20 */ /* 0x040fe20008410000 */
        /* <DEDUP_REMOVED lines=32> */
[--C-:B------:R-:W-:Y:S01]  /*5530*/  FFMA.FTZ R5, R26, UR21, -R10.reuse ;  /* 0x000000151a057c23 */ /* 0x100fe2000801080a */
[----:B------:R-:W-:Y:S01]  /*5540*/  FMUL.FTZ R4, R4, UR21 ;  /* 0x0000001504047c20 */ /* 0x000fe20008410000 */
[--C-:B------:R-:W-:Y:S01]  /*5550*/  FFMA.FTZ R20, R27, UR21, -R10.reuse ;  /* 0x000000151b147c23 */ /* 0x100fe2000801080a */
[----:B------:R-:W-:Y:S01]  /*5560*/  FMUL.FTZ R8, R8, UR21 ;  /* 0x0000001508087c20 */ /* 0x000fe20008410000 */
        /* <DEDUP_REMOVED lines=34> */
[C---:B-1----:R-:W-:Y:S01]  /*5790*/  FADD.FTZ R14, R20.reuse, R7 ;  /* 0x00000007140e7221 */ /* 0x042fe20000010000 */
[----:B------:R-:W-:Y:S01]  /*57a0*/  F2FP.F16.F32.PACK_AB R5, R20, R5 ;  /* 0x000000051405723e */ /* 0x000fe200000000ff */
[----:B------:R-:W-:Y:S01]  /*57b0*/  FFMA.FTZ R20, R34, UR21, -R10 ;  /* 0x0000001522147c23 */ /* 0x000fe2000801080a */
[-C--:B------:R-:W-:Y:S01]  /*57c0*/  FMUL.FTZ R122, R122, R9.reuse ;  /* 0x000000097a7a7220 */ /* 0x080fe20000410000 */
[-C--:B------:R-:W-:Y:S01]  /*57d0*/  FMUL.FTZ R123, R123, R9.reuse ;  /* 0x000000097b7b7220 */ /* 0x080fe20000410000 */
[-C--:B------:R-:W-:Y:S01]  /*57e0*/  FMUL.FTZ R126, R126, R9.reuse ;  /* 0x000000097e7e7220 */ /* 0x080fe20000410000 */
[-C--:B------:R-:W-:Y:S01]  /*57f0*/  FMUL.FTZ R127, R127, R9.reuse ;  /* 0x000000097f7f7220 */ /* 0x080fe20000410000 */
[----:B------:R-:W1:Y:S01]  /*5800*/  MUFU.EX2 R25, R25 ;  /* 0x0000001900197308 */ /* 0x000e620000000800 */
[-C--:B------:R-:W-:Y:S01]  /*5810*/  FMUL.FTZ R130, R130, R9.reuse ;  /* 0x0000000982827220 */ /* 0x080fe20000410000 */
[-C--:B------:R-:W-:Y:S01]  /*5820*/  FMUL.FTZ R131, R131, R9.reuse ;  /* 0x0000000983837220 */ /* 0x080fe20000410000 */
[-C--:B------:R-:W-:Y:S01]  /*5830*/  FMUL.FTZ R134, R134, R9.reuse ;  /* 0x0000000986867220 */ /* 0x080fe20000410000 */
[-C--:B------:R-:W-:Y:S01]  /*5840*/  FMUL.FTZ R135, R135, R9.reuse ;  /* 0x0000000987877220 */ /* 0x080fe20000410000 */
[-C--:B------:R-:W-:Y:S01]  /*5850*/  FMUL.FTZ R138, R138, R9.reuse ;  /* 0x000000098a8a7220 */ /* 0x080fe20000410000 */
[-C--:B------:R-:W-:Y:S01]  /*5860*/  FMUL.FTZ R139, R139, R9.reuse ;  /* 0x000000098b8b7220 */ /* 0x080fe20000410000 */
[-C--:B------:R-:W-:Y:S01]  /*5870*/  FMUL.FTZ R142, R142, R9.reuse ;  /* 0x000000098e8e7220 */ /* 0x080fe20000410000 */
[----:B------:R-:W2:Y:S01]  /*5880*/  MUFU.EX2 R28, R28 ;  /* 0x0000001c001c7308 */ /* 0x000ea20000000800 */
[----:B0-----:R-:W-:Y:S01]  /*5890*/  FFMA.FTZ R6, R8, R6, R24 ;  /* 0x0000000608067223 */ /* 0x001fe20000010018 */
[-C--:B------:R-:W-:Y:S01]  /*58a0*/  FMUL.FTZ R143, R143, R9.reuse ;  /* 0x000000098f8f7220 */ /* 0x080fe20000410000 */
[-C--:B------:R-:W-:Y:S01]  /*58b0*/  FMUL.FTZ R146, R146, R9.reuse ;  /* 0x0000000992927220 */ /* 0x080fe20000410000 */
[-C--:B------:R-:W-:Y:S01]  /*58c0*/  FMUL.FTZ R147, R147, R9.reuse ;  /* 0x0000000993937220 */ /* 0x080fe20000410000 */
[-C--:B------:R-:W-:Y:S01]  /*58d0*/  FMUL.FTZ R150, R150, R9.reuse ;  /* 0x0000000996967220 */ /* 0x080fe20000410000 */
[----:B------:R-:W-:Y:S01]  /*58e0*/  FMUL.FTZ R151, R151, R9 ;  /* 0x0000000997977220 */ /* 0x000fe20000410000 */
[----:B------:R-:W-:Y:S01]  /*58f0*/  FMUL.FTZ R120, R120, R8 ;  /* 0x0000000878787220 */ /* 0x000fe20000410000 */
[----:B------:R-:W0:Y:S01]  /*5900*/  MUFU.EX2 R29, R29 ;  /* 0x0000001d001d7308 */ /* 0x000e220000000800 */
[C---:B-1----:R-:W-:Y:S01]  /*5910*/  FADD.FTZ R13, R25.reuse, R6 ;  /* 0x00000006190d7221 */ /* 0x042fe20000010000 */
[----:B------:R-:W-:Y:S01]  /*5920*/  F2FP.F16.F32.PACK_AB R4, R25, R24 ;  /* 0x000000181904723e */ /* 0x000fe200000000ff */
[--C-:B------:R-:W-:Y:S01]  /*5930*/  FFMA.FTZ R24, R43, UR21, -R10.reuse ;  /* 0x000000152b187c23 */ /* 0x100fe2000801080a */
[--C-:B------:R-:W-:Y:S01]  /*5940*/  FFMA.FTZ R43, R46, UR21, -R10.reuse ;  /* 0x000000152e2b7c23 */ /* 0x100fe2000801080a */
[--C-:B------:R-:W-:Y:S01]  /*5950*/  FFMA.FTZ R25, R47, UR21, -R10.reuse ;  /* 0x000000152f197c23 */ /* 0x100fe2000801080a */
[--C-:B------:R-:W-:Y:S01]  /*5960*/  FFMA.FTZ R47, R83, UR21, -R10.reuse ;  /* 0x00000015532f7c23 */ /* 0x100fe2000801080a */
[--C-:B------:R-:W-:Y:S01]  /*5970*/  FFMA.FTZ R83, R86, UR21, -R10.reuse ;  /* 0x0000001556537c23 */ /* 0x100fe2000801080a */
[----:B------:R-:W1:Y:S01]  /*5980*/  MUFU.EX2 R11, R11 ;  /* 0x0000000b000b7308 */ /* 0x000e620000000800 */
[----:B--2---:R-:W-:Y:S01]  /*5990*/  FADD.FTZ R34, R28, R13 ;  /* 0x0000000d1c227221 */ /* 0x004fe20000010000 */
[--C-:B------:R-:W-:Y:S01]  /*59a0*/  FFMA.FTZ R13, R75, UR21, -R10.reuse ;  /* 0x000000154b0d7c23 */ /* 0x100fe2000801080a */
[--C-:B------:R-:W-:Y:S01]  /*59b0*/  FFMA.FTZ R75, R78, UR21, -R10.reuse ;  /* 0x000000154e4b7c23 */ /* 0x100fe2000801080a */
[----:B------:R-:W-:Y:S01]  /*59c0*/  FFMA.FTZ R46, R87, UR21, -R10 ;  /* 0x00000015572e7c23 */ /* 0x000fe2000801080a */
[-C--:B------:R-:W-:Y:S01]  /*59d0*/  FMUL.FTZ R121, R121, R8.reuse ;  /* 0x0000000879797220 */ /* 0x080fe20000410000 */
[-C--:B------:R-:W-:Y:S01]  /*59e0*/  FMUL.FTZ R124, R124, R8.reuse ;  /* 0x000000087c7c7220 */ /* 0x080fe20000410000 */
[----:B------:R-:W-:Y:S01]  /*59f0*/  FMUL.FTZ R125, R125, R8 ;  /* 0x000000087d7d7220 */ /* 0x000fe20000410000 */
[----:B------:R-:W2:Y:S01]  /*5a00*/  MUFU.EX2 R12, R12 ;  /* 0x0000000c000c7308 */ /* 0x000ea20000000800 */
[C---:B0-----:R-:W-:Y:S01]  /*5a10*/  F2FP.F16.F32.PACK_AB R6, R29.reuse, R28 ;  /* 0x0000001c1d06723e */ /* 0x041fe200000000ff */
[----:B------:R-:W-:Y:S01]  /*5a20*/  FADD.FTZ R34, R29, R34 ;  /* 0x000000221d227221 */ /* 0x000fe20000010000 */
[----:B------:R-:W-:Y:S01]  /*5a30*/  FFMA.FTZ R29, R82, UR21, -R10 ;  /* 0x00000015521d7c23 */ /* 0x000fe2000801080a */
[-C--:B------:R-:W-:Y:S01]  /*5a40*/  FMUL.FTZ R128, R128, R8.reuse ;  /* 0x0000000880807220 */ /* 0x080fe20000410000 */
[-C--:B------:R-:W-:Y:S01]  /*5a50*/  FMUL.FTZ R129, R129, R8.reuse ;  /* 0x0000000881817220 */ /* 0x080fe20000410000 */
[-C--:B------:R-:W-:Y:S01]  /*5a60*/  FMUL.FTZ R132, R132, R8.reuse ;  /* 0x0000000884847220 */ /* 0x080fe20000410000 */
[-C--:B------:R-:W-:Y:S01]  /*5a70*/  FMUL.FTZ R133, R133, R8.reuse ;  /* 0x0000000885857220 */ /* 0x080fe20000410000 */
[----:B------:R-:W0:Y:S01]  /*5a80*/  MUFU.EX2 R32, R32 ;  /* 0x0000002000207308 */ /* 0x000e220000000800 */
[----:B-1----:R-:W-:Y:S01]  /*5a90*/  FADD.FTZ R28, R11, R14 ;  /* 0x0000000e0b1c7221 */ /* 0x002fe20000010000 */
[----:B------:R-:W-:Y:S01]  /*5aa0*/  FFMA.FTZ R14, R79, UR21, -R10 ;  /* 0x000000154f0e7c23 */ /* 0x000fe2000801080a */
[-C--:B------:R-:W-:Y:S01]  /*5ab0*/  FMUL.FTZ R136, R136, R8.reuse ;  /* 0x0000000888887220 */ /* 0x080fe20000410000 */
[-C--:B------:R-:W-:Y:S01]  /*5ac0*/  FMUL.FTZ R137, R137, R8.reuse ;  /* 0x0000000889897220 */ /* 0x080fe20000410000 */
[-C--:B------:R-:W-:Y:S01]  /*5ad0*/  FMUL.FTZ R140, R140, R8.reuse ;  /* 0x000000088c8c7220 */ /* 0x080fe20000410000 */
[-C--:B------:R-:W-:Y:S01]  /*5ae0*/  FMUL.FTZ R141, R141, R8.reuse ;  /* 0x000000088d8d7220 */ /* 0x080fe20000410000 */
[-C--:B------:R-:W-:Y:S01]  /*5af0*/  FMUL.FTZ R144, R144, R8.reuse ;  /* 0x0000000890907220 */ /* 0x080fe20000410000 */
[----:B------:R-:W1:Y:S01]  /*5b00*/  MUFU.EX2 R20, R20 ;  /* 0x0000001400147308 */ /* 0x000e620000000800 */
[C---:B--2---:R-:W-:Y:S01]  /*5b10*/  F2FP.F16.F32.PACK_AB R7, R12.reuse, R11 ;  /* 0x0000000b0c07723e */ /* 0x044fe200000000ff */
[----:B------:R-:W-:Y:S01]  /*5b20*/  FADD.FTZ R55, R12, R28 ;  /* 0x0000001c0c377221 */ /* 0x000fe20000010000 */
[-C--:B------:R-:W-:Y:S01]  /*5b30*/  FMUL.FTZ R145, R145, R8.reuse ;  /* 0x0000000891917220 */ /* 0x080fe20000410000 */
[-C--:B------:R-:W-:Y:S01]  /*5b40*/  FMUL.FTZ R148, R148, R8.reuse ;  /* 0x0000000894947220 */ /* 0x080fe20000410000 */
[----:B------:R-:W-:Y:S01]  /*5b50*/  FMUL.FTZ R149, R149, R8 ;  /* 0x0000000895957220 */ /* 0x000fe20000410000 */
[----:B------:R2:W-:Y:S01]  /*5b60*/  STSM.16.M88.4 [R2+0x1e800], R4 ;  /* 0x01e8000402007844 */ /* 0x0005e20000000200 */
[----:B------:R-:W-:Y:S01]  /*5b70*/  IMAD.MOV.U32 R9, RZ, RZ, R0 ;  /* 0x000000ffff097224 */ /* 0x000fe200078e0000 */
[----:B------:R-:W3:Y:S01]  /*5b80*/  MUFU.EX2 R33, R33 ;  /* 0x0000002100217308 */ /* 0x000ee20000000800 */
[----:B0-----:R-:W-:-:S07]  /*5b90*/  FADD.FTZ R34, R32, R34 ;  /* 0x0000002220227221 */ /* 0x001fce0000010000 */
[----:B------:R-:W0:Y:S01]  /*5ba0*/  MUFU.EX2 R21, R21 ;  /* 0x0000001500157308 */ /* 0x000e220000000800 */
[----:B-1----:R-:W-:Y:S01]  /*5bb0*/  FADD.FTZ R12, R20, R55 ;  /* 0x00000037140c7221 */ /* 0x002fe20000010000 */
[--C-:B--2---:R-:W-:Y:S01]  /*5bc0*/  FFMA.FTZ R7, R42, UR21, -R10.reuse ;  /* 0x000000152a077c23 */ /* 0x104fe2000801080a */
[----:B------:R-:W-:-:S05]  /*5bd0*/  FFMA.FTZ R6, R50, UR21, -R10 ;  /* 0x0000001532067c23 */ /* 0x000fca000801080a */
[----:B------:R-:W1:Y:S01]  /*5be0*/  MUFU.EX2 R36, R36 ;  /* 0x0000002400247308 */ /* 0x000e620000000800 */
[C---:B---3--:R-:W-:Y:S01]  /*5bf0*/  FADD.FTZ R55, R33.reuse, R34 ;  /* 0x0000002221377221 */ /* 0x048fe20000010000 */
[----:B------:R-:W-:Y:S01]  /*5c00*/  F2FP.F16.F32.PACK_AB R32, R33, R32 ;  /* 0x000000202120723e */ /* 0x000fe200000000ff */
[--C-:B------:R-:W-:Y:S01]  /*5c10*/  FFMA.FTZ R5, R58, UR21, -R10.reuse ;  /* 0x000000153a057c23 */ /* 0x100fe2000801080a */
[--C-:B------:R-:W-:Y:S01]  /*5c20*/  FFMA.FTZ R4, R66, UR21, -R10.reuse ;  /* 0x0000001542047c23 */ /* 0x100fe2000801080a */
[--C-:B------:R-:W-:Y:S01]  /*5c30*/  FFMA.FTZ R42, R91, UR21, -R10.reuse ;  /* 0x000000155b2a7c23 */ /* 0x100fe2000801080a */
[--C-:B------:R-:W-:Y:S01]  /*5c40*/  FFMA.FTZ R91, R94, UR21, -R10.reuse ;  /* 0x000000155e5b7c23 */ /* 0x100fe2000801080a */
[----:B------:R-:W-:Y:S01]  /*5c50*/  FFMA.FTZ R10, R119, UR21, -R10 ;  /* 0x00000015770a7c23 */ /* 0x000fe2000801080a */
        /* <DEDUP_REMOVED lines=45> */
[----:B------:R-:W-:-:S05]  /*5f30*/  F2FP.F16.F32.PACK_AB R34, R37, R36 ;  /* 0x000000242522723e */ /* 0x000fca00000000ff */
[----:B------:R3:W-:Y:S01]  /*5f40*/  STSM.16.M88.4 [R22], R32 ;  /* 0x0000002016007844 */ /* 0x0007e20000000200 */
        /* <DEDUP_REMOVED lines=88> */
[----:B------:R2:W4:Y:S01]  /*64d0*/  MUFU.EX2 R28, R42 ;  /* 0x0000002a001c7308 */ /* 0x0005220000000800 */
[----:B0-----:R-:W-:-:S07]  /*64e0*/  FADD.FTZ R5, R12, R5 ;  /* 0x000000050c057221 */ /* 0x001fce0000010000 */
[----:B------:R-:W0:Y:S01]  /*64f0*/  MUFU.EX2 R92, R92 ;  /* 0x0000005c005c7308 */ /* 0x000e220000000800 */
[----:B-1----:R-:W-:Y:S01]  /*6500*/  FADD.FTZ R7, R89, R4 ;  /* 0x0000000459077221 */ /* 0x002fe20000010000 */
[----:B--2---:R-:W-:Y:S02]  /*6510*/  F2FP.F16.F32.PACK_AB R42, R45, R44 ;  /* 0x0000002c2d2a723e */ /* 0x004fe400000000ff */
[----:B------:R-:W-:-:S03]  /*6520*/  F2FP.F16.F32.PACK_AB R88, R89, R88 ;  /* 0x000000585958723e */ /* 0x000fc600000000ff */
[----:B------:R3:W-:Y:S01]  /*6530*/  STSM.16.M88.4 [R17], R40 ;  /* 0x0000002811007844 */ /* 0x0007e20000000200 */
[----:B------:R-:W1:Y:S01]  /*6540*/  MUFU.EX2 R91, R91 ;  /* 0x0000005b005b7308 */ /* 0x000e620000000800 */
[C---:B----4-:R-:W-:Y:S01]  /*6550*/  FADD.FTZ R4, R28.reuse, R5 ;  /* 0x000000051c047221 */ /* 0x050fe20000010000 */
[----:B------:R-:W-:Y:S01]  /*6560*/  F2FP.F16.F32.PACK_AB R89, R28, R12 ;  /* 0x0000000c1c59723e */ /* 0x000fe200000000ff */
[----:B------:R3:W-:Y:S04]  /*6570*/  STSM.16.M88.4 [R16], R48 ;  /* 0x0000003010007844 */ /* 0x0007e80000000200 */
[----:B------:R3:W-:Y:S01]  /*6580*/  STSM.16.M88.4 [R2+0x24800], R56 ;  /* 0x0248003802007844 */ /* 0x0007e20000000200 */
[----:B------:R-:W2:Y:S01]  /*6590*/  MUFU.EX2 R93, R93 ;  /* 0x0000005d005d7308 */ /* 0x000ea20000000800 */
[----:B0-----:R-:W-:-:S02]  /*65a0*/  FADD.FTZ R6, R92, R7 ;  /* 0x000000075c067221 */ /* 0x001fc40000010000 */
[----:B------:R3:W-:Y:S04]  /*65b0*/  STSM.16.M88.4 [R153], R64 ;  /* 0x0000004099007844 */ /* 0x0007e80000000200 */
[----:B------:R3:W-:Y:S01]  /*65c0*/  STSM.16.M88.4 [R17+0x6000], R72 ;  /* 0x0060004811007844 */ /* 0x0007e20000000200 */
[----:B------:R-:W0:Y:S01]  /*65d0*/  MUFU.EX2 R95, R95 ;  /* 0x0000005f005f7308 */ /* 0x000e220000000800 */
[----:B-1----:R-:W-:Y:S02]  /*65e0*/  FADD.FTZ R4, R91, R4 ;  /* 0x000000045b047221 */ /* 0x002fe40000010000 */
[----:B------:R3:W-:Y:S05]  /*65f0*/  STSM.16.M88.4 [R16+0x6000], R80 ;  /* 0x0060005010007844 */ /* 0x0007ea0000000200 */
[----:B------:R-:W1:Y:S01]  /*6600*/  MUFU.EX2 R96, R96 ;  /* 0x0000006000607308 */ /* 0x000e620000000800 */
[C---:B--2---:R-:W-:Y:S01]  /*6610*/  FADD.FTZ R5, R93.reuse, R6 ;  /* 0x000000065d057221 */ /* 0x044fe20000010000 */
[----:B------:R-:W-:-:S06]  /*6620*/  F2FP.F16.F32.PACK_AB R90, R93, R92 ;  /* 0x0000005c5d5a723e */ /* 0x000fcc00000000ff */
[----:B------:R-:W2:Y:S01]  /*6630*/  MUFU.EX2 R98, R98 ;  /* 0x0000006200627308 */ /* 0x000ea20000000800 */
[C---:B0-----:R-:W-:Y:S01]  /*6640*/  FADD.FTZ R7, R95.reuse, R4 ;  /* 0x000000045f077221 */ /* 0x041fe20000010000 */
[----:B------:R-:W-:-:S05]  /*6650*/  F2FP.F16.F32.PACK_AB R91, R95, R91 ;  /* 0x0000005b5f5b723e */ /* 0x000fca00000000ff */
[----:B------:R3:W-:Y:S01]  /*6660*/  STSM.16.M88.4 [R2+0x2a800], R88 ;  /* 0x02a8005802007844 */ /* 0x0007e20000000200 */
        /* <DEDUP_REMOVED lines=19> */
[----:B------:R-:W-:-:S05]  /*67a0*/  F2FP.F16.F32.PACK_AB R99, R103, R102 ;  /* 0x000000666763723e */ /* 0x000fca00000000ff */
[----:B------:R3:W-:Y:S01]  /*67b0*/  STSM.16.M88.4 [R152], R96 ;  /* 0x0000006098007844 */ /* 0x0007e20000000200 */
        /* <DEDUP_REMOVED lines=19> */
[----:B------:R-:W-:-:S05]  /*68f0*/  F2FP.F16.F32.PACK_AB R107, R111, R11 ;  /* 0x0000000b6f6b723e */ /* 0x000fca00000000ff */
[----:B------:R3:W-:Y:S01]  /*6900*/  STSM.16.M88.4 [R17+0xc000], R104 ;  /* 0x00c0006811007844 */ /* 0x0007e20000000200 */
[----:B------:R-:W1:Y:S01]  /*6910*/  MUFU.EX2 R113, R113 ;  /* 0x0000007100717308 */ /* 0x000e620000000800 */
[----:B--2---:R-:W-:-:S07]  /*6920*/  FADD.FTZ R4, R112, R5 ;  /* 0x0000000570047221 */ /* 0x004fce0000010000 */
[----:B------:R-:W2:Y:S01]  /*6930*/  MUFU.EX2 R115, R115 ;  /* 0x0000007300737308 */ /* 0x000ea20000000800 */
[----:B0-----:R-:W-:-:S07]  /*6940*/  FADD.FTZ R6, R13, R6 ;  /* 0x000000060d067221 */ /* 0x001fce0000010000 */
[----:B------:R-:W-:Y:S01]  /*6950*/  MUFU.EX2 R116, R116 ;  /* 0x0000007400747308 */ /* 0x000fe20000000800 */
[C---:B-1----:R-:W-:Y:S01]  /*6960*/  FADD.FTZ R5, R113.reuse, R4 ;  /* 0x0000000471057221 */ /* 0x042fe20000010000 */
[----:B------:R-:W-:Y:S01]  /*6970*/  F2FP.F16.F32.PACK_AB R112, R113, R112 ;  /* 0x000000707170723e */ /* 0x000fe200000000ff */
[----:B------:R-:W-:-:S05]  /*6980*/  IMAD.MOV.U32 R4, RZ, RZ, R3 ;  /* 0x000000ffff047224 */ /* 0x000fca00078e0003 */
[----:B------:R-:W0:Y:S01]  /*6990*/  MUFU.EX2 R117, R117 ;  /* 0x0000007500757308 */ /* 0x000e220000000800 */
[C---:B--2---:R-:W-:Y:S01]  /*69a0*/  FADD.FTZ R6, R115.reuse, R6 ;  /* 0x0000000673067221 */ /* 0x044fe20000010000 */
[----:B------:R-:W-:-:S06]  /*69b0*/  F2FP.F16.F32.PACK_AB R113, R115, R13 ;  /* 0x0000000d7371723e */ /* 0x000fcc00000000ff */
[----:B------:R-:W1:Y:S08]  /*69c0*/  MUFU.EX2 R21, R118 ;  /* 0x0000007600157308 */ /* 0x000e700000000800 */
[----:B------:R-:W2:Y:S01]  /*69d0*/  MUFU.EX2 R10, R10 ;  /* 0x0000000a000a7308 */ /* 0x000ea20000000800 */
[----:B0-----:R-:W-:Y:S01]  /*69e0*/  F2FP.F16.F32.PACK_AB R114, R117, R116 ;  /* 0x000000747572723e */ /* 0x001fe200000000ff */
[----:B------:R-:W-:Y:S01]  /*69f0*/  FADD.FTZ R116, R116, R5 ;  /* 0x0000000574747221 */ /* 0x000fe20000010000 */
[----:B-1----:R-:W-:-:S03]  /*6a00*/  FADD.FTZ R7, R21, R6 ;  /* 0x0000000615077221 */ /* 0x002fc60000010000 */
[----:B------:R-:W-:Y:S01]  /*6a10*/  FADD.FTZ R6, R117, R116 ;  /* 0x0000007475067221 */ /* 0x000fe20000010000 */
[C---:B--2---:R-:W-:Y:S01]  /*6a20*/  F2FP.F16.F32.PACK_AB R115, R10.reuse, R21 ;  /* 0x000000150a73723e */ /* 0x044fe200000000ff */
[----:B------:R-:W-:-:S04]  /*6a30*/  FADD.FTZ R7, R10, R7 ;  /* 0x000000070a077221 */ /* 0x000fc80000010000 */
[----:B------:R3:W-:Y:S01]  /*6a40*/  STSM.16.M88.4 [R16+0xc000], R112 ;  /* 0x00c0007010007844 */ /* 0x0007e20000000200 */
[----:B------:R0:W-:Y:S06]  /*6a50*/  MEMBAR.ALL.CTA ;  /* 0x0000000000007992 */ /* 0x0001ec0000008000 */
[----:B0-----:R-:W0:Y:S02]  /*6a60*/  FENCE.VIEW.ASYNC.S ;  /* 0x00000000000073c6 */ /* 0x001e240000000000 */
[----:B0-----:R-:W-:Y:S01]  /*6a70*/  NOP ;  /* 0x0000000000007918 */ /* 0x001fe20000000000 */
[----:B------:R-:W-:Y:S05]  /*6a80*/  @P2 BRA `(.L_x_12676) ;  /* 0xffffffd400902947 */ /* 0x000fea000383ffff */
.L_x_12667:
[----:B------:R-:W-:Y:S06]  /*6a90*/  BAR.ARV 0x8, 0x200 ;  /* 0x0208000000007b1d */ /* 0x000fec0000002000 */
[----:B------:R-:W-:Y:S05]  /*6aa0*/  @!P0 BRA `(.L_x_12677) ;  /* 0x0000000000048947 */ /* 0x000fea0003800000 */
[----:B------:R-:W-:Y:S01]  /*6ab0*/  BPT.TRAP 0x1 ;  /* 0x000000040000795c */ /* 0x000fe20000300000 */
.L_x_12677:
[----:B------:R-:W-:Y:S01]  /*6ac0*/  ULEA UR12, UR39, UR40, 0x3 ;  /* 0x00000028270c7291 */ /* 0x000fe2000f8e183f */
[----:B------:R-:W-:-:S05]  /*6ad0*/  IMAD.U32 R4, RZ, RZ, UR38 ;  /* 0x00000026ff047e24 */ /* 0x000fca000f8e00ff */
[----:B------:R-:W-:-:S04]  /*6ae0*/  SHF.L.U32 R4, R4, 0x1f, RZ ;  /* 0x0000001f04047819 */ /* 0x000fc800000006ff */
[----:B------:R1:W2:Y:S01]  /*6af0*/  SYNCS.PHASECHK.TRANS64.TRYWAIT P2, [UR12+0x30850], R4 ;  /* 0x03085004ff0075a7 */ /* 0x0002a2000804014c */
[----:B------:R-:W-:Y:S05]  /*6b00*/  @!P0 BRA `(.L_x_12678) ;  /* 0x0000000000048947 */ /* 0x000fea0003800000 */
[----:B------:R-:W-:Y:S01]  /*6b10*/  BPT.TRAP 0x1 ;  /* 0x000000040000795c */ /* 0x000fe20000300000 */
.L_x_12678:
[----:B--2---:R-:W-:Y:S05]  /*6b20*/  @P2 BRA `(.L_x_12679) ;  /* 0x0000000000082947 */ /* 0x004fea0003800000 */
[----:B------:R-:W2:Y:S02]  /*6b30*/  SYNCS.PHASECHK.TRANS64.TRYWAIT P0, [UR12+0x30850], R4 ;  /* 0x03085004ff0075a7 */ /* 0x000ea4000800014c */
[----:B--2---:R-:W-:Y:S05]  /*6b40*/  @!P0 BRA `(.L_x_12680) ;  /* 0x0000004c00e88947 */ /* 0x004fea0003800000 */
.L_x_12679:
[----:B------:R-:W-:Y:S01]  /*6b50*/  R2UR UR4, R15 ;  /* 0x000000000f0472ca */ /* 0x000fe200000e0000 */
[----:B------:R-:W-:Y:S01]  /*6b60*/  UIADD3 UR5, UR40, 0x400, URZ ;  /* 0x0000040028057890 */ /* 0x000fe2000fffe03f */
[----:B------:R-:W-:Y:S01]  /*6b70*/  WARPGROUP.ARRIVE ;  /* 0x00000000000079c5 */ /* 0x000fe20000000000 */
[----:B------:R-:W-:Y:S01]  /*6b80*/  UMOV UR7, 0x40000040 ;  /* 0x4000004000077882 */ /* 0x000fe20000000000 */
[----:B------:R-:W-:Y:S01]  /*6b90*/  UMOV UR11, 0x40000040 ;  /* 0x40000040000b7882 */ /* 0x000fe20000000000 */
[----:B------:R-:W-:Y:S01]  /*6ba0*/  USHF.R.U32.HI UR5, URZ, 0x4, UR5 ;  /* 0x000000043f057899 */ /* 0x000fe20008011605 */
[----:B------:R-:W4:Y:S01]  /*6bb0*/  LDL R13, [R1+0xc] ;  /* 0x00000c00010d7983 */ /* 0x000f220000100800 */
[----:B------:R-:W-:Y:S01]  /*6bc0*/  UMOV UR9, 0x40000040 ;  /* 0x4000004000097882 */ /* 0x000fe20000000000 */
[----:B------:R-:W5:Y:S01]  /*6bd0*/  LDC R19, c[0x0][0xbe8] ;  /* 0x0002fa00ff137b82 */ /* 0x000f620000000800 */
[----:B------:R-:W-:Y:S01]  /*6be0*/  ULOP3.LUT UR5, UR5, 0x3fff, URZ, 0xc0, !UPT ;  /* 0x00003fff05057892 */ /* 0x000fe2000f8ec03f */
[----:B---3--:R-:W3:Y:S01]  /*6bf0*/  LDL R32, [R1+0x8] ;  /* 0x0000080001207983 */ /* 0x008ee20000100800 */
[----:B------:R-:W-:Y:S01]  /*6c00*/  IMAD.MOV.U32 R20, RZ, RZ, -0x800000 ;  /* 0xff800000ff147424 */ /* 0x000fe200078e00ff */
[----:B------:R-:W-:Y:S01]  /*6c10*/  CS2R R10, SRZ ;  /* 0x00000000000a7805 */ /* 0x000fe2000001ff00 */
[----:B------:R-:W-:Y:S01]  /*6c20*/  UIADD3 UR4, UR4, 0x1e800, URZ ;  /* 0x0001e80004047890 */ /* 0x000fe2000fffe03f */
[----:B------:R-:W3:Y:S01]  /*6c30*/  LDL R40, [R1+0x4] ;  /* 0x0000040001287983 */ /* 0x000ee20000100800 */
[----:B------:R-:W-:Y:S01]  /*6c40*/  UIMAD UR6, UR39, 0x600, UR5 ;  /* 0x00000600270678a4 */ /* 0x000fe2000f8e0205 */
[----:B------:R-:W-:Y:S01]  /*6c50*/  IMAD.MOV.U32 R21, RZ, RZ, -0x800000 ;  /* 0xff800000ff157424 */ /* 0x000fe200078e00ff */
[----:B------:R-:W-:Y:S01]  /*6c60*/  USHF.R.U32.HI UR4, URZ, 0x4, UR4 ;  /* 0x000000043f047899 */ /* 0x000fe20008011604 */
[----:B--2---:R-:W2:Y:S01]  /*6c70*/  SHFL.BFLY PT, R5, R6, 0x2, 0x1f ;  /* 0x0c401f0006057f89 */ /* 0x004ea200000e0000 */
[----:B------:R-:W-:Y:S01]  /*6c80*/  UMOV UR5, 0x40000040 ;  /* 0x4000004000057882 */ /* 0x000fe20000000000 */
[----:B------:R-:W-:Y:S01]  /*6c90*/  UIADD3 UR10, UR6, 0x80, URZ ;  /* 0x00000080060a7890 */ /* 0x000fe2000fffe03f */
[----:B------:R-:W0:Y:S01]  /*6ca0*/  LDC.64 R36, c[0x0][0xb98] ;  /* 0x0002e600ff247b82 */ /* 0x000e220000000a00 */
[----:B------:R-:W-:Y:S01]  /*6cb0*/  ULOP3.LUT UR4, UR4, 0x3fff, URZ, 0xc0, !UPT ;  /* 0x00003fff04047892 */ /* 0x000fe2000f8ec03f */
[----:B------:R-:W1:Y:S03]  /*6cc0*/  SHFL.BFLY PT, R8, R7, 0x2, 0x1f ;  /* 0x0c401f0007087f89 */ /* 0x000e6600000e0000 */
[----:B------:R-:W-:-:S04]  /*6cd0*/  ULOP3.LUT UR4, UR4, 0x10000, URZ, 0xfc, !UPT ;  /* 0x0001000004047892 */ /* 0x000fc8000f8efc3f */
[----:B------:R-:W-:-:S05]  /*6ce0*/  UIADD3 UR8, UR4, 0x2, URZ ;  /* 0x0000000204087890 */ /* 0x000fca000fffe03f */
[----:B------:R-:W-:Y:S03]  /*6cf0*/  HGMMA.64x64x16.F32 R120, gdesc[UR4].tnspB, R120, gsb0 ;  /* 0x40e00000047879f0 */ /* 0x000fe60008000878 */
[----:B------:R-:W5:Y:S01]  /*6d00*/  S2UR UR5, SR_SWINHI ;  /* 0x00000000000579c3 */ /* 0x000f620000002f00 */
[----:B------:R-:W-:Y:S01]  /*6d10*/  UIADD3 UR7, -UR45, URZ, URZ ;  /* 0x0000003f2d077290 */ /* 0x000fe2000fffe13f */
[----:B--2---:R-:W-:-:S05]  /*6d20*/  FADD.FTZ R5, R5, R6 ;  /* 0x0000000605057221 */ /* 0x004fca0000010000 */
[----:B-1----:R-:W1:Y:S01]  /*6d30*/  SHFL.BFLY PT, R4, R5, 0x1, 0x1f ;  /* 0x0c201f0005047f89 */ /* 0x002e6200000e0000 */
[----:B------:R-:W-:Y:S02]  /*6d40*/  FADD.FTZ R8, R8, R7 ;  /* 0x0000000708087221 */ /* 0x000fe40000010000 */
[----:B------:R-:W2:Y:S03]  /*6d50*/  LDC R7, c[0x0][0xc38] ;  /* 0x00030e00ff077b82 */ /* 0x000ea60000000800 */
[----:B------:R-:W5:Y:S01]  /*6d60*/  SHFL.BFLY PT, R9, R8, 0x1, 0x1f ;  /* 0x0c201f0008097f89 */ /* 0x000f6200000e0000 */
[----:B-1----:R-:W-:Y:S01]  /*6d70*/  FADD.FTZ R12, R5, R4 ;  /* 0x00000004050c7221 */ /* 0x002fe20000010000 */
[----:B------:R-:W-:-:S04]  /*6d80*/  IMAD.U32 R5, RZ, RZ, UR21 ;  /* 0x00000015ff057e24 */ /* 0x000fc8000f8e00ff */
[----:B------:R-:W-:Y:S01]  /*6d90*/  FSETP.NE.FTZ.AND P0, PT, R12, RZ, PT ;  /* 0x000000ff0c00720b */ /* 0x000fe20003f15000 */
[----:B-----5:R-:W-:-:S05]  /*6da0*/  FADD.FTZ R9, R8, R9 ;  /* 0x0000000908097221 */ /* 0x020fca0000010000 */
[----:B------:R-:W-:-:S07]  /*6db0*/  FSETP.NE.FTZ.AND P2, PT, R9, RZ, PT ;  /* 0x000000ff0900720b */ /* 0x000fce0003f55000 */
[----:B------:R-:W1:Y:S01]  /*6dc0*/  @P0 MUFU.LG2 R4, R12 ;  /* 0x0000000c00040308 */ /* 0x000e620000000c00 */
[----:B------:R-:W-:-:S07]  /*6dd0*/  @P0 FMUL.FTZ R5, R5, 0.69314718246459960938 ;  /* 0x3f31721805050820 */ /* 0x000fce0000410000 */
[----:B------:R-:W5:Y:S08]  /*6de0*/  @P2 MUFU.LG2 R6, R9 ;  /* 0x0000000900062308 */ /* 0x000f700000000c00 */
[----:B------:R0:W-:Y:S01]  /*6df0*/  @P2 MUFU.RCP R10, R9 ;  /* 0x00000009000a2308 */ /* 0x0001e20000001000 */
[----:B-1----:R-:W-:-:S04]  /*6e00*/  @P0 FMUL.FTZ R4, R4, 0.69314718246459960938 ;  /* 0x3f31721804040820 */ /* 0x002fc80000410000 */
[----:B------:R-:W-:Y:S01]  /*6e10*/  @P0 FFMA.FTZ R20, R5, R0, R4 ;  /* 0x0000000005140223 */ /* 0x000fe20000010004 */
[----:B------:R-:W-:Y:S02]  /*6e20*/  WARPGROUP.DEPBAR.LE gsb0, 0x0 ;  /* 0x00008000000079c5 */ /* 0x000fe40000010000 */
[----:B------:R-:W-:Y:S01]  /*6e30*/  WARPGROUP.ARRIVE ;  /* 0x00000000000079c5 */ /* 0x000fe20000000000 */
[----:B------:R-:W-:Y:S02]  /*6e40*/  IMAD.U32 R5, RZ, RZ, UR21 ;  /* 0x00000015ff057e24 */ /* 0x000fe4000f8e00ff */
[----:B-----5:R-:W-:Y:S01]  /*6e50*/  @P2 FMUL.FTZ R6, R6, 0.69314718246459960938 ;  /* 0x3f31721806062820 */ /* 0x020fe20000410000 */
[----:B------:R-:W-:Y:S01]  /*6e60*/  IMAD.SHL.U32 R0, R154, 0x8, RZ ;  /* 0x000000089a007824 */ /* 0x000fe200078e00ff */
[----:B------:R1:W5:Y:S01]  /*6e70*/  @P0 MUFU.RCP R11, R12 ;  /* 0x0000000c000b0308 */ /* 0x0003620000001000 */
[----:B------:R-:W-:Y:S01]  /*6e80*/  @P2 FMUL.FTZ R5, R5, 0.69314718246459960938 ;  /* 0x3f31721805052820 */ /* 0x000fe20000410000 */
[----:B------:R-:W-:Y:S01]  /*6e90*/  HGMMA.64x64x16.F32 R120, gdesc[UR8].tnspB, R120, gsb0 ;  /* 0x40e00000087879f0 */ /* 0x000fe20008000878 */
[----:B------:R-:W-:Y:S01]  /*6ea0*/  UIADD3 UR10, UR6, 0x100, URZ ;  /* 0x00000100060a7890 */ /* 0x000fe2000fffe03f */
[----:B------:R-:W-:Y:S01]  /*6eb0*/  IMAD R15, R155, 0x40, R0 ;  /* 0x000000409b0f7824 */ /* 0x000fe200078e0200 */
[----:B------:R-:W-:Y:S01]  /*6ec0*/  UIADD3 UR8, UR4, 0x4, URZ ;  /* 0x0000000404087890 */ /* 0x000fe2000fffe03f */
[----:B------:R-:W-:Y:S01]  /*6ed0*/  @P2 FFMA.FTZ R21, R5, R3, R6 ;  /* 0x0000000305152223 */ /* 0x000fe20000010006 */
[----:B------:R-:W-:Y:S01]  /*6ee0*/  UMOV UR11, 0x40000040 ;  /* 0x40000040000b7882 */ /* 0x000fe20000000000 */
[----:B------:R-:W-:Y:S01]  /*6ef0*/  UMOV UR9, 0x40000040 ;  /* 0x4000004000097882 */ /* 0x000fe20000000000 */
[----:B------:R-:W-:-:S02]  /*6f00*/  WARPGROUP.DEPBAR.LE gsb0, 0x0 ;  /* 0x00008000000079c5 */ /* 0x000fc40000010000 */
        /* <DEDUP_REMOVED lines=60> */
[----:B------:R-:W-:Y:S01]  /*72d0*/  ULDC UR10, c[0x0][0xc44] ;  /* 0x00031100000a7ab9 */ /* 0x000fe20000000800 */
[----:B------:R-:W-:Y:S01]  /*72e0*/  UMOV UR8, UR40 ;  /* 0x0000002800087c82 */ /* 0x000fe20008000000 */
[----:B------:R-:W-:Y:S01]  /*72f0*/  UMOV UR9, UR5 ;  /* 0x0000000500097c82 */ /* 0x000fe20008000000 */
[----:B------:R-:W-:Y:S01]  /*7300*/  UIMAD UR10, UR10, UR7, UR43 ;  /* 0x000000070a0a72a4 */ /* 0x000fe2000f8e022b */
[----:B------:R-:W-:Y:S01]  /*7310*/  IMAD.U32 R28, RZ, RZ, UR8 ;  /* 0x00000008ff1c7e24 */ /* 0x000fe2000f8e00ff */
[----:B------:R-:W-:Y:S01]  /*7320*/  UMOV UR5, 0x40000040 ;  /* 0x4000004000057882 */ /* 0x000fe20000000000 */
[----:B------:R-:W-:Y:S01]  /*7330*/  UMOV UR7, 0x40000040 ;  /* 0x4000004000077882 */ /* 0x000fe20000000000 */
[----:B------:R-:W-:Y:S01]  /*7340*/  IMAD.U32 R29, RZ, RZ, UR9 ;  /* 0x00000009ff1d7e24 */ /* 0x000fe2000f8e00ff */
[----:B------:R-:W-:Y:S01]  /*7350*/  ISETP.NE.AND P2, PT, R19, 0x1, PT ;  /* 0x000000011300780c */ /* 0x000fe20003f45270 */
[----:B------:R-:W-:Y:S01]  /*7360*/  USHF.R.S32.HI UR11, URZ, 0x1f, UR10 ;  /* 0x0000001f3f0b7899 */ /* 0x000fe2000801140a */
[----:B------:R-:W-:Y:S01]  /*7370*/  IMAD.WIDE R14, R15, 0x2, R28 ;  /* 0x000000020f0e7825 */ /* 0x000fe200078e021c */
[----:B------:R-:W-:-:S03]  /*7380*/  ULDC.64 UR8, c[0x0][0xb90] ;  /* 0x0002e40000087ab9 */ /* 0x000fc60000000a00 */
[----:B----4-:R-:W-:-:S03]  /*7390*/  IMAD.WIDE R28, R13, 0x2, R28 ;  /* 0x000000020d1c7825 */ /* 0x010fc600078e021c */
[----:B------:R-:W-:-:S04]  /*73a0*/  LOP3.LUT R3, R28, 0x380, RZ, 0xc0, !PT ;  /* 0x000003801c037812 */ /* 0x000fc800078ec0ff */
[----:B------:R-:W4:Y:S01]  /*73b0*/  @P2 LDC R23, c[0x0][0xbec] ;  /* 0x0002fb00ff172b82 */ /* 0x000f220000000800 */
[C---:B------:R-:W-:Y:S02]  /*73c0*/  IADD3 R8, P0, R28.reuse, 0x60, RZ ;  /* 0x000000601c087810 */ /* 0x040fe40007f1e0ff */
[----:B------:R-:W-:Y:S02]  /*73d0*/  SHF.R.U64 R3, R3, 0x3, RZ ;  /* 0x0000000303037819 */ /* 0x000fe400000012ff */
[C---:B------:R-:W-:Y:S02]  /*73e0*/  IADD3 R6, P3, R28.reuse, 0x40, RZ ;  /* 0x000000401c067810 */ /* 0x040fe40007f7e0ff */
[----:B------:R-:W-:Y:S01]  /*73f0*/  IADD3 R4, P4, R28, 0x20, RZ ;  /* 0x000000201c047810 */ /* 0x000fe20007f9e0ff */
[----:B------:R-:W5:Y:S01]  /*7400*/  @P2 LDC R33, c[0x0][0xbf0] ;  /* 0x0002fc00ff212b82 */ /* 0x000f620000000800 */
[----:B------:R-:W-:Y:S01]  /*7410*/  LOP3.LUT R28, R3, R28, RZ, 0x3c, !PT ;  /* 0x0000001c031c7212 */ /* 0x000fe200078e3cff */
[----:B------:R-:W-:-:S02]  /*7420*/  WARPGROUP.DEPBAR.LE gsb0, 0x0 ;  /* 0x00008000000079c5 */ /* 0x000fc40000010000 */
[----:B------:R-:W-:-:S06]  /*7430*/  WARPGROUP.ARRIVE ;  /* 0x00000000000079c5 */ /* 0x000fcc0000000000 */
[----:B------:R-:W-:Y:S01]  /*7440*/  HGMMA.64x64x16.F32 R120, gdesc[UR4].tnspB, R120, gsb0 ;  /* 0x40e00000047879f0 */ /* 0x000fe20008000878 */
[----:B------:R-:W-:Y:S01]  /*7450*/  LOP3.LUT R3, R8, 0x380, RZ, 0xc0, !PT ;  /* 0x0000038008037812 */ /* 0x000fe200078ec0ff */
[----:B------:R-:W-:-:S03]  /*7460*/  IMAD R18, RZ, RZ, -UR43 ;  /* 0x8000002bff127e24 */ /* 0x000fc6000f8e02ff */
[----:B------:R-:W-:Y:S01]  /*7470*/  SHF.R.U64 R3, R3, 0x3, RZ ;  /* 0x0000000303037819 */ /* 0x000fe200000012ff */
[----:B------:R-:W-:Y:S01]  /*7480*/  UIMAD UR4, UR11, UR8, URZ ;  /* 0x000000080b0472a4 */ /* 0x000fe2000f8e023f */
[----:B--2---:R-:W-:Y:S02]  /*7490*/  IMAD R18, R7, R18, UR41 ;  /* 0x0000002907127e24 */ /* 0x004fe4000f8e0212 */
[----:B------:R-:W-:Y:S02]  /*74a0*/  LOP3.LUT R26, R3, R8, RZ, 0x3c, !PT ;  /* 0x00000008031a7212 */ /* 0x000fe400078e3cff */
[----:B------:R-:W-:Y:S01]  /*74b0*/  LOP3.LUT R3, R4, 0x380, RZ, 0xc0, !PT ;  /* 0x0000038004037812 */ /* 0x000fe200078ec0ff */
[----:B------:R-:W-:Y:S01]  /*74c0*/  UIMAD.WIDE.U32 UR6, UR10, UR8, URZ ;  /* 0x000000080a0672a5 */ /* 0x000fe2000f8e003f */
[----:B---3--:R-:W-:Y:S01]  /*74d0*/  IMAD R38, R18, 0xc0, R32 ;  /* 0x000000c012267824 */ /* 0x008fe200078e0220 */
[----:B------:R-:W-:Y:S01]  /*74e0*/  UIMAD UR4, UR10, UR9, UR4 ;  /* 0x000000090a0472a4 */ /* 0x000fe2000f8e0204 */
[----:B------:R-:W-:Y:S01]  /*74f0*/  SHF.R.U64 R3, R3, 0x3, RZ ;  /* 0x0000000303037819 */ /* 0x000fe200000012ff */
[----:B------:R-:W-:Y:S01]  /*7500*/  IMAD.X R27, RZ, RZ, R29, P0 ;  /* 0x000000ffff1b7224 */ /* 0x000fe200000e061d */
[----:B------:R-:W-:Y:S01]  /*7510*/  IADD3 R13, P0, R14, 0x1800, RZ ;  /* 0x000018000e0d7810 */ /* 0x000fe20007f1e0ff */
[----:B------:R-:W-:Y:S01]  /*7520*/  UIADD3 UR4, UR7, UR4, URZ ;  /* 0x0000000407047290 */ /* 0x000fe2000fffe03f */
[----:B------:R-:W-:Y:S01]  /*7530*/  LOP3.LUT R8, R3, R4, RZ, 0x3c, !PT ;  /* 0x0000000403087212 */ /* 0x000fe200078e3cff */
[----:B----4-:R-:W-:-:S04]  /*7540*/  @P2 IMAD.HI.U32 R4, R38, R23, RZ ;  /* 0x0000001726042227 */ /* 0x010fc800078e00ff */
[--C-:B0-----:R-:W-:Y:S01]  /*7550*/  IMAD.X R9, RZ, RZ, R29.reuse, P4 ;  /* 0x000000ffff097224 */ /* 0x101fe200020e061d */
[----:B------:R-:W-:Y:S01]  /*7560*/  IADD3 R23, P4, R14, 0x4800, RZ ;  /* 0x000048000e177810 */ /* 0x000fe20007f9e0ff */
[----:B------:R-:W-:Y:S01]  /*7570*/  IMAD.MOV.U32 R3, RZ, RZ, R38 ;  /* 0x000000ffff037224 */ /* 0x000fe200078e0026 */
[----:B-1----:R-:W-:Y:S01]  /*7580*/  LOP3.LUT R12, R13, 0x380, RZ, 0xc0, !PT ;  /* 0x000003800d0c7812 */ /* 0x002fe200078ec0ff */
[----:B------:R-:W-:Y:S01]  /*7590*/  IMAD.U32 R31, RZ, RZ, UR7 ;  /* 0x00000007ff1f7e24 */ /* 0x000fe2000f8e00ff */
[----:B-----5:R-:W-:Y:S01]  /*75a0*/  @P2 SHF.R.U32.HI R3, RZ, R33, R4 ;  /* 0x00000021ff032219 */ /* 0x020fe20000011604 */
[----:B------:R-:W-:Y:S01]  /*75b0*/  IMAD.U32 R30, RZ, RZ, UR6 ;  /* 0x00000006ff1e7e24 */ /* 0x000fe2000f8e00ff */
[----:B------:R-:W-:Y:S01]  /*75c0*/  LOP3.LUT R4, R23, 0x380, RZ, 0xc0, !PT ;  /* 0x0000038017047812 */ /* 0x000fe200078ec0ff */
[----:B------:R-:W-:Y:S01]  /*75d0*/  IMAD.U32 R31, RZ, RZ, UR4 ;  /* 0x00000004ff1f7e24 */ /* 0x000fe2000f8e00ff */
[----:B------:R-:W-:Y:S01]  /*75e0*/  SHF.R.U64 R12, R12, 0x3, RZ ;  /* 0x000000030c0c7819 */ /* 0x000fe200000012ff */
[----:B------:R-:W-:Y:S01]  /*75f0*/  IMAD.X R25, RZ, RZ, R29, P3 ;  /* 0x000000ffff197224 */ /* 0x000fe200018e061d */
[----:B------:R-:W-:Y:S01]  /*7600*/  USHF.R.S32.HI UR7, URZ, 0x1f, UR45 ;  /* 0x0000001f3f077899 */ /* 0x000fe2000801142d */
[----:B------:R-:W-:Y:S01]  /*7610*/  MOV R59, R28 ;  /* 0x0000001c003b7202 */ /* 0x000fe20000000f00 */
[----:B------:R-:W-:Y:S01]  /*7620*/  IMAD.WIDE.U32 R28, R36, UR45, R30 ;  /* 0x0000002d241c7c25 */ /* 0x000fe2000f8e001e */
[----:B------:R-:W-:Y:S01]  /*7630*/  SHF.R.U64 R4, R4, 0x3, RZ ;  /* 0x0000000304047819 */ /* 0x000fe200000012ff */
[----:B------:R-:W-:Y:S01]  /*7640*/  ULDC.64 UR4, c[0x0][0xb88] ;  /* 0x0002e20000047ab9 */ /* 0x000fe20000000a00 */
[----:B------:R-:W-:Y:S01]  /*7650*/  LOP3.LUT R5, R6, 0x380, RZ, 0xc0, !PT ;  /* 0x0000038006057812 */ /* 0x000fe200078ec0ff */
[--C-:B------:R-:W-:Y:S01]  /*7660*/  IMAD.MOV R34, RZ, RZ, -R3.reuse ;  /* 0x000000ffff227224 */ /* 0x100fe200078e0a03 */
[----:B------:R-:W-:Y:S01]  /*7670*/  LOP3.LUT R12, R12, R13, RZ, 0x3c, !PT ;  /* 0x0000000d0c0c7212 */ /* 0x000fe200078e3cff */
[----:B------:R-:W-:Y:S01]  /*7680*/  IMAD.U32 R33, RZ, RZ, UR12 ;  /* 0x0000000cff217e24 */ /* 0x000fe2000f8e00ff */
[----:B------:R-:W-:Y:S01]  /*7690*/  IADD3.X R13, RZ, R15, RZ, P0, !PT ;  /* 0x0000000fff0d7210 */ /* 0x000fe200007fe4ff */
[----:B------:R-:W-:Y:S01]  /*76a0*/  IMAD R32, R36, UR7, RZ ;  /* 0x0000000724207c24 */ /* 0x000fe2000f8e02ff */
[----:B------:R-:W-:Y:S01]  /*76b0*/  LOP3.LUT R4, R4, R23, RZ, 0x3c, !PT ;  /* 0x0000001704047212 */ /* 0x000fe200078e3cff */
[----:B------:R-:W-:Y:S01]  /*76c0*/  IMAD R23, R19, R34, R38 ;  /* 0x0000002213177224 */ /* 0x000fe200078e0226 */
[----:B------:R-:W-:Y:S01]  /*76d0*/  SHF.R.S32.HI R31, RZ, 0x1f, R3 ;  /* 0x0000001fff1f7819 */ /* 0x000fe20000011403 */
[----:B------:R-:W-:Y:S01]  /*76e0*/  IMAD R54, R18, 0xc0, R40 ;  /* 0x000000c012367824 */ /* 0x000fe200078e0228 */
[----:B------:R-:W-:Y:S01]  /*76f0*/  IADD3 R28, P0, R3, R28, RZ ;  /* 0x0000001c031c7210 */ /* 0x000fe20007f1e0ff */
[----:B------:R-:W-:Y:S01]  /*7700*/  @!P1 VIADD R3, R33, 0x30860 ;  /* 0x0003086021039836 */ /* 0x000fe20000000000 */
[----:B------:R-:W-:Y:S01]  /*7710*/  SHF.R.U64 R5, R5, 0x3, RZ ;  /* 0x0000000305057819 */ /* 0x000fe200000012ff */
[----:B------:R-:W-:Y:S01]  /*7720*/  IMAD R32, R37, UR45, R32 ;  /* 0x0000002d25207c24 */ /* 0x000fe2000f8e0220 */
[----:B------:R-:W-:Y:S01]  /*7730*/  SHF.R.S32.HI R30, RZ, 0x1f, R23 ;  /* 0x0000001fff1e7819 */ /* 0x000fe20000011417 */
[----:B------:R-:W-:Y:S01]  /*7740*/  ULDC.64 UR8, c[0x0][0xae8] ;  /* 0x0002ba0000087ab9 */ /* 0x000fe20000000a00 */
[----:B------:R-:W-:-:S02]  /*7750*/  @!P1 PRMT R3, RZ, 0x654, R3 ;  /* 0x00000654ff039816 */ /* 0x000fc40000000003 */
[----:B------:R-:W-:Y:S01]  /*7760*/  LOP3.LUT R24, R5, R6, RZ, 0x3c, !PT ;  /* 0x0000000605187212 */ /* 0x000fe200078e3cff */
[----:B------:R-:W-:Y:S01]  /*7770*/  IMAD R30, R30, UR4, RZ ;  /* 0x000000041e1e7c24 */ /* 0x000fe2000f8e02ff */
[----:B------:R-:W-:Y:S02]  /*7780*/  IADD3.X R29, R31, R29, R32, P0, !PT ;  /* 0x0000001d1f1d7210 */ /* 0x000fe400007fe420 */
[----:B------:R-:W-:Y:S01]  /*7790*/  MOV R56, R26 ;  /* 0x0000001a00387202 */ /* 0x000fe20000000f00 */
[C---:B------:R-:W-:Y:S01]  /*77a0*/  IMAD R27, R23.reuse, UR5, R30 ;  /* 0x00000005171b7c24 */ /* 0x040fe2000f8e021e */
[----:B------:R-:W-:Y:S01]  /*77b0*/  MOV R57, R24 ;  /* 0x0000001800397202 */ /* 0x000fe20000000f00 */
[----:B------:R-:W-:Y:S01]  /*77c0*/  IMAD.WIDE.U32 R24, R23, UR4, R28 ;  /* 0x0000000417187c25 */ /* 0x000fe2000f8e001c */
[----:B------:R-:W-:Y:S01]  /*77d0*/  ULDC.64 UR4, c[0x0][0xb50] ;  /* 0x0002d40000047ab9 */ /* 0x000fe20000000a00 */
[----:B------:R-:W-:Y:S02]  /*77e0*/  WARPGROUP.DEPBAR.LE gsb0, 0x0 ;  /* 0x00008000000079c5 */ /* 0x000fe40000010000 */
[----:B------:R0:W-:Y:S01]  /*77f0*/  @!P1 SYNCS.ARRIVE.TRANS64.RED.A1T0 RZ, [R3+URZ], RZ ;  /* 0x000000ff03ff99a7 */ /* 0x0001e2000810043f */
[----:B------:R-:W-:Y:S01]  /*7800*/  LEA R47, P0, R24, UR4, 0x2 ;  /* 0x00000004182f7c11 */ /* 0x000fe2000f8010ff */
[----:B------:R-:W-:Y:S01]  /*7810*/  FMUL.FTZ R23, R125, R11 ;  /* 0x0000000b7d177220 */ /* 0x000fe20000410000 */
[----:B------:R-:W-:Y:S01]  /*7820*/  MOV R58, R8 ;  /* 0x00000008003a7202 */ /* 0x000fe20000000f00 */
[----:B0-----:R-:W-:-:S02]  /*7830*/  IMAD.IADD R3, R25, 0x1, R27 ;  /* 0x0000000119037824 */ /* 0x001fc400078e021b */
        /* <DEDUP_REMOVED lines=15> */
[----:B------:R-:W-:Y:S01]  /*7930*/  LEA.HI.X R60, R24, UR5, R3, 0x2, P0 ;  /* 0x00000005183c7c11 */ /* 0x000fe200080f1403 */
        /* <DEDUP_REMOVED lines=17> */
[----:B------:R-:W-:Y:S01]  /*7a50*/  ULDC UR4, c[0x0][0xa88] ;  /* 0x0002a20000047ab9 */ /* 0x000fe20000000800 */
[----:B------:R-:W-:-:S02]  /*7a60*/  F2FP.F16.F32.PACK_AB R9, R11, R24 ;  /* 0x000000180b09723e */ /* 0x000fc400000000ff */
[----:B------:R-:W-:Y:S02]  /*7a70*/  F2FP.F16.F32.PACK_AB R10, R23, R26 ;  /* 0x0000001a170a723e */ /* 0x000fe400000000ff */
[----:B------:R-:W-:Y:S01]  /*7a80*/  F2FP.F16.F32.PACK_AB R11, R25, R28 ;  /* 0x0000001c190b723e */ /* 0x000fe200000000ff */
[----:B------:R-:W-:Y:S01]  /*7a90*/  BAR.SYNC.DEFER_BLOCKING 0x1, 0x180 ;  /* 0x0046000000007b1d */ /* 0x000fe20000010000 */
[----:B------:R-:W-:Y:S01]  /*7aa0*/  F2FP.F16.F32.PACK_AB R24, R27, R30 ;  /* 0x0000001e1b18723e */ /* 0x000fe200000000ff */
[----:B------:R-:W-:Y:S01]  /*7ab0*/  IMAD R3, R19, UR4, RZ ;  /* 0x0000000413037c24 */ /* 0x000fe2000f8e02ff */
[----:B------:R-:W-:Y:S02]  /*7ac0*/  F2FP.F16.F32.PACK_AB R25, R29, R32 ;  /* 0x000000201d19723e */ /* 0x000fe400000000ff */
[----:B------:R-:W-:Y:S02]  /*7ad0*/  F2FP.F16.F32.PACK_AB R26, R31, R34 ;  /* 0x000000221f1a723e */ /* 0x000fe400000000ff */
[----:B------:R-:W-:Y:S01]  /*7ae0*/  F2FP.F16.F32.PACK_AB R27, R33, R36 ;  /* 0x00000024211b723e */ /* 0x000fe200000000ff */
[----:B------:R-:W-:Y:S01]  /*7af0*/  VIADD R52, R54, 0x8 ;  /* 0x0000000836347836 */ /* 0x000fe20000000000 */
[----:B------:R-:W-:-:S02]  /*7b00*/  F2FP.F16.F32.PACK_AB R28, R35, R38 ;  /* 0x00000026231c723e */ /* 0x000fc400000000ff */
[----:B------:R-:W-:Y:S02]  /*7b10*/  F2FP.F16.F32.PACK_AB R29, R37, R40 ;  /* 0x00000028251d723e */ /* 0x000fe400000000ff */
[----:B------:R-:W-:Y:S02]  /*7b20*/  F2FP.F16.F32.PACK_AB R30, R39, R42 ;  /* 0x0000002a271e723e */ /* 0x000fe400000000ff */
[----:B------:R-:W-:Y:S02]  /*7b30*/  F2FP.F16.F32.PACK_AB R31, R41, R44 ;  /* 0x0000002c291f723e */ /* 0x000fe400000000ff */
[----:B------:R-:W-:Y:S02]  /*7b40*/  LOP3.LUT P0, RZ, R156, 0x3, RZ, 0xc0, !PT ;  /* 0x000000039cff7812 */ /* 0x000fe4000780c0ff */
[----:B------:R-:W-:Y:S02]  /*7b50*/  F2FP.F16.F32.PACK_AB R48, R48, R43 ;  /* 0x0000002b3030723e */ /* 0x000fe400000000ff */
[----:B------:R-:W-:-:S02]  /*7b60*/  F2FP.F16.F32.PACK_AB R49, R49, R46 ;  /* 0x0000002e3131723e */ /* 0x000fc400000000ff */
[----:B------:R-:W-:Y:S02]  /*7b70*/  F2FP.F16.F32.PACK_AB R50, R50, R45 ;  /* 0x0000002d3232723e */ /* 0x000fe400000000ff */
[----:B------:R-:W-:Y:S01]  /*7b80*/  F2FP.F16.F32.PACK_AB R51, R51, R150 ;  /* 0x000000963333723e */ /* 0x000fe200000000ff */
[----:B------:R0:W-:Y:S01]  /*7b90*/  STSM.16.M88.4 [R59], R8 ;  /* 0x000000083b007844 */ /* 0x0001e20000000200 */
[----:B------:R-:W-:-:S03]  /*7ba0*/  ISETP.GE.OR P1, PT, R54, R3, P0 ;  /* 0x000000033600720c */ /* 0x000fc60000726670 */
[----:B------:R1:W-:Y:S01]  /*7bb0*/  STSM.16.M88.4 [R58], R24 ;  /* 0x000000183a007844 */ /* 0x0003e20000000200 */
[----:B------:R-:W-:-:S03]  /*7bc0*/  ISETP.GE.OR P0, PT, R52, R3, P0 ;  /* 0x000000033400720c */ /* 0x000fc60000706670 */
[----:B------:R-:W-:Y:S04]  /*7bd0*/  STSM.16.M88.4 [R57], R28 ;  /* 0x0000001c39007844 */ /* 0x000fe80000000200 */
[----:B------:R-:W-:Y:S04]  /*7be0*/  STSM.16.M88.4 [R56], R48 ;  /* 0x0000003038007844 */ /* 0x000fe80000000200 */
[----:B------:R-:W-:Y:S01]  /*7bf0*/  SHFL.IDX PT, R52, R47, RZ, 0x1c1f ;  /* 0x001c1fff2f347589 */ /* 0x000fe200000e0000 */
[C---:B------:R-:W-:Y:S01]  /*7c00*/  IADD3 R7, P3, R14.reuse, 0x3000, RZ ;  /* 0x000030000e077810 */ /* 0x040fe20007f7e0ff */
[----:B0-----:R-:W0:Y:S02]  /*7c10*/  @P2 LDC R8, c[0x0][0xbec] ;  /* 0x0002fb00ff082b82 */ /* 0x001e240000000800 */
[----:B------:R-:W2:Y:S06]  /*7c20*/  SHFL.IDX PT, R53, R60, RZ, 0x1c1f ;  /* 0x001c1fff3c357589 */ /* 0x000eac00000e0000 */
[----:B------:R-:W-:Y:S06]  /*7c30*/  BAR.SYNC.DEFER_BLOCKING 0x1, 0x180 ;  /* 0x0046000000007b1d */ /* 0x000fec0000010000 */
[----:B------:R-:W-:Y:S01]  /*7c40*/  SHFL.IDX PT, R55, R60, 0x1, 0x1c1f ;  /* 0x003c1f003c377f89 */ /* 0x000fe200000e0000 */
[----:B------:R-:W-:Y:S01]  /*7c50*/  LOP3.LUT R5, R14, 0x380, RZ, 0xc0, !PT ;  /* 0x000003800e057812 */ /* 0x000fe200078ec0ff */
[----:B-1----:R-:W1:Y:S02]  /*7c60*/  @P2 LDC R24, c[0x0][0xbf0] ;  /* 0x0002fc00ff182b82 */ /* 0x002e640000000800 */
[----:B------:R-:W3:Y:S01]  /*7c70*/  SHFL.IDX PT, R54, R47, 0x1, 0x1c1f ;  /* 0x003c1f002f367f89 */ /* 0x000ee200000e0000 */
[----:B------:R-:W-:-:S02]  /*7c80*/  LOP3.LUT R6, R7, 0x380, RZ, 0xc0, !PT ;  /* 0x0000038007067812 */ /* 0x000fc400078ec0ff */
[----:B------:R-:W-:Y:S02]  /*7c90*/  SHF.R.U64 R5, R5, 0x3, RZ ;  /* 0x0000000305057819 */ /* 0x000fe400000012ff */
[----:B------:R-:W-:Y:S01]  /*7ca0*/  SHF.R.U64 R6, R6, 0x3, RZ ;  /* 0x0000000306067819 */ /* 0x000fe200000012ff */
[----:B------:R-:W4:Y:S01]  /*7cb0*/  LDC.64 R10, c[0x0][0xae0] ;  /* 0x0002b800ff0a7b82 */ /* 0x000f220000000a00 */
[----:B------:R-:W-:Y:S02]  /*7cc0*/  LOP3.LUT R14, R5, R14, RZ, 0x3c, !PT ;  /* 0x0000000e050e7212 */ /* 0x000fe400078e3cff */
[----:B------:R-:W-:Y:S01]  /*7cd0*/  LOP3.LUT R6, R6, R7, RZ, 0x3c, !PT ;  /* 0x0000000706067212 */ /* 0x000fe200078e3cff */
[--C-:B------:R-:W-:Y:S02]  /*7ce0*/  IMAD.X R7, RZ, RZ, R15.reuse, P3 ;  /* 0x000000ffff077224 */ /* 0x100fe400018e060f */
[----:B------:R-:W-:Y:S01]  /*7cf0*/  IMAD.X R5, RZ, RZ, R15, P4 ;  /* 0x000000ffff057224 */ /* 0x000fe200020e060f */
[----:B--2---:R2:W-:Y:S04]  /*7d00*/  @!P1 ST.E desc[UR46][R52.64], R20 ;  /* 0x0000001434009985 */ /* 0x0045e8000c10192e */
[----:B---3--:R-:W-:Y:S04]  /*7d10*/  @!P0 ST.E desc[UR46][R54.64], R21 ;  /* 0x0000001536008985 */ /* 0x008fe8000c10192e */
[----:B------:R-:W3:Y:S04]  /*7d20*/  LD.E.128 R32, desc[UR46][R14.64] ;  /* 0x0000002e0e207980 */ /* 0x000ee8000c101d00 */
[----:B------:R-:W5:Y:S04]  /*7d30*/  LD.E.128 R36, desc[UR46][R12.64] ;  /* 0x0000002e0c247980 */ /* 0x000f68000c101d00 */
[----:B------:R-:W5:Y:S04]  /*7d40*/  LD.E.128 R40, desc[UR46][R6.64] ;  /* 0x0000002e06287980 */ /* 0x000f68000c101d00 */
[----:B------:R0:W5:Y:S01]  /*7d50*/  LD.E.128 R44, desc[UR46][R4.64] ;  /* 0x0000002e042c7980 */ /* 0x000162000c101d00 */
[----:B------:R-:W-:Y:S01]  /*7d60*/  IMAD R9, R154, 0x30, R155 ;  /* 0x000000309a097824 */ /* 0x000fe200078e029b */
[----:B------:R-:W-:-:S02]  /*7d70*/  UIMAD UR6, UR11, UR8, URZ ;  /* 0x000000080b0672a4 */ /* 0x000fc4000f8e023f */
[----:B------:R-:W-:Y:S01]  /*7d80*/  UIMAD.WIDE.U32 UR4, UR10, UR8, URZ ;  /* 0x000000080a0472a5 */ /* 0x000fe2000f8e003f */
[C---:B------:R-:W-:Y:S01]  /*7d90*/  IMAD R9, R18.reuse, 0xc0, R9 ;  /* 0x000000c012097824 */ /* 0x040fe200078e0209 */
[----:B------:R-:W-:Y:S01]  /*7da0*/  UIMAD UR6, UR10, UR9, UR6 ;  /* 0x000000090a0672a4 */ /* 0x000fe2000f8e0206 */
[----:B--2---:R-:W-:Y:S01]  /*7db0*/  IMAD R20, R18, 0xc0, R155 ;  /* 0x000000c012147824 */ /* 0x004fe200078e029b */
[----:B------:R-:W-:Y:S01]  /*7dc0*/  @!PT LDS RZ, [RZ] ;  /* 0x00000000fffff984 */ /* 0x000fe20000000800 */
[----:B------:R-:W-:Y:S01]  /*7dd0*/  @!PT LDS RZ, [RZ] ;  /* 0x00000000fffff984 */ /* 0x000fe20000000800 */
[----:B------:R-:W-:Y:S01]  /*7de0*/  @!PT LDS RZ, [RZ] ;  /* 0x00000000fffff984 */ /* 0x000fe20000000800 */
[----:B------:R-:W-:Y:S01]  /*7df0*/  @!PT LDS RZ, [RZ] ;  /* 0x00000000fffff984 */ /* 0x000fe20000000800 */
[----:B------:R2:W-:Y:S06]  /*7e00*/  MEMBAR.ALL.CTA ;  /* 0x0000000000007992 */ /* 0x0005ec0000008000 */
[----:B--2---:R-:W2:Y:S01]  /*7e10*/  FENCE.VIEW.ASYNC.S ;  /* 0x00000000000073c6 */ /* 0x004ea20000000000 */
[----:B------:R-:W-:Y:S01]  /*7e20*/  ULDC.64 UR8, c[0x0][0xaf0] ;  /* 0x0002bc0000087ab9 */ /* 0x000fe20000000a00 */
[----:B0-----:R-:W-:Y:S01]  /*7e30*/  @P2 IMAD.HI.U32 R5, R9, R8, RZ ;  /* 0x0000000809052227 */ /* 0x001fe200078e00ff */
[----:B------:R-:W-:-:S03]  /*7e40*/  UIADD3 UR5, UR5, UR6, URZ ;  /* 0x0000000605057290 */ /* 0x000fc6000fffe03f */
[----:B------:R-:W-:Y:S01]  /*7e50*/  IMAD.MOV.U32 R4, RZ, RZ, R9 ;  /* 0x000000ffff047224 */ /* 0x000fe200078e0009 */
[----:B-1----:R-:W-:Y:S01]  /*7e60*/  @P2 SHF.R.U32.HI R4, RZ, R24, R5 ;  /* 0x00000018ff042219 */ /* 0x002fe20000011605 */
[----:B------:R-:W-:Y:S02]  /*7e70*/  UIMAD UR6, UR7, UR8, URZ ;  /* 0x00000008070672a4 */ /* 0x000fe4000f8e023f */
[----:B------:R-:W-:Y:S01]  /*7e80*/  UIMAD.WIDE.U32 UR4, UR45, UR8, UR4 ;  /* 0x000000082d0472a5 */ /* 0x000fe2000f8e0004 */
[--C-:B------:R-:W-:Y:S01]  /*7e90*/  SHF.R.S32.HI R5, RZ, 0x1f, R4.reuse ;  /* 0x0000001fff057819 */ /* 0x100fe20000011404 */
[----:B------:R-:W-:Y:S01]  /*7ea0*/  UIMAD UR6, UR45, UR9, UR6 ;  /* 0x000000092d0672a4 */ /* 0x000fe2000f8e0206 */
[----:B------:R-:W-:-:S03]  /*7eb0*/  IMAD.MOV R6, RZ, RZ, -R4 ;  /* 0x000000ffff067224 */ /* 0x000fc600078e0a04 */
[----:B------:R-:W-:Y:S01]  /*7ec0*/  UIADD3 UR5, UR5, UR6, URZ ;  /* 0x0000000605057290 */ /* 0x000fe2000fffe03f */
[----:B------:R-:W-:Y:S02]  /*7ed0*/  IMAD R19, R19, R6, R9 ;  /* 0x0000000613137224 */ /* 0x000fe400078e0209 */
[----:B----4-:R-:W-:-:S03]  /*7ee0*/  IMAD R5, R5, R10, RZ ;  /* 0x0000000a05057224 */ /* 0x010fc600078e02ff */
[----:B------:R-:W-:Y:S01]  /*7ef0*/  SHF.R.S32.HI R6, RZ, 0x1f, R19 ;  /* 0x0000001fff067819 */ /* 0x000fe20000011413 */
[C---:B------:R-:W-:Y:S02]  /*7f00*/  IMAD R7, R4.reuse, R11, R5 ;  /* 0x0000000b04077224 */ /* 0x040fe400078e0205 */
[----:B------:R-:W-:Y:S01]  /*7f10*/  IMAD.WIDE.U32 R4, R4, R10, UR4 ;  /* 0x0000000404047e25 */ /* 0x000fe2000f8e000a */
[----:B------:R-:W-:-:S03]  /*7f20*/  ULDC.64 UR4, c[0x0][0xad8] ;  /* 0x0002b60000047ab9 */ /* 0x000fc60000000a00 */
[----:B------:R-:W-:Y:S02]  /*7f30*/  IMAD.IADD R5, R5, 0x1, R7 ;  /* 0x0000000105057824 */ /* 0x000fe400078e0207 */
[----:B------:R-:W-:Y:S02]  /*7f40*/  IMAD R6, R6, UR4, RZ ;  /* 0x0000000406067c24 */ /* 0x000fe4000f8e02ff */
[----:B------:R-:W-:-:S04]  /*7f50*/  IMAD.WIDE.U32 R4, R19, UR4, R4 ;  /* 0x0000000413047c25 */ /* 0x000fc8000f8e0004 */
[----:B------:R-:W-:Y:S01]  /*7f60*/  IMAD R7, R19, UR5, R6 ;  /* 0x0000000513077c24 */ /* 0x000fe2000f8e0206 */
[----:B------:R-:W-:Y:S02]  /*7f70*/  ULDC.64 UR4, c[0x0][0xa80] ;  /* 0x0002a00000047ab9 */ /* 0x000fe40000000a00 */
[----:B------:R-:W-:Y:S01]  /*7f80*/  LEA R13, P0, R4, UR4, 0x1 ;  /* 0x00000004040d7c11 */ /* 0x000fe2000f8008ff */
[----:B------:R-:W-:Y:S01]  /*7f90*/  IMAD.IADD R5, R5, 0x1, R7 ;  /* 0x0000000105057824 */ /* 0x000fe200078e0207 */
[----:B------:R-:W-:-:S04]  /*7fa0*/  ULDC UR4, c[0x0][0xac8] ;  /* 0x0002b20000047ab9 */ /* 0x000fc80000000800 */
[----:B------:R-:W-:Y:S01]  /*7fb0*/  LEA.HI.X R15, R4, UR5, R5, 0x1, P0 ;  /* 0x00000005040f7c11 */ /* 0x000fe200080f0c05 */
[----:B--2---:R-:W-:Y:S01]  /*7fc0*/  SHFL.IDX PT, R6, R13, 0x1, 0x181f ;  /* 0x00381f000d067f89 */ /* 0x004fe200000e0000 */
[----:B------:R-:W-:-:S03]  /*7fd0*/  VIADD R12, R20, 0x30 ;  /* 0x00000030140c7836 */ /* 0x000fc60000000000 */
[----:B------:R-:W-:Y:S01]  /*7fe0*/  SHFL.IDX PT, R4, R13, RZ, 0x181f ;  /* 0x00181fff0d047589 */ /* 0x000fe200000e0000 */
[----:B------:R-:W-:-:S03]  /*7ff0*/  VIADD R14, R20, 0x60 ;  /* 0x00000060140e7836 */ /* 0x000fc60000000000 */
[----:B------:R-:W0:Y:S01]  /*8000*/  SHFL.IDX PT, R5, R15, RZ, 0x181f ;  /* 0x00181fff0f057589 */ /* 0x000e2200000e0000 */
[----:B------:R-:W-:Y:S01]  /*8010*/  ISETP.GE.AND P0, PT, R0, UR4, PT ;  /* 0x0000000400007c0c */ /* 0x000fe2000bf06270 */
[C---:B------:R-:W-:Y:S02]  /*8020*/  VIADD R18, R20.reuse, 0x90 ;  /* 0x0000009014127836 */ /* 0x040fe40000000000 */
[----:B------:R-:W1:Y:S04]  /*8030*/  SHFL.IDX PT, R7, R15, 0x1, 0x181f ;  /* 0x00381f000f077f89 */ /* 0x000e6800000e0000 */
[----:B------:R-:W-:Y:S04]  /*8040*/  SHFL.IDX PT, R8, R13, 0x2, 0x181f ;  /* 0x00581f000d087f89 */ /* 0x000fe800000e0000 */
[----:B------:R-:W2:Y:S04]  /*8050*/  SHFL.IDX PT, R9, R15, 0x2, 0x181f ;  /* 0x00581f000f097f89 */ /* 0x000ea800000e0000 */
[----:B------:R-:W-:Y:S04]  /*8060*/  SHFL.IDX PT, R10, R13, 0x3, 0x181f ;  /* 0x00781f000d0a7f89 */ /* 0x000fe800000e0000 */
[----:B------:R-:W4:Y:S01]  /*8070*/  SHFL.IDX PT, R11, R15, 0x3, 0x181f ;  /* 0x00781f000f0b7f89 */ /* 0x000f2200000e0000 */
[----:B------:R-:W-:-:S02]  /*8080*/  ISETP.GE.OR P1, PT, R20, R3, P0 ;  /* 0x000000031400720c */ /* 0x000fc40000726670 */
[-C--:B------:R-:W-:Y:S02]  /*8090*/  ISETP.GE.OR P2, PT, R12, R3.reuse, P0 ;  /* 0x000000030c00720c */ /* 0x080fe40000746670 */
[-C--:B------:R-:W-:Y:S02]  /*80a0*/  ISETP.GE.OR P3, PT, R14, R3.reuse, P0 ;  /* 0x000000030e00720c */ /* 0x080fe40000766670 */
[----:B------:R-:W-:Y:S02]  /*80b0*/  ISETP.GE.OR P0, PT, R18, R3, P0 ;  /* 0x000000031200720c */ /* 0x000fe40000706670 */
[----:B------:R-:W5:Y:S01]  /*80c0*/  LDC R3, c[0x0][0xc34] ;  /* 0x00030d00ff037b82 */ /* 0x000f620000000800 */
[----:B------:R-:W-:-:S04]  /*80d0*/  UIADD3 UR4, UR40, 0x30820, URZ ;  /* 0x0003082028047890 */ /* 0x000fc8000fffe03f */
[----:B------:R-:W-:Y:S01]  /*80e0*/  UPRMT UR4, URZ, 0x654, UR4 ;  /* 0x000006543f047896 */ /* 0x000fe20008000004 */
[----:B0-----:R-:W-:-:S04]  /*80f0*/  @!P1 IMAD.WIDE R4, R0, 0x2, R4 ;  /* 0x0000000200049825 */ /* 0x001fc800078e0204 */
[----:B-1----:R-:W-:-:S04]  /*8100*/  @!P2 IMAD.WIDE R6, R0, 0x2, R6 ;  /* 0x000000020006a825 */ /* 0x002fc800078e0206 */
[----:B------:R-:W-:Y:S01]  /*8110*/  SYNCS.ARRIVE.TRANS64.RED.A1T0 RZ, [UR4], RZ ;  /* 0x000000ffffff79a7 */ /* 0x000fe20008100404 */
[----:B------:R-:W-:Y:S01]  /*8120*/  ULDC UR4, c[0x0][0xc] ;  /* 0x0000030000047ab9 */ /* 0x000fe20000000800 */
[----:B--2---:R-:W-:Y:S01]  /*8130*/  @!P3 IMAD.WIDE R8, R0, 0x2, R8 ;  /* 0x000000020008b825 */ /* 0x004fe200078e0208 */
[----:B------:R-:W-:-:S03]  /*8140*/  UIADD3 UR41, UR4, UR41, URZ ;  /* 0x0000002904297290 */ /* 0x000fc6000fffe03f */
[----:B----4-:R-:W-:Y:S01]  /*8150*/  @!P0 IMAD.WIDE R10, R0, 0x2, R10 ;  /* 0x00000002000a8825 */ /* 0x010fe200078e020a */
[----:B------:R-:W-:-:S04]  /*8160*/  UIADD3 UR39, UR39, 0x1, URZ ;  /* 0x0000000127277890 */ /* 0x000fc8000fffe03f */
[----:B------:R-:W-:-:S04]  /*8170*/  UISETP.NE.AND UP0, UPT, UR39, 0x2, UPT ;  /* 0x000000022700788c */ /* 0x000fc8000bf05270 */
[----:B------:R-:W-:Y:S02]  /*8180*/  USEL UR4, URZ, 0x1, UP0 ;  /* 0x000000013f047887 */ /* 0x000fe40008000000 */
[----:B------:R-:W-:Y:S02]  /*8190*/  UIADD3 UR37, UR37, 0x1, URZ ;  /* 0x0000000125257890 */ /* 0x000fe4000fffe03f */
[----:B------:R-:W-:Y:S02]  /*81a0*/  ULOP3.LUT UR38, UR38, UR4, URZ, 0x3c, !UPT ;  /* 0x0000000426267292 */ /* 0x000fe4000f8e3c3f */
[----:B------:R-:W-:Y:S01]  /*81b0*/  USEL UR39, UR39, URZ, UP0 ;  /* 0x0000003f27277287 */ /* 0x000fe20008000000 */
[----:B---3--:R1:W-:Y:S04]  /*81c0*/  @!P1 ST.E.128 desc[UR46][R4.64], R32 ;  /* 0x0000002004009985 */ /* 0x0083e8000c101d2e */
[----:B-----5:R1:W-:Y:S04]  /*81d0*/  @!P2 ST.E.128 desc[UR46][R6.64], R36 ;  /* 0x000000240600a985 */ /* 0x0203e8000c101d2e */
[----:B------:R1:W-:Y:S04]  /*81e0*/  @!P3 ST.E.128 desc[UR46][R8.64], R40 ;  /* 0x000000280800b985 */ /* 0x0003e8000c101d2e */
[----:B------:R1:W-:Y:S01]  /*81f0*/  @!P0 ST.E.128 desc[UR46][R10.64], R44 ;  /* 0x0000002c0a008985 */ /* 0x0003e2000c101d2e */
[----:B------:R-:W-:-:S13]  /*8200*/  ISETP.LE.AND P0, PT, R3, UR41, PT ;  /* 0x0000002903007c0c */ /* 0x000fda000bf03270 */
[----:B------:R-:W-:Y:S05]  /*8210*/  @!P0 BRA `(.L_x_12681) ;  /* 0xffffff8c00508947 */ /* 0x000fea000383ffff */
[----:B------:R-:W-:Y:S05]  /*8220*/  EXIT ;  /* 0x000000000000794d */ /* 0x000fea0003800000 */
.L_x_12659:
[----:B------:R-:W-:-:S08]  /*8230*/  NOP ;  /* 0x0000000000007918 */ /* 0x000fd00000000000 */
[----:B------:R-:W0:-:S00]  /*8240*/  USETMAXREG.DEALLOC.CTAPOOL 0x20 ;  /* 0x00000020000079c8 */ /* 0x000e0000080e0500 */
        /* <DEDUP_REMOVED lines=15> */
[C---:B0-----:R-:W-:Y:S01]  /*8340*/  IMAD.SHL.U32 R0, R5.reuse, 0x8, RZ ;  /* 0x0000000805007824 */ /* 0x041fe200078e00ff */
[----:B------:R-:W-:-:S04]  /*8350*/  LOP3.LUT R4, R5, 0x7f, RZ, 0xc0, !PT ;  /* 0x0000007f05047812 */ /* 0x000fc800078ec0ff */
[----:B------:R-:W-:Y:S01]  /*8360*/  LOP3.LUT R2, R0, 0x1f8, RZ, 0xc0, !PT ;  /* 0x000001f800027812 */ /* 0x000fe200078ec0ff */
[----:B------:R-:W-:Y:S02]  /*8370*/  IMAD.U32 R0, RZ, RZ, UR5 ;  /* 0x00000005ff007e24 */ /* 0x000fe4000f8e00ff */
[----:B------:R-:W-:Y:S01]  /*8380*/  IMAD.SHL.U32 R3, R4, 0x8, RZ ;  /* 0x0000000804037824 */ /* 0x000fe200078e00ff */
[----:B------:R-:W-:Y:S02]  /*8390*/  LOP3.LUT R2, R2, 0x38, R5, 0x78, !PT ;  /* 0x0000003802027812 */ /* 0x000fe400078e7805 */
[----:B------:R0:W-:Y:S01]  /*83a0*/  STL [R1+0x4], R0 ;  /* 0x0000040001007387 */ /* 0x0001e20000100800 */
[----:B------:R-:W-:Y:S02]  /*83b0*/  SHF.R.U32.HI R4, RZ, 0x3, R4 ;  /* 0x00000003ff047819 */ /* 0x000fe40000011604 */
[----:B------:R-:W-:Y:S01]  /*83c0*/  LOP3.LUT R2, R2, 0x200, R3, 0xf8, !PT ;  /* 0x0000020002027812 */ /* 0x000fe200078ef803 */
[----:B------:R1:W-:Y:S01]  /*83d0*/  STL [R1+0x18], RZ ;  /* 0x000018ff01007387 */ /* 0x0003e20000100800 */
[----:B------:R-:W-:-:S02]  /*83e0*/  IMAD.SHL.U32 R3, R5, 0x10, RZ ;  /* 0x0000001005037824 */ /* 0x000fc400078e00ff */
[----:B------:R-:W-:-:S03]  /*83f0*/  LEA R26, R2, UR37, 0x1 ;  /* 0x00000025021a7c11 */ /* 0x000fc6000f8e08ff */
[----:B0-----:R-:W-:-:S07]  /*8400*/  LOP3.LUT R0, R4, 0x70, R3, 0xf8, !PT ;  /* 0x0000007004007812 */ /* 0x001fce00078ef803 */
.L_x_12746:
[----:B------:R-:W2:Y:S01]  /*8410*/  LDL R4, [R1+0x4] ;  /* 0x0000040001047983 */ /* 0x000ea20000100800 */
[----:B------:R-:W0:Y:S01]  /*8420*/  LDC R0, c[0x0][0xc38] ;  /* 0x00030e00ff007b82 */ /* 0x000e220000000800 */
        /* <DEDUP_REMOVED lines=10> */
[----:B------:R-:W0:Y:S08]  /*84d0*/  @P0 LDC R5, c[0x0][0xc40] ;  /* 0x00031000ff050b82 */ /* 0x000e300000000800 */
[----:B------:R-:W3:Y:S01]  /*84e0*/  @P1 LDC.64 R2, c[0x0][0xc48] ;  /* 0x00031200ff021b82 */ /* 0x000ee20000000a00 */
[----:B--2---:R-:W-:-:S04]  /*84f0*/  @P0 IMAD.HI.U32 R0, R4, R0, RZ ;  /* 0x0000000004000227 */ /* 0x004fc800078e00ff */
[----:B------:R-:W-:Y:S01]  /*8500*/  IMAD.MOV.U32 R29, RZ, RZ, R4 ;  /* 0x000000ffff1d7224 */ /* 0x000fe200078e0004 */
[----:B0-----:R-:W-:Y:S02]  /*8510*/  @P0 SHF.R.U32.HI R29, RZ, R5, R0 ;  /* 0x00000005ff1d0219 */ /* 0x001fe40000011600 */
[----:B------:R-:W0:Y:S03]  /*8520*/  LDC R0, c[0x0][0x2f0] ;  /* 0x0000bc00ff007b82 */ /* 0x000e260000000800 */
[----:B---3--:R-:W-:-:S04]  /*8530*/  @P1 IMAD.HI.U32 R2, R29, R2, RZ ;  /* 0x000000021d021227 */ /* 0x008fc800078e00ff */
[--C-:B------:R-:W-:Y:S01]  /*8540*/  IMAD.MOV.U32 R27, RZ, RZ, R29.reuse ;  /* 0x000000ffff1b7224 */ /* 0x100fe200078e001d */
[----:B------:R-:W-:Y:S01]  /*8550*/  @P1 SHF.R.U32.HI R27, RZ, R3, R2 ;  /* 0x00000003ff1b1219 */ /* 0x000fe20000011602 */
[----:B0-----:R-:W-:Y:S01]  /*8560*/  IMAD R4, R0, UR4, RZ ;  /* 0x0000000400047c24 */ /* 0x001fe2000f8e02ff */
[----:B------:R-:W-:Y:S02]  /*8570*/  UIADD3 UR4, UR37, 0x12400, URZ ;  /* 0x0001240025047890 */ /* 0x000fe4000fffe03f */
[----:B------:R-:W-:Y:S01]  /*8580*/  IADD3 R0, -R27, RZ, RZ ;  /* 0x000000ff1b007210 */ /* 0x000fe20007ffe1ff */
[----:B------:R-:W-:Y:S01]  /*8590*/  VIADD R2, R4, 0xbf ;  /* 0x000000bf04027836 */ /* 0x000fe20000000000 */
[----:B------:R0:W-:Y:S01]  /*85a0*/  STL [R1+0xc], R4 ;  /* 0x00000c0401007387 */ /* 0x0001e20000100800 */
[----:B------:R-:W-:Y:S02]  /*85b0*/  ULOP3.LUT UP0, URZ, UR4, 0x3ff, URZ, 0xc0, !UPT ;  /* 0x000003ff043f7892 */ /* 0x000fe4000f80c03f */
[----:B------:R-:W-:-:S02]  /*85c0*/  IMAD R17, R17, R0, R29 ;  /* 0x0000000011117224 */ /* 0x000fc400078e021d */
[----:B------:R-:W-:Y:S02]  /*85d0*/  IMAD.HI R2, R2, 0x2aaaaaab, RZ ;  /* 0x2aaaaaab02027827 */ /* 0x000fe400078e02ff */
[----:B------:R-:W-:-:S03]  /*85e0*/  PLOP3.LUT P0, PT, PT, PT, UP0, 0x80, 0x0 ;  /* 0x000000000000781c */ /* 0x000fc60003f0f008 */
        /* <DEDUP_REMOVED lines=20> */
.L_x_12683:
        /* <DEDUP_REMOVED lines=9> */
[----:B0-----:R-:W-:Y:S02]  /*87c0*/  IMAD.U32 R4, RZ, RZ, UR6 ;  /* 0x00000006ff047e24 */ /* 0x001fe4000f8e00ff */
        /* <DEDUP_REMOVED lines=9> */
[----:B-1-3--:R-:W-:Y:S05]  /*8860*/  CALL.ABS.NOINC R2 ;  /* 0x0000000002007343 */ /* 0x00afea0003c00000 */
.L_x_12685:
[----:B------:R0:W1:Y:S01]  /*8870*/  LDC.64 R2, c[0x4][R18] ;  /* 0x0100000012027b82 */ /* 0x0000620000000a00 */
[----:B------:R-:W-:Y:S01]  /*8880*/  ULDC.64 UR6, c[0x4][0x1b8] ;  /* 0x01006e0000067ab9 */ /* 0x000fe20000000a00 */
[----:B------:R-:W-:Y:S01]  /*8890*/  ULDC.64 UR8, c[0x4][0x1c0] ;  /* 0x0100700000087ab9 */ /* 0x000fe20000000a00 */
[----:B------:R-:W-:Y:S01]  /*88a0*/  ULDC.64 UR4, c[0x4][0x40] ;  /* 0x0100100000047ab9 */ /* 0x000fe20000000a00 */
[----:B------:R-:W-:Y:S01]  /*88b0*/  IMAD.U32 R4, RZ, RZ, UR6 ;  /* 0x00000006ff047e24 */ /* 0x000fe2000f8e00ff */
[----:B------:R-:W-:Y:S01]  /*88c0*/  MOV R13, RZ ;  /* 0x000000ff000d7202 */ /* 0x000fe20000000f00 */
[----:B------:R-:W-:Y:S02]  /*88d0*/  IMAD.U32 R5, RZ, RZ, UR7 ;  /* 0x00000007ff057e24 */ /* 0x000fe4000f8e00ff */
[----:B------:R-:W-:Y:S02]  /*88e0*/  IMAD.U32 R6, RZ, RZ, UR8 ;  /* 0x00000008ff067e24 */ /* 0x000fe4000f8e00ff */
[----:B------:R-:W-:-:S02]  /*88f0*/  IMAD.U32 R7, RZ, RZ, UR9 ;  /* 0x00000009ff077e24 */ /* 0x000fc4000f8e00ff */
[----:B------:R-:W-:Y:S02]  /*8900*/  IMAD.U32 R10, RZ, RZ, UR4 ;  /* 0x00000004ff0a7e24 */ /* 0x000fe4000f8e00ff */
[----:B------:R-:W-:Y:S02]  /*8910*/  IMAD.U32 R11, RZ, RZ, UR5 ;  /* 0x00000005ff0b7e24 */ /* 0x000fe4000f8e00ff */
[----:B------:R-:W-:Y:S02]  /*8920*/  IMAD.MOV.U32 R8, RZ, RZ, 0x70 ;  /* 0x00000070ff087424 */ /* 0x000fe400078e00ff */
[----:B0-----:R-:W-:-:S07]  /*8930*/  IMAD.MOV.U32 R12, RZ, RZ, 0x1 ;  /* 0x00000001ff0c7424 */ /* 0x001fce00078e00ff */
[----:B------:R-:W-:-:S07]  /*8940*/  LEPC R20, `(.L_x_12684) ;  /* 0x000000001014794e */ /* 0x000fce0000000000 */
[----:B-1----:R-:W-:Y:S05]  /*8950*/  CALL.ABS.NOINC R2 ;  /* 0x0000000002007343 */ /* 0x002fea0003c00000 */
.L_x_12684:
[----:B------:R-:W-:Y:S01]  /*8960*/  ULDC.64 UR4, c[0x0][0x9f8] ;  /* 0x00027e0000047ab9 */ /* 0x000fe20000000a00 */
[----:B------:R-:W-:Y:S01]  /*8970*/  IMAD.MOV.U32 R22, RZ, RZ, R27 ;  /* 0x000000ffff167224 */ /* 0x000fe200078e001b */
[----:B------:R-:W-:-:S04]  /*8980*/  ISETP.NE.U32.AND P0, PT, RZ, UR4, PT ;  /* 0x00000004ff007c0c */ /* 0x000fc8000bf05070 */
[----:B------:R-:W-:-:S13]  /*8990*/  ISETP.NE.AND.EX P0, PT, RZ, UR5, PT, P0 ;  /* 0x00000005ff007c0c */ /* 0x000fda000bf05300 */
[----:B------:R-:W2:Y:S02]  /*89a0*/  @P0 LDC.64 R2, c[0x0][0x9f8] ;  /* 0x00027e00ff020b82 */ /* 0x000ea40000000a00 */
[----:B--2---:R-:W-:-:S05]  /*89b0*/  @P0 IMAD.WIDE R2, R27, 0x4, R2 ;  /* 0x000000041b020825 */ /* 0x004fca00078e0202 */
[----:B------:R2:W0:Y:S01]  /*89c0*/  @P0 LDG.E R22, desc[UR46][R2.64] ;  /* 0x0000002e02160981 */ /* 0x000422000c1e1900 */
[----:B------:R-:W-:Y:S01]  /*89d0*/  UMOV UR4, 0xffffffff ;  /* 0xffffffff00047882 */ /* 0x000fe20000000000 */
[----:B------:R-:W-:Y:S01]  /*89e0*/  LOP3.LUT R19, R19, 0xfffffffe, RZ, 0xc0, !PT ;  /* 0xfffffffe13137812 */ /* 0x000fe200078ec0ff */
[----:B------:R-:W-:Y:S01]  /*89f0*/  VIADD R28, R25, 0xffffffff ;  /* 0xffffffff191c7836 */ /* 0x000fe20000000000 */
[----:B--2---:R-:W2:Y:S02]  /*8a00*/  LDC.64 R2, c[0x0][0x418] ;  /* 0x00010600ff027b82 */ /* 0x004ea40000000a00 */
[----:B--2---:R-:W-:-:S04]  /*8a10*/  ISETP.NE.U32.AND P0, PT, R2, RZ, PT ;  /* 0x000000ff0200720c */ /* 0x004fc80003f05070 */
        /* <DEDUP_REMOVED lines=8> */
[----:B------:R0:W2:Y:S02]  /*8aa0*/  SHFL.IDX PT, R14, R0, RZ, 0x1f ;  /* 0x00001fff000e7589 */ /* 0x0000a400000e0000 */
.L_x_12762:
        /* <DEDUP_REMOVED lines=8> */
.L_x_12765:
[----:B------:R-:W-:Y:S05]  /*8b30*/  @!P6 BRA `(.L_x_12687) ;  /* 0x0000000000dce947 */ /* 0x000fea0003800000 */
[----:B------:R-:W-:Y:S02]  /*8b40*/  IMAD.MOV.U32 R24, RZ, RZ, R28 ;  /* 0x000000ffff187224 */ /* 0x000fe400078e001c */
[----:B------:R-:W-:Y:S01]  /*8b50*/  IMAD.MOV.U32 R18, RZ, RZ, R22 ;  /* 0x000000ffff127224 */ /* 0x000fe200078e0016 */
[----:B------:R-:W-:Y:S06]  /*8b60*/  @!P1 BRA `(.L_x_12689) ;  /* 0x0000000000489947 */ /* 0x000fec0003800000 */
[----:B------:R-:W2:Y:S01]  /*8b70*/  LDC R24, c[0x0][0x43c] ;  /* 0x00010f00ff187b82 */ /* 0x000ea20000000800 */
[----:B0-----:R-:W-:Y:S01]  /*8b80*/  IMAD.MOV.U32 R0, RZ, RZ, R28 ;  /* 0x000000ffff007224 */ /* 0x001fe200078e001c */
[----:B------:R-:W-:Y:S02]  /*8b90*/  ULDC.64 UR4, c[0x0][0x428] ;  /* 0x00010a0000047ab9 */ /* 0x000fe40000000a00 */
[----:B------:R-:W-:-:S04]  /*8ba0*/  IMAD R7, R25, UR4, RZ ;  /* 0x0000000419077c24 */ /* 0x000fc8000f8e02ff */
[----:B------:R-:W-:Y:S01]  /*8bb0*/  IMAD R7, R22, UR5, R7 ;  /* 0x0000000516077c24 */ /* 0x000fe2000f8e0207 */
[----:B--2---:R-:W-:-:S13]  /*8bc0*/  ISETP.NE.AND P0, PT, R24, 0x1, PT ;  /* 0x000000011800780c */ /* 0x004fda0003f05270 */
[----:B------:R-:W0:Y:S02]  /*8bd0*/  @P0 LDC.64 R4, c[0x0][0x440] ;  /* 0x00011000ff040b82 */ /* 0x000e240000000a00 */
[----:B0-----:R-:W-:-:S05]  /*8be0*/  @P0 IMAD.HI.U32 R4, R28, R4, RZ ;  /* 0x000000041c040227 */ /* 0x001fca00078e00ff */
        /* <DEDUP_REMOVED lines=10> */
.L_x_12689:
[----:B0-----:R-:W0:Y:S01]  /*8c90*/  S2R R0, SR_TID.X ;  /* 0x0000000000007919 */ /* 0x001e220000002100 */
[----:B--2---:R-:W-:Y:S02]  /*8ca0*/  LEA R3, R16, UR37, 0x3 ;  /* 0x0000002510037c11 */ /* 0x004fe4000f8e18ff */
[----:B0-----:R-:W-:Y:S02]  /*8cb0*/  LOP3.LUT R2, R0, 0x7f, RZ, 0xc0, !PT ;  /* 0x0000007f00027812 */ /* 0x001fe400078ec0ff */
[----:B------:R-:W-:Y:S02]  /*8cc0*/  SHF.L.U32 R0, R23, 0x1f, RZ ;  /* 0x0000001f17007819 */ /* 0x000fe400000006ff */
[----:B------:R-:W-:Y:S02]  /*8cd0*/  ISETP.NE.AND P1, PT, R2, RZ, PT ;  /* 0x000000ff0200720c */ /* 0x000fe40003f25270 */
[----:B------:R-:W0:Y:S02]  /*8ce0*/  SYNCS.PHASECHK.TRANS64.TRYWAIT P0, [R3+URZ+0x30840], R0 ;  /* 0x03084000030075a7 */ /* 0x000e24000800017f */
[----:B0-----:R-:W-:Y:S09]  /*8cf0*/  @!P0 BRA `(.L_x_12690) ;  /* 0x0000002c00e88947 */ /* 0x001ff20003800000 */
.L_x_12766:
        /* <DEDUP_REMOVED lines=8> */
.L_x_12691:
[----:B------:R-:W-:Y:S01]  /*8d80*/  R2UR UR8, R16 ;  /* 0x00000000100872ca */ /* 0x000fe200000e0000 */
[----:B------:R-:W-:Y:S01]  /*8d90*/  UIADD3 UR4, UP0, UR40, 0x370, URZ ;  /* 0x0000037028047890 */ /* 0x000fe2000ff1e03f */
[----:B------:R-:W-:Y:S01]  /*8da0*/  R2UR UR9, R3 ;  /* 0x00000000030972ca */ /* 0x000fe200000e0000 */
[----:B------:R-:W-:Y:S01]  /*8db0*/  UMOV UR6, 0x0 ;  /* 0x0000000000067882 */ /* 0x000fe20000000000 */
[----:B------:R-:W-:Y:S01]  /*8dc0*/  R2UR UR11, R24 ;  /* 0x00000000180b72ca */ /* 0x000fe200000e0000 */
[----:B------:R-:W-:Y:S01]  /*8dd0*/  UIADD3.X UR5, URZ, UR41, URZ, UP0, !UPT ;  /* 0x000000293f057290 */ /* 0x000fe200087fe43f */
[----:B------:R-:W-:Y:S01]  /*8de0*/  R2UR UR12, R17 ;  /* 0x00000000110c72ca */ /* 0x000fe200000e0000 */
[----:B------:R-:W-:Y:S01]  /*8df0*/  UMOV UR7, 0x14f00000 ;  /* 0x14f0000000077882 */ /* 0x000fe20000000000 */
[----:B-----5:R-:W-:Y:S01]  /*8e00*/  R2UR UR13, R18 ;  /* 0x00000000120d72ca */ /* 0x020fe200000e0000 */
[----:B------:R-:W-:Y:S01]  /*8e10*/  UMOV UR10, URZ ;  /* 0x0000003f000a7c82 */ /* 0x000fe20008000000 */
[----:B------:R-:W-:-:S02]  /*8e20*/  PLOP3.LUT P0, PT, PT, PT, PT, 0x80, 0x0 ;  /* 0x000000000000781c */ /* 0x000fc40003f0f070 */
[----:B------:R-:W-:Y:S01]  /*8e30*/  LOP3.LUT R19, R19, 0xfffffffd, RZ, 0xc0, !PT ;  /* 0xfffffffd13137812 */ /* 0x000fe200078ec0ff */
[----:B------:R-:W-:Y:S02]  /*8e40*/  UIMAD UR8, UR8, 0x6000, UR37 ;  /* 0x00006000080878a4 */ /* 0x000fe4000f8e0225 */
[----:B------:R-:W-:Y:S02]  /*8e50*/  UIADD3 UR9, UR9, 0x30830, URZ ;  /* 0x0003083009097890 */ /* 0x000fe4000fffe03f */
[----:B------:R-:W-:Y:S02]  /*8e60*/  UIMAD UR11, UR11, 0xc0, URZ ;  /* 0x000000c00b0b78a4 */ /* 0x000fe4000f8e023f */
[----:B------:R-:W-:-:S04]  /*8e70*/  UIADD3 UR8, UR8, 0x12400, URZ ;  /* 0x0001240008087890 */ /* 0x000fc8000fffe03f */
[----:B------:R-:W-:-:S05]  /*8e80*/  @P0 LOP3.LUT R19, R19, 0x2, RZ, 0xfc, !PT ;  /* 0x0000000213130812 */ /* 0x000fca00078efcff */
[----:B------:R2:W-:Y:S02]  /*8e90*/  UTMALDG.4D [UR8], [UR4], desc[UR6] ;  /* 0x00000608040075b4 */ /* 0x0005e40008019000 */
[----:B--2---:R-:W-:Y:S01]  /*8ea0*/  NOP ;  /* 0x0000000000007918 */ /* 0x004fe20000000000 */
.L_x_12687:
        /* <DEDUP_REMOVED lines=32> */
.L_x_12692:
[----:B------:R-:W2:Y:S01]  /*90b0*/  LDL.LU R20, [R1+0x1c] ;  /* 0x00001c0001147983 */ /* 0x000ea20000300800 */
[----:B------:R-:W3:Y:S01]  /*90c0*/  LDC R9, c[0x0][0x448] ;  /* 0x00011200ff097b82 */ /* 0x000ee20000000800 */
[----:B------:R-:W-:Y:S01]  /*90d0*/  ULDC.64 UR4, c[0x0][0x2e0] ;  /* 0x0000b80000047ab9 */ /* 0x000fe20000000a00 */
[----:B------:R-:W-:Y:S01]  /*90e0*/  ULDC.64 UR6, c[0x0][0x2c8] ;  /* 0x0000b20000067ab9 */ /* 0x000fe20000000a00 */
[----:B0-----:R-:W2:Y:S01]  /*90f0*/  LDL.LU.64 R2, [R1+0x10] ;  /* 0x0000100001027983 */ /* 0x001ea20000300a00 */
[----:B------:R-:W-:-:S03]  /*9100*/  ULDC.64 UR8, c[0x0][0x280] ;  /* 0x0000a00000087ab9 */ /* 0x000fc60000000a00 */
[----:B------:R-:W4:Y:S04]  /*9110*/  LDL.LU R0, [R1+0x20] ;  /* 0x0000200001007983 */ /* 0x000f280000300800 */
[----:B------:R-:W5:Y:S01]  /*9120*/  LDL R21, [R1+0x4] ;  /* 0x0000040001157983 */ /* 0x000f620000100800 */
[----:B------:R-:W0:Y:S01]  /*9130*/  S2R R12, SR_TID.X ;  /* 0x00000000000c7919 */ /* 0x000e220000002100 */
[----:B---3--:R-:W-:-:S13]  /*9140*/  ISETP.NE.AND P0, PT, R9, 0x1, PT ;  /* 0x000000010900780c */ /* 0x008fda0003f05270 */
[----:B------:R-:W3:Y:S08]  /*9150*/  @P0 LDC R4, c[0x0][0x450] ;  /* 0x00011400ff040b82 */ /* 0x000ef00000000800 */
[----:B------:R-:W1:Y:S01]  /*9160*/  @P0 LDC R10, c[0x0][0x44c] ;  /* 0x00011300ff0a0b82 */ /* 0x000e620000000800 */
[----:B--2---:R-:W-:Y:S02]  /*9170*/  IMAD.MOV.U32 R3, RZ, RZ, R20 ;  /* 0x000000ffff037224 */ /* 0x004fe400078e0014 */
[----:B------:R-:W2:Y:S01]  /*9180*/  S2R R20, SR_TID.X ;  /* 0x0000000000147919 */ /* 0x000ea20000002100 */
[----:B----4-:R-:W-:-:S02]  /*9190*/  IMAD R0, R0, UR4, RZ ;  /* 0x0000000400007c24 */ /* 0x010fc4000f8e02ff */
[----:B------:R-:W-:Y:S01]  /*91a0*/  IMAD.WIDE.U32 R2, R27, UR4, R2 ;  /* 0x000000041b027c25 */ /* 0x000fe2000f8e0002 */
[----:B------:R-:W-:-:S03]  /*91b0*/  ULDC UR4, c[0x0][0xc38] ;  /* 0x00030e0000047ab9 */ /* 0x000fc60000000800 */
[----:B------:R-:W-:Y:S02]  /*91c0*/  IMAD R5, R27, UR5, R0 ;  /* 0x000000051b057c24 */ /* 0x000fe4000f8e0200 */
[----:B------:R-:W4:Y:S02]  /*91d0*/  @P0 LDC R0, c[0x0][0x44c] ;  /* 0x00011300ff000b82 */ /* 0x000f240000000800 */
[----:B------:R-:W-:Y:S01]  /*91e0*/  IMAD.IADD R3, R3, 0x1, R5 ;  /* 0x0000000103037824 */ /* 0x000fe200078e0205 */
[C---:B--2---:R-:W-:Y:S01]  /*91f0*/  LOP3.LUT R6, R20.reuse, 0x7f, RZ, 0xc0, !PT ;  /* 0x0000007f14067812 */ /* 0x044fe200078ec0ff */
[----:B------:R-:W-:-:S03]  /*9200*/  IMAD.SHL.U32 R20, R20, 0x10, RZ ;  /* 0x0000001014147824 */ /* 0x000fc600078e00ff */
[----:B------:R-:W-:Y:S01]  /*9210*/  SHF.R.U32.HI R7, RZ, 0x3, R6 ;  /* 0x00000003ff077819 */ /* 0x000fe20000011606 */
[----:B------:R-:W-:-:S03]  /*9220*/  IMAD.MOV R6, RZ, RZ, -R29 ;  /* 0x000000ffff067224 */ /* 0x000fc600078e0a1d */
[----:B------:R-:W-:Y:S01]  /*9230*/  LOP3.LUT R20, R7, 0x70, R20, 0xf8, !PT ;  /* 0x0000007007147812 */ /* 0x000fe200078ef814 */
[----:B-----5:R-:W-:Y:S01]  /*9240*/  IMAD R6, R6, UR4, R21 ;  /* 0x0000000406067c24 */ /* 0x020fe2000f8e0215 */
[----:B------:R-:W-:Y:S01]  /*9250*/  ULDC.64 UR4, c[0x0][0x2d0] ;  /* 0x0000b40000047ab9 */ /* 0x000fe20000000a00 */
[----:B0-----:R-:W-:Y:S02]  /*9260*/  LOP3.LUT R21, R12, 0x7f, RZ, 0xc0, !PT ;  /* 0x0000007f0c157812 */ /* 0x001fe400078ec0ff */
[----:B------:R-:W-:Y:S02]  /*9270*/  IMAD R7, R6, 0xc0, R20 ;  /* 0x000000c006077824 */ /* 0x000fe400078e0214 */
[----:B------:R-:W-:Y:S01]  /*9280*/  IMAD.SHL.U32 R20, R12, 0x8, RZ ;  /* 0x000000080c147824 */ /* 0x000fe200078e00ff */
[----:B------:R-:W-:Y:S01]  /*9290*/  SHF.R.U32.HI R21, RZ, 0x3, R21 ;  /* 0x00000003ff157819 */ /* 0x000fe20000011615 */
[----:B----4-:R-:W-:-:S03]  /*92a0*/  @P0 IMAD.HI.U32 R11, R7, R0, RZ ;  /* 0x00000000070b0227 */ /* 0x010fc600078e00ff */
[----:B------:R-:W-:Y:S01]  /*92b0*/  LOP3.LUT R20, R20, 0x38, RZ, 0xc0, !PT ;  /* 0x0000003814147812 */ /* 0x000fe200078ec0ff */
        /* <DEDUP_REMOVED lines=13> */
[----:B------:R-:W-:Y:S01]  /*9390*/  LEA R0, P1, R4, UR8, 0x1 ;  /* 0x0000000804007c11 */ /* 0x000fe2000f8208ff */
[----:B------:R-:W-:-:S03]  /*93a0*/  VIADD R8, R7, 0x80 ;  /* 0x0000008007087836 */ /* 0x000fc60000000000 */
[----:B------:R-:W-:Y:S01]  /*93b0*/  IADD3 R5, R5, R11, RZ ;  /* 0x0000000b05057210 */ /* 0x000fe20007ffe0ff */
[----:B-1----:R-:W-:-:S03]  /*93c0*/  @P0 IMAD.HI.U32 R10, R8, R10, RZ ;  /* 0x0000000a080a0227 */ /* 0x002fc600078e00ff */
[----:B------:R-:W-:Y:S01]  /*93d0*/  LEA.HI.X R4, R4, UR9, R5, 0x1, P1 ;  /* 0x0000000904047c11 */ /* 0x000fe200088f0c05 */
[----:B------:R-:W-:Y:S01]  /*93e0*/  IMAD.MOV.U32 R7, RZ, RZ, R8 ;  /* 0x000000ffff077224 */ /* 0x000fe200078e0008 */
[----:B------:R-:W0:Y:S02]  /*93f0*/  @P0 LDC R5, c[0x0][0x450] ;  /* 0x00011400ff050b82 */ /* 0x000e240000000800 */
        /* <DEDUP_REMOVED lines=9> */
[----:B------:R-:W-:-:S03]  /*9490*/  UMOV UR4, 0xffffffff ;  /* 0xffffffff00047882 */ /* 0x000fc60000000000 */
[----:B------:R-:W-:Y:S01]  /*94a0*/  IMAD.IADD R3, R3, 0x1, R7 ;  /* 0x0000000103037824 */ /* 0x000fe200078e0207 */
[----:B------:R-:W-:Y:S01]  /*94b0*/  SHF.R.S32.HI R7, RZ, 0x1f, R5 ;  /* 0x0000001fff077819 */ /* 0x000fe20000011405 */
[----:B------:R-:W-:-:S04]  /*94c0*/  IMAD.WIDE.U32 R2, R5, UR6, R2 ;  /* 0x0000000605027c25 */ /* 0x000fc8000f8e0002 */
[----:B------:R-:W-:-:S04]  /*94d0*/  IMAD R7, R7, UR6, RZ ;  /* 0x0000000607077c24 */ /* 0x000fc8000f8e02ff */
        /* <DEDUP_REMOVED lines=9> */
[----:B------:R-:W-:Y:S02]  /*9570*/  IMAD R6, R9, UR4, RZ ;  /* 0x0000000409067c24 */ /* 0x000fe4000f8e02ff */
[C---:B------:R-:W-:Y:S01]  /*9580*/  IADD3 R11, R7.reuse, 0x80, RZ ;  /* 0x00000080070b7810 */ /* 0x040fe20007ffe0ff */
[----:B------:R-:W2:Y:S02]  /*9590*/  SHFL.IDX PT, R14, R0, 0x1, 0x181f ;  /* 0x00381f00000e7f89 */ /* 0x000ea400000e0000 */
[----:B------:R-:W-:-:S13]  /*95a0*/  ISETP.GE.AND P1, PT, R7, R6, PT ;  /* 0x000000060700720c */ /* 0x000fda0003f26270 */
[----:B0-----:R-:W-:-:S05]  /*95b0*/  @!P1 LEA R9, P2, R20, R3, 0x1 ;  /* 0x0000000314099211 */ /* 0x001fca00078408ff */
[----:B-1----:R-:W-:Y:S02]  /*95c0*/  @!P1 IMAD.X R3, RZ, RZ, R2, P2 ;  /* 0x000000ffff039224 */ /* 0x002fe400010e0602 */
[----:B------:R-:W-:Y:S02]  /*95d0*/  @!P1 IMAD.MOV.U32 R2, RZ, RZ, R9 ;  /* 0x000000ffff029224 */ /* 0x000fe400078e0009 */
[----:B------:R-:W-:-:S03]  /*95e0*/  VIADD R9, R7, 0x10 ;  /* 0x0000001007097836 */ /* 0x000fc60000000000 */
[----:B------:R0:W-:Y:S02]  /*95f0*/  @!P1 LDGSTS.E.BYPASS.LTC128B.128 [R26+0xc400], desc[UR46][R2.64], !P0 ;  /* 0x0c400000021a9fae */ /* 0x0001e4000c101d6e */
[----:B------:R-:W-:Y:S01]  /*9600*/  ISETP.GE.AND P1, PT, R9, R6, PT ;  /* 0x000000060900720c */ /* 0x000fe20003f26270 */
[----:B------:R-:W-:Y:S01]  /*9610*/  VIADD R9, R7, 0x20 ;  /* 0x0000002007097836 */ /* 0x000fe20000000000 */
[----:B0-----:R-:W0:Y:S11]  /*9620*/  SHFL.IDX PT, R2, R4, 0x1, 0x181f ;  /* 0x00381f0004027f89 */ /* 0x001e3600000e0000 */
[----:B--2---:R-:W-:-:S05]  /*9630*/  @!P1 LEA R14, P2, R20, R14, 0x1 ;  /* 0x0000000e140e9211 */ /* 0x004fca00078408ff */
[----:B0-----:R-:W-:Y:S02]  /*9640*/  @!P1 IMAD.X R3, RZ, RZ, R2, P2 ;  /* 0x000000ffff039224 */ /* 0x001fe400010e0602 */
[----:B------:R-:W-:Y:S02]  /*9650*/  @!P1 IMAD.MOV.U32 R2, RZ, RZ, R14 ;  /* 0x000000ffff029224 */ /* 0x000fe400078e000e */
[----:B------:R-:W0:Y:S04]  /*9660*/  SHFL.IDX PT, R14, R0, 0x2, 0x181f ;  /* 0x00581f00000e7f89 */ /* 0x000e2800000e0000 */
[----:B------:R1:W-:Y:S01]  /*9670*/  @!P1 LDGSTS.E.BYPASS.LTC128B.128 [R26+0xcc00], desc[UR46][R2.64], !P0 ;  /* 0x0cc00000021a9fae */ /* 0x0003e2000c101d6e */
[----:B------:R-:W-:Y:S01]  /*9680*/  ISETP.GE.AND P1, PT, R9, R6, PT ;  /* 0x000000060900720c */ /* 0x000fe20003f26270 */
[----:B------:R-:W-:-:S02]  /*9690*/  VIADD R9, R7, 0x30 ;  /* 0x0000003007097836 */ /* 0x000fc40000000000 */
[----:B-1----:R-:W1:Y:S10]  /*96a0*/  SHFL.IDX PT, R2, R4, 0x2, 0x181f ;  /* 0x00581f0004027f89 */ /* 0x002e7400000e0000 */
[----:B0-----:R-:W-:-:S05]  /*96b0*/  @!P1 LEA R14, P2, R20, R14, 0x1 ;  /* 0x0000000e140e9211 */ /* 0x001fca00078408ff */
[----:B-1----:R-:W-:Y:S02]  /*96c0*/  @!P1 IMAD.X R3, RZ, RZ, R2, P2 ;  /* 0x000000ffff039224 */ /* 0x002fe400010e0602 */
        /* <DEDUP_REMOVED lines=27> */
[----:B------:R-:W-:-:S03]  /*9880*/  ISETP.GE.AND P1, PT, R9, R6, PT ;  /* 0x000000060900720c */ /* 0x000fc60003f26270 */
[----:B------:R-:W-:Y:S04]  /*9890*/  SHFL.IDX PT, R9, R0, 0x7, 0x181f ;  /* 0x00f81f0000097f89 */ /* 0x000fe800000e0000 */
[----:B------:R-:W-:Y:S04]  /*98a0*/  SHFL.IDX PT, R0, R8, RZ, 0x181f ;  /* 0x00181fff08007589 */ /* 0x000fe800000e0000 */
[----:B-1----:R-:W1:Y:S04]  /*98b0*/  SHFL.IDX PT, R2, R4, 0x6, 0x181f ;  /* 0x00d81f0004027f89 */ /* 0x002e6800000e0000 */
[----:B------:R-:W2:Y:S01]  /*98c0*/  SHFL.IDX PT, R4, R4, 0x7, 0x181f ;  /* 0x00f81f0004047f89 */ /* 0x000ea200000e0000 */
[----:B0-----:R-:W-:-:S05]  /*98d0*/  @!P1 LEA R14, P2, R20, R14, 0x1 ;  /* 0x0000000e140e9211 */ /* 0x001fca00078408ff */
[----:B-1----:R-:W-:Y:S01]  /*98e0*/  @!P1 IMAD.X R3, RZ, RZ, R2, P2 ;  /* 0x000000ffff039224 */ /* 0x002fe200010e0602 */
[-C--:B------:R-:W-:Y:S01]  /*98f0*/  ISETP.GE.AND P2, PT, R11, R6.reuse, PT ;  /* 0x000000060b00720c */ /* 0x080fe20003f46270 */
[----:B------:R-:W-:Y:S02]  /*9900*/  @!P1 IMAD.MOV.U32 R2, RZ, RZ, R14 ;  /* 0x000000ffff029224 */ /* 0x000fe400078e000e */
[----:B------:R-:W-:Y:S01]  /*9910*/  VIADD R11, R7, 0x70 ;  /* 0x00000070070b7836 */ /* 0x000fe20000000000 */
[----:B------:R-:W0:Y:S04]  /*9920*/  SHFL.IDX PT, R14, R5, RZ, 0x181f ;  /* 0x00181fff050e7589 */ /* 0x000e2800000e0000 */
[----:B------:R1:W-:Y:S01]  /*9930*/  @!P1 LDGSTS.E.BYPASS.LTC128B.128 [R26+0xf400], desc[UR46][R2.64], !P0 ;  /* 0x0f400000021a9fae */ /* 0x0003e2000c101d6e */
[----:B------:R-:W-:-:S13]  /*9940*/  ISETP.GE.AND P1, PT, R11, R6, PT ;  /* 0x000000060b00720c */ /* 0x000fda0003f26270 */
[----:B-1----:R-:W-:Y:S01]  /*9950*/  @!P1 LEA R2, P3, R20, R9, 0x1 ;  /* 0x0000000914029211 */ /* 0x002fe200078608ff */
[----:B------:R-:W-:-:S04]  /*9960*/  VIADD R9, R7, 0x90 ;  /* 0x0000009007097836 */ /* 0x000fc80000000000 */
[----:B--2---:R-:W-:-:S05]  /*9970*/  @!P1 IMAD.X R3, RZ, RZ, R4, P3 ;  /* 0x000000ffff039224 */ /* 0x004fca00018e0604 */
[----:B------:R0:W-:Y:S02]  /*9980*/  @!P1 LDGSTS.E.BYPASS.LTC128B.128 [R26+0xfc00], desc[UR46][R2.64], !P0 ;  /* 0x0fc00000021a9fae */ /* 0x0001e4000c101d6e */
[C---:B0-----:R-:W-:Y:S02]  /*9990*/  @!P2 LEA R2, P1, R20.reuse, R14, 0x1 ;  /* 0x0000000e1402a211 */ /* 0x041fe400078208ff */
[----:B------:R-:W0:Y:S03]  /*99a0*/  SHFL.IDX PT, R14, R5, 0x1, 0x181f ;  /* 0x00381f00050e7f89 */ /* 0x000e2600000e0000 */
[----:B------:R-:W-:Y:S01]  /*99b0*/  @!P2 IMAD.X R3, RZ, RZ, R0, P1 ;  /* 0x000000ffff03a224 */ /* 0x000fe200008e0600 */
[----:B------:R-:W-:Y:S01]  /*99c0*/  ISETP.GE.AND P1, PT, R9, R6, PT ;  /* 0x000000060900720c */ /* 0x000fe20003f26270 */
[----:B------:R-:W1:Y:S04]  /*99d0*/  SHFL.IDX PT, R0, R8, 0x1, 0x181f ;  /* 0x00381f0008007f89 */ /* 0x000e6800000e0000 */
[----:B------:R2:W-:Y:S08]  /*99e0*/  @!P2 LDGSTS.E.BYPASS.LTC128B.128 [R26+0x10400], desc[UR46][R2.64], !P0 ;  /* 0x10400000021aafae */ /* 0x0005f0000c101d6e */
[----:B0-----:R-:W-:-:S05]  /*99f0*/  @!P1 LEA R14, P2, R20, R14, 0x1 ;  /* 0x0000000e140e9211 */ /* 0x001fca00078408ff */
[----:B--2---:R-:W-:Y:S02]  /*9a00*/  @!P1 IMAD.MOV.U32 R2, RZ, RZ, R14 ;  /* 0x000000ffff029224 */ /* 0x004fe400078e000e */
[----:B------:R-:W0:Y:S01]  /*9a10*/  SHFL.IDX PT, R14, R5, 0x2, 0x181f ;  /* 0x00581f00050e7f89 */ /* 0x000e2200000e0000 */
[----:B-1----:R-:W-:-:S03]  /*9a20*/  @!P1 IMAD.X R9, RZ, RZ, R0, P2 ;  /* 0x000000ffff099224 */ /* 0x002fc600010e0600 */
[----:B------:R-:W1:Y:S01]  /*9a30*/  SHFL.IDX PT, R0, R8, 0x2, 0x181f ;  /* 0x00581f0008007f89 */ /* 0x000e6200000e0000 */
[----:B------:R-:W-:Y:S02]  /*9a40*/  @!P1 IMAD.MOV.U32 R3, RZ, RZ, R9 ;  /* 0x000000ffff039224 */ /* 0x000fe400078e0009 */
[----:B------:R-:W-:Y:S01]  /*9a50*/  VIADD R9, R7, 0xa0 ;  /* 0x000000a007097836 */ /* 0x000fe20000000000 */
[----:B------:R-:W2:Y:S04]  /*9a60*/  SHFL.IDX PT, R8, R8, 0x3, 0x181f ;  /* 0x00781f0008087f89 */ /* 0x000ea800000e0000 */
[----:B------:R0:W-:Y:S01]  /*9a70*/  @!P1 LDGSTS.E.BYPASS.LTC128B.128 [R26+0x10c00], desc[UR46][R2.64], !P0 ;  /* 0x10c00000021a9fae */ /* 0x0001e2000c101d6e */
[----:B------:R-:W-:-:S13]  /*9a80*/  ISETP.GE.AND P1, PT, R9, R6, PT ;  /* 0x000000060900720c */ /* 0x000fda0003f26270 */
[----:B0-----:R-:W-:Y:S02]  /*9a90*/  @!P1 LEA R2, P2, R20, R14, 0x1 ;  /* 0x0000000e14029211 */ /* 0x001fe400078408ff */
[----:B------:R0:W3:Y:S03]  /*9aa0*/  SHFL.IDX PT, R14, R5, 0x3, 0x181f ;  /* 0x00781f00050e7f89 */ /* 0x0000e600000e0000 */
[----:B-1----:R-:W-:-:S05]  /*9ab0*/  @!P1 IMAD.X R3, RZ, RZ, R0, P2 ;  /* 0x000000ffff039224 */ /* 0x002fca00010e0600 */
[----:B--2---:R0:W-:Y:S03]  /*9ac0*/  @!P1 LDGSTS.E.BYPASS.LTC128B.128 [R26+0x11400], desc[UR46][R2.64], !P0 ;  /* 0x11400000021a9fae */ /* 0x0041e6000c101d6e */
.L_x_12791:
[----:B------:R-:W2:Y:S01]  /*9ad0*/  LDL R0, [R1+0x18] ;  /* 0x0000180001007983 */ /* 0x000ea20000100800 */
[----:B------:R-:W-:-:S05]  /*9ae0*/  VIADD R7, R7, 0xb0 ;  /* 0x000000b007077836 */ /* 0x000fca0000000000 */
[----:B------:R-:W-:-:S13]  /*9af0*/  ISETP.GE.AND P1, PT, R7, R6, PT ;  /* 0x000000060700720c */ /* 0x000fda0003f26270 */
[----:B0--3--:R-:W-:-:S05]  /*9b00*/  @!P1 LEA R2, P2, R20, R14, 0x1 ;  /* 0x0000000e14029211 */ /* 0x009fca00078408ff */
[----:B------:R-:W-:-:S05]  /*9b10*/  @!P1 IMAD.X R3, RZ, RZ, R8, P2 ;  /* 0x000000ffff039224 */ /* 0x000fca00010e0608 */
[----:B------:R-:W-:Y:S01]  /*9b20*/  @!PT LDS RZ, [RZ] ;  /* 0x00000000fffff984 */ /* 0x000fe20000000800 */
[----:B------:R-:W-:Y:S01]  /*9b30*/  @!PT LDS RZ, [RZ] ;  /* 0x00000000fffff984 */ /* 0x000fe20000000800 */
[----:B------:R-:W-:Y:S01]  /*9b40*/  @!PT LDS RZ, [RZ] ;  /* 0x00000000fffff984 */ /* 0x000fe20000000800 */
        /* <DEDUP_REMOVED lines=14> */
.L_x_12792:
[----:B------:R-:W-:Y:S05]  /*9c30*/  BSYNC B0 ;  /* 0x0000000000007941 */ /* 0x000fea0003800000 */
.L_x_12694:
        /* <DEDUP_REMOVED lines=40> */
.L_x_12700:
[----:B------:R-:W-:Y:S01]  /*9ec0*/  LEA R3, R7, UR37, 0x3 ;  /* 0x0000002507037c11 */ /* 0x000fe2000f8e18ff */
[----:B------:R-:W-:Y:S01]  /*9ed0*/  BSSY B1, `(.L_x_12701) ;  /* 0x0000004000017945 */ /* 0x000fe20003800000 */
[----:B------:R-:W-:-:S04]  /*9ee0*/  SHF.L.U32 R2, R10, 0x1f, RZ ;  /* 0x0000001f0a027819 */ /* 0x000fc800000006ff */
[----:B------:R-:W1:Y:S02]  /*9ef0*/  SYNCS.PHASECHK.TRANS64.TRYWAIT P0, [R3+URZ+0x30840], R2 ;  /* 0x03084002030075a7 */ /* 0x000e64000800017f */
[----:B-1----:R-:W-:Y:S05]  /*9f00*/  @!P0 BRA `(.L_x_12702) ;  /* 0x0000002c000c8947 */ /* 0x002fea0003800000 */
.L_x_12793:
[----:B------:R-:W-:Y:S05]  /*9f10*/  BSYNC B1 ;  /* 0x0000000000017941 */ /* 0x000fea0003800000 */
.L_x_12701:
        /* <DEDUP_REMOVED lines=12> */
.L_x_12704:
[----:B------:R-:W-:Y:S05]  /*9fe0*/  BSYNC B1 ;  /* 0x0000000000017941 */ /* 0x000fea0003800000 */
.L_x_12703:
[----:B-1----:R-:W-:Y:S01]  /*9ff0*/  IMAD.MOV.U32 R2, RZ, RZ, RZ ;  /* 0x000000ffff027224 */ /* 0x002fe200078e00ff */
[----:B------:R-:W-:Y:S01]  /*a000*/  UIADD3 UR4, UP0, UR40, 0x370, URZ ;  /* 0x0000037028047890 */ /* 0x000fe2000ff1e03f */
[----:B------:R-:W-:Y:S01]  /*a010*/  IMAD R5, R7, 0x6000, R9 ;  /* 0x0000600007057824 */ /* 0x000fe200078e0209 */
[----:B------:R-:W-:Y:S01]  /*a020*/  PLOP3.LUT P0, PT, PT, PT, PT, 0x80, 0x0 ;  /* 0x000000000000781c */ /* 0x000fe20003f0f070 */
[----:B------:R-:W-:Y:S01]  /*a030*/  VIADD R3, R3, 0x30830 ;  /* 0x0003083003037836 */ /* 0x000fe20000000000 */
[----:B------:R-:W-:Y:S01]  /*a040*/  R2UR UR10, R2 ;  /* 0x00000000020a72ca */ /* 0x000fe200000e0000 */
[----:B------:R-:W-:Y:S01]  /*a050*/  VIADD R5, R5, 0x12400 ;  /* 0x0001240005057836 */ /* 0x000fe20000000000 */
[----:B------:R-:W-:Y:S01]  /*a060*/  UIADD3.X UR5, URZ, UR41, URZ, UP0, !UPT ;  /* 0x000000293f057290 */ /* 0x000fe200087fe43f */
[----:B------:R-:W-:Y:S01]  /*a070*/  IMAD R11, R0, 0xc0, RZ ;  /* 0x000000c0000b7824 */ /* 0x000fe200078e02ff */
[----:B------:R-:W-:Y:S01]  /*a080*/  UMOV UR6, 0x0 ;  /* 0x0000000000067882 */ /* 0x000fe20000000000 */
[----:B------:R-:W-:-:S10]  /*a090*/  UMOV UR7, 0x14f00000 ;  /* 0x14f0000000077882 */ /* 0x000fd40000000000 */
.L_x_12705:
        /* <DEDUP_REMOVED lines=11> */
[----:B------:R-:W-:Y:S01]  /*a150*/  BSSY B1, `(.L_x_12706) ;  /* 0x0000004000017945 */ /* 0x000fe20003800000 */
[----:B------:R-:W-:-:S04]  /*a160*/  LEA R3, R16, R8, 0x3 ;  /* 0x0000000810037211 */ /* 0x000fc800078e18ff */
[----:B------:R-:W0:Y:S02]  /*a170*/  SYNCS.PHASECHK.TRANS64.TRYWAIT P0, [R3+URZ+0x60], R12 ;  /* 0x0000600c030075a7 */ /* 0x000e24000800017f */
[----:B0-----:R-:W-:Y:S05]  /*a180*/  @!P0 BRA `(.L_x_12707) ;  /* 0x0000002800808947 */ /* 0x001fea0003800000 */
.L_x_12794:
[----:B------:R-:W-:Y:S05]  /*a190*/  BSYNC B1 ;  /* 0x0000000000017941 */ /* 0x000fea0003800000 */
.L_x_12706:
[----:B------:R-:W-:Y:S01]  /*a1a0*/  BSSY B1, `(.L_x_12708) ;  /* 0x000000c000017945 */ /* 0x000fe20003800000 */
[----:B0-----:R-:W-:Y:S02]  /*a1b0*/  IMAD.MOV.U32 R12, RZ, RZ, 0x0 ;  /* 0x00000000ff0c7424 */ /* 0x001fe400078e00ff */
[----:B------:R-:W-:Y:S01]  /*a1c0*/  IMAD.MOV.U32 R13, RZ, RZ, 0x14f00000 ;  /* 0x14f00000ff0d7424 */ /* 0x000fe200078e00ff */
[----:B------:R-:W-:Y:S06]  /*a1d0*/  @P1 BRA `(.L_x_12709) ;  /* 0x0000000000201947 */ /* 0x000fec0003800000 */
[----:B------:R-:W0:Y:S01]  /*a1e0*/  S2R R5, SR_TID.X ;  /* 0x0000000000057919 */ /* 0x000e220000002100 */
[----:B------:R-:W-:Y:S01]  /*a1f0*/  LEA R3, R16, UR37, 0x3 ;  /* 0x0000002510037c11 */ /* 0x000fe2000f8e18ff */
[----:B------:R-:W-:-:S04]  /*a200*/  IMAD.MOV.U32 R14, RZ, RZ, 0x6000 ;  /* 0x00006000ff0e7424 */ /* 0x000fc800078e00ff */
[----:B------:R1:W-:Y:S01]  /*a210*/  SYNCS.ARRIVE.TRANS64 RZ, [R3+URZ+0x30850], R14 ;  /* 0x0308500e03ff79a7 */ /* 0x0003e2000800003f */
[----:B0-----:R-:W-:-:S04]  /*a220*/  LOP3.LUT R5, R5, 0x1f, RZ, 0xc0, !PT ;  /* 0x0000001f05057812 */ /* 0x001fc800078ec0ff */
[----:B------:R-:W-:-:S13]  /*a230*/  ISETP.NE.AND P0, PT, R5, RZ, PT ;  /* 0x000000ff0500720c */ /* 0x000fda0003f05270 */
[----:B-1----:R-:W-:Y:S05]  /*a240*/  @!P0 BRA `(.L_x_12709) ;  /* 0x0000000000048947 */ /* 0x002fea0003800000 */
[----:B------:R-:W-:Y:S01]  /*a250*/  BPT.TRAP 0x1 ;  /* 0x000000040000795c */ /* 0x000fe20000300000 */
.L_x_12709:
[----:B------:R-:W-:Y:S05]  /*a260*/  BSYNC B1 ;  /* 0x0000000000017941 */ /* 0x000fea0003800000 */
.L_x_12708:
[----:B------:R-:W-:Y:S01]  /*a270*/  R2UR UR6, R12 ;  /* 0x000000000c0672ca */ /* 0x000fe200000e0000 */
[----:B------:R-:W-:Y:S01]  /*a280*/  IMAD R3, R16, 0x6000, R9 ;  /* 0x0000600010037824 */ /* 0x000fe200078e0209 */
[----:B------:R-:W-:Y:S01]  /*a290*/  R2UR UR7, R13 ;  /* 0x000000000d0772ca */ /* 0x000fe200000e0000 */
[----:B------:R-:W-:Y:S01]  /*a2a0*/  UIADD3 UR4, UP0, UR40, 0x470, URZ ;  /* 0x0000047028047890 */ /* 0x000fe2000ff1e03f */
[----:B------:R-:W-:Y:S01]  /*a2b0*/  R2UR UR10, R2 ;  /* 0x00000000020a72ca */ /* 0x000fe200000e0000 */
[----:B------:R-:W-:Y:S01]  /*a2c0*/  IMAD R5, R24, 0xc0, RZ ;  /* 0x000000c018057824 */ /* 0x000fe200078e02ff */
[----:B------:R-:W-:Y:S01]  /*a2d0*/  LEA R2, R16, UR37, 0x3 ;  /* 0x0000002510027c11 */ /* 0x000fe2000f8e18ff */
[----:B------:R-:W-:Y:S01]  /*a2e0*/  VIADD R3, R3, 0x400 ;  /* 0x0000040003037836 */ /* 0x000fe20000000000 */
[----:B------:R-:W-:Y:S01]  /*a2f0*/  PLOP3.LUT P0, PT, PT, PT, PT, 0x80, 0x0 ;  /* 0x000000000000781c */ /* 0x000fe20003f0f070 */
[----:B------:R-:W-:Y:S02]  /*a300*/  UIADD3.X UR5, URZ, UR41, URZ, UP0, !UPT ;  /* 0x000000293f057290 */ /* 0x000fe400087fe43f */
[----:B------:R-:W-:-:S10]  /*a310*/  VIADD R2, R2, 0x30850 ;  /* 0x0003085002027836 */ /* 0x000fd40000000000 */
.L_x_12710:
        /* <DEDUP_REMOVED lines=12> */
.L_x_12699:
[----:B------:R-:W-:Y:S05]  /*a3e0*/  BSYNC B0 ;  /* 0x0000000000007941 */ /* 0x000fea0003800000 */
.L_x_12698:
[----:B------:R-:W2:Y:S01]  /*a3f0*/  LDL.LU R0, [R1] ;  /* 0x0000000001007983 */ /* 0x000ea20000300800 */
[----:B------:R-:W-:Y:S02]  /*a400*/  IMAD.MOV.U32 R16, RZ, RZ, R7 ;  /* 0x000000ffff107224 */ /* 0x000fe400078e0007 */
[----:B------:R-:W-:Y:S02]  /*a410*/  IMAD.MOV.U32 R23, RZ, RZ, R10 ;  /* 0x000000ffff177224 */ /* 0x000fe400078e000a */
[----:B--2---:R-:W-:-:S07]  /*a420*/  VIADD R0, R0, 0xfffffffd ;  /* 0xfffffffd00007836 */ /* 0x004fce0000000000 */
.L_x_12697:
[----:B------:R-:W-:Y:S01]  /*a430*/  IMAD.MOV R3, RZ, RZ, -R6 ;  /* 0x000000ffff037224 */ /* 0x000fe200078e0a06 */
[----:B------:R-:W-:Y:S04]  /*a440*/  BSSY B0, `(.L_x_12696) ;  /* 0x00000e4000007945 */ /* 0x000fe80003800000 */
[----:B------:R-:W-:-:S13]  /*a450*/  ISETP.NE.AND P0, PT, R28, R3, PT ;  /* 0x000000031c00720c */ /* 0x000fda0003f05270 */
[----:B------:R-:W-:Y:S05]  /*a460*/  @!P0 BRA `(.L_x_12711) ;  /* 0x0000000c00848947 */ /* 0x000fea0003800000 */
[----:B------:R-:W-:-:S07]  /*a470*/  IMAD.MOV.U32 R4, RZ, RZ, R18 ;  /* 0x000000ffff047224 */ /* 0x000fce00078e0012 */
.L_x_12738:
        /* <DEDUP_REMOVED lines=19> */
[----:B------:R-:W-:-:S04]  /*a5b0*/  @P0 SHF.R.U32.HI R2, RZ, R3, R4 ;  /* 0x00000003ff020219 */ /* 0x000fc80000011604 */
[--C-:B------:R-:W-:Y:S01]  /*a5c0*/  SHF.R.S32.HI R3, RZ, 0x1f, R2.reuse ;  /* 0x0000001fff037819 */ /* 0x100fe20000011402 */
[--C-:B------:R-:W-:Y:S02]  /*a5d0*/  IMAD.MOV R10, RZ, RZ, -R2.reuse ;  /* 0x000000ffff0a7224 */ /* 0x100fe400078e0a02 */
[----:B------:R-:W-:Y:S01]  /*a5e0*/  IMAD.WIDE.U32 R2, R22, UR4, R2 ;  /* 0x0000000416027c25 */ /* 0x000fe2000f8e0002 */
[----:B------:R-:W-:-:S03]  /*a5f0*/  ULDC.64 UR4, c[0x0][0x418] ;  /* 0x0001060000047ab9 */ /* 0x000fc60000000a00 */
[----:B------:R-:W-:Y:S01]  /*a600*/  IMAD.IADD R11, R11, 0x1, R3 ;  /* 0x000000010b0b7824 */ /* 0x000fe200078e0203 */
[----:B------:R-:W-:Y:S01]  /*a610*/  LEA R4, P0, R2, UR4, 0x2 ;  /* 0x0000000402047c11 */ /* 0x000fe2000f8010ff */
[----:B------:R-:W-:-:S03]  /*a620*/  IMAD R10, R5, R10, R0 ;  /* 0x0000000a050a7224 */ /* 0x000fc600078e0200 */
[----:B------:R-:W-:-:S05]  /*a630*/  LEA.HI.X R5, R2, UR5, R11, 0x2, P0 ;  /* 0x0000000502057c11 */ /* 0x000fca00080f140b */
[----:B------:R0:W5:Y:S04]  /*a640*/  LDG.E R4, desc[UR46][R4.64] ;  /* 0x0000002e04047981 */ /* 0x000168000c1e1900 */
.L_x_12714:
[----:B------:R-:W0:Y:S01]  /*a650*/  S2R R2, SR_TID.X ;  /* 0x0000000000027919 */ /* 0x000e220000002100 */
[----:B------:R-:W-:Y:S01]  /*a660*/  LEA R3, R6, UR37, 0x3 ;  /* 0x0000002506037c11 */ /* 0x000fe2000f8e18ff */
[----:B------:R-:W-:Y:S01]  /*a670*/  BSSY B2, `(.L_x_12715) ;  /* 0x0000006000027945 */ /* 0x000fe20003800000 */
[----:B0-----:R-:W-:Y:S02]  /*a680*/  LOP3.LUT R5, R2, 0x7f, RZ, 0xc0, !PT ;  /* 0x0000007f02057812 */ /* 0x001fe400078ec0ff */
[----:B------:R-:W-:Y:S02]  /*a690*/  SHF.L.U32 R2, R7, 0x1f, RZ ;  /* 0x0000001f07027819 */ /* 0x000fe400000006ff */
[----:B------:R-:W-:Y:S02]  /*a6a0*/  ISETP.NE.AND P1, PT, R5, RZ, PT ;  /* 0x000000ff0500720c */ /* 0x000fe40003f25270 */
[----:B------:R-:W0:Y:S02]  /*a6b0*/  SYNCS.PHASECHK.TRANS64.TRYWAIT P0, [R3+URZ+0x30840], R2 ;  /* 0x03084002030075a7 */ /* 0x000e24000800017f */
[----:B0-----:R-:W-:Y:S09]  /*a6c0*/  @!P0 BRA `(.L_x_12716) ;  /* 0x0000002400448947 */ /* 0x001ff20003800000 */
.L_x_12795:
[----:B------:R-:W-:Y:S05]  /*a6d0*/  BSYNC B2 ;  /* 0x0000000000027941 */ /* 0x000fea0003800000 */
.L_x_12715:
        /* <DEDUP_REMOVED lines=9> */
.L_x_12718:
[----:B------:R-:W-:Y:S05]  /*a770*/  BSYNC B2 ;  /* 0x0000000000027941 */ /* 0x000fea0003800000 */
.L_x_12717:
[----:B------:R-:W-:Y:S01]  /*a780*/  IMAD.MOV.U32 R11, RZ, RZ, RZ ;  /* 0x000000ffff0b7224 */ /* 0x000fe200078e00ff */
[----:B------:R-:W-:Y:S01]  /*a790*/  UIADD3 UR4, UP0, UR40, 0x370, URZ ;  /* 0x0000037028047890 */ /* 0x000fe2000ff1e03f */
[----:B0-----:R-:W-:Y:S01]  /*a7a0*/  IMAD R2, R6, 0x6000, R9 ;  /* 0x0000600006027824 */ /* 0x001fe200078e0209 */
        /* <DEDUP_REMOVED lines=8> */
.L_x_12719:
        /* <DEDUP_REMOVED lines=15> */
.L_x_12796:
[----:B------:R-:W-:Y:S05]  /*a920*/  BSYNC B2 ;  /* 0x0000000000027941 */ /* 0x000fea0003800000 */
.L_x_12720:
        /* <DEDUP_REMOVED lines=11> */
.L_x_12723:
[----:B------:R-:W-:Y:S05]  /*a9e0*/  BSYNC B2 ;  /* 0x0000000000027941 */ /* 0x000fea0003800000 */
.L_x_12722:
        /* <DEDUP_REMOVED lines=8> */
[----:B------:R-:W-:Y:S01]  /*aa70*/  IADD3 R16, R16, 0x400, RZ ;  /* 0x0000040010107810 */ /* 0x000fe20007ffe0ff */
[----:B------:R-:W-:-:S12]  /*aa80*/  UIADD3.X UR5, URZ, UR41, URZ, UP0, !UPT ;  /* 0x000000293f057290 */ /* 0x000fd800087fe43f */
.L_x_12724:
        /* <DEDUP_REMOVED lines=12> */
.L_x_12713:
[----:B------:R-:W-:Y:S05]  /*ab50*/  BSYNC B1 ;  /* 0x0000000000017941 */ /* 0x000fea0003800000 */
.L_x_12712:
        /* <DEDUP_REMOVED lines=29> */
.L_x_12727:
[----:B------:R-:W0:Y:S01]  /*ad30*/  S2R R2, SR_TID.X ;  /* 0x0000000000027919 */ /* 0x000e220000002100 */
[----:B------:R-:W-:Y:S01]  /*ad40*/  SHF.L.U32 R3, R23, 0x1f, RZ ;  /* 0x0000001f17037819 */ /* 0x000fe200000006ff */
[----:B------:R-:W-:Y:S01]  /*ad50*/  BSSY B2, `(.L_x_12728) ;  /* 0x0000006000027945 */ /* 0x000fe20003800000 */
[----:B0-----:R-:W-:Y:S02]  /*ad60*/  LOP3.LUT R5, R2, 0x7f, RZ, 0xc0, !PT ;  /* 0x0000007f02057812 */ /* 0x001fe400078ec0ff */
[----:B------:R-:W-:Y:S02]  /*ad70*/  LEA R2, R16, UR37, 0x3 ;  /* 0x0000002510027c11 */ /* 0x000fe4000f8e18ff */
[----:B------:R-:W-:Y:S02]  /*ad80*/  ISETP.NE.AND P1, PT, R5, RZ, PT ;  /* 0x000000ff0500720c */ /* 0x000fe40003f25270 */
[----:B------:R-:W0:Y:S02]  /*ad90*/  SYNCS.PHASECHK.TRANS64.TRYWAIT P0, [R2+URZ+0x30840], R3 ;  /* 0x03084003020075a7 */ /* 0x000e24000800017f */
[----:B0-----:R-:W-:Y:S09]  /*ada0*/  @!P0 BRA `(.L_x_12729) ;  /* 0x0000001c00b48947 */ /* 0x001ff20003800000 */
.L_x_12797:
[----:B------:R-:W-:Y:S05]  /*adb0*/  BSYNC B2 ;  /* 0x0000000000027941 */ /* 0x000fea0003800000 */
.L_x_12728:
        /* <DEDUP_REMOVED lines=9> */
.L_x_12731:
[----:B------:R-:W-:Y:S05]  /*ae50*/  BSYNC B2 ;  /* 0x0000000000027941 */ /* 0x000fea0003800000 */
.L_x_12730:
        /* <DEDUP_REMOVED lines=8> */
[----:B------:R-:W-:Y:S01]  /*aee0*/  VIADD R2, R2, 0x30 ;  /* 0x0000003002027836 */ /* 0x000fe20000000000 */
[----:B------:R-:W-:Y:S01]  /*aef0*/  UMOV UR6, 0x0 ;  /* 0x0000000000067882 */ /* 0x000fe20000000000 */
[----:B------:R-:W-:Y:S01]  /*af00*/  IMAD R5, R10, 0xc0, RZ ;  /* 0x000000c00a057824 */ /* 0x000fe200078e02ff */
[----:B------:R-:W-:-:S09]  /*af10*/  UMOV UR7, 0x14f00000 ;  /* 0x14f0000000077882 */ /* 0x000fd20000000000 */
.L_x_12732:
        /* <DEDUP_REMOVED lines=15> */
.L_x_12798:
[----:B------:R-:W-:Y:S05]  /*b010*/  BSYNC B2 ;  /* 0x0000000000027941 */ /* 0x000fea0003800000 */
.L_x_12733:
[----:B------:R-:W-:Y:S01]  /*b020*/  BSSY B2, `(.L_x_12735) ;  /* 0x000000b000027945 */ /* 0x000fe20003800000 */
[----:B0-----:R-:W-:Y:S02]  /*b030*/  IMAD.MOV.U32 R2, RZ, RZ, 0x0 ;  /* 0x00000000ff027424 */ /* 0x001fe400078e00ff */
[----:B------:R-:W-:Y:S01]  /*b040*/  IMAD.MOV.U32 R3, RZ, RZ, 0x14f00000 ;  /* 0x14f00000ff037424 */ /* 0x000fe200078e00ff */
[----:B------:R-:W-:Y:S06]  /*b050*/  @P1 BRA `(.L_x_12736) ;  /* 0x00000000001c1947 */ /* 0x000fec0003800000 */
[----:B------:R-:W0:Y:S01]  /*b060*/  S2R R7, SR_TID.X ;  /* 0x0000000000077919 */ /* 0x000e220000002100 */
[----:B------:R-:W-:-:S04]  /*b070*/  IMAD.MOV.U32 R12, RZ, RZ, 0x6000 ;  /* 0x00006000ff0c7424 */ /* 0x000fc800078e00ff */
[----:B------:R1:W-:Y:S01]  /*b080*/  SYNCS.ARRIVE.TRANS64 RZ, [R5+URZ+0x50], R12 ;  /* 0x0000500c05ff79a7 */ /* 0x0003e2000800003f */
[----:B0-----:R-:W-:-:S04]  /*b090*/  LOP3.LUT R7, R7, 0x1f, RZ, 0xc0, !PT ;  /* 0x0000001f07077812 */ /* 0x001fc800078ec0ff */
[----:B------:R-:W-:-:S13]  /*b0a0*/  ISETP.NE.AND P0, PT, R7, RZ, PT ;  /* 0x000000ff0700720c */ /* 0x000fda0003f05270 */
[----:B-1----:R-:W-:Y:S05]  /*b0b0*/  @!P0 BRA `(.L_x_12736) ;  /* 0x0000000000048947 */ /* 0x002fea0003800000 */
[----:B------:R-:W-:Y:S01]  /*b0c0*/  BPT.TRAP 0x1 ;  /* 0x000000040000795c */ /* 0x000fe20000300000 */
.L_x_12736:
[----:B------:R-:W-:Y:S05]  /*b0d0*/  BSYNC B2 ;  /* 0x0000000000027941 */ /* 0x000fea0003800000 */
.L_x_12735:
[----:B------:R-:W-:Y:S01]  /*b0e0*/  R2UR UR10, R11 ;  /* 0x000000000b0a72ca */ /* 0x000fe200000e0000 */
[----:B------:R-:W-:Y:S01]  /*b0f0*/  UIADD3 UR4, UP0, UR40, 0x470, URZ ;  /* 0x0000047028047890 */ /* 0x000fe2000ff1e03f */
[----:B------:R-:W-:Y:S01]  /*b100*/  R2UR UR6, R2 ;  /* 0x00000000020672ca */ /* 0x000fe200000e0000 */
[----:B------:R-:W-:Y:S01]  /*b110*/  IMAD R2, R6, 0x6000, R9 ;  /* 0x0000600006027824 */ /* 0x000fe200078e0209 */
[----:B------:R-:W-:Y:S01]  /*b120*/  R2UR UR7, R3 ;  /* 0x00000000030772ca */ /* 0x000fe200000e0000 */
[----:B------:R-:W-:Y:S01]  /*b130*/  IMAD R3, R24, 0xc0, RZ ;  /* 0x000000c018037824 */ /* 0x000fe200078e02ff */
[----:B------:R-:W-:Y:S01]  /*b140*/  PLOP3.LUT P0, PT, PT, PT, PT, 0x80, 0x0 ;  /* 0x000000000000781c */ /* 0x000fe20003f0f070 */
[----:B------:R-:W-:Y:S01]  /*b150*/  VIADD R5, R5, 0x50 ;  /* 0x0000005005057836 */ /* 0x000fe20000000000 */
[----:B------:R-:W-:Y:S01]  /*b160*/  UIADD3.X UR5, URZ, UR41, URZ, UP0, !UPT ;  /* 0x000000293f057290 */ /* 0x000fe200087fe43f */
[----:B------:R-:W-:-:S11]  /*b170*/  VIADD R2, R2, 0x400 ;  /* 0x0000040002027836 */ /* 0x000fd60000000000 */
.L_x_12737:
        /* <DEDUP_REMOVED lines=12> */
.L_x_12726:
[----:B------:R-:W-:Y:S05]  /*b240*/  BSYNC B1 ;  /* 0x0000000000017941 */ /* 0x000fea0003800000 */
.L_x_12725:
[C---:B------:R-:W-:Y:S01]  /*b250*/  ISETP.GT.AND P0, PT, R0.reuse, 0x1, PT ;  /* 0x000000010000780c */ /* 0x040fe20003f04270 */
[----:B------:R-:W-:-:S12]  /*b260*/  VIADD R0, R0, 0xfffffffe ;  /* 0xfffffffe00007836 */ /* 0x000fd80000000000 */
[----:B------:R-:W-:Y:S05]  /*b270*/  @P0 BRA `(.L_x_12738) ;  /* 0xfffffff000800947 */ /* 0x000fea000383ffff */
.L_x_12711:
[----:B------:R-:W-:Y:S05]  /*b280*/  BSYNC B0 ;  /* 0x0000000000007941 */ /* 0x000fea0003800000 */
.L_x_12696:
        /* <DEDUP_REMOVED lines=11> */
.L_x_12799:
[----:B------:R-:W-:Y:S05]  /*b340*/  BSYNC B1 ;  /* 0x0000000000017941 */ /* 0x000fea0003800000 */
.L_x_12741:
        /* <DEDUP_REMOVED lines=9> */
.L_x_12744:
[----:B------:R-:W-:Y:S05]  /*b3e0*/  BSYNC B1 ;  /* 0x0000000000017941 */ /* 0x000fea0003800000 */
.L_x_12743:
[----:B------:R-:W-:Y:S01]  /*b3f0*/  IMAD R9, R16, 0x6000, R9 ;  /* 0x0000600010097824 */ /* 0x000fe200078e0209 */
[----:B------:R-:W-:Y:S01]  /*b400*/  UIADD3 UR4, UP0, UR40, 0x470, URZ ;  /* 0x0000047028047890 */ /* 0x000fe2000ff1e03f */
[----:B------:R-:W-:Y:S01]  /*b410*/  PLOP3.LUT P0, PT, PT, PT, PT, 0x80, 0x0 ;  /* 0x000000000000781c */ /* 0x000fe20003f0f070 */
[----:B0-----:R-:W-:Y:S01]  /*b420*/  VIADD R0, R3, 0x30850 ;  /* 0x0003085003007836 */ /* 0x001fe20000000000 */
[----:B------:R-:W-:Y:S01]  /*b430*/  UMOV UR6, 0x0 ;  /* 0x0000000000067882 */ /* 0x000fe20000000000 */
[----:B------:R-:W-:Y:S01]  /*b440*/  VIADD R9, R9, 0x400 ;  /* 0x0000040009097836 */ /* 0x000fe20000000000 */
[----:B------:R-:W-:Y:S01]  /*b450*/  UIADD3.X UR5, URZ, UR41, URZ, UP0, !UPT ;  /* 0x000000293f057290 */ /* 0x000fe200087fe43f */
[----:B------:R-:W-:Y:S01]  /*b460*/  IMAD R2, R24, 0xc0, RZ ;  /* 0x000000c018027824 */ /* 0x000fe200078e02ff */
[----:B------:R-:W-:Y:S01]  /*b470*/  UMOV UR7, 0x14f00000 ;  /* 0x14f0000000077882 */ /* 0x000fe20000000000 */
[----:B------:R-:W-:-:S09]  /*b480*/  UMOV UR10, URZ ;  /* 0x0000003f000a7c82 */ /* 0x000fd20008000000 */
.L_x_12745:
        /* <DEDUP_REMOVED lines=10> */
.L_x_12740:
[----:B------:R-:W-:Y:S05]  /*b530*/  BSYNC B0 ;  /* 0x0000000000007941 */ /* 0x000fea0003800000 */
.L_x_12739:
        /* <DEDUP_REMOVED lines=8> */
[----:B--2---:R-:W-:Y:S01]  /*b5c0*/  VIADD R4, R4, UR38 ;  /* 0x0000002604047c36 */ /* 0x004fe20008000000 */
[----:B---3--:R-:W-:-:S04]  /*b5d0*/  IADD3 R3, R3, 0x1, RZ ;  /* 0x0000000103037810 */ /* 0x008fc80007ffe0ff */
[----:B------:R0:W-:Y:S01]  /*b5e0*/  STL [R1+0x4], R4 ;  /* 0x0000040401007387 */ /* 0x0001e20000100800 */
[----:B------:R-:W-:-:S03]  /*b5f0*/  ISETP.GE.AND P1, PT, R4, UR4, PT ;  /* 0x0000000404007c0c */ /* 0x000fc6000bf26270 */
[----:B------:R0:W-:Y:S10]  /*b600*/  STL [R1+0x18], R3 ;  /* 0x0000180301007387 */ /* 0x0001f40000100800 */
[----:B0-----:R-:W-:Y:S05]  /*b610*/  @!P1 BRA `(.L_x_12746) ;  /* 0xffffffcc007c9947 */ /* 0x001fea000383ffff */
[----:B------:R-:W-:-:S07]  /*b620*/  LOP3.LUT R0, R3, 0x1, RZ, 0xc, !PT ;  /* 0x0000000103007812 */ /* 0x000fce00078e0cff */
.L_x_12682:
[----:B------:R-:W0:Y:S01]  /*b630*/  S2R R3, SR_CgaCtaId ;  /* 0x0000000000037919 */ /* 0x000e220000008800 */
[----:B------:R-:W-:Y:S01]  /*b640*/  MOV R2, 0x400 ;  /* 0x0000040000027802 */ /* 0x000fe20000000f00 */
[----:B------:R-:W-:Y:S01]  /*b650*/  BSSY B0, `(.L_x_12747) ;  /* 0x0000005000007945 */ /* 0x000fe20003800000 */
[----:B------:R-:W-:Y:S02]  /*b660*/  SHF.L.U32 R0, R0, 0x1f, RZ ;  /* 0x0000001f00007819 */ /* 0x000fe400000006ff */
[----:B0-----:R-:W-:-:S04]  /*b670*/  LEA R7, R3, R2, 0x18 ;  /* 0x0000000203077211 */ /* 0x001fc800078ec0ff */
[----:B------:R-:W0:Y:S02]  /*b680*/  SYNCS.PHASECHK.TRANS64.TRYWAIT P0, [R7+URZ+0x30820], R0 ;  /* 0x03082000070075a7 */ /* 0x000e24000800017f */
[----:B0-----:R-:W-:Y:S05]  /*b690*/  @!P0 BRA `(.L_x_12748) ;  /* 0x0000001400b48947 */ /* 0x001fea0003800000 */
.L_x_12800:
[----:B------:R-:W-:Y:S05]  /*b6a0*/  BSYNC B0 ;  /* 0x0000000000007941 */ /* 0x000fea0003800000 */
.L_x_12747:
[----:B------:R-:W-:-:S03]  /*b6b0*/  UMOV UR4, 0xffffffff ;  /* 0xffffffff00047882 */ /* 0x000fc60000000000 */
[----:B------:R-:W-:Y:S05]  /*b6c0*/  BRA.DIV UR4, `(.L_x_12749) ;  /* 0x0000001604bc7947 */ /* 0x000fea000b800000 */
[----:B0-----:R-:W0:Y:S02]  /*b6d0*/  S2R R0, SR_TID.X ;  /* 0x0000000000007919 */ /* 0x001e240000002100 */
[----:B0-----:R-:W-:-:S04]  /*b6e0*/  SHF.R.U32.HI R0, RZ, 0x5, R0 ;  /* 0x00000005ff007819 */ /* 0x001fc80000011600 */
[----:B------:R-:W-:-:S05]  /*b6f0*/  LOP3.LUT R0, R0, 0x3, RZ, 0xc0, !PT ;  /* 0x0000000300007812 */ /* 0x000fca00078ec0ff */
[----:B------:R0:W1:Y:S02]  /*b700*/  SHFL.IDX PT, R14, R0, RZ, 0x1f ;  /* 0x00001fff000e7589 */ /* 0x00006400000e0000 */
.L_x_12803:
[----:B-1----:R-:W-:Y:S01]  /*b710*/  ISETP.NE.AND P0, PT, R14, RZ, PT ;  /* 0x000000ff0e00720c */ /* 0x002fe20003f05270 */
[----:B------:R-:W-:-:S12]  /*b720*/  BSSY B0, `(.L_x_12750) ;  /* 0x0000024000007945 */ /* 0x000fd80003800000 */
[----:B------:R-:W-:Y:S05]  /*b730*/  @P0 BRA `(.L_x_12751) ;  /* 0x0000000000880947 */ /* 0x000fea0003800000 */
[----:B------:R-:W-:-:S03]  /*b740*/  UMOV UR4, 0xffffffff ;  /* 0xffffffff00047882 */ /* 0x000fc60000000000 */
[----:B------:R-:W-:Y:S05]  /*b750*/  BRA.DIV UR4, `(.L_x_12752) ;  /* 0x0000001604cc7947 */ /* 0x000fea000b800000 */
[----:B------:R-:W-:-:S13]  /*b760*/  ELECT P6, URZ, PT ;  /* 0x00000000003f782f */ /* 0x000fda00038c0000 */
.L_x_12806:
[----:B------:R-:W-:Y:S05]  /*b770*/  @!P6 BRA `(.L_x_12751) ;  /* 0x000000000078e947 */ /* 0x000fea0003800000 */
[----:B------:R-:W-:-:S06]  /*b780*/  ULOP3.LUT UR4, UR36, 0x2, URZ, 0xfc, !UPT ;  /* 0x0000000224047892 */ /* 0x000fcc000f8efc3f */
[----:B0-----:R-:W-:-:S05]  /*b790*/  IMAD.U32 R0, RZ, RZ, UR4 ;  /* 0x00000004ff007e24 */ /* 0x001fca000f8e00ff */
[----:B------:R-:W-:-:S13]  /*b7a0*/  ISETP.NE.AND P2, PT, R0, 0x3, PT ;  /* 0x000000030000780c */ /* 0x000fda0003f45270 */
[----:B------:R-:W-:Y:S05]  /*b7b0*/  @!P2 BRA `(.L_x_12753) ;  /* 0x000000000004a947 */ /* 0x000fea0003800000 */
[----:B------:R-:W-:Y:S01]  /*b7c0*/  BPT.TRAP 0x1 ;  /* 0x000000040000795c */ /* 0x000fe20000300000 */
.L_x_12753:
        /* <DEDUP_REMOVED lines=12> */
.L_x_12807:
[----:B------:R-:W1:Y:S02]  /*b890*/  SYNCS.PHASECHK.TRANS64.TRYWAIT P0, [R3+URZ], R0 ;  /* 0x00000000030075a7 */ /* 0x000e64000800017f */
[----:B-1----:R-:W-:Y:S05]  /*b8a0*/  @!P0 BRA `(.L_x_12755) ;  /* 0x0000001400ac8947 */ /* 0x002fea0003800000 */
.L_x_12808:
[----:B------:R-:W-:Y:S05]  /*b8b0*/  @!P2 BRA `(.L_x_12756) ;  /* 0x000000000004a947 */ /* 0x000fea0003800000 */
[----:B------:R-:W-:Y:S01]  /*b8c0*/  BPT.TRAP 0x1 ;  /* 0x000000040000795c */ /* 0x000fe20000300000 */
.L_x_12756:
[----:B-1----:R-:W-:-:S04]  /*b8d0*/  VIADD R3, R7, 0x30860 ;  /* 0x0003086007037836 */ /* 0x002fc80000000000 */
[----:B0-----:R-:W-:-:S04]  /*b8e0*/  IMAD R5, R16, 0x8, R3 ;  /* 0x0000000810057824 */ /* 0x001fc800078e0203 */
[----:B------:R-:W0:Y:S02]  /*b8f0*/  SYNCS.PHASECHK.TRANS64.TRYWAIT P0, [R5+URZ], R4 ;  /* 0x00000004050075a7 */ /* 0x000e24000800017f */
[----:B0-----:R-:W-:Y:S05]  /*b900*/  @!P0 BRA `(.L_x_12757) ;  /* 0x0000001400a88947 */ /* 0x001fea0003800000 */
.L_x_12809:
[----:B------:R-:W-:-:S07]  /*b910*/  IMAD R3, R6, 0x8, R3 ;  /* 0x0000000806037824 */ /* 0x000fce00078e0203 */
.L_x_12758:
[----:B-1----:R1:W2:Y:S02]  /*b920*/  SYNCS.PHASECHK.TRANS64.TRYWAIT P0, [R3+URZ], R0 ;  /* 0x00000000030075a7 */ /* 0x0022a4000800017f */
[----:B--2---:R-:W-:Y:S05]  /*b930*/  @!P0 NANOSLEEP.SYNCS 0x989680 ;  /* 0x009896800000895d */ /* 0x004fea0003900000 */
[----:B------:R-:W2:Y:S02]  /*b940*/  @!P0 SYNCS.PHASECHK.TRANS64 P0, [R3+URZ], R0 ;  /* 0x00000000030085a7 */ /* 0x000ea4000800007f */
[----:B--2---:R-:W-:Y:S05]  /*b950*/  @!P0 BRA `(.L_x_12758) ;  /* 0xfffffffc00f08947 */ /* 0x004fea000383ffff */
.L_x_12751:
[----:B------:R-:W-:Y:S05]  /*b960*/  BSYNC B0 ;  /* 0x0000000000007941 */ /* 0x000fea0003800000 */
.L_x_12750:
[----:B------:R-:W-:Y:S05]  /*b970*/  EXIT ;  /* 0x000000000000794d */ /* 0x000fea0003800000 */
.L_x_12662:
[----:B0-----:R-:W-:-:S04]  /*b980*/  IMAD.U32 R3, RZ, RZ, UR40 ;  /* 0x00000028ff037e24 */ /* 0x001fc8000f8e00ff */
[----:B------:R0:W1:Y:S03]  /*b990*/  SYNCS.PHASECHK.TRANS64.TRYWAIT P1, [R3+URZ+0x30800], R0 ;  /* 0x03080000030075a7 */ /* 0x000066000802017f */
[----:B-1----:R-:W-:Y:S05]  /*b9a0*/  @!P1 NANOSLEEP.SYNCS 0x989680 ;  /* 0x009896800000995d */ /* 0x002fea0003900000 */
[----:B------:R-:W1:Y:S02]  /*b9b0*/  @!P1 SYNCS.PHASECHK.TRANS64 P1, [R3+URZ+0x30800], R0 ;  /* 0x03080000030095a7 */ /* 0x000e64000802007f */
[----:B-1----:R-:W-:Y:S05]  /*b9c0*/  @!P1 BRA `(.L_x_12662) ;  /* 0xfffffffc00ec9947 */ /* 0x002fea000383ffff */
[----:B------:R-:W-:Y:S05]  /*b9d0*/  BRA `(.L_x_12759) ;  /* 0xffffff5800407947 */ /* 0x000fea000383ffff */
.L_x_12666:
[----:B-1----:R1:W2:Y:S02]  /*b9e0*/  SYNCS.PHASECHK.TRANS64.TRYWAIT P2, [R4+URZ+0x30830], R3 ;  /* 0x03083003040075a7 */ /* 0x0022a4000804017f */
[----:B--2---:R-:W-:Y:S05]  /*b9f0*/  @!P2 NANOSLEEP.SYNCS 0x989680 ;  /* 0x009896800000a95d */ /* 0x004fea0003900000 */
[----:B------:R-:W2:Y:S02]  /*ba00*/  @!P2 SYNCS.PHASECHK.TRANS64 P2, [R4+URZ+0x30830], R3 ;  /* 0x030830030400a5a7 */ /* 0x000ea4000804007f */
[----:B--2---:R-:W-:Y:S05]  /*ba10*/  @!P2 BRA `(.L_x_12666) ;  /* 0xfffffffc00f0a947 */ /* 0x004fea000383ffff */
[----:B------:R-:W-:Y:S05]  /*ba20*/  BRA `(.L_x_12665) ;  /* 0xffffff5800787947 */ /* 0x000fea000383ffff */
.L_x_12671:
[----:B--2---:R-:W-:-:S04]  /*ba30*/  IMAD.U32 R3, RZ, RZ, UR6 ;  /* 0x00000006ff037e24 */ /* 0x004fc8000f8e00ff */
[----:B------:R2:W3:Y:S03]  /*ba40*/  SYNCS.PHASECHK.TRANS64.TRYWAIT P2, [R3+URZ+0x30830], R0 ;  /* 0x03083000030075a7 */ /* 0x0004e6000804017f */
[----:B---3--:R-:W-:Y:S05]  /*ba50*/  @!P2 NANOSLEEP.SYNCS 0x989680 ;  /* 0x009896800000a95d */ /* 0x008fea0003900000 */
[----:B------:R-:W3:Y:S02]  /*ba60*/  @!P2 SYNCS.PHASECHK.TRANS64 P2, [R3+URZ+0x30830], R0 ;  /* 0x030830000300a5a7 */ /* 0x000ee4000804007f */
[----:B---3--:R-:W-:Y:S05]  /*ba70*/  @!P2 BRA `(.L_x_12671) ;  /* 0xfffffffc00eca947 */ /* 0x008fea000383ffff */
[----:B------:R-:W-:Y:S05]  /*ba80*/  BRA `(.L_x_12668) ;  /* 0xffffff8400d87947 */ /* 0x000fea000383ffff */
.L_x_12675:
[----:B-1----:R-:W-:-:S04]  /*ba90*/  IMAD.U32 R3, RZ, RZ, UR6 ;  /* 0x00000006ff037e24 */ /* 0x002fc8000f8e00ff */
[----:B------:R1:W2:Y:S03]  /*baa0*/  SYNCS.PHASECHK.TRANS64.TRYWAIT P2, [R3+URZ+0x30850], R0 ;  /* 0x03085000030075a7 */ /* 0x0002a6000804017f */
[----:B--2---:R-:W-:Y:S05]  /*bab0*/  @!P2 NANOSLEEP.SYNCS 0x989680 ;  /* 0x009896800000a95d */ /* 0x004fea0003900000 */
[----:B------:R-:W2:Y:S02]  /*bac0*/  @!P2 SYNCS.PHASECHK.TRANS64 P2, [R3+URZ+0x30850], R0 ;  /* 0x030850000300a5a7 */ /* 0x000ea4000804007f */
[----:B--2---:R-:W-:Y:S05]  /*bad0*/  @!P2 BRA `(.L_x_12675) ;  /* 0xfffffffc00eca947 */ /* 0x004fea000383ffff */
[----:B------:R-:W-:Y:S05]  /*bae0*/  BRA `(.L_x_12672) ;  /* 0xffffff8800587947 */ /* 0x000fea000383ffff */
.L_x_12680:
[----:B--2---:R-:W-:-:S04]  /*baf0*/  IMAD.U32 R5, RZ, RZ, UR12 ;  /* 0x0000000cff057e24 */ /* 0x004fc8000f8e00ff */
[----:B------:R2:W4:Y:S03]  /*bb00*/  SYNCS.PHASECHK.TRANS64.TRYWAIT P0, [R5+URZ+0x30850], R4 ;  /* 0x03085004050075a7 */ /* 0x000526000800017f */
[----:B----4-:R-:W-:Y:S05]  /*bb10*/  @!P0 NANOSLEEP.SYNCS 0x989680 ;  /* 0x009896800000895d */ /* 0x010fea0003900000 */
[----:B------:R-:W4:Y:S02]  /*bb20*/  @!P0 SYNCS.PHASECHK.TRANS64 P0, [R5+URZ+0x30850], R4 ;  /* 0x03085004050085a7 */ /* 0x000f24000800007f */
[----:B----4-:R-:W-:Y:S05]  /*bb30*/  @!P0 BRA `(.L_x_12680) ;  /* 0xfffffffc00ec8947 */ /* 0x010fea000383ffff */
[----:B------:R-:W-:Y:S05]  /*bb40*/  BRA `(.L_x_12679) ;  /* 0xffffffb000007947 */ /* 0x000fea000383ffff */
.L_x_12686:
        /* <DEDUP_REMOVED lines=11> */
.L_x_12761:
[----:B------:R-:W-:Y:S05]  /*bc00*/  BSYNC B0 ;  /* 0x0000000000007941 */ /* 0x000fea0003800000 */
.L_x_12760:
[----:B------:R-:W-:Y:S05]  /*bc10*/  BRA `(.L_x_12762) ;  /* 0xffffffcc00a47947 */ /* 0x000fea000383ffff */
.L_x_12688:
[----:B------:R-:W-:Y:S01]  /*bc20*/  BSSY B0, `(.L_x_12763) ;  /* 0x0000006000007945 */ /* 0x000fe20003800000 */
[----:B------:R-:W-:-:S07]  /*bc30*/  IMAD.MOV.U32 R15, RZ, RZ, -0x1 ;  /* 0xffffffffff0f7424 */ /* 0x000fce00078e00ff */
[----:B01----:R-:W-:Y:S05]  /*bc40*/  WARPSYNC.COLLECTIVE R15, `(.L_x_12764) ;  /* 0x000000000f0c7348 */ /* 0x003fea0003c00000 */
[----:B------:R-:W-:Y:S02]  /*bc50*/  ELECT P6, UR62, PT ;  /* 0x00000000003e782f */ /* 0x000fe400038c0000 */
[----:B------:R-:W-:Y:S01]  /*bc60*/  MOV R14, UR62 ;  /* 0x0000003e000e7c02 */ /* 0x000fe20008000f00 */
[----:B01----:R-:W-:Y:S10]  /*bc70*/  ENDCOLLECTIVE ;  /* 0x000000000000791b */ /* 0x003ff40003800000 */
.L_x_12764:
[----:B------:R-:W-:Y:S05]  /*bc80*/  BSYNC B0 ;  /* 0x0000000000007941 */ /* 0x000fea0003800000 */
.L_x_12763:
[----:B------:R-:W-:Y:S05]  /*bc90*/  BRA `(.L_x_12765) ;  /* 0xffffffcc00a47947 */ /* 0x000fea000383ffff */
.L_x_12690:
[----:B0-----:R0:W2:Y:S02]  /*bca0*/  SYNCS.PHASECHK.TRANS64.TRYWAIT P0, [R3+URZ+0x30840], R0 ;  /* 0x03084000030075a7 */ /* 0x0010a4000800017f */
[----:B--2---:R-:W-:Y:S05]  /*bcb0*/  @!P0 NANOSLEEP.SYNCS 0x989680 ;  /* 0x009896800000895d */ /* 0x004fea0003900000 */
[----:B------:R-:W2:Y:S02]  /*bcc0*/  @!P0 SYNCS.PHASECHK.TRANS64 P0, [R3+URZ+0x30840], R0 ;  /* 0x03084000030085a7 */ /* 0x000ea4000800007f */
[----:B--2---:R-:W-:Y:S05]  /*bcd0*/  @!P0 BRA `(.L_x_12690) ;  /* 0xfffffffc00f08947 */ /* 0x004fea000383ffff */
[----:B------:R-:W-:Y:S05]  /*bce0*/  BRA `(.L_x_12766) ;  /* 0xffffffd000047947 */ /* 0x000fea000383ffff */
.L_x_12693:
        /* <DEDUP_REMOVED lines=8> */
.L_x_12767:
[----:B------:R-:W-:Y:S02]  /*bd70*/  IMAD.MOV.U32 R13, RZ, RZ, R0 ;  /* 0x000000ffff0d7224 */ /* 0x000fe400078e0000 */
[----:B------:R-:W-:-:S07]  /*bd80*/  IMAD.MOV.U32 R2, RZ, RZ, R14 ;  /* 0x000000ffff027224 */ /* 0x000fce00078e000e */
[----:B------:R-:W-:Y:S05]  /*bd90*/  WARPSYNC.COLLECTIVE R15, `(.L_x_12768) ;  /* 0x000000000f087348 */ /* 0x000fea0003c00000 */
[----:B------:R0:W1:Y:S02]  /*bda0*/  SHFL.IDX P6, R14, R13, R12, R11 ;  /* 0x0000000c0d0e7389 */ /* 0x00006400000c000b */
[----:B01----:R-:W-:Y:S01]  /*bdb0*/  ENDCOLLECTIVE ;  /* 0x000000000000791b */ /* 0x003fe20003800000 */
.L_x_12768:
        /* <DEDUP_REMOVED lines=9> */
.L_x_12769:
[----:B------:R-:W-:-:S05]  /*be50*/  @!P1 LEA R9, P2, R20, R3, 0x1 ;  /* 0x0000000314099211 */ /* 0x000fca00078408ff */
[----:B------:R-:W-:Y:S02]  /*be60*/  @!P1 IMAD.X R3, RZ, RZ, R2, P2 ;  /* 0x000000ffff039224 */ /* 0x000fe400010e0602 */
[----:B------:R-:W-:Y:S01]  /*be70*/  @!P1 IMAD.MOV.U32 R2, RZ, RZ, R9 ;  /* 0x000000ffff029224 */ /* 0x000fe200078e0009 */
[----:B------:R-:W-:Y:S01]  /*be80*/  IADD3 R9, R7, 0x10, RZ ;  /* 0x0000001007097810 */ /* 0x000fe20007ffe0ff */
[----:B------:R-:W-:-:S03]  /*be90*/  IMAD.MOV.U32 R13, RZ, RZ, R0 ;  /* 0x000000ffff0d7224 */ /* 0x000fc600078e0000 */
[----:B------:R-:W-:Y:S01]  /*bea0*/  @!PT LDS RZ, [RZ] ;  /* 0x00000000fffff984 */ /* 0x000fe20000000800 */
[----:B------:R-:W-:Y:S01]  /*beb0*/  @!PT LDS RZ, [RZ] ;  /* 0x00000000fffff984 */ /* 0x000fe20000000800 */
[----:B------:R-:W-:Y:S01]  /*bec0*/  @!PT LDS RZ, [RZ] ;  /* 0x00000000fffff984 */ /* 0x000fe20000000800 */
[----:B------:R0:W-:Y:S01]  /*bed0*/  @!P1 LDGSTS.E.BYPASS.LTC128B.128 [R26+0xc400], desc[UR46][R2.64], !P0 ;  /* 0x0c400000021a9fae */ /* 0x0001e2000c101d6e */
[----:B------:R-:W-:Y:S01]  /*bee0*/  ISETP.GE.AND P1, PT, R9, R6, PT ;  /* 0x000000060900720c */ /* 0x000fe20003f26270 */
[----:B------:R-:W-:Y:S02]  /*bef0*/  VIADD R9, R7, 0x20 ;  /* 0x0000002007097836 */ /* 0x000fe40000000000 */
[----:B0-----:R-:W-:-:S10]  /*bf00*/  IMAD.MOV.U32 R2, RZ, RZ, R14 ;  /* 0x000000ffff027224 */ /* 0x001fd400078e000e */
[----:B------:R-:W-:Y:S05]  /*bf10*/  WARPSYNC.COLLECTIVE R15, `(.L_x_12770) ;  /* 0x000000000f087348 */ /* 0x000fea0003c00000 */
[----:B------:R0:W1:Y:S02]  /*bf20*/  SHFL.IDX P6, R14, R13, R12, R11 ;  /* 0x0000000c0d0e7389 */ /* 0x00006400000c000b */
[----:B01----:R-:W-:Y:S01]  /*bf30*/  ENDCOLLECTIVE ;  /* 0x000000000000791b */ /* 0x003fe20003800000 */
.L_x_12770:
        /* <DEDUP_REMOVED lines=8> */
.L_x_12771:
[----:B------:R-:W-:Y:S01]  /*bfc0*/  @!PT LDS RZ, [RZ] ;  /* 0x00000000fffff984 */ /* 0x000fe20000000800 */
[----:B------:R-:W-:Y:S01]  /*bfd0*/  @!PT LDS RZ, [RZ] ;  /* 0x00000000fffff984 */ /* 0x000fe20000000800 */
[----:B------:R-:W-:Y:S01]  /*bfe0*/  @!PT LDS RZ, [RZ] ;  /* 0x00000000fffff984 */ /* 0x000fe20000000800 */
[----:B------:R0:W-:Y:S01]  /*bff0*/  @!P1 LDGSTS.E.BYPASS.LTC128B.128 [R26+0xcc00], desc[UR46][R2.64], !P0 ;  /* 0x0cc00000021a9fae */ /* 0x0001e2000c101d6e */
[----:B------:R-:W-:Y:S01]  /*c000*/  ISETP.GE.AND P1, PT, R9, R6, PT ;  /* 0x000000060900720c */ /* 0x000fe20003f26270 */
[----:B------:R-:W-:Y:S02]  /*c010*/  VIADD R9, R7, 0x30 ;  /* 0x0000003007097836 */ /* 0x000fe40000000000 */
[----:B------:R-:W-:Y:S02]  /*c020*/  IMAD.MOV.U32 R13, RZ, RZ, R0 ;  /* 0x000000ffff0d7224 */ /* 0x000fe400078e0000 */
[----:B0-----:R-:W-:-:S08]  /*c030*/  IMAD.MOV.U32 R2, RZ, RZ, R14 ;  /* 0x000000ffff027224 */ /* 0x001fd000078e000e */
[----:B------:R-:W-:Y:S05]  /*c040*/  WARPSYNC.COLLECTIVE R15, `(.L_x_12772) ;  /* 0x000000000f087348 */ /* 0x000fea0003c00000 */
[----:B------:R0:W1:Y:S02]  /*c050*/  SHFL.IDX P6, R14, R13, R12, R11 ;  /* 0x0000000c0d0e7389 */ /* 0x00006400000c000b */
[----:B01----:R-:W-:Y:S01]  /*c060*/  ENDCOLLECTIVE ;  /* 0x000000000000791b */ /* 0x003fe20003800000 */
.L_x_12772:
        /* <DEDUP_REMOVED lines=8> */
.L_x_12773:
        /* <DEDUP_REMOVED lines=11> */
.L_x_12774:
        /* <DEDUP_REMOVED lines=8> */
.L_x_12775:
        /* <DEDUP_REMOVED lines=11> */
.L_x_12776:
[----:B------:R-:W-:Y:S02]  /*c2d0*/  IMAD.MOV.U32 R13, RZ, RZ, R4 ;  /* 0x000000ffff0d7224 */ /* 0x000fe400078e0004 */
[----:B------:R-:W-:Y:S01]  /*c2e0*/  IMAD.MOV.U32 R12, RZ, RZ, 0x5 ;  /* 0x00000005ff0c7424 */ /* 0x000fe200078e00ff */
[----:B------:R-:W-:-:S05]  /*c2f0*/  @!P1 LEA R14, P2, R20, R14, 0x1 ;  /* 0x0000000e140e9211 */ /* 0x000fca00078408ff */
[----:B------:R-:W-:Y:S01]  /*c300*/  @!P1 IMAD.X R3, RZ, RZ, R2, P2 ;  /* 0x000000ffff039224 */ /* 0x000fe200010e0602 */
[----:B------:R-:W-:-:S07]  /*c310*/  @!P1 MOV R2, R14 ;  /* 0x0000000e00029202 */ /* 0x000fce0000000f00 */
[----:B------:R-:W-:Y:S05]  /*c320*/  WARPSYNC.COLLECTIVE R15, `(.L_x_12777) ;  /* 0x000000000f087348 */ /* 0x000fea0003c00000 */
[----:B------:R0:W1:Y:S02]  /*c330*/  SHFL.IDX P6, R14, R13, R12, R11 ;  /* 0x0000000c0d0e7389 */ /* 0x00006400000c000b */
[----:B01----:R-:W-:Y:S01]  /*c340*/  ENDCOLLECTIVE ;  /* 0x000000000000791b */ /* 0x003fe20003800000 */
.L_x_12777:
        /* <DEDUP_REMOVED lines=11> */
.L_x_12778:
        /* <DEDUP_REMOVED lines=8> */
.L_x_12779:
[----:B------:R-:W-:Y:S01]  /*c480*/  @!PT LDS RZ, [RZ] ;  /* 0x00000000fffff984 */ /* 0x000fe20000000800 */
[----:B------:R-:W-:Y:S01]  /*c490*/  @!PT LDS RZ, [RZ] ;  /* 0x00000000fffff984 */ /* 0x000fe20000000800 */
[----:B------:R-:W-:Y:S01]  /*c4a0*/  @!PT LDS RZ, [RZ] ;  /* 0x00000000fffff984 */ /* 0x000fe20000000800 */
[----:B------:R0:W-:Y:S01]  /*c4b0*/  @!P1 LDGSTS.E.BYPASS.LTC128B.128 [R26+0xec00], desc[UR46][R2.64], !P0 ;  /* 0x0ec00000021a9fae */ /* 0x0001e2000c101d6e */
[----:B------:R-:W-:Y:S01]  /*c4c0*/  ISETP.GE.AND P1, PT, R9, R6, PT ;  /* 0x000000060900720c */ /* 0x000fe20003f26270 */
[----:B------:R-:W-:Y:S02]  /*c4d0*/  IMAD.MOV.U32 R13, RZ, RZ, R0 ;  /* 0x000000ffff0d7224 */ /* 0x000fe400078e0000 */
[----:B0-----:R-:W-:-:S10]  /*c4e0*/  IMAD.MOV.U32 R2, RZ, RZ, R14 ;  /* 0x000000ffff027224 */ /* 0x001fd400078e000e */
[----:B------:R-:W-:Y:S05]  /*c4f0*/  WARPSYNC.COLLECTIVE R15, `(.L_x_12780) ;  /* 0x000000000f087348 */ /* 0x000fea0003c00000 */
[----:B------:R0:W1:Y:S02]  /*c500*/  SHFL.IDX P6, R14, R13, R12, R11 ;  /* 0x0000000c0d0e7389 */ /* 0x00006400000c000b */
[----:B01----:R-:W-:Y:S01]  /*c510*/  ENDCOLLECTIVE ;  /* 0x000000000000791b */ /* 0x003fe20003800000 */
.L_x_12780:
        /* <DEDUP_REMOVED lines=8> */
.L_x_12781:
[----:B------:R-:W-:Y:S01]  /*c5a0*/  @!PT LDS RZ, [RZ] ;  /* 0x00000000fffff984 */ /* 0x000fe20000000800 */
[----:B------:R-:W-:Y:S01]  /*c5b0*/  @!PT LDS RZ, [RZ] ;  /* 0x00000000fffff984 */ /* 0x000fe20000000800 */
[----:B------:R-:W-:Y:S01]  /*c5c0*/  @!PT LDS RZ, [RZ] ;  /* 0x00000000fffff984 */ /* 0x000fe20000000800 */
[----:B------:R0:W-:Y:S01]  /*c5d0*/  @!P1 LDGSTS.E.BYPASS.LTC128B.128 [R26+0xf400], desc[UR46][R2.64], !P0 ;  /* 0x0f400000021a9fae */ /* 0x0001e2000c101d6e */
[----:B------:R-:W-:Y:S02]  /*c5e0*/  IMAD.MOV.U32 R13, RZ, RZ, R0 ;  /* 0x000000ffff0d7224 */ /* 0x000fe400078e0000 */
[----:B0-----:R-:W-:-:S05]  /*c5f0*/  VIADD R3, R7, 0x70 ;  /* 0x0000007007037836 */ /* 0x001fca0000000000 */
[----:B------:R-:W-:Y:S01]  /*c600*/  ISETP.GE.AND P1, PT, R3, R6, PT ;  /* 0x000000060300720c */ /* 0x000fe20003f26270 */
[----:B------:R-:W-:-:S12]  /*c610*/  IMAD.MOV.U32 R4, RZ, RZ, R14 ;  /* 0x000000ffff047224 */ /* 0x000fd800078e000e */
[----:B------:R-:W-:Y:S05]  /*c620*/  WARPSYNC.COLLECTIVE R15, `(.L_x_12782) ;  /* 0x000000000f087348 */ /* 0x000fea0003c00000 */
[----:B------:R0:W1:Y:S02]  /*c630*/  SHFL.IDX P6, R14, R13, R12, R11 ;  /* 0x0000000c0d0e7389 */ /* 0x00006400000c000b */
[----:B01----:R-:W-:Y:S01]  /*c640*/  ENDCOLLECTIVE ;  /* 0x000000000000791b */ /* 0x003fe20003800000 */
.L_x_12782:
[----:B------:R-:W-:Y:S02]  /*c650*/  IMAD.MOV.U32 R13, RZ, RZ, R8 ;  /* 0x000000ffff0d7224 */ /* 0x000fe400078e0008 */
[----:B------:R-:W-:Y:S02]  /*c660*/  IMAD.MOV.U32 R12, RZ, RZ, RZ ;  /* 0x000000ffff0c7224 */ /* 0x000fe400078e00ff */
[----:B------:R-:W-:-:S07]  /*c670*/  IMAD.MOV.U32 R9, RZ, RZ, R14 ;  /* 0x000000ffff097224 */ /* 0x000fce00078e000e */
[----:B------:R-:W-:Y:S05]  /*c680*/  WARPSYNC.COLLECTIVE R15, `(.L_x_12783) ;  /* 0x000000000f087348 */ /* 0x000fea0003c00000 */
[----:B------:R0:W1:Y:S02]  /*c690*/  SHFL.IDX P6, R14, R13, R12, R11 ;  /* 0x0000000c0d0e7389 */ /* 0x00006400000c000b */
[----:B01----:R-:W-:Y:S01]  /*c6a0*/  ENDCOLLECTIVE ;  /* 0x000000000000791b */ /* 0x003fe20003800000 */
.L_x_12783:
[----:B------:R-:W-:Y:S01]  /*c6b0*/  @!P1 LEA R2, P3, R20, R9, 0x1 ;  /* 0x0000000914029211 */ /* 0x000fe200078608ff */
[----:B------:R-:W-:-:S04]  /*c6c0*/  VIADD R9, R7, 0x80 ;  /* 0x0000008007097836 */ /* 0x000fc80000000000 */
[----:B------:R-:W-:Y:S01]  /*c6d0*/  @!P1 IMAD.X R3, RZ, RZ, R4, P3 ;  /* 0x000000ffff039224 */ /* 0x000fe200018e0604 */
[----:B------:R-:W-:Y:S01]  /*c6e0*/  ISETP.GE.AND P2, PT, R9, R6, PT ;  /* 0x000000060900720c */ /* 0x000fe20003f46270 */
[----:B------:R-:W-:-:S03]  /*c6f0*/  VIADD R9, R7, 0x90 ;  /* 0x0000009007097836 */ /* 0x000fc60000000000 */
[----:B------:R-:W-:Y:S01]  /*c700*/  @!PT LDS RZ, [RZ] ;  /* 0x00000000fffff984 */ /* 0x000fe20000000800 */
[----:B------:R-:W-:Y:S01]  /*c710*/  @!PT LDS RZ, [RZ] ;  /* 0x00000000fffff984 */ /* 0x000fe20000000800 */
[----:B------:R-:W-:Y:S01]  /*c720*/  @!PT LDS RZ, [RZ] ;  /* 0x00000000fffff984 */ /* 0x000fe20000000800 */
[----:B------:R0:W-:Y:S01]  /*c730*/  @!P1 LDGSTS.E.BYPASS.LTC128B.128 [R26+0xfc00], desc[UR46][R2.64], !P0 ;  /* 0x0fc00000021a9fae */ /* 0x0001e2000c101d6e */
[----:B------:R-:W-:Y:S01]  /*c740*/  MOV R13, R5 ;  /* 0x00000005000d7202 */ /* 0x000fe20000000f00 */
[----:B------:R-:W-:-:S07]  /*c750*/  IMAD.MOV.U32 R0, RZ, RZ, R14 ;  /* 0x000000ffff007224 */ /* 0x000fce00078e000e */
[----:B0-----:R-:W-:Y:S05]  /*c760*/  WARPSYNC.COLLECTIVE R15, `(.L_x_12784) ;  /* 0x000000000f087348 */ /* 0x001fea0003c00000 */
[----:B------:R1:W2:Y:S02]  /*c770*/  SHFL.IDX P6, R14, R13, R12, R11 ;  /* 0x0000000c0d0e7389 */ /* 0x0002a400000c000b */
[----:B012---:R-:W-:Y:S01]  /*c780*/  ENDCOLLECTIVE ;  /* 0x000000000000791b */ /* 0x007fe20003800000 */
.L_x_12784:
[----:B------:R-:W-:Y:S02]  /*c790*/  IMAD.MOV.U32 R13, RZ, RZ, R8 ;  /* 0x000000ffff0d7224 */ /* 0x000fe400078e0008 */
[----:B------:R-:W-:Y:S01]  /*c7a0*/  IMAD.MOV.U32 R12, RZ, RZ, 0x1 ;  /* 0x00000001ff0c7424 */ /* 0x000fe200078e00ff */
[----:B------:R-:W-:-:S13]  /*c7b0*/  @!P2 LEA R2, P1, R20, R14, 0x1 ;  /* 0x0000000e1402a211 */ /* 0x000fda00078208ff */
[----:B------:R-:W-:Y:S05]  /*c7c0*/  WARPSYNC.COLLECTIVE R15, `(.L_x_12785) ;  /* 0x000000000f087348 */ /* 0x000fea0003c00000 */
[----:B------:R0:W1:Y:S02]  /*c7d0*/  SHFL.IDX P6, R14, R13, R12, R11 ;  /* 0x0000000c0d0e7389 */ /* 0x00006400000c000b */
[----:B01----:R-:W-:Y:S01]  /*c7e0*/  ENDCOLLECTIVE ;  /* 0x000000000000791b */ /* 0x003fe20003800000 */
.L_x_12785:
[----:B------:R-:W-:Y:S01]  /*c7f0*/  @!P2 IMAD.X R3, RZ, RZ, R0, P1 ;  /* 0x000000ffff03a224 */ /* 0x000fe200008e0600 */
[----:B------:R-:W-:-:S04]  /*c800*/  ISETP.GE.AND P1, PT, R9, R6, PT ;  /* 0x000000060900720c */ /* 0x000fc80003f26270 */
[----:B------:R-:W-:Y:S01]  /*c810*/  @!PT LDS RZ, [RZ] ;  /* 0x00000000fffff984 */ /* 0x000fe20000000800 */
[----:B------:R-:W-:Y:S01]  /*c820*/  @!PT LDS RZ, [RZ] ;  /* 0x00000000fffff984 */ /* 0x000fe20000000800 */
[----:B------:R-:W-:Y:S01]  /*c830*/  @!PT LDS RZ, [RZ] ;  /* 0x00000000fffff984 */ /* 0x000fe20000000800 */
[----:B------:R0:W-:Y:S01]  /*c840*/  @!P2 LDGSTS.E.BYPASS.LTC128B.128 [R26+0x10400], desc[UR46][R2.64], !P0 ;  /* 0x10400000021aafae */ /* 0x0001e2000c101d6e */
[----:B------:R-:W-:Y:S02]  /*c850*/  IMAD.MOV.U32 R13, RZ, RZ, R5 ;  /* 0x000000ffff0d7224 */ /* 0x000fe400078e0005 */
[----:B------:R-:W-:-:S07]  /*c860*/  IMAD.MOV.U32 R0, RZ, RZ, R14 ;  /* 0x000000ffff007224 */ /* 0x000fce00078e000e */
[----:B0-----:R-:W-:Y:S05]  /*c870*/  WARPSYNC.COLLECTIVE R15, `(.L_x_12786) ;  /* 0x000000000f087348 */ /* 0x001fea0003c00000 */
[----:B------:R1:W2:Y:S02]  /*c880*/  SHFL.IDX P6, R14, R13, R12, R11 ;  /* 0x0000000c0d0e7389 */ /* 0x0002a400000c000b */
[----:B012---:R-:W-:Y:S01]  /*c890*/  ENDCOLLECTIVE ;  /* 0x000000000000791b */ /* 0x007fe20003800000 */
.L_x_12786:
[----:B------:R-:W-:Y:S02]  /*c8a0*/  IMAD.MOV.U32 R13, RZ, RZ, R8 ;  /* 0x000000ffff0d7224 */ /* 0x000fe400078e0008 */
[----:B------:R-:W-:Y:S01]  /*c8b0*/  IMAD.MOV.U32 R12, RZ, RZ, 0x2 ;  /* 0x00000002ff0c7424 */ /* 0x000fe200078e00ff */
[----:B------:R-:W-:-:S05]  /*c8c0*/  @!P1 LEA R14, P2, R20, R14, 0x1 ;  /* 0x0000000e140e9211 */ /* 0x000fca00078408ff */
[----:B------:R-:W-:-:S08]  /*c8d0*/  @!P1 IMAD.MOV.U32 R2, RZ, RZ, R14 ;  /* 0x000000ffff029224 */ /* 0x000fd000078e000e */
[----:B------:R-:W-:Y:S05]  /*c8e0*/  WARPSYNC.COLLECTIVE R15, `(.L_x_12787) ;  /* 0x000000000f087348 */ /* 0x000fea0003c00000 */
[----:B------:R0:W1:Y:S02]  /*c8f0*/  SHFL.IDX P6, R14, R13, R12, R11 ;  /* 0x0000000c0d0e7389 */ /* 0x00006400000c000b */
[----:B01----:R-:W-:Y:S01]  /*c900*/  ENDCOLLECTIVE ;  /* 0x000000000000791b */ /* 0x003fe20003800000 */
.L_x_12787:
[----:B------:R-:W-:-:S04]  /*c910*/  @!P1 IMAD.X R9, RZ, RZ, R0, P2 ;  /* 0x000000ffff099224 */ /* 0x000fc800010e0600 */
[----:B------:R-:W-:-:S05]  /*c920*/  @!P1 IMAD.MOV.U32 R3, RZ, RZ, R9 ;  /* 0x000000ffff039224 */ /* 0x000fca00078e0009 */
[----:B------:R-:W-:Y:S01]  /*c930*/  @!PT LDS RZ, [RZ] ;  /* 0x00000000fffff984 */ /* 0x000fe20000000800 */
[----:B------:R-:W-:Y:S01]  /*c940*/  @!PT LDS RZ, [RZ] ;  /* 0x00000000fffff984 */ /* 0x000fe20000000800 */
[----:B------:R-:W-:Y:S01]  /*c950*/  @!PT LDS RZ, [RZ] ;  /* 0x00000000fffff984 */ /* 0x000fe20000000800 */
[----:B------:R0:W-:Y:S01]  /*c960*/  @!P1 LDGSTS.E.BYPASS.LTC128B.128 [R26+0x10c00], desc[UR46][R2.64], !P0 ;  /* 0x10c00000021a9fae */ /* 0x0001e2000c101d6e */
[----:B------:R-:W-:Y:S02]  /*c970*/  IMAD.MOV.U32 R13, RZ, RZ, R5 ;  /* 0x000000ffff0d7224 */ /* 0x000fe400078e0005 */
[----:B0-----:R-:W-:Y:S02]  /*c980*/  VIADD R3, R7, 0xa0 ;  /* 0x000000a007037836 */ /* 0x001fe40000000000 */
[----:B------:R-:W-:-:S07]  /*c990*/  IMAD.MOV.U32 R0, RZ, RZ, R14 ;  /* 0x000000ffff007224 */ /* 0x000fce00078e000e */
[----:B------:R-:W-:Y:S05]  /*c9a0*/  WARPSYNC.COLLECTIVE R15, `(.L_x_12788) ;  /* 0x000000000f087348 */ /* 0x000fea0003c00000 */
[----:B------:R0:W1:Y:S02]  /*c9b0*/  SHFL.IDX P6, R14, R13, R12, R11 ;  /* 0x0000000c0d0e7389 */ /* 0x00006400000c000b */
[----:B01----:R-:W-:Y:S01]  /*c9c0*/  ENDCOLLECTIVE ;  /* 0x000000000000791b */ /* 0x003fe20003800000 */
.L_x_12788:
[----:B------:R-:W-:Y:S01]  /*c9d0*/  ISETP.GE.AND P1, PT, R3, R6, PT ;  /* 0x000000060300720c */ /* 0x000fe20003f26270 */
[----:B------:R-:W-:Y:S02]  /*c9e0*/  IMAD.MOV.U32 R13, RZ, RZ, R8 ;  /* 0x000000ffff0d7224 */ /* 0x000fe400078e0008 */
[----:B------:R-:W-:-:S10]  /*c9f0*/  IMAD.MOV.U32 R12, RZ, RZ, 0x3 ;  /* 0x00000003ff0c7424 */ /* 0x000fd400078e00ff */
[----:B------:R-:W-:-:S13]  /*ca00*/  @!P1 LEA R2, P2, R20, R14, 0x1 ;  /* 0x0000000e14029211 */ /* 0x000fda00078408ff */
[----:B------:R-:W-:Y:S05]  /*ca10*/  WARPSYNC.COLLECTIVE R15, `(.L_x_12789) ;  /* 0x000000000f087348 */ /* 0x000fea0003c00000 */
[----:B------:R0:W1:Y:S02]  /*ca20*/  SHFL.IDX P6, R14, R13, R12, R11 ;  /* 0x0000000c0d0e7389 */ /* 0x00006400000c000b */
[----:B01----:R-:W-:Y:S01]  /*ca30*/  ENDCOLLECTIVE ;  /* 0x000000000000791b */ /* 0x003fe20003800000 */
.L_x_12789:
[----:B------:R-:W-:-:S05]  /*ca40*/  @!P1 IMAD.X R3, RZ, RZ, R0, P2 ;  /* 0x000000ffff039224 */ /* 0x000fca00010e0600 */
        /* <DEDUP_REMOVED lines=9> */
.L_x_12790:
[----:B------:R-:W-:Y:S05]  /*cae0*/  BRA `(.L_x_12791) ;  /* 0xffffffcc00f87947 */ /* 0x000fea000383ffff */
.L_x_12695:
[----:B0-----:R0:W1:Y:S02]  /*caf0*/  SYNCS.PHASECHK.TRANS64.TRYWAIT P0, [R9+URZ+0x30820], R0 ;  /* 0x03082000090075a7 */ /* 0x001064000800017f */
[----:B-1----:R-:W-:Y:S05]  /*cb00*/  @!P0 NANOSLEEP.SYNCS 0x989680 ;  /* 0x009896800000895d */ /* 0x002fea0003900000 */
[----:B------:R-:W1:Y:S02]  /*cb10*/  @!P0 SYNCS.PHASECHK.TRANS64 P0, [R9+URZ+0x30820], R0 ;  /* 0x03082000090085a7 */ /* 0x000e64000800007f */
[----:B-1----:R-:W-:Y:S05]  /*cb20*/  @!P0 BRA `(.L_x_12695) ;  /* 0xfffffffc00f08947 */ /* 0x002fea000383ffff */
[----:B------:R-:W-:Y:S05]  /*cb30*/  BRA `(.L_x_12792) ;  /* 0xffffffd0003c7947 */ /* 0x000fea000383ffff */
.L_x_12702:
[----:B-1----:R1:W2:Y:S02]  /*cb40*/  SYNCS.PHASECHK.TRANS64.TRYWAIT P0, [R3+URZ+0x30840], R2 ;  /* 0x03084002030075a7 */ /* 0x0022a4000800017f */
[----:B--2---:R-:W-:Y:S05]  /*cb50*/  @!P0 NANOSLEEP.SYNCS 0x989680 ;  /* 0x009896800000895d */ /* 0x004fea0003900000 */
[----:B------:R-:W2:Y:S02]  /*cb60*/  @!P0 SYNCS.PHASECHK.TRANS64 P0, [R3+URZ+0x30840], R2 ;  /* 0x03084002030085a7 */ /* 0x000ea4000800007f */
[----:B--2---:R-:W-:Y:S05]  /*cb70*/  @!P0 BRA `(.L_x_12702) ;  /* 0xfffffffc00f08947 */ /* 0x004fea000383ffff */
[----:B------:R-:W-:Y:S05]  /*cb80*/  BRA `(.L_x_12793) ;  /* 0xffffffd000e07947 */ /* 0x000fea000383ffff */
.L_x_12707:
[----:B0-----:R0:W1:Y:S02]  /*cb90*/  SYNCS.PHASECHK.TRANS64.TRYWAIT P0, [R3+URZ+0x60], R12 ;  /* 0x0000600c030075a7 */ /* 0x001064000800017f */
[----:B-1----:R-:W-:Y:S05]  /*cba0*/  @!P0 NANOSLEEP.SYNCS 0x989680 ;  /* 0x009896800000895d */ /* 0x002fea0003900000 */
[----:B------:R-:W1:Y:S02]  /*cbb0*/  @!P0 SYNCS.PHASECHK.TRANS64 P0, [R3+URZ+0x60], R12 ;  /* 0x0000600c030085a7 */ /* 0x000e64000800007f */
[----:B-1----:R-:W-:Y:S05]  /*cbc0*/  @!P0 BRA `(.L_x_12707) ;  /* 0xfffffffc00f08947 */ /* 0x002fea000383ffff */
[----:B------:R-:W-:Y:S05]  /*cbd0*/  BRA `(.L_x_12794) ;  /* 0xffffffd4006c7947 */ /* 0x000fea000383ffff */
.L_x_12716:
[----:B0-----:R0:W1:Y:S02]  /*cbe0*/  SYNCS.PHASECHK.TRANS64.TRYWAIT P0, [R3+URZ+0x30840], R2 ;  /* 0x03084002030075a7 */ /* 0x001064000800017f */
[----:B-1----:R-:W-:Y:S05]  /*cbf0*/  @!P0 NANOSLEEP.SYNCS 0x989680 ;  /* 0x009896800000895d */ /* 0x002fea0003900000 */
[----:B------:R-:W1:Y:S02]  /*cc00*/  @!P0 SYNCS.PHASECHK.TRANS64 P0, [R3+URZ+0x30840], R2 ;  /* 0x03084002030085a7 */ /* 0x000e64000800007f */
[----:B-1----:R-:W-:Y:S05]  /*cc10*/  @!P0 BRA `(.L_x_12716) ;  /* 0xfffffffc00f08947 */ /* 0x002fea000383ffff */
[----:B------:R-:W-:Y:S05]  /*cc20*/  BRA `(.L_x_12795) ;  /* 0xffffffd800a87947 */ /* 0x000fea000383ffff */
.L_x_12721:
[----:B0-----:R0:W1:Y:S02]  /*cc30*/  SYNCS.PHASECHK.TRANS64.TRYWAIT P0, [R5+URZ+0x60], R2 ;  /* 0x00006002050075a7 */ /* 0x001064000800017f */
[----:B-1----:R-:W-:Y:S05]  /*cc40*/  @!P0 NANOSLEEP.SYNCS 0x989680 ;  /* 0x009896800000895d */ /* 0x002fea0003900000 */
[----:B------:R-:W1:Y:S02]  /*cc50*/  @!P0 SYNCS.PHASECHK.TRANS64 P0, [R5+URZ+0x60], R2 ;  /* 0x00006002050085a7 */ /* 0x000e64000800007f */
[----:B-1----:R-:W-:Y:S05]  /*cc60*/  @!P0 BRA `(.L_x_12721) ;  /* 0xfffffffc00f08947 */ /* 0x002fea000383ffff */
[----:B------:R-:W-:Y:S05]  /*cc70*/  BRA `(.L_x_12796) ;  /* 0xffffffdc00287947 */ /* 0x000fea000383ffff */
.L_x_12729:
[----:B0-----:R0:W1:Y:S02]  /*cc80*/  SYNCS.PHASECHK.TRANS64.TRYWAIT P0, [R2+URZ+0x30840], R3 ;  /* 0x03084003020075a7 */ /* 0x001064000800017f */
[----:B-1----:R-:W-:Y:S05]  /*cc90*/  @!P0 NANOSLEEP.SYNCS 0x989680 ;  /* 0x009896800000895d */ /* 0x002fea0003900000 */
[----:B------:R-:W1:Y:S02]  /*cca0*/  @!P0 SYNCS.PHASECHK.TRANS64 P0, [R2+URZ+0x30840], R3 ;  /* 0x03084003020085a7 */ /* 0x000e64000800007f */
[----:B-1----:R-:W-:Y:S05]  /*ccb0*/  @!P0 BRA `(.L_x_12729) ;  /* 0xfffffffc00f08947 */ /* 0x002fea000383ffff */
[----:B------:R-:W-:Y:S05]  /*ccc0*/  BRA `(.L_x_12797) ;  /* 0xffffffe000387947 */ /* 0x000fea000383ffff */
.L_x_12734:
[----:B0-----:R0:W1:Y:S02]  /*ccd0*/  SYNCS.PHASECHK.TRANS64.TRYWAIT P0, [R5+URZ+0x60], R2 ;  /* 0x00006002050075a7 */ /* 0x001064000800017f */
[----:B-1----:R-:W-:Y:S05]  /*cce0*/  @!P0 NANOSLEEP.SYNCS 0x989680 ;  /* 0x009896800000895d */ /* 0x002fea0003900000 */
[----:B------:R-:W1:Y:S02]  /*ccf0*/  @!P0 SYNCS.PHASECHK.TRANS64 P0, [R5+URZ+0x60], R2 ;  /* 0x00006002050085a7 */ /* 0x000e64000800007f */
[----:B-1----:R-:W-:Y:S05]  /*cd00*/  @!P0 BRA `(.L_x_12734) ;  /* 0xfffffffc00f08947 */ /* 0x002fea000383ffff */
[----:B------:R-:W-:Y:S05]  /*cd10*/  BRA `(.L_x_12798) ;  /* 0xffffffe000bc7947 */ /* 0x000fea000383ffff */
.L_x_12742:
[----:B0-----:R0:W1:Y:S02]  /*cd20*/  SYNCS.PHASECHK.TRANS64.TRYWAIT P0, [R3+URZ+0x30860], R0 ;  /* 0x03086000030075a7 */ /* 0x001064000800017f */
[----:B-1----:R-:W-:Y:S05]  /*cd30*/  @!P0 NANOSLEEP.SYNCS 0x989680 ;  /* 0x009896800000895d */ /* 0x002fea0003900000 */
[----:B------:R-:W1:Y:S02]  /*cd40*/  @!P0 SYNCS.PHASECHK.TRANS64 P0, [R3+URZ+0x30860], R0 ;  /* 0x03086000030085a7 */ /* 0x000e64000800007f */
[----:B-1----:R-:W-:Y:S05]  /*cd50*/  @!P0 BRA `(.L_x_12742) ;  /* 0xfffffffc00f08947 */ /* 0x002fea000383ffff */
[----:B------:R-:W-:Y:S05]  /*cd60*/  BRA `(.L_x_12799) ;  /* 0xffffffe400747947 */ /* 0x000fea000383ffff */
.L_x_12748:
[----:B0-----:R0:W1:Y:S02]  /*cd70*/  SYNCS.PHASECHK.TRANS64.TRYWAIT P0, [R7+URZ+0x30820], R0 ;  /* 0x03082000070075a7 */ /* 0x001064000800017f */
[----:B-1----:R-:W-:Y:S05]  /*cd80*/  @!P0 NANOSLEEP.SYNCS 0x989680 ;  /* 0x009896800000895d */ /* 0x002fea0003900000 */
[----:B------:R-:W1:Y:S02]  /*cd90*/  @!P0 SYNCS.PHASECHK.TRANS64 P0, [R7+URZ+0x30820], R0 ;  /* 0x03082000070085a7 */ /* 0x000e64000800007f */
[----:B-1----:R-:W-:Y:S05]  /*cda0*/  @!P0 BRA `(.L_x_12748) ;  /* 0xfffffffc00f08947 */ /* 0x002fea000383ffff */
[----:B------:R-:W-:Y:S05]  /*cdb0*/  BRA `(.L_x_12800) ;  /* 0xffffffe800387947 */ /* 0x000fea000383ffff */
.L_x_12749:
        /* <DEDUP_REMOVED lines=11> */
.L_x_12802:
[----:B------:R-:W-:Y:S05]  /*ce70*/  BSYNC B0 ;  /* 0x0000000000007941 */ /* 0x000fea0003800000 */
.L_x_12801:
[----:B------:R-:W-:Y:S05]  /*ce80*/  BRA `(.L_x_12803) ;  /* 0xffffffe800207947 */ /* 0x000fea000383ffff */
.L_x_12752:
[----:B------:R-:W-:Y:S01]  /*ce90*/  BSSY B1, `(.L_x_12804) ;  /* 0x0000006000017945 */ /* 0x000fe20003800000 */
[----:B------:R-:W-:-:S07]  /*cea0*/  IMAD.MOV.U32 R15, RZ, RZ, -0x1 ;  /* 0xffffffffff0f7424 */ /* 0x000fce00078e00ff */
[----:B0-----:R-:W-:Y:S05]  /*ceb0*/  WARPSYNC.COLLECTIVE R15, `(.L_x_12805) ;  /* 0x000000000f0c7348 */ /* 0x001fea0003c00000 */
[----:B------:R-:W-:Y:S02]  /*cec0*/  ELECT P6, UR62, PT ;  /* 0x00000000003e782f */ /* 0x000fe400038c0000 */
[----:B------:R-:W-:Y:S01]  /*ced0*/  MOV R14, UR62 ;  /* 0x0000003e000e7c02 */ /* 0x000fe20008000f00 */
[----:B0-----:R-:W-:Y:S10]  /*cee0*/  ENDCOLLECTIVE ;  /* 0x000000000000791b */ /* 0x001ff40003800000 */
.L_x_12805:
[----:B------:R-:W-:Y:S05]  /*cef0*/  BSYNC B1 ;  /* 0x0000000000017941 */ /* 0x000fea0003800000 */
.L_x_12804:
[----:B------:R-:W-:Y:S05]  /*cf00*/  BRA `(.L_x_12806) ;  /* 0xffffffe800187947 */ /* 0x000fea000383ffff */
.L_x_12754:
[----:B0-----:R0:W1:Y:S02]  /*cf10*/  SYNCS.PHASECHK.TRANS64.TRYWAIT P0, [R5+URZ], R4 ;  /* 0x00000004050075a7 */ /* 0x001064000800017f */
[----:B-1----:R-:W-:Y:S05]  /*cf20*/  @!P0 NANOSLEEP.SYNCS 0x989680 ;  /* 0x009896800000895d */ /* 0x002fea0003900000 */
[----:B------:R-:W1:Y:S02]  /*cf30*/  @!P0 SYNCS.PHASECHK.TRANS64 P0, [R5+URZ], R4 ;  /* 0x00000004050085a7 */ /* 0x000e64000800007f */
[----:B-1----:R-:W-:Y:S05]  /*cf40*/  @!P0 BRA `(.L_x_12754) ;  /* 0xfffffffc00f08947 */ /* 0x002fea000383ffff */
[----:B------:R-:W-:Y:S05]  /*cf50*/  BRA `(.L_x_12807) ;  /* 0xffffffe8004c7947 */ /* 0x000fea000383ffff */
.L_x_12755:
[----:B-1----:R1:W2:Y:S02]  /*cf60*/  SYNCS.PHASECHK.TRANS64.TRYWAIT P0, [R3+URZ], R0 ;  /* 0x00000000030075a7 */ /* 0x0022a4000800017f */
[----:B--2---:R-:W-:Y:S05]  /*cf70*/  @!P0 NANOSLEEP.SYNCS 0x989680 ;  /* 0x009896800000895d */ /* 0x004fea0003900000 */
[----:B------:R-:W2:Y:S02]  /*cf80*/  @!P0 SYNCS.PHASECHK.TRANS64 P0, [R3+URZ], R0 ;  /* 0x00000000030085a7 */ /* 0x000ea4000800007f */
[----:B--2---:R-:W-:Y:S05]  /*cf90*/  @!P0 BRA `(.L_x_12755) ;  /* 0xfffffffc00f08947 */ /* 0x004fea000383ffff */
[----:B------:R-:W-:Y:S05]  /*cfa0*/  BRA `(.L_x_12808) ;  /* 0xffffffe800407947 */ /* 0x000fea000383ffff */
.L_x_12757:
[----:B0-----:R0:W1:Y:S02]  /*cfb0*/  SYNCS.PHASECHK.TRANS64.TRYWAIT P0, [R5+URZ], R4 ;  /* 0x00000004050075a7 */ /* 0x001064000800017f */
[----:B-1----:R-:W-:Y:S05]  /*cfc0*/  @!P0 NANOSLEEP.SYNCS 0x989680 ;  /* 0x009896800000895d */ /* 0x002fea0003900000 */
[----:B------:R-:W1:Y:S02]  /*cfd0*/  @!P0 SYNCS.PHASECHK.TRANS64 P0, [R5+URZ], R4 ;  /* 0x00000004050085a7 */ /* 0x000e64000800007f */
[----:B-1----:R-:W-:Y:S05]  /*cfe0*/  @!P0 BRA `(.L_x_12757) ;  /* 0xfffffffc00f08947 */ /* 0x002fea000383ffff */
[----:B------:R-:W-:Y:S05]  /*cff0*/  BRA `(.L_x_12809) ;  /* 0xffffffe800447947 */ /* 0x000fea000383ffff */
.L_x_12810:
        /* <DEDUP_REMOVED lines=16> */
.L_x_15332:


//--------------------- .text._ZN7cutlass13device_kernelIN5flash11enable_sm90INS1_16FlashAttnFwdSm90INS1_25CollectiveMainloopFwdSm90ILi2EN4cute5tupleIJNS5_1CILi1EEES8_S8_EEENS6_IJNS7_ILi192EEESA_NS7_ILi64EEEEEELi64ENS_6half_tEfNS_4arch4Sm90ELb0ELb0ELb0ELb1ELb0ELb0ELb0ELb0ELb1ELb1ELb0ELb0EEENS1_21CollectiveEpilogueFwdINS6_IJSA_SB_SA_EEES9_SD_SF_Li384ELb1ELb1ELb0ELb0EEENS1_36VarlenDynamicPersistentTileSchedulerILi192ELi192ELi384ELi128ELb0ELb1ELb1ELb0ELb1ELb1EEEEEEEEEvNT_6ParamsE --------------------------
	.section	.text._ZN7cutlass13device_kernelIN5flash11enable_sm90INS1_16FlashAttnFwdSm90INS1_25CollectiveMainloopFwdSm90ILi2EN4cute5tupleIJNS5_1CILi1EEES8_S8_EEENS6_IJNS7_ILi192EEESA_NS7_ILi64EEEEEELi64ENS_6half_tEfNS_4arch4Sm90ELb0ELb0ELb0ELb1ELb0ELb0ELb0ELb0ELb1ELb1ELb0ELb0EEENS1_21CollectiveEpilogueFwdINS6_IJSA_SB_SA_EEES9_SD_SF_Li384ELb1ELb1ELb0ELb0EEENS1_36VarlenDynamicPersistentTileSchedulerILi192ELi192ELi384ELi128ELb0ELb1ELb1ELb0ELb1ELb1EEEEEEEEEvNT_6ParamsE,"ax",@progbits
	.align	128
.text._ZN7cutlass13device_kernelIN5flash11enable_sm90INS1_16FlashAttnFwdSm90INS1_25CollectiveMainloopFwdSm90ILi2EN4cute5tupleIJNS5_1CILi1EEES8_S8_EEENS6_IJNS7_ILi192EEESA_NS7_ILi64EEEEEELi64ENS_6half_tEfNS_4arch4Sm90ELb0ELb0ELb0ELb1ELb0ELb0ELb0ELb0ELb1ELb1ELb0ELb0EEENS1_21CollectiveEpilogueFwdINS6_IJSA_SB_SA_EEES9_SD_SF_Li384ELb1ELb1ELb0ELb0EEENS1_36VarlenDynamicPersistentTileSchedulerILi192ELi192ELi384ELi128ELb0ELb1ELb1ELb0ELb1ELb1EEEEEEEEEvNT_6ParamsE:
        .type           _ZN7cutlass13device_kernelIN5flash11enable_sm90INS1_16FlashAttnFwdSm90INS1_25CollectiveMainloopFwdSm90ILi2EN4cute5tupleIJNS5_1CILi1EEES8_S8_EEENS6_IJNS7_ILi192EEESA_NS7_ILi64EEEEEELi64ENS_6half_tEfNS_4arch4Sm90ELb0ELb0ELb0ELb1ELb0ELb0ELb0ELb0ELb1ELb1ELb0ELb0EEENS1_21CollectiveEpilogueFwdINS6_IJSA_SB_SA_EEES9_SD_SF_Li384ELb1ELb1ELb0ELb0EEENS1_36VarlenDynamicPersistentTileSchedulerILi192ELi192ELi384ELi128ELb0ELb1ELb1ELb0ELb1ELb1EEEEEEEEEvNT_6ParamsE,@function
        .size           _ZN7cutlass13device_kernelIN5flash11enable_sm90INS1_16FlashAttnFwdSm90INS1_25CollectiveMainloopFwdSm90ILi2EN4cute5tupleIJNS5_1CILi1EEES8_S8_EEENS6_IJNS7_ILi192EEESA_NS7_ILi64EEEEEELi64ENS_6half_tEfNS_4arch4Sm90ELb0ELb0ELb0ELb1ELb0ELb0ELb0ELb0ELb1ELb1ELb0ELb0EEENS1_21CollectiveEpilogueFwdINS6_IJSA_SB_SA_EEES9_SD_SF_Li384ELb1ELb1ELb0ELb0EEENS1_36VarlenDynamicPersistentTileSchedulerILi192ELi192ELi384ELi128ELb0ELb1ELb1ELb0ELb1ELb1EEEEEEEEEvNT_6ParamsE,(.L_x_15333 - _ZN7cutlass13device_kernelIN5flash11enable_sm90INS1_16FlashAttnFwdSm90INS1_25CollectiveMainloopFwdSm90ILi2EN4cute5tupleIJNS5_1CILi1EEES8_S8_EEENS6_IJNS7_ILi192EEESA_NS7_ILi64EEEEEELi64ENS_6half_tEfNS_4arch4Sm90ELb0ELb0ELb0ELb1ELb0ELb0ELb0ELb0ELb1ELb1ELb0ELb0EEENS1_21CollectiveEpilogueFwdINS6_IJSA_SB_SA_EEES9_SD_SF_Li384ELb1ELb1ELb0ELb0EEENS1_36VarlenDynamicPersistentTileSchedulerILi192ELi192ELi384ELi128ELb0ELb1ELb1ELb0ELb1ELb1EEEEEEEEEvNT_6ParamsE)
        .other          _ZN7cutlass13device_kernelIN5flash11enable_sm90INS1_16FlashAttnFwdSm90INS1_25CollectiveMainloopFwdSm90ILi2EN4cute5tupleIJNS5_1CILi1EEES8_S8_EEENS6_IJNS7_ILi192EEESA_NS7_ILi64EEEEEELi64ENS_6half_tEfNS_4arch4Sm90ELb0ELb0ELb0ELb1ELb0ELb0ELb0ELb0ELb1ELb1ELb0ELb0EEENS1_21CollectiveEpilogueFwdINS6_IJSA_SB_SA_EEES9_SD_SF_Li384ELb1ELb1ELb0ELb0EEENS1_36VarlenDynamicPersistentTileSchedulerILi192ELi192ELi384ELi128ELb0ELb1ELb1ELb0ELb1ELb1EEEEEEEEEvNT_6ParamsE,@"STO_CUDA_ENTRY STV_DEFAULT"
_ZN7cutlass13device_kernelIN5flash11enable_sm90INS1_16FlashAttnFwdSm90INS1_25CollectiveMainloopFwdSm90ILi2EN4cute5tupleIJNS5_1CILi1EEES8_S8_EEENS6_IJNS7_ILi192EEESA_NS7_ILi64EEEEEELi64ENS_6half_tEfNS_4arch4Sm90ELb0ELb0ELb0ELb1ELb0ELb0ELb0ELb0ELb1ELb1ELb0ELb0EEENS1_21CollectiveEpilogueFwdINS6_IJSA_SB_SA_EEES9_SD_SF_Li384ELb1ELb1ELb0ELb0EEENS1_36VarlenDynamicPersistentTileSchedulerILi192ELi192ELi384ELi128ELb0ELb1ELb1ELb0ELb1ELb1EEEEEEEEEvNT_6ParamsE:
        /* <DEDUP_REMOVED lines=18> */
.L_x_12812:
[----:B------:R-:W-:Y:S05]  /*0120*/  BSYNC B0 ;  /* 0x0000000000007941 */ /* 0x000fea0003800000 */
.L_x_12811:
        /* <DEDUP_REMOVED lines=41> */
.L_x_12813:
        /* <DEDUP_REMOVED lines=22> */
.L_x_12814:
        /* <DEDUP_REMOVED lines=18> */
.L_x_12815:
        /* <DEDUP_REMOVED lines=22> */
.L_x_12816:
        /* <DEDUP_REMOVED lines=22> */
.L_x_12817:
[----:B------:R-:W-:Y:S01]  /*0900*/  PLOP3.LUT P0, PT, PT, PT, UP0, 0x80, 0x0 ;  /* 0x000000000000781c */ /* 0x000fe20003f0f008 */
[----:B------:R-:W-:Y:S01]  /*0910*/  UMOV UR36, 0x1 ;  /* 0x0000000100247882 */ /* 0x000fe20000000000 */
[----:B------:R-:W-:Y:S01]  /*0920*/  NOP ;  /* 0x0000000000007918 */ /* 0x000fe20000000000 */
[----:B------:R-:W-:Y:S01]  /*0930*/  USEL UR36, UR36, 0x2, !UP0 ;  /* 0x0000000224247887 */ /* 0x000fe2000c000000 */
[----:B------:R-:W-:Y:S01]  /*0940*/  ULDC.64 UR48, c[0x0][0x208] ;  /* 0x0000820000307ab9 */ /* 0x000fe20000000a00 */
[----:B012-4-:R-:W-:Y:S08]  /*0950*/  BAR.SYNC.DEFER_BLOCKING 0x0 ;  /* 0x0000000000007b1d */ /* 0x017ff00000010000 */
[----:B------:R-:W-:Y:S05]  /*0960*/  @!P0 BRA `(.L_x_12818) ;  /* 0x00000088002c8947 */ /* 0x000fea0003800000 */
.L_x_12819:
        /* <DEDUP_REMOVED lines=22> */
[----:B------:R-:W-:Y:S01]  /*0ad0*/  IMAD.MOV.U32 R14, RZ, RZ, -0x2 ;  /* 0xfffffffeff0e7424 */ /* 0x000fe200078e00ff */
[----:B------:R-:W-:Y:S01]  /*0ae0*/  SHF.R.S32.HI R0, RZ, 0x1f, R15 ;  /* 0x0000001fff007819 */ /* 0x000fe2000001140f */
[----:B------:R-:W-:Y:S01]  /*0af0*/  ULOP3.LUT UR46, UR36, 0x1, URZ, 0xfc, !UPT ;  /* 0x00000001242e7892 */ /* 0x000fe2000f8efc3f */
[----:B------:R-:W-:Y:S02]  /*0b00*/  UMOV UR45, URZ ;  /* 0x0000003f002d7c82 */ /* 0x000fe40008000000 */
[CC--:B------:R-:W-:Y:S01]  /*0b10*/  LEA.HI R155, R0.reuse, R15.reuse, RZ, 0x7 ;  /* 0x0000000f009b7211 */ /* 0x0c0fe200078f38ff */
[----:B------:R-:W-:Y:S01]  /*0b20*/  UMOV UR37, URZ ;  /* 0x0000003f00257c82 */ /* 0x000fe20008000000 */
[----:B------:R-:W-:Y:S01]  /*0b30*/  LEA.HI R2, R0, R15, RZ, 0x4 ;  /* 0x0000000f00027211 */ /* 0x000fe200078f20ff */
[----:B------:R-:W-:Y:S01]  /*0b40*/  UMOV UR38, URZ ;  /* 0x0000003f00267c82 */ /* 0x000fe20008000000 */
[----:B------:R-:W-:-:S02]  /*0b50*/  LOP3.LUT R154, R155, 0xffffff80, RZ, 0xc0, !PT ;  /* 0xffffff809b9a7812 */ /* 0x000fc400078ec0ff */
[----:B------:R-:W-:Y:S02]  /*0b60*/  SHF.R.S32.HI R3, RZ, 0x4, R2 ;  /* 0x00000004ff037819 */ /* 0x000fe40000011402 */
[----:B------:R-:W-:Y:S01]  /*0b70*/  LEA.HI R5, R0, R15, RZ, 0x2 ;  /* 0x0000000f00057211 */ /* 0x000fe200078f10ff */
[----:B------:R-:W-:Y:S01]  /*0b80*/  IMAD.IADD R154, R15, 0x1, -R154 ;  /* 0x000000010f9a7824 */ /* 0x000fe200078e0a9a */
[C---:B------:R-:W-:Y:S02]  /*0b90*/  LEA.HI R4, R2.reuse, R3, RZ, 0x1 ;  /* 0x0000000302047211 */ /* 0x040fe400078f08ff */
[----:B------:R-:W-:Y:S02]  /*0ba0*/  LOP3.LUT R5, R5, 0xfffffffc, RZ, 0xc0, !PT ;  /* 0xfffffffc05057812 */ /* 0x000fe400078ec0ff */
[----:B------:R-:W-:Y:S02]  /*0bb0*/  LOP3.LUT R2, R2, 0xfffffff0, RZ, 0xc0, !PT ;  /* 0xfffffff002027812 */ /* 0x000fe400078ec0ff */
[----:B------:R-:W-:Y:S01]  /*0bc0*/  LOP3.LUT R4, R4, 0x1ffffffe, RZ, 0xc0, !PT ;  /* 0x1ffffffe04047812 */ /* 0x000fe200078ec0ff */
[C---:B------:R-:W-:Y:S01]  /*0bd0*/  IMAD.IADD R11, R15.reuse, 0x1, -R5 ;  /* 0x000000010f0b7824 */ /* 0x040fe200078e0a05 */
[----:B------:R-:W-:Y:S01]  /*0be0*/  SHF.R.S32.HI R9, RZ, 0x1f, R154 ;  /* 0x0000001fff097819 */ /* 0x000fe2000001149a */
[----:B------:R-:W-:Y:S01]  /*0bf0*/  IMAD.IADD R2, R15, 0x1, -R2 ;  /* 0x000000010f027824 */ /* 0x000fe200078e0a02 */
[----:B------:R-:W-:Y:S01]  /*0c00*/  LEA.HI R5, R0, R15, RZ, 0x5 ;  /* 0x0000000f00057211 */ /* 0x000fe200078f28ff */
[----:B------:R-:W-:Y:S01]  /*0c10*/  IMAD.IADD R4, R3, 0x1, -R4 ;  /* 0x0000000103047824 */ /* 0x000fe200078e0a04 */
[----:B------:R-:W-:-:S02]  /*0c20*/  LEA.HI R10, R9, R154, RZ, 0x2 ;  /* 0x0000009a090a7211 */ /* 0x000fc400078f10ff */
[----:B------:R-:W-:Y:S01]  /*0c30*/  LEA.HI R12, R11, R11, RZ, 0x1 ;  /* 0x0000000b0b0c7211 */ /* 0x000fe200078f08ff */
[----:B------:R-:W-:Y:S01]  /*0c40*/  IMAD.SHL.U32 R6, R5, 0x20, RZ ;  /* 0x0000002005067824 */ /* 0x000fe200078e00ff */
[----:B------:R-:W-:Y:S01]  /*0c50*/  SHF.R.S32.HI R3, RZ, 0x1f, R2 ;  /* 0x0000001fff037819 */ /* 0x000fe20000011402 */
[----:B------:R-:W-:Y:S01]  /*0c60*/  IMAD.SHL.U32 R4, R4, 0x8, RZ ;  /* 0x0000000804047824 */ /* 0x000fe200078e00ff */
[--C-:B------:R-:W-:Y:S02]  /*0c70*/  SHF.R.S32.HI R7, RZ, 0x2, R10.reuse ;  /* 0x00000002ff077819 */ /* 0x100fe4000001140a */
[----:B------:R-:W-:Y:S02]  /*0c80*/  SHF.R.S32.HI R8, RZ, 0x1f, R10 ;  /* 0x0000001fff087819 */ /* 0x000fe4000001140a */
[----:B------:R-:W-:Y:S02]  /*0c90*/  LOP3.LUT R12, R12, 0x1ffffffe, RZ, 0xc0, !PT ;  /* 0x1ffffffe0c0c7812 */ /* 0x000fe400078ec0ff */
[----:B------:R-:W-:-:S02]  /*0ca0*/  LEA.HI R3, R3, R2, RZ, 0x3 ;  /* 0x0000000203037211 */ /* 0x000fc400078f18ff */
[----:B------:R-:W-:Y:S01]  /*0cb0*/  LEA.HI R8, R8, R7, RZ, 0x3 ;  /* 0x0000000708087211 */ /* 0x000fe200078f18ff */
[----:B------:R-:W-:Y:S01]  /*0cc0*/  IMAD.IADD R11, R11, 0x1, -R12 ;  /* 0x000000010b0b7824 */ /* 0x000fe200078e0a0c */
[----:B------:R-:W-:Y:S02]  /*0cd0*/  SHF.R.S32.HI R155, RZ, 0x7, R155 ;  /* 0x00000007ff9b7819 */ /* 0x000fe4000001149b */
[C---:B------:R-:W-:Y:S01]  /*0ce0*/  LOP3.LUT R5, R3.reuse, 0xfffffff8, RZ, 0xc0, !PT ;  /* 0xfffffff803057812 */ /* 0x040fe200078ec0ff */
[----:B------:R-:W-:Y:S01]  /*0cf0*/  IMAD.SHL.U32 R3, R3, 0x40, RZ ;  /* 0x0000004003037824 */ /* 0x000fe200078e00ff */
[----:B------:R-:W-:Y:S01]  /*0d00*/  LOP3.LUT R12, R8, 0xfffffff8, RZ, 0xc0, !PT ;  /* 0xfffffff8080c7812 */ /* 0x000fe200078ec0ff */
[----:B------:R-:W-:Y:S01]  /*0d10*/  IMAD.HI R8, R155, 0x55555556, RZ ;  /* 0x555555569b087827 */ /* 0x000fe200078e02ff */
[----:B------:R-:W-:Y:S02]  /*0d20*/  LEA.HI R9, R9, R154, RZ, 0x5 ;  /* 0x0000009a09097211 */ /* 0x000fe400078f28ff */
[----:B------:R-:W-:Y:S01]  /*0d30*/  LOP3.LUT R6, R6, 0xfffffc00, RZ, 0xc0, !PT ;  /* 0xfffffc0006067812 */ /* 0x000fe200078ec0ff */
[----:B------:R-:W-:Y:S01]  /*0d40*/  IMAD.IADD R5, R2, 0x1, -R5 ;  /* 0x0000000102057824 */ /* 0x000fe200078e0a05 */
[----:B------:R-:W-:Y:S01]  /*0d50*/  LEA.HI R8, R8, R8, RZ, 0x1 ;  /* 0x0000000808087211 */ /* 0x000fe200078f08ff */
[----:B------:R-:W-:Y:S01]  /*0d60*/  IMAD.IADD R12, R7, 0x1, -R12 ;  /* 0x00000001070c7824 */ /* 0x000fe200078e0a0c */
[----:B------:R-:W-:Y:S01]  /*0d70*/  SHF.R.S32.HI R9, RZ, 0x5, R9 ;  /* 0x00000005ff097819 */ /* 0x000fe20000011409 */
[----:B------:R-:W-:Y:S01]  /*0d80*/  IMAD R7, R2, 0x40, R6 ;  /* 0x0000004002077824 */ /* 0x000fe200078e0206 */
[C---:B------:R-:W-:Y:S01]  /*0d90*/  R2P PR, R5.reuse, 0x6 ;  /* 0x0000000605007804 */ /* 0x040fe20000000000 */
[----:B------:R-:W-:Y:S01]  /*0da0*/  IMAD.SHL.U32 R5, R5, 0x40, RZ ;  /* 0x0000004005057824 */ /* 0x000fe200078e00ff */
[----:B------:R-:W-:Y:S01]  /*0db0*/  LEA.HI R0, R0, R15, RZ, 0x3 ;  /* 0x0000000f00007211 */ /* 0x000fe200078f18ff */
[----:B------:R-:W-:Y:S01]  /*0dc0*/  IMAD R9, R9, 0x10, R12 ;  /* 0x0000001009097824 */ /* 0x000fe200078e020c */
[----:B------:R-:W-:Y:S01]  /*0dd0*/  LOP3.LUT R3, R3, 0x7ffffe00, RZ, 0xc0, !PT ;  /* 0x7ffffe0003037812 */ /* 0x000fe200078ec0ff */
[----:B------:R-:W-:Y:S01]  /*0de0*/  IMAD R8, R8, -0x3, R155 ;  /* 0xfffffffd08087824 */ /* 0x000fe200078e029b */
[----:B------:R-:W-:Y:S01]  /*0df0*/  LOP3.LUT R5, R5, 0x1c0, RZ, 0xc0, !PT ;  /* 0x000001c005057812 */ /* 0x000fe200078ec0ff */
[----:B------:R-:W-:Y:S01]  /*0e00*/  IMAD.IADD R2, R4, 0x1, R7 ;  /* 0x0000000104027824 */ /* 0x000fe200078e0207 */
[----:B------:R-:W-:Y:S01]  /*0e10*/  LOP3.LUT R23, R0, 0xfffffff8, RZ, 0xc0, !PT ;  /* 0xfffffff800177812 */ /* 0x000fe200078ec0ff */
[----:B------:R-:W-:Y:S01]  /*0e20*/  IMAD R156, R8, 0x40, R9 ;  /* 0x00000040089c7824 */ /* 0x000fe200078e0209 */
[----:B------:R-:W-:-:S02]  /*0e30*/  LOP3.LUT R4, R5, 0x8, R4, 0xf8, !PT ;  /* 0x0000000805047812 */ /* 0x000fc400078ef804 */
[----:B------:R-:W-:Y:S01]  /*0e40*/  SHF.R.S32.HI R153, RZ, 0x3, R0 ;  /* 0x00000003ff997819 */ /* 0x000fe20000011400 */
[----:B------:R-:W-:Y:S01]  /*0e50*/  IMAD R0, R11, 0x8, R156 ;  /* 0x000000080b007824 */ /* 0x000fe200078e029c */
[----:B------:R-:W-:Y:S01]  /*0e60*/  SHF.R.U32.HI R5, RZ, 0x3, R5 ;  /* 0x00000003ff057819 */ /* 0x000fe20000011605 */
[----:B------:R0:W-:Y:S01]  /*0e70*/  STL [R1+0x8], R2 ;  /* 0x0000080201007387 */ /* 0x0001e20000100800 */
[----:B------:R-:W-:Y:S01]  /*0e80*/  LOP3.LUT R13, R10, 0x7ffffffc, RZ, 0xc0, !PT ;  /* 0x7ffffffc0a0d7812 */ /* 0x000fe200078ec0ff */
[----:B------:R-:W-:Y:S01]  /*0e90*/  IMAD.IADD R23, R15, 0x1, -R23 ;  /* 0x000000010f177824 */ /* 0x000fe200078e0a17 */
[----:B------:R-:W-:Y:S01]  /*0ea0*/  LOP3.LUT R4, R4, R5, RZ, 0x3c, !PT ;  /* 0x0000000504047212 */ /* 0x000fe200078e3cff */
[----:B------:R1:W-:Y:S01]  /*0eb0*/  STL [R1+0x4], R0 ;  /* 0x0000040001007387 */ /* 0x0003e20000100800 */
[----:B------:R-:W-:Y:S01]  /*0ec0*/  SEL R16, R16, 0xffffffc0, !P2 ;  /* 0xffffffc010107807 */ /* 0x000fe20005000000 */
[----:B------:R-:W-:Y:S02]  /*0ed0*/  IMAD.SHL.U32 R152, R23, 0x8, RZ ;  /* 0x0000000817987824 */ /* 0x000fe400078e00ff */
[----:B------:R-:W-:Y:S01]  /*0ee0*/  IMAD.IADD R13, R154, 0x1, -R13 ;  /* 0x000000019a0d7824 */ /* 0x000fe200078e0a0d */
[----:B0-----:R-:W-:-:S03]  /*0ef0*/  IADD3 R2, R4, R3, R6 ;  /* 0x0000000304027210 */ /* 0x001fc60007ffe006 */
[----:B------:R-:W-:Y:S01]  /*0f00*/  IMAD R157, R13, R14, 0xc0 ;  /* 0x000000c00d9d7424 */ /* 0x000fe200078e020e */
[----:B------:R-:W-:Y:S02]  /*0f10*/  SHF.R.S32.HI R3, RZ, 0x1f, R152 ;  /* 0x0000001fff037819 */ /* 0x000fe40000011498 */
[----:B------:R-:W-:-:S05]  /*0f20*/  LEA R2, R2, UR39, 0x1 ;  /* 0x0000002702027c11 */ /* 0x000fca000f8e08ff */
[C---:B------:R-:W-:Y:S02]  /*0f30*/  VIADD R17, R2.reuse, 0x1e800 ;  /* 0x0001e80002117836 */ /* 0x040fe40000000000 */
[----:B------:R-:W-:Y:S02]  /*0f40*/  VIADD R18, R2, 0x1e820 ;  /* 0x0001e82002127836 */ /* 0x000fe40000000000 */
[C---:B------:R-:W-:Y:S02]  /*0f50*/  @P1 VIADD R18, R17.reuse, 0xffffffe0 ;  /* 0xffffffe011121836 */ /* 0x040fe40000000000 */
[----:B------:R-:W-:Y:S02]  /*0f60*/  IMAD.IADD R17, R17, 0x1, R16 ;  /* 0x0000000111117824 */ /* 0x000fe400078e0210 */
[----:B------:R-:W-:Y:S02]  /*0f70*/  IMAD.IADD R16, R16, 0x1, R18 ;  /* 0x0000000110107824 */ /* 0x000fe400078e0212 */
[----:B------:R-:W-:-:S02]  /*0f80*/  VIADD R22, R18, 0x6000 ;  /* 0x0000600012167836 */ /* 0x000fc40000000000 */
[----:B-1----:R-:W-:-:S07]  /*0f90*/  VIADD R19, R18, 0xc000 ;  /* 0x0000c00012137836 */ /* 0x002fce0000000000 */
.L_x_12849:
[----:B012---:R-:W0:Y:S01]  /*0fa0*/  LDC.64 R4, c[0x0][0xc88] ;  /* 0x00032200ff047b82 */ /* 0x007e220000000a00 */
[----:B------:R-:W-:Y:S01]  /*0fb0*/  ULDC.64 UR8, c[0x0][0xa28] ;  /* 0x00028a0000087ab9 */ /* 0x000fe20000000a00 */
[----:B------:R-:W-:Y:S01]  /*0fc0*/  ULDC.64 UR10, c[0x0][0xa20] ;  /* 0x00028800000a7ab9 */ /* 0x000fe20000000a00 */
[----:B------:R-:W-:Y:S01]  /*0fd0*/  ULDC UR4, c[0x0][0x424] ;  /* 0x0001090000047ab9 */ /* 0x000fe20000000800 */
        /* <DEDUP_REMOVED lines=10> */
[----:B------:R-:W-:Y:S02]  /*1080*/  @UP0 ULEA UR8, UP2, UR40, UR8, 0x2 ;  /* 0x0000000828080291 */ /* 0x000fe4000f84103f */
[----:B------:R-:W-:Y:S02]  /*1090*/  @UP1 ULEA UR10, UP3, UR40, UR10, 0x2 ;  /* 0x0000000a280a1291 */ /* 0x000fe4000f86103f */
[----:B------:R-:W-:Y:S02]  /*10a0*/  @UP0 ULEA.HI.X UR9, UR40, UR9, UR41, 0x2, UP2 ;  /* 0x0000000928090291 */ /* 0x000fe400090f1429 */
[----:B------:R-:W-:Y:S01]  /*10b0*/  @UP1 ULEA.HI.X UR11, UR40, UR11, UR41, 0x2, UP3 ;  /* 0x0000000b280b1291 */ /* 0x000fe200098f1429 */
[----:B------:R-:W-:Y:S02]  /*10c0*/  IMAD.U32 R4, RZ, RZ, UR8 ;  /* 0x00000008ff047e24 */ /* 0x000fe4000f8e00ff */
[----:B------:R-:W-:-:S02]  /*10d0*/  IMAD.U32 R6, RZ, RZ, UR10 ;  /* 0x0000000aff067e24 */ /* 0x000fc4000f8e00ff */
[----:B------:R-:W-:Y:S01]  /*10e0*/  IMAD.U32 R5, RZ, RZ, UR9 ;  /* 0x00000009ff057e24 */ /* 0x000fe2000f8e00ff */
[----:B------:R-:W-:Y:S01]  /*10f0*/  ULDC.64 UR8, c[0x0][0x418] ;  /* 0x0001060000087ab9 */ /* 0x000fe20000000a00 */
[----:B------:R-:W-:-:S03]  /*1100*/  IMAD.U32 R7, RZ, RZ, UR11 ;  /* 0x0000000bff077e24 */ /* 0x000fc6000f8e00ff */
[----:B------:R-:W2:Y:S04]  /*1110*/  @P0 LDG.E R4, desc[UR48][R4.64] ;  /* 0x0000003004040981 */ /* 0x000ea8000c1e1900 */
[----:B------:R-:W3:Y:S01]  /*1120*/  @P1 LDG.E R6, desc[UR48][R6.64] ;  /* 0x0000003006061981 */ /* 0x000ee2000c1e1900 */
[----:B------:R-:W-:Y:S01]  /*1130*/  UISETP.NE.U32.AND UP0, UPT, UR8, URZ, UPT ;  /* 0x0000003f0800728c */ /* 0x000fe2000bf05070 */
[----:B-----5:R-:W-:Y:S01]  /*1140*/  CS2R R24, SRZ ;  /* 0x0000000000187805 */ /* 0x020fe2000001ff00 */
[----:B------:R-:W-:Y:S01]  /*1150*/  UMOV UR42, UR5 ;  /* 0x00000005002a7c82 */ /* 0x000fe20008000000 */
[----:B------:R-:W-:Y:S01]  /*1160*/  ULDC UR5, c[0x0][0x2f0] ;  /* 0x0000bc0000057ab9 */ /* 0x000fe20000000800 */
[----:B------:R-:W-:Y:S01]  /*1170*/  UISETP.NE.AND.EX UP0, UPT, UR9, URZ, UPT, UP0 ;  /* 0x0000003f0900728c */ /* 0x000fe2000bf05300 */
[----:B------:R-:W-:Y:S01]  /*1180*/  IMAD.MOV.U32 R151, RZ, RZ, RZ ;  /* 0x000000ffff977224 */ /* 0x000fe200078e00ff */
[----:B------:R-:W-:Y:S01]  /*1190*/  UMOV UR50, URZ ;  /* 0x0000003f00327c82 */ /* 0x000fe20008000000 */
[----:B------:R-:W-:Y:S01]  /*11a0*/  UMOV UR43, UR6 ;  /* 0x00000006002b7c82 */ /* 0x000fe20008000000 */
[----:B------:R-:W-:Y:S01]  /*11b0*/  USEL UR4, UR4, 0x1, UP0 ;  /* 0x0000000104047887 */ /* 0x000fe20008000000 */
[----:B------:R-:W-:Y:S01]  /*11c0*/  IMAD.MOV.U32 R0, RZ, RZ, RZ ;  /* 0x000000ffff007224 */ /* 0x000fe200078e00ff */
[----:B------:R-:W-:Y:S01]  /*11d0*/  CS2R R26, SRZ ;  /* 0x00000000001a7805 */ /* 0x000fe2000001ff00 */
[----:B------:R-:W-:Y:S01]  /*11e0*/  IMAD.MOV.U32 R3, RZ, RZ, RZ ;  /* 0x000000ffff037224 */ /* 0x000fe200078e00ff */
[----:B------:R-:W-:Y:S01]  /*11f0*/  UIMAD UR4, UR4, UR5, URZ ;  /* 0x00000005040472a4 */ /* 0x000fe2000f8e023f */
[----:B------:R-:W-:-:S02]  /*1200*/  CS2R R32, SRZ ;  /* 0x0000000000207805 */ /* 0x000fc4000001ff00 */
[----:B------:R-:W-:Y:S02]  /*1210*/  CS2R R34, SRZ ;  /* 0x0000000000227805 */ /* 0x000fe4000001ff00 */
[----:B------:R-:W-:Y:S02]  /*1220*/  CS2R R36, SRZ ;  /* 0x0000000000247805 */ /* 0x000fe4000001ff00 */
[----:B------:R-:W-:Y:S02]  /*1230*/  CS2R R38, SRZ ;  /* 0x0000000000267805 */ /* 0x000fe4000001ff00 */
[----:B------:R-:W-:Y:S02]  /*1240*/  CS2R R40, SRZ ;  /* 0x0000000000287805 */ /* 0x000fe4000001ff00 */
[----:B--2---:R-:W-:Y:S02]  /*1250*/  @P0 R2UR UR50, R4 ;  /* 0x00000000043202ca */ /* 0x004fe400000e0000 */
[----:B------:R-:W-:-:S02]  /*1260*/  PLOP3.LUT P0, PT, PT, PT, PT, 0x80, 0x0 ;  /* 0x000000000000781c */ /* 0x000fc40003f0f070 */
        /* <DEDUP_REMOVED lines=15> */
.L_x_12820:
[----:B------:R-:W-:Y:S01]  /*1360*/  UIADD3 UR50, -UR50, UR4, URZ ;  /* 0x0000000432327290 */ /* 0x000fe2000fffe13f */
[----:B------:R-:W-:Y:S02]  /*1370*/  CS2R R42, SRZ ;  /* 0x00000000002a7805 */ /* 0x000fe4000001ff00 */
[----:B------:R-:W-:Y:S02]  /*1380*/  CS2R R44, SRZ ;  /* 0x00000000002c7805 */ /* 0x000fe4000001ff00 */
[----:B------:R-:W-:Y:S01]  /*1390*/  CS2R R46, SRZ ;  /* 0x00000000002e7805 */ /* 0x000fe2000001ff00 */
[----:B------:R-:W-:Y:S01]  /*13a0*/  UISETP.GE.AND UP0, UPT, UR50, 0x1, UPT ;  /* 0x000000013200788c */ /* 0x000fe2000bf06270 */
[----:B------:R-:W-:Y:S01]  /*13b0*/  CS2R R48, SRZ ;  /* 0x0000000000307805 */ /* 0x000fe2000001ff00 */
[----:B------:R-:W-:Y:S01]  /*13c0*/  UIADD3 UR4, UR50, 0xbf, URZ ;  /* 0x000000bf32047890 */ /* 0x000fe2000fffe03f */
[----:B------:R-:W-:Y:S02]  /*13d0*/  CS2R R50, SRZ ;  /* 0x0000000000327805 */ /* 0x000fe4000001ff00 */
[----:B------:R-:W-:-:S02]  /*13e0*/  CS2R R14, SRZ ;  /* 0x00000000000e7805 */ /* 0x000fc4000001ff00 */
[----:B------:R-:W-:Y:S02]  /*13f0*/  CS2R R52, SRZ ;  /* 0x0000000000347805 */ /* 0x000fe4000001ff00 */
[----:B------:R-:W-:Y:S01]  /*1400*/  PLOP3.LUT P1, PT, PT, PT, UP0, 0x80, 0x0 ;  /* 0x000000000000781c */ /* 0x000fe20003f2f008 */
[----:B------:R-:W-:Y:S01]  /*1410*/  UIMAD.WIDE UR4, UR4, 0x2aaaaaab, URZ ;  /* 0x2aaaaaab040478a5 */ /* 0x000fe2000f8e023f */
[----:B------:R-:W-:Y:S01]  /*1420*/  CS2R R12, SRZ ;  /* 0x00000000000c7805 */ /* 0x000fe2000001ff00 */
[----:B------:R-:W-:Y:S02]  /*1430*/  IMAD.MOV.U32 R54, RZ, RZ, RZ ;  /* 0x000000ffff367224 */ /* 0x000fe400078e00ff */
[----:B------:R-:W-:-:S04]  /*1440*/  USHF.R.U32.HI UR47, URZ, 0x1f, UR5 ;  /* 0x0000001f3f2f7899 */ /* 0x000fc80008011605 */
[----:B------:R-:W-:-:S04]  /*1450*/  ULEA.HI.SX32 UR47, UR5, UR47, 0x1b ;  /* 0x0000002f052f7291 */ /* 0x000fc8000f8fda3f */
[----:B------:R-:W-:Y:S08]  /*1460*/  @!P1 BRA `(.L_x_12821) ;  /* 0x0000006000f89947 */ /* 0x000ff00003800000 */
[----:B------:R-:W0:Y:S01]  /*1470*/  SHFL.IDX PT, R0, R155, RZ, 0x1f ;  /* 0x00001fff9b007589 */ /* 0x000e2200000e0000 */
[----:B------:R-:W-:-:S04]  /*1480*/  UIADD3 UR6, UR39, 0x1e800, URZ ;  /* 0x0001e80027067890 */ /* 0x000fc8000fffe03f */
[----:B------:R-:W-:-:S06]  /*1490*/  ULOP3.LUT UP0, URZ, UR6, 0x3ff, URZ, 0xc0, !UPT ;  /* 0x000003ff063f7892 */ /* 0x000fcc000f80c03f */
[----:B------:R-:W-:Y:S02]  /*14a0*/  PLOP3.LUT P0, PT, PT, PT, UP0, 0x80, 0x0 ;  /* 0x000000000000781c */ /* 0x000fe40003f0f008 */
[----:B0-----:R-:W-:-:S13]  /*14b0*/  R2UR UR44, R0 ;  /* 0x00000000002c72ca */ /* 0x001fda00000e0000 */
[----:B------:R-:W-:-:S04]  /*14c0*/  UIMAD.WIDE UR4, UR44, 0x55555556, URZ ;  /* 0x555555562c0478a5 */ /* 0x000fc8000f8e023f */
[----:B------:R-:W-:-:S04]  /*14d0*/  ULEA.HI UR5, UR5, UR5, URZ, 0x1 ;  /* 0x0000000505057291 */ /* 0x000fc8000f8f083f */
[----:B------:R-:W-:Y:S01]  /*14e0*/  UIMAD UR51, UR5, -0x3, UR44 ;  /* 0xfffffffd053378a4 */ /* 0x000fe2000f8e022c */
        /* <DEDUP_REMOVED lines=17> */
.L_x_12822:
        /* <DEDUP_REMOVED lines=9> */
.L_x_12962:
[----:B------:R-:W-:Y:S05]  /*1690*/  @!P0 BRA `(.L_x_12824) ;  /* 0x0000000000048947 */ /* 0x000fea0003800000 */
[----:B------:R-:W-:Y:S01]  /*16a0*/  BPT.TRAP 0x1 ;  /* 0x000000040000795c */ /* 0x000fe20000300000 */
.L_x_12824:
[----:B------:R-:W-:Y:S02]  /*16b0*/  IMAD.U32 R4, RZ, RZ, UR38 ;  /* 0x00000026ff047e24 */ /* 0x000fe4000f8e00ff */
[----:B0-----:R-:W-:-:S03]  /*16c0*/  IMAD.U32 R3, RZ, RZ, UR37 ;  /* 0x00000025ff037e24 */ /* 0x001fc6000f8e00ff */
[----:B------:R-:W-:Y:S02]  /*16d0*/  LEA R4, R4, UR39, 0x3 ;  /* 0x0000002704047c11 */ /* 0x000fe4000f8e18ff */
[----:B------:R-:W-:-:S04]  /*16e0*/  SHF.L.U32 R3, R3, 0x1f, RZ ;  /* 0x0000001f03037819 */ /* 0x000fc800000006ff */
[----:B------:R0:W1:Y:S01]  /*16f0*/  SYNCS.PHASECHK.TRANS64.TRYWAIT P2, [R4+URZ+0x30830], R3 ;  /* 0x03083003040075a7 */ /* 0x000062000804017f */
[----:B------:R-:W-:Y:S05]  /*1700*/  @!P0 BRA `(.L_x_12825) ;  /* 0x0000000000048947 */ /* 0x000fea0003800000 */
[----:B------:R-:W-:Y:S01]  /*1710*/  BPT.TRAP 0x1 ;  /* 0x000000040000795c */ /* 0x000fe20000300000 */
.L_x_12825:
[----:B------:R-:W2:Y:S01]  /*1720*/  S2R R0, SR_TID.X ;  /* 0x0000000000007919 */ /* 0x000ea20000002100 */
[----:B------:R-:W-:Y:S01]  /*1730*/  IMAD.MOV.U32 R151, RZ, RZ, RZ ;  /* 0x000000ffff977224 */ /* 0x000fe200078e00ff */
[----:B--2---:R-:W-:Y:S01]  /*1740*/  LOP3.LUT P1, RZ, R0, 0x7f, RZ, 0xc0, !PT ;  /* 0x0000007f00ff7812 */ /* 0x004fe2000782c0ff */
[----:B-1----:R-:W-:-:S12]  /*1750*/  @P2 BRA `(.L_x_12826) ;  /* 0x0000000000082947 */ /* 0x002fd80003800000 */
[----:B------:R-:W1:Y:S02]  /*1760*/  SYNCS.PHASECHK.TRANS64.TRYWAIT P2, [R4+URZ+0x30830], R3 ;  /* 0x03083003040075a7 */ /* 0x000e64000804017f */
[----:B-1----:R-:W-:Y:S05]  /*1770*/  @!P2 BRA `(.L_x_12827) ;  /* 0x000000cc005ca947 */ /* 0x002fea0003800000 */
.L_x_12826:
[----:B------:R-:W-:Y:S05]  /*1780*/  WARPSYNC.ALL ;  /* 0x0000000000007948 */ /* 0x000fea0003800000 */
[----:B------:R-:W-:Y:S01]  /*1790*/  ULEA UR25, UR51, UR39, 0xd ;  /* 0x0000002733197291 */ /* 0x000fe2000f8e683f */
[----:B------:R-:W-:Y:S01]  /*17a0*/  WARPGROUP.ARRIVE ;  /* 0x00000000000079c5 */ /* 0x000fe20000000000 */
[----:B------:R-:W-:Y:S01]  /*17b0*/  UIADD3 UR4, UR39, 0x12400, URZ ;  /* 0x0001240027047890 */ /* 0x000fe2000fffe03f */
[----:B01----:R-:W-:Y:S01]  /*17c0*/  VIADD R3, R157, UR50 ;  /* 0x000000329d037c36 */ /* 0x003fe20008000000 */
[----:B------:R-:W-:Y:S01]  /*17d0*/  UIADD3 UR5, UR25, 0xc400, URZ ;  /* 0x0000c40019057890 */ /* 0x000fe2000fffe03f */
[----:B------:R-:W-:Y:S01]  /*17e0*/  IMAD.U32 R0, RZ, RZ, UR47 ;  /* 0x0000002fff007e24 */ /* 0x000fe2000f8e00ff */
[----:B------:R-:W-:Y:S01]  /*17f0*/  USHF.R.U32.HI UR4, URZ, 0x4, UR4 ;  /* 0x000000043f047899 */ /* 0x000fe20008011604 */
[----:B------:R-:W-:Y:S01]  /*1800*/  P2R R6, PR, RZ, 0x2 ;  /* 0x00000002ff067803 */ /* 0x000fe20000000000 */
[----:B------:R-:W-:Y:S01]  /*1810*/  USHF.R.U32.HI UR5, URZ, 0x4, UR5 ;  /* 0x000000043f057899 */ /* 0x000fe20008011605 */
[----:B------:R-:W-:Y:S01]  /*1820*/  IMAD R3, R0, -0xc0, R3 ;  /* 0xffffff4000037824 */ /* 0x000fe200078e0203 */
[----:B------:R-:W-:Y:S01]  /*1830*/  ULOP3.LUT UR4, UR4, 0x3fff, URZ, 0xc0, !UPT ;  /* 0x00003fff04047892 */ /* 0x000fe2000f8ec03f */
[----:B------:R-:W-:Y:S01]  /*1840*/  P2R R5, PR, RZ, 0x1 ;  /* 0x00000001ff057803 */ /* 0x000fe20000000000 */
[----:B------:R-:W-:Y:S01]  /*1850*/  ULOP3.LUT UR5, UR5, 0x3fff, URZ, 0xc0, !UPT ;  /* 0x00003fff05057892 */ /* 0x000fe2000f8ec03f */
[--C-:B------:R-:W-:Y:S01]  /*1860*/  IMAD.MOV.U32 R150, RZ, RZ, R151.reuse ;  /* 0x000000ffff967224 */ /* 0x100fe200078e0097 */
[----:B------:R-:W-:Y:S01]  /*1870*/  ULOP3.LUT UR24, UR4, 0x10000, URZ, 0xfc, !UPT ;  /* 0x0001000004187892 */ /* 0x000fe2000f8efc3f */
[C---:B------:R-:W-:Y:S01]  /*1880*/  ISETP.GT.AND P5, PT, R3.reuse, RZ, PT ;  /* 0x000000ff0300720c */ /* 0x040fe20003fa4270 */
[----:B------:R-:W-:Y:S01]  /*1890*/  ULOP3.LUT UR4, UR5, 0x10000, URZ, 0xfc, !UPT ;  /* 0x0001000005047892 */ /* 0x000fe2000f8efc3f */
[C---:B------:R-:W-:Y:S01]  /*18a0*/  ISETP.GT.AND P4, PT, R3.reuse, 0x1, PT ;  /* 0x000000010300780c */ /* 0x040fe20003f84270 */
[----:B------:R-:W-:Y:S01]  /*18b0*/  UIMAD UR6, UR38, 0x600, UR24 ;  /* 0x00000600260678a4 */ /* 0x000fe2000f8e0218 */
[C---:B------:R-:W-:Y:S01]  /*18c0*/  ISETP.GT.AND P3, PT, R3.reuse, 0x8, PT ;  /* 0x000000080300780c */ /* 0x040fe20003f64270 */
[----:B------:R-:W-:Y:S01]  /*18d0*/  UMOV UR5, 0x40000040 ;  /* 0x4000004000057882 */ /* 0x000fe20000000000 */
[----:B------:R-:W-:Y:S01]  /*18e0*/  UMOV UR7, 0x40000040 ;  /* 0x4000004000077882 */ /* 0x000fe20000000000 */
[----:B------:R-:W-:Y:S01]  /*18f0*/  UIADD3 UR8, UR4, 0x2, URZ ;  /* 0x0000000204087890 */ /* 0x000fe2000fffe03f */
[C---:B------:R-:W-:Y:S01]  /*1900*/  ISETP.GT.AND P2, PT, R3.reuse, 0x9, PT ;  /* 0x000000090300780c */ /* 0x040fe20003f44270 */
[----:B------:R-:W-:Y:S01]  /*1910*/  UIADD3 UR10, UR6, 0x2, URZ ;  /* 0x00000002060a7890 */ /* 0x000fe2000fffe03f */
[C---:B------:R-:W-:Y:S01]  /*1920*/  ISETP.GT.AND P6, PT, R3.reuse, 0x10, PT ;  /* 0x000000100300780c */ /* 0x040fe20003fc4270 */
[----:B------:R-:W-:Y:S01]  /*1930*/  UMOV UR9, 0x40000040 ;  /* 0x4000004000097882 */ /* 0x000fe20000000000 */
[----:B------:R-:W-:Y:S01]  /*1940*/  HGMMA.64x192x16.F32 R24, gdesc[UR4], RZ, !UPT, gsb0 ;  /* 0x02e00000041879f0 */ /* 0x000fe2000c0008ff */
[----:B------:R-:W-:Y:S01]  /*1950*/  UMOV UR11, 0x40000040 ;  /* 0x40000040000b7882 */ /* 0x000fe20000000000 */
[----:B------:R-:W-:Y:S01]  /*1960*/  UIADD3 UR12, UR4, 0x4, URZ ;  /* 0x00000004040c7890 */ /* 0x000fe2000fffe03f */
[C---:B------:R-:W-:Y:S01]  /*1970*/  ISETP.GT.AND P1, PT, R3.reuse, 0x99, PT ;  /* 0x000000990300780c */ /* 0x040fe20003f24270 */
[----:B------:R-:W-:Y:S01]  /*1980*/  UIADD3 UR14, UR6, 0x4, URZ ;  /* 0x00000004060e7890 */ /* 0x000fe2000fffe03f */
[----:B------:R-:W-:Y:S01]  /*1990*/  ISETP.GT.AND P0, PT, R3, 0xa0, PT ;  /* 0x000000a00300780c */ /* 0x000fe20003f04270 */
        /* <DEDUP_REMOVED lines=8> */
[----:B------:R-:W-:Y:S01]  /*1a20*/  ULDC UR26, c[0x0][0x988] ;  /* 0x00026200001a7ab9 */ /* 0x000fe20000000800 */
[----:B------:R-:W-:Y:S01]  /*1a30*/  UISETP.GE.AND UP0, UPT, UR50, 0xc1, UPT ;  /* 0x000000c13200788c */ /* 0x000fe2000bf06270 */
        /* <DEDUP_REMOVED lines=26> */
[----:B------:R-:W-:Y:S02]  /*1be0*/  WARPGROUP.DEPBAR.LE gsb0, 0x0 ;  /* 0x00008000000079c5 */ /* 0x000fe40000010000 */
[----:B------:R-:W-:-:S06]  /*1bf0*/  WARPGROUP.ARRIVE ;  /* 0x00000000000079c5 */ /* 0x000fcc0000000000 */
        /* <DEDUP_REMOVED lines=135> */
[----:B------:R-:W-:Y:S02]  /*2470*/  FMNMX.FTZ R7, R81, R0, !PT ;  /* 0x0000000051077209 */ /* 0x000fe40007810000 */
[C---:B------:R-:W-:Y:S02]  /*2480*/  ISETP.GT.AND P6, PT, R3.reuse, 0x88, PT ;  /* 0x000000880300780c */ /* 0x040fe40003fc4270 */
[----:B------:R-:W-:-:S02]  /*2490*/  ISETP.GT.AND P5, PT, R3, 0x89, PT ;  /* 0x000000890300780c */ /* 0x000fc40003fa4270 */
        /* <DEDUP_REMOVED lines=17> */
[----:B------:R-:W-:-:S02]  /*25b0*/  FSEL R102, R102, -INF , P2 ;  /* 0xff80000066667808 */ /* 0x000fc40001000000 */
[----:B------:R-:W-:Y:S02]  /*25c0*/  FSEL R108, R108, -INF , P0 ;  /* 0xff8000006c6c7808 */ /* 0x000fe40000000000 */
[----:B------:R-:W-:Y:S02]  /*25d0*/  P2R R11, PR, RZ, 0x1 ;  /* 0x00000001ff0b7803 */ /* 0x000fe40000000000 */
[C---:B------:R-:W-:Y:S02]  /*25e0*/  ISETP.GT.AND P2, PT, R3.reuse, 0xa9, PT ;  /* 0x000000a90300780c */ /* 0x040fe40003f44270 */
[C---:B------:R-:W-:Y:S02]  /*25f0*/  ISETP.GT.AND P3, PT, R3.reuse, 0xb0, PT ;  /* 0x000000b00300780c */ /* 0x040fe40003f64270 */
[C---:B------:R-:W-:Y:S02]  /*2600*/  ISETP.GT.AND P4, PT, R3.reuse, 0xb1, PT ;  /* 0x000000b10300780c */ /* 0x040fe40003f84270 */
[----:B------:R-:W-:-:S02]  /*2610*/  ISETP.GT.AND P5, PT, R3, 0xb8, PT ;  /* 0x000000b80300780c */ /* 0x000fc40003fa4270 */
[C---:B------:R-:W-:Y:S02]  /*2620*/  ISETP.GT.AND P6, PT, R3.reuse, 0xb9, PT ;  /* 0x000000b90300780c */ /* 0x040fe40003fc4270 */
[C---:B------:R-:W-:Y:S02]  /*2630*/  ISETP.GT.AND P0, PT, R3.reuse, 0x99, PT ;  /* 0x000000990300780c */ /* 0x040fe40003f04270 */
[----:B------:R-:W-:Y:S02]  /*2640*/  ISETP.GT.AND P1, PT, R3, 0xa0, PT ;  /* 0x000000a00300780c */ /* 0x000fe40003f24270 */
        /* <DEDUP_REMOVED lines=23> */
[----:B------:R-:W-:Y:S02]  /*27c0*/  FSEL R109, R109, -INF , P2 ;  /* 0xff8000006d6d7808 */ /* 0x000fe40001000000 */
[----:B------:R-:W-:Y:S02]  /*27d0*/  FMNMX.FTZ R0, R108, R7, !PT ;  /* 0x000000076c007209 */ /* 0x000fe40007810000 */
[----:B------:R-:W-:Y:S02]  /*27e0*/  FMNMX.FTZ R3, R51, R20, !PT ;  /* 0x0000001433037209 */ /* 0x000fe40007810000 */
[----:B------:R-:W-:-:S02]  /*27f0*/  FSEL R112, R112, -INF , P3 ;  /* 0xff80000070707808 */ /* 0x000fc40001800000 */
        /* <DEDUP_REMOVED lines=11> */
[----:B------:R-:W-:-:S02]  /*28b0*/  FMNMX.FTZ R8, R117, R0, !PT ;  /* 0x0000000075087209 */ /* 0x000fc40007810000 */
[----:B------:R-:W-:Y:S02]  /*28c0*/  FMNMX.FTZ R20, R62, R3, !PT ;  /* 0x000000033e147209 */ /* 0x000fe40007810000 */
[----:B------:R-:W-:Y:S01]  /*28d0*/  P2R R10, PR, RZ, 0x4 ;  /* 0x00000004ff0a7803 */ /* 0x000fe20000000000 */
[----:B------:R-:W0:Y:S01]  /*28e0*/  SHFL.BFLY PT, R7, R8, 0x2, 0x1f ;  /* 0x0c401f0008077f89 */ /* 0x000e2200000e0000 */
[----:B------:R-:W-:Y:S02]  /*28f0*/  FMNMX.FTZ R3, R63, R20, !PT ;  /* 0x000000143f037209 */ /* 0x000fe40007810000 */
[----:B------:R-:W-:Y:S02]  /*2900*/  FSEL R103, R103, -INF , P0 ;  /* 0xff80000067677808 */ /* 0x000fe40000000000 */
[----:B------:R-:W-:Y:S02]  /*2910*/  FMNMX.FTZ R20, R66, R3, !PT ;  /* 0x0000000342147209 */ /* 0x000fe40007810000 */
[----:B------:R-:W-:-:S02]  /*2920*/  FSEL R106, R106, -INF , P1 ;  /* 0xff8000006a6a7808 */ /* 0x000fc40000800000 */
[----:B------:R-:W-:Y:S02]  /*2930*/  FMNMX.FTZ R3, R67, R20, !PT ;  /* 0x0000001443037209 */ /* 0x000fe40007810000 */
[----:B------:R-:W-:Y:S02]  /*2940*/  ISETP.NE.AND P1, PT, R12, RZ, PT ;  /* 0x000000ff0c00720c */ /* 0x000fe40003f25270 */
[----:B------:R-:W-:Y:S02]  /*2950*/  FMNMX.FTZ R20, R70, R3, !PT ;  /* 0x0000000346147209 */ /* 0x000fe40007810000 */
[----:B------:R-:W-:Y:S02]  /*2960*/  ISETP.NE.AND P0, PT, R11, RZ, PT ;  /* 0x000000ff0b00720c */ /* 0x000fe40003f05270 */
[----:B------:R-:W-:Y:S02]  /*2970*/  FMNMX.FTZ R3, R71, R20, !PT ;  /* 0x0000001447037209 */ /* 0x000fe40007810000 */
[----:B------:R-:W-:-:S02]  /*2980*/  FSEL R107, R107, -INF , P1 ;  /* 0xff8000006b6b7808 */ /* 0x000fc40000800000 */
[----:B------:R-:W-:Y:S02]  /*2990*/  FMNMX.FTZ R20, R74, R3, !PT ;  /* 0x000000034a147209 */ /* 0x000fe40007810000 */
[----:B------:R-:W-:Y:S02]  /*29a0*/  FSEL R110, R110, -INF , P0 ;  /* 0xff8000006e6e7808 */ /* 0x000fe40000000000 */
[----:B0-----:R-:W-:Y:S02]  /*29b0*/  FMNMX.FTZ R9, R8, R7, !PT ;  /* 0x0000000708097209 */ /* 0x001fe40007810000 */
[----:B------:R-:W-:Y:S02]  /*29c0*/  FMNMX.FTZ R3, R75, R20, !PT ;  /* 0x000000144b037209 */ /* 0x000fe40007810000 */
[----:B------:R-:W-:Y:S01]  /*29d0*/  FSEL R114, R114, -INF , P3 ;  /* 0xff80000072727808 */ /* 0x000fe20001800000 */
[----:B------:R-:W0:Y:S01]  /*29e0*/  SHFL.BFLY PT, R0, R9, 0x1, 0x1f ;  /* 0x0c201f0009007f89 */ /* 0x000e2200000e0000 */
[----:B------:R-:W-:-:S02]  /*29f0*/  FMNMX.FTZ R20, R78, R3, !PT ;  /* 0x000000034e147209 */ /* 0x000fc40007810000 */
[----:B------:R-:W-:Y:S02]  /*2a00*/  FSEL R115, R115, -INF , P4 ;  /* 0xff80000073737808 */ /* 0x000fe40002000000 */
[----:B------:R-:W-:Y:S02]  /*2a10*/  FMNMX.FTZ R3, R79, R20, !PT ;  /* 0x000000144f037209 */ /* 0x000fe40007810000 */
[----:B------:R-:W-:Y:S02]  /*2a20*/  FSEL R118, R118, -INF , P5 ;  /* 0xff80000076767808 */ /* 0x000fe40002800000 */
[----:B------:R-:W-:Y:S02]  /*2a30*/  FMNMX.FTZ R20, R82, R3, !PT ;  /* 0x0000000352147209 */ /* 0x000fe40007810000 */
[----:B------:R-:W-:Y:S02]  /*2a40*/  FSEL R119, R119, -INF , P6 ;  /* 0xff80000077777808 */ /* 0x000fe40003000000 */
[----:B------:R-:W-:-:S02]  /*2a50*/  FMNMX.FTZ R3, R83, R20, !PT ;  /* 0x0000001453037209 */ /* 0x000fc40007810000 */
[----:B------:R-:W-:Y:S02]  /*2a60*/  ISETP.NE.AND P0, PT, R5, RZ, PT ;  /* 0x000000ff0500720c */ /* 0x000fe40003f05270 */
[----:B------:R-:W-:Y:S02]  /*2a70*/  FMNMX.FTZ R20, R86, R3, !PT ;  /* 0x0000000356147209 */ /* 0x000fe40007810000 */
[----:B------:R-:W-:Y:S02]  /*2a80*/  ISETP.NE.AND P1, PT, R6, RZ, PT ;  /* 0x000000ff0600720c */ /* 0x000fe40003f25270 */
[----:B------:R-:W-:Y:S02]  /*2a90*/  FMNMX.FTZ R3, R87, R20, !PT ;  /* 0x0000001457037209 */ /* 0x000fe40007810000 */
[----:B0-----:R-:W-:Y:S02]  /*2aa0*/  FMNMX.FTZ R0, R9, R0, !PT ;  /* 0x0000000009007209 */ /* 0x001fe40007810000 */
[----:B------:R-:W-:-:S02]  /*2ab0*/  FMNMX.FTZ R20, R90, R3, !PT ;  /* 0x000000035a147209 */ /* 0x000fc40007810000 */
[C---:B------:R-:W-:Y:S01]  /*2ac0*/  FSETP.NEU.FTZ.AND P2, PT, R0.reuse, -INF , PT ;  /* 0xff8000000000780b */ /* 0x040fe20003f5d000 */
[----:B------:R-:W-:Y:S01]  /*2ad0*/  FMUL.FTZ R7, R0, UR26 ;  /* 0x0000001a00077c20 */ /* 0x000fe20008410000 */
[----:B------:R-:W-:-:S03]  /*2ae0*/  FMNMX.FTZ R3, R91, R20, !PT ;  /* 0x000000145b037209 */ /* 0x000fc60007810000 */
[----:B------:R-:W-:Y:S01]  /*2af0*/  @!P1 VIADD R4, R4, 0x30840 ;  /* 0x0003084004049836 */ /* 0x000fe20000000000 */
[----:B------:R-:W-:Y:S02]  /*2b00*/  FMNMX.FTZ R20, R94, R3, !PT ;  /* 0x000000035e147209 */ /* 0x000fe40007810000 */
        /* <DEDUP_REMOVED lines=47> */
[----:B------:R0:W-:Y:S01]  /*2e00*/  MUFU.EX2 R20, R80 ;  /* 0x0000005000147308 */ /* 0x0001e20000000800 */
[----:B------:R-:W-:Y:S01]  /*2e10*/  FMNMX.FTZ R3, R119, R64, !PT ;  /* 0x0000004077037209 */ /* 0x000fe20007810000 */
[--C-:B------:R-:W-:Y:S01]  /*2e20*/  FFMA.FTZ R29, R81, UR26, -R7.reuse ;  /* 0x0000001a511d7c23 */ /* 0x100fe20008010807 */
[--C-:B------:R-:W-:Y:S01]  /*2e30*/  FFMA.FTZ R57, R57, UR26, -R7.reuse ;  /* 0x0000001a39397c23 */ /* 0x100fe20008010807 */
[--C-:B------:R-:W-:Y:S01]  /*2e40*/  FFMA.FTZ R61, R61, UR26, -R7.reuse ;  /* 0x0000001a3d3d7c23 */ /* 0x100fe20008010807 */
[--C-:B------:R-:W-:Y:S01]  /*2e50*/  FFMA.FTZ R68, R93, UR26, -R7.reuse ;  /* 0x0000001a5d447c23 */ /* 0x100fe20008010807 */
[----:B------:R-:W1:Y:S01]  /*2e60*/  SHFL.BFLY PT, R76, R3, 0x2, 0x1f ;  /* 0x0c401f00034c7f89 */ /* 0x000e6200000e0000 */
[--C-:B------:R-:W-:Y:S01]  /*2e70*/  FFMA.FTZ R64, R96, UR26, -R7.reuse ;  /* 0x0000001a60407c23 */ /* 0x100fe20008010807 */
[----:B------:R2:W-:Y:S01]  /*2e80*/  MUFU.EX2 R32, R84 ;  /* 0x0000005400207308 */ /* 0x0005e20000000800 */
[--C-:B------:R-:W-:Y:S01]  /*2e90*/  FFMA.FTZ R69, R97, UR26, -R7.reuse ;  /* 0x0000001a61457c23 */ /* 0x100fe20008010807 */
[--C-:B------:R-:W-:Y:S01]  /*2ea0*/  FFMA.FTZ R72, R100, UR26, -R7.reuse ;  /* 0x0000001a64487c23 */ /* 0x100fe20008010807 */
[--C-:B------:R-:W-:Y:S01]  /*2eb0*/  FFMA.FTZ R73, R101, UR26, -R7.reuse ;  /* 0x0000001a65497c23 */ /* 0x100fe20008010807 */
[--C-:B------:R-:W-:Y:S01]  /*2ec0*/  FFMA.FTZ R77, R105, UR26, -R7.reuse ;  /* 0x0000001a694d7c23 */ /* 0x100fe20008010807 */
[--C-:B0-----:R-:W-:Y:S01]  /*2ed0*/  FFMA.FTZ R80, R108, UR26, -R7.reuse ;  /* 0x0000001a6c507c23 */ /* 0x101fe20008010807 */
[--C-:B------:R-:W-:Y:S01]  /*2ee0*/  FFMA.FTZ R81, R109, UR26, -R7.reuse ;  /* 0x0000001a6d517c23 */ /* 0x100fe20008010807 */
[--C-:B------:R-:W-:Y:S01]  /*2ef0*/  FFMA.FTZ R113, R113, UR26, -R7.reuse ;  /* 0x0000001a71717c23 */ /* 0x100fe20008010807 */
[----:B------:R0:W-:Y:S01]  /*2f00*/  MUFU.EX2 R60, R89 ;  /* 0x00000059003c7308 */ /* 0x0001e20000000800 */
[----:B--2---:R-:W-:Y:S01]  /*2f10*/  FFMA.FTZ R84, R112, UR26, -R7 ;  /* 0x0000001a70547c23 */ /* 0x004fe20008010807 */
[----:B------:R-:W-:-:S04]  /*2f20*/  @!P1 PRMT R4, RZ, 0x654, R4 ;  /* 0x00000654ff049816 */ /* 0x000fc80000000004 */
[----:B------:R2:W-:Y:S02]  /*2f30*/  @!P1 SYNCS.ARRIVE.TRANS64.RED.A1T0 RZ, [R4+URZ], RZ ;  /* 0x000000ff04ff99a7 */ /* 0x0005e4000810043f */
[----:B------:R-:W-:Y:S01]  /*2f40*/  MUFU.EX2 R5, R5 ;  /* 0x0000000500057308 */ /* 0x000fe20000000800 */
[--C-:B0-----:R-:W-:Y:S01]  /*2f50*/  FFMA.FTZ R89, R117, UR26, -R7.reuse ;  /* 0x0000001a75597c23 */ /* 0x101fe20008010807 */
[----:B-1----:R-:W-:Y:S01]  /*2f60*/  FMNMX.FTZ R85, R3, R76, !PT ;  /* 0x0000004c03557209 */ /* 0x002fe20007810000 */
[----:B------:R-:W-:-:S05]  /*2f70*/  FFMA.FTZ R76, R104, UR26, -R7 ;  /* 0x0000001a684c7c23 */ /* 0x000fca0008010807 */
[----:B------:R-:W2:Y:S01]  /*2f80*/  MUFU.EX2 R6, R6 ;  /* 0x0000000600067308 */ /* 0x000ea20000000800 */
[----:B------:R-:W0:Y:S07]  /*2f90*/  SHFL.BFLY PT, R88, R85, 0x1, 0x1f ;  /* 0x0c201f0055587f89 */ /* 0x000e2e00000e0000 */
[----:B------:R-:W1:Y:S08]  /*2fa0*/  MUFU.EX2 R8, R8 ;  /* 0x0000000800087308 */ /* 0x000e700000000800 */
[----:B------:R-:W3:Y:S01]  /*2fb0*/  MUFU.EX2 R9, R9 ;  /* 0x0000000900097308 */ /* 0x000ee20000000800 */
[----:B--2---:R-:W-:-:S07]  /*2fc0*/  F2FP.F16.F32.PACK_AB R4, R6, R5 ;  /* 0x000000050604723e */ /* 0x004fce00000000ff */
[----:B------:R-:W2:Y:S01]  /*2fd0*/  MUFU.EX2 R10, R10 ;  /* 0x0000000a000a7308 */ /* 0x000ea20000000800 */
        /* <DEDUP_REMOVED lines=22> */
[----:B-1----:R-:W-:Y:S01]  /*3140*/  FADD.FTZ R70, R8, R59 ;  /* 0x0000003b08467221 */ /* 0x002fe20000010000 */
[----:B------:R-:W0:Y:S01]  /*3150*/  MUFU.EX2 R26, R26 ;  /* 0x0000001a001a7308 */ /* 0x000e220000000800 */
[--C-:B------:R-:W-:Y:S01]  /*3160*/  FFMA.FTZ R35, R66, UR26, -R92.reuse ;  /* 0x0000001a42237c23 */ /* 0x100fe2000801085c */
[--C-:B------:R-:W-:Y:S01]  /*3170*/  FFMA.FTZ R38, R50, UR26, -R92.reuse ;  /* 0x0000001a32267c23 */ /* 0x100fe2000801085c */
[--C-:B------:R-:W-:Y:S01]  /*3180*/  FFMA.FTZ R104, R39, UR26, -R92.reuse ;  /* 0x0000001a27687c23 */ /* 0x100fe2000801085c */
[--C-:B------:R-:W-:Y:S01]  /*3190*/  FFMA.FTZ R50, R71, UR26, -R92.reuse ;  /* 0x0000001a47327c23 */ /* 0x100fe2000801085c */
[----:B------:R-:W-:Y:S01]  /*31a0*/  FFMA.FTZ R27, R42, UR26, -R92 ;  /* 0x0000001a2a1b7c23 */ /* 0x000fe2000801085c */
[----:B---3--:R-:W-:Y:S01]  /*31b0*/  FADD.FTZ R71, R9, R70 ;  /* 0x0000004609477221 */ /* 0x008fe20000010000 */
[--C-:B------:R-:W-:Y:S01]  /*31c0*/  FFMA.FTZ R42, R67, UR26, -R92.reuse ;  /* 0x0000001a432a7c23 */ /* 0x100fe2000801085c */
[----:B------:R-:W1:Y:S01]  /*31d0*/  MUFU.EX2 R93, R93 ;  /* 0x0000005d005d7308 */ /* 0x000e620000000800 */
[--C-:B------:R-:W-:Y:S01]  /*31e0*/  FFMA.FTZ R39, R51, UR26, -R92.reuse ;  /* 0x0000001a33277c23 */ /* 0x100fe2000801085c */
[--C-:B------:R-:W-:Y:S01]  /*31f0*/  FFMA.FTZ R51, R74, UR26, -R92.reuse ;  /* 0x0000001a4a337c23 */ /* 0x100fe2000801085c */
[----:B--2---:R-:W-:Y:S01]  /*3200*/  FADD.FTZ R74, R10, R71 ;  /* 0x000000470a4a7221 */ /* 0x004fe20000010000 */
        /* <DEDUP_REMOVED lines=8> */
[----:B------:R-:W-:Y:S01]  /*3290*/  F2FP.F16.F32.PACK_AB R6, R9, R8 ;  /* 0x000000080906723e */ /* 0x000fe200000000ff */
[--C-:B------:R-:W-:Y:S01]  /*32a0*/  FFMA.FTZ R71, R86, UR26, -R92.reuse ;  /* 0x0000001a56477c23 */ /* 0x100fe2000801085c */
[----:B------:R-:W-:Y:S01]  /*32b0*/  F2FP.F16.F32.PACK_AB R8, R11, R10 ;  /* 0x0000000a0b08723e */ /* 0x000fe200000000ff */
[----:B------:R-:W-:Y:S01]  /*32c0*/  FFMA.FTZ R63, R63, UR26, -R92 ;  /* 0x0000001a3f3f7c23 */ /* 0x000fe2000801085c */
[----:B------:R-:W0:Y:S01]  /*32d0*/  MUFU.EX2 R97, R97 ;  /* 0x0000006100617308 */ /* 0x000e220000000800 */
[----:B-1----:R-:W-:Y:S01]  /*32e0*/  FADD.FTZ R67, R93, R66 ;  /* 0x000000425d437221 */ /* 0x002fe20000010000 */
[--C-:B------:R-:W-:Y:S01]  /*32f0*/  FFMA.FTZ R70, R79, UR26, -R92.reuse ;  /* 0x0000001a4f467c23 */ /* 0x100fe2000801085c */
[--C-:B------:R-:W-:Y:S01]  /*3300*/  FFMA.FTZ R79, R94, UR26, -R92.reuse ;  /* 0x0000001a5e4f7c23 */ /* 0x100fe2000801085c */
[--C-:B------:R-:W-:Y:S01]  /*3310*/  FFMA.FTZ R99, R99, UR26, -R92.reuse ;  /* 0x0000001a63637c23 */ /* 0x100fe2000801085c */
[--C-:B------:R-:W-:Y:S01]  /*3320*/  FFMA.FTZ R102, R102, UR26, -R92.reuse ;  /* 0x0000001a66667c23 */ /* 0x100fe2000801085c */
[--C-:B------:R-:W-:Y:S01]  /*3330*/  FFMA.FTZ R103, R103, UR26, -R92.reuse ;  /* 0x0000001a67677c23 */ /* 0x100fe2000801085c */
        /* <DEDUP_REMOVED lines=11> */
[--C-:B------:R-:W-:Y:S01]  /*33f0*/  FFMA.FTZ R66, R82, UR26, -R92.reuse ;  /* 0x0000001a52427c23 */ /* 0x100fe2000801085c */
[--C-:B------:R-:W-:Y:S01]  /*3400*/  FFMA.FTZ R114, R114, UR26, -R92.reuse ;  /* 0x0000001a72727c23 */ /* 0x100fe2000801085c */
[--C-:B------:R-:W-:Y:S01]  /*3410*/  FFMA.FTZ R115, R115, UR26, -R92.reuse ;  /* 0x0000001a73737c23 */ /* 0x100fe2000801085c */
[----:B------:R-:W-:-:S03]  /*3420*/  FFMA.FTZ R118, R118, UR26, -R92 ;  /* 0x0000001a76767c23 */ /* 0x000fc6000801085c */
[----:B------:R-:W0:Y:S01]  /*3430*/  MUFU.EX2 R101, R101 ;  /* 0x0000006500657308 */ /* 0x000e220000000800 */
[----:B-1----:R-:W-:Y:S01]  /*3440*/  FADD.FTZ R74, R100, R5 ;  /* 0x00000005644a7221 */ /* 0x002fe20000010000 */
[----:B------:R-:W-:Y:S02]  /*3450*/  F2FP.F16.F32.PACK_AB R5, R26, R7 ;  /* 0x000000071a05723e */ /* 0x000fe400000000ff */
[----:B------:R-:W-:Y:S02]  /*3460*/  F2FP.F16.F32.PACK_AB R7, R96, R93 ;  /* 0x0000005d6007723e */ /* 0x000fe400000000ff */
[----:B------:R-:W-:Y:S02]  /*3470*/  F2FP.F16.F32.PACK_AB R9, R100, R97 ;  /* 0x000000616409723e */ /* 0x000fe400000000ff */
[----:B------:R-:W1:Y:S01]  /*3480*/  MUFU.EX2 R12, R12 ;  /* 0x0000000c000c7308 */ /* 0x000e620000000800 */
[----:B--2---:R-:W-:Y:S01]  /*3490*/  FADD.FTZ R75, R121, R78 ;  /* 0x0000004e794b7221 */ /* 0x004fe20000010000 */
[----:B------:R-:W-:Y:S01]  /*34a0*/  FFMA.FTZ R78, R91, UR26, -R92 ;  /* 0x0000001a5b4e7c23 */ /* 0x000fe2000801085c */
[----:B------:R2:W-:Y:S01]  /*34b0*/  STSM.16.M88.4 [R2+0x1e800], R4 ;  /* 0x01e8000402007844 */ /* 0x0005e20000000200 */
[----:B------:R-:W-:Y:S01]  /*34c0*/  F2FP.F16.F32.PACK_AB R10, R121, R120 ;  /* 0x00000078790a723e */ /* 0x000fe200000000ff */
[----:B------:R-:W-:-:S02]  /*34d0*/  IMAD.MOV.U32 R121, RZ, RZ, R151 ;  /* 0x000000ffff797224 */ /* 0x000fc400078e0097 */
[----:B------:R-:W-:Y:S01]  /*34e0*/  IMAD.MOV.U32 R120, RZ, RZ, R151 ;  /* 0x000000ffff787224 */ /* 0x000fe200078e0097 */
[----:B------:R-:W3:Y:S01]  /*34f0*/  MUFU.EX2 R104, R104 ;  /* 0x0000006800687308 */ /* 0x000ee20000000800 */
[----:B0-----:R-:W-:Y:S01]  /*3500*/  FADD.FTZ R11, R101, R74 ;  /* 0x0000004a650b7221 */ /* 0x001fe20000010000 */
[----:B------:R-:W-:-:S06]  /*3510*/  FFMA.FTZ R74, R87, UR26, -R92 ;  /* 0x0000001a574a7c23 */ /* 0x000fcc000801085c */
[----:B------:R-:W0:Y:S01]  /*3520*/  MUFU.EX2 R13, R13 ;  /* 0x0000000d000d7308 */ /* 0x000e220000000800 */
[----:B-1----:R-:W-:Y:S01]  /*3530*/  FADD.FTZ R82, R12, R75 ;  /* 0x0000004b0c527221 */ /* 0x002fe20000010000 */
[----:B------:R-:W-:-:S06]  /*3540*/  FFMA.FTZ R75, R90, UR26, -R92 ;  /* 0x0000001a5a4b7c23 */ /* 0x000fcc000801085c */
[----:B------:R-:W1:Y:S01]  /*3550*/  MUFU.EX2 R27, R27 ;  /* 0x0000001b001b7308 */ /* 0x000e620000000800 */
[C---:B---3--:R-:W-:Y:S01]  /*3560*/  FADD.FTZ R26, R104.reuse, R11 ;  /* 0x0000000b681a7221 */ /* 0x048fe20000010000 */
[----:B------:R-:W-:-:S05]  /*3570*/  F2FP.F16.F32.PACK_AB R11, R104, R101 ;  /* 0x00000065680b723e */ /* 0x000fca00000000ff */
[----:B------:R3:W-:Y:S01]  /*3580*/  STSM.16.M88.4 [R18], R8 ;  /* 0x0000000812007844 */ /* 0x0007e20000000200 */
[----:B------:R-:W4:Y:S01]  /*3590*/  MUFU.EX2 R14, R14 ;  /* 0x0000000e000e7308 */ /* 0x000f220000000800 */
[C---:B0-----:R-:W-:Y:S01]  /*35a0*/  FADD.FTZ R83, R13.reuse, R82 ;  /* 0x000000520d537221 */ /* 0x041fe20000010000 */
[----:B------:R-:W-:Y:S01]  /*35b0*/  F2FP.F16.F32.PACK_AB R12, R13, R12 ;  /* 0x0000000c0d0c723e */ /* 0x000fe200000000ff */
[----:B------:R-:W-:-:S05]  /*35c0*/  FFMA.FTZ R82, R95, UR26, -R92 ;  /* 0x0000001a5f527c23 */ /* 0x000fca000801085c */
[----:B------:R-:W0:Y:S01]  /*35d0*/  MUFU.EX2 R30, R30 ;  /* 0x0000001e001e7308 */ /* 0x000e220000000800 */
[----:B-1----:R-:W-:-:S07]  /*35e0*/  FADD.FTZ R87, R27, R26 ;  /* 0x0000001a1b577221 */ /* 0x002fce0000010000 */
[----:B------:R-:W1:Y:S01]  /*35f0*/  MUFU.EX2 R15, R15 ;  /* 0x0000000f000f7308 */ /* 0x000e620000000800 */
[----:B----4-:R-:W-:Y:S01]  /*3600*/  FADD.FTZ R86, R14, R83 ;  /* 0x000000530e567221 */ /* 0x010fe20000010000 */
[--C-:B------:R-:W-:Y:S01]  /*3610*/  FFMA.FTZ R83, R98, UR26, -R92.reuse ;  /* 0x0000001a62537c23 */ /* 0x100fe2000801085c */
[----:B------:R-:W-:-:S05]  /*3620*/  FFMA.FTZ R92, R119, UR26, -R92 ;  /* 0x0000001a775c7c23 */ /* 0x000fca000801085c */
[----:B------:R-:W4:Y:S01]  /*3630*/  MUFU.EX2 R31, R31 ;  /* 0x0000001f001f7308 */ /* 0x000f220000000800 */
[----:B0-----:R-:W-:-:S07]  /*3640*/  FADD.FTZ R26, R30, R87 ;  /* 0x000000571e1a7221 */ /* 0x001fce0000010000 */
[----:B------:R-:W0:Y:S01]  /*3650*/  MUFU.EX2 R24, R24 ;  /* 0x0000001800187308 */ /* 0x000e220000000800 */
[C---:B-1----:R-:W-:Y:S01]  /*3660*/  FADD.FTZ R91, R15.reuse, R86 ;  /* 0x000000560f5b7221 */ /* 0x042fe20000010000 */
[----:B------:R-:W-:-:S06]  /*3670*/  F2FP.F16.F32.PACK_AB R14, R15, R14 ;  /* 0x0000000e0f0e723e */ /* 0x000fcc00000000ff */
[----:B------:R-:W1:Y:S01]  /*3680*/  MUFU.EX2 R34, R34 ;  /* 0x0000002200227308 */ /* 0x000e620000000800 */
[----:B----4-:R-:W-:-:S07]  /*3690*/  FADD.FTZ R87, R31, R26 ;  /* 0x0000001a1f577221 */ /* 0x010fce0000010000 */
[----:B------:R-:W4:Y:S01]  /*36a0*/  MUFU.EX2 R25, R25 ;  /* 0x0000001900197308 */ /* 0x000f220000000800 */
[----:B0-----:R-:W-:-:S07]  /*36b0*/  FADD.FTZ R26, R24, R91 ;  /* 0x0000005b181a7221 */ /* 0x001fce0000010000 */
[----:B------:R-:W0:Y:S01]  /*36c0*/  MUFU.EX2 R38, R38 ;  /* 0x0000002600267308 */ /* 0x000e220000000800 */
[C---:B-1----:R-:W-:Y:S01]  /*36d0*/  FADD.FTZ R87, R34.reuse, R87 ;  /* 0x0000005722577221 */ /* 0x042fe20000010000 */
[----:B------:R-:W-:-:S06]  /*36e0*/  F2FP.F16.F32.PACK_AB R15, R34, R31 ;  /* 0x0000001f220f723e */ /* 0x000fcc00000000ff */
[----:B------:R-:W1:Y:S01]  /*36f0*/  MUFU.EX2 R45, R45 ;  /* 0x0000002d002d7308 */ /* 0x000e620000000800 */
[C---:B----4-:R-:W-:Y:S01]  /*3700*/  FADD.FTZ R86, R25.reuse, R26 ;  /* 0x0000001a19567221 */ /* 0x050fe20000010000 */
[----:B------:R-:W-:-:S06]  /*3710*/  F2FP.F16.F32.PACK_AB R24, R25, R24 ;  /* 0x000000181918723e */ /* 0x000fcc00000000ff */
[----:B------:R-:W4:Y:S01]  /*3720*/  MUFU.EX2 R39, R39 ;  /* 0x0000002700277308 */ /* 0x000f220000000800 */
[----:B0-----:R-:W-:-:S07]  /*3730*/  FADD.FTZ R26, R38, R87 ;  /* 0x00000057261a7221 */ /* 0x001fce0000010000 */
[----:B------:R-:W0:Y:S01]  /*3740*/  MUFU.EX2 R48, R48 ;  /* 0x0000003000307308 */ /* 0x000e220000000800 */
[----:B-1----:R-:W-:-:S07]  /*3750*/  FADD.FTZ R91, R45, R86 ;  /* 0x000000562d5b7221 */ /* 0x002fce0000010000 */
        /* <DEDUP_REMOVED lines=20> */
[C---:B----4-:R-:W-:Y:S01]  /*38a0*/  FADD.FTZ R86, R61.reuse, R86 ;  /* 0x000000563d567221 */ /* 0x050fe20000010000 */
[----:B--2---:R-:W-:-:S06]  /*38b0*/  F2FP.F16.F32.PACK_AB R6, R61, R56 ;  /* 0x000000383d06723e */ /* 0x004fcc00000000ff */
[----:B------:R-:W2:Y:S01]  /*38c0*/  MUFU.EX2 R63, R63 ;  /* 0x0000003f003f7308 */ /* 0x000ea20000000800 */
[----:B0-----:R-:W-:-:S07]  /*38d0*/  FADD.FTZ R26, R58, R87 ;  /* 0x000000573a1a7221 */ /* 0x001fce0000010000 */
[----:B------:R-:W0:Y:S01]  /*38e0*/  MUFU.EX2 R28, R28 ;  /* 0x0000001c001c7308 */ /* 0x000e220000000800 */
[----:B-1----:R-:W-:-:S07]  /*38f0*/  FADD.FTZ R13, R21, R86 ;  /* 0x00000056150d7221 */ /* 0x002fce0000010000 */
[----:B------:R-:W1:Y:S01]  /*3900*/  MUFU.EX2 R35, R35 ;  /* 0x0000002300237308 */ /* 0x000e620000000800 */
[----:B--2---:R-:W-:Y:S01]  /*3910*/  FADD.FTZ R86, R63, R26 ;  /* 0x0000001a3f567221 */ /* 0x004fe20000010000 */
[----:B------:R-:W-:-:S06]  /*3920*/  F2FP.F16.F32.PACK_AB R26, R48, R45 ;  /* 0x0000002d301a723e */ /* 0x000fcc00000000ff */
[----:B------:R-:W2:Y:S01]  /*3930*/  MUFU.EX2 R33, R33 ;  /* 0x0000002100217308 */ /* 0x000ea20000000800 */
[----:B0-----:R-:W-:Y:S01]  /*3940*/  FADD.FTZ R4, R28, R13 ;  /* 0x0000000d1c047221 */ /* 0x001fe20000010000 */
[----:B------:R-:W-:Y:S02]  /*3950*/  F2FP.F16.F32.PACK_AB R13, R30, R27 ;  /* 0x0000001b1e0d723e */ /* 0x000fe400000000ff */
[----:B------:R-:W-:-:S03]  /*3960*/  F2FP.F16.F32.PACK_AB R27, R47, R46 ;  /* 0x0000002e2f1b723e */ /* 0x000fc600000000ff */
[----:B------:R0:W-:Y:S01]  /*3970*/  STSM.16.M88.4 [R17], R12 ;  /* 0x0000000c11007844 */ /* 0x0001e20000000200 */
[----:B------:R-:W3:Y:S01]  /*3980*/  MUFU.EX2 R42, R42 ;  /* 0x0000002a002a7308 */ /* 0x000ee20000000800 */
[----:B-1----:R-:W-:Y:S02]  /*3990*/  FADD.FTZ R5, R35, R86 ;  /* 0x0000005623057221 */ /* 0x002fe40000010000 */
[----:B------:R-:W-:Y:S05]  /*39a0*/  STSM.16.M88.4 [R16], R24 ;  /* 0x0000001810007844 */ /* 0x000fea0000000200 */
[----:B------:R-:W1:Y:S01]  /*39b0*/  MUFU.EX2 R36, R36 ;  /* 0x0000002400247308 */ /* 0x000e620000000800 */
[----:B--2---:R-:W-:Y:S01]  /*39c0*/  FADD.FTZ R7, R33, R4 ;  /* 0x0000000421077221 */ /* 0x004fe20000010000 */
[----:B------:R-:W-:-:S06]  /*39d0*/  F2FP.F16.F32.PACK_AB R4, R57, R52 ;  /* 0x000000343904723e */ /* 0x000fcc00000000ff */
[----:B------:R-:W2:Y:S01]  /*39e0*/  MUFU.EX2 R43, R43 ;  /* 0x0000002b002b7308 */ /* 0x000ea20000000800 */
[----:B---3--:R-:W-:-:S07]  /*39f0*/  FADD.FTZ R8, R42, R5 ;  /* 0x000000052a087221 */ /* 0x008fce0000010000 */
[----:B------:R-:W3:Y:S01]  /*3a00*/  MUFU.EX2 R37, R37 ;  /* 0x0000002500257308 */ /* 0x000ee20000000800 */
[----:B-1----:R-:W-:-:S07]  /*3a10*/  FADD.FTZ R10, R36, R7 ;  /* 0x00000007240a7221 */ /* 0x002fce0000010000 */
[----:B------:R-:W1:Y:S01]  /*3a20*/  MUFU.EX2 R50, R50 ;  /* 0x0000003200327308 */ /* 0x000e620000000800 */
[----:B--2---:R-:W-:-:S07]  /*3a30*/  FADD.FTZ R5, R43, R8 ;  /* 0x000000082b057221 */ /* 0x004fce0000010000 */
[----:B------:R-:W2:Y:S01]  /*3a40*/  MUFU.EX2 R40, R40 ;  /* 0x0000002800287308 */ /* 0x000ea20000000800 */
[----:B---3--:R-:W-:-:S07]  /*3a50*/  FADD.FTZ R7, R37, R10 ;  /* 0x0000000a25077221 */ /* 0x008fce0000010000 */
[----:B------:R-:W3:Y:S01]  /*3a60*/  MUFU.EX2 R51, R51 ;  /* 0x0000003300337308 */ /* 0x000ee20000000800 */
[----:B-1----:R-:W-:Y:S01]  /*3a70*/  FADD.FTZ R8, R50, R5 ;  /* 0x0000000532087221 */ /* 0x002fe20000010000 */
[----:B------:R-:W-:-:S06]  /*3a80*/  F2FP.F16.F32.PACK_AB R5, R55, R54 ;  /* 0x000000363705723e */ /* 0x000fcc00000000ff */
[----:B------:R-:W1:Y:S01]  /*3a90*/  MUFU.EX2 R44, R44 ;  /* 0x0000002c002c7308 */ /* 0x000e620000000800 */
[C---:B--2---:R-:W-:Y:S01]  /*3aa0*/  FADD.FTZ R7, R40.reuse, R7 ;  /* 0x0000000728077221 */ /* 0x044fe20000010000 */
[----:B0-----:R-:W-:-:S06]  /*3ab0*/  F2FP.F16.F32.PACK_AB R12, R40, R37 ;  /* 0x00000025280c723e */ /* 0x001fcc00000000ff */
[----:B------:R-:W0:Y:S01]  /*3ac0*/  MUFU.EX2 R62, R62 ;  /* 0x0000003e003e7308 */ /* 0x000e220000000800 */
[----:B---3--:R-:W-:-:S07]  /*3ad0*/  FADD.FTZ R9, R51, R8 ;  /* 0x0000000833097221 */ /* 0x008fce0000010000 */
[----:B------:R-:W2:Y:S01]  /*3ae0*/  MUFU.EX2 R49, R49 ;  /* 0x0000003100317308 */ /* 0x000ea20000000800 */
[----:B-1----:R-:W-:Y:S01]  /*3af0*/  FADD.FTZ R10, R44, R7 ;  /* 0x000000072c0a7221 */ /* 0x002fe20000010000 */
[----:B------:R-:W-:-:S05]  /*3b00*/  F2FP.F16.F32.PACK_AB R7, R63, R58 ;  /* 0x0000003a3f07723e */ /* 0x000fca00000000ff */
[----:B------:R1:W-:Y:S01]  /*3b10*/  STSM.16.M88.4 [R2+0x24800], R4 ;  /* 0x0248000402007844 */ /* 0x0003e20000000200 */
[----:B------:R-:W3:Y:S01]  /*3b20*/  MUFU.EX2 R59, R59 ;  /* 0x0000003b003b7308 */ /* 0x000ee20000000800 */
[C---:B0-----:R-:W-:Y:S01]  /*3b30*/  FADD.FTZ R8, R62.reuse, R9 ;  /* 0x000000093e087221 */ /* 0x041fe20000010000 */
[----:B------:R-:W-:-:S06]  /*3b40*/  F2FP.F16.F32.PACK_AB R13, R62, R51 ;  /* 0x000000333e0d723e */ /* 0x000fcc00000000ff */
[----:B------:R-:W0:Y:S01]  /*3b50*/  MUFU.EX2 R70, R70 ;  /* 0x0000004600467308 */ /* 0x000e220000000800 */
[C---:B--2---:R-:W-:Y:S01]  /*3b60*/  FADD.FTZ R11, R49.reuse, R10 ;  /* 0x0000000a310b7221 */ /* 0x044fe20000010000 */
[----:B------:R-:W-:Y:S02]  /*3b70*/  F2FP.F16.F32.PACK_AB R10, R36, R33 ;  /* 0x00000021240a723e */ /* 0x000fe400000000ff */
[----:B------:R-:W-:-:S04]  /*3b80*/  F2FP.F16.F32.PACK_AB R14, R49, R44 ;  /* 0x0000002c310e723e */ /* 0x000fc800000000ff */
[----:B------:R-:W2:Y:S01]  /*3b90*/  MUFU.EX2 R29, R29 ;  /* 0x0000001d001d7308 */ /* 0x000ea20000000800 */
[----:B---3--:R-:W-:Y:S01]  /*3ba0*/  FADD.FTZ R9, R59, R8 ;  /* 0x000000083b097221 */ /* 0x008fe20000010000 */
[----:B------:R-:W-:-:S06]  /*3bb0*/  FADD.FTZ R8, R20, R11 ;  /* 0x0000000b14087221 */ /* 0x000fcc0000010000 */
[----:B------:R-:W3:Y:S01]  /*3bc0*/  MUFU.EX2 R66, R66 ;  /* 0x0000004200427308 */ /* 0x000ee20000000800 */
[C---:B0-----:R-:W-:Y:S01]  /*3bd0*/  FADD.FTZ R9, R70.reuse, R9 ;  /* 0x0000000946097221 */ /* 0x041fe20000010000 */
[----:B------:R-:W-:-:S06]  /*3be0*/  F2FP.F16.F32.PACK_AB R15, R70, R59 ;  /* 0x0000003b460f723e */ /* 0x000fcc00000000ff */
[----:B------:R-:W0:Y:S01]  /*3bf0*/  MUFU.EX2 R67, R67 ;  /* 0x0000004300437308 */ /* 0x000e220000000800 */
[----:B--2---:R-:W-:Y:S01]  /*3c00*/  FADD.FTZ R11, R29, R8 ;  /* 0x000000081d0b7221 */ /* 0x004fe20000010000 */
[----:B------:R-:W-:-:S03]  /*3c10*/  F2FP.F16.F32.PACK_AB R8, R28, R21 ;  /* 0x000000151c08723e */ /* 0x000fc600000000ff */
[----:B------:R-:W-:Y:S01]  /*3c20*/  FADD.FTZ R30, R32, R11 ;  /* 0x0000000b201e7221 */ /* 0x000fe20000010000 */
[----:B------:R-:W-:Y:S02]  /*3c30*/  F2FP.F16.F32.PACK_AB R11, R50, R43 ;  /* 0x0000002b320b723e */ /* 0x000fe400000000ff */
[----:B------:R-:W2:Y:S01]  /*3c40*/  MUFU.EX2 R41, R41 ;  /* 0x0000002900297308 */ /* 0x000ea20000000800 */
[----:B---3--:R-:W-:Y:S01]  /*3c50*/  FADD.FTZ R28, R66, R9 ;  /* 0x00000009421c7221 */ /* 0x008fe20000010000 */
[----:B------:R-:W-:-:S05]  /*3c60*/  F2FP.F16.F32.PACK_AB R9, R42, R35 ;  /* 0x000000232a09723e */ /* 0x000fca00000000ff */
[----:B------:R3:W-:Y:S01]  /*3c70*/  STSM.16.M88.4 [R22], R8 ;  /* 0x0000000816007844 */ /* 0x0007e20000000200 */
[----:B------:R-:W1:Y:S01]  /*3c80*/  MUFU.EX2 R71, R71 ;  /* 0x0000004700477308 */ /* 0x000e620000000800 */
[----:B0-----:R-:W-:Y:S02]  /*3c90*/  FADD.FTZ R28, R67, R28 ;  /* 0x0000001c431c7221 */ /* 0x001fe40000010000 */
[----:B------:R0:W-:Y:S05]  /*3ca0*/  STSM.16.M88.4 [R17+0x6000], R12 ;  /* 0x0060000c11007844 */ /* 0x0001ea0000000200 */
[----:B------:R-:W4:Y:S01]  /*3cb0*/  MUFU.EX2 R53, R53 ;  /* 0x0000003500357308 */ /* 0x000f220000000800 */
[----:B--2---:R-:W-:-:S07]  /*3cc0*/  FADD.FTZ R30, R41, R30 ;  /* 0x0000001e291e7221 */ /* 0x004fce0000010000 */
[----:B------:R-:W2:Y:S01]  /*3cd0*/  MUFU.EX2 R74, R74 ;  /* 0x0000004a004a7308 */ /* 0x000ea20000000800 */
[----:B-1----:R-:W-:-:S07]  /*3ce0*/  FADD.FTZ R5, R71, R28 ;  /* 0x0000001c47057221 */ /* 0x002fce0000010000 */
[----:B------:R-:W1:Y:S01]  /*3cf0*/  MUFU.EX2 R75, R75 ;  /* 0x0000004b004b7308 */ /* 0x000e620000000800 */
[----:B----4-:R-:W-:-:S04]  /*3d00*/  FADD.FTZ R7, R53, R30 ;  /* 0x0000001e35077221 */ /* 0x010fc80000010000 */
[C---:B------:R-:W-:Y:S01]  /*3d10*/  FADD.FTZ R6, R60.reuse, R7 ;  /* 0x000000073c067221 */ /* 0x040fe20000010000 */
[----:B------:R-:W-:Y:S02]  /*3d20*/  F2FP.F16.F32.PACK_AB R60, R60, R53 ;  /* 0x000000353c3c723e */ /* 0x000fe400000000ff */
[----:B------:R-:W4:Y:S01]  /*3d30*/  MUFU.EX2 R65, R65 ;  /* 0x0000004100417308 */ /* 0x000f220000000800 */
[----:B--2---:R-:W-:-:S07]  /*3d40*/  FADD.FTZ R4, R74, R5 ;  /* 0x000000054a047221 */ /* 0x004fce0000010000 */
[----:B------:R-:W2:Y:S01]  /*3d50*/  MUFU.EX2 R78, R78 ;  /* 0x0000004e004e7308 */ /* 0x000ea20000000800 */
[----:B-1----:R-:W-:-:S07]  /*3d60*/  FADD.FTZ R5, R75, R4 ;  /* 0x000000044b057221 */ /* 0x002fce0000010000 */
[----:B------:R-:W1:Y:S01]  /*3d70*/  MUFU.EX2 R68, R68 ;  /* 0x0000004400447308 */ /* 0x000e620000000800 */
[----:B----4-:R-:W-:Y:S01]  /*3d80*/  FADD.FTZ R7, R65, R6 ;  /* 0x0000000641077221 */ /* 0x010fe20000010000 */
[----:B------:R-:W-:-:S06]  /*3d90*/  F2FP.F16.F32.PACK_AB R6, R41, R32 ;  /* 0x000000202906723e */ /* 0x000fcc00000000ff */
[----:B------:R-:W4:Y:S01]  /*3da0*/  MUFU.EX2 R79, R79 ;  /* 0x0000004f004f7308 */ /* 0x000f220000000800 */
[C---:B--2---:R-:W-:Y:S01]  /*3db0*/  FADD.FTZ R4, R78.reuse, R5 ;  /* 0x000000054e047221 */ /* 0x044fe20000010000 */
[----:B------:R-:W-:-:S06]  /*3dc0*/  F2FP.F16.F32.PACK_AB R61, R78, R75 ;  /* 0x0000004b4e3d723e */ /* 0x000fcc00000000ff */
[----:B------:R-:W2:Y:S01]  /*3dd0*/  MUFU.EX2 R64, R64 ;  /* 0x0000004000407308 */ /* 0x000ea20000000800 */
[C---:B-1----:R-:W-:Y:S01]  /*3de0*/  FADD.FTZ R7, R68.reuse, R7 ;  /* 0x0000000744077221 */ /* 0x042fe20000010000 */
[----:B------:R-:W-:-:S06]  /*3df0*/  F2FP.F16.F32.PACK_AB R62, R68, R65 ;  /* 0x00000041443e723e */ /* 0x000fcc00000000ff */
[----:B------:R-:W1:Y:S01]  /*3e00*/  MUFU.EX2 R82, R82 ;  /* 0x0000005200527308 */ /* 0x000e620000000800 */
[----:B----4-:R-:W-:Y:S01]  /*3e10*/  FADD.FTZ R5, R79, R4 ;  /* 0x000000044f057221 */ /* 0x010fe20000010000 */
[----:B------:R-:W-:-:S06]  /*3e20*/  F2FP.F16.F32.PACK_AB R4, R29, R20 ;  /* 0x000000141d04723e */ /* 0x000fcc00000000ff */
[----:B------:R-:W4:Y:S01]  /*3e30*/  MUFU.EX2 R69, R69 ;  /* 0x0000004500457308 */ /* 0x000f220000000800 */
[----:B--2---:R-:W-:-:S07]  /*3e40*/  FADD.FTZ R24, R64, R7 ;  /* 0x0000000740187221 */ /* 0x004fce0000010000 */
[----:B------:R-:W2:Y:S01]  /*3e50*/  MUFU.EX2 R83, R83 ;  /* 0x0000005300537308 */ /* 0x000ea20000000800 */
[C---:B-1----:R-:W-:Y:S01]  /*3e60*/  FADD.FTZ R20, R82.reuse, R5 ;  /* 0x0000000552147221 */ /* 0x042fe20000010000 */
[----:B------:R-:W-:-:S06]  /*3e70*/  F2FP.F16.F32.PACK_AB R63, R82, R79 ;  /* 0x0000004f523f723e */ /* 0x000fcc00000000ff */
[----:B------:R-:W3:Y:S01]  /*3e80*/  MUFU.EX2 R72, R72 ;  /* 0x0000004800487308 */ /* 0x000ee20000000800 */
[C---:B----4-:R-:W-:Y:S01]  /*3e90*/  FADD.FTZ R5, R69.reuse, R24 ;  /* 0x0000001845057221 */ /* 0x050fe20000010000 */
[----:B------:R-:W-:-:S06]  /*3ea0*/  F2FP.F16.F32.PACK_AB R64, R69, R64 ;  /* 0x000000404540723e */ /* 0x000fcc00000000ff */
[----:B------:R-:W1:Y:S01]  /*3eb0*/  MUFU.EX2 R48, R99 ;  /* 0x0000006300307308 */ /* 0x000e620000000800 */
[----:B--2---:R-:W-:-:S07]  /*3ec0*/  FADD.FTZ R7, R83, R20 ;  /* 0x0000001453077221 */ /* 0x004fce0000010000 */
[----:B------:R-:W2:Y:S01]  /*3ed0*/  MUFU.EX2 R73, R73 ;  /* 0x0000004900497308 */ /* 0x000ea20000000800 */
[----:B---3--:R-:W-:Y:S01]  /*3ee0*/  FADD.FTZ R8, R72, R5 ;  /* 0x0000000548087221 */ /* 0x008fe20000010000 */
[----:B------:R-:W-:-:S06]  /*3ef0*/  F2FP.F16.F32.PACK_AB R5, R67, R66 ;  /* 0x000000424305723e */ /* 0x000fcc00000000ff */
[----:B------:R-:W3:Y:S01]  /*3f00*/  MUFU.EX2 R102, R102 ;  /* 0x0000006600667308 */ /* 0x000ee20000000800 */
[----:B-1----:R-:W-:Y:S01]  /*3f10*/  FADD.FTZ R9, R48, R7 ;  /* 0x0000000730097221 */ /* 0x002fe20000010000 */
[----:B------:R-:W-:Y:S02]  /*3f20*/  F2FP.F16.F32.PACK_AB R7, R74, R71 ;  /* 0x000000474a07723e */ /* 0x000fe400000000ff */
[----:B------:R-:W-:-:S03]  /*3f30*/  F2FP.F16.F32.PACK_AB R65, R48, R83 ;  /* 0x000000533041723e */ /* 0x000fc600000000ff */
[----:B------:R1:W-:Y:S01]  /*3f40*/  STSM.16.M88.4 [R16+0x6000], R4 ;  /* 0x0060000410007844 */ /* 0x0003e20000000200 */
[----:B------:R-:W4:Y:S01]  /*3f50*/  MUFU.EX2 R103, R103 ;  /* 0x0000006700677308 */ /* 0x000f220000000800 */
[C---:B--2---:R-:W-:Y:S01]  /*3f60*/  FADD.FTZ R11, R73.reuse, R8 ;  /* 0x00000008490b7221 */ /* 0x044fe20000010000 */
[----:B------:R-:W-:Y:S01]  /*3f70*/  F2FP.F16.F32.PACK_AB R66, R73, R72 ;  /* 0x000000484942723e */ /* 0x000fe200000000ff */
[----:B------:R2:W-:Y:S05]  /*3f80*/  STSM.16.M88.4 [R2+0x2a800], R60 ;  /* 0x02a8003c02007844 */ /* 0x0005ea0000000200 */
[----:B------:R-:W5:Y:S01]  /*3f90*/  MUFU.EX2 R76, R76 ;  /* 0x0000004c004c7308 */ /* 0x000f620000000800 */
[----:B---3--:R-:W-:-:S07]  /*3fa0*/  FADD.FTZ R8, R102, R9 ;  /* 0x0000000966087221 */ /* 0x008fce0000010000 */
[----:B------:R-:W3:Y:S01]  /*3fb0*/  MUFU.EX2 R106, R106 ;  /* 0x0000006a006a7308 */ /* 0x000ee20000000800 */
[C---:B----4-:R-:W-:Y:S01]  /*3fc0*/  FADD.FTZ R9, R103.reuse, R8 ;  /* 0x0000000867097221 */ /* 0x050fe20000010000 */
[----:B------:R-:W-:-:S05]  /*3fd0*/  F2FP.F16.F32.PACK_AB R67, R103, R102 ;  /* 0x000000666743723e */ /* 0x000fca00000000ff */
[----:B------:R2:W-:Y:S01]  /*3fe0*/  STSM.16.M88.4 [R19], R64 ;  /* 0x0000004013007844 */ /* 0x0005e20000000200 */
[----:B------:R-:W4:Y:S01]  /*3ff0*/  MUFU.EX2 R77, R77 ;  /* 0x0000004d004d7308 */ /* 0x000f220000000800 */
[----:B-----5:R-:W-:-:S07]  /*4000*/  FADD.FTZ R10, R76, R11 ;  /* 0x0000000b4c0a7221 */ /* 0x020fce0000010000 */
[----:B------:R-:W5:Y:S01]  /*4010*/  MUFU.EX2 R80, R80 ;  /* 0x0000005000507308 */ /* 0x000f620000000800 */
[----:B---3--:R-:W-:-:S07]  /*4020*/  FADD.FTZ R8, R106, R9 ;  /* 0x000000096a087221 */ /* 0x008fce0000010000 */
[----:B------:R-:W0:Y:S01]  /*4030*/  MUFU.EX2 R81, R81 ;  /* 0x0000005100517308 */ /* 0x000e220000000800 */
[C---:B----4-:R-:W-:Y:S01]  /*4040*/  FADD.FTZ R11, R77.reuse, R10 ;  /* 0x0000000a4d0b7221 */ /* 0x050fe20000010000 */
[----:B------:R-:W-:-:S06]  /*4050*/  F2FP.F16.F32.PACK_AB R76, R77, R76 ;  /* 0x0000004c4d4c723e */ /* 0x000fcc00000000ff */
[----:B------:R-:W3:Y:S01]  /*4060*/  MUFU.EX2 R84, R84 ;  /* 0x0000005400547308 */ /* 0x000ee20000000800 */
[----:B-----5:R-:W-:-:S07]  /*4070*/  FADD.FTZ R10, R80, R11 ;  /* 0x0000000b500a7221 */ /* 0x020fce0000010000 */
        /* <DEDUP_REMOVED lines=9> */
[C---:B0-----:R-:W-:Y:S01]  /*4110*/  F2FP.F16.F32.PACK_AB R77, R107.reuse, R106 ;  /* 0x0000006a6b4d723e */ /* 0x041fe200000000ff */
[----:B------:R-:W-:-:S06]  /*4120*/  FADD.FTZ R11, R107, R8 ;  /* 0x000000086b0b7221 */ /* 0x000fcc0000010000 */
[----:B------:R-:W0:Y:S01]  /*4130*/  MUFU.EX2 R88, R88 ;  /* 0x0000005800587308 */ /* 0x000e220000000800 */
[----:B---3--:R-:W-:-:S07]  /*4140*/  FADD.FTZ R8, R110, R11 ;  /* 0x0000000b6e087221 */ /* 0x008fce0000010000 */
[----:B------:R-:W3:Y:S01]  /*4150*/  MUFU.EX2 R89, R89 ;  /* 0x0000005900597308 */ /* 0x000ee20000000800 */
[C---:B-1----:R-:W-:Y:S01]  /*4160*/  F2FP.F16.F32.PACK_AB R79, R111.reuse, R110 ;  /* 0x0000006e6f4f723e */ /* 0x042fe200000000ff */
[----:B------:R-:W-:-:S04]  /*4170*/  FADD.FTZ R5, R111, R8 ;  /* 0x000000086f057221 */ /* 0x000fc80000010000 */
[----:B------:R2:W-:Y:S02]  /*4180*/  STSM.16.M88.4 [R17+0xc000], R76 ;  /* 0x00c0004c11007844 */ /* 0x0005e40000000200 */
[----:B------:R-:W1:Y:S01]  /*4190*/  MUFU.EX2 R114, R114 ;  /* 0x0000007200727308 */ /* 0x000e620000000800 */
[----:B0-----:R-:W-:-:S07]  /*41a0*/  FADD.FTZ R6, R88, R7 ;  /* 0x0000000758067221 */ /* 0x001fce0000010000 */
[----:B------:R-:W0:Y:S01]  /*41b0*/  MUFU.EX2 R115, R115 ;  /* 0x0000007300737308 */ /* 0x000e220000000800 */
[C---:B---3--:R-:W-:Y:S01]  /*41c0*/  F2FP.F16.F32.PACK_AB R86, R89.reuse, R88 ;  /* 0x000000585956723e */ /* 0x048fe200000000ff */
[----:B------:R-:W-:-:S06]  /*41d0*/  FADD.FTZ R6, R89, R6 ;  /* 0x0000000659067221 */ /* 0x000fcc0000010000 */
[----:B------:R-:W-:Y:S01]  /*41e0*/  MUFU.EX2 R118, R118 ;  /* 0x0000007600767308 */ /* 0x000fe20000000800 */
[----:B-1----:R-:W-:-:S07]  /*41f0*/  FADD.FTZ R4, R114, R5 ;  /* 0x0000000572047221 */ /* 0x002fce0000010000 */
[----:B------:R-:W1:Y:S01]  /*4200*/  MUFU.EX2 R9, R92 ;  /* 0x0000005c00097308 */ /* 0x000e620000000800 */
[C---:B0-----:R-:W-:Y:S01]  /*4210*/  F2FP.F16.F32.PACK_AB R85, R115.reuse, R114 ;  /* 0x000000727355723e */ /* 0x041fe200000000ff */
        /* <DEDUP_REMOVED lines=31> */
.L_x_12837:
        /* <DEDUP_REMOVED lines=9> */
.L_x_12830:
[----:B------:R-:W-:Y:S01]  /*44a0*/  ULEA UR6, UR38, UR39, 0x3 ;  /* 0x0000002726067291 */ /* 0x000fe2000f8e183f */
[----:B------:R-:W-:-:S05]  /*44b0*/  IMAD.U32 R0, RZ, RZ, UR37 ;  /* 0x00000025ff007e24 */ /* 0x000fca000f8e00ff */
[----:B------:R-:W-:-:S04]  /*44c0*/  SHF.L.U32 R0, R0, 0x1f, RZ ;  /* 0x0000001f00007819 */ /* 0x000fc800000006ff */
[----:B------:R0:W1:Y:S01]  /*44d0*/  SYNCS.PHASECHK.TRANS64.TRYWAIT P2, [UR6+0x30830], R0 ;  /* 0x03083000ff0075a7 */ /* 0x0000620008040146 */
[----:B------:R-:W-:Y:S05]  /*44e0*/  @!P0 BRA `(.L_x_12831) ;  /* 0x0000000000048947 */ /* 0x000fea0003800000 */
[----:B------:R-:W-:Y:S01]  /*44f0*/  BPT.TRAP 0x1 ;  /* 0x000000040000795c */ /* 0x000fe20000300000 */
.L_x_12831:
[----:B-1----:R-:W-:Y:S05]  /*4500*/  @P2 BRA `(.L_x_12829) ;  /* 0x0000000000082947 */ /* 0x002fea0003800000 */
[----:B------:R-:W1:Y:S02]  /*4510*/  SYNCS.PHASECHK.TRANS64.TRYWAIT P2, [UR6+0x30830], R0 ;  /* 0x03083000ff0075a7 */ /* 0x000e640008040146 */
[----:B-1----:R-:W-:Y:S05]  /*4520*/  @!P2 BRA `(.L_x_12832) ;  /* 0x000000a00004a947 */ /* 0x002fea0003800000 */
.L_x_12829:
        /* <DEDUP_REMOVED lines=24> */
[----:B0-----:R-:W-:Y:S05]  /*46b0*/  @P3 BRA `(.L_x_12833) ;  /* 0x00000000002c3947 */ /* 0x001fea0003800000 */
[----:B------:R-:W-:Y:S05]  /*46c0*/  @!P0 BRA `(.L_x_12834) ;  /* 0x0000000000048947 */ /* 0x000fea0003800000 */
[----:B------:R-:W-:Y:S01]  /*46d0*/  BPT.TRAP 0x1 ;  /* 0x000000040000795c */ /* 0x000fe20000300000 */
.L_x_12834:
[----:B------:R-:W-:Y:S01]  /*46e0*/  ULEA UR6, UR27, UR39, 0x3 ;  /* 0x000000271b067291 */ /* 0x000fe2000f8e183f */
[----:B------:R-:W-:-:S05]  /*46f0*/  IMAD.U32 R0, RZ, RZ, UR20 ;  /* 0x00000014ff007e24 */ /* 0x000fca000f8e00ff */
[----:B------:R-:W-:-:S04]  /*4700*/  SHF.L.U32 R0, R0, 0x1f, RZ ;  /* 0x0000001f00007819 */ /* 0x000fc800000006ff */
[----:B------:R0:W1:Y:S01]  /*4710*/  SYNCS.PHASECHK.TRANS64.TRYWAIT P2, [UR6+0x30850], R0 ;  /* 0x03085000ff0075a7 */ /* 0x0000620008040146 */
[----:B------:R-:W-:Y:S05]  /*4720*/  @!P0 BRA `(.L_x_12835) ;  /* 0x0000000000048947 */ /* 0x000fea0003800000 */
[----:B------:R-:W-:Y:S01]  /*4730*/  BPT.TRAP 0x1 ;  /* 0x000000040000795c */ /* 0x000fe20000300000 */
.L_x_12835:
[----:B-1----:R-:W-:Y:S05]  /*4740*/  @P2 BRA `(.L_x_12833) ;  /* 0x0000000000082947 */ /* 0x002fea0003800000 */
[----:B------:R-:W1:Y:S02]  /*4750*/  SYNCS.PHASECHK.TRANS64.TRYWAIT P2, [UR6+0x30850], R0 ;  /* 0x03085000ff0075a7 */ /* 0x000e640008040146 */
[----:B-1----:R-:W-:Y:S05]  /*4760*/  @!P2 BRA `(.L_x_12836) ;  /* 0x0000009c008ca947 */ /* 0x002fea0003800000 */
.L_x_12833:
[----:B------:R-:W-:Y:S01]  /*4770*/  UIADD3 UR7, UR25, 0x1e800, URZ ;  /* 0x0001e80019077890 */ /* 0x000fe2000fffe03f */
[----:B------:R-:W-:Y:S01]  /*4780*/  WARPGROUP.ARRIVE ;  /* 0x00000000000079c5 */ /* 0x000fe20000000000 */
[----:B------:R-:W-:-:S05]  /*4790*/  UIADD3 UR6, UR39, 0x400, URZ ;  /* 0x0000040027067890 */ /* 0x000fca000fffe03f */
[----:B------:R-:W1:Y:S01]  /*47a0*/  S2R R5, SR_TID.X ;  /* 0x0000000000057919 */ /* 0x000e620000002100 */
[----:B------:R-:W-:Y:S01]  /*47b0*/  USHF.R.U32.HI UR7, URZ, 0x4, UR7 ;  /* 0x000000043f077899 */ /* 0x000fe20008011607 */
[----:B------:R-:W-:Y:S01]  /*47c0*/  FMNMX.FTZ R8, R24, R9, !PT ;  /* 0x0000000918087209 */ /* 0x000fe20007810000 */
[----:B------:R-:W-:Y:S01]  /*47d0*/  USHF.R.U32.HI UR6, URZ, 0x4, UR6 ;  /* 0x000000043f067899 */ /* 0x000fe20008011606 */
[----:B------:R-:W-:Y:S01]  /*47e0*/  IMAD.U32 R10, RZ, RZ, UR27 ;  /* 0x0000001bff0a7e24 */ /* 0x000fe2000f8e00ff */
[----:B------:R-:W-:Y:S02]  /*47f0*/  ULOP3.LUT UR10, UR7, 0x3fff, URZ, 0xc0, !UPT ;  /* 0x00003fff070a7892 */ /* 0x000fe4000f8ec03f */
[----:B------:R-:W-:Y:S02]  /*4800*/  ULOP3.LUT UR7, UR6, 0x3fff, URZ, 0xc0, !UPT ;  /* 0x00003fff06077892 */ /* 0x000fe4000f8ec03f */
[----:B------:R-:W-:Y:S01]  /*4810*/  ULOP3.LUT UR6, UR10, 0x10000, URZ, 0xfc, !UPT ;  /* 0x000100000a067892 */ /* 0x000fe2000f8efc3f */
[----:B------:R-:W-:Y:S01]  /*4820*/  @!P1 LEA R10, R10, UR39, 0x3 ;  /* 0x000000270a0a9c11 */ /* 0x000fe2000f8e18ff */
[----:B------:R-:W-:Y:S01]  /*4830*/  UIMAD UR7, UR27, 0x600, UR7 ;  /* 0x000006001b0778a4 */ /* 0x000fe2000f8e0207 */
[----:B------:R-:W-:Y:S01]  /*4840*/  UMOV UR21, 0x40000040 ;  /* 0x4000004000157882 */ /* 0x000fe20000000000 */
[----:B------:R-:W-:-:S02]  /*4850*/  UMOV UR23, 0x40000040 ;  /* 0x4000004000177882 */ /* 0x000fc40000000000 */
[----:B------:R-:W-:Y:S01]  /*4860*/  @!P1 VIADD R10, R10, 0x30860 ;  /* 0x000308600a0a9836 */ /* 0x000fe20000000000 */
[----:B------:R-:W-:Y:S01]  /*4870*/  UMOV UR20, UR6 ;  /* 0x0000000600147c82 */ /* 0x000fe20008000000 */
[----:B------:R-:W-:Y:S01]  /*4880*/  UMOV UR27, UR38 ;  /* 0x00000026001b7c82 */ /* 0x000fe20008000000 */
[----:B------:R-:W-:Y:S02]  /*4890*/  UMOV UR22, UR7 ;  /* 0x0000000700167c82 */ /* 0x000fe40008000000 */
[----:B------:R-:W-:Y:S01]  /*48a0*/  HGMMA.64x64x16.F32 R120, gdesc[UR20].tnspB, R120, gsb0 ;  /* 0x40e00000147879f0 */ /* 0x000fe20008000878 */
[----:B------:R-:W-:Y:S01]  /*48b0*/  UIADD3 UR20, UR6, 0x2, URZ ;  /* 0x0000000206147890 */ /* 0x000fe2000fffe03f */
[----:B------:R-:W-:Y:S01]  /*48c0*/  @!P1 PRMT R10, RZ, 0x654, R10 ;  /* 0x00000654ff0a9816 */ /* 0x000fe2000000000a */
[----:B------:R-:W-:Y:S01]  /*48d0*/  UIADD3 UR22, UR7, 0x80, URZ ;  /* 0x0000008007167890 */ /* 0x000fe2000fffe03f */
[----:B------:R-:W-:Y:S01]  /*48e0*/  UMOV UR21, 0x40000040 ;  /* 0x4000004000157882 */ /* 0x000fe20000000000 */
[----:B------:R-:W-:Y:S01]  /*48f0*/  UMOV UR23, 0x40000040 ;  /* 0x4000004000177882 */ /* 0x000fe20000000000 */
[----:B-1----:R-:W-:-:S02]  /*4900*/  SHF.R.U32.HI R3, RZ, 0x7, R5 ;  /* 0x00000007ff037819 */ /* 0x002fc40000011605 */
[----:B------:R-:W-:Y:S01]  /*4910*/  ISETP.GE.U32.AND P2, PT, R5, 0x180, PT ;  /* 0x000001800500780c */ /* 0x000fe20003f46070 */
[----:B------:R-:W-:Y:S02]  /*4920*/  IMAD.U32 R5, RZ, RZ, UR38 ;  /* 0x00000026ff057e24 */ /* 0x000fe4000f8e00ff */
[----:B0-----:R-:W-:Y:S01]  /*4930*/  VIADD R0, R3, 0x9 ;  /* 0x0000000903007836 */ /* 0x001fe20000000000 */
[----:B------:R-:W-:Y:S02]  /*4940*/  FMNMX.FTZ R3, R25, R8, !PT ;  /* 0x0000000819037209 */ /* 0x000fe40007810000 */
[----:B------:R-:W-:Y:S02]  /*4950*/  @!P1 LEA R5, R5, UR39, 0x3 ;  /* 0x0000002705059c11 */ /* 0x000fe4000f8e18ff */
[----:B------:R-:W-:Y:S02]  /*4960*/  FMNMX.FTZ R8, R28, R3, !PT ;  /* 0x000000031c087209 */ /* 0x000fe40007810000 */
[----:B------:R-:W-:Y:S01]  /*4970*/  SEL R0, R0, 0x9, !P2 ;  /* 0x0000000900007807 */ /* 0x000fe20005000000 */
[----:B------:R-:W-:Y:S01]  /*4980*/  @!P1 VIADD R3, R5, 0x30840 ;  /* 0x0003084005039836 */ /* 0x000fe20000000000 */
[----:B------:R-:W-:-:S02]  /*4990*/  FMNMX.FTZ R5, R29, R8, !PT ;  /* 0x000000081d057209 */ /* 0x000fc40007810000 */
[----:B------:R-:W-:Y:S02]  /*49a0*/  ISETP.LT.AND P2, PT, RZ, UR28, PT ;  /* 0x0000001cff007c0c */ /* 0x000fe4000bf41270 */
        /* <DEDUP_REMOVED lines=76> */
[----:B------:R-:W-:Y:S01]  /*4e70*/  HGMMA.64x64x16.F32 R120, gdesc[UR20].tnspB, R120, gsb0 ;  /* 0x40e00000147879f0 */ /* 0x000fe20008000878 */
[----:B------:R-:W-:Y:S02]  /*4e80*/  UMOV UR20, UR37 ;  /* 0x0000002500147c82 */ /* 0x000fe40008000000 */
        /* <DEDUP_REMOVED lines=405> */
[----:B------:R2:W4:Y:S01]  /*67e0*/  MUFU.EX2 R28, R42 ;  /* 0x0000002a001c7308 */ /* 0x0005220000000800 */
[----:B---3--:R-:W-:-:S07]  /*67f0*/  FADD.FTZ R5, R12, R5 ;  /* 0x000000050c057221 */ /* 0x008fce0000010000 */
[----:B------:R-:W3:Y:S01]  /*6800*/  MUFU.EX2 R92, R92 ;  /* 0x0000005c005c7308 */ /* 0x000ee20000000800 */
        /* <DEDUP_REMOVED lines=10> */
[----:B---3--:R-:W-:-:S02]  /*68b0*/  FADD.FTZ R6, R92, R7 ;  /* 0x000000075c067221 */ /* 0x008fc40000010000 */
[----:B------:R0:W-:Y:S04]  /*68c0*/  STSM.16.M88.4 [R22], R64 ;  /* 0x0000004016007844 */ /* 0x0001e80000000200 */
[----:B------:R0:W-:Y:S01]  /*68d0*/  STSM.16.M88.4 [R17+0x6000], R72 ;  /* 0x0060004811007844 */ /* 0x0001e20000000200 */
[----:B------:R-:W3:Y:S01]  /*68e0*/  MUFU.EX2 R95, R95 ;  /* 0x0000005f005f7308 */ /* 0x000ee20000000800 */
[----:B-1----:R-:W-:Y:S02]  /*68f0*/  FADD.FTZ R4, R91, R4 ;  /* 0x000000045b047221 */ /* 0x002fe40000010000 */
[----:B------:R0:W-:Y:S05]  /*6900*/  STSM.16.M88.4 [R16+0x6000], R80 ;  /* 0x0060005010007844 */ /* 0x0001ea0000000200 */
[----:B------:R-:W1:Y:S01]  /*6910*/  MUFU.EX2 R96, R96 ;  /* 0x0000006000607308 */ /* 0x000e620000000800 */
[C---:B--2---:R-:W-:Y:S01]  /*6920*/  FADD.FTZ R5, R93.reuse, R6 ;  /* 0x000000065d057221 */ /* 0x044fe20000010000 */
[----:B------:R-:W-:-:S06]  /*6930*/  F2FP.F16.F32.PACK_AB R90, R93, R92 ;  /* 0x0000005c5d5a723e */ /* 0x000fcc00000000ff */
[----:B------:R-:W2:Y:S01]  /*6940*/  MUFU.EX2 R98, R98 ;  /* 0x0000006200627308 */ /* 0x000ea20000000800 */
[C---:B---3--:R-:W-:Y:S01]  /*6950*/  FADD.FTZ R7, R95.reuse, R4 ;  /* 0x000000045f077221 */ /* 0x048fe20000010000 */
[----:B------:R-:W-:-:S05]  /*6960*/  F2FP.F16.F32.PACK_AB R91, R95, R91 ;  /* 0x0000005b5f5b723e */ /* 0x000fca00000000ff */
[----:B------:R0:W-:Y:S01]  /*6970*/  STSM.16.M88.4 [R2+0x2a800], R88 ;  /* 0x02a8005802007844 */ /* 0x0001e20000000200 */
        /* <DEDUP_REMOVED lines=19> */
[----:B------:R-:W-:-:S05]  /*6ab0*/  F2FP.F16.F32.PACK_AB R99, R103, R102 ;  /* 0x000000666763723e */ /* 0x000fca00000000ff */
[----:B------:R0:W-:Y:S01]  /*6ac0*/  STSM.16.M88.4 [R19], R96 ;  /* 0x0000006013007844 */ /* 0x0001e20000000200 */
        /* <DEDUP_REMOVED lines=19> */
[----:B------:R-:W-:-:S05]  /*6c00*/  F2FP.F16.F32.PACK_AB R107, R111, R11 ;  /* 0x0000000b6f6b723e */ /* 0x000fca00000000ff */
[----:B------:R0:W-:Y:S01]  /*6c10*/  STSM.16.M88.4 [R17+0xc000], R104 ;  /* 0x00c0006811007844 */ /* 0x0001e20000000200 */
[----:B------:R-:W1:Y:S01]  /*6c20*/  MUFU.EX2 R113, R113 ;  /* 0x0000007100717308 */ /* 0x000e620000000800 */
[----:B--2---:R-:W-:-:S07]  /*6c30*/  FADD.FTZ R4, R112, R5 ;  /* 0x0000000570047221 */ /* 0x004fce0000010000 */
[----:B------:R-:W2:Y:S01]  /*6c40*/  MUFU.EX2 R115, R115 ;  /* 0x0000007300737308 */ /* 0x000ea20000000800 */
[----:B---3--:R-:W-:-:S07]  /*6c50*/  FADD.FTZ R6, R13, R6 ;  /* 0x000000060d067221 */ /* 0x008fce0000010000 */
[----:B------:R-:W-:Y:S01]  /*6c60*/  MUFU.EX2 R116, R116 ;  /* 0x0000007400747308 */ /* 0x000fe20000000800 */
[C---:B-1----:R-:W-:Y:S01]  /*6c70*/  FADD.FTZ R5, R113.reuse, R4 ;  /* 0x0000000471057221 */ /* 0x042fe20000010000 */
[----:B------:R-:W-:Y:S01]  /*6c80*/  F2FP.F16.F32.PACK_AB R112, R113, R112 ;  /* 0x000000707170723e */ /* 0x000fe200000000ff */
[----:B------:R-:W-:-:S05]  /*6c90*/  IMAD.MOV.U32 R4, RZ, RZ, R3 ;  /* 0x000000ffff047224 */ /* 0x000fca00078e0003 */
[----:B------:R-:W1:Y:S01]  /*6ca0*/  MUFU.EX2 R117, R117 ;  /* 0x0000007500757308 */ /* 0x000e620000000800 */
[C---:B--2---:R-:W-:Y:S01]  /*6cb0*/  FADD.FTZ R6, R115.reuse, R6 ;  /* 0x0000000673067221 */ /* 0x044fe20000010000 */
[----:B------:R-:W-:-:S06]  /*6cc0*/  F2FP.F16.F32.PACK_AB R113, R115, R13 ;  /* 0x0000000d7371723e */ /* 0x000fcc00000000ff */
[----:B------:R-:W2:Y:S08]  /*6cd0*/  MUFU.EX2 R15, R118 ;  /* 0x00000076000f7308 */ /* 0x000eb00000000800 */
[----:B------:R-:W3:Y:S01]  /*6ce0*/  MUFU.EX2 R10, R10 ;  /* 0x0000000a000a7308 */ /* 0x000ee20000000800 */
[----:B-1----:R-:W-:Y:S01]  /*6cf0*/  F2FP.F16.F32.PACK_AB R114, R117, R116 ;  /* 0x000000747572723e */ /* 0x002fe200000000ff */
[----:B------:R-:W-:Y:S01]  /*6d00*/  FADD.FTZ R116, R116, R5 ;  /* 0x0000000574747221 */ /* 0x000fe20000010000 */
[----:B--2---:R-:W-:-:S03]  /*6d10*/  FADD.FTZ R7, R15, R6 ;  /* 0x000000060f077221 */ /* 0x004fc60000010000 */
[----:B------:R-:W-:Y:S01]  /*6d20*/  FADD.FTZ R6, R117, R116 ;  /* 0x0000007475067221 */ /* 0x000fe20000010000 */
[C---:B---3--:R-:W-:Y:S01]  /*6d30*/  F2FP.F16.F32.PACK_AB R115, R10.reuse, R15 ;  /* 0x0000000f0a73723e */ /* 0x048fe200000000ff */
[----:B------:R-:W-:-:S04]  /*6d40*/  FADD.FTZ R7, R10, R7 ;  /* 0x000000070a077221 */ /* 0x000fc80000010000 */
[----:B------:R0:W-:Y:S01]  /*6d50*/  STSM.16.M88.4 [R16+0xc000], R112 ;  /* 0x00c0007010007844 */ /* 0x0001e20000000200 */
[----:B------:R1:W-:Y:S06]  /*6d60*/  MEMBAR.ALL.CTA ;  /* 0x0000000000007992 */ /* 0x0003ec0000008000 */
[----:B-1----:R-:W1:Y:S02]  /*6d70*/  FENCE.VIEW.ASYNC.S ;  /* 0x00000000000073c6 */ /* 0x002e640000000000 */
[----:B-1----:R-:W-:Y:S01]  /*6d80*/  NOP ;  /* 0x0000000000007918 */ /* 0x002fe20000000000 */
[----:B------:R-:W-:Y:S05]  /*6d90*/  @P2 BRA `(.L_x_12837) ;  /* 0xffffffd4009c2947 */ /* 0x000fea000383ffff */
.L_x_12828:
[----:B------:R-:W-:Y:S06]  /*6da0*/  BAR.ARV 0x8, 0x200 ;  /* 0x0208000000007b1d */ /* 0x000fec0000002000 */
[----:B------:R-:W-:Y:S05]  /*6db0*/  @!P0 BRA `(.L_x_12838) ;  /* 0x0000000000048947 */ /* 0x000fea0003800000 */
[----:B------:R-:W-:Y:S01]  /*6dc0*/  BPT.TRAP 0x1 ;  /* 0x000000040000795c */ /* 0x000fe20000300000 */
.L_x_12838:
[----:B------:R-:W-:Y:S01]  /*6dd0*/  ULEA UR12, UR38, UR39, 0x3 ;  /* 0x00000027260c7291 */ /* 0x000fe2000f8e183f */
[----:B------:R-:W-:-:S05]  /*6de0*/  IMAD.U32 R4, RZ, RZ, UR37 ;  /* 0x00000025ff047e24 */ /* 0x000fca000f8e00ff */
[----:B------:R-:W-:-:S04]  /*6df0*/  SHF.L.U32 R4, R4, 0x1f, RZ ;  /* 0x0000001f04047819 */ /* 0x000fc800000006ff */
[----:B------:R1:W3:Y:S01]  /*6e00*/  SYNCS.PHASECHK.TRANS64.TRYWAIT P2, [UR12+0x30850], R4 ;  /* 0x03085004ff0075a7 */ /* 0x0002e2000804014c */
[----:B------:R-:W-:Y:S05]  /*6e10*/  @!P0 BRA `(.L_x_12839) ;  /* 0x0000000000048947 */ /* 0x000fea0003800000 */
[----:B------:R-:W-:Y:S01]  /*6e20*/  BPT.TRAP 0x1 ;  /* 0x000000040000795c */ /* 0x000fe20000300000 */
.L_x_12839:
[----:B---3--:R-:W-:Y:S05]  /*6e30*/  @P2 BRA `(.L_x_12840) ;  /* 0x0000000000082947 */ /* 0x008fea0003800000 */
[----:B------:R-:W3:Y:S02]  /*6e40*/  SYNCS.PHASECHK.TRANS64.TRYWAIT P0, [UR12+0x30850], R4 ;  /* 0x03085004ff0075a7 */ /* 0x000ee4000800014c */
[----:B---3--:R-:W-:Y:S05]  /*6e50*/  @!P0 BRA `(.L_x_12841) ;  /* 0x0000007400e88947 */ /* 0x008fea0003800000 */
.L_x_12840:
[----:B------:R-:W-:Y:S01]  /*6e60*/  UIADD3 UR39, UR39, 0x400, URZ ;  /* 0x0000040027277890 */ /* 0x000fe2000fffe03f */
[----:B------:R-:W-:Y:S01]  /*6e70*/  WARPGROUP.ARRIVE ;  /* 0x00000000000079c5 */ /* 0x000fe20000000000 */
[----:B------:R-:W-:Y:S01]  /*6e80*/  UIADD3 UR25, UR25, 0x1e800, URZ ;  /* 0x0001e80019197890 */ /* 0x000fe2000fffe03f */
[----:B---3--:R-:W3:Y:S01]  /*6e90*/  SHFL.BFLY PT, R5, R6, 0x2, 0x1f ;  /* 0x0c401f0006057f89 */ /* 0x008ee200000e0000 */
[----:B------:R-:W-:Y:S01]  /*6ea0*/  USHF.R.U32.HI UR39, URZ, 0x4, UR39 ;  /* 0x000000043f277899 */ /* 0x000fe20008011627 */
[----:B------:R-:W-:Y:S01]  /*6eb0*/  IMAD.U32 R10, RZ, RZ, UR12 ;  /* 0x0000000cff0a7e24 */ /* 0x000fe2000f8e00ff */
[----:B------:R-:W-:Y:S01]  /*6ec0*/  USHF.R.U32.HI UR25, URZ, 0x4, UR25 ;  /* 0x000000043f197899 */ /* 0x000fe20008011619 */
[----:B-1----:R-:W1:Y:S01]  /*6ed0*/  SHFL.BFLY PT, R4, R7, 0x2, 0x1f ;  /* 0x0c401f0007047f89 */ /* 0x002e6200000e0000 */
[----:B------:R-:W-:Y:S01]  /*6ee0*/  ULOP3.LUT UR6, UR39, 0x3fff, URZ, 0xc0, !UPT ;  /* 0x00003fff27067892 */ /* 0x000fe2000f8ec03f */
[----:B------:R-:W-:Y:S01]  /*6ef0*/  @!P1 VIADD R10, R10, 0x30860 ;  /* 0x000308600a0a9836 */ /* 0x000fe20000000000 */
[----:B------:R-:W-:Y:S01]  /*6f00*/  ULOP3.LUT UR4, UR25, 0x3fff, URZ, 0xc0, !UPT ;  /* 0x00003fff19047892 */ /* 0x000fe2000f8ec03f */
[----:B------:R-:W-:Y:S01]  /*6f10*/  IMAD.MOV.U32 R25, RZ, RZ, -0x800000 ;  /* 0xff800000ff197424 */ /* 0x000fe200078e00ff */
[----:B------:R-:W-:Y:S01]  /*6f20*/  UIMAD UR6, UR38, 0x600, UR6 ;  /* 0x00000600260678a4 */ /* 0x000fe2000f8e0206 */
[----:B------:R-:W-:Y:S01]  /*6f30*/  IMAD.MOV.U32 R24, RZ, RZ, -0x800000 ;  /* 0xff800000ff187424 */ /* 0x000fe200078e00ff */
[----:B------:R-:W-:Y:S01]  /*6f40*/  ULOP3.LUT UR4, UR4, 0x10000, URZ, 0xfc, !UPT ;  /* 0x0001000004047892 */ /* 0x000fe2000f8efc3f */
[----:B------:R-:W-:Y:S01]  /*6f50*/  @!P1 PRMT R10, RZ, 0x654, R10 ;  /* 0x00000654ff0a9816 */ /* 0x000fe2000000000a */
[----:B------:R-:W-:Y:S01]  /*6f60*/  UMOV UR7, 0x40000040 ;  /* 0x4000004000077882 */ /* 0x000fe20000000000 */
[----:B------:R-:W-:Y:S01]  /*6f70*/  UMOV UR5, 0x40000040 ;  /* 0x4000004000057882 */ /* 0x000fe20000000000 */
[----:B------:R-:W-:-:S02]  /*6f80*/  UIADD3 UR10, UR6, 0x80, URZ ;  /* 0x00000080060a7890 */ /* 0x000fc4000fffe03f */
[----:B------:R-:W-:Y:S01]  /*6f90*/  UIADD3 UR8, UR4, 0x2, URZ ;  /* 0x0000000204087890 */ /* 0x000fe2000fffe03f */
[----:B------:R-:W-:Y:S02]  /*6fa0*/  UMOV UR11, 0x40000040 ;  /* 0x40000040000b7882 */ /* 0x000fe40000000000 */
[----:B------:R-:W-:Y:S01]  /*6fb0*/  HGMMA.64x64x16.F32 R120, gdesc[UR4].tnspB, R120, gsb0 ;  /* 0x40e00000047879f0 */ /* 0x000fe20008000878 */
[----:B------:R-:W-:Y:S01]  /*6fc0*/  UMOV UR9, 0x40000040 ;  /* 0x4000004000097882 */ /* 0x000fe20000000000 */
[----:B------:R-:W-:Y:S01]  /*6fd0*/  UMOV UR7, 0x40000040 ;  /* 0x4000004000077882 */ /* 0x000fe20000000000 */
[----:B------:R-:W-:Y:S01]  /*6fe0*/  UMOV UR5, 0x40000040 ;  /* 0x4000004000057882 */ /* 0x000fe20000000000 */
[----:B---3--:R-:W-:Y:S01]  /*6ff0*/  FADD.FTZ R5, R5, R6 ;  /* 0x0000000605057221 */ /* 0x008fe20000010000 */
[----:B------:R-:W-:Y:S02]  /*7000*/  UIADD3 UR38, UR38, 0x1, URZ ;  /* 0x0000000126267890 */ /* 0x000fe4000fffe03f */
[----:B------:R-:W-:Y:S01]  /*7010*/  UIADD3 UR45, UR45, 0x1, URZ ;  /* 0x000000012d2d7890 */ /* 0x000fe2000fffe03f */
[----:B-1----:R-:W-:Y:S01]  /*7020*/  FADD.FTZ R8, R4, R7 ;  /* 0x0000000704087221 */ /* 0x002fe20000010000 */
[----:B------:R-:W-:Y:S01]  /*7030*/  IMAD.MOV.U32 R7, RZ, RZ, RZ ;  /* 0x000000ffff077224 */ /* 0x000fe200078e00ff */
[----:B------:R-:W1:Y:S01]  /*7040*/  SHFL.BFLY PT, R4, R5, 0x1, 0x1f ;  /* 0x0c201f0005047f89 */ /* 0x000e6200000e0000 */
[----:B------:R-:W-:-:S03]  /*7050*/  UISETP.NE.AND UP0, UPT, UR38, 0x2, UPT ;  /* 0x000000022600788c */ /* 0x000fc6000bf05270 */
[----:B------:R-:W3:Y:S01]  /*7060*/  SHFL.BFLY PT, R9, R8, 0x1, 0x1f ;  /* 0x0c201f0008097f89 */ /* 0x000ee200000e0000 */
[----:B------:R-:W-:Y:S01]  /*7070*/  USEL UR38, UR38, URZ, UP0 ;  /* 0x0000003f26267287 */ /* 0x000fe20008000000 */
[----:B-1----:R-:W-:Y:S01]  /*7080*/  FADD.FTZ R11, R5, R4 ;  /* 0x00000004050b7221 */ /* 0x002fe20000010000 */
[----:B------:R-:W-:Y:S02]  /*7090*/  IMAD.MOV.U32 R4, RZ, RZ, RZ ;  /* 0x000000ffff047224 */ /* 0x000fe400078e00ff */
[----:B------:R-:W-:Y:S02]  /*70a0*/  IMAD.U32 R5, RZ, RZ, UR26 ;  /* 0x0000001aff057e24 */ /* 0x000fe4000f8e00ff */
[----:B---3--:R-:W-:Y:S01]  /*70b0*/  FADD.FTZ R12, R8, R9 ;  /* 0x00000009080c7221 */ /* 0x008fe20000010000 */
[----:B------:R-:W-:Y:S01]  /*70c0*/  FSETP.NE.FTZ.AND P0, PT, R11, RZ, PT ;  /* 0x000000ff0b00720b */ /* 0x000fe20003f15000 */
[----:B------:R-:W-:-:S03]  /*70d0*/  IMAD.U32 R8, RZ, RZ, UR26 ;  /* 0x0000001aff087e24 */ /* 0x000fc6000f8e00ff */
[----:B------:R-:W-:-:S09]  /*70e0*/  FSETP.NE.FTZ.AND P2, PT, R12, RZ, PT ;  /* 0x000000ff0c00720b */ /* 0x000fd20003f55000 */
[----:B------:R-:W1:Y:S01]  /*70f0*/  @P0 MUFU.LG2 R6, R11 ;  /* 0x0000000b00060308 */ /* 0x000e620000000c00 */
[----:B------:R-:W-:-:S07]  /*7100*/  @P0 FMUL.FTZ R5, R5, 0.69314718246459960938 ;  /* 0x3f31721805050820 */ /* 0x000fce0000410000 */
[----:B------:R-:W3:Y:S08]  /*7110*/  @P2 MUFU.LG2 R9, R12 ;  /* 0x0000000c00092308 */ /* 0x000ef00000000c00 */
[----:B------:R4:W5:Y:S01]  /*7120*/  @P0 MUFU.RCP R4, R11 ;  /* 0x0000000b00040308 */ /* 0x0009620000001000 */
[----:B-1----:R-:W-:-:S04]  /*7130*/  @P0 FMUL.FTZ R6, R6, 0.69314718246459960938 ;  /* 0x3f31721806060820 */ /* 0x002fc80000410000 */
[----:B------:R-:W-:Y:S01]  /*7140*/  @P0 FFMA.FTZ R25, R5, R0, R6 ;  /* 0x0000000005190223 */ /* 0x000fe20000010006 */
[----:B------:R-:W-:Y:S01]  /*7150*/  PLOP3.LUT P0, PT, PT, PT, PT, 0x8, 0x0 ;  /* 0x000000000000781c */ /* 0x000fe20003f0e170 */
[----:B------:R-:W-:Y:S02]  /*7160*/  WARPGROUP.DEPBAR.LE gsb0, 0x0 ;  /* 0x00008000000079c5 */ /* 0x000fe40000010000 */
[----:B------:R-:W-:Y:S01]  /*7170*/  WARPGROUP.ARRIVE ;  /* 0x00000000000079c5 */ /* 0x000fe20000000000 */
[----:B------:R1:W2:Y:S01]  /*7180*/  @P2 MUFU.RCP R7, R12 ;  /* 0x0000000c00072308 */ /* 0x0002a20000001000 */
[----:B----4-:R-:W-:Y:S01]  /*7190*/  @P2 FMUL.FTZ R11, R8, 0.69314718246459960938 ;  /* 0x3f317218080b2820 */ /* 0x010fe20000410000 */
[----:B---3--:R-:W-:-:S03]  /*71a0*/  @P2 FMUL.FTZ R8, R9, 0.69314718246459960938 ;  /* 0x3f31721809082820 */ /* 0x008fc60000410000 */
[----:B------:R-:W-:Y:S01]  /*71b0*/  HGMMA.64x64x16.F32 R120, gdesc[UR8].tnspB, R120, gsb0 ;  /* 0x40e00000087879f0 */ /* 0x000fe20008000878 */
[----:B------:R-:W-:Y:S01]  /*71c0*/  UIADD3 UR10, UR6, 0x100, URZ ;  /* 0x00000100060a7890 */ /* 0x000fe2000fffe03f */
[----:B------:R-:W-:Y:S01]  /*71d0*/  @P2 FFMA.FTZ R24, R11, R3, R8 ;  /* 0x000000030b182223 */ /* 0x000fe20000010008 */
        /* <DEDUP_REMOVED lines=59> */
[----:B------:R-:W-:Y:S02]  /*7590*/  UIADD3 UR6, UR6, 0x580, URZ ;  /* 0x0000058006067890 */ /* 0x000fe4000fffe03f */
[----:B------:R-:W-:Y:S01]  /*75a0*/  UIADD3 UR4, UR4, 0xc06, URZ ;  /* 0x00000c0604047890 */ /* 0x000fe2000fffe03f */
[----:B------:R-:W-:Y:S02]  /*75b0*/  WARPGROUP.DEPBAR.LE gsb0, 0x0 ;  /* 0x00008000000079c5 */ /* 0x000fe40000010000 */
[----:B------:R-:W-:-:S06]  /*75c0*/  WARPGROUP.ARRIVE ;  /* 0x00000000000079c5 */ /* 0x000fcc0000000000 */
[----:B------:R-:W-:Y:S03]  /*75d0*/  HGMMA.64x64x16.F32 R120, gdesc[UR8].tnspB, R120, gsb0 ;  /* 0x40e00000087879f0 */ /* 0x000fe60008000878 */
[----:B------:R-:W-:Y:S02]  /*75e0*/  WARPGROUP.DEPBAR.LE gsb0, 0x0 ;  /* 0x00008000000079c5 */ /* 0x000fe40000010000 */
[----:B------:R-:W-:-:S06]  /*75f0*/  WARPGROUP.ARRIVE ;  /* 0x00000000000079c5 */ /* 0x000fcc0000000000 */
[----:B------:R-:W-:Y:S01]  /*7600*/  HGMMA.64x64x16.F32 R120, gdesc[UR4].tnspB, R120, gsb0 ;  /* 0x40e00000047879f0 */ /* 0x000fe20008000878 */
[----:B------:R-:W-:-:S04]  /*7610*/  USEL UR4, URZ, 0x1, UP0 ;  /* 0x000000013f047887 */ /* 0x000fc80008000000 */
[----:B------:R-:W-:Y:S01]  /*7620*/  ULOP3.LUT UR37, UR37, UR4, URZ, 0x3c, !UPT ;  /* 0x0000000425257292 */ /* 0x000fe2000f8e3c3f */
[----:B------:R-:W-:Y:S02]  /*7630*/  WARPGROUP.DEPBAR.LE gsb0, 0x0 ;  /* 0x00008000000079c5 */ /* 0x000fe40000010000 */
[----:B------:R3:W-:Y:S01]  /*7640*/  @!P1 SYNCS.ARRIVE.TRANS64.RED.A1T0 RZ, [R10+URZ], RZ ;  /* 0x000000ff0aff99a7 */ /* 0x0007e2000810043f */
[-C--:B-----5:R-:W-:Y:S01]  /*7650*/  FMUL.FTZ R53, R120, R4.reuse ;  /* 0x0000000478357220 */ /* 0x0a0fe20000410000 */
        /* <DEDUP_REMOVED lines=30> */
[----:B---3--:R-:W-:-:S07]  /*7840*/  FMUL.FTZ R151, R151, R7 ;  /* 0x0000000797977220 */ /* 0x008fce0000410000 */
.L_x_12821:
        /* <DEDUP_REMOVED lines=10> */
[----:B------:R-:W2:Y:S01]  /*78f0*/  LDL R4, [R1+0x8] ;  /* 0x0000080001047983 */ /* 0x000ea20000100800 */
[----:B------:R-:W0:Y:S01]  /*7900*/  S2UR UR4, SR_SWINHI ;  /* 0x00000000000479c3 */ /* 0x000e220000002f00 */
[----:B------:R-:W-:Y:S02]  /*7910*/  F2FP.F16.F32.PACK_AB R12, R12, R53 ;  /* 0x000000350c0c723e */ /* 0x000fe400000000ff */
[----:B------:R-:W-:Y:S01]  /*7920*/  F2FP.F16.F32.PACK_AB R13, R13, R54 ;  /* 0x000000360d0d723e */ /* 0x000fe200000000ff */
[----:B------:R-:W3:Y:S01]  /*7930*/  LDL R56, [R1+0x4] ;  /* 0x0000040001387983 */ /* 0x000ee20000100800 */
[----:B------:R-:W-:Y:S02]  /*7940*/  F2FP.F16.F32.PACK_AB R14, R14, R51 ;  /* 0x000000330e0e723e */ /* 0x000fe400000000ff */
[----:B------:R-:W-:Y:S02]  /*7950*/  F2FP.F16.F32.PACK_AB R15, R15, R52 ;  /* 0x000000340f0f723e */ /* 0x000fe400000000ff */
[----:B------:R-:W-:-:S02]  /*7960*/  F2FP.F16.F32.PACK_AB R148, R33, R34 ;  /* 0x000000222194723e */ /* 0x000fc400000000ff */
[----:B------:R-:W-:Y:S01]  /*7970*/  F2FP.F16.F32.PACK_AB R149, R27, R32 ;  /* 0x000000201b95723e */ /* 0x000fe200000000ff */
[----:B------:R-:W1:Y:S01]  /*7980*/  LDC R33, c[0x0][0xbe8] ;  /* 0x0002fa00ff217b82 */ /* 0x000e620000000800 */
[----:B------:R-:W-:Y:S02]  /*7990*/  F2FP.F16.F32.PACK_AB R150, R3, R26 ;  /* 0x0000001a0396723e */ /* 0x000fe400000000ff */
[----:B------:R-:W-:-:S05]  /*79a0*/  F2FP.F16.F32.PACK_AB R151, R151, R0 ;  /* 0x000000009797723e */ /* 0x000fca00000000ff */
[----:B------:R-:W-:Y:S01]  /*79b0*/  BAR.SYNC.DEFER_BLOCKING 0x1, 0x180 ;  /* 0x0046000000007b1d */ /* 0x000fe20000010000 */
[----:B------:R-:W-:-:S05]  /*79c0*/  USHF.R.S32.HI UR18, URZ, 0x1f, UR43 ;  /* 0x0000001f3f127899 */ /* 0x000fca000801142b */
[----:B------:R-:W-:Y:S01]  /*79d0*/  ULDC.64 UR10, c[0x0][0xb90] ;  /* 0x0002e400000a7ab9 */ /* 0x000fe20000000a00 */
[----:B------:R-:W-:Y:S01]  /*79e0*/  ULDC.64 UR14, c[0x0][0xc08] ;  /* 0x00030200000e7ab9 */ /* 0x000fe20000000a00 */
[----:B------:R-:W-:Y:S01]  /*79f0*/  UMOV UR8, UR39 ;  /* 0x0000002700087c82 */ /* 0x000fe20008000000 */
[----:B0-----:R-:W-:Y:S01]  /*7a00*/  UMOV UR9, UR4 ;  /* 0x0000000400097c82 */ /* 0x001fe20008000000 */
[----:B------:R-:W-:Y:S01]  /*7a10*/  ULDC.64 UR16, c[0x0][0xb98] ;  /* 0x0002e60000107ab9 */ /* 0x000fe20000000a00 */
[----:B------:R-:W-:Y:S02]  /*7a20*/  IMAD.U32 R20, RZ, RZ, UR8 ;  /* 0x00000008ff147e24 */ /* 0x000fe4000f8e00ff */
[----:B------:R-:W-:Y:S01]  /*7a30*/  IMAD.U32 R21, RZ, RZ, UR9 ;  /* 0x00000009ff157e24 */ /* 0x000fe2000f8e00ff */
[----:B------:R-:W-:Y:S02]  /*7a40*/  ULDC.64 UR8, c[0x0][0xc00] ;  /* 0x0003000000087ab9 */ /* 0x000fe40000000a00 */
[----:B------:R-:W-:-:S04]  /*7a50*/  UISETP.NE.U32.AND UP0, UPT, UR8, URZ, UPT ;  /* 0x0000003f0800728c */ /* 0x000fc8000bf05070 */
[----:B------:R-:W-:-:S03]  /*7a60*/  UISETP.NE.AND.EX UP0, UPT, UR9, URZ, UPT, UP0 ;  /* 0x0000003f0900728c */ /* 0x000fc6000bf05300 */
[----:B------:R-:W-:Y:S02]  /*7a70*/  ULDC.64 UR8, c[0x0][0xc00] ;  /* 0x0003000000087ab9 */ /* 0x000fe40000000a00 */
[----:B------:R-:W-:-:S06]  /*7a80*/  UIMAD.WIDE UR8, UR40, 0x4, UR8 ;  /* 0x00000004280878a5 */ /* 0x000fcc000f8e0208 */
[----:B------:R-:W-:Y:S02]  /*7a90*/  IMAD.U32 R26, RZ, RZ, UR8 ;  /* 0x00000008ff1a7e24 */ /* 0x000fe4000f8e00ff */
[----:B------:R-:W-:Y:S02]  /*7aa0*/  IMAD.U32 R27, RZ, RZ, UR9 ;  /* 0x00000009ff1b7e24 */ /* 0x000fe4000f8e00ff */
[----:B--2---:R-:W-:-:S03]  /*7ab0*/  IMAD.WIDE R4, R4, 0x2, R20 ;  /* 0x0000000204047825 */ /* 0x004fc600078e0214 */
[C---:B------:R-:W-:Y:S02]  /*7ac0*/  IADD3 R9, P1, R4.reuse, 0x40, RZ ;  /* 0x0000004004097810 */ /* 0x040fe40007f3e0ff */
[C---:B------:R-:W-:Y:S02]  /*7ad0*/  IADD3 R11, P2, R4.reuse, 0x20, RZ ;  /* 0x00000020040b7810 */ /* 0x040fe40007f5e0ff */
[C---:B------:R-:W-:Y:S02]  /*7ae0*/  IADD3 R29, P0, R4.reuse, 0x60, RZ ;  /* 0x00000060041d7810 */ /* 0x040fe40007f1e0ff */
        /* <DEDUP_REMOVED lines=27> */
[----:B------:R0:W-:Y:S04]  /*7ca0*/  STSM.16.M88.4 [R55], R12 ;  /* 0x0000000c37007844 */ /* 0x0001e80000000200 */
[----:B------:R2:W-:Y:S04]  /*7cb0*/  STSM.16.M88.4 [R30], R4 ;  /* 0x000000041e007844 */ /* 0x0005e80000000200 */
[----:B------:R4:W-:Y:S04]  /*7cc0*/  STSM.16.M88.4 [R29], R8 ;  /* 0x000000081d007844 */ /* 0x0009e80000000200 */
[----:B------:R0:W-:Y:S01]  /*7cd0*/  STSM.16.M88.4 [R28], R148 ;  /* 0x000000941c007844 */ /* 0x0001e20000000200 */
[----:B------:R-:W-:Y:S01]  /*7ce0*/  BAR.SYNC.DEFER_BLOCKING 0x1, 0x180 ;  /* 0x0046000000007b1d */ /* 0x000fe20000010000 */
[----:B------:R-:W-:-:S13]  /*7cf0*/  PLOP3.LUT P2, PT, PT, PT, UP0, 0x80, 0x0 ;  /* 0x000000000000781c */ /* 0x000fda0003f4f008 */
[----:B------:R-:W4:Y:S01]  /*7d00*/  @P2 LDG.E R0, desc[UR48][R26.64] ;  /* 0x000000301a002981 */ /* 0x000f22000c1e1900 */
[----:B-1----:R-:W-:Y:S01]  /*7d10*/  ISETP.NE.AND P1, PT, R33, 0x1, PT ;  /* 0x000000012100780c */ /* 0x002fe20003f25270 */
[----:B------:R-:W-:-:S12]  /*7d20*/  UMOV UR4, URZ ;  /* 0x0000003f00047c82 */ /* 0x000fd80008000000 */
[----:B------:R-:W1:Y:S08]  /*7d30*/  @P1 LDC R3, c[0x0][0xbec] ;  /* 0x0002fb00ff031b82 */ /* 0x000e700000000800 */
[----:B0-----:R-:W0:Y:S01]  /*7d40*/  @P1 LDC R13, c[0x0][0xbf0] ;  /* 0x0002fc00ff0d1b82 */ /* 0x001e220000000800 */
[----:B--2---:R-:W-:Y:S01]  /*7d50*/  IMAD.U32 R6, RZ, RZ, UR42 ;  /* 0x0000002aff067e24 */ /* 0x004fe2000f8e00ff */
[----:B------:R-:W-:-:S03]  /*7d60*/  UIMAD UR7, UR18, UR10, URZ ;  /* 0x0000000a120772a4 */ /* 0x000fc6000f8e023f */
[----:B---3--:R-:W-:Y:S01]  /*7d70*/  IMAD R6, R6, 0xc0, R56 ;  /* 0x000000c006067824 */ /* 0x008fe200078e0238 */
[----:B------:R-:W-:Y:S02]  /*7d80*/  UIMAD UR12, UR43, UR11, UR7 ;  /* 0x0000000b2b0c72a4 */ /* 0x000fe4000f8e0207 */
[----:B------:R-:W-:Y:S01]  /*7d90*/  USEL UR19, UR41, URZ, !UP0 ;  /* 0x0000003f29137287 */ /* 0x000fe2000c000000 */
[----:B------:R-:W-:Y:S01]  /*7da0*/  IMAD.MOV.U32 R4, RZ, RZ, R6 ;  /* 0x000000ffff047224 */ /* 0x000fe200078e0006 */
[----:B------:R-:W-:Y:S02]  /*7db0*/  UISETP.NE.U32.AND UP1, UPT, UR14, URZ, UPT ;  /* 0x0000003f0e00728c */ /* 0x000fe4000bf25070 */
[----:B------:R-:W-:Y:S02]  /*7dc0*/  USEL UR7, UR40, URZ, !UP0 ;  /* 0x0000003f28077287 */ /* 0x000fe4000c000000 */
[----:B------:R-:W-:-:S06]  /*7dd0*/  UISETP.NE.AND.EX UP0, UPT, UR15, URZ, UPT, UP1 ;  /* 0x0000003f0f00728c */ /* 0x000fcc000bf05310 */
[----:B------:R-:W-:Y:S02]  /*7de0*/  PLOP3.LUT P3, PT, PT, PT, UP0, 0x80, 0x0 ;  /* 0x000000000000781c */ /* 0x000fe40003f6f008 */
[----:B----4-:R-:W-:Y:S01]  /*7df0*/  @P2 R2UR UR4, R0 ;  /* 0x00000000000422ca */ /* 0x010fe200000e0000 */
[----:B-1----:R-:W-:-:S05]  /*7e00*/  @P1 IMAD.HI.U32 R0, R6, R3, RZ ;  /* 0x0000000306001227 */ /* 0x002fca00078e00ff */
[----:B0-----:R-:W-:-:S07]  /*7e10*/  @P1 SHF.R.U32.HI R4, RZ, R13, R0 ;  /* 0x0000000dff041219 */ /* 0x001fce0000011600 */
[----:B------:R-:W-:Y:S02]  /*7e20*/  USHF.R.S32.HI UR9, URZ, 0x1f, UR4 ;  /* 0x0000001f3f097899 */ /* 0x000fe40008011404 */
[----:B------:R-:W-:Y:S02]  /*7e30*/  UMOV UR8, UR4 ;  /* 0x0000000400087c82 */ /* 0x000fe40008000000 */
[----:B------:R-:W-:Y:S01]  /*7e40*/  UIMAD.WIDE.U32 UR10, UR43, UR10, UR8 ;  /* 0x0000000a2b0a72a5 */ /* 0x000fe2000f8e0008 */
[----:B------:R-:W-:-:S03]  /*7e50*/  IMAD.MOV R0, RZ, RZ, -R4 ;  /* 0x000000ffff007224 */ /* 0x000fc600078e0a04 */
[----:B------:R-:W-:Y:S02]  /*7e60*/  UIADD3 UR11, UR11, UR12, URZ ;  /* 0x0000000c0b0b7290 */ /* 0x000fe4000fffe03f */
[----:B------:R-:W-:Y:S01]  /*7e70*/  UIMAD UR12, UR19, UR16, URZ ;  /* 0x00000010130c72a4 */ /* 0x000fe2000f8e023f */
[----:B------:R-:W-:Y:S01]  /*7e80*/  IMAD R3, R33, R0, R6 ;  /* 0x0000000021037224 */ /* 0x000fe200078e0206 */
[----:B------:R-:W-:Y:S02]  /*7e90*/  UIMAD.WIDE.U32 UR10, UR7, UR16, UR10 ;  /* 0x00000010070a72a5 */ /* 0x000fe4000f8e000a */
[----:B------:R-:W-:Y:S01]  /*7ea0*/  UIMAD UR12, UR7, UR17, UR12 ;  /* 0x00000011070c72a4 */ /* 0x000fe2000f8e020c */
[----:B------:R-:W-:Y:S02]  /*7eb0*/  SHF.R.S32.HI R5, RZ, 0x1f, R4 ;  /* 0x0000001fff057819 */ /* 0x000fe40000011404 */
[----:B------:R-:W-:Y:S01]  /*7ec0*/  SHF.R.S32.HI R0, RZ, 0x1f, R3 ;  /* 0x0000001fff007819 */ /* 0x000fe20000011403 */
[----:B------:R-:W-:Y:S01]  /*7ed0*/  ULDC.64 UR16, c[0x0][0xb88] ;  /* 0x0002e20000107ab9 */ /* 0x000fe20000000a00 */
[----:B------:R-:W-:Y:S01]  /*7ee0*/  IADD3 R4, P0, R4, UR10, RZ ;  /* 0x0000000a04047c10 */ /* 0x000fe2000ff1e0ff */
[----:B------:R-:W-:Y:S01]  /*7ef0*/  IMAD.U32 R6, RZ, RZ, UR12 ;  /* 0x0000000cff067e24 */ /* 0x000fe2000f8e00ff */
[----:B------:R-:W-:Y:S01]  /*7f00*/  @UP0 ULEA UR10, UP1, UR40, UR14, 0x2 ;  /* 0x0000000e280a0291 */ /* 0x000fe2000f82103f */
[----:B------:R-:W-:Y:S01]  /*7f10*/  IMAD R0, R0, UR16, RZ ;  /* 0x0000001000007c24 */ /* 0x000fe2000f8e02ff */
[----:B------:R-:W-:-:S02]  /*7f20*/  ULDC.64 UR12, c[0x0][0xb50] ;  /* 0x0002d400000c7ab9 */ /* 0x000fc40000000a00 */
[----:B------:R-:W-:Y:S01]  /*7f30*/  IADD3.X R5, R5, UR11, R6, P0, !PT ;  /* 0x0000000b05057c10 */ /* 0x000fe200087fe406 */
[----:B------:R-:W-:Y:S01]  /*7f40*/  @UP0 ULEA.HI.X UR11, UR40, UR15, UR41, 0x2, UP1 ;  /* 0x0000000f280b0291 */ /* 0x000fe200088f1429 */
[----:B------:R-:W-:Y:S01]  /*7f50*/  IMAD R7, R3, UR17, R0 ;  /* 0x0000001103077c24 */ /* 0x000fe2000f8e0200 */
[----:B------:R-:W-:Y:S01]  /*7f60*/  ULDC UR14, c[0x0][0xa88] ;  /* 0x0002a200000e7ab9 */ /* 0x000fe20000000800 */
[----:B------:R-:W-:Y:S02]  /*7f70*/  IMAD.U32 R8, RZ, RZ, UR10 ;  /* 0x0000000aff087e24 */ /* 0x000fe4000f8e00ff */
[----:B------:R-:W-:Y:S02]  /*7f80*/  IMAD.U32 R0, RZ, RZ, UR14 ;  /* 0x0000000eff007e24 */ /* 0x000fe4000f8e00ff */
[----:B------:R-:W-:-:S05]  /*7f90*/  IMAD.U32 R9, RZ, RZ, UR11 ;  /* 0x0000000bff097e24 */ /* 0x000fca000f8e00ff */
[----:B------:R0:W5:Y:S01]  /*7fa0*/  @P3 LDG.E R0, desc[UR48][R8.64] ;  /* 0x0000003008003981 */ /* 0x000162000c1e1900 */
[----:B------:R-:W-:-:S04]  /*7fb0*/  IMAD.WIDE.U32 R4, R3, UR16, R4 ;  /* 0x0000001003047c25 */ /* 0x000fc8000f8e0004 */
[----:B------:R-:W-:Y:S01]  /*7fc0*/  IMAD.IADD R3, R5, 0x1, R7 ;  /* 0x0000000105037824 */ /* 0x000fe200078e0207 */
[----:B------:R-:W-:Y:S01]  /*7fd0*/  LEA R5, P0, R4, UR12, 0x2 ;  /* 0x0000000c04057c11 */ /* 0x000fe2000f8010ff */
[----:B------:R-:W-:-:S03]  /*7fe0*/  IMAD.U32 R7, RZ, RZ, UR42 ;  /* 0x0000002aff077e24 */ /* 0x000fc6000f8e00ff */
[----:B------:R-:W-:Y:S01]  /*7ff0*/  LEA.HI.X R4, R4, UR13, R3, 0x2, P0 ;  /* 0x0000000d04047c11 */ /* 0x000fe200080f1403 */
[----:B0-----:R-:W-:Y:S08]  /*8000*/  @P3 BRA `(.L_x_12844) ;  /* 0x0000000000103947 */ /* 0x001ff00003800000 */
[----:B------:R-:W-:Y:S05]  /*8010*/  @!P2 BRA `(.L_x_12844) ;  /* 0x00000000000ca947 */ /* 0x000fea0003800000 */
[----:B------:R-:W2:Y:S04]  /*8020*/  LDG.E R3, desc[UR48][R26.64] ;  /* 0x000000301a037981 */ /* 0x000ea8000c1e1900 */
[----:B-----5:R-:W2:Y:S02]  /*8030*/  LDG.E R0, desc[UR48][R26.64+0x4] ;  /* 0x000004301a007981 */ /* 0x020ea4000c1e1900 */
[----:B--2---:R-:W-:-:S07]  /*8040*/  IMAD.IADD R0, R0, 0x1, -R3 ;  /* 0x0000000100007824 */ /* 0x004fce00078e0a03 */
.L_x_12844:
[----:B------:R-:W-:Y:S01]  /*8050*/  IMAD R3, R153, 0x40, R152 ;  /* 0x0000004099037824 */ /* 0x000fe200078e0298 */
[----:B------:R-:W-:Y:S01]  /*8060*/  SHFL.IDX PT, R26, R5, RZ, 0x1c1f ;  /* 0x001c1fff051a7589 */ /* 0x000fe200000e0000 */
[----:B------:R-:W-:Y:S01]  /*8070*/  IMAD R6, R7, 0xc0, R156 ;  /* 0x000000c007067824 */ /* 0x000fe200078e029c */
[----:B------:R-:W-:Y:S01]  /*8080*/  LOP3.LUT P0, RZ, R154, 0x3, RZ, 0xc0, !PT ;  /* 0x000000039aff7812 */ /* 0x000fe2000780c0ff */
[----:B------:R-:W-:Y:S01]  /*8090*/  IMAD.WIDE R20, R3, 0x2, R20 ;  /* 0x0000000203147825 */ /* 0x000fe200078e0214 */
[----:B------:R-:W0:Y:S01]  /*80a0*/  SHFL.IDX PT, R27, R4, RZ, 0x1c1f ;  /* 0x001c1fff041b7589 */ /* 0x000e2200000e0000 */
[----:B------:R-:W-:Y:S02]  /*80b0*/  ULDC.64 UR12, c[0x0][0xaa0] ;  /* 0x0002a800000c7ab9 */ /* 0x000fe40000000a00 */
[----:B-----5:R-:W-:Y:S01]  /*80c0*/  IMAD R35, R0, R33, RZ ;  /* 0x0000002100237224 */ /* 0x020fe200078e02ff */
[----:B------:R1:W-:Y:S01]  /*80d0*/  SHFL.IDX PT, R28, R5, 0x1, 0x1c1f ;  /* 0x003c1f00051c7f89 */ /* 0x0003e200000e0000 */
[----:B------:R-:W-:Y:S01]  /*80e0*/  VIADD R0, R6, 0x8 ;  /* 0x0000000806007836 */ /* 0x000fe20000000000 */
[----:B------:R-:W-:-:S02]  /*80f0*/  IADD3 R9, P3, R20, 0x1800, RZ ;  /* 0x0000180014097810 */ /* 0x000fc40007f7e0ff */
[----:B------:R2:W3:Y:S01]  /*8100*/  SHFL.IDX PT, R29, R4, 0x1, 0x1c1f ;  /* 0x003c1f00041d7f89 */ /* 0x0004e200000e0000 */
[----:B------:R-:W-:Y:S02]  /*8110*/  IADD3 R13, P4, R20, 0x3000, RZ ;  /* 0x00003000140d7810 */ /* 0x000fe40007f9e0ff */
[-C--:B------:R-:W-:Y:S02]  /*8120*/  ISETP.GE.OR P2, PT, R6, R35.reuse, P0 ;  /* 0x000000230600720c */ /* 0x080fe40000746670 */
[----:B-1----:R-:W-:Y:S02]  /*8130*/  LOP3.LUT R5, R20, 0x380, RZ, 0xc0, !PT ;  /* 0x0000038014057812 */ /* 0x002fe400078ec0ff */
[----:B------:R-:W-:Y:S02]  /*8140*/  LOP3.LUT R8, R9, 0x380, RZ, 0xc0, !PT ;  /* 0x0000038009087812 */ /* 0x000fe400078ec0ff */
[----:B------:R-:W-:Y:S02]  /*8150*/  ISETP.GE.OR P0, PT, R0, R35, P0 ;  /* 0x000000230000720c */ /* 0x000fe40000706670 */
[----:B------:R-:W-:-:S02]  /*8160*/  LOP3.LUT R12, R13, 0x380, RZ, 0xc0, !PT ;  /* 0x000003800d0c7812 */ /* 0x000fc400078ec0ff */
[----:B------:R-:W-:Y:S02]  /*8170*/  SHF.R.U64 R5, R5, 0x3, RZ ;  /* 0x0000000305057819 */ /* 0x000fe400000012ff */
[----:B------:R-:W-:Y:S01]  /*8180*/  SHF.R.U64 R8, R8, 0x3, RZ ;  /* 0x0000000308087819 */ /* 0x000fe200000012ff */
[----:B0-----:R0:W-:Y:S01]  /*8190*/  @!P2 ST.E desc[UR48][R26.64], R25 ;  /* 0x000000191a00a985 */ /* 0x0011e2000c101930 */
[----:B------:R-:W-:Y:S02]  /*81a0*/  SHF.R.U64 R12, R12, 0x3, RZ ;  /* 0x000000030c0c7819 */ /* 0x000fe400000012ff */
[----:B--2---:R-:W-:Y:S01]  /*81b0*/  LOP3.LUT R4, R5, R20, RZ, 0x3c, !PT ;  /* 0x0000001405047212 */ /* 0x004fe200078e3cff */
[--C-:B------:R-:W-:Y:S01]  /*81c0*/  IMAD.MOV.U32 R5, RZ, RZ, R21.reuse ;  /* 0x000000ffff057224 */ /* 0x100fe200078e0015 */
[----:B------:R-:W-:Y:S01]  /*81d0*/  LOP3.LUT R8, R8, R9, RZ, 0x3c, !PT ;  /* 0x0000000908087212 */ /* 0x000fe200078e3cff */
[--C-:B------:R-:W-:Y:S01]  /*81e0*/  IMAD.X R9, RZ, RZ, R21.reuse, P3 ;  /* 0x000000ffff097224 */ /* 0x100fe200018e0615 */
[----:B------:R-:W-:Y:S01]  /*81f0*/  LOP3.LUT R12, R12, R13, RZ, 0x3c, !PT ;  /* 0x0000000d0c0c7212 */ /* 0x000fe200078e3cff */
[----:B------:R-:W-:Y:S01]  /*8200*/  IMAD.X R13, RZ, RZ, R21, P4 ;  /* 0x000000ffff0d7224 */ /* 0x000fe200020e0615 */
[----:B---3--:R1:W-:Y:S04]  /*8210*/  @!P0 ST.E desc[UR48][R28.64], R24 ;  /* 0x000000181c008985 */ /* 0x0083e8000c101930 */
[----:B------:R-:W2:Y:S04]  /*8220*/  LD.E.128 R4, desc[UR48][R4.64] ;  /* 0x0000003004047980 */ /* 0x000ea8000c101d00 */
[----:B------:R-:W3:Y:S04]  /*8230*/  LD.E.128 R8, desc[UR48][R8.64] ;  /* 0x0000003008087980 */ /* 0x000ee8000c101d00 */
[----:B------:R-:W4:Y:S01]  /*8240*/  LD.E.128 R12, desc[UR48][R12.64] ;  /* 0x000000300c0c7980 */ /* 0x000f22000c101d00 */
[----:B------:R-:W-:-:S02]  /*8250*/  IADD3 R3, P0, R20, 0x4800, RZ ;  /* 0x0000480014037810 */ /* 0x000fc40007f1e0ff */
[----:B------:R-:W1:Y:S02]  /*8260*/  @P1 LDC R20, c[0x0][0xbec] ;  /* 0x0002fb00ff141b82 */ /* 0x000e640000000800 */
[----:B------:R-:W-:Y:S01]  /*8270*/  LOP3.LUT R0, R3, 0x380, RZ, 0xc0, !PT ;  /* 0x0000038003007812 */ /* 0x000fe200078ec0ff */
[----:B0-----:R-:W-:Y:S01]  /*8280*/  IMAD.X R27, RZ, RZ, R21, P0 ;  /* 0x000000ffff1b7224 */ /* 0x001fe200000e0615 */
[----:B------:R-:W-:Y:S02]  /*8290*/  UIMAD UR10, UR9, UR12, URZ ;  /* 0x0000000c090a72a4 */ /* 0x000fe4000f8e023f */
[----:B------:R-:W-:Y:S02]  /*82a0*/  SHF.R.U64 R0, R0, 0x3, RZ ;  /* 0x0000000300007819 */ /* 0x000fe400000012ff */
[----:B------:R-:W0:Y:S01]  /*82b0*/  @P1 LDC R21, c[0x0][0xbf0] ;  /* 0x0002fc00ff151b82 */ /* 0x000e220000000800 */
[----:B------:R-:W-:Y:S01]  /*82c0*/  UIMAD.WIDE.U32 UR8, UR4, UR12, URZ ;  /* 0x0000000c040872a5 */ /* 0x000fe2000f8e003f */
[----:B------:R-:W-:Y:S01]  /*82d0*/  LOP3.LUT R26, R0, R3, RZ, 0x3c, !PT ;  /* 0x00000003001a7212 */ /* 0x000fe200078e3cff */
[----:B------:R-:W-:Y:S01]  /*82e0*/  UIMAD UR10, UR4, UR13, UR10 ;  /* 0x0000000d040a72a4 */ /* 0x000fe2000f8e020a */
[----:B------:R-:W-:-:S02]  /*82f0*/  IMAD R0, R23, 0x30, R153 ;  /* 0x0000003017007824 */ /* 0x000fc400078e0299 */
[----:B------:R-:W-:Y:S01]  /*8300*/  ULDC.64 UR12, c[0x0][0xae8] ;  /* 0x0002ba00000c7ab9 */ /* 0x000fe20000000a00 */
[----:B-1----:R-:W-:Y:S01]  /*8310*/  IMAD.U32 R29, RZ, RZ, UR42 ;  /* 0x0000002aff1d7e24 */ /* 0x002fe2000f8e00ff */
[----:B------:R-:W-:Y:S01]  /*8320*/  UIADD3 UR9, UR9, UR10, URZ ;  /* 0x0000000a09097290 */ /* 0x000fe2000fffe03f */
[----:B------:R-:W-:Y:S01]  /*8330*/  IMAD.U32 R36, RZ, RZ, UR42 ;  /* 0x0000002aff247e24 */ /* 0x000fe2000f8e00ff */
[----:B------:R-:W-:Y:S01]  /*8340*/  UIMAD UR4, UR18, UR12, URZ ;  /* 0x0000000c120472a4 */ /* 0x000fe2000f8e023f */
[----:B------:R-:W-:Y:S01]  /*8350*/  IMAD R29, R29, 0xc0, R0 ;  /* 0x000000c01d1d7824 */ /* 0x000fe200078e0200 */
[----:B------:R-:W-:Y:S01]  /*8360*/  UIMAD.WIDE.U32 UR8, UR43, UR12, UR8 ;  /* 0x0000000c2b0872a5 */ /* 0x000fe2000f8e0008 */
[----:B------:R-:W5:Y:S01]  /*8370*/  LD.E.128 R24, desc[UR48][R26.64] ;  /* 0x000000301a187980 */ /* 0x000f62000c101d00 */
[----:B------:R-:W-:Y:S01]  /*8380*/  UIMAD UR4, UR43, UR13, UR4 ;  /* 0x0000000d2b0472a4 */ /* 0x000fe2000f8e0204 */
[----:B------:R-:W-:Y:S01]  /*8390*/  IMAD.MOV.U32 R3, RZ, RZ, R29 ;  /* 0x000000ffff037224 */ /* 0x000fe200078e001d */
[----:B------:R-:W-:Y:S01]  /*83a0*/  ULDC.64 UR10, c[0x0][0xaf0] ;  /* 0x0002bc00000a7ab9 */ /* 0x000fe20000000a00 */
[----:B------:R-:W-:Y:S01]  /*83b0*/  @P1 IMAD.HI.U32 R0, R29, R20, RZ ;  /* 0x000000141d001227 */ /* 0x000fe200078e00ff */
[----:B------:R-:W-:Y:S01]  /*83c0*/  UIADD3 UR9, UR9, UR4, URZ ;  /* 0x0000000409097290 */ /* 0x000fe2000fffe03f */
[----:B------:R-:W-:Y:S01]  /*83d0*/  @!PT LDS RZ, [RZ] ;  /* 0x00000000fffff984 */ /* 0x000fe20000000800 */
[----:B------:R-:W-:Y:S01]  /*83e0*/  @!PT LDS RZ, [RZ] ;  /* 0x00000000fffff984 */ /* 0x000fe20000000800 */
[----:B------:R-:W-:Y:S01]  /*83f0*/  @!PT LDS RZ, [RZ] ;  /* 0x00000000fffff984 */ /* 0x000fe20000000800 */
[----:B------:R-:W-:Y:S01]  /*8400*/  @!PT LDS RZ, [RZ] ;  /* 0x00000000fffff984 */ /* 0x000fe20000000800 */
[----:B------:R1:W-:Y:S06]  /*8410*/  MEMBAR.ALL.CTA ;  /* 0x0000000000007992 */ /* 0x0003ec0000008000 */
[----:B-1----:R-:W1:Y:S01]  /*8420*/  FENCE.VIEW.ASYNC.S ;  /* 0x00000000000073c6 */ /* 0x002e620000000000 */
[----:B------:R-:W-:Y:S01]  /*8430*/  UIMAD UR4, UR19, UR10, URZ ;  /* 0x0000000a130472a4 */ /* 0x000fe2000f8e023f */
[----:B------:R-:W-:Y:S01]  /*8440*/  IMAD R36, R36, 0xc0, R153 ;  /* 0x000000c024247824 */ /* 0x000fe200078e0299 */
[----:B------:R-:W-:Y:S01]  /*8450*/  UIMAD.WIDE.U32 UR8, UR7, UR10, UR8 ;  /* 0x0000000a070872a5 */ /* 0x000fe2000f8e0008 */
[----:B------:R-:W-:Y:S01]  /*8460*/  SHF.R.S32.HI R38, RZ, 0x1f, R152 ;  /* 0x0000001fff267819 */ /* 0x000fe20000011498 */
[----:B------:R-:W-:Y:S01]  /*8470*/  UIMAD UR4, UR7, UR11, UR4 ;  /* 0x0000000b070472a4 */ /* 0x000fe2000f8e0204 */
[----:B0-----:R-:W-:-:S02]  /*8480*/  @P1 SHF.R.U32.HI R3, RZ, R21, R0 ;  /* 0x00000015ff031219 */ /* 0x001fc40000011600 */
[----:B------:R-:W-:Y:S01]  /*8490*/  ULDC.64 UR10, c[0x0][0xae0] ;  /* 0x0002b800000a7ab9 */ /* 0x000fe20000000a00 */
[----:B------:R-:W-:Y:S01]  /*84a0*/  UIADD3 UR4, UR9, UR4, URZ ;  /* 0x0000000409047290 */ /* 0x000fe2000fffe03f */
[--C-:B------:R-:W-:Y:S01]  /*84b0*/  SHF.R.S32.HI R0, RZ, 0x1f, R3.reuse ;  /* 0x0000001fff007819 */ /* 0x100fe20000011403 */
[----:B------:R-:W-:Y:S02]  /*84c0*/  IMAD.MOV R28, RZ, RZ, -R3 ;  /* 0x000000ffff1c7224 */ /* 0x000fe400078e0a03 */
        /* <DEDUP_REMOVED lines=12> */
[----:B------:R-:W-:-:S04]  /*8590*/  IMAD.WIDE.U32 R20, R29, UR8, R20 ;  /* 0x000000081d147c25 */ /* 0x000fc8000f8e0014 */
[----:B------:R-:W-:Y:S01]  /*85a0*/  IMAD R3, R29, UR9, R0 ;  /* 0x000000091d037c24 */ /* 0x000fe2000f8e0200 */
[----:B------:R-:W-:Y:S01]  /*85b0*/  ULDC.64 UR8, c[0x0][0xa80] ;  /* 0x0002a00000087ab9 */ /* 0x000fe20000000a00 */
[----:B------:R-:W-:Y:S02]  /*85c0*/  IADD3 R0, R36, 0x30, RZ ;  /* 0x0000003024007810 */ /* 0x000fe40007ffe0ff */
[----:B------:R-:W-:Y:S01]  /*85d0*/  IMAD.IADD R3, R21, 0x1, R3 ;  /* 0x0000000115037824 */ /* 0x000fe200078e0203 */
[----:B------:R-:W-:-:S04]  /*85e0*/  LEA R30, P0, R20, UR8, 0x1 ;  /* 0x00000008141e7c11 */ /* 0x000fc8000f8008ff */
[----:B------:R-:W-:Y:S01]  /*85f0*/  LEA.HI.X R34, R20, UR9, R3, 0x1, P0 ;  /* 0x0000000914227c11 */ /* 0x000fe200080f0c03 */
[----:B-1----:R-:W0:Y:S01]  /*8600*/  SHFL.IDX PT, R29, R30, RZ, 0x181f ;  /* 0x00181fff1e1d7589 */ /* 0x002e2200000e0000 */
[----:B------:R-:W-:Y:S01]  /*8610*/  ISETP.GE.AND P0, PT, R152, UR4, PT ;  /* 0x0000000498007c0c */ /* 0x000fe2000bf06270 */
[C---:B------:R-:W-:Y:S01]  /*8620*/  VIADD R3, R36.reuse, 0x60 ;  /* 0x0000006024037836 */ /* 0x040fe20000000000 */
[----:B------:R-:W-:Y:S01]  /*8630*/  UIADD3 UR4, UR39, 0x30820, URZ ;  /* 0x0003082027047890 */ /* 0x000fe2000fffe03f */
[----:B------:R-:W1:Y:S01]  /*8640*/  SHFL.IDX PT, R37, R30, 0x1, 0x181f ;  /* 0x00381f001e257f89 */ /* 0x000e6200000e0000 */
[-C--:B------:R-:W-:Y:S02]  /*8650*/  ISETP.GE.OR P1, PT, R36, R35.reuse, P0 ;  /* 0x000000232400720c */ /* 0x080fe40000726670 */
[-C--:B------:R-:W-:Y:S01]  /*8660*/  ISETP.GE.OR P2, PT, R0, R35.reuse, P0 ;  /* 0x000000230000720c */ /* 0x080fe20000746670 */
[----:B------:R-:W1:Y:S01]  /*8670*/  SHFL.IDX PT, R41, R30, 0x2, 0x181f ;  /* 0x00581f001e297f89 */ /* 0x000e6200000e0000 */
[-C--:B------:R-:W-:Y:S01]  /*8680*/  ISETP.GE.OR P3, PT, R3, R35.reuse, P0 ;  /* 0x000000230300720c */ /* 0x080fe20000766670 */
[----:B------:R-:W-:Y:S01]  /*8690*/  UPRMT UR4, URZ, 0x654, UR4 ;  /* 0x000006543f047896 */ /* 0x000fe20008000004 */
[----:B------:R-:W-:Y:S01]  /*86a0*/  VIADD R0, R36, 0x90 ;  /* 0x0000009024007836 */ /* 0x000fe20000000000 */
[----:B------:R-:W1:Y:S04]  /*86b0*/  SHFL.IDX PT, R21, R34, RZ, 0x181f ;  /* 0x00181fff22157589 */ /* 0x000e6800000e0000 */
[----:B------:R-:W1:Y:S01]  /*86c0*/  SHFL.IDX PT, R33, R34, 0x1, 0x181f ;  /* 0x00381f0022217f89 */ /* 0x000e6200000e0000 */
[----:B------:R-:W-:-:S02]  /*86d0*/  ISETP.GE.OR P0, PT, R0, R35, P0 ;  /* 0x000000230000720c */ /* 0x000fc40000706670 */
[----:B------:R-:W-:Y:S01]  /*86e0*/  SYNCS.ARRIVE.TRANS64.RED.A1T0 RZ, [UR4], RZ ;  /* 0x000000ffffff79a7 */ /* 0x000fe20008100404 */
[----:B------:R-:W1:Y:S01]  /*86f0*/  SHFL.IDX PT, R39, R34, 0x2, 0x181f ;  /* 0x00581f0022277f89 */ /* 0x000e6200000e0000 */
[----:B0-----:R-:W-:-:S03]  /*8700*/  @!P1 LEA R20, P4, R152, R29, 0x1 ;  /* 0x0000001d98149211 */ /* 0x001fc600078808ff */
[----:B------:R0:W0:Y:S01]  /*8710*/  SHFL.IDX PT, R3, R34, 0x3, 0x181f ;  /* 0x00781f0022037f89 */ /* 0x00002200000e0000 */
[----:B-1----:R-:W-:-:S03]  /*8720*/  @!P2 LEA R28, P5, R152, R37, 0x1 ;  /* 0x00000025981ca211 */ /* 0x002fc600078a08ff */
[----:B------:R1:W0:Y:S01]  /*8730*/  SHFL.IDX PT, R37, R30, 0x3, 0x181f ;  /* 0x00781f001e257f89 */ /* 0x00022200000e0000 */
[C---:B------:R-:W-:Y:S02]  /*8740*/  @!P3 LEA R32, P6, R152.reuse, R41, 0x1 ;  /* 0x000000299820b211 */ /* 0x040fe400078c08ff */
[C-C-:B------:R-:W-:Y:S02]  /*8750*/  @!P1 LEA.HI.X R21, R152.reuse, R21, R38.reuse, 0x1, P4 ;  /* 0x0000001598159211 */ /* 0x140fe400020f0c26 */
[C-C-:B------:R-:W-:Y:S02]  /*8760*/  @!P2 LEA.HI.X R29, R152.reuse, R33, R38.reuse, 0x1, P5 ;  /* 0x00000021981da211 */ /* 0x140fe400028f0c26 */
[----:B------:R-:W-:Y:S01]  /*8770*/  @!P3 LEA.HI.X R33, R152, R39, R38, 0x1, P6 ;  /* 0x000000279821b211 */ /* 0x000fe200030f0c26 */
[----:B--2---:R1:W-:Y:S04]  /*8780*/  @!P1 ST.E.128 desc[UR48][R20.64], R4 ;  /* 0x0000000414009985 */ /* 0x0043e8000c101d30 */
[----:B---3--:R1:W-:Y:S04]  /*8790*/  @!P2 ST.E.128 desc[UR48][R28.64], R8 ;  /* 0x000000081c00a985 */ /* 0x0083e8000c101d30 */
[----:B----4-:R1:W-:Y:S01]  /*87a0*/  @!P3 ST.E.128 desc[UR48][R32.64], R12 ;  /* 0x0000000c2000b985 */ /* 0x0103e2000c101d30 */
[----:B0-----:R-:W-:Y:S05]  /*87b0*/  @P0 BRA `(.L_x_12845) ;  /* 0x0000000800840947 */ /* 0x001fea0003800000 */
[----:B-1----:R-:W-:-:S04]  /*87c0*/  LEA R4, P0, R152, R37, 0x1 ;  /* 0x0000002598047211 */ /* 0x002fc800078008ff */
[----:B------:R-:W-:-:S05]  /*87d0*/  LEA.HI.X R5, R152, R3, R38, 0x1, P0 ;  /* 0x0000000398057211 */ /* 0x000fca00000f0c26 */
[----:B-----5:R0:W-:Y:S01]  /*87e0*/  ST.E.128 desc[UR48][R4.64], R24 ;  /* 0x0000001804007985 */ /* 0x0201e2000c101d30 */
[----:B------:R-:W-:Y:S05]  /*87f0*/  BRA `(.L_x_12845) ;  /* 0x0000000800747947 */ /* 0x000fea0003800000 */
.L_x_12843:
        /* <DEDUP_REMOVED lines=11> */
[----:B------:R-:W-:-:S03]  /*88b0*/  UISETP.NE.U32.AND UP1, UPT, UR8, URZ, UPT ;  /* 0x0000003f0800728c */ /* 0x000fc6000bf25070 */
[----:B------:R-:W2:Y:S01]  /*88c0*/  @P2 LDG.E R3, desc[UR48][R4.64] ;  /* 0x0000003004032981 */ /* 0x000ea2000c1e1900 */
[----:B------:R-:W-:Y:S01]  /*88d0*/  UISETP.NE.AND.EX UP1, UPT, UR9, URZ, UPT, UP1 ;  /* 0x0000003f0900728c */ /* 0x000fe2000bf25310 */
[----:B------:R-:W-:-:S05]  /*88e0*/  IMAD.U32 R0, RZ, RZ, UR4 ;  /* 0x00000004ff007e24 */ /* 0x000fca000f8e00ff */
[----:B------:R-:W-:-:S05]  /*88f0*/  PLOP3.LUT P3, PT, PT, PT, UP1, 0x80, 0x0 ;  /* 0x000000000000781c */ /* 0x000fca0003f6f018 */
[----:B------:R-:W-:-:S04]  /*8900*/  @UP1 ULEA UR8, UP2, UR40, UR8, 0x2 ;  /* 0x0000000828081291 */ /* 0x000fc8000f84103f */
[----:B------:R-:W-:Y:S02]  /*8910*/  @UP1 ULEA.HI.X UR9, UR40, UR9, UR41, 0x2, UP2 ;  /* 0x0000000928091291 */ /* 0x000fe400090f1429 */
[----:B------:R-:W-:-:S04]  /*8920*/  IMAD.U32 R6, RZ, RZ, UR8 ;  /* 0x00000008ff067e24 */ /* 0x000fc8000f8e00ff */
[----:B------:R-:W-:-:S05]  /*8930*/  IMAD.U32 R7, RZ, RZ, UR9 ;  /* 0x00000009ff077e24 */ /* 0x000fca000f8e00ff */
[----:B------:R1:W5:Y:S01]  /*8940*/  @P3 LDG.E R0, desc[UR48][R6.64] ;  /* 0x0000003006003981 */ /* 0x000362000c1e1900 */
[----:B0-----:R-:W-:Y:S01]  /*8950*/  ISETP.NE.AND P0, PT, R11, 0x1, PT ;  /* 0x000000010b00780c */ /* 0x001fe20003f05270 */
[----:B------:R-:W-:Y:S01]  /*8960*/  UMOV UR4, URZ ;  /* 0x0000003f00047c82 */ /* 0x000fe20008000000 */
[----:B------:R-:W-:Y:S01]  /*8970*/  USHF.R.S32.HI UR11, URZ, 0x1f, UR43 ;  /* 0x0000001f3f0b7899 */ /* 0x000fe2000801142b */
[----:B------:R-:W0:Y:S10]  /*8980*/  S2R R8, SR_TID.X ;  /* 0x0000000000087919 */ /* 0x000e340000002100 */
[----:B------:R-:W3:Y:S01]  /*8990*/  @P0 LDC R9, c[0x0][0xbec] ;  /* 0x0002fb00ff090b82 */ /* 0x000ee20000000800 */
[----:B0-----:R-:W-:-:S05]  /*89a0*/  VIADD R8, R8, 0xffffff80 ;  /* 0xffffff8008087836 */ /* 0x001fca0000000000 */
[----:B------:R-:W-:Y:S02]  /*89b0*/  ISETP.GE.AND P1, PT, R8, 0xc0, PT ;  /* 0x000000c00800780c */ /* 0x000fe40003f26270 */
[----:B--2---:R-:W-:-:S13]  /*89c0*/  @P2 R2UR UR4, R3 ;  /* 0x00000000030422ca */ /* 0x004fda00000e0000 */
[----:B------:R-:W-:Y:S01]  /*89d0*/  USHF.R.S32.HI UR10, URZ, 0x1f, UR4 ;  /* 0x0000001f3f0a7899 */ /* 0x000fe20008011404 */
[----:B-1-3--:R-:W-:Y:S11]  /*89e0*/  @P3 BRA `(.L_x_12846) ;  /* 0x0000000000103947 */ /* 0x00aff60003800000 */
[----:B------:R-:W-:Y:S05]  /*89f0*/  @!P2 BRA `(.L_x_12846) ;  /* 0x00000000000ca947 */ /* 0x000fea0003800000 */
[----:B------:R-:W2:Y:S04]  /*8a00*/  LDG.E R3, desc[UR48][R4.64] ;  /* 0x0000003004037981 */ /* 0x000ea8000c1e1900 */
[----:B-----5:R-:W2:Y:S02]  /*8a10*/  LDG.E R0, desc[UR48][R4.64+0x4] ;  /* 0x0000043004007981 */ /* 0x020ea4000c1e1900 */
[----:B--2---:R-:W-:-:S07]  /*8a20*/  IMAD.IADD R0, R0, 0x1, -R3 ;  /* 0x0000000100007824 */ /* 0x004fce00078e0a03 */
.L_x_12846:
[----:B------:R-:W-:Y:S01]  /*8a30*/  USEL UR40, UR40, URZ, !UP0 ;  /* 0x0000003f28287287 */ /* 0x000fe2000c000000 */
[----:B------:R-:W-:Y:S01]  /*8a40*/  BSSY B1, `(.L_x_12847) ;  /* 0x000002d000017945 */ /* 0x000fe20003800000 */
[----:B------:R-:W-:-:S03]  /*8a50*/  USEL UR41, UR41, URZ, !UP0 ;  /* 0x0000003f29297287 */ /* 0x000fc6000c000000 */
[----:B------:R-:W-:Y:S09]  /*8a60*/  @P1 BRA `(.L_x_12848) ;  /* 0x0000000000a81947 */ /* 0x000ff20003800000 */
[----:B------:R-:W0:Y:S01]  /*8a70*/  S2R R4, SR_TID.X ;  /* 0x0000000000047919 */ /* 0x000e220000002100 */
[----:B------:R-:W1:Y:S01]  /*8a80*/  LDC R6, c[0x0][0xbe8] ;  /* 0x0002fa00ff067b82 */ /* 0x000e620000000800 */
        /* <DEDUP_REMOVED lines=8> */
[----:B------:R-:W-:Y:S01]  /*8b10*/  UMOV UR8, UR4 ;  /* 0x0000000400087c82 */ /* 0x000fe20008000000 */
[----:B------:R-:W-:Y:S01]  /*8b20*/  UIMAD UR7, UR11, UR12, URZ ;  /* 0x0000000c0b0772a4 */ /* 0x000fe2000f8e023f */
[----:B------:R-:W-:Y:S02]  /*8b30*/  UMOV UR9, UR10 ;  /* 0x0000000a00097c82 */ /* 0x000fe40008000000 */
[----:B------:R-:W-:Y:S02]  /*8b40*/  UIMAD.WIDE.U32 UR8, UR43, UR12, UR8 ;  /* 0x0000000c2b0872a5 */ /* 0x000fe4000f8e0008 */
[----:B------:R-:W-:-:S03]  /*8b50*/  UIMAD UR7, UR43, UR13, UR7 ;  /* 0x0000000d2b0772a4 */ /* 0x000fc6000f8e0207 */
[----:B------:R-:W-:Y:S02]  /*8b60*/  ULDC.64 UR12, c[0x0][0xb98] ;  /* 0x0002e600000c7ab9 */ /* 0x000fe40000000a00 */
[----:B------:R-:W0:Y:S01]  /*8b70*/  @P1 LDC R4, c[0x0][0xbec] ;  /* 0x0002fb00ff041b82 */ /* 0x000e220000000800 */
[----:B------:R-:W-:Y:S02]  /*8b80*/  UIADD3 UR9, UR9, UR7, URZ ;  /* 0x0000000709097290 */ /* 0x000fe4000fffe03f */
[----:B------:R-:W-:Y:S02]  /*8b90*/  UIMAD UR7, UR41, UR12, URZ ;  /* 0x0000000c290772a4 */ /* 0x000fe4000f8e023f */
[----:B------:R-:W-:Y:S02]  /*8ba0*/  UIMAD.WIDE.U32 UR8, UR40, UR12, UR8 ;  /* 0x0000000c280872a5 */ /* 0x000fe4000f8e0008 */
[----:B------:R-:W-:Y:S01]  /*8bb0*/  UIMAD UR7, UR40, UR13, UR7 ;  /* 0x0000000d280772a4 */ /* 0x000fe2000f8e0207 */
[----:B------:R-:W1:Y:S02]  /*8bc0*/  @P1 LDC R8, c[0x0][0xbf0] ;  /* 0x0002fc00ff081b82 */ /* 0x000e640000000800 */
[----:B------:R-:W-:Y:S01]  /*8bd0*/  ULDC.64 UR12, c[0x0][0xb88] ;  /* 0x0002e200000c7ab9 */ /* 0x000fe20000000a00 */
[----:B0-----:R-:W-:-:S04]  /*8be0*/  @P1 IMAD.HI.U32 R3, R5, R4, RZ ;  /* 0x0000000405031227 */ /* 0x001fc800078e00ff */
[----:B------:R-:W-:Y:S01]  /*8bf0*/  IMAD.MOV.U32 R4, RZ, RZ, R5 ;  /* 0x000000ffff047224 */ /* 0x000fe200078e0005 */
        /* <DEDUP_REMOVED lines=17> */
.L_x_12848:
[----:B------:R-:W-:Y:S05]  /*8d10*/  BSYNC B1 ;  /* 0x0000000000017941 */ /* 0x000fea0003800000 */
.L_x_12847:
[----:B------:R-:W1:Y:S01]  /*8d20*/  @P0 LDC R5, c[0x0][0xbf0] ;  /* 0x0002fc00ff050b82 */ /* 0x000e620000000800 */
[----:B------:R-:W-:Y:S01]  /*8d30*/  ULDC.64 UR12, c[0x0][0xaa0] ;  /* 0x0002a800000c7ab9 */ /* 0x000fe20000000a00 */
[----:B0-----:R-:W-:Y:S01]  /*8d40*/  IMAD.U32 R6, RZ, RZ, UR42 ;  /* 0x0000002aff067e24 */ /* 0x001fe2000f8e00ff */
[----:B------:R-:W-:Y:S01]  /*8d50*/  UIMAD UR7, UR10, UR12, URZ ;  /* 0x0000000c0a0772a4 */ /* 0x000fe2000f8e023f */
[----:B------:R-:W-:Y:S01]  /*8d60*/  IMAD R3, R23, 0x30, R153 ;  /* 0x0000003017037824 */ /* 0x000fe200078e0299 */
[----:B------:R-:W-:Y:S01]  /*8d70*/  UIMAD.WIDE.U32 UR8, UR4, UR12, URZ ;  /* 0x0000000c040872a5 */ /* 0x000fe2000f8e003f */
[----:B-----5:R-:W-:Y:S01]  /*8d80*/  IMAD R29, R0, R11, RZ ;  /* 0x0000000b001d7224 */ /* 0x020fe200078e02ff */
[----:B------:R-:W-:Y:S01]  /*8d90*/  UIMAD UR7, UR4, UR13, UR7 ;  /* 0x0000000d040772a4 */ /* 0x000fe2000f8e0207 */
[----:B------:R-:W-:Y:S01]  /*8da0*/  IMAD R6, R6, 0xc0, R3 ;  /* 0x000000c006067824 */ /* 0x000fe200078e0203 */
[----:B------:R-:W-:Y:S01]  /*8db0*/  SHF.R.S32.HI R12, RZ, 0x1f, R152 ;  /* 0x0000001fff0c7819 */ /* 0x000fe20000011498 */
        /* <DEDUP_REMOVED lines=21> */
[----:B------:R-:W-:Y:S01]  /*8f10*/  SHF.R.S32.HI R6, RZ, 0x1f, R7 ;  /* 0x0000001fff067819 */ /* 0x000fe20000011407 */
[----:B------:R-:W-:Y:S01]  /*8f20*/  IMAD.U32 R5, RZ, RZ, UR4 ;  /* 0x00000004ff057e24 */ /* 0x000fe2000f8e00ff */
[----:B------:R-:W-:Y:S01]  /*8f30*/  ULDC.64 UR8, c[0x0][0xad8] ;  /* 0x0002b60000087ab9 */ /* 0x000fe20000000a00 */
[C---:B------:R-:W-:Y:S01]  /*8f40*/  IMAD R9, R3.reuse, UR11, R8 ;  /* 0x0000000b03097c24 */ /* 0x040fe2000f8e0208 */
[----:B------:R-:W-:Y:S01]  /*8f50*/  ULDC UR4, c[0x0][0xac8] ;  /* 0x0002b20000047ab9 */ /* 0x000fe20000000800 */
[----:B------:R-:W-:-:S04]  /*8f60*/  IMAD.WIDE.U32 R4, R3, UR10, R4 ;  /* 0x0000000a03047c25 */ /* 0x000fc8000f8e0004 */
[----:B------:R-:W-:Y:S02]  /*8f70*/  IMAD R6, R6, UR8, RZ ;  /* 0x0000000806067c24 */ /* 0x000fe4000f8e02ff */
[----:B------:R-:W-:Y:S02]  /*8f80*/  IMAD.IADD R5, R5, 0x1, R9 ;  /* 0x0000000105057824 */ /* 0x000fe400078e0209 */
[C---:B------:R-:W-:Y:S02]  /*8f90*/  IMAD R3, R7.reuse, UR9, R6 ;  /* 0x0000000907037c24 */ /* 0x040fe4000f8e0206 */
[----:B------:R-:W-:Y:S01]  /*8fa0*/  IMAD.WIDE.U32 R4, R7, UR8, R4 ;  /* 0x0000000807047c25 */ /* 0x000fe2000f8e0004 */
[----:B------:R-:W-:-:S03]  /*8fb0*/  ULDC.64 UR8, c[0x0][0xa80] ;  /* 0x0002a00000087ab9 */ /* 0x000fc60000000a00 */
[----:B------:R-:W-:Y:S01]  /*8fc0*/  IMAD.IADD R3, R5, 0x1, R3 ;  /* 0x0000000105037824 */ /* 0x000fe200078e0203 */
[----:B------:R-:W-:Y:S01]  /*8fd0*/  LEA R5, P0, R4, UR8, 0x1 ;  /* 0x0000000804057c11 */ /* 0x000fe2000f8008ff */
[----:B------:R-:W-:-:S03]  /*8fe0*/  IMAD.U32 R8, RZ, RZ, UR42 ;  /* 0x0000002aff087e24 */ /* 0x000fc6000f8e00ff */
[----:B------:R-:W-:Y:S01]  /*8ff0*/  LEA.HI.X R10, R4, UR9, R3, 0x1, P0 ;  /* 0x00000009040a7c11 */ /* 0x000fe200080f0c03 */
[----:B------:R-:W0:Y:S01]  /*9000*/  SHFL.IDX PT, R9, R5, RZ, 0x181f ;  /* 0x00181fff05097589 */ /* 0x000e2200000e0000 */
[----:B------:R-:W-:Y:S01]  /*9010*/  IMAD R6, R8, 0xc0, R153 ;  /* 0x000000c008067824 */ /* 0x000fe200078e0299 */
[----:B------:R-:W-:Y:S02]  /*9020*/  ISETP.GE.AND P0, PT, R152, UR4, PT ;  /* 0x0000000498007c0c */ /* 0x000fe4000bf06270 */
[----:B------:R-:W1:Y:S01]  /*9030*/  SHFL.IDX PT, R13, R5, 0x1, 0x181f ;  /* 0x00381f00050d7f89 */ /* 0x000e6200000e0000 */
[C---:B------:R-:W-:Y:S01]  /*9040*/  VIADD R0, R6.reuse, 0x30 ;  /* 0x0000003006007836 */ /* 0x040fe20000000000 */
[CC--:B------:R-:W-:Y:S01]  /*9050*/  ISETP.GE.OR P3, PT, R6.reuse, R29.reuse, P0 ;  /* 0x0000001d0600720c */ /* 0x0c0fe20000766670 */
[C---:B------:R-:W-:Y:S01]  /*9060*/  VIADD R3, R6.reuse, 0x60 ;  /* 0x0000006006037836 */ /* 0x040fe20000000000 */
[----:B------:R-:W2:Y:S01]  /*9070*/  SHFL.IDX PT, R21, R5, 0x2, 0x181f ;  /* 0x00581f0005157f89 */ /* 0x000ea200000e0000 */
[----:B------:R-:W-:Y:S01]  /*9080*/  VIADD R4, R6, 0x90 ;  /* 0x0000009006047836 */ /* 0x000fe20000000000 */
[----:B------:R-:W-:-:S02]  /*9090*/  ISETP.GE.OR P2, PT, R0, R29, P0 ;  /* 0x0000001d0000720c */ /* 0x000fc40000746670 */
[----:B------:R-:W3:Y:S01]  /*90a0*/  SHFL.IDX PT, R7, R10, RZ, 0x181f ;  /* 0x00181fff0a077589 */ /* 0x000ee200000e0000 */
[-C--:B------:R-:W-:Y:S02]  /*90b0*/  ISETP.GE.OR P1, PT, R3, R29.reuse, P0 ;  /* 0x0000001d0300720c */ /* 0x080fe40000726670 */
[----:B------:R-:W-:Y:S01]  /*90c0*/  ISETP.GE.OR P0, PT, R4, R29, P0 ;  /* 0x0000001d0400720c */ /* 0x000fe20000706670 */
[----:B------:R3:W4:Y:S04]  /*90d0*/  SHFL.IDX PT, R27, R5, 0x3, 0x181f ;  /* 0x00781f00051b7f89 */ /* 0x00072800000e0000 */
[----:B------:R-:W4:Y:S04]  /*90e0*/  SHFL.IDX PT, R11, R10, 0x1, 0x181f ;  /* 0x00381f000a0b7f89 */ /* 0x000f2800000e0000 */
[----:B------:R-:W4:Y:S01]  /*90f0*/  SHFL.IDX PT, R15, R10, 0x2, 0x181f ;  /* 0x00581f000a0f7f89 */ /* 0x000f2200000e0000 */
[----:B0-----:R-:W-:-:S03]  /*9100*/  @!P3 LEA R4, P6, R152, R9, 0x1 ;  /* 0x000000099804b211 */ /* 0x001fc600078c08ff */
[----:B------:R4:W0:Y:S01]  /*9110*/  SHFL.IDX PT, R25, R10, 0x3, 0x181f ;  /* 0x00781f000a197f89 */ /* 0x00082200000e0000 */
[C---:B-1----:R-:W-:Y:S02]  /*9120*/  @!P2 LEA R6, P5, R152.reuse, R13, 0x1 ;  /* 0x0000000d9806a211 */ /* 0x042fe400078a08ff */
[C---:B--2---:R-:W-:Y:S02]  /*9130*/  @!P1 LEA R8, P4, R152.reuse, R21, 0x1 ;  /* 0x0000001598089211 */ /* 0x044fe400078808ff */
[C---:B---3--:R-:W-:Y:S02]  /*9140*/  @!P3 LEA.HI.X R5, R152.reuse, R7, R12, 0x1, P6 ;  /* 0x000000079805b211 */ /* 0x048fe400030f0c0c */
[----:B----4-:R-:W-:-:S03]  /*9150*/  @!P0 LEA R10, P6, R152, R27, 0x1 ;  /* 0x0000001b980a8211 */ /* 0x010fc600078c08ff */
[----:B------:R2:W-:Y:S01]  /*9160*/  @!P3 ST.E.128 desc[UR48][R4.64], RZ ;  /* 0x000000ff0400b985 */ /* 0x0005e2000c101d30 */
[C-C-:B------:R-:W-:Y:S02]  /*9170*/  @!P2 LEA.HI.X R7, R152.reuse, R11, R12.reuse, 0x1, P5 ;  /* 0x0000000b9807a211 */ /* 0x140fe400028f0c0c */
[----:B------:R-:W-:-:S03]  /*9180*/  @!P1 LEA.HI.X R9, R152, R15, R12, 0x1, P4 ;  /* 0x0000000f98099211 */ /* 0x000fc600020f0c0c */
[----:B------:R2:W-:Y:S01]  /*9190*/  @!P2 ST.E.128 desc[UR48][R6.64], RZ ;  /* 0x000000ff0600a985 */ /* 0x0005e2000c101d30 */
[----:B0-----:R-:W-:-:S03]  /*91a0*/  @!P0 LEA.HI.X R11, R152, R25, R12, 0x1, P6 ;  /* 0x00000019980b8211 */ /* 0x001fc600030f0c0c */
[----:B------:R2:W-:Y:S04]  /*91b0*/  @!P1 ST.E.128 desc[UR48][R8.64], RZ ;  /* 0x000000ff08009985 */ /* 0x0005e8000c101d30 */
[----:B------:R2:W-:Y:S02]  /*91c0*/  @!P0 ST.E.128 desc[UR48][R10.64], RZ ;  /* 0x000000ff0a008985 */ /* 0x0005e4000c101d30 */
.L_x_12845:
[----:B------:R-:W-:Y:S05]  /*91d0*/  BSYNC B0 ;  /* 0x0000000000007941 */ /* 0x000fea0003800000 */
.L_x_12842:
[----:B------:R-:W-:Y:S02]  /*91e0*/  ULDC UR4, c[0x0][0xc3c] ;  /* 0x00030f0000047ab9 */ /* 0x000fe40000000800 */
[----:B------:R-:W-:-:S13]  /*91f0*/  ISETP.GE.AND P0, PT, R31, UR4, PT ;  /* 0x000000041f007c0c */ /* 0x000fda000bf06270 */
[----:B------:R-:W-:Y:S05]  /*9200*/  @!P0 BRA `(.L_x_12849) ;  /* 0xffffff7c00648947 */ /* 0x000fea000383ffff */
[----:B------:R-:W-:Y:S05]  /*9210*/  EXIT ;  /* 0x000000000000794d */ /* 0x000fea0003800000 */
.L_x_12818:
        /* <DEDUP_REMOVED lines=16> */
.L_x_12850:
        /* <DEDUP_REMOVED lines=42> */
.L_x_12856:
        /* <DEDUP_REMOVED lines=12> */
.L_x_12855:
[----:B------:R-:W-:Y:S05]  /*9680*/  BSYNC B0 ;  /* 0x0000000000007941 */ /* 0x000fea0003800000 */
.L_x_12854:
        /* <DEDUP_REMOVED lines=21> */
.L_x_12852:
        /* <DEDUP_REMOVED lines=15> */
.L_x_12857:
        /* <DEDUP_REMOVED lines=28> */
.L_x_12853:
[----:B------:R-:W-:Y:S02]  /*9a90*/  IMAD.MOV.U32 R17, RZ, RZ, RZ ;  /* 0x000000ffff117224 */ /* 0x000fe400078e00ff */
[----:B------:R-:W-:Y:S02]  /*9aa0*/  IMAD.U32 R16, RZ, RZ, UR6 ;  /* 0x00000006ff107e24 */ /* 0x000fe4000f8e00ff */
[----:B------:R-:W-:-:S07]  /*9ab0*/  IMAD.MOV.U32 R18, RZ, RZ, RZ ;  /* 0x000000ffff127224 */ /* 0x000fce00078e00ff */
.L_x_12858:
[----:B------:R-:W-:-:S13]  /*9ac0*/  ISETP.NE.AND P0, PT, R5, RZ, PT ;  /* 0x000000ff0500720c */ /* 0x000fda0003f05270 */
[----:B------:R-:W0:Y:S01]  /*9ad0*/  @!P0 S2R R3, SR_CgaCtaId ;  /* 0x0000000000038919 */ /* 0x000e220000008800 */
[----:B------:R-:W-:-:S04]  /*9ae0*/  @!P0 MOV R0, 0x400 ;  /* 0x0000040000008802 */ /* 0x000fc80000000f00 */
[----:B0-----:R-:W-:-:S05]  /*9af0*/  @!P0 LEA R0, R3, R0, 0x18 ;  /* 0x0000000003008211 */ /* 0x001fca00078ec0ff */
[----:B------:R1:W-:Y:S01]  /*9b00*/  @!P0 STS.128 [R0+0x308d0], R16 ;  /* 0x0308d01000008388 */ /* 0x0003e20000000c00 */
[----:B------:R-:W-:Y:S06]  /*9b10*/  BAR.ARV 0x5, 0x200 ;  /* 0x0148000000007b1d */ /* 0x000fec0000002000 */
.L_x_12851:
[----:B------:R2:W-:Y:S01]  /*9b20*/  STL [R1+0x30], RZ ;  /* 0x000030ff01007387 */ /* 0x0005e20000100800 */
[----:B------:R-:W-:Y:S01]  /*9b30*/  ULDC UR4, c[0x0][0xc3c] ;  /* 0x00030f0000047ab9 */ /* 0x000fe20000000800 */
[----:B------:R-:W-:Y:S01]  /*9b40*/  MOV R26, 0x1 ;  /* 0x00000001001a7802 */ /* 0x000fe20000000f00 */
[----:B------:R-:W-:Y:S01]  /*9b50*/  IMAD.MOV.U32 R23, RZ, RZ, RZ ;  /* 0x000000ffff177224 */ /* 0x000fe200078e00ff */
[----:B0-----:R-:W-:-:S13]  /*9b60*/  ISETP.GE.AND P0, PT, R19, UR4, PT ;  /* 0x0000000413007c0c */ /* 0x001fda000bf06270 */
        /* <DEDUP_REMOVED lines=15> */
[----:B------:R-:W-:Y:S02]  /*9c60*/  LOP3.LUT R2, R0, 0x1f8, RZ, 0xc0, !PT ;  /* 0x000001f800027812 */ /* 0x000fe400078ec0ff */
[----:B------:R-:W-:Y:S02]  /*9c70*/  SHF.R.U32.HI R4, RZ, 0x3, R4 ;  /* 0x00000003ff047819 */ /* 0x000fe40000011604 */
[----:B------:R-:W-:-:S04]  /*9c80*/  LOP3.LUT R2, R2, 0x38, R5, 0x78, !PT ;  /* 0x0000003802027812 */ /* 0x000fc800078e7805 */
[----:B------:R-:W-:Y:S01]  /*9c90*/  LOP3.LUT R3, R2, 0x200, R3, 0xf8, !PT ;  /* 0x0000020002037812 */ /* 0x000fe200078ef803 */
[----:B------:R-:W-:-:S04]  /*9ca0*/  IMAD.SHL.U32 R2, R5, 0x10, RZ ;  /* 0x0000001005027824 */ /* 0x000fc800078e00ff */
[----:B------:R-:W-:Y:S01]  /*9cb0*/  IMAD R0, R3, 0x2, R22 ;  /* 0x0000000203007824 */ /* 0x000fe200078e0216 */
[----:B------:R-:W-:-:S04]  /*9cc0*/  LOP3.LUT R2, R4, 0x70, R2, 0xf8, !PT ;  /* 0x0000007004027812 */ /* 0x000fc800078ef802 */
[----:B------:R3:W-:Y:S03]  /*9cd0*/  STL [R1+0x4], R0 ;  /* 0x0000040001007387 */ /* 0x0007e60000100800 */
.L_x_12949:
[----:B0-----:R-:W0:Y:S02]  /*9ce0*/  LDC.64 R2, c[0x0][0xc88] ;  /* 0x00032200ff027b82 */ /* 0x001e240000000a00 */
[----:B0-----:R-:W-:-:S05]  /*9cf0*/  IMAD.WIDE R2, R19, 0x4, R2 ;  /* 0x0000000413027825 */ /* 0x001fca00078e0202 */
[----:B------:R-:W2:Y:S01]  /*9d00*/  LDG.E R10, desc[UR48][R2.64] ;  /* 0x00000030020a7981 */ /* 0x000ea2000c1e1900 */
[----:B------:R-:W-:Y:S05]  /*9d10*/  YIELD ;  /* 0x0000000000007946 */ /* 0x000fea0003800000 */
[----:B------:R-:W-:Y:S01]  /*9d20*/  ULDC.64 UR4, c[0x0][0xa28] ;  /* 0x00028a0000047ab9 */ /* 0x000fe20000000a00 */
[----:B---3--:R-:W-:Y:S01]  /*9d30*/  IMAD.MOV.U32 R0, RZ, RZ, RZ ;  /* 0x000000ffff007224 */ /* 0x008fe200078e00ff */
[----:B------:R-:W-:Y:S01]  /*9d40*/  ISETP.NE.U32.AND P0, PT, RZ, UR4, PT ;  /* 0x00000004ff007c0c */ /* 0x000fe2000bf05070 */
[----:B------:R-:W-:Y:S01]  /*9d50*/  IMAD.MOV.U32 R6, RZ, RZ, RZ ;  /* 0x000000ffff067224 */ /* 0x000fe200078e00ff */
[----:B------:R-:W-:Y:S01]  /*9d60*/  ULDC.64 UR6, c[0x0][0xa18] ;  /* 0x0002860000067ab9 */ /* 0x000fe20000000a00 */
[----:B------:R-:W-:Y:S01]  /*9d70*/  ULDC.64 UR8, c[0x0][0xa08] ;  /* 0x0002820000087ab9 */ /* 0x000fe20000000a00 */
[----:B------:R-:W-:-:S02]  /*9d80*/  ISETP.NE.AND.EX P0, PT, RZ, UR5, PT, P0 ;  /* 0x00000005ff007c0c */ /* 0x000fc4000bf05300 */
[----:B-12---:R-:W-:Y:S01]  /*9d90*/  SHF.R.S32.HI R4, RZ, 0x1f, R10 ;  /* 0x0000001fff047819 */ /* 0x006fe2000001140a */
        /* <DEDUP_REMOVED lines=40> */
[----:B0-----:R-:W2:Y:S02]  /*a020*/  LDG.E R8, desc[UR48][R2.64+0x4] ;  /* 0x0000043002087981 */ /* 0x001ea4000c1e1900 */
[----:B--2---:R-:W-:-:S05]  /*a030*/  IMAD.IADD R2, R8, 0x1, -R7 ;  /* 0x0000000108027824 */ /* 0x004fca00078e0a07 */
[----:B------:R1:W-:Y:S02]  /*a040*/  STL [R1+0x24], R2 ;  /* 0x0000240201007387 */ /* 0x0003e40000100800 */
.L_x_12860:
        /* <DEDUP_REMOVED lines=10> */
.L_x_12861:
[----:B------:R-:W-:Y:S05]  /*a0f0*/  @!P0 BRA `(.L_x_12862) ;  /* 0x00000000000c8947 */ /* 0x000fea0003800000 */
[----:B------:R-:W2:Y:S04]  /*a100*/  LDG.E R6, desc[UR48][R4.64] ;  /* 0x0000003004067981 */ /* 0x000ea8000c1e1900 */
[----:B------:R-:W2:Y:S02]  /*a110*/  LDG.E R3, desc[UR48][R4.64+0x4] ;  /* 0x0000043004037981 */ /* 0x000ea4000c1e1900 */
[----:B--2---:R-:W-:-:S07]  /*a120*/  IMAD.IADD R6, R3, 0x1, -R6 ;  /* 0x0000000103067824 */ /* 0x004fce00078e0a06 */
.L_x_12862:
[----:B-1---5:R-:W-:Y:S01]  /*a130*/  IMAD.IADD R2, R6, 0x1, -R0 ;  /* 0x0000000106027824 */ /* 0x022fe200078e0a00 */
[----:B------:R-:W-:Y:S03]  /*a140*/  BSSY B7, `(.L_x_12863) ;  /* 0x000035b000077945 */ /* 0x000fe60003800000 */
[C---:B------:R-:W-:Y:S01]  /*a150*/  VIADD R0, R2.reuse, 0xbf ;  /* 0x000000bf02007836 */ /* 0x040fe20000000000 */
[----:B------:R1:W-:Y:S01]  /*a160*/  STL [R1+0x20], R2 ;  /* 0x0000200201007387 */ /* 0x0003e20000100800 */
[----:B------:R-:W-:Y:S02]  /*a170*/  ISETP.GT.AND P0, PT, R2, RZ, PT ;  /* 0x000000ff0200720c */ /* 0x000fe40003f04270 */
[----:B------:R-:W-:-:S05]  /*a180*/  IMAD.HI R0, R0, 0x2aaaaaab, RZ ;  /* 0x2aaaaaab00007827 */ /* 0x000fca00078e02ff */
[----:B------:R-:W-:-:S04]  /*a190*/  SHF.R.U32.HI R3, RZ, 0x1f, R0 ;  /* 0x0000001fff037819 */ /* 0x000fc80000011600 */
[----:B------:R-:W-:-:S05]  /*a1a0*/  LEA.HI.SX32 R0, R0, R3, 0x1b ;  /* 0x0000000300007211 */ /* 0x000fca00078fdaff */
[----:B------:R1:W-:Y:S01]  /*a1b0*/  STL [R1+0x10], R0 ;  /* 0x0000100001007387 */ /* 0x0003e20000100800 */
[----:B------:R-:W-:Y:S05]  /*a1c0*/  @P0 BRA `(.L_x_12864) ;  /* 0x0000000000440947 */ /* 0x000fea0003800000 */
[----:B-1----:R-:W1:Y:S02]  /*a1d0*/  S2R R2, SR_TID.X ;  /* 0x0000000000027919 */ /* 0x002e640000002100 */
[----:B-1----:R-:W-:-:S04]  /*a1e0*/  LOP3.LUT R2, R2, 0x7f, RZ, 0xc0, !PT ;  /* 0x0000007f02027812 */ /* 0x002fc800078ec0ff */
[----:B------:R-:W-:-:S13]  /*a1f0*/  ISETP.NE.AND P0, PT, R2, RZ, PT ;  /* 0x000000ff0200720c */ /* 0x000fda0003f05270 */
[----:B------:R-:W-:Y:S05]  /*a200*/  @P0 BRA `(.L_x_12865) ;  /* 0x0000003400380947 */ /* 0x000fea0003800000 */
[----:B------:R-:W1:Y:S01]  /*a210*/  S2R R5, SR_LANEID ;  /* 0x0000000000057919 */ /* 0x000e620000000000 */
[----:B------:R-:W-:Y:S01]  /*a220*/  VOTEU.ANY UR4, UPT, PT ;  /* 0x0000000000047886 */ /* 0x000fe200038e0100 */
[----:B------:R-:W2:Y:S01]  /*a230*/  LDC.64 R2, c[0x0][0xc60] ;  /* 0x00031800ff027b82 */ /* 0x000ea20000000a00 */
[----:B------:R-:W1:Y:S02]  /*a240*/  FLO.U32 R0, UR4 ;  /* 0x0000000400007d00 */ /* 0x000e6400080e0000 */
[----:B-1----:R-:W-:-:S06]  /*a250*/  ISETP.EQ.U32.AND P0, PT, R0, R5, PT ;  /* 0x000000050000720c */ /* 0x002fcc0003f02070 */
[----:B------:R-:W2:Y:S07]  /*a260*/  POPC R5, UR4 ;  /* 0x0000000400057d09 */ /* 0x000eae0008000000 */
[----:B--2---:R-:W2:Y:S01]  /*a270*/  @P0 ATOMG.E.ADD.STRONG.GPU PT, R3, desc[UR48][R2.64], R5 ;  /* 0x00000005020309a8 */ /* 0x004ea200081ee1f0 */
[----:B------:R-:W1:Y:S02]  /*a280*/  S2R R4, SR_LTMASK ;  /* 0x0000000000047919 */ /* 0x000e640000003900 */
[----:B-1----:R-:W-:-:S04]  /*a290*/  LOP3.LUT R4, R4, UR4, RZ, 0xc0, !PT ;  /* 0x0000000404047c12 */ /* 0x002fc8000f8ec0ff */
[----:B------:R-:W1:Y:S01]  /*a2a0*/  POPC R7, R4 ;  /* 0x0000000400077309 */ /* 0x000e620000000000 */
[----:B--2---:R-:W1:Y:S02]  /*a2b0*/  SHFL.IDX PT, R0, R3, R0, 0x1f ;  /* 0x00001f0003007589 */ /* 0x004e6400000e0000 */
[----:B-1----:R-:W-:Y:S01]  /*a2c0*/  IADD3 R16, R0, UR37, R7 ;  /* 0x0000002500107c10 */ /* 0x002fe2000fffe007 */
[----:B------:R-:W-:Y:S06]  /*a2d0*/  BRA `(.L_x_12865) ;  /* 0x0000003400047947 */ /* 0x000fec0003800000 */
.L_x_12864:
        /* <DEDUP_REMOVED lines=15> */
[----:B0-----:R-:W-:Y:S02]  /*a3d0*/  IMAD.MOV.U32 R8, RZ, RZ, 0x70 ;  /* 0x00000070ff087424 */ /* 0x001fe400078e00ff */
[----:B------:R-:W-:Y:S02]  /*a3e0*/  IMAD.MOV.U32 R12, RZ, RZ, 0x1 ;  /* 0x00000001ff0c7424 */ /* 0x000fe400078e00ff */
[----:B------:R-:W-:-:S07]  /*a3f0*/  IMAD.MOV.U32 R13, RZ, RZ, RZ ;  /* 0x000000ffff0d7224 */ /* 0x000fce00078e00ff */
[----:B------:R-:W-:-:S07]  /*a400*/  LEPC R20, `(.L_x_12867) ;  /* 0x000000001014794e */ /* 0x000fce0000000000 */
[----:B-1----:R-:W-:Y:S05]  /*a410*/  CALL.ABS.NOINC R2 ;  /* 0x0000000002007343 */ /* 0x002fea0003c00000 */
.L_x_12867:
[----:B------:R-:W-:Y:S05]  /*a420*/  BSYNC B6 ;  /* 0x0000000000067941 */ /* 0x000fea0003800000 */
.L_x_12866:
        /* <DEDUP_REMOVED lines=15> */
[----:B0-----:R-:W-:Y:S02]  /*a520*/  IMAD.MOV.U32 R8, RZ, RZ, 0x70 ;  /* 0x00000070ff087424 */ /* 0x001fe400078e00ff */
[----:B------:R-:W-:Y:S02]  /*a530*/  IMAD.MOV.U32 R12, RZ, RZ, 0x1 ;  /* 0x00000001ff0c7424 */ /* 0x000fe400078e00ff */
[----:B-1----:R-:W-:-:S07]  /*a540*/  IMAD.MOV.U32 R13, RZ, RZ, RZ ;  /* 0x000000ffff0d7224 */ /* 0x002fce00078e00ff */
[----:B------:R-:W-:-:S07]  /*a550*/  LEPC R20, `(.L_x_12870) ;  /* 0x000000001014794e */ /* 0x000fce0000000000 */
[----:B--2---:R-:W-:Y:S05]  /*a560*/  CALL.ABS.NOINC R2 ;  /* 0x0000000002007343 */ /* 0x004fea0003c00000 */
.L_x_12870:
        /* <DEDUP_REMOVED lines=16> */
.L_x_12869:
[----:B------:R-:W-:Y:S05]  /*a670*/  BSYNC B6 ;  /* 0x0000000000067941 */ /* 0x000fea0003800000 */
.L_x_12868:
        /* <DEDUP_REMOVED lines=23> */
.L_x_12965:
        /* <DEDUP_REMOVED lines=8> */
.L_x_12968:
        /* <DEDUP_REMOVED lines=22> */
.L_x_12874:
[----:B-1----:R-:W-:Y:S01]  /*a9d0*/  IMAD R0, R23, 0x8, R22 ;  /* 0x0000000817007824 */ /* 0x002fe200078e0216 */
[----:B--2---:R-:W-:-:S04]  /*a9e0*/  SHF.L.U32 R2, R26, 0x1f, RZ ;  /* 0x0000001f1a027819 */ /* 0x004fc800000006ff */
[----:B------:R-:W1:Y:S02]  /*a9f0*/  SYNCS.PHASECHK.TRANS64.TRYWAIT P0, [R0+URZ+0x30840], R2 ;  /* 0x03084002000075a7 */ /* 0x000e64000800017f */
[----:B-1----:R-:W-:Y:S05]  /*aa00*/  @!P0 BRA `(.L_x_12875) ;  /* 0x0000003c00688947 */ /* 0x002fea0003800000 */
.L_x_12969:
        /* <DEDUP_REMOVED lines=11> */
.L_x_12876:
[----:B------:R-:W-:Y:S01]  /*aac0*/  R2UR UR9, R0 ;  /* 0x00000000000972ca */ /* 0x000fe200000e0000 */
[----:B-1----:R-:W-:Y:S01]  /*aad0*/  IMAD R0, R23, 0x6000, R22 ;  /* 0x0000600017007824 */ /* 0x002fe200078e0216 */
[----:B------:R-:W-:Y:S01]  /*aae0*/  R2UR UR11, R27 ;  /* 0x000000001b0b72ca */ /* 0x000fe200000e0000 */
[----:B------:R-:W-:Y:S01]  /*aaf0*/  UIADD3 UR6, UP0, UR38, 0x370, URZ ;  /* 0x0000037026067890 */ /* 0x000fe2000ff1e03f */
[----:B------:R-:W-:Y:S01]  /*ab00*/  R2UR UR4, R28 ;  /* 0x000000001c0472ca */ /* 0x000fe200000e0000 */
[----:B------:R-:W-:Y:S01]  /*ab10*/  UMOV UR5, 0x14f00000 ;  /* 0x14f0000000057882 */ /* 0x000fe20000000000 */
[----:B------:R-:W-:Y:S01]  /*ab20*/  R2UR UR8, R0 ;  /* 0x00000000000872ca */ /* 0x000fe200000e0000 */
[----:B------:R-:W-:Y:S01]  /*ab30*/  UIADD3.X UR7, URZ, UR39, URZ, UP0, !UPT ;  /* 0x000000273f077290 */ /* 0x000fe200087fe43f */
[----:B------:R-:W-:Y:S01]  /*ab40*/  R2UR UR12, R18 ;  /* 0x00000000120c72ca */ /* 0x000fe200000e0000 */
[----:B------:R-:W-:Y:S01]  /*ab50*/  UMOV UR10, URZ ;  /* 0x0000003f000a7c82 */ /* 0x000fe20008000000 */
[----:B-----5:R-:W-:-:S02]  /*ab60*/  R2UR UR13, R24 ;  /* 0x00000000180d72ca */ /* 0x020fc400000e0000 */
[----:B------:R-:W-:Y:S01]  /*ab70*/  PLOP3.LUT P0, PT, PT, PT, PT, 0x80, 0x0 ;  /* 0x000000000000781c */ /* 0x000fe20003f0f070 */
[----:B------:R-:W-:Y:S01]  /*ab80*/  UIADD3 UR9, UR9, 0x30830, URZ ;  /* 0x0003083009097890 */ /* 0x000fe2000fffe03f */
[----:B------:R-:W-:-:S03]  /*ab90*/  LOP3.LUT R29, R29, 0xfffffffe, RZ, 0xc0, !PT ;  /* 0xfffffffe1d1d7812 */ /* 0x000fc600078ec0ff */
[----:B------:R-:W-:Y:S02]  /*aba0*/  UIMAD UR11, UR11, 0xc0, UR4 ;  /* 0x000000c00b0b78a4 */ /* 0x000fe4000f8e0204 */
[----:B------:R-:W-:Y:S01]  /*abb0*/  UIADD3 UR8, UR8, 0x12400, URZ ;  /* 0x0001240008087890 */ /* 0x000fe2000fffe03f */
[----:B------:R-:W-:-:S05]  /*abc0*/  UMOV UR4, 0x0 ;  /* 0x0000000000047882 */ /* 0x000fca0000000000 */
[----:B------:R-:W-:-:S03]  /*abd0*/  @P0 LOP3.LUT R29, R29, 0x1, RZ, 0xfc, !PT ;  /* 0x000000011d1d0812 */ /* 0x000fc600078efcff */
[----:B------:R2:W-:Y:S02]  /*abe0*/  UTMALDG.4D [UR8], [UR6], desc[UR4] ;  /* 0x00000408060075b4 */ /* 0x0005e40008019000 */
[----:B--2---:R-:W-:Y:S02]  /*abf0*/  NOP ;  /* 0x0000000000007918 */ /* 0x004fe40000000000 */
.L_x_12872:
[----:B------:R-:W2:Y:S04]  /*ac00*/  LDL.LU R4, [R1+0x18] ;  /* 0x0000180001047983 */ /* 0x000ea80000300800 */
[----:B---3--:R-:W3:Y:S04]  /*ac10*/  LDL.LU R6, [R1+0x8] ;  /* 0x0000080001067983 */ /* 0x008ee80000300800 */
[----:B------:R-:W4:Y:S01]  /*ac20*/  LDL.LU R3, [R1+0x1c] ;  /* 0x00001c0001037983 */ /* 0x000f220000300800 */
        /* <DEDUP_REMOVED lines=11> */
[----:B----4-:R-:W-:-:S03]  /*ace0*/  SEL R3, R3, RZ, !P0 ;  /* 0x000000ff03037207 */ /* 0x010fc60004000000 */
[----:B------:R-:W-:Y:S01]  /*acf0*/  IMAD R0, R4, UR5, R2 ;  /* 0x0000000504007c24 */ /* 0x000fe2000f8e0202 */
[----:B---3--:R-:W-:Y:S01]  /*ad00*/  SEL R2, R6, RZ, !P0 ;  /* 0x000000ff06027207 */ /* 0x008fe20004000000 */
        /* <DEDUP_REMOVED lines=14> */
[----:B------:R-:W-:Y:S01]  /*adf0*/  MOV R12, 0x1 ;  /* 0x00000001000c7802 */ /* 0x000fe20000000f00 */
[----:B------:R-:W1:Y:S01]  /*ae00*/  LDC.64 R2, c[0x4][R2] ;  /* 0x0100000002027b82 */ /* 0x000e620000000a00 */
[----:B------:R-:W-:Y:S02]  /*ae10*/  IMAD.U32 R5, RZ, RZ, UR7 ;  /* 0x00000007ff057e24 */ /* 0x000fe4000f8e00ff */
[----:B------:R-:W-:Y:S02]  /*ae20*/  IMAD.U32 R6, RZ, RZ, UR8 ;  /* 0x00000008ff067e24 */ /* 0x000fe4000f8e00ff */
[----:B------:R-:W-:-:S02]  /*ae30*/  IMAD.U32 R7, RZ, RZ, UR9 ;  /* 0x00000009ff077e24 */ /* 0x000fc4000f8e00ff */
[----:B------:R-:W-:Y:S02]  /*ae40*/  IMAD.U32 R10, RZ, RZ, UR4 ;  /* 0x00000004ff0a7e24 */ /* 0x000fe4000f8e00ff */
[----:B------:R-:W-:Y:S02]  /*ae50*/  IMAD.U32 R11, RZ, RZ, UR5 ;  /* 0x00000005ff0b7e24 */ /* 0x000fe4000f8e00ff */
[----:B0-----:R-:W-:Y:S02]  /*ae60*/  IMAD.MOV.U32 R8, RZ, RZ, 0x70 ;  /* 0x00000070ff087424 */ /* 0x001fe400078e00ff */
[----:B------:R-:W-:-:S07]  /*ae70*/  IMAD.MOV.U32 R13, RZ, RZ, RZ ;  /* 0x000000ffff0d7224 */ /* 0x000fce00078e00ff */
[----:B------:R-:W-:-:S07]  /*ae80*/  LEPC R20, `(.L_x_12878) ;  /* 0x000000001014794e */ /* 0x000fce0000000000 */
[----:B-1----:R-:W-:Y:S05]  /*ae90*/  CALL.ABS.NOINC R2 ;  /* 0x0000000002007343 */ /* 0x002fea0003c00000 */
.L_x_12878:
[----:B------:R-:W-:Y:S05]  /*aea0*/  BSYNC B6 ;  /* 0x0000000000067941 */ /* 0x000fea0003800000 */
.L_x_12877:
        /* <DEDUP_REMOVED lines=8> */
[----:B------:R-:W4:Y:S04]  /*af30*/  LDL.LU R4, [R1+0x8] ;  /* 0x0000080001047983 */ /* 0x000f280000300800 */
[----:B------:R0:W5:Y:S01]  /*af40*/  LDL R10, [R1+0x4] ;  /* 0x00000400010a7983 */ /* 0x0001620000100800 */
[----:B-1----:R-:W-:-:S13]  /*af50*/  ISETP.NE.AND P0, PT, R9, 0x1, PT ;  /* 0x000000010900780c */ /* 0x002fda0003f05270 */
[----:B------:R-:W1:Y:S08]  /*af60*/  @P0 LDC R5, c[0x0][0x44c] ;  /* 0x00011300ff050b82 */ /* 0x000e700000000800 */
[----:B0-----:R-:W0:Y:S01]  /*af70*/  @P0 LDC R8, c[0x0][0x450] ;  /* 0x00011400ff080b82 */ /* 0x001e220000000800 */
[----:B------:R-:W0:Y:S01]  /*af80*/  S2R R11, SR_TID.X ;  /* 0x00000000000b7919 */ /* 0x000e220000002100 */
[----:B--2---:R-:W-:-:S02]  /*af90*/  IMAD.MOV.U32 R3, RZ, RZ, R0 ;  /* 0x000000ffff037224 */ /* 0x004fc400078e0000 */
        /* <DEDUP_REMOVED lines=17> */
[----:B------:R-:W-:-:S04]  /*b0b0*/  IMAD R6, R17, 0xc0, R6 ;  /* 0x000000c011067824 */ /* 0x000fc800078e0206 */
[----:B-1----:R-:W-:-:S04]  /*b0c0*/  @P0 IMAD.HI.U32 R0, R6, R5, RZ ;  /* 0x0000000506000227 */ /* 0x002fc800078e00ff */
[----:B------:R-:W-:Y:S01]  /*b0d0*/  IMAD.MOV.U32 R5, RZ, RZ, R6 ;  /* 0x000000ffff057224 */ /* 0x000fe200078e0006 */
[----:B----4-:R-:W-:-:S04]  /*b0e0*/  @P0 SHF.R.U32.HI R5, RZ, R4, R0 ;  /* 0x00000004ff050219 */ /* 0x010fc80000011600 */
[----:B------:R-:W-:-:S05]  /*b0f0*/  SHF.R.S32.HI R0, RZ, 0x1f, R5 ;  /* 0x0000001fff007819 */ /* 0x000fca0000011405 */
[----:B------:R-:W-:-:S04]  /*b100*/  IMAD R0, R0, UR4, RZ ;  /* 0x0000000400007c24 */ /* 0x000fc8000f8e02ff */
[C---:B------:R-:W-:Y:S02]  /*b110*/  IMAD R7, R5.reuse, UR5, R0 ;  /* 0x0000000505077c24 */ /* 0x040fe4000f8e0200 */
[----:B------:R-:W-:Y:S02]  /*b120*/  IMAD.MOV R0, RZ, RZ, -R5 ;  /* 0x000000ffff007224 */ /* 0x000fe400078e0a05 */
[----:B------:R-:W-:-:S04]  /*b130*/  IMAD.WIDE.U32 R4, R5, UR4, R2 ;  /* 0x0000000405047c25 */ /* 0x000fc8000f8e0002 */
[----:B------:R-:W-:Y:S02]  /*b140*/  IMAD R0, R9, R0, R6 ;  /* 0x0000000009007224 */ /* 0x000fe400078e0206 */
[----:B------:R-:W-:-:S03]  /*b150*/  IMAD.IADD R5, R5, 0x1, R7 ;  /* 0x0000000105057824 */ /* 0x000fc600078e0207 */
[----:B------:R-:W-:-:S05]  /*b160*/  SHF.R.S32.HI R7, RZ, 0x1f, R0 ;  /* 0x0000001fff077819 */ /* 0x000fca0000011400 */
[----:B------:R-:W-:Y:S02]  /*b170*/  IMAD R7, R7, UR6, RZ ;  /* 0x0000000607077c24 */ /* 0x000fe4000f8e02ff */
[----:B------:R-:W-:-:S04]  /*b180*/  IMAD.WIDE.U32 R4, R0, UR6, R4 ;  /* 0x0000000600047c25 */ /* 0x000fc8000f8e0004 */
[----:B------:R-:W-:-:S04]  /*b190*/  IMAD R7, R0, UR7, R7 ;  /* 0x0000000700077c24 */ /* 0x000fc8000f8e0207 */
[----:B------:R-:W-:Y:S02]  /*b1a0*/  IMAD.IADD R5, R5, 0x1, R7 ;  /* 0x0000000105057824 */ /* 0x000fe400078e0207 */
[----:B------:R-:W1:Y:S01]  /*b1b0*/  @P0 LDC R7, c[0x0][0x44c] ;  /* 0x00011300ff070b82 */ /* 0x000e620000000800 */
[----:B------:R-:W-:-:S04]  /*b1c0*/  LEA R0, P1, R4, UR8, 0x1 ;  /* 0x0000000804007c11 */ /* 0x000fc8000f8208ff */
[----:B------:R-:W-:Y:S01]  /*b1d0*/  LEA.HI.X R4, R4, UR9, R5, 0x1, P1 ;  /* 0x0000000904047c11 */ /* 0x000fe200088f0c05 */
[----:B------:R-:W-:-:S04]  /*b1e0*/  VIADD R5, R6, 0x80 ;  /* 0x0000008006057836 */ /* 0x000fc80000000000 */
[----:B------:R-:W-:Y:S02]  /*b1f0*/  IMAD.MOV.U32 R6, RZ, RZ, R5 ;  /* 0x000000ffff067224 */ /* 0x000fe400078e0005 */
[----:B-1----:R-:W-:-:S05]  /*b200*/  @P0 IMAD.HI.U32 R7, R5, R7, RZ ;  /* 0x0000000705070227 */ /* 0x002fca00078e00ff */
[----:B0-----:R-:W-:-:S05]  /*b210*/  @P0 SHF.R.U32.HI R6, RZ, R8, R7 ;  /* 0x00000008ff060219 */ /* 0x001fca0000011607 */
[----:B------:R-:W-:-:S04]  /*b220*/  IMAD.MOV R7, RZ, RZ, -R6 ;  /* 0x000000ffff077224 */ /* 0x000fc800078e0a06 */
[----:B------:R-:W-:Y:S01]  /*b230*/  IMAD R5, R9, R7, R5 ;  /* 0x0000000709057224 */ /* 0x000fe200078e0205 */
[----:B------:R-:W-:Y:S01]  /*b240*/  SHF.R.S32.HI R7, RZ, 0x1f, R6 ;  /* 0x0000001fff077819 */ /* 0x000fe20000011406 */
[----:B------:R-:W-:-:S04]  /*b250*/  IMAD.WIDE.U32 R2, R6, UR4, R2 ;  /* 0x0000000406027c25 */ /* 0x000fc8000f8e0002 */
[----:B------:R-:W-:Y:S01]  /*b260*/  IMAD R7, R7, UR4, RZ ;  /* 0x0000000407077c24 */ /* 0x000fe2000f8e02ff */
[----:B------:R-:W-:-:S03]  /*b270*/  ULDC UR4, c[0x0][0x2b8] ;  /* 0x0000ae0000047ab9 */ /* 0x000fc60000000800 */
[----:B------:R-:W-:Y:S01]  /*b280*/  IMAD R7, R6, UR5, R7 ;  /* 0x0000000506077c24 */ /* 0x000fe2000f8e0207 */
[----:B------:R-:W-:Y:S01]  /*b290*/  SHF.R.S32.HI R6, RZ, 0x1f, R5 ;  /* 0x0000001fff067819 */ /* 0x000fe20000011405 */
[----:B------:R-:W-:Y:S02]  /*b2a0*/  IMAD.SHL.U32 R20, R11, 0x8, RZ ;  /* 0x000000080b147824 */ /* 0x000fe400078e00ff */
        /* <DEDUP_REMOVED lines=8> */
[----:B------:R-:W-:Y:S01]  /*b330*/  UMOV UR4, 0xffffffff ;  /* 0xffffffff00047882 */ /* 0x000fe20000000000 */
[----:B------:R-:W-:Y:S02]  /*b340*/  LOP3.LUT R21, R11, 0x7f, RZ, 0xc0, !PT ;  /* 0x0000007f0b157812 */ /* 0x000fe400078ec0ff */
[----:B------:R-:W-:Y:S02]  /*b350*/  LEA.HI.X R2, R2, UR9, R6, 0x1, P1 ;  /* 0x0000000902027c11 */ /* 0x000fe400088f0c06 */
[----:B------:R-:W-:Y:S01]  /*b360*/  SHF.R.U32.HI R21, RZ, 0x3, R21 ;  /* 0x00000003ff157819 */ /* 0x000fe20000011615 */
[----:B------:R-:W-:Y:S06]  /*b370*/  BRA.DIV UR4, `(.L_x_12879) ;  /* 0x0000003604207947 */ /* 0x000fec000b800000 */
[----:B------:R-:W2:Y:S01]  /*b380*/  LDL.LU R6, [R1+0x24] ;  /* 0x0000240001067983 */ /* 0x000ea20000300800 */
[----:B------:R-:W-:-:S03]  /*b390*/  IMAD R17, R17, 0xc0, R21 ;  /* 0x000000c011117824 */ /* 0x000fc600078e0215 */
[----:B------:R-:W0:Y:S04]  /*b3a0*/  SHFL.IDX PT, R7, R0, RZ, 0x181f ;  /* 0x00181fff00077589 */ /* 0x000e2800000e0000 */
[----:B------:R-:W-:Y:S04]  /*b3b0*/  SHFL.IDX PT, R8, R5, RZ, 0x181f ;  /* 0x00181fff05087589 */ /* 0x000fe800000e0000 */
        /* <DEDUP_REMOVED lines=9> */
[----:B-----5:R0:W-:Y:S02]  /*b450*/  @!P1 LDGSTS.E.BYPASS.LTC128B.128 [R10+0xc400], desc[UR48][R6.64], !P0 ;  /* 0x0c400000060a9fae */ /* 0x0201e4000c101d70 */
[----:B0-----:R-:W-:Y:S02]  /*b460*/  VIADD R6, R17, 0x10 ;  /* 0x0000001011067836 */ /* 0x001fe40000000000 */
        /* <DEDUP_REMOVED lines=8> */
[----:B------:R0:W-:Y:S02]  /*b4f0*/  @!P1 LDGSTS.E.BYPASS.LTC128B.128 [R10+0xcc00], desc[UR48][R6.64], !P0 ;  /* 0x0cc00000060a9fae */ /* 0x0001e4000c101d70 */
        /* <DEDUP_REMOVED lines=50> */
[----:B------:R0:W-:Y:S04]  /*b820*/  @!P1 LDGSTS.E.BYPASS.LTC128B.128 [R10+0xf400], desc[UR48][R6.64], !P0 ;  /* 0x0f400000060a9fae */ /* 0x0001e8000c101d70 */
[----:B0-----:R0:W1:Y:S02]  /*b830*/  SHFL.IDX PT, R6, R0, 0x7, 0x181f ;  /* 0x00f81f0000067f89 */ /* 0x00106400000e0000 */
[----:B0-----:R-:W-:-:S05]  /*b840*/  VIADD R0, R17, 0x80 ;  /* 0x0000008011007836 */ /* 0x001fca0000000000 */
[----:B------:R-:W-:Y:S01]  /*b850*/  ISETP.GE.AND P2, PT, R0, R3, PT ;  /* 0x000000030000720c */ /* 0x000fe20003f46270 */
[----:B------:R-:W-:-:S05]  /*b860*/  VIADD R0, R17, 0x70 ;  /* 0x0000007011007836 */ /* 0x000fca0000000000 */
[----:B------:R-:W-:Y:S02]  /*b870*/  ISETP.GE.AND P1, PT, R0, R3, PT ;  /* 0x000000030000720c */ /* 0x000fe40003f26270 */
[----:B------:R-:W0:Y:S11]  /*b880*/  SHFL.IDX PT, R0, R2, RZ, 0x181f ;  /* 0x00181fff02007589 */ /* 0x000e3600000e0000 */
[----:B-1----:R-:W-:-:S05]  /*b890*/  @!P1 LEA R6, P3, R20, R6, 0x1 ;  /* 0x0000000614069211 */ /* 0x002fca00078608ff */
[----:B------:R-:W-:-:S04]  /*b8a0*/  @!P1 IMAD.X R4, RZ, RZ, R4, P3 ;  /* 0x000000ffff049224 */ /* 0x000fc800018e0604 */
[----:B------:R-:W-:-:S05]  /*b8b0*/  @!P1 IMAD.MOV.U32 R7, RZ, RZ, R4 ;  /* 0x000000ffff079224 */ /* 0x000fca00078e0004 */
[----:B------:R1:W-:Y:S02]  /*b8c0*/  @!P1 LDGSTS.E.BYPASS.LTC128B.128 [R10+0xfc00], desc[UR48][R6.64], !P0 ;  /* 0x0fc00000060a9fae */ /* 0x0003e4000c101d70 */
[----:B-1----:R-:W-:-:S05]  /*b8d0*/  @!P2 LEA R6, P1, R20, R8, 0x1 ;  /* 0x000000081406a211 */ /* 0x002fca00078208ff */
[----:B0-----:R-:W-:Y:S02]  /*b8e0*/  @!P2 IMAD.X R7, RZ, RZ, R0, P1 ;  /* 0x000000ffff07a224 */ /* 0x001fe400008e0600 */
[----:B------:R-:W-:-:S03]  /*b8f0*/  VIADD R0, R17, 0x90 ;  /* 0x0000009011007836 */ /* 0x000fc60000000000 */
[----:B------:R0:W-:Y:S02]  /*b900*/  @!P2 LDGSTS.E.BYPASS.LTC128B.128 [R10+0x10400], desc[UR48][R6.64], !P0 ;  /* 0x10400000060aafae */ /* 0x0001e4000c101d70 */
[----:B------:R-:W-:Y:S02]  /*b910*/  ISETP.GE.AND P1, PT, R0, R3, PT ;  /* 0x000000030000720c */ /* 0x000fe40003f26270 */
[----:B------:R-:W1:Y:S11]  /*b920*/  SHFL.IDX PT, R0, R2, 0x1, 0x181f ;  /* 0x00381f0002007f89 */ /* 0x000e7600000e0000 */
[----:B------:R-:W-:-:S02]  /*b930*/  @!P1 LEA R4, P2, R20, R14, 0x1 ;  /* 0x0000000e14049211 */ /* 0x000fc400078408ff */
[----:B------:R-:W-:Y:S03]  /*b940*/  SHFL.IDX PT, R14, R5, 0x3, 0x181f ;  /* 0x00781f00050e7f89 */ /* 0x000fe600000e0000 */
[----:B0-----:R-:W-:Y:S02]  /*b950*/  @!P1 IMAD.MOV.U32 R6, RZ, RZ, R4 ;  /* 0x000000ffff069224 */ /* 0x001fe400078e0004 */
[----:B------:R-:W0:Y:S01]  /*b960*/  SHFL.IDX PT, R4, R5, 0x2, 0x181f ;  /* 0x00581f0005047f89 */ /* 0x000e2200000e0000 */
[----:B-1----:R-:W-:Y:S02]  /*b970*/  @!P1 IMAD.X R9, RZ, RZ, R0, P2 ;  /* 0x000000ffff099224 */ /* 0x002fe400010e0600 */
[----:B------:R-:W-:Y:S02]  /*b980*/  VIADD R0, R17, 0xa0 ;  /* 0x000000a011007836 */ /* 0x000fe40000000000 */
[----:B------:R-:W-:-:S05]  /*b990*/  @!P1 IMAD.MOV.U32 R7, RZ, RZ, R9 ;  /* 0x000000ffff079224 */ /* 0x000fca00078e0009 */
[----:B------:R0:W-:Y:S01]  /*b9a0*/  @!P1 LDGSTS.E.BYPASS.LTC128B.128 [R10+0x10c00], desc[UR48][R6.64], !P0 ;  /* 0x10c00000060a9fae */ /* 0x0001e2000c101d70 */
[----:B------:R-:W-:-:S03]  /*b9b0*/  ISETP.GE.AND P1, PT, R0, R3, PT ;  /* 0x000000030000720c */ /* 0x000fc60003f26270 */
[----:B------:R-:W1:Y:S10]  /*b9c0*/  SHFL.IDX PT, R0, R2, 0x2, 0x181f ;  /* 0x00581f0002007f89 */ /* 0x000e7400000e0000 */
[----:B0-----:R-:W-:-:S05]  /*b9d0*/  @!P1 LEA R6, P2, R20, R4, 0x1 ;  /* 0x0000000414069211 */ /* 0x001fca00078408ff */
[----:B-1----:R-:W-:Y:S02]  /*b9e0*/  @!P1 IMAD.X R7, RZ, RZ, R0, P2 ;  /* 0x000000ffff079224 */ /* 0x002fe400010e0600 */
[----:B------:R0:W1:Y:S04]  /*b9f0*/  SHFL.IDX PT, R0, R2, 0x3, 0x181f ;  /* 0x00781f0002007f89 */ /* 0x00006800000e0000 */
[----:B------:R0:W-:Y:S02]  /*ba00*/  @!P1 LDGSTS.E.BYPASS.LTC128B.128 [R10+0x11400], desc[UR48][R6.64], !P0 ;  /* 0x11400000060a9fae */ /* 0x0001e4000c101d70 */
.L_x_12994:
[----:B0-----:R-:W-:-:S05]  /*ba10*/  VIADD R2, R17, 0xb0 ;  /* 0x000000b011027836 */ /* 0x001fca0000000000 */
[----:B------:R-:W-:-:S13]  /*ba20*/  ISETP.GE.AND P1, PT, R2, R3, PT ;  /* 0x000000030200720c */ /* 0x000fda0003f26270 */
[----:B------:R-:W-:-:S05]  /*ba30*/  @!P1 LEA R2, P2, R20, R14, 0x1 ;  /* 0x0000000e14029211 */ /* 0x000fca00078408ff */
[----:B-1----:R-:W-:Y:S02]  /*ba40*/  @!P1 IMAD.X R3, RZ, RZ, R0, P2 ;  /* 0x000000ffff039224 */ /* 0x002fe400010e0600 */
[----:B------:R-:W-:-:S03]  /*ba50*/  VIADD R0, R22, 0x30800 ;  /* 0x0003080016007836 */ /* 0x000fc60000000000 */
[----:B------:R-:W-:Y:S01]  /*ba60*/  @!PT LDS RZ, [RZ] ;  /* 0x00000000fffff984 */ /* 0x000fe20000000800 */
[----:B------:R-:W-:Y:S01]  /*ba70*/  @!PT LDS RZ, [RZ] ;  /* 0x00000000fffff984 */ /* 0x000fe20000000800 */
[----:B------:R-:W-:Y:S01]  /*ba80*/  @!PT LDS RZ, [RZ] ;  /* 0x00000000fffff984 */ /* 0x000fe20000000800 */
[----:B------:R0:W-:Y:S01]  /*ba90*/  @!P1 LDGSTS.E.BYPASS.LTC128B.128 [R10+0x11c00], desc[UR48][R2.64], !P0 ;  /* 0x11c00000020a9fae */ /* 0x0001e2000c101d70 */
[----:B------:R-:W-:Y:S01]  /*baa0*/  PLOP3.LUT P0, PT, PT, PT, PT, 0x80, 0x0 ;  /* 0x000000000000781c */ /* 0x000fe20003f0f070 */
[----:B------:R-:W-:-:S12]  /*bab0*/  NOP ;  /* 0x0000000000007918 */ /* 0x000fd80000000000 */
.L_x_12880:
        /* <DEDUP_REMOVED lines=14> */
[----:B------:R-:W2:Y:S01]  /*bba0*/  LDL.LU R4, [R1+0x20] ;  /* 0x0000200001047983 */ /* 0x000ea20000300800 */
[----:B------:R0:W-:Y:S01]  /*bbb0*/  SYNCS.ARRIVE.TRANS64.A1T0 RZ, [R22+URZ+0x30800], RZ ;  /* 0x030800ff16ff79a7 */ /* 0x0001e2000810003f */
[----:B------:R-:W-:Y:S01]  /*bbc0*/  BSSY B0, `(.L_x_12881) ;  /* 0x0000004000007945 */ /* 0x000fe20003800000 */
[----:B------:R-:W1:Y:S01]  /*bbd0*/  SYNCS.PHASECHK.TRANS64.TRYWAIT P0, [R22+URZ+0x30820], R3 ;  /* 0x03082003160075a7 */ /* 0x000e62000800017f */
[----:B--2---:R-:W-:Y:S02]  /*bbe0*/  ISETP.GE.AND P1, PT, R4, 0xc1, PT ;  /* 0x000000c10400780c */ /* 0x004fe40003f26270 */
[----:B01----:R-:W-:Y:S11]  /*bbf0*/  @!P0 BRA `(.L_x_12882) ;  /* 0x0000003800dc8947 */ /* 0x003ff60003800000 */
.L_x_12995:
[----:B------:R-:W-:Y:S05]  /*bc00*/  BSYNC B0 ;  /* 0x0000000000007941 */ /* 0x000fea0003800000 */
.L_x_12881:
[----:B------:R-:W-:Y:S04]  /*bc10*/  BSSY B0, `(.L_x_12883) ;  /* 0x000016d000007945 */ /* 0x000fe80003800000 */
[----:B------:R-:W-:Y:S05]  /*bc20*/  @!P1 BRA `(.L_x_12884) ;  /* 0x0000001400ac9947 */ /* 0x000fea0003800000 */
[----:B------:R-:W2:Y:S01]  /*bc30*/  LDL R4, [R1+0x10] ;  /* 0x0000100001047983 */ /* 0x000ea20000100800 */
[----:B------:R-:W-:Y:S01]  /*bc40*/  IMAD.MOV.U32 R2, RZ, RZ, 0x1 ;  /* 0x00000001ff027424 */ /* 0x000fe200078e00ff */
[----:B------:R-:W-:Y:S01]  /*bc50*/  BSSY B2, `(.L_x_12885) ;  /* 0x000007e000027945 */ /* 0x000fe20003800000 */
[----:B--2---:R-:W-:Y:S02]  /*bc60*/  IMAD.MOV R7, RZ, RZ, -R4 ;  /* 0x000000ffff077224 */ /* 0x004fe400078e0a04 */
        /* <DEDUP_REMOVED lines=20> */
[----:B------:R-:W1:Y:S01]  /*bdb0*/  LDC R4, c[0x0][0x43c] ;  /* 0x00010f00ff047b82 */ /* 0x000e620000000800 */
        /* <DEDUP_REMOVED lines=16> */
.L_x_12889:
[----:B------:R-:W-:Y:S01]  /*bec0*/  IMAD R2, R8, 0x8, R22 ;  /* 0x0000000808027824 */ /* 0x000fe200078e0216 */
[----:B0-----:R-:W-:Y:S01]  /*bed0*/  SHF.L.U32 R3, R9, 0x1f, RZ ;  /* 0x0000001f09037819 */ /* 0x001fe200000006ff */
[----:B------:R-:W-:Y:S03]  /*bee0*/  BSSY B3, `(.L_x_12890) ;  /* 0x0000003000037945 */ /* 0x000fe60003800000 */
[----:B------:R-:W0:Y:S02]  /*bef0*/  SYNCS.PHASECHK.TRANS64.TRYWAIT P0, [R2+URZ+0x30840], R3 ;  /* 0x03084003020075a7 */ /* 0x000e24000800017f */
[----:B0-----:R-:W-:Y:S05]  /*bf00*/  @!P0 BRA `(.L_x_12891) ;  /* 0x00000038002c8947 */ /* 0x001fea0003800000 */
.L_x_12996:
[----:B------:R-:W-:Y:S05]  /*bf10*/  BSYNC B3 ;  /* 0x0000000000037941 */ /* 0x000fea0003800000 */
.L_x_12890:
        /* <DEDUP_REMOVED lines=12> */
.L_x_12893:
[----:B------:R-:W-:Y:S05]  /*bfe0*/  BSYNC B3 ;  /* 0x0000000000037941 */ /* 0x000fea0003800000 */
.L_x_12892:
        /* <DEDUP_REMOVED lines=8> */
[----:B------:R-:W-:Y:S01]  /*c070*/  IMAD R5, R6, 0xc0, R28 ;  /* 0x000000c006057824 */ /* 0x000fe200078e021c */
[----:B------:R-:W-:Y:S01]  /*c080*/  UMOV UR6, 0x0 ;  /* 0x0000000000067882 */ /* 0x000fe20000000000 */
[----:B------:R-:W-:-:S10]  /*c090*/  UMOV UR7, 0x14f00000 ;  /* 0x14f0000000077882 */ /* 0x000fd40000000000 */
.L_x_12894:
        /* <DEDUP_REMOVED lines=15> */
.L_x_12997:
[----:B------:R-:W-:Y:S05]  /*c190*/  BSYNC B3 ;  /* 0x0000000000037941 */ /* 0x000fea0003800000 */
.L_x_12895:
        /* <DEDUP_REMOVED lines=12> */
.L_x_12898:
[----:B------:R-:W-:Y:S05]  /*c260*/  BSYNC B3 ;  /* 0x0000000000037941 */ /* 0x000fea0003800000 */
.L_x_12897:
[----:B------:R-:W-:Y:S01]  /*c270*/  R2UR UR10, R10 ;  /* 0x000000000a0a72ca */ /* 0x000fe200000e0000 */
[C-C-:B0-----:R-:W-:Y:S01]  /*c280*/  IMAD R3, R23.reuse, 0x8, R22.reuse ;  /* 0x0000000817037824 */ /* 0x141fe200078e0216 */
[----:B------:R-:W-:Y:S01]  /*c290*/  R2UR UR6, R12 ;  /* 0x000000000c0672ca */ /* 0x000fe200000e0000 */
[----:B------:R-:W-:Y:S01]  /*c2a0*/  IMAD R2, R23, 0x6000, R22 ;  /* 0x0000600017027824 */ /* 0x000fe200078e0216 */
[----:B------:R-:W-:Y:S01]  /*c2b0*/  R2UR UR7, R13 ;  /* 0x000000000d0772ca */ /* 0x000fe200000e0000 */
[----:B------:R-:W-:Y:S01]  /*c2c0*/  UIADD3 UR4, UP0, UR38, 0x470, URZ ;  /* 0x0000047026047890 */ /* 0x000fe2000ff1e03f */
[----:B------:R-:W-:Y:S01]  /*c2d0*/  PLOP3.LUT P0, PT, PT, PT, PT, 0x80, 0x0 ;  /* 0x000000000000781c */ /* 0x000fe20003f0f070 */
[----:B------:R-:W-:Y:S01]  /*c2e0*/  IMAD R5, R27, 0xc0, R28 ;  /* 0x000000c01b057824 */ /* 0x000fe200078e021c */
[----:B------:R-:W-:Y:S01]  /*c2f0*/  IADD3 R3, R3, 0x30850, RZ ;  /* 0x0003085003037810 */ /* 0x000fe20007ffe0ff */
[----:B------:R-:W-:Y:S01]  /*c300*/  VIADD R2, R2, 0x400 ;  /* 0x0000040002027836 */ /* 0x000fe20000000000 */
[----:B------:R-:W-:-:S12]  /*c310*/  UIADD3.X UR5, URZ, UR39, URZ, UP0, !UPT ;  /* 0x000000273f057290 */ /* 0x000fd800087fe43f */
.L_x_12899:
        /* <DEDUP_REMOVED lines=12> */
.L_x_12888:
[----:B------:R-:W-:Y:S05]  /*c3e0*/  BSYNC B1 ;  /* 0x0000000000017941 */ /* 0x000fea0003800000 */
.L_x_12887:
[----:B------:R-:W2:Y:S01]  /*c3f0*/  LDL.LU R2, [R1+0x10] ;  /* 0x0000100001027983 */ /* 0x000ea20000300800 */
[----:B------:R-:W-:Y:S02]  /*c400*/  IMAD.MOV.U32 R23, RZ, RZ, R8 ;  /* 0x000000ffff177224 */ /* 0x000fe400078e0008 */
[----:B------:R-:W-:Y:S02]  /*c410*/  IMAD.MOV.U32 R26, RZ, RZ, R9 ;  /* 0x000000ffff1a7224 */ /* 0x000fe400078e0009 */
[----:B--2---:R-:W-:-:S07]  /*c420*/  VIADD R6, R2, 0xfffffffd ;  /* 0xfffffffd02067836 */ /* 0x004fce0000000000 */
.L_x_12886:
[----:B------:R-:W-:Y:S05]  /*c430*/  BSYNC B2 ;  /* 0x0000000000027941 */ /* 0x000fea0003800000 */
.L_x_12885:
[----:B------:R-:W2:Y:S01]  /*c440*/  LDL.LU R2, [R1+0xc] ;  /* 0x00000c0001027983 */ /* 0x000ea20000300800 */
[----:B------:R-:W-:-:S05]  /*c450*/  IMAD.MOV R7, RZ, RZ, -R7 ;  /* 0x000000ffff077224 */ /* 0x000fca00078e0a07 */
[----:B--2---:R-:W-:-:S13]  /*c460*/  ISETP.NE.AND P0, PT, R2, R7, PT ;  /* 0x000000070200720c */ /* 0x004fda0003f05270 */
[----:B------:R-:W-:Y:S05]  /*c470*/  @!P0 BRA `(.L_x_12884) ;  /* 0x0000000c00988947 */ /* 0x000fea0003800000 */
[----:B------:R-:W-:-:S07]  /*c480*/  IMAD.MOV.U32 R4, RZ, RZ, R24 ;  /* 0x000000ffff047224 */ /* 0x000fce00078e0018 */
.L_x_12926:
[----:B------:R-:W-:Y:S01]  /*c490*/  LOP3.LUT P1, RZ, R29, 0x1, RZ, 0xc0, !PT ;  /* 0x000000011dff7812 */ /* 0x000fe2000782c0ff */
[----:B------:R-:W-:Y:S01]  /*c4a0*/  VIADD R7, R23, 0x1 ;  /* 0x0000000117077836 */ /* 0x000fe20000000000 */
[----:B------:R-:W-:Y:S05]  /*c4b0*/  YIELD ;  /* 0x0000000000007946 */ /* 0x000fea0003800000 */
[----:B------:R-:W-:Y:S01]  /*c4c0*/  ISETP.NE.AND P0, PT, R7, 0x2, PT ;  /* 0x000000020700780c */ /* 0x000fe20003f05270 */
[----:B------:R-:W-:Y:S03]  /*c4d0*/  BSSY B1, `(.L_x_12900) ;  /* 0x000006c000017945 */ /* 0x000fe60003800000 */
[----:B0-----:R-:W-:-:S02]  /*c4e0*/  SEL R3, RZ, 0x1, P0 ;  /* 0x00000001ff037807 */ /* 0x001fc40000000000 */
        /* <DEDUP_REMOVED lines=26> */
.L_x_12902:
[----:B------:R-:W-:Y:S01]  /*c690*/  IMAD R2, R7, 0x8, R22 ;  /* 0x0000000807027824 */ /* 0x000fe200078e0216 */
[----:B------:R-:W-:Y:S01]  /*c6a0*/  SHF.L.U32 R3, R8, 0x1f, RZ ;  /* 0x0000001f08037819 */ /* 0x000fe200000006ff */
[----:B------:R-:W-:Y:S03]  /*c6b0*/  BSSY B2, `(.L_x_12903) ;  /* 0x0000003000027945 */ /* 0x000fe60003800000 */
[----:B------:R-:W1:Y:S02]  /*c6c0*/  SYNCS.PHASECHK.TRANS64.TRYWAIT P0, [R2+URZ+0x30840], R3 ;  /* 0x03084003020075a7 */ /* 0x000e64000800017f */
[----:B-1----:R-:W-:Y:S05]  /*c6d0*/  @!P0 BRA `(.L_x_12904) ;  /* 0x0000003000608947 */ /* 0x002fea0003800000 */
.L_x_12998:
[----:B------:R-:W-:Y:S05]  /*c6e0*/  BSYNC B2 ;  /* 0x0000000000027941 */ /* 0x000fea0003800000 */
.L_x_12903:
        /* <DEDUP_REMOVED lines=12> */
.L_x_12906:
[----:B------:R-:W-:Y:S05]  /*c7b0*/  BSYNC B2 ;  /* 0x0000000000027941 */ /* 0x000fea0003800000 */
.L_x_12905:
[----:B------:R-:W-:Y:S01]  /*c7c0*/  IMAD.MOV.U32 R5, RZ, RZ, RZ ;  /* 0x000000ffff057224 */ /* 0x000fe200078e00ff */
[----:B------:R-:W-:Y:S01]  /*c7d0*/  UIADD3 UR4, UP0, UR38, 0x370, URZ ;  /* 0x0000037026047890 */ /* 0x000fe2000ff1e03f */
[----:B-1----:R-:W-:Y:S01]  /*c7e0*/  IMAD R3, R7, 0x6000, R22 ;  /* 0x0000600007037824 */ /* 0x002fe200078e0216 */
        /* <DEDUP_REMOVED lines=8> */
.L_x_12907:
        /* <DEDUP_REMOVED lines=15> */
.L_x_12999:
[----:B------:R-:W-:Y:S05]  /*c960*/  BSYNC B2 ;  /* 0x0000000000027941 */ /* 0x000fea0003800000 */
.L_x_12908:
[----:B------:R-:W-:Y:S01]  /*c970*/  BSSY B2, `(.L_x_12910) ;  /* 0x000000b000027945 */ /* 0x000fe20003800000 */
[----:B------:R-:W-:Y:S02]  /*c980*/  IMAD.MOV.U32 R2, RZ, RZ, 0x0 ;  /* 0x00000000ff027424 */ /* 0x000fe400078e00ff */
[----:B0-----:R-:W-:Y:S01]  /*c990*/  IMAD.MOV.U32 R3, RZ, RZ, 0x14f00000 ;  /* 0x14f00000ff037424 */ /* 0x001fe200078e00ff */
        /* <DEDUP_REMOVED lines=8> */
.L_x_12911:
[----:B------:R-:W-:Y:S05]  /*ca20*/  BSYNC B2 ;  /* 0x0000000000027941 */ /* 0x000fea0003800000 */
.L_x_12910:
        /* <DEDUP_REMOVED lines=10> */
.L_x_12912:
        /* <DEDUP_REMOVED lines=12> */
.L_x_12901:
[----:B------:R-:W-:Y:S05]  /*cb90*/  BSYNC B1 ;  /* 0x0000000000017941 */ /* 0x000fea0003800000 */
.L_x_12900:
        /* <DEDUP_REMOVED lines=31> */
.L_x_12915:
[----:B------:R-:W-:Y:S01]  /*cd90*/  IMAD R2, R23, 0x8, R22 ;  /* 0x0000000817027824 */ /* 0x000fe200078e0216 */
[----:B------:R-:W-:Y:S01]  /*cda0*/  SHF.L.U32 R3, R26, 0x1f, RZ ;  /* 0x0000001f1a037819 */ /* 0x000fe200000006ff */
[----:B------:R-:W-:Y:S03]  /*cdb0*/  BSSY B2, `(.L_x_12916) ;  /* 0x0000003000027945 */ /* 0x000fe60003800000 */
[----:B------:R-:W1:Y:S02]  /*cdc0*/  SYNCS.PHASECHK.TRANS64.TRYWAIT P0, [R2+URZ+0x30840], R3 ;  /* 0x03084003020075a7 */ /* 0x000e64000800017f */
[----:B-1----:R-:W-:Y:S05]  /*cdd0*/  @!P0 BRA `(.L_x_12917) ;  /* 0x0000002800c88947 */ /* 0x002fea0003800000 */
.L_x_13000:
[----:B------:R-:W-:Y:S05]  /*cde0*/  BSYNC B2 ;  /* 0x0000000000027941 */ /* 0x000fea0003800000 */
.L_x_12916:
        /* <DEDUP_REMOVED lines=12> */
.L_x_12919:
[----:B------:R-:W-:Y:S05]  /*ceb0*/  BSYNC B2 ;  /* 0x0000000000027941 */ /* 0x000fea0003800000 */
.L_x_12918:
        /* <DEDUP_REMOVED lines=8> */
[----:B------:R-:W-:Y:S01]  /*cf40*/  VIADD R3, R3, 0x30 ;  /* 0x0000003003037836 */ /* 0x000fe20000000000 */
[----:B------:R-:W-:Y:S01]  /*cf50*/  UMOV UR6, 0x0 ;  /* 0x0000000000067882 */ /* 0x000fe20000000000 */
[----:B------:R-:W-:Y:S01]  /*cf60*/  IMAD R10, R9, 0xc0, R28 ;  /* 0x000000c0090a7824 */ /* 0x000fe200078e021c */
[----:B------:R-:W-:-:S09]  /*cf70*/  UMOV UR7, 0x14f00000 ;  /* 0x14f0000000077882 */ /* 0x000fd20000000000 */
.L_x_12920:
        /* <DEDUP_REMOVED lines=15> */
.L_x_13001:
[----:B------:R-:W-:Y:S05]  /*d070*/  BSYNC B2 ;  /* 0x0000000000027941 */ /* 0x000fea0003800000 */
.L_x_12921:
        /* <DEDUP_REMOVED lines=11> */
.L_x_12924:
[----:B------:R-:W-:Y:S05]  /*d130*/  BSYNC B2 ;  /* 0x0000000000027941 */ /* 0x000fea0003800000 */
.L_x_12923:
[----:B------:R-:W-:Y:S01]  /*d140*/  R2UR UR10, R5 ;  /* 0x00000000050a72ca */ /* 0x000fe200000e0000 */
[----:B------:R-:W-:Y:S01]  /*d150*/  UIADD3 UR4, UP0, UR38, 0x470, URZ ;  /* 0x0000047026047890 */ /* 0x000fe2000ff1e03f */
[----:B------:R-:W-:Y:S01]  /*d160*/  R2UR UR6, R2 ;  /* 0x00000000020672ca */ /* 0x000fe200000e0000 */
[----:B------:R-:W-:Y:S01]  /*d170*/  IMAD R2, R7, 0x6000, R22 ;  /* 0x0000600007027824 */ /* 0x000fe200078e0216 */
[----:B------:R-:W-:Y:S01]  /*d180*/  R2UR UR7, R3 ;  /* 0x00000000030772ca */ /* 0x000fe200000e0000 */
[----:B------:R-:W-:Y:S01]  /*d190*/  IMAD R3, R27, 0xc0, R28 ;  /* 0x000000c01b037824 */ /* 0x000fe200078e021c */
[----:B------:R-:W-:Y:S01]  /*d1a0*/  PLOP3.LUT P0, PT, PT, PT, PT, 0x80, 0x0 ;  /* 0x000000000000781c */ /* 0x000fe20003f0f070 */
[----:B------:R-:W-:Y:S01]  /*d1b0*/  VIADD R8, R8, 0x50 ;  /* 0x0000005008087836 */ /* 0x000fe20000000000 */
[----:B------:R-:W-:Y:S01]  /*d1c0*/  UIADD3.X UR5, URZ, UR39, URZ, UP0, !UPT ;  /* 0x000000273f057290 */ /* 0x000fe200087fe43f */
[----:B------:R-:W-:-:S11]  /*d1d0*/  VIADD R2, R2, 0x400 ;  /* 0x0000040002027836 */ /* 0x000fd60000000000 */
.L_x_12925:
        /* <DEDUP_REMOVED lines=12> */
.L_x_12914:
[----:B------:R-:W-:Y:S05]  /*d2a0*/  BSYNC B1 ;  /* 0x0000000000017941 */ /* 0x000fea0003800000 */
.L_x_12913:
[C---:B------:R-:W-:Y:S01]  /*d2b0*/  ISETP.GT.AND P0, PT, R6.reuse, 0x1, PT ;  /* 0x000000010600780c */ /* 0x040fe20003f04270 */
[----:B------:R-:W-:-:S12]  /*d2c0*/  VIADD R6, R6, 0xfffffffe ;  /* 0xfffffffe06067836 */ /* 0x000fd80000000000 */
[----:B------:R-:W-:Y:S05]  /*d2d0*/  @P0 BRA `(.L_x_12926) ;  /* 0xfffffff0006c0947 */ /* 0x000fea000383ffff */
.L_x_12884:
[----:B------:R-:W-:Y:S05]  /*d2e0*/  BSYNC B0 ;  /* 0x0000000000007941 */ /* 0x000fea0003800000 */
.L_x_12883:
        /* <DEDUP_REMOVED lines=17> */
.L_x_12928:
[----:B------:R-:W-:Y:S05]  /*d400*/  BSYNC B0 ;  /* 0x0000000000007941 */ /* 0x000fea0003800000 */
.L_x_12927:
[----:B------:R-:W-:Y:S01]  /*d410*/  LOP3.LUT P0, RZ, R29, 0x1, RZ, 0xc0, !PT ;  /* 0x000000011dff7812 */ /* 0x000fe2000780c0ff */
[----:B------:R-:W-:-:S12]  /*d420*/  BSSY B0, `(.L_x_12929) ;  /* 0x0000027000007945 */ /* 0x000fd80003800000 */
[----:B------:R-:W-:Y:S05]  /*d430*/  @!P0 BRA `(.L_x_12930) ;  /* 0x0000000000948947 */ /* 0x000fea0003800000 */
[----:B0-----:R-:W-:Y:S01]  /*d440*/  IMAD R3, R23, 0x8, R22 ;  /* 0x0000000817037824 */ /* 0x001fe200078e0216 */
[----:B------:R-:W-:Y:S01]  /*d450*/  SHF.L.U32 R0, R26, 0x1f, RZ ;  /* 0x0000001f1a007819 */ /* 0x000fe200000006ff */
[----:B------:R-:W-:Y:S01]  /*d460*/  BSSY B1, `(.L_x_12931) ;  /* 0x0000004000017945 */ /* 0x000fe20003800000 */
[----:B------:R-:W-:Y:S02]  /*d470*/  ISETP.NE.AND P1, PT, R8, RZ, PT ;  /* 0x000000ff0800720c */ /* 0x000fe40003f25270 */
[----:B------:R-:W0:Y:S02]  /*d480*/  SYNCS.PHASECHK.TRANS64.TRYWAIT P0, [R3+URZ+0x30860], R0 ;  /* 0x03086000030075a7 */ /* 0x000e24000800017f */
[----:B0-----:R-:W-:Y:S09]  /*d490*/  @!P0 BRA `(.L_x_12932) ;  /* 0x0000002400408947 */ /* 0x001ff20003800000 */
.L_x_13002:
[----:B------:R-:W-:Y:S05]  /*d4a0*/  BSYNC B1 ;  /* 0x0000000000017941 */ /* 0x000fea0003800000 */
.L_x_12931:
        /* <DEDUP_REMOVED lines=9> */
.L_x_12934:
[----:B------:R-:W-:Y:S05]  /*d540*/  BSYNC B1 ;  /* 0x0000000000017941 */ /* 0x000fea0003800000 */
.L_x_12933:
[----:B0-----:R-:W-:Y:S01]  /*d550*/  IMAD R0, R23, 0x6000, R22 ;  /* 0x0000600017007824 */ /* 0x001fe200078e0216 */
        /* <DEDUP_REMOVED lines=9> */
.L_x_12935:
        /* <DEDUP_REMOVED lines=10> */
.L_x_12930:
[----:B------:R-:W-:Y:S05]  /*d690*/  BSYNC B0 ;  /* 0x0000000000007941 */ /* 0x000fea0003800000 */
.L_x_12929:
[----:B------:R-:W-:-:S05]  /*d6a0*/  VIADD R23, R23, 0x1 ;  /* 0x0000000117177836 */ /* 0x000fca0000000000 */
[----:B------:R-:W-:-:S04]  /*d6b0*/  ISETP.NE.AND P0, PT, R23, 0x2, PT ;  /* 0x000000021700780c */ /* 0x000fc80003f05270 */
[----:B0-----:R-:W-:Y:S02]  /*d6c0*/  SEL R3, RZ, 0x1, P0 ;  /* 0x00000001ff037807 */ /* 0x001fe40000000000 */
[----:B------:R-:W-:Y:S02]  /*d6d0*/  SEL R23, R23, RZ, P0 ;  /* 0x000000ff17177207 */ /* 0x000fe40000000000 */
[----:B------:R-:W-:-:S07]  /*d6e0*/  LOP3.LUT R26, R26, R3, RZ, 0x3c, !PT ;  /* 0x000000031a1a7212 */ /* 0x000fce00078e3cff */
.L_x_12865:
[----:B------:R-:W-:Y:S05]  /*d6f0*/  BSYNC B7 ;  /* 0x0000000000077941 */ /* 0x000fea0003800000 */
.L_x_12863:
[----:B------:R-:W-:-:S13]  /*d700*/  LOP3.LUT P0, RZ, R29, 0x2, RZ, 0xc0, !PT ;  /* 0x000000021dff7812 */ /* 0x000fda000780c0ff */
[----:B------:R-:W-:Y:S05]  /*d710*/  @!P0 BRA `(.L_x_12936) ;  /* 0x0000000000248947 */ /* 0x000fea0003800000 */
[----:B------:R-:W-:Y:S05]  /*d720*/  WARPSYNC.ALL ;  /* 0x0000000000007948 */ /* 0x000fea0003800000 */
[----:B------:R-:W1:Y:S08]  /*d730*/  S2UR UR5, SR_CgaCtaId ;  /* 0x00000000000579c3 */ /* 0x000e700000008800 */
[----:B------:R-:W-:Y:S06]  /*d740*/  BAR.SYNC.DEFER_BLOCKING 0x5, 0x200 ;  /* 0x0148000000007b1d */ /* 0x000fec0000010000 */
[----:B------:R-:W-:-:S02]  /*d750*/  UMOV UR4, 0x400 ;  /* 0x0000040000047882 */ /* 0x000fc40000000000 */
[----:B-1----:R-:W-:-:S06]  /*d760*/  ULEA UR4, UR5, UR4, 0x18 ;  /* 0x0000000405047291 */ /* 0x002fcc000f8ec03f */
[----:B------:R-:W-:-:S05]  /*d770*/  IMAD.U32 R22, RZ, RZ, UR4 ;  /* 0x00000004ff167e24 */ /* 0x000fca000f8e00ff */
[----:B------:R1:W2:Y:S01]  /*d780*/  LDS.128 R16, [R22+0x308d0] ;  /* 0x0308d00016107984 */ /* 0x0002a20000000c00 */
[----:B------:R-:W-:Y:S06]  /*d790*/  BAR.ARV 0x4, 0x200 ;  /* 0x0108000000007b1d */ /* 0x000fec0000002000 */
[----:B------:R-:W-:Y:S05]  /*d7a0*/  BRA `(.L_x_12937) ;  /* 0x0000000800407947 */ /* 0x000fea0003800000 */
.L_x_12936:
[----:B------:R-:W0:Y:S01]  /*d7b0*/  S2R R0, SR_TID.X ;  /* 0x0000000000007919 */ /* 0x000e220000002100 */
[----:B------:R-:W-:Y:S01]  /*d7c0*/  UMOV UR4, 0xffffffff ;  /* 0xffffffff00047882 */ /* 0x000fe20000000000 */
[----:B0-----:R-:W-:-:S04]  /*d7d0*/  LOP3.LUT R8, R0, 0x1f, RZ, 0xc0, !PT ;  /* 0x0000001f00087812 */ /* 0x001fc800078ec0ff */
[----:B------:R-:W-:Y:S01]  /*d7e0*/  ISETP.NE.AND P0, PT, R8, 0x1f, PT ;  /* 0x0000001f0800780c */ /* 0x000fe20003f05270 */
[----:B------:R-:W-:-:S12]  /*d7f0*/  BRA.DIV UR4, `(.L_x_12938) ;  /* 0x00000022047c7947 */ /* 0x000fd8000b800000 */
[----:B------:R-:W-:Y:S01]  /*d800*/  IMAD.IADD R5, R19, 0x1, R8 ;  /* 0x0000000113057824 */ /* 0x000fe200078e0208 */
[----:B------:R-:W-:-:S04]  /*d810*/  ULDC UR4, c[0x0][0xc3c] ;  /* 0x00030f0000047ab9 */ /* 0x000fc80000000800 */
        /* <DEDUP_REMOVED lines=10> */
[----:B------:R-:W-:Y:S01]  /*d8c0*/  SHFL.IDX PT, R4, R16, 0x1, 0x1f ;  /* 0x00201f0010047f89 */ /* 0x000fe200000e0000 */
        /* <DEDUP_REMOVED lines=18> */
.L_x_13012:
[----:B------:R-:W-:Y:S02]  /*d9f0*/  ULDC UR4, c[0x0][0xc38] ;  /* 0x00030e0000047ab9 */ /* 0x000fe40000000800 */
[----:B------:R-:W-:-:S04]  /*da00*/  IMAD.U32 R7, RZ, RZ, UR4 ;  /* 0x00000004ff077e24 */ /* 0x000fc8000f8e00ff */
[----:B-1----:R-:W-:-:S04]  /*da10*/  IMAD R14, R14, R7, RZ ;  /* 0x000000070e0e7224 */ /* 0x002fc800078e02ff */
[----:B------:R-:W-:-:S05]  /*da20*/  IMAD.IADD R9, R4, 0x1, R14 ;  /* 0x0000000104097824 */ /* 0x000fca00078e020e */
[----:B------:R-:W-:-:S13]  /*da30*/  ISETP.GT.AND P6, PT, R9, R0, PT ;  /* 0x000000000900720c */ /* 0x000fda0003fc4270 */
[----:B------:R-:W-:Y:S05]  /*da40*/  @P6 BRA `(.L_x_12939) ;  /* 0x00000000009c6947 */ /* 0x000fea0003800000 */
.L_x_12944:
[----:B0-----:R-:W0:Y:S01]  /*da50*/  LDC R2, c[0x0][0xc3c] ;  /* 0x00030f00ff027b82 */ /* 0x001e220000000800 */
[----:B------:R-:W-:-:S05]  /*da60*/  VIADD R19, R19, 0x1f ;  /* 0x0000001f13137836 */ /* 0x000fca0000000000 */
[----:B0-----:R-:W-:-:S13]  /*da70*/  ISETP.GE.AND P6, PT, R19, R2, PT ;  /* 0x000000021300720c */ /* 0x001fda0003fc6270 */
[----:B------:R-:W-:Y:S05]  /*da80*/  @P6 BRA `(.L_x_12940) ;  /* 0x0000000400446947 */ /* 0x000fea0003800000 */
[----:B------:R-:W0:Y:S01]  /*da90*/  S2R R3, SR_TID.X ;  /* 0x0000000000037919 */ /* 0x000e220000002100 */
[----:B------:R-:W-:Y:S01]  /*daa0*/  BSSY B0, `(.L_x_12941) ;  /* 0x0000009000007945 */ /* 0x000fe20003800000 */
[----:B------:R-:W-:Y:S01]  /*dab0*/  IMAD.MOV.U32 R5, RZ, RZ, RZ ;  /* 0x000000ffff057224 */ /* 0x000fe200078e00ff */
[----:B0-----:R-:W-:-:S05]  /*dac0*/  LOP3.LUT R3, R3, 0x1f, RZ, 0xc0, !PT ;  /* 0x0000001f03037812 */ /* 0x001fca00078ec0ff */
[----:B------:R-:W-:-:S05]  /*dad0*/  IMAD.IADD R7, R19, 0x1, R3 ;  /* 0x0000000113077824 */ /* 0x000fca00078e0203 */
[----:B------:R-:W-:-:S13]  /*dae0*/  ISETP.GE.OR P6, PT, R7, R2, !P0 ;  /* 0x000000020700720c */ /* 0x000fda00047c6670 */
[----:B------:R-:W-:Y:S05]  /*daf0*/  @P6 BRA `(.L_x_12942) ;  /* 0x00000000000c6947 */ /* 0x000fea0003800000 */
[----:B------:R-:W0:Y:S02]  /*db00*/  LDC.64 R2, c[0x0][0xc80] ;  /* 0x00032000ff027b82 */ /* 0x000e240000000a00 */
[----:B0-----:R-:W-:-:S05]  /*db10*/  IMAD.WIDE R2, R7, 0x4, R2 ;  /* 0x0000000407027825 */ /* 0x001fca00078e0202 */
[----:B------:R0:W5:Y:S02]  /*db20*/  LDG.E R5, desc[UR48][R2.64] ;  /* 0x0000003002057981 */ /* 0x000164000c1e1900 */
.L_x_12942:
[----:B------:R-:W-:Y:S05]  /*db30*/  BSYNC B0 ;  /* 0x0000000000007941 */ /* 0x000fea0003800000 */
.L_x_12941:
[----:B------:R-:W-:-:S03]  /*db40*/  UMOV UR4, 0xffffffff ;  /* 0xffffffff00047882 */ /* 0x000fc60000000000 */
[----:B------:R-:W-:Y:S05]  /*db50*/  BRA.DIV UR4, `(.L_x_12943) ;  /* 0x0000002204c87947 */ /* 0x000fea000b800000 */
[----:B-----5:R-:W1:Y:S02]  /*db60*/  SHFL.UP PT, R14, R5, 0x1, RZ ;  /* 0x04200000050e7989 */ /* 0x020e6400000e00ff */
[----:B-1----:R-:W-:-:S05]  /*db70*/  SEL R14, R14, RZ, P1 ;  /* 0x000000ff0e0e7207 */ /* 0x002fca0000800000 */
        /* <DEDUP_REMOVED lines=14> */
.L_x_13020:
[----:B------:R-:W-:Y:S02]  /*dc60*/  ULDC UR4, c[0x0][0xc38] ;  /* 0x00030e0000047ab9 */ /* 0x000fe40000000800 */
[----:B------:R-:W-:-:S04]  /*dc70*/  IMAD.U32 R7, RZ, RZ, UR4 ;  /* 0x00000004ff077e24 */ /* 0x000fc8000f8e00ff */
[----:B-1----:R-:W-:-:S04]  /*dc80*/  IMAD R14, R14, R7, RZ ;  /* 0x000000070e0e7224 */ /* 0x002fc800078e02ff */
[----:B------:R-:W-:-:S05]  /*dc90*/  IMAD.IADD R9, R14, 0x1, R9 ;  /* 0x000000010e097824 */ /* 0x000fca00078e0209 */
[----:B------:R-:W-:-:S13]  /*dca0*/  ISETP.GT.AND P6, PT, R9, R0, PT ;  /* 0x000000000900720c */ /* 0x000fda0003fc4270 */
[----:B------:R-:W-:Y:S05]  /*dcb0*/  @!P6 BRA `(.L_x_12944) ;  /* 0xfffffffc0064e947 */ /* 0x000fea000383ffff */
.L_x_12939:
        /* <DEDUP_REMOVED lines=8> */
.L_x_13024:
[----:B------:R-:W-:Y:S01]  /*dd40*/  ISETP.NE.AND P0, PT, R3, RZ, PT ;  /* 0x000000ff0300720c */ /* 0x000fe20003f05270 */
[----:B------:R-:W-:-:S12]  /*dd50*/  IMAD.MOV.U32 R14, RZ, RZ, RZ ;  /* 0x000000ffff0e7224 */ /* 0x000fd800078e00ff */
[----:B------:R-:W-:Y:S05]  /*dd60*/  @!P0 BRA `(.L_x_12946) ;  /* 0x0000000000108947 */ /* 0x000fea0003800000 */
[----:B------:R-:W-:Y:S01]  /*dd70*/  UMOV UR4, 0xffffffff ;  /* 0xffffffff00047882 */ /* 0x000fe20000000000 */
[----:B------:R-:W-:Y:S02]  /*dd80*/  VIADD R12, R4, 0xffffffff ;  /* 0xffffffff040c7836 */ /* 0x000fe40000000000 */
[----:B------:R-:W-:Y:S05]  /*dd90*/  BRA.DIV UR4, `(.L_x_12947) ;  /* 0x00000026043c7947 */ /* 0x000fea000b800000 */
[----:B------:R3:W4:Y:S02]  /*dda0*/  SHFL.IDX PT, R14, R2, R12, 0x1f ;  /* 0x00001f0c020e7589 */ /* 0x00072400000e0000 */
.L_x_12946:
[----:B--2---:R-:W-:Y:S01]  /*ddb0*/  IABS R6, R5 ;  /* 0x0000000500067213 */ /* 0x004fe20000000000 */
[----:B----4-:R-:W-:Y:S02]  /*ddc0*/  IMAD R16, R14, R7, R16 ;  /* 0x000000070e107224 */ /* 0x010fe400078e0210 */
[----:B------:R-:W-:Y:S01]  /*ddd0*/  IMAD.IADD R19, R4, 0x1, R19 ;  /* 0x0000000104137824 */ /* 0x000fe200078e0213 */
[----:B------:R-:W2:Y:S01]  /*dde0*/  I2F.RP R8, R6 ;  /* 0x0000000600087306 */ /* 0x000ea20000209400 */
[----:B------:R-:W-:-:S07]  /*ddf0*/  IMAD.IADD R0, R0, 0x1, -R16 ;  /* 0x0000000100007824 */ /* 0x000fce00078e0a10 */
[----:B--2---:R-:W0:Y:S02]  /*de00*/  MUFU.RCP R8, R8 ;  /* 0x0000000800087308 */ /* 0x004e240000001000 */
[----:B0--3--:R-:W-:-:S06]  /*de10*/  VIADD R2, R8, 0xffffffe ;  /* 0x0ffffffe08027836 */ /* 0x009fcc0000000000 */
[----:B------:R0:W2:Y:S02]  /*de20*/  F2I.FTZ.U32.TRUNC.NTZ R3, R2 ;  /* 0x0000000200037305 */ /* 0x0000a4000021f000 */
[----:B0-----:R-:W-:Y:S02]  /*de30*/  IMAD.MOV.U32 R2, RZ, RZ, RZ ;  /* 0x000000ffff027224 */ /* 0x001fe400078e00ff */
[----:B--2---:R-:W-:-:S04]  /*de40*/  IMAD.MOV R7, RZ, RZ, -R3 ;  /* 0x000000ffff077224 */ /* 0x004fc800078e0a03 */
        /* <DEDUP_REMOVED lines=21> */
.L_x_12940:
[----:B------:R-:W-:Y:S01]  /*dfa0*/  UMOV UR4, URZ ;  /* 0x0000003f00047c82 */ /* 0x000fe20008000000 */
[----:B------:R-:W-:Y:S01]  /*dfb0*/  UMOV UR5, URZ ;  /* 0x0000003f00057c82 */ /* 0x000fe20008000000 */
[----:B------:R-:W-:Y:S01]  /*dfc0*/  ULDC UR6, c[0x0][0xc3c] ;  /* 0x00030f0000067ab9 */ /* 0x000fe20000000800 */
[----:B------:R-:W-:Y:S02]  /*dfd0*/  IMAD.MOV.U32 R16, RZ, RZ, R0 ;  /* 0x000000ffff107224 */ /* 0x000fe400078e0000 */
[----:B------:R-:W-:Y:S02]  /*dfe0*/  IMAD.U32 R17, RZ, RZ, UR4 ;  /* 0x00000004ff117e24 */ /* 0x000fe4000f8e00ff */
[----:B------:R-:W-:Y:S02]  /*dff0*/  IMAD.U32 R18, RZ, RZ, UR5 ;  /* 0x00000005ff127e24 */ /* 0x000fe4000f8e00ff */
[----:B------:R-:W-:-:S07]  /*e000*/  IMAD.U32 R19, RZ, RZ, UR6 ;  /* 0x00000006ff137e24 */ /* 0x000fce000f8e00ff */
.L_x_12948:
[----:B------:R-:W0:Y:S01]  /*e010*/  S2R R0, SR_TID.X ;  /* 0x0000000000007919 */ /* 0x000e220000002100 */
[----:B------:R-:W-:Y:S05]  /*e020*/  WARPSYNC.ALL ;  /* 0x0000000000007948 */ /* 0x000fea0003800000 */
[----:B------:R-:W-:Y:S01]  /*e030*/  BAR.SYNC.DEFER_BLOCKING 0x4, 0x200 ;  /* 0x0108000000007b1d */ /* 0x000fe20000010000 */
[----:B0-----:R-:W-:-:S04]  /*e040*/  LOP3.LUT R0, R0, 0x1f, RZ, 0xc0, !PT ;  /* 0x0000001f00007812 */ /* 0x001fc800078ec0ff */
[----:B------:R-:W-:-:S13]  /*e050*/  ISETP.NE.AND P0, PT, R0, RZ, PT ;  /* 0x000000ff0000720c */ /* 0x000fda0003f05270 */
[----:B------:R-:W0:Y:S01]  /*e060*/  @!P0 S2R R3, SR_CgaCtaId ;  /* 0x0000000000038919 */ /* 0x000e220000008800 */
[----:B------:R-:W-:-:S04]  /*e070*/  @!P0 MOV R0, 0x400 ;  /* 0x0000040000008802 */ /* 0x000fc80000000f00 */
[----:B0-----:R-:W-:-:S05]  /*e080*/  @!P0 LEA R22, R3, R0, 0x18 ;  /* 0x0000000003168211 */ /* 0x001fca00078ec0ff */
[----:B------:R3:W-:Y:S01]  /*e090*/  @!P0 STS.128 [R22+0x308d0], R16 ;  /* 0x0308d01016008388 */ /* 0x0007e20000000c00 */
[----:B------:R-:W-:Y:S06]  /*e0a0*/  BAR.ARV 0x5, 0x200 ;  /* 0x0148000000007b1d */ /* 0x000fec0000002000 */
.L_x_12937:
[----:B------:R-:W-:Y:S02]  /*e0b0*/  ULDC UR4, c[0x0][0xc3c] ;  /* 0x00030f0000047ab9 */ /* 0x000fe40000000800 */
[----:B--2---:R-:W-:-:S13]  /*e0c0*/  ISETP.GE.AND P0, PT, R19, UR4, PT ;  /* 0x0000000413007c0c */ /* 0x004fda000bf06270 */
[----:B------:R-:W-:Y:S05]  /*e0d0*/  @!P0 BRA `(.L_x_12949) ;  /* 0xffffffbc00008947 */ /* 0x000fea000383ffff */
[----:B------:R-:W-:Y:S05]  /*e0e0*/  BSYNC B8 ;  /* 0x0000000000087941 */ /* 0x000fea0003800000 */
.L_x_12859:
[----:B-1----:R-:W2:Y:S01]  /*e0f0*/  LDL.LU R0, [R1+0x30] ;  /* 0x0000300001007983 */ /* 0x002ea20000300800 */
        /* <DEDUP_REMOVED lines=11> */
.L_x_13027:
[----:B------:R-:W-:Y:S05]  /*e1b0*/  BSYNC B0 ;  /* 0x0000000000007941 */ /* 0x000fea0003800000 */
.L_x_12950:
[----:B------:R-:W-:-:S03]  /*e1c0*/  UMOV UR4, 0xffffffff ;  /* 0xffffffff00047882 */ /* 0x000fc60000000000 */
[----:B------:R-:W-:Y:S05]  /*e1d0*/  BRA.DIV UR4, `(.L_x_12952) ;  /* 0x0000002204647947 */ /* 0x000fea000b800000 */
[----:B-1----:R-:W1:Y:S02]  /*e1e0*/  S2R R0, SR_TID.X ;  /* 0x0000000000007919 */ /* 0x002e640000002100 */
[----:B-1----:R-:W-:-:S04]  /*e1f0*/  SHF.R.U32.HI R0, RZ, 0x5, R0 ;  /* 0x00000005ff007819 */ /* 0x002fc80000011600 */
[----:B------:R-:W-:-:S05]  /*e200*/  LOP3.LUT R0, R0, 0x3, RZ, 0xc0, !PT ;  /* 0x0000000300007812 */ /* 0x000fca00078ec0ff */
[----:B------:R1:W2:Y:S02]  /*e210*/  SHFL.IDX PT, R14, R0, RZ, 0x1f ;  /* 0x00001fff000e7589 */ /* 0x0002a400000e0000 */
.L_x_13030:
[----:B--2---:R-:W-:Y:S01]  /*e220*/  ISETP.NE.AND P0, PT, R14, RZ, PT ;  /* 0x000000ff0e00720c */ /* 0x004fe20003f05270 */
[----:B------:R-:W-:-:S12]  /*e230*/  BSSY B0, `(.L_x_12953) ;  /* 0x0000024000007945 */ /* 0x000fd80003800000 */
[----:B------:R-:W-:Y:S05]  /*e240*/  @P0 BRA `(.L_x_12954) ;  /* 0x0000000000880947 */ /* 0x000fea0003800000 */
[----:B------:R-:W-:-:S03]  /*e250*/  UMOV UR4, 0xffffffff ;  /* 0xffffffff00047882 */ /* 0x000fc60000000000 */
[----:B------:R-:W-:Y:S05]  /*e260*/  BRA.DIV UR4, `(.L_x_12955) ;  /* 0x0000002204747947 */ /* 0x000fea000b800000 */
[----:B------:R-:W-:-:S13]  /*e270*/  ELECT P6, URZ, PT ;  /* 0x00000000003f782f */ /* 0x000fda00038c0000 */
.L_x_13033:
[----:B------:R-:W-:Y:S05]  /*e280*/  @!P6 BRA `(.L_x_12954) ;  /* 0x000000000078e947 */ /* 0x000fea0003800000 */
[----:B------:R-:W-:-:S06]  /*e290*/  ULOP3.LUT UR4, UR36, 0x2, URZ, 0xfc, !UPT ;  /* 0x0000000224047892 */ /* 0x000fcc000f8efc3f */
[----:B-1----:R-:W-:-:S05]  /*e2a0*/  IMAD.U32 R0, RZ, RZ, UR4 ;  /* 0x00000004ff007e24 */ /* 0x002fca000f8e00ff */
[----:B------:R-:W-:-:S13]  /*e2b0*/  ISETP.NE.AND P2, PT, R0, 0x3, PT ;  /* 0x000000030000780c */ /* 0x000fda0003f45270 */
[----:B------:R-:W-:Y:S05]  /*e2c0*/  @!P2 BRA `(.L_x_12956) ;  /* 0x000000000004a947 */ /* 0x000fea0003800000 */
[----:B------:R-:W-:Y:S01]  /*e2d0*/  BPT.TRAP 0x1 ;  /* 0x000000040000795c */ /* 0x000fe20000300000 */
.L_x_12956:
        /* <DEDUP_REMOVED lines=12> */
.L_x_13034:
[----:B------:R-:W2:Y:S02]  /*e3a0*/  SYNCS.PHASECHK.TRANS64.TRYWAIT P0, [R3+URZ], R2 ;  /* 0x00000002030075a7 */ /* 0x000ea4000800017f */
[----:B--2---:R-:W-:Y:S05]  /*e3b0*/  @!P0 BRA `(.L_x_12958) ;  /* 0x0000002000548947 */ /* 0x004fea0003800000 */
.L_x_13035:
[----:B------:R-:W-:Y:S05]  /*e3c0*/  @!P2 BRA `(.L_x_12959) ;  /* 0x000000000004a947 */ /* 0x000fea0003800000 */
[----:B------:R-:W-:Y:S01]  /*e3d0*/  BPT.TRAP 0x1 ;  /* 0x000000040000795c */ /* 0x000fe20000300000 */
.L_x_12959:
[----:B------:R-:W-:-:S04]  /*e3e0*/  VIADD R0, R9, 0x30860 ;  /* 0x0003086009007836 */ /* 0x000fc80000000000 */
[----:B------:R-:W-:-:S04]  /*e3f0*/  IMAD R23, R23, 0x8, R0 ;  /* 0x0000000817177824 */ /* 0x000fc800078e0200 */
[----:B------:R-:W4:Y:S02]  /*e400*/  SYNCS.PHASECHK.TRANS64.TRYWAIT P0, [R23+URZ], R4 ;  /* 0x00000004170075a7 */ /* 0x000f24000800017f */
[----:B----4-:R-:W-:Y:S05]  /*e410*/  @!P0 BRA `(.L_x_12960) ;  /* 0x0000002000508947 */ /* 0x010fea0003800000 */
.L_x_13036:
[----:B------:R-:W-:-:S07]  /*e420*/  IMAD R7, R7, 0x8, R0 ;  /* 0x0000000807077824 */ /* 0x000fce00078e0200 */
.L_x_12961:
[----:B------:R0:W0:Y:S02]  /*e430*/  SYNCS.PHASECHK.TRANS64.TRYWAIT P0, [R7+URZ], R2 ;  /* 0x00000002070075a7 */ /* 0x000024000800017f */
[----:B0-----:R-:W-:Y:S05]  /*e440*/  @!P0 NANOSLEEP.SYNCS 0x989680 ;  /* 0x009896800000895d */ /* 0x001fea0003900000 */
[----:B------:R-:W0:Y:S02]  /*e450*/  @!P0 SYNCS.PHASECHK.TRANS64 P0, [R7+URZ], R2 ;  /* 0x00000002070085a7 */ /* 0x000e24000800007f */
[----:B0-----:R-:W-:Y:S05]  /*e460*/  @!P0 BRA `(.L_x_12961) ;  /* 0xfffffffc00f08947 */ /* 0x001fea000383ffff */
.L_x_12954:
[----:B------:R-:W-:Y:S05]  /*e470*/  BSYNC B0 ;  /* 0x0000000000007941 */ /* 0x000fea0003800000 */
.L_x_12953:
[----:B------:R-:W-:Y:S05]  /*e480*/  EXIT ;  /* 0x000000000000794d */ /* 0x000fea0003800000 */
.L_x_12823:
[----:B0-----:R-:W-:-:S04]  /*e490*/  IMAD.U32 R3, RZ, RZ, UR39 ;  /* 0x00000027ff037e24 */ /* 0x001fc8000f8e00ff */
[----:B------:R0:W1:Y:S03]  /*e4a0*/  SYNCS.PHASECHK.TRANS64.TRYWAIT P1, [R3+URZ+0x30800], R0 ;  /* 0x03080000030075a7 */ /* 0x000066000802017f */
[----:B-1----:R-:W-:Y:S05]  /*e4b0*/  @!P1 NANOSLEEP.SYNCS 0x989680 ;  /* 0x009896800000995d */ /* 0x002fea0003900000 */
[----:B------:R-:W1:Y:S02]  /*e4c0*/  @!P1 SYNCS.PHASECHK.TRANS64 P1, [R3+URZ+0x30800], R0 ;  /* 0x03080000030095a7 */ /* 0x000e64000802007f */
[----:B-1----:R-:W-:Y:S05]  /*e4d0*/  @!P1 BRA `(.L_x_12823) ;  /* 0xfffffffc00ec9947 */ /* 0x002fea000383ffff */
[----:B------:R-:W-:Y:S05]  /*e4e0*/  BRA `(.L_x_12962) ;  /* 0xffffff3000687947 */ /* 0x000fea000383ffff */
.L_x_12827:
[----:B-1----:R1:W2:Y:S02]  /*e4f0*/  SYNCS.PHASECHK.TRANS64.TRYWAIT P2, [R4+URZ+0x30830], R3 ;  /* 0x03083003040075a7 */ /* 0x0022a4000804017f */
[----:B--2---:R-:W-:Y:S05]  /*e500*/  @!P2 NANOSLEEP.SYNCS 0x989680 ;  /* 0x009896800000a95d */ /* 0x004fea0003900000 */
[----:B------:R-:W2:Y:S02]  /*e510*/  @!P2 SYNCS.PHASECHK.TRANS64 P2, [R4+URZ+0x30830], R3 ;  /* 0x030830030400a5a7 */ /* 0x000ea4000804007f */
[----:B--2---:R-:W-:Y:S05]  /*e520*/  @!P2 BRA `(.L_x_12827) ;  /* 0xfffffffc00f0a947 */ /* 0x004fea000383ffff */
[----:B------:R-:W-:Y:S05]  /*e530*/  BRA `(.L_x_12826) ;  /* 0xffffff3000907947 */ /* 0x000fea000383ffff */
.L_x_12832:
[----:B-1----:R-:W-:-:S04]  /*e540*/  IMAD.U32 R3, RZ, RZ, UR6 ;  /* 0x00000006ff037e24 */ /* 0x002fc8000f8e00ff */
[----:B------:R1:W3:Y:S03]  /*e550*/  SYNCS.PHASECHK.TRANS64.TRYWAIT P2, [R3+URZ+0x30830], R0 ;  /* 0x03083000030075a7 */ /* 0x0002e6000804017f */
[----:B---3--:R-:W-:Y:S05]  /*e560*/  @!P2 NANOSLEEP.SYNCS 0x989680 ;  /* 0x009896800000a95d */ /* 0x008fea0003900000 */
[----:B------:R-:W3:Y:S02]  /*e570*/  @!P2 SYNCS.PHASECHK.TRANS64 P2, [R3+URZ+0x30830], R0 ;  /* 0x030830000300a5a7 */ /* 0x000ee4000804007f */
[----:B---3--:R-:W-:Y:S05]  /*e580*/  @!P2 BRA `(.L_x_12832) ;  /* 0xfffffffc00eca947 */ /* 0x008fea000383ffff */
[----:B------:R-:W-:Y:S05]  /*e590*/  BRA `(.L_x_12829) ;  /* 0xffffff5c00e47947 */ /* 0x000fea000383ffff */
.L_x_12836:
[----:B-1----:R-:W-:-:S04]  /*e5a0*/  IMAD.U32 R3, RZ, RZ, UR6 ;  /* 0x00000006ff037e24 */ /* 0x002fc8000f8e00ff */
[----:B------:R1:W2:Y:S03]  /*e5b0*/  SYNCS.PHASECHK.TRANS64.TRYWAIT P2, [R3+URZ+0x30850], R0 ;  /* 0x03085000030075a7 */ /* 0x0002a6000804017f */
[----:B--2---:R-:W-:Y:S05]  /*e5c0*/  @!P2 NANOSLEEP.SYNCS 0x989680 ;  /* 0x009896800000a95d */ /* 0x004fea0003900000 */
[----:B------:R-:W2:Y:S02]  /*e5d0*/  @!P2 SYNCS.PHASECHK.TRANS64 P2, [R3+URZ+0x30850], R0 ;  /* 0x030850000300a5a7 */ /* 0x000ea4000804007f */
[----:B--2---:R-:W-:Y:S05]  /*e5e0*/  @!P2 BRA `(.L_x_12836) ;  /* 0xfffffffc00eca947 */ /* 0x004fea000383ffff */
[----:B------:R-:W-:Y:S05]  /*e5f0*/  BRA `(.L_x_12833) ;  /* 0xffffff60005c7947 */ /* 0x000fea000383ffff */
.L_x_12841:
[----:B---3--:R-:W-:-:S04]  /*e600*/  IMAD.U32 R5, RZ, RZ, UR12 ;  /* 0x0000000cff057e24 */ /* 0x008fc8000f8e00ff */
[----:B------:R3:W4:Y:S03]  /*e610*/  SYNCS.PHASECHK.TRANS64.TRYWAIT P0, [R5+URZ+0x30850], R4 ;  /* 0x03085004050075a7 */ /* 0x000726000800017f */
[----:B----4-:R-:W-:Y:S05]  /*e620*/  @!P0 NANOSLEEP.SYNCS 0x989680 ;  /* 0x009896800000895d */ /* 0x010fea0003900000 */
[----:B------:R-:W4:Y:S02]  /*e630*/  @!P0 SYNCS.PHASECHK.TRANS64 P0, [R5+URZ+0x30850], R4 ;  /* 0x03085004050085a7 */ /* 0x000f24000800007f */
[----:B----4-:R-:W-:Y:S05]  /*e640*/  @!P0 BRA `(.L_x_12841) ;  /* 0xfffffffc00ec8947 */ /* 0x010fea000383ffff */
[----:B------:R-:W-:Y:S05]  /*e650*/  BRA `(.L_x_12840) ;  /* 0xffffff8800007947 */ /* 0x000fea000383ffff */
.L_x_12871:
        /* <DEDUP_REMOVED lines=11> */
.L_x_12964:
[----:B------:R-:W-:Y:S05]  /*e710*/  BSYNC B0 ;  /* 0x0000000000007941 */ /* 0x000fea0003800000 */
.L_x_12963:
[----:B------:R-:W-:Y:S05]  /*e720*/  BRA `(.L_x_12965) ;  /* 0xffffffc000307947 */ /* 0x000fea000383ffff */
.L_x_12873:
[----:B------:R-:W-:Y:S01]  /*e730*/  BSSY B0, `(.L_x_12966) ;  /* 0x0000006000007945 */ /* 0x000fe20003800000 */
[----:B------:R-:W-:-:S07]  /*e740*/  IMAD.MOV.U32 R15, RZ, RZ, -0x1 ;  /* 0xffffffffff0f7424 */ /* 0x000fce00078e00ff */
[----:B01-3--:R-:W-:Y:S05]  /*e750*/  WARPSYNC.COLLECTIVE R15, `(.L_x_12967) ;  /* 0x000000000f0c7348 */ /* 0x00bfea0003c00000 */
[----:B------:R-:W-:Y:S02]  /*e760*/  ELECT P6, UR62, PT ;  /* 0x00000000003e782f */ /* 0x000fe400038c0000 */
[----:B------:R-:W-:Y:S01]  /*e770*/  MOV R14, UR62 ;  /* 0x0000003e000e7c02 */ /* 0x000fe20008000f00 */
[----:B01-3--:R-:W-:Y:S10]  /*e780*/  ENDCOLLECTIVE ;  /* 0x000000000000791b */ /* 0x00bff40003800000 */
.L_x_12967:
[----:B------:R-:W-:Y:S05]  /*e790*/  BSYNC B0 ;  /* 0x0000000000007941 */ /* 0x000fea0003800000 */
.L_x_12966:
[----:B------:R-:W-:Y:S05]  /*e7a0*/  BRA `(.L_x_12968) ;  /* 0xffffffc000307947 */ /* 0x000fea000383ffff */
.L_x_12875:
[----:B-1----:R1:W2:Y:S02]  /*e7b0*/  SYNCS.PHASECHK.TRANS64.TRYWAIT P0, [R0+URZ+0x30840], R2 ;  /* 0x03084002000075a7 */ /* 0x0022a4000800017f */
[----:B--2---:R-:W-:Y:S05]  /*e7c0*/  @!P0 NANOSLEEP.SYNCS 0x989680 ;  /* 0x009896800000895d */ /* 0x004fea0003900000 */
[----:B------:R-:W2:Y:S02]  /*e7d0*/  @!P0 SYNCS.PHASECHK.TRANS64 P0, [R0+URZ+0x30840], R2 ;  /* 0x03084002000085a7 */ /* 0x000ea4000800007f */
[----:B--2---:R-:W-:Y:S05]  /*e7e0*/  @!P0 BRA `(.L_x_12875) ;  /* 0xfffffffc00f08947 */ /* 0x004fea000383ffff */
[----:B------:R-:W-:Y:S05]  /*e7f0*/  BRA `(.L_x_12969) ;  /* 0xffffffc000847947 */ /* 0x000fea000383ffff */
.L_x_12879:
        /* <DEDUP_REMOVED lines=12> */
.L_x_12970:
[----:B------:R-:W-:Y:S02]  /*e8c0*/  IMAD.MOV.U32 R13, RZ, RZ, R0 ;  /* 0x000000ffff0d7224 */ /* 0x000fe400078e0000 */
[----:B------:R-:W-:-:S07]  /*e8d0*/  IMAD.MOV.U32 R6, RZ, RZ, R14 ;  /* 0x000000ffff067224 */ /* 0x000fce00078e000e */
[----:B------:R-:W-:Y:S05]  /*e8e0*/  WARPSYNC.COLLECTIVE R15, `(.L_x_12971) ;  /* 0x000000000f087348 */ /* 0x000fea0003c00000 */
[----:B------:R0:W1:Y:S02]  /*e8f0*/  SHFL.IDX P6, R14, R13, R12, R11 ;  /* 0x0000000c0d0e7389 */ /* 0x00006400000c000b */
[----:B01----:R-:W-:Y:S01]  /*e900*/  ENDCOLLECTIVE ;  /* 0x000000000000791b */ /* 0x003fe20003800000 */
.L_x_12971:
[----:B------:R-:W-:Y:S02]  /*e910*/  IMAD.MOV.U32 R13, RZ, RZ, R4 ;  /* 0x000000ffff0d7224 */ /* 0x000fe400078e0004 */
[----:B------:R-:W-:Y:S02]  /*e920*/  IMAD.MOV.U32 R12, RZ, RZ, 0x1 ;  /* 0x00000001ff0c7424 */ /* 0x000fe400078e00ff */
[----:B------:R-:W-:-:S07]  /*e930*/  IMAD.MOV.U32 R7, RZ, RZ, R14 ;  /* 0x000000ffff077224 */ /* 0x000fce00078e000e */
[----:B------:R-:W-:Y:S05]  /*e940*/  WARPSYNC.COLLECTIVE R15, `(.L_x_12972) ;  /* 0x000000000f087348 */ /* 0x000fea0003c00000 */
[----:B------:R0:W1:Y:S02]  /*e950*/  SHFL.IDX P6, R14, R13, R12, R11 ;  /* 0x0000000c0d0e7389 */ /* 0x00006400000c000b */
[----:B01----:R-:W-:Y:S01]  /*e960*/  ENDCOLLECTIVE ;  /* 0x000000000000791b */ /* 0x003fe20003800000 */
.L_x_12972:
        /* <DEDUP_REMOVED lines=9> */
[----:B------:R0:W-:Y:S01]  /*ea00*/  @!P1 LDGSTS.E.BYPASS.LTC128B.128 [R10+0xc400], desc[UR48][R6.64], !P0 ;  /* 0x0c400000060a9fae */ /* 0x0001e2000c101d70 */
[----:B------:R-:W-:Y:S01]  /*ea10*/  ISETP.GE.AND P1, PT, R8, R3, PT ;  /* 0x000000030800720c */ /* 0x000fe20003f26270 */
[----:B0-----:R-:W-:-:S12]  /*ea20*/  IMAD.MOV.U32 R6, RZ, RZ, R14 ;  /* 0x000000ffff067224 */ /* 0x001fd800078e000e */
[----:B------:R-:W-:Y:S05]  /*ea30*/  WARPSYNC.COLLECTIVE R15, `(.L_x_12973) ;  /* 0x000000000f087348 */ /* 0x000fea0003c00000 */
[----:B------:R0:W1:Y:S02]  /*ea40*/  SHFL.IDX P6, R14, R13, R12, R11 ;  /* 0x0000000c0d0e7389 */ /* 0x00006400000c000b */
[----:B01----:R-:W-:Y:S01]  /*ea50*/  ENDCOLLECTIVE ;  /* 0x000000000000791b */ /* 0x003fe20003800000 */
.L_x_12973:
[----:B------:R-:W-:Y:S02]  /*ea60*/  IMAD.MOV.U32 R13, RZ, RZ, R4 ;  /* 0x000000ffff0d7224 */ /* 0x000fe400078e0004 */
[----:B------:R-:W-:Y:S02]  /*ea70*/  IMAD.MOV.U32 R12, RZ, RZ, 0x2 ;  /* 0x00000002ff0c7424 */ /* 0x000fe400078e00ff */
[----:B------:R-:W-:-:S07]  /*ea80*/  IMAD.MOV.U32 R7, RZ, RZ, R14 ;  /* 0x000000ffff077224 */ /* 0x000fce00078e000e */
[----:B------:R-:W-:Y:S05]  /*ea90*/  WARPSYNC.COLLECTIVE R15, `(.L_x_12974) ;  /* 0x000000000f087348 */ /* 0x000fea0003c00000 */
[----:B------:R0:W1:Y:S02]  /*eaa0*/  SHFL.IDX P6, R14, R13, R12, R11 ;  /* 0x0000000c0d0e7389 */ /* 0x00006400000c000b */
[----:B01----:R-:W-:Y:S01]  /*eab0*/  ENDCOLLECTIVE ;  /* 0x000000000000791b */ /* 0x003fe20003800000 */
.L_x_12974:
        /* <DEDUP_REMOVED lines=9> */
[----:B------:R0:W-:Y:S02]  /*eb50*/  @!P1 LDGSTS.E.BYPASS.LTC128B.128 [R10+0xcc00], desc[UR48][R6.64], !P0 ;  /* 0x0cc00000060a9fae */ /* 0x0001e4000c101d70 */
[----:B0-----:R-:W-:-:S05]  /*eb60*/  VIADD R6, R17, 0x20 ;  /* 0x0000002011067836 */ /* 0x001fca0000000000 */
[----:B------:R-:W-:Y:S01]  /*eb70*/  ISETP.GE.AND P1, PT, R6, R3, PT ;  /* 0x000000030600720c */ /* 0x000fe20003f26270 */
[----:B------:R-:W-:-:S12]  /*eb80*/  IMAD.MOV.U32 R6, RZ, RZ, R14 ;  /* 0x000000ffff067224 */ /* 0x000fd800078e000e */
[----:B------:R-:W-:Y:S05]  /*eb90*/  WARPSYNC.COLLECTIVE R15, `(.L_x_12975) ;  /* 0x000000000f087348 */ /* 0x000fea0003c00000 */
[----:B------:R0:W1:Y:S02]  /*eba0*/  SHFL.IDX P6, R14, R13, R12, R11 ;  /* 0x0000000c0d0e7389 */ /* 0x00006400000c000b */
[----:B01----:R-:W-:Y:S01]  /*ebb0*/  ENDCOLLECTIVE ;  /* 0x000000000000791b */ /* 0x003fe20003800000 */
.L_x_12975:
[----:B------:R-:W-:Y:S02]  /*ebc0*/  IMAD.MOV.U32 R13, RZ, RZ, R4 ;  /* 0x000000ffff0d7224 */ /* 0x000fe400078e0004 */
[----:B------:R-:W-:Y:S02]  /*ebd0*/  IMAD.MOV.U32 R12, RZ, RZ, 0x3 ;  /* 0x00000003ff0c7424 */ /* 0x000fe400078e00ff */
[----:B------:R-:W-:-:S07]  /*ebe0*/  IMAD.MOV.U32 R7, RZ, RZ, R14 ;  /* 0x000000ffff077224 */ /* 0x000fce00078e000e */
[----:B------:R-:W-:Y:S05]  /*ebf0*/  WARPSYNC.COLLECTIVE R15, `(.L_x_12976) ;  /* 0x000000000f087348 */ /* 0x000fea0003c00000 */
[----:B------:R0:W1:Y:S02]  /*ec00*/  SHFL.IDX P6, R14, R13, R12, R11 ;  /* 0x0000000c0d0e7389 */ /* 0x00006400000c000b */
[----:B01----:R-:W-:Y:S01]  /*ec10*/  ENDCOLLECTIVE ;  /* 0x000000000000791b */ /* 0x003fe20003800000 */
.L_x_12976:
        /* <DEDUP_REMOVED lines=10> */
[----:B0-----:R-:W-:-:S04]  /*ecc0*/  IADD3 R6, R17, 0x30, RZ ;  /* 0x0000003011067810 */ /* 0x001fc80007ffe0ff */
[----:B------:R-:W-:Y:S01]  /*ecd0*/  ISETP.GE.AND P1, PT, R6, R3, PT ;  /* 0x000000030600720c */ /* 0x000fe20003f26270 */
[----:B------:R-:W-:-:S12]  /*ece0*/  IMAD.MOV.U32 R6, RZ, RZ, R14 ;  /* 0x000000ffff067224 */ /* 0x000fd800078e000e */
[----:B------:R-:W-:Y:S05]  /*ecf0*/  WARPSYNC.COLLECTIVE R15, `(.L_x_12977) ;  /* 0x000000000f087348 */ /* 0x000fea0003c00000 */
[----:B------:R0:W1:Y:S02]  /*ed00*/  SHFL.IDX P6, R14, R13, R12, R11 ;  /* 0x0000000c0d0e7389 */ /* 0x00006400000c000b */
[----:B01----:R-:W-:Y:S01]  /*ed10*/  ENDCOLLECTIVE ;  /* 0x000000000000791b */ /* 0x003fe20003800000 */
.L_x_12977:
[----:B------:R-:W-:Y:S02]  /*ed20*/  IMAD.MOV.U32 R13, RZ, RZ, R4 ;  /* 0x000000ffff0d7224 */ /* 0x000fe400078e0004 */
[----:B------:R-:W-:Y:S02]  /*ed30*/  IMAD.MOV.U32 R12, RZ, RZ, 0x4 ;  /* 0x00000004ff0c7424 */ /* 0x000fe400078e00ff */
[----:B------:R-:W-:-:S07]  /*ed40*/  IMAD.MOV.U32 R7, RZ, RZ, R14 ;  /* 0x000000ffff077224 */ /* 0x000fce00078e000e */
[----:B------:R-:W-:Y:S05]  /*ed50*/  WARPSYNC.COLLECTIVE R15, `(.L_x_12978) ;  /* 0x000000000f087348 */ /* 0x000fea0003c00000 */
[----:B------:R0:W1:Y:S02]  /*ed60*/  SHFL.IDX P6, R14, R13, R12, R11 ;  /* 0x0000000c0d0e7389 */ /* 0x00006400000c000b */
[----:B01----:R-:W-:Y:S01]  /*ed70*/  ENDCOLLECTIVE ;  /* 0x000000000000791b */ /* 0x003fe20003800000 */
.L_x_12978:
        /* <DEDUP_REMOVED lines=16> */
.L_x_12979:
[----:B------:R-:W-:Y:S02]  /*ee80*/  IMAD.MOV.U32 R13, RZ, RZ, R4 ;  /* 0x000000ffff0d7224 */ /* 0x000fe400078e0004 */
[----:B------:R-:W-:Y:S02]  /*ee90*/  IMAD.MOV.U32 R12, RZ, RZ, 0x5 ;  /* 0x00000005ff0c7424 */ /* 0x000fe400078e00ff */
[----:B------:R-:W-:-:S07]  /*eea0*/  IMAD.MOV.U32 R7, RZ, RZ, R14 ;  /* 0x000000ffff077224 */ /* 0x000fce00078e000e */
[----:B------:R-:W-:Y:S05]  /*eeb0*/  WARPSYNC.COLLECTIVE R15, `(.L_x_12980) ;  /* 0x000000000f087348 */ /* 0x000fea0003c00000 */
[----:B------:R0:W1:Y:S02]  /*eec0*/  SHFL.IDX P6, R14, R13, R12, R11 ;  /* 0x0000000c0d0e7389 */ /* 0x00006400000c000b */
[----:B01----:R-:W-:Y:S01]  /*eed0*/  ENDCOLLECTIVE ;  /* 0x000000000000791b */ /* 0x003fe20003800000 */
.L_x_12980:
        /* <DEDUP_REMOVED lines=16> */
.L_x_12981:
[----:B------:R-:W-:Y:S02]  /*efe0*/  IMAD.MOV.U32 R13, RZ, RZ, R4 ;  /* 0x000000ffff0d7224 */ /* 0x000fe400078e0004 */
[----:B------:R-:W-:Y:S02]  /*eff0*/  IMAD.MOV.U32 R12, RZ, RZ, 0x6 ;  /* 0x00000006ff0c7424 */ /* 0x000fe400078e00ff */
[----:B------:R-:W-:-:S07]  /*f000*/  IMAD.MOV.U32 R7, RZ, RZ, R14 ;  /* 0x000000ffff077224 */ /* 0x000fce00078e000e */
[----:B------:R-:W-:Y:S05]  /*f010*/  WARPSYNC.COLLECTIVE R15, `(.L_x_12982) ;  /* 0x000000000f087348 */ /* 0x000fea0003c00000 */
[----:B------:R0:W1:Y:S02]  /*f020*/  SHFL.IDX P6, R14, R13, R12, R11 ;  /* 0x0000000c0d0e7389 */ /* 0x00006400000c000b */
[----:B01----:R-:W-:Y:S01]  /*f030*/  ENDCOLLECTIVE ;  /* 0x000000000000791b */ /* 0x003fe20003800000 */
.L_x_12982:
        /* <DEDUP_REMOVED lines=16> */
.L_x_12983:
[----:B------:R-:W-:Y:S02]  /*f140*/  IMAD.MOV.U32 R13, RZ, RZ, R4 ;  /* 0x000000ffff0d7224 */ /* 0x000fe400078e0004 */
[----:B------:R-:W-:Y:S02]  /*f150*/  IMAD.MOV.U32 R12, RZ, RZ, 0x7 ;  /* 0x00000007ff0c7424 */ /* 0x000fe400078e00ff */
[----:B------:R-:W-:-:S07]  /*f160*/  IMAD.MOV.U32 R7, RZ, RZ, R14 ;  /* 0x000000ffff077224 */ /* 0x000fce00078e000e */
[----:B------:R-:W-:Y:S05]  /*f170*/  WARPSYNC.COLLECTIVE R15, `(.L_x_12984) ;  /* 0x000000000f087348 */ /* 0x000fea0003c00000 */
[----:B------:R0:W1:Y:S02]  /*f180*/  SHFL.IDX P6, R14, R13, R12, R11 ;  /* 0x0000000c0d0e7389 */ /* 0x00006400000c000b */
[----:B01----:R-:W-:Y:S01]  /*f190*/  ENDCOLLECTIVE ;  /* 0x000000000000791b */ /* 0x003fe20003800000 */
.L_x_12984:
        /* <DEDUP_REMOVED lines=11> */
.L_x_12985:
[----:B------:R-:W-:Y:S01]  /*f250*/  @!PT LDS RZ, [RZ] ;  /* 0x00000000fffff984 */ /* 0x000fe20000000800 */
[----:B------:R-:W-:Y:S01]  /*f260*/  @!PT LDS RZ, [RZ] ;  /* 0x00000000fffff984 */ /* 0x000fe20000000800 */
[----:B------:R-:W-:Y:S01]  /*f270*/  @!PT LDS RZ, [RZ] ;  /* 0x00000000fffff984 */ /* 0x000fe20000000800 */
[----:B------:R0:W-:Y:S01]  /*f280*/  @!P1 LDGSTS.E.BYPASS.LTC128B.128 [R10+0xf400], desc[UR48][R6.64], !P0 ;  /* 0x0f400000060a9fae */ /* 0x0001e2000c101d70 */
[----:B------:R-:W-:Y:S01]  /*f290*/  ISETP.GE.AND P1, PT, R0, R3, PT ;  /* 0x000000030000720c */ /* 0x000fe20003f26270 */
[----:B------:R-:W-:-:S05]  /*f2a0*/  VIADD R0, R17, 0x80 ;  /* 0x0000008011007836 */ /* 0x000fca0000000000 */
[----:B------:R-:W-:Y:S01]  /*f2b0*/  ISETP.GE.AND P2, PT, R0, R3, PT ;  /* 0x000000030000720c */ /* 0x000fe20003f46270 */
[----:B------:R-:W-:Y:S02]  /*f2c0*/  IMAD.MOV.U32 R13, RZ, RZ, R2 ;  /* 0x000000ffff0d7224 */ /* 0x000fe400078e0002 */
[----:B------:R-:W-:Y:S02]  /*f2d0*/  IMAD.MOV.U32 R12, RZ, RZ, RZ ;  /* 0x000000ffff0c7224 */ /* 0x000fe400078e00ff */
[----:B0-----:R-:W-:-:S08]  /*f2e0*/  IMAD.MOV.U32 R6, RZ, RZ, R14 ;  /* 0x000000ffff067224 */ /* 0x001fd000078e000e */
[----:B------:R-:W-:Y:S05]  /*f2f0*/  WARPSYNC.COLLECTIVE R15, `(.L_x_12986) ;  /* 0x000000000f087348 */ /* 0x000fea0003c00000 */
[----:B------:R0:W1:Y:S02]  /*f300*/  SHFL.IDX P6, R14, R13, R12, R11 ;  /* 0x0000000c0d0e7389 */ /* 0x00006400000c000b */
[----:B01----:R-:W-:Y:S01]  /*f310*/  ENDCOLLECTIVE ;  /* 0x000000000000791b */ /* 0x003fe20003800000 */
.L_x_12986:
[----:B------:R-:W-:-:S05]  /*f320*/  @!P1 LEA R6, P3, R20, R6, 0x1 ;  /* 0x0000000614069211 */ /* 0x000fca00078608ff */
[----:B------:R-:W-:-:S04]  /*f330*/  @!P1 IMAD.X R4, RZ, RZ, R4, P3 ;  /* 0x000000ffff049224 */ /* 0x000fc800018e0604 */
[----:B------:R-:W-:Y:S02]  /*f340*/  @!P1 IMAD.MOV.U32 R7, RZ, RZ, R4 ;  /* 0x000000ffff079224 */ /* 0x000fe400078e0004 */
[----:B------:R-:W-:-:S03]  /*f350*/  IMAD.MOV.U32 R13, RZ, RZ, R5 ;  /* 0x000000ffff0d7224 */ /* 0x000fc600078e0005 */
[----:B------:R-:W-:Y:S01]  /*f360*/  @!PT LDS RZ, [RZ] ;  /* 0x00000000fffff984 */ /* 0x000fe20000000800 */
[----:B------:R-:W-:Y:S01]  /*f370*/  @!PT LDS RZ, [RZ] ;  /* 0x00000000fffff984 */ /* 0x000fe20000000800 */
[----:B------:R-:W-:Y:S01]  /*f380*/  @!PT LDS RZ, [RZ] ;  /* 0x00000000fffff984 */ /* 0x000fe20000000800 */
[----:B------:R0:W-:Y:S01]  /*f390*/  @!P1 LDGSTS.E.BYPASS.LTC128B.128 [R10+0xfc00], desc[UR48][R6.64], !P0 ;  /* 0x0fc00000060a9fae */ /* 0x0001e2000c101d70 */
[----:B------:R-:W-:-:S07]  /*f3a0*/  IMAD.MOV.U32 R0, RZ, RZ, R14 ;  /* 0x000000ffff007224 */ /* 0x000fce00078e000e */
[----:B0-----:R-:W-:Y:S05]  /*f3b0*/  WARPSYNC.COLLECTIVE R15, `(.L_x_12987) ;  /* 0x000000000f087348 */ /* 0x001fea0003c00000 */
[----:B------:R1:W2:Y:S02]  /*f3c0*/  SHFL.IDX P6, R14, R13, R12, R11 ;  /* 0x0000000c0d0e7389 */ /* 0x0002a400000c000b */
[----:B012---:R-:W-:Y:S01]  /*f3d0*/  ENDCOLLECTIVE ;  /* 0x000000000000791b */ /* 0x007fe20003800000 */
.L_x_12987:
[----:B------:R-:W-:Y:S02]  /*f3e0*/  IMAD.MOV.U32 R13, RZ, RZ, R2 ;  /* 0x000000ffff0d7224 */ /* 0x000fe400078e0002 */
[----:B------:R-:W-:Y:S02]  /*f3f0*/  IMAD.MOV.U32 R12, RZ, RZ, 0x1 ;  /* 0x00000001ff0c7424 */ /* 0x000fe400078e00ff */
[----:B------:R-:W-:-:S07]  /*f400*/  IMAD.MOV.U32 R8, RZ, RZ, R14 ;  /* 0x000000ffff087224 */ /* 0x000fce00078e000e */
[----:B------:R-:W-:Y:S05]  /*f410*/  WARPSYNC.COLLECTIVE R15, `(.L_x_12988) ;  /* 0x000000000f087348 */ /* 0x000fea0003c00000 */
[----:B------:R0:W1:Y:S02]  /*f420*/  SHFL.IDX P6, R14, R13, R12, R11 ;  /* 0x0000000c0d0e7389 */ /* 0x00006400000c000b */
[----:B01----:R-:W-:Y:S01]  /*f430*/  ENDCOLLECTIVE ;  /* 0x000000000000791b */ /* 0x003fe20003800000 */
.L_x_12988:
[----:B------:R-:W-:-:S05]  /*f440*/  @!P2 LEA R6, P1, R20, R8, 0x1 ;  /* 0x000000081406a211 */ /* 0x000fca00078208ff */
[----:B------:R-:W-:Y:S02]  /*f450*/  @!P2 IMAD.X R7, RZ, RZ, R0, P1 ;  /* 0x000000ffff07a224 */ /* 0x000fe400008e0600 */
[----:B------:R-:W-:-:S03]  /*f460*/  VIADD R0, R17, 0x90 ;  /* 0x0000009011007836 */ /* 0x000fc60000000000 */
[----:B------:R-:W-:Y:S01]  /*f470*/  @!PT LDS RZ, [RZ] ;  /* 0x00000000fffff984 */ /* 0x000fe20000000800 */
[----:B------:R-:W-:Y:S01]  /*f480*/  @!PT LDS RZ, [RZ] ;  /* 0x00000000fffff984 */ /* 0x000fe20000000800 */
[----:B------:R-:W-:Y:S01]  /*f490*/  @!PT LDS RZ, [RZ] ;  /* 0x00000000fffff984 */ /* 0x000fe20000000800 */
[----:B------:R0:W-:Y:S01]  /*f4a0*/  @!P2 LDGSTS.E.BYPASS.LTC128B.128 [R10+0x10400], desc[UR48][R6.64], !P0 ;  /* 0x10400000060aafae */ /* 0x0001e2000c101d70 */
[----:B------:R-:W-:Y:S01]  /*f4b0*/  IMAD.MOV.U32 R13, RZ, RZ, R5 ;  /* 0x000000ffff0d7224 */ /* 0x000fe200078e0005 */
[----:B------:R-:W-:Y:S01]  /*f4c0*/  ISETP.GE.AND P1, PT, R0, R3, PT ;  /* 0x000000030000720c */ /* 0x000fe20003f26270 */
[----:B------:R-:W-:-:S12]  /*f4d0*/  IMAD.MOV.U32 R0, RZ, RZ, R14 ;  /* 0x000000ffff007224 */ /* 0x000fd800078e000e */
[----:B0-----:R-:W-:Y:S05]  /*f4e0*/  WARPSYNC.COLLECTIVE R15, `(.L_x_12989) ;  /* 0x000000000f087348 */ /* 0x001fea0003c00000 */
[----:B------:R1:W2:Y:S02]  /*f4f0*/  SHFL.IDX P6, R14, R13, R12, R11 ;  /* 0x0000000c0d0e7389 */ /* 0x0002a400000c000b */
[----:B012---:R-:W-:Y:S01]  /*f500*/  ENDCOLLECTIVE ;  /* 0x000000000000791b */ /* 0x007fe20003800000 */
.L_x_12989:
[----:B------:R-:W-:Y:S02]  /*f510*/  IMAD.MOV.U32 R13, RZ, RZ, R2 ;  /* 0x000000ffff0d7224 */ /* 0x000fe400078e0002 */
[----:B------:R-:W-:Y:S01]  /*f520*/  IMAD.MOV.U32 R12, RZ, RZ, 0x2 ;  /* 0x00000002ff0c7424 */ /* 0x000fe200078e00ff */
[----:B------:R-:W-:-:S13]  /*f530*/  @!P1 LEA R4, P2, R20, R14, 0x1 ;  /* 0x0000000e14049211 */ /* 0x000fda00078408ff */
[----:B------:R-:W-:Y:S05]  /*f540*/  WARPSYNC.COLLECTIVE R15, `(.L_x_12990) ;  /* 0x000000000f087348 */ /* 0x000fea0003c00000 */
[----:B------:R0:W1:Y:S02]  /*f550*/  SHFL.IDX P6, R14, R13, R12, R11 ;  /* 0x0000000c0d0e7389 */ /* 0x00006400000c000b */
[----:B01----:R-:W-:Y:S01]  /*f560*/  ENDCOLLECTIVE ;  /* 0x000000000000791b */ /* 0x003fe20003800000 */
.L_x_12990:
[----:B------:R-:W-:Y:S02]  /*f570*/  @!P1 IMAD.X R9, RZ, RZ, R0, P2 ;  /* 0x000000ffff099224 */ /* 0x000fe400010e0600 */
[----:B------:R-:W-:Y:S02]  /*f580*/  @!P1 IMAD.MOV.U32 R6, RZ, RZ, R4 ;  /* 0x000000ffff069224 */ /* 0x000fe400078e0004 */
[----:B------:R-:W-:-:S05]  /*f590*/  @!P1 IMAD.MOV.U32 R7, RZ, RZ, R9 ;  /* 0x000000ffff079224 */ /* 0x000fca00078e0009 */
        /* <DEDUP_REMOVED lines=9> */
.L_x_12991:
        /* <DEDUP_REMOVED lines=8> */
.L_x_12992:
[----:B------:R-:W-:-:S05]  /*f6b0*/  @!P1 LEA R6, P2, R20, R4, 0x1 ;  /* 0x0000000414069211 */ /* 0x000fca00078408ff */
        /* <DEDUP_REMOVED lines=10> */
.L_x_12993:
[----:B------:R-:W-:Y:S05]  /*f760*/  BRA `(.L_x_12994) ;  /* 0xffffffc000a87947 */ /* 0x000fea000383ffff */
.L_x_12882:
[----:B0-----:R0:W1:Y:S02]  /*f770*/  SYNCS.PHASECHK.TRANS64.TRYWAIT P0, [R22+URZ+0x30820], R3 ;  /* 0x03082003160075a7 */ /* 0x001064000800017f */
[----:B-1----:R-:W-:Y:S05]  /*f780*/  @!P0 NANOSLEEP.SYNCS 0x989680 ;  /* 0x009896800000895d */ /* 0x002fea0003900000 */
[----:B------:R-:W1:Y:S02]  /*f790*/  @!P0 SYNCS.PHASECHK.TRANS64 P0, [R22+URZ+0x30820], R3 ;  /* 0x03082003160085a7 */ /* 0x000e64000800007f */
[----:B-1----:R-:W-:Y:S05]  /*f7a0*/  @!P0 BRA `(.L_x_12882) ;  /* 0xfffffffc00f08947 */ /* 0x002fea000383ffff */
[----:B------:R-:W-:Y:S05]  /*f7b0*/  BRA `(.L_x_12995) ;  /* 0xffffffc400107947 */ /* 0x000fea000383ffff */
.L_x_12891:
[----:B0-----:R0:W2:Y:S02]  /*f7c0*/  SYNCS.PHASECHK.TRANS64.TRYWAIT P0, [R2+URZ+0x30840], R3 ;  /* 0x03084003020075a7 */ /* 0x0010a4000800017f */
[----:B--2---:R-:W-:Y:S05]  /*f7d0*/  @!P0 NANOSLEEP.SYNCS 0x989680 ;  /* 0x009896800000895d */ /* 0x004fea0003900000 */
[----:B------:R-:W2:Y:S02]  /*f7e0*/  @!P0 SYNCS.PHASECHK.TRANS64 P0, [R2+URZ+0x30840], R3 ;  /* 0x03084003020085a7 */ /* 0x000ea4000800007f */
[----:B--2---:R-:W-:Y:S05]  /*f7f0*/  @!P0 BRA `(.L_x_12891) ;  /* 0xfffffffc00f08947 */ /* 0x004fea000383ffff */
[----:B------:R-:W-:Y:S05]  /*f800*/  BRA `(.L_x_12996) ;  /* 0xffffffc400c07947 */ /* 0x000fea000383ffff */
.L_x_12896:
[----:B0-----:R0:W1:Y:S02]  /*f810*/  SYNCS.PHASECHK.TRANS64.TRYWAIT P0, [R3+URZ+0x60], R2 ;  /* 0x00006002030075a7 */ /* 0x001064000800017f */
[----:B-1----:R-:W-:Y:S05]  /*f820*/  @!P0 NANOSLEEP.SYNCS 0x989680 ;  /* 0x009896800000895d */ /* 0x002fea0003900000 */
[----:B------:R-:W1:Y:S02]  /*f830*/  @!P0 SYNCS.PHASECHK.TRANS64 P0, [R3+URZ+0x60], R2 ;  /* 0x00006002030085a7 */ /* 0x000e64000800007f */
[----:B-1----:R-:W-:Y:S05]  /*f840*/  @!P0 BRA `(.L_x_12896) ;  /* 0xfffffffc00f08947 */ /* 0x002fea000383ffff */
[----:B------:R-:W-:Y:S05]  /*f850*/  BRA `(.L_x_12997) ;  /* 0xffffffc8004c7947 */ /* 0x000fea000383ffff */
.L_x_12904:
[----:B-1----:R1:W2:Y:S02]  /*f860*/  SYNCS.PHASECHK.TRANS64.TRYWAIT P0, [R2+URZ+0x30840], R3 ;  /* 0x03084003020075a7 */ /* 0x0022a4000800017f */
[----:B--2---:R-:W-:Y:S05]  /*f870*/  @!P0 NANOSLEEP.SYNCS 0x989680 ;  /* 0x009896800000895d */ /* 0x004fea0003900000 */
[----:B------:R-:W2:Y:S02]  /*f880*/  @!P0 SYNCS.PHASECHK.TRANS64 P0, [R2+URZ+0x30840], R3 ;  /* 0x03084003020085a7 */ /* 0x000ea4000800007f */
[----:B--2---:R-:W-:Y:S05]  /*f890*/  @!P0 BRA `(.L_x_12904) ;  /* 0xfffffffc00f08947 */ /* 0x004fea000383ffff */
[----:B------:R-:W-:Y:S05]  /*f8a0*/  BRA `(.L_x_12998) ;  /* 0xffffffcc008c7947 */ /* 0x000fea000383ffff */
.L_x_12909:
[----:B0-----:R0:W1:Y:S02]  /*f8b0*/  SYNCS.PHASECHK.TRANS64.TRYWAIT P0, [R10+URZ+0x60], R3 ;  /* 0x000060030a0075a7 */ /* 0x001064000800017f */
[----:B-1----:R-:W-:Y:S05]  /*f8c0*/  @!P0 NANOSLEEP.SYNCS 0x989680 ;  /* 0x009896800000895d */ /* 0x002fea0003900000 */
[----:B------:R-:W1:Y:S02]  /*f8d0*/  @!P0 SYNCS.PHASECHK.TRANS64 P0, [R10+URZ+0x60], R3 ;  /* 0x000060030a0085a7 */ /* 0x000e64000800007f */
[----:B-1----:R-:W-:Y:S05]  /*f8e0*/  @!P0 BRA `(.L_x_12909) ;  /* 0xfffffffc00f08947 */ /* 0x002fea000383ffff */
[----:B------:R-:W-:Y:S05]  /*f8f0*/  BRA `(.L_x_12999) ;  /* 0xffffffd000187947 */ /* 0x000fea000383ffff */
.L_x_12917:
[----:B-1----:R1:W2:Y:S02]  /*f900*/  SYNCS.PHASECHK.TRANS64.TRYWAIT P0, [R2+URZ+0x30840], R3 ;  /* 0x03084003020075a7 */ /* 0x0022a4000800017f */
[----:B--2---:R-:W-:Y:S05]  /*f910*/  @!P0 NANOSLEEP.SYNCS 0x989680 ;  /* 0x009896800000895d */ /* 0x004fea0003900000 */
[----:B------:R-:W2:Y:S02]  /*f920*/  @!P0 SYNCS.PHASECHK.TRANS64 P0, [R2+URZ+0x30840], R3 ;  /* 0x03084003020085a7 */ /* 0x000ea4000800007f */
[----:B--2---:R-:W-:Y:S05]  /*f930*/  @!P0 BRA `(.L_x_12917) ;  /* 0xfffffffc00f08947 */ /* 0x004fea000383ffff */
[----:B------:R-:W-:Y:S05]  /*f940*/  BRA `(.L_x_13000) ;  /* 0xffffffd400247947 */ /* 0x000fea000383ffff */
.L_x_12922:
[----:B0-----:R0:W1:Y:S02]  /*f950*/  SYNCS.PHASECHK.TRANS64.TRYWAIT P0, [R8+URZ+0x60], R3 ;  /* 0x00006003080075a7 */ /* 0x001064000800017f */
[----:B-1----:R-:W-:Y:S05]  /*f960*/  @!P0 NANOSLEEP.SYNCS 0x989680 ;  /* 0x009896800000895d */ /* 0x002fea0003900000 */
[----:B------:R-:W1:Y:S02]  /*f970*/  @!P0 SYNCS.PHASECHK.TRANS64 P0, [R8+URZ+0x60], R3 ;  /* 0x00006003080085a7 */ /* 0x000e64000800007f */
[----:B-1----:R-:W-:Y:S05]  /*f980*/  @!P0 BRA `(.L_x_12922) ;  /* 0xfffffffc00f08947 */ /* 0x002fea000383ffff */
[----:B------:R-:W-:Y:S05]  /*f990*/  BRA `(.L_x_13001) ;  /* 0xffffffd400b47947 */ /* 0x000fea000383ffff */
.L_x_12932:
[----:B0-----:R0:W1:Y:S02]  /*f9a0*/  SYNCS.PHASECHK.TRANS64.TRYWAIT P0, [R3+URZ+0x30860], R0 ;  /* 0x03086000030075a7 */ /* 0x001064000800017f */
[----:B-1----:R-:W-:Y:S05]  /*f9b0*/  @!P0 NANOSLEEP.SYNCS 0x989680 ;  /* 0x009896800000895d */ /* 0x002fea0003900000 */
[----:B------:R-:W1:Y:S02]  /*f9c0*/  @!P0 SYNCS.PHASECHK.TRANS64 P0, [R3+URZ+0x30860], R0 ;  /* 0x03086000030085a7 */ /* 0x000e64000800007f */
[----:B-1----:R-:W-:Y:S05]  /*f9d0*/  @!P0 BRA `(.L_x_12932) ;  /* 0xfffffffc00f08947 */ /* 0x002fea000383ffff */
[----:B------:R-:W-:Y:S05]  /*f9e0*/  BRA `(.L_x_13002) ;  /* 0xffffffd800ac7947 */ /* 0x000fea000383ffff */
.L_x_12938:
        /* <DEDUP_REMOVED lines=8> */
.L_x_13004:
[----:B------:R-:W-:Y:S05]  /*fa70*/  BSYNC B0 ;  /* 0x0000000000007941 */ /* 0x000fea0003800000 */
.L_x_13003:
        /* <DEDUP_REMOVED lines=9> */
.L_x_13005:
[----:B------:R-:W-:Y:S02]  /*fb10*/  ULDC UR4, c[0x0][0xc3c] ;  /* 0x00030f0000047ab9 */ /* 0x000fe40000000800 */
[----:B------:R-:W-:-:S13]  /*fb20*/  ISETP.GE.OR P1, PT, R5, UR4, !P0 ;  /* 0x0000000405007c0c */ /* 0x000fda000c726670 */
[----:B------:R-:W0:Y:S01]  /*fb30*/  @!P1 LDC.64 R2, c[0x0][0xc80] ;  /* 0x00032000ff029b82 */ /* 0x000e220000000a00 */
[----:B------:R-:W-:Y:S02]  /*fb40*/  IMAD.MOV.U32 R11, RZ, RZ, RZ ;  /* 0x000000ffff0b7224 */ /* 0x000fe400078e00ff */
[----:B------:R-:W-:Y:S02]  /*fb50*/  IMAD.MOV.U32 R4, RZ, RZ, R14 ;  /* 0x000000ffff047224 */ /* 0x000fe400078e000e */
[----:B0-----:R-:W-:-:S06]  /*fb60*/  @!P1 IMAD.WIDE R2, R5, 0x4, R2 ;  /* 0x0000000405029825 */ /* 0x001fcc00078e0202 */
[----:B------:R-:W2:Y:S01]  /*fb70*/  @!P1 LDG.E R2, desc[UR48][R2.64] ;  /* 0x0000003002029981 */ /* 0x000ea2000c1e1900 */
[----:B------:R-:W-:Y:S01]  /*fb80*/  IMAD.MOV.U32 R5, RZ, RZ, RZ ;  /* 0x000000ffff057224 */ /* 0x000fe200078e00ff */
        /* <DEDUP_REMOVED lines=10> */
.L_x_13006:
[----:B------:R-:W-:Y:S01]  /*fc30*/  IMAD.MOV.U32 R12, RZ, RZ, 0x2 ;  /* 0x00000002ff0c7424 */ /* 0x000fe200078e00ff */
[----:B------:R-:W-:-:S05]  /*fc40*/  SEL R6, R14, RZ, P1 ;  /* 0x000000ff0e067207 */ /* 0x000fca0000800000 */
[----:B------:R-:W-:-:S04]  /*fc50*/  IMAD.IADD R6, R5, 0x1, R6 ;  /* 0x0000000105067824 */ /* 0x000fc800078e0206 */
[----:B------:R-:W-:-:S07]  /*fc60*/  IMAD.MOV.U32 R13, RZ, RZ, R6 ;  /* 0x000000ffff0d7224 */ /* 0x000fce00078e0006 */
[----:B------:R-:W-:Y:S05]  /*fc70*/  WARPSYNC.COLLECTIVE R15, `(.L_x_13007) ;  /* 0x000000000f087348 */ /* 0x000fea0003c00000 */
[----:B------:R0:W1:Y:S02]  /*fc80*/  SHFL.UP P6, R14, R13, R12, R11 ;  /* 0x0400000c0d0e7389 */ /* 0x00006400000c000b */
[----:B01----:R-:W-:Y:S01]  /*fc90*/  ENDCOLLECTIVE ;  /* 0x000000000000791b */ /* 0x003fe20003800000 */
.L_x_13007:
[----:B------:R-:W-:Y:S01]  /*fca0*/  IMAD.MOV.U32 R12, RZ, RZ, 0x4 ;  /* 0x00000004ff0c7424 */ /* 0x000fe200078e00ff */
[----:B------:R-:W-:-:S05]  /*fcb0*/  SEL R7, R14, RZ, P2 ;  /* 0x000000ff0e077207 */ /* 0x000fca0001000000 */
[----:B------:R-:W-:-:S04]  /*fcc0*/  IMAD.IADD R7, R6, 0x1, R7 ;  /* 0x0000000106077824 */ /* 0x000fc800078e0207 */
[----:B------:R-:W-:-:S07]  /*fcd0*/  IMAD.MOV.U32 R13, RZ, RZ, R7 ;  /* 0x000000ffff0d7224 */ /* 0x000fce00078e0007 */
[----:B------:R-:W-:Y:S05]  /*fce0*/  WARPSYNC.COLLECTIVE R15, `(.L_x_13008) ;  /* 0x000000000f087348 */ /* 0x000fea0003c00000 */
[----:B------:R0:W1:Y:S02]  /*fcf0*/  SHFL.UP P6, R14, R13, R12, R11 ;  /* 0x0400000c0d0e7389 */ /* 0x00006400000c000b */
[----:B01----:R-:W-:Y:S01]  /*fd00*/  ENDCOLLECTIVE ;  /* 0x000000000000791b */ /* 0x003fe20003800000 */
.L_x_13008:
[----:B------:R-:W-:Y:S01]  /*fd10*/  IMAD.MOV.U32 R12, RZ, RZ, 0x8 ;  /* 0x00000008ff0c7424 */ /* 0x000fe200078e00ff */
[----:B------:R-:W-:-:S05]  /*fd20*/  SEL R2, R14, RZ, P3 ;  /* 0x000000ff0e027207 */ /* 0x000fca0001800000 */
[----:B------:R-:W-:-:S04]  /*fd30*/  IMAD.IADD R2, R7, 0x1, R2 ;  /* 0x0000000107027824 */ /* 0x000fc800078e0202 */
[----:B------:R-:W-:-:S07]  /*fd40*/  IMAD.MOV.U32 R13, RZ, RZ, R2 ;  /* 0x000000ffff0d7224 */ /* 0x000fce00078e0002 */
[----:B------:R-:W-:Y:S05]  /*fd50*/  WARPSYNC.COLLECTIVE R15, `(.L_x_13009) ;  /* 0x000000000f087348 */ /* 0x000fea0003c00000 */
[----:B------:R0:W1:Y:S02]  /*fd60*/  SHFL.UP P6, R14, R13, R12, R11 ;  /* 0x0400000c0d0e7389 */ /* 0x00006400000c000b */
[----:B01----:R-:W-:Y:S01]  /*fd70*/  ENDCOLLECTIVE ;  /* 0x000000000000791b */ /* 0x003fe20003800000 */
.L_x_13009:
[----:B------:R-:W-:Y:S01]  /*fd80*/  IMAD.MOV.U32 R12, RZ, RZ, 0x10 ;  /* 0x00000010ff0c7424 */ /* 0x000fe200078e00ff */
[----:B------:R-:W-:-:S05]  /*fd90*/  SEL R3, R14, RZ, P4 ;  /* 0x000000ff0e037207 */ /* 0x000fca0002000000 */
[----:B------:R-:W-:-:S04]  /*fda0*/  IMAD.IADD R3, R2, 0x1, R3 ;  /* 0x0000000102037824 */ /* 0x000fc800078e0203 */
[----:B------:R-:W-:-:S07]  /*fdb0*/  IMAD.MOV.U32 R13, RZ, RZ, R3 ;  /* 0x000000ffff0d7224 */ /* 0x000fce00078e0003 */
[----:B------:R-:W-:Y:S05]  /*fdc0*/  WARPSYNC.COLLECTIVE R15, `(.L_x_13010) ;  /* 0x000000000f087348 */ /* 0x000fea0003c00000 */
[----:B------:R0:W1:Y:S02]  /*fdd0*/  SHFL.UP P6, R14, R13, R12, R11 ;  /* 0x0400000c0d0e7389 */ /* 0x00006400000c000b */
[----:B01----:R-:W-:Y:S01]  /*fde0*/  ENDCOLLECTIVE ;  /* 0x000000000000791b */ /* 0x003fe20003800000 */
.L_x_13010:
        /* <DEDUP_REMOVED lines=8> */
.L_x_13011:
[----:B------:R-:W-:Y:S05]  /*fe70*/  BRA `(.L_x_13012) ;  /* 0xffffffd800dc7947 */ /* 0x000fea000383ffff */
.L_x_12943:
        /* <DEDUP_REMOVED lines=8> */
.L_x_13014:
[----:B------:R-:W-:Y:S05]  /*ff00*/  BSYNC B0 ;  /* 0x0000000000007941 */ /* 0x000fea0003800000 */
.L_x_13013:
        /* <DEDUP_REMOVED lines=8> */
.L_x_13015:
[----:B------:R-:W-:Y:S01]  /*ff90*/  IMAD.MOV.U32 R12, RZ, RZ, 0x4 ;  /* 0x00000004ff0c7424 */ /* 0x000fe200078e00ff */
[----:B------:R-:W-:-:S05]  /*ffa0*/  SEL R2, R14, RZ, P2 ;  /* 0x000000ff0e027207 */ /* 0x000fca0001000000 */
[----:B------:R-:W-:-:S04]  /*ffb0*/  IMAD.IADD R2, R13, 0x1, R2 ;  /* 0x000000010d027824 */ /* 0x000fc800078e0202 */
[----:B------:R-:W-:-:S07]  /*ffc0*/  IMAD.MOV.U32 R13, RZ, RZ, R2 ;  /* 0x000000ffff0d7224 */ /* 0x000fce00078e0002 */
[----:B------:R-:W-:Y:S05]  /*ffd0*/  WARPSYNC.COLLECTIVE R15, `(.L_x_13016) ;  /* 0x000000000f087348 */ /* 0x000fea0003c00000 */
[----:B------:R0:W1:Y:S02]  /*ffe0*/  SHFL.UP P6, R14, R13, R12, R11 ;  /* 0x0400000c0d0e7389 */ /* 0x00006400000c000b */
[----:B01----:R-:W-:Y:S01]  /*fff0*/  ENDCOLLECTIVE ;  /* 0x000000000000791b */ /* 0x003fe20003800000 */
.L_x_13016:
[----:B------:R-:W-:Y:S01]  /*10000*/  IMAD.MOV.U32 R12, RZ, RZ, 0x8 ;  /* 0x00000008ff0c7424 */ /* 0x000fe200078e00ff */
[----:B------:R-:W-:-:S05]  /*10010*/  SEL R3, R14, RZ, P3 ;  /* 0x000000ff0e037207 */ /* 0x000fca0001800000 */
[----:B------:R-:W-:-:S04]  /*10020*/  IMAD.IADD R3, R2, 0x1, R3 ;  /* 0x0000000102037824 */ /* 0x000fc800078e0203 */
[----:B------:R-:W-:-:S07]  /*10030*/  IMAD.MOV.U32 R13, RZ, RZ, R3 ;  /* 0x000000ffff0d7224 */ /* 0x000fce00078e0003 */
[----:B------:R-:W-:Y:S05]  /*10040*/  WARPSYNC.COLLECTIVE R15, `(.L_x_13017) ;  /* 0x000000000f087348 */ /* 0x000fea0003c00000 */
[----:B------:R0:W1:Y:S02]  /*10050*/  SHFL.UP P6, R14, R13, R12, R11 ;  /* 0x0400000c0d0e7389 */ /* 0x00006400000c000b */
[----:B01----:R-:W-:Y:S01]  /*10060*/  ENDCOLLECTIVE ;  /* 0x000000000000791b */ /* 0x003fe20003800000 */
.L_x_13017:
[----:B------:R-:W-:Y:S01]  /*10070*/  IMAD.MOV.U32 R12, RZ, RZ, 0x10 ;  /* 0x00000010ff0c7424 */ /* 0x000fe200078e00ff */
[----:B------:R-:W-:-:S05]  /*10080*/  SEL R4, R14, RZ, P4 ;  /* 0x000000ff0e047207 */ /* 0x000fca0002000000 */
[----:B------:R-:W-:-:S04]  /*10090*/  IMAD.IADD R4, R3, 0x1, R4 ;  /* 0x0000000103047824 */ /* 0x000fc800078e0204 */
[----:B------:R-:W-:-:S07]  /*100a0*/  IMAD.MOV.U32 R13, RZ, RZ, R4 ;  /* 0x000000ffff0d7224 */ /* 0x000fce00078e0004 */
[----:B------:R-:W-:Y:S05]  /*100b0*/  WARPSYNC.COLLECTIVE R15, `(.L_x_13018) ;  /* 0x000000000f087348 */ /* 0x000fea0003c00000 */
[----:B------:R0:W1:Y:S02]  /*100c0*/  SHFL.UP P6, R14, R13, R12, R11 ;  /* 0x0400000c0d0e7389 */ /* 0x00006400000c000b */
[----:B01----:R-:W-:Y:S01]  /*100d0*/  ENDCOLLECTIVE ;  /* 0x000000000000791b */ /* 0x003fe20003800000 */
.L_x_13018:
        /* <DEDUP_REMOVED lines=8> */
.L_x_13019:
[----:B------:R-:W-:Y:S05]  /*10160*/  BRA `(.L_x_13020) ;  /* 0xffffffd800bc7947 */ /* 0x000fea000383ffff */
.L_x_12945:
[----:B------:R-:W-:Y:S01]  /*10170*/  BSSY B0, `(.L_x_13021) ;  /* 0x0000006000007945 */ /* 0x000fe20003800000 */
[----:B------:R-:W-:Y:S01]  /*10180*/  PLOP3.LUT P6, PT, P6, PT, PT, 0x8, 0x0 ;  /* 0x000000000000781c */ /* 0x000fe200037ce170 */
[----:B------:R-:W-:-:S12]  /*10190*/  IMAD.MOV.U32 R15, RZ, RZ, -0x1 ;  /* 0xffffffffff0f7424 */ /* 0x000fd800078e00ff */
[----:B0-----:R-:W-:Y:S05]  /*101a0*/  WARPSYNC.COLLECTIVE R15, `(.L_x_13022) ;  /* 0x000000000f087348 */ /* 0x001fea0003c00000 */
[----:B------:R-:W-:Y:S01]  /*101b0*/  VOTE.ANY R14, PT, P6 ;  /* 0x00000000000e7806 */ /* 0x000fe200030e0100 */
[----:B0-----:R-:W-:Y:S06]  /*101c0*/  ENDCOLLECTIVE ;  /* 0x000000000000791b */ /* 0x001fec0003800000 */
.L_x_13022:
[----:B------:R-:W-:Y:S05]  /*101d0*/  BSYNC B0 ;  /* 0x0000000000007941 */ /* 0x000fea0003800000 */
.L_x_13021:
        /* <DEDUP_REMOVED lines=9> */
.L_x_13023:
[----:B------:R-:W-:Y:S01]  /*10270*/  IMAD.MOV.U32 R5, RZ, RZ, R14 ;  /* 0x000000ffff057224 */ /* 0x000fe200078e000e */
[----:B------:R-:W-:Y:S06]  /*10280*/  BRA `(.L_x_13024) ;  /* 0xffffffd800ac7947 */ /* 0x000fec000383ffff */
.L_x_12947:
[----:B------:R-:W-:Y:S01]  /*10290*/  BSSY B0, `(.L_x_13025) ;  /* 0x0000007000007945 */ /* 0x000fe20003800000 */
[----:B------:R-:W-:Y:S02]  /*102a0*/  IMAD.MOV.U32 R13, RZ, RZ, R2 ;  /* 0x000000ffff0d7224 */ /* 0x000fe400078e0002 */
[----:B------:R-:W-:Y:S02]  /*102b0*/  IMAD.MOV.U32 R11, RZ, RZ, 0x1f ;  /* 0x0000001fff0b7424 */ /* 0x000fe400078e00ff */
[----:B------:R-:W-:-:S07]  /*102c0*/  IMAD.MOV.U32 R15, RZ, RZ, -0x1 ;  /* 0xffffffffff0f7424 */ /* 0x000fce00078e00ff */
[----:B012---:R-:W-:Y:S05]  /*102d0*/  WARPSYNC.COLLECTIVE R15, `(.L_x_13026) ;  /* 0x000000000f087348 */ /* 0x007fea0003c00000 */
[----:B------:R3:W4:Y:S02]  /*102e0*/  SHFL.IDX P6, R14, R13, R12, R11 ;  /* 0x0000000c0d0e7389 */ /* 0x00072400000c000b */
[----:B01234-:R-:W-:Y:S01]  /*102f0*/  ENDCOLLECTIVE ;  /* 0x000000000000791b */ /* 0x01ffe20003800000 */
.L_x_13026:
[----:B------:R-:W-:Y:S05]  /*10300*/  BSYNC B0 ;  /* 0x0000000000007941 */ /* 0x000fea0003800000 */
.L_x_13025:
[----:B------:R-:W-:Y:S05]  /*10310*/  BRA `(.L_x_12946) ;  /* 0xffffffd800a47947 */ /* 0x000fea000383ffff */
.L_x_12951:
[----:B-1----:R1:W2:Y:S02]  /*10320*/  SYNCS.PHASECHK.TRANS64.TRYWAIT P0, [R9+URZ+0x30820], R0 ;  /* 0x03082000090075a7 */ /* 0x0022a4000800017f */
[----:B--2---:R-:W-:Y:S05]  /*10330*/  @!P0 NANOSLEEP.SYNCS 0x989680 ;  /* 0x009896800000895d */ /* 0x004fea0003900000 */
[----:B------:R-:W2:Y:S02]  /*10340*/  @!P0 SYNCS.PHASECHK.TRANS64 P0, [R9+URZ+0x30820], R0 ;  /* 0x03082000090085a7 */ /* 0x000ea4000800007f */
[----:B--2---:R-:W-:Y:S05]  /*10350*/  @!P0 BRA `(.L_x_12951) ;  /* 0xfffffffc00f08947 */ /* 0x004fea000383ffff */
[----:B------:R-:W-:Y:S05]  /*10360*/  BRA `(.L_x_13027) ;  /* 0xffffffdc00907947 */ /* 0x000fea000383ffff */
.L_x_12952:
        /* <DEDUP_REMOVED lines=11> */
.L_x_13029:
[----:B------:R-:W-:Y:S05]  /*10420*/  BSYNC B0 ;  /* 0x0000000000007941 */ /* 0x000fea0003800000 */
.L_x_13028:
[----:B------:R-:W-:Y:S05]  /*10430*/  BRA `(.L_x_13030) ;  /* 0xffffffdc00787947 */ /* 0x000fea000383ffff */
.L_x_12955:
[----:B------:R-:W-:Y:S01]  /*10440*/  BSSY B1, `(.L_x_13031) ;  /* 0x0000006000017945 */ /* 0x000fe20003800000 */
[----:B------:R-:W-:-:S07]  /*10450*/  IMAD.MOV.U32 R15, RZ, RZ, -0x1 ;  /* 0xffffffffff0f7424 */ /* 0x000fce00078e00ff */
[----:B01-3--:R-:W-:Y:S05]  /*10460*/  WARPSYNC.COLLECTIVE R15, `(.L_x_13032) ;  /* 0x000000000f0c7348 */ /* 0x00bfea0003c00000 */
[----:B------:R-:W-:Y:S02]  /*10470*/  ELECT P6, UR62, PT ;  /* 0x00000000003e782f */ /* 0x000fe400038c0000 */
[----:B------:R-:W-:Y:S01]  /*10480*/  MOV R14, UR62 ;  /* 0x0000003e000e7c02 */ /* 0x000fe20008000f00 */
[----:B01-3--:R-:W-:Y:S10]  /*10490*/  ENDCOLLECTIVE ;  /* 0x000000000000791b */ /* 0x00bff40003800000 */
.L_x_13032:
[----:B------:R-:W-:Y:S05]  /*104a0*/  BSYNC B1 ;  /* 0x0000000000017941 */ /* 0x000fea0003800000 */
.L_x_13031:
[----:B------:R-:W-:Y:S05]  /*104b0*/  BRA `(.L_x_13033) ;  /* 0xffffffdc00707947 */ /* 0x000fea000383ffff */
.L_x_12957:
[----:B-1----:R1:W2:Y:S02]  /*104c0*/  SYNCS.PHASECHK.TRANS64.TRYWAIT P0, [R5+URZ], R4 ;  /* 0x00000004050075a7 */ /* 0x0022a4000800017f */
[----:B--2---:R-:W-:Y:S05]  /*104d0*/  @!P0 NANOSLEEP.SYNCS 0x989680 ;  /* 0x009896800000895d */ /* 0x004fea0003900000 */
[----:B------:R-:W2:Y:S02]  /*104e0*/  @!P0 SYNCS.PHASECHK.TRANS64 P0, [R5+URZ], R4 ;  /* 0x00000004050085a7 */ /* 0x000ea4000800007f */
[----:B--2---:R-:W-:Y:S05]  /*104f0*/  @!P0 BRA `(.L_x_12957) ;  /* 0xfffffffc00f08947 */ /* 0x004fea000383ffff */
[----:B------:R-:W-:Y:S05]  /*10500*/  BRA `(.L_x_13034) ;  /* 0xffffffdc00a47947 */ /* 0x000fea000383ffff */
.L_x_12958:
[----:B--2---:R2:W4:Y:S02]  /*10510*/  SYNCS.PHASECHK.TRANS64.TRYWAIT P0, [R3+URZ], R2 ;  /* 0x00000002030075a7 */ /* 0x004524000800017f */
[----:B----4-:R-:W-:Y:S05]  /*10520*/  @!P0 NANOSLEEP.SYNCS 0x989680 ;  /* 0x009896800000895d */ /* 0x010fea0003900000 */
[----:B------:R-:W4:Y:S02]  /*10530*/  @!P0 SYNCS.PHASECHK.TRANS64 P0, [R3+URZ], R2 ;  /* 0x00000002030085a7 */ /* 0x000f24000800007f */
[----:B----4-:R-:W-:Y:S05]  /*10540*/  @!P0 BRA `(.L_x_12958) ;  /* 0xfffffffc00f08947 */ /* 0x010fea000383ffff */
[----:B------:R-:W-:Y:S05]  /*10550*/  BRA `(.L_x_13035) ;  /* 0xffffffdc00987947 */ /* 0x000fea000383ffff */
.L_x_12960:
[----:B----4-:R4:W0:Y:S02]  /*10560*/  SYNCS.PHASECHK.TRANS64.TRYWAIT P0, [R23+URZ], R4 ;  /* 0x00000004170075a7 */ /* 0x010824000800017f */
[----:B0-----:R-:W-:Y:S05]  /*10570*/  @!P0 NANOSLEEP.SYNCS 0x989680 ;  /* 0x009896800000895d */ /* 0x001fea0003900000 */
[----:B------:R-:W0:Y:S02]  /*10580*/  @!P0 SYNCS.PHASECHK.TRANS64 P0, [R23+URZ], R4 ;  /* 0x00000004170085a7 */ /* 0x000e24000800007f */
[----:B0-----:R-:W-:Y:S05]  /*10590*/  @!P0 BRA `(.L_x_12960) ;  /* 0xfffffffc00f08947 */ /* 0x001fea000383ffff */
[----:B------:R-:W-:Y:S05]  /*105a0*/  BRA `(.L_x_13036) ;  /* 0xffffffdc009c7947 */ /* 0x000fea000383ffff */
.L_x_13037:
        /* <DEDUP_REMOVED lines=13> */
.L_x_15333:


//--------------------- .text._ZN7cutlass13device_kernelIN5flash11enable_sm90INS1_16FlashAttnFwdSm90INS1_25CollectiveMainloopFwdSm90ILi2EN4cute5tupleIJNS5_1CILi1EEES8_S8_EEENS6_IJNS7_ILi192EEESA_NS7_ILi64EEEEEELi64ENS_6half_tEfNS_4arch4Sm90ELb0ELb0ELb0ELb1ELb0ELb1ELb0ELb0ELb1ELb1ELb0ELb0EEENS1_21CollectiveEpilogueFwdINS6_IJSA_SB_SA_EEES9_SD_SF_Li384ELb1ELb1ELb0ELb0EEENS1_36VarlenDynamicPersistentTileSchedulerILi192ELi192ELi384ELi128ELb0ELb1ELb1ELb0ELb1ELb1EEEEEEEEEvNT_6ParamsE --------------------------
	.section	.text._ZN7cutlass13device_kernelIN5flash11enable_sm90INS1_16FlashAttnFwdSm90INS1_25CollectiveMainloopFwdSm90ILi2EN4cute5tupleIJNS5_1CILi1EEES8_S8_EEENS6_IJNS7_ILi192EEESA_NS7_ILi64EEEEEELi64ENS_6half_tEfNS_4arch4Sm90ELb0ELb0ELb0ELb1ELb0ELb1ELb0ELb0ELb1ELb1ELb0ELb0EEENS1_21CollectiveEpilogueFwdINS6_IJSA_SB_SA_EEES9_SD_SF_Li384ELb1ELb1ELb0ELb0EEENS1_36VarlenDynamicPersistentTileSchedulerILi192ELi192ELi384ELi128ELb0ELb1ELb1ELb0ELb1ELb1EEEEEEEEEvNT_6ParamsE,"ax",@progbits
	.align	128
.text._ZN7cutlass13device_kernelIN5flash11enable_sm90INS1_16FlashAttnFwdSm90INS1_25CollectiveMainloopFwdSm90ILi2EN4cute5tupleIJNS5_1CILi1EEES8_S8_EEENS6_IJNS7_ILi192EEESA_NS7_ILi64EEEEEELi64ENS_6half_tEfNS_4arch4Sm90ELb0ELb0ELb0ELb1ELb0ELb1ELb0ELb0ELb1ELb1ELb0ELb0EEENS1_21CollectiveEpilogueFwdINS6_IJSA_SB_SA_EEES9_SD_SF_Li384ELb1ELb1ELb0ELb0EEENS1_36VarlenDynamicPersistentTileSchedulerILi192ELi192ELi384ELi128ELb0ELb1ELb1ELb0ELb1ELb1EEEEEEEEEvNT_6ParamsE:
        .type           _ZN7cutlass13device_kernelIN5flash11enable_sm90INS1_16FlashAttnFwdSm90INS1_25CollectiveMainloopFwdSm90ILi2EN4cute5tupleIJNS5_1CILi1EEES8_S8_EEENS6_IJNS7_ILi192EEESA_NS7_ILi64EEEEEELi64ENS_6half_tEfNS_4arch4Sm90ELb0ELb0ELb0ELb1ELb0ELb1ELb0ELb0ELb1ELb1ELb0ELb0EEENS1_21CollectiveEpilogueFwdINS6_IJSA_SB_SA_EEES9_SD_SF_Li384ELb1ELb1ELb0ELb0EEENS1_36VarlenDynamicPersistentTileSchedulerILi192ELi192ELi384ELi128ELb0ELb1ELb1ELb0ELb1ELb1EEEEEEEEEvNT_6ParamsE,@function
        .size           _ZN7cutlass13device_kernelIN5flash11enable_sm90INS1_16FlashAttnFwdSm90INS1_25CollectiveMainloopFwdSm90ILi2EN4cute5tupleIJNS5_1CILi1EEES8_S8_EEENS6_IJNS7_ILi192EEESA_NS7_ILi64EEEEEELi64ENS_6half_tEfNS_4arch4Sm90ELb0ELb0ELb0ELb1ELb0ELb1ELb0ELb0ELb1ELb1ELb0ELb0EEENS1_21CollectiveEpilogueFwdINS6_IJSA_SB_SA_EEES9_SD_SF_Li384ELb1ELb1ELb0ELb0EEENS1_36VarlenDynamicPersistentTileSchedulerILi192ELi192ELi384ELi128ELb0ELb1ELb1ELb0ELb1ELb1EEEEEEEEEvNT_6ParamsE,(.L_x_15334 - _ZN7cutlass13device_kernelIN5flash11enable_sm90INS1_16FlashAttnFwdSm90INS1_25CollectiveMainloopFwdSm90ILi2EN4cute5tupleIJNS5_1CILi1EEES8_S8_EEENS6_IJNS7_ILi192EEESA_NS7_ILi64EEEEEELi64ENS_6half_tEfNS_4arch4Sm90ELb0ELb0ELb0ELb1ELb0ELb1ELb0ELb0ELb1ELb1ELb0ELb0EEENS1_21CollectiveEpilogueFwdINS6_IJSA_SB_SA_EEES9_SD_SF_Li384ELb1ELb1ELb0ELb0EEENS1_36VarlenDynamicPersistentTileSchedulerILi192ELi192ELi384ELi128ELb0ELb1ELb1ELb0ELb1ELb1EEEEEEEEEvNT_6ParamsE)
        .other          _ZN7cutlass13device_kernelIN5flash11enable_sm90INS1_16FlashAttnFwdSm90INS1_25CollectiveMainloopFwdSm90ILi2EN4cute5tupleIJNS5_1CILi1EEES8_S8_EEENS6_IJNS7_ILi192EEESA_NS7_ILi64EEEEEELi64ENS_6half_tEfNS_4arch4Sm90ELb0ELb0ELb0ELb1ELb0ELb1ELb0ELb0ELb1ELb1ELb0ELb0EEENS1_21CollectiveEpilogueFwdINS6_IJSA_SB_SA_EEES9_SD_SF_Li384ELb1ELb1ELb0ELb0EEENS1_36VarlenDynamicPersistentTileSchedulerILi192ELi192ELi384ELi128ELb0ELb1ELb1ELb0ELb1ELb1EEEEEEEEEvNT_6ParamsE,@"STO_CUDA_ENTRY STV_DEFAULT"
_ZN7cutlass13device_kernelIN5flash11enable_sm90INS1_16FlashAttnFwdSm90INS1_25CollectiveMainloopFwdSm90ILi2EN4cute5tupleIJNS5_1CILi1EEES8_S8_EEENS6_IJNS7_ILi192EEESA_NS7_ILi64EEEEEELi64ENS_6half_tEfNS_4arch4Sm90ELb0ELb0ELb0ELb1ELb0ELb1ELb0ELb0ELb1ELb1ELb0ELb0EEENS1_21CollectiveEpilogueFwdINS6_IJSA_SB_SA_EEES9_SD_SF_Li384ELb1ELb1ELb0ELb0EEENS1_36VarlenDynamicPersistentTileSchedulerILi192ELi192ELi384ELi128ELb0ELb1ELb1ELb0ELb1ELb1EEEEEEEEEvNT_6ParamsE:
        /* <DEDUP_REMOVED lines=23> */
.L_x_13039:
[----:B------:R-:W-:Y:S05]  /*0170*/  BSYNC B0 ;  /* 0x0000000000007941 */ /* 0x000fea0003800000 */
.L_x_13038:
        /* <DEDUP_REMOVED lines=40> */
.L_x_13040:
        /* <DEDUP_REMOVED lines=22> */
.L_x_13041:
        /* <DEDUP_REMOVED lines=18> */
.L_x_13042:
        /* <DEDUP_REMOVED lines=22> */
.L_x_13043:
        /* <DEDUP_REMOVED lines=22> */
.L_x_13044:
        /* <DEDUP_REMOVED lines=9> */
.L_x_13047:
        /* <DEDUP_REMOVED lines=23> */
[----:B------:R-:W2:Y:S01]  /*0b40*/  LDL.LU R14, [R1+0x4c] ;  /* 0x00004c00010e7983 */ /* 0x000ea20000300800 */
[----:B------:R-:W0:Y:S02]  /*0b50*/  S2R R0, SR_TID.X ;  /* 0x0000000000007919 */ /* 0x000e240000002100 */
[----:B0-----:R-:W-:-:S05]  /*0b60*/  VIADD R13, R0, 0xffffff80 ;  /* 0xffffff80000d7836 */ /* 0x001fca0000000000 */
[----:B------:R-:W-:-:S04]  /*0b70*/  SHF.R.S32.HI R0, RZ, 0x1f, R13 ;  /* 0x0000001fff007819 */ /* 0x000fc8000001140d */
[----:B------:R-:W-:-:S04]  /*0b80*/  LEA.HI R3, R0, R13, RZ, 0x7 ;  /* 0x0000000d00037211 */ /* 0x000fc800078f38ff */
[----:B------:R-:W-:-:S05]  /*0b90*/  LOP3.LUT R4, R3, 0xffffff80, RZ, 0xc0, !PT ;  /* 0xffffff8003047812 */ /* 0x000fca00078ec0ff */
[----:B------:R-:W-:-:S05]  /*0ba0*/  IMAD.IADD R16, R13, 0x1, -R4 ;  /* 0x000000010d107824 */ /* 0x000fca00078e0a04 */
[----:B------:R-:W-:-:S04]  /*0bb0*/  SHF.R.S32.HI R9, RZ, 0x1f, R16 ;  /* 0x0000001fff097819 */ /* 0x000fc80000011410 */
[----:B------:R-:W-:Y:S02]  /*0bc0*/  LEA.HI R10, R9, R16, RZ, 0x2 ;  /* 0x00000010090a7211 */ /* 0x000fe400078f10ff */
[----:B------:R-:W-:Y:S02]  /*0bd0*/  LEA.HI R4, R0, R13, RZ, 0x4 ;  /* 0x0000000d00047211 */ /* 0x000fe400078f20ff */
[--C-:B------:R-:W-:Y:S02]  /*0be0*/  SHF.R.S32.HI R8, RZ, 0x2, R10.reuse ;  /* 0x00000002ff087819 */ /* 0x100fe4000001140a */
[----:B------:R-:W-:Y:S02]  /*0bf0*/  SHF.R.S32.HI R7, RZ, 0x1f, R10 ;  /* 0x0000001fff077819 */ /* 0x000fe4000001140a */
[----:B------:R-:W-:Y:S02]  /*0c00*/  LOP3.LUT R5, R4, 0xfffffff0, RZ, 0xc0, !PT ;  /* 0xfffffff004057812 */ /* 0x000fe400078ec0ff */
[----:B------:R-:W-:-:S02]  /*0c10*/  LEA.HI R7, R7, R8, RZ, 0x3 ;  /* 0x0000000807077211 */ /* 0x000fc400078f18ff */
[----:B------:R-:W-:Y:S02]  /*0c20*/  IADD3 R5, R13, -R5, RZ ;  /* 0x800000050d057210 */ /* 0x000fe40007ffe0ff */
[----:B------:R-:W-:Y:S02]  /*0c30*/  LOP3.LUT R11, R7, 0xfffffff8, RZ, 0xc0, !PT ;  /* 0xfffffff8070b7812 */ /* 0x000fe400078ec0ff */
[----:B------:R-:W-:Y:S02]  /*0c40*/  SHF.R.S32.HI R7, RZ, 0x4, R4 ;  /* 0x00000004ff077819 */ /* 0x000fe40000011404 */
[----:B------:R-:W-:Y:S01]  /*0c50*/  SHF.R.S32.HI R6, RZ, 0x1f, R5 ;  /* 0x0000001fff067819 */ /* 0x000fe20000011405 */
[----:B------:R-:W-:Y:S01]  /*0c60*/  IMAD.IADD R12, R8, 0x1, -R11 ;  /* 0x00000001080c7824 */ /* 0x000fe200078e0a0b */
[----:B------:R-:W-:Y:S02]  /*0c70*/  LEA.HI R8, R0, R13, RZ, 0x5 ;  /* 0x0000000d00087211 */ /* 0x000fe400078f28ff */
[----:B------:R-:W-:-:S02]  /*0c80*/  LEA.HI R4, R4, R7, RZ, 0x1 ;  /* 0x0000000704047211 */ /* 0x000fc400078f08ff */
[----:B------:R-:W-:Y:S02]  /*0c90*/  LEA.HI R6, R6, R5, RZ, 0x3 ;  /* 0x0000000506067211 */ /* 0x000fe400078f18ff */
[----:B------:R-:W-:Y:S02]  /*0ca0*/  SHF.R.S32.HI R18, RZ, 0x5, R8 ;  /* 0x00000005ff127819 */ /* 0x000fe40000011408 */
[----:B------:R-:W-:Y:S02]  /*0cb0*/  LOP3.LUT R8, R4, 0x1ffffffe, RZ, 0xc0, !PT ;  /* 0x1ffffffe04087812 */ /* 0x000fe400078ec0ff */
[----:B------:R-:W-:Y:S02]  /*0cc0*/  LOP3.LUT R4, R6, 0xfffffff8, RZ, 0xc0, !PT ;  /* 0xfffffff806047812 */ /* 0x000fe400078ec0ff */
[----:B------:R-:W-:Y:S01]  /*0cd0*/  LOP3.LUT R10, R10, 0x7ffffffc, RZ, 0xc0, !PT ;  /* 0x7ffffffc0a0a7812 */ /* 0x000fe200078ec0ff */
[----:B------:R-:W-:Y:S02]  /*0ce0*/  IMAD.IADD R8, R7, 0x1, -R8 ;  /* 0x0000000107087824 */ /* 0x000fe400078e0a08 */
[----:B------:R-:W-:-:S02]  /*0cf0*/  IMAD.SHL.U32 R7, R18, 0x400, RZ ;  /* 0x0000040012077824 */ /* 0x000fc400078e00ff */
[C---:B------:R-:W-:Y:S01]  /*0d00*/  IMAD.IADD R4, R5.reuse, 0x1, -R4 ;  /* 0x0000000105047824 */ /* 0x040fe200078e0a04 */
[----:B------:R-:W-:Y:S01]  /*0d10*/  IADD3 R10, R16, -R10, RZ ;  /* 0x8000000a100a7210 */ /* 0x000fe20007ffe0ff */
[----:B------:R-:W-:Y:S01]  /*0d20*/  IMAD R5, R5, 0x40, R7 ;  /* 0x0000004005057824 */ /* 0x000fe200078e0207 */
[----:B------:R-:W-:Y:S01]  /*0d30*/  SHF.R.S32.HI R15, RZ, 0x7, R3 ;  /* 0x00000007ff0f7819 */ /* 0x000fe20000011403 */
[----:B------:R-:W-:Y:S01]  /*0d40*/  IMAD.SHL.U32 R8, R8, 0x8, RZ ;  /* 0x0000000808087824 */ /* 0x000fe200078e00ff */
[----:B------:R-:W-:Y:S01]  /*0d50*/  LEA.HI R9, R9, R16, RZ, 0x5 ;  /* 0x0000001009097211 */ /* 0x000fe200078f28ff */
[----:B------:R-:W-:Y:S01]  /*0d60*/  IMAD.MOV.U32 R11, RZ, RZ, -0x2 ;  /* 0xfffffffeff0b7424 */ /* 0x000fe200078e00ff */
[----:B------:R-:W-:Y:S01]  /*0d70*/  SHF.L.U32 R3, R4, 0x6, RZ ;  /* 0x0000000604037819 */ /* 0x000fe200000006ff */
[----:B------:R-:W-:Y:S01]  /*0d80*/  IMAD.IADD R5, R8, 0x1, R5 ;  /* 0x0000000108057824 */ /* 0x000fe200078e0205 */
[----:B------:R-:W-:Y:S01]  /*0d90*/  R2P PR, R4, 0x6 ;  /* 0x0000000604007804 */ /* 0x000fe20000000000 */
[----:B------:R-:W-:Y:S01]  /*0da0*/  IMAD R4, R10, R11, 0xc0 ;  /* 0x000000c00a047424 */ /* 0x000fe200078e020b */
[----:B------:R-:W-:-:S02]  /*0db0*/  LEA.HI R0, R0, R13, RZ, 0x2 ;  /* 0x0000000d00007211 */ /* 0x000fc400078f10ff */
[----:B------:R-:W-:Y:S02]  /*0dc0*/  SHF.R.S32.HI R9, RZ, 0x5, R9 ;  /* 0x00000005ff097819 */ /* 0x000fe40000011409 */
[----:B------:R-:W-:Y:S01]  /*0dd0*/  LOP3.LUT R3, R3, 0x1c0, RZ, 0xc0, !PT ;  /* 0x000001c003037812 */ /* 0x000fe200078ec0ff */
[----:B------:R-:W-:Y:S01]  /*0de0*/  STL [R1+0x78], R5 ;  /* 0x0000780501007387 */ /* 0x000fe20000100800 */
[----:B------:R-:W-:Y:S01]  /*0df0*/  SHF.R.S32.HI R18, RZ, 0x2, R0 ;  /* 0x00000002ff127819 */ /* 0x000fe20000011400 */
[----:B------:R-:W-:Y:S01]  /*0e00*/  IMAD.SHL.U32 R6, R6, 0x40, RZ ;  /* 0x0000004006067824 */ /* 0x000fe200078e00ff */
[----:B------:R-:W-:Y:S01]  /*0e10*/  LOP3.LUT R8, R3, 0x8, R8, 0xf8, !PT ;  /* 0x0000000803087812 */ /* 0x000fe200078ef808 */
[----:B------:R0:W-:Y:S01]  /*0e20*/  STL [R1+0x70], R4 ;  /* 0x0000700401007387 */ /* 0x0001e20000100800 */
[----:B------:R-:W-:Y:S01]  /*0e30*/  IMAD R12, R9, 0x10, R12 ;  /* 0x00000010090c7824 */ /* 0x000fe200078e020c */
[----:B------:R-:W-:Y:S01]  /*0e40*/  SHF.R.U32.HI R3, RZ, 0x3, R3 ;  /* 0x00000003ff037819 */ /* 0x000fe20000011603 */
[----:B------:R-:W-:Y:S01]  /*0e50*/  IMAD.HI R9, R15, 0x55555556, RZ ;  /* 0x555555560f097827 */ /* 0x000fe200078e02ff */
[----:B------:R-:W-:-:S02]  /*0e60*/  IADD3 R10, R18, 0x60, RZ ;  /* 0x00000060120a7810 */ /* 0x000fc40007ffe0ff */
[----:B------:R-:W-:Y:S02]  /*0e70*/  LOP3.LUT R3, R8, R3, RZ, 0x3c, !PT ;  /* 0x0000000308037212 */ /* 0x000fe400078e3cff */
[----:B0-----:R-:W-:Y:S02]  /*0e80*/  LOP3.LUT R4, R0, 0xfffffffc, RZ, 0xc0, !PT ;  /* 0xfffffffc00047812 */ /* 0x001fe400078ec0ff */
[----:B------:R-:W-:Y:S02]  /*0e90*/  LOP3.LUT R6, R6, 0x7ffffe00, RZ, 0xc0, !PT ;  /* 0x7ffffe0006067812 */ /* 0x000fe400078ec0ff */
[----:B------:R-:W-:Y:S01]  /*0ea0*/  SHF.R.S32.HI R5, RZ, 0x1f, R0 ;  /* 0x0000001fff057819 */ /* 0x000fe20000011400 */
[----:B------:R-:W-:Y:S01]  /*0eb0*/  IMAD.IADD R4, R13, 0x1, -R4 ;  /* 0x000000010d047824 */ /* 0x000fe200078e0a04 */
[----:B------:R-:W-:Y:S02]  /*0ec0*/  SHF.R.S32.HI R8, RZ, 0x1f, R10 ;  /* 0x0000001fff087819 */ /* 0x000fe4000001140a */
[----:B------:R-:W-:-:S02]  /*0ed0*/  LEA.HI R9, R9, R9, RZ, 0x1 ;  /* 0x0000000909097211 */ /* 0x000fc400078f08ff */
[----:B------:R-:W-:Y:S02]  /*0ee0*/  IADD3 R3, R3, R6, R7 ;  /* 0x0000000603037210 */ /* 0x000fe40007ffe007 */
[----:B------:R-:W-:Y:S02]  /*0ef0*/  LEA.HI R5, R5, R18, RZ, 0x3 ;  /* 0x0000001205057211 */ /* 0x000fe400078f18ff */
[----:B------:R-:W-:Y:S01]  /*0f00*/  SHF.R.S32.HI R6, RZ, 0x1f, R18 ;  /* 0x0000001fff067819 */ /* 0x000fe20000011412 */
[----:B------:R-:W-:Y:S01]  /*0f10*/  IMAD.SHL.U32 R6, R10, 0x40, RZ ;  /* 0x000000400a067824 */ /* 0x000fe200078e00ff */
[----:B------:R-:W-:Y:S01]  /*0f20*/  LEA.HI R8, R8, R10, RZ, 0x3 ;  /* 0x0000000a08087211 */ /* 0x000fe200078f18ff */
[----:B------:R-:W-:Y:S01]  /*0f30*/  IMAD R9, R9, -0x3, R15 ;  /* 0xfffffffd09097824 */ /* 0x000fe200078e020f */
[C---:B------:R-:W-:Y:S02]  /*0f40*/  LEA.HI R0, R4.reuse, R4, RZ, 0x1 ;  /* 0x0000000404007211 */ /* 0x040fe400078f08ff */
[----:B------:R-:W-:Y:S01]  /*0f50*/  LOP3.LUT R7, R5, 0xfffffff8, RZ, 0xc0, !PT ;  /* 0xfffffff805077812 */ /* 0x000fe200078ec0ff */
[----:B------:R-:W-:Y:S01]  /*0f60*/  IMAD.SHL.U32 R16, R4, 0x8, RZ ;  /* 0x0000000804107824 */ /* 0x000fe200078e00ff */
[----:B------:R-:W-:Y:S01]  /*0f70*/  LOP3.LUT R5, R0, 0x1ffffffe, RZ, 0xc0, !PT ;  /* 0x1ffffffe00057812 */ /* 0x000fe200078ec0ff */
[----:B------:R-:W-:Y:S01]  /*0f80*/  IMAD.SHL.U32 R8, R8, 0x40, RZ ;  /* 0x0000004008087824 */ /* 0x000fe200078e00ff */
[----:B------:R-:W-:Y:S01]  /*0f90*/  LOP3.LUT R0, R6, 0x1c0, RZ, 0xc0, !PT ;  /* 0x000001c006007812 */ /* 0x000fe200078ec0ff */
[----:B------:R-:W-:Y:S01]  /*0fa0*/  IMAD R12, R9, 0x40, R12 ;  /* 0x00000040090c7824 */ /* 0x000fe200078e020c */
[----:B------:R-:W-:Y:S01]  /*0fb0*/  LEA R157, R3, R2, 0x1 ;  /* 0x00000002039d7211 */ /* 0x000fe200078e08ff */
[----:B------:R-:W-:Y:S01]  /*0fc0*/  IMAD.IADD R7, R18, 0x1, -R7 ;  /* 0x0000000112077824 */ /* 0x000fe200078e0a07 */
[----:B------:R-:W-:Y:S01]  /*0fd0*/  SHF.R.U32.HI R10, RZ, 0x3, R0 ;  /* 0x00000003ff0a7819 */ /* 0x000fe20000011600 */
[----:B------:R-:W-:Y:S01]  /*0fe0*/  IMAD.MOV.U32 R9, RZ, RZ, 0x40 ;  /* 0x00000040ff097424 */ /* 0x000fe200078e00ff */
[----:B------:R-:W-:Y:S01]  /*0ff0*/  LOP3.LUT R3, R0, 0x38, R16, 0xf8, !PT ;  /* 0x0000003800037812 */ /* 0x000fe200078ef810 */
[----:B------:R-:W-:Y:S01]  /*1000*/  STL [R1+0x6c], R12 ;  /* 0x00006c0c01007387 */ /* 0x000fe20000100800 */
[----:B------:R-:W-:-:S03]  /*1010*/  LOP3.LUT R6, R8, 0xfffffe00, RZ, 0xc0, !PT ;  /* 0xfffffe0008067812 */ /* 0x000fc600078ec0ff */
[----:B------:R-:W-:Y:S01]  /*1020*/  STL [R1+0x5c], RZ ;  /* 0x00005cff01007387 */ /* 0x000fe20000100800 */
[----:B------:R-:W-:-:S03]  /*1030*/  VIADD R0, R157, 0x1e800 ;  /* 0x0001e8009d007836 */ /* 0x000fc60000000000 */
[----:B------:R0:W-:Y:S01]  /*1040*/  STL [R1+0x34], R7 ;  /* 0x0000340701007387 */ /* 0x0001e20000100800 */
[C---:B------:R-:W-:Y:S02]  /*1050*/  IMAD.IADD R5, R4.reuse, 0x1, -R5 ;  /* 0x0000000104057824 */ /* 0x040fe400078e0a05 */
[----:B------:R-:W-:Y:S01]  /*1060*/  IMAD.SHL.U32 R22, R4, 0x4, RZ ;  /* 0x0000000404167824 */ /* 0x000fe200078e00ff */
[----:B------:R1:W-:Y:S01]  /*1070*/  STL [R1+0x44], R6 ;  /* 0x0000440601007387 */ /* 0x0003e20000100800 */
[----:B------:R-:W-:Y:S01]  /*1080*/  VIADD R4, R157, 0x1e820 ;  /* 0x0001e8209d047836 */ /* 0x000fe20000000000 */
[----:B0-----:R-:W-:Y:S02]  /*1090*/  LOP3.LUT R7, R6, R3, R10, 0xf6, !PT ;  /* 0x0000000306077212 */ /* 0x001fe400078ef60a */
[----:B------:R-:W-:Y:S01]  /*10a0*/  SEL R3, R9, 0xffffffc0, !P2 ;  /* 0xffffffc009037807 */ /* 0x000fe20005000000 */
[----:B------:R-:W-:Y:S01]  /*10b0*/  @P1 VIADD R4, R0, 0xffffffe0 ;  /* 0xffffffe000041836 */ /* 0x000fe20000000000 */
[----:B-1----:R-:W-:Y:S01]  /*10c0*/  LEA R6, R7, R2, 0x1 ;  /* 0x0000000207067211 */ /* 0x002fe200078e08ff */
[----:B------:R-:W-:-:S02]  /*10d0*/  IMAD R5, R5, 0x8, R12 ;  /* 0x0000000805057824 */ /* 0x000fc400078e020c */
[----:B------:R-:W-:Y:S02]  /*10e0*/  IMAD.IADD R0, R0, 0x1, R3 ;  /* 0x0000000100007824 */ /* 0x000fe400078e0203 */
[----:B------:R-:W-:Y:S04]  /*10f0*/  STL [R1+0x68], R6 ;  /* 0x0000680601007387 */ /* 0x000fe80000100800 */
[----:B------:R-:W-:Y:S04]  /*1100*/  STL [R1+0x48], R4 ;  /* 0x0000480401007387 */ /* 0x000fe80000100800 */
[----:B------:R0:W-:Y:S04]  /*1110*/  STL [R1+0x74], R5 ;  /* 0x0000740501007387 */ /* 0x0001e80000100800 */
[----:B------:R1:W-:Y:S01]  /*1120*/  STL [R1+0x8], R0 ;  /* 0x0000080001007387 */ /* 0x0003e20000100800 */
[----:B0-----:R-:W-:-:S02]  /*1130*/  IMAD.IADD R5, R3, 0x1, R4 ;  /* 0x0000000103057824 */ /* 0x001fc400078e0204 */
[C---:B------:R-:W-:Y:S02]  /*1140*/  VIADD R3, R4.reuse, 0x6000 ;  /* 0x0000600004037836 */ /* 0x040fe40000000000 */
[----:B-1----:R-:W-:Y:S01]  /*1150*/  VIADD R0, R4, 0xc000 ;  /* 0x0000c00004007836 */ /* 0x002fe20000000000 */
[----:B------:R0:W-:Y:S04]  /*1160*/  STL [R1+0x4], R5 ;  /* 0x0000040501007387 */ /* 0x0001e80000100800 */
[----:B------:R0:W-:Y:S04]  /*1170*/  STL [R1+0x4c], R0 ;  /* 0x00004c0001007387 */ /* 0x0001e80000100800 */
[----:B------:R0:W-:Y:S01]  /*1180*/  STL [R1+0x50], R3 ;  /* 0x0000500301007387 */ /* 0x0001e20000100800 */
[----:B------:R-:W-:Y:S01]  /*1190*/  IMAD.MOV.U32 R19, RZ, RZ, RZ ;  /* 0x000000ffff137224 */ /* 0x000fe200078e00ff */
[----:B------:R-:W-:Y:S01]  /*11a0*/  CS2R R152, SRZ ;  /* 0x0000000000987805 */ /* 0x000fe2000001ff00 */
[----:B------:R-:W-:-:S02]  /*11b0*/  IMAD.MOV.U32 R156, RZ, RZ, RZ ;  /* 0x000000ffff9c7224 */ /* 0x000fc400078e00ff */
[----:B------:R-:W-:Y:S01]  /*11c0*/  VIADD R154, R22, 0x10 ;  /* 0x00000010169a7836 */ /* 0x000fe20000000000 */
[----:B0-2---:R-:W-:-:S07]  /*11d0*/  LOP3.LUT R155, R14, 0x1, RZ, 0xfc, !PT ;  /* 0x000000010e9b7812 */ /* 0x005fce00078efcff */
.L_x_13168:
[----:B0--3-5:R-:W0:Y:S02]  /*11e0*/  LDC.64 R4, c[0x0][0xc88] ;  /* 0x00032200ff047b82 */ /* 0x029e240000000a00 */
        /* <DEDUP_REMOVED lines=13> */
[----:B------:R0:W-:Y:S08]  /*12c0*/  STL [R1+0x54], R10 ;  /* 0x0000540a01007387 */ /* 0x0001f00000100800 */
[----:B------:R-:W-:-:S02]  /*12d0*/  @P1 LEA R6, P2, R10, UR4, 0x2 ;  /* 0x000000040a061c11 */ /* 0x000fc4000f8410ff */
[C---:B------:R-:W-:Y:S02]  /*12e0*/  SHF.L.U32 R32, R10.reuse, 0x2, RZ ;  /* 0x000000020a207819 */ /* 0x040fe400000006ff */
[C-C-:B------:R-:W-:Y:S02]  /*12f0*/  @P1 LEA.HI.X R7, R10.reuse, UR5, R0.reuse, 0x2, P2 ;  /* 0x000000050a071c11 */ /* 0x140fe400090f1400 */
[----:B------:R-:W-:Y:S01]  /*1300*/  ISETP.NE.U32.AND P2, PT, RZ, UR8, PT ;  /* 0x00000008ff007c0c */ /* 0x000fe2000bf45070 */
[----:B------:R-:W-:Y:S01]  /*1310*/  ULDC UR4, c[0x0][0x288] ;  /* 0x0000a20000047ab9 */ /* 0x000fe20000000800 */
[----:B------:R-:W-:Y:S01]  /*1320*/  SHF.L.U64.HI R36, R10, 0x2, R0 ;  /* 0x000000020a247819 */ /* 0x000fe20000010200 */
[----:B------:R0:W5:Y:S01]  /*1330*/  @P1 LDG.E R3, desc[UR56][R6.64] ;  /* 0x0000003806031981 */ /* 0x000162000c1e1900 */
[----:B------:R-:W-:Y:S02]  /*1340*/  ISETP.NE.AND.EX P2, PT, RZ, UR9, PT, P2 ;  /* 0x00000009ff007c0c */ /* 0x000fe4000bf45320 */
[----:B------:R-:W-:Y:S01]  /*1350*/  IADD3 R8, P3, R32, UR6, RZ ;  /* 0x0000000620087c10 */ /* 0x000fe2000ff7e0ff */
[----:B------:R-:W-:Y:S01]  /*1360*/  IMAD.U32 R25, RZ, RZ, UR4 ;  /* 0x00000004ff197e24 */ /* 0x000fe2000f8e00ff */
[----:B------:R-:W-:-:S02]  /*1370*/  ULDC.64 UR4, c[0x0][0x418] ;  /* 0x0001060000047ab9 */ /* 0x000fc40000000a00 */
[----:B------:R-:W-:-:S05]  /*1380*/  IADD3.X R9, R36, UR7, RZ, P3, !PT ;  /* 0x0000000724097c10 */ /* 0x000fca0009ffe4ff */
[----:B------:R0:W5:Y:S02]  /*1390*/  @P0 LDG.E R35, desc[UR56][R8.64] ;  /* 0x0000003808230981 */ /* 0x000164000c1e1900 */
        /* <DEDUP_REMOVED lines=10> */
[----:B------:R-:W-:Y:S01]  /*1440*/  IMAD.U32 R29, RZ, RZ, UR5 ;  /* 0x00000005ff1d7e24 */ /* 0x000fe2000f8e00ff */
[----:B------:R-:W-:Y:S01]  /*1450*/  MOV R30, UR4 ;  /* 0x00000004001e7c02 */ /* 0x000fe20008000f00 */
        /* <DEDUP_REMOVED lines=11> */
.L_x_13049:
        /* <DEDUP_REMOVED lines=10> */
.L_x_13050:
[----:B------:R-:W-:Y:S05]  /*15b0*/  @!P0 BRA `(.L_x_13051) ;  /* 0x00000000000c8947 */ /* 0x000fea0003800000 */
[----:B------:R-:W2:Y:S04]  /*15c0*/  LDG.E R5, desc[UR56][R8.64] ;  /* 0x0000003808057981 */ /* 0x000ea8000c1e1900 */
[----:B------:R-:W2:Y:S02]  /*15d0*/  LDG.E R30, desc[UR56][R8.64+0x4] ;  /* 0x00000438081e7981 */ /* 0x000ea4000c1e1900 */
[----:B--2---:R-:W-:-:S07]  /*15e0*/  IMAD.IADD R30, R30, 0x1, -R5 ;  /* 0x000000011e1e7824 */ /* 0x004fce00078e0a05 */
.L_x_13051:
        /* <DEDUP_REMOVED lines=17> */
[----:B--2---:R-:W-:-:S05]  /*1700*/  @P0 IMAD.IADD R29, R9, 0x1, -R0 ;  /* 0x00000001091d0824 */ /* 0x004fca00078e0a00 */
[----:B------:R-:W-:-:S05]  /*1710*/  IADD3 R130, R8, R29, RZ ;  /* 0x0000001d08827210 */ /* 0x000fca0007ffe0ff */
[----:B------:R-:W-:-:S04]  /*1720*/  VIADD R0, R130, 0xbf ;  /* 0x000000bf82007836 */ /* 0x000fc80000000000 */
[----:B------:R-:W-:-:S05]  /*1730*/  IMAD.HI R0, R0, 0x2aaaaaab, RZ ;  /* 0x2aaaaaab00007827 */ /* 0x000fca00078e02ff */
[----:B------:R-:W-:-:S04]  /*1740*/  SHF.R.U32.HI R3, RZ, 0x1f, R0 ;  /* 0x0000001fff037819 */ /* 0x000fc80000011600 */
[----:B------:R-:W-:-:S05]  /*1750*/  LEA.HI.SX32 R10, R0, R3, 0x1b ;  /* 0x00000003000a7211 */ /* 0x000fca00078fdaff */
[----:B------:R-:W-:Y:S01]  /*1760*/  IMAD R0, R10, 0xc0, -R8 ;  /* 0x000000c00a007824 */ /* 0x000fe200078e0a08 */
[----:B------:R0:W-:Y:S04]  /*1770*/  STL [R1+0x64], R10 ;  /* 0x0000640a01007387 */ /* 0x0001e80000100800 */
        /* <DEDUP_REMOVED lines=32> */
.L_x_13054:
[----:B------:R-:W-:Y:S05]  /*1980*/  BSYNC B6 ;  /* 0x0000000000067941 */ /* 0x000fea0003800000 */
.L_x_13053:
        /* <DEDUP_REMOVED lines=20> */
.L_x_13056:
[----:B------:R-:W-:Y:S05]  /*1ad0*/  BSYNC B6 ;  /* 0x0000000000067941 */ /* 0x000fea0003800000 */
.L_x_13055:
[----:B------:R-:W2:Y:S01]  /*1ae0*/  LDL R14, [R1+0x34] ;  /* 0x00003400010e7983 */ /* 0x000ea20000100800 */
[----:B------:R-:W-:Y:S01]  /*1af0*/  ULDC.64 UR4, c[0x0][0x9f8] ;  /* 0x00027e0000047ab9 */ /* 0x000fe20000000a00 */
[----:B------:R-:W0:Y:S01]  /*1b00*/  LDC.64 R58, c[0x0][0x300] ;  /* 0x0000c000ff3a7b82 */ /* 0x000e220000000a00 */
[----:B------:R-:W-:Y:S01]  /*1b10*/  ISETP.NE.U32.AND P0, PT, RZ, UR4, PT ;  /* 0x00000004ff007c0c */ /* 0x000fe2000bf05070 */
[----:B------:R-:W-:Y:S01]  /*1b20*/  IMAD.IADD R39, R35, 0x1, R30 ;  /* 0x0000000123277824 */ /* 0x000fe200078e021e */
[----:B------:R-:W-:Y:S02]  /*1b30*/  ULDC.64 UR6, c[0x0][0xa08] ;  /* 0x0002820000067ab9 */ /* 0x000fe40000000a00 */
[----:B------:R-:W-:Y:S01]  /*1b40*/  ISETP.NE.AND.EX P0, PT, RZ, UR5, PT, P0 ;  /* 0x00000005ff007c0c */ /* 0x000fe2000bf05300 */
[----:B------:R-:W1:Y:S01]  /*1b50*/  S2R R20, SR_TID.X ;  /* 0x0000000000147919 */ /* 0x000e620000002100 */
[----:B------:R-:W-:Y:S01]  /*1b60*/  SHF.R.S32.HI R10, RZ, 0x1f, R34 ;  /* 0x0000001fff0a7819 */ /* 0x000fe20000011422 */
[----:B------:R-:W3:Y:S01]  /*1b70*/  LDC.64 R8, c[0x0][0x3f8] ;  /* 0x0000fe00ff087b82 */ /* 0x000ee20000000a00 */
[----:B------:R-:W-:-:S07]  /*1b80*/  SHF.R.S32.HI R17, RZ, 0x1f, R16 ;  /* 0x0000001fff117819 */ /* 0x000fce0000011410 */
[----:B------:R-:W4:Y:S02]  /*1b90*/  LDC R73, c[0x0][0x3f4] ;  /* 0x0000fd00ff497b82 */ /* 0x000f240000000800 */
[----:B------:R-:W-:-:S04]  /*1ba0*/  @P0 IADD3 R4, P1, R32, UR4, RZ ;  /* 0x0000000420040c10 */ /* 0x000fc8000ff3e0ff */
[----:B------:R-:W-:Y:S01]  /*1bb0*/  @P0 IADD3.X R5, R36, UR5, RZ, P1, !PT ;  /* 0x0000000524050c10 */ /* 0x000fe20008ffe4ff */
[----:B------:R-:W-:Y:S01]  /*1bc0*/  ULDC.64 UR4, c[0x0][0x308] ;  /* 0x0000c20000047ab9 */ /* 0x000fe20000000a00 */
[----:B------:R-:W4:Y:S04]  /*1bd0*/  LDL.LU R36, [R1] ;  /* 0x0000000001247983 */ /* 0x000f280000300800 */
[----:B------:R1:W3:Y:S01]  /*1be0*/  @P0 LDG.E R31, desc[UR56][R4.64] ;  /* 0x00000038041f0981 */ /* 0x0002e2000c1e1900 */
[----:B------:R-:W-:Y:S01]  /*1bf0*/  SHF.R.S32.HI R41, RZ, 0x1f, R39 ;  /* 0x0000001fff297819 */ /* 0x000fe20000011427 */
[----:B0-----:R-:W-:Y:S01]  /*1c00*/  IMAD.WIDE.U32 R6, R39, R58, RZ ;  /* 0x0000003a27067225 */ /* 0x001fe200078e00ff */
[----:B------:R-:W-:-:S03]  /*1c10*/  ISETP.NE.U32.AND P0, PT, RZ, UR6, PT ;  /* 0x00000006ff007c0c */ /* 0x000fc6000bf05070 */
[----:B------:R-:W-:Y:S01]  /*1c20*/  IMAD R0, R41, R58, RZ ;  /* 0x0000003a29007224 */ /* 0x000fe200078e02ff */
[----:B------:R-:W-:-:S03]  /*1c30*/  ISETP.NE.AND.EX P0, PT, RZ, UR7, PT, P0 ;  /* 0x00000007ff007c0c */ /* 0x000fc6000bf05300 */
[----:B------:R-:W-:Y:S01]  /*1c40*/  IMAD R3, R39, R59, R0 ;  /* 0x0000003b27037224 */ /* 0x000fe200078e0200 */
[----:B-1----:R-:W-:-:S03]  /*1c50*/  SHF.R.U32.HI R42, RZ, 0x7, R20 ;  /* 0x00000007ff2a7819 */ /* 0x002fc60000011614 */
[----:B------:R-:W-:Y:S01]  /*1c60*/  IMAD.IADD R7, R7, 0x1, R3 ;  /* 0x0000000107077824 */ /* 0x000fe200078e0203 */
[----:B------:R-:W-:Y:S01]  /*1c70*/  ISETP.NE.AND P6, PT, R42, 0x1, PT ;  /* 0x000000012a00780c */ /* 0x000fe20003fc5270 */
[----:B------:R-:W-:Y:S02]  /*1c80*/  IMAD R3, R10, UR4, RZ ;  /* 0x000000040a037c24 */ /* 0x000fe4000f8e02ff */
[----:B------:R-:W-:Y:S01]  /*1c90*/  IMAD.WIDE.U32 R4, R34, UR4, R6 ;  /* 0x0000000422047c25 */ /* 0x000fe2000f8e0006 */
[----:B------:R-:W-:-:S03]  /*1ca0*/  SHF.R.S32.HI R38, RZ, 0x1f, R18 ;  /* 0x0000001fff267819 */ /* 0x000fc60000011412 */
[----:B------:R-:W-:Y:S01]  /*1cb0*/  IMAD R3, R34, UR5, R3 ;  /* 0x0000000522037c24 */ /* 0x000fe2000f8e0203 */
[----:B------:R-:W-:-:S03]  /*1cc0*/  ULDC.64 UR4, c[0x0][0x310] ;  /* 0x0000c40000047ab9 */ /* 0x000fc60000000a00 */
[----:B------:R-:W-:Y:S02]  /*1cd0*/  IMAD.IADD R5, R5, 0x1, R3 ;  /* 0x0000000105057824 */ /* 0x000fe400078e0203 */
[----:B------:R-:W-:Y:S01]  /*1ce0*/  IMAD.WIDE.U32 R6, R18, R58, R16 ;  /* 0x0000003a12067225 */ /* 0x000fe200078e0010 */
[----:B------:R-:W0:Y:S03]  /*1cf0*/  S2R R40, SR_TID.X ;  /* 0x0000000000287919 */ /* 0x000e260000002100 */
[C---:B--2---:R-:W-:Y:S01]  /*1d00*/  IMAD.SHL.U32 R77, R14.reuse, 0x40, RZ ;  /* 0x000000400e4d7824 */ /* 0x044fe200078e00ff */
[----:B------:R-:W-:Y:S02]  /*1d10*/  LOP3.LUT P1, RZ, R14, 0x4, RZ, 0xc0, !PT ;  /* 0x000000040eff7812 */ /* 0x000fe4000782c0ff */
[----:B------:R-:W2:Y:S01]  /*1d20*/  LDL R14, [R1+0x44] ;  /* 0x00004400010e7983 */ /* 0x000ea20000100800 */
[----:B---3--:R-:W-:-:S02]  /*1d30*/  SHF.R.S32.HI R0, RZ, 0x1f, R31 ;  /* 0x0000001fff007819 */ /* 0x008fc4000001141f */
[----:B------:R-:W-:Y:S02]  /*1d40*/  SEL R61, R31, RZ, !P0 ;  /* 0x000000ff1f3d7207 */ /* 0x000fe40004000000 */
[----:B------:R-:W1:Y:S01]  /*1d50*/  LDC.64 R30, c[0x0][0x408] ;  /* 0x00010200ff1e7b82 */ /* 0x000e620000000a00 */
[----:B------:R-:W-:-:S05]  /*1d60*/  SEL R12, R0, RZ, !P0 ;  /* 0x000000ff000c7207 */ /* 0x000fca0004000000 */
[----:B------:R-:W-:Y:S02]  /*1d70*/  IMAD R0, R12, UR4, RZ ;  /* 0x000000040c007c24 */ /* 0x000fe4000f8e02ff */
[----:B------:R-:W-:-:S04]  /*1d80*/  IMAD.WIDE.U32 R4, R61, UR4, R4 ;  /* 0x000000043d047c25 */ /* 0x000fc8000f8e0004 */
[----:B------:R-:W-:Y:S01]  /*1d90*/  IMAD R79, R61, UR5, R0 ;  /* 0x000000053d4f7c24 */ /* 0x000fe2000f8e0200 */
[----:B------:R-:W-:Y:S05]  /*1da0*/  @!P6 WARPSYNC.ALL ;  /* 0x000000000000e948 */ /* 0x000fea0003800000 */
[----:B------:R-:W-:Y:S01]  /*1db0*/  IMAD R0, R38, R58, RZ ;  /* 0x0000003a26007224 */ /* 0x000fe200078e02ff */
[----:B------:R-:W-:Y:S01]  /*1dc0*/  ULDC.64 UR4, c[0x0][0x330] ;  /* 0x0000cc0000047ab9 */ /* 0x000fe20000000a00 */
[----:B------:R-:W-:Y:S01]  /*1dd0*/  IMAD.IADD R79, R5, 0x1, R79 ;  /* 0x00000001054f7824 */ /* 0x000fe200078e024f */
[----:B------:R-:W-:Y:S01]  /*1de0*/  IADD3 R80, P0, R4, R6, RZ ;  /* 0x0000000604507210 */ /* 0x000fe20007f1e0ff */
[----:B------:R-:W-:-:S02]  /*1df0*/  IMAD R3, R10, UR4, RZ ;  /* 0x000000040a037c24 */ /* 0x000fc4000f8e02ff */
[----:B------:R-:W-:Y:S02]  /*1e00*/  IMAD R0, R18, R59, R0 ;  /* 0x0000003b12007224 */ /* 0x000fe400078e0200 */
[C---:B------:R-:W-:Y:S02]  /*1e10*/  IMAD R3, R34.reuse, UR5, R3 ;  /* 0x0000000522037c24 */ /* 0x040fe4000f8e0203 */
[----:B------:R-:W-:Y:S01]  /*1e20*/  IMAD.WIDE.U32 R10, R34, UR4, R16 ;  /* 0x00000004220a7c25 */ /* 0x000fe2000f8e0010 */
[----:B------:R-:W-:Y:S01]  /*1e30*/  IADD3.X R78, R79, R7, R0, P0, !PT ;  /* 0x000000074f4e7210 */ /* 0x000fe200007fe400 */
[----:B------:R-:W-:Y:S02]  /*1e40*/  ULDC.64 UR4, c[0x0][0x338] ;  /* 0x0000ce0000047ab9 */ /* 0x000fe40000000a00 */
[----:B-1----:R-:W-:Y:S02]  /*1e50*/  IMAD R0, R38, R30, RZ ;  /* 0x0000001e26007224 */ /* 0x002fe400078e02ff */
[----:B------:R-:W-:Y:S01]  /*1e60*/  IMAD.IADD R11, R11, 0x1, R3 ;  /* 0x000000010b0b7824 */ /* 0x000fe200078e0203 */
[----:B------:R-:W-:Y:S01]  /*1e70*/  SHF.R.S32.HI R23, RZ, 0x1f, R22 ;  /* 0x0000001fff177819 */ /* 0x000fe20000011416 */
[----:B------:R-:W-:-:S02]  /*1e80*/  IMAD R3, R12, UR4, RZ ;  /* 0x000000040c037c24 */ /* 0x000fc4000f8e02ff */
[----:B------:R-:W-:Y:S02]  /*1e90*/  IMAD R13, R18, R31, R0 ;  /* 0x0000001f120d7224 */ /* 0x000fe400078e0200 */
[-C--:B------:R-:W-:Y:S02]  /*1ea0*/  IMAD R0, R38, R8.reuse, RZ ;  /* 0x0000000826007224 */ /* 0x080fe400078e02ff */
[C---:B------:R-:W-:Y:S02]  /*1eb0*/  IMAD R15, R61.reuse, UR5, R3 ;  /* 0x000000053d0f7c24 */ /* 0x040fe4000f8e0203 */
[----:B------:R-:W-:Y:S01]  /*1ec0*/  IMAD.WIDE.U32 R60, R61, UR4, R10 ;  /* 0x000000043d3c7c25 */ /* 0x000fe2000f8e000a */
[----:B----4-:R-:W-:Y:S01]  /*1ed0*/  ISETP.GE.AND P0, PT, R16, R73, PT ;  /* 0x000000491000720c */ /* 0x010fe20003f06270 */
[----:B------:R-:W-:Y:S02]  /*1ee0*/  ULDC UR4, c[0x0][0x2f4] ;  /* 0x0000bd0000047ab9 */ /* 0x000fe40000000800 */
[----:B------:R-:W-:-:S04]  /*1ef0*/  IMAD.WIDE.U32 R20, R18, R8, R22 ;  /* 0x0000000812147225 */ /* 0x000fc800078e0016 */
[C---:B------:R-:W-:Y:S02]  /*1f00*/  IMAD R7, R18.reuse, R9, R0 ;  /* 0x0000000912077224 */ /* 0x040fe400078e0200 */
[----:B------:R-:W-:-:S04]  /*1f10*/  IMAD.WIDE.U32 R10, R18, R8, R16 ;  /* 0x00000008120a7225 */ /* 0x000fc800078e0010 */
[----:B------:R-:W-:Y:S02]  /*1f20*/  IMAD.IADD R21, R21, 0x1, R7 ;  /* 0x0000000115157824 */ /* 0x000fe400078e0207 */
[----:B------:R-:W-:Y:S01]  /*1f30*/  IMAD.IADD R11, R7, 0x1, R11 ;  /* 0x00000001070b7824 */ /* 0x000fe200078e020b */
[----:B-----5:R-:W-:Y:S02]  /*1f40*/  SHF.R.S32.HI R7, RZ, 0x1f, R24 ;  /* 0x0000001fff077819 */ /* 0x020fe40000011418 */
[----:B------:R-:W-:-:S03]  /*1f50*/  LOP3.LUT R36, R36, 0xfffffffb, RZ, 0xc0, !PT ;  /* 0xfffffffb24247812 */ /* 0x000fc600078ec0ff */
[----:B------:R-:W-:Y:S01]  /*1f60*/  IMAD R6, R7, R30, RZ ;  /* 0x0000001e07067224 */ /* 0x000fe200078e02ff */
[----:B------:R-:W-:Y:S01]  /*1f70*/  SEL R3, R73, RZ, P0 ;  /* 0x000000ff49037207 */ /* 0x000fe20000000000 */
[----:B------:R-:W-:Y:S01]  /*1f80*/  IMAD R7, R7, R8, RZ ;  /* 0x0000000807077224 */ /* 0x000fe200078e02ff */
[----:B------:R-:W-:Y:S01]  /*1f90*/  @P1 LOP3.LUT R36, R36, 0x4, RZ, 0xfc, !PT ;  /* 0x0000000424241812 */ /* 0x000fe200078efcff */
[----:B------:R-:W-:Y:S01]  /*1fa0*/  IMAD R67, R24, R31, R6 ;  /* 0x0000001f18437224 */ /* 0x000fe200078e0206 */
[----:B------:R-:W-:Y:S01]  /*1fb0*/  IADD3 R6, P1, R18, R39, RZ ;  /* 0x0000002712067210 */ /* 0x000fe20007f3e0ff */
[----:B0-----:R-:W-:Y:S02]  /*1fc0*/  VIADD R40, R40, 0xffffff80 ;  /* 0xffffff8028287836 */ /* 0x001fe40000000000 */
[----:B------:R-:W-:Y:S02]  /*1fd0*/  IMAD.IADD R3, R16, 0x1, R3 ;  /* 0x0000000110037824 */ /* 0x000fe400078e0203 */
[----:B------:R-:W-:-:S02]  /*1fe0*/  IMAD R65, R24, R9, R7 ;  /* 0x0000000918417224 */ /* 0x000fc400078e0207 */
[----:B------:R-:W-:Y:S01]  /*1ff0*/  IMAD.X R7, R38, 0x1, R41, P1 ;  /* 0x0000000126077824 */ /* 0x000fe200008e0629 */
[----:B------:R-:W-:Y:S02]  /*2000*/  SHF.R.S32.HI R38, RZ, 0x1f, R40 ;  /* 0x0000001fff267819 */ /* 0x000fe40000011428 */
[----:B------:R-:W-:Y:S02]  /*2010*/  SHF.R.S32.HI R0, RZ, 0x1f, R3 ;  /* 0x0000001fff007819 */ /* 0x000fe40000011403 */
[----:B------:R-:W-:Y:S02]  /*2020*/  LOP3.LUT R77, R77, 0x1c0, RZ, 0xc0, !PT ;  /* 0x000001c04d4d7812 */ /* 0x000fe400078ec0ff */
[----:B------:R-:W-:Y:S02]  /*2030*/  IADD3 R32, R18, 0x60, RZ ;  /* 0x0000006012207810 */ /* 0x000fe40007ffe0ff */
[----:B------:R-:W-:Y:S01]  /*2040*/  LEA.HI R38, R38, R40, RZ, 0x5 ;  /* 0x0000002826267211 */ /* 0x000fe200078f28ff */
[----:B------:R-:W-:Y:S01]  /*2050*/  VIADD R40, R18, 0x60 ;  /* 0x0000006012287836 */ /* 0x000fe20000000000 */
[----:B------:R-:W-:Y:S01]  /*2060*/  LEA.HI R0, R0, R3, RZ, 0x3 ;  /* 0x0000000300007211 */ /* 0x000fe200078f18ff */
[----:B------:R0:W-:Y:S01]  /*2070*/  STL [R1], R36 ;  /* 0x0000002401007387 */ /* 0x0001e20000100800 */
[----:B------:R-:W-:-:S02]  /*2080*/  SHF.R.U32.HI R74, RZ, 0x3, R77 ;  /* 0x00000003ff4a7819 */ /* 0x000fc4000001164d */
[----:B------:R-:W-:Y:S01]  /*2090*/  LOP3.LUT R3, R77, 0x18, R16, 0xf8, !PT ;  /* 0x000000184d037812 */ /* 0x000fe200078ef810 */
[----:B------:R-:W-:Y:S01]  /*20a0*/  IMAD.SHL.U32 R40, R40, 0x40, RZ ;  /* 0x0000004028287824 */ /* 0x000fe200078e00ff */
[----:B------:R-:W-:Y:S01]  /*20b0*/  SHF.R.S32.HI R75, RZ, 0x1f, R32 ;  /* 0x0000001fff4b7819 */ /* 0x000fe20000011420 */
[----:B------:R-:W-:Y:S01]  /*20c0*/  IMAD.SHL.U32 R32, R32, 0x40, RZ ;  /* 0x0000004020207824 */ /* 0x000fe200078e00ff */
[----:B------:R-:W-:Y:S01]  /*20d0*/  LOP3.LUT R3, R3, R74, RZ, 0x3c, !PT ;  /* 0x0000004a03037212 */ /* 0x000fe200078e3cff */
[-C--:B------:R-:W-:Y:S01]  /*20e0*/  IMAD.WIDE.U32 R56, R18, R30.reuse, R22 ;  /* 0x0000001e12387225 */ /* 0x080fe200078e0016 */
[----:B------:R-:W-:Y:S02]  /*20f0*/  SHF.R.S32.HI R38, RZ, 0x5, R38 ;  /* 0x00000005ff267819 */ /* 0x000fe40000011426 */
[----:B------:R-:W-:Y:S01]  /*2100*/  LOP3.LUT R40, R40, 0x1c0, RZ, 0xc0, !PT ;  /* 0x000001c028287812 */ /* 0x000fe200078ec0ff */
[----:B------:R-:W-:Y:S01]  /*2110*/  IMAD.WIDE.U32 R34, R18, R30, R16 ;  /* 0x0000001e12227225 */ /* 0x000fe200078e0010 */
[----:B------:R-:W-:-:S02]  /*2120*/  LOP3.LUT R32, R32, 0x1c0, RZ, 0xc0, !PT ;  /* 0x000001c020207812 */ /* 0x000fc400078ec0ff */
[----:B------:R-:W-:Y:S01]  /*2130*/  IADD3 R57, R57, R13, RZ ;  /* 0x0000000d39397210 */ /* 0x000fe20007ffe0ff */
[----:B------:R-:W-:Y:S01]  /*2140*/  IMAD R69, R38, 0x200, R3 ;  /* 0x0000020026457824 */ /* 0x000fe200078e0203 */
[--C-:B------:R-:W-:Y:S01]  /*2150*/  LOP3.LUT R3, R77, 0x38, R0.reuse, 0xf8, !PT ;  /* 0x000000384d037812 */ /* 0x100fe200078ef800 */
[----:B------:R-:W-:Y:S01]  /*2160*/  IMAD.IADD R35, R13, 0x1, R35 ;  /* 0x000000010d237824 */ /* 0x000fe200078e0223 */
[----:B------:R-:W-:Y:S02]  /*2170*/  LOP3.LUT R12, R40, 0x38, R0, 0xf8, !PT ;  /* 0x00000038280c7812 */ /* 0x000fe400078ef800 */
[----:B------:R-:W-:Y:S01]  /*2180*/  SHF.R.U32.HI R32, RZ, 0x3, R32 ;  /* 0x00000003ff207819 */ /* 0x000fe20000011620 */
[----:B------:R-:W-:Y:S01]  /*2190*/  IMAD R13, R59, 0xc0, RZ ;  /* 0x000000c03b0d7824 */ /* 0x000fe200078e02ff */
[----:B------:R-:W-:Y:S01]  /*21a0*/  LOP3.LUT R3, R3, R74, RZ, 0x3c, !PT ;  /* 0x0000004a03037212 */ /* 0x000fe200078e3cff */
[----:B------:R-:W-:Y:S01]  /*21b0*/  IMAD.WIDE.U32 R20, R24, R8, R20 ;  /* 0x0000000818147225 */ /* 0x000fe200078e0014 */
[----:B------:R-:W-:-:S02]  /*21c0*/  LOP3.LUT R64, R0, 0xfffffff8, RZ, 0xc0, !PT ;  /* 0xfffffff800407812 */ /* 0x000fc400078ec0ff */
[----:B------:R-:W-:Y:S01]  /*21d0*/  LOP3.LUT R12, R12, R32, RZ, 0x3c, !PT ;  /* 0x000000200c0c7212 */ /* 0x000fe200078e3cff */
[----:B------:R-:W-:-:S04]  /*21e0*/  IMAD.WIDE.U32 R58, R58, 0xc0, RZ ;  /* 0x000000c03a3a7825 */ /* 0x000fc800078e00ff */
[----:B------:R-:W-:Y:S02]  /*21f0*/  IMAD R71, R31, 0xc0, RZ ;  /* 0x000000c01f477824 */ /* 0x000fe400078e02ff */
[----:B------:R-:W-:-:S04]  /*2200*/  IMAD.WIDE.U32 R56, R24, R30, R56 ;  /* 0x0000001e18387225 */ /* 0x000fc800078e0038 */
[----:B------:R-:W-:-:S04]  /*2210*/  IMAD.WIDE.U32 R34, R24, R30, R34 ;  /* 0x0000001e18227225 */ /* 0x000fc800078e0022 */
[----:B------:R-:W-:Y:S02]  /*2220*/  IMAD R37, R9, 0xc0, RZ ;  /* 0x000000c009257824 */ /* 0x000fe400078e02ff */
[----:B------:R-:W-:-:S04]  /*2230*/  IMAD.WIDE.U32 R10, R24, R8, R10 ;  /* 0x00000008180a7225 */ /* 0x000fc800078e000a */
[----:B------:R-:W-:Y:S02]  /*2240*/  VIADD R76, R16, 0x20 ;  /* 0x00000020104c7836 */ /* 0x000fe40000000000 */
[----:B------:R-:W-:Y:S01]  /*2250*/  IMAD.WIDE.U32 R30, R30, 0xc0, RZ ;  /* 0x000000c01e1e7825 */ /* 0x000fe200078e00ff */
[----:B------:R-:W-:-:S03]  /*2260*/  IADD3 R66, R21, R65, RZ ;  /* 0x0000004115427210 */ /* 0x000fc60007ffe0ff */
[----:B------:R-:W-:Y:S01]  /*2270*/  IMAD.WIDE.U32 R8, R8, 0xc0, RZ ;  /* 0x000000c008087825 */ /* 0x000fe200078e00ff */
[----:B------:R-:W-:Y:S02]  /*2280*/  SHF.R.S32.HI R63, RZ, 0x3, R0 ;  /* 0x00000003ff3f7819 */ /* 0x000fe40000011400 */
[----:B------:R-:W-:Y:S01]  /*2290*/  IADD3 R72, R59, R13, RZ ;  /* 0x0000000d3b487210 */ /* 0x000fe20007ffe0ff */
[----:B------:R-:W-:Y:S01]  /*22a0*/  IMAD.IADD R68, R57, 0x1, R67 ;  /* 0x0000000139447824 */ /* 0x000fe200078e0243 */
[----:B------:R-:W-:Y:S01]  /*22b0*/  ISETP.GE.AND P1, PT, R16, UR4, PT ;  /* 0x0000000410007c0c */ /* 0x000fe2000bf26270 */
[----:B------:R-:W-:Y:S01]  /*22c0*/  IMAD R32, R38, 0x200, R3 ;  /* 0x0000020026207824 */ /* 0x000fe200078e0203 */
[----:B------:R-:W-:Y:S01]  /*22d0*/  ISETP.GE.AND P2, PT, R76, UR4, PT ;  /* 0x000000044c007c0c */ /* 0x000fe2000bf46270 */
[----:B------:R-:W-:Y:S01]  /*22e0*/  VIADD R94, R42, 0x8 ;  /* 0x000000082a5e7836 */ /* 0x000fe20000000000 */
[----:B------:R-:W-:Y:S01]  /*22f0*/  SHF.R.S32.HI R62, RZ, 0x1f, R64 ;  /* 0x0000001fff3e7819 */ /* 0x000fe20000011440 */
[----:B------:R-:W-:-:S02]  /*2300*/  IMAD.SHL.U32 R73, R73, 0x2, RZ ;  /* 0x0000000249497824 */ /* 0x000fc400078e00ff */
[----:B------:R-:W-:Y:S02]  /*2310*/  IMAD.IADD R71, R31, 0x1, R71 ;  /* 0x000000011f477824 */ /* 0x000fe400078e0247 */
[----:B------:R-:W-:Y:S02]  /*2320*/  IMAD.IADD R70, R9, 0x1, R37 ;  /* 0x0000000109467824 */ /* 0x000fe400078e0225 */
[----:B------:R-:W-:Y:S02]  /*2330*/  IMAD.IADD R67, R67, 0x1, R35 ;  /* 0x0000000143437824 */ /* 0x000fe400078e0223 */
[----:B------:R-:W-:Y:S02]  /*2340*/  IMAD.IADD R65, R65, 0x1, R11 ;  /* 0x0000000141417824 */ /* 0x000fe400078e020b */
[----:B------:R-:W-:Y:S01]  /*2350*/  IMAD.IADD R0, R61, 0x1, R15 ;  /* 0x000000013d007824 */ /* 0x000fe200078e020f */
[----:B--2---:R-:W-:Y:S01]  /*2360*/  IADD3 R3, R14, R12, RZ ;  /* 0x0000000c0e037210 */ /* 0x004fe20007ffe0ff */
[----:B0-----:R-:W-:Y:S06]  /*2370*/  @!P6 BAR.SYNC.DEFER_BLOCKING 0x9, 0x100 ;  /* 0x024400000000eb1d */ /* 0x001fec0000010000 */
.L_x_13106:
[----:B------:R-:W2:Y:S01]  /*2380*/  LDL R45, [R1+0x34] ;  /* 0x00003400012d7983 */ /* 0x000ea20000100800 */
[----:B------:R-:W0:Y:S03]  /*2390*/  LDC.64 R82, c[0x0][0x2e8] ;  /* 0x0000ba00ff527b82 */ /* 0x000e260000000a00 */
[----:B------:R-:W3:Y:S01]  /*23a0*/  LDL.LU R44, [R1] ;  /* 0x00000000012c7983 */ /* 0x000ee20000300800 */
[----:B------:R-:W-:Y:S01]  /*23b0*/  VIADD R39, R27, 0xffffffff ;  /* 0xffffffff1b277836 */ /* 0x000fe20000000000 */
[----:B------:R-:W-:Y:S05]  /*23c0*/  YIELD ;  /* 0x0000000000007946 */ /* 0x000fea0003800000 */
[----:B------:R-:W-:Y:S01]  /*23d0*/  SHF.R.S32.HI R38, RZ, 0x1f, R39 ;  /* 0x0000001fff267819 */ /* 0x000fe20000011427 */
[-C--:B------:R-:W-:Y:S01]  /*23e0*/  IMAD R13, R72, R39.reuse, RZ ;  /* 0x00000027480d7224 */ /* 0x080fe200078e02ff */
[----:B------:R-:W1:Y:S01]  /*23f0*/  LDC.64 R88, c[0x0][0x300] ;  /* 0x0000c000ff587b82 */ /* 0x000e620000000a00 */
[----:B------:R-:W-:Y:S01]  /*2400*/  IMAD.WIDE.U32 R14, R58, R39, RZ ;  /* 0x000000273a0e7225 */ /* 0x000fe200078e00ff */
[----:B------:R-:W-:Y:S03]  /*2410*/  BSSY B0, `(.L_x_13057) ;  /* 0x00002cb000007945 */ /* 0x000fe60003800000 */
[----:B------:R-:W-:Y:S01]  /*2420*/  IMAD R13, R38, R58, R13 ;  /* 0x0000003a260d7224 */ /* 0x000fe200078e020d */
[----:B------:R-:W-:Y:S01]  /*2430*/  IADD3 R27, P4, R80, R14, RZ ;  /* 0x0000000e501b7210 */ /* 0x000fe20007f9e0ff */
[----:B------:R-:W-:Y:S01]  /*2440*/  IMAD.MOV.U32 R86, RZ, RZ, R14 ;  /* 0x000000ffff567224 */ /* 0x000fe200078e000e */
[----:B------:R-:W4:Y:S01]  /*2450*/  LDC R90, c[0x0][0x3f4] ;  /* 0x0000fd00ff5a7b82 */ /* 0x000f220000000800 */
[----:B------:R-:W-:-:S02]  /*2460*/  IMAD.IADD R87, R15, 0x1, R13 ;  /* 0x000000010f577824 */ /* 0x000fc400078e020d */
[----:B------:R-:W-:Y:S02]  /*2470*/  IMAD R15, R19, 0x3000, R69 ;  /* 0x00003000130f7824 */ /* 0x000fe400078e0245 */
[----:B------:R-:W-:Y:S01]  /*2480*/  IMAD.X R36, R87, 0x1, R78, P4 ;  /* 0x0000000157247824 */ /* 0x000fe200020e064e */
[----:B0-----:R-:W-:Y:S01]  /*2490*/  LEA R42, P4, R27, R82, 0x1 ;  /* 0x000000521b2a7211 */ /* 0x001fe200078808ff */
[----:B------:R-:W-:-:S03]  /*24a0*/  IMAD R92, R15, 0x2, R26 ;  /* 0x000000020f5c7824 */ /* 0x000fc600078e021a */
[----:B------:R-:W-:Y:S01]  /*24b0*/  LEA.HI.X R43, R27, R83, R36, 0x1, P4 ;  /* 0x000000531b2b7211 */ /* 0x000fe200020f0c24 */
[----:B------:R-:W-:Y:S01]  /*24c0*/  IMAD.MOV.U32 R27, RZ, RZ, R39 ;  /* 0x000000ffff1b7224 */ /* 0x000fe200078e0027 */
[----:B------:R-:W-:Y:S01]  /*24d0*/  ISETP.GT.AND P4, PT, R39, R28, PT ;  /* 0x0000001c2700720c */ /* 0x000fe20003f84270 */
[----:B-1----:R-:W-:-:S04]  /*24e0*/  IMAD.WIDE.U32 R12, R88, 0x60, R86 ;  /* 0x00000060580c7825 */ /* 0x002fc800078e0056 */
[----:B------:R-:W-:Y:S01]  /*24f0*/  IMAD R37, R89, 0x60, RZ ;  /* 0x0000006059257824 */ /* 0x000fe200078e02ff */
[----:B------:R-:W-:-:S04]  /*2500*/  IADD3 R12, P3, R80, R12, RZ ;  /* 0x0000000c500c7210 */ /* 0x000fc80007f7e0ff */
[----:B------:R-:W-:Y:S02]  /*2510*/  IADD3.X R14, R78, R13, R37, P3, !PT ;  /* 0x0000000d4e0e7210 */ /* 0x000fe40001ffe425 */
[C---:B------:R-:W-:Y:S02]  /*2520*/  LEA R40, P3, R12.reuse, R82, 0x1 ;  /* 0x000000520c287211 */ /* 0x040fe400078608ff */
[----:B------:R-:W-:Y:S02]  /*2530*/  IADD3 R13, R15, 0x20, RZ ;  /* 0x000000200f0d7810 */ /* 0x000fe40007ffe0ff */
[----:B------:R-:W-:Y:S02]  /*2540*/  LEA.HI.X R41, R12, R83, R14, 0x1, P3 ;  /* 0x000000530c297211 */ /* 0x000fe400018f0c0e */
[----:B----4-:R-:W-:Y:S02]  /*2550*/  ISETP.GE.AND P3, PT, R90, 0x1, PT ;  /* 0x000000015a00780c */ /* 0x010fe40003f66270 */
[----:B--2---:R-:W-:-:S02]  /*2560*/  LOP3.LUT P5, RZ, R45, 0x4, RZ, 0xc0, !PT ;  /* 0x000000042dff7812 */ /* 0x004fc400078ac0ff */
[----:B---3--:R-:W-:-:S04]  /*2570*/  LOP3.LUT R44, R44, 0xfffffffd, RZ, 0xc0, !PT ;  /* 0xfffffffd2c2c7812 */ /* 0x008fc800078ec0ff */
[----:B------:R-:W-:-:S05]  /*2580*/  @P4 LOP3.LUT R44, R44, 0x2, RZ, 0xfc, !PT ;  /* 0x000000022c2c4812 */ /* 0x000fca00078efcff */
[----:B------:R0:W-:Y:S02]  /*2590*/  STL [R1], R44 ;  /* 0x0000002c01007387 */ /* 0x0001e40000100800 */
[----:B------:R-:W-:-:S04]  /*25a0*/  @P5 VIADD R13, R15, 0xffffffe0 ;  /* 0xffffffe00f0d5836 */ /* 0x000fc80000000000 */
        /* <DEDUP_REMOVED lines=8> */
[----:B------:R-:W-:-:S03]  /*2630*/  IMAD.WIDE.U32 R48, R30, R39, RZ ;  /* 0x000000271e307225 */ /* 0x000fc600078e00ff */
[----:B------:R-:W-:Y:S01]  /*2640*/  VIMNMX R85, R85, 0xc0, PT ;  /* 0x000000c055557848 */ /* 0x000fe20003fe0100 */
[----:B------:R-:W-:Y:S01]  /*2650*/  IMAD R13, R38, R8, R13 ;  /* 0x00000008260d7224 */ /* 0x000fe200078e020d */
[----:B------:R-:W-:Y:S01]  /*2660*/  IADD3 R81, R49, R15, RZ ;  /* 0x0000000f31517210 */ /* 0x000fe20007ffe0ff */
[----:B------:R-:W-:-:S04]  /*2670*/  IMAD.WIDE.U32 R50, R8, R39, RZ ;  /* 0x0000002708327225 */ /* 0x000fc800078e00ff */
        /* <DEDUP_REMOVED lines=8> */
[----:B0-----:R-:W-:-:S02]  /*2700*/  CS2R R44, SRZ ;  /* 0x00000000002c7805 */ /* 0x001fc4000001ff00 */
[----:B------:R-:W-:Y:S02]  /*2710*/  CS2R R38, SRZ ;  /* 0x0000000000267805 */ /* 0x000fe4000001ff00 */
        /* <DEDUP_REMOVED lines=23> */
.L_x_13061:
[----:B------:R-:W-:Y:S05]  /*2890*/  BSYNC B1 ;  /* 0x0000000000017941 */ /* 0x000fea0003800000 */
.L_x_13060:
[----:B0-----:R-:W-:Y:S01]  /*28a0*/  VIADD R12, R18, 0x60 ;  /* 0x00000060120c7836 */ /* 0x001fe20000000000 */
[----:B------:R-:W-:Y:S01]  /*28b0*/  BSSY B1, `(.L_x_13062) ;  /* 0x0000021000017945 */ /* 0x000fe20003800000 */
[----:B-----5:R-:W-:Y:S02]  /*28c0*/  IMAD.MOV.U32 R88, RZ, RZ, R52 ;  /* 0x000000ffff587224 */ /* 0x020fe400078e0034 */
[----:B------:R-:W-:Y:S01]  /*28d0*/  IMAD.MOV.U32 R89, RZ, RZ, R53 ;  /* 0x000000ffff597224 */ /* 0x000fe200078e0035 */
        /* <DEDUP_REMOVED lines=30> */
.L_x_13063:
[----:B------:R-:W-:Y:S05]  /*2ac0*/  BSYNC B1 ;  /* 0x0000000000017941 */ /* 0x000fea0003800000 */
.L_x_13062:
[----:B0-----:R-:W-:Y:S01]  /*2ad0*/  IMAD.MOV.U32 R12, RZ, RZ, R82 ;  /* 0x000000ffff0c7224 */ /* 0x001fe200078e0052 */
        /* <DEDUP_REMOVED lines=8> */
[----:B------:R-:W-:Y:S02]  /*2b60*/  PRMT R88, R89, 0x7610, R88 ;  /* 0x0000761059587816 */ /* 0x000fe40000000058 */
[----:B------:R-:W-:-:S02]  /*2b70*/  ISETP.NE.AND P3, PT, R155, 0x3, PT ;  /* 0x000000039b00780c */ /* 0x000fc40003f65270 */
[----:B------:R-:W-:Y:S01]  /*2b80*/  PRMT R89, R12, 0x7610, R89 ;  /* 0x000076100c597816 */ /* 0x000fe20000000059 */
[----:B-----5:R-:W-:Y:S01]  /*2b90*/  IMAD.MOV.U32 R12, RZ, RZ, R36 ;  /* 0x000000ffff0c7224 */ /* 0x020fe200078e0024 */
        /* <DEDUP_REMOVED lines=16> */
.L_x_13064:
[----:B------:R-:W-:Y:S01]  /*2ca0*/  IMAD R81, R19, 0x8, R2 ;  /* 0x0000000813517824 */ /* 0x000fe200078e0202 */
[----:B------:R-:W-:Y:S01]  /*2cb0*/  SHF.L.U32 R93, R153, 0x1f, RZ ;  /* 0x0000001f995d7819 */ /* 0x000fe200000006ff */
[----:B------:R-:W-:Y:S03]  /*2cc0*/  BSSY B1, `(.L_x_13065) ;  /* 0x0000003000017945 */ /* 0x000fe60003800000 */
[----:B------:R-:W0:Y:S02]  /*2cd0*/  SYNCS.PHASECHK.TRANS64.TRYWAIT P6, [R81+URZ+0x30890], R93 ;  /* 0x0308905d510075a7 */ /* 0x000e2400080c017f */
[----:B0-----:R-:W-:Y:S05]  /*2ce0*/  @!P6 BRA `(.L_x_13066) ;  /* 0x000001380024e947 */ /* 0x001fea0003800000 */
.L_x_13311:
[----:B------:R-:W-:Y:S05]  /*2cf0*/  BSYNC B1 ;  /* 0x0000000000017941 */ /* 0x000fea0003800000 */
.L_x_13065:
[----:B------:R-:W-:Y:S04]  /*2d00*/  BSSY B1, `(.L_x_13067) ;  /* 0x0000063000017945 */ /* 0x000fe80003800000 */
[----:B------:R-:W-:Y:S05]  /*2d10*/  @P4 BRA `(.L_x_13068) ;  /* 0x0000000400844947 */ /* 0x000fea0003800000 */
[----:B------:R-:W-:Y:S04]  /*2d20*/  BSSY B2, `(.L_x_13069) ;  /* 0x0000030000027945 */ /* 0x000fe80003800000 */
[----:B------:R-:W-:Y:S05]  /*2d30*/  @P1 BRA `(.L_x_13070) ;  /* 0x0000000000b81947 */ /* 0x000fea0003800000 */
[----:B------:R1:W2:Y:S01]  /*2d40*/  LDS.128 R12, [R92+0x12000] ;  /* 0x012000005c0c7984 */ /* 0x0002a20000000c00 */
[----:B------:R-:W-:Y:S01]  /*2d50*/  ISETP.GE.AND P4, PT, R22, R90, PT ;  /* 0x0000005a1600720c */ /* 0x000fe20003f86270 */
[----:B------:R-:W-:-:S12]  /*2d60*/  BSSY B3, `(.L_x_13071) ;  /* 0x000002a000037945 */ /* 0x000fd80003800000 */
[----:B-1----:R-:W-:Y:S05]  /*2d70*/  @P4 BRA `(.L_x_13072) ;  /* 0x0000000000a04947 */ /* 0x002fea0003800000 */
[----:B------:R-:W-:Y:S02]  /*2d80*/  SHF.R.U64 R91, R82, 0x10, R83 ;  /* 0x00000010525b7819 */ /* 0x000fe40000001253 */
[--C-:B------:R-:W-:Y:S02]  /*2d90*/  SHF.R.U64 R82, R86, 0x10, R87.reuse ;  /* 0x0000001056527819 */ /* 0x100fe40000001257 */
[----:B------:R-:W-:Y:S01]  /*2da0*/  SHF.R.U32.HI R98, RZ, 0x10, R87 ;  /* 0x00000010ff627819 */ /* 0x000fe20000011657 */
[----:B------:R-:W-:Y:S01]  /*2db0*/  HADD2.F32 R86, -RZ, R91.H0_H0 ;  /* 0x2000005bff567230 */ /* 0x000fe20000004100 */
[----:B------:R-:W-:Y:S01]  /*2dc0*/  SHF.R.U32.HI R96, RZ, 0x10, R83 ;  /* 0x00000010ff607819 */ /* 0x000fe20000011653 */
[----:B------:R-:W-:Y:S02]  /*2dd0*/  HADD2.F32 R87, -RZ, R82.H0_H0 ;  /* 0x20000052ff577230 */ /* 0x000fe40000004100 */
[----:B------:R-:W-:Y:S02]  /*2de0*/  HADD2.F32 R98, -RZ, R98.H0_H0 ;  /* 0x20000062ff627230 */ /* 0x000fe40000004100 */
[----:B--2---:R-:W-:-:S02]  /*2df0*/  HADD2.F32 R82, -RZ, R13.H1_H1 ;  /* 0x3000000dff527230 */ /* 0x004fc40000004100 */
[----:B------:R-:W-:Y:S02]  /*2e00*/  HADD2.F32 R83, -RZ, R15.H1_H1 ;  /* 0x3000000fff537230 */ /* 0x000fe40000004100 */
[----:B------:R-:W-:Y:S02]  /*2e10*/  HADD2.F32 R13, -RZ, R13.H0_H0 ;  /* 0x2000000dff0d7230 */ /* 0x000fe40000004100 */
[-C--:B------:R-:W-:Y:S01]  /*2e20*/  FMUL.FTZ R100, R82, R87.reuse ;  /* 0x0000005752647220 */ /* 0x080fe20000410000 */
[----:B------:R-:W-:Y:S02]  /*2e30*/  HADD2.F32 R15, -RZ, R15.H0_H0 ;  /* 0x2000000fff0f7230 */ /* 0x000fe40000004100 */
[----:B------:R-:W-:Y:S01]  /*2e40*/  FMUL.FTZ R102, R83, R98 ;  /* 0x0000006253667220 */ /* 0x000fe20000410000 */
[----:B------:R-:W-:Y:S02]  /*2e50*/  HADD2.F32 R96, -RZ, R96.H0_H0 ;  /* 0x20000060ff607230 */ /* 0x000fe40000004100 */
[C---:B------:R-:W-:Y:S01]  /*2e60*/  FMUL.FTZ R87, R13.reuse, R87 ;  /* 0x000000570d577220 */ /* 0x040fe20000410000 */
[----:B------:R-:W-:Y:S01]  /*2e70*/  FFMA.FTZ R13, R13, R86, -R100 ;  /* 0x000000560d0d7223 */ /* 0x000fe20000010864 */
[----:B------:R-:W-:Y:S01]  /*2e80*/  FMUL.FTZ R98, R15, R98 ;  /* 0x000000620f627220 */ /* 0x000fe20000410000 */
[----:B------:R-:W-:-:S02]  /*2e90*/  HADD2.F32 R91, -RZ, R95.H1_H1 ;  /* 0x3000005fff5b7230 */ /* 0x000fc40000004100 */
[----:B------:R-:W-:Y:S01]  /*2ea0*/  FFMA.FTZ R102, R15, R96, -R102 ;  /* 0x000000600f667223 */ /* 0x000fe20000010866 */
[----:B------:R-:W-:Y:S01]  /*2eb0*/  FFMA.FTZ R82, R82, R86, R87 ;  /* 0x0000005652527223 */ /* 0x000fe20000010057 */
[----:B------:R-:W-:Y:S01]  /*2ec0*/  FFMA.FTZ R99, R83, R96, R98 ;  /* 0x0000006053637223 */ /* 0x000fe20000010062 */
[--C-:B------:R-:W-:Y:S02]  /*2ed0*/  HADD2.F32 R15, -RZ, R12.reuse.H1_H1 ;  /* 0x3000000cff0f7230 */ /* 0x100fe40000004100 */
[----:B------:R-:W-:Y:S01]  /*2ee0*/  HADD2.F32 R86, -RZ, R95.H0_H0 ;  /* 0x2000005fff567230 */ /* 0x000fe20000004100 */
[----:B------:R-:W-:Y:S01]  /*2ef0*/  F2FP.F16.F32.PACK_AB R13, R82, R13 ;  /* 0x0000000d520d723e */ /* 0x000fe200000000ff */
[----:B------:R-:W-:Y:S02]  /*2f00*/  HADD2.F32 R12, -RZ, R12.H0_H0 ;  /* 0x2000000cff0c7230 */ /* 0x000fe40000004100 */
[----:B------:R-:W-:Y:S02]  /*2f10*/  HADD2.F32 R83, -RZ, R14.H1_H1 ;  /* 0x3000000eff537230 */ /* 0x000fe40000004100 */
[----:B------:R-:W-:-:S02]  /*2f20*/  HADD2.F32 R95, -RZ, R97.H1_H1 ;  /* 0x30000061ff5f7230 */ /* 0x000fc40000004100 */
[-C--:B------:R-:W-:Y:S01]  /*2f30*/  FMUL.FTZ R96, R12, R91.reuse ;  /* 0x0000005b0c607220 */ /* 0x080fe20000410000 */
        /* <DEDUP_REMOVED lines=9> */
[----:B------:R-:W-:-:S02]  /*2fd0*/  F2FP.F16.F32.PACK_AB R15, R99, R102 ;  /* 0x00000066630f723e */ /* 0x000fc400000000ff */
[----:B------:R-:W-:Y:S02]  /*2fe0*/  F2FP.F16.F32.PACK_AB R12, R96, R97 ;  /* 0x00000061600c723e */ /* 0x000fe400000000ff */
[----:B------:R-:W-:-:S07]  /*2ff0*/  F2FP.F16.F32.PACK_AB R14, R98, R91 ;  /* 0x0000005b620e723e */ /* 0x000fce00000000ff */
.L_x_13072:
[----:B------:R-:W-:Y:S05]  /*3000*/  BSYNC B3 ;  /* 0x0000000000037941 */ /* 0x000fea0003800000 */
.L_x_13071:
[----:B--2---:R1:W-:Y:S02]  /*3010*/  STG.E.128 desc[UR56][R42.64], R12 ;  /* 0x0000000c2a007986 */ /* 0x0043e4000c101d38 */
.L_x_13070:
[----:B------:R-:W-:Y:S05]  /*3020*/  BSYNC B2 ;  /* 0x0000000000027941 */ /* 0x000fea0003800000 */
.L_x_13069:
[----:B------:R-:W-:Y:S05]  /*3030*/  @P2 BRA `(.L_x_13068) ;  /* 0x0000000000bc2947 */ /* 0x000fea0003800000 */
        /* <DEDUP_REMOVED lines=23> */
[----:B------:R-:W-:Y:S01]  /*31b0*/  FFMA.FTZ R98, R15, R82, -R98 ;  /* 0x000000520f627223 */ /* 0x000fe20000010862 */
        /* <DEDUP_REMOVED lines=21> */
.L_x_13074:
[----:B------:R-:W-:Y:S05]  /*3310*/  BSYNC B2 ;  /* 0x0000000000027941 */ /* 0x000fea0003800000 */
.L_x_13073:
[----:B--2---:R2:W-:Y:S02]  /*3320*/  STG.E.128 desc[UR56][R42.64+0x40], R12 ;  /* 0x0000400c2a007986 */ /* 0x0045e4000c101d38 */
.L_x_13068:
[----:B------:R-:W-:Y:S05]  /*3330*/  BSYNC B1 ;  /* 0x0000000000017941 */ /* 0x000fea0003800000 */
.L_x_13067:
[----:B------:R-:W-:Y:S05]  /*3340*/  @P5 BRA `(.L_x_13075) ;  /* 0x0000001c005c5947 */ /* 0x000fea0003800000 */
[----:B------:R-:W-:Y:S04]  /*3350*/  BSSY B1, `(.L_x_13076) ;  /* 0x0000031000017945 */ /* 0x000fe80003800000 */
[----:B------:R-:W-:Y:S05]  /*3360*/  @P1 BRA `(.L_x_13077) ;  /* 0x0000000000bc1947 */ /* 0x000fea0003800000 */
[----:B-12---:R1:W2:Y:S01]  /*3370*/  LDS.128 R12, [R92+0x15000] ;  /* 0x015000005c0c7984 */ /* 0x0062a20000000c00 */
        /* <DEDUP_REMOVED lines=17> */
[C---:B------:R-:W-:Y:S01]  /*3490*/  FMUL.FTZ R45, R13.reuse, R45 ;  /* 0x0000002d0d2d7220 */ /* 0x040fe20000410000 */
[----:B------:R-:W-:Y:S01]  /*34a0*/  FFMA.FTZ R54, R13, R44, -R54 ;  /* 0x0000002c0d367223 */ /* 0x000fe20000010836 */
[----:B------:R-:W-:Y:S02]  /*34b0*/  FMUL.FTZ R82, R43, R52 ;  /* 0x000000342b527220 */ /* 0x000fe40000410000 */
[----:B------:R-:W-:Y:S01]  /*34c0*/  FFMA.FTZ R47, R14, R44, R45 ;  /* 0x0000002c0e2f7223 */ /* 0x000fe2000001002d */
        /* <DEDUP_REMOVED lines=23> */
.L_x_13079:
[----:B------:R-:W-:Y:S05]  /*3640*/  BSYNC B2 ;  /* 0x0000000000027941 */ /* 0x000fea0003800000 */
.L_x_13078:
[----:B--2---:R3:W-:Y:S02]  /*3650*/  STG.E.128 desc[UR56][R40.64], R12 ;  /* 0x0000000c28007986 */ /* 0x0047e4000c101d38 */
.L_x_13077:
[----:B------:R-:W-:Y:S05]  /*3660*/  BSYNC B1 ;  /* 0x0000000000017941 */ /* 0x000fea0003800000 */
.L_x_13076:
[----:B------:R-:W-:Y:S05]  /*3670*/  @P2 BRA `(.L_x_13075) ;  /* 0x0000001800902947 */ /* 0x000fea0003800000 */
[----:B-123--:R1:W2:Y:S01]  /*3680*/  LDS.128 R12, [R84+0x15000] ;  /* 0x01500000540c7984 */ /* 0x00e2a20000000c00 */
        /* <DEDUP_REMOVED lines=44> */
.L_x_13081:
[----:B------:R-:W-:Y:S05]  /*3950*/  BSYNC B1 ;  /* 0x0000000000017941 */ /* 0x000fea0003800000 */
.L_x_13080:
[----:B--2---:R1:W-:Y:S01]  /*3960*/  STG.E.128 desc[UR56][R40.64+0x40], R12 ;  /* 0x0000400c28007986 */ /* 0x0043e2000c101d38 */
[----:B------:R-:W-:Y:S05]  /*3970*/  BRA `(.L_x_13075) ;  /* 0x0000001400d07947 */ /* 0x000fea0003800000 */
.L_x_13059:
[C---:B------:R-:W-:Y:S02]  /*3980*/  ISETP.GE.AND P3, PT, R18.reuse, R85, PT ;  /* 0x000000551200720c */ /* 0x040fe40003f66270 */
[----:B------:R-:W-:Y:S02]  /*3990*/  CS2R R38, SRZ ;  /* 0x0000000000267805 */ /* 0x000fe4000001ff00 */
[----:B------:R-:W-:Y:S01]  /*39a0*/  CS2R R36, SRZ ;  /* 0x0000000000247805 */ /* 0x000fe2000001ff00 */
[----:B0-----:R-:W-:Y:S01]  /*39b0*/  VIADD R44, R18, 0x60 ;  /* 0x00000060122c7836 */ /* 0x001fe20000000000 */
[----:B------:R-:W-:-:S13]  /*39c0*/  ISETP.GE.OR P3, PT, R16, R90, P3 ;  /* 0x0000005a1000720c */ /* 0x000fda0001f66670 */
[----:B------:R-:W0:Y:S01]  /*39d0*/  @!P3 LDC.64 R40, c[0x0][0x3e8] ;  /* 0x0000fa00ff28bb82 */ /* 0x000e220000000a00 */
[----:B------:R-:W-:-:S05]  /*39e0*/  @!P3 IADD3 R14, P4, R10, R50, RZ ;  /* 0x000000320a0eb210 */ /* 0x000fca0007f9e0ff */
[----:B------:R-:W-:Y:S01]  /*39f0*/  @!P3 IMAD.X R15, R91, 0x1, R65, P4 ;  /* 0x000000015b0fb824 */ /* 0x000fe200020e0641 */
[----:B------:R-:W-:Y:S01]  /*3a00*/  @!P3 IADD3 R12, P4, R34, R48, RZ ;  /* 0x00000030220cb210 */ /* 0x000fe20007f9e0ff */
[----:B------:R-:W1:Y:S04]  /*3a10*/  @!P3 LDC.64 R42, c[0x0][0x400] ;  /* 0x00010000ff2abb82 */ /* 0x000e680000000a00 */
[----:B------:R-:W-:Y:S01]  /*3a20*/  @!P3 IMAD.X R13, R81, 0x1, R67, P4 ;  /* 0x00000001510db824 */ /* 0x000fe200020e0643 */
[----:B0-----:R-:W-:-:S04]  /*3a30*/  @!P3 LEA R40, P4, R14, R40, 0x1 ;  /* 0x000000280e28b211 */ /* 0x001fc800078808ff */
[----:B------:R-:W-:Y:S02]  /*3a40*/  @!P3 LEA.HI.X R41, R14, R41, R15, 0x1, P4 ;  /* 0x000000290e29b211 */ /* 0x000fe400020f0c0f */
[----:B------:R-:W-:Y:S02]  /*3a50*/  CS2R R14, SRZ ;  /* 0x00000000000e7805 */ /* 0x000fe4000001ff00 */
[----:B-1----:R-:W-:-:S04]  /*3a60*/  @!P3 LEA R42, P4, R12, R42, 0x1 ;  /* 0x0000002a0c2ab211 */ /* 0x002fc800078808ff */
[----:B------:R-:W-:Y:S02]  /*3a70*/  @!P3 LEA.HI.X R43, R12, R43, R13, 0x1, P4 ;  /* 0x0000002b0c2bb211 */ /* 0x000fe400020f0c0d */
[----:B------:R-:W-:-:S03]  /*3a80*/  CS2R R12, SRZ ;  /* 0x00000000000c7805 */ /* 0x000fc6000001ff00 */
[----:B------:R0:W5:Y:S04]  /*3a90*/  @!P3 LDG.E.128 R36, desc[UR56][R42.64] ;  /* 0x000000382a24b981 */ /* 0x000168000c1e1d00 */
[----:B------:R1:W5:Y:S01]  /*3aa0*/  @!P3 LDG.E.128 R12, desc[UR56][R40.64] ;  /* 0x00000038280cb981 */ /* 0x000362000c1e1d00 */
[----:B------:R-:W-:-:S04]  /*3ab0*/  ISETP.GE.AND P3, PT, R44, R85, PT ;  /* 0x000000552c00720c */ /* 0x000fc80003f66270 */
[CC--:B------:R-:W-:Y:S01]  /*3ac0*/  ISETP.GE.OR P3, PT, R16.reuse, R90.reuse, P3 ;  /* 0x0000005a1000720c */ /* 0x0c0fe20001f66670 */
[----:B------:R-:W-:Y:S01]  /*3ad0*/  BSSY B1, `(.L_x_13082) ;  /* 0x000001b000017945 */ /* 0x000fe20003800000 */
[----:B0-----:R-:W-:Y:S02]  /*3ae0*/  CS2R R42, SRZ ;  /* 0x00000000002a7805 */ /* 0x001fe4000001ff00 */
[----:B------:R-:W-:Y:S02]  /*3af0*/  CS2R R46, SRZ ;  /* 0x00000000002e7805 */ /* 0x000fe4000001ff00 */
[----:B------:R-:W-:Y:S02]  /*3b00*/  CS2R R44, SRZ ;  /* 0x00000000002c7805 */ /* 0x000fe4000001ff00 */
[----:B-1----:R-:W-:Y:S02]  /*3b10*/  CS2R R40, SRZ ;  /* 0x0000000000287805 */ /* 0x002fe4000001ff00 */
[----:B------:R-:W-:-:S03]  /*3b20*/  ISETP.GE.AND P4, PT, R16, R90, PT ;  /* 0x0000005a1000720c */ /* 0x000fc60003f86270 */
[----:B------:R-:W-:Y:S10]  /*3b30*/  @P3 BRA `(.L_x_13083) ;  /* 0x0000000000503947 */ /* 0x000ff40003800000 */
[----:B------:R-:W0:Y:S01]  /*3b40*/  LDC.64 R40, c[0x0][0x3f8] ;  /* 0x0000fe00ff287b82 */ /* 0x000e220000000a00 */
[----:B------:R-:W-:Y:S01]  /*3b50*/  IMAD.MOV.U32 R51, RZ, RZ, R91 ;  /* 0x000000ffff337224 */ /* 0x000fe200078e005b */
[----:B------:R-:W-:Y:S01]  /*3b60*/  MOV R49, R81 ;  /* 0x0000005100317202 */ /* 0x000fe20000000f00 */
        /* <DEDUP_REMOVED lines=15> */
[----:B------:R-:W5:Y:S04]  /*3c60*/  LDG.E.128 R40, desc[UR56][R40.64] ;  /* 0x0000003828287981 */ /* 0x000f68000c1e1d00 */
[----:B------:R-:W5:Y:S03]  /*3c70*/  LDG.E.128 R44, desc[UR56][R44.64] ;  /* 0x000000382c2c7981 */ /* 0x000f66000c1e1d00 */
.L_x_13083:
[----:B------:R-:W-:Y:S05]  /*3c80*/  BSYNC B1 ;  /* 0x0000000000017941 */ /* 0x000fea0003800000 */
.L_x_13082:
[----:B-----5:R-:W-:Y:S01]  /*3c90*/  IMAD.MOV.U32 R48, RZ, RZ, R42 ;  /* 0x000000ffff307224 */ /* 0x020fe200078e002a */
        /* <DEDUP_REMOVED lines=26> */
[----:B------:R-:W-:Y:S02]  /*3e40*/  PRMT R109, R50, 0x7610, R109 ;  /* 0x00007610326d7816 */ /* 0x000fe4000000006d */
[----:B------:R-:W-:Y:S01]  /*3e50*/  PRMT R113, R51, 0x7610, R113 ;  /* 0x0000761033717816 */ /* 0x000fe20000000071 */
[----:B------:R-:W-:Y:S06]  /*3e60*/  @!P3 BRA `(.L_x_13084) ;  /* 0x000000000004b947 */ /* 0x000fec0003800000 */
[----:B------:R-:W-:Y:S01]  /*3e70*/  BPT.TRAP 0x1 ;  /* 0x000000040000795c */ /* 0x000fe20000300000 */
.L_x_13084:
[----:B------:R-:W-:Y:S01]  /*3e80*/  IMAD R81, R19, 0x8, R2 ;  /* 0x0000000813517824 */ /* 0x000fe200078e0202 */
[----:B------:R-:W-:Y:S01]  /*3e90*/  SHF.L.U32 R93, R153, 0x1f, RZ ;  /* 0x0000001f995d7819 */ /* 0x000fe200000006ff */
[----:B------:R-:W0:Y:S01]  /*3ea0*/  LDC R96, c[0x0][0x2f4] ;  /* 0x0000bd00ff607b82 */ /* 0x000e220000000800 */
[----:B------:R-:W-:Y:S02]  /*3eb0*/  BSSY B1, `(.L_x_13085) ;  /* 0x0000004000017945 */ /* 0x000fe40003800000 */
[----:B------:R-:W1:Y:S01]  /*3ec0*/  SYNCS.PHASECHK.TRANS64.TRYWAIT P5, [R81+URZ+0x30890], R93 ;  /* 0x0308905d510075a7 */ /* 0x000e6200080a017f */
[----:B0-----:R-:W-:Y:S01]  /*3ed0*/  IADD3 R98, -R73, R96, RZ ;  /* 0x0000006049627210 */ /* 0x001fe20007ffe1ff */
[----:B-1----:R-:W-:Y:S06]  /*3ee0*/  @!P5 BRA `(.L_x_13086) ;  /* 0x0000012400b8d947 */ /* 0x002fec0003800000 */
.L_x_13312:
[----:B------:R-:W-:Y:S05]  /*3ef0*/  BSYNC B1 ;  /* 0x0000000000017941 */ /* 0x000fea0003800000 */
.L_x_13085:
[----:B------:R-:W-:Y:S01]  /*3f00*/  ISETP.GE.OR P5, PT, R18, R85, P1 ;  /* 0x000000551200720c */ /* 0x000fe20000fa6670 */
[----:B------:R-:W-:-:S12]  /*3f10*/  BSSY B1, `(.L_x_13087) ;  /* 0x000007e000017945 */ /* 0x000fd80003800000 */
[----:B------:R-:W-:Y:S05]  /*3f20*/  @P5 BRA `(.L_x_13088) ;  /* 0x0000000400f05947 */ /* 0x000fea0003800000 */
[----:B------:R-:W1:Y:S01]  /*3f30*/  S2R R50, SR_TID.X ;  /* 0x0000000000327919 */ /* 0x000e620000002100 */
[----:B------:R-:W-:Y:S01]  /*3f40*/  SHF.R.S32.HI R48, RZ, 0x1f, R18 ;  /* 0x0000001fff307819 */ /* 0x000fe20000011412 */
[-C--:B------:R-:W-:Y:S01]  /*3f50*/  IMAD.WIDE.U32 R90, R18, R88.reuse, R86 ;  /* 0x00000058125a7225 */ /* 0x080fe200078e0056 */
[----:B------:R-:W-:Y:S03]  /*3f60*/  BSSY B2, `(.L_x_13089) ;  /* 0x000006c000027945 */ /* 0x000fe60003800000 */
[----:B------:R-:W-:Y:S01]  /*3f70*/  IMAD R48, R48, R88, RZ ;  /* 0x0000005830307224 */ /* 0x000fe200078e02ff */
[----:B------:R-:W-:-:S03]  /*3f80*/  IADD3 R95, P5, P6, R4, R90, R64 ;  /* 0x0000005a045f7210 */ /* 0x000fc60007ebe040 */
[----:B------:R-:W-:Y:S01]  /*3f90*/  IMAD R49, R18, R89, R48 ;  /* 0x0000005912317224 */ /* 0x000fe200078e0230 */
[----:B------:R-:W-:-:S03]  /*3fa0*/  SEL R48, R73, R98, !P0 ;  /* 0x0000006249307207 */ /* 0x000fc60004000000 */
[----:B------:R-:W-:Y:S01]  /*3fb0*/  IMAD.IADD R102, R49, 0x1, R91 ;  /* 0x0000000131667824 */ /* 0x000fe200078e025b */
[----:B------:R-:W-:-:S04]  /*3fc0*/  SHF.R.S32.HI R49, RZ, 0x1f, R48 ;  /* 0x0000001fff317819 */ /* 0x000fc80000011430 */
[----:B------:R-:W-:Y:S02]  /*3fd0*/  LEA.HI R48, R49, R48, RZ, 0x4 ;  /* 0x0000003031307211 */ /* 0x000fe400078f20ff */
[----:B------:R-:W-:Y:S02]  /*3fe0*/  IADD3.X R100, R79, R102, R62, P5, P6 ;  /* 0x000000664f647210 */ /* 0x000fe40002fec43e */
[----:B------:R-:W-:-:S05]  /*3ff0*/  LEA.HI.SX32 R48, R48, R63, 0x1c ;  /* 0x0000003f30307211 */ /* 0x000fca00078fe2ff */
[----:B------:R-:W-:Y:S02]  /*4000*/  IMAD.SHL.U32 R97, R48, 0x8, RZ ;  /* 0x0000000830617824 */ /* 0x000fe400078e00ff */
[----:B-1----:R-:W-:-:S03]  /*4010*/  VIADD R51, R50, 0xffffff80 ;  /* 0xffffff8032337836 */ /* 0x002fc60000000000 */
[----:B------:R-:W-:Y:S02]  /*4020*/  LOP3.LUT R49, R77, 0x38, R97, 0xf8, !PT ;  /* 0x000000384d317812 */ /* 0x000fe400078ef861 */
[----:B------:R-:W-:Y:S02]  /*4030*/  SHF.R.S32.HI R50, RZ, 0x1f, R51 ;  /* 0x0000001fff327819 */ /* 0x000fe40000011433 */
[----:B------:R-:W-:Y:S02]  /*4040*/  LOP3.LUT R49, R49, R74, RZ, 0x3c, !PT ;  /* 0x0000004a31317212 */ /* 0x000fe400078e3cff */
[----:B------:R-:W-:-:S04]  /*4050*/  LEA.HI R50, R50, R51, RZ, 0x5 ;  /* 0x0000003332327211 */ /* 0x000fc800078f28ff */
[----:B------:R-:W-:-:S05]  /*4060*/  SHF.R.S32.HI R50, RZ, 0x5, R50 ;  /* 0x00000005ff327819 */ /* 0x000fca0000011432 */
[----:B------:R-:W-:Y:S02]  /*4070*/  IMAD R48, R50, 0x200, R49 ;  /* 0x0000020032307824 */ /* 0x000fe400078e0231 */
[C---:B------:R-:W-:Y:S02]  /*4080*/  IMAD R49, R19.reuse, 0x3000, R32 ;  /* 0x0000300013317824 */ /* 0x040fe400078e0220 */
[----:B------:R-:W-:Y:S02]  /*4090*/  IMAD R51, R19, 0x3000, R48 ;  /* 0x0000300013337824 */ /* 0x000fe400078e0230 */
[----:B------:R-:W-:-:S03]  /*40a0*/  IMAD R49, R49, 0x2, R2 ;  /* 0x0000000231317824 */ /* 0x000fc600078e0202 */
[----:B------:R-:W-:-:S03]  /*40b0*/  LEA R52, R51, R2, 0x1 ;  /* 0x0000000233347211 */ /* 0x000fc600078e08ff */
[----:B------:R-:W1:Y:S04]  /*40c0*/  LDS.128 R48, [R49+0x12400] ;  /* 0x0124000031307984 */ /* 0x000e680000000c00 */
[----:B------:R-:W2:Y:S01]  /*40d0*/  LDS.128 R52, [R52+0x12400] ;  /* 0x0124000034347984 */ /* 0x000ea20000000c00 */
[----:B------:R-:W-:Y:S05]  /*40e0*/  @P4 BRA `(.L_x_13090) ;  /* 0x00000004004c4947 */ /* 0x000fea0003800000 */
[--C-:B------:R-:W-:Y:S01]  /*40f0*/  SHF.R.U64 R12, R12, 0x10, R13.reuse ;  /* 0x000000100c0c7819 */ /* 0x100fe2000000120d */
[----:B------:R-:W-:Y:S01]  /*4100*/  HADD2.F32 R113, -RZ, R113.H0_H0 ;  /* 0x20000071ff717230 */ /* 0x000fe20000004100 */
[----:B------:R-:W-:Y:S01]  /*4110*/  SHF.R.U32.HI R99, RZ, 0x10, R13 ;  /* 0x00000010ff637819 */ /* 0x000fe2000001160d */
[----:B--2---:R-:W-:Y:S01]  /*4120*/  HADD2.F32 R106, -RZ, R53.H0_H0 ;  /* 0x20000035ff6a7230 */ /* 0x004fe20000004100 */
[----:B------:R-:W-:Y:S01]  /*4130*/  SHF.R.U64 R13, R36, 0x10, R37 ;  /* 0x00000010240d7819 */ /* 0x000fe20000001225 */
[----:B-1----:R-:W-:Y:S01]  /*4140*/  HADD2.F32 R108, -RZ, R49.H0_H0 ;  /* 0x20000031ff6c7230 */ /* 0x002fe20000004100 */
[--C-:B------:R-:W-:Y:S01]  /*4150*/  SHF.R.U64 R14, R14, 0x10, R15.reuse ;  /* 0x000000100e0e7819 */ /* 0x100fe2000000120f */
[----:B------:R-:W-:Y:S01]  /*4160*/  HADD2.F32 R111, -RZ, R111.H0_H0 ;  /* 0x2000006fff6f7230 */ /* 0x000fe20000004100 */
[----:B------:R-:W-:Y:S01]  /*4170*/  SHF.R.U32.HI R36, RZ, 0x10, R15 ;  /* 0x00000010ff247819 */ /* 0x000fe2000001160f */
[----:B------:R-:W-:Y:S01]  /*4180*/  HADD2.F32 R53, -RZ, R53.H1_H1 ;  /* 0x30000035ff357230 */ /* 0x000fe20000004100 */
[--C-:B------:R-:W-:Y:S01]  /*4190*/  SHF.R.U64 R15, R38, 0x10, R39.reuse ;  /* 0x00000010260f7819 */ /* 0x100fe20000001227 */
[----:B------:R-:W-:Y:S01]  /*41a0*/  HADD2.F32 R49, -RZ, R49.H1_H1 ;  /* 0x30000031ff317230 */ /* 0x000fe20000004100 */
[----:B------:R-:W-:Y:S01]  /*41b0*/  SHF.R.U32.HI R38, RZ, 0x10, R39 ;  /* 0x00000010ff267819 */ /* 0x000fe20000011627 */
[-C--:B------:R-:W-:Y:S01]  /*41c0*/  FMUL.FTZ R39, R106, R113.reuse ;  /* 0x000000716a277220 */ /* 0x080fe20000410000 */
[----:B------:R-:W-:Y:S01]  /*41d0*/  SHF.R.U32.HI R37, RZ, 0x10, R37 ;  /* 0x00000010ff257819 */ /* 0x000fe20000011625 */
[----:B------:R-:W-:Y:S01]  /*41e0*/  FMUL.FTZ R113, R108, R113 ;  /* 0x000000716c717220 */ /* 0x000fe20000410000 */
[----:B------:R-:W-:-:S02]  /*41f0*/  HADD2.F32 R114, -RZ, R99.H0_H0 ;  /* 0x20000063ff727230 */ /* 0x000fc40000004100 */
[-C--:B------:R-:W-:Y:S01]  /*4200*/  FFMA.FTZ R39, R108, R111.reuse, -R39 ;  /* 0x0000006f6c277223 */ /* 0x080fe20000010827 */
[----:B------:R-:W-:Y:S02]  /*4210*/  HADD2.F32 R110, -RZ, R110.H0_H0 ;  /* 0x2000006eff6e7230 */ /* 0x000fe40000004100 */
[----:B------:R-:W-:Y:S02]  /*4220*/  HADD2.F32 R108, -RZ, R37.H0_H0 ;  /* 0x20000025ff6c7230 */ /* 0x000fe40000004100 */
[----:B------:R-:W-:Y:S01]  /*4230*/  FFMA.FTZ R37, R106, R111, R113 ;  /* 0x0000006f6a257223 */ /* 0x000fe20000010071 */
        /* <DEDUP_REMOVED lines=8> */
[----:B------:R-:W-:Y:S02]  /*42c0*/  HADD2.F32 R55, -RZ, R55.H1_H1 ;  /* 0x30000037ff377230 */ /* 0x000fe40000004100 */
[-C--:B------:R-:W-:Y:S01]  /*42d0*/  FMUL.FTZ R116, R49, R110.reuse ;  /* 0x0000006e31747220 */ /* 0x080fe20000410000 */
[----:B------:R-:W-:Y:S02]  /*42e0*/  HADD2.F32 R114, -RZ, R38.H0_H0 ;  /* 0x20000026ff727230 */ /* 0x000fe40000004100 */
[----:B------:R-:W-:Y:S01]  /*42f0*/  FMUL.FTZ R118, R53, R110 ;  /* 0x0000006e35767220 */ /* 0x000fe20000410000 */
[----:B------:R-:W-:-:S02]  /*4300*/  HADD2.F32 R51, -RZ, R51.H1_H1 ;  /* 0x30000033ff337230 */ /* 0x000fc40000004100 */
[----:B------:R-:W-:Y:S01]  /*4310*/  FFMA.FTZ R38, R53, R112, -R116 ;  /* 0x0000007035267223 */ /* 0x000fe20000010874 */
[----:B------:R-:W-:Y:S02]  /*4320*/  HADD2.F32 R110, -RZ, R36.H0_H0 ;  /* 0x20000024ff6e7230 */ /* 0x000fe40000004100 */
[----:B------:R-:W-:Y:S01]  /*4330*/  FMUL.FTZ R116, R55, R114 ;  /* 0x0000007237747220 */ /* 0x000fe20000410000 */
        /* <DEDUP_REMOVED lines=15> */
[----:B------:R-:W-:Y:S01]  /*4430*/  FMUL.FTZ R111, R52, R13 ;  /* 0x0000000d346f7220 */ /* 0x000fe20000410000 */
[----:B------:R-:W-:Y:S01]  /*4440*/  FFMA.FTZ R12, R112, R53, -R99 ;  /* 0x00000035700c7223 */ /* 0x000fe20000010863 */
[----:B------:R-:W-:Y:S01]  /*4450*/  FMUL.FTZ R113, R48, R13 ;  /* 0x0000000d30717220 */ /* 0x000fe20000410000 */
[----:B------:R-:W-:Y:S01]  /*4460*/  FFMA.FTZ R13, R110, R53, R109 ;  /* 0x000000356e0d7223 */ /* 0x000fe2000001006d */
[----:B------:R-:W-:Y:S01]  /*4470*/  FFMA.FTZ R53, R48, R55, -R111 ;  /* 0x0000003730357223 */ /* 0x000fe2000001086f */
[----:B------:R-:W-:-:S02]  /*4480*/  HADD2.F32 R48, -RZ, R107.H1_H1 ;  /* 0x3000006bff307230 */ /* 0x000fc40000004100 */
[----:B------:R-:W-:Y:S01]  /*4490*/  FFMA.FTZ R52, R52, R55, R113 ;  /* 0x0000003734347223 */ /* 0x000fe20000010071 */
[----:B------:R-:W-:Y:S01]  /*44a0*/  HADD2.F32 R110, -RZ, R107.H0_H0 ;  /* 0x2000006bff6e7230 */ /* 0x000fe20000004100 */
[----:B------:R-:W-:Y:S01]  /*44b0*/  F2FP.F16.F32.PACK_AB R37, R108, R37 ;  /* 0x000000256c25723e */ /* 0x000fe200000000ff */
[----:B------:R-:W-:Y:S02]  /*44c0*/  HADD2.F32 R107, -RZ, R15.H0_H0 ;  /* 0x2000000fff6b7230 */ /* 0x000fe40000004100 */
[----:B------:R-:W-:Y:S01]  /*44d0*/  HADD2.F32 R55, -RZ, R54.H0_H0 ;  /* 0x20000036ff377230 */ /* 0x000fe20000004100 */
[----:B------:R-:W-:Y:S01]  /*44e0*/  F2FP.F16.F32.PACK_AB R52, R52, R13 ;  /* 0x0000000d3434723e */ /* 0x000fe200000000ff */
[----:B------:R-:W-:Y:S02]  /*44f0*/  HADD2.F32 R15, -RZ, R50.H0_H0 ;  /* 0x20000032ff0f7230 */ /* 0x000fe40000004100 */
[----:B------:R-:W-:Y:S02]  /*4500*/  HADD2.F32 R54, -RZ, R54.H1_H1 ;  /* 0x30000036ff367230 */ /* 0x000fe40000004100 */
[----:B------:R-:W-:-:S02]  /*4510*/  HADD2.F32 R50, -RZ, R50.H1_H1 ;  /* 0x30000032ff327230 */ /* 0x000fc40000004100 */
[----:B------:R-:W-:Y:S02]  /*4520*/  HADD2.F32 R99, -RZ, R14.H0_H0 ;  /* 0x2000000eff637230 */ /* 0x000fe40000004100 */
        /* <DEDUP_REMOVED lines=8> */
[----:B------:R-:W-:Y:S01]  /*45b0*/  F2FP.F16.F32.PACK_AB R55, R51, R36 ;  /* 0x000000243337723e */ /* 0x000fe200000000ff */
[----:B------:R-:W-:Y:S01]  /*45c0*/  IMAD.MOV.U32 R49, RZ, RZ, R39 ;  /* 0x000000ffff317224 */ /* 0x000fe200078e0027 */
[----:B------:R-:W-:Y:S01]  /*45d0*/  F2FP.F16.F32.PACK_AB R48, R53, R12 ;  /* 0x0000000c3530723e */ /* 0x000fe200000000ff */
[----:B------:R-:W-:Y:S01]  /*45e0*/  IMAD.MOV.U32 R53, RZ, RZ, R37 ;  /* 0x000000ffff357224 */ /* 0x000fe200078e0025 */
[----:B------:R-:W-:Y:S01]  /*45f0*/  F2FP.F16.F32.PACK_AB R50, R109, R14 ;  /* 0x0000000e6d32723e */ /* 0x000fe200000000ff */
[----:B------:R-:W-:Y:S01]  /*4600*/  IMAD.MOV.U32 R51, RZ, RZ, R38 ;  /* 0x000000ffff337224 */ /* 0x000fe200078e0026 */
[----:B------:R-:W-:-:S07]  /*4610*/  F2FP.F16.F32.PACK_AB R54, R107, R110 ;  /* 0x0000006e6b36723e */ /* 0x000fce00000000ff */
.L_x_13090:
[----:B------:R-:W-:Y:S05]  /*4620*/  BSYNC B2 ;  /* 0x0000000000027941 */ /* 0x000fea0003800000 */
.L_x_13089:
[----:B------:R-:W-:Y:S02]  /*4630*/  ISETP.GE.AND P5, PT, R97, R96, PT ;  /* 0x000000606100720c */ /* 0x000fe40003fa6270 */
[----:B------:R-:W-:-:S11]  /*4640*/  P2R R13, PR, RZ, 0x1 ;  /* 0x00000001ff0d7803 */ /* 0x000fd60000000000 */
[--C-:B------:R-:W-:Y:S02]  /*4650*/  @!P5 SHF.R.S32.HI R12, RZ, 0x1f, R97.reuse ;  /* 0x0000001fff0cd819 */ /* 0x100fe40000011461 */
[----:B------:R-:W-:-:S04]  /*4660*/  @!P5 IADD3 R90, P0, P6, R4, R90, R97 ;  /* 0x0000005a045ad210 */ /* 0x000fc80007e1e061 */
[----:B------:R-:W-:Y:S02]  /*4670*/  @!P5 IADD3.X R102, R79, R102, R12, P0, P6 ;  /* 0x000000664f66d210 */ /* 0x000fe400007ec40c */
[-C--:B------:R-:W-:Y:S02]  /*4680*/  LEA R12, P6, R95, R82.reuse, 0x1 ;  /* 0x000000525f0c7211 */ /* 0x080fe400078c08ff */
[----:B------:R-:W-:Y:S02]  /*4690*/  ISETP.NE.AND P0, PT, R13, RZ, PT ;  /* 0x000000ff0d00720c */ /* 0x000fe40003f05270 */
[----:B------:R-:W-:Y:S02]  /*46a0*/  LEA.HI.X R13, R95, R83, R100, 0x1, P6 ;  /* 0x000000535f0d7211 */ /* 0x000fe400030f0c64 */
[----:B------:R-:W-:-:S03]  /*46b0*/  @!P5 LEA R14, P6, R90, R82, 0x1 ;  /* 0x000000525a0ed211 */ /* 0x000fc600078c08ff */
[----:B-1----:R1:W-:Y:S01]  /*46c0*/  STG.E.128 desc[UR56][R12.64], R48 ;  /* 0x000000300c007986 */ /* 0x0023e2000c101d38 */
[----:B------:R-:W-:-:S05]  /*46d0*/  @!P5 LEA.HI.X R15, R90, R83, R102, 0x1, P6 ;  /* 0x000000535a0fd211 */ /* 0x000fca00030f0c66 */
[----:B--2---:R1:W-:Y:S04]  /*46e0*/  @!P5 STG.E.128 desc[UR56][R14.64], R52 ;  /* 0x000000340e00d986 */ /* 0x0043e8000c101d38 */
.L_x_13088:
[----:B------:R-:W-:Y:S05]  /*46f0*/  BSYNC B1 ;  /* 0x0000000000017941 */ /* 0x000fea0003800000 */
.L_x_13087:
[----:B-1----:R-:W-:Y:S02]  /*4700*/  VIADD R13, R18, 0x60 ;  /* 0x00000060120d7836 */ /* 0x002fe40000000000 */
[-C--:B------:R-:W-:Y:S02]  /*4710*/  IMAD R12, R75, R88.reuse, RZ ;  /* 0x000000584b0c7224 */ /* 0x080fe400078e02ff */
[C---:B------:R-:W-:Y:S01]  /*4720*/  IMAD.WIDE.U32 R86, R13.reuse, R88, R86 ;  /* 0x000000580d567225 */ /* 0x040fe200078e0056 */
[----:B------:R-:W-:-:S03]  /*4730*/  ISETP.GE.OR P5, PT, R13, R85, P1 ;  /* 0x000000550d00720c */ /* 0x000fc60000fa6670 */
[----:B------:R-:W-:-:S10]  /*4740*/  IMAD R89, R13, R89, R12 ;  /* 0x000000590d597224 */ /* 0x000fd400078e020c */
[----:B------:R-:W-:Y:S05]  /*4750*/  @P5 BRA `(.L_x_13075) ;  /* 0x0000000800585947 */ /* 0x000fea0003800000 */
[----:B------:R-:W2:Y:S01]  /*4760*/  LDL R14, [R1+0x44] ;  /* 0x00004400010e7983 */ /* 0x000ea20000100800 */
[----:B------:R-:W-:Y:S01]  /*4770*/  IMAD.IADD R50, R87, 0x1, R89 ;  /* 0x0000000157327824 */ /* 0x000fe200078e0259 */
[----:B------:R-:W-:Y:S01]  /*4780*/  IADD3 R12, P5, P6, R4, R86, R64 ;  /* 0x00000056040c7210 */ /* 0x000fe20007ebe040 */
[----:B------:R-:W-:Y:S01]  /*4790*/  VIADD R36, R18, 0x60 ;  /* 0x0000006012247836 */ /* 0x000fe20000000000 */
[----:B------:R-:W-:Y:S01]  /*47a0*/  SEL R98, R73, R98, !P0 ;  /* 0x0000006249627207 */ /* 0x000fe20004000000 */
[----:B------:R-:W-:Y:S01]  /*47b0*/  BSSY B1, `(.L_x_13091) ;  /* 0x000006c000017945 */ /* 0x000fe20003800000 */
[----:B------:R-:W-:Y:S01]  /*47c0*/  IADD3.X R13, R79, R50, R62, P5, P6 ;  /* 0x000000324f0d7210 */ /* 0x000fe20002fec43e */
[----:B------:R-:W-:Y:S01]  /*47d0*/  IMAD.SHL.U32 R36, R36, 0x40, RZ ;  /* 0x0000004024247824 */ /* 0x000fe200078e00ff */
[----:B------:R-:W-:Y:S02]  /*47e0*/  LEA R48, P5, R12, R82, 0x1 ;  /* 0x000000520c307211 */ /* 0x000fe400078a08ff */
[----:B------:R-:W-:-:S02]  /*47f0*/  IADD3 R15, R18, 0x60, RZ ;  /* 0x00000060120f7810 */ /* 0x000fc40007ffe0ff */
[----:B------:R-:W-:Y:S02]  /*4800*/  LEA.HI.X R49, R12, R83, R13, 0x1, P5 ;  /* 0x000000530c317211 */ /* 0x000fe400028f0c0d */
[----:B------:R-:W-:Y:S01]  /*4810*/  SHF.R.S32.HI R13, RZ, 0x1f, R98 ;  /* 0x0000001fff0d7819 */ /* 0x000fe20000011462 */
[----:B------:R-:W-:Y:S01]  /*4820*/  IMAD.SHL.U32 R15, R15, 0x40, RZ ;  /* 0x000000400f0f7824 */ /* 0x000fe200078e00ff */
[----:B------:R-:W-:Y:S02]  /*4830*/  LOP3.LUT R36, R36, 0x1c0, RZ, 0xc0, !PT ;  /* 0x000001c024247812 */ /* 0x000fe400078ec0ff */
[----:B------:R-:W-:Y:S01]  /*4840*/  LEA.HI R98, R13, R98, RZ, 0x4 ;  /* 0x000000620d627211 */ /* 0x000fe200078f20ff */
[----:B------:R-:W-:Y:S01]  /*4850*/  IMAD R13, R19, 0x3000, R3 ;  /* 0x00003000130d7824 */ /* 0x000fe200078e0203 */
[----:B------:R-:W-:Y:S02]  /*4860*/  LOP3.LUT R15, R15, 0x1c0, RZ, 0xc0, !PT ;  /* 0x000001c00f0f7812 */ /* 0x000fe400078ec0ff */
[----:B------:R-:W-:-:S02]  /*4870*/  LEA.HI.SX32 R51, R98, R63, 0x1c ;  /* 0x0000003f62337211 */ /* 0x000fc400078fe2ff */
[----:B------:R-:W-:Y:S02]  /*4880*/  SHF.R.U32.HI R15, RZ, 0x3, R15 ;  /* 0x00000003ff0f7819 */ /* 0x000fe4000001160f */
[----:B------:R-:W-:Y:S01]  /*4890*/  LEA R13, R13, R2, 0x1 ;  /* 0x000000020d0d7211 */ /* 0x000fe200078e08ff */
[----:B------:R-:W-:-:S05]  /*48a0*/  IMAD.SHL.U32 R51, R51, 0x8, RZ ;  /* 0x0000000833337824 */ /* 0x000fca00078e00ff */
[----:B------:R-:W-:-:S04]  /*48b0*/  LOP3.LUT R12, R36, 0x38, R51, 0xf8, !PT ;  /* 0x00000038240c7812 */ /* 0x000fc800078ef833 */
[----:B------:R-:W-:-:S05]  /*48c0*/  LOP3.LUT R12, R12, R15, RZ, 0x3c, !PT ;  /* 0x0000000f0c0c7212 */ /* 0x000fca00078e3cff */
[----:B--2---:R-:W-:-:S04]  /*48d0*/  IMAD.IADD R12, R14, 0x1, R12 ;  /* 0x000000010e0c7824 */ /* 0x004fc800078e020c */
[----:B------:R-:W-:-:S04]  /*48e0*/  IMAD R15, R19, 0x3000, R12 ;  /* 0x00003000130f7824 */ /* 0x000fc800078e020c */
[----:B------:R-:W-:Y:S02]  /*48f0*/  IMAD R36, R15, 0x2, R2 ;  /* 0x000000020f247824 */ /* 0x000fe400078e0202 */
[----:B------:R-:W1:Y:S04]  /*4900*/  LDS.128 R12, [R13+0x12400] ;  /* 0x012400000d0c7984 */ /* 0x000e680000000c00 */
[----:B------:R-:W2:Y:S01]  /*4910*/  LDS.128 R36, [R36+0x12400] ;  /* 0x0124000024247984 */ /* 0x000ea20000000c00 */
[----:B------:R-:W-:Y:S05]  /*4920*/  @P4 BRA `(.L_x_13092) ;  /* 0x0000000400504947 */ /* 0x000fea0003800000 */
[----:B------:R-:W-:Y:S01]  /*4930*/  SHF.R.U64 R44, R44, 0x10, R45 ;  /* 0x000000102c2c7819 */ /* 0x000fe2000000122d */
[----:B--2---:R-:W-:Y:S01]  /*4940*/  IMAD.MOV.U32 R53, RZ, RZ, R39 ;  /* 0x000000ffff357224 */ /* 0x004fe200078e0027 */
[----:B------:R-:W-:Y:S01]  /*4950*/  SHF.R.U32.HI R55, RZ, 0x10, R45 ;  /* 0x00000010ff377819 */ /* 0x000fe2000001162d */
[----:B------:R-:W-:Y:S01]  /*4960*/  IMAD.MOV.U32 R45, RZ, RZ, R37 ;  /* 0x000000ffff2d7224 */ /* 0x000fe200078e0025 */
[----:B------:R-:W-:Y:S01]  /*4970*/  SHF.R.U64 R40, R40, 0x10, R41 ;  /* 0x0000001028287819 */ /* 0x000fe20000001229 */
[----:B-1----:R-:W-:Y:S01]  /*4980*/  IMAD.MOV.U32 R37, RZ, RZ, R15 ;  /* 0x000000ffff257224 */ /* 0x002fe200078e000f */
[----:B------:R-:W-:Y:S01]  /*4990*/  SHF.R.U32.HI R54, RZ, 0x10, R41 ;  /* 0x00000010ff367819 */ /* 0x000fe20000011629 */
        /* <DEDUP_REMOVED lines=11> */
[----:B------:R-:W-:Y:S01]  /*4a50*/  SHF.R.U32.HI R43, RZ, 0x10, R43 ;  /* 0x00000010ff2b7819 */ /* 0x000fe2000001162b */
[----:B------:R-:W-:Y:S02]  /*4a60*/  HADD2.F32 R45, -RZ, R45.H1_H1 ;  /* 0x3000002dff2d7230 */ /* 0x000fe40000004100 */
[-C--:B------:R-:W-:Y:S01]  /*4a70*/  FMUL.FTZ R98, R46, R55.reuse ;  /* 0x000000372e627220 */ /* 0x080fe20000410000 */
[----:B------:R-:W-:Y:S02]  /*4a80*/  HADD2.F32 R54, -RZ, R54.H0_H0 ;  /* 0x20000036ff367230 */ /* 0x000fe40000004100 */
[-C--:B------:R-:W-:Y:S01]  /*4a90*/  FFMA.FTZ R13, R15, R52.reuse, -R90 ;  /* 0x000000340f0d7223 */ /* 0x080fe2000001085a */
[----:B------:R-:W-:Y:S01]  /*4aa0*/  FFMA.FTZ R15, R39, R52, R88 ;  /* 0x00000034270f7223 */ /* 0x000fe20000010058 */
[----:B------:R-:W-:Y:S01]  /*4ab0*/  FMUL.FTZ R89, R45, R55 ;  /* 0x000000372d597220 */ /* 0x000fe20000410000 */
[----:B------:R-:W-:-:S02]  /*4ac0*/  HADD2.F32 R90, -RZ, R104.H1_H1 ;  /* 0x30000068ff5a7230 */ /* 0x000fc40000004100 */
[-C--:B------:R-:W-:Y:S01]  /*4ad0*/  FFMA.FTZ R52, R45, R54.reuse, R98 ;  /* 0x000000362d347223 */ /* 0x080fe20000010062 */
[----:B------:R-:W-:Y:S02]  /*4ae0*/  HADD2.F32 R45, -RZ, R53.H0_H0 ;  /* 0x20000035ff2d7230 */ /* 0x000fe40000004100 */
        /* <DEDUP_REMOVED lines=26> */
[----:B------:R-:W-:Y:S01]  /*4c90*/  FMUL.FTZ R40, R44, R105 ;  /* 0x000000692c287220 */ /* 0x000fe20000410000 */
[----:B------:R-:W-:-:S02]  /*4ca0*/  HADD2.F32 R103, -RZ, R103.H0_H0 ;  /* 0x20000067ff677230 */ /* 0x000fc40000004100 */
[C---:B------:R-:W-:Y:S01]  /*4cb0*/  FMUL.FTZ R105, R43.reuse, R105 ;  /* 0x000000692b697220 */ /* 0x040fe20000410000 */
[-C--:B------:R-:W-:Y:S01]  /*4cc0*/  FMUL.FTZ R53, R36, R47.reuse ;  /* 0x0000002f24357220 */ /* 0x080fe20000410000 */
[----:B------:R-:W-:Y:S01]  /*4cd0*/  FMUL.FTZ R47, R12, R47 ;  /* 0x0000002f0c2f7220 */ /* 0x000fe20000410000 */
[----:B------:R-:W-:Y:S02]  /*4ce0*/  HADD2.F32 R101, -RZ, R101.H0_H0 ;  /* 0x20000065ff657230 */ /* 0x000fe40000004100 */
[-C--:B------:R-:W-:Y:S01]  /*4cf0*/  FFMA.FTZ R105, R44, R103.reuse, R105 ;  /* 0x000000672c697223 */ /* 0x080fe20000010069 */
[----:B------:R-:W-:Y:S01]  /*4d00*/  FFMA.FTZ R40, R43, R103, -R40 ;  /* 0x000000672b287223 */ /* 0x000fe20000010828 */
[-C--:B------:R-:W-:Y:S01]  /*4d10*/  FFMA.FTZ R44, R36, R45.reuse, R47 ;  /* 0x0000002d242c7223 */ /* 0x080fe2000001002f */
[----:B------:R-:W-:Y:S01]  /*4d20*/  FFMA.FTZ R53, R12, R45, -R53 ;  /* 0x0000002d0c357223 */ /* 0x000fe20000010835 */
[----:B------:R-:W-:Y:S02]  /*4d30*/  HADD2.F32 R36, -RZ, R38.H0_H0 ;  /* 0x20000026ff247230 */ /* 0x000fe40000004100 */
[----:B------:R-:W-:-:S02]  /*4d40*/  HADD2.F32 R43, -RZ, R104.H0_H0 ;  /* 0x20000068ff2b7230 */ /* 0x000fc40000004100 */
[----:B------:R-:W-:Y:S02]  /*4d50*/  HADD2.F32 R45, -RZ, R42.H0_H0 ;  /* 0x2000002aff2d7230 */ /* 0x000fe40000004100 */
[----:B------:R-:W-:Y:S02]  /*4d60*/  HADD2.F32 R12, -RZ, R14.H0_H0 ;  /* 0x2000000eff0c7230 */ /* 0x000fe40000004100 */
[-C--:B------:R-:W-:Y:S01]  /*4d70*/  FMUL.FTZ R47, R36, R43.reuse ;  /* 0x0000002b242f7220 */ /* 0x080fe20000410000 */
[----:B------:R-:W-:Y:S02]  /*4d80*/  HADD2.F32 R38, -RZ, R38.H1_H1 ;  /* 0x30000026ff267230 */ /* 0x000fe40000004100 */
[----:B------:R-:W-:Y:S02]  /*4d90*/  HADD2.F32 R14, -RZ, R14.H1_H1 ;  /* 0x3000000eff0e7230 */ /* 0x000fe40000004100 */
[----:B------:R-:W-:Y:S01]  /*4da0*/  FMUL.FTZ R43, R12, R43 ;  /* 0x0000002b0c2b7220 */ /* 0x000fe20000410000 */
[----:B------:R-:W-:-:S02]  /*4db0*/  HADD2.F32 R41, -RZ, R41.H0_H0 ;  /* 0x20000029ff297230 */ /* 0x000fc40000004100 */
[----:B------:R-:W-:Y:S01]  /*4dc0*/  FMUL.FTZ R55, R38, R45 ;  /* 0x0000002d26377220 */ /* 0x000fe20000410000 */
[----:B------:R-:W-:Y:S01]  /*4dd0*/  FFMA.FTZ R47, R12, R101, -R47 ;  /* 0x000000650c2f7223 */ /* 0x000fe2000001082f */
[----:B------:R-:W-:Y:S01]  /*4de0*/  FMUL.FTZ R45, R14, R45 ;  /* 0x0000002d0e2d7220 */ /* 0x000fe20000410000 */
[----:B------:R-:W-:Y:S01]  /*4df0*/  FFMA.FTZ R43, R36, R101, R43 ;  /* 0x00000065242b7223 */ /* 0x000fe2000001002b */
[-C--:B------:R-:W-:Y:S01]  /*4e00*/  FFMA.FTZ R14, R14, R41.reuse, -R55 ;  /* 0x000000290e0e7223 */ /* 0x080fe20000010837 */
[----:B------:R-:W-:Y:S01]  /*4e10*/  F2FP.F16.F32.PACK_AB R12, R53, R40 ;  /* 0x00000028350c723e */ /* 0x000fe200000000ff */
[----:B------:R-:W-:Y:S01]  /*4e20*/  FFMA.FTZ R38, R38, R41, R45 ;  /* 0x0000002926267223 */ /* 0x000fe2000001002d */
[----:B------:R-:W-:Y:S01]  /*4e30*/  F2FP.F16.F32.PACK_AB R36, R44, R105 ;  /* 0x000000692c24723e */ /* 0x000fe200000000ff */
[----:B------:R-:W-:Y:S01]  /*4e40*/  IMAD.MOV.U32 R15, RZ, RZ, R54 ;  /* 0x000000ffff0f7224 */ /* 0x000fe200078e0036 */
[----:B------:R-:W-:Y:S02]  /*4e50*/  F2FP.F16.F32.PACK_AB R14, R14, R47 ;  /* 0x0000002f0e0e723e */ /* 0x000fe400000000ff */
[----:B------:R-:W-:-:S07]  /*4e60*/  F2FP.F16.F32.PACK_AB R38, R38, R43 ;  /* 0x0000002b2626723e */ /* 0x000fce00000000ff */
.L_x_13092:
[----:B------:R-:W-:Y:S05]  /*4e70*/  BSYNC B1 ;  /* 0x0000000000017941 */ /* 0x000fea0003800000 */
.L_x_13091:
[----:B-1----:R3:W-:Y:S01]  /*4e80*/  STG.E.128 desc[UR56][R48.64], R12 ;  /* 0x0000000c30007986 */ /* 0x0027e2000c101d38 */
[----:B------:R-:W-:-:S13]  /*4e90*/  ISETP.GE.AND P4, PT, R51, R96, PT ;  /* 0x000000603300720c */ /* 0x000fda0003f86270 */
[----:B------:R-:W-:Y:S05]  /*4ea0*/  @P4 BRA `(.L_x_13075) ;  /* 0x0000000000844947 */ /* 0x000fea0003800000 */
[--C-:B---3--:R-:W-:Y:S02]  /*4eb0*/  SHF.R.S32.HI R12, RZ, 0x1f, R51.reuse ;  /* 0x0000001fff0c7819 */ /* 0x108fe40000011433 */
[----:B------:R-:W-:-:S04]  /*4ec0*/  IADD3 R51, P4, P5, R4, R86, R51 ;  /* 0x0000005604337210 */ /* 0x000fc80007d9e033 */
[----:B------:R-:W-:Y:S02]  /*4ed0*/  IADD3.X R50, R79, R50, R12, P4, P5 ;  /* 0x000000324f327210 */ /* 0x000fe400027ea40c */
[----:B------:R-:W-:-:S04]  /*4ee0*/  LEA R82, P4, R51, R82, 0x1 ;  /* 0x0000005233527211 */ /* 0x000fc800078808ff */
[----:B------:R-:W-:-:S05]  /*4ef0*/  LEA.HI.X R83, R51, R83, R50, 0x1, P4 ;  /* 0x0000005333537211 */ /* 0x000fca00020f0c32 */
[----:B--2---:R4:W-:Y:S01]  /*4f00*/  STG.E.128 desc[UR56][R82.64], R36 ;  /* 0x0000002452007986 */ /* 0x0049e2000c101d38 */
[----:B------:R-:W-:Y:S05]  /*4f10*/  BRA `(.L_x_13075) ;  /* 0x0000000000687947 */ /* 0x000fea0003800000 */
.L_x_13058:
[----:B------:R-:W-:-:S13]  /*4f20*/  ISETP.NE.AND P3, PT, R155, 0x3, PT ;  /* 0x000000039b00780c */ /* 0x000fda0003f65270 */
[----:B------:R-:W-:Y:S05]  /*4f30*/  @!P3 BRA `(.L_x_13093) ;  /* 0x000000000004b947 */ /* 0x000fea0003800000 */
[----:B------:R-:W-:Y:S01]  /*4f40*/  BPT.TRAP 0x1 ;  /* 0x000000040000795c */ /* 0x000fe20000300000 */
.L_x_13093:
[----:B------:R-:W-:Y:S01]  /*4f50*/  LEA R81, R19, R2, 0x3 ;  /* 0x0000000213517211 */ /* 0x000fe200078e18ff */
[----:B------:R-:W-:Y:S01]  /*4f60*/  IMAD R85, R27, -0xc0, R29 ;  /* 0xffffff401b557824 */ /* 0x000fe200078e021d */
[----:B------:R-:W-:Y:S01]  /*4f70*/  SHF.L.U32 R93, R153, 0x1f, RZ ;  /* 0x0000001f995d7819 */ /* 0x000fe200000006ff */
[----:B------:R-:W-:Y:S03]  /*4f80*/  BSSY B1, `(.L_x_13094) ;  /* 0x0000004000017945 */ /* 0x000fe60003800000 */
[----:B------:R-:W1:Y:S01]  /*4f90*/  SYNCS.PHASECHK.TRANS64.TRYWAIT P4, [R81+URZ+0x30890], R93 ;  /* 0x0308905d510075a7 */ /* 0x000e62000808017f */
[----:B------:R-:W-:Y:S01]  /*4fa0*/  VIMNMX R85, R85, 0xc0, PT ;  /* 0x000000c055557848 */ /* 0x000fe20003fe0100 */
[----:B-1----:R-:W-:Y:S06]  /*4fb0*/  @!P4 BRA `(.L_x_13095) ;  /* 0x000001140098c947 */ /* 0x002fec0003800000 */
.L_x_13313:
[----:B------:R-:W-:Y:S05]  /*4fc0*/  BSYNC B1 ;  /* 0x0000000000017941 */ /* 0x000fea0003800000 */
.L_x_13094:
[----:B------:R-:W-:Y:S01]  /*4fd0*/  ISETP.GE.AND P4, PT, R18, R85, PT ;  /* 0x000000551200720c */ /* 0x000fe20003f86270 */
[----:B------:R-:W-:-:S12]  /*4fe0*/  BSSY B1, `(.L_x_13096) ;  /* 0x0000006000017945 */ /* 0x000fd80003800000 */
[----:B------:R-:W-:Y:S05]  /*4ff0*/  @P4 BRA `(.L_x_13097) ;  /* 0x0000000000104947 */ /* 0x000fea0003800000 */
[----:B------:R-:W2:Y:S04]  /*5000*/  @!P1 LDS.128 R12, [R92+0x12000] ;  /* 0x012000005c0c9984 */ /* 0x000ea80000000c00 */
[----:B------:R-:W3:Y:S04]  /*5010*/  @!P2 LDS.128 R36, [R84+0x12000] ;  /* 0x012000005424a984 */ /* 0x000ee80000000c00 */
[----:B--2---:R2:W-:Y:S04]  /*5020*/  @!P1 STG.E.128 desc[UR56][R42.64], R12 ;  /* 0x0000000c2a009986 */ /* 0x0045e8000c101d38 */
[----:B---3--:R2:W-:Y:S02]  /*5030*/  @!P2 STG.E.128 desc[UR56][R42.64+0x40], R36 ;  /* 0x000040242a00a986 */ /* 0x0085e4000c101d38 */
.L_x_13097:
[----:B------:R-:W-:Y:S05]  /*5040*/  BSYNC B1 ;  /* 0x0000000000017941 */ /* 0x000fea0003800000 */
.L_x_13096:
[----:B--2---:R-:W-:-:S05]  /*5050*/  VIADD R12, R18, 0x60 ;  /* 0x00000060120c7836 */ /* 0x004fca0000000000 */
[----:B------:R-:W-:-:S13]  /*5060*/  ISETP.GE.AND P4, PT, R12, R85, PT ;  /* 0x000000550c00720c */ /* 0x000fda0003f86270 */
[----:B------:R-:W-:Y:S05]  /*5070*/  @P4 BRA `(.L_x_13075) ;  /* 0x0000000000104947 */ /* 0x000fea0003800000 */
[----:B------:R-:W2:Y:S04]  /*5080*/  @!P1 LDS.128 R12, [R92+0x15000] ;  /* 0x015000005c0c9984 */ /* 0x000ea80000000c00 */
[----:B------:R-:W3:Y:S04]  /*5090*/  @!P2 LDS.128 R36, [R84+0x15000] ;  /* 0x015000005424a984 */ /* 0x000ee80000000c00 */
[----:B--2---:R2:W-:Y:S04]  /*50a0*/  @!P1 STG.E.128 desc[UR56][R40.64], R12 ;  /* 0x0000000c28009986 */ /* 0x0045e8000c101d38 */
[----:B---3--:R2:W-:Y:S02]  /*50b0*/  @!P2 STG.E.128 desc[UR56][R40.64+0x40], R36 ;  /* 0x000040242800a986 */ /* 0x0085e4000c101d38 */
.L_x_13075:
[----:B------:R-:W-:Y:S05]  /*50c0*/  BSYNC B0 ;  /* 0x0000000000007941 */ /* 0x000fea0003800000 */
.L_x_13057:
[----:B-123--:R-:W1:Y:S01]  /*50d0*/  S2R R12, SR_TID.X ;  /* 0x00000000000c7919 */ /* 0x00ee620000002100 */
        /* <DEDUP_REMOVED lines=16> */
.L_x_13099:
[----:B------:R-:W-:Y:S05]  /*51e0*/  BSYNC B0 ;  /* 0x0000000000007941 */ /* 0x000fea0003800000 */
.L_x_13098:
[----:B------:R-:W2:Y:S01]  /*51f0*/  SYNCS.PHASECHK.TRANS64.TRYWAIT P3, [R81+URZ+0x308b0], R93 ;  /* 0x0308b05d510075a7 */ /* 0x000ea2000806017f */
[----:B------:R-:W-:Y:S01]  /*5200*/  ULDC UR58, c[0x0][0x2f4] ;  /* 0x0000bd00003a7ab9 */ /* 0x000fe20000000800 */
[----:B------:R-:W-:Y:S01]  /*5210*/  ULDC.64 UR38, c[0x0][0x328] ;  /* 0x0000ca0000267ab9 */ /* 0x000fe20000000a00 */
[----:B------:R-:W-:Y:S01]  /*5220*/  ULDC.64 UR36, c[0x0][0x318] ;  /* 0x0000c60000247ab9 */ /* 0x000fe20000000a00 */
[----:B------:R-:W-:Y:S01]  /*5230*/  BSSY B0, `(.L_x_13100) ;  /* 0x0000003000007945 */ /* 0x000fe20003800000 */
[----:B----4-:R-:W-:-:S03]  /*5240*/  IMAD.WIDE R36, R27, 0xc0, R6 ;  /* 0x000000c01b247825 */ /* 0x010fc600078e0206 */
[----:B--2---:R-:W-:Y:S05]  /*5250*/  @!P3 BRA `(.L_x_13101) ;  /* 0x000001140004b947 */ /* 0x004fea0003800000 */
.L_x_13314:
[----:B------:R-:W-:Y:S05]  /*5260*/  BSYNC B0 ;  /* 0x0000000000007941 */ /* 0x000fea0003800000 */
.L_x_13100:
[----:B------:R-:W-:Y:S01]  /*5270*/  ISETP.GE.AND P3, PT, R18, R85, PT ;  /* 0x000000551200720c */ /* 0x000fe20003f66270 */
[----:B------:R-:W-:-:S12]  /*5280*/  BSSY B0, `(.L_x_13102) ;  /* 0x0000010000007945 */ /* 0x000fd80003800000 */
        /* <DEDUP_REMOVED lines=10> */
[----:B------:R-:W1:Y:S04]  /*5330*/  @!P3 LDS.128 R12, [R92] ;  /* 0x000000005c0cb984 */ /* 0x000e680000000c00 */
[----:B-1----:R-:W-:Y:S01]  /*5340*/  @!P3 STG.E.128 desc[UR56][R38.64], R12 ;  /* 0x0000000c2600b986 */ /* 0x002fe2000c101d38 */
[----:B------:R-:W-:-:S13]  /*5350*/  ISETP.GE.AND P3, PT, R76, UR58, PT ;  /* 0x0000003a4c007c0c */ /* 0x000fda000bf66270 */
[----:B------:R-:W1:Y:S04]  /*5360*/  @!P3 LDS.128 R12, [R84] ;  /* 0x00000000540cb984 */ /* 0x000e680000000c00 */
[----:B-1----:R3:W-:Y:S02]  /*5370*/  @!P3 STG.E.128 desc[UR56][R38.64+0x40], R12 ;  /* 0x0000400c2600b986 */ /* 0x0027e4000c101d38 */
.L_x_13103:
[----:B------:R-:W-:Y:S05]  /*5380*/  BSYNC B0 ;  /* 0x0000000000007941 */ /* 0x000fea0003800000 */
.L_x_13102:
[----:B-1-3--:R-:W-:Y:S01]  /*5390*/  IADD3 R12, R18, 0x60, RZ ;  /* 0x00000060120c7810 */ /* 0x00afe20007ffe0ff */
[----:B------:R-:W-:Y:S03]  /*53a0*/  BSSY B0, `(.L_x_13104) ;  /* 0x0000013000007945 */ /* 0x000fe60003800000 */
[----:B------:R-:W-:-:S13]  /*53b0*/  ISETP.GE.AND P3, PT, R12, R85, PT ;  /* 0x000000550c00720c */ /* 0x000fda0003f66270 */
[----:B------:R-:W-:Y:S05]  /*53c0*/  @P3 BRA `(.L_x_13105) ;  /* 0x0000000000403947 */ /* 0x000fea0003800000 */
[----:B------:R-:W-:Y:S01]  /*53d0*/  IADD3 R15, P3, R36, 0x60, RZ ;  /* 0x00000060240f7810 */ /* 0x000fe20007f7e0ff */
        /* <DEDUP_REMOVED lines=15> */
.L_x_13105:
[----:B------:R-:W-:Y:S05]  /*54d0*/  BSYNC B0 ;  /* 0x0000000000007941 */ /* 0x000fea0003800000 */
.L_x_13104:
[----:B-1----:R-:W3:Y:S01]  /*54e0*/  LDL R12, [R1] ;  /* 0x00000000010c7983 */ /* 0x002ee20000100800 */
[----:B0-2---:R-:W-:Y:S01]  /*54f0*/  @!P4 VIADD R81, R81, 0x308c0 ;  /* 0x000308c05151c836 */ /* 0x005fe20000000000 */
        /* <DEDUP_REMOVED lines=10> */
[----:B------:R-:W-:Y:S02]  /*55a0*/  SEL R19, R19, RZ, P3 ;  /* 0x000000ff13137207 */ /* 0x000fe40001800000 */
[----:B------:R0:W-:Y:S01]  /*55b0*/  @!P4 SYNCS.ARRIVE.TRANS64.RED.A1T0 RZ, [R81+URZ], RZ ;  /* 0x000000ff51ffc9a7 */ /* 0x0001e2000810043f */
[----:B---3--:R-:W-:Y:S02]  /*55c0*/  LOP3.LUT P5, RZ, R12, 0x2, RZ, 0xc0, !PT ;  /* 0x000000020cff7812 */ /* 0x008fe400078ac0ff */
[----:B------:R-:W-:-:S04]  /*55d0*/  SEL R12, RZ, 0x1, P3 ;  /* 0x00000001ff0c7807 */ /* 0x000fc80001800000 */
[----:B------:R-:W-:-:S07]  /*55e0*/  LOP3.LUT R153, R153, R12, RZ, 0x3c, !PT ;  /* 0x0000000c99997212 */ /* 0x000fce00078e3cff */
[----:B0-----:R-:W-:Y:S05]  /*55f0*/  @P5 BRA `(.L_x_13106) ;  /* 0xffffffcc00605947 */ /* 0x001fea000383ffff */
[----:B------:R-:W0:Y:S01]  /*5600*/  S2R R13, SR_TID.X ;  /* 0x00000000000d7919 */ /* 0x000e220000002100 */
[----:B------:R-:W-:Y:S02]  /*5610*/  PLOP3.LUT P0, PT, PT, PT, PT, 0x8, 0x0 ;  /* 0x000000000000781c */ /* 0x000fe40003f0e170 */
[----:B0-----:R-:W-:-:S04]  /*5620*/  SHF.R.U32.HI R13, RZ, 0x7, R13 ;  /* 0x00000007ff0d7819 */ /* 0x001fc8000001160d */
[----:B------:R-:W-:-:S13]  /*5630*/  ISETP.NE.AND P5, PT, R13, 0x1, PT ;  /* 0x000000010d00780c */ /* 0x000fda0003fa5270 */
[----:B------:R-:W-:Y:S06]  /*5640*/  @!P5 BAR.ARV 0x9, 0x100 ;  /* 0x024400000000db1d */ /* 0x000fec0000002000 */
.L_x_13052:
[----:B------:R-:W-:Y:S01]  /*5650*/  ISETP.GE.AND P2, PT, R130, 0x1, PT ;  /* 0x000000018200780c */ /* 0x000fe20003f46270 */
[----:B------:R-:W-:Y:S01]  /*5660*/  IMAD.MOV.U32 R31, RZ, RZ, RZ ;  /* 0x000000ffff1f7224 */ /* 0x000fe200078e00ff */
[----:B------:R-:W-:Y:S02]  /*5670*/  PLOP3.LUT P1, PT, PT, PT, PT, 0x80, 0x0 ;  /* 0x000000000000781c */ /* 0x000fe40003f2f070 */
        /* <DEDUP_REMOVED lines=16> */
[----:B------:R-:W-:Y:S01]  /*5780*/  MOV R60, RZ ;  /* 0x000000ff003c7202 */ /* 0x000fe20000000f00 */
[----:B------:R-:W-:Y:S01]  /*5790*/  IMAD.MOV.U32 R13, RZ, RZ, RZ ;  /* 0x000000ffff0d7224 */ /* 0x000fe200078e00ff */
[----:B------:R-:W-:Y:S06]  /*57a0*/  @P0 BRA `(.L_x_13107) ;  /* 0x00000000000c0947 */ /* 0x000fec0003800000 */
[----:B------:R-:W0:Y:S01]  /*57b0*/  FENCE.VIEW.ASYNC.G ;  /* 0x00000000000073c6 */ /* 0x000e220000000100 */
[----:B------:R-:W-:Y:S05]  /*57c0*/  WARPSYNC.ALL ;  /* 0x0000000000007948 */ /* 0x000fea0003800000 */
[----:B0-----:R-:W-:Y:S06]  /*57d0*/  BAR.ARV 0xc, 0x200 ;  /* 0x0308000000007b1d */ /* 0x001fec0000002000 */
.L_x_13107:
        /* <DEDUP_REMOVED lines=12> */
.L_x_13317:
[----:B------:R-:W0:Y:S01]  /*58a0*/  LDL R4, [R1+0x3c] ;  /* 0x00003c0001047983 */ /* 0x000e220000100800 */
[----:B------:R-:W-:Y:S01]  /*58b0*/  VIADD R3, R2, 0x1e800 ;  /* 0x0001e80002037836 */ /* 0x000fe20000000000 */
[----:B------:R-:W-:Y:S04]  /*58c0*/  BSSY B6, `(.L_x_13110) ;  /* 0x0000016000067945 */ /* 0x000fe80003800000 */
[----:B------:R-:W-:Y:S01]  /*58d0*/  LOP3.LUT P0, RZ, R3, 0x3ff, RZ, 0xc0, !PT ;  /* 0x000003ff03ff7812 */ /* 0x000fe2000780c0ff */
[----:B0-----:R-:W-:-:S05]  /*58e0*/  IMAD.HI R0, R4, 0x55555556, RZ ;  /* 0x5555555604007827 */ /* 0x001fca00078e02ff */
[----:B------:R-:W-:-:S05]  /*58f0*/  LEA.HI R29, R0, R0, RZ, 0x1 ;  /* 0x00000000001d7211 */ /* 0x000fca00078f08ff */
[----:B------:R-:W-:Y:S02]  /*5900*/  IMAD R29, R29, -0x3, R4 ;  /* 0xfffffffd1d1d7824 */ /* 0x000fe400078e0204 */
[----:B------:R-:W-:Y:S05]  /*5910*/  @!P0 BRA `(.L_x_13111) ;  /* 0x0000000000408947 */ /* 0x000fea0003800000 */
[----:B------:R-:W-:Y:S01]  /*5920*/  MOV R0, 0x0 ;  /* 0x0000000000007802 */ /* 0x000fe20000000f00 */
[----:B------:R-:W-:Y:S01]  /*5930*/  ULDC.64 UR4, c[0x4][0x1b8] ;  /* 0x01006e0000047ab9 */ /* 0x000fe20000000a00 */
[----:B------:R-:W-:Y:S01]  /*5940*/  ULDC.64 UR6, c[0x4][0x1c0] ;  /* 0x0100700000067ab9 */ /* 0x000fe20000000a00 */
[----:B------:R-:W-:Y:S01]  /*5950*/  IMAD.U32 R4, RZ, RZ, UR4 ;  /* 0x00000004ff047e24 */ /* 0x000fe2000f8e00ff */
[----:B-1----:R0:W1:Y:S01]  /*5960*/  LDC.64 R14, c[0x4][R0] ;  /* 0x01000000000e7b82 */ /* 0x0020620000000a00 */
[----:B------:R-:W-:Y:S01]  /*5970*/  MOV R5, UR5 ;  /* 0x0000000500057c02 */ /* 0x000fe20008000f00 */
        /* <DEDUP_REMOVED lines=10> */
.L_x_13111:
[----:B------:R-:W-:Y:S05]  /*5a20*/  BSYNC B6 ;  /* 0x0000000000067941 */ /* 0x000fea0003800000 */
.L_x_13110:
        /* <DEDUP_REMOVED lines=13> */
.L_x_13115:
[----:B--2---:R2:W3:Y:S02]  /*5b00*/  SYNCS.PHASECHK.TRANS64.TRYWAIT P0, [R2+URZ+0x30800], R3 ;  /* 0x03080003020075a7 */ /* 0x0044e4000800017f */
[----:B---3--:R-:W-:Y:S05]  /*5b10*/  @!P0 NANOSLEEP.SYNCS 0x989680 ;  /* 0x009896800000895d */ /* 0x008fea0003900000 */
[----:B------:R-:W3:Y:S02]  /*5b20*/  @!P0 SYNCS.PHASECHK.TRANS64 P0, [R2+URZ+0x30800], R3 ;  /* 0x03080003020085a7 */ /* 0x000ee4000800007f */
[----:B---3--:R-:W-:Y:S05]  /*5b30*/  @!P0 BRA `(.L_x_13115) ;  /* 0xfffffffc00f08947 */ /* 0x008fea000383ffff */
.L_x_13114:
[----:B------:R-:W-:Y:S05]  /*5b40*/  BSYNC B0 ;  /* 0x0000000000007941 */ /* 0x000fea0003800000 */
.L_x_13113:
[----:B------:R-:W-:Y:S05]  /*5b50*/  BRA `(.L_x_13116) ;  /* 0x0000002000f87947 */ /* 0x000fea0003800000 */
.L_x_13112:
[----:B-----5:R-:W-:Y:S01]  /*5b60*/  SHF.R.S32.HI R0, RZ, 0x1f, R24 ;  /* 0x0000001fff007819 */ /* 0x020fe20000011418 */
[----:B------:R-:W-:Y:S01]  /*5b70*/  VIADD R4, R2, 0xc400 ;  /* 0x0000c40002047836 */ /* 0x000fe20000000000 */
[----:B------:R-:W-:Y:S01]  /*5b80*/  ULDC.64 UR4, c[0x0][0x3f8] ;  /* 0x0000fe0000047ab9 */ /* 0x000fe20000000a00 */
[----:B------:R-:W-:Y:S01]  /*5b90*/  ULDC.64 UR6, c[0x0][0x408] ;  /* 0x0001020000067ab9 */ /* 0x000fe20000000a00 */
[----:B------:R-:W-:Y:S01]  /*5ba0*/  BSSY B6, `(.L_x_13117) ;  /* 0x0000021000067945 */ /* 0x000fe20003800000 */
[----:B------:R-:W-:Y:S01]  /*5bb0*/  IMAD R3, R0, UR4, RZ ;  /* 0x0000000400037c24 */ /* 0x000fe2000f8e02ff */
[----:B------:R-:W-:Y:S01]  /*5bc0*/  LOP3.LUT P0, RZ, R4, 0x3ff, RZ, 0xc0, !PT ;  /* 0x000003ff04ff7812 */ /* 0x000fe2000780c0ff */
[----:B------:R-:W-:Y:S02]  /*5bd0*/  IMAD R9, R0, UR6, RZ ;  /* 0x0000000600097c24 */ /* 0x000fe4000f8e02ff */
[----:B------:R-:W-:-:S04]  /*5be0*/  IMAD.WIDE.U32 R4, R24, UR4, RZ ;  /* 0x0000000418047c25 */ /* 0x000fc8000f8e00ff */
[C---:B------:R-:W-:Y:S01]  /*5bf0*/  IMAD R3, R24.reuse, UR5, R3 ;  /* 0x0000000518037c24 */ /* 0x040fe2000f8e0203 */
[----:B------:R-:W-:Y:S01]  /*5c00*/  ULDC.64 UR4, c[0x0][0x3e8] ;  /* 0x0000fa0000047ab9 */ /* 0x000fe20000000a00 */
[----:B------:R-:W-:-:S04]  /*5c10*/  IMAD.WIDE.U32 R6, R24, UR6, RZ ;  /* 0x0000000618067c25 */ /* 0x000fc8000f8e00ff */
[----:B------:R-:W-:Y:S01]  /*5c20*/  IMAD R9, R24, UR7, R9 ;  /* 0x0000000718097c24 */ /* 0x000fe2000f8e0209 */
[----:B------:R-:W-:Y:S01]  /*5c30*/  ULDC.64 UR6, c[0x0][0x400] ;  /* 0x0001000000067ab9 */ /* 0x000fe20000000a00 */
[----:B------:R-:W-:Y:S01]  /*5c40*/  IMAD.IADD R5, R3, 0x1, R5 ;  /* 0x0000000103057824 */ /* 0x000fe200078e0205 */
[----:B------:R-:W-:Y:S01]  /*5c50*/  LEA R24, P1, R4, UR4, 0x1 ;  /* 0x0000000404187c11 */ /* 0x000fe2000f8208ff */
[----:B------:R-:W-:Y:S01]  /*5c60*/  IMAD.IADD R3, R9, 0x1, R7 ;  /* 0x0000000109037824 */ /* 0x000fe200078e0207 */
[----:B------:R-:W-:Y:S02]  /*5c70*/  LEA R27, P2, R6, UR6, 0x1 ;  /* 0x00000006061b7c11 */ /* 0x000fe4000f8408ff */
[----:B------:R-:W-:Y:S02]  /*5c80*/  LEA.HI.X R26, R4, UR5, R5, 0x1, P1 ;  /* 0x00000005041a7c11 */ /* 0x000fe400088f0c05 */
[----:B------:R-:W-:Y:S01]  /*5c90*/  LEA.HI.X R28, R6, UR7, R3, 0x1, P2 ;  /* 0x00000007061c7c11 */ /* 0x000fe200090f0c03 */
[----:B------:R-:W-:Y:S08]  /*5ca0*/  @!P0 BRA `(.L_x_13118) ;  /* 0x0000000000408947 */ /* 0x000ff00003800000 */
[----:B------:R-:W-:Y:S01]  /*5cb0*/  MOV R0, 0x0 ;  /* 0x0000000000007802 */ /* 0x000fe20000000f00 */
[----:B------:R-:W-:Y:S01]  /*5cc0*/  ULDC.64 UR4, c[0x4][0x1b8] ;  /* 0x01006e0000047ab9 */ /* 0x000fe20000000a00 */
[----:B------:R-:W-:Y:S01]  /*5cd0*/  ULDC.64 UR6, c[0x4][0x1c0] ;  /* 0x0100700000067ab9 */ /* 0x000fe20000000a00 */
[----:B------:R-:W-:Y:S01]  /*5ce0*/  MOV R4, UR4 ;  /* 0x0000000400047c02 */ /* 0x000fe20008000f00 */
[----:B-1----:R0:W1:Y:S01]  /*5cf0*/  LDC.64 R14, c[0x4][R0] ;  /* 0x01000000000e7b82 */ /* 0x0020620000000a00 */
        /* <DEDUP_REMOVED lines=11> */
.L_x_13118:
[----:B------:R-:W-:Y:S05]  /*5db0*/  BSYNC B6 ;  /* 0x0000000000067941 */ /* 0x000fea0003800000 */
.L_x_13117:
[----:B------:R-:W-:Y:S01]  /*5dc0*/  ULDC.U8 UR4, c[0x0][0x410] ;  /* 0x0001040000047ab9 */ /* 0x000fe20000000000 */
[----:B------:R-:W-:Y:S01]  /*5dd0*/  BSSY B0, `(.L_x_13119) ;  /* 0x000020e000007945 */ /* 0x000fe20003800000 */
[----:B------:R-:W-:Y:S01]  /*5de0*/  ISETP.NE.AND P0, PT, RZ, UR4, PT ;  /* 0x00000004ff007c0c */ /* 0x000fe2000bf05270 */
[----:B------:R-:W-:-:S12]  /*5df0*/  IMAD R4, R33, 0xc0, R18 ;  /* 0x000000c021047824 */ /* 0x000fd800078e0212 */
[----:B------:R-:W-:Y:S05]  /*5e00*/  @!P0 BRA `(.L_x_13120) ;  /* 0x00000010002c8947 */ /* 0x000fea0003800000 */
[----:B------:R-:W-:-:S03]  /*5e10*/  UMOV UR4, 0xffffffff ;  /* 0xffffffff00047882 */ /* 0x000fc60000000000 */
[----:B------:R-:W-:Y:S05]  /*5e20*/  BRA.DIV UR4, `(.L_x_13121) ;  /* 0x0000010a04647947 */ /* 0x000fea000b800000 */
[----:B------:R0:W2:Y:S04]  /*5e30*/  SHFL.IDX PT, R3, R26, RZ, 0x1c1f ;  /* 0x001c1fff1a037589 */ /* 0x0000a800000e0000 */
[----:B------:R0:W3:Y:S04]  /*5e40*/  SHFL.IDX PT, R0, R24, RZ, 0x1c1f ;  /* 0x001c1fff18007589 */ /* 0x0000e800000e0000 */
[----:B------:R0:W4:Y:S04]  /*5e50*/  SHFL.IDX PT, R5, R28, RZ, 0x1c1f ;  /* 0x001c1fff1c057589 */ /* 0x00012800000e0000 */
[----:B-1----:R0:W1:Y:S02]  /*5e60*/  SHFL.IDX PT, R14, R27, RZ, 0x1c1f ;  /* 0x001c1fff1b0e7589 */ /* 0x00206400000e0000 */
.L_x_13323:
[----:B------:R-:W5:Y:S01]  /*5e70*/  LDL R30, [R1+0x34] ;  /* 0x00003400011e7983 */ /* 0x000f620000100800 */
[----:B------:R-:W-:-:S03]  /*5e80*/  ULDC UR4, c[0x0][0x448] ;  /* 0x0001120000047ab9 */ /* 0x000fc60000000800 */
[----:B------:R-:W2:Y:S01]  /*5e90*/  LDL R12, [R1+0x5c] ;  /* 0x00005c00010c7983 */ /* 0x000ea20000100800 */
[----:B------:R-:W-:-:S05]  /*5ea0*/  IMAD R25, R25, UR4, RZ ;  /* 0x0000000419197c24 */ /* 0x000fca000f8e02ff */
[----:B------:R-:W-:Y:S01]  /*5eb0*/  ISETP.GE.AND P0, PT, R4, R25, PT ;  /* 0x000000190400720c */ /* 0x000fe20003f06270 */
[----:B------:R-:W-:Y:S01]  /*5ec0*/  BSSY B1, `(.L_x_13122) ;  /* 0x0000026000017945 */ /* 0x000fe20003800000 */
[----:B0-----:R-:W-:Y:S01]  /*5ed0*/  IMAD R26, R33, -0xc0, R25 ;  /* 0xffffff40211a7824 */ /* 0x001fe200078e0219 */
[----:B------:R-:W-:Y:S01]  /*5ee0*/  CS2R R10, SRZ ;  /* 0x00000000000a7805 */ /* 0x000fe2000001ff00 */
[----:B-----5:R-:W-:-:S05]  /*5ef0*/  IMAD.SHL.U32 R6, R30, 0x40, RZ ;  /* 0x000000401e067824 */ /* 0x020fca00078e00ff */
[----:B------:R-:W-:Y:S02]  /*5f00*/  LOP3.LUT R7, R6, 0x1c0, RZ, 0xc0, !PT ;  /* 0x000001c006077812 */ /* 0x000fe400078ec0ff */
[----:B--2---:R-:W-:Y:S02]  /*5f10*/  LEA.HI R6, R12, R12, RZ, 0x1 ;  /* 0x0000000c0c067211 */ /* 0x004fe400078f08ff */
[----:B------:R-:W-:Y:S02]  /*5f20*/  LOP3.LUT R8, R7, 0x18, R16, 0xf8, !PT ;  /* 0x0000001807087812 */ /* 0x000fe400078ef810 */
[----:B------:R-:W-:Y:S02]  /*5f30*/  LOP3.LUT R4, R6, 0xfffffffe, RZ, 0xc0, !PT ;  /* 0xfffffffe06047812 */ /* 0x000fe400078ec0ff */
[----:B------:R-:W-:-:S03]  /*5f40*/  SHF.R.U32.HI R7, RZ, 0x3, R7 ;  /* 0x00000003ff077819 */ /* 0x000fc60000011607 */
[----:B------:R-:W-:Y:S01]  /*5f50*/  IMAD.IADD R27, R12, 0x1, -R4 ;  /* 0x000000010c1b7824 */ /* 0x000fe200078e0a04 */
[----:B------:R-:W-:Y:S02]  /*5f60*/  LOP3.LUT R28, R8, R7, RZ, 0x3c, !PT ;  /* 0x00000007081c7212 */ /* 0x000fe400078e3cff */
[----:B------:R-:W-:Y:S02]  /*5f70*/  CS2R R6, SRZ ;  /* 0x0000000000067805 */ /* 0x000fe4000001ff00 */
[----:B------:R-:W-:Y:S02]  /*5f80*/  CS2R R8, SRZ ;  /* 0x0000000000087805 */ /* 0x000fe4000001ff00 */
[----:B------:R-:W-:Y:S01]  /*5f90*/  CS2R R12, SRZ ;  /* 0x00000000000c7805 */ /* 0x000fe2000001ff00 */
[----:B------:R-:W-:Y:S06]  /*5fa0*/  @P0 BRA `(.L_x_13123) ;  /* 0x00000000005c0947 */ /* 0x000fec0003800000 */
[----:B------:R-:W-:Y:S01]  /*5fb0*/  ULDC UR4, c[0x0][0x3f4] ;  /* 0x0000fd0000047ab9 */ /* 0x000fe20000000800 */
[C---:B------:R-:W-:Y:S01]  /*5fc0*/  IMAD.SHL.U32 R9, R154.reuse, 0x2, RZ ;  /* 0x000000029a097824 */ /* 0x040fe200078e00ff */
[----:B------:R-:W-:Y:S01]  /*5fd0*/  ISETP.GE.AND P3, PT, R154, UR4, PT ;  /* 0x000000049a007c0c */ /* 0x000fe2000bf66270 */
[----:B------:R-:W-:Y:S01]  /*5fe0*/  IMAD.MOV.U32 R7, RZ, RZ, R3 ;  /* 0x000000ffff077224 */ /* 0x000fe200078e0003 */
[----:B------:R-:W-:Y:S02]  /*5ff0*/  ISETP.GE.AND P2, PT, R22, UR4, PT ;  /* 0x0000000416007c0c */ /* 0x000fe4000bf46270 */
[----:B------:R-:W-:Y:S02]  /*6000*/  SHF.R.S32.HI R13, RZ, 0x1f, R154 ;  /* 0x0000001fff0d7819 */ /* 0x000fe4000001149a */
[----:B---3--:R-:W-:Y:S02]  /*6010*/  MOV R6, R0 ;  /* 0x0000000000067202 */ /* 0x008fe40000000f00 */
[----:B------:R-:W-:-:S02]  /*6020*/  CS2R R10, SRZ ;  /* 0x00000000000a7805 */ /* 0x000fc4000001ff00 */
[----:B------:R-:W-:Y:S01]  /*6030*/  SHF.L.U64.HI R8, R154, 0x1, R13 ;  /* 0x000000019a087819 */ /* 0x000fe2000001020d */
[----:B----4-:R-:W-:Y:S02]  /*6040*/  IMAD.MOV.U32 R15, RZ, RZ, R5 ;  /* 0x000000ffff0f7224 */ /* 0x010fe400078e0005 */
[-C--:B------:R-:W-:Y:S02]  /*6050*/  @!P3 IADD3 R24, P0, R0, R9.reuse, RZ ;  /* 0x000000090018b210 */ /* 0x080fe40007f1e0ff */
[----:B-1----:R-:W-:Y:S01]  /*6060*/  @!P3 IADD3 R4, P1, R14, R9, RZ ;  /* 0x000000090e04b210 */ /* 0x002fe20007f3e0ff */
[C---:B------:R-:W-:Y:S01]  /*6070*/  @!P2 IMAD.WIDE R20, R22.reuse, 0x2, R6 ;  /* 0x000000021614a825 */ /* 0x040fe200078e0206 */
[----:B------:R-:W-:Y:S02]  /*6080*/  CS2R R6, SRZ ;  /* 0x0000000000067805 */ /* 0x000fe4000001ff00 */
[----:B------:R-:W-:Y:S01]  /*6090*/  CS2R R12, SRZ ;  /* 0x00000000000c7805 */ /* 0x000fe2000001ff00 */
[--C-:B------:R-:W-:Y:S01]  /*60a0*/  @!P3 IMAD.X R25, R3, 0x1, R8.reuse, P0 ;  /* 0x000000010319b824 */ /* 0x100fe200000e0608 */
[----:B------:R0:W5:Y:S01]  /*60b0*/  @!P2 LD.E.64 R10, desc[UR56][R20.64] ;  /* 0x00000038140aa980 */ /* 0x000162000c101b00 */
[----:B------:R-:W-:Y:S01]  /*60c0*/  @!P3 IMAD.X R5, R5, 0x1, R8, P1 ;  /* 0x000000010505b824 */ /* 0x000fe200008e0608 */
[----:B------:R-:W-:Y:S01]  /*60d0*/  CS2R R8, SRZ ;  /* 0x0000000000087805 */ /* 0x000fe2000001ff00 */
[----:B------:R-:W-:Y:S01]  /*60e0*/  @!P2 IMAD.WIDE R14, R22, 0x2, R14 ;  /* 0x00000002160ea825 */ /* 0x000fe200078e020e */
[----:B------:R0:W5:Y:S04]  /*60f0*/  @!P3 LD.E.64 R12, desc[UR56][R24.64] ;  /* 0x00000038180cb980 */ /* 0x000168000c101b00 */
[----:B------:R0:W5:Y:S04]  /*6100*/  @!P2 LD.E.64 R6, desc[UR56][R14.64] ;  /* 0x000000380e06a980 */ /* 0x000168000c101b00 */
[----:B------:R0:W5:Y:S02]  /*6110*/  @!P3 LD.E.64 R8, desc[UR56][R4.64] ;  /* 0x000000380408b980 */ /* 0x000164000c101b00 */
.L_x_13123:
[----:B------:R-:W-:Y:S05]  /*6120*/  BSYNC B1 ;  /* 0x0000000000017941 */ /* 0x000fea0003800000 */
.L_x_13122:
[----:B---3--:R-:W2:Y:S01]  /*6130*/  S2R R0, SR_TID.X ;  /* 0x0000000000007919 */ /* 0x008ea20000002100 */
[----:B0---4-:R-:W-:Y:S01]  /*6140*/  SHF.L.U32 R5, R27, 0x1f, RZ ;  /* 0x0000001f1b057819 */ /* 0x011fe200000006ff */
[--C-:B-1---5:R-:W-:Y:S01]  /*6150*/  IMAD.MOV.U32 R14, RZ, RZ, R11.reuse ;  /* 0x000000ffff0e7224 */ /* 0x122fe200078e000b */
[----:B------:R-:W-:Y:S01]  /*6160*/  LOP3.LUT P1, RZ, R30, 0x4, RZ, 0xc0, !PT ;  /* 0x000000041eff7812 */ /* 0x000fe2000782c0ff */
[----:B------:R-:W-:Y:S01]  /*6170*/  BSSY B1, `(.L_x_13124) ;  /* 0x0000025000017945 */ /* 0x000fe20003800000 */
[----:B------:R-:W0:Y:S01]  /*6180*/  SYNCS.PHASECHK.TRANS64.TRYWAIT P0, [R2+URZ+0x30800], R5 ;  /* 0x03080005020075a7 */ /* 0x000e22000800017f */
[--C-:B------:R-:W-:Y:S02]  /*6190*/  SHF.R.U64 R35, R10, 0x10, R11.reuse ;  /* 0x000000100a237819 */ /* 0x100fe4000000120b */
[----:B------:R-:W-:Y:S01]  /*61a0*/  SHF.R.U32.HI R15, RZ, 0x10, R11 ;  /* 0x00000010ff0f7819 */ /* 0x000fe2000001160b */
[----:B------:R-:W-:Y:S01]  /*61b0*/  IMAD.MOV.U32 R11, RZ, RZ, R12 ;  /* 0x000000ffff0b7224 */ /* 0x000fe200078e000c */
[----:B------:R-:W-:Y:S01]  /*61c0*/  MOV R34, R10 ;  /* 0x0000000a00227202 */ /* 0x000fe20000000f00 */
[--C-:B------:R-:W-:Y:S01]  /*61d0*/  IMAD.MOV.U32 R10, RZ, RZ, R13.reuse ;  /* 0x000000ffff0a7224 */ /* 0x100fe200078e000d */
[----:B------:R-:W-:Y:S01]  /*61e0*/  SHF.R.U64 R20, R12, 0x10, R13 ;  /* 0x000000100c147819 */ /* 0x000fe2000000120d */
[----:B------:R-:W-:Y:S01]  /*61f0*/  IMAD.MOV.U32 R12, RZ, RZ, R7 ;  /* 0x000000ffff0c7224 */ /* 0x000fe200078e0007 */
[----:B------:R-:W-:-:S02]  /*6200*/  MOV R32, R6 ;  /* 0x0000000600207202 */ /* 0x000fc40000000f00 */
[--C-:B------:R-:W-:Y:S01]  /*6210*/  SHF.R.U64 R36, R6, 0x10, R7.reuse ;  /* 0x0000001006247819 */ /* 0x100fe20000001207 */
[----:B------:R-:W-:Y:S01]  /*6220*/  IMAD.MOV.U32 R6, RZ, RZ, R8 ;  /* 0x000000ffff067224 */ /* 0x000fe200078e0008 */
[----:B------:R-:W-:Y:S01]  /*6230*/  SHF.R.U32.HI R21, RZ, 0x10, R7 ;  /* 0x00000010ff157819 */ /* 0x000fe20000011607 */
[----:B------:R-:W-:Y:S01]  /*6240*/  IMAD.MOV.U32 R7, RZ, RZ, R9 ;  /* 0x000000ffff077224 */ /* 0x000fe200078e0009 */
[----:B------:R-:W-:Y:S02]  /*6250*/  SHF.R.U32.HI R13, RZ, 0x10, R13 ;  /* 0x00000010ff0d7819 */ /* 0x000fe4000001160d */
[----:B------:R-:W-:Y:S02]  /*6260*/  VIMNMX R33, R26, 0xc0, PT ;  /* 0x000000c01a217848 */ /* 0x000fe40003fe0100 */
[--C-:B------:R-:W-:Y:S02]  /*6270*/  SHF.R.U64 R24, R8, 0x10, R9.reuse ;  /* 0x0000001008187819 */ /* 0x100fe40000001209 */
[----:B------:R-:W-:-:S02]  /*6280*/  SHF.R.U32.HI R25, RZ, 0x10, R9 ;  /* 0x00000010ff197819 */ /* 0x000fc40000011609 */
[----:B------:R-:W-:Y:S02]  /*6290*/  PRMT R8, R10, 0x5410, R13 ;  /* 0x000054100a087816 */ /* 0x000fe4000000000d */
[----:B------:R-:W-:Y:S01]  /*62a0*/  PRMT R34, R34, 0x5410, R14 ;  /* 0x0000541022227816 */ /* 0x000fe2000000000e */
[----:B--2---:R-:W-:Y:S01]  /*62b0*/  VIADD R3, R0, 0xffffff80 ;  /* 0xffffff8000037836 */ /* 0x004fe20000000000 */
[----:B------:R-:W-:Y:S02]  /*62c0*/  PRMT R35, R35, 0x5410, R15 ;  /* 0x0000541023237816 */ /* 0x000fe4000000000f */
[----:B------:R-:W-:Y:S02]  /*62d0*/  PRMT R10, R20, 0x7610, R10 ;  /* 0x00007610140a7816 */ /* 0x000fe4000000000a */
[----:B------:R-:W-:Y:S02]  /*62e0*/  SHF.R.S32.HI R0, RZ, 0x1f, R3 ;  /* 0x0000001fff007819 */ /* 0x000fe40000011403 */
[----:B------:R-:W-:-:S02]  /*62f0*/  PRMT R32, R32, 0x5410, R12 ;  /* 0x0000541020207816 */ /* 0x000fc4000000000c */
[----:B------:R-:W-:Y:S02]  /*6300*/  LEA.HI R0, R0, R3, RZ, 0x5 ;  /* 0x0000000300007211 */ /* 0x000fe400078f28ff */
[----:B------:R-:W-:Y:S02]  /*6310*/  PRMT R36, R36, 0x5410, R21 ;  /* 0x0000541024247816 */ /* 0x000fe40000000015 */
[----:B------:R-:W-:Y:S02]  /*6320*/  SHF.R.S32.HI R0, RZ, 0x5, R0 ;  /* 0x00000005ff007819 */ /* 0x000fe40000011400 */
[----:B------:R-:W-:Y:S02]  /*6330*/  PRMT R11, R11, 0x5410, R6 ;  /* 0x000054100b0b7816 */ /* 0x000fe40000000006 */
[----:B------:R-:W-:Y:S01]  /*6340*/  PRMT R9, R7, 0x7610, R9 ;  /* 0x0000761007097816 */ /* 0x000fe20000000009 */
[----:B------:R-:W-:-:S04]  /*6350*/  IMAD R3, R0, 0x200, R28 ;  /* 0x0000020000037824 */ /* 0x000fc800078e021c */
[----:B------:R-:W-:-:S04]  /*6360*/  IMAD R3, R3, 0x2, R2 ;  /* 0x0000000203037824 */ /* 0x000fc800078e0202 */
[C---:B------:R-:W-:Y:S02]  /*6370*/  VIADD R4, R3.reuse, 0xc400 ;  /* 0x0000c40003047836 */ /* 0x040fe40000000000 */
[----:B------:R-:W-:-:S03]  /*6380*/  VIADD R0, R3, 0xc440 ;  /* 0x0000c44003007836 */ /* 0x000fc60000000000 */
[----:B------:R-:W-:Y:S02]  /*6390*/  @P1 IADD3 R0, R4, -0x40, RZ ;  /* 0xffffffc004001810 */ /* 0x000fe40007ffe0ff */
[----:B------:R-:W-:Y:S01]  /*63a0*/  ISETP.GE.AND P1, PT, R18, R33, PT ;  /* 0x000000211200720c */ /* 0x000fe20003f26270 */
[----:B0-----:R-:W-:-:S12]  /*63b0*/  @!P0 BRA `(.L_x_13125) ;  /* 0x0000010400708947 */ /* 0x001fd80003800000 */
.L_x_13324:
[----:B------:R-:W-:Y:S05]  /*63c0*/  BSYNC B1 ;  /* 0x0000000000017941 */ /* 0x000fea0003800000 */
.L_x_13124:
[----:B------:R-:W-:Y:S01]  /*63d0*/  BSSY B1, `(.L_x_13126) ;  /* 0x0000057000017945 */ /* 0x000fe20003800000 */
[----:B------:R-:W-:Y:S02]  /*63e0*/  PRMT R10, R10, 0x5410, R24 ;  /* 0x000054100a0a7816 */ /* 0x000fe40000000018 */
[----:B------:R-:W-:Y:S01]  /*63f0*/  PRMT R9, R9, 0x5410, R25 ;  /* 0x0000541009097816 */ /* 0x000fe20000000019 */
[----:B------:R-:W-:Y:S06]  /*6400*/  @P1 BRA `(.L_x_13127) ;  /* 0x00000004004c1947 */ /* 0x000fec0003800000 */
[----:B0-----:R-:W0:Y:S01]  /*6410*/  LDC R5, c[0x0][0x3f4] ;  /* 0x0000fd00ff057b82 */ /* 0x001e220000000800 */
        /* <DEDUP_REMOVED lines=42> */
.L_x_13129:
[----:B------:R-:W-:Y:S05]  /*66c0*/  BSYNC B2 ;  /* 0x0000000000027941 */ /* 0x000fea0003800000 */
.L_x_13128:
[----:B------:R-:W-:Y:S05]  /*66d0*/  @P1 BRA `(.L_x_13127) ;  /* 0x0000000000981947 */ /* 0x000fea0003800000 */
[----:B0-----:R-:W0:Y:S01]  /*66e0*/  LDS.128 R4, [R0] ;  /* 0x0000000000047984 */ /* 0x001e220000000c00 */
[--C-:B------:R-:W-:Y:S02]  /*66f0*/  HADD2.F32 R25, -RZ, R11.reuse.H1_H1 ;  /* 0x3000000bff197230 */ /* 0x100fe40000004100 */
[----:B------:R-:W-:Y:S02]  /*6700*/  HADD2.F32 R21, -RZ, R11.H0_H0 ;  /* 0x2000000bff157230 */ /* 0x000fe40000004100 */
[--C-:B------:R-:W-:Y:S02]  /*6710*/  HADD2.F32 R20, -RZ, R10.reuse.H0_H0 ;  /* 0x2000000aff147230 */ /* 0x100fe40000004100 */
[----:B------:R-:W-:Y:S02]  /*6720*/  HADD2.F32 R24, -RZ, R10.H1_H1 ;  /* 0x3000000aff187230 */ /* 0x000fe40000004100 */
        /* <DEDUP_REMOVED lines=16> */
[--C-:B------:R-:W-:Y:S02]  /*6830*/  HADD2.F32 R21, -RZ, R9.reuse.H0_H0 ;  /* 0x20000009ff157230 */ /* 0x100fe40000004100 */
[--C-:B------:R-:W-:Y:S02]  /*6840*/  HADD2.F32 R5, -RZ, R8.reuse.H0_H0 ;  /* 0x20000008ff057230 */ /* 0x100fe40000004100 */
        /* <DEDUP_REMOVED lines=15> */
.L_x_13127:
[----:B------:R-:W-:Y:S05]  /*6940*/  BSYNC B1 ;  /* 0x0000000000017941 */ /* 0x000fea0003800000 */
.L_x_13126:
[----:B01----:R-:W-:-:S05]  /*6950*/  VIADD R4, R18, 0x60 ;  /* 0x0000006012047836 */ /* 0x003fca0000000000 */
        /* <DEDUP_REMOVED lines=45> */
.L_x_13132:
[----:B------:R-:W-:Y:S05]  /*6c30*/  BSYNC B1 ;  /* 0x0000000000017941 */ /* 0x000fea0003800000 */
.L_x_13131:
[----:B------:R-:W-:Y:S05]  /*6c40*/  @P1 BRA `(.L_x_13130) ;  /* 0x0000001000981947 */ /* 0x000fea0003800000 */
[----:B0-----:R-:W0:Y:S01]  /*6c50*/  LDS.128 R4, [R0+0x3000] ;  /* 0x0030000000047984 */ /* 0x001e220000000c00 */
[--C-:B------:R-:W-:Y:S02]  /*6c60*/  HADD2.F32 R21, -RZ, R11.reuse.H1_H1 ;  /* 0x3000000bff157230 */ /* 0x100fe40000004100 */
[--C-:B------:R-:W-:Y:S02]  /*6c70*/  HADD2.F32 R24, -RZ, R10.reuse.H0_H0 ;  /* 0x2000000aff187230 */ /* 0x100fe40000004100 */
[----:B------:R-:W-:Y:S02]  /*6c80*/  HADD2.F32 R26, -RZ, R10.H1_H1 ;  /* 0x3000000aff1a7230 */ /* 0x000fe40000004100 */
[----:B------:R-:W-:Y:S02]  /*6c90*/  HADD2.F32 R15, -RZ, R11.H0_H0 ;  /* 0x2000000bff0f7230 */ /* 0x000fe40000004100 */
[----:B------:R-:W-:Y:S02]  /*6ca0*/  HADD2.F32 R25, -RZ, R9.H0_H0 ;  /* 0x20000009ff197230 */ /* 0x000fe40000004100 */
[----:B0-----:R-:W-:-:S02]  /*6cb0*/  HADD2.F32 R3, -RZ, R4.H0_H0 ;  /* 0x20000004ff037230 */ /* 0x001fc40000004100 */
[----:B------:R-:W-:Y:S02]  /*6cc0*/  HADD2.F32 R4, -RZ, R4.H1_H1 ;  /* 0x30000004ff047230 */ /* 0x000fe40000004100 */
[--C-:B------:R-:W-:Y:S02]  /*6cd0*/  HADD2.F32 R10, -RZ, R5.reuse.H0_H0 ;  /* 0x20000005ff0a7230 */ /* 0x100fe40000004100 */
[----:B------:R-:W-:Y:S02]  /*6ce0*/  HADD2.F32 R5, -RZ, R5.H1_H1 ;  /* 0x30000005ff057230 */ /* 0x000fe40000004100 */
[-C--:B------:R-:W-:Y:S01]  /*6cf0*/  FMUL.FTZ R14, R21, R4.reuse ;  /* 0x00000004150e7220 */ /* 0x080fe20000410000 */
[C---:B------:R-:W-:Y:S01]  /*6d00*/  FMUL.FTZ R20, R15.reuse, R4 ;  /* 0x000000040f147220 */ /* 0x040fe20000410000 */
[----:B------:R-:W-:Y:S02]  /*6d10*/  HADD2.F32 R11, -RZ, R6.H0_H0 ;  /* 0x20000006ff0b7230 */ /* 0x000fe40000004100 */
[----:B------:R-:W-:Y:S01]  /*6d20*/  FMUL.FTZ R13, R26, R5 ;  /* 0x000000051a0d7220 */ /* 0x000fe20000410000 */
[----:B------:R-:W-:Y:S01]  /*6d30*/  FFMA.FTZ R4, R15, R3, -R14 ;  /* 0x000000030f047223 */ /* 0x000fe2000001080e */
[----:B------:R-:W-:Y:S01]  /*6d40*/  FMUL.FTZ R15, R24, R5 ;  /* 0x00000005180f7220 */ /* 0x000fe20000410000 */
[----:B------:R-:W-:-:S02]  /*6d50*/  HADD2.F32 R12, -RZ, R7.H0_H0 ;  /* 0x20000007ff0c7230 */ /* 0x000fc40000004100 */
[-C--:B------:R-:W-:Y:S01]  /*6d60*/  FFMA.FTZ R5, R24, R10.reuse, -R13 ;  /* 0x0000000a18057223 */ /* 0x080fe2000001080d */
[----:B------:R-:W-:Y:S02]  /*6d70*/  HADD2.F32 R6, -RZ, R6.H1_H1 ;  /* 0x30000006ff067230 */ /* 0x000fe40000004100 */
[----:B------:R-:W-:Y:S01]  /*6d80*/  FFMA.FTZ R3, R21, R3, R20 ;  /* 0x0000000315037223 */ /* 0x000fe20000010014 */
[----:B------:R-:W-:Y:S02]  /*6d90*/  HADD2.F32 R7, -RZ, R7.H1_H1 ;  /* 0x30000007ff077230 */ /* 0x000fe40000004100 */
[----:B------:R-:W-:Y:S01]  /*6da0*/  FFMA.FTZ R10, R26, R10, R15 ;  /* 0x0000000a1a0a7223 */ /* 0x000fe2000001000f */
[----:B------:R-:W-:Y:S02]  /*6db0*/  HADD2.F32 R24, -RZ, R9.H1_H1 ;  /* 0x30000009ff187230 */ /* 0x000fe40000004100 */
[--C-:B------:R-:W-:Y:S01]  /*6dc0*/  HADD2.F32 R21, -RZ, R8.reuse.H0_H0 ;  /* 0x20000008ff157230 */ /* 0x100fe20000004100 */
[----:B------:R-:W-:Y:S01]  /*6dd0*/  F2FP.F16.F32.PACK_AB R4, R3, R4 ;  /* 0x000000040304723e */ /* 0x000fe200000000ff */
[----:B------:R-:W-:-:S02]  /*6de0*/  HADD2.F32 R20, -RZ, R8.H1_H1 ;  /* 0x30000008ff147230 */ /* 0x000fc40000004100 */
[-C--:B------:R-:W-:Y:S01]  /*6df0*/  FMUL.FTZ R8, R25, R6.reuse ;  /* 0x0000000619087220 */ /* 0x080fe20000410000 */
[----:B------:R-:W-:Y:S01]  /*6e00*/  FMUL.FTZ R9, R24, R7 ;  /* 0x0000000718097220 */ /* 0x000fe20000410000 */
[C---:B------:R-:W-:Y:S01]  /*6e10*/  FMUL.FTZ R14, R21.reuse, R6 ;  /* 0x00000006150e7220 */ /* 0x040fe20000410000 */
[----:B------:R-:W-:Y:S01]  /*6e20*/  F2FP.F16.F32.PACK_AB R5, R10, R5 ;  /* 0x000000050a05723e */ /* 0x000fe200000000ff */
        /* <DEDUP_REMOVED lines=9> */
.L_x_13120:
[----:B------:R-:W-:-:S03]  /*6ec0*/  UMOV UR4, 0xffffffff ;  /* 0xffffffff00047882 */ /* 0x000fc60000000000 */
[----:B------:R-:W-:Y:S05]  /*6ed0*/  BRA.DIV UR4, `(.L_x_13133) ;  /* 0x000000fa04bc7947 */ /* 0x000fea000b800000 */
[----:B------:R0:W2:Y:S04]  /*6ee0*/  SHFL.IDX PT, R0, R26, RZ, 0x1c1f ;  /* 0x001c1fff1a007589 */ /* 0x0000a800000e0000 */
[----:B------:R0:W3:Y:S04]  /*6ef0*/  SHFL.IDX PT, R3, R24, RZ, 0x1c1f ;  /* 0x001c1fff18037589 */ /* 0x0000e800000e0000 */
[----:B------:R0:W4:Y:S04]  /*6f00*/  SHFL.IDX PT, R20, R28, RZ, 0x1c1f ;  /* 0x001c1fff1c147589 */ /* 0x00012800000e0000 */
[----:B-1----:R0:W1:Y:S02]  /*6f10*/  SHFL.IDX PT, R14, R27, RZ, 0x1c1f ;  /* 0x001c1fff1b0e7589 */ /* 0x00206400000e0000 */
.L_x_13330:
[----:B------:R-:W5:Y:S01]  /*6f20*/  LDL R6, [R1+0x5c] ;  /* 0x00005c0001067983 */ /* 0x000f620000100800 */
[----:B------:R-:W-:Y:S01]  /*6f30*/  ULDC UR4, c[0x0][0x448] ;  /* 0x0001120000047ab9 */ /* 0x000fe20000000800 */
[----:B------:R-:W-:Y:S01]  /*6f40*/  BSSY B1, `(.L_x_13134) ;  /* 0x000001a000017945 */ /* 0x000fe20003800000 */
[----:B------:R-:W-:Y:S01]  /*6f50*/  IMAD R21, R25, UR4, RZ ;  /* 0x0000000419157c24 */ /* 0x000fe2000f8e02ff */
[----:B------:R-:W-:Y:S02]  /*6f60*/  CS2R R8, SRZ ;  /* 0x0000000000087805 */ /* 0x000fe4000001ff00 */
[----:B------:R-:W-:Y:S02]  /*6f70*/  CS2R R10, SRZ ;  /* 0x00000000000a7805 */ /* 0x000fe4000001ff00 */
[----:B------:R-:W-:Y:S01]  /*6f80*/  ISETP.GE.AND P0, PT, R4, R21, PT ;  /* 0x000000150400720c */ /* 0x000fe20003f06270 */
[----:B------:R-:W-:Y:S01]  /*6f90*/  IMAD R21, R33, -0xc0, R21 ;  /* 0xffffff4021157824 */ /* 0x000fe200078e0215 */
[----:B-----5:R-:W-:-:S04]  /*6fa0*/  LEA.HI R5, R6, R6, RZ, 0x1 ;  /* 0x0000000606057211 */ /* 0x020fc800078f08ff */
[----:B------:R-:W-:-:S05]  /*6fb0*/  LOP3.LUT R5, R5, 0xfffffffe, RZ, 0xc0, !PT ;  /* 0xfffffffe05057812 */ /* 0x000fca00078ec0ff */
[----:B------:R-:W-:Y:S01]  /*6fc0*/  IMAD.IADD R25, R6, 0x1, -R5 ;  /* 0x0000000106197824 */ /* 0x000fe200078e0a05 */
[----:B------:R-:W-:Y:S02]  /*6fd0*/  CS2R R4, SRZ ;  /* 0x0000000000047805 */ /* 0x000fe4000001ff00 */
[----:B------:R-:W-:Y:S02]  /*6fe0*/  CS2R R6, SRZ ;  /* 0x0000000000067805 */ /* 0x000fe4000001ff00 */
[----:B------:R-:W-:Y:S01]  /*6ff0*/  SHF.L.U32 R25, R25, 0x1f, RZ ;  /* 0x0000001f19197819 */ /* 0x000fe200000006ff */
[----:B------:R-:W-:Y:S06]  /*7000*/  @P0 BRA `(.L_x_13135) ;  /* 0x0000000000340947 */ /* 0x000fec0003800000 */
[----:B------:R-:W-:Y:S01]  /*7010*/  ULDC UR4, c[0x0][0x3f4] ;  /* 0x0000fd0000047ab9 */ /* 0x000fe20000000800 */
[C---:B------:R-:W-:Y:S01]  /*7020*/  IMAD.SHL.U32 R15, R16.reuse, 0x2, RZ ;  /* 0x00000002100f7824 */ /* 0x040fe200078e00ff */
[C---:B------:R-:W-:Y:S02]  /*7030*/  ISETP.GE.AND P2, PT, R16.reuse, UR4, PT ;  /* 0x0000000410007c0c */ /* 0x040fe4000bf46270 */
[----:B------:R-:W-:Y:S02]  /*7040*/  SHF.R.S32.HI R5, RZ, 0x1f, R16 ;  /* 0x0000001fff057819 */ /* 0x000fe40000011410 */
[----:B---3--:R-:W-:Y:S02]  /*7050*/  IADD3 R12, P0, R3, R15, RZ ;  /* 0x0000000f030c7210 */ /* 0x008fe40007f1e0ff */
[----:B------:R-:W-:Y:S02]  /*7060*/  SHF.L.U64.HI R3, R16, 0x1, R5 ;  /* 0x0000000110037819 */ /* 0x000fe40000010205 */
[----:B------:R-:W-:-:S02]  /*7070*/  CS2R R4, SRZ ;  /* 0x0000000000047805 */ /* 0x000fc4000001ff00 */
[----:B-1----:R-:W-:Y:S01]  /*7080*/  IADD3 R14, P1, R14, R15, RZ ;  /* 0x0000000f0e0e7210 */ /* 0x002fe20007f3e0ff */
[----:B--2---:R-:W-:-:S04]  /*7090*/  IMAD.X R13, R0, 0x1, R3, P0 ;  /* 0x00000001000d7824 */ /* 0x004fc800000e0603 */
[----:B----4-:R-:W-:Y:S01]  /*70a0*/  IMAD.X R15, R20, 0x1, R3, P1 ;  /* 0x00000001140f7824 */ /* 0x010fe200008e0603 */
[----:B------:R-:W-:Y:S07]  /*70b0*/  @P2 BRA `(.L_x_13135) ;  /* 0x0000000000082947 */ /* 0x000fee0003800000 */
[----:B------:R1:W5:Y:S04]  /*70c0*/  LD.E.128 R4, desc[UR56][R12.64] ;  /* 0x000000380c047980 */ /* 0x000368000c101d00 */
[----:B------:R1:W5:Y:S02]  /*70d0*/  LD.E.128 R8, desc[UR56][R14.64] ;  /* 0x000000380e087980 */ /* 0x000364000c101d00 */
.L_x_13135:
[----:B------:R-:W-:Y:S05]  /*70e0*/  BSYNC B1 ;  /* 0x0000000000017941 */ /* 0x000fea0003800000 */
.L_x_13134:
[----:B------:R-:W0:Y:S01]  /*70f0*/  SYNCS.PHASECHK.TRANS64.TRYWAIT P1, [R2+URZ+0x30800], R25 ;  /* 0x03080019020075a7 */ /* 0x000e22000802017f */
[----:B----45:R-:W-:Y:S01]  /*7100*/  MOV R20, R4 ;  /* 0x0000000400147202 */ /* 0x030fe20000000f00 */
[----:B---3--:R-:W-:Y:S01]  /*7110*/  IMAD.MOV.U32 R3, RZ, RZ, R9 ;  /* 0x000000ffff037224 */ /* 0x008fe200078e0009 */
[--C-:B-1----:R-:W-:Y:S01]  /*7120*/  SHF.R.U64 R13, R4, 0x10, R5.reuse ;  /* 0x00000010040d7819 */ /* 0x102fe20000001205 */
[----:B------:R-:W-:Y:S01]  /*7130*/  IMAD.MOV.U32 R15, RZ, RZ, R5 ;  /* 0x000000ffff0f7224 */ /* 0x000fe200078e0005 */
[----:B------:R-:W-:Y:S01]  /*7140*/  MOV R14, R10 ;  /* 0x0000000a000e7202 */ /* 0x000fe20000000f00 */
[----:B------:R-:W-:Y:S01]  /*7150*/  IMAD.MOV.U32 R12, RZ, RZ, R6 ;  /* 0x000000ffff0c7224 */ /* 0x000fe200078e0006 */
[----:B------:R-:W-:Y:S01]  /*7160*/  SHF.R.U64 R10, R10, 0x10, R11 ;  /* 0x000000100a0a7819 */ /* 0x000fe2000000120b */
[----:B------:R-:W-:Y:S01]  /*7170*/  IMAD.MOV.U32 R44, RZ, RZ, R8 ;  /* 0x000000ffff2c7224 */ /* 0x000fe200078e0008 */
[----:B------:R-:W-:Y:S01]  /*7180*/  SHF.R.U64 R6, R6, 0x10, R7 ;  /* 0x0000001006067819 */ /* 0x000fe20000001207 */
[----:B------:R-:W-:Y:S01]  /*7190*/  IMAD.MOV.U32 R4, RZ, RZ, R11 ;  /* 0x000000ffff047224 */ /* 0x000fe200078e000b */
[----:B------:R-:W-:Y:S01]  /*71a0*/  SHF.R.U64 R8, R8, 0x10, R9 ;  /* 0x0000001008087819 */ /* 0x000fe20000001209 */
[----:B--2---:R-:W-:Y:S01]  /*71b0*/  IMAD.MOV.U32 R0, RZ, RZ, R7 ;  /* 0x000000ffff007224 */ /* 0x004fe200078e0007 */
[----:B------:R-:W-:Y:S01]  /*71c0*/  SHF.R.U32.HI R11, RZ, 0x10, R11 ;  /* 0x00000010ff0b7819 */ /* 0x000fe2000001160b */
[----:B0-----:R-:W-:Y:S01]  /*71d0*/  VIADD R24, R18, 0x60 ;  /* 0x0000006012187836 */ /* 0x001fe20000000000 */
[----:B------:R-:W-:Y:S01]  /*71e0*/  VIMNMX R21, R21, 0xc0, PT ;  /* 0x000000c015157848 */ /* 0x000fe20003fe0100 */
[----:B------:R-:W0:Y:S01]  /*71f0*/  LDC R27, c[0x0][0x3f4] ;  /* 0x0000fd00ff1b7b82 */ /* 0x000e220000000800 */
[----:B------:R-:W-:Y:S01]  /*7200*/  SHF.R.U32.HI R5, RZ, 0x10, R5 ;  /* 0x00000010ff057819 */ /* 0x000fe20000011605 */
[----:B------:R-:W-:Y:S01]  /*7210*/  BSSY B1, `(.L_x_13136) ;  /* 0x0000010000017945 */ /* 0x000fe20003800000 */
[----:B------:R-:W-:-:S02]  /*7220*/  SHF.R.U32.HI R7, RZ, 0x10, R7 ;  /* 0x00000010ff077819 */ /* 0x000fc40000011607 */
[----:B------:R-:W-:Y:S02]  /*7230*/  SHF.R.U32.HI R9, RZ, 0x10, R9 ;  /* 0x00000010ff097819 */ /* 0x000fe40000011609 */
        /* <DEDUP_REMOVED lines=8> */
[C---:B0-----:R-:W-:Y:S01]  /*72c0*/  ISETP.GE.AND P0, PT, R16.reuse, R27, PT ;  /* 0x0000001b1000720c */ /* 0x041fe20003f06270 */
[----:B------:R-:W-:-:S03]  /*72d0*/  IMAD.IADD R4, R16, 0x1, R27 ;  /* 0x0000000110047824 */ /* 0x000fc600078e021b */
[-C--:B------:R-:W-:Y:S02]  /*72e0*/  ISETP.GE.OR P2, PT, R18, R21.reuse, P0 ;  /* 0x000000151200720c */ /* 0x080fe40000746670 */
[----:B------:R-:W-:Y:S01]  /*72f0*/  ISETP.GE.OR P0, PT, R24, R21, P0 ;  /* 0x000000151800720c */ /* 0x000fe20000706670 */
[----:B------:R-:W-:-:S12]  /*7300*/  @!P1 BRA `(.L_x_13137) ;  /* 0x000000f800209947 */ /* 0x000fd80003800000 */
.L_x_13331:
[----:B------:R-:W-:Y:S05]  /*7310*/  BSYNC B1 ;  /* 0x0000000000017941 */ /* 0x000fea0003800000 */
.L_x_13136:
[----:B------:R-:W-:Y:S01]  /*7320*/  BSSY B1, `(.L_x_13138) ;  /* 0x000005f000017945 */ /* 0x000fe20003800000 */
[----:B------:R-:W-:-:S03]  /*7330*/  LOP3.LUT R21, R4, 0x38, RZ, 0xc0, !PT ;  /* 0x0000003804157812 */ /* 0x000fc600078ec0ff */
[----:B------:R-:W-:Y:S05]  /*7340*/  @P2 BRA `(.L_x_13139) ;  /* 0x0000000400702947 */ /* 0x000fea0003800000 */
[----:B------:R-:W2:Y:S01]  /*7350*/  LDL R6, [R1+0x34] ;  /* 0x0000340001067983 */ /* 0x000ea20000100800 */
[----:B------:R-:W1:Y:S02]  /*7360*/  S2R R5, SR_TID.X ;  /* 0x0000000000057919 */ /* 0x000e640000002100 */
[----:B-1----:R-:W-:-:S05]  /*7370*/  VIADD R5, R5, 0xffffff80 ;  /* 0xffffff8005057836 */ /* 0x002fca0000000000 */
[----:B------:R-:W-:-:S04]  /*7380*/  SHF.R.S32.HI R9, RZ, 0x1f, R5 ;  /* 0x0000001fff097819 */ /* 0x000fc80000011405 */
[----:B------:R-:W-:-:S04]  /*7390*/  LEA.HI R9, R9, R5, RZ, 0x5 ;  /* 0x0000000509097211 */ /* 0x000fc800078f28ff */
[----:B------:R-:W-:Y:S01]  /*73a0*/  SHF.R.S32.HI R9, RZ, 0x5, R9 ;  /* 0x00000005ff097819 */ /* 0x000fe20000011409 */
[----:B------:R-:W-:Y:S02]  /*73b0*/  HADD2.F32 R35, -RZ, R44.H0_H0 ;  /* 0x2000002cff237230 */ /* 0x000fe40000004100 */
[----:B------:R-:W-:Y:S02]  /*73c0*/  HADD2.F32 R33, -RZ, R20.H1_H1 ;  /* 0x30000014ff217230 */ /* 0x000fe40000004100 */
[----:B------:R-:W-:Y:S02]  /*73d0*/  HADD2.F32 R37, -RZ, R44.H1_H1 ;  /* 0x3000002cff257230 */ /* 0x000fe40000004100 */
[----:B------:R-:W-:Y:S02]  /*73e0*/  HADD2.F32 R34, -RZ, R14.H1_H1 ;  /* 0x3000000eff227230 */ /* 0x000fe40000004100 */
[----:B--2---:R-:W-:-:S05]  /*73f0*/  IMAD.SHL.U32 R4, R6, 0x40, RZ ;  /* 0x0000004006047824 */ /* 0x004fca00078e00ff */
[----:B------:R-:W-:-:S04]  /*7400*/  LOP3.LUT R8, R4, 0x1c0, RZ, 0xc0, !PT ;  /* 0x000001c004087812 */ /* 0x000fc800078ec0ff */
[----:B------:R-:W-:Y:S02]  /*7410*/  LOP3.LUT R4, R8, 0x38, R16, 0xf8, !PT ;  /* 0x0000003808047812 */ /* 0x000fe400078ef810 */
[----:B------:R-:W-:-:S04]  /*7420*/  SHF.R.U32.HI R7, RZ, 0x3, R8 ;  /* 0x00000003ff077819 */ /* 0x000fc80000011608 */
[----:B------:R-:W-:Y:S02]  /*7430*/  LOP3.LUT R4, R4, R7, RZ, 0x3c, !PT ;  /* 0x0000000704047212 */ /* 0x000fe400078e3cff */
[----:B------:R-:W-:Y:S02]  /*7440*/  LOP3.LUT R8, R7, R21, R8, 0x1e, !PT ;  /* 0x0000001507087212 */ /* 0x000fe400078e1e08 */
[----:B------:R-:W-:-:S03]  /*7450*/  LEA R5, R9, R4, 0x9 ;  /* 0x0000000409057211 */ /* 0x000fc600078e48ff */
[----:B------:R-:W-:-:S04]  /*7460*/  IMAD R9, R9, 0x200, R8 ;  /* 0x0000020009097824 */ /* 0x000fc800078e0208 */
[--C-:B------:R-:W-:Y:S02]  /*7470*/  IMAD R42, R9, 0x2, R2.reuse ;  /* 0x00000002092a7824 */ /* 0x100fe400078e0202 */
[----:B------:R-:W-:-:S03]  /*7480*/  IMAD R40, R5, 0x2, R2 ;  /* 0x0000000205287824 */ /* 0x000fc600078e0202 */
[----:B------:R-:W1:Y:S04]  /*7490*/  LDS.128 R8, [R42+0xc400] ;  /* 0x00c400002a087984 */ /* 0x000e680000000c00 */
[----:B------:R-:W2:Y:S01]  /*74a0*/  LDS.128 R4, [R40+0xc400] ;  /* 0x00c4000028047984 */ /* 0x000ea20000000c00 */
[----:B-1----:R-:W-:Y:S02]  /*74b0*/  HADD2.F32 R28, -RZ, R8.H0_H0 ;  /* 0x20000008ff1c7230 */ /* 0x002fe40000004100 */
[----:B--2---:R-:W-:-:S03]  /*74c0*/  HADD2.F32 R24, -RZ, R4.H0_H0 ;  /* 0x20000004ff187230 */ /* 0x004fc60000004100 */
[C---:B------:R-:W-:Y:S01]  /*74d0*/  FMUL.FTZ R39, R28.reuse, R35 ;  /* 0x000000231c277220 */ /* 0x040fe20000410000 */
[----:B------:R-:W-:Y:S02]  /*74e0*/  HADD2.F32 R8, -RZ, R8.H1_H1 ;  /* 0x30000008ff087230 */ /* 0x000fe40000004100 */
[-C--:B------:R-:W-:Y:S01]  /*74f0*/  FMUL.FTZ R41, R28, R33.reuse ;  /* 0x000000211c297220 */ /* 0x080fe20000410000 */
[C---:B------:R-:W-:Y:S01]  /*7500*/  FFMA.FTZ R39, R24.reuse, R33, -R39 ;  /* 0x0000002118277223 */ /* 0x040fe20000010827 */
[----:B------:R-:W-:Y:S02]  /*7510*/  HADD2.F32 R33, -RZ, R15.H1_H1 ;  /* 0x3000000fff217230 */ /* 0x000fe40000004100 */
[----:B------:R-:W-:Y:S01]  /*7520*/  FFMA.FTZ R41, R24, R35, R41 ;  /* 0x0000002318297223 */ /* 0x000fe20000010029 */
[----:B------:R-:W-:Y:S02]  /*7530*/  HADD2.F32 R4, -RZ, R4.H1_H1 ;  /* 0x30000004ff047230 */ /* 0x000fe40000004100 */
[----:B------:R-:W-:Y:S01]  /*7540*/  FMUL.FTZ R43, R8, R37 ;  /* 0x00000025082b7220 */ /* 0x000fe20000410000 */
[----:B------:R-:W-:-:S02]  /*7550*/  HADD2.F32 R30, -RZ, R9.H0_H0 ;  /* 0x20000009ff1e7230 */ /* 0x000fc40000004100 */
[----:B------:R-:W-:Y:S02]  /*7560*/  HADD2.F32 R28, -RZ, R20.H0_H0 ;  /* 0x20000014ff1c7230 */ /* 0x000fe40000004100 */
[----:B------:R-:W-:Y:S02]  /*7570*/  HADD2.F32 R24, -RZ, R15.H0_H0 ;  /* 0x2000000fff187230 */ /* 0x000fe40000004100 */
[-C--:B------:R-:W-:Y:S01]  /*7580*/  FMUL.FTZ R35, R8, R33.reuse ;  /* 0x0000002108237220 */ /* 0x080fe20000410000 */
[----:B0-----:R-:W-:Y:S02]  /*7590*/  HADD2.F32 R25, -RZ, R5.H0_H0 ;  /* 0x20000005ff197230 */ /* 0x001fe40000004100 */
[----:B------:R-:W-:Y:S01]  /*75a0*/  FFMA.FTZ R36, R4, R33, -R43 ;  /* 0x0000002104247223 */ /* 0x000fe2000001082b */
[C---:B------:R-:W-:Y:S01]  /*75b0*/  FMUL.FTZ R8, R30.reuse, R28 ;  /* 0x0000001c1e087220 */ /* 0x040fe20000410000 */
[----:B------:R-:W-:Y:S01]  /*75c0*/  FMUL.FTZ R43, R30, R24 ;  /* 0x000000181e2b7220 */ /* 0x000fe20000410000 */
[----:B------:R-:W-:Y:S01]  /*75d0*/  FFMA.FTZ R30, R4, R37, R35 ;  /* 0x00000025041e7223 */ /* 0x000fe20000010023 */
[----:B------:R-:W-:-:S02]  /*75e0*/  HADD2.F32 R9, -RZ, R9.H1_H1 ;  /* 0x30000009ff097230 */ /* 0x000fc40000004100 */
[----:B------:R-:W-:Y:S02]  /*75f0*/  HADD2.F32 R4, -RZ, R13.H1_H1 ;  /* 0x3000000dff047230 */ /* 0x000fe40000004100 */
[C---:B------:R-:W-:Y:S01]  /*7600*/  FFMA.FTZ R33, R25.reuse, R24, -R8 ;  /* 0x0000001819217223 */ /* 0x040fe20000010808 */
[----:B------:R-:W-:Y:S02]  /*7610*/  HADD2.F32 R31, -RZ, R10.H0_H0 ;  /* 0x2000000aff1f7230 */ /* 0x000fe40000004100 */
[----:B------:R-:W-:Y:S01]  /*7620*/  FFMA.FTZ R43, R25, R28, R43 ;  /* 0x0000001c192b7223 */ /* 0x000fe2000001002b */
[----:B------:R-:W-:Y:S02]  /*7630*/  HADD2.F32 R24, -RZ, R14.H0_H0 ;  /* 0x2000000eff187230 */ /* 0x000fe40000004100 */
[C---:B------:R-:W-:Y:S01]  /*7640*/  FMUL.FTZ R28, R9.reuse, R34 ;  /* 0x00000022091c7220 */ /* 0x040fe20000410000 */
[----:B------:R-:W-:Y:S02]  /*7650*/  HADD2.F32 R5, -RZ, R5.H1_H1 ;  /* 0x30000005ff057230 */ /* 0x000fe40000004100 */
[----:B------:R-:W-:Y:S01]  /*7660*/  FMUL.FTZ R38, R9, R4 ;  /* 0x0000000409267220 */ /* 0x000fe20000410000 */
[----:B------:R-:W-:-:S02]  /*7670*/  HADD2.F32 R8, -RZ, R12.H1_H1 ;  /* 0x3000000cff087230 */ /* 0x000fc40000004100 */
[----:B------:R-:W-:Y:S02]  /*7680*/  HADD2.F32 R10, -RZ, R10.H1_H1 ;  /* 0x3000000aff0a7230 */ /* 0x000fe40000004100 */
[----:B------:R-:W-:Y:S02]  /*7690*/  HADD2.F32 R25, -RZ, R13.H0_H0 ;  /* 0x2000000dff197230 */ /* 0x000fe40000004100 */
[----:B------:R-:W-:Y:S01]  /*76a0*/  FMUL.FTZ R35, R31, R24 ;  /* 0x000000181f237220 */ /* 0x000fe20000410000 */
[--C-:B------:R-:W-:Y:S02]  /*76b0*/  HADD2.F32 R26, -RZ, R6.reuse.H0_H0 ;  /* 0x20000006ff1a7230 */ /* 0x100fe40000004100 */
[----:B------:R-:W-:Y:S01]  /*76c0*/  FFMA.FTZ R28, R5, R4, -R28 ;  /* 0x00000004051c7223 */ /* 0x000fe2000001081c */
[----:B------:R-:W-:Y:S02]  /*76d0*/  HADD2.F32 R6, -RZ, R6.H1_H1 ;  /* 0x30000006ff067230 */ /* 0x000fe40000004100 */
[----:B------:R-:W-:Y:S01]  /*76e0*/  FMUL.FTZ R31, R31, R8 ;  /* 0x000000081f1f7220 */ /* 0x000fe20000410000 */
[----:B------:R-:W-:-:S02]  /*76f0*/  HADD2.F32 R9, -RZ, R12.H0_H0 ;  /* 0x2000000cff097230 */ /* 0x000fc40000004100 */
[----:B------:R-:W-:Y:S01]  /*7700*/  FFMA.FTZ R38, R5, R34, R38 ;  /* 0x0000002205267223 */ /* 0x000fe20000010026 */
[----:B------:R-:W-:Y:S01]  /*7710*/  FMUL.FTZ R5, R10, R25 ;  /* 0x000000190a057220 */ /* 0x000fe20000410000 */
[----:B------:R-:W-:Y:S01]  /*7720*/  FFMA.FTZ R31, R26, R24, R31 ;  /* 0x000000181a1f7223 */ /* 0x000fe2000001001f */
[--C-:B------:R-:W-:Y:S02]  /*7730*/  HADD2.F32 R32, -RZ, R11.reuse.H0_H0 ;  /* 0x2000000bff207230 */ /* 0x100fe40000004100 */
[-C--:B------:R-:W-:Y:S01]  /*7740*/  FMUL.FTZ R37, R10, R9.reuse ;  /* 0x000000090a257220 */ /* 0x080fe20000410000 */
[----:B------:R-:W-:Y:S01]  /*7750*/  FFMA.FTZ R24, R6, R9, -R5 ;  /* 0x0000000906187223 */ /* 0x000fe20000010805 */
[----:B------:R-:W-:Y:S02]  /*7760*/  HADD2.F32 R11, -RZ, R11.H1_H1 ;  /* 0x3000000bff0b7230 */ /* 0x000fe40000004100 */
[----:B------:R-:W-:Y:S01]  /*7770*/  FFMA.FTZ R35, R26, R8, -R35 ;  /* 0x000000081a237223 */ /* 0x000fe20000010823 */
[----:B------:R-:W-:-:S02]  /*7780*/  HADD2.F32 R5, -RZ, R3.H0_H0 ;  /* 0x20000003ff057230 */ /* 0x000fc40000004100 */
[----:B------:R-:W-:Y:S02]  /*7790*/  HADD2.F32 R10, -RZ, R3.H1_H1 ;  /* 0x30000003ff0a7230 */ /* 0x000fe40000004100 */
[--C-:B------:R-:W-:Y:S02]  /*77a0*/  HADD2.F32 R4, -RZ, R0.reuse.H1_H1 ;  /* 0x30000000ff047230 */ /* 0x100fe40000004100 */
[----:B------:R-:W-:Y:S02]  /*77b0*/  HADD2.F32 R8, -RZ, R0.H0_H0 ;  /* 0x20000000ff087230 */ /* 0x000fe40000004100 */
[----:B------:R-:W-:Y:S01]  /*77c0*/  FFMA.FTZ R26, R6, R25, R37 ;  /* 0x00000019061a7223 */ /* 0x000fe20000010025 */
[--C-:B------:R-:W-:Y:S02]  /*77d0*/  HADD2.F32 R27, -RZ, R7.reuse.H0_H0 ;  /* 0x20000007ff1b7230 */ /* 0x100fe40000004100 */
[----:B------:R-:W-:Y:S01]  /*77e0*/  FMUL.FTZ R6, R32, R5 ;  /* 0x0000000520067220 */ /* 0x000fe20000410000 */
[----:B------:R-:W-:-:S02]  /*77f0*/  HADD2.F32 R7, -RZ, R7.H1_H1 ;  /* 0x30000007ff077230 */ /* 0x000fc40000004100 */
[C---:B------:R-:W-:Y:S01]  /*7800*/  FMUL.FTZ R34, R11.reuse, R10 ;  /* 0x0000000a0b227220 */ /* 0x040fe20000410000 */
[----:B------:R-:W-:Y:S01]  /*7810*/  FMUL.FTZ R32, R32, R4 ;  /* 0x0000000420207220 */ /* 0x000fe20000410000 */
[----:B------:R-:W-:Y:S01]  /*7820*/  FMUL.FTZ R9, R11, R8 ;  /* 0x000000080b097220 */ /* 0x000fe20000410000 */
[----:B------:R-:W-:Y:S01]  /*7830*/  FFMA.FTZ R11, R27, R4, -R6 ;  /* 0x000000041b0b7223 */ /* 0x000fe20000010806 */
        /* <DEDUP_REMOVED lines=11> */
[----:B------:R1:W-:Y:S04]  /*78f0*/  STS.128 [R40+0xc400], R4 ;  /* 0x00c4000428007388 */ /* 0x0003e80000000c00 */
[----:B------:R1:W-:Y:S02]  /*7900*/  STS.128 [R42+0xc400], R8 ;  /* 0x00c400082a007388 */ /* 0x0003e40000000c00 */
.L_x_13139:
[----:B------:R-:W-:Y:S05]  /*7910*/  BSYNC B1 ;  /* 0x0000000000017941 */ /* 0x000fea0003800000 */
.L_x_13138:
[----:B------:R-:W-:Y:S05]  /*7920*/  @P0 BRA `(.L_x_13130) ;  /* 0x0000000400600947 */ /* 0x000fea0003800000 */
[----:B-1----:R-:W2:Y:S01]  /*7930*/  LDL R8, [R1+0x44] ;  /* 0x0000440001087983 */ /* 0x002ea20000100800 */
[C---:B------:R-:W-:Y:S01]  /*7940*/  VIADD R4, R18.reuse, 0x60 ;  /* 0x0000006012047836 */ /* 0x040fe20000000000 */
[----:B------:R-:W-:Y:S02]  /*7950*/  IADD3 R5, R18, 0x60, RZ ;  /* 0x0000006012057810 */ /* 0x000fe40007ffe0ff */
[----:B------:R-:W3:Y:S01]  /*7960*/  LDL R40, [R1+0x68] ;  /* 0x0000680001287983 */ /* 0x000ee20000100800 */
[----:B------:R-:W-:Y:S02]  /*7970*/  IMAD.SHL.U32 R4, R4, 0x40, RZ ;  /* 0x0000004004047824 */ /* 0x000fe400078e00ff */
[----:B------:R-:W-:-:S03]  /*7980*/  IMAD.SHL.U32 R5, R5, 0x40, RZ ;  /* 0x0000004005057824 */ /* 0x000fc600078e00ff */
[----:B------:R-:W-:Y:S02]  /*7990*/  LOP3.LUT R4, R4, 0x1c0, RZ, 0xc0, !PT ;  /* 0x000001c004047812 */ /* 0x000fe400078ec0ff */
[----:B------:R-:W-:Y:S02]  /*79a0*/  LOP3.LUT R5, R5, 0x1c0, RZ, 0xc0, !PT ;  /* 0x000001c005057812 */ /* 0x000fe400078ec0ff */
[----:B------:R-:W-:-:S04]  /*79b0*/  SHF.R.U32.HI R4, RZ, 0x3, R4 ;  /* 0x00000003ff047819 */ /* 0x000fc80000011604 */
[----:B------:R-:W-:Y:S01]  /*79c0*/  LOP3.LUT R21, R4, R21, R5, 0x1e, !PT ;  /* 0x0000001504157212 */ /* 0x000fe200078e1e05 */
[----:B------:R-:W-:Y:S02]  /*79d0*/  HADD2.F32 R34, -RZ, R20.H1_H1 ;  /* 0x30000014ff227230 */ /* 0x000fe40000004100 */
[--C-:B------:R-:W-:Y:S02]  /*79e0*/  HADD2.F32 R36, -RZ, R44.reuse.H0_H0 ;  /* 0x2000002cff247230 */ /* 0x100fe40000004100 */
[----:B------:R-:W-:Y:S02]  /*79f0*/  HADD2.F32 R38, -RZ, R44.H1_H1 ;  /* 0x3000002cff267230 */ /* 0x000fe40000004100 */
[----:B------:R-:W-:Y:S02]  /*7a00*/  HADD2.F32 R39, -RZ, R15.H0_H0 ;  /* 0x2000000fff277230 */ /* 0x000fe40000004100 */
[----:B------:R-:W-:Y:S02]  /*7a10*/  HADD2.F32 R41, -RZ, R20.H0_H0 ;  /* 0x20000014ff297230 */ /* 0x000fe40000004100 */
[----:B--2---:R-:W-:-:S04]  /*7a20*/  IMAD.IADD R21, R8, 0x1, R21 ;  /* 0x0000000108157824 */ /* 0x004fc800078e0215 */
[----:B------:R-:W-:Y:S01]  /*7a30*/  IMAD R21, R21, 0x2, R2 ;  /* 0x0000000215157824 */ /* 0x000fe200078e0202 */
[----:B---3--:R-:W-:Y:S04]  /*7a40*/  LDS.128 R4, [R40+0xc400] ;  /* 0x00c4000028047984 */ /* 0x008fe80000000c00 */
[----:B------:R-:W1:Y:S02]  /*7a50*/  LDS.128 R8, [R21+0xc400] ;  /* 0x00c4000015087984 */ /* 0x000e640000000c00 */
[--C-:B-1----:R-:W-:Y:S02]  /*7a60*/  HADD2.F32 R28, -RZ, R8.reuse.H0_H0 ;  /* 0x20000008ff1c7230 */ /* 0x102fe40000004100 */
[----:B------:R-:W-:Y:S02]  /*7a70*/  HADD2.F32 R8, -RZ, R8.H1_H1 ;  /* 0x30000008ff087230 */ /* 0x000fe40000004100 */
[----:B------:R-:W-:-:S02]  /*7a80*/  HADD2.F32 R24, -RZ, R4.H0_H0 ;  /* 0x20000004ff187230 */ /* 0x000fc40000004100 */
[-C--:B------:R-:W-:Y:S01]  /*7a90*/  FMUL.FTZ R33, R36, R28.reuse ;  /* 0x0000001c24217220 */ /* 0x080fe20000410000 */
[----:B------:R-:W-:Y:S01]  /*7aa0*/  FMUL.FTZ R35, R34, R28 ;  /* 0x0000001c22237220 */ /* 0x000fe20000410000 */
[----:B------:R-:W-:Y:S02]  /*7ab0*/  HADD2.F32 R28, -RZ, R15.H1_H1 ;  /* 0x3000000fff1c7230 */ /* 0x000fe40000004100 */
[-C--:B------:R-:W-:Y:S01]  /*7ac0*/  FMUL.FTZ R37, R38, R8.reuse ;  /* 0x0000000826257220 */ /* 0x080fe20000410000 */
[----:B------:R-:W-:Y:S02]  /*7ad0*/  HADD2.F32 R4, -RZ, R4.H1_H1 ;  /* 0x30000004ff047230 */ /* 0x000fe40000004100 */
[--C-:B------:R-:W-:Y:S02]  /*7ae0*/  HADD2.F32 R30, -RZ, R9.reuse.H0_H0 ;  /* 0x20000009ff1e7230 */ /* 0x100fe40000004100 */
[----:B------:R-:W-:Y:S01]  /*7af0*/  FMUL.FTZ R15, R28, R8 ;  /* 0x000000081c0f7220 */ /* 0x000fe20000410000 */
[----:B------:R-:W-:-:S02]  /*7b00*/  HADD2.F32 R9, -RZ, R9.H1_H1 ;  /* 0x30000009ff097230 */ /* 0x000fc40000004100 */
[-C--:B------:R-:W-:Y:S01]  /*7b10*/  FFMA.FTZ R8, R28, R4.reuse, -R37 ;  /* 0x000000041c087223 */ /* 0x080fe20000010825 */
[--C-:B------:R-:W-:Y:S02]  /*7b20*/  HADD2.F32 R37, -RZ, R14.reuse.H1_H1 ;  /* 0x3000000eff257230 */ /* 0x100fe40000004100 */
[----:B------:R-:W-:Y:S01]  /*7b30*/  FFMA.FTZ R20, R38, R4, R15 ;  /* 0x0000000426147223 */ /* 0x000fe2000001000f */
[----:B0-----:R-:W-:Y:S02]  /*7b40*/  HADD2.F32 R25, -RZ, R5.H0_H0 ;  /* 0x20000005ff197230 */ /* 0x001fe40000004100 */
[----:B------:R-:W-:Y:S02]  /*7b50*/  HADD2.F32 R15, -RZ, R13.H1_H1 ;  /* 0x3000000dff0f7230 */ /* 0x000fe40000004100 */
[----:B------:R-:W-:Y:S01]  /*7b60*/  FMUL.FTZ R4, R37, R9 ;  /* 0x0000000925047220 */ /* 0x000fe20000410000 */
[----:B------:R-:W-:Y:S02]  /*7b70*/  HADD2.F32 R5, -RZ, R5.H1_H1 ;  /* 0x30000005ff057230 */ /* 0x000fe40000004100 */
[----:B------:R-:W-:Y:S01]  /*7b80*/  FFMA.FTZ R33, R34, R24, -R33 ;  /* 0x0000001822217223 */ /* 0x000fe20000010821 */
[----:B------:R-:W-:-:S02]  /*7b90*/  HADD2.F32 R34, -RZ, R14.H0_H0 ;  /* 0x2000000eff227230 */ /* 0x000fc40000004100 */
[C---:B------:R-:W-:Y:S01]  /*7ba0*/  FMUL.FTZ R14, R15.reuse, R9 ;  /* 0x000000090f0e7220 */ /* 0x040fe20000410000 */
[--C-:B------:R-:W-:Y:S02]  /*7bb0*/  HADD2.F32 R31, -RZ, R10.reuse.H0_H0 ;  /* 0x2000000aff1f7230 */ /* 0x100fe40000004100 */
[----:B------:R-:W-:Y:S01]  /*7bc0*/  FFMA.FTZ R9, R15, R5, -R4 ;  /* 0x000000050f097223 */ /* 0x000fe20000010804 */
[----:B------:R-:W-:Y:S02]  /*7bd0*/  HADD2.F32 R10, -RZ, R10.H1_H1 ;  /* 0x3000000aff0a7230 */ /* 0x000fe40000004100 */
[----:B------:R-:W-:Y:S01]  /*7be0*/  FFMA.FTZ R35, R36, R24, R35 ;  /* 0x0000001824237223 */ /* 0x000fe20000010023 */
[----:B------:R-:W-:Y:S02]  /*7bf0*/  HADD2.F32 R4, -RZ, R13.H0_H0 ;  /* 0x2000000dff047230 */ /* 0x000fe40000004100 */
[----:B------:R-:W-:Y:S01]  /*7c00*/  FMUL.FTZ R24, R41, R30 ;  /* 0x0000001e29187220 */ /* 0x000fe20000410000 */
[----:B------:R-:W-:-:S02]  /*7c10*/  HADD2.F32 R28, -RZ, R12.H1_H1 ;  /* 0x3000000cff1c7230 */ /* 0x000fc40000004100 */
[----:B------:R-:W-:Y:S01]  /*7c20*/  FMUL.FTZ R30, R39, R30 ;  /* 0x0000001e271e7220 */ /* 0x000fe20000410000 */
[----:B------:R-:W-:Y:S02]  /*7c30*/  HADD2.F32 R26, -RZ, R6.H0_H0 ;  /* 0x20000006ff1a7230 */ /* 0x000fe40000004100 */
[----:B------:R-:W-:Y:S01]  /*7c40*/  FFMA.FTZ R13, R37, R5, R14 ;  /* 0x00000005250d7223 */ /* 0x000fe2000001000e */
[----:B------:R-:W-:Y:S02]  /*7c50*/  HADD2.F32 R12, -RZ, R12.H0_H0 ;  /* 0x2000000cff0c7230 */ /* 0x000fe40000004100 */
[----:B------:R-:W-:Y:S01]  /*7c60*/  FMUL.FTZ R5, R4, R10 ;  /* 0x0000000a04057220 */ /* 0x000fe20000410000 */
[----:B------:R-:W-:Y:S02]  /*7c70*/  HADD2.F32 R6, -RZ, R6.H1_H1 ;  /* 0x30000006ff067230 */ /* 0x000fe40000004100 */
[-C--:B------:R-:W-:Y:S01]  /*7c80*/  FFMA.FTZ R24, R39, R25.reuse, -R24 ;  /* 0x0000001927187223 */ /* 0x080fe20000010818 */
[----:B------:R-:W-:Y:S01]  /*7c90*/  FFMA.FTZ R30, R41, R25, R30 ;  /* 0x00000019291e7223 */ /* 0x000fe2000001001e */
[----:B------:R-:W-:-:S02]  /*7ca0*/  HADD2.F32 R32, -RZ, R11.H0_H0 ;  /* 0x2000000bff207230 */ /* 0x000fc40000004100 */
[C---:B------:R-:W-:Y:S01]  /*7cb0*/  FMUL.FTZ R25, R12.reuse, R10 ;  /* 0x0000000a0c197220 */ /* 0x040fe20000410000 */
[----:B------:R-:W-:Y:S02]  /*7cc0*/  HADD2.F32 R11, -RZ, R11.H1_H1 ;  /* 0x3000000bff0b7230 */ /* 0x000fe40000004100 */
[----:B------:R-:W-:Y:S01]  /*7cd0*/  FFMA.FTZ R10, R12, R6, -R5 ;  /* 0x000000060c0a7223 */ /* 0x000fe20000010805 */
[--C-:B------:R-:W-:Y:S02]  /*7ce0*/  HADD2.F32 R39, -RZ, R3.reuse.H0_H0 ;  /* 0x20000003ff277230 */ /* 0x100fe40000004100 */
[----:B------:R-:W-:Y:S02]  /*7cf0*/  HADD2.F32 R41, -RZ, R3.H1_H1 ;  /* 0x30000003ff297230 */ /* 0x000fe40000004100 */
[--C-:B------:R-:W-:Y:S02]  /*7d00*/  HADD2.F32 R5, -RZ, R0.reuse.H1_H1 ;  /* 0x30000000ff057230 */ /* 0x100fe40000004100 */
[----:B------:R-:W-:-:S02]  /*7d10*/  HADD2.F32 R37, -RZ, R0.H0_H0 ;  /* 0x20000000ff257230 */ /* 0x000fc40000004100 */
[----:B------:R-:W-:Y:S01]  /*7d20*/  FFMA.FTZ R0, R4, R6, R25 ;  /* 0x0000000604007223 */ /* 0x000fe20000010019 */
[--C-:B------:R-:W-:Y:S02]  /*7d30*/  HADD2.F32 R27, -RZ, R7.reuse.H0_H0 ;  /* 0x20000007ff1b7230 */ /* 0x100fe40000004100 */
[----:B------:R-:W-:Y:S01]  /*7d40*/  FMUL.FTZ R15, R34, R31 ;  /* 0x0000001f220f7220 */ /* 0x000fe20000410000 */
[----:B------:R-:W-:Y:S02]  /*7d50*/  HADD2.F32 R7, -RZ, R7.H1_H1 ;  /* 0x30000007ff077230 */ /* 0x000fe40000004100 */
[-C--:B------:R-:W-:Y:S01]  /*7d60*/  FMUL.FTZ R4, R39, R32.reuse ;  /* 0x0000002027047220 */ /* 0x080fe20000410000 */
[----:B------:R-:W-:Y:S01]  /*7d70*/  FMUL.FTZ R6, R41, R11 ;  /* 0x0000000b29067220 */ /* 0x000fe20000410000 */
[C---:B------:R-:W-:Y:S01]  /*7d80*/  FMUL.FTZ R31, R28.reuse, R31 ;  /* 0x0000001f1c1f7220 */ /* 0x040fe20000410000 */
[----:B------:R-:W-:Y:S01]  /*7d90*/  FMUL.FTZ R32, R5, R32 ;  /* 0x0000002005207220 */ /* 0x000fe20000410000 */
[----:B------:R-:W-:Y:S01]  /*7da0*/  FMUL.FTZ R14, R37, R11 ;  /* 0x0000000b250e7220 */ /* 0x000fe20000410000 */
[-C--:B------:R-:W-:Y:S01]  /*7db0*/  FFMA.FTZ R15, R28, R26.reuse, -R15 ;  /* 0x0000001a1c0f7223 */ /* 0x080fe2000001080f */
[----:B------:R-:W-:Y:S01]  /*7dc0*/  FFMA.FTZ R3, R5, R27, -R4 ;  /* 0x0000001b05037223 */ /* 0x000fe20000010804 */
[----:B------:R-:W-:Y:S01]  /*7dd0*/  FFMA.FTZ R12, R37, R7, -R6 ;  /* 0x00000007250c7223 */ /* 0x000fe20000010806 */
[----:B------:R-:W-:Y:S01]  /*7de0*/  FFMA.FTZ R31, R34, R26, R31 ;  /* 0x0000001a221f7223 */ /* 0x000fe2000001001f */
        /* <DEDUP_REMOVED lines=10> */
[----:B------:R2:W-:Y:S04]  /*7e90*/  STS.128 [R40+0xc400], R4 ;  /* 0x00c4000428007388 */ /* 0x0005e80000000c00 */
[----:B------:R2:W-:Y:S02]  /*7ea0*/  STS.128 [R21+0xc400], R8 ;  /* 0x00c4000815007388 */ /* 0x0005e40000000c00 */
.L_x_13130:
[----:B------:R-:W-:Y:S05]  /*7eb0*/  BSYNC B0 ;  /* 0x0000000000007941 */ /* 0x000fea0003800000 */
.L_x_13119:
[----:B------:R-:W-:Y:S01]  /*7ec0*/  @!PT LDS RZ, [RZ] ;  /* 0x00000000fffff984 */ /* 0x000fe20000000800 */
[----:B------:R-:W-:Y:S01]  /*7ed0*/  @!PT LDS RZ, [RZ] ;  /* 0x00000000fffff984 */ /* 0x000fe20000000800 */
[----:B------:R-:W-:Y:S01]  /*7ee0*/  @!PT LDS RZ, [RZ] ;  /* 0x00000000fffff984 */ /* 0x000fe20000000800 */
[----:B------:R-:W-:Y:S01]  /*7ef0*/  @!PT LDS RZ, [RZ] ;  /* 0x00000000fffff984 */ /* 0x000fe20000000800 */
[----:B------:R3:W-:Y:S06]  /*7f00*/  MEMBAR.ALL.CTA ;  /* 0x0000000000007992 */ /* 0x0007ec0000008000 */
[----:B---3--:R-:W3:Y:S01]  /*7f10*/  FENCE.VIEW.ASYNC.S ;  /* 0x00000000000073c6 */ /* 0x008ee20000000000 */
[----:B------:R-:W-:Y:S05]  /*7f20*/  WARPSYNC.ALL ;  /* 0x0000000000007948 */ /* 0x000fea0003800000 */
[----:B---3--:R-:W-:Y:S06]  /*7f30*/  BAR.SYNC.DEFER_BLOCKING 0xd, 0x180 ;  /* 0x0346000000007b1d */ /* 0x008fec0000010000 */
.L_x_13116:
[----:B------:R-:W-:-:S13]  /*7f40*/  ISETP.NE.AND P0, PT, R155, 0x3, PT ;  /* 0x000000039b00780c */ /* 0x000fda0003f05270 */
[----:B------:R-:W-:Y:S05]  /*7f50*/  @!P0 BRA `(.L_x_13140) ;  /* 0x0000000000048947 */ /* 0x000fea0003800000 */
[----:B------:R-:W-:Y:S01]  /*7f60*/  BPT.TRAP 0x1 ;  /* 0x000000040000795c */ /* 0x000fe20000300000 */
.L_x_13140:
[----:B012---:R-:W-:Y:S01]  /*7f70*/  IMAD R4, R152, 0x8, R2 ;  /* 0x0000000898047824 */ /* 0x007fe200078e0202 */
[----:B------:R-:W-:-:S04]  /*7f80*/  SHF.L.U32 R5, R156, 0x1f, RZ ;  /* 0x0000001f9c057819 */ /* 0x000fc800000006ff */
[----:B------:R0:W1:Y:S01]  /*7f90*/  SYNCS.PHASECHK.TRANS64.TRYWAIT P1, [R4+URZ+0x30830], R5 ;  /* 0x03083005040075a7 */ /* 0x000062000802017f */
[----:B------:R-:W-:Y:S05]  /*7fa0*/  @!P0 BRA `(.L_x_13141) ;  /* 0x0000000000048947 */ /* 0x000fea0003800000 */
[----:B------:R-:W-:Y:S01]  /*7fb0*/  BPT.TRAP 0x1 ;  /* 0x000000040000795c */ /* 0x000fe20000300000 */
.L_x_13141:
[----:B------:R-:W-:Y:S01]  /*7fc0*/  VIADD R0, R2, 0x12400 ;  /* 0x0001240002007836 */ /* 0x000fe20000000000 */
[----:B------:R-:W-:-:S04]  /*7fd0*/  LEA R3, R29, R2, 0xd ;  /* 0x000000021d037211 */ /* 0x000fc800078e68ff */
[----:B------:R-:W-:Y:S01]  /*7fe0*/  SHF.R.U32.HI R0, RZ, 0x4, R0 ;  /* 0x00000004ff007819 */ /* 0x000fe20000011600 */
[----:B------:R2:W-:Y:S03]  /*7ff0*/  STL [R1+0x38], R3 ;  /* 0x0000380301007387 */ /* 0x0005e60000100800 */
[----:B------:R-:W-:-:S04]  /*8000*/  LOP3.LUT R0, R0, 0x3fff, RZ, 0xc0, !PT ;  /* 0x00003fff00007812 */ /* 0x000fc800078ec0ff */
[----:B------:R-:W-:Y:S01]  /*8010*/  LOP3.LUT R0, R0, 0x10000, RZ, 0xfc, !PT ;  /* 0x0001000000007812 */ /* 0x000fe200078efcff */
[----:B--2---:R-:W-:-:S04]  /*8020*/  VIADD R3, R3, 0xc400 ;  /* 0x0000c40003037836 */ /* 0x004fc80000000000 */
[----:B------:R2:W-:Y:S01]  /*8030*/  STL [R1+0x40], R0 ;  /* 0x0000400001007387 */ /* 0x0005e20000100800 */
[----:B------:R-:W-:-:S04]  /*8040*/  SHF.R.U32.HI R3, RZ, 0x4, R3 ;  /* 0x00000004ff037819 */ /* 0x000fc80000011603 */
[----:B------:R-:W-:Y:S01]  /*8050*/  LOP3.LUT R3, R3, 0x3fff, RZ, 0xc0, !PT ;  /* 0x00003fff03037812 */ /* 0x000fe200078ec0ff */
[----:B-1----:R-:W-:Y:S06]  /*8060*/  @P1 BRA `(.L_x_13142) ;  /* 0x0000000000081947 */ /* 0x002fec0003800000 */
[----:B------:R-:W1:Y:S02]  /*8070*/  SYNCS.PHASECHK.TRANS64.TRYWAIT P1, [R4+URZ+0x30830], R5 ;  /* 0x03083005040075a7 */ /* 0x000e64000802017f */
[----:B-1----:R-:W-:Y:S05]  /*8080*/  @!P1 BRA `(.L_x_13143) ;  /* 0x000000e800d49947 */ /* 0x002fea0003800000 */
.L_x_13142:
[----:B------:R-:W3:Y:S01]  /*8090*/  LDL R6, [R1+0x40] ;  /* 0x0000400001067983 */ /* 0x000ee20000100800 */
[----:B------:R-:W-:Y:S01]  /*80a0*/  IMAD.MOV.U32 R7, RZ, RZ, 0x40000040 ;  /* 0x40000040ff077424 */ /* 0x000fe200078e00ff */
[----:B------:R-:W-:Y:S01]  /*80b0*/  LOP3.LUT R12, R3, 0x10000, RZ, 0xfc, !PT ;  /* 0x00010000030c7812 */ /* 0x000fe200078efcff */
[----:B------:R-:W-:Y:S01]  /*80c0*/  IMAD.MOV.U32 R13, RZ, RZ, 0x40000040 ;  /* 0x40000040ff0d7424 */ /* 0x000fe200078e00ff */
[----:B------:R-:W-:Y:S05]  /*80d0*/  WARPSYNC.ALL ;  /* 0x0000000000007948 */ /* 0x000fea0003800000 */
[----:B------:R-:W-:Y:S01]  /*80e0*/  R2UR UR7, R7 ;  /* 0x00000000070772ca */ /* 0x000fe200000e0000 */
[----:B------:R-:W0:Y:S01]  /*80f0*/  LDL R11, [R1+0x70] ;  /* 0x00007000010b7983 */ /* 0x000e220000100800 */
[----:B------:R-:W-:-:S02]  /*8100*/  R2UR UR4, R12 ;  /* 0x000000000c0472ca */ /* 0x000fc400000e0000 */
[----:B------:R-:W-:Y:S01]  /*8110*/  R2UR UR5, R13 ;  /* 0x000000000d0572ca */ /* 0x000fe200000e0000 */
[----:B-----5:R-:W-:Y:S01]  /*8120*/  WARPGROUP.ARRIVE ;  /* 0x00000000000079c5 */ /* 0x020fe20000000000 */
[----:B------:R-:W-:Y:S01]  /*8130*/  IMAD.MOV.U32 R9, RZ, RZ, 0x40000040 ;  /* 0x40000040ff097424 */ /* 0x000fe200078e00ff */
[C---:B------:R-:W-:Y:S01]  /*8140*/  IADD3 R20, R12.reuse, 0x2, RZ ;  /* 0x000000020c147810 */ /* 0x040fe20007ffe0ff */
[----:B------:R-:W-:Y:S01]  /*8150*/  IMAD.MOV.U32 R21, RZ, RZ, 0x40000040 ;  /* 0x40000040ff157424 */ /* 0x000fe200078e00ff */
[----:B--2---:R-:W2:Y:S01]  /*8160*/  LDL R0, [R1+0x64] ;  /* 0x0000640001007983 */ /* 0x004ea20000100800 */
[----:B------:R-:W-:Y:S01]  /*8170*/  VIADD R14, R12, 0x4 ;  /* 0x000000040c0e7836 */ /* 0x000fe20000000000 */
[----:B------:R-:W-:Y:S01]  /*8180*/  P2R R10, PR, RZ, 0x1 ;  /* 0x00000001ff0a7803 */ /* 0x000fe20000000000 */
[----:B------:R-:W-:Y:S01]  /*8190*/  IMAD.MOV.U32 R15, RZ, RZ, 0x40000040 ;  /* 0x40000040ff0f7424 */ /* 0x000fe200078e00ff */
[----:B------:R-:W-:Y:S01]  /*81a0*/  STL.64 [R1+0x10], R12 ;  /* 0x0000100c01007387 */ /* 0x000fe20000100a00 */
[----:B------:R-:W-:-:S03]  /*81b0*/  IMAD.MOV.U32 R7, RZ, RZ, 0x40000040 ;  /* 0x40000040ff077424 */ /* 0x000fc600078e00ff */
[----:B------:R-:W-:Y:S04]  /*81c0*/  STL.64 [R1+0x28], R20 ;  /* 0x0000281401007387 */ /* 0x000fe80000100a00 */
[----:B------:R-:W-:Y:S01]  /*81d0*/  STL.64 [R1+0x20], R14 ;  /* 0x0000200e01007387 */ /* 0x000fe20000100a00 */
[----:B------:R-:W4:Y:S02]  /*81e0*/  S2R R131, SR_TID.X ;  /* 0x0000000000837919 */ /* 0x000f240000002100 */
[----:B----4-:R-:W-:Y:S01]  /*81f0*/  LOP3.LUT R131, R131, 0x7f, RZ, 0xc0, !PT ;  /* 0x0000007f83837812 */ /* 0x010fe200078ec0ff */
[----:B---3--:R-:W-:-:S04]  /*8200*/  IMAD R6, R152, 0x600, R6 ;  /* 0x0000060098067824 */ /* 0x008fc800078e0206 */
[C---:B------:R-:W-:Y:S01]  /*8210*/  VIADD R8, R6.reuse, 0x2 ;  /* 0x0000000206087836 */ /* 0x040fe20000000000 */
[----:B------:R-:W-:Y:S01]  /*8220*/  R2UR UR6, R6 ;  /* 0x00000000060672ca */ /* 0x000fe200000e0000 */
[----:B01----:R-:W-:-:S12]  /*8230*/  IMAD.IADD R5, R11, 0x1, R130 ;  /* 0x000000010b057824 */ /* 0x003fd800078e0282 */
[----:B------:R-:W-:Y:S01]  /*8240*/  HGMMA.64x192x16.F32 R24, gdesc[UR4], RZ, !UPT, gsb0 ;  /* 0x02e00000041879f0 */ /* 0x000fe2000c0008ff */
[----:B------:R-:W-:Y:S01]  /*8250*/  R2UR UR6, R8 ;  /* 0x00000000080672ca */ /* 0x000fe200000e0000 */
[----:B------:R-:W-:Y:S01]  /*8260*/  VIADD R8, R6, 0x4 ;  /* 0x0000000406087836 */ /* 0x000fe20000000000 */
[----:B------:R-:W-:Y:S01]  /*8270*/  R2UR UR7, R9 ;  /* 0x00000000090772ca */ /* 0x000fe200000e0000 */
[----:B------:R-:W-:Y:S01]  /*8280*/  IMAD.MOV.U32 R9, RZ, RZ, 0x40000040 ;  /* 0x40000040ff097424 */ /* 0x000fe200078e00ff */
[----:B------:R-:W-:Y:S01]  /*8290*/  R2UR UR4, R20 ;  /* 0x00000000140472ca */ /* 0x000fe200000e0000 */
[----:B--2---:R-:W-:Y:S01]  /*82a0*/  IMAD R5, R0, -0xc0, R5 ;  /* 0xffffff4000057824 */ /* 0x004fe200078e0205 */
[----:B------:R-:W-:Y:S02]  /*82b0*/  R2UR UR5, R21 ;  /* 0x00000000150572ca */ /* 0x000fe400000e0000 */
[----:B------:R-:W-:Y:S02]  /*82c0*/  IADD3 R6, R6, 0x6, RZ ;  /* 0x0000000606067810 */ /* 0x000fe40007ffe0ff */
[----:B------:R-:W-:-:S02]  /*82d0*/  ISETP.GT.AND P4, PT, R5, RZ, PT ;  /* 0x000000ff0500720c */ /* 0x000fc40003f84270 */
[C---:B------:R-:W-:Y:S02]  /*82e0*/  ISETP.GT.AND P3, PT, R5.reuse, 0x1, PT ;  /* 0x000000010500780c */ /* 0x040fe40003f64270 */
[C---:B------:R-:W-:Y:S02]  /*82f0*/  ISETP.GT.AND P1, PT, R5.reuse, 0x8, PT ;  /* 0x000000080500780c */ /* 0x040fe40003f24270 */
[C---:B------:R-:W-:Y:S02]  /*8300*/  ISETP.GT.AND P2, PT, R5.reuse, 0x9, PT ;  /* 0x000000090500780c */ /* 0x040fe40003f44270 */
[C---:B------:R-:W-:Y:S02]  /*8310*/  ISETP.GT.AND P5, PT, R5.reuse, 0x10, PT ;  /* 0x000000100500780c */ /* 0x040fe40003fa4270 */
[C---:B------:R-:W-:Y:S02]  /*8320*/  ISETP.GT.AND P0, PT, R5.reuse, 0x99, PT ;  /* 0x000000990500780c */ /* 0x040fe40003f04270 */
[----:B------:R-:W-:Y:S01]  /*8330*/  ISETP.GT.AND P6, PT, R5, 0xa0, PT ;  /* 0x000000a00500780c */ /* 0x000fe20003fc4270 */
[----:B------:R-:W-:-:S02]  /*8340*/  WARPGROUP.DEPBAR.LE gsb0, 0x0 ;  /* 0x00008000000079c5 */ /* 0x000fc40000010000 */
[----:B------:R-:W-:-:S06]  /*8350*/  WARPGROUP.ARRIVE ;  /* 0x00000000000079c5 */ /* 0x000fcc0000000000 */
[----:B------:R-:W-:Y:S01]  /*8360*/  HGMMA.64x192x16.F32 R24, gdesc[UR4], R24, gsb0 ;  /* 0x02e00000041879f0 */ /* 0x000fe20008000818 */
[----:B------:R-:W-:Y:S01]  /*8370*/  R2UR UR6, R8 ;  /* 0x00000000080672ca */ /* 0x000fe200000e0000 */
[----:B------:R-:W-:Y:S01]  /*8380*/  VIADD R8, R12, 0x6 ;  /* 0x000000060c087836 */ /* 0x000fe20000000000 */
[----:B------:R-:W-:Y:S01]  /*8390*/  R2UR UR7, R9 ;  /* 0x00000000090772ca */ /* 0x000fe200000e0000 */
[----:B------:R-:W-:Y:S01]  /*83a0*/  IMAD.MOV.U32 R9, RZ, RZ, 0x40000040 ;  /* 0x40000040ff097424 */ /* 0x000fe200078e00ff */
[----:B------:R-:W-:Y:S02]  /*83b0*/  R2UR UR4, R14 ;  /* 0x000000000e0472ca */ /* 0x000fe400000e0000 */
[----:B------:R-:W-:Y:S02]  /*83c0*/  R2UR UR5, R15 ;  /* 0x000000000f0572ca */ /* 0x000fe400000e0000 */
[----:B------:R0:W-:Y:S01]  /*83d0*/  STL.64 [R1+0x18], R8 ;  /* 0x0000180801007387 */ /* 0x0001e20000100a00 */
[----:B------:R-:W-:-:S02]  /*83e0*/  WARPGROUP.DEPBAR.LE gsb0, 0x0 ;  /* 0x00008000000079c5 */ /* 0x000fc40000010000 */
[----:B------:R-:W-:-:S08]  /*83f0*/  WARPGROUP.ARRIVE ;  /* 0x00000000000079c5 */ /* 0x000fd00000000000 */
[----:B------:R-:W-:Y:S01]  /*8400*/  HGMMA.64x192x16.F32 R24, gdesc[UR4], R24, gsb0 ;  /* 0x02e00000041879f0 */ /* 0x000fe20008000818 */
[----:B------:R-:W-:Y:S02]  /*8410*/  R2UR UR6, R6 ;  /* 0x00000000060672ca */ /* 0x000fe400000e0000 */
[----:B------:R-:W-:Y:S02]  /*8420*/  R2UR UR7, R7 ;  /* 0x00000000070772ca */ /* 0x000fe400000e0000 */
[----:B------:R-:W-:Y:S02]  /*8430*/  R2UR UR4, R8 ;  /* 0x00000000080472ca */ /* 0x000fe400000e0000 */
[----:B------:R-:W-:Y:S01]  /*8440*/  R2UR UR5, R9 ;  /* 0x00000000090572ca */ /* 0x000fe200000e0000 */
[----:B------:R-:W-:Y:S02]  /*8450*/  WARPGROUP.DEPBAR.LE gsb0, 0x0 ;  /* 0x00008000000079c5 */ /* 0x000fe40000010000 */
[----:B------:R-:W-:-:S10]  /*8460*/  WARPGROUP.ARRIVE ;  /* 0x00000000000079c5 */ /* 0x000fd40000000000 */
[----:B------:R-:W-:Y:S01]  /*8470*/  HGMMA.64x192x16.F32 R24, gdesc[UR4], R24, gsb0 ;  /* 0x02e00000041879f0 */ /* 0x000fe20008000818 */
[----:B------:R-:W-:Y:S02]  /*8480*/  ULDC UR4, c[0x0][0x988] ;  /* 0x0002620000047ab9 */ /* 0x000fe40000000800 */
        /* <DEDUP_REMOVED lines=144> */
[----:B------:R-:W-:Y:S02]  /*8d90*/  FMNMX.FTZ R3, R97, R0, !PT ;  /* 0x0000000061037209 */ /* 0x000fe40007810000 */
        /* <DEDUP_REMOVED lines=16> */
[----:B------:R-:W-:Y:S02]  /*8ea0*/  ISETP.GT.AND P3, PT, R5, 0xb0, PT ;  /* 0x000000b00500780c */ /* 0x000fe40003f64270 */
        /* <DEDUP_REMOVED lines=12> */
[----:B------:R-:W-:Y:S02]  /*8f70*/  FSEL R117, R117, -INF , P6 ;  /* 0xff80000075757808 */ /* 0x000fe40003000000 */
[----:B------:R-:W-:Y:S02]  /*8f80*/  P2R R6, PR, RZ, 0x1 ;  /* 0x00000001ff067803 */ /* 0x000fe40000000000 */
[----:B------:R-:W-:Y:S02]  /*8f90*/  FMNMX.FTZ R0, R117, R0, !PT ;  /* 0x0000000075007209 */ /* 0x000fe40007810000 */
[----:B------:R-:W-:Y:S02]  /*8fa0*/  ISETP.GT.AND P0, PT, R5, 0xa0, PT ;  /* 0x000000a00500780c */ /* 0x000fe40003f04270 */
[----:B0-----:R-:W-:Y:S01]  /*8fb0*/  P2R R8, PR, RZ, 0x4 ;  /* 0x00000004ff087803 */ /* 0x001fe20000000000 */
[----:B------:R-:W0:Y:S01]  /*8fc0*/  SHFL.BFLY PT, R3, R0, 0x2, 0x1f ;  /* 0x0c401f0000037f89 */ /* 0x000e2200000e0000 */
[----:B------:R-:W-:-:S02]  /*8fd0*/  FSEL R106, R106, -INF , P0 ;  /* 0xff8000006a6a7808 */ /* 0x000fc40000000000 */
[----:B------:R-:W-:Y:S02]  /*8fe0*/  ISETP.NE.AND P0, PT, R6, RZ, PT ;  /* 0x000000ff0600720c */ /* 0x000fe40003f05270 */
[----:B------:R-:W-:Y:S02]  /*8ff0*/  P2R R7, PR, RZ, 0x2 ;  /* 0x00000002ff077803 */ /* 0x000fe40000000000 */
[----:B------:R-:W-:Y:S02]  /*9000*/  FSEL R107, R107, -INF , P0 ;  /* 0xff8000006b6b7808 */ /* 0x000fe40000000000 */
[----:B------:R-:W-:Y:S02]  /*9010*/  ISETP.NE.AND P0, PT, R10, RZ, PT ;  /* 0x000000ff0a00720c */ /* 0x000fe40003f05270 */
[----:B------:R-:W-:Y:S02]  /*9020*/  FMNMX.FTZ R10, R129, R128, !PT ;  /* 0x00000080810a7209 */ /* 0x000fe40007810000 */
[----:B------:R-:W-:-:S02]  /*9030*/  ISETP.GT.AND P1, PT, R5, 0x99, PT ;  /* 0x000000990500780c */ /* 0x000fc40003f24270 */
[----:B------:R-:W-:Y:S02]  /*9040*/  FMNMX.FTZ R21, R127, R10, !PT ;  /* 0x0000000a7f157209 */ /* 0x000fe40007810000 */
[----:B------:R-:W-:Y:S02]  /*9050*/  FSEL R103, R103, -INF , P1 ;  /* 0xff80000067677808 */ /* 0x000fe40000800000 */
[----:B------:R-:W-:Y:S02]  /*9060*/  FMNMX.FTZ R10, R126, R21, !PT ;  /* 0x000000157e0a7209 */ /* 0x000fe40007810000 */
[----:B------:R-:W-:Y:S02]  /*9070*/  ISETP.NE.AND P1, PT, R7, RZ, PT ;  /* 0x000000ff0700720c */ /* 0x000fe40003f25270 */
[----:B------:R-:W-:Y:S02]  /*9080*/  FMNMX.FTZ R21, R125, R10, !PT ;  /* 0x0000000a7d157209 */ /* 0x000fe40007810000 */
[----:B0-----:R-:W-:-:S02]  /*9090*/  FMNMX.FTZ R3, R0, R3, !PT ;  /* 0x0000000300037209 */ /* 0x001fc40007810000 */
[----:B------:R-:W-:Y:S02]  /*90a0*/  FMNMX.FTZ R10, R124, R21, !PT ;  /* 0x000000157c0a7209 */ /* 0x000fe40007810000 */
[----:B------:R-:W-:Y:S01]  /*90b0*/  FSEL R110, R110, -INF , P1 ;  /* 0xff8000006e6e7808 */ /* 0x000fe20000800000 */
[----:B------:R-:W0:Y:S01]  /*90c0*/  SHFL.BFLY PT, R0, R3, 0x1, 0x1f ;  /* 0x0c201f0003007f89 */ /* 0x000e2200000e0000 */
[----:B------:R-:W-:Y:S02]  /*90d0*/  FSEL R114, R114, -INF , P3 ;  /* 0xff80000072727808 */ /* 0x000fe40001800000 */
[----:B------:R-:W-:Y:S02]  /*90e0*/  FSEL R115, R115, -INF , P4 ;  /* 0xff80000073737808 */ /* 0x000fe40002000000 */
[----:B------:R-:W-:Y:S02]  /*90f0*/  FSEL R118, R118, -INF , P5 ;  /* 0xff80000076767808 */ /* 0x000fe40002800000 */
[----:B------:R-:W-:-:S02]  /*9100*/  FSEL R119, R119, -INF , P6 ;  /* 0xff80000077777808 */ /* 0x000fc40003000000 */
[----:B0-----:R-:W-:Y:S01]  /*9110*/  FMNMX.FTZ R3, R3, R0, !PT ;  /* 0x0000000003037209 */ /* 0x001fe20007810000 */
[----:B------:R-:W-:-:S03]  /*9120*/  IMAD.U32 R0, RZ, RZ, UR4 ;  /* 0x00000004ff007e24 */ /* 0x000fc6000f8e00ff */
[C---:B------:R-:W-:Y:S01]  /*9130*/  FSETP.NEU.FTZ.AND P2, PT, R3.reuse, -INF , PT ;  /* 0xff8000000300780b */ /* 0x040fe20003f5d000 */
[----:B------:R-:W-:-:S05]  /*9140*/  FMUL.FTZ R9, R3, R0 ;  /* 0x0000000003097220 */ /* 0x000fca0000410000 */
[----:B------:R-:W-:Y:S02]  /*9150*/  FSEL R5, R9, RZ, P2 ;  /* 0x000000ff09057208 */ /* 0x000fe40001000000 */
[----:B------:R-:W-:-:S03]  /*9160*/  ISETP.NE.AND P2, PT, R8, RZ, PT ;  /* 0x000000ff0800720c */ /* 0x000fc60003f45270 */
[--C-:B------:R-:W-:Y:S01]  /*9170*/  FFMA.FTZ R9, R29, R0, -R5.reuse ;  /* 0x000000001d097223 */ /* 0x100fe20000010805 */
[----:B------:R-:W-:Y:S01]  /*9180*/  FMNMX.FTZ R29, R123, R10, !PT ;  /* 0x0000000a7b1d7209 */ /* 0x000fe20007810000 */
[-CC-:B------:R-:W-:Y:S01]  /*9190*/  FFMA.FTZ R6, R24, R0.reuse, -R5.reuse ;  /* 0x0000000018067223 */ /* 0x180fe20000010805 */
[----:B------:R-:W-:Y:S01]  /*91a0*/  FSEL R111, R111, -INF , P2 ;  /* 0xff8000006f6f7808 */ /* 0x000fe20001000000 */
        /* <DEDUP_REMOVED lines=60> */
[----:B------:R-:W-:Y:S01]  /*9570*/  FFMA.FTZ R73, R117, R0, -R5 ;  /* 0x0000000075497223 */ /* 0x000fe20000010805 */
[----:B------:R-:W-:Y:S01]  /*9580*/  FMNMX.FTZ R10, R70, R29, !PT ;  /* 0x0000001d460a7209 */ /* 0x000fe20007810000 */
[----:B------:R-:W-:Y:S01]  /*9590*/  MUFU.EX2 R6, R6 ;  /* 0x0000000600067308 */ /* 0x000fe20000000800 */
[----:B------:R-:W2:Y:S02]  /*95a0*/  LDL R105, [R1+0x48] ;  /* 0x0000480001697983 */ /* 0x000ea40000100800 */
[----:B------:R-:W-:-:S02]  /*95b0*/  FMNMX.FTZ R29, R71, R10, !PT ;  /* 0x0000000a471d7209 */ /* 0x000fc40007810000 */
[----:B------:R-:W3:Y:S02]  /*95c0*/  LDL R104, [R1+0x8] ;  /* 0x0000080001687983 */ /* 0x000ee40000100800 */
[----:B------:R-:W-:Y:S01]  /*95d0*/  FMNMX.FTZ R10, R74, R29, !PT ;  /* 0x0000001d4a0a7209 */ /* 0x000fe20007810000 */
[----:B------:R-:W0:Y:S03]  /*95e0*/  MUFU.EX2 R7, R7 ;  /* 0x0000000700077308 */ /* 0x000e260000000800 */
        /* <DEDUP_REMOVED lines=48> */
[----:B------:R-:W-:Y:S02]  /*98f0*/  FSEL R93, R93, RZ, P1 ;  /* 0x000000ff5d5d7208 */ /* 0x000fe40000800000 */
[----:B------:R-:W-:-:S03]  /*9900*/  ISETP.NE.AND P1, PT, R131, RZ, PT ;  /* 0x000000ff8300720c */ /* 0x000fc60003f25270 */
        /* <DEDUP_REMOVED lines=11> */
[----:B------:R-:W-:Y:S01]  /*99c0*/  @!P1 IADD3 R4, R4, 0x30840, RZ ;  /* 0x0003084004049810 */ /* 0x000fe20007ffe0ff */
[-CC-:B------:R-:W-:Y:S01]  /*99d0*/  FFMA.FTZ R54, R55, R0.reuse, -R93.reuse ;  /* 0x0000000037367223 */ /* 0x180fe2000001085d */
[-CC-:B------:R-:W-:Y:S01]  /*99e0*/  FFMA.FTZ R55, R58, R0.reuse, -R93.reuse ;  /* 0x000000003a377223 */ /* 0x180fe2000001085d */
[-CC-:B------:R-:W-:Y:S01]  /*99f0*/  FFMA.FTZ R58, R59, R0.reuse, -R93.reuse ;  /* 0x000000003b3a7223 */ /* 0x180fe2000001085d */
[-CC-:B------:R-:W-:Y:S01]  /*9a00*/  FFMA.FTZ R84, R124, R0.reuse, -R93.reuse ;  /* 0x000000007c547223 */ /* 0x180fe2000001085d */
[----:B------:R-:W1:Y:S01]  /*9a10*/  MUFU.EX2 R29, R29 ;  /* 0x0000001d001d7308 */ /* 0x000e620000000800 */
[----:B------:R-:W-:Y:S01]  /*9a20*/  @!P1 PRMT R4, RZ, 0x654, R4 ;  /* 0x00000654ff049816 */ /* 0x000fe20000000004 */
[-C--:B------:R-:W-:Y:S01]  /*9a30*/  FFMA.FTZ R59, R62, R0.reuse, -R93 ;  /* 0x000000003e3b7223 */ /* 0x080fe2000001085d */
[----:B0-----:R-:W-:Y:S01]  /*9a40*/  FADD.FTZ R101, R6, R7 ;  /* 0x0000000706657221 */ /* 0x001fe20000010000 */
[-CC-:B------:R-:W-:Y:S01]  /*9a50*/  FFMA.FTZ R62, R63, R0.reuse, -R93.reuse ;  /* 0x000000003f3e7223 */ /* 0x180fe2000001085d */
[----:B------:R0:W-:Y:S01]  /*9a60*/  @!P1 SYNCS.ARRIVE.TRANS64.RED.A1T0 RZ, [R4+URZ], RZ ;  /* 0x000000ff04ff99a7 */ /* 0x0001e2000810043f */
[-CC-:B------:R-:W-:Y:S01]  /*9a70*/  FFMA.FTZ R85, R123, R0.reuse, -R93.reuse ;  /* 0x000000007b557223 */ /* 0x180fe2000001085d */
[-CC-:B------:R-:W-:Y:S01]  /*9a80*/  FFMA.FTZ R88, R122, R0.reuse, -R93.reuse ;  /* 0x000000007a587223 */ /* 0x180fe2000001085d */
[----:B------:R-:W4:Y:S01]  /*9a90*/  MUFU.EX2 R77, R77 ;  /* 0x0000004d004d7308 */ /* 0x000f220000000800 */
[-CC-:B------:R-:W-:Y:S01]  /*9aa0*/  FFMA.FTZ R89, R121, R0.reuse, -R93.reuse ;  /* 0x0000000079597223 */ /* 0x180fe2000001085d */
[-CC-:B------:R-:W-:Y:S01]  /*9ab0*/  FFMA.FTZ R92, R120, R0.reuse, -R93.reuse ;  /* 0x00000000785c7223 */ /* 0x180fe2000001085d */
[----:B------:R-:W-:-:S05]  /*9ac0*/  FFMA.FTZ R31, R31, R0, -R93 ;  /* 0x000000001f1f7223 */ /* 0x000fca000001085d */
[----:B------:R-:W4:Y:S01]  /*9ad0*/  MUFU.EX2 R80, R80 ;  /* 0x0000005000507308 */ /* 0x000f220000000800 */
[--C-:B------:R-:W-:Y:S01]  /*9ae0*/  FFMA.FTZ R63, R66, R0, -R93.reuse ;  /* 0x00000000423f7223 */ /* 0x100fe2000001085d */
[----:B0-----:R-:W-:Y:S01]  /*9af0*/  F2FP.F16.F32.PACK_AB R4, R7, R6 ;  /* 0x000000060704723e */ /* 0x001fe200000000ff */
[----:B------:R-:W-:-:S05]  /*9b00*/  FFMA.FTZ R66, R67, R0, -R93 ;  /* 0x0000000043427223 */ /* 0x000fca000001085d */
[----:B------:R-:W0:Y:S01]  /*9b10*/  MUFU.EX2 R81, R81 ;  /* 0x0000005100517308 */ /* 0x000e220000000800 */
[----:B-1----:R-:W-:Y:S01]  /*9b20*/  FADD.FTZ R6, R5, R29 ;  /* 0x0000001d05067221 */ /* 0x002fe20000010000 */
[-C--:B------:R-:W-:Y:S01]  /*9b30*/  FFMA.FTZ R67, R70, R0.reuse, -R93 ;  /* 0x0000000046437223 */ /* 0x080fe2000001085d */
[----:B------:R-:W-:Y:S01]  /*9b40*/  FADD.FTZ R24, R8, R101 ;  /* 0x0000006508187221 */ /* 0x000fe20000010000 */
[-CC-:B------:R-:W-:Y:S01]  /*9b50*/  FFMA.FTZ R70, R71, R0.reuse, -R93.reuse ;  /* 0x0000000047467223 */ /* 0x180fe2000001085d */
[-CC-:B------:R-:W-:Y:S01]  /*9b60*/  FFMA.FTZ R71, R74, R0.reuse, -R93.reuse ;  /* 0x000000004a477223 */ /* 0x180fe2000001085d */
[-CC-:B------:R-:W-:Y:S01]  /*9b70*/  FFMA.FTZ R74, R75, R0.reuse, -R93.reuse ;  /* 0x000000004b4a7223 */ /* 0x180fe2000001085d */
[----:B----4-:R-:W-:Y:S01]  /*9b80*/  FADD.FTZ R7, R77, R6 ;  /* 0x000000064d077221 */ /* 0x010fe20000010000 */
[----:B------:R-:W1:Y:S01]  /*9b90*/  MUFU.EX2 R84, R84 ;  /* 0x0000005400547308 */ /* 0x000e620000000800 */
[-CC-:B------:R-:W-:Y:S01]  /*9ba0*/  FFMA.FTZ R75, R78, R0.reuse, -R93.reuse ;  /* 0x000000004e4b7223 */ /* 0x180fe2000001085d */
[----:B------:R-:W-:Y:S01]  /*9bb0*/  FADD.FTZ R24, R9, R24 ;  /* 0x0000001809187221 */ /* 0x000fe20000010000 */
[-CC-:B------:R-:W-:Y:S01]  /*9bc0*/  FFMA.FTZ R78, R79, R0.reuse, -R93.reuse ;  /* 0x000000004f4e7223 */ /* 0x180fe2000001085d */
[----:B------:R-:W-:Y:S01]  /*9bd0*/  FFMA.FTZ R79, R86, R0, -R93 ;  /* 0x00000000564f7223 */ /* 0x000fe2000001085d */
[----:B------:R-:W-:Y:S01]  /*9be0*/  FADD.FTZ R86, R80, R7 ;  /* 0x0000000750567221 */ /* 0x000fe20000010000 */
[----:B------:R-:W-:-:S02]  /*9bf0*/  FADD.FTZ R7, R11, R24 ;  /* 0x000000180b077221 */ /* 0x000fc40000010000 */
[----:B------:R-:W4:Y:S01]  /*9c00*/  MUFU.EX2 R85, R85 ;  /* 0x0000005500557308 */ /* 0x000f220000000800 */
[----:B------:R-:W-:Y:S01]  /*9c10*/  F2FP.F16.F32.PACK_AB R6, R9, R8 ;  /* 0x000000080906723e */ /* 0x000fe200000000ff */
[----:B0-----:R-:W-:Y:S01]  /*9c20*/  FADD.FTZ R9, R81, R86 ;  /* 0x0000005651097221 */ /* 0x001fe20000010000 */
[----:B------:R-:W-:-:S05]  /*9c30*/  FADD.FTZ R86, R12, R7 ;  /* 0x000000070c567221 */ /* 0x000fca0000010000 */
[----:B------:R-:W0:Y:S01]  /*9c40*/  MUFU.EX2 R88, R88 ;  /* 0x0000005800587308 */ /* 0x000e220000000800 */
[----:B------:R-:W-:Y:S01]  /*9c50*/  FADD.FTZ R7, R13, R86 ;  /* 0x000000560d077221 */ /* 0x000fe20000010000 */
[----:B------:R-:W-:Y:S01]  /*9c60*/  F2FP.F16.F32.PACK_AB R24, R12, R11 ;  /* 0x0000000b0c18723e */ /* 0x000fe200000000ff */
[----:B------:R-:W-:Y:S01]  /*9c70*/  FFMA.FTZ R82, R82, R0, -R93 ;  /* 0x0000000052527223 */ /* 0x000fe2000001085d */
[----:B-1----:R-:W-:Y:S01]  /*9c80*/  FADD.FTZ R12, R84, R9 ;  /* 0x00000009540c7221 */ /* 0x002fe20000010000 */
[----:B------:R-:W-:-:S03]  /*9c90*/  FADD.FTZ R7, R26, R7 ;  /* 0x000000071a077221 */ /* 0x000fc60000010000 */
[----:B------:R-:W1:Y:S01]  /*9ca0*/  MUFU.EX2 R89, R89 ;  /* 0x0000005900597308 */ /* 0x000e620000000800 */
[----:B----4-:R-:W-:-:S07]  /*9cb0*/  FADD.FTZ R11, R85, R12 ;  /* 0x0000000c550b7221 */ /* 0x010fce0000010000 */
[----:B------:R-:W4:Y:S01]  /*9cc0*/  MUFU.EX2 R92, R92 ;  /* 0x0000005c005c7308 */ /* 0x000f220000000800 */
[----:B0-----:R-:W-:-:S07]  /*9cd0*/  FADD.FTZ R12, R88, R11 ;  /* 0x0000000b580c7221 */ /* 0x001fce0000010000 */
[----:B------:R0:W-:Y:S08]  /*9ce0*/  MUFU.EX2 R8, R82 ;  /* 0x0000005200087308 */ /* 0x0001f00000000800 */
[----:B------:R-:W4:Y:S01]  /*9cf0*/  MUFU.EX2 R31, R31 ;  /* 0x0000001f001f7308 */ /* 0x000f220000000800 */
[----:B0-----:R-:W-:-:S04]  /*9d00*/  FADD.FTZ R82, R28, R7 ;  /* 0x000000071c527221 */ /* 0x001fc80000010000 */
[----:B------:R-:W-:-:S03]  /*9d10*/  FADD.FTZ R11, R25, R82 ;  /* 0x00000052190b7221 */ /* 0x000fc60000010000 */
[----:B------:R-:W0:Y:S01]  /*9d20*/  MUFU.EX2 R96, R96 ;  /* 0x0000006000607308 */ /* 0x000e220000000800 */
[----:B------:R-:W-:Y:S01]  /*9d30*/  FADD.FTZ R82, R30, R11 ;  /* 0x0000000b1e527221 */ /* 0x000fe20000010000 */
[----:B-1----:R-:W-:-:S03]  /*9d40*/  FADD.FTZ R7, R89, R12 ;  /* 0x0000000c59077221 */ /* 0x002fc60000010000 */
[----:B------:R-:W-:-:S03]  /*9d50*/  FADD.FTZ R11, R27, R82 ;  /* 0x000000521b0b7221 */ /* 0x000fc60000010000 */
[----:B------:R-:W1:Y:S01]  /*9d60*/  MUFU.EX2 R47, R47 ;  /* 0x0000002f002f7308 */ /* 0x000e620000000800 */
[----:B----4-:R-:W-:Y:S01]  /*9d70*/  FADD.FTZ R12, R92, R7 ;  /* 0x000000075c0c7221 */ /* 0x010fe20000010000 */
[----:B------:R-:W-:-:S06]  /*9d80*/  FADD.FTZ R82, R14, R11 ;  /* 0x0000000b0e527221 */ /* 0x000fcc0000010000 */
[----:B------:R-:W4:Y:S01]  /*9d90*/  MUFU.EX2 R50, R50 ;  /* 0x0000003200327308 */ /* 0x000f220000000800 */
[----:B------:R-:W-:Y:S01]  /*9da0*/  FADD.FTZ R7, R31, R12 ;  /* 0x0000000c1f077221 */ /* 0x000fe20000010000 */
[----:B------:R-:W-:Y:S01]  /*9db0*/  F2FP.F16.F32.PACK_AB R26, R26, R13 ;  /* 0x0000000d1a1a723e */ /* 0x000fe200000000ff */
[----:B------:R-:W-:Y:S02]  /*9dc0*/  FADD.FTZ R13, R15, R82 ;  /* 0x000000520f0d7221 */ /* 0x000fe40000010000 */
[----:B0-----:R-:W-:Y:S02]  /*9dd0*/  FADD.FTZ R12, R96, R7 ;  /* 0x00000007600c7221 */ /* 0x001fe40000010000 */
[----:B------:R-:W-:Y:S01]  /*9de0*/  FADD.FTZ R82, R20, R13 ;  /* 0x0000000d14527221 */ /* 0x000fe20000010000 */
[----:B------:R-:W-:Y:S01]  /*9df0*/  F2FP.F16.F32.PACK_AB R28, R25, R28 ;  /* 0x0000001c191c723e */ /* 0x000fe200000000ff */
[----:B-1----:R-:W-:Y:S01]  /*9e00*/  FADD.FTZ R7, R47, R12 ;  /* 0x0000000c2f077221 */ /* 0x002fe20000010000 */
[----:B------:R-:W0:Y:S01]  /*9e10*/  MUFU.EX2 R51, R51 ;  /* 0x0000003300337308 */ /* 0x000e220000000800 */
[----:B------:R-:W-:-:S07]  /*9e20*/  FADD.FTZ R25, R21, R82 ;  /* 0x0000005215197221 */ /* 0x000fce0000010000 */
[----:B------:R-:W1:Y:S01]  /*9e30*/  MUFU.EX2 R54, R54 ;  /* 0x0000003600367308 */ /* 0x000e620000000800 */
[----:B----4-:R-:W-:Y:S01]  /*9e40*/  FADD.FTZ R12, R50, R7 ;  /* 0x00000007320c7221 */ /* 0x010fe20000010000 */
[----:B------:R-:W-:Y:S01]  /*9e50*/  F2FP.F16.F32.PACK_AB R7, R80, R77 ;  /* 0x0000004d5007723e */ /* 0x000fe200000000ff */
[----:B------:R-:W-:Y:S01]  /*9e60*/  FADD.FTZ R80, R32, R25 ;  /* 0x0000001920507221 */ /* 0x000fe20000010000 */
[----:B------:R-:W-:Y:S01]  /*9e70*/  F2FP.F16.F32.PACK_AB R25, R84, R81 ;  /* 0x000000515419723e */ /* 0x000fe200000000ff */
[----:B------:R-:W4:Y:S03]  /*9e80*/  LDL R82, [R1+0x50] ;  /* 0x0000500001527983 */ /* 0x000f260000100800 */
[----:B------:R-:W2:Y:S01]  /*9e90*/  MUFU.EX2 R55, R55 ;  /* 0x0000003700377308 */ /* 0x000ea20000000800 */
[----:B------:R-:W4:Y:S01]  /*9ea0*/  LDL R81, [R1+0x4] ;  /* 0x0000040001517983 */ /* 0x000f220000100800 */
[----:B0-----:R-:W-:-:S06]  /*9eb0*/  FADD.FTZ R13, R51, R12 ;  /* 0x0000000c330d7221 */ /* 0x001fcc0000010000 */
[----:B------:R-:W0:Y:S01]  /*9ec0*/  MUFU.EX2 R58, R58 ;  /* 0x0000003a003a7308 */ /* 0x000e220000000800 */
[----:B-1----:R-:W-:-:S07]  /*9ed0*/  FADD.FTZ R12, R54, R13 ;  /* 0x0000000d360c7221 */ /* 0x002fce0000010000 */
[----:B------:R-:W1:Y:S01]  /*9ee0*/  MUFU.EX2 R59, R59 ;  /* 0x0000003b003b7308 */ /* 0x000e620000000800 */
[----:B--2---:R-:W-:Y:S01]  /*9ef0*/  FADD.FTZ R13, R55, R12 ;  /* 0x0000000c370d7221 */ /* 0x004fe20000010000 */
[----:B------:R-:W-:-:S06]  /*9f00*/  FADD.FTZ R77, R33, R80 ;  /* 0x00000050214d7221 */ /* 0x000fcc0000010000 */
[----:B------:R-:W2:Y:S01]  /*9f10*/  MUFU.EX2 R62, R62 ;  /* 0x0000003e003e7308 */ /* 0x000ea20000000800 */
[----:B0-----:R-:W-:Y:S01]  /*9f20*/  FADD.FTZ R12, R58, R13 ;  /* 0x0000000d3a0c7221 */ /* 0x001fe20000010000 */
[----:B------:R-:W-:-:S06]  /*9f30*/  FADD.FTZ R77, R34, R77 ;  /* 0x0000004d224d7221 */ /* 0x000fcc0000010000 */
[----:B------:R-:W0:Y:S01]  /*9f40*/  MUFU.EX2 R63, R63 ;  /* 0x0000003f003f7308 */ /* 0x000e220000000800 */
[----:B-1----:R-:W-:Y:S01]  /*9f50*/  FADD.FTZ R13, R59, R12 ;  /* 0x0000000c3b0d7221 */ /* 0x002fe20000010000 */
[----:B------:R-:W-:-:S06]  /*9f60*/  FADD.FTZ R12, R40, R77 ;  /* 0x0000004d280c7221 */ /* 0x000fcc0000010000 */
[----:B------:R-:W1:Y:S08]  /*9f70*/  MUFU.EX2 R66, R66 ;  /* 0x0000004200427308 */ /* 0x000e700000000800 */
[----:B------:R-:W3:Y:S01]  /*9f80*/  MUFU.EX2 R48, R48 ;  /* 0x0000003000307308 */ /* 0x000ee20000000800 */
[----:B--2---:R-:W-:Y:S01]  /*9f90*/  FADD.FTZ R80, R62, R13 ;  /* 0x0000000d3e507221 */ /* 0x004fe20000010000 */
[----:B------:R-:W-:-:S06]  /*9fa0*/  F2FP.F16.F32.PACK_AB R5, R29, R5 ;  /* 0x000000051d05723e */ /* 0x000fcc00000000ff */
[----:B------:R-:W2:Y:S01]  /*9fb0*/  MUFU.EX2 R67, R67 ;  /* 0x0000004300437308 */ /* 0x000ea20000000800 */
[----:B------:R-:W-:-:S07]  /*9fc0*/  FADD.FTZ R13, R41, R12 ;  /* 0x0000000c290d7221 */ /* 0x000fce0000010000 */
[----:B------:R-:W2:Y:S01]  /*9fd0*/  MUFU.EX2 R49, R49 ;  /* 0x0000003100317308 */ /* 0x000ea20000000800 */
[----:B0-----:R-:W-:Y:S01]  /*9fe0*/  FADD.FTZ R77, R63, R80 ;  /* 0x000000503f4d7221 */ /* 0x001fe20000010000 */
[----:B------:R-:W-:-:S06]  /*9ff0*/  FADD.FTZ R13, R46, R13 ;  /* 0x0000000d2e0d7221 */ /* 0x000fcc0000010000 */
[----:B------:R-:W0:Y:S01]  /*a000*/  MUFU.EX2 R70, R70 ;  /* 0x0000004600467308 */ /* 0x000e220000000800 */
[----:B------:R1:W-:Y:S07]  /*a010*/  STSM.16.M88.4 [R157+0x1e800], R4 ;  /* 0x01e800049d007844 */ /* 0x0003ee0000000200 */
[----:B------:R-:W0:Y:S01]  /*a020*/  MUFU.EX2 R35, R35 ;  /* 0x0000002300237308 */ /* 0x000e220000000800 */
[----:B------:R-:W-:Y:S02]  /*a030*/  F2FP.F16.F32.PACK_AB R30, R27, R30 ;  /* 0x0000001e1b1e723e */ /* 0x000fe400000000ff */
[----:B------:R-:W-:-:S05]  /*a040*/  F2FP.F16.F32.PACK_AB R27, R88, R85 ;  /* 0x00000055581b723e */ /* 0x000fca00000000ff */
[----:B------:R-:W0:Y:S01]  /*a050*/  MUFU.EX2 R36, R36 ;  /* 0x0000002400247308 */ /* 0x000e220000000800 */
[----:B-1----:R-:W-:Y:S01]  /*a060*/  F2FP.F16.F32.PACK_AB R4, R15, R14 ;  /* 0x0000000e0f04723e */ /* 0x002fe200000000ff */
[----:B------:R-:W-:Y:S01]  /*a070*/  FADD.FTZ R14, R66, R77 ;  /* 0x0000004d420e7221 */ /* 0x000fe20000010000 */
[----:B------:R-:W-:Y:S01]  /*a080*/  F2FP.F16.F32.PACK_AB R6, R21, R20 ;  /* 0x000000141506723e */ /* 0x000fe200000000ff */
[----:B---3--:R-:W-:Y:S01]  /*a090*/  FADD.FTZ R20, R48, R13 ;  /* 0x0000000d30147221 */ /* 0x008fe20000010000 */
[----:B------:R-:W-:-:S03]  /*a0a0*/  F2FP.F16.F32.PACK_AB R29, R92, R89 ;  /* 0x000000595c1d723e */ /* 0x000fc600000000ff */
[----:B------:R-:W-:Y:S01]  /*a0b0*/  MUFU.EX2 R37, R37 ;  /* 0x0000002500257308 */ /* 0x000fe20000000800 */
[----:B------:R-:W-:Y:S01]  /*a0c0*/  F2FP.F16.F32.PACK_AB R31, R96, R31 ;  /* 0x0000001f601f723e */ /* 0x000fe200000000ff */
[----:B--2---:R-:W-:Y:S01]  /*a0d0*/  FADD.FTZ R5, R67, R14 ;  /* 0x0000000e43057221 */ /* 0x004fe20000010000 */
[----:B------:R-:W-:-:S05]  /*a0e0*/  FADD.FTZ R20, R49, R20 ;  /* 0x0000001431147221 */ /* 0x000fca0000010000 */
[----:B------:R-:W1:Y:S01]  /*a0f0*/  MUFU.EX2 R71, R71 ;  /* 0x0000004700477308 */ /* 0x000e620000000800 */
[----:B------:R-:W-:Y:S04]  /*a100*/  STSM.16.M88.4 [R105], R24 ;  /* 0x0000001869007844 */ /* 0x000fe80000000200 */
[----:B------:R0:W-:Y:S03]  /*a110*/  STSM.16.M88.4 [R104], R28 ;  /* 0x0000001c68007844 */ /* 0x0001e60000000200 */
[----:B------:R-:W-:Y:S08]  /*a120*/  MUFU.EX2 R38, R38 ;  /* 0x0000002600267308 */ /* 0x000ff00000000800 */
[----:B------:R-:W2:Y:S01]  /*a130*/  MUFU.EX2 R74, R74 ;  /* 0x0000004a004a7308 */ /* 0x000ea20000000800 */
[----:B0-----:R-:W-:Y:S01]  /*a140*/  FADD.FTZ R28, R70, R5 ;  /* 0x00000005461c7221 */ /* 0x001fe20000010000 */
[----:B------:R-:W-:-:S06]  /*a150*/  FADD.FTZ R5, R35, R20 ;  /* 0x0000001423057221 */ /* 0x000fcc0000010000 */
[----:B------:R-:W-:Y:S01]  /*a160*/  MUFU.EX2 R39, R39 ;  /* 0x0000002700277308 */ /* 0x000fe20000000800 */
[----:B------:R-:W-:Y:S01]  /*a170*/  FADD.FTZ R20, R36, R5 ;  /* 0x0000000524147221 */ /* 0x000fe20000010000 */
[----:B-1----:R-:W-:-:S03]  /*a180*/  FADD.FTZ R13, R71, R28 ;  /* 0x0000001c470d7221 */ /* 0x002fc60000010000 */
[----:B------:R-:W-:Y:S01]  /*a190*/  FADD.FTZ R15, R37, R20 ;  /* 0x00000014250f7221 */ /* 0x000fe20000010000 */
[----:B------:R-:W-:Y:S02]  /*a1a0*/  F2FP.F16.F32.PACK_AB R5, R50, R47 ;  /* 0x0000002f3205723e */ /* 0x000fe400000000ff */
[----:B------:R-:W-:Y:S01]  /*a1b0*/  MUFU.EX2 R42, R42 ;  /* 0x0000002a002a7308 */ /* 0x000fe20000000800 */
[----:B------:R-:W-:Y:S01]  /*a1c0*/  F2FP.F16.F32.PACK_AB R7, R54, R51 ;  /* 0x000000333607723e */ /* 0x000fe200000000ff */
[----:B--2---:R-:W-:Y:S01]  /*a1d0*/  FADD.FTZ R28, R74, R13 ;  /* 0x0000000d4a1c7221 */ /* 0x004fe20000010000 */
[----:B------:R-:W-:Y:S01]  /*a1e0*/  FADD.FTZ R20, R38, R15 ;  /* 0x0000000f26147221 */ /* 0x000fe20000010000 */
[----:B------:R-:W-:Y:S02]  /*a1f0*/  F2FP.F16.F32.PACK_AB R12, R33, R32 ;  /* 0x00000020210c723e */ /* 0x000fe400000000ff */
[----:B------:R-:W-:Y:S02]  /*a200*/  F2FP.F16.F32.PACK_AB R14, R40, R34 ;  /* 0x00000022280e723e */ /* 0x000fe400000000ff */
[----:B------:R-:W-:Y:S01]  /*a210*/  F2FP.F16.F32.PACK_AB R13, R58, R55 ;  /* 0x000000373a0d723e */ /* 0x000fe200000000ff */
        /* <DEDUP_REMOVED lines=19> */
[----:B----4-:R-:W-:Y:S04]  /*a350*/  STSM.16.M88.4 [R81], R4 ;  /* 0x0000000451007844 */ /* 0x010fe80000000200 */
[----:B------:R0:W-:Y:S04]  /*a360*/  STSM.16.M88.4 [R157+0x24800], R12 ;  /* 0x0248000c9d007844 */ /* 0x0001e80000000200 */
[----:B0-----:R-:W2:Y:S01]  /*a370*/  LDL R15, [R1+0x4c] ;  /* 0x00004c00010f7983 */ /* 0x001ea20000100800 */
[----:B------:R-:W0:Y:S01]  /*a380*/  MUFU.EX2 R75, R75 ;  /* 0x0000004b004b7308 */ /* 0x000e220000000800 */
[----:B------:R-:W-:-:S07]  /*a390*/  FFMA.FTZ R83, R83, R0, -R93 ;  /* 0x0000000053537223 */ /* 0x000fce000001085d */
[----:B------:R-:W1:Y:S01]  /*a3a0*/  MUFU.EX2 R78, R78 ;  /* 0x0000004e004e7308 */ /* 0x000e620000000800 */
[----:B------:R-:W-:-:S07]  /*a3b0*/  FFMA.FTZ R87, R87, R0, -R93 ;  /* 0x0000000057577223 */ /* 0x000fce000001085d */
[----:B------:R-:W3:Y:S01]  /*a3c0*/  MUFU.EX2 R9, R83 ;  /* 0x0000005300097308 */ /* 0x000ee20000000800 */
[----:B0-----:R-:W-:Y:S01]  /*a3d0*/  FADD.FTZ R21, R75, R28 ;  /* 0x0000001c4b157221 */ /* 0x001fe20000010000 */
[----:B------:R-:W-:-:S06]  /*a3e0*/  FFMA.FTZ R90, R90, R0, -R93 ;  /* 0x000000005a5a7223 */ /* 0x000fcc000001085d */
[----:B------:R-:W0:Y:S01]  /*a3f0*/  MUFU.EX2 R79, R79 ;  /* 0x0000004f004f7308 */ /* 0x000e220000000800 */
[----:B-1----:R-:W-:Y:S01]  /*a400*/  FADD.FTZ R21, R78, R21 ;  /* 0x000000154e157221 */ /* 0x002fe20000010000 */
[----:B------:R-:W-:Y:S01]  /*a410*/  FFMA.FTZ R91, R91, R0, -R93 ;  /* 0x000000005b5b7223 */ /* 0x000fe2000001085d */
[----:B------:R-:W-:-:S05]  /*a420*/  FADD.FTZ R29, R39, R20 ;  /* 0x00000014271d7221 */ /* 0x000fca0000010000 */
[----:B------:R-:W1:Y:S01]  /*a430*/  MUFU.EX2 R87, R87 ;  /* 0x0000005700577308 */ /* 0x000e620000000800 */
[----:B------:R-:W-:Y:S01]  /*a440*/  FADD.FTZ R20, R8, R21 ;  /* 0x0000001508147221 */ /* 0x000fe20000010000 */
[----:B------:R-:W-:Y:S01]  /*a450*/  FFMA.FTZ R94, R94, R0, -R93 ;  /* 0x000000005e5e7223 */ /* 0x000fe2000001085d */
[----:B------:R-:W-:-:S05]  /*a460*/  FADD.FTZ R28, R42, R29 ;  /* 0x0000001d2a1c7221 */ /* 0x000fca0000010000 */
[----:B------:R-:W4:Y:S01]  /*a470*/  MUFU.EX2 R11, R90 ;  /* 0x0000005a000b7308 */ /* 0x000f220000000800 */
[----:B---3--:R-:W-:Y:S01]  /*a480*/  FADD.FTZ R20, R9, R20 ;  /* 0x0000001409147221 */ /* 0x008fe20000010000 */
[----:B------:R-:W-:Y:S01]  /*a490*/  FFMA.FTZ R95, R95, R0, -R93 ;  /* 0x000000005f5f7223 */ /* 0x000fe2000001085d */
[----:B------:R-:W-:-:S05]  /*a4a0*/  FADD.FTZ R28, R43, R28 ;  /* 0x0000001c2b1c7221 */ /* 0x000fca0000010000 */
[----:B------:R-:W3:Y:S01]  /*a4b0*/  MUFU.EX2 R91, R91 ;  /* 0x0000005b005b7308 */ /* 0x000ee20000000800 */
[----:B0-----:R-:W-:Y:S01]  /*a4c0*/  FADD.FTZ R20, R79, R20 ;  /* 0x000000144f147221 */ /* 0x001fe20000010000 */
[----:B------:R-:W-:Y:S01]  /*a4d0*/  FFMA.FTZ R98, R98, R0, -R93 ;  /* 0x0000000062627223 */ /* 0x000fe2000001085d */
[----:B------:R-:W-:-:S05]  /*a4e0*/  FADD.FTZ R21, R45, R28 ;  /* 0x0000001c2d157221 */ /* 0x000fca0000010000 */
[----:B------:R-:W0:Y:S01]  /*a4f0*/  MUFU.EX2 R94, R94 ;  /* 0x0000005e005e7308 */ /* 0x000e220000000800 */
[----:B-1----:R-:W-:Y:S01]  /*a500*/  FADD.FTZ R20, R87, R20 ;  /* 0x0000001457147221 */ /* 0x002fe20000010000 */
[----:B------:R-:W-:Y:S01]  /*a510*/  FFMA.FTZ R99, R99, R0, -R93 ;  /* 0x0000000063637223 */ /* 0x000fe2000001085d */
[----:B------:R-:W-:-:S05]  /*a520*/  FADD.FTZ R21, R44, R21 ;  /* 0x000000152c157221 */ /* 0x000fca0000010000 */
[----:B------:R-:W1:Y:S01]  /*a530*/  MUFU.EX2 R95, R95 ;  /* 0x0000005f005f7308 */ /* 0x000e620000000800 */
[----:B----4-:R-:W-:Y:S01]  /*a540*/  FADD.FTZ R20, R11, R20 ;  /* 0x000000140b147221 */ /* 0x010fe20000010000 */
        /* <DEDUP_REMOVED lines=9> */
[----:B------:R-:W-:-:S05]  /*a5e0*/  F2FP.F16.F32.PACK_AB R5, R9, R8 ;  /* 0x000000080905723e */ /* 0x000fca00000000ff */
[----:B------:R-:W0:Y:S01]  /*a5f0*/  MUFU.EX2 R102, R102 ;  /* 0x0000006600667308 */ /* 0x000e220000000800 */
[----:B------:R-:W-:Y:S01]  /*a600*/  FADD.FTZ R20, R56, R7 ;  /* 0x0000000738147221 */ /* 0x000fe20000010000 */
[----:B-1----:R-:W-:Y:S01]  /*a610*/  FADD.FTZ R9, R95, R14 ;  /* 0x0000000e5f097221 */ /* 0x002fe20000010000 */
[----:B------:R-:W-:-:S05]  /*a620*/  FFMA.FTZ R107, R107, R0, -R93 ;  /* 0x000000006b6b7223 */ /* 0x000fca000001085d */
[----:B------:R-:W1:Y:S01]  /*a630*/  MUFU.EX2 R103, R103 ;  /* 0x0000006700677308 */ /* 0x000e620000000800 */
[----:B------:R-:W-:Y:S01]  /*a640*/  FADD.FTZ R13, R57, R20 ;  /* 0x00000014390d7221 */ /* 0x000fe20000010000 */
[----:B----4-:R-:W-:Y:S01]  /*a650*/  FADD.FTZ R8, R98, R9 ;  /* 0x0000000962087221 */ /* 0x010fe20000010000 */
[----:B------:R-:W-:-:S05]  /*a660*/  FFMA.FTZ R110, R110, R0, -R93 ;  /* 0x000000006e6e7223 */ /* 0x000fca000001085d */
[----:B------:R-:W4:Y:S01]  /*a670*/  MUFU.EX2 R106, R106 ;  /* 0x0000006a006a7308 */ /* 0x000f220000000800 */
[----:B------:R-:W-:Y:S01]  /*a680*/  FADD.FTZ R14, R60, R13 ;  /* 0x0000000d3c0e7221 */ /* 0x000fe20000010000 */
[----:B---3--:R-:W-:Y:S01]  /*a690*/  FADD.FTZ R9, R99, R8 ;  /* 0x0000000863097221 */ /* 0x008fe20000010000 */
[----:B------:R-:W-:Y:S01]  /*a6a0*/  F2FP.F16.F32.PACK_AB R27, R70, R67 ;  /* 0x00000043461b723e */ /* 0x000fe200000000ff */
[----:B------:R-:W-:-:S04]  /*a6b0*/  FFMA.FTZ R111, R111, R0, -R93 ;  /* 0x000000006f6f7223 */ /* 0x000fc8000001085d */
[----:B------:R-:W3:Y:S01]  /*a6c0*/  MUFU.EX2 R107, R107 ;  /* 0x0000006b006b7308 */ /* 0x000ee20000000800 */
[----:B------:R-:W-:Y:S01]  /*a6d0*/  F2FP.F16.F32.PACK_AB R24, R46, R41 ;  /* 0x000000292e18723e */ /* 0x000fe200000000ff */
[----:B------:R-:W-:Y:S01]  /*a6e0*/  FADD.FTZ R14, R61, R14 ;  /* 0x0000000e3d0e7221 */ /* 0x000fe20000010000 */
[----:B------:R-:W-:Y:S01]  /*a6f0*/  F2FP.F16.F32.PACK_AB R26, R49, R48 ;  /* 0x00000030311a723e */ /* 0x000fe200000000ff */
[----:B0-----:R-:W-:Y:S01]  /*a700*/  FADD.FTZ R8, R102, R9 ;  /* 0x0000000966087221 */ /* 0x001fe20000010000 */
[----:B------:R-:W-:Y:S01]  /*a710*/  F2FP.F16.F32.PACK_AB R25, R66, R63 ;  /* 0x0000003f4219723e */ /* 0x000fe200000000ff */
[----:B------:R-:W-:Y:S01]  /*a720*/  FFMA.FTZ R114, R114, R0, -R93 ;  /* 0x0000000072727223 */ /* 0x000fe2000001085d */
[----:B------:R-:W-:Y:S01]  /*a730*/  F2FP.F16.F32.PACK_AB R38, R38, R37 ;  /* 0x000000252626723e */ /* 0x000fe200000000ff */
[----:B------:R-:W0:Y:S01]  /*a740*/  MUFU.EX2 R67, R110 ;  /* 0x0000006e00437308 */ /* 0x000e220000000800 */
[----:B------:R-:W-:Y:S02]  /*a750*/  F2FP.F16.F32.PACK_AB R4, R42, R39 ;  /* 0x000000272a04723e */ /* 0x000fe400000000ff */
[----:B------:R-:W-:-:S02]  /*a760*/  F2FP.F16.F32.PACK_AB R36, R36, R35 ;  /* 0x000000232424723e */ /* 0x000fc400000000ff */
[----:B------:R-:W-:Y:S02]  /*a770*/  F2FP.F16.F32.PACK_AB R37, R74, R71 ;  /* 0x000000474a25723e */ /* 0x000fe400000000ff */
[----:B------:R-:W-:Y:S01]  /*a780*/  F2FP.F16.F32.PACK_AB R39, R78, R75 ;  /* 0x0000004b4e27723e */ /* 0x000fe200000000ff */
[----:B------:R-:W0:Y:S01]  /*a790*/  MUFU.EX2 R12, R111 ;  /* 0x0000006f000c7308 */ /* 0x000e220000000800 */
[----:B------:R-:W-:Y:S02]  /*a7a0*/  F2FP.F16.F32.PACK_AB R6, R45, R43 ;  /* 0x0000002b2d06723e */ /* 0x000fe400000000ff */
[----:B------:R-:W-:Y:S01]  /*a7b0*/  F2FP.F16.F32.PACK_AB R7, R87, R79 ;  /* 0x0000004f5707723e */ /* 0x000fe200000000ff */
[----:B------:R-:W-:Y:S01]  /*a7c0*/  FADD.FTZ R9, R97, R14 ;  /* 0x0000000e61097221 */ /* 0x000fe20000010000 */
[----:B-1----:R-:W-:Y:S01]  /*a7d0*/  FADD.FTZ R13, R103, R8 ;  /* 0x00000008670d7221 */ /* 0x002fe20000010000 */
[-CC-:B------:R-:W-:Y:S01]  /*a7e0*/  FFMA.FTZ R115, R115, R0.reuse, -R93.reuse ;  /* 0x0000000073737223 */ /* 0x180fe2000001085d */
[-CC-:B------:R-:W-:Y:S01]  /*a7f0*/  FFMA.FTZ R118, R118, R0.reuse, -R93.reuse ;  /* 0x0000000076767223 */ /* 0x180fe2000001085d */
[----:B------:R-:W-:Y:S01]  /*a800*/  STSM.16.M88.4 [R82], R24 ;  /* 0x0000001852007844 */ /* 0x000fe20000000200 */
[----:B------:R-:W-:Y:S01]  /*a810*/  FFMA.FTZ R93, R119, R0, -R93 ;  /* 0x00000000775d7223 */ /* 0x000fe2000001085d */
[----:B------:R-:W1:Y:S02]  /*a820*/  MUFU.EX2 R114, R114 ;  /* 0x0000007200727308 */ /* 0x000e640000000800 */
[----:B------:R-:W-:Y:S01]  /*a830*/  STSM.16.M88.4 [R104+0x6000], R36 ;  /* 0x0060002468007844 */ /* 0x000fe20000000200 */
[----:B------:R-:W-:-:S03]  /*a840*/  FADD.FTZ R9, R64, R9 ;  /* 0x0000000940097221 */ /* 0x000fc60000010000 */
[----:B------:R4:W-:Y:S02]  /*a850*/  STSM.16.M88.4 [R81+0x6000], R4 ;  /* 0x0060000451007844 */ /* 0x0009e40000000200 */
[----:B------:R-:W1:Y:S08]  /*a860*/  MUFU.EX2 R115, R115 ;  /* 0x0000007300737308 */ /* 0x000e700000000800 */
[----:B------:R-:W-:Y:S01]  /*a870*/  MUFU.EX2 R118, R118 ;  /* 0x0000007600767308 */ /* 0x000fe20000000800 */
[----:B----4-:R-:W-:Y:S01]  /*a880*/  FADD.FTZ R4, R106, R13 ;  /* 0x0000000d6a047221 */ /* 0x010fe20000010000 */
[----:B------:R-:W-:-:S06]  /*a890*/  FADD.FTZ R6, R100, R9 ;  /* 0x0000000964067221 */ /* 0x000fcc0000010000 */
[----:B------:R-:W4:Y:S01]  /*a8a0*/  MUFU.EX2 R93, R93 ;  /* 0x0000005d005d7308 */ /* 0x000f220000000800 */
[----:B---3--:R-:W-:Y:S01]  /*a8b0*/  FADD.FTZ R4, R107, R4 ;  /* 0x000000046b047221 */ /* 0x008fe20000010000 */
[----:B------:R-:W-:-:S03]  /*a8c0*/  FADD.FTZ R5, R65, R6 ;  /* 0x0000000641057221 */ /* 0x000fc60000010000 */
[----:B0-----:R-:W-:Y:S01]  /*a8d0*/  FADD.FTZ R7, R67, R4 ;  /* 0x0000000443077221 */ /* 0x001fe20000010000 */
[----:B------:R-:W-:-:S03]  /*a8e0*/  FADD.FTZ R4, R68, R5 ;  /* 0x0000000544047221 */ /* 0x000fc60000010000 */
[----:B------:R-:W-:Y:S01]  /*a8f0*/  FADD.FTZ R7, R12, R7 ;  /* 0x000000070c077221 */ /* 0x000fe20000010000 */
[----:B------:R-:W-:Y:S01]  /*a900*/  FADD.FTZ R5, R69, R4 ;  /* 0x0000000445057221 */ /* 0x000fe20000010000 */
[----:B------:R-:W-:Y:S02]  /*a910*/  F2FP.F16.F32.PACK_AB R44, R52, R44 ;  /* 0x0000002c342c723e */ /* 0x000fe400000000ff */
[----:B-1----:R-:W-:Y:S01]  /*a920*/  FADD.FTZ R6, R114, R7 ;  /* 0x0000000772067221 */ /* 0x002fe20000010000 */
[----:B------:R-:W-:Y:S02]  /*a930*/  F2FP.F16.F32.PACK_AB R46, R56, R53 ;  /* 0x00000035382e723e */ /* 0x000fe400000000ff */
[----:B------:R-:W-:Y:S02]  /*a940*/  F2FP.F16.F32.PACK_AB R62, R97, R61 ;  /* 0x0000003d613e723e */ /* 0x000fe400000000ff */
[----:B------:R-:W-:Y:S02]  /*a950*/  F2FP.F16.F32.PACK_AB R45, R91, R11 ;  /* 0x0000000b5b2d723e */ /* 0x000fe400000000ff */
[----:B------:R-:W-:Y:S01]  /*a960*/  F2FP.F16.F32.PACK_AB R47, R95, R94 ;  /* 0x0000005e5f2f723e */ /* 0x000fe200000000ff */
[----:B------:R-:W-:Y:S01]  /*a970*/  FADD.FTZ R9, R72, R5 ;  /* 0x0000000548097221 */ /* 0x000fe20000010000 */
[----:B------:R-:W-:Y:S01]  /*a980*/  F2FP.F16.F32.PACK_AB R60, R60, R57 ;  /* 0x000000393c3c723e */ /* 0x000fe200000000ff */
[----:B------:R-:W-:Y:S01]  /*a990*/  FADD.FTZ R11, R115, R6 ;  /* 0x00000006730b7221 */ /* 0x000fe20000010000 */
        /* <DEDUP_REMOVED lines=9> */
[----:B----4-:R-:W-:Y:S01]  /*aa30*/  F2FP.F16.F32.PACK_AB R7, R93, R118 ;  /* 0x000000765d07723e */ /* 0x010fe200000000ff */
[----:B------:R-:W-:Y:S01]  /*aa40*/  STSM.16.M88.4 [R157+0x2a800], R44 ;  /* 0x02a8002c9d007844 */ /* 0x000fe20000000200 */
[----:B------:R-:W-:Y:S01]  /*aa50*/  ISETP.GE.AND P2, PT, R130, 0xc1, PT ;  /* 0x000000c18200780c */ /* 0x000fe20003f46270 */
[----:B------:R-:W-:Y:S02]  /*aa60*/  IMAD.MOV.U32 R151, RZ, RZ, RZ ;  /* 0x000000ffff977224 */ /* 0x000fe400078e00ff */
[----:B------:R-:W-:Y:S01]  /*aa70*/  FADD.FTZ R76, R76, R9 ;  /* 0x000000094c4c7221 */ /* 0x000fe20000010000 */
[----:B------:R-:W-:Y:S01]  /*aa80*/  FADD.FTZ R20, R118, R11 ;  /* 0x0000000b76147221 */ /* 0x000fe20000010000 */
[----:B------:R-:W-:Y:S01]  /*aa90*/  IMAD.MOV.U32 R150, RZ, RZ, R151 ;  /* 0x000000ffff967224 */ /* 0x000fe200078e0097 */
[----:B------:R-:W-:-:S02]  /*aaa0*/  MOV R146, R151 ;  /* 0x0000009700927202 */ /* 0x000fc40000000f00 */
[----:B------:R-:W-:Y:S01]  /*aab0*/  FADD.FTZ R20, R93, R20 ;  /* 0x000000145d147221 */ /* 0x000fe20000010000 */
        /* <DEDUP_REMOVED lines=29> */
[----:B--2---:R-:W-:Y:S04]  /*ac90*/  STSM.16.M88.4 [R15], R60 ;  /* 0x0000003c0f007844 */ /* 0x004fe80000000200 */
[----:B------:R-:W-:Y:S04]  /*aca0*/  STSM.16.M88.4 [R104+0xc000], R64 ;  /* 0x00c0004068007844 */ /* 0x000fe80000000200 */
[----:B------:R0:W-:Y:S01]  /*acb0*/  STSM.16.M88.4 [R81+0xc000], R4 ;  /* 0x00c0000451007844 */ /* 0x0001e20000000200 */
[----:B------:R1:W-:Y:S06]  /*acc0*/  MEMBAR.ALL.CTA ;  /* 0x0000000000007992 */ /* 0x0003ec0000008000 */
[----:B-1----:R-:W1:Y:S01]  /*acd0*/  FENCE.VIEW.ASYNC.S ;  /* 0x00000000000073c6 */ /* 0x002e620000000000 */
[----:B0-----:R-:W-:Y:S01]  /*ace0*/  FADD.FTZ R4, R73, R76 ;  /* 0x0000004c49047221 */ /* 0x001fe20000010000 */
[----:B-1----:R-:W-:Y:S01]  /*acf0*/  NOP ;  /* 0x0000000000007918 */ /* 0x002fe20000000000 */
[----:B------:R-:W-:Y:S05]  /*ad00*/  @!P2 BRA `(.L_x_13144) ;  /* 0x0000002c00d4a947 */ /* 0x000fea0003800000 */
[----:B------:R-:W2:Y:S01]  /*ad10*/  LDL.LU R104, [R1+0x64] ;  /* 0x0000640001687983 */ /* 0x000ea20000300800 */
[----:B------:R-:W-:Y:S01]  /*ad20*/  IMAD.MOV.U32 R5, RZ, RZ, R10 ;  /* 0x000000ffff057224 */ /* 0x000fe200078e000a */
[----:B------:R-:W-:Y:S01]  /*ad30*/  MOV R9, R156 ;  /* 0x0000009c00097202 */ /* 0x000fe20000000f00 */
        /* <DEDUP_REMOVED lines=18> */
[----:B--2---:R-:W-:-:S07]  /*ae60*/  VIADD R8, R104, 0xfffffffe ;  /* 0xfffffffe68087836 */ /* 0x004fce0000000000 */
.L_x_13155:
[----:B------:R-:W2:Y:S01]  /*ae70*/  LDL R0, [R1+0x3c] ;  /* 0x00003c0001007983 */ /* 0x000ea20000100800 */
        /* <DEDUP_REMOVED lines=10> */
.L_x_13146:
[----:B------:R-:W-:Y:S01]  /*af20*/  IMAD R0, R152, 0x8, R2 ;  /* 0x0000000898007824 */ /* 0x000fe200078e0202 */
[----:B------:R-:W-:-:S04]  /*af30*/  SHF.L.U32 R3, R156, 0x1f, RZ ;  /* 0x0000001f9c037819 */ /* 0x000fc800000006ff */
[----:B------:R0:W1:Y:S01]  /*af40*/  SYNCS.PHASECHK.TRANS64.TRYWAIT P3, [R0+URZ+0x30830], R3 ;  /* 0x03083003000075a7 */ /* 0x000062000806017f */
[----:B------:R-:W-:Y:S05]  /*af50*/  @!P0 BRA `(.L_x_13147) ;  /* 0x0000000000048947 */ /* 0x000fea0003800000 */
[----:B------:R-:W-:Y:S01]  /*af60*/  BPT.TRAP 0x1 ;  /* 0x000000040000795c */ /* 0x000fe20000300000 */
.L_x_13147:
[----:B------:R-:W-:Y:S04]  /*af70*/  BSSY B0, `(.L_x_13145) ;  /* 0x0000004000007945 */ /* 0x000fe80003800000 */
[----:B-1----:R-:W-:Y:S05]  /*af80*/  @P3 BRA `(.L_x_13148) ;  /* 0x0000000000083947 */ /* 0x002fea0003800000 */
[----:B------:R-:W1:Y:S02]  /*af90*/  SYNCS.PHASECHK.TRANS64.TRYWAIT P3, [R0+URZ+0x30830], R3 ;  /* 0x03083003000075a7 */ /* 0x000e64000806017f */
[----:B-1----:R-:W-:Y:S05]  /*afa0*/  @!P3 BRA `(.L_x_13149) ;  /* 0x000000bc0020b947 */ /* 0x002fea0003800000 */
.L_x_13148:
[----:B------:R-:W-:Y:S05]  /*afb0*/  BSYNC B0 ;  /* 0x0000000000007941 */ /* 0x000fea0003800000 */
.L_x_13145:
[----:B01----:R-:W2:Y:S04]  /*afc0*/  LDL R3, [R1+0x40] ;  /* 0x0000400001037983 */ /* 0x003ea80000100800 */
[----:B------:R-:W3:Y:S01]  /*afd0*/  LDL.64 R24, [R1+0x10] ;  /* 0x0000100001187983 */ /* 0x000ee20000100a00 */
[----:B------:R-:W-:Y:S05]  /*afe0*/  WARPSYNC.ALL ;  /* 0x0000000000007948 */ /* 0x000fea0003800000 */
[----:B------:R-:W-:Y:S01]  /*aff0*/  IMAD.MOV.U32 R11, RZ, RZ, 0x40000040 ;  /* 0x40000040ff0b7424 */ /* 0x000fe200078e00ff */
[----:B------:R-:W0:Y:S04]  /*b000*/  S2R R0, SR_TID.X ;  /* 0x0000000000007919 */ /* 0x000e280000002100 */
[----:B------:R-:W-:-:S02]  /*b010*/  R2UR UR7, R11 ;  /* 0x000000000b0772ca */ /* 0x000fc400000e0000 */
[----:B------:R-:W-:Y:S01]  /*b020*/  R2UR UR19, R11 ;  /* 0x000000000b1372ca */ /* 0x000fe200000e0000 */
[----:B------:R-:W-:-:S05]  /*b030*/  IMAD.MOV.U32 R15, RZ, RZ, 0x40000040 ;  /* 0x40000040ff0f7424 */ /* 0x000fca00078e00ff */
[----:B------:R-:W-:Y:S02]  /*b040*/  R2UR UR15, R15 ;  /* 0x000000000f0f72ca */ /* 0x000fe400000e0000 */
[----:B0-----:R-:W-:-:S05]  /*b050*/  SHF.R.U32.HI R0, RZ, 0x7, R0 ;  /* 0x00000007ff007819 */ /* 0x001fca0000011600 */
[----:B------:R-:W-:Y:S02]  /*b060*/  VIADD R0, R0, 0x8 ;  /* 0x0000000800007836 */ /* 0x000fe40000000000 */
[----:B------:R-:W-:Y:S02]  /*b070*/  IMAD.MOV.U32 R13, RZ, RZ, 0x40000040 ;  /* 0x40000040ff0d7424 */ /* 0x000fe400078e00ff */
[----:B--2---:R-:W-:-:S04]  /*b080*/  IMAD R10, R152, 0x600, R3 ;  /* 0x00000600980a7824 */ /* 0x004fc800078e0203 */
[C---:B------:R-:W-:Y:S01]  /*b090*/  VIADD R14, R10.reuse, 0x4 ;  /* 0x000000040a0e7836 */ /* 0x040fe20000000000 */
[C---:B------:R-:W-:Y:S02]  /*b0a0*/  R2UR UR6, R10.reuse ;  /* 0x000000000a0672ca */ /* 0x040fe400000e0000 */
[C---:B------:R-:W-:Y:S01]  /*b0b0*/  IADD3 R12, R10.reuse, 0x2, RZ ;  /* 0x000000020a0c7810 */ /* 0x040fe20007ffe0ff */
[----:B------:R-:W-:-:S05]  /*b0c0*/  VIADD R10, R10, 0x6 ;  /* 0x000000060a0a7836 */ /* 0x000fca0000000000 */
[----:B------:R-:W-:Y:S02]  /*b0d0*/  R2UR UR18, R10 ;  /* 0x000000000a1272ca */ /* 0x000fe400000e0000 */
[----:B------:R-:W2:Y:S01]  /*b0e0*/  LDL.64 R10, [R1+0x28] ;  /* 0x00002800010a7983 */ /* 0x000ea20000100a00 */
[----:B------:R-:W-:-:S03]  /*b0f0*/  R2UR UR14, R14 ;  /* 0x000000000e0e72ca */ /* 0x000fc600000e0000 */
[----:B------:R-:W4:Y:S01]  /*b100*/  LDL.64 R14, [R1+0x20] ;  /* 0x00002000010e7983 */ /* 0x000f220000100a00 */
[----:B---3--:R-:W-:Y:S02]  /*b110*/  R2UR UR4, R24 ;  /* 0x00000000180472ca */ /* 0x008fe400000e0000 */
[----:B------:R-:W-:Y:S01]  /*b120*/  R2UR UR5, R25 ;  /* 0x00000000190572ca */ /* 0x000fe200000e0000 */
[----:B------:R0:W-:Y:S06]  /*b130*/  BAR.SYNC.DEFER_BLOCKING R0, 0x100 ;  /* 0x000400000000751d */ /* 0x0001ec0000010000 */
[----:B------:R-:W-:-:S06]  /*b140*/  WARPGROUP.ARRIVE ;  /* 0x00000000000079c5 */ /* 0x000fcc0000000000 */
[----:B------:R-:W-:Y:S01]  /*b150*/  HGMMA.64x192x16.F32 R24, gdesc[UR4], RZ, !UPT, gsb0 ;  /* 0x02e00000041879f0 */ /* 0x000fe2000c0008ff */
[----:B------:R-:W-:Y:S02]  /*b160*/  R2UR UR10, R12 ;  /* 0x000000000c0a72ca */ /* 0x000fe400000e0000 */
[----:B------:R-:W-:Y:S02]  /*b170*/  R2UR UR11, R13 ;  /* 0x000000000d0b72ca */ /* 0x000fe400000e0000 */
[----:B------:R-:W3:Y:S01]  /*b180*/  LDL.64 R12, [R1+0x18] ;  /* 0x00001800010c7983 */ /* 0x000ee20000100a00 */
[----:B------:R-:W-:Y:S02]  /*b190*/  WARPGROUP.DEPBAR.LE gsb0, 0x0 ;  /* 0x00008000000079c5 */ /* 0x000fe40000010000 */
[----:B------:R-:W-:Y:S01]  /*b1a0*/  WARPGROUP.ARRIVE ;  /* 0x00000000000079c5 */ /* 0x000fe20000000000 */
[----:B--2---:R-:W-:Y:S02]  /*b1b0*/  R2UR UR8, R10 ;  /* 0x000000000a0872ca */ /* 0x004fe400000e0000 */
[----:B------:R-:W-:-:S13]  /*b1c0*/  R2UR UR9, R11 ;  /* 0x000000000b0972ca */ /* 0x000fda00000e0000 */
[----:B------:R-:W-:Y:S01]  /*b1d0*/  HGMMA.64x192x16.F32 R24, gdesc[UR8], R24, gsb0 ;  /* 0x02e00000081879f0 */ /* 0x000fe20008000818 */
[----:B----4-:R-:W-:Y:S02]  /*b1e0*/  R2UR UR12, R14 ;  /* 0x000000000e0c72ca */ /* 0x010fe400000e0000 */
[----:B------:R-:W-:Y:S02]  /*b1f0*/  R2UR UR13, R15 ;  /* 0x000000000f0d72ca */ /* 0x000fe400000e0000 */
[----:B---3--:R-:W-:Y:S02]  /*b200*/  R2UR UR16, R12 ;  /* 0x000000000c1072ca */ /* 0x008fe400000e0000 */
[----:B------:R-:W-:Y:S01]  /*b210*/  R2UR UR17, R13 ;  /* 0x000000000d1172ca */ /* 0x000fe200000e0000 */
[----:B------:R-:W-:Y:S02]  /*b220*/  WARPGROUP.DEPBAR.LE gsb0, 0x0 ;  /* 0x00008000000079c5 */ /* 0x000fe40000010000 */
[----:B------:R-:W-:-:S10]  /*b230*/  WARPGROUP.ARRIVE ;  /* 0x00000000000079c5 */ /* 0x000fd40000000000 */
        /* <DEDUP_REMOVED lines=8> */
.L_x_13151:
[----:B------:R-:W-:Y:S01]  /*b2c0*/  SHF.L.U32 R0, R9, 0x1f, RZ ;  /* 0x0000001f09007819 */ /* 0x000fe200000006ff */
[----:B------:R-:W-:-:S04]  /*b2d0*/  IMAD R3, R7, 0x8, R2 ;  /* 0x0000000807037824 */ /* 0x000fc800078e0202 */
[----:B------:R0:W1:Y:S01]  /*b2e0*/  SYNCS.PHASECHK.TRANS64.TRYWAIT P2, [R3+URZ+0x30850], R0 ;  /* 0x03085000030075a7 */ /* 0x000062000804017f */
[----:B------:R-:W-:Y:S05]  /*b2f0*/  @!P0 BRA `(.L_x_13152) ;  /* 0x0000000000048947 */ /* 0x000fea0003800000 */
[----:B------:R-:W-:Y:S01]  /*b300*/  BPT.TRAP 0x1 ;  /* 0x000000040000795c */ /* 0x000fe20000300000 */
.L_x_13152:
[----:B------:R-:W-:Y:S04]  /*b310*/  BSSY B0, `(.L_x_13150) ;  /* 0x0000004000007945 */ /* 0x000fe80003800000 */
[----:B-1----:R-:W-:Y:S05]  /*b320*/  @P2 BRA `(.L_x_13153) ;  /* 0x0000000000082947 */ /* 0x002fea0003800000 */
[----:B------:R-:W1:Y:S02]  /*b330*/  SYNCS.PHASECHK.TRANS64.TRYWAIT P2, [R3+URZ+0x30850], R0 ;  /* 0x03085000030075a7 */ /* 0x000e64000804017f */
[----:B-1----:R-:W-:Y:S05]  /*b340*/  @!P2 BRA `(.L_x_13154) ;  /* 0x000000b8004ca947 */ /* 0x002fea0003800000 */
.L_x_13153:
[----:B------:R-:W-:Y:S05]  /*b350*/  BSYNC B0 ;  /* 0x0000000000007941 */ /* 0x000fea0003800000 */
.L_x_13150:
        /* <DEDUP_REMOVED lines=53> */
[----:B0-----:R-:W-:Y:S02]  /*b6b0*/  FMNMX.FTZ R3, R3, R0, !PT ;  /* 0x0000000003037209 */ /* 0x001fe40007810000 */
[----:B------:R-:W-:-:S03]  /*b6c0*/  MOV R0, UR4 ;  /* 0x0000000400007c02 */ /* 0x000fc60008000f00 */
[C---:B------:R-:W-:Y:S02]  /*b6d0*/  FADD.FTZ R6, -R3.reuse, R6 ;  /* 0x0000000603067221 */ /* 0x040fe40000010100 */
[-C--:B------:R-:W-:Y:S02]  /*b6e0*/  FMUL.FTZ R11, R3, R0.reuse ;  /* 0x00000000030b7220 */ /* 0x080fe40000410000 */
[-C--:B------:R-:W-:Y:S02]  /*b6f0*/  FMUL.FTZ R6, R6, R0.reuse ;  /* 0x0000000006067220 */ /* 0x080fe40000410000 */
[-CC-:B------:R-:W-:Y:S01]  /*b700*/  FFMA.FTZ R24, R24, R0.reuse, -R11.reuse ;  /* 0x0000000018187223 */ /* 0x180fe2000001080b */
[-CC-:B------:R-:W-:Y:S01]  /*b710*/  FFMA.FTZ R25, R25, R0.reuse, -R11.reuse ;  /* 0x0000000019197223 */ /* 0x180fe2000001080b */
[----:B------:R-:W-:Y:S01]  /*b720*/  MUFU.EX2 R9, R6 ;  /* 0x0000000600097308 */ /* 0x000fe20000000800 */
[-CC-:B------:R-:W-:Y:S01]  /*b730*/  FFMA.FTZ R28, R28, R0.reuse, -R11.reuse ;  /* 0x000000001c1c7223 */ /* 0x180fe2000001080b */
[-CC-:B------:R-:W-:Y:S01]  /*b740*/  FFMA.FTZ R29, R29, R0.reuse, -R11.reuse ;  /* 0x000000001d1d7223 */ /* 0x180fe2000001080b */
[-CC-:B------:R-:W-:Y:S01]  /*b750*/  FFMA.FTZ R21, R61, R0.reuse, -R11.reuse ;  /* 0x000000003d157223 */ /* 0x180fe2000001080b */
[-CC-:B------:R-:W-:Y:S01]  /*b760*/  FFMA.FTZ R32, R32, R0.reuse, -R11.reuse ;  /* 0x0000000020207223 */ /* 0x180fe2000001080b */
[----:B------:R-:W2:Y:S01]  /*b770*/  LDL R61, [R1+0x38] ;  /* 0x00003800013d7983 */ /* 0x000ea20000100800 */
        /* <DEDUP_REMOVED lines=15> */
[----:B------:R-:W-:-:S03]  /*b870*/  FFMA.FTZ R60, R60, R0, -R11 ;  /* 0x000000003c3c7223 */ /* 0x000fc6000001080b */
[----:B------:R-:W3:Y:S01]  /*b880*/  MUFU.EX2 R28, R28 ;  /* 0x0000001c001c7308 */ /* 0x000ee20000000800 */
[----:B0-----:R-:W-:-:S07]  /*b890*/  FFMA.FTZ R6, R9, R4, R24 ;  /* 0x0000000409067223 */ /* 0x001fce0000010018 */
[----:B------:R-:W0:Y:S01]  /*b8a0*/  MUFU.EX2 R10, R29 ;  /* 0x0000001d000a7308 */ /* 0x000e220000000800 */
[----:B-1----:R-:W-:-:S04]  /*b8b0*/  FADD.FTZ R6, R25, R6 ;  /* 0x0000000619067221 */ /* 0x002fc80000010000 */
[----:B---3--:R-:W-:-:S04]  /*b8c0*/  FADD.FTZ R6, R28, R6 ;  /* 0x000000061c067221 */ /* 0x008fc80000010000 */
[C---:B0-----:R-:W-:Y:S01]  /*b8d0*/  FADD.FTZ R29, R10.reuse, R6 ;  /* 0x000000060a1d7221 */ /* 0x041fe20000010000 */
        /* <DEDUP_REMOVED lines=76> */
[----:B------:R-:W-:-:S02]  /*bda0*/  FFMA.FTZ R117, R117, R0, -R11 ;  /* 0x0000000075757223 */ /* 0x000fc4000001080b */
[----:B------:R-:W0:Y:S02]  /*bdb0*/  SHFL.BFLY PT, R11, R10, 0x2, 0x1f ;  /* 0x0c401f000a0b7f89 */ /* 0x000e2400000e0000 */
[----:B0-----:R-:W-:-:S05]  /*bdc0*/  FMNMX.FTZ R10, R10, R11, !PT ;  /* 0x0000000b0a0a7209 */ /* 0x001fca0007810000 */
[----:B------:R-:W0:Y:S02]  /*bdd0*/  SHFL.BFLY PT, R11, R10, 0x1, 0x1f ;  /* 0x0c201f000a0b7f89 */ /* 0x000e2400000e0000 */
[----:B0-----:R-:W-:-:S05]  /*bde0*/  FMNMX.FTZ R10, R10, R11, !PT ;  /* 0x0000000b0a0a7209 */ /* 0x001fca0007810000 */
        /* <DEDUP_REMOVED lines=49> */
[----:B------:R-:W-:-:S05]  /*c100*/  VIADD R11, R2, 0x400 ;  /* 0x00000400020b7836 */ /* 0x000fca0000000000 */
[----:B------:R-:W-:-:S04]  /*c110*/  SHF.R.U32.HI R11, RZ, 0x4, R11 ;  /* 0x00000004ff0b7819 */ /* 0x000fc8000001160b */
[----:B------:R-:W-:-:S05]  /*c120*/  LOP3.LUT R11, R11, 0x3fff, RZ, 0xc0, !PT ;  /* 0x00003fff0b0b7812 */ /* 0x000fca00078ec0ff */
[----:B------:R-:W-:-:S04]  /*c130*/  IMAD R12, R7, 0x600, R11 ;  /* 0x00000600070c7824 */ /* 0x000fc800078e020b */
[----:B------:R-:W-:-:S05]  /*c140*/  VIADD R14, R12, 0x80 ;  /* 0x000000800c0e7836 */ /* 0x000fca0000000000 */
[----:B------:R-:W-:Y:S01]  /*c150*/  R2UR UR10, R14 ;  /* 0x000000000e0a72ca */ /* 0x000fe200000e0000 */
[----:B------:R-:W-:-:S05]  /*c160*/  VIADD R14, R12, 0x100 ;  /* 0x000001000c0e7836 */ /* 0x000fca0000000000 */
[----:B------:R-:W-:Y:S02]  /*c170*/  R2UR UR14, R14 ;  /* 0x000000000e0e72ca */ /* 0x000fe400000e0000 */
[----:B------:R-:W-:-:S04]  /*c180*/  IADD3 R14, R12, 0x180, RZ ;  /* 0x000001800c0e7810 */ /* 0x000fc80007ffe0ff */
        /* <DEDUP_REMOVED lines=9> */
[----:B------:R-:W-:Y:S02]  /*c220*/  VIADD R14, R12, 0x400 ;  /* 0x000004000c0e7836 */ /* 0x000fe40000000000 */
[----:B--2---:R-:W-:-:S03]  /*c230*/  VIADD R11, R61, 0x1e800 ;  /* 0x0001e8003d0b7836 */ /* 0x004fc60000000000 */
[----:B------:R-:W-:Y:S02]  /*c240*/  R2UR UR42, R14 ;  /* 0x000000000e2a72ca */ /* 0x000fe400000e0000 */
[----:B------:R-:W-:Y:S02]  /*c250*/  IADD3 R14, R12, 0x480, RZ ;  /* 0x000004800c0e7810 */ /* 0x000fe40007ffe0ff */
[----:B------:R-:W-:Y:S02]  /*c260*/  SHF.R.U32.HI R11, RZ, 0x4, R11 ;  /* 0x00000004ff0b7819 */ /* 0x000fe4000001160b */
[----:B------:R-:W-:Y:S01]  /*c270*/  R2UR UR46, R14 ;  /* 0x000000000e2e72ca */ /* 0x000fe200000e0000 */
[C---:B------:R-:W-:Y:S01]  /*c280*/  VIADD R14, R12.reuse, 0x500 ;  /* 0x000005000c0e7836 */ /* 0x040fe20000000000 */
[C---:B------:R-:W-:Y:S01]  /*c290*/  R2UR UR6, R12.reuse ;  /* 0x000000000c0672ca */ /* 0x040fe200000e0000 */
[----:B------:R-:W-:Y:S01]  /*c2a0*/  VIADD R12, R12, 0x580 ;  /* 0x000005800c0c7836 */ /* 0x000fe20000000000 */
[----:B------:R-:W-:Y:S01]  /*c2b0*/  LOP3.LUT R11, R11, 0x3fff, RZ, 0xc0, !PT ;  /* 0x00003fff0b0b7812 */ /* 0x000fe200078ec0ff */
[----:B------:R-:W-:-:S03]  /*c2c0*/  IMAD.MOV.U32 R13, RZ, RZ, 0x40000040 ;  /* 0x40000040ff0d7424 */ /* 0x000fc600078e00ff */
[----:B------:R-:W-:Y:S02]  /*c2d0*/  R2UR UR54, R12 ;  /* 0x000000000c3672ca */ /* 0x000fe400000e0000 */
[----:B------:R-:W-:Y:S02]  /*c2e0*/  LOP3.LUT R12, R11, 0x10000, RZ, 0xfc, !PT ;  /* 0x000100000b0c7812 */ /* 0x000fe400078efcff */
[C---:B------:R-:W-:Y:S02]  /*c2f0*/  R2UR UR7, R13.reuse ;  /* 0x000000000d0772ca */ /* 0x040fe400000e0000 */
[----:B------:R-:W-:Y:S02]  /*c300*/  R2UR UR4, R12 ;  /* 0x000000000c0472ca */ /* 0x000fe400000e0000 */
[----:B------:R-:W-:Y:S01]  /*c310*/  R2UR UR5, R13 ;  /* 0x000000000d0572ca */ /* 0x000fe200000e0000 */
[----:B------:R-:W-:-:S12]  /*c320*/  WARPGROUP.ARRIVE ;  /* 0x00000000000079c5 */ /* 0x000fd80000000000 */
[----:B------:R-:W-:Y:S01]  /*c330*/  HGMMA.64x64x16.F32 R120, gdesc[UR4].tnspB, R120, gsb0 ;  /* 0x40e00000047879f0 */ /* 0x000fe20008000878 */
[----:B------:R-:W-:Y:S01]  /*c340*/  IMAD.MOV.U32 R15, RZ, RZ, 0x40000040 ;  /* 0x40000040ff0f7424 */ /* 0x000fe200078e00ff */
        /* <DEDUP_REMOVED lines=8> */
[C---:B------:R-:W-:Y:S02]  /*c3d0*/  R2UR UR35, R15.reuse ;  /* 0x000000000f2372ca */ /* 0x040fe400000e0000 */
[C---:B------:R-:W-:Y:S02]  /*c3e0*/  R2UR UR43, R15.reuse ;  /* 0x000000000f2b72ca */ /* 0x040fe400000e0000 */
[C---:B------:R-:W-:Y:S02]  /*c3f0*/  R2UR UR47, R15.reuse ;  /* 0x000000000f2f72ca */ /* 0x040fe400000e0000 */
[----:B------:R-:W-:Y:S01]  /*c400*/  R2UR UR51, R15 ;  /* 0x000000000f3372ca */ /* 0x000fe200000e0000 */
[----:B------:R-:W-:Y:S01]  /*c410*/  IMAD.MOV.U32 R15, RZ, RZ, 0x40000040 ;  /* 0x40000040ff0f7424 */ /* 0x000fe200078e00ff */
[----:B------:R-:W-:-:S04]  /*c420*/  R2UR UR8, R14 ;  /* 0x000000000e0872ca */ /* 0x000fc800000e0000 */
[----:B------:R-:W-:Y:S01]  /*c430*/  R2UR UR9, R15 ;  /* 0x000000000f0972ca */ /* 0x000fe200000e0000 */
[----:B------:R-:W-:Y:S02]  /*c440*/  WARPGROUP.DEPBAR.LE gsb0, 0x0 ;  /* 0x00008000000079c5 */ /* 0x000fe40000010000 */
[----:B------:R-:W-:-:S10]  /*c450*/  WARPGROUP.ARRIVE ;  /* 0x00000000000079c5 */ /* 0x000fd40000000000 */
[----:B------:R-:W-:Y:S01]  /*c460*/  HGMMA.64x64x16.F32 R120, gdesc[UR8].tnspB, R120, gsb0 ;  /* 0x40e00000087879f0 */ /* 0x000fe20008000878 */
[----:B------:R-:W-:Y:S01]  /*c470*/  IMAD.MOV.U32 R15, RZ, RZ, 0x40000040 ;  /* 0x40000040ff0f7424 */ /* 0x000fe200078e00ff */
[----:B------:R-:W-:-:S04]  /*c480*/  IADD3 R14, R12, 0x4, RZ ;  /* 0x000000040c0e7810 */ /* 0x000fc80007ffe0ff */
[----:B------:R-:W-:Y:S02]  /*c490*/  R2UR UR12, R14 ;  /* 0x000000000e0c72ca */ /* 0x000fe400000e0000 */
[----:B------:R-:W-:Y:S01]  /*c4a0*/  R2UR UR13, R15 ;  /* 0x000000000f0d72ca */ /* 0x000fe200000e0000 */
[----:B------:R-:W-:Y:S02]  /*c4b0*/  WARPGROUP.DEPBAR.LE gsb0, 0x0 ;  /* 0x00008000000079c5 */ /* 0x000fe40000010000 */
[----:B------:R-:W-:-:S10]  /*c4c0*/  WARPGROUP.ARRIVE ;  /* 0x00000000000079c5 */ /* 0x000fd40000000000 */
[----:B------:R-:W-:Y:S01]  /*c4d0*/  HGMMA.64x64x16.F32 R120, gdesc[UR12].tnspB, R120, gsb0 ;  /* 0x40e000000c7879f0 */ /* 0x000fe20008000878 */
[----:B------:R-:W-:Y:S02]  /*c4e0*/  VIADD R14, R12, 0x6 ;  /* 0x000000060c0e7836 */ /* 0x000fe40000000000 */
[----:B------:R-:W-:-:S03]  /*c4f0*/  IMAD.MOV.U32 R15, RZ, RZ, 0x40000040 ;  /* 0x40000040ff0f7424 */ /* 0x000fc600078e00ff */
        /* <DEDUP_REMOVED lines=54> */
[----:B------:R-:W-:Y:S01]  /*c860*/  R2UR UR55, R13 ;  /* 0x000000000d3772ca */ /* 0x000fe200000e0000 */
[----:B------:R-:W-:Y:S01]  /*c870*/  IMAD.MOV.U32 R13, RZ, RZ, 0x40000040 ;  /* 0x40000040ff0d7424 */ /* 0x000fe200078e00ff */
[----:B------:R-:W-:-:S04]  /*c880*/  IADD3 R12, R12, 0xc06, RZ ;  /* 0x00000c060c0c7810 */ /* 0x000fc80007ffe0ff */
[----:B------:R-:W-:Y:S02]  /*c890*/  R2UR UR52, R12 ;  /* 0x000000000c3472ca */ /* 0x000fe400000e0000 */
[----:B------:R-:W-:Y:S01]  /*c8a0*/  R2UR UR53, R13 ;  /* 0x000000000d3572ca */ /* 0x000fe200000e0000 */
[----:B------:R-:W0:Y:S01]  /*c8b0*/  S2R R61, SR_TID.X ;  /* 0x00000000003d7919 */ /* 0x000e220000002100 */
[----:B------:R-:W-:-:S04]  /*c8c0*/  FADD.FTZ R5, -R10, R5 ;  /* 0x000000050a057221 */ /* 0x000fc80000010100 */
[----:B------:R-:W-:Y:S01]  /*c8d0*/  FMUL.FTZ R5, R5, R0 ;  /* 0x0000000005057220 */ /* 0x000fe20000410000 */
[----:B------:R-:W-:Y:S02]  /*c8e0*/  WARPGROUP.DEPBAR.LE gsb0, 0x0 ;  /* 0x00008000000079c5 */ /* 0x000fe40000010000 */
[----:B------:R-:W-:-:S06]  /*c8f0*/  WARPGROUP.ARRIVE ;  /* 0x00000000000079c5 */ /* 0x000fcc0000000000 */
[----:B------:R-:W-:Y:S01]  /*c900*/  HGMMA.64x64x16.F32 R120, gdesc[UR52].tnspB, R120, gsb0 ;  /* 0x40e00000347879f0 */ /* 0x000fe20008000878 */
[----:B------:R-:W-:Y:S01]  /*c910*/  MUFU.EX2 R11, R5 ;  /* 0x00000005000b7308 */ /* 0x000fe20000000800 */
[----:B------:R-:W-:Y:S02]  /*c920*/  F2FP.F16.F32.PACK_AB R4, R25, R24 ;  /* 0x000000181904723e */ /* 0x000fe400000000ff */
[----:B0-----:R-:W-:-:S05]  /*c930*/  SHF.R.U32.HI R24, RZ, 0x7, R61 ;  /* 0x00000007ff187819 */ /* 0x001fca000001163d */
[----:B------:R-:W0:Y:S01]  /*c940*/  MUFU.EX2 R5, R26 ;  /* 0x0000001a00057308 */ /* 0x000e220000000800 */
[----:B------:R-:W-:-:S07]  /*c950*/  @!P1 IMAD R14, R152, 0x8, R2 ;  /* 0x00000008980e9824 */ /* 0x000fce00078e0202 */
[----:B------:R-:W1:Y:S08]  /*c960*/  MUFU.EX2 R27, R27 ;  /* 0x0000001b001b7308 */ /* 0x000e700000000800 */
[----:B------:R-:W-:Y:S08]  /*c970*/  MUFU.EX2 R30, R30 ;  /* 0x0000001e001e7308 */ /* 0x000ff00000000800 */
[----:B------:R-:W2:Y:S01]  /*c980*/  MUFU.EX2 R31, R31 ;  /* 0x0000001f001f7308 */ /* 0x000ea20000000800 */
[----:B------:R-:W-:Y:S01]  /*c990*/  @!P1 IMAD R13, R7, 0x8, R2 ;  /* 0x00000008070d9824 */ /* 0x000fe200078e0202 */
[----:B------:R-:W-:Y:S01]  /*c9a0*/  ISETP.GE.U32.AND P2, PT, R61, 0x180, PT ;  /* 0x000001803d00780c */ /* 0x000fe20003f46070 */
[----:B------:R-:W-:Y:S01]  /*c9b0*/  VIADD R12, R24, 0x9 ;  /* 0x00000009180c7836 */ /* 0x000fe20000000000 */
[----:B------:R-:W-:Y:S01]  /*c9c0*/  @!P1 IADD3 R14, R14, 0x30840, RZ ;  /* 0x000308400e0e9810 */ /* 0x000fe20007ffe0ff */
[----:B------:R-:W-:-:S02]  /*c9d0*/  @!P1 VIADD R13, R13, 0x30860 ;  /* 0x000308600d0d9836 */ /* 0x000fc40000000000 */
[----:B0-----:R-:W-:Y:S01]  /*c9e0*/  FFMA.FTZ R20, R11, R20, R5 ;  /* 0x000000140b147223 */ /* 0x001fe20000010005 */
[----:B------:R-:W3:Y:S01]  /*c9f0*/  LDL R61, [R1+0x4] ;  /* 0x00000400013d7983 */ /* 0x000ee20000100800 */
[----:B------:R-:W-:Y:S02]  /*ca00*/  SEL R12, R12, 0x9, !P2 ;  /* 0x000000090c0c7807 */ /* 0x000fe40005000000 */
[----:B------:R-:W-:Y:S02]  /*ca10*/  @!P1 PRMT R14, RZ, 0x654, R14 ;  /* 0x00000654ff0e9816 */ /* 0x000fe4000000000e */
[----:B-1----:R-:W-:Y:S02]  /*ca20*/  F2FP.F16.F32.PACK_AB R5, R27, R5 ;  /* 0x000000051b05723e */ /* 0x002fe400000000ff */
[----:B------:R-:W-:Y:S02]  /*ca30*/  @!P1 PRMT R13, RZ, 0x654, R13 ;  /* 0x00000654ff0d9816 */ /* 0x000fe4000000000d */
[----:B--2---:R-:W-:Y:S01]  /*ca40*/  F2FP.F16.F32.PACK_AB R7, R31, R30 ;  /* 0x0000001e1f07723e */ /* 0x004fe200000000ff */
[----:B------:R-:W-:-:S02]  /*ca50*/  WARPGROUP.DEPBAR.LE gsb0, 0x0 ;  /* 0x00008000000079c5 */ /* 0x000fc40000010000 */
[----:B------:R0:W-:Y:S06]  /*ca60*/  BAR.ARV R12, 0x100 ;  /* 0x0004000c0000751d */ /* 0x0001ec0000002000 */
[----:B------:R-:W-:Y:S01]  /*ca70*/  @!P1 SYNCS.ARRIVE.TRANS64.RED.A1T0 RZ, [R14+URZ], RZ ;  /* 0x000000ff0eff99a7 */ /* 0x000fe2000810043f */
[----:B------:R1:W-:Y:S01]  /*ca80*/  @!P1 SYNCS.ARRIVE.TRANS64.RED.A1T0 RZ, [R13+URZ], RZ ;  /* 0x000000ff0dff99a7 */ /* 0x0003e2000810043f */
[----:B------:R2:W-:Y:S02]  /*ca90*/  STSM.16.M88.4 [R157+0x1e800], R4 ;  /* 0x01e800049d007844 */ /* 0x0005e40000000200 */
[----:B--2---:R2:W-:Y:S02]  /*caa0*/  MUFU.EX2 R6, R36 ;  /* 0x0000002400067308 */ /* 0x0045e40000000800 */
[----:B--2---:R-:W2:Y:S06]  /*cab0*/  LDL R36, [R1+0x48] ;  /* 0x0000480001247983 */ /* 0x004eac0000100800 */
[----:B------:R4:W-:Y:S02]  /*cac0*/  MUFU.EX2 R4, R33 ;  /* 0x0000002100047308 */ /* 0x0009e40000000800 */
[----:B----4-:R-:W4:Y:S06]  /*cad0*/  LDL R33, [R1+0x8] ;  /* 0x0000080001217983 */ /* 0x010f2c0000100800 */
[----:B------:R-:W5:Y:S01]  /*cae0*/  MUFU.EX2 R32, R32 ;  /* 0x0000002000207308 */ /* 0x000f620000000800 */
[----:B0-----:R-:W-:-:S07]  /*caf0*/  FADD.FTZ R12, R27, R20 ;  /* 0x000000141b0c7221 */ /* 0x001fce0000010000 */
[----:B------:R-:W0:Y:S01]  /*cb00*/  MUFU.EX2 R5, R34 ;  /* 0x0000002200057308 */ /* 0x000e220000000800 */
[----:B------:R-:W-:-:S07]  /*cb10*/  FADD.FTZ R12, R30, R12 ;  /* 0x0000000c1e0c7221 */ /* 0x000fce0000010000 */
[----:B------:R-:W0:Y:S01]  /*cb20*/  MUFU.EX2 R35, R35 ;  /* 0x0000002300237308 */ /* 0x000e220000000800 */
[----:B-----5:R-:W-:-:S07]  /*cb30*/  FADD.FTZ R29, R32, R29 ;  /* 0x0000001d201d7221 */ /* 0x020fce0000010000 */
[----:B------:R-:W5:Y:S01]  /*cb40*/  MUFU.EX2 R7, R37 ;  /* 0x0000002500077308 */ /* 0x000f620000000800 */
[----:B------:R-:W-:Y:S01]  /*cb50*/  FADD.FTZ R12, R31, R12 ;  /* 0x0000000c1f0c7221 */ /* 0x000fe20000010000 */
[----:B------:R-:W-:-:S06]  /*cb60*/  FADD.FTZ R29, R4, R29 ;  /* 0x0000001d041d7221 */ /* 0x000fcc0000010000 */
[----:B------:R-:W5:Y:S08]  /*cb70*/  MUFU.EX2 R38, R38 ;  /* 0x0000002600267308 */ /* 0x000f700000000800 */
[----:B-1----:R-:W1:Y:S01]  /*cb80*/  MUFU.EX2 R13, R40 ;  /* 0x00000028000d7308 */ /* 0x002e620000000800 */
[----:B0-----:R-:W-:Y:S01]  /*cb90*/  FADD.FTZ R12, R5, R12 ;  /* 0x0000000c050c7221 */ /* 0x001fe20000010000 */
[----:B------:R-:W-:-:S06]  /*cba0*/  FADD.FTZ R29, R6, R29 ;  /* 0x0000001d061d7221 */ /* 0x000fcc0000010000 */
[----:B------:R-:W0:Y:S01]  /*cbb0*/  MUFU.EX2 R15, R41 ;  /* 0x00000029000f7308 */ /* 0x000e220000000800 */
[----:B------:R-:W-:Y:S01]  /*cbc0*/  FADD.FTZ R12, R35, R12 ;  /* 0x0000000c230c7221 */ /* 0x000fe20000010000 */
[----:B-----5:R-:W-:-:S06]  /*cbd0*/  FADD.FTZ R29, R7, R29 ;  /* 0x0000001d071d7221 */ /* 0x020fcc0000010000 */
[----:B------:R-:W5:Y:S01]  /*cbe0*/  MUFU.EX2 R44, R44 ;  /* 0x0000002c002c7308 */ /* 0x000f620000000800 */
[----:B------:R-:W-:Y:S01]  /*cbf0*/  F2FP.F16.F32.PACK_AB R6, R7, R6 ;  /* 0x000000060706723e */ /* 0x000fe200000000ff */
[----:B------:R-:W-:Y:S01]  /*cc00*/  FADD.FTZ R7, R38, R12 ;  /* 0x0000000c26077221 */ /* 0x000fe20000010000 */
[----:B-1----:R-:W-:-:S05]  /*cc10*/  FADD.FTZ R12, R13, R29 ;  /* 0x0000001d0d0c7221 */ /* 0x002fca0000010000 */
[----:B------:R-:W1:Y:S01]  /*cc20*/  MUFU.EX2 R14, R45 ;  /* 0x0000002d000e7308 */ /* 0x000e620000000800 */
[----:B0-----:R-:W-:-:S07]  /*cc30*/  FADD.FTZ R30, R15, R12 ;  /* 0x0000000c0f1e7221 */ /* 0x001fce0000010000 */
[----:B------:R-:W0:Y:S01]  /*cc40*/  MUFU.EX2 R48, R48 ;  /* 0x0000003000307308 */ /* 0x000e220000000800 */
[----:B------:R-:W-:Y:S01]  /*cc50*/  F2FP.F16.F32.PACK_AB R12, R15, R13 ;  /* 0x0000000d0f0c723e */ /* 0x000fe200000000ff */
[----:B-----5:R-:W-:-:S06]  /*cc60*/  FADD.FTZ R15, R44, R30 ;  /* 0x0000001e2c0f7221 */ /* 0x020fcc0000010000 */
[----:B------:R-:W5:Y:S01]  /*cc70*/  MUFU.EX2 R24, R49 ;  /* 0x0000003100187308 */ /* 0x000f620000000800 */
[----:B-1----:R-:W-:-:S07]  /*cc80*/  FADD.FTZ R15, R14, R15 ;  /* 0x0000000f0e0f7221 */ /* 0x002fce0000010000 */
[----:B------:R-:W1:Y:S01]  /*cc90*/  MUFU.EX2 R52, R52 ;  /* 0x0000003400347308 */ /* 0x000e620000000800 */
[----:B0-----:R-:W-:-:S07]  /*cca0*/  FADD.FTZ R15, R48, R15 ;  /* 0x0000000f300f7221 */ /* 0x001fce0000010000 */
[----:B------:R-:W0:Y:S08]  /*ccb0*/  MUFU.EX2 R26, R53 ;  /* 0x00000035001a7308 */ /* 0x000e300000000800 */
[----:B------:R-:W0:Y:S01]  /*ccc0*/  MUFU.EX2 R39, R39 ;  /* 0x0000002700277308 */ /* 0x000e220000000800 */
[----:B-----5:R-:W-:-:S07]  /*ccd0*/  FADD.FTZ R15, R24, R15 ;  /* 0x0000000f180f7221 */ /* 0x020fce0000010000 */
[----:B------:R-:W5:Y:S01]  /*cce0*/  MUFU.EX2 R56, R56 ;  /* 0x0000003800387308 */ /* 0x000f620000000800 */
[----:B-1----:R-:W-:-:S07]  /*ccf0*/  FADD.FTZ R15, R52, R15 ;  /* 0x0000000f340f7221 */ /* 0x002fce0000010000 */
[----:B------:R-:W1:Y:S01]  /*cd00*/  MUFU.EX2 R28, R57 ;  /* 0x00000039001c7308 */ /* 0x000e620000000800 */
[----:B0-----:R-:W-:Y:S01]  /*cd10*/  FADD.FTZ R15, R26, R15 ;  /* 0x0000000f1a0f7221 */ /* 0x001fe20000010000 */
[----:B------:R-:W-:Y:S01]  /*cd20*/  FADD.FTZ R29, R39, R7 ;  /* 0x00000007271d7221 */ /* 0x000fe20000010000 */
[----:B------:R-:W-:Y:S02]  /*cd30*/  F2FP.F16.F32.PACK_AB R4, R4, R32 ;  /* 0x000000200404723e */ /* 0x000fe400000000ff */
[----:B------:R-:W-:Y:S01]  /*cd40*/  F2FP.F16.F32.PACK_AB R5, R35, R5 ;  /* 0x000000052305723e */ /* 0x000fe200000000ff */
[----:B------:R-:W3:Y:S01]  /*cd50*/  LDL R32, [R1+0x50] ;  /* 0x0000500001207983 */ /* 0x000ee20000100800 */
[----:B------:R-:W-:Y:S01]  /*cd60*/  F2FP.F16.F32.PACK_AB R7, R39, R38 ;  /* 0x000000262707723e */ /* 0x000fe200000000ff */
[----:B-----5:R-:W-:-:S04]  /*cd70*/  FADD.FTZ R15, R56, R15 ;  /* 0x0000000f380f7221 */ /* 0x020fc80000010000 */
[C---:B-1----:R-:W-:Y:S01]  /*cd80*/  FADD.FTZ R15, R28.reuse, R15 ;  /* 0x0000000f1c0f7221 */ /* 0x042fe20000010000 */
[----:B------:R-:W0:Y:S08]  /*cd90*/  MUFU.EX2 R42, R42 ;  /* 0x0000002a002a7308 */ /* 0x000e300000000800 */
[----:B------:R-:W1:Y:S01]  /*cda0*/  MUFU.EX2 R43, R43 ;  /* 0x0000002b002b7308 */ /* 0x000e620000000800 */
[----:B--2---:R2:W-:Y:S02]  /*cdb0*/  STSM.16.M88.4 [R36], R4 ;  /* 0x0000000424007844 */ /* 0x0045e40000000200 */
[----:B--2---:R-:W-:-:S02]  /*cdc0*/  F2FP.F16.F32.PACK_AB R4, R28, R56 ;  /* 0x000000381c04723e */ /* 0x004fc400000000ff */
[----:B------:R-:W2:Y:S03]  /*cdd0*/  LDL R28, [R1+0x4c] ;  /* 0x00004c00011c7983 */ /* 0x000ea60000100800 */
[----:B------:R-:W5:Y:S01]  /*cde0*/  MUFU.EX2 R46, R46 ;  /* 0x0000002e002e7308 */ /* 0x000f620000000800 */
[----:B0-----:R-:W-:-:S07]  /*cdf0*/  FADD.FTZ R13, R42, R29 ;  /* 0x0000001d2a0d7221 */ /* 0x001fce0000010000 */
[----:B------:R-:W0:Y:S01]  /*ce00*/  MUFU.EX2 R47, R47 ;  /* 0x0000002f002f7308 */ /* 0x000e220000000800 */
[----:B-1----:R-:W-:-:S07]  /*ce10*/  FADD.FTZ R13, R43, R13 ;  /* 0x0000000d2b0d7221 */ /* 0x002fce0000010000 */
[----:B------:R-:W1:Y:S01]  /*ce20*/  MUFU.EX2 R25, R50 ;  /* 0x0000003200197308 */ /* 0x000e620000000800 */
[----:B-----5:R-:W-:-:S07]  /*ce30*/  FADD.FTZ R13, R46, R13 ;  /* 0x0000000d2e0d7221 */ /* 0x020fce0000010000 */
        /* <DEDUP_REMOVED lines=8> */
[----:B------:R-:W0:Y:S08]  /*cec0*/  MUFU.EX2 R60, R60 ;  /* 0x0000003c003c7308 */ /* 0x000e300000000800 */
[----:B------:R-:W4:Y:S01]  /*ced0*/  MUFU.EX2 R59, R59 ;  /* 0x0000003b003b7308 */ /* 0x000f220000000800 */
[----:B-1----:R-:W-:-:S07]  /*cee0*/  FADD.FTZ R13, R55, R13 ;  /* 0x0000000d370d7221 */ /* 0x002fce0000010000 */
[----:B------:R-:W1:Y:S08]  /*cef0*/  MUFU.EX2 R21, R21 ;  /* 0x0000001500157308 */ /* 0x000e700000000800 */
[----:B------:R-:W1:Y:S01]  /*cf00*/  MUFU.EX2 R62, R62 ;  /* 0x0000003e003e7308 */ /* 0x000e620000000800 */
[----:B-----5:R-:W-:-:S07]  /*cf10*/  FADD.FTZ R13, R58, R13 ;  /* 0x0000000d3a0d7221 */ /* 0x020fce0000010000 */
[----:B------:R-:W5:Y:S08]  /*cf20*/  MUFU.EX2 R64, R64 ;  /* 0x0000004000407308 */ /* 0x000f700000000800 */
[----:B------:R-:W5:Y:S01]  /*cf30*/  MUFU.EX2 R63, R63 ;  /* 0x0000003f003f7308 */ /* 0x000f620000000800 */
[----:B0-----:R-:W-:Y:S01]  /*cf40*/  FADD.FTZ R30, R60, R15 ;  /* 0x0000000f3c1e7221 */ /* 0x001fe20000010000 */
[----:B----4-:R-:W-:-:S06]  /*cf50*/  FADD.FTZ R15, R59, R13 ;  /* 0x0000000d3b0f7221 */ /* 0x010fcc0000010000 */
[----:B------:R-:W0:Y:S08]  /*cf60*/  MUFU.EX2 R20, R65 ;  /* 0x0000004100147308 */ /* 0x000e300000000800 */
[----:B------:R-:W4:Y:S01]  /*cf70*/  MUFU.EX2 R66, R66 ;  /* 0x0000004200427308 */ /* 0x000f220000000800 */
[----:B-1----:R-:W-:Y:S01]  /*cf80*/  FADD.FTZ R30, R21, R30 ;  /* 0x0000001e151e7221 */ /* 0x002fe20000010000 */
[----:B------:R-:W-:-:S06]  /*cf90*/  FADD.FTZ R31, R62, R15 ;  /* 0x0000000f3e1f7221 */ /* 0x000fcc0000010000 */
[----:B------:R-:W1:Y:S08]  /*cfa0*/  MUFU.EX2 R68, R68 ;  /* 0x0000004400447308 */ /* 0x000e700000000800 */
[----:B------:R-:W3:Y:S01]  /*cfb0*/  MUFU.EX2 R67, R67 ;  /* 0x0000004300437308 */ /* 0x000ee20000000800 */
[----:B-----5:R-:W-:Y:S01]  /*cfc0*/  FADD.FTZ R30, R64, R30 ;  /* 0x0000001e401e7221 */ /* 0x020fe20000010000 */
[----:B------:R-:W-:-:S06]  /*cfd0*/  FADD.FTZ R31, R63, R31 ;  /* 0x0000001f3f1f7221 */ /* 0x000fcc0000010000 */
[----:B------:R-:W5:Y:S08]  /*cfe0*/  MUFU.EX2 R69, R69 ;  /* 0x0000004500457308 */ /* 0x000f700000000800 */
[----:B------:R-:W5:Y:S01]  /*cff0*/  MUFU.EX2 R70, R70 ;  /* 0x0000004600467308 */ /* 0x000f620000000800 */
[----:B0-----:R-:W-:Y:S01]  /*d000*/  FADD.FTZ R30, R20, R30 ;  /* 0x0000001e141e7221 */ /* 0x001fe20000010000 */
[----:B----4-:R-:W-:-:S06]  /*d010*/  FADD.FTZ R31, R66, R31 ;  /* 0x0000001f421f7221 */ /* 0x010fcc0000010000 */
[----:B------:R-:W0:Y:S08]  /*d020*/  MUFU.EX2 R72, R72 ;  /* 0x0000004800487308 */ /* 0x000e300000000800 */
[----:B------:R-:W4:Y:S01]  /*d030*/  MUFU.EX2 R71, R71 ;  /* 0x0000004700477308 */ /* 0x000f220000000800 */
[----:B-1----:R-:W-:Y:S01]  /*d040*/  FADD.FTZ R30, R68, R30 ;  /* 0x0000001e441e7221 */ /* 0x002fe20000010000 */
[----:B---3--:R-:W-:-:S06]  /*d050*/  FADD.FTZ R31, R67, R31 ;  /* 0x0000001f431f7221 */ /* 0x008fcc0000010000 */
        /* <DEDUP_REMOVED lines=12> */
[----:B------:R-:W-:Y:S01]  /*d120*/  MUFU.EX2 R80, R80 ;  /* 0x0000005000507308 */ /* 0x000fe20000000800 */
[----:B------:R-:W-:-:S07]  /*d130*/  F2FP.F16.F32.PACK_AB R13, R43, R42 ;  /* 0x0000002a2b0d723e */ /* 0x000fce00000000ff */
[----:B------:R-:W1:Y:S01]  /*d140*/  MUFU.EX2 R79, R79 ;  /* 0x0000004f004f7308 */ /* 0x000e620000000800 */
[----:B------:R-:W-:Y:S02]  /*d150*/  F2FP.F16.F32.PACK_AB R14, R14, R44 ;  /* 0x0000002c0e0e723e */ /* 0x000fe400000000ff */
[----:B------:R-:W-:-:S05]  /*d160*/  F2FP.F16.F32.PACK_AB R15, R47, R46 ;  /* 0x0000002e2f0f723e */ /* 0x000fca00000000ff */
[----:B------:R-:W3:Y:S01]  /*d170*/  MUFU.EX2 R81, R81 ;  /* 0x0000005100517308 */ /* 0x000ee20000000800 */
[----:B-----5:R-:W-:Y:S01]  /*d180*/  FADD.FTZ R30, R76, R30 ;  /* 0x0000001e4c1e7221 */ /* 0x020fe20000010000 */
[----:B------:R-:W-:-:S06]  /*d190*/  FADD.FTZ R31, R75, R31 ;  /* 0x0000001f4b1f7221 */ /* 0x000fcc0000010000 */
[----:B------:R-:W5:Y:S01]  /*d1a0*/  MUFU.EX2 R82, R82 ;  /* 0x0000005200527308 */ /* 0x000f620000000800 */
[----:B------:R-:W-:Y:S01]  /*d1b0*/  F2FP.F16.F32.PACK_AB R24, R24, R48 ;  /* 0x000000301818723e */ /* 0x000fe200000000ff */
[----:B------:R0:W-:Y:S01]  /*d1c0*/  STSM.16.M88.4 [R33], R12 ;  /* 0x0000000c21007844 */ /* 0x0001e20000000200 */
[----:B------:R-:W-:Y:S02]  /*d1d0*/  F2FP.F16.F32.PACK_AB R25, R51, R25 ;  /* 0x000000193319723e */ /* 0x000fe400000000ff */
[----:B------:R-:W-:-:S03]  /*d1e0*/  F2FP.F16.F32.PACK_AB R26, R26, R52 ;  /* 0x000000341a1a723e */ /* 0x000fc600000000ff */
[----:B------:R-:W5:Y:S01]  /*d1f0*/  MUFU.EX2 R84, R84 ;  /* 0x0000005400547308 */ /* 0x000f620000000800 */
[----:B------:R-:W-:-:S07]  /*d200*/  F2FP.F16.F32.PACK_AB R27, R55, R27 ;  /* 0x0000001b371b723e */ /* 0x000fce00000000ff */
[----:B------:R-:W5:Y:S01]  /*d210*/  MUFU.EX2 R83, R83 ;  /* 0x0000005300537308 */ /* 0x000f620000000800 */
[----:B0-----:R-:W-:Y:S01]  /*d220*/  FADD.FTZ R13, R77, R30 ;  /* 0x0000001e4d0d7221 */ /* 0x001fe20000010000 */
[----:B----4-:R-:W-:Y:S01]  /*d230*/  FADD.FTZ R14, R78, R31 ;  /* 0x0000001f4e0e7221 */ /* 0x010fe20000010000 */
[----:B------:R0:W-:Y:S05]  /*d240*/  STSM.16.M88.4 [R61], R24 ;  /* 0x000000183d007844 */ /* 0x0001ea0000000200 */
[----:B------:R-:W4:Y:S01]  /*d250*/  MUFU.EX2 R85, R85 ;  /* 0x0000005500557308 */ /* 0x000f220000000800 */
[----:B-1----:R-:W-:-:S07]  /*d260*/  FADD.FTZ R15, R79, R14 ;  /* 0x0000000e4f0f7221 */ /* 0x002fce0000010000 */
[----:B------:R-:W1:Y:S01]  /*d270*/  MUFU.EX2 R86, R86 ;  /* 0x0000005600567308 */ /* 0x000e620000000800 */
[----:B------:R-:W-:Y:S01]  /*d280*/  F2FP.F16.F32.PACK_AB R6, R21, R60 ;  /* 0x0000003c1506723e */ /* 0x000fe200000000ff */
[----:B0-----:R-:W-:-:S06]  /*d290*/  FADD.FTZ R24, R80, R13 ;  /* 0x0000000d50187221 */ /* 0x001fcc0000010000 */
[----:B------:R-:W0:Y:S01]  /*d2a0*/  MUFU.EX2 R88, R88 ;  /* 0x0000005800587308 */ /* 0x000e220000000800 */
[----:B------:R-:W-:Y:S01]  /*d2b0*/  F2FP.F16.F32.PACK_AB R12, R20, R64 ;  /* 0x00000040140c723e */ /* 0x000fe200000000ff */
[----:B---3--:R-:W-:Y:S01]  /*d2c0*/  FADD.FTZ R21, R81, R24 ;  /* 0x0000001851157221 */ /* 0x008fe20000010000 */
[----:B-----5:R-:W-:-:S05]  /*d2d0*/  FADD.FTZ R20, R82, R15 ;  /* 0x0000000f52147221 */ /* 0x020fca0000010000 */
[----:B------:R-:W3:Y:S01]  /*d2e0*/  MUFU.EX2 R87, R87 ;  /* 0x0000005700577308 */ /* 0x000ee20000000800 */
[----:B------:R-:W-:Y:S01]  /*d2f0*/  FADD.FTZ R24, R84, R21 ;  /* 0x0000001554187221 */ /* 0x000fe20000010000 */
[----:B------:R-:W-:-:S06]  /*d300*/  FADD.FTZ R21, R83, R20 ;  /* 0x0000001453157221 */ /* 0x000fcc0000010000 */
[----:B------:R-:W5:Y:S08]  /*d310*/  MUFU.EX2 R89, R89 ;  /* 0x0000005900597308 */ /* 0x000f700000000800 */
[----:B------:R-:W2:Y:S01]  /*d320*/  MUFU.EX2 R90, R90 ;  /* 0x0000005a005a7308 */ /* 0x000ea20000000800 */
[----:B----4-:R-:W-:Y:S01]  /*d330*/  FADD.FTZ R25, R85, R24 ;  /* 0x0000001855197221 */ /* 0x010fe20000010000 */
[----:B-1----:R-:W-:-:S06]  /*d340*/  FADD.FTZ R20, R86, R21 ;  /* 0x0000001556147221 */ /* 0x002fcc0000010000 */
[----:B------:R-:W1:Y:S01]  /*d350*/  MUFU.EX2 R92, R92 ;  /* 0x0000005c005c7308 */ /* 0x000e620000000800 */
[----:B------:R-:W-:-:S07]  /*d360*/  F2FP.F16.F32.PACK_AB R5, R59, R58 ;  /* 0x0000003a3b05723e */ /* 0x000fce00000000ff */
[----:B------:R-:W4:Y:S01]  /*d370*/  MUFU.EX2 R29, R91 ;  /* 0x0000005b001d7308 */ /* 0x000f220000000800 */
[----:B------:R-:W-:Y:S01]  /*d380*/  F2FP.F16.F32.PACK_AB R7, R63, R62 ;  /* 0x0000003e3f07723e */ /* 0x000fe200000000ff */
[----:B0-----:R-:W-:-:S06]  /*d390*/  FADD.FTZ R26, R88, R25 ;  /* 0x00000019581a7221 */ /* 0x001fcc0000010000 */
[----:B------:R-:W0:Y:S01]  /*d3a0*/  MUFU.EX2 R93, R93 ;  /* 0x0000005d005d7308 */ /* 0x000e220000000800 */
[----:B---3--:R-:W-:-:S07]  /*d3b0*/  FADD.FTZ R21, R87, R20 ;  /* 0x0000001457157221 */ /* 0x008fce0000010000 */
[----:B------:R-:W3:Y:S01]  /*d3c0*/  MUFU.EX2 R91, R94 ;  /* 0x0000005e005b7308 */ /* 0x000ee20000000800 */
[----:B------:R2:W-:Y:S01]  /*d3d0*/  STSM.16.M88.4 [R157+0x24800], R4 ;  /* 0x024800049d007844 */ /* 0x0005e20000000200 */
[----:B-----5:R-:W-:-:S06]  /*d3e0*/  FADD.FTZ R27, R89, R26 ;  /* 0x0000001a591b7221 */ /* 0x020fcc0000010000 */
[----:B------:R-:W5:Y:S08]  /*d3f0*/  MUFU.EX2 R96, R96 ;  /* 0x0000006000607308 */ /* 0x000f700000000800 */
[----:B------:R-:W5:Y:S01]  /*d400*/  MUFU.EX2 R95, R95 ;  /* 0x0000005f005f7308 */ /* 0x000f620000000800 */
[----:B--2---:R-:W-:Y:S01]  /*d410*/  FADD.FTZ R4, R90, R21 ;  /* 0x000000155a047221 */ /* 0x004fe20000010000 */
[----:B-1----:R-:W-:-:S06]  /*d420*/  FADD.FTZ R6, R92, R27 ;  /* 0x0000001b5c067221 */ /* 0x002fcc0000010000 */
[----:B------:R-:W1:Y:S01]  /*d430*/  MUFU.EX2 R98, R98 ;  /* 0x0000006200627308 */ /* 0x000e620000000800 */
[----:B----4-:R-:W-:Y:S01]  /*d440*/  FADD.FTZ R4, R29, R4 ;  /* 0x000000041d047221 */ /* 0x010fe20000010000 */
[----:B0-----:R-:W-:-:S06]  /*d450*/  FADD.FTZ R5, R93, R6 ;  /* 0x000000065d057221 */ /* 0x001fcc0000010000 */
[----:B------:R-:W0:Y:S01]  /*d460*/  MUFU.EX2 R97, R97 ;  /* 0x0000006100617308 */ /* 0x000e220000000800 */
[----:B---3--:R-:W-:-:S07]  /*d470*/  FADD.FTZ R4, R91, R4 ;  /* 0x000000045b047221 */ /* 0x008fce0000010000 */
[----:B------:R-:W2:Y:S01]  /*d480*/  MUFU.EX2 R99, R99 ;  /* 0x0000006300637308 */ /* 0x000ea20000000800 */
[----:B-----5:R-:W-:Y:S01]  /*d490*/  FADD.FTZ R6, R96, R5 ;  /* 0x0000000560067221 */ /* 0x020fe20000010000 */
[----:B------:R-:W-:-:S06]  /*d4a0*/  FADD.FTZ R5, R95, R4 ;  /* 0x000000045f057221 */ /* 0x000fcc0000010000 */
[----:B------:R-:W3:Y:S08]  /*d4b0*/  MUFU.EX2 R100, R100 ;  /* 0x0000006400647308 */ /* 0x000ef00000000800 */
[----:B------:R-:W4:Y:S01]  /*d4c0*/  MUFU.EX2 R102, R102 ;  /* 0x0000006600667308 */ /* 0x000f220000000800 */
[----:B-1----:R-:W-:-:S07]  /*d4d0*/  FADD.FTZ R4, R98, R5 ;  /* 0x0000000562047221 */ /* 0x002fce0000010000 */
[----:B------:R-:W1:Y:S08]  /*d4e0*/  MUFU.EX2 R101, R101 ;  /* 0x0000006500657308 */ /* 0x000e700000000800 */
[----:B------:R-:W5:Y:S01]  /*d4f0*/  MUFU.EX2 R103, R103 ;  /* 0x0000006700677308 */ /* 0x000f620000000800 */
[----:B0-----:R-:W-:Y:S01]  /*d500*/  FADD.FTZ R7, R97, R6 ;  /* 0x0000000661077221 */ /* 0x001fe20000010000 */
[----:B--2---:R-:W-:-:S06]  /*d510*/  FADD.FTZ R5, R99, R4 ;  /* 0x0000000463057221 */ /* 0x004fcc0000010000 */
[----:B------:R-:W0:Y:S08]  /*d520*/  MUFU.EX2 R104, R104 ;  /* 0x0000006800687308 */ /* 0x000e300000000800 */
[----:B------:R-:W2:Y:S01]  /*d530*/  MUFU.EX2 R106, R106 ;  /* 0x0000006a006a7308 */ /* 0x000ea20000000800 */
[----:B---3--:R-:W-:Y:S01]  /*d540*/  FADD.FTZ R6, R100, R7 ;  /* 0x0000000764067221 */ /* 0x008fe20000010000 */
[----:B----4-:R-:W-:-:S06]  /*d550*/  FADD.FTZ R4, R102, R5 ;  /* 0x0000000566047221 */ /* 0x010fcc0000010000 */
[----:B------:R-:W3:Y:S08]  /*d560*/  MUFU.EX2 R105, R105 ;  /* 0x0000006900697308 */ /* 0x000ef00000000800 */
[----:B------:R-:W4:Y:S01]  /*d570*/  MUFU.EX2 R107, R107 ;  /* 0x0000006b006b7308 */ /* 0x000f220000000800 */
[----:B-1----:R-:W-:Y:S01]  /*d580*/  FADD.FTZ R7, R101, R6 ;  /* 0x0000000665077221 */ /* 0x002fe20000010000 */
[----:B-----5:R-:W-:-:S06]  /*d590*/  FADD.FTZ R5, R103, R4 ;  /* 0x0000000467057221 */ /* 0x020fcc0000010000 */
        /* <DEDUP_REMOVED lines=14> */
[----:B0-----:R-:W-:-:S07]  /*d680*/  FADD.FTZ R7, R109, R6 ;  /* 0x000000066d077221 */ /* 0x001fce0000010000 */
[----:B------:R-:W-:Y:S08]  /*d690*/  MUFU.EX2 R116, R116 ;  /* 0x0000007400747308 */ /* 0x000ff00000000800 */
[----:B------:R-:W0:Y:S08]  /*d6a0*/  MUFU.EX2 R117, R117 ;  /* 0x0000007500757308 */ /* 0x000e300000000800 */
[----:B------:R-:W-:Y:S08]  /*d6b0*/  MUFU.EX2 R118, R118 ;  /* 0x0000007600767308 */ /* 0x000ff00000000800 */
[----:B------:R-:W0:Y:S01]  /*d6c0*/  MUFU.EX2 R119, R119 ;  /* 0x0000007700777308 */ /* 0x000e220000000800 */
[----:B--2---:R-:W-:Y:S01]  /*d6d0*/  FADD.FTZ R5, R111, R4 ;  /* 0x000000046f057221 */ /* 0x004fe20000010000 */
[----:B------:R-:W-:Y:S01]  /*d6e0*/  F2FP.F16.F32.PACK_AB R13, R67, R66 ;  /* 0x00000042430d723e */ /* 0x000fe200000000ff */
[----:B---3--:R-:W-:Y:S01]  /*d6f0*/  FADD.FTZ R6, R112, R7 ;  /* 0x0000000770067221 */ /* 0x008fe20000010000 */
[----:B------:R-:W-:Y:S01]  /*d700*/  F2FP.F16.F32.PACK_AB R14, R69, R68 ;  /* 0x00000044450e723e */ /* 0x000fe200000000ff */
[----:B----4-:R-:W-:Y:S01]  /*d710*/  FADD.FTZ R5, R114, R5 ;  /* 0x0000000572057221 */ /* 0x010fe20000010000 */
        /* <DEDUP_REMOVED lines=12> */
[----:B-1----:R-:W-:Y:S01]  /*d7e0*/  FADD.FTZ R7, R113, R6 ;  /* 0x0000000671077221 */ /* 0x002fe20000010000 */
[----:B------:R-:W-:-:S02]  /*d7f0*/  F2FP.F16.F32.PACK_AB R90, R93, R92 ;  /* 0x0000005c5d5a723e */ /* 0x000fc400000000ff */
[----:B------:R-:W-:Y:S02]  /*d800*/  F2FP.F16.F32.PACK_AB R91, R95, R91 ;  /* 0x0000005b5f5b723e */ /* 0x000fe400000000ff */
[----:B------:R-:W-:Y:S02]  /*d810*/  F2FP.F16.F32.PACK_AB R97, R99, R98 ;  /* 0x000000626361723e */ /* 0x000fe400000000ff */
[----:B------:R-:W-:Y:S01]  /*d820*/  F2FP.F16.F32.PACK_AB R104, R105, R104 ;  /* 0x000000686968723e */ /* 0x000fe200000000ff */
[----:B------:R1:W-:Y:S01]  /*d830*/  STSM.16.M88.4 [R32], R12 ;  /* 0x0000000c20007844 */ /* 0x0003e20000000200 */
[----:B------:R-:W-:Y:S01]  /*d840*/  F2FP.F16.F32.PACK_AB R98, R101, R100 ;  /* 0x000000646562723e */ /* 0x000fe200000000ff */
[----:B-----5:R-:W-:Y:S01]  /*d850*/  FADD.FTZ R5, R115, R5 ;  /* 0x0000000573057221 */ /* 0x020fe20000010000 */
[----:B------:R-:W-:Y:S02]  /*d860*/  F2FP.F16.F32.PACK_AB R99, R103, R102 ;  /* 0x000000666763723e */ /* 0x000fe400000000ff */
[----:B------:R-:W-:-:S02]  /*d870*/  F2FP.F16.F32.PACK_AB R105, R107, R106 ;  /* 0x0000006a6b69723e */ /* 0x000fc400000000ff */
[----:B------:R-:W-:Y:S01]  /*d880*/  F2FP.F16.F32.PACK_AB R112, R113, R112 ;  /* 0x000000707170723e */ /* 0x000fe200000000ff */
[----:B------:R1:W-:Y:S01]  /*d890*/  STSM.16.M88.4 [R33+0x6000], R24 ;  /* 0x0060001821007844 */ /* 0x0003e20000000200 */
[----:B------:R-:W-:Y:S02]  /*d8a0*/  F2FP.F16.F32.PACK_AB R106, R109, R108 ;  /* 0x0000006c6d6a723e */ /* 0x000fe400000000ff */
[----:B------:R-:W-:Y:S02]  /*d8b0*/  F2FP.F16.F32.PACK_AB R107, R111, R110 ;  /* 0x0000006e6f6b723e */ /* 0x000fe400000000ff */
[----:B------:R-:W-:Y:S01]  /*d8c0*/  F2FP.F16.F32.PACK_AB R113, R115, R114 ;  /* 0x000000727371723e */ /* 0x000fe200000000ff */
[----:B------:R1:W-:Y:S01]  /*d8d0*/  STSM.16.M88.4 [R61+0x6000], R80 ;  /* 0x006000503d007844 */ /* 0x0003e20000000200 */
[----:B0-----:R-:W-:Y:S02]  /*d8e0*/  F2FP.F16.F32.PACK_AB R114, R117, R116 ;  /* 0x000000747572723e */ /* 0x001fe400000000ff */
[----:B------:R-:W-:Y:S01]  /*d8f0*/  F2FP.F16.F32.PACK_AB R115, R119, R118 ;  /* 0x000000767773723e */ /* 0x000fe200000000ff */
[----:B------:R1:W-:Y:S04]  /*d900*/  STSM.16.M88.4 [R157+0x2a800], R88 ;  /* 0x02a800589d007844 */ /* 0x0003e80000000200 */
        /* <DEDUP_REMOVED lines=8> */
[----:B0-----:R-:W0:Y:S01]  /*d990*/  FENCE.VIEW.ASYNC.S ;  /* 0x00000000000073c6 */ /* 0x001e220000000000 */
[----:B------:R-:W-:Y:S01]  /*d9a0*/  ISETP.GT.AND P2, PT, R8, RZ, PT ;  /* 0x000000ff0800720c */ /* 0x000fe20003f44270 */
        /* <DEDUP_REMOVED lines=20> */
[----:B------:R-:W-:-:S02]  /*daf0*/  VIADD R8, R8, 0xffffffff ;  /* 0xffffffff08087836 */ /* 0x000fc40000000000 */
        /* <DEDUP_REMOVED lines=18> */
[----:B------:R-:W-:Y:S02]  /*dc20*/  IMAD.MOV.U32 R5, RZ, RZ, R10 ;  /* 0x000000ffff057224 */ /* 0x000fe400078e000a */
[----:B------:R-:W-:Y:S01]  /*dc30*/  IMAD.MOV.U32 R6, RZ, RZ, R3 ;  /* 0x000000ffff067224 */ /* 0x000fe200078e0003 */
[----:B0-----:R-:W-:Y:S01]  /*dc40*/  NOP ;  /* 0x0000000000007918 */ /* 0x001fe20000000000 */
[----:B-1----:R-:W-:Y:S05]  /*dc50*/  @P2 BRA `(.L_x_13155) ;  /* 0xffffffd000842947 */ /* 0x002fea000383ffff */
.L_x_13144:
[----:B------:R-:W-:Y:S05]  /*dc60*/  WARPSYNC.ALL ;  /* 0x0000000000007948 */ /* 0x000fea0003800000 */
[----:B------:R-:W-:Y:S06]  /*dc70*/  BAR.ARV 0x8, 0x200 ;  /* 0x0208000000007b1d */ /* 0x000fec0000002000 */
[----:B------:R-:W-:Y:S05]  /*dc80*/  @!P0 BRA `(.L_x_13156) ;  /* 0x0000000000048947 */ /* 0x000fea0003800000 */
[----:B------:R-:W-:Y:S01]  /*dc90*/  BPT.TRAP 0x1 ;  /* 0x000000040000795c */ /* 0x000fe20000300000 */
.L_x_13156:
[----:B------:R-:W-:Y:S02]  /*dca0*/  LEA R12, R152, R2, 0x3 ;  /* 0x00000002980c7211 */ /* 0x000fe400078e18ff */
[----:B------:R-:W-:-:S04]  /*dcb0*/  SHF.L.U32 R5, R156, 0x1f, RZ ;  /* 0x0000001f9c057819 */ /* 0x000fc800000006ff */
[----:B------:R0:W1:Y:S01]  /*dcc0*/  SYNCS.PHASECHK.TRANS64.TRYWAIT P2, [R12+URZ+0x30850], R5 ;  /* 0x030850050c0075a7 */ /* 0x000062000804017f */
[----:B------:R-:W-:Y:S05]  /*dcd0*/  @!P0 BRA `(.L_x_13157) ;  /* 0x0000000000048947 */ /* 0x000fea0003800000 */
[----:B------:R-:W-:Y:S01]  /*dce0*/  BPT.TRAP 0x1 ;  /* 0x000000040000795c */ /* 0x000fe20000300000 */
.L_x_13157:
[----:B------:R-:W2:Y:S01]  /*dcf0*/  LDL.LU R6, [R1+0x38] ;  /* 0x0000380001067983 */ /* 0x000ea20000300800 */
[----:B------:R-:W-:-:S05]  /*dd00*/  VIADD R2, R2, 0x400 ;  /* 0x0000040002027836 */ /* 0x000fca0000000000 */
[----:B------:R-:W-:-:S04]  /*dd10*/  SHF.R.U32.HI R2, RZ, 0x4, R2 ;  /* 0x00000004ff027819 */ /* 0x000fc80000011602 */
[----:B------:R-:W-:Y:S01]  /*dd20*/  LOP3.LUT R9, R2, 0x3fff, RZ, 0xc0, !PT ;  /* 0x00003fff02097812 */ /* 0x000fe200078ec0ff */
[----:B--2---:R-:W-:-:S05]  /*dd30*/  VIADD R6, R6, 0x1e800 ;  /* 0x0001e80006067836 */ /* 0x004fca0000000000 */
[----:B------:R-:W-:-:S04]  /*dd40*/  SHF.R.U32.HI R6, RZ, 0x4, R6 ;  /* 0x00000004ff067819 */ /* 0x000fc80000011606 */
[----:B------:R-:W-:Y:S01]  /*dd50*/  LOP3.LUT R6, R6, 0x3fff, RZ, 0xc0, !PT ;  /* 0x00003fff06067812 */ /* 0x000fe200078ec0ff */
[----:B-1----:R-:W-:Y:S06]  /*dd60*/  @P2 BRA `(.L_x_13158) ;  /* 0x0000000000082947 */ /* 0x002fec0003800000 */
[----:B------:R-:W1:Y:S02]  /*dd70*/  SYNCS.PHASECHK.TRANS64.TRYWAIT P0, [R12+URZ+0x30850], R5 ;  /* 0x030850050c0075a7 */ /* 0x000e64000800017f */
[----:B-1----:R-:W-:Y:S05]  /*dd80*/  @!P0 BRA `(.L_x_13159) ;  /* 0x0000008c00d08947 */ /* 0x002fea0003800000 */
.L_x_13158:
[----:B------:R-:W-:Y:S01]  /*dd90*/  IMAD R8, R152, 0x600, R9 ;  /* 0x0000060098087824 */ /* 0x000fe200078e0209 */
[----:B------:R-:W-:Y:S01]  /*dda0*/  LOP3.LUT R6, R6, 0x10000, RZ, 0xfc, !PT ;  /* 0x0001000006067812 */ /* 0x000fe200078efcff */
[----:B------:R-:W-:Y:S01]  /*ddb0*/  IMAD.MOV.U32 R7, RZ, RZ, 0x40000040 ;  /* 0x40000040ff077424 */ /* 0x000fe200078e00ff */
[----:B------:R-:W2:Y:S01]  /*ddc0*/  LDL.LU R21, [R1+0x5c] ;  /* 0x00005c0001157983 */ /* 0x000ea20000300800 */
[----:B------:R-:W-:Y:S01]  /*ddd0*/  IMAD.MOV.U32 R9, RZ, RZ, 0x40000040 ;  /* 0x40000040ff097424 */ /* 0x000fe200078e00ff */
[----:B------:R-:W-:Y:S05]  /*dde0*/  WARPSYNC.ALL ;  /* 0x0000000000007948 */ /* 0x000fea0003800000 */
[C---:B------:R-:W-:Y:S01]  /*ddf0*/  R2UR UR4, R6.reuse ;  /* 0x00000000060472ca */ /* 0x040fe200000e0000 */
[----:B------:R-:W-:Y:S01]  /*de00*/  WARPGROUP.ARRIVE ;  /* 0x00000000000079c5 */ /* 0x000fe20000000000 */
[----:B------:R-:W-:Y:S01]  /*de10*/  R2UR UR5, R7 ;  /* 0x00000000070572ca */ /* 0x000fe200000e0000 */
[----:B------:R-:W-:Y:S01]  /*de20*/  VIADD R24, R6, 0x2 ;  /* 0x0000000206187836 */ /* 0x000fe20000000000 */
[C---:B------:R-:W-:Y:S01]  /*de30*/  R2UR UR6, R8.reuse ;  /* 0x00000000080672ca */ /* 0x040fe200000e0000 */
[----:B------:R-:W-:Y:S01]  /*de40*/  IMAD.MOV.U32 R25, RZ, RZ, 0x40000040 ;  /* 0x40000040ff197424 */ /* 0x000fe200078e00ff */
[----:B------:R-:W-:Y:S01]  /*de50*/  R2UR UR7, R9 ;  /* 0x00000000090772ca */ /* 0x000fe200000e0000 */
[----:B------:R-:W-:Y:S01]  /*de60*/  IMAD.MOV.U32 R15, RZ, RZ, 0x40000040 ;  /* 0x40000040ff0f7424 */ /* 0x000fe200078e00ff */
[----:B------:R-:W-:Y:S01]  /*de70*/  IADD3 R14, R8, 0x80, RZ ;  /* 0x00000080080e7810 */ /* 0x000fe20007ffe0ff */
[----:B------:R-:W-:Y:S01]  /*de80*/  IMAD.MOV.U32 R7, RZ, RZ, 0x40000040 ;  /* 0x40000040ff077424 */ /* 0x000fe200078e00ff */
[----:B------:R-:W-:Y:S01]  /*de90*/  MOV R9, 0x40000040 ;  /* 0x4000004000097802 */ /* 0x000fe20000000f00 */
[----:B------:R-:W3:Y:S01]  /*dea0*/  SHFL.BFLY PT, R11, R20, 0x2, 0x1f ;  /* 0x0c401f00140b7f89 */ /* 0x000ee200000e0000 */
[----:B------:R-:W-:Y:S01]  /*deb0*/  IMAD.MOV.U32 R27, RZ, RZ, RZ ;  /* 0x000000ffff1b7224 */ /* 0x000fe200078e00ff */
[----:B------:R-:W-:Y:S01]  /*dec0*/  MOV R31, 0xff800000 ;  /* 0xff800000001f7802 */ /* 0x000fe20000000f00 */
[----:B------:R-:W-:Y:S01]  /*ded0*/  VIADD R152, R152, 0x1 ;  /* 0x0000000198987836 */ /* 0x000fe20000000000 */
[----:B01----:R-:W0:Y:S01]  /*dee0*/  SHFL.BFLY PT, R5, R4, 0x2, 0x1f ;  /* 0x0c401f0004057f89 */ /* 0x003e2200000e0000 */
[----:B------:R-:W-:-:S03]  /*def0*/  IMAD.MOV.U32 R36, RZ, RZ, -0x800000 ;  /* 0xff800000ff247424 */ /* 0x000fc600078e00ff */
[----:B------:R-:W-:Y:S01]  /*df00*/  HGMMA.64x64x16.F32 R120, gdesc[UR4].tnspB, R120, gsb0 ;  /* 0x40e00000047879f0 */ /* 0x000fe20008000878 */
[----:B------:R-:W-:Y:S01]  /*df10*/  R2UR UR4, R24 ;  /* 0x00000000180472ca */ /* 0x000fe200000e0000 */
[----:B------:R-:W-:Y:S01]  /*df20*/  VIADD R24, R6, 0x4 ;  /* 0x0000000406187836 */ /* 0x000fe20000000000 */
[----:B------:R-:W-:Y:S01]  /*df30*/  R2UR UR5, R25 ;  /* 0x00000000190572ca */ /* 0x000fe200000e0000 */
[----:B------:R-:W-:Y:S01]  /*df40*/  IMAD.MOV.U32 R25, RZ, RZ, 0x40000040 ;  /* 0x40000040ff197424 */ /* 0x000fe200078e00ff */
[----:B------:R-:W-:Y:S01]  /*df50*/  R2UR UR6, R14 ;  /* 0x000000000e0672ca */ /* 0x000fe200000e0000 */
[----:B------:R-:W-:Y:S01]  /*df60*/  VIADD R14, R8, 0x100 ;  /* 0x00000100080e7836 */ /* 0x000fe20000000000 */
[----:B------:R-:W-:Y:S02]  /*df70*/  R2UR UR7, R15 ;  /* 0x000000000f0772ca */ /* 0x000fe400000e0000 */
[----:B------:R-:W-:Y:S02]  /*df80*/  MOV R15, 0x40000040 ;  /* 0x40000040000f7802 */ /* 0x000fe40000000f00 */
[----:B------:R-:W-:-:S04]  /*df90*/  ISETP.NE.AND P0, PT, R152, 0x2, PT ;  /* 0x000000029800780c */ /* 0x000fc80003f05270 */
[----:B------:R-:W-:Y:S01]  /*dfa0*/  SEL R152, R152, RZ, P0 ;  /* 0x000000ff98987207 */ /* 0x000fe20000000000 */
[----:B---3--:R-:W-:Y:S01]  /*dfb0*/  FADD.FTZ R11, R11, R20 ;  /* 0x000000140b0b7221 */ /* 0x008fe20000010000 */
[----:B0-----:R-:W-:-:S04]  /*dfc0*/  FADD.FTZ R5, R5, R4 ;  /* 0x0000000405057221 */ /* 0x001fc80000010000 */
[----:B------:R-:W0:Y:S04]  /*dfd0*/  SHFL.BFLY PT, R4, R11, 0x1, 0x1f ;  /* 0x0c201f000b047f89 */ /* 0x000e2800000e0000 */
[----:B------:R-:W1:Y:S01]  /*dfe0*/  SHFL.BFLY PT, R2, R5, 0x1, 0x1f ;  /* 0x0c201f0005027f89 */ /* 0x000e6200000e0000 */
[----:B0-----:R-:W-:-:S05]  /*dff0*/  FADD.FTZ R13, R11, R4 ;  /* 0x000000040b0d7221 */ /* 0x001fca0000010000 */
[----:B------:R-:W-:Y:S01]  /*e000*/  FSETP.NE.FTZ.AND P3, PT, R13, RZ, PT ;  /* 0x000000ff0d00720b */ /* 0x000fe20003f75000 */
[----:B------:R-:W-:Y:S02]  /*e010*/  WARPGROUP.DEPBAR.LE gsb0, 0x0 ;  /* 0x00008000000079c5 */ /* 0x000fe40000010000 */
[----:B------:R-:W-:-:S06]  /*e020*/  WARPGROUP.ARRIVE ;  /* 0x00000000000079c5 */ /* 0x000fcc0000000000 */
[----:B------:R-:W-:Y:S01]  /*e030*/  HGMMA.64x64x16.F32 R120, gdesc[UR4].tnspB, R120, gsb0 ;  /* 0x40e00000047879f0 */ /* 0x000fe20008000878 */
[----:B------:R-:W-:Y:S01]  /*e040*/  R2UR UR4, R24 ;  /* 0x00000000180472ca */ /* 0x000fe200000e0000 */
[----:B------:R-:W-:Y:S01]  /*e050*/  VIADD R24, R6, 0x6 ;  /* 0x0000000606187836 */ /* 0x000fe20000000000 */
[----:B------:R-:W-:Y:S01]  /*e060*/  R2UR UR5, R25 ;  /* 0x00000000190572ca */ /* 0x000fe200000e0000 */
[----:B------:R-:W-:Y:S01]  /*e070*/  IMAD.MOV.U32 R25, RZ, RZ, 0x40000040 ;  /* 0x40000040ff197424 */ /* 0x000fe200078e00ff */
[----:B------:R-:W-:Y:S01]  /*e080*/  R2UR UR6, R14 ;  /* 0x000000000e0672ca */ /* 0x000fe200000e0000 */
[----:B------:R-:W-:Y:S01]  /*e090*/  VIADD R14, R8, 0x180 ;  /* 0x00000180080e7836 */ /* 0x000fe20000000000 */
[----:B------:R-:W-:Y:S01]  /*e0a0*/  R2UR UR7, R15 ;  /* 0x000000000f0772ca */ /* 0x000fe200000e0000 */
[----:B------:R-:W-:Y:S01]  /*e0b0*/  IMAD.MOV.U32 R15, RZ, RZ, 0x40000040 ;  /* 0x40000040ff0f7424 */ /* 0x000fe200078e00ff */
[----:B------:R-:W-:Y:S02]  /*e0c0*/  WARPGROUP.DEPBAR.LE gsb0, 0x0 ;  /* 0x00008000000079c5 */ /* 0x000fe40000010000 */
[----:B------:R-:W-:-:S09]  /*e0d0*/  WARPGROUP.ARRIVE ;  /* 0x00000000000079c5 */ /* 0x000fd20000000000 */
[----:B------:R-:W-:Y:S01]  /*e0e0*/  HGMMA.64x64x16.F32 R120, gdesc[UR4].tnspB, R120, gsb0 ;  /* 0x40e00000047879f0 */ /* 0x000fe20008000878 */
[----:B------:R-:W-:Y:S01]  /*e0f0*/  R2UR UR4, R24 ;  /* 0x00000000180472ca */ /* 0x000fe200000e0000 */
[----:B------:R-:W-:Y:S01]  /*e100*/  VIADD R24, R6, 0x600 ;  /* 0x0000060006187836 */ /* 0x000fe20000000000 */
[----:B------:R-:W-:Y:S01]  /*e110*/  R2UR UR5, R25 ;  /* 0x00000000190572ca */ /* 0x000fe200000e0000 */
[----:B------:R-:W-:Y:S01]  /*e120*/  IMAD.MOV.U32 R25, RZ, RZ, 0x40000040 ;  /* 0x40000040ff197424 */ /* 0x000fe200078e00ff */
[----:B------:R-:W-:Y:S02]  /*e130*/  R2UR UR6, R14 ;  /* 0x000000000e0672ca */ /* 0x000fe400000e0000 */
[----:B------:R-:W-:Y:S01]  /*e140*/  R2UR UR7, R15 ;  /* 0x000000000f0772ca */ /* 0x000fe200000e0000 */
[----:B------:R-:W-:Y:S01]  /*e150*/  IMAD.MOV.U32 R15, RZ, RZ, 0x40000040 ;  /* 0x40000040ff0f7424 */ /* 0x000fe200078e00ff */
[----:B------:R-:W-:Y:S01]  /*e160*/  IADD3 R14, R8, 0x200, RZ ;  /* 0x00000200080e7810 */ /* 0x000fe20007ffe0ff */
[----:B------:R-:W-:-:S02]  /*e170*/  WARPGROUP.DEPBAR.LE gsb0, 0x0 ;  /* 0x00008000000079c5 */ /* 0x000fc40000010000 */
[----:B------:R-:W-:-:S08]  /*e180*/  WARPGROUP.ARRIVE ;  /* 0x00000000000079c5 */ /* 0x000fd00000000000 */
        /* <DEDUP_REMOVED lines=8> */
[----:B------:R-:W-:Y:S01]  /*e210*/  MOV R15, 0x40000040 ;  /* 0x40000040000f7802 */ /* 0x000fe20000000f00 */
[----:B--2---:R-:W-:-:S05]  /*e220*/  VIADD R21, R21, 0x1 ;  /* 0x0000000115157836 */ /* 0x004fca0000000000 */
[----:B------:R0:W-:Y:S01]  /*e230*/  STL [R1+0x5c], R21 ;  /* 0x00005c1501007387 */ /* 0x0001e20000100800 */
        /* <DEDUP_REMOVED lines=55> */
[C---:B------:R-:W-:Y:S01]  /*e5b0*/  IADD3 R14, R8.reuse, 0x500, RZ ;  /* 0x00000500080e7810 */ /* 0x040fe20007ffe0ff */
[----:B------:R-:W-:Y:S01]  /*e5c0*/  VIADD R8, R8, 0x580 ;  /* 0x0000058008087836 */ /* 0x000fe20000000000 */
[----:B------:R-:W-:-:S02]  /*e5d0*/  WARPGROUP.DEPBAR.LE gsb0, 0x0 ;  /* 0x00008000000079c5 */ /* 0x000fc40000010000 */
[----:B------:R-:W-:-:S07]  /*e5e0*/  WARPGROUP.ARRIVE ;  /* 0x00000000000079c5 */ /* 0x000fce0000000000 */
[----:B------:R-:W-:Y:S01]  /*e5f0*/  HGMMA.64x64x16.F32 R120, gdesc[UR4].tnspB, R120, gsb0 ;  /* 0x40e00000047879f0 */ /* 0x000fe20008000878 */
[----:B------:R-:W-:Y:S02]  /*e600*/  R2UR UR4, R24 ;  /* 0x00000000180472ca */ /* 0x000fe400000e0000 */
[----:B------:R-:W-:Y:S02]  /*e610*/  R2UR UR5, R25 ;  /* 0x00000000190572ca */ /* 0x000fe400000e0000 */
[----:B------:R-:W-:Y:S02]  /*e620*/  R2UR UR6, R14 ;  /* 0x000000000e0672ca */ /* 0x000fe400000e0000 */
[----:B------:R-:W-:Y:S01]  /*e630*/  R2UR UR7, R15 ;  /* 0x000000000f0772ca */ /* 0x000fe200000e0000 */
[----:B------:R-:W-:Y:S02]  /*e640*/  WARPGROUP.DEPBAR.LE gsb0, 0x0 ;  /* 0x00008000000079c5 */ /* 0x000fe40000010000 */
[----:B------:R-:W-:-:S10]  /*e650*/  WARPGROUP.ARRIVE ;  /* 0x00000000000079c5 */ /* 0x000fd40000000000 */
[----:B------:R-:W-:Y:S01]  /*e660*/  HGMMA.64x64x16.F32 R120, gdesc[UR4].tnspB, R120, gsb0 ;  /* 0x40e00000047879f0 */ /* 0x000fe20008000878 */
[----:B------:R-:W-:Y:S01]  /*e670*/  R2UR UR4, R6 ;  /* 0x00000000060472ca */ /* 0x000fe200000e0000 */
[----:B------:R-:W-:Y:S01]  /*e680*/  IMAD.MOV.U32 R6, RZ, RZ, RZ ;  /* 0x000000ffff067224 */ /* 0x000fe200078e00ff */
[----:B------:R-:W-:Y:S02]  /*e690*/  R2UR UR5, R7 ;  /* 0x00000000070572ca */ /* 0x000fe400000e0000 */
[----:B------:R-:W-:Y:S01]  /*e6a0*/  R2UR UR6, R8 ;  /* 0x00000000080672ca */ /* 0x000fe200000e0000 */
[----:B------:R-:W2:Y:S01]  /*e6b0*/  @P3 MUFU.LG2 R7, R13 ;  /* 0x0000000d00073308 */ /* 0x000ea20000000c00 */
[----:B------:R-:W-:Y:S01]  /*e6c0*/  R2UR UR7, R9 ;  /* 0x00000000090772ca */ /* 0x000fe200000e0000 */
[----:B-1----:R-:W-:Y:S01]  /*e6d0*/  FADD.FTZ R9, R5, R2 ;  /* 0x0000000205097221 */ /* 0x002fe20000010000 */
[----:B------:R-:W-:Y:S01]  /*e6e0*/  @!P1 VIADD R8, R12, 0x30860 ;  /* 0x000308600c089836 */ /* 0x000fe20000000000 */
[----:B------:R-:W-:-:S03]  /*e6f0*/  SEL R5, RZ, 0x1, P0 ;  /* 0x00000001ff057807 */ /* 0x000fc60000000000 */
[----:B------:R-:W-:Y:S01]  /*e700*/  FSETP.NE.FTZ.AND P2, PT, R9, RZ, PT ;  /* 0x000000ff0900720b */ /* 0x000fe20003f55000 */
[----:B------:R-:W-:Y:S01]  /*e710*/  @P3 MUFU.RCP R6, R13 ;  /* 0x0000000d00063308 */ /* 0x000fe20000001000 */
[----:B------:R-:W-:Y:S02]  /*e720*/  LOP3.LUT R156, R156, R5, RZ, 0x3c, !PT ;  /* 0x000000059c9c7212 */ /* 0x000fe400078e3cff */
[----:B------:R-:W-:Y:S01]  /*e730*/  @!P1 PRMT R8, RZ, 0x654, R8 ;  /* 0x00000654ff089816 */ /* 0x000fe20000000008 */
[----:B--2---:R-:W-:-:S08]  /*e740*/  @P3 FMUL.FTZ R7, R7, 0.69314718246459960938 ;  /* 0x3f31721807073820 */ /* 0x004fd00000410000 */
[----:B------:R-:W1:Y:S01]  /*e750*/  @P2 MUFU.LG2 R4, R9 ;  /* 0x0000000900042308 */ /* 0x000e620000000c00 */
[C---:B------:R-:W-:Y:S01]  /*e760*/  @P2 FMUL.FTZ R2, R0.reuse, 0.69314718246459960938 ;  /* 0x3f31721800022820 */ /* 0x040fe20000410000 */
[----:B------:R-:W-:-:S04]  /*e770*/  @P3 FMUL.FTZ R0, R0, 0.69314718246459960938 ;  /* 0x3f31721800003820 */ /* 0x000fc80000410000 */
[----:B------:R-:W-:Y:S02]  /*e780*/  @P3 FFMA.FTZ R31, R0, R10, R7 ;  /* 0x0000000a001f3223 */ /* 0x000fe40000010007 */
[----:B------:R-:W2:Y:S01]  /*e790*/  @P2 MUFU.RCP R27, R9 ;  /* 0x00000009001b2308 */ /* 0x000ea20000001000 */
[----:B-1----:R-:W-:-:S04]  /*e7a0*/  @P2 FMUL.FTZ R5, R4, 0.69314718246459960938 ;  /* 0x3f31721804052820 */ /* 0x002fc80000410000 */
[----:B------:R-:W-:Y:S01]  /*e7b0*/  @P2 FFMA.FTZ R36, R2, R3, R5 ;  /* 0x0000000302242223 */ /* 0x000fe20000010005 */
[----:B------:R-:W-:Y:S02]  /*e7c0*/  WARPGROUP.DEPBAR.LE gsb0, 0x0 ;  /* 0x00008000000079c5 */ /* 0x000fe40000010000 */
[----:B------:R-:W-:-:S06]  /*e7d0*/  WARPGROUP.ARRIVE ;  /* 0x00000000000079c5 */ /* 0x000fcc0000000000 */
[----:B------:R-:W-:Y:S03]  /*e7e0*/  HGMMA.64x64x16.F32 R120, gdesc[UR4].tnspB, R120, gsb0 ;  /* 0x40e00000047879f0 */ /* 0x000fe60008000878 */
        /* <DEDUP_REMOVED lines=35> */
.L_x_13108:
[----:B------:R-:W2:Y:S01]  /*ea20*/  LDL R65, [R1+0x54] ;  /* 0x0000540001417983 */ /* 0x000ea20000100800 */
[----:B------:R-:W-:Y:S05]  /*ea30*/  WARPSYNC.ALL ;  /* 0x0000000000007948 */ /* 0x000fea0003800000 */
[----:B------:R-:W0:Y:S01]  /*ea40*/  S2R R2, SR_TID.X ;  /* 0x0000000000027919 */ /* 0x000e220000002100 */
[----:B------:R-:W1:Y:S01]  /*ea50*/  S2UR UR5, SR_CgaCtaId ;  /* 0x00000000000579c3 */ /* 0x000e620000008800 */
[----:B------:R-:W-:Y:S01]  /*ea60*/  UMOV UR4, 0x400 ;  /* 0x0000040000047882 */ /* 0x000fe20000000000 */
[----:B------:R-:W-:Y:S01]  /*ea70*/  BSSY B0, `(.L_x_13160) ;  /* 0x000018c000007945 */ /* 0x000fe20003800000 */
[----:B-1----:R-:W-:Y:S01]  /*ea80*/  ULEA UR4, UR5, UR4, 0x18 ;  /* 0x0000000405047291 */ /* 0x002fe2000f8ec03f */
[----:B0-----:R-:W-:-:S05]  /*ea90*/  VIADD R66, R2, 0xffffff80 ;  /* 0xffffff8002427836 */ /* 0x001fca0000000000 */
[----:B------:R-:W-:Y:S01]  /*eaa0*/  IMAD.U32 R2, RZ, RZ, UR4 ;  /* 0x00000004ff027e24 */ /* 0x000fe2000f8e00ff */
[----:B------:R-:W-:Y:S01]  /*eab0*/  BAR.SYNC.DEFER_BLOCKING 0x5, 0x200 ;  /* 0x0148000000007b1d */ /* 0x000fe20000010000 */
[----:B------:R-:W-:-:S04]  /*eac0*/  SHF.R.S32.HI R3, RZ, 0x1f, R66 ;  /* 0x0000001fff037819 */ /* 0x000fc80000011442 */
[----:B------:R-:W-:-:S04]  /*ead0*/  LEA.HI R30, R3, R66, RZ, 0x3 ;  /* 0x00000042031e7211 */ /* 0x000fc800078f18ff */
[----:B------:R-:W-:Y:S02]  /*eae0*/  LOP3.LUT R3, R30, 0xfffffff8, RZ, 0xc0, !PT ;  /* 0xfffffff81e037812 */ /* 0x000fe400078ec0ff */
[----:B------:R-:W-:-:S03]  /*eaf0*/  SHF.R.S32.HI R30, RZ, 0x3, R30 ;  /* 0x00000003ff1e7819 */ /* 0x000fc6000001141e */
[----:B------:R-:W-:-:S04]  /*eb00*/  IMAD.IADD R3, R66, 0x1, -R3 ;  /* 0x0000000142037824 */ /* 0x000fc800078e0a03 */
[----:B------:R-:W-:Y:S01]  /*eb10*/  IMAD.SHL.U32 R29, R3, 0x8, RZ ;  /* 0x00000008031d7824 */ /* 0x000fe200078e00ff */
[----:B------:R0:W1:Y:S04]  /*eb20*/  LDS.128 R32, [R2+0x308d0] ;  /* 0x0308d00002207984 */ /* 0x0000680000000c00 */
[----:B------:R-:W-:Y:S01]  /*eb30*/  SHF.R.S32.HI R28, RZ, 0x1f, R29 ;  /* 0x0000001fff1c7819 */ /* 0x000fe2000001141d */
[----:B------:R-:W-:Y:S06]  /*eb40*/  BAR.ARV 0x4, 0x200 ;  /* 0x0108000000007b1d */ /* 0x000fec0000002000 */
[----:B--2--5:R-:W-:-:S02]  /*eb50*/  SHF.R.S32.HI R24, RZ, 0x1f, R65 ;  /* 0x0000001fff187819 */ /* 0x024fc40000011441 */
[C---:B------:R-:W-:Y:S02]  /*eb60*/  SHF.L.U32 R62, R65.reuse, 0x2, RZ ;  /* 0x00000002413e7819 */ /* 0x040fe400000006ff */
[----:B------:R-:W-:Y:S01]  /*eb70*/  SHF.L.U64.HI R64, R65, 0x2, R24 ;  /* 0x0000000241407819 */ /* 0x000fe20000010218 */
[----:B01----:R-:W-:Y:S06]  /*eb80*/  @P1 BRA `(.L_x_13161) ;  /* 0x0000000c00a01947 */ /* 0x003fec0003800000 */
[----:B------:R-:W2:Y:S01]  /*eb90*/  LDL R4, [R1+0x78] ;  /* 0x0000780001047983 */ /* 0x000ea20000100800 */
[----:B------:R-:W0:Y:S01]  /*eba0*/  S2R R5, SR_SWINHI ;  /* 0x0000000000057919 */ /* 0x000e220000002f00 */
[----:B------:R-:W-:Y:S05]  /*ebb0*/  WARPSYNC.ALL ;  /* 0x0000000000007948 */ /* 0x000fea0003800000 */
[----:B------:R-:W-:Y:S01]  /*ebc0*/  F2FP.F16.F32.PACK_AB R12, R12, R59 ;  /* 0x0000003b0c0c723e */ /* 0x000fe200000000ff */
[----:B------:R-:W-:Y:S01]  /*ebd0*/  ULDC.64 UR4, c[0x0][0xc00] ;  /* 0x0003000000047ab9 */ /* 0x000fe20000000a00 */
[----:B------:R-:W-:Y:S01]  /*ebe0*/  F2FP.F16.F32.PACK_AB R13, R13, R60 ;  /* 0x0000003c0d0d723e */ /* 0x000fe200000000ff */
[----:B------:R-:W3:Y:S01]  /*ebf0*/  LDL R67, [R1+0x74] ;  /* 0x0000740001437983 */ /* 0x000ee20000100800 */
[----:B------:R-:W-:-:S03]  /*ec00*/  F2FP.F16.F32.PACK_AB R14, R14, R57 ;  /* 0x000000390e0e723e */ /* 0x000fc600000000ff */
[----:B------:R-:W3:Y:S01]  /*ec10*/  LDL R66, [R1+0x60] ;  /* 0x0000600001427983 */ /* 0x000ee20000100800 */
[----:B------:R-:W-:Y:S02]  /*ec20*/  MOV R20, R2 ;  /* 0x0000000200147202 */ /* 0x000fe40000000f00 */
[----:B0-----:R-:W-:Y:S02]  /*ec30*/  MOV R21, R5 ;  /* 0x0000000500157202 */ /* 0x001fe40000000f00 */
[----:B------:R-:W-:Y:S01]  /*ec40*/  F2FP.F16.F32.PACK_AB R15, R15, R58 ;  /* 0x0000003a0f0f723e */ /* 0x000fe200000000ff */
[----:B------:R-:W-:Y:S01]  /*ec50*/  BAR.SYNC.DEFER_BLOCKING 0x1, 0x180 ;  /* 0x0046000000007b1d */ /* 0x000fe20000010000 */
[----:B--2---:R-:W-:-:S03]  /*ec60*/  IMAD.WIDE R10, R4, 0x2, R20 ;  /* 0x00000002040a7825 */ /* 0x004fc600078e0214 */
[C---:B------:R-:W-:Y:S02]  /*ec70*/  LOP3.LUT R9, R10.reuse, 0x380, RZ, 0xc0, !PT ;  /* 0x000003800a097812 */ /* 0x040fe400078ec0ff */
[C---:B------:R-:W-:Y:S02]  /*ec80*/  IADD3 R25, P2, R10.reuse, 0x20, RZ ;  /* 0x000000200a197810 */ /* 0x040fe40007f5e0ff */
[C---:B------:R-:W-:Y:S02]  /*ec90*/  IADD3 R63, P0, R10.reuse, 0x60, RZ ;  /* 0x000000600a3f7810 */ /* 0x040fe40007f1e0ff */
[----:B------:R-:W-:Y:S02]  /*eca0*/  IADD3 R61, P1, R10, 0x40, RZ ;  /* 0x000000400a3d7810 */ /* 0x000fe40007f3e0ff */
        /* <DEDUP_REMOVED lines=8> */
[----:B------:R-:W-:Y:S01]  /*ed30*/  MOV R10, R10 ;  /* 0x0000000a000a7202 */ /* 0x000fe20000000f00 */
[--C-:B------:R-:W-:Y:S01]  /*ed40*/  IMAD.X R5, RZ, RZ, R11.reuse, P0 ;  /* 0x000000ffff057224 */ /* 0x100fe200000e060b */
[----:B------:R-:W-:Y:S01]  /*ed50*/  LOP3.LUT R8, R4, R25, RZ, 0x3c, !PT ;  /* 0x0000001904087212 */ /* 0x000fe200078e3cff */
[--C-:B------:R-:W-:Y:S01]  /*ed60*/  IMAD.X R7, RZ, RZ, R11.reuse, P1 ;  /* 0x000000ffff077224 */ /* 0x100fe200008e060b */
[----:B------:R-:W-:Y:S01]  /*ed70*/  LOP3.LUT R6, R6, R61, RZ, 0x3c, !PT ;  /* 0x0000003d06067212 */ /* 0x000fe200078e3cff */
[----:B------:R-:W-:Y:S01]  /*ed80*/  IMAD.X R9, RZ, RZ, R11, P2 ;  /* 0x000000ffff097224 */ /* 0x000fe200010e060b */
[----:B------:R-:W-:Y:S01]  /*ed90*/  LOP3.LUT R4, R32, R63, RZ, 0x3c, !PT ;  /* 0x0000003f20047212 */ /* 0x000fe200078e3cff */
[----:B------:R0:W-:Y:S01]  /*eda0*/  STSM.16.M88.4 [R10], R12 ;  /* 0x0000000c0a007844 */ /* 0x0001e20000000200 */
[----:B------:R-:W-:Y:S02]  /*edb0*/  MOV R32, R6 ;  /* 0x0000000600207202 */ /* 0x000fe40000000f00 */
[----:B------:R-:W-:-:S02]  /*edc0*/  MOV R25, R4 ;  /* 0x0000000400197202 */ /* 0x000fc40000000f00 */
[----:B------:R-:W-:Y:S02]  /*edd0*/  ISETP.NE.U32.AND P0, PT, RZ, UR4, PT ;  /* 0x00000004ff007c0c */ /* 0x000fe4000bf05070 */
[----:B------:R-:W-:Y:S02]  /*ede0*/  MOV R57, R8 ;  /* 0x0000000800397202 */ /* 0x000fe40000000f00 */
[----:B------:R-:W-:Y:S02]  /*edf0*/  F2FP.F16.F32.PACK_AB R4, R55, R56 ;  /* 0x000000383704723e */ /* 0x000fe400000000ff */
[----:B------:R-:W-:Y:S02]  /*ee00*/  F2FP.F16.F32.PACK_AB R5, R53, R54 ;  /* 0x000000363505723e */ /* 0x000fe400000000ff */
[----:B------:R-:W-:Y:S02]  /*ee10*/  F2FP.F16.F32.PACK_AB R6, R51, R52 ;  /* 0x000000343306723e */ /* 0x000fe400000000ff */
[----:B0-----:R-:W-:-:S02]  /*ee20*/  F2FP.F16.F32.PACK_AB R12, R26, R39 ;  /* 0x000000271a0c723e */ /* 0x001fc400000000ff */
[----:B------:R-:W-:Y:S02]  /*ee30*/  IADD3 R26, P1, R62, UR4, RZ ;  /* 0x000000043e1a7c10 */ /* 0x000fe4000ff3e0ff */
        /* <DEDUP_REMOVED lines=8> */
[----:B------:R-:W-:Y:S01]  /*eec0*/  ISETP.NE.AND.EX P0, PT, RZ, UR5, PT, P0 ;  /* 0x00000005ff007c0c */ /* 0x000fe2000bf05300 */
[----:B------:R0:W-:Y:S01]  /*eed0*/  STSM.16.M88.4 [R57], R4 ;  /* 0x0000000439007844 */ /* 0x0001e20000000200 */
[----:B------:R-:W-:Y:S01]  /*eee0*/  IADD3.X R27, R64, UR5, RZ, P1, !PT ;  /* 0x00000005401b7c10 */ /* 0x000fe20008ffe4ff */
[----:B------:R-:W-:Y:S01]  /*eef0*/  ULDC.64 UR4, c[0x0][0xc08] ;  /* 0x0003020000047ab9 */ /* 0x000fe20000000a00 */
[----:B------:R-:W-:Y:S01]  /*ef00*/  IMAD.MOV.U32 R38, RZ, RZ, RZ ;  /* 0x000000ffff267224 */ /* 0x000fe200078e00ff */
[----:B------:R1:W-:Y:S01]  /*ef10*/  STSM.16.M88.4 [R32], R8 ;  /* 0x0000000820007844 */ /* 0x0003e20000000200 */
[----:B------:R-:W-:Y:S01]  /*ef20*/  ISETP.NE.U32.AND P1, PT, RZ, UR4, PT ;  /* 0x00000004ff007c0c */ /* 0x000fe2000bf25070 */
[----:B------:R-:W2:Y:S02]  /*ef30*/  LDC R0, c[0x0][0xbe8] ;  /* 0x0002fa00ff007b82 */ /* 0x000ea40000000800 */
[----:B------:R3:W-:Y:S06]  /*ef40*/  STSM.16.M88.4 [R25], R12 ;  /* 0x0000000c19007844 */ /* 0x0007ec0000000200 */
[----:B------:R-:W-:Y:S01]  /*ef50*/  BAR.SYNC.DEFER_BLOCKING 0x1, 0x180 ;  /* 0x0046000000007b1d */ /* 0x000fe20000010000 */
[----:B------:R-:W-:-:S13]  /*ef60*/  ISETP.NE.AND.EX P1, PT, RZ, UR5, PT, P1 ;  /* 0x00000005ff007c0c */ /* 0x000fda000bf25310 */
[----:B0-----:R-:W-:Y:S01]  /*ef70*/  @P1 IADD3 R4, P3, R62, UR4, RZ ;  /* 0x000000043e041c10 */ /* 0x001fe2000ff7e0ff */
[----:B------:R-:W-:Y:S02]  /*ef80*/  ULDC UR4, c[0x0][0xa88] ;  /* 0x0002a20000047ab9 */ /* 0x000fe40000000800 */
[----:B-1----:R-:W-:Y:S01]  /*ef90*/  IMAD.U32 R9, RZ, RZ, UR4 ;  /* 0x00000004ff097e24 */ /* 0x002fe2000f8e00ff */
[----:B------:R-:W-:Y:S01]  /*efa0*/  @P1 IADD3.X R5, R64, UR5, RZ, P3, !PT ;  /* 0x0000000540051c10 */ /* 0x000fe20009ffe4ff */
[----:B------:R0:W5:Y:S04]  /*efb0*/  @P0 LDG.E R38, desc[UR56][R26.64] ;  /* 0x000000381a260981 */ /* 0x000168000c1e1900 */
[----:B------:R0:W5:Y:S01]  /*efc0*/  @P1 LDG.E R9, desc[UR56][R4.64] ;  /* 0x0000003804091981 */ /* 0x000162000c1e1900 */
[----:B--2---:R-:W-:-:S13]  /*efd0*/  ISETP.NE.AND P2, PT, R0, 0x1, PT ;  /* 0x000000010000780c */ /* 0x004fda0003f45270 */
[----:B------:R-:W1:Y:S08]  /*efe0*/  @P2 LDC R6, c[0x0][0xbec] ;  /* 0x0002fb00ff062b82 */ /* 0x000e700000000800 */
[----:B------:R-:W2:Y:S01]  /*eff0*/  @P2 LDC R37, c[0x0][0xbf0] ;  /* 0x0002fc00ff252b82 */ /* 0x000ea20000000800 */
[----:B---3--:R-:W-:Y:S01]  /*f000*/  IMAD R15, R66, 0xc0, R67 ;  /* 0x000000c0420f7824 */ /* 0x008fe200078e0243 */
[----:B0-----:R-:W-:Y:S06]  /*f010*/  @P1 BRA `(.L_x_13162) ;  /* 0x0000000000101947 */ /* 0x001fec0003800000 */
[----:B------:R-:W-:Y:S05]  /*f020*/  @!P0 BRA `(.L_x_13162) ;  /* 0x00000000000c8947 */ /* 0x000fea0003800000 */
[----:B------:R-:W3:Y:S04]  /*f030*/  LDG.E R4, desc[UR56][R26.64] ;  /* 0x000000381a047981 */ /* 0x000ee8000c1e1900 */
[----:B-----5:R-:W3:Y:S02]  /*f040*/  LDG.E R9, desc[UR56][R26.64+0x4] ;  /* 0x000004381a097981 */ /* 0x020ee4000c1e1900 */
[----:B---3--:R-:W-:-:S07]  /*f050*/  IADD3 R9, -R4, R9, RZ ;  /* 0x0000000904097210 */ /* 0x008fce0007ffe1ff */
.L_x_13162:
[----:B------:R-:W3:Y:S01]  /*f060*/  LDL R14, [R1+0x6c] ;  /* 0x00006c00010e7983 */ /* 0x000ee20000100800 */
[----:B-1----:R-:W-:Y:S01]  /*f070*/  @P2 IMAD.HI.U32 R4, R15, R6, RZ ;  /* 0x000000060f042227 */ /* 0x002fe200078e00ff */
[----:B------:R-:W-:Y:S02]  /*f080*/  ULDC.64 UR4, c[0x0][0xb90] ;  /* 0x0002e40000047ab9 */ /* 0x000fe40000000a00 */
[----:B------:R-:W4:Y:S01]  /*f090*/  LDL.LU R44, [R1+0x58] ;  /* 0x00005800012c7983 */ /* 0x000f220000300800 */
[----:B-----5:R-:W-:Y:S01]  /*f0a0*/  SHF.R.S32.HI R39, RZ, 0x1f, R38 ;  /* 0x0000001fff277819 */ /* 0x020fe20000011426 */
[----:B------:R-:W-:Y:S01]  /*f0b0*/  IMAD.MOV.U32 R7, RZ, RZ, R15 ;  /* 0x000000ffff077224 */ /* 0x000fe200078e000f */
[----:B--2---:R-:W-:Y:S01]  /*f0c0*/  @P2 SHF.R.U32.HI R7, RZ, R37, R4 ;  /* 0x00000025ff072219 */ /* 0x004fe20000011604 */
[----:B------:R-:W0:Y:S01]  /*f0d0*/  S2R R12, SR_TID.X ;  /* 0x00000000000c7919 */ /* 0x000e220000002100 */
[----:B------:R-:W-:Y:S02]  /*f0e0*/  SEL R32, R24, RZ, !P0 ;  /* 0x000000ff18207207 */ /* 0x000fe40004000000 */
[----:B------:R-:W-:Y:S01]  /*f0f0*/  SEL R43, R65, RZ, !P0 ;  /* 0x000000ff412b7207 */ /* 0x000fe20004000000 */
[----:B------:R-:W-:Y:S01]  /*f100*/  IMAD.MOV R13, RZ, RZ, -R7 ;  /* 0x000000ffff0d7224 */ /* 0x000fe200078e0a07 */
[----:B0-----:R-:W-:-:S04]  /*f110*/  IADD3 R25, R12, -0x80, RZ ;  /* 0xffffff800c197810 */ /* 0x001fc80007ffe0ff */
[----:B------:R-:W-:-:S04]  /*f120*/  SHF.R.S32.HI R12, RZ, 0x1f, R25 ;  /* 0x0000001fff0c7819 */ /* 0x000fc80000011419 */
[----:B------:R-:W-:-:S04]  /*f130*/  LEA.HI R12, R12, R25, RZ, 0x7 ;  /* 0x000000190c0c7211 */ /* 0x000fc800078f38ff */
[----:B------:R-:W-:-:S05]  /*f140*/  LOP3.LUT R12, R12, 0xffffff80, RZ, 0xc0, !PT ;  /* 0xffffff800c0c7812 */ /* 0x000fca00078ec0ff */
[----:B------:R-:W-:Y:S01]  /*f150*/  IMAD.IADD R12, R25, 0x1, -R12 ;  /* 0x00000001190c7824 */ /* 0x000fe200078e0a0c */
[----:B----4-:R-:W-:Y:S01]  /*f160*/  SHF.R.S32.HI R42, RZ, 0x1f, R44 ;  /* 0x0000001fff2a7819 */ /* 0x010fe2000001142c */
[----:B------:R-:W-:-:S04]  /*f170*/  IMAD.WIDE.U32 R4, R44, UR4, R38 ;  /* 0x000000042c047c25 */ /* 0x000fc8000f8e0026 */
[----:B------:R-:W-:-:S04]  /*f180*/  IMAD R6, R42, UR4, RZ ;  /* 0x000000042a067c24 */ /* 0x000fc8000f8e02ff */
[----:B------:R-:W-:Y:S01]  /*f190*/  IMAD R11, R44, UR5, R6 ;  /* 0x000000052c0b7c24 */ /* 0x000fe2000f8e0206 */
[----:B------:R-:W-:Y:S02]  /*f1a0*/  ULDC.64 UR4, c[0x0][0xb98] ;  /* 0x0002e60000047ab9 */ /* 0x000fe40000000a00 */
[----:B------:R-:W-:Y:S02]  /*f1b0*/  IMAD R8, R32, UR4, RZ ;  /* 0x0000000420087c24 */ /* 0x000fe4000f8e02ff */
[----:B------:R-:W-:Y:S02]  /*f1c0*/  IMAD.IADD R5, R5, 0x1, R11 ;  /* 0x0000000105057824 */ /* 0x000fe400078e020b */
[----:B------:R-:W-:Y:S01]  /*f1d0*/  IMAD R11, R0, R13, R15 ;  /* 0x0000000d000b7224 */ /* 0x000fe200078e020f */
[----:B------:R-:W-:Y:S01]  /*f1e0*/  SHF.R.S32.HI R13, RZ, 0x1f, R7 ;  /* 0x0000001fff0d7819 */ /* 0x000fe20000011407 */
[----:B------:R-:W-:-:S03]  /*f1f0*/  IMAD.WIDE.U32 R4, R43, UR4, R4 ;  /* 0x000000042b047c25 */ /* 0x000fc6000f8e0004 */
[----:B------:R-:W-:Y:S01]  /*f200*/  SHF.R.S32.HI R6, RZ, 0x1f, R11 ;  /* 0x0000001fff067819 */ /* 0x000fe2000001140b */
[----:B------:R-:W-:Y:S01]  /*f210*/  IMAD R8, R43, UR5, R8 ;  /* 0x000000052b087c24 */ /* 0x000fe2000f8e0208 */
[----:B------:R-:W-:Y:S01]  /*f220*/  IADD3 R4, P0, R7, R4, RZ ;  /* 0x0000000407047210 */ /* 0x000fe20007f1e0ff */
[----:B------:R-:W-:Y:S02]  /*f230*/  ULDC.64 UR4, c[0x0][0xb88] ;  /* 0x0002e20000047ab9 */ /* 0x000fe40000000a00 */
[----:B------:R-:W-:Y:S01]  /*f240*/  IMAD R6, R6, UR4, RZ ;  /* 0x0000000406067c24 */ /* 0x000fe2000f8e02ff */
[----:B------:R-:W-:-:S03]  /*f250*/  IADD3.X R5, R13, R5, R8, P0, !PT ;  /* 0x000000050d057210 */ /* 0x000fc600007fe408 */
[C---:B------:R-:W-:Y:S02]  /*f260*/  IMAD R7, R11.reuse, UR5, R6 ;  /* 0x000000050b077c24 */ /* 0x040fe4000f8e0206 */
[----:B------:R-:W-:Y:S01]  /*f270*/  IMAD.WIDE.U32 R4, R11, UR4, R4 ;  /* 0x000000040b047c25 */ /* 0x000fe2000f8e0004 */
[----:B------:R-:W-:-:S03]  /*f280*/  ULDC.64 UR4, c[0x0][0xb50] ;  /* 0x0002d40000047ab9 */ /* 0x000fc60000000a00 */
[----:B------:R-:W-:Y:S01]  /*f290*/  IMAD.IADD R5, R5, 0x1, R7 ;  /* 0x0000000105057824 */ /* 0x000fe200078e0207 */
[----:B------:R-:W-:Y:S01]  /*f2a0*/  LEA R8, P0, R4, UR4, 0x2 ;  /* 0x0000000404087c11 */ /* 0x000fe2000f8010ff */
[----:B---3--:R-:W-:-:S03]  /*f2b0*/  IMAD R11, R66, 0xc0, R14 ;  /* 0x000000c0420b7824 */ /* 0x008fc600078e020e */
[----:B------:R-:W-:Y:S01]  /*f2c0*/  LEA.HI.X R10, R4, UR5, R5, 0x2, P0 ;  /* 0x00000005040a7c11 */ /* 0x000fe200080f1405 */
[----:B------:R-:W-:Y:S01]  /*f2d0*/  IMAD R5, R30, 0x40, R29 ;  /* 0x000000401e057824 */ /* 0x000fe200078e021d */
[----:B------:R-:W-:Y:S01]  /*f2e0*/  SHFL.IDX PT, R6, R8, RZ, 0x1c1f ;  /* 0x001c1fff08067589 */ /* 0x000fe200000e0000 */
[----:B------:R-:W-:Y:S01]  /*f2f0*/  LOP3.LUT P0, RZ, R12, 0x3, RZ, 0xc0, !PT ;  /* 0x000000030cff7812 */ /* 0x000fe2000780c0ff */
[----:B------:R-:W-:Y:S01]  /*f300*/  ULDC.64 UR4, c[0x0][0xaa0] ;  /* 0x0002a80000047ab9 */ /* 0x000fe20000000a00 */
[----:B------:R-:W-:Y:S01]  /*f310*/  IMAD.WIDE R4, R5, 0x2, R20 ;  /* 0x0000000205047825 */ /* 0x000fe200078e0214 */
[----:B------:R-:W0:Y:S03]  /*f320*/  SHFL.IDX PT, R7, R10, RZ, 0x1c1f ;  /* 0x001c1fff0a077589 */ /* 0x000e2600000e0000 */
[----:B------:R-:W-:Y:S01]  /*f330*/  IMAD R20, R9, R0, RZ ;  /* 0x0000000009147224 */ /* 0x000fe200078e02ff */
[----:B------:R1:W-:Y:S01]  /*f340*/  SHFL.IDX PT, R40, R8, 0x1, 0x1c1f ;  /* 0x003c1f0008287f89 */ /* 0x0003e200000e0000 */
[----:B------:R-:W-:Y:S01]  /*f350*/  VIADD R9, R11, 0x8 ;  /* 0x000000080b097836 */ /* 0x000fe20000000000 */
[----:B------:R-:W-:-:S02]  /*f360*/  IADD3 R13, P3, R4, 0x1800, RZ ;  /* 0x00001800040d7810 */ /* 0x000fc40007f7e0ff */
[----:B------:R-:W2:Y:S01]  /*f370*/  SHFL.IDX PT, R41, R10, 0x1, 0x1c1f ;  /* 0x003c1f000a297f89 */ /* 0x000ea200000e0000 */
[C---:B------:R-:W-:Y:S02]  /*f380*/  IADD3 R25, P4, R4.reuse, 0x3000, RZ ;  /* 0x0000300004197810 */ /* 0x040fe40007f9e0ff */
[-C--:B------:R-:W-:Y:S02]  /*f390*/  ISETP.GE.OR P1, PT, R11, R20.reuse, P0 ;  /* 0x000000140b00720c */ /* 0x080fe40000726670 */
[----:B------:R-:W-:Y:S02]  /*f3a0*/  ISETP.GE.OR P0, PT, R9, R20, P0 ;  /* 0x000000140900720c */ /* 0x000fe40000706670 */
[----:B------:R-:W-:Y:S02]  /*f3b0*/  LOP3.LUT R9, R4, 0x380, RZ, 0xc0, !PT ;  /* 0x0000038004097812 */ /* 0x000fe400078ec0ff */
[----:B------:R-:W-:Y:S02]  /*f3c0*/  LOP3.LUT R12, R13, 0x380, RZ, 0xc0, !PT ;  /* 0x000003800d0c7812 */ /* 0x000fe400078ec0ff */
[----:B------:R-:W-:-:S02]  /*f3d0*/  LOP3.LUT R24, R25, 0x380, RZ, 0xc0, !PT ;  /* 0x0000038019187812 */ /* 0x000fc400078ec0ff */
[----:B------:R-:W-:Y:S02]  /*f3e0*/  SHF.R.U64 R9, R9, 0x3, RZ ;  /* 0x0000000309097819 */ /* 0x000fe400000012ff */
[----:B------:R-:W-:Y:S01]  /*f3f0*/  SHF.R.U64 R12, R12, 0x3, RZ ;  /* 0x000000030c0c7819 */ /* 0x000fe200000012ff */
[----:B0-----:R-:W-:Y:S01]  /*f400*/  @!P1 ST.E desc[UR56][R6.64], R36 ;  /* 0x0000002406009985 */ /* 0x001fe2000c101938 */
[----:B------:R-:W-:Y:S02]  /*f410*/  SHF.R.U64 R24, R24, 0x3, RZ ;  /* 0x0000000318187819 */ /* 0x000fe400000012ff */
[----:B-1----:R-:W-:Y:S01]  /*f420*/  LOP3.LUT R8, R9, R4, RZ, 0x3c, !PT ;  /* 0x0000000409087212 */ /* 0x002fe200078e3cff */
[--C-:B------:R-:W-:Y:S01]  /*f430*/  IMAD.MOV.U32 R9, RZ, RZ, R5.reuse ;  /* 0x000000ffff097224 */ /* 0x100fe200078e0005 */
[----:B------:R-:W-:Y:S01]  /*f440*/  LOP3.LUT R12, R12, R13, RZ, 0x3c, !PT ;  /* 0x0000000d0c0c7212 */ /* 0x000fe200078e3cff */
[--C-:B------:R-:W-:Y:S01]  /*f450*/  IMAD.X R13, RZ, RZ, R5.reuse, P3 ;  /* 0x000000ffff0d7224 */ /* 0x100fe200018e0605 */
[----:B------:R-:W-:Y:S01]  /*f460*/  LOP3.LUT R24, R24, R25, RZ, 0x3c, !PT ;  /* 0x0000001918187212 */ /* 0x000fe200078e3cff */
[----:B------:R-:W-:Y:S01]  /*f470*/  IMAD.X R25, RZ, RZ, R5, P4 ;  /* 0x000000ffff197224 */ /* 0x000fe200020e0605 */
[----:B--2---:R0:W-:Y:S04]  /*f480*/  @!P0 ST.E desc[UR56][R40.64], R31 ;  /* 0x0000001f28008985 */ /* 0x0041e8000c101938 */
[----:B------:R-:W2:Y:S04]  /*f490*/  LD.E.128 R8, desc[UR56][R8.64] ;  /* 0x0000003808087980 */ /* 0x000ea8000c101d00 */
[----:B------:R-:W3:Y:S04]  /*f4a0*/  LD.E.128 R12, desc[UR56][R12.64] ;  /* 0x000000380c0c7980 */ /* 0x000ee8000c101d00 */
[----:B------:R-:W4:Y:S01]  /*f4b0*/  LD.E.128 R24, desc[UR56][R24.64] ;  /* 0x0000003818187980 */ /* 0x000f22000c101d00 */
[----:B------:R-:W-:Y:S01]  /*f4c0*/  IADD3 R21, P0, R4, 0x4800, RZ ;  /* 0x0000480004157810 */ /* 0x000fe20007f1e0ff */
[----:B0-----:R-:W0:Y:S03]  /*f4d0*/  @P2 LDC R41, c[0x0][0xbec] ;  /* 0x0002fb00ff292b82 */ /* 0x001e260000000800 */
[----:B------:R-:W-:Y:S01]  /*f4e0*/  LOP3.LUT R4, R21, 0x380, RZ, 0xc0, !PT ;  /* 0x0000038015047812 */ /* 0x000fe200078ec0ff */
[----:B------:R-:W-:Y:S01]  /*f4f0*/  IMAD.WIDE.U32 R36, R38, UR4, RZ ;  /* 0x0000000426247c25 */ /* 0x000fe2000f8e00ff */
[----:B------:R-:W-:-:S02]  /*f500*/  IADD3.X R5, RZ, R5, RZ, P0, !PT ;  /* 0x00000005ff057210 */ /* 0x000fc400007fe4ff */
[----:B------:R-:W-:Y:S01]  /*f510*/  SHF.R.U64 R4, R4, 0x3, RZ ;  /* 0x0000000304047819 */ /* 0x000fe200000012ff */
[----:B------:R-:W1:Y:S03]  /*f520*/  @P2 LDC R40, c[0x0][0xbf0] ;  /* 0x0002fc00ff282b82 */ /* 0x000e660000000800 */
[----:B------:R-:W-:Y:S01]  /*f530*/  LOP3.LUT R4, R4, R21, RZ, 0x3c, !PT ;  /* 0x0000001504047212 */ /* 0x000fe200078e3cff */
[----:B------:R-:W-:Y:S02]  /*f540*/  IMAD R21, R39, UR4, RZ ;  /* 0x0000000427157c24 */ /* 0x000fe4000f8e02ff */
[----:B------:R-:W-:Y:S02]  /*f550*/  IMAD R3, R3, 0x30, R30 ;  /* 0x0000003003037824 */ /* 0x000fe400078e021e */
[----:B------:R-:W-:Y:S01]  /*f560*/  IMAD R21, R38, UR5, R21 ;  /* 0x0000000526157c24 */ /* 0x000fe2000f8e0215 */
[----:B------:R-:W-:Y:S01]  /*f570*/  ULDC.64 UR4, c[0x0][0xae8] ;  /* 0x0002ba0000047ab9 */ /* 0x000fe20000000a00 */
[----:B------:R-:W-:Y:S01]  /*f580*/  IMAD R38, R66, 0xc0, R3 ;  /* 0x000000c042267824 */ /* 0x000fe200078e0203 */
[----:B------:R-:W5:Y:S01]  /*f590*/  LD.E.128 R4, desc[UR56][R4.64] ;  /* 0x0000003804047980 */ /* 0x000f62000c101d00 */
[----:B------:R-:W-:-:S02]  /*f5a0*/  IMAD.IADD R37, R37, 0x1, R21 ;  /* 0x0000000125257824 */ /* 0x000fc400078e0215 */
[----:B------:R-:W-:Y:S01]  /*f5b0*/  IMAD R21, R42, UR4, RZ ;  /* 0x000000042a157c24 */ /* 0x000fe2000f8e02ff */
[----:B------:R-:W-:Y:S01]  /*f5c0*/  @!PT LDS RZ, [RZ] ;  /* 0x00000000fffff984 */ /* 0x000fe20000000800 */
[----:B------:R-:W-:Y:S01]  /*f5d0*/  @!PT LDS RZ, [RZ] ;  /* 0x00000000fffff984 */ /* 0x000fe20000000800 */
[----:B------:R-:W-:Y:S01]  /*f5e0*/  @!PT LDS RZ, [RZ] ;  /* 0x00000000fffff984 */ /* 0x000fe20000000800 */
[----:B------:R-:W-:Y:S01]  /*f5f0*/  @!PT LDS RZ, [RZ] ;  /* 0x00000000fffff984 */ /* 0x000fe20000000800 */
[----:B------:R0:W-:Y:S06]  /*f600*/  MEMBAR.ALL.CTA ;  /* 0x0000000000007992 */ /* 0x0001ec0000008000 */
[----:B0-----:R-:W0:Y:S01]  /*f610*/  FENCE.VIEW.ASYNC.S ;  /* 0x00000000000073c6 */ /* 0x001e220000000000 */
[----:B------:R-:W-:-:S04]  /*f620*/  IMAD.WIDE.U32 R36, R44, UR4, R36 ;  /* 0x000000042c247c25 */ /* 0x000fc8000f8e0024 */
[----:B------:R-:W-:Y:S01]  /*f630*/  IMAD R31, R44, UR5, R21 ;  /* 0x000000052c1f7c24 */ /* 0x000fe2000f8e0215 */
[----:B------:R-:W-:Y:S01]  /*f640*/  ULDC.64 UR4, c[0x0][0xaf0] ;  /* 0x0002bc0000047ab9 */ /* 0x000fe20000000a00 */
[----:B------:R-:W-:-:S04]  /*f650*/  @P2 IMAD.HI.U32 R21, R38, R41, RZ ;  /* 0x0000002926152227 */ /* 0x000fc800078e00ff */
[----:B------:R-:W-:Y:S01]  /*f660*/  IMAD.MOV.U32 R3, RZ, RZ, R38 ;  /* 0x000000ffff037224 */ /* 0x000fe200078e0026 */
[----:B-1----:R-:W-:Y:S01]  /*f670*/  @P2 SHF.R.U32.HI R3, RZ, R40, R21 ;  /* 0x00000028ff032219 */ /* 0x002fe20000011615 */
[----:B------:R-:W-:Y:S02]  /*f680*/  IMAD.IADD R37, R37, 0x1, R31 ;  /* 0x0000000125257824 */ /* 0x000fe400078e021f */
[----:B------:R-:W-:Y:S01]  /*f690*/  IMAD R31, R32, UR4, RZ ;  /* 0x00000004201f7c24 */ /* 0x000fe2000f8e02ff */
[----:B------:R-:W-:Y:S01]  /*f6a0*/  SHF.R.S32.HI R21, RZ, 0x1f, R3 ;  /* 0x0000001fff157819 */ /* 0x000fe20000011403 */
[----:B------:R-:W-:-:S04]  /*f6b0*/  IMAD.WIDE.U32 R36, R43, UR4, R36 ;  /* 0x000000042b247c25 */ /* 0x000fc8000f8e0024 */
[----:B------:R-:W-:Y:S01]  /*f6c0*/  IMAD R31, R43, UR5, R31 ;  /* 0x000000052b1f7c24 */ /* 0x000fe2000f8e021f */
[----:B------:R-:W-:Y:S01]  /*f6d0*/  ULDC.64 UR4, c[0x0][0xae0] ;  /* 0x0002b80000047ab9 */ /* 0x000fe20000000a00 */
[----:B------:R-:W-:Y:S02]  /*f6e0*/  IMAD.MOV R39, RZ, RZ, -R3 ;  /* 0x000000ffff277224 */ /* 0x000fe400078e0a03 */
[----:B------:R-:W-:Y:S02]  /*f6f0*/  IMAD R32, R21, UR4, RZ ;  /* 0x0000000415207c24 */ /* 0x000fe4000f8e02ff */
[----:B------:R-:W-:Y:S02]  /*f700*/  IMAD.IADD R37, R37, 0x1, R31 ;  /* 0x0000000125257824 */ /* 0x000fe400078e021f */
[----:B------:R-:W-:Y:S02]  /*f710*/  IMAD R21, R0, R39, R38 ;  /* 0x0000002700157224 */ /* 0x000fe400078e0226 */
[----:B------:R-:W-:-:S02]  /*f720*/  IMAD R31, R3, UR5, R32 ;  /* 0x00000005031f7c24 */ /* 0x000fc4000f8e0220 */
[----:B------:R-:W-:Y:S01]  /*f730*/  IMAD.WIDE.U32 R36, R3, UR4, R36 ;  /* 0x0000000403247c25 */ /* 0x000fe2000f8e0024 */
[----:B------:R-:W-:Y:S01]  /*f740*/  SHF.R.S32.HI R0, RZ, 0x1f, R21 ;  /* 0x0000001fff007819 */ /* 0x000fe20000011415 */
[----:B------:R-:W-:Y:S02]  /*f750*/  ULDC.64 UR4, c[0x0][0xad8] ;  /* 0x0002b60000047ab9 */ /* 0x000fe40000000a00 */
[----:B------:R-:W-:Y:S01]  /*f760*/  IMAD R41, R66, 0xc0, R30 ;  /* 0x000000c042297824 */ /* 0x000fe200078e021e */
[----:B------:R-:W-:Y:S01]  /*f770*/  IADD3 R37, R37, R31, RZ ;  /* 0x0000001f25257210 */ /* 0x000fe20007ffe0ff */
[----:B------:R-:W-:-:S04]  /*f780*/  IMAD R0, R0, UR4, RZ ;  /* 0x0000000400007c24 */ /* 0x000fc8000f8e02ff */
[C---:B------:R-:W-:Y:S02]  /*f790*/  IMAD R3, R21.reuse, UR5, R0 ;  /* 0x0000000515037c24 */ /* 0x040fe4000f8e0200 */
[----:B------:R-:W-:Y:S01]  /*f7a0*/  IMAD.WIDE.U32 R36, R21, UR4, R36 ;  /* 0x0000000415247c25 */ /* 0x000fe2000f8e0024 */
[----:B------:R-:W-:-:S03]  /*f7b0*/  ULDC.64 UR4, c[0x0][0xa80] ;  /* 0x0002a00000047ab9 */ /* 0x000fc60000000a00 */
[----:B------:R-:W-:Y:S01]  /*f7c0*/  IMAD.IADD R3, R37, 0x1, R3 ;  /* 0x0000000125037824 */ /* 0x000fe200078e0203 */
[C---:B------:R-:W-:Y:S01]  /*f7d0*/  LEA R32, P0, R36.reuse, UR4, 0x1 ;  /* 0x0000000424207c11 */ /* 0x040fe2000f8008ff */
[----:B------:R-:W-:Y:S01]  /*f7e0*/  ULDC UR4, c[0x0][0xac8] ;  /* 0x0002b20000047ab9 */ /* 0x000fe20000000800 */
[----:B------:R-:W-:Y:S02]  /*f7f0*/  VIADD R21, R41, 0x60 ;  /* 0x0000006029157836 */ /* 0x000fe40000000000 */
[----:B------:R-:W-:Y:S01]  /*f800*/  LEA.HI.X R40, R36, UR5, R3, 0x1, P0 ;  /* 0x0000000524287c11 */ /* 0x000fe200080f0c03 */
[----:B0-----:R-:W-:Y:S01]  /*f810*/  SHFL.IDX PT, R38, R32, 0x1, 0x181f ;  /* 0x00381f0020267f89 */ /* 0x001fe200000e0000 */
[----:B------:R-:W-:Y:S01]  /*f820*/  ISETP.GE.AND P0, PT, R29, UR4, PT ;  /* 0x000000041d007c0c */ /* 0x000fe2000bf06270 */
[C---:B------:R-:W-:Y:S02]  /*f830*/  VIADD R3, R41.reuse, 0x30 ;  /* 0x0000003029037836 */ /* 0x040fe40000000000 */
[----:B------:R-:W0:Y:S01]  /*f840*/  SHFL.IDX PT, R36, R32, RZ, 0x181f ;  /* 0x00181fff20247589 */ /* 0x000e2200000e0000 */
[-C--:B------:R-:W-:Y:S01]  /*f850*/  ISETP.GE.OR P3, PT, R41, R20.reuse, P0 ;  /* 0x000000142900720c */ /* 0x080fe20000766670 */
[----:B------:R-:W-:Y:S01]  /*f860*/  VIADD R0, R2, 0x30820 ;  /* 0x0003082002007836 */ /* 0x000fe20000000000 */
[-C--:B------:R-:W-:Y:S01]  /*f870*/  ISETP.GE.OR P2, PT, R3, R20.reuse, P0 ;  /* 0x000000140300720c */ /* 0x080fe20000746670 */
[----:B------:R-:W1:Y:S01]  /*f880*/  SHFL.IDX PT, R31, R40, RZ, 0x181f ;  /* 0x00181fff281f7589 */ /* 0x000e6200000e0000 */
[-C--:B------:R-:W-:Y:S01]  /*f890*/  ISETP.GE.OR P1, PT, R21, R20.reuse, P0 ;  /* 0x000000141500720c */ /* 0x080fe20000726670 */
[----:B------:R-:W-:Y:S01]  /*f8a0*/  VIADD R3, R41, 0x90 ;  /* 0x0000009029037836 */ /* 0x000fe20000000000 */
[----:B------:R-:W-:Y:S01]  /*f8b0*/  PRMT R0, RZ, 0x654, R0 ;  /* 0x00000654ff007816 */ /* 0x000fe20000000000 */
[----:B------:R-:W1:Y:S03]  /*f8c0*/  SHFL.IDX PT, R42, R32, 0x2, 0x181f ;  /* 0x00581f00202a7f89 */ /* 0x000e6600000e0000 */
[----:B------:R0:W-:Y:S01]  /*f8d0*/  SYNCS.ARRIVE.TRANS64.RED.A1T0 RZ, [R0+URZ], RZ ;  /* 0x000000ff00ff79a7 */ /* 0x0001e2000810043f */
[----:B------:R-:W1:Y:S01]  /*f8e0*/  SHFL.IDX PT, R37, R40, 0x1, 0x181f ;  /* 0x00381f0028257f89 */ /* 0x000e6200000e0000 */
[----:B------:R-:W-:-:S03]  /*f8f0*/  ISETP.GE.OR P0, PT, R3, R20, P0 ;  /* 0x000000140300720c */ /* 0x000fc60000706670 */
[----:B------:R-:W1:Y:S04]  /*f900*/  SHFL.IDX PT, R39, R40, 0x2, 0x181f ;  /* 0x00581f0028277f89 */ /* 0x000e6800000e0000 */
[----:B------:R-:W2:Y:S01]  /*f910*/  SHFL.IDX PT, R32, R32, 0x3, 0x181f ;  /* 0x00781f0020207f89 */ /* 0x000ea200000e0000 */
[----:B0-----:R-:W-:-:S03]  /*f920*/  @!P3 LEA R30, P5, R29, R36, 0x1 ;  /* 0x000000241d1eb211 */ /* 0x001fc600078a08ff */
[----:B------:R-:W0:Y:S01]  /*f930*/  SHFL.IDX PT, R40, R40, 0x3, 0x181f ;  /* 0x00781f0028287f89 */ /* 0x000e2200000e0000 */
[C---:B------:R-:W-:Y:S02]  /*f940*/  @!P2 LEA R36, P4, R29.reuse, R38, 0x1 ;  /* 0x000000261d24a211 */ /* 0x040fe400078808ff */
[C-C-:B-1----:R-:W-:Y:S02]  /*f950*/  @!P3 LEA.HI.X R31, R29.reuse, R31, R28.reuse, 0x1, P5 ;  /* 0x0000001f1d1fb211 */ /* 0x142fe400028f0c1c */
[C---:B------:R-:W-:Y:S02]  /*f960*/  @!P1 LEA R38, P5, R29.reuse, R42, 0x1 ;  /* 0x0000002a1d269211 */ /* 0x040fe400078a08ff */
[C-C-:B------:R-:W-:Y:S02]  /*f970*/  @!P2 LEA.HI.X R37, R29.reuse, R37, R28.reuse, 0x1, P4 ;  /* 0x000000251d25a211 */ /* 0x140fe400020f0c1c */
[----:B------:R-:W-:Y:S01]  /*f980*/  @!P1 LEA.HI.X R39, R29, R39, R28, 0x1, P5 ;  /* 0x000000271d279211 */ /* 0x000fe200028f0c1c */
[----:B--2---:R2:W-:Y:S04]  /*f990*/  @!P3 ST.E.128 desc[UR56][R30.64], R8 ;  /* 0x000000081e00b985 */ /* 0x0045e8000c101d38 */
[----:B---3--:R2:W-:Y:S04]  /*f9a0*/  @!P2 ST.E.128 desc[UR56][R36.64], R12 ;  /* 0x0000000c2400a985 */ /* 0x0085e8000c101d38 */
[----:B----4-:R2:W-:Y:S01]  /*f9b0*/  @!P1 ST.E.128 desc[UR56][R38.64], R24 ;  /* 0x0000001826009985 */ /* 0x0105e2000c101d38 */
[----:B0-----:R-:W-:Y:S05]  /*f9c0*/  @P0 BRA `(.L_x_13163) ;  /* 0x0000000800580947 */ /* 0x001fea0003800000 */
[----:B--2---:R-:W-:-:S04]  /*f9d0*/  LEA R8, P0, R29, R32, 0x1 ;  /* 0x000000201d087211 */ /* 0x004fc800078008ff */
[----:B------:R-:W-:-:S05]  /*f9e0*/  LEA.HI.X R9, R29, R40, R28, 0x1, P0 ;  /* 0x000000281d097211 */ /* 0x000fca00000f0c1c */
[----:B-----5:R3:W-:Y:S01]  /*f9f0*/  ST.E.128 desc[UR56][R8.64], R4 ;  /* 0x0000000408007985 */ /* 0x0207e2000c101d38 */
[----:B------:R-:W-:Y:S05]  /*fa00*/  BRA `(.L_x_13163) ;  /* 0x0000000800487947 */ /* 0x000fea0003800000 */
.L_x_13161:
[----:B------:R-:W-:Y:S01]  /*fa10*/  ULDC.64 UR4, c[0x0][0xc00] ;  /* 0x0003000000047ab9 */ /* 0x000fe20000000a00 */
[----:B------:R-:W-:Y:S01]  /*fa20*/  MOV R0, RZ ;  /* 0x000000ff00007202 */ /* 0x000fe20000000f00 */
[----:B------:R-:W0:Y:S01]  /*fa30*/  LDC R27, c[0x0][0xbe8] ;  /* 0x0002fa00ff1b7b82 */ /* 0x000e220000000800 */
[----:B------:R-:W-:Y:S02]  /*fa40*/  ISETP.NE.U32.AND P0, PT, RZ, UR4, PT ;  /* 0x00000004ff007c0c */ /* 0x000fe4000bf05070 */
[----:B------:R-:W-:Y:S02]  /*fa50*/  IADD3 R4, P1, R62, UR4, RZ ;  /* 0x000000043e047c10 */ /* 0x000fe4000ff3e0ff */
[----:B------:R-:W-:Y:S02]  /*fa60*/  ISETP.NE.AND.EX P0, PT, RZ, UR5, PT, P0 ;  /* 0x00000005ff007c0c */ /* 0x000fe4000bf05300 */
[----:B------:R-:W-:Y:S01]  /*fa70*/  IADD3.X R5, R64, UR5, RZ, P1, !PT ;  /* 0x0000000540057c10 */ /* 0x000fe20008ffe4ff */
[----:B------:R-:W-:-:S02]  /*fa80*/  ULDC.64 UR4, c[0x0][0xc08] ;  /* 0x0003020000047ab9 */ /* 0x000fc40000000a00 */
        /* <DEDUP_REMOVED lines=10> */
[----:B------:R-:W0:Y:S01]  /*fb30*/  @P2 LDC R31, c[0x0][0xbec] ;  /* 0x0002fb00ff1f2b82 */ /* 0x000e220000000800 */
[----:B-1----:R-:W-:Y:S05]  /*fb40*/  @P1 BRA `(.L_x_13164) ;  /* 0x0000000000101947 */ /* 0x002fea0003800000 */
[----:B------:R-:W-:Y:S05]  /*fb50*/  @!P0 BRA `(.L_x_13164) ;  /* 0x00000000000c8947 */ /* 0x000fea0003800000 */
[----:B------:R-:W2:Y:S04]  /*fb60*/  LDG.E R7, desc[UR56][R4.64] ;  /* 0x0000003804077981 */ /* 0x000ea8000c1e1900 */
[----:B-----5:R-:W2:Y:S02]  /*fb70*/  LDG.E R8, desc[UR56][R4.64+0x4] ;  /* 0x0000043804087981 */ /* 0x020ea4000c1e1900 */
[----:B--2---:R-:W-:-:S07]  /*fb80*/  IMAD.IADD R8, R8, 0x1, -R7 ;  /* 0x0000000108087824 */ /* 0x004fce00078e0a07 */
.L_x_13164:
        /* <DEDUP_REMOVED lines=10> */
[----:B--2---:R-:W-:Y:S02]  /*fc30*/  IMAD R5, R8, R11, RZ ;  /* 0x0000000b08057224 */ /* 0x004fe400078e02ff */
[----:B-1----:R-:W-:-:S04]  /*fc40*/  IMAD R4, R26, 0xc0, R4 ;  /* 0x000000c01a047824 */ /* 0x002fc800078e0204 */
[----:B------:R-:W-:-:S05]  /*fc50*/  VIADD R10, R4, 0xffffff80 ;  /* 0xffffff80040a7836 */ /* 0x000fca0000000000 */
        /* <DEDUP_REMOVED lines=9> */
[----:B------:R-:W1:Y:S01]  /*fcf0*/  @P0 LDC R21, c[0x0][0xbec] ;  /* 0x0002fb00ff150b82 */ /* 0x000e620000000800 */
[----:B------:R-:W-:Y:S01]  /*fd00*/  IMAD R9, R14, UR5, R9 ;  /* 0x000000050e097c24 */ /* 0x000fe2000f8e0209 */
[----:B------:R-:W-:-:S03]  /*fd10*/  ULDC.64 UR4, c[0x0][0xb98] ;  /* 0x0002e60000047ab9 */ /* 0x000fc60000000a00 */
[----:B------:R-:W-:-:S03]  /*fd20*/  IMAD.IADD R5, R5, 0x1, R9 ;  /* 0x0000000105057824 */ /* 0x000fc600078e0209 */
[----:B------:R-:W2:Y:S01]  /*fd30*/  @P0 LDC R25, c[0x0][0xbf0] ;  /* 0x0002fc00ff190b82 */ /* 0x000ea20000000800 */
[----:B------:R-:W-:-:S04]  /*fd40*/  IMAD.WIDE.U32 R4, R15, UR4, R4 ;  /* 0x000000040f047c25 */ /* 0x000fc8000f8e0004 */
[----:B-1----:R-:W-:-:S05]  /*fd50*/  @P0 IMAD.HI.U32 R6, R10, R21, RZ ;  /* 0x000000150a060227 */ /* 0x002fca00078e00ff */
[----:B--2---:R-:W-:Y:S01]  /*fd60*/  @P0 SHF.R.U32.HI R7, RZ, R25, R6 ;  /* 0x00000019ff070219 */ /* 0x004fe20000011606 */
        /* <DEDUP_REMOVED lines=18> */
.L_x_13166:
[----:B------:R-:W-:Y:S05]  /*fe90*/  BSYNC B1 ;  /* 0x0000000000017941 */ /* 0x000fea0003800000 */
.L_x_13165:
[----:B------:R-:W2:Y:S01]  /*fea0*/  @P2 LDC R9, c[0x0][0xbf0] ;  /* 0x0002fc00ff092b82 */ /* 0x000ea20000000800 */
[----:B------:R-:W-:Y:S01]  /*feb0*/  ULDC.64 UR4, c[0x0][0xaa0] ;  /* 0x0002a80000047ab9 */ /* 0x000fe20000000a00 */
[----:B------:R-:W-:Y:S01]  /*fec0*/  IMAD R3, R3, 0x30, R30 ;  /* 0x0000003003037824 */ /* 0x000fe200078e021e */
[----:B------:R-:W-:Y:S01]  /*fed0*/  ULDC.64 UR6, c[0x0][0xa80] ;  /* 0x0002a00000067ab9 */ /* 0x000fe20000000a00 */
[----:B-1----:R-:W-:Y:S02]  /*fee0*/  IMAD R5, R13, UR4, RZ ;  /* 0x000000040d057c24 */ /* 0x002fe4000f8e02ff */
[----:B------:R-:W-:Y:S02]  /*fef0*/  IMAD R10, R26, 0xc0, R3 ;  /* 0x000000c01a0a7824 */ /* 0x000fe400078e0203 */
[C---:B------:R-:W-:Y:S02]  /*ff00*/  IMAD R7, R0.reuse, UR5, R5 ;  /* 0x0000000500077c24 */ /* 0x040fe4000f8e0205 */
[----:B------:R-:W-:Y:S01]  /*ff10*/  IMAD.WIDE.U32 R4, R0, UR4, RZ ;  /* 0x0000000400047c25 */ /* 0x000fe2000f8e00ff */
[----:B------:R-:W-:Y:S01]  /*ff20*/  ULDC.64 UR4, c[0x0][0xae8] ;  /* 0x0002ba0000047ab9 */ /* 0x000fe20000000a00 */
[----:B------:R-:W-:-:S02]  /*ff30*/  MOV R3, R10 ;  /* 0x0000000a00037202 */ /* 0x000fc40000000f00 */
[----:B------:R-:W-:Y:S02]  /*ff40*/  IMAD R0, R12, UR4, RZ ;  /* 0x000000040c007c24 */ /* 0x000fe4000f8e02ff */
[----:B------:R-:W-:Y:S02]  /*ff50*/  IMAD.IADD R5, R5, 0x1, R7 ;  /* 0x0000000105057824 */ /* 0x000fe400078e0207 */
[----:B------:R-:W-:Y:S02]  /*ff60*/  IMAD R7, R14, UR5, R0 ;  /* 0x000000050e077c24 */ /* 0x000fe4000f8e0200 */
[----:B0-----:R-:W-:-:S04]  /*ff70*/  @P2 IMAD.HI.U32 R0, R10, R31, RZ ;  /* 0x0000001f0a002227 */ /* 0x001fc800078e00ff */
[----:B------:R-:W-:Y:S01]  /*ff80*/  IMAD.WIDE.U32 R4, R14, UR4, R4 ;  /* 0x000000040e047c25 */ /* 0x000fe2000f8e0004 */
[----:B--2---:R-:W-:Y:S01]  /*ff90*/  @P2 SHF.R.U32.HI R3, RZ, R9, R0 ;  /* 0x00000009ff032219 */ /* 0x004fe20000011600 */
        /* <DEDUP_REMOVED lines=19> */
[----:B------:R-:W-:Y:S02]  /*100d0*/  ULDC UR4, c[0x0][0xac8] ;  /* 0x0002b20000047ab9 */ /* 0x000fe40000000800 */
[----:B------:R-:W-:Y:S01]  /*100e0*/  ISETP.GE.AND P0, PT, R29, UR4, PT ;  /* 0x000000041d007c0c */ /* 0x000fe2000bf06270 */
[----:B------:R-:W-:Y:S01]  /*100f0*/  IMAD.IADD R3, R21, 0x1, R3 ;  /* 0x0000000115037824 */ /* 0x000fe200078e0203 */
[----:B------:R-:W-:Y:S01]  /*10100*/  LEA R7, P1, R20, UR6, 0x1 ;  /* 0x0000000614077c11 */ /* 0x000fe2000f8208ff */
[----:B------:R-:W-:-:S03]  /*10110*/  UMOV UR4, 0xffffffff ;  /* 0xffffffff00047882 */ /* 0x000fc60000000000 */
[----:B------:R-:W-:Y:S01]  /*10120*/  LEA.HI.X R20, R20, UR7, R3, 0x1, P1 ;  /* 0x0000000714147c11 */ /* 0x000fe200088f0c03 */
[----:B------:R-:W-:Y:S08]  /*10130*/  BRA.DIV UR4, `(.L_x_13167) ;  /* 0x0000006a04f87947 */ /* 0x000ff0000b800000 */
[----:B------:R-:W0:Y:S01]  /*10140*/  SHFL.IDX PT, R3, R7, RZ, 0x181f ;  /* 0x00181fff07037589 */ /* 0x000e2200000e0000 */
[----:B------:R-:W-:Y:S02]  /*10150*/  IMAD R21, R8, R27, RZ ;  /* 0x0000001b08157224 */ /* 0x000fe400078e02ff */
[----:B------:R-:W-:Y:S01]  /*10160*/  IMAD R24, R26, 0xc0, R30 ;  /* 0x000000c01a187824 */ /* 0x000fe200078e021e */
[----:B------:R-:W1:Y:S03]  /*10170*/  SHFL.IDX PT, R0, R20, RZ, 0x181f ;  /* 0x00181fff14007589 */ /* 0x000e6600000e0000 */
[C---:B------:R-:W-:Y:S01]  /*10180*/  VIADD R10, R24.reuse, 0x60 ;  /* 0x00000060180a7836 */ /* 0x040fe20000000000 */
[----:B------:R-:W2:Y:S01]  /*10190*/  SHFL.IDX PT, R5, R7, 0x1, 0x181f ;  /* 0x00381f0007057f89 */ /* 0x000ea200000e0000 */
[CC--:B------:R-:W-:Y:S02]  /*101a0*/  ISETP.GE.OR P2, PT, R24.reuse, R21.reuse, P0 ;  /* 0x000000151800720c */ /* 0x0c0fe40000746670 */
[----:B------:R-:W-:Y:S01]  /*101b0*/  IADD3 R8, R24, 0x30, RZ ;  /* 0x0000003018087810 */ /* 0x000fe20007ffe0ff */
[----:B------:R-:W3:Y:S01]  /*101c0*/  SHFL.IDX PT, R14, R7, 0x2, 0x181f ;  /* 0x00581f00070e7f89 */ /* 0x000ee200000e0000 */
[----:B------:R-:W-:-:S02]  /*101d0*/  ISETP.GE.OR P4, PT, R10, R21, P0 ;  /* 0x000000150a00720c */ /* 0x000fc40000786670 */
[----:B------:R-:W-:Y:S01]  /*101e0*/  ISETP.GE.OR P3, PT, R8, R21, P0 ;  /* 0x000000150800720c */ /* 0x000fe20000766670 */
[----:B------:R-:W4:Y:S04]  /*101f0*/  SHFL.IDX PT, R4, R20, 0x1, 0x181f ;  /* 0x00381f0014047f89 */ /* 0x000f2800000e0000 */
[----:B------:R-:W5:Y:S02]  /*10200*/  SHFL.IDX PT, R6, R20, 0x2, 0x181f ;  /* 0x00581f0014067f89 */ /* 0x000f6400000e0000 */
[----:B0-----:R-:W-:-:S04]  /*10210*/  @!P2 LEA R10, P5, R29, R3, 0x1 ;  /* 0x000000031d0aa211 */ /* 0x001fc800078a08ff */
[C---:B-1----:R-:W-:Y:S02]  /*10220*/  @!P2 LEA.HI.X R3, R29.reuse, R0, R28, 0x1, P5 ;  /* 0x000000001d03a211 */ /* 0x042fe400028f0c1c */
[----:B------:R0:W1:Y:S01]  /*10230*/  SHFL.IDX PT, R0, R20, 0x3, 0x181f ;  /* 0x00781f0014007f89 */ /* 0x00006200000e0000 */
[C---:B--2---:R-:W-:Y:S02]  /*10240*/  @!P3 LEA R8, P1, R29.reuse, R5, 0x1 ;  /* 0x000000051d08b211 */ /* 0x044fe400078208ff */
[----:B------:R-:W-:Y:S01]  /*10250*/  @!P2 IMAD.MOV.U32 R11, RZ, RZ, R3 ;  /* 0x000000ffff0ba224 */ /* 0x000fe200078e0003 */
[----:B---3--:R-:W-:-:S04]  /*10260*/  @!P4 LEA R25, P5, R29, R14, 0x1 ;  /* 0x0000000e1d19c211 */ /* 0x008fc800078a08ff */
[----:B------:R0:W-:Y:S01]  /*10270*/  @!P2 ST.E.128 desc[UR56][R10.64], RZ ;  /* 0x000000ff0a00a985 */ /* 0x0001e2000c101d38 */
[C-C-:B----4-:R-:W-:Y:S01]  /*10280*/  @!P3 LEA.HI.X R9, R29.reuse, R4, R28.reuse, 0x1, P1 ;  /* 0x000000041d09b211 */ /* 0x150fe200008f0c1c */
[----:B------:R-:W-:Y:S02]  /*10290*/  @!P4 IMAD.MOV.U32 R4, RZ, RZ, R25 ;  /* 0x000000ffff04c224 */ /* 0x000fe400078e0019 */
[----:B------:R0:W2:Y:S01]  /*102a0*/  SHFL.IDX PT, R14, R7, 0x3, 0x181f ;  /* 0x00781f00070e7f89 */ /* 0x0000a200000e0000 */
[----:B-----5:R-:W-:-:S03]  /*102b0*/  @!P4 LEA.HI.X R5, R29, R6, R28, 0x1, P5 ;  /* 0x000000061d05c211 */ /* 0x020fc600028f0c1c */
[----:B------:R0:W-:Y:S04]  /*102c0*/  @!P3 ST.E.128 desc[UR56][R8.64], RZ ;  /* 0x000000ff0800b985 */ /* 0x0001e8000c101d38 */
[----:B------:R0:W-:Y:S02]  /*102d0*/  @!P4 ST.E.128 desc[UR56][R4.64], RZ ;  /* 0x000000ff0400c985 */ /* 0x0001e4000c101d38 */
.L_x_13340:
[----:B------:R-:W-:-:S05]  /*102e0*/  VIADD R24, R24, 0x90 ;  /* 0x0000009018187836 */ /* 0x000fca0000000000 */
[----:B------:R-:W-:-:S13]  /*102f0*/  ISETP.GE.OR P0, PT, R24, R21, P0 ;  /* 0x000000151800720c */ /* 0x000fda0000706670 */
[----:B--2---:R-:W-:-:S04]  /*10300*/  @!P0 LEA R14, P1, R29, R14, 0x1 ;  /* 0x0000000e1d0e8211 */ /* 0x004fc800078208ff */
[----:B-1----:R-:W-:-:S05]  /*10310*/  @!P0 LEA.HI.X R15, R29, R0, R28, 0x1, P1 ;  /* 0x000000001d0f8211 */ /* 0x002fca00008f0c1c */
[----:B------:R1:W-:Y:S04]  /*10320*/  @!P0 ST.E.128 desc[UR56][R14.64], RZ ;  /* 0x000000ff0e008985 */ /* 0x0003e8000c101d38 */
.L_x_13163:
[----:B------:R-:W-:Y:S05]  /*10330*/  BSYNC B0 ;  /* 0x0000000000007941 */ /* 0x000fea0003800000 */
.L_x_13160:
[----:B------:R-:W-:Y:S02]  /*10340*/  ULDC UR4, c[0x0][0xc3c] ;  /* 0x00030f0000047ab9 */ /* 0x000fe40000000800 */
[----:B------:R-:W-:-:S13]  /*10350*/  ISETP.GE.AND P0, PT, R35, UR4, PT ;  /* 0x0000000423007c0c */ /* 0x000fda000bf06270 */
[----:B------:R-:W-:Y:S05]  /*10360*/  @!P0 BRA `(.L_x_13168) ;  /* 0xffffff0c009c8947 */ /* 0x000fea000383ffff */
[----:B------:R-:W-:Y:S05]  /*10370*/  BRA `(.L_x_13048) ;  /* 0x0000006000787947 */ /* 0x000fea0003800000 */
.L_x_13046:
        /* <DEDUP_REMOVED lines=18> */
.L_x_13169:
        /* <DEDUP_REMOVED lines=42> */
.L_x_13175:
        /* <DEDUP_REMOVED lines=12> */
.L_x_13174:
[----:B------:R-:W-:Y:S05]  /*10800*/  BSYNC B0 ;  /* 0x0000000000007941 */ /* 0x000fea0003800000 */
.L_x_13173:
        /* <DEDUP_REMOVED lines=21> */
.L_x_13171:
        /* <DEDUP_REMOVED lines=15> */
.L_x_13176:
        /* <DEDUP_REMOVED lines=9> */
[----:B------:R-:W-:Y:S01]  /*10ae0*/  IMAD.HI.U32 R2, R3, R7, R2 ;  /* 0x0000000703027227 */ /* 0x000fe200078e0002 */
[----:B------:R-:W-:-:S03]  /*10af0*/  MOV R3, R6 ;  /* 0x0000000600037202 */ /* 0x000fc60000000f00 */
        /* <DEDUP_REMOVED lines=17> */
.L_x_13172:
[----:B------:R-:W-:Y:S02]  /*10c10*/  IMAD.MOV.U32 R17, RZ, RZ, RZ ;  /* 0x000000ffff117224 */ /* 0x000fe400078e00ff */
[----:B------:R-:W-:Y:S02]  /*10c20*/  IMAD.U32 R16, RZ, RZ, UR6 ;  /* 0x00000006ff107e24 */ /* 0x000fe4000f8e00ff */
[----:B------:R-:W-:-:S07]  /*10c30*/  IMAD.MOV.U32 R18, RZ, RZ, RZ ;  /* 0x000000ffff127224 */ /* 0x000fce00078e00ff */
.L_x_13177:
[----:B------:R-:W-:-:S13]  /*10c40*/  ISETP.NE.AND P0, PT, R5, RZ, PT ;  /* 0x000000ff0500720c */ /* 0x000fda0003f05270 */
[----:B------:R-:W0:Y:S01]  /*10c50*/  @!P0 S2R R3, SR_CgaCtaId ;  /* 0x0000000000038919 */ /* 0x000e220000008800 */
[----:B------:R-:W-:-:S04]  /*10c60*/  @!P0 MOV R0, 0x400 ;  /* 0x0000040000008802 */ /* 0x000fc80000000f00 */
[----:B0-----:R-:W-:-:S05]  /*10c70*/  @!P0 LEA R0, R3, R0, 0x18 ;  /* 0x0000000003008211 */ /* 0x001fca00078ec0ff */
[----:B------:R0:W-:Y:S01]  /*10c80*/  @!P0 STS.128 [R0+0x308d0], R16 ;  /* 0x0308d01000008388 */ /* 0x0001e20000000c00 */
[----:B------:R-:W-:Y:S06]  /*10c90*/  BAR.ARV 0x5, 0x200 ;  /* 0x0148000000007b1d */ /* 0x000fec0000002000 */
.L_x_13170:
[----:B------:R2:W-:Y:S01]  /*10ca0*/  STL [R1+0x24], RZ ;  /* 0x000024ff01007387 */ /* 0x0005e20000100800 */
[----:B------:R-:W-:Y:S01]  /*10cb0*/  ULDC UR4, c[0x0][0xc3c] ;  /* 0x00030f0000047ab9 */ /* 0x000fe20000000800 */
[----:B------:R-:W-:Y:S01]  /*10cc0*/  MOV R26, 0x1 ;  /* 0x00000001001a7802 */ /* 0x000fe20000000f00 */
[----:B------:R-:W-:Y:S01]  /*10cd0*/  IMAD.MOV.U32 R23, RZ, RZ, RZ ;  /* 0x000000ffff177224 */ /* 0x000fe200078e00ff */
[----:B-1----:R-:W-:-:S13]  /*10ce0*/  ISETP.GE.AND P0, PT, R19, UR4, PT ;  /* 0x0000000413007c0c */ /* 0x002fda000bf06270 */
[----:B--2---:R-:W-:Y:S05]  /*10cf0*/  @P0 BRA `(.L_x_13178) ;  /* 0x00000054003c0947 */ /* 0x004fea0003800000 */
[----:B------:R-:W1:Y:S01]  /*10d00*/  S2R R5, SR_TID.X ;  /* 0x0000000000057919 */ /* 0x000e620000002100 */
[----:B------:R-:W2:Y:S01]  /*10d10*/  S2UR UR5, SR_CgaCtaId ;  /* 0x00000000000579c3 */ /* 0x000ea20000008800 */
[----:B------:R-:W-:Y:S01]  /*10d20*/  UMOV UR4, 0x400 ;  /* 0x0000040000047882 */ /* 0x000fe20000000000 */
[----:B------:R-:W-:Y:S01]  /*10d30*/  BSSY B8, `(.L_x_13178) ;  /* 0x000054b000087945 */ /* 0x000fe20003800000 */
[----:B------:R-:W-:Y:S01]  /*10d40*/  IMAD.MOV.U32 R26, RZ, RZ, 0x1 ;  /* 0x00000001ff1a7424 */ /* 0x000fe200078e00ff */
[----:B------:R-:W-:Y:S01]  /*10d50*/  MOV R23, RZ ;  /* 0x000000ff00177202 */ /* 0x000fe20000000f00 */
[----:B------:R-:W-:Y:S01]  /*10d60*/  IMAD.MOV.U32 R29, RZ, RZ, RZ ;  /* 0x000000ffff1d7224 */ /* 0x000fe200078e00ff */
[----:B------:R-:W-:Y:S01]  /*10d70*/  ULDC.64 UR38, c[0x0][0x198] ;  /* 0x0000660000267ab9 */ /* 0x000fe20000000a00 */
[----:B------:R-:W-:Y:S01]  /*10d80*/  ULDC UR36, c[0x0][0xc] ;  /* 0x0000030000247ab9 */ /* 0x000fe20000000800 */
[----:B--2---:R-:W-:-:S06]  /*10d90*/  ULEA UR4, UR5, UR4, 0x18 ;  /* 0x0000000405047291 */ /* 0x004fcc000f8ec03f */
[----:B------:R-:W-:Y:S01]  /*10da0*/  IMAD.U32 R22, RZ, RZ, UR4 ;  /* 0x00000004ff167e24 */ /* 0x000fe2000f8e00ff */
[C---:B-1----:R-:W-:Y:S01]  /*10db0*/  LOP3.LUT R4, R5.reuse, 0x7f, RZ, 0xc0, !PT ;  /* 0x0000007f05047812 */ /* 0x042fe200078ec0ff */
[----:B0-----:R-:W-:-:S04]  /*10dc0*/  IMAD.SHL.U32 R0, R5, 0x8, RZ ;  /* 0x0000000805007824 */ /* 0x001fc800078e00ff */
[----:B------:R-:W-:Y:S01]  /*10dd0*/  IMAD.SHL.U32 R3, R4, 0x8, RZ ;  /* 0x0000000804037824 */ /* 0x000fe200078e00ff */
[----:B------:R-:W-:Y:S02]  /*10de0*/  LOP3.LUT R2, R0, 0x1f8, RZ, 0xc0, !PT ;  /* 0x000001f800027812 */ /* 0x000fe400078ec0ff */
[----:B------:R-:W-:Y:S02]  /*10df0*/  SHF.R.U32.HI R4, RZ, 0x3, R4 ;  /* 0x00000003ff047819 */ /* 0x000fe40000011604 */
[----:B------:R-:W-:-:S04]  /*10e00*/  LOP3.LUT R2, R2, 0x38, R5, 0x78, !PT ;  /* 0x0000003802027812 */ /* 0x000fc800078e7805 */
[----:B------:R-:W-:Y:S01]  /*10e10*/  LOP3.LUT R3, R2, 0x200, R3, 0xf8, !PT ;  /* 0x0000020002037812 */ /* 0x000fe200078ef803 */
[----:B------:R-:W-:Y:S02]  /*10e20*/  IMAD.SHL.U32 R2, R5, 0x10, RZ ;  /* 0x0000001005027824 */ /* 0x000fe400078e00ff */
[----:B------:R-:W-:Y:S02]  /*10e30*/  IMAD.MOV.U32 R5, RZ, RZ, 0x1 ;  /* 0x00000001ff057424 */ /* 0x000fe400078e00ff */
[----:B------:R-:W-:Y:S01]  /*10e40*/  IMAD R0, R3, 0x2, R22 ;  /* 0x0000000203007824 */ /* 0x000fe200078e0216 */
[----:B------:R-:W-:Y:S02]  /*10e50*/  LOP3.LUT R2, R4, 0x70, R2, 0xf8, !PT ;  /* 0x0000007004027812 */ /* 0x000fe400078ef802 */
[----:B------:R0:W-:Y:S04]  /*10e60*/  STL [R1+0x4], R5 ;  /* 0x0000040501007387 */ /* 0x0001e80000100800 */
[----:B------:R0:W-:Y:S04]  /*10e70*/  STL [R1+0xc], R0 ;  /* 0x00000c0001007387 */ /* 0x0001e80000100800 */
[----:B------:R0:W-:Y:S02]  /*10e80*/  STL [R1+0x24], RZ ;  /* 0x000024ff01007387 */ /* 0x0001e40000100800 */
.L_x_13300:
[----:B-1----:R-:W1:Y:S02]  /*10e90*/  LDC.64 R2, c[0x0][0xc88] ;  /* 0x00032200ff027b82 */ /* 0x002e640000000a00 */
[----:B-1----:R-:W-:-:S05]  /*10ea0*/  IMAD.WIDE R2, R19, 0x4, R2 ;  /* 0x0000000413027825 */ /* 0x002fca00078e0202 */
[----:B0-----:R-:W0:Y:S01]  /*10eb0*/  LDG.E R13, desc[UR56][R2.64] ;  /* 0x00000038020d7981 */ /* 0x001e22000c1e1900 */
[----:B------:R-:W-:Y:S05]  /*10ec0*/  YIELD ;  /* 0x0000000000007946 */ /* 0x000fea0003800000 */
[----:B------:R-:W-:Y:S01]  /*10ed0*/  ULDC.64 UR4, c[0x0][0xa28] ;  /* 0x00028a0000047ab9 */ /* 0x000fe20000000a00 */
[----:B------:R-:W-:Y:S01]  /*10ee0*/  ULDC.64 UR6, c[0x0][0xa00] ;  /* 0x0002800000067ab9 */ /* 0x000fe20000000a00 */
[----:B------:R-:W-:Y:S02]  /*10ef0*/  ISETP.NE.U32.AND P0, PT, RZ, UR4, PT ;  /* 0x00000004ff007c0c */ /* 0x000fe4000bf05070 */
[----:B------:R-:W-:Y:S01]  /*10f00*/  CS2R R8, SRZ ;  /* 0x0000000000087805 */ /* 0x000fe2000001ff00 */
[----:B------:R-:W-:Y:S01]  /*10f10*/  ULDC.64 UR8, c[0x0][0xa18] ;  /* 0x0002860000087ab9 */ /* 0x000fe20000000a00 */
[----:B------:R-:W-:-:S02]  /*10f20*/  ISETP.NE.AND.EX P1, PT, RZ, UR5, PT, P0 ;  /* 0x00000005ff007c0c */ /* 0x000fc4000bf25300 */
[----:B------:R-:W-:-:S04]  /*10f30*/  ISETP.NE.U32.AND P0, PT, RZ, UR6, PT ;  /* 0x00000006ff007c0c */ /* 0x000fc8000bf05070 */
[----:B------:R-:W-:Y:S02]  /*10f40*/  ISETP.NE.AND.EX P0, PT, RZ, UR7, PT, P0 ;  /* 0x00000007ff007c0c */ /* 0x000fe4000bf05300 */
[----:B0-----:R-:W-:Y:S01]  /*10f50*/  SHF.R.S32.HI R0, RZ, 0x1f, R13 ;  /* 0x0000001fff007819 */ /* 0x001fe2000001140d */
[----:B------:R-:W-:-:S04]  /*10f60*/  IMAD.SHL.U32 R24, R13, 0x4, RZ ;  /* 0x000000040d187824 */ /* 0x000fc800078e00ff */
[C---:B------:R-:W-:Y:S01]  /*10f70*/  @P1 LEA R4, P2, R13.reuse, UR4, 0x2 ;  /* 0x000000040d041c11 */ /* 0x040fe2000f8410ff */
[----:B------:R-:W-:Y:S01]  /*10f80*/  STL [R1+0x10], R13 ;  /* 0x0000100d01007387 */ /* 0x000fe20000100800 */
[C-C-:B------:R-:W-:Y:S02]  /*10f90*/  SHF.L.U64.HI R12, R13.reuse, 0x2, R0.reuse ;  /* 0x000000020d0c7819 */ /* 0x140fe40000010200 */
[----:B------:R-:W-:Y:S01]  /*10fa0*/  @P1 LEA.HI.X R5, R13, UR5, R0, 0x2, P2 ;  /* 0x000000050d051c11 */ /* 0x000fe200090f1400 */
[----:B------:R-:W-:Y:S01]  /*10fb0*/  ULDC.64 UR4, c[0x0][0xa08] ;  /* 0x0002820000047ab9 */ /* 0x000fe20000000a00 */
[----:B------:R-:W-:Y:S01]  /*10fc0*/  IADD3 R2, P2, R24, UR6, RZ ;  /* 0x0000000618027c10 */ /* 0x000fe2000ff5e0ff */
[----:B------:R0:W-:Y:S03]  /*10fd0*/  STL [R1+0x30], R0 ;  /* 0x0000300001007387 */ /* 0x0001e60000100800 */
[----:B------:R-:W-:Y:S01]  /*10fe0*/  IADD3.X R3, R12, UR7, RZ, P2, !PT ;  /* 0x000000070c037c10 */ /* 0x000fe200097fe4ff */
[----:B------:R-:W-:Y:S01]  /*10ff0*/  ULDC.64 UR6, c[0x0][0xa10] ;  /* 0x0002840000067ab9 */ /* 0x000fe20000000a00 */
[----:B------:R-:W-:Y:S01]  /*11000*/  ISETP.NE.U32.AND P3, PT, RZ, UR8, PT ;  /* 0x00000008ff007c0c */ /* 0x000fe2000bf65070 */
[----:B------:R1:W5:Y:S04]  /*11010*/  @P1 LDG.E R8, desc[UR56][R4.64] ;  /* 0x0000003804081981 */ /* 0x000368000c1e1900 */
[----:B--2---:R-:W2:Y:S01]  /*11020*/  @P0 LDG.E R9, desc[UR56][R2.64] ;  /* 0x0000003802090981 */ /* 0x004ea2000c1e1900 */
[----:B------:R-:W-:-:S02]  /*11030*/  ISETP.NE.AND.EX P3, PT, RZ, UR9, PT, P3 ;  /* 0x00000009ff007c0c */ /* 0x000fc4000bf65330 */
[----:B------:R-:W-:Y:S01]  /*11040*/  IADD3 R6, P4, R24, UR4, RZ ;  /* 0x0000000418067c10 */ /* 0x000fe2000ff9e0ff */
[----:B------:R-:W-:Y:S03]  /*11050*/  STL [R1+0x8], R12 ;  /* 0x0000080c01007387 */ /* 0x000fe60000100800 */
[----:B------:R-:W-:Y:S02]  /*11060*/  IADD3.X R7, R12, UR5, RZ, P4, !PT ;  /* 0x000000050c077c10 */ /* 0x000fe4000a7fe4ff */
[----:B-1----:R-:W-:Y:S02]  /*11070*/  IADD3 R4, P4, R24, UR6, RZ ;  /* 0x0000000618047c10 */ /* 0x002fe4000ff9e0ff */
[----:B------:R-:W-:Y:S02]  /*11080*/  ISETP.NE.U32.AND P1, PT, RZ, UR4, PT ;  /* 0x00000004ff007c0c */ /* 0x000fe4000bf25070 */
[----:B------:R-:W-:Y:S01]  /*11090*/  IADD3.X R5, R12, UR7, RZ, P4, !PT ;  /* 0x000000070c057c10 */ /* 0x000fe2000a7fe4ff */
[----:B------:R-:W-:Y:S01]  /*110a0*/  ULDC UR4, c[0x0][0x288] ;  /* 0x0000a20000047ab9 */ /* 0x000fe20000000800 */
[----:B------:R-:W-:-:S02]  /*110b0*/  ISETP.NE.U32.AND P2, PT, RZ, UR6, PT ;  /* 0x00000006ff007c0c */ /* 0x000fc4000bf45070 */
[----:B------:R-:W-:Y:S02]  /*110c0*/  @P3 IADD3 R10, P4, R24, UR8, RZ ;  /* 0x00000008180a3c10 */ /* 0x000fe4000ff9e0ff */
[----:B------:R-:W-:Y:S02]  /*110d0*/  ISETP.NE.AND.EX P1, PT, RZ, UR5, PT, P1 ;  /* 0x00000005ff007c0c */ /* 0x000fe4000bf25310 */
[----:B------:R-:W-:Y:S02]  /*110e0*/  ISETP.NE.AND.EX P2, PT, RZ, UR7, PT, P2 ;  /* 0x00000007ff007c0c */ /* 0x000fe4000bf45320 */
[----:B------:R-:W-:Y:S01]  /*110f0*/  @P3 IADD3.X R11, R12, UR9, RZ, P4, !PT ;  /* 0x000000090c0b3c10 */ /* 0x000fe2000a7fe4ff */
[----:B0-----:R-:W-:Y:S01]  /*11100*/  IMAD.MOV.U32 R0, RZ, RZ, RZ ;  /* 0x000000ffff007224 */ /* 0x001fe200078e00ff */
[----:B------:R-:W-:-:S07]  /*11110*/  MOV R28, RZ ;  /* 0x000000ff001c7202 */ /* 0x000fce0000000f00 */
[----:B------:R-:W5:Y:S04]  /*11120*/  @P1 LDG.E R28, desc[UR56][R6.64] ;  /* 0x00000038061c1981 */ /* 0x000f68000c1e1900 */
        /* <DEDUP_REMOVED lines=15> */
[----:B------:R-:W-:Y:S06]  /*11220*/  @P3 BRA `(.L_x_13179) ;  /* 0x0000000000143947 */ /* 0x000fec0003800000 */
[----:B------:R-:W-:Y:S05]  /*11230*/  @!P0 BRA `(.L_x_13179) ;  /* 0x0000000000108947 */ /* 0x000fea0003800000 */
[----:B------:R-:W2:Y:S04]  /*11240*/  LDG.E R11, desc[UR56][R2.64] ;  /* 0x00000038020b7981 */ /* 0x000ea8000c1e1900 */
[----:B------:R-:W2:Y:S02]  /*11250*/  LDG.E R2, desc[UR56][R2.64+0x4] ;  /* 0x0000043802027981 */ /* 0x000ea4000c1e1900 */
[----:B--2---:R-:W-:-:S05]  /*11260*/  IMAD.IADD R2, R2, 0x1, -R11 ;  /* 0x0000000102027824 */ /* 0x004fca00078e0a0b */
[----:B------:R0:W-:Y:S02]  /*11270*/  STL [R1+0x38], R2 ;  /* 0x0000380201007387 */ /* 0x0001e40000100800 */
.L_x_13179:
[----:B------:R-:W-:Y:S01]  /*11280*/  ULDC.64 UR4, c[0x0][0xa20] ;  /* 0x0002880000047ab9 */ /* 0x000fe20000000a00 */
[----:B-----5:R-:W-:Y:S01]  /*11290*/  IADD3 R28, R28, R8, RZ ;  /* 0x000000081c1c7210 */ /* 0x020fe20007ffe0ff */
[----:B------:R-:W-:Y:S01]  /*112a0*/  IMAD.MOV.U32 R25, RZ, RZ, R13 ;  /* 0x000000ffff197224 */ /* 0x000fe200078e000d */
[----:B------:R-:W-:-:S04]  /*112b0*/  ISETP.NE.U32.AND P0, PT, RZ, UR4, PT ;  /* 0x00000004ff007c0c */ /* 0x000fc8000bf05070 */
[----:B------:R-:W-:-:S13]  /*112c0*/  ISETP.NE.AND.EX P0, PT, RZ, UR5, PT, P0 ;  /* 0x00000005ff007c0c */ /* 0x000fda000bf05300 */
[----:B------:R-:W-:Y:S05]  /*112d0*/  @!P0 BRA `(.L_x_13180) ;  /* 0x0000000000108947 */ /* 0x000fea0003800000 */
[----:B0-----:R-:W-:-:S04]  /*112e0*/  IADD3 R2, P0, R24, UR4, RZ ;  /* 0x0000000418027c10 */ /* 0x001fc8000ff1e0ff */
[----:B------:R-:W-:-:S05]  /*112f0*/  IADD3.X R3, R12, UR5, RZ, P0, !PT ;  /* 0x000000050c037c10 */ /* 0x000fca00087fe4ff */
[----:B------:R1:W5:Y:S01]  /*11300*/  LDG.E R10, desc[UR56][R2.64] ;  /* 0x00000038020a7981 */ /* 0x000362000c1e1900 */
[----:B------:R-:W-:Y:S05]  /*11310*/  BRA `(.L_x_13181) ;  /* 0x0000000000107947 */ /* 0x000fea0003800000 */
.L_x_13180:
[----:B------:R-:W-:Y:S05]  /*11320*/  @!P1 BRA `(.L_x_13181) ;  /* 0x00000000000c9947 */ /* 0x000fea0003800000 */
[----:B------:R-:W2:Y:S04]  /*11330*/  LDG.E R10, desc[UR56][R6.64] ;  /* 0x00000038060a7981 */ /* 0x000ea8000c1e1900 */
[----:B------:R-:W2:Y:S02]  /*11340*/  LDG.E R6, desc[UR56][R6.64+0x4] ;  /* 0x0000043806067981 */ /* 0x000ea4000c1e1900 */
[----:B--2---:R-:W-:-:S07]  /*11350*/  IMAD.IADD R10, R6, 0x1, -R10 ;  /* 0x00000001060a7824 */ /* 0x004fce00078e0a0a */
.L_x_13181:
[----:B01----:R-:W2:Y:S01]  /*11360*/  @P2 LDG.E R2, desc[UR56][R4.64] ;  /* 0x0000003804022981 */ /* 0x003ea2000c1e1900 */
[----:B-----5:R-:W-:-:S03]  /*11370*/  IMAD.IADD R10, R10, 0x1, -R8 ;  /* 0x000000010a0a7824 */ /* 0x020fc600078e0a08 */
[----:B------:R-:W2:Y:S01]  /*11380*/  @P2 LDG.E R4, desc[UR56][R4.64+0x4] ;  /* 0x0000043804042981 */ /* 0x000ea2000c1e1900 */
[----:B------:R-:W-:Y:S01]  /*11390*/  BSSY B0, `(.L_x_13182) ;  /* 0x00000e2000007945 */ /* 0x000fe20003800000 */
[----:B--2---:R-:W-:-:S04]  /*113a0*/  @P2 IMAD.IADD R9, R4, 0x1, -R2 ;  /* 0x0000000104092824 */ /* 0x004fc800078e0a02 */
[----:B------:R-:W-:-:S05]  /*113b0*/  IMAD.IADD R3, R10, 0x1, R9 ;  /* 0x000000010a037824 */ /* 0x000fca00078e0209 */
[----:B------:R-:W-:Y:S01]  /*113c0*/  IADD3 R2, R3, 0xbf, RZ ;  /* 0x000000bf03027810 */ /* 0x000fe20007ffe0ff */
[----:B------:R0:W-:Y:S04]  /*113d0*/  STL [R1+0x34], R3 ;  /* 0x0000340301007387 */ /* 0x0001e80000100800 */
[----:B------:R-:W-:-:S05]  /*113e0*/  IMAD.HI R2, R2, 0x2aaaaaab, RZ ;  /* 0x2aaaaaab02027827 */ /* 0x000fca00078e02ff */
[----:B0-----:R-:W-:-:S04]  /*113f0*/  SHF.R.U32.HI R3, RZ, 0x1f, R2 ;  /* 0x0000001fff037819 */ /* 0x001fc80000011602 */
[----:B------:R-:W-:-:S05]  /*11400*/  LEA.HI.SX32 R4, R2, R3, 0x1b ;  /* 0x0000000302047211 */ /* 0x000fca00078fdaff */
[--C-:B------:R-:W-:Y:S02]  /*11410*/  IMAD R2, R4, 0xc0, -R10.reuse ;  /* 0x000000c004027824 */ /* 0x100fe400078e0a0a */
[----:B------:R-:W-:-:S03]  /*11420*/  IMAD.MOV R10, RZ, RZ, -R10 ;  /* 0x000000ffff0a7224 */ /* 0x000fc600078e0a0a */
[----:B------:R-:W-:Y:S02]  /*11430*/  VIMNMX R2, R2, R9, PT ;  /* 0x0000000902027248 */ /* 0x000fe40003fe0100 */
[----:B------:R-:W-:-:S04]  /*11440*/  VIMNMX R10, RZ, R10, !PT ;  /* 0x0000000aff0a7248 */ /* 0x000fc80007fe0100 */
[----:B------:R-:W-:Y:S01]  /*11450*/  ISETP.GT.AND P0, PT, R2, R10, PT ;  /* 0x0000000a0200720c */ /* 0x000fe20003f04270 */
[----:B------:R0:W-:-:S12]  /*11460*/  STL [R1+0x18], R4 ;  /* 0x0000180401007387 */ /* 0x0001d80000100800 */
[----:B0-----:R-:W-:Y:S02]  /*11470*/  @P0 VIADD R4, R2, 0xbf ;  /* 0x000000bf02040836 */ /* 0x001fe40000000000 */
[----:B------:R-:W-:-:S04]  /*11480*/  IMAD.WIDE.U32 R2, R10, -0x55555555, RZ ;  /* 0xaaaaaaab0a027825 */ /* 0x000fc800078e00ff */
[----:B------:R-:W-:Y:S01]  /*11490*/  @P0 IMAD.HI R2, R4, 0x2aaaaaab, RZ ;  /* 0x2aaaaaab04020827 */ /* 0x000fe200078e02ff */
[----:B------:R-:W-:-:S04]  /*114a0*/  SHF.R.U32.HI R3, RZ, 0x7, R3 ;  /* 0x00000007ff037819 */ /* 0x000fc80000011603 */
[----:B------:R-:W-:Y:S01]  /*114b0*/  @P0 SHF.R.U32.HI R5, RZ, 0x1f, R2 ;  /* 0x0000001fff050819 */ /* 0x000fe20000011602 */
[----:B------:R-:W-:-:S03]  /*114c0*/  IMAD.MOV.U32 R4, RZ, RZ, R3 ;  /* 0x000000ffff047224 */ /* 0x000fc600078e0003 */
[----:B------:R-:W-:-:S04]  /*114d0*/  @P0 LEA.HI.SX32 R4, R2, R5, 0x1b ;  /* 0x0000000502040211 */ /* 0x000fc800078fdaff */
[----:B------:R-:W-:Y:S02]  /*114e0*/  ISETP.GT.AND P1, PT, R4, R3, PT ;  /* 0x000000030400720c */ /* 0x000fe40003f24270 */
[----:B------:R-:W-:-:S11]  /*114f0*/  PLOP3.LUT P0, PT, PT, PT, PT, 0x80, 0x0 ;  /* 0x000000000000781c */ /* 0x000fd60003f0f070 */
        /* <DEDUP_REMOVED lines=8> */
.L_x_13343:
[----:B-1----:R-:W-:Y:S02]  /*11580*/  ISETP.NE.AND P0, PT, R14, RZ, PT ;  /* 0x000000ff0e00720c */ /* 0x002fe40003f05270 */
[----:B------:R-:W-:-:S11]  /*11590*/  PLOP3.LUT P6, PT, PT, PT, PT, 0x8, 0x0 ;  /* 0x000000000000781c */ /* 0x000fd60003fce170 */
[----:B------:R-:W-:Y:S05]  /*115a0*/  @P0 BRA `(.L_x_13185) ;  /* 0x00000000000c0947 */ /* 0x000fea0003800000 */
[----:B------:R-:W-:-:S03]  /*115b0*/  UMOV UR4, 0xffffffff ;  /* 0xffffffff00047882 */ /* 0x000fc60000000000 */
[----:B------:R-:W-:Y:S05]  /*115c0*/  BRA.DIV UR4, `(.L_x_13186) ;  /* 0x0000005e04087947 */ /* 0x000fea000b800000 */
[----:B------:R-:W-:-:S13]  /*115d0*/  ELECT P6, URZ, PT ;  /* 0x00000000003f782f */ /* 0x000fda00038c0000 */
.L_x_13185:
        /* <DEDUP_REMOVED lines=9> */
.L_x_13346:
[----:B------:R-:W-:Y:S05]  /*11670*/  BSYNC B1 ;  /* 0x0000000000017941 */ /* 0x000fea0003800000 */
.L_x_13187:
[----:B------:R-:W-:Y:S04]  /*11680*/  BSSY B1, `(.L_x_13189) ;  /* 0x000004e000017945 */ /* 0x000fe80003800000 */
[----:B------:R-:W-:Y:S05]  /*11690*/  @!P6 BRA `(.L_x_13190) ;  /* 0x000000040030e947 */ /* 0x000fea0003800000 */
[----:B------:R-:W0:Y:S01]  /*116a0*/  LDL R8, [R1+0x4] ;  /* 0x0000040001087983 */ /* 0x000e220000100800 */
[----:B------:R-:W1:Y:S02]  /*116b0*/  S2R R6, SR_TID.X ;  /* 0x0000000000067919 */ /* 0x000e640000002100 */
[----:B-1----:R-:W-:Y:S02]  /*116c0*/  LOP3.LUT R7, R6, 0x7f, RZ, 0xc0, !PT ;  /* 0x0000007f06077812 */ /* 0x002fe400078ec0ff */
[----:B------:R-:W-:Y:S01]  /*116d0*/  LEA R6, R29, R22, 0x3 ;  /* 0x000000161d067211 */ /* 0x000fe200078e18ff */
[----:B------:R-:W-:Y:S01]  /*116e0*/  BSSY B2, `(.L_x_13191) ;  /* 0x0000005000027945 */ /* 0x000fe20003800000 */
[----:B------:R-:W-:Y:S02]  /*116f0*/  ISETP.NE.AND P1, PT, R7, RZ, PT ;  /* 0x000000ff0700720c */ /* 0x000fe40003f25270 */
[----:B0-----:R-:W-:-:S04]  /*11700*/  SHF.L.U32 R5, R8, 0x1f, RZ ;  /* 0x0000001f08057819 */ /* 0x001fc800000006ff */
[----:B------:R-:W0:Y:S02]  /*11710*/  SYNCS.PHASECHK.TRANS64.TRYWAIT P0, [R6+URZ+0x308a0], R5 ;  /* 0x0308a005060075a7 */ /* 0x000e24000800017f */
[----:B0-----:R-:W-:Y:S05]  /*11720*/  @!P0 BRA `(.L_x_13192) ;  /* 0x0000005800e48947 */ /* 0x001fea0003800000 */
.L_x_13347:
[----:B------:R-:W-:Y:S05]  /*11730*/  BSYNC B2 ;  /* 0x0000000000027941 */ /* 0x000fea0003800000 */
.L_x_13191:
[----:B------:R-:W-:Y:S04]  /*11740*/  BSSY B2, `(.L_x_13193) ;  /* 0x0000009000027945 */ /* 0x000fe80003800000 */
[----:B------:R-:W-:Y:S05]  /*11750*/  @P1 BRA `(.L_x_13194) ;  /* 0x00000000001c1947 */ /* 0x000fea0003800000 */
[----:B------:R-:W1:Y:S02]  /*11760*/  S2R R7, SR_TID.X ;  /* 0x0000000000077919 */ /* 0x000e640000002100 */
[----:B-1----:R-:W-:Y:S01]  /*11770*/  LOP3.LUT R8, R7, 0x1f, RZ, 0xc0, !PT ;  /* 0x0000001f07087812 */ /* 0x002fe200078ec0ff */
[----:B------:R-:W-:-:S03]  /*11780*/  IMAD.MOV.U32 R7, RZ, RZ, 0x6000 ;  /* 0x00006000ff077424 */ /* 0x000fc600078e00ff */
[----:B------:R-:W-:Y:S01]  /*11790*/  ISETP.NE.AND P0, PT, R8, RZ, PT ;  /* 0x000000ff0800720c */ /* 0x000fe20003f05270 */
[----:B------:R1:W-:-:S12]  /*117a0*/  SYNCS.ARRIVE.TRANS64 RZ, [R6+URZ+0x30890], R7 ;  /* 0x0308900706ff79a7 */ /* 0x0003d8000800003f */
[----:B-1----:R-:W-:Y:S05]  /*117b0*/  @!P0 BRA `(.L_x_13194) ;  /* 0x0000000000048947 */ /* 0x002fea0003800000 */
[----:B------:R-:W-:Y:S01]  /*117c0*/  BPT.TRAP 0x1 ;  /* 0x000000040000795c */ /* 0x000fe20000300000 */
.L_x_13194:
[----:B------:R-:W-:Y:S05]  /*117d0*/  BSYNC B2 ;  /* 0x0000000000027941 */ /* 0x000fea0003800000 */
.L_x_13193:
        /* <DEDUP_REMOVED lines=8> */
[----:B------:R-:W-:Y:S01]  /*11860*/  VIADD R8, R6, 0x30890 ;  /* 0x0003089006087836 */ /* 0x000fe20000000000 */
[----:B------:R-:W-:Y:S01]  /*11870*/  UMOV UR6, 0x0 ;  /* 0x0000000000067882 */ /* 0x000fe20000000000 */
[----:B------:R-:W-:Y:S01]  /*11880*/  VIADD R9, R10, 0x12400 ;  /* 0x000124000a097836 */ /* 0x000fe20000000000 */
[----:B------:R-:W-:-:S09]  /*11890*/  UMOV UR7, 0x12f00000 ;  /* 0x12f0000000077882 */ /* 0x000fd20000000000 */
.L_x_13195:
        /* <DEDUP_REMOVED lines=13> */
.L_x_13348:
[----:B------:R-:W-:Y:S05]  /*11970*/  BSYNC B2 ;  /* 0x0000000000027941 */ /* 0x000fea0003800000 */
.L_x_13196:
[----:B------:R-:W-:Y:S01]  /*11980*/  BSSY B2, `(.L_x_13198) ;  /* 0x000000b000027945 */ /* 0x000fe20003800000 */
[----:B------:R-:W-:Y:S01]  /*11990*/  MOV R8, 0x0 ;  /* 0x0000000000087802 */ /* 0x000fe20000000f00 */
[----:B------:R-:W-:Y:S02]  /*119a0*/  IMAD.MOV.U32 R9, RZ, RZ, 0x12f00000 ;  /* 0x12f00000ff097424 */ /* 0x000fe400078e00ff */
[----:B------:R-:W-:Y:S05]  /*119b0*/  @P1 BRA `(.L_x_13199) ;  /* 0x00000000001c1947 */ /* 0x000fea0003800000 */
[----:B------:R-:W2:Y:S01]  /*119c0*/  S2R R12, SR_TID.X ;  /* 0x00000000000c7919 */ /* 0x000ea20000002100 */
[----:B01----:R-:W-:-:S04]  /*119d0*/  IMAD.MOV.U32 R5, RZ, RZ, 0x6000 ;  /* 0x00006000ff057424 */ /* 0x003fc800078e00ff */
[----:B------:R3:W-:Y:S01]  /*119e0*/  SYNCS.ARRIVE.TRANS64 RZ, [R6+URZ+0x308b0], R5 ;  /* 0x0308b00506ff79a7 */ /* 0x0007e2000800003f */
[----:B--2---:R-:W-:-:S04]  /*119f0*/  LOP3.LUT R12, R12, 0x1f, RZ, 0xc0, !PT ;  /* 0x0000001f0c0c7812 */ /* 0x004fc800078ec0ff */
[----:B------:R-:W-:-:S13]  /*11a00*/  ISETP.NE.AND P0, PT, R12, RZ, PT ;  /* 0x000000ff0c00720c */ /* 0x000fda0003f05270 */
[----:B---3--:R-:W-:Y:S05]  /*11a10*/  @!P0 BRA `(.L_x_13199) ;  /* 0x0000000000048947 */ /* 0x008fea0003800000 */
[----:B------:R-:W-:Y:S01]  /*11a20*/  BPT.TRAP 0x1 ;  /* 0x000000040000795c */ /* 0x000fe20000300000 */
.L_x_13199:
[----:B------:R-:W-:Y:S05]  /*11a30*/  BSYNC B2 ;  /* 0x0000000000027941 */ /* 0x000fea0003800000 */
.L_x_13198:
[----:B------:R-:W-:Y:S01]  /*11a40*/  R2UR UR10, R11 ;  /* 0x000000000b0a72ca */ /* 0x000fe200000e0000 */
[----:B------:R-:W-:Y:S01]  /*11a50*/  UIADD3 UR4, UP0, UR38, 0x670, URZ ;  /* 0x0000067026047890 */ /* 0x000fe2000ff1e03f */
[----:B------:R-:W-:Y:S01]  /*11a60*/  R2UR UR6, R8 ;  /* 0x00000000080672ca */ /* 0x000fe200000e0000 */
[----:B------:R-:W-:Y:S01]  /*11a70*/  VIADD R10, R10, 0x400 ;  /* 0x000004000a0a7836 */ /* 0x000fe20000000000 */
[----:B------:R-:W-:Y:S01]  /*11a80*/  R2UR UR7, R9 ;  /* 0x00000000090772ca */ /* 0x000fe200000e0000 */
[----:B01----:R-:W-:Y:S01]  /*11a90*/  VIADD R6, R6, 0x308b0 ;  /* 0x000308b006067836 */ /* 0x003fe20000000000 */
[----:B------:R-:W-:Y:S01]  /*11aa0*/  PLOP3.LUT P0, PT, PT, PT, PT, 0x80, 0x0 ;  /* 0x000000000000781c */ /* 0x000fe20003f0f070 */
[----:B------:R-:W-:-:S12]  /*11ab0*/  UIADD3.X UR5, URZ, UR39, URZ, UP0, !UPT ;  /* 0x000000273f057290 */ /* 0x000fd800087fe43f */
.L_x_13200:
        /* <DEDUP_REMOVED lines=10> */
.L_x_13190:
[----:B------:R-:W-:Y:S05]  /*11b60*/  BSYNC B1 ;  /* 0x0000000000017941 */ /* 0x000fea0003800000 */
.L_x_13189:
[----:B------:R-:W2:Y:S01]  /*11b70*/  LDL.LU R8, [R1+0x4] ;  /* 0x0000040001087983 */ /* 0x000ea20000300800 */
[----:B------:R-:W-:Y:S01]  /*11b80*/  VIADD R29, R29, 0x1 ;  /* 0x000000011d1d7836 */ /* 0x000fe20000000000 */
[----:B------:R-:W-:Y:S02]  /*11b90*/  IADD3 R4, R4, -0x2, RZ ;  /* 0xfffffffe04047810 */ /* 0x000fe40007ffe0ff */
[----:B------:R-:W-:Y:S02]  /*11ba0*/  PLOP3.LUT P0, PT, PT, PT, PT, 0x8, 0x0 ;  /* 0x000000000000781c */ /* 0x000fe40003f0e170 */
[----:B------:R-:W-:Y:S02]  /*11bb0*/  ISETP.NE.AND P1, PT, R29, 0x2, PT ;  /* 0x000000021d00780c */ /* 0x000fe40003f25270 */
[----:B------:R-:W-:Y:S02]  /*11bc0*/  ISETP.GE.AND P2, PT, R4, R3, PT ;  /* 0x000000030400720c */ /* 0x000fe40003f46270 */
[----:B0-----:R-:W-:-:S02]  /*11bd0*/  SEL R5, RZ, 0x1, P1 ;  /* 0x00000001ff057807 */ /* 0x001fc40000800000 */
[----:B------:R-:W-:Y:S02]  /*11be0*/  SEL R29, R29, RZ, P1 ;  /* 0x000000ff1d1d7207 */ /* 0x000fe40000800000 */
[----:B--2---:R-:W-:-:S05]  /*11bf0*/  LOP3.LUT R8, R8, R5, RZ, 0x3c, !PT ;  /* 0x0000000508087212 */ /* 0x004fca00078e3cff */
[----:B------:R0:W-:Y:S02]  /*11c00*/  STL [R1+0x4], R8 ;  /* 0x0000040801007387 */ /* 0x0001e40000100800 */
[----:B------:R-:W-:Y:S05]  /*11c10*/  @!P2 BRA `(.L_x_13183) ;  /* 0x000000040064a947 */ /* 0x000fea0003800000 */
.L_x_13213:
[----:B------:R-:W-:Y:S05]  /*11c20*/  YIELD ;  /* 0x0000000000007946 */ /* 0x000fea0003800000 */
[----:B------:R-:W-:Y:S04]  /*11c30*/  BSSY B1, `(.L_x_13201) ;  /* 0x000004d000017945 */ /* 0x000fe80003800000 */
[----:B-1----:R-:W-:Y:S05]  /*11c40*/  @!P6 BRA `(.L_x_13202) ;  /* 0x00000004002ce947 */ /* 0x002fea0003800000 */
[----:B------:R-:W2:Y:S01]  /*11c50*/  LDL R6, [R1+0x4] ;  /* 0x0000040001067983 */ /* 0x000ea20000100800 */
[----:B------:R-:W1:Y:S02]  /*11c60*/  S2R R5, SR_TID.X ;  /* 0x0000000000057919 */ /* 0x000e640000002100 */
[----:B-1----:R-:W-:Y:S01]  /*11c70*/  LOP3.LUT R7, R5, 0x7f, RZ, 0xc0, !PT ;  /* 0x0000007f05077812 */ /* 0x002fe200078ec0ff */
[----:B------:R-:W-:Y:S01]  /*11c80*/  IMAD R5, R29, 0x8, R22 ;  /* 0x000000081d057824 */ /* 0x000fe200078e0216 */
[----:B------:R-:W-:Y:S02]  /*11c90*/  BSSY B2, `(.L_x_13203) ;  /* 0x0000005000027945 */ /* 0x000fe40003800000 */
[----:B------:R-:W-:Y:S02]  /*11ca0*/  ISETP.NE.AND P2, PT, R7, RZ, PT ;  /* 0x000000ff0700720c */ /* 0x000fe40003f45270 */
[----:B--2---:R-:W-:-:S04]  /*11cb0*/  SHF.L.U32 R6, R6, 0x1f, RZ ;  /* 0x0000001f06067819 */ /* 0x004fc800000006ff */
[----:B------:R-:W1:Y:S02]  /*11cc0*/  SYNCS.PHASECHK.TRANS64.TRYWAIT P1, [R5+URZ+0x308a0], R6 ;  /* 0x0308a006050075a7 */ /* 0x000e64000802017f */
[----:B-1----:R-:W-:Y:S05]  /*11cd0*/  @!P1 BRA `(.L_x_13204) ;  /* 0x0000005400a09947 */ /* 0x002fea0003800000 */
.L_x_13349:
[----:B------:R-:W-:Y:S05]  /*11ce0*/  BSYNC B2 ;  /* 0x0000000000027941 */ /* 0x000fea0003800000 */
.L_x_13203:
[----:B------:R-:W-:Y:S04]  /*11cf0*/  BSSY B2, `(.L_x_13205) ;  /* 0x0000009000027945 */ /* 0x000fe80003800000 */
[----:B------:R-:W-:Y:S05]  /*11d00*/  @P2 BRA `(.L_x_13206) ;  /* 0x00000000001c2947 */ /* 0x000fea0003800000 */
[----:B------:R-:W0:Y:S02]  /*11d10*/  S2R R7, SR_TID.X ;  /* 0x0000000000077919 */ /* 0x000e240000002100 */
[----:B0-----:R-:W-:Y:S01]  /*11d20*/  LOP3.LUT R8, R7, 0x1f, RZ, 0xc0, !PT ;  /* 0x0000001f07087812 */ /* 0x001fe200078ec0ff */
[----:B------:R-:W-:-:S03]  /*11d30*/  IMAD.MOV.U32 R7, RZ, RZ, 0x6000 ;  /* 0x00006000ff077424 */ /* 0x000fc600078e00ff */
[----:B------:R-:W-:Y:S01]  /*11d40*/  ISETP.NE.AND P1, PT, R8, RZ, PT ;  /* 0x000000ff0800720c */ /* 0x000fe20003f25270 */
[----:B------:R2:W-:-:S12]  /*11d50*/  SYNCS.ARRIVE.TRANS64 RZ, [R5+URZ+0x30890], R7 ;  /* 0x0308900705ff79a7 */ /* 0x0005d8000800003f */
[----:B--2---:R-:W-:Y:S05]  /*11d60*/  @!P1 BRA `(.L_x_13206) ;  /* 0x0000000000049947 */ /* 0x004fea0003800000 */
[----:B------:R-:W-:Y:S01]  /*11d70*/  BPT.TRAP 0x1 ;  /* 0x000000040000795c */ /* 0x000fe20000300000 */
.L_x_13206:
[----:B------:R-:W-:Y:S05]  /*11d80*/  BSYNC B2 ;  /* 0x0000000000027941 */ /* 0x000fea0003800000 */
.L_x_13205:
[----:B------:R-:W-:Y:S01]  /*11d90*/  IMAD.MOV.U32 R11, RZ, RZ, RZ ;  /* 0x000000ffff0b7224 */ /* 0x000fe200078e00ff */
[----:B------:R-:W-:Y:S01]  /*11da0*/  UIADD3 UR4, UP0, UR38, 0x570, URZ ;  /* 0x0000057026047890 */ /* 0x000fe2000ff1e03f */
[----:B------:R-:W-:Y:S01]  /*11db0*/  IMAD R7, R29, 0x6000, R22 ;  /* 0x000060001d077824 */ /* 0x000fe200078e0216 */
[----:B------:R-:W-:Y:S01]  /*11dc0*/  PLOP3.LUT P1, PT, PT, PT, PT, 0x80, 0x0 ;  /* 0x000000000000781c */ /* 0x000fe20003f2f070 */
[----:B0-----:R-:W-:Y:S01]  /*11dd0*/  IMAD R8, R4, 0xc0, R0 ;  /* 0x000000c004087824 */ /* 0x001fe200078e0200 */
[----:B------:R-:W-:Y:S01]  /*11de0*/  R2UR UR10, R11 ;  /* 0x000000000b0a72ca */ /* 0x000fe200000e0000 */
[----:B------:R-:W-:Y:S01]  /*11df0*/  VIADD R9, R5, 0x30890 ;  /* 0x0003089005097836 */ /* 0x000fe20000000000 */
[----:B------:R-:W-:Y:S01]  /*11e00*/  UIADD3.X UR5, URZ, UR39, URZ, UP0, !UPT ;  /* 0x000000273f057290 */ /* 0x000fe200087fe43f */
[----:B------:R-:W-:Y:S01]  /*11e10*/  VIADD R10, R7, 0x12400 ;  /* 0x00012400070a7836 */ /* 0x000fe20000000000 */
[----:B------:R-:W-:Y:S01]  /*11e20*/  UMOV UR6, 0x0 ;  /* 0x0000000000067882 */ /* 0x000fe20000000000 */
[----:B------:R-:W-:-:S10]  /*11e30*/  UMOV UR7, 0x12f00000 ;  /* 0x12f0000000077882 */ /* 0x000fd40000000000 */
.L_x_13207:
        /* <DEDUP_REMOVED lines=13> */
.L_x_13350:
[----:B------:R-:W-:Y:S05]  /*11f10*/  BSYNC B2 ;  /* 0x0000000000027941 */ /* 0x000fea0003800000 */
.L_x_13208:
        /* <DEDUP_REMOVED lines=11> */
.L_x_13211:
[----:B------:R-:W-:Y:S05]  /*11fd0*/  BSYNC B2 ;  /* 0x0000000000027941 */ /* 0x000fea0003800000 */
.L_x_13210:
        /* <DEDUP_REMOVED lines=8> */
.L_x_13212:
        /* <DEDUP_REMOVED lines=10> */
.L_x_13202:
[----:B------:R-:W-:Y:S05]  /*12100*/  BSYNC B1 ;  /* 0x0000000000017941 */ /* 0x000fea0003800000 */
.L_x_13201:
[----:B------:R-:W2:Y:S01]  /*12110*/  LDL.LU R6, [R1+0x4] ;  /* 0x0000040001067983 */ /* 0x000ea20000300800 */
[----:B------:R-:W-:Y:S01]  /*12120*/  VIADD R29, R29, 0x1 ;  /* 0x000000011d1d7836 */ /* 0x000fe20000000000 */
[C---:B------:R-:W-:Y:S02]  /*12130*/  ISETP.GT.AND P2, PT, R4.reuse, R3, PT ;  /* 0x000000030400720c */ /* 0x040fe40003f44270 */
[----:B------:R-:W-:Y:S02]  /*12140*/  IADD3 R4, R4, -0x1, RZ ;  /* 0xffffffff04047810 */ /* 0x000fe40007ffe0ff */
[----:B------:R-:W-:-:S04]  /*12150*/  ISETP.NE.AND P1, PT, R29, 0x2, PT ;  /* 0x000000021d00780c */ /* 0x000fc80003f25270 */
[----:B------:R-:W-:Y:S02]  /*12160*/  SEL R5, RZ, 0x1, P1 ;  /* 0x00000001ff057807 */ /* 0x000fe40000800000 */
[----:B------:R-:W-:Y:S02]  /*12170*/  SEL R29, R29, RZ, P1 ;  /* 0x000000ff1d1d7207 */ /* 0x000fe40000800000 */
[----:B--2---:R-:W-:-:S05]  /*12180*/  LOP3.LUT R6, R6, R5, RZ, 0x3c, !PT ;  /* 0x0000000506067212 */ /* 0x004fca00078e3cff */
[----:B------:R1:W-:Y:S01]  /*12190*/  STL [R1+0x4], R6 ;  /* 0x0000040601007387 */ /* 0x0003e20000100800 */
[----:B------:R-:W-:Y:S05]  /*121a0*/  @P2 BRA `(.L_x_13213) ;  /* 0xfffffff8009c2947 */ /* 0x000fea000383ffff */
.L_x_13183:
[----:B------:R-:W-:Y:S05]  /*121b0*/  BSYNC B0 ;  /* 0x0000000000007941 */ /* 0x000fea0003800000 */
.L_x_13182:
[----:B------:R-:W2:Y:S01]  /*121c0*/  LDL R5, [R1+0x34] ;  /* 0x0000340001057983 */ /* 0x000ea20000100800 */
[----:B------:R-:W-:Y:S05]  /*121d0*/  @!P0 WARPSYNC.ALL ;  /* 0x0000000000008948 */ /* 0x000fea0003800000 */
[----:B------:R-:W-:Y:S06]  /*121e0*/  @!P0 BAR.SYNC.DEFER_BLOCKING 0xc, 0x200 ;  /* 0x0308000000008b1d */ /* 0x000fec0000010000 */
[----:B------:R-:W-:Y:S01]  /*121f0*/  BSSY B7, `(.L_x_13214) ;  /* 0x000035f000077945 */ /* 0x000fe20003800000 */
[----:B--2---:R-:W-:-:S13]  /*12200*/  ISETP.GT.AND P0, PT, R5, RZ, PT ;  /* 0x000000ff0500720c */ /* 0x004fda0003f04270 */
        /* <DEDUP_REMOVED lines=18> */
.L_x_13215:
        /* <DEDUP_REMOVED lines=10> */
[----:B------:R-:W2:Y:S01]  /*123d0*/  LDC.64 R2, c[0x4][R2] ;  /* 0x0100000002027b82 */ /* 0x000ea20000000a00 */
[----:B------:R-:W-:Y:S02]  /*123e0*/  IMAD.U32 R5, RZ, RZ, UR7 ;  /* 0x00000007ff057e24 */ /* 0x000fe4000f8e00ff */
[----:B-1----:R-:W-:Y:S02]  /*123f0*/  IMAD.U32 R6, RZ, RZ, UR8 ;  /* 0x00000008ff067e24 */ /* 0x002fe4000f8e00ff */
[----:B------:R-:W-:-:S02]  /*12400*/  IMAD.U32 R7, RZ, RZ, UR9 ;  /* 0x00000009ff077e24 */ /* 0x000fc4000f8e00ff */
[----:B------:R-:W-:Y:S02]  /*12410*/  IMAD.U32 R11, RZ, RZ, UR5 ;  /* 0x00000005ff0b7e24 */ /* 0x000fe4000f8e00ff */
[----:B0-----:R-:W-:Y:S02]  /*12420*/  IMAD.MOV.U32 R8, RZ, RZ, 0x70 ;  /* 0x00000070ff087424 */ /* 0x001fe400078e00ff */
[----:B------:R-:W-:Y:S02]  /*12430*/  IMAD.MOV.U32 R12, RZ, RZ, 0x1 ;  /* 0x00000001ff0c7424 */ /* 0x000fe400078e00ff */
[----:B------:R-:W-:-:S07]  /*12440*/  IMAD.MOV.U32 R13, RZ, RZ, RZ ;  /* 0x000000ffff0d7224 */ /* 0x000fce00078e00ff */
[----:B------:R-:W-:-:S07]  /*12450*/  LEPC R20, `(.L_x_13218) ;  /* 0x000000001014794e */ /* 0x000fce0000000000 */
[----:B--2---:R-:W-:Y:S05]  /*12460*/  CALL.ABS.NOINC R2 ;  /* 0x0000000002007343 */ /* 0x004fea0003c00000 */
.L_x_13218:
[----:B------:R-:W-:Y:S05]  /*12470*/  BSYNC B6 ;  /* 0x0000000000067941 */ /* 0x000fea0003800000 */
.L_x_13217:
        /* <DEDUP_REMOVED lines=9> */
[----:B------:R-:W-:Y:S01]  /*12510*/  MOV R4, UR6 ;  /* 0x0000000600047c02 */ /* 0x000fe20008000f00 */
[----:B------:R-:W-:Y:S01]  /*12520*/  IMAD.U32 R5, RZ, RZ, UR7 ;  /* 0x00000007ff057e24 */ /* 0x000fe2000f8e00ff */
[----:B0-----:R-:W-:Y:S01]  /*12530*/  MOV R8, 0x70 ;  /* 0x0000007000087802 */ /* 0x001fe20000000f00 */
[----:B-1----:R-:W-:Y:S02]  /*12540*/  IMAD.U32 R6, RZ, RZ, UR8 ;  /* 0x00000008ff067e24 */ /* 0x002fe4000f8e00ff */
[----:B------:R-:W-:-:S02]  /*12550*/  IMAD.U32 R7, RZ, RZ, UR9 ;  /* 0x00000009ff077e24 */ /* 0x000fc4000f8e00ff */
[----:B------:R-:W-:Y:S02]  /*12560*/  IMAD.U32 R10, RZ, RZ, UR4 ;  /* 0x00000004ff0a7e24 */ /* 0x000fe4000f8e00ff */
[----:B------:R-:W-:Y:S02]  /*12570*/  IMAD.U32 R11, RZ, RZ, UR5 ;  /* 0x00000005ff0b7e24 */ /* 0x000fe4000f8e00ff */
[----:B------:R-:W-:Y:S02]  /*12580*/  IMAD.MOV.U32 R12, RZ, RZ, 0x1 ;  /* 0x00000001ff0c7424 */ /* 0x000fe400078e00ff */
[----:B--2---:R-:W-:-:S07]  /*12590*/  IMAD.MOV.U32 R13, RZ, RZ, RZ ;  /* 0x000000ffff0d7224 */ /* 0x004fce00078e00ff */
[----:B------:R-:W-:-:S07]  /*125a0*/  LEPC R20, `(.L_x_13221) ;  /* 0x000000001014794e */ /* 0x000fce0000000000 */
[----:B---3--:R-:W-:Y:S05]  /*125b0*/  CALL.ABS.NOINC R2 ;  /* 0x0000000002007343 */ /* 0x008fea0003c00000 */
.L_x_13221:
[----:B------:R-:W-:Y:S01]  /*125c0*/  MOV R2, 0x0 ;  /* 0x0000000000027802 */ /* 0x000fe20000000f00 */
[----:B------:R-:W-:Y:S01]  /*125d0*/  ULDC.64 UR4, c[0x4][0x1b8] ;  /* 0x01006e0000047ab9 */ /* 0x000fe20000000a00 */
[----:B------:R-:W-:Y:S01]  /*125e0*/  ULDC.64 UR6, c[0x4][0x1c0] ;  /* 0x0100700000067ab9 */ /* 0x000fe20000000a00 */
[----:B------:R-:W-:Y:S01]  /*125f0*/  ULDC.64 UR8, c[0x4][0x40] ;  /* 0x0100100000087ab9 */ /* 0x000fe20000000a00 */
[----:B------:R-:W-:Y:S01]  /*12600*/  IMAD.U32 R4, RZ, RZ, UR4 ;  /* 0x00000004ff047e24 */ /* 0x000fe2000f8e00ff */
        /* <DEDUP_REMOVED lines=11> */
.L_x_13220:
[----:B------:R-:W-:Y:S05]  /*126c0*/  BSYNC B6 ;  /* 0x0000000000067941 */ /* 0x000fea0003800000 */
.L_x_13219:
[----:B------:R-:W2:Y:S01]  /*126d0*/  LDL.LU R21, [R1+0x8] ;  /* 0x0000080001157983 */ /* 0x000ea20000300800 */
[----:B------:R-:W-:Y:S02]  /*126e0*/  ULDC.64 UR4, c[0x0][0x9f8] ;  /* 0x00027e0000047ab9 */ /* 0x000fe40000000a00 */
[----:B------:R-:W-:Y:S01]  /*126f0*/  ISETP.NE.U32.AND P0, PT, RZ, UR4, PT ;  /* 0x00000004ff007c0c */ /* 0x000fe2000bf05070 */
[----:B------:R-:W0:Y:S03]  /*12700*/  LDL R20, [R1+0x18] ;  /* 0x0000180001147983 */ /* 0x000e260000100800 */
[----:B------:R-:W-:-:S13]  /*12710*/  ISETP.NE.AND.EX P0, PT, RZ, UR5, PT, P0 ;  /* 0x00000005ff007c0c */ /* 0x000fda000bf05300 */
[----:B------:R-:W-:-:S04]  /*12720*/  @P0 IADD3 R2, P1, R24, UR4, RZ ;  /* 0x0000000418020c10 */ /* 0x000fc8000ff3e0ff */
[----:B--2---:R-:W-:Y:S01]  /*12730*/  @P0 IADD3.X R3, R21, UR5, RZ, P1, !PT ;  /* 0x0000000515030c10 */ /* 0x004fe20008ffe4ff */
[----:B------:R-:W-:-:S04]  /*12740*/  ULDC.64 UR4, c[0x0][0xa08] ;  /* 0x0002820000047ab9 */ /* 0x000fc80000000a00 */
[----:B------:R2:W3:Y:S01]  /*12750*/  @P0 LDG.E R25, desc[UR56][R2.64] ;  /* 0x0000003802190981 */ /* 0x0004e2000c1e1900 */
[----:B0-----:R-:W-:-:S05]  /*12760*/  IADD3 R8, R20, -0x1, RZ ;  /* 0xffffffff14087810 */ /* 0x001fca0007ffe0ff */
[----:B------:R0:W-:Y:S01]  /*12770*/  STL [R1+0x1c], R8 ;  /* 0x00001c0801007387 */ /* 0x0001e20000100800 */
        /* <DEDUP_REMOVED lines=8> */
[----:B------:R-:W2:Y:S02]  /*12800*/  S2R R0, SR_TID.X ;  /* 0x0000000000007919 */ /* 0x000ea40000002100 */
[----:B--2---:R-:W-:-:S04]  /*12810*/  SHF.R.U32.HI R0, RZ, 0x5, R0 ;  /* 0x00000005ff007819 */ /* 0x004fc80000011600 */
[----:B------:R-:W-:-:S05]  /*12820*/  LOP3.LUT R0, R0, 0x3, RZ, 0xc0, !PT ;  /* 0x0000000300007812 */ /* 0x000fca00078ec0ff */
[----:B------:R2:W3:Y:S02]  /*12830*/  SHFL.IDX PT, R14, R0, RZ, 0x1f ;  /* 0x00001fff000e7589 */ /* 0x0004e400000e0000 */
.L_x_13353:
        /* <DEDUP_REMOVED lines=10> */
.L_x_13356:
[----:B------:R-:W-:Y:S05]  /*128e0*/  @!P6 BRA `(.L_x_13223) ;  /* 0x0000000000ece947 */ /* 0x000fea0003800000 */
[----:B------:R-:W-:Y:S01]  /*128f0*/  ISETP.NE.U32.AND P0, PT, R2, RZ, PT ;  /* 0x000000ff0200720c */ /* 0x000fe20003f05070 */
[----:B------:R-:W-:-:S03]  /*12900*/  IMAD.MOV.U32 R27, RZ, RZ, R8 ;  /* 0x000000ffff1b7224 */ /* 0x000fc600078e0008 */
[----:B------:R-:W-:-:S13]  /*12910*/  ISETP.NE.AND.EX P0, PT, R3, RZ, PT, P0 ;  /* 0x000000ff0300720c */ /* 0x000fda0003f05300 */
[----:B------:R-:W-:Y:S05]  /*12920*/  @!P0 BRA `(.L_x_13225) ;  /* 0x0000000000488947 */ /* 0x000fea0003800000 */
[----:B-1----:R-:W1:Y:S01]  /*12930*/  LDC R6, c[0x0][0x43c] ;  /* 0x00010f00ff067b82 */ /* 0x002e620000000800 */
[----:B--2---:R-:W-:Y:S01]  /*12940*/  IMAD.MOV.U32 R0, RZ, RZ, R8 ;  /* 0x000000ffff007224 */ /* 0x004fe200078e0008 */
        /* <DEDUP_REMOVED lines=16> */
.L_x_13225:
[----:B--2---:R-:W-:Y:S02]  /*12a50*/  LEA R0, R23, R22, 0x3 ;  /* 0x0000001617007211 */ /* 0x004fe400078e18ff */
[----:B---3--:R-:W-:-:S04]  /*12a60*/  SHF.L.U32 R2, R26, 0x1f, RZ ;  /* 0x0000001f1a027819 */ /* 0x008fc800000006ff */
[----:B------:R-:W2:Y:S02]  /*12a70*/  SYNCS.PHASECHK.TRANS64.TRYWAIT P0, [R0+URZ+0x30840], R2 ;  /* 0x03084002000075a7 */ /* 0x000ea4000800017f */
[----:B--2---:R-:W-:Y:S05]  /*12a80*/  @!P0 BRA `(.L_x_13226) ;  /* 0x0000004800b08947 */ /* 0x004fea0003800000 */
.L_x_13357:
        /* <DEDUP_REMOVED lines=11> */
.L_x_13227:
[----:B--2---:R-:W2:Y:S01]  /*12b40*/  LDL.LU R2, [R1] ;  /* 0x0000000001027983 */ /* 0x004ea20000300800 */
[----:B------:R-:W-:Y:S01]  /*12b50*/  R2UR UR9, R0 ;  /* 0x00000000000972ca */ /* 0x000fe200000e0000 */
[----:B------:R-:W-:Y:S01]  /*12b60*/  IMAD R0, R23, 0x6000, R22 ;  /* 0x0000600017007824 */ /* 0x000fe200078e0216 */
[----:B------:R-:W-:Y:S01]  /*12b70*/  R2UR UR11, R27 ;  /* 0x000000001b0b72ca */ /* 0x000fe200000e0000 */
[----:B------:R-:W-:Y:S01]  /*12b80*/  UIADD3 UR6, UP0, UR38, 0x370, URZ ;  /* 0x0000037026067890 */ /* 0x000fe2000ff1e03f */
[----:B------:R-:W-:Y:S01]  /*12b90*/  R2UR UR4, R28 ;  /* 0x000000001c0472ca */ /* 0x000fe200000e0000 */
[----:B------:R-:W-:Y:S01]  /*12ba0*/  UMOV UR5, 0x14f00000 ;  /* 0x14f0000000057882 */ /* 0x000fe20000000000 */
[----:B------:R-:W-:Y:S01]  /*12bb0*/  R2UR UR8, R0 ;  /* 0x00000000000872ca */ /* 0x000fe200000e0000 */
[----:B------:R-:W-:Y:S01]  /*12bc0*/  UIADD3.X UR7, URZ, UR39, URZ, UP0, !UPT ;  /* 0x000000273f077290 */ /* 0x000fe200087fe43f */
[----:B------:R-:W-:Y:S01]  /*12bd0*/  PLOP3.LUT P0, PT, PT, PT, PT, 0x80, 0x0 ;  /* 0x000000000000781c */ /* 0x000fe20003f0f070 */
[----:B------:R-:W-:Y:S01]  /*12be0*/  UMOV UR10, URZ ;  /* 0x0000003f000a7c82 */ /* 0x000fe20008000000 */
[----:B------:R-:W-:-:S02]  /*12bf0*/  R2UR UR12, R18 ;  /* 0x00000000120c72ca */ /* 0x000fc400000e0000 */
[----:B-----5:R-:W-:Y:S01]  /*12c00*/  R2UR UR13, R24 ;  /* 0x00000000180d72ca */ /* 0x020fe200000e0000 */
[----:B------:R-:W-:-:S04]  /*12c10*/  UIADD3 UR9, UR9, 0x30830, URZ ;  /* 0x0003083009097890 */ /* 0x000fc8000fffe03f */
[----:B------:R-:W-:Y:S02]  /*12c20*/  UIMAD UR11, UR11, 0xc0, UR4 ;  /* 0x000000c00b0b78a4 */ /* 0x000fe4000f8e0204 */
[----:B------:R-:W-:Y:S01]  /*12c30*/  UIADD3 UR8, UR8, 0x12400, URZ ;  /* 0x0001240008087890 */ /* 0x000fe2000fffe03f */
[----:B------:R-:W-:-:S08]  /*12c40*/  UMOV UR4, 0x0 ;  /* 0x0000000000047882 */ /* 0x000fd00000000000 */
[----:B------:R3:W-:Y:S01]  /*12c50*/  UTMALDG.4D [UR8], [UR6], desc[UR4] ;  /* 0x00000408060075b4 */ /* 0x0007e20008019000 */
[----:B--2---:R-:W-:-:S04]  /*12c60*/  LOP3.LUT R2, R2, 0xfffffffe, RZ, 0xc0, !PT ;  /* 0xfffffffe02027812 */ /* 0x004fc800078ec0ff */
[----:B------:R-:W-:-:S05]  /*12c70*/  @P0 LOP3.LUT R2, R2, 0x1, RZ, 0xfc, !PT ;  /* 0x0000000102020812 */ /* 0x000fca00078efcff */
[----:B------:R3:W-:Y:S01]  /*12c80*/  STL [R1], R2 ;  /* 0x0000000201007387 */ /* 0x0007e20000100800 */
[----:B------:R-:W-:Y:S01]  /*12c90*/  NOP ;  /* 0x0000000000007918 */ /* 0x000fe20000000000 */
.L_x_13223:
[----:B------:R-:W4:Y:S04]  /*12ca0*/  LDL.LU R4, [R1+0x20] ;  /* 0x0000200001047983 */ /* 0x000f280000300800 */
[----:B-1----:R-:W5:Y:S04]  /*12cb0*/  LDL.LU R6, [R1+0x10] ;  /* 0x0000100001067983 */ /* 0x002f680000300800 */
[----:B------:R-:W5:Y:S01]  /*12cc0*/  LDL.LU R3, [R1+0x30] ;  /* 0x0000300001037983 */ /* 0x000f620000300800 */
[----:B------:R-:W-:Y:S05]  /*12cd0*/  WARPSYNC.ALL ;  /* 0x0000000000007948 */ /* 0x000fea0003800000 */
[----:B---3--:R-:W-:Y:S01]  /*12ce0*/  ULDC.64 UR6, c[0x0][0xa00] ;  /* 0x0002800000067ab9 */ /* 0x008fe20000000a00 */
[----:B------:R-:W-:Y:S01]  /*12cf0*/  ULDC.64 UR4, c[0x0][0x298] ;  /* 0x0000a60000047ab9 */ /* 0x000fe20000000a00 */
[----:B------:R-:W-:Y:S01]  /*12d00*/  BAR.SYNC.DEFER_BLOCKING 0x8, 0x200 ;  /* 0x0208000000007b1d */ /* 0x000fe20000010000 */
[----:B------:R-:W-:Y:S01]  /*12d10*/  ISETP.NE.U32.AND P0, PT, RZ, UR6, PT ;  /* 0x00000006ff007c0c */ /* 0x000fe2000bf05070 */
[----:B--2---:R-:W-:-:S03]  /*12d20*/  VIADD R0, R22, 0xc400 ;  /* 0x0000c40016007836 */ /* 0x004fc60000000000 */
[----:B------:R-:W-:Y:S01]  /*12d30*/  ISETP.NE.AND.EX P0, PT, RZ, UR7, PT, P0 ;  /* 0x00000007ff007c0c */ /* 0x000fe2000bf05300 */
[----:B------:R-:W-:Y:S01]  /*12d40*/  BSSY B6, `(.L_x_13228) ;  /* 0x0000020000067945 */ /* 0x000fe20003800000 */
[----:B------:R-:W-:Y:S02]  /*12d50*/  LOP3.LUT P1, RZ, R0, 0x3ff, RZ, 0xc0, !PT ;  /* 0x000003ff00ff7812 */ /* 0x000fe4000782c0ff */
[----:B----4-:R-:W-:-:S05]  /*12d60*/  SHF.R.S32.HI R2, RZ, 0x1f, R4 ;  /* 0x0000001fff027819 */ /* 0x010fca0000011404 */
[----:B------:R-:W-:Y:S01]  /*12d70*/  IMAD R2, R2, UR4, RZ ;  /* 0x0000000402027c24 */ /* 0x000fe2000f8e02ff */
[----:B-----5:R-:W-:-:S03]  /*12d80*/  SEL R3, R3, RZ, !P0 ;  /* 0x000000ff03037207 */ /* 0x020fc60004000000 */
[----:B------:R-:W-:Y:S01]  /*12d90*/  IMAD R0, R4, UR5, R2 ;  /* 0x0000000504007c24 */ /* 0x000fe2000f8e0202 */
[----:B------:R-:W-:Y:S01]  /*12da0*/  SEL R2, R6, RZ, !P0 ;  /* 0x000000ff06027207 */ /* 0x000fe20004000000 */
        /* <DEDUP_REMOVED lines=17> */
[----:B------:R-:W-:Y:S01]  /*12ec0*/  MOV R13, RZ ;  /* 0x000000ff000d7202 */ /* 0x000fe20000000f00 */
[----:B0-----:R-:W-:Y:S02]  /*12ed0*/  IMAD.U32 R7, RZ, RZ, UR7 ;  /* 0x00000007ff077e24 */ /* 0x001fe4000f8e00ff */
[----:B------:R-:W-:-:S02]  /*12ee0*/  IMAD.U32 R10, RZ, RZ, UR8 ;  /* 0x00000008ff0a7e24 */ /* 0x000fc4000f8e00ff */
[----:B------:R-:W-:Y:S02]  /*12ef0*/  IMAD.U32 R11, RZ, RZ, UR9 ;  /* 0x00000009ff0b7e24 */ /* 0x000fe4000f8e00ff */
[----:B------:R-:W-:Y:S02]  /*12f00*/  IMAD.MOV.U32 R8, RZ, RZ, 0x70 ;  /* 0x00000070ff087424 */ /* 0x000fe400078e00ff */
[----:B------:R-:W-:-:S07]  /*12f10*/  IMAD.MOV.U32 R12, RZ, RZ, 0x1 ;  /* 0x00000001ff0c7424 */ /* 0x000fce00078e00ff */
[----:B------:R-:W-:-:S07]  /*12f20*/  LEPC R20, `(.L_x_13229) ;  /* 0x000000001014794e */ /* 0x000fce0000000000 */
[----:B-1----:R-:W-:Y:S05]  /*12f30*/  CALL.ABS.NOINC R2 ;  /* 0x0000000002007343 */ /* 0x002fea0003c00000 */
.L_x_13229:
[----:B------:R-:W-:Y:S05]  /*12f40*/  BSYNC B6 ;  /* 0x0000000000067941 */ /* 0x000fea0003800000 */
.L_x_13228:
        /* <DEDUP_REMOVED lines=33> */
[----:B----4-:R-:W-:-:S04]  /*13160*/  @P0 IMAD.HI.U32 R0, R6, R4, RZ ;  /* 0x0000000406000227 */ /* 0x010fc800078e00ff */
[----:B------:R-:W-:Y:S01]  /*13170*/  IMAD.MOV.U32 R4, RZ, RZ, R6 ;  /* 0x000000ffff047224 */ /* 0x000fe200078e0006 */
[----:B-1----:R-:W-:-:S04]  /*13180*/  @P0 SHF.R.U32.HI R4, RZ, R5, R0 ;  /* 0x00000005ff040219 */ /* 0x002fc80000011600 */
[----:B------:R-:W-:-:S05]  /*13190*/  SHF.R.S32.HI R0, RZ, 0x1f, R4 ;  /* 0x0000001fff007819 */ /* 0x000fca0000011404 */
[----:B------:R-:W-:-:S04]  /*131a0*/  IMAD R0, R0, UR4, RZ ;  /* 0x0000000400007c24 */ /* 0x000fc8000f8e02ff */
[C---:B------:R-:W-:Y:S01]  /*131b0*/  IMAD R7, R4.reuse, UR5, R0 ;  /* 0x0000000504077c24 */ /* 0x040fe2000f8e0200 */
[C---:B------:R-:W-:Y:S01]  /*131c0*/  IADD3 R0, -R4.reuse, RZ, RZ ;  /* 0x000000ff04007210 */ /* 0x040fe20007ffe1ff */
        /* <DEDUP_REMOVED lines=23> */
[----:B------:R-:W-:-:S03]  /*13340*/  IMAD.SHL.U32 R20, R11, 0x8, RZ ;  /* 0x000000080b147824 */ /* 0x000fc600078e00ff */
[----:B------:R-:W-:Y:S01]  /*13350*/  IADD3 R3, R3, R7, RZ ;  /* 0x0000000703037210 */ /* 0x000fe20007ffe0ff */
[----:B------:R-:W-:Y:S01]  /*13360*/  IMAD R6, R6, UR6, RZ ;  /* 0x0000000606067c24 */ /* 0x000fe2000f8e02ff */
[----:B------:R-:W-:Y:S01]  /*13370*/  LOP3.LUT R20, R20, 0x38, RZ, 0xc0, !PT ;  /* 0x0000003814147812 */ /* 0x000fe200078ec0ff */
[----:B------:R-:W-:-:S04]  /*13380*/  IMAD.WIDE.U32 R2, R5, UR6, R2 ;  /* 0x0000000605027c25 */ /* 0x000fc8000f8e0002 */
        /* <DEDUP_REMOVED lines=12> */
[----:B------:R-:W-:Y:S01]  /*13450*/  SHFL.IDX PT, R8, R5, RZ, 0x181f ;  /* 0x00181fff05087589 */ /* 0x000fe200000e0000 */
        /* <DEDUP_REMOVED lines=19> */
[----:B0-----:R-:W-:Y:S02]  /*13590*/  IADD3 R6, R17, 0x20, RZ ;  /* 0x0000002011067810 */ /* 0x001fe40007ffe0ff */
[----:B------:R-:W0:Y:S02]  /*135a0*/  SHFL.IDX PT, R7, R0, 0x2, 0x181f ;  /* 0x00581f0000077f89 */ /* 0x000e2400000e0000 */
        /* <DEDUP_REMOVED lines=55> */
[----:B-1----:R-:W-:-:S04]  /*13920*/  @!P1 LEA R6, P3, R20, R6, 0x1 ;  /* 0x0000000614069211 */ /* 0x002fc800078608ff */
[----:B------:R-:W-:-:S05]  /*13930*/  @!P1 IADD3.X R4, RZ, R4, RZ, P3, !PT ;  /* 0x00000004ff049210 */ /* 0x000fca0001ffe4ff */
[----:B------:R-:W-:-:S05]  /*13940*/  @!P1 IMAD.MOV.U32 R7, RZ, RZ, R4 ;  /* 0x000000ffff079224 */ /* 0x000fca00078e0004 */
[----:B------:R1:W-:Y:S02]  /*13950*/  @!P1 LDGSTS.E.BYPASS.LTC128B.128 [R10+0xfc00], desc[UR56][R6.64], !P0 ;  /* 0x0fc00000060a9fae */ /* 0x0003e4000c101d78 */
[----:B-1----:R-:W-:-:S05]  /*13960*/  @!P2 LEA R6, P1, R20, R8, 0x1 ;  /* 0x000000081406a211 */ /* 0x002fca00078208ff */
[----:B0-----:R-:W-:-:S04]  /*13970*/  @!P2 IMAD.X R0, RZ, RZ, R0, P1 ;  /* 0x000000ffff00a224 */ /* 0x001fc800008e0600 */
[----:B------:R-:W-:Y:S02]  /*13980*/  @!P2 IMAD.MOV.U32 R7, RZ, RZ, R0 ;  /* 0x000000ffff07a224 */ /* 0x000fe400078e0000 */
[----:B------:R-:W-:-:S03]  /*13990*/  VIADD R0, R17, 0x90 ;  /* 0x0000009011007836 */ /* 0x000fc60000000000 */
[----:B------:R0:W-:Y:S02]  /*139a0*/  @!P2 LDGSTS.E.BYPASS.LTC128B.128 [R10+0x10400], desc[UR56][R6.64], !P0 ;  /* 0x10400000060aafae */ /* 0x0001e4000c101d78 */
[----:B------:R-:W-:Y:S02]  /*139b0*/  ISETP.GE.AND P1, PT, R0, R3, PT ;  /* 0x000000030000720c */ /* 0x000fe40003f26270 */
[----:B------:R-:W-:Y:S04]  /*139c0*/  SHFL.IDX PT, R0, R2, 0x1, 0x181f ;  /* 0x00381f0002007f89 */ /* 0x000fe800000e0000 */
[----:B0-----:R-:W0:Y:S07]  /*139d0*/  SHFL.IDX PT, R6, R5, 0x1, 0x181f ;  /* 0x00381f0005067f89 */ /* 0x001e2e00000e0000 */
[----:B0-----:R-:W-:-:S05]  /*139e0*/  @!P1 LEA R6, P2, R20, R6, 0x1 ;  /* 0x0000000614069211 */ /* 0x001fca00078408ff */
[----:B------:R-:W-:-:S05]  /*139f0*/  @!P1 IMAD.X R0, RZ, RZ, R0, P2 ;  /* 0x000000ffff009224 */ /* 0x000fca00010e0600 */
[----:B------:R-:W-:Y:S01]  /*13a00*/  @!P1 MOV R7, R0 ;  /* 0x0000000000079202 */ /* 0x000fe20000000f00 */
[----:B------:R-:W-:-:S04]  /*13a10*/  VIADD R0, R17, 0xa0 ;  /* 0x000000a011007836 */ /* 0x000fc80000000000 */
        /* <DEDUP_REMOVED lines=9> */
[----:B------:R0:W2:Y:S02]  /*13ab0*/  SHFL.IDX PT, R2, R5, 0x3, 0x181f ;  /* 0x00781f0005027f89 */ /* 0x0000a400000e0000 */
.L_x_13382:
[----:B------:R-:W-:Y:S01]  /*13ac0*/  VIADD R17, R17, 0xb0 ;  /* 0x000000b011117836 */ /* 0x000fe20000000000 */
[----:B------:R-:W-:-:S04]  /*13ad0*/  IADD3 R8, R22, 0x30800, RZ ;  /* 0x0003080016087810 */ /* 0x000fc80007ffe0ff */
[----:B------:R-:W-:-:S13]  /*13ae0*/  ISETP.GE.AND P1, PT, R17, R3, PT ;  /* 0x000000031100720c */ /* 0x000fda0003f26270 */
[----:B0-2---:R-:W-:-:S05]  /*13af0*/  @!P1 LEA R2, P2, R20, R2, 0x1 ;  /* 0x0000000214029211 */ /* 0x005fca00078408ff */
[----:B-1----:R-:W-:-:S05]  /*13b00*/  @!P1 IMAD.X R3, RZ, RZ, R0, P2 ;  /* 0x000000ffff039224 */ /* 0x002fca00010e0600 */
[----:B------:R-:W-:Y:S01]  /*13b10*/  @!PT LDS RZ, [RZ] ;  /* 0x00000000fffff984 */ /* 0x000fe20000000800 */
[----:B------:R-:W-:Y:S01]  /*13b20*/  @!PT LDS RZ, [RZ] ;  /* 0x00000000fffff984 */ /* 0x000fe20000000800 */
[----:B------:R-:W-:Y:S01]  /*13b30*/  @!PT LDS RZ, [RZ] ;  /* 0x00000000fffff984 */ /* 0x000fe20000000800 */
[----:B------:R0:W-:Y:S01]  /*13b40*/  @!P1 LDGSTS.E.BYPASS.LTC128B.128 [R10+0x11c00], desc[UR56][R2.64], !P0 ;  /* 0x11c00000020a9fae */ /* 0x0001e2000c101d78 */
[----:B------:R-:W-:Y:S01]  /*13b50*/  PLOP3.LUT P0, PT, PT, PT, PT, 0x80, 0x0 ;  /* 0x000000000000781c */ /* 0x000fe20003f0f070 */
[----:B------:R-:W-:-:S12]  /*13b60*/  NOP ;  /* 0x0000000000007918 */ /* 0x000fd80000000000 */
.L_x_13231:
        /* <DEDUP_REMOVED lines=14> */
[----:B0-----:R-:W2:Y:S01]  /*13c50*/  LDL.LU R2, [R1+0x34] ;  /* 0x0000340001027983 */ /* 0x001ea20000300800 */
[----:B------:R0:W-:Y:S01]  /*13c60*/  SYNCS.ARRIVE.TRANS64.A1T0 RZ, [R22+URZ+0x30800], RZ ;  /* 0x030800ff16ff79a7 */ /* 0x0001e2000810003f */
[----:B------:R-:W-:Y:S01]  /*13c70*/  BSSY B0, `(.L_x_13232) ;  /* 0x0000004000007945 */ /* 0x000fe20003800000 */
[----:B------:R-:W1:Y:S01]  /*13c80*/  SYNCS.PHASECHK.TRANS64.TRYWAIT P0, [R22+URZ+0x30820], R3 ;  /* 0x03082003160075a7 */ /* 0x000e62000800017f */
[----:B--2---:R-:W-:Y:S02]  /*13c90*/  ISETP.GE.AND P1, PT, R2, 0xc1, PT ;  /* 0x000000c10200780c */ /* 0x004fe40003f26270 */
[----:B01----:R-:W-:Y:S11]  /*13ca0*/  @!P0 BRA `(.L_x_13233) ;  /* 0x0000004800248947 */ /* 0x003ff60003800000 */
.L_x_13383:
[----:B------:R-:W-:Y:S05]  /*13cb0*/  BSYNC B0 ;  /* 0x0000000000007941 */ /* 0x000fea0003800000 */
.L_x_13232:
[----:B------:R-:W-:Y:S04]  /*13cc0*/  BSSY B0, `(.L_x_13234) ;  /* 0x0000170000007945 */ /* 0x000fe80003800000 */
        /* <DEDUP_REMOVED lines=8> */
[----:B------:R-:W-:Y:S02]  /*13d50*/  ISETP.NE.U32.AND P0, PT, R0, 0x1, PT ;  /* 0x000000010000780c */ /* 0x000fe40003f05070 */
[----:B------:R-:W-:-:S11]  /*13d60*/  IADD3 R0, R2, -0x2, RZ ;  /* 0xfffffffe02007810 */ /* 0x000fd60007ffe0ff */
        /* <DEDUP_REMOVED lines=33> */
.L_x_13240:
[----:B------:R-:W-:Y:S01]  /*13f80*/  LEA R2, R6, R22, 0x3 ;  /* 0x0000001606027211 */ /* 0x000fe200078e18ff */
[----:B------:R-:W-:Y:S01]  /*13f90*/  BSSY B3, `(.L_x_13241) ;  /* 0x0000004000037945 */ /* 0x000fe20003800000 */
[----:B0-----:R-:W-:-:S04]  /*13fa0*/  SHF.L.U32 R3, R9, 0x1f, RZ ;  /* 0x0000001f09037819 */ /* 0x001fc800000006ff */
[----:B------:R-:W0:Y:S02]  /*13fb0*/  SYNCS.PHASECHK.TRANS64.TRYWAIT P0, [R2+URZ+0x30840], R3 ;  /* 0x03084003020075a7 */ /* 0x000e24000800017f */
[----:B0-----:R-:W-:Y:S05]  /*13fc0*/  @!P0 BRA `(.L_x_13242) ;  /* 0x0000004400708947 */ /* 0x001fea0003800000 */
.L_x_13384:
[----:B------:R-:W-:Y:S05]  /*13fd0*/  BSYNC B3 ;  /* 0x0000000000037941 */ /* 0x000fea0003800000 */
.L_x_13241:
        /* <DEDUP_REMOVED lines=12> */
.L_x_13244:
[----:B------:R-:W-:Y:S05]  /*140a0*/  BSYNC B3 ;  /* 0x0000000000037941 */ /* 0x000fea0003800000 */
.L_x_13243:
        /* <DEDUP_REMOVED lines=11> */
.L_x_13245:
        /* <DEDUP_REMOVED lines=15> */
.L_x_13385:
[----:B------:R-:W-:Y:S05]  /*14250*/  BSYNC B3 ;  /* 0x0000000000037941 */ /* 0x000fea0003800000 */
.L_x_13246:
[----:B------:R-:W-:Y:S01]  /*14260*/  BSSY B3, `(.L_x_13248) ;  /* 0x000000c000037945 */ /* 0x000fe20003800000 */
[----:B------:R-:W-:Y:S01]  /*14270*/  MOV R12, 0x0 ;  /* 0x00000000000c7802 */ /* 0x000fe20000000f00 */
[----:B------:R-:W-:Y:S02]  /*14280*/  IMAD.MOV.U32 R13, RZ, RZ, 0x14f00000 ;  /* 0x14f00000ff0d7424 */ /* 0x000fe400078e00ff */
[----:B------:R-:W-:Y:S05]  /*14290*/  @P1 BRA `(.L_x_13249) ;  /* 0x0000000000201947 */ /* 0x000fea0003800000 */
        /* <DEDUP_REMOVED lines=8> */
.L_x_13249:
[----:B------:R-:W-:Y:S05]  /*14320*/  BSYNC B3 ;  /* 0x0000000000037941 */ /* 0x000fea0003800000 */
.L_x_13248:
        /* <DEDUP_REMOVED lines=11> */
.L_x_13250:
        /* <DEDUP_REMOVED lines=12> */
.L_x_13239:
[----:B------:R-:W-:Y:S05]  /*144a0*/  BSYNC B1 ;  /* 0x0000000000017941 */ /* 0x000fea0003800000 */
.L_x_13238:
[----:B------:R-:W2:Y:S01]  /*144b0*/  LDL.LU R0, [R1+0x18] ;  /* 0x0000180001007983 */ /* 0x000ea20000300800 */
[----:B------:R-:W-:Y:S02]  /*144c0*/  IMAD.MOV.U32 R23, RZ, RZ, R6 ;  /* 0x000000ffff177224 */ /* 0x000fe400078e0006 */
[----:B------:R-:W-:Y:S02]  /*144d0*/  IMAD.MOV.U32 R26, RZ, RZ, R9 ;  /* 0x000000ffff1a7224 */ /* 0x000fe400078e0009 */
[----:B--2---:R-:W-:-:S07]  /*144e0*/  VIADD R0, R0, 0xfffffffd ;  /* 0xfffffffd00007836 */ /* 0x004fce0000000000 */
.L_x_13237:
[----:B------:R-:W-:Y:S05]  /*144f0*/  BSYNC B2 ;  /* 0x0000000000027941 */ /* 0x000fea0003800000 */
.L_x_13236:
[----:B------:R-:W2:Y:S01]  /*14500*/  LDL.LU R2, [R1+0x1c] ;  /* 0x00001c0001027983 */ /* 0x000ea20000300800 */
[----:B------:R-:W-:-:S04]  /*14510*/  IADD3 R7, -R7, RZ, RZ ;  /* 0x000000ff07077210 */ /* 0x000fc80007ffe1ff */
[----:B--2---:R-:W-:-:S13]  /*14520*/  ISETP.NE.AND P0, PT, R2, R7, PT ;  /* 0x000000070200720c */ /* 0x004fda0003f05270 */
[----:B------:R-:W-:Y:S05]  /*14530*/  @!P0 BRA `(.L_x_13235) ;  /* 0x0000000c00a08947 */ /* 0x000fea0003800000 */
[----:B------:R-:W-:-:S07]  /*14540*/  IMAD.MOV.U32 R4, RZ, RZ, R24 ;  /* 0x000000ffff047224 */ /* 0x000fce00078e0018 */
.L_x_13277:
        /* <DEDUP_REMOVED lines=28> */
[----:B------:R-:W-:-:S05]  /*14710*/  IMAD R4, R25, UR7, R4 ;  /* 0x0000000719047c24 */ /* 0x000fca000f8e0204 */
[----:B------:R-:W-:Y:S02]  /*14720*/  IADD3 R3, R4, R3, RZ ;  /* 0x0000000304037210 */ /* 0x000fe40007ffe0ff */
[----:B------:R-:W-:-:S04]  /*14730*/  LEA R4, P0, R2, UR4, 0x2 ;  /* 0x0000000402047c11 */ /* 0x000fc8000f8010ff */
[----:B------:R-:W-:-:S05]  /*14740*/  LEA.HI.X R5, R2, UR5, R3, 0x2, P0 ;  /* 0x0000000502057c11 */ /* 0x000fca00080f1403 */
[----:B------:R1:W5:Y:S04]  /*14750*/  LDG.E R4, desc[UR56][R4.64] ;  /* 0x0000003804047981 */ /* 0x000368000c1e1900 */
.L_x_13253:
[----:B------:R-:W-:Y:S01]  /*14760*/  IMAD R2, R6, 0x8, R22 ;  /* 0x0000000806027824 */ /* 0x000fe200078e0216 */
[----:B0-----:R-:W-:Y:S01]  /*14770*/  SHF.L.U32 R3, R7, 0x1f, RZ ;  /* 0x0000001f07037819 */ /* 0x001fe200000006ff */
[----:B------:R-:W-:Y:S03]  /*14780*/  BSSY B2, `(.L_x_13254) ;  /* 0x0000003000027945 */ /* 0x000fe60003800000 */
[----:B------:R-:W0:Y:S02]  /*14790*/  SYNCS.PHASECHK.TRANS64.TRYWAIT P0, [R2+URZ+0x30840], R3 ;  /* 0x03084003020075a7 */ /* 0x000e24000800017f */
[----:B0-----:R-:W-:Y:S05]  /*147a0*/  @!P0 BRA `(.L_x_13255) ;  /* 0x0000003c00a08947 */ /* 0x001fea0003800000 */
.L_x_13386:
[----:B------:R-:W-:Y:S05]  /*147b0*/  BSYNC B2 ;  /* 0x0000000000027941 */ /* 0x000fea0003800000 */
.L_x_13254:
        /* <DEDUP_REMOVED lines=12> */
.L_x_13257:
[----:B------:R-:W-:Y:S05]  /*14880*/  BSYNC B2 ;  /* 0x0000000000027941 */ /* 0x000fea0003800000 */
.L_x_13256:
        /* <DEDUP_REMOVED lines=11> */
.L_x_13258:
        /* <DEDUP_REMOVED lines=15> */
.L_x_13387:
[----:B------:R-:W-:Y:S05]  /*14a30*/  BSYNC B2 ;  /* 0x0000000000027941 */ /* 0x000fea0003800000 */
.L_x_13259:
        /* <DEDUP_REMOVED lines=11> */
.L_x_13262:
[----:B------:R-:W-:Y:S05]  /*14af0*/  BSYNC B2 ;  /* 0x0000000000027941 */ /* 0x000fea0003800000 */
.L_x_13261:
        /* <DEDUP_REMOVED lines=10> */
.L_x_13263:
        /* <DEDUP_REMOVED lines=10> */
[----:B------:R-:W-:Y:S01]  /*14c40*/  MOV R27, R9 ;  /* 0x00000009001b7202 */ /* 0x000fe20000000f00 */
[----:B------:R-:W-:-:S07]  /*14c50*/  IMAD.MOV.U32 R24, RZ, RZ, R4 ;  /* 0x000000ffff187224 */ /* 0x000fce00078e0004 */
.L_x_13252:
[----:B------:R-:W-:Y:S05]  /*14c60*/  BSYNC B1 ;  /* 0x0000000000017941 */ /* 0x000fea0003800000 */
.L_x_13251:
        /* <DEDUP_REMOVED lines=32> */
.L_x_13266:
[----:B------:R-:W-:Y:S01]  /*14e70*/  IMAD R2, R23, 0x8, R22 ;  /* 0x0000000817027824 */ /* 0x000fe200078e0216 */
[----:B0-----:R-:W-:Y:S01]  /*14e80*/  SHF.L.U32 R3, R26, 0x1f, RZ ;  /* 0x0000001f1a037819 */ /* 0x001fe200000006ff */
[----:B------:R-:W-:Y:S03]  /*14e90*/  BSSY B2, `(.L_x_13267) ;  /* 0x0000003000027945 */ /* 0x000fe60003800000 */
[----:B------:R-:W0:Y:S02]  /*14ea0*/  SYNCS.PHASECHK.TRANS64.TRYWAIT P0, [R2+URZ+0x30840], R3 ;  /* 0x03084003020075a7 */ /* 0x000e24000800017f */
[----:B0-----:R-:W-:Y:S05]  /*14eb0*/  @!P0 BRA `(.L_x_13268) ;  /* 0x0000003800048947 */ /* 0x001fea0003800000 */
.L_x_13388:
[----:B------:R-:W-:Y:S05]  /*14ec0*/  BSYNC B2 ;  /* 0x0000000000027941 */ /* 0x000fea0003800000 */
.L_x_13267:
        /* <DEDUP_REMOVED lines=12> */
.L_x_13270:
[----:B------:R-:W-:Y:S05]  /*14f90*/  BSYNC B2 ;  /* 0x0000000000027941 */ /* 0x000fea0003800000 */
.L_x_13269:
[----:B------:R-:W-:Y:S01]  /*14fa0*/  IMAD.MOV.U32 R5, RZ, RZ, RZ ;  /* 0x000000ffff057224 */ /* 0x000fe200078e00ff */
[----:B------:R-:W-:Y:S01]  /*14fb0*/  UIADD3 UR4, UP0, UR38, 0x370, URZ ;  /* 0x0000037026047890 */ /* 0x000fe2000ff1e03f */
[C---:B0-----:R-:W-:Y:S01]  /*14fc0*/  IMAD R3, R23.reuse, 0x8, R8 ;  /* 0x0000000817037824 */ /* 0x041fe200078e0208 */
[----:B------:R-:W-:Y:S01]  /*14fd0*/  PLOP3.LUT P0, PT, PT, PT, PT, 0x80, 0x0 ;  /* 0x000000000000781c */ /* 0x000fe20003f0f070 */
[----:B------:R-:W-:Y:S01]  /*14fe0*/  IMAD R2, R23, 0x6000, R22 ;  /* 0x0000600017027824 */ /* 0x000fe200078e0216 */
[----:B------:R-:W-:Y:S01]  /*14ff0*/  R2UR UR10, R5 ;  /* 0x00000000050a72ca */ /* 0x000fe200000e0000 */
[----:B------:R-:W-:Y:S01]  /*15000*/  IMAD R10, R9, 0xc0, R28 ;  /* 0x000000c0090a7824 */ /* 0x000fe200078e021c */
[----:B------:R-:W-:Y:S01]  /*15010*/  IADD3 R3, R3, 0x30, RZ ;  /* 0x0000003003037810 */ /* 0x000fe20007ffe0ff */
[----:B------:R-:W-:Y:S01]  /*15020*/  VIADD R2, R2, 0x12400 ;  /* 0x0001240002027836 */ /* 0x000fe20000000000 */
[----:B------:R-:W-:Y:S01]  /*15030*/  UIADD3.X UR5, URZ, UR39, URZ, UP0, !UPT ;  /* 0x000000273f057290 */ /* 0x000fe200087fe43f */
[----:B------:R-:W-:Y:S01]  /*15040*/  UMOV UR6, 0x0 ;  /* 0x0000000000067882 */ /* 0x000fe20000000000 */
[----:B------:R-:W-:-:S10]  /*15050*/  UMOV UR7, 0x14f00000 ;  /* 0x14f0000000077882 */ /* 0x000fd40000000000 */
.L_x_13271:
        /* <DEDUP_REMOVED lines=15> */
.L_x_13389:
[----:B------:R-:W-:Y:S05]  /*15150*/  BSYNC B2 ;  /* 0x0000000000027941 */ /* 0x000fea0003800000 */
.L_x_13272:
        /* <DEDUP_REMOVED lines=11> */
.L_x_13275:
[----:B------:R-:W-:Y:S05]  /*15210*/  BSYNC B2 ;  /* 0x0000000000027941 */ /* 0x000fea0003800000 */
.L_x_13274:
        /* <DEDUP_REMOVED lines=8> */
[----:B------:R-:W-:Y:S01]  /*152a0*/  IADD3 R6, R6, 0x400, RZ ;  /* 0x0000040006067810 */ /* 0x000fe20007ffe0ff */
[----:B------:R-:W-:-:S12]  /*152b0*/  UIADD3.X UR5, URZ, UR39, URZ, UP0, !UPT ;  /* 0x000000273f057290 */ /* 0x000fd800087fe43f */
.L_x_13276:
        /* <DEDUP_REMOVED lines=12> */
.L_x_13265:
[----:B------:R-:W-:Y:S05]  /*15380*/  BSYNC B1 ;  /* 0x0000000000017941 */ /* 0x000fea0003800000 */
.L_x_13264:
[C---:B------:R-:W-:Y:S01]  /*15390*/  ISETP.GT.AND P0, PT, R0.reuse, 0x1, PT ;  /* 0x000000010000780c */ /* 0x040fe20003f04270 */
[----:B------:R-:W-:-:S12]  /*153a0*/  VIADD R0, R0, 0xfffffffe ;  /* 0xfffffffe00007836 */ /* 0x000fd80000000000 */
[----:B------:R-:W-:Y:S05]  /*153b0*/  @P0 BRA `(.L_x_13277) ;  /* 0xfffffff000640947 */ /* 0x000fea000383ffff */
.L_x_13235:
[----:B------:R-:W-:Y:S05]  /*153c0*/  BSYNC B0 ;  /* 0x0000000000007941 */ /* 0x000fea0003800000 */
.L_x_13234:
        /* <DEDUP_REMOVED lines=17> */
.L_x_13279:
[----:B------:R-:W-:Y:S05]  /*154e0*/  BSYNC B0 ;  /* 0x0000000000007941 */ /* 0x000fea0003800000 */
.L_x_13278:
        /* <DEDUP_REMOVED lines=10> */
.L_x_13390:
[----:B------:R-:W-:Y:S05]  /*15590*/  BSYNC B1 ;  /* 0x0000000000017941 */ /* 0x000fea0003800000 */
.L_x_13282:
        /* <DEDUP_REMOVED lines=9> */
.L_x_13285:
[----:B------:R-:W-:Y:S05]  /*15630*/  BSYNC B1 ;  /* 0x0000000000017941 */ /* 0x000fea0003800000 */
.L_x_13284:
[----:B0-----:R-:W-:Y:S01]  /*15640*/  IMAD R0, R23, 0x6000, R22 ;  /* 0x0000600017007824 */ /* 0x001fe200078e0216 */
[----:B------:R-:W-:Y:S01]  /*15650*/  UIADD3 UR4, UP0, UR38, 0x470, URZ ;  /* 0x0000047026047890 */ /* 0x000fe2000ff1e03f */
[----:B------:R-:W-:Y:S01]  /*15660*/  PLOP3.LUT P0, PT, PT, PT, PT, 0x80, 0x0 ;  /* 0x000000000000781c */ /* 0x000fe20003f0f070 */
[----:B------:R-:W-:Y:S01]  /*15670*/  IMAD R28, R27, 0xc0, R28 ;  /* 0x000000c01b1c7824 */ /* 0x000fe200078e021c */
[----:B------:R-:W-:Y:S01]  /*15680*/  IADD3 R2, R3, 0x30850, RZ ;  /* 0x0003085003027810 */ /* 0x000fe20007ffe0ff */
[----:B------:R-:W-:Y:S01]  /*15690*/  VIADD R0, R0, 0x400 ;  /* 0x0000040000007836 */ /* 0x000fe20000000000 */
[----:B------:R-:W-:Y:S01]  /*156a0*/  UIADD3.X UR5, URZ, UR39, URZ, UP0, !UPT ;  /* 0x000000273f057290 */ /* 0x000fe200087fe43f */
[----:B------:R-:W-:Y:S01]  /*156b0*/  UMOV UR6, 0x0 ;  /* 0x0000000000067882 */ /* 0x000fe20000000000 */
[----:B------:R-:W-:Y:S01]  /*156c0*/  UMOV UR7, 0x14f00000 ;  /* 0x14f0000000077882 */ /* 0x000fe20000000000 */
[----:B------:R-:W-:-:S09]  /*156d0*/  UMOV UR10, URZ ;  /* 0x0000003f000a7c82 */ /* 0x000fd20008000000 */
.L_x_13286:
        /* <DEDUP_REMOVED lines=10> */
.L_x_13281:
[----:B------:R-:W-:Y:S05]  /*15780*/  BSYNC B0 ;  /* 0x0000000000007941 */ /* 0x000fea0003800000 */
.L_x_13280:
[----:B------:R-:W-:-:S05]  /*15790*/  VIADD R23, R23, 0x1 ;  /* 0x0000000117177836 */ /* 0x000fca0000000000 */
[----:B------:R-:W-:-:S04]  /*157a0*/  ISETP.NE.AND P0, PT, R23, 0x2, PT ;  /* 0x000000021700780c */ /* 0x000fc80003f05270 */
[----:B0-----:R-:W-:Y:S02]  /*157b0*/  SEL R3, RZ, 0x1, P0 ;  /* 0x00000001ff037807 */ /* 0x001fe40000000000 */
[----:B------:R-:W-:Y:S02]  /*157c0*/  SEL R23, R23, RZ, P0 ;  /* 0x000000ff17177207 */ /* 0x000fe40000000000 */
[----:B------:R-:W-:-:S07]  /*157d0*/  LOP3.LUT R26, R26, R3, RZ, 0x3c, !PT ;  /* 0x000000031a1a7212 */ /* 0x000fce00078e3cff */
.L_x_13216:
[----:B------:R-:W-:Y:S05]  /*157e0*/  BSYNC B7 ;  /* 0x0000000000077941 */ /* 0x000fea0003800000 */
.L_x_13214:
        /* <DEDUP_REMOVED lines=12> */
.L_x_13287:
        /* <DEDUP_REMOVED lines=15> */
[----:B------:R-:W-:Y:S01]  /*159a0*/  ISETP.GE.U32.AND P5, PT, R8, 0x10, PT ;  /* 0x000000100800780c */ /* 0x000fe20003fa6070 */
[----:B------:R-:W-:Y:S01]  /*159b0*/  SHFL.IDX PT, R4, R16, 0x1, 0x1f ;  /* 0x00201f0010047f89 */ /* 0x000fe200000e0000 */
[----:B0-----:R-:W-:Y:S01]  /*159c0*/  IMAD.MOV.U32 R2, RZ, RZ, RZ ;  /* 0x000000ffff027224 */ /* 0x001fe200078e00ff */
[----:B--2---:R-:W-:-:S02]  /*159d0*/  @!P1 MOV R2, R3 ;  /* 0x0000000300029202 */ /* 0x004fc40000000f00 */
[----:B------:R-:W-:-:S03]  /*159e0*/  ISETP.NE.AND P1, PT, R8, RZ, PT ;  /* 0x000000ff0800720c */ /* 0x000fc60003f25270 */
[----:B------:R-:W0:Y:S02]  /*159f0*/  SHFL.UP PT, R14, R2, 0x1, RZ ;  /* 0x04200000020e7989 */ /* 0x000e2400000e00ff */
[----:B0-----:R-:W-:-:S05]  /*15a00*/  SEL R5, R14, RZ, P1 ;  /* 0x000000ff0e057207 */ /* 0x001fca0000800000 */
        /* <DEDUP_REMOVED lines=14> */
.L_x_13400:
[----:B------:R-:W-:Y:S02]  /*15af0*/  ULDC UR4, c[0x0][0xc38] ;  /* 0x00030e0000047ab9 */ /* 0x000fe40000000800 */
[----:B------:R-:W-:-:S05]  /*15b00*/  MOV R16, UR4 ;  /* 0x0000000400107c02 */ /* 0x000fca0008000f00 */
[----:B-1----:R-:W-:-:S04]  /*15b10*/  IMAD R5, R14, R16, RZ ;  /* 0x000000100e057224 */ /* 0x002fc800078e02ff */
[----:B------:R-:W-:-:S05]  /*15b20*/  IMAD.IADD R4, R4, 0x1, R5 ;  /* 0x0000000104047824 */ /* 0x000fca00078e0205 */
[----:B------:R-:W-:-:S13]  /*15b30*/  ISETP.GT.AND P6, PT, R4, R0, PT ;  /* 0x000000000400720c */ /* 0x000fda0003fc4270 */
[----:B------:R-:W-:Y:S05]  /*15b40*/  @P6 BRA `(.L_x_13290) ;  /* 0x00000000009c6947 */ /* 0x000fea0003800000 */
.L_x_13295:
        /* <DEDUP_REMOVED lines=14> */
.L_x_13293:
[----:B------:R-:W-:Y:S05]  /*15c30*/  BSYNC B0 ;  /* 0x0000000000007941 */ /* 0x000fea0003800000 */
.L_x_13292:
[----:B------:R-:W-:-:S03]  /*15c40*/  UMOV UR4, 0xffffffff ;  /* 0xffffffff00047882 */ /* 0x000fc60000000000 */
[----:B------:R-:W-:Y:S05]  /*15c50*/  BRA.DIV UR4, `(.L_x_13294) ;  /* 0x0000002e04fc7947 */ /* 0x000fea000b800000 */
[----:B-----5:R-:W2:Y:S02]  /*15c60*/  SHFL.UP PT, R14, R2, 0x1, RZ ;  /* 0x04200000020e7989 */ /* 0x020ea400000e00ff */
[----:B--2---:R-:W-:-:S05]  /*15c70*/  SEL R13, R14, RZ, P1 ;  /* 0x000000ff0e0d7207 */ /* 0x004fca0000800000 */
[----:B------:R-:W-:-:S05]  /*15c80*/  IMAD.IADD R13, R2, 0x1, R13 ;  /* 0x00000001020d7824 */ /* 0x000fca00078e020d */
[----:B------:R-:W2:Y:S02]  /*15c90*/  SHFL.UP PT, R14, R13, 0x2, RZ ;  /* 0x044000000d0e7989 */ /* 0x000ea400000e00ff */
[----:B--2---:R-:W-:-:S04]  /*15ca0*/  SEL R14, R14, RZ, P2 ;  /* 0x000000ff0e0e7207 */ /* 0x004fc80001000000 */
[----:B01----:R-:W-:-:S05]  /*15cb0*/  IADD3 R3, R13, R14, RZ ;  /* 0x0000000e0d037210 */ /* 0x003fca0007ffe0ff */
        /* <DEDUP_REMOVED lines=10> */
.L_x_13408:
[----:B------:R-:W-:Y:S02]  /*15d60*/  ULDC UR4, c[0x0][0xc38] ;  /* 0x00030e0000047ab9 */ /* 0x000fe40000000800 */
[----:B------:R-:W-:-:S04]  /*15d70*/  IMAD.U32 R16, RZ, RZ, UR4 ;  /* 0x00000004ff107e24 */ /* 0x000fc8000f8e00ff */
[----:B-1----:R-:W-:-:S04]  /*15d80*/  IMAD R5, R14, R16, RZ ;  /* 0x000000100e057224 */ /* 0x002fc800078e02ff */
[----:B------:R-:W-:-:S05]  /*15d90*/  IMAD.IADD R4, R5, 0x1, R4 ;  /* 0x0000000105047824 */ /* 0x000fca00078e0204 */
[----:B------:R-:W-:-:S13]  /*15da0*/  ISETP.GT.AND P6, PT, R4, R0, PT ;  /* 0x000000000400720c */ /* 0x000fda0003fc4270 */
[----:B------:R-:W-:Y:S05]  /*15db0*/  @!P6 BRA `(.L_x_13295) ;  /* 0xfffffffc0064e947 */ /* 0x000fea000383ffff */
.L_x_13290:
        /* <DEDUP_REMOVED lines=8> */
.L_x_13412:
[----:B------:R-:W-:Y:S01]  /*15e40*/  ISETP.NE.AND P0, PT, R6, RZ, PT ;  /* 0x000000ff0600720c */ /* 0x000fe20003f05270 */
[----:B------:R-:W-:-:S12]  /*15e50*/  IMAD.MOV.U32 R14, RZ, RZ, RZ ;  /* 0x000000ffff0e7224 */ /* 0x000fd800078e00ff */
[----:B------:R-:W-:Y:S05]  /*15e60*/  @!P0 BRA `(.L_x_13297) ;  /* 0x0000000000108947 */ /* 0x000fea0003800000 */
[----:B------:R-:W-:Y:S01]  /*15e70*/  UMOV UR4, 0xffffffff ;  /* 0xffffffff00047882 */ /* 0x000fe20000000000 */
[----:B------:R-:W-:Y:S02]  /*15e80*/  VIADD R12, R4, 0xffffffff ;  /* 0xffffffff040c7836 */ /* 0x000fe40000000000 */
[----:B------:R-:W-:Y:S05]  /*15e90*/  BRA.DIV UR4, `(.L_x_13298) ;  /* 0x0000003204707947 */ /* 0x000fea000b800000 */
[----:B------:R3:W4:Y:S02]  /*15ea0*/  SHFL.IDX PT, R14, R3, R12, 0x1f ;  /* 0x00001f0c030e7589 */ /* 0x00072400000e0000 */
.L_x_13297:
[----:B--2---:R-:W-:Y:S01]  /*15eb0*/  IABS R6, R17 ;  /* 0x0000001100067213 */ /* 0x004fe20000000000 */
[----:B----4-:R-:W-:Y:S02]  /*15ec0*/  IMAD R16, R14, R16, R5 ;  /* 0x000000100e107224 */ /* 0x010fe400078e0205 */
[----:B------:R-:W-:Y:S01]  /*15ed0*/  IMAD.IADD R19, R4, 0x1, R19 ;  /* 0x0000000104137824 */ /* 0x000fe200078e0213 */
[----:B------:R-:W2:Y:S02]  /*15ee0*/  I2F.RP R7, R6 ;  /* 0x0000000600077306 */ /* 0x000ea40000209400 */
[----:B------:R-:W-:-:S06]  /*15ef0*/  IADD3 R0, R0, -R16, RZ ;  /* 0x8000001000007210 */ /* 0x000fcc0007ffe0ff */
        /* <DEDUP_REMOVED lines=21> */
[----:B------:R-:W-:-:S04]  /*16050*/  @!P1 LOP3.LUT R3, RZ, R17, RZ, 0x33, !PT ;  /* 0x00000011ff039212 */ /* 0x000fc800078e33ff */
[----:B------:R-:W-:Y:S01]  /*16060*/  IADD3 R2, -R3, RZ, RZ ;  /* 0x000000ff03027210 */ /* 0x000fe20007ffe1ff */
[----:B------:R-:W-:-:S04]  /*16070*/  IMAD.MOV.U32 R18, RZ, RZ, R3 ;  /* 0x000000ffff127224 */ /* 0x000fc800078e0003 */
[----:B------:R-:W-:Y:S01]  /*16080*/  IMAD R17, R17, R2, R0 ;  /* 0x0000000211117224 */ /* 0x000fe200078e0200 */
[----:B------:R-:W-:Y:S06]  /*16090*/  BRA `(.L_x_13299) ;  /* 0x00000000001c7947 */ /* 0x000fec0003800000 */
.L_x_13291:
[----:B------:R-:W-:Y:S01]  /*160a0*/  UMOV UR4, URZ ;  /* 0x0000003f00047c82 */ /* 0x000fe20008000000 */
[----:B------:R-:W-:Y:S01]  /*160b0*/  UMOV UR5, URZ ;  /* 0x0000003f00057c82 */ /* 0x000fe20008000000 */
[----:B------:R-:W-:Y:S01]  /*160c0*/  ULDC UR6, c[0x0][0xc3c] ;  /* 0x00030f0000067ab9 */ /* 0x000fe20000000800 */
[----:B------:R-:W-:Y:S01]  /*160d0*/  IMAD.MOV.U32 R16, RZ, RZ, R0 ;  /* 0x000000ffff107224 */ /* 0x000fe200078e0000 */
[----:B------:R-:W-:Y:S01]  /*160e0*/  MOV R19, UR6 ;  /* 0x0000000600137c02 */ /* 0x000fe20008000f00 */
[----:B------:R-:W-:Y:S02]  /*160f0*/  IMAD.U32 R17, RZ, RZ, UR4 ;  /* 0x00000004ff117e24 */ /* 0x000fe4000f8e00ff */
[----:B------:R-:W-:-:S07]  /*16100*/  IMAD.U32 R18, RZ, RZ, UR5 ;  /* 0x00000005ff127e24 */ /* 0x000fce000f8e00ff */
.L_x_13299:
        /* <DEDUP_REMOVED lines=10> */
.L_x_13288:
[----:B------:R-:W-:Y:S02]  /*161b0*/  ULDC UR4, c[0x0][0xc3c] ;  /* 0x00030f0000047ab9 */ /* 0x000fe40000000800 */
[----:B---3--:R-:W-:-:S13]  /*161c0*/  ISETP.GE.AND P0, PT, R19, UR4, PT ;  /* 0x0000000413007c0c */ /* 0x008fda000bf06270 */
[----:B------:R-:W-:Y:S05]  /*161d0*/  @!P0 BRA `(.L_x_13300) ;  /* 0xffffffac002c8947 */ /* 0x000fea000383ffff */
[----:B------:R-:W-:Y:S05]  /*161e0*/  BSYNC B8 ;  /* 0x0000000000087941 */ /* 0x000fea0003800000 */
.L_x_13178:
[----:B0-----:R-:W3:Y:S01]  /*161f0*/  LDL.LU R0, [R1+0x24] ;  /* 0x0000240001007983 */ /* 0x001ee20000300800 */
[----:B------:R-:W-:Y:S01]  /*16200*/  BSSY B0, `(.L_x_13301) ;  /* 0x000000b000007945 */ /* 0x000fe20003800000 */
[----:B------:R-:W0:Y:S01]  /*16210*/  S2R R5, SR_CgaCtaId ;  /* 0x0000000000057919 */ /* 0x000e220000008800 */
[----:B---3--:R-:W-:-:S05]  /*16220*/  VIADD R0, R0, 0x1 ;  /* 0x0000000100007836 */ /* 0x008fca0000000000 */
[----:B------:R-:W-:-:S04]  /*16230*/  LEA.HI R2, R0, R0, RZ, 0x1 ;  /* 0x0000000000027211 */ /* 0x000fc800078f08ff */
[----:B------:R-:W-:Y:S02]  /*16240*/  LOP3.LUT R3, R2, 0xfffffffe, RZ, 0xc0, !PT ;  /* 0xfffffffe02037812 */ /* 0x000fe400078ec0ff */
[----:B------:R-:W-:-:S03]  /*16250*/  MOV R2, 0x400 ;  /* 0x0000040000027802 */ /* 0x000fc60000000f00 */
[----:B------:R-:W-:Y:S01]  /*16260*/  IMAD.IADD R0, R0, 0x1, -R3 ;  /* 0x0000000100007824 */ /* 0x000fe200078e0a03 */
[----:B0-----:R-:W-:-:S04]  /*16270*/  LEA R9, R5, R2, 0x18 ;  /* 0x0000000205097211 */ /* 0x001fc800078ec0ff */
[----:B------:R-:W-:-:S04]  /*16280*/  SHF.L.U32 R0, R0, 0x1f, RZ ;  /* 0x0000001f00007819 */ /* 0x000fc800000006ff */
[----:B------:R-:W0:Y:S02]  /*16290*/  SYNCS.PHASECHK.TRANS64.TRYWAIT P0, [R9+URZ+0x30820], R0 ;  /* 0x03082000090075a7 */ /* 0x000e24000800017f */
[----:B0-----:R-:W-:Y:S05]  /*162a0*/  @!P0 BRA `(.L_x_13302) ;  /* 0x0000002c00908947 */ /* 0x001fea0003800000 */
.L_x_13415:
[----:B------:R-:W-:Y:S05]  /*162b0*/  BSYNC B0 ;  /* 0x0000000000007941 */ /* 0x000fea0003800000 */
.L_x_13301:
[----:B------:R-:W-:-:S03]  /*162c0*/  UMOV UR4, 0xffffffff ;  /* 0xffffffff00047882 */ /* 0x000fc60000000000 */
[----:B------:R-:W-:Y:S05]  /*162d0*/  BRA.DIV UR4, `(.L_x_13303) ;  /* 0x0000002e04987947 */ /* 0x000fea000b800000 */
[----:B0-----:R-:W0:Y:S02]  /*162e0*/  S2R R0, SR_TID.X ;  /* 0x0000000000007919 */ /* 0x001e240000002100 */
[----:B0-----:R-:W-:-:S04]  /*162f0*/  SHF.R.U32.HI R0, RZ, 0x5, R0 ;  /* 0x00000005ff007819 */ /* 0x001fc80000011600 */
[----:B------:R-:W-:-:S05]  /*16300*/  LOP3.LUT R0, R0, 0x3, RZ, 0xc0, !PT ;  /* 0x0000000300007812 */ /* 0x000fca00078ec0ff */
[----:B------:R0:W3:Y:S02]  /*16310*/  SHFL.IDX PT, R14, R0, RZ, 0x1f ;  /* 0x00001fff000e7589 */ /* 0x0000e400000e0000 */
.L_x_13418:
[----:B---3--:R-:W-:-:S13]  /*16320*/  ISETP.NE.AND P0, PT, R14, RZ, PT ;  /* 0x000000ff0e00720c */ /* 0x008fda0003f05270 */
[----:B------:R-:W-:Y:S05]  /*16330*/  @P0 BRA `(.L_x_13048) ;  /* 0x0000000000880947 */ /* 0x000fea0003800000 */
[----:B------:R-:W-:-:S03]  /*16340*/  UMOV UR4, 0xffffffff ;  /* 0xffffffff00047882 */ /* 0x000fc60000000000 */
[----:B------:R-:W-:Y:S05]  /*16350*/  BRA.DIV UR4, `(.L_x_13304) ;  /* 0x0000002e04ac7947 */ /* 0x000fea000b800000 */
[----:B------:R-:W-:-:S13]  /*16360*/  ELECT P6, URZ, PT ;  /* 0x00000000003f782f */ /* 0x000fda00038c0000 */
.L_x_13421:
[----:B------:R-:W-:Y:S05]  /*16370*/  @!P6 BRA `(.L_x_13048) ;  /* 0x000000000078e947 */ /* 0x000fea0003800000 */
[----:B0-----:R-:W3:Y:S02]  /*16380*/  LDL.LU R0, [R1+0x4c] ;  /* 0x00004c0001007983 */ /* 0x001ee40000300800 */
[----:B---3--:R-:W-:-:S04]  /*16390*/  LOP3.LUT R0, R0, 0x2, RZ, 0xfc, !PT ;  /* 0x0000000200007812 */ /* 0x008fc800078efcff */
[----:B------:R-:W-:-:S13]  /*163a0*/  ISETP.NE.AND P2, PT, R0, 0x3, PT ;  /* 0x000000030000780c */ /* 0x000fda0003f45270 */
[----:B------:R-:W-:Y:S05]  /*163b0*/  @!P2 BRA `(.L_x_13305) ;  /* 0x000000000004a947 */ /* 0x000fea0003800000 */
[----:B------:R-:W-:Y:S01]  /*163c0*/  BPT.TRAP 0x1 ;  /* 0x000000040000795c */ /* 0x000fe20000300000 */
.L_x_13305:
        /* <DEDUP_REMOVED lines=12> */
.L_x_13422:
[----:B------:R-:W3:Y:S02]  /*16490*/  SYNCS.PHASECHK.TRANS64.TRYWAIT P0, [R3+URZ], R2 ;  /* 0x00000002030075a7 */ /* 0x000ee4000800017f */
[----:B---3--:R-:W-:Y:S05]  /*164a0*/  @!P0 BRA `(.L_x_13307) ;  /* 0x0000002c008c8947 */ /* 0x008fea0003800000 */
.L_x_13423:
[----:B------:R-:W-:Y:S05]  /*164b0*/  @!P2 BRA `(.L_x_13308) ;  /* 0x000000000004a947 */ /* 0x000fea0003800000 */
[----:B------:R-:W-:Y:S01]  /*164c0*/  BPT.TRAP 0x1 ;  /* 0x000000040000795c */ /* 0x000fe20000300000 */
.L_x_13308:
[----:B------:R-:W-:-:S04]  /*164d0*/  VIADD R0, R9, 0x30860 ;  /* 0x0003086009007836 */ /* 0x000fc80000000000 */
[----:B------:R-:W-:-:S04]  /*164e0*/  IMAD R23, R23, 0x8, R0 ;  /* 0x0000000817177824 */ /* 0x000fc800078e0200 */
[----:B------:R-:W4:Y:S02]  /*164f0*/  SYNCS.PHASECHK.TRANS64.TRYWAIT P0, [R23+URZ], R4 ;  /* 0x00000004170075a7 */ /* 0x000f24000800017f */
[----:B----4-:R-:W-:Y:S05]  /*16500*/  @!P0 BRA `(.L_x_13309) ;  /* 0x0000002c00888947 */ /* 0x010fea0003800000 */
.L_x_13424:
[----:B------:R-:W-:-:S07]  /*16510*/  IMAD R7, R7, 0x8, R0 ;  /* 0x0000000807077824 */ /* 0x000fce00078e0200 */
.L_x_13310:
[----:B------:R0:W0:Y:S02]  /*16520*/  SYNCS.PHASECHK.TRANS64.TRYWAIT P0, [R7+URZ], R2 ;  /* 0x00000002070075a7 */ /* 0x000024000800017f */
[----:B0-----:R-:W-:Y:S05]  /*16530*/  @!P0 NANOSLEEP.SYNCS 0x989680 ;  /* 0x009896800000895d */ /* 0x001fea0003900000 */
[----:B------:R-:W0:Y:S02]  /*16540*/  @!P0 SYNCS.PHASECHK.TRANS64 P0, [R7+URZ], R2 ;  /* 0x00000002070085a7 */ /* 0x000e24000800007f */
[----:B0-----:R-:W-:Y:S05]  /*16550*/  @!P0 BRA `(.L_x_13310) ;  /* 0xfffffffc00f08947 */ /* 0x001fea000383ffff */
.L_x_13048:
[----:B------:R-:W-:Y:S05]  /*16560*/  BSYNC B9 ;  /* 0x0000000000097941 */ /* 0x000fea0003800000 */
.L_x_13045:
[----:B------:R-:W-:Y:S05]  /*16570*/  EXIT ;  /* 0x000000000000794d */ /* 0x000fea0003800000 */
.L_x_13066:
[----:B0-----:R0:W1:Y:S02]  /*16580*/  SYNCS.PHASECHK.TRANS64.TRYWAIT P6, [R81+URZ+0x30890], R93 ;  /* 0x0308905d510075a7 */ /* 0x00106400080c017f */
[----:B-1----:R-:W-:Y:S05]  /*16590*/  @!P6 NANOSLEEP.SYNCS 0x989680 ;  /* 0x009896800000e95d */ /* 0x002fea0003900000 */
[----:B------:R-:W1:Y:S02]  /*165a0*/  @!P6 SYNCS.PHASECHK.TRANS64 P6, [R81+URZ+0x30890], R93 ;  /* 0x0308905d5100e5a7 */ /* 0x000e6400080c007f */
[----:B-1----:R-:W-:Y:S05]  /*165b0*/  @!P6 BRA `(.L_x_13066) ;  /* 0xfffffffc00f0e947 */ /* 0x002fea000383ffff */
[----:B------:R-:W-:Y:S05]  /*165c0*/  BRA `(.L_x_13311) ;  /* 0xfffffec400c87947 */ /* 0x000fea000383ffff */
.L_x_13086:
[----:B0-----:R0:W1:Y:S02]  /*165d0*/  SYNCS.PHASECHK.TRANS64.TRYWAIT P5, [R81+URZ+0x30890], R93 ;  /* 0x0308905d510075a7 */ /* 0x00106400080a017f */
[----:B-1----:R-:W-:Y:S05]  /*165e0*/  @!P5 NANOSLEEP.SYNCS 0x989680 ;  /* 0x009896800000d95d */ /* 0x002fea0003900000 */
[----:B------:R-:W1:Y:S02]  /*165f0*/  @!P5 SYNCS.PHASECHK.TRANS64 P5, [R81+URZ+0x30890], R93 ;  /* 0x0308905d5100d5a7 */ /* 0x000e6400080a007f */
[----:B-1----:R-:W-:Y:S05]  /*16600*/  @!P5 BRA `(.L_x_13086) ;  /* 0xfffffffc00f0d947 */ /* 0x002fea000383ffff */
[----:B------:R-:W-:Y:S05]  /*16610*/  BRA `(.L_x_13312) ;  /* 0xfffffed800347947 */ /* 0x000fea000383ffff */
.L_x_13095:
[----:B-1----:R1:W2:Y:S02]  /*16620*/  SYNCS.PHASECHK.TRANS64.TRYWAIT P4, [R81+URZ+0x30890], R93 ;  /* 0x0308905d510075a7 */ /* 0x0022a4000808017f */
[----:B--2---:R-:W-:Y:S05]  /*16630*/  @!P4 NANOSLEEP.SYNCS 0x989680 ;  /* 0x009896800000c95d */ /* 0x004fea0003900000 */
[----:B------:R-:W2:Y:S02]  /*16640*/  @!P4 SYNCS.PHASECHK.TRANS64 P4, [R81+URZ+0x30890], R93 ;  /* 0x0308905d5100c5a7 */ /* 0x000ea4000808007f */
[----:B--2---:R-:W-:Y:S05]  /*16650*/  @!P4 BRA `(.L_x_13095) ;  /* 0xfffffffc00f0c947 */ /* 0x004fea000383ffff */
[----:B------:R-:W-:Y:S05]  /*16660*/  BRA `(.L_x_13313) ;  /* 0xfffffee800547947 */ /* 0x000fea000383ffff */
.L_x_13101:
[----:B--2---:R2:W3:Y:S02]  /*16670*/  SYNCS.PHASECHK.TRANS64.TRYWAIT P3, [R81+URZ+0x308b0], R93 ;  /* 0x0308b05d510075a7 */ /* 0x0044e4000806017f */
[----:B---3--:R-:W-:Y:S05]  /*16680*/  @!P3 NANOSLEEP.SYNCS 0x989680 ;  /* 0x009896800000b95d */ /* 0x008fea0003900000 */
[----:B------:R-:W3:Y:S02]  /*16690*/  @!P3 SYNCS.PHASECHK.TRANS64 P3, [R81+URZ+0x308b0], R93 ;  /* 0x0308b05d5100b5a7 */ /* 0x000ee4000806007f */
[----:B---3--:R-:W-:Y:S05]  /*166a0*/  @!P3 BRA `(.L_x_13101) ;  /* 0xfffffffc00f0b947 */ /* 0x008fea000383ffff */
[----:B------:R-:W-:Y:S05]  /*166b0*/  BRA `(.L_x_13314) ;  /* 0xfffffee800e87947 */ /* 0x000fea000383ffff */
.L_x_13109:
[----:B------:R-:W0:Y:S01]  /*166c0*/  S2R R3, SR_TID.X ;  /* 0x0000000000037919 */ /* 0x000e220000002100 */
[----:B------:R-:W-:Y:S01]  /*166d0*/  BSSY B0, `(.L_x_13315) ;  /* 0x000000c000007945 */ /* 0x000fe20003800000 */
[----:B------:R-:W-:Y:S01]  /*166e0*/  MOV R12, RZ ;  /* 0x000000ff000c7202 */ /* 0x000fe20000000f00 */
        /* <DEDUP_REMOVED lines=10> */
.L_x_13316:
[----:B------:R-:W-:Y:S05]  /*16790*/  BSYNC B0 ;  /* 0x0000000000007941 */ /* 0x000fea0003800000 */
.L_x_13315:
[----:B------:R1:W-:Y:S01]  /*167a0*/  STL [R1+0x3c], R14 ;  /* 0x00003c0e01007387 */ /* 0x0003e20000100800 */
[----:B------:R-:W-:Y:S05]  /*167b0*/  BRA `(.L_x_13317) ;  /* 0xfffffef000387947 */ /* 0x000fea000383ffff */
.L_x_13121:
[----:B------:R-:W-:Y:S01]  /*167c0*/  BSSY B1, `(.L_x_13318) ;  /* 0x0000008000017945 */ /* 0x000fe20003800000 */
[----:B------:R-:W-:Y:S01]  /*167d0*/  IMAD.MOV.U32 R13, RZ, RZ, R26 ;  /* 0x000000ffff0d7224 */ /* 0x000fe200078e001a */
[----:B------:R-:W-:Y:S01]  /*167e0*/  MOV R15, 0xffffffff ;  /* 0xffffffff000f7802 */ /* 0x000fe20000000f00 */
[----:B------:R-:W-:Y:S02]  /*167f0*/  IMAD.MOV.U32 R12, RZ, RZ, RZ ;  /* 0x000000ffff0c7224 */ /* 0x000fe400078e00ff */
[----:B------:R-:W-:-:S07]  /*16800*/  IMAD.MOV.U32 R11, RZ, RZ, 0x1c1f ;  /* 0x00001c1fff0b7424 */ /* 0x000fce00078e00ff */
[----:B-1----:R-:W-:Y:S05]  /*16810*/  WARPSYNC.COLLECTIVE R15, `(.L_x_13319) ;  /* 0x000000000f087348 */ /* 0x002fea0003c00000 */
[----:B-1----:R0:W1:Y:S02]  /*16820*/  SHFL.IDX P6, R14, R13, R12, R11 ;  /* 0x0000000c0d0e7389 */ /* 0x00206400000c000b */
[----:B01----:R-:W-:Y:S01]  /*16830*/  ENDCOLLECTIVE ;  /* 0x000000000000791b */ /* 0x003fe20003800000 */
.L_x_13319:
[----:B------:R-:W-:Y:S05]  /*16840*/  BSYNC B1 ;  /* 0x0000000000017941 */ /* 0x000fea0003800000 */
.L_x_13318:
        /* <DEDUP_REMOVED lines=8> */
.L_x_13320:
[----:B------:R-:W-:Y:S01]  /*168d0*/  IMAD.MOV.U32 R13, RZ, RZ, R28 ;  /* 0x000000ffff0d7224 */ /* 0x000fe200078e001c */
[----:B------:R-:W-:-:S07]  /*168e0*/  MOV R0, R14 ;  /* 0x0000000e00007202 */ /* 0x000fce0000000f00 */
[----:B------:R-:W-:Y:S05]  /*168f0*/  WARPSYNC.COLLECTIVE R15, `(.L_x_13321) ;  /* 0x000000000f087348 */ /* 0x000fea0003c00000 */
[----:B------:R0:W1:Y:S02]  /*16900*/  SHFL.IDX P6, R14, R13, R12, R11 ;  /* 0x0000000c0d0e7389 */ /* 0x00006400000c000b */
[----:B01----:R-:W-:Y:S01]  /*16910*/  ENDCOLLECTIVE ;  /* 0x000000000000791b */ /* 0x003fe20003800000 */
.L_x_13321:
[----:B------:R-:W-:Y:S02]  /*16920*/  IMAD.MOV.U32 R13, RZ, RZ, R27 ;  /* 0x000000ffff0d7224 */ /* 0x000fe400078e001b */
[----:B------:R-:W-:-:S07]  /*16930*/  IMAD.MOV.U32 R5, RZ, RZ, R14 ;  /* 0x000000ffff057224 */ /* 0x000fce00078e000e */
[----:B------:R-:W-:Y:S05]  /*16940*/  WARPSYNC.COLLECTIVE R15, `(.L_x_13322) ;  /* 0x000000000f087348 */ /* 0x000fea0003c00000 */
[----:B------:R0:W1:Y:S02]  /*16950*/  SHFL.IDX P6, R14, R13, R12, R11 ;  /* 0x0000000c0d0e7389 */ /* 0x00006400000c000b */
[----:B01----:R-:W-:Y:S01]  /*16960*/  ENDCOLLECTIVE ;  /* 0x000000000000791b */ /* 0x003fe20003800000 */
.L_x_13322:
[----:B------:R-:W-:Y:S05]  /*16970*/  BRA `(.L_x_13323) ;  /* 0xfffffef4003c7947 */ /* 0x000fea000383ffff */
.L_x_13125:
[----:B0-----:R0:W1:Y:S02]  /*16980*/  SYNCS.PHASECHK.TRANS64.TRYWAIT P0, [R2+URZ+0x30800], R5 ;  /* 0x03080005020075a7 */ /* 0x001064000800017f */
[----:B-1----:R-:W-:Y:S05]  /*16990*/  @!P0 NANOSLEEP.SYNCS 0x989680 ;  /* 0x009896800000895d */ /* 0x002fea0003900000 */
[----:B------:R-:W1:Y:S02]  /*169a0*/  @!P0 SYNCS.PHASECHK.TRANS64 P0, [R2+URZ+0x30800], R5 ;  /* 0x03080005020085a7 */ /* 0x000e64000800007f */
[----:B-1----:R-:W-:Y:S05]  /*169b0*/  @!P0 BRA `(.L_x_13125) ;  /* 0xfffffffc00f08947 */ /* 0x002fea000383ffff */
[----:B------:R-:W-:Y:S05]  /*169c0*/  BRA `(.L_x_13324) ;  /* 0xfffffef8007c7947 */ /* 0x000fea000383ffff */
.L_x_13133:
        /* <DEDUP_REMOVED lines=8> */
.L_x_13326:
[----:B------:R-:W-:Y:S05]  /*16a50*/  BSYNC B1 ;  /* 0x0000000000017941 */ /* 0x000fea0003800000 */
.L_x_13325:
        /* <DEDUP_REMOVED lines=8> */
.L_x_13327:
[----:B------:R-:W-:Y:S02]  /*16ae0*/  IMAD.MOV.U32 R13, RZ, RZ, R28 ;  /* 0x000000ffff0d7224 */ /* 0x000fe400078e001c */
[----:B------:R-:W-:-:S07]  /*16af0*/  IMAD.MOV.U32 R3, RZ, RZ, R14 ;  /* 0x000000ffff037224 */ /* 0x000fce00078e000e */
[----:B------:R-:W-:Y:S05]  /*16b00*/  WARPSYNC.COLLECTIVE R15, `(.L_x_13328) ;  /* 0x000000000f087348 */ /* 0x000fea0003c00000 */
[----:B------:R0:W1:Y:S02]  /*16b10*/  SHFL.IDX P6, R14, R13, R12, R11 ;  /* 0x0000000c0d0e7389 */ /* 0x00006400000c000b */
[----:B01----:R-:W-:Y:S01]  /*16b20*/  ENDCOLLECTIVE ;  /* 0x000000000000791b */ /* 0x003fe20003800000 */
.L_x_13328:
[----:B------:R-:W-:Y:S02]  /*16b30*/  IMAD.MOV.U32 R13, RZ, RZ, R27 ;  /* 0x000000ffff0d7224 */ /* 0x000fe400078e001b */
[----:B------:R-:W-:-:S07]  /*16b40*/  IMAD.MOV.U32 R20, RZ, RZ, R14 ;  /* 0x000000ffff147224 */ /* 0x000fce00078e000e */
[----:B------:R-:W-:Y:S05]  /*16b50*/  WARPSYNC.COLLECTIVE R15, `(.L_x_13329) ;  /* 0x000000000f087348 */ /* 0x000fea0003c00000 */
[----:B------:R0:W1:Y:S02]  /*16b60*/  SHFL.IDX P6, R14, R13, R12, R11 ;  /* 0x0000000c0d0e7389 */ /* 0x00006400000c000b */
[----:B01----:R-:W-:Y:S01]  /*16b70*/  ENDCOLLECTIVE ;  /* 0x000000000000791b */ /* 0x003fe20003800000 */
.L_x_13329:
[----:B------:R-:W-:Y:S05]  /*16b80*/  BRA `(.L_x_13330) ;  /* 0xffffff0000e47947 */ /* 0x000fea000383ffff */
.L_x_13137:
[----:B0-----:R0:W1:Y:S02]  /*16b90*/  SYNCS.PHASECHK.TRANS64.TRYWAIT P1, [R2+URZ+0x30800], R25 ;  /* 0x03080019020075a7 */ /* 0x001064000802017f */
[----:B-1----:R-:W-:Y:S05]  /*16ba0*/  @!P1 NANOSLEEP.SYNCS 0x989680 ;  /* 0x009896800000995d */ /* 0x002fea0003900000 */
[----:B------:R-:W1:Y:S02]  /*16bb0*/  @!P1 SYNCS.PHASECHK.TRANS64 P1, [R2+URZ+0x30800], R25 ;  /* 0x03080019020095a7 */ /* 0x000e64000802007f */
[----:B-1----:R-:W-:Y:S05]  /*16bc0*/  @!P1 BRA `(.L_x_13137) ;  /* 0xfffffffc00f09947 */ /* 0x002fea000383ffff */
[----:B------:R-:W-:Y:S05]  /*16bd0*/  BRA `(.L_x_13331) ;  /* 0xffffff0400cc7947 */ /* 0x000fea000383ffff */
.L_x_13143:
[----:B-1----:R1:W3:Y:S02]  /*16be0*/  SYNCS.PHASECHK.TRANS64.TRYWAIT P1, [R4+URZ+0x30830], R5 ;  /* 0x03083005040075a7 */ /* 0x0022e4000802017f */
[----:B---3--:R-:W-:Y:S05]  /*16bf0*/  @!P1 NANOSLEEP.SYNCS 0x989680 ;  /* 0x009896800000995d */ /* 0x008fea0003900000 */
[----:B------:R-:W3:Y:S02]  /*16c00*/  @!P1 SYNCS.PHASECHK.TRANS64 P1, [R4+URZ+0x30830], R5 ;  /* 0x03083005040095a7 */ /* 0x000ee4000802007f */
[----:B---3--:R-:W-:Y:S05]  /*16c10*/  @!P1 BRA `(.L_x_13143) ;  /* 0xfffffffc00f09947 */ /* 0x008fea000383ffff */
[----:B------:R-:W-:Y:S05]  /*16c20*/  BRA `(.L_x_13142) ;  /* 0xffffff1400187947 */ /* 0x000fea000383ffff */
.L_x_13149:
[----:B-1----:R1:W2:Y:S02]  /*16c30*/  SYNCS.PHASECHK.TRANS64.TRYWAIT P3, [R0+URZ+0x30830], R3 ;  /* 0x03083003000075a7 */ /* 0x0022a4000806017f */
[----:B--2---:R-:W-:Y:S05]  /*16c40*/  @!P3 NANOSLEEP.SYNCS 0x989680 ;  /* 0x009896800000b95d */ /* 0x004fea0003900000 */
[----:B------:R-:W2:Y:S02]  /*16c50*/  @!P3 SYNCS.PHASECHK.TRANS64 P3, [R0+URZ+0x30830], R3 ;  /* 0x030830030000b5a7 */ /* 0x000ea4000806007f */
[----:B--2---:R-:W-:Y:S05]  /*16c60*/  @!P3 BRA `(.L_x_13149) ;  /* 0xfffffffc00f0b947 */ /* 0x004fea000383ffff */
[----:B------:R-:W-:Y:S05]  /*16c70*/  BRA `(.L_x_13148) ;  /* 0xffffff4000cc7947 */ /* 0x000fea000383ffff */
.L_x_13154:
[----:B-1----:R1:W2:Y:S02]  /*16c80*/  SYNCS.PHASECHK.TRANS64.TRYWAIT P2, [R3+URZ+0x30850], R0 ;  /* 0x03085000030075a7 */ /* 0x0022a4000804017f */
[----:B--2---:R-:W-:Y:S05]  /*16c90*/  @!P2 NANOSLEEP.SYNCS 0x989680 ;  /* 0x009896800000a95d */ /* 0x004fea0003900000 */
[----:B------:R-:W2:Y:S02]  /*16ca0*/  @!P2 SYNCS.PHASECHK.TRANS64 P2, [R3+URZ+0x30850], R0 ;  /* 0x030850000300a5a7 */ /* 0x000ea4000804007f */
[----:B--2---:R-:W-:Y:S05]  /*16cb0*/  @!P2 BRA `(.L_x_13154) ;  /* 0xfffffffc00f0a947 */ /* 0x004fea000383ffff */
[----:B------:R-:W-:Y:S05]  /*16cc0*/  BRA `(.L_x_13153) ;  /* 0xffffff4400a07947 */ /* 0x000fea000383ffff */
.L_x_13159:
[----:B-1----:R1:W2:Y:S02]  /*16cd0*/  SYNCS.PHASECHK.TRANS64.TRYWAIT P0, [R12+URZ+0x30850], R5 ;  /* 0x030850050c0075a7 */ /* 0x0022a4000800017f */
[----:B--2---:R-:W-:Y:S05]  /*16ce0*/  @!P0 NANOSLEEP.SYNCS 0x989680 ;  /* 0x009896800000895d */ /* 0x004fea0003900000 */
[----:B------:R-:W2:Y:S02]  /*16cf0*/  @!P0 SYNCS.PHASECHK.TRANS64 P0, [R12+URZ+0x30850], R5 ;  /* 0x030850050c0085a7 */ /* 0x000ea4000800007f */
[----:B--2---:R-:W-:Y:S05]  /*16d00*/  @!P0 BRA `(.L_x_13159) ;  /* 0xfffffffc00f08947 */ /* 0x004fea000383ffff */
[----:B------:R-:W-:Y:S05]  /*16d10*/  BRA `(.L_x_13158) ;  /* 0xffffff70001c7947 */ /* 0x000fea000383ffff */
.L_x_13167:
[----:B------:R-:W-:Y:S01]  /*16d20*/  IMAD.MOV.U32 R13, RZ, RZ, R20 ;  /* 0x000000ffff0d7224 */ /* 0x000fe200078e0014 */
[----:B------:R-:W-:Y:S01]  /*16d30*/  MOV R12, RZ ;  /* 0x000000ff000c7202 */ /* 0x000fe20000000f00 */
[----:B------:R-:W-:Y:S02]  /*16d40*/  IMAD.MOV.U32 R11, RZ, RZ, 0x181f ;  /* 0x0000181fff0b7424 */ /* 0x000fe400078e00ff */
[----:B------:R-:W-:Y:S02]  /*16d50*/  IMAD.MOV.U32 R15, RZ, RZ, -0x1 ;  /* 0xffffffffff0f7424 */ /* 0x000fe400078e00ff */
[----:B------:R-:W-:Y:S02]  /*16d60*/  IMAD R24, R26, 0xc0, R30 ;  /* 0x000000c01a187824 */ /* 0x000fe400078e021e */
[----:B------:R-:W-:-:S07]  /*16d70*/  IMAD R21, R8, R27, RZ ;  /* 0x0000001b08157224 */ /* 0x000fce00078e02ff */
[----:B------:R-:W-:Y:S05]  /*16d80*/  WARPSYNC.COLLECTIVE R15, `(.L_x_13332) ;  /* 0x000000000f087348 */ /* 0x000fea0003c00000 */
[----:B------:R0:W1:Y:S02]  /*16d90*/  SHFL.IDX P6, R14, R13, R12, R11 ;  /* 0x0000000c0d0e7389 */ /* 0x00006400000c000b */
[----:B01----:R-:W-:Y:S01]  /*16da0*/  ENDCOLLECTIVE ;  /* 0x000000000000791b */ /* 0x003fe20003800000 */
.L_x_13332:
[C---:B------:R-:W-:Y:S01]  /*16db0*/  VIADD R8, R24.reuse, 0x30 ;  /* 0x0000003018087836 */ /* 0x040fe20000000000 */
[----:B------:R-:W-:-:S04]  /*16dc0*/  ISETP.GE.OR P3, PT, R24, R21, P0 ;  /* 0x000000151800720c */ /* 0x000fc80000766670 */
[----:B------:R-:W-:Y:S01]  /*16dd0*/  ISETP.GE.OR P4, PT, R8, R21, P0 ;  /* 0x000000150800720c */ /* 0x000fe20000786670 */
[----:B------:R-:W-:-:S05]  /*16de0*/  VIADD R8, R24, 0x60 ;  /* 0x0000006018087836 */ /* 0x000fca0000000000 */
[----:B------:R-:W-:Y:S01]  /*16df0*/  ISETP.GE.OR P2, PT, R8, R21, P0 ;  /* 0x000000150800720c */ /* 0x000fe20000746670 */
[----:B------:R-:W-:Y:S02]  /*16e00*/  IMAD.MOV.U32 R13, RZ, RZ, R7 ;  /* 0x000000ffff0d7224 */ /* 0x000fe400078e0007 */
[----:B------:R-:W-:-:S10]  /*16e10*/  IMAD.MOV.U32 R0, RZ, RZ, R14 ;  /* 0x000000ffff007224 */ /* 0x000fd400078e000e */
[----:B------:R-:W-:Y:S05]  /*16e20*/  WARPSYNC.COLLECTIVE R15, `(.L_x_13333) ;  /* 0x000000000f087348 */ /* 0x000fea0003c00000 */
[----:B------:R0:W1:Y:S02]  /*16e30*/  SHFL.IDX P6, R14, R13, R12, R11 ;  /* 0x0000000c0d0e7389 */ /* 0x00006400000c000b */
[----:B01----:R-:W-:Y:S01]  /*16e40*/  ENDCOLLECTIVE ;  /* 0x000000000000791b */ /* 0x003fe20003800000 */
.L_x_13333:
[----:B------:R-:W-:Y:S01]  /*16e50*/  MOV R13, R20 ;  /* 0x00000014000d7202 */ /* 0x000fe20000000f00 */
[----:B------:R-:W-:Y:S02]  /*16e60*/  IMAD.MOV.U32 R12, RZ, RZ, 0x1 ;  /* 0x00000001ff0c7424 */ /* 0x000fe400078e00ff */
[----:B------:R-:W-:-:S07]  /*16e70*/  IMAD.MOV.U32 R3, RZ, RZ, R14 ;  /* 0x000000ffff037224 */ /* 0x000fce00078e000e */
[----:B------:R-:W-:Y:S05]  /*16e80*/  WARPSYNC.COLLECTIVE R15, `(.L_x_13334) ;  /* 0x000000000f087348 */ /* 0x000fea0003c00000 */
[----:B------:R0:W1:Y:S02]  /*16e90*/  SHFL.IDX P6, R14, R13, R12, R11 ;  /* 0x0000000c0d0e7389 */ /* 0x00006400000c000b */
[----:B01----:R-:W-:Y:S01]  /*16ea0*/  ENDCOLLECTIVE ;  /* 0x000000000000791b */ /* 0x003fe20003800000 */
.L_x_13334:
[----:B------:R-:W-:-:S04]  /*16eb0*/  @!P3 LEA R10, P5, R29, R3, 0x1 ;  /* 0x000000031d0ab211 */ /* 0x000fc800078a08ff */
[----:B------:R-:W-:Y:S01]  /*16ec0*/  @!P3 LEA.HI.X R3, R29, R0, R28, 0x1, P5 ;  /* 0x000000001d03b211 */ /* 0x000fe200028f0c1c */
[----:B------:R-:W-:Y:S02]  /*16ed0*/  IMAD.MOV.U32 R13, RZ, RZ, R7 ;  /* 0x000000ffff0d7224 */ /* 0x000fe400078e0007 */
[----:B------:R-:W-:-:S07]  /*16ee0*/  IMAD.MOV.U32 R4, RZ, RZ, R14 ;  /* 0x000000ffff047224 */ /* 0x000fce00078e000e */
[----:B------:R-:W-:Y:S05]  /*16ef0*/  WARPSYNC.COLLECTIVE R15, `(.L_x_13335) ;  /* 0x000000000f087348 */ /* 0x000fea0003c00000 */
[----:B------:R0:W1:Y:S02]  /*16f00*/  SHFL.IDX P6, R14, R13, R12, R11 ;  /* 0x0000000c0d0e7389 */ /* 0x00006400000c000b */
[----:B01----:R-:W-:Y:S01]  /*16f10*/  ENDCOLLECTIVE ;  /* 0x000000000000791b */ /* 0x003fe20003800000 */
.L_x_13335:
[----:B------:R-:W-:Y:S01]  /*16f20*/  IMAD.MOV.U32 R13, RZ, RZ, R20 ;  /* 0x000000ffff0d7224 */ /* 0x000fe200078e0014 */
[----:B------:R-:W-:Y:S01]  /*16f30*/  MOV R12, 0x2 ;  /* 0x00000002000c7802 */ /* 0x000fe20000000f00 */
[----:B------:R-:W-:-:S07]  /*16f40*/  IMAD.MOV.U32 R5, RZ, RZ, R14 ;  /* 0x000000ffff057224 */ /* 0x000fce00078e000e */
[----:B------:R-:W-:Y:S05]  /*16f50*/  WARPSYNC.COLLECTIVE R15, `(.L_x_13336) ;  /* 0x000000000f087348 */ /* 0x000fea0003c00000 */
[----:B------:R0:W1:Y:S02]  /*16f60*/  SHFL.IDX P6, R14, R13, R12, R11 ;  /* 0x0000000c0d0e7389 */ /* 0x00006400000c000b */
[----:B01----:R-:W-:Y:S01]  /*16f70*/  ENDCOLLECTIVE ;  /* 0x000000000000791b */ /* 0x003fe20003800000 */
.L_x_13336:
[----:B------:R-:W-:-:S04]  /*16f80*/  @!P4 LEA R8, P1, R29, R5, 0x1 ;  /* 0x000000051d08c211 */ /* 0x000fc800078208ff */
[----:B------:R-:W-:Y:S01]  /*16f90*/  @!P4 LEA.HI.X R9, R29, R4, R28, 0x1, P1 ;  /* 0x000000041d09c211 */ /* 0x000fe200008f0c1c */
[----:B------:R-:W-:Y:S02]  /*16fa0*/  IMAD.MOV.U32 R13, RZ, RZ, R7 ;  /* 0x000000ffff0d7224 */ /* 0x000fe400078e0007 */
[----:B------:R-:W-:-:S07]  /*16fb0*/  IMAD.MOV.U32 R6, RZ, RZ, R14 ;  /* 0x000000ffff067224 */ /* 0x000fce00078e000e */
[----:B------:R-:W-:Y:S05]  /*16fc0*/  WARPSYNC.COLLECTIVE R15, `(.L_x_13337) ;  /* 0x000000000f087348 */ /* 0x000fea0003c00000 */
[----:B------:R0:W1:Y:S02]  /*16fd0*/  SHFL.IDX P6, R14, R13, R12, R11 ;  /* 0x0000000c0d0e7389 */ /* 0x00006400000c000b */
[----:B01----:R-:W-:Y:S01]  /*16fe0*/  ENDCOLLECTIVE ;  /* 0x000000000000791b */ /* 0x003fe20003800000 */
.L_x_13337:
[----:B------:R-:W-:Y:S01]  /*16ff0*/  @!P3 IMAD.MOV.U32 R11, RZ, RZ, R3 ;  /* 0x000000ffff0bb224 */ /* 0x000fe200078e0003 */
[----:B------:R-:W-:Y:S01]  /*17000*/  MOV R13, R20 ;  /* 0x00000014000d7202 */ /* 0x000fe20000000f00 */
[----:B------:R-:W-:-:S03]  /*17010*/  IMAD.MOV.U32 R12, RZ, RZ, 0x3 ;  /* 0x00000003ff0c7424 */ /* 0x000fc600078e00ff */
[----:B------:R0:W-:Y:S04]  /*17020*/  @!P3 ST.E.128 desc[UR56][R10.64], RZ ;  /* 0x000000ff0a00b985 */ /* 0x0001e8000c101d38 */
[----:B------:R1:W-:Y:S01]  /*17030*/  @!P4 ST.E.128 desc[UR56][R8.64], RZ ;  /* 0x000000ff0800c985 */ /* 0x0003e2000c101d38 */
[----:B------:R-:W-:-:S04]  /*17040*/  @!P2 LEA R25, P5, R29, R14, 0x1 ;  /* 0x0000000e1d19a211 */ /* 0x000fc800078a08ff */
[----:B------:R-:W-:Y:S01]  /*17050*/  @!P2 LEA.HI.X R5, R29, R6, R28, 0x1, P5 ;  /* 0x000000061d05a211 */ /* 0x000fe200028f0c1c */
[----:B0-----:R-:W-:Y:S02]  /*17060*/  IMAD.MOV.U32 R11, RZ, RZ, 0x181f ;  /* 0x0000181fff0b7424 */ /* 0x001fe400078e00ff */
[----:B------:R-:W-:-:S07]  /*17070*/  @!P2 IMAD.MOV.U32 R4, RZ, RZ, R25 ;  /* 0x000000ffff04a224 */ /* 0x000fce00078e0019 */
[----:B-1----:R-:W-:Y:S05]  /*17080*/  WARPSYNC.COLLECTIVE R15, `(.L_x_13338) ;  /* 0x000000000f087348 */ /* 0x002fea0003c00000 */
[----:B------:R0:W2:Y:S02]  /*17090*/  SHFL.IDX P6, R14, R13, R12, R11 ;  /* 0x0000000c0d0e7389 */ /* 0x0000a400000c000b */
[----:B012---:R-:W-:Y:S01]  /*170a0*/  ENDCOLLECTIVE ;  /* 0x000000000000791b */ /* 0x007fe20003800000 */
.L_x_13338:
[----:B------:R0:W-:Y:S01]  /*170b0*/  @!P2 ST.E.128 desc[UR56][R4.64], RZ ;  /* 0x000000ff0400a985 */ /* 0x0001e2000c101d38 */
[----:B------:R-:W-:Y:S02]  /*170c0*/  IMAD.MOV.U32 R13, RZ, RZ, R7 ;  /* 0x000000ffff0d7224 */ /* 0x000fe400078e0007 */
[----:B------:R-:W-:-:S07]  /*170d0*/  IMAD.MOV.U32 R0, RZ, RZ, R14 ;  /* 0x000000ffff007224 */ /* 0x000fce00078e000e */
[----:B0-----:R-:W-:Y:S05]  /*170e0*/  WARPSYNC.COLLECTIVE R15, `(.L_x_13339) ;  /* 0x000000000f087348 */ /* 0x001fea0003c00000 */
[----:B------:R1:W2:Y:S02]  /*170f0*/  SHFL.IDX P6, R14, R13, R12, R11 ;  /* 0x0000000c0d0e7389 */ /* 0x0002a400000c000b */
[----:B012---:R-:W-:Y:S01]  /*17100*/  ENDCOLLECTIVE ;  /* 0x000000000000791b */ /* 0x007fe20003800000 */
.L_x_13339:
[----:B------:R-:W-:Y:S05]  /*17110*/  BRA `(.L_x_13340) ;  /* 0xffffff9000707947 */ /* 0x000fea000383ffff */
.L_x_13184:
[----:B------:R-:W0:Y:S01]  /*17120*/  S2R R6, SR_TID.X ;  /* 0x0000000000067919 */ /* 0x000e220000002100 */
[----:B------:R-:W-:Y:S01]  /*17130*/  BSSY B1, `(.L_x_13341) ;  /* 0x000000a000017945 */ /* 0x000fe20003800000 */
[----:B------:R-:W-:Y:S02]  /*17140*/  IMAD.MOV.U32 R12, RZ, RZ, RZ ;  /* 0x000000ffff0c7224 */ /* 0x000fe400078e00ff */
[----:B------:R-:W-:Y:S02]  /*17150*/  IMAD.MOV.U32 R11, RZ, RZ, 0x1f ;  /* 0x0000001fff0b7424 */ /* 0x000fe400078e00ff */
[----:B------:R-:W-:Y:S01]  /*17160*/  IMAD.MOV.U32 R15, RZ, RZ, -0x1 ;  /* 0xffffffffff0f7424 */ /* 0x000fe200078e00ff */
[----:B0-----:R-:W-:-:S04]  /*17170*/  SHF.R.U32.HI R6, RZ, 0x5, R6 ;  /* 0x00000005ff067819 */ /* 0x001fc80000011606 */
[----:B------:R-:W-:-:S04]  /*17180*/  LOP3.LUT R6, R6, 0x3, RZ, 0xc0, !PT ;  /* 0x0000000306067812 */ /* 0x000fc800078ec0ff */
[----:B------:R-:W-:-:S07]  /*17190*/  MOV R13, R6 ;  /* 0x00000006000d7202 */ /* 0x000fce0000000f00 */
[----:B------:R-:W-:Y:S05]  /*171a0*/  WARPSYNC.COLLECTIVE R15, `(.L_x_13342) ;  /* 0x000000000f087348 */ /* 0x000fea0003c00000 */
[----:B------:R0:W1:Y:S02]  /*171b0*/  SHFL.IDX P6, R14, R13, R12, R11 ;  /* 0x0000000c0d0e7389 */ /* 0x00006400000c000b */
[----:B01----:R-:W-:Y:S01]  /*171c0*/  ENDCOLLECTIVE ;  /* 0x000000000000791b */ /* 0x003fe20003800000 */
.L_x_13342:
[----:B------:R-:W-:Y:S05]  /*171d0*/  BSYNC B1 ;  /* 0x0000000000017941 */ /* 0x000fea0003800000 */
.L_x_13341:
[----:B------:R-:W-:Y:S05]  /*171e0*/  BRA `(.L_x_13343) ;  /* 0xffffffa000e47947 */ /* 0x000fea000383ffff */
.L_x_13186:
[----:B------:R-:W-:Y:S01]  /*171f0*/  BSSY B1, `(.L_x_13344) ;  /* 0x0000006000017945 */ /* 0x000fe20003800000 */
[----:B------:R-:W-:-:S07]  /*17200*/  IMAD.MOV.U32 R15, RZ, RZ, -0x1 ;  /* 0xffffffffff0f7424 */ /* 0x000fce00078e00ff */
[----:B0-----:R-:W-:Y:S05]  /*17210*/  WARPSYNC.COLLECTIVE R15, `(.L_x_13345) ;  /* 0x000000000f0c7348 */ /* 0x001fea0003c00000 */
[----:B------:R-:W-:Y:S02]  /*17220*/  ELECT P6, UR62, PT ;  /* 0x00000000003e782f */ /* 0x000fe400038c0000 */
[----:B------:R-:W-:Y:S01]  /*17230*/  MOV R14, UR62 ;  /* 0x0000003e000e7c02 */ /* 0x000fe20008000f00 */
[----:B0-----:R-:W-:Y:S10]  /*17240*/  ENDCOLLECTIVE ;  /* 0x000000000000791b */ /* 0x001ff40003800000 */
.L_x_13345:
[----:B------:R-:W-:Y:S05]  /*17250*/  BSYNC B1 ;  /* 0x0000000000017941 */ /* 0x000fea0003800000 */
.L_x_13344:
[----:B------:R-:W-:Y:S05]  /*17260*/  BRA `(.L_x_13185) ;  /* 0xffffffa000dc7947 */ /* 0x000fea000383ffff */
.L_x_13188:
[----:B0-----:R0:W1:Y:S02]  /*17270*/  SYNCS.PHASECHK.TRANS64.TRYWAIT P0, [R22+URZ+0x30820], R5 ;  /* 0x03082005160075a7 */ /* 0x001064000800017f */
[----:B-1----:R-:W-:Y:S05]  /*17280*/  @!P0 NANOSLEEP.SYNCS 0x989680 ;  /* 0x009896800000895d */ /* 0x002fea0003900000 */
[----:B------:R-:W1:Y:S02]  /*17290*/  @!P0 SYNCS.PHASECHK.TRANS64 P0, [R22+URZ+0x30820], R5 ;  /* 0x03082005160085a7 */ /* 0x000e64000800007f */
[----:B-1----:R-:W-:Y:S05]  /*172a0*/  @!P0 BRA `(.L_x_13188) ;  /* 0xfffffffc00f08947 */ /* 0x002fea000383ffff */
[----:B------:R-:W-:Y:S05]  /*172b0*/  BRA `(.L_x_13346) ;  /* 0xffffffa000ec7947 */ /* 0x000fea000383ffff */
.L_x_13192:
[----:B0-----:R0:W1:Y:S02]  /*172c0*/  SYNCS.PHASECHK.TRANS64.TRYWAIT P0, [R6+URZ+0x308a0], R5 ;  /* 0x0308a005060075a7 */ /* 0x001064000800017f */
[----:B-1----:R-:W-:Y:S05]  /*172d0*/  @!P0 NANOSLEEP.SYNCS 0x989680 ;  /* 0x009896800000895d */ /* 0x002fea0003900000 */
[----:B------:R-:W1:Y:S02]  /*172e0*/  @!P0 SYNCS.PHASECHK.TRANS64 P0, [R6+URZ+0x308a0], R5 ;  /* 0x0308a005060085a7 */ /* 0x000e64000800007f */
[----:B-1----:R-:W-:Y:S05]  /*172f0*/  @!P0 BRA `(.L_x_13192) ;  /* 0xfffffffc00f08947 */ /* 0x002fea000383ffff */
[----:B------:R-:W-:Y:S05]  /*17300*/  BRA `(.L_x_13347) ;  /* 0xffffffa400087947 */ /* 0x000fea000383ffff */
.L_x_13197:
[----:B-1----:R1:W2:Y:S02]  /*17310*/  SYNCS.PHASECHK.TRANS64.TRYWAIT P0, [R6+URZ+0x308c0], R5 ;  /* 0x0308c005060075a7 */ /* 0x0022a4000800017f */
[----:B--2---:R-:W-:Y:S05]  /*17320*/  @!P0 NANOSLEEP.SYNCS 0x989680 ;  /* 0x009896800000895d */ /* 0x004fea0003900000 */
[----:B------:R-:W2:Y:S02]  /*17330*/  @!P0 SYNCS.PHASECHK.TRANS64 P0, [R6+URZ+0x308c0], R5 ;  /* 0x0308c005060085a7 */ /* 0x000ea4000800007f */
[----:B--2---:R-:W-:Y:S05]  /*17340*/  @!P0 BRA `(.L_x_13197) ;  /* 0xfffffffc00f08947 */ /* 0x004fea000383ffff */
[----:B------:R-:W-:Y:S05]  /*17350*/  BRA `(.L_x_13348) ;  /* 0xffffffa400847947 */ /* 0x000fea000383ffff */
.L_x_13204:
[----:B-1----:R1:W2:Y:S02]  /*17360*/  SYNCS.PHASECHK.TRANS64.TRYWAIT P1, [R5+URZ+0x308a0], R6 ;  /* 0x0308a006050075a7 */ /* 0x0022a4000802017f */
[----:B--2---:R-:W-:Y:S05]  /*17370*/  @!P1 NANOSLEEP.SYNCS 0x989680 ;  /* 0x009896800000995d */ /* 0x004fea0003900000 */
[----:B------:R-:W2:Y:S02]  /*17380*/  @!P1 SYNCS.PHASECHK.TRANS64 P1, [R5+URZ+0x308a0], R6 ;  /* 0x0308a006050095a7 */ /* 0x000ea4000802007f */
[----:B--2---:R-:W-:Y:S05]  /*17390*/  @!P1 BRA `(.L_x_13204) ;  /* 0xfffffffc00f09947 */ /* 0x004fea000383ffff */
[----:B------:R-:W-:Y:S05]  /*173a0*/  BRA `(.L_x_13349) ;  /* 0xffffffa8004c7947 */ /* 0x000fea000383ffff */
.L_x_13209:
[----:B0-----:R0:W2:Y:S02]  /*173b0*/  SYNCS.PHASECHK.TRANS64.TRYWAIT P1, [R5+URZ+0x308c0], R6 ;  /* 0x0308c006050075a7 */ /* 0x0010a4000802017f */
[----:B--2---:R-:W-:Y:S05]  /*173c0*/  @!P1 NANOSLEEP.SYNCS 0x989680 ;  /* 0x009896800000995d */ /* 0x004fea0003900000 */
[----:B------:R-:W2:Y:S02]  /*173d0*/  @!P1 SYNCS.PHASECHK.TRANS64 P1, [R5+URZ+0x308c0], R6 ;  /* 0x0308c006050095a7 */ /* 0x000ea4000802007f */
[----:B--2---:R-:W-:Y:S05]  /*173e0*/  @!P1 BRA `(.L_x_13209) ;  /* 0xfffffffc00f09947 */ /* 0x004fea000383ffff */
[----:B------:R-:W-:Y:S05]  /*173f0*/  BRA `(.L_x_13350) ;  /* 0xffffffa800c47947 */ /* 0x000fea000383ffff */
.L_x_13222:
        /* <DEDUP_REMOVED lines=11> */
.L_x_13352:
[----:B------:R-:W-:Y:S05]  /*174b0*/  BSYNC B0 ;  /* 0x0000000000007941 */ /* 0x000fea0003800000 */
.L_x_13351:
[----:B------:R-:W-:Y:S05]  /*174c0*/  BRA `(.L_x_13353) ;  /* 0xffffffb000dc7947 */ /* 0x000fea000383ffff */
.L_x_13224:
[----:B------:R-:W-:Y:S01]  /*174d0*/  BSSY B0, `(.L_x_13354) ;  /* 0x0000006000007945 */ /* 0x000fe20003800000 */
[----:B------:R-:W-:-:S07]  /*174e0*/  IMAD.MOV.U32 R15, RZ, RZ, -0x1 ;  /* 0xffffffffff0f7424 */ /* 0x000fce00078e00ff */
[----:B012---:R-:W-:Y:S05]  /*174f0*/  WARPSYNC.COLLECTIVE R15, `(.L_x_13355) ;  /* 0x000000000f0c7348 */ /* 0x007fea0003c00000 */
[----:B------:R-:W-:Y:S02]  /*17500*/  ELECT P6, UR62, PT ;  /* 0x00000000003e782f */ /* 0x000fe400038c0000 */
[----:B------:R-:W-:Y:S01]  /*17510*/  MOV R14, UR62 ;  /* 0x0000003e000e7c02 */ /* 0x000fe20008000f00 */
[----:B012---:R-:W-:Y:S10]  /*17520*/  ENDCOLLECTIVE ;  /* 0x000000000000791b */ /* 0x007ff40003800000 */
.L_x_13355:
[----:B------:R-:W-:Y:S05]  /*17530*/  BSYNC B0 ;  /* 0x0000000000007941 */ /* 0x000fea0003800000 */
.L_x_13354:
[----:B------:R-:W-:Y:S05]  /*17540*/  BRA `(.L_x_13356) ;  /* 0xffffffb000e47947 */ /* 0x000fea000383ffff */
.L_x_13226:
[----:B--2---:R2:W3:Y:S02]  /*17550*/  SYNCS.PHASECHK.TRANS64.TRYWAIT P0, [R0+URZ+0x30840], R2 ;  /* 0x03084002000075a7 */ /* 0x0044e4000800017f */
[----:B---3--:R-:W-:Y:S05]  /*17560*/  @!P0 NANOSLEEP.SYNCS 0x989680 ;  /* 0x009896800000895d */ /* 0x008fea0003900000 */
[----:B------:R-:W3:Y:S02]  /*17570*/  @!P0 SYNCS.PHASECHK.TRANS64 P0, [R0+URZ+0x30840], R2 ;  /* 0x03084002000085a7 */ /* 0x000ee4000800007f */
[----:B---3--:R-:W-:Y:S05]  /*17580*/  @!P0 BRA `(.L_x_13226) ;  /* 0xfffffffc00f08947 */ /* 0x008fea000383ffff */
[----:B------:R-:W-:Y:S05]  /*17590*/  BRA `(.L_x_13357) ;  /* 0xffffffb4003c7947 */ /* 0x000fea000383ffff */
.L_x_13230:
[----:B------:R-:W2:Y:S01]  /*175a0*/  LDL.LU R11, [R1+0x38] ;  /* 0x00003800010b7983 */ /* 0x000ea20000300800 */
[----:B------:R-:W-:Y:S02]  /*175b0*/  IMAD.MOV.U32 R13, RZ, RZ, R4 ;  /* 0x000000ffff0d7224 */ /* 0x000fe400078e0004 */
[----:B------:R-:W-:Y:S02]  /*175c0*/  IMAD.MOV.U32 R12, RZ, RZ, RZ ;  /* 0x000000ffff0c7224 */ /* 0x000fe400078e00ff */
[----:B------:R-:W-:Y:S02]  /*175d0*/  IMAD.MOV.U32 R15, RZ, RZ, -0x1 ;  /* 0xffffffffff0f7424 */ /* 0x000fe400078e00ff */
[----:B------:R-:W-:-:S05]  /*175e0*/  IMAD R17, R17, 0xc0, R21 ;  /* 0x000000c011117824 */ /* 0x000fca00078e0215 */
[----:B------:R-:W-:Y:S01]  /*175f0*/  IADD3 R8, R17, 0x10, RZ ;  /* 0x0000001011087810 */ /* 0x000fe20007ffe0ff */
[----:B--2---:R-:W-:Y:S01]  /*17600*/  IMAD R3, R11, R9, RZ ;  /* 0x000000090b037224 */ /* 0x004fe200078e02ff */
[----:B------:R-:W-:-:S04]  /*17610*/  MOV R11, 0x181f ;  /* 0x0000181f000b7802 */ /* 0x000fc80000000f00 */
[----:B------:R-:W-:-:S13]  /*17620*/  ISETP.GE.AND P1, PT, R17, R3, PT ;  /* 0x000000031100720c */ /* 0x000fda0003f26270 */
[----:B-----5:R-:W-:Y:S05]  /*17630*/  WARPSYNC.COLLECTIVE R15, `(.L_x_13358) ;  /* 0x000000000f087348 */ /* 0x020fea0003c00000 */
[----:B------:R0:W1:Y:S02]  /*17640*/  SHFL.IDX P6, R14, R13, R12, R11 ;  /* 0x0000000c0d0e7389 */ /* 0x00006400000c000b */
[----:B01---5:R-:W-:Y:S01]  /*17650*/  ENDCOLLECTIVE ;  /* 0x000000000000791b */ /* 0x023fe20003800000 */
.L_x_13358:
[----:B------:R-:W-:Y:S02]  /*17660*/  IMAD.MOV.U32 R13, RZ, RZ, R0 ;  /* 0x000000ffff0d7224 */ /* 0x000fe400078e0000 */
[----:B------:R-:W-:-:S07]  /*17670*/  IMAD.MOV.U32 R6, RZ, RZ, R14 ;  /* 0x000000ffff067224 */ /* 0x000fce00078e000e */
[----:B------:R-:W-:Y:S05]  /*17680*/  WARPSYNC.COLLECTIVE R15, `(.L_x_13359) ;  /* 0x000000000f087348 */ /* 0x000fea0003c00000 */
[----:B------:R0:W1:Y:S02]  /*17690*/  SHFL.IDX P6, R14, R13, R12, R11 ;  /* 0x0000000c0d0e7389 */ /* 0x00006400000c000b */
[----:B01----:R-:W-:Y:S01]  /*176a0*/  ENDCOLLECTIVE ;  /* 0x000000000000791b */ /* 0x003fe20003800000 */
.L_x_13359:
[----:B------:R-:W-:Y:S02]  /*176b0*/  IMAD.MOV.U32 R13, RZ, RZ, R4 ;  /* 0x000000ffff0d7224 */ /* 0x000fe400078e0004 */
[----:B------:R-:W-:Y:S02]  /*176c0*/  IMAD.MOV.U32 R12, RZ, RZ, 0x1 ;  /* 0x00000001ff0c7424 */ /* 0x000fe400078e00ff */
[----:B------:R-:W-:-:S07]  /*176d0*/  IMAD.MOV.U32 R7, RZ, RZ, R14 ;  /* 0x000000ffff077224 */ /* 0x000fce00078e000e */
[----:B------:R-:W-:Y:S05]  /*176e0*/  WARPSYNC.COLLECTIVE R15, `(.L_x_13360) ;  /* 0x000000000f087348 */ /* 0x000fea0003c00000 */
[----:B------:R0:W1:Y:S02]  /*176f0*/  SHFL.IDX P6, R14, R13, R12, R11 ;  /* 0x0000000c0d0e7389 */ /* 0x00006400000c000b */
[----:B01----:R-:W-:Y:S01]  /*17700*/  ENDCOLLECTIVE ;  /* 0x000000000000791b */ /* 0x003fe20003800000 */
.L_x_13360:
        /* <DEDUP_REMOVED lines=15> */
.L_x_13361:
[----:B------:R-:W-:Y:S02]  /*17800*/  IMAD.MOV.U32 R13, RZ, RZ, R4 ;  /* 0x000000ffff0d7224 */ /* 0x000fe400078e0004 */
[----:B------:R-:W-:Y:S02]  /*17810*/  IMAD.MOV.U32 R12, RZ, RZ, 0x2 ;  /* 0x00000002ff0c7424 */ /* 0x000fe400078e00ff */
[----:B------:R-:W-:-:S07]  /*17820*/  IMAD.MOV.U32 R7, RZ, RZ, R14 ;  /* 0x000000ffff077224 */ /* 0x000fce00078e000e */
[----:B------:R-:W-:Y:S05]  /*17830*/  WARPSYNC.COLLECTIVE R15, `(.L_x_13362) ;  /* 0x000000000f087348 */ /* 0x000fea0003c00000 */
[----:B------:R0:W1:Y:S02]  /*17840*/  SHFL.IDX P6, R14, R13, R12, R11 ;  /* 0x0000000c0d0e7389 */ /* 0x00006400000c000b */
[----:B01----:R-:W-:Y:S01]  /*17850*/  ENDCOLLECTIVE ;  /* 0x000000000000791b */ /* 0x003fe20003800000 */
.L_x_13362:
[----:B------:R-:W-:-:S04]  /*17860*/  @!P1 LEA R7, P2, R20, R7, 0x1 ;  /* 0x0000000714079211 */ /* 0x000fc800078408ff */
[----:B------:R-:W-:-:S04]  /*17870*/  @!P1 IADD3.X R6, RZ, R6, RZ, P2, !PT ;  /* 0x00000006ff069210 */ /* 0x000fc800017fe4ff */
        /* <DEDUP_REMOVED lines=14> */
.L_x_13363:
[----:B------:R-:W-:Y:S02]  /*17960*/  IMAD.MOV.U32 R13, RZ, RZ, R4 ;  /* 0x000000ffff0d7224 */ /* 0x000fe400078e0004 */
[----:B------:R-:W-:Y:S01]  /*17970*/  IMAD.MOV.U32 R12, RZ, RZ, 0x3 ;  /* 0x00000003ff0c7424 */ /* 0x000fe200078e00ff */
[----:B------:R-:W-:-:S07]  /*17980*/  MOV R7, R14 ;  /* 0x0000000e00077202 */ /* 0x000fce0000000f00 */
[----:B------:R-:W-:Y:S05]  /*17990*/  WARPSYNC.COLLECTIVE R15, `(.L_x_13364) ;  /* 0x000000000f087348 */ /* 0x000fea0003c00000 */
[----:B------:R0:W1:Y:S02]  /*179a0*/  SHFL.IDX P6, R14, R13, R12, R11 ;  /* 0x0000000c0d0e7389 */ /* 0x00006400000c000b */
[----:B01----:R-:W-:Y:S01]  /*179b0*/  ENDCOLLECTIVE ;  /* 0x000000000000791b */ /* 0x003fe20003800000 */
.L_x_13364:
[----:B------:R-:W-:-:S05]  /*179c0*/  @!P1 LEA R7, P2, R20, R7, 0x1 ;  /* 0x0000000714079211 */ /* 0x000fca00078408ff */
[----:B------:R-:W-:-:S05]  /*179d0*/  @!P1 IMAD.X R6, RZ, RZ, R6, P2 ;  /* 0x000000ffff069224 */ /* 0x000fca00010e0606 */
[----:B------:R-:W-:Y:S02]  /*179e0*/  @!P1 LOP3.LUT R7, R7, R6, RZ, 0x3c, !PT ;  /* 0x0000000607079212 */ /* 0x000fe400078e3cff */
[----:B------:R-:W-:Y:S02]  /*179f0*/  MOV R13, R0 ;  /* 0x00000000000d7202 */ /* 0x000fe40000000f00 */
        /* <DEDUP_REMOVED lines=12> */
.L_x_13365:
[----:B------:R-:W-:Y:S02]  /*17ac0*/  IMAD.MOV.U32 R13, RZ, RZ, R4 ;  /* 0x000000ffff0d7224 */ /* 0x000fe400078e0004 */
[----:B------:R-:W-:Y:S02]  /*17ad0*/  IMAD.MOV.U32 R12, RZ, RZ, 0x4 ;  /* 0x00000004ff0c7424 */ /* 0x000fe400078e00ff */
[----:B------:R-:W-:-:S07]  /*17ae0*/  IMAD.MOV.U32 R7, RZ, RZ, R14 ;  /* 0x000000ffff077224 */ /* 0x000fce00078e000e */
[----:B------:R-:W-:Y:S05]  /*17af0*/  WARPSYNC.COLLECTIVE R15, `(.L_x_13366) ;  /* 0x000000000f087348 */ /* 0x000fea0003c00000 */
[----:B------:R0:W1:Y:S02]  /*17b00*/  SHFL.IDX P6, R14, R13, R12, R11 ;  /* 0x0000000c0d0e7389 */ /* 0x00006400000c000b */
[----:B01----:R-:W-:Y:S01]  /*17b10*/  ENDCOLLECTIVE ;  /* 0x000000000000791b */ /* 0x003fe20003800000 */
.L_x_13366:
        /* <DEDUP_REMOVED lines=11> */
[----:B------:R-:W-:Y:S02]  /*17bd0*/  ISETP.GE.AND P1, PT, R6, R3, PT ;  /* 0x000000030600720c */ /* 0x000fe40003f26270 */
[----:B------:R-:W-:-:S11]  /*17be0*/  MOV R6, R14 ;  /* 0x0000000e00067202 */ /* 0x000fd60000000f00 */
[----:B------:R-:W-:Y:S05]  /*17bf0*/  WARPSYNC.COLLECTIVE R15, `(.L_x_13367) ;  /* 0x000000000f087348 */ /* 0x000fea0003c00000 */
[----:B------:R0:W1:Y:S02]  /*17c00*/  SHFL.IDX P6, R14, R13, R12, R11 ;  /* 0x0000000c0d0e7389 */ /* 0x00006400000c000b */
[----:B01----:R-:W-:Y:S01]  /*17c10*/  ENDCOLLECTIVE ;  /* 0x000000000000791b */ /* 0x003fe20003800000 */
.L_x_13367:
[----:B------:R-:W-:Y:S01]  /*17c20*/  IMAD.MOV.U32 R13, RZ, RZ, R4 ;  /* 0x000000ffff0d7224 */ /* 0x000fe200078e0004 */
[----:B------:R-:W-:Y:S01]  /*17c30*/  MOV R12, 0x5 ;  /* 0x00000005000c7802 */ /* 0x000fe20000000f00 */
[----:B------:R-:W-:-:S07]  /*17c40*/  IMAD.MOV.U32 R7, RZ, RZ, R14 ;  /* 0x000000ffff077224 */ /* 0x000fce00078e000e */
[----:B------:R-:W-:Y:S05]  /*17c50*/  WARPSYNC.COLLECTIVE R15, `(.L_x_13368) ;  /* 0x000000000f087348 */ /* 0x000fea0003c00000 */
[----:B------:R0:W1:Y:S02]  /*17c60*/  SHFL.IDX P6, R14, R13, R12, R11 ;  /* 0x0000000c0d0e7389 */ /* 0x00006400000c000b */
[----:B01----:R-:W-:Y:S01]  /*17c70*/  ENDCOLLECTIVE ;  /* 0x000000000000791b */ /* 0x003fe20003800000 */
.L_x_13368:
        /* <DEDUP_REMOVED lines=16> */
.L_x_13369:
[----:B------:R-:W-:Y:S01]  /*17d80*/  MOV R13, R4 ;  /* 0x00000004000d7202 */ /* 0x000fe20000000f00 */
[----:B------:R-:W-:Y:S02]  /*17d90*/  IMAD.MOV.U32 R12, RZ, RZ, 0x6 ;  /* 0x00000006ff0c7424 */ /* 0x000fe400078e00ff */
[----:B------:R-:W-:-:S07]  /*17da0*/  IMAD.MOV.U32 R7, RZ, RZ, R14 ;  /* 0x000000ffff077224 */ /* 0x000fce00078e000e */
[----:B------:R-:W-:Y:S05]  /*17db0*/  WARPSYNC.COLLECTIVE R15, `(.L_x_13370) ;  /* 0x000000000f087348 */ /* 0x000fea0003c00000 */
[----:B------:R0:W1:Y:S02]  /*17dc0*/  SHFL.IDX P6, R14, R13, R12, R11 ;  /* 0x0000000c0d0e7389 */ /* 0x00006400000c000b */
[----:B01----:R-:W-:Y:S01]  /*17dd0*/  ENDCOLLECTIVE ;  /* 0x000000000000791b */ /* 0x003fe20003800000 */
.L_x_13370:
        /* <DEDUP_REMOVED lines=16> */
.L_x_13371:
[----:B------:R-:W-:Y:S01]  /*17ee0*/  MOV R13, R4 ;  /* 0x00000004000d7202 */ /* 0x000fe20000000f00 */
[----:B------:R-:W-:Y:S02]  /*17ef0*/  IMAD.MOV.U32 R12, RZ, RZ, 0x7 ;  /* 0x00000007ff0c7424 */ /* 0x000fe400078e00ff */
[----:B------:R-:W-:-:S07]  /*17f00*/  IMAD.MOV.U32 R7, RZ, RZ, R14 ;  /* 0x000000ffff077224 */ /* 0x000fce00078e000e */
[----:B------:R-:W-:Y:S05]  /*17f10*/  WARPSYNC.COLLECTIVE R15, `(.L_x_13372) ;  /* 0x000000000f087348 */ /* 0x000fea0003c00000 */
[----:B------:R0:W1:Y:S02]  /*17f20*/  SHFL.IDX P6, R14, R13, R12, R11 ;  /* 0x0000000c0d0e7389 */ /* 0x00006400000c000b */
[----:B01----:R-:W-:Y:S01]  /*17f30*/  ENDCOLLECTIVE ;  /* 0x000000000000791b */ /* 0x003fe20003800000 */
.L_x_13372:
[----:B------:R-:W-:-:S05]  /*17f40*/  @!P1 LEA R7, P2, R20, R7, 0x1 ;  /* 0x0000000714079211 */ /* 0x000fca00078408ff */
[----:B------:R-:W-:-:S05]  /*17f50*/  @!P1 IMAD.X R6, RZ, RZ, R6, P2 ;  /* 0x000000ffff069224 */ /* 0x000fca00010e0606 */
[-C--:B------:R-:W-:Y:S01]  /*17f60*/  @!P1 LOP3.LUT R7, R7, R6.reuse, RZ, 0x3c, !PT ;  /* 0x0000000607079212 */ /* 0x080fe200078e3cff */
[----:B------:R-:W-:Y:S01]  /*17f70*/  IMAD.MOV.U32 R13, RZ, RZ, R0 ;  /* 0x000000ffff0d7224 */ /* 0x000fe200078e0000 */
[----:B------:R-:W-:Y:S02]  /*17f80*/  IADD3 R0, R17, 0x70, RZ ;  /* 0x0000007011007810 */ /* 0x000fe40007ffe0ff */
[----:B------:R-:W-:-:S04]  /*17f90*/  @!P1 LOP3.LUT R6, R7, R6, RZ, 0x3c, !PT ;  /* 0x0000000607069212 */ /* 0x000fc800078e3cff */
[----:B------:R-:W-:Y:S01]  /*17fa0*/  @!P1 LOP3.LUT R7, R7, R6, RZ, 0x3c, !PT ;  /* 0x0000000607079212 */ /* 0x000fe200078e3cff */
[----:B------:R-:W-:-:S07]  /*17fb0*/  IMAD.MOV.U32 R4, RZ, RZ, R14 ;  /* 0x000000ffff047224 */ /* 0x000fce00078e000e */
[----:B------:R-:W-:Y:S05]  /*17fc0*/  WARPSYNC.COLLECTIVE R15, `(.L_x_13373) ;  /* 0x000000000f087348 */ /* 0x000fea0003c00000 */
[----:B------:R0:W1:Y:S02]  /*17fd0*/  SHFL.IDX P6, R14, R13, R12, R11 ;  /* 0x0000000c0d0e7389 */ /* 0x00006400000c000b */
[----:B01----:R-:W-:Y:S01]  /*17fe0*/  ENDCOLLECTIVE ;  /* 0x000000000000791b */ /* 0x003fe20003800000 */
.L_x_13373:
[----:B------:R-:W-:Y:S01]  /*17ff0*/  @!PT LDS RZ, [RZ] ;  /* 0x00000000fffff984 */ /* 0x000fe20000000800 */
[----:B------:R-:W-:Y:S01]  /*18000*/  @!PT LDS RZ, [RZ] ;  /* 0x00000000fffff984 */ /* 0x000fe20000000800 */
[----:B------:R-:W-:Y:S01]  /*18010*/  @!PT LDS RZ, [RZ] ;  /* 0x00000000fffff984 */ /* 0x000fe20000000800 */
[----:B------:R0:W-:Y:S01]  /*18020*/  @!P1 LDGSTS.E.BYPASS.LTC128B.128 [R10+0xf400], desc[UR56][R6.64], !P0 ;  /* 0x0f400000060a9fae */ /* 0x0001e2000c101d78 */
[----:B------:R-:W-:Y:S01]  /*18030*/  ISETP.GE.AND P1, PT, R0, R3, PT ;  /* 0x000000030000720c */ /* 0x000fe20003f26270 */
[----:B------:R-:W-:-:S05]  /*18040*/  VIADD R0, R17, 0x80 ;  /* 0x0000008011007836 */ /* 0x000fca0000000000 */
[----:B------:R-:W-:Y:S01]  /*18050*/  ISETP.GE.AND P2, PT, R0, R3, PT ;  /* 0x000000030000720c */ /* 0x000fe20003f46270 */
[----:B------:R-:W-:Y:S01]  /*18060*/  IMAD.MOV.U32 R13, RZ, RZ, R2 ;  /* 0x000000ffff0d7224 */ /* 0x000fe200078e0002 */
[----:B------:R-:W-:Y:S01]  /*18070*/  MOV R12, RZ ;  /* 0x000000ff000c7202 */ /* 0x000fe20000000f00 */
[----:B0-----:R-:W-:-:S10]  /*18080*/  IMAD.MOV.U32 R6, RZ, RZ, R14 ;  /* 0x000000ffff067224 */ /* 0x001fd400078e000e */
[----:B------:R-:W-:Y:S05]  /*18090*/  WARPSYNC.COLLECTIVE R15, `(.L_x_13374) ;  /* 0x000000000f087348 */ /* 0x000fea0003c00000 */
[----:B------:R0:W1:Y:S02]  /*180a0*/  SHFL.IDX P6, R14, R13, R12, R11 ;  /* 0x0000000c0d0e7389 */ /* 0x00006400000c000b */
[----:B01----:R-:W-:Y:S01]  /*180b0*/  ENDCOLLECTIVE ;  /* 0x000000000000791b */ /* 0x003fe20003800000 */
.L_x_13374:
[----:B------:R-:W-:-:S05]  /*180c0*/  @!P1 LEA R6, P3, R20, R6, 0x1 ;  /* 0x0000000614069211 */ /* 0x000fca00078608ff */
[----:B------:R-:W-:-:S04]  /*180d0*/  @!P1 IMAD.X R4, RZ, RZ, R4, P3 ;  /* 0x000000ffff049224 */ /* 0x000fc800018e0604 */
[----:B------:R-:W-:Y:S02]  /*180e0*/  @!P1 IMAD.MOV.U32 R7, RZ, RZ, R4 ;  /* 0x000000ffff079224 */ /* 0x000fe400078e0004 */
[----:B------:R-:W-:Y:S02]  /*180f0*/  IMAD.MOV.U32 R13, RZ, RZ, R5 ;  /* 0x000000ffff0d7224 */ /* 0x000fe400078e0005 */
[----:B------:R-:W-:Y:S01]  /*18100*/  VIADD R4, R17, 0xa0 ;  /* 0x000000a011047836 */ /* 0x000fe20000000000 */
        /* <DEDUP_REMOVED lines=8> */
.L_x_13375:
[----:B------:R-:W-:Y:S02]  /*18190*/  IMAD.MOV.U32 R13, RZ, RZ, R2 ;  /* 0x000000ffff0d7224 */ /* 0x000fe400078e0002 */
[----:B------:R-:W-:Y:S02]  /*181a0*/  IMAD.MOV.U32 R12, RZ, RZ, 0x1 ;  /* 0x00000001ff0c7424 */ /* 0x000fe400078e00ff */
[----:B------:R-:W-:-:S07]  /*181b0*/  IMAD.MOV.U32 R8, RZ, RZ, R14 ;  /* 0x000000ffff087224 */ /* 0x000fce00078e000e */
[----:B------:R-:W-:Y:S05]  /*181c0*/  WARPSYNC.COLLECTIVE R15, `(.L_x_13376) ;  /* 0x000000000f087348 */ /* 0x000fea0003c00000 */
[----:B------:R0:W1:Y:S02]  /*181d0*/  SHFL.IDX P6, R14, R13, R12, R11 ;  /* 0x0000000c0d0e7389 */ /* 0x00006400000c000b */
[----:B01----:R-:W-:Y:S01]  /*181e0*/  ENDCOLLECTIVE ;  /* 0x000000000000791b */ /* 0x003fe20003800000 */
.L_x_13376:
[----:B------:R-:W-:-:S05]  /*181f0*/  @!P2 LEA R6, P1, R20, R8, 0x1 ;  /* 0x000000081406a211 */ /* 0x000fca00078208ff */
[----:B------:R-:W-:-:S05]  /*18200*/  @!P2 IMAD.X R0, RZ, RZ, R0, P1 ;  /* 0x000000ffff00a224 */ /* 0x000fca00008e0600 */
[----:B------:R-:W-:Y:S01]  /*18210*/  @!P2 MOV R7, R0 ;  /* 0x000000000007a202 */ /* 0x000fe20000000f00 */
[----:B------:R-:W-:Y:S01]  /*18220*/  VIADD R0, R17, 0x90 ;  /* 0x0000009011007836 */ /* 0x000fe20000000000 */
[----:B------:R-:W-:-:S03]  /*18230*/  MOV R13, R5 ;  /* 0x00000005000d7202 */ /* 0x000fc60000000f00 */
[----:B------:R-:W-:Y:S01]  /*18240*/  @!PT LDS RZ, [RZ] ;  /* 0x00000000fffff984 */ /* 0x000fe20000000800 */
[----:B------:R-:W-:Y:S01]  /*18250*/  @!PT LDS RZ, [RZ] ;  /* 0x00000000fffff984 */ /* 0x000fe20000000800 */
[----:B------:R-:W-:Y:S01]  /*18260*/  @!PT LDS RZ, [RZ] ;  /* 0x00000000fffff984 */ /* 0x000fe20000000800 */
[----:B------:R0:W-:Y:S01]  /*18270*/  @!P2 LDGSTS.E.BYPASS.LTC128B.128 [R10+0x10400], desc[UR56][R6.64], !P0 ;  /* 0x10400000060aafae */ /* 0x0001e2000c101d78 */
[----:B------:R-:W-:Y:S01]  /*18280*/  ISETP.GE.AND P1, PT, R0, R3, PT ;  /* 0x000000030000720c */ /* 0x000fe20003f26270 */
[----:B------:R-:W-:-:S12]  /*18290*/  IMAD.MOV.U32 R0, RZ, RZ, R14 ;  /* 0x000000ffff007224 */ /* 0x000fd800078e000e */
[----:B0-----:R-:W-:Y:S05]  /*182a0*/  WARPSYNC.COLLECTIVE R15, `(.L_x_13377) ;  /* 0x000000000f087348 */ /* 0x001fea0003c00000 */
[----:B------:R1:W2:Y:S02]  /*182b0*/  SHFL.IDX P6, R14, R13, R12, R11 ;  /* 0x0000000c0d0e7389 */ /* 0x0002a400000c000b */
[----:B012---:R-:W-:Y:S01]  /*182c0*/  ENDCOLLECTIVE ;  /* 0x000000000000791b */ /* 0x007fe20003800000 */
.L_x_13377:
[----:B------:R-:W-:Y:S01]  /*182d0*/  IMAD.MOV.U32 R13, RZ, RZ, R2 ;  /* 0x000000ffff0d7224 */ /* 0x000fe200078e0002 */
[----:B------:R-:W-:Y:S01]  /*182e0*/  MOV R12, 0x2 ;  /* 0x00000002000c7802 */ /* 0x000fe20000000f00 */
[----:B------:R-:W-:-:S07]  /*182f0*/  IMAD.MOV.U32 R6, RZ, RZ, R14 ;  /* 0x000000ffff067224 */ /* 0x000fce00078e000e */
[----:B------:R-:W-:Y:S05]  /*18300*/  WARPSYNC.COLLECTIVE R15, `(.L_x_13378) ;  /* 0x000000000f087348 */ /* 0x000fea0003c00000 */
[----:B------:R0:W1:Y:S02]  /*18310*/  SHFL.IDX P6, R14, R13, R12, R11 ;  /* 0x0000000c0d0e7389 */ /* 0x00006400000c000b */
[----:B01----:R-:W-:Y:S01]  /*18320*/  ENDCOLLECTIVE ;  /* 0x000000000000791b */ /* 0x003fe20003800000 */
.L_x_13378:
        /* <DEDUP_REMOVED lines=13> */
.L_x_13379:
[----:B------:R-:W-:Y:S02]  /*18400*/  IMAD.MOV.U32 R13, RZ, RZ, R2 ;  /* 0x000000ffff0d7224 */ /* 0x000fe400078e0002 */
[----:B------:R-:W-:Y:S02]  /*18410*/  IMAD.MOV.U32 R12, RZ, RZ, 0x3 ;  /* 0x00000003ff0c7424 */ /* 0x000fe400078e00ff */
[----:B------:R-:W-:-:S07]  /*18420*/  IMAD.MOV.U32 R6, RZ, RZ, R14 ;  /* 0x000000ffff067224 */ /* 0x000fce00078e000e */
[----:B------:R-:W-:Y:S05]  /*18430*/  WARPSYNC.COLLECTIVE R15, `(.L_x_13380) ;  /* 0x000000000f087348 */ /* 0x000fea0003c00000 */
[----:B------:R0:W1:Y:S02]  /*18440*/  SHFL.IDX P6, R14, R13, R12, R11 ;  /* 0x0000000c0d0e7389 */ /* 0x00006400000c000b */
[----:B01----:R-:W-:Y:S01]  /*18450*/  ENDCOLLECTIVE ;  /* 0x000000000000791b */ /* 0x003fe20003800000 */
.L_x_13380:
[----:B------:R-:W-:-:S04]  /*18460*/  @!P1 LEA R6, P2, R20, R6, 0x1 ;  /* 0x0000000614069211 */ /* 0x000fc800078408ff */
[----:B------:R-:W-:-:S05]  /*18470*/  @!P1 IADD3.X R0, RZ, R0, RZ, P2, !PT ;  /* 0x00000000ff009210 */ /* 0x000fca00017fe4ff */
[----:B------:R-:W-:Y:S01]  /*18480*/  @!P1 IMAD.MOV.U32 R7, RZ, RZ, R0 ;  /* 0x000000ffff079224 */ /* 0x000fe200078e0000 */
[----:B------:R-:W-:-:S04]  /*18490*/  MOV R13, R5 ;  /* 0x00000005000d7202 */ /* 0x000fc80000000f00 */
        /* <DEDUP_REMOVED lines=8> */
.L_x_13381:
[----:B------:R-:W-:Y:S01]  /*18520*/  IMAD.MOV.U32 R2, RZ, RZ, R14 ;  /* 0x000000ffff027224 */ /* 0x000fe200078e000e */
[----:B------:R-:W-:Y:S06]  /*18530*/  BRA `(.L_x_13382) ;  /* 0xffffffb400607947 */ /* 0x000fec000383ffff */
.L_x_13233:
[----:B0-----:R0:W1:Y:S02]  /*18540*/  SYNCS.PHASECHK.TRANS64.TRYWAIT P0, [R22+URZ+0x30820], R3 ;  /* 0x03082003160075a7 */ /* 0x001064000800017f */
[----:B-1----:R-:W-:Y:S05]  /*18550*/  @!P0 NANOSLEEP.SYNCS 0x989680 ;  /* 0x009896800000895d */ /* 0x002fea0003900000 */
[----:B------:R-:W1:Y:S02]  /*18560*/  @!P0 SYNCS.PHASECHK.TRANS64 P0, [R22+URZ+0x30820], R3 ;  /* 0x03082003160085a7 */ /* 0x000e64000800007f */
[----:B-1----:R-:W-:Y:S05]  /*18570*/  @!P0 BRA `(.L_x_13233) ;  /* 0xfffffffc00f08947 */ /* 0x002fea000383ffff */
[----:B------:R-:W-:Y:S05]  /*18580*/  BRA `(.L_x_13383) ;  /* 0xffffffb400c87947 */ /* 0x000fea000383ffff */
.L_x_13242:
[----:B0-----:R0:W2:Y:S02]  /*18590*/  SYNCS.PHASECHK.TRANS64.TRYWAIT P0, [R2+URZ+0x30840], R3 ;  /* 0x03084003020075a7 */ /* 0x0010a4000800017f */
[----:B--2---:R-:W-:Y:S05]  /*185a0*/  @!P0 NANOSLEEP.SYNCS 0x989680 ;  /* 0x009896800000895d */ /* 0x004fea0003900000 */
[----:B------:R-:W2:Y:S02]  /*185b0*/  @!P0 SYNCS.PHASECHK.TRANS64 P0, [R2+URZ+0x30840], R3 ;  /* 0x03084003020085a7 */ /* 0x000ea4000800007f */
[----:B--2---:R-:W-:Y:S05]  /*185c0*/  @!P0 BRA `(.L_x_13242) ;  /* 0xfffffffc00f08947 */ /* 0x004fea000383ffff */
[----:B------:R-:W-:Y:S05]  /*185d0*/  BRA `(.L_x_13384) ;  /* 0xffffffb8007c7947 */ /* 0x000fea000383ffff */
.L_x_13247:
[----:B0-----:R0:W1:Y:S02]  /*185e0*/  SYNCS.PHASECHK.TRANS64.TRYWAIT P0, [R3+URZ+0x60], R2 ;  /* 0x00006002030075a7 */ /* 0x001064000800017f */
[----:B-1----:R-:W-:Y:S05]  /*185f0*/  @!P0 NANOSLEEP.SYNCS 0x989680 ;  /* 0x009896800000895d */ /* 0x002fea0003900000 */
[----:B------:R-:W1:Y:S02]  /*18600*/  @!P0 SYNCS.PHASECHK.TRANS64 P0, [R3+URZ+0x60], R2 ;  /* 0x00006002030085a7 */ /* 0x000e64000800007f */
[----:B-1----:R-:W-:Y:S05]  /*18610*/  @!P0 BRA `(.L_x_13247) ;  /* 0xfffffffc00f08947 */ /* 0x002fea000383ffff */
[----:B------:R-:W-:Y:S05]  /*18620*/  BRA `(.L_x_13385) ;  /* 0xffffffbc00087947 */ /* 0x000fea000383ffff */
.L_x_13255:
[----:B0-----:R0:W2:Y:S02]  /*18630*/  SYNCS.PHASECHK.TRANS64.TRYWAIT P0, [R2+URZ+0x30840], R3 ;  /* 0x03084003020075a7 */ /* 0x0010a4000800017f */
[----:B--2---:R-:W-:Y:S05]  /*18640*/  @!P0 NANOSLEEP.SYNCS 0x989680 ;  /* 0x009896800000895d */ /* 0x004fea0003900000 */
[----:B------:R-:W2:Y:S02]  /*18650*/  @!P0 SYNCS.PHASECHK.TRANS64 P0, [R2+URZ+0x30840], R3 ;  /* 0x03084003020085a7 */ /* 0x000ea4000800007f */
[----:B--2---:R-:W-:Y:S05]  /*18660*/  @!P0 BRA `(.L_x_13255) ;  /* 0xfffffffc00f08947 */ /* 0x004fea000383ffff */
[----:B------:R-:W-:Y:S05]  /*18670*/  BRA `(.L_x_13386) ;  /* 0xffffffc0004c7947 */ /* 0x000fea000383ffff */
.L_x_13260:
[----:B0-----:R0:W1:Y:S02]  /*18680*/  SYNCS.PHASECHK.TRANS64.TRYWAIT P0, [R10+URZ+0x60], R26 ;  /* 0x0000601a0a0075a7 */ /* 0x001064000800017f */
[----:B-1----:R-:W-:Y:S05]  /*18690*/  @!P0 NANOSLEEP.SYNCS 0x989680 ;  /* 0x009896800000895d */ /* 0x002fea0003900000 */
[----:B------:R-:W1:Y:S02]  /*186a0*/  @!P0 SYNCS.PHASECHK.TRANS64 P0, [R10+URZ+0x60], R26 ;  /* 0x0000601a0a0085a7 */ /* 0x000e64000800007f */
[----:B-1----:R-:W-:Y:S05]  /*186b0*/  @!P0 BRA `(.L_x_13260) ;  /* 0xfffffffc00f08947 */ /* 0x002fea000383ffff */
[----:B------:R-:W-:Y:S05]  /*186c0*/  BRA `(.L_x_13387) ;  /* 0xffffffc000d87947 */ /* 0x000fea000383ffff */
.L_x_13268:
[----:B0-----:R0:W2:Y:S02]  /*186d0*/  SYNCS.PHASECHK.TRANS64.TRYWAIT P0, [R2+URZ+0x30840], R3 ;  /* 0x03084003020075a7 */ /* 0x0010a4000800017f */
[----:B--2---:R-:W-:Y:S05]  /*186e0*/  @!P0 NANOSLEEP.SYNCS 0x989680 ;  /* 0x009896800000895d */ /* 0x004fea0003900000 */
[----:B------:R-:W2:Y:S02]  /*186f0*/  @!P0 SYNCS.PHASECHK.TRANS64 P0, [R2+URZ+0x30840], R3 ;  /* 0x03084003020085a7 */ /* 0x000ea4000800007f */
[----:B--2---:R-:W-:Y:S05]  /*18700*/  @!P0 BRA `(.L_x_13268) ;  /* 0xfffffffc00f08947 */ /* 0x004fea000383ffff */
[----:B------:R-:W-:Y:S05]  /*18710*/  BRA `(.L_x_13388) ;  /* 0xffffffc400e87947 */ /* 0x000fea000383ffff */
.L_x_13273:
[----:B0-----:R0:W1:Y:S02]  /*18720*/  SYNCS.PHASECHK.TRANS64.TRYWAIT P0, [R7+URZ+0x60], R2 ;  /* 0x00006002070075a7 */ /* 0x001064000800017f */
[----:B-1----:R-:W-:Y:S05]  /*18730*/  @!P0 NANOSLEEP.SYNCS 0x989680 ;  /* 0x009896800000895d */ /* 0x002fea0003900000 */
[----:B------:R-:W1:Y:S02]  /*18740*/  @!P0 SYNCS.PHASECHK.TRANS64 P0, [R7+URZ+0x60], R2 ;  /* 0x00006002070085a7 */ /* 0x000e64000800007f */
[----:B-1----:R-:W-:Y:S05]  /*18750*/  @!P0 BRA `(.L_x_13273) ;  /* 0xfffffffc00f08947 */ /* 0x002fea000383ffff */
[----:B------:R-:W-:Y:S05]  /*18760*/  BRA `(.L_x_13389) ;  /* 0xffffffc800787947 */ /* 0x000fea000383ffff */
.L_x_13283:
[----:B0-----:R0:W1:Y:S02]  /*18770*/  SYNCS.PHASECHK.TRANS64.TRYWAIT P0, [R3+URZ+0x30860], R0 ;  /* 0x03086000030075a7 */ /* 0x001064000800017f */
[----:B-1----:R-:W-:Y:S05]  /*18780*/  @!P0 NANOSLEEP.SYNCS 0x989680 ;  /* 0x009896800000895d */ /* 0x002fea0003900000 */
[----:B------:R-:W1:Y:S02]  /*18790*/  @!P0 SYNCS.PHASECHK.TRANS64 P0, [R3+URZ+0x30860], R0 ;  /* 0x03086000030085a7 */ /* 0x000e64000800007f */
[----:B-1----:R-:W-:Y:S05]  /*187a0*/  @!P0 BRA `(.L_x_13283) ;  /* 0xfffffffc00f08947 */ /* 0x002fea000383ffff */
[----:B------:R-:W-:Y:S05]  /*187b0*/  BRA `(.L_x_13390) ;  /* 0xffffffcc00747947 */ /* 0x000fea000383ffff */
.L_x_13289:
[----:B------:R-:W-:Y:S01]  /*187c0*/  BSSY B0, `(.L_x_13391) ;  /* 0x0000008000007945 */ /* 0x000fe20003800000 */
[----:B------:R-:W-:Y:S01]  /*187d0*/  IMAD.MOV.U32 R13, RZ, RZ, R16 ;  /* 0x000000ffff0d7224 */ /* 0x000fe200078e0010 */
[----:B------:R-:W-:Y:S01]  /*187e0*/  MOV R15, 0xffffffff ;  /* 0xffffffff000f7802 */ /* 0x000fe20000000f00 */
[----:B------:R-:W-:Y:S02]  /*187f0*/  IMAD.MOV.U32 R12, RZ, RZ, RZ ;  /* 0x000000ffff0c7224 */ /* 0x000fe400078e00ff */
[----:B------:R-:W-:-:S07]  /*18800*/  IMAD.MOV.U32 R11, RZ, RZ, 0x1f ;  /* 0x0000001fff0b7424 */ /* 0x000fce00078e00ff */
[----:B-1----:R-:W-:Y:S05]  /*18810*/  WARPSYNC.COLLECTIVE R15, `(.L_x_13392) ;  /* 0x000000000f087348 */ /* 0x002fea0003c00000 */
[----:B------:R0:W2:Y:S02]  /*18820*/  SHFL.IDX P6, R14, R13, R12, R11 ;  /* 0x0000000c0d0e7389 */ /* 0x0000a400000c000b */
[----:B012---:R-:W-:Y:S01]  /*18830*/  ENDCOLLECTIVE ;  /* 0x000000000000791b */ /* 0x007fe20003800000 */
.L_x_13392:
[----:B------:R-:W-:Y:S05]  /*18840*/  BSYNC B0 ;  /* 0x0000000000007941 */ /* 0x000fea0003800000 */
.L_x_13391:
[----:B------:R-:W-:Y:S01]  /*18850*/  IMAD.MOV.U32 R13, RZ, RZ, R16 ;  /* 0x000000ffff0d7224 */ /* 0x000fe200078e0010 */
[----:B------:R-:W-:Y:S01]  /*18860*/  MOV R15, 0xffffffff ;  /* 0xffffffff000f7802 */ /* 0x000fe20000000f00 */
[----:B------:R-:W-:Y:S02]  /*18870*/  IMAD.MOV.U32 R12, RZ, RZ, 0x1 ;  /* 0x00000001ff0c7424 */ /* 0x000fe400078e00ff */
[----:B------:R-:W-:Y:S02]  /*18880*/  IMAD.MOV.U32 R11, RZ, RZ, 0x1f ;  /* 0x0000001fff0b7424 */ /* 0x000fe400078e00ff */
[----:B------:R-:W-:Y:S02]  /*18890*/  IMAD.IADD R5, R19, 0x1, R8 ;  /* 0x0000000113057824 */ /* 0x000fe400078e0208 */
[----:B------:R-:W-:-:S07]  /*188a0*/  IMAD.MOV.U32 R0, RZ, RZ, R14 ;  /* 0x000000ffff007224 */ /* 0x000fce00078e000e */
[----:B------:R-:W-:Y:S05]  /*188b0*/  WARPSYNC.COLLECTIVE R15, `(.L_x_13393) ;  /* 0x000000000f087348 */ /* 0x000fea0003c00000 */
[----:B------:R0:W1:Y:S02]  /*188c0*/  SHFL.IDX P6, R14, R13, R12, R11 ;  /* 0x0000000c0d0e7389 */ /* 0x00006400000c000b */
[----:B01----:R-:W-:Y:S01]  /*188d0*/  ENDCOLLECTIVE ;  /* 0x000000000000791b */ /* 0x003fe20003800000 */
.L_x_13393:
        /* <DEDUP_REMOVED lines=13> */
[----:B------:R-:W-:-:S04]  /*189b0*/  ISETP.NE.AND P1, PT, R8, RZ, PT ;  /* 0x000000ff0800720c */ /* 0x000fc80003f25270 */
[----:B------:R-:W-:-:S09]  /*189c0*/  MOV R13, R2 ;  /* 0x00000002000d7202 */ /* 0x000fd20000000f00 */
[----:B------:R-:W-:Y:S05]  /*189d0*/  WARPSYNC.COLLECTIVE R15, `(.L_x_13394) ;  /* 0x000000000f087348 */ /* 0x000fea0003c00000 */
[----:B------:R0:W1:Y:S02]  /*189e0*/  SHFL.UP P6, R14, R13, R12, R11 ;  /* 0x0400000c0d0e7389 */ /* 0x00006400000c000b */
[----:B01----:R-:W-:Y:S01]  /*189f0*/  ENDCOLLECTIVE ;  /* 0x000000000000791b */ /* 0x003fe20003800000 */
.L_x_13394:
[----:B------:R-:W-:Y:S01]  /*18a00*/  IMAD.MOV.U32 R12, RZ, RZ, 0x2 ;  /* 0x00000002ff0c7424 */ /* 0x000fe200078e00ff */
[----:B------:R-:W-:-:S05]  /*18a10*/  SEL R5, R14, RZ, P1 ;  /* 0x000000ff0e057207 */ /* 0x000fca0000800000 */
[----:B------:R-:W-:-:S04]  /*18a20*/  IMAD.IADD R5, R2, 0x1, R5 ;  /* 0x0000000102057824 */ /* 0x000fc800078e0205 */
[----:B------:R-:W-:-:S07]  /*18a30*/  IMAD.MOV.U32 R13, RZ, RZ, R5 ;  /* 0x000000ffff0d7224 */ /* 0x000fce00078e0005 */
[----:B------:R-:W-:Y:S05]  /*18a40*/  WARPSYNC.COLLECTIVE R15, `(.L_x_13395) ;  /* 0x000000000f087348 */ /* 0x000fea0003c00000 */
[----:B------:R0:W1:Y:S02]  /*18a50*/  SHFL.UP P6, R14, R13, R12, R11 ;  /* 0x0400000c0d0e7389 */ /* 0x00006400000c000b */
[----:B01----:R-:W-:Y:S01]  /*18a60*/  ENDCOLLECTIVE ;  /* 0x000000000000791b */ /* 0x003fe20003800000 */
.L_x_13395:
[----:B------:R-:W-:Y:S01]  /*18a70*/  IMAD.MOV.U32 R12, RZ, RZ, 0x4 ;  /* 0x00000004ff0c7424 */ /* 0x000fe200078e00ff */
[----:B------:R-:W-:-:S04]  /*18a80*/  SEL R6, R14, RZ, P2 ;  /* 0x000000ff0e067207 */ /* 0x000fc80001000000 */
[----:B------:R-:W-:-:S05]  /*18a90*/  IADD3 R6, R5, R6, RZ ;  /* 0x0000000605067210 */ /* 0x000fca0007ffe0ff */
[----:B------:R-:W-:-:S07]  /*18aa0*/  IMAD.MOV.U32 R13, RZ, RZ, R6 ;  /* 0x000000ffff0d7224 */ /* 0x000fce00078e0006 */
[----:B------:R-:W-:Y:S05]  /*18ab0*/  WARPSYNC.COLLECTIVE R15, `(.L_x_13396) ;  /* 0x000000000f087348 */ /* 0x000fea0003c00000 */
[----:B------:R0:W1:Y:S02]  /*18ac0*/  SHFL.UP P6, R14, R13, R12, R11 ;  /* 0x0400000c0d0e7389 */ /* 0x00006400000c000b */
[----:B01----:R-:W-:Y:S01]  /*18ad0*/  ENDCOLLECTIVE ;  /* 0x000000000000791b */ /* 0x003fe20003800000 */
.L_x_13396:
[----:B------:R-:W-:Y:S02]  /*18ae0*/  MOV R12, 0x8 ;  /* 0x00000008000c7802 */ /* 0x000fe40000000f00 */
[----:B------:R-:W-:-:S05]  /*18af0*/  SEL R7, R14, RZ, P3 ;  /* 0x000000ff0e077207 */ /* 0x000fca0001800000 */
[----:B------:R-:W-:-:S04]  /*18b00*/  IMAD.IADD R7, R6, 0x1, R7 ;  /* 0x0000000106077824 */ /* 0x000fc800078e0207 */
[----:B------:R-:W-:-:S07]  /*18b10*/  IMAD.MOV.U32 R13, RZ, RZ, R7 ;  /* 0x000000ffff0d7224 */ /* 0x000fce00078e0007 */
[----:B------:R-:W-:Y:S05]  /*18b20*/  WARPSYNC.COLLECTIVE R15, `(.L_x_13397) ;  /* 0x000000000f087348 */ /* 0x000fea0003c00000 */
[----:B------:R0:W1:Y:S02]  /*18b30*/  SHFL.UP P6, R14, R13, R12, R11 ;  /* 0x0400000c0d0e7389 */ /* 0x00006400000c000b */
[----:B01----:R-:W-:Y:S01]  /*18b40*/  ENDCOLLECTIVE ;  /* 0x000000000000791b */ /* 0x003fe20003800000 */
.L_x_13397:
[----:B------:R-:W-:Y:S01]  /*18b50*/  IMAD.MOV.U32 R12, RZ, RZ, 0x10 ;  /* 0x00000010ff0c7424 */ /* 0x000fe200078e00ff */
[----:B------:R-:W-:-:S05]  /*18b60*/  SEL R14, R14, RZ, P4 ;  /* 0x000000ff0e0e7207 */ /* 0x000fca0002000000 */
[----:B------:R-:W-:-:S04]  /*18b70*/  IMAD.IADD R5, R7, 0x1, R14 ;  /* 0x0000000107057824 */ /* 0x000fc800078e020e */
[----:B------:R-:W-:-:S07]  /*18b80*/  IMAD.MOV.U32 R13, RZ, RZ, R5 ;  /* 0x000000ffff0d7224 */ /* 0x000fce00078e0005 */
[----:B------:R-:W-:Y:S05]  /*18b90*/  WARPSYNC.COLLECTIVE R15, `(.L_x_13398) ;  /* 0x000000000f087348 */ /* 0x000fea0003c00000 */
[----:B------:R0:W1:Y:S02]  /*18ba0*/  SHFL.UP P6, R14, R13, R12, R11 ;  /* 0x0400000c0d0e7389 */ /* 0x00006400000c000b */
[----:B01----:R-:W-:Y:S01]  /*18bb0*/  ENDCOLLECTIVE ;  /* 0x000000000000791b */ /* 0x003fe20003800000 */
.L_x_13398:
[----:B------:R-:W-:Y:S02]  /*18bc0*/  IMAD.MOV.U32 R12, RZ, RZ, 0x1f ;  /* 0x0000001fff0c7424 */ /* 0x000fe400078e00ff */
[----:B------:R-:W-:Y:S01]  /*18bd0*/  IMAD.MOV.U32 R11, RZ, RZ, 0x1f ;  /* 0x0000001fff0b7424 */ /* 0x000fe200078e00ff */
[----:B------:R-:W-:-:S05]  /*18be0*/  SEL R14, R14, RZ, P5 ;  /* 0x000000ff0e0e7207 */ /* 0x000fca0002800000 */
[----:B------:R-:W-:-:S05]  /*18bf0*/  IMAD.IADD R3, R5, 0x1, R14 ;  /* 0x0000000105037824 */ /* 0x000fca00078e020e */
[----:B------:R-:W-:-:S07]  /*18c00*/  MOV R13, R3 ;  /* 0x00000003000d7202 */ /* 0x000fce0000000f00 */
[----:B------:R-:W-:Y:S05]  /*18c10*/  WARPSYNC.COLLECTIVE R15, `(.L_x_13399) ;  /* 0x000000000f087348 */ /* 0x000fea0003c00000 */
[----:B------:R0:W1:Y:S02]  /*18c20*/  SHFL.IDX P6, R14, R13, R12, R11 ;  /* 0x0000000c0d0e7389 */ /* 0x00006400000c000b */
[----:B01----:R-:W-:Y:S01]  /*18c30*/  ENDCOLLECTIVE ;  /* 0x000000000000791b */ /* 0x003fe20003800000 */
.L_x_13399:
[----:B------:R-:W-:Y:S05]  /*18c40*/  BRA `(.L_x_13400) ;  /* 0xffffffcc00a87947 */ /* 0x000fea000383ffff */
.L_x_13294:
[----:B------:R-:W-:Y:S01]  /*18c50*/  BSSY B0, `(.L_x_13401) ;  /* 0x0000008000007945 */ /* 0x000fe20003800000 */
[----:B-----5:R-:W-:Y:S01]  /*18c60*/  IMAD.MOV.U32 R13, RZ, RZ, R2 ;  /* 0x000000ffff0d7224 */ /* 0x020fe200078e0002 */
[----:B------:R-:W-:Y:S01]  /*18c70*/  MOV R11, RZ ;  /* 0x000000ff000b7202 */ /* 0x000fe20000000f00 */
[----:B------:R-:W-:Y:S02]  /*18c80*/  IMAD.MOV.U32 R12, RZ, RZ, 0x1 ;  /* 0x00000001ff0c7424 */ /* 0x000fe400078e00ff */
[----:B------:R-:W-:-:S07]  /*18c90*/  IMAD.MOV.U32 R15, RZ, RZ, -0x1 ;  /* 0xffffffffff0f7424 */ /* 0x000fce00078e00ff */
[----:B01----:R-:W-:Y:S05]  /*18ca0*/  WARPSYNC.COLLECTIVE R15, `(.L_x_13402) ;  /* 0x000000000f087348 */ /* 0x003fea0003c00000 */
[----:B------:R2:W3:Y:S02]  /*18cb0*/  SHFL.UP P6, R14, R13, R12, R11 ;  /* 0x0400000c0d0e7389 */ /* 0x0004e400000c000b */
[----:B0123--:R-:W-:Y:S01]  /*18cc0*/  ENDCOLLECTIVE ;  /* 0x000000000000791b */ /* 0x00ffe20003800000 */
.L_x_13402:
[----:B------:R-:W-:Y:S05]  /*18cd0*/  BSYNC B0 ;  /* 0x0000000000007941 */ /* 0x000fea0003800000 */
.L_x_13401:
[----:B------:R-:W-:Y:S01]  /*18ce0*/  SEL R13, R14, RZ, P1 ;  /* 0x000000ff0e0d7207 */ /* 0x000fe20000800000 */
[----:B------:R-:W-:Y:S01]  /*18cf0*/  IMAD.MOV.U32 R12, RZ, RZ, 0x2 ;  /* 0x00000002ff0c7424 */ /* 0x000fe200078e00ff */
[----:B------:R-:W-:Y:S01]  /*18d00*/  MOV R15, 0xffffffff ;  /* 0xffffffff000f7802 */ /* 0x000fe20000000f00 */
[----:B------:R-:W-:Y:S02]  /*18d10*/  IMAD.MOV.U32 R11, RZ, RZ, RZ ;  /* 0x000000ffff0b7224 */ /* 0x000fe400078e00ff */
[----:B------:R-:W-:-:S07]  /*18d20*/  IMAD.IADD R13, R2, 0x1, R13 ;  /* 0x00000001020d7824 */ /* 0x000fce00078e020d */
[----:B------:R-:W-:Y:S05]  /*18d30*/  WARPSYNC.COLLECTIVE R15, `(.L_x_13403) ;  /* 0x000000000f087348 */ /* 0x000fea0003c00000 */
[----:B------:R0:W1:Y:S02]  /*18d40*/  SHFL.UP P6, R14, R13, R12, R11 ;  /* 0x0400000c0d0e7389 */ /* 0x00006400000c000b */
[----:B01----:R-:W-:Y:S01]  /*18d50*/  ENDCOLLECTIVE ;  /* 0x000000000000791b */ /* 0x003fe20003800000 */
.L_x_13403:
[----:B------:R-:W-:Y:S01]  /*18d60*/  IMAD.MOV.U32 R12, RZ, RZ, 0x4 ;  /* 0x00000004ff0c7424 */ /* 0x000fe200078e00ff */
[----:B------:R-:W-:-:S05]  /*18d70*/  SEL R14, R14, RZ, P2 ;  /* 0x000000ff0e0e7207 */ /* 0x000fca0001000000 */
[----:B------:R-:W-:-:S04]  /*18d80*/  IMAD.IADD R3, R13, 0x1, R14 ;  /* 0x000000010d037824 */ /* 0x000fc800078e020e */
[----:B------:R-:W-:-:S07]  /*18d90*/  IMAD.MOV.U32 R13, RZ, RZ, R3 ;  /* 0x000000ffff0d7224 */ /* 0x000fce00078e0003 */
[----:B------:R-:W-:Y:S05]  /*18da0*/  WARPSYNC.COLLECTIVE R15, `(.L_x_13404) ;  /* 0x000000000f087348 */ /* 0x000fea0003c00000 */
[----:B------:R0:W1:Y:S02]  /*18db0*/  SHFL.UP P6, R14, R13, R12, R11 ;  /* 0x0400000c0d0e7389 */ /* 0x00006400000c000b */
[----:B01----:R-:W-:Y:S01]  /*18dc0*/  ENDCOLLECTIVE ;  /* 0x000000000000791b */ /* 0x003fe20003800000 */
.L_x_13404:
[----:B------:R-:W-:Y:S01]  /*18dd0*/  IMAD.MOV.U32 R12, RZ, RZ, 0x8 ;  /* 0x00000008ff0c7424 */ /* 0x000fe200078e00ff */
[----:B------:R-:W-:-:S05]  /*18de0*/  SEL R14, R14, RZ, P3 ;  /* 0x000000ff0e0e7207 */ /* 0x000fca0001800000 */
[----:B------:R-:W-:-:S05]  /*18df0*/  IMAD.IADD R5, R3, 0x1, R14 ;  /* 0x0000000103057824 */ /* 0x000fca00078e020e */
[----:B------:R-:W-:-:S07]  /*18e00*/  MOV R13, R5 ;  /* 0x00000005000d7202 */ /* 0x000fce0000000f00 */
[----:B------:R-:W-:Y:S05]  /*18e10*/  WARPSYNC.COLLECTIVE R15, `(.L_x_13405) ;  /* 0x000000000f087348 */ /* 0x000fea0003c00000 */
[----:B------:R0:W1:Y:S02]  /*18e20*/  SHFL.UP P6, R14, R13, R12, R11 ;  /* 0x0400000c0d0e7389 */ /* 0x00006400000c000b */
[----:B01----:R-:W-:Y:S01]  /*18e30*/  ENDCOLLECTIVE ;  /* 0x000000000000791b */ /* 0x003fe20003800000 */
.L_x_13405:
[----:B------:R-:W-:Y:S01]  /*18e40*/  IMAD.MOV.U32 R12, RZ, RZ, 0x10 ;  /* 0x00000010ff0c7424 */ /* 0x000fe200078e00ff */
[----:B------:R-:W-:-:S05]  /*18e50*/  SEL R6, R14, RZ, P4 ;  /* 0x000000ff0e067207 */ /* 0x000fca0002000000 */
[----:B------:R-:W-:-:S04]  /*18e60*/  IMAD.IADD R6, R5, 0x1, R6 ;  /* 0x0000000105067824 */ /* 0x000fc800078e0206 */
[----:B------:R-:W-:-:S07]  /*18e70*/  IMAD.MOV.U32 R13, RZ, RZ, R6 ;  /* 0x000000ffff0d7224 */ /* 0x000fce00078e0006 */
[----:B------:R-:W-:Y:S05]  /*18e80*/  WARPSYNC.COLLECTIVE R15, `(.L_x_13406) ;  /* 0x000000000f087348 */ /* 0x000fea0003c00000 */
[----:B------:R0:W1:Y:S02]  /*18e90*/  SHFL.UP P6, R14, R13, R12, R11 ;  /* 0x0400000c0d0e7389 */ /* 0x00006400000c000b */
[----:B01----:R-:W-:Y:S01]  /*18ea0*/  ENDCOLLECTIVE ;  /* 0x000000000000791b */ /* 0x003fe20003800000 */
.L_x_13406:
[----:B------:R-:W-:Y:S02]  /*18eb0*/  IMAD.MOV.U32 R12, RZ, RZ, 0x1f ;  /* 0x0000001fff0c7424 */ /* 0x000fe400078e00ff */
[----:B------:R-:W-:Y:S01]  /*18ec0*/  IMAD.MOV.U32 R11, RZ, RZ, 0x1f ;  /* 0x0000001fff0b7424 */ /* 0x000fe200078e00ff */
[----:B------:R-:W-:-:S04]  /*18ed0*/  SEL R3, R14, RZ, P5 ;  /* 0x000000ff0e037207 */ /* 0x000fc80002800000 */
[----:B------:R-:W-:-:S05]  /*18ee0*/  IADD3 R3, R6, R3, RZ ;  /* 0x0000000306037210 */ /* 0x000fca0007ffe0ff */
[----:B------:R-:W-:-:S07]  /*18ef0*/  IMAD.MOV.U32 R13, RZ, RZ, R3 ;  /* 0x000000ffff0d7224 */ /* 0x000fce00078e0003 */
[----:B------:R-:W-:Y:S05]  /*18f00*/  WARPSYNC.COLLECTIVE R15, `(.L_x_13407) ;  /* 0x000000000f087348 */ /* 0x000fea0003c00000 */
[----:B------:R0:W1:Y:S02]  /*18f10*/  SHFL.IDX P6, R14, R13, R12, R11 ;  /* 0x0000000c0d0e7389 */ /* 0x00006400000c000b */
[----:B01----:R-:W-:Y:S01]  /*18f20*/  ENDCOLLECTIVE ;  /* 0x000000000000791b */ /* 0x003fe20003800000 */
.L_x_13407:
[----:B------:R-:W-:Y:S05]  /*18f30*/  BRA `(.L_x_13408) ;  /* 0xffffffcc00887947 */ /* 0x000fea000383ffff */
.L_x_13296:
[----:B------:R-:W-:Y:S01]  /*18f40*/  BSSY B0, `(.L_x_13409) ;  /* 0x0000006000007945 */ /* 0x000fe20003800000 */
[----:B------:R-:W-:Y:S01]  /*18f50*/  PLOP3.LUT P6, PT, P6, PT, PT, 0x8, 0x0 ;  /* 0x000000000000781c */ /* 0x000fe200037ce170 */
[----:B------:R-:W-:-:S12]  /*18f60*/  IMAD.MOV.U32 R15, RZ, RZ, -0x1 ;  /* 0xffffffffff0f7424 */ /* 0x000fd800078e00ff */
[----:B0-----:R-:W-:Y:S05]  /*18f70*/  WARPSYNC.COLLECTIVE R15, `(.L_x_13410) ;  /* 0x000000000f087348 */ /* 0x001fea0003c00000 */
[----:B------:R-:W-:Y:S01]  /*18f80*/  VOTE.ANY R14, PT, P6 ;  /* 0x00000000000e7806 */ /* 0x000fe200030e0100 */
[----:B0-----:R-:W-:Y:S06]  /*18f90*/  ENDCOLLECTIVE ;  /* 0x000000000000791b */ /* 0x001fec0003800000 */
.L_x_13410:
[----:B------:R-:W-:Y:S05]  /*18fa0*/  BSYNC B0 ;  /* 0x0000000000007941 */ /* 0x000fea0003800000 */
.L_x_13409:
        /* <DEDUP_REMOVED lines=9> */
.L_x_13411:
[----:B------:R-:W-:Y:S01]  /*19040*/  MOV R17, R14 ;  /* 0x0000000e00117202 */ /* 0x000fe20000000f00 */
[----:B------:R-:W-:Y:S06]  /*19050*/  BRA `(.L_x_13412) ;  /* 0xffffffcc00787947 */ /* 0x000fec000383ffff */
.L_x_13298:
[----:B------:R-:W-:Y:S01]  /*19060*/  BSSY B0, `(.L_x_13413) ;  /* 0x0000007000007945 */ /* 0x000fe20003800000 */
[----:B------:R-:W-:Y:S02]  /*19070*/  IMAD.MOV.U32 R13, RZ, RZ, R3 ;  /* 0x000000ffff0d7224 */ /* 0x000fe400078e0003 */
[----:B------:R-:W-:Y:S02]  /*19080*/  IMAD.MOV.U32 R11, RZ, RZ, 0x1f ;  /* 0x0000001fff0b7424 */ /* 0x000fe400078e00ff */
[----:B------:R-:W-:-:S07]  /*19090*/  IMAD.MOV.U32 R15, RZ, RZ, -0x1 ;  /* 0xffffffffff0f7424 */ /* 0x000fce00078e00ff */
[----:B012---:R-:W-:Y:S05]  /*190a0*/  WARPSYNC.COLLECTIVE R15, `(.L_x_13414) ;  /* 0x000000000f087348 */ /* 0x007fea0003c00000 */
[----:B------:R3:W4:Y:S02]  /*190b0*/  SHFL.IDX P6, R14, R13, R12, R11 ;  /* 0x0000000c0d0e7389 */ /* 0x00072400000c000b */
[----:B01234-:R-:W-:Y:S01]  /*190c0*/  ENDCOLLECTIVE ;  /* 0x000000000000791b */ /* 0x01ffe20003800000 */
.L_x_13414:
[----:B------:R-:W-:Y:S05]  /*190d0*/  BSYNC B0 ;  /* 0x0000000000007941 */ /* 0x000fea0003800000 */
.L_x_13413:
[----:B------:R-:W-:Y:S05]  /*190e0*/  BRA `(.L_x_13297) ;  /* 0xffffffcc00707947 */ /* 0x000fea000383ffff */
.L_x_13302:
[----:B0-----:R0:W3:Y:S02]  /*190f0*/  SYNCS.PHASECHK.TRANS64.TRYWAIT P0, [R9+URZ+0x30820], R0 ;  /* 0x03082000090075a7 */ /* 0x0010e4000800017f */
[----:B---3--:R-:W-:Y:S05]  /*19100*/  @!P0 NANOSLEEP.SYNCS 0x989680 ;  /* 0x009896800000895d */ /* 0x008fea0003900000 */
[----:B------:R-:W3:Y:S02]  /*19110*/  @!P0 SYNCS.PHASECHK.TRANS64 P0, [R9+URZ+0x30820], R0 ;  /* 0x03082000090085a7 */ /* 0x000ee4000800007f */
[----:B---3--:R-:W-:Y:S05]  /*19120*/  @!P0 BRA `(.L_x_13302) ;  /* 0xfffffffc00f08947 */ /* 0x008fea000383ffff */
[----:B------:R-:W-:Y:S05]  /*19130*/  BRA `(.L_x_13415) ;  /* 0xffffffd0005c7947 */ /* 0x000fea000383ffff */
.L_x_13303:
[----:B------:R-:W3:Y:S01]  /*19140*/  S2R R2, SR_TID.X ;  /* 0x0000000000027919 */ /* 0x000ee20000002100 */
[----:B------:R-:W-:Y:S01]  /*19150*/  BSSY B0, `(.L_x_13416) ;  /* 0x000000a000007945 */ /* 0x000fe20003800000 */
[----:B------:R-:W-:Y:S01]  /*19160*/  MOV R12, RZ ;  /* 0x000000ff000c7202 */ /* 0x000fe20000000f00 */
        /* <DEDUP_REMOVED lines=8> */
.L_x_13417:
[----:B------:R-:W-:Y:S05]  /*191f0*/  BSYNC B0 ;  /* 0x0000000000007941 */ /* 0x000fea0003800000 */
.L_x_13416:
[----:B------:R-:W-:Y:S05]  /*19200*/  BRA `(.L_x_13418) ;  /* 0xffffffd000447947 */ /* 0x000fea000383ffff */
.L_x_13304:
[----:B------:R-:W-:Y:S01]  /*19210*/  BSSY B0, `(.L_x_13419) ;  /* 0x0000006000007945 */ /* 0x000fe20003800000 */
[----:B------:R-:W-:-:S07]  /*19220*/  IMAD.MOV.U32 R15, RZ, RZ, -0x1 ;  /* 0xffffffffff0f7424 */ /* 0x000fce00078e00ff */
[----:B012---:R-:W-:Y:S05]  /*19230*/  WARPSYNC.COLLECTIVE R15, `(.L_x_13420) ;  /* 0x000000000f0c7348 */ /* 0x007fea0003c00000 */
[----:B------:R-:W-:Y:S02]  /*19240*/  ELECT P6, UR62, PT ;  /* 0x00000000003e782f */ /* 0x000fe400038c0000 */
[----:B------:R-:W-:Y:S01]  /*19250*/  MOV R14, UR62 ;  /* 0x0000003e000e7c02 */ /* 0x000fe20008000f00 */
[----:B012---:R-:W-:Y:S10]  /*19260*/  ENDCOLLECTIVE ;  /* 0x000000000000791b */ /* 0x007ff40003800000 */
.L_x_13420:
[----:B------:R-:W-:Y:S05]  /*19270*/  BSYNC B0 ;  /* 0x0000000000007941 */ /* 0x000fea0003800000 */
.L_x_13419:
[----:B------:R-:W-:Y:S05]  /*19280*/  BRA `(.L_x_13421) ;  /* 0xffffffd000387947 */ /* 0x000fea000383ffff */
.L_x_13306:
[----:B0-----:R0:W3:Y:S02]  /*19290*/  SYNCS.PHASECHK.TRANS64.TRYWAIT P0, [R5+URZ], R4 ;  /* 0x00000004050075a7 */ /* 0x0010e4000800017f */
[----:B---3--:R-:W-:Y:S05]  /*192a0*/  @!P0 NANOSLEEP.SYNCS 0x989680 ;  /* 0x009896800000895d */ /* 0x008fea0003900000 */
[----:B------:R-:W3:Y:S02]  /*192b0*/  @!P0 SYNCS.PHASECHK.TRANS64 P0, [R5+URZ], R4 ;  /* 0x00000004050085a7 */ /* 0x000ee4000800007f */
[----:B---3--:R-:W-:Y:S05]  /*192c0*/  @!P0 BRA `(.L_x_13306) ;  /* 0xfffffffc00f08947 */ /* 0x008fea000383ffff */
[----:B------:R-:W-:Y:S05]  /*192d0*/  BRA `(.L_x_13422) ;  /* 0xffffffd0006c7947 */ /* 0x000fea000383ffff */
.L_x_13307:
[----:B---3--:R3:W4:Y:S02]  /*192e0*/  SYNCS.PHASECHK.TRANS64.TRYWAIT P0, [R3+URZ], R2 ;  /* 0x00000002030075a7 */ /* 0x008724000800017f */
[----:B----4-:R-:W-:Y:S05]  /*192f0*/  @!P0 NANOSLEEP.SYNCS 0x989680 ;  /* 0x009896800000895d */ /* 0x010fea0003900000 */
[----:B------:R-:W4:Y:S02]  /*19300*/  @!P0 SYNCS.PHASECHK.TRANS64 P0, [R3+URZ], R2 ;  /* 0x00000002030085a7 */ /* 0x000f24000800007f */
[----:B----4-:R-:W-:Y:S05]  /*19310*/  @!P0 BRA `(.L_x_13307) ;  /* 0xfffffffc00f08947 */ /* 0x010fea000383ffff */
[----:B------:R-:W-:Y:S05]  /*19320*/  BRA `(.L_x_13423) ;  /* 0xffffffd000607947 */ /* 0x000fea000383ffff */
.L_x_13309:
[----:B----4-:R4:W0:Y:S02]  /*19330*/  SYNCS.PHASECHK.TRANS64.TRYWAIT P0, [R23+URZ], R4 ;  /* 0x00000004170075a7 */ /* 0x010824000800017f */
[----:B0-----:R-:W-:Y:S05]  /*19340*/  @!P0 NANOSLEEP.SYNCS 0x989680 ;  /* 0x009896800000895d */ /* 0x001fea0003900000 */
[----:B------:R-:W0:Y:S02]  /*19350*/  @!P0 SYNCS.PHASECHK.TRANS64 P0, [R23+URZ], R4 ;  /* 0x00000004170085a7 */ /* 0x000e24000800007f */
[----:B0-----:R-:W-:Y:S05]  /*19360*/  @!P0 BRA `(.L_x_13309) ;  /* 0xfffffffc00f08947 */ /* 0x001fea000383ffff */
[----:B------:R-:W-:Y:S05]  /*19370*/  BRA `(.L_x_13424) ;  /* 0xffffffd000647947 */ /* 0x000fea000383ffff */
.L_x_13425:
        /* <DEDUP_REMOVED lines=16> */
.L_x_15334:


//--------------------- .text._ZN7cutlass13device_kernelIN5flash11enable_sm90INS1_16FlashAttnFwdSm90INS1_25CollectiveMainloopFwdSm90ILi2EN4cute5tupleIJNS5_1CILi1EEES8_S8_EEENS6_IJNS7_ILi192EEENS7_ILi128EEENS7_ILi64EEEEEELi64ENS_6half_tEfNS_4arch4Sm90ELb0ELb1ELb0ELb0ELb0ELb0ELb0ELb1ELb1ELb1ELb0ELb0EEENS1_21CollectiveEpilogueFwdINS6_IJSA_SC_SB_EEES9_SE_SG_Li384ELb0ELb1ELb0ELb0EEENS1_30DynamicPersistentTileSchedulerILi384ELi128ELb0ELb1ELb1EEEEEEEEEvNT_6ParamsE --------------------------
	.section	.text._ZN7cutlass13device_kernelIN5flash11enable_sm90INS1_16FlashAttnFwdSm90INS1_25CollectiveMainloopFwdSm90ILi2EN4cute5tupleIJNS5_1CILi1EEES8_S8_EEENS6_IJNS7_ILi192EEENS7_ILi128EEENS7_ILi64EEEEEELi64ENS_6half_tEfNS_4arch4Sm90ELb0ELb1ELb0ELb0ELb0ELb0ELb0ELb1ELb1ELb1ELb0ELb0EEENS1_21CollectiveEpilogueFwdINS6_IJSA_SC_SB_EEES9_SE_SG_Li384ELb0ELb1ELb0ELb0EEENS1_30DynamicPersistentTileSchedulerILi384ELi128ELb0ELb1ELb1EEEEEEEEEvNT_6ParamsE,"ax",@progbits
	.align	128
.text._ZN7cutlass13device_kernelIN5flash11enable_sm90INS1_16FlashAttnFwdSm90INS1_25CollectiveMainloopFwdSm90ILi2EN4cute5tupleIJNS5_1CILi1EEES8_S8_EEENS6_IJNS7_ILi192EEENS7_ILi128EEENS7_ILi64EEEEEELi64ENS_6half_tEfNS_4arch4Sm90ELb0ELb1ELb0ELb0ELb0ELb0ELb0ELb1ELb1ELb1ELb0ELb0EEENS1_21CollectiveEpilogueFwdINS6_IJSA_SC_SB_EEES9_SE_SG_Li384ELb0ELb1ELb0ELb0EEENS1_30DynamicPersistentTileSchedulerILi384ELi128ELb0ELb1ELb1EEEEEEEEEvNT_6ParamsE:
        .type           _ZN7cutlass13device_kernelIN5flash11enable_sm90INS1_16FlashAttnFwdSm90INS1_25CollectiveMainloopFwdSm90ILi2EN4cute5tupleIJNS5_1CILi1EEES8_S8_EEENS6_IJNS7_ILi192EEENS7_ILi128EEENS7_ILi64EEEEEELi64ENS_6half_tEfNS_4arch4Sm90ELb0ELb1ELb0ELb0ELb0ELb0ELb0ELb1ELb1ELb1ELb0ELb0EEENS1_21CollectiveEpilogueFwdINS6_IJSA_SC_SB_EEES9_SE_SG_Li384ELb0ELb1ELb0ELb0EEENS1_30DynamicPersistentTileSchedulerILi384ELi128ELb0ELb1ELb1EEEEEEEEEvNT_6ParamsE,@function
        .size           _ZN7cutlass13device_kernelIN5flash11enable_sm90INS1_16FlashAttnFwdSm90INS1_25CollectiveMainloopFwdSm90ILi2EN4cute5tupleIJNS5_1CILi1EEES8_S8_EEENS6_IJNS7_ILi192EEENS7_ILi128EEENS7_ILi64EEEEEELi64ENS_6half_tEfNS_4arch4Sm90ELb0ELb1ELb0ELb0ELb0ELb0ELb0ELb1ELb1ELb1ELb0ELb0EEENS1_21CollectiveEpilogueFwdINS6_IJSA_SC_SB_EEES9_SE_SG_Li384ELb0ELb1ELb0ELb0EEENS1_30DynamicPersistentTileSchedulerILi384ELi128ELb0ELb1ELb1EEEEEEEEEvNT_6ParamsE,(.L_x_15335 - _ZN7cutlass13device_kernelIN5flash11enable_sm90INS1_16FlashAttnFwdSm90INS1_25CollectiveMainloopFwdSm90ILi2EN4cute5tupleIJNS5_1CILi1EEES8_S8_EEENS6_IJNS7_ILi192EEENS7_ILi128EEENS7_ILi64EEEEEELi64ENS_6half_tEfNS_4arch4Sm90ELb0ELb1ELb0ELb0ELb0ELb0ELb0ELb1ELb1ELb1ELb0ELb0EEENS1_21CollectiveEpilogueFwdINS6_IJSA_SC_SB_EEES9_SE_SG_Li384ELb0ELb1ELb0ELb0EEENS1_30DynamicPersistentTileSchedulerILi384ELi128ELb0ELb1ELb1EEEEEEEEEvNT_6ParamsE)
        .other          _ZN7cutlass13device_kernelIN5flash11enable_sm90INS1_16FlashAttnFwdSm90INS1_25CollectiveMainloopFwdSm90ILi2EN4cute5tupleIJNS5_1CILi1EEES8_S8_EEENS6_IJNS7_ILi192EEENS7_ILi128EEENS7_ILi64EEEEEELi64ENS_6half_tEfNS_4arch4Sm90ELb0ELb1ELb0ELb0ELb0ELb0ELb0ELb1ELb1ELb1ELb0ELb0EEENS1_21CollectiveEpilogueFwdINS6_IJSA_SC_SB_EEES9_SE_SG_Li384ELb0ELb1ELb0ELb0EEENS1_30DynamicPersistentTileSchedulerILi384ELi128ELb0ELb1ELb1EEEEEEEEEvNT_6ParamsE,@"STO_CUDA_ENTRY STV_DEFAULT"
_ZN7cutlass13device_kernelIN5flash11enable_sm90INS1_16FlashAttnFwdSm90INS1_25CollectiveMainloopFwdSm90ILi2EN4cute5tupleIJNS5_1CILi1EEES8_S8_EEENS6_IJNS7_ILi192EEENS7_ILi128EEENS7_ILi64EEEEEELi64ENS_6half_tEfNS_4arch4Sm90ELb0ELb1ELb0ELb0ELb0ELb0ELb0ELb1ELb1ELb1ELb0ELb0EEENS1_21CollectiveEpilogueFwdINS6_IJSA_SC_SB_EEES9_SE_SG_Li384ELb0ELb1ELb0ELb0EEENS1_30DynamicPersistentTileSchedulerILi384ELi128ELb0ELb1ELb1EEEEEEEEEvNT_6ParamsE:
        /* <DEDUP_REMOVED lines=17> */
.L_x_13427:
[----:B------:R-:W-:Y:S05]  /*0110*/  BSYNC B0 ;  /* 0x0000000000007941 */ /* 0x000fea0003800000 */
.L_x_13426:
        /* <DEDUP_REMOVED lines=41> */
.L_x_13428:
        /* <DEDUP_REMOVED lines=22> */
.L_x_13429:
        /* <DEDUP_REMOVED lines=18> */
.L_x_13430:
        /* <DEDUP_REMOVED lines=22> */
.L_x_13431:
        /* <DEDUP_REMOVED lines=22> */
.L_x_13432:
[----:B------:R-:W-:Y:S01]  /*08f0*/  PLOP3.LUT P0, PT, PT, PT, UP0, 0x80, 0x0 ;  /* 0x000000000000781c */ /* 0x000fe20003f0f008 */
[----:B------:R-:W-:Y:S01]  /*0900*/  UMOV UR38, 0x1 ;  /* 0x0000000100267882 */ /* 0x000fe20000000000 */
[----:B------:R-:W-:Y:S01]  /*0910*/  NOP ;  /* 0x0000000000007918 */ /* 0x000fe20000000000 */
[----:B------:R-:W-:Y:S01]  /*0920*/  USEL UR38, UR38, 0x2, !UP0 ;  /* 0x0000000226267887 */ /* 0x000fe2000c000000 */
[----:B------:R-:W-:Y:S01]  /*0930*/  ULDC.64 UR48, c[0x0][0x208] ;  /* 0x0000820000307ab9 */ /* 0x000fe20000000a00 */
[----:B012-4-:R-:W-:Y:S08]  /*0940*/  BAR.SYNC.DEFER_BLOCKING 0x0 ;  /* 0x0000000000007b1d */ /* 0x017ff00000010000 */
[----:B------:R-:W-:Y:S05]  /*0950*/  @!P0 BRA `(.L_x_13433) ;  /* 0x000000d800348947 */ /* 0x000fea0003800000 */
.L_x_13434:
        /* <DEDUP_REMOVED lines=22> */
[----:B------:R-:W-:Y:S02]  /*0ac0*/  LEA.HI R2, R0, R10, RZ, 0x4 ;  /* 0x0000000a00027211 */ /* 0x000fe400078f20ff */
[----:B------:R-:W-:Y:S01]  /*0ad0*/  LOP3.LUT R153, R154, 0xffffff80, RZ, 0xc0, !PT ;  /* 0xffffff809a997812 */ /* 0x000fe200078ec0ff */
[----:B------:R-:W-:Y:S01]  /*0ae0*/  IMAD.SHL.U32 R4, R3, 0x20, RZ ;  /* 0x0000002003047824 */ /* 0x000fe200078e00ff */
[----:B------:R-:W-:Y:S02]  /*0af0*/  SHF.R.S32.HI R5, RZ, 0x4, R2 ;  /* 0x00000004ff057819 */ /* 0x000fe40000011402 */
[----:B------:R-:W-:Y:S01]  /*0b00*/  LOP3.LUT R3, R2, 0x3fffff0, RZ, 0xc0, !PT ;  /* 0x03fffff002037812 */ /* 0x000fe200078ec0ff */
[----:B------:R-:W-:Y:S01]  /*0b10*/  IMAD.IADD R153, R10, 0x1, -R153 ;  /* 0x000000010a997824 */ /* 0x000fe200078e0a99 */
[----:B------:R-:W-:-:S02]  /*0b20*/  LEA.HI R2, R2, R5, RZ, 0x1 ;  /* 0x0000000502027211 */ /* 0x000fc400078f08ff */
[----:B------:R-:W-:Y:S01]  /*0b30*/  LOP3.LUT R4, R4, 0xfffffc00, RZ, 0xc0, !PT ;  /* 0xfffffc0004047812 */ /* 0x000fe200078ec0ff */
[----:B------:R-:W-:Y:S01]  /*0b40*/  IMAD.IADD R3, R10, 0x1, -R3 ;  /* 0x000000010a037824 */ /* 0x000fe200078e0a03 */
[----:B------:R-:W-:Y:S02]  /*0b50*/  SHF.R.S32.HI R6, RZ, 0x1f, R153 ;  /* 0x0000001fff067819 */ /* 0x000fe40000011499 */
[----:B------:R-:W-:Y:S01]  /*0b60*/  LOP3.LUT R2, R2, 0x1ffffffe, RZ, 0xc0, !PT ;  /* 0x1ffffffe02027812 */ /* 0x000fe200078ec0ff */
[----:B------:R-:W-:Y:S01]  /*0b70*/  IMAD R3, R3, 0x40, R4 ;  /* 0x0000004003037824 */ /* 0x000fe200078e0204 */
[----:B------:R-:W-:Y:S02]  /*0b80*/  LEA.HI R4, R6, R153, RZ, 0x2 ;  /* 0x0000009906047211 */ /* 0x000fe400078f10ff */
[----:B------:R-:W-:Y:S01]  /*0b90*/  LEA.HI R7, R0, R10, RZ, 0x2 ;  /* 0x0000000a00077211 */ /* 0x000fe200078f10ff */
[----:B------:R-:W-:Y:S01]  /*0ba0*/  IMAD.IADD R2, R5, 0x1, -R2 ;  /* 0x0000000105027824 */ /* 0x000fe200078e0a02 */
[----:B------:R-:W-:-:S02]  /*0bb0*/  SHF.R.S32.HI R5, RZ, 0x2, R4 ;  /* 0x00000002ff057819 */ /* 0x000fc40000011404 */
[----:B------:R-:W-:Y:S01]  /*0bc0*/  SHF.R.S32.HI R8, RZ, 0x1f, R4 ;  /* 0x0000001fff087819 */ /* 0x000fe20000011404 */
[----:B------:R-:W-:Y:S01]  /*0bd0*/  IMAD R156, R2, 0x8, R3 ;  /* 0x00000008029c7824 */ /* 0x000fe200078e0203 */
[----:B------:R-:W-:Y:S02]  /*0be0*/  SHF.R.S32.HI R154, RZ, 0x7, R154 ;  /* 0x00000007ff9a7819 */ /* 0x000fe4000001149a */
[----:B------:R-:W-:Y:S02]  /*0bf0*/  LOP3.LUT R7, R7, 0xfffffffc, RZ, 0xc0, !PT ;  /* 0xfffffffc07077812 */ /* 0x000fe400078ec0ff */
[----:B------:R-:W-:Y:S01]  /*0c00*/  LEA.HI R8, R8, R5, RZ, 0x3 ;  /* 0x0000000508087211 */ /* 0x000fe200078f18ff */
[----:B------:R-:W-:Y:S01]  /*0c10*/  IMAD.HI R2, R154, 0x55555556, RZ ;  /* 0x555555569a027827 */ /* 0x000fe200078e02ff */
[----:B------:R-:W-:Y:S02]  /*0c20*/  LEA.HI R0, R0, R10, RZ, 0x3 ;  /* 0x0000000a00007211 */ /* 0x000fe400078f18ff */
[----:B------:R-:W-:Y:S01]  /*0c30*/  LOP3.LUT R8, R8, 0xfffffff8, RZ, 0xc0, !PT ;  /* 0xfffffff808087812 */ /* 0x000fe200078ec0ff */
[----:B------:R-:W-:Y:S01]  /*0c40*/  IMAD.IADD R7, R10, 0x1, -R7 ;  /* 0x000000010a077824 */ /* 0x000fe200078e0a07 */
[----:B------:R-:W-:-:S02]  /*0c50*/  LEA.HI R6, R6, R153, RZ, 0x5 ;  /* 0x0000009906067211 */ /* 0x000fc400078f28ff */
[----:B------:R-:W-:Y:S01]  /*0c60*/  LOP3.LUT R18, R0, 0xfffffff8, RZ, 0xc0, !PT ;  /* 0xfffffff800127812 */ /* 0x000fe200078ec0ff */
[----:B------:R-:W-:Y:S01]  /*0c70*/  IMAD.IADD R5, R5, 0x1, -R8 ;  /* 0x0000000105057824 */ /* 0x000fe200078e0a08 */
[----:B------:R-:W-:Y:S02]  /*0c80*/  LEA.HI R9, R7, R7, RZ, 0x1 ;  /* 0x0000000707097211 */ /* 0x000fe400078f08ff */
[----:B------:R-:W-:Y:S01]  /*0c90*/  LEA.HI R3, R2, R2, RZ, 0x1 ;  /* 0x0000000202037211 */ /* 0x000fe200078f08ff */
[----:B------:R-:W-:Y:S01]  /*0ca0*/  IMAD.IADD R18, R10, 0x1, -R18 ;  /* 0x000000010a127824 */ /* 0x000fe200078e0a12 */
[----:B------:R-:W-:Y:S02]  /*0cb0*/  SHF.R.S32.HI R6, RZ, 0x5, R6 ;  /* 0x00000005ff067819 */ /* 0x000fe40000011406 */
[----:B------:R-:W-:Y:S01]  /*0cc0*/  LOP3.LUT R2, R9, 0x1ffffffe, RZ, 0xc0, !PT ;  /* 0x1ffffffe09027812 */ /* 0x000fe200078ec0ff */
[----:B------:R-:W-:Y:S01]  /*0cd0*/  IMAD R3, R3, -0x3, R154 ;  /* 0xfffffffd03037824 */ /* 0x000fe200078e029a */
[----:B------:R-:W-:Y:S01]  /*0ce0*/  LOP3.LUT R16, R4, 0x7ffffffc, RZ, 0xc0, !PT ;  /* 0x7ffffffc04107812 */ /* 0x000fe200078ec0ff */
[----:B------:R-:W-:Y:S01]  /*0cf0*/  IMAD R6, R6, 0x10, R5 ;  /* 0x0000001006067824 */ /* 0x000fe200078e0205 */
[----:B------:R-:W-:Y:S01]  /*0d00*/  SHF.R.S32.HI R152, RZ, 0x3, R0 ;  /* 0x00000003ff987819 */ /* 0x000fe20000011400 */
[----:B------:R-:W-:-:S02]  /*0d10*/  IMAD.SHL.U32 R19, R18, 0x8, RZ ;  /* 0x0000000812137824 */ /* 0x000fc400078e00ff */
[----:B------:R-:W-:Y:S02]  /*0d20*/  IMAD.IADD R2, R7, 0x1, -R2 ;  /* 0x0000000107027824 */ /* 0x000fe400078e0a02 */
[----:B------:R-:W-:Y:S01]  /*0d30*/  IMAD R155, R3, 0x40, R6 ;  /* 0x00000040039b7824 */ /* 0x000fe200078e0206 */
[----:B------:R-:W-:Y:S01]  /*0d40*/  SHF.R.S32.HI R157, RZ, 0x1f, R19 ;  /* 0x0000001fff9d7819 */ /* 0x000fe20000011413 */
[----:B------:R-:W-:Y:S02]  /*0d50*/  IMAD.IADD R16, R153, 0x1, -R16 ;  /* 0x0000000199107824 */ /* 0x000fe400078e0a10 */
[----:B------:R-:W-:-:S07]  /*0d60*/  IMAD R17, R2, 0x8, R155 ;  /* 0x0000000802117824 */ /* 0x000fce00078e029b */
.L_x_13519:
        /* <DEDUP_REMOVED lines=12> */
[----:B012--5:R-:W-:Y:S05]  /*0e30*/  @!P0 BRA `(.L_x_13435) ;  /* 0x0000000000208947 */ /* 0x027fea0003800000 */
        /* <DEDUP_REMOVED lines=8> */
.L_x_13435:
[----:B------:R-:W-:Y:S01]  /*0ec0*/  ULDC UR7, c[0x0][0xc54] ;  /* 0x0003150000077ab9 */ /* 0x000fe20000000800 */
[----:B------:R-:W-:Y:S01]  /*0ed0*/  UMOV UR6, UR9 ;  /* 0x0000000900067c82 */ /* 0x000fe20008000000 */
[----:B------:R-:W-:-:S11]  /*0ee0*/  UISETP.NE.AND UP0, UPT, UR7, 0x1, UPT ;  /* 0x000000010700788c */ /* 0x000fd6000bf05270 */
[----:B------:R-:W-:Y:S02]  /*0ef0*/  @UP0 ULDC.64 UR10, c[0x0][0xc58] ;  /* 0x00031600000a0ab9 */ /* 0x000fe40000000a00 */
[----:B------:R-:W-:-:S04]  /*0f00*/  UIMAD.WIDE.U32 UR4, UR9, UR10, URZ ;  /* 0x0000000a090472a5 */ /* 0x000fc8000f8e003f */
[----:B------:R-:W-:-:S04]  /*0f10*/  @UP0 USHF.R.U32.HI UR6, URZ, UR11, UR5 ;  /* 0x0000000b3f060299 */ /* 0x000fc80008011605 */
[----:B------:R-:W-:-:S12]  /*0f20*/  UIMAD UR4, UR6, UR7, URZ ;  /* 0x00000007060472a4 */ /* 0x000fd8000f8e023f */
.L_x_13436:
        /* <DEDUP_REMOVED lines=49> */
.L_x_13438:
[----:B------:R-:W-:-:S11]  /*1240*/  UISETP.NE.AND UP0, UPT, UR5, 0x1, UPT ;  /* 0x000000010500788c */ /* 0x000fd6000bf05270 */
[----:B------:R-:W-:Y:S02]  /*1250*/  @UP0 ULDC.64 UR8, c[0x0][0x9e8] ;  /* 0x00027a0000080ab9 */ /* 0x000fe40000000a00 */
[----:B------:R-:W-:-:S04]  /*1260*/  UIMAD.WIDE.U32 UR6, UR4, UR8, URZ ;  /* 0x00000008040672a5 */ /* 0x000fc8000f8e003f */
[----:B------:R-:W-:-:S12]  /*1270*/  @UP0 USHF.R.U32.HI UR4, URZ, UR9, UR7 ;  /* 0x000000093f040299 */ /* 0x000fd80008011607 */
.L_x_13439:
[----:B------:R-:W-:-:S06]  /*1280*/  UIMAD UR4, UR4, UR5, UR5 ;  /* 0x00000005040472a4 */ /* 0x000fcc000f8e0205 */
[----:B------:R-:W-:-:S07]  /*1290*/  VIMNMX R0, R0, UR4, PT ;  /* 0x0000000400007c48 */ /* 0x000fce000bfe0100 */
.L_x_13437:
        /* <DEDUP_REMOVED lines=29> */
.L_x_13441:
[----:B------:R-:W-:-:S11]  /*1470*/  UISETP.NE.AND UP0, UPT, UR5, 0x1, UPT ;  /* 0x000000010500788c */ /* 0x000fd6000bf05270 */
[----:B------:R-:W-:Y:S02]  /*1480*/  @UP0 ULDC.64 UR10, c[0x0][0x9e8] ;  /* 0x00027a00000a0ab9 */ /* 0x000fe40000000a00 */
[----:B------:R-:W-:-:S04]  /*1490*/  UIMAD.WIDE.U32 UR6, UR4, UR10, URZ ;  /* 0x0000000a040672a5 */ /* 0x000fc8000f8e003f */
[----:B------:R-:W-:-:S12]  /*14a0*/  @UP0 USHF.R.U32.HI UR4, URZ, UR11, UR7 ;  /* 0x0000000b3f040299 */ /* 0x000fd80008011607 */
.L_x_13442:
[----:B------:R-:W-:-:S04]  /*14b0*/  UIMAD UR4, UR4, UR5, URZ ;  /* 0x00000005040472a4 */ /* 0x000fc8000f8e023f */
[----:B------:R-:W-:-:S04]  /*14c0*/  UISETP.LT.AND UP0, UPT, UR9, UR4, UPT ;  /* 0x000000040900728c */ /* 0x000fc8000bf01270 */
[----:B------:R-:W-:-:S12]  /*14d0*/  USEL UR9, UR9, UR4, !UP0 ;  /* 0x0000000409097287 */ /* 0x000fd8000c000000 */
.L_x_13440:
[----:B------:R-:W-:Y:S01]  /*14e0*/  USHF.R.S32.HI UR4, URZ, 0x1f, UR9 ;  /* 0x0000001f3f047899 */ /* 0x000fe20008011409 */
[----:B------:R-:W-:Y:S02]  /*14f0*/  PLOP3.LUT P0, PT, PT, PT, PT, 0x80, 0x0 ;  /* 0x000000000000781c */ /* 0x000fe40003f0f070 */
[----:B------:R-:W-:Y:S02]  /*1500*/  CS2R R24, SRZ ;  /* 0x0000000000187805 */ /* 0x000fe4000001ff00 */
[----:B------:R-:W-:Y:S01]  /*1510*/  CS2R R34, SRZ ;  /* 0x0000000000227805 */ /* 0x000fe2000001ff00 */
[----:B------:R-:W-:Y:S01]  /*1520*/  ULEA.HI UR4, UR4, UR9, URZ, 0x7 ;  /* 0x0000000904047291 */ /* 0x000fe2000f8f383f */
[----:B------:R-:W-:Y:S01]  /*1530*/  IMAD.MOV.U32 R118, RZ, RZ, RZ ;  /* 0x000000ffff767224 */ /* 0x000fe200078e00ff */
[----:B------:R-:W-:Y:S01]  /*1540*/  CS2R R32, SRZ ;  /* 0x0000000000207805 */ /* 0x000fe2000001ff00 */
[----:B------:R-:W-:Y:S01]  /*1550*/  IMAD.MOV.U32 R21, RZ, RZ, RZ ;  /* 0x000000ffff157224 */ /* 0x000fe200078e00ff */
        /* <DEDUP_REMOVED lines=9> */
[----:B------:R-:W-:Y:S01]  /*15f0*/  IMAD.MOV.U32 R106, RZ, RZ, RZ ;  /* 0x000000ffff6a7224 */ /* 0x000fe200078e00ff */
[----:B------:R-:W-:Y:S01]  /*1600*/  CS2R R102, SRZ ;  /* 0x0000000000667805 */ /* 0x000fe2000001ff00 */
[----:B------:R-:W-:Y:S01]  /*1610*/  IMAD.MOV.U32 R41, RZ, RZ, RZ ;  /* 0x000000ffff297224 */ /* 0x000fe200078e00ff */
[----:B------:R-:W-:-:S02]  /*1620*/  CS2R R100, SRZ ;  /* 0x0000000000647805 */ /* 0x000fc4000001ff00 */
[----:B------:R-:W-:Y:S02]  /*1630*/  CS2R R98, SRZ ;  /* 0x0000000000627805 */ /* 0x000fe4000001ff00 */
[----:B------:R-:W-:Y:S02]  /*1640*/  ISETP.GT.AND P1, PT, R88, UR43, PT ;  /* 0x0000002b58007c0c */ /* 0x000fe4000bf24270 */
[----:B------:R-:W-:Y:S02]  /*1650*/  CS2R R96, SRZ ;  /* 0x0000000000607805 */ /* 0x000fe4000001ff00 */
[----:B------:R-:W-:Y:S02]  /*1660*/  CS2R R94, SRZ ;  /* 0x00000000005e7805 */ /* 0x000fe4000001ff00 */
[----:B------:R-:W-:Y:S02]  /*1670*/  CS2R R92, SRZ ;  /* 0x00000000005c7805 */ /* 0x000fe4000001ff00 */
[----:B------:R-:W-:Y:S01]  /*1680*/  CS2R R90, SRZ ;  /* 0x00000000005a7805 */ /* 0x000fe2000001ff00 */
[----:B------:R-:W-:-:S02]  /*1690*/  IMAD.MOV.U32 R89, RZ, RZ, RZ ;  /* 0x000000ffff597224 */ /* 0x000fc400078e00ff */
[----:B------:R-:W-:Y:S02]  /*16a0*/  IMAD.MOV.U32 R26, RZ, RZ, RZ ;  /* 0x000000ffff1a7224 */ /* 0x000fe400078e00ff */
[----:B------:R-:W-:Y:S05]  /*16b0*/  @!P1 BRA `(.L_x_13443) ;  /* 0x000000b400ac9947 */ /* 0x000fea0003800000 */
[----:B------:R-:W0:Y:S01]  /*16c0*/  SHFL.IDX PT, R0, R154, RZ, 0x1f ;  /* 0x00001fff9a007589 */ /* 0x000e2200000e0000 */
[----:B------:R-:W1:Y:S01]  /*16d0*/  S2UR UR6, SR_CgaCtaId ;  /* 0x00000000000679c3 */ /* 0x000e620000008800 */
[----:B------:R-:W-:Y:S01]  /*16e0*/  UMOV UR45, 0x400 ;  /* 0x00000400002d7882 */ /* 0x000fe20000000000 */
[----:B0-----:R-:W-:Y:S01]  /*16f0*/  R2UR UR44, R0 ;  /* 0x00000000002c72ca */ /* 0x001fe200000e0000 */
[----:B-1----:R-:W-:-:S12]  /*1700*/  ULEA UR45, UR6, UR45, 0x18 ;  /* 0x0000002d062d7291 */ /* 0x002fd8000f8ec03f */
[----:B------:R-:W-:Y:S02]  /*1710*/  UIMAD.WIDE UR4, UR44, 0x55555556, URZ ;  /* 0x555555562c0478a5 */ /* 0x000fe4000f8e023f */
[----:B------:R-:W-:Y:S02]  /*1720*/  UIADD3 UR4, UR45, 0x8400, URZ ;  /* 0x000084002d047890 */ /* 0x000fe4000fffe03f */
[----:B------:R-:W-:Y:S02]  /*1730*/  ULEA.HI UR5, UR5, UR5, URZ, 0x1 ;  /* 0x0000000505057291 */ /* 0x000fe4000f8f083f */
[----:B------:R-:W-:Y:S02]  /*1740*/  ULOP3.LUT UP0, URZ, UR4, 0x3ff, URZ, 0xc0, !UPT ;  /* 0x000003ff043f7892 */ /* 0x000fe4000f80c03f */
[----:B------:R-:W-:-:S04]  /*1750*/  UIMAD UR5, UR5, -0x3, UR44 ;  /* 0xfffffffd050578a4 */ /* 0x000fc8000f8e022c */
[----:B------:R-:W-:Y:S01]  /*1760*/  PLOP3.LUT P0, PT, PT, PT, UP0, 0x80, 0x0 ;  /* 0x000000000000781c */ /* 0x000fe20003f0f008 */
[----:B------:R-:W-:-:S04]  /*1770*/  ULEA UR5, UR5, UR4, 0xd ;  /* 0x0000000405057291 */ /* 0x000fc8000f8e683f */
[----:B------:R-:W-:-:S04]  /*1780*/  USHF.R.U32.HI UR5, URZ, 0x4, UR5 ;  /* 0x000000043f057899 */ /* 0x000fc80008011605 */
        /* <DEDUP_REMOVED lines=18> */
.L_x_13444:
        /* <DEDUP_REMOVED lines=9> */
.L_x_13617:
[----:B------:R-:W-:Y:S05]  /*1940*/  @!P0 BRA `(.L_x_13446) ;  /* 0x0000000000048947 */ /* 0x000fea0003800000 */
[----:B------:R-:W-:Y:S01]  /*1950*/  BPT.TRAP 0x1 ;  /* 0x000000040000795c */ /* 0x000fe20000300000 */
.L_x_13446:
[----:B------:R-:W-:Y:S02]  /*1960*/  IMAD.U32 R5, RZ, RZ, UR37 ;  /* 0x00000025ff057e24 */ /* 0x000fe4000f8e00ff */
[----:B0-----:R-:W-:-:S03]  /*1970*/  IMAD.U32 R0, RZ, RZ, UR36 ;  /* 0x00000024ff007e24 */ /* 0x001fc6000f8e00ff */
[----:B------:R-:W-:Y:S02]  /*1980*/  LEA R5, R5, UR45, 0x3 ;  /* 0x0000002d05057c11 */ /* 0x000fe4000f8e18ff */
[----:B------:R-:W-:-:S04]  /*1990*/  SHF.L.U32 R0, R0, 0x1f, RZ ;  /* 0x0000001f00007819 */ /* 0x000fc800000006ff */
[----:B------:R0:W1:Y:S01]  /*19a0*/  SYNCS.PHASECHK.TRANS64.TRYWAIT P2, [R5+URZ+0x16830], R0 ;  /* 0x01683000050075a7 */ /* 0x000062000804017f */
[----:B------:R-:W-:Y:S05]  /*19b0*/  @!P0 BRA `(.L_x_13447) ;  /* 0x0000000000048947 */ /* 0x000fea0003800000 */
[----:B------:R-:W-:Y:S01]  /*19c0*/  BPT.TRAP 0x1 ;  /* 0x000000040000795c */ /* 0x000fe20000300000 */
.L_x_13447:
[----:B------:R-:W2:Y:S02]  /*19d0*/  S2R R2, SR_TID.X ;  /* 0x0000000000027919 */ /* 0x000ea40000002100 */
[----:B--2---:R-:W-:Y:S01]  /*19e0*/  LOP3.LUT P1, RZ, R2, 0x7f, RZ, 0xc0, !PT ;  /* 0x0000007f02ff7812 */ /* 0x004fe2000782c0ff */
[----:B-1----:R-:W-:-:S12]  /*19f0*/  @P2 BRA `(.L_x_13448) ;  /* 0x0000000000082947 */ /* 0x002fd80003800000 */
[----:B------:R-:W1:Y:S02]  /*1a00*/  SYNCS.PHASECHK.TRANS64.TRYWAIT P2, [R5+URZ+0x16830], R0 ;  /* 0x01683000050075a7 */ /* 0x000e64000804017f */
[----:B-1----:R-:W-:Y:S05]  /*1a10*/  @!P2 BRA `(.L_x_13449) ;  /* 0x000001080044a947 */ /* 0x002fea0003800000 */
.L_x_13448:
        /* <DEDUP_REMOVED lines=17> */
[----:B------:R-:W-:-:S02]  /*1b30*/  ULEA UR18, UR37, UR20, 0xa ;  /* 0x0000001425127291 */ /* 0x000fc4000f8e503f */
[----:B------:R-:W-:Y:S01]  /*1b40*/  UIADD3 UR8, UR16, 0x4, URZ ;  /* 0x0000000410087890 */ /* 0x000fe2000fffe03f */
[----:B------:R-:W-:Y:S01]  /*1b50*/  IMAD R9, R88, R3, 0x80 ;  /* 0x0000008058097424 */ /* 0x000fe200078e0203 */
[----:B------:R-:W-:Y:S02]  /*1b60*/  UIADD3 UR6, UR18, 0x2, URZ ;  /* 0x0000000212067890 */ /* 0x000fe4000fffe03f */
        /* <DEDUP_REMOVED lines=10> */
[----:B------:R-:W-:Y:S01]  /*1c10*/  ULDC UR22, c[0x0][0x9dc] ;  /* 0x0002770000167ab9 */ /* 0x000fe20000000800 */
[----:B------:R-:W-:-:S02]  /*1c20*/  WARPGROUP.DEPBAR.LE gsb0, 0x0 ;  /* 0x00008000000079c5 */ /* 0x000fc40000010000 */
        /* <DEDUP_REMOVED lines=11> */
[----:B------:R-:W-:Y:S01]  /*1ce0*/  ULDC.64 UR6, c[0x0][0x9e0] ;  /* 0x0002780000067ab9 */ /* 0x000fe20000000a00 */
[----:B------:R-:W-:Y:S01]  /*1cf0*/  LEA R5, R88, 0xffffff80, 0x7 ;  /* 0xffffff8058057811 */ /* 0x000fe200078e38ff */
        /* <DEDUP_REMOVED lines=35> */
.L_x_13452:
[----:B------:R-:W-:-:S06]  /*1f30*/  UISETP.NE.AND UP2, UPT, UR7, 0x1, UPT ;  /* 0x000000010700788c */ /* 0x000fcc000bf45270 */
[----:B------:R-:W-:-:S05]  /*1f40*/  PLOP3.LUT P2, PT, PT, PT, UP2, 0x80, 0x0 ;  /* 0x000000000000781c */ /* 0x000fca0003f4f028 */
[----:B------:R-:W-:-:S08]  /*1f50*/  @UP2 ULDC.64 UR10, c[0x0][0x9e8] ;  /* 0x00027a00000a2ab9 */ /* 0x000fd00000000a00 */
[----:B------:R-:W-:-:S05]  /*1f60*/  @P2 IMAD.HI.U32 R3, R8, UR10, RZ ;  /* 0x0000000a08032c27 */ /* 0x000fca000f8e00ff */
[----:B------:R-:W-:-:S07]  /*1f70*/  @P2 SHF.R.U32.HI R8, RZ, UR11, R3 ;  /* 0x0000000bff082c19 */ /* 0x000fce0008011603 */
.L_x_13453:
[----:B------:R-:W-:Y:S05]  /*1f80*/  BSYNC B0 ;  /* 0x0000000000007941 */ /* 0x000fea0003800000 */
.L_x_13451:
[----:B------:R-:W-:-:S04]  /*1f90*/  IMAD R3, R8, UR7, -R5 ;  /* 0x0000000708037c24 */ /* 0x000fc8000f8e0a05 */
[----:B------:R-:W-:-:S05]  /*1fa0*/  IMAD R3, R16, -0x2, R3 ;  /* 0xfffffffe10037824 */ /* 0x000fca00078e0203 */
[----:B------:R-:W-:Y:S02]  /*1fb0*/  VIMNMX R4, R4, R3, !PT ;  /* 0x0000000304047248 */ /* 0x000fe40007fe0100 */
[----:B------:R-:W-:-:S07]  /*1fc0*/  VIADDMNMX R0, R3, UR7, R0, PT ;  /* 0x0000000703007c46 */ /* 0x000fce000b800100 */
.L_x_13450:
        /* <DEDUP_REMOVED lines=203> */
.L_x_13456:
[----:B------:R-:W-:-:S06]  /*2c80*/  UISETP.NE.AND UP2, UPT, UR7, 0x1, UPT ;  /* 0x000000010700788c */ /* 0x000fcc000bf45270 */
[----:B------:R-:W-:-:S05]  /*2c90*/  PLOP3.LUT P6, PT, PT, PT, UP2, 0x80, 0x0 ;  /* 0x000000000000781c */ /* 0x000fca0003fcf028 */
[----:B------:R-:W-:-:S08]  /*2ca0*/  @UP2 ULDC.64 UR10, c[0x0][0x9e8] ;  /* 0x00027a00000a2ab9 */ /* 0x000fd00000000a00 */
[----:B------:R-:W-:Y:S01]  /*2cb0*/  @P6 IMAD.HI.U32 R8, R2, UR10, RZ ;  /* 0x0000000a02086c27 */ /* 0x000fe2000f8e00ff */
[----:B------:R-:W-:-:S13]  /*2cc0*/  PLOP3.LUT P6, PT, PT, PT, UP2, 0x80, 0x0 ;  /* 0x000000000000781c */ /* 0x000fda0003fcf028 */
[----:B------:R-:W-:-:S07]  /*2cd0*/  @P6 SHF.R.U32.HI R2, RZ, UR11, R8 ;  /* 0x0000000bff026c19 */ /* 0x000fce0008011608 */
.L_x_13457:
[----:B------:R-:W-:Y:S05]  /*2ce0*/  BSYNC B0 ;  /* 0x0000000000007941 */ /* 0x000fea0003800000 */
.L_x_13455:
[----:B------:R-:W-:-:S04]  /*2cf0*/  IMAD R5, R2, UR7, -R5 ;  /* 0x0000000702057c24 */ /* 0x000fc8000f8e0a05 */
[----:B------:R-:W-:-:S05]  /*2d00*/  IMAD R5, R16, -0x2, R5 ;  /* 0xfffffffe10057824 */ /* 0x000fca00078e0205 */
[----:B------:R-:W-:Y:S02]  /*2d10*/  VIMNMX R4, R4, R5, !PT ;  /* 0x0000000504047248 */ /* 0x000fe40007fe0100 */
[----:B------:R-:W-:-:S07]  /*2d20*/  VIADDMNMX R0, R5, UR7, R0, PT ;  /* 0x0000000705007c46 */ /* 0x000fce000b800100 */
.L_x_13454:
        /* <DEDUP_REMOVED lines=92> */
[----:B------:R-:W-:Y:S02]  /*32f0*/  ISETP.GT.AND P5, PT, R4, 0x78, !P5 ;  /* 0x000000780400780c */ /* 0x000fe40006fa4270 */
[C---:B------:R-:W-:Y:S02]  /*3300*/  ISETP.LT.OR P2, PT, R0.reuse, 0x32, P2 ;  /* 0x000000320000780c */ /* 0x040fe40001741670 */
[----:B------:R-:W-:-:S02]  /*3310*/  ISETP.LT.OR P3, PT, R0, 0x71, P3 ;  /* 0x000000710000780c */ /* 0x000fc40001f61670 */
        /* <DEDUP_REMOVED lines=79> */
[----:B------:R-:W-:Y:S01]  /*3810*/  MUFU.EX2 R148, R148 ;  /* 0x0000009400947308 */ /* 0x000fe20000000800 */
[----:B------:R-:W-:Y:S01]  /*3820*/  FMNMX.FTZ R10, R30, R9, !PT ;  /* 0x000000091e0a7209 */ /* 0x000fe20007810000 */
[--C-:B------:R-:W-:Y:S01]  /*3830*/  FFMA.FTZ R144, R32, UR10, -R8.reuse ;  /* 0x0000000a20907c23 */ /* 0x100fe20008010808 */
[----:B------:R-:W-:Y:S01]  /*3840*/  ISETP.LT.OR P2, PT, R0, 0x6a, P2 ;  /* 0x0000006a0000780c */ /* 0x000fe20001741670 */
[--C-:B------:R-:W-:Y:S01]  /*3850*/  FFMA.FTZ R146, R36, UR10, -R8.reuse ;  /* 0x0000000a24927c23 */ /* 0x100fe20008010808 */
[----:B------:R-:W-:Y:S01]  /*3860*/  FMNMX.FTZ R9, R31, R10, !PT ;  /* 0x0000000a1f097209 */ /* 0x000fe20007810000 */
[--C-:B------:R-:W-:Y:S01]  /*3870*/  FFMA.FTZ R37, R37, UR10, -R8.reuse ;  /* 0x0000000a25257c23 */ /* 0x100fe20008010808 */
[----:B------:R-:W-:Y:S01]  /*3880*/  FSEL R79, R79, -INF , !P2 ;  /* 0xff8000004f4f7808 */ /* 0x000fe20005000000 */
[----:B------:R-:W0:Y:S01]  /*3890*/  MUFU.EX2 R3, R3 ;  /* 0x0000000300037308 */ /* 0x000e220000000800 */
        /* <DEDUP_REMOVED lines=34> */
[----:B------:R5:W4:Y:S01]  /*3ac0*/  MUFU.EX2 R11, R37 ;  /* 0x00000025000b7308 */ /* 0x000b220000000800 */
[----:B------:R-:W-:-:S04]  /*3ad0*/  FMNMX.FTZ R10, R58, R15, !PT ;  /* 0x0000000f3a0a7209 */ /* 0x000fc80007810000 */
[----:B------:R-:W-:-:S03]  /*3ae0*/  FMNMX.FTZ R21, R59, R10, !PT ;  /* 0x0000000a3b157209 */ /* 0x000fc60007810000 */
[----:B------:R-:W-:Y:S01]  /*3af0*/  MUFU.EX2 R15, R45 ;  /* 0x0000002d000f7308 */ /* 0x000fe20000000800 */
[----:B------:R-:W-:Y:S01]  /*3b00*/  FMNMX.FTZ R10, R62, R21, !PT ;  /* 0x000000153e0a7209 */ /* 0x000fe20007810000 */
[----:B-----5:R-:W-:-:S03]  /*3b10*/  FFMA.FTZ R37, R65, UR10, -R8 ;  /* 0x0000000a41257c23 */ /* 0x020fc60008010808 */
[----:B------:R-:W-:-:S03]  /*3b20*/  FMNMX.FTZ R21, R63, R10, !PT ;  /* 0x0000000a3f157209 */ /* 0x000fc60007810000 */
[----:B------:R-:W5:Y:S01]  /*3b30*/  MUFU.EX2 R140, R140 ;  /* 0x0000008c008c7308 */ /* 0x000f620000000800 */
[----:B------:R-:W-:-:S04]  /*3b40*/  FMNMX.FTZ R10, R66, R21, !PT ;  /* 0x00000015420a7209 */ /* 0x000fc80007810000 */
        /* <DEDUP_REMOVED lines=8> */
[----:B------:R0:W-:Y:S01]  /*3bd0*/  MUFU.EX2 R25, R53 ;  /* 0x0000003500197308 */ /* 0x0001e20000000800 */
[----:B------:R-:W-:Y:S01]  /*3be0*/  FMNMX.FTZ R4, R78, R29, !PT ;  /* 0x0000001d4e047209 */ /* 0x000fe20007810000 */
[----:B-1----:R-:W-:-:S03]  /*3bf0*/  FFMA.FTZ R49, R77, UR10, -R8 ;  /* 0x0000000a4d317c23 */ /* 0x002fc60008010808 */
[----:B------:R-:W-:-:S03]  /*3c00*/  FMNMX.FTZ R29, R79, R4, !PT ;  /* 0x000000044f1d7209 */ /* 0x000fc60007810000 */
[----:B------:R-:W-:Y:S01]  /*3c10*/  MUFU.EX2 R142, R142 ;  /* 0x0000008e008e7308 */ /* 0x000fe20000000800 */
[----:B------:R-:W-:Y:S01]  /*3c20*/  FMNMX.FTZ R4, R82, R29, !PT ;  /* 0x0000001d52047209 */ /* 0x000fe20007810000 */
[----:B0-----:R-:W-:-:S03]  /*3c30*/  FFMA.FTZ R53, R81, UR10, -R8 ;  /* 0x0000000a51357c23 */ /* 0x001fc60008010808 */
[----:B------:R-:W-:-:S03]  /*3c40*/  FMNMX.FTZ R33, R83, R4, !PT ;  /* 0x0000000453217209 */ /* 0x000fc60007810000 */
[----:B------:R0:W-:Y:S01]  /*3c50*/  MUFU.EX2 R29, R57 ;  /* 0x00000039001d7308 */ /* 0x0001e20000000800 */
[----:B------:R-:W-:Y:S01]  /*3c60*/  FMNMX.FTZ R0, R86, R33, !PT ;  /* 0x0000002156007209 */ /* 0x000fe20007810000 */
[----:B------:R-:W-:-:S03]  /*3c70*/  FFMA.FTZ R33, R61, UR10, -R8 ;  /* 0x0000000a3d217c23 */ /* 0x000fc60008010808 */
[----:B------:R-:W-:-:S03]  /*3c80*/  FMNMX.FTZ R0, R87, R0, !PT ;  /* 0x0000000057007209 */ /* 0x000fc60007810000 */
[----:B------:R-:W-:Y:S02]  /*3c90*/  MUFU.EX2 R136, R136 ;  /* 0x0000008800887308 */ /* 0x000fe40000000800 */
[----:B------:R-:W1:Y:S06]  /*3ca0*/  SHFL.BFLY PT, R45, R0, 0x2, 0x1f ;  /* 0x0c401f00002d7f89 */ /* 0x000e6c00000e0000 */
[----:B------:R-:W-:Y:S08]  /*3cb0*/  MUFU.EX2 R138, R138 ;  /* 0x0000008a008a7308 */ /* 0x000ff00000000800 */
[----:B------:R-:W-:Y:S08]  /*3cc0*/  MUFU.EX2 R132, R132 ;  /* 0x0000008400847308 */ /* 0x000ff00000000800 */
[----:B------:R-:W-:Y:S01]  /*3cd0*/  MUFU.EX2 R134, R134 ;  /* 0x0000008600867308 */ /* 0x000fe20000000800 */
[----:B-1----:R-:W-:Y:S01]  /*3ce0*/  FMNMX.FTZ R4, R0, R45, !PT ;  /* 0x0000002d00047209 */ /* 0x002fe20007810000 */
[----:B------:R-:W-:-:S04]  /*3cf0*/  FFMA.FTZ R45, R73, UR10, -R8 ;  /* 0x0000000a492d7c23 */ /* 0x000fc80008010808 */
[----:B0-----:R-:W0:Y:S02]  /*3d00*/  SHFL.BFLY PT, R57, R4, 0x1, 0x1f ;  /* 0x0c201f0004397f89 */ /* 0x001e2400000e0000 */
[----:B------:R-:W-:Y:S08]  /*3d10*/  MUFU.EX2 R33, R33 ;  /* 0x0000002100217308 */ /* 0x000ff00000000800 */
[----:B------:R-:W-:Y:S08]  /*3d20*/  MUFU.EX2 R128, R128 ;  /* 0x0000008000807308 */ /* 0x000ff00000000800 */
[----:B------:R-:W-:Y:S01]  /*3d30*/  MUFU.EX2 R37, R37 ;  /* 0x0000002500257308 */ /* 0x000fe20000000800 */
[----:B0-----:R-:W-:Y:S01]  /*3d40*/  FMNMX.FTZ R0, R4, R57, !PT ;  /* 0x0000003904007209 */ /* 0x001fe20007810000 */
        /* <DEDUP_REMOVED lines=8> */
[----:B------:R-:W-:Y:S01]  /*3dd0*/  FADD.FTZ R27, R148, R3 ;  /* 0x00000003941b7221 */ /* 0x000fe20000010000 */
[--C-:B------:R-:W-:Y:S01]  /*3de0*/  FFMA.FTZ R149, R26, UR10, -R28.reuse ;  /* 0x0000000a1a957c23 */ /* 0x100fe2000801081c */
[--C-:B------:R-:W-:Y:S01]  /*3df0*/  FFMA.FTZ R151, R30, UR10, -R28.reuse ;  /* 0x0000000a1e977c23 */ /* 0x100fe2000801081c */
[--C-:B------:R-:W-:Y:S01]  /*3e00*/  FFMA.FTZ R8, R31, UR10, -R28.reuse ;  /* 0x0000000a1f087c23 */ /* 0x100fe2000801081c */
[----:B------:R-:W-:Y:S01]  /*3e10*/  FADD.FTZ R26, R150, R27 ;  /* 0x0000001b961a7221 */ /* 0x000fe20000010000 */
[----:B------:R-:W-:Y:S01]  /*3e20*/  MUFU.EX2 R4, R4 ;  /* 0x0000000400047308 */ /* 0x000fe20000000800 */
[--C-:B------:R-:W-:Y:S01]  /*3e30*/  FFMA.FTZ R145, R34, UR10, -R28.reuse ;  /* 0x0000000a22917c23 */ /* 0x100fe2000801081c */
[----:B------:R-:W-:Y:S01]  /*3e40*/  FFMA.FTZ R10, R35, UR10, -R28 ;  /* 0x0000000a230a7c23 */ /* 0x000fe2000801081c */
[----:B--2---:R-:W-:Y:S01]  /*3e50*/  FADD.FTZ R27, R5, R26 ;  /* 0x0000001a051b7221 */ /* 0x004fe20000010000 */
[--C-:B------:R-:W-:Y:S01]  /*3e60*/  FFMA.FTZ R147, R38, UR10, -R28.reuse ;  /* 0x0000000a26937c23 */ /* 0x100fe2000801081c */
[--C-:B------:R-:W-:Y:S01]  /*3e70*/  FFMA.FTZ R12, R39, UR10, -R28.reuse ;  /* 0x0000000a270c7c23 */ /* 0x100fe2000801081c */
[--C-:B------:R-:W-:Y:S01]  /*3e80*/  FFMA.FTZ R141, R42, UR10, -R28.reuse ;  /* 0x0000000a2a8d7c23 */ /* 0x100fe2000801081c */
[----:B---3--:R-:W-:Y:S01]  /*3e90*/  FADD.FTZ R30, R144, R27 ;  /* 0x0000001b901e7221 */ /* 0x008fe20000010000 */
[----:B------:R-:W0:Y:S01]  /*3ea0*/  MUFU.EX2 R149, R149 ;  /* 0x0000009500957308 */ /* 0x000e220000000800 */
[--C-:B------:R-:W-:Y:S01]  /*3eb0*/  FFMA.FTZ R14, R43, UR10, -R28.reuse ;  /* 0x0000000a2b0e7c23 */ /* 0x100fe2000801081c */
[----:B------:R-:W-:Y:S01]  /*3ec0*/  FFMA.FTZ R143, R46, UR10, -R28 ;  /* 0x0000000a2e8f7c23 */ /* 0x000fe2000801081c */
[----:B------:R-:W-:Y:S01]  /*3ed0*/  FADD.FTZ R27, R9, R30 ;  /* 0x0000001e091b7221 */ /* 0x000fe20000010000 */
[--C-:B------:R-:W-:Y:S01]  /*3ee0*/  FFMA.FTZ R20, R47, UR10, -R28.reuse ;  /* 0x0000000a2f147c23 */ /* 0x100fe2000801081c */
[--C-:B------:R-:W-:Y:S01]  /*3ef0*/  FFMA.FTZ R137, R50, UR10, -R28.reuse ;  /* 0x0000000a32897c23 */ /* 0x100fe2000801081c */
[--C-:B------:R-:W-:Y:S01]  /*3f00*/  FFMA.FTZ R24, R51, UR10, -R28.reuse ;  /* 0x0000000a33187c23 */ /* 0x100fe2000801081c */
[----:B----4-:R-:W-:Y:S01]  /*3f10*/  FADD.FTZ R30, R146, R27 ;  /* 0x0000001b921e7221 */ /* 0x010fe20000010000 */
[----:B------:R-:W1:Y:S01]  /*3f20*/  MUFU.EX2 R151, R151 ;  /* 0x0000009700977308 */ /* 0x000e620000000800 */
[--C-:B------:R-:W-:Y:S01]  /*3f30*/  FFMA.FTZ R139, R54, UR10, -R28.reuse ;  /* 0x0000000a368b7c23 */ /* 0x100fe2000801081c */
[----:B------:R-:W-:Y:S01]  /*3f40*/  FFMA.FTZ R26, R55, UR10, -R28 ;  /* 0x0000000a371a7c23 */ /* 0x000fe2000801081c */
[----:B------:R-:W-:Y:S01]  /*3f50*/  FADD.FTZ R27, R11, R30 ;  /* 0x0000001e0b1b7221 */ /* 0x000fe20000010000 */
[--C-:B------:R-:W-:Y:S01]  /*3f60*/  FFMA.FTZ R133, R58, UR10, -R28.reuse ;  /* 0x0000000a3a857c23 */ /* 0x100fe2000801081c */
[----:B------:R-:W-:Y:S01]  /*3f70*/  FFMA.FTZ R30, R59, UR10, -R28 ;  /* 0x0000000a3b1e7c23 */ /* 0x000fe2000801081c */
[----:B------:R-:W-:Y:S01]  /*3f80*/  F2FP.F16.F32.PACK_AB R148, R3, R148 ;  /* 0x000000940394723e */ /* 0x000fe200000000ff */
[----:B-----5:R-:W-:Y:S01]  /*3f90*/  FADD.FTZ R32, R140, R27 ;  /* 0x0000001b8c207221 */ /* 0x020fe20000010000 */
[----:B------:R-:W2:Y:S01]  /*3fa0*/  MUFU.EX2 R8, R8 ;  /* 0x0000000800087308 */ /* 0x000ea20000000800 */
[----:B0-----:R-:W-:Y:S01]  /*3fb0*/  FADD.FTZ R34, R149, R4 ;  /* 0x0000000495227221 */ /* 0x001fe20000010000 */
[----:B------:R-:W-:Y:S01]  /*3fc0*/  FFMA.FTZ R135, R62, UR10, -R28 ;  /* 0x0000000a3e877c23 */ /* 0x000fe2000801081c */
[----:B------:R-:W-:Y:S01]  /*3fd0*/  FADD.FTZ R27, R13, R32 ;  /* 0x000000200d1b7221 */ /* 0x000fe20000010000 */
[--C-:B------:R-:W-:Y:S01]  /*3fe0*/  FFMA.FTZ R129, R66, UR10, -R28.reuse ;  /* 0x0000000a42817c23 */ /* 0x100fe2000801081c */
[--C-:B------:R-:W-:Y:S01]  /*3ff0*/  FFMA.FTZ R131, R70, UR10, -R28.reuse ;  /* 0x0000000a46837c23 */ /* 0x100fe2000801081c */
[----:B------:R-:W-:Y:S01]  /*4000*/  FFMA.FTZ R71, R71, UR10, -R28 ;  /* 0x0000000a47477c23 */ /* 0x000fe2000801081c */
[----:B------:R-:W-:Y:S01]  /*4010*/  FADD.FTZ R32, R142, R27 ;  /* 0x0000001b8e207221 */ /* 0x000fe20000010000 */
[----:B------:R-:W0:Y:S01]  /*4020*/  MUFU.EX2 R145, R145 ;  /* 0x0000009100917308 */ /* 0x000e220000000800 */
[----:B-1----:R-:W-:Y:S01]  /*4030*/  FADD.FTZ R27, R151, R34 ;  /* 0x00000022971b7221 */ /* 0x002fe20000010000 */
[----:B------:R-:W-:Y:S01]  /*4040*/  FFMA.FTZ R74, R74, UR10, -R28 ;  /* 0x0000000a4a4a7c23 */ /* 0x000fe2000801081c */
[----:B------:R-:W-:Y:S01]  /*4050*/  FADD.FTZ R31, R15, R32 ;  /* 0x000000200f1f7221 */ /* 0x000fe20000010000 */
[--C-:B------:R-:W-:Y:S01]  /*4060*/  FFMA.FTZ R32, R63, UR10, -R28.reuse ;  /* 0x0000000a3f207c23 */ /* 0x100fe2000801081c */
[--C-:B------:R-:W-:Y:S01]  /*4070*/  FFMA.FTZ R75, R75, UR10, -R28.reuse ;  /* 0x0000000a4b4b7c23 */ /* 0x100fe2000801081c */
[--C-:B------:R-:W-:Y:S01]  /*4080*/  FFMA.FTZ R78, R78, UR10, -R28.reuse ;  /* 0x0000000a4e4e7c23 */ /* 0x100fe2000801081c */
[----:B------:R-:W-:Y:S01]  /*4090*/  FADD.FTZ R36, R136, R31 ;  /* 0x0000001f88247221 */ /* 0x000fe20000010000 */
[----:B------:R-:W1:Y:S01]  /*40a0*/  MUFU.EX2 R10, R10 ;  /* 0x0000000a000a7308 */ /* 0x000e620000000800 */
[----:B--2---:R-:W-:Y:S01]  /*40b0*/  FADD.FTZ R34, R8, R27 ;  /* 0x0000001b08227221 */ /* 0x004fe20000010000 */
[----:B------:R-:W-:Y:S01]  /*40c0*/  FFMA.FTZ R79, R79, UR10, -R28 ;  /* 0x0000000a4f4f7c23 */ /* 0x000fe2000801081c */
[----:B------:R-:W-:Y:S01]  /*40d0*/  FADD.FTZ R31, R21, R36 ;  /* 0x00000024151f7221 */ /* 0x000fe20000010000 */
[--C-:B------:R-:W-:Y:S01]  /*40e0*/  FFMA.FTZ R82, R82, UR10, -R28.reuse ;  /* 0x0000000a52527c23 */ /* 0x100fe2000801081c */
[----:B------:R-:W-:Y:S01]  /*40f0*/  F2FP.F16.F32.PACK_AB R150, R5, R150 ;  /* 0x000000960596723e */ /* 0x000fe200000000ff */
[----:B------:R-:W-:Y:S01]  /*4100*/  FFMA.FTZ R83, R83, UR10, -R28 ;  /* 0x0000000a53537c23 */ /* 0x000fe2000801081c */
[----:B------:R-:W-:Y:S01]  /*4110*/  FADD.FTZ R38, R138, R31 ;  /* 0x0000001f8a267221 */ /* 0x000fe20000010000 */
[----:B------:R-:W2:Y:S01]  /*4120*/  MUFU.EX2 R147, R147 ;  /* 0x0000009300937308 */ /* 0x000ea20000000800 */
[----:B0-----:R-:W-:Y:S01]  /*4130*/  FADD.FTZ R27, R145, R34 ;  /* 0x00000022911b7221 */ /* 0x001fe20000010000 */
[----:B------:R-:W-:Y:S01]  /*4140*/  FFMA.FTZ R34, R67, UR10, -R28 ;  /* 0x0000000a43227c23 */ /* 0x000fe2000801081c */
[----:B------:R-:W-:Y:S01]  /*4150*/  FADD.FTZ R31, R25, R38 ;  /* 0x00000026191f7221 */ /* 0x000fe20000010000 */
[----:B------:R-:W-:Y:S01]  /*4160*/  F2FP.F16.F32.PACK_AB R149, R4, R149 ;  /* 0x000000950495723e */ /* 0x000fe200000000ff */
[--C-:B------:R-:W-:Y:S01]  /*4170*/  FFMA.FTZ R86, R86, UR10, -R28.reuse ;  /* 0x0000000a56567c23 */ /* 0x100fe2000801081c */
[----:B------:R-:W-:Y:S01]  /*4180*/  FFMA.FTZ R28, R87, UR10, -R28 ;  /* 0x0000000a571c7c23 */ /* 0x000fe2000801081c */
[----:B------:R-:W-:Y:S01]  /*4190*/  FADD.FTZ R38, R132, R31 ;  /* 0x0000001f84267221 */ /* 0x000fe20000010000 */
[----:B------:R-:W0:Y:S01]  /*41a0*/  MUFU.EX2 R12, R12 ;  /* 0x0000000c000c7308 */ /* 0x000e220000000800 */
[----:B-1----:R-:W-:Y:S01]  /*41b0*/  FADD.FTZ R36, R10, R27 ;  /* 0x0000001b0a247221 */ /* 0x002fe20000010000 */
[----:B------:R-:W-:Y:S01]  /*41c0*/  F2FP.F16.F32.PACK_AB R144, R9, R144 ;  /* 0x000000900990723e */ /* 0x000fe200000000ff */
[----:B------:R-:W-:Y:S01]  /*41d0*/  FADD.FTZ R31, R29, R38 ;  /* 0x000000261d1f7221 */ /* 0x000fe20000010000 */
[----:B------:R-:W-:-:S02]  /*41e0*/  F2FP.F16.F32.PACK_AB R146, R11, R146 ;  /* 0x000000920b92723e */ /* 0x000fc400000000ff */
[----:B------:R-:W-:Y:S01]  /*41f0*/  F2FP.F16.F32.PACK_AB R140, R13, R140 ;  /* 0x0000008c0d8c723e */ /* 0x000fe200000000ff */
[----:B------:R-:W-:Y:S01]  /*4200*/  FADD.FTZ R38, R134, R31 ;  /* 0x0000001f86267221 */ /* 0x000fe20000010000 */
[----:B------:R-:W1:Y:S01]  /*4210*/  MUFU.EX2 R141, R141 ;  /* 0x0000008d008d7308 */ /* 0x000e620000000800 */
[----:B--2---:R-:W-:Y:S01]  /*4220*/  FADD.FTZ R27, R147, R36 ;  /* 0x00000024931b7221 */ /* 0x004fe20000010000 */
[----:B------:R-:W-:Y:S01]  /*4230*/  F2FP.F16.F32.PACK_AB R142, R15, R142 ;  /* 0x0000008e0f8e723e */ /* 0x000fe200000000ff */
[----:B------:R-:W-:Y:S01]  /*4240*/  FADD.FTZ R31, R33, R38 ;  /* 0x00000026211f7221 */ /* 0x000fe20000010000 */
[----:B------:R-:W-:Y:S02]  /*4250*/  F2FP.F16.F32.PACK_AB R136, R21, R136 ;  /* 0x000000881588723e */ /* 0x000fe400000000ff */
[----:B------:R-:W-:Y:S01]  /*4260*/  F2FP.F16.F32.PACK_AB R138, R25, R138 ;  /* 0x0000008a198a723e */ /* 0x000fe200000000ff */
[----:B------:R-:W-:Y:S01]  /*4270*/  FADD.FTZ R40, R128, R31 ;  /* 0x0000001f80287221 */ /* 0x000fe20000010000 */
[----:B------:R-:W2:Y:S01]  /*4280*/  MUFU.EX2 R14, R14 ;  /* 0x0000000e000e7308 */ /* 0x000ea20000000800 */
[----:B0-----:R-:W-:Y:S01]  /*4290*/  FADD.FTZ R36, R12, R27 ;  /* 0x0000001b0c247221 */ /* 0x001fe20000010000 */
[----:B------:R-:W-:-:S02]  /*42a0*/  F2FP.F16.F32.PACK_AB R132, R29, R132 ;  /* 0x000000841d84723e */ /* 0x000fc400000000ff */
[----:B------:R-:W-:Y:S02]  /*42b0*/  F2FP.F16.F32.PACK_AB R134, R33, R134 ;  /* 0x000000862186723e */ /* 0x000fe400000000ff */
[----:B------:R-:W-:Y:S02]  /*42c0*/  F2FP.F16.F32.PACK_AB R128, R37, R128 ;  /* 0x000000802580723e */ /* 0x000fe400000000ff */
[----:B------:R-:W0:Y:S01]  /*42d0*/  MUFU.EX2 R143, R143 ;  /* 0x0000008f008f7308 */ /* 0x000e220000000800 */
[----:B-1----:R-:W-:Y:S01]  /*42e0*/  FADD.FTZ R27, R141, R36 ;  /* 0x000000248d1b7221 */ /* 0x002fe20000010000 */
[----:B------:R-:W-:Y:S02]  /*42f0*/  F2FP.F16.F32.PACK_AB R151, R8, R151 ;  /* 0x000000970897723e */ /* 0x000fe400000000ff */
[----:B------:R-:W-:Y:S02]  /*4300*/  F2FP.F16.F32.PACK_AB R145, R10, R145 ;  /* 0x000000910a91723e */ /* 0x000fe400000000ff */
[----:B------:R-:W-:-:S02]  /*4310*/  F2FP.F16.F32.PACK_AB R147, R12, R147 ;  /* 0x000000930c93723e */ /* 0x000fc400000000ff */
[----:B------:R-:W1:Y:S01]  /*4320*/  MUFU.EX2 R20, R20 ;  /* 0x0000001400147308 */ /* 0x000e620000000800 */
[C---:B--2---:R-:W-:Y:S01]  /*4330*/  FADD.FTZ R36, R14.reuse, R27 ;  /* 0x0000001b0e247221 */ /* 0x044fe20000010000 */
[----:B------:R-:W-:-:S06]  /*4340*/  F2FP.F16.F32.PACK_AB R141, R14, R141 ;  /* 0x0000008d0e8d723e */ /* 0x000fcc00000000ff */
[----:B------:R-:W2:Y:S01]  /*4350*/  MUFU.EX2 R137, R137 ;  /* 0x0000008900897308 */ /* 0x000ea20000000800 */
[----:B0-----:R-:W-:-:S07]  /*4360*/  FADD.FTZ R27, R143, R36 ;  /* 0x000000248f1b7221 */ /* 0x001fce0000010000 */
[----:B------:R-:W0:Y:S01]  /*4370*/  MUFU.EX2 R24, R24 ;  /* 0x0000001800187308 */ /* 0x000e220000000800 */
[C---:B-1----:R-:W-:Y:S01]  /*4380*/  FADD.FTZ R38, R20.reuse, R27 ;  /* 0x0000001b14267221 */ /* 0x042fe20000010000 */
[----:B------:R-:W-:Y:S01]  /*4390*/  FADD.FTZ R27, R37, R40 ;  /* 0x00000028251b7221 */ /* 0x000fe20000010000 */
[----:B------:R-:W-:-:S03]  /*43a0*/  F2FP.F16.F32.PACK_AB R143, R20, R143 ;  /* 0x0000008f148f723e */ /* 0x000fc600000000ff */
[----:B------:R-:W-:Y:S01]  /*43b0*/  FADD.FTZ R40, R130, R27 ;  /* 0x0000001b82287221 */ /* 0x000fe20000010000 */
[----:B------:R-:W-:Y:S01]  /*43c0*/  F2FP.F16.F32.PACK_AB R130, R41, R130 ;  /* 0x000000822982723e */ /* 0x000fe200000000ff */
        /* <DEDUP_REMOVED lines=63> */
[----:B------:R-:W-:-:S06]  /*47c0*/  VIADD R3, R88, 0xfffffffe ;  /* 0xfffffffe58037836 */ /* 0x000fcc0000000000 */
[----:B------:R-:W2:Y:S01]  /*47d0*/  MUFU.EX2 R57, R57 ;  /* 0x0000003900397308 */ /* 0x000ea20000000800 */
[----:B0-----:R-:W-:Y:S01]  /*47e0*/  FADD.FTZ R40, R122, R5 ;  /* 0x000000057a287221 */ /* 0x001fe20000010000 */
[C---:B-1----:R-:W-:Y:S01]  /*47f0*/  FADD.FTZ R4, R123.reuse, R4 ;  /* 0x000000047b047221 */ /* 0x042fe20000010000 */
[----:B------:R-:W-:Y:S02]  /*4800*/  F2FP.F16.F32.PACK_AB R123, R123, R86 ;  /* 0x000000567b7b723e */ /* 0x000fe400000000ff */
        /* <DEDUP_REMOVED lines=13> */
.L_x_13459:
[----:B------:R-:W-:-:S11]  /*48e0*/  UISETP.NE.AND UP2, UPT, UR7, 0x1, UPT ;  /* 0x000000010700788c */ /* 0x000fd6000bf45270 */
[----:B------:R-:W-:Y:S02]  /*48f0*/  @UP2 ULDC.64 UR18, c[0x0][0x9e8] ;  /* 0x00027a0000122ab9 */ /* 0x000fe40000000a00 */
[----:B------:R-:W-:-:S04]  /*4900*/  UIMAD.WIDE.U32 UR14, UR11, UR18, URZ ;  /* 0x000000120b0e72a5 */ /* 0x000fc8000f8e003f */
[----:B------:R-:W-:-:S12]  /*4910*/  @UP2 USHF.R.U32.HI UR11, URZ, UR19, UR15 ;  /* 0x000000133f0b2299 */ /* 0x000fd8000801160f */
.L_x_13460:
[----:B------:R-:W-:-:S04]  /*4920*/  UIMAD UR7, UR11, UR7, UR7 ;  /* 0x000000070b0772a4 */ /* 0x000fc8000f8e0207 */
[----:B------:R-:W-:-:S04]  /*4930*/  UISETP.LT.AND UP2, UPT, UR6, UR7, UPT ;  /* 0x000000070600728c */ /* 0x000fc8000bf41270 */
[----:B------:R-:W-:-:S12]  /*4940*/  USEL UR6, UR6, UR7, UP2 ;  /* 0x0000000706067287 */ /* 0x000fd80009000000 */
.L_x_13458:
        /* <DEDUP_REMOVED lines=21> */
[----:B------:R-:W-:-:S13]  /*4aa0*/  ISETP.GE.AND P2, PT, R3, UR27, PT ;  /* 0x0000001b03007c0c */ /* 0x000fda000bf46270 */
[----:B------:R-:W-:Y:S05]  /*4ab0*/  @!P2 BRA `(.L_x_13461) ;  /* 0x0000002c0080a947 */ /* 0x000fea0003800000 */
[----:B------:R-:W-:Y:S01]  /*4ac0*/  IMAD.MOV.U32 R119, RZ, RZ, RZ ;  /* 0x000000ffff777224 */ /* 0x000fe200078e00ff */
[----:B------:R-:W-:Y:S01]  /*4ad0*/  ULDC UR23, c[0x0][0x9e4] ;  /* 0x0002790000177ab9 */ /* 0x000fe20000000800 */
[----:B------:R-:W-:Y:S01]  /*4ae0*/  ULDC UR22, c[0x0][0x9dc] ;  /* 0x0002770000167ab9 */ /* 0x000fe20000000800 */
[----:B------:R-:W-:Y:S01]  /*4af0*/  ULDC UR21, c[0x0][0x988] ;  /* 0x0002620000157ab9 */ /* 0x000fe20000000800 */
[----:B------:R-:W-:-:S05]  /*4b00*/  ULDC UR24, c[0x0][0x9e0] ;  /* 0x0002780000187ab9 */ /* 0x000fca0000000800 */
.L_x_13478:
        /* <DEDUP_REMOVED lines=9> */
.L_x_13463:
[----:B------:R-:W-:Y:S01]  /*4ba0*/  ULEA UR6, UR26, UR45, 0x3 ;  /* 0x0000002d1a067291 */ /* 0x000fe2000f8e183f */
[----:B------:R-:W-:-:S05]  /*4bb0*/  IMAD.U32 R6, RZ, RZ, UR25 ;  /* 0x00000019ff067e24 */ /* 0x000fca000f8e00ff */
[----:B------:R-:W-:-:S04]  /*4bc0*/  SHF.L.U32 R6, R6, 0x1f, RZ ;  /* 0x0000001f06067819 */ /* 0x000fc800000006ff */
[----:B------:R0:W1:Y:S01]  /*4bd0*/  SYNCS.PHASECHK.TRANS64.TRYWAIT P2, [UR6+0x16830], R6 ;  /* 0x01683006ff0075a7 */ /* 0x0000620008040146 */
[----:B------:R-:W-:Y:S05]  /*4be0*/  @!P0 BRA `(.L_x_13464) ;  /* 0x0000000000048947 */ /* 0x000fea0003800000 */
[----:B------:R-:W-:Y:S01]  /*4bf0*/  BPT.TRAP 0x1 ;  /* 0x000000040000795c */ /* 0x000fe20000300000 */
.L_x_13464:
[----:B-1----:R-:W-:Y:S05]  /*4c00*/  @P2 BRA `(.L_x_13462) ;  /* 0x0000000000082947 */ /* 0x002fea0003800000 */
[----:B------:R-:W1:Y:S02]  /*4c10*/  SYNCS.PHASECHK.TRANS64.TRYWAIT P2, [UR6+0x16830], R6 ;  /* 0x01683006ff0075a7 */ /* 0x000e640008040146 */
[----:B-1----:R-:W-:Y:S05]  /*4c20*/  @!P2 BRA `(.L_x_13465) ;  /* 0x000000d400d4a947 */ /* 0x002fea0003800000 */
.L_x_13462:
        /* <DEDUP_REMOVED lines=25> */
.L_x_13467:
[----:B------:R-:W-:Y:S01]  /*4dc0*/  ULEA UR6, UR37, UR45, 0x3 ;  /* 0x0000002d25067291 */ /* 0x000fe2000f8e183f */
[----:B------:R-:W-:-:S05]  /*4dd0*/  IMAD.U32 R6, RZ, RZ, UR36 ;  /* 0x00000024ff067e24 */ /* 0x000fca000f8e00ff */
[----:B------:R-:W-:-:S04]  /*4de0*/  SHF.L.U32 R6, R6, 0x1f, RZ ;  /* 0x0000001f06067819 */ /* 0x000fc800000006ff */
[----:B------:R0:W1:Y:S01]  /*4df0*/  SYNCS.PHASECHK.TRANS64.TRYWAIT P2, [UR6+0x16850], R6 ;  /* 0x01685006ff0075a7 */ /* 0x0000620008040146 */
[----:B------:R-:W-:Y:S05]  /*4e00*/  @!P0 BRA `(.L_x_13468) ;  /* 0x0000000000048947 */ /* 0x000fea0003800000 */
[----:B------:R-:W-:Y:S01]  /*4e10*/  BPT.TRAP 0x1 ;  /* 0x000000040000795c */ /* 0x000fe20000300000 */
.L_x_13468:
[----:B-1----:R-:W-:Y:S05]  /*4e20*/  @P2 BRA `(.L_x_13466) ;  /* 0x0000000000082947 */ /* 0x002fea0003800000 */
[----:B------:R-:W1:Y:S02]  /*4e30*/  SYNCS.PHASECHK.TRANS64.TRYWAIT P2, [UR6+0x16850], R6 ;  /* 0x01685006ff0075a7 */ /* 0x000e640008040146 */
[----:B-1----:R-:W-:Y:S05]  /*4e40*/  @!P2 BRA `(.L_x_13469) ;  /* 0x000000d40064a947 */ /* 0x002fea0003800000 */
.L_x_13466:
        /* <DEDUP_REMOVED lines=9> */
[----:B01----:R-:W0:Y:S01]  /*4ee0*/  LDC R6, c[0x0][0x2f0] ;  /* 0x0000bc00ff067b82 */ /* 0x003e220000000800 */
[----:B------:R-:W-:Y:S02]  /*4ef0*/  IMAD.SHL.U32 R13, R3, 0x80, RZ ;  /* 0x00000080030d7824 */ /* 0x000fe400078e00ff */
[----:B------:R-:W-:Y:S01]  /*4f00*/  ULEA UR10, UR37, UR6, 0xa ;  /* 0x00000006250a7291 */ /* 0x000fe2000f8e503f */
[----:B------:R-:W-:-:S02]  /*4f10*/  IMAD.U32 R10, RZ, RZ, UR26 ;  /* 0x0000001aff0a7e24 */ /* 0x000fc4000f8e00ff */
[----:B------:R-:W-:-:S03]  /*4f20*/  IADD3 R11, -R13, 0x1, RZ ;  /* 0x000000010d0b7810 */ /* 0x000fc60007ffe1ff */
[----:B------:R-:W-:Y:S01]  /*4f30*/  @!P1 LEA R10, R10, UR45, 0x3 ;  /* 0x0000002d0a0a9c11 */ /* 0x000fe2000f8e18ff */
[----:B------:R-:W-:Y:S01]  /*4f40*/  UMOV UR6, UR10 ;  /* 0x0000000a00067c82 */ /* 0x000fe20008000000 */
[----:B------:R-:W-:Y:S01]  /*4f50*/  IMAD R11, R16, -0x2, R11 ;  /* 0xfffffffe100b7824 */ /* 0x000fe200078e020b */
[----:B------:R-:W-:Y:S01]  /*4f60*/  HGMMA.64x64x16.F32 R88, R148, gdesc[UR4].tnspB, R88, gsb0 ;  /* 0x40e0000494587df0 */ /* 0x000fe20008000858 */
[----:B------:R-:W-:Y:S01]  /*4f70*/  UIADD3 UR6, UR10, 0x80, URZ ;  /* 0x000000800a067890 */ /* 0x000fe2000fffe03f */
[----:B------:R-:W-:Y:S01]  /*4f80*/  @!P1 VIADD R10, R10, 0x16840 ;  /* 0x000168400a0a9836 */ /* 0x000fe20000000000 */
[----:B------:R-:W-:-:S04]  /*4f90*/  UMOV UR7, 0x40000040 ;  /* 0x4000004000077882 */ /* 0x000fc80000000000 */
[----:B------:R-:W-:Y:S01]  /*4fa0*/  @!P1 PRMT R10, RZ, 0x654, R10 ;  /* 0x00000654ff0a9816 */ /* 0x000fe2000000000a */
[----:B------:R-:W-:Y:S02]  /*4fb0*/  WARPGROUP.DEPBAR.LE gsb0, 0x0 ;  /* 0x00008000000079c5 */ /* 0x000fe40000010000 */
[----:B------:R-:W-:-:S06]  /*4fc0*/  WARPGROUP.ARRIVE ;  /* 0x00000000000079c5 */ /* 0x000fcc0000000000 */
[----:B------:R-:W-:Y:S01]  /*4fd0*/  HGMMA.64x64x16.F32 R88, R144, gdesc[UR4].tnspB, R88, gsb0 ;  /* 0x40e0000490587df0 */ /* 0x000fe20008000858 */
[----:B------:R-:W-:Y:S01]  /*4fe0*/  UIADD3 UR6, UR10, 0x100, URZ ;  /* 0x000001000a067890 */ /* 0x000fe2000fffe03f */
[----:B------:R-:W-:Y:S01]  /*4ff0*/  UMOV UR7, 0x40000040 ;  /* 0x4000004000077882 */ /* 0x000fe20000000000 */
        /* <DEDUP_REMOVED lines=28> */
[----:B------:R-:W-:Y:S01]  /*51c0*/  @UP0 ULDC UR6, c[0x0][0x44c] ;  /* 0x0001130000060ab9 */ /* 0x000fe20000000800 */
[----:B------:R-:W-:Y:S01]  /*51d0*/  @UP0 ULDC UR7, c[0x0][0x450] ;  /* 0x0001140000070ab9 */ /* 0x000fe20000000800 */
[----:B------:R-:W-:Y:S01]  /*51e0*/  @P2 IMAD.HI.U32 R7, R20, UR6, RZ ;  /* 0x0000000614072c27 */ /* 0x000fe2000f8e00ff */
[----:B--2---:R-:W-:Y:S01]  /*51f0*/  ISETP.GE.U32.AND P2, PT, R8, 0x180, PT ;  /* 0x000001800800780c */ /* 0x004fe20003f46070 */
[----:B------:R-:W-:Y:S02]  /*5200*/  ULOP3.LUT UR6, URZ, UR22, URZ, 0x33, !UPT ;  /* 0x000000163f067292 */ /* 0x000fe4000f8e333f */
[----:B------:R-:W-:Y:S01]  /*5210*/  VIADD R8, R22, 0x9 ;  /* 0x0000000916087836 */ /* 0x000fe20000000000 */
[----:B------:R-:W-:Y:S02]  /*5220*/  @P3 SHF.R.U32.HI R20, RZ, UR7, R7 ;  /* 0x00000007ff143c19 */ /* 0x000fe40008011607 */
[----:B------:R-:W1:Y:S02]  /*5230*/  LDC R7, c[0x0][0x288] ;  /* 0x0000a200ff077b82 */ /* 0x000e640000000800 */
[----:B------:R-:W-:Y:S01]  /*5240*/  SEL R9, R8, 0x9, !P2 ;  /* 0x0000000908097807 */ /* 0x000fe20005000000 */
[----:B------:R-:W2:Y:S01]  /*5250*/  SHFL.IDX PT, R15, R20, RZ, 0x1c1f ;  /* 0x001c1fff140f7589 */ /* 0x000ea200000e0000 */
[----:B------:R-:W-:Y:S01]  /*5260*/  PLOP3.LUT P2, PT, PT, PT, UP1, 0x40, 0x0 ;  /* 0x000000000000781c */ /* 0x000fe20003f4e818 */
[----:B0-----:R-:W-:-:S04]  /*5270*/  IMAD R8, R6, UR41, R11 ;  /* 0x0000002906087c24 */ /* 0x001fc8000f8e020b */
[----:B-1----:R-:W-:-:S04]  /*5280*/  IMAD.IADD R8, R8, 0x1, -R7 ;  /* 0x0000000108087824 */ /* 0x002fc800078e0a07 */
[C---:B------:R-:W-:Y:S01]  /*5290*/  VIADD R12, R8.reuse, UR24 ;  /* 0x00000018080c7c36 */ /* 0x040fe20008000000 */
[----:B------:R-:W-:Y:S02]  /*52a0*/  WARPGROUP.DEPBAR.LE gsb0, 0x0 ;  /* 0x00008000000079c5 */ /* 0x000fe40000010000 */
[----:B------:R0:W-:Y:S06]  /*52b0*/  BAR.ARV R9, 0x100 ;  /* 0x000400090000751d */ /* 0x0001ec0000002000 */
[----:B------:R1:W-:Y:S02]  /*52c0*/  @!P1 SYNCS.ARRIVE.TRANS64.RED.A1T0 RZ, [R10+URZ], RZ ;  /* 0x000000ff0aff99a7 */ /* 0x0003e4000810043f */
[----:B-1----:R-:W-:-:S02]  /*52d0*/  VIADD R10, R8, UR6 ;  /* 0x00000006080a7c36 */ /* 0x002fc40008000000 */
[--C-:B--2---:R-:W-:Y:S02]  /*52e0*/  IMAD.IADD R8, R12, 0x1, R15.reuse ;  /* 0x000000010c087824 */ /* 0x104fe400078e020f */
[----:B0-----:R-:W-:Y:S01]  /*52f0*/  IMAD.IADD R9, R10, 0x1, R15 ;  /* 0x000000010a097824 */ /* 0x001fe200078e020f */
        /* <DEDUP_REMOVED lines=14> */
.L_x_13472:
[----:B------:R-:W-:-:S05]  /*53e0*/  IMAD.U32 R120, RZ, RZ, UR23 ;  /* 0x00000017ff787e24 */ /* 0x000fca000f8e00ff */
[----:B------:R-:W-:-:S13]  /*53f0*/  ISETP.NE.AND P2, PT, R120, 0x1, PT ;  /* 0x000000017800780c */ /* 0x000fda0003f45270 */
[----:B------:R-:W0:Y:S02]  /*5400*/  @P2 LDC.64 R14, c[0x0][0x9e8] ;  /* 0x00027a00ff0e2b82 */ /* 0x000e240000000a00 */
[----:B0-----:R-:W-:-:S05]  /*5410*/  @P2 IMAD.HI.U32 R14, R11, R14, RZ ;  /* 0x0000000e0b0e2227 */ /* 0x001fca00078e00ff */
[----:B------:R-:W-:-:S07]  /*5420*/  @P2 SHF.R.U32.HI R11, RZ, R15, R14 ;  /* 0x0000000fff0b2219 */ /* 0x000fce000001160e */
.L_x_13473:
[----:B------:R-:W-:Y:S05]  /*5430*/  BSYNC B0 ;  /* 0x0000000000007941 */ /* 0x000fea0003800000 */
.L_x_13471:
[----:B------:R-:W-:-:S04]  /*5440*/  IMAD R11, R11, R120, -R13 ;  /* 0x000000780b0b7224 */ /* 0x000fc800078e0a0d */
[----:B------:R-:W-:-:S05]  /*5450*/  IMAD R11, R16, -0x2, R11 ;  /* 0xfffffffe100b7824 */ /* 0x000fca00078e020b */
[----:B------:R-:W-:Y:S02]  /*5460*/  VIADDMNMX R8, R11, R120, R8, PT ;  /* 0x000000780b087246 */ /* 0x000fe40003800108 */
[----:B------:R-:W-:-:S07]  /*5470*/  VIMNMX R9, R9, R11, !PT ;  /* 0x0000000b09097248 */ /* 0x000fce0007fe0100 */
.L_x_13470:
        /* <DEDUP_REMOVED lines=115> */
.L_x_13476:
[----:B------:R-:W-:-:S05]  /*5bb0*/  IMAD.U32 R20, RZ, RZ, UR23 ;  /* 0x00000017ff147e24 */ /* 0x000fca000f8e00ff */
[----:B------:R-:W-:-:S13]  /*5bc0*/  ISETP.NE.AND P3, PT, R20, 0x1, PT ;  /* 0x000000011400780c */ /* 0x000fda0003f65270 */
[----:B------:R-:W0:Y:S02]  /*5bd0*/  @P3 LDC.64 R8, c[0x0][0x9e8] ;  /* 0x00027a00ff083b82 */ /* 0x000e240000000a00 */
[----:B0-----:R-:W-:-:S05]  /*5be0*/  @P3 IMAD.HI.U32 R8, R14, R8, RZ ;  /* 0x000000080e083227 */ /* 0x001fca00078e00ff */
[----:B------:R-:W-:-:S07]  /*5bf0*/  @P3 SHF.R.U32.HI R14, RZ, R9, R8 ;  /* 0x00000009ff0e3219 */ /* 0x000fce0000011608 */
.L_x_13477:
[----:B------:R-:W-:Y:S05]  /*5c00*/  BSYNC B0 ;  /* 0x0000000000007941 */ /* 0x000fea0003800000 */
.L_x_13475:
[----:B------:R-:W-:-:S04]  /*5c10*/  IMAD R13, R14, R20, -R13 ;  /* 0x000000140e0d7224 */ /* 0x000fc800078e0a0d */
[----:B------:R-:W-:-:S05]  /*5c20*/  IMAD R13, R16, -0x2, R13 ;  /* 0xfffffffe100d7824 */ /* 0x000fca00078e020d */
[----:B------:R-:W-:Y:S02]  /*5c30*/  VIADDMNMX R12, R13, R20, R12, PT ;  /* 0x000000140d0c7246 */ /* 0x000fe4000380010c */
[----:B------:R-:W-:-:S07]  /*5c40*/  VIMNMX R10, R10, R13, !PT ;  /* 0x0000000d0a0a7248 */ /* 0x000fce0007fe0100 */
.L_x_13474:
[----:B------:R-:W-:Y:S01]  /*5c50*/  FMNMX.FTZ R8, R11, R2, !PT ;  /* 0x000000020b087209 */ /* 0x000fe20007810000 */
[----:B------:R-:W-:Y:S01]  /*5c60*/  UMOV UR10, UR21 ;  /* 0x00000015000a7c82 */ /* 0x000fe20008000000 */
        /* <DEDUP_REMOVED lines=73> */
[----:B------:R-:W-:Y:S02]  /*6100*/  ISETP.LT.OR P5, PT, R12, 0x2a, P3 ;  /* 0x0000002a0c00780c */ /* 0x000fe40001fa1670 */
[----:B------:R-:W-:Y:S02]  /*6110*/  ISETP.GT.AND P3, PT, R10, 0x31, P2 ;  /* 0x000000310a00780c */ /* 0x000fe40001764270 */
[----:B------:R-:W-:Y:S02]  /*6120*/  FSEL R47, R47, -INF , !P5 ;  /* 0xff8000002f2f7808 */ /* 0x000fe40006800000 */
[----:B------:R-:W-:Y:S02]  /*6130*/  ISETP.LT.OR P4, PT, R12, 0x31, P4 ;  /* 0x000000310c00780c */ /* 0x000fe40002781670 */
[----:B------:R-:W-:Y:S02]  /*6140*/  ISETP.GT.AND P5, PT, R10, 0x38, P2 ;  /* 0x000000380a00780c */ /* 0x000fe400017a4270 */
[----:B0-----:R-:W-:-:S02]  /*6150*/  FMNMX.FTZ R13, R9, R8, !PT ;  /* 0x00000008090d7209 */ /* 0x001fc40007810000 */
[----:B------:R-:W-:Y:S02]  /*6160*/  ISETP.LT.OR P3, PT, R12, 0x32, P3 ;  /* 0x000000320c00780c */ /* 0x000fe40001f61670 */
[----:B------:R-:W-:Y:S01]  /*6170*/  FSEL R50, R50, -INF , !P4 ;  /* 0xff80000032327808 */ /* 0x000fe20006000000 */
[----:B------:R-:W0:Y:S01]  /*6180*/  SHFL.BFLY PT, R8, R13, 0x1, 0x1f ;  /* 0x0c201f000d087f89 */ /* 0x000e2200000e0000 */
[----:B------:R-:W-:Y:S02]  /*6190*/  ISETP.GT.AND P4, PT, R10, 0x39, P2 ;  /* 0x000000390a00780c */ /* 0x000fe40001784270 */
[----:B------:R-:W-:Y:S02]  /*61a0*/  FSEL R51, R51, -INF , !P3 ;  /* 0xff80000033337808 */ /* 0x000fe40005800000 */
[----:B------:R-:W-:Y:S02]  /*61b0*/  ISETP.LT.OR P5, PT, R12, 0x39, P5 ;  /* 0x000000390c00780c */ /* 0x000fe40002fa1670 */
[----:B------:R-:W-:-:S02]  /*61c0*/  ISETP.GT.AND P3, PT, R10, 0x40, P2 ;  /* 0x000000400a00780c */ /* 0x000fc40001764270 */
[----:B------:R-:W-:Y:S02]  /*61d0*/  ISETP.LT.OR P4, PT, R12, 0x3a, P4 ;  /* 0x0000003a0c00780c */ /* 0x000fe40002781670 */
[----:B------:R-:W-:Y:S02]  /*61e0*/  FSEL R54, R54, -INF , !P5 ;  /* 0xff80000036367808 */ /* 0x000fe40006800000 */
[----:B------:R-:W-:Y:S02]  /*61f0*/  ISETP.GT.AND P5, PT, R10, 0x41, P2 ;  /* 0x000000410a00780c */ /* 0x000fe400017a4270 */
[----:B------:R-:W-:Y:S02]  /*6200*/  FSEL R55, R55, -INF , !P4 ;  /* 0xff80000037377808 */ /* 0x000fe40006000000 */
[----:B------:R-:W-:Y:S02]  /*6210*/  ISETP.LT.OR P3, PT, R12, 0x41, P3 ;  /* 0x000000410c00780c */ /* 0x000fe40001f61670 */
[----:B------:R-:W-:-:S02]  /*6220*/  ISETP.GT.AND P4, PT, R10, 0x48, P2 ;  /* 0x000000480a00780c */ /* 0x000fc40001784270 */
[----:B------:R-:W-:Y:S02]  /*6230*/  ISETP.LT.OR P5, PT, R12, 0x42, P5 ;  /* 0x000000420c00780c */ /* 0x000fe40002fa1670 */
[----:B------:R-:W-:Y:S02]  /*6240*/  FSEL R58, R58, -INF , !P3 ;  /* 0xff8000003a3a7808 */ /* 0x000fe40005800000 */
[----:B0-----:R-:W-:Y:S02]  /*6250*/  FMNMX.FTZ R8, R13, R8, !PT ;  /* 0x000000080d087209 */ /* 0x001fe40007810000 */
[----:B------:R-:W-:Y:S02]  /*6260*/  ISETP.GT.AND P3, PT, R10, 0x49, P2 ;  /* 0x000000490a00780c */ /* 0x000fe40001764270 */
[C---:B------:R-:W-:Y:S01]  /*6270*/  FSETP.NEU.FTZ.AND P6, PT, R8.reuse, -INF , PT ;  /* 0xff8000000800780b */ /* 0x040fe20003fdd000 */
[----:B------:R-:W-:Y:S01]  /*6280*/  FMUL.FTZ R14, R8, UR10 ;  /* 0x0000000a080e7c20 */ /* 0x000fe20008410000 */
[----:B------:R-:W-:-:S02]  /*6290*/  FSEL R59, R59, -INF , !P5 ;  /* 0xff8000003b3b7808 */ /* 0x000fc40006800000 */
[----:B------:R-:W-:Y:S02]  /*62a0*/  ISETP.LT.OR P4, PT, R12, 0x49, P4 ;  /* 0x000000490c00780c */ /* 0x000fe40002781670 */
        /* <DEDUP_REMOVED lines=10> */
[----:B------:R-:W-:Y:S01]  /*6350*/  FSEL R62, R62, -INF , !P4 ;  /* 0xff8000003e3e7808 */ /* 0x000fe20006000000 */
[----:B------:R-:W-:Y:S01]  /*6360*/  MUFU.EX2 R148, R148 ;  /* 0x0000009400947308 */ /* 0x000fe20000000800 */
[----:B------:R-:W-:Y:S01]  /*6370*/  FMNMX.FTZ R25, R39, R20, !PT ;  /* 0x0000001427197209 */ /* 0x000fe20007810000 */
[--C-:B------:R-:W-:Y:S01]  /*6380*/  FFMA.FTZ R150, R28, UR10, -R14.reuse ;  /* 0x0000000a1c967c23 */ /* 0x100fe2000801080e */
[----:B------:R-:W-:Y:S01]  /*6390*/  ISETP.GT.AND P4, PT, R10, 0x51, P2 ;  /* 0x000000510a00780c */ /* 0x000fe20001784270 */
[--C-:B------:R-:W-:Y:S01]  /*63a0*/  FFMA.FTZ R144, R32, UR10, -R14.reuse ;  /* 0x0000000a20907c23 */ /* 0x100fe2000801080e */
[----:B------:R-:W-:Y:S01]  /*63b0*/  FMNMX.FTZ R20, R42, R25, !PT ;  /* 0x000000192a147209 */ /* 0x000fe20007810000 */
[--C-:B------:R-:W-:Y:S01]  /*63c0*/  FFMA.FTZ R25, R41, UR10, -R14.reuse ;  /* 0x0000000a29197c23 */ /* 0x100fe2000801080e */
[----:B------:R-:W-:Y:S01]  /*63d0*/  FSEL R63, R63, -INF , !P3 ;  /* 0xff8000003f3f7808 */ /* 0x000fe20005800000 */
[----:B------:R-:W-:Y:S01]  /*63e0*/  MUFU.EX2 R9, R9 ;  /* 0x0000000900097308 */ /* 0x000fe20000000800 */
[----:B------:R-:W-:Y:S01]  /*63f0*/  FMNMX.FTZ R29, R43, R20, !PT ;  /* 0x000000142b1d7209 */ /* 0x000fe20007810000 */
[--C-:B------:R-:W-:Y:S01]  /*6400*/  FFMA.FTZ R146, R36, UR10, -R14.reuse ;  /* 0x0000000a24927c23 */ /* 0x100fe2000801080e */
[----:B------:R-:W-:Y:S01]  /*6410*/  ISETP.LT.OR P5, PT, R12, 0x51, P5 ;  /* 0x000000510c00780c */ /* 0x000fe20002fa1670 */
[--C-:B------:R-:W-:Y:S01]  /*6420*/  FFMA.FTZ R140, R40, UR10, -R14.reuse ;  /* 0x0000000a288c7c23 */ /* 0x100fe2000801080e */
[----:B------:R-:W-:Y:S01]  /*6430*/  FMNMX.FTZ R20, R46, R29, !PT ;  /* 0x0000001d2e147209 */ /* 0x000fe20007810000 */
[--C-:B------:R-:W-:Y:S01]  /*6440*/  FFMA.FTZ R142, R44, UR10, -R14.reuse ;  /* 0x0000000a2c8e7c23 */ /* 0x100fe2000801080e */
[----:B------:R-:W-:Y:S01]  /*6450*/  ISETP.GT.AND P3, PT, R10, 0x58, P2 ;  /* 0x000000580a00780c */ /* 0x000fe20001764270 */
        /* <DEDUP_REMOVED lines=30> */
[----:B------:R-:W-:Y:S01]  /*6640*/  FFMA.FTZ R122, R84, UR10, -R14 ;  /* 0x0000000a547a7c23 */ /* 0x000fe2000801080e */
[----:B------:R-:W-:Y:S01]  /*6650*/  FSEL R70, R70, -INF , !P3 ;  /* 0xff80000046467808 */ /* 0x000fe20005800000 */
[----:B------:R-:W-:Y:S01]  /*6660*/  MUFU.EX2 R146, R146 ;  /* 0x0000009200927308 */ /* 0x000fe20000000800 */
[----:B------:R-:W-:-:S02]  /*6670*/  FMNMX.FTZ R37, R63, R20, !PT ;  /* 0x000000143f257209 */ /* 0x000fc40007810000 */
[----:B------:R-:W-:Y:S02]  /*6680*/  ISETP.GT.AND P3, PT, R10, 0x61, P2 ;  /* 0x000000610a00780c */ /* 0x000fe40001764270 */
[----:B------:R-:W-:Y:S01]  /*6690*/  FMNMX.FTZ R20, R66, R37, !PT ;  /* 0x0000002542147209 */ /* 0x000fe20007810000 */
[--C-:B------:R-:W-:Y:S01]  /*66a0*/  FFMA.FTZ R37, R53, UR10, -R14.reuse ;  /* 0x0000000a35257c23 */ /* 0x100fe2000801080e */
[----:B------:R-:W-:Y:S01]  /*66b0*/  FSEL R71, R71, -INF , !P5 ;  /* 0xff80000047477808 */ /* 0x000fe20006800000 */
[----:B------:R-:W-:Y:S01]  /*66c0*/  FFMA.FTZ R53, R69, UR10, -R14 ;  /* 0x0000000a45357c23 */ /* 0x000fe2000801080e */
[----:B------:R-:W-:Y:S01]  /*66d0*/  FMNMX.FTZ R41, R67, R20, !PT ;  /* 0x0000001443297209 */ /* 0x000fe20007810000 */
[----:B------:R-:W-:Y:S01]  /*66e0*/  MUFU.EX2 R21, R21 ;  /* 0x0000001500157308 */ /* 0x000fe20000000800 */
[----:B------:R-:W-:Y:S02]  /*66f0*/  ISETP.LT.OR P4, PT, R12, 0x61, P4 ;  /* 0x000000610c00780c */ /* 0x000fe40002781670 */
[----:B------:R-:W-:-:S02]  /*6700*/  FMNMX.FTZ R20, R70, R41, !PT ;  /* 0x0000002946147209 */ /* 0x000fc40007810000 */
[----:B------:R-:W-:Y:S02]  /*6710*/  ISETP.GT.AND P5, PT, R10, 0x68, P2 ;  /* 0x000000680a00780c */ /* 0x000fe400017a4270 */
        /* <DEDUP_REMOVED lines=8> */
[----:B------:R-:W-:Y:S01]  /*67a0*/  FMNMX.FTZ R20, R74, R41, !PT ;  /* 0x000000294a147209 */ /* 0x000fe20007810000 */
[--C-:B------:R-:W-:Y:S01]  /*67b0*/  FFMA.FTZ R41, R57, UR10, -R14.reuse ;  /* 0x0000000a39297c23 */ /* 0x100fe2000801080e */
[----:B------:R-:W-:Y:S01]  /*67c0*/  ISETP.LT.OR P4, PT, R12, 0x6a, P4 ;  /* 0x0000006a0c00780c */ /* 0x000fe20002781670 */
[----:B------:R-:W-:Y:S01]  /*67d0*/  FFMA.FTZ R57, R73, UR10, -R14 ;  /* 0x0000000a49397c23 */ /* 0x000fe2000801080e */
[----:B------:R-:W-:Y:S01]  /*67e0*/  ISETP.GT.AND P3, PT, R10, 0x70, P2 ;  /* 0x000000700a00780c */ /* 0x000fe20001764270 */
[----:B------:R-:W-:Y:S01]  /*67f0*/  MUFU.EX2 R142, R142 ;  /* 0x0000008e008e7308 */ /* 0x000fe20000000800 */
[----:B------:R-:W-:Y:S02]  /*6800*/  FSEL R78, R78, -INF , !P5 ;  /* 0xff8000004e4e7808 */ /* 0x000fe40006800000 */
[----:B------:R-:W-:Y:S02]  /*6810*/  FMNMX.FTZ R45, R75, R20, !PT ;  /* 0x000000144b2d7209 */ /* 0x000fe40007810000 */
[----:B------:R-:W-:-:S02]  /*6820*/  FSEL R79, R79, -INF , !P4 ;  /* 0xff8000004f4f7808 */ /* 0x000fc40006000000 */
[C---:B------:R-:W-:Y:S01]  /*6830*/  ISETP.GT.AND P5, PT, R10.reuse, 0x71, P2 ;  /* 0x000000710a00780c */ /* 0x040fe200017a4270 */
[----:B------:R-:W-:Y:S01]  /*6840*/  MUFU.EX2 R29, R29 ;  /* 0x0000001d001d7308 */ /* 0x000fe20000000800 */
[C---:B------:R-:W-:Y:S02]  /*6850*/  ISETP.GT.AND P4, PT, R10.reuse, 0x78, P2 ;  /* 0x000000780a00780c */ /* 0x040fe40001784270 */
[----:B------:R-:W-:Y:S02]  /*6860*/  ISETP.GT.AND P2, PT, R10, 0x79, P2 ;  /* 0x000000790a00780c */ /* 0x000fe40001744270 */
[----:B------:R-:W-:Y:S02]  /*6870*/  ISETP.LT.OR P3, PT, R12, 0x71, P3 ;  /* 0x000000710c00780c */ /* 0x000fe40001f61670 */
[----:B------:R-:W-:Y:S01]  /*6880*/  FMNMX.FTZ R10, R78, R45, !PT ;  /* 0x0000002d4e0a7209 */ /* 0x000fe20007810000 */
[----:B------:R-:W-:Y:S01]  /*6890*/  MUFU.EX2 R136, R136 ;  /* 0x0000008800887308 */ /* 0x000fe20000000800 */
[----:B------:R-:W-:-:S02]  /*68a0*/  ISETP.LT.OR P5, PT, R12, 0x72, P5 ;  /* 0x000000720c00780c */ /* 0x000fc40002fa1670 */
[----:B------:R-:W-:Y:S02]  /*68b0*/  FSEL R82, R82, -INF , !P3 ;  /* 0xff80000052527808 */ /* 0x000fe40005800000 */
[----:B------:R-:W-:Y:S02]  /*68c0*/  FMNMX.FTZ R45, R79, R10, !PT ;  /* 0x0000000a4f2d7209 */ /* 0x000fe40007810000 */
[----:B------:R-:W-:Y:S01]  /*68d0*/  ISETP.LT.OR P4, PT, R12, 0x79, P4 ;  /* 0x000000790c00780c */ /* 0x000fe20002781670 */
[----:B------:R-:W-:Y:S01]  /*68e0*/  MUFU.EX2 R33, R33 ;  /* 0x0000002100217308 */ /* 0x000fe20000000800 */
[----:B------:R-:W-:Y:S02]  /*68f0*/  FSEL R83, R83, -INF , !P5 ;  /* 0xff80000053537808 */ /* 0x000fe40006800000 */
[----:B------:R-:W-:Y:S01]  /*6900*/  FMNMX.FTZ R10, R82, R45, !PT ;  /* 0x0000002d520a7209 */ /* 0x000fe20007810000 */
[----:B------:R-:W-:Y:S01]  /*6910*/  FFMA.FTZ R45, R61, UR10, -R14 ;  /* 0x0000000a3d2d7c23 */ /* 0x000fe2000801080e */
[----:B------:R-:W-:-:S02]  /*6920*/  ISETP.LT.OR P2, PT, R12, 0x7a, P2 ;  /* 0x0000007a0c00780c */ /* 0x000fc40001741670 */
[----:B------:R-:W-:Y:S01]  /*6930*/  FSEL R86, R86, -INF , !P4 ;  /* 0xff80000056567808 */ /* 0x000fe20006000000 */
[----:B------:R-:W-:Y:S01]  /*6940*/  MUFU.EX2 R138, R138 ;  /* 0x0000008a008a7308 */ /* 0x000fe20000000800 */
[----:B------:R-:W-:Y:S02]  /*6950*/  FMNMX.FTZ R49, R83, R10, !PT ;  /* 0x0000000a53317209 */ /* 0x000fe40007810000 */
[----:B------:R-:W-:Y:S02]  /*6960*/  FSEL R87, R87, -INF , !P2 ;  /* 0xff80000057577808 */ /* 0x000fe40005000000 */
[----:B------:R-:W-:Y:S01]  /*6970*/  FMNMX.FTZ R10, R86, R49, !PT ;  /* 0x00000031560a7209 */ /* 0x000fe20007810000 */
[--C-:B------:R-:W-:Y:S01]  /*6980*/  FFMA.FTZ R49, R65, UR10, -R14.reuse ;  /* 0x0000000a41317c23 */ /* 0x100fe2000801080e */
[----:B------:R-:W-:Y:S01]  /*6990*/  FSEL R73, R8, RZ, P6 ;  /* 0x000000ff08497208 */ /* 0x000fe20003000000 */
[----:B------:R-:W-:Y:S01]  /*69a0*/  FFMA.FTZ R65, R81, UR10, -R14 ;  /* 0x0000000a51417c23 */ /* 0x000fe2000801080e */
[----:B------:R-:W-:Y:S01]  /*69b0*/  FMNMX.FTZ R10, R87, R10, !PT ;  /* 0x0000000a570a7209 */ /* 0x000fe20007810000 */
[----:B------:R-:W-:Y:S02]  /*69c0*/  MUFU.EX2 R37, R37 ;  /* 0x0000002500257308 */ /* 0x000fe40000000800 */
[----:B------:R-:W-:-:S02]  /*69d0*/  FADD.FTZ R2, -R73, R2 ;  /* 0x0000000249027221 */ /* 0x000fc40000010100 */
[----:B------:R-:W0:Y:S04]  /*69e0*/  SHFL.BFLY PT, R61, R10, 0x2, 0x1f ;  /* 0x0c401f000a3d7f89 */ /* 0x000e2800000e0000 */
[----:B------:R-:W-:Y:S08]  /*69f0*/  MUFU.EX2 R132, R132 ;  /* 0x0000008400847308 */ /* 0x000ff00000000800 */
[----:B------:R-:W-:Y:S08]  /*6a00*/  MUFU.EX2 R41, R41 ;  /* 0x0000002900297308 */ /* 0x000ff00000000800 */
[----:B------:R-:W-:Y:S01]  /*6a10*/  MUFU.EX2 R134, R134 ;  /* 0x0000008600867308 */ /* 0x000fe20000000800 */
[----:B0-----:R-:W-:Y:S01]  /*6a20*/  FMNMX.FTZ R12, R10, R61, !PT ;  /* 0x0000003d0a0c7209 */ /* 0x001fe20007810000 */
[--C-:B------:R-:W-:Y:S01]  /*6a30*/  FFMA.FTZ R61, R77, UR10, -R14.reuse ;  /* 0x0000000a4d3d7c23 */ /* 0x100fe2000801080e */
[----:B------:R-:W-:-:S05]  /*6a40*/  FFMA.FTZ R14, R85, UR10, -R14 ;  /* 0x0000000a550e7c23 */ /* 0x000fca000801080e */
[----:B------:R-:W-:Y:S01]  /*6a50*/  MUFU.EX2 R45, R45 ;  /* 0x0000002d002d7308 */ /* 0x000fe20000000800 */
[----:B------:R-:W0:Y:S07]  /*6a60*/  SHFL.BFLY PT, R69, R12, 0x1, 0x1f ;  /* 0x0c201f000c457f89 */ /* 0x000e2e00000e0000 */
[----:B------:R1:W-:Y:S08]  /*6a70*/  MUFU.EX2 R73, R14 ;  /* 0x0000000e00497308 */ /* 0x0003f00000000800 */
[----:B------:R-:W-:Y:S08]  /*6a80*/  MUFU.EX2 R128, R128 ;  /* 0x0000008000807308 */ /* 0x000ff00000000800 */
[----:B------:R-:W-:Y:S01]  /*6a90*/  MUFU.EX2 R49, R49 ;  /* 0x0000003100317308 */ /* 0x000fe20000000800 */
[----:B0-----:R-:W-:Y:S01]  /*6aa0*/  FMNMX.FTZ R10, R12, R69, !PT ;  /* 0x000000450c0a7209 */ /* 0x001fe20007810000 */
[----:B------:R-:W-:-:S03]  /*6ab0*/  FMUL.FTZ R69, R2, UR10 ;  /* 0x0000000a02457c20 */ /* 0x000fc60008410000 */
[C---:B------:R-:W-:Y:S01]  /*6ac0*/  FSETP.NEU.FTZ.AND P2, PT, R10.reuse, -INF , PT ;  /* 0xff8000000a00780b */ /* 0x040fe20003f5d000 */
[----:B------:R-:W-:Y:S02]  /*6ad0*/  FMUL.FTZ R32, R10, UR10 ;  /* 0x0000000a0a207c20 */ /* 0x000fe40008410000 */
[----:B------:R-:W0:Y:S03]  /*6ae0*/  MUFU.EX2 R69, R69 ;  /* 0x0000004500457308 */ /* 0x000e260000000800 */
[----:B------:R-:W-:-:S05]  /*6af0*/  FSEL R32, R32, RZ, P2 ;  /* 0x000000ff20207208 */ /* 0x000fca0001000000 */
[--C-:B------:R-:W-:Y:S01]  /*6b00*/  FFMA.FTZ R151, R30, UR10, -R32.reuse ;  /* 0x0000000a1e977c23 */ /* 0x100fe20008010820 */
[--C-:B------:R-:W-:Y:S01]  /*6b10*/  FFMA.FTZ R2, R15, UR10, -R32.reuse ;  /* 0x0000000a0f027c23 */ /* 0x100fe20008010820 */
[--C-:B------:R-:W-:Y:S01]  /*6b20*/  FFMA.FTZ R149, R27, UR10, -R32.reuse ;  /* 0x0000000a1b957c23 */ /* 0x100fe20008010820 */
[--C-:B------:R-:W-:Y:S01]  /*6b30*/  FFMA.FTZ R12, R31, UR10, -R32.reuse ;  /* 0x0000000a1f0c7c23 */ /* 0x100fe20008010820 */
[--C-:B------:R-:W-:Y:S01]  /*6b40*/  FFMA.FTZ R145, R34, UR10, -R32.reuse ;  /* 0x0000000a22917c23 */ /* 0x100fe20008010820 */
[--C-:B-1----:R-:W-:Y:S01]  /*6b50*/  FFMA.FTZ R14, R35, UR10, -R32.reuse ;  /* 0x0000000a230e7c23 */ /* 0x102fe20008010820 */
[----:B------:R-:W-:Y:S01]  /*6b60*/  MUFU.EX2 R151, R151 ;  /* 0x0000009700977308 */ /* 0x000fe20000000800 */
[--C-:B------:R-:W-:Y:S01]  /*6b70*/  FFMA.FTZ R147, R38, UR10, -R32.reuse ;  /* 0x0000000a26937c23 */ /* 0x100fe20008010820 */
[----:B------:R-:W-:Y:S01]  /*6b80*/  FFMA.FTZ R20, R39, UR10, -R32 ;  /* 0x0000000a27147c23 */ /* 0x000fe20008010820 */
[----:B0-----:R-:W-:Y:S01]  /*6b90*/  FFMA.FTZ R30, R69, R5, R148 ;  /* 0x00000005451e7223 */ /* 0x001fe20000010094 */
[--C-:B------:R-:W-:Y:S01]  /*6ba0*/  FFMA.FTZ R141, R42, UR10, -R32.reuse ;  /* 0x0000000a2a8d7c23 */ /* 0x100fe20008010820 */
[--C-:B------:R-:W-:Y:S01]  /*6bb0*/  FFMA.FTZ R24, R43, UR10, -R32.reuse ;  /* 0x0000000a2b187c23 */ /* 0x100fe20008010820 */
[----:B------:R-:W-:Y:S01]  /*6bc0*/  FFMA.FTZ R143, R46, UR10, -R32 ;  /* 0x0000000a2e8f7c23 */ /* 0x000fe20008010820 */
[----:B------:R-:W-:Y:S01]  /*6bd0*/  FADD.FTZ R5, R9, R30 ;  /* 0x0000001e09057221 */ /* 0x000fe20000010000 */
[----:B------:R-:W-:Y:S01]  /*6be0*/  MUFU.EX2 R2, R2 ;  /* 0x0000000200027308 */ /* 0x000fe20000000800 */
[--C-:B------:R-:W-:Y:S01]  /*6bf0*/  FFMA.FTZ R26, R47, UR10, -R32.reuse ;  /* 0x0000000a2f1a7c23 */ /* 0x100fe20008010820 */
[--C-:B------:R-:W-:Y:S01]  /*6c00*/  FFMA.FTZ R137, R50, UR10, -R32.reuse ;  /* 0x0000000a32897c23 */ /* 0x100fe20008010820 */
[----:B------:R-:W-:Y:S01]  /*6c10*/  FADD.FTZ R30, R150, R5 ;  /* 0x00000005961e7221 */ /* 0x000fe20000010000 */
[----:B------:R-:W-:Y:S01]  /*6c20*/  FSEL R5, R10, RZ, P2 ;  /* 0x000000ff0a057208 */ /* 0x000fe20001000000 */
[--C-:B------:R-:W-:Y:S01]  /*6c30*/  FFMA.FTZ R28, R51, UR10, -R32.reuse ;  /* 0x0000000a331c7c23 */ /* 0x100fe20008010820 */
[----:B------:R-:W-:Y:S01]  /*6c40*/  FFMA.FTZ R139, R54, UR10, -R32 ;  /* 0x0000000a368b7c23 */ /* 0x000fe20008010820 */
[----:B------:R-:W-:Y:S01]  /*6c50*/  FADD.FTZ R15, R11, R30 ;  /* 0x0000001e0b0f7221 */ /* 0x000fe20000010000 */
[----:B------:R-:W-:Y:S01]  /*6c60*/  MUFU.EX2 R149, R149 ;  /* 0x0000009500957308 */ /* 0x000fe20000000800 */
[----:B------:R-:W-:Y:S01]  /*6c70*/  FADD.FTZ R5, -R5, R0 ;  /* 0x0000000005057221 */ /* 0x000fe20000010100 */
[--C-:B------:R-:W-:Y:S01]  /*6c80*/  FFMA.FTZ R55, R55, UR10, -R32.reuse ;  /* 0x0000000a37377c23 */ /* 0x100fe20008010820 */
[----:B------:R-:W-:Y:S01]  /*6c90*/  FADD.FTZ R30, R144, R15 ;  /* 0x0000000f901e7221 */ /* 0x000fe20000010000 */
[--C-:B------:R-:W-:Y:S01]  /*6ca0*/  FFMA.FTZ R133, R58, UR10, -R32.reuse ;  /* 0x0000000a3a857c23 */ /* 0x100fe20008010820 */
[----:B------:R-:W-:Y:S01]  /*6cb0*/  FMUL.FTZ R5, R5, UR10 ;  /* 0x0000000a05057c20 */ /* 0x000fe20008410000 */
[----:B------:R-:W-:Y:S01]  /*6cc0*/  FFMA.FTZ R135, R62, UR10, -R32 ;  /* 0x0000000a3e877c23 */ /* 0x000fe20008010820 */
[----:B------:R-:W-:Y:S01]  /*6cd0*/  FADD.FTZ R15, R13, R30 ;  /* 0x0000001e0d0f7221 */ /* 0x000fe20000010000 */
[----:B------:R-:W-:Y:S01]  /*6ce0*/  MUFU.EX2 R12, R12 ;  /* 0x0000000c000c7308 */ /* 0x000fe20000000800 */
[----:B------:R-:W-:Y:S01]  /*6cf0*/  F2FP.F16.F32.PACK_AB R148, R9, R148 ;  /* 0x000000940994723e */ /* 0x000fe200000000ff */
[--C-:B------:R-:W-:Y:S01]  /*6d00*/  FFMA.FTZ R129, R66, UR10, -R32.reuse ;  /* 0x0000000a42817c23 */ /* 0x100fe20008010820 */
[----:B------:R-:W-:Y:S01]  /*6d10*/  FADD.FTZ R30, R146, R15 ;  /* 0x0000000f921e7221 */ /* 0x000fe20000010000 */
[--C-:B------:R-:W-:Y:S01]  /*6d20*/  FFMA.FTZ R131, R70, UR10, -R32.reuse ;  /* 0x0000000a46837c23 */ /* 0x100fe20008010820 */
[--C-:B------:R-:W-:Y:S01]  /*6d30*/  FFMA.FTZ R125, R74, UR10, -R32.reuse ;  /* 0x0000000a4a7d7c23 */ /* 0x100fe20008010820 */
[----:B------:R-:W-:Y:S01]  /*6d40*/  FFMA.FTZ R75, R75, UR10, -R32 ;  /* 0x0000000a4b4b7c23 */ /* 0x000fe20008010820 */
[----:B------:R-:W-:Y:S01]  /*6d50*/  FADD.FTZ R27, R21, R30 ;  /* 0x0000001e151b7221 */ /* 0x000fe20000010000 */
[----:B------:R0:W1:Y:S01]  /*6d60*/  MUFU.EX2 R15, R5 ;  /* 0x00000005000f7308 */ /* 0x0000620000000800 */
[--C-:B------:R-:W-:Y:S01]  /*6d70*/  FFMA.FTZ R78, R78, UR10, -R32.reuse ;  /* 0x0000000a4e4e7c23 */ /* 0x100fe20008010820 */
[--C-:B------:R-:W-:Y:S01]  /*6d80*/  FFMA.FTZ R79, R79, UR10, -R32.reuse ;  /* 0x0000000a4f4f7c23 */ /* 0x100fe20008010820 */
[----:B------:R-:W-:Y:S01]  /*6d90*/  FADD.FTZ R30, R140, R27 ;  /* 0x0000001b8c1e7221 */ /* 0x000fe20000010000 */
[--C-:B------:R-:W-:Y:S01]  /*6da0*/  FFMA.FTZ R82, R82, UR10, -R32.reuse ;  /* 0x0000000a52527c23 */ /* 0x100fe20008010820 */
[--C-:B------:R-:W-:Y:S01]  /*6db0*/  FFMA.FTZ R83, R83, UR10, -R32.reuse ;  /* 0x0000000a53537c23 */ /* 0x100fe20008010820 */
[----:B------:R-:W-:Y:S01]  /*6dc0*/  FFMA.FTZ R86, R86, UR10, -R32 ;  /* 0x0000000a56567c23 */ /* 0x000fe20008010820 */
[----:B------:R-:W-:Y:S01]  /*6dd0*/  FADD.FTZ R27, R25, R30 ;  /* 0x0000001e191b7221 */ /* 0x000fe20000010000 */
[----:B------:R-:W2:Y:S01]  /*6de0*/  MUFU.EX2 R145, R145 ;  /* 0x0000009100917308 */ /* 0x000ea20000000800 */
[----:B------:R-:W-:Y:S01]  /*6df0*/  FFMA.FTZ R30, R59, UR10, -R32 ;  /* 0x0000000a3b1e7c23 */ /* 0x000fe20008010820 */
[----:B------:R-:W-:-:S02]  /*6e00*/  IMAD.U32 R31, RZ, RZ, UR37 ;  /* 0x00000025ff1f7e24 */ /* 0x000fc4000f8e00ff */
[----:B------:R-:W-:Y:S01]  /*6e10*/  FADD.FTZ R34, R142, R27 ;  /* 0x0000001b8e227221 */ /* 0x000fe20000010000 */
[----:B------:R-:W-:Y:S01]  /*6e20*/  ISETP.GT.AND P2, PT, R3, UR27, PT ;  /* 0x0000001b03007c0c */ /* 0x000fe2000bf44270 */
[----:B------:R-:W-:Y:S01]  /*6e30*/  UMOV UR37, UR26 ;  /* 0x0000001a00257c82 */ /* 0x000fe20008000000 */
[----:B------:R-:W-:Y:S01]  /*6e40*/  F2FP.F16.F32.PACK_AB R150, R11, R150 ;  /* 0x000000960b96723e */ /* 0x000fe200000000ff */
[----:B0-----:R-:W-:Y:S01]  /*6e50*/  FADD.FTZ R5, R29, R34 ;  /* 0x000000221d057221 */ /* 0x001fe20000010000 */
[----:B------:R-:W0:Y:S01]  /*6e60*/  MUFU.EX2 R14, R14 ;  /* 0x0000000e000e7308 */ /* 0x000e220000000800 */
[----:B-1----:R-:W-:Y:S01]  /*6e70*/  FFMA.FTZ R34, R15, R4, R2 ;  /* 0x000000040f227223 */ /* 0x002fe20000010002 */
[----:B------:R-:W-:Y:S01]  /*6e80*/  FFMA.FTZ R4, R63, UR10, -R32 ;  /* 0x0000000a3f047c23 */ /* 0x000fe20008010820 */
[----:B------:R-:W-:Y:S01]  /*6e90*/  FADD.FTZ R38, R136, R5 ;  /* 0x0000000588267221 */ /* 0x000fe20000010000 */
[----:B------:R-:W-:Y:S01]  /*6ea0*/  @!P1 LEA R31, R31, UR45, 0x3 ;  /* 0x0000002d1f1f9c11 */ /* 0x000fe2000f8e18ff */
[----:B------:R-:W-:Y:S01]  /*6eb0*/  FADD.FTZ R36, R149, R34 ;  /* 0x0000002295247221 */ /* 0x000fe20000010000 */
[----:B------:R-:W-:Y:S01]  /*6ec0*/  FFMA.FTZ R34, R67, UR10, -R32 ;  /* 0x0000000a43227c23 */ /* 0x000fe20008010820 */
[----:B------:R-:W-:Y:S01]  /*6ed0*/  FADD.FTZ R27, R33, R38 ;  /* 0x00000026211b7221 */ /* 0x000fe20000010000 */
[----:B------:R-:W1:Y:S01]  /*6ee0*/  MUFU.EX2 R147, R147 ;  /* 0x0000009300937308 */ /* 0x000e620000000800 */
[----:B------:R-:W-:Y:S01]  /*6ef0*/  FADD.FTZ R5, R151, R36 ;  /* 0x0000002497057221 */ /* 0x000fe20000010000 */
[----:B------:R-:W-:-:S02]  /*6f00*/  @!P1 VIADD R31, R31, 0x16860 ;  /* 0x000168601f1f9836 */ /* 0x000fc40000000000 */
[----:B------:R-:W-:Y:S01]  /*6f10*/  FADD.FTZ R36, R138, R27 ;  /* 0x0000001b8a247221 */ /* 0x000fe20000010000 */
[----:B------:R-:W-:Y:S01]  /*6f20*/  F2FP.F16.F32.PACK_AB R149, R149, R2 ;  /* 0x000000029595723e */ /* 0x000fe200000000ff */
[----:B------:R-:W-:Y:S01]  /*6f30*/  FADD.FTZ R38, R12, R5 ;  /* 0x000000050c267221 */ /* 0x000fe20000010000 */
[----:B------:R-:W-:Y:S01]  /*6f40*/  F2FP.F16.F32.PACK_AB R144, R13, R144 ;  /* 0x000000900d90723e */ /* 0x000fe200000000ff */
[----:B------:R-:W-:Y:S01]  /*6f50*/  FADD.FTZ R27, R37, R36 ;  /* 0x00000024251b7221 */ /* 0x000fe20000010000 */
[----:B------:R-:W3:Y:S01]  /*6f60*/  MUFU.EX2 R20, R20 ;  /* 0x0000001400147308 */ /* 0x000ee20000000800 */
[----:B--2---:R-:W-:Y:S01]  /*6f70*/  FADD.FTZ R5, R145, R38 ;  /* 0x0000002691057221 */ /* 0x004fe20000010000 */
[--C-:B------:R-:W-:Y:S01]  /*6f80*/  FFMA.FTZ R36, R71, UR10, -R32.reuse ;  /* 0x0000000a47247c23 */ /* 0x100fe20008010820 */
[----:B------:R-:W-:Y:S01]  /*6f90*/  FADD.FTZ R40, R132, R27 ;  /* 0x0000001b84287221 */ /* 0x000fe20000010000 */
[----:B------:R-:W-:Y:S01]  /*6fa0*/  FFMA.FTZ R32, R87, UR10, -R32 ;  /* 0x0000000a57207c23 */ /* 0x000fe20008010820 */
[----:B0-----:R-:W-:Y:S01]  /*6fb0*/  FADD.FTZ R38, R14, R5 ;  /* 0x000000050e267221 */ /* 0x001fe20000010000 */
[----:B------:R-:W-:Y:S01]  /*6fc0*/  @!P1 PRMT R31, RZ, 0x654, R31 ;  /* 0x00000654ff1f9816 */ /* 0x000fe2000000001f */
[----:B------:R-:W-:Y:S01]  /*6fd0*/  FADD.FTZ R27, R41, R40 ;  /* 0x00000028291b7221 */ /* 0x000fe20000010000 */
[----:B------:R-:W0:Y:S01]  /*6fe0*/  MUFU.EX2 R141, R141 ;  /* 0x0000008d008d7308 */ /* 0x000e220000000800 */
[----:B-1----:R-:W-:Y:S01]  /*6ff0*/  FADD.FTZ R5, R147, R38 ;  /* 0x0000002693057221 */ /* 0x002fe20000010000 */
[----:B------:R1:W-:Y:S01]  /*7000*/  @!P1 SYNCS.ARRIVE.TRANS64.RED.A1T0 RZ, [R31+URZ], RZ ;  /* 0x000000ff1fff99a7 */ /* 0x0003e2000810043f */
[----:B------:R-:W-:Y:S01]  /*7010*/  FADD.FTZ R40, R134, R27 ;  /* 0x0000001b86287221 */ /* 0x000fe20000010000 */
[----:B------:R-:W-:Y:S01]  /*7020*/  F2FP.F16.F32.PACK_AB R146, R21, R146 ;  /* 0x000000921592723e */ /* 0x000fe200000000ff */
[-C--:B------:R-:W-:Y:S01]  /*7030*/  FMUL.FTZ R88, R88, R69.reuse ;  /* 0x0000004558587220 */ /* 0x080fe20000410000 */
[----:B------:R-:W-:Y:S01]  /*7040*/  F2FP.F16.F32.PACK_AB R140, R25, R140 ;  /* 0x0000008c198c723e */ /* 0x000fe200000000ff */
[----:B------:R-:W-:Y:S01]  /*7050*/  FADD.FTZ R27, R45, R40 ;  /* 0x000000282d1b7221 */ /* 0x000fe20000010000 */
[----:B------:R-:W2:Y:S01]  /*7060*/  MUFU.EX2 R24, R24 ;  /* 0x0000001800187308 */ /* 0x000ea20000000800 */
[----:B---3--:R-:W-:Y:S01]  /*7070*/  FADD.FTZ R38, R20, R5 ;  /* 0x0000000514267221 */ /* 0x008fe20000010000 */
[----:B------:R-:W-:Y:S01]  /*7080*/  F2FP.F16.F32.PACK_AB R142, R29, R142 ;  /* 0x0000008e1d8e723e */ /* 0x000fe200000000ff */
[----:B------:R-:W-:Y:S01]  /*7090*/  FADD.FTZ R40, R128, R27 ;  /* 0x0000001b80287221 */ /* 0x000fe20000010000 */
[----:B------:R-:W-:Y:S01]  /*70a0*/  F2FP.F16.F32.PACK_AB R136, R33, R136 ;  /* 0x000000882188723e */ /* 0x000fe200000000ff */
[-C--:B------:R-:W-:Y:S01]  /*70b0*/  FMUL.FTZ R89, R89, R69.reuse ;  /* 0x0000004559597220 */ /* 0x080fe20000410000 */
[----:B------:R-:W-:Y:S01]  /*70c0*/  F2FP.F16.F32.PACK_AB R138, R37, R138 ;  /* 0x0000008a258a723e */ /* 0x000fe200000000ff */
[----:B------:R-:W-:Y:S01]  /*70d0*/  FADD.FTZ R27, R49, R40 ;  /* 0x00000028311b7221 */ /* 0x000fe20000010000 */
[----:B------:R-:W3:Y:S01]  /*70e0*/  MUFU.EX2 R143, R143 ;  /* 0x0000008f008f7308 */ /* 0x000ee20000000800 */
[----:B0-----:R-:W-:Y:S01]  /*70f0*/  FADD.FTZ R5, R141, R38 ;  /* 0x000000268d057221 */ /* 0x001fe20000010000 */
[----:B------:R-:W-:Y:S01]  /*7100*/  F2FP.F16.F32.PACK_AB R132, R41, R132 ;  /* 0x000000842984723e */ /* 0x000fe200000000ff */
[-C--:B------:R-:W-:Y:S01]  /*7110*/  FMUL.FTZ R92, R92, R69.reuse ;  /* 0x000000455c5c7220 */ /* 0x080fe20000410000 */
[----:B------:R-:W-:Y:S01]  /*7120*/  F2FP.F16.F32.PACK_AB R134, R45, R134 ;  /* 0x000000862d86723e */ /* 0x000fe200000000ff */
[-C--:B------:R-:W-:Y:S01]  /*7130*/  FMUL.FTZ R93, R93, R69.reuse ;  /* 0x000000455d5d7220 */ /* 0x080fe20000410000 */
[----:B------:R-:W-:Y:S01]  /*7140*/  F2FP.F16.F32.PACK_AB R128, R49, R128 ;  /* 0x000000803180723e */ /* 0x000fe200000000ff */
        /* <DEDUP_REMOVED lines=10> */
[----:B---3--:R-:W-:Y:S01]  /*71f0*/  FADD.FTZ R5, R143, R38 ;  /* 0x000000268f057221 */ /* 0x008fe20000010000 */
[-C--:B------:R-:W-:Y:S01]  /*7200*/  FMUL.FTZ R109, R109, R69.reuse ;  /* 0x000000456d6d7220 */ /* 0x080fe20000410000 */
[-C--:B------:R-:W-:Y:S01]  /*7210*/  FMUL.FTZ R112, R112, R69.reuse ;  /* 0x0000004570707220 */ /* 0x080fe20000410000 */
[-C--:B------:R-:W-:Y:S01]  /*7220*/  FMUL.FTZ R113, R113, R69.reuse ;  /* 0x0000004571717220 */ /* 0x080fe20000410000 */
[-C--:B------:R-:W-:Y:S01]  /*7230*/  FMUL.FTZ R116, R116, R69.reuse ;  /* 0x0000004574747220 */ /* 0x080fe20000410000 */
[----:B------:R-:W-:Y:S01]  /*7240*/  FMUL.FTZ R117, R117, R69 ;  /* 0x0000004575757220 */ /* 0x000fe20000410000 */
[----:B------:R-:W-:Y:S01]  /*7250*/  F2FP.F16.F32.PACK_AB R151, R12, R151 ;  /* 0x000000970c97723e */ /* 0x000fe200000000ff */
[----:B------:R-:W3:Y:S01]  /*7260*/  MUFU.EX2 R137, R137 ;  /* 0x0000008900897308 */ /* 0x000ee20000000800 */
[----:B0-----:R-:W-:Y:S01]  /*7270*/  FADD.FTZ R38, R26, R5 ;  /* 0x000000051a267221 */ /* 0x001fe20000010000 */
[----:B------:R-:W-:Y:S01]  /*7280*/  F2FP.F16.F32.PACK_AB R145, R14, R145 ;  /* 0x000000910e91723e */ /* 0x000fe200000000ff */
[----:B------:R-:W-:Y:S01]  /*7290*/  VIADD R3, R3, 0xffffffff ;  /* 0xffffffff03037836 */ /* 0x000fe20000000000 */
[----:B------:R-:W-:Y:S01]  /*72a0*/  F2FP.F16.F32.PACK_AB R147, R20, R147 ;  /* 0x000000931493723e */ /* 0x000fe200000000ff */
[----:B------:R-:W-:Y:S01]  /*72b0*/  FMUL.FTZ R90, R90, R15 ;  /* 0x0000000f5a5a7220 */ /* 0x000fe20000410000 */
[----:B------:R-:W-:Y:S01]  /*72c0*/  F2FP.F16.F32.PACK_AB R141, R24, R141 ;  /* 0x0000008d188d723e */ /* 0x000fe200000000ff */
[----:B------:R-:W-:Y:S01]  /*72d0*/  FMUL.FTZ R91, R91, R15 ;  /* 0x0000000f5b5b7220 */ /* 0x000fe20000410000 */
[----:B------:R-:W0:Y:S01]  /*72e0*/  MUFU.EX2 R53, R53 ;  /* 0x0000003500357308 */ /* 0x000e220000000800 */
        /* <DEDUP_REMOVED lines=20> */
[----:B------:R-:W-:Y:S01]  /*7430*/  FMUL.FTZ R119, R119, R15 ;  /* 0x0000000f77777220 */ /* 0x000fe20000410000 */
[----:B------:R-:W-:-:S02]  /*7440*/  IMAD.MOV.U32 R2, RZ, RZ, R8 ;  /* 0x000000ffff027224 */ /* 0x000fc400078e0008 */
[----:B------:R-:W0:Y:S01]  /*7450*/  MUFU.EX2 R139, R139 ;  /* 0x0000008b008b7308 */ /* 0x000e220000000800 */
[C---:B--2---:R-:W-:Y:S01]  /*7460*/  FADD.FTZ R38, R28.reuse, R5 ;  /* 0x000000051c267221 */ /* 0x044fe20000010000 */
[----:B------:R-:W-:-:S06]  /*7470*/  F2FP.F16.F32.PACK_AB R137, R28, R137 ;  /* 0x000000891c89723e */ /* 0x000fcc00000000ff */
        /* <DEDUP_REMOVED lines=9> */
[----:B------:R-:W-:Y:S01]  /*7510*/  F2FP.F16.F32.PACK_AB R139, R0, R139 ;  /* 0x0000008b008b723e */ /* 0x000fe200000000ff */
[----:B------:R-:W-:-:S05]  /*7520*/  IMAD.MOV.U32 R0, RZ, RZ, R10 ;  /* 0x000000ffff007224 */ /* 0x000fca00078e000a */
        /* <DEDUP_REMOVED lines=19> */
[----:B------:R-:W-:-:S06]  /*7660*/  F2FP.F16.F32.PACK_AB R135, R4, R135 ;  /* 0x000000870487723e */ /* 0x000fcc00000000ff */
[----:B------:R-:W2:Y:S01]  /*7670*/  MUFU.EX2 R34, R34 ;  /* 0x0000002200227308 */ /* 0x000ea20000000800 */
[----:B---3--:R-:W-:Y:S01]  /*7680*/  FADD.FTZ R40, R122, R9 ;  /* 0x000000097a287221 */ /* 0x008fe20000010000 */
[----:B------:R-:W-:-:S03]  /*7690*/  F2FP.F16.F32.PACK_AB R122, R73, R122 ;  /* 0x0000007a497a723e */ /* 0x000fc600000000ff */
[----:B------:R-:W-:-:S03]  /*76a0*/  FADD.FTZ R5, R73, R40 ;  /* 0x0000002849057221 */ /* 0x000fc60000010000 */
        /* <DEDUP_REMOVED lines=24> */
[----:B------:R-:W-:-:S03]  /*7830*/  F2FP.F16.F32.PACK_AB R121, R83, R121 ;  /* 0x000000795379723e */ /* 0x000fc600000000ff */
[----:B--2---:R-:W-:-:S04]  /*7840*/  FADD.FTZ R38, R123, R38 ;  /* 0x000000267b267221 */ /* 0x004fc80000010000 */
[C---:B---3--:R-:W-:Y:S01]  /*7850*/  FADD.FTZ R4, R32.reuse, R38 ;  /* 0x0000002620047221 */ /* 0x048fe20000010000 */
[----:B------:R-:W-:Y:S01]  /*7860*/  F2FP.F16.F32.PACK_AB R123, R32, R123 ;  /* 0x0000007b207b723e */ /* 0x000fe200000000ff */
[----:B-1----:R-:W-:Y:S06]  /*7870*/  @P2 BRA `(.L_x_13478) ;  /* 0xffffffd000a42947 */ /* 0x002fec000383ffff */
[----:B------:R-:W-:Y:S01]  /*7880*/  IMAD.MOV.U32 R0, RZ, RZ, R10 ;  /* 0x000000ffff007224 */ /* 0x000fe200078e000a */
[----:B------:R-:W-:Y:S01]  /*7890*/  UMOV UR37, UR26 ;  /* 0x0000001a00257c82 */ /* 0x000fe20008000000 */
[----:B------:R-:W-:Y:S01]  /*78a0*/  IMAD.MOV.U32 R2, RZ, RZ, R8 ;  /* 0x000000ffff027224 */ /* 0x000fe200078e0008 */
[----:B------:R-:W-:-:S06]  /*78b0*/  UMOV UR36, UR25 ;  /* 0x0000001900247c82 */ /* 0x000fcc0008000000 */
.L_x_13461:
        /* <DEDUP_REMOVED lines=24> */
.L_x_13480:
[----:B------:R-:W-:-:S13]  /*7a40*/  ISETP.NE.AND P2, PT, R10, 0x1, PT ;  /* 0x000000010a00780c */ /* 0x000fda0003f45270 */
[----:B------:R-:W0:Y:S02]  /*7a50*/  @P2 LDC.64 R8, c[0x0][0x9e8] ;  /* 0x00027a00ff082b82 */ /* 0x000e240000000a00 */
[----:B0-----:R-:W-:-:S05]  /*7a60*/  @P2 IMAD.HI.U32 R8, R7, R8, RZ ;  /* 0x0000000807082227 */ /* 0x001fca00078e00ff */
[----:B------:R-:W-:-:S07]  /*7a70*/  @P2 SHF.R.U32.HI R7, RZ, R9, R8 ;  /* 0x00000009ff072219 */ /* 0x000fce0000011608 */
.L_x_13481:
[----:B------:R-:W-:-:S05]  /*7a80*/  IMAD R7, R7, R10, RZ ;  /* 0x0000000a07077224 */ /* 0x000fca00078e02ff */
[----:B------:R-:W-:-:S07]  /*7a90*/  VIMNMX R6, R6, R7, !PT ;  /* 0x0000000706067248 */ /* 0x000fce0007fe0100 */
.L_x_13479:
        /* <DEDUP_REMOVED lines=12> */
.L_x_13491:
        /* <DEDUP_REMOVED lines=9> */
.L_x_13484:
[----:B------:R-:W-:Y:S01]  /*7bf0*/  ULEA UR6, UR37, UR45, 0x3 ;  /* 0x0000002d25067291 */ /* 0x000fe2000f8e183f */
[----:B------:R-:W-:-:S05]  /*7c00*/  IMAD.U32 R0, RZ, RZ, UR36 ;  /* 0x00000024ff007e24 */ /* 0x000fca000f8e00ff */
[----:B------:R-:W-:-:S04]  /*7c10*/  SHF.L.U32 R0, R0, 0x1f, RZ ;  /* 0x0000001f00007819 */ /* 0x000fc800000006ff */
[----:B------:R0:W1:Y:S01]  /*7c20*/  SYNCS.PHASECHK.TRANS64.TRYWAIT P3, [UR6+0x16830], R0 ;  /* 0x01683000ff0075a7 */ /* 0x0000620008060146 */
[----:B------:R-:W-:Y:S05]  /*7c30*/  @!P0 BRA `(.L_x_13485) ;  /* 0x0000000000048947 */ /* 0x000fea0003800000 */
[----:B------:R-:W-:Y:S01]  /*7c40*/  BPT.TRAP 0x1 ;  /* 0x000000040000795c */ /* 0x000fe20000300000 */
.L_x_13485:
[----:B-1----:R-:W-:Y:S05]  /*7c50*/  @P3 BRA `(.L_x_13483) ;  /* 0x0000000000083947 */ /* 0x002fea0003800000 */
[----:B------:R-:W1:Y:S02]  /*7c60*/  SYNCS.PHASECHK.TRANS64.TRYWAIT P3, [UR6+0x16830], R0 ;  /* 0x01683000ff0075a7 */ /* 0x000e640008060146 */
[----:B-1----:R-:W-:Y:S05]  /*7c70*/  @!P3 BRA `(.L_x_13486) ;  /* 0x000000a400f0b947 */ /* 0x002fea0003800000 */
.L_x_13483:
        /* <DEDUP_REMOVED lines=25> */
.L_x_13488:
[----:B------:R-:W-:Y:S01]  /*7e10*/  ULEA UR6, UR21, UR45, 0x3 ;  /* 0x0000002d15067291 */ /* 0x000fe2000f8e183f */
[----:B------:R-:W-:-:S05]  /*7e20*/  IMAD.U32 R0, RZ, RZ, UR23 ;  /* 0x00000017ff007e24 */ /* 0x000fca000f8e00ff */
[----:B------:R-:W-:-:S04]  /*7e30*/  SHF.L.U32 R0, R0, 0x1f, RZ ;  /* 0x0000001f00007819 */ /* 0x000fc800000006ff */
[----:B------:R0:W1:Y:S01]  /*7e40*/  SYNCS.PHASECHK.TRANS64.TRYWAIT P2, [UR6+0x16850], R0 ;  /* 0x01685000ff0075a7 */ /* 0x0000620008040146 */
[----:B------:R-:W-:Y:S05]  /*7e50*/  @!P0 BRA `(.L_x_13489) ;  /* 0x0000000000048947 */ /* 0x000fea0003800000 */
[----:B------:R-:W-:Y:S01]  /*7e60*/  BPT.TRAP 0x1 ;  /* 0x000000040000795c */ /* 0x000fe20000300000 */
.L_x_13489:
[----:B-1----:R-:W-:Y:S05]  /*7e70*/  @P2 BRA `(.L_x_13487) ;  /* 0x0000000000082947 */ /* 0x002fea0003800000 */
[----:B------:R-:W1:Y:S02]  /*7e80*/  SYNCS.PHASECHK.TRANS64.TRYWAIT P2, [UR6+0x16850], R0 ;  /* 0x01685000ff0075a7 */ /* 0x000e640008040146 */
[----:B-1----:R-:W-:Y:S05]  /*7e90*/  @!P2 BRA `(.L_x_13490) ;  /* 0x000000a40080a947 */ /* 0x002fea0003800000 */
.L_x_13487:
[----:B------:R-:W-:Y:S01]  /*7ea0*/  UIADD3 UR6, UR45, 0x400, URZ ;  /* 0x000004002d067890 */ /* 0x000fe2000fffe03f */
[----:B------:R-:W-:Y:S01]  /*7eb0*/  WARPGROUP.ARRIVE ;  /* 0x00000000000079c5 */ /* 0x000fe20000000000 */
[----:B------:R-:W-:Y:S01]  /*7ec0*/  UMOV UR7, 0x40000040 ;  /* 0x4000004000077882 */ /* 0x000fe20000000000 */
[----:B01----:R-:W-:Y:S01]  /*7ed0*/  FMNMX.FTZ R0, R24, R9, !PT ;  /* 0x0000000918007209 */ /* 0x003fe20007810000 */
[----:B------:R-:W-:Y:S01]  /*7ee0*/  USHF.R.U32.HI UR6, URZ, 0x4, UR6 ;  /* 0x000000043f067899 */ /* 0x000fe20008011606 */
[----:B------:R-:W-:Y:S02]  /*7ef0*/  UMOV UR10, UR22 ;  /* 0x00000016000a7c82 */ /* 0x000fe40008000000 */
[----:B------:R-:W-:Y:S01]  /*7f00*/  FMNMX.FTZ R11, R25, R0, !PT ;  /* 0x00000000190b7209 */ /* 0x000fe20007810000 */
[----:B------:R-:W-:Y:S01]  /*7f10*/  ULOP3.LUT UR6, UR6, 0x3fff, URZ, 0xc0, !UPT ;  /* 0x00003fff06067892 */ /* 0x000fe2000f8ec03f */
[----:B------:R-:W-:Y:S02]  /*7f20*/  UMOV UR23, UR36 ;  /* 0x0000002400177c82 */ /* 0x000fe40008000000 */
[----:B------:R-:W-:Y:S01]  /*7f30*/  FMNMX.FTZ R0, R28, R11, !PT ;  /* 0x0000000b1c007209 */ /* 0x000fe20007810000 */
[----:B------:R-:W-:-:S03]  /*7f40*/  ULEA UR11, UR21, UR6, 0xa ;  /* 0x00000006150b7291 */ /* 0x000fc6000f8e503f */
[----:B------:R-:W-:-:S04]  /*7f50*/  FMNMX.FTZ R11, R29, R0, !PT ;  /* 0x000000001d0b7209 */ /* 0x000fc80007810000 */
[----:B------:R-:W-:Y:S01]  /*7f60*/  UMOV UR6, UR11 ;  /* 0x0000000b00067c82 */ /* 0x000fe20008000000 */
[----:B------:R-:W-:Y:S01]  /*7f70*/  FMNMX.FTZ R0, R32, R11, !PT ;  /* 0x0000000b20007209 */ /* 0x000fe20007810000 */
[----:B------:R-:W-:Y:S01]  /*7f80*/  HGMMA.64x64x16.F32 R88, R148, gdesc[UR4].tnspB, R88, gsb0 ;  /* 0x40e0000494587df0 */ /* 0x000fe20008000858 */
        /* <DEDUP_REMOVED lines=36> */
[----:B------:R-:W-:-:S03]  /*81d0*/  FMNMX.FTZ R0, R26, R7, !PT ;  /* 0x000000071a007209 */ /* 0x000fc60007810000 */
[----:B------:R-:W0:Y:S01]  /*81e0*/  SHFL.BFLY PT, R2, R11, 0x1, 0x1f ;  /* 0x0c201f000b027f89 */ /* 0x000e2200000e0000 */
[----:B------:R-:W-:-:S04]  /*81f0*/  FMNMX.FTZ R13, R27, R0, !PT ;  /* 0x000000001b0d7209 */ /* 0x000fc80007810000 */
[----:B------:R-:W-:-:S04]  /*8200*/  FMNMX.FTZ R0, R30, R13, !PT ;  /* 0x0000000d1e007209 */ /* 0x000fc80007810000 */
[----:B------:R-:W-:-:S04]  /*8210*/  FMNMX.FTZ R21, R31, R0, !PT ;  /* 0x000000001f157209 */ /* 0x000fc80007810000 */
[----:B------:R-:W-:-:S04]  /*8220*/  FMNMX.FTZ R0, R34, R21, !PT ;  /* 0x0000001522007209 */ /* 0x000fc80007810000 */
[----:B------:R-:W-:Y:S01]  /*8230*/  FMNMX.FTZ R21, R35, R0, !PT ;  /* 0x0000000023157209 */ /* 0x000fe20007810000 */
[----:B------:R-:W-:Y:S02]  /*8240*/  WARPGROUP.DEPBAR.LE gsb0, 0x0 ;  /* 0x00008000000079c5 */ /* 0x000fe40000010000 */
[----:B------:R-:W-:Y:S01]  /*8250*/  WARPGROUP.ARRIVE ;  /* 0x00000000000079c5 */ /* 0x000fe20000000000 */
[----:B------:R-:W-:Y:S02]  /*8260*/  FMNMX.FTZ R0, R38, R21, !PT ;  /* 0x0000001526007209 */ /* 0x000fe40007810000 */
[----:B0-----:R-:W-:Y:S02]  /*8270*/  FMNMX.FTZ R2, R11, R2, !PT ;  /* 0x000000020b027209 */ /* 0x001fe40007810000 */
[----:B------:R-:W-:Y:S01]  /*8280*/  FMNMX.FTZ R21, R39, R0, !PT ;  /* 0x0000000027157209 */ /* 0x000fe20007810000 */
[----:B------:R-:W-:Y:S01]  /*8290*/  HGMMA.64x64x16.F32 R88, R140, gdesc[UR4].tnspB, R88, gsb0 ;  /* 0x40e000048c587df0 */ /* 0x000fe20008000858 */
[----:B------:R-:W-:Y:S01]  /*82a0*/  UIADD3 UR6, UR11, 0x180, URZ ;  /* 0x000001800b067890 */ /* 0x000fe2000fffe03f */
[----:B------:R-:W-:Y:S01]  /*82b0*/  FADD.FTZ R8, -R2, R9 ;  /* 0x0000000902087221 */ /* 0x000fe20000010100 */
[----:B------:R-:W-:Y:S01]  /*82c0*/  UMOV UR7, 0x40000040 ;  /* 0x4000004000077882 */ /* 0x000fe20000000000 */
[----:B------:R-:W-:Y:S01]  /*82d0*/  FMNMX.FTZ R0, R42, R21, !PT ;  /* 0x000000152a007209 */ /* 0x000fe20007810000 */
[----:B------:R-:W-:Y:S01]  /*82e0*/  FMUL.FTZ R9, R2, UR10 ;  /* 0x0000000a02097c20 */ /* 0x000fe20008410000 */
[----:B------:R-:W-:-:S02]  /*82f0*/  FMUL.FTZ R8, R8, UR10 ;  /* 0x0000000a08087c20 */ /* 0x000fc40008410000 */
[----:B------:R-:W-:Y:S01]  /*8300*/  FMNMX.FTZ R21, R43, R0, !PT ;  /* 0x000000002b157209 */ /* 0x000fe20007810000 */
[--C-:B------:R-:W-:Y:S01]  /*8310*/  FFMA.FTZ R33, R33, UR10, -R9.reuse ;  /* 0x0000000a21217c23 */ /* 0x100fe20008010809 */
[--C-:B------:R-:W-:Y:S01]  /*8320*/  FFMA.FTZ R148, R25, UR10, -R9.reuse ;  /* 0x0000000a19947c23 */ /* 0x100fe20008010809 */
[--C-:B------:R-:W-:Y:S01]  /*8330*/  FFMA.FTZ R25, R37, UR10, -R9.reuse ;  /* 0x0000000a25197c23 */ /* 0x100fe20008010809 */
[----:B------:R-:W-:Y:S01]  /*8340*/  FMNMX.FTZ R0, R46, R21, !PT ;  /* 0x000000152e007209 */ /* 0x000fe20007810000 */
[----:B------:R0:W-:Y:S01]  /*8350*/  MUFU.EX2 R13, R33 ;  /* 0x00000021000d7308 */ /* 0x0001e20000000800 */
        /* <DEDUP_REMOVED lines=18> */
[----:B0-----:R-:W-:Y:S01]  /*8480*/  FMNMX.FTZ R33, R55, R0, !PT ;  /* 0x0000000037217209 */ /* 0x001fe20007810000 */
[--C-:B------:R-:W-:Y:S01]  /*8490*/  FFMA.FTZ R12, R68, UR10, -R9.reuse ;  /* 0x0000000a440c7c23 */ /* 0x100fe20008010809 */
[--C-:B------:R-:W-:Y:S01]  /*84a0*/  FFMA.FTZ R14, R72, UR10, -R9.reuse ;  /* 0x0000000a480e7c23 */ /* 0x100fe20008010809 */
[--C-:B------:R-:W-:Y:S01]  /*84b0*/  FFMA.FTZ R20, R76, UR10, -R9.reuse ;  /* 0x0000000a4c147c23 */ /* 0x100fe20008010809 */
[----:B------:R-:W-:Y:S01]  /*84c0*/  FMNMX.FTZ R0, R58, R33, !PT ;  /* 0x000000213a007209 */ /* 0x000fe20007810000 */
[----:B------:R-:W-:Y:S01]  /*84d0*/  MUFU.EX2 R21, R45 ;  /* 0x0000002d00157308 */ /* 0x000fe20000000800 */
[--C-:B-1----:R-:W-:Y:S01]  /*84e0*/  FFMA.FTZ R24, R80, UR10, -R9.reuse ;  /* 0x0000000a50187c23 */ /* 0x102fe20008010809 */
[--C-:B------:R-:W-:Y:S01]  /*84f0*/  FFMA.FTZ R84, R84, UR10, -R9.reuse ;  /* 0x0000000a54547c23 */ /* 0x100fe20008010809 */
[----:B------:R-:W-:Y:S01]  /*8500*/  FMNMX.FTZ R33, R59, R0, !PT ;  /* 0x000000003b217209 */ /* 0x000fe20007810000 */
[----:B------:R-:W-:-:S03]  /*8510*/  FFMA.FTZ R85, R85, UR10, -R9 ;  /* 0x0000000a55557c23 */ /* 0x000fc60008010809 */
[----:B------:R-:W-:Y:S01]  /*8520*/  FMNMX.FTZ R0, R62, R33, !PT ;  /* 0x000000213e007209 */ /* 0x000fe20007810000 */
[----:B------:R-:W0:Y:S03]  /*8530*/  MUFU.EX2 R8, R8 ;  /* 0x0000000800087308 */ /* 0x000e260000000800 */
[----:B------:R-:W-:-:S04]  /*8540*/  FMNMX.FTZ R37, R63, R0, !PT ;  /* 0x000000003f257209 */ /* 0x000fc80007810000 */
[----:B------:R-:W-:Y:S01]  /*8550*/  FMNMX.FTZ R0, R66, R37, !PT ;  /* 0x0000002542007209 */ /* 0x000fe20007810000 */
[----:B------:R1:W-:Y:S03]  /*8560*/  MUFU.EX2 R33, R49 ;  /* 0x0000003100217308 */ /* 0x0003e60000000800 */
[----:B------:R-:W-:-:S04]  /*8570*/  FMNMX.FTZ R37, R67, R0, !PT ;  /* 0x0000000043257209 */ /* 0x000fc80007810000 */
[----:B------:R-:W-:Y:S01]  /*8580*/  FMNMX.FTZ R0, R70, R37, !PT ;  /* 0x0000002546007209 */ /* 0x000fe20007810000 */
[----:B------:R-:W2:Y:S01]  /*8590*/  MUFU.EX2 R148, R148 ;  /* 0x0000009400947308 */ /* 0x000ea20000000800 */
[--C-:B-1----:R-:W-:Y:S01]  /*85a0*/  FFMA.FTZ R49, R65, UR10, -R9.reuse ;  /* 0x0000000a41317c23 */ /* 0x102fe20008010809 */
[----:B------:R-:W-:Y:S01]  /*85b0*/  FFMA.FTZ R65, R81, UR10, -R9 ;  /* 0x0000000a51417c23 */ /* 0x000fe20008010809 */
[----:B------:R-:W-:Y:S01]  /*85c0*/  FMNMX.FTZ R37, R71, R0, !PT ;  /* 0x0000000047257209 */ /* 0x000fe20007810000 */
[----:B0-----:R-:W-:-:S03]  /*85d0*/  FFMA.FTZ R5, R8, R5, R11 ;  /* 0x0000000508057223 */ /* 0x001fc6000001000b */
[----:B------:R-:W-:Y:S01]  /*85e0*/  FMNMX.FTZ R0, R74, R37, !PT ;  /* 0x000000254a007209 */ /* 0x000fe20007810000 */
[----:B------:R-:W0:Y:S03]  /*85f0*/  MUFU.EX2 R150, R150 ;  /* 0x0000009600967308 */ /* 0x000e260000000800 */
[----:B------:R-:W-:-:S04]  /*8600*/  FMNMX.FTZ R37, R75, R0, !PT ;  /* 0x000000004b257209 */ /* 0x000fc80007810000 */
[----:B------:R-:W-:Y:S01]  /*8610*/  FMNMX.FTZ R0, R78, R37, !PT ;  /* 0x000000254e007209 */ /* 0x000fe20007810000 */
[----:B------:R-:W1:Y:S01]  /*8620*/  MUFU.EX2 R15, R15 ;  /* 0x0000000f000f7308 */ /* 0x000e620000000800 */
[----:B------:R-:W-:Y:S02]  /*8630*/  WARPGROUP.DEPBAR.LE gsb0, 0x0 ;  /* 0x00008000000079c5 */ /* 0x000fe40000010000 */
[----:B------:R-:W-:Y:S01]  /*8640*/  WARPGROUP.ARRIVE ;  /* 0x00000000000079c5 */ /* 0x000fe20000000000 */
[----:B------:R-:W-:Y:S01]  /*8650*/  FMNMX.FTZ R45, R79, R0, !PT ;  /* 0x000000004f2d7209 */ /* 0x000fe20007810000 */
[--C-:B------:R-:W-:Y:S01]  /*8660*/  FFMA.FTZ R140, R40, UR10, -R9.reuse ;  /* 0x0000000a288c7c23 */ /* 0x100fe20008010809 */
[----:B------:R-:W-:Y:S01]  /*8670*/  FFMA.FTZ R142, R44, UR10, -R9 ;  /* 0x0000000a2c8e7c23 */ /* 0x000fe20008010809 */
[----:B--2---:R-:W-:Y:S01]  /*8680*/  FADD.FTZ R5, R148, R5 ;  /* 0x0000000594057221 */ /* 0x004fe20000010000 */
[----:B------:R-:W-:Y:S01]  /*8690*/  FMNMX.FTZ R0, R82, R45, !PT ;  /* 0x0000002d52007209 */ /* 0x000fe20007810000 */
[----:B------:R-:W-:Y:S01]  /*86a0*/  HGMMA.64x64x16.F32 R88, R136, gdesc[UR4].tnspB, R88, gsb0 ;  /* 0x40e0000488587df0 */ /* 0x000fe20008000858 */
[----:B------:R-:W-:Y:S01]  /*86b0*/  UIADD3 UR6, UR11, 0x200, URZ ;  /* 0x000002000b067890 */ /* 0x000fe2000fffe03f */
[----:B------:R2:W-:Y:S01]  /*86c0*/  MUFU.EX2 R37, R57 ;  /* 0x0000003900257308 */ /* 0x0005e20000000800 */
[----:B------:R-:W-:Y:S01]  /*86d0*/  UMOV UR7, 0x40000040 ;  /* 0x4000004000077882 */ /* 0x000fe20000000000 */
[----:B------:R-:W-:-:S02]  /*86e0*/  FMNMX.FTZ R45, R83, R0, !PT ;  /* 0x00000000532d7209 */ /* 0x000fc40007810000 */
[----:B------:R-:W-:Y:S02]  /*86f0*/  F2FP.F16.F32.PACK_AB R148, R148, R11 ;  /* 0x0000000b9494723e */ /* 0x000fe400000000ff */
[----:B------:R-:W-:Y:S02]  /*8700*/  FMNMX.FTZ R0, R86, R45, !PT ;  /* 0x0000002d56007209 */ /* 0x000fe40007810000 */
[----:B------:R3:W-:Y:S02]  /*8710*/  MUFU.EX2 R45, R61 ;  /* 0x0000003d002d7308 */ /* 0x0007e40000000800 */
[----:B------:R-:W-:-:S05]  /*8720*/  FMNMX.FTZ R0, R87, R0, !PT ;  /* 0x0000000057007209 */ /* 0x000fca0007810000 */
[----:B--2---:R-:W2:Y:S01]  /*8730*/  SHFL.BFLY PT, R57, R0, 0x2, 0x1f ;  /* 0x0c401f0000397f89 */ /* 0x004ea200000e0000 */
[----:B------:R-:W-:Y:S01]  /*8740*/  MUFU.EX2 R144, R144 ;  /* 0x0000009000907308 */ /* 0x000fe20000000800 */
[----:B---3--:R-:W-:-:S07]  /*8750*/  FFMA.FTZ R61, R77, UR10, -R9 ;  /* 0x0000000a4d3d7c23 */ /* 0x008fce0008010809 */
[----:B------:R-:W-:Y:S08]  /*8760*/  MUFU.EX2 R146, R146 ;  /* 0x0000009200927308 */ /* 0x000ff00000000800 */
[----:B------:R-:W-:Y:S01]  /*8770*/  MUFU.EX2 R25, R25 ;  /* 0x0000001900197308 */ /* 0x000fe20000000800 */
[----:B--2---:R-:W-:Y:S01]  /*8780*/  FMNMX.FTZ R28, R0, R57, !PT ;  /* 0x00000039001c7209 */ /* 0x004fe20007810000 */
[----:B------:R-:W-:-:S06]  /*8790*/  FFMA.FTZ R57, R73, UR10, -R9 ;  /* 0x0000000a49397c23 */ /* 0x000fcc0008010809 */
[----:B------:R-:W-:Y:S01]  /*87a0*/  MUFU.EX2 R140, R140 ;  /* 0x0000008c008c7308 */ /* 0x000fe20000000800 */
[----:B------:R-:W2:Y:S07]  /*87b0*/  SHFL.BFLY PT, R69, R28, 0x1, 0x1f ;  /* 0x0c201f001c457f89 */ /* 0x000eae00000e0000 */
[----:B------:R-:W-:Y:S08]  /*87c0*/  MUFU.EX2 R29, R29 ;  /* 0x0000001d001d7308 */ /* 0x000ff00000000800 */
[----:B------:R-:W-:Y:S08]  /*87d0*/  MUFU.EX2 R142, R142 ;  /* 0x0000008e008e7308 */ /* 0x000ff00000000800 */
[----:B------:R-:W-:Y:S01]  /*87e0*/  MUFU.EX2 R41, R41 ;  /* 0x0000002900297308 */ /* 0x000fe20000000800 */
[----:B--2---:R-:W-:-:S05]  /*87f0*/  FMNMX.FTZ R0, R28, R69, !PT ;  /* 0x000000451c007209 */ /* 0x004fca0007810000 */
[----:B------:R-:W-:Y:S02]  /*8800*/  FMUL.FTZ R32, R0, UR10 ;  /* 0x0000000a00207c20 */ /* 0x000fe40008410000 */
[----:B------:R-:W-:Y:S01]  /*8810*/  MUFU.EX2 R10, R10 ;  /* 0x0000000a000a7308 */ /* 0x000fe20000000800 */
[----:B------:R-:W-:Y:S02]  /*8820*/  WARPGROUP.DEPBAR.LE gsb0, 0x0 ;  /* 0x00008000000079c5 */ /* 0x000fe40000010000 */
[----:B------:R-:W-:Y:S01]  /*8830*/  WARPGROUP.ARRIVE ;  /* 0x00000000000079c5 */ /* 0x000fe20000000000 */
[--C-:B------:R-:W-:Y:S01]  /*8840*/  FFMA.FTZ R136, R48, UR10, -R9.reuse ;  /* 0x0000000a30887c23 */ /* 0x100fe20008010809 */
[----:B------:R-:W-:-:S04]  /*8850*/  FFMA.FTZ R138, R52, UR10, -R9 ;  /* 0x0000000a348a7c23 */ /* 0x000fc80008010809 */
[----:B------:R-:W2:Y:S01]  /*8860*/  S2R R48, SR_TID.X ;  /* 0x0000000000307919 */ /* 0x000ea20000002100 */
[--C-:B------:R-:W-:Y:S01]  /*8870*/  FFMA.FTZ R149, R27, UR10, -R32.reuse ;  /* 0x0000000a1b957c23 */ /* 0x100fe20008010820 */
[----:B------:R-:W-:Y:S01]  /*8880*/  IMAD.U32 R27, RZ, RZ, UR37 ;  /* 0x00000025ff1b7e24 */ /* 0x000fe2000f8e00ff */
[----:B------:R-:W-:Y:S01]  /*8890*/  HGMMA.64x64x16.F32 R88, R132, gdesc[UR4].tnspB, R88, gsb0 ;  /* 0x40e0000484587df0 */ /* 0x000fe20008000858 */
[----:B------:R-:W-:Y:S01]  /*88a0*/  UIADD3 UR6, UR11, 0x280, URZ ;  /* 0x000002800b067890 */ /* 0x000fe2000fffe03f */
[--C-:B------:R-:W-:Y:S01]  /*88b0*/  FFMA.FTZ R26, R26, UR10, -R32.reuse ;  /* 0x0000000a1a1a7c23 */ /* 0x100fe20008010820 */
[----:B------:R-:W-:Y:S01]  /*88c0*/  UMOV UR7, 0x40000040 ;  /* 0x4000004000077882 */ /* 0x000fe20000000000 */
[----:B------:R-:W-:Y:S01]  /*88d0*/  @!P1 LEA R27, R27, UR45, 0x3 ;  /* 0x0000002d1b1b9c11 */ /* 0x000fe2000f8e18ff */
[--C-:B------:R-:W-:Y:S01]  /*88e0*/  FFMA.FTZ R151, R30, UR10, -R32.reuse ;  /* 0x0000000a1e977c23 */ /* 0x100fe20008010820 */
[----:B------:R-:W-:Y:S01]  /*88f0*/  FFMA.FTZ R30, R31, UR10, -R32 ;  /* 0x0000000a1f1e7c23 */ /* 0x000fe20008010820 */
[----:B------:R-:W-:Y:S01]  /*8900*/  VIADD R31, R22, 0x9 ;  /* 0x00000009161f7836 */ /* 0x000fe20000000000 */
[----:B------:R-:W-:Y:S01]  /*8910*/  MUFU.EX2 R26, R26 ;  /* 0x0000001a001a7308 */ /* 0x000fe20000000800 */
[----:B------:R-:W-:-:S02]  /*8920*/  @!P1 VIADD R27, R27, 0x16840 ;  /* 0x000168401b1b9836 */ /* 0x000fc40000000000 */
[--C-:B------:R-:W-:Y:S01]  /*8930*/  FFMA.FTZ R145, R34, UR10, -R32.reuse ;  /* 0x0000000a22917c23 */ /* 0x100fe20008010820 */
[--C-:B------:R-:W-:Y:S01]  /*8940*/  FFMA.FTZ R34, R35, UR10, -R32.reuse ;  /* 0x0000000a23227c23 */ /* 0x100fe20008010820 */
[--C-:B------:R-:W-:Y:S01]  /*8950*/  FFMA.FTZ R147, R38, UR10, -R32.reuse ;  /* 0x0000000a26937c23 */ /* 0x100fe20008010820 */
[--C-:B------:R-:W-:Y:S01]  /*8960*/  FFMA.FTZ R36, R39, UR10, -R32.reuse ;  /* 0x0000000a27247c23 */ /* 0x100fe20008010820 */
[----:B------:R-:W-:Y:S01]  /*8970*/  @!P1 PRMT R27, RZ, 0x654, R27 ;  /* 0x00000654ff1b9816 */ /* 0x000fe2000000001b */
[--C-:B------:R-:W-:Y:S01]  /*8980*/  FFMA.FTZ R137, R50, UR10, -R32.reuse ;  /* 0x0000000a32897c23 */ /* 0x100fe20008010820 */
[----:B------:R-:W-:Y:S01]  /*8990*/  MUFU.EX2 R149, R149 ;  /* 0x0000009500957308 */ /* 0x000fe20000000800 */
[----:B0-----:R-:W-:Y:S01]  /*89a0*/  FADD.FTZ R50, R150, R5 ;  /* 0x0000000596327221 */ /* 0x001fe20000010000 */
        /* <DEDUP_REMOVED lines=11> */
[----:B--2---:R-:W-:Y:S01]  /*8a60*/  ISETP.GE.U32.AND P2, PT, R48, 0x180, PT ;  /* 0x000001803000780c */ /* 0x004fe20003f46070 */
[--C-:B------:R-:W-:Y:S01]  /*8a70*/  FFMA.FTZ R82, R82, UR10, -R32.reuse ;  /* 0x0000000a52527c23 */ /* 0x100fe20008010820 */
[--C-:B------:R-:W-:Y:S01]  /*8a80*/  FFMA.FTZ R83, R83, UR10, -R32.reuse ;  /* 0x0000000a53537c23 */ /* 0x100fe20008010820 */
[----:B------:R-:W-:Y:S01]  /*8a90*/  MUFU.EX2 R30, R30 ;  /* 0x0000001e001e7308 */ /* 0x000fe20000000800 */
[----:B------:R-:W-:Y:S01]  /*8aa0*/  SEL R31, R31, 0x9, !P2 ;  /* 0x000000091f1f7807 */ /* 0x000fe20005000000 */
[----:B------:R-:W-:Y:S01]  /*8ab0*/  FFMA.FTZ R86, R86, UR10, -R32 ;  /* 0x0000000a56567c23 */ /* 0x000fe20008010820 */
[C---:B------:R-:W-:Y:S01]  /*8ac0*/  ISETP.GT.AND P2, PT, R3.reuse, R6, PT ;  /* 0x000000060300720c */ /* 0x040fe20003f44270 */
[----:B------:R-:W-:Y:S01]  /*8ad0*/  VIADD R3, R3, 0xffffffff ;  /* 0xffffffff03037836 */ /* 0x000fe20000000000 */
[----:B-1----:R-:W-:-:S03]  /*8ae0*/  F2FP.F16.F32.PACK_AB R150, R15, R150 ;  /* 0x000000960f96723e */ /* 0x002fc600000000ff */
        /* <DEDUP_REMOVED lines=8> */
[----:B------:R-:W-:Y:S01]  /*8b70*/  FFMA.FTZ R134, R60, UR10, -R9 ;  /* 0x0000000a3c867c23 */ /* 0x000fe20008010809 */
[----:B------:R-:W-:Y:S02]  /*8b80*/  FADD.FTZ R9, -R0, R7 ;  /* 0x0000000700097221 */ /* 0x000fe40000010100 */
[----:B------:R-:W-:Y:S01]  /*8b90*/  MUFU.EX2 R38, R38 ;  /* 0x0000002600267308 */ /* 0x000fe20000000800 */
[--C-:B------:R-:W-:Y:S01]  /*8ba0*/  FFMA.FTZ R133, R58, UR10, -R32.reuse ;  /* 0x0000000a3a857c23 */ /* 0x100fe20008010820 */
[----:B------:R-:W-:Y:S01]  /*8bb0*/  HGMMA.64x64x16.F32 R88, R128, gdesc[UR4].tnspB, R88, gsb0 ;  /* 0x40e0000480587df0 */ /* 0x000fe20008000858 */
[----:B------:R-:W-:Y:S01]  /*8bc0*/  UIADD3 UR6, UR11, 0x300, URZ ;  /* 0x000003000b067890 */ /* 0x000fe2000fffe03f */
[----:B------:R-:W-:Y:S01]  /*8bd0*/  FMUL.FTZ R9, R9, UR10 ;  /* 0x0000000a09097c20 */ /* 0x000fe20008410000 */
[----:B------:R-:W-:Y:S01]  /*8be0*/  UMOV UR7, 0x40000040 ;  /* 0x4000004000077882 */ /* 0x000fe20000000000 */
[----:B------:R-:W-:-:S02]  /*8bf0*/  FFMA.FTZ R135, R62, UR10, -R32 ;  /* 0x0000000a3e877c23 */ /* 0x000fc40008010820 */
[----:B------:R-:W-:Y:S08]  /*8c00*/  MUFU.EX2 R143, R143 ;  /* 0x0000008f008f7308 */ /* 0x000ff00000000800 */
[----:B------:R-:W0:Y:S08]  /*8c10*/  MUFU.EX2 R9, R9 ;  /* 0x0000000900097308 */ /* 0x000e300000000800 */
[----:B------:R-:W1:Y:S08]  /*8c20*/  MUFU.EX2 R40, R40 ;  /* 0x0000002800287308 */ /* 0x000e700000000800 */
[----:B------:R-:W-:Y:S01]  /*8c30*/  MUFU.EX2 R136, R136 ;  /* 0x0000008800887308 */ /* 0x000fe20000000800 */
[----:B0-----:R-:W-:-:S04]  /*8c40*/  FFMA.FTZ R4, R9, R4, R26 ;  /* 0x0000000409047223 */ /* 0x001fc8000001001a */
[----:B------:R-:W-:Y:S01]  /*8c50*/  FADD.FTZ R48, R149, R4 ;  /* 0x0000000495307221 */ /* 0x000fe20000010000 */
[----:B------:R-:W-:Y:S01]  /*8c60*/  FFMA.FTZ R4, R63, UR10, -R32 ;  /* 0x0000000a3f047c23 */ /* 0x000fe20008010820 */
[----:B------:R-:W-:Y:S01]  /*8c70*/  F2FP.F16.F32.PACK_AB R149, R149, R26 ;  /* 0x0000001a9595723e */ /* 0x000fe200000000ff */
[----:B------:R-:W0:Y:S01]  /*8c80*/  MUFU.EX2 R137, R137 ;  /* 0x0000008900897308 */ /* 0x000e220000000800 */
[----:B------:R-:W-:Y:S01]  /*8c90*/  FADD.FTZ R5, R151, R48 ;  /* 0x0000003097057221 */ /* 0x000fe20000010000 */
[----:B------:R-:W-:-:S03]  /*8ca0*/  F2FP.F16.F32.PACK_AB R151, R30, R151 ;  /* 0x000000971e97723e */ /* 0x000fc600000000ff */
[----:B------:R-:W-:-:S03]  /*8cb0*/  FADD.FTZ R48, R30, R5 ;  /* 0x000000051e307221 */ /* 0x000fc60000010000 */
[----:B------:R-:W2:Y:S01]  /*8cc0*/  MUFU.EX2 R42, R42 ;  /* 0x0000002a002a7308 */ /* 0x000ea20000000800 */
[----:B------:R-:W-:Y:S01]  /*8cd0*/  FADD.FTZ R5, R145, R48 ;  /* 0x0000003091057221 */ /* 0x000fe20000010000 */
[----:B------:R-:W-:Y:S01]  /*8ce0*/  FFMA.FTZ R48, R67, UR10, -R32 ;  /* 0x0000000a43307c23 */ /* 0x000fe20008010820 */
[C---:B------:R-:W-:Y:S02]  /*8cf0*/  F2FP.F16.F32.PACK_AB R145, R34.reuse, R145 ;  /* 0x000000912291723e */ /* 0x040fe400000000ff */
[----:B------:R-:W-:-:S03]  /*8d00*/  FADD.FTZ R52, R34, R5 ;  /* 0x0000000522347221 */ /* 0x000fc60000010000 */
[----:B------:R-:W-:Y:S01]  /*8d10*/  MUFU.EX2 R138, R138 ;  /* 0x0000008a008a7308 */ /* 0x000fe20000000800 */
[----:B------:R-:W-:Y:S01]  /*8d20*/  FADD.FTZ R5, R147, R52 ;  /* 0x0000003493057221 */ /* 0x000fe20000010000 */
[----:B------:R-:W-:-:S03]  /*8d30*/  F2FP.F16.F32.PACK_AB R147, R36, R147 ;  /* 0x000000932493723e */ /* 0x000fc600000000ff */
[----:B------:R-:W-:-:S03]  /*8d40*/  FADD.FTZ R52, R36, R5 ;  /* 0x0000000524347221 */ /* 0x000fc60000010000 */
[----:B------:R-:W3:Y:S01]  /*8d50*/  MUFU.EX2 R139, R139 ;  /* 0x0000008b008b7308 */ /* 0x000ee20000000800 */
[----:B------:R-:W-:Y:S01]  /*8d60*/  FADD.FTZ R5, R141, R52 ;  /* 0x000000348d057221 */ /* 0x000fe20000010000 */
[----:B------:R-:W-:-:S03]  /*8d70*/  F2FP.F16.F32.PACK_AB R141, R38, R141 ;  /* 0x0000008d268d723e */ /* 0x000fc600000000ff */
[----:B------:R-:W-:-:S03]  /*8d80*/  FADD.FTZ R52, R38, R5 ;  /* 0x0000000526347221 */ /* 0x000fc60000010000 */
[----:B------:R-:W4:Y:S01]  /*8d90*/  MUFU.EX2 R44, R44 ;  /* 0x0000002c002c7308 */ /* 0x000f220000000800 */
[----:B------:R-:W-:Y:S01]  /*8da0*/  FADD.FTZ R5, R143, R52 ;  /* 0x000000348f057221 */ /* 0x000fe20000010000 */
[----:B-1----:R-:W-:-:S03]  /*8db0*/  F2FP.F16.F32.PACK_AB R143, R40, R143 ;  /* 0x0000008f288f723e */ /* 0x002fc600000000ff */
[----:B------:R-:W-:Y:S01]  /*8dc0*/  FADD.FTZ R52, R40, R5 ;  /* 0x0000000528347221 */ /* 0x000fe20000010000 */
[----:B------:R-:W-:Y:S02]  /*8dd0*/  WARPGROUP.DEPBAR.LE gsb0, 0x0 ;  /* 0x00008000000079c5 */ /* 0x000fe40000010000 */
[----:B------:R-:W-:Y:S01]  /*8de0*/  WARPGROUP.ARRIVE ;  /* 0x00000000000079c5 */ /* 0x000fe20000000000 */
[----:B------:R-:W-:Y:S01]  /*8df0*/  MUFU.EX2 R132, R132 ;  /* 0x0000008400847308 */ /* 0x000fe20000000800 */
[----:B0-----:R-:W-:Y:S01]  /*8e00*/  FADD.FTZ R5, R137, R52 ;  /* 0x0000003489057221 */ /* 0x001fe20000010000 */
[--C-:B------:R-:W-:Y:S01]  /*8e10*/  FFMA.FTZ R129, R66, UR10, -R32.reuse ;  /* 0x0000000a42817c23 */ /* 0x100fe20008010820 */
[----:B------:R-:W-:Y:S01]  /*8e20*/  FFMA.FTZ R131, R70, UR10, -R32 ;  /* 0x0000000a46837c23 */ /* 0x000fe20008010820 */
[C---:B--2---:R-:W-:Y:S01]  /*8e30*/  F2FP.F16.F32.PACK_AB R137, R42.reuse, R137 ;  /* 0x000000892a89723e */ /* 0x044fe200000000ff */
[----:B------:R-:W-:Y:S01]  /*8e40*/  HGMMA.64x64x16.F32 R88, R124, gdesc[UR4].tnspB, R88, gsb0 ;  /* 0x40e000047c587df0 */ /* 0x000fe20008000858 */
[----:B------:R-:W-:Y:S01]  /*8e50*/  UIADD3 UR6, UR11, 0x380, URZ ;  /* 0x000003800b067890 */ /* 0x000fe2000fffe03f */
[----:B------:R-:W-:Y:S01]  /*8e60*/  FADD.FTZ R52, R42, R5 ;  /* 0x000000052a347221 */ /* 0x000fe20000010000 */
[----:B------:R-:W-:Y:S01]  /*8e70*/  UMOV UR7, 0x40000040 ;  /* 0x4000004000077882 */ /* 0x000fe20000000000 */
[----:B------:R-:W0:Y:S02]  /*8e80*/  MUFU.EX2 R133, R133 ;  /* 0x0000008500857308 */ /* 0x000e240000000800 */
[----:B---3--:R-:W-:Y:S01]  /*8e90*/  FADD.FTZ R5, R139, R52 ;  /* 0x000000348b057221 */ /* 0x008fe20000010000 */
[----:B----4-:R-:W-:-:S03]  /*8ea0*/  F2FP.F16.F32.PACK_AB R139, R44, R139 ;  /* 0x0000008b2c8b723e */ /* 0x010fc600000000ff */
[----:B------:R-:W-:Y:S02]  /*8eb0*/  FADD.FTZ R30, R44, R5 ;  /* 0x000000052c1e7221 */ /* 0x000fe40000010000 */
[----:B------:R-:W1:Y:S08]  /*8ec0*/  MUFU.EX2 R46, R46 ;  /* 0x0000002e002e7308 */ /* 0x000e700000000800 */
[----:B------:R-:W-:Y:S01]  /*8ed0*/  MUFU.EX2 R134, R134 ;  /* 0x0000008600867308 */ /* 0x000fe20000000800 */
[----:B0-----:R-:W-:-:S07]  /*8ee0*/  FADD.FTZ R5, R133, R30 ;  /* 0x0000001e85057221 */ /* 0x001fce0000010000 */
[----:B------:R-:W0:Y:S01]  /*8ef0*/  MUFU.EX2 R135, R135 ;  /* 0x0000008700877308 */ /* 0x000e220000000800 */
[C---:B-1----:R-:W-:Y:S01]  /*8f00*/  FADD.FTZ R30, R46.reuse, R5 ;  /* 0x000000052e1e7221 */ /* 0x042fe20000010000 */
[----:B------:R-:W-:-:S06]  /*8f10*/  F2FP.F16.F32.PACK_AB R133, R46, R133 ;  /* 0x000000852e85723e */ /* 0x000fcc00000000ff */
[----:B------:R-:W1:Y:S08]  /*8f20*/  MUFU.EX2 R4, R4 ;  /* 0x0000000400047308 */ /* 0x000e700000000800 */
[----:B------:R-:W2:Y:S01]  /*8f30*/  MUFU.EX2 R129, R129 ;  /* 0x0000008100817308 */ /* 0x000ea20000000800 */
[----:B0-----:R-:W-:-:S07]  /*8f40*/  FADD.FTZ R5, R135, R30 ;  /* 0x0000001e87057221 */ /* 0x001fce0000010000 */
[----:B------:R-:W0:Y:S01]  /*8f50*/  MUFU.EX2 R49, R49 ;  /* 0x0000003100317308 */ /* 0x000e220000000800 */
[C---:B-1----:R-:W-:Y:S01]  /*8f60*/  FADD.FTZ R30, R4.reuse, R5 ;  /* 0x00000005041e7221 */ /* 0x042fe20000010000 */
[----:B------:R-:W-:-:S06]  /*8f70*/  F2FP.F16.F32.PACK_AB R135, R4, R135 ;  /* 0x000000870487723e */ /* 0x000fcc00000000ff */
[----:B------:R-:W1:Y:S01]  /*8f80*/  MUFU.EX2 R48, R48 ;  /* 0x0000003000307308 */ /* 0x000e620000000800 */
[----:B--2---:R-:W-:-:S07]  /*8f90*/  FADD.FTZ R5, R129, R30 ;  /* 0x0000001e81057221 */ /* 0x004fce0000010000 */
[----:B------:R-:W-:Y:S01]  /*8fa0*/  MUFU.EX2 R12, R12 ;  /* 0x0000000c000c7308 */ /* 0x000fe20000000800 */
[----:B0-----:R-:W-:-:S07]  /*8fb0*/  F2FP.F16.F32.PACK_AB R128, R49, R10 ;  /* 0x0000000a3180723e */ /* 0x001fce00000000ff */
[----:B------:R-:W0:Y:S01]  /*8fc0*/  MUFU.EX2 R131, R131 ;  /* 0x0000008300837308 */ /* 0x000e220000000800 */
[----:B-1----:R-:W-:Y:S01]  /*8fd0*/  FADD.FTZ R30, R48, R5 ;  /* 0x00000005301e7221 */ /* 0x002fe20000010000 */
[----:B------:R-:W-:Y:S02]  /*8fe0*/  WARPGROUP.DEPBAR.LE gsb0, 0x0 ;  /* 0x00008000000079c5 */ /* 0x000fe40000010000 */
[----:B------:R-:W-:Y:S01]  /*8ff0*/  WARPGROUP.ARRIVE ;  /* 0x00000000000079c5 */ /* 0x000fe20000000000 */
[--C-:B------:R-:W-:Y:S01]  /*9000*/  FFMA.FTZ R125, R74, UR10, -R32.reuse ;  /* 0x0000000a4a7d7c23 */ /* 0x100fe20008010820 */
[----:B------:R-:W-:Y:S01]  /*9010*/  FFMA.FTZ R127, R78, UR10, -R32 ;  /* 0x0000000a4e7f7c23 */ /* 0x000fe20008010820 */
[----:B------:R-:W-:Y:S01]  /*9020*/  F2FP.F16.F32.PACK_AB R129, R48, R129 ;  /* 0x000000813081723e */ /* 0x000fe200000000ff */
[----:B------:R-:W1:Y:S02]  /*9030*/  MUFU.EX2 R53, R53 ;  /* 0x0000003500357308 */ /* 0x000e640000000800 */
[----:B------:R-:W-:Y:S06]  /*9040*/  HGMMA.64x64x16.F32 R88, R120, gdesc[UR4].tnspB, R88, gsb0 ;  /* 0x40e0000478587df0 */ /* 0x000fec0008000858 */
[----:B------:R-:W-:Y:S01]  /*9050*/  MUFU.EX2 R14, R14 ;  /* 0x0000000e000e7308 */ /* 0x000fe20000000800 */
[----:B0-----:R-:W-:-:S07]  /*9060*/  FADD.FTZ R5, R131, R30 ;  /* 0x0000001e83057221 */ /* 0x001fce0000010000 */
[----:B------:R-:W-:Y:S01]  /*9070*/  MUFU.EX2 R125, R125 ;  /* 0x0000007d007d7308 */ /* 0x000fe20000000800 */
[----:B-1----:R-:W-:-:S07]  /*9080*/  F2FP.F16.F32.PACK_AB R130, R53, R12 ;  /* 0x0000000c3582723e */ /* 0x002fce00000000ff */
[----:B------:R-:W0:Y:S08]  /*9090*/  MUFU.EX2 R57, R57 ;  /* 0x0000003900397308 */ /* 0x000e300000000800 */
[----:B------:R-:W-:Y:S08]  /*90a0*/  MUFU.EX2 R20, R20 ;  /* 0x0000001400147308 */ /* 0x000ff00000000800 */
[----:B------:R-:W-:Y:S01]  /*90b0*/  MUFU.EX2 R127, R127 ;  /* 0x0000007f007f7308 */ /* 0x000fe20000000800 */
[----:B0-----:R-:W-:-:S07]  /*90c0*/  F2FP.F16.F32.PACK_AB R124, R57, R14 ;  /* 0x0000000e397c723e */ /* 0x001fce00000000ff */
[----:B------:R-:W0:Y:S08]  /*90d0*/  MUFU.EX2 R61, R61 ;  /* 0x0000003d003d7308 */ /* 0x000e300000000800 */
[----:B------:R-:W-:Y:S08]  /*90e0*/  MUFU.EX2 R79, R79 ;  /* 0x0000004f004f7308 */ /* 0x000ff00000000800 */
[----:B------:R-:W-:Y:S01]  /*90f0*/  MUFU.EX2 R24, R24 ;  /* 0x0000001800187308 */ /* 0x000fe20000000800 */
[----:B0-----:R-:W-:-:S07]  /*9100*/  F2FP.F16.F32.PACK_AB R126, R61, R20 ;  /* 0x000000143d7e723e */ /* 0x001fce00000000ff */
[----:B------:R-:W0:Y:S01]  /*9110*/  MUFU.EX2 R65, R65 ;  /* 0x0000004100417308 */ /* 0x000e220000000800 */
[----:B------:R-:W-:Y:S02]  /*9120*/  WARPGROUP.DEPBAR.LE gsb0, 0x0 ;  /* 0x00008000000079c5 */ /* 0x000fe40000010000 */
        /* <DEDUP_REMOVED lines=8> */
[-C--:B------:R-:W-:Y:S01]  /*91b0*/  FMUL.FTZ R99, R99, R9.reuse ;  /* 0x0000000963637220 */ /* 0x080fe20000410000 */
[----:B--2---:R-:W-:Y:S01]  /*91c0*/  IMAD.U32 R27, RZ, RZ, UR21 ;  /* 0x00000015ff1b7e24 */ /* 0x004fe2000f8e00ff */
[----:B------:R-:W-:Y:S01]  /*91d0*/  MUFU.EX2 R83, R83 ;  /* 0x0000005300537308 */ /* 0x000fe20000000800 */
[----:B------:R-:W-:Y:S01]  /*91e0*/  UMOV UR21, UR37 ;  /* 0x0000002500157c82 */ /* 0x000fe20008000000 */
[-C--:B------:R-:W-:Y:S01]  /*91f0*/  FMUL.FTZ R102, R102, R9.reuse ;  /* 0x0000000966667220 */ /* 0x080fe20000410000 */
[-C--:B------:R-:W-:Y:S01]  /*9200*/  FMUL.FTZ R103, R103, R9.reuse ;  /* 0x0000000967677220 */ /* 0x080fe20000410000 */
[----:B------:R-:W-:Y:S01]  /*9210*/  @!P1 LEA R27, R27, UR45, 0x3 ;  /* 0x0000002d1b1b9c11 */ /* 0x000fe2000f8e18ff */
[-C--:B------:R-:W-:Y:S01]  /*9220*/  FMUL.FTZ R106, R106, R9.reuse ;  /* 0x000000096a6a7220 */ /* 0x080fe20000410000 */
[-C--:B------:R-:W-:Y:S01]  /*9230*/  FMUL.FTZ R107, R107, R9.reuse ;  /* 0x000000096b6b7220 */ /* 0x080fe20000410000 */
[----:B------:R-:W-:Y:S01]  /*9240*/  FMUL.FTZ R110, R110, R9 ;  /* 0x000000096e6e7220 */ /* 0x000fe20000410000 */
[----:B------:R-:W-:Y:S01]  /*9250*/  MUFU.EX2 R28, R84 ;  /* 0x00000054001c7308 */ /* 0x000fe20000000800 */
[----:B------:R-:W-:-:S02]  /*9260*/  @!P1 VIADD R27, R27, 0x16860 ;  /* 0x000168601b1b9836 */ /* 0x000fc40000000000 */
[-C--:B------:R-:W-:Y:S01]  /*9270*/  FMUL.FTZ R111, R111, R9.reuse ;  /* 0x000000096f6f7220 */ /* 0x080fe20000410000 */
[-C--:B------:R-:W-:Y:S01]  /*9280*/  FMUL.FTZ R114, R114, R9.reuse ;  /* 0x0000000972727220 */ /* 0x080fe20000410000 */
[-C--:B------:R-:W-:Y:S01]  /*9290*/  FMUL.FTZ R115, R115, R9.reuse ;  /* 0x0000000973737220 */ /* 0x080fe20000410000 */
[-C--:B------:R-:W-:Y:S01]  /*92a0*/  FMUL.FTZ R118, R118, R9.reuse ;  /* 0x0000000976767220 */ /* 0x080fe20000410000 */
[----:B-1----:R-:W-:Y:S01]  /*92b0*/  @!P1 PRMT R31, RZ, 0x654, R27 ;  /* 0x00000654ff1f9816 */ /* 0x002fe2000000001b */
[----:B------:R-:W-:Y:S01]  /*92c0*/  FADD.FTZ R27, R15, R50 ;  /* 0x000000320f1b7221 */ /* 0x000fe20000010000 */
[----:B------:R-:W-:Y:S01]  /*92d0*/  MUFU.EX2 R123, R86 ;  /* 0x00000056007b7308 */ /* 0x000fe20000000800 */
[----:B------:R-:W-:Y:S01]  /*92e0*/  FMUL.FTZ R119, R119, R9 ;  /* 0x0000000977777220 */ /* 0x000fe20000410000 */
[----:B------:R1:W-:Y:S01]  /*92f0*/  @!P1 SYNCS.ARRIVE.TRANS64.RED.A1T0 RZ, [R31+URZ], RZ ;  /* 0x000000ff1fff99a7 */ /* 0x0003e2000810043f */
[----:B------:R-:W-:Y:S01]  /*9300*/  FADD.FTZ R50, R144, R27 ;  /* 0x0000001b90327221 */ /* 0x000fe20000010000 */
[----:B------:R-:W-:Y:S01]  /*9310*/  F2FP.F16.F32.PACK_AB R144, R13, R144 ;  /* 0x000000900d90723e */ /* 0x000fe200000000ff */
[----:B------:R-:W-:Y:S01]  /*9320*/  FMUL.FTZ R88, R88, R8 ;  /* 0x0000000858587220 */ /* 0x000fe20000410000 */
[----:B0-----:R-:W-:Y:S01]  /*9330*/  F2FP.F16.F32.PACK_AB R120, R65, R24 ;  /* 0x000000184178723e */ /* 0x001fe200000000ff */
[----:B------:R-:W-:Y:S01]  /*9340*/  FADD.FTZ R27, R13, R50 ;  /* 0x000000320d1b7221 */ /* 0x000fe20000010000 */
[--C-:B------:R-:W-:Y:S01]  /*9350*/  FFMA.FTZ R50, R71, UR10, -R32.reuse ;  /* 0x0000000a47327c23 */ /* 0x100fe20008010820 */
[----:B------:R-:W-:Y:S01]  /*9360*/  FFMA.FTZ R32, R87, UR10, -R32 ;  /* 0x0000000a57207c23 */ /* 0x000fe20008010820 */
[----:B------:R-:W0:Y:S01]  /*9370*/  MUFU.EX2 R7, R85 ;  /* 0x0000005500077308 */ /* 0x000e220000000800 */
[----:B------:R-:W-:Y:S01]  /*9380*/  FADD.FTZ R54, R146, R27 ;  /* 0x0000001b92367221 */ /* 0x000fe20000010000 */
[----:B------:R-:W-:Y:S01]  /*9390*/  F2FP.F16.F32.PACK_AB R146, R25, R146 ;  /* 0x000000921992723e */ /* 0x000fe200000000ff */
[-C--:B------:R-:W-:Y:S01]  /*93a0*/  FMUL.FTZ R89, R89, R8.reuse ;  /* 0x0000000859597220 */ /* 0x080fe20000410000 */
[-C--:B------:R-:W-:Y:S01]  /*93b0*/  FMUL.FTZ R92, R92, R8.reuse ;  /* 0x000000085c5c7220 */ /* 0x080fe20000410000 */
[----:B------:R-:W-:Y:S01]  /*93c0*/  FADD.FTZ R27, R25, R54 ;  /* 0x00000036191b7221 */ /* 0x000fe20000010000 */
[-C--:B------:R-:W-:Y:S01]  /*93d0*/  FMUL.FTZ R93, R93, R8.reuse ;  /* 0x000000085d5d7220 */ /* 0x080fe20000410000 */
[----:B------:R-:W-:Y:S01]  /*93e0*/  FMUL.FTZ R96, R96, R8 ;  /* 0x0000000860607220 */ /* 0x000fe20000410000 */
[----:B------:R-:W2:Y:S01]  /*93f0*/  MUFU.EX2 R50, R50 ;  /* 0x0000003200327308 */ /* 0x000ea20000000800 */
[----:B------:R-:W-:Y:S01]  /*9400*/  FADD.FTZ R54, R140, R27 ;  /* 0x0000001b8c367221 */ /* 0x000fe20000010000 */
[----:B------:R-:W-:Y:S01]  /*9410*/  F2FP.F16.F32.PACK_AB R140, R29, R140 ;  /* 0x0000008c1d8c723e */ /* 0x000fe200000000ff */
[-C--:B------:R-:W-:Y:S01]  /*9420*/  FMUL.FTZ R97, R97, R8.reuse ;  /* 0x0000000861617220 */ /* 0x080fe20000410000 */
[-C--:B------:R-:W-:Y:S01]  /*9430*/  FMUL.FTZ R100, R100, R8.reuse ;  /* 0x0000000864647220 */ /* 0x080fe20000410000 */
[----:B------:R-:W-:Y:S01]  /*9440*/  FADD.FTZ R27, R29, R54 ;  /* 0x000000361d1b7221 */ /* 0x000fe20000010000 */
[-C--:B------:R-:W-:Y:S01]  /*9450*/  FMUL.FTZ R101, R101, R8.reuse ;  /* 0x0000000865657220 */ /* 0x080fe20000410000 */
[----:B------:R-:W-:Y:S01]  /*9460*/  FMUL.FTZ R104, R104, R8 ;  /* 0x0000000868687220 */ /* 0x000fe20000410000 */
[----:B------:R-:W-:Y:S01]  /*9470*/  MUFU.EX2 R32, R32 ;  /* 0x0000002000207308 */ /* 0x000fe20000000800 */
[----:B------:R-:W-:Y:S01]  /*9480*/  FADD.FTZ R54, R142, R27 ;  /* 0x0000001b8e367221 */ /* 0x000fe20000010000 */
[----:B0-----:R-:W-:Y:S01]  /*9490*/  F2FP.F16.F32.PACK_AB R122, R7, R28 ;  /* 0x0000001c077a723e */ /* 0x001fe200000000ff */
[----:B------:R-:W-:Y:S01]  /*94a0*/  FMUL.FTZ R105, R105, R8 ;  /* 0x0000000869697220 */ /* 0x000fe20000410000 */
[C---:B------:R-:W-:Y:S01]  /*94b0*/  F2FP.F16.F32.PACK_AB R142, R21.reuse, R142 ;  /* 0x0000008e158e723e */ /* 0x040fe200000000ff */
[----:B------:R-:W-:Y:S01]  /*94c0*/  FADD.FTZ R27, R21, R54 ;  /* 0x00000036151b7221 */ /* 0x000fe20000010000 */
[-C--:B------:R-:W-:Y:S01]  /*94d0*/  FMUL.FTZ R108, R108, R8.reuse ;  /* 0x000000086c6c7220 */ /* 0x080fe20000410000 */
[-C--:B------:R-:W-:Y:S01]  /*94e0*/  FMUL.FTZ R109, R109, R8.reuse ;  /* 0x000000086d6d7220 */ /* 0x080fe20000410000 */
[----:B------:R-:W-:Y:S01]  /*94f0*/  FMUL.FTZ R112, R112, R8 ;  /* 0x0000000870707220 */ /* 0x000fe20000410000 */
[----:B------:R-:W-:Y:S01]  /*9500*/  FADD.FTZ R54, R136, R27 ;  /* 0x0000001b88367221 */ /* 0x000fe20000010000 */
[C---:B--2---:R-:W-:Y:S01]  /*9510*/  FADD.FTZ R30, R50.reuse, R5 ;  /* 0x00000005321e7221 */ /* 0x044fe20000010000 */
[----:B------:R-:W-:Y:S01]  /*9520*/  F2FP.F16.F32.PACK_AB R136, R33, R136 ;  /* 0x000000882188723e */ /* 0x000fe200000000ff */
[-C--:B------:R-:W-:Y:S01]  /*9530*/  FMUL.FTZ R113, R113, R8.reuse ;  /* 0x0000000871717220 */ /* 0x080fe20000410000 */
[----:B------:R-:W-:Y:S01]  /*9540*/  FADD.FTZ R11, R33, R54 ;  /* 0x00000036210b7221 */ /* 0x000fe20000010000 */
[----:B------:R-:W-:Y:S01]  /*9550*/  FADD.FTZ R5, R125, R30 ;  /* 0x0000001e7d057221 */ /* 0x000fe20000010000 */
[----:B------:R-:W-:Y:S01]  /*9560*/  F2FP.F16.F32.PACK_AB R131, R50, R131 ;  /* 0x000000833283723e */ /* 0x000fe200000000ff */
[----:B------:R-:W-:Y:S01]  /*9570*/  FMUL.FTZ R116, R116, R8 ;  /* 0x0000000874747220 */ /* 0x000fe20000410000 */
[----:B------:R-:W-:Y:S01]  /*9580*/  FADD.FTZ R26, R138, R11 ;  /* 0x0000000b8a1a7221 */ /* 0x000fe20000010000 */
[----:B------:R-:W-:Y:S01]  /*9590*/  F2FP.F16.F32.PACK_AB R138, R41, R138 ;  /* 0x0000008a298a723e */ /* 0x000fe200000000ff */
[----:B------:R-:W-:Y:S01]  /*95a0*/  FMUL.FTZ R117, R117, R8 ;  /* 0x0000000875757220 */ /* 0x000fe20000410000 */
[----:B------:R-:W-:-:S02]  /*95b0*/  IMAD.MOV.U32 R9, RZ, RZ, R2 ;  /* 0x000000ffff097224 */ /* 0x000fc400078e0002 */
[----:B------:R-:W-:Y:S02]  /*95c0*/  FADD.FTZ R11, R41, R26 ;  /* 0x0000001a290b7221 */ /* 0x000fe40000010000 */
[----:B------:R-:W0:Y:S02]  /*95d0*/  MUFU.EX2 R26, R75 ;  /* 0x0000004b001a7308 */ /* 0x000e240000000800 */
[----:B------:R-:W-:Y:S01]  /*95e0*/  FADD.FTZ R34, R132, R11 ;  /* 0x0000000b84227221 */ /* 0x000fe20000010000 */
[----:B------:R-:W-:-:S03]  /*95f0*/  F2FP.F16.F32.PACK_AB R132, R37, R132 ;  /* 0x000000842584723e */ /* 0x000fc600000000ff */
[----:B------:R-:W-:-:S04]  /*9600*/  FADD.FTZ R11, R37, R34 ;  /* 0x00000022250b7221 */ /* 0x000fc80000010000 */
[----:B------:R-:W-:Y:S01]  /*9610*/  FADD.FTZ R34, R134, R11 ;  /* 0x0000000b86227221 */ /* 0x000fe20000010000 */
[----:B------:R-:W-:-:S03]  /*9620*/  F2FP.F16.F32.PACK_AB R134, R45, R134 ;  /* 0x000000862d86723e */ /* 0x000fc600000000ff */
[----:B------:R-:W-:Y:S01]  /*9630*/  FADD.FTZ R11, R45, R34 ;  /* 0x000000222d0b7221 */ /* 0x000fe20000010000 */
[----:B0-----:R-:W-:-:S03]  /*9640*/  FADD.FTZ R4, R26, R5 ;  /* 0x000000051a047221 */ /* 0x001fc60000010000 */
[----:B------:R-:W-:Y:S01]  /*9650*/  FADD.FTZ R34, R10, R11 ;  /* 0x0000000b0a227221 */ /* 0x000fe20000010000 */
[----:B------:R-:W-:Y:S01]  /*9660*/  F2FP.F16.F32.PACK_AB R125, R26, R125 ;  /* 0x0000007d1a7d723e */ /* 0x000fe200000000ff */
[----:B------:R-:W-:Y:S02]  /*9670*/  FADD.FTZ R4, R127, R4 ;  /* 0x000000047f047221 */ /* 0x000fe40000010000 */
[----:B------:R-:W-:Y:S01]  /*9680*/  FADD.FTZ R11, R49, R34 ;  /* 0x00000022310b7221 */ /* 0x000fe20000010000 */
[C---:B------:R-:W-:Y:S01]  /*9690*/  F2FP.F16.F32.PACK_AB R127, R79.reuse, R127 ;  /* 0x0000007f4f7f723e */ /* 0x040fe200000000ff */
[----:B------:R-:W-:Y:S02]  /*96a0*/  FADD.FTZ R4, R79, R4 ;  /* 0x000000044f047221 */ /* 0x000fe40000010000 */
[----:B------:R-:W-:Y:S02]  /*96b0*/  FADD.FTZ R34, R12, R11 ;  /* 0x0000000b0c227221 */ /* 0x000fe40000010000 */
[----:B------:R-:W-:-:S02]  /*96c0*/  FADD.FTZ R4, R121, R4 ;  /* 0x0000000479047221 */ /* 0x000fc40000010000 */
[----:B------:R-:W-:Y:S01]  /*96d0*/  FADD.FTZ R11, R53, R34 ;  /* 0x00000022350b7221 */ /* 0x000fe20000010000 */
[C---:B------:R-:W-:Y:S01]  /*96e0*/  F2FP.F16.F32.PACK_AB R121, R83.reuse, R121 ;  /* 0x000000795379723e */ /* 0x040fe200000000ff */
[----:B------:R-:W-:Y:S02]  /*96f0*/  FADD.FTZ R4, R83, R4 ;  /* 0x0000000453047221 */ /* 0x000fe40000010000 */
[----:B------:R-:W-:Y:S02]  /*9700*/  FADD.FTZ R34, R14, R11 ;  /* 0x0000000b0e227221 */ /* 0x000fe40000010000 */
[----:B------:R-:W-:Y:S02]  /*9710*/  FADD.FTZ R4, R123, R4 ;  /* 0x000000047b047221 */ /* 0x000fe40000010000 */
[----:B------:R-:W-:Y:S01]  /*9720*/  FADD.FTZ R11, R57, R34 ;  /* 0x00000022390b7221 */ /* 0x000fe20000010000 */
[C---:B------:R-:W-:Y:S01]  /*9730*/  F2FP.F16.F32.PACK_AB R123, R32.reuse, R123 ;  /* 0x0000007b207b723e */ /* 0x040fe200000000ff */
[----:B------:R-:W-:-:S02]  /*9740*/  FADD.FTZ R4, R32, R4 ;  /* 0x0000000420047221 */ /* 0x000fc40000010000 */
        /* <DEDUP_REMOVED lines=8> */
.L_x_13482:
        /* <DEDUP_REMOVED lines=11> */
.L_x_13509:
        /* <DEDUP_REMOVED lines=9> */
.L_x_13494:
[----:B------:R-:W-:Y:S01]  /*9910*/  ULEA UR6, UR37, UR45, 0x3 ;  /* 0x0000002d25067291 */ /* 0x000fe2000f8e183f */
[----:B------:R-:W-:-:S05]  /*9920*/  IMAD.U32 R0, RZ, RZ, UR36 ;  /* 0x00000024ff007e24 */ /* 0x000fca000f8e00ff */
[----:B------:R-:W-:-:S04]  /*9930*/  SHF.L.U32 R0, R0, 0x1f, RZ ;  /* 0x0000001f00007819 */ /* 0x000fc800000006ff */
[----:B------:R0:W1:Y:S01]  /*9940*/  SYNCS.PHASECHK.TRANS64.TRYWAIT P3, [UR6+0x16830], R0 ;  /* 0x01683000ff0075a7 */ /* 0x0000620008060146 */
[----:B------:R-:W-:Y:S05]  /*9950*/  @!P0 BRA `(.L_x_13495) ;  /* 0x0000000000048947 */ /* 0x000fea0003800000 */
[----:B------:R-:W-:Y:S01]  /*9960*/  BPT.TRAP 0x1 ;  /* 0x000000040000795c */ /* 0x000fe20000300000 */
.L_x_13495:
[----:B-1----:R-:W-:Y:S05]  /*9970*/  @P3 BRA `(.L_x_13493) ;  /* 0x0000000000083947 */ /* 0x002fea0003800000 */
[----:B------:R-:W1:Y:S02]  /*9980*/  SYNCS.PHASECHK.TRANS64.TRYWAIT P3, [UR6+0x16830], R0 ;  /* 0x01683000ff0075a7 */ /* 0x000e640008060146 */
[----:B-1----:R-:W-:Y:S05]  /*9990*/  @!P3 BRA `(.L_x_13496) ;  /* 0x0000008800d8b947 */ /* 0x002fea0003800000 */
.L_x_13493:
        /* <DEDUP_REMOVED lines=25> */
.L_x_13498:
[----:B------:R-:W-:Y:S01]  /*9b30*/  ULEA UR6, UR26, UR45, 0x3 ;  /* 0x0000002d1a067291 */ /* 0x000fe2000f8e183f */
[----:B------:R-:W-:-:S05]  /*9b40*/  IMAD.U32 R0, RZ, RZ, UR27 ;  /* 0x0000001bff007e24 */ /* 0x000fca000f8e00ff */
[----:B------:R-:W-:-:S04]  /*9b50*/  SHF.L.U32 R0, R0, 0x1f, RZ ;  /* 0x0000001f00007819 */ /* 0x000fc800000006ff */
[----:B------:R0:W1:Y:S01]  /*9b60*/  SYNCS.PHASECHK.TRANS64.TRYWAIT P2, [UR6+0x16850], R0 ;  /* 0x01685000ff0075a7 */ /* 0x0000620008040146 */
[----:B------:R-:W-:Y:S05]  /*9b70*/  @!P0 BRA `(.L_x_13499) ;  /* 0x0000000000048947 */ /* 0x000fea0003800000 */
[----:B------:R-:W-:Y:S01]  /*9b80*/  BPT.TRAP 0x1 ;  /* 0x000000040000795c */ /* 0x000fe20000300000 */
.L_x_13499:
[----:B-1----:R-:W-:Y:S05]  /*9b90*/  @P2 BRA `(.L_x_13497) ;  /* 0x0000000000082947 */ /* 0x002fea0003800000 */
[----:B------:R-:W1:Y:S02]  /*9ba0*/  SYNCS.PHASECHK.TRANS64.TRYWAIT P2, [UR6+0x16850], R0 ;  /* 0x01685000ff0075a7 */ /* 0x000e640008040146 */
[----:B-1----:R-:W-:Y:S05]  /*9bb0*/  @!P2 BRA `(.L_x_13500) ;  /* 0x000000880068a947 */ /* 0x002fea0003800000 */
.L_x_13497:
[----:B------:R-:W-:Y:S01]  /*9bc0*/  UIADD3 UR6, UR45, 0x400, URZ ;  /* 0x000004002d067890 */ /* 0x000fe2000fffe03f */
[----:B------:R-:W-:Y:S01]  /*9bd0*/  WARPGROUP.ARRIVE ;  /* 0x00000000000079c5 */ /* 0x000fe20000000000 */
[----:B------:R-:W-:-:S05]  /*9be0*/  UMOV UR7, 0x40000040 ;  /* 0x4000004000077882 */ /* 0x000fca0000000000 */
[----:B------:R-:W2:Y:S01]  /*9bf0*/  S2R R2, SR_TID.X ;  /* 0x0000000000027919 */ /* 0x000ea20000002100 */
[----:B------:R-:W-:Y:S01]  /*9c00*/  USHF.R.U32.HI UR6, URZ, 0x4, UR6 ;  /* 0x000000043f067899 */ /* 0x000fe20008011606 */
[----:B01----:R-:W0:Y:S01]  /*9c10*/  @P5 LDC R0, c[0x0][0x44c] ;  /* 0x00011300ff005b82 */ /* 0x003e220000000800 */
[----:B------:R-:W-:Y:S02]  /*9c20*/  VIADD R9, R17, UR39 ;  /* 0x0000002711097c36 */ /* 0x000fe40008000000 */
[----:B------:R-:W-:Y:S01]  /*9c30*/  ULOP3.LUT UR6, UR6, 0x3fff, URZ, 0xc0, !UPT ;  /* 0x00003fff06067892 */ /* 0x000fe2000f8ec03f */
[----:B------:R-:W-:-:S03]  /*9c40*/  IMAD.U32 R10, RZ, RZ, UR37 ;  /* 0x00000025ff0a7e24 */ /* 0x000fc6000f8e00ff */
[----:B------:R-:W-:Y:S01]  /*9c50*/  ULEA UR10, UR26, UR6, 0xa ;  /* 0x000000061a0a7291 */ /* 0x000fe2000f8e503f */
[----:B------:R-:W1:Y:S01]  /*9c60*/  @P5 LDC R11, c[0x0][0x450] ;  /* 0x00011400ff0b5b82 */ /* 0x000e620000000800 */
[----:B------:R-:W-:-:S05]  /*9c70*/  @!P1 LEA R10, R10, UR45, 0x3 ;  /* 0x0000002d0a0a9c11 */ /* 0x000fca000f8e18ff */
[----:B------:R-:W-:Y:S01]  /*9c80*/  UMOV UR6, UR10 ;  /* 0x0000000a00067c82 */ /* 0x000fe20008000000 */
[----:B------:R-:W-:Y:S01]  /*9c90*/  @!P1 VIADD R10, R10, 0x16840 ;  /* 0x000168400a0a9836 */ /* 0x000fe20000000000 */
[----:B------:R-:W-:Y:S01]  /*9ca0*/  HGMMA.64x64x16.F32 R88, R148, gdesc[UR4].tnspB, R88, gsb0 ;  /* 0x40e0000494587df0 */ /* 0x000fe20008000858 */
[----:B------:R-:W-:Y:S01]  /*9cb0*/  UIADD3 UR6, UR10, 0x80, URZ ;  /* 0x000000800a067890 */ /* 0x000fe2000fffe03f */
[----:B------:R-:W3:Y:S01]  /*9cc0*/  LDC R8, c[0x0][0x2f0] ;  /* 0x0000bc00ff087b82 */ /* 0x000ee20000000800 */
[----:B------:R-:W-:Y:S01]  /*9cd0*/  UMOV UR7, 0x40000040 ;  /* 0x4000004000077882 */ /* 0x000fe20000000000 */
[----:B------:R-:W-:Y:S01]  /*9ce0*/  @!P1 PRMT R10, RZ, 0x654, R10 ;  /* 0x00000654ff0a9816 */ /* 0x000fe2000000000a */
[----:B0-----:R-:W-:Y:S01]  /*9cf0*/  @P5 IMAD.HI.U32 R0, R9, R0, RZ ;  /* 0x0000000009005227 */ /* 0x001fe200078e00ff */
[----:B--2---:R-:W-:-:S03]  /*9d00*/  ISETP.GE.U32.AND P2, PT, R2, 0x180, PT ;  /* 0x000001800200780c */ /* 0x004fc60003f46070 */
[----:B------:R-:W-:Y:S01]  /*9d10*/  IMAD.SHL.U32 R2, R3, 0x80, RZ ;  /* 0x0000008003027824 */ /* 0x000fe200078e00ff */
[----:B-1----:R-:W-:Y:S01]  /*9d20*/  @P5 SHF.R.U32.HI R9, RZ, R11, R0 ;  /* 0x0000000bff095219 */ /* 0x002fe20000011600 */
[----:B------:R-:W-:-:S03]  /*9d30*/  VIADD R0, R22, 0x9 ;  /* 0x0000000916007836 */ /* 0x000fc60000000000 */
[----:B------:R-:W-:Y:S01]  /*9d40*/  IADD3 R11, -R2, 0x1, RZ ;  /* 0x00000001020b7810 */ /* 0x000fe20007ffe1ff */
[----:B------:R-:W0:Y:S01]  /*9d50*/  SHFL.IDX PT, R15, R9, RZ, 0x1c1f ;  /* 0x001c1fff090f7589 */ /* 0x000e2200000e0000 */
[----:B------:R-:W-:-:S03]  /*9d60*/  SEL R14, R0, 0x9, !P2 ;  /* 0x00000009000e7807 */ /* 0x000fc60005000000 */
[----:B------:R-:W-:-:S04]  /*9d70*/  IMAD R11, R16, -0x2, R11 ;  /* 0xfffffffe100b7824 */ /* 0x000fc800078e020b */
[----:B---3--:R-:W-:-:S04]  /*9d80*/  IMAD R11, R8, UR41, R11 ;  /* 0x00000029080b7c24 */ /* 0x008fc8000f8e020b */
[----:B------:R-:W-:-:S04]  /*9d90*/  VIADD R11, R11, -UR24 ;  /* 0x800000180b0b7c36 */ /* 0x000fc80008000000 */
[----:B------:R-:W-:-:S04]  /*9da0*/  VIADD R0, R11, UR23 ;  /* 0x000000170b007c36 */ /* 0x000fc80008000000 */
[----:B0-----:R-:W-:Y:S01]  /*9db0*/  IMAD.IADD R12, R0, 0x1, R15 ;  /* 0x00000001000c7824 */ /* 0x001fe200078e020f */
        /* <DEDUP_REMOVED lines=33> */
[----:B------:R-:W-:Y:S02]  /*9fd0*/  ULOP3.LUT UR6, URZ, UR25, URZ, 0x33, !UPT ;  /* 0x000000193f067292 */ /* 0x000fe4000f8e333f */
        /* <DEDUP_REMOVED lines=19> */
.L_x_13503:
[----:B------:R-:W-:-:S05]  /*a110*/  IMAD.U32 R20, RZ, RZ, UR21 ;  /* 0x00000015ff147e24 */ /* 0x000fca000f8e00ff */
[----:B------:R-:W-:-:S13]  /*a120*/  ISETP.NE.AND P2, PT, R20, 0x1, PT ;  /* 0x000000011400780c */ /* 0x000fda0003f45270 */
[----:B------:R-:W0:Y:S02]  /*a130*/  @P2 LDC.64 R14, c[0x0][0x9e8] ;  /* 0x00027a00ff0e2b82 */ /* 0x000e240000000a00 */
[----:B0-----:R-:W-:-:S05]  /*a140*/  @P2 IMAD.HI.U32 R14, R11, R14, RZ ;  /* 0x0000000e0b0e2227 */ /* 0x001fca00078e00ff */
[----:B------:R-:W-:-:S07]  /*a150*/  @P2 SHF.R.U32.HI R11, RZ, R15, R14 ;  /* 0x0000000fff0b2219 */ /* 0x000fce000001160e */
.L_x_13504:
[----:B------:R-:W-:Y:S05]  /*a160*/  BSYNC B0 ;  /* 0x0000000000007941 */ /* 0x000fea0003800000 */
.L_x_13502:
[----:B------:R-:W-:-:S04]  /*a170*/  IMAD R11, R11, R20, -R2 ;  /* 0x000000140b0b7224 */ /* 0x000fc800078e0a02 */
[----:B------:R-:W-:-:S05]  /*a180*/  IMAD R11, R16, -0x2, R11 ;  /* 0xfffffffe100b7824 */ /* 0x000fca00078e020b */
[----:B------:R-:W-:Y:S02]  /*a190*/  VIADDMNMX R12, R11, R20, R12, PT ;  /* 0x000000140b0c7246 */ /* 0x000fe4000380010c */
[----:B------:R-:W-:-:S07]  /*a1a0*/  VIMNMX R13, R13, R11, !PT ;  /* 0x0000000b0d0d7248 */ /* 0x000fce0007fe0100 */
.L_x_13501:
        /* <DEDUP_REMOVED lines=114> */
.L_x_13507:
[----:B------:R-:W-:-:S05]  /*a8d0*/  IMAD.U32 R12, RZ, RZ, UR21 ;  /* 0x00000015ff0c7e24 */ /* 0x000fca000f8e00ff */
[----:B------:R-:W-:-:S13]  /*a8e0*/  ISETP.NE.AND P3, PT, R12, 0x1, PT ;  /* 0x000000010c00780c */ /* 0x000fda0003f65270 */
[----:B------:R-:W0:Y:S02]  /*a8f0*/  @P3 LDC.64 R8, c[0x0][0x9e8] ;  /* 0x00027a00ff083b82 */ /* 0x000e240000000a00 */
[----:B0-----:R-:W-:-:S05]  /*a900*/  @P3 IMAD.HI.U32 R8, R13, R8, RZ ;  /* 0x000000080d083227 */ /* 0x001fca00078e00ff */
[----:B------:R-:W-:-:S07]  /*a910*/  @P3 SHF.R.U32.HI R13, RZ, R9, R8 ;  /* 0x00000009ff0d3219 */ /* 0x000fce0000011608 */
.L_x_13508:
[----:B------:R-:W-:Y:S05]  /*a920*/  BSYNC B0 ;  /* 0x0000000000007941 */ /* 0x000fea0003800000 */
.L_x_13506:
[----:B------:R-:W-:-:S04]  /*a930*/  IMAD R13, R13, R12, -R2 ;  /* 0x0000000c0d0d7224 */ /* 0x000fc800078e0a02 */
[----:B------:R-:W-:-:S05]  /*a940*/  IMAD R13, R16, -0x2, R13 ;  /* 0xfffffffe100d7824 */ /* 0x000fca00078e020d */
[----:B------:R-:W-:Y:S02]  /*a950*/  VIADDMNMX R0, R13, R12, R0, PT ;  /* 0x0000000c0d007246 */ /* 0x000fe40003800100 */
[----:B------:R-:W-:-:S07]  /*a960*/  VIMNMX R10, R10, R13, !PT ;  /* 0x0000000d0a0a7248 */ /* 0x000fce0007fe0100 */
.L_x_13505:
        /* <DEDUP_REMOVED lines=76> */
[C---:B------:R-:W-:Y:S02]  /*ae30*/  ISETP.GT.AND P4, PT, R10.reuse, RZ, P2 ;  /* 0x000000ff0a00720c */ /* 0x040fe40001784270 */
[----:B------:R-:W-:Y:S02]  /*ae40*/  FSEL R39, R39, -INF , !P3 ;  /* 0xff80000027277808 */ /* 0x000fe40005800000 */
[----:B------:R-:W-:Y:S02]  /*ae50*/  ISETP.GT.AND P3, PT, R10, 0x21, P2 ;  /* 0x000000210a00780c */ /* 0x000fe40001764270 */
[----:B------:R-:W-:Y:S02]  /*ae60*/  ISETP.LT.OR P4, PT, R0, 0x1, P4 ;  /* 0x000000010000780c */ /* 0x000fe40002781670 */
[----:B0-----:R-:W-:-:S02]  /*ae70*/  FMNMX.FTZ R2, R2, R9, !PT ;  /* 0x0000000902027209 */ /* 0x001fc40007810000 */
[----:B------:R-:W-:Y:S02]  /*ae80*/  ISETP.LT.OR P3, PT, R0, 0x22, P3 ;  /* 0x000000220000780c */ /* 0x000fe40001f61670 */
[----:B------:R-:W-:Y:S01]  /*ae90*/  FSEL R26, R26, -INF , !P4 ;  /* 0xff8000001a1a7808 */ /* 0x000fe20006000000 */
[----:B------:R-:W0:Y:S01]  /*aea0*/  SHFL.BFLY PT, R9, R2, 0x1, 0x1f ;  /* 0x0c201f0002097f89 */ /* 0x000e2200000e0000 */
        /* <DEDUP_REMOVED lines=8> */
[----:B------:R-:W-:Y:S02]  /*af30*/  ISETP.GT.AND P4, PT, R10, 0x49, P2 ;  /* 0x000000490a00780c */ /* 0x000fe40001784270 */
[----:B------:R-:W-:-:S02]  /*af40*/  ISETP.LT.OR P3, PT, R0, 0x32, P3 ;  /* 0x000000320000780c */ /* 0x000fc40001f61670 */
[----:B------:R-:W-:Y:S02]  /*af50*/  FMNMX.FTZ R15, R31, R12, !PT ;  /* 0x0000000c1f0f7209 */ /* 0x000fe40007810000 */
[----:B------:R-:W-:Y:S02]  /*af60*/  ISETP.LT.OR P4, PT, R0, 0x4a, P4 ;  /* 0x0000004a0000780c */ /* 0x000fe40002781670 */
[----:B------:R-:W-:Y:S02]  /*af70*/  FSEL R51, R51, -INF , !P3 ;  /* 0xff80000033337808 */ /* 0x000fe40005800000 */
[----:B------:R-:W-:Y:S02]  /*af80*/  FMNMX.FTZ R12, R34, R15, !PT ;  /* 0x0000000f220c7209 */ /* 0x000fe40007810000 */
[----:B------:R-:W-:Y:S02]  /*af90*/  ISETP.GT.AND P3, PT, R10, 0x39, P2 ;  /* 0x000000390a00780c */ /* 0x000fe40001764270 */
[----:B------:R-:W-:-:S02]  /*afa0*/  FSEL R63, R63, -INF , !P4 ;  /* 0xff8000003f3f7808 */ /* 0x000fc40006000000 */
[----:B------:R-:W-:Y:S02]  /*afb0*/  ISETP.GT.AND P4, PT, R10, 0x50, P2 ;  /* 0x000000500a00780c */ /* 0x000fe40001784270 */
[----:B0-----:R-:W-:Y:S02]  /*afc0*/  FMNMX.FTZ R2, R2, R9, !PT ;  /* 0x0000000902027209 */ /* 0x001fe40007810000 */
[----:B------:R-:W-:Y:S02]  /*afd0*/  FMNMX.FTZ R21, R35, R12, !PT ;  /* 0x0000000c23157209 */ /* 0x000fe40007810000 */
[----:B------:R-:W-:Y:S01]  /*afe0*/  ISETP.LT.OR P3, PT, R0, 0x3a, P3 ;  /* 0x0000003a0000780c */ /* 0x000fe20001f61670 */
[----:B------:R-:W-:Y:S01]  /*aff0*/  FMUL.FTZ R8, R2, UR10 ;  /* 0x0000000a02087c20 */ /* 0x000fe20008410000 */
[----:B------:R-:W-:Y:S02]  /*b000*/  ISETP.LT.OR P4, PT, R0, 0x51, P4 ;  /* 0x000000510000780c */ /* 0x000fe40002781670 */
[----:B------:R-:W-:-:S02]  /*b010*/  FMNMX.FTZ R12, R38, R21, !PT ;  /* 0x00000015260c7209 */ /* 0x000fc40007810000 */
[----:B------:R-:W-:Y:S02]  /*b020*/  FSEL R55, R55, -INF , !P3 ;  /* 0xff80000037377808 */ /* 0x000fe40005800000 */
[----:B------:R-:W-:Y:S02]  /*b030*/  FSETP.NEU.FTZ.AND P3, PT, R2, -INF , PT ;  /* 0xff8000000200780b */ /* 0x000fe40003f7d000 */
[----:B------:R-:W-:Y:S02]  /*b040*/  FSEL R66, R66, -INF , !P4 ;  /* 0xff80000042427808 */ /* 0x000fe40006000000 */
[----:B------:R-:W-:Y:S02]  /*b050*/  ISETP.GT.AND P4, PT, R10, 0x51, P2 ;  /* 0x000000510a00780c */ /* 0x000fe40001784270 */
[----:B------:R-:W-:Y:S02]  /*b060*/  FMNMX.FTZ R21, R39, R12, !PT ;  /* 0x0000000c27157209 */ /* 0x000fe40007810000 */
[----:B------:R-:W-:-:S02]  /*b070*/  FSEL R8, R8, RZ, P3 ;  /* 0x000000ff08087208 */ /* 0x000fc40001800000 */
[----:B------:R-:W-:Y:S02]  /*b080*/  ISETP.LT.OR P4, PT, R0, 0x52, P4 ;  /* 0x000000520000780c */ /* 0x000fe40002781670 */
        /* <DEDUP_REMOVED lines=23> */
[--C-:B------:R-:W-:Y:S01]  /*b200*/  FFMA.FTZ R146, R36, UR10, -R8.reuse ;  /* 0x0000000a24927c23 */ /* 0x100fe20008010808 */
[----:B------:R-:W-:Y:S01]  /*b210*/  FSEL R71, R71, -INF , !P4 ;  /* 0xff80000047477808 */ /* 0x000fe20006000000 */
[--C-:B------:R-:W-:Y:S01]  /*b220*/  FFMA.FTZ R140, R40, UR10, -R8.reuse ;  /* 0x0000000a288c7c23 */ /* 0x100fe20008010808 */
[----:B------:R-:W-:Y:S01]  /*b230*/  ISETP.GT.AND P4, PT, R10, 0x60, P2 ;  /* 0x000000600a00780c */ /* 0x000fe20001784270 */
[--C-:B------:R-:W-:Y:S01]  /*b240*/  FFMA.FTZ R142, R44, UR10, -R8.reuse ;  /* 0x0000000a2c8e7c23 */ /* 0x100fe20008010808 */
[----:B------:R-:W-:Y:S01]  /*b250*/  FMNMX.FTZ R12, R54, R29, !PT ;  /* 0x0000001d360c7209 */ /* 0x000fe20007810000 */
[----:B------:R-:W-:Y:S01]  /*b260*/  MUFU.EX2 R150, R150 ;  /* 0x0000009600967308 */ /* 0x000fe20000000800 */
        /* <DEDUP_REMOVED lines=23> */
[----:B------:R-:W-:Y:S01]  /*b3e0*/  MUFU.EX2 R13, R13 ;  /* 0x0000000d000d7308 */ /* 0x000fe20000000800 */
[----:B------:R-:W-:Y:S01]  /*b3f0*/  FSEL R78, R78, -INF , !P4 ;  /* 0xff8000004e4e7808 */ /* 0x000fe20006000000 */
[--C-:B------:R-:W-:Y:S01]  /*b400*/  FFMA.FTZ R126, R76, UR10, -R8.reuse ;  /* 0x0000000a4c7e7c23 */ /* 0x100fe20008010808 */
[----:B------:R-:W-:Y:S01]  /*b410*/  FMNMX.FTZ R12, R66, R33, !PT ;  /* 0x00000021420c7209 */ /* 0x000fe20007810000 */
        /* <DEDUP_REMOVED lines=8> */
[----:B------:R-:W-:Y:S01]  /*b4a0*/  FFMA.FTZ R122, R84, UR10, -R8 ;  /* 0x0000000a547a7c23 */ /* 0x000fe20008010808 */
[----:B------:R-:W-:-:S02]  /*b4b0*/  FSEL R79, R79, -INF , !P4 ;  /* 0xff8000004f4f7808 */ /* 0x000fc40006000000 */
[----:B------:R-:W-:Y:S01]  /*b4c0*/  ISETP.GT.AND P4, PT, R10, 0x70, P2 ;  /* 0x000000700a00780c */ /* 0x000fe20001784270 */
[----:B------:R-:W-:Y:S01]  /*b4d0*/  MUFU.EX2 R15, R15 ;  /* 0x0000000f000f7308 */ /* 0x000fe20000000800 */
[----:B------:R-:W-:Y:S02]  /*b4e0*/  FMNMX.FTZ R37, R71, R12, !PT ;  /* 0x0000000c47257209 */ /* 0x000fe40007810000 */
[----:B------:R-:W-:Y:S02]  /*b4f0*/  ISETP.LT.OR P4, PT, R0, 0x71, P4 ;  /* 0x000000710000780c */ /* 0x000fe40002781670 */
[----:B------:R-:W-:Y:S01]  /*b500*/  FMNMX.FTZ R12, R74, R37, !PT ;  /* 0x000000254a0c7209 */ /* 0x000fe20007810000 */
[----:B------:R-:W-:Y:S01]  /*b510*/  FFMA.FTZ R37, R57, UR10, -R8 ;  /* 0x0000000a39257c23 */ /* 0x000fe20008010808 */
[----:B------:R-:W-:Y:S01]  /*b520*/  FSEL R82, R82, -INF , !P4 ;  /* 0xff80000052527808 */ /* 0x000fe20006000000 */
[----:B------:R-:W-:Y:S01]  /*b530*/  MUFU.EX2 R140, R140 ;  /* 0x0000008c008c7308 */ /* 0x000fe20000000800 */
[----:B------:R-:W-:-:S02]  /*b540*/  ISETP.GT.AND P4, PT, R10, 0x71, P2 ;  /* 0x000000710a00780c */ /* 0x000fc40001784270 */
[----:B------:R-:W-:Y:S02]  /*b550*/  FMNMX.FTZ R41, R75, R12, !PT ;  /* 0x0000000c4b297209 */ /* 0x000fe40007810000 */
[----:B------:R-:W-:Y:S02]  /*b560*/  ISETP.LT.OR P4, PT, R0, 0x72, P4 ;  /* 0x000000720000780c */ /* 0x000fe40002781670 */
[----:B------:R-:W-:Y:S01]  /*b570*/  FMNMX.FTZ R12, R78, R41, !PT ;  /* 0x000000294e0c7209 */ /* 0x000fe20007810000 */
[----:B------:R-:W-:Y:S01]  /*b580*/  MUFU.EX2 R21, R21 ;  /* 0x0000001500157308 */ /* 0x000fe20000000800 */
[----:B------:R-:W-:Y:S02]  /*b590*/  FSEL R83, R83, -INF , !P4 ;  /* 0xff80000053537808 */ /* 0x000fe40006000000 */
[----:B------:R-:W-:Y:S02]  /*b5a0*/  ISETP.GT.AND P4, PT, R10, 0x78, P2 ;  /* 0x000000780a00780c */ /* 0x000fe40001784270 */
[----:B------:R-:W-:-:S02]  /*b5b0*/  FMNMX.FTZ R41, R79, R12, !PT ;  /* 0x0000000c4f297209 */ /* 0x000fc40007810000 */
[----:B------:R-:W-:Y:S01]  /*b5c0*/  ISETP.GT.AND P2, PT, R10, 0x79, P2 ;  /* 0x000000790a00780c */ /* 0x000fe20001744270 */
[----:B------:R-:W-:Y:S01]  /*b5d0*/  MUFU.EX2 R142, R142 ;  /* 0x0000008e008e7308 */ /* 0x000fe20000000800 */
[----:B------:R-:W-:Y:S02]  /*b5e0*/  ISETP.LT.OR P4, PT, R0, 0x79, P4 ;  /* 0x000000790000780c */ /* 0x000fe40002781670 */
[----:B------:R-:W-:Y:S01]  /*b5f0*/  FMNMX.FTZ R10, R82, R41, !PT ;  /* 0x00000029520a7209 */ /* 0x000fe20007810000 */
[--C-:B------:R-:W-:Y:S01]  /*b600*/  FFMA.FTZ R41, R61, UR10, -R8.reuse ;  /* 0x0000000a3d297c23 */ /* 0x100fe20008010808 */
[----:B------:R-:W-:Y:S01]  /*b610*/  ISETP.LT.OR P2, PT, R0, 0x7a, P2 ;  /* 0x0000007a0000780c */ /* 0x000fe20001741670 */
[----:B------:R-:W-:Y:S01]  /*b620*/  FFMA.FTZ R61, R81, UR10, -R8 ;  /* 0x0000000a513d7c23 */ /* 0x000fe20008010808 */
[----:B------:R-:W-:Y:S01]  /*b630*/  FSEL R86, R86, -INF , !P4 ;  /* 0xff80000056567808 */ /* 0x000fe20006000000 */
[----:B------:R-:W-:Y:S01]  /*b640*/  MUFU.EX2 R25, R25 ;  /* 0x0000001900197308 */ /* 0x000fe20000000800 */
[----:B------:R-:W-:-:S02]  /*b650*/  FMNMX.FTZ R45, R83, R10, !PT ;  /* 0x0000000a532d7209 */ /* 0x000fc40007810000 */
[----:B------:R-:W-:Y:S02]  /*b660*/  FSEL R87, R87, -INF , !P2 ;  /* 0xff80000057577808 */ /* 0x000fe40005000000 */
[----:B------:R-:W-:Y:S01]  /*b670*/  FMNMX.FTZ R0, R86, R45, !PT ;  /* 0x0000002d56007209 */ /* 0x000fe20007810000 */
[----:B------:R-:W-:Y:S01]  /*b680*/  FFMA.FTZ R45, R65, UR10, -R8 ;  /* 0x0000000a412d7c23 */ /* 0x000fe20008010808 */
[----:B------:R-:W-:Y:S01]  /*b690*/  FSEL R69, R2, RZ, P3 ;  /* 0x000000ff02457208 */ /* 0x000fe20001800000 */
[----:B------:R-:W-:Y:S01]  /*b6a0*/  MUFU.EX2 R136, R136 ;  /* 0x0000008800887308 */ /* 0x000fe20000000800 */
[----:B------:R-:W-:-:S03]  /*b6b0*/  FMNMX.FTZ R0, R87, R0, !PT ;  /* 0x0000000057007209 */ /* 0x000fc60007810000 */
[----:B------:R-:W-:Y:S02]  /*b6c0*/  FADD.FTZ R6, -R69, R6 ;  /* 0x0000000645067221 */ /* 0x000fe40000010100 */
[----:B------:R-:W0:Y:S02]  /*b6d0*/  SHFL.BFLY PT, R57, R0, 0x2, 0x1f ;  /* 0x0c401f0000397f89 */ /* 0x000e2400000e0000 */
        /* <DEDUP_REMOVED lines=15> */
[----:B------:R-:W-:Y:S03]  /*b7d0*/  MUFU.EX2 R41, R41 ;  /* 0x0000002900297308 */ /* 0x000fe60000000800 */
[----:B------:R-:W-:-:S05]  /*b7e0*/  FSEL R28, R28, RZ, P2 ;  /* 0x000000ff1c1c7208 */ /* 0x000fca0001000000 */
[----:B------:R-:W0:Y:S01]  /*b7f0*/  MUFU.EX2 R65, R65 ;  /* 0x0000004100417308 */ /* 0x000e220000000800 */
[--C-:B------:R-:W-:Y:S01]  /*b800*/  FFMA.FTZ R6, R26, UR10, -R28.reuse ;  /* 0x0000000a1a067c23 */ /* 0x100fe2000801081c */
[--C-:B------:R-:W-:Y:S01]  /*b810*/  FFMA.FTZ R151, R30, UR10, -R28.reuse ;  /* 0x0000000a1e977c23 */ /* 0x100fe2000801081c */
[--C-:B------:R-:W-:Y:S01]  /*b820*/  FFMA.FTZ R149, R27, UR10, -R28.reuse ;  /* 0x0000000a1b957c23 */ /* 0x100fe2000801081c */
[--C-:B-1----:R-:W-:Y:S01]  /*b830*/  FFMA.FTZ R8, R31, UR10, -R28.reuse ;  /* 0x0000000a1f087c23 */ /* 0x102fe2000801081c */
        /* <DEDUP_REMOVED lines=12> */
[----:B0-----:R-:W-:Y:S01]  /*b900*/  FFMA.FTZ R26, R65, R5, R148 ;  /* 0x00000005411a7223 */ /* 0x001fe20000010094 */
[--C-:B------:R-:W-:Y:S01]  /*b910*/  FFMA.FTZ R139, R54, UR10, -R28.reuse ;  /* 0x0000000a368b7c23 */ /* 0x100fe2000801081c */
[--C-:B------:R-:W-:Y:S01]  /*b920*/  FFMA.FTZ R55, R55, UR10, -R28.reuse ;  /* 0x0000000a37377c23 */ /* 0x100fe2000801081c */
[----:B------:R-:W-:Y:S01]  /*b930*/  FFMA.FTZ R133, R58, UR10, -R28 ;  /* 0x0000000a3a857c23 */ /* 0x000fe2000801081c */
[C---:B------:R-:W-:Y:S01]  /*b940*/  FADD.FTZ R5, R9.reuse, R26 ;  /* 0x0000001a09057221 */ /* 0x040fe20000010000 */
[--C-:B------:R-:W-:Y:S01]  /*b950*/  FFMA.FTZ R135, R62, UR10, -R28.reuse ;  /* 0x0000000a3e877c23 */ /* 0x100fe2000801081c */
[----:B------:R-:W-:Y:S01]  /*b960*/  F2FP.F16.F32.PACK_AB R148, R9, R148 ;  /* 0x000000940994723e */ /* 0x000fe200000000ff */
[----:B------:R-:W-:Y:S01]  /*b970*/  MUFU.EX2 R151, R151 ;  /* 0x0000009700977308 */ /* 0x000fe20000000800 */
[----:B------:R-:W-:Y:S01]  /*b980*/  FADD.FTZ R26, R150, R5 ;  /* 0x00000005961a7221 */ /* 0x000fe20000010000 */
[--C-:B------:R-:W-:Y:S01]  /*b990*/  FFMA.FTZ R129, R66, UR10, -R28.reuse ;  /* 0x0000000a42817c23 */ /* 0x100fe2000801081c */
[--C-:B------:R-:W-:Y:S01]  /*b9a0*/  FFMA.FTZ R131, R70, UR10, -R28.reuse ;  /* 0x0000000a46837c23 */ /* 0x100fe2000801081c */
[----:B------:R-:W-:Y:S01]  /*b9b0*/  FFMA.FTZ R125, R74, UR10, -R28 ;  /* 0x0000000a4a7d7c23 */ /* 0x000fe2000801081c */
[----:B------:R-:W-:Y:S01]  /*b9c0*/  FADD.FTZ R5, R11, R26 ;  /* 0x0000001a0b057221 */ /* 0x000fe20000010000 */
[----:B------:R-:W-:Y:S01]  /*b9d0*/  FSEL R26, R0, RZ, P2 ;  /* 0x000000ff001a7208 */ /* 0x000fe20001000000 */
[--C-:B------:R-:W-:Y:S01]  /*b9e0*/  FFMA.FTZ R75, R75, UR10, -R28.reuse ;  /* 0x0000000a4b4b7c23 */ /* 0x100fe2000801081c */
[----:B------:R-:W-:Y:S01]  /*b9f0*/  MUFU.EX2 R8, R8 ;  /* 0x0000000800087308 */ /* 0x000fe20000000800 */
[----:B------:R-:W-:Y:S01]  /*ba00*/  FADD.FTZ R30, R144, R5 ;  /* 0x00000005901e7221 */ /* 0x000fe20000010000 */
[--C-:B------:R-:W-:Y:S01]  /*ba10*/  FFMA.FTZ R78, R78, UR10, -R28.reuse ;  /* 0x0000000a4e4e7c23 */ /* 0x100fe2000801081c */
[----:B------:R-:W-:Y:S01]  /*ba20*/  FADD.FTZ R5, -R26, R7 ;  /* 0x000000071a057221 */ /* 0x000fe20000010100 */
[----:B------:R-:W-:Y:S01]  /*ba30*/  FFMA.FTZ R79, R79, UR10, -R28 ;  /* 0x0000000a4f4f7c23 */ /* 0x000fe2000801081c */
[----:B------:R-:W-:Y:S01]  /*ba40*/  FADD.FTZ R7, R13, R30 ;  /* 0x0000001e0d077221 */ /* 0x000fe20000010000 */
[--C-:B------:R-:W-:Y:S01]  /*ba50*/  FFMA.FTZ R82, R82, UR10, -R28.reuse ;  /* 0x0000000a52527c23 */ /* 0x100fe2000801081c */
[----:B------:R-:W-:Y:S01]  /*ba60*/  FMUL.FTZ R5, R5, UR10 ;  /* 0x0000000a05057c20 */ /* 0x000fe20008410000 */
[----:B------:R-:W-:Y:S01]  /*ba70*/  MUFU.EX2 R145, R145 ;  /* 0x0000009100917308 */ /* 0x000fe20000000800 */
[----:B------:R-:W-:Y:S01]  /*ba80*/  FADD.FTZ R30, R146, R7 ;  /* 0x00000007921e7221 */ /* 0x000fe20000010000 */
[--C-:B------:R-:W-:Y:S01]  /*ba90*/  FFMA.FTZ R83, R83, UR10, -R28.reuse ;  /* 0x0000000a53537c23 */ /* 0x100fe2000801081c */
[----:B------:R-:W-:Y:S01]  /*baa0*/  FFMA.FTZ R86, R86, UR10, -R28 ;  /* 0x0000000a56567c23 */ /* 0x000fe2000801081c */
[----:B------:R-:W-:-:S02]  /*bab0*/  IMAD.U32 R31, RZ, RZ, UR26 ;  /* 0x0000001aff1f7e24 */ /* 0x000fc4000f8e00ff */
[----:B------:R-:W-:Y:S01]  /*bac0*/  FADD.FTZ R27, R15, R30 ;  /* 0x0000001e0f1b7221 */ /* 0x000fe20000010000 */
[----:B------:R-:W-:Y:S01]  /*bad0*/  ISETP.GT.AND P2, PT, R3, UR43, PT ;  /* 0x0000002b03007c0c */ /* 0x000fe2000bf44270 */
[----:B------:R-:W-:Y:S01]  /*bae0*/  UMOV UR26, UR37 ;  /* 0x00000025001a7c82 */ /* 0x000fe20008000000 */
[----:B------:R0:W1:Y:S01]  /*baf0*/  MUFU.EX2 R7, R5 ;  /* 0x0000000500077308 */ /* 0x0000620000000800 */
[----:B------:R-:W-:Y:S01]  /*bb00*/  FADD.FTZ R30, R140, R27 ;  /* 0x0000001b8c1e7221 */ /* 0x000fe20000010000 */
[----:B------:R-:W-:Y:S01]  /*bb10*/  @!P1 LEA R31, R31, UR45, 0x3 ;  /* 0x0000002d1f1f9c11 */ /* 0x000fe2000f8e18ff */
[-C--:B------:R-:W-:Y:S01]  /*bb20*/  FMUL.FTZ R88, R88, R65.reuse ;  /* 0x0000004158587220 */ /* 0x080fe20000410000 */
[----:B------:R-:W-:Y:S01]  /*bb30*/  F2FP.F16.F32.PACK_AB R150, R11, R150 ;  /* 0x000000960b96723e */ /* 0x000fe200000000ff */
[----:B------:R-:W-:Y:S01]  /*bb40*/  FADD.FTZ R27, R21, R30 ;  /* 0x0000001e151b7221 */ /* 0x000fe20000010000 */
[----:B------:R-:W-:Y:S01]  /*bb50*/  FFMA.FTZ R30, R59, UR10, -R28 ;  /* 0x0000000a3b1e7c23 */ /* 0x000fe2000801081c */
[----:B------:R-:W-:Y:S01]  /*bb60*/  @!P1 VIADD R31, R31, 0x16860 ;  /* 0x000168601f1f9836 */ /* 0x000fe20000000000 */
[----:B------:R-:W2:Y:S01]  /*bb70*/  MUFU.EX2 R10, R10 ;  /* 0x0000000a000a7308 */ /* 0x000ea20000000800 */
[----:B------:R-:W-:Y:S01]  /*bb80*/  FADD.FTZ R32, R142, R27 ;  /* 0x0000001b8e207221 */ /* 0x000fe20000010000 */
[----:B------:R-:W-:Y:S01]  /*bb90*/  F2FP.F16.F32.PACK_AB R144, R13, R144 ;  /* 0x000000900d90723e */ /* 0x000fe200000000ff */
[-C--:B------:R-:W-:Y:S01]  /*bba0*/  FMUL.FTZ R89, R89, R65.reuse ;  /* 0x0000004159597220 */ /* 0x080fe20000410000 */
[----:B------:R-:W-:Y:S01]  /*bbb0*/  @!P1 PRMT R31, RZ, 0x654, R31 ;  /* 0x00000654ff1f9816 */ /* 0x000fe2000000001f */
[----:B0-----:R-:W-:Y:S01]  /*bbc0*/  FADD.FTZ R5, R25, R32 ;  /* 0x0000002019057221 */ /* 0x001fe20000010000 */
[----:B------:R-:W-:Y:S01]  /*bbd0*/  F2FP.F16.F32.PACK_AB R146, R15, R146 ;  /* 0x000000920f92723e */ /* 0x000fe200000000ff */
[----:B------:R-:W-:Y:S01]  /*bbe0*/  FMUL.FTZ R92, R92, R65 ;  /* 0x000000415c5c7220 */ /* 0x000fe20000410000 */
[----:B------:R-:W0:Y:S01]  /*bbf0*/  MUFU.EX2 R147, R147 ;  /* 0x0000009300937308 */ /* 0x000e220000000800 */
[----:B-1----:R-:W-:Y:S01]  /*bc00*/  FFMA.FTZ R32, R7, R4, R6 ;  /* 0x0000000407207223 */ /* 0x002fe20000010006 */
[----:B------:R-:W-:Y:S01]  /*bc10*/  FADD.FTZ R36, R136, R5 ;  /* 0x0000000588247221 */ /* 0x000fe20000010000 */
[----:B------:R-:W-:Y:S01]  /*bc20*/  FFMA.FTZ R4, R63, UR10, -R28 ;  /* 0x0000000a3f047c23 */ /* 0x000fe2000801081c */
[----:B------:R1:W-:Y:S01]  /*bc30*/  @!P1 SYNCS.ARRIVE.TRANS64.RED.A1T0 RZ, [R31+URZ], RZ ;  /* 0x000000ff1fff99a7 */ /* 0x0003e2000810043f */
[----:B------:R-:W-:Y:S01]  /*bc40*/  FADD.FTZ R34, R149, R32 ;  /* 0x0000002095227221 */ /* 0x000fe20000010000 */
[----:B------:R-:W-:Y:S01]  /*bc50*/  FADD.FTZ R27, R29, R36 ;  /* 0x000000241d1b7221 */ /* 0x000fe20000010000 */
[----:B------:R-:W-:Y:S01]  /*bc60*/  FFMA.FTZ R32, R67, UR10, -R28 ;  /* 0x0000000a43207c23 */ /* 0x000fe2000801081c */
[----:B------:R-:W3:Y:S01]  /*bc70*/  MUFU.EX2 R12, R12 ;  /* 0x0000000c000c7308 */ /* 0x000ee20000000800 */
[----:B------:R-:W-:Y:S01]  /*bc80*/  FADD.FTZ R5, R151, R34 ;  /* 0x0000002297057221 */ /* 0x000fe20000010000 */
[----:B------:R-:W-:Y:S01]  /*bc90*/  FADD.FTZ R34, R138, R27 ;  /* 0x0000001b8a227221 */ /* 0x000fe20000010000 */
[----:B------:R-:W-:Y:S01]  /*bca0*/  F2FP.F16.F32.PACK_AB R149, R149, R6 ;  /* 0x000000069595723e */ /* 0x000fe200000000ff */
[-C--:B------:R-:W-:Y:S01]  /*bcb0*/  FMUL.FTZ R90, R90, R7.reuse ;  /* 0x000000075a5a7220 */ /* 0x080fe20000410000 */
[----:B------:R-:W-:Y:S01]  /*bcc0*/  FADD.FTZ R36, R8, R5 ;  /* 0x0000000508247221 */ /* 0x000fe20000010000 */
[----:B------:R-:W-:Y:S01]  /*bcd0*/  FADD.FTZ R27, R33, R34 ;  /* 0x00000022211b7221 */ /* 0x000fe20000010000 */
[----:B------:R-:W-:Y:S01]  /*bce0*/  FFMA.FTZ R34, R71, UR10, -R28 ;  /* 0x0000000a47227c23 */ /* 0x000fe2000801081c */
[----:B------:R-:W4:Y:S01]  /*bcf0*/  MUFU.EX2 R141, R141 ;  /* 0x0000008d008d7308 */ /* 0x000f220000000800 */
[----:B------:R-:W-:Y:S01]  /*bd00*/  FADD.FTZ R5, R145, R36 ;  /* 0x0000002491057221 */ /* 0x000fe20000010000 */
[----:B------:R-:W-:Y:S01]  /*bd10*/  FADD.FTZ R38, R132, R27 ;  /* 0x0000001b84267221 */ /* 0x000fe20000010000 */
[----:B------:R-:W-:Y:S01]  /*bd20*/  FFMA.FTZ R28, R87, UR10, -R28 ;  /* 0x0000000a571c7c23 */ /* 0x000fe2000801081c */
[-C--:B------:R-:W-:Y:S01]  /*bd30*/  FMUL.FTZ R91, R91, R7.reuse ;  /* 0x000000075b5b7220 */ /* 0x080fe20000410000 */
[----:B--2---:R-:W-:Y:S01]  /*bd40*/  FADD.FTZ R36, R10, R5 ;  /* 0x000000050a247221 */ /* 0x004fe20000010000 */
[----:B------:R-:W-:Y:S01]  /*bd50*/  FADD.FTZ R27, R37, R38 ;  /* 0x00000026251b7221 */ /* 0x000fe20000010000 */
[-C--:B------:R-:W-:Y:S01]  /*bd60*/  FMUL.FTZ R94, R94, R7.reuse ;  /* 0x000000075e5e7220 */ /* 0x080fe20000410000 */
[----:B------:R-:W2:Y:S01]  /*bd70*/  MUFU.EX2 R14, R14 ;  /* 0x0000000e000e7308 */ /* 0x000ea20000000800 */
[----:B0-----:R-:W-:Y:S01]  /*bd80*/  FADD.FTZ R5, R147, R36 ;  /* 0x0000002493057221 */ /* 0x001fe20000010000 */
[----:B------:R-:W-:Y:S01]  /*bd90*/  FADD.FTZ R38, R134, R27 ;  /* 0x0000001b86267221 */ /* 0x000fe20000010000 */
[-C--:B------:R-:W-:Y:S01]  /*bda0*/  FMUL.FTZ R95, R95, R7.reuse ;  /* 0x000000075f5f7220 */ /* 0x080fe20000410000 */
[-C--:B------:R-:W-:Y:S01]  /*bdb0*/  FMUL.FTZ R98, R98, R7.reuse ;  /* 0x0000000762627220 */ /* 0x080fe20000410000 */
[----:B---3--:R-:W-:Y:S01]  /*bdc0*/  FADD.FTZ R36, R12, R5 ;  /* 0x000000050c247221 */ /* 0x008fe20000010000 */
[----:B------:R-:W-:Y:S01]  /*bdd0*/  FADD.FTZ R27, R41, R38 ;  /* 0x00000026291b7221 */ /* 0x000fe20000010000 */
[-C--:B------:R-:W-:Y:S01]  /*bde0*/  FMUL.FTZ R99, R99, R7.reuse ;  /* 0x0000000763637220 */ /* 0x080fe20000410000 */
[----:B------:R-:W0:Y:S01]  /*bdf0*/  MUFU.EX2 R128, R128 ;  /* 0x0000008000807308 */ /* 0x000e220000000800 */
        /* <DEDUP_REMOVED lines=12> */
[----:B------:R-:W-:Y:S01]  /*bec0*/  FMUL.FTZ R119, R119, R7 ;  /* 0x0000000777777220 */ /* 0x000fe20000410000 */
[----:B------:R-:W-:Y:S01]  /*bed0*/  F2FP.F16.F32.PACK_AB R140, R21, R140 ;  /* 0x0000008c158c723e */ /* 0x000fe200000000ff */
[-C--:B------:R-:W-:Y:S01]  /*bee0*/  FMUL.FTZ R93, R93, R65.reuse ;  /* 0x000000415d5d7220 */ /* 0x080fe20000410000 */
[----:B------:R-:W2:Y:S01]  /*bef0*/  MUFU.EX2 R45, R45 ;  /* 0x0000002d002d7308 */ /* 0x000ea20000000800 */
        /* <DEDUP_REMOVED lines=8> */
[----:B---3--:R-:W-:Y:S01]  /*bf80*/  FADD.FTZ R5, R143, R36 ;  /* 0x000000248f057221 */ /* 0x008fe20000010000 */
[----:B------:R-:W-:Y:S01]  /*bf90*/  F2FP.F16.F32.PACK_AB R132, R37, R132 ;  /* 0x000000842584723e */ /* 0x000fe200000000ff */
[-C--:B------:R-:W-:Y:S01]  /*bfa0*/  FMUL.FTZ R101, R101, R65.reuse ;  /* 0x0000004165657220 */ /* 0x080fe20000410000 */
[----:B------:R-:W-:Y:S01]  /*bfb0*/  F2FP.F16.F32.PACK_AB R134, R41, R134 ;  /* 0x000000862986723e */ /* 0x000fe200000000ff */
[-C--:B------:R-:W-:Y:S01]  /*bfc0*/  FMUL.FTZ R104, R104, R65.reuse ;  /* 0x0000004168687220 */ /* 0x080fe20000410000 */
[-C--:B------:R-:W-:Y:S01]  /*bfd0*/  FMUL.FTZ R105, R105, R65.reuse ;  /* 0x0000004169697220 */ /* 0x080fe20000410000 */
[-C--:B------:R-:W-:Y:S01]  /*bfe0*/  FMUL.FTZ R108, R108, R65.reuse ;  /* 0x000000416c6c7220 */ /* 0x080fe20000410000 */
[----:B------:R-:W3:Y:S01]  /*bff0*/  MUFU.EX2 R130, R130 ;  /* 0x0000008200827308 */ /* 0x000ee20000000800 */
[C---:B--2---:R-:W-:Y:S01]  /*c000*/  FADD.FTZ R27, R45.reuse, R38 ;  /* 0x000000262d1b7221 */ /* 0x044fe20000010000 */
[----:B------:R-:W-:Y:S01]  /*c010*/  F2FP.F16.F32.PACK_AB R128, R45, R128 ;  /* 0x000000802d80723e */ /* 0x000fe200000000ff */
        /* <DEDUP_REMOVED lines=8> */
[----:B------:R-:W-:Y:S01]  /*c0a0*/  VIADD R3, R3, 0xffffffff ;  /* 0xffffffff03037836 */ /* 0x000fe20000000000 */
[----:B------:R-:W-:Y:S01]  /*c0b0*/  F2FP.F16.F32.PACK_AB R145, R10, R145 ;  /* 0x000000910a91723e */ /* 0x000fe200000000ff */
[----:B------:R-:W-:Y:S01]  /*c0c0*/  IMAD.MOV.U32 R6, RZ, RZ, R2 ;  /* 0x000000ffff067224 */ /* 0x000fe200078e0002 */
[----:B------:R-:W-:Y:S01]  /*c0d0*/  F2FP.F16.F32.PACK_AB R147, R12, R147 ;  /* 0x000000930c93723e */ /* 0x000fe200000000ff */
[----:B------:R-:W-:Y:S01]  /*c0e0*/  IMAD.MOV.U32 R7, RZ, RZ, R0 ;  /* 0x000000ffff077224 */ /* 0x000fe200078e0000 */
[----:B------:R-:W0:Y:S01]  /*c0f0*/  MUFU.EX2 R49, R49 ;  /* 0x0000003100317308 */ /* 0x000e220000000800 */
[----:B---3--:R-:W-:Y:S01]  /*c100*/  FADD.FTZ R38, R130, R27 ;  /* 0x0000001b82267221 */ /* 0x008fe20000010000 */
[----:B------:R-:W-:-:S02]  /*c110*/  F2FP.F16.F32.PACK_AB R141, R14, R141 ;  /* 0x0000008d0e8d723e */ /* 0x000fc400000000ff */
[----:B------:R-:W-:-:S04]  /*c120*/  F2FP.F16.F32.PACK_AB R143, R20, R143 ;  /* 0x0000008f148f723e */ /* 0x000fc800000000ff */
        /* <DEDUP_REMOVED lines=39> */
[----:B--2---:R-:W-:Y:S01]  /*c3a0*/  FADD.FTZ R38, R122, R9 ;  /* 0x000000097a267221 */ /* 0x004fe20000010000 */
[----:B------:R-:W-:-:S03]  /*c3b0*/  F2FP.F16.F32.PACK_AB R122, R69, R122 ;  /* 0x0000007a457a723e */ /* 0x000fc600000000ff */
[----:B------:R-:W-:-:S03]  /*c3c0*/  FADD.FTZ R5, R69, R38 ;  /* 0x0000002645057221 */ /* 0x000fc60000010000 */
        /* <DEDUP_REMOVED lines=24> */
[----:B------:R-:W-:-:S03]  /*c550*/  F2FP.F16.F32.PACK_AB R121, R83, R121 ;  /* 0x000000795379723e */ /* 0x000fc600000000ff */
[----:B---3--:R-:W-:-:S04]  /*c560*/  FADD.FTZ R36, R123, R36 ;  /* 0x000000247b247221 */ /* 0x008fc80000010000 */
[C---:B--2---:R-:W-:Y:S01]  /*c570*/  FADD.FTZ R4, R28.reuse, R36 ;  /* 0x000000241c047221 */ /* 0x044fe20000010000 */
[----:B------:R-:W-:Y:S01]  /*c580*/  F2FP.F16.F32.PACK_AB R123, R28, R123 ;  /* 0x0000007b1c7b723e */ /* 0x000fe200000000ff */
[----:B-1----:R-:W-:Y:S06]  /*c590*/  @P2 BRA `(.L_x_13509) ;  /* 0xffffffd000b82947 */ /* 0x002fec000383ffff */
.L_x_13492:
[----:B------:R-:W-:Y:S06]  /*c5a0*/  BAR.ARV 0x8, 0x200 ;  /* 0x0208000000007b1d */ /* 0x000fec0000002000 */
[----:B------:R-:W-:Y:S05]  /*c5b0*/  @!P0 BRA `(.L_x_13510) ;  /* 0x0000000000048947 */ /* 0x000fea0003800000 */
[----:B------:R-:W-:Y:S01]  /*c5c0*/  BPT.TRAP 0x1 ;  /* 0x000000040000795c */ /* 0x000fe20000300000 */
.L_x_13510:
[----:B------:R-:W-:Y:S01]  /*c5d0*/  ULEA UR5, UR37, UR45, 0x3 ;  /* 0x0000002d25057291 */ /* 0x000fe2000f8e183f */
[----:B------:R-:W-:-:S05]  /*c5e0*/  IMAD.U32 R3, RZ, RZ, UR36 ;  /* 0x00000024ff037e24 */ /* 0x000fca000f8e00ff */
[----:B------:R-:W-:-:S04]  /*c5f0*/  SHF.L.U32 R3, R3, 0x1f, RZ ;  /* 0x0000001f03037819 */ /* 0x000fc800000006ff */
[----:B------:R0:W1:Y:S01]  /*c600*/  SYNCS.PHASECHK.TRANS64.TRYWAIT P2, [UR5+0x16850], R3 ;  /* 0x01685003ff0075a7 */ /* 0x0000620008040145 */
[----:B------:R-:W-:Y:S05]  /*c610*/  @!P0 BRA `(.L_x_13511) ;  /* 0x0000000000048947 */ /* 0x000fea0003800000 */
[----:B------:R-:W-:Y:S01]  /*c620*/  BPT.TRAP 0x1 ;  /* 0x000000040000795c */ /* 0x000fe20000300000 */
.L_x_13511:
[----:B-1----:R-:W-:Y:S05]  /*c630*/  @P2 BRA `(.L_x_13512) ;  /* 0x0000000000082947 */ /* 0x002fea0003800000 */
[----:B------:R-:W1:Y:S02]  /*c640*/  SYNCS.PHASECHK.TRANS64.TRYWAIT P0, [UR5+0x16850], R3 ;  /* 0x01685003ff0075a7 */ /* 0x000e640008000145 */
[----:B-1----:R-:W-:Y:S05]  /*c650*/  @!P0 BRA `(.L_x_13513) ;  /* 0x0000005c00d88947 */ /* 0x002fea0003800000 */
.L_x_13512:
[----:B------:R-:W-:Y:S01]  /*c660*/  UIADD3 UR45, UR45, 0x400, URZ ;  /* 0x000004002d2d7890 */ /* 0x000fe2000fffe03f */
[----:B------:R-:W-:Y:S01]  /*c670*/  WARPGROUP.ARRIVE ;  /* 0x00000000000079c5 */ /* 0x000fe20000000000 */
[----:B------:R-:W-:Y:S01]  /*c680*/  UMOV UR7, 0x40000040 ;  /* 0x4000004000077882 */ /* 0x000fe20000000000 */
[----:B-1----:R-:W1:Y:S01]  /*c690*/  SHFL.BFLY PT, R6, R5, 0x2, 0x1f ;  /* 0x0c401f0005067f89 */ /* 0x002e6200000e0000 */
[----:B------:R-:W-:Y:S01]  /*c6a0*/  USHF.R.U32.HI UR45, URZ, 0x4, UR45 ;  /* 0x000000043f2d7899 */ /* 0x000fe2000801162d */
[----:B------:R-:W-:Y:S01]  /*c6b0*/  CS2R R34, SRZ ;  /* 0x0000000000227805 */ /* 0x000fe2000001ff00 */
[----:B------:R-:W-:Y:S01]  /*c6c0*/  IMAD.U32 R10, RZ, RZ, UR10 ;  /* 0x0000000aff0a7e24 */ /* 0x000fe2000f8e00ff */
[----:B0-----:R-:W0:Y:S01]  /*c6d0*/  SHFL.BFLY PT, R3, R4, 0x2, 0x1f ;  /* 0x0c401f0004037f89 */ /* 0x001e2200000e0000 */
[----:B------:R-:W-:Y:S01]  /*c6e0*/  ULOP3.LUT UR4, UR45, 0x3fff, URZ, 0xc0, !UPT ;  /* 0x00003fff2d047892 */ /* 0x000fe2000f8ec03f */
[----:B------:R-:W-:Y:S01]  /*c6f0*/  IMAD.MOV.U32 R25, RZ, RZ, -0x800000 ;  /* 0xff800000ff197424 */ /* 0x000fe200078e00ff */
[----:B------:R-:W-:Y:S01]  /*c700*/  UIADD3 UR46, UR46, 0x1, URZ ;  /* 0x000000012e2e7890 */ /* 0x000fe2000fffe03f */
[----:B------:R-:W-:Y:S01]  /*c710*/  IMAD.MOV.U32 R24, RZ, RZ, -0x800000 ;  /* 0xff800000ff187424 */ /* 0x000fe200078e00ff */
[----:B------:R-:W-:-:S02]  /*c720*/  ULEA UR4, UR37, UR4, 0xa ;  /* 0x0000000425047291 */ /* 0x000fc4000f8e503f */
[----:B------:R-:W-:-:S04]  /*c730*/  UIADD3 UR37, UR37, 0x1, URZ ;  /* 0x0000000125257890 */ /* 0x000fc8000fffe03f */
[----:B------:R-:W-:Y:S01]  /*c740*/  UISETP.NE.AND UP0, UPT, UR37, 0x2, UPT ;  /* 0x000000022500788c */ /* 0x000fe2000bf05270 */
[----:B------:R-:W-:Y:S02]  /*c750*/  UMOV UR6, UR4 ;  /* 0x0000000400067c82 */ /* 0x000fe40008000000 */
[----:B------:R-:W-:Y:S01]  /*c760*/  HGMMA.64x64x16.F32 R88, R148, gdesc[UR4].tnspB, R88, gsb0 ;  /* 0x40e0000494587df0 */ /* 0x000fe20008000858 */
[----:B------:R-:W-:Y:S01]  /*c770*/  UIADD3 UR6, UR4, 0x80, URZ ;  /* 0x0000008004067890 */ /* 0x000fe2000fffe03f */
[----:B------:R-:W-:Y:S01]  /*c780*/  UMOV UR7, 0x40000040 ;  /* 0x4000004000077882 */ /* 0x000fe20000000000 */
[----:B------:R-:W-:Y:S01]  /*c790*/  USEL UR37, UR37, URZ, UP0 ;  /* 0x0000003f25257287 */ /* 0x000fe20008000000 */
[----:B-1----:R-:W-:Y:S01]  /*c7a0*/  FADD.FTZ R6, R6, R5 ;  /* 0x0000000506067221 */ /* 0x002fe20000010000 */
[----:B0-----:R-:W-:-:S04]  /*c7b0*/  FADD.FTZ R7, R3, R4 ;  /* 0x0000000403077221 */ /* 0x001fc80000010000 */
[----:B------:R-:W0:Y:S04]  /*c7c0*/  SHFL.BFLY PT, R3, R6, 0x1, 0x1f ;  /* 0x0c201f0006037f89 */ /* 0x000e2800000e0000 */
[----:B------:R-:W1:Y:S01]  /*c7d0*/  SHFL.BFLY PT, R8, R7, 0x1, 0x1f ;  /* 0x0c201f0007087f89 */ /* 0x000e6200000e0000 */
[----:B0-----:R-:W-:Y:S01]  /*c7e0*/  FADD.FTZ R9, R6, R3 ;  /* 0x0000000306097221 */ /* 0x001fe20000010000 */
[----:B------:R-:W-:Y:S02]  /*c7f0*/  IMAD.U32 R6, RZ, RZ, UR5 ;  /* 0x00000005ff067e24 */ /* 0x000fe4000f8e00ff */
[----:B------:R-:W-:Y:S02]  /*c800*/  IMAD.U32 R3, RZ, RZ, UR10 ;  /* 0x0000000aff037e24 */ /* 0x000fe4000f8e00ff */
[----:B-1----:R-:W-:Y:S01]  /*c810*/  FADD.FTZ R8, R7, R8 ;  /* 0x0000000807087221 */ /* 0x002fe20000010000 */
[----:B------:R-:W-:Y:S01]  /*c820*/  FSETP.NE.FTZ.AND P0, PT, R9, RZ, PT ;  /* 0x000000ff0900720b */ /* 0x000fe20003f15000 */
[----:B------:R-:W-:-:S03]  /*c830*/  @!P1 VIADD R6, R6, 0x16860 ;  /* 0x0001686006069836 */ /* 0x000fc60000000000 */
[----:B------:R-:W-:Y:S02]  /*c840*/  FSETP.NE.FTZ.AND P2, PT, R8, RZ, PT ;  /* 0x000000ff0800720b */ /* 0x000fe40003f55000 */
        /* <DEDUP_REMOVED lines=10> */
[----:B------:R-:W-:Y:S02]  /*c8f0*/  WARPGROUP.DEPBAR.LE gsb0, 0x0 ;  /* 0x00008000000079c5 */ /* 0x000fe40000010000 */
[----:B------:R-:W-:Y:S01]  /*c900*/  WARPGROUP.ARRIVE ;  /* 0x00000000000079c5 */ /* 0x000fe20000000000 */
[----:B-1----:R-:W-:-:S04]  /*c910*/  @P2 FMUL.FTZ R5, R5, 0.69314718246459960938 ;  /* 0x3f31721805052820 */ /* 0x002fc80000410000 */
[----:B------:R-:W-:Y:S01]  /*c920*/  @P2 FFMA.FTZ R24, R10, R0, R5 ;  /* 0x000000000a182223 */ /* 0x000fe20000010005 */
        /* <DEDUP_REMOVED lines=23> */
[----:B------:R-:W-:Y:S01]  /*caa0*/  UIADD3 UR4, UR4, 0x380, URZ ;  /* 0x0000038004047890 */ /* 0x000fe2000fffe03f */
[----:B------:R-:W-:Y:S02]  /*cab0*/  WARPGROUP.DEPBAR.LE gsb0, 0x0 ;  /* 0x00008000000079c5 */ /* 0x000fe40000010000 */
[----:B------:R-:W-:-:S06]  /*cac0*/  WARPGROUP.ARRIVE ;  /* 0x00000000000079c5 */ /* 0x000fcc0000000000 */
[----:B------:R-:W-:Y:S01]  /*cad0*/  HGMMA.64x64x16.F32 R88, R124, gdesc[UR4].tnspB, R88, gsb0 ;  /* 0x40e000047c587df0 */ /* 0x000fe20008000858 */
[----:B------:R-:W-:Y:S01]  /*cae0*/  UMOV UR6, UR4 ;  /* 0x0000000400067c82 */ /* 0x000fe20008000000 */
[----:B------:R-:W-:Y:S01]  /*caf0*/  UMOV UR7, 0x40000040 ;  /* 0x4000004000077882 */ /* 0x000fe20000000000 */
[----:B------:R-:W-:-:S04]  /*cb00*/  USEL UR4, URZ, 0x1, UP0 ;  /* 0x000000013f047887 */ /* 0x000fc80008000000 */
[----:B------:R-:W-:Y:S01]  /*cb10*/  ULOP3.LUT UR36, UR36, UR4, URZ, 0x3c, !UPT ;  /* 0x0000000424247292 */ /* 0x000fe2000f8e3c3f */
[----:B------:R-:W-:Y:S02]  /*cb20*/  WARPGROUP.DEPBAR.LE gsb0, 0x0 ;  /* 0x00008000000079c5 */ /* 0x000fe40000010000 */
[----:B------:R-:W-:-:S06]  /*cb30*/  WARPGROUP.ARRIVE ;  /* 0x00000000000079c5 */ /* 0x000fcc0000000000 */
[----:B------:R-:W-:Y:S03]  /*cb40*/  HGMMA.64x64x16.F32 R88, R120, gdesc[UR4].tnspB, R88, gsb0 ;  /* 0x40e0000478587df0 */ /* 0x000fe60008000858 */
        /* <DEDUP_REMOVED lines=34> */
.L_x_13443:
        /* <DEDUP_REMOVED lines=11> */
[----:B------:R-:W-:Y:S01]  /*ce20*/  USHF.R.S32.HI UR12, URZ, 0x1f, UR42 ;  /* 0x0000001f3f0c7899 */ /* 0x000fe2000801142a */
[----:B------:R-:W-:Y:S01]  /*ce30*/  VIADD R47, R17, UR39 ;  /* 0x00000027112f7c36 */ /* 0x000fe20008000000 */
        /* <DEDUP_REMOVED lines=20> */
[----:B------:R-:W-:Y:S01]  /*cf80*/  BAR.SYNC.DEFER_BLOCKING 0x1, 0x180 ;  /* 0x0046000000007b1d */ /* 0x000fe20000010000 */
[----:B-1----:R-:W-:Y:S01]  /*cf90*/  ISETP.NE.AND P1, PT, R30, 0x1, PT ;  /* 0x000000011e00780c */ /* 0x002fe20003f25270 */
[----:B------:R-:W-:-:S04]  /*cfa0*/  IMAD.U32 R36, RZ, RZ, UR8 ;  /* 0x00000008ff247e24 */ /* 0x000fc8000f8e00ff */
[----:B------:R-:W-:Y:S01]  /*cfb0*/  ULDC.64 UR8, c[0x0][0xae8] ;  /* 0x0002ba0000087ab9 */ /* 0x000fe20000000a00 */
[----:B------:R-:W-:Y:S02]  /*cfc0*/  MOV R2, R0 ;  /* 0x0000000000027202 */ /* 0x000fe40000000f00 */
[----:B0-----:R-:W-:Y:S01]  /*cfd0*/  MOV R3, R5 ;  /* 0x0000000500037202 */ /* 0x001fe20000000f00 */
[----:B------:R-:W-:Y:S02]  /*cfe0*/  IMAD R5, R152, 0x40, R19 ;  /* 0x0000004098057824 */ /* 0x000fe400078e0213 */
[--C-:B------:R-:W-:Y:S02]  /*cff0*/  IMAD.WIDE R10, R156, 0x2, R2.reuse ;  /* 0x000000029c0a7825 */ /* 0x100fe400078e0202 */
[----:B------:R-:W0:Y:S02]  /*d000*/  @P1 LDC R20, c[0x0][0xbec] ;  /* 0x0002fb00ff141b82 */ /* 0x000e240000000800 */
[----:B------:R-:W-:Y:S01]  /*d010*/  IMAD.WIDE R2, R5, 0x2, R2 ;  /* 0x0000000205027825 */ /* 0x000fe200078e0202 */
[----:B------:R-:W-:-:S02]  /*d020*/  LOP3.LUT R4, R10, 0x380, RZ, 0xc0, !PT ;  /* 0x000003800a047812 */ /* 0x000fc400078ec0ff */
[----:B------:R-:W-:Y:S02]  /*d030*/  IADD3 R39, P0, R10, 0x60, RZ ;  /* 0x000000600a277810 */ /* 0x000fe40007f1e0ff */
[----:B------:R-:W-:Y:S01]  /*d040*/  SHF.R.U64 R5, R4, 0x3, RZ ;  /* 0x0000000304057819 */ /* 0x000fe200000012ff */
[----:B------:R-:W1:Y:S01]  /*d050*/  @P1 LDC R45, c[0x0][0xbf0] ;  /* 0x0002fc00ff2d1b82 */ /* 0x000e620000000800 */
[----:B------:R-:W-:Y:S01]  /*d060*/  LOP3.LUT R4, R39, 0x380, RZ, 0xc0, !PT ;  /* 0x0000038027047812 */ /* 0x000fe200078ec0ff */
[----:B------:R-:W-:Y:S01]  /*d070*/  IMAD.X R9, RZ, RZ, R11, P0 ;  /* 0x000000ffff097224 */ /* 0x000fe200000e060b */
[----:B------:R-:W-:Y:S02]  /*d080*/  IADD3 R27, P3, R10, 0x20, RZ ;  /* 0x000000200a1b7810 */ /* 0x000fe40007f7e0ff */
[----:B------:R-:W-:Y:S02]  /*d090*/  SHF.R.U64 R4, R4, 0x3, RZ ;  /* 0x0000000304047819 */ /* 0x000fe400000012ff */
[----:B------:R-:W-:-:S02]  /*d0a0*/  IADD3 R31, P2, R10, 0x40, RZ ;  /* 0x000000400a1f7810 */ /* 0x000fc40007f5e0ff */
[----:B------:R-:W-:Y:S02]  /*d0b0*/  LOP3.LUT R8, R4, R39, RZ, 0x3c, !PT ;  /* 0x0000002704087212 */ /* 0x000fe400078e3cff */
[----:B------:R-:W-:Y:S01]  /*d0c0*/  LOP3.LUT R4, R27, 0x380, RZ, 0xc0, !PT ;  /* 0x000003801b047812 */ /* 0x000fe200078ec0ff */
[----:B------:R-:W-:Y:S01]  /*d0d0*/  IMAD.X R7, RZ, RZ, R11, P2 ;  /* 0x000000ffff077224 */ /* 0x000fe200010e060b */
[----:B------:R-:W-:Y:S02]  /*d0e0*/  LOP3.LUT R6, R31, 0x380, RZ, 0xc0, !PT ;  /* 0x000003801f067812 */ /* 0x000fe400078ec0ff */
[----:B------:R-:W-:Y:S01]  /*d0f0*/  SHF.R.U64 R4, R4, 0x3, RZ ;  /* 0x0000000304047819 */ /* 0x000fe200000012ff */
[----:B0-----:R-:W-:Y:S01]  /*d100*/  @P1 IMAD.HI.U32 R20, R47, R20, RZ ;  /* 0x000000142f141227 */ /* 0x001fe200078e00ff */
[----:B------:R-:W-:Y:S02]  /*d110*/  SHF.R.U64 R6, R6, 0x3, RZ ;  /* 0x0000000306067819 */ /* 0x000fe400000012ff */
[----:B------:R-:W-:-:S02]  /*d120*/  IADD3 R39, P2, R2, 0x3000, RZ ;  /* 0x0000300002277810 */ /* 0x000fc40007f5e0ff */
[----:B------:R-:W-:Y:S01]  /*d130*/  LOP3.LUT R4, R4, R27, RZ, 0x3c, !PT ;  /* 0x0000001b04047212 */ /* 0x000fe200078e3cff */
[----:B------:R-:W-:Y:S01]  /*d140*/  IMAD.MOV.U32 R27, RZ, RZ, R47 ;  /* 0x000000ffff1b7224 */ /* 0x000fe200078e002f */
[----:B------:R-:W-:Y:S01]  /*d150*/  LOP3.LUT R6, R6, R31, RZ, 0x3c, !PT ;  /* 0x0000001f06067212 */ /* 0x000fe200078e3cff */
[----:B------:R-:W-:Y:S01]  /*d160*/  IMAD.X R21, RZ, RZ, R3, P2 ;  /* 0x000000ffff157224 */ /* 0x000fe200010e0603 */
[----:B------:R-:W-:Y:S02]  /*d170*/  LOP3.LUT R31, R39, 0x380, RZ, 0xc0, !PT ;  /* 0x00000380271f7812 */ /* 0x000fe400078ec0ff */
[----:B-1----:R-:W-:Y:S02]  /*d180*/  @P1 SHF.R.U32.HI R27, RZ, R45, R20 ;  /* 0x0000002dff1b1219 */ /* 0x002fe40000011614 */
[----:B------:R-:W-:Y:S02]  /*d190*/  SHF.R.U64 R20, R31, 0x3, RZ ;  /* 0x000000031f147819 */ /* 0x000fe400000012ff */
[----:B------:R-:W-:Y:S01]  /*d1a0*/  LOP3.LUT R10, R5, R10, RZ, 0x3c, !PT ;  /* 0x0000000a050a7212 */ /* 0x000fe200078e3cff */
[----:B------:R-:W-:Y:S01]  /*d1b0*/  IMAD.MOV R31, RZ, RZ, -R27 ;  /* 0x000000ffff1f7224 */ /* 0x000fe200078e0a1b */
[----:B------:R-:W-:Y:S01]  /*d1c0*/  MOV R40, R8 ;  /* 0x0000000800287202 */ /* 0x000fe20000000f00 */
[----:B------:R-:W-:Y:S01]  /*d1d0*/  IMAD.X R5, RZ, RZ, R11, P3 ;  /* 0x000000ffff057224 */ /* 0x000fe200018e060b */
[----:B------:R-:W-:Y:S01]  /*d1e0*/  MOV R44, R10 ;  /* 0x0000000a002c7202 */ /* 0x000fe20000000f00 */
[----:B------:R-:W-:Y:S01]  /*d1f0*/  IMAD R31, R30, R31, R47 ;  /* 0x0000001f1e1f7224 */ /* 0x000fe200078e022f */
[----:B------:R-:W-:-:S02]  /*d200*/  SHF.R.S32.HI R11, RZ, 0x1f, R27 ;  /* 0x0000001fff0b7819 */ /* 0x000fc4000001141b */
[----:B------:R-:W-:Y:S02]  /*d210*/  IADD3 R10, P0, R27, UR6, RZ ;  /* 0x000000061b0a7c10 */ /* 0x000fe4000ff1e0ff */
[----:B------:R-:W-:Y:S02]  /*d220*/  SHF.R.S32.HI R27, RZ, 0x1f, R31 ;  /* 0x0000001fff1b7819 */ /* 0x000fe4000001141f */
[----:B------:R-:W-:Y:S01]  /*d230*/  IADD3.X R11, R11, UR7, R36, P0, !PT ;  /* 0x000000070b0b7c10 */ /* 0x000fe200087fe424 */
[----:B------:R-:W-:Y:S01]  /*d240*/  ULDC.64 UR6, c[0x0][0xb88] ;  /* 0x0002e20000067ab9 */ /* 0x000fe20000000a00 */
[----:B------:R-:W-:Y:S01]  /*d250*/  IADD3 R43, P3, R2, 0x1800, RZ ;  /* 0x00001800022b7810 */ /* 0x000fe20007f7e0ff */
[----:B------:R-:W-:Y:S01]  /*d260*/  IMAD R8, R27, UR6, RZ ;  /* 0x000000061b087c24 */ /* 0x000fe2000f8e02ff */
[----:B------:R-:W-:Y:S01]  /*d270*/  MOV R42, R6 ;  /* 0x00000006002a7202 */ /* 0x000fe20000000f00 */
[----:B------:R-:W-:Y:S01]  /*d280*/  IMAD.WIDE.U32 R6, R31, UR6, R10 ;  /* 0x000000061f067c25 */ /* 0x000fe2000f8e000a */
[----:B------:R-:W-:-:S02]  /*d290*/  LOP3.LUT R28, R43, 0x380, RZ, 0xc0, !PT ;  /* 0x000003802b1c7812 */ /* 0x000fc400078ec0ff */
[----:B------:R-:W-:Y:S01]  /*d2a0*/  LOP3.LUT P0, RZ, R153, 0x3, RZ, 0xc0, !PT ;  /* 0x0000000399ff7812 */ /* 0x000fe2000780c0ff */
[----:B------:R-:W-:Y:S01]  /*d2b0*/  IMAD R9, R31, UR7, R8 ;  /* 0x000000071f097c24 */ /* 0x000fe2000f8e0208 */
[----:B------:R-:W-:Y:S01]  /*d2c0*/  ULDC.64 UR6, c[0x0][0xb50] ;  /* 0x0002d40000067ab9 */ /* 0x000fe20000000a00 */
[----:B------:R-:W-:Y:S01]  /*d2d0*/  VIADD R10, R155, UR39 ;  /* 0x000000279b0a7c36 */ /* 0x000fe20008000000 */
[----:B------:R-:W-:Y:S01]  /*d2e0*/  SHF.R.U64 R28, R28, 0x3, RZ ;  /* 0x000000031c1c7819 */ /* 0x000fe200000012ff */
[----:B------:R-:W-:Y:S01]  /*d2f0*/  IMAD R31, R30, UR5, RZ ;  /* 0x000000051e1f7c24 */ /* 0x000fe2000f8e02ff */
[----:B------:R-:W-:Y:S01]  /*d300*/  LEA R36, P5, R6, UR6, 0x2 ;  /* 0x0000000606247c11 */ /* 0x000fe2000f8a10ff */
[----:B------:R-:W-:Y:S01]  /*d310*/  IMAD.IADD R7, R7, 0x1, R9 ;  /* 0x0000000107077824 */ /* 0x000fe200078e0209 */
[----:B------:R-:W-:Y:S01]  /*d320*/  LOP3.LUT R28, R28, R43, RZ, 0x3c, !PT ;  /* 0x0000002b1c1c7212 */ /* 0x000fe200078e3cff */
[C---:B------:R-:W-:Y:S01]  /*d330*/  VIADD R8, R10.reuse, 0x8 ;  /* 0x000000080a087836 */ /* 0x040fe20000000000 */
[----:B------:R-:W-:Y:S01]  /*d340*/  MOV R43, R4 ;  /* 0x00000004002b7202 */ /* 0x000fe20000000f00 */
[----:B------:R-:W-:Y:S01]  /*d350*/  SHFL.IDX PT, R38, R36, 0x1, 0x1c1f ;  /* 0x003c1f0024267f89 */ /* 0x000fe200000e0000 */
[----:B------:R-:W-:Y:S01]  /*d360*/  ISETP.GE.OR P4, PT, R10, R31, P0 ;  /* 0x0000001f0a00720c */ /* 0x000fe20000786670 */
[----:B------:R-:W-:Y:S01]  /*d370*/  IMAD.X R29, RZ, RZ, R3, P3 ;  /* 0x000000ffff1d7224 */ /* 0x000fe200018e0603 */
[----:B------:R-:W-:-:S02]  /*d380*/  LEA.HI.X R45, R6, UR7, R7, 0x2, P5 ;  /* 0x00000007062d7c11 */ /* 0x000fc4000a8f1407 */
[----:B------:R-:W-:Y:S02]  /*d390*/  ISETP.GE.OR P0, PT, R8, R31, P0 ;  /* 0x0000001f0800720c */ /* 0x000fe40000706670 */
[----:B------:R-:W-:Y:S01]  /*d3a0*/  F2FP.F16.F32.PACK_AB R4, R89, R26 ;  /* 0x0000001a5904723e */ /* 0x000fe200000000ff */
[----:B------:R-:W-:Y:S01]  /*d3b0*/  SHFL.IDX PT, R27, R45, RZ, 0x1c1f ;  /* 0x001c1fff2d1b7589 */ /* 0x000fe200000e0000 */
[----:B------:R-:W-:Y:S02]  /*d3c0*/  F2FP.F16.F32.PACK_AB R5, R91, R90 ;  /* 0x0000005a5b05723e */ /* 0x000fe400000000ff */
[----:B------:R-:W-:Y:S01]  /*d3d0*/  F2FP.F16.F32.PACK_AB R6, R93, R92 ;  /* 0x0000005c5d06723e */ /* 0x000fe200000000ff */
[----:B------:R0:W1:Y:S01]  /*d3e0*/  SHFL.IDX PT, R26, R36, RZ, 0x1c1f ;  /* 0x001c1fff241a7589 */ /* 0x00006200000e0000 */
[----:B------:R-:W-:Y:S02]  /*d3f0*/  F2FP.F16.F32.PACK_AB R7, R95, R94 ;  /* 0x0000005e5f07723e */ /* 0x000fe400000000ff */
[----:B------:R-:W-:-:S02]  /*d400*/  F2FP.F16.F32.PACK_AB R8, R97, R96 ;  /* 0x000000606108723e */ /* 0x000fc400000000ff */
[----:B------:R-:W-:Y:S01]  /*d410*/  F2FP.F16.F32.PACK_AB R9, R99, R98 ;  /* 0x000000626309723e */ /* 0x000fe200000000ff */
[----:B------:R-:W-:Y:S01]  /*d420*/  STSM.16.M88.4 [R44], R4 ;  /* 0x000000042c007844 */ /* 0x000fe20000000200 */
[----:B------:R-:W-:Y:S02]  /*d430*/  F2FP.F16.F32.PACK_AB R10, R101, R100 ;  /* 0x00000064650a723e */ /* 0x000fe400000000ff */
[----:B------:R-:W-:Y:S02]  /*d440*/  F2FP.F16.F32.PACK_AB R11, R103, R102 ;  /* 0x00000066670b723e */ /* 0x000fe400000000ff */
[----:B------:R-:W-:Y:S02]  /*d450*/  LOP3.LUT R20, R20, R39, RZ, 0x3c, !PT ;  /* 0x0000002714147212 */ /* 0x000fe400078e3cff */
[----:B------:R-:W2:Y:S01]  /*d460*/  SHFL.IDX PT, R39, R45, 0x1, 0x1c1f ;  /* 0x003c1f002d277f89 */ /* 0x000ea200000e0000 */
[----:B------:R-:W-:-:S03]  /*d470*/  LOP3.LUT R37, R2, 0x380, RZ, 0xc0, !PT ;  /* 0x0000038002257812 */ /* 0x000fc600078ec0ff */
[----:B------:R3:W-:Y:S01]  /*d480*/  STSM.16.M88.4 [R43], R8 ;  /* 0x000000082b007844 */ /* 0x0007e20000000200 */
[----:B------:R-:W-:-:S03]  /*d490*/  SHF.R.U64 R37, R37, 0x3, RZ ;  /* 0x0000000325257819 */ /* 0x000fc600000012ff */
[----:B------:R4:W-:Y:S01]  /*d4a0*/  STSM.16.M88.4 [R42], R12 ;  /* 0x0000000c2a007844 */ /* 0x0009e20000000200 */
[----:B0-----:R-:W-:Y:S01]  /*d4b0*/  LOP3.LUT R36, R37, R2, RZ, 0x3c, !PT ;  /* 0x0000000225247212 */ /* 0x001fe200078e3cff */
[----:B------:R-:W-:Y:S02]  /*d4c0*/  IMAD.MOV.U32 R37, RZ, RZ, R3 ;  /* 0x000000ffff257224 */ /* 0x000fe400078e0003 */
[----:B------:R0:W-:Y:S01]  /*d4d0*/  STSM.16.M88.4 [R40], R32 ;  /* 0x0000002028007844 */ /* 0x0001e20000000200 */
[----:B------:R-:W-:Y:S06]  /*d4e0*/  BAR.SYNC.DEFER_BLOCKING 0x1, 0x180 ;  /* 0x0046000000007b1d */ /* 0x000fec0000010000 */
[----:B-1----:R1:W-:Y:S04]  /*d4f0*/  @!P4 ST.E desc[UR48][R26.64], R25 ;  /* 0x000000191a00c985 */ /* 0x0023e8000c101930 */
[----:B--2---:R2:W-:Y:S04]  /*d500*/  @!P0 ST.E desc[UR48][R38.64], R24 ;  /* 0x0000001826008985 */ /* 0x0045e8000c101930 */
[----:B------:R-:W2:Y:S04]  /*d510*/  LD.E.128 R4, desc[UR48][R36.64] ;  /* 0x0000003024047980 */ /* 0x000ea8000c101d00 */
[----:B---3--:R3:W2:Y:S04]  /*d520*/  LD.E.128 R8, desc[UR48][R28.64] ;  /* 0x000000301c087980 */ /* 0x0086a8000c101d00 */
[----:B----4-:R4:W4:Y:S01]  /*d530*/  LD.E.128 R12, desc[UR48][R20.64] ;  /* 0x00000030140c7980 */ /* 0x010922000c101d00 */
[----:B0-----:R-:W-:-:S04]  /*d540*/  IADD3 R33, P0, R2, 0x4800, RZ ;  /* 0x0000480002217810 */ /* 0x001fc80007f1e0ff */
[----:B------:R-:W-:Y:S01]  /*d550*/  LOP3.LUT R2, R33, 0x380, RZ, 0xc0, !PT ;  /* 0x0000038021027812 */ /* 0x000fe200078ec0ff */
[----:B-1----:R-:W-:Y:S02]  /*d560*/  IMAD.X R27, RZ, RZ, R3, P0 ;  /* 0x000000ffff1b7224 */ /* 0x002fe400000e0603 */
[----:B------:R-:W0:Y:S01]  /*d570*/  @P1 LDC R3, c[0x0][0xbec] ;  /* 0x0002fb00ff031b82 */ /* 0x000e220000000800 */
[----:B------:R-:W-:-:S04]  /*d580*/  SHF.R.U64 R2, R2, 0x3, RZ ;  /* 0x0000000302027819 */ /* 0x000fc800000012ff */
[----:B------:R-:W-:-:S03]  /*d590*/  LOP3.LUT R26, R2, R33, RZ, 0x3c, !PT ;  /* 0x00000021021a7212 */ /* 0x000fc600078e3cff */
[----:B------:R-:W1:Y:S01]  /*d5a0*/  @P1 LDC R33, c[0x0][0xbf0] ;  /* 0x0002fc00ff211b82 */ /* 0x000e620000000800 */
[----:B------:R-:W-:Y:S01]  /*d5b0*/  IMAD R2, R18, 0x30, R152 ;  /* 0x0000003012027824 */ /* 0x000fe200078e0298 */
[----:B------:R-:W-:Y:S02]  /*d5c0*/  UIMAD UR5, UR12, UR8, URZ ;  /* 0x000000080c0572a4 */ /* 0x000fe4000f8e023f */
[----:B------:R-:W-:Y:S01]  /*d5d0*/  UIMAD.WIDE.U32 UR6, UR42, UR8, URZ ;  /* 0x000000082a0672a5 */ /* 0x000fe2000f8e003f */
[----:B---3--:R-:W-:Y:S01]  /*d5e0*/  VIADD R28, R2, UR39 ;  /* 0x00000027021c7c36 */ /* 0x008fe20008000000 */
[----:B------:R-:W-:Y:S01]  /*d5f0*/  UIMAD UR5, UR42, UR9, UR5 ;  /* 0x000000092a0572a4 */ /* 0x000fe2000f8e0205 */
[----:B------:R-:W-:Y:S01]  /*d600*/  VIADD R36, R152, UR39 ;  /* 0x0000002798247c36 */ /* 0x000fe20008000000 */
[----:B------:R-:W-:Y:S01]  /*d610*/  UIMAD UR8, UR13, UR10, URZ ;  /* 0x0000000a0d0872a4 */ /* 0x000fe2000f8e023f */
[----:B--2---:R-:W5:Y:S01]  /*d620*/  LD.E.128 R24, desc[UR48][R26.64] ;  /* 0x000000301a187980 */ /* 0x004f62000c101d00 */
[----:B------:R-:W-:Y:S01]  /*d630*/  UIADD3 UR7, UR7, UR5, URZ ;  /* 0x0000000507077290 */ /* 0x000fe2000fffe03f */
[----:B----4-:R-:W-:Y:S01]  /*d640*/  IMAD.MOV.U32 R21, RZ, RZ, R28 ;  /* 0x000000ffff157224 */ /* 0x010fe200078e001c */
[----:B------:R-:W-:Y:S01]  /*d650*/  UIMAD UR5, UR40, UR11, UR8 ;  /* 0x0000000b280572a4 */ /* 0x000fe2000f8e0208 */
[----:B------:R-:W-:Y:S01]  /*d660*/  @!PT LDS RZ, [RZ] ;  /* 0x00000000fffff984 */ /* 0x000fe20000000800 */
[----:B------:R-:W-:Y:S01]  /*d670*/  @!PT LDS RZ, [RZ] ;  /* 0x00000000fffff984 */ /* 0x000fe20000000800 */
[----:B------:R-:W-:Y:S01]  /*d680*/  @!PT LDS RZ, [RZ] ;  /* 0x00000000fffff984 */ /* 0x000fe20000000800 */
[----:B------:R-:W-:Y:S01]  /*d690*/  @!PT LDS RZ, [RZ] ;  /* 0x00000000fffff984 */ /* 0x000fe20000000800 */
[----:B------:R2:W-:Y:S06]  /*d6a0*/  MEMBAR.ALL.CTA ;  /* 0x0000000000007992 */ /* 0x0005ec0000008000 */
[----:B--2---:R-:W2:Y:S01]  /*d6b0*/  FENCE.VIEW.ASYNC.S ;  /* 0x00000000000073c6 */ /* 0x004ea20000000000 */
[----:B------:R-:W-:Y:S01]  /*d6c0*/  UIMAD.WIDE.U32 UR40, UR40, UR10, UR6 ;  /* 0x0000000a282872a5 */ /* 0x000fe2000f8e0006 */
[----:B------:R-:W-:-:S02]  /*d6d0*/  VIADD R0, R0, 0x16820 ;  /* 0x0001682000007836 */ /* 0x000fc40000000000 */
[----:B0-----:R-:W-:Y:S01]  /*d6e0*/  @P1 IMAD.HI.U32 R2, R28, R3, RZ ;  /* 0x000000031c021227 */ /* 0x001fe200078e00ff */
[----:B------:R-:W-:Y:S01]  /*d6f0*/  UIADD3 UR5, UR41, UR5, URZ ;  /* 0x0000000529057290 */ /* 0x000fe2000fffe03f */
[----:B------:R-:W-:Y:S02]  /*d700*/  ULDC.64 UR6, c[0x0][0xae0] ;  /* 0x0002b80000067ab9 */ /* 0x000fe40000000a00 */
[----:B------:R-:W-:Y:S01]  /*d710*/  IMAD.U32 R3, RZ, RZ, UR41 ;  /* 0x00000029ff037e24 */ /* 0x000fe2000f8e00ff */
[----:B------:R-:W-:Y:S02]  /*d720*/  PRMT R0, RZ, 0x654, R0 ;  /* 0x00000654ff007816 */ /* 0x000fe40000000000 */
[----:B-1----:R-:W-:Y:S01]  /*d730*/  @P1 SHF.R.U32.HI R21, RZ, R33, R2 ;  /* 0x00000021ff151219 */ /* 0x002fe20000011602 */
[----:B------:R-:W-:Y:S02]  /*d740*/  IMAD.U32 R2, RZ, RZ, UR40 ;  /* 0x00000028ff027e24 */ /* 0x000fe4000f8e00ff */
[----:B------:R-:W-:Y:S01]  /*d750*/  IMAD.U32 R3, RZ, RZ, UR5 ;  /* 0x00000005ff037e24 */ /* 0x000fe2000f8e00ff */
[--C-:B------:R-:W-:Y:S01]  /*d760*/  SHF.R.S32.HI R20, RZ, 0x1f, R21.reuse ;  /* 0x0000001fff147819 */ /* 0x100fe20000011415 */
[----:B------:R-:W-:Y:S01]  /*d770*/  IMAD.MOV R29, RZ, RZ, -R21 ;  /* 0x000000ffff1d7224 */ /* 0x000fe200078e0a15 */
[----:B------:R-:W-:Y:S01]  /*d780*/  ULDC UR5, c[0x0][0xac8] ;  /* 0x0002b20000057ab9 */ /* 0x000fe20000000800 */
[----:B------:R-:W-:-:S04]  /*d790*/  IMAD.WIDE.U32 R2, R21, UR6, R2 ;  /* 0x0000000615027c25 */ /* 0x000fc8000f8e0002 */
[----:B------:R-:W-:Y:S02]  /*d7a0*/  IMAD R20, R20, UR6, RZ ;  /* 0x0000000614147c24 */ /* 0x000fe4000f8e02ff */
[----:B------:R-:W-:Y:S01]  /*d7b0*/  IMAD R29, R30, R29, R28 ;  /* 0x0000001d1e1d7224 */ /* 0x000fe200078e021c */
[----:B--2---:R0:W-:Y:S01]  /*d7c0*/  SYNCS.ARRIVE.TRANS64.RED.A1T0 RZ, [R0+URZ], RZ ;  /* 0x000000ff00ff79a7 */ /* 0x0041e2000810043f */
[----:B------:R-:W-:Y:S01]  /*d7d0*/  IMAD R33, R21, UR7, R20 ;  /* 0x0000000715217c24 */ /* 0x000fe2000f8e0214 */
[----:B------:R-:W-:Y:S02]  /*d7e0*/  ULDC.64 UR6, c[0x0][0xad8] ;  /* 0x0002b60000067ab9 */ /* 0x000fe40000000a00 */
[----:B------:R-:W-:Y:S01]  /*d7f0*/  SHF.R.S32.HI R20, RZ, 0x1f, R29 ;  /* 0x0000001fff147819 */ /* 0x000fe2000001141d */
[----:B------:R-:W-:Y:S02]  /*d800*/  IMAD.IADD R3, R3, 0x1, R33 ;  /* 0x0000000103037824 */ /* 0x000fe400078e0221 */
[----:B0-----:R-:W-:-:S02]  /*d810*/  VIADD R0, R36, 0x90 ;  /* 0x0000009024007836 */ /* 0x001fc40000000000 */
[----:B------:R-:W-:Y:S02]  /*d820*/  IMAD R20, R20, UR6, RZ ;  /* 0x0000000614147c24 */ /* 0x000fe4000f8e02ff */
[----:B------:R-:W-:-:S04]  /*d830*/  IMAD.WIDE.U32 R2, R29, UR6, R2 ;  /* 0x000000061d027c25 */ /* 0x000fc8000f8e0002 */
[----:B------:R-:W-:Y:S01]  /*d840*/  IMAD R21, R29, UR7, R20 ;  /* 0x000000071d157c24 */ /* 0x000fe2000f8e0214 */
[----:B------:R-:W-:Y:S01]  /*d850*/  ULDC.64 UR6, c[0x0][0xa80] ;  /* 0x0002a00000067ab9 */ /* 0x000fe20000000a00 */
[----:B------:R-:W-:Y:S01]  /*d860*/  VIADD R20, R36, 0x60 ;  /* 0x0000006024147836 */ /* 0x000fe20000000000 */
[----:B------:R-:W-:Y:S01]  /*d870*/  LEA R30, P0, R2, UR6, 0x1 ;  /* 0x00000006021e7c11 */ /* 0x000fe2000f8008ff */
[----:B------:R-:W-:-:S04]  /*d880*/  IMAD.IADD R3, R3, 0x1, R21 ;  /* 0x0000000103037824 */ /* 0x000fc800078e0215 */
[----:B------:R-:W0:Y:S01]  /*d890*/  SHFL.IDX PT, R28, R30, RZ, 0x181f ;  /* 0x00181fff1e1c7589 */ /* 0x000e2200000e0000 */
[----:B------:R-:W-:Y:S01]  /*d8a0*/  LEA.HI.X R32, R2, UR7, R3, 0x1, P0 ;  /* 0x0000000702207c11 */ /* 0x000fe200080f0c03 */
[C---:B------:R-:W-:Y:S01]  /*d8b0*/  VIADD R2, R36.reuse, 0x30 ;  /* 0x0000003024027836 */ /* 0x040fe20000000000 */
[----:B------:R-:W-:Y:S01]  /*d8c0*/  ISETP.GE.AND P0, PT, R19, UR5, PT ;  /* 0x0000000513007c0c */ /* 0x000fe2000bf06270 */
[----:B------:R-:W1:Y:S03]  /*d8d0*/  SHFL.IDX PT, R40, R30, 0x1, 0x181f ;  /* 0x00381f001e287f89 */ /* 0x000e6600000e0000 */
[-C--:B------:R-:W-:Y:S01]  /*d8e0*/  ISETP.GE.OR P1, PT, R36, R31.reuse, P0 ;  /* 0x0000001f2400720c */ /* 0x080fe20000726670 */
[----:B------:R-:W2:Y:S01]  /*d8f0*/  SHFL.IDX PT, R44, R30, 0x2, 0x181f ;  /* 0x00581f001e2c7f89 */ /* 0x000ea200000e0000 */
[-C--:B------:R-:W-:Y:S02]  /*d900*/  ISETP.GE.OR P2, PT, R2, R31.reuse, P0 ;  /* 0x0000001f0200720c */ /* 0x080fe40000746670 */
[-C--:B------:R-:W-:Y:S01]  /*d910*/  ISETP.GE.OR P3, PT, R20, R31.reuse, P0 ;  /* 0x0000001f1400720c */ /* 0x080fe20000766670 */
[----:B------:R-:W3:Y:S01]  /*d920*/  SHFL.IDX PT, R34, R32, RZ, 0x181f ;  /* 0x00181fff20227589 */ /* 0x000ee200000e0000 */
[----:B------:R-:W-:-:S03]  /*d930*/  ISETP.GE.OR P0, PT, R0, R31, P0 ;  /* 0x0000001f0000720c */ /* 0x000fc60000706670 */
[----:B------:R-:W4:Y:S04]  /*d940*/  SHFL.IDX PT, R38, R32, 0x1, 0x181f ;  /* 0x00381f0020267f89 */ /* 0x000f2800000e0000 */
[----:B------:R-:W4:Y:S01]  /*d950*/  SHFL.IDX PT, R42, R32, 0x2, 0x181f ;  /* 0x00581f00202a7f89 */ /* 0x000f2200000e0000 */
[----:B0-----:R-:W-:-:S03]  /*d960*/  @!P1 LEA R2, P4, R19, R28, 0x1 ;  /* 0x0000001c13029211 */ /* 0x001fc600078808ff */
[----:B------:R-:W0:Y:S01]  /*d970*/  SHFL.IDX PT, R30, R30, 0x3, 0x181f ;  /* 0x00781f001e1e7f89 */ /* 0x000e2200000e0000 */
[----:B-1----:R-:W-:-:S03]  /*d980*/  @!P2 LEA R20, P5, R19, R40, 0x1 ;  /* 0x000000281314a211 */ /* 0x002fc600078a08ff */
[----:B------:R-:W1:Y:S01]  /*d990*/  SHFL.IDX PT, R32, R32, 0x3, 0x181f ;  /* 0x00781f0020207f89 */ /* 0x000e6200000e0000 */
[C---:B--2---:R-:W-:Y:S02]  /*d9a0*/  @!P3 LEA R28, P6, R19.reuse, R44, 0x1 ;  /* 0x0000002c131cb211 */ /* 0x044fe400078c08ff */
[C-C-:B---3--:R-:W-:Y:S02]  /*d9b0*/  @!P1 LEA.HI.X R3, R19.reuse, R34, R157.reuse, 0x1, P4 ;  /* 0x0000002213039211 */ /* 0x148fe400020f0c9d */
[C-C-:B----4-:R-:W-:Y:S02]  /*d9c0*/  @!P2 LEA.HI.X R21, R19.reuse, R38, R157.reuse, 0x1, P5 ;  /* 0x000000261315a211 */ /* 0x150fe400028f0c9d */
[----:B------:R-:W-:Y:S01]  /*d9d0*/  @!P3 LEA.HI.X R29, R19, R42, R157, 0x1, P6 ;  /* 0x0000002a131db211 */ /* 0x000fe200030f0c9d */
[----:B------:R2:W-:Y:S04]  /*d9e0*/  @!P1 ST.E.128 desc[UR48][R2.64], R4 ;  /* 0x0000000402009985 */ /* 0x0005e8000c101d30 */
[----:B------:R2:W-:Y:S04]  /*d9f0*/  @!P2 ST.E.128 desc[UR48][R20.64], R8 ;  /* 0x000000081400a985 */ /* 0x0005e8000c101d30 */
[----:B------:R2:W-:Y:S01]  /*da00*/  @!P3 ST.E.128 desc[UR48][R28.64], R12 ;  /* 0x0000000c1c00b985 */ /* 0x0005e2000c101d30 */
[----:B01----:R-:W-:Y:S05]  /*da10*/  @P0 BRA `(.L_x_13516) ;  /* 0x0000000400ec0947 */ /* 0x003fea0003800000 */
[----:B--2---:R-:W-:-:S04]  /*da20*/  LEA R2, P0, R19, R30, 0x1 ;  /* 0x0000001e13027211 */ /* 0x004fc800078008ff */
[----:B------:R-:W-:-:S05]  /*da30*/  LEA.HI.X R3, R19, R32, R157, 0x1, P0 ;  /* 0x0000002013037211 */ /* 0x000fca00000f0c9d */
[----:B-----5:R0:W-:Y:S01]  /*da40*/  ST.E.128 desc[UR48][R2.64], R24 ;  /* 0x0000001802007985 */ /* 0x0201e2000c101d30 */
[----:B------:R-:W-:Y:S05]  /*da50*/  BRA `(.L_x_13516) ;  /* 0x0000000400dc7947 */ /* 0x000fea0003800000 */
.L_x_13515:
[----:B------:R-:W0:Y:S01]  /*da60*/  LDC R10, c[0x0][0xbe8] ;  /* 0x0002fa00ff0a7b82 */ /* 0x000e220000000800 */
[----:B------:R-:W1:Y:S01]  /*da70*/  S2R R0, SR_TID.X ;  /* 0x0000000000007919 */ /* 0x000e620000002100 */
[----:B------:R-:W-:Y:S01]  /*da80*/  USHF.R.S32.HI UR8, URZ, 0x1f, UR42 ;  /* 0x0000001f3f087899 */ /* 0x000fe2000801142a */
[----:B------:R-:W-:Y:S01]  /*da90*/  BSSY B1, `(.L_x_13517) ;  /* 0x0000031000017945 */ /* 0x000fe20003800000 */
[----:B------:R-:W-:Y:S01]  /*daa0*/  USHF.R.S32.HI UR9, URZ, 0x1f, UR40 ;  /* 0x0000001f3f097899 */ /* 0x000fe20008011428 */
[----:B------:R-:W-:Y:S01]  /*dab0*/  IMAD R6, R18, 0x30, R152 ;  /* 0x0000003012067824 */ /* 0x000fe200078e0298 */
[----:B0-----:R-:W-:Y:S01]  /*dac0*/  ISETP.NE.AND P1, PT, R10, 0x1, PT ;  /* 0x000000010a00780c */ /* 0x001fe20003f25270 */
[----:B-1----:R-:W-:-:S12]  /*dad0*/  VIADD R0, R0, 0xffffff80 ;  /* 0xffffff8000007836 */ /* 0x002fd80000000000 */
[----:B------:R-:W0:Y:S01]  /*dae0*/  @P1 LDC R9, c[0x0][0xbec] ;  /* 0x0002fb00ff091b82 */ /* 0x000e220000000800 */
[----:B------:R-:W-:-:S07]  /*daf0*/  ISETP.GE.AND P0, PT, R0, 0xc0, PT ;  /* 0x000000c00000780c */ /* 0x000fce0003f06270 */
[----:B------:R-:W1:Y:S06]  /*db00*/  @P1 LDC R11, c[0x0][0xbf0] ;  /* 0x0002fc00ff0b1b82 */ /* 0x000e6c0000000800 */
        /* <DEDUP_REMOVED lines=41> */
.L_x_13518:
[----:B------:R-:W-:Y:S05]  /*dda0*/  BSYNC B1 ;  /* 0x0000000000017941 */ /* 0x000fea0003800000 */
.L_x_13517:
[----:B------:R-:W-:Y:S01]  /*ddb0*/  ULDC.64 UR10, c[0x0][0xae8] ;  /* 0x0002ba00000a7ab9 */ /* 0x000fe20000000a00 */
[----:B------:R-:W-:Y:S01]  /*ddc0*/  VIADD R6, R6, UR39 ;  /* 0x0000002706067c36 */ /* 0x000fe20008000000 */
[----:B------:R-:W-:Y:S02]  /*ddd0*/  UIMAD UR5, UR8, UR10, URZ ;  /* 0x0000000a080572a4 */ /* 0x000fe4000f8e023f */
[----:B------:R-:W-:Y:S01]  /*dde0*/  UIMAD.WIDE.U32 UR6, UR42, UR10, URZ ;  /* 0x0000000a2a0672a5 */ /* 0x000fe2000f8e003f */
[----:B0-----:R-:W-:Y:S01]  /*ddf0*/  @P1 IMAD.HI.U32 R0, R6, R9, RZ ;  /* 0x0000000906001227 */ /* 0x001fe200078e00ff */
[----:B------:R-:W-:-:S03]  /*de00*/  UIMAD UR5, UR42, UR11, UR5 ;  /* 0x0000000b2a0572a4 */ /* 0x000fc6000f8e0205 */
[----:B------:R-:W-:Y:S01]  /*de10*/  ULDC.64 UR10, c[0x0][0xaf0] ;  /* 0x0002bc00000a7ab9 */ /* 0x000fe20000000a00 */
[----:B------:R-:W-:Y:S01]  /*de20*/  UIADD3 UR7, UR7, UR5, URZ ;  /* 0x0000000507077290 */ /* 0x000fe2000fffe03f */
[----:B--2---:R-:W-:Y:S01]  /*de30*/  IMAD.MOV.U32 R5, RZ, RZ, R6 ;  /* 0x000000ffff057224 */ /* 0x004fe200078e0006 */
[----:B------:R-:W-:Y:S01]  /*de40*/  UIMAD UR5, UR9, UR10, URZ ;  /* 0x0000000a090572a4 */ /* 0x000fe2000f8e023f */
[----:B-1----:R-:W-:-:S03]  /*de50*/  @P1 SHF.R.U32.HI R5, RZ, R11, R0 ;  /* 0x0000000bff051219 */ /* 0x002fc60000011600 */
        /* <DEDUP_REMOVED lines=8> */
[----:B------:R-:W-:-:S02]  /*dee0*/  IMAD.U32 R3, RZ, RZ, UR41 ;  /* 0x00000029ff037e24 */ /* 0x000fc4000f8e00ff */
[----:B------:R-:W-:Y:S02]  /*def0*/  IMAD.U32 R2, RZ, RZ, UR40 ;  /* 0x00000028ff027e24 */ /* 0x000fe4000f8e00ff */
[----:B------:R-:W-:Y:S01]  /*df00*/  IMAD.U32 R3, RZ, RZ, UR5 ;  /* 0x00000005ff037e24 */ /* 0x000fe2000f8e00ff */
[----:B------:R-:W-:Y:S01]  /*df10*/  ULDC UR5, c[0x0][0xac8] ;  /* 0x0002b20000057ab9 */ /* 0x000fe20000000800 */
[C---:B------:R-:W-:Y:S01]  /*df20*/  IMAD R9, R5.reuse, UR7, R0 ;  /* 0x0000000705097c24 */ /* 0x040fe2000f8e0200 */
[----:B------:R-:W-:Y:S01]  /*df30*/  SHF.R.S32.HI R0, RZ, 0x1f, R7 ;  /* 0x0000001fff007819 */ /* 0x000fe20000011407 */
        /* <DEDUP_REMOVED lines=9> */
[----:B------:R-:W-:Y:S01]  /*dfd0*/  ULDC UR6, c[0x0][0xa88] ;  /* 0x0002a20000067ab9 */ /* 0x000fe20000000800 */
[----:B------:R-:W-:Y:S02]  /*dfe0*/  VIADD R7, R152, UR39 ;  /* 0x0000002798077c36 */ /* 0x000fe40008000000 */
[----:B------:R-:W-:Y:S01]  /*dff0*/  LEA.HI.X R11, R2, UR7, R5, 0x1, P0 ;  /* 0x00000007020b7c11 */ /* 0x000fe200080f0c05 */
[----:B------:R-:W0:Y:S01]  /*e000*/  SHFL.IDX PT, R4, R9, 0x1, 0x181f ;  /* 0x00381f0009047f89 */ /* 0x000e2200000e0000 */
[----:B------:R-:W-:Y:S01]  /*e010*/  IMAD R20, R10, UR6, RZ ;  /* 0x000000060a147c24 */ /* 0x000fe2000f8e02ff */
[----:B------:R-:W-:Y:S01]  /*e020*/  ISETP.GE.AND P0, PT, R19, UR5, PT ;  /* 0x0000000513007c0c */ /* 0x000fe2000bf06270 */
[C---:B------:R-:W-:Y:S01]  /*e030*/  VIADD R3, R7.reuse, 0x30 ;  /* 0x0000003007037836 */ /* 0x040fe20000000000 */
[----:B------:R-:W1:Y:S01]  /*e040*/  SHFL.IDX PT, R2, R9, RZ, 0x181f ;  /* 0x00181fff09027589 */ /* 0x000e6200000e0000 */
[C---:B------:R-:W-:Y:S01]  /*e050*/  VIADD R5, R7.reuse, 0x60 ;  /* 0x0000006007057836 */ /* 0x040fe20000000000 */
[CC--:B------:R-:W-:Y:S01]  /*e060*/  ISETP.GE.OR P3, PT, R7.reuse, R20.reuse, P0 ;  /* 0x000000140700720c */ /* 0x0c0fe20000766670 */
[----:B------:R-:W-:Y:S01]  /*e070*/  VIADD R7, R7, 0x90 ;  /* 0x0000009007077836 */ /* 0x000fe20000000000 */
[----:B------:R-:W2:Y:S01]  /*e080*/  SHFL.IDX PT, R6, R9, 0x2, 0x181f ;  /* 0x00581f0009067f89 */ /* 0x000ea200000e0000 */
[----:B------:R-:W-:-:S02]  /*e090*/  ISETP.GE.OR P2, PT, R3, R20, P0 ;  /* 0x000000140300720c */ /* 0x000fc40000746670 */
[-C--:B------:R-:W-:Y:S01]  /*e0a0*/  ISETP.GE.OR P1, PT, R5, R20.reuse, P0 ;  /* 0x000000140500720c */ /* 0x080fe20000726670 */
[----:B------:R-:W3:Y:S01]  /*e0b0*/  SHFL.IDX PT, R0, R11, RZ, 0x181f ;  /* 0x00181fff0b007589 */ /* 0x000ee200000e0000 */
[----:B------:R-:W-:-:S03]  /*e0c0*/  ISETP.GE.OR P0, PT, R7, R20, P0 ;  /* 0x000000140700720c */ /* 0x000fc60000706670 */
[----:B------:R-:W4:Y:S04]  /*e0d0*/  SHFL.IDX PT, R8, R9, 0x3, 0x181f ;  /* 0x00781f0009087f89 */ /* 0x000f2800000e0000 */
[----:B------:R-:W5:Y:S04]  /*e0e0*/  SHFL.IDX PT, R10, R11, 0x1, 0x181f ;  /* 0x00381f000b0a7f89 */ /* 0x000f6800000e0000 */
[----:B------:R-:W5:Y:S01]  /*e0f0*/  SHFL.IDX PT, R12, R11, 0x2, 0x181f ;  /* 0x00581f000b0c7f89 */ /* 0x000f6200000e0000 */
[----:B0-----:R-:W-:-:S03]  /*e100*/  @!P2 LEA R4, P5, R19, R4, 0x1 ;  /* 0x000000041304a211 */ /* 0x001fc600078a08ff */
[----:B------:R-:W0:Y:S01]  /*e110*/  SHFL.IDX PT, R14, R11, 0x3, 0x181f ;  /* 0x00781f000b0e7f89 */ /* 0x000e2200000e0000 */
[C---:B-1----:R-:W-:Y:S02]  /*e120*/  @!P3 LEA R2, P6, R19.reuse, R2, 0x1 ;  /* 0x000000021302b211 */ /* 0x042fe400078c08ff */
[C---:B--2---:R-:W-:Y:S02]  /*e130*/  @!P1 LEA R6, P4, R19.reuse, R6, 0x1 ;  /* 0x0000000613069211 */ /* 0x044fe400078808ff */
[C---:B---3--:R-:W-:Y:S02]  /*e140*/  @!P3 LEA.HI.X R3, R19.reuse, R0, R157, 0x1, P6 ;  /* 0x000000001303b211 */ /* 0x048fe400030f0c9d */
[----:B----4-:R-:W-:-:S03]  /*e150*/  @!P0 LEA R8, P6, R19, R8, 0x1 ;  /* 0x0000000813088211 */ /* 0x010fc600078c08ff */
[----:B------:R1:W-:Y:S01]  /*e160*/  @!P3 ST.E.128 desc[UR48][R2.64], RZ ;  /* 0x000000ff0200b985 */ /* 0x0003e2000c101d30 */
[C-C-:B-----5:R-:W-:Y:S02]  /*e170*/  @!P2 LEA.HI.X R5, R19.reuse, R10, R157.reuse, 0x1, P5 ;  /* 0x0000000a1305a211 */ /* 0x160fe400028f0c9d */
[----:B------:R-:W-:-:S03]  /*e180*/  @!P1 LEA.HI.X R7, R19, R12, R157, 0x1, P4 ;  /* 0x0000000c13079211 */ /* 0x000fc600020f0c9d */
[----:B------:R1:W-:Y:S01]  /*e190*/  @!P2 ST.E.128 desc[UR48][R4.64], RZ ;  /* 0x000000ff0400a985 */ /* 0x0003e2000c101d30 */
[----:B0-----:R-:W-:-:S03]  /*e1a0*/  @!P0 LEA.HI.X R9, R19, R14, R157, 0x1, P6 ;  /* 0x0000000e13098211 */ /* 0x001fc600030f0c9d */
[----:B------:R1:W-:Y:S04]  /*e1b0*/  @!P1 ST.E.128 desc[UR48][R6.64], RZ ;  /* 0x000000ff06009985 */ /* 0x0003e8000c101d30 */
[----:B------:R1:W-:Y:S02]  /*e1c0*/  @!P0 ST.E.128 desc[UR48][R8.64], RZ ;  /* 0x000000ff08008985 */ /* 0x0003e4000c101d30 */
.L_x_13516:
[----:B------:R-:W-:Y:S05]  /*e1d0*/  BSYNC B0 ;  /* 0x0000000000007941 */ /* 0x000fea0003800000 */
.L_x_13514:
[----:B------:R-:W-:Y:S02]  /*e1e0*/  ULDC UR5, c[0x0][0xc38] ;  /* 0x00030e0000057ab9 */ /* 0x000fe40000000800 */
[----:B------:R-:W-:-:S06]  /*e1f0*/  UISETP.GE.AND UP0, UPT, UR4, UR5, UPT ;  /* 0x000000050400728c */ /* 0x000fcc000bf06270 */
[----:B------:R-:W-:-:S13]  /*e200*/  PLOP3.LUT P0, PT, PT, PT, UP0, 0x80, 0x0 ;  /* 0x000000000000781c */ /* 0x000fda0003f0f008 */
[----:B------:R-:W-:Y:S05]  /*e210*/  @!P0 BRA `(.L_x_13519) ;  /* 0xffffff2800d48947 */ /* 0x000fea000383ffff */
[----:B------:R-:W-:Y:S05]  /*e220*/  EXIT ;  /* 0x000000000000794d */ /* 0x000fea0003800000 */
.L_x_13433:
        /* <DEDUP_REMOVED lines=28> */
[C---:B------:R-:W-:Y:S01]  /*e3f0*/  LOP3.LUT R28, R6.reuse, 0x1f, RZ, 0xc0, !PT ;  /* 0x0000001f061c7812 */ /* 0x040fe200078ec0ff */
[----:B------:R-:W-:Y:S02]  /*e400*/  IMAD.SHL.U32 R4, R6, 0x10, RZ ;  /* 0x0000001006047824 */ /* 0x000fe400078e00ff */
[----:B------:R-:W-:Y:S01]  /*e410*/  IMAD.SHL.U32 R3, R5, 0x8, RZ ;  /* 0x0000000805037824 */ /* 0x000fe200078e00ff */
[----:B------:R-:W-:-:S04]  /*e420*/  LOP3.LUT R2, R0, 0x1f8, RZ, 0xc0, !PT ;  /* 0x000001f800027812 */ /* 0x000fc800078ec0ff */
[----:B------:R-:W-:-:S04]  /*e430*/  LOP3.LUT R2, R2, 0x38, R6, 0x78, !PT ;  /* 0x0000003802027812 */ /* 0x000fc800078e7806 */
[----:B------:R-:W-:Y:S02]  /*e440*/  LOP3.LUT R2, R2, 0x200, R3, 0xf8, !PT ;  /* 0x0000020002027812 */ /* 0x000fe400078ef803 */
[----:B------:R-:W-:-:S03]  /*e450*/  SHF.R.U32.HI R3, RZ, 0x3, R5 ;  /* 0x00000003ff037819 */ /* 0x000fc60000011605 */
[----:B------:R-:W-:Y:S01]  /*e460*/  IMAD R26, R2, 0x2, R17 ;  /* 0x00000002021a7824 */ /* 0x000fe200078e0211 */
[----:B------:R-:W-:-:S07]  /*e470*/  LOP3.LUT R0, R3, 0x70, R4, 0xf8, !PT ;  /* 0x0000007003007812 */ /* 0x000fce00078ef804 */
.L_x_13604:
        /* <DEDUP_REMOVED lines=22> */
.L_x_13521:
[----:B------:R-:W-:Y:S01]  /*e5e0*/  ULDC UR9, c[0x0][0xc54] ;  /* 0x0003150000097ab9 */ /* 0x000fe20000000800 */
[----:B------:R-:W-:Y:S01]  /*e5f0*/  UMOV UR6, UR8 ;  /* 0x0000000800067c82 */ /* 0x000fe20008000000 */
[----:B------:R-:W-:-:S11]  /*e600*/  UISETP.NE.AND UP0, UPT, UR9, 0x1, UPT ;  /* 0x000000010900788c */ /* 0x000fd6000bf05270 */
[----:B------:R-:W-:Y:S02]  /*e610*/  @UP0 ULDC.64 UR10, c[0x0][0xc58] ;  /* 0x00031600000a0ab9 */ /* 0x000fe40000000a00 */
[----:B------:R-:W-:-:S04]  /*e620*/  UIMAD.WIDE.U32 UR4, UR8, UR10, URZ ;  /* 0x0000000a080472a5 */ /* 0x000fc8000f8e003f */
[----:B------:R-:W-:-:S04]  /*e630*/  @UP0 USHF.R.U32.HI UR6, URZ, UR11, UR5 ;  /* 0x0000000b3f060299 */ /* 0x000fc80008011605 */
[----:B------:R-:W-:-:S12]  /*e640*/  UIMAD UR4, UR6, UR9, URZ ;  /* 0x00000009060472a4 */ /* 0x000fd8000f8e023f */
.L_x_13522:
        /* <DEDUP_REMOVED lines=48> */
.L_x_13524:
[----:B------:R-:W-:-:S11]  /*e950*/  UISETP.NE.AND UP0, UPT, UR5, 0x1, UPT ;  /* 0x000000010500788c */ /* 0x000fd6000bf05270 */
[----:B------:R-:W-:Y:S02]  /*e960*/  @UP0 ULDC.64 UR12, c[0x0][0x9e8] ;  /* 0x00027a00000c0ab9 */ /* 0x000fe40000000a00 */
[----:B------:R-:W-:-:S04]  /*e970*/  UIMAD.WIDE.U32 UR10, UR9, UR12, URZ ;  /* 0x0000000c090a72a5 */ /* 0x000fc8000f8e003f */
[----:B------:R-:W-:-:S12]  /*e980*/  @UP0 USHF.R.U32.HI UR9, URZ, UR13, UR11 ;  /* 0x0000000d3f090299 */ /* 0x000fd8000801160b */
.L_x_13525:
[----:B------:R-:W-:-:S04]  /*e990*/  UIMAD UR9, UR9, UR5, UR5 ;  /* 0x00000005090972a4 */ /* 0x000fc8000f8e0205 */
[----:B------:R-:W-:-:S04]  /*e9a0*/  UISETP.LT.AND UP0, UPT, UR4, UR9, UPT ;  /* 0x000000090400728c */ /* 0x000fc8000bf01270 */
[----:B------:R-:W-:-:S12]  /*e9b0*/  USEL UR4, UR4, UR9, UP0 ;  /* 0x0000000904047287 */ /* 0x000fd80008000000 */
.L_x_13523:
        /* <DEDUP_REMOVED lines=30> */
.L_x_13527:
[----:B------:R-:W-:-:S11]  /*eba0*/  UISETP.NE.AND UP0, UPT, UR5, 0x1, UPT ;  /* 0x000000010500788c */ /* 0x000fd6000bf05270 */
[----:B------:R-:W-:Y:S02]  /*ebb0*/  @UP0 ULDC.64 UR10, c[0x0][0x9e8] ;  /* 0x00027a00000a0ab9 */ /* 0x000fe40000000a00 */
[----:B------:R-:W-:-:S04]  /*ebc0*/  UIMAD.WIDE.U32 UR6, UR4, UR10, URZ ;  /* 0x0000000a040672a5 */ /* 0x000fc8000f8e003f */
[----:B------:R-:W-:-:S12]  /*ebd0*/  @UP0 USHF.R.U32.HI UR4, URZ, UR11, UR7 ;  /* 0x0000000b3f040299 */ /* 0x000fd80008011607 */
.L_x_13528:
[----:B------:R-:W-:-:S04]  /*ebe0*/  UIMAD UR4, UR4, UR5, URZ ;  /* 0x00000005040472a4 */ /* 0x000fc8000f8e023f */
[----:B------:R-:W-:-:S04]  /*ebf0*/  UISETP.LT.AND UP0, UPT, UR8, UR4, UPT ;  /* 0x000000040800728c */ /* 0x000fc8000bf01270 */
[----:B------:R-:W-:-:S12]  /*ec00*/  USEL UR8, UR8, UR4, !UP0 ;  /* 0x0000000408087287 */ /* 0x000fd8000c000000 */
.L_x_13526:
        /* <DEDUP_REMOVED lines=16> */
[----:B------:R-:W0:Y:S08]  /*ed10*/  FLO.U32 R0, UR4 ;  /* 0x0000000400007d00 */ /* 0x000e3000080e0000 */
[----:B------:R-:W1:Y:S01]  /*ed20*/  POPC R5, UR4 ;  /* 0x0000000400057d09 */ /* 0x000e620008000000 */
[----:B0-----:R-:W-:-:S13]  /*ed30*/  ISETP.EQ.U32.AND P0, PT, R0, R7, PT ;  /* 0x000000070000720c */ /* 0x001fda0003f02070 */
[----:B-1----:R-:W2:Y:S01]  /*ed40*/  @P0 ATOMG.E.ADD.STRONG.GPU PT, R3, desc[UR48][R2.64], R5 ;  /* 0x00000005020309a8 */ /* 0x002ea200081ee1f0 */
[----:B------:R-:W0:Y:S02]  /*ed50*/  S2R R4, SR_LTMASK ;  /* 0x0000000000047919 */ /* 0x000e240000003900 */
[----:B0-----:R-:W-:-:S04]  /*ed60*/  LOP3.LUT R4, R4, UR4, RZ, 0xc0, !PT ;  /* 0x0000000404047c12 */ /* 0x001fc8000f8ec0ff */
[----:B------:R-:W0:Y:S01]  /*ed70*/  POPC R27, R4 ;  /* 0x00000004001b7309 */ /* 0x000e220000000000 */
[----:B--2---:R-:W0:Y:S02]  /*ed80*/  SHFL.IDX PT, R0, R3, R0, 0x1f ;  /* 0x00001f0003007589 */ /* 0x004e2400000e0000 */
[----:B0-----:R-:W-:Y:S01]  /*ed90*/  IADD3 R27, R0, UR42, R27 ;  /* 0x0000002a001b7c10 */ /* 0x001fe2000fffe01b */
[----:B------:R-:W-:Y:S06]  /*eda0*/  BRA `(.L_x_13531) ;  /* 0x0000002c00fc7947 */ /* 0x000fec0003800000 */
.L_x_13530:
[----:B------:R-:W-:Y:S01]  /*edb0*/  VIADD R0, R17, 0xe400 ;  /* 0x0000e40011007836 */ /* 0x000fe20000000000 */
[----:B------:R-:W-:Y:S04]  /*edc0*/  BSSY B6, `(.L_x_13532) ;  /* 0x0000013000067945 */ /* 0x000fe80003800000 */
[----:B------:R-:W-:-:S13]  /*edd0*/  LOP3.LUT P0, RZ, R0, 0x3ff, RZ, 0xc0, !PT ;  /* 0x000003ff00ff7812 */ /* 0x000fda000780c0ff */
[----:B------:R-:W-:Y:S05]  /*ede0*/  @!P0 BRA `(.L_x_13533) ;  /* 0x0000000000408947 */ /* 0x000fea0003800000 */
[----:B------:R-:W-:Y:S01]  /*edf0*/  MOV R2, 0x0 ;  /* 0x0000000000027802 */ /* 0x000fe20000000f00 */
[----:B------:R-:W-:Y:S01]  /*ee00*/  ULDC.64 UR4, c[0x4][0x1b8] ;  /* 0x01006e0000047ab9 */ /* 0x000fe20000000a00 */
[----:B------:R-:W-:Y:S01]  /*ee10*/  ULDC.64 UR6, c[0x4][0x1c0] ;  /* 0x0100700000067ab9 */ /* 0x000fe20000000a00 */
[----:B------:R-:W-:Y:S02]  /*ee20*/  IMAD.U32 R4, RZ, RZ, UR4 ;  /* 0x00000004ff047e24 */ /* 0x000fe4000f8e00ff */
[----:B------:R-:W-:Y:S01]  /*ee30*/  IMAD.U32 R5, RZ, RZ, UR5 ;  /* 0x00000005ff057e24 */ /* 0x000fe2000f8e00ff */
[----:B------:R-:W0:Y:S01]  /*ee40*/  LDC.64 R2, c[0x4][R2] ;  /* 0x0100000002027b82 */ /* 0x000e220000000a00 */
[----:B------:R-:W-:Y:S01]  /*ee50*/  ULDC.64 UR4, c[0x4][0x8] ;  /* 0x0100020000047ab9 */ /* 0x000fe20000000a00 */
        /* <DEDUP_REMOVED lines=9> */
.L_x_13533:
[----:B------:R-:W-:Y:S05]  /*eef0*/  BSYNC B6 ;  /* 0x0000000000067941 */ /* 0x000fea0003800000 */
.L_x_13532:
        /* <DEDUP_REMOVED lines=20> */
.L_x_13536:
[----:B------:R0:W1:Y:S01]  /*f040*/  LDC.64 R2, c[0x4][R18] ;  /* 0x0100000012027b82 */ /* 0x0000620000000a00 */
[----:B------:R-:W-:Y:S01]  /*f050*/  ULDC.64 UR4, c[0x4][0x1b8] ;  /* 0x01006e0000047ab9 */ /* 0x000fe20000000a00 */
[----:B------:R-:W-:Y:S01]  /*f060*/  ULDC.64 UR6, c[0x4][0x1c0] ;  /* 0x0100700000067ab9 */ /* 0x000fe20000000a00 */
[----:B------:R-:W-:Y:S02]  /*f070*/  IMAD.U32 R4, RZ, RZ, UR4 ;  /* 0x00000004ff047e24 */ /* 0x000fe4000f8e00ff */
        /* <DEDUP_REMOVED lines=11> */
.L_x_13535:
[----:B------:R-:W-:Y:S05]  /*f130*/  BSYNC B6 ;  /* 0x0000000000067941 */ /* 0x000fea0003800000 */
.L_x_13534:
        /* <DEDUP_REMOVED lines=25> */
.L_x_13619:
        /* <DEDUP_REMOVED lines=8> */
.L_x_13622:
        /* <DEDUP_REMOVED lines=21> */
.L_x_13540:
[----:B------:R-:W2:Y:S01]  /*f4a0*/  S2R R0, SR_TID.X ;  /* 0x0000000000007919 */ /* 0x000ea20000002100 */
[----:B-1----:R-:W-:Y:S01]  /*f4b0*/  IMAD R3, R16, 0x8, R17 ;  /* 0x0000000810037824 */ /* 0x002fe200078e0211 */
[----:B--2---:R-:W-:Y:S02]  /*f4c0*/  LOP3.LUT R2, R0, 0x7f, RZ, 0xc0, !PT ;  /* 0x0000007f00027812 */ /* 0x004fe400078ec0ff */
[----:B------:R-:W-:Y:S02]  /*f4d0*/  SHF.L.U32 R0, R24, 0x1f, RZ ;  /* 0x0000001f18007819 */ /* 0x000fe400000006ff */
[----:B------:R-:W-:Y:S02]  /*f4e0*/  ISETP.NE.AND P1, PT, R2, RZ, PT ;  /* 0x000000ff0200720c */ /* 0x000fe40003f25270 */
[----:B------:R-:W1:Y:S02]  /*f4f0*/  SYNCS.PHASECHK.TRANS64.TRYWAIT P0, [R3+URZ+0x16840], R0 ;  /* 0x01684000030075a7 */ /* 0x000e64000800017f */
[----:B-1----:R-:W-:Y:S09]  /*f500*/  @!P0 BRA `(.L_x_13541) ;  /* 0x0000003000848947 */ /* 0x002ff20003800000 */
.L_x_13623:
[----:B------:R-:W-:Y:S05]  /*f510*/  @P1 BRA `(.L_x_13542) ;  /* 0x0000000000141947 */ /* 0x000fea0003800000 */
[----:B------:R-:W-:Y:S01]  /*f520*/  ISETP.NE.AND P0, PT, R28, RZ, PT ;  /* 0x000000ff1c00720c */ /* 0x000fe20003f05270 */
[----:B-1----:R-:W-:-:S04]  /*f530*/  IMAD.MOV.U32 R0, RZ, RZ, 0x4000 ;  /* 0x00004000ff007424 */ /* 0x002fc800078e00ff */
[----:B------:R2:W-:Y:S08]  /*f540*/  SYNCS.ARRIVE.TRANS64 RZ, [R3+URZ+0x16830], R0 ;  /* 0x0168300003ff79a7 */ /* 0x0005f0000800003f */
[----:B------:R-:W-:Y:S05]  /*f550*/  @!P0 BRA `(.L_x_13542) ;  /* 0x0000000000048947 */ /* 0x000fea0003800000 */
[----:B------:R-:W-:Y:S01]  /*f560*/  BPT.TRAP 0x1 ;  /* 0x000000040000795c */ /* 0x000fe20000300000 */
.L_x_13542:
        /* <DEDUP_REMOVED lines=10> */
[----:B------:R-:W-:-:S02]  /*f610*/  PLOP3.LUT P0, PT, PT, PT, PT, 0x80, 0x0 ;  /* 0x000000000000781c */ /* 0x000fc40003f0f070 */
[----:B------:R-:W-:Y:S02]  /*f620*/  LOP3.LUT R23, R23, 0xfffffffd, RZ, 0xc0, !PT ;  /* 0xfffffffd17177812 */ /* 0x000fe400078ec0ff */
[----:B------:R-:W-:Y:S02]  /*f630*/  UIADD3 UR33, UR33, 0x16830, URZ ;  /* 0x0001683021217890 */ /* 0x000fe4000fffe03f */
[----:B------:R-:W-:Y:S02]  /*f640*/  USHF.L.U32 UR35, UR35, 0x7, URZ ;  /* 0x0000000723237899 */ /* 0x000fe4000800063f */
[----:B------:R-:W-:-:S05]  /*f650*/  UIADD3 UR32, UR32, 0xe400, URZ ;  /* 0x0000e40020207890 */ /* 0x000fca000fffe03f */
[----:B------:R-:W-:-:S04]  /*f660*/  @P0 LOP3.LUT R23, R23, 0x2, RZ, 0xfc, !PT ;  /* 0x0000000217170812 */ /* 0x000fc800078efcff */
[----:B------:R1:W-:Y:S02]  /*f670*/  UTMALDG.4D [UR32], [UR4], desc[UR6] ;  /* 0x00000620040075b4 */ /* 0x0003e40008019000 */
[----:B-1----:R-:W-:Y:S01]  /*f680*/  NOP ;  /* 0x0000000000007918 */ /* 0x002fe20000000000 */
.L_x_13538:
        /* <DEDUP_REMOVED lines=29> */
.L_x_13544:
[----:B------:R-:W-:Y:S05]  /*f860*/  BSYNC B6 ;  /* 0x0000000000067941 */ /* 0x000fea0003800000 */
.L_x_13543:
[----:B------:R-:W1:Y:S01]  /*f870*/  LDC R7, c[0x0][0x448] ;  /* 0x00011200ff077b82 */ /* 0x000e620000000800 */
[----:B0-----:R-:W0:Y:S01]  /*f880*/  S2R R20, SR_TID.X ;  /* 0x0000000000147919 */ /* 0x001e220000002100 */
[----:B------:R-:W-:Y:S01]  /*f890*/  ULDC.64 UR8, c[0x0][0x2e0] ;  /* 0x0000b80000087ab9 */ /* 0x000fe20000000a00 */
[----:B------:R-:W-:Y:S01]  /*f8a0*/  UMOV UR44, UR50 ;  /* 0x00000032002c7c82 */ /* 0x000fe20008000000 */
[----:B------:R-:W-:Y:S02]  /*f8b0*/  UIMAD UR6, UR37, UR8, URZ ;  /* 0x00000008250672a4 */ /* 0x000fe4000f8e023f */
        /* <DEDUP_REMOVED lines=10> */
[----:B------:R-:W-:-:S04]  /*f960*/  SHF.R.U32.HI R21, RZ, 0x3, R21 ;  /* 0x00000003ff157819 */ /* 0x000fc80000011615 */
[----:B------:R-:W-:-:S03]  /*f970*/  LOP3.LUT R20, R21, 0x70, R20, 0xf8, !PT ;  /* 0x0000007015147812 */ /* 0x000fc600078ef814 */
[----:B------:R-:W1:Y:S02]  /*f980*/  @P1 LDC R5, c[0x0][0x450] ;  /* 0x00011400ff051b82 */ /* 0x000e640000000800 */
[----:B------:R-:W-:Y:S02]  /*f990*/  VIADD R6, R20, UR41 ;  /* 0x0000002914067c36 */ /* 0x000fe40008000000 */
[----:B------:R-:W2:Y:S02]  /*f9a0*/  S2R R20, SR_TID.X ;  /* 0x0000000000147919 */ /* 0x000ea40000002100 */
[----:B------:R-:W-:Y:S02]  /*f9b0*/  IMAD.MOV.U32 R11, RZ, RZ, R6 ;  /* 0x000000ffff0b7224 */ /* 0x000fe400078e0006 */
[----:B------:R-:W3:Y:S01]  /*f9c0*/  @P1 LDC R8, c[0x0][0x450] ;  /* 0x00011400ff081b82 */ /* 0x000ee20000000800 */
[C---:B------:R-:W-:Y:S02]  /*f9d0*/  VIADD R10, R6.reuse, 0x80 ;  /* 0x00000080060a7836 */ /* 0x040fe40000000000 */
[----:B0-----:R-:W-:-:S04]  /*f9e0*/  @P1 IMAD.HI.U32 R0, R6, R3, RZ ;  /* 0x0000000306001227 */ /* 0x001fc800078e00ff */
[----:B------:R-:W-:Y:S01]  /*f9f0*/  IMAD.U32 R3, RZ, RZ, UR6 ;  /* 0x00000006ff037e24 */ /* 0x000fe2000f8e00ff */
[----:B------:R-:W-:Y:S01]  /*fa00*/  ULDC.64 UR6, c[0x0][0x2c8] ;  /* 0x0000b20000067ab9 */ /* 0x000fe20000000a00 */
[----:B-1----:R-:W-:Y:S01]  /*fa10*/  @P1 SHF.R.U32.HI R11, RZ, R5, R0 ;  /* 0x00000005ff0b1219 */ /* 0x002fe20000011600 */
        /* <DEDUP_REMOVED lines=8> */
[----:B--2---:R-:W-:Y:S01]  /*faa0*/  IMAD.SHL.U32 R21, R20, 0x8, RZ ;  /* 0x0000000814157824 */ /* 0x004fe200078e00ff */
[----:B------:R-:W-:Y:S01]  /*fab0*/  SHF.R.S32.HI R0, RZ, 0x1f, R9 ;  /* 0x0000001fff007819 */ /* 0x000fe20000011409 */
[----:B------:R-:W-:-:S03]  /*fac0*/  IMAD.IADD R5, R5, 0x1, R13 ;  /* 0x0000000105057824 */ /* 0x000fc600078e020d */
[----:B------:R-:W-:Y:S01]  /*fad0*/  LOP3.LUT R21, R21, 0x38, RZ, 0xc0, !PT ;  /* 0x0000003815157812 */ /* 0x000fe200078ec0ff */
[----:B------:R-:W-:Y:S02]  /*fae0*/  IMAD R0, R0, UR6, RZ ;  /* 0x0000000600007c24 */ /* 0x000fe4000f8e02ff */
[----:B------:R-:W-:-:S04]  /*faf0*/  IMAD.WIDE.U32 R4, R9, UR6, R4 ;  /* 0x0000000609047c25 */ /* 0x000fc8000f8e0004 */
[----:B------:R-:W-:Y:S01]  /*fb00*/  IMAD R11, R9, UR7, R0 ;  /* 0x00000007090b7c24 */ /* 0x000fe2000f8e0200 */
[----:B------:R-:W-:Y:S01]  /*fb10*/  LEA R0, P0, R4, UR8, 0x1 ;  /* 0x0000000804007c11 */ /* 0x000fe2000f8008ff */
[----:B------:R-:W0:Y:S02]  /*fb20*/  @P1 LDC R9, c[0x0][0x44c] ;  /* 0x00011300ff091b82 */ /* 0x000e240000000800 */
[----:B------:R-:W-:Y:S02]  /*fb30*/  IMAD.IADD R5, R5, 0x1, R11 ;  /* 0x0000000105057824 */ /* 0x000fe400078e020b */
[----:B------:R-:W-:-:S03]  /*fb40*/  IMAD.MOV.U32 R11, RZ, RZ, R10 ;  /* 0x000000ffff0b7224 */ /* 0x000fc600078e000a */
[----:B------:R-:W-:Y:S01]  /*fb50*/  LEA.HI.X R5, R4, UR9, R5, 0x1, P0 ;  /* 0x0000000904057c11 */ /* 0x000fe200080f0c05 */
[----:B0-----:R-:W-:-:S05]  /*fb60*/  @P1 IMAD.HI.U32 R9, R10, R9, RZ ;  /* 0x000000090a091227 */ /* 0x001fca00078e00ff */
[----:B---3--:R-:W-:-:S04]  /*fb70*/  @P1 SHF.R.U32.HI R11, RZ, R8, R9 ;  /* 0x00000008ff0b1219 */ /* 0x008fc80000011609 */
[--C-:B------:R-:W-:Y:S01]  /*fb80*/  SHF.R.S32.HI R4, RZ, 0x1f, R11.reuse ;  /* 0x0000001fff047819 */ /* 0x100fe2000001140b */
[----:B------:R-:W-:Y:S02]  /*fb90*/  IMAD.MOV R6, RZ, RZ, -R11 ;  /* 0x000000ffff067224 */ /* 0x000fe400078e0a0b */
[----:B------:R-:W-:-:S04]  /*fba0*/  IMAD.WIDE.U32 R2, R11, UR4, R2 ;  /* 0x000000040b027c25 */ /* 0x000fc8000f8e0002 */
[----:B------:R-:W-:Y:S02]  /*fbb0*/  IMAD R9, R7, R6, R10 ;  /* 0x0000000607097224 */ /* 0x000fe400078e020a */
[----:B------:R-:W-:Y:S01]  /*fbc0*/  IMAD R4, R4, UR4, RZ ;  /* 0x0000000404047c24 */ /* 0x000fe2000f8e02ff */
[----:B------:R-:W-:-:S03]  /*fbd0*/  ULDC UR4, c[0x0][0x2b8] ;  /* 0x0000ae0000047ab9 */ /* 0x000fc60000000800 */
[----:B------:R-:W-:Y:S01]  /*fbe0*/  IMAD R11, R11, UR5, R4 ;  /* 0x000000050b0b7c24 */ /* 0x000fe2000f8e0204 */
[----:B------:R-:W-:-:S03]  /*fbf0*/  SHF.R.S32.HI R4, RZ, 0x1f, R9 ;  /* 0x0000001fff047819 */ /* 0x000fc60000011409 */
[----:B------:R-:W-:Y:S02]  /*fc00*/  IMAD.IADD R3, R3, 0x1, R11 ;  /* 0x0000000103037824 */ /* 0x000fe400078e020b */
[----:B------:R-:W-:Y:S02]  /*fc10*/  IMAD R4, R4, UR6, RZ ;  /* 0x0000000604047c24 */ /* 0x000fe4000f8e02ff */
[----:B------:R-:W-:-:S04]  /*fc20*/  IMAD.WIDE.U32 R2, R9, UR6, R2 ;  /* 0x0000000609027c25 */ /* 0x000fc8000f8e0002 */
[----:B------:R-:W-:Y:S01]  /*fc30*/  IMAD R11, R9, UR7, R4 ;  /* 0x00000007090b7c24 */ /* 0x000fe2000f8e0204 */
[----:B------:R-:W-:-:S03]  /*fc40*/  LEA R4, P0, R2, UR8, 0x1 ;  /* 0x0000000802047c11 */ /* 0x000fc6000f8008ff */
[----:B------:R-:W-:-:S05]  /*fc50*/  IMAD.IADD R3, R3, 0x1, R11 ;  /* 0x0000000103037824 */ /* 0x000fca00078e020b */
[----:B------:R-:W-:Y:S02]  /*fc60*/  LEA.HI.X R8, R2, UR9, R3, 0x1, P0 ;  /* 0x0000000902087c11 */ /* 0x000fe400080f0c03 */
[----:B------:R-:W-:Y:S01]  /*fc70*/  ISETP.GE.AND P0, PT, R21, UR4, PT ;  /* 0x0000000415007c0c */ /* 0x000fe2000bf06270 */
[----:B------:R-:W-:-:S03]  /*fc80*/  UMOV UR4, 0xffffffff ;  /* 0xffffffff00047882 */ /* 0x000fc60000000000 */
[----:B------:R-:W-:Y:S09]  /*fc90*/  BRA.DIV UR4, `(.L_x_13545) ;  /* 0x0000002a04b47947 */ /* 0x000ff2000b800000 */
[----:B------:R-:W0:Y:S01]  /*fca0*/  S2R R2, SR_TID.X ;  /* 0x0000000000027919 */ /* 0x000e220000002100 */
[----:B------:R-:W-:Y:S02]  /*fcb0*/  ULDC UR4, c[0x0][0x288] ;  /* 0x0000a20000047ab9 */ /* 0x000fe40000000800 */
[----:B------:R-:W-:Y:S01]  /*fcc0*/  IMAD R7, R7, UR4, RZ ;  /* 0x0000000407077c24 */ /* 0x000fe2000f8e02ff */
[----:B------:R-:W1:Y:S04]  /*fcd0*/  SHFL.IDX PT, R14, R0, RZ, 0x181f ;  /* 0x00181fff000e7589 */ /* 0x000e6800000e0000 */
[----:B------:R-:W-:Y:S04]  /*fce0*/  SHFL.IDX PT, R9, R5, 0x2, 0x181f ;  /* 0x00581f0005097f89 */ /* 0x000fe800000e0000 */
[----:B------:R-:W-:Y:S01]  /*fcf0*/  SHFL.IDX PT, R20, R0, 0x7, 0x181f ;  /* 0x00f81f0000147f89 */ /* 0x000fe200000e0000 */
[----:B0-----:R-:W-:-:S04]  /*fd00*/  LOP3.LUT R2, R2, 0x7f, RZ, 0xc0, !PT ;  /* 0x0000007f02027812 */ /* 0x001fc800078ec0ff */
[----:B------:R-:W-:Y:S02]  /*fd10*/  SHF.R.U32.HI R3, RZ, 0x3, R2 ;  /* 0x00000003ff037819 */ /* 0x000fe40000011602 */
[----:B------:R-:W0:Y:S03]  /*fd20*/  SHFL.IDX PT, R2, R5, RZ, 0x181f ;  /* 0x00181fff05027589 */ /* 0x000e2600000e0000 */
[----:B------:R-:W-:-:S04]  /*fd30*/  VIADD R6, R3, UR41 ;  /* 0x0000002903067c36 */ /* 0x000fc80008000000 */
[C---:B------:R-:W-:Y:S01]  /*fd40*/  VIADD R10, R6.reuse, 0x10 ;  /* 0x00000010060a7836 */ /* 0x040fe20000000000 */
[C---:B------:R-:W-:Y:S01]  /*fd50*/  ISETP.GE.AND P1, PT, R6.reuse, R7, PT ;  /* 0x000000070600720c */ /* 0x040fe20003f26270 */
[----:B------:R-:W-:-:S03]  /*fd60*/  VIADD R12, R6, 0x20 ;  /* 0x00000020060c7836 */ /* 0x000fc60000000000 */
[----:B------:R-:W-:Y:S02]  /*fd70*/  ISETP.GE.AND P3, PT, R10, R7, PT ;  /* 0x000000070a00720c */ /* 0x000fe40003f66270 */
[----:B------:R-:W2:Y:S07]  /*fd80*/  SHFL.IDX PT, R10, R0, 0x1, 0x181f ;  /* 0x00381f00000a7f89 */ /* 0x000eae00000e0000 */
[----:B-1----:R-:W-:-:S05]  /*fd90*/  @!P1 LEA R14, P2, R21, R14, 0x1 ;  /* 0x0000000e150e9211 */ /* 0x002fca00078408ff */
[----:B0-----:R-:W-:Y:S02]  /*fda0*/  @!P1 IMAD.X R3, RZ, RZ, R2, P2 ;  /* 0x000000ffff039224 */ /* 0x001fe400010e0602 */
[----:B------:R-:W-:Y:S02]  /*fdb0*/  @!P1 IMAD.MOV.U32 R2, RZ, RZ, R14 ;  /* 0x000000ffff029224 */ /* 0x000fe400078e000e */
[----:B------:R-:W-:Y:S04]  /*fdc0*/  SHFL.IDX PT, R14, R0, 0x2, 0x181f ;  /* 0x00581f00000e7f89 */ /* 0x000fe800000e0000 */
[----:B------:R0:W-:Y:S01]  /*fdd0*/  @!P1 LDGSTS.E.BYPASS.LTC128B.128 [R26+0x8400], desc[UR48][R2.64], !P0 ;  /* 0x08400000021a9fae */ /* 0x0001e2000c101d70 */
[----:B------:R-:W-:Y:S01]  /*fde0*/  ISETP.GE.AND P1, PT, R12, R7, PT ;  /* 0x000000070c00720c */ /* 0x000fe20003f26270 */
[----:B------:R-:W-:Y:S01]  /*fdf0*/  VIADD R12, R6, 0x40 ;  /* 0x00000040060c7836 */ /* 0x000fe20000000000 */
[----:B--2---:R-:W-:Y:S01]  /*fe00*/  @!P3 LEA R10, P2, R21, R10, 0x1 ;  /* 0x0000000a150ab211 */ /* 0x004fe200078408ff */
[----:B0-----:R-:W0:Y:S04]  /*fe10*/  SHFL.IDX PT, R2, R5, 0x1, 0x181f ;  /* 0x00381f0005027f89 */ /* 0x001e2800000e0000 */
[----:B0-----:R-:W-:-:S02]  /*fe20*/  @!P3 IMAD.X R3, RZ, RZ, R2, P2 ;  /* 0x000000ffff03b224 */ /* 0x001fc400010e0602 */
[----:B------:R-:W-:Y:S02]  /*fe30*/  @!P3 IMAD.MOV.U32 R2, RZ, RZ, R10 ;  /* 0x000000ffff02b224 */ /* 0x000fe400078e000a */
[----:B------:R-:W-:-:S03]  /*fe40*/  VIADD R10, R6, 0x30 ;  /* 0x00000030060a7836 */ /* 0x000fc60000000000 */
[----:B------:R0:W-:Y:S02]  /*fe50*/  @!P3 LDGSTS.E.BYPASS.LTC128B.128 [R26+0x8c00], desc[UR48][R2.64], !P0 ;  /* 0x08c00000021abfae */ /* 0x0001e4000c101d70 */
[----:B------:R-:W-:Y:S02]  /*fe60*/  ISETP.GE.AND P3, PT, R10, R7, PT ;  /* 0x000000070a00720c */ /* 0x000fe40003f66270 */
[----:B------:R-:W1:Y:S01]  /*fe70*/  SHFL.IDX PT, R10, R0, 0x3, 0x181f ;  /* 0x00781f00000a7f89 */ /* 0x000e6200000e0000 */
[----:B0-----:R-:W-:-:S03]  /*fe80*/  @!P1 LEA R2, P2, R21, R14, 0x1 ;  /* 0x0000000e15029211 */ /* 0x001fc600078408ff */
[----:B------:R-:W-:Y:S02]  /*fe90*/  SHFL.IDX PT, R14, R0, 0x4, 0x181f ;  /* 0x00981f00000e7f89 */ /* 0x000fe400000e0000 */
[----:B------:R-:W-:Y:S02]  /*fea0*/  @!P1 IMAD.X R3, RZ, RZ, R9, P2 ;  /* 0x000000ffff039224 */ /* 0x000fe400010e0609 */
[----:B------:R-:W-:Y:S04]  /*feb0*/  SHFL.IDX PT, R9, R5, 0x4, 0x181f ;  /* 0x00981f0005097f89 */ /* 0x000fe800000e0000 */
[----:B------:R0:W-:Y:S01]  /*fec0*/  @!P1 LDGSTS.E.BYPASS.LTC128B.128 [R26+0x9400], desc[UR48][R2.64], !P0 ;  /* 0x09400000021a9fae */ /* 0x0001e2000c101d70 */
[----:B------:R-:W-:Y:S01]  /*fed0*/  ISETP.GE.AND P1, PT, R12, R7, PT ;  /* 0x000000070c00720c */ /* 0x000fe20003f26270 */
[----:B------:R-:W-:Y:S01]  /*fee0*/  VIADD R12, R6, 0x60 ;  /* 0x00000060060c7836 */ /* 0x000fe20000000000 */
[----:B-1----:R-:W-:Y:S01]  /*fef0*/  @!P3 LEA R10, P2, R21, R10, 0x1 ;  /* 0x0000000a150ab211 */ /* 0x002fe200078408ff */
        /* <DEDUP_REMOVED lines=8> */
[----:B------:R0:W-:Y:S02]  /*ff80*/  SHFL.IDX PT, R14, R0, 0x6, 0x181f ;  /* 0x00d81f00000e7f89 */ /* 0x0001e400000e0000 */
[----:B------:R-:W-:Y:S02]  /*ff90*/  @!P1 IMAD.X R3, RZ, RZ, R9, P2 ;  /* 0x000000ffff039224 */ /* 0x000fe400010e0609 */
[----:B------:R-:W-:Y:S01]  /*ffa0*/  SHFL.IDX PT, R9, R5, 0x6, 0x181f ;  /* 0x00d81f0005097f89 */ /* 0x000fe200000e0000 */
[----:B0-----:R-:W-:-:S03]  /*ffb0*/  VIADD R0, R6, 0x90 ;  /* 0x0000009006007836 */ /* 0x001fc60000000000 */
[----:B------:R0:W-:Y:S01]  /*ffc0*/  @!P1 LDGSTS.E.BYPASS.LTC128B.128 [R26+0xa400], desc[UR48][R2.64], !P0 ;  /* 0x0a400000021a9fae */ /* 0x0001e2000c101d70 */
[----:B------:R-:W-:Y:S01]  /*ffd0*/  ISETP.GE.AND P1, PT, R12, R7, PT ;  /* 0x000000070c00720c */ /* 0x000fe20003f26270 */
[----:B------:R-:W-:Y:S01]  /*ffe0*/  VIADD R12, R6, 0x70 ;  /* 0x00000070060c7836 */ /* 0x000fe20000000000 */
[----:B-1----:R-:W-:Y:S01]  /*fff0*/  @!P3 LEA R10, P2, R21, R10, 0x1 ;  /* 0x0000000a150ab211 */ /* 0x002fe200078408ff */
[----:B0-----:R-:W0:Y:S04]  /*10000*/  SHFL.IDX PT, R2, R5, 0x5, 0x181f ;  /* 0x00b81f0005027f89 */ /* 0x001e2800000e0000 */
[----:B0-----:R-:W-:Y:S02]  /*10010*/  @!P3 IMAD.X R3, RZ, RZ, R2, P2 ;  /* 0x000000ffff03b224 */ /* 0x001fe400010e0602 */
[----:B------:R-:W-:-:S02]  /*10020*/  @!P3 IMAD.MOV.U32 R2, RZ, RZ, R10 ;  /* 0x000000ffff02b224 */ /* 0x000fc400078e000a */
[----:B------:R-:W0:Y:S04]  /*10030*/  SHFL.IDX PT, R10, R5, 0x7, 0x181f ;  /* 0x00f81f00050a7f89 */ /* 0x000e2800000e0000 */
[----:B------:R1:W-:Y:S01]  /*10040*/  @!P3 LDGSTS.E.BYPASS.LTC128B.128 [R26+0xac00], desc[UR48][R2.64], !P0 ;  /* 0x0ac00000021abfae */ /* 0x0003e2000c101d70 */
[----:B------:R-:W-:Y:S01]  /*10050*/  ISETP.GE.AND P3, PT, R12, R7, PT ;  /* 0x000000070c00720c */ /* 0x000fe20003f66270 */
[----:B------:R-:W-:Y:S02]  /*10060*/  VIADD R12, R6, 0x80 ;  /* 0x00000080060c7836 */ /* 0x000fe40000000000 */
[----:B------:R-:W-:Y:S01]  /*10070*/  SHFL.IDX PT, R5, R8, 0x1, 0x181f ;  /* 0x00381f0008057f89 */ /* 0x000fe200000e0000 */
[----:B-1----:R-:W-:-:S03]  /*10080*/  @!P1 LEA R2, P2, R21, R14, 0x1 ;  /* 0x0000000e15029211 */ /* 0x002fc600078408ff */
[----:B------:R-:W1:Y:S02]  /*10090*/  SHFL.IDX PT, R14, R4, RZ, 0x181f ;  /* 0x00181fff040e7589 */ /* 0x000e6400000e0000 */
[----:B------:R-:W-:Y:S02]  /*100a0*/  @!P1 IMAD.X R3, RZ, RZ, R9, P2 ;  /* 0x000000ffff039224 */ /* 0x000fe400010e0609 */
[----:B------:R-:W2:Y:S04]  /*100b0*/  SHFL.IDX PT, R9, R8, RZ, 0x181f ;  /* 0x00181fff08097589 */ /* 0x000ea800000e0000 */
[----:B------:R3:W-:Y:S01]  /*100c0*/  @!P1 LDGSTS.E.BYPASS.LTC128B.128 [R26+0xb400], desc[UR48][R2.64], !P0 ;  /* 0x0b400000021a9fae */ /* 0x0007e2000c101d70 */
[----:B------:R-:W-:Y:S02]  /*100d0*/  ISETP.GE.AND P1, PT, R12, R7, PT ;  /* 0x000000070c00720c */ /* 0x000fe40003f26270 */
[----:B---3--:R-:W-:-:S05]  /*100e0*/  @!P3 LEA R2, P2, R21, R20, 0x1 ;  /* 0x000000141502b211 */ /* 0x008fca00078408ff */
[----:B0-----:R-:W-:Y:S02]  /*100f0*/  @!P3 IMAD.X R3, RZ, RZ, R10, P2 ;  /* 0x000000ffff03b224 */ /* 0x001fe400010e060a */
[----:B------:R-:W-:-:S03]  /*10100*/  VIADD R10, R6, 0xa0 ;  /* 0x000000a0060a7836 */ /* 0x000fc60000000000 */
[----:B------:R1:W-:Y:S01]  /*10110*/  @!P3 LDGSTS.E.BYPASS.LTC128B.128 [R26+0xbc00], desc[UR48][R2.64], !P0 ;  /* 0x0bc00000021abfae */ /* 0x0003e2000c101d70 */
[----:B------:R-:W-:-:S03]  /*10120*/  ISETP.GE.AND P3, PT, R0, R7, PT ;  /* 0x000000070000720c */ /* 0x000fc60003f66270 */
[----:B------:R-:W-:Y:S04]  /*10130*/  SHFL.IDX PT, R0, R8, 0x2, 0x181f ;  /* 0x00581f0008007f89 */ /* 0x000fe800000e0000 */
[----:B------:R-:W-:Y:S01]  /*10140*/  SHFL.IDX PT, R8, R8, 0x3, 0x181f ;  /* 0x00781f0008087f89 */ /* 0x000fe200000e0000 */
[----:B-1----:R-:W-:-:S03]  /*10150*/  @!P1 LEA R2, P2, R21, R14, 0x1 ;  /* 0x0000000e15029211 */ /* 0x002fc600078408ff */
[----:B------:R-:W-:Y:S02]  /*10160*/  SHFL.IDX PT, R14, R4, 0x2, 0x181f ;  /* 0x00581f00040e7f89 */ /* 0x000fe400000e0000 */
[----:B--2---:R-:W-:Y:S02]  /*10170*/  @!P1 IMAD.X R3, RZ, RZ, R9, P2 ;  /* 0x000000ffff039224 */ /* 0x004fe400010e0609 */
[----:B------:R-:W0:Y:S04]  /*10180*/  SHFL.IDX PT, R9, R4, 0x1, 0x181f ;  /* 0x00381f0004097f89 */ /* 0x000e2800000e0000 */
[----:B------:R0:W-:Y:S01]  /*10190*/  @!P1 LDGSTS.E.BYPASS.LTC128B.128 [R26+0xc400], desc[UR48][R2.64], !P0 ;  /* 0x0c400000021a9fae */ /* 0x0001e2000c101d70 */
[----:B------:R-:W-:Y:S02]  /*101a0*/  ISETP.GE.AND P1, PT, R10, R7, PT ;  /* 0x000000070a00720c */ /* 0x000fe40003f26270 */
[----:B0-----:R-:W-:-:S05]  /*101b0*/  @!P3 LEA R2, P2, R21, R9, 0x1 ;  /* 0x000000091502b211 */ /* 0x001fca00078408ff */
[----:B------:R-:W-:-:S05]  /*101c0*/  @!P3 IMAD.X R3, RZ, RZ, R5, P2 ;  /* 0x000000ffff03b224 */ /* 0x000fca00010e0605 */
[----:B------:R0:W-:Y:S02]  /*101d0*/  @!P3 LDGSTS.E.BYPASS.LTC128B.128 [R26+0xcc00], desc[UR48][R2.64], !P0 ;  /* 0x0cc00000021abfae */ /* 0x0001e4000c101d70 */
[----:B0-----:R-:W-:Y:S02]  /*101e0*/  @!P1 LEA R2, P2, R21, R14, 0x1 ;  /* 0x0000000e15029211 */ /* 0x001fe400078408ff */
[----:B------:R0:W1:Y:S03]  /*101f0*/  SHFL.IDX PT, R14, R4, 0x3, 0x181f ;  /* 0x00781f00040e7f89 */ /* 0x00006600000e0000 */
[----:B------:R-:W-:-:S05]  /*10200*/  @!P1 IMAD.X R3, RZ, RZ, R0, P2 ;  /* 0x000000ffff039224 */ /* 0x000fca00010e0600 */
[----:B------:R0:W-:Y:S03]  /*10210*/  @!P1 LDGSTS.E.BYPASS.LTC128B.128 [R26+0xd400], desc[UR48][R2.64], !P0 ;  /* 0x0d400000021a9fae */ /* 0x0001e6000c101d70 */
.L_x_13648:
        /* <DEDUP_REMOVED lines=9> */
[----:B------:R-:W-:Y:S01]  /*102b0*/  PLOP3.LUT P0, PT, PT, PT, PT, 0x80, 0x0 ;  /* 0x000000000000781c */ /* 0x000fe20003f0f070 */
[----:B------:R-:W-:-:S12]  /*102c0*/  NOP ;  /* 0x0000000000007918 */ /* 0x000fd80000000000 */
.L_x_13546:
        /* <DEDUP_REMOVED lines=16> */
.L_x_13649:
[----:B------:R-:W-:Y:S05]  /*103d0*/  BSYNC B0 ;  /* 0x0000000000007941 */ /* 0x000fea0003800000 */
.L_x_13547:
        /* <DEDUP_REMOVED lines=41> */
.L_x_13553:
        /* <DEDUP_REMOVED lines=8> */
.L_x_13650:
[----:B------:R-:W-:Y:S05]  /*106f0*/  BSYNC B1 ;  /* 0x0000000000017941 */ /* 0x000fea0003800000 */
.L_x_13554:
[----:B------:R-:W-:Y:S04]  /*10700*/  BSSY B1, `(.L_x_13556) ;  /* 0x0000007000017945 */ /* 0x000fe80003800000 */
[----:B------:R-:W-:Y:S05]  /*10710*/  @P1 BRA `(.L_x_13557) ;  /* 0x0000000000141947 */ /* 0x000fea0003800000 */
[----:B------:R-:W-:Y:S01]  /*10720*/  ISETP.NE.AND P0, PT, R28, RZ, PT ;  /* 0x000000ff1c00720c */ /* 0x000fe20003f05270 */
[----:B0-----:R-:W-:-:S04]  /*10730*/  IMAD.MOV.U32 R2, RZ, RZ, 0x4000 ;  /* 0x00004000ff027424 */ /* 0x001fc800078e00ff */
[----:B------:R1:W-:Y:S08]  /*10740*/  SYNCS.ARRIVE.TRANS64 RZ, [R3+URZ+0x16830], R2 ;  /* 0x0168300203ff79a7 */ /* 0x0003f0000800003f */
[----:B------:R-:W-:Y:S05]  /*10750*/  @!P0 BRA `(.L_x_13557) ;  /* 0x0000000000048947 */ /* 0x000fea0003800000 */
[----:B------:R-:W-:Y:S01]  /*10760*/  BPT.TRAP 0x1 ;  /* 0x000000040000795c */ /* 0x000fe20000300000 */
.L_x_13557:
[----:B------:R-:W-:Y:S05]  /*10770*/  BSYNC B1 ;  /* 0x0000000000017941 */ /* 0x000fea0003800000 */
.L_x_13556:
[----:B------:R-:W-:Y:S01]  /*10780*/  IMAD.MOV.U32 R10, RZ, RZ, RZ ;  /* 0x000000ffff0a7224 */ /* 0x000fe200078e00ff */
[----:B------:R-:W-:Y:S01]  /*10790*/  UIADD3 UR4, UP0, UR46, 0x370, URZ ;  /* 0x000003702e047890 */ /* 0x000fe2000ff1e03f */
[----:B01----:R-:W-:Y:S01]  /*107a0*/  IMAD R2, R8, 0x4000, R17 ;  /* 0x0000400008027824 */ /* 0x003fe200078e0211 */
[----:B------:R-:W-:Y:S01]  /*107b0*/  PLOP3.LUT P0, PT, PT, PT, PT, 0x80, 0x0 ;  /* 0x000000000000781c */ /* 0x000fe20003f0f070 */
[----:B------:R-:W-:Y:S01]  /*107c0*/  VIADD R3, R3, 0x16830 ;  /* 0x0001683003037836 */ /* 0x000fe20000000000 */
[----:B------:R-:W-:Y:S01]  /*107d0*/  R2UR UR10, R10 ;  /* 0x000000000a0a72ca */ /* 0x000fe200000e0000 */
[----:B------:R-:W-:Y:S01]  /*107e0*/  VIADD R2, R2, 0xe400 ;  /* 0x0000e40002027836 */ /* 0x000fe20000000000 */
[----:B------:R-:W-:Y:S01]  /*107f0*/  UIADD3.X UR5, URZ, UR47, URZ, UP0, !UPT ;  /* 0x0000002f3f057290 */ /* 0x000fe200087fe43f */
[----:B------:R-:W-:Y:S01]  /*10800*/  IMAD.SHL.U32 R5, R6, 0x80, RZ ;  /* 0x0000008006057824 */ /* 0x000fe200078e00ff */
[----:B------:R-:W-:Y:S01]  /*10810*/  UMOV UR6, 0x0 ;  /* 0x0000000000067882 */ /* 0x000fe20000000000 */
[----:B------:R-:W-:-:S10]  /*10820*/  UMOV UR7, 0x14f00000 ;  /* 0x14f0000000077882 */ /* 0x000fd40000000000 */
.L_x_13558:
        /* <DEDUP_REMOVED lines=15> */
.L_x_13651:
[----:B------:R-:W-:Y:S05]  /*10920*/  BSYNC B1 ;  /* 0x0000000000017941 */ /* 0x000fea0003800000 */
.L_x_13559:
        /* <DEDUP_REMOVED lines=10> */
.L_x_13562:
[----:B------:R-:W-:Y:S05]  /*109d0*/  BSYNC B1 ;  /* 0x0000000000017941 */ /* 0x000fea0003800000 */
.L_x_13561:
[----:B------:R-:W-:Y:S01]  /*109e0*/  R2UR UR10, R10 ;  /* 0x000000000a0a72ca */ /* 0x000fe200000e0000 */
[----:B------:R-:W-:Y:S01]  /*109f0*/  UIADD3 UR4, UP0, UR46, 0x470, URZ ;  /* 0x000004702e047890 */ /* 0x000fe2000ff1e03f */
[----:B------:R-:W-:Y:S01]  /*10a00*/  R2UR UR6, R2 ;  /* 0x00000000020672ca */ /* 0x000fe200000e0000 */
[C-C-:B------:R-:W-:Y:S01]  /*10a10*/  IMAD R2, R16.reuse, 0x8, R17.reuse ;  /* 0x0000000810027824 */ /* 0x140fe200078e0211 */
[----:B------:R-:W-:Y:S01]  /*10a20*/  R2UR UR7, R3 ;  /* 0x00000000030772ca */ /* 0x000fe200000e0000 */
[----:B------:R-:W-:Y:S01]  /*10a30*/  IMAD R3, R16, 0x4000, R17 ;  /* 0x0000400010037824 */ /* 0x000fe200078e0211 */
[----:B------:R-:W-:Y:S01]  /*10a40*/  PLOP3.LUT P0, PT, PT, PT, PT, 0x80, 0x0 ;  /* 0x000000000000781c */ /* 0x000fe20003f0f070 */
[----:B0-----:R-:W-:Y:S01]  /*10a50*/  IMAD.SHL.U32 R5, R19, 0x80, RZ ;  /* 0x0000008013057824 */ /* 0x001fe200078e00ff */
[----:B------:R-:W-:Y:S01]  /*10a60*/  UIADD3.X UR5, URZ, UR47, URZ, UP0, !UPT ;  /* 0x0000002f3f057290 */ /* 0x000fe200087fe43f */
[----:B------:R-:W-:Y:S02]  /*10a70*/  VIADD R3, R3, 0x400 ;  /* 0x0000040003037836 */ /* 0x000fe40000000000 */
[----:B------:R-:W-:-:S09]  /*10a80*/  VIADD R2, R2, 0x16850 ;  /* 0x0001685002027836 */ /* 0x000fd20000000000 */
.L_x_13563:
        /* <DEDUP_REMOVED lines=12> */
.L_x_13552:
[----:B------:R-:W-:Y:S05]  /*10b50*/  BSYNC B0 ;  /* 0x0000000000007941 */ /* 0x000fea0003800000 */
.L_x_13551:
[----:B------:R-:W-:Y:S01]  /*10b60*/  UIADD3 UR4, UR40, -0x3, URZ ;  /* 0xfffffffd28047890 */ /* 0x000fe2000fffe03f */
[----:B------:R-:W-:Y:S02]  /*10b70*/  IMAD.MOV.U32 R16, RZ, RZ, R8 ;  /* 0x000000ffff107224 */ /* 0x000fe400078e0008 */
[----:B------:R-:W-:-:S03]  /*10b80*/  IMAD.MOV.U32 R24, RZ, RZ, R9 ;  /* 0x000000ffff187224 */ /* 0x000fc600078e0009 */
[----:B------:R-:W-:-:S07]  /*10b90*/  IMAD.U32 R6, RZ, RZ, UR4 ;  /* 0x00000004ff067e24 */ /* 0x000fce000f8e00ff */
.L_x_13550:
[----:B------:R-:W-:Y:S01]  /*10ba0*/  ULOP3.LUT UR4, URZ, UR40, URZ, 0x33, !UPT ;  /* 0x000000283f047292 */ /* 0x000fe2000f8e333f */
[----:B------:R-:W-:Y:S01]  /*10bb0*/  VIADD R7, R7, 0xfffffffe ;  /* 0xfffffffe07077836 */ /* 0x000fe20000000000 */
[----:B------:R-:W-:Y:S04]  /*10bc0*/  BSSY B0, `(.L_x_13549) ;  /* 0x00000df000007945 */ /* 0x000fe80003800000 */
[----:B------:R-:W-:-:S13]  /*10bd0*/  ISETP.NE.AND P0, PT, R7, UR4, PT ;  /* 0x0000000407007c0c */ /* 0x000fda000bf05270 */
[----:B------:R-:W-:Y:S05]  /*10be0*/  @!P0 BRA `(.L_x_13564) ;  /* 0x0000000c00708947 */ /* 0x000fea0003800000 */
[----:B------:R-:W-:-:S07]  /*10bf0*/  IMAD.MOV.U32 R4, RZ, RZ, R18 ;  /* 0x000000ffff047224 */ /* 0x000fce00078e0012 */
.L_x_13591:
        /* <DEDUP_REMOVED lines=13> */
[----:B------:R-:W-:Y:S01]  /*10cd0*/  IMAD.MOV.U32 R10, RZ, RZ, R6 ;  /* 0x000000ffff0a7224 */ /* 0x000fe200078e0006 */
[----:B------:R-:W-:Y:S02]  /*10ce0*/  ULDC.64 UR4, c[0x0][0x428] ;  /* 0x00010a0000047ab9 */ /* 0x000fe40000000a00 */
[----:B------:R-:W-:-:S04]  /*10cf0*/  IMAD R5, R25, UR4, RZ ;  /* 0x0000000419057c24 */ /* 0x000fc8000f8e02ff */
[----:B------:R-:W-:Y:S01]  /*10d00*/  IMAD R5, R22, UR5, R5 ;  /* 0x0000000516057c24 */ /* 0x000fe2000f8e0205 */
[----:B0-----:R-:W-:-:S13]  /*10d10*/  ISETP.NE.AND P0, PT, R9, 0x1, PT ;  /* 0x000000010900780c */ /* 0x001fda0003f05270 */
[----:B------:R-:W0:Y:S02]  /*10d20*/  @P0 LDC.64 R2, c[0x0][0x440] ;  /* 0x00011000ff020b82 */ /* 0x000e240000000a00 */
[----:B0-----:R-:W-:-:S05]  /*10d30*/  @P0 IMAD.HI.U32 R2, R6, R2, RZ ;  /* 0x0000000206020227 */ /* 0x001fca00078e00ff */
[----:B------:R-:W-:-:S04]  /*10d40*/  @P0 SHF.R.U32.HI R10, RZ, R3, R2 ;  /* 0x00000003ff0a0219 */ /* 0x000fc80000011602 */
[--C-:B------:R-:W-:Y:S01]  /*10d50*/  SHF.R.S32.HI R3, RZ, 0x1f, R10.reuse ;  /* 0x0000001fff037819 */ /* 0x100fe2000001140a */
[----:B------:R-:W-:-:S04]  /*10d60*/  IMAD.MOV.U32 R2, RZ, RZ, R10 ;  /* 0x000000ffff027224 */ /* 0x000fc800078e000a */
[----:B------:R-:W-:Y:S01]  /*10d70*/  IMAD.WIDE.U32 R2, R22, UR4, R2 ;  /* 0x0000000416027c25 */ /* 0x000fe2000f8e0002 */
[----:B------:R-:W-:-:S03]  /*10d80*/  ULDC.64 UR4, c[0x0][0x418] ;  /* 0x0001060000047ab9 */ /* 0x000fc60000000a00 */
[----:B------:R-:W-:Y:S01]  /*10d90*/  IMAD.IADD R3, R5, 0x1, R3 ;  /* 0x0000000105037824 */ /* 0x000fe200078e0203 */
[----:B------:R-:W-:-:S04]  /*10da0*/  LEA R4, P0, R2, UR4, 0x2 ;  /* 0x0000000402047c11 */ /* 0x000fc8000f8010ff */
[----:B------:R-:W-:-:S05]  /*10db0*/  LEA.HI.X R5, R2, UR5, R3, 0x2, P0 ;  /* 0x0000000502057c11 */ /* 0x000fca00080f1403 */
[----:B------:R0:W5:Y:S01]  /*10dc0*/  LDG.E R4, desc[UR48][R4.64] ;  /* 0x0000003004047981 */ /* 0x000162000c1e1900 */
[----:B------:R-:W-:-:S04]  /*10dd0*/  IMAD.MOV R2, RZ, RZ, -R10 ;  /* 0x000000ffff027224 */ /* 0x000fc800078e0a0a */
[----:B------:R-:W-:-:S07]  /*10de0*/  IMAD R9, R9, R2, R6 ;  /* 0x0000000209097224 */ /* 0x000fce00078e0206 */
.L_x_13567:
        /* <DEDUP_REMOVED lines=8> */
.L_x_13652:
[----:B------:R-:W-:Y:S05]  /*10e70*/  BSYNC B2 ;  /* 0x0000000000027941 */ /* 0x000fea0003800000 */
.L_x_13568:
[----:B------:R-:W-:Y:S04]  /*10e80*/  BSSY B2, `(.L_x_13570) ;  /* 0x0000007000027945 */ /* 0x000fe80003800000 */
[----:B------:R-:W-:Y:S05]  /*10e90*/  @P1 BRA `(.L_x_13571) ;  /* 0x0000000000141947 */ /* 0x000fea0003800000 */
[----:B------:R-:W-:Y:S01]  /*10ea0*/  ISETP.NE.AND P0, PT, R28, RZ, PT ;  /* 0x000000ff1c00720c */ /* 0x000fe20003f05270 */
[----:B0-----:R-:W-:-:S04]  /*10eb0*/  IMAD.MOV.U32 R2, RZ, RZ, 0x4000 ;  /* 0x00004000ff027424 */ /* 0x001fc800078e00ff */
[----:B------:R1:W-:Y:S08]  /*10ec0*/  SYNCS.ARRIVE.TRANS64 RZ, [R3+URZ+0x16830], R2 ;  /* 0x0168300203ff79a7 */ /* 0x0003f0000800003f */
[----:B------:R-:W-:Y:S05]  /*10ed0*/  @!P0 BRA `(.L_x_13571) ;  /* 0x0000000000048947 */ /* 0x000fea0003800000 */
[----:B------:R-:W-:Y:S01]  /*10ee0*/  BPT.TRAP 0x1 ;  /* 0x000000040000795c */ /* 0x000fe20000300000 */
.L_x_13571:
[----:B------:R-:W-:Y:S05]  /*10ef0*/  BSYNC B2 ;  /* 0x0000000000027941 */ /* 0x000fea0003800000 */
.L_x_13570:
        /* <DEDUP_REMOVED lines=11> */
.L_x_13572:
        /* <DEDUP_REMOVED lines=15> */
.L_x_13653:
[----:B------:R-:W-:Y:S05]  /*110a0*/  BSYNC B2 ;  /* 0x0000000000027941 */ /* 0x000fea0003800000 */
.L_x_13573:
        /* <DEDUP_REMOVED lines=9> */
.L_x_13576:
[----:B------:R-:W-:Y:S05]  /*11140*/  BSYNC B2 ;  /* 0x0000000000027941 */ /* 0x000fea0003800000 */
.L_x_13575:
[----:B------:R-:W-:Y:S01]  /*11150*/  R2UR UR7, R3 ;  /* 0x00000000030772ca */ /* 0x000fe200000e0000 */
[----:B------:R-:W-:Y:S01]  /*11160*/  IMAD R16, R16, 0x4000, R17 ;  /* 0x0000400010107824 */ /* 0x000fe200078e0211 */
[----:B------:R-:W-:Y:S01]  /*11170*/  R2UR UR10, R10 ;  /* 0x000000000a0a72ca */ /* 0x000fe200000e0000 */
[----:B------:R-:W-:Y:S01]  /*11180*/  UIADD3 UR4, UP0, UR46, 0x470, URZ ;  /* 0x000004702e047890 */ /* 0x000fe2000ff1e03f */
[----:B------:R-:W-:Y:S01]  /*11190*/  R2UR UR6, R2 ;  /* 0x00000000020672ca */ /* 0x000fe200000e0000 */
[----:B------:R-:W-:Y:S01]  /*111a0*/  IMAD.SHL.U32 R2, R19, 0x80, RZ ;  /* 0x0000008013027824 */ /* 0x000fe200078e00ff */
[----:B------:R-:W-:Y:S01]  /*111b0*/  PLOP3.LUT P0, PT, PT, PT, PT, 0x80, 0x0 ;  /* 0x000000000000781c */ /* 0x000fe20003f0f070 */
[----:B01----:R-:W-:Y:S01]  /*111c0*/  VIADD R5, R5, 0x50 ;  /* 0x0000005005057836 */ /* 0x003fe20000000000 */
[----:B------:R-:W-:Y:S01]  /*111d0*/  UIADD3.X UR5, URZ, UR47, URZ, UP0, !UPT ;  /* 0x0000002f3f057290 */ /* 0x000fe200087fe43f */
[----:B------:R-:W-:-:S11]  /*111e0*/  VIADD R16, R16, 0x400 ;  /* 0x0000040010107836 */ /* 0x000fd60000000000 */
.L_x_13577:
        /* <DEDUP_REMOVED lines=12> */
.L_x_13566:
[----:B------:R-:W-:Y:S05]  /*112b0*/  BSYNC B1 ;  /* 0x0000000000017941 */ /* 0x000fea0003800000 */
.L_x_13565:
        /* <DEDUP_REMOVED lines=25> */
[----:B------:R-:W-:Y:S01]  /*11450*/  IMAD R10, R10, R4, R9 ;  /* 0x000000040a0a7224 */ /* 0x000fe200078e0209 */
[----:B------:R-:W-:Y:S01]  /*11460*/  LEA R4, P0, R2, UR4, 0x2 ;  /* 0x0000000402047c11 */ /* 0x000fe2000f8010ff */
[----:B------:R-:W-:-:S05]  /*11470*/  IMAD.IADD R5, R5, 0x1, R3 ;  /* 0x0000000105057824 */ /* 0x000fca00078e0203 */
[----:B------:R-:W-:-:S05]  /*11480*/  LEA.HI.X R5, R2, UR5, R5, 0x2, P0 ;  /* 0x0000000502057c11 */ /* 0x000fca00080f1405 */
[----:B------:R0:W5:Y:S02]  /*11490*/  LDG.E R4, desc[UR48][R4.64] ;  /* 0x0000003004047981 */ /* 0x000164000c1e1900 */
.L_x_13580:
[----:B------:R-:W0:Y:S01]  /*114a0*/  S2R R2, SR_TID.X ;  /* 0x0000000000027919 */ /* 0x000e220000002100 */
[----:B------:R-:W-:Y:S01]  /*114b0*/  SHF.L.U32 R3, R24, 0x1f, RZ ;  /* 0x0000001f18037819 */ /* 0x000fe200000006ff */
[----:B------:R-:W-:Y:S01]  /*114c0*/  BSSY B2, `(.L_x_13581) ;  /* 0x0000006000027945 */ /* 0x000fe20003800000 */
[----:B0-----:R-:W-:Y:S01]  /*114d0*/  LOP3.LUT R5, R2, 0x7f, RZ, 0xc0, !PT ;  /* 0x0000007f02057812 */ /* 0x001fe200078ec0ff */
[----:B------:R-:W-:-:S03]  /*114e0*/  IMAD R2, R16, 0x8, R17 ;  /* 0x0000000810027824 */ /* 0x000fc600078e0211 */
[----:B------:R-:W-:Y:S01]  /*114f0*/  ISETP.NE.AND P1, PT, R5, RZ, PT ;  /* 0x000000ff0500720c */ /* 0x000fe20003f25270 */
[----:B------:R-:W0:Y:S02]  /*11500*/  SYNCS.PHASECHK.TRANS64.TRYWAIT P0, [R2+URZ+0x16840], R3 ;  /* 0x01684003020075a7 */ /* 0x000e24000800017f */
[----:B0-----:R-:W-:Y:S10]  /*11510*/  @!P0 BRA `(.L_x_13582) ;  /* 0x0000002000788947 */ /* 0x001ff40003800000 */
.L_x_13654:
[----:B------:R-:W-:Y:S05]  /*11520*/  BSYNC B2 ;  /* 0x0000000000027941 */ /* 0x000fea0003800000 */
.L_x_13581:
[----:B------:R-:W-:Y:S04]  /*11530*/  BSSY B2, `(.L_x_13583) ;  /* 0x0000007000027945 */ /* 0x000fe80003800000 */
[----:B------:R-:W-:Y:S05]  /*11540*/  @P1 BRA `(.L_x_13584) ;  /* 0x0000000000141947 */ /* 0x000fea0003800000 */
[----:B------:R-:W-:Y:S01]  /*11550*/  ISETP.NE.AND P0, PT, R28, RZ, PT ;  /* 0x000000ff1c00720c */ /* 0x000fe20003f05270 */
[----:B0-----:R-:W-:-:S04]  /*11560*/  IMAD.MOV.U32 R3, RZ, RZ, 0x4000 ;  /* 0x00004000ff037424 */ /* 0x001fc800078e00ff */
[----:B------:R1:W-:Y:S08]  /*11570*/  SYNCS.ARRIVE.TRANS64 RZ, [R2+URZ+0x16830], R3 ;  /* 0x0168300302ff79a7 */ /* 0x0003f0000800003f */
[----:B------:R-:W-:Y:S05]  /*11580*/  @!P0 BRA `(.L_x_13584) ;  /* 0x0000000000048947 */ /* 0x000fea0003800000 */
[----:B------:R-:W-:Y:S01]  /*11590*/  BPT.TRAP 0x1 ;  /* 0x000000040000795c */ /* 0x000fe20000300000 */
.L_x_13584:
[----:B------:R-:W-:Y:S05]  /*115a0*/  BSYNC B2 ;  /* 0x0000000000027941 */ /* 0x000fea0003800000 */
.L_x_13583:
        /* <DEDUP_REMOVED lines=8> */
[----:B------:R-:W-:Y:S01]  /*11630*/  VIADD R2, R2, 0x30 ;  /* 0x0000003002027836 */ /* 0x000fe20000000000 */
[----:B------:R-:W-:Y:S01]  /*11640*/  UMOV UR6, 0x0 ;  /* 0x0000000000067882 */ /* 0x000fe20000000000 */
[----:B------:R-:W-:Y:S01]  /*11650*/  IMAD.SHL.U32 R5, R10, 0x80, RZ ;  /* 0x000000800a057824 */ /* 0x000fe200078e00ff */
[----:B------:R-:W-:-:S09]  /*11660*/  UMOV UR7, 0x14f00000 ;  /* 0x14f0000000077882 */ /* 0x000fd20000000000 */
.L_x_13585:
        /* <DEDUP_REMOVED lines=15> */
.L_x_13655:
[----:B------:R-:W-:Y:S05]  /*11760*/  BSYNC B2 ;  /* 0x0000000000027941 */ /* 0x000fea0003800000 */
.L_x_13586:
[----:B------:R-:W-:Y:S01]  /*11770*/  BSSY B2, `(.L_x_13588) ;  /* 0x0000009000027945 */ /* 0x000fe20003800000 */
[----:B------:R-:W-:Y:S02]  /*11780*/  IMAD.MOV.U32 R2, RZ, RZ, 0x0 ;  /* 0x00000000ff027424 */ /* 0x000fe400078e00ff */
[----:B------:R-:W-:Y:S01]  /*11790*/  IMAD.MOV.U32 R3, RZ, RZ, 0x14f00000 ;  /* 0x14f00000ff037424 */ /* 0x000fe200078e00ff */
[----:B------:R-:W-:Y:S06]  /*117a0*/  @P1 BRA `(.L_x_13589) ;  /* 0x0000000000141947 */ /* 0x000fec0003800000 */
[----:B------:R-:W-:Y:S01]  /*117b0*/  ISETP.NE.AND P0, PT, R28, RZ, PT ;  /* 0x000000ff1c00720c */ /* 0x000fe20003f05270 */
[----:B0-----:R-:W-:-:S04]  /*117c0*/  IMAD.MOV.U32 R8, RZ, RZ, 0x4000 ;  /* 0x00004000ff087424 */ /* 0x001fc800078e00ff */
[----:B------:R1:W-:Y:S08]  /*117d0*/  SYNCS.ARRIVE.TRANS64 RZ, [R5+URZ+0x50], R8 ;  /* 0x0000500805ff79a7 */ /* 0x0003f0000800003f */
[----:B------:R-:W-:Y:S05]  /*117e0*/  @!P0 BRA `(.L_x_13589) ;  /* 0x0000000000048947 */ /* 0x000fea0003800000 */
[----:B------:R-:W-:Y:S01]  /*117f0*/  BPT.TRAP 0x1 ;  /* 0x000000040000795c */ /* 0x000fe20000300000 */
.L_x_13589:
[----:B------:R-:W-:Y:S05]  /*11800*/  BSYNC B2 ;  /* 0x0000000000027941 */ /* 0x000fea0003800000 */
.L_x_13588:
[----:B------:R-:W-:Y:S01]  /*11810*/  R2UR UR10, R11 ;  /* 0x000000000b0a72ca */ /* 0x000fe200000e0000 */
[----:B------:R-:W-:Y:S01]  /*11820*/  UIADD3 UR4, UP0, UR46, 0x470, URZ ;  /* 0x000004702e047890 */ /* 0x000fe2000ff1e03f */
[----:B------:R-:W-:Y:S01]  /*11830*/  R2UR UR6, R2 ;  /* 0x00000000020672ca */ /* 0x000fe200000e0000 */
[----:B------:R-:W-:Y:S01]  /*11840*/  IMAD R2, R7, 0x4000, R17 ;  /* 0x0000400007027824 */ /* 0x000fe200078e0211 */
[----:B------:R-:W-:Y:S01]  /*11850*/  R2UR UR7, R3 ;  /* 0x00000000030772ca */ /* 0x000fe200000e0000 */
[----:B------:R-:W-:Y:S01]  /*11860*/  IMAD.SHL.U32 R3, R19, 0x80, RZ ;  /* 0x0000008013037824 */ /* 0x000fe200078e00ff */
[----:B------:R-:W-:Y:S01]  /*11870*/  PLOP3.LUT P0, PT, PT, PT, PT, 0x80, 0x0 ;  /* 0x000000000000781c */ /* 0x000fe20003f0f070 */
[----:B01----:R-:W-:Y:S01]  /*11880*/  VIADD R5, R5, 0x50 ;  /* 0x0000005005057836 */ /* 0x003fe20000000000 */
[----:B------:R-:W-:Y:S01]  /*11890*/  UIADD3.X UR5, URZ, UR47, URZ, UP0, !UPT ;  /* 0x0000002f3f057290 */ /* 0x000fe200087fe43f */
[----:B------:R-:W-:-:S11]  /*118a0*/  VIADD R2, R2, 0x400 ;  /* 0x0000040002027836 */ /* 0x000fd60000000000 */
.L_x_13590:
        /* <DEDUP_REMOVED lines=12> */
.L_x_13579:
[----:B------:R-:W-:Y:S05]  /*11970*/  BSYNC B1 ;  /* 0x0000000000017941 */ /* 0x000fea0003800000 */
.L_x_13578:
[----:B------:R-:W-:Y:S01]  /*11980*/  ISETP.GT.AND P0, PT, R9, UR39, PT ;  /* 0x0000002709007c0c */ /* 0x000fe2000bf04270 */
[----:B------:R-:W-:-:S12]  /*11990*/  VIADD R6, R6, 0xfffffffe ;  /* 0xfffffffe06067836 */ /* 0x000fd80000000000 */
[----:B------:R-:W-:Y:S05]  /*119a0*/  @P0 BRA `(.L_x_13591) ;  /* 0xfffffff000940947 */ /* 0x000fea000383ffff */
.L_x_13564:
[----:B------:R-:W-:Y:S05]  /*119b0*/  BSYNC B0 ;  /* 0x0000000000007941 */ /* 0x000fea0003800000 */
.L_x_13549:
        /* <DEDUP_REMOVED lines=17> */
.L_x_13593:
[----:B------:R-:W-:Y:S05]  /*11ad0*/  BSYNC B0 ;  /* 0x0000000000007941 */ /* 0x000fea0003800000 */
.L_x_13592:
        /* <DEDUP_REMOVED lines=9> */
.L_x_13656:
[----:B------:R-:W-:Y:S05]  /*11b70*/  BSYNC B1 ;  /* 0x0000000000017941 */ /* 0x000fea0003800000 */
.L_x_13596:
[----:B------:R-:W-:Y:S04]  /*11b80*/  BSSY B1, `(.L_x_13598) ;  /* 0x0000007000017945 */ /* 0x000fe80003800000 */
[----:B------:R-:W-:Y:S05]  /*11b90*/  @P2 BRA `(.L_x_13599) ;  /* 0x0000000000142947 */ /* 0x000fea0003800000 */
[----:B------:R-:W-:Y:S01]  /*11ba0*/  ISETP.NE.AND P0, PT, R28, RZ, PT ;  /* 0x000000ff1c00720c */ /* 0x000fe20003f05270 */
[----:B-1----:R-:W-:-:S04]  /*11bb0*/  IMAD.MOV.U32 R0, RZ, RZ, 0x4000 ;  /* 0x00004000ff007424 */ /* 0x002fc800078e00ff */
[----:B------:R2:W-:Y:S08]  /*11bc0*/  SYNCS.ARRIVE.TRANS64 RZ, [R3+URZ+0x16850], R0 ;  /* 0x0168500003ff79a7 */ /* 0x0005f0000800003f */
[----:B------:R-:W-:Y:S05]  /*11bd0*/  @!P0 BRA `(.L_x_13599) ;  /* 0x0000000000048947 */ /* 0x000fea0003800000 */
[----:B------:R-:W-:Y:S01]  /*11be0*/  BPT.TRAP 0x1 ;  /* 0x000000040000795c */ /* 0x000fe20000300000 */
.L_x_13599:
[----:B------:R-:W-:Y:S05]  /*11bf0*/  BSYNC B1 ;  /* 0x0000000000017941 */ /* 0x000fea0003800000 */
.L_x_13598:
[----:B-12---:R-:W-:Y:S01]  /*11c00*/  IMAD R0, R16, 0x4000, R17 ;  /* 0x0000400010007824 */ /* 0x006fe200078e0211 */
[----:B------:R-:W-:Y:S01]  /*11c10*/  UIADD3 UR4, UP0, UR46, 0x470, URZ ;  /* 0x000004702e047890 */ /* 0x000fe2000ff1e03f */
[----:B------:R-:W-:Y:S01]  /*11c20*/  PLOP3.LUT P0, PT, PT, PT, PT, 0x80, 0x0 ;  /* 0x000000000000781c */ /* 0x000fe20003f0f070 */
[----:B------:R-:W-:Y:S01]  /*11c30*/  IMAD.SHL.U32 R19, R19, 0x80, RZ ;  /* 0x0000008013137824 */ /* 0x000fe200078e00ff */
[----:B------:R-:W-:Y:S01]  /*11c40*/  UMOV UR6, 0x0 ;  /* 0x0000000000067882 */ /* 0x000fe20000000000 */
[----:B0-----:R-:W-:Y:S01]  /*11c50*/  VIADD R2, R3, 0x16850 ;  /* 0x0001685003027836 */ /* 0x001fe20000000000 */
[----:B------:R-:W-:Y:S01]  /*11c60*/  UIADD3.X UR5, URZ, UR47, URZ, UP0, !UPT ;  /* 0x0000002f3f057290 */ /* 0x000fe200087fe43f */
[----:B------:R-:W-:Y:S01]  /*11c70*/  VIADD R0, R0, 0x400 ;  /* 0x0000040000007836 */ /* 0x000fe20000000000 */
[----:B------:R-:W-:Y:S01]  /*11c80*/  UMOV UR7, 0x14f00000 ;  /* 0x14f0000000077882 */ /* 0x000fe20000000000 */
[----:B------:R-:W-:-:S09]  /*11c90*/  UMOV UR10, URZ ;  /* 0x0000003f000a7c82 */ /* 0x000fd20008000000 */
.L_x_13600:
        /* <DEDUP_REMOVED lines=10> */
.L_x_13595:
[----:B------:R-:W-:Y:S05]  /*11d40*/  BSYNC B0 ;  /* 0x0000000000007941 */ /* 0x000fea0003800000 */
.L_x_13594:
[----:B------:R-:W-:-:S05]  /*11d50*/  VIADD R16, R16, 0x1 ;  /* 0x0000000110107836 */ /* 0x000fca0000000000 */
[----:B------:R-:W-:-:S04]  /*11d60*/  ISETP.NE.AND P0, PT, R16, 0x2, PT ;  /* 0x000000021000780c */ /* 0x000fc80003f05270 */
[----:B------:R-:W-:Y:S02]  /*11d70*/  SEL R3, RZ, 0x1, P0 ;  /* 0x00000001ff037807 */ /* 0x000fe40000000000 */
[----:B------:R-:W-:Y:S02]  /*11d80*/  SEL R16, R16, RZ, P0 ;  /* 0x000000ff10107207 */ /* 0x000fe40000000000 */
[----:B------:R-:W-:-:S07]  /*11d90*/  LOP3.LUT R24, R24, R3, RZ, 0x3c, !PT ;  /* 0x0000000318187212 */ /* 0x000fce00078e3cff */
.L_x_13531:
[----:B------:R-:W-:Y:S05]  /*11da0*/  BSYNC B7 ;  /* 0x0000000000077941 */ /* 0x000fea0003800000 */
.L_x_13529:
        /* <DEDUP_REMOVED lines=11> */
.L_x_13601:
[----:B------:R-:W-:-:S03]  /*11e60*/  UMOV UR4, 0xffffffff ;  /* 0xffffffff00047882 */ /* 0x000fc60000000000 */
[----:B------:R-:W-:Y:S05]  /*11e70*/  BRA.DIV UR4, `(.L_x_13603) ;  /* 0x0000001a045c7947 */ /* 0x000fea000b800000 */
[----:B------:R1:W2:Y:S02]  /*11e80*/  SHFL.IDX PT, R14, R27, RZ, 0x1f ;  /* 0x00001fff1b0e7589 */ /* 0x0002a400000e0000 */
.L_x_13659:
        /* <DEDUP_REMOVED lines=8> */
.L_x_13602:
[----:B------:R-:W-:Y:S02]  /*11f10*/  ULDC UR4, c[0x0][0xc38] ;  /* 0x00030e0000047ab9 */ /* 0x000fe40000000800 */
[----:B-1----:R-:W-:-:S13]  /*11f20*/  ISETP.GE.AND P0, PT, R27, UR4, PT ;  /* 0x000000041b007c0c */ /* 0x002fda000bf06270 */
[----:B------:R-:W-:Y:S05]  /*11f30*/  @!P0 BRA `(.L_x_13604) ;  /* 0xffffffc400508947 */ /* 0x000fea000383ffff */
.L_x_13520:
        /* <DEDUP_REMOVED lines=11> */
.L_x_13660:
[----:B------:R-:W-:Y:S05]  /*11ff0*/  BSYNC B0 ;  /* 0x0000000000007941 */ /* 0x000fea0003800000 */
.L_x_13605:
[----:B------:R-:W-:-:S03]  /*12000*/  UMOV UR4, 0xffffffff ;  /* 0xffffffff00047882 */ /* 0x000fc60000000000 */
[----:B------:R-:W-:Y:S05]  /*12010*/  BRA.DIV UR4, `(.L_x_13607) ;  /* 0x0000001a04307947 */ /* 0x000fea000b800000 */
[----:B-1----:R-:W1:Y:S02]  /*12020*/  S2R R0, SR_TID.X ;  /* 0x0000000000007919 */ /* 0x002e640000002100 */
[----:B-1----:R-:W-:-:S04]  /*12030*/  SHF.R.U32.HI R0, RZ, 0x5, R0 ;  /* 0x00000005ff007819 */ /* 0x002fc80000011600 */
[----:B------:R-:W-:-:S05]  /*12040*/  LOP3.LUT R0, R0, 0x3, RZ, 0xc0, !PT ;  /* 0x0000000300007812 */ /* 0x000fca00078ec0ff */
[----:B------:R1:W2:Y:S02]  /*12050*/  SHFL.IDX PT, R14, R0, RZ, 0x1f ;  /* 0x00001fff000e7589 */ /* 0x0002a400000e0000 */
.L_x_13663:
[----:B--2---:R-:W-:Y:S01]  /*12060*/  ISETP.NE.AND P0, PT, R14, RZ, PT ;  /* 0x000000ff0e00720c */ /* 0x004fe20003f05270 */
[----:B------:R-:W-:-:S12]  /*12070*/  BSSY B0, `(.L_x_13608) ;  /* 0x0000024000007945 */ /* 0x000fd80003800000 */
[----:B------:R-:W-:Y:S05]  /*12080*/  @P0 BRA `(.L_x_13609) ;  /* 0x0000000000880947 */ /* 0x000fea0003800000 */
[----:B------:R-:W-:-:S03]  /*12090*/  UMOV UR4, 0xffffffff ;  /* 0xffffffff00047882 */ /* 0x000fc60000000000 */
[----:B------:R-:W-:Y:S05]  /*120a0*/  BRA.DIV UR4, `(.L_x_13610) ;  /* 0x0000001a04407947 */ /* 0x000fea000b800000 */
[----:B------:R-:W-:-:S13]  /*120b0*/  ELECT P6, URZ, PT ;  /* 0x00000000003f782f */ /* 0x000fda00038c0000 */
.L_x_13666:
[----:B------:R-:W-:Y:S05]  /*120c0*/  @!P6 BRA `(.L_x_13609) ;  /* 0x000000000078e947 */ /* 0x000fea0003800000 */
[----:B------:R-:W-:-:S06]  /*120d0*/  ULOP3.LUT UR4, UR38, 0x2, URZ, 0xfc, !UPT ;  /* 0x0000000226047892 */ /* 0x000fcc000f8efc3f */
[----:B-1----:R-:W-:-:S05]  /*120e0*/  IMAD.U32 R0, RZ, RZ, UR4 ;  /* 0x00000004ff007e24 */ /* 0x002fca000f8e00ff */
[----:B------:R-:W-:-:S13]  /*120f0*/  ISETP.NE.AND P2, PT, R0, 0x3, PT ;  /* 0x000000030000780c */ /* 0x000fda0003f45270 */
[----:B------:R-:W-:Y:S05]  /*12100*/  @!P2 BRA `(.L_x_13611) ;  /* 0x000000000004a947 */ /* 0x000fea0003800000 */
[----:B------:R-:W-:Y:S01]  /*12110*/  BPT.TRAP 0x1 ;  /* 0x000000040000795c */ /* 0x000fe20000300000 */
.L_x_13611:
        /* <DEDUP_REMOVED lines=12> */
.L_x_13667:
[----:B------:R-:W2:Y:S02]  /*121e0*/  SYNCS.PHASECHK.TRANS64.TRYWAIT P0, [R3+URZ], R0 ;  /* 0x00000000030075a7 */ /* 0x000ea4000800017f */
[----:B--2---:R-:W-:Y:S05]  /*121f0*/  @!P0 BRA `(.L_x_13613) ;  /* 0x0000001800208947 */ /* 0x004fea0003800000 */
.L_x_13668:
[----:B------:R-:W-:Y:S05]  /*12200*/  @!P2 BRA `(.L_x_13614) ;  /* 0x000000000004a947 */ /* 0x000fea0003800000 */
[----:B------:R-:W-:Y:S01]  /*12210*/  BPT.TRAP 0x1 ;  /* 0x000000040000795c */ /* 0x000fe20000300000 */
.L_x_13614:
[----:B--2---:R-:W-:-:S04]  /*12220*/  VIADD R3, R9, 0x16860 ;  /* 0x0001686009037836 */ /* 0x004fc80000000000 */
[----:B------:R-:W-:-:S04]  /*12230*/  IMAD R5, R16, 0x8, R3 ;  /* 0x0000000810057824 */ /* 0x000fc800078e0203 */
[----:B------:R-:W2:Y:S02]  /*12240*/  SYNCS.PHASECHK.TRANS64.TRYWAIT P0, [R5+URZ], R2 ;  /* 0x00000002050075a7 */ /* 0x000ea4000800017f */
[----:B--2---:R-:W-:Y:S05]  /*12250*/  @!P0 BRA `(.L_x_13615) ;  /* 0x00000018001c8947 */ /* 0x004fea0003800000 */
.L_x_13669:
[----:B------:R-:W-:-:S07]  /*12260*/  IMAD R3, R4, 0x8, R3 ;  /* 0x0000000804037824 */ /* 0x000fce00078e0203 */
.L_x_13616:
[----:B---3--:R3:W4:Y:S02]  /*12270*/  SYNCS.PHASECHK.TRANS64.TRYWAIT P0, [R3+URZ], R0 ;  /* 0x00000000030075a7 */ /* 0x008724000800017f */
[----:B----4-:R-:W-:Y:S05]  /*12280*/  @!P0 NANOSLEEP.SYNCS 0x989680 ;  /* 0x009896800000895d */ /* 0x010fea0003900000 */
[----:B------:R-:W4:Y:S02]  /*12290*/  @!P0 SYNCS.PHASECHK.TRANS64 P0, [R3+URZ], R0 ;  /* 0x00000000030085a7 */ /* 0x000f24000800007f */
[----:B----4-:R-:W-:Y:S05]  /*122a0*/  @!P0 BRA `(.L_x_13616) ;  /* 0xfffffffc00f08947 */ /* 0x010fea000383ffff */
.L_x_13609:
[----:B------:R-:W-:Y:S05]  /*122b0*/  BSYNC B0 ;  /* 0x0000000000007941 */ /* 0x000fea0003800000 */
.L_x_13608:
[----:B------:R-:W-:Y:S05]  /*122c0*/  EXIT ;  /* 0x000000000000794d */ /* 0x000fea0003800000 */
.L_x_13445:
[----:B0-----:R-:W-:-:S04]  /*122d0*/  IMAD.U32 R3, RZ, RZ, UR45 ;  /* 0x0000002dff037e24 */ /* 0x001fc8000f8e00ff */
[----:B------:R0:W1:Y:S03]  /*122e0*/  SYNCS.PHASECHK.TRANS64.TRYWAIT P1, [R3+URZ+0x16800], R0 ;  /* 0x01680000030075a7 */ /* 0x000066000802017f */
[----:B-1----:R-:W-:Y:S05]  /*122f0*/  @!P1 NANOSLEEP.SYNCS 0x989680 ;  /* 0x009896800000995d */ /* 0x002fea0003900000 */
[----:B------:R-:W1:Y:S02]  /*12300*/  @!P1 SYNCS.PHASECHK.TRANS64 P1, [R3+URZ+0x16800], R0 ;  /* 0x01680000030095a7 */ /* 0x000e64000802007f */
[----:B-1----:R-:W-:Y:S05]  /*12310*/  @!P1 BRA `(.L_x_13445) ;  /* 0xfffffffc00ec9947 */ /* 0x002fea000383ffff */
[----:B------:R-:W-:Y:S05]  /*12320*/  BRA `(.L_x_13617) ;  /* 0xfffffef400847947 */ /* 0x000fea000383ffff */
.L_x_13449:
[----:B-1----:R1:W2:Y:S02]  /*12330*/  SYNCS.PHASECHK.TRANS64.TRYWAIT P2, [R5+URZ+0x16830], R0 ;  /* 0x01683000050075a7 */ /* 0x0022a4000804017f */
[----:B--2---:R-:W-:Y:S05]  /*12340*/  @!P2 NANOSLEEP.SYNCS 0x989680 ;  /* 0x009896800000a95d */ /* 0x004fea0003900000 */
[----:B------:R-:W2:Y:S02]  /*12350*/  @!P2 SYNCS.PHASECHK.TRANS64 P2, [R5+URZ+0x16830], R0 ;  /* 0x016830000500a5a7 */ /* 0x000ea4000804007f */
[----:B--2---:R-:W-:Y:S05]  /*12360*/  @!P2 BRA `(.L_x_13449) ;  /* 0xfffffffc00f0a947 */ /* 0x004fea000383ffff */
[----:B------:R-:W-:Y:S05]  /*12370*/  BRA `(.L_x_13448) ;  /* 0xfffffef400a87947 */ /* 0x000fea000383ffff */
.L_x_13465:
[----:B-1----:R-:W-:-:S04]  /*12380*/  IMAD.U32 R7, RZ, RZ, UR6 ;  /* 0x00000006ff077e24 */ /* 0x002fc8000f8e00ff */
[----:B------:R1:W2:Y:S03]  /*12390*/  SYNCS.PHASECHK.TRANS64.TRYWAIT P2, [R7+URZ+0x16830], R6 ;  /* 0x01683006070075a7 */ /* 0x0002a6000804017f */
[----:B--2---:R-:W-:Y:S05]  /*123a0*/  @!P2 NANOSLEEP.SYNCS 0x989680 ;  /* 0x009896800000a95d */ /* 0x004fea0003900000 */
[----:B------:R-:W2:Y:S02]  /*123b0*/  @!P2 SYNCS.PHASECHK.TRANS64 P2, [R7+URZ+0x16830], R6 ;  /* 0x016830060700a5a7 */ /* 0x000ea4000804007f */
[----:B--2---:R-:W-:Y:S05]  /*123c0*/  @!P2 BRA `(.L_x_13465) ;  /* 0xfffffffc00eca947 */ /* 0x004fea000383ffff */
[----:B------:R-:W-:Y:S05]  /*123d0*/  BRA `(.L_x_13462) ;  /* 0xffffff2800147947 */ /* 0x000fea000383ffff */
.L_x_13469:
[----:B-1----:R-:W-:-:S04]  /*123e0*/  IMAD.U32 R7, RZ, RZ, UR6 ;  /* 0x00000006ff077e24 */ /* 0x002fc8000f8e00ff */
[----:B------:R1:W2:Y:S03]  /*123f0*/  SYNCS.PHASECHK.TRANS64.TRYWAIT P2, [R7+URZ+0x16850], R6 ;  /* 0x01685006070075a7 */ /* 0x0002a6000804017f */
[----:B--2---:R-:W-:Y:S05]  /*12400*/  @!P2 NANOSLEEP.SYNCS 0x989680 ;  /* 0x009896800000a95d */ /* 0x004fea0003900000 */
[----:B------:R-:W2:Y:S02]  /*12410*/  @!P2 SYNCS.PHASECHK.TRANS64 P2, [R7+URZ+0x16850], R6 ;  /* 0x016850060700a5a7 */ /* 0x000ea4000804007f */
[----:B--2---:R-:W-:Y:S05]  /*12420*/  @!P2 BRA `(.L_x_13469) ;  /* 0xfffffffc00eca947 */ /* 0x004fea000383ffff */
[----:B------:R-:W-:Y:S05]  /*12430*/  BRA `(.L_x_13466) ;  /* 0xffffff2800847947 */ /* 0x000fea000383ffff */
.L_x_13486:
[----:B-1----:R-:W-:-:S04]  /*12440*/  IMAD.U32 R11, RZ, RZ, UR6 ;  /* 0x00000006ff0b7e24 */ /* 0x002fc8000f8e00ff */
[----:B------:R1:W2:Y:S03]  /*12450*/  SYNCS.PHASECHK.TRANS64.TRYWAIT P3, [R11+URZ+0x16830], R0 ;  /* 0x016830000b0075a7 */ /* 0x0002a6000806017f */
[----:B--2---:R-:W-:Y:S05]  /*12460*/  @!P3 NANOSLEEP.SYNCS 0x989680 ;  /* 0x009896800000b95d */ /* 0x004fea0003900000 */
[----:B------:R-:W2:Y:S02]  /*12470*/  @!P3 SYNCS.PHASECHK.TRANS64 P3, [R11+URZ+0x16830], R0 ;  /* 0x016830000b00b5a7 */ /* 0x000ea4000806007f */
[----:B--2---:R-:W-:Y:S05]  /*12480*/  @!P3 BRA `(.L_x_13486) ;  /* 0xfffffffc00ecb947 */ /* 0x004fea000383ffff */
[----:B------:R-:W-:Y:S05]  /*12490*/  BRA `(.L_x_13483) ;  /* 0xffffff5400f87947 */ /* 0x000fea000383ffff */
.L_x_13490:
[----:B-1----:R-:W-:-:S04]  /*124a0*/  IMAD.U32 R11, RZ, RZ, UR6 ;  /* 0x00000006ff0b7e24 */ /* 0x002fc8000f8e00ff */
[----:B------:R1:W2:Y:S03]  /*124b0*/  SYNCS.PHASECHK.TRANS64.TRYWAIT P2, [R11+URZ+0x16850], R0 ;  /* 0x016850000b0075a7 */ /* 0x0002a6000804017f */
[----:B--2---:R-:W-:Y:S05]  /*124c0*/  @!P2 NANOSLEEP.SYNCS 0x989680 ;  /* 0x009896800000a95d */ /* 0x004fea0003900000 */
[----:B------:R-:W2:Y:S02]  /*124d0*/  @!P2 SYNCS.PHASECHK.TRANS64 P2, [R11+URZ+0x16850], R0 ;  /* 0x016850000b00a5a7 */ /* 0x000ea4000804007f */
[----:B--2---:R-:W-:Y:S05]  /*124e0*/  @!P2 BRA `(.L_x_13490) ;  /* 0xfffffffc00eca947 */ /* 0x004fea000383ffff */
[----:B------:R-:W-:Y:S05]  /*124f0*/  BRA `(.L_x_13487) ;  /* 0xffffff5800687947 */ /* 0x000fea000383ffff */
.L_x_13496:
[----:B-1----:R-:W-:-:S04]  /*12500*/  IMAD.U32 R9, RZ, RZ, UR6 ;  /* 0x00000006ff097e24 */ /* 0x002fc8000f8e00ff */
[----:B------:R1:W2:Y:S03]  /*12510*/  SYNCS.PHASECHK.TRANS64.TRYWAIT P3, [R9+URZ+0x16830], R0 ;  /* 0x01683000090075a7 */ /* 0x0002a6000806017f */
[----:B--2---:R-:W-:Y:S05]  /*12520*/  @!P3 NANOSLEEP.SYNCS 0x989680 ;  /* 0x009896800000b95d */ /* 0x004fea0003900000 */
[----:B------:R-:W2:Y:S02]  /*12530*/  @!P3 SYNCS.PHASECHK.TRANS64 P3, [R9+URZ+0x16830], R0 ;  /* 0x016830000900b5a7 */ /* 0x000ea4000806007f */
[----:B--2---:R-:W-:Y:S05]  /*12540*/  @!P3 BRA `(.L_x_13496) ;  /* 0xfffffffc00ecb947 */ /* 0x004fea000383ffff */
[----:B------:R-:W-:Y:S05]  /*12550*/  BRA `(.L_x_13493) ;  /* 0xffffff7400107947 */ /* 0x000fea000383ffff */
.L_x_13500:
[----:B-1----:R-:W-:-:S04]  /*12560*/  IMAD.U32 R9, RZ, RZ, UR6 ;  /* 0x00000006ff097e24 */ /* 0x002fc8000f8e00ff */
[----:B------:R1:W2:Y:S03]  /*12570*/  SYNCS.PHASECHK.TRANS64.TRYWAIT P2, [R9+URZ+0x16850], R0 ;  /* 0x01685000090075a7 */ /* 0x0002a6000804017f */
[----:B--2---:R-:W-:Y:S05]  /*12580*/  @!P2 NANOSLEEP.SYNCS 0x989680 ;  /* 0x009896800000a95d */ /* 0x004fea0003900000 */
[----:B------:R-:W2:Y:S02]  /*12590*/  @!P2 SYNCS.PHASECHK.TRANS64 P2, [R9+URZ+0x16850], R0 ;  /* 0x016850000900a5a7 */ /* 0x000ea4000804007f */
[----:B--2---:R-:W-:Y:S05]  /*125a0*/  @!P2 BRA `(.L_x_13500) ;  /* 0xfffffffc00eca947 */ /* 0x004fea000383ffff */
[----:B------:R-:W-:Y:S05]  /*125b0*/  BRA `(.L_x_13497) ;  /* 0xffffff7400807947 */ /* 0x000fea000383ffff */
.L_x_13513:
[----:B-1----:R-:W-:-:S04]  /*125c0*/  IMAD.U32 R6, RZ, RZ, UR5 ;  /* 0x00000005ff067e24 */ /* 0x002fc8000f8e00ff */
[----:B------:R1:W2:Y:S03]  /*125d0*/  SYNCS.PHASECHK.TRANS64.TRYWAIT P0, [R6+URZ+0x16850], R3 ;  /* 0x01685003060075a7 */ /* 0x0002a6000800017f */
[----:B--2---:R-:W-:Y:S05]  /*125e0*/  @!P0 NANOSLEEP.SYNCS 0x989680 ;  /* 0x009896800000895d */ /* 0x004fea0003900000 */
[----:B------:R-:W2:Y:S02]  /*125f0*/  @!P0 SYNCS.PHASECHK.TRANS64 P0, [R6+URZ+0x16850], R3 ;  /* 0x01685003060085a7 */ /* 0x000ea4000800007f */
[----:B--2---:R-:W-:Y:S05]  /*12600*/  @!P0 BRA `(.L_x_13513) ;  /* 0xfffffffc00ec8947 */ /* 0x004fea000383ffff */
[----:B------:R-:W-:Y:S05]  /*12610*/  BRA `(.L_x_13512) ;  /* 0xffffffa000107947 */ /* 0x000fea000383ffff */
.L_x_13537:
[----:B------:R-:W-:Y:S02]  /*12620*/  IMAD.MOV.U32 R13, RZ, RZ, R20 ;  /* 0x000000ffff0d7224 */ /* 0x000fe400078e0014 */
[----:B------:R-:W-:Y:S02]  /*12630*/  IMAD.MOV.U32 R12, RZ, RZ, RZ ;  /* 0x000000ffff0c7224 */ /* 0x000fe400078e00ff */
[----:B------:R-:W-:Y:S02]  /*12640*/  IMAD.MOV.U32 R11, RZ, RZ, 0x1f ;  /* 0x0000001fff0b7424 */ /* 0x000fe400078e00ff */
[----:B------:R-:W-:-:S07]  /*12650*/  IMAD.MOV.U32 R15, RZ, RZ, -0x1 ;  /* 0xffffffffff0f7424 */ /* 0x000fce00078e00ff */
[----:B------:R-:W-:Y:S05]  /*12660*/  WARPSYNC.COLLECTIVE R15, `(.L_x_13618) ;  /* 0x000000000f087348 */ /* 0x000fea0003c00000 */
[----:B------:R0:W1:Y:S02]  /*12670*/  SHFL.IDX P6, R14, R13, R12, R11 ;  /* 0x0000000c0d0e7389 */ /* 0x00006400000c000b */
[----:B01----:R-:W-:Y:S01]  /*12680*/  ENDCOLLECTIVE ;  /* 0x000000000000791b */ /* 0x003fe20003800000 */
.L_x_13618:
[----:B------:R-:W-:Y:S05]  /*12690*/  BRA `(.L_x_13619) ;  /* 0xffffffcc000c7947 */ /* 0x000fea000383ffff */
.L_x_13539:
[----:B------:R-:W-:Y:S01]  /*126a0*/  BSSY B0, `(.L_x_13620) ;  /* 0x0000006000007945 */ /* 0x000fe20003800000 */
[----:B------:R-:W-:-:S07]  /*126b0*/  IMAD.MOV.U32 R15, RZ, RZ, -0x1 ;  /* 0xffffffffff0f7424 */ /* 0x000fce00078e00ff */
[----:B0-----:R-:W-:Y:S05]  /*126c0*/  WARPSYNC.COLLECTIVE R15, `(.L_x_13621) ;  /* 0x000000000f0c7348 */ /* 0x001fea0003c00000 */
[----:B------:R-:W-:Y:S02]  /*126d0*/  ELECT P6, UR62, PT ;  /* 0x00000000003e782f */ /* 0x000fe400038c0000 */
[----:B------:R-:W-:Y:S01]  /*126e0*/  MOV R14, UR62 ;  /* 0x0000003e000e7c02 */ /* 0x000fe20008000f00 */
[----:B0-----:R-:W-:Y:S10]  /*126f0*/  ENDCOLLECTIVE ;  /* 0x000000000000791b */ /* 0x001ff40003800000 */
.L_x_13621:
[----:B------:R-:W-:Y:S05]  /*12700*/  BSYNC B0 ;  /* 0x0000000000007941 */ /* 0x000fea0003800000 */
.L_x_13620:
[----:B------:R-:W-:Y:S05]  /*12710*/  BRA `(.L_x_13622) ;  /* 0xffffffcc000c7947 */ /* 0x000fea000383ffff */
.L_x_13541:
[----:B-1----:R1:W2:Y:S02]  /*12720*/  SYNCS.PHASECHK.TRANS64.TRYWAIT P0, [R3+URZ+0x16840], R0 ;  /* 0x01684000030075a7 */ /* 0x0022a4000800017f */
[----:B--2---:R-:W-:Y:S05]  /*12730*/  @!P0 NANOSLEEP.SYNCS 0x989680 ;  /* 0x009896800000895d */ /* 0x004fea0003900000 */
[----:B------:R-:W2:Y:S02]  /*12740*/  @!P0 SYNCS.PHASECHK.TRANS64 P0, [R3+URZ+0x16840], R0 ;  /* 0x01684000030085a7 */ /* 0x000ea4000800007f */
[----:B--2---:R-:W-:Y:S05]  /*12750*/  @!P0 BRA `(.L_x_13541) ;  /* 0xfffffffc00f08947 */ /* 0x004fea000383ffff */
[----:B------:R-:W-:Y:S05]  /*12760*/  BRA `(.L_x_13623) ;  /* 0xffffffcc00687947 */ /* 0x000fea000383ffff */
.L_x_13545:
[----:B------:R-:W-:Y:S01]  /*12770*/  IMAD.MOV.U32 R13, RZ, RZ, R5 ;  /* 0x000000ffff0d7224 */ /* 0x000fe200078e0005 */
[----:B------:R-:W-:Y:S01]  /*12780*/  LOP3.LUT R20, R20, 0x7f, RZ, 0xc0, !PT ;  /* 0x0000007f14147812 */ /* 0x000fe200078ec0ff */
[----:B------:R-:W-:Y:S02]  /*12790*/  IMAD.MOV.U32 R12, RZ, RZ, RZ ;  /* 0x000000ffff0c7224 */ /* 0x000fe400078e00ff */
[----:B------:R-:W-:Y:S01]  /*127a0*/  IMAD.MOV.U32 R11, RZ, RZ, 0x181f ;  /* 0x0000181fff0b7424 */ /* 0x000fe200078e00ff */
[----:B------:R-:W-:Y:S01]  /*127b0*/  SHF.R.U32.HI R20, RZ, 0x3, R20 ;  /* 0x00000003ff147819 */ /* 0x000fe20000011614 */
[----:B------:R-:W-:-:S04]  /*127c0*/  IMAD.MOV.U32 R15, RZ, RZ, -0x1 ;  /* 0xffffffffff0f7424 */ /* 0x000fc800078e00ff */
[----:B------:R-:W-:-:S07]  /*127d0*/  VIADD R6, R20, UR41 ;  /* 0x0000002914067c36 */ /* 0x000fce0008000000 */
[----:B------:R-:W-:Y:S05]  /*127e0*/  WARPSYNC.COLLECTIVE R15, `(.L_x_13624) ;  /* 0x000000000f087348 */ /* 0x000fea0003c00000 */
[----:B------:R0:W1:Y:S02]  /*127f0*/  SHFL.IDX P6, R14, R13, R12, R11 ;  /* 0x0000000c0d0e7389 */ /* 0x00006400000c000b */
[----:B01----:R-:W-:Y:S01]  /*12800*/  ENDCOLLECTIVE ;  /* 0x000000000000791b */ /* 0x003fe20003800000 */
.L_x_13624:
[----:B------:R-:W-:Y:S02]  /*12810*/  VIADD R10, R6, 0x10 ;  /* 0x00000010060a7836 */ /* 0x000fe40000000000 */
[----:B------:R-:W-:Y:S02]  /*12820*/  IMAD.MOV.U32 R13, RZ, RZ, R0 ;  /* 0x000000ffff0d7224 */ /* 0x000fe400078e0000 */
[----:B------:R-:W-:-:S07]  /*12830*/  IMAD.MOV.U32 R2, RZ, RZ, R14 ;  /* 0x000000ffff027224 */ /* 0x000fce00078e000e */
[----:B------:R-:W-:Y:S05]  /*12840*/  WARPSYNC.COLLECTIVE R15, `(.L_x_13625) ;  /* 0x000000000f087348 */ /* 0x000fea0003c00000 */
[----:B------:R0:W1:Y:S02]  /*12850*/  SHFL.IDX P6, R14, R13, R12, R11 ;  /* 0x0000000c0d0e7389 */ /* 0x00006400000c000b */
[----:B01----:R-:W-:Y:S01]  /*12860*/  ENDCOLLECTIVE ;  /* 0x000000000000791b */ /* 0x003fe20003800000 */
.L_x_13625:
        /* <DEDUP_REMOVED lines=11> */
.L_x_13626:
        /* <DEDUP_REMOVED lines=10> */
.L_x_13627:
[----:B------:R-:W-:Y:S02]  /*129c0*/  IMAD.MOV.U32 R13, RZ, RZ, R5 ;  /* 0x000000ffff0d7224 */ /* 0x000fe400078e0005 */
[----:B------:R-:W-:Y:S02]  /*129d0*/  IMAD.MOV.U32 R12, RZ, RZ, 0x2 ;  /* 0x00000002ff0c7424 */ /* 0x000fe400078e00ff */
[----:B------:R-:W-:-:S07]  /*129e0*/  IMAD.MOV.U32 R10, RZ, RZ, R14 ;  /* 0x000000ffff0a7224 */ /* 0x000fce00078e000e */
[----:B------:R-:W-:Y:S05]  /*129f0*/  WARPSYNC.COLLECTIVE R15, `(.L_x_13628) ;  /* 0x000000000f087348 */ /* 0x000fea0003c00000 */
[----:B------:R0:W1:Y:S02]  /*12a00*/  SHFL.IDX P6, R14, R13, R12, R11 ;  /* 0x0000000c0d0e7389 */ /* 0x00006400000c000b */
[----:B01----:R-:W-:Y:S01]  /*12a10*/  ENDCOLLECTIVE ;  /* 0x000000000000791b */ /* 0x003fe20003800000 */
.L_x_13628:
[----:B------:R-:W-:-:S05]  /*12a20*/  @!P1 LEA R10, P2, R21, R10, 0x1 ;  /* 0x0000000a150a9211 */ /* 0x000fca00078408ff */
[----:B------:R-:W-:Y:S02]  /*12a30*/  @!P1 IMAD.X R3, RZ, RZ, R2, P2 ;  /* 0x000000ffff039224 */ /* 0x000fe400010e0602 */
[----:B------:R-:W-:Y:S02]  /*12a40*/  @!P1 IMAD.MOV.U32 R2, RZ, RZ, R10 ;  /* 0x000000ffff029224 */ /* 0x000fe400078e000a */
[----:B------:R-:W-:Y:S02]  /*12a50*/  VIADD R10, R6, 0x20 ;  /* 0x00000020060a7836 */ /* 0x000fe40000000000 */
[----:B------:R-:W-:Y:S01]  /*12a60*/  IMAD.MOV.U32 R13, RZ, RZ, R0 ;  /* 0x000000ffff0d7224 */ /* 0x000fe200078e0000 */
[----:B------:R-:W-:Y:S01]  /*12a70*/  @!PT LDS RZ, [RZ] ;  /* 0x00000000fffff984 */ /* 0x000fe20000000800 */
[----:B------:R-:W-:Y:S01]  /*12a80*/  @!PT LDS RZ, [RZ] ;  /* 0x00000000fffff984 */ /* 0x000fe20000000800 */
[----:B------:R-:W-:Y:S01]  /*12a90*/  @!PT LDS RZ, [RZ] ;  /* 0x00000000fffff984 */ /* 0x000fe20000000800 */
[----:B------:R0:W-:Y:S02]  /*12aa0*/  @!P1 LDGSTS.E.BYPASS.LTC128B.128 [R26+0x8c00], desc[UR48][R2.64], !P0 ;  /* 0x08c00000021a9fae */ /* 0x0001e4000c101d70 */
[----:B------:R-:W-:Y:S01]  /*12ab0*/  ISETP.GE.AND P1, PT, R10, R7, PT ;  /* 0x000000070a00720c */ /* 0x000fe20003f26270 */
[----:B------:R-:W-:-:S02]  /*12ac0*/  VIADD R10, R6, 0x30 ;  /* 0x00000030060a7836 */ /* 0x000fc40000000000 */
[----:B------:R-:W-:-:S10]  /*12ad0*/  IMAD.MOV.U32 R9, RZ, RZ, R14 ;  /* 0x000000ffff097224 */ /* 0x000fd400078e000e */
[----:B0-----:R-:W-:Y:S05]  /*12ae0*/  WARPSYNC.COLLECTIVE R15, `(.L_x_13629) ;  /* 0x000000000f087348 */ /* 0x001fea0003c00000 */
[----:B------:R1:W2:Y:S02]  /*12af0*/  SHFL.IDX P6, R14, R13, R12, R11 ;  /* 0x0000000c0d0e7389 */ /* 0x0002a400000c000b */
[----:B012---:R-:W-:Y:S01]  /*12b00*/  ENDCOLLECTIVE ;  /* 0x000000000000791b */ /* 0x007fe20003800000 */
.L_x_13629:
[----:B------:R-:W-:Y:S02]  /*12b10*/  IMAD.MOV.U32 R13, RZ, RZ, R5 ;  /* 0x000000ffff0d7224 */ /* 0x000fe400078e0005 */
[----:B------:R-:W-:Y:S01]  /*12b20*/  IMAD.MOV.U32 R12, RZ, RZ, 0x3 ;  /* 0x00000003ff0c7424 */ /* 0x000fe200078e00ff */
[----:B------:R-:W-:-:S13]  /*12b30*/  @!P1 LEA R2, P2, R21, R14, 0x1 ;  /* 0x0000000e15029211 */ /* 0x000fda00078408ff */
[----:B------:R-:W-:Y:S05]  /*12b40*/  WARPSYNC.COLLECTIVE R15, `(.L_x_13630) ;  /* 0x000000000f087348 */ /* 0x000fea0003c00000 */
[----:B------:R0:W1:Y:S02]  /*12b50*/  SHFL.IDX P6, R14, R13, R12, R11 ;  /* 0x0000000c0d0e7389 */ /* 0x00006400000c000b */
[----:B01----:R-:W-:Y:S01]  /*12b60*/  ENDCOLLECTIVE ;  /* 0x000000000000791b */ /* 0x003fe20003800000 */
.L_x_13630:
[----:B------:R-:W-:-:S05]  /*12b70*/  @!P1 IMAD.X R3, RZ, RZ, R9, P2 ;  /* 0x000000ffff039224 */ /* 0x000fca00010e0609 */
        /* <DEDUP_REMOVED lines=10> */
.L_x_13631:
[----:B------:R-:W-:Y:S02]  /*12c20*/  IMAD.MOV.U32 R13, RZ, RZ, R5 ;  /* 0x000000ffff0d7224 */ /* 0x000fe400078e0005 */
[----:B------:R-:W-:Y:S02]  /*12c30*/  IMAD.MOV.U32 R12, RZ, RZ, 0x4 ;  /* 0x00000004ff0c7424 */ /* 0x000fe400078e00ff */
[----:B------:R-:W-:-:S07]  /*12c40*/  IMAD.MOV.U32 R10, RZ, RZ, R14 ;  /* 0x000000ffff0a7224 */ /* 0x000fce00078e000e */
[----:B------:R-:W-:Y:S05]  /*12c50*/  WARPSYNC.COLLECTIVE R15, `(.L_x_13632) ;  /* 0x000000000f087348 */ /* 0x000fea0003c00000 */
[----:B------:R0:W1:Y:S02]  /*12c60*/  SHFL.IDX P6, R14, R13, R12, R11 ;  /* 0x0000000c0d0e7389 */ /* 0x00006400000c000b */
[----:B01----:R-:W-:Y:S01]  /*12c70*/  ENDCOLLECTIVE ;  /* 0x000000000000791b */ /* 0x003fe20003800000 */
.L_x_13632:
        /* <DEDUP_REMOVED lines=15> */
.L_x_13633:
[----:B------:R-:W-:Y:S02]  /*12d70*/  IMAD.MOV.U32 R13, RZ, RZ, R5 ;  /* 0x000000ffff0d7224 */ /* 0x000fe400078e0005 */
[----:B------:R-:W-:Y:S01]  /*12d80*/  IMAD.MOV.U32 R12, RZ, RZ, 0x5 ;  /* 0x00000005ff0c7424 */ /* 0x000fe200078e00ff */
[----:B------:R-:W-:-:S13]  /*12d90*/  @!P1 LEA R2, P2, R21, R14, 0x1 ;  /* 0x0000000e15029211 */ /* 0x000fda00078408ff */
[----:B------:R-:W-:Y:S05]  /*12da0*/  WARPSYNC.COLLECTIVE R15, `(.L_x_13634) ;  /* 0x000000000f087348 */ /* 0x000fea0003c00000 */
[----:B------:R0:W1:Y:S02]  /*12db0*/  SHFL.IDX P6, R14, R13, R12, R11 ;  /* 0x0000000c0d0e7389 */ /* 0x00006400000c000b */
[----:B01----:R-:W-:Y:S01]  /*12dc0*/  ENDCOLLECTIVE ;  /* 0x000000000000791b */ /* 0x003fe20003800000 */
.L_x_13634:
        /* <DEDUP_REMOVED lines=11> */
.L_x_13635:
[----:B------:R-:W-:Y:S02]  /*12e80*/  IMAD.MOV.U32 R13, RZ, RZ, R5 ;  /* 0x000000ffff0d7224 */ /* 0x000fe400078e0005 */
[----:B------:R-:W-:Y:S02]  /*12e90*/  IMAD.MOV.U32 R12, RZ, RZ, 0x6 ;  /* 0x00000006ff0c7424 */ /* 0x000fe400078e00ff */
[----:B------:R-:W-:-:S07]  /*12ea0*/  IMAD.MOV.U32 R10, RZ, RZ, R14 ;  /* 0x000000ffff0a7224 */ /* 0x000fce00078e000e */
[----:B------:R-:W-:Y:S05]  /*12eb0*/  WARPSYNC.COLLECTIVE R15, `(.L_x_13636) ;  /* 0x000000000f087348 */ /* 0x000fea0003c00000 */
[----:B------:R0:W1:Y:S02]  /*12ec0*/  SHFL.IDX P6, R14, R13, R12, R11 ;  /* 0x0000000c0d0e7389 */ /* 0x00006400000c000b */
[----:B01----:R-:W-:Y:S01]  /*12ed0*/  ENDCOLLECTIVE ;  /* 0x000000000000791b */ /* 0x003fe20003800000 */
.L_x_13636:
        /* <DEDUP_REMOVED lines=10> */
[----:B------:R-:W-:-:S12]  /*12f80*/  IMAD.MOV.U32 R9, RZ, RZ, R14 ;  /* 0x000000ffff097224 */ /* 0x000fd800078e000e */
[----:B0-----:R-:W-:Y:S05]  /*12f90*/  WARPSYNC.COLLECTIVE R15, `(.L_x_13637) ;  /* 0x000000000f087348 */ /* 0x001fea0003c00000 */
[----:B------:R1:W2:Y:S02]  /*12fa0*/  SHFL.IDX P6, R14, R13, R12, R11 ;  /* 0x0000000c0d0e7389 */ /* 0x0002a400000c000b */
[----:B012---:R-:W-:Y:S01]  /*12fb0*/  ENDCOLLECTIVE ;  /* 0x000000000000791b */ /* 0x007fe20003800000 */
.L_x_13637:
[----:B------:R-:W-:Y:S02]  /*12fc0*/  IMAD.MOV.U32 R13, RZ, RZ, R5 ;  /* 0x000000ffff0d7224 */ /* 0x000fe400078e0005 */
[----:B------:R-:W-:Y:S01]  /*12fd0*/  IMAD.MOV.U32 R12, RZ, RZ, 0x7 ;  /* 0x00000007ff0c7424 */ /* 0x000fe200078e00ff */
[----:B------:R-:W-:-:S13]  /*12fe0*/  @!P1 LEA R2, P2, R21, R14, 0x1 ;  /* 0x0000000e15029211 */ /* 0x000fda00078408ff */
[----:B------:R-:W-:Y:S05]  /*12ff0*/  WARPSYNC.COLLECTIVE R15, `(.L_x_13638) ;  /* 0x000000000f087348 */ /* 0x000fea0003c00000 */
[----:B------:R0:W1:Y:S02]  /*13000*/  SHFL.IDX P6, R14, R13, R12, R11 ;  /* 0x0000000c0d0e7389 */ /* 0x00006400000c000b */
[----:B01----:R-:W-:Y:S01]  /*13010*/  ENDCOLLECTIVE ;  /* 0x000000000000791b */ /* 0x003fe20003800000 */
.L_x_13638:
[----:B------:R-:W-:-:S05]  /*13020*/  @!P1 IMAD.X R3, RZ, RZ, R9, P2 ;  /* 0x000000ffff039224 */ /* 0x000fca00010e0609 */
[----:B------:R-:W-:Y:S01]  /*13030*/  @!PT LDS RZ, [RZ] ;  /* 0x00000000fffff984 */ /* 0x000fe20000000800 */
[----:B------:R-:W-:Y:S01]  /*13040*/  @!PT LDS RZ, [RZ] ;  /* 0x00000000fffff984 */ /* 0x000fe20000000800 */
[----:B------:R-:W-:Y:S01]  /*13050*/  @!PT LDS RZ, [RZ] ;  /* 0x00000000fffff984 */ /* 0x000fe20000000800 */
[----:B------:R0:W-:Y:S01]  /*13060*/  @!P1 LDGSTS.E.BYPASS.LTC128B.128 [R26+0xb400], desc[UR48][R2.64], !P0 ;  /* 0x0b400000021a9fae */ /* 0x0001e2000c101d70 */
[----:B------:R-:W-:Y:S02]  /*13070*/  IMAD.MOV.U32 R13, RZ, RZ, R0 ;  /* 0x000000ffff0d7224 */ /* 0x000fe400078e0000 */
[----:B------:R-:W-:-:S05]  /*13080*/  VIADD R0, R6, 0x70 ;  /* 0x0000007006007836 */ /* 0x000fca0000000000 */
[----:B------:R-:W-:Y:S01]  /*13090*/  ISETP.GE.AND P1, PT, R0, R7, PT ;  /* 0x000000070000720c */ /* 0x000fe20003f26270 */
[----:B------:R-:W-:Y:S02]  /*130a0*/  VIADD R0, R6, 0x80 ;  /* 0x0000008006007836 */ /* 0x000fe40000000000 */
[----:B------:R-:W-:-:S10]  /*130b0*/  IMAD.MOV.U32 R10, RZ, RZ, R14 ;  /* 0x000000ffff0a7224 */ /* 0x000fd400078e000e */
[----:B0-----:R-:W-:Y:S05]  /*130c0*/  WARPSYNC.COLLECTIVE R15, `(.L_x_13639) ;  /* 0x000000000f087348 */ /* 0x001fea0003c00000 */
[----:B------:R1:W2:Y:S02]  /*130d0*/  SHFL.IDX P6, R14, R13, R12, R11 ;  /* 0x0000000c0d0e7389 */ /* 0x0002a400000c000b */
[----:B012---:R-:W-:Y:S01]  /*130e0*/  ENDCOLLECTIVE ;  /* 0x000000000000791b */ /* 0x007fe20003800000 */
.L_x_13639:
[----:B------:R-:W-:Y:S02]  /*130f0*/  IMAD.MOV.U32 R13, RZ, RZ, R8 ;  /* 0x000000ffff0d7224 */ /* 0x000fe400078e0008 */
[----:B------:R-:W-:Y:S02]  /*13100*/  IMAD.MOV.U32 R12, RZ, RZ, RZ ;  /* 0x000000ffff0c7224 */ /* 0x000fe400078e00ff */
[----:B------:R-:W-:-:S07]  /*13110*/  IMAD.MOV.U32 R20, RZ, RZ, R14 ;  /* 0x000000ffff147224 */ /* 0x000fce00078e000e */
[----:B------:R-:W-:Y:S05]  /*13120*/  WARPSYNC.COLLECTIVE R15, `(.L_x_13640) ;  /* 0x000000000f087348 */ /* 0x000fea0003c00000 */
[----:B------:R0:W1:Y:S02]  /*13130*/  SHFL.IDX P6, R14, R13, R12, R11 ;  /* 0x0000000c0d0e7389 */ /* 0x00006400000c000b */
[----:B01----:R-:W-:Y:S01]  /*13140*/  ENDCOLLECTIVE ;  /* 0x000000000000791b */ /* 0x003fe20003800000 */
.L_x_13640:
[----:B------:R-:W-:-:S05]  /*13150*/  @!P1 LEA R2, P2, R21, R20, 0x1 ;  /* 0x0000001415029211 */ /* 0x000fca00078408ff */
[----:B------:R-:W-:-:S05]  /*13160*/  @!P1 IMAD.X R3, RZ, RZ, R10, P2 ;  /* 0x000000ffff039224 */ /* 0x000fca00010e060a */
[----:B------:R-:W-:Y:S01]  /*13170*/  @!PT LDS RZ, [RZ] ;  /* 0x00000000fffff984 */ /* 0x000fe20000000800 */
[----:B------:R-:W-:Y:S01]  /*13180*/  @!PT LDS RZ, [RZ] ;  /* 0x00000000fffff984 */ /* 0x000fe20000000800 */
[----:B------:R-:W-:Y:S01]  /*13190*/  @!PT LDS RZ, [RZ] ;  /* 0x00000000fffff984 */ /* 0x000fe20000000800 */
[----:B------:R0:W-:Y:S01]  /*131a0*/  @!P1 LDGSTS.E.BYPASS.LTC128B.128 [R26+0xbc00], desc[UR48][R2.64], !P0 ;  /* 0x0bc00000021a9fae */ /* 0x0001e2000c101d70 */
[----:B------:R-:W-:Y:S01]  /*131b0*/  IMAD.MOV.U32 R13, RZ, RZ, R4 ;  /* 0x000000ffff0d7224 */ /* 0x000fe200078e0004 */
[----:B------:R-:W-:Y:S01]  /*131c0*/  ISETP.GE.AND P1, PT, R0, R7, PT ;  /* 0x000000070000720c */ /* 0x000fe20003f26270 */
[----:B------:R-:W-:Y:S02]  /*131d0*/  VIADD R0, R6, 0x90 ;  /* 0x0000009006007836 */ /* 0x000fe40000000000 */
[----:B------:R-:W-:-:S10]  /*131e0*/  IMAD.MOV.U32 R9, RZ, RZ, R14 ;  /* 0x000000ffff097224 */ /* 0x000fd400078e000e */
[----:B0-----:R-:W-:Y:S05]  /*131f0*/  WARPSYNC.COLLECTIVE R15, `(.L_x_13641) ;  /* 0x000000000f087348 */ /* 0x001fea0003c00000 */
[----:B------:R1:W2:Y:S02]  /*13200*/  SHFL.IDX P6, R14, R13, R12, R11 ;  /* 0x0000000c0d0e7389 */ /* 0x0002a400000c000b */
[----:B012---:R-:W-:Y:S01]  /*13210*/  ENDCOLLECTIVE ;  /* 0x000000000000791b */ /* 0x007fe20003800000 */
.L_x_13641:
[----:B------:R-:W-:Y:S02]  /*13220*/  IMAD.MOV.U32 R13, RZ, RZ, R8 ;  /* 0x000000ffff0d7224 */ /* 0x000fe400078e0008 */
[----:B------:R-:W-:Y:S01]  /*13230*/  IMAD.MOV.U32 R12, RZ, RZ, 0x1 ;  /* 0x00000001ff0c7424 */ /* 0x000fe200078e00ff */
[----:B------:R-:W-:-:S13]  /*13240*/  @!P1 LEA R2, P2, R21, R14, 0x1 ;  /* 0x0000000e15029211 */ /* 0x000fda00078408ff */
[----:B------:R-:W-:Y:S05]  /*13250*/  WARPSYNC.COLLECTIVE R15, `(.L_x_13642) ;  /* 0x000000000f087348 */ /* 0x000fea0003c00000 */
[----:B------:R0:W1:Y:S02]  /*13260*/  SHFL.IDX P6, R14, R13, R12, R11 ;  /* 0x0000000c0d0e7389 */ /* 0x00006400000c000b */
[----:B01----:R-:W-:Y:S01]  /*13270*/  ENDCOLLECTIVE ;  /* 0x000000000000791b */ /* 0x003fe20003800000 */
.L_x_13642:
[----:B------:R-:W-:-:S05]  /*13280*/  @!P1 IMAD.X R3, RZ, RZ, R9, P2 ;  /* 0x000000ffff039224 */ /* 0x000fca00010e0609 */
[----:B------:R-:W-:Y:S01]  /*13290*/  @!PT LDS RZ, [RZ] ;  /* 0x00000000fffff984 */ /* 0x000fe20000000800 */
[----:B------:R-:W-:Y:S01]  /*132a0*/  @!PT LDS RZ, [RZ] ;  /* 0x00000000fffff984 */ /* 0x000fe20000000800 */
[----:B------:R-:W-:Y:S01]  /*132b0*/  @!PT LDS RZ, [RZ] ;  /* 0x00000000fffff984 */ /* 0x000fe20000000800 */
[----:B------:R0:W-:Y:S01]  /*132c0*/  @!P1 LDGSTS.E.BYPASS.LTC128B.128 [R26+0xc400], desc[UR48][R2.64], !P0 ;  /* 0x0c400000021a9fae */ /* 0x0001e2000c101d70 */
[----:B------:R-:W-:Y:S01]  /*132d0*/  ISETP.GE.AND P1, PT, R0, R7, PT ;  /* 0x000000070000720c */ /* 0x000fe20003f26270 */
[----:B------:R-:W-:Y:S02]  /*132e0*/  IMAD.MOV.U32 R13, RZ, RZ, R4 ;  /* 0x000000ffff0d7224 */ /* 0x000fe400078e0004 */
[----:B------:R-:W-:-:S10]  /*132f0*/  IMAD.MOV.U32 R5, RZ, RZ, R14 ;  /* 0x000000ffff057224 */ /* 0x000fd400078e000e */
[----:B0-----:R-:W-:Y:S05]  /*13300*/  WARPSYNC.COLLECTIVE R15, `(.L_x_13643) ;  /* 0x000000000f087348 */ /* 0x001fea0003c00000 */
[----:B------:R1:W2:Y:S02]  /*13310*/  SHFL.IDX P6, R14, R13, R12, R11 ;  /* 0x0000000c0d0e7389 */ /* 0x0002a400000c000b */
[----:B012---:R-:W-:Y:S01]  /*13320*/  ENDCOLLECTIVE ;  /* 0x000000000000791b */ /* 0x007fe20003800000 */
.L_x_13643:
[----:B------:R-:W-:Y:S02]  /*13330*/  IMAD.MOV.U32 R13, RZ, RZ, R8 ;  /* 0x000000ffff0d7224 */ /* 0x000fe400078e0008 */
[----:B------:R-:W-:Y:S02]  /*13340*/  IMAD.MOV.U32 R12, RZ, RZ, 0x2 ;  /* 0x00000002ff0c7424 */ /* 0x000fe400078e00ff */
[----:B------:R-:W-:-:S07]  /*13350*/  IMAD.MOV.U32 R9, RZ, RZ, R14 ;  /* 0x000000ffff097224 */ /* 0x000fce00078e000e */
[----:B------:R-:W-:Y:S05]  /*13360*/  WARPSYNC.COLLECTIVE R15, `(.L_x_13644) ;  /* 0x000000000f087348 */ /* 0x000fea0003c00000 */
[----:B------:R0:W1:Y:S02]  /*13370*/  SHFL.IDX P6, R14, R13, R12, R11 ;  /* 0x0000000c0d0e7389 */ /* 0x00006400000c000b */
[----:B01----:R-:W-:Y:S01]  /*13380*/  ENDCOLLECTIVE ;  /* 0x000000000000791b */ /* 0x003fe20003800000 */
.L_x_13644:
        /* <DEDUP_REMOVED lines=11> */
.L_x_13645:
[----:B------:R-:W-:-:S05]  /*13440*/  VIADD R2, R6, 0xa0 ;  /* 0x000000a006027836 */ /* 0x000fca0000000000 */
[----:B------:R-:W-:Y:S01]  /*13450*/  ISETP.GE.AND P1, PT, R2, R7, PT ;  /* 0x000000070200720c */ /* 0x000fe20003f26270 */
[----:B------:R-:W-:Y:S02]  /*13460*/  IMAD.MOV.U32 R13, RZ, RZ, R8 ;  /* 0x000000ffff0d7224 */ /* 0x000fe400078e0008 */
[----:B------:R-:W-:-:S10]  /*13470*/  IMAD.MOV.U32 R12, RZ, RZ, 0x3 ;  /* 0x00000003ff0c7424 */ /* 0x000fd400078e00ff */
[----:B------:R-:W-:-:S13]  /*13480*/  @!P1 LEA R2, P2, R21, R14, 0x1 ;  /* 0x0000000e15029211 */ /* 0x000fda00078408ff */
[----:B------:R-:W-:Y:S05]  /*13490*/  WARPSYNC.COLLECTIVE R15, `(.L_x_13646) ;  /* 0x000000000f087348 */ /* 0x000fea0003c00000 */
[----:B------:R0:W1:Y:S02]  /*134a0*/  SHFL.IDX P6, R14, R13, R12, R11 ;  /* 0x0000000c0d0e7389 */ /* 0x00006400000c000b */
[----:B01----:R-:W-:Y:S01]  /*134b0*/  ENDCOLLECTIVE ;  /* 0x000000000000791b */ /* 0x003fe20003800000 */
.L_x_13646:
        /* <DEDUP_REMOVED lines=10> */
.L_x_13647:
[----:B------:R-:W-:Y:S05]  /*13560*/  BRA `(.L_x_13648) ;  /* 0xffffffcc002c7947 */ /* 0x000fea000383ffff */
.L_x_13548:
[----:B0-----:R0:W1:Y:S02]  /*13570*/  SYNCS.PHASECHK.TRANS64.TRYWAIT P0, [R17+URZ+0x16820], R2 ;  /* 0x01682002110075a7 */ /* 0x001064000800017f */
[----:B-1----:R-:W-:Y:S05]  /*13580*/  @!P0 NANOSLEEP.SYNCS 0x989680 ;  /* 0x009896800000895d */ /* 0x002fea0003900000 */
[----:B------:R-:W1:Y:S02]  /*13590*/  @!P0 SYNCS.PHASECHK.TRANS64 P0, [R17+URZ+0x16820], R2 ;  /* 0x01682002110085a7 */ /* 0x000e64000800007f */
[----:B-1----:R-:W-:Y:S05]  /*135a0*/  @!P0 BRA `(.L_x_13548) ;  /* 0xfffffffc00f08947 */ /* 0x002fea000383ffff */
[----:B------:R-:W-:Y:S05]  /*135b0*/  BRA `(.L_x_13649) ;  /* 0xffffffcc00847947 */ /* 0x000fea000383ffff */
.L_x_13555:
[----:B0-----:R0:W1:Y:S02]  /*135c0*/  SYNCS.PHASECHK.TRANS64.TRYWAIT P0, [R3+URZ+0x16840], R2 ;  /* 0x01684002030075a7 */ /* 0x001064000800017f */
[----:B-1----:R-:W-:Y:S05]  /*135d0*/  @!P0 NANOSLEEP.SYNCS 0x989680 ;  /* 0x009896800000895d */ /* 0x002fea0003900000 */
[----:B------:R-:W1:Y:S02]  /*135e0*/  @!P0 SYNCS.PHASECHK.TRANS64 P0, [R3+URZ+0x16840], R2 ;  /* 0x01684002030085a7 */ /* 0x000e64000800007f */
[----:B-1----:R-:W-:Y:S05]  /*135f0*/  @!P0 BRA `(.L_x_13555) ;  /* 0xfffffffc00f08947 */ /* 0x002fea000383ffff */
[----:B------:R-:W-:Y:S05]  /*13600*/  BRA `(.L_x_13650) ;  /* 0xffffffd000387947 */ /* 0x000fea000383ffff */
.L_x_13560:
[----:B0-----:R0:W1:Y:S02]  /*13610*/  SYNCS.PHASECHK.TRANS64.TRYWAIT P0, [R2+URZ+0x60], R3 ;  /* 0x00006003020075a7 */ /* 0x001064000800017f */
[----:B-1----:R-:W-:Y:S05]  /*13620*/  @!P0 NANOSLEEP.SYNCS 0x989680 ;  /* 0x009896800000895d */ /* 0x002fea0003900000 */
[----:B------:R-:W1:Y:S02]  /*13630*/  @!P0 SYNCS.PHASECHK.TRANS64 P0, [R2+URZ+0x60], R3 ;  /* 0x00006003020085a7 */ /* 0x000e64000800007f */
[----:B-1----:R-:W-:Y:S05]  /*13640*/  @!P0 BRA `(.L_x_13560) ;  /* 0xfffffffc00f08947 */ /* 0x002fea000383ffff */
[----:B------:R-:W-:Y:S05]  /*13650*/  BRA `(.L_x_13651) ;  /* 0xffffffd000b07947 */ /* 0x000fea000383ffff */
.L_x_13569:
[----:B0-----:R0:W1:Y:S02]  /*13660*/  SYNCS.PHASECHK.TRANS64.TRYWAIT P0, [R3+URZ+0x16840], R2 ;  /* 0x01684002030075a7 */ /* 0x001064000800017f */
[----:B-1----:R-:W-:Y:S05]  /*13670*/  @!P0 NANOSLEEP.SYNCS 0x989680 ;  /* 0x009896800000895d */ /* 0x002fea0003900000 */
[----:B------:R-:W1:Y:S02]  /*13680*/  @!P0 SYNCS.PHASECHK.TRANS64 P0, [R3+URZ+0x16840], R2 ;  /* 0x01684002030085a7 */ /* 0x000e64000800007f */
[----:B-1----:R-:W-:Y:S05]  /*13690*/  @!P0 BRA `(.L_x_13569) ;  /* 0xfffffffc00f08947 */ /* 0x002fea000383ffff */
[----:B------:R-:W-:Y:S05]  /*136a0*/  BRA `(.L_x_13652) ;  /* 0xffffffd400f07947 */ /* 0x000fea000383ffff */
.L_x_13574:
[----:B0-----:R0:W1:Y:S02]  /*136b0*/  SYNCS.PHASECHK.TRANS64.TRYWAIT P0, [R5+URZ+0x60], R24 ;  /* 0x00006018050075a7 */ /* 0x001064000800017f */
[----:B-1----:R-:W-:Y:S05]  /*136c0*/  @!P0 NANOSLEEP.SYNCS 0x989680 ;  /* 0x009896800000895d */ /* 0x002fea0003900000 */
[----:B------:R-:W1:Y:S02]  /*136d0*/  @!P0 SYNCS.PHASECHK.TRANS64 P0, [R5+URZ+0x60], R24 ;  /* 0x00006018050085a7 */ /* 0x000e64000800007f */
[----:B-1----:R-:W-:Y:S05]  /*136e0*/  @!P0 BRA `(.L_x_13574) ;  /* 0xfffffffc00f08947 */ /* 0x002fea000383ffff */
[----:B------:R-:W-:Y:S05]  /*136f0*/  BRA `(.L_x_13653) ;  /* 0xffffffd800687947 */ /* 0x000fea000383ffff */
.L_x_13582:
[----:B0-----:R0:W1:Y:S02]  /*13700*/  SYNCS.PHASECHK.TRANS64.TRYWAIT P0, [R2+URZ+0x16840], R3 ;  /* 0x01684003020075a7 */ /* 0x001064000800017f */
[----:B-1----:R-:W-:Y:S05]  /*13710*/  @!P0 NANOSLEEP.SYNCS 0x989680 ;  /* 0x009896800000895d */ /* 0x002fea0003900000 */
[----:B------:R-:W1:Y:S02]  /*13720*/  @!P0 SYNCS.PHASECHK.TRANS64 P0, [R2+URZ+0x16840], R3 ;  /* 0x01684003020085a7 */ /* 0x000e64000800007f */
[----:B-1----:R-:W-:Y:S05]  /*13730*/  @!P0 BRA `(.L_x_13582) ;  /* 0xfffffffc00f08947 */ /* 0x002fea000383ffff */
[----:B------:R-:W-:Y:S05]  /*13740*/  BRA `(.L_x_13654) ;  /* 0xffffffdc00747947 */ /* 0x000fea000383ffff */
.L_x_13587:
[----:B0-----:R0:W1:Y:S02]  /*13750*/  SYNCS.PHASECHK.TRANS64.TRYWAIT P0, [R5+URZ+0x60], R8 ;  /* 0x00006008050075a7 */ /* 0x001064000800017f */
[----:B-1----:R-:W-:Y:S05]  /*13760*/  @!P0 NANOSLEEP.SYNCS 0x989680 ;  /* 0x009896800000895d */ /* 0x002fea0003900000 */
[----:B------:R-:W1:Y:S02]  /*13770*/  @!P0 SYNCS.PHASECHK.TRANS64 P0, [R5+URZ+0x60], R8 ;  /* 0x00006008050085a7 */ /* 0x000e64000800007f */
[----:B-1----:R-:W-:Y:S05]  /*13780*/  @!P0 BRA `(.L_x_13587) ;  /* 0xfffffffc00f08947 */ /* 0x002fea000383ffff */
[----:B------:R-:W-:Y:S05]  /*13790*/  BRA `(.L_x_13655) ;  /* 0xffffffdc00f07947 */ /* 0x000fea000383ffff */
.L_x_13597:
[----:B-1----:R1:W2:Y:S02]  /*137a0*/  SYNCS.PHASECHK.TRANS64.TRYWAIT P0, [R3+URZ+0x16860], R0 ;  /* 0x01686000030075a7 */ /* 0x0022a4000800017f */
[----:B--2---:R-:W-:Y:S05]  /*137b0*/  @!P0 NANOSLEEP.SYNCS 0x989680 ;  /* 0x009896800000895d */ /* 0x004fea0003900000 */
[----:B------:R-:W2:Y:S02]  /*137c0*/  @!P0 SYNCS.PHASECHK.TRANS64 P0, [R3+URZ+0x16860], R0 ;  /* 0x01686000030085a7 */ /* 0x000ea4000800007f */
[----:B--2---:R-:W-:Y:S05]  /*137d0*/  @!P0 BRA `(.L_x_13597) ;  /* 0xfffffffc00f08947 */ /* 0x004fea000383ffff */
[----:B------:R-:W-:Y:S05]  /*137e0*/  BRA `(.L_x_13656) ;  /* 0xffffffe000e07947 */ /* 0x000fea000383ffff */
.L_x_13603:
        /* <DEDUP_REMOVED lines=8> */
.L_x_13658:
[----:B------:R-:W-:Y:S05]  /*13870*/  BSYNC B0 ;  /* 0x0000000000007941 */ /* 0x000fea0003800000 */
.L_x_13657:
[----:B------:R-:W-:Y:S05]  /*13880*/  BRA `(.L_x_13659) ;  /* 0xffffffe400807947 */ /* 0x000fea000383ffff */
.L_x_13606:
[----:B-1----:R1:W2:Y:S02]  /*13890*/  SYNCS.PHASECHK.TRANS64.TRYWAIT P0, [R9+URZ+0x16820], R0 ;  /* 0x01682000090075a7 */ /* 0x0022a4000800017f */
[----:B--2---:R-:W-:Y:S05]  /*138a0*/  @!P0 NANOSLEEP.SYNCS 0x989680 ;  /* 0x009896800000895d */ /* 0x004fea0003900000 */
[----:B------:R-:W2:Y:S02]  /*138b0*/  @!P0 SYNCS.PHASECHK.TRANS64 P0, [R9+URZ+0x16820], R0 ;  /* 0x01682000090085a7 */ /* 0x000ea4000800007f */
[----:B--2---:R-:W-:Y:S05]  /*138c0*/  @!P0 BRA `(.L_x_13606) ;  /* 0xfffffffc00f08947 */ /* 0x004fea000383ffff */
[----:B------:R-:W-:Y:S05]  /*138d0*/  BRA `(.L_x_13660) ;  /* 0xffffffe400c47947 */ /* 0x000fea000383ffff */
.L_x_13607:
        /* <DEDUP_REMOVED lines=11> */
.L_x_13662:
[----:B------:R-:W-:Y:S05]  /*13990*/  BSYNC B0 ;  /* 0x0000000000007941 */ /* 0x000fea0003800000 */
.L_x_13661:
[----:B------:R-:W-:Y:S05]  /*139a0*/  BRA `(.L_x_13663) ;  /* 0xffffffe400ac7947 */ /* 0x000fea000383ffff */
.L_x_13610:
[----:B------:R-:W-:Y:S01]  /*139b0*/  BSSY B1, `(.L_x_13664) ;  /* 0x0000006000017945 */ /* 0x000fe20003800000 */
[----:B------:R-:W-:-:S07]  /*139c0*/  IMAD.MOV.U32 R15, RZ, RZ, -0x1 ;  /* 0xffffffffff0f7424 */ /* 0x000fce00078e00ff */
[----:B01----:R-:W-:Y:S05]  /*139d0*/  WARPSYNC.COLLECTIVE R15, `(.L_x_13665) ;  /* 0x000000000f0c7348 */ /* 0x003fea0003c00000 */
[----:B------:R-:W-:Y:S02]  /*139e0*/  ELECT P6, UR62, PT ;  /* 0x00000000003e782f */ /* 0x000fe400038c0000 */
[----:B------:R-:W-:Y:S01]  /*139f0*/  MOV R14, UR62 ;  /* 0x0000003e000e7c02 */ /* 0x000fe20008000f00 */
[----:B01----:R-:W-:Y:S10]  /*13a00*/  ENDCOLLECTIVE ;  /* 0x000000000000791b */ /* 0x003ff40003800000 */
.L_x_13665:
[----:B------:R-:W-:Y:S05]  /*13a10*/  BSYNC B1 ;  /* 0x0000000000017941 */ /* 0x000fea0003800000 */
.L_x_13664:
[----:B------:R-:W-:Y:S05]  /*13a20*/  BRA `(.L_x_13666) ;  /* 0xffffffe400a47947 */ /* 0x000fea000383ffff */
.L_x_13612:
[----:B-1----:R1:W2:Y:S02]  /*13a30*/  SYNCS.PHASECHK.TRANS64.TRYWAIT P0, [R7+URZ], R2 ;  /* 0x00000002070075a7 */ /* 0x0022a4000800017f */
[----:B--2---:R-:W-:Y:S05]  /*13a40*/  @!P0 NANOSLEEP.SYNCS 0x989680 ;  /* 0x009896800000895d */ /* 0x004fea0003900000 */
[----:B------:R-:W2:Y:S02]  /*13a50*/  @!P0 SYNCS.PHASECHK.TRANS64 P0, [R7+URZ], R2 ;  /* 0x00000002070085a7 */ /* 0x000ea4000800007f */
[----:B--2---:R-:W-:Y:S05]  /*13a60*/  @!P0 BRA `(.L_x_13612) ;  /* 0xfffffffc00f08947 */ /* 0x004fea000383ffff */
[----:B------:R-:W-:Y:S05]  /*13a70*/  BRA `(.L_x_13667) ;  /* 0xffffffe400d87947 */ /* 0x000fea000383ffff */
.L_x_13613:
[----:B--2---:R2:W3:Y:S02]  /*13a80*/  SYNCS.PHASECHK.TRANS64.TRYWAIT P0, [R3+URZ], R0 ;  /* 0x00000000030075a7 */ /* 0x0044e4000800017f */
[----:B---3--:R-:W-:Y:S05]  /*13a90*/  @!P0 NANOSLEEP.SYNCS 0x989680 ;  /* 0x009896800000895d */ /* 0x008fea0003900000 */
[----:B------:R-:W3:Y:S02]  /*13aa0*/  @!P0 SYNCS.PHASECHK.TRANS64 P0, [R3+URZ], R0 ;  /* 0x00000000030085a7 */ /* 0x000ee4000800007f */
[----:B---3--:R-:W-:Y:S05]  /*13ab0*/  @!P0 BRA `(.L_x_13613) ;  /* 0xfffffffc00f08947 */ /* 0x008fea000383ffff */
[----:B------:R-:W-:Y:S05]  /*13ac0*/  BRA `(.L_x_13668) ;  /* 0xffffffe400cc7947 */ /* 0x000fea000383ffff */
.L_x_13615:
[----:B--2---:R2:W3:Y:S02]  /*13ad0*/  SYNCS.PHASECHK.TRANS64.TRYWAIT P0, [R5+URZ], R2 ;  /* 0x00000002050075a7 */ /* 0x0044e4000800017f */
[----:B---3--:R-:W-:Y:S05]  /*13ae0*/  @!P0 NANOSLEEP.SYNCS 0x989680 ;  /* 0x009896800000895d */ /* 0x008fea0003900000 */
[----:B------:R-:W3:Y:S02]  /*13af0*/  @!P0 SYNCS.PHASECHK.TRANS64 P0, [R5+URZ], R2 ;  /* 0x00000002050085a7 */ /* 0x000ee4000800007f */
[----:B---3--:R-:W-:Y:S05]  /*13b00*/  @!P0 BRA `(.L_x_13615) ;  /* 0xfffffffc00f08947 */ /* 0x008fea000383ffff */
[----:B------:R-:W-:Y:S05]  /*13b10*/  BRA `(.L_x_13669) ;  /* 0xffffffe400d07947 */ /* 0x000fea000383ffff */
.L_x_13670:
        /* <DEDUP_REMOVED lines=14> */
.L_x_15335:


//--------------------- .text._ZN7cutlass13device_kernelIN5flash11enable_sm90INS1_16FlashAttnFwdSm90INS1_25CollectiveMainloopFwdSm90ILi2EN4cute5tupleIJNS5_1CILi1EEES8_S8_EEENS6_IJNS7_ILi192EEENS7_ILi128EEENS7_ILi64EEEEEELi64ENS_6half_tEfNS_4arch4Sm90ELb0ELb1ELb0ELb1ELb0ELb0ELb0ELb1ELb1ELb1ELb0ELb0EEENS1_21CollectiveEpilogueFwdINS6_IJSA_SC_SB_EEES9_SE_SG_Li384ELb1ELb1ELb0ELb0EEENS1_36VarlenDynamicPersistentTileSchedulerILi192ELi128ELi384ELi128ELb0ELb1ELb1ELb1ELb0ELb1EEEEEEEEEvNT_6ParamsE --------------------------
	.section	.text._ZN7cutlass13device_kernelIN5flash11enable_sm90INS1_16FlashAttnFwdSm90INS1_25CollectiveMainloopFwdSm90ILi2EN4cute5tupleIJNS5_1CILi1EEES8_S8_EEENS6_IJNS7_ILi192EEENS7_ILi128EEENS7_ILi64EEEEEELi64ENS_6half_tEfNS_4arch4Sm90ELb0ELb1ELb0ELb1ELb0ELb0ELb0ELb1ELb1ELb1ELb0ELb0EEENS1_21CollectiveEpilogueFwdINS6_IJSA_SC_SB_EEES9_SE_SG_Li384ELb1ELb1ELb0ELb0EEENS1_36VarlenDynamicPersistentTileSchedulerILi192ELi128ELi384ELi128ELb0ELb1ELb1ELb1ELb0ELb1EEEEEEEEEvNT_6ParamsE,"ax",@progbits
	.align	128
.text._ZN7cutlass13device_kernelIN5flash11enable_sm90INS1_16FlashAttnFwdSm90INS1_25CollectiveMainloopFwdSm90ILi2EN4cute5tupleIJNS5_1CILi1EEES8_S8_EEENS6_IJNS7_ILi192EEENS7_ILi128EEENS7_ILi64EEEEEELi64ENS_6half_tEfNS_4arch4Sm90ELb0ELb1ELb0ELb1ELb0ELb0ELb0ELb1ELb1ELb1ELb0ELb0EEENS1_21CollectiveEpilogueFwdINS6_IJSA_SC_SB_EEES9_SE_SG_Li384ELb1ELb1ELb0ELb0EEENS1_36VarlenDynamicPersistentTileSchedulerILi192ELi128ELi384ELi128ELb0ELb1ELb1ELb1ELb0ELb1EEEEEEEEEvNT_6ParamsE:
        .type           _ZN7cutlass13device_kernelIN5flash11enable_sm90INS1_16FlashAttnFwdSm90INS1_25CollectiveMainloopFwdSm90ILi2EN4cute5tupleIJNS5_1CILi1EEES8_S8_EEENS6_IJNS7_ILi192EEENS7_ILi128EEENS7_ILi64EEEEEELi64ENS_6half_tEfNS_4arch4Sm90ELb0ELb1ELb0ELb1ELb0ELb0ELb0ELb1ELb1ELb1ELb0ELb0EEENS1_21CollectiveEpilogueFwdINS6_IJSA_SC_SB_EEES9_SE_SG_Li384ELb1ELb1ELb0ELb0EEENS1_36VarlenDynamicPersistentTileSchedulerILi192ELi128ELi384ELi128ELb0ELb1ELb1ELb1ELb0ELb1EEEEEEEEEvNT_6ParamsE,@function
        .size           _ZN7cutlass13device_kernelIN5flash11enable_sm90INS1_16FlashAttnFwdSm90INS1_25CollectiveMainloopFwdSm90ILi2EN4cute5tupleIJNS5_1CILi1EEES8_S8_EEENS6_IJNS7_ILi192EEENS7_ILi128EEENS7_ILi64EEEEEELi64ENS_6half_tEfNS_4arch4Sm90ELb0ELb1ELb0ELb1ELb0ELb0ELb0ELb1ELb1ELb1ELb0ELb0EEENS1_21CollectiveEpilogueFwdINS6_IJSA_SC_SB_EEES9_SE_SG_Li384ELb1ELb1ELb0ELb0EEENS1_36VarlenDynamicPersistentTileSchedulerILi192ELi128ELi384ELi128ELb0ELb1ELb1ELb1ELb0ELb1EEEEEEEEEvNT_6ParamsE,(.L_x_15336 - _ZN7cutlass13device_kernelIN5flash11enable_sm90INS1_16FlashAttnFwdSm90INS1_25CollectiveMainloopFwdSm90ILi2EN4cute5tupleIJNS5_1CILi1EEES8_S8_EEENS6_IJNS7_ILi192EEENS7_ILi128EEENS7_ILi64EEEEEELi64ENS_6half_tEfNS_4arch4Sm90ELb0ELb1ELb0ELb1ELb0ELb0ELb0ELb1ELb1ELb1ELb0ELb0EEENS1_21CollectiveEpilogueFwdINS6_IJSA_SC_SB_EEES9_SE_SG_Li384ELb1ELb1ELb0ELb0EEENS1_36VarlenDynamicPersistentTileSchedulerILi192ELi128ELi384ELi128ELb0ELb1ELb1ELb1ELb0ELb1EEEEEEEEEvNT_6ParamsE)
        .other          _ZN7cutlass13device_kernelIN5flash11enable_sm90INS1_16FlashAttnFwdSm90INS1_25CollectiveMainloopFwdSm90ILi2EN4cute5tupleIJNS5_1CILi1EEES8_S8_EEENS6_IJNS7_ILi192EEENS7_ILi128EEENS7_ILi64EEEEEELi64ENS_6half_tEfNS_4arch4Sm90ELb0ELb1ELb0ELb1ELb0ELb0ELb0ELb1ELb1ELb1ELb0ELb0EEENS1_21CollectiveEpilogueFwdINS6_IJSA_SC_SB_EEES9_SE_SG_Li384ELb1ELb1ELb0ELb0EEENS1_36VarlenDynamicPersistentTileSchedulerILi192ELi128ELi384ELi128ELb0ELb1ELb1ELb1ELb0ELb1EEEEEEEEEvNT_6ParamsE,@"STO_CUDA_ENTRY STV_DEFAULT"
_ZN7cutlass13device_kernelIN5flash11enable_sm90INS1_16FlashAttnFwdSm90INS1_25CollectiveMainloopFwdSm90ILi2EN4cute5tupleIJNS5_1CILi1EEES8_S8_EEENS6_IJNS7_ILi192EEENS7_ILi128EEENS7_ILi64EEEEEELi64ENS_6half_tEfNS_4arch4Sm90ELb0ELb1ELb0ELb1ELb0ELb0ELb0ELb1ELb1ELb1ELb0ELb0EEENS1_21CollectiveEpilogueFwdINS6_IJSA_SC_SB_EEES9_SE_SG_Li384ELb1ELb1ELb0ELb0EEENS1_36VarlenDynamicPersistentTileSchedulerILi192ELi128ELi384ELi128ELb0ELb1ELb1ELb1ELb0ELb1EEEEEEEEEvNT_6ParamsE:
        /* <DEDUP_REMOVED lines=18> */
.L_x_13672:
[----:B------:R-:W-:Y:S05]  /*0120*/  BSYNC B0 ;  /* 0x0000000000007941 */ /* 0x000fea0003800000 */
.L_x_13671:
        /* <DEDUP_REMOVED lines=41> */
.L_x_13673:
        /* <DEDUP_REMOVED lines=22> */
.L_x_13674:
        /* <DEDUP_REMOVED lines=18> */
.L_x_13675:
        /* <DEDUP_REMOVED lines=22> */
.L_x_13676:
        /* <DEDUP_REMOVED lines=22> */
.L_x_13677:
[----:B------:R-:W-:Y:S01]  /*0900*/  PLOP3.LUT P0, PT, PT, PT, UP0, 0x80, 0x0 ;  /* 0x000000000000781c */ /* 0x000fe20003f0f008 */
[----:B------:R-:W-:Y:S01]  /*0910*/  UMOV UR36, 0x1 ;  /* 0x0000000100247882 */ /* 0x000fe20000000000 */
[----:B------:R-:W-:Y:S01]  /*0920*/  NOP ;  /* 0x0000000000007918 */ /* 0x000fe20000000000 */
[----:B------:R-:W-:Y:S01]  /*0930*/  USEL UR36, UR36, 0x2, !UP0 ;  /* 0x0000000224247887 */ /* 0x000fe2000c000000 */
[----:B------:R-:W-:Y:S01]  /*0940*/  ULDC.64 UR50, c[0x0][0x208] ;  /* 0x0000820000327ab9 */ /* 0x000fe20000000a00 */
[----:B012-4-:R-:W-:Y:S08]  /*0950*/  BAR.SYNC.DEFER_BLOCKING 0x0 ;  /* 0x0000000000007b1d */ /* 0x017ff00000010000 */
[----:B------:R-:W-:Y:S05]  /*0960*/  @!P0 BRA `(.L_x_13678) ;  /* 0x000000dc00988947 */ /* 0x000fea0003800000 */
.L_x_13679:
        /* <DEDUP_REMOVED lines=30> */
[CC--:B------:R-:W-:Y:S01]  /*0b50*/  LEA.HI R2, R0.reuse, R157.reuse, RZ, 0x4 ;  /* 0x0000009d00027211 */ /* 0x0c0fe200078f20ff */
[----:B------:R-:W-:Y:S01]  /*0b60*/  IMAD.SHL.U32 R3, R3, 0x20, RZ ;  /* 0x0000002003037824 */ /* 0x000fe200078e00ff */
[----:B------:R-:W-:Y:S01]  /*0b70*/  LEA.HI R10, R0, R157, RZ, 0x2 ;  /* 0x0000009d000a7211 */ /* 0x000fe200078f10ff */
[C---:B------:R-:W-:Y:S01]  /*0b80*/  IMAD.IADD R152, R157.reuse, 0x1, -R152 ;  /* 0x000000019d987824 */ /* 0x040fe200078e0a98 */
[----:B------:R-:W-:Y:S02]  /*0b90*/  LOP3.LUT R4, R2, 0x3fffff0, RZ, 0xc0, !PT ;  /* 0x03fffff002047812 */ /* 0x000fe400078ec0ff */
[----:B------:R-:W-:Y:S02]  /*0ba0*/  SHF.R.S32.HI R5, RZ, 0x4, R2 ;  /* 0x00000004ff057819 */ /* 0x000fe40000011402 */
[----:B------:R-:W-:Y:S01]  /*0bb0*/  SHF.R.S32.HI R7, RZ, 0x1f, R152 ;  /* 0x0000001fff077819 */ /* 0x000fe20000011498 */
[----:B------:R-:W-:Y:S01]  /*0bc0*/  IMAD.IADD R4, R157, 0x1, -R4 ;  /* 0x000000019d047824 */ /* 0x000fe200078e0a04 */
[----:B------:R-:W-:-:S02]  /*0bd0*/  LOP3.LUT R3, R3, 0xfffffc00, RZ, 0xc0, !PT ;  /* 0xfffffc0003037812 */ /* 0x000fc400078ec0ff */
[----:B------:R-:W-:Y:S02]  /*0be0*/  LEA.HI R6, R7, R152, RZ, 0x2 ;  /* 0x0000009807067211 */ /* 0x000fe400078f10ff */
[----:B------:R-:W-:Y:S01]  /*0bf0*/  LEA.HI R2, R2, R5, RZ, 0x1 ;  /* 0x0000000502027211 */ /* 0x000fe200078f08ff */
[----:B------:R-:W-:Y:S01]  /*0c00*/  IMAD R3, R4, 0x40, R3 ;  /* 0x0000004004037824 */ /* 0x000fe200078e0203 */
[--C-:B------:R-:W-:Y:S02]  /*0c10*/  SHF.R.S32.HI R8, RZ, 0x2, R6.reuse ;  /* 0x00000002ff087819 */ /* 0x100fe40000011406 */
[----:B------:R-:W-:Y:S02]  /*0c20*/  SHF.R.S32.HI R9, RZ, 0x1f, R6 ;  /* 0x0000001fff097819 */ /* 0x000fe40000011406 */
[----:B------:R-:W-:Y:S02]  /*0c30*/  SHF.R.S32.HI R153, RZ, 0x7, R153 ;  /* 0x00000007ff997819 */ /* 0x000fe40000011499 */
[----:B------:R-:W-:-:S02]  /*0c40*/  LOP3.LUT R10, R10, 0xfffffffc, RZ, 0xc0, !PT ;  /* 0xfffffffc0a0a7812 */ /* 0x000fc400078ec0ff */
[----:B------:R-:W-:Y:S01]  /*0c50*/  LEA.HI R9, R9, R8, RZ, 0x3 ;  /* 0x0000000809097211 */ /* 0x000fe200078f18ff */
[----:B------:R-:W-:Y:S01]  /*0c60*/  IMAD.HI R4, R153, 0x55555556, RZ ;  /* 0x5555555699047827 */ /* 0x000fe200078e02ff */
[----:B------:R-:W-:Y:S02]  /*0c70*/  LOP3.LUT R2, R2, 0x1ffffffe, RZ, 0xc0, !PT ;  /* 0x1ffffffe02027812 */ /* 0x000fe400078ec0ff */
[----:B------:R-:W-:Y:S01]  /*0c80*/  LEA.HI R0, R0, R157, RZ, 0x3 ;  /* 0x0000009d00007211 */ /* 0x000fe200078f18ff */
[----:B------:R-:W-:Y:S01]  /*0c90*/  IMAD.IADD R10, R157, 0x1, -R10 ;  /* 0x000000019d0a7824 */ /* 0x000fe200078e0a0a */
[----:B------:R-:W-:Y:S01]  /*0ca0*/  LOP3.LUT R9, R9, 0xfffffff8, RZ, 0xc0, !PT ;  /* 0xfffffff809097812 */ /* 0x000fe200078ec0ff */
[----:B------:R-:W-:Y:S01]  /*0cb0*/  IMAD.IADD R2, R5, 0x1, -R2 ;  /* 0x0000000105027824 */ /* 0x000fe200078e0a02 */
[----:B------:R-:W-:Y:S02]  /*0cc0*/  LEA.HI R7, R7, R152, RZ, 0x5 ;  /* 0x0000009807077211 */ /* 0x000fe400078f28ff */
[----:B------:R-:W-:Y:S01]  /*0cd0*/  LOP3.LUT R18, R0, 0xfffffff8, RZ, 0xc0, !PT ;  /* 0xfffffff800127812 */ /* 0x000fe200078ec0ff */
[----:B------:R-:W-:Y:S01]  /*0ce0*/  IMAD.IADD R8, R8, 0x1, -R9 ;  /* 0x0000000108087824 */ /* 0x000fe200078e0a09 */
[----:B------:R-:W-:Y:S01]  /*0cf0*/  LEA.HI R4, R4, R4, RZ, 0x1 ;  /* 0x0000000404047211 */ /* 0x000fe200078f08ff */
[----:B------:R-:W-:Y:S01]  /*0d00*/  IMAD R155, R2, 0x8, R3 ;  /* 0x00000008029b7824 */ /* 0x000fe200078e0203 */
[----:B------:R-:W-:Y:S01]  /*0d10*/  LEA.HI R5, R10, R10, RZ, 0x1 ;  /* 0x0000000a0a057211 */ /* 0x000fe200078f08ff */
[----:B------:R-:W-:Y:S01]  /*0d20*/  IMAD.IADD R18, R157, 0x1, -R18 ;  /* 0x000000019d127824 */ /* 0x000fe200078e0a12 */
[----:B------:R-:W-:Y:S01]  /*0d30*/  SHF.R.S32.HI R7, RZ, 0x5, R7 ;  /* 0x00000005ff077819 */ /* 0x000fe20000011407 */
[----:B------:R-:W-:Y:S01]  /*0d40*/  IMAD R4, R4, -0x3, R153 ;  /* 0xfffffffd04047824 */ /* 0x000fe200078e0299 */
[----:B------:R-:W-:Y:S01]  /*0d50*/  LOP3.LUT R5, R5, 0x1ffffffe, RZ, 0xc0, !PT ;  /* 0x1ffffffe05057812 */ /* 0x000fe200078ec0ff */
[----:B------:R-:W-:Y:S01]  /*0d60*/  IMAD.SHL.U32 R19, R18, 0x8, RZ ;  /* 0x0000000812137824 */ /* 0x000fe200078e00ff */
[----:B------:R-:W-:Y:S01]  /*0d70*/  LOP3.LUT R3, R6, 0x7ffffffc, RZ, 0xc0, !PT ;  /* 0x7ffffffc06037812 */ /* 0x000fe200078ec0ff */
[----:B------:R-:W-:Y:S01]  /*0d80*/  IMAD R7, R7, 0x10, R8 ;  /* 0x0000001007077824 */ /* 0x000fe200078e0208 */
[----:B------:R-:W-:Y:S01]  /*0d90*/  SHF.R.S32.HI R23, RZ, 0x3, R0 ;  /* 0x00000003ff177819 */ /* 0x000fe20000011400 */
[----:B------:R-:W-:Y:S01]  /*0da0*/  IMAD.IADD R5, R10, 0x1, -R5 ;  /* 0x000000010a057824 */ /* 0x000fe200078e0a05 */
[----:B------:R-:W-:Y:S01]  /*0db0*/  SHF.R.S32.HI R156, RZ, 0x1f, R19 ;  /* 0x0000001fff9c7819 */ /* 0x000fe20000011413 */
[----:B------:R-:W-:-:S02]  /*0dc0*/  IMAD R154, R4, 0x40, R7 ;  /* 0x00000040049a7824 */ /* 0x000fc400078e0207 */
[----:B------:R-:W-:Y:S02]  /*0dd0*/  IMAD.IADD R16, R152, 0x1, -R3 ;  /* 0x0000000198107824 */ /* 0x000fe400078e0a03 */
[----:B------:R-:W-:-:S07]  /*0de0*/  IMAD R17, R5, 0x8, R154 ;  /* 0x0000000805117824 */ /* 0x000fce00078e029a */
.L_x_13767:
        /* <DEDUP_REMOVED lines=12> */
[----:B012---:R-:W-:Y:S02]  /*0eb0*/  IMAD.U32 R2, RZ, RZ, UR8 ;  /* 0x00000008ff027e24 */ /* 0x007fe4000f8e00ff */
[----:B------:R-:W-:Y:S01]  /*0ec0*/  IMAD.U32 R3, RZ, RZ, UR9 ;  /* 0x00000009ff037e24 */ /* 0x000fe2000f8e00ff */
[----:B------:R-:W-:-:S04]  /*0ed0*/  @UP1 UIMAD.WIDE UR8, UR6, 0x4, UR10 ;  /* 0x00000004060818a5 */ /* 0x000fc8000f8e020a */
[----:B------:R-:W2:Y:S02]  /*0ee0*/  @P0 LDG.E R2, desc[UR50][R2.64] ;  /* 0x0000003202020981 */ /* 0x000ea4000c1e1900 */
        /* <DEDUP_REMOVED lines=17> */
[----:B-----5:R-:W-:-:S14]  /*1000*/  @P2 BRA `(.L_x_13680) ;  /* 0x0000000000342947 */ /* 0x020fdc0003800000 */
        /* <DEDUP_REMOVED lines=13> */
.L_x_13680:
        /* <DEDUP_REMOVED lines=9> */
.L_x_13681:
        /* <DEDUP_REMOVED lines=13> */
.L_x_13682:
        /* <DEDUP_REMOVED lines=27> */
.L_x_13684:
[----:B------:R-:W-:-:S11]  /*13f0*/  UISETP.NE.AND UP1, UPT, UR5, 0x1, UPT ;  /* 0x000000010500788c */ /* 0x000fd6000bf25270 */
[----:B------:R-:W-:Y:S02]  /*1400*/  @UP1 ULDC.64 UR8, c[0x0][0x9e8] ;  /* 0x00027a0000081ab9 */ /* 0x000fe40000000a00 */
[----:B------:R-:W-:-:S04]  /*1410*/  UIMAD.WIDE.U32 UR6, UR4, UR8, URZ ;  /* 0x00000008040672a5 */ /* 0x000fc8000f8e003f */
[----:B------:R-:W-:-:S12]  /*1420*/  @UP1 USHF.R.U32.HI UR4, URZ, UR9, UR7 ;  /* 0x000000093f041299 */ /* 0x000fd80008011607 */
.L_x_13685:
[----:B------:R-:W-:-:S06]  /*1430*/  UIMAD UR4, UR4, UR5, UR5 ;  /* 0x00000005040472a4 */ /* 0x000fcc000f8e0205 */
[----:B------:R-:W-:-:S07]  /*1440*/  VIMNMX R0, R0, UR4, PT ;  /* 0x0000000400007c48 */ /* 0x000fce000bfe0100 */
.L_x_13683:
        /* <DEDUP_REMOVED lines=29> */
.L_x_13687:
[----:B------:R-:W-:-:S11]  /*1620*/  UISETP.NE.AND UP0, UPT, UR5, 0x1, UPT ;  /* 0x000000010500788c */ /* 0x000fd6000bf05270 */
[----:B------:R-:W-:Y:S02]  /*1630*/  @UP0 ULDC.64 UR10, c[0x0][0x9e8] ;  /* 0x00027a00000a0ab9 */ /* 0x000fe40000000a00 */
[----:B------:R-:W-:-:S04]  /*1640*/  UIMAD.WIDE.U32 UR6, UR4, UR10, URZ ;  /* 0x0000000a040672a5 */ /* 0x000fc8000f8e003f */
[----:B------:R-:W-:-:S12]  /*1650*/  @UP0 USHF.R.U32.HI UR4, URZ, UR11, UR7 ;  /* 0x0000000b3f040299 */ /* 0x000fd80008011607 */
.L_x_13688:
[----:B------:R-:W-:-:S04]  /*1660*/  UIMAD UR4, UR4, UR5, URZ ;  /* 0x00000005040472a4 */ /* 0x000fc8000f8e023f */
[----:B------:R-:W-:-:S04]  /*1670*/  UISETP.LT.AND UP0, UPT, UR9, UR4, UPT ;  /* 0x000000040900728c */ /* 0x000fc8000bf01270 */
[----:B------:R-:W-:-:S12]  /*1680*/  USEL UR9, UR9, UR4, !UP0 ;  /* 0x0000000409097287 */ /* 0x000fd8000c000000 */
.L_x_13686:
        /* <DEDUP_REMOVED lines=13> */
[----:B------:R-:W-:Y:S01]  /*1760*/  CS2R R12, SRZ ;  /* 0x00000000000c7805 */ /* 0x000fe2000001ff00 */
[----:B------:R-:W-:Y:S01]  /*1770*/  IMAD.MOV.U32 R106, RZ, RZ, RZ ;  /* 0x000000ffff6a7224 */ /* 0x000fe200078e00ff */
[----:B------:R-:W-:Y:S01]  /*1780*/  CS2R R102, SRZ ;  /* 0x0000000000667805 */ /* 0x000fe2000001ff00 */
[----:B------:R-:W-:Y:S01]  /*1790*/  USEL UR43, URZ, UR4, !UP0 ;  /* 0x000000043f2b7287 */ /* 0x000fe2000c000000 */
[----:B------:R-:W-:Y:S01]  /*17a0*/  IMAD.MOV.U32 R27, RZ, RZ, RZ ;  /* 0x000000ffff1b7224 */ /* 0x000fe200078e00ff */
[----:B------:R-:W-:-:S02]  /*17b0*/  CS2R R100, SRZ ;  /* 0x0000000000647805 */ /* 0x000fc4000001ff00 */
[----:B------:R-:W-:Y:S02]  /*17c0*/  CS2R R98, SRZ ;  /* 0x0000000000627805 */ /* 0x000fe4000001ff00 */
[----:B------:R-:W-:Y:S02]  /*17d0*/  CS2R R96, SRZ ;  /* 0x0000000000607805 */ /* 0x000fe4000001ff00 */
[----:B------:R-:W-:Y:S02]  /*17e0*/  CS2R R94, SRZ ;  /* 0x00000000005e7805 */ /* 0x000fe4000001ff00 */
[----:B------:R-:W-:Y:S02]  /*17f0*/  ISETP.GT.AND P1, PT, R88, UR43, PT ;  /* 0x0000002b58007c0c */ /* 0x000fe4000bf24270 */
[----:B------:R-:W-:Y:S02]  /*1800*/  CS2R R92, SRZ ;  /* 0x00000000005c7805 */ /* 0x000fe4000001ff00 */
[----:B------:R-:W-:Y:S01]  /*1810*/  CS2R R90, SRZ ;  /* 0x00000000005a7805 */ /* 0x000fe2000001ff00 */
[----:B------:R-:W-:-:S08]  /*1820*/  IMAD.MOV.U32 R89, RZ, RZ, RZ ;  /* 0x000000ffff597224 */ /* 0x000fd000078e00ff */
        /* <DEDUP_REMOVED lines=32> */
.L_x_13690:
        /* <DEDUP_REMOVED lines=9> */
.L_x_13888:
[----:B------:R-:W-:Y:S05]  /*1ac0*/  @!P0 BRA `(.L_x_13692) ;  /* 0x0000000000048947 */ /* 0x000fea0003800000 */
[----:B------:R-:W-:Y:S01]  /*1ad0*/  BPT.TRAP 0x1 ;  /* 0x000000040000795c */ /* 0x000fe20000300000 */
.L_x_13692:
[----:B------:R-:W-:Y:S02]  /*1ae0*/  IMAD.U32 R5, RZ, RZ, UR37 ;  /* 0x00000025ff057e24 */ /* 0x000fe4000f8e00ff */
[----:B0-----:R-:W-:-:S03]  /*1af0*/  IMAD.U32 R0, RZ, RZ, UR46 ;  /* 0x0000002eff007e24 */ /* 0x001fc6000f8e00ff */
[----:B------:R-:W-:Y:S02]  /*1b00*/  LEA R5, R5, UR45, 0x3 ;  /* 0x0000002d05057c11 */ /* 0x000fe4000f8e18ff */
[----:B------:R-:W-:-:S04]  /*1b10*/  SHF.L.U32 R0, R0, 0x1f, RZ ;  /* 0x0000001f00007819 */ /* 0x000fc800000006ff */
[----:B------:R0:W1:Y:S01]  /*1b20*/  SYNCS.PHASECHK.TRANS64.TRYWAIT P2, [R5+URZ+0x16830], R0 ;  /* 0x01683000050075a7 */ /* 0x000062000804017f */
[----:B------:R-:W-:Y:S05]  /*1b30*/  @!P0 BRA `(.L_x_13693) ;  /* 0x0000000000048947 */ /* 0x000fea0003800000 */
[----:B------:R-:W-:Y:S01]  /*1b40*/  BPT.TRAP 0x1 ;  /* 0x000000040000795c */ /* 0x000fe20000300000 */
.L_x_13693:
[----:B------:R-:W2:Y:S02]  /*1b50*/  S2R R2, SR_TID.X ;  /* 0x0000000000027919 */ /* 0x000ea40000002100 */
[----:B--2---:R-:W-:Y:S01]  /*1b60*/  LOP3.LUT P1, RZ, R2, 0x7f, RZ, 0xc0, !PT ;  /* 0x0000007f02ff7812 */ /* 0x004fe2000782c0ff */
[----:B-1----:R-:W-:-:S12]  /*1b70*/  @P2 BRA `(.L_x_13694) ;  /* 0x0000000000082947 */ /* 0x002fd80003800000 */
[----:B------:R-:W1:Y:S02]  /*1b80*/  SYNCS.PHASECHK.TRANS64.TRYWAIT P2, [R5+URZ+0x16830], R0 ;  /* 0x01683000050075a7 */ /* 0x000e64000804017f */
[----:B-1----:R-:W-:Y:S05]  /*1b90*/  @!P2 BRA `(.L_x_13695) ;  /* 0x0000012400a0a947 */ /* 0x002fea0003800000 */
.L_x_13694:
        /* <DEDUP_REMOVED lines=79> */
.L_x_13698:
[----:B------:R-:W-:-:S06]  /*2090*/  UISETP.NE.AND UP2, UPT, UR7, 0x1, UPT ;  /* 0x000000010700788c */ /* 0x000fcc000bf45270 */
[----:B------:R-:W-:-:S05]  /*20a0*/  PLOP3.LUT P2, PT, PT, PT, UP2, 0x80, 0x0 ;  /* 0x000000000000781c */ /* 0x000fca0003f4f028 */
[----:B------:R-:W-:-:S08]  /*20b0*/  @UP2 ULDC.64 UR10, c[0x0][0x9e8] ;  /* 0x00027a00000a2ab9 */ /* 0x000fd00000000a00 */
[----:B------:R-:W-:-:S05]  /*20c0*/  @P2 IMAD.HI.U32 R5, R3, UR10, RZ ;  /* 0x0000000a03052c27 */ /* 0x000fca000f8e00ff */
[----:B------:R-:W-:-:S07]  /*20d0*/  @P2 SHF.R.U32.HI R3, RZ, UR11, R5 ;  /* 0x0000000bff032c19 */ /* 0x000fce0008011605 */
.L_x_13699:
[----:B------:R-:W-:Y:S05]  /*20e0*/  BSYNC B0 ;  /* 0x0000000000007941 */ /* 0x000fea0003800000 */
.L_x_13697:
[----:B------:R-:W-:-:S04]  /*20f0*/  IMAD R3, R3, UR7, -R8 ;  /* 0x0000000703037c24 */ /* 0x000fc8000f8e0a08 */
[----:B------:R-:W-:-:S05]  /*2100*/  IMAD R3, R16, -0x2, R3 ;  /* 0xfffffffe10037824 */ /* 0x000fca00078e0203 */
[----:B------:R-:W-:Y:S02]  /*2110*/  VIMNMX R2, R2, R3, !PT ;  /* 0x0000000302027248 */ /* 0x000fe40007fe0100 */
[----:B------:R-:W-:-:S07]  /*2120*/  VIADDMNMX R0, R3, UR7, R0, PT ;  /* 0x0000000703007c46 */ /* 0x000fce000b800100 */
.L_x_13696:
        /* <DEDUP_REMOVED lines=10> */
[----:B------:R-:W-:Y:S02]  /*21d0*/  FSEL R125, R29, -INF , !P3 ;  /* 0xff8000001d7d7808 */ /* 0x000fe40005800000 */
        /* <DEDUP_REMOVED lines=170> */
[----:B------:R-:W-:Y:S01]  /*2c80*/  ISETP.GE.AND P6, PT, R4, 0x7a, PT ;  /* 0x0000007a0400780c */ /* 0x000fe20003fc6270 */
[----:B0-----:R-:W-:-:S12]  /*2c90*/  IMAD.IADD R4, R12, 0x1, R3 ;  /* 0x000000010c047824 */ /* 0x001fd800078e0203 */
        /* <DEDUP_REMOVED lines=22> */
.L_x_13702:
[----:B------:R-:W-:-:S06]  /*2e00*/  UISETP.NE.AND UP2, UPT, UR7, 0x1, UPT ;  /* 0x000000010700788c */ /* 0x000fcc000bf45270 */
[----:B------:R-:W-:-:S05]  /*2e10*/  PLOP3.LUT P6, PT, PT, PT, UP2, 0x80, 0x0 ;  /* 0x000000000000781c */ /* 0x000fca0003fcf028 */
[----:B------:R-:W-:-:S08]  /*2e20*/  @UP2 ULDC.64 UR10, c[0x0][0x9e8] ;  /* 0x00027a00000a2ab9 */ /* 0x000fd00000000a00 */
[----:B------:R-:W-:Y:S01]  /*2e30*/  @P6 IMAD.HI.U32 R3, R0, UR10, RZ ;  /* 0x0000000a00036c27 */ /* 0x000fe2000f8e00ff */
[----:B------:R-:W-:-:S13]  /*2e40*/  PLOP3.LUT P6, PT, PT, PT, UP2, 0x80, 0x0 ;  /* 0x000000000000781c */ /* 0x000fda0003fcf028 */
[----:B------:R-:W-:-:S07]  /*2e50*/  @P6 SHF.R.U32.HI R0, RZ, UR11, R3 ;  /* 0x0000000bff006c19 */ /* 0x000fce0008011603 */
.L_x_13703:
[----:B------:R-:W-:Y:S05]  /*2e60*/  BSYNC B0 ;  /* 0x0000000000007941 */ /* 0x000fea0003800000 */
.L_x_13701:
[----:B------:R-:W-:-:S04]  /*2e70*/  IMAD R3, R0, UR7, -R8 ;  /* 0x0000000700037c24 */ /* 0x000fc8000f8e0a08 */
[----:B------:R-:W-:-:S05]  /*2e80*/  IMAD R3, R16, -0x2, R3 ;  /* 0xfffffffe10037824 */ /* 0x000fca00078e0203 */
[----:B------:R-:W-:Y:S02]  /*2e90*/  VIMNMX R4, R4, R3, !PT ;  /* 0x0000000304047248 */ /* 0x000fe40007fe0100 */
[----:B------:R-:W-:-:S07]  /*2ea0*/  VIADDMNMX R2, R3, UR7, R2, PT ;  /* 0x0000000703027c46 */ /* 0x000fce000b800102 */
.L_x_13700:
[----:B------:R-:W-:Y:S01]  /*2eb0*/  ISETP.GT.AND P2, PT, R4, 0x1, !P2 ;  /* 0x000000010400780c */ /* 0x000fe20005744270 */
[----:B------:R-:W-:Y:S01]  /*2ec0*/  ULDC UR10, c[0x0][0x988] ;  /* 0x00026200000a7ab9 */ /* 0x000fe20000000800 */
[----:B------:R-:W-:Y:S01]  /*2ed0*/  LOP3.LUT P6, RZ, R14, 0x8, RZ, 0xc0, !PT ;  /* 0x000000080eff7812 */ /* 0x000fe200078cc0ff */
[----:B------:R-:W-:Y:S01]  /*2ee0*/  @UP0 ULDC UR15, c[0x0][0x450] ;  /* 0x00011400000f0ab9 */ /* 0x000fe20000000800 */
[----:B------:R-:W-:Y:S01]  /*2ef0*/  ISETP.LT.OR P2, PT, R2, 0x2, P2 ;  /* 0x000000020200780c */ /* 0x000fe20001741670 */
[----:B------:R-:W-:Y:S01]  /*2f00*/  UMOV UR14, UR41 ;  /* 0x00000029000e7c82 */ /* 0x000fe20008000000 */
        /* <DEDUP_REMOVED lines=16> */
[----:B------:R-:W-:Y:S02]  /*3010*/  ISETP.GT.AND P2, PT, R4, 0x10, !P6 ;  /* 0x000000100400780c */ /* 0x000fe40007744270 */
[----:B------:R-:W-:Y:S02]  /*3020*/  FMNMX.FTZ R0, R109, R0, !PT ;  /* 0x000000006d007209 */ /* 0x000fe40007810000 */
        /* <DEDUP_REMOVED lines=55> */
[----:B------:R-:W-:Y:S01]  /*33a0*/  FMNMX.FTZ R8, R85, R0, !PT ;  /* 0x0000000055087209 */ /* 0x000fe20007810000 */
[----:B------:R-:W-:Y:S01]  /*33b0*/  IMAD.U32 R0, RZ, RZ, UR10 ;  /* 0x0000000aff007e24 */ /* 0x000fe2000f8e00ff */
[----:B------:R-:W-:Y:S01]  /*33c0*/  ISETP.LT.OR P2, PT, R2, 0x31, P2 ;  /* 0x000000310200780c */ /* 0x000fe20001741670 */
[----:B------:R-:W-:Y:S01]  /*33d0*/  @UP0 ULDC UR10, c[0x0][0x44c] ;  /* 0x00011300000a0ab9 */ /* 0x000fe20000000800 */
[----:B------:R-:W-:Y:S01]  /*33e0*/  ISETP.GT.AND P3, PT, R4, 0x70, !P3 ;  /* 0x000000700400780c */ /* 0x000fe20005f64270 */
[----:B------:R-:W0:Y:S01]  /*33f0*/  SHFL.BFLY PT, R3, R8, 0x2, 0x1f ;  /* 0x0c401f0008037f89 */ /* 0x000e2200000e0000 */
[----:B------:R-:W-:Y:S01]  /*3400*/  FSEL R39, R50, -INF , !P2 ;  /* 0xff80000032277808 */ /* 0x000fe20005000000 */
[----:B------:R-:W-:Y:S01]  /*3410*/  UIMAD.WIDE.U32 UR10, UR41, UR10, URZ ;  /* 0x0000000a290a72a5 */ /* 0x000fe2000f8e003f */
[----:B------:R-:W-:-:S02]  /*3420*/  LOP3.LUT P2, RZ, R14, 0x20000, RZ, 0xc0, !PT ;  /* 0x000200000eff7812 */ /* 0x000fc4000784c0ff */
[C---:B------:R-:W-:Y:S01]  /*3430*/  ISETP.GT.AND P4, PT, R4.reuse, 0x71, !P4 ;  /* 0x000000710400780c */ /* 0x040fe20006784270 */
[----:B------:R-:W-:Y:S01]  /*3440*/  @UP0 USHF.R.U32.HI UR14, URZ, UR15, UR11 ;  /* 0x0000000f3f0e0299 */ /* 0x000fe2000801160b */
[----:B------:R-:W-:Y:S02]  /*3450*/  ISETP.GT.AND P2, PT, R4, 0x31, !P2 ;  /* 0x000000310400780c */ /* 0x000fe40005744270 */
[C---:B------:R-:W-:Y:S01]  /*3460*/  ISETP.LT.OR P3, PT, R2.reuse, 0x71, P3 ;  /* 0x000000710200780c */ /* 0x040fe20001f61670 */
[----:B------:R-:W-:Y:S01]  /*3470*/  UIADD3 UR49, UR49, UR14, URZ ;  /* 0x0000000e31317290 */ /* 0x000fe2000fffe03f */
[----:B------:R-:W-:Y:S02]  /*3480*/  ISETP.LT.OR P2, PT, R2, 0x32, P2 ;  /* 0x000000320200780c */ /* 0x000fe40001741670 */
[----:B------:R-:W-:Y:S01]  /*3490*/  ISETP.GT.AND P5, PT, R4, 0x78, !P5 ;  /* 0x000000780400780c */ /* 0x000fe20006fa4270 */
[----:B------:R-:W-:Y:S01]  /*34a0*/  UIADD3 UR6, UR49, UR6, URZ ;  /* 0x0000000631067290 */ /* 0x000fe2000fffe03f */
[----:B------:R-:W-:-:S02]  /*34b0*/  FSEL R51, R51, -INF , !P2 ;  /* 0xff80000033337808 */ /* 0x000fc40005000000 */
[----:B------:R-:W-:Y:S02]  /*34c0*/  LOP3.LUT P2, RZ, R14, 0x10000, RZ, 0xc0, !PT ;  /* 0x000100000eff7812 */ /* 0x000fe4000784c0ff */
[----:B------:R-:W-:Y:S02]  /*34d0*/  ISETP.LT.OR P4, PT, R2, 0x72, P4 ;  /* 0x000000720200780c */ /* 0x000fe40002781670 */
[----:B------:R-:W-:Y:S02]  /*34e0*/  ISETP.GT.AND P2, PT, R4, 0x38, !P2 ;  /* 0x000000380400780c */ /* 0x000fe40005744270 */
[C---:B------:R-:W-:Y:S02]  /*34f0*/  ISETP.LT.OR P5, PT, R2.reuse, 0x79, P5 ;  /* 0x000000790200780c */ /* 0x040fe40002fa1670 */
[----:B------:R-:W-:Y:S02]  /*3500*/  ISETP.LT.OR P2, PT, R2, 0x39, P2 ;  /* 0x000000390200780c */ /* 0x000fe40001741670 */
[----:B0-----:R-:W-:-:S02]  /*3510*/  FMNMX.FTZ R10, R8, R3, !PT ;  /* 0x00000003080a7209 */ /* 0x001fc40007810000 */
[----:B------:R-:W-:Y:S02]  /*3520*/  FSEL R47, R54, -INF , !P2 ;  /* 0xff800000362f7808 */ /* 0x000fe40005000000 */
[----:B------:R-:W-:Y:S01]  /*3530*/  ISETP.GT.AND P2, PT, R4, 0x39, !P6 ;  /* 0x000000390400780c */ /* 0x000fe20007744270 */
[----:B------:R-:W0:Y:S01]  /*3540*/  SHFL.BFLY PT, R3, R10, 0x1, 0x1f ;  /* 0x0c201f000a037f89 */ /* 0x000e2200000e0000 */
[----:B------:R-:W-:Y:S02]  /*3550*/  LOP3.LUT P6, RZ, R14, 0x10, RZ, 0xc0, !PT ;  /* 0x000000100eff7812 */ /* 0x000fe400078cc0ff */
[----:B------:R-:W-:Y:S02]  /*3560*/  ISETP.LT.OR P2, PT, R2, 0x3a, P2 ;  /* 0x0000003a0200780c */ /* 0x000fe40001741670 */
[----:B------:R-:W-:Y:S02]  /*3570*/  FSEL R83, R83, -INF , !P4 ;  /* 0xff80000053537808 */ /* 0x000fe40006000000 */
[----:B------:R-:W-:-:S02]  /*3580*/  FSEL R55, R55, -INF , !P2 ;  /* 0xff80000037377808 */ /* 0x000fc40005000000 */
[----:B------:R-:W-:-:S04]  /*3590*/  LOP3.LUT P2, RZ, R14, 0x4000, RZ, 0xc0, !PT ;  /* 0x000040000eff7812 */ /* 0x000fc8000784c0ff */
        /* <DEDUP_REMOVED lines=49> */
[-CC-:B------:R-:W-:Y:S01]  /*38b0*/  FFMA.FTZ R136, R105, R0.reuse, -R6.reuse ;  /* 0x0000000069887223 */ /* 0x180fe20000010806 */
[----:B------:R-:W-:Y:S01]  /*38c0*/  ISETP.LT.OR P2, PT, R2, 0x1, P2 ;  /* 0x000000010200780c */ /* 0x000fe20001741670 */
[-CC-:B------:R-:W-:Y:S01]  /*38d0*/  FFMA.FTZ R132, R25, R0.reuse, -R6.reuse ;  /* 0x0000000019847223 */ /* 0x180fe20000010806 */
[----:B------:R-:W-:Y:S01]  /*38e0*/  FSEL R105, R82, -INF , !P3 ;  /* 0xff80000052697808 */ /* 0x000fe20005800000 */
[-CC-:B------:R-:W-:Y:S01]  /*38f0*/  FFMA.FTZ R25, R57, R0.reuse, -R6.reuse ;  /* 0x0000000039197223 */ /* 0x180fe20000010806 */
[----:B------:R-:W-:Y:S01]  /*3900*/  FSEL R26, R26, -INF , !P2 ;  /* 0xff8000001a1a7808 */ /* 0x000fe20005000000 */
[-CC-:B------:R-:W-:Y:S01]  /*3910*/  FFMA.FTZ R134, R21, R0.reuse, -R6.reuse ;  /* 0x0000000015867223 */ /* 0x180fe20000010806 */
[----:B------:R-:W-:Y:S01]  /*3920*/  LOP3.LUT P2, RZ, R14, 0x4000000, RZ, 0xc0, !PT ;  /* 0x040000000eff7812 */ /* 0x000fe2000784c0ff */
[-CC-:B------:R-:W-:Y:S01]  /*3930*/  FFMA.FTZ R21, R61, R0.reuse, -R6.reuse ;  /* 0x000000003d157223 */ /* 0x180fe20000010806 */
        /* <DEDUP_REMOVED lines=13> */
[--C-:B------:R-:W-:Y:S01]  /*3a10*/  FFMA.FTZ R138, R103, R0, -R6.reuse ;  /* 0x00000000678a7223 */ /* 0x100fe20000010806 */
[----:B------:R-:W-:Y:S01]  /*3a20*/  ISETP.GT.AND P6, PT, R4, 0x79, !P6 ;  /* 0x000000790400780c */ /* 0x000fe200077c4270 */
[----:B------:R-:W0:Y:S01]  /*3a30*/  MUFU.EX2 R129, R129 ;  /* 0x0000008100817308 */ /* 0x000e220000000800 */
[----:B------:R-:W-:Y:S01]  /*3a40*/  FMNMX.FTZ R8, R97, R8, !PT ;  /* 0x0000000861087209 */ /* 0x000fe20007810000 */
[-CC-:B------:R-:W-:Y:S01]  /*3a50*/  FFMA.FTZ R128, R11, R0.reuse, -R6.reuse ;  /* 0x000000000b807223 */ /* 0x180fe20000010806 */
[----:B------:R-:W-:Y:S01]  /*3a60*/  ISETP.LT.OR P6, PT, R2, 0x7a, P6 ;  /* 0x0000007a0200780c */ /* 0x000fe200037c1670 */
[--C-:B------:R-:W-:Y:S01]  /*3a70*/  FFMA.FTZ R130, R13, R0, -R6.reuse ;  /* 0x000000000d827223 */ /* 0x100fe20000010806 */
[----:B------:R-:W-:Y:S01]  /*3a80*/  FMNMX.FTZ R8, R41, R8, !PT ;  /* 0x0000000829087209 */ /* 0x000fe20007810000 */
[--C-:B------:R-:W-:Y:S01]  /*3a90*/  FFMA.FTZ R124, R7, R0, -R6.reuse ;  /* 0x00000000077c7223 */ /* 0x100fe20000010806 */
[----:B------:R-:W-:Y:S01]  /*3aa0*/  FSEL R57, R86, -INF , !P5 ;  /* 0xff80000056397808 */ /* 0x000fe20006800000 */
[----:B------:R-:W1:Y:S01]  /*3ab0*/  MUFU.EX2 R150, R150 ;  /* 0x0000009600967308 */ /* 0x000e620000000800 */
[----:B------:R-:W-:Y:S01]  /*3ac0*/  FMNMX.FTZ R8, R95, R8, !PT ;  /* 0x000000085f087209 */ /* 0x000fe20007810000 */
[-CC-:B------:R-:W-:Y:S01]  /*3ad0*/  FFMA.FTZ R126, R9, R0.reuse, -R6.reuse ;  /* 0x00000000097e7223 */ /* 0x180fe20000010806 */
[----:B------:R-:W-:Y:S01]  /*3ae0*/  FSEL R87, R87, -INF , !P6 ;  /* 0xff80000057577808 */ /* 0x000fe20007000000 */
        /* <DEDUP_REMOVED lines=65> */
[----:B------:R-:W-:Y:S01]  /*3f00*/  MUFU.EX2 R11, R11 ;  /* 0x0000000b000b7308 */ /* 0x000fe20000000800 */
[----:B------:R-:W-:Y:S02]  /*3f10*/  FSEL R6, R4, RZ, P2 ;  /* 0x000000ff04067208 */ /* 0x000fe40001000000 */
[----:B------:R-:W-:-:S03]  /*3f20*/  PLOP3.LUT P2, PT, PT, PT, UP1, 0x40, 0x0 ;  /* 0x000000000000781c */ /* 0x000fc60003f4e818 */
[-CC-:B------:R-:W-:Y:S01]  /*3f30*/  FFMA.FTZ R145, R31, R0.reuse, -R6.reuse ;  /* 0x000000001f917223 */ /* 0x180fe20000010806 */
[----:B------:R-:W-:Y:S01]  /*3f40*/  FADD.FTZ R31, R148, R129 ;  /* 0x00000081941f7221 */ /* 0x000fe20000010000 */
[-CC-:B------:R-:W-:Y:S01]  /*3f50*/  FFMA.FTZ R149, R26, R0.reuse, -R6.reuse ;  /* 0x000000001a957223 */ /* 0x180fe20000010806 */
[-CC-:B------:R-:W-:Y:S01]  /*3f60*/  FFMA.FTZ R4, R101, R0.reuse, -R6.reuse ;  /* 0x0000000065047223 */ /* 0x180fe20000010806 */
[-CC-:B------:R-:W-:Y:S01]  /*3f70*/  FFMA.FTZ R151, R53, R0.reuse, -R6.reuse ;  /* 0x0000000035977223 */ /* 0x180fe20000010806 */
[----:B-1----:R-:W-:Y:S01]  /*3f80*/  FADD.FTZ R26, R150, R31 ;  /* 0x0000001f961a7221 */ /* 0x002fe20000010000 */
[-CC-:B------:R-:W-:Y:S01]  /*3f90*/  FFMA.FTZ R8, R99, R0.reuse, -R6.reuse ;  /* 0x0000000063087223 */ /* 0x180fe20000010806 */
[-C--:B------:R-:W-:Y:S01]  /*3fa0*/  FFMA.FTZ R10, R97, R0.reuse, -R6 ;  /* 0x00000000610a7223 */ /* 0x080fe20000010806 */
[----:B------:R-:W-:Y:S01]  /*3fb0*/  MUFU.EX2 R149, R149 ;  /* 0x0000009500957308 */ /* 0x000fe20000000800 */
[----:B--2---:R-:W-:Y:S01]  /*3fc0*/  FADD.FTZ R31, R125, R26 ;  /* 0x0000001a7d1f7221 */ /* 0x004fe20000010000 */
        /* <DEDUP_REMOVED lines=23> */
[----:B------:R-:W-:Y:S01]  /*4140*/  FADD.FTZ R31, R89, R30 ;  /* 0x0000001e591f7221 */ /* 0x000fe20000010000 */
[----:B0-----:R-:W-:Y:S01]  /*4150*/  FADD.FTZ R32, R149, R4 ;  /* 0x0000000495207221 */ /* 0x001fe20000010000 */
[-CC-:B------:R-:W-:Y:S01]  /*4160*/  FFMA.FTZ R71, R71, R0.reuse, -R6.reuse ;  /* 0x0000000047477223 */ /* 0x180fe20000010806 */
[-CC-:B------:R-:W-:Y:S01]  /*4170*/  FFMA.FTZ R119, R119, R0.reuse, -R6.reuse ;  /* 0x0000000077777223 */ /* 0x180fe20000010806 */
[----:B------:R-:W-:Y:S01]  /*4180*/  FADD.FTZ R30, R142, R31 ;  /* 0x0000001f8e1e7221 */ /* 0x000fe20000010000 */
[-CC-:B------:R-:W-:Y:S01]  /*4190*/  FFMA.FTZ R75, R75, R0.reuse, -R6.reuse ;  /* 0x000000004b4b7223 */ /* 0x180fe20000010806 */
[-C--:B------:R-:W-:Y:S01]  /*41a0*/  FFMA.FTZ R121, R121, R0.reuse, -R6 ;  /* 0x0000000079797223 */ /* 0x080fe20000010806 */
[----:B------:R-:W0:Y:S01]  /*41b0*/  MUFU.EX2 R145, R145 ;  /* 0x0000009100917308 */ /* 0x000e220000000800 */
[----:B------:R-:W-:Y:S01]  /*41c0*/  FADD.FTZ R31, R45, R30 ;  /* 0x0000001e2d1f7221 */ /* 0x000fe20000010000 */
[----:B-1----:R-:W-:Y:S01]  /*41d0*/  FADD.FTZ R29, R151, R32 ;  /* 0x00000020971d7221 */ /* 0x002fe20000010000 */
[-CC-:B------:R-:W-:Y:S01]  /*41e0*/  FFMA.FTZ R30, R63, R0.reuse, -R6.reuse ;  /* 0x000000003f1e7223 */ /* 0x180fe20000010806 */
[-CC-:B------:R-:W-:Y:S01]  /*41f0*/  FFMA.FTZ R79, R79, R0.reuse, -R6.reuse ;  /* 0x000000004f4f7223 */ /* 0x180fe20000010806 */
[----:B------:R-:W-:Y:S01]  /*4200*/  FADD.FTZ R34, R136, R31 ;  /* 0x0000001f88227221 */ /* 0x000fe20000010000 */
[-CC-:B------:R-:W-:Y:S01]  /*4210*/  FFMA.FTZ R105, R105, R0.reuse, -R6.reuse ;  /* 0x0000000069697223 */ /* 0x180fe20000010806 */
[-C--:B------:R-:W-:Y:S01]  /*4220*/  FFMA.FTZ R83, R83, R0.reuse, -R6 ;  /* 0x0000000053537223 */ /* 0x080fe20000010806 */
[----:B------:R-:W1:Y:S01]  /*4230*/  MUFU.EX2 R10, R10 ;  /* 0x0000000a000a7308 */ /* 0x000e620000000800 */
[C---:B--2---:R-:W-:Y:S01]  /*4240*/  FADD.FTZ R32, R8.reuse, R29 ;  /* 0x0000001d08207221 */ /* 0x044fe20000010000 */
[----:B------:R-:W-:Y:S01]  /*4250*/  FADD.FTZ R31, R49, R34 ;  /* 0x00000022311f7221 */ /* 0x000fe20000010000 */
[-CC-:B------:R-:W-:Y:S01]  /*4260*/  FFMA.FTZ R57, R57, R0.reuse, -R6.reuse ;  /* 0x0000000039397223 */ /* 0x180fe20000010806 */
[-C--:B------:R-:W-:Y:S01]  /*4270*/  FFMA.FTZ R87, R87, R0.reuse, -R6 ;  /* 0x0000000057577223 */ /* 0x080fe20000010806 */
[----:B------:R-:W-:Y:S01]  /*4280*/  F2FP.F16.F32.PACK_AB R151, R8, R151 ;  /* 0x000000970897723e */ /* 0x000fe200000000ff */
[----:B------:R-:W-:Y:S01]  /*4290*/  FADD.FTZ R36, R138, R31 ;  /* 0x0000001f8a247221 */ /* 0x000fe20000010000 */
[----:B------:R-:W-:Y:S01]  /*42a0*/  F2FP.F16.F32.PACK_AB R149, R4, R149 ;  /* 0x000000950495723e */ /* 0x000fe200000000ff */
[----:B------:R-:W2:Y:S01]  /*42b0*/  MUFU.EX2 R147, R147 ;  /* 0x0000009300937308 */ /* 0x000ea20000000800 */
[----:B0-----:R-:W-:Y:S01]  /*42c0*/  FADD.FTZ R29, R145, R32 ;  /* 0x00000020911d7221 */ /* 0x001fe20000010000 */
[----:B------:R-:W-:Y:S01]  /*42d0*/  FADD.FTZ R31, R103, R36 ;  /* 0x00000024671f7221 */ /* 0x000fe20000010000 */
[----:B------:R-:W-:Y:S01]  /*42e0*/  FFMA.FTZ R32, R117, R0, -R6 ;  /* 0x0000000075207223 */ /* 0x000fe20000010806 */
[----:B------:R-:W-:-:S02]  /*42f0*/  F2FP.F16.F32.PACK_AB R148, R129, R148 ;  /* 0x000000948194723e */ /* 0x000fc400000000ff */
[----:B------:R-:W-:Y:S01]  /*4300*/  FADD.FTZ R36, R132, R31 ;  /* 0x0000001f84247221 */ /* 0x000fe20000010000 */
[C---:B------:R-:W-:Y:S01]  /*4310*/  F2FP.F16.F32.PACK_AB R132, R25.reuse, R132 ;  /* 0x000000841984723e */ /* 0x040fe200000000ff */
[----:B------:R-:W0:Y:S01]  /*4320*/  MUFU.EX2 R12, R12 ;  /* 0x0000000c000c7308 */ /* 0x000e220000000800 */
[C---:B-1----:R-:W-:Y:S01]  /*4330*/  FADD.FTZ R34, R10.reuse, R29 ;  /* 0x0000001d0a227221 */ /* 0x042fe20000010000 */
        /* <DEDUP_REMOVED lines=11> */
[C---:B------:R-:W-:Y:S01]  /*43f0*/  F2FP.F16.F32.PACK_AB R128, R11.reuse, R128 ;  /* 0x000000800b80723e */ /* 0x040fe200000000ff */
[----:B------:R-:W2:Y:S01]  /*4400*/  MUFU.EX2 R14, R14 ;  /* 0x0000000e000e7308 */ /* 0x000ea20000000800 */
[----:B0-----:R-:W-:Y:S01]  /*4410*/  FADD.FTZ R34, R12, R29 ;  /* 0x0000001d0c227221 */ /* 0x001fe20000010000 */
[----:B------:R-:W-:Y:S01]  /*4420*/  FADD.FTZ R31, R11, R38 ;  /* 0x000000260b1f7221 */ /* 0x000fe20000010000 */
        /* <DEDUP_REMOVED lines=85> */
[----:B------:R-:W-:Y:S02]  /*4980*/  VIADD R4, R88, 0xfffffffe ;  /* 0xfffffffe58047836 */ /* 0x000fe40000000000 */
[----:B0-----:R-:W-:-:S04]  /*4990*/  FADD.FTZ R5, R57, R10 ;  /* 0x0000000a39057221 */ /* 0x001fc80000010000 */
[C---:B-1----:R-:W-:Y:S01]  /*49a0*/  FADD.FTZ R5, R8.reuse, R5 ;  /* 0x0000000508057221 */ /* 0x042fe20000010000 */
        /* <DEDUP_REMOVED lines=12> */
.L_x_13705:
[----:B------:R-:W-:-:S11]  /*4a70*/  UISETP.NE.AND UP2, UPT, UR7, 0x1, UPT ;  /* 0x000000010700788c */ /* 0x000fd6000bf45270 */
[----:B------:R-:W-:Y:S02]  /*4a80*/  @UP2 ULDC.64 UR18, c[0x0][0x9e8] ;  /* 0x00027a0000122ab9 */ /* 0x000fe40000000a00 */
[----:B------:R-:W-:-:S04]  /*4a90*/  UIMAD.WIDE.U32 UR10, UR14, UR18, URZ ;  /* 0x000000120e0a72a5 */ /* 0x000fc8000f8e003f */
[----:B------:R-:W-:-:S12]  /*4aa0*/  @UP2 USHF.R.U32.HI UR14, URZ, UR19, UR11 ;  /* 0x000000133f0e2299 */ /* 0x000fd8000801160b */
.L_x_13706:
[----:B------:R-:W-:-:S04]  /*4ab0*/  UIMAD UR7, UR14, UR7, UR7 ;  /* 0x000000070e0772a4 */ /* 0x000fc8000f8e0207 */
[----:B------:R-:W-:-:S04]  /*4ac0*/  UISETP.LT.AND UP2, UPT, UR6, UR7, UPT ;  /* 0x000000070600728c */ /* 0x000fc8000bf41270 */
[----:B------:R-:W-:-:S12]  /*4ad0*/  USEL UR6, UR6, UR7, UP2 ;  /* 0x0000000706067287 */ /* 0x000fd80009000000 */
.L_x_13704:
        /* <DEDUP_REMOVED lines=26> */
[----:B------:R-:W-:-:S05]  /*4c80*/  ULDC UR23, c[0x0][0x9e0] ;  /* 0x0002780000177ab9 */ /* 0x000fca0000000800 */
.L_x_13724:
        /* <DEDUP_REMOVED lines=9> */
.L_x_13709:
[----:B------:R-:W-:Y:S01]  /*4d20*/  ULEA UR6, UR25, UR45, 0x3 ;  /* 0x0000002d19067291 */ /* 0x000fe2000f8e183f */
[----:B------:R-:W-:-:S05]  /*4d30*/  IMAD.U32 R0, RZ, RZ, UR24 ;  /* 0x00000018ff007e24 */ /* 0x000fca000f8e00ff */
[----:B------:R-:W-:-:S04]  /*4d40*/  SHF.L.U32 R0, R0, 0x1f, RZ ;  /* 0x0000001f00007819 */ /* 0x000fc800000006ff */
[----:B------:R0:W1:Y:S01]  /*4d50*/  SYNCS.PHASECHK.TRANS64.TRYWAIT P2, [UR6+0x16830], R0 ;  /* 0x01683000ff0075a7 */ /* 0x0000620008040146 */
[----:B------:R-:W-:Y:S05]  /*4d60*/  @!P0 BRA `(.L_x_13710) ;  /* 0x0000000000048947 */ /* 0x000fea0003800000 */
[----:B------:R-:W-:Y:S01]  /*4d70*/  BPT.TRAP 0x1 ;  /* 0x000000040000795c */ /* 0x000fe20000300000 */
.L_x_13710:
[----:B-1----:R-:W-:Y:S05]  /*4d80*/  @P2 BRA `(.L_x_13708) ;  /* 0x0000000000082947 */ /* 0x002fea0003800000 */
[----:B------:R-:W1:Y:S02]  /*4d90*/  SYNCS.PHASECHK.TRANS64.TRYWAIT P2, [UR6+0x16830], R0 ;  /* 0x01683000ff0075a7 */ /* 0x000e640008040146 */
[----:B-1----:R-:W-:Y:S05]  /*4da0*/  @!P2 BRA `(.L_x_13711) ;  /* 0x000000f40030a947 */ /* 0x002fea0003800000 */
.L_x_13708:
        /* <DEDUP_REMOVED lines=25> */
.L_x_13713:
[----:B------:R-:W-:Y:S01]  /*4f40*/  ULEA UR6, UR37, UR45, 0x3 ;  /* 0x0000002d25067291 */ /* 0x000fe2000f8e183f */
[----:B------:R-:W-:-:S05]  /*4f50*/  IMAD.U32 R0, RZ, RZ, UR46 ;  /* 0x0000002eff007e24 */ /* 0x000fca000f8e00ff */
[----:B------:R-:W-:-:S04]  /*4f60*/  SHF.L.U32 R0, R0, 0x1f, RZ ;  /* 0x0000001f00007819 */ /* 0x000fc800000006ff */
[----:B------:R0:W1:Y:S01]  /*4f70*/  SYNCS.PHASECHK.TRANS64.TRYWAIT P2, [UR6+0x16850], R0 ;  /* 0x01685000ff0075a7 */ /* 0x0000620008040146 */
[----:B------:R-:W-:Y:S05]  /*4f80*/  @!P0 BRA `(.L_x_13714) ;  /* 0x0000000000048947 */ /* 0x000fea0003800000 */
[----:B------:R-:W-:Y:S01]  /*4f90*/  BPT.TRAP 0x1 ;  /* 0x000000040000795c */ /* 0x000fe20000300000 */
.L_x_13714:
[----:B-1----:R-:W-:Y:S05]  /*4fa0*/  @P2 BRA `(.L_x_13712) ;  /* 0x0000000000082947 */ /* 0x002fea0003800000 */
[----:B------:R-:W1:Y:S02]  /*4fb0*/  SYNCS.PHASECHK.TRANS64.TRYWAIT P2, [UR6+0x16850], R0 ;  /* 0x01685000ff0075a7 */ /* 0x000e640008040146 */
[----:B-1----:R-:W-:Y:S05]  /*4fc0*/  @!P2 BRA `(.L_x_13715) ;  /* 0x000000f000c0a947 */ /* 0x002fea0003800000 */
.L_x_13712:
[----:B------:R-:W-:Y:S01]  /*4fd0*/  UIADD3 UR6, UR45, 0x400, URZ ;  /* 0x000004002d067890 */ /* 0x000fe2000fffe03f */
[----:B------:R-:W-:Y:S01]  /*4fe0*/  WARPGROUP.ARRIVE ;  /* 0x00000000000079c5 */ /* 0x000fe20000000000 */
[----:B------:R-:W-:-:S05]  /*4ff0*/  UMOV UR7, 0x40000040 ;  /* 0x4000004000077882 */ /* 0x000fca0000000000 */
[----:B-1----:R-:W1:Y:S01]  /*5000*/  S2R R7, SR_TID.X ;  /* 0x0000000000077919 */ /* 0x002e620000002100 */
[----:B------:R-:W-:Y:S01]  /*5010*/  USHF.R.U32.HI UR6, URZ, 0x4, UR6 ;  /* 0x000000043f067899 */ /* 0x000fe20008011606 */
[----:B------:R-:W-:Y:S01]  /*5020*/  PLOP3.LUT P2, PT, PT, PT, UP0, 0x80, 0x0 ;  /* 0x000000000000781c */ /* 0x000fe20003f4f008 */
[----:B------:R-:W-:Y:S01]  /*5030*/  VIADD R11, R17, UR41 ;  /* 0x00000029110b7c36 */ /* 0x000fe20008000000 */
[----:B------:R-:W-:Y:S01]  /*5040*/  PLOP3.LUT P3, PT, PT, PT, UP0, 0x80, 0x0 ;  /* 0x000000000000781c */ /* 0x000fe20003f6f008 */
[----:B------:R-:W-:Y:S01]  /*5050*/  ULOP3.LUT UR6, UR6, 0x3fff, URZ, 0xc0, !UPT ;  /* 0x00003fff06067892 */ /* 0x000fe2000f8ec03f */
[----:B------:R-:W-:-:S03]  /*5060*/  IMAD.U32 R8, RZ, RZ, UR25 ;  /* 0x00000019ff087e24 */ /* 0x000fc6000f8e00ff */
[----:B------:R-:W-:Y:S02]  /*5070*/  ULEA UR10, UR37, UR6, 0xa ;  /* 0x00000006250a7291 */ /* 0x000fe4000f8e503f */
[----:B------:R-:W-:-:S05]  /*5080*/  @!P1 LEA R8, R8, UR45, 0x3 ;  /* 0x0000002d08089c11 */ /* 0x000fca000f8e18ff */
[----:B------:R-:W-:Y:S01]  /*5090*/  UMOV UR6, UR10 ;  /* 0x0000000a00067c82 */ /* 0x000fe20008000000 */
[----:B------:R-:W-:Y:S01]  /*50a0*/  @!P1 VIADD R8, R8, 0x16840 ;  /* 0x0001684008089836 */ /* 0x000fe20000000000 */
[----:B------:R-:W-:Y:S01]  /*50b0*/  HGMMA.64x64x16.F32 R88, R148, gdesc[UR4].tnspB, R88, gsb0 ;  /* 0x40e0000494587df0 */ /* 0x000fe20008000858 */
[----:B------:R-:W-:Y:S01]  /*50c0*/  UIADD3 UR6, UR10, 0x80, URZ ;  /* 0x000000800a067890 */ /* 0x000fe2000fffe03f */
[----:B------:R-:W-:Y:S02]  /*50d0*/  UMOV UR7, 0x40000040 ;  /* 0x4000004000077882 */ /* 0x000fe40000000000 */
        /* <DEDUP_REMOVED lines=34> */
[----:B------:R-:W-:Y:S02]  /*5300*/  @UP0 ULDC UR6, c[0x0][0x44c] ;  /* 0x0001130000060ab9 */ /* 0x000fe40000000800 */
[----:B0-----:R-:W-:Y:S01]  /*5310*/  @P2 IMAD.HI.U32 R0, R11, UR6, RZ ;  /* 0x000000060b002c27 */ /* 0x001fe2000f8e00ff */
[----:B------:R-:W-:Y:S01]  /*5320*/  @UP0 ULDC UR6, c[0x0][0x450] ;  /* 0x0001140000060ab9 */ /* 0x000fe20000000800 */
[----:B-1----:R-:W-:Y:S02]  /*5330*/  ISETP.GE.U32.AND P2, PT, R7, 0x180, PT ;  /* 0x000001800700780c */ /* 0x002fe40003f46070 */
[----:B------:R-:W-:Y:S01]  /*5340*/  VIADD R7, R22, 0x9 ;  /* 0x0000000916077836 */ /* 0x000fe20000000000 */
[----:B------:R-:W-:Y:S01]  /*5350*/  @P3 SHF.R.U32.HI R11, RZ, UR6, R0 ;  /* 0x00000006ff0b3c19 */ /* 0x000fe20008011600 */
[----:B------:R-:W-:Y:S01]  /*5360*/  IMAD.SHL.U32 R0, R4, 0x80, RZ ;  /* 0x0000008004007824 */ /* 0x000fe200078e00ff */
[----:B------:R-:W-:-:S02]  /*5370*/  ULOP3.LUT UR6, URZ, UR21, URZ, 0x33, !UPT ;  /* 0x000000153f067292 */ /* 0x000fc4000f8e333f */
[----:B------:R-:W-:Y:S01]  /*5380*/  SEL R7, R7, 0x9, !P2 ;  /* 0x0000000907077807 */ /* 0x000fe20005000000 */
[----:B------:R-:W0:Y:S01]  /*5390*/  SHFL.IDX PT, R13, R11, RZ, 0x1c1f ;  /* 0x001c1fff0b0d7589 */ /* 0x000e2200000e0000 */
[----:B------:R-:W-:Y:S02]  /*53a0*/  IADD3 R9, -R0, 0x1, RZ ;  /* 0x0000000100097810 */ /* 0x000fe40007ffe1ff */
[----:B------:R-:W-:-:S03]  /*53b0*/  PLOP3.LUT P2, PT, PT, PT, UP1, 0x40, 0x0 ;  /* 0x000000000000781c */ /* 0x000fc60003f4e818 */
        /* <DEDUP_REMOVED lines=24> */
.L_x_13718:
[----:B------:R-:W-:-:S05]  /*5540*/  IMAD.U32 R20, RZ, RZ, UR22 ;  /* 0x00000016ff147e24 */ /* 0x000fca000f8e00ff */
[----:B------:R-:W-:-:S13]  /*5550*/  ISETP.NE.AND P2, PT, R20, 0x1, PT ;  /* 0x000000011400780c */ /* 0x000fda0003f45270 */
[----:B------:R-:W0:Y:S02]  /*5560*/  @P2 LDC.64 R14, c[0x0][0x9e8] ;  /* 0x00027a00ff0e2b82 */ /* 0x000e240000000a00 */
[----:B0-----:R-:W-:-:S05]  /*5570*/  @P2 IMAD.HI.U32 R14, R7, R14, RZ ;  /* 0x0000000e070e2227 */ /* 0x001fca00078e00ff */
[----:B------:R-:W-:-:S07]  /*5580*/  @P2 SHF.R.U32.HI R7, RZ, R15, R14 ;  /* 0x0000000fff072219 */ /* 0x000fce000001160e */
.L_x_13719:
[----:B------:R-:W-:Y:S05]  /*5590*/  BSYNC B0 ;  /* 0x0000000000007941 */ /* 0x000fea0003800000 */
.L_x_13717:
[----:B------:R-:W-:-:S04]  /*55a0*/  IMAD R7, R7, R20, -R0 ;  /* 0x0000001407077224 */ /* 0x000fc800078e0a00 */
[----:B------:R-:W-:-:S05]  /*55b0*/  IMAD R7, R16, -0x2, R7 ;  /* 0xfffffffe10077824 */ /* 0x000fca00078e0207 */
[----:B------:R-:W-:Y:S02]  /*55c0*/  VIADDMNMX R9, R7, R20, R9, PT ;  /* 0x0000001407097246 */ /* 0x000fe40003800109 */
[----:B------:R-:W-:-:S07]  /*55d0*/  VIMNMX R8, R8, R7, !PT ;  /* 0x0000000708087248 */ /* 0x000fce0007fe0100 */
.L_x_13716:
[----:B------:R-:W-:Y:S01]  /*55e0*/  ISETP.GT.AND P2, PT, R4, -0x1, PT ;  /* 0xffffffff0400780c */ /* 0x000fe20003f44270 */
[----:B------:R0:W1:Y:S03]  /*55f0*/  SHFL.IDX PT, R141, R11, 0x1, 0x1c1f ;  /* 0x003c1f000b8d7f89 */ /* 0x00006600000e0000 */
        /* <DEDUP_REMOVED lines=9> */
[----:B0-----:R-:W-:-:S02]  /*5690*/  FSEL R11, R32, -INF , !P5 ;  /* 0xff800000200b7808 */ /* 0x001fc40006800000 */
[----:B------:R-:W-:Y:S01]  /*56a0*/  ISETP.GT.AND P5, PT, R8, 0x20, P2 ;  /* 0x000000200800780c */ /* 0x000fe200017a4270 */
[--C-:B-1----:R-:W-:Y:S01]  /*56b0*/  IMAD.IADD R10, R10, 0x1, R141.reuse ;  /* 0x000000010a0a7824 */ /* 0x102fe200078e028d */
        /* <DEDUP_REMOVED lines=101> */
.L_x_13722:
[----:B------:R-:W-:-:S05]  /*5d10*/  IMAD.U32 R14, RZ, RZ, UR22 ;  /* 0x00000016ff0e7e24 */ /* 0x000fca000f8e00ff */
[----:B------:R-:W-:-:S13]  /*5d20*/  ISETP.NE.AND P3, PT, R14, 0x1, PT ;  /* 0x000000010e00780c */ /* 0x000fda0003f65270 */
[----:B------:R-:W0:Y:S02]  /*5d30*/  @P3 LDC.64 R8, c[0x0][0x9e8] ;  /* 0x00027a00ff083b82 */ /* 0x000e240000000a00 */
[----:B0-----:R-:W-:-:S05]  /*5d40*/  @P3 IMAD.HI.U32 R8, R141, R8, RZ ;  /* 0x000000088d083227 */ /* 0x001fca00078e00ff */
[----:B------:R-:W-:-:S07]  /*5d50*/  @P3 SHF.R.U32.HI R141, RZ, R9, R8 ;  /* 0x00000009ff8d3219 */ /* 0x000fce0000011608 */
.L_x_13723:
[----:B------:R-:W-:Y:S05]  /*5d60*/  BSYNC B0 ;  /* 0x0000000000007941 */ /* 0x000fea0003800000 */
.L_x_13721:
[----:B------:R-:W-:-:S04]  /*5d70*/  IMAD R141, R141, R14, -R0 ;  /* 0x0000000e8d8d7224 */ /* 0x000fc800078e0a00 */
[----:B------:R-:W-:-:S05]  /*5d80*/  IMAD R141, R16, -0x2, R141 ;  /* 0xfffffffe108d7824 */ /* 0x000fca00078e028d */
[----:B------:R-:W-:Y:S02]  /*5d90*/  VIADDMNMX R10, R141, R14, R10, PT ;  /* 0x0000000e8d0a7246 */ /* 0x000fe4000380010a */
[----:B------:R-:W-:-:S07]  /*5da0*/  VIMNMX R12, R12, R141, !PT ;  /* 0x0000008d0c0c7248 */ /* 0x000fce0007fe0100 */
.L_x_13720:
[----:B------:R-:W-:Y:S01]  /*5db0*/  FMNMX.FTZ R0, R24, R3, !PT ;  /* 0x0000000318007209 */ /* 0x000fe20007810000 */
[----:B------:R-:W-:Y:S01]  /*5dc0*/  UMOV UR46, UR24 ;  /* 0x00000018002e7c82 */ /* 0x000fe20008000000 */
        /* <DEDUP_REMOVED lines=71> */
[----:B------:R-:W-:Y:S01]  /*6240*/  ISETP.GT.AND P4, PT, R12, RZ, P2 ;  /* 0x000000ff0c00720c */ /* 0x000fe20001784270 */
        /* <DEDUP_REMOVED lines=56> */
[----:B------:R-:W-:Y:S01]  /*65d0*/  FFMA.FTZ R122, R139, R0, -R8 ;  /* 0x000000008b7a7223 */ /* 0x000fe20000010808 */
[----:B------:R-:W-:Y:S01]  /*65e0*/  FSEL R33, R54, -INF , !P4 ;  /* 0xff80000036217808 */ /* 0x000fe20006000000 */
[----:B------:R-:W-:Y:S01]  /*65f0*/  MUFU.EX2 R145, R145 ;  /* 0x0000009100917308 */ /* 0x000fe20000000800 */
[----:B------:R-:W-:-:S02]  /*6600*/  FMNMX.FTZ R14, R151, R14, !PT ;  /* 0x0000000e970e7209 */ /* 0x000fc40007810000 */
[----:B------:R-:W-:Y:S02]  /*6610*/  ISETP.GT.AND P4, PT, R12, 0x41, P2 ;  /* 0x000000410c00780c */ /* 0x000fe40001784270 */
[----:B------:R-:W-:Y:S02]  /*6620*/  FMNMX.FTZ R14, R51, R14, !PT ;  /* 0x0000000e330e7209 */ /* 0x000fe40007810000 */
        /* <DEDUP_REMOVED lines=71> */
[----:B------:R-:W-:Y:S01]  /*6aa0*/  MUFU.EX2 R53, R53 ;  /* 0x0000003500357308 */ /* 0x000fe20000000800 */
[----:B------:R-:W-:-:S02]  /*6ab0*/  FSEL R83, R83, -INF , !P4 ;  /* 0xff80000053537808 */ /* 0x000fc40006000000 */
[----:B------:R-:W-:Y:S02]  /*6ac0*/  FMNMX.FTZ R14, R125, R14, !PT ;  /* 0x0000000e7d0e7209 */ /* 0x000fe40007810000 */
[----:B------:R-:W-:Y:S02]  /*6ad0*/  ISETP.LT.OR P2, PT, R10, 0x7a, P2 ;  /* 0x0000007a0a00780c */ /* 0x000fe40001741670 */
[----:B------:R-:W-:Y:S01]  /*6ae0*/  FSEL R86, R86, -INF , !P5 ;  /* 0xff80000056567808 */ /* 0x000fe20006800000 */
[----:B------:R-:W-:Y:S01]  /*6af0*/  MUFU.EX2 R132, R132 ;  /* 0x0000008400847308 */ /* 0x000fe20000000800 */
[----:B------:R-:W-:Y:S02]  /*6b00*/  FMNMX.FTZ R49, R83, R14, !PT ;  /* 0x0000000e53317209 */ /* 0x000fe40007810000 */
[----:B------:R-:W-:Y:S02]  /*6b10*/  FSEL R87, R87, -INF , !P2 ;  /* 0xff80000057577808 */ /* 0x000fe40005000000 */
[----:B------:R-:W-:-:S02]  /*6b20*/  FMNMX.FTZ R10, R86, R49, !PT ;  /* 0x00000031560a7209 */ /* 0x000fc40007810000 */
[----:B------:R-:W-:Y:S01]  /*6b30*/  FSEL R12, R9, RZ, P6 ;  /* 0x000000ff090c7208 */ /* 0x000fe20003000000 */
[----:B------:R-:W-:Y:S01]  /*6b40*/  MUFU.EX2 R57, R57 ;  /* 0x0000003900397308 */ /* 0x000fe20000000800 */
[----:B------:R-:W-:-:S03]  /*6b50*/  FMNMX.FTZ R10, R87, R10, !PT ;  /* 0x0000000a570a7209 */ /* 0x000fc60007810000 */
[----:B------:R-:W-:Y:S01]  /*6b60*/  FADD.FTZ R127, -R12, R3 ;  /* 0x000000030c7f7221 */ /* 0x000fe20000010100 */
[-C--:B------:R-:W-:Y:S01]  /*6b70*/  FFMA.FTZ R3, R85, R0.reuse, -R8 ;  /* 0x0000000055037223 */ /* 0x080fe20000010808 */
[----:B------:R-:W0:Y:S02]  /*6b80*/  SHFL.BFLY PT, R49, R10, 0x2, 0x1f ;  /* 0x0c401f000a317f89 */ /* 0x000e2400000e0000 */
[----:B------:R-:W-:Y:S01]  /*6b90*/  FMUL.FTZ R8, R127, R0 ;  /* 0x000000007f087220 */ /* 0x000fe20000410000 */
[----:B------:R-:W-:Y:S08]  /*6ba0*/  MUFU.EX2 R134, R134 ;  /* 0x0000008600867308 */ /* 0x000ff00000000800 */
[----:B------:R-:W1:Y:S08]  /*6bb0*/  MUFU.EX2 R8, R8 ;  /* 0x0000000800087308 */ /* 0x000e700000000800 */
[----:B------:R-:W-:Y:S01]  /*6bc0*/  MUFU.EX2 R61, R61 ;  /* 0x0000003d003d7308 */ /* 0x000fe20000000800 */
[----:B0-----:R-:W-:-:S07]  /*6bd0*/  FMNMX.FTZ R49, R10, R49, !PT ;  /* 0x000000310a317209 */ /* 0x001fce0007810000 */
[----:B------:R-:W-:Y:S01]  /*6be0*/  MUFU.EX2 R128, R128 ;  /* 0x0000008000807308 */ /* 0x000fe20000000800 */
[-C--:B-1----:R-:W-:Y:S01]  /*6bf0*/  FMUL.FTZ R88, R88, R8.reuse ;  /* 0x0000000858587220 */ /* 0x082fe20000410000 */
[----:B------:R-:W0:Y:S01]  /*6c00*/  SHFL.BFLY PT, R10, R49, 0x1, 0x1f ;  /* 0x0c201f00310a7f89 */ /* 0x000e2200000e0000 */
        /* <DEDUP_REMOVED lines=16> */
[----:B------:R-:W-:-:S05]  /*6d10*/  FMUL.FTZ R117, R117, R8 ;  /* 0x0000000875757220 */ /* 0x000fca0000410000 */
        /* <DEDUP_REMOVED lines=8> */
[--C-:B------:R-:W-:Y:S01]  /*6da0*/  FFMA.FTZ R143, R7, R0, -R32.reuse ;  /* 0x00000000078f7223 */ /* 0x100fe20000010820 */
[----:B------:R-:W-:Y:S01]  /*6db0*/  FFMA.FTZ R7, R8, R6, R145 ;  /* 0x0000000608077223 */ /* 0x000fe20000010091 */
[-CC-:B------:R-:W-:Y:S01]  /*6dc0*/  FFMA.FTZ R12, R141, R0.reuse, -R32.reuse ;  /* 0x000000008d0c7223 */ /* 0x180fe20000010820 */
[-CC-:B------:R-:W-:Y:S01]  /*6dd0*/  FFMA.FTZ R141, R25, R0.reuse, -R32.reuse ;  /* 0x00000000198d7223 */ /* 0x180fe20000010820 */
[-CC-:B------:R-:W-:Y:S01]  /*6de0*/  FFMA.FTZ R149, R149, R0.reuse, -R32.reuse ;  /* 0x0000000095957223 */ /* 0x180fe20000010820 */
[----:B------:R-:W-:Y:S01]  /*6df0*/  FADD.FTZ R7, R148, R7 ;  /* 0x0000000794077221 */ /* 0x000fe20000010000 */
[-CC-:B------:R-:W-:Y:S01]  /*6e00*/  FFMA.FTZ R10, R27, R0.reuse, -R32.reuse ;  /* 0x000000001b0a7223 */ /* 0x180fe20000010820 */
[-CC-:B------:R-:W-:Y:S01]  /*6e10*/  FFMA.FTZ R27, R31, R0.reuse, -R32.reuse ;  /* 0x000000001f1b7223 */ /* 0x180fe20000010820 */
[----:B------:R-:W-:Y:S01]  /*6e20*/  MUFU.EX2 R12, R12 ;  /* 0x0000000c000c7308 */ /* 0x000fe20000000800 */
[----:B------:R-:W-:Y:S01]  /*6e30*/  FADD.FTZ R6, R150, R7 ;  /* 0x0000000796067221 */ /* 0x000fe20000010000 */
[----:B------:R-:W-:Y:S01]  /*6e40*/  FSEL R7, R49, RZ, P2 ;  /* 0x000000ff31077208 */ /* 0x000fe20001000000 */
[-CC-:B------:R-:W-:Y:S01]  /*6e50*/  FFMA.FTZ R31, R35, R0.reuse, -R32.reuse ;  /* 0x00000000231f7223 */ /* 0x180fe20000010820 */
[-C--:B------:R-:W-:Y:S01]  /*6e60*/  FFMA.FTZ R147, R147, R0.reuse, -R32 ;  /* 0x0000000093937223 */ /* 0x080fe20000010820 */
[----:B------:R-:W-:Y:S01]  /*6e70*/  FADD.FTZ R25, R29, R6 ;  /* 0x000000061d197221 */ /* 0x000fe20000010000 */
[-C--:B------:R-:W-:Y:S01]  /*6e80*/  FFMA.FTZ R20, R39, R0.reuse, -R32 ;  /* 0x0000000027147223 */ /* 0x080fe20000010820 */
        /* <DEDUP_REMOVED lines=8> */
[----:B------:R-:W-:Y:S01]  /*6f10*/  FFMA.FTZ R28, R51, R0, -R32 ;  /* 0x00000000331c7223 */ /* 0x000fe20000010820 */
[----:B------:R-:W-:Y:S01]  /*6f20*/  MUFU.EX2 R10, R10 ;  /* 0x0000000a000a7308 */ /* 0x000fe20000000800 */
[----:B------:R-:W-:Y:S01]  /*6f30*/  FADD.FTZ R6, R146, R25 ;  /* 0x0000001992067221 */ /* 0x000fe20000010000 */
[----:B------:R-:W-:-:S02]  /*6f40*/  IMAD.U32 R25, RZ, RZ, UR37 ;  /* 0x00000025ff197e24 */ /* 0x000fc4000f8e00ff */
[-CC-:B------:R-:W-:Y:S01]  /*6f50*/  FFMA.FTZ R139, R33, R0.reuse, -R32.reuse ;  /* 0x00000000218b7223 */ /* 0x180fe20000010820 */
[-C--:B------:R-:W-:Y:S01]  /*6f60*/  FFMA.FTZ R30, R55, R0.reuse, -R32 ;  /* 0x00000000371e7223 */ /* 0x080fe20000010820 */
[----:B------:R-:W-:Y:S01]  /*6f70*/  FADD.FTZ R7, R13, R6 ;  /* 0x000000060d077221 */ /* 0x000fe20000010000 */
[-CC-:B------:R-:W-:Y:S01]  /*6f80*/  FFMA.FTZ R133, R37, R0.reuse, -R32.reuse ;  /* 0x0000000025857223 */ /* 0x180fe20000010820 */
[----:B------:R-:W-:Y:S01]  /*6f90*/  @!P1 LEA R25, R25, UR45, 0x3 ;  /* 0x0000002d19199c11 */ /* 0x000fe2000f8e18ff */
[----:B------:R-:W0:Y:S01]  /*6fa0*/  MUFU.EX2 R2, R2 ;  /* 0x0000000200027308 */ /* 0x000e220000000800 */
[----:B------:R-:W-:Y:S01]  /*6fb0*/  FADD.FTZ R6, R140, R7 ;  /* 0x000000078c067221 */ /* 0x000fe20000010000 */
[----:B------:R-:W-:Y:S01]  /*6fc0*/  FFMA.FTZ R34, R59, R0, -R32 ;  /* 0x000000003b227223 */ /* 0x000fe20000010820 */
[----:B------:R-:W-:Y:S01]  /*6fd0*/  F2FP.F16.F32.PACK_AB R144, R11, R144 ;  /* 0x000000900b90723e */ /* 0x000fe200000000ff */
[----:B------:R-:W-:Y:S02]  /*6fe0*/  @!P1 VIADD R25, R25, 0x16860 ;  /* 0x0001686019199836 */ /* 0x000fe40000000000 */
[----:B------:R-:W-:Y:S01]  /*6ff0*/  FADD.FTZ R7, R15, R6 ;  /* 0x000000060f077221 */ /* 0x000fe20000010000 */
[-CC-:B------:R-:W-:Y:S01]  /*7000*/  FFMA.FTZ R135, R41, R0.reuse, -R32.reuse ;  /* 0x0000000029877223 */ /* 0x180fe20000010820 */
[-CC-:B------:R-:W-:Y:S01]  /*7010*/  FFMA.FTZ R36, R63, R0.reuse, -R32.reuse ;  /* 0x000000003f247223 */ /* 0x180fe20000010820 */
[----:B------:R-:W1:Y:S01]  /*7020*/  MUFU.EX2 R27, R27 ;  /* 0x0000001b001b7308 */ /* 0x000e620000000800 */
[----:B------:R-:W-:Y:S01]  /*7030*/  FADD.FTZ R6, R142, R7 ;  /* 0x000000078e067221 */ /* 0x000fe20000010000 */
[----:B------:R-:W-:Y:S01]  /*7040*/  @!P1 PRMT R25, RZ, 0x654, R25 ;  /* 0x00000654ff199816 */ /* 0x000fe20000000019 */
[-CC-:B------:R-:W-:Y:S01]  /*7050*/  FFMA.FTZ R129, R66, R0.reuse, -R32.reuse ;  /* 0x0000000042817223 */ /* 0x180fe20000010820 */
[-C--:B------:R-:W-:Y:S01]  /*7060*/  FFMA.FTZ R38, R67, R0.reuse, -R32 ;  /* 0x0000000043267223 */ /* 0x080fe20000010820 */
[----:B------:R-:W-:Y:S01]  /*7070*/  FADD.FTZ R7, R21, R6 ;  /* 0x0000000615077221 */ /* 0x000fe20000010000 */
[----:B------:R2:W-:Y:S01]  /*7080*/  @!P1 SYNCS.ARRIVE.TRANS64.RED.A1T0 RZ, [R25+URZ], RZ ;  /* 0x000000ff19ff99a7 */ /* 0x0005e2000810043f */
[-CC-:B------:R-:W-:Y:S01]  /*7090*/  FFMA.FTZ R131, R121, R0.reuse, -R32.reuse ;  /* 0x0000000079837223 */ /* 0x180fe20000010820 */
[----:B------:R-:W3:Y:S01]  /*70a0*/  MUFU.EX2 R14, R14 ;  /* 0x0000000e000e7308 */ /* 0x000ee20000000800 */
[----:B0-----:R-:W-:Y:S01]  /*70b0*/  FFMA.FTZ R5, R2, R5, R149 ;  /* 0x0000000502057223 */ /* 0x001fe20000010095 */
[----:B------:R-:W-:Y:S01]  /*70c0*/  FADD.FTZ R6, R136, R7 ;  /* 0x0000000788067221 */ /* 0x000fe20000010000 */
[-CC-:B------:R-:W-:Y:S01]  /*70d0*/  FFMA.FTZ R75, R75, R0.reuse, -R32.reuse ;  /* 0x000000004b4b7223 */ /* 0x180fe20000010820 */
[-C--:B------:R-:W-:Y:S01]  /*70e0*/  FFMA.FTZ R123, R123, R0.reuse, -R32 ;  /* 0x000000007b7b7223 */ /* 0x080fe20000010820 */
[----:B------:R-:W-:Y:S01]  /*70f0*/  FADD.FTZ R5, R10, R5 ;  /* 0x000000050a057221 */ /* 0x000fe20000010000 */
[----:B------:R-:W-:Y:S01]  /*7100*/  FADD.FTZ R7, R45, R6 ;  /* 0x000000062d077221 */ /* 0x000fe20000010000 */
[-CC-:B------:R-:W-:Y:S01]  /*7110*/  FFMA.FTZ R79, R79, R0.reuse, -R32.reuse ;  /* 0x000000004f4f7223 */ /* 0x180fe20000010820 */
[----:B------:R-:W0:Y:S01]  /*7120*/  MUFU.EX2 R31, R31 ;  /* 0x0000001f001f7308 */ /* 0x000e220000000800 */
[----:B------:R-:W-:Y:S01]  /*7130*/  FADD.FTZ R6, R12, R5 ;  /* 0x000000050c067221 */ /* 0x000fe20000010000 */
[----:B------:R-:W-:Y:S01]  /*7140*/  FADD.FTZ R40, R138, R7 ;  /* 0x000000078a287221 */ /* 0x000fe20000010000 */
[-CC-:B------:R-:W-:Y:S01]  /*7150*/  FFMA.FTZ R5, R74, R0.reuse, -R32.reuse ;  /* 0x000000004a057223 */ /* 0x180fe20000010820 */
[-C--:B------:R-:W-:Y:S01]  /*7160*/  FFMA.FTZ R125, R125, R0.reuse, -R32 ;  /* 0x000000007d7d7223 */ /* 0x080fe20000010820 */
[----:B-1----:R-:W-:Y:S01]  /*7170*/  FADD.FTZ R7, R27, R6 ;  /* 0x000000061b077221 */ /* 0x002fe20000010000 */
[----:B--2---:R-:W-:Y:S01]  /*7180*/  FADD.FTZ R25, R53, R40 ;  /* 0x0000002835197221 */ /* 0x004fe20000010000 */
[-CC-:B------:R-:W-:Y:S01]  /*7190*/  FFMA.FTZ R40, R71, R0.reuse, -R32.reuse ;  /* 0x0000000047287223 */ /* 0x180fe20000010820 */
[----:B------:R-:W1:Y:S01]  /*71a0*/  MUFU.EX2 R147, R147 ;  /* 0x0000009300937308 */ /* 0x000e620000000800 */
[----:B---3--:R-:W-:Y:S01]  /*71b0*/  FADD.FTZ R6, R14, R7 ;  /* 0x000000070e067221 */ /* 0x008fe20000010000 */
[----:B------:R-:W-:Y:S01]  /*71c0*/  FADD.FTZ R42, R132, R25 ;  /* 0x00000019842a7221 */ /* 0x000fe20000010000 */
[-CC-:B------:R-:W-:Y:S01]  /*71d0*/  FFMA.FTZ R83, R83, R0.reuse, -R32.reuse ;  /* 0x0000000053537223 */ /* 0x180fe20000010820 */
[-CC-:B------:R-:W-:Y:S01]  /*71e0*/  FFMA.FTZ R86, R86, R0.reuse, -R32.reuse ;  /* 0x0000000056567223 */ /* 0x180fe20000010820 */
[----:B------:R-:W-:Y:S01]  /*71f0*/  FFMA.FTZ R32, R87, R0, -R32 ;  /* 0x0000000057207223 */ /* 0x000fe20000010820 */
[----:B------:R-:W-:Y:S01]  /*7200*/  FADD.FTZ R25, R57, R42 ;  /* 0x0000002a39197221 */ /* 0x000fe20000010000 */
[----:B------:R-:W-:Y:S01]  /*7210*/  ISETP.GT.AND P2, PT, R4, UR26, PT ;  /* 0x0000001a04007c0c */ /* 0x000fe2000bf44270 */
[----:B------:R-:W2:Y:S01]  /*7220*/  MUFU.EX2 R20, R20 ;  /* 0x0000001400147308 */ /* 0x000ea20000000800 */
[----:B0-----:R-:W-:Y:S01]  /*7230*/  FADD.FTZ R6, R31, R6 ;  /* 0x000000061f067221 */ /* 0x001fe20000010000 */
[----:B------:R-:W-:Y:S01]  /*7240*/  FADD.FTZ R42, R134, R25 ;  /* 0x00000019862a7221 */ /* 0x000fe20000010000 */
[----:B------:R-:W-:Y:S01]  /*7250*/  UMOV UR37, UR25 ;  /* 0x0000001900257c82 */ /* 0x000fe20008000000 */
[----:B------:R-:W-:Y:S01]  /*7260*/  F2FP.F16.F32.PACK_AB R148, R148, R145 ;  /* 0x000000919494723e */ /* 0x000fe200000000ff */
[-C--:B------:R-:W-:Y:S01]  /*7270*/  FMUL.FTZ R90, R90, R2.reuse ;  /* 0x000000025a5a7220 */ /* 0x080fe20000410000 */
[----:B------:R-:W-:Y:S01]  /*7280*/  FADD.FTZ R25, R61, R42 ;  /* 0x0000002a3d197221 */ /* 0x000fe20000010000 */
[-C--:B------:R-:W-:Y:S01]  /*7290*/  FMUL.FTZ R91, R91, R2.reuse ;  /* 0x000000025b5b7220 */ /* 0x080fe20000410000 */
[----:B------:R-:W0:Y:S01]  /*72a0*/  MUFU.EX2 R141, R141 ;  /* 0x0000008d008d7308 */ /* 0x000e220000000800 */
[----:B-1----:R-:W-:Y:S01]  /*72b0*/  FADD.FTZ R7, R147, R6 ;  /* 0x0000000693077221 */ /* 0x002fe20000010000 */
[----:B------:R-:W-:Y:S01]  /*72c0*/  FADD.FTZ R42, R128, R25 ;  /* 0x00000019802a7221 */ /* 0x000fe20000010000 */
[-C--:B------:R-:W-:Y:S01]  /*72d0*/  FMUL.FTZ R94, R94, R2.reuse ;  /* 0x000000025e5e7220 */ /* 0x080fe20000410000 */
[-C--:B------:R-:W-:Y:S01]  /*72e0*/  FMUL.FTZ R95, R95, R2.reuse ;  /* 0x000000025f5f7220 */ /* 0x080fe20000410000 */
[-C--:B------:R-:W-:Y:S01]  /*72f0*/  FMUL.FTZ R98, R98, R2.reuse ;  /* 0x0000000262627220 */ /* 0x080fe20000410000 */
[----:B------:R-:W-:Y:S01]  /*7300*/  FADD.FTZ R25, R65, R42 ;  /* 0x0000002a41197221 */ /* 0x000fe20000010000 */
[-C--:B------:R-:W-:Y:S01]  /*7310*/  FMUL.FTZ R99, R99, R2.reuse ;  /* 0x0000000263637220 */ /* 0x080fe20000410000 */
[----:B------:R-:W1:Y:S01]  /*7320*/  MUFU.EX2 R24, R24 ;  /* 0x0000001800187308 */ /* 0x000e620000000800 */
        /* <DEDUP_REMOVED lines=16> */
[----:B-1----:R-:W-:Y:S01]  /*7430*/  FADD.FTZ R6, R24, R7 ;  /* 0x0000000718067221 */ /* 0x002fe20000010000 */
[-C--:B------:R-:W-:Y:S01]  /*7440*/  FMUL.FTZ R118, R118, R2.reuse ;  /* 0x0000000276767220 */ /* 0x080fe20000410000 */
[----:B------:R-:W-:Y:S01]  /*7450*/  FMUL.FTZ R119, R119, R2 ;  /* 0x0000000277777220 */ /* 0x000fe20000410000 */
[----:B------:R-:W-:Y:S01]  /*7460*/  F2FP.F16.F32.PACK_AB R150, R29, R150 ;  /* 0x000000961d96723e */ /* 0x000fe200000000ff */
[----:B------:R-:W-:Y:S01]  /*7470*/  VIADD R4, R4, 0xffffffff ;  /* 0xffffffff04047836 */ /* 0x000fe20000000000 */
[----:B------:R-:W-:Y:S01]  /*7480*/  F2FP.F16.F32.PACK_AB R146, R13, R146 ;  /* 0x000000920d92723e */ /* 0x000fe200000000ff */
[----:B------:R-:W-:Y:S01]  /*7490*/  IMAD.MOV.U32 R2, RZ, RZ, R49 ;  /* 0x000000ffff027224 */ /* 0x000fe200078e0031 */
[----:B------:R-:W1:Y:S01]  /*74a0*/  MUFU.EX2 R137, R137 ;  /* 0x0000008900897308 */ /* 0x000e620000000800 */
[----:B--2---:R-:W-:Y:S01]  /*74b0*/  FADD.FTZ R7, R143, R6 ;  /* 0x000000068f077221 */ /* 0x004fe20000010000 */
[----:B------:R-:W-:-:S02]  /*74c0*/  F2FP.F16.F32.PACK_AB R140, R15, R140 ;  /* 0x0000008c0f8c723e */ /* 0x000fc400000000ff */
[----:B------:R-:W-:Y:S02]  /*74d0*/  F2FP.F16.F32.PACK_AB R142, R21, R142 ;  /* 0x0000008e158e723e */ /* 0x000fe400000000ff */
[----:B------:R-:W-:Y:S02]  /*74e0*/  F2FP.F16.F32.PACK_AB R136, R45, R136 ;  /* 0x000000882d88723e */ /* 0x000fe400000000ff */
[----:B------:R-:W2:Y:S01]  /*74f0*/  MUFU.EX2 R28, R28 ;  /* 0x0000001c001c7308 */ /* 0x000ea20000000800 */
[----:B0-----:R-:W-:Y:S01]  /*7500*/  FADD.FTZ R6, R26, R7 ;  /* 0x000000071a067221 */ /* 0x001fe20000010000 */
[----:B------:R-:W-:Y:S02]  /*7510*/  F2FP.F16.F32.PACK_AB R138, R53, R138 ;  /* 0x0000008a358a723e */ /* 0x000fe400000000ff */
[----:B------:R-:W-:Y:S02]  /*7520*/  F2FP.F16.F32.PACK_AB R132, R57, R132 ;  /* 0x000000843984723e */ /* 0x000fe400000000ff */
[----:B------:R-:W-:-:S02]  /*7530*/  F2FP.F16.F32.PACK_AB R134, R61, R134 ;  /* 0x000000863d86723e */ /* 0x000fc400000000ff */
[----:B------:R-:W0:Y:S01]  /*7540*/  MUFU.EX2 R139, R139 ;  /* 0x0000008b008b7308 */ /* 0x000e220000000800 */
[----:B-1----:R-:W-:Y:S01]  /*7550*/  FADD.FTZ R7, R137, R6 ;  /* 0x0000000689077221 */ /* 0x002fe20000010000 */
[----:B------:R-:W-:Y:S02]  /*7560*/  F2FP.F16.F32.PACK_AB R128, R65, R128 ;  /* 0x000000804180723e */ /* 0x000fe400000000ff */
[----:B------:R-:W-:Y:S02]  /*7570*/  F2FP.F16.F32.PACK_AB R130, R69, R130 ;  /* 0x000000824582723e */ /* 0x000fe400000000ff */
[----:B------:R-:W-:Y:S02]  /*7580*/  F2FP.F16.F32.PACK_AB R124, R73, R124 ;  /* 0x0000007c497c723e */ /* 0x000fe400000000ff */
        /* <DEDUP_REMOVED lines=12> */
[----:B------:R-:W-:-:S06]  /*7650*/  F2FP.F16.F32.PACK_AB R137, R28, R137 ;  /* 0x000000891c89723e */ /* 0x000fcc00000000ff */
        /* <DEDUP_REMOVED lines=40> */
[----:B------:R2:W3:Y:S01]  /*78e0*/  MUFU.EX2 R121, R125 ;  /* 0x0000007d00797308 */ /* 0x0004e20000000800 */
[----:B0-----:R-:W-:-:S07]  /*78f0*/  FADD.FTZ R42, R123, R42 ;  /* 0x0000002a7b2a7221 */ /* 0x001fce0000010000 */
[----:B------:R-:W0:Y:S01]  /*7900*/  MUFU.EX2 R83, R83 ;  /* 0x0000005300537308 */ /* 0x000e220000000800 */
[C---:B-1----:R-:W-:Y:S01]  /*7910*/  FADD.FTZ R42, R79.reuse, R42 ;  /* 0x0000002a4f2a7221 */ /* 0x042fe20000010000 */
[----:B------:R-:W-:Y:S02]  /*7920*/  F2FP.F16.F32.PACK_AB R127, R79, R123 ;  /* 0x0000007b4f7f723e */ /* 0x000fe400000000ff */
[----:B--2---:R-:W-:-:S04]  /*7930*/  F2FP.F16.F32.PACK_AB R125, R75, R5 ;  /* 0x000000054b7d723e */ /* 0x004fc800000000ff */
[----:B------:R-:W1:Y:S01]  /*7940*/  MUFU.EX2 R3, R86 ;  /* 0x0000005600037308 */ /* 0x000e620000000800 */
[----:B---3--:R-:W-:-:S07]  /*7950*/  FADD.FTZ R42, R121, R42 ;  /* 0x0000002a792a7221 */ /* 0x008fce0000010000 */
[----:B------:R-:W2:Y:S01]  /*7960*/  MUFU.EX2 R32, R32 ;  /* 0x0000002000207308 */ /* 0x000ea20000000800 */
[C---:B0-----:R-:W-:Y:S01]  /*7970*/  FADD.FTZ R42, R83.reuse, R42 ;  /* 0x0000002a532a7221 */ /* 0x041fe20000010000 */
[----:B------:R-:W-:-:S03]  /*7980*/  F2FP.F16.F32.PACK_AB R121, R83, R121 ;  /* 0x000000795379723e */ /* 0x000fc600000000ff */
[----:B-1----:R-:W-:Y:S01]  /*7990*/  FADD.FTZ R42, R3, R42 ;  /* 0x0000002a032a7221 */ /* 0x002fe20000010000 */
[----:B--2---:R-:W-:-:S03]  /*79a0*/  F2FP.F16.F32.PACK_AB R123, R32, R3 ;  /* 0x00000003207b723e */ /* 0x004fc600000000ff */
[----:B------:R-:W-:Y:S01]  /*79b0*/  FADD.FTZ R5, R32, R42 ;  /* 0x0000002a20057221 */ /* 0x000fe20000010000 */
[----:B------:R-:W-:Y:S01]  /*79c0*/  IMAD.MOV.U32 R3, RZ, RZ, R9 ;  /* 0x000000ffff037224 */ /* 0x000fe200078e0009 */
[----:B------:R-:W-:Y:S06]  /*79d0*/  @P2 BRA `(.L_x_13724) ;  /* 0xffffffd000ac2947 */ /* 0x000fec000383ffff */
[----:B------:R-:W-:Y:S01]  /*79e0*/  IMAD.MOV.U32 R2, RZ, RZ, R49 ;  /* 0x000000ffff027224 */ /* 0x000fe200078e0031 */
[----:B------:R-:W-:Y:S01]  /*79f0*/  UMOV UR37, UR25 ;  /* 0x0000001900257c82 */ /* 0x000fe20008000000 */
[----:B------:R-:W-:Y:S01]  /*7a00*/  IMAD.MOV.U32 R3, RZ, RZ, R9 ;  /* 0x000000ffff037224 */ /* 0x000fe200078e0009 */
[----:B------:R-:W-:-:S06]  /*7a10*/  UMOV UR46, UR24 ;  /* 0x00000018002e7c82 */ /* 0x000fcc0008000000 */
.L_x_13707:
        /* <DEDUP_REMOVED lines=24> */
.L_x_13726:
[----:B------:R-:W-:-:S11]  /*7ba0*/  UISETP.NE.AND UP1, UPT, UR14, 0x1, UPT ;  /* 0x000000010e00788c */ /* 0x000fd6000bf25270 */
[----:B------:R-:W-:Y:S02]  /*7bb0*/  @UP1 ULDC.64 UR18, c[0x0][0x9e8] ;  /* 0x00027a0000121ab9 */ /* 0x000fe40000000a00 */
[----:B------:R-:W-:-:S04]  /*7bc0*/  UIMAD.WIDE.U32 UR6, UR10, UR18, URZ ;  /* 0x000000120a0672a5 */ /* 0x000fc8000f8e003f */
[----:B------:R-:W-:-:S12]  /*7bd0*/  @UP1 USHF.R.U32.HI UR10, URZ, UR19, UR7 ;  /* 0x000000133f0a1299 */ /* 0x000fd80008011607 */
.L_x_13727:
[----:B------:R-:W-:-:S04]  /*7be0*/  UIMAD UR10, UR10, UR14, URZ ;  /* 0x0000000e0a0a72a4 */ /* 0x000fc8000f8e023f */
[----:B------:R-:W-:-:S04]  /*7bf0*/  UISETP.LT.AND UP1, UPT, UR21, UR10, UPT ;  /* 0x0000000a1500728c */ /* 0x000fc8000bf21270 */
[----:B------:R-:W-:-:S12]  /*7c00*/  USEL UR21, UR21, UR10, !UP1 ;  /* 0x0000000a15157287 */ /* 0x000fd8000c800000 */
.L_x_13725:
        /* <DEDUP_REMOVED lines=12> */
.L_x_13737:
        /* <DEDUP_REMOVED lines=9> */
.L_x_13730:
[----:B------:R-:W-:Y:S01]  /*7d60*/  ULEA UR6, UR37, UR45, 0x3 ;  /* 0x0000002d25067291 */ /* 0x000fe2000f8e183f */
[----:B------:R-:W-:-:S05]  /*7d70*/  IMAD.U32 R0, RZ, RZ, UR46 ;  /* 0x0000002eff007e24 */ /* 0x000fca000f8e00ff */
[----:B------:R-:W-:-:S04]  /*7d80*/  SHF.L.U32 R0, R0, 0x1f, RZ ;  /* 0x0000001f00007819 */ /* 0x000fc800000006ff */
[----:B------:R0:W1:Y:S01]  /*7d90*/  SYNCS.PHASECHK.TRANS64.TRYWAIT P2, [UR6+0x16830], R0 ;  /* 0x01683000ff0075a7 */ /* 0x0000620008040146 */
[----:B------:R-:W-:Y:S05]  /*7da0*/  @!P0 BRA `(.L_x_13731) ;  /* 0x0000000000048947 */ /* 0x000fea0003800000 */
[----:B------:R-:W-:Y:S01]  /*7db0*/  BPT.TRAP 0x1 ;  /* 0x000000040000795c */ /* 0x000fe20000300000 */
.L_x_13731:
[----:B-1----:R-:W-:Y:S05]  /*7dc0*/  @P2 BRA `(.L_x_13729) ;  /* 0x0000000000082947 */ /* 0x002fea0003800000 */
[----:B------:R-:W1:Y:S02]  /*7dd0*/  SYNCS.PHASECHK.TRANS64.TRYWAIT P2, [UR6+0x16830], R0 ;  /* 0x01683000ff0075a7 */ /* 0x000e640008040146 */
[----:B-1----:R-:W-:Y:S05]  /*7de0*/  @!P2 BRA `(.L_x_13732) ;  /* 0x000000c40050a947 */ /* 0x002fea0003800000 */
.L_x_13729:
        /* <DEDUP_REMOVED lines=25> */
.L_x_13734:
[----:B------:R-:W-:Y:S01]  /*7f80*/  ULEA UR6, UR22, UR45, 0x3 ;  /* 0x0000002d16067291 */ /* 0x000fe2000f8e183f */
[----:B------:R-:W-:-:S05]  /*7f90*/  IMAD.U32 R0, RZ, RZ, UR23 ;  /* 0x00000017ff007e24 */ /* 0x000fca000f8e00ff */
[----:B------:R-:W-:-:S04]  /*7fa0*/  SHF.L.U32 R0, R0, 0x1f, RZ ;  /* 0x0000001f00007819 */ /* 0x000fc800000006ff */
[----:B------:R0:W1:Y:S01]  /*7fb0*/  SYNCS.PHASECHK.TRANS64.TRYWAIT P2, [UR6+0x16850], R0 ;  /* 0x01685000ff0075a7 */ /* 0x0000620008040146 */
[----:B------:R-:W-:Y:S05]  /*7fc0*/  @!P0 BRA `(.L_x_13735) ;  /* 0x0000000000048947 */ /* 0x000fea0003800000 */
[----:B------:R-:W-:Y:S01]  /*7fd0*/  BPT.TRAP 0x1 ;  /* 0x000000040000795c */ /* 0x000fe20000300000 */
.L_x_13735:
[----:B-1----:R-:W-:Y:S05]  /*7fe0*/  @P2 BRA `(.L_x_13733) ;  /* 0x0000000000082947 */ /* 0x002fea0003800000 */
[----:B------:R-:W1:Y:S02]  /*7ff0*/  SYNCS.PHASECHK.TRANS64.TRYWAIT P2, [UR6+0x16850], R0 ;  /* 0x01685000ff0075a7 */ /* 0x000e640008040146 */
[----:B-1----:R-:W-:Y:S05]  /*8000*/  @!P2 BRA `(.L_x_13736) ;  /* 0x000000c000e0a947 */ /* 0x002fea0003800000 */
.L_x_13733:
[----:B------:R-:W-:Y:S01]  /*8010*/  UIADD3 UR6, UR45, 0x400, URZ ;  /* 0x000004002d067890 */ /* 0x000fe2000fffe03f */
[----:B------:R-:W-:Y:S01]  /*8020*/  WARPGROUP.ARRIVE ;  /* 0x00000000000079c5 */ /* 0x000fe20000000000 */
[----:B------:R-:W-:Y:S01]  /*8030*/  UMOV UR7, 0x40000040 ;  /* 0x4000004000077882 */ /* 0x000fe20000000000 */
[----:B01----:R-:W-:Y:S01]  /*8040*/  FMNMX.FTZ R0, R24, R8, !PT ;  /* 0x0000000818007209 */ /* 0x003fe20007810000 */
[----:B------:R-:W-:Y:S01]  /*8050*/  USHF.R.U32.HI UR6, URZ, 0x4, UR6 ;  /* 0x000000043f067899 */ /* 0x000fe20008011606 */
[----:B------:R-:W-:Y:S02]  /*8060*/  UMOV UR23, UR46 ;  /* 0x0000002e00177c82 */ /* 0x000fe40008000000 */
[----:B------:R-:W-:Y:S01]  /*8070*/  FMNMX.FTZ R3, R25, R0, !PT ;  /* 0x0000000019037209 */ /* 0x000fe20007810000 */
[----:B------:R-:W-:-:S03]  /*8080*/  ULOP3.LUT UR6, UR6, 0x3fff, URZ, 0xc0, !UPT ;  /* 0x00003fff06067892 */ /* 0x000fc6000f8ec03f */
        /* <DEDUP_REMOVED lines=44> */
[----:B------:R-:W1:Y:S01]  /*8350*/  SHFL.BFLY PT, R3, R10, 0x1, 0x1f ;  /* 0x0c201f000a037f89 */ /* 0x000e6200000e0000 */
[----:B------:R-:W-:-:S04]  /*8360*/  FMNMX.FTZ R21, R27, R2, !PT ;  /* 0x000000021b157209 */ /* 0x000fc80007810000 */
[----:B------:R-:W-:Y:S01]  /*8370*/  FMNMX.FTZ R2, R30, R21, !PT ;  /* 0x000000151e027209 */ /* 0x000fe20007810000 */
[----:B------:R-:W-:Y:S02]  /*8380*/  WARPGROUP.DEPBAR.LE gsb0, 0x0 ;  /* 0x00008000000079c5 */ /* 0x000fe40000010000 */
[----:B------:R-:W-:Y:S01]  /*8390*/  WARPGROUP.ARRIVE ;  /* 0x00000000000079c5 */ /* 0x000fe20000000000 */
[----:B-1----:R-:W-:-:S05]  /*83a0*/  FMNMX.FTZ R3, R10, R3, !PT ;  /* 0x000000030a037209 */ /* 0x002fca0007810000 */
[----:B------:R-:W-:Y:S01]  /*83b0*/  HGMMA.64x64x16.F32 R88, R140, gdesc[UR4].tnspB, R88, gsb0 ;  /* 0x40e000048c587df0 */ /* 0x000fe20008000858 */
[----:B------:R-:W-:Y:S01]  /*83c0*/  UIADD3 UR6, UR10, 0x180, URZ ;  /* 0x000001800a067890 */ /* 0x000fe2000fffe03f */
[CC--:B0-----:R-:W-:Y:S01]  /*83d0*/  FMUL.FTZ R11, R3.reuse, R0.reuse ;  /* 0x00000000030b7220 */ /* 0x0c1fe20000410000 */
[----:B------:R-:W-:Y:S01]  /*83e0*/  UMOV UR7, 0x40000040 ;  /* 0x4000004000077882 */ /* 0x000fe20000000000 */
[----:B------:R-:W-:Y:S02]  /*83f0*/  FADD.FTZ R9, -R3, R8 ;  /* 0x0000000803097221 */ /* 0x000fe40000010100 */
[--C-:B------:R-:W-:Y:S01]  /*8400*/  FFMA.FTZ R13, R25, R0, -R11.reuse ;  /* 0x00000000190d7223 */ /* 0x100fe2000001080b */
[----:B------:R-:W-:Y:S01]  /*8410*/  FMNMX.FTZ R25, R31, R2, !PT ;  /* 0x000000021f197209 */ /* 0x000fe20007810000 */
[-CC-:B------:R-:W-:Y:S01]  /*8420*/  FFMA.FTZ R15, R29, R0.reuse, -R11.reuse ;  /* 0x000000001d0f7223 */ /* 0x180fe2000001080b */
[-CC-:B------:R-:W-:Y:S01]  /*8430*/  FFMA.FTZ R29, R37, R0.reuse, -R11.reuse ;  /* 0x00000000251d7223 */ /* 0x180fe2000001080b */
[-CC-:B------:R-:W-:Y:S01]  /*8440*/  FFMA.FTZ R33, R33, R0.reuse, -R11.reuse ;  /* 0x0000000021217223 */ /* 0x180fe2000001080b */
[----:B------:R-:W-:Y:S01]  /*8450*/  FMNMX.FTZ R2, R34, R25, !PT ;  /* 0x0000001922027209 */ /* 0x000fe20007810000 */
[-CC-:B------:R-:W-:Y:S01]  /*8460*/  FFMA.FTZ R49, R49, R0.reuse, -R11.reuse ;  /* 0x0000000031317223 */ /* 0x180fe2000001080b */
[--C-:B------:R-:W-:Y:S01]  /*8470*/  FFMA.FTZ R12, R61, R0, -R11.reuse ;  /* 0x000000003d0c7223 */ /* 0x100fe2000001080b */
[----:B------:R0:W-:Y:S01]  /*8480*/  MUFU.EX2 R21, R33 ;  /* 0x0000002100157308 */ /* 0x0001e20000000800 */
        /* <DEDUP_REMOVED lines=9> */
[-CC-:B0-----:R-:W-:Y:S01]  /*8520*/  FFMA.FTZ R33, R41, R0.reuse, -R11.reuse ;  /* 0x0000000029217223 */ /* 0x181fe2000001080b */
[-CC-:B------:R-:W-:Y:S01]  /*8530*/  FFMA.FTZ R8, R64, R0.reuse, -R11.reuse ;  /* 0x0000000040087223 */ /* 0x180fe2000001080b */
[-CC-:B------:R-:W-:Y:S01]  /*8540*/  FFMA.FTZ R10, R68, R0.reuse, -R11.reuse ;  /* 0x00000000440a7223 */ /* 0x180fe2000001080b */
[----:B------:R-:W-:Y:S01]  /*8550*/  FMNMX.FTZ R2, R42, R25, !PT ;  /* 0x000000192a027209 */ /* 0x000fe20007810000 */
[-CC-:B------:R-:W-:Y:S01]  /*8560*/  FFMA.FTZ R14, R76, R0.reuse, -R11.reuse ;  /* 0x000000004c0e7223 */ /* 0x180fe2000001080b */
[-CC-:B------:R-:W-:Y:S01]  /*8570*/  FFMA.FTZ R20, R80, R0.reuse, -R11.reuse ;  /* 0x0000000050147223 */ /* 0x180fe2000001080b */
[--C-:B------:R-:W-:Y:S01]  /*8580*/  FFMA.FTZ R84, R84, R0, -R11.reuse ;  /* 0x0000000054547223 */ /* 0x100fe2000001080b */
[----:B------:R-:W-:Y:S01]  /*8590*/  FMNMX.FTZ R25, R43, R2, !PT ;  /* 0x000000022b197209 */ /* 0x000fe20007810000 */
[-C--:B------:R-:W-:Y:S01]  /*85a0*/  FFMA.FTZ R85, R85, R0.reuse, -R11 ;  /* 0x0000000055557223 */ /* 0x080fe2000001080b */
[----:B------:R-:W-:Y:S01]  /*85b0*/  FMUL.FTZ R9, R9, R0 ;  /* 0x0000000009097220 */ /* 0x000fe20000410000 */
[----:B------:R-:W-:Y:S01]  /*85c0*/  MUFU.EX2 R148, R148 ;  /* 0x0000009400947308 */ /* 0x000fe20000000800 */
[----:B------:R-:W-:-:S04]  /*85d0*/  FMNMX.FTZ R2, R46, R25, !PT ;  /* 0x000000192e027209 */ /* 0x000fc80007810000 */
[----:B------:R-:W-:-:S03]  /*85e0*/  FMNMX.FTZ R25, R47, R2, !PT ;  /* 0x000000022f197209 */ /* 0x000fc60007810000 */
[----:B------:R-:W0:Y:S01]  /*85f0*/  MUFU.EX2 R9, R9 ;  /* 0x0000000900097308 */ /* 0x000e220000000800 */
[----:B------:R-:W-:-:S04]  /*8600*/  FMNMX.FTZ R2, R50, R25, !PT ;  /* 0x0000001932027209 */ /* 0x000fc80007810000 */
[----:B------:R-:W-:-:S03]  /*8610*/  FMNMX.FTZ R25, R51, R2, !PT ;  /* 0x0000000233197209 */ /* 0x000fc60007810000 */
[----:B------:R-:W1:Y:S01]  /*8620*/  MUFU.EX2 R13, R13 ;  /* 0x0000000d000d7308 */ /* 0x000e620000000800 */
[----:B------:R-:W-:-:S04]  /*8630*/  FMNMX.FTZ R2, R54, R25, !PT ;  /* 0x0000001936027209 */ /* 0x000fc80007810000 */
[----:B------:R-:W-:-:S03]  /*8640*/  FMNMX.FTZ R37, R55, R2, !PT ;  /* 0x0000000237257209 */ /* 0x000fc60007810000 */
[----:B------:R2:W-:Y:S01]  /*8650*/  MUFU.EX2 R25, R45 ;  /* 0x0000002d00197308 */ /* 0x0005e20000000800 */
[----:B------:R-:W-:Y:S01]  /*8660*/  FMNMX.FTZ R2, R58, R37, !PT ;  /* 0x000000253a027209 */ /* 0x000fe20007810000 */
[----:B0-----:R-:W-:-:S03]  /*8670*/  FFMA.FTZ R6, R9, R6, R148 ;  /* 0x0000000609067223 */ /* 0x001fc60000010094 */
[----:B------:R-:W-:-:S03]  /*8680*/  FMNMX.FTZ R37, R59, R2, !PT ;  /* 0x000000023b257209 */ /* 0x000fc60007810000 */
[----:B------:R-:W-:Y:S01]  /*8690*/  MUFU.EX2 R150, R150 ;  /* 0x0000009600967308 */ /* 0x000fe20000000800 */
[----:B------:R-:W-:Y:S01]  /*86a0*/  FMNMX.FTZ R2, R62, R37, !PT ;  /* 0x000000253e027209 */ /* 0x000fe20007810000 */
[-CC-:B--2---:R-:W-:Y:S01]  /*86b0*/  FFMA.FTZ R45, R53, R0.reuse, -R11.reuse ;  /* 0x00000000352d7223 */ /* 0x184fe2000001080b */
[-CC-:B------:R-:W-:Y:S01]  /*86c0*/  FFMA.FTZ R53, R65, R0.reuse, -R11.reuse ;  /* 0x0000000041357223 */ /* 0x180fe2000001080b */
[----:B------:R-:W-:Y:S01]  /*86d0*/  FFMA.FTZ R65, R77, R0, -R11 ;  /* 0x000000004d417223 */ /* 0x000fe2000001080b */
[----:B------:R-:W-:Y:S02]  /*86e0*/  FMNMX.FTZ R41, R63, R2, !PT ;  /* 0x000000023f297209 */ /* 0x000fe40007810000 */
[----:B-1----:R-:W-:Y:S01]  /*86f0*/  F2FP.F16.F32.PACK_AB R148, R13, R148 ;  /* 0x000000940d94723e */ /* 0x002fe200000000ff */
[----:B------:R0:W-:Y:S01]  /*8700*/  MUFU.EX2 R37, R49 ;  /* 0x0000003100257308 */ /* 0x0001e20000000800 */
[----:B------:R-:W-:Y:S01]  /*8710*/  FMNMX.FTZ R2, R66, R41, !PT ;  /* 0x0000002942027209 */ /* 0x000fe20007810000 */
[----:B------:R-:W-:-:S02]  /*8720*/  WARPGROUP.DEPBAR.LE gsb0, 0x0 ;  /* 0x00008000000079c5 */ /* 0x000fc40000010000 */
[----:B------:R-:W-:Y:S01]  /*8730*/  WARPGROUP.ARRIVE ;  /* 0x00000000000079c5 */ /* 0x000fe20000000000 */
[----:B------:R-:W-:Y:S01]  /*8740*/  FMNMX.FTZ R41, R67, R2, !PT ;  /* 0x0000000243297209 */ /* 0x000fe20007810000 */
[-CC-:B------:R-:W-:Y:S01]  /*8750*/  FFMA.FTZ R142, R44, R0.reuse, -R11.reuse ;  /* 0x000000002c8e7223 */ /* 0x180fe2000001080b */
[----:B------:R-:W-:-:S03]  /*8760*/  FFMA.FTZ R140, R40, R0, -R11 ;  /* 0x00000000288c7223 */ /* 0x000fc6000001080b */
[----:B------:R-:W1:Y:S01]  /*8770*/  S2R R44, SR_TID.X ;  /* 0x00000000002c7919 */ /* 0x000e620000002100 */
[----:B------:R-:W-:Y:S01]  /*8780*/  FMNMX.FTZ R2, R70, R41, !PT ;  /* 0x0000002946027209 */ /* 0x000fe20007810000 */
[----:B------:R-:W-:Y:S01]  /*8790*/  HGMMA.64x64x16.F32 R88, R136, gdesc[UR4].tnspB, R88, gsb0 ;  /* 0x40e0000488587df0 */ /* 0x000fe20008000858 */
[----:B------:R-:W-:Y:S01]  /*87a0*/  UIADD3 UR6, UR10, 0x200, URZ ;  /* 0x000002000a067890 */ /* 0x000fe2000fffe03f */
[----:B------:R-:W-:Y:S01]  /*87b0*/  MUFU.EX2 R15, R15 ;  /* 0x0000000f000f7308 */ /* 0x000fe20000000800 */
[----:B------:R-:W-:Y:S01]  /*87c0*/  UMOV UR7, 0x40000040 ;  /* 0x4000004000077882 */ /* 0x000fe20000000000 */
[----:B------:R-:W-:-:S04]  /*87d0*/  FMNMX.FTZ R41, R71, R2, !PT ;  /* 0x0000000247297209 */ /* 0x000fc80007810000 */
[----:B------:R-:W-:Y:S02]  /*87e0*/  FMNMX.FTZ R2, R74, R41, !PT ;  /* 0x000000294a027209 */ /* 0x000fe40007810000 */
[----:B------:R-:W-:Y:S02]  /*87f0*/  MUFU.EX2 R144, R144 ;  /* 0x0000009000907308 */ /* 0x000fe40000000800 */
[----:B------:R-:W-:-:S04]  /*8800*/  FMNMX.FTZ R41, R75, R2, !PT ;  /* 0x000000024b297209 */ /* 0x000fc80007810000 */
[----:B------:R-:W-:Y:S02]  /*8810*/  FMNMX.FTZ R2, R78, R41, !PT ;  /* 0x000000294e027209 */ /* 0x000fe40007810000 */
[----:B------:R2:W-:Y:S02]  /*8820*/  MUFU.EX2 R41, R57 ;  /* 0x0000003900297308 */ /* 0x0005e40000000800 */
[----:B0-----:R-:W-:-:S04]  /*8830*/  FMNMX.FTZ R49, R79, R2, !PT ;  /* 0x000000024f317209 */ /* 0x001fc80007810000 */
[----:B------:R-:W-:Y:S02]  /*8840*/  FMNMX.FTZ R2, R82, R49, !PT ;  /* 0x0000003152027209 */ /* 0x000fe40007810000 */
[----:B------:R-:W-:Y:S01]  /*8850*/  MUFU.EX2 R146, R146 ;  /* 0x0000009200927308 */ /* 0x000fe20000000800 */
[--C-:B--2---:R-:W-:Y:S01]  /*8860*/  FFMA.FTZ R57, R69, R0, -R11.reuse ;  /* 0x0000000045397223 */ /* 0x104fe2000001080b */
[----:B------:R-:W-:Y:S01]  /*8870*/  FMNMX.FTZ R49, R83, R2, !PT ;  /* 0x0000000253317209 */ /* 0x000fe20007810000 */
[----:B------:R-:W-:Y:S01]  /*8880*/  FFMA.FTZ R69, R81, R0, -R11 ;  /* 0x0000000051457223 */ /* 0x000fe2000001080b */
[----:B-1----:R-:W-:Y:S02]  /*8890*/  ISETP.GE.U32.AND P2, PT, R44, 0x180, PT ;  /* 0x000001802c00780c */ /* 0x002fe40003f46070 */
[----:B------:R-:W-:Y:S02]  /*88a0*/  FMNMX.FTZ R2, R86, R49, !PT ;  /* 0x0000003156027209 */ /* 0x000fe40007810000 */
[----:B------:R0:W-:Y:S02]  /*88b0*/  MUFU.EX2 R49, R12 ;  /* 0x0000000c00317308 */ /* 0x0001e40000000800 */
[----:B------:R-:W-:-:S05]  /*88c0*/  FMNMX.FTZ R2, R87, R2, !PT ;  /* 0x0000000257027209 */ /* 0x000fca0007810000 */
[----:B------:R-:W1:Y:S01]  /*88d0*/  SHFL.BFLY PT, R61, R2, 0x2, 0x1f ;  /* 0x0c401f00023d7f89 */ /* 0x000e6200000e0000 */
[----:B------:R-:W-:Y:S01]  /*88e0*/  MUFU.EX2 R29, R29 ;  /* 0x0000001d001d7308 */ /* 0x000fe20000000800 */
[----:B0-----:R-:W-:-:S07]  /*88f0*/  FFMA.FTZ R12, R72, R0, -R11 ;  /* 0x00000000480c7223 */ /* 0x001fce000001080b */
[----:B------:R-:W-:Y:S08]  /*8900*/  MUFU.EX2 R140, R140 ;  /* 0x0000008c008c7308 */ /* 0x000ff00000000800 */
[----:B------:R-:W-:Y:S01]  /*8910*/  MUFU.EX2 R33, R33 ;  /* 0x0000002100217308 */ /* 0x000fe20000000800 */
[----:B-1----:R-:W-:Y:S01]  /*8920*/  FMNMX.FTZ R24, R2, R61, !PT ;  /* 0x0000003d02187209 */ /* 0x002fe20007810000 */
[----:B------:R-:W-:-:S06]  /*8930*/  FFMA.FTZ R61, R73, R0, -R11 ;  /* 0x00000000493d7223 */ /* 0x000fcc000001080b */
[----:B------:R-:W-:Y:S01]  /*8940*/  MUFU.EX2 R142, R142 ;  /* 0x0000008e008e7308 */ /* 0x000fe20000000800 */
[----:B------:R-:W0:Y:S07]  /*8950*/  SHFL.BFLY PT, R73, R24, 0x1, 0x1f ;  /* 0x0c201f0018497f89 */ /* 0x000e2e00000e0000 */
[----:B------:R-:W-:Y:S01]  /*8960*/  MUFU.EX2 R45, R45 ;  /* 0x0000002d002d7308 */ /* 0x000fe20000000800 */
[----:B------:R-:W-:Y:S02]  /*8970*/  WARPGROUP.DEPBAR.LE gsb0, 0x0 ;  /* 0x00008000000079c5 */ /* 0x000fe40000010000 */
[----:B------:R-:W-:Y:S01]  /*8980*/  WARPGROUP.ARRIVE ;  /* 0x00000000000079c5 */ /* 0x000fe20000000000 */
[-CC-:B------:R-:W-:Y:S01]  /*8990*/  FFMA.FTZ R136, R48, R0.reuse, -R11.reuse ;  /* 0x0000000030887223 */ /* 0x180fe2000001080b */
[----:B------:R-:W-:-:S03]  /*89a0*/  FFMA.FTZ R138, R52, R0, -R11 ;  /* 0x00000000348a7223 */ /* 0x000fc6000001080b */
[----:B------:R-:W-:Y:S01]  /*89b0*/  MUFU.EX2 R8, R8 ;  /* 0x0000000800087308 */ /* 0x000fe20000000800 */
[----:B------:R-:W-:Y:S01]  /*89c0*/  HGMMA.64x64x16.F32 R88, R132, gdesc[UR4].tnspB, R88, gsb0 ;  /* 0x40e0000484587df0 */ /* 0x000fe20008000858 */
[----:B------:R-:W-:Y:S01]  /*89d0*/  UIADD3 UR6, UR10, 0x280, URZ ;  /* 0x000002800a067890 */ /* 0x000fe2000fffe03f */
[----:B------:R-:W-:-:S05]  /*89e0*/  UMOV UR7, 0x40000040 ;  /* 0x4000004000077882 */ /* 0x000fca0000000000 */
[----:B------:R-:W-:Y:S01]  /*89f0*/  MUFU.EX2 R136, R136 ;  /* 0x0000008800887308 */ /* 0x000fe20000000800 */
[----:B0-----:R-:W-:-:S07]  /*8a00*/  FMNMX.FTZ R2, R24, R73, !PT ;  /* 0x0000004918027209 */ /* 0x001fce0007810000 */
        /* <DEDUP_REMOVED lines=13> */
[C---:B------:R-:W-:Y:S02]  /*8ae0*/  FADD.FTZ R11, -R2.reuse, R7 ;  /* 0x00000007020b7221 */ /* 0x040fe40000010100 */
[----:B------:R-:W-:Y:S01]  /*8af0*/  MUFU.EX2 R69, R69 ;  /* 0x0000004500457308 */ /* 0x000fe20000000800 */
[----:B------:R-:W-:Y:S01]  /*8b00*/  HGMMA.64x64x16.F32 R88, R128, gdesc[UR4].tnspB, R88, gsb0 ;  /* 0x40e0000480587df0 */ /* 0x000fe20008000858 */
[----:B------:R-:W-:Y:S01]  /*8b10*/  UIADD3 UR6, UR10, 0x300, URZ ;  /* 0x000003000a067890 */ /* 0x000fe2000fffe03f */
[-C--:B------:R-:W-:Y:S01]  /*8b20*/  FMUL.FTZ R28, R11, R0.reuse ;  /* 0x000000000b1c7220 */ /* 0x080fe20000410000 */
[----:B------:R-:W-:Y:S01]  /*8b30*/  UMOV UR7, 0x40000040 ;  /* 0x4000004000077882 */ /* 0x000fe20000000000 */
[----:B------:R-:W-:-:S03]  /*8b40*/  FMUL.FTZ R11, R2, R0 ;  /* 0x00000000020b7220 */ /* 0x000fc60000410000 */
[----:B------:R-:W-:Y:S01]  /*8b50*/  MUFU.EX2 R132, R132 ;  /* 0x0000008400847308 */ /* 0x000fe20000000800 */
[-CC-:B------:R-:W-:Y:S01]  /*8b60*/  FFMA.FTZ R149, R26, R0.reuse, -R11.reuse ;  /* 0x000000001a957223 */ /* 0x180fe2000001080b */
[-CC-:B------:R-:W-:Y:S01]  /*8b70*/  FFMA.FTZ R26, R27, R0.reuse, -R11.reuse ;  /* 0x000000001b1a7223 */ /* 0x180fe2000001080b */
[----:B------:R-:W-:Y:S02]  /*8b80*/  IMAD.U32 R27, RZ, RZ, UR37 ;  /* 0x00000025ff1b7e24 */ /* 0x000fe4000f8e00ff */
[-CC-:B------:R-:W-:Y:S01]  /*8b90*/  FFMA.FTZ R151, R30, R0.reuse, -R11.reuse ;  /* 0x000000001e977223 */ /* 0x180fe2000001080b */
[-CC-:B------:R-:W-:Y:S01]  /*8ba0*/  FFMA.FTZ R30, R31, R0.reuse, -R11.reuse ;  /* 0x000000001f1e7223 */ /* 0x180fe2000001080b */
[----:B------:R-:W-:Y:S02]  /*8bb0*/  VIADD R31, R22, 0x9 ;  /* 0x00000009161f7836 */ /* 0x000fe40000000000 */
[-CC-:B------:R-:W-:Y:S01]  /*8bc0*/  FFMA.FTZ R145, R34, R0.reuse, -R11.reuse ;  /* 0x0000000022917223 */ /* 0x180fe2000001080b */
[----:B------:R-:W-:Y:S01]  /*8bd0*/  MUFU.EX2 R28, R28 ;  /* 0x0000001c001c7308 */ /* 0x000fe20000000800 */
[----:B------:R-:W-:Y:S01]  /*8be0*/  @!P1 LEA R27, R27, UR45, 0x3 ;  /* 0x0000002d1b1b9c11 */ /* 0x000fe2000f8e18ff */
[-CC-:B------:R-:W-:Y:S01]  /*8bf0*/  FFMA.FTZ R32, R35, R0.reuse, -R11.reuse ;  /* 0x0000000023207223 */ /* 0x180fe2000001080b */
[----:B------:R-:W-:Y:S01]  /*8c00*/  SEL R31, R31, 0x9, !P2 ;  /* 0x000000091f1f7807 */ /* 0x000fe20005000000 */
[-CC-:B------:R-:W-:Y:S01]  /*8c10*/  FFMA.FTZ R147, R38, R0.reuse, -R11.reuse ;  /* 0x0000000026937223 */ /* 0x180fe2000001080b */
[----:B------:R-:W-:Y:S01]  /*8c20*/  FFMA.FTZ R143, R46, R0, -R11 ;  /* 0x000000002e8f7223 */ /* 0x000fe2000001080b */
[----:B------:R-:W-:-:S02]  /*8c30*/  @!P1 VIADD R27, R27, 0x16840 ;  /* 0x000168401b1b9836 */ /* 0x000fc40000000000 */
        /* <DEDUP_REMOVED lines=20> */
[----:B------:R-:W-:Y:S01]  /*8d80*/  FFMA.FTZ R86, R86, R0, -R11 ;  /* 0x0000000056567223 */ /* 0x000fe2000001080b */
[----:B------:R-:W-:Y:S01]  /*8d90*/  IMAD.U32 R35, RZ, RZ, UR22 ;  /* 0x00000016ff237e24 */ /* 0x000fe2000f8e00ff */
[C---:B------:R-:W-:Y:S01]  /*8da0*/  ISETP.GT.AND P2, PT, R4.reuse, UR21, PT ;  /* 0x0000001504007c0c */ /* 0x040fe2000bf44270 */
[----:B------:R-:W-:Y:S01]  /*8db0*/  UMOV UR22, UR37 ;  /* 0x0000002500167c82 */ /* 0x000fe20008000000 */
[----:B------:R-:W-:Y:S01]  /*8dc0*/  VIADD R4, R4, 0xffffffff ;  /* 0xffffffff04047836 */ /* 0x000fe20000000000 */
[----:B------:R-:W0:Y:S01]  /*8dd0*/  MUFU.EX2 R30, R30 ;  /* 0x0000001e001e7308 */ /* 0x000e220000000800 */
[C---:B-1----:R-:W-:Y:S01]  /*8de0*/  FADD.FTZ R46, R26.reuse, R5 ;  /* 0x000000051a2e7221 */ /* 0x042fe20000010000 */
[----:B------:R-:W-:-:S02]  /*8df0*/  F2FP.F16.F32.PACK_AB R149, R26, R149 ;  /* 0x000000951a95723e */ /* 0x000fc400000000ff */
[----:B------:R-:W-:-:S04]  /*8e00*/  @!P1 LEA R35, R35, UR45, 0x3 ;  /* 0x0000002d23239c11 */ /* 0x000fc8000f8e18ff */
[----:B------:R-:W1:Y:S01]  /*8e10*/  MUFU.EX2 R145, R145 ;  /* 0x0000009100917308 */ /* 0x000e620000000800 */
[----:B--2---:R-:W-:-:S07]  /*8e20*/  FADD.FTZ R5, R151, R46 ;  /* 0x0000002e97057221 */ /* 0x004fce0000010000 */
[----:B------:R-:W2:Y:S01]  /*8e30*/  MUFU.EX2 R32, R32 ;  /* 0x0000002000207308 */ /* 0x000ea20000000800 */
[C---:B0-----:R-:W-:Y:S01]  /*8e40*/  FADD.FTZ R46, R30.reuse, R5 ;  /* 0x000000051e2e7221 */ /* 0x041fe20000010000 */
[----:B------:R-:W-:-:S06]  /*8e50*/  F2FP.F16.F32.PACK_AB R151, R30, R151 ;  /* 0x000000971e97723e */ /* 0x000fcc00000000ff */
[----:B------:R-:W0:Y:S01]  /*8e60*/  MUFU.EX2 R147, R147 ;  /* 0x0000009300937308 */ /* 0x000e220000000800 */
[----:B-1----:R-:W-:Y:S01]  /*8e70*/  FADD.FTZ R5, R145, R46 ;  /* 0x0000002e91057221 */ /* 0x002fe20000010000 */
[----:B------:R-:W-:Y:S01]  /*8e80*/  FFMA.FTZ R46, R67, R0, -R11 ;  /* 0x00000000432e7223 */ /* 0x000fe2000001080b */
[----:B------:R-:W-:Y:S02]  /*8e90*/  WARPGROUP.DEPBAR.LE gsb0, 0x0 ;  /* 0x00008000000079c5 */ /* 0x000fe40000010000 */
[----:B------:R-:W-:-:S03]  /*8ea0*/  WARPGROUP.ARRIVE ;  /* 0x00000000000079c5 */ /* 0x000fc60000000000 */
[----:B------:R-:W1:Y:S01]  /*8eb0*/  MUFU.EX2 R34, R34 ;  /* 0x0000002200227308 */ /* 0x000e620000000800 */
[----:B--2---:R-:W-:Y:S01]  /*8ec0*/  FADD.FTZ R50, R32, R5 ;  /* 0x0000000520327221 */ /* 0x004fe20000010000 */
[-CC-:B------:R-:W-:Y:S01]  /*8ed0*/  FFMA.FTZ R129, R66, R0.reuse, -R11.reuse ;  /* 0x0000000042817223 */ /* 0x180fe2000001080b */
[----:B------:R-:W-:Y:S01]  /*8ee0*/  F2FP.F16.F32.PACK_AB R145, R32, R145 ;  /* 0x000000912091723e */ /* 0x000fe200000000ff */
[----:B------:R-:W-:Y:S01]  /*8ef0*/  FFMA.FTZ R131, R70, R0, -R11 ;  /* 0x0000000046837223 */ /* 0x000fe2000001080b */
[----:B------:R-:W-:Y:S01]  /*8f00*/  HGMMA.64x64x16.F32 R88, R124, gdesc[UR4].tnspB, R88, gsb0 ;  /* 0x40e000047c587df0 */ /* 0x000fe20008000858 */
[----:B------:R-:W-:Y:S01]  /*8f10*/  UIADD3 UR6, UR10, 0x380, URZ ;  /* 0x000003800a067890 */ /* 0x000fe2000fffe03f */
[----:B0-----:R-:W-:Y:S01]  /*8f20*/  FADD.FTZ R5, R147, R50 ;  /* 0x0000003293057221 */ /* 0x001fe20000010000 */
[----:B------:R-:W-:Y:S01]  /*8f30*/  UMOV UR7, 0x40000040 ;  /* 0x4000004000077882 */ /* 0x000fe20000000000 */
[----:B------:R-:W0:Y:S01]  /*8f40*/  MUFU.EX2 R141, R141 ;  /* 0x0000008d008d7308 */ /* 0x000e220000000800 */
[----:B------:R-:W-:-:S02]  /*8f50*/  F2FP.F16.F32.PACK_AB R128, R53, R8 ;  /* 0x000000083580723e */ /* 0x000fc400000000ff */
[----:B------:R-:W-:-:S05]  /*8f60*/  F2FP.F16.F32.PACK_AB R130, R57, R10 ;  /* 0x0000000a3982723e */ /* 0x000fca00000000ff */
        /* <DEDUP_REMOVED lines=21> */
[----:B--2---:R-:W-:Y:S01]  /*90c0*/  FADD.FTZ R30, R42, R5 ;  /* 0x000000052a1e7221 */ /* 0x004fe20000010000 */
[----:B------:R-:W-:Y:S02]  /*90d0*/  WARPGROUP.DEPBAR.LE gsb0, 0x0 ;  /* 0x00008000000079c5 */ /* 0x000fe40000010000 */
[----:B------:R-:W-:Y:S01]  /*90e0*/  WARPGROUP.ARRIVE ;  /* 0x00000000000079c5 */ /* 0x000fe20000000000 */
[-CC-:B------:R-:W-:Y:S01]  /*90f0*/  FFMA.FTZ R125, R74, R0.reuse, -R11.reuse ;  /* 0x000000004a7d7223 */ /* 0x180fe2000001080b */
[----:B------:R-:W-:Y:S01]  /*9100*/  FFMA.FTZ R127, R78, R0, -R11 ;  /* 0x000000004e7f7223 */ /* 0x000fe2000001080b */
[----:B------:R-:W-:Y:S01]  /*9110*/  F2FP.F16.F32.PACK_AB R139, R42, R139 ;  /* 0x0000008b2a8b723e */ /* 0x000fe200000000ff */
[----:B------:R-:W-:Y:S01]  /*9120*/  MUFU.EX2 R134, R134 ;  /* 0x0000008600867308 */ /* 0x000fe20000000800 */
[----:B-1----:R-:W-:Y:S01]  /*9130*/  FADD.FTZ R5, R133, R30 ;  /* 0x0000001e85057221 */ /* 0x002fe20000010000 */
[----:B------:R-:W-:Y:S01]  /*9140*/  HGMMA.64x64x16.F32 R88, R120, gdesc[UR4].tnspB, R88, gsb0 ;  /* 0x40e0000478587df0 */ /* 0x000fe20008000858 */
[----:B------:R-:W-:-:S02]  /*9150*/  F2FP.F16.F32.PACK_AB R124, R61, R12 ;  /* 0x0000000c3d7c723e */ /* 0x000fc400000000ff */
[----:B------:R-:W-:-:S03]  /*9160*/  F2FP.F16.F32.PACK_AB R126, R65, R14 ;  /* 0x0000000e417e723e */ /* 0x000fc600000000ff */
[----:B------:R-:W1:Y:S01]  /*9170*/  MUFU.EX2 R135, R135 ;  /* 0x0000008700877308 */ /* 0x000e620000000800 */
[C---:B0-----:R-:W-:Y:S01]  /*9180*/  FADD.FTZ R30, R44.reuse, R5 ;  /* 0x000000052c1e7221 */ /* 0x041fe20000010000 */
[----:B------:R-:W-:-:S06]  /*9190*/  F2FP.F16.F32.PACK_AB R133, R44, R133 ;  /* 0x000000852c85723e */ /* 0x000fcc00000000ff */
[----:B------:R-:W-:Y:S08]  /*91a0*/  MUFU.EX2 R129, R129 ;  /* 0x0000008100817308 */ /* 0x000ff00000000800 */
[----:B------:R-:W-:Y:S01]  /*91b0*/  MUFU.EX2 R46, R46 ;  /* 0x0000002e002e7308 */ /* 0x000fe20000000800 */
[----:B-1----:R-:W-:-:S07]  /*91c0*/  FADD.FTZ R5, R135, R30 ;  /* 0x0000001e87057221 */ /* 0x002fce0000010000 */
        /* <DEDUP_REMOVED lines=10> */
[----:B0-----:R-:W-:Y:S01]  /*9270*/  @!P1 VIADD R31, R35, 0x16860 ;  /* 0x00016860231f9836 */ /* 0x001fe20000000000 */
[----:B------:R-:W-:Y:S01]  /*9280*/  F2FP.F16.F32.PACK_AB R120, R69, R20 ;  /* 0x000000144578723e */ /* 0x000fe200000000ff */
[-C--:B------:R-:W-:Y:S01]  /*9290*/  FMUL.FTZ R88, R88, R9.reuse ;  /* 0x0000000958587220 */ /* 0x080fe20000410000 */
[-C--:B------:R-:W-:Y:S01]  /*92a0*/  FMUL.FTZ R89, R89, R9.reuse ;  /* 0x0000000959597220 */ /* 0x080fe20000410000 */
[-C--:B------:R-:W-:Y:S01]  /*92b0*/  FMUL.FTZ R92, R92, R9.reuse ;  /* 0x000000095c5c7220 */ /* 0x080fe20000410000 */
[----:B------:R-:W-:Y:S01]  /*92c0*/  @!P1 PRMT R31, RZ, 0x654, R31 ;  /* 0x00000654ff1f9816 */ /* 0x000fe2000000001f */
[----:B-1----:R-:W-:Y:S01]  /*92d0*/  FADD.FTZ R27, R13, R6 ;  /* 0x000000060d1b7221 */ /* 0x002fe20000010000 */
[----:B------:R-:W-:Y:S01]  /*92e0*/  FFMA.FTZ R6, R63, R0, -R11 ;  /* 0x000000003f067223 */ /* 0x000fe2000001080b */
[----:B------:R-:W-:Y:S01]  /*92f0*/  MUFU.EX2 R24, R84 ;  /* 0x0000005400187308 */ /* 0x000fe20000000800 */
[----:B------:R0:W-:Y:S01]  /*9300*/  @!P1 SYNCS.ARRIVE.TRANS64.RED.A1T0 RZ, [R31+URZ], RZ ;  /* 0x000000ff1fff99a7 */ /* 0x0001e2000810043f */
[----:B------:R-:W-:Y:S01]  /*9310*/  FADD.FTZ R48, R150, R27 ;  /* 0x0000001b96307221 */ /* 0x000fe20000010000 */
[----:B------:R-:W-:Y:S01]  /*9320*/  F2FP.F16.F32.PACK_AB R150, R15, R150 ;  /* 0x000000960f96723e */ /* 0x000fe200000000ff */
[-C--:B------:R-:W-:Y:S01]  /*9330*/  FMUL.FTZ R93, R93, R9.reuse ;  /* 0x000000095d5d7220 */ /* 0x080fe20000410000 */
        /* <DEDUP_REMOVED lines=10> */
[-CC-:B------:R-:W-:Y:S01]  /*93e0*/  FFMA.FTZ R48, R71, R0.reuse, -R11.reuse ;  /* 0x0000000047307223 */ /* 0x180fe2000001080b */
[----:B------:R-:W-:Y:S01]  /*93f0*/  FFMA.FTZ R11, R87, R0, -R11 ;  /* 0x00000000570b7223 */ /* 0x000fe2000001080b */
[----:B------:R-:W-:Y:S01]  /*9400*/  MUFU.EX2 R123, R86 ;  /* 0x00000056007b7308 */ /* 0x000fe20000000800 */
        /* <DEDUP_REMOVED lines=9> */
[C---:B-1----:R-:W-:Y:S01]  /*94a0*/  FADD.FTZ R30, R6.reuse, R5 ;  /* 0x00000005061e7221 */ /* 0x042fe20000010000 */
        /* <DEDUP_REMOVED lines=15> */
[----:B--2---:R-:W-:Y:S01]  /*95a0*/  FADD.FTZ R30, R48, R5 ;  /* 0x00000005301e7221 */ /* 0x004fe20000010000 */
[C---:B------:R-:W-:Y:S01]  /*95b0*/  F2FP.F16.F32.PACK_AB R136, R37.reuse, R136 ;  /* 0x000000882588723e */ /* 0x040fe200000000ff */
[-C--:B------:R-:W-:Y:S01]  /*95c0*/  FMUL.FTZ R90, R90, R28.reuse ;  /* 0x0000001c5a5a7220 */ /* 0x080fe20000410000 */
[----:B------:R-:W-:Y:S01]  /*95d0*/  FADD.FTZ R13, R37, R52 ;  /* 0x00000034250d7221 */ /* 0x000fe20000010000 */
[----:B------:R-:W-:Y:S01]  /*95e0*/  FADD.FTZ R5, R125, R30 ;  /* 0x0000001e7d057221 */ /* 0x000fe20000010000 */
[----:B------:R-:W-:Y:S01]  /*95f0*/  F2FP.F16.F32.PACK_AB R131, R48, R131 ;  /* 0x000000833083723e */ /* 0x000fe200000000ff */
[----:B------:R-:W-:Y:S01]  /*9600*/  FMUL.FTZ R91, R91, R28 ;  /* 0x0000001c5b5b7220 */ /* 0x000fe20000410000 */
[----:B------:R-:W-:Y:S01]  /*9610*/  FADD.FTZ R52, R138, R13 ;  /* 0x0000000d8a347221 */ /* 0x000fe20000010000 */
[----:B------:R-:W-:Y:S01]  /*9620*/  FADD.FTZ R6, R26, R5 ;  /* 0x000000051a067221 */ /* 0x000fe20000010000 */
[----:B-1----:R-:W-:Y:S01]  /*9630*/  F2FP.F16.F32.PACK_AB R122, R7, R24 ;  /* 0x00000018077a723e */ /* 0x002fe200000000ff */
[----:B------:R-:W-:Y:S01]  /*9640*/  FMUL.FTZ R94, R94, R28 ;  /* 0x0000001c5e5e7220 */ /* 0x000fe20000410000 */
[----:B------:R-:W-:Y:S01]  /*9650*/  FADD.FTZ R13, R45, R52 ;  /* 0x000000342d0d7221 */ /* 0x000fe20000010000 */
[----:B------:R-:W-:Y:S01]  /*9660*/  FADD.FTZ R6, R127, R6 ;  /* 0x000000067f067221 */ /* 0x000fe20000010000 */
[----:B------:R-:W-:Y:S01]  /*9670*/  F2FP.F16.F32.PACK_AB R138, R45, R138 ;  /* 0x0000008a2d8a723e */ /* 0x000fe200000000ff */
[----:B------:R-:W-:Y:S01]  /*9680*/  FMUL.FTZ R95, R95, R28 ;  /* 0x0000001c5f5f7220 */ /* 0x000fe20000410000 */
[----:B------:R-:W-:Y:S01]  /*9690*/  FADD.FTZ R32, R132, R13 ;  /* 0x0000000d84207221 */ /* 0x000fe20000010000 */
[----:B------:R-:W-:Y:S01]  /*96a0*/  FADD.FTZ R6, R79, R6 ;  /* 0x000000064f067221 */ /* 0x000fe20000010000 */
        /* <DEDUP_REMOVED lines=11> */
[----:B------:R-:W-:Y:S01]  /*9760*/  F2FP.F16.F32.PACK_AB R127, R79, R127 ;  /* 0x0000007f4f7f723e */ /* 0x000fe200000000ff */
[-C--:B------:R-:W-:Y:S01]  /*9770*/  FMUL.FTZ R103, R103, R28.reuse ;  /* 0x0000001c67677220 */ /* 0x080fe20000410000 */
[----:B------:R-:W-:Y:S01]  /*9780*/  F2FP.F16.F32.PACK_AB R121, R83, R121 ;  /* 0x000000795379723e */ /* 0x000fe200000000ff */
        /* <DEDUP_REMOVED lines=10> */
[----:B------:R-:W1:Y:S01]  /*9830*/  MUFU.EX2 R10, R11 ;  /* 0x0000000b000a7308 */ /* 0x000e620000000800 */
[----:B------:R-:W-:Y:S01]  /*9840*/  FMUL.FTZ R119, R119, R28 ;  /* 0x0000001c77777220 */ /* 0x000fe20000410000 */
[----:B------:R-:W-:-:S04]  /*9850*/  FADD.FTZ R13, R57, R32 ;  /* 0x00000020390d7221 */ /* 0x000fc80000010000 */
[----:B------:R-:W-:-:S04]  /*9860*/  FADD.FTZ R32, R12, R13 ;  /* 0x0000000d0c207221 */ /* 0x000fc80000010000 */
[----:B------:R-:W-:-:S04]  /*9870*/  FADD.FTZ R13, R61, R32 ;  /* 0x000000203d0d7221 */ /* 0x000fc80000010000 */
[----:B------:R-:W-:-:S04]  /*9880*/  FADD.FTZ R8, R14, R13 ;  /* 0x0000000d0e087221 */ /* 0x000fc80000010000 */
[----:B------:R-:W-:-:S04]  /*9890*/  FADD.FTZ R5, R65, R8 ;  /* 0x0000000841057221 */ /* 0x000fc80000010000 */
[----:B------:R-:W-:-:S04]  /*98a0*/  FADD.FTZ R8, R20, R5 ;  /* 0x0000000514087221 */ /* 0x000fc80000010000 */
[----:B------:R-:W-:-:S04]  /*98b0*/  FADD.FTZ R5, R69, R8 ;  /* 0x0000000845057221 */ /* 0x000fc80000010000 */
[----:B------:R-:W-:Y:S01]  /*98c0*/  FADD.FTZ R8, R24, R5 ;  /* 0x0000000518087221 */ /* 0x000fe20000010000 */
[----:B------:R-:W-:Y:S01]  /*98d0*/  FADD.FTZ R5, R123, R6 ;  /* 0x000000067b057221 */ /* 0x000fe20000010000 */
[C---:B-1----:R-:W-:Y:S02]  /*98e0*/  F2FP.F16.F32.PACK_AB R123, R10.reuse, R123 ;  /* 0x0000007b0a7b723e */ /* 0x042fe400000000ff */
[----:B------:R-:W-:Y:S01]  /*98f0*/  FADD.FTZ R6, R7, R8 ;  /* 0x0000000807067221 */ /* 0x000fe20000010000 */
[----:B------:R-:W-:Y:S01]  /*9900*/  FADD.FTZ R5, R10, R5 ;  /* 0x000000050a057221 */ /* 0x000fe20000010000 */
[----:B------:R-:W-:Y:S02]  /*9910*/  IMAD.MOV.U32 R7, RZ, RZ, R2 ;  /* 0x000000ffff077224 */ /* 0x000fe400078e0002 */
[----:B------:R-:W-:Y:S01]  /*9920*/  IMAD.MOV.U32 R8, RZ, RZ, R3 ;  /* 0x000000ffff087224 */ /* 0x000fe200078e0003 */
[----:B0-----:R-:W-:Y:S06]  /*9930*/  @P2 BRA `(.L_x_13737) ;  /* 0xffffffe000e42947 */ /* 0x001fec000383ffff */
.L_x_13728:
        /* <DEDUP_REMOVED lines=9> */
.L_x_13755:
        /* <DEDUP_REMOVED lines=9> */
.L_x_13740:
[----:B------:R-:W-:Y:S01]  /*9a60*/  ULEA UR6, UR37, UR45, 0x3 ;  /* 0x0000002d25067291 */ /* 0x000fe2000f8e183f */
[----:B------:R-:W-:-:S05]  /*9a70*/  IMAD.U32 R0, RZ, RZ, UR46 ;  /* 0x0000002eff007e24 */ /* 0x000fca000f8e00ff */
[----:B------:R-:W-:-:S04]  /*9a80*/  SHF.L.U32 R0, R0, 0x1f, RZ ;  /* 0x0000001f00007819 */ /* 0x000fc800000006ff */
[----:B------:R0:W1:Y:S01]  /*9a90*/  SYNCS.PHASECHK.TRANS64.TRYWAIT P2, [UR6+0x16830], R0 ;  /* 0x01683000ff0075a7 */ /* 0x0000620008040146 */
[----:B------:R-:W-:Y:S05]  /*9aa0*/  @!P0 BRA `(.L_x_13741) ;  /* 0x0000000000048947 */ /* 0x000fea0003800000 */
[----:B------:R-:W-:Y:S01]  /*9ab0*/  BPT.TRAP 0x1 ;  /* 0x000000040000795c */ /* 0x000fe20000300000 */
.L_x_13741:
[----:B-1----:R-:W-:Y:S05]  /*9ac0*/  @P2 BRA `(.L_x_13739) ;  /* 0x0000000000082947 */ /* 0x002fea0003800000 */
[----:B------:R-:W1:Y:S02]  /*9ad0*/  SYNCS.PHASECHK.TRANS64.TRYWAIT P2, [UR6+0x16830], R0 ;  /* 0x01683000ff0075a7 */ /* 0x000e640008040146 */
[----:B-1----:R-:W-:Y:S05]  /*9ae0*/  @!P2 BRA `(.L_x_13742) ;  /* 0x000000a80040a947 */ /* 0x002fea0003800000 */
.L_x_13739:
        /* <DEDUP_REMOVED lines=25> */
.L_x_13744:
[----:B------:R-:W-:Y:S01]  /*9c80*/  ULEA UR6, UR24, UR45, 0x3 ;  /* 0x0000002d18067291 */ /* 0x000fe2000f8e183f */
[----:B------:R-:W-:-:S05]  /*9c90*/  IMAD.U32 R0, RZ, RZ, UR25 ;  /* 0x00000019ff007e24 */ /* 0x000fca000f8e00ff */
[----:B------:R-:W-:-:S04]  /*9ca0*/  SHF.L.U32 R0, R0, 0x1f, RZ ;  /* 0x0000001f00007819 */ /* 0x000fc800000006ff */
[----:B------:R0:W1:Y:S01]  /*9cb0*/  SYNCS.PHASECHK.TRANS64.TRYWAIT P2, [UR6+0x16850], R0 ;  /* 0x01685000ff0075a7 */ /* 0x0000620008040146 */
[----:B------:R-:W-:Y:S05]  /*9cc0*/  @!P0 BRA `(.L_x_13745) ;  /* 0x0000000000048947 */ /* 0x000fea0003800000 */
[----:B------:R-:W-:Y:S01]  /*9cd0*/  BPT.TRAP 0x1 ;  /* 0x000000040000795c */ /* 0x000fe20000300000 */
.L_x_13745:
[----:B-1----:R-:W-:Y:S05]  /*9ce0*/  @P2 BRA `(.L_x_13743) ;  /* 0x0000000000082947 */ /* 0x002fea0003800000 */
[----:B------:R-:W1:Y:S02]  /*9cf0*/  SYNCS.PHASECHK.TRANS64.TRYWAIT P2, [UR6+0x16850], R0 ;  /* 0x01685000ff0075a7 */ /* 0x000e640008040146 */
[----:B-1----:R-:W-:Y:S05]  /*9d00*/  @!P2 BRA `(.L_x_13746) ;  /* 0x000000a400d0a947 */ /* 0x002fea0003800000 */
.L_x_13743:
[----:B------:R-:W-:Y:S01]  /*9d10*/  UIADD3 UR6, UR45, 0x400, URZ ;  /* 0x000004002d067890 */ /* 0x000fe2000fffe03f */
[----:B------:R-:W-:Y:S01]  /*9d20*/  WARPGROUP.ARRIVE ;  /* 0x00000000000079c5 */ /* 0x000fe20000000000 */
[----:B------:R-:W-:-:S05]  /*9d30*/  UMOV UR7, 0x40000040 ;  /* 0x4000004000077882 */ /* 0x000fca0000000000 */
[----:B------:R-:W2:Y:S01]  /*9d40*/  S2R R2, SR_TID.X ;  /* 0x0000000000027919 */ /* 0x000ea20000002100 */
[----:B------:R-:W-:Y:S01]  /*9d50*/  USHF.R.U32.HI UR6, URZ, 0x4, UR6 ;  /* 0x000000043f067899 */ /* 0x000fe20008011606 */
[----:B------:R-:W-:Y:S01]  /*9d60*/  PLOP3.LUT P2, PT, PT, PT, UP0, 0x80, 0x0 ;  /* 0x000000000000781c */ /* 0x000fe20003f4f008 */
[----:B------:R-:W-:Y:S02]  /*9d70*/  VIADD R14, R17, UR41 ;  /* 0x00000029110e7c36 */ /* 0x000fe40008000000 */
[----:B------:R-:W-:Y:S01]  /*9d80*/  ULOP3.LUT UR6, UR6, 0x3fff, URZ, 0xc0, !UPT ;  /* 0x00003fff06067892 */ /* 0x000fe2000f8ec03f */
[----:B-1----:R-:W-:-:S03]  /*9d90*/  IMAD.U32 R3, RZ, RZ, UR37 ;  /* 0x00000025ff037e24 */ /* 0x002fc6000f8e00ff */
        /* <DEDUP_REMOVED lines=43> */
[----:B------:R-:W-:-:S04]  /*a050*/  @UP0 ULDC UR6, c[0x0][0x450] ;  /* 0x0001140000060ab9 */ /* 0x000fc80000000800 */
[----:B------:R-:W-:Y:S01]  /*a060*/  @P2 SHF.R.U32.HI R14, RZ, UR6, R0 ;  /* 0x00000006ff0e2c19 */ /* 0x000fe20008011600 */
[----:B------:R-:W-:Y:S01]  /*a070*/  IMAD.SHL.U32 R0, R4, 0x80, RZ ;  /* 0x0000008004007824 */ /* 0x000fe200078e00ff */
[----:B--2---:R-:W-:Y:S01]  /*a080*/  ISETP.GE.U32.AND P2, PT, R2, 0x180, PT ;  /* 0x000001800200780c */ /* 0x004fe20003f46070 */
[----:B------:R-:W-:Y:S01]  /*a090*/  VIADD R2, R22, 0x9 ;  /* 0x0000000916027836 */ /* 0x000fe20000000000 */
[----:B------:R-:W-:Y:S01]  /*a0a0*/  ULOP3.LUT UR6, URZ, UR23, URZ, 0x33, !UPT ;  /* 0x000000173f067292 */ /* 0x000fe2000f8e333f */
[----:B------:R-:W0:Y:S01]  /*a0b0*/  SHFL.IDX PT, R9, R14, RZ, 0x1c1f ;  /* 0x001c1fff0e097589 */ /* 0x000e2200000e0000 */
[----:B------:R-:W-:Y:S02]  /*a0c0*/  IADD3 R3, -R0, 0x1, RZ ;  /* 0x0000000100037810 */ /* 0x000fe40007ffe1ff */
[----:B------:R-:W-:Y:S01]  /*a0d0*/  SEL R11, R2, 0x9, !P2 ;  /* 0x00000009020b7807 */ /* 0x000fe20005000000 */
[----:B------:R-:W-:Y:S02]  /*a0e0*/  IMAD.U32 R2, RZ, RZ, UR38 ;  /* 0x00000026ff027e24 */ /* 0x000fe4000f8e00ff */
[----:B------:R-:W-:-:S05]  /*a0f0*/  IMAD R3, R16, -0x2, R3 ;  /* 0xfffffffe10037824 */ /* 0x000fca00078e0203 */
[----:B------:R-:W-:-:S05]  /*a100*/  IADD3 R3, -R2, UR42, R3 ;  /* 0x0000002a02037c10 */ /* 0x000fca000fffe103 */
[----:B------:R-:W-:-:S04]  /*a110*/  VIADD R12, R3, UR6 ;  /* 0x00000006030c7c36 */ /* 0x000fc80008000000 */
[----:B0-----:R-:W-:Y:S01]  /*a120*/  IMAD.IADD R2, R12, 0x1, R9 ;  /* 0x000000010c027824 */ /* 0x001fe200078e0209 */
[----:B------:R-:W-:Y:S02]  /*a130*/  WARPGROUP.DEPBAR.LE gsb0, 0x0 ;  /* 0x00008000000079c5 */ /* 0x000fe40000010000 */
[----:B------:R0:W-:Y:S06]  /*a140*/  BAR.ARV R11, 0x100 ;  /* 0x0004000b0000751d */ /* 0x0001ec0000002000 */
[----:B------:R1:W-:Y:S02]  /*a150*/  @!P1 SYNCS.ARRIVE.TRANS64.RED.A1T0 RZ, [R10+URZ], RZ ;  /* 0x000000ff0aff99a7 */ /* 0x0003e4000810043f */
[----:B-1----:R-:W-:-:S04]  /*a160*/  VIADD R10, R3, UR22 ;  /* 0x00000016030a7c36 */ /* 0x002fc80008000000 */
        /* <DEDUP_REMOVED lines=15> */
.L_x_13749:
[----:B------:R-:W-:-:S05]  /*a260*/  IMAD.U32 R120, RZ, RZ, UR21 ;  /* 0x00000015ff787e24 */ /* 0x000fca000f8e00ff */
[----:B------:R-:W-:-:S13]  /*a270*/  ISETP.NE.AND P2, PT, R120, 0x1, PT ;  /* 0x000000017800780c */ /* 0x000fda0003f45270 */
[----:B------:R-:W0:Y:S02]  /*a280*/  @P2 LDC.64 R20, c[0x0][0x9e8] ;  /* 0x00027a00ff142b82 */ /* 0x000e240000000a00 */
[----:B0-----:R-:W-:-:S05]  /*a290*/  @P2 IMAD.HI.U32 R20, R9, R20, RZ ;  /* 0x0000001409142227 */ /* 0x001fca00078e00ff */
[----:B------:R-:W-:-:S07]  /*a2a0*/  @P2 SHF.R.U32.HI R9, RZ, R21, R20 ;  /* 0x00000015ff092219 */ /* 0x000fce0000011614 */
.L_x_13750:
[----:B------:R-:W-:Y:S05]  /*a2b0*/  BSYNC B0 ;  /* 0x0000000000007941 */ /* 0x000fea0003800000 */
.L_x_13748:
[----:B------:R-:W-:-:S04]  /*a2c0*/  IMAD R9, R9, R120, -R0 ;  /* 0x0000007809097224 */ /* 0x000fc800078e0a00 */
[----:B------:R-:W-:-:S05]  /*a2d0*/  IMAD R9, R16, -0x2, R9 ;  /* 0xfffffffe10097824 */ /* 0x000fca00078e0209 */
[----:B------:R-:W-:Y:S02]  /*a2e0*/  VIADDMNMX R3, R9, R120, R3, PT ;  /* 0x0000007809037246 */ /* 0x000fe40003800103 */
[----:B------:R-:W-:-:S07]  /*a2f0*/  VIMNMX R2, R2, R9, !PT ;  /* 0x0000000902027248 */ /* 0x000fce0007fe0100 */
.L_x_13747:
        /* <DEDUP_REMOVED lines=12> */
[C---:B------:R-:W-:Y:S01]  /*a3c0*/  ISETP.LT.OR P4, PT, R3.reuse, 0xa, P4 ;  /* 0x0000000a0300780c */ /* 0x040fe20002781670 */
[--C-:B0-----:R-:W-:Y:S01]  /*a3d0*/  IMAD.IADD R10, R10, 0x1, R141.reuse ;  /* 0x000000010a0a7824 */ /* 0x101fe200078e028d */
        /* <DEDUP_REMOVED lines=100> */
.L_x_13753:
[----:B------:R-:W-:-:S05]  /*aa20*/  IMAD.U32 R14, RZ, RZ, UR21 ;  /* 0x00000015ff0e7e24 */ /* 0x000fca000f8e00ff */
[----:B------:R-:W-:-:S13]  /*aa30*/  ISETP.NE.AND P3, PT, R14, 0x1, PT ;  /* 0x000000010e00780c */ /* 0x000fda0003f65270 */
[----:B------:R-:W0:Y:S02]  /*aa40*/  @P3 LDC.64 R2, c[0x0][0x9e8] ;  /* 0x00027a00ff023b82 */ /* 0x000e240000000a00 */
[----:B0-----:R-:W-:-:S05]  /*aa50*/  @P3 IMAD.HI.U32 R2, R141, R2, RZ ;  /* 0x000000028d023227 */ /* 0x001fca00078e00ff */
[----:B------:R-:W-:-:S07]  /*aa60*/  @P3 SHF.R.U32.HI R141, RZ, R3, R2 ;  /* 0x00000003ff8d3219 */ /* 0x000fce0000011602 */
.L_x_13754:
[----:B------:R-:W-:Y:S05]  /*aa70*/  BSYNC B0 ;  /* 0x0000000000007941 */ /* 0x000fea0003800000 */
.L_x_13752:
[----:B------:R-:W-:-:S04]  /*aa80*/  IMAD R141, R141, R14, -R0 ;  /* 0x0000000e8d8d7224 */ /* 0x000fc800078e0a00 */
[----:B------:R-:W-:-:S05]  /*aa90*/  IMAD R141, R16, -0x2, R141 ;  /* 0xfffffffe108d7824 */ /* 0x000fca00078e028d */
[----:B------:R-:W-:Y:S02]  /*aaa0*/  VIADDMNMX R10, R141, R14, R10, PT ;  /* 0x0000000e8d0a7246 */ /* 0x000fe4000380010a */
[----:B------:R-:W-:-:S07]  /*aab0*/  VIMNMX R12, R12, R141, !PT ;  /* 0x0000008d0c0c7248 */ /* 0x000fce0007fe0100 */
.L_x_13751:
        /* <DEDUP_REMOVED lines=64> */
[----:B------:R-:W0:Y:S01]  /*aec0*/  LDC R0, c[0x0][0x988] ;  /* 0x00026200ff007b82 */ /* 0x000e220000000800 */
[----:B------:R-:W-:Y:S02]  /*aed0*/  FSEL R151, R50, -INF , !P4 ;  /* 0xff80000032977808 */ /* 0x000fe40006000000 */
[----:B------:R-:W1:Y:S01]  /*aee0*/  SHFL.BFLY PT, R3, R2, 0x2, 0x1f ;  /* 0x0c401f0002037f89 */ /* 0x000e6200000e0000 */
[----:B------:R-:W-:-:S04]  /*aef0*/  ISETP.GT.AND P4, PT, R12, 0x38, P2 ;  /* 0x000000380c00780c */ /* 0x000fc80001784270 */
[----:B------:R-:W-:Y:S02]  /*af00*/  ISETP.LT.OR P4, PT, R10, 0x39, P4 ;  /* 0x000000390a00780c */ /* 0x000fe40002781670 */
[----:B-1----:R-:W-:Y:S02]  /*af10*/  FMNMX.FTZ R14, R2, R3, !PT ;  /* 0x00000003020e7209 */ /* 0x002fe40007810000 */
        /* <DEDUP_REMOVED lines=11> */
[----:B0-----:R-:W-:-:S05]  /*afd0*/  FMUL.FTZ R14, R3, R0 ;  /* 0x00000000030e7220 */ /* 0x001fca0000410000 */
        /* <DEDUP_REMOVED lines=30> */
[C---:B------:R-:W-:Y:S01]  /*b1c0*/  ISETP.GT.AND P4, PT, R12.reuse, 0x40, P2 ;  /* 0x000000400c00780c */ /* 0x040fe20001784270 */
[----:B------:R-:W-:Y:S01]  /*b1d0*/  MUFU.EX2 R148, R148 ;  /* 0x0000009400947308 */ /* 0x000fe20000000800 */
[----:B------:R-:W-:Y:S01]  /*b1e0*/  FSEL R51, R51, -INF , !P3 ;  /* 0xff80000033337808 */ /* 0x000fe20005800000 */
[-CC-:B------:R-:W-:Y:S01]  /*b1f0*/  FFMA.FTZ R29, R29, R0.reuse, -R14.reuse ;  /* 0x000000001d1d7223 */ /* 0x180fe2000001080e */
[----:B------:R-:W-:Y:S01]  /*b200*/  ISETP.GT.AND P3, PT, R12, 0x39, P2 ;  /* 0x000000390c00780c */ /* 0x000fe20001764270 */
[--C-:B------:R-:W-:Y:S01]  /*b210*/  FFMA.FTZ R128, R129, R0, -R14.reuse ;  /* 0x0000000081807223 */ /* 0x100fe2000001080e */
[----:B------:R-:W-:Y:S01]  /*b220*/  FMNMX.FTZ R2, R151, R2, !PT ;  /* 0x0000000297027209 */ /* 0x000fe20007810000 */
[-CC-:B------:R-:W-:Y:S01]  /*b230*/  FFMA.FTZ R130, R131, R0.reuse, -R14.reuse ;  /* 0x0000000083827223 */ /* 0x180fe2000001080e */
[C---:B------:R-:W-:Y:S01]  /*b240*/  ISETP.LT.OR P3, PT, R10.reuse, 0x3a, P3 ;  /* 0x0000003a0a00780c */ /* 0x040fe20001f61670 */
[----:B------:R-:W-:Y:S01]  /*b250*/  MUFU.EX2 R147, R147 ;  /* 0x0000009300937308 */ /* 0x000fe20000000800 */
[----:B------:R-:W-:Y:S01]  /*b260*/  ISETP.LT.OR P4, PT, R10, 0x41, P4 ;  /* 0x000000410a00780c */ /* 0x000fe20002781670 */
[-CC-:B------:R-:W-:Y:S01]  /*b270*/  FFMA.FTZ R124, R133, R0.reuse, -R14.reuse ;  /* 0x00000000857c7223 */ /* 0x180fe2000001080e */
[----:B------:R-:W-:Y:S01]  /*b280*/  FSEL R55, R55, -INF , !P3 ;  /* 0xff80000037377808 */ /* 0x000fe20005800000 */
[-CC-:B------:R-:W-:Y:S01]  /*b290*/  FFMA.FTZ R126, R135, R0.reuse, -R14.reuse ;  /* 0x00000000877e7223 */ /* 0x180fe2000001080e */
[----:B------:R-:W-:Y:S01]  /*b2a0*/  ISETP.GT.AND P3, PT, R12, 0x41, P2 ;  /* 0x000000410c00780c */ /* 0x000fe20001764270 */
[--C-:B------:R-:W-:Y:S01]  /*b2b0*/  FFMA.FTZ R120, R137, R0, -R14.reuse ;  /* 0x0000000089787223 */ /* 0x100fe2000001080e */
[----:B------:R-:W-:Y:S01]  /*b2c0*/  FMNMX.FTZ R2, R51, R2, !PT ;  /* 0x0000000233027209 */ /* 0x000fe20007810000 */
[----:B------:R-:W-:Y:S01]  /*b2d0*/  MUFU.EX2 R150, R150 ;  /* 0x0000009600967308 */ /* 0x000fe20000000800 */
[----:B------:R-:W-:Y:S01]  /*b2e0*/  FSEL R37, R58, -INF , !P4 ;  /* 0xff8000003a257808 */ /* 0x000fe20006000000 */
[----:B------:R-:W-:Y:S01]  /*b2f0*/  FFMA.FTZ R122, R139, R0, -R14 ;  /* 0x000000008b7a7223 */ /* 0x000fe2000001080e */
[----:B------:R-:W-:-:S02]  /*b300*/  ISETP.GT.AND P4, PT, R12, 0x48, P2 ;  /* 0x000000480c00780c */ /* 0x000fc40001784270 */
[C---:B------:R-:W-:Y:S02]  /*b310*/  ISETP.LT.OR P3, PT, R10.reuse, 0x42, P3 ;  /* 0x000000420a00780c */ /* 0x040fe40001f61670 */
        /* <DEDUP_REMOVED lines=19> */
[----:B------:R-:W-:Y:S02]  /*b450*/  ISETP.LT.OR P3, PT, R10, 0x52, P3 ;  /* 0x000000520a00780c */ /* 0x000fe40001f61670 */
[----:B------:R-:W-:Y:S01]  /*b460*/  FMNMX.FTZ R2, R62, R45, !PT ;  /* 0x0000002d3e027209 */ /* 0x000fe20007810000 */
[----:B------:R-:W-:Y:S01]  /*b470*/  FFMA.FTZ R45, R49, R0, -R14 ;  /* 0x00000000312d7223 */ /* 0x000fe2000001080e */
        /* <DEDUP_REMOVED lines=16> */
[-CC-:B------:R-:W-:Y:S01]  /*b580*/  FFMA.FTZ R49, R53, R0.reuse, -R14.reuse ;  /* 0x0000000035317223 */ /* 0x180fe2000001080e */
[----:B------:R-:W-:Y:S01]  /*b590*/  FSEL R121, R74, -INF , !P4 ;  /* 0xff8000004a797808 */ /* 0x000fe20006000000 */
[----:B------:R-:W-:Y:S01]  /*b5a0*/  FFMA.FTZ R53, R57, R0, -R14 ;  /* 0x0000000039357223 */ /* 0x000fe2000001080e */
[----:B------:R-:W-:Y:S01]  /*b5b0*/  ISETP.GT.AND P4, PT, R12, 0x68, P2 ;  /* 0x000000680c00780c */ /* 0x000fe20001784270 */
[----:B------:R-:W-:Y:S01]  /*b5c0*/  MUFU.EX2 R142, R142 ;  /* 0x0000008e008e7308 */ /* 0x000fe20000000800 */
[----:B------:R-:W-:-:S02]  /*b5d0*/  ISETP.LT.OR P3, PT, R10, 0x62, P3 ;  /* 0x000000620a00780c */ /* 0x000fc40001f61670 */
[----:B------:R-:W-:Y:S02]  /*b5e0*/  FMNMX.FTZ R2, R71, R2, !PT ;  /* 0x0000000247027209 */ /* 0x000fe40007810000 */
[----:B------:R-:W-:Y:S02]  /*b5f0*/  ISETP.LT.OR P4, PT, R10, 0x69, P4 ;  /* 0x000000690a00780c */ /* 0x000fe40002781670 */
[----:B------:R-:W-:Y:S01]  /*b600*/  FSEL R75, R75, -INF , !P3 ;  /* 0xff8000004b4b7808 */ /* 0x000fe20005800000 */
[----:B------:R-:W-:Y:S01]  /*b610*/  MUFU.EX2 R21, R21 ;  /* 0x0000001500157308 */ /* 0x000fe20000000800 */
[----:B------:R-:W-:Y:S02]  /*b620*/  ISETP.GT.AND P3, PT, R12, 0x69, P2 ;  /* 0x000000690c00780c */ /* 0x000fe40001764270 */
[----:B------:R-:W-:Y:S02]  /*b630*/  FMNMX.FTZ R2, R121, R2, !PT ;  /* 0x0000000279027209 */ /* 0x000fe40007810000 */
[----:B------:R-:W-:-:S02]  /*b640*/  FSEL R123, R78, -INF , !P4 ;  /* 0xff8000004e7b7808 */ /* 0x000fc40006000000 */
[----:B------:R-:W-:Y:S01]  /*b650*/  ISETP.GT.AND P4, PT, R12, 0x70, P2 ;  /* 0x000000700c00780c */ /* 0x000fe20001784270 */
[----:B------:R-:W-:Y:S01]  /*b660*/  MUFU.EX2 R136, R136 ;  /* 0x0000008800887308 */ /* 0x000fe20000000800 */
[C---:B------:R-:W-:Y:S02]  /*b670*/  ISETP.LT.OR P3, PT, R10.reuse, 0x6a, P3 ;  /* 0x0000006a0a00780c */ /* 0x040fe40001f61670 */
[----:B------:R-:W-:Y:S02]  /*b680*/  FMNMX.FTZ R2, R75, R2, !PT ;  /* 0x000000024b027209 */ /* 0x000fe40007810000 */
[----:B------:R-:W-:Y:S02]  /*b690*/  ISETP.LT.OR P4, PT, R10, 0x71, P4 ;  /* 0x000000710a00780c */ /* 0x000fe40002781670 */
[----:B------:R-:W-:Y:S01]  /*b6a0*/  FSEL R79, R79, -INF , !P3 ;  /* 0xff8000004f4f7808 */ /* 0x000fe20005800000 */
[----:B------:R-:W-:Y:S01]  /*b6b0*/  MUFU.EX2 R45, R45 ;  /* 0x0000002d002d7308 */ /* 0x000fe20000000800 */
[----:B------:R-:W-:-:S02]  /*b6c0*/  ISETP.GT.AND P3, PT, R12, 0x71, P2 ;  /* 0x000000710c00780c */ /* 0x000fc40001764270 */
[----:B------:R-:W-:Y:S02]  /*b6d0*/  FMNMX.FTZ R2, R123, R2, !PT ;  /* 0x000000027b027209 */ /* 0x000fe40007810000 */
[----:B------:R-:W-:Y:S02]  /*b6e0*/  FSEL R125, R82, -INF , !P4 ;  /* 0xff800000527d7808 */ /* 0x000fe40006000000 */
[----:B------:R-:W-:Y:S01]  /*b6f0*/  ISETP.GT.AND P4, PT, R12, 0x78, P2 ;  /* 0x000000780c00780c */ /* 0x000fe20001784270 */
[----:B------:R-:W-:Y:S01]  /*b700*/  MUFU.EX2 R138, R138 ;  /* 0x0000008a008a7308 */ /* 0x000fe20000000800 */
[----:B------:R-:W-:Y:S02]  /*b710*/  ISETP.LT.OR P3, PT, R10, 0x72, P3 ;  /* 0x000000720a00780c */ /* 0x000fe40001f61670 */
[----:B------:R-:W-:Y:S02]  /*b720*/  FMNMX.FTZ R2, R79, R2, !PT ;  /* 0x000000024f027209 */ /* 0x000fe40007810000 */
[----:B------:R-:W-:-:S02]  /*b730*/  ISETP.GT.AND P2, PT, R12, 0x79, P2 ;  /* 0x000000790c00780c */ /* 0x000fc40001744270 */
[C---:B------:R-:W-:Y:S01]  /*b740*/  ISETP.LT.OR P4, PT, R10.reuse, 0x79, P4 ;  /* 0x000000790a00780c */ /* 0x040fe20002781670 */
[----:B------:R-:W-:Y:S01]  /*b750*/  MUFU.EX2 R49, R49 ;  /* 0x0000003100317308 */ /* 0x000fe20000000800 */
[----:B------:R-:W-:Y:S02]  /*b760*/  FSEL R83, R83, -INF , !P3 ;  /* 0xff80000053537808 */ /* 0x000fe40005800000 */
[----:B------:R-:W-:Y:S02]  /*b770*/  FMNMX.FTZ R2, R125, R2, !PT ;  /* 0x000000027d027209 */ /* 0x000fe40007810000 */
[----:B------:R-:W-:Y:S02]  /*b780*/  ISETP.LT.OR P2, PT, R10, 0x7a, P2 ;  /* 0x0000007a0a00780c */ /* 0x000fe40001741670 */
[----:B------:R-:W-:Y:S01]  /*b790*/  FSEL R86, R86, -INF , !P4 ;  /* 0xff80000056567808 */ /* 0x000fe20006000000 */
[----:B------:R-:W-:Y:S01]  /*b7a0*/  MUFU.EX2 R132, R132 ;  /* 0x0000008400847308 */ /* 0x000fe20000000800 */
[----:B------:R-:W-:-:S02]  /*b7b0*/  FMNMX.FTZ R57, R83, R2, !PT ;  /* 0x0000000253397209 */ /* 0x000fc40007810000 */
[----:B------:R-:W-:Y:S02]  /*b7c0*/  FSEL R87, R87, -INF , !P2 ;  /* 0xff80000057577808 */ /* 0x000fe40005000000 */
[----:B------:R-:W-:Y:S01]  /*b7d0*/  FMNMX.FTZ R2, R86, R57, !PT ;  /* 0x0000003956027209 */ /* 0x000fe20007810000 */
[-CC-:B------:R-:W-:Y:S01]  /*b7e0*/  FFMA.FTZ R57, R61, R0.reuse, -R14.reuse ;  /* 0x000000003d397223 */ /* 0x180fe2000001080e */
[-CC-:B------:R-:W-:Y:S01]  /*b7f0*/  FFMA.FTZ R61, R65, R0.reuse, -R14.reuse ;  /* 0x00000000413d7223 */ /* 0x180fe2000001080e */
[----:B------:R-:W-:Y:S01]  /*b800*/  FSEL R10, R3, RZ, P5 ;  /* 0x000000ff030a7208 */ /* 0x000fe20002800000 */
[--C-:B------:R-:W-:Y:S01]  /*b810*/  FFMA.FTZ R65, R69, R0, -R14.reuse ;  /* 0x0000000045417223 */ /* 0x100fe2000001080e */
[----:B------:R-:W-:Y:S01]  /*b820*/  FMNMX.FTZ R2, R87, R2, !PT ;  /* 0x0000000257027209 */ /* 0x000fe20007810000 */
[-CC-:B------:R-:W-:Y:S01]  /*b830*/  FFMA.FTZ R69, R73, R0.reuse, -R14.reuse ;  /* 0x0000000049457223 */ /* 0x180fe2000001080e */
[-CC-:B------:R-:W-:Y:S01]  /*b840*/  FFMA.FTZ R73, R77, R0.reuse, -R14.reuse ;  /* 0x000000004d497223 */ /* 0x180fe2000001080e */
[-CC-:B------:R-:W-:Y:S01]  /*b850*/  FFMA.FTZ R77, R81, R0.reuse, -R14.reuse ;  /* 0x00000000514d7223 */ /* 0x180fe2000001080e */
[----:B------:R-:W-:Y:S01]  /*b860*/  FADD.FTZ R81, -R10, R7 ;  /* 0x000000070a517221 */ /* 0x000fe20000010100 */
[----:B------:R-:W0:Y:S01]  /*b870*/  SHFL.BFLY PT, R127, R2, 0x2, 0x1f ;  /* 0x0c401f00027f7f89 */ /* 0x000e2200000e0000 */
[-C--:B------:R-:W-:Y:S01]  /*b880*/  FFMA.FTZ R7, R85, R0.reuse, -R14 ;  /* 0x0000000055077223 */ /* 0x080fe2000001080e */
[----:B------:R-:W-:Y:S01]  /*b890*/  MUFU.EX2 R53, R53 ;  /* 0x0000003500357308 */ /* 0x000fe20000000800 */
[----:B------:R-:W-:-:S07]  /*b8a0*/  FMUL.FTZ R10, R81, R0 ;  /* 0x00000000510a7220 */ /* 0x000fce0000410000 */
[----:B------:R-:W1:Y:S08]  /*b8b0*/  MUFU.EX2 R10, R10 ;  /* 0x0000000a000a7308 */ /* 0x000e700000000800 */
[----:B------:R-:W-:Y:S01]  /*b8c0*/  MUFU.EX2 R134, R134 ;  /* 0x0000008600867308 */ /* 0x000fe20000000800 */
[----:B0-----:R-:W-:-:S07]  /*b8d0*/  FMNMX.FTZ R127, R2, R127, !PT ;  /* 0x0000007f027f7209 */ /* 0x001fce0007810000 */
[----:B------:R-:W-:Y:S01]  /*b8e0*/  MUFU.EX2 R57, R57 ;  /* 0x0000003900397308 */ /* 0x000fe20000000800 */
[-C--:B-1----:R-:W-:Y:S01]  /*b8f0*/  FMUL.FTZ R88, R88, R10.reuse ;  /* 0x0000000a58587220 */ /* 0x082fe20000410000 */
[-C--:B------:R-:W-:Y:S01]  /*b900*/  FMUL.FTZ R89, R89, R10.reuse ;  /* 0x0000000a59597220 */ /* 0x080fe20000410000 */
[----:B------:R-:W0:Y:S01]  /*b910*/  SHFL.BFLY PT, R2, R127, 0x1, 0x1f ;  /* 0x0c201f007f027f89 */ /* 0x000e2200000e0000 */
        /* <DEDUP_REMOVED lines=126> */
[-C--:B------:R-:W-:Y:S01]  /*c100*/  FMUL.FTZ R115, R115, R8.reuse ;  /* 0x0000000873737220 */ /* 0x080fe20000410000 */
[-C--:B------:R-:W-:Y:S01]  /*c110*/  FMUL.FTZ R118, R118, R8.reuse ;  /* 0x0000000876767220 */ /* 0x080fe20000410000 */
[----:B------:R-:W0:Y:S01]  /*c120*/  MUFU.EX2 R28, R28 ;  /* 0x0000001c001c7308 */ /* 0x000e220000000800 */
[----:B-1----:R-:W-:Y:S01]  /*c130*/  FADD.FTZ R6, R26, R9 ;  /* 0x000000091a067221 */ /* 0x002fe20000010000 */
[----:B------:R-:W-:Y:S01]  /*c140*/  FMUL.FTZ R119, R119, R8 ;  /* 0x0000000877777220 */ /* 0x000fe20000410000 */
[----:B------:R-:W-:Y:S01]  /*c150*/  F2FP.F16.F32.PACK_AB R150, R29, R150 ;  /* 0x000000961d96723e */ /* 0x000fe200000000ff */
[----:B------:R-:W-:Y:S01]  /*c160*/  VIADD R4, R4, 0xffffffff ;  /* 0xffffffff04047836 */ /* 0x000fe20000000000 */
[----:B------:R-:W-:Y:S01]  /*c170*/  F2FP.F16.F32.PACK_AB R146, R13, R146 ;  /* 0x000000920d92723e */ /* 0x000fe200000000ff */
[----:B------:R-:W-:Y:S01]  /*c180*/  IMAD.MOV.U32 R8, RZ, RZ, R2 ;  /* 0x000000ffff087224 */ /* 0x000fe200078e0002 */
[----:B------:R-:W-:Y:S01]  /*c190*/  F2FP.F16.F32.PACK_AB R140, R15, R140 ;  /* 0x0000008c0f8c723e */ /* 0x000fe200000000ff */
        /* <DEDUP_REMOVED lines=21> */
[C---:B0-----:R-:W-:Y:S01]  /*c2f0*/  FADD.FTZ R11, R69.reuse, R44 ;  /* 0x0000002c450b7221 */ /* 0x041fe20000010000 */
[----:B------:R-:W-:Y:S02]  /*c300*/  F2FP.F16.F32.PACK_AB R124, R69, R124 ;  /* 0x0000007c457c723e */ /* 0x000fe400000000ff */
[----:B------:R-:W-:Y:S02]  /*c310*/  F2FP.F16.F32.PACK_AB R143, R28, R143 ;  /* 0x0000008f1c8f723e */ /* 0x000fe400000000ff */
[----:B------:R-:W-:-:S02]  /*c320*/  F2FP.F16.F32.PACK_AB R137, R30, R137 ;  /* 0x000000891e89723e */ /* 0x000fc400000000ff */
        /* <DEDUP_REMOVED lines=44> */
[----:B------:R0:W3:Y:S01]  /*c5f0*/  MUFU.EX2 R121, R125 ;  /* 0x0000007d00797308 */ /* 0x0000e20000000800 */
[----:B-1----:R-:W-:-:S07]  /*c600*/  FADD.FTZ R44, R123, R44 ;  /* 0x0000002c7b2c7221 */ /* 0x002fce0000010000 */
[----:B------:R-:W1:Y:S01]  /*c610*/  MUFU.EX2 R83, R83 ;  /* 0x0000005300537308 */ /* 0x000e620000000800 */
[C---:B--2---:R-:W-:Y:S01]  /*c620*/  FADD.FTZ R44, R79.reuse, R44 ;  /* 0x0000002c4f2c7221 */ /* 0x044fe20000010000 */
[----:B------:R-:W-:Y:S02]  /*c630*/  F2FP.F16.F32.PACK_AB R127, R79, R123 ;  /* 0x0000007b4f7f723e */ /* 0x000fe400000000ff */
[----:B0-----:R-:W-:-:S04]  /*c640*/  F2FP.F16.F32.PACK_AB R125, R75, R5 ;  /* 0x000000054b7d723e */ /* 0x001fc800000000ff */
[----:B------:R-:W0:Y:S01]  /*c650*/  MUFU.EX2 R7, R86 ;  /* 0x0000005600077308 */ /* 0x000e220000000800 */
[----:B---3--:R-:W-:-:S07]  /*c660*/  FADD.FTZ R44, R121, R44 ;  /* 0x0000002c792c7221 */ /* 0x008fce0000010000 */
[----:B------:R-:W2:Y:S01]  /*c670*/  MUFU.EX2 R34, R34 ;  /* 0x0000002200227308 */ /* 0x000ea20000000800 */
[C---:B-1----:R-:W-:Y:S01]  /*c680*/  FADD.FTZ R44, R83.reuse, R44 ;  /* 0x0000002c532c7221 */ /* 0x042fe20000010000 */
[----:B------:R-:W-:-:S03]  /*c690*/  F2FP.F16.F32.PACK_AB R121, R83, R121 ;  /* 0x000000795379723e */ /* 0x000fc600000000ff */
[----:B0-----:R-:W-:Y:S01]  /*c6a0*/  FADD.FTZ R44, R7, R44 ;  /* 0x0000002c072c7221 */ /* 0x001fe20000010000 */
[----:B--2---:R-:W-:-:S03]  /*c6b0*/  F2FP.F16.F32.PACK_AB R123, R34, R7 ;  /* 0x00000007227b723e */ /* 0x004fc600000000ff */
[----:B------:R-:W-:Y:S01]  /*c6c0*/  FADD.FTZ R5, R34, R44 ;  /* 0x0000002c22057221 */ /* 0x000fe20000010000 */
[----:B------:R-:W-:Y:S01]  /*c6d0*/  IMAD.MOV.U32 R7, RZ, RZ, R3 ;  /* 0x000000ffff077224 */ /* 0x000fe200078e0003 */
[----:B------:R-:W-:Y:S06]  /*c6e0*/  @P2 BRA `(.L_x_13755) ;  /* 0xffffffd000b82947 */ /* 0x000fec000383ffff */
.L_x_13738:
[----:B------:R-:W-:Y:S06]  /*c6f0*/  BAR.ARV 0x8, 0x200 ;  /* 0x0208000000007b1d */ /* 0x000fec0000002000 */
[----:B------:R-:W-:Y:S05]  /*c700*/  @!P0 BRA `(.L_x_13756) ;  /* 0x0000000000048947 */ /* 0x000fea0003800000 */
[----:B------:R-:W-:Y:S01]  /*c710*/  BPT.TRAP 0x1 ;  /* 0x000000040000795c */ /* 0x000fe20000300000 */
.L_x_13756:
[----:B------:R-:W-:Y:S01]  /*c720*/  ULEA UR5, UR37, UR45, 0x3 ;  /* 0x0000002d25057291 */ /* 0x000fe2000f8e183f */
[----:B------:R-:W-:-:S05]  /*c730*/  IMAD.U32 R4, RZ, RZ, UR46 ;  /* 0x0000002eff047e24 */ /* 0x000fca000f8e00ff */
[----:B------:R-:W-:-:S04]  /*c740*/  SHF.L.U32 R4, R4, 0x1f, RZ ;  /* 0x0000001f04047819 */ /* 0x000fc800000006ff */
[----:B------:R0:W1:Y:S01]  /*c750*/  SYNCS.PHASECHK.TRANS64.TRYWAIT P2, [UR5+0x16850], R4 ;  /* 0x01685004ff0075a7 */ /* 0x0000620008040145 */
[----:B------:R-:W-:Y:S05]  /*c760*/  @!P0 BRA `(.L_x_13757) ;  /* 0x0000000000048947 */ /* 0x000fea0003800000 */
[----:B------:R-:W-:Y:S01]  /*c770*/  BPT.TRAP 0x1 ;  /* 0x000000040000795c */ /* 0x000fe20000300000 */
.L_x_13757:
[----:B-1----:R-:W-:Y:S05]  /*c780*/  @P2 BRA `(.L_x_13758) ;  /* 0x0000000000082947 */ /* 0x002fea0003800000 */
[----:B------:R-:W1:Y:S02]  /*c790*/  SYNCS.PHASECHK.TRANS64.TRYWAIT P0, [UR5+0x16850], R4 ;  /* 0x01685004ff0075a7 */ /* 0x000e640008000145 */
[----:B-1----:R-:W-:Y:S05]  /*c7a0*/  @!P0 BRA `(.L_x_13759) ;  /* 0x0000007c00408947 */ /* 0x002fea0003800000 */
.L_x_13758:
[----:B------:R-:W-:Y:S01]  /*c7b0*/  UIADD3 UR45, UR45, 0x400, URZ ;  /* 0x000004002d2d7890 */ /* 0x000fe2000fffe03f */
[----:B------:R-:W-:Y:S01]  /*c7c0*/  WARPGROUP.ARRIVE ;  /* 0x00000000000079c5 */ /* 0x000fe20000000000 */
[----:B------:R-:W-:Y:S01]  /*c7d0*/  UMOV UR7, 0x40000040 ;  /* 0x4000004000077882 */ /* 0x000fe20000000000 */
[----:B-1----:R-:W1:Y:S01]  /*c7e0*/  SHFL.BFLY PT, R7, R6, 0x2, 0x1f ;  /* 0x0c401f0006077f89 */ /* 0x002e6200000e0000 */
[----:B------:R-:W-:Y:S01]  /*c7f0*/  USHF.R.U32.HI UR45, URZ, 0x4, UR45 ;  /* 0x000000043f2d7899 */ /* 0x000fe2000801162d */
[----:B------:R-:W-:Y:S01]  /*c800*/  IMAD.U32 R12, RZ, RZ, UR5 ;  /* 0x00000005ff0c7e24 */ /* 0x000fe2000f8e00ff */
[----:B------:R-:W-:Y:S01]  /*c810*/  UIADD3 UR47, UR47, 0x1, URZ ;  /* 0x000000012f2f7890 */ /* 0x000fe2000fffe03f */
[----:B0-----:R-:W0:Y:S01]  /*c820*/  SHFL.BFLY PT, R4, R5, 0x2, 0x1f ;  /* 0x0c401f0005047f89 */ /* 0x001e2200000e0000 */
[----:B------:R-:W-:Y:S01]  /*c830*/  ULOP3.LUT UR4, UR45, 0x3fff, URZ, 0xc0, !UPT ;  /* 0x00003fff2d047892 */ /* 0x000fe2000f8ec03f */
[----:B------:R-:W-:Y:S02]  /*c840*/  IMAD.MOV.U32 R21, RZ, RZ, -0x800000 ;  /* 0xff800000ff157424 */ /* 0x000fe400078e00ff */
        /* <DEDUP_REMOVED lines=14> */
[----:B------:R-:W-:Y:S02]  /*c930*/  IMAD.MOV.U32 R4, RZ, RZ, RZ ;  /* 0x000000ffff047224 */ /* 0x000fe400078e00ff */
        /* <DEDUP_REMOVED lines=13> */
[----:B------:R-:W-:Y:S01]  /*ca10*/  PLOP3.LUT P0, PT, PT, PT, PT, 0x8, 0x0 ;  /* 0x000000000000781c */ /* 0x000fe20003f0e170 */
[----:B------:R-:W-:Y:S02]  /*ca20*/  WARPGROUP.DEPBAR.LE gsb0, 0x0 ;  /* 0x00008000000079c5 */ /* 0x000fe40000010000 */
[----:B------:R-:W-:Y:S01]  /*ca30*/  WARPGROUP.ARRIVE ;  /* 0x00000000000079c5 */ /* 0x000fe20000000000 */
[----:B------:R-:W0:Y:S01]  /*ca40*/  @P2 MUFU.RCP R7, R11 ;  /* 0x0000000b00072308 */ /* 0x000e220000001000 */
[----:B-1----:R-:W-:-:S04]  /*ca50*/  @P2 FMUL.FTZ R9, R9, 0.69314718246459960938 ;  /* 0x3f31721809092820 */ /* 0x002fc80000410000 */
[----:B------:R-:W-:Y:S01]  /*ca60*/  HGMMA.64x64x16.F32 R88, R144, gdesc[UR4].tnspB, R88, gsb0 ;  /* 0x40e0000490587df0 */ /* 0x000fe20008000858 */
[----:B------:R-:W-:Y:S01]  /*ca70*/  UIADD3 UR6, UR4, 0x100, URZ ;  /* 0x0000010004067890 */ /* 0x000fe2000fffe03f */
[----:B------:R-:W-:Y:S01]  /*ca80*/  @P2 FFMA.FTZ R20, R8, R2, R9 ;  /* 0x0000000208142223 */ /* 0x000fe20000010009 */
        /* <DEDUP_REMOVED lines=66> */
.L_x_13689:
        /* <DEDUP_REMOVED lines=20> */
[----:B------:R-:W-:-:S05]  /*cff0*/  F2FP.F16.F32.PACK_AB R15, R15, R110 ;  /* 0x0000006e0f0f723e */ /* 0x000fca00000000ff */
[----:B------:R-:W-:Y:S01]  /*d000*/  BAR.SYNC.DEFER_BLOCKING 0x1, 0x180 ;  /* 0x0046000000007b1d */ /* 0x000fe20000010000 */
[----:B------:R-:W-:Y:S02]  /*d010*/  F2FP.F16.F32.PACK_AB R113, R115, R114 ;  /* 0x000000727371723e */ /* 0x000fe400000000ff */
[----:B------:R-:W-:Y:S02]  /*d020*/  F2FP.F16.F32.PACK_AB R114, R117, R116 ;  /* 0x000000747572723e */ /* 0x000fe400000000ff */
[----:B------:R-:W-:Y:S01]  /*d030*/  F2FP.F16.F32.PACK_AB R115, R119, R118 ;  /* 0x000000767773723e */ /* 0x000fe200000000ff */
[----:B------:R-:W-:Y:S01]  /*d040*/  ULDC.64 UR8, c[0x0][0xc00] ;  /* 0x0003000000087ab9 */ /* 0x000fe20000000a00 */
[----:B------:R-:W-:Y:S01]  /*d050*/  UMOV UR4, URZ ;  /* 0x0000003f00047c82 */ /* 0x000fe20008000000 */
[----:B------:R-:W-:Y:S02]  /*d060*/  UIMAD.WIDE UR8, UR40, 0x4, UR8 ;  /* 0x00000004280878a5 */ /* 0x000fe4000f8e0208 */
[----:B------:R-:W-:Y:S01]  /*d070*/  USHF.R.S32.HI UR18, URZ, 0x1f, UR39 ;  /* 0x0000001f3f127899 */ /* 0x000fe20008011427 */
[----:B------:R-:W-:Y:S01]  /*d080*/  ULDC.64 UR12, c[0x0][0xb90] ;  /* 0x0002e400000c7ab9 */ /* 0x000fe20000000a00 */
[----:B------:R-:W-:-:S02]  /*d090*/  USHF.R.S32.HI UR11, URZ, 0x1f, UR40 ;  /* 0x0000001f3f0b7899 */ /* 0x000fc40008011428 */
[----:B------:R-:W-:Y:S01]  /*d0a0*/  IMAD.U32 R25, RZ, RZ, UR9 ;  /* 0x00000009ff197e24 */ /* 0x000fe2000f8e00ff */
[----:B------:R-:W-:Y:S01]  /*d0b0*/  ULDC.64 UR16, c[0x0][0xb98] ;  /* 0x0002e60000107ab9 */ /* 0x000fe20000000a00 */
[----:B------:R-:W-:Y:S01]  /*d0c0*/  ULDC.64 UR20, c[0x0][0xc08] ;  /* 0x0003020000147ab9 */ /* 0x000fe20000000a00 */
[----:B------:R-:W-:Y:S02]  /*d0d0*/  MOV R2, R0 ;  /* 0x0000000000027202 */ /* 0x000fe40000000f00 */
[----:B0-----:R-:W-:-:S03]  /*d0e0*/  MOV R3, R5 ;  /* 0x0000000500037202 */ /* 0x001fc60000000f00 */
[----:B------:R-:W-:-:S03]  /*d0f0*/  IMAD.WIDE R4, R155, 0x2, R2 ;  /* 0x000000029b047825 */ /* 0x000fc600078e0202 */
        /* <DEDUP_REMOVED lines=22> */
[----:B------:R-:W-:Y:S01]  /*d260*/  F2FP.F16.F32.PACK_AB R8, R89, R24 ;  /* 0x000000185908723e */ /* 0x000fe200000000ff */
[----:B------:R-:W-:Y:S01]  /*d270*/  IMAD.U32 R24, RZ, RZ, UR8 ;  /* 0x00000008ff187e24 */ /* 0x000fe2000f8e00ff */
        /* <DEDUP_REMOVED lines=8> */
[----:B------:R-:W-:-:S03]  /*d300*/  PLOP3.LUT P2, PT, PT, PT, UP0, 0x80, 0x0 ;  /* 0x000000000000781c */ /* 0x000fc60003f4f008 */
[----:B------:R2:W-:Y:S04]  /*d310*/  STSM.16.M88.4 [R30], R4 ;  /* 0x000000041e007844 */ /* 0x0005e80000000200 */
[----:B------:R3:W-:Y:S04]  /*d320*/  STSM.16.M88.4 [R29], R12 ;  /* 0x0000000c1d007844 */ /* 0x0007e80000000200 */
[----:B------:R3:W-:Y:S01]  /*d330*/  STSM.16.M88.4 [R28], R112 ;  /* 0x000000701c007844 */ /* 0x0007e20000000200 */
[----:B------:R-:W-:Y:S06]  /*d340*/  BAR.SYNC.DEFER_BLOCKING 0x1, 0x180 ;  /* 0x0046000000007b1d */ /* 0x000fec0000010000 */
[----:B------:R-:W4:Y:S01]  /*d350*/  @P2 LDG.E R26, desc[UR50][R24.64] ;  /* 0x00000032181a2981 */ /* 0x000f22000c1e1900 */
[----:B-1----:R-:W-:Y:S01]  /*d360*/  ISETP.NE.AND P1, PT, R33, 0x1, PT ;  /* 0x000000012100780c */ /* 0x002fe20003f25270 */
[----:B0-----:R-:W-:Y:S01]  /*d370*/  VIADD R8, R17, UR41 ;  /* 0x0000002911087c36 */ /* 0x001fe20008000000 */
[----:B------:R-:W-:-:S02]  /*d380*/  UIMAD UR8, UR18, UR12, URZ ;  /* 0x0000000c120872a4 */ /* 0x000fc4000f8e023f */
[----:B------:R-:W-:Y:S01]  /*d390*/  USEL UR11, UR11, URZ, !UP0 ;  /* 0x0000003f0b0b7287 */ /* 0x000fe2000c000000 */
[----:B--2---:R-:W-:Y:S01]  /*d3a0*/  IMAD.MOV.U32 R4, RZ, RZ, R8 ;  /* 0x000000ffff047224 */ /* 0x004fe200078e0008 */
[----:B------:R-:W-:Y:S02]  /*d3b0*/  UIMAD UR14, UR39, UR13, UR8 ;  /* 0x0000000d270e72a4 */ /* 0x000fe4000f8e0208 */
[----:B------:R-:W-:Y:S02]  /*d3c0*/  USEL UR10, UR40, URZ, !UP0 ;  /* 0x0000003f280a7287 */ /* 0x000fe4000c000000 */
[----:B------:R-:W-:-:S03]  /*d3d0*/  UISETP.NE.U32.AND UP0, UPT, UR20, URZ, UPT ;  /* 0x0000003f1400728c */ /* 0x000fc6000bf05070 */
[----:B------:R-:W0:Y:S01]  /*d3e0*/  @P1 LDC R27, c[0x0][0xbec] ;  /* 0x0002fb00ff1b1b82 */ /* 0x000e220000000800 */
[----:B------:R-:W-:-:S06]  /*d3f0*/  UISETP.NE.AND.EX UP0, UPT, UR21, URZ, UPT, UP0 ;  /* 0x0000003f1500728c */ /* 0x000fcc000bf05300 */
[----:B------:R-:W-:Y:S01]  /*d400*/  PLOP3.LUT P3, PT, PT, PT, UP0, 0x80, 0x0 ;  /* 0x000000000000781c */ /* 0x000fe20003f6f008 */
[----:B------:R-:W1:Y:S01]  /*d410*/  @P1 LDC R32, c[0x0][0xbf0] ;  /* 0x0002fc00ff201b82 */ /* 0x000e620000000800 */
[----:B0-----:R-:W-:-:S05]  /*d420*/  @P1 IMAD.HI.U32 R5, R8, R27, RZ ;  /* 0x0000001b08051227 */ /* 0x001fca00078e00ff */
[----:B-1----:R-:W-:-:S05]  /*d430*/  @P1 SHF.R.U32.HI R4, RZ, R32, R5 ;  /* 0x00000020ff041219 */ /* 0x002fca0000011605 */
[----:B------:R-:W-:-:S04]  /*d440*/  IMAD.MOV R6, RZ, RZ, -R4 ;  /* 0x000000ffff067224 */ /* 0x000fc800078e0a04 */
[----:B------:R-:W-:Y:S01]  /*d450*/  IMAD R7, R33, R6, R8 ;  /* 0x0000000621077224 */ /* 0x000fe200078e0208 */
[----:B------:R-:W-:-:S04]  /*d460*/  SHF.R.S32.HI R6, RZ, 0x1f, R4 ;  /* 0x0000001fff067819 */ /* 0x000fc80000011404 */
[----:B------:R-:W-:Y:S02]  /*d470*/  SHF.R.S32.HI R5, RZ, 0x1f, R7 ;  /* 0x0000001fff057819 */ /* 0x000fe40000011407 */
[----:B----4-:R-:W-:-:S13]  /*d480*/  @P2 R2UR UR4, R26 ;  /* 0x000000001a0422ca */ /* 0x010fda00000e0000 */
[----:B------:R-:W-:Y:S02]  /*d490*/  USHF.R.S32.HI UR9, URZ, 0x1f, UR4 ;  /* 0x0000001f3f097899 */ /* 0x000fe40008011404 */
[----:B------:R-:W-:Y:S02]  /*d4a0*/  UMOV UR8, UR4 ;  /* 0x0000000400087c82 */ /* 0x000fe40008000000 */
[----:B------:R-:W-:-:S04]  /*d4b0*/  UIMAD.WIDE.U32 UR12, UR39, UR12, UR8 ;  /* 0x0000000c270c72a5 */ /* 0x000fc8000f8e0008 */
[----:B------:R-:W-:Y:S02]  /*d4c0*/  UIADD3 UR13, UR13, UR14, URZ ;  /* 0x0000000e0d0d7290 */ /* 0x000fe4000fffe03f */
[----:B------:R-:W-:Y:S02]  /*d4d0*/  UIMAD UR14, UR11, UR16, URZ ;  /* 0x000000100b0e72a4 */ /* 0x000fe4000f8e023f */
[----:B------:R-:W-:Y:S02]  /*d4e0*/  UIMAD.WIDE.U32 UR12, UR10, UR16, UR12 ;  /* 0x000000100a0c72a5 */ /* 0x000fe4000f8e000c */
[----:B------:R-:W-:Y:S01]  /*d4f0*/  UIMAD UR14, UR10, UR17, UR14 ;  /* 0x000000110a0e72a4 */ /* 0x000fe2000f8e020e */
[----:B------:R-:W-:-:S03]  /*d500*/  ULDC UR16, c[0x0][0xa88] ;  /* 0x0002a20000107ab9 */ /* 0x000fc60000000800 */
[----:B------:R-:W-:Y:S02]  /*d510*/  IADD3 R4, P0, R4, UR12, RZ ;  /* 0x0000000c04047c10 */ /* 0x000fe4000ff1e0ff */
[----:B------:R-:W-:Y:S01]  /*d520*/  IMAD.U32 R9, RZ, RZ, UR14 ;  /* 0x0000000eff097e24 */ /* 0x000fe2000f8e00ff */
[----:B------:R-:W-:Y:S02]  /*d530*/  ULDC.64 UR14, c[0x0][0xb88] ;  /* 0x0002e200000e7ab9 */ /* 0x000fe40000000a00 */
[----:B------:R-:W-:Y:S02]  /*d540*/  IMAD R8, R5, UR14, RZ ;  /* 0x0000000e05087c24 */ /* 0x000fe4000f8e02ff */
[----:B------:R-:W-:Y:S01]  /*d550*/  IADD3.X R5, R6, UR13, R9, P0, !PT ;  /* 0x0000000d06057c10 */ /* 0x000fe200087fe409 */
[----:B------:R-:W-:Y:S01]  /*d560*/  @UP0 ULDC.64 UR12, c[0x0][0xc08] ;  /* 0x00030200000c0ab9 */ /* 0x000fe20000000a00 */
[----:B------:R-:W-:Y:S01]  /*d570*/  IMAD R9, R7, UR15, R8 ;  /* 0x0000000f07097c24 */ /* 0x000fe2000f8e0208 */
[----:B------:R-:W-:Y:S01]  /*d580*/  @UP0 UIMAD.WIDE UR12, UR40, 0x4, UR12 ;  /* 0x00000004280c08a5 */ /* 0x000fe2000f8e020c */
[----:B------:R-:W-:-:S02]  /*d590*/  IMAD.U32 R6, RZ, RZ, UR16 ;  /* 0x00000010ff067e24 */ /* 0x000fc4000f8e00ff */
[----:B------:R-:W-:Y:S01]  /*d5a0*/  IMAD.WIDE.U32 R4, R7, UR14, R4 ;  /* 0x0000000e07047c25 */ /* 0x000fe2000f8e0004 */
[----:B------:R-:W-:-:S03]  /*d5b0*/  ULDC.64 UR14, c[0x0][0xb50] ;  /* 0x0002d400000e7ab9 */ /* 0x000fc60000000a00 */
[----:B------:R-:W-:Y:S01]  /*d5c0*/  IMAD.IADD R5, R5, 0x1, R9 ;  /* 0x0000000105057824 */ /* 0x000fe200078e0209 */
[C---:B------:R-:W-:Y:S01]  /*d5d0*/  LEA R7, P0, R4.reuse, UR14, 0x2 ;  /* 0x0000000e04077c11 */ /* 0x040fe2000f8010ff */
[----:B------:R-:W-:Y:S02]  /*d5e0*/  IMAD.U32 R8, RZ, RZ, UR12 ;  /* 0x0000000cff087e24 */ /* 0x000fe4000f8e00ff */
[----:B------:R-:W-:Y:S01]  /*d5f0*/  IMAD.U32 R9, RZ, RZ, UR13 ;  /* 0x0000000dff097e24 */ /* 0x000fe2000f8e00ff */
[----:B------:R-:W-:Y:S01]  /*d600*/  LEA.HI.X R10, R4, UR15, R5, 0x2, P0 ;  /* 0x0000000f040a7c11 */ /* 0x000fe200080f1405 */
[----:B------:R-:W-:-:S03]  /*d610*/  IMAD R5, R23, 0x40, R19 ;  /* 0x0000004017057824 */ /* 0x000fc600078e0213 */
[----:B------:R3:W5:Y:S01]  /*d620*/  @P3 LDG.E R6, desc[UR50][R8.64] ;  /* 0x0000003208063981 */ /* 0x000762000c1e1900 */
[----:B------:R-:W-:Y:S05]  /*d630*/  @P3 BRA `(.L_x_13762) ;  /* 0x0000000000103947 */ /* 0x000fea0003800000 */
[----:B------:R-:W-:Y:S05]  /*d640*/  @!P2 BRA `(.L_x_13762) ;  /* 0x00000000000ca947 */ /* 0x000fea0003800000 */
[----:B---3--:R-:W2:Y:S04]  /*d650*/  LDG.E R9, desc[UR50][R24.64] ;  /* 0x0000003218097981 */ /* 0x008ea8000c1e1900 */
[----:B-----5:R-:W2:Y:S02]  /*d660*/  LDG.E R6, desc[UR50][R24.64+0x4] ;  /* 0x0000043218067981 */ /* 0x020ea4000c1e1900 */
[----:B--2---:R-:W-:-:S07]  /*d670*/  IMAD.IADD R6, R6, 0x1, -R9 ;  /* 0x0000000106067824 */ /* 0x004fce00078e0a09 */
.L_x_13762:
[----:B---3--:R-:W-:Y:S01]  /*d680*/  SHFL.IDX PT, R12, R7, RZ, 0x1c1f ;  /* 0x001c1fff070c7589 */ /* 0x008fe200000e0000 */
[----:B------:R-:W-:Y:S01]  /*d690*/  IMAD.WIDE R2, R5, 0x2, R2 ;  /* 0x0000000205027825 */ /* 0x000fe200078e0202 */
[----:B------:R-:W-:Y:S01]  /*d6a0*/  LOP3.LUT P0, RZ, R152, 0x3, RZ, 0xc0, !PT ;  /* 0x0000000398ff7812 */ /* 0x000fe2000780c0ff */
[----:B------:R-:W-:Y:S01]  /*d6b0*/  ULDC.64 UR14, c[0x0][0xaa0] ;  /* 0x0002a800000e7ab9 */ /* 0x000fe20000000a00 */
[----:B------:R-:W0:Y:S01]  /*d6c0*/  SHFL.IDX PT, R13, R10, RZ, 0x1c1f ;  /* 0x001c1fff0a0d7589 */ /* 0x000e2200000e0000 */
[----:B------:R-:W-:Y:S01]  /*d6d0*/  VIADD R8, R154, UR41 ;  /* 0x000000299a087c36 */ /* 0x000fe20008000000 */
[----:B------:R-:W-:Y:S01]  /*d6e0*/  IADD3 R9, P3, R2, 0x1800, RZ ;  /* 0x0000180002097810 */ /* 0x000fe20007f7e0ff */
[----:B-----5:R-:W-:Y:S01]  /*d6f0*/  IMAD R35, R6, R33, RZ ;  /* 0x0000002106237224 */ /* 0x020fe200078e02ff */
[----:B------:R-:W-:Y:S01]  /*d700*/  SHFL.IDX PT, R14, R7, 0x1, 0x1c1f ;  /* 0x003c1f00070e7f89 */ /* 0x000fe200000e0000 */
[----:B------:R-:W-:Y:S01]  /*d710*/  VIADD R4, R8, 0x8 ;  /* 0x0000000808047836 */ /* 0x000fe20000000000 */
[----:B------:R-:W-:-:S02]  /*d720*/  IADD3 R25, P4, R2, 0x3000, RZ ;  /* 0x0000300002197810 */ /* 0x000fc40007f9e0ff */
[----:B------:R-:W1:Y:S01]  /*d730*/  SHFL.IDX PT, R15, R10, 0x1, 0x1c1f ;  /* 0x003c1f000a0f7f89 */ /* 0x000e6200000e0000 */
[-C--:B------:R-:W-:Y:S02]  /*d740*/  ISETP.GE.OR P2, PT, R8, R35.reuse, P0 ;  /* 0x000000230800720c */ /* 0x080fe40000746670 */
[----:B------:R-:W-:Y:S02]  /*d750*/  LOP3.LUT R5, R2, 0x380, RZ, 0xc0, !PT ;  /* 0x0000038002057812 */ /* 0x000fe400078ec0ff */
[----:B------:R-:W-:Y:S02]  /*d760*/  LOP3.LUT R8, R9, 0x380, RZ, 0xc0, !PT ;  /* 0x0000038009087812 */ /* 0x000fe400078ec0ff */
[----:B------:R-:W-:Y:S02]  /*d770*/  ISETP.GE.OR P0, PT, R4, R35, P0 ;  /* 0x000000230400720c */ /* 0x000fe40000706670 */
[----:B------:R-:W-:Y:S02]  /*d780*/  LOP3.LUT R24, R25, 0x380, RZ, 0xc0, !PT ;  /* 0x0000038019187812 */ /* 0x000fe400078ec0ff */
[----:B------:R-:W-:-:S02]  /*d790*/  SHF.R.U64 R5, R5, 0x3, RZ ;  /* 0x0000000305057819 */ /* 0x000fc400000012ff */
[----:B------:R-:W-:Y:S02]  /*d7a0*/  SHF.R.U64 R8, R8, 0x3, RZ ;  /* 0x0000000308087819 */ /* 0x000fe400000012ff */
[----:B------:R-:W-:Y:S01]  /*d7b0*/  SHF.R.U64 R24, R24, 0x3, RZ ;  /* 0x0000000318187819 */ /* 0x000fe200000012ff */
[----:B0-----:R-:W-:Y:S01]  /*d7c0*/  @!P2 ST.E desc[UR50][R12.64], R21 ;  /* 0x000000150c00a985 */ /* 0x001fe2000c101932 */
[----:B------:R-:W-:Y:S01]  /*d7d0*/  LOP3.LUT R4, R5, R2, RZ, 0x3c, !PT ;  /* 0x0000000205047212 */ /* 0x000fe200078e3cff */
[--C-:B------:R-:W-:Y:S01]  /*d7e0*/  IMAD.MOV.U32 R5, RZ, RZ, R3.reuse ;  /* 0x000000ffff057224 */ /* 0x100fe200078e0003 */
[----:B------:R-:W-:Y:S01]  /*d7f0*/  LOP3.LUT R8, R8, R9, RZ, 0x3c, !PT ;  /* 0x0000000908087212 */ /* 0x000fe200078e3cff */
[--C-:B------:R-:W-:Y:S01]  /*d800*/  IMAD.X R9, RZ, RZ, R3.reuse, P3 ;  /* 0x000000ffff097224 */ /* 0x100fe200018e0603 */
[----:B------:R-:W-:Y:S01]  /*d810*/  LOP3.LUT R24, R24, R25, RZ, 0x3c, !PT ;  /* 0x0000001918187212 */ /* 0x000fe200078e3cff */
[--C-:B------:R-:W-:Y:S01]  /*d820*/  IMAD.X R25, RZ, RZ, R3.reuse, P4 ;  /* 0x000000ffff197224 */ /* 0x100fe200020e0603 */
[----:B-1----:R0:W-:Y:S04]  /*d830*/  @!P0 ST.E desc[UR50][R14.64], R20 ;  /* 0x000000140e008985 */ /* 0x0021e8000c101932 */
[----:B------:R-:W2:Y:S04]  /*d840*/  LD.E.128 R4, desc[UR50][R4.64] ;  /* 0x0000003204047980 */ /* 0x000ea8000c101d00 */
[----:B------:R-:W3:Y:S04]  /*d850*/  LD.E.128 R8, desc[UR50][R8.64] ;  /* 0x0000003208087980 */ /* 0x000ee8000c101d00 */
[----:B------:R-:W4:Y:S01]  /*d860*/  LD.E.128 R24, desc[UR50][R24.64] ;  /* 0x0000003218187980 */ /* 0x000f22000c101d00 */
[----:B------:R-:W-:Y:S01]  /*d870*/  IADD3 R29, P0, R2, 0x4800, RZ ;  /* 0x00004800021d7810 */ /* 0x000fe20007f1e0ff */
[----:B0-----:R-:W0:Y:S03]  /*d880*/  @P1 LDC R20, c[0x0][0xbec] ;  /* 0x0002fb00ff141b82 */ /* 0x001e260000000800 */
[----:B------:R-:W-:Y:S01]  /*d890*/  LOP3.LUT R2, R29, 0x380, RZ, 0xc0, !PT ;  /* 0x000003801d027812 */ /* 0x000fe200078ec0ff */
[----:B------:R-:W-:Y:S01]  /*d8a0*/  IMAD.X R13, RZ, RZ, R3, P0 ;  /* 0x000000ffff0d7224 */ /* 0x000fe200000e0603 */
[----:B------:R-:W-:-:S02]  /*d8b0*/  UIMAD UR12, UR9, UR14, URZ ;  /* 0x0000000e090c72a4 */ /* 0x000fc4000f8e023f */
[----:B------:R-:W-:Y:S01]  /*d8c0*/  SHF.R.U64 R2, R2, 0x3, RZ ;  /* 0x0000000302027819 */ /* 0x000fe200000012ff */
[----:B------:R-:W1:Y:S01]  /*d8d0*/  @P1 LDC R3, c[0x0][0xbf0] ;  /* 0x0002fc00ff031b82 */ /* 0x000e620000000800 */
[----:B------:R-:W-:Y:S02]  /*d8e0*/  UIMAD.WIDE.U32 UR8, UR4, UR14, URZ ;  /* 0x0000000e040872a5 */ /* 0x000fe4000f8e003f */
[----:B------:R-:W-:Y:S01]  /*d8f0*/  UIMAD UR12, UR4, UR15, UR12 ;  /* 0x0000000f040c72a4 */ /* 0x000fe2000f8e020c */
[----:B------:R-:W-:Y:S01]  /*d900*/  LOP3.LUT R12, R2, R29, RZ, 0x3c, !PT ;  /* 0x0000001d020c7212 */ /* 0x000fe200078e3cff */
[----:B------:R-:W-:Y:S01]  /*d910*/  IMAD R2, R18, 0x30, R23 ;  /* 0x0000003012027824 */ /* 0x000fe200078e0217 */
[----:B------:R-:W-:Y:S01]  /*d920*/  ULDC.64 UR14, c[0x0][0xae8] ;  /* 0x0002ba00000e7ab9 */ /* 0x000fe20000000a00 */
[----:B------:R-:W-:Y:S02]  /*d930*/  UIADD3 UR9, UR9, UR12, URZ ;  /* 0x0000000c09097290 */ /* 0x000fe4000fffe03f */
[----:B------:R-:W-:Y:S01]  /*d940*/  UIMAD UR4, UR18, UR14, URZ ;  /* 0x0000000e120472a4 */ /* 0x000fe2000f8e023f */
[----:B------:R-:W-:Y:S01]  /*d950*/  VIADD R29, R2, UR41 ;  /* 0x00000029021d7c36 */ /* 0x000fe20008000000 */
[----:B------:R-:W-:Y:S01]  /*d960*/  UIMAD.WIDE.U32 UR8, UR39, UR14, UR8 ;  /* 0x0000000e270872a5 */ /* 0x000fe2000f8e0008 */
[----:B------:R-:W-:Y:S01]  /*d970*/  VIADD R32, R23, UR41 ;  /* 0x0000002917207c36 */ /* 0x000fe20008000000 */
[----:B------:R-:W-:Y:S01]  /*d980*/  UIMAD UR4, UR39, UR15, UR4 ;  /* 0x0000000f270472a4 */ /* 0x000fe2000f8e0204 */
[----:B------:R-:W5:Y:S01]  /*d990*/  LD.E.128 R12, desc[UR50][R12.64] ;  /* 0x000000320c0c7980 */ /* 0x000f62000c101d00 */
        /* <DEDUP_REMOVED lines=9> */
[----:B------:R-:W-:Y:S01]  /*da30*/  UIADD3 UR9, UR9, UR4, URZ ;  /* 0x0000000409097290 */ /* 0x000fe2000fffe03f */
[----:B------:R-:W-:Y:S01]  /*da40*/  IMAD.MOV.U32 R21, RZ, RZ, R29 ;  /* 0x000000ffff157224 */ /* 0x000fe200078e001d */
[----:B------:R-:W-:Y:S01]  /*da50*/  UIMAD UR4, UR10, UR13, UR11 ;  /* 0x0000000d0a0472a4 */ /* 0x000fe2000f8e020b */
[----:B------:R-:W-:Y:S01]  /*da60*/  VIADD R0, R0, 0x16820 ;  /* 0x0001682000007836 */ /* 0x000fe20000000000 */
[----:B------:R-:W-:Y:S01]  /*da70*/  UIMAD.WIDE.U32 UR10, UR10, UR12, UR8 ;  /* 0x0000000c0a0a72a5 */ /* 0x000fe2000f8e0008 */
[----:B-1----:R-:W-:-:S02]  /*da80*/  @P1 SHF.R.U32.HI R21, RZ, R3, R2 ;  /* 0x00000003ff151219 */ /* 0x002fc40000011602 */
[----:B------:R-:W-:Y:S01]  /*da90*/  ULDC.64 UR8, c[0x0][0xae0] ;  /* 0x0002b80000087ab9 */ /* 0x000fe20000000a00 */
[----:B------:R-:W-:Y:S01]  /*daa0*/  UIADD3 UR4, UR11, UR4, URZ ;  /* 0x000000040b047290 */ /* 0x000fe2000fffe03f */
[--C-:B------:R-:W-:Y:S01]  /*dab0*/  SHF.R.S32.HI R20, RZ, 0x1f, R21.reuse ;  /* 0x0000001fff147819 */ /* 0x100fe20000011415 */
[----:B------:R-:W-:Y:S01]  /*dac0*/  IMAD.MOV R28, RZ, RZ, -R21 ;  /* 0x000000ffff1c7224 */ /* 0x000fe200078e0a15 */
[----:B------:R-:W-:Y:S01]  /*dad0*/  PRMT R0, RZ, 0x654, R0 ;  /* 0x00000654ff007816 */ /* 0x000fe20000000000 */
[----:B------:R-:W-:Y:S02]  /*dae0*/  IMAD.U32 R3, RZ, RZ, UR11 ;  /* 0x0000000bff037e24 */ /* 0x000fe4000f8e00ff */
[----:B------:R-:W-:Y:S02]  /*daf0*/  IMAD R20, R20, UR8, RZ ;  /* 0x0000000814147c24 */ /* 0x000fe4000f8e02ff */
[----:B------:R-:W-:Y:S02]  /*db00*/  IMAD R29, R33, R28, R29 ;  /* 0x0000001c211d7224 */ /* 0x000fe400078e021d */
[----:B------:R-:W-:-:S02]  /*db10*/  IMAD.U32 R2, RZ, RZ, UR10 ;  /* 0x0000000aff027e24 */ /* 0x000fc4000f8e00ff */
[----:B------:R-:W-:Y:S01]  /*db20*/  IMAD.U32 R3, RZ, RZ, UR4 ;  /* 0x00000004ff037e24 */ /* 0x000fe2000f8e00ff */
[----:B------:R-:W-:Y:S01]  /*db30*/  ULDC UR4, c[0x0][0xac8] ;  /* 0x0002b20000047ab9 */ /* 0x000fe20000000800 */
[C---:B------:R-:W-:Y:S01]  /*db40*/  IMAD R31, R21.reuse, UR9, R20 ;  /* 0x00000009151f7c24 */ /* 0x040fe2000f8e0214 */
[----:B------:R-:W-:Y:S01]  /*db50*/  SHF.R.S32.HI R20, RZ, 0x1f, R29 ;  /* 0x0000001fff147819 */ /* 0x000fe2000001141d */
[----:B------:R-:W-:Y:S01]  /*db60*/  IMAD.WIDE.U32 R2, R21, UR8, R2 ;  /* 0x0000000815027c25 */ /* 0x000fe2000f8e0002 */
[----:B------:R-:W-:Y:S01]  /*db70*/  ULDC.64 UR8, c[0x0][0xad8] ;  /* 0x0002b60000087ab9 */ /* 0x000fe20000000a00 */
[----:B0-----:R0:W-:Y:S02]  /*db80*/  SYNCS.ARRIVE.TRANS64.RED.A1T0 RZ, [R0+URZ], RZ ;  /* 0x000000ff00ff79a7 */ /* 0x0011e4000810043f */
[----:B------:R-:W-:Y:S02]  /*db90*/  IMAD.IADD R3, R3, 0x1, R31 ;  /* 0x0000000103037824 */ /* 0x000fe400078e021f */
[----:B------:R-:W-:-:S02]  /*dba0*/  IMAD R20, R20, UR8, RZ ;  /* 0x0000000814147c24 */ /* 0x000fc4000f8e02ff */
[----:B------:R-:W-:-:S04]  /*dbb0*/  IMAD.WIDE.U32 R2, R29, UR8, R2 ;  /* 0x000000081d027c25 */ /* 0x000fc8000f8e0002 */
[----:B------:R-:W-:Y:S01]  /*dbc0*/  IMAD R21, R29, UR9, R20 ;  /* 0x000000091d157c24 */ /* 0x000fe2000f8e0214 */
[----:B------:R-:W-:Y:S01]  /*dbd0*/  ULDC.64 UR8, c[0x0][0xa80] ;  /* 0x0002a00000087ab9 */ /* 0x000fe20000000a00 */
[----:B0-----:R-:W-:Y:S01]  /*dbe0*/  VIADD R0, R32, 0x90 ;  /* 0x0000009020007836 */ /* 0x001fe20000000000 */
[----:B------:R-:W-:Y:S01]  /*dbf0*/  LEA R30, P0, R2, UR8, 0x1 ;  /* 0x00000008021e7c11 */ /* 0x000fe2000f8008ff */
[----:B------:R-:W-:-:S04]  /*dc00*/  IMAD.IADD R3, R3, 0x1, R21 ;  /* 0x0000000103037824 */ /* 0x000fc800078e0215 */
[----:B------:R-:W0:Y:S01]  /*dc10*/  SHFL.IDX PT, R20, R30, RZ, 0x181f ;  /* 0x00181fff1e147589 */ /* 0x000e2200000e0000 */
[----:B------:R-:W-:Y:S01]  /*dc20*/  LEA.HI.X R31, R2, UR9, R3, 0x1, P0 ;  /* 0x00000009021f7c11 */ /* 0x000fe200080f0c03 */
[C---:B------:R-:W-:Y:S01]  /*dc30*/  VIADD R2, R32.reuse, 0x30 ;  /* 0x0000003020027836 */ /* 0x040fe20000000000 */
[----:B------:R-:W-:Y:S01]  /*dc40*/  ISETP.GE.AND P0, PT, R19, UR4, PT ;  /* 0x0000000413007c0c */ /* 0x000fe2000bf06270 */
[----:B------:R-:W1:Y:S01]  /*dc50*/  SHFL.IDX PT, R28, R30, 0x1, 0x181f ;  /* 0x00381f001e1c7f89 */ /* 0x000e6200000e0000 */
[C---:B------:R-:W-:Y:S02]  /*dc60*/  VIADD R3, R32.reuse, 0x60 ;  /* 0x0000006020037836 */ /* 0x040fe40000000000 */
[-C--:B------:R-:W-:Y:S01]  /*dc70*/  ISETP.GE.OR P1, PT, R32, R35.reuse, P0 ;  /* 0x000000232000720c */ /* 0x080fe20000726670 */
[----:B------:R-:W1:Y:S01]  /*dc80*/  SHFL.IDX PT, R34, R30, 0x2, 0x181f ;  /* 0x00581f001e227f89 */ /* 0x000e6200000e0000 */
[-C--:B------:R-:W-:Y:S02]  /*dc90*/  ISETP.GE.OR P2, PT, R2, R35.reuse, P0 ;  /* 0x000000230200720c */ /* 0x080fe40000746670 */
[-C--:B------:R-:W-:Y:S01]  /*dca0*/  ISETP.GE.OR P3, PT, R3, R35.reuse, P0 ;  /* 0x000000230300720c */ /* 0x080fe20000766670 */
[----:B------:R-:W1:Y:S01]  /*dcb0*/  SHFL.IDX PT, R21, R31, RZ, 0x181f ;  /* 0x00181fff1f157589 */ /* 0x000e6200000e0000 */
[----:B------:R-:W-:-:S03]  /*dcc0*/  ISETP.GE.OR P0, PT, R0, R35, P0 ;  /* 0x000000230000720c */ /* 0x000fc60000706670 */
[----:B------:R-:W1:Y:S04]  /*dcd0*/  SHFL.IDX PT, R29, R31, 0x1, 0x181f ;  /* 0x00381f001f1d7f89 */ /* 0x000e6800000e0000 */
[----:B------:R-:W1:Y:S01]  /*dce0*/  SHFL.IDX PT, R33, R31, 0x2, 0x181f ;  /* 0x00581f001f217f89 */ /* 0x000e6200000e0000 */
[----:B0-----:R-:W-:-:S03]  /*dcf0*/  @!P1 LEA R2, P4, R19, R20, 0x1 ;  /* 0x0000001413029211 */ /* 0x001fc600078808ff */
[----:B------:R-:W0:Y:S01]  /*dd00*/  SHFL.IDX PT, R30, R30, 0x3, 0x181f ;  /* 0x00781f001e1e7f89 */ /* 0x000e2200000e0000 */
[----:B-1----:R-:W-:-:S03]  /*dd10*/  @!P2 LEA R20, P5, R19, R28, 0x1 ;  /* 0x0000001c1314a211 */ /* 0x002fc600078a08ff */
[----:B------:R-:W1:Y:S01]  /*dd20*/  SHFL.IDX PT, R31, R31, 0x3, 0x181f ;  /* 0x00781f001f1f7f89 */ /* 0x000e6200000e0000 */
[C---:B------:R-:W-:Y:S02]  /*dd30*/  @!P3 LEA R28, P6, R19.reuse, R34, 0x1 ;  /* 0x00000022131cb211 */ /* 0x040fe400078c08ff */
[C-C-:B------:R-:W-:Y:S02]  /*dd40*/  @!P1 LEA.HI.X R3, R19.reuse, R21, R156.reuse, 0x1, P4 ;  /* 0x0000001513039211 */ /* 0x140fe400020f0c9c */
[C-C-:B------:R-:W-:Y:S02]  /*dd50*/  @!P2 LEA.HI.X R21, R19.reuse, R29, R156.reuse, 0x1, P5 ;  /* 0x0000001d1315a211 */ /* 0x140fe400028f0c9c */
[----:B------:R-:W-:Y:S01]  /*dd60*/  @!P3 LEA.HI.X R29, R19, R33, R156, 0x1, P6 ;  /* 0x00000021131db211 */ /* 0x000fe200030f0c9c */
[----:B--2---:R2:W-:Y:S04]  /*dd70*/  @!P1 ST.E.128 desc[UR50][R2.64], R4 ;  /* 0x0000000402009985 */ /* 0x0045e8000c101d32 */
[----:B---3--:R2:W-:Y:S04]  /*dd80*/  @!P2 ST.E.128 desc[UR50][R20.64], R8 ;  /* 0x000000081400a985 */ /* 0x0085e8000c101d32 */
[----:B----4-:R2:W-:Y:S01]  /*dd90*/  @!P3 ST.E.128 desc[UR50][R28.64], R24 ;  /* 0x000000181c00b985 */ /* 0x0105e2000c101d32 */
[----:B01----:R-:W-:Y:S05]  /*dda0*/  @P0 BRA `(.L_x_13763) ;  /* 0x0000000800700947 */ /* 0x003fea0003800000 */
[----:B--2---:R-:W-:-:S04]  /*ddb0*/  LEA R2, P0, R19, R30, 0x1 ;  /* 0x0000001e13027211 */ /* 0x004fc800078008ff */
[----:B------:R-:W-:-:S05]  /*ddc0*/  LEA.HI.X R3, R19, R31, R156, 0x1, P0 ;  /* 0x0000001f13037211 */ /* 0x000fca00000f0c9c */
[----:B-----5:R0:W-:Y:S01]  /*ddd0*/  ST.E.128 desc[UR50][R2.64], R12 ;  /* 0x0000000c02007985 */ /* 0x0201e2000c101d32 */
[----:B------:R-:W-:Y:S05]  /*dde0*/  BRA `(.L_x_13763) ;  /* 0x0000000800607947 */ /* 0x000fea0003800000 */
.L_x_13761:
        /* <DEDUP_REMOVED lines=32> */
.L_x_13764:
        /* <DEDUP_REMOVED lines=47> */
.L_x_13766:
[----:B------:R-:W-:Y:S05]  /*e2e0*/  BSYNC B1 ;  /* 0x0000000000017941 */ /* 0x000fea0003800000 */
.L_x_13765:
[----:B0-----:R-:W0:Y:S01]  /*e2f0*/  @P0 LDC R3, c[0x0][0xbf0] ;  /* 0x0002fc00ff030b82 */ /* 0x001e220000000800 */
[----:B------:R-:W-:Y:S01]  /*e300*/  ULDC.64 UR16, c[0x0][0xaa0] ;  /* 0x0002a80000107ab9 */ /* 0x000fe20000000a00 */
[----:B------:R-:W-:Y:S01]  /*e310*/  IMAD R2, R18, 0x30, R23 ;  /* 0x0000003012027824 */ /* 0x000fe200078e0217 */
[----:B------:R-:W-:Y:S01]  /*e320*/  UIMAD UR10, UR11, UR16, URZ ;  /* 0x000000100b0a72a4 */ /* 0x000fe2000f8e023f */
[----:B------:R-:W-:Y:S01]  /*e330*/  VIADD R20, R23, UR41 ;  /* 0x0000002917147c36 */ /* 0x000fe20008000000 */
[----:B------:R-:W-:Y:S01]  /*e340*/  UIMAD.WIDE.U32 UR8, UR4, UR16, URZ ;  /* 0x00000010040872a5 */ /* 0x000fe2000f8e003f */
[----:B------:R-:W-:Y:S01]  /*e350*/  VIADD R4, R2, UR41 ;  /* 0x0000002902047c36 */ /* 0x000fe20008000000 */
[----:B------:R-:W-:Y:S01]  /*e360*/  UIMAD UR10, UR4, UR17, UR10 ;  /* 0x00000011040a72a4 */ /* 0x000fe2000f8e020a */
[----:B-----5:R-:W-:Y:S02]  /*e370*/  IMAD R13, R0, R11, RZ ;  /* 0x0000000b000d7224 */ /* 0x020fe400078e02ff */
[----:B------:R-:W-:Y:S01]  /*e380*/  ULDC.64 UR16, c[0x0][0xae8] ;  /* 0x0002ba0000107ab9 */ /* 0x000fe20000000a00 */
[----:B------:R-:W-:Y:S01]  /*e390*/  UIADD3 UR9, UR9, UR10, URZ ;  /* 0x0000000a09097290 */ /* 0x000fe2000fffe03f */
[----:B------:R-:W-:Y:S01]  /*e3a0*/  @P0 IMAD.HI.U32 R2, R4, R9, RZ ;  /* 0x0000000904020227 */ /* 0x000fe200078e00ff */
[----:B------:R-:W-:-:S02]  /*e3b0*/  UIMAD UR4, UR12, UR16, URZ ;  /* 0x000000100c0472a4 */ /* 0x000fc4000f8e023f */
[----:B------:R-:W-:Y:S01]  /*e3c0*/  UIMAD.WIDE.U32 UR8, UR39, UR16, UR8 ;  /* 0x00000010270872a5 */ /* 0x000fe2000f8e0008 */
[----:B------:R-:W-:Y:S01]  /*e3d0*/  IMAD.MOV.U32 R5, RZ, RZ, R4 ;  /* 0x000000ffff057224 */ /* 0x000fe200078e0004 */
[----:B------:R-:W-:Y:S01]  /*e3e0*/  UIMAD UR4, UR39, UR17, UR4 ;  /* 0x00000011270472a4 */ /* 0x000fe2000f8e0204 */
[----:B------:R-:W-:Y:S01]  /*e3f0*/  VIADD R0, R20, 0x30 ;  /* 0x0000003014007836 */ /* 0x000fe20000000000 */
[----:B------:R-:W-:Y:S02]  /*e400*/  ULDC.64 UR10, c[0x0][0xaf0] ;  /* 0x0002bc00000a7ab9 */ /* 0x000fe40000000a00 */
[----:B------:R-:W-:Y:S02]  /*e410*/  UIADD3 UR9, UR9, UR4, URZ ;  /* 0x0000000409097290 */ /* 0x000fe4000fffe03f */
        /* <DEDUP_REMOVED lines=24> */
[----:B------:R-:W-:-:S04]  /*e5a0*/  LEA R4, P0, R2, UR8, 0x1 ;  /* 0x0000000802047c11 */ /* 0x000fc8000f8008ff */
[----:B------:R-:W-:Y:S01]  /*e5b0*/  LEA.HI.X R8, R2, UR9, R3, 0x1, P0 ;  /* 0x0000000902087c11 */ /* 0x000fe200080f0c03 */
[----:B------:R-:W0:Y:S01]  /*e5c0*/  SHFL.IDX PT, R6, R4, RZ, 0x181f ;  /* 0x00181fff04067589 */ /* 0x000e2200000e0000 */
[----:B------:R-:W-:Y:S01]  /*e5d0*/  ISETP.GE.AND P0, PT, R19, UR4, PT ;  /* 0x0000000413007c0c */ /* 0x000fe2000bf06270 */
[C---:B------:R-:W-:Y:S02]  /*e5e0*/  VIADD R2, R20.reuse, 0x60 ;  /* 0x0000006014027836 */ /* 0x040fe40000000000 */
[----:B------:R-:W1:Y:S01]  /*e5f0*/  SHFL.IDX PT, R10, R4, 0x1, 0x181f ;  /* 0x00381f00040a7f89 */ /* 0x000e6200000e0000 */
[CC--:B------:R-:W-:Y:S01]  /*e600*/  ISETP.GE.OR P3, PT, R20.reuse, R13.reuse, P0 ;  /* 0x0000000d1400720c */ /* 0x0c0fe20000766670 */
[----:B------:R-:W-:Y:S01]  /*e610*/  VIADD R3, R20, 0x90 ;  /* 0x0000009014037836 */ /* 0x000fe20000000000 */
[-C--:B------:R-:W-:Y:S01]  /*e620*/  ISETP.GE.OR P2, PT, R0, R13.reuse, P0 ;  /* 0x0000000d0000720c */ /* 0x080fe20000746670 */
[----:B------:R-:W2:Y:S01]  /*e630*/  SHFL.IDX PT, R12, R4, 0x2, 0x181f ;  /* 0x00581f00040c7f89 */ /* 0x000ea200000e0000 */
[----:B------:R-:W-:-:S02]  /*e640*/  ISETP.GE.OR P1, PT, R2, R13, P0 ;  /* 0x0000000d0200720c */ /* 0x000fc40000726670 */
[----:B------:R-:W-:Y:S01]  /*e650*/  ISETP.GE.OR P0, PT, R3, R13, P0 ;  /* 0x0000000d0300720c */ /* 0x000fe20000706670 */
[----:B------:R-:W3:Y:S04]  /*e660*/  SHFL.IDX PT, R5, R8, RZ, 0x181f ;  /* 0x00181fff08057589 */ /* 0x000ee800000e0000 */
        /* <DEDUP_REMOVED lines=16> */
.L_x_13763:
[----:B------:R-:W-:Y:S05]  /*e770*/  BSYNC B0 ;  /* 0x0000000000007941 */ /* 0x000fea0003800000 */
.L_x_13760:
[----:B------:R-:W-:Y:S02]  /*e780*/  ULDC UR4, c[0x0][0xc3c] ;  /* 0x00030f0000047ab9 */ /* 0x000fe40000000800 */
[----:B------:R-:W-:-:S06]  /*e790*/  UISETP.GE.AND UP0, UPT, UR6, UR4, UPT ;  /* 0x000000040600728c */ /* 0x000fcc000bf06270 */
[----:B------:R-:W-:-:S13]  /*e7a0*/  PLOP3.LUT P0, PT, PT, PT, UP0, 0x80, 0x0 ;  /* 0x000000000000781c */ /* 0x000fda0003f0f008 */
[----:B------:R-:W-:Y:S05]  /*e7b0*/  @!P0 BRA `(.L_x_13767) ;  /* 0xffffff24008c8947 */ /* 0x000fea000383ffff */
[----:B------:R-:W-:Y:S05]  /*e7c0*/  EXIT ;  /* 0x000000000000794d */ /* 0x000fea0003800000 */
.L_x_13678:
        /* <DEDUP_REMOVED lines=18> */
.L_x_13768:
        /* <DEDUP_REMOVED lines=42> */
.L_x_13774:
        /* <DEDUP_REMOVED lines=12> */
.L_x_13773:
[----:B------:R-:W-:Y:S05]  /*ec50*/  BSYNC B0 ;  /* 0x0000000000007941 */ /* 0x000fea0003800000 */
.L_x_13772:
        /* <DEDUP_REMOVED lines=21> */
.L_x_13770:
        /* <DEDUP_REMOVED lines=21> */
.L_x_13775:
        /* <DEDUP_REMOVED lines=58> */
.L_x_13771:
[----:B------:R-:W-:Y:S02]  /*f2a0*/  IMAD.MOV.U32 R17, RZ, RZ, RZ ;  /* 0x000000ffff117224 */ /* 0x000fe400078e00ff */
[----:B------:R-:W-:Y:S02]  /*f2b0*/  IMAD.U32 R16, RZ, RZ, UR6 ;  /* 0x00000006ff107e24 */ /* 0x000fe4000f8e00ff */
[----:B------:R-:W-:-:S07]  /*f2c0*/  IMAD.MOV.U32 R18, RZ, RZ, RZ ;  /* 0x000000ffff127224 */ /* 0x000fce00078e00ff */
.L_x_13776:
[----:B------:R-:W-:-:S13]  /*f2d0*/  ISETP.NE.AND P0, PT, R5, RZ, PT ;  /* 0x000000ff0500720c */ /* 0x000fda0003f05270 */
[----:B------:R-:W0:Y:S01]  /*f2e0*/  @!P0 S2R R3, SR_CgaCtaId ;  /* 0x0000000000038919 */ /* 0x000e220000008800 */
[----:B------:R-:W-:-:S04]  /*f2f0*/  @!P0 MOV R0, 0x400 ;  /* 0x0000040000008802 */ /* 0x000fc80000000f00 */
[----:B0-----:R-:W-:-:S05]  /*f300*/  @!P0 LEA R0, R3, R0, 0x18 ;  /* 0x0000000003008211 */ /* 0x001fca00078ec0ff */
[----:B------:R0:W-:Y:S01]  /*f310*/  @!P0 STS.128 [R0+0x168d0], R16 ;  /* 0x0168d01000008388 */ /* 0x0001e20000000c00 */
[----:B------:R-:W-:Y:S06]  /*f320*/  BAR.ARV 0x5, 0x200 ;  /* 0x0148000000007b1d */ /* 0x000fec0000002000 */
.L_x_13769:
        /* <DEDUP_REMOVED lines=28> */
.L_x_13875:
[----:B------:R-:W-:Y:S05]  /*f4f0*/  YIELD ;  /* 0x0000000000007946 */ /* 0x000fea0003800000 */
[----:B------:R-:W-:Y:S01]  /*f500*/  ULDC.64 UR4, c[0x0][0xa28] ;  /* 0x00028a0000047ab9 */ /* 0x000fe20000000a00 */
[----:B---3--:R-:W-:Y:S01]  /*f510*/  IMAD.MOV.U32 R0, RZ, RZ, RZ ;  /* 0x000000ffff007224 */ /* 0x008fe200078e00ff */
[----:B------:R-:W-:Y:S01]  /*f520*/  ISETP.NE.U32.AND P0, PT, RZ, UR4, PT ;  /* 0x00000004ff007c0c */ /* 0x000fe2000bf05070 */
[----:B0-----:R-:W0:Y:S01]  /*f530*/  LDC.64 R4, c[0x0][0xa00] ;  /* 0x00028000ff047b82 */ /* 0x001e220000000a00 */
[----:B-1----:R-:W-:Y:S01]  /*f540*/  IMAD.MOV.U32 R8, RZ, RZ, RZ ;  /* 0x000000ffff087224 */ /* 0x002fe200078e00ff */
        /* <DEDUP_REMOVED lines=20> */
[----:B------:R0:W5:Y:S01]  /*f690*/  @P1 LDG.E R27, desc[UR50][R2.64] ;  /* 0x00000032021b1981 */ /* 0x000162000c1e1900 */
[----:B-1----:R-:W-:-:S03]  /*f6a0*/  @P2 IMAD.WIDE R6, R19, 0x4, R6 ;  /* 0x0000000413062825 */ /* 0x002fc600078e0206 */
        /* <DEDUP_REMOVED lines=8> */
[----:B------:R-:W-:-:S04]  /*f730*/  USEL UR4, UR4, 0x1, UP0 ;  /* 0x0000000104047887 */ /* 0x000fc80008000000 */
[----:B------:R-:W-:-:S06]  /*f740*/  UIMAD UR4, UR4, UR5, URZ ;  /* 0x00000005040472a4 */ /* 0x000fcc000f8e023f */
[----:B------:R-:W-:Y:S01]  /*f750*/  IMAD.U32 R9, RZ, RZ, UR4 ;  /* 0x00000004ff097e24 */ /* 0x000fe2000f8e00ff */
[----:B--2---:R0:W-:Y:S01]  /*f760*/  STL [R1+0x10], R8 ;  /* 0x0000100801007387 */ /* 0x0041e20000100800 */
[----:B------:R-:W-:Y:S05]  /*f770*/  @P2 BRA `(.L_x_13778) ;  /* 0x0000000000142947 */ /* 0x000fea0003800000 */
[----:B------:R-:W-:Y:S05]  /*f780*/  @!P0 BRA `(.L_x_13778) ;  /* 0x0000000000108947 */ /* 0x000fea0003800000 */
[----:B------:R-:W0:Y:S04]  /*f790*/  LDG.E R7, desc[UR50][R4.64] ;  /* 0x0000003204077981 */ /* 0x000e28000c1e1900 */
[----:B------:R-:W0:Y:S02]  /*f7a0*/  LDG.E R6, desc[UR50][R4.64+0x4] ;  /* 0x0000043204067981 */ /* 0x000e24000c1e1900 */
[----:B0-----:R-:W-:-:S05]  /*f7b0*/  IMAD.IADD R8, R6, 0x1, -R7 ;  /* 0x0000000106087824 */ /* 0x001fca00078e0a07 */
[----:B------:R1:W-:Y:S02]  /*f7c0*/  STL [R1+0x10], R8 ;  /* 0x0000100801007387 */ /* 0x0003e40000100800 */
.L_x_13778:
[----:B------:R-:W-:Y:S01]  /*f7d0*/  ULDC.64 UR4, c[0x0][0xa20] ;  /* 0x0002880000047ab9 */ /* 0x000fe20000000a00 */
[----:B-----5:R-:W-:Y:S01]  /*f7e0*/  IMAD.IADD R27, R27, 0x1, R0 ;  /* 0x000000011b1b7824 */ /* 0x020fe200078e0200 */
[----:B------:R-:W-:-:S04]  /*f7f0*/  ISETP.NE.U32.AND P0, PT, RZ, UR4, PT ;  /* 0x00000004ff007c0c */ /* 0x000fc8000bf05070 */
[----:B------:R-:W-:-:S13]  /*f800*/  ISETP.NE.AND.EX P0, PT, RZ, UR5, PT, P0 ;  /* 0x00000005ff007c0c */ /* 0x000fda000bf05300 */
[----:B------:R-:W-:Y:S05]  /*f810*/  @!P0 BRA `(.L_x_13779) ;  /* 0x0000000000108947 */ /* 0x000fea0003800000 */
[----:B0-----:R-:W0:Y:S02]  /*f820*/  LDC.64 R2, c[0x0][0xa20] ;  /* 0x00028800ff027b82 */ /* 0x001e240000000a00 */
[----:B0-----:R-:W-:-:S05]  /*f830*/  IMAD.WIDE R2, R19, 0x4, R2 ;  /* 0x0000000413027825 */ /* 0x001fca00078e0202 */
[----:B------:R2:W5:Y:S01]  /*f840*/  LDG.E R9, desc[UR50][R2.64] ;  /* 0x0000003202097981 */ /* 0x000562000c1e1900 */
[----:B------:R-:W-:Y:S05]  /*f850*/  BRA `(.L_x_13780) ;  /* 0x0000000000107947 */ /* 0x000fea0003800000 */
.L_x_13779:
[----:B------:R-:W-:Y:S05]  /*f860*/  @!P1 BRA `(.L_x_13780) ;  /* 0x00000000000c9947 */ /* 0x000fea0003800000 */
[----:B------:R-:W2:Y:S04]  /*f870*/  LDG.E R4, desc[UR50][R2.64] ;  /* 0x0000003202047981 */ /* 0x000ea8000c1e1900 */
[----:B------:R-:W2:Y:S02]  /*f880*/  LDG.E R9, desc[UR50][R2.64+0x4] ;  /* 0x0000043202097981 */ /* 0x000ea4000c1e1900 */
[----:B--2---:R-:W-:-:S07]  /*f890*/  IMAD.IADD R9, R9, 0x1, -R4 ;  /* 0x0000000109097824 */ /* 0x004fce00078e0a04 */
.L_x_13780:
[----:B0-2---:R-:W0:Y:S01]  /*f8a0*/  LDC R2, c[0x0][0x448] ;  /* 0x00011200ff027b82 */ /* 0x005e220000000800 */
[----:B------:R-:W-:Y:S02]  /*f8b0*/  IMAD R6, R17, 0xc0, RZ ;  /* 0x000000c011067824 */ /* 0x000fe400078e02ff */
[----:B-----5:R-:W-:Y:S02]  /*f8c0*/  IMAD.IADD R9, R9, 0x1, -R0 ;  /* 0x0000000109097824 */ /* 0x020fe400078e0a00 */
[----:B------:R-:W-:Y:S01]  /*f8d0*/  VIADD R0, R6, 0xbf ;  /* 0x000000bf06007836 */ /* 0x000fe20000000000 */
[----:B------:R2:W-:Y:S01]  /*f8e0*/  STL [R1+0xc], R6 ;  /* 0x00000c0601007387 */ /* 0x0005e20000100800 */
[----:B0-----:R-:W-:Y:S02]  /*f8f0*/  ISETP.NE.AND P1, PT, R2, 0x1, PT ;  /* 0x000000010200780c */ /* 0x001fe40003f25270 */
[----:B------:R-:W0:Y:S11]  /*f900*/  LDC.64 R2, c[0x0][0x9e0] ;  /* 0x00027800ff027b82 */ /* 0x000e360000000a00 */
[----:B------:R-:W3:Y:S08]  /*f910*/  @P1 LDC R5, c[0x0][0x44c] ;  /* 0x00011300ff051b82 */ /* 0x000ef00000000800 */
[----:B------:R-:W4:Y:S01]  /*f920*/  @P1 LDC R4, c[0x0][0x450] ;  /* 0x00011400ff041b82 */ /* 0x000f220000000800 */
[----:B0-----:R-:W-:Y:S01]  /*f930*/  ISETP.GE.AND P2, PT, R3, 0x1, PT ;  /* 0x000000010300780c */ /* 0x001fe20003f46270 */
[----:B---3--:R-:W-:-:S05]  /*f940*/  @P1 IMAD.HI.U32 R5, R0, R5, RZ ;  /* 0x0000000500051227 */ /* 0x008fca00078e00ff */
[----:B----4-:R-:W-:Y:S02]  /*f950*/  @P1 SHF.R.U32.HI R0, RZ, R4, R5 ;  /* 0x00000004ff001219 */ /* 0x010fe40000011605 */
[----:B------:R-:W-:-:S05]  /*f960*/  IADD3 R5, R9, 0x1, -R8 ;  /* 0x0000000109057810 */ /* 0x000fca0007ffe808 */
[----:B------:R-:W-:-:S04]  /*f970*/  IMAD.IADD R7, R5, 0x1, R0 ;  /* 0x0000000105077824 */ /* 0x000fc800078e0200 */
[----:B------:R-:W-:Y:S01]  /*f980*/  IMAD.IADD R2, R7, 0x1, R2 ;  /* 0x0000000107027824 */ /* 0x000fe200078e0202 */
[----:B--2---:R-:W-:Y:S06]  /*f990*/  @!P2 BRA `(.L_x_13781) ;  /* 0x000000000048a947 */ /* 0x004fec0003800000 */
        /* <DEDUP_REMOVED lines=11> */
.L_x_13783:
[----:B------:R-:W-:-:S13]  /*fa50*/  ISETP.NE.AND P0, PT, R3, 0x1, PT ;  /* 0x000000010300780c */ /* 0x000fda0003f05270 */
[----:B------:R-:W0:Y:S02]  /*fa60*/  @P0 LDC.64 R4, c[0x0][0x9e8] ;  /* 0x00027a00ff040b82 */ /* 0x000e240000000a00 */
[----:B0-----:R-:W-:-:S05]  /*fa70*/  @P0 IMAD.HI.U32 R4, R0, R4, RZ ;  /* 0x0000000400040227 */ /* 0x001fca00078e00ff */
[----:B------:R-:W-:-:S07]  /*fa80*/  @P0 SHF.R.U32.HI R0, RZ, R5, R4 ;  /* 0x00000005ff000219 */ /* 0x000fce0000011604 */
.L_x_13784:
[----:B------:R-:W-:Y:S05]  /*fa90*/  BSYNC B0 ;  /* 0x0000000000007941 */ /* 0x000fea0003800000 */
.L_x_13782:
[----:B------:R-:W-:-:S05]  /*faa0*/  IMAD R5, R0, R3, R3 ;  /* 0x0000000300057224 */ /* 0x000fca00078e0203 */
[----:B------:R-:W-:-:S07]  /*fab0*/  VIMNMX R2, R2, R5, PT ;  /* 0x0000000502027248 */ /* 0x000fce0003fe0100 */
.L_x_13781:
[----:B------:R-:W0:Y:S01]  /*fac0*/  @P1 LDC R4, c[0x0][0x44c] ;  /* 0x00011300ff041b82 */ /* 0x000e220000000800 */
[----:B------:R-:W-:Y:S01]  /*fad0*/  VIADD R2, R2, 0x7f ;  /* 0x0000007f02027836 */ /* 0x000fe20000000000 */
[----:B------:R-:W-:Y:S01]  /*fae0*/  ULDC UR4, c[0x0][0x9dc] ;  /* 0x0002770000047ab9 */ /* 0x000fe20000000800 */
[----:B------:R-:W-:-:S05]  /*faf0*/  IMAD.MOV.U32 R0, RZ, RZ, R6 ;  /* 0x000000ffff007224 */ /* 0x000fca00078e0006 */
[----:B------:R-:W2:Y:S01]  /*fb00*/  @P1 LDC R5, c[0x0][0x450] ;  /* 0x00011400ff051b82 */ /* 0x000ea20000000800 */
[----:B0-----:R-:W-:-:S05]  /*fb10*/  @P1 IMAD.HI.U32 R4, R6, R4, RZ ;  /* 0x0000000406041227 */ /* 0x001fca00078e00ff */
[----:B--2---:R-:W-:Y:S02]  /*fb20*/  @P1 SHF.R.U32.HI R0, RZ, R5, R4 ;  /* 0x00000005ff001219 */ /* 0x004fe40000011604 */
[----:B------:R-:W-:-:S04]  /*fb30*/  SHF.R.S32.HI R5, RZ, 0x1f, R2 ;  /* 0x0000001fff057819 */ /* 0x000fc80000011402 */
[----:B------:R-:W-:Y:S01]  /*fb40*/  LEA.HI R4, R5, R2, RZ, 0x7 ;  /* 0x0000000205047211 */ /* 0x000fe200078f38ff */
[----:B------:R-:W-:Y:S01]  /*fb50*/  VIADD R2, R9, 0x7f ;  /* 0x0000007f09027836 */ /* 0x000fe20000000000 */
[----:B------:R-:W-:Y:S02]  /*fb60*/  IADD3 R9, R0, R9, -R8 ;  /* 0x0000000900097210 */ /* 0x000fe40007ffe808 */
[----:B------:R-:W-:Y:S02]  /*fb70*/  SHF.R.S32.HI R4, RZ, 0x7, R4 ;  /* 0x00000007ff047819 */ /* 0x000fe40000011404 */
[----:B------:R-:W-:Y:S01]  /*fb80*/  SHF.R.S32.HI R5, RZ, 0x1f, R2 ;  /* 0x0000001fff057819 */ /* 0x000fe20000011402 */
[----:B------:R-:W-:-:S03]  /*fb90*/  VIADD R0, R9, -UR4 ;  /* 0x8000000409007c36 */ /* 0x000fc60008000000 */
[----:B------:R-:W-:-:S04]  /*fba0*/  LEA.HI R5, R5, R2, RZ, 0x7 ;  /* 0x0000000205057211 */ /* 0x000fc800078f38ff */
        /* <DEDUP_REMOVED lines=14> */
.L_x_13787:
[----:B------:R-:W-:-:S13]  /*fc90*/  ISETP.NE.AND P0, PT, R3, 0x1, PT ;  /* 0x000000010300780c */ /* 0x000fda0003f05270 */
[----:B------:R-:W2:Y:S02]  /*fca0*/  @P0 LDC.64 R4, c[0x0][0x9e8] ;  /* 0x00027a00ff040b82 */ /* 0x000ea40000000a00 */
[----:B--2---:R-:W-:-:S05]  /*fcb0*/  @P0 IMAD.HI.U32 R4, R9, R4, RZ ;  /* 0x0000000409040227 */ /* 0x004fca00078e00ff */
[----:B------:R-:W-:-:S07]  /*fcc0*/  @P0 SHF.R.U32.HI R9, RZ, R5, R4 ;  /* 0x00000005ff090219 */ /* 0x000fce0000011604 */
.L_x_13788:
[----:B------:R-:W-:Y:S05]  /*fcd0*/  BSYNC B0 ;  /* 0x0000000000007941 */ /* 0x000fea0003800000 */
.L_x_13786:
[----:B------:R-:W-:-:S05]  /*fce0*/  IMAD R3, R9, R3, RZ ;  /* 0x0000000309037224 */ /* 0x000fca00078e02ff */
[----:B------:R-:W-:-:S07]  /*fcf0*/  VIMNMX R0, R0, R3, !PT ;  /* 0x0000000300007248 */ /* 0x000fce0007fe0100 */
.L_x_13785:
        /* <DEDUP_REMOVED lines=14> */
[----:B------:R-:W2:Y:S08]  /*fde0*/  FLO.U32 R0, UR4 ;  /* 0x0000000400007d00 */ /* 0x000eb000080e0000 */
[----:B------:R-:W3:Y:S01]  /*fdf0*/  POPC R5, UR4 ;  /* 0x0000000400057d09 */ /* 0x000ee20008000000 */
[----:B--2---:R-:W-:-:S13]  /*fe00*/  ISETP.EQ.U32.AND P0, PT, R0, R7, PT ;  /* 0x000000070000720c */ /* 0x004fda0003f02070 */
[----:B---3--:R-:W2:Y:S01]  /*fe10*/  @P0 ATOMG.E.ADD.STRONG.GPU PT, R3, desc[UR50][R2.64], R5 ;  /* 0x00000005020309a8 */ /* 0x008ea200081ee1f2 */
[----:B------:R-:W3:Y:S02]  /*fe20*/  S2R R4, SR_LTMASK ;  /* 0x0000000000047919 */ /* 0x000ee40000003900 */
[----:B---3--:R-:W-:-:S04]  /*fe30*/  LOP3.LUT R4, R4, UR4, RZ, 0xc0, !PT ;  /* 0x0000000404047c12 */ /* 0x008fc8000f8ec0ff */
[----:B------:R-:W3:Y:S01]  /*fe40*/  POPC R7, R4 ;  /* 0x0000000400077309 */ /* 0x000ee20000000000 */
[----:B--2---:R-:W3:Y:S02]  /*fe50*/  SHFL.IDX PT, R0, R3, R0, 0x1f ;  /* 0x00001f0003007589 */ /* 0x004ee400000e0000 */
[----:B---3--:R-:W-:Y:S01]  /*fe60*/  IADD3 R16, R0, UR37, R7 ;  /* 0x0000002500107c10 */ /* 0x008fe2000fffe007 */
[----:B------:R-:W-:Y:S06]  /*fe70*/  BRA `(.L_x_13791) ;  /* 0x0000003000d87947 */ /* 0x000fec0003800000 */
.L_x_13790:
        /* <DEDUP_REMOVED lines=20> */
.L_x_13793:
[----:B------:R-:W-:Y:S05]  /*ffc0*/  BSYNC B6 ;  /* 0x0000000000067941 */ /* 0x000fea0003800000 */
.L_x_13792:
        /* <DEDUP_REMOVED lines=15> */
[----:B-1----:R-:W-:Y:S02]  /*100c0*/  IMAD.MOV.U32 R8, RZ, RZ, 0x70 ;  /* 0x00000070ff087424 */ /* 0x002fe400078e00ff */
[----:B------:R-:W-:Y:S02]  /*100d0*/  IMAD.MOV.U32 R12, RZ, RZ, 0x1 ;  /* 0x00000001ff0c7424 */ /* 0x000fe400078e00ff */
[----:B--2---:R-:W-:-:S07]  /*100e0*/  IMAD.MOV.U32 R13, RZ, RZ, RZ ;  /* 0x000000ffff0d7224 */ /* 0x004fce00078e00ff */
[----:B------:R-:W-:-:S07]  /*100f0*/  LEPC R20, `(.L_x_13796) ;  /* 0x000000001014794e */ /* 0x000fce0000000000 */
[----:B0--3--:R-:W-:Y:S05]  /*10100*/  CALL.ABS.NOINC R2 ;  /* 0x0000000002007343 */ /* 0x009fea0003c00000 */
.L_x_13796:
        /* <DEDUP_REMOVED lines=15> */
.L_x_13795:
[----:B------:R-:W-:Y:S05]  /*10200*/  BSYNC B6 ;  /* 0x0000000000067941 */ /* 0x000fea0003800000 */
.L_x_13794:
        /* <DEDUP_REMOVED lines=20> */
.L_x_13891:
        /* <DEDUP_REMOVED lines=10> */
.L_x_13894:
[----:B------:R-:W-:Y:S05]  /*103f0*/  @!P6 BRA `(.L_x_13798) ;  /* 0x0000000000e4e947 */ /* 0x000fea0003800000 */
[----:B------:R-:W-:-:S04]  /*10400*/  ISETP.NE.U32.AND P0, PT, R2, RZ, PT ;  /* 0x000000ff0200720c */ /* 0x000fc80003f05070 */
[----:B------:R-:W-:-:S13]  /*10410*/  ISETP.NE.AND.EX P0, PT, R3, RZ, PT, P0 ;  /* 0x000000ff0300720c */ /* 0x000fda0003f05300 */
[----:B------:R-:W-:Y:S05]  /*10420*/  @!P0 BRA `(.L_x_13800) ;  /* 0x0000000000448947 */ /* 0x000fea0003800000 */
[----:B0-----:R-:W0:Y:S01]  /*10430*/  LDC R0, c[0x0][0x43c] ;  /* 0x00010f00ff007b82 */ /* 0x001e220000000800 */
        /* <DEDUP_REMOVED lines=9> */
[----:B------:R-:W-:Y:S02]  /*104d0*/  IMAD R0, R28, UR4, RZ ;  /* 0x000000041c007c24 */ /* 0x000fe4000f8e02ff */
[----:B------:R-:W-:-:S04]  /*104e0*/  IMAD.WIDE.U32 R4, R25, UR4, R4 ;  /* 0x0000000419047c25 */ /* 0x000fc8000f8e0004 */
[----:B------:R-:W-:Y:S01]  /*104f0*/  IMAD R0, R25, UR5, R0 ;  /* 0x0000000519007c24 */ /* 0x000fe2000f8e0200 */
[----:B------:R-:W-:-:S03]  /*10500*/  LEA R2, P0, R4, R2, 0x2 ;  /* 0x0000000204027211 */ /* 0x000fc600078010ff */
[----:B------:R-:W-:-:S05]  /*10510*/  IMAD.IADD R0, R5, 0x1, R0 ;  /* 0x0000000105007824 */ /* 0x000fca00078e0200 */
[----:B------:R-:W-:-:S05]  /*10520*/  LEA.HI.X R3, R4, R3, R0, 0x2, P0 ;  /* 0x0000000304037211 */ /* 0x000fca00000f1400 */
[----:B------:R2:W5:Y:S02]  /*10530*/  LDG.E R17, desc[UR50][R2.64] ;  /* 0x0000003202117981 */ /* 0x000564000c1e1900 */
.L_x_13800:
[----:B0-----:R-:W0:Y:S01]  /*10540*/  S2R R0, SR_TID.X ;  /* 0x0000000000007919 */ /* 0x001e220000002100 */
[----:B--2---:R-:W-:Y:S01]  /*10550*/  IMAD R3, R23, 0x8, R22 ;  /* 0x0000000817037824 */ /* 0x004fe200078e0216 */
[----:B0-----:R-:W-:Y:S02]  /*10560*/  LOP3.LUT R2, R0, 0x7f, RZ, 0xc0, !PT ;  /* 0x0000007f00027812 */ /* 0x001fe400078ec0ff */
[----:B------:R-:W-:Y:S02]  /*10570*/  SHF.L.U32 R0, R26, 0x1f, RZ ;  /* 0x0000001f1a007819 */ /* 0x000fe400000006ff */
[----:B------:R-:W-:Y:S02]  /*10580*/  ISETP.NE.AND P1, PT, R2, RZ, PT ;  /* 0x000000ff0200720c */ /* 0x000fe40003f25270 */
[----:B------:R-:W0:Y:S02]  /*10590*/  SYNCS.PHASECHK.TRANS64.TRYWAIT P0, [R3+URZ+0x16840], R0 ;  /* 0x01684000030075a7 */ /* 0x000e24000800017f */
[----:B0-----:R-:W-:Y:S09]  /*105a0*/  @!P0 BRA `(.L_x_13801) ;  /* 0x00000040002c8947 */ /* 0x001ff20003800000 */
.L_x_13895:
        /* <DEDUP_REMOVED lines=8> */
.L_x_13802:
[----:B------:R-:W2:Y:S01]  /*10630*/  LDL.LU R2, [R1] ;  /* 0x0000000001027983 */ /* 0x000ea20000300800 */
[----:B0-----:R-:W-:Y:S01]  /*10640*/  IMAD R0, R23, 0x4000, R22 ;  /* 0x0000400017007824 */ /* 0x001fe200078e0216 */
        /* <DEDUP_REMOVED lines=8> */
[----:B------:R-:W-:-:S02]  /*106d0*/  PLOP3.LUT P0, PT, PT, PT, PT, 0x80, 0x0 ;  /* 0x000000000000781c */ /* 0x000fc40003f0f070 */
[----:B------:R-:W-:Y:S02]  /*106e0*/  R2UR UR12, R18 ;  /* 0x00000000120c72ca */ /* 0x000fe400000e0000 */
[----:B-----5:R-:W-:Y:S01]  /*106f0*/  R2UR UR13, R17 ;  /* 0x00000000110d72ca */ /* 0x020fe200000e0000 */
[----:B------:R-:W-:-:S04]  /*10700*/  UIADD3 UR9, UR9, 0x16830, URZ ;  /* 0x0001683009097890 */ /* 0x000fc8000fffe03f */
[----:B------:R-:W-:Y:S02]  /*10710*/  ULEA UR11, UR11, UR4, 0x7 ;  /* 0x000000040b0b7291 */ /* 0x000fe4000f8e383f */
[----:B------:R-:W-:Y:S01]  /*10720*/  UIADD3 UR8, UR8, 0xe400, URZ ;  /* 0x0000e40008087890 */ /* 0x000fe2000fffe03f */
[----:B------:R-:W-:-:S08]  /*10730*/  UMOV UR4, 0x0 ;  /* 0x0000000000047882 */ /* 0x000fd00000000000 */
[----:B------:R3:W-:Y:S01]  /*10740*/  UTMALDG.4D [UR8], [UR6], desc[UR4] ;  /* 0x00000408060075b4 */ /* 0x0007e20008019000 */
[----:B--2---:R-:W-:-:S04]  /*10750*/  LOP3.LUT R2, R2, 0xfffffffe, RZ, 0xc0, !PT ;  /* 0xfffffffe02027812 */ /* 0x004fc800078ec0ff */
[----:B------:R-:W-:-:S05]  /*10760*/  @P0 LOP3.LUT R2, R2, 0x1, RZ, 0xfc, !PT ;  /* 0x0000000102020812 */ /* 0x000fca00078efcff */
[----:B------:R3:W-:Y:S01]  /*10770*/  STL [R1], R2 ;  /* 0x0000000201007387 */ /* 0x0007e20000100800 */
[----:B------:R-:W-:Y:S01]  /*10780*/  NOP ;  /* 0x0000000000007918 */ /* 0x000fe20000000000 */
.L_x_13798:
[----:B------:R-:W0:Y:S01]  /*10790*/  LDL.LU R3, [R1+0x18] ;  /* 0x0000180001037983 */ /* 0x000e220000300800 */
[----:B------:R-:W-:Y:S05]  /*107a0*/  WARPSYNC.ALL ;  /* 0x0000000000007948 */ /* 0x000fea0003800000 */
[----:B---3--:R-:W-:Y:S01]  /*107b0*/  ULDC.64 UR4, c[0x0][0x298] ;  /* 0x0000a60000047ab9 */ /* 0x008fe20000000a00 */
[----:B------:R-:W-:Y:S01]  /*107c0*/  VIADD R2, R22, 0x8400 ;  /* 0x0000840016027836 */ /* 0x000fe20000000000 */
[----:B------:R-:W-:Y:S01]  /*107d0*/  ULDC.64 UR6, c[0x0][0xa00] ;  /* 0x0002800000067ab9 */ /* 0x000fe20000000a00 */
[----:B------:R-:W-:Y:S01]  /*107e0*/  BSSY B6, `(.L_x_13803) ;  /* 0x0000024000067945 */ /* 0x000fe20003800000 */
[----:B------:R-:W-:Y:S01]  /*107f0*/  BAR.SYNC.DEFER_BLOCKING 0x8, 0x200 ;  /* 0x0208000000007b1d */ /* 0x000fe20000010000 */
[----:B------:R-:W-:-:S02]  /*10800*/  ISETP.NE.U32.AND P0, PT, RZ, UR6, PT ;  /* 0x00000006ff007c0c */ /* 0x000fc4000bf05070 */
[----:B------:R-:W-:Y:S02]  /*10810*/  LOP3.LUT P1, RZ, R2, 0x3ff, RZ, 0xc0, !PT ;  /* 0x000003ff02ff7812 */ /* 0x000fe4000782c0ff */
[----:B------:R-:W-:Y:S02]  /*10820*/  ISETP.NE.AND.EX P0, PT, RZ, UR7, PT, P0 ;  /* 0x00000007ff007c0c */ /* 0x000fe4000bf05300 */
[----:B0-----:R-:W-:Y:S01]  /*10830*/  SHF.R.S32.HI R0, RZ, 0x1f, R3 ;  /* 0x0000001fff007819 */ /* 0x001fe20000011403 */
[----:B------:R-:W-:-:S04]  /*10840*/  IMAD.WIDE.U32 R4, R3, UR4, RZ ;  /* 0x0000000403047c25 */ /* 0x000fc8000f8e00ff */
[----:B------:R-:W-:Y:S01]  /*10850*/  IMAD R0, R0, UR4, RZ ;  /* 0x0000000400007c24 */ /* 0x000fe2000f8e02ff */
[----:B------:R0:W-:Y:S03]  /*10860*/  STL.64 [R1+0x18], R4 ;  /* 0x0000180401007387 */ /* 0x0001e60000100a00 */
[----:B------:R-:W-:Y:S01]  /*10870*/  IMAD R2, R3, UR5, R0 ;  /* 0x0000000503027c24 */ /* 0x000fe2000f8e0200 */
[----:B------:R-:W-:-:S04]  /*10880*/  SHF.R.S32.HI R0, RZ, 0x1f, R19 ;  /* 0x0000001fff007819 */ /* 0x000fc80000011413 */
[----:B------:R-:W-:Y:S02]  /*10890*/  SEL R3, R0, RZ, !P0 ;  /* 0x000000ff00037207 */ /* 0x000fe40004000000 */
[----:B------:R-:W-:Y:S01]  /*108a0*/  SEL R0, R19, RZ, !P0 ;  /* 0x000000ff13007207 */ /* 0x000fe20004000000 */
[----:B0-----:R-:W-:Y:S01]  /*108b0*/  IMAD.IADD R4, R5, 0x1, R2 ;  /* 0x0000000105047824 */ /* 0x001fe200078e0202 */
[----:B------:R-:W-:-:S04]  /*108c0*/  SHF.R.S32.HI R2, RZ, 0x1f, R18 ;  /* 0x0000001fff027819 */ /* 0x000fc80000011412 */
[----:B------:R0:W-:Y:S04]  /*108d0*/  STL [R1+0x28], R4 ;  /* 0x0000280401007387 */ /* 0x0001e80000100800 */
[----:B------:R0:W-:Y:S04]  /*108e0*/  STL [R1+0x30], R3 ;  /* 0x0000300301007387 */ /* 0x0001e80000100800 */
        /* <DEDUP_REMOVED lines=18> */
[----:B0-----:R-:W-:Y:S05]  /*10a10*/  CALL.ABS.NOINC R2 ;  /* 0x0000000002007343 */ /* 0x001fea0003c00000 */
.L_x_13804:
[----:B------:R-:W-:Y:S05]  /*10a20*/  BSYNC B6 ;  /* 0x0000000000067941 */ /* 0x000fea0003800000 */
.L_x_13803:
[----:B0-----:R-:W2:Y:S01]  /*10a30*/  LDL.LU R0, [R1+0x28] ;  /* 0x0000280001007983 */ /* 0x001ea20000300800 */
[----:B------:R-:W0:Y:S01]  /*10a40*/  LDC R9, c[0x0][0x448] ;  /* 0x00011200ff097b82 */ /* 0x000e220000000800 */
[----:B------:R-:W-:Y:S01]  /*10a50*/  ULDC.64 UR4, c[0x0][0x2d8] ;  /* 0x0000b60000047ab9 */ /* 0x000fe20000000a00 */
[----:B------:R-:W-:Y:S01]  /*10a60*/  ULDC.64 UR6, c[0x0][0x2c8] ;  /* 0x0000b20000067ab9 */ /* 0x000fe20000000a00 */
[----:B------:R-:W2:Y:S01]  /*10a70*/  LDL.LU.64 R2, [R1+0x18] ;  /* 0x0000180001027983 */ /* 0x000ea20000300a00 */
[----:B------:R-:W-:-:S03]  /*10a80*/  ULDC.64 UR8, c[0x0][0x280] ;  /* 0x0000a00000087ab9 */ /* 0x000fc60000000a00 */
[----:B------:R-:W3:Y:S04]  /*10a90*/  LDL.LU R20, [R1+0x2c] ;  /* 0x00002c0001147983 */ /* 0x000ee80000300800 */
[----:B------:R-:W4:Y:S04]  /*10aa0*/  LDL.LU R21, [R1+0x30] ;  /* 0x0000300001157983 */ /* 0x000f280000300800 */
[----:B------:R-:W4:Y:S04]  /*10ab0*/  LDL.LU R4, [R1+0x20] ;  /* 0x0000200001047983 */ /* 0x000f280000300800 */
[----:B------:R-:W4:Y:S04]  /*10ac0*/  LDL R12, [R1+0xc] ;  /* 0x00000c00010c7983 */ /* 0x000f280000100800 */
[----:B------:R0:W5:Y:S02]  /*10ad0*/  LDL R10, [R1+0x4] ;  /* 0x00000400010a7983 */ /* 0x0001640000100800 */
[----:B0-----:R-:W-:-:S13]  /*10ae0*/  ISETP.NE.AND P1, PT, R9, 0x1, PT ;  /* 0x000000010900780c */ /* 0x001fda0003f25270 */
[----:B------:R-:W0:Y:S08]  /*10af0*/  @P1 LDC R5, c[0x0][0x450] ;  /* 0x00011400ff051b82 */ /* 0x000e300000000800 */
[----:B-1----:R-:W1:Y:S01]  /*10b00*/  @P1 LDC R8, c[0x0][0x44c] ;  /* 0x00011300ff081b82 */ /* 0x002e620000000800 */
[----:B------:R-:W1:Y:S01]  /*10b10*/  S2R R11, SR_TID.X ;  /* 0x00000000000b7919 */ /* 0x000e620000002100 */
        /* <DEDUP_REMOVED lines=12> */
[----:B------:R-:W4:Y:S01]  /*10be0*/  @P1 LDC R4, c[0x0][0x44c] ;  /* 0x00011300ff041b82 */ /* 0x000f220000000800 */
[----:B--2---:R-:W-:-:S04]  /*10bf0*/  LOP3.LUT R20, R20, 0x7f, RZ, 0xc0, !PT ;  /* 0x0000007f14147812 */ /* 0x004fc800078ec0ff */
[----:B------:R-:W-:Y:S01]  /*10c00*/  SHF.R.U32.HI R20, RZ, 0x3, R20 ;  /* 0x00000003ff147819 */ /* 0x000fe20000011614 */
[----:B---3--:R-:W-:-:S05]  /*10c10*/  IMAD.SHL.U32 R6, R21, 0x10, RZ ;  /* 0x0000001015067824 */ /* 0x008fca00078e00ff */
[----:B------:R-:W-:Y:S01]  /*10c20*/  LOP3.LUT R6, R20, 0x70, R6, 0xf8, !PT ;  /* 0x0000007014067812 */ /* 0x000fe200078ef806 */
[----:B------:R-:W-:-:S04]  /*10c30*/  IMAD.IADD R3, R3, 0x1, R0 ;  /* 0x0000000103037824 */ /* 0x000fc800078e0200 */
[----:B------:R-:W-:-:S04]  /*10c40*/  IMAD.IADD R6, R6, 0x1, R12 ;  /* 0x0000000106067824 */ /* 0x000fc800078e020c */
[----:B----4-:R-:W-:-:S04]  /*10c50*/  @P1 IMAD.HI.U32 R0, R6, R4, RZ ;  /* 0x0000000406001227 */ /* 0x010fc800078e00ff */
[----:B------:R-:W-:Y:S01]  /*10c60*/  IMAD.MOV.U32 R4, RZ, RZ, R6 ;  /* 0x000000ffff047224 */ /* 0x000fe200078e0006 */
[----:B0-----:R-:W-:-:S04]  /*10c70*/  @P1 SHF.R.U32.HI R4, RZ, R5, R0 ;  /* 0x00000005ff041219 */ /* 0x001fc80000011600 */
        /* <DEDUP_REMOVED lines=12> */
[----:B------:R-:W-:-:S05]  /*10d40*/  IMAD.IADD R5, R5, 0x1, R7 ;  /* 0x0000000105057824 */ /* 0x000fca00078e0207 */
[----:B------:R-:W-:Y:S02]  /*10d50*/  LEA.HI.X R4, R4, UR9, R5, 0x1, P0 ;  /* 0x0000000904047c11 */ /* 0x000fe400080f0c05 */
[----:B------:R-:W0:Y:S01]  /*10d60*/  @P1 LDC R5, c[0x0][0x450] ;  /* 0x00011400ff051b82 */ /* 0x000e220000000800 */
[----:B------:R-:W-:-:S04]  /*10d70*/  VIADD R7, R6, 0x80 ;  /* 0x0000008006077836 */ /* 0x000fc80000000000 */
[----:B-1----:R-:W-:-:S04]  /*10d80*/  @P1 IMAD.HI.U32 R8, R7, R8, RZ ;  /* 0x0000000807081227 */ /* 0x002fc800078e00ff */
[----:B------:R-:W-:Y:S01]  /*10d90*/  IMAD.MOV.U32 R6, RZ, RZ, R7 ;  /* 0x000000ffff067224 */ /* 0x000fe200078e0007 */
        /* <DEDUP_REMOVED lines=32> */
[----:B-1----:R-:W-:-:S04]  /*10fa0*/  @!P1 IMAD.X R7, RZ, RZ, R7, P2 ;  /* 0x000000ffff079224 */ /* 0x002fc800010e0607 */
[----:B------:R-:W-:Y:S02]  /*10fb0*/  @!P1 IMAD.MOV.U32 R9, RZ, RZ, R7 ;  /* 0x000000ffff099224 */ /* 0x000fe400078e0007 */
[----:B------:R-:W-:-:S03]  /*10fc0*/  VIADD R7, R3, 0x10 ;  /* 0x0000001003077836 */ /* 0x000fc60000000000 */
[----:B-----5:R0:W-:Y:S02]  /*10fd0*/  @!P1 LDGSTS.E.BYPASS.LTC128B.128 [R10+0x8400], desc[UR50][R8.64], !P0 ;  /* 0x08400000080a9fae */ /* 0x0201e4000c101d72 */
[----:B------:R-:W-:Y:S02]  /*10fe0*/  ISETP.GE.AND P1, PT, R7, R6, PT ;  /* 0x000000060700720c */ /* 0x000fe40003f26270 */
[----:B------:R-:W-:Y:S04]  /*10ff0*/  SHFL.IDX PT, R7, R4, 0x1, 0x181f ;  /* 0x00381f0004077f89 */ /* 0x000fe800000e0000 */
[----:B0-----:R-:W0:Y:S07]  /*11000*/  SHFL.IDX PT, R8, R0, 0x1, 0x181f ;  /* 0x00381f0000087f89 */ /* 0x001e2e00000e0000 */
[----:B0-----:R-:W-:-:S05]  /*11010*/  @!P1 LEA R8, P2, R20, R8, 0x1 ;  /* 0x0000000814089211 */ /* 0x001fca00078408ff */
[----:B------:R-:W-:-:S04]  /*11020*/  @!P1 IMAD.X R7, RZ, RZ, R7, P2 ;  /* 0x000000ffff079224 */ /* 0x000fc800010e0607 */
[----:B------:R-:W-:Y:S02]  /*11030*/  @!P1 IMAD.MOV.U32 R9, RZ, RZ, R7 ;  /* 0x000000ffff099224 */ /* 0x000fe400078e0007 */
[----:B------:R-:W-:-:S03]  /*11040*/  VIADD R7, R3, 0x20 ;  /* 0x0000002003077836 */ /* 0x000fc60000000000 */
[----:B------:R0:W-:Y:S02]  /*11050*/  @!P1 LDGSTS.E.BYPASS.LTC128B.128 [R10+0x8c00], desc[UR50][R8.64], !P0 ;  /* 0x08c00000080a9fae */ /* 0x0001e4000c101d72 */
        /* <DEDUP_REMOVED lines=34> */
[----:B------:R-:W-:Y:S04]  /*11280*/  SHFL.IDX PT, R4, R4, 0x7, 0x181f ;  /* 0x00f81f0004047f89 */ /* 0x000fe800000e0000 */
[----:B0-----:R-:W0:Y:S03]  /*11290*/  SHFL.IDX PT, R8, R0, 0x6, 0x181f ;  /* 0x00d81f0000087f89 */ /* 0x001e2600000e0000 */
[----:B0-----:R-:W-:-:S05]  /*112a0*/  @!P1 LEA R8, P2, R20, R8, 0x1 ;  /* 0x0000000814089211 */ /* 0x001fca00078408ff */
[----:B------:R-:W-:-:S04]  /*112b0*/  @!P1 IMAD.X R7, RZ, RZ, R7, P2 ;  /* 0x000000ffff079224 */ /* 0x000fc800010e0607 */
[----:B------:R-:W-:Y:S02]  /*112c0*/  @!P1 IMAD.MOV.U32 R9, RZ, RZ, R7 ;  /* 0x000000ffff099224 */ /* 0x000fe400078e0007 */
[----:B------:R-:W-:-:S03]  /*112d0*/  VIADD R7, R3, 0x80 ;  /* 0x0000008003077836 */ /* 0x000fc60000000000 */
[----:B------:R0:W-:Y:S02]  /*112e0*/  @!P1 LDGSTS.E.BYPASS.LTC128B.128 [R10+0xb400], desc[UR50][R8.64], !P0 ;  /* 0x0b400000080a9fae */ /* 0x0001e4000c101d72 */
[----:B------:R-:W-:Y:S01]  /*112f0*/  ISETP.GE.AND P2, PT, R7, R6, PT ;  /* 0x000000060700720c */ /* 0x000fe20003f46270 */
[----:B------:R-:W-:-:S05]  /*11300*/  VIADD R7, R3, 0x70 ;  /* 0x0000007003077836 */ /* 0x000fca0000000000 */
[----:B------:R-:W-:Y:S02]  /*11310*/  ISETP.GE.AND P1, PT, R7, R6, PT ;  /* 0x000000060700720c */ /* 0x000fe40003f26270 */
[----:B------:R-:W-:Y:S04]  /*11320*/  SHFL.IDX PT, R7, R5, RZ, 0x181f ;  /* 0x00181fff05077589 */ /* 0x000fe800000e0000 */
[----:B0-----:R-:W0:Y:S04]  /*11330*/  SHFL.IDX PT, R8, R0, 0x7, 0x181f ;  /* 0x00f81f0000087f89 */ /* 0x001e2800000e0000 */
[----:B------:R-:W1:Y:S03]  /*11340*/  SHFL.IDX PT, R0, R2, RZ, 0x181f ;  /* 0x00181fff02007589 */ /* 0x000e6600000e0000 */
[----:B0-----:R-:W-:-:S05]  /*11350*/  @!P1 LEA R8, P3, R20, R8, 0x1 ;  /* 0x0000000814089211 */ /* 0x001fca00078608ff */
[----:B------:R-:W-:-:S04]  /*11360*/  @!P1 IMAD.X R4, RZ, RZ, R4, P3 ;  /* 0x000000ffff049224 */ /* 0x000fc800018e0604 */
[----:B------:R-:W-:-:S05]  /*11370*/  @!P1 IMAD.MOV.U32 R9, RZ, RZ, R4 ;  /* 0x000000ffff099224 */ /* 0x000fca00078e0004 */
[----:B------:R0:W-:Y:S02]  /*11380*/  @!P1 LDGSTS.E.BYPASS.LTC128B.128 [R10+0xbc00], desc[UR50][R8.64], !P0 ;  /* 0x0bc00000080a9fae */ /* 0x0001e4000c101d72 */
[----:B0-----:R-:W-:Y:S01]  /*11390*/  @!P2 LEA R8, P1, R20, R7, 0x1 ;  /* 0x000000071408a211 */ /* 0x001fe200078208ff */
[----:B------:R-:W-:-:S04]  /*113a0*/  VIADD R7, R3, 0x90 ;  /* 0x0000009003077836 */ /* 0x000fc80000000000 */
[----:B-1----:R-:W-:Y:S01]  /*113b0*/  @!P2 IMAD.X R9, RZ, RZ, R0, P1 ;  /* 0x000000ffff09a224 */ /* 0x002fe200008e0600 */
[----:B------:R-:W-:Y:S01]  /*113c0*/  ISETP.GE.AND P1, PT, R7, R6, PT ;  /* 0x000000060700720c */ /* 0x000fe20003f26270 */
[----:B------:R-:W0:Y:S04]  /*113d0*/  SHFL.IDX PT, R0, R2, 0x1, 0x181f ;  /* 0x00381f0002007f89 */ /* 0x000e2800000e0000 */
[----:B------:R1:W-:Y:S08]  /*113e0*/  @!P2 LDGSTS.E.BYPASS.LTC128B.128 [R10+0xc400], desc[UR50][R8.64], !P0 ;  /* 0x0c400000080aafae */ /* 0x0003f0000c101d72 */
[----:B------:R-:W-:-:S05]  /*113f0*/  @!P1 LEA R14, P2, R20, R14, 0x1 ;  /* 0x0000000e140e9211 */ /* 0x000fca00078408ff */
[----:B-1----:R-:W-:Y:S02]  /*11400*/  @!P1 IMAD.MOV.U32 R8, RZ, RZ, R14 ;  /* 0x000000ffff089224 */ /* 0x002fe400078e000e */
[----:B------:R-:W1:Y:S01]  /*11410*/  SHFL.IDX PT, R14, R5, 0x2, 0x181f ;  /* 0x00581f00050e7f89 */ /* 0x000e6200000e0000 */
[----:B0-----:R-:W-:-:S03]  /*11420*/  @!P1 IMAD.X R7, RZ, RZ, R0, P2 ;  /* 0x000000ffff079224 */ /* 0x001fc600010e0600 */
[----:B------:R-:W0:Y:S01]  /*11430*/  SHFL.IDX PT, R0, R2, 0x2, 0x181f ;  /* 0x00581f0002007f89 */ /* 0x000e2200000e0000 */
[----:B------:R-:W-:Y:S02]  /*11440*/  @!P1 IMAD.MOV.U32 R9, RZ, RZ, R7 ;  /* 0x000000ffff099224 */ /* 0x000fe400078e0007 */
[----:B------:R-:W-:-:S03]  /*11450*/  VIADD R7, R3, 0xa0 ;  /* 0x000000a003077836 */ /* 0x000fc60000000000 */
[----:B------:R1:W-:Y:S02]  /*11460*/  @!P1 LDGSTS.E.BYPASS.LTC128B.128 [R10+0xcc00], desc[UR50][R8.64], !P0 ;  /* 0x0cc00000080a9fae */ /* 0x0003e4000c101d72 */
[----:B------:R-:W-:-:S13]  /*11470*/  ISETP.GE.AND P1, PT, R7, R6, PT ;  /* 0x000000060700720c */ /* 0x000fda0003f26270 */
[----:B-1----:R-:W-:Y:S02]  /*11480*/  @!P1 LEA R8, P2, R20, R14, 0x1 ;  /* 0x0000000e14089211 */ /* 0x002fe400078408ff */
[----:B------:R1:W2:Y:S03]  /*11490*/  SHFL.IDX PT, R14, R5, 0x3, 0x181f ;  /* 0x00781f00050e7f89 */ /* 0x0002a600000e0000 */
[----:B0-----:R-:W-:Y:S02]  /*114a0*/  @!P1 IMAD.X R9, RZ, RZ, R0, P2 ;  /* 0x000000ffff099224 */ /* 0x001fe400010e0600 */
[----:B------:R1:W0:Y:S04]  /*114b0*/  SHFL.IDX PT, R0, R2, 0x3, 0x181f ;  /* 0x00781f0002007f89 */ /* 0x00022800000e0000 */
[----:B------:R1:W-:Y:S02]  /*114c0*/  @!P1 LDGSTS.E.BYPASS.LTC128B.128 [R10+0xd400], desc[UR50][R8.64], !P0 ;  /* 0x0d400000080a9fae */ /* 0x0003e4000c101d72 */
.L_x_13920:
[----:B------:R-:W-:Y:S02]  /*114d0*/  VIADD R3, R3, 0xb0 ;  /* 0x000000b003037836 */ /* 0x000fe40000000000 */
[----:B-1----:R-:W-:-:S03]  /*114e0*/  VIADD R8, R22, 0x16800 ;  /* 0x0001680016087836 */ /* 0x002fc60000000000 */
[----:B------:R-:W-:-:S13]  /*114f0*/  ISETP.GE.AND P1, PT, R3, R6, PT ;  /* 0x000000060300720c */ /* 0x000fda0003f26270 */
[----:B--2---:R-:W-:-:S05]  /*11500*/  @!P1 LEA R2, P2, R20, R14, 0x1 ;  /* 0x0000000e14029211 */ /* 0x004fca00078408ff */
[----:B0-----:R-:W-:-:S05]  /*11510*/  @!P1 IMAD.X R3, RZ, RZ, R0, P2 ;  /* 0x000000ffff039224 */ /* 0x001fca00010e0600 */
[----:B------:R-:W-:Y:S01]  /*11520*/  @!PT LDS RZ, [RZ] ;  /* 0x00000000fffff984 */ /* 0x000fe20000000800 */
[----:B------:R-:W-:Y:S01]  /*11530*/  @!PT LDS RZ, [RZ] ;  /* 0x00000000fffff984 */ /* 0x000fe20000000800 */
[----:B------:R-:W-:Y:S01]  /*11540*/  @!PT LDS RZ, [RZ] ;  /* 0x00000000fffff984 */ /* 0x000fe20000000800 */
[----:B------:R0:W-:Y:S01]  /*11550*/  @!P1 LDGSTS.E.BYPASS.LTC128B.128 [R10+0xdc00], desc[UR50][R2.64], !P0 ;  /* 0x0dc00000020a9fae */ /* 0x0001e2000c101d72 */
[----:B------:R-:W-:Y:S01]  /*11560*/  PLOP3.LUT P0, PT, PT, PT, PT, 0x80, 0x0 ;  /* 0x000000000000781c */ /* 0x000fe20003f0f070 */
[----:B------:R-:W-:-:S12]  /*11570*/  NOP ;  /* 0x0000000000007918 */ /* 0x000fd80000000000 */
.L_x_13806:
        /* <DEDUP_REMOVED lines=21> */
.L_x_13921:
[----:B------:R-:W-:Y:S05]  /*116d0*/  BSYNC B0 ;  /* 0x0000000000007941 */ /* 0x000fea0003800000 */
.L_x_13807:
        /* <DEDUP_REMOVED lines=42> */
.L_x_13815:
[----:B------:R-:W-:Y:S01]  /*11980*/  IMAD R2, R7, 0x8, R22 ;  /* 0x0000000807027824 */ /* 0x000fe200078e0216 */
[----:B------:R-:W-:Y:S01]  /*11990*/  SHF.L.U32 R3, R9, 0x1f, RZ ;  /* 0x0000001f09037819 */ /* 0x000fe200000006ff */
[----:B------:R-:W-:Y:S03]  /*119a0*/  BSSY B3, `(.L_x_13816) ;  /* 0x0000003000037945 */ /* 0x000fe60003800000 */
[----:B------:R-:W1:Y:S02]  /*119b0*/  SYNCS.PHASECHK.TRANS64.TRYWAIT P0, [R2+URZ+0x16840], R3 ;  /* 0x01684003020075a7 */ /* 0x000e64000800017f */
[----:B-1----:R-:W-:Y:S05]  /*119c0*/  @!P0 BRA `(.L_x_13817) ;  /* 0x0000003800f08947 */ /* 0x002fea0003800000 */
.L_x_13922:
[----:B------:R-:W-:Y:S05]  /*119d0*/  BSYNC B3 ;  /* 0x0000000000037941 */ /* 0x000fea0003800000 */
.L_x_13816:
        /* <DEDUP_REMOVED lines=12> */
.L_x_13819:
[----:B------:R-:W-:Y:S05]  /*11aa0*/  BSYNC B3 ;  /* 0x0000000000037941 */ /* 0x000fea0003800000 */
.L_x_13818:
        /* <DEDUP_REMOVED lines=11> */
.L_x_13820:
        /* <DEDUP_REMOVED lines=15> */
.L_x_13923:
[----:B------:R-:W-:Y:S05]  /*11c50*/  BSYNC B3 ;  /* 0x0000000000037941 */ /* 0x000fea0003800000 */
.L_x_13821:
        /* <DEDUP_REMOVED lines=12> */
.L_x_13824:
[----:B------:R-:W-:Y:S05]  /*11d20*/  BSYNC B3 ;  /* 0x0000000000037941 */ /* 0x000fea0003800000 */
.L_x_13823:
        /* <DEDUP_REMOVED lines=11> */
.L_x_13825:
        /* <DEDUP_REMOVED lines=12> */
.L_x_13814:
[----:B------:R-:W-:Y:S05]  /*11ea0*/  BSYNC B1 ;  /* 0x0000000000017941 */ /* 0x000fea0003800000 */
.L_x_13813:
[----:B------:R-:W2:Y:S01]  /*11eb0*/  LDL R0, [R1+0x8] ;  /* 0x0000080001007983 */ /* 0x000ea20000100800 */
[----:B------:R-:W-:Y:S02]  /*11ec0*/  IMAD.MOV.U32 R23, RZ, RZ, R7 ;  /* 0x000000ffff177224 */ /* 0x000fe400078e0007 */
[----:B------:R-:W-:Y:S02]  /*11ed0*/  IMAD.MOV.U32 R26, RZ, RZ, R9 ;  /* 0x000000ffff1a7224 */ /* 0x000fe400078e0009 */
[----:B--2---:R-:W-:-:S07]  /*11ee0*/  VIADD R0, R0, 0xfffffffd ;  /* 0xfffffffd00007836 */ /* 0x004fce0000000000 */
.L_x_13812:
[----:B------:R-:W-:Y:S05]  /*11ef0*/  BSYNC B2 ;  /* 0x0000000000027941 */ /* 0x000fea0003800000 */
.L_x_13811:
[----:B------:R-:W2:Y:S01]  /*11f00*/  LDL.LU R2, [R1+0x8] ;  /* 0x0000080001027983 */ /* 0x000ea20000300800 */
[----:B------:R-:W-:Y:S01]  /*11f10*/  VIADD R6, R6, 0xfffffffe ;  /* 0xfffffffe06067836 */ /* 0x000fe20000000000 */
[----:B--2---:R-:W-:-:S04]  /*11f20*/  LOP3.LUT R3, RZ, R2, RZ, 0x33, !PT ;  /* 0x00000002ff037212 */ /* 0x004fc800078e33ff */
[----:B------:R-:W-:-:S13]  /*11f30*/  ISETP.NE.AND P0, PT, R6, R3, PT ;  /* 0x000000030600720c */ /* 0x000fda0003f05270 */
[----:B------:R-:W-:Y:S05]  /*11f40*/  @!P0 BRA `(.L_x_13810) ;  /* 0x0000000c009c8947 */ /* 0x000fea0003800000 */
[----:B------:R-:W-:-:S07]  /*11f50*/  IMAD.MOV.U32 R4, RZ, RZ, R17 ;  /* 0x000000ffff047224 */ /* 0x000fce00078e0011 */
.L_x_13852:
        /* <DEDUP_REMOVED lines=32> */
.L_x_13828:
[----:B------:R-:W-:Y:S01]  /*12160*/  IMAD R2, R6, 0x8, R22 ;  /* 0x0000000806027824 */ /* 0x000fe200078e0216 */
[----:B------:R-:W-:Y:S01]  /*12170*/  SHF.L.U32 R3, R7, 0x1f, RZ ;  /* 0x0000001f07037819 */ /* 0x000fe200000006ff */
[----:B------:R-:W-:Y:S03]  /*12180*/  BSSY B2, `(.L_x_13829) ;  /* 0x0000003000027945 */ /* 0x000fe60003800000 */
[----:B------:R-:W1:Y:S02]  /*12190*/  SYNCS.PHASECHK.TRANS64.TRYWAIT P0, [R2+URZ+0x16840], R3 ;  /* 0x01684003020075a7 */ /* 0x000e64000800017f */
[----:B-1----:R-:W-:Y:S05]  /*121a0*/  @!P0 BRA `(.L_x_13830) ;  /* 0x0000003400208947 */ /* 0x002fea0003800000 */
.L_x_13924:
[----:B------:R-:W-:Y:S05]  /*121b0*/  BSYNC B2 ;  /* 0x0000000000027941 */ /* 0x000fea0003800000 */
.L_x_13829:
        /* <DEDUP_REMOVED lines=12> */
.L_x_13832:
[----:B------:R-:W-:Y:S05]  /*12280*/  BSYNC B2 ;  /* 0x0000000000027941 */ /* 0x000fea0003800000 */
.L_x_13831:
        /* <DEDUP_REMOVED lines=11> */
.L_x_13833:
        /* <DEDUP_REMOVED lines=15> */
.L_x_13925:
[----:B------:R-:W-:Y:S05]  /*12430*/  BSYNC B2 ;  /* 0x0000000000027941 */ /* 0x000fea0003800000 */
.L_x_13834:
        /* <DEDUP_REMOVED lines=11> */
.L_x_13837:
[----:B------:R-:W-:Y:S05]  /*124f0*/  BSYNC B2 ;  /* 0x0000000000027941 */ /* 0x000fea0003800000 */
.L_x_13836:
        /* <DEDUP_REMOVED lines=10> */
.L_x_13838:
        /* <DEDUP_REMOVED lines=12> */
.L_x_13827:
[----:B------:R-:W-:Y:S05]  /*12660*/  BSYNC B1 ;  /* 0x0000000000017941 */ /* 0x000fea0003800000 */
.L_x_13826:
        /* <DEDUP_REMOVED lines=32> */
.L_x_13841:
[----:B------:R-:W-:Y:S01]  /*12870*/  IMAD R2, R23, 0x8, R22 ;  /* 0x0000000817027824 */ /* 0x000fe200078e0216 */
[----:B------:R-:W-:Y:S01]  /*12880*/  SHF.L.U32 R3, R26, 0x1f, RZ ;  /* 0x0000001f1a037819 */ /* 0x000fe200000006ff */
[----:B------:R-:W-:Y:S03]  /*12890*/  BSSY B2, `(.L_x_13842) ;  /* 0x0000003000027945 */ /* 0x000fe60003800000 */
[----:B------:R-:W1:Y:S02]  /*128a0*/  SYNCS.PHASECHK.TRANS64.TRYWAIT P0, [R2+URZ+0x16840], R3 ;  /* 0x01684003020075a7 */ /* 0x000e64000800017f */
[----:B-1----:R-:W-:Y:S05]  /*128b0*/  @!P0 BRA `(.L_x_13843) ;  /* 0x0000002c00848947 */ /* 0x002fea0003800000 */
.L_x_13926:
[----:B------:R-:W-:Y:S05]  /*128c0*/  BSYNC B2 ;  /* 0x0000000000027941 */ /* 0x000fea0003800000 */
.L_x_13842:
        /* <DEDUP_REMOVED lines=12> */
.L_x_13845:
[----:B------:R-:W-:Y:S05]  /*12990*/  BSYNC B2 ;  /* 0x0000000000027941 */ /* 0x000fea0003800000 */
.L_x_13844:
        /* <DEDUP_REMOVED lines=12> */
.L_x_13846:
        /* <DEDUP_REMOVED lines=15> */
.L_x_13927:
[----:B------:R-:W-:Y:S05]  /*12b50*/  BSYNC B2 ;  /* 0x0000000000027941 */ /* 0x000fea0003800000 */
.L_x_13847:
        /* <DEDUP_REMOVED lines=11> */
.L_x_13850:
[----:B------:R-:W-:Y:S05]  /*12c10*/  BSYNC B2 ;  /* 0x0000000000027941 */ /* 0x000fea0003800000 */
.L_x_13849:
        /* <DEDUP_REMOVED lines=10> */
.L_x_13851:
        /* <DEDUP_REMOVED lines=12> */
.L_x_13840:
[----:B------:R-:W-:Y:S05]  /*12d80*/  BSYNC B1 ;  /* 0x0000000000017941 */ /* 0x000fea0003800000 */
.L_x_13839:
[----:B------:R-:W-:Y:S01]  /*12d90*/  ISETP.GT.AND P0, PT, R9, R29, PT ;  /* 0x0000001d0900720c */ /* 0x000fe20003f04270 */
[----:B------:R-:W-:-:S12]  /*12da0*/  VIADD R0, R0, 0xfffffffe ;  /* 0xfffffffe00007836 */ /* 0x000fd80000000000 */
[----:B------:R-:W-:Y:S05]  /*12db0*/  @P0 BRA `(.L_x_13852) ;  /* 0xfffffff000680947 */ /* 0x000fea000383ffff */
.L_x_13810:
[----:B------:R-:W-:Y:S05]  /*12dc0*/  BSYNC B0 ;  /* 0x0000000000007941 */ /* 0x000fea0003800000 */
.L_x_13809:
        /* <DEDUP_REMOVED lines=17> */
.L_x_13854:
[----:B------:R-:W-:Y:S05]  /*12ee0*/  BSYNC B0 ;  /* 0x0000000000007941 */ /* 0x000fea0003800000 */
.L_x_13853:
        /* <DEDUP_REMOVED lines=10> */
.L_x_13928:
[----:B------:R-:W-:Y:S05]  /*12f90*/  BSYNC B1 ;  /* 0x0000000000017941 */ /* 0x000fea0003800000 */
.L_x_13857:
        /* <DEDUP_REMOVED lines=9> */
.L_x_13860:
[----:B------:R-:W-:Y:S05]  /*13030*/  BSYNC B1 ;  /* 0x0000000000017941 */ /* 0x000fea0003800000 */
.L_x_13859:
[----:B0-----:R-:W-:Y:S01]  /*13040*/  IMAD R0, R23, 0x4000, R22 ;  /* 0x0000400017007824 */ /* 0x001fe200078e0216 */
[----:B------:R-:W-:Y:S01]  /*13050*/  UIADD3 UR4, UP0, UR38, 0x470, URZ ;  /* 0x0000047026047890 */ /* 0x000fe2000ff1e03f */
[----:B------:R-:W-:Y:S01]  /*13060*/  IMAD R24, R24, 0x80, R27 ;  /* 0x0000008018187824 */ /* 0x000fe200078e021b */
[----:B------:R-:W-:Y:S01]  /*13070*/  PLOP3.LUT P0, PT, PT, PT, PT, 0x80, 0x0 ;  /* 0x000000000000781c */ /* 0x000fe20003f0f070 */
[----:B------:R-:W-:Y:S01]  /*13080*/  VIADD R2, R3, 0x16850 ;  /* 0x0001685003027836 */ /* 0x000fe20000000000 */
[----:B------:R-:W-:Y:S01]  /*13090*/  UIADD3.X UR5, URZ, UR39, URZ, UP0, !UPT ;  /* 0x000000273f057290 */ /* 0x000fe200087fe43f */
[----:B------:R-:W-:Y:S01]  /*130a0*/  VIADD R0, R0, 0x400 ;  /* 0x0000040000007836 */ /* 0x000fe20000000000 */
[----:B------:R-:W-:Y:S01]  /*130b0*/  UMOV UR6, 0x0 ;  /* 0x0000000000067882 */ /* 0x000fe20000000000 */
[----:B------:R-:W-:Y:S01]  /*130c0*/  UMOV UR7, 0x14f00000 ;  /* 0x14f0000000077882 */ /* 0x000fe20000000000 */
[----:B------:R-:W-:-:S08]  /*130d0*/  UMOV UR10, URZ ;  /* 0x0000003f000a7c82 */ /* 0x000fd00008000000 */
.L_x_13861:
        /* <DEDUP_REMOVED lines=10> */
.L_x_13856:
[----:B------:R-:W-:Y:S05]  /*13180*/  BSYNC B0 ;  /* 0x0000000000007941 */ /* 0x000fea0003800000 */
.L_x_13855:
[----:B------:R-:W-:-:S05]  /*13190*/  VIADD R23, R23, 0x1 ;  /* 0x0000000117177836 */ /* 0x000fca0000000000 */
[----:B------:R-:W-:-:S04]  /*131a0*/  ISETP.NE.AND P0, PT, R23, 0x2, PT ;  /* 0x000000021700780c */ /* 0x000fc80003f05270 */
[----:B0-----:R-:W-:Y:S02]  /*131b0*/  SEL R3, RZ, 0x1, P0 ;  /* 0x00000001ff037807 */ /* 0x001fe40000000000 */
[----:B------:R-:W-:Y:S02]  /*131c0*/  SEL R23, R23, RZ, P0 ;  /* 0x000000ff17177207 */ /* 0x000fe40000000000 */
[----:B------:R-:W-:-:S07]  /*131d0*/  LOP3.LUT R26, R26, R3, RZ, 0x3c, !PT ;  /* 0x000000031a1a7212 */ /* 0x000fce00078e3cff */
.L_x_13791:
[----:B------:R-:W-:Y:S05]  /*131e0*/  BSYNC B7 ;  /* 0x0000000000077941 */ /* 0x000fea0003800000 */
.L_x_13789:
        /* <DEDUP_REMOVED lines=12> */
.L_x_13862:
        /* <DEDUP_REMOVED lines=19> */
[----:B------:R-:W1:Y:S02]  /*133e0*/  SHFL.UP PT, R14, R17, 0x1, RZ ;  /* 0x04200000110e7989 */ /* 0x000e6400000e00ff */
[----:B-1----:R-:W-:-:S05]  /*133f0*/  SEL R4, R14, RZ, P1 ;  /* 0x000000ff0e047207 */ /* 0x002fca0000800000 */
[----:B------:R-:W-:-:S05]  /*13400*/  IMAD.IADD R4, R17, 0x1, R4 ;  /* 0x0000000111047824 */ /* 0x000fca00078e0204 */
        /* <DEDUP_REMOVED lines=14> */
.L_x_13938:
[----:B------:R-:W-:Y:S02]  /*134f0*/  ULDC UR4, c[0x0][0xc38] ;  /* 0x00030e0000047ab9 */ /* 0x000fe40000000800 */
[----:B------:R-:W-:-:S04]  /*13500*/  IMAD.U32 R4, RZ, RZ, UR4 ;  /* 0x00000004ff047e24 */ /* 0x000fc8000f8e00ff */
[----:B--2---:R-:W-:-:S04]  /*13510*/  IMAD R14, R14, R4, RZ ;  /* 0x000000040e0e7224 */ /* 0x004fc800078e02ff */
[----:B------:R-:W-:-:S05]  /*13520*/  IMAD.IADD R5, R5, 0x1, R14 ;  /* 0x0000000105057824 */ /* 0x000fca00078e020e */
[----:B------:R-:W-:-:S13]  /*13530*/  ISETP.GT.AND P6, PT, R5, R0, PT ;  /* 0x000000000500720c */ /* 0x000fda0003fc4270 */
[----:B------:R-:W-:Y:S05]  /*13540*/  @P6 BRA `(.L_x_13865) ;  /* 0x00000000009c6947 */ /* 0x000fea0003800000 */
.L_x_13870:
[----:B-1----:R-:W1:Y:S01]  /*13550*/  LDC R2, c[0x0][0xc3c] ;  /* 0x00030f00ff027b82 */ /* 0x002e620000000800 */
[----:B------:R-:W-:-:S05]  /*13560*/  VIADD R19, R19, 0x1f ;  /* 0x0000001f13137836 */ /* 0x000fca0000000000 */
[----:B-1----:R-:W-:-:S13]  /*13570*/  ISETP.GE.AND P6, PT, R19, R2, PT ;  /* 0x000000021300720c */ /* 0x002fda0003fc6270 */
[----:B------:R-:W-:Y:S05]  /*13580*/  @P6 BRA `(.L_x_13866) ;  /* 0x0000000400d06947 */ /* 0x000fea0003800000 */
[----:B------:R-:W1:Y:S01]  /*13590*/  S2R R3, SR_TID.X ;  /* 0x0000000000037919 */ /* 0x000e620000002100 */
[----:B------:R-:W-:Y:S01]  /*135a0*/  BSSY B0, `(.L_x_13867) ;  /* 0x0000009000007945 */ /* 0x000fe20003800000 */
[----:B------:R-:W-:Y:S01]  /*135b0*/  IMAD.MOV.U32 R17, RZ, RZ, RZ ;  /* 0x000000ffff117224 */ /* 0x000fe200078e00ff */
[----:B-1----:R-:W-:-:S05]  /*135c0*/  LOP3.LUT R3, R3, 0x1f, RZ, 0xc0, !PT ;  /* 0x0000001f03037812 */ /* 0x002fca00078ec0ff */
[----:B------:R-:W-:-:S05]  /*135d0*/  IMAD.IADD R7, R19, 0x1, R3 ;  /* 0x0000000113077824 */ /* 0x000fca00078e0203 */
[----:B------:R-:W-:-:S13]  /*135e0*/  ISETP.GE.OR P6, PT, R7, R2, !P0 ;  /* 0x000000020700720c */ /* 0x000fda00047c6670 */
[----:B------:R-:W-:Y:S05]  /*135f0*/  @P6 BRA `(.L_x_13868) ;  /* 0x00000000000c6947 */ /* 0x000fea0003800000 */
[----:B------:R-:W1:Y:S02]  /*13600*/  LDC.64 R2, c[0x0][0xc80] ;  /* 0x00032000ff027b82 */ /* 0x000e640000000a00 */
[----:B-1----:R-:W-:-:S05]  /*13610*/  IMAD.WIDE R2, R7, 0x4, R2 ;  /* 0x0000000407027825 */ /* 0x002fca00078e0202 */
[----:B------:R1:W5:Y:S02]  /*13620*/  LDG.E R17, desc[UR50][R2.64] ;  /* 0x0000003202117981 */ /* 0x000364000c1e1900 */
.L_x_13868:
[----:B------:R-:W-:Y:S05]  /*13630*/  BSYNC B0 ;  /* 0x0000000000007941 */ /* 0x000fea0003800000 */
.L_x_13867:
[----:B------:R-:W-:-:S03]  /*13640*/  UMOV UR4, 0xffffffff ;  /* 0xffffffff00047882 */ /* 0x000fc60000000000 */
[----:B------:R-:W-:Y:S05]  /*13650*/  BRA.DIV UR4, `(.L_x_13869) ;  /* 0x00000026047c7947 */ /* 0x000fea000b800000 */
[----:B-----5:R-:W2:Y:S02]  /*13660*/  SHFL.UP PT, R14, R17, 0x1, RZ ;  /* 0x04200000110e7989 */ /* 0x020ea400000e00ff */
[----:B--2---:R-:W-:-:S05]  /*13670*/  SEL R14, R14, RZ, P1 ;  /* 0x000000ff0e0e7207 */ /* 0x004fca0000800000 */
        /* <DEDUP_REMOVED lines=14> */
.L_x_13946:
[----:B------:R-:W-:Y:S02]  /*13760*/  ULDC UR4, c[0x0][0xc38] ;  /* 0x00030e0000047ab9 */ /* 0x000fe40000000800 */
[----:B------:R-:W-:-:S04]  /*13770*/  IMAD.U32 R4, RZ, RZ, UR4 ;  /* 0x00000004ff047e24 */ /* 0x000fc8000f8e00ff */
[----:B--2---:R-:W-:-:S04]  /*13780*/  IMAD R14, R14, R4, RZ ;  /* 0x000000040e0e7224 */ /* 0x004fc800078e02ff */
[----:B------:R-:W-:-:S05]  /*13790*/  IMAD.IADD R5, R14, 0x1, R5 ;  /* 0x000000010e057824 */ /* 0x000fca00078e0205 */
[----:B------:R-:W-:-:S13]  /*137a0*/  ISETP.GT.AND P6, PT, R5, R0, PT ;  /* 0x000000000500720c */ /* 0x000fda0003fc4270 */
[----:B------:R-:W-:Y:S05]  /*137b0*/  @!P6 BRA `(.L_x_13870) ;  /* 0xfffffffc0064e947 */ /* 0x000fea000383ffff */
.L_x_13865:
        /* <DEDUP_REMOVED lines=8> */
.L_x_13950:
[----:B------:R-:W-:Y:S01]  /*13840*/  ISETP.NE.AND P0, PT, R3, RZ, PT ;  /* 0x000000ff0300720c */ /* 0x000fe20003f05270 */
[----:B------:R-:W-:-:S12]  /*13850*/  IMAD.MOV.U32 R14, RZ, RZ, RZ ;  /* 0x000000ffff0e7224 */ /* 0x000fd800078e00ff */
[----:B------:R-:W-:Y:S05]  /*13860*/  @!P0 BRA `(.L_x_13872) ;  /* 0x0000000000108947 */ /* 0x000fea0003800000 */
[----:B------:R-:W-:Y:S01]  /*13870*/  UMOV UR4, 0xffffffff ;  /* 0xffffffff00047882 */ /* 0x000fe20000000000 */
[----:B------:R-:W-:Y:S02]  /*13880*/  VIADD R12, R6, 0xffffffff ;  /* 0xffffffff060c7836 */ /* 0x000fe40000000000 */
[----:B------:R-:W-:Y:S05]  /*13890*/  BRA.DIV UR4, `(.L_x_13873) ;  /* 0x0000002604f07947 */ /* 0x000fea000b800000 */
[----:B------:R4:W0:Y:S02]  /*138a0*/  SHFL.IDX PT, R14, R2, R12, 0x1f ;  /* 0x00001f0c020e7589 */ /* 0x00082400000e0000 */
.L_x_13872:
[----:B-1--4-:R-:W1:Y:S01]  /*138b0*/  LDC.64 R2, c[0x0][0xc90] ;  /* 0x00032400ff027b82 */ /* 0x012e620000000a00 */
[----:B------:R-:W-:-:S04]  /*138c0*/  IMAD.IADD R19, R6, 0x1, R19 ;  /* 0x0000000106137824 */ /* 0x000fc800078e0213 */
[----:B-1----:R-:W-:-:S05]  /*138d0*/  IMAD.WIDE R2, R19, 0x4, R2 ;  /* 0x0000000413027825 */ /* 0x002fca00078e0202 */
[----:B------:R1:W2:Y:S01]  /*138e0*/  LDG.E R7, desc[UR50][R2.64] ;  /* 0x0000003202077981 */ /* 0x0002a2000c1e1900 */
[----:B0-----:R-:W-:Y:S02]  /*138f0*/  IMAD R16, R14, R4, R5 ;  /* 0x000000040e107224 */ /* 0x001fe400078e0205 */
[----:B-1----:R-:W-:Y:S02]  /*13900*/  IMAD.MOV.U32 R2, RZ, RZ, RZ ;  /* 0x000000ffff027224 */ /* 0x002fe400078e00ff */
[----:B--23--:R-:W-:-:S05]  /*13910*/  IMAD R6, R17, R7, RZ ;  /* 0x0000000711067224 */ /* 0x00cfca00078e02ff */
[----:B------:R-:W-:-:S04]  /*13920*/  IABS R8, R6 ;  /* 0x0000000600087213 */ /* 0x000fc80000000000 */
[----:B------:R-:W0:Y:S08]  /*13930*/  I2F.RP R9, R8 ;  /* 0x0000000800097306 */ /* 0x000e300000209400 */
[----:B0-----:R-:W0:Y:S02]  /*13940*/  MUFU.RCP R9, R9 ;  /* 0x0000000900097308 */ /* 0x001e240000001000 */
[----:B0-----:R-:W-:-:S06]  /*13950*/  VIADD R10, R9, 0xffffffe ;  /* 0x0ffffffe090a7836 */ /* 0x001fcc0000000000 */
[----:B------:R-:W0:Y:S02]  /*13960*/  F2I.FTZ.U32.TRUNC.NTZ R3, R10 ;  /* 0x0000000a00037305 */ /* 0x000e24000021f000 */
[----:B0-----:R-:W-:-:S04]  /*13970*/  IMAD.MOV R11, RZ, RZ, -R3 ;  /* 0x000000ffff0b7224 */ /* 0x001fc800078e0a03 */
[----:B------:R-:W-:-:S04]  /*13980*/  IMAD R5, R11, R8, RZ ;  /* 0x000000080b057224 */ /* 0x000fc800078e02ff */
[----:B------:R-:W-:-:S04]  /*13990*/  IMAD.HI.U32 R2, R3, R5, R2 ;  /* 0x0000000503027227 */ /* 0x000fc800078e0002 */
[----:B------:R-:W-:Y:S01]  /*139a0*/  IMAD.IADD R5, R0, 0x1, -R16 ;  /* 0x0000000100057824 */ /* 0x000fe200078e0a10 */
[----:B------:R-:W-:-:S04]  /*139b0*/  IABS R0, R6 ;  /* 0x0000000600007213 */ /* 0x000fc80000000000 */
[----:B------:R-:W-:Y:S01]  /*139c0*/  IABS R3, R5 ;  /* 0x0000000500037213 */ /* 0x000fe20000000000 */
[----:B------:R-:W-:-:S04]  /*139d0*/  IMAD.MOV R0, RZ, RZ, -R0 ;  /* 0x000000ffff007224 */ /* 0x000fc800078e0a00 */
        /* <DEDUP_REMOVED lines=47> */
.L_x_13866:
[----:B------:R-:W-:Y:S01]  /*13cd0*/  UMOV UR4, URZ ;  /* 0x0000003f00047c82 */ /* 0x000fe20008000000 */
[----:B------:R-:W-:Y:S01]  /*13ce0*/  UMOV UR5, URZ ;  /* 0x0000003f00057c82 */ /* 0x000fe20008000000 */
[----:B------:R-:W-:Y:S01]  /*13cf0*/  ULDC UR6, c[0x0][0xc3c] ;  /* 0x00030f0000067ab9 */ /* 0x000fe20000000800 */
[----:B------:R-:W-:Y:S02]  /*13d00*/  IMAD.MOV.U32 R16, RZ, RZ, R0 ;  /* 0x000000ffff107224 */ /* 0x000fe400078e0000 */
[----:B------:R-:W-:Y:S02]  /*13d10*/  IMAD.U32 R17, RZ, RZ, UR4 ;  /* 0x00000004ff117e24 */ /* 0x000fe4000f8e00ff */
[----:B------:R-:W-:Y:S02]  /*13d20*/  IMAD.U32 R18, RZ, RZ, UR5 ;  /* 0x00000005ff127e24 */ /* 0x000fe4000f8e00ff */
[----:B------:R-:W-:-:S07]  /*13d30*/  IMAD.U32 R19, RZ, RZ, UR6 ;  /* 0x00000006ff137e24 */ /* 0x000fce000f8e00ff */
.L_x_13874:
[----:B------:R-:W1:Y:S01]  /*13d40*/  S2R R0, SR_TID.X ;  /* 0x0000000000007919 */ /* 0x000e620000002100 */
[----:B------:R-:W-:Y:S05]  /*13d50*/  WARPSYNC.ALL ;  /* 0x0000000000007948 */ /* 0x000fea0003800000 */
[----:B------:R-:W-:Y:S01]  /*13d60*/  BAR.SYNC.DEFER_BLOCKING 0x4, 0x200 ;  /* 0x0108000000007b1d */ /* 0x000fe20000010000 */
[----:B-1----:R-:W-:-:S04]  /*13d70*/  LOP3.LUT R0, R0, 0x1f, RZ, 0xc0, !PT ;  /* 0x0000001f00007812 */ /* 0x002fc800078ec0ff */
[----:B------:R-:W-:-:S13]  /*13d80*/  ISETP.NE.AND P0, PT, R0, RZ, PT ;  /* 0x000000ff0000720c */ /* 0x000fda0003f05270 */
[----:B------:R-:W1:Y:S01]  /*13d90*/  @!P0 S2R R3, SR_CgaCtaId ;  /* 0x0000000000038919 */ /* 0x000e620000008800 */
[----:B------:R-:W-:-:S04]  /*13da0*/  @!P0 MOV R0, 0x400 ;  /* 0x0000040000008802 */ /* 0x000fc80000000f00 */
[----:B-1----:R-:W-:-:S05]  /*13db0*/  @!P0 LEA R22, R3, R0, 0x18 ;  /* 0x0000000003168211 */ /* 0x002fca00078ec0ff */
[----:B------:R1:W-:Y:S01]  /*13dc0*/  @!P0 STS.128 [R22+0x168d0], R16 ;  /* 0x0168d01016008388 */ /* 0x0003e20000000c00 */
[----:B------:R-:W-:Y:S06]  /*13dd0*/  BAR.ARV 0x5, 0x200 ;  /* 0x0148000000007b1d */ /* 0x000fec0000002000 */
.L_x_13863:
[----:B------:R-:W-:Y:S02]  /*13de0*/  ULDC UR4, c[0x0][0xc3c] ;  /* 0x00030f0000047ab9 */ /* 0x000fe40000000800 */
[----:B---3--:R-:W-:-:S13]  /*13df0*/  ISETP.GE.AND P0, PT, R19, UR4, PT ;  /* 0x0000000413007c0c */ /* 0x008fda000bf06270 */
[----:B------:R-:W-:Y:S05]  /*13e00*/  @!P0 BRA `(.L_x_13875) ;  /* 0xffffffb400b88947 */ /* 0x000fea000383ffff */
[----:B------:R-:W-:Y:S05]  /*13e10*/  BSYNC B8 ;  /* 0x0000000000087941 */ /* 0x000fea0003800000 */
.L_x_13777:
        /* <DEDUP_REMOVED lines=12> */
.L_x_13953:
[----:B------:R-:W-:Y:S05]  /*13ee0*/  BSYNC B0 ;  /* 0x0000000000007941 */ /* 0x000fea0003800000 */
.L_x_13876:
[----:B------:R-:W-:-:S03]  /*13ef0*/  UMOV UR4, 0xffffffff ;  /* 0xffffffff00047882 */ /* 0x000fc60000000000 */
[----:B------:R-:W-:Y:S05]  /*13f00*/  BRA.DIV UR4, `(.L_x_13878) ;  /* 0x00000022048c7947 */ /* 0x000fea000b800000 */
[----:B0-----:R-:W0:Y:S02]  /*13f10*/  S2R R0, SR_TID.X ;  /* 0x0000000000007919 */ /* 0x001e240000002100 */
[----:B0-----:R-:W-:-:S04]  /*13f20*/  SHF.R.U32.HI R0, RZ, 0x5, R0 ;  /* 0x00000005ff007819 */ /* 0x001fc80000011600 */
[----:B------:R-:W-:-:S05]  /*13f30*/  LOP3.LUT R0, R0, 0x3, RZ, 0xc0, !PT ;  /* 0x0000000300007812 */ /* 0x000fca00078ec0ff */
[----:B------:R0:W3:Y:S02]  /*13f40*/  SHFL.IDX PT, R14, R0, RZ, 0x1f ;  /* 0x00001fff000e7589 */ /* 0x0000e400000e0000 */
.L_x_13956:
[----:B---3--:R-:W-:Y:S01]  /*13f50*/  ISETP.NE.AND P0, PT, R14, RZ, PT ;  /* 0x000000ff0e00720c */ /* 0x008fe20003f05270 */
[----:B------:R-:W-:-:S12]  /*13f60*/  BSSY B0, `(.L_x_13879) ;  /* 0x0000024000007945 */ /* 0x000fd80003800000 */
[----:B------:R-:W-:Y:S05]  /*13f70*/  @P0 BRA `(.L_x_13880) ;  /* 0x0000000000880947 */ /* 0x000fea0003800000 */
[----:B------:R-:W-:-:S03]  /*13f80*/  UMOV UR4, 0xffffffff ;  /* 0xffffffff00047882 */ /* 0x000fc60000000000 */
[----:B------:R-:W-:Y:S05]  /*13f90*/  BRA.DIV UR4, `(.L_x_13881) ;  /* 0x00000022049c7947 */ /* 0x000fea000b800000 */
[----:B------:R-:W-:-:S13]  /*13fa0*/  ELECT P6, URZ, PT ;  /* 0x00000000003f782f */ /* 0x000fda00038c0000 */
.L_x_13959:
[----:B------:R-:W-:Y:S05]  /*13fb0*/  @!P6 BRA `(.L_x_13880) ;  /* 0x000000000078e947 */ /* 0x000fea0003800000 */
[----:B------:R-:W-:-:S06]  /*13fc0*/  ULOP3.LUT UR4, UR36, 0x2, URZ, 0xfc, !UPT ;  /* 0x0000000224047892 */ /* 0x000fcc000f8efc3f */
[----:B0-----:R-:W-:-:S05]  /*13fd0*/  IMAD.U32 R0, RZ, RZ, UR4 ;  /* 0x00000004ff007e24 */ /* 0x001fca000f8e00ff */
[----:B------:R-:W-:-:S13]  /*13fe0*/  ISETP.NE.AND P2, PT, R0, 0x3, PT ;  /* 0x000000030000780c */ /* 0x000fda0003f45270 */
[----:B------:R-:W-:Y:S05]  /*13ff0*/  @!P2 BRA `(.L_x_13882) ;  /* 0x000000000004a947 */ /* 0x000fea0003800000 */
[----:B------:R-:W-:Y:S01]  /*14000*/  BPT.TRAP 0x1 ;  /* 0x000000040000795c */ /* 0x000fe20000300000 */
.L_x_13882:
        /* <DEDUP_REMOVED lines=12> */
.L_x_13960:
[----:B------:R-:W3:Y:S02]  /*140d0*/  SYNCS.PHASECHK.TRANS64.TRYWAIT P0, [R3+URZ], R2 ;  /* 0x00000002030075a7 */ /* 0x000ee4000800017f */
[----:B---3--:R-:W-:Y:S05]  /*140e0*/  @!P0 BRA `(.L_x_13884) ;  /* 0x00000020007c8947 */ /* 0x008fea0003800000 */
.L_x_13961:
[----:B------:R-:W-:Y:S05]  /*140f0*/  @!P2 BRA `(.L_x_13885) ;  /* 0x000000000004a947 */ /* 0x000fea0003800000 */
[----:B------:R-:W-:Y:S01]  /*14100*/  BPT.TRAP 0x1 ;  /* 0x000000040000795c */ /* 0x000fe20000300000 */
.L_x_13885:
[----:B------:R-:W-:-:S04]  /*14110*/  VIADD R0, R9, 0x16860 ;  /* 0x0001686009007836 */ /* 0x000fc80000000000 */
[----:B------:R-:W-:-:S04]  /*14120*/  IMAD R23, R23, 0x8, R0 ;  /* 0x0000000817177824 */ /* 0x000fc800078e0200 */
[----:B------:R-:W4:Y:S02]  /*14130*/  SYNCS.PHASECHK.TRANS64.TRYWAIT P0, [R23+URZ], R4 ;  /* 0x00000004170075a7 */ /* 0x000f24000800017f */
[----:B----4-:R-:W-:Y:S05]  /*14140*/  @!P0 BRA `(.L_x_13886) ;  /* 0x0000002000788947 */ /* 0x010fea0003800000 */
.L_x_13962:
[----:B------:R-:W-:-:S07]  /*14150*/  IMAD R7, R7, 0x8, R0 ;  /* 0x0000000807077824 */ /* 0x000fce00078e0200 */
.L_x_13887:
[----:B------:R0:W0:Y:S02]  /*14160*/  SYNCS.PHASECHK.TRANS64.TRYWAIT P0, [R7+URZ], R2 ;  /* 0x00000002070075a7 */ /* 0x000024000800017f */
[----:B0-----:R-:W-:Y:S05]  /*14170*/  @!P0 NANOSLEEP.SYNCS 0x989680 ;  /* 0x009896800000895d */ /* 0x001fea0003900000 */
[----:B------:R-:W0:Y:S02]  /*14180*/  @!P0 SYNCS.PHASECHK.TRANS64 P0, [R7+URZ], R2 ;  /* 0x00000002070085a7 */ /* 0x000e24000800007f */
[----:B0-----:R-:W-:Y:S05]  /*14190*/  @!P0 BRA `(.L_x_13887) ;  /* 0xfffffffc00f08947 */ /* 0x001fea000383ffff */
.L_x_13880:
[----:B------:R-:W-:Y:S05]  /*141a0*/  BSYNC B0 ;  /* 0x0000000000007941 */ /* 0x000fea0003800000 */
.L_x_13879:
[----:B------:R-:W-:Y:S05]  /*141b0*/  EXIT ;  /* 0x000000000000794d */ /* 0x000fea0003800000 */
.L_x_13691:
[----:B0-----:R-:W-:-:S04]  /*141c0*/  IMAD.U32 R3, RZ, RZ, UR45 ;  /* 0x0000002dff037e24 */ /* 0x001fc8000f8e00ff */
[----:B------:R0:W1:Y:S03]  /*141d0*/  SYNCS.PHASECHK.TRANS64.TRYWAIT P1, [R3+URZ+0x16800], R0 ;  /* 0x01680000030075a7 */ /* 0x000066000802017f */
[----:B-1----:R-:W-:Y:S05]  /*141e0*/  @!P1 NANOSLEEP.SYNCS 0x989680 ;  /* 0x009896800000995d */ /* 0x002fea0003900000 */
[----:B------:R-:W1:Y:S02]  /*141f0*/  @!P1 SYNCS.PHASECHK.TRANS64 P1, [R3+URZ+0x16800], R0 ;  /* 0x01680000030095a7 */ /* 0x000e64000802007f */
[----:B-1----:R-:W-:Y:S05]  /*14200*/  @!P1 BRA `(.L_x_13691) ;  /* 0xfffffffc00ec9947 */ /* 0x002fea000383ffff */
[----:B------:R-:W-:Y:S05]  /*14210*/  BRA `(.L_x_13888) ;  /* 0xfffffed800287947 */ /* 0x000fea000383ffff */
.L_x_13695:
[----:B-1----:R1:W2:Y:S02]  /*14220*/  SYNCS.PHASECHK.TRANS64.TRYWAIT P2, [R5+URZ+0x16830], R0 ;  /* 0x01683000050075a7 */ /* 0x0022a4000804017f */
[----:B--2---:R-:W-:Y:S05]  /*14230*/  @!P2 NANOSLEEP.SYNCS 0x989680 ;  /* 0x009896800000a95d */ /* 0x004fea0003900000 */
[----:B------:R-:W2:Y:S02]  /*14240*/  @!P2 SYNCS.PHASECHK.TRANS64 P2, [R5+URZ+0x16830], R0 ;  /* 0x016830000500a5a7 */ /* 0x000ea4000804007f */
[----:B--2---:R-:W-:Y:S05]  /*14250*/  @!P2 BRA `(.L_x_13695) ;  /* 0xfffffffc00f0a947 */ /* 0x004fea000383ffff */
[----:B------:R-:W-:Y:S05]  /*14260*/  BRA `(.L_x_13694) ;  /* 0xfffffed8004c7947 */ /* 0x000fea000383ffff */
.L_x_13711:
[----:B-1----:R-:W-:-:S04]  /*14270*/  IMAD.U32 R7, RZ, RZ, UR6 ;  /* 0x00000006ff077e24 */ /* 0x002fc8000f8e00ff */
[----:B------:R1:W2:Y:S03]  /*14280*/  SYNCS.PHASECHK.TRANS64.TRYWAIT P2, [R7+URZ+0x16830], R0 ;  /* 0x01683000070075a7 */ /* 0x0002a6000804017f */
[----:B--2---:R-:W-:Y:S05]  /*14290*/  @!P2 NANOSLEEP.SYNCS 0x989680 ;  /* 0x009896800000a95d */ /* 0x004fea0003900000 */
[----:B------:R-:W2:Y:S02]  /*142a0*/  @!P2 SYNCS.PHASECHK.TRANS64 P2, [R7+URZ+0x16830], R0 ;  /* 0x016830000700a5a7 */ /* 0x000ea4000804007f */
[----:B--2---:R-:W-:Y:S05]  /*142b0*/  @!P2 BRA `(.L_x_13711) ;  /* 0xfffffffc00eca947 */ /* 0x004fea000383ffff */
[----:B------:R-:W-:Y:S05]  /*142c0*/  BRA `(.L_x_13708) ;  /* 0xffffff0800b87947 */ /* 0x000fea000383ffff */
.L_x_13715:
[----:B-1----:R-:W-:-:S04]  /*142d0*/  IMAD.U32 R7, RZ, RZ, UR6 ;  /* 0x00000006ff077e24 */ /* 0x002fc8000f8e00ff */
[----:B------:R1:W2:Y:S03]  /*142e0*/  SYNCS.PHASECHK.TRANS64.TRYWAIT P2, [R7+URZ+0x16850], R0 ;  /* 0x01685000070075a7 */ /* 0x0002a6000804017f */
[----:B--2---:R-:W-:Y:S05]  /*142f0*/  @!P2 NANOSLEEP.SYNCS 0x989680 ;  /* 0x009896800000a95d */ /* 0x004fea0003900000 */
[----:B------:R-:W2:Y:S02]  /*14300*/  @!P2 SYNCS.PHASECHK.TRANS64 P2, [R7+URZ+0x16850], R0 ;  /* 0x016850000700a5a7 */ /* 0x000ea4000804007f */
[----:B--2---:R-:W-:Y:S05]  /*14310*/  @!P2 BRA `(.L_x_13715) ;  /* 0xfffffffc00eca947 */ /* 0x004fea000383ffff */
[----:B------:R-:W-:Y:S05]  /*14320*/  BRA `(.L_x_13712) ;  /* 0xffffff0c00287947 */ /* 0x000fea000383ffff */
.L_x_13732:
[----:B-1----:R-:W-:-:S04]  /*14330*/  IMAD.U32 R3, RZ, RZ, UR6 ;  /* 0x00000006ff037e24 */ /* 0x002fc8000f8e00ff */
[----:B------:R1:W2:Y:S03]  /*14340*/  SYNCS.PHASECHK.TRANS64.TRYWAIT P2, [R3+URZ+0x16830], R0 ;  /* 0x01683000030075a7 */ /* 0x0002a6000804017f */
[----:B--2---:R-:W-:Y:S05]  /*14350*/  @!P2 NANOSLEEP.SYNCS 0x989680 ;  /* 0x009896800000a95d */ /* 0x004fea0003900000 */
[----:B------:R-:W2:Y:S02]  /*14360*/  @!P2 SYNCS.PHASECHK.TRANS64 P2, [R3+URZ+0x16830], R0 ;  /* 0x016830000300a5a7 */ /* 0x000ea4000804007f */
[----:B--2---:R-:W-:Y:S05]  /*14370*/  @!P2 BRA `(.L_x_13732) ;  /* 0xfffffffc00eca947 */ /* 0x004fea000383ffff */
[----:B------:R-:W-:Y:S05]  /*14380*/  BRA `(.L_x_13729) ;  /* 0xffffff3800987947 */ /* 0x000fea000383ffff */
.L_x_13736:
[----:B-1----:R-:W-:-:S04]  /*14390*/  IMAD.U32 R3, RZ, RZ, UR6 ;  /* 0x00000006ff037e24 */ /* 0x002fc8000f8e00ff */
[----:B------:R1:W2:Y:S03]  /*143a0*/  SYNCS.PHASECHK.TRANS64.TRYWAIT P2, [R3+URZ+0x16850], R0 ;  /* 0x01685000030075a7 */ /* 0x0002a6000804017f */
[----:B--2---:R-:W-:Y:S05]  /*143b0*/  @!P2 NANOSLEEP.SYNCS 0x989680 ;  /* 0x009896800000a95d */ /* 0x004fea0003900000 */
[----:B------:R-:W2:Y:S02]  /*143c0*/  @!P2 SYNCS.PHASECHK.TRANS64 P2, [R3+URZ+0x16850], R0 ;  /* 0x016850000300a5a7 */ /* 0x000ea4000804007f */
[----:B--2---:R-:W-:Y:S05]  /*143d0*/  @!P2 BRA `(.L_x_13736) ;  /* 0xfffffffc00eca947 */ /* 0x004fea000383ffff */
[----:B------:R-:W-:Y:S05]  /*143e0*/  BRA `(.L_x_13733) ;  /* 0xffffff3c00087947 */ /* 0x000fea000383ffff */
.L_x_13742:
[----:B-1----:R-:W-:-:S04]  /*143f0*/  IMAD.U32 R3, RZ, RZ, UR6 ;  /* 0x00000006ff037e24 */ /* 0x002fc8000f8e00ff */
[----:B------:R1:W2:Y:S03]  /*14400*/  SYNCS.PHASECHK.TRANS64.TRYWAIT P2, [R3+URZ+0x16830], R0 ;  /* 0x01683000030075a7 */ /* 0x0002a6000804017f */
[----:B--2---:R-:W-:Y:S05]  /*14410*/  @!P2 NANOSLEEP.SYNCS 0x989680 ;  /* 0x009896800000a95d */ /* 0x004fea0003900000 */
[----:B------:R-:W2:Y:S02]  /*14420*/  @!P2 SYNCS.PHASECHK.TRANS64 P2, [R3+URZ+0x16830], R0 ;  /* 0x016830000300a5a7 */ /* 0x000ea4000804007f */
[----:B--2---:R-:W-:Y:S05]  /*14430*/  @!P2 BRA `(.L_x_13742) ;  /* 0xfffffffc00eca947 */ /* 0x004fea000383ffff */
[----:B------:R-:W-:Y:S05]  /*14440*/  BRA `(.L_x_13739) ;  /* 0xffffff5400a87947 */ /* 0x000fea000383ffff */
.L_x_13746:
[----:B-1----:R-:W-:-:S04]  /*14450*/  IMAD.U32 R3, RZ, RZ, UR6 ;  /* 0x00000006ff037e24 */ /* 0x002fc8000f8e00ff */
[----:B------:R1:W2:Y:S03]  /*14460*/  SYNCS.PHASECHK.TRANS64.TRYWAIT P2, [R3+URZ+0x16850], R0 ;  /* 0x01685000030075a7 */ /* 0x0002a6000804017f */
[----:B--2---:R-:W-:Y:S05]  /*14470*/  @!P2 NANOSLEEP.SYNCS 0x989680 ;  /* 0x009896800000a95d */ /* 0x004fea0003900000 */
[----:B------:R-:W2:Y:S02]  /*14480*/  @!P2 SYNCS.PHASECHK.TRANS64 P2, [R3+URZ+0x16850], R0 ;  /* 0x016850000300a5a7 */ /* 0x000ea4000804007f */
[----:B--2---:R-:W-:Y:S05]  /*14490*/  @!P2 BRA `(.L_x_13746) ;  /* 0xfffffffc00eca947 */ /* 0x004fea000383ffff */
[----:B------:R-:W-:Y:S05]  /*144a0*/  BRA `(.L_x_13743) ;  /* 0xffffff5800187947 */ /* 0x000fea000383ffff */
.L_x_13759:
[----:B-1----:R-:W-:-:S04]  /*144b0*/  IMAD.U32 R7, RZ, RZ, UR5 ;  /* 0x00000005ff077e24 */ /* 0x002fc8000f8e00ff */
[----:B------:R1:W2:Y:S03]  /*144c0*/  SYNCS.PHASECHK.TRANS64.TRYWAIT P0, [R7+URZ+0x16850], R4 ;  /* 0x01685004070075a7 */ /* 0x0002a6000800017f */
[----:B--2---:R-:W-:Y:S05]  /*144d0*/  @!P0 NANOSLEEP.SYNCS 0x989680 ;  /* 0x009896800000895d */ /* 0x004fea0003900000 */
[----:B------:R-:W2:Y:S02]  /*144e0*/  @!P0 SYNCS.PHASECHK.TRANS64 P0, [R7+URZ+0x16850], R4 ;  /* 0x01685004070085a7 */ /* 0x000ea4000800007f */
[----:B--2---:R-:W-:Y:S05]  /*144f0*/  @!P0 BRA `(.L_x_13759) ;  /* 0xfffffffc00ec8947 */ /* 0x004fea000383ffff */
[----:B------:R-:W-:Y:S05]  /*14500*/  BRA `(.L_x_13758) ;  /* 0xffffff8000a87947 */ /* 0x000fea000383ffff */
.L_x_13797:
        /* <DEDUP_REMOVED lines=11> */
.L_x_13890:
[----:B------:R-:W-:Y:S05]  /*145c0*/  BSYNC B0 ;  /* 0x0000000000007941 */ /* 0x000fea0003800000 */
.L_x_13889:
[----:B------:R-:W-:Y:S05]  /*145d0*/  BRA `(.L_x_13891) ;  /* 0xffffffbc005c7947 */ /* 0x000fea000383ffff */
.L_x_13799:
[----:B------:R-:W-:Y:S01]  /*145e0*/  BSSY B0, `(.L_x_13892) ;  /* 0x0000006000007945 */ /* 0x000fe20003800000 */
[----:B------:R-:W-:-:S07]  /*145f0*/  IMAD.MOV.U32 R15, RZ, RZ, -0x1 ;  /* 0xffffffffff0f7424 */ /* 0x000fce00078e00ff */
[----:B01----:R-:W-:Y:S05]  /*14600*/  WARPSYNC.COLLECTIVE R15, `(.L_x_13893) ;  /* 0x000000000f0c7348 */ /* 0x003fea0003c00000 */
[----:B------:R-:W-:Y:S02]  /*14610*/  ELECT P6, UR62, PT ;  /* 0x00000000003e782f */ /* 0x000fe400038c0000 */
[----:B------:R-:W-:Y:S01]  /*14620*/  MOV R14, UR62 ;  /* 0x0000003e000e7c02 */ /* 0x000fe20008000f00 */
[----:B01----:R-:W-:Y:S10]  /*14630*/  ENDCOLLECTIVE ;  /* 0x000000000000791b */ /* 0x003ff40003800000 */
.L_x_13893:
[----:B------:R-:W-:Y:S05]  /*14640*/  BSYNC B0 ;  /* 0x0000000000007941 */ /* 0x000fea0003800000 */
.L_x_13892:
[----:B------:R-:W-:Y:S05]  /*14650*/  BRA `(.L_x_13894) ;  /* 0xffffffbc00647947 */ /* 0x000fea000383ffff */
.L_x_13801:
[----:B0-----:R0:W2:Y:S02]  /*14660*/  SYNCS.PHASECHK.TRANS64.TRYWAIT P0, [R3+URZ+0x16840], R0 ;  /* 0x01684000030075a7 */ /* 0x0010a4000800017f */
[----:B--2---:R-:W-:Y:S05]  /*14670*/  @!P0 NANOSLEEP.SYNCS 0x989680 ;  /* 0x009896800000895d */ /* 0x004fea0003900000 */
[----:B------:R-:W2:Y:S02]  /*14680*/  @!P0 SYNCS.PHASECHK.TRANS64 P0, [R3+URZ+0x16840], R0 ;  /* 0x01684000030085a7 */ /* 0x000ea4000800007f */
[----:B--2---:R-:W-:Y:S05]  /*14690*/  @!P0 BRA `(.L_x_13801) ;  /* 0xfffffffc00f08947 */ /* 0x004fea000383ffff */
[----:B------:R-:W-:Y:S05]  /*146a0*/  BRA `(.L_x_13895) ;  /* 0xffffffbc00c07947 */ /* 0x000fea000383ffff */
.L_x_13805:
[----:B------:R-:W2:Y:S01]  /*146b0*/  LDL.LU R11, [R1+0x10] ;  /* 0x00001000010b7983 */ /* 0x000ea20000300800 */
[----:B------:R-:W-:Y:S02]  /*146c0*/  IMAD.MOV.U32 R3, RZ, RZ, R12 ;  /* 0x000000ffff037224 */ /* 0x000fe400078e000c */
[----:B------:R-:W-:Y:S02]  /*146d0*/  IMAD.MOV.U32 R13, RZ, RZ, R4 ;  /* 0x000000ffff0d7224 */ /* 0x000fe400078e0004 */
[----:B------:R-:W-:Y:S02]  /*146e0*/  IMAD.MOV.U32 R12, RZ, RZ, RZ ;  /* 0x000000ffff0c7224 */ /* 0x000fe400078e00ff */
[----:B------:R-:W-:Y:S02]  /*146f0*/  IMAD.MOV.U32 R15, RZ, RZ, -0x1 ;  /* 0xffffffffff0f7424 */ /* 0x000fe400078e00ff */
[----:B------:R-:W-:Y:S02]  /*14700*/  IMAD.IADD R3, R21, 0x1, R3 ;  /* 0x0000000115037824 */ /* 0x000fe400078e0203 */
[----:B--2---:R-:W-:-:S02]  /*14710*/  IMAD R6, R11, R9, RZ ;  /* 0x000000090b067224 */ /* 0x004fc400078e02ff */
[----:B------:R-:W-:-:S03]  /*14720*/  IMAD.MOV.U32 R11, RZ, RZ, 0x181f ;  /* 0x0000181fff0b7424 */ /* 0x000fc600078e00ff */
[----:B------:R-:W-:-:S13]  /*14730*/  ISETP.GE.AND P1, PT, R3, R6, PT ;  /* 0x000000060300720c */ /* 0x000fda0003f26270 */
[----:B-----5:R-:W-:Y:S05]  /*14740*/  WARPSYNC.COLLECTIVE R15, `(.L_x_13896) ;  /* 0x000000000f087348 */ /* 0x020fea0003c00000 */
[----:B------:R0:W1:Y:S02]  /*14750*/  SHFL.IDX P6, R14, R13, R12, R11 ;  /* 0x0000000c0d0e7389 */ /* 0x00006400000c000b */
[----:B01---5:R-:W-:Y:S01]  /*14760*/  ENDCOLLECTIVE ;  /* 0x000000000000791b */ /* 0x023fe20003800000 */
.L_x_13896:
[----:B------:R-:W-:Y:S02]  /*14770*/  IMAD.MOV.U32 R13, RZ, RZ, R0 ;  /* 0x000000ffff0d7224 */ /* 0x000fe400078e0000 */
[----:B------:R-:W-:-:S07]  /*14780*/  IMAD.MOV.U32 R7, RZ, RZ, R14 ;  /* 0x000000ffff077224 */ /* 0x000fce00078e000e */
[----:B------:R-:W-:Y:S05]  /*14790*/  WARPSYNC.COLLECTIVE R15, `(.L_x_13897) ;  /* 0x000000000f087348 */ /* 0x000fea0003c00000 */
[----:B------:R0:W1:Y:S02]  /*147a0*/  SHFL.IDX P6, R14, R13, R12, R11 ;  /* 0x0000000c0d0e7389 */ /* 0x00006400000c000b */
[----:B01----:R-:W-:Y:S01]  /*147b0*/  ENDCOLLECTIVE ;  /* 0x000000000000791b */ /* 0x003fe20003800000 */
.L_x_13897:
[----:B------:R-:W-:Y:S02]  /*147c0*/  IMAD.MOV.U32 R13, RZ, RZ, R4 ;  /* 0x000000ffff0d7224 */ /* 0x000fe400078e0004 */
[----:B------:R-:W-:Y:S02]  /*147d0*/  IMAD.MOV.U32 R12, RZ, RZ, 0x1 ;  /* 0x00000001ff0c7424 */ /* 0x000fe400078e00ff */
[----:B------:R-:W-:-:S07]  /*147e0*/  IMAD.MOV.U32 R8, RZ, RZ, R14 ;  /* 0x000000ffff087224 */ /* 0x000fce00078e000e */
[----:B------:R-:W-:Y:S05]  /*147f0*/  WARPSYNC.COLLECTIVE R15, `(.L_x_13898) ;  /* 0x000000000f087348 */ /* 0x000fea0003c00000 */
[----:B------:R0:W1:Y:S02]  /*14800*/  SHFL.IDX P6, R14, R13, R12, R11 ;  /* 0x0000000c0d0e7389 */ /* 0x00006400000c000b */
[----:B01----:R-:W-:Y:S01]  /*14810*/  ENDCOLLECTIVE ;  /* 0x000000000000791b */ /* 0x003fe20003800000 */
.L_x_13898:
        /* <DEDUP_REMOVED lines=14> */
.L_x_13899:
[----:B------:R-:W-:Y:S02]  /*14900*/  IMAD.MOV.U32 R13, RZ, RZ, R4 ;  /* 0x000000ffff0d7224 */ /* 0x000fe400078e0004 */
[----:B------:R-:W-:Y:S02]  /*14910*/  IMAD.MOV.U32 R12, RZ, RZ, 0x2 ;  /* 0x00000002ff0c7424 */ /* 0x000fe400078e00ff */
[----:B------:R-:W-:-:S07]  /*14920*/  IMAD.MOV.U32 R8, RZ, RZ, R14 ;  /* 0x000000ffff087224 */ /* 0x000fce00078e000e */
[----:B------:R-:W-:Y:S05]  /*14930*/  WARPSYNC.COLLECTIVE R15, `(.L_x_13900) ;  /* 0x000000000f087348 */ /* 0x000fea0003c00000 */
[----:B------:R0:W1:Y:S02]  /*14940*/  SHFL.IDX P6, R14, R13, R12, R11 ;  /* 0x0000000c0d0e7389 */ /* 0x00006400000c000b */
[----:B01----:R-:W-:Y:S01]  /*14950*/  ENDCOLLECTIVE ;  /* 0x000000000000791b */ /* 0x003fe20003800000 */
.L_x_13900:
        /* <DEDUP_REMOVED lines=14> */
.L_x_13901:
[----:B------:R-:W-:Y:S02]  /*14a40*/  IMAD.MOV.U32 R13, RZ, RZ, R4 ;  /* 0x000000ffff0d7224 */ /* 0x000fe400078e0004 */
[----:B------:R-:W-:Y:S02]  /*14a50*/  IMAD.MOV.U32 R12, RZ, RZ, 0x3 ;  /* 0x00000003ff0c7424 */ /* 0x000fe400078e00ff */
[----:B------:R-:W-:-:S07]  /*14a60*/  IMAD.MOV.U32 R8, RZ, RZ, R14 ;  /* 0x000000ffff087224 */ /* 0x000fce00078e000e */
[----:B------:R-:W-:Y:S05]  /*14a70*/  WARPSYNC.COLLECTIVE R15, `(.L_x_13902) ;  /* 0x000000000f087348 */ /* 0x000fea0003c00000 */
[----:B------:R0:W1:Y:S02]  /*14a80*/  SHFL.IDX P6, R14, R13, R12, R11 ;  /* 0x0000000c0d0e7389 */ /* 0x00006400000c000b */
[----:B01----:R-:W-:Y:S01]  /*14a90*/  ENDCOLLECTIVE ;  /* 0x000000000000791b */ /* 0x003fe20003800000 */
.L_x_13902:
        /* <DEDUP_REMOVED lines=14> */
.L_x_13903:
[----:B------:R-:W-:Y:S02]  /*14b80*/  IMAD.MOV.U32 R13, RZ, RZ, R4 ;  /* 0x000000ffff0d7224 */ /* 0x000fe400078e0004 */
[----:B------:R-:W-:Y:S02]  /*14b90*/  IMAD.MOV.U32 R12, RZ, RZ, 0x4 ;  /* 0x00000004ff0c7424 */ /* 0x000fe400078e00ff */
[----:B------:R-:W-:-:S07]  /*14ba0*/  IMAD.MOV.U32 R8, RZ, RZ, R14 ;  /* 0x000000ffff087224 */ /* 0x000fce00078e000e */
[----:B------:R-:W-:Y:S05]  /*14bb0*/  WARPSYNC.COLLECTIVE R15, `(.L_x_13904) ;  /* 0x000000000f087348 */ /* 0x000fea0003c00000 */
[----:B------:R0:W1:Y:S02]  /*14bc0*/  SHFL.IDX P6, R14, R13, R12, R11 ;  /* 0x0000000c0d0e7389 */ /* 0x00006400000c000b */
[----:B01----:R-:W-:Y:S01]  /*14bd0*/  ENDCOLLECTIVE ;  /* 0x000000000000791b */ /* 0x003fe20003800000 */
.L_x_13904:
        /* <DEDUP_REMOVED lines=14> */
.L_x_13905:
[----:B------:R-:W-:Y:S02]  /*14cc0*/  IMAD.MOV.U32 R13, RZ, RZ, R4 ;  /* 0x000000ffff0d7224 */ /* 0x000fe400078e0004 */
[----:B------:R-:W-:Y:S02]  /*14cd0*/  IMAD.MOV.U32 R12, RZ, RZ, 0x5 ;  /* 0x00000005ff0c7424 */ /* 0x000fe400078e00ff */
[----:B------:R-:W-:-:S07]  /*14ce0*/  IMAD.MOV.U32 R8, RZ, RZ, R14 ;  /* 0x000000ffff087224 */ /* 0x000fce00078e000e */
[----:B------:R-:W-:Y:S05]  /*14cf0*/  WARPSYNC.COLLECTIVE R15, `(.L_x_13906) ;  /* 0x000000000f087348 */ /* 0x000fea0003c00000 */
[----:B------:R0:W1:Y:S02]  /*14d00*/  SHFL.IDX P6, R14, R13, R12, R11 ;  /* 0x0000000c0d0e7389 */ /* 0x00006400000c000b */
[----:B01----:R-:W-:Y:S01]  /*14d10*/  ENDCOLLECTIVE ;  /* 0x000000000000791b */ /* 0x003fe20003800000 */
.L_x_13906:
        /* <DEDUP_REMOVED lines=14> */
.L_x_13907:
[----:B------:R-:W-:Y:S02]  /*14e00*/  IMAD.MOV.U32 R13, RZ, RZ, R4 ;  /* 0x000000ffff0d7224 */ /* 0x000fe400078e0004 */
[----:B------:R-:W-:Y:S02]  /*14e10*/  IMAD.MOV.U32 R12, RZ, RZ, 0x6 ;  /* 0x00000006ff0c7424 */ /* 0x000fe400078e00ff */
[----:B------:R-:W-:-:S07]  /*14e20*/  IMAD.MOV.U32 R8, RZ, RZ, R14 ;  /* 0x000000ffff087224 */ /* 0x000fce00078e000e */
[----:B------:R-:W-:Y:S05]  /*14e30*/  WARPSYNC.COLLECTIVE R15, `(.L_x_13908) ;  /* 0x000000000f087348 */ /* 0x000fea0003c00000 */
[----:B------:R0:W1:Y:S02]  /*14e40*/  SHFL.IDX P6, R14, R13, R12, R11 ;  /* 0x0000000c0d0e7389 */ /* 0x00006400000c000b */
[----:B01----:R-:W-:Y:S01]  /*14e50*/  ENDCOLLECTIVE ;  /* 0x000000000000791b */ /* 0x003fe20003800000 */
.L_x_13908:
        /* <DEDUP_REMOVED lines=14> */
.L_x_13909:
[----:B------:R-:W-:Y:S02]  /*14f40*/  IMAD.MOV.U32 R13, RZ, RZ, R4 ;  /* 0x000000ffff0d7224 */ /* 0x000fe400078e0004 */
[----:B------:R-:W-:Y:S02]  /*14f50*/  IMAD.MOV.U32 R12, RZ, RZ, 0x7 ;  /* 0x00000007ff0c7424 */ /* 0x000fe400078e00ff */
[----:B------:R-:W-:-:S07]  /*14f60*/  IMAD.MOV.U32 R8, RZ, RZ, R14 ;  /* 0x000000ffff087224 */ /* 0x000fce00078e000e */
[----:B------:R-:W-:Y:S05]  /*14f70*/  WARPSYNC.COLLECTIVE R15, `(.L_x_13910) ;  /* 0x000000000f087348 */ /* 0x000fea0003c00000 */
[----:B------:R0:W1:Y:S02]  /*14f80*/  SHFL.IDX P6, R14, R13, R12, R11 ;  /* 0x0000000c0d0e7389 */ /* 0x00006400000c000b */
[----:B01----:R-:W-:Y:S01]  /*14f90*/  ENDCOLLECTIVE ;  /* 0x000000000000791b */ /* 0x003fe20003800000 */
.L_x_13910:
        /* <DEDUP_REMOVED lines=8> */
[----:B------:R0:W-:Y:S04]  /*15020*/  @!P1 LDGSTS.E.BYPASS.LTC128B.128 [R10+0xb400], desc[UR50][R8.64], !P0 ;  /* 0x0b400000080a9fae */ /* 0x0001e8000c101d72 */
[----:B------:R-:W-:Y:S01]  /*15030*/  ISETP.GE.AND P1, PT, R7, R6, PT ;  /* 0x000000060700720c */ /* 0x000fe20003f26270 */
[----:B------:R-:W-:-:S02]  /*15040*/  VIADD R7, R3, 0x80 ;  /* 0x0000008003077836 */ /* 0x000fc40000000000 */
[----:B------:R-:W-:-:S10]  /*15050*/  IMAD.MOV.U32 R4, RZ, RZ, R14 ;  /* 0x000000ffff047224 */ /* 0x000fd400078e000e */
[----:B0-----:R-:W-:Y:S05]  /*15060*/  WARPSYNC.COLLECTIVE R15, `(.L_x_13911) ;  /* 0x000000000f087348 */ /* 0x001fea0003c00000 */
[----:B------:R1:W2:Y:S02]  /*15070*/  SHFL.IDX P6, R14, R13, R12, R11 ;  /* 0x0000000c0d0e7389 */ /* 0x0002a400000c000b */
[----:B012---:R-:W-:Y:S01]  /*15080*/  ENDCOLLECTIVE ;  /* 0x000000000000791b */ /* 0x007fe20003800000 */
.L_x_13911:
[----:B------:R-:W-:Y:S01]  /*15090*/  ISETP.GE.AND P2, PT, R7, R6, PT ;  /* 0x000000060700720c */ /* 0x000fe20003f46270 */
[----:B------:R-:W-:Y:S02]  /*150a0*/  IMAD.MOV.U32 R13, RZ, RZ, R2 ;  /* 0x000000ffff0d7224 */ /* 0x000fe400078e0002 */
[----:B------:R-:W-:Y:S02]  /*150b0*/  IMAD.MOV.U32 R12, RZ, RZ, RZ ;  /* 0x000000ffff0c7224 */ /* 0x000fe400078e00ff */
[----:B------:R-:W-:-:S08]  /*150c0*/  IMAD.MOV.U32 R8, RZ, RZ, R14 ;  /* 0x000000ffff087224 */ /* 0x000fd000078e000e */
[----:B------:R-:W-:Y:S05]  /*150d0*/  WARPSYNC.COLLECTIVE R15, `(.L_x_13912) ;  /* 0x000000000f087348 */ /* 0x000fea0003c00000 */
[----:B------:R0:W1:Y:S02]  /*150e0*/  SHFL.IDX P6, R14, R13, R12, R11 ;  /* 0x0000000c0d0e7389 */ /* 0x00006400000c000b */
[----:B01----:R-:W-:Y:S01]  /*150f0*/  ENDCOLLECTIVE ;  /* 0x000000000000791b */ /* 0x003fe20003800000 */
.L_x_13912:
        /* <DEDUP_REMOVED lines=12> */
.L_x_13913:
[----:B------:R-:W-:Y:S02]  /*151c0*/  IMAD.MOV.U32 R13, RZ, RZ, R2 ;  /* 0x000000ffff0d7224 */ /* 0x000fe400078e0002 */
[----:B------:R-:W-:Y:S02]  /*151d0*/  IMAD.MOV.U32 R12, RZ, RZ, 0x1 ;  /* 0x00000001ff0c7424 */ /* 0x000fe400078e00ff */
[----:B------:R-:W-:-:S07]  /*151e0*/  IMAD.MOV.U32 R7, RZ, RZ, R14 ;  /* 0x000000ffff077224 */ /* 0x000fce00078e000e */
[----:B------:R-:W-:Y:S05]  /*151f0*/  WARPSYNC.COLLECTIVE R15, `(.L_x_13914) ;  /* 0x000000000f087348 */ /* 0x000fea0003c00000 */
[----:B------:R0:W1:Y:S02]  /*15200*/  SHFL.IDX P6, R14, R13, R12, R11 ;  /* 0x0000000c0d0e7389 */ /* 0x00006400000c000b */
[----:B01----:R-:W-:Y:S01]  /*15210*/  ENDCOLLECTIVE ;  /* 0x000000000000791b */ /* 0x003fe20003800000 */
.L_x_13914:
[----:B------:R-:W-:Y:S01]  /*15220*/  @!P2 LEA R8, P1, R20, R7, 0x1 ;  /* 0x000000071408a211 */ /* 0x000fe200078208ff */
[----:B------:R-:W-:-:S04]  /*15230*/  VIADD R7, R3, 0x90 ;  /* 0x0000009003077836 */ /* 0x000fc80000000000 */
        /* <DEDUP_REMOVED lines=11> */
.L_x_13915:
[----:B------:R-:W-:Y:S02]  /*152f0*/  IMAD.MOV.U32 R13, RZ, RZ, R2 ;  /* 0x000000ffff0d7224 */ /* 0x000fe400078e0002 */
[----:B------:R-:W-:Y:S01]  /*15300*/  IMAD.MOV.U32 R12, RZ, RZ, 0x2 ;  /* 0x00000002ff0c7424 */ /* 0x000fe200078e00ff */
[----:B------:R-:W-:-:S05]  /*15310*/  @!P1 LEA R14, P2, R20, R14, 0x1 ;  /* 0x0000000e140e9211 */ /* 0x000fca00078408ff */
[----:B------:R-:W-:-:S08]  /*15320*/  @!P1 IMAD.MOV.U32 R8, RZ, RZ, R14 ;  /* 0x000000ffff089224 */ /* 0x000fd000078e000e */
[----:B------:R-:W-:Y:S05]  /*15330*/  WARPSYNC.COLLECTIVE R15, `(.L_x_13916) ;  /* 0x000000000f087348 */ /* 0x000fea0003c00000 */
[----:B------:R0:W1:Y:S02]  /*15340*/  SHFL.IDX P6, R14, R13, R12, R11 ;  /* 0x0000000c0d0e7389 */ /* 0x00006400000c000b */
[----:B01----:R-:W-:Y:S01]  /*15350*/  ENDCOLLECTIVE ;  /* 0x000000000000791b */ /* 0x003fe20003800000 */
.L_x_13916:
[----:B------:R-:W-:-:S04]  /*15360*/  @!P1 IMAD.X R7, RZ, RZ, R0, P2 ;  /* 0x000000ffff079224 */ /* 0x000fc800010e0600 */
[----:B------:R-:W-:Y:S02]  /*15370*/  @!P1 IMAD.MOV.U32 R9, RZ, RZ, R7 ;  /* 0x000000ffff099224 */ /* 0x000fe400078e0007 */
[----:B------:R-:W-:-:S03]  /*15380*/  VIADD R7, R3, 0xa0 ;  /* 0x000000a003077836 */ /* 0x000fc60000000000 */
[----:B------:R-:W-:Y:S01]  /*15390*/  @!PT LDS RZ, [RZ] ;  /* 0x00000000fffff984 */ /* 0x000fe20000000800 */
[----:B------:R-:W-:Y:S01]  /*153a0*/  @!PT LDS RZ, [RZ] ;  /* 0x00000000fffff984 */ /* 0x000fe20000000800 */
[----:B------:R-:W-:Y:S01]  /*153b0*/  @!PT LDS RZ, [RZ] ;  /* 0x00000000fffff984 */ /* 0x000fe20000000800 */
[----:B------:R0:W-:Y:S02]  /*153c0*/  @!P1 LDGSTS.E.BYPASS.LTC128B.128 [R10+0xcc00], desc[UR50][R8.64], !P0 ;  /* 0x0cc00000080a9fae */ /* 0x0001e4000c101d72 */
[----:B------:R-:W-:Y:S01]  /*153d0*/  ISETP.GE.AND P1, PT, R7, R6, PT ;  /* 0x000000060700720c */ /* 0x000fe20003f26270 */
[----:B------:R-:W-:Y:S02]  /*153e0*/  IMAD.MOV.U32 R13, RZ, RZ, R5 ;  /* 0x000000ffff0d7224 */ /* 0x000fe400078e0005 */
[----:B------:R-:W-:-:S10]  /*153f0*/  IMAD.MOV.U32 R0, RZ, RZ, R14 ;  /* 0x000000ffff007224 */ /* 0x000fd400078e000e */
[----:B0-----:R-:W-:Y:S05]  /*15400*/  WARPSYNC.COLLECTIVE R15, `(.L_x_13917) ;  /* 0x000000000f087348 */ /* 0x001fea0003c00000 */
[----:B------:R1:W2:Y:S02]  /*15410*/  SHFL.IDX P6, R14, R13, R12, R11 ;  /* 0x0000000c0d0e7389 */ /* 0x0002a400000c000b */
[----:B012---:R-:W-:Y:S01]  /*15420*/  ENDCOLLECTIVE ;  /* 0x000000000000791b */ /* 0x007fe20003800000 */
.L_x_13917:
[----:B------:R-:W-:Y:S02]  /*15430*/  IMAD.MOV.U32 R13, RZ, RZ, R2 ;  /* 0x000000ffff0d7224 */ /* 0x000fe400078e0002 */
[----:B------:R-:W-:Y:S01]  /*15440*/  IMAD.MOV.U32 R12, RZ, RZ, 0x3 ;  /* 0x00000003ff0c7424 */ /* 0x000fe200078e00ff */
[----:B------:R-:W-:-:S13]  /*15450*/  @!P1 LEA R8, P2, R20, R14, 0x1 ;  /* 0x0000000e14089211 */ /* 0x000fda00078408ff */
[----:B------:R-:W-:Y:S05]  /*15460*/  WARPSYNC.COLLECTIVE R15, `(.L_x_13918) ;  /* 0x000000000f087348 */ /* 0x000fea0003c00000 */
[----:B------:R0:W1:Y:S02]  /*15470*/  SHFL.IDX P6, R14, R13, R12, R11 ;  /* 0x0000000c0d0e7389 */ /* 0x00006400000c000b */
[----:B01----:R-:W-:Y:S01]  /*15480*/  ENDCOLLECTIVE ;  /* 0x000000000000791b */ /* 0x003fe20003800000 */
.L_x_13918:
        /* <DEDUP_REMOVED lines=10> */
.L_x_13919:
[----:B------:R-:W-:Y:S05]  /*15530*/  BRA `(.L_x_13920) ;  /* 0xffffffbc00e47947 */ /* 0x000fea000383ffff */
.L_x_13808:
[----:B0-----:R0:W1:Y:S02]  /*15540*/  SYNCS.PHASECHK.TRANS64.TRYWAIT P0, [R22+URZ+0x16820], R3 ;  /* 0x01682003160075a7 */ /* 0x001064000800017f */
[----:B-1----:R-:W-:Y:S05]  /*15550*/  @!P0 NANOSLEEP.SYNCS 0x989680 ;  /* 0x009896800000895d */ /* 0x002fea0003900000 */
[----:B------:R-:W1:Y:S02]  /*15560*/  @!P0 SYNCS.PHASECHK.TRANS64 P0, [R22+URZ+0x16820], R3 ;  /* 0x01682003160085a7 */ /* 0x000e64000800007f */
[----:B-1----:R-:W-:Y:S05]  /*15570*/  @!P0 BRA `(.L_x_13808) ;  /* 0xfffffffc00f08947 */ /* 0x002fea000383ffff */
[----:B------:R-:W-:Y:S05]  /*15580*/  BRA `(.L_x_13921) ;  /* 0xffffffc000507947 */ /* 0x000fea000383ffff */
.L_x_13817:
[----:B-1----:R1:W2:Y:S02]  /*15590*/  SYNCS.PHASECHK.TRANS64.TRYWAIT P0, [R2+URZ+0x16840], R3 ;  /* 0x01684003020075a7 */ /* 0x0022a4000800017f */
[----:B--2---:R-:W-:Y:S05]  /*155a0*/  @!P0 NANOSLEEP.SYNCS 0x989680 ;  /* 0x009896800000895d */ /* 0x004fea0003900000 */
[----:B------:R-:W2:Y:S02]  /*155b0*/  @!P0 SYNCS.PHASECHK.TRANS64 P0, [R2+URZ+0x16840], R3 ;  /* 0x01684003020085a7 */ /* 0x000ea4000800007f */
[----:B--2---:R-:W-:Y:S05]  /*155c0*/  @!P0 BRA `(.L_x_13817) ;  /* 0xfffffffc00f08947 */ /* 0x004fea000383ffff */
[----:B------:R-:W-:Y:S05]  /*155d0*/  BRA `(.L_x_13922) ;  /* 0xffffffc000fc7947 */ /* 0x000fea000383ffff */
.L_x_13822:
[----:B0-----:R0:W1:Y:S02]  /*155e0*/  SYNCS.PHASECHK.TRANS64.TRYWAIT P0, [R3+URZ+0x60], R2 ;  /* 0x00006002030075a7 */ /* 0x001064000800017f */
[----:B-1----:R-:W-:Y:S05]  /*155f0*/  @!P0 NANOSLEEP.SYNCS 0x989680 ;  /* 0x009896800000895d */ /* 0x002fea0003900000 */
[----:B------:R-:W1:Y:S02]  /*15600*/  @!P0 SYNCS.PHASECHK.TRANS64 P0, [R3+URZ+0x60], R2 ;  /* 0x00006002030085a7 */ /* 0x000e64000800007f */
[----:B-1----:R-:W-:Y:S05]  /*15610*/  @!P0 BRA `(.L_x_13822) ;  /* 0xfffffffc00f08947 */ /* 0x002fea000383ffff */
[----:B------:R-:W-:Y:S05]  /*15620*/  BRA `(.L_x_13923) ;  /* 0xffffffc400887947 */ /* 0x000fea000383ffff */
.L_x_13830:
[----:B-1----:R1:W2:Y:S02]  /*15630*/  SYNCS.PHASECHK.TRANS64.TRYWAIT P0, [R2+URZ+0x16840], R3 ;  /* 0x01684003020075a7 */ /* 0x0022a4000800017f */
[----:B--2---:R-:W-:Y:S05]  /*15640*/  @!P0 NANOSLEEP.SYNCS 0x989680 ;  /* 0x009896800000895d */ /* 0x004fea0003900000 */
[----:B------:R-:W2:Y:S02]  /*15650*/  @!P0 SYNCS.PHASECHK.TRANS64 P0, [R2+URZ+0x16840], R3 ;  /* 0x01684003020085a7 */ /* 0x000ea4000800007f */
[----:B--2---:R-:W-:Y:S05]  /*15660*/  @!P0 BRA `(.L_x_13830) ;  /* 0xfffffffc00f08947 */ /* 0x004fea000383ffff */
[----:B------:R-:W-:Y:S05]  /*15670*/  BRA `(.L_x_13924) ;  /* 0xffffffc800cc7947 */ /* 0x000fea000383ffff */
.L_x_13835:
[----:B0-----:R0:W1:Y:S02]  /*15680*/  SYNCS.PHASECHK.TRANS64.TRYWAIT P0, [R10+URZ+0x60], R3 ;  /* 0x000060030a0075a7 */ /* 0x001064000800017f */
[----:B-1----:R-:W-:Y:S05]  /*15690*/  @!P0 NANOSLEEP.SYNCS 0x989680 ;  /* 0x009896800000895d */ /* 0x002fea0003900000 */
[----:B------:R-:W1:Y:S02]  /*156a0*/  @!P0 SYNCS.PHASECHK.TRANS64 P0, [R10+URZ+0x60], R3 ;  /* 0x000060030a0085a7 */ /* 0x000e64000800007f */
[----:B-1----:R-:W-:Y:S05]  /*156b0*/  @!P0 BRA `(.L_x_13835) ;  /* 0xfffffffc00f08947 */ /* 0x002fea000383ffff */
[----:B------:R-:W-:Y:S05]  /*156c0*/  BRA `(.L_x_13925) ;  /* 0xffffffcc00587947 */ /* 0x000fea000383ffff */
.L_x_13843:
[----:B-1----:R1:W2:Y:S02]  /*156d0*/  SYNCS.PHASECHK.TRANS64.TRYWAIT P0, [R2+URZ+0x16840], R3 ;  /* 0x01684003020075a7 */ /* 0x0022a4000800017f */
[----:B--2---:R-:W-:Y:S05]  /*156e0*/  @!P0 NANOSLEEP.SYNCS 0x989680 ;  /* 0x009896800000895d */ /* 0x004fea0003900000 */
[----:B------:R-:W2:Y:S02]  /*156f0*/  @!P0 SYNCS.PHASECHK.TRANS64 P0, [R2+URZ+0x16840], R3 ;  /* 0x01684003020085a7 */ /* 0x000ea4000800007f */
[----:B--2---:R-:W-:Y:S05]  /*15700*/  @!P0 BRA `(.L_x_13843) ;  /* 0xfffffffc00f08947 */ /* 0x004fea000383ffff */
[----:B------:R-:W-:Y:S05]  /*15710*/  BRA `(.L_x_13926) ;  /* 0xffffffd000687947 */ /* 0x000fea000383ffff */
.L_x_13848:
[----:B0-----:R0:W1:Y:S02]  /*15720*/  SYNCS.PHASECHK.TRANS64.TRYWAIT P0, [R7+URZ+0x60], R2 ;  /* 0x00006002070075a7 */ /* 0x001064000800017f */
[----:B-1----:R-:W-:Y:S05]  /*15730*/  @!P0 NANOSLEEP.SYNCS 0x989680 ;  /* 0x009896800000895d */ /* 0x002fea0003900000 */
[----:B------:R-:W1:Y:S02]  /*15740*/  @!P0 SYNCS.PHASECHK.TRANS64 P0, [R7+URZ+0x60], R2 ;  /* 0x00006002070085a7 */ /* 0x000e64000800007f */
[----:B-1----:R-:W-:Y:S05]  /*15750*/  @!P0 BRA `(.L_x_13848) ;  /* 0xfffffffc00f08947 */ /* 0x002fea000383ffff */
[----:B------:R-:W-:Y:S05]  /*15760*/  BRA `(.L_x_13927) ;  /* 0xffffffd000f87947 */ /* 0x000fea000383ffff */
.L_x_13858:
[----:B0-----:R0:W1:Y:S02]  /*15770*/  SYNCS.PHASECHK.TRANS64.TRYWAIT P0, [R3+URZ+0x16860], R0 ;  /* 0x01686000030075a7 */ /* 0x001064000800017f */
[----:B-1----:R-:W-:Y:S05]  /*15780*/  @!P0 NANOSLEEP.SYNCS 0x989680 ;  /* 0x009896800000895d */ /* 0x002fea0003900000 */
[----:B------:R-:W1:Y:S02]  /*15790*/  @!P0 SYNCS.PHASECHK.TRANS64 P0, [R3+URZ+0x16860], R0 ;  /* 0x01686000030085a7 */ /* 0x000e64000800007f */
[----:B-1----:R-:W-:Y:S05]  /*157a0*/  @!P0 BRA `(.L_x_13858) ;  /* 0xfffffffc00f08947 */ /* 0x002fea000383ffff */
[----:B------:R-:W-:Y:S05]  /*157b0*/  BRA `(.L_x_13928) ;  /* 0xffffffd400f47947 */ /* 0x000fea000383ffff */
.L_x_13864:
        /* <DEDUP_REMOVED lines=8> */
.L_x_13930:
[----:B------:R-:W-:Y:S05]  /*15840*/  BSYNC B0 ;  /* 0x0000000000007941 */ /* 0x000fea0003800000 */
.L_x_13929:
        /* <DEDUP_REMOVED lines=9> */
.L_x_13931:
        /* <DEDUP_REMOVED lines=18> */
.L_x_13932:
[----:B------:R-:W-:Y:S01]  /*15a00*/  IMAD.MOV.U32 R12, RZ, RZ, 0x2 ;  /* 0x00000002ff0c7424 */ /* 0x000fe200078e00ff */
[----:B------:R-:W-:-:S05]  /*15a10*/  SEL R4, R14, RZ, P1 ;  /* 0x000000ff0e047207 */ /* 0x000fca0000800000 */
[----:B------:R-:W-:-:S04]  /*15a20*/  IMAD.IADD R4, R17, 0x1, R4 ;  /* 0x0000000111047824 */ /* 0x000fc800078e0204 */
[----:B------:R-:W-:-:S07]  /*15a30*/  IMAD.MOV.U32 R13, RZ, RZ, R4 ;  /* 0x000000ffff0d7224 */ /* 0x000fce00078e0004 */
[----:B------:R-:W-:Y:S05]  /*15a40*/  WARPSYNC.COLLECTIVE R15, `(.L_x_13933) ;  /* 0x000000000f087348 */ /* 0x000fea0003c00000 */
[----:B------:R0:W1:Y:S02]  /*15a50*/  SHFL.UP P6, R14, R13, R12, R11 ;  /* 0x0400000c0d0e7389 */ /* 0x00006400000c000b */
[----:B01----:R-:W-:Y:S01]  /*15a60*/  ENDCOLLECTIVE ;  /* 0x000000000000791b */ /* 0x003fe20003800000 */
.L_x_13933:
[----:B------:R-:W-:Y:S01]  /*15a70*/  IMAD.MOV.U32 R12, RZ, RZ, 0x4 ;  /* 0x00000004ff0c7424 */ /* 0x000fe200078e00ff */
[----:B------:R-:W-:-:S05]  /*15a80*/  SEL R3, R14, RZ, P2 ;  /* 0x000000ff0e037207 */ /* 0x000fca0001000000 */
[----:B------:R-:W-:-:S04]  /*15a90*/  IMAD.IADD R6, R4, 0x1, R3 ;  /* 0x0000000104067824 */ /* 0x000fc800078e0203 */
[----:B------:R-:W-:-:S07]  /*15aa0*/  IMAD.MOV.U32 R13, RZ, RZ, R6 ;  /* 0x000000ffff0d7224 */ /* 0x000fce00078e0006 */
[----:B------:R-:W-:Y:S05]  /*15ab0*/  WARPSYNC.COLLECTIVE R15, `(.L_x_13934) ;  /* 0x000000000f087348 */ /* 0x000fea0003c00000 */
[----:B------:R0:W1:Y:S02]  /*15ac0*/  SHFL.UP P6, R14, R13, R12, R11 ;  /* 0x0400000c0d0e7389 */ /* 0x00006400000c000b */
[----:B01----:R-:W-:Y:S01]  /*15ad0*/  ENDCOLLECTIVE ;  /* 0x000000000000791b */ /* 0x003fe20003800000 */
.L_x_13934:
[----:B------:R-:W-:Y:S01]  /*15ae0*/  IMAD.MOV.U32 R12, RZ, RZ, 0x8 ;  /* 0x00000008ff0c7424 */ /* 0x000fe200078e00ff */
[----:B------:R-:W-:-:S05]  /*15af0*/  SEL R3, R14, RZ, P3 ;  /* 0x000000ff0e037207 */ /* 0x000fca0001800000 */
[----:B------:R-:W-:-:S04]  /*15b00*/  IMAD.IADD R2, R6, 0x1, R3 ;  /* 0x0000000106027824 */ /* 0x000fc800078e0203 */
[----:B------:R-:W-:-:S07]  /*15b10*/  IMAD.MOV.U32 R13, RZ, RZ, R2 ;  /* 0x000000ffff0d7224 */ /* 0x000fce00078e0002 */
[----:B------:R-:W-:Y:S05]  /*15b20*/  WARPSYNC.COLLECTIVE R15, `(.L_x_13935) ;  /* 0x000000000f087348 */ /* 0x000fea0003c00000 */
[----:B------:R0:W1:Y:S02]  /*15b30*/  SHFL.UP P6, R14, R13, R12, R11 ;  /* 0x0400000c0d0e7389 */ /* 0x00006400000c000b */
[----:B01----:R-:W-:Y:S01]  /*15b40*/  ENDCOLLECTIVE ;  /* 0x000000000000791b */ /* 0x003fe20003800000 */
.L_x_13935:
[----:B------:R-:W-:Y:S01]  /*15b50*/  IMAD.MOV.U32 R12, RZ, RZ, 0x10 ;  /* 0x00000010ff0c7424 */ /* 0x000fe200078e00ff */
[----:B------:R-:W-:-:S05]  /*15b60*/  SEL R3, R14, RZ, P4 ;  /* 0x000000ff0e037207 */ /* 0x000fca0002000000 */
[----:B------:R-:W-:-:S04]  /*15b70*/  IMAD.IADD R3, R2, 0x1, R3 ;  /* 0x0000000102037824 */ /* 0x000fc800078e0203 */
[----:B------:R-:W-:-:S07]  /*15b80*/  IMAD.MOV.U32 R13, RZ, RZ, R3 ;  /* 0x000000ffff0d7224 */ /* 0x000fce00078e0003 */
[----:B------:R-:W-:Y:S05]  /*15b90*/  WARPSYNC.COLLECTIVE R15, `(.L_x_13936) ;  /* 0x000000000f087348 */ /* 0x000fea0003c00000 */
[----:B------:R0:W1:Y:S02]  /*15ba0*/  SHFL.UP P6, R14, R13, R12, R11 ;  /* 0x0400000c0d0e7389 */ /* 0x00006400000c000b */
[----:B01----:R-:W-:Y:S01]  /*15bb0*/  ENDCOLLECTIVE ;  /* 0x000000000000791b */ /* 0x003fe20003800000 */
.L_x_13936:
        /* <DEDUP_REMOVED lines=8> */
.L_x_13937:
[----:B------:R-:W-:Y:S05]  /*15c40*/  BRA `(.L_x_13938) ;  /* 0xffffffd800287947 */ /* 0x000fea000383ffff */
.L_x_13869:
        /* <DEDUP_REMOVED lines=8> */
.L_x_13940:
[----:B------:R-:W-:Y:S05]  /*15cd0*/  BSYNC B0 ;  /* 0x0000000000007941 */ /* 0x000fea0003800000 */
.L_x_13939:
        /* <DEDUP_REMOVED lines=8> */
.L_x_13941:
[----:B------:R-:W-:Y:S01]  /*15d60*/  IMAD.MOV.U32 R12, RZ, RZ, 0x4 ;  /* 0x00000004ff0c7424 */ /* 0x000fe200078e00ff */
[----:B------:R-:W-:-:S05]  /*15d70*/  SEL R2, R14, RZ, P2 ;  /* 0x000000ff0e027207 */ /* 0x000fca0001000000 */
[----:B------:R-:W-:-:S04]  /*15d80*/  IMAD.IADD R2, R13, 0x1, R2 ;  /* 0x000000010d027824 */ /* 0x000fc800078e0202 */
[----:B------:R-:W-:-:S07]  /*15d90*/  IMAD.MOV.U32 R13, RZ, RZ, R2 ;  /* 0x000000ffff0d7224 */ /* 0x000fce00078e0002 */
[----:B------:R-:W-:Y:S05]  /*15da0*/  WARPSYNC.COLLECTIVE R15, `(.L_x_13942) ;  /* 0x000000000f087348 */ /* 0x000fea0003c00000 */
[----:B------:R0:W1:Y:S02]  /*15db0*/  SHFL.UP P6, R14, R13, R12, R11 ;  /* 0x0400000c0d0e7389 */ /* 0x00006400000c000b */
[----:B01----:R-:W-:Y:S01]  /*15dc0*/  ENDCOLLECTIVE ;  /* 0x000000000000791b */ /* 0x003fe20003800000 */
.L_x_13942:
[----:B------:R-:W-:Y:S01]  /*15dd0*/  IMAD.MOV.U32 R12, RZ, RZ, 0x8 ;  /* 0x00000008ff0c7424 */ /* 0x000fe200078e00ff */
[----:B------:R-:W-:-:S05]  /*15de0*/  SEL R3, R14, RZ, P3 ;  /* 0x000000ff0e037207 */ /* 0x000fca0001800000 */
[----:B------:R-:W-:-:S04]  /*15df0*/  IMAD.IADD R3, R2, 0x1, R3 ;  /* 0x0000000102037824 */ /* 0x000fc800078e0203 */
[----:B------:R-:W-:-:S07]  /*15e00*/  IMAD.MOV.U32 R13, RZ, RZ, R3 ;  /* 0x000000ffff0d7224 */ /* 0x000fce00078e0003 */
[----:B------:R-:W-:Y:S05]  /*15e10*/  WARPSYNC.COLLECTIVE R15, `(.L_x_13943) ;  /* 0x000000000f087348 */ /* 0x000fea0003c00000 */
[----:B------:R0:W1:Y:S02]  /*15e20*/  SHFL.UP P6, R14, R13, R12, R11 ;  /* 0x0400000c0d0e7389 */ /* 0x00006400000c000b */
[----:B01----:R-:W-:Y:S01]  /*15e30*/  ENDCOLLECTIVE ;  /* 0x000000000000791b */ /* 0x003fe20003800000 */
.L_x_13943:
[----:B------:R-:W-:Y:S01]  /*15e40*/  IMAD.MOV.U32 R12, RZ, RZ, 0x10 ;  /* 0x00000010ff0c7424 */ /* 0x000fe200078e00ff */
[----:B------:R-:W-:-:S05]  /*15e50*/  SEL R4, R14, RZ, P4 ;  /* 0x000000ff0e047207 */ /* 0x000fca0002000000 */
[----:B------:R-:W-:-:S04]  /*15e60*/  IMAD.IADD R4, R3, 0x1, R4 ;  /* 0x0000000103047824 */ /* 0x000fc800078e0204 */
[----:B------:R-:W-:-:S07]  /*15e70*/  IMAD.MOV.U32 R13, RZ, RZ, R4 ;  /* 0x000000ffff0d7224 */ /* 0x000fce00078e0004 */
[----:B------:R-:W-:Y:S05]  /*15e80*/  WARPSYNC.COLLECTIVE R15, `(.L_x_13944) ;  /* 0x000000000f087348 */ /* 0x000fea0003c00000 */
[----:B------:R0:W1:Y:S02]  /*15e90*/  SHFL.UP P6, R14, R13, R12, R11 ;  /* 0x0400000c0d0e7389 */ /* 0x00006400000c000b */
[----:B01----:R-:W-:Y:S01]  /*15ea0*/  ENDCOLLECTIVE ;  /* 0x000000000000791b */ /* 0x003fe20003800000 */
.L_x_13944:
        /* <DEDUP_REMOVED lines=8> */
.L_x_13945:
[----:B------:R-:W-:Y:S05]  /*15f30*/  BRA `(.L_x_13946) ;  /* 0xffffffd800087947 */ /* 0x000fea000383ffff */
.L_x_13871:
[----:B------:R-:W-:Y:S01]  /*15f40*/  BSSY B0, `(.L_x_13947) ;  /* 0x0000006000007945 */ /* 0x000fe20003800000 */
[----:B------:R-:W-:Y:S01]  /*15f50*/  PLOP3.LUT P6, PT, P6, PT, PT, 0x8, 0x0 ;  /* 0x000000000000781c */ /* 0x000fe200037ce170 */
[----:B------:R-:W-:-:S12]  /*15f60*/  IMAD.MOV.U32 R15, RZ, RZ, -0x1 ;  /* 0xffffffffff0f7424 */ /* 0x000fd800078e00ff */
[----:B01----:R-:W-:Y:S05]  /*15f70*/  WARPSYNC.COLLECTIVE R15, `(.L_x_13948) ;  /* 0x000000000f087348 */ /* 0x003fea0003c00000 */
[----:B------:R-:W-:Y:S01]  /*15f80*/  VOTE.ANY R14, PT, P6 ;  /* 0x00000000000e7806 */ /* 0x000fe200030e0100 */
[----:B01----:R-:W-:Y:S06]  /*15f90*/  ENDCOLLECTIVE ;  /* 0x000000000000791b */ /* 0x003fec0003800000 */
.L_x_13948:
[----:B------:R-:W-:Y:S05]  /*15fa0*/  BSYNC B0 ;  /* 0x0000000000007941 */ /* 0x000fea0003800000 */
.L_x_13947:
        /* <DEDUP_REMOVED lines=9> */
.L_x_13949:
[----:B------:R-:W-:Y:S01]  /*16040*/  IMAD.MOV.U32 R17, RZ, RZ, R14 ;  /* 0x000000ffff117224 */ /* 0x000fe200078e000e */
[----:B------:R-:W-:Y:S06]  /*16050*/  BRA `(.L_x_13950) ;  /* 0xffffffd400f87947 */ /* 0x000fec000383ffff */
.L_x_13873:
[----:B------:R-:W-:Y:S01]  /*16060*/  BSSY B0, `(.L_x_13951) ;  /* 0x0000007000007945 */ /* 0x000fe20003800000 */
[----:B------:R-:W-:Y:S02]  /*16070*/  IMAD.MOV.U32 R13, RZ, RZ, R2 ;  /* 0x000000ffff0d7224 */ /* 0x000fe400078e0002 */
[----:B------:R-:W-:Y:S02]  /*16080*/  IMAD.MOV.U32 R11, RZ, RZ, 0x1f ;  /* 0x0000001fff0b7424 */ /* 0x000fe400078e00ff */
[----:B------:R-:W-:-:S07]  /*16090*/  IMAD.MOV.U32 R15, RZ, RZ, -0x1 ;  /* 0xffffffffff0f7424 */ /* 0x000fce00078e00ff */
[----:B0123--:R-:W-:Y:S05]  /*160a0*/  WARPSYNC.COLLECTIVE R15, `(.L_x_13952) ;  /* 0x000000000f087348 */ /* 0x00ffea0003c00000 */
[----:B------:R4:W0:Y:S02]  /*160b0*/  SHFL.IDX P6, R14, R13, R12, R11 ;  /* 0x0000000c0d0e7389 */ /* 0x00082400000c000b */
[----:B01234-:R-:W-:Y:S01]  /*160c0*/  ENDCOLLECTIVE ;  /* 0x000000000000791b */ /* 0x01ffe20003800000 */
.L_x_13952:
[----:B------:R-:W-:Y:S05]  /*160d0*/  BSYNC B0 ;  /* 0x0000000000007941 */ /* 0x000fea0003800000 */
.L_x_13951:
[----:B------:R-:W-:Y:S05]  /*160e0*/  BRA `(.L_x_13872) ;  /* 0xffffffd400f07947 */ /* 0x000fea000383ffff */
.L_x_13877:
[----:B0-----:R0:W3:Y:S02]  /*160f0*/  SYNCS.PHASECHK.TRANS64.TRYWAIT P0, [R9+URZ+0x16820], R0 ;  /* 0x01682000090075a7 */ /* 0x0010e4000800017f */
[----:B---3--:R-:W-:Y:S05]  /*16100*/  @!P0 NANOSLEEP.SYNCS 0x989680 ;  /* 0x009896800000895d */ /* 0x008fea0003900000 */
[----:B------:R-:W3:Y:S02]  /*16110*/  @!P0 SYNCS.PHASECHK.TRANS64 P0, [R9+URZ+0x16820], R0 ;  /* 0x01682000090085a7 */ /* 0x000ee4000800007f */
[----:B---3--:R-:W-:Y:S05]  /*16120*/  @!P0 BRA `(.L_x_13877) ;  /* 0xfffffffc00f08947 */ /* 0x008fea000383ffff */
[----:B------:R-:W-:Y:S05]  /*16130*/  BRA `(.L_x_13953) ;  /* 0xffffffdc00687947 */ /* 0x000fea000383ffff */
.L_x_13878:
        /* <DEDUP_REMOVED lines=11> */
.L_x_13955:
[----:B------:R-:W-:Y:S05]  /*161f0*/  BSYNC B0 ;  /* 0x0000000000007941 */ /* 0x000fea0003800000 */
.L_x_13954:
[----:B------:R-:W-:Y:S05]  /*16200*/  BRA `(.L_x_13956) ;  /* 0xffffffdc00507947 */ /* 0x000fea000383ffff */
.L_x_13881:
[----:B------:R-:W-:Y:S01]  /*16210*/  BSSY B1, `(.L_x_13957) ;  /* 0x0000006000017945 */ /* 0x000fe20003800000 */
[----:B------:R-:W-:-:S07]  /*16220*/  IMAD.MOV.U32 R15, RZ, RZ, -0x1 ;  /* 0xffffffffff0f7424 */ /* 0x000fce00078e00ff */
[----:B012---:R-:W-:Y:S05]  /*16230*/  WARPSYNC.COLLECTIVE R15, `(.L_x_13958) ;  /* 0x000000000f0c7348 */ /* 0x007fea0003c00000 */
[----:B------:R-:W-:Y:S02]  /*16240*/  ELECT P6, UR62, PT ;  /* 0x00000000003e782f */ /* 0x000fe400038c0000 */
[----:B------:R-:W-:Y:S01]  /*16250*/  MOV R14, UR62 ;  /* 0x0000003e000e7c02 */ /* 0x000fe20008000f00 */
[----:B012---:R-:W-:Y:S10]  /*16260*/  ENDCOLLECTIVE ;  /* 0x000000000000791b */ /* 0x007ff40003800000 */
.L_x_13958:
[----:B------:R-:W-:Y:S05]  /*16270*/  BSYNC B1 ;  /* 0x0000000000017941 */ /* 0x000fea0003800000 */
.L_x_13957:
[----:B------:R-:W-:Y:S05]  /*16280*/  BRA `(.L_x_13959) ;  /* 0xffffffdc00487947 */ /* 0x000fea000383ffff */
.L_x_13883:
[----:B0-----:R0:W3:Y:S02]  /*16290*/  SYNCS.PHASECHK.TRANS64.TRYWAIT P0, [R5+URZ], R4 ;  /* 0x00000004050075a7 */ /* 0x0010e4000800017f */
[----:B---3--:R-:W-:Y:S05]  /*162a0*/  @!P0 NANOSLEEP.SYNCS 0x989680 ;  /* 0x009896800000895d */ /* 0x008fea0003900000 */
[----:B------:R-:W3:Y:S02]  /*162b0*/  @!P0 SYNCS.PHASECHK.TRANS64 P0, [R5+URZ], R4 ;  /* 0x00000004050085a7 */ /* 0x000ee4000800007f */
[----:B---3--:R-:W-:Y:S05]  /*162c0*/  @!P0 BRA `(.L_x_13883) ;  /* 0xfffffffc00f08947 */ /* 0x008fea000383ffff */
[----:B------:R-:W-:Y:S05]  /*162d0*/  BRA `(.L_x_13960) ;  /* 0xffffffdc007c7947 */ /* 0x000fea000383ffff */
.L_x_13884:
[----:B---3--:R3:W4:Y:S02]  /*162e0*/  SYNCS.PHASECHK.TRANS64.TRYWAIT P0, [R3+URZ], R2 ;  /* 0x00000002030075a7 */ /* 0x008724000800017f */
[----:B----4-:R-:W-:Y:S05]  /*162f0*/  @!P0 NANOSLEEP.SYNCS 0x989680 ;  /* 0x009896800000895d */ /* 0x010fea0003900000 */
[----:B------:R-:W4:Y:S02]  /*16300*/  @!P0 SYNCS.PHASECHK.TRANS64 P0, [R3+URZ], R2 ;  /* 0x00000002030085a7 */ /* 0x000f24000800007f */
[----:B----4-:R-:W-:Y:S05]  /*16310*/  @!P0 BRA `(.L_x_13884) ;  /* 0xfffffffc00f08947 */ /* 0x010fea000383ffff */
[----:B------:R-:W-:Y:S05]  /*16320*/  BRA `(.L_x_13961) ;  /* 0xffffffdc00707947 */ /* 0x000fea000383ffff */
.L_x_13886:
[----:B----4-:R4:W0:Y:S02]  /*16330*/  SYNCS.PHASECHK.TRANS64.TRYWAIT P0, [R23+URZ], R4 ;  /* 0x00000004170075a7 */ /* 0x010824000800017f */
[----:B0-----:R-:W-:Y:S05]  /*16340*/  @!P0 NANOSLEEP.SYNCS 0x989680 ;  /* 0x009896800000895d */ /* 0x001fea0003900000 */
[----:B------:R-:W0:Y:S02]  /*16350*/  @!P0 SYNCS.PHASECHK.TRANS64 P0, [R23+URZ], R4 ;  /* 0x00000004170085a7 */ /* 0x000e24000800007f */
[----:B0-----:R-:W-:Y:S05]  /*16360*/  @!P0 BRA `(.L_x_13886) ;  /* 0xfffffffc00f08947 */ /* 0x001fea000383ffff */
[----:B------:R-:W-:Y:S05]  /*16370*/  BRA `(.L_x_13962) ;  /* 0xffffffdc00747947 */ /* 0x000fea000383ffff */
.L_x_13963:
        /* <DEDUP_REMOVED lines=16> */
.L_x_15336:


//--------------------- .text._ZN7cutlass13device_kernelIN5flash11enable_sm90INS1_16FlashAttnFwdSm90INS1_25CollectiveMainloopFwdSm90ILi2EN4cute5tupleIJNS5_1CILi1EEES8_S8_EEENS6_IJNS7_ILi192EEENS7_ILi128EEENS7_ILi64EEEEEELi64ENS_6half_tEfNS_4arch4Sm90ELb0ELb1ELb0ELb1ELb0ELb1ELb0ELb1ELb1ELb1ELb0ELb0EEENS1_21CollectiveEpilogueFwdINS6_IJSA_SC_SB_EEES9_SE_SG_Li384ELb1ELb1ELb0ELb0EEENS1_36VarlenDynamicPersistentTileSchedulerILi192ELi128ELi384ELi128ELb0ELb1ELb1ELb1ELb0ELb1EEEEEEEEEvNT_6ParamsE --------------------------
	.section	.text._ZN7cutlass13device_kernelIN5flash11enable_sm90INS1_16FlashAttnFwdSm90INS1_25CollectiveMainloopFwdSm90ILi2EN4cute5tupleIJNS5_1CILi1EEES8_S8_EEENS6_IJNS7_ILi192EEENS7_ILi128EEENS7_ILi64EEEEEELi64ENS_6half_tEfNS_4arch4Sm90ELb0ELb1ELb0ELb1ELb0ELb1ELb0ELb1ELb1ELb1ELb0ELb0EEENS1_21CollectiveEpilogueFwdINS6_IJSA_SC_SB_EEES9_SE_SG_Li384ELb1ELb1ELb0ELb0EEENS1_36VarlenDynamicPersistentTileSchedulerILi192ELi128ELi384ELi128ELb0ELb1ELb1ELb1ELb0ELb1EEEEEEEEEvNT_6ParamsE,"ax",@progbits
	.align	128
.text._ZN7cutlass13device_kernelIN5flash11enable_sm90INS1_16FlashAttnFwdSm90INS1_25CollectiveMainloopFwdSm90ILi2EN4cute5tupleIJNS5_1CILi1EEES8_S8_EEENS6_IJNS7_ILi192EEENS7_ILi128EEENS7_ILi64EEEEEELi64ENS_6half_tEfNS_4arch4Sm90ELb0ELb1ELb0ELb1ELb0ELb1ELb0ELb1ELb1ELb1ELb0ELb0EEENS1_21CollectiveEpilogueFwdINS6_IJSA_SC_SB_EEES9_SE_SG_Li384ELb1ELb1ELb0ELb0EEENS1_36VarlenDynamicPersistentTileSchedulerILi192ELi128ELi384ELi128ELb0ELb1ELb1ELb1ELb0ELb1EEEEEEEEEvNT_6ParamsE:
        .type           _ZN7cutlass13device_kernelIN5flash11enable_sm90INS1_16FlashAttnFwdSm90INS1_25CollectiveMainloopFwdSm90ILi2EN4cute5tupleIJNS5_1CILi1EEES8_S8_EEENS6_IJNS7_ILi192EEENS7_ILi128EEENS7_ILi64EEEEEELi64ENS_6half_tEfNS_4arch4Sm90ELb0ELb1ELb0ELb1ELb0ELb1ELb0ELb1ELb1ELb1ELb0ELb0EEENS1_21CollectiveEpilogueFwdINS6_IJSA_SC_SB_EEES9_SE_SG_Li384ELb1ELb1ELb0ELb0EEENS1_36VarlenDynamicPersistentTileSchedulerILi192ELi128ELi384ELi128ELb0ELb1ELb1ELb1ELb0ELb1EEEEEEEEEvNT_6ParamsE,@function
        .size           _ZN7cutlass13device_kernelIN5flash11enable_sm90INS1_16FlashAttnFwdSm90INS1_25CollectiveMainloopFwdSm90ILi2EN4cute5tupleIJNS5_1CILi1EEES8_S8_EEENS6_IJNS7_ILi192EEENS7_ILi128EEENS7_ILi64EEEEEELi64ENS_6half_tEfNS_4arch4Sm90ELb0ELb1ELb0ELb1ELb0ELb1ELb0ELb1ELb1ELb1ELb0ELb0EEENS1_21CollectiveEpilogueFwdINS6_IJSA_SC_SB_EEES9_SE_SG_Li384ELb1ELb1ELb0ELb0EEENS1_36VarlenDynamicPersistentTileSchedulerILi192ELi128ELi384ELi128ELb0ELb1ELb1ELb1ELb0ELb1EEEEEEEEEvNT_6ParamsE,(.L_x_15337 - _ZN7cutlass13device_kernelIN5flash11enable_sm90INS1_16FlashAttnFwdSm90INS1_25CollectiveMainloopFwdSm90ILi2EN4cute5tupleIJNS5_1CILi1EEES8_S8_EEENS6_IJNS7_ILi192EEENS7_ILi128EEENS7_ILi64EEEEEELi64ENS_6half_tEfNS_4arch4Sm90ELb0ELb1ELb0ELb1ELb0ELb1ELb0ELb1ELb1ELb1ELb0ELb0EEENS1_21CollectiveEpilogueFwdINS6_IJSA_SC_SB_EEES9_SE_SG_Li384ELb1ELb1ELb0ELb0EEENS1_36VarlenDynamicPersistentTileSchedulerILi192ELi128ELi384ELi128ELb0ELb1ELb1ELb1ELb0ELb1EEEEEEEEEvNT_6ParamsE)
        .other          _ZN7cutlass13device_kernelIN5flash11enable_sm90INS1_16FlashAttnFwdSm90INS1_25CollectiveMainloopFwdSm90ILi2EN4cute5tupleIJNS5_1CILi1EEES8_S8_EEENS6_IJNS7_ILi192EEENS7_ILi128EEENS7_ILi64EEEEEELi64ENS_6half_tEfNS_4arch4Sm90ELb0ELb1ELb0ELb1ELb0ELb1ELb0ELb1ELb1ELb1ELb0ELb0EEENS1_21CollectiveEpilogueFwdINS6_IJSA_SC_SB_EEES9_SE_SG_Li384ELb1ELb1ELb0ELb0EEENS1_36VarlenDynamicPersistentTileSchedulerILi192ELi128ELi384ELi128ELb0ELb1ELb1ELb1ELb0ELb1EEEEEEEEEvNT_6ParamsE,@"STO_CUDA_ENTRY STV_DEFAULT"
_ZN7cutlass13device_kernelIN5flash11enable_sm90INS1_16FlashAttnFwdSm90INS1_25CollectiveMainloopFwdSm90ILi2EN4cute5tupleIJNS5_1CILi1EEES8_S8_EEENS6_IJNS7_ILi192EEENS7_ILi128EEENS7_ILi64EEEEEELi64ENS_6half_tEfNS_4arch4Sm90ELb0ELb1ELb0ELb1ELb0ELb1ELb0ELb1ELb1ELb1ELb0ELb0EEENS1_21CollectiveEpilogueFwdINS6_IJSA_SC_SB_EEES9_SE_SG_Li384ELb1ELb1ELb0ELb0EEENS1_36VarlenDynamicPersistentTileSchedulerILi192ELi128ELi384ELi128ELb0ELb1ELb1ELb1ELb0ELb1EEEEEEEEEvNT_6ParamsE:
        /* <DEDUP_REMOVED lines=24> */
.L_x_13965:
[----:B------:R-:W-:Y:S05]  /*0180*/  BSYNC B0 ;  /* 0x0000000000007941 */ /* 0x000fea0003800000 */
.L_x_13964:
        /* <DEDUP_REMOVED lines=41> */
.L_x_13966:
        /* <DEDUP_REMOVED lines=22> */
.L_x_13967:
        /* <DEDUP_REMOVED lines=18> */
.L_x_13968:
        /* <DEDUP_REMOVED lines=22> */
.L_x_13969:
        /* <DEDUP_REMOVED lines=22> */
.L_x_13970:
        /* <DEDUP_REMOVED lines=8> */
.L_x_13973:
[----:B------:R-:W-:-:S08]  /*09e0*/  NOP ;  /* 0x0000000000007918 */ /* 0x000fd00000000000 */
[----:B------:R-:W0:Y:S02]  /*09f0*/  USETMAXREG.TRY_ALLOC.CTAPOOL UP0, 0xa0 ;  /* 0x000000a0000079c8 */ /* 0x000e240008000600 */
[----:B0-----:R-:W-:-:S13]  /*0a00*/  PLOP3.LUT P0, PT, PT, PT, UP0, 0x80, 0x0 ;  /* 0x000000000000781c */ /* 0x001fda0003f0f008 */
[----:B------:R-:W-:Y:S05]  /*0a10*/  @!P0 BRA `(.L_x_13973) ;  /* 0xfffffffc00f08947 */ /* 0x000fea000383ffff */
[----:B------:R-:W2:Y:S01]  /*0a20*/  LDL.LU R0, [R1] ;  /* 0x0000000001007983 */ /* 0x000ea20000300800 */
[----:B------:R-:W0:Y:S01]  /*0a30*/  S2R R2, SR_TID.X ;  /* 0x0000000000027919 */ /* 0x000e220000002100 */
        /* <DEDUP_REMOVED lines=17> */
[----:B------:R-:W0:Y:S01]  /*0b50*/  S2R R0, SR_TID.X ;  /* 0x0000000000007919 */ /* 0x000e220000002100 */
[----:B------:R-:W-:Y:S01]  /*0b60*/  CS2R R22, SRZ ;  /* 0x0000000000167805 */ /* 0x000fe2000001ff00 */
[----:B------:R-:W-:Y:S01]  /*0b70*/  IMAD.MOV.U32 R16, RZ, RZ, RZ ;  /* 0x000000ffff107224 */ /* 0x000fe200078e00ff */
[----:B------:R-:W-:Y:S01]  /*0b80*/  ULOP3.LUT UR37, UR36, 0x1, URZ, 0xfc, !UPT ;  /* 0x0000000124257892 */ /* 0x000fe2000f8efc3f */
[----:B0-----:R-:W-:-:S05]  /*0b90*/  VIADD R12, R0, 0xffffff80 ;  /* 0xffffff80000c7836 */ /* 0x001fca0000000000 */
[----:B------:R-:W-:-:S04]  /*0ba0*/  SHF.R.S32.HI R0, RZ, 0x1f, R12 ;  /* 0x0000001fff007819 */ /* 0x000fc8000001140c */
[CC--:B------:R-:W-:Y:S02]  /*0bb0*/  LEA.HI R3, R0.reuse, R12.reuse, RZ, 0x7 ;  /* 0x0000000c00037211 */ /* 0x0c0fe400078f38ff */
[-C--:B------:R-:W-:Y:S02]  /*0bc0*/  LEA.HI R5, R0, R12.reuse, RZ, 0x5 ;  /* 0x0000000c00057211 */ /* 0x080fe400078f28ff */
[----:B------:R-:W-:Y:S02]  /*0bd0*/  LOP3.LUT R4, R3, 0xffffff80, RZ, 0xc0, !PT ;  /* 0xffffff8003047812 */ /* 0x000fe400078ec0ff */
[----:B------:R-:W-:Y:S02]  /*0be0*/  SHF.R.S32.HI R13, RZ, 0x7, R3 ;  /* 0x00000007ff0d7819 */ /* 0x000fe40000011403 */
[----:B------:R-:W-:Y:S01]  /*0bf0*/  SHF.R.S32.HI R14, RZ, 0x5, R5 ;  /* 0x00000005ff0e7819 */ /* 0x000fe20000011405 */
[----:B------:R-:W-:Y:S01]  /*0c00*/  IMAD.IADD R11, R12, 0x1, -R4 ;  /* 0x000000010c0b7824 */ /* 0x000fe200078e0a04 */
[CC--:B------:R-:W-:Y:S01]  /*0c10*/  LEA.HI R4, R0.reuse, R12.reuse, RZ, 0x4 ;  /* 0x0000000c00047211 */ /* 0x0c0fe200078f20ff */
[----:B------:R-:W-:Y:S01]  /*0c20*/  IMAD.HI R5, R13, 0x55555556, RZ ;  /* 0x555555560d057827 */ /* 0x000fe200078e02ff */
[----:B------:R-:W-:-:S02]  /*0c30*/  LEA.HI R0, R0, R12, RZ, 0x2 ;  /* 0x0000000c00007211 */ /* 0x000fc400078f10ff */
[----:B------:R-:W-:Y:S02]  /*0c40*/  SHF.R.S32.HI R6, RZ, 0x1f, R11 ;  /* 0x0000001fff067819 */ /* 0x000fe4000001140b */
[----:B------:R-:W-:Y:S02]  /*0c50*/  SHF.R.S32.HI R7, RZ, 0x4, R4 ;  /* 0x00000004ff077819 */ /* 0x000fe40000011404 */
[----:B------:R-:W-:Y:S02]  /*0c60*/  LEA.HI R8, R6, R11, RZ, 0x2 ;  /* 0x0000000b06087211 */ /* 0x000fe400078f10ff */
[----:B------:R-:W-:Y:S02]  /*0c70*/  LOP3.LUT R3, R4, 0x3fffff0, RZ, 0xc0, !PT ;  /* 0x03fffff004037812 */ /* 0x000fe400078ec0ff */
[--C-:B------:R-:W-:Y:S02]  /*0c80*/  SHF.R.S32.HI R9, RZ, 0x2, R8.reuse ;  /* 0x00000002ff097819 */ /* 0x100fe40000011408 */
[----:B------:R-:W-:Y:S01]  /*0c90*/  SHF.R.S32.HI R10, RZ, 0x1f, R8 ;  /* 0x0000001fff0a7819 */ /* 0x000fe20000011408 */
[----:B------:R-:W-:Y:S01]  /*0ca0*/  IMAD.IADD R3, R12, 0x1, -R3 ;  /* 0x000000010c037824 */ /* 0x000fe200078e0a03 */
[----:B------:R-:W-:-:S02]  /*0cb0*/  LEA.HI R4, R4, R7, RZ, 0x1 ;  /* 0x0000000704047211 */ /* 0x000fc400078f08ff */
[----:B------:R-:W-:Y:S01]  /*0cc0*/  LEA.HI R10, R10, R9, RZ, 0x3 ;  /* 0x000000090a0a7211 */ /* 0x000fe200078f18ff */
[----:B------:R-:W-:Y:S01]  /*0cd0*/  IMAD R3, R14, 0x10, R3 ;  /* 0x000000100e037824 */ /* 0x000fe200078e0203 */
[----:B------:R-:W-:Y:S02]  /*0ce0*/  LEA.HI R6, R6, R11, RZ, 0x5 ;  /* 0x0000000b06067211 */ /* 0x000fe400078f28ff */
[----:B------:R-:W-:Y:S02]  /*0cf0*/  LOP3.LUT R10, R10, 0xfffffff8, RZ, 0xc0, !PT ;  /* 0xfffffff80a0a7812 */ /* 0x000fe400078ec0ff */
[----:B------:R-:W-:Y:S02]  /*0d00*/  LOP3.LUT R4, R4, 0x1ffffffe, RZ, 0xc0, !PT ;  /* 0x1ffffffe04047812 */ /* 0x000fe400078ec0ff */
[----:B------:R-:W-:Y:S01]  /*0d10*/  SHF.R.S32.HI R6, RZ, 0x5, R6 ;  /* 0x00000005ff067819 */ /* 0x000fe20000011406 */
[----:B------:R-:W-:Y:S01]  /*0d20*/  IMAD.IADD R9, R9, 0x1, -R10 ;  /* 0x0000000109097824 */ /* 0x000fe200078e0a0a */
[----:B------:R-:W-:Y:S01]  /*0d30*/  LEA.HI R5, R5, R5, RZ, 0x1 ;  /* 0x0000000505057211 */ /* 0x000fe200078f08ff */
[----:B------:R-:W-:Y:S01]  /*0d40*/  IMAD.IADD R4, R7, 0x1, -R4 ;  /* 0x0000000107047824 */ /* 0x000fe200078e0a04 */
[----:B------:R-:W-:Y:S01]  /*0d50*/  SHF.R.S32.HI R17, RZ, 0x2, R0 ;  /* 0x00000002ff117819 */ /* 0x000fe20000011400 */
[----:B------:R-:W-:Y:S01]  /*0d60*/  IMAD R6, R6, 0x10, R9 ;  /* 0x0000001006067824 */ /* 0x000fe200078e0209 */
[----:B------:R-:W-:Y:S01]  /*0d70*/  LOP3.LUT R8, R8, 0x7ffffffc, RZ, 0xc0, !PT ;  /* 0x7ffffffc08087812 */ /* 0x000fe200078ec0ff */
[----:B------:R-:W-:Y:S01]  /*0d80*/  IMAD R7, R3, 0x8, R4 ;  /* 0x0000000803077824 */ /* 0x000fe200078e0204 */
[----:B------:R-:W-:Y:S01]  /*0d90*/  SHF.R.S32.HI R4, RZ, 0x1f, R0 ;  /* 0x0000001fff047819 */ /* 0x000fe20000011400 */
[----:B------:R-:W-:Y:S01]  /*0da0*/  IMAD R5, R5, -0x3, R13 ;  /* 0xfffffffd05057824 */ /* 0x000fe200078e020d */
[----:B------:R-:W-:Y:S01]  /*0db0*/  LOP3.LUT R0, R0, 0xfffffffc, RZ, 0xc0, !PT ;  /* 0xfffffffc00007812 */ /* 0x000fe200078ec0ff */
[----:B------:R-:W-:Y:S01]  /*0dc0*/  VIADD R9, R17, 0x60 ;  /* 0x0000006011097836 */ /* 0x000fe20000000000 */
[----:B------:R-:W-:Y:S01]  /*0dd0*/  LEA.HI R4, R4, R17, RZ, 0x3 ;  /* 0x0000001104047211 */ /* 0x000fe200078f18ff */
[----:B------:R-:W-:-:S02]  /*0de0*/  IMAD R10, R5, 0x40, R6 ;  /* 0x00000040050a7824 */ /* 0x000fc400078e0206 */
[----:B------:R-:W-:Y:S01]  /*0df0*/  IMAD.IADD R6, R12, 0x1, -R0 ;  /* 0x000000010c067824 */ /* 0x000fe200078e0a00 */
[----:B------:R-:W-:Y:S01]  /*0e00*/  SHF.R.S32.HI R5, RZ, 0x1f, R9 ;  /* 0x0000001fff057819 */ /* 0x000fe20000011409 */
[----:B------:R-:W-:Y:S01]  /*0e10*/  IMAD.SHL.U32 R3, R9, 0x40, RZ ;  /* 0x0000004009037824 */ /* 0x000fe200078e00ff */
[----:B------:R-:W-:Y:S01]  /*0e20*/  LOP3.LUT R4, R4, 0xfffffff8, RZ, 0xc0, !PT ;  /* 0xfffffff804047812 */ /* 0x000fe200078ec0ff */
[----:B------:R-:W-:Y:S01]  /*0e30*/  STL [R1+0x50], R10 ;  /* 0x0000500a01007387 */ /* 0x000fe20000100800 */
[----:B------:R-:W-:Y:S01]  /*0e40*/  LEA.HI R5, R5, R9, RZ, 0x3 ;  /* 0x0000000905057211 */ /* 0x000fe200078f18ff */
[C---:B------:R-:W-:Y:S01]  /*0e50*/  IMAD.SHL.U32 R18, R6.reuse, 0x8, RZ ;  /* 0x0000000806127824 */ /* 0x040fe200078e00ff */
[----:B------:R-:W-:Y:S01]  /*0e60*/  SHF.R.S32.HI R0, RZ, 0x1f, R17 ;  /* 0x0000001fff007819 */ /* 0x000fe20000011411 */
[----:B------:R-:W-:Y:S01]  /*0e70*/  IMAD.IADD R4, R17, 0x1, -R4 ;  /* 0x0000000111047824 */ /* 0x000fe200078e0a04 */
[C---:B------:R-:W-:Y:S01]  /*0e80*/  LEA.HI R0, R6.reuse, R6, RZ, 0x1 ;  /* 0x0000000606007211 */ /* 0x040fe200078f08ff */
[----:B------:R-:W-:Y:S01]  /*0e90*/  IMAD.SHL.U32 R5, R5, 0x40, RZ ;  /* 0x0000004005057824 */ /* 0x000fe200078e00ff */
[----:B------:R-:W-:Y:S01]  /*0ea0*/  LOP3.LUT R3, R3, 0x1c0, RZ, 0xc0, !PT ;  /* 0x000001c003037812 */ /* 0x000fe200078ec0ff */
[----:B------:R-:W-:Y:S01]  /*0eb0*/  STL [R1+0x48], RZ ;  /* 0x000048ff01007387 */ /* 0x000fe20000100800 */
[----:B------:R-:W-:Y:S01]  /*0ec0*/  IMAD.SHL.U32 R152, R6, 0x4, RZ ;  /* 0x0000000406987824 */ /* 0x000fe200078e00ff */
[----:B------:R-:W-:-:S02]  /*0ed0*/  LOP3.LUT R0, R0, 0x1ffffffe, RZ, 0xc0, !PT ;  /* 0x1ffffffe00007812 */ /* 0x000fc400078ec0ff */
[----:B------:R-:W-:Y:S01]  /*0ee0*/  STL [R1+0x10], RZ ;  /* 0x000010ff01007387 */ /* 0x000fe20000100800 */
[----:B------:R-:W-:Y:S02]  /*0ef0*/  SHF.R.U32.HI R9, RZ, 0x3, R3 ;  /* 0x00000003ff097819 */ /* 0x000fe40000011603 */
[----:B------:R-:W-:Y:S01]  /*0f00*/  LOP3.LUT R3, R3, 0x38, R18, 0xf8, !PT ;  /* 0x0000003803037812 */ /* 0x000fe200078ef812 */
[----:B------:R0:W-:Y:S01]  /*0f10*/  STL [R1+0x38], R4 ;  /* 0x0000380401007387 */ /* 0x0001e20000100800 */
[----:B------:R-:W-:-:S04]  /*0f20*/  IMAD.IADD R0, R6, 0x1, -R0 ;  /* 0x0000000106007824 */ /* 0x000fc800078e0a00 */
[----:B------:R-:W-:Y:S01]  /*0f30*/  IMAD R0, R0, 0x8, R10 ;  /* 0x0000000800007824 */ /* 0x000fe200078e020a */
[----:B0-----:R-:W-:Y:S01]  /*0f40*/  LOP3.LUT R4, R5, 0xfffffe00, RZ, 0xc0, !PT ;  /* 0xfffffe0005047812 */ /* 0x001fe200078ec0ff */
[----:B------:R-:W-:-:S03]  /*0f50*/  VIADD R5, R152, 0x10 ;  /* 0x0000001098057836 */ /* 0x000fc60000000000 */
[----:B------:R-:W-:Y:S01]  /*0f60*/  LOP3.LUT R3, R4, R3, R9, 0xf6, !PT ;  /* 0x0000000304037212 */ /* 0x000fe200078ef609 */
[----:B------:R0:W-:Y:S04]  /*0f70*/  STL [R1+0x3c], R4 ;  /* 0x00003c0401007387 */ /* 0x0001e80000100800 */
[----:B------:R1:W-:Y:S01]  /*0f80*/  STL [R1+0x14], R5 ;  /* 0x0000140501007387 */ /* 0x0003e20000100800 */
[----:B------:R-:W-:Y:S02]  /*0f90*/  IMAD R3, R3, 0x2, R2 ;  /* 0x0000000203037824 */ /* 0x000fe400078e0202 */
[----:B0-----:R-:W-:Y:S02]  /*0fa0*/  IMAD.SHL.U32 R4, R7, 0x8, RZ ;  /* 0x0000000807047824 */ /* 0x001fe400078e00ff */
[----:B-1----:R-:W-:-:S05]  /*0fb0*/  IMAD.IADD R5, R11, 0x1, -R8 ;  /* 0x000000010b057824 */ /* 0x002fca00078e0a08 */
[----:B------:R0:W-:Y:S04]  /*0fc0*/  STL [R1+0xc], R5 ;  /* 0x00000c0501007387 */ /* 0x0001e80000100800 */
[----:B------:R0:W-:Y:S04]  /*0fd0*/  STL [R1+0x54], R4 ;  /* 0x0000540401007387 */ /* 0x0001e80000100800 */
[----:B------:R0:W-:Y:S04]  /*0fe0*/  STL [R1+0x28], R0 ;  /* 0x0000280001007387 */ /* 0x0001e80000100800 */
[----:B------:R0:W-:Y:S02]  /*0ff0*/  STL [R1+0x4c], R3 ;  /* 0x00004c0301007387 */ /* 0x0001e40000100800 */
.L_x_14166:
[----:B------:R-:W-:Y:S05]  /*1000*/  YIELD ;  /* 0x0000000000007946 */ /* 0x000fea0003800000 */
[----:B------:R-:W-:Y:S01]  /*1010*/  ULDC.64 UR4, c[0x0][0xa28] ;  /* 0x00028a0000047ab9 */ /* 0x000fe20000000a00 */
[----:B01-3-5:R-:W1:Y:S01]  /*1020*/  LDC.64 R6, c[0x0][0xa08] ;  /* 0x00028200ff067b82 */ /* 0x02be620000000a00 */
[----:B------:R-:W-:Y:S01]  /*1030*/  ISETP.NE.U32.AND P1, PT, RZ, UR4, PT ;  /* 0x00000004ff007c0c */ /* 0x000fe2000bf25070 */
[----:B0-----:R-:W-:Y:S02]  /*1040*/  IMAD.MOV.U32 R0, RZ, RZ, RZ ;  /* 0x000000ffff007224 */ /* 0x001fe400078e00ff */
[----:B--2---:R-:W-:Y:S01]  /*1050*/  IMAD.MOV.U32 R30, RZ, RZ, RZ ;  /* 0x000000ffff1e7224 */ /* 0x004fe200078e00ff */
[----:B------:R-:W-:Y:S01]  /*1060*/  ISETP.NE.AND.EX P1, PT, RZ, UR5, PT, P1 ;  /* 0x00000005ff007c0c */ /* 0x000fe2000bf25310 */
[----:B------:R-:W-:-:S02]  /*1070*/  ULDC.64 UR4, c[0x0][0xa18] ;  /* 0x0002860000047ab9 */ /* 0x000fc40000000a00 */
[----:B------:R-:W-:-:S04]  /*1080*/  ISETP.NE.U32.AND P2, PT, RZ, UR4, PT ;  /* 0x00000004ff007c0c */ /* 0x000fc8000bf45070 */
[----:B------:R-:W-:Y:S01]  /*1090*/  ISETP.NE.AND.EX P2, PT, RZ, UR5, PT, P2 ;  /* 0x00000005ff007c0c */ /* 0x000fe2000bf45320 */
[----:B------:R-:W-:Y:S02]  /*10a0*/  ULDC.64 UR4, c[0x0][0xa08] ;  /* 0x0002820000047ab9 */ /* 0x000fe40000000a00 */
[----:B------:R-:W-:-:S03]  /*10b0*/  ISETP.NE.U32.AND P0, PT, RZ, UR4, PT ;  /* 0x00000004ff007c0c */ /* 0x000fc6000bf05070 */
[----:B------:R-:W0:Y:S01]  /*10c0*/  @P1 LDC.64 R4, c[0x0][0xa28] ;  /* 0x00028a00ff041b82 */ /* 0x000e220000000a00 */
[----:B-1----:R-:W-:-:S07]  /*10d0*/  IMAD.WIDE R10, R35, 0x4, R6 ;  /* 0x00000004230a7825 */ /* 0x002fce00078e0206 */
[----:B------:R-:W1:Y:S01]  /*10e0*/  @P2 LDC.64 R8, c[0x0][0xa18] ;  /* 0x00028600ff082b82 */ /* 0x000e620000000a00 */
[----:B------:R-:W-:Y:S01]  /*10f0*/  ULDC UR4, c[0x0][0x288] ;  /* 0x0000a20000047ab9 */ /* 0x000fe20000000800 */
[----:B------:R-:W-:Y:S01]  /*1100*/  ISETP.NE.AND.EX P0, PT, RZ, UR5, PT, P0 ;  /* 0x00000005ff007c0c */ /* 0x000fe2000bf05300 */
[----:B------:R-:W-:Y:S01]  /*1110*/  IMAD.U32 R3, RZ, RZ, UR4 ;  /* 0x00000004ff037e24 */ /* 0x000fe2000f8e00ff */
[----:B------:R-:W-:-:S11]  /*1120*/  ULDC.64 UR4, c[0x0][0x418] ;  /* 0x0001060000047ab9 */ /* 0x000fd60000000a00 */
[----:B------:R2:W5:Y:S01]  /*1130*/  @P0 LDG.E R30, desc[UR38][R10.64] ;  /* 0x000000260a1e0981 */ /* 0x000562000c1e1900 */
[----:B0-----:R-:W-:-:S05]  /*1140*/  @P1 IMAD.WIDE R4, R35, 0x4, R4 ;  /* 0x0000000423041825 */ /* 0x001fca00078e0204 */
[----:B------:R2:W5:Y:S01]  /*1150*/  @P1 LDG.E R0, desc[UR38][R4.64] ;  /* 0x0000002604001981 */ /* 0x000562000c1e1900 */
[----:B-1----:R-:W-:-:S05]  /*1160*/  @P2 IMAD.WIDE R6, R35, 0x4, R8 ;  /* 0x0000000423062825 */ /* 0x002fca00078e0208 */
[----:B------:R-:W3:Y:S01]  /*1170*/  @P2 LDG.E R3, desc[UR38][R6.64] ;  /* 0x0000002606032981 */ /* 0x000ee2000c1e1900 */
        /* <DEDUP_REMOVED lines=9> */
[----:B---3--:R2:W-:Y:S01]  /*1210*/  STL [R1+0x4], R3 ;  /* 0x0000040301007387 */ /* 0x0085e20000100800 */
[----:B------:R-:W-:Y:S01]  /*1220*/  IMAD.MOV.U32 R14, RZ, RZ, R3 ;  /* 0x000000ffff0e7224 */ /* 0x000fe200078e0003 */
[----:B------:R-:W-:Y:S06]  /*1230*/  @P2 BRA `(.L_x_13975) ;  /* 0x0000000000282947 */ /* 0x000fec0003800000 */
[----:B------:R-:W-:Y:S02]  /*1240*/  ULDC.64 UR4, c[0x0][0xa00] ;  /* 0x0002800000047ab9 */ /* 0x000fe40000000a00 */
[----:B------:R-:W-:-:S04]  /*1250*/  ISETP.NE.U32.AND P1, PT, RZ, UR4, PT ;  /* 0x00000004ff007c0c */ /* 0x000fc8000bf25070 */
[----:B------:R-:W-:-:S13]  /*1260*/  ISETP.NE.AND.EX P1, PT, RZ, UR5, PT, P1 ;  /* 0x00000005ff007c0c */ /* 0x000fda000bf25310 */
[----:B------:R-:W-:Y:S05]  /*1270*/  @!P1 BRA `(.L_x_13975) ;  /* 0x0000000000189947 */ /* 0x000fea0003800000 */
[----:B--2---:R-:W0:Y:S02]  /*1280*/  LDC.64 R4, c[0x0][0xa00] ;  /* 0x00028000ff047b82 */ /* 0x004e240000000a00 */
[----:B0-----:R-:W-:-:S05]  /*1290*/  IMAD.WIDE R4, R35, 0x4, R4 ;  /* 0x0000000423047825 */ /* 0x001fca00078e0204 */
[----:B------:R-:W2:Y:S04]  /*12a0*/  LDG.E R3, desc[UR38][R4.64] ;  /* 0x0000002604037981 */ /* 0x000ea8000c1e1900 */
[----:B------:R-:W2:Y:S02]  /*12b0*/  LDG.E R6, desc[UR38][R4.64+0x4] ;  /* 0x0000042604067981 */ /* 0x000ea4000c1e1900 */
[----:B--2---:R-:W-:-:S05]  /*12c0*/  IMAD.IADD R14, R6, 0x1, -R3 ;  /* 0x00000001060e7824 */ /* 0x004fca00078e0a03 */
[----:B------:R0:W-:Y:S02]  /*12d0*/  STL [R1+0x4], R14 ;  /* 0x0000040e01007387 */ /* 0x0001e40000100800 */
.L_x_13975:
[----:B------:R-:W-:Y:S01]  /*12e0*/  ULDC.64 UR4, c[0x0][0xa20] ;  /* 0x0002880000047ab9 */ /* 0x000fe20000000a00 */
[----:B------:R1:W-:Y:S01]  /*12f0*/  STL [R1+0x40], R34 ;  /* 0x0000402201007387 */ /* 0x0003e20000100800 */
[----:B------:R-:W-:-:S03]  /*1300*/  ISETP.NE.U32.AND P1, PT, RZ, UR4, PT ;  /* 0x00000004ff007c0c */ /* 0x000fc6000bf25070 */
[----:B------:R1:W-:Y:S01]  /*1310*/  STL [R1+0x44], R35 ;  /* 0x0000442301007387 */ /* 0x0003e20000100800 */
[----:B------:R-:W-:-:S13]  /*1320*/  ISETP.NE.AND.EX P1, PT, RZ, UR5, PT, P1 ;  /* 0x00000005ff007c0c */ /* 0x000fda000bf25310 */
[----:B-1----:R-:W-:Y:S05]  /*1330*/  @!P1 BRA `(.L_x_13976) ;  /* 0x0000000000109947 */ /* 0x002fea0003800000 */
[----:B--2---:R-:W1:Y:S02]  /*1340*/  LDC.64 R4, c[0x0][0xa20] ;  /* 0x00028800ff047b82 */ /* 0x004e640000000a00 */
[----:B-1----:R-:W-:-:S05]  /*1350*/  IMAD.WIDE R4, R35, 0x4, R4 ;  /* 0x0000000423047825 */ /* 0x002fca00078e0204 */
[----:B------:R1:W5:Y:S01]  /*1360*/  LDG.E R31, desc[UR38][R4.64] ;  /* 0x00000026041f7981 */ /* 0x000362000c1e1900 */
[----:B------:R-:W-:Y:S05]  /*1370*/  BRA `(.L_x_13977) ;  /* 0x0000000000107947 */ /* 0x000fea0003800000 */
.L_x_13976:
[----:B------:R-:W-:Y:S05]  /*1380*/  @!P0 BRA `(.L_x_13977) ;  /* 0x00000000000c8947 */ /* 0x000fea0003800000 */
[----:B--2---:R-:W2:Y:S04]  /*1390*/  LDG.E R4, desc[UR38][R10.64] ;  /* 0x000000260a047981 */ /* 0x004ea8000c1e1900 */
[----:B------:R-:W2:Y:S02]  /*13a0*/  LDG.E R31, desc[UR38][R10.64+0x4] ;  /* 0x000004260a1f7981 */ /* 0x000ea4000c1e1900 */
[----:B--2---:R-:W-:-:S07]  /*13b0*/  IMAD.IADD R31, R31, 0x1, -R4 ;  /* 0x000000011f1f7824 */ /* 0x004fce00078e0a04 */
.L_x_13977:
[----:B------:R-:W-:Y:S01]  /*13c0*/  ULDC.64 UR4, c[0x0][0xa10] ;  /* 0x0002840000047ab9 */ /* 0x000fe20000000a00 */
[----:B------:R-:W3:Y:S01]  /*13d0*/  LDC R9, c[0x0][0x448] ;  /* 0x00011200ff097b82 */ /* 0x000ee20000000800 */
[----:B------:R-:W-:-:S04]  /*13e0*/  ISETP.NE.U32.AND P0, PT, RZ, UR4, PT ;  /* 0x00000004ff007c0c */ /* 0x000fc8000bf05070 */
[----:B------:R-:W-:Y:S01]  /*13f0*/  ISETP.NE.AND.EX P0, PT, RZ, UR5, PT, P0 ;  /* 0x00000005ff007c0c */ /* 0x000fe2000bf05300 */
[----:B------:R-:W-:Y:S02]  /*1400*/  ULDC.64 UR4, c[0x0][0xa30] ;  /* 0x00028c0000047ab9 */ /* 0x000fe40000000a00 */
[----:B------:R-:W-:Y:S01]  /*1410*/  ISETP.NE.U32.AND P1, PT, RZ, UR4, PT ;  /* 0x00000004ff007c0c */ /* 0x000fe2000bf25070 */
[----:B-----5:R-:W-:Y:S01]  /*1420*/  IMAD.MOV.U32 R24, RZ, RZ, R31 ;  /* 0x000000ffff187224 */ /* 0x020fe200078e001f */
[----:B------:R-:W4:Y:S02]  /*1430*/  LDC.64 R12, c[0x0][0x9e0] ;  /* 0x00027800ff0c7b82 */ /* 0x000f240000000a00 */
[----:B------:R-:W-:-:S06]  /*1440*/  ISETP.NE.AND.EX P1, PT, RZ, UR5, PT, P1 ;  /* 0x00000005ff007c0c */ /* 0x000fcc000bf25310 */
[----:B-12---:R-:W1:Y:S08]  /*1450*/  @P0 LDC.64 R4, c[0x0][0xa10] ;  /* 0x00028400ff040b82 */ /* 0x006e700000000a00 */
[----:B------:R-:W2:Y:S01]  /*1460*/  @P1 LDC.64 R6, c[0x0][0xa30] ;  /* 0x00028c00ff061b82 */ /* 0x000ea20000000a00 */
[----:B-1----:R-:W-:-:S05]  /*1470*/  @P0 IMAD.WIDE R4, R35, 0x4, R4 ;  /* 0x0000000423040825 */ /* 0x002fca00078e0204 */
[----:B------:R-:W4:Y:S04]  /*1480*/  @P0 LDG.E R3, desc[UR38][R4.64] ;  /* 0x0000002604030981 */ /* 0x000f28000c1e1900 */
[----:B------:R-:W4:Y:S01]  /*1490*/  @P0 LDG.E R8, desc[UR38][R4.64+0x4] ;  /* 0x0000042604080981 */ /* 0x000f22000c1e1900 */
[----:B--2---:R-:W-:-:S05]  /*14a0*/  @P1 IMAD.WIDE R6, R35, 0x4, R6 ;  /* 0x0000000423061825 */ /* 0x004fca00078e0206 */
[----:B------:R1:W5:Y:S01]  /*14b0*/  @P1 LDG.E R24, desc[UR38][R6.64] ;  /* 0x0000002606181981 */ /* 0x000362000c1e1900 */
[----:B---3--:R-:W-:Y:S01]  /*14c0*/  ISETP.NE.AND P1, PT, R9, 0x1, PT ;  /* 0x000000010900780c */ /* 0x008fe20003f25270 */
[----:B------:R-:W-:Y:S01]  /*14d0*/  IMAD R15, R33, 0xc0, RZ ;  /* 0x000000c0210f7824 */ /* 0x000fe200078e02ff */
[----:B----4-:R-:W-:-:S04]  /*14e0*/  ISETP.GE.AND P2, PT, R13, 0x1, PT ;  /* 0x000000010d00780c */ /* 0x010fc80003f46270 */
[----:B------:R2:W-:Y:S07]  /*14f0*/  STL [R1+0x18], R15 ;  /* 0x0000180f01007387 */ /* 0x0005ee0000100800 */
[----:B------:R-:W3:Y:S08]  /*1500*/  @P1 LDC R9, c[0x0][0x44c] ;  /* 0x00011300ff091b82 */ /* 0x000ef00000000800 */
[----:B------:R-:W4:Y:S01]  /*1510*/  @P1 LDC R10, c[0x0][0x450] ;  /* 0x00011400ff0a1b82 */ /* 0x000f220000000800 */
[----:B------:R-:W-:-:S02]  /*1520*/  @P0 IMAD.IADD R29, R8, 0x1, -R3 ;  /* 0x00000001081d0824 */ /* 0x000fc400078e0a03 */
[----:B------:R-:W-:Y:S02]  /*1530*/  IMAD.IADD R8, R31, 0x1, -R0 ;  /* 0x000000011f087824 */ /* 0x000fe400078e0a00 */
[----:B------:R-:W-:Y:S02]  /*1540*/  VIADD R0, R15, 0xbf ;  /* 0x000000bf0f007836 */ /* 0x000fe40000000000 */
[----:B------:R-:W-:Y:S02]  /*1550*/  IMAD.IADD R11, R8, 0x1, R29 ;  /* 0x00000001080b7824 */ /* 0x000fe400078e021d */
[----:B---3--:R-:W-:-:S03]  /*1560*/  @P1 IMAD.HI.U32 R3, R0, R9, RZ ;  /* 0x0000000900031227 */ /* 0x008fc600078e00ff */
[----:B------:R2:W-:Y:S01]  /*1570*/  STL [R1+0x8], R11 ;  /* 0x0000080b01007387 */ /* 0x0005e20000100800 */
[----:B------:R-:W-:Y:S01]  /*1580*/  IMAD.MOV.U32 R5, RZ, RZ, R0 ;  /* 0x000000ffff057224 */ /* 0x000fe200078e0000 */
[----:B----4-:R-:W-:Y:S01]  /*1590*/  @P1 SHF.R.U32.HI R5, RZ, R10, R3 ;  /* 0x0000000aff051219 */ /* 0x010fe20000011603 */
[C---:B------:R-:W-:Y:S01]  /*15a0*/  VIADD R0, R11.reuse, 0x7f ;  /* 0x0000007f0b007836 */ /* 0x040fe20000000000 */
[----:B------:R-:W-:-:S04]  /*15b0*/  IADD3 R28, R11, 0x1, -R14 ;  /* 0x000000010b1c7810 */ /* 0x000fc80007ffe80e */
[----:B------:R-:W-:Y:S01]  /*15c0*/  SHF.R.S32.HI R3, RZ, 0x1f, R0 ;  /* 0x0000001fff037819 */ /* 0x000fe20000011400 */
[----:B-1----:R-:W-:-:S03]  /*15d0*/  IMAD.IADD R7, R28, 0x1, R5 ;  /* 0x000000011c077824 */ /* 0x002fc600078e0205 */
[----:B------:R-:W-:Y:S01]  /*15e0*/  LEA.HI R3, R3, R0, RZ, 0x7 ;  /* 0x0000000003037211 */ /* 0x000fe200078f38ff */
[----:B------:R-:W-:-:S03]  /*15f0*/  IMAD.IADD R0, R7, 0x1, R12 ;  /* 0x0000000107007824 */ /* 0x000fc600078e020c */
[----:B------:R-:W-:Y:S01]  /*1600*/  SHF.R.S32.HI R92, RZ, 0x7, R3 ;  /* 0x00000007ff5c7819 */ /* 0x000fe20000011403 */
[----:B--2---:R-:W-:Y:S06]  /*1610*/  @!P2 BRA `(.L_x_13978) ;  /* 0x000000000048a947 */ /* 0x004fec0003800000 */
        /* <DEDUP_REMOVED lines=11> */
.L_x_13980:
[----:B------:R-:W-:-:S13]  /*16d0*/  ISETP.NE.AND P0, PT, R13, 0x1, PT ;  /* 0x000000010d00780c */ /* 0x000fda0003f05270 */
[----:B------:R-:W1:Y:S02]  /*16e0*/  @P0 LDC.64 R4, c[0x0][0x9e8] ;  /* 0x00027a00ff040b82 */ /* 0x000e640000000a00 */
[----:B-1----:R-:W-:-:S05]  /*16f0*/  @P0 IMAD.HI.U32 R4, R3, R4, RZ ;  /* 0x0000000403040227 */ /* 0x002fca00078e00ff */
[----:B------:R-:W-:-:S07]  /*1700*/  @P0 SHF.R.U32.HI R3, RZ, R5, R4 ;  /* 0x00000005ff030219 */ /* 0x000fce0000011604 */
.L_x_13981:
[----:B------:R-:W-:Y:S05]  /*1710*/  BSYNC B0 ;  /* 0x0000000000007941 */ /* 0x000fea0003800000 */
.L_x_13979:
[----:B------:R-:W-:-:S05]  /*1720*/  IMAD R3, R3, R13, R13 ;  /* 0x0000000d03037224 */ /* 0x000fca00078e020d */
[----:B------:R-:W-:-:S07]  /*1730*/  VIMNMX R0, R0, R3, PT ;  /* 0x0000000300007248 */ /* 0x000fce0003fe0100 */
.L_x_13978:
        /* <DEDUP_REMOVED lines=20> */
.L_x_13984:
[----:B------:R-:W-:-:S13]  /*1880*/  ISETP.NE.AND P0, PT, R13, 0x1, PT ;  /* 0x000000010d00780c */ /* 0x000fda0003f05270 */
[----:B------:R-:W1:Y:S02]  /*1890*/  @P0 LDC.64 R6, c[0x0][0x9e8] ;  /* 0x00027a00ff060b82 */ /* 0x000e640000000a00 */
[----:B-1----:R-:W-:-:S05]  /*18a0*/  @P0 IMAD.HI.U32 R6, R3, R6, RZ ;  /* 0x0000000603060227 */ /* 0x002fca00078e00ff */
[----:B------:R-:W-:-:S07]  /*18b0*/  @P0 SHF.R.U32.HI R3, RZ, R7, R6 ;  /* 0x00000007ff030219 */ /* 0x000fce0000011606 */
.L_x_13985:
[----:B------:R-:W-:Y:S05]  /*18c0*/  BSYNC B0 ;  /* 0x0000000000007941 */ /* 0x000fea0003800000 */
.L_x_13983:
[----:B------:R-:W-:-:S05]  /*18d0*/  IMAD R3, R3, R13, RZ ;  /* 0x0000000d03037224 */ /* 0x000fca00078e02ff */
[----:B------:R-:W-:-:S07]  /*18e0*/  VIMNMX R4, R4, R3, !PT ;  /* 0x0000000304047248 */ /* 0x000fce0007fe0100 */
.L_x_13982:
        /* <DEDUP_REMOVED lines=31> */
[----:B0-----:R0:W1:Y:S01]  /*1ae0*/  LDC.64 R14, c[0x4][R0] ;  /* 0x01000000000e7b82 */ /* 0x0010620000000a00 */
        /* <DEDUP_REMOVED lines=11> */
.L_x_13988:
[----:B------:R-:W-:Y:S05]  /*1ba0*/  BSYNC B6 ;  /* 0x0000000000067941 */ /* 0x000fea0003800000 */
.L_x_13987:
        /* <DEDUP_REMOVED lines=20> */
.L_x_13990:
[----:B------:R-:W-:Y:S05]  /*1cf0*/  BSYNC B6 ;  /* 0x0000000000067941 */ /* 0x000fea0003800000 */
.L_x_13989:
[----:B------:R-:W-:Y:S01]  /*1d00*/  ULDC.64 UR4, c[0x0][0x9f8] ;  /* 0x00027e0000047ab9 */ /* 0x000fe20000000a00 */
[----:B------:R-:W2:Y:S01]  /*1d10*/  LDL R38, [R1+0x38] ;  /* 0x0000380001267983 */ /* 0x000ea20000100800 */
[----:B------:R-:W-:Y:S01]  /*1d20*/  ISETP.NE.U32.AND P0, PT, RZ, UR4, PT ;  /* 0x00000004ff007c0c */ /* 0x000fe2000bf05070 */
[----:B------:R-:W1:Y:S01]  /*1d30*/  LDC.64 R74, c[0x0][0x300] ;  /* 0x0000c000ff4a7b82 */ /* 0x000e620000000a00 */
[----:B0-----:R-:W-:Y:S01]  /*1d40*/  IMAD.IADD R14, R30, 0x1, R31 ;  /* 0x000000011e0e7824 */ /* 0x001fe200078e021f */
[----:B------:R-:W3:Y:S01]  /*1d50*/  LDL.LU R43, [R1] ;  /* 0x00000000012b7983 */ /* 0x000ee20000300800 */
[----:B------:R-:W-:Y:S01]  /*1d60*/  ISETP.NE.AND.EX P0, PT, RZ, UR5, PT, P0 ;  /* 0x00000005ff007c0c */ /* 0x000fe2000bf05300 */
[----:B------:R-:W-:Y:S01]  /*1d70*/  ULDC.64 UR6, c[0x0][0xa08] ;  /* 0x0002820000067ab9 */ /* 0x000fe20000000a00 */
[----:B------:R-:W-:Y:S01]  /*1d80*/  SHF.R.S32.HI R11, RZ, 0x1f, R34 ;  /* 0x0000001fff0b7819 */ /* 0x000fe20000011422 */
[----:B------:R-:W4:Y:S01]  /*1d90*/  LDL R36, [R1+0x3c] ;  /* 0x00003c0001247983 */ /* 0x000f220000100800 */
[----:B------:R-:W0:Y:S01]  /*1da0*/  S2R R42, SR_TID.X ;  /* 0x00000000002a7919 */ /* 0x000e220000002100 */
[----:B------:R-:W-:Y:S01]  /*1db0*/  SHF.R.S32.HI R41, RZ, 0x1f, R14 ;  /* 0x0000001fff297819 */ /* 0x000fe2000001140e */
[----:B------:R-:W-:Y:S01]  /*1dc0*/  ULDC.64 UR4, c[0x0][0x308] ;  /* 0x0000c20000047ab9 */ /* 0x000fe20000000a00 */
[----:B------:R-:W0:Y:S08]  /*1dd0*/  LDC R39, c[0x0][0x3f4] ;  /* 0x0000fd00ff277b82 */ /* 0x000e300000000800 */
[----:B------:R-:W1:Y:S08]  /*1de0*/  @P0 LDC.64 R4, c[0x0][0x9f8] ;  /* 0x00027e00ff040b82 */ /* 0x000e700000000a00 */
[----:B------:R-:W3:Y:S01]  /*1df0*/  LDC.64 R72, c[0x0][0x3f8] ;  /* 0x0000fe00ff487b82 */ /* 0x000ee20000000a00 */
[----:B-1----:R-:W-:-:S05]  /*1e00*/  @P0 IMAD.WIDE R4, R35, 0x4, R4 ;  /* 0x0000000423040825 */ /* 0x002fca00078e0204 */
[----:B------:R1:W4:Y:S01]  /*1e10*/  @P0 LDG.E R35, desc[UR38][R4.64] ;  /* 0x0000002604230981 */ /* 0x000322000c1e1900 */
[-C--:B------:R-:W-:Y:S01]  /*1e20*/  IMAD R0, R41, R74.reuse, RZ ;  /* 0x0000004a29007224 */ /* 0x080fe200078e02ff */
[----:B------:R-:W-:Y:S01]  /*1e30*/  ISETP.NE.U32.AND P0, PT, RZ, UR6, PT ;  /* 0x00000006ff007c0c */ /* 0x000fe2000bf05070 */
[C---:B------:R-:W-:Y:S01]  /*1e40*/  IMAD.WIDE.U32 R6, R14.reuse, R74, RZ ;  /* 0x0000004a0e067225 */ /* 0x040fe200078e00ff */
[----:B0-----:R-:W-:Y:S02]  /*1e50*/  SHF.R.U32.HI R40, RZ, 0x7, R42 ;  /* 0x00000007ff287819 */ /* 0x001fe4000001162a */
[----:B------:R-:W-:Y:S01]  /*1e60*/  ISETP.NE.AND.EX P0, PT, RZ, UR7, PT, P0 ;  /* 0x00000007ff007c0c */ /* 0x000fe2000bf05300 */
[----:B------:R-:W-:Y:S01]  /*1e70*/  IMAD R3, R14, R75, R0 ;  /* 0x0000004b0e037224 */ /* 0x000fe200078e0200 */
[C---:B------:R-:W-:Y:S01]  /*1e80*/  ISETP.NE.AND P6, PT, R40.reuse, 0x1, PT ;  /* 0x000000012800780c */ /* 0x040fe20003fc5270 */
[----:B------:R-:W-:Y:S01]  /*1e90*/  VIADD R65, R40, 0x8 ;  /* 0x0000000828417836 */ /* 0x000fe20000000000 */
[----:B------:R-:W-:Y:S01]  /*1ea0*/  SHF.R.S32.HI R19, RZ, 0x1f, R18 ;  /* 0x0000001fff137819 */ /* 0x000fe20000011412 */
[----:B------:R-:W-:Y:S01]  /*1eb0*/  IMAD.IADD R7, R7, 0x1, R3 ;  /* 0x0000000107077824 */ /* 0x000fe200078e0203 */
[----:B------:R-:W-:Y:S01]  /*1ec0*/  SHF.R.S32.HI R32, RZ, 0x1f, R17 ;  /* 0x0000001fff207819 */ /* 0x000fe20000011411 */
[----:B------:R-:W-:Y:S01]  /*1ed0*/  IMAD R3, R11, UR4, RZ ;  /* 0x000000040b037c24 */ /* 0x000fe2000f8e02ff */
[----:B------:R-:W-:Y:S01]  /*1ee0*/  SHF.R.S32.HI R153, RZ, 0x1f, R152 ;  /* 0x0000001fff997819 */ /* 0x000fe20000011498 */
[----:B-1----:R-:W-:-:S04]  /*1ef0*/  IMAD.WIDE.U32 R4, R34, UR4, R6 ;  /* 0x0000000422047c25 */ /* 0x002fc8000f8e0006 */
[----:B------:R-:W-:Y:S01]  /*1f00*/  IMAD R3, R34, UR5, R3 ;  /* 0x0000000522037c24 */ /* 0x000fe2000f8e0203 */
[----:B------:R-:W-:Y:S01]  /*1f10*/  ULDC.64 UR4, c[0x0][0x310] ;  /* 0x0000c40000047ab9 */ /* 0x000fe20000000a00 */
[----:B------:R-:W-:-:S04]  /*1f20*/  IMAD.WIDE.U32 R6, R17, R74, R18 ;  /* 0x0000004a11067225 */ /* 0x000fc800078e0012 */
[----:B------:R-:W-:Y:S02]  /*1f30*/  IMAD.IADD R5, R5, 0x1, R3 ;  /* 0x0000000105057824 */ /* 0x000fe400078e0203 */
[----:B------:R-:W-:Y:S02]  /*1f40*/  VIADD R40, R17, 0x60 ;  /* 0x0000006011287836 */ /* 0x000fe40000000000 */
[----:B------:R-:W-:Y:S02]  /*1f50*/  VIADD R42, R42, 0xffffff80 ;  /* 0xffffff802a2a7836 */ /* 0x000fe40000000000 */
[----:B------:R-:W-:Y:S02]  /*1f60*/  IMAD.SHL.U32 R40, R40, 0x40, RZ ;  /* 0x0000004028287824 */ /* 0x000fe400078e00ff */
[----:B------:R-:W-:Y:S02]  /*1f70*/  VIADD R67, R18, 0x20 ;  /* 0x0000002012437836 */ /* 0x000fe40000000000 */
[----:B------:R-:W-:Y:S01]  /*1f80*/  IMAD.SHL.U32 R64, R39, 0x2, RZ ;  /* 0x0000000227407824 */ /* 0x000fe200078e00ff */
[----:B------:R-:W-:-:S02]  /*1f90*/  LOP3.LUT R40, R40, 0x1c0, RZ, 0xc0, !PT ;  /* 0x000001c028287812 */ /* 0x000fc400078ec0ff */
[C---:B--2---:R-:W-:Y:S01]  /*1fa0*/  LOP3.LUT P1, RZ, R38.reuse, 0x4, RZ, 0xc0, !PT ;  /* 0x0000000426ff7812 */ /* 0x044fe2000782c0ff */
[----:B------:R-:W-:Y:S02]  /*1fb0*/  IMAD.SHL.U32 R71, R38, 0x40, RZ ;  /* 0x0000004026477824 */ /* 0x000fe400078e00ff */
[----:B------:R-:W-:Y:S01]  /*1fc0*/  VIADD R38, R17, 0x60 ;  /* 0x0000006011267836 */ /* 0x000fe20000000000 */
[----:B---3--:R-:W-:Y:S02]  /*1fd0*/  LOP3.LUT R43, R43, 0xfffffffb, RZ, 0xc0, !PT ;  /* 0xfffffffb2b2b7812 */ /* 0x008fe400078ec0ff */
[----:B------:R-:W-:Y:S02]  /*1fe0*/  LOP3.LUT R71, R71, 0x1c0, RZ, 0xc0, !PT ;  /* 0x000001c047477812 */ /* 0x000fe400078ec0ff */
[----:B------:R-:W-:Y:S02]  /*1ff0*/  SHF.R.S32.HI R66, RZ, 0x1f, R38 ;  /* 0x0000001fff427819 */ /* 0x000fe40000011426 */
[----:B------:R-:W-:-:S02]  /*2000*/  SHF.R.S32.HI R38, RZ, 0x1f, R42 ;  /* 0x0000001fff267819 */ /* 0x000fc4000001142a */
[----:B------:R-:W-:Y:S02]  /*2010*/  SHF.R.U32.HI R68, RZ, 0x3, R71 ;  /* 0x00000003ff447819 */ /* 0x000fe40000011647 */
[----:B------:R-:W-:Y:S02]  /*2020*/  @P1 LOP3.LUT R43, R43, 0x4, RZ, 0xfc, !PT ;  /* 0x000000042b2b1812 */ /* 0x000fe400078efcff */
[----:B------:R-:W-:-:S03]  /*2030*/  LEA.HI R38, R38, R42, RZ, 0x5 ;  /* 0x0000002a26267211 */ /* 0x000fc600078f28ff */
[----:B------:R0:W-:Y:S01]  /*2040*/  STL [R1], R43 ;  /* 0x0000002b01007387 */ /* 0x0001e20000100800 */
[----:B------:R-:W-:Y:S02]  /*2050*/  SHF.R.S32.HI R38, RZ, 0x5, R38 ;  /* 0x00000005ff267819 */ /* 0x000fe40000011426 */
[----:B----4-:R-:W-:Y:S02]  /*2060*/  SHF.R.S32.HI R0, RZ, 0x1f, R35 ;  /* 0x0000001fff007819 */ /* 0x010fe40000011423 */
[----:B------:R-:W-:Y:S02]  /*2070*/  SEL R35, R35, RZ, !P0 ;  /* 0x000000ff23237207 */ /* 0x000fe40004000000 */
[----:B------:R-:W-:-:S03]  /*2080*/  SEL R12, R0, RZ, !P0 ;  /* 0x000000ff000c7207 */ /* 0x000fc60004000000 */
[----:B------:R-:W-:Y:S02]  /*2090*/  IMAD.WIDE.U32 R8, R35, UR4, R4 ;  /* 0x0000000423087c25 */ /* 0x000fe4000f8e0004 */
[----:B------:R-:W1:Y:S02]  /*20a0*/  LDC.64 R4, c[0x0][0x408] ;  /* 0x00010200ff047b82 */ /* 0x000e640000000a00 */
[----:B------:R-:W-:Y:S01]  /*20b0*/  IMAD R0, R12, UR4, RZ ;  /* 0x000000040c007c24 */ /* 0x000fe2000f8e02ff */
[----:B------:R-:W-:-:S03]  /*20c0*/  IADD3 R77, P0, R8, R6, RZ ;  /* 0x00000006084d7210 */ /* 0x000fc60007f1e0ff */
[----:B------:R-:W-:Y:S01]  /*20d0*/  IMAD R3, R35, UR5, R0 ;  /* 0x0000000523037c24 */ /* 0x000fe2000f8e0200 */
[----:B------:R-:W-:Y:S05]  /*20e0*/  @!P6 WARPSYNC.ALL ;  /* 0x000000000000e948 */ /* 0x000fea0003800000 */
[----:B------:R-:W-:Y:S01]  /*20f0*/  ULDC.64 UR4, c[0x0][0x330] ;  /* 0x0000cc0000047ab9 */ /* 0x000fe20000000a00 */
[----:B------:R-:W-:Y:S02]  /*2100*/  IMAD R0, R32, R74, RZ ;  /* 0x0000004a20007224 */ /* 0x000fe400078e02ff */
[----:B------:R-:W-:Y:S02]  /*2110*/  IMAD R11, R11, UR4, RZ ;  /* 0x000000040b0b7c24 */ /* 0x000fe4000f8e02ff */
[----:B------:R-:W-:Y:S01]  /*2120*/  IMAD R13, R17, R75, R0 ;  /* 0x0000004b110d7224 */ /* 0x000fe200078e0200 */
[----:B------:R-:W-:Y:S01]  /*2130*/  SHF.L.U64.HI R75, R74, 0x7, R75 ;  /* 0x000000074a4b7819 */ /* 0x000fe2000001024b */
[----:B------:R-:W-:-:S02]  /*2140*/  IMAD.IADD R78, R9, 0x1, R3 ;  /* 0x00000001094e7824 */ /* 0x000fc400078e0203 */
[C---:B------:R-:W-:Y:S02]  /*2150*/  IMAD R15, R34.reuse, UR5, R11 ;  /* 0x00000005220f7c24 */ /* 0x040fe4000f8e020b */
[----:B------:R-:W-:Y:S01]  /*2160*/  IMAD.WIDE.U32 R10, R34, UR4, R18 ;  /* 0x00000004220a7c25 */ /* 0x000fe2000f8e0012 */
[----:B------:R-:W-:Y:S01]  /*2170*/  ULDC.64 UR4, c[0x0][0x338] ;  /* 0x0000ce0000047ab9 */ /* 0x000fe20000000a00 */
[----:B------:R-:W-:Y:S02]  /*2180*/  IADD3.X R76, R78, R7, R13, P0, !PT ;  /* 0x000000074e4c7210 */ /* 0x000fe400007fe40d */
[----:B------:R-:W-:Y:S01]  /*2190*/  IMAD R3, R12, UR4, RZ ;  /* 0x000000040c037c24 */ /* 0x000fe2000f8e02ff */
[----:B------:R-:W-:Y:S01]  /*21a0*/  ISETP.GE.AND P0, PT, R18, R39, PT ;  /* 0x000000271200720c */ /* 0x000fe20003f06270 */
[----:B------:R-:W-:Y:S01]  /*21b0*/  IMAD R0, R32, R72, RZ ;  /* 0x0000004820007224 */ /* 0x000fe200078e02ff */
[----:B-1----:R-:W-:Y:S01]  /*21c0*/  SHF.L.U64.HI R70, R4, 0x7, R5 ;  /* 0x0000000704467819 */ /* 0x002fe20000010205 */
[----:B------:R-:W-:Y:S01]  /*21d0*/  IMAD R37, R35, UR5, R3 ;  /* 0x0000000523257c24 */ /* 0x000fe2000f8e0203 */
[----:B------:R-:W-:Y:S01]  /*21e0*/  SEL R3, R39, RZ, P0 ;  /* 0x000000ff27037207 */ /* 0x000fe20000000000 */
[----:B------:R-:W-:-:S02]  /*21f0*/  IMAD.IADD R11, R11, 0x1, R15 ;  /* 0x000000010b0b7824 */ /* 0x000fc400078e020f */
[----:B------:R-:W-:Y:S02]  /*2200*/  IMAD R15, R17, R73, R0 ;  /* 0x00000049110f7224 */ /* 0x000fe400078e0200 */
[----:B------:R-:W-:Y:S01]  /*2210*/  IMAD.WIDE.U32 R58, R35, UR4, R10 ;  /* 0x00000004233a7c25 */ /* 0x000fe2000f8e000a */
[----:B------:R-:W-:Y:S02]  /*2220*/  ULDC UR4, c[0x0][0x2f4] ;  /* 0x0000bd0000047ab9 */ /* 0x000fe40000000800 */
[----:B------:R-:W-:Y:S01]  /*2230*/  ISETP.GE.AND P2, PT, R67, UR4, PT ;  /* 0x0000000443007c0c */ /* 0x000fe2000bf46270 */
[----:B------:R-:W-:Y:S02]  /*2240*/  IMAD R0, R32, R4, RZ ;  /* 0x0000000420007224 */ /* 0x000fe400078e02ff */
[----:B------:R-:W-:Y:S02]  /*2250*/  IMAD.IADD R3, R18, 0x1, R3 ;  /* 0x0000000112037824 */ /* 0x000fe400078e0203 */
[----:B------:R-:W-:-:S04]  /*2260*/  IMAD.WIDE.U32 R6, R17, R72, R152 ;  /* 0x0000004811067225 */ /* 0x000fc800078e0098 */
[----:B------:R-:W-:-:S04]  /*2270*/  IMAD.WIDE.U32 R10, R17, R72, R18 ;  /* 0x00000048110a7225 */ /* 0x000fc800078e0012 */
[----:B------:R-:W-:-:S04]  /*2280*/  IMAD.WIDE.U32 R30, R17, R4, R152 ;  /* 0x00000004111e7225 */ /* 0x000fc800078e0098 */
[C---:B------:R-:W-:Y:S01]  /*2290*/  IMAD R21, R17.reuse, R5, R0 ;  /* 0x0000000511157224 */ /* 0x040fe200078e0200 */
[----:B------:R-:W-:Y:S01]  /*22a0*/  SHF.R.S32.HI R0, RZ, 0x1f, R3 ;  /* 0x0000001fff007819 */ /* 0x000fe20000011403 */
[----:B------:R-:W-:-:S03]  /*22b0*/  IMAD.WIDE.U32 R12, R17, R4, R18 ;  /* 0x00000004110c7225 */ /* 0x000fc600078e0012 */
[----:B------:R-:W-:Y:S01]  /*22c0*/  LEA.HI R0, R0, R3, RZ, 0x3 ;  /* 0x0000000300007211 */ /* 0x000fe200078f18ff */
[----:B------:R-:W-:Y:S02]  /*22d0*/  IMAD.IADD R7, R7, 0x1, R15 ;  /* 0x0000000107077824 */ /* 0x000fe400078e020f */
[----:B------:R-:W-:Y:S01]  /*22e0*/  IMAD.IADD R11, R15, 0x1, R11 ;  /* 0x000000010f0b7824 */ /* 0x000fe200078e020b */
[----:B-----5:R-:W-:Y:S01]  /*22f0*/  SHF.R.S32.HI R15, RZ, 0x1f, R24 ;  /* 0x0000001fff0f7819 */ /* 0x020fe20000011418 */
[----:B------:R-:W-:Y:S02]  /*2300*/  IMAD.IADD R31, R31, 0x1, R21 ;  /* 0x000000011f1f7824 */ /* 0x000fe400078e0215 */
[----:B------:R-:W-:Y:S02]  /*2310*/  IMAD.IADD R13, R21, 0x1, R13 ;  /* 0x00000001150d7824 */ /* 0x000fe400078e020d */
[C---:B------:R-:W-:Y:S02]  /*2320*/  IMAD R3, R15.reuse, R72, RZ ;  /* 0x000000480f037224 */ /* 0x040fe400078e02ff */
[----:B------:R-:W-:-:S02]  /*2330*/  IMAD R15, R15, R4, RZ ;  /* 0x000000040f0f7224 */ /* 0x000fc400078e02ff */
[----:B------:R-:W-:-:S04]  /*2340*/  IMAD.WIDE.U32 R30, R24, R4, R30 ;  /* 0x00000004181e7225 */ /* 0x000fc800078e001e */
[----:B------:R-:W-:-:S04]  /*2350*/  IMAD.WIDE.U32 R20, R24, R4, R12 ;  /* 0x0000000418147225 */ /* 0x000fc800078e000c */
[----:B------:R-:W-:Y:S01]  /*2360*/  IMAD.SHL.U32 R69, R4, 0x80, RZ ;  /* 0x0000008004457824 */ /* 0x000fe200078e00ff */
[----:B------:R-:W-:Y:S01]  /*2370*/  LOP3.LUT R4, R40, 0x38, R0, 0xf8, !PT ;  /* 0x0000003828047812 */ /* 0x000fe200078ef800 */
[----:B------:R-:W-:Y:S02]  /*2380*/  VIADD R40, R17, 0x60 ;  /* 0x0000006011287836 */ /* 0x000fe40000000000 */
[----:B------:R-:W-:Y:S01]  /*2390*/  IMAD R61, R24, R73, R3 ;  /* 0x00000049183d7224 */ /* 0x000fe200078e0203 */
[----:B------:R-:W-:Y:S01]  /*23a0*/  LOP3.LUT R3, R71, 0x18, R18, 0xf8, !PT ;  /* 0x0000001847037812 */ /* 0x000fe200078ef812 */
[----:B------:R-:W-:Y:S01]  /*23b0*/  IMAD.SHL.U32 R40, R40, 0x40, RZ ;  /* 0x0000004028287824 */ /* 0x000fe200078e00ff */
[----:B------:R-:W-:Y:S01]  /*23c0*/  SHF.L.U64.HI R73, R72, 0x7, R73 ;  /* 0x0000000748497819 */ /* 0x000fe20000010249 */
[----:B------:R-:W-:Y:S01]  /*23d0*/  IMAD.WIDE.U32 R34, R24, R72, R10 ;  /* 0x0000004818227225 */ /* 0x000fe200078e000a */
[----:B------:R-:W-:Y:S02]  /*23e0*/  LOP3.LUT R3, R3, R68, RZ, 0x3c, !PT ;  /* 0x0000004403037212 */ /* 0x000fe400078e3cff */
[----:B------:R-:W-:Y:S01]  /*23f0*/  LOP3.LUT R40, R40, 0x1c0, RZ, 0xc0, !PT ;  /* 0x000001c028287812 */ /* 0x000fe200078ec0ff */
[----:B------:R-:W-:Y:S01]  /*2400*/  IMAD.WIDE.U32 R56, R24, R72, R6 ;  /* 0x0000004818387225 */ /* 0x000fe200078e0006 */
[----:B------:R-:W-:-:S02]  /*2410*/  IADD3 R10, P1, R17, R14, RZ ;  /* 0x0000000e110a7210 */ /* 0x000fc40007f3e0ff */
[----:B------:R-:W-:Y:S01]  /*2420*/  SHF.R.U32.HI R40, RZ, 0x3, R40 ;  /* 0x00000003ff287819 */ /* 0x000fe20000011628 */
[----:B------:R-:W-:Y:S01]  /*2430*/  IMAD R63, R38, 0x200, R3 ;  /* 0x00000200263f7824 */ /* 0x000fe200078e0203 */
[--C-:B------:R-:W-:Y:S01]  /*2440*/  LOP3.LUT R3, R71, 0x38, R0.reuse, 0xf8, !PT ;  /* 0x0000003847037812 */ /* 0x100fe200078ef800 */
[----:B------:R-:W-:Y:S01]  /*2450*/  IMAD R15, R24, R5, R15 ;  /* 0x00000005180f7224 */ /* 0x000fe200078e020f */
[----:B------:R-:W-:Y:S01]  /*2460*/  LOP3.LUT R12, R4, R40, RZ, 0x3c, !PT ;  /* 0x00000028040c7212 */ /* 0x000fe200078e3cff */
[----:B------:R-:W-:Y:S01]  /*2470*/  IMAD.X R11, R32, 0x1, R41, P1 ;  /* 0x00000001200b7824 */ /* 0x000fe200008e0629 */
[----:B------:R-:W-:Y:S01]  /*2480*/  LOP3.LUT R3, R3, R68, RZ, 0x3c, !PT ;  /* 0x0000004403037212 */ /* 0x000fe200078e3cff */
[----:B------:R-:W-:Y:S01]  /*2490*/  IMAD.IADD R62, R57, 0x1, R61 ;  /* 0x00000001393e7824 */ /* 0x000fe200078e023d */
[----:B------:R-:W-:Y:S01]  /*24a0*/  LOP3.LUT R7, R0, 0xfffffff8, RZ, 0xc0, !PT ;  /* 0xfffffff800077812 */ /* 0x000fe200078ec0ff */
[----:B------:R-:W-:Y:S01]  /*24b0*/  IMAD.SHL.U32 R74, R74, 0x80, RZ ;  /* 0x000000804a4a7824 */ /* 0x000fe200078e00ff */
[----:B------:R-:W-:Y:S01]  /*24c0*/  SHF.R.S32.HI R6, RZ, 0x3, R0 ;  /* 0x00000003ff067819 */ /* 0x000fe20000011400 */
[----:B------:R-:W-:Y:S01]  /*24d0*/  IMAD R4, R38, 0x200, R3 ;  /* 0x0000020026047824 */ /* 0x000fe200078e0203 */
[----:B------:R-:W-:Y:S01]  /*24e0*/  ISETP.GE.AND P1, PT, R18, UR4, PT ;  /* 0x0000000412007c0c */ /* 0x000fe2000bf26270 */
[----:B------:R-:W-:Y:S01]  /*24f0*/  IMAD.SHL.U32 R72, R72, 0x80, RZ ;  /* 0x0000008048487824 */ /* 0x000fe200078e00ff */
[----:B------:R-:W-:Y:S01]  /*2500*/  SHF.R.S32.HI R5, RZ, 0x1f, R7 ;  /* 0x0000001fff057819 */ /* 0x000fe20000011407 */
[----:B------:R-:W-:-:S02]  /*2510*/  IMAD.IADD R61, R61, 0x1, R35 ;  /* 0x000000013d3d7824 */ /* 0x000fc400078e0223 */
[----:B------:R-:W-:Y:S02]  /*2520*/  IMAD.IADD R60, R31, 0x1, R15 ;  /* 0x000000011f3c7824 */ /* 0x000fe400078e020f */
[----:B------:R-:W-:Y:S02]  /*2530*/  IMAD.IADD R32, R15, 0x1, R21 ;  /* 0x000000010f207824 */ /* 0x000fe400078e0215 */
[----:B------:R-:W-:Y:S02]  /*2540*/  IMAD.IADD R3, R36, 0x1, R12 ;  /* 0x0000000124037824 */ /* 0x000fe400078e020c */
[----:B------:R-:W-:Y:S01]  /*2550*/  IMAD.IADD R0, R59, 0x1, R37 ;  /* 0x000000013b007824 */ /* 0x000fe200078e0225 */
[----:B0-----:R-:W-:Y:S06]  /*2560*/  @!P6 BAR.SYNC.DEFER_BLOCKING 0x9, 0x100 ;  /* 0x024400000000eb1d */ /* 0x001fec0000010000 */
.L_x_14040:
[----:B------:R-:W2:Y:S01]  /*2570*/  LDL R39, [R1+0x38] ;  /* 0x0000380001277983 */ /* 0x000ea20000100800 */
[----:B0-----:R-:W0:Y:S03]  /*2580*/  LDC.64 R86, c[0x0][0x300] ;  /* 0x0000c000ff567b82 */ /* 0x001e260000000a00 */
[----:B------:R-:W3:Y:S01]  /*2590*/  LDL.LU R38, [R1] ;  /* 0x0000000001267983 */ /* 0x000ee20000300800 */
[----:B------:R-:W-:Y:S01]  /*25a0*/  VIADD R36, R26, 0xffffffff ;  /* 0xffffffff1a247836 */ /* 0x000fe20000000000 */
[----:B------:R-:W-:Y:S05]  /*25b0*/  YIELD ;  /* 0x0000000000007946 */ /* 0x000fea0003800000 */
[----:B------:R-:W1:Y:S01]  /*25c0*/  LDC.64 R80, c[0x0][0x2e8] ;  /* 0x0000ba00ff507b82 */ /* 0x000e620000000a00 */
[----:B------:R-:W-:Y:S01]  /*25d0*/  SHF.R.S32.HI R79, RZ, 0x1f, R36 ;  /* 0x0000001fff4f7819 */ /* 0x000fe20000011424 */
[-C--:B------:R-:W-:Y:S01]  /*25e0*/  IMAD R13, R75, R36.reuse, RZ ;  /* 0x000000244b0d7224 */ /* 0x080fe200078e02ff */
[----:B------:R-:W-:Y:S01]  /*25f0*/  BSSY B0, `(.L_x_13991) ;  /* 0x00002d6000007945 */ /* 0x000fe20003800000 */
[----:B------:R-:W-:-:S04]  /*2600*/  IMAD.WIDE.U32 R14, R74, R36, RZ ;  /* 0x000000244a0e7225 */ /* 0x000fc800078e00ff */
[----:B------:R-:W-:Y:S01]  /*2610*/  IMAD R13, R79, R74, R13 ;  /* 0x0000004a4f0d7224 */ /* 0x000fe200078e020d */
[----:B------:R-:W-:Y:S01]  /*2620*/  IADD3 R26, P3, R77, R14, RZ ;  /* 0x0000000e4d1a7210 */ /* 0x000fe20007f7e0ff */
[----:B------:R-:W-:Y:S01]  /*2630*/  IMAD.MOV.U32 R84, RZ, RZ, R14 ;  /* 0x000000ffff547224 */ /* 0x000fe200078e000e */
[----:B------:R-:W4:Y:S01]  /*2640*/  LDC R88, c[0x0][0x3f4] ;  /* 0x0000fd00ff587b82 */ /* 0x000f220000000800 */
[----:B------:R-:W-:Y:S02]  /*2650*/  IMAD.IADD R85, R15, 0x1, R13 ;  /* 0x000000010f557824 */ /* 0x000fe400078e020d */
[----:B0-----:R-:W-:Y:S02]  /*2660*/  IMAD R37, R87, 0x60, RZ ;  /* 0x0000006057257824 */ /* 0x001fe400078e02ff */
[----:B------:R-:W-:-:S03]  /*2670*/  IMAD.WIDE.U32 R12, R86, 0x60, R84 ;  /* 0x00000060560c7825 */ /* 0x000fc600078e0054 */
[----:B------:R-:W-:Y:S01]  /*2680*/  IADD3 R15, P4, R77, R12, RZ ;  /* 0x0000000c4d0f7210 */ /* 0x000fe20007f9e0ff */
[----:B------:R-:W-:-:S03]  /*2690*/  IMAD R12, R22, 0x2000, R63 ;  /* 0x00002000160c7824 */ /* 0x000fc600078e023f */
[----:B------:R-:W-:Y:S01]  /*26a0*/  IADD3.X R14, R76, R13, R37, P4, !PT ;  /* 0x0000000d4c0e7210 */ /* 0x000fe200027fe425 */
[----:B------:R-:W-:Y:S01]  /*26b0*/  IMAD.X R13, R85, 0x1, R76, P3 ;  /* 0x00000001550d7824 */ /* 0x000fe200018e064c */
[CC--:B-1----:R-:W-:Y:S01]  /*26c0*/  LEA R40, P4, R15.reuse, R80.reuse, 0x1 ;  /* 0x000000500f287211 */ /* 0x0c2fe200078808ff */
[----:B------:R-:W-:Y:S01]  /*26d0*/  VIADD R82, R12, 0x20 ;  /* 0x000000200c527836 */ /* 0x000fe20000000000 */
[----:B------:R-:W-:Y:S01]  /*26e0*/  LEA R42, P3, R26, R80, 0x1 ;  /* 0x000000501a2a7211 */ /* 0x000fe200078608ff */
[----:B------:R-:W-:Y:S01]  /*26f0*/  IMAD R83, R12, 0x2, R25 ;  /* 0x000000020c537824 */ /* 0x000fe200078e0219 */
[----:B------:R-:W-:Y:S02]  /*2700*/  LEA.HI.X R41, R15, R81, R14, 0x1, P4 ;  /* 0x000000510f297211 */ /* 0x000fe400020f0c0e */
[----:B------:R-:W-:Y:S02]  /*2710*/  ISETP.GT.AND P4, PT, R36, R27, PT ;  /* 0x0000001b2400720c */ /* 0x000fe40003f84270 */
[----:B------:R-:W-:Y:S01]  /*2720*/  LEA.HI.X R43, R26, R81, R13, 0x1, P3 ;  /* 0x000000511a2b7211 */ /* 0x000fe200018f0c0d */
[----:B------:R-:W-:Y:S01]  /*2730*/  IMAD.MOV.U32 R26, RZ, RZ, R36 ;  /* 0x000000ffff1a7224 */ /* 0x000fe200078e0024 */
[----:B----4-:R-:W-:-:S02]  /*2740*/  ISETP.GE.AND P3, PT, R88, 0x1, PT ;  /* 0x000000015800780c */ /* 0x010fc40003f66270 */
[----:B--2---:R-:W-:Y:S02]  /*2750*/  LOP3.LUT P5, RZ, R39, 0x4, RZ, 0xc0, !PT ;  /* 0x0000000427ff7812 */ /* 0x004fe400078ac0ff */
[----:B---3--:R-:W-:-:S05]  /*2760*/  LOP3.LUT R38, R38, 0xfffffffd, RZ, 0xc0, !PT ;  /* 0xfffffffd26267812 */ /* 0x008fca00078ec0ff */
[----:B------:R-:W-:-:S05]  /*2770*/  @P4 LOP3.LUT R38, R38, 0x2, RZ, 0xfc, !PT ;  /* 0x0000000226264812 */ /* 0x000fca00078efcff */
[----:B------:R0:W-:Y:S01]  /*2780*/  STL [R1], R38 ;  /* 0x0000002601007387 */ /* 0x0001e20000100800 */
[----:B------:R-:W-:-:S04]  /*2790*/  @P5 VIADD R82, R12, 0xffffffe0 ;  /* 0xffffffe00c525836 */ /* 0x000fc80000000000 */
[----:B------:R-:W-:Y:S01]  /*27a0*/  IMAD R82, R82, 0x2, R25 ;  /* 0x0000000252527824 */ /* 0x000fe200078e0219 */
[----:B------:R-:W-:Y:S06]  /*27b0*/  @!P3 BRA `(.L_x_13992) ;  /* 0x000000280074b947 */ /* 0x000fec0003800000 */
[----:B------:R-:W-:Y:S01]  /*27c0*/  ULDC.U8 UR4, c[0x0][0x410] ;  /* 0x0001040000047ab9 */ /* 0x000fe20000000000 */
[-C--:B------:R-:W-:Y:S01]  /*27d0*/  IMAD R13, R73, R36.reuse, RZ ;  /* 0x00000024490d7224 */ /* 0x080fe200078e02ff */
[----:B------:R-:W-:Y:S01]  /*27e0*/  ISETP.NE.AND P3, PT, RZ, UR4, PT ;  /* 0x00000004ff007c0c */ /* 0x000fe2000bf65270 */
[----:B------:R-:W-:Y:S02]  /*27f0*/  IMAD R12, R70, R36, RZ ;  /* 0x00000024460c7224 */ /* 0x000fe400078e02ff */
[C---:B------:R-:W-:Y:S02]  /*2800*/  IMAD R13, R79.reuse, R72, R13 ;  /* 0x000000484f0d7224 */ /* 0x040fe400078e020d */
        /* <DEDUP_REMOVED lines=8> */
[----:B------:R1:W5:Y:S01]  /*2890*/  LDL R91, [R1+0x14] ;  /* 0x00001400015b7983 */ /* 0x0003620000100800 */
[----:B------:R-:W-:Y:S01]  /*28a0*/  ISETP.GE.AND P4, PT, R17, R90, PT ;  /* 0x0000005a1100720c */ /* 0x000fe20003f86270 */
[----:B------:R-:W-:Y:S01]  /*28b0*/  BSSY B1, `(.L_x_13994) ;  /* 0x000001e000017945 */ /* 0x000fe20003800000 */
[----:B------:R-:W-:Y:S02]  /*28c0*/  CS2R R36, SRZ ;  /* 0x0000000000247805 */ /* 0x000fe4000001ff00 */
[----:B------:R-:W-:Y:S02]  /*28d0*/  CS2R R52, SRZ ;  /* 0x0000000000347805 */ /* 0x000fe4000001ff00 */
[----:B------:R-:W-:Y:S02]  /*28e0*/  CS2R R80, SRZ ;  /* 0x0000000000507805 */ /* 0x000fe4000001ff00 */
[----:B------:R-:W-:Y:S02]  /*28f0*/  CS2R R54, SRZ ;  /* 0x0000000000367805 */ /* 0x000fe4000001ff00 */
[----:B------:R-:W-:-:S02]  /*2900*/  CS2R R44, SRZ ;  /* 0x00000000002c7805 */ /* 0x000fc4000001ff00 */
[----:B0-----:R-:W-:Y:S02]  /*2910*/  CS2R R38, SRZ ;  /* 0x0000000000267805 */ /* 0x001fe4000001ff00 */
[----:B------:R-:W-:Y:S02]  /*2920*/  CS2R R46, SRZ ;  /* 0x00000000002e7805 */ /* 0x000fe4000001ff00 */
[----:B------:R-:W-:Y:S01]  /*2930*/  CS2R R84, SRZ ;  /* 0x0000000000547805 */ /* 0x000fe2000001ff00 */
[----:B-1----:R-:W-:Y:S06]  /*2940*/  @P4 BRA `(.L_x_13995) ;  /* 0x0000000000504947 */ /* 0x002fec0003800000 */
        /* <DEDUP_REMOVED lines=16> */
[----:B------:R0:W5:Y:S02]  /*2a50*/  @!P3 LDG.E.64 R84, desc[UR38][R14.64] ;  /* 0x000000260e54b981 */ /* 0x000164000c1e1b00 */
[----:B-----5:R-:W-:-:S13]  /*2a60*/  ISETP.GE.AND P3, PT, R91, R88, PT ;  /* 0x000000585b00720c */ /* 0x020fda0003f66270 */
[----:B------:R0:W5:Y:S04]  /*2a70*/  @!P3 LDG.E.64 R52, desc[UR38][R12.64+0x20] ;  /* 0x000020260c34b981 */ /* 0x000168000c1e1b00 */
[----:B------:R0:W5:Y:S02]  /*2a80*/  @!P3 LDG.E.64 R54, desc[UR38][R14.64+0x20] ;  /* 0x000020260e36b981 */ /* 0x000164000c1e1b00 */
.L_x_13995:
[----:B------:R-:W-:Y:S05]  /*2a90*/  BSYNC B1 ;  /* 0x0000000000017941 */ /* 0x000fea0003800000 */
.L_x_13994:
[----:B0-----:R-:W-:Y:S01]  /*2aa0*/  VIADD R12, R17, 0x60 ;  /* 0x00000060110c7836 */ /* 0x001fe20000000000 */
[----:B------:R-:W-:Y:S01]  /*2ab0*/  BSSY B1, `(.L_x_13996) ;  /* 0x0000021000017945 */ /* 0x000fe20003800000 */
[----:B-----5:R-:W-:Y:S02]  /*2ac0*/  IMAD.MOV.U32 R86, RZ, RZ, R52 ;  /* 0x000000ffff567224 */ /* 0x020fe400078e0034 */
[----:B------:R-:W-:Y:S01]  /*2ad0*/  IMAD.MOV.U32 R87, RZ, RZ, R53 ;  /* 0x000000ffff577224 */ /* 0x000fe200078e0035 */
[----:B------:R-:W-:-:S13]  /*2ae0*/  ISETP.GE.AND P5, PT, R12, R90, PT ;  /* 0x0000005a0c00720c */ /* 0x000fda0003fa6270 */
[----:B------:R-:W-:Y:S05]  /*2af0*/  @P5 BRA `(.L_x_13997) ;  /* 0x0000000000705947 */ /* 0x000fea0003800000 */
[----:B------:R-:W0:Y:S01]  /*2b00*/  LDC.64 R12, c[0x0][0x3f8] ;  /* 0x0000fe00ff0c7b82 */ /* 0x000e220000000a00 */
        /* <DEDUP_REMOVED lines=27> */
.L_x_13997:
[----:B------:R-:W-:Y:S05]  /*2cc0*/  BSYNC B1 ;  /* 0x0000000000017941 */ /* 0x000fea0003800000 */
.L_x_13996:
[----:B0-----:R-:W-:Y:S01]  /*2cd0*/  IMAD.MOV.U32 R12, RZ, RZ, R80 ;  /* 0x000000ffff0c7224 */ /* 0x001fe200078e0050 */
[----:B------:R-:W-:Y:S01]  /*2ce0*/  UISETP.NE.AND UP0, UPT, UR37, 0x3, UPT ;  /* 0x000000032500788c */ /* 0x000fe2000bf05270 */
        /* <DEDUP_REMOVED lines=8> */
[----:B------:R-:W-:-:S02]  /*2d70*/  PLOP3.LUT P3, PT, PT, PT, UP0, 0x80, 0x0 ;  /* 0x000000000000781c */ /* 0x000fc40003f6f008 */
        /* <DEDUP_REMOVED lines=17> */
.L_x_13998:
[----:B------:R-:W2:Y:S01]  /*2e90*/  LDL R12, [R1+0x10] ;  /* 0x00001000010c7983 */ /* 0x000ea20000100800 */
[----:B------:R-:W-:Y:S01]  /*2ea0*/  IMAD R79, R22, 0x8, R2 ;  /* 0x00000008164f7824 */ /* 0x000fe200078e0202 */
[----:B------:R-:W-:Y:S01]  /*2eb0*/  BSSY B1, `(.L_x_13999) ;  /* 0x0000004000017945 */ /* 0x000fe20003800000 */
[----:B--2---:R-:W-:-:S04]  /*2ec0*/  SHF.L.U32 R91, R12, 0x1f, RZ ;  /* 0x0000001f0c5b7819 */ /* 0x004fc800000006ff */
[----:B------:R-:W0:Y:S02]  /*2ed0*/  SYNCS.PHASECHK.TRANS64.TRYWAIT P6, [R79+URZ+0x16890], R91 ;  /* 0x0168905b4f0075a7 */ /* 0x000e2400080c017f */
[----:B0-----:R-:W-:Y:S05]  /*2ee0*/  @!P6 BRA `(.L_x_14000) ;  /* 0x000001a40090e947 */ /* 0x001fea0003800000 */
.L_x_14325:
[----:B------:R-:W-:Y:S05]  /*2ef0*/  BSYNC B1 ;  /* 0x0000000000017941 */ /* 0x000fea0003800000 */
.L_x_13999:
        /* <DEDUP_REMOVED lines=49> */
.L_x_14006:
[----:B------:R-:W-:Y:S05]  /*3210*/  BSYNC B3 ;  /* 0x0000000000037941 */ /* 0x000fea0003800000 */
.L_x_14005:
[----:B--2---:R1:W-:Y:S02]  /*3220*/  STG.E.128 desc[UR38][R42.64], R12 ;  /* 0x0000000c2a007986 */ /* 0x0043e4000c101d26 */
.L_x_14004:
[----:B------:R-:W-:Y:S05]  /*3230*/  BSYNC B2 ;  /* 0x0000000000027941 */ /* 0x000fea0003800000 */
.L_x_14003:
[----:B------:R-:W-:Y:S05]  /*3240*/  @P2 BRA `(.L_x_14002) ;  /* 0x0000000000c02947 */ /* 0x000fea0003800000 */
[----:B------:R-:W2:Y:S01]  /*3250*/  LDL R80, [R1+0x14] ;  /* 0x0000140001507983 */ /* 0x000ea20000100800 */
[----:B------:R-:W-:Y:S03]  /*3260*/  BSSY B2, `(.L_x_14007) ;  /* 0x000002d000027945 */ /* 0x000fe60003800000 */
[----:B-1----:R1:W3:Y:S01]  /*3270*/  LDS.128 R12, [R82+0xe000] ;  /* 0x00e00000520c7984 */ /* 0x0022e20000000c00 */
[----:B--2---:R-:W-:-:S13]  /*3280*/  ISETP.GE.AND P4, PT, R80, R88, PT ;  /* 0x000000585000720c */ /* 0x004fda0003f86270 */
[----:B-1-3--:R-:W-:Y:S05]  /*3290*/  @P4 BRA `(.L_x_14008) ;  /* 0x0000000000a44947 */ /* 0x00afea0003800000 */
        /* <DEDUP_REMOVED lines=41> */
.L_x_14008:
[----:B------:R-:W-:Y:S05]  /*3530*/  BSYNC B2 ;  /* 0x0000000000027941 */ /* 0x000fea0003800000 */
.L_x_14007:
[----:B------:R2:W-:Y:S02]  /*3540*/  STG.E.128 desc[UR38][R42.64+0x40], R12 ;  /* 0x0000400c2a007986 */ /* 0x0005e4000c101d26 */
.L_x_14002:
[----:B------:R-:W-:Y:S05]  /*3550*/  BSYNC B1 ;  /* 0x0000000000017941 */ /* 0x000fea0003800000 */
.L_x_14001:
        /* <DEDUP_REMOVED lines=48> */
.L_x_14013:
[----:B------:R-:W-:Y:S05]  /*3860*/  BSYNC B2 ;  /* 0x0000000000027941 */ /* 0x000fea0003800000 */
.L_x_14012:
[----:B--2---:R3:W-:Y:S02]  /*3870*/  STG.E.128 desc[UR38][R40.64], R12 ;  /* 0x0000000c28007986 */ /* 0x0047e4000c101d26 */
.L_x_14011:
[----:B------:R-:W-:Y:S05]  /*3880*/  BSYNC B1 ;  /* 0x0000000000017941 */ /* 0x000fea0003800000 */
.L_x_14010:
[----:B------:R-:W-:Y:S05]  /*3890*/  @P2 BRA `(.L_x_14009) ;  /* 0x0000001800ac2947 */ /* 0x000fea0003800000 */
[----:B-12---:R-:W2:Y:S01]  /*38a0*/  LDL R42, [R1+0x14] ;  /* 0x00001400012a7983 */ /* 0x006ea20000100800 */
[----:B------:R-:W-:Y:S03]  /*38b0*/  BSSY B1, `(.L_x_14014) ;  /* 0x000002d000017945 */ /* 0x000fe60003800000 */
[----:B---3--:R1:W3:Y:S01]  /*38c0*/  LDS.128 R12, [R82+0x11000] ;  /* 0x01100000520c7984 */ /* 0x0082e20000000c00 */
        /* <DEDUP_REMOVED lines=43> */
.L_x_14015:
[----:B------:R-:W-:Y:S05]  /*3b80*/  BSYNC B1 ;  /* 0x0000000000017941 */ /* 0x000fea0003800000 */
.L_x_14014:
[----:B------:R4:W-:Y:S01]  /*3b90*/  STG.E.128 desc[UR38][R40.64+0x40], R12 ;  /* 0x0000400c28007986 */ /* 0x0009e2000c101d26 */
[----:B------:R-:W-:Y:S05]  /*3ba0*/  BRA `(.L_x_14009) ;  /* 0x0000001400e87947 */ /* 0x000fea0003800000 */
.L_x_13993:
[C---:B------:R-:W-:Y:S02]  /*3bb0*/  ISETP.GE.AND P3, PT, R17.reuse, R90, PT ;  /* 0x0000005a1100720c */ /* 0x040fe40003f66270 */
[----:B0-----:R-:W-:Y:S02]  /*3bc0*/  CS2R R38, SRZ ;  /* 0x0000000000267805 */ /* 0x001fe4000001ff00 */
[----:B------:R-:W-:Y:S01]  /*3bd0*/  CS2R R36, SRZ ;  /* 0x0000000000247805 */ /* 0x000fe2000001ff00 */
[----:B------:R-:W-:Y:S01]  /*3be0*/  VIADD R44, R17, 0x60 ;  /* 0x00000060112c7836 */ /* 0x000fe20000000000 */
        /* <DEDUP_REMOVED lines=26> */
[----:B------:R-:W-:Y:S01]  /*3d90*/  ULDC.64 UR4, c[0x0][0x3e8] ;  /* 0x0000fa0000047ab9 */ /* 0x000fe20000000a00 */
[----:B------:R-:W-:Y:S02]  /*3da0*/  IMAD.MOV.U32 R49, RZ, RZ, R79 ;  /* 0x000000ffff317224 */ /* 0x000fe400078e004f */
        /* <DEDUP_REMOVED lines=16> */
.L_x_14017:
[----:B------:R-:W-:Y:S05]  /*3eb0*/  BSYNC B1 ;  /* 0x0000000000017941 */ /* 0x000fea0003800000 */
.L_x_14016:
[----:B-----5:R-:W-:Y:S01]  /*3ec0*/  IMAD.MOV.U32 R48, RZ, RZ, R42 ;  /* 0x000000ffff307224 */ /* 0x020fe200078e002a */
[----:B------:R-:W-:Y:S01]  /*3ed0*/  UISETP.NE.AND UP0, UPT, UR37, 0x3, UPT ;  /* 0x000000032500788c */ /* 0x000fe2000bf05270 */
[----:B------:R-:W-:Y:S02]  /*3ee0*/  IMAD.MOV.U32 R49, RZ, RZ, R43 ;  /* 0x000000ffff317224 */ /* 0x000fe400078e002b */
[----:B------:R-:W-:Y:S02]  /*3ef0*/  IMAD.MOV.U32 R50, RZ, RZ, R40 ;  /* 0x000000ffff327224 */ /* 0x000fe400078e0028 */
[----:B------:R-:W-:Y:S01]  /*3f00*/  IMAD.MOV.U32 R51, RZ, RZ, R41 ;  /* 0x000000ffff337224 */ /* 0x000fe200078e0029 */
[----:B------:R-:W-:Y:S02]  /*3f10*/  PLOP3.LUT P3, PT, PT, PT, UP0, 0x80, 0x0 ;  /* 0x000000000000781c */ /* 0x000fe40003f6f008 */
[----:B------:R-:W-:Y:S01]  /*3f20*/  PRMT R100, R50, 0x5410, R49 ;  /* 0x0000541032647816 */ /* 0x000fe20000000031 */
[----:B------:R-:W-:Y:S01]  /*3f30*/  IMAD.MOV.U32 R49, RZ, RZ, R47 ;  /* 0x000000ffff317224 */ /* 0x000fe200078e002f */
[----:B------:R-:W-:Y:S01]  /*3f40*/  PRMT R102, R48, 0x5410, R51 ;  /* 0x0000541030667816 */ /* 0x000fe20000000033 */
[----:B------:R-:W-:-:S02]  /*3f50*/  IMAD.MOV.U32 R48, RZ, RZ, R46 ;  /* 0x000000ffff307224 */ /* 0x000fc400078e002e */
        /* <DEDUP_REMOVED lines=22> */
.L_x_14018:
[----:B------:R-:W2:Y:S01]  /*40c0*/  LDL R48, [R1+0x10] ;  /* 0x0000100001307983 */ /* 0x000ea20000100800 */
[----:B------:R-:W-:Y:S01]  /*40d0*/  IMAD R79, R22, 0x8, R2 ;  /* 0x00000008164f7824 */ /* 0x000fe200078e0202 */
[----:B------:R-:W0:Y:S01]  /*40e0*/  LDC R95, c[0x0][0x2f4] ;  /* 0x0000bd00ff5f7b82 */ /* 0x000e220000000800 */
[----:B------:R-:W-:Y:S01]  /*40f0*/  BSSY B1, `(.L_x_14019) ;  /* 0x0000005000017945 */ /* 0x000fe20003800000 */
[----:B0-----:R-:W-:Y:S01]  /*4100*/  IMAD.IADD R97, R95, 0x1, -R64 ;  /* 0x000000015f617824 */ /* 0x001fe200078e0a40 */
[----:B--2---:R-:W-:-:S04]  /*4110*/  SHF.L.U32 R91, R48, 0x1f, RZ ;  /* 0x0000001f305b7819 */ /* 0x004fc800000006ff */
[----:B------:R-:W0:Y:S02]  /*4120*/  SYNCS.PHASECHK.TRANS64.TRYWAIT P5, [R79+URZ+0x16890], R91 ;  /* 0x0168905b4f0075a7 */ /* 0x000e2400080a017f */
[----:B0-----:R-:W-:Y:S05]  /*4130*/  @!P5 BRA `(.L_x_14020) ;  /* 0x000001940010d947 */ /* 0x001fea0003800000 */
.L_x_14326:
[----:B------:R-:W-:Y:S05]  /*4140*/  BSYNC B1 ;  /* 0x0000000000017941 */ /* 0x000fea0003800000 */
.L_x_14019:
        /* <DEDUP_REMOVED lines=11> */
[----:B------:R-:W-:-:S05]  /*4200*/  IMAD.IADD R99, R99, 0x1, R89 ;  /* 0x0000000163637824 */ /* 0x000fca00078e0259 */
[----:B------:R-:W-:Y:S01]  /*4210*/  IADD3.X R96, R78, R99, R5, P5, P6 ;  /* 0x000000634e607210 */ /* 0x000fe20002fec405 */
[----:B-1----:R-:W-:Y:S01]  /*4220*/  VIADD R51, R49, 0xffffff80 ;  /* 0xffffff8031337836 */ /* 0x002fe20000000000 */
[----:B------:R-:W-:-:S04]  /*4230*/  SHF.R.S32.HI R49, RZ, 0x1f, R48 ;  /* 0x0000001fff317819 */ /* 0x000fc80000011430 */
[----:B------:R-:W-:Y:S02]  /*4240*/  LEA.HI R49, R49, R48, RZ, 0x4 ;  /* 0x0000003031317211 */ /* 0x000fe400078f20ff */
[----:B------:R-:W-:Y:S02]  /*4250*/  SHF.R.S32.HI R50, RZ, 0x1f, R51 ;  /* 0x0000001fff327819 */ /* 0x000fe40000011433 */
[----:B------:R-:W-:Y:S02]  /*4260*/  LEA.HI.SX32 R49, R49, R6, 0x1c ;  /* 0x0000000631317211 */ /* 0x000fe400078fe2ff */
[----:B------:R-:W-:-:S03]  /*4270*/  LEA.HI R50, R50, R51, RZ, 0x5 ;  /* 0x0000003332327211 */ /* 0x000fc600078f28ff */
[----:B------:R-:W-:Y:S01]  /*4280*/  IMAD.SHL.U32 R98, R49, 0x8, RZ ;  /* 0x0000000831627824 */ /* 0x000fe200078e00ff */
[----:B------:R-:W-:-:S04]  /*4290*/  SHF.R.S32.HI R50, RZ, 0x5, R50 ;  /* 0x00000005ff327819 */ /* 0x000fc80000011432 */
[----:B------:R-:W-:-:S04]  /*42a0*/  LOP3.LUT R49, R71, 0x38, R98, 0xf8, !PT ;  /* 0x0000003847317812 */ /* 0x000fc800078ef862 */
[----:B------:R-:W-:-:S05]  /*42b0*/  LOP3.LUT R49, R49, R68, RZ, 0x3c, !PT ;  /* 0x0000004431317212 */ /* 0x000fca00078e3cff */
[----:B------:R-:W-:Y:S02]  /*42c0*/  IMAD R51, R50, 0x200, R49 ;  /* 0x0000020032337824 */ /* 0x000fe400078e0231 */
[C---:B------:R-:W-:Y:S02]  /*42d0*/  IMAD R49, R22.reuse, 0x2000, R4 ;  /* 0x0000200016317824 */ /* 0x040fe400078e0204 */
[----:B------:R-:W-:Y:S02]  /*42e0*/  IMAD R51, R22, 0x2000, R51 ;  /* 0x0000200016337824 */ /* 0x000fe400078e0233 */
[--C-:B------:R-:W-:Y:S02]  /*42f0*/  IMAD R49, R49, 0x2, R2.reuse ;  /* 0x0000000231317824 */ /* 0x100fe400078e0202 */
[----:B------:R-:W-:-:S04]  /*4300*/  IMAD R52, R51, 0x2, R2 ;  /* 0x0000000233347824 */ /* 0x000fc800078e0202 */
[----:B------:R-:W1:Y:S04]  /*4310*/  LDS.128 R48, [R49+0xe400] ;  /* 0x00e4000031307984 */ /* 0x000e680000000c00 */
[----:B------:R-:W2:Y:S01]  /*4320*/  LDS.128 R52, [R52+0xe400] ;  /* 0x00e4000034347984 */ /* 0x000ea20000000c00 */
[----:B------:R-:W-:Y:S05]  /*4330*/  @P4 BRA `(.L_x_14024) ;  /* 0x0000000400484947 */ /* 0x000fea0003800000 */
[--C-:B------:R-:W-:Y:S01]  /*4340*/  SHF.R.U64 R12, R12, 0x10, R13.reuse ;  /* 0x000000100c0c7819 */ /* 0x100fe2000000120d */
[----:B------:R-:W-:Y:S01]  /*4350*/  HADD2.F32 R111, -RZ, R111.H0_H0 ;  /* 0x2000006fff6f7230 */ /* 0x000fe20000004100 */
[----:B------:R-:W-:Y:S01]  /*4360*/  SHF.R.U32.HI R104, RZ, 0x10, R13 ;  /* 0x00000010ff687819 */ /* 0x000fe2000001160d */
[--C-:B--2---:R-:W-:Y:S01]  /*4370*/  HADD2.F32 R108, -RZ, R53.reuse.H0_H0 ;  /* 0x20000035ff6c7230 */ /* 0x104fe20000004100 */
[--C-:B------:R-:W-:Y:S01]  /*4380*/  SHF.R.U64 R13, R36, 0x10, R37.reuse ;  /* 0x00000010240d7819 */ /* 0x100fe20000001225 */
[----:B------:R-:W-:Y:S01]  /*4390*/  HADD2.F32 R53, -RZ, R53.H1_H1 ;  /* 0x30000035ff357230 */ /* 0x000fe20000004100 */
[----:B------:R-:W-:Y:S01]  /*43a0*/  SHF.R.U32.HI R37, RZ, 0x10, R37 ;  /* 0x00000010ff257819 */ /* 0x000fe20000011625 */
[----:B------:R-:W-:Y:S01]  /*43b0*/  HADD2.F32 R109, -RZ, R109.H0_H0 ;  /* 0x2000006dff6d7230 */ /* 0x000fe20000004100 */
[--C-:B------:R-:W-:Y:S01]  /*43c0*/  SHF.R.U64 R14, R14, 0x10, R15.reuse ;  /* 0x000000100e0e7819 */ /* 0x100fe2000000120f */
[----:B------:R-:W-:Y:S01]  /*43d0*/  HADD2.F32 R104, -RZ, R104.H0_H0 ;  /* 0x20000068ff687230 */ /* 0x000fe20000004100 */
[----:B------:R-:W-:Y:S01]  /*43e0*/  SHF.R.U32.HI R36, RZ, 0x10, R15 ;  /* 0x00000010ff247819 */ /* 0x000fe2000001160f */
[----:B------:R-:W-:Y:S01]  /*43f0*/  HADD2.F32 R110, -RZ, R37.H0_H0 ;  /* 0x20000025ff6e7230 */ /* 0x000fe20000004100 */
[----:B------:R-:W-:Y:S01]  /*4400*/  SHF.R.U64 R15, R38, 0x10, R39 ;  /* 0x00000010260f7819 */ /* 0x000fe20000001227 */
[----:B-1----:R-:W-:-:S02]  /*4410*/  HADD2.F32 R38, -RZ, R49.H0_H0 ;  /* 0x20000031ff267230 */ /* 0x002fc40000004100 */
[-C--:B------:R-:W-:Y:S01]  /*4420*/  FMUL.FTZ R37, R108, R111.reuse ;  /* 0x0000006f6c257220 */ /* 0x080fe20000410000 */
[----:B------:R-:W-:Y:S02]  /*4430*/  HADD2.F32 R49, -RZ, R49.H1_H1 ;  /* 0x30000031ff317230 */ /* 0x000fe40000004100 */
[-C--:B------:R-:W-:Y:S01]  /*4440*/  FMUL.FTZ R112, R53, R110.reuse ;  /* 0x0000006e35707220 */ /* 0x080fe20000410000 */
[----:B------:R-:W-:Y:S01]  /*4450*/  SHF.R.U32.HI R39, RZ, 0x10, R39 ;  /* 0x00000010ff277819 */ /* 0x000fe20000011627 */
[C---:B------:R-:W-:Y:S01]  /*4460*/  FMUL.FTZ R111, R38.reuse, R111 ;  /* 0x0000006f266f7220 */ /* 0x040fe20000410000 */
[-C--:B------:R-:W-:Y:S01]  /*4470*/  FFMA.FTZ R38, R38, R109.reuse, -R37 ;  /* 0x0000006d26267223 */ /* 0x080fe20000010825 */
[C---:B------:R-:W-:Y:S01]  /*4480*/  FMUL.FTZ R110, R49.reuse, R110 ;  /* 0x0000006e316e7220 */ /* 0x040fe20000410000 */
[----:B------:R-:W-:Y:S01]  /*4490*/  FFMA.FTZ R49, R49, R104, -R112 ;  /* 0x0000006831317223 */ /* 0x000fe20000010870 */
[----:B------:R-:W-:Y:S01]  /*44a0*/  FFMA.FTZ R37, R108, R109, R111 ;  /* 0x0000006d6c257223 */ /* 0x000fe2000001006f */
[----:B------:R-:W-:-:S02]  /*44b0*/  HADD2.F32 R108, -RZ, R107.H1_H1 ;  /* 0x3000006bff6c7230 */ /* 0x000fc40000004100 */
[----:B------:R-:W-:Y:S01]  /*44c0*/  FFMA.FTZ R104, R53, R104, R110 ;  /* 0x0000006835687223 */ /* 0x000fe2000001006e */
[----:B------:R-:W-:Y:S01]  /*44d0*/  HADD2.F32 R112, -RZ, R107.H0_H0 ;  /* 0x2000006bff707230 */ /* 0x000fe20000004100 */
[----:B------:R-:W-:Y:S01]  /*44e0*/  F2FP.F16.F32.PACK_AB R49, R49, R38 ;  /* 0x000000263131723e */ /* 0x000fe200000000ff */
[--C-:B------:R-:W-:Y:S02]  /*44f0*/  HADD2.F32 R107, -RZ, R55.reuse.H0_H0 ;  /* 0x20000037ff6b7230 */ /* 0x100fe40000004100 */
[----:B------:R-:W-:Y:S01]  /*4500*/  HADD2.F32 R55, -RZ, R55.H1_H1 ;  /* 0x30000037ff377230 */ /* 0x000fe20000004100 */
[----:B------:R-:W-:Y:S01]  /*4510*/  F2FP.F16.F32.PACK_AB R37, R104, R37 ;  /* 0x000000256825723e */ /* 0x000fe200000000ff */
[----:B------:R-:W-:Y:S02]  /*4520*/  HADD2.F32 R53, -RZ, R51.H0_H0 ;  /* 0x20000033ff357230 */ /* 0x000fe40000004100 */
[----:B------:R-:W-:Y:S02]  /*4530*/  HADD2.F32 R114, -RZ, R39.H0_H0 ;  /* 0x20000027ff727230 */ /* 0x000fe40000004100 */
[----:B------:R-:W-:-:S02]  /*4540*/  HADD2.F32 R51, -RZ, R51.H1_H1 ;  /* 0x30000033ff337230 */ /* 0x000fc40000004100 */
        /* <DEDUP_REMOVED lines=31> */
[--C-:B------:R-:W-:Y:S02]  /*4740*/  HADD2.F32 R106, -RZ, R105.reuse.H1_H1 ;  /* 0x30000069ff6a7230 */ /* 0x100fe40000004100 */
[----:B------:R-:W-:Y:S02]  /*4750*/  HADD2.F32 R50, -RZ, R50.H1_H1 ;  /* 0x30000032ff327230 */ /* 0x000fe40000004100 */
[----:B------:R-:W-:Y:S01]  /*4760*/  FMUL.FTZ R111, R54, R107 ;  /* 0x0000006b366f7220 */ /* 0x000fe20000410000 */
[----:B------:R-:W-:-:S02]  /*4770*/  HADD2.F32 R55, -RZ, R105.H0_H0 ;  /* 0x20000069ff377230 */ /* 0x000fc40000004100 */
[CC--:B------:R-:W-:Y:S01]  /*4780*/  FMUL.FTZ R109, R15.reuse, R106.reuse ;  /* 0x0000006a0f6d7220 */ /* 0x0c0fe20000410000 */
[----:B------:R-:W-:Y:S02]  /*4790*/  HADD2.F32 R105, -RZ, R14.H0_H0 ;  /* 0x2000000eff697230 */ /* 0x000fe40000004100 */
[----:B------:R-:W-:Y:S01]  /*47a0*/  FMUL.FTZ R14, R52, R106 ;  /* 0x0000006a340e7220 */ /* 0x000fe20000410000 */
[----:B------:R-:W-:Y:S01]  /*47b0*/  FMUL.FTZ R107, R50, R107 ;  /* 0x0000006b326b7220 */ /* 0x000fe20000410000 */
[----:B------:R-:W-:Y:S01]  /*47c0*/  FFMA.FTZ R109, R52, R55, R109 ;  /* 0x00000037346d7223 */ /* 0x000fe2000001006d */
[----:B------:R-:W-:Y:S01]  /*47d0*/  F2FP.F16.F32.PACK_AB R52, R48, R13 ;  /* 0x0000000d3034723e */ /* 0x000fe200000000ff */
[----:B------:R-:W-:Y:S01]  /*47e0*/  FFMA.FTZ R14, R15, R55, -R14 ;  /* 0x000000370f0e7223 */ /* 0x000fe2000001080e */
[-C--:B------:R-:W-:Y:S01]  /*47f0*/  FFMA.FTZ R111, R50, R105.reuse, -R111 ;  /* 0x00000069326f7223 */ /* 0x080fe2000001086f */
[----:B------:R-:W-:Y:S01]  /*4800*/  FFMA.FTZ R54, R54, R105, R107 ;  /* 0x0000006936367223 */ /* 0x000fe2000001006b */
[----:B------:R-:W-:Y:S01]  /*4810*/  F2FP.F16.F32.PACK_AB R55, R108, R39 ;  /* 0x000000276c37723e */ /* 0x000fe200000000ff */
[----:B------:R-:W-:-:S02]  /*4820*/  IMAD.MOV.U32 R48, RZ, RZ, R12 ;  /* 0x000000ffff307224 */ /* 0x000fc400078e000c */
[----:B------:R-:W-:Y:S01]  /*4830*/  F2FP.F16.F32.PACK_AB R50, R111, R14 ;  /* 0x0000000e6f32723e */ /* 0x000fe200000000ff */
[----:B------:R-:W-:Y:S01]  /*4840*/  IMAD.MOV.U32 R53, RZ, RZ, R37 ;  /* 0x000000ffff357224 */ /* 0x000fe200078e0025 */
[----:B------:R-:W-:-:S07]  /*4850*/  F2FP.F16.F32.PACK_AB R54, R54, R109 ;  /* 0x0000006d3636723e */ /* 0x000fce00000000ff */
.L_x_14024:
[----:B------:R-:W-:Y:S05]  /*4860*/  BSYNC B2 ;  /* 0x0000000000027941 */ /* 0x000fea0003800000 */
.L_x_14023:
[----:B------:R-:W-:Y:S02]  /*4870*/  ISETP.GE.AND P5, PT, R98, R95, PT ;  /* 0x0000005f6200720c */ /* 0x000fe40003fa6270 */
[----:B------:R-:W-:-:S11]  /*4880*/  P2R R13, PR, RZ, 0x1 ;  /* 0x00000001ff0d7803 */ /* 0x000fd60000000000 */
[--C-:B------:R-:W-:Y:S02]  /*4890*/  @!P5 SHF.R.S32.HI R12, RZ, 0x1f, R98.reuse ;  /* 0x0000001fff0cd819 */ /* 0x100fe40000011462 */
[----:B------:R-:W-:-:S04]  /*48a0*/  @!P5 IADD3 R88, P0, P6, R8, R88, R98 ;  /* 0x000000580858d210 */ /* 0x000fc80007e1e062 */
[----:B------:R-:W-:Y:S02]  /*48b0*/  @!P5 IADD3.X R99, R78, R99, R12, P0, P6 ;  /* 0x000000634e63d210 */ /* 0x000fe400007ec40c */
[CC--:B------:R-:W-:Y:S02]  /*48c0*/  LEA R12, P6, R94.reuse, R80.reuse, 0x1 ;  /* 0x000000505e0c7211 */ /* 0x0c0fe400078c08ff */
[----:B------:R-:W-:Y:S02]  /*48d0*/  ISETP.NE.AND P0, PT, R13, RZ, PT ;  /* 0x000000ff0d00720c */ /* 0x000fe40003f05270 */
[----:B------:R-:W-:Y:S02]  /*48e0*/  LEA.HI.X R13, R94, R81, R96, 0x1, P6 ;  /* 0x000000515e0d7211 */ /* 0x000fe400030f0c60 */
[----:B------:R-:W-:-:S03]  /*48f0*/  @!P5 LEA R14, P6, R88, R80, 0x1 ;  /* 0x00000050580ed211 */ /* 0x000fc600078c08ff */
[----:B-1----:R1:W-:Y:S01]  /*4900*/  STG.E.128 desc[UR38][R12.64], R48 ;  /* 0x000000300c007986 */ /* 0x0023e2000c101d26 */
[----:B------:R-:W-:-:S05]  /*4910*/  @!P5 LEA.HI.X R15, R88, R81, R99, 0x1, P6 ;  /* 0x00000051580fd211 */ /* 0x000fca00030f0c63 */
[----:B--2---:R1:W-:Y:S04]  /*4920*/  @!P5 STG.E.128 desc[UR38][R14.64], R52 ;  /* 0x000000340e00d986 */ /* 0x0043e8000c101d26 */
.L_x_14022:
[----:B------:R-:W-:Y:S05]  /*4930*/  BSYNC B1 ;  /* 0x0000000000017941 */ /* 0x000fea0003800000 */
.L_x_14021:
        /* <DEDUP_REMOVED lines=9> */
[C---:B------:R-:W-:Y:S01]  /*49d0*/  VIADD R15, R17.reuse, 0x60 ;  /* 0x00000060110f7836 */ /* 0x040fe20000000000 */
[----:B------:R-:W-:Y:S01]  /*49e0*/  SEL R97, R64, R97, !P0 ;  /* 0x0000006140617207 */ /* 0x000fe20004000000 */
[----:B------:R-:W-:Y:S01]  /*49f0*/  VIADD R36, R17, 0x60 ;  /* 0x0000006011247836 */ /* 0x000fe20000000000 */
[----:B------:R-:W-:Y:S01]  /*4a00*/  IADD3.X R13, R78, R51, R5, P5, P6 ;  /* 0x000000334e0d7210 */ /* 0x000fe20002fec405 */
[----:B------:R-:W-:Y:S01]  /*4a10*/  IMAD.SHL.U32 R15, R15, 0x40, RZ ;  /* 0x000000400f0f7824 */ /* 0x000fe200078e00ff */
[----:B------:R-:W-:Y:S01]  /*4a20*/  LEA R48, P5, R12, R80, 0x1 ;  /* 0x000000500c307211 */ /* 0x000fe200078a08ff */
[----:B------:R-:W-:Y:S01]  /*4a30*/  IMAD.SHL.U32 R36, R36, 0x40, RZ ;  /* 0x0000004024247824 */ /* 0x000fe200078e00ff */
[----:B------:R-:W-:Y:S02]  /*4a40*/  BSSY B1, `(.L_x_14025) ;  /* 0x000006a000017945 */ /* 0x000fe40003800000 */
[----:B------:R-:W-:Y:S01]  /*4a50*/  LEA.HI.X R49, R12, R81, R13, 0x1, P5 ;  /* 0x000000510c317211 */ /* 0x000fe200028f0c0d */
[----:B------:R-:W-:Y:S01]  /*4a60*/  IMAD R13, R22, 0x2000, R3 ;  /* 0x00002000160d7824 */ /* 0x000fe200078e0203 */
[----:B------:R-:W-:-:S02]  /*4a70*/  SHF.R.S32.HI R12, RZ, 0x1f, R97 ;  /* 0x0000001fff0c7819 */ /* 0x000fc40000011461 */
[----:B------:R-:W-:Y:S01]  /*4a80*/  LOP3.LUT R15, R15, 0x1c0, RZ, 0xc0, !PT ;  /* 0x000001c00f0f7812 */ /* 0x000fe200078ec0ff */
[----:B------:R-:W-:Y:S01]  /*4a90*/  IMAD R13, R13, 0x2, R2 ;  /* 0x000000020d0d7824 */ /* 0x000fe200078e0202 */
[----:B------:R-:W-:Y:S02]  /*4aa0*/  LEA.HI R97, R12, R97, RZ, 0x4 ;  /* 0x000000610c617211 */ /* 0x000fe400078f20ff */
[----:B------:R-:W-:Y:S02]  /*4ab0*/  LOP3.LUT R36, R36, 0x1c0, RZ, 0xc0, !PT ;  /* 0x000001c024247812 */ /* 0x000fe400078ec0ff */
[----:B------:R-:W-:Y:S02]  /*4ac0*/  LEA.HI.SX32 R53, R97, R6, 0x1c ;  /* 0x0000000661357211 */ /* 0x000fe400078fe2ff */
[----:B------:R-:W-:-:S03]  /*4ad0*/  SHF.R.U32.HI R15, RZ, 0x3, R15 ;  /* 0x00000003ff0f7819 */ /* 0x000fc6000001160f */
        /* <DEDUP_REMOVED lines=10> */
[----:B------:R-:W-:Y:S01]  /*4b80*/  HADD2.F32 R55, -RZ, R103.H1_H1 ;  /* 0x30000067ff377230 */ /* 0x000fe20000004100 */
[----:B------:R-:W-:Y:S01]  /*4b90*/  SHF.R.U64 R40, R42, 0x10, R43 ;  /* 0x000000102a287819 */ /* 0x000fe2000000122b */
[----:B-1----:R-:W-:Y:S01]  /*4ba0*/  IMAD.MOV.U32 R42, RZ, RZ, R12 ;  /* 0x000000ffff2a7224 */ /* 0x002fe200078e000c */
[----:B------:R-:W-:Y:S01]  /*4bb0*/  SHF.R.U32.HI R52, RZ, 0x10, R45 ;  /* 0x00000010ff347819 */ /* 0x000fe2000001162d */
[----:B--2---:R-:W-:Y:S01]  /*4bc0*/  IMAD.MOV.U32 R12, RZ, RZ, R37 ;  /* 0x000000ffff0c7224 */ /* 0x004fe200078e0025 */
[----:B------:R-:W-:Y:S01]  /*4bd0*/  SHF.R.U64 R44, R44, 0x10, R45 ;  /* 0x000000102c2c7819 */ /* 0x000fe2000000122d */
[----:B------:R-:W-:Y:S01]  /*4be0*/  IMAD.MOV.U32 R45, RZ, RZ, R39 ;  /* 0x000000ffff2d7224 */ /* 0x000fe200078e0027 */
[----:B------:R-:W-:Y:S01]  /*4bf0*/  SHF.R.U32.HI R87, RZ, 0x10, R43 ;  /* 0x00000010ff577819 */ /* 0x000fe2000001162b */
[----:B------:R-:W-:Y:S01]  /*4c00*/  IMAD.MOV.U32 R43, RZ, RZ, R36 ;  /* 0x000000ffff2b7224 */ /* 0x000fe200078e0024 */
[----:B------:R-:W-:Y:S01]  /*4c10*/  SHF.R.U32.HI R54, RZ, 0x10, R41 ;  /* 0x00000010ff367819 */ /* 0x000fe20000011629 */
[--C-:B------:R-:W-:Y:S01]  /*4c20*/  HADD2.F32 R36, -RZ, R12.reuse.H0_H0 ;  /* 0x2000000cff247230 */ /* 0x100fe20000004100 */
[--C-:B------:R-:W-:Y:S01]  /*4c30*/  SHF.R.U64 R41, R46, 0x10, R47.reuse ;  /* 0x000000102e297819 */ /* 0x100fe2000000122f */
[----:B------:R-:W-:Y:S01]  /*4c40*/  HADD2.F32 R39, -RZ, R12.H1_H1 ;  /* 0x3000000cff277230 */ /* 0x000fe20000004100 */
[----:B------:R-:W-:Y:S01]  /*4c50*/  SHF.R.U32.HI R86, RZ, 0x10, R47 ;  /* 0x00000010ff567819 */ /* 0x000fe2000001162f */
[----:B------:R-:W-:-:S02]  /*4c60*/  IMAD.MOV.U32 R37, RZ, RZ, R15 ;  /* 0x000000ffff257224 */ /* 0x000fc400078e000f */
[--C-:B------:R-:W-:Y:S02]  /*4c70*/  HADD2.F32 R12, -RZ, R13.reuse.H0_H0 ;  /* 0x2000000dff0c7230 */ /* 0x100fe40000004100 */
[----:B------:R-:W-:Y:S02]  /*4c80*/  HADD2.F32 R52, -RZ, R52.H0_H0 ;  /* 0x20000034ff347230 */ /* 0x000fe40000004100 */
[----:B------:R-:W-:Y:S02]  /*4c90*/  HADD2.F32 R15, -RZ, R13.H1_H1 ;  /* 0x3000000dff0f7230 */ /* 0x000fe40000004100 */
[-C--:B------:R-:W-:Y:S01]  /*4ca0*/  FMUL.FTZ R13, R36, R55.reuse ;  /* 0x00000037240d7220 */ /* 0x080fe20000410000 */
[----:B------:R-:W-:Y:S02]  /*4cb0*/  HADD2.F32 R47, -RZ, R102.H1_H1 ;  /* 0x30000066ff2f7230 */ /* 0x000fe40000004100 */
[----:B------:R-:W-:Y:S01]  /*4cc0*/  FMUL.FTZ R55, R12, R55 ;  /* 0x000000370c377220 */ /* 0x000fe20000410000 */
[----:B------:R-:W-:-:S02]  /*4cd0*/  HADD2.F32 R46, -RZ, R54.H0_H0 ;  /* 0x20000036ff2e7230 */ /* 0x000fc40000004100 */
[-C--:B------:R-:W-:Y:S01]  /*4ce0*/  FMUL.FTZ R54, R39, R52.reuse ;  /* 0x0000003427367220 */ /* 0x080fe20000410000 */
[C---:B------:R-:W-:Y:S01]  /*4cf0*/  FMUL.FTZ R52, R15.reuse, R52 ;  /* 0x000000340f347220 */ /* 0x040fe20000410000 */
[-C--:B------:R-:W-:Y:S01]  /*4d00*/  FFMA.FTZ R12, R12, R47.reuse, -R13 ;  /* 0x0000002f0c0c7223 */ /* 0x080fe2000001080d */
[----:B------:R-:W-:Y:S01]  /*4d10*/  FFMA.FTZ R13, R36, R47, R55 ;  /* 0x0000002f240d7223 */ /* 0x000fe20000010037 */
[-C--:B------:R-:W-:Y:S01]  /*4d20*/  FFMA.FTZ R15, R15, R46.reuse, -R54 ;  /* 0x0000002e0f0f7223 */ /* 0x080fe20000010836 */
[----:B------:R-:W-:Y:S01]  /*4d30*/  FFMA.FTZ R36, R39, R46, R52 ;  /* 0x0000002e27247223 */ /* 0x000fe20000010034 */
[----:B------:R-:W-:Y:S02]  /*4d40*/  HADD2.F32 R103, -RZ, R103.H0_H0 ;  /* 0x20000067ff677230 */ /* 0x000fe40000004100 */
[--C-:B------:R-:W-:Y:S01]  /*4d50*/  HADD2.F32 R46, -RZ, R45.reuse.H0_H0 ;  /* 0x2000002dff2e7230 */ /* 0x100fe20000004100 */
[----:B------:R-:W-:Y:S01]  /*4d60*/  F2FP.F16.F32.PACK_AB R15, R15, R12 ;  /* 0x0000000c0f0f723e */ /* 0x000fe200000000ff */
[----:B------:R-:W-:-:S02]  /*4d70*/  HADD2.F32 R47, -RZ, R45.H1_H1 ;  /* 0x3000002dff2f7230 */ /* 0x000fc40000004100 */
[----:B------:R-:W-:Y:S02]  /*4d80*/  HADD2.F32 R86, -RZ, R86.H0_H0 ;  /* 0x20000056ff567230 */ /* 0x000fe40000004100 */
[-C--:B------:R-:W-:Y:S01]  /*4d90*/  FMUL.FTZ R88, R46, R103.reuse ;  /* 0x000000672e587220 */ /* 0x080fe20000410000 */
[--C-:B------:R-:W-:Y:S02]  /*4da0*/  HADD2.F32 R39, -RZ, R37.reuse.H0_H0 ;  /* 0x20000025ff277230 */ /* 0x100fe40000004100 */
[----:B------:R-:W-:Y:S02]  /*4db0*/  HADD2.F32 R45, -RZ, R37.H1_H1 ;  /* 0x30000025ff2d7230 */ /* 0x000fe40000004100 */
[----:B------:R-:W-:Y:S01]  /*4dc0*/  FMUL.FTZ R94, R47, R86 ;  /* 0x000000562f5e7220 */ /* 0x000fe20000410000 */
[----:B------:R-:W-:Y:S02]  /*4dd0*/  HADD2.F32 R52, -RZ, R100.H1_H1 ;  /* 0x30000064ff347230 */ /* 0x000fe40000004100 */
[----:B------:R-:W-:Y:S01]  /*4de0*/  FMUL.FTZ R103, R39, R103 ;  /* 0x0000006727677220 */ /* 0x000fe20000410000 */
[----:B------:R-:W-:-:S02]  /*4df0*/  HADD2.F32 R54, -RZ, R87.H0_H0 ;  /* 0x20000057ff367230 */ /* 0x000fc40000004100 */
        /* <DEDUP_REMOVED lines=9> */
[--C-:B------:R-:W-:Y:S01]  /*4e90*/  HADD2.F32 R45, -RZ, R43.reuse.H0_H0 ;  /* 0x2000002bff2d7230 */ /* 0x100fe20000004100 */
[----:B------:R-:W-:Y:S01]  /*4ea0*/  F2FP.F16.F32.PACK_AB R37, R36, R13 ;  /* 0x0000000d2425723e */ /* 0x000fe200000000ff */
[----:B------:R-:W-:Y:S01]  /*4eb0*/  HADD2.F32 R44, -RZ, R42.H0_H0 ;  /* 0x2000002aff2c7230 */ /* 0x000fe20000004100 */
[----:B------:R-:W-:Y:S01]  /*4ec0*/  F2FP.F16.F32.PACK_AB R39, R86, R39 ;  /* 0x000000275627723e */ /* 0x000fe200000000ff */
[----:B------:R-:W-:-:S02]  /*4ed0*/  HADD2.F32 R43, -RZ, R43.H1_H1 ;  /* 0x3000002bff2b7230 */ /* 0x000fc40000004100 */
[-C--:B------:R-:W-:Y:S01]  /*4ee0*/  FMUL.FTZ R55, R45, R46.reuse ;  /* 0x0000002e2d377220 */ /* 0x080fe20000410000 */
[----:B------:R-:W-:Y:S02]  /*4ef0*/  HADD2.F32 R42, -RZ, R42.H1_H1 ;  /* 0x3000002aff2a7230 */ /* 0x000fe40000004100 */
        /* <DEDUP_REMOVED lines=9> */
[----:B------:R-:W-:Y:S02]  /*4f90*/  HADD2.F32 R42, -RZ, R38.H0_H0 ;  /* 0x20000026ff2a7230 */ /* 0x000fe40000004100 */
[----:B------:R-:W-:Y:S01]  /*4fa0*/  HADD2.F32 R101, -RZ, R101.H1_H1 ;  /* 0x30000065ff657230 */ /* 0x000fe20000004100 */
[----:B------:R-:W-:Y:S01]  /*4fb0*/  F2FP.F16.F32.PACK_AB R12, R44, R55 ;  /* 0x000000372c0c723e */ /* 0x000fe200000000ff */
[----:B------:R-:W-:Y:S01]  /*4fc0*/  HADD2.F32 R41, -RZ, R14.H0_H0 ;  /* 0x2000000eff297230 */ /* 0x000fe20000004100 */
[----:B------:R-:W-:Y:S01]  /*4fd0*/  F2FP.F16.F32.PACK_AB R36, R47, R46 ;  /* 0x0000002e2f24723e */ /* 0x000fe200000000ff */
[----:B------:R-:W-:Y:S02]  /*4fe0*/  HADD2.F32 R38, -RZ, R38.H1_H1 ;  /* 0x30000026ff267230 */ /* 0x000fe40000004100 */
[----:B------:R-:W-:Y:S02]  /*4ff0*/  HADD2.F32 R14, -RZ, R14.H1_H1 ;  /* 0x3000000eff0e7230 */ /* 0x000fe40000004100 */
[----:B------:R-:W-:-:S02]  /*5000*/  HADD2.F32 R43, -RZ, R40.H0_H0 ;  /* 0x20000028ff2b7230 */ /* 0x000fc40000004100 */
[----:B------:R-:W-:Y:S01]  /*5010*/  FMUL.FTZ R40, R42, R101 ;  /* 0x000000652a287220 */ /* 0x000fe20000410000 */
[----:B------:R-:W-:Y:S02]  /*5020*/  HADD2.F32 R102, -RZ, R102.H0_H0 ;  /* 0x20000066ff667230 */ /* 0x000fe40000004100 */
[----:B------:R-:W-:Y:S01]  /*5030*/  FMUL.FTZ R87, R38, R45 ;  /* 0x0000002d26577220 */ /* 0x000fe20000410000 */
[C---:B------:R-:W-:Y:S01]  /*5040*/  FMUL.FTZ R101, R41.reuse, R101 ;  /* 0x0000006529657220 */ /* 0x040fe20000410000 */
[----:B------:R-:W-:Y:S01]  /*5050*/  FMUL.FTZ R45, R14, R45 ;  /* 0x0000002d0e2d7220 */ /* 0x000fe20000410000 */
[----:B------:R-:W-:Y:S02]  /*5060*/  IMAD.MOV.U32 R13, RZ, RZ, R15 ;  /* 0x000000ffff0d7224 */ /* 0x000fe400078e000f */
[-C--:B------:R-:W-:Y:S01]  /*5070*/  FFMA.FTZ R40, R41, R102.reuse, -R40 ;  /* 0x0000006629287223 */ /* 0x080fe20000010828 */
[----:B------:R-:W-:Y:S01]  /*5080*/  FFMA.FTZ R101, R42, R102, R101 ;  /* 0x000000662a657223 */ /* 0x000fe20000010065 */
[-C--:B------:R-:W-:Y:S01]  /*5090*/  FFMA.FTZ R87, R14, R43.reuse, -R87 ;  /* 0x0000002b0e577223 */ /* 0x080fe20000010857 */
[----:B------:R-:W-:Y:S01]  /*50a0*/  FFMA.FTZ R38, R38, R43, R45 ;  /* 0x0000002b26267223 */ /* 0x000fe2000001002d */
[----:B------:R-:W-:-:S03]  /*50b0*/  IMAD.MOV.U32 R15, RZ, RZ, R94 ;  /* 0x000000ffff0f7224 */ /* 0x000fc600078e005e */
[----:B------:R-:W-:Y:S02]  /*50c0*/  F2FP.F16.F32.PACK_AB R14, R87, R40 ;  /* 0x00000028570e723e */ /* 0x000fe400000000ff */
[----:B------:R-:W-:-:S07]  /*50d0*/  F2FP.F16.F32.PACK_AB R38, R38, R101 ;  /* 0x000000652626723e */ /* 0x000fce00000000ff */
.L_x_14026:
[----:B------:R-:W-:Y:S05]  /*50e0*/  BSYNC B1 ;  /* 0x0000000000017941 */ /* 0x000fea0003800000 */
.L_x_14025:
        /* <DEDUP_REMOVED lines=10> */
.L_x_13992:
[----:B------:R-:W-:-:S06]  /*5190*/  UISETP.NE.AND UP0, UPT, UR37, 0x3, UPT ;  /* 0x000000032500788c */ /* 0x000fcc000bf05270 */
[----:B------:R-:W-:-:S13]  /*51a0*/  PLOP3.LUT P3, PT, PT, PT, UP0, 0x80, 0x0 ;  /* 0x000000000000781c */ /* 0x000fda0003f6f008 */
[----:B------:R-:W-:Y:S05]  /*51b0*/  @!P3 BRA `(.L_x_14027) ;  /* 0x000000000004b947 */ /* 0x000fea0003800000 */
[----:B------:R-:W-:Y:S01]  /*51c0*/  BPT.TRAP 0x1 ;  /* 0x000000040000795c */ /* 0x000fe20000300000 */
.L_x_14027:
[----:B------:R-:W2:Y:S01]  /*51d0*/  LDL R12, [R1+0x10] ;  /* 0x00001000010c7983 */ /* 0x000ea20000100800 */
[----:B------:R-:W-:Y:S01]  /*51e0*/  IMAD R79, R22, 0x8, R2 ;  /* 0x00000008164f7824 */ /* 0x000fe200078e0202 */
[----:B------:R-:W-:Y:S01]  /*51f0*/  BSSY B1, `(.L_x_14028) ;  /* 0x0000006000017945 */ /* 0x000fe20003800000 */
[----:B------:R-:W-:-:S05]  /*5200*/  IMAD R90, R26, -0x80, R29 ;  /* 0xffffff801a5a7824 */ /* 0x000fca00078e021d */
[----:B------:R-:W-:Y:S02]  /*5210*/  VIMNMX R90, R90, 0x80, PT ;  /* 0x000000805a5a7848 */ /* 0x000fe40003fe0100 */
[----:B--2---:R-:W-:-:S04]  /*5220*/  SHF.L.U32 R91, R12, 0x1f, RZ ;  /* 0x0000001f0c5b7819 */ /* 0x004fc800000006ff */
[----:B------:R-:W1:Y:S02]  /*5230*/  SYNCS.PHASECHK.TRANS64.TRYWAIT P4, [R79+URZ+0x16890], R91 ;  /* 0x0168905b4f0075a7 */ /* 0x000e64000808017f */
[----:B-1----:R-:W-:Y:S05]  /*5240*/  @!P4 BRA `(.L_x_14029) ;  /* 0x0000018000e0c947 */ /* 0x002fea0003800000 */
.L_x_14327:
[----:B------:R-:W-:Y:S05]  /*5250*/  BSYNC B1 ;  /* 0x0000000000017941 */ /* 0x000fea0003800000 */
.L_x_14028:
[----:B------:R-:W-:Y:S01]  /*5260*/  ISETP.GE.AND P4, PT, R17, R90, PT ;  /* 0x0000005a1100720c */ /* 0x000fe20003f86270 */
[----:B------:R-:W-:-:S12]  /*5270*/  BSSY B1, `(.L_x_14030) ;  /* 0x0000006000017945 */ /* 0x000fd80003800000 */
[----:B------:R-:W-:Y:S05]  /*5280*/  @P4 BRA `(.L_x_14031) ;  /* 0x0000000000104947 */ /* 0x000fea0003800000 */
[----:B------:R-:W2:Y:S04]  /*5290*/  @!P1 LDS.128 R12, [R83+0xe000] ;  /* 0x00e00000530c9984 */ /* 0x000ea80000000c00 */
[----:B0-----:R-:W0:Y:S04]  /*52a0*/  @!P2 LDS.128 R36, [R82+0xe000] ;  /* 0x00e000005224a984 */ /* 0x001e280000000c00 */
[----:B--2---:R2:W-:Y:S04]  /*52b0*/  @!P1 STG.E.128 desc[UR38][R42.64], R12 ;  /* 0x0000000c2a009986 */ /* 0x0045e8000c101d26 */
[----:B0-----:R2:W-:Y:S02]  /*52c0*/  @!P2 STG.E.128 desc[UR38][R42.64+0x40], R36 ;  /* 0x000040242a00a986 */ /* 0x0015e4000c101d26 */
.L_x_14031:
[----:B------:R-:W-:Y:S05]  /*52d0*/  BSYNC B1 ;  /* 0x0000000000017941 */ /* 0x000fea0003800000 */
.L_x_14030:
[----:B--2---:R-:W-:-:S05]  /*52e0*/  VIADD R12, R17, 0x60 ;  /* 0x00000060110c7836 */ /* 0x004fca0000000000 */
[----:B------:R-:W-:-:S13]  /*52f0*/  ISETP.GE.AND P4, PT, R12, R90, PT ;  /* 0x0000005a0c00720c */ /* 0x000fda0003f86270 */
[----:B------:R-:W-:Y:S05]  /*5300*/  @P4 BRA `(.L_x_14009) ;  /* 0x0000000000104947 */ /* 0x000fea0003800000 */
[----:B------:R-:W2:Y:S04]  /*5310*/  @!P1 LDS.128 R12, [R83+0x11000] ;  /* 0x01100000530c9984 */ /* 0x000ea80000000c00 */
[----:B0-----:R-:W0:Y:S04]  /*5320*/  @!P2 LDS.128 R36, [R82+0x11000] ;  /* 0x011000005224a984 */ /* 0x001e280000000c00 */
[----:B--2---:R2:W-:Y:S04]  /*5330*/  @!P1 STG.E.128 desc[UR38][R40.64], R12 ;  /* 0x0000000c28009986 */ /* 0x0045e8000c101d26 */
[----:B0-----:R2:W-:Y:S02]  /*5340*/  @!P2 STG.E.128 desc[UR38][R40.64+0x40], R36 ;  /* 0x000040242800a986 */ /* 0x0015e4000c101d26 */
.L_x_14009:
[----:B------:R-:W-:Y:S05]  /*5350*/  BSYNC B0 ;  /* 0x0000000000007941 */ /* 0x000fea0003800000 */
.L_x_13991:
        /* <DEDUP_REMOVED lines=17> */
.L_x_14033:
[----:B------:R-:W-:Y:S05]  /*5470*/  BSYNC B0 ;  /* 0x0000000000007941 */ /* 0x000fea0003800000 */
.L_x_14032:
[----:B------:R-:W2:Y:S01]  /*5480*/  SYNCS.PHASECHK.TRANS64.TRYWAIT P3, [R79+URZ+0x168b0], R91 ;  /* 0x0168b05b4f0075a7 */ /* 0x000ea2000806017f */
[----:B------:R-:W-:Y:S01]  /*5490*/  ULDC UR40, c[0x0][0x2f4] ;  /* 0x0000bd0000287ab9 */ /* 0x000fe20000000800 */
[----:B------:R-:W-:Y:S01]  /*54a0*/  ULDC.64 UR44, c[0x0][0x328] ;  /* 0x0000ca00002c7ab9 */ /* 0x000fe20000000a00 */
[----:B------:R-:W-:Y:S01]  /*54b0*/  ULDC.64 UR42, c[0x0][0x318] ;  /* 0x0000c600002a7ab9 */ /* 0x000fe20000000a00 */
[----:B------:R-:W-:Y:S01]  /*54c0*/  BSSY B0, `(.L_x_14034) ;  /* 0x0000003000007945 */ /* 0x000fe20003800000 */
[----:B------:R-:W-:-:S03]  /*54d0*/  IMAD.WIDE R36, R26, 0x80, R10 ;  /* 0x000000801a247825 */ /* 0x000fc600078e020a */
[----:B--2---:R-:W-:Y:S05]  /*54e0*/  @!P3 BRA `(.L_x_14035) ;  /* 0x00000180004cb947 */ /* 0x004fea0003800000 */
.L_x_14328:
[----:B------:R-:W-:Y:S05]  /*54f0*/  BSYNC B0 ;  /* 0x0000000000007941 */ /* 0x000fea0003800000 */
.L_x_14034:
        /* <DEDUP_REMOVED lines=9> */
[----:B0-----:R-:W-:-:S04]  /*5590*/  LEA R38, P3, R12, UR42, 0x1 ;  /* 0x0000002a0c267c11 */ /* 0x001fc8000f8608ff */
[----:B------:R-:W-:Y:S02]  /*55a0*/  LEA.HI.X R39, R12, UR43, R13, 0x1, P3 ;  /* 0x0000002b0c277c11 */ /* 0x000fe400098f0c0d */
[----:B------:R-:W-:-:S13]  /*55b0*/  ISETP.GE.AND P3, PT, R18, UR40, PT ;  /* 0x0000002812007c0c */ /* 0x000fda000bf66270 */
[----:B------:R-:W0:Y:S04]  /*55c0*/  @!P3 LDS.128 R12, [R83] ;  /* 0x00000000530cb984 */ /* 0x000e280000000c00 */
[----:B0-----:R-:W-:Y:S01]  /*55d0*/  @!P3 STG.E.128 desc[UR38][R38.64], R12 ;  /* 0x0000000c2600b986 */ /* 0x001fe2000c101d26 */
[----:B------:R-:W-:-:S13]  /*55e0*/  ISETP.GE.AND P3, PT, R67, UR40, PT ;  /* 0x0000002843007c0c */ /* 0x000fda000bf66270 */
[----:B------:R-:W0:Y:S04]  /*55f0*/  @!P3 LDS.128 R12, [R82] ;  /* 0x00000000520cb984 */ /* 0x000e280000000c00 */
[----:B0-----:R3:W-:Y:S02]  /*5600*/  @!P3 STG.E.128 desc[UR38][R38.64+0x40], R12 ;  /* 0x0000400c2600b986 */ /* 0x0017e4000c101d26 */
.L_x_14037:
[----:B------:R-:W-:Y:S05]  /*5610*/  BSYNC B0 ;  /* 0x0000000000007941 */ /* 0x000fea0003800000 */
.L_x_14036:
[----:B-1-3--:R-:W-:Y:S01]  /*5620*/  VIADD R12, R17, 0x60 ;  /* 0x00000060110c7836 */ /* 0x00afe20000000000 */
[----:B------:R-:W-:Y:S04]  /*5630*/  BSSY B0, `(.L_x_14038) ;  /* 0x0000013000007945 */ /* 0x000fe80003800000 */
        /* <DEDUP_REMOVED lines=18> */
.L_x_14039:
[----:B------:R-:W-:Y:S05]  /*5760*/  BSYNC B0 ;  /* 0x0000000000007941 */ /* 0x000fea0003800000 */
.L_x_14038:
[----:B-1----:R-:W3:Y:S04]  /*5770*/  LDL R12, [R1] ;  /* 0x00000000010c7983 */ /* 0x002ee80000100800 */
[----:B------:R-:W4:Y:S01]  /*5780*/  LDL.LU R13, [R1+0x10] ;  /* 0x00001000010d7983 */ /* 0x000f220000300800 */
[----:B------:R-:W-:Y:S02]  /*5790*/  VIADD R22, R22, 0x1 ;  /* 0x0000000116167836 */ /* 0x000fe40000000000 */
        /* <DEDUP_REMOVED lines=14> */
[----:B----4-:R-:W-:-:S05]  /*5880*/  LOP3.LUT R13, R13, R12, RZ, 0x3c, !PT ;  /* 0x0000000c0d0d7212 */ /* 0x010fca00078e3cff */
[----:B------:R0:W-:Y:S02]  /*5890*/  STL [R1+0x10], R13 ;  /* 0x0000100d01007387 */ /* 0x0001e40000100800 */
[----:B------:R-:W-:Y:S05]  /*58a0*/  @P5 BRA `(.L_x_14040) ;  /* 0xffffffcc00305947 */ /* 0x000fea000383ffff */
[----:B0-----:R-:W0:Y:S01]  /*58b0*/  S2R R13, SR_TID.X ;  /* 0x00000000000d7919 */ /* 0x001e220000002100 */
[----:B------:R-:W-:Y:S02]  /*58c0*/  PLOP3.LUT P0, PT, PT, PT, PT, 0x8, 0x0 ;  /* 0x000000000000781c */ /* 0x000fe40003f0e170 */
[----:B0-----:R-:W-:-:S04]  /*58d0*/  SHF.R.U32.HI R13, RZ, 0x7, R13 ;  /* 0x00000007ff0d7819 */ /* 0x001fc8000001160d */
[----:B------:R-:W-:-:S13]  /*58e0*/  ISETP.NE.AND P5, PT, R13, 0x1, PT ;  /* 0x000000010d00780c */ /* 0x000fda0003fa5270 */
[----:B------:R-:W-:Y:S06]  /*58f0*/  @!P5 BAR.ARV 0x9, 0x100 ;  /* 0x024400000000db1d */ /* 0x000fec0000002000 */
.L_x_13986:
        /* <DEDUP_REMOVED lines=15> */
.L_x_14041:
        /* <DEDUP_REMOVED lines=13> */
.L_x_14044:
[----:B------:R-:W-:-:S13]  /*5ac0*/  ISETP.NE.AND P0, PT, R7, 0x1, PT ;  /* 0x000000010700780c */ /* 0x000fda0003f05270 */
[----:B------:R-:W1:Y:S02]  /*5ad0*/  @P0 LDC.64 R4, c[0x0][0x9e8] ;  /* 0x00027a00ff040b82 */ /* 0x000e640000000a00 */
[----:B-1----:R-:W-:-:S05]  /*5ae0*/  @P0 IMAD.HI.U32 R4, R3, R4, RZ ;  /* 0x0000000403040227 */ /* 0x002fca00078e00ff */
[----:B------:R-:W-:-:S07]  /*5af0*/  @P0 SHF.R.U32.HI R3, RZ, R5, R4 ;  /* 0x00000005ff030219 */ /* 0x000fce0000011604 */
.L_x_14045:
[----:B------:R-:W-:Y:S05]  /*5b00*/  BSYNC B0 ;  /* 0x0000000000007941 */ /* 0x000fea0003800000 */
.L_x_14043:
[----:B------:R-:W-:-:S05]  /*5b10*/  IMAD R3, R3, R7, R7 ;  /* 0x0000000703037224 */ /* 0x000fca00078e0207 */
[----:B------:R-:W-:-:S07]  /*5b20*/  VIMNMX R0, R0, R3, PT ;  /* 0x0000000300007248 */ /* 0x000fce0003fe0100 */
.L_x_14042:
        /* <DEDUP_REMOVED lines=24> */
.L_x_14048:
[----:B------:R-:W-:-:S13]  /*5cb0*/  ISETP.NE.AND P0, PT, R7, 0x1, PT ;  /* 0x000000010700780c */ /* 0x000fda0003f05270 */
[----:B------:R-:W1:Y:S02]  /*5cc0*/  @P0 LDC.64 R4, c[0x0][0x9e8] ;  /* 0x00027a00ff040b82 */ /* 0x000e640000000a00 */
[----:B-1----:R-:W-:-:S05]  /*5cd0*/  @P0 IMAD.HI.U32 R4, R0, R4, RZ ;  /* 0x0000000400040227 */ /* 0x002fca00078e00ff */
[----:B------:R-:W-:-:S07]  /*5ce0*/  @P0 SHF.R.U32.HI R0, RZ, R5, R4 ;  /* 0x00000005ff000219 */ /* 0x000fce0000011604 */
.L_x_14049:
[----:B------:R-:W-:Y:S05]  /*5cf0*/  BSYNC B0 ;  /* 0x0000000000007941 */ /* 0x000fea0003800000 */
.L_x_14047:
[----:B------:R-:W-:-:S05]  /*5d00*/  IMAD R0, R0, R7, RZ ;  /* 0x0000000700007224 */ /* 0x000fca00078e02ff */
[----:B------:R-:W-:-:S07]  /*5d10*/  VIMNMX R3, R3, R0, !PT ;  /* 0x0000000003037248 */ /* 0x000fce0007fe0100 */
.L_x_14046:
[----:B------:R-:W-:Y:S02]  /*5d20*/  SHF.R.S32.HI R0, RZ, 0x1f, R3 ;  /* 0x0000001fff007819 */ /* 0x000fe40000011403 */
[----:B------:R-:W-:Y:S02]  /*5d30*/  CS2R R20, SRZ ;  /* 0x0000000000147805 */ /* 0x000fe4000001ff00 */
[----:B------:R-:W-:Y:S02]  /*5d40*/  PLOP3.LUT P0, PT, PT, PT, PT, 0x80, 0x0 ;  /* 0x000000000000781c */ /* 0x000fe40003f0f070 */
[----:B0-----:R-:W-:Y:S02]  /*5d50*/  CS2R R14, SRZ ;  /* 0x00000000000e7805 */ /* 0x001fe4000001ff00 */
[----:B------:R-:W-:Y:S01]  /*5d60*/  LEA.HI R0, R0, R3, RZ, 0x7 ;  /* 0x0000000300007211 */ /* 0x000fe200078f38ff */
[----:B------:R-:W-:Y:S01]  /*5d70*/  IMAD.MOV.U32 R118, RZ, RZ, RZ ;  /* 0x000000ffff767224 */ /* 0x000fe200078e00ff */
[----:B------:R-:W-:Y:S01]  /*5d80*/  CS2R R114, SRZ ;  /* 0x0000000000727805 */ /* 0x000fe2000001ff00 */
[----:B------:R-:W-:Y:S01]  /*5d90*/  IMAD.MOV.U32 R31, RZ, RZ, RZ ;  /* 0x000000ffff1f7224 */ /* 0x000fe200078e00ff */
[----:B------:R-:W-:-:S02]  /*5da0*/  SHF.R.S32.HI R0, RZ, 0x7, R0 ;  /* 0x00000007ff007819 */ /* 0x000fc40000011400 */
[----:B------:R-:W-:Y:S02]  /*5db0*/  CS2R R112, SRZ ;  /* 0x0000000000707805 */ /* 0x000fe4000001ff00 */
[----:B------:R-:W-:Y:S02]  /*5dc0*/  CS2R R110, SRZ ;  /* 0x00000000006e7805 */ /* 0x000fe4000001ff00 */
[----:B------:R-:W-:Y:S02]  /*5dd0*/  CS2R R108, SRZ ;  /* 0x00000000006c7805 */ /* 0x000fe4000001ff00 */
[----:B------:R-:W-:Y:S02]  /*5de0*/  VIMNMX R4, RZ, R0, !PT ;  /* 0x00000000ff047248 */ /* 0x000fe40007fe0100 */
[----:B------:R-:W-:Y:S02]  /*5df0*/  CS2R R106, SRZ ;  /* 0x00000000006a7805 */ /* 0x000fe4000001ff00 */
[----:B------:R-:W-:-:S02]  /*5e00*/  CS2R R104, SRZ ;  /* 0x0000000000687805 */ /* 0x000fc4000001ff00 */
[----:B------:R-:W-:Y:S02]  /*5e10*/  CS2R R102, SRZ ;  /* 0x0000000000667805 */ /* 0x000fe4000001ff00 */
[----:B------:R-:W-:Y:S01]  /*5e20*/  ISETP.GT.AND P1, PT, R92, R4, PT ;  /* 0x000000045c00720c */ /* 0x000fe20003f24270 */
[----:B------:R0:W-:Y:S01]  /*5e30*/  STL [R1+0x30], R4 ;  /* 0x0000300401007387 */ /* 0x0001e20000100800 */
        /* <DEDUP_REMOVED lines=8> */
[----:B0-----:R-:W-:Y:S06]  /*5ec0*/  @!P1 BRA `(.L_x_14050) ;  /* 0x000000ec00f49947 */ /* 0x001fec0003800000 */
        /* <DEDUP_REMOVED lines=9> */
.L_x_14331:
[----:B------:R-:W1:Y:S01]  /*5f60*/  LDL R3, [R1+0x1c] ;  /* 0x00001c0001037983 */ /* 0x000e620000100800 */
[----:B------:R-:W-:Y:S01]  /*5f70*/  BSSY B6, `(.L_x_14052) ;  /* 0x000001b000067945 */ /* 0x000fe20003800000 */
[----:B-1----:R-:W-:-:S05]  /*5f80*/  IMAD.HI R0, R3, 0x55555556, RZ ;  /* 0x5555555603007827 */ /* 0x002fca00078e02ff */
[----:B------:R-:W-:-:S05]  /*5f90*/  LEA.HI R0, R0, R0, RZ, 0x1 ;  /* 0x0000000000007211 */ /* 0x000fca00078f08ff */
[----:B------:R-:W-:Y:S02]  /*5fa0*/  IMAD R0, R0, -0x3, R3 ;  /* 0xfffffffd00007824 */ /* 0x000fe400078e0203 */
[----:B------:R-:W-:-:S04]  /*5fb0*/  VIADD R3, R2, 0x8400 ;  /* 0x0000840002037836 */ /* 0x000fc80000000000 */
[----:B------:R-:W-:Y:S01]  /*5fc0*/  IMAD R0, R0, 0x2000, R3 ;  /* 0x0000200000007824 */ /* 0x000fe200078e0203 */
[----:B------:R-:W-:-:S04]  /*5fd0*/  LOP3.LUT P0, RZ, R3, 0x3ff, RZ, 0xc0, !PT ;  /* 0x000003ff03ff7812 */ /* 0x000fc8000780c0ff */
[----:B------:R-:W-:Y:S02]  /*5fe0*/  SHF.R.U32.HI R0, RZ, 0x4, R0 ;  /* 0x00000004ff007819 */ /* 0x000fe40000011600 */
[----:B------:R-:W-:Y:S02]  /*5ff0*/  P2R R25, PR, RZ, 0x1 ;  /* 0x00000001ff197803 */ /* 0x000fe40000000000 */
[----:B------:R-:W-:-:S05]  /*6000*/  LOP3.LUT R30, R0, 0x3fff, RZ, 0xc0, !PT ;  /* 0x00003fff001e7812 */ /* 0x000fca00078ec0ff */
        /* <DEDUP_REMOVED lines=17> */
.L_x_14053:
[----:B------:R-:W-:Y:S05]  /*6120*/  BSYNC B6 ;  /* 0x0000000000067941 */ /* 0x000fea0003800000 */
.L_x_14052:
        /* <DEDUP_REMOVED lines=13> */
.L_x_14057:
[----:B--2---:R2:W3:Y:S02]  /*6200*/  SYNCS.PHASECHK.TRANS64.TRYWAIT P0, [R2+URZ+0x16800], R3 ;  /* 0x01680003020075a7 */ /* 0x0044e4000800017f */
[----:B---3--:R-:W-:Y:S05]  /*6210*/  @!P0 NANOSLEEP.SYNCS 0x989680 ;  /* 0x009896800000895d */ /* 0x008fea0003900000 */
[----:B------:R-:W3:Y:S02]  /*6220*/  @!P0 SYNCS.PHASECHK.TRANS64 P0, [R2+URZ+0x16800], R3 ;  /* 0x01680003020085a7 */ /* 0x000ee4000800007f */
[----:B---3--:R-:W-:Y:S05]  /*6230*/  @!P0 BRA `(.L_x_14057) ;  /* 0xfffffffc00f08947 */ /* 0x008fea000383ffff */
.L_x_14056:
[----:B------:R-:W-:Y:S05]  /*6240*/  BSYNC B0 ;  /* 0x0000000000007941 */ /* 0x000fea0003800000 */
.L_x_14055:
[----:B------:R-:W-:Y:S05]  /*6250*/  BRA `(.L_x_14058) ;  /* 0x0000002c00947947 */ /* 0x000fea0003800000 */
.L_x_14054:
        /* <DEDUP_REMOVED lines=30> */
.L_x_14060:
[----:B------:R-:W-:Y:S05]  /*6440*/  BSYNC B6 ;  /* 0x0000000000067941 */ /* 0x000fea0003800000 */
.L_x_14059:
[----:B------:R-:W2:Y:S01]  /*6450*/  LDL R20, [R1+0x18] ;  /* 0x0000180001147983 */ /* 0x000ea20000100800 */
[----:B------:R-:W-:Y:S01]  /*6460*/  ULDC.U8 UR4, c[0x0][0x410] ;  /* 0x0001040000047ab9 */ /* 0x000fe20000000000 */
[----:B------:R-:W-:Y:S01]  /*6470*/  BSSY B0, `(.L_x_14061) ;  /* 0x00002bb000007945 */ /* 0x000fe20003800000 */
[----:B------:R-:W-:Y:S01]  /*6480*/  ISETP.NE.AND P0, PT, RZ, UR4, PT ;  /* 0x00000004ff007c0c */ /* 0x000fe2000bf05270 */
[----:B--2---:R-:W-:-:S12]  /*6490*/  IMAD.IADD R39, R17, 0x1, R20 ;  /* 0x0000000111277824 */ /* 0x004fd800078e0214 */
[----:B------:R-:W-:Y:S05]  /*64a0*/  @!P0 BRA `(.L_x_14062) ;  /* 0x0000001400a08947 */ /* 0x000fea0003800000 */
[----:B------:R-:W2:Y:S01]  /*64b0*/  LDL R43, [R1+0x14] ;  /* 0x00001400012b7983 */ /* 0x000ea20000100800 */
[----:B------:R-:W1:Y:S01]  /*64c0*/  LDC R32, c[0x0][0x448] ;  /* 0x00011200ff207b82 */ /* 0x000e620000000800 */
[----:B------:R-:W-:Y:S01]  /*64d0*/  ULDC.64 UR4, c[0x0][0x3f8] ;  /* 0x0000fe0000047ab9 */ /* 0x000fe20000000a00 */
[----:B------:R-:W-:Y:S01]  /*64e0*/  ULDC.64 UR6, c[0x0][0x408] ;  /* 0x0001020000067ab9 */ /* 0x000fe20000000a00 */
[----:B------:R-:W3:Y:S01]  /*64f0*/  S2R R20, SR_TID.X ;  /* 0x0000000000147919 */ /* 0x000ee20000002100 */
[----:B-1----:R-:W-:Y:S01]  /*6500*/  ISETP.NE.AND P0, PT, R32, 0x1, PT ;  /* 0x000000012000780c */ /* 0x002fe20003f05270 */
[----:B---3--:R-:W-:-:S12]  /*6510*/  VIADD R21, R20, 0xffffff80 ;  /* 0xffffff8014157836 */ /* 0x008fd80000000000 */
[----:B------:R-:W1:Y:S01]  /*6520*/  @P0 LDC R0, c[0x0][0x44c] ;  /* 0x00011300ff000b82 */ /* 0x000e620000000800 */
[----:B------:R-:W-:-:S07]  /*6530*/  SHF.R.S32.HI R20, RZ, 0x1f, R21 ;  /* 0x0000001fff147819 */ /* 0x000fce0000011415 */
[----:B------:R-:W3:Y:S01]  /*6540*/  @P0 LDC R5, c[0x0][0x450] ;  /* 0x00011400ff050b82 */ /* 0x000ee20000000800 */
[----:B------:R-:W-:-:S04]  /*6550*/  LEA.HI R20, R20, R21, RZ, 0x2 ;  /* 0x0000001514147211 */ /* 0x000fc800078f10ff */
[----:B------:R-:W-:-:S05]  /*6560*/  LOP3.LUT R20, R20, 0xfffffffc, RZ, 0xc0, !PT ;  /* 0xfffffffc14147812 */ /* 0x000fca00078ec0ff */
[----:B------:R-:W-:-:S04]  /*6570*/  IMAD.IADD R20, R21, 0x1, -R20 ;  /* 0x0000000115147824 */ /* 0x000fc800078e0a14 */
[----:B------:R-:W-:-:S04]  /*6580*/  IMAD R3, R20, 0x60, R39 ;  /* 0x0000006014037824 */ /* 0x000fc800078e0227 */
[----:B-1----:R-:W-:-:S05]  /*6590*/  @P0 IMAD.HI.U32 R0, R3, R0, RZ ;  /* 0x0000000003000227 */ /* 0x002fca00078e00ff */
[----:B---3--:R-:W-:-:S04]  /*65a0*/  @P0 SHF.R.U32.HI R3, RZ, R5, R0 ;  /* 0x00000005ff030219 */ /* 0x008fc80000011600 */
[----:B------:R-:W-:Y:S01]  /*65b0*/  SHF.R.S32.HI R0, RZ, 0x1f, R3 ;  /* 0x0000001fff007819 */ /* 0x000fe20000011403 */
[----:B------:R-:W-:Y:S02]  /*65c0*/  IMAD.MOV.U32 R6, RZ, RZ, R26 ;  /* 0x000000ffff067224 */ /* 0x000fe400078e001a */
[----:B------:R-:W-:Y:S02]  /*65d0*/  IMAD.MOV.U32 R7, RZ, RZ, R29 ;  /* 0x000000ffff077224 */ /* 0x000fe400078e001d */
[C---:B------:R-:W-:Y:S02]  /*65e0*/  IMAD R4, R0.reuse, UR4, RZ ;  /* 0x0000000400047c24 */ /* 0x040fe4000f8e02ff */
[----:B------:R-:W-:Y:S02]  /*65f0*/  IMAD.MOV.U32 R8, RZ, RZ, R24 ;  /* 0x000000ffff087224 */ /* 0x000fe400078e0018 */
[----:B------:R-:W-:Y:S02]  /*6600*/  IMAD.MOV.U32 R9, RZ, RZ, R31 ;  /* 0x000000ffff097224 */ /* 0x000fe400078e001f */
[----:B------:R-:W-:-:S02]  /*6610*/  IMAD R0, R0, UR6, RZ ;  /* 0x0000000600007c24 */ /* 0x000fc4000f8e02ff */
[----:B------:R-:W-:-:S04]  /*6620*/  IMAD.WIDE.U32 R6, R3, UR4, R6 ;  /* 0x0000000403067c25 */ /* 0x000fc8000f8e0006 */
        /* <DEDUP_REMOVED lines=11> */
[----:B------:R-:W-:Y:S02]  /*66e0*/  LEA.HI.X R8, R8, UR7, R3, 0x1, P1 ;  /* 0x0000000708087c11 */ /* 0x000fe400088f0c03 */
[----:B--2---:R-:W-:Y:S01]  /*66f0*/  SHF.R.S32.HI R38, RZ, 0x1f, R43 ;  /* 0x0000001fff267819 */ /* 0x004fe2000001142b */
[----:B------:R-:W-:Y:S06]  /*6700*/  BRA.DIV UR4, `(.L_x_14063) ;  /* 0x0000017204187947 */ /* 0x000fec000b800000 */
[----:B------:R1:W2:Y:S04]  /*6710*/  SHFL.IDX PT, R3, R6, RZ, 0x1c1f ;  /* 0x001c1fff06037589 */ /* 0x0002a800000e0000 */
[----:B------:R1:W3:Y:S04]  /*6720*/  SHFL.IDX PT, R0, R4, RZ, 0x1c1f ;  /* 0x001c1fff04007589 */ /* 0x0002e800000e0000 */
[----:B------:R1:W4:Y:S04]  /*6730*/  SHFL.IDX PT, R5, R8, RZ, 0x1c1f ;  /* 0x001c1fff08057589 */ /* 0x00032800000e0000 */
[----:B0-----:R1:W0:Y:S02]  /*6740*/  SHFL.IDX PT, R14, R7, RZ, 0x1c1f ;  /* 0x001c1fff070e7589 */ /* 0x00122400000e0000 */
.L_x_14337:
[----:B------:R-:W5:Y:S01]  /*6750*/  LDL R9, [R1+0x4] ;  /* 0x0000040001097983 */ /* 0x000f620000100800 */
[----:B------:R-:W-:Y:S01]  /*6760*/  BSSY B1, `(.L_x_14064) ;  /* 0x000001e000017945 */ /* 0x000fe20003800000 */
[----:B------:R-:W-:Y:S02]  /*6770*/  CS2R R34, SRZ ;  /* 0x0000000000227805 */ /* 0x000fe4000001ff00 */
[----:B------:R-:W-:Y:S02]  /*6780*/  CS2R R20, SRZ ;  /* 0x0000000000147805 */ /* 0x000fe4000001ff00 */
[----:B------:R-:W-:Y:S02]  /*6790*/  CS2R R28, SRZ ;  /* 0x00000000001c7805 */ /* 0x000fe4000001ff00 */
[----:B------:R-:W-:Y:S01]  /*67a0*/  CS2R R24, SRZ ;  /* 0x0000000000187805 */ /* 0x000fe2000001ff00 */
[----:B-----5:R-:W-:-:S05]  /*67b0*/  IMAD R32, R9, R32, RZ ;  /* 0x0000002009207224 */ /* 0x020fca00078e02ff */
[----:B------:R-:W-:-:S13]  /*67c0*/  ISETP.GE.AND P0, PT, R39, R32, PT ;  /* 0x000000202700720c */ /* 0x000fda0003f06270 */
[----:B------:R-:W-:Y:S05]  /*67d0*/  @P0 BRA `(.L_x_14065) ;  /* 0x0000000000580947 */ /* 0x000fea0003800000 */
[----:B------:R-:W-:Y:S01]  /*67e0*/  ULDC UR4, c[0x0][0x3f4] ;  /* 0x0000fd0000047ab9 */ /* 0x000fe20000000800 */
[----:B---3--:R-:W-:Y:S01]  /*67f0*/  IMAD.MOV.U32 R10, RZ, RZ, R0 ;  /* 0x000000ffff0a7224 */ /* 0x008fe200078e0000 */
[----:B------:R-:W-:Y:S01]  /*6800*/  ISETP.GE.AND P3, PT, R43, UR4, PT ;  /* 0x000000042b007c0c */ /* 0x000fe2000bf66270 */
[----:B--2---:R-:W-:Y:S01]  /*6810*/  IMAD.MOV.U32 R11, RZ, RZ, R3 ;  /* 0x000000ffff0b7224 */ /* 0x004fe200078e0003 */
[----:B------:R-:W-:Y:S01]  /*6820*/  ISETP.GE.AND P2, PT, R152, UR4, PT ;  /* 0x0000000498007c0c */ /* 0x000fe2000bf46270 */
[----:B----4-:R-:W-:Y:S01]  /*6830*/  IMAD.MOV.U32 R15, RZ, RZ, R5 ;  /* 0x000000ffff0f7224 */ /* 0x010fe200078e0005 */
[----:B------:R-:W-:-:S09]  /*6840*/  CS2R R28, SRZ ;  /* 0x00000000001c7805 */ /* 0x000fd2000001ff00 */
[C---:B------:R-:W-:Y:S01]  /*6850*/  @!P3 IMAD.SHL.U32 R37, R43.reuse, 0x2, RZ ;  /* 0x000000022b25b824 */ /* 0x040fe200078e00ff */
[----:B------:R-:W-:Y:S02]  /*6860*/  @!P3 SHF.L.U64.HI R20, R43, 0x1, R38 ;  /* 0x000000012b14b819 */ /* 0x000fe40000010226 */
[----:B------:R-:W-:Y:S02]  /*6870*/  CS2R R34, SRZ ;  /* 0x0000000000227805 */ /* 0x000fe4000001ff00 */
[----:B------:R-:W-:Y:S01]  /*6880*/  CS2R R24, SRZ ;  /* 0x0000000000187805 */ /* 0x000fe2000001ff00 */
[----:B------:R-:W-:Y:S01]  /*6890*/  @!P2 IMAD.WIDE R10, R152, 0x2, R10 ;  /* 0x00000002980aa825 */ /* 0x000fe200078e020a */
[-C--:B------:R-:W-:Y:S02]  /*68a0*/  @!P3 IADD3 R26, P0, R0, R37.reuse, RZ ;  /* 0x00000025001ab210 */ /* 0x080fe40007f1e0ff */
[----:B0-----:R-:W-:Y:S01]  /*68b0*/  @!P3 IADD3 R36, P1, R14, R37, RZ ;  /* 0x000000250e24b210 */ /* 0x001fe20007f3e0ff */
[----:B------:R-:W-:Y:S01]  /*68c0*/  @!P2 IMAD.WIDE R12, R152, 0x2, R14 ;  /* 0x00000002980ca825 */ /* 0x000fe200078e020e */
[----:B------:R0:W5:Y:S03]  /*68d0*/  @!P2 LD.E.64 R28, desc[UR38][R10.64] ;  /* 0x000000260a1ca980 */ /* 0x000166000c101b00 */
[--C-:B------:R-:W-:Y:S01]  /*68e0*/  @!P3 IMAD.X R27, R3, 0x1, R20.reuse, P0 ;  /* 0x00000001031bb824 */ /* 0x100fe200000e0614 */
[----:B------:R0:W5:Y:S01]  /*68f0*/  @!P2 LD.E.64 R34, desc[UR38][R12.64] ;  /* 0x000000260c22a980 */ /* 0x000162000c101b00 */
[----:B------:R-:W-:Y:S01]  /*6900*/  @!P3 IMAD.X R37, R5, 0x1, R20, P1 ;  /* 0x000000010525b824 */ /* 0x000fe200008e0614 */
[----:B------:R-:W-:-:S02]  /*6910*/  CS2R R20, SRZ ;  /* 0x0000000000147805 */ /* 0x000fc4000001ff00 */
[----:B------:R0:W5:Y:S04]  /*6920*/  @!P3 LD.E.64 R24, desc[UR38][R26.64] ;  /* 0x000000261a18b980 */ /* 0x000168000c101b00 */
[----:B------:R0:W5:Y:S02]  /*6930*/  @!P3 LD.E.64 R20, desc[UR38][R36.64] ;  /* 0x000000262414b980 */ /* 0x000164000c101b00 */
.L_x_14065:
[----:B------:R-:W-:Y:S05]  /*6940*/  BSYNC B1 ;  /* 0x0000000000017941 */ /* 0x000fea0003800000 */
.L_x_14064:
[----:B---3-5:R-:W-:Y:S01]  /*6950*/  IMAD.MOV.U32 R0, RZ, RZ, R34 ;  /* 0x000000ffff007224 */ /* 0x028fe200078e0022 */
[----:B------:R-:W-:Y:S01]  /*6960*/  UMOV UR4, 0xffffffff ;  /* 0xffffffff00047882 */ /* 0x000fe20000000000 */
[----:B--2---:R-:W-:Y:S01]  /*6970*/  IMAD.MOV.U32 R3, RZ, RZ, R35 ;  /* 0x000000ffff037224 */ /* 0x004fe200078e0023 */
[----:B0-----:R-:W-:Y:S01]  /*6980*/  CS2R R26, SRZ ;  /* 0x00000000001a7805 */ /* 0x001fe2000001ff00 */
[----:B----4-:R-:W-:Y:S01]  /*6990*/  IMAD.MOV.U32 R5, RZ, RZ, R20 ;  /* 0x000000ffff057224 */ /* 0x010fe200078e0014 */
        /* <DEDUP_REMOVED lines=14> */
[----:B------:R0:W4:Y:S04]  /*6a80*/  SHFL.IDX PT, R5, R8, 0x1, 0x1c1f ;  /* 0x003c1f0008057f89 */ /* 0x00012800000e0000 */
[----:B------:R0:W0:Y:S02]  /*6a90*/  SHFL.IDX PT, R14, R7, 0x1, 0x1c1f ;  /* 0x003c1f00070e7f89 */ /* 0x00002400000e0000 */
.L_x_14343:
[----:B01----:R-:W5:Y:S04]  /*6aa0*/  LDL R6, [R1+0x48] ;  /* 0x0000480001067983 */ /* 0x003f680000100800 */
[----:B------:R-:W2:Y:S01]  /*6ab0*/  LDL R42, [R1+0x38] ;  /* 0x00003800012a7983 */ /* 0x000ea20000100800 */
[----:B------:R-:W-:Y:S01]  /*6ac0*/  VIADD R39, R39, 0x60 ;  /* 0x0000006027277836 */ /* 0x000fe20000000000 */
[----:B------:R-:W-:Y:S01]  /*6ad0*/  BSSY B1, `(.L_x_14067) ;  /* 0x0000021000017945 */ /* 0x000fe20003800000 */
[----:B------:R-:W-:Y:S02]  /*6ae0*/  CS2R R8, SRZ ;  /* 0x0000000000087805 */ /* 0x000fe4000001ff00 */
[----:B------:R-:W-:Y:S02]  /*6af0*/  CS2R R12, SRZ ;  /* 0x00000000000c7805 */ /* 0x000fe4000001ff00 */
[----:B------:R-:W-:-:S02]  /*6b00*/  CS2R R10, SRZ ;  /* 0x00000000000a7805 */ /* 0x000fc4000001ff00 */
[----:B------:R-:W-:Y:S02]  /*6b10*/  ISETP.GE.AND P0, PT, R39, R32, PT ;  /* 0x000000202700720c */ /* 0x000fe40003f06270 */
[----:B-----5:R-:W-:-:S04]  /*6b20*/  LEA.HI R4, R6, R6, RZ, 0x1 ;  /* 0x0000000606047211 */ /* 0x020fc800078f08ff */
[----:B------:R-:W-:Y:S01]  /*6b30*/  LOP3.LUT R4, R4, 0xfffffffe, RZ, 0xc0, !PT ;  /* 0xfffffffe04047812 */ /* 0x000fe200078ec0ff */
[----:B--2---:R-:W-:-:S04]  /*6b40*/  IMAD.SHL.U32 R31, R42, 0x40, RZ ;  /* 0x000000402a1f7824 */ /* 0x004fc800078e00ff */
[----:B------:R-:W-:-:S05]  /*6b50*/  IMAD.IADD R4, R6, 0x1, -R4 ;  /* 0x0000000106047824 */ /* 0x000fca00078e0a04 */
[----:B------:R-:W-:Y:S01]  /*6b60*/  SHF.L.U32 R41, R4, 0x1f, RZ ;  /* 0x0000001f04297819 */ /* 0x000fe200000006ff */
[----:B------:R-:W-:Y:S06]  /*6b70*/  @P0 BRA `(.L_x_14068) ;  /* 0x0000000000580947 */ /* 0x000fec0003800000 */
[----:B------:R-:W-:Y:S01]  /*6b80*/  ULDC UR4, c[0x0][0x3f4] ;  /* 0x0000fd0000047ab9 */ /* 0x000fe20000000800 */
[----:B---3--:R-:W-:Y:S01]  /*6b90*/  IMAD.MOV.U32 R6, RZ, RZ, R0 ;  /* 0x000000ffff067224 */ /* 0x008fe200078e0000 */
[----:B------:R-:W-:Y:S01]  /*6ba0*/  ISETP.GE.AND P3, PT, R43, UR4, PT ;  /* 0x000000042b007c0c */ /* 0x000fe2000bf66270 */
[----:B------:R-:W-:Y:S01]  /*6bb0*/  IMAD.MOV.U32 R7, RZ, RZ, R3 ;  /* 0x000000ffff077224 */ /* 0x000fe200078e0003 */
        /* <DEDUP_REMOVED lines=9> */
[----:B------:R-:W-:Y:S01]  /*6c50*/  @!P3 IADD3 R4, P1, R14, R9, RZ ;  /* 0x000000090e04b210 */ /* 0x000fe20007f3e0ff */
        /* <DEDUP_REMOVED lines=8> */
.L_x_14068:
[----:B------:R-:W-:Y:S05]  /*6ce0*/  BSYNC B1 ;  /* 0x0000000000017941 */ /* 0x000fea0003800000 */
.L_x_14067:
[----:B0-----:R-:W0:Y:S01]  /*6cf0*/  S2R R7, SR_TID.X ;  /* 0x0000000000077919 */ /* 0x001e220000002100 */
[----:B------:R-:W1:Y:S01]  /*6d00*/  SYNCS.PHASECHK.TRANS64.TRYWAIT P0, [R2+URZ+0x16800], R41 ;  /* 0x01680029020075a7 */ /* 0x000e62000800017f */
[----:B------:R-:W-:Y:S01]  /*6d10*/  LOP3.LUT R31, R31, 0x1c0, RZ, 0xc0, !PT ;  /* 0x000001c01f1f7812 */ /* 0x000fe200078ec0ff */
[----:B-----5:R-:W-:Y:S01]  /*6d20*/  IMAD.MOV.U32 R3, RZ, RZ, R26 ;  /* 0x000000ffff037224 */ /* 0x020fe200078e001a */
[----:B------:R-:W-:Y:S01]  /*6d30*/  BSSY B1, `(.L_x_14069) ;  /* 0x000001e000017945 */ /* 0x000fe20003800000 */
[----:B------:R-:W-:Y:S01]  /*6d40*/  IMAD R32, R33, -0xc0, R32 ;  /* 0xffffff4021207824 */ /* 0x000fe200078e0220 */
[----:B---3--:R-:W-:Y:S01]  /*6d50*/  LOP3.LUT R0, R31, 0x18, R18, 0xf8, !PT ;  /* 0x000000181f007812 */ /* 0x008fe200078ef812 */
[----:B------:R-:W-:Y:S01]  /*6d60*/  IMAD.MOV.U32 R4, RZ, RZ, R8 ;  /* 0x000000ffff047224 */ /* 0x000fe200078e0008 */
[----:B------:R-:W-:Y:S01]  /*6d70*/  SHF.R.U32.HI R31, RZ, 0x3, R31 ;  /* 0x00000003ff1f7819 */ /* 0x000fe2000001161f */
[----:B----4-:R-:W-:Y:S01]  /*6d80*/  IMAD.MOV.U32 R5, RZ, RZ, R9 ;  /* 0x000000ffff057224 */ /* 0x010fe200078e0009 */
[----:B------:R-:W-:Y:S01]  /*6d90*/  PRMT R33, R3, 0x7610, R33 ;  /* 0x0000761003217816 */ /* 0x000fe20000000021 */
[----:B------:R-:W-:Y:S01]  /*6da0*/  IMAD.MOV.U32 R3, RZ, RZ, R27 ;  /* 0x000000ffff037224 */ /* 0x000fe200078e001b */
[----:B------:R-:W-:Y:S01]  /*6db0*/  LOP3.LUT R0, R0, R31, RZ, 0x3c, !PT ;  /* 0x0000001f00007212 */ /* 0x000fe200078e3cff */
[----:B------:R-:W-:Y:S01]  /*6dc0*/  IMAD.MOV.U32 R6, RZ, RZ, R12 ;  /* 0x000000ffff067224 */ /* 0x000fe200078e000c */
[----:B------:R-:W-:Y:S01]  /*6dd0*/  PRMT R14, R4, 0x5410, R5 ;  /* 0x00005410040e7816 */ /* 0x000fe20000000005 */
[----:B------:R-:W-:Y:S01]  /*6de0*/  IMAD.MOV.U32 R4, RZ, RZ, R10 ;  /* 0x000000ffff047224 */ /* 0x000fe200078e000a */
[----:B------:R-:W-:Y:S01]  /*6df0*/  PRMT R31, R3, 0x7610, R31 ;  /* 0x00007610031f7816 */ /* 0x000fe2000000001f */
[----:B------:R-:W-:Y:S01]  /*6e00*/  IMAD.MOV.U32 R5, RZ, RZ, R11 ;  /* 0x000000ffff057224 */ /* 0x000fe200078e000b */
[----:B------:R-:W-:-:S02]  /*6e10*/  VIMNMX R32, R32, 0xc0, PT ;  /* 0x000000c020207848 */ /* 0x000fc40003fe0100 */
[----:B------:R-:W-:Y:S02]  /*6e20*/  PRMT R15, R4, 0x7610, R15 ;  /* 0x00007610040f7816 */ /* 0x000fe4000000000f */
[----:B------:R-:W-:Y:S02]  /*6e30*/  PRMT R33, R33, 0x5410, R6 ;  /* 0x0000541021217816 */ /* 0x000fe40000000006 */
[----:B------:R-:W-:Y:S02]  /*6e40*/  LOP3.LUT P2, RZ, R42, 0x4, RZ, 0xc0, !PT ;  /* 0x000000042aff7812 */ /* 0x000fe4000784c0ff */
[----:B------:R-:W-:Y:S01]  /*6e50*/  ISETP.GE.AND P1, PT, R17, R32, PT ;  /* 0x000000201100720c */ /* 0x000fe20003f26270 */
[----:B0-----:R-:W-:-:S05]  /*6e60*/  VIADD R38, R7, 0xffffff80 ;  /* 0xffffff8007267836 */ /* 0x001fca0000000000 */
[----:B------:R-:W-:-:S04]  /*6e70*/  SHF.R.S32.HI R7, RZ, 0x1f, R38 ;  /* 0x0000001fff077819 */ /* 0x000fc80000011426 */
[----:B------:R-:W-:-:S04]  /*6e80*/  LEA.HI R7, R7, R38, RZ, 0x5 ;  /* 0x0000002607077211 */ /* 0x000fc800078f28ff */
[----:B------:R-:W-:-:S05]  /*6e90*/  SHF.R.S32.HI R7, RZ, 0x5, R7 ;  /* 0x00000005ff077819 */ /* 0x000fca0000011407 */
[----:B------:R-:W-:Y:S02]  /*6ea0*/  IMAD R3, R7, 0x200, R0 ;  /* 0x0000020007037824 */ /* 0x000fe400078e0200 */
[----:B------:R-:W-:Y:S02]  /*6eb0*/  IMAD.MOV.U32 R0, RZ, RZ, R13 ;  /* 0x000000ffff007224 */ /* 0x000fe400078e000d */
[----:B------:R-:W-:-:S03]  /*6ec0*/  IMAD R3, R3, 0x2, R2 ;  /* 0x0000000203037824 */ /* 0x000fc600078e0202 */
[----:B------:R-:W-:Y:S01]  /*6ed0*/  PRMT R31, R31, 0x5410, R0 ;  /* 0x000054101f1f7816 */ /* 0x000fe20000000000 */
[C---:B------:R-:W-:Y:S02]  /*6ee0*/  VIADD R4, R3.reuse, 0x8400 ;  /* 0x0000840003047836 */ /* 0x040fe40000000000 */
[----:B------:R-:W-:Y:S01]  /*6ef0*/  VIADD R0, R3, 0x8440 ;  /* 0x0000844003007836 */ /* 0x000fe20000000000 */
[----:B-1----:R-:W-:Y:S06]  /*6f00*/  @!P0 BRA `(.L_x_14070) ;  /* 0x0000016800f88947 */ /* 0x002fec0003800000 */
.L_x_14344:
[----:B------:R-:W-:Y:S05]  /*6f10*/  BSYNC B1 ;  /* 0x0000000000017941 */ /* 0x000fea0003800000 */
.L_x_14069:
[----:B------:R-:W-:Y:S01]  /*6f20*/  BSSY B1, `(.L_x_14071) ;  /* 0x0000060000017945 */ /* 0x000fe20003800000 */
[----:B------:R-:W-:Y:S01]  /*6f30*/  PRMT R15, R15, 0x5410, R5 ;  /* 0x000054100f0f7816 */ /* 0x000fe20000000005 */
[----:B------:R-:W-:Y:S02]  /*6f40*/  @P2 VIADD R0, R4, 0xffffffc0 ;  /* 0xffffffc004002836 */ /* 0x000fe40000000000 */
[----:B------:R-:W-:Y:S05]  /*6f50*/  @P1 BRA `(.L_x_14072) ;  /* 0x0000000400701947 */ /* 0x000fea0003800000 */
[----:B------:R-:W2:Y:S01]  /*6f60*/  LDL R6, [R1+0x14] ;  /* 0x0000140001067983 */ /* 0x000ea20000100800 */
[----:B------:R-:W1:Y:S01]  /*6f70*/  LDC R5, c[0x0][0x3f4] ;  /* 0x0000fd00ff057b82 */ /* 0x000e620000000800 */
[----:B------:R-:W-:Y:S01]  /*6f80*/  BSSY B2, `(.L_x_14073) ;  /* 0x000002e000027945 */ /* 0x000fe20003800000 */
[-C--:B-1----:R-:W-:Y:S02]  /*6f90*/  ISETP.GE.AND P0, PT, R152, R5.reuse, PT ;  /* 0x000000059800720c */ /* 0x082fe40003f06270 */
[----:B--2---:R-:W-:-:S11]  /*6fa0*/  ISETP.GE.AND P1, PT, R6, R5, PT ;  /* 0x000000050600720c */ /* 0x004fd60003f26270 */
[----:B------:R-:W-:Y:S05]  /*6fb0*/  @P0 BRA `(.L_x_14074) ;  /* 0x0000000000a80947 */ /* 0x000fea0003800000 */
[----:B------:R-:W1:Y:S01]  /*6fc0*/  LDS.128 R4, [R3+0x8400] ;  /* 0x0084000003047984 */ /* 0x000e620000000c00 */
[----:B------:R-:W-:Y:S01]  /*6fd0*/  SHF.R.U32.HI R39, RZ, 0x10, R29 ;  /* 0x00000010ff277819 */ /* 0x000fe2000001161d */
[--C-:B------:R-:W-:Y:S01]  /*6fe0*/  HADD2.F32 R38, -RZ, R40.reuse.H1_H1 ;  /* 0x30000028ff267230 */ /* 0x100fe20000004100 */
[--C-:B0-----:R-:W-:Y:S01]  /*6ff0*/  SHF.R.U32.HI R41, RZ, 0x10, R35.reuse ;  /* 0x00000010ff297819 */ /* 0x101fe20000011623 */
[----:B------:R-:W-:Y:S01]  /*7000*/  HADD2.F32 R40, -RZ, R40.H0_H0 ;  /* 0x20000028ff287230 */ /* 0x000fe20000004100 */
[----:B------:R-:W-:Y:S01]  /*7010*/  SHF.R.U64 R45, R34, 0x10, R35 ;  /* 0x00000010222d7819 */ /* 0x000fe20000001223 */
[----:B------:R-:W-:Y:S01]  /*7020*/  HADD2.F32 R39, -RZ, R39.H0_H0 ;  /* 0x20000027ff277230 */ /* 0x000fe20000004100 */
[----:B------:R-:W-:Y:S01]  /*7030*/  SHF.R.U64 R47, R28, 0x10, R29 ;  /* 0x000000101c2f7819 */ /* 0x000fe2000000121d */
[----:B------:R-:W-:Y:S02]  /*7040*/  HADD2.F32 R41, -RZ, R41.H0_H0 ;  /* 0x20000029ff297230 */ /* 0x000fe40000004100 */
[----:B-1----:R-:W-:-:S02]  /*7050*/  HADD2.F32 R34, -RZ, R7.H0_H0 ;  /* 0x20000007ff227230 */ /* 0x002fc40000004100 */
        /* <DEDUP_REMOVED lines=32> */
.L_x_14074:
[----:B------:R-:W-:Y:S05]  /*7260*/  BSYNC B2 ;  /* 0x0000000000027941 */ /* 0x000fea0003800000 */
.L_x_14073:
[----:B------:R-:W-:Y:S05]  /*7270*/  @P1 BRA `(.L_x_14072) ;  /* 0x0000000000a81947 */ /* 0x000fea0003800000 */
[----:B-1----:R-:W1:Y:S01]  /*7280*/  LDS.128 R4, [R0] ;  /* 0x0000000000047984 */ /* 0x002e620000000c00 */
[----:B------:R-:W-:Y:S01]  /*7290*/  SHF.R.U32.HI R34, RZ, 0x10, R21 ;  /* 0x00000010ff227819 */ /* 0x000fe20000011615 */
[----:B------:R-:W-:Y:S01]  /*72a0*/  HADD2.F32 R28, -RZ, R48.H1_H1 ;  /* 0x30000030ff1c7230 */ /* 0x000fe20000004100 */
[--C-:B------:R-:W-:Y:S01]  /*72b0*/  SHF.R.U32.HI R29, RZ, 0x10, R25.reuse ;  /* 0x00000010ff1d7819 */ /* 0x100fe20000011619 */
[----:B------:R-:W-:Y:S01]  /*72c0*/  HADD2.F32 R37, -RZ, R37.H0_H0 ;  /* 0x20000025ff257230 */ /* 0x000fe20000004100 */
[----:B0-----:R-:W-:Y:S01]  /*72d0*/  SHF.R.U64 R41, R24, 0x10, R25 ;  /* 0x0000001018297819 */ /* 0x001fe20000001219 */
[----:B------:R-:W-:Y:S01]  /*72e0*/  HADD2.F32 R34, -RZ, R34.H0_H0 ;  /* 0x20000022ff227230 */ /* 0x000fe20000004100 */
[----:B------:R-:W-:Y:S01]  /*72f0*/  SHF.R.U64 R39, R20, 0x10, R21 ;  /* 0x0000001014277819 */ /* 0x000fe20000001215 */
[----:B------:R-:W-:Y:S02]  /*7300*/  HADD2.F32 R29, -RZ, R29.H0_H0 ;  /* 0x2000001dff1d7230 */ /* 0x000fe40000004100 */
[----:B-1----:R-:W-:-:S02]  /*7310*/  HADD2.F32 R25, -RZ, R7.H1_H1 ;  /* 0x30000007ff197230 */ /* 0x002fc40000004100 */
        /* <DEDUP_REMOVED lines=32> */
.L_x_14072:
[----:B------:R-:W-:Y:S05]  /*7520*/  BSYNC B1 ;  /* 0x0000000000017941 */ /* 0x000fea0003800000 */
.L_x_14071:
[----:B-12---:R-:W-:-:S05]  /*7530*/  VIADD R4, R17, 0x60 ;  /* 0x0000006011047836 */ /* 0x006fca0000000000 */
[----:B------:R-:W-:-:S13]  /*7540*/  ISETP.GE.AND P0, PT, R4, R32, PT ;  /* 0x000000200400720c */ /* 0x000fda0003f06270 */
        /* <DEDUP_REMOVED lines=8> */
[--C-:B------:R-:W-:Y:S01]  /*75d0*/  SHF.R.U64 R29, R26, 0x10, R27.reuse ;  /* 0x000000101a1d7819 */ /* 0x100fe2000000121b */
[--C-:B------:R-:W-:Y:S01]  /*75e0*/  HADD2.F32 R24, -RZ, R33.reuse.H1_H1 ;  /* 0x30000021ff187230 */ /* 0x100fe20000004100 */
[----:B------:R-:W-:Y:S01]  /*75f0*/  SHF.R.U32.HI R26, RZ, 0x10, R27 ;  /* 0x00000010ff1a7819 */ /* 0x000fe2000001161b */
[----:B------:R-:W-:Y:S01]  /*7600*/  HADD2.F32 R33, -RZ, R33.H0_H0 ;  /* 0x20000021ff217230 */ /* 0x000fe20000004100 */
[--C-:B------:R-:W-:Y:S02]  /*7610*/  SHF.R.U32.HI R25, RZ, 0x10, R13.reuse ;  /* 0x00000010ff197819 */ /* 0x100fe4000001160d */
[----:B------:R-:W-:Y:S01]  /*7620*/  SHF.R.U64 R34, R12, 0x10, R13 ;  /* 0x000000100c227819 */ /* 0x000fe2000000120d */
[----:B------:R-:W-:Y:S02]  /*7630*/  HADD2.F32 R26, -RZ, R26.H0_H0 ;  /* 0x2000001aff1a7230 */ /* 0x000fe40000004100 */
[----:B------:R-:W-:-:S02]  /*7640*/  HADD2.F32 R25, -RZ, R25.H0_H0 ;  /* 0x20000019ff197230 */ /* 0x000fc40000004100 */
[--C-:B-1----:R-:W-:Y:S02]  /*7650*/  HADD2.F32 R21, -RZ, R7.reuse.H1_H1 ;  /* 0x30000007ff157230 */ /* 0x102fe40000004100 */
[----:B------:R-:W-:Y:S02]  /*7660*/  HADD2.F32 R20, -RZ, R7.H0_H0 ;  /* 0x20000007ff147230 */ /* 0x000fe40000004100 */
[--C-:B------:R-:W-:Y:S02]  /*7670*/  HADD2.F32 R7, -RZ, R4.reuse.H0_H0 ;  /* 0x20000004ff077230 */ /* 0x100fe40000004100 */
[C---:B------:R-:W-:Y:S01]  /*7680*/  FMUL.FTZ R27, R21.reuse, R26 ;  /* 0x0000001a151b7220 */ /* 0x040fe20000410000 */
[----:B------:R-:W-:Y:S01]  /*7690*/  FMUL.FTZ R21, R21, R25 ;  /* 0x0000001915157220 */ /* 0x000fe20000410000 */
[----:B------:R-:W-:Y:S02]  /*76a0*/  HADD2.F32 R4, -RZ, R4.H1_H1 ;  /* 0x30000004ff047230 */ /* 0x000fe40000004100 */
[----:B------:R-:W-:-:S02]  /*76b0*/  HADD2.F32 R12, -RZ, R6.H0_H0 ;  /* 0x20000006ff0c7230 */ /* 0x000fc40000004100 */
[----:B------:R-:W-:Y:S01]  /*76c0*/  FFMA.FTZ R32, R20, R26, R21 ;  /* 0x0000001a14207223 */ /* 0x000fe20000010015 */
[----:B------:R-:W-:Y:S02]  /*76d0*/  HADD2.F32 R13, -RZ, R6.H1_H1 ;  /* 0x30000006ff0d7230 */ /* 0x000fe40000004100 */
[----:B------:R-:W-:Y:S01]  /*76e0*/  FMUL.FTZ R28, R4, R33 ;  /* 0x00000021041c7220 */ /* 0x000fe20000410000 */
[----:B------:R-:W-:Y:S02]  /*76f0*/  HADD2.F32 R21, -RZ, R31.H0_H0 ;  /* 0x2000001fff157230 */ /* 0x000fe40000004100 */
[----:B------:R-:W-:Y:S01]  /*7700*/  FFMA.FTZ R27, R20, R25, -R27 ;  /* 0x00000019141b7223 */ /* 0x000fe2000001081b */
[----:B------:R-:W-:Y:S02]  /*7710*/  HADD2.F32 R6, -RZ, R5.H0_H0 ;  /* 0x20000005ff067230 */ /* 0x000fe40000004100 */
[----:B------:R-:W-:Y:S01]  /*7720*/  FMUL.FTZ R26, R4, R24 ;  /* 0x00000018041a7220 */ /* 0x000fe20000410000 */
[----:B------:R-:W-:-:S02]  /*7730*/  HADD2.F32 R31, -RZ, R31.H1_H1 ;  /* 0x3000001fff1f7230 */ /* 0x000fc40000004100 */
[C---:B------:R-:W-:Y:S01]  /*7740*/  FFMA.FTZ R28, R7.reuse, R24, -R28 ;  /* 0x00000018071c7223 */ /* 0x040fe2000001081c */
[----:B------:R-:W-:Y:S02]  /*7750*/  HADD2.F32 R5, -RZ, R5.H1_H1 ;  /* 0x30000005ff057230 */ /* 0x000fe40000004100 */
        /* <DEDUP_REMOVED lines=16> */
.L_x_14077:
[----:B------:R-:W-:Y:S05]  /*7860*/  BSYNC B1 ;  /* 0x0000000000017941 */ /* 0x000fea0003800000 */
.L_x_14076:
[----:B------:R-:W-:Y:S05]  /*7870*/  @P1 BRA `(.L_x_14075) ;  /* 0x0000001400e81947 */ /* 0x000fea0003800000 */
[----:B-1----:R-:W1:Y:S01]  /*7880*/  LDS.128 R4, [R0+0x3000] ;  /* 0x0030000000047984 */ /* 0x002e620000000c00 */
        /* <DEDUP_REMOVED lines=42> */
.L_x_14062:
[----:B------:R-:W1:Y:S01]  /*7b30*/  S2R R0, SR_TID.X ;  /* 0x0000000000007919 */ /* 0x000e620000002100 */
[----:B------:R-:W2:Y:S01]  /*7b40*/  LDC R32, c[0x0][0x448] ;  /* 0x00011200ff207b82 */ /* 0x000ea20000000800 */
[----:B------:R-:W-:Y:S01]  /*7b50*/  ULDC.64 UR4, c[0x0][0x3f8] ;  /* 0x0000fe0000047ab9 */ /* 0x000fe20000000a00 */
[----:B------:R-:W-:Y:S01]  /*7b60*/  ULDC.64 UR6, c[0x0][0x408] ;  /* 0x0001020000067ab9 */ /* 0x000fe20000000a00 */
[----:B------:R-:W-:Y:S01]  /*7b70*/  IMAD.MOV.U32 R27, RZ, RZ, R29 ;  /* 0x000000ffff1b7224 */ /* 0x000fe200078e001d */
[----:B------:R-:W-:Y:S01]  /*7b80*/  SHF.R.S32.HI R43, RZ, 0x1f, R18 ;  /* 0x0000001fff2b7819 */ /* 0x000fe20000011412 */
[----:B------:R-:W-:Y:S01]  /*7b90*/  IMAD.MOV.U32 R4, RZ, RZ, R24 ;  /* 0x000000ffff047224 */ /* 0x000fe200078e0018 */
[----:B--2---:R-:W-:Y:S01]  /*7ba0*/  ISETP.NE.AND P0, PT, R32, 0x1, PT ;  /* 0x000000012000780c */ /* 0x004fe20003f05270 */
[----:B-1----:R-:W-:-:S05]  /*7bb0*/  VIADD R0, R0, 0xffffff80 ;  /* 0xffffff8000007836 */ /* 0x002fca0000000000 */
[----:B------:R-:W-:-:S07]  /*7bc0*/  SHF.R.S32.HI R3, RZ, 0x1f, R0 ;  /* 0x0000001fff037819 */ /* 0x000fce0000011400 */
[----:B------:R-:W1:Y:S01]  /*7bd0*/  @P0 LDC R5, c[0x0][0x450] ;  /* 0x00011400ff050b82 */ /* 0x000e620000000800 */
[----:B------:R-:W-:-:S04]  /*7be0*/  LEA.HI R3, R3, R0, RZ, 0x2 ;  /* 0x0000000003037211 */ /* 0x000fc800078f10ff */
[----:B------:R-:W-:-:S05]  /*7bf0*/  LOP3.LUT R3, R3, 0xfffffffc, RZ, 0xc0, !PT ;  /* 0xfffffffc03037812 */ /* 0x000fca00078ec0ff */
[----:B------:R-:W-:Y:S02]  /*7c00*/  IMAD.IADD R3, R0, 0x1, -R3 ;  /* 0x0000000100037824 */ /* 0x000fe400078e0a03 */
[----:B------:R-:W2:Y:S02]  /*7c10*/  @P0 LDC R0, c[0x0][0x44c] ;  /* 0x00011300ff000b82 */ /* 0x000ea40000000800 */
[----:B------:R-:W-:-:S04]  /*7c20*/  IMAD R3, R3, 0x60, R39 ;  /* 0x0000006003037824 */ /* 0x000fc800078e0227 */
[----:B--2---:R-:W-:-:S05]  /*7c30*/  @P0 IMAD.HI.U32 R0, R3, R0, RZ ;  /* 0x0000000003000227 */ /* 0x004fca00078e00ff */
        /* <DEDUP_REMOVED lines=19> */
[----:B------:R-:W2:Y:S01]  /*7d70*/  LDL R6, [R1+0x4] ;  /* 0x0000040001067983 */ /* 0x000ea20000100800 */
[----:B------:R-:W1:Y:S03]  /*7d80*/  LDC R41, c[0x0][0x3f4] ;  /* 0x0000fd00ff297b82 */ /* 0x000e660000000800 */
[----:B------:R-:W3:Y:S04]  /*7d90*/  SHFL.IDX PT, R3, R25, RZ, 0x1c1f ;  /* 0x001c1fff19037589 */ /* 0x000ee800000e0000 */
[----:B------:R-:W4:Y:S04]  /*7da0*/  SHFL.IDX PT, R0, R26, RZ, 0x1c1f ;  /* 0x001c1fff1a007589 */ /* 0x000f2800000e0000 */
[----:B0-----:R-:W0:Y:S04]  /*7db0*/  SHFL.IDX PT, R14, R27, RZ, 0x1c1f ;  /* 0x001c1fff1b0e7589 */ /* 0x001e2800000e0000 */
[----:B------:R-:W5:Y:S01]  /*7dc0*/  SHFL.IDX PT, R4, R24, RZ, 0x1c1f ;  /* 0x001c1fff18047589 */ /* 0x000f6200000e0000 */
[----:B-1----:R-:W-:Y:S01]  /*7dd0*/  ISETP.GE.AND P0, PT, R18, R41, PT ;  /* 0x000000291200720c */ /* 0x002fe20003f06270 */
[----:B--2---:R-:W-:-:S05]  /*7de0*/  IMAD R32, R6, R32, RZ ;  /* 0x0000002006207224 */ /* 0x004fca00078e02ff */
[----:B------:R-:W-:-:S13]  /*7df0*/  ISETP.GE.OR P1, PT, R39, R32, P0 ;  /* 0x000000202700720c */ /* 0x000fda0000726670 */
[C---:B------:R-:W-:Y:S01]  /*7e00*/  @!P1 IMAD.SHL.U32 R5, R18.reuse, 0x2, RZ ;  /* 0x0000000212059824 */ /* 0x040fe200078e00ff */
[----:B------:R-:W-:-:S04]  /*7e10*/  @!P1 SHF.L.U64.HI R21, R18, 0x1, R43 ;  /* 0x0000000112159819 */ /* 0x000fc8000001022b */
[----:B---3--:R-:W-:-:S05]  /*7e20*/  @!P1 IADD3 R6, P2, R3, R5, RZ ;  /* 0x0000000503069210 */ /* 0x008fca0007f5e0ff */
[----:B----4-:R-:W-:-:S05]  /*7e30*/  @!P1 IMAD.X R7, R0, 0x1, R21, P2 ;  /* 0x0000000100079824 */ /* 0x010fca00010e0615 */
[----:B------:R-:W2:Y:S01]  /*7e40*/  @!P1 LD.E.128 R8, desc[UR38][R6.64] ;  /* 0x0000002606089980 */ /* 0x000ea2000c101d00 */
[----:B0-----:R-:W-:-:S05]  /*7e50*/  @!P1 IADD3 R14, P2, R14, R5, RZ ;  /* 0x000000050e0e9210 */ /* 0x001fca0007f5e0ff */
[----:B-----5:R-:W-:-:S04]  /*7e60*/  @!P1 IMAD.X R3, R4, 0x1, R21, P2 ;  /* 0x0000000104039824 */ /* 0x020fc800010e0615 */
[----:B------:R-:W-:-:S05]  /*7e70*/  @!P1 IMAD.MOV.U32 R15, RZ, RZ, R3 ;  /* 0x000000ffff0f9224 */ /* 0x000fca00078e0003 */
[----:B------:R0:W3:Y:S01]  /*7e80*/  @!P1 LD.E.128 R4, desc[UR38][R14.64] ;  /* 0x000000260e049980 */ /* 0x0000e2000c101d00 */
[----:B------:R-:W-:Y:S02]  /*7e90*/  CS2R R34, SRZ ;  /* 0x0000000000227805 */ /* 0x000fe4000001ff00 */
[----:B------:R-:W-:Y:S02]  /*7ea0*/  CS2R R20, SRZ ;  /* 0x0000000000147805 */ /* 0x000fe4000001ff00 */
[----:B------:R-:W-:Y:S01]  /*7eb0*/  CS2R R28, SRZ ;  /* 0x00000000001c7805 */ /* 0x000fe2000001ff00 */
[----:B------:R-:W1:Y:S01]  /*7ec0*/  SHFL.IDX PT, R24, R24, 0x1, 0x1c1f ;  /* 0x003c1f0018187f89 */ /* 0x000e6200000e0000 */
[----:B------:R-:W-:-:S03]  /*7ed0*/  CS2R R36, SRZ ;  /* 0x0000000000247805 */ /* 0x000fc6000001ff00 */
[----:B0-----:R0:W4:Y:S01]  /*7ee0*/  SHFL.IDX PT, R14, R27, 0x1, 0x1c1f ;  /* 0x003c1f001b0e7f89 */ /* 0x00112200000e0000 */
[----:B--2---:R-:W-:Y:S02]  /*7ef0*/  @!P1 IMAD.MOV.U32 R34, RZ, RZ, R8 ;  /* 0x000000ffff229224 */ /* 0x004fe400078e0008 */
[----:B------:R-:W-:Y:S02]  /*7f00*/  @!P1 IMAD.MOV.U32 R35, RZ, RZ, R9 ;  /* 0x000000ffff239224 */ /* 0x000fe400078e0009 */
[----:B------:R-:W-:Y:S02]  /*7f10*/  IMAD.MOV.U32 R0, RZ, RZ, R34 ;  /* 0x000000ffff007224 */ /* 0x000fe400078e0022 */
[----:B------:R-:W-:Y:S02]  /*7f20*/  IMAD.MOV.U32 R3, RZ, RZ, R35 ;  /* 0x000000ffff037224 */ /* 0x000fe400078e0023 */
[----:B------:R-:W-:Y:S01]  /*7f30*/  @!P1 IMAD.MOV.U32 R36, RZ, RZ, R10 ;  /* 0x000000ffff249224 */ /* 0x000fe200078e000a */
[----:B------:R-:W-:Y:S01]  /*7f40*/  PRMT R42, R0, 0x7610, R42 ;  /* 0x00007610002a7816 */ /* 0x000fe2000000002a */
[----:B------:R-:W-:Y:S01]  /*7f50*/  @!P1 IMAD.MOV.U32 R37, RZ, RZ, R11 ;  /* 0x000000ffff259224 */ /* 0x000fe200078e000b */
[----:B------:R-:W-:Y:S01]  /*7f60*/  PRMT R45, R45, 0x5410, R3 ;  /* 0x000054102d2d7816 */ /* 0x000fe20000000003 */
[----:B------:R0:W2:Y:S01]  /*7f70*/  SHFL.IDX PT, R0, R26, 0x1, 0x1c1f ;  /* 0x003c1f001a007f89 */ /* 0x0000a200000e0000 */
[----:B------:R-:W-:-:S02]  /*7f80*/  IMAD.MOV.U32 R8, RZ, RZ, R36 ;  /* 0x000000ffff087224 */ /* 0x000fc400078e0024 */
[----:B---3--:R-:W-:Y:S01]  /*7f90*/  @!P1 IMAD.MOV.U32 R20, RZ, RZ, R4 ;  /* 0x000000ffff149224 */ /* 0x008fe200078e0004 */
[----:B------:R0:W3:Y:S01]  /*7fa0*/  SHFL.IDX PT, R3, R25, 0x1, 0x1c1f ;  /* 0x003c1f0019037f89 */ /* 0x0000e200000e0000 */
[----:B------:R-:W-:Y:S02]  /*7fb0*/  @!P1 IMAD.MOV.U32 R21, RZ, RZ, R5 ;  /* 0x000000ffff159224 */ /* 0x000fe400078e0005 */
[----:B------:R-:W-:Y:S02]  /*7fc0*/  @!P1 IMAD.MOV.U32 R28, RZ, RZ, R6 ;  /* 0x000000ffff1c9224 */ /* 0x000fe400078e0006 */
[----:B------:R-:W-:Y:S02]  /*7fd0*/  @!P1 IMAD.MOV.U32 R29, RZ, RZ, R7 ;  /* 0x000000ffff1d9224 */ /* 0x000fe400078e0007 */
[----:B------:R-:W-:Y:S02]  /*7fe0*/  IMAD.MOV.U32 R4, RZ, RZ, R20 ;  /* 0x000000ffff047224 */ /* 0x000fe400078e0014 */
[----:B------:R-:W-:-:S02]  /*7ff0*/  IMAD.MOV.U32 R5, RZ, RZ, R21 ;  /* 0x000000ffff057224 */ /* 0x000fc400078e0015 */
[----:B------:R-:W-:Y:S02]  /*8000*/  IMAD.MOV.U32 R6, RZ, RZ, R28 ;  /* 0x000000ffff067224 */ /* 0x000fe400078e001c */
[----:B------:R-:W-:Y:S01]  /*8010*/  IMAD.MOV.U32 R9, RZ, RZ, R37 ;  /* 0x000000ffff097224 */ /* 0x000fe200078e0025 */
[----:B------:R-:W-:Y:S01]  /*8020*/  PRMT R45, R5, 0x7610, R45 ;  /* 0x00007610052d7816 */ /* 0x000fe2000000002d */
[----:B------:R-:W-:Y:S01]  /*8030*/  IMAD.MOV.U32 R7, RZ, RZ, R29 ;  /* 0x000000ffff077224 */ /* 0x000fe200078e001d */
[----:B------:R-:W-:Y:S02]  /*8040*/  PRMT R56, R4, 0x5410, R6 ;  /* 0x0000541004387816 */ /* 0x000fe40000000006 */
[----:B------:R-:W-:Y:S02]  /*8050*/  CS2R R4, SRZ ;  /* 0x0000000000047805 */ /* 0x000fe4000001ff00 */
[----:B------:R-:W-:Y:S02]  /*8060*/  PRMT R31, R8, 0x5410, R9 ;  /* 0x00005410081f7816 */ /* 0x000fe40000000009 */
[----:B012-4-:R-:W-:-:S07]  /*8070*/  PRMT R42, R42, 0x5410, R7 ;  /* 0x000054102a2a7816 */ /* 0x017fce0000000007 */
.L_x_14354:
[----:B------:R-:W2:Y:S01]  /*8080*/  LDL R7, [R1+0x48] ;  /* 0x0000480001077983 */ /* 0x000ea20000100800 */
[----:B------:R-:W-:Y:S01]  /*8090*/  VIADD R39, R39, 0x60 ;  /* 0x0000006027277836 */ /* 0x000fe20000000000 */
[----:B------:R-:W-:Y:S01]  /*80a0*/  BSSY B1, `(.L_x_14079) ;  /* 0x0000016000017945 */ /* 0x000fe20003800000 */
[----:B------:R-:W-:Y:S02]  /*80b0*/  CS2R R8, SRZ ;  /* 0x0000000000087805 */ /* 0x000fe4000001ff00 */
[----:B------:R-:W-:Y:S02]  /*80c0*/  CS2R R10, SRZ ;  /* 0x00000000000a7805 */ /* 0x000fe4000001ff00 */
[----:B------:R-:W-:Y:S02]  /*80d0*/  ISETP.GE.AND P1, PT, R39, R32, PT ;  /* 0x000000202700720c */ /* 0x000fe40003f26270 */
[----:B--2---:R-:W-:-:S04]  /*80e0*/  LEA.HI R6, R7, R7, RZ, 0x1 ;  /* 0x0000000707067211 */ /* 0x004fc800078f08ff */
        /* <DEDUP_REMOVED lines=13> */
[--C-:B------:R-:W-:Y:S02]  /*81c0*/  IMAD.X R9, R0, 0x1, R5.reuse, P1 ;  /* 0x0000000100097824 */ /* 0x100fe400008e0605 */
[----:B------:R-:W-:-:S04]  /*81d0*/  IMAD.X R5, R24, 0x1, R5, P2 ;  /* 0x0000000118057824 */ /* 0x000fc800010e0605 */
[----:B------:R-:W5:Y:S04]  /*81e0*/  LD.E.128 R8, desc[UR38][R8.64] ;  /* 0x0000002608087980 */ /* 0x000f68000c101d00 */
[----:B------:R-:W5:Y:S02]  /*81f0*/  LD.E.128 R4, desc[UR38][R4.64] ;  /* 0x0000002604047980 */ /* 0x000f64000c101d00 */
.L_x_14080:
[----:B------:R-:W-:Y:S05]  /*8200*/  BSYNC B1 ;  /* 0x0000000000017941 */ /* 0x000fea0003800000 */
.L_x_14079:
[----:B------:R-:W0:Y:S01]  /*8210*/  SYNCS.PHASECHK.TRANS64.TRYWAIT P1, [R2+URZ+0x16800], R13 ;  /* 0x0168000d020075a7 */ /* 0x000e22000802017f */
[----:B------:R-:W-:Y:S01]  /*8220*/  IMAD R32, R33, -0xc0, R32 ;  /* 0xffffff4021207824 */ /* 0x000fe200078e0220 */
[----:B------:R-:W-:Y:S01]  /*8230*/  BSSY B1, `(.L_x_14081) ;  /* 0x0000012000017945 */ /* 0x000fe20003800000 */
[C---:B------:R-:W-:Y:S02]  /*8240*/  VIADD R12, R17.reuse, 0x60 ;  /* 0x00000060110c7836 */ /* 0x040fe40000000000 */
[----:B-----5:R-:W-:Y:S01]  /*8250*/  IMAD.MOV.U32 R0, RZ, RZ, R4 ;  /* 0x000000ffff007224 */ /* 0x020fe200078e0004 */
[----:B------:R-:W-:Y:S01]  /*8260*/  VIMNMX R32, R32, 0xc0, PT ;  /* 0x000000c020207848 */ /* 0x000fe20003fe0100 */
[----:B---3--:R-:W-:Y:S02]  /*8270*/  IMAD.MOV.U32 R3, RZ, RZ, R5 ;  /* 0x000000ffff037224 */ /* 0x008fe400078e0005 */
[----:B------:R-:W-:Y:S01]  /*8280*/  IMAD.MOV.U32 R14, RZ, RZ, R9 ;  /* 0x000000ffff0e7224 */ /* 0x000fe200078e0009 */
[-C--:B------:R-:W-:Y:S01]  /*8290*/  ISETP.GE.OR P2, PT, R17, R32.reuse, P0 ;  /* 0x000000201100720c */ /* 0x080fe20000746670 */
[----:B------:R-:W-:Y:S01]  /*82a0*/  IMAD.IADD R39, R18, 0x1, R41 ;  /* 0x0000000112277824 */ /* 0x000fe200078e0229 */
[----:B------:R-:W-:Y:S01]  /*82b0*/  ISETP.GE.OR P0, PT, R12, R32, P0 ;  /* 0x000000200c00720c */ /* 0x000fe20000706670 */
        /* <DEDUP_REMOVED lines=8> */
[----:B0-----:R-:W-:Y:S06]  /*8340*/  @!P1 BRA `(.L_x_14082) ;  /* 0x0000015c00689947 */ /* 0x001fec0003800000 */
.L_x_14355:
[----:B------:R-:W-:Y:S05]  /*8350*/  BSYNC B1 ;  /* 0x0000000000017941 */ /* 0x000fea0003800000 */
.L_x_14081:
[----:B------:R-:W-:Y:S01]  /*8360*/  BSSY B1, `(.L_x_14083) ;  /* 0x0000069000017945 */ /* 0x000fe20003800000 */
[----:B------:R-:W-:Y:S01]  /*8370*/  IMAD.MOV.U32 R0, RZ, RZ, R10 ;  /* 0x000000ffff007224 */ /* 0x000fe200078e000a */
[----:B------:R-:W-:Y:S01]  /*8380*/  LOP3.LUT R39, R39, 0x38, RZ, 0xc0, !PT ;  /* 0x0000003827277812 */ /* 0x000fe200078ec0ff */
[----:B------:R-:W-:Y:S01]  /*8390*/  IMAD.MOV.U32 R3, RZ, RZ, R11 ;  /* 0x000000ffff037224 */ /* 0x000fe200078e000b */
[----:B------:R-:W-:Y:S06]  /*83a0*/  @P2 BRA `(.L_x_14084) ;  /* 0x0000000400902947 */ /* 0x000fec0003800000 */
[----:B------:R-:W2:Y:S01]  /*83b0*/  LDL R12, [R1+0x38] ;  /* 0x00003800010c7983 */ /* 0x000ea20000100800 */
[----:B------:R-:W1:Y:S02]  /*83c0*/  S2R R14, SR_TID.X ;  /* 0x00000000000e7919 */ /* 0x000e640000002100 */
[----:B-1----:R-:W-:-:S05]  /*83d0*/  VIADD R14, R14, 0xffffff80 ;  /* 0xffffff800e0e7836 */ /* 0x002fca0000000000 */
[----:B------:R-:W-:-:S04]  /*83e0*/  SHF.R.S32.HI R25, RZ, 0x1f, R14 ;  /* 0x0000001fff197819 */ /* 0x000fc8000001140e */
[----:B------:R-:W-:-:S04]  /*83f0*/  LEA.HI R25, R25, R14, RZ, 0x5 ;  /* 0x0000000e19197211 */ /* 0x000fc800078f28ff */
[----:B------:R-:W-:Y:S01]  /*8400*/  SHF.R.S32.HI R25, RZ, 0x5, R25 ;  /* 0x00000005ff197819 */ /* 0x000fe20000011419 */
[--C-:B------:R-:W-:Y:S01]  /*8410*/  HADD2.F32 R43, -RZ, R45.reuse.H1_H1 ;  /* 0x3000002dff2b7230 */ /* 0x100fe20000004100 */
[----:B------:R-:W-:Y:S01]  /*8420*/  SHF.R.U64 R55, R34, 0x10, R35 ;  /* 0x0000001022377819 */ /* 0x000fe20000001223 */
[----:B------:R-:W-:Y:S01]  /*8430*/  HADD2.F32 R45, -RZ, R45.H0_H0 ;  /* 0x2000002dff2d7230 */ /* 0x000fe20000004100 */
[--C-:B------:R-:W-:Y:S02]  /*8440*/  SHF.R.U32.HI R44, RZ, 0x10, R21.reuse ;  /* 0x00000010ff2c7819 */ /* 0x100fe40000011615 */
[----:B------:R-:W-:Y:S02]  /*8450*/  SHF.R.U64 R53, R20, 0x10, R21 ;  /* 0x0000001014357819 */ /* 0x000fe40000001215 */
[----:B------:R-:W-:Y:S01]  /*8460*/  SHF.R.U32.HI R46, RZ, 0x10, R35 ;  /* 0x00000010ff2e7819 */ /* 0x000fe20000011623 */
[----:B------:R-:W-:Y:S01]  /*8470*/  HADD2.F32 R44, -RZ, R44.H0_H0 ;  /* 0x2000002cff2c7230 */ /* 0x000fe20000004100 */
[----:B------:R-:W-:-:S02]  /*8480*/  SHF.R.U64 R54, R36, 0x10, R37 ;  /* 0x0000001024367819 */ /* 0x000fc40000001225 */
[--C-:B------:R-:W-:Y:S02]  /*8490*/  SHF.R.U32.HI R50, RZ, 0x10, R29.reuse ;  /* 0x00000010ff327819 */ /* 0x100fe4000001161d */
[----:B------:R-:W-:Y:S02]  /*84a0*/  SHF.R.U64 R51, R28, 0x10, R29 ;  /* 0x000000101c337819 */ /* 0x000fe4000000121d */
[----:B------:R-:W-:Y:S01]  /*84b0*/  SHF.R.U32.HI R52, RZ, 0x10, R37 ;  /* 0x00000010ff347819 */ /* 0x000fe20000011625 */
[----:B--2---:R-:W-:-:S05]  /*84c0*/  IMAD.SHL.U32 R12, R12, 0x40, RZ ;  /* 0x000000400c0c7824 */ /* 0x004fca00078e00ff */
[----:B------:R-:W-:-:S04]  /*84d0*/  LOP3.LUT R24, R12, 0x1c0, RZ, 0xc0, !PT ;  /* 0x000001c00c187812 */ /* 0x000fc800078ec0ff */
[----:B------:R-:W-:Y:S02]  /*84e0*/  SHF.R.U32.HI R15, RZ, 0x3, R24 ;  /* 0x00000003ff0f7819 */ /* 0x000fe40000011618 */
[----:B------:R-:W-:Y:S02]  /*84f0*/  LOP3.LUT R12, R24, 0x38, R18, 0xf8, !PT ;  /* 0x00000038180c7812 */ /* 0x000fe400078ef812 */
[----:B------:R-:W-:Y:S02]  /*8500*/  LOP3.LUT R24, R15, R39, R24, 0x1e, !PT ;  /* 0x000000270f187212 */ /* 0x000fe400078e1e18 */
[----:B------:R-:W-:-:S03]  /*8510*/  LOP3.LUT R12, R12, R15, RZ, 0x3c, !PT ;  /* 0x0000000f0c0c7212 */ /* 0x000fc600078e3cff */
[C---:B------:R-:W-:Y:S02]  /*8520*/  IMAD R41, R25.reuse, 0x200, R24 ;  /* 0x0000020019297824 */ /* 0x040fe400078e0218 */
[----:B0-----:R-:W-:Y:S02]  /*8530*/  IMAD R13, R25, 0x200, R12 ;  /* 0x00000200190d7824 */ /* 0x001fe400078e020c */
[--C-:B------:R-:W-:Y:S02]  /*8540*/  IMAD R41, R41, 0x2, R2.reuse ;  /* 0x0000000229297824 */ /* 0x100fe400078e0202 */
[----:B------:R-:W-:-:S03]  /*8550*/  IMAD R40, R13, 0x2, R2 ;  /* 0x000000020d287824 */ /* 0x000fc600078e0202 */
[----:B------:R-:W0:Y:S04]  /*8560*/  LDS.128 R24, [R41+0x8400] ;  /* 0x0084000029187984 */ /* 0x000e280000000c00 */
[----:B------:R-:W1:Y:S01]  /*8570*/  LDS.128 R12, [R40+0x8400] ;  /* 0x00840000280c7984 */ /* 0x000e620000000c00 */
[--C-:B0-----:R-:W-:Y:S02]  /*8580*/  HADD2.F32 R34, -RZ, R25.reuse.H0_H0 ;  /* 0x20000019ff227230 */ /* 0x101fe40000004100 */
[----:B------:R-:W-:Y:S02]  /*8590*/  HADD2.F32 R35, -RZ, R25.H1_H1 ;  /* 0x30000019ff237230 */ /* 0x000fe40000004100 */
[----:B-1----:R-:W-:Y:S02]  /*85a0*/  HADD2.F32 R20, -RZ, R13.H0_H0 ;  /* 0x2000000dff147230 */ /* 0x002fe40000004100 */
[C---:B------:R-:W-:Y:S01]  /*85b0*/  FMUL.FTZ R47, R34.reuse, R45 ;  /* 0x0000002d222f7220 */ /* 0x040fe20000410000 */
[----:B------:R-:W-:Y:S01]  /*85c0*/  FMUL.FTZ R49, R34, R43 ;  /* 0x0000002b22317220 */ /* 0x000fe20000410000 */
[----:B------:R-:W-:-:S02]  /*85d0*/  HADD2.F32 R34, -RZ, R46.H0_H0 ;  /* 0x2000002eff227230 */ /* 0x000fc40000004100 */
[C---:B------:R-:W-:Y:S01]  /*85e0*/  FFMA.FTZ R48, R20.reuse, R43, -R47 ;  /* 0x0000002b14307223 */ /* 0x040fe2000001082f */
[----:B------:R-:W-:Y:S02]  /*85f0*/  HADD2.F32 R21, -RZ, R13.H1_H1 ;  /* 0x3000000dff157230 */ /* 0x000fe40000004100 */
[C---:B------:R-:W-:Y:S01]  /*8600*/  FMUL.FTZ R46, R35.reuse, R44 ;  /* 0x0000002c232e7220 */ /* 0x040fe20000410000 */
[----:B------:R-:W-:Y:S02]  /*8610*/  HADD2.F32 R36, -RZ, R27.H0_H0 ;  /* 0x2000001bff247230 */ /* 0x000fe40000004100 */
[----:B------:R-:W-:Y:S02]  /*8620*/  HADD2.F32 R47, -RZ, R42.H1_H1 ;  /* 0x3000002aff2f7230 */ /* 0x000fe40000004100 */
[----:B------:R-:W-:Y:S02]  /*8630*/  HADD2.F32 R43, -RZ, R31.H1_H1 ;  /* 0x3000001fff2b7230 */ /* 0x000fe40000004100 */
[----:B------:R-:W-:Y:S01]  /*8640*/  FFMA.FTZ R49, R20, R45, R49 ;  /* 0x0000002d14317223 */ /* 0x000fe20000010031 */
[----:B------:R-:W-:Y:S01]  /*8650*/  FMUL.FTZ R20, R35, R34 ;  /* 0x0000002223147220 */ /* 0x000fe20000410000 */
[----:B------:R-:W-:-:S02]  /*8660*/  HADD2.F32 R28, -RZ, R15.H0_H0 ;  /* 0x2000000fff1c7230 */ /* 0x000fc40000004100 */
[C---:B------:R-:W-:Y:S01]  /*8670*/  FFMA.FTZ R35, R21.reuse, R34, -R46 ;  /* 0x0000002215237223 */ /* 0x040fe2000001082e */
[C---:B------:R-:W-:Y:S01]  /*8680*/  FMUL.FTZ R45, R36.reuse, R47 ;  /* 0x0000002f242d7220 */ /* 0x040fe20000410000 */
[----:B------:R-:W-:Y:S02]  /*8690*/  HADD2.F32 R37, -RZ, R27.H1_H1 ;  /* 0x3000001bff257230 */ /* 0x000fe40000004100 */
[-C--:B------:R-:W-:Y:S01]  /*86a0*/  FMUL.FTZ R36, R36, R43.reuse ;  /* 0x0000002b24247220 */ /* 0x080fe20000410000 */
[----:B------:R-:W-:Y:S02]  /*86b0*/  HADD2.F32 R46, -RZ, R50.H0_H0 ;  /* 0x20000032ff2e7230 */ /* 0x000fe40000004100 */
[----:B------:R-:W-:Y:S01]  /*86c0*/  FFMA.FTZ R44, R21, R44, R20 ;  /* 0x0000002c152c7223 */ /* 0x000fe20000010014 */
[----:B------:R-:W-:Y:S02]  /*86d0*/  HADD2.F32 R29, -RZ, R15.H1_H1 ;  /* 0x3000000fff1d7230 */ /* 0x000fe40000004100 */
[----:B------:R-:W-:Y:S01]  /*86e0*/  FFMA.FTZ R45, R28, R43, -R45 ;  /* 0x0000002b1c2d7223 */ /* 0x000fe2000001082d */
[----:B------:R-:W-:-:S02]  /*86f0*/  HADD2.F32 R20, -RZ, R52.H0_H0 ;  /* 0x20000034ff147230 */ /* 0x000fc40000004100 */
[----:B------:R-:W-:Y:S01]  /*8700*/  FFMA.FTZ R47, R28, R47, R36 ;  /* 0x0000002f1c2f7223 */ /* 0x000fe20000010024 */
[----:B------:R-:W-:Y:S02]  /*8710*/  HADD2.F32 R25, -RZ, R24.H0_H0 ;  /* 0x20000018ff197230 */ /* 0x000fe40000004100 */
[C---:B------:R-:W-:Y:S01]  /*8720*/  FMUL.FTZ R34, R37.reuse, R46 ;  /* 0x0000002e25227220 */ /* 0x040fe20000410000 */
[----:B------:R-:W-:Y:S02]  /*8730*/  HADD2.F32 R28, -RZ, R56.H0_H0 ;  /* 0x20000038ff1c7230 */ /* 0x000fe40000004100 */
[----:B------:R-:W-:Y:S02]  /*8740*/  HADD2.F32 R42, -RZ, R42.H0_H0 ;  /* 0x2000002aff2a7230 */ /* 0x000fe40000004100 */
[-C--:B------:R-:W-:Y:S01]  /*8750*/  FMUL.FTZ R52, R37, R20.reuse ;  /* 0x0000001425347220 */ /* 0x080fe20000410000 */
[----:B------:R-:W-:Y:S02]  /*8760*/  HADD2.F32 R13, -RZ, R12.H0_H0 ;  /* 0x2000000cff0d7230 */ /* 0x000fe40000004100 */
[----:B------:R-:W-:Y:S01]  /*8770*/  FFMA.FTZ R50, R29, R20, -R34 ;  /* 0x000000141d327223 */ /* 0x000fe20000010822 */
[----:B------:R-:W-:-:S02]  /*8780*/  HADD2.F32 R27, -RZ, R26.H0_H0 ;  /* 0x2000001aff1b7230 */ /* 0x000fc40000004100 */
[C---:B------:R-:W-:Y:S01]  /*8790*/  FMUL.FTZ R36, R25.reuse, R28 ;  /* 0x0000001c19247220 */ /* 0x040fe20000410000 */
[----:B------:R-:W-:Y:S02]  /*87a0*/  HADD2.F32 R34, -RZ, R56.H1_H1 ;  /* 0x30000038ff227230 */ /* 0x000fe40000004100 */
[----:B------:R-:W-:Y:S01]  /*87b0*/  FMUL.FTZ R25, R25, R42 ;  /* 0x0000002a19197220 */ /* 0x000fe20000410000 */
[----:B------:R-:W-:Y:S02]  /*87c0*/  HADD2.F32 R20, -RZ, R31.H0_H0 ;  /* 0x2000001fff147230 */ /* 0x000fe40000004100 */
[----:B------:R-:W-:Y:S01]  /*87d0*/  FFMA.FTZ R52, R29, R46, R52 ;  /* 0x0000002e1d347223 */ /* 0x000fe20000010034 */
[----:B------:R-:W-:Y:S01]  /*87e0*/  FFMA.FTZ R36, R13, R42, -R36 ;  /* 0x0000002a0d247223 */ /* 0x000fe20000010824 */
[----:B------:R-:W-:Y:S02]  /*87f0*/  HADD2.F32 R15, -RZ, R14.H0_H0 ;  /* 0x2000000eff0f7230 */ /* 0x000fe40000004100 */
[----:B------:R-:W-:Y:S01]  /*8800*/  FMUL.FTZ R46, R27, R34 ;  /* 0x000000221b2e7220 */ /* 0x000fe20000410000 */
[----:B------:R-:W-:Y:S01]  /*8810*/  FFMA.FTZ R28, R13, R28, R25 ;  /* 0x0000001c0d1c7223 */ /* 0x000fe20000010019 */
[----:B------:R-:W-:Y:S01]  /*8820*/  FMUL.FTZ R42, R27, R20 ;  /* 0x000000141b2a7220 */ /* 0x000fe20000410000 */
[----:B------:R-:W-:-:S02]  /*8830*/  HADD2.F32 R24, -RZ, R24.H1_H1 ;  /* 0x30000018ff187230 */ /* 0x000fc40000004100 */
[----:B------:R-:W-:Y:S02]  /*8840*/  HADD2.F32 R26, -RZ, R26.H1_H1 ;  /* 0x3000001aff1a7230 */ /* 0x000fe40000004100 */
[----:B------:R-:W-:Y:S02]  /*8850*/  HADD2.F32 R25, -RZ, R53.H0_H0 ;  /* 0x20000035ff197230 */ /* 0x000fe40000004100 */
[----:B------:R-:W-:Y:S02]  /*8860*/  HADD2.F32 R27, -RZ, R51.H0_H0 ;  /* 0x20000033ff1b7230 */ /* 0x000fe40000004100 */
[----:B------:R-:W-:Y:S02]  /*8870*/  HADD2.F32 R13, -RZ, R55.H0_H0 ;  /* 0x20000037ff0d7230 */ /* 0x000fe40000004100 */
[----:B------:R-:W-:Y:S02]  /*8880*/  HADD2.F32 R21, -RZ, R54.H0_H0 ;  /* 0x20000036ff157230 */ /* 0x000fe40000004100 */
[----:B------:R-:W-:Y:S01]  /*8890*/  FFMA.FTZ R46, R15, R20, -R46 ;  /* 0x000000140f2e7223 */ /* 0x000fe2000001082e */
[----:B------:R-:W-:-:S02]  /*88a0*/  HADD2.F32 R12, -RZ, R12.H1_H1 ;  /* 0x3000000cff0c7230 */ /* 0x000fc40000004100 */
        /* <DEDUP_REMOVED lines=20> */
.L_x_14084:
[----:B------:R-:W-:Y:S05]  /*89f0*/  BSYNC B1 ;  /* 0x0000000000017941 */ /* 0x000fea0003800000 */
.L_x_14083:
[----:B------:R-:W-:Y:S01]  /*8a00*/  PRMT R42, R0, 0x5410, R3 ;  /* 0x00005410002a7816 */ /* 0x000fe20000000003 */
[----:B------:R-:W-:Y:S06]  /*8a10*/  @P0 BRA `(.L_x_14075) ;  /* 0x0000000400800947 */ /* 0x000fec0003800000 */
[----:B------:R-:W2:Y:S01]  /*8a20*/  LDL R20, [R1+0x3c] ;  /* 0x00003c0001147983 */ /* 0x000ea20000100800 */
[C---:B-1----:R-:W-:Y:S02]  /*8a30*/  VIADD R12, R17.reuse, 0x60 ;  /* 0x00000060110c7836 */ /* 0x042fe40000000000 */
[----:B0-----:R-:W-:Y:S01]  /*8a40*/  VIADD R13, R17, 0x60 ;  /* 0x00000060110d7836 */ /* 0x001fe20000000000 */
[----:B------:R-:W3:Y:S01]  /*8a50*/  LDL R43, [R1+0x4c] ;  /* 0x00004c00012b7983 */ /* 0x000ee20000100800 */
[----:B------:R-:W-:Y:S02]  /*8a60*/  IMAD.SHL.U32 R12, R12, 0x40, RZ ;  /* 0x000000400c0c7824 */ /* 0x000fe400078e00ff */
[----:B------:R-:W-:-:S03]  /*8a70*/  IMAD.SHL.U32 R13, R13, 0x40, RZ ;  /* 0x000000400d0d7824 */ /* 0x000fc600078e00ff */
[----:B------:R-:W-:Y:S02]  /*8a80*/  LOP3.LUT R12, R12, 0x1c0, RZ, 0xc0, !PT ;  /* 0x000001c00c0c7812 */ /* 0x000fe400078ec0ff */
[----:B------:R-:W-:Y:S02]  /*8a90*/  LOP3.LUT R13, R13, 0x1c0, RZ, 0xc0, !PT ;  /* 0x000001c00d0d7812 */ /* 0x000fe400078ec0ff */
[----:B------:R-:W-:-:S04]  /*8aa0*/  SHF.R.U32.HI R12, RZ, 0x3, R12 ;  /* 0x00000003ff0c7819 */ /* 0x000fc8000001160c */
[----:B------:R-:W-:Y:S02]  /*8ab0*/  LOP3.LUT R39, R12, R39, R13, 0x1e, !PT ;  /* 0x000000270c277212 */ /* 0x000fe400078e1e0d */
[----:B------:R-:W-:Y:S01]  /*8ac0*/  SHF.R.U64 R40, R10, 0x10, R11 ;  /* 0x000000100a287819 */ /* 0x000fe2000000120b */
[--C-:B------:R-:W-:Y:S01]  /*8ad0*/  HADD2.F32 R10, -RZ, R38.reuse.H1_H1 ;  /* 0x30000026ff0a7230 */ /* 0x100fe20000004100 */
[--C-:B------:R-:W-:Y:S01]  /*8ae0*/  SHF.R.U64 R31, R6, 0x10, R7.reuse ;  /* 0x00000010061f7819 */ /* 0x100fe20000001207 */
[----:B------:R-:W-:Y:S01]  /*8af0*/  HADD2.F32 R38, -RZ, R38.H0_H0 ;  /* 0x20000026ff267230 */ /* 0x000fe20000004100 */
[----:B------:R-:W-:Y:S02]  /*8b00*/  SHF.R.U32.HI R29, RZ, 0x10, R7 ;  /* 0x00000010ff1d7819 */ /* 0x000fe40000011607 */
[----:B------:R-:W-:Y:S02]  /*8b10*/  SHF.R.U32.HI R21, RZ, 0x10, R9 ;  /* 0x00000010ff157819 */ /* 0x000fe40000011609 */
[----:B------:R-:W-:Y:S01]  /*8b20*/  SHF.R.U32.HI R37, RZ, 0x10, R11 ;  /* 0x00000010ff257819 */ /* 0x000fe2000001160b */
[--C-:B------:R-:W-:Y:S01]  /*8b30*/  HADD2.F32 R11, -RZ, R32.reuse.H0_H0 ;  /* 0x20000020ff0b7230 */ /* 0x100fe20000004100 */
[----:B------:R-:W-:Y:S01]  /*8b40*/  SHF.R.U64 R41, R8, 0x10, R9 ;  /* 0x0000001008297819 */ /* 0x000fe20000001209 */
[----:B------:R-:W-:Y:S01]  /*8b50*/  HADD2.F32 R32, -RZ, R32.H1_H1 ;  /* 0x30000020ff207230 */ /* 0x000fe20000004100 */
[----:B------:R-:W-:Y:S01]  /*8b60*/  SHF.R.U64 R35, R4, 0x10, R5 ;  /* 0x0000001004237819 */ /* 0x000fe20000001205 */
[----:B--2---:R-:W-:-:S04]  /*8b70*/  IMAD.IADD R39, R20, 0x1, R39 ;  /* 0x0000000114277824 */ /* 0x004fc800078e0227 */
[----:B------:R-:W-:Y:S01]  /*8b80*/  IMAD R39, R39, 0x2, R2 ;  /* 0x0000000227277824 */ /* 0x000fe200078e0202 */
[----:B---3--:R-:W0:Y:S04]  /*8b90*/  LDS.128 R12, [R43+0x8400] ;  /* 0x008400002b0c7984 */ /* 0x008e280000000c00 */
[----:B------:R-:W1:Y:S01]  /*8ba0*/  LDS.128 R24, [R39+0x8400] ;  /* 0x0084000027187984 */ /* 0x000e620000000c00 */
[----:B------:R-:W-:-:S05]  /*8bb0*/  SHF.R.U32.HI R20, RZ, 0x10, R5 ;  /* 0x00000010ff147819 */ /* 0x000fca0000011605 */
[----:B------:R-:W-:Y:S02]  /*8bc0*/  HADD2.F32 R20, -RZ, R20.H0_H0 ;  /* 0x20000014ff147230 */ /* 0x000fe40000004100 */
[----:B0-----:R-:W-:Y:S02]  /*8bd0*/  HADD2.F32 R3, -RZ, R13.H0_H0 ;  /* 0x2000000dff037230 */ /* 0x001fe40000004100 */
[--C-:B-1----:R-:W-:Y:S02]  /*8be0*/  HADD2.F32 R7, -RZ, R25.reuse.H0_H0 ;  /* 0x20000019ff077230 */ /* 0x102fe40000004100 */
[----:B------:R-:W-:Y:S02]  /*8bf0*/  HADD2.F32 R25, -RZ, R25.H1_H1 ;  /* 0x30000019ff197230 */ /* 0x000fe40000004100 */
[----:B------:R-:W-:Y:S02]  /*8c00*/  HADD2.F32 R6, -RZ, R24.H0_H0 ;  /* 0x20000018ff067230 */ /* 0x000fe40000004100 */
[C---:B------:R-:W-:Y:S01]  /*8c10*/  FMUL.FTZ R28, R7.reuse, R38 ;  /* 0x00000026071c7220 */ /* 0x040fe20000410000 */
[----:B------:R-:W-:Y:S01]  /*8c20*/  FMUL.FTZ R34, R7, R10 ;  /* 0x0000000a07227220 */ /* 0x000fe20000410000 */
[----:B------:R-:W-:-:S02]  /*8c30*/  HADD2.F32 R7, -RZ, R33.H1_H1 ;  /* 0x30000021ff077230 */ /* 0x000fc40000004100 */
[----:B------:R-:W-:Y:S02]  /*8c40*/  HADD2.F32 R33, -RZ, R33.H0_H0 ;  /* 0x20000021ff217230 */ /* 0x000fe40000004100 */
[C---:B------:R-:W-:Y:S01]  /*8c50*/  FFMA.FTZ R28, R3.reuse, R10, -R28 ;  /* 0x0000000a031c7223 */ /* 0x040fe2000001081c */
[----:B------:R-:W-:Y:S02]  /*8c60*/  HADD2.F32 R13, -RZ, R13.H1_H1 ;  /* 0x3000000dff0d7230 */ /* 0x000fe40000004100 */
[----:B------:R-:W-:Y:S01]  /*8c70*/  FFMA.FTZ R34, R3, R38, R34 ;  /* 0x0000002603227223 */ /* 0x000fe20000010022 */
[----:B------:R-:W-:Y:S02]  /*8c80*/  HADD2.F32 R0, -RZ, R12.H0_H0 ;  /* 0x2000000cff007230 */ /* 0x000fe40000004100 */
[----:B------:R-:W-:Y:S01]  /*8c90*/  FMUL.FTZ R36, R25, R20 ;  /* 0x0000001419247220 */ /* 0x000fe20000410000 */
[----:B------:R-:W-:Y:S02]  /*8ca0*/  HADD2.F32 R10, -RZ, R21.H0_H0 ;  /* 0x20000015ff0a7230 */ /* 0x000fe40000004100 */
[C---:B------:R-:W-:Y:S01]  /*8cb0*/  FMUL.FTZ R3, R6.reuse, R7 ;  /* 0x0000000706037220 */ /* 0x040fe20000410000 */
[----:B------:R-:W-:Y:S01]  /*8cc0*/  FMUL.FTZ R6, R6, R33 ;  /* 0x0000002106067220 */ /* 0x000fe20000410000 */
[----:B------:R-:W-:-:S02]  /*8cd0*/  HADD2.F32 R8, -RZ, R26.H0_H0 ;  /* 0x2000001aff087230 */ /* 0x000fc40000004100 */
[-C--:B------:R-:W-:Y:S01]  /*8ce0*/  FMUL.FTZ R38, R25, R10.reuse ;  /* 0x0000000a19267220 */ /* 0x080fe20000410000 */
[----:B------:R-:W-:Y:S01]  /*8cf0*/  FFMA.FTZ R21, R13, R10, -R36 ;  /* 0x0000000a0d157223 */ /* 0x000fe20000010824 */
[C---:B------:R-:W-:Y:S01]  /*8d00*/  FFMA.FTZ R33, R0.reuse, R33, -R3 ;  /* 0x0000002100217223 */ /* 0x040fe20000010803 */
[----:B------:R-:W-:Y:S02]  /*8d10*/  HADD2.F32 R9, -RZ, R27.H0_H0 ;  /* 0x2000001bff097230 */ /* 0x000fe40000004100 */
[----:B------:R-:W-:Y:S01]  /*8d20*/  FFMA.FTZ R10, R0, R7, R6 ;  /* 0x00000007000a7223 */ /* 0x000fe20000010006 */
[--C-:B------:R-:W-:Y:S02]  /*8d30*/  HADD2.F32 R3, -RZ, R42.reuse.H0_H0 ;  /* 0x2000002aff037230 */ /* 0x100fe40000004100 */
[----:B------:R-:W-:Y:S02]  /*8d40*/  HADD2.F32 R0, -RZ, R42.H1_H1 ;  /* 0x3000002aff007230 */ /* 0x000fe40000004100 */
[----:B------:R-:W-:Y:S01]  /*8d50*/  FMUL.FTZ R7, R8, R11 ;  /* 0x0000000b08077220 */ /* 0x000fe20000410000 */
[----:B------:R-:W-:-:S02]  /*8d60*/  HADD2.F32 R4, -RZ, R14.H0_H0 ;  /* 0x2000000eff047230 */ /* 0x000fc40000004100 */
[-C--:B------:R-:W-:Y:S01]  /*8d70*/  FMUL.FTZ R25, R8, R3.reuse ;  /* 0x0000000308197220 */ /* 0x080fe20000410000 */
[----:B------:R-:W-:Y:S02]  /*8d80*/  HADD2.F32 R5, -RZ, R15.H0_H0 ;  /* 0x2000000fff057230 */ /* 0x000fe40000004100 */
[C---:B------:R-:W-:Y:S01]  /*8d90*/  FMUL.FTZ R36, R9.reuse, R32 ;  /* 0x0000002009247220 */ /* 0x040fe20000410000 */
[----:B------:R-:W-:Y:S02]  /*8da0*/  HADD2.F32 R27, -RZ, R27.H1_H1 ;  /* 0x3000001bff1b7230 */ /* 0x000fe40000004100 */
[----:B------:R-:W-:Y:S01]  /*8db0*/  FMUL.FTZ R9, R9, R0 ;  /* 0x0000000009097220 */ /* 0x000fe20000410000 */
[----:B------:R-:W-:Y:S02]  /*8dc0*/  HADD2.F32 R8, -RZ, R29.H0_H0 ;  /* 0x2000001dff087230 */ /* 0x000fe40000004100 */
[----:B------:R-:W-:Y:S02]  /*8dd0*/  HADD2.F32 R6, -RZ, R37.H0_H0 ;  /* 0x20000025ff067230 */ /* 0x000fe40000004100 */
[----:B------:R-:W-:Y:S01]  /*8de0*/  FFMA.FTZ R13, R13, R20, R38 ;  /* 0x000000140d0d7223 */ /* 0x000fe20000010026 */
[----:B------:R-:W-:Y:S01]  /*8df0*/  FFMA.FTZ R20, R4, R3, -R7 ;  /* 0x0000000304147223 */ /* 0x000fe20000010807 */
[----:B------:R-:W-:-:S02]  /*8e00*/  HADD2.F32 R15, -RZ, R15.H1_H1 ;  /* 0x3000000fff0f7230 */ /* 0x000fc40000004100 */
[----:B------:R-:W-:Y:S01]  /*8e10*/  FFMA.FTZ R25, R4, R11, R25 ;  /* 0x0000000b04197223 */ /* 0x000fe20000010019 */
[----:B------:R-:W-:Y:S02]  /*8e20*/  HADD2.F32 R24, -RZ, R24.H1_H1 ;  /* 0x30000018ff187230 */ /* 0x000fe40000004100 */
[C---:B------:R-:W-:Y:S01]  /*8e30*/  FFMA.FTZ R36, R5.reuse, R0, -R36 ;  /* 0x0000000005247223 */ /* 0x040fe20000010824 */
[----:B------:R-:W-:Y:S01]  /*8e40*/  FFMA.FTZ R32, R5, R32, R9 ;  /* 0x0000002005207223 */ /* 0x000fe20000010009 */
[----:B------:R-:W-:Y:S02]  /*8e50*/  HADD2.F32 R7, -RZ, R35.H0_H0 ;  /* 0x20000023ff077230 */ /* 0x000fe40000004100 */
[C---:B------:R-:W-:Y:S01]  /*8e60*/  FMUL.FTZ R4, R27.reuse, R8 ;  /* 0x000000081b047220 */ /* 0x040fe20000410000 */
[----:B------:R-:W-:Y:S02]  /*8e70*/  HADD2.F32 R26, -RZ, R26.H1_H1 ;  /* 0x3000001aff1a7230 */ /* 0x000fe40000004100 */
[----:B------:R-:W-:Y:S01]  /*8e80*/  FMUL.FTZ R0, R27, R6 ;  /* 0x000000061b007220 */ /* 0x000fe20000410000 */
[----:B------:R-:W-:-:S02]  /*8e90*/  HADD2.F32 R3, -RZ, R41.H0_H0 ;  /* 0x20000029ff037230 */ /* 0x000fc40000004100 */
[----:B------:R-:W-:Y:S02]  /*8ea0*/  HADD2.F32 R9, -RZ, R31.H0_H0 ;  /* 0x2000001fff097230 */ /* 0x000fe40000004100 */
[----:B------:R-:W-:Y:S02]  /*8eb0*/  HADD2.F32 R5, -RZ, R40.H0_H0 ;  /* 0x20000028ff057230 */ /* 0x000fe40000004100 */
[C---:B------:R-:W-:Y:S01]  /*8ec0*/  FFMA.FTZ R27, R15.reuse, R6, -R4 ;  /* 0x000000060f1b7223 */ /* 0x040fe20000010804 */
[----:B------:R-:W-:Y:S02]  /*8ed0*/  HADD2.F32 R12, -RZ, R12.H1_H1 ;  /* 0x3000000cff0c7230 */ /* 0x000fe40000004100 */
[----:B------:R-:W-:Y:S01]  /*8ee0*/  FFMA.FTZ R29, R15, R8, R0 ;  /* 0x000000080f1d7223 */ /* 0x000fe20000010000 */
[----:B------:R-:W-:Y:S02]  /*8ef0*/  HADD2.F32 R14, -RZ, R14.H1_H1 ;  /* 0x3000000eff0e7230 */ /* 0x000fe40000004100 */
        /* <DEDUP_REMOVED lines=18> */
.L_x_14075:
[----:B------:R-:W-:Y:S05]  /*9020*/  BSYNC B0 ;  /* 0x0000000000007941 */ /* 0x000fea0003800000 */
.L_x_14061:
[----:B------:R-:W-:Y:S01]  /*9030*/  @!PT LDS RZ, [RZ] ;  /* 0x00000000fffff984 */ /* 0x000fe20000000800 */
[----:B------:R-:W-:Y:S01]  /*9040*/  @!PT LDS RZ, [RZ] ;  /* 0x00000000fffff984 */ /* 0x000fe20000000800 */
[----:B------:R-:W-:Y:S01]  /*9050*/  @!PT LDS RZ, [RZ] ;  /* 0x00000000fffff984 */ /* 0x000fe20000000800 */
[----:B------:R-:W-:Y:S01]  /*9060*/  @!PT LDS RZ, [RZ] ;  /* 0x00000000fffff984 */ /* 0x000fe20000000800 */
[----:B------:R4:W-:Y:S06]  /*9070*/  MEMBAR.ALL.CTA ;  /* 0x0000000000007992 */ /* 0x0009ec0000008000 */
[----:B----4-:R-:W4:Y:S01]  /*9080*/  FENCE.VIEW.ASYNC.S ;  /* 0x00000000000073c6 */ /* 0x010f220000000000 */
[----:B------:R-:W-:Y:S05]  /*9090*/  WARPSYNC.ALL ;  /* 0x0000000000007948 */ /* 0x000fea0003800000 */
[----:B----4-:R-:W-:Y:S06]  /*90a0*/  BAR.SYNC.DEFER_BLOCKING 0xd, 0x180 ;  /* 0x0346000000007b1d */ /* 0x010fec0000010000 */
.L_x_14058:
[----:B--2---:R-:W-:-:S05]  /*90b0*/  IMAD.U32 R0, RZ, RZ, UR37 ;  /* 0x00000025ff007e24 */ /* 0x004fca000f8e00ff */
[----:B------:R-:W-:-:S13]  /*90c0*/  ISETP.NE.AND P0, PT, R0, 0x3, PT ;  /* 0x000000030000780c */ /* 0x000fda0003f05270 */
[----:B------:R-:W-:Y:S05]  /*90d0*/  @!P0 BRA `(.L_x_14085) ;  /* 0x0000000000048947 */ /* 0x000fea0003800000 */
[----:B------:R-:W-:Y:S01]  /*90e0*/  BPT.TRAP 0x1 ;  /* 0x000000040000795c */ /* 0x000fe20000300000 */
.L_x_14085:
[----:B-1-3--:R-:W-:Y:S01]  /*90f0*/  IMAD R7, R16, 0x8, R2 ;  /* 0x0000000810077824 */ /* 0x00afe200078e0202 */
[----:B------:R-:W-:-:S04]  /*9100*/  SHF.L.U32 R0, R23, 0x1f, RZ ;  /* 0x0000001f17007819 */ /* 0x000fc800000006ff */
[----:B------:R1:W2:Y:S01]  /*9110*/  SYNCS.PHASECHK.TRANS64.TRYWAIT P2, [R7+URZ+0x16830], R0 ;  /* 0x01683000070075a7 */ /* 0x0002a2000804017f */
[----:B------:R-:W-:Y:S05]  /*9120*/  @!P0 BRA `(.L_x_14086) ;  /* 0x0000000000048947 */ /* 0x000fea0003800000 */
[----:B------:R-:W-:Y:S01]  /*9130*/  BPT.TRAP 0x1 ;  /* 0x000000040000795c */ /* 0x000fe20000300000 */
.L_x_14086:
[----:B------:R-:W3:Y:S02]  /*9140*/  S2R R3, SR_TID.X ;  /* 0x0000000000037919 */ /* 0x000ee40000002100 */
[----:B---3--:R-:W-:-:S04]  /*9150*/  LOP3.LUT R3, R3, 0x7f, RZ, 0xc0, !PT ;  /* 0x0000007f03037812 */ /* 0x008fc800078ec0ff */
[----:B------:R-:W-:Y:S01]  /*9160*/  ISETP.NE.AND P1, PT, R3, RZ, PT ;  /* 0x000000ff0300720c */ /* 0x000fe20003f25270 */
[----:B--2---:R-:W-:-:S12]  /*9170*/  @P2 BRA `(.L_x_14087) ;  /* 0x0000000000082947 */ /* 0x004fd80003800000 */
[----:B------:R-:W2:Y:S02]  /*9180*/  SYNCS.PHASECHK.TRANS64.TRYWAIT P2, [R7+URZ+0x16830], R0 ;  /* 0x01683000070075a7 */ /* 0x000ea4000804017f */
[----:B--2---:R-:W-:Y:S05]  /*9190*/  @!P2 BRA `(.L_x_14088) ;  /* 0x0000014c00e8a947 */ /* 0x004fea0003800000 */
.L_x_14087:
[----:B------:R-:W-:Y:S05]  /*91a0*/  WARPSYNC.ALL ;  /* 0x0000000000007948 */ /* 0x000fea0003800000 */
[----:B-12---:R-:W-:Y:S01]  /*91b0*/  VIADD R0, R2, 0xe400 ;  /* 0x0000e40002007836 */ /* 0x006fe20000000000 */
[----:B------:R-:W-:-:S04]  /*91c0*/  LOP3.LUT R8, R30, 0x10000, RZ, 0xfc, !PT ;  /* 0x000100001e087812 */ /* 0x000fc800078efcff */
[----:B------:R-:W-:-:S04]  /*91d0*/  SHF.R.U32.HI R0, RZ, 0x4, R0 ;  /* 0x00000004ff007819 */ /* 0x000fc80000011600 */
[----:B------:R-:W-:-:S04]  /*91e0*/  LOP3.LUT R0, R0, 0x3fff, RZ, 0xc0, !PT ;  /* 0x00003fff00007812 */ /* 0x000fc800078ec0ff */
[----:B------:R-:W-:Y:S01]  /*91f0*/  LOP3.LUT R3, R0, 0x10000, RZ, 0xfc, !PT ;  /* 0x0001000000037812 */ /* 0x000fe200078efcff */
[----:B------:R-:W-:Y:S02]  /*9200*/  IMAD.MOV.U32 R9, RZ, RZ, 0x40000040 ;  /* 0x40000040ff097424 */ /* 0x000fe400078e00ff */
[----:B------:R-:W-:Y:S01]  /*9210*/  IMAD.MOV.U32 R5, RZ, RZ, 0x40000040 ;  /* 0x40000040ff057424 */ /* 0x000fe200078e00ff */
[----:B------:R-:W-:Y:S01]  /*9220*/  R2UR UR4, R8 ;  /* 0x00000000080472ca */ /* 0x000fe200000e0000 */
[----:B------:R-:W-:Y:S01]  /*9230*/  IMAD R4, R16, 0x400, R3 ;  /* 0x0000040010047824 */ /* 0x000fe200078e0203 */
[----:B------:R-:W-:Y:S01]  /*9240*/  R2UR UR5, R9 ;  /* 0x00000000090572ca */ /* 0x000fe200000e0000 */
[----:B0----5:R-:W-:Y:S01]  /*9250*/  WARPGROUP.ARRIVE ;  /* 0x00000000000079c5 */ /* 0x021fe20000000000 */
[----:B------:R-:W-:Y:S01]  /*9260*/  R2UR UR7, R5 ;  /* 0x00000000050772ca */ /* 0x000fe200000e0000 */
[----:B------:R-:W-:Y:S01]  /*9270*/  VIADD R156, R8, 0x2 ;  /* 0x00000002089c7836 */ /* 0x000fe20000000000 */
[C---:B------:R-:W-:Y:S01]  /*9280*/  R2UR UR6, R4.reuse ;  /* 0x00000000040672ca */ /* 0x040fe200000e0000 */
[----:B------:R-:W-:Y:S01]  /*9290*/  IMAD.MOV.U32 R157, RZ, RZ, 0x40000040 ;  /* 0x40000040ff9d7424 */ /* 0x000fe200078e00ff */
[----:B------:R0:W-:Y:S01]  /*92a0*/  STL [R1+0x20], R3 ;  /* 0x0000200301007387 */ /* 0x0001e20000100800 */
[----:B------:R-:W-:Y:S01]  /*92b0*/  VIADD R10, R4, 0x2 ;  /* 0x00000002040a7836 */ /* 0x000fe20000000000 */
[----:B------:R-:W1:Y:S01]  /*92c0*/  LDC R0, c[0x0][0x448] ;  /* 0x00011200ff007b82 */ /* 0x000e620000000800 */
[----:B------:R-:W-:Y:S01]  /*92d0*/  IMAD.MOV.U32 R11, RZ, RZ, 0x40000040 ;  /* 0x40000040ff0b7424 */ /* 0x000fe200078e00ff */
[----:B------:R-:W2:Y:S04]  /*92e0*/  LDL R88, [R1+0x18] ;  /* 0x0000180001587983 */ /* 0x000ea80000100800 */
[----:B------:R-:W3:Y:S03]  /*92f0*/  LDL R21, [R1+0xc] ;  /* 0x00000c0001157983 */ /* 0x000ee60000100800 */
[----:B------:R-:W-:Y:S01]  /*9300*/  HGMMA.64x128x16.F32 R24, gdesc[UR4], RZ, !UPT, gsb0 ;  /* 0x01e00000041879f0 */ /* 0x000fe2000c0008ff */
[----:B------:R-:W-:Y:S01]  /*9310*/  R2UR UR4, R156 ;  /* 0x000000009c0472ca */ /* 0x000fe200000e0000 */
[----:B0-----:R-:W2:Y:S01]  /*9320*/  LDL R3, [R1+0x28] ;  /* 0x0000280001037983 */ /* 0x001ea20000100800 */
[----:B------:R-:W-:-:S02]  /*9330*/  R2UR UR5, R157 ;  /* 0x000000009d0572ca */ /* 0x000fc400000e0000 */
[----:B------:R-:W-:Y:S01]  /*9340*/  R2UR UR6, R10 ;  /* 0x000000000a0672ca */ /* 0x000fe200000e0000 */
[----:B------:R-:W4:Y:S01]  /*9350*/  LDL R90, [R1+0x8] ;  /* 0x00000800015a7983 */ /* 0x000f220000100800 */
[----:B------:R-:W-:-:S03]  /*9360*/  R2UR UR7, R11 ;  /* 0x000000000b0772ca */ /* 0x000fc600000e0000 */
[----:B------:R-:W4:Y:S01]  /*9370*/  LDL R89, [R1+0x4] ;  /* 0x0000040001597983 */ /* 0x000f220000100800 */
[----:B------:R-:W-:Y:S02]  /*9380*/  VIADD R154, R8, 0x4 ;  /* 0x00000004089a7836 */ /* 0x000fe40000000000 */
[----:B------:R-:W-:Y:S02]  /*9390*/  VIADD R10, R4, 0x4 ;  /* 0x00000004040a7836 */ /* 0x000fe40000000000 */
[----:B------:R-:W-:Y:S02]  /*93a0*/  IMAD.MOV.U32 R155, RZ, RZ, 0x40000040 ;  /* 0x40000040ff9b7424 */ /* 0x000fe400078e00ff */
[----:B------:R-:W-:Y:S01]  /*93b0*/  IMAD.MOV.U32 R11, RZ, RZ, 0x40000040 ;  /* 0x40000040ff0b7424 */ /* 0x000fe200078e00ff */
        /* <DEDUP_REMOVED lines=21> */
[----:B--2---:R-:W-:-:S04]  /*9510*/  IMAD.IADD R3, R3, 0x1, R88 ;  /* 0x0000000103037824 */ /* 0x004fc800078e0258 */
[----:B0-----:R-:W-:Y:S01]  /*9520*/  @P2 IMAD.HI.U32 R0, R3, R0, RZ ;  /* 0x0000000003002227 */ /* 0x001fe200078e00ff */
[----:B------:R-:W-:Y:S02]  /*9530*/  WARPGROUP.DEPBAR.LE gsb0, 0x0 ;  /* 0x00008000000079c5 */ /* 0x000fe40000010000 */
[----:B------:R-:W-:-:S06]  /*9540*/  WARPGROUP.ARRIVE ;  /* 0x00000000000079c5 */ /* 0x000fcc0000000000 */
[----:B------:R-:W-:Y:S01]  /*9550*/  HGMMA.64x128x16.F32 R24, gdesc[UR4], R24, gsb0 ;  /* 0x01e00000041879f0 */ /* 0x000fe20008000818 */
[----:B-1----:R-:W-:Y:S01]  /*9560*/  @P2 SHF.R.U32.HI R3, RZ, R5, R0 ;  /* 0x00000005ff032219 */ /* 0x002fe20000011600 */
[----:B------:R-:W-:Y:S01]  /*9570*/  IMAD.MOV.U32 R5, RZ, RZ, -0x80 ;  /* 0xffffff80ff057424 */ /* 0x000fe200078e00ff */
[----:B------:R-:W-:Y:S01]  /*9580*/  ULDC.64 UR4, c[0x0][0x9e0] ;  /* 0x0002780000047ab9 */ /* 0x000fe20000000a00 */
[----:B------:R-:W-:Y:S02]  /*9590*/  ULDC UR6, c[0x0][0x9dc] ;  /* 0x0002770000067ab9 */ /* 0x000fe40000000800 */
[----:B------:R-:W0:Y:S01]  /*95a0*/  SHFL.IDX PT, R15, R3, RZ, 0x1c1f ;  /* 0x001c1fff030f7589 */ /* 0x000e2200000e0000 */
[----:B------:R-:W-:Y:S01]  /*95b0*/  IMAD R0, R92, R5, 0x80 ;  /* 0x000000805c007424 */ /* 0x000fe200078e0205 */
[----:B------:R-:W-:-:S03]  /*95c0*/  UISETP.GE.AND UP0, UPT, UR5, 0x1, UPT ;  /* 0x000000010500788c */ /* 0x000fc6000bf06270 */
[----:B------:R-:W-:Y:S02]  /*95d0*/  VIADD R5, R0, 0x1 ;  /* 0x0000000100057836 */ /* 0x000fe40000000000 */
[----:B------:R-:W-:Y:S01]  /*95e0*/  @!P1 VIADD R4, R7, 0x16840 ;  /* 0x0001684007049836 */ /* 0x000fe20000000000 */
[----:B------:R-:W-:Y:S01]  /*95f0*/  PLOP3.LUT P3, PT, PT, PT, UP0, 0x40, 0x0 ;  /* 0x000000000000781c */ /* 0x000fe20003f6e808 */
[----:B---3--:R-:W-:Y:S02]  /*9600*/  IMAD R5, R21, -0x2, R5 ;  /* 0xfffffffe15057824 */ /* 0x008fe400078e0205 */
[----:B------:R-:W-:Y:S01]  /*9610*/  IMAD.U32 R10, RZ, RZ, UR6 ;  /* 0x00000006ff0a7e24 */ /* 0x000fe2000f8e00ff */
[----:B------:R-:W-:Y:S01]  /*9620*/  @!P1 PRMT R4, RZ, 0x654, R4 ;  /* 0x00000654ff049816 */ /* 0x000fe20000000004 */
[----:B----4-:R-:W-:Y:S01]  /*9630*/  IMAD.IADD R7, R90, 0x1, R0 ;  /* 0x000000015a077824 */ /* 0x010fe200078e0200 */
[----:B------:R-:W-:Y:S02]  /*9640*/  IADD3 R5, -R89, R5, R90 ;  /* 0x0000000559057210 */ /* 0x000fe40007ffe15a */
[----:B------:R-:W-:Y:S01]  /*9650*/  LOP3.LUT R6, RZ, R10, RZ, 0x33, !PT ;  /* 0x0000000aff067212 */ /* 0x000fe200078e33ff */
[----:B------:R-:W-:-:S04]  /*9660*/  IMAD R7, R21, -0x2, R7 ;  /* 0xfffffffe15077824 */ /* 0x000fc800078e0207 */
[----:B------:R-:W-:-:S04]  /*9670*/  IMAD.IADD R6, R5, 0x1, R6 ;  /* 0x0000000105067824 */ /* 0x000fc800078e0206 */
[----:B0-----:R-:W-:Y:S01]  /*9680*/  IMAD.IADD R11, R6, 0x1, R15 ;  /* 0x00000001060b7824 */ /* 0x001fe200078e020f */
[----:B------:R-:W-:Y:S02]  /*9690*/  WARPGROUP.DEPBAR.LE gsb0, 0x0 ;  /* 0x00008000000079c5 */ /* 0x000fe40000010000 */
[----:B------:R0:W-:Y:S02]  /*96a0*/  @!P1 SYNCS.ARRIVE.TRANS64.RED.A1T0 RZ, [R4+URZ], RZ ;  /* 0x000000ff04ff99a7 */ /* 0x0001e4000810043f */
[----:B0-----:R-:W-:Y:S01]  /*96b0*/  VIADD R4, R5, UR4 ;  /* 0x0000000405047c36 */ /* 0x001fe20008000000 */
[----:B------:R-:W-:-:S04]  /*96c0*/  LEA R5, R92, 0xffffff80, 0x7 ;  /* 0xffffff805c057811 */ /* 0x000fc800078e38ff */
        /* <DEDUP_REMOVED lines=14> */
.L_x_14091:
[----:B------:R-:W-:-:S06]  /*97b0*/  UISETP.NE.AND UP1, UPT, UR5, 0x1, UPT ;  /* 0x000000010500788c */ /* 0x000fcc000bf25270 */
[----:B------:R-:W-:-:S05]  /*97c0*/  PLOP3.LUT P3, PT, PT, PT, UP1, 0x80, 0x0 ;  /* 0x000000000000781c */ /* 0x000fca0003f6f018 */
[----:B------:R-:W-:-:S08]  /*97d0*/  @UP1 ULDC.64 UR6, c[0x0][0x9e8] ;  /* 0x00027a0000061ab9 */ /* 0x000fd00000000a00 */
[----:B------:R-:W-:-:S05]  /*97e0*/  @P3 IMAD.HI.U32 R15, R20, UR6, RZ ;  /* 0x00000006140f3c27 */ /* 0x000fca000f8e00ff */
[----:B------:R-:W-:-:S07]  /*97f0*/  @P3 SHF.R.U32.HI R20, RZ, UR7, R15 ;  /* 0x00000007ff143c19 */ /* 0x000fce000801160f */
.L_x_14092:
[----:B------:R-:W-:Y:S05]  /*9800*/  BSYNC B0 ;  /* 0x0000000000007941 */ /* 0x000fea0003800000 */
.L_x_14090:
[----:B------:R-:W-:-:S04]  /*9810*/  IMAD R20, R20, UR5, -R5 ;  /* 0x0000000514147c24 */ /* 0x000fc8000f8e0a05 */
[----:B------:R-:W-:-:S05]  /*9820*/  IMAD R20, R21, -0x2, R20 ;  /* 0xfffffffe15147824 */ /* 0x000fca00078e0214 */
[----:B------:R-:W-:Y:S02]  /*9830*/  VIMNMX R11, R11, R20, !PT ;  /* 0x000000140b0b7248 */ /* 0x000fe40007fe0100 */
[----:B------:R-:W-:-:S07]  /*9840*/  VIADDMNMX R14, R20, UR5, R14, PT ;  /* 0x00000005140e7c46 */ /* 0x000fce000b80010e */
.L_x_14089:
[----:B------:R-:W2:Y:S01]  /*9850*/  LDL.LU R15, [R1] ;  /* 0x00000000010f7983 */ /* 0x000ea20000300800 */
[C---:B------:R-:W-:Y:S02]  /*9860*/  ISETP.GE.AND P3, PT, R0.reuse, 0x2, PT ;  /* 0x000000020000780c */ /* 0x040fe40003f66270 */
[----:B------:R-:W-:Y:S01]  /*9870*/  ISETP.GE.AND P5, PT, R0, 0x9, PT ;  /* 0x000000090000780c */ /* 0x000fe20003fa6270 */
[----:B------:R-:W0:Y:S01]  /*9880*/  SHFL.IDX PT, R3, R3, 0x1, 0x1c1f ;  /* 0x003c1f0003037f89 */ /* 0x000e2200000e0000 */
        /* <DEDUP_REMOVED lines=180> */
[----:B0-----:R-:W-:Y:S01]  /*a3d0*/  VIADDMNMX R0, R3, R4, R7, PT ;  /* 0x0000000403007246 */ /* 0x001fe20003800107 */
[----:B------:R-:W-:-:S10]  /*a3e0*/  IMAD.IADD R4, R6, 0x1, R3 ;  /* 0x0000000106047824 */ /* 0x000fd400078e0203 */
[----:B------:R-:W-:Y:S02]  /*a3f0*/  @P6 LOP3.LUT R15, R15, 0x10000000, RZ, 0xfc, !PT ;  /* 0x100000000f0f6812 */ /* 0x000fe400078efcff */
[----:B------:R-:W-:-:S03]  /*a400*/  ISETP.GT.AND P6, PT, R11, 0x79, !P6 ;  /* 0x000000790b00780c */ /* 0x000fc600077c4270 */
[----:B------:R0:W-:Y:S01]  /*a410*/  STL [R1], R15 ;  /* 0x0000000f01007387 */ /* 0x0001e20000100800 */
[----:B------:R-:W-:-:S04]  /*a420*/  ISETP.LT.OR P6, PT, R14, 0x7a, P6 ;  /* 0x0000007a0e00780c */ /* 0x000fc800037c1670 */
[----:B------:R-:W-:Y:S02]  /*a430*/  FSEL R85, R85, -INF , !P6 ;  /* 0xff80000055557808 */ /* 0x000fe40007000000 */
[----:B------:R-:W-:-:S13]  /*a440*/  PLOP3.LUT P6, PT, PT, PT, UP0, 0x40, 0x0 ;  /* 0x000000000000781c */ /* 0x000fda0003fce808 */
[----:B0-----:R-:W-:Y:S05]  /*a450*/  @P6 BRA `(.L_x_14093) ;  /* 0x0000000000606947 */ /* 0x001fea0003800000 */
        /* <DEDUP_REMOVED lines=13> */
.L_x_14095:
[----:B------:R-:W-:-:S06]  /*a530*/  UISETP.NE.AND UP1, UPT, UR5, 0x1, UPT ;  /* 0x000000010500788c */ /* 0x000fcc000bf25270 */
[----:B------:R-:W-:-:S05]  /*a540*/  PLOP3.LUT P6, PT, PT, PT, UP1, 0x80, 0x0 ;  /* 0x000000000000781c */ /* 0x000fca0003fcf018 */
[----:B------:R-:W-:-:S08]  /*a550*/  @UP1 ULDC.64 UR6, c[0x0][0x9e8] ;  /* 0x00027a0000061ab9 */ /* 0x000fd00000000a00 */
[----:B------:R-:W-:Y:S01]  /*a560*/  @P6 IMAD.HI.U32 R3, R6, UR6, RZ ;  /* 0x0000000606036c27 */ /* 0x000fe2000f8e00ff */
[----:B------:R-:W-:-:S13]  /*a570*/  PLOP3.LUT P6, PT, PT, PT, UP1, 0x80, 0x0 ;  /* 0x000000000000781c */ /* 0x000fda0003fcf018 */
[----:B------:R-:W-:-:S07]  /*a580*/  @P6 SHF.R.U32.HI R6, RZ, UR7, R3 ;  /* 0x00000007ff066c19 */ /* 0x000fce0008011603 */
.L_x_14096:
[----:B------:R-:W-:Y:S05]  /*a590*/  BSYNC B0 ;  /* 0x0000000000007941 */ /* 0x000fea0003800000 */
.L_x_14094:
[----:B------:R-:W-:-:S04]  /*a5a0*/  IMAD R5, R6, UR5, -R5 ;  /* 0x0000000506057c24 */ /* 0x000fc8000f8e0a05 */
[----:B------:R-:W-:-:S05]  /*a5b0*/  IMAD R5, R21, -0x2, R5 ;  /* 0xfffffffe15057824 */ /* 0x000fca00078e0205 */
[----:B------:R-:W-:Y:S02]  /*a5c0*/  VIMNMX R4, R4, R5, !PT ;  /* 0x0000000504047248 */ /* 0x000fe40007fe0100 */
[----:B------:R-:W-:-:S07]  /*a5d0*/  VIADDMNMX R0, R5, UR5, R0, PT ;  /* 0x0000000505007c46 */ /* 0x000fce000b800100 */
.L_x_14093:
[----:B------:R-:W-:Y:S01]  /*a5e0*/  ISETP.GT.AND P3, PT, R4, 0x1, !P3 ;  /* 0x000000010400780c */ /* 0x000fe20005f64270 */
[----:B------:R-:W-:Y:S01]  /*a5f0*/  ULDC UR41, c[0x0][0x988] ;  /* 0x0002620000297ab9 */ /* 0x000fe20000000800 */
        /* <DEDUP_REMOVED lines=199> */
[----:B------:R-:W-:Y:S01]  /*b270*/  FFMA.FTZ R122, R84, UR41, -R6 ;  /* 0x00000029547a7c23 */ /* 0x000fe20008010806 */
[----:B------:R-:W1:Y:S02]  /*b280*/  @P2 LDC R44, c[0x0][0x450] ;  /* 0x00011400ff2c2b82 */ /* 0x000e640000000800 */
[----:B------:R-:W-:-:S03]  /*b290*/  FMNMX.FTZ R14, R46, R21, !PT ;  /* 0x000000152e0e7209 */ /* 0x000fc60007810000 */
[----:B------:R-:W2:Y:S01]  /*b2a0*/  MUFU.EX2 R150, R150 ;  /* 0x0000009600967308 */ /* 0x000ea20000000800 */
[----:B------:R-:W-:-:S04]  /*b2b0*/  FMNMX.FTZ R21, R47, R14, !PT ;  /* 0x0000000e2f157209 */ /* 0x000fc80007810000 */
[----:B------:R-:W-:-:S03]  /*b2c0*/  FMNMX.FTZ R14, R50, R21, !PT ;  /* 0x00000015320e7209 */ /* 0x000fc60007810000 */
[----:B------:R-:W-:Y:S01]  /*b2d0*/  MUFU.EX2 R21, R41 ;  /* 0x0000002900157308 */ /* 0x000fe20000000800 */
[----:B------:R-:W-:-:S04]  /*b2e0*/  FMNMX.FTZ R25, R51, R14, !PT ;  /* 0x0000000e33197209 */ /* 0x000fc80007810000 */
[----:B------:R-:W-:-:S03]  /*b2f0*/  FMNMX.FTZ R14, R54, R25, !PT ;  /* 0x00000019360e7209 */ /* 0x000fc60007810000 */
[----:B------:R-:W3:Y:S01]  /*b300*/  MUFU.EX2 R7, R7 ;  /* 0x0000000700077308 */ /* 0x000ee20000000800 */
[----:B------:R-:W-:-:S04]  /*b310*/  FMNMX.FTZ R25, R55, R14, !PT ;  /* 0x0000000e37197209 */ /* 0x000fc80007810000 */
[----:B------:R-:W-:-:S03]  /*b320*/  FMNMX.FTZ R14, R58, R25, !PT ;  /* 0x000000193a0e7209 */ /* 0x000fc60007810000 */
[----:B------:R4:W-:Y:S01]  /*b330*/  MUFU.EX2 R25, R45 ;  /* 0x0000002d00197308 */ /* 0x0009e20000000800 */
[----:B------:R-:W-:-:S04]  /*b340*/  FMNMX.FTZ R29, R59, R14, !PT ;  /* 0x0000000e3b1d7209 */ /* 0x000fc80007810000 */
[----:B------:R-:W-:-:S03]  /*b350*/  FMNMX.FTZ R14, R62, R29, !PT ;  /* 0x0000001d3e0e7209 */ /* 0x000fc60007810000 */
[----:B------:R-:W5:Y:S01]  /*b360*/  MUFU.EX2 R144, R144 ;  /* 0x0000009000907308 */ /* 0x000f620000000800 */
[----:B------:R-:W-:Y:S01]  /*b370*/  FMNMX.FTZ R29, R63, R14, !PT ;  /* 0x0000000e3f1d7209 */ /* 0x000fe20007810000 */
[----:B----4-:R-:W-:-:S03]  /*b380*/  FFMA.FTZ R45, R65, UR41, -R6 ;  /* 0x00000029412d7c23 */ /* 0x010fc60008010806 */
[----:B------:R-:W-:-:S03]  /*b390*/  FMNMX.FTZ R14, R66, R29, !PT ;  /* 0x0000001d420e7209 */ /* 0x000fc60007810000 */
[----:B------:R4:W-:Y:S01]  /*b3a0*/  MUFU.EX2 R29, R49 ;  /* 0x00000031001d7308 */ /* 0x0009e20000000800 */
[----:B------:R-:W-:-:S04]  /*b3b0*/  FMNMX.FTZ R33, R67, R14, !PT ;  /* 0x0000000e43217209 */ /* 0x000fc80007810000 */
[----:B------:R-:W-:-:S03]  /*b3c0*/  FMNMX.FTZ R14, R70, R33, !PT ;  /* 0x00000021460e7209 */ /* 0x000fc60007810000 */
[----:B------:R-:W1:Y:S01]  /*b3d0*/  MUFU.EX2 R146, R146 ;  /* 0x0000009200927308 */ /* 0x000e620000000800 */
[----:B------:R-:W-:Y:S01]  /*b3e0*/  FMNMX.FTZ R33, R71, R14, !PT ;  /* 0x0000000e47217209 */ /* 0x000fe20007810000 */
[----:B----4-:R-:W-:-:S03]  /*b3f0*/  FFMA.FTZ R49, R69, UR41, -R6 ;  /* 0x0000002945317c23 */ /* 0x010fc60008010806 */
        /* <DEDUP_REMOVED lines=9> */
[----:B------:R-:W-:Y:S01]  /*b490*/  FMNMX.FTZ R0, R86, R41, !PT ;  /* 0x0000002956007209 */ /* 0x000fe20007810000 */
[--C-:B------:R-:W-:Y:S01]  /*b4a0*/  FFMA.FTZ R41, R61, UR41, -R6.reuse ;  /* 0x000000293d297c23 */ /* 0x100fe20008010806 */
[--C-:B------:R-:W-:Y:S01]  /*b4b0*/  FFMA.FTZ R61, R81, UR41, -R6.reuse ;  /* 0x00000029513d7c23 */ /* 0x100fe20008010806 */
[----:B------:R-:W-:Y:S01]  /*b4c0*/  MUFU.EX2 R142, R142 ;  /* 0x0000008e008e7308 */ /* 0x000fe20000000800 */
[----:B------:R-:W-:Y:S01]  /*b4d0*/  FMNMX.FTZ R0, R87, R0, !PT ;  /* 0x0000000057007209 */ /* 0x000fe20007810000 */
[----:B----4-:R-:W-:-:S04]  /*b4e0*/  FFMA.FTZ R57, R77, UR41, -R6 ;  /* 0x000000294d397c23 */ /* 0x010fc80008010806 */
[----:B------:R-:W4:Y:S02]  /*b4f0*/  SHFL.BFLY PT, R53, R0, 0x2, 0x1f ;  /* 0x0c401f0000357f89 */ /* 0x000f2400000e0000 */
[----:B------:R-:W-:Y:S08]  /*b500*/  MUFU.EX2 R136, R136 ;  /* 0x0000008800887308 */ /* 0x000ff00000000800 */
[----:B------:R-:W-:Y:S08]  /*b510*/  MUFU.EX2 R138, R138 ;  /* 0x0000008a008a7308 */ /* 0x000ff00000000800 */
[----:B------:R-:W-:Y:S01]  /*b520*/  MUFU.EX2 R132, R132 ;  /* 0x0000008400847308 */ /* 0x000fe20000000800 */
[----:B----4-:R-:W-:Y:S01]  /*b530*/  FMNMX.FTZ R4, R0, R53, !PT ;  /* 0x0000003500047209 */ /* 0x010fe20007810000 */
[----:B------:R-:W-:-:S06]  /*b540*/  FFMA.FTZ R53, R73, UR41, -R6 ;  /* 0x0000002949357c23 */ /* 0x000fcc0008010806 */
[----:B------:R-:W-:Y:S01]  /*b550*/  MUFU.EX2 R134, R134 ;  /* 0x0000008600867308 */ /* 0x000fe20000000800 */
[----:B------:R-:W4:Y:S07]  /*b560*/  SHFL.BFLY PT, R65, R4, 0x1, 0x1f ;  /* 0x0c201f0004417f89 */ /* 0x000f2e00000e0000 */
[----:B------:R-:W-:Y:S08]  /*b570*/  MUFU.EX2 R41, R41 ;  /* 0x0000002900297308 */ /* 0x000ff00000000800 */
[----:B------:R-:W-:Y:S08]  /*b580*/  MUFU.EX2 R128, R128 ;  /* 0x0000008000807308 */ /* 0x000ff00000000800 */
[----:B------:R-:W-:Y:S01]  /*b590*/  MUFU.EX2 R45, R45 ;  /* 0x0000002d002d7308 */ /* 0x000fe20000000800 */
[----:B----4-:R-:W-:Y:S01]  /*b5a0*/  FMNMX.FTZ R0, R4, R65, !PT ;  /* 0x0000004104007209 */ /* 0x010fe20007810000 */
        /* <DEDUP_REMOVED lines=10> */
[----:B0-----:R-:W-:Y:S01]  /*b650*/  FADD.FTZ R27, R148, R5 ;  /* 0x00000005941b7221 */ /* 0x001fe20000010000 */
[--C-:B------:R-:W-:Y:S01]  /*b660*/  FFMA.FTZ R14, R31, UR41, -R6.reuse ;  /* 0x000000291f0e7c23 */ /* 0x100fe20008010806 */
[--C-:B------:R-:W-:Y:S01]  /*b670*/  FFMA.FTZ R145, R34, UR41, -R6.reuse ;  /* 0x0000002922917c23 */ /* 0x100fe20008010806 */
[--C-:B------:R-:W-:Y:S01]  /*b680*/  FFMA.FTZ R20, R35, UR41, -R6.reuse ;  /* 0x0000002923147c23 */ /* 0x100fe20008010806 */
[----:B------:R-:W-:Y:S01]  /*b690*/  MUFU.EX2 R149, R149 ;  /* 0x0000009500957308 */ /* 0x000fe20000000800 */
[----:B--2---:R-:W-:Y:S01]  /*b6a0*/  FADD.FTZ R34, R150, R27 ;  /* 0x0000001b96227221 */ /* 0x004fe20000010000 */
[--C-:B------:R-:W-:Y:S01]  /*b6b0*/  FFMA.FTZ R147, R38, UR41, -R6.reuse ;  /* 0x0000002926937c23 */ /* 0x100fe20008010806 */
[----:B------:R-:W-:Y:S01]  /*b6c0*/  FFMA.FTZ R24, R39, UR41, -R6 ;  /* 0x0000002927187c23 */ /* 0x000fe20008010806 */
[----:B------:R-:W0:Y:S01]  /*b6d0*/  @P2 LDC R35, c[0x0][0x44c] ;  /* 0x00011300ff232b82 */ /* 0x000e220000000800 */
[----:B---3--:R-:W-:Y:S01]  /*b6e0*/  FADD.FTZ R27, R7, R34 ;  /* 0x00000022071b7221 */ /* 0x008fe20000010000 */
[--C-:B------:R-:W-:Y:S01]  /*b6f0*/  FFMA.FTZ R141, R42, UR41, -R6.reuse ;  /* 0x000000292a8d7c23 */ /* 0x100fe20008010806 */
[--C-:B------:R-:W-:Y:S01]  /*b700*/  FFMA.FTZ R26, R43, UR41, -R6.reuse ;  /* 0x000000292b1a7c23 */ /* 0x100fe20008010806 */
[----:B------:R-:W2:Y:S01]  /*b710*/  MUFU.EX2 R4, R4 ;  /* 0x0000000400047308 */ /* 0x000ea20000000800 */
[----:B-----5:R-:W-:Y:S01]  /*b720*/  FADD.FTZ R36, R144, R27 ;  /* 0x0000001b90247221 */ /* 0x020fe20000010000 */
[--C-:B------:R-:W-:Y:S01]  /*b730*/  FFMA.FTZ R143, R46, UR41, -R6.reuse ;  /* 0x000000292e8f7c23 */ /* 0x100fe20008010806 */
[--C-:B------:R-:W-:Y:S01]  /*b740*/  FFMA.FTZ R28, R47, UR41, -R6.reuse ;  /* 0x000000292f1c7c23 */ /* 0x100fe20008010806 */
[----:B------:R-:W-:Y:S01]  /*b750*/  FFMA.FTZ R137, R50, UR41, -R6 ;  /* 0x0000002932897c23 */ /* 0x000fe20008010806 */
[----:B------:R-:W-:Y:S01]  /*b760*/  FADD.FTZ R27, R11, R36 ;  /* 0x000000240b1b7221 */ /* 0x000fe20000010000 */
[--C-:B------:R-:W-:Y:S01]  /*b770*/  FFMA.FTZ R30, R51, UR41, -R6.reuse ;  /* 0x00000029331e7c23 */ /* 0x100fe20008010806 */
[----:B------:R-:W-:Y:S01]  /*b780*/  FFMA.FTZ R139, R54, UR41, -R6 ;  /* 0x00000029368b7c23 */ /* 0x000fe20008010806 */
[----:B------:R-:W3:Y:S01]  /*b790*/  MUFU.EX2 R151, R151 ;  /* 0x0000009700977308 */ /* 0x000ee20000000800 */
[----:B-1----:R-:W-:Y:S01]  /*b7a0*/  FADD.FTZ R36, R146, R27 ;  /* 0x0000001b92247221 */ /* 0x002fe20000010000 */
[----:B------:R-:W-:-:S02]  /*b7b0*/  IMAD.MOV.U32 R50, RZ, RZ, R88 ;  /* 0x000000ffff327224 */ /* 0x000fc400078e0058 */
[--C-:B------:R-:W-:Y:S01]  /*b7c0*/  FFMA.FTZ R32, R55, UR41, -R6.reuse ;  /* 0x0000002937207c23 */ /* 0x100fe20008010806 */
[----:B------:R-:W-:Y:S01]  /*b7d0*/  FFMA.FTZ R133, R58, UR41, -R6 ;  /* 0x000000293a857c23 */ /* 0x000fe20008010806 */
[----:B------:R-:W-:Y:S01]  /*b7e0*/  FADD.FTZ R31, R15, R36 ;  /* 0x000000240f1f7221 */ /* 0x000fe20000010000 */
[--C-:B------:R-:W-:Y:S01]  /*b7f0*/  FFMA.FTZ R34, R59, UR41, -R6.reuse ;  /* 0x000000293b227c23 */ /* 0x100fe20008010806 */
[----:B------:R-:W-:Y:S01]  /*b800*/  FFMA.FTZ R135, R62, UR41, -R6 ;  /* 0x000000293e877c23 */ /* 0x000fe20008010806 */
[----:B------:R-:W1:Y:S01]  /*b810*/  MUFU.EX2 R14, R14 ;  /* 0x0000000e000e7308 */ /* 0x000e620000000800 */
[----:B--2---:R-:W-:Y:S01]  /*b820*/  FADD.FTZ R38, R149, R4 ;  /* 0x0000000495267221 */ /* 0x004fe20000010000 */
[----:B------:R-:W-:Y:S01]  /*b830*/  FADD.FTZ R40, R140, R31 ;  /* 0x0000001f8c287221 */ /* 0x000fe20000010000 */
[----:B------:R-:W-:Y:S01]  /*b840*/  FFMA.FTZ R36, R63, UR41, -R6 ;  /* 0x000000293f247c23 */ /* 0x000fe20008010806 */
[----:B0-----:R-:W-:-:S04]  /*b850*/  @P2 IMAD.HI.U32 R35, R88, R35, RZ ;  /* 0x0000002358232227 */ /* 0x001fc800078e00ff */
[----:B------:R-:W-:Y:S01]  /*b860*/  FFMA.FTZ R129, R66, UR41, -R6 ;  /* 0x0000002942817c23 */ /* 0x000fe20008010806 */
[----:B------:R-:W-:Y:S01]  /*b870*/  FADD.FTZ R31, R21, R40 ;  /* 0x00000028151f7221 */ /* 0x000fe20000010000 */
[----:B------:R-:W-:Y:S01]  /*b880*/  FFMA.FTZ R131, R70, UR41, -R6 ;  /* 0x0000002946837c23 */ /* 0x000fe20008010806 */
[----:B------:R-:W0:Y:S01]  /*b890*/  MUFU.EX2 R145, R145 ;  /* 0x0000009100917308 */ /* 0x000e220000000800 */
[----:B---3--:R-:W-:Y:S01]  /*b8a0*/  FADD.FTZ R27, R151, R38 ;  /* 0x00000026971b7221 */ /* 0x008fe20000010000 */
[----:B------:R-:W-:Y:S01]  /*b8b0*/  @P2 SHF.R.U32.HI R50, RZ, R44, R35 ;  /* 0x0000002cff322219 */ /* 0x000fe20000011623 */
[--C-:B------:R-:W-:Y:S01]  /*b8c0*/  FFMA.FTZ R125, R74, UR41, -R6.reuse ;  /* 0x000000294a7d7c23 */ /* 0x100fe20008010806 */
[--C-:B------:R-:W-:Y:S01]  /*b8d0*/  FFMA.FTZ R127, R78, UR41, -R6.reuse ;  /* 0x000000294e7f7c23 */ /* 0x100fe20008010806 */
[--C-:B------:R-:W-:Y:S01]  /*b8e0*/  FFMA.FTZ R82, R82, UR41, -R6.reuse ;  /* 0x0000002952527c23 */ /* 0x100fe20008010806 */
[--C-:B------:R-:W-:Y:S01]  /*b8f0*/  FFMA.FTZ R83, R83, UR41, -R6.reuse ;  /* 0x0000002953537c23 */ /* 0x100fe20008010806 */
[--C-:B------:R-:W-:Y:S01]  /*b900*/  FFMA.FTZ R86, R86, UR41, -R6.reuse ;  /* 0x0000002956567c23 */ /* 0x100fe20008010806 */
[----:B------:R-:W2:Y:S01]  /*b910*/  MUFU.EX2 R20, R20 ;  /* 0x0000001400147308 */ /* 0x000ea20000000800 */
[----:B-1----:R-:W-:Y:S01]  /*b920*/  FADD.FTZ R38, R14, R27 ;  /* 0x0000001b0e267221 */ /* 0x002fe20000010000 */
[----:B------:R-:W-:Y:S01]  /*b930*/  FFMA.FTZ R87, R87, UR41, -R6 ;  /* 0x0000002957577c23 */ /* 0x000fe20008010806 */
[----:B------:R-:W-:Y:S01]  /*b940*/  F2FP.F16.F32.PACK_AB R148, R5, R148 ;  /* 0x000000940594723e */ /* 0x000fe200000000ff */
[----:B------:R-:W-:Y:S01]  /*b950*/  IMAD.IADD R93, R93, 0x1, R50 ;  /* 0x000000015d5d7824 */ /* 0x000fe200078e0232 */
[----:B------:R-:W-:-:S02]  /*b960*/  F2FP.F16.F32.PACK_AB R150, R7, R150 ;  /* 0x000000960796723e */ /* 0x000fc400000000ff */
[----:B------:R-:W-:Y:S01]  /*b970*/  F2FP.F16.F32.PACK_AB R149, R4, R149 ;  /* 0x000000950495723e */ /* 0x000fe200000000ff */
[----:B------:R-:W1:Y:S01]  /*b980*/  MUFU.EX2 R147, R147 ;  /* 0x0000009300937308 */ /* 0x000e620000000800 */
[----:B0-----:R-:W-:Y:S01]  /*b990*/  FADD.FTZ R27, R145, R38 ;  /* 0x00000026911b7221 */ /* 0x001fe20000010000 */
[----:B------:R-:W-:Y:S01]  /*b9a0*/  FADD.FTZ R38, R142, R31 ;  /* 0x0000001f8e267221 */ /* 0x000fe20000010000 */
[----:B------:R-:W-:Y:S02]  /*b9b0*/  F2FP.F16.F32.PACK_AB R144, R11, R144 ;  /* 0x000000900b90723e */ /* 0x000fe400000000ff */
[----:B------:R-:W-:Y:S01]  /*b9c0*/  F2FP.F16.F32.PACK_AB R146, R15, R146 ;  /* 0x000000920f92723e */ /* 0x000fe200000000ff */
[----:B------:R-:W-:Y:S01]  /*b9d0*/  FADD.FTZ R31, R25, R38 ;  /* 0x00000026191f7221 */ /* 0x000fe20000010000 */
[----:B------:R-:W-:Y:S01]  /*b9e0*/  FFMA.FTZ R38, R67, UR41, -R6 ;  /* 0x0000002943267c23 */ /* 0x000fe20008010806 */
[----:B------:R-:W0:Y:S01]  /*b9f0*/  MUFU.EX2 R24, R24 ;  /* 0x0000001800187308 */ /* 0x000e220000000800 */
[----:B--2---:R-:W-:Y:S01]  /*ba00*/  FADD.FTZ R40, R20, R27 ;  /* 0x0000001b14287221 */ /* 0x004fe20000010000 */
[----:B------:R-:W-:Y:S01]  /*ba10*/  FADD.FTZ R42, R136, R31 ;  /* 0x0000001f882a7221 */ /* 0x000fe20000010000 */
[----:B------:R-:W-:-:S02]  /*ba20*/  F2FP.F16.F32.PACK_AB R140, R21, R140 ;  /* 0x0000008c158c723e */ /* 0x000fc400000000ff */
[----:B------:R-:W-:Y:S01]  /*ba30*/  F2FP.F16.F32.PACK_AB R142, R25, R142 ;  /* 0x0000008e198e723e */ /* 0x000fe200000000ff */
[C---:B------:R-:W-:Y:S01]  /*ba40*/  FADD.FTZ R31, R29.reuse, R42 ;  /* 0x0000002a1d1f7221 */ /* 0x040fe20000010000 */
[----:B------:R-:W-:Y:S01]  /*ba50*/  F2FP.F16.F32.PACK_AB R136, R29, R136 ;  /* 0x000000881d88723e */ /* 0x000fe200000000ff */
[----:B------:R-:W2:Y:S01]  /*ba60*/  MUFU.EX2 R141, R141 ;  /* 0x0000008d008d7308 */ /* 0x000ea20000000800 */
[----:B-1----:R-:W-:Y:S01]  /*ba70*/  FADD.FTZ R27, R147, R40 ;  /* 0x00000028931b7221 */ /* 0x002fe20000010000 */
[----:B------:R-:W-:Y:S01]  /*ba80*/  FADD.FTZ R42, R138, R31 ;  /* 0x0000001f8a2a7221 */ /* 0x000fe20000010000 */
[C---:B------:R-:W-:Y:S02]  /*ba90*/  F2FP.F16.F32.PACK_AB R138, R33.reuse, R138 ;  /* 0x0000008a218a723e */ /* 0x040fe400000000ff */
[----:B------:R-:W-:Y:S01]  /*baa0*/  F2FP.F16.F32.PACK_AB R151, R14, R151 ;  /* 0x000000970e97723e */ /* 0x000fe200000000ff */
[----:B------:R-:W-:Y:S01]  /*bab0*/  FADD.FTZ R31, R33, R42 ;  /* 0x0000002a211f7221 */ /* 0x000fe20000010000 */
[----:B------:R-:W-:Y:S01]  /*bac0*/  FFMA.FTZ R42, R75, UR41, -R6 ;  /* 0x000000294b2a7c23 */ /* 0x000fe20008010806 */
[----:B------:R-:W1:Y:S01]  /*bad0*/  MUFU.EX2 R26, R26 ;  /* 0x0000001a001a7308 */ /* 0x000e620000000800 */
[----:B0-----:R-:W-:Y:S01]  /*bae0*/  FADD.FTZ R40, R24, R27 ;  /* 0x0000001b18287221 */ /* 0x001fe20000010000 */
[----:B------:R-:W-:-:S02]  /*baf0*/  F2FP.F16.F32.PACK_AB R145, R20, R145 ;  /* 0x000000911491723e */ /* 0x000fc400000000ff */
[----:B------:R-:W-:-:S04]  /*bb00*/  F2FP.F16.F32.PACK_AB R147, R24, R147 ;  /* 0x000000931893723e */ /* 0x000fc800000000ff */
[----:B------:R-:W0:Y:S01]  /*bb10*/  MUFU.EX2 R143, R143 ;  /* 0x0000008f008f7308 */ /* 0x000e220000000800 */
[----:B--2---:R-:W-:Y:S01]  /*bb20*/  FADD.FTZ R27, R141, R40 ;  /* 0x000000288d1b7221 */ /* 0x004fe20000010000 */
[----:B------:R-:W-:-:S06]  /*bb30*/  FFMA.FTZ R40, R71, UR41, -R6 ;  /* 0x0000002947287c23 */ /* 0x000fcc0008010806 */
[----:B------:R-:W2:Y:S01]  /*bb40*/  MUFU.EX2 R28, R28 ;  /* 0x0000001c001c7308 */ /* 0x000ea20000000800 */
[C---:B-1----:R-:W-:Y:S01]  /*bb50*/  FADD.FTZ R44, R26.reuse, R27 ;  /* 0x0000001b1a2c7221 */ /* 0x042fe20000010000 */
[----:B------:R-:W-:-:S06]  /*bb60*/  F2FP.F16.F32.PACK_AB R141, R26, R141 ;  /* 0x0000008d1a8d723e */ /* 0x000fcc00000000ff */
[----:B------:R-:W1:Y:S01]  /*bb70*/  MUFU.EX2 R137, R137 ;  /* 0x0000008900897308 */ /* 0x000e620000000800 */
[----:B0-----:R-:W-:Y:S01]  /*bb80*/  FADD.FTZ R27, R143, R44 ;  /* 0x0000002c8f1b7221 */ /* 0x001fe20000010000 */
[----:B------:R-:W-:Y:S01]  /*bb90*/  FADD.FTZ R44, R132, R31 ;  /* 0x0000001f842c7221 */ /* 0x000fe20000010000 */
[----:B------:R-:W-:-:S03]  /*bba0*/  F2FP.F16.F32.PACK_AB R132, R37, R132 ;  /* 0x000000842584723e */ /* 0x000fc600000000ff */
[----:B------:R-:W-:Y:S01]  /*bbb0*/  FADD.FTZ R31, R37, R44 ;  /* 0x0000002c251f7221 */ /* 0x000fe20000010000 */
[----:B------:R-:W-:Y:S01]  /*bbc0*/  FFMA.FTZ R44, R79, UR41, -R6 ;  /* 0x000000294f2c7c23 */ /* 0x000fe20008010806 */
[----:B------:R-:W0:Y:S01]  /*bbd0*/  MUFU.EX2 R30, R30 ;  /* 0x0000001e001e7308 */ /* 0x000e220000000800 */
[----:B--2---:R-:W-:Y:S01]  /*bbe0*/  FADD.FTZ R46, R28, R27 ;  /* 0x0000001b1c2e7221 */ /* 0x004fe20000010000 */
[----:B------:R-:W-:Y:S01]  /*bbf0*/  FADD.FTZ R48, R134, R31 ;  /* 0x0000001f86307221 */ /* 0x000fe20000010000 */
[C---:B------:R-:W-:Y:S02]  /*bc00*/  F2FP.F16.F32.PACK_AB R134, R41.reuse, R134 ;  /* 0x000000862986723e */ /* 0x040fe400000000ff */
[----:B------:R-:W-:Y:S01]  /*bc10*/  F2FP.F16.F32.PACK_AB R143, R28, R143 ;  /* 0x0000008f1c8f723e */ /* 0x000fe200000000ff */
        /* <DEDUP_REMOVED lines=8> */
[----:B------:R-:W-:Y:S01]  /*bca0*/  FADD.FTZ R46, R128, R31 ;  /* 0x0000001f802e7221 */ /* 0x000fe20000010000 */
[----:B------:R-:W-:-:S05]  /*bcb0*/  F2FP.F16.F32.PACK_AB R128, R45, R128 ;  /* 0x000000802d80723e */ /* 0x000fca00000000ff */
        /* <DEDUP_REMOVED lines=60> */
[----:B0-----:R-:W-:Y:S01]  /*c080*/  FADD.FTZ R6, R122, R7 ;  /* 0x000000077a067221 */ /* 0x001fe20000010000 */
[----:B------:R-:W-:Y:S02]  /*c090*/  VIADD R7, R93, UR4 ;  /* 0x000000045d077c36 */ /* 0x000fe40008000000 */
[C---:B--2---:R-:W-:Y:S01]  /*c0a0*/  FADD.FTZ R5, R87.reuse, R4 ;  /* 0x0000000457057221 */ /* 0x044fe20000010000 */
[----:B------:R-:W-:Y:S01]  /*c0b0*/  F2FP.F16.F32.PACK_AB R123, R87, R86 ;  /* 0x00000056577b723e */ /* 0x000fe200000000ff */
[----:B------:R-:W-:Y:S02]  /*c0c0*/  VIADD R4, R92, 0xfffffffe ;  /* 0xfffffffe5c047836 */ /* 0x000fe40000000000 */
[C---:B-1----:R-:W-:Y:S01]  /*c0d0*/  FADD.FTZ R6, R65.reuse, R6 ;  /* 0x0000000641067221 */ /* 0x042fe20000010000 */
[----:B------:R-:W-:Y:S01]  /*c0e0*/  F2FP.F16.F32.PACK_AB R122, R65, R122 ;  /* 0x0000007a417a723e */ /* 0x000fe200000000ff */
[----:B------:R-:W-:Y:S06]  /*c0f0*/  @P3 BRA `(.L_x_14097) ;  /* 0x0000000000543947 */ /* 0x000fec0003800000 */
        /* <DEDUP_REMOVED lines=12> */
.L_x_14099:
[----:B------:R-:W-:-:S06]  /*c1c0*/  UISETP.NE.AND UP1, UPT, UR5, 0x1, UPT ;  /* 0x000000010500788c */ /* 0x000fcc000bf25270 */
[----:B------:R-:W-:-:S05]  /*c1d0*/  PLOP3.LUT P3, PT, PT, PT, UP1, 0x80, 0x0 ;  /* 0x000000000000781c */ /* 0x000fca0003f6f018 */
[----:B------:R-:W-:-:S08]  /*c1e0*/  @UP1 ULDC.64 UR6, c[0x0][0x9e8] ;  /* 0x00027a0000061ab9 */ /* 0x000fd00000000a00 */
[----:B------:R-:W-:-:S05]  /*c1f0*/  @P3 IMAD.HI.U32 R14, R11, UR6, RZ ;  /* 0x000000060b0e3c27 */ /* 0x000fca000f8e00ff */
[----:B------:R-:W-:-:S07]  /*c200*/  @P3 SHF.R.U32.HI R11, RZ, UR7, R14 ;  /* 0x00000007ff0b3c19 */ /* 0x000fce000801160e */
.L_x_14100:
[----:B------:R-:W-:Y:S05]  /*c210*/  BSYNC B0 ;  /* 0x0000000000007941 */ /* 0x000fea0003800000 */
.L_x_14098:
[----:B------:R-:W-:-:S04]  /*c220*/  IMAD.U32 R14, RZ, RZ, UR5 ;  /* 0x00000005ff0e7e24 */ /* 0x000fc8000f8e00ff */
[----:B------:R-:W-:-:S05]  /*c230*/  IMAD R14, R11, UR5, R14 ;  /* 0x000000050b0e7c24 */ /* 0x000fca000f8e020e */
[----:B------:R-:W-:-:S07]  /*c240*/  VIMNMX R7, R7, R14, PT ;  /* 0x0000000e07077248 */ /* 0x000fce0003fe0100 */
.L_x_14097:
        /* <DEDUP_REMOVED lines=29> */
[----:B--2---:R-:W-:-:S04]  /*c420*/  VIMNMX R21, R11, R14, !PT ;  /* 0x0000000e0b157248 */ /* 0x004fc80007fe0100 */
[----:B------:R-:W-:-:S13]  /*c430*/  ISETP.GE.AND P3, PT, R4, R21, PT ;  /* 0x000000150400720c */ /* 0x000fda0003f66270 */
[----:B------:R-:W-:Y:S05]  /*c440*/  @!P3 BRA `(.L_x_14101) ;  /* 0x0000002c00fcb947 */ /* 0x000fea0003800000 */
[----:B------:R-:W-:-:S07]  /*c450*/  IMAD.MOV.U32 R119, RZ, RZ, RZ ;  /* 0x000000ffff777224 */ /* 0x000fce00078e00ff */
.L_x_14119:
        /* <DEDUP_REMOVED lines=11> */
.L_x_14103:
[----:B------:R-:W-:Y:S01]  /*c510*/  IMAD R11, R7, 0x8, R2 ;  /* 0x00000008070b7824 */ /* 0x000fe200078e0202 */
[----:B------:R-:W-:-:S04]  /*c520*/  SHF.L.U32 R10, R20, 0x1f, RZ ;  /* 0x0000001f140a7819 */ /* 0x000fc800000006ff */
[----:B------:R0:W1:Y:S01]  /*c530*/  SYNCS.PHASECHK.TRANS64.TRYWAIT P4, [R11+URZ+0x16830], R10 ;  /* 0x0168300a0b0075a7 */ /* 0x000062000808017f */
[----:B------:R-:W-:Y:S05]  /*c540*/  @!P0 BRA `(.L_x_14104) ;  /* 0x0000000000048947 */ /* 0x000fea0003800000 */
[----:B------:R-:W-:Y:S01]  /*c550*/  BPT.TRAP 0x1 ;  /* 0x000000040000795c */ /* 0x000fe20000300000 */
.L_x_14104:
[----:B------:R-:W-:Y:S04]  /*c560*/  BSSY B0, `(.L_x_14102) ;  /* 0x0000004000007945 */ /* 0x000fe80003800000 */
[----:B-1----:R-:W-:Y:S05]  /*c570*/  @P4 BRA `(.L_x_14105) ;  /* 0x0000000000084947 */ /* 0x002fea0003800000 */
[----:B------:R-:W1:Y:S02]  /*c580*/  SYNCS.PHASECHK.TRANS64.TRYWAIT P4, [R11+URZ+0x16830], R10 ;  /* 0x0168300a0b0075a7 */ /* 0x000e64000808017f */
[----:B-1----:R-:W-:Y:S05]  /*c590*/  @!P4 BRA `(.L_x_14106) ;  /* 0x0000011800fcc947 */ /* 0x002fea0003800000 */
.L_x_14105:
[----:B------:R-:W-:Y:S05]  /*c5a0*/  BSYNC B0 ;  /* 0x0000000000007941 */ /* 0x000fea0003800000 */
.L_x_14102:
[----:B01----:R-:W2:Y:S01]  /*c5b0*/  LDL R11, [R1+0x20] ;  /* 0x00002000010b7983 */ /* 0x003ea20000100800 */
[----:B------:R-:W0:Y:S01]  /*c5c0*/  S2R R10, SR_TID.X ;  /* 0x00000000000a7919 */ /* 0x000e220000002100 */
[----:B------:R-:W-:Y:S05]  /*c5d0*/  WARPSYNC.ALL ;  /* 0x0000000000007948 */ /* 0x000fea0003800000 */
[----:B------:R-:W-:Y:S01]  /*c5e0*/  IMAD.MOV.U32 R25, RZ, RZ, 0x40000040 ;  /* 0x40000040ff197424 */ /* 0x000fe200078e00ff */
[----:B0-----:R-:W-:Y:S02]  /*c5f0*/  SHF.R.U32.HI R10, RZ, 0x7, R10 ;  /* 0x00000007ff0a7819 */ /* 0x001fe4000001160a */
[----:B------:R-:W-:-:S02]  /*c600*/  R2UR UR8, R8 ;  /* 0x00000000080872ca */ /* 0x000fc400000e0000 */
[----:B------:R-:W-:Y:S02]  /*c610*/  R2UR UR9, R9 ;  /* 0x00000000090972ca */ /* 0x000fe400000e0000 */
[C---:B------:R-:W-:Y:S02]  /*c620*/  R2UR UR11, R25.reuse ;  /* 0x00000000190b72ca */ /* 0x040fe400000e0000 */
[----:B------:R-:W-:Y:S01]  /*c630*/  R2UR UR23, R25 ;  /* 0x00000000191772ca */ /* 0x000fe200000e0000 */
[----:B------:R-:W-:Y:S01]  /*c640*/  IMAD.MOV.U32 R15, RZ, RZ, 0x40000040 ;  /* 0x40000040ff0f7424 */ /* 0x000fe200078e00ff */
[----:B------:R-:W-:Y:S02]  /*c650*/  R2UR UR12, R156 ;  /* 0x000000009c0c72ca */ /* 0x000fe400000e0000 */
[----:B------:R-:W-:Y:S02]  /*c660*/  R2UR UR13, R157 ;  /* 0x000000009d0d72ca */ /* 0x000fe400000e0000 */
[----:B------:R-:W-:Y:S01]  /*c670*/  R2UR UR15, R15 ;  /* 0x000000000f0f72ca */ /* 0x000fe200000e0000 */
[----:B--2---:R-:W-:-:S02]  /*c680*/  IMAD R24, R7, 0x400, R11 ;  /* 0x0000040007187824 */ /* 0x004fc400078e020b */
[----:B------:R-:W-:-:S05]  /*c690*/  VIADD R11, R10, 0x8 ;  /* 0x000000080a0b7836 */ /* 0x000fca0000000000 */
[----:B------:R0:W-:Y:S01]  /*c6a0*/  BAR.SYNC.DEFER_BLOCKING R11, 0x100 ;  /* 0x0004000b0000751d */ /* 0x0001e20000010000 */
[C---:B------:R-:W-:Y:S01]  /*c6b0*/  R2UR UR10, R24.reuse ;  /* 0x00000000180a72ca */ /* 0x040fe200000e0000 */
[C---:B------:R-:W-:Y:S02]  /*c6c0*/  VIADD R14, R24.reuse, 0x2 ;  /* 0x00000002180e7836 */ /* 0x040fe40000000000 */
[C---:B------:R-:W-:Y:S02]  /*c6d0*/  VIADD R10, R24.reuse, 0x4 ;  /* 0x00000004180a7836 */ /* 0x040fe40000000000 */
[----:B------:R-:W-:-:S05]  /*c6e0*/  VIADD R24, R24, 0x6 ;  /* 0x0000000618187836 */ /* 0x000fca0000000000 */
[----:B------:R-:W-:Y:S02]  /*c6f0*/  R2UR UR22, R24 ;  /* 0x00000000181672ca */ /* 0x000fe400000e0000 */
[----:B------:R-:W-:-:S06]  /*c700*/  WARPGROUP.ARRIVE ;  /* 0x00000000000079c5 */ /* 0x000fcc0000000000 */
[----:B------:R-:W-:Y:S01]  /*c710*/  HGMMA.64x128x16.F32 R24, gdesc[UR8], RZ, !UPT, gsb0 ;  /* 0x01e00000081879f0 */ /* 0x000fe2000c0008ff */
[----:B------:R-:W-:Y:S01]  /*c720*/  R2UR UR14, R14 ;  /* 0x000000000e0e72ca */ /* 0x000fe200000e0000 */
[----:B0-----:R-:W-:Y:S01]  /*c730*/  IMAD.MOV.U32 R11, RZ, RZ, 0x40000040 ;  /* 0x40000040ff0b7424 */ /* 0x001fe200078e00ff */
[----:B------:R-:W-:Y:S02]  /*c740*/  R2UR UR18, R10 ;  /* 0x000000000a1272ca */ /* 0x000fe400000e0000 */
[----:B------:R-:W-:Y:S02]  /*c750*/  R2UR UR16, R154 ;  /* 0x000000009a1072ca */ /* 0x000fe400000e0000 */
[----:B------:R-:W-:Y:S02]  /*c760*/  R2UR UR19, R11 ;  /* 0x000000000b1372ca */ /* 0x000fe400000e0000 */
[----:B------:R-:W-:Y:S01]  /*c770*/  R2UR UR17, R155 ;  /* 0x000000009b1172ca */ /* 0x000fe200000e0000 */
[----:B------:R-:W-:-:S02]  /*c780*/  WARPGROUP.DEPBAR.LE gsb0, 0x0 ;  /* 0x00008000000079c5 */ /* 0x000fc40000010000 */
[----:B------:R-:W-:-:S06]  /*c790*/  WARPGROUP.ARRIVE ;  /* 0x00000000000079c5 */ /* 0x000fcc0000000000 */
[----:B------:R-:W-:Y:S01]  /*c7a0*/  HGMMA.64x128x16.F32 R24, gdesc[UR12], R24, gsb0 ;  /* 0x01e000000c1879f0 */ /* 0x000fe20008000818 */
        /* <DEDUP_REMOVED lines=9> */
[----:B------:R-:W-:Y:S05]  /*c840*/  @P3 BRA `(.L_x_14107) ;  /* 0x0000000000283947 */ /* 0x000fea0003800000 */
[----:B------:R-:W-:Y:S05]  /*c850*/  @!P0 BRA `(.L_x_14108) ;  /* 0x0000000000048947 */ /* 0x000fea0003800000 */
[----:B------:R-:W-:Y:S01]  /*c860*/  BPT.TRAP 0x1 ;  /* 0x000000040000795c */ /* 0x000fe20000300000 */
.L_x_14108:
[----:B------:R-:W-:Y:S01]  /*c870*/  SHF.L.U32 R10, R23, 0x1f, RZ ;  /* 0x0000001f170a7819 */ /* 0x000fe200000006ff */
[----:B------:R-:W-:-:S04]  /*c880*/  IMAD R11, R16, 0x8, R2 ;  /* 0x00000008100b7824 */ /* 0x000fc800078e0202 */
[----:B------:R0:W1:Y:S01]  /*c890*/  SYNCS.PHASECHK.TRANS64.TRYWAIT P3, [R11+URZ+0x16850], R10 ;  /* 0x0168500a0b0075a7 */ /* 0x000062000806017f */
[----:B------:R-:W-:Y:S05]  /*c8a0*/  @!P0 BRA `(.L_x_14109) ;  /* 0x0000000000048947 */ /* 0x000fea0003800000 */
[----:B------:R-:W-:Y:S01]  /*c8b0*/  BPT.TRAP 0x1 ;  /* 0x000000040000795c */ /* 0x000fe20000300000 */
.L_x_14109:
[----:B-1----:R-:W-:Y:S05]  /*c8c0*/  @P3 BRA `(.L_x_14107) ;  /* 0x0000000000083947 */ /* 0x002fea0003800000 */
[----:B------:R-:W1:Y:S02]  /*c8d0*/  SYNCS.PHASECHK.TRANS64.TRYWAIT P3, [R11+URZ+0x16850], R10 ;  /* 0x0168500a0b0075a7 */ /* 0x000e64000806017f */
[----:B-1----:R-:W-:Y:S05]  /*c8e0*/  @!P3 BRA `(.L_x_14110) ;  /* 0x00000118003cb947 */ /* 0x002fea0003800000 */
.L_x_14107:
[----:B01----:R-:W-:Y:S01]  /*c8f0*/  VIADD R10, R2, 0x400 ;  /* 0x00000400020a7836 */ /* 0x003fe20000000000 */
[----:B------:R-:W2:Y:S01]  /*c900*/  LDL R23, [R1+0x28] ;  /* 0x0000280001177983 */ /* 0x000ea20000100800 */
[----:B------:R-:W-:Y:S01]  /*c910*/  IMAD.MOV.U32 R11, RZ, RZ, 0x40000040 ;  /* 0x40000040ff0b7424 */ /* 0x000fe200078e00ff */
[----:B------:R-:W-:Y:S05]  /*c920*/  WARPSYNC.ALL ;  /* 0x0000000000007948 */ /* 0x000fea0003800000 */
[----:B------:R-:W-:Y:S01]  /*c930*/  SHF.R.U32.HI R10, RZ, 0x4, R10 ;  /* 0x00000004ff0a7819 */ /* 0x000fe2000001160a */
[----:B------:R-:W-:Y:S01]  /*c940*/  WARPGROUP.ARRIVE ;  /* 0x00000000000079c5 */ /* 0x000fe20000000000 */
[----:B------:R-:W-:-:S02]  /*c950*/  R2UR UR11, R11 ;  /* 0x000000000b0b72ca */ /* 0x000fc400000e0000 */
[----:B------:R-:W-:-:S05]  /*c960*/  LOP3.LUT R10, R10, 0x3fff, RZ, 0xc0, !PT ;  /* 0x00003fff0a0a7812 */ /* 0x000fca00078ec0ff */
[----:B------:R-:W-:-:S05]  /*c970*/  IMAD R10, R16, 0x400, R10 ;  /* 0x00000400100a7824 */ /* 0x000fca00078e020a */
[----:B------:R-:W-:-:S13]  /*c980*/  R2UR UR10, R10 ;  /* 0x000000000a0a72ca */ /* 0x000fda00000e0000 */
[----:B------:R-:W-:Y:S01]  /*c990*/  HGMMA.64x64x16.F32 R88, R148, gdesc[UR8].tnspB, R88, gsb0 ;  /* 0x40e0000894587df0 */ /* 0x000fe20008000858 */
[----:B------:R-:W-:Y:S02]  /*c9a0*/  VIADD R14, R10, 0x80 ;  /* 0x000000800a0e7836 */ /* 0x000fe40000000000 */
[----:B------:R-:W-:-:S03]  /*c9b0*/  IMAD.MOV.U32 R15, RZ, RZ, 0x40000040 ;  /* 0x40000040ff0f7424 */ /* 0x000fc600078e00ff */
[----:B------:R-:W-:Y:S02]  /*c9c0*/  R2UR UR10, R14 ;  /* 0x000000000e0a72ca */ /* 0x000fe400000e0000 */
[----:B------:R-:W-:Y:S01]  /*c9d0*/  R2UR UR11, R15 ;  /* 0x000000000f0b72ca */ /* 0x000fe200000e0000 */
[----:B------:R-:W-:Y:S02]  /*c9e0*/  VIADD R14, R10, 0x100 ;  /* 0x000001000a0e7836 */ /* 0x000fe40000000000 */
[----:B------:R-:W-:Y:S01]  /*c9f0*/  IMAD.MOV.U32 R15, RZ, RZ, 0x40000040 ;  /* 0x40000040ff0f7424 */ /* 0x000fe200078e00ff */
[----:B------:R-:W-:Y:S02]  /*ca00*/  WARPGROUP.DEPBAR.LE gsb0, 0x0 ;  /* 0x00008000000079c5 */ /* 0x000fe40000010000 */
[----:B------:R-:W-:Y:S01]  /*ca10*/  WARPGROUP.ARRIVE ;  /* 0x00000000000079c5 */ /* 0x000fe20000000000 */
[----:B------:R-:W3:Y:S04]  /*ca20*/  LDL R151, [R1+0xc] ;  /* 0x00000c0001977983 */ /* 0x000ee80000100800 */
[----:B------:R-:W4:Y:S02]  /*ca30*/  LDL R149, [R1+0x8] ;  /* 0x0000080001957983 */ /* 0x000f240000100800 */
[----:B------:R-:W-:Y:S01]  /*ca40*/  HGMMA.64x64x16.F32 R88, R144, gdesc[UR8].tnspB, R88, gsb0 ;  /* 0x40e0000890587df0 */ /* 0x000fe20008000858 */
[----:B------:R-:W-:-:S02]  /*ca50*/  R2UR UR10, R14 ;  /* 0x000000000e0a72ca */ /* 0x000fc400000e0000 */
[----:B------:R-:W-:Y:S01]  /*ca60*/  R2UR UR11, R15 ;  /* 0x000000000f0b72ca */ /* 0x000fe200000e0000 */
[----:B------:R-:W-:Y:S01]  /*ca70*/  VIADD R14, R10, 0x180 ;  /* 0x000001800a0e7836 */ /* 0x000fe20000000000 */
[----:B------:R-:W4:Y:S01]  /*ca80*/  LDL R150, [R1+0x4] ;  /* 0x0000040001967983 */ /* 0x000f220000100800 */
[----:B------:R-:W-:Y:S01]  /*ca90*/  IMAD.MOV.U32 R15, RZ, RZ, 0x40000040 ;  /* 0x40000040ff0f7424 */ /* 0x000fe200078e00ff */
[----:B------:R-:W-:Y:S02]  /*caa0*/  WARPGROUP.DEPBAR.LE gsb0, 0x0 ;  /* 0x00008000000079c5 */ /* 0x000fe40000010000 */
[----:B------:R-:W-:Y:S01]  /*cab0*/  WARPGROUP.ARRIVE ;  /* 0x00000000000079c5 */ /* 0x000fe20000000000 */
[----:B------:R-:W2:Y:S06]  /*cac0*/  LDL R147, [R1+0x18] ;  /* 0x0000180001937983 */ /* 0x000eac0000100800 */
[----:B------:R-:W-:Y:S01]  /*cad0*/  HGMMA.64x64x16.F32 R88, R140, gdesc[UR8].tnspB, R88, gsb0 ;  /* 0x40e000088c587df0 */ /* 0x000fe20008000858 */
[----:B------:R-:W-:-:S02]  /*cae0*/  R2UR UR10, R14 ;  /* 0x000000000e0a72ca */ /* 0x000fc400000e0000 */
[----:B------:R-:W-:Y:S01]  /*caf0*/  R2UR UR11, R15 ;  /* 0x000000000f0b72ca */ /* 0x000fe200000e0000 */
[----:B------:R-:W-:Y:S02]  /*cb00*/  VIADD R14, R10, 0x200 ;  /* 0x000002000a0e7836 */ /* 0x000fe40000000000 */
[----:B------:R-:W-:Y:S01]  /*cb10*/  IMAD.MOV.U32 R15, RZ, RZ, 0x40000040 ;  /* 0x40000040ff0f7424 */ /* 0x000fe200078e00ff */
[----:B------:R-:W-:Y:S02]  /*cb20*/  WARPGROUP.DEPBAR.LE gsb0, 0x0 ;  /* 0x00008000000079c5 */ /* 0x000fe40000010000 */
[----:B------:R-:W-:-:S07]  /*cb30*/  WARPGROUP.ARRIVE ;  /* 0x00000000000079c5 */ /* 0x000fce0000000000 */
[----:B------:R-:W-:Y:S01]  /*cb40*/  HGMMA.64x64x16.F32 R88, R136, gdesc[UR8].tnspB, R88, gsb0 ;  /* 0x40e0000888587df0 */ /* 0x000fe20008000858 */
[----:B------:R-:W-:Y:S02]  /*cb50*/  R2UR UR10, R14 ;  /* 0x000000000e0a72ca */ /* 0x000fe400000e0000 */
        /* <DEDUP_REMOVED lines=22> */
[----:B------:R-:W0:Y:S01]  /*ccc0*/  S2R R148, SR_TID.X ;  /* 0x0000000000947919 */ /* 0x000e220000002100 */
[----:B------:R-:W1:Y:S08]  /*ccd0*/  @P2 LDC R10, c[0x0][0x44c] ;  /* 0x00011300ff0a2b82 */ /* 0x000e700000000800 */
[----:B------:R-:W5:Y:S01]  /*cce0*/  @P2 LDC R11, c[0x0][0x450] ;  /* 0x00011400ff0b2b82 */ /* 0x000f620000000800 */
[----:B------:R-:W-:-:S02]  /*ccf0*/  WARPGROUP.DEPBAR.LE gsb0, 0x0 ;  /* 0x00008000000079c5 */ /* 0x000fc40000010000 */
[----:B------:R-:W-:-:S06]  /*cd00*/  WARPGROUP.ARRIVE ;  /* 0x00000000000079c5 */ /* 0x000fcc0000000000 */
[----:B------:R-:W-:Y:S01]  /*cd10*/  HGMMA.64x64x16.F32 R88, R120, gdesc[UR8].tnspB, R88, gsb0 ;  /* 0x40e0000878587df0 */ /* 0x000fe20008000858 */
[----:B0-----:R-:W-:Y:S02]  /*cd20*/  ISETP.GE.U32.AND P3, PT, R148, 0x180, PT ;  /* 0x000001809400780c */ /* 0x001fe40003f66070 */
[----:B------:R-:W-:Y:S02]  /*cd30*/  WARPGROUP.DEPBAR.LE gsb0, 0x0 ;  /* 0x00008000000079c5 */ /* 0x000fe40000010000 */
[----:B--2---:R-:W-:Y:S01]  /*cd40*/  IMAD.IADD R123, R23, 0x1, R147 ;  /* 0x00000001177b7824 */ /* 0x004fe200078e0293 */
[----:B------:R-:W-:-:S03]  /*cd50*/  SHF.R.U32.HI R23, RZ, 0x7, R148 ;  /* 0x00000007ff177819 */ /* 0x000fc60000011694 */
[----:B-1----:R-:W-:-:S05]  /*cd60*/  @P2 IMAD.HI.U32 R10, R123, R10, RZ ;  /* 0x0000000a7b0a2227 */ /* 0x002fca00078e00ff */
[----:B-----5:R-:W-:Y:S01]  /*cd70*/  @P2 SHF.R.U32.HI R123, RZ, R11, R10 ;  /* 0x0000000bff7b2219 */ /* 0x020fe2000001160a */
[----:B------:R-:W-:Y:S02]  /*cd80*/  @!P1 IMAD R10, R7, 0x8, R2 ;  /* 0x00000008070a9824 */ /* 0x000fe400078e0202 */
[----:B------:R-:W-:Y:S02]  /*cd90*/  VIADD R15, R23, 0x9 ;  /* 0x00000009170f7836 */ /* 0x000fe40000000000 */
[----:B------:R-:W-:Y:S01]  /*cda0*/  IMAD.SHL.U32 R11, R4, 0x80, RZ ;  /* 0x00000080040b7824 */ /* 0x000fe200078e00ff */
[----:B------:R-:W0:Y:S01]  /*cdb0*/  SHFL.IDX PT, R124, R123, RZ, 0x1c1f ;  /* 0x001c1fff7b7c7589 */ /* 0x000e2200000e0000 */
[----:B------:R-:W-:Y:S01]  /*cdc0*/  @!P1 VIADD R10, R10, 0x16840 ;  /* 0x000168400a0a9836 */ /* 0x000fe20000000000 */
[----:B------:R-:W-:Y:S02]  /*cdd0*/  SEL R15, R15, 0x9, !P3 ;  /* 0x000000090f0f7807 */ /* 0x000fe40005800000 */
[----:B------:R-:W-:-:S02]  /*cde0*/  IADD3 R14, -R11, 0x1, RZ ;  /* 0x000000010b0e7810 */ /* 0x000fc40007ffe1ff */
[----:B------:R-:W-:Y:S01]  /*cdf0*/  @!P1 PRMT R10, RZ, 0x654, R10 ;  /* 0x00000654ff0a9816 */ /* 0x000fe2000000000a */
[----:B------:R1:W-:Y:S06]  /*ce00*/  BAR.ARV R15, 0x100 ;  /* 0x0004000f0000751d */ /* 0x0003ec0000002000 */
[----:B------:R2:W-:Y:S01]  /*ce10*/  @!P1 SYNCS.ARRIVE.TRANS64.RED.A1T0 RZ, [R10+URZ], RZ ;  /* 0x000000ff0aff99a7 */ /* 0x0005e2000810043f */
[----:B---3--:R-:W-:Y:S01]  /*ce20*/  IMAD R14, R151, -0x2, R14 ;  /* 0xfffffffe970e7824 */ /* 0x008fe200078e020e */
[----:B------:R-:W-:Y:S01]  /*ce30*/  PLOP3.LUT P3, PT, PT, PT, UP0, 0x40, 0x0 ;  /* 0x000000000000781c */ /* 0x000fe20003f6e808 */
[----:B--2---:R-:W-:-:S03]  /*ce40*/  IMAD.U32 R10, RZ, RZ, UR25 ;  /* 0x00000019ff0a7e24 */ /* 0x004fc6000f8e00ff */
[----:B----4-:R-:W-:Y:S02]  /*ce50*/  IADD3 R121, -R150, R14, R149 ;  /* 0x0000000e96797210 */ /* 0x010fe40007ffe195 */
[----:B------:R-:W-:-:S03]  /*ce60*/  LOP3.LUT R14, RZ, R10, RZ, 0x33, !PT ;  /* 0x0000000aff0e7212 */ /* 0x000fc600078e33ff */
[----:B------:R-:W-:Y:S02]  /*ce70*/  VIADD R122, R121, UR28 ;  /* 0x0000001c797a7c36 */ /* 0x000fe40008000000 */
[----:B------:R-:W-:Y:S02]  /*ce80*/  IMAD.IADD R121, R14, 0x1, R121 ;  /* 0x000000010e797824 */ /* 0x000fe400078e0279 */
[--C-:B0-----:R-:W-:Y:S02]  /*ce90*/  IMAD.IADD R120, R122, 0x1, R124.reuse ;  /* 0x000000017a787824 */ /* 0x101fe400078e027c */
[----:B------:R-:W-:Y:S01]  /*cea0*/  IMAD.IADD R23, R121, 0x1, R124 ;  /* 0x0000000179177824 */ /* 0x000fe200078e027c */
[----:B-1----:R-:W-:Y:S06]  /*ceb0*/  @P3 BRA `(.L_x_14111) ;  /* 0x0000000000583947 */ /* 0x002fec0003800000 */
        /* <DEDUP_REMOVED lines=12> */
.L_x_14113:
[----:B------:R-:W-:-:S05]  /*cf80*/  IMAD.U32 R125, RZ, RZ, UR24 ;  /* 0x00000018ff7d7e24 */ /* 0x000fca000f8e00ff */
[----:B------:R-:W-:-:S13]  /*cf90*/  ISETP.NE.AND P3, PT, R125, 0x1, PT ;  /* 0x000000017d00780c */ /* 0x000fda0003f65270 */
[----:B------:R-:W0:Y:S02]  /*cfa0*/  @P3 LDC.64 R14, c[0x0][0x9e8] ;  /* 0x00027a00ff0e3b82 */ /* 0x000e240000000a00 */
[----:B0-----:R-:W-:-:S05]  /*cfb0*/  @P3 IMAD.HI.U32 R14, R124, R14, RZ ;  /* 0x0000000e7c0e3227 */ /* 0x001fca00078e00ff */
[----:B------:R-:W-:-:S07]  /*cfc0*/  @P3 SHF.R.U32.HI R124, RZ, R15, R14 ;  /* 0x0000000fff7c3219 */ /* 0x000fce000001160e */
.L_x_14114:
[----:B------:R-:W-:Y:S05]  /*cfd0*/  BSYNC B0 ;  /* 0x0000000000007941 */ /* 0x000fea0003800000 */
.L_x_14112:
[----:B------:R-:W-:-:S04]  /*cfe0*/  IMAD R124, R124, R125, -R11 ;  /* 0x0000007d7c7c7224 */ /* 0x000fc800078e0a0b */
[----:B------:R-:W-:-:S05]  /*cff0*/  IMAD R124, R151, -0x2, R124 ;  /* 0xfffffffe977c7824 */ /* 0x000fca00078e027c */
[----:B------:R-:W-:Y:S02]  /*d000*/  VIMNMX R23, R23, R124, !PT ;  /* 0x0000007c17177248 */ /* 0x000fe40007fe0100 */
[----:B------:R-:W-:-:S07]  /*d010*/  VIADDMNMX R120, R124, R125, R120, PT ;  /* 0x0000007d7c787246 */ /* 0x000fce0003800178 */
.L_x_14111:
        /* <DEDUP_REMOVED lines=13> */
[--C-:B0-----:R-:W-:Y:S01]  /*d0f0*/  IMAD.IADD R122, R122, 0x1, R123.reuse ;  /* 0x000000017a7a7824 */ /* 0x101fe200078e027b */
[C---:B------:R-:W-:Y:S01]  /*d100*/  ISETP.LT.OR P5, PT, R120.reuse, 0xa, P5 ;  /* 0x0000000a7800780c */ /* 0x040fe20002fa1670 */
[----:B------:R-:W-:Y:S01]  /*d110*/  IMAD.IADD R121, R121, 0x1, R123 ;  /* 0x0000000179797824 */ /* 0x000fe200078e027b */
[----:B------:R-:W-:Y:S02]  /*d120*/  ISETP.LT.OR P4, PT, R120, 0x11, P4 ;  /* 0x000000117800780c */ /* 0x000fe40002781670 */
[----:B------:R-:W-:Y:S02]  /*d130*/  FSEL R29, R29, -INF , !P5 ;  /* 0xff8000001d1d7808 */ /* 0x000fe40006800000 */
[----:B------:R-:W-:Y:S02]  /*d140*/  FSEL R32, R32, -INF , !P4 ;  /* 0xff80000020207808 */ /* 0x000fe40006000000 */
[----:B------:R-:W-:-:S02]  /*d150*/  ISETP.GT.AND P4, PT, R23, 0x18, P3 ;  /* 0x000000181700780c */ /* 0x000fc40001f84270 */
[C---:B------:R-:W-:Y:S02]  /*d160*/  ISETP.GT.AND P5, PT, R23.reuse, 0x11, P3 ;  /* 0x000000111700780c */ /* 0x040fe40001fa4270 */
        /* <DEDUP_REMOVED lines=93> */
.L_x_14117:
[----:B------:R-:W-:-:S05]  /*d740*/  IMAD.U32 R23, RZ, RZ, UR24 ;  /* 0x00000018ff177e24 */ /* 0x000fca000f8e00ff */
[----:B------:R-:W-:-:S13]  /*d750*/  ISETP.NE.AND P4, PT, R23, 0x1, PT ;  /* 0x000000011700780c */ /* 0x000fda0003f85270 */
[----:B------:R-:W0:Y:S02]  /*d760*/  @P4 LDC.64 R14, c[0x0][0x9e8] ;  /* 0x00027a00ff0e4b82 */ /* 0x000e240000000a00 */
[----:B0-----:R-:W-:-:S05]  /*d770*/  @P4 IMAD.HI.U32 R14, R123, R14, RZ ;  /* 0x0000000e7b0e4227 */ /* 0x001fca00078e00ff */
[----:B------:R-:W-:-:S07]  /*d780*/  @P4 SHF.R.U32.HI R123, RZ, R15, R14 ;  /* 0x0000000fff7b4219 */ /* 0x000fce000001160e */
.L_x_14118:
[----:B------:R-:W-:Y:S05]  /*d790*/  BSYNC B0 ;  /* 0x0000000000007941 */ /* 0x000fea0003800000 */
.L_x_14116:
[----:B------:R-:W-:-:S04]  /*d7a0*/  IMAD R11, R123, R23, -R11 ;  /* 0x000000177b0b7224 */ /* 0x000fc800078e0a0b */
[----:B------:R-:W-:-:S05]  /*d7b0*/  IMAD R14, R151, -0x2, R11 ;  /* 0xfffffffe970e7824 */ /* 0x000fca00078e020b */
[----:B------:R-:W-:Y:S02]  /*d7c0*/  VIADDMNMX R122, R14, R23, R122, PT ;  /* 0x000000170e7a7246 */ /* 0x000fe4000380017a */
[----:B------:R-:W-:-:S07]  /*d7d0*/  VIMNMX R121, R121, R14, !PT ;  /* 0x0000000e79797248 */ /* 0x000fce0007fe0100 */
.L_x_14115:
[----:B------:R-:W-:Y:S01]  /*d7e0*/  FMNMX.FTZ R14, R24, R3, !PT ;  /* 0x00000003180e7209 */ /* 0x000fe20007810000 */
[----:B------:R-:W-:Y:S01]  /*d7f0*/  UMOV UR41, UR7 ;  /* 0x0000000700297c82 */ /* 0x000fe20008000000 */
[----:B------:R-:W-:Y:S01]  /*d800*/  ISETP.GT.AND P5, PT, R121, 0x8, P3 ;  /* 0x000000087900780c */ /* 0x000fe20001fa4270 */
[----:B------:R-:W-:Y:S01]  /*d810*/  @!P1 IMAD R16, R16, 0x8, R2 ;  /* 0x0000000810109824 */ /* 0x000fe200078e0202 */
[----:B------:R-:W-:Y:S02]  /*d820*/  FMNMX.FTZ R11, R25, R14, !PT ;  /* 0x0000000e190b7209 */ /* 0x000fe40007810000 */
[----:B------:R-:W-:Y:S01]  /*d830*/  ISETP.LT.OR P5, PT, R122, 0x9, P5 ;  /* 0x000000097a00780c */ /* 0x000fe20002fa1670 */
[----:B------:R-:W-:Y:S01]  /*d840*/  @!P1 VIADD R16, R16, 0x16860 ;  /* 0x0001686010109836 */ /* 0x000fe20000000000 */
        /* <DEDUP_REMOVED lines=42> */
[----:B------:R-:W-:Y:S02]  /*daf0*/  ISETP.LT.OR P5, PT, R122, 0x29, P5 ;  /* 0x000000297a00780c */ /* 0x000fe40002fa1670 */
[----:B------:R-:W-:-:S02]  /*db00*/  FMNMX.FTZ R11, R69, R14, !PT ;  /* 0x0000000e450b7209 */ /* 0x000fc40007810000 */
[----:B------:R-:W-:Y:S02]  /*db10*/  ISETP.LT.OR P4, PT, R122, 0x1a, P4 ;  /* 0x0000001a7a00780c */ /* 0x000fe40002781670 */
[----:B------:R-:W-:Y:S02]  /*db20*/  FSEL R46, R46, -INF , !P5 ;  /* 0xff8000002e2e7808 */ /* 0x000fe40006800000 */
[----:B------:R-:W-:Y:S02]  /*db30*/  FMNMX.FTZ R14, R72, R11, !PT ;  /* 0x0000000b480e7209 */ /* 0x000fe40007810000 */
[----:B------:R-:W-:Y:S02]  /*db40*/  ISETP.GT.AND P5, PT, R121, 0x30, P3 ;  /* 0x000000307900780c */ /* 0x000fe40001fa4270 */
[----:B------:R-:W-:Y:S02]  /*db50*/  FSEL R39, R39, -INF , !P4 ;  /* 0xff80000027277808 */ /* 0x000fe40006000000 */
[----:B------:R-:W-:-:S02]  /*db60*/  ISETP.GT.AND P4, PT, R121, 0x21, P3 ;  /* 0x000000217900780c */ /* 0x000fc40001f84270 */
[----:B------:R-:W-:Y:S02]  /*db70*/  FMNMX.FTZ R11, R73, R14, !PT ;  /* 0x0000000e490b7209 */ /* 0x000fe40007810000 */
[C---:B------:R-:W-:Y:S02]  /*db80*/  ISETP.LT.OR P5, PT, R122.reuse, 0x31, P5 ;  /* 0x000000317a00780c */ /* 0x040fe40002fa1670 */
[----:B------:R-:W-:Y:S02]  /*db90*/  ISETP.LT.OR P4, PT, R122, 0x22, P4 ;  /* 0x000000227a00780c */ /* 0x000fe40002781670 */
[----:B------:R-:W-:Y:S02]  /*dba0*/  FMNMX.FTZ R14, R76, R11, !PT ;  /* 0x0000000b4c0e7209 */ /* 0x000fe40007810000 */
[----:B------:R-:W-:Y:S02]  /*dbb0*/  FSEL R50, R50, -INF , !P5 ;  /* 0xff80000032327808 */ /* 0x000fe40006800000 */
[----:B------:R-:W-:-:S02]  /*dbc0*/  ISETP.GT.AND P5, PT, R121, 0x38, P3 ;  /* 0x000000387900780c */ /* 0x000fc40001fa4270 */
[----:B------:R-:W-:Y:S02]  /*dbd0*/  FSEL R43, R43, -INF , !P4 ;  /* 0xff8000002b2b7808 */ /* 0x000fe40006000000 */
[----:B------:R-:W-:Y:S02]  /*dbe0*/  ISETP.GT.AND P4, PT, R121, 0x29, P3 ;  /* 0x000000297900780c */ /* 0x000fe40001f84270 */
[----:B------:R-:W-:Y:S02]  /*dbf0*/  FMNMX.FTZ R11, R77, R14, !PT ;  /* 0x0000000e4d0b7209 */ /* 0x000fe40007810000 */
[C---:B------:R-:W-:Y:S02]  /*dc00*/  ISETP.LT.OR P5, PT, R122.reuse, 0x39, P5 ;  /* 0x000000397a00780c */ /* 0x040fe40002fa1670 */
[----:B------:R-:W-:Y:S02]  /*dc10*/  ISETP.LT.OR P4, PT, R122, 0x2a, P4 ;  /* 0x0000002a7a00780c */ /* 0x000fe40002781670 */
[----:B------:R-:W-:-:S02]  /*dc20*/  FMNMX.FTZ R14, R80, R11, !PT ;  /* 0x0000000b500e7209 */ /* 0x000fc40007810000 */
[----:B------:R-:W-:Y:S02]  /*dc30*/  FSEL R54, R54, -INF , !P5 ;  /* 0xff80000036367808 */ /* 0x000fe40006800000 */
[----:B------:R-:W-:Y:S02]  /*dc40*/  ISETP.GT.AND P5, PT, R121, 0x40, P3 ;  /* 0x000000407900780c */ /* 0x000fe40001fa4270 */
[----:B------:R-:W-:Y:S02]  /*dc50*/  FSEL R47, R47, -INF , !P4 ;  /* 0xff8000002f2f7808 */ /* 0x000fe40006000000 */
[----:B------:R-:W-:Y:S02]  /*dc60*/  FMNMX.FTZ R11, R81, R14, !PT ;  /* 0x0000000e510b7209 */ /* 0x000fe40007810000 */
[----:B------:R-:W-:Y:S02]  /*dc70*/  ISETP.GT.AND P4, PT, R121, 0x31, P3 ;  /* 0x000000317900780c */ /* 0x000fe40001f84270 */
[----:B------:R-:W-:-:S02]  /*dc80*/  ISETP.LT.OR P5, PT, R122, 0x41, P5 ;  /* 0x000000417a00780c */ /* 0x000fc40002fa1670 */
[----:B------:R-:W-:Y:S02]  /*dc90*/  FMNMX.FTZ R14, R84, R11, !PT ;  /* 0x0000000b540e7209 */ /* 0x000fe40007810000 */
[----:B------:R-:W-:Y:S02]  /*dca0*/  ISETP.LT.OR P4, PT, R122, 0x32, P4 ;  /* 0x000000327a00780c */ /* 0x000fe40002781670 */
[----:B------:R-:W-:Y:S02]  /*dcb0*/  FSEL R58, R58, -INF , !P5 ;  /* 0xff8000003a3a7808 */ /* 0x000fe40006800000 */
[----:B------:R-:W-:Y:S02]  /*dcc0*/  ISETP.GT.AND P5, PT, R121, 0x48, P3 ;  /* 0x000000487900780c */ /* 0x000fe40001fa4270 */
[----:B------:R-:W-:Y:S02]  /*dcd0*/  FMNMX.FTZ R14, R85, R14, !PT ;  /* 0x0000000e550e7209 */ /* 0x000fe40007810000 */
[----:B------:R-:W-:-:S02]  /*dce0*/  FSEL R51, R51, -INF , !P4 ;  /* 0xff80000033337808 */ /* 0x000fc40006000000 */
[C---:B------:R-:W-:Y:S01]  /*dcf0*/  ISETP.GT.AND P4, PT, R121.reuse, 0x39, P3 ;  /* 0x000000397900780c */ /* 0x040fe20001f84270 */
[----:B------:R-:W0:Y:S01]  /*dd00*/  SHFL.BFLY PT, R11, R14, 0x2, 0x1f ;  /* 0x0c401f000e0b7f89 */ /* 0x000e2200000e0000 */
[C---:B------:R-:W-:Y:S02]  /*dd10*/  ISETP.LT.OR P5, PT, R122.reuse, 0x49, P5 ;  /* 0x000000497a00780c */ /* 0x040fe40002fa1670 */
[----:B------:R-:W-:Y:S02]  /*dd20*/  ISETP.LT.OR P4, PT, R122, 0x3a, P4 ;  /* 0x0000003a7a00780c */ /* 0x000fe40002781670 */
[----:B------:R-:W-:Y:S02]  /*dd30*/  FSEL R62, R62, -INF , !P5 ;  /* 0xff8000003e3e7808 */ /* 0x000fe40006800000 */
[----:B------:R-:W-:Y:S02]  /*dd40*/  ISETP.GT.AND P5, PT, R121, 0x50, P3 ;  /* 0x000000507900780c */ /* 0x000fe40001fa4270 */
[----:B------:R-:W-:-:S02]  /*dd50*/  FSEL R55, R55, -INF , !P4 ;  /* 0xff80000037377808 */ /* 0x000fc40006000000 */
[C---:B------:R-:W-:Y:S02]  /*dd60*/  ISETP.GT.AND P4, PT, R121.reuse, 0x41, P3 ;  /* 0x000000417900780c */ /* 0x040fe40001f84270 */
        /* <DEDUP_REMOVED lines=12> */
[----:B0-----:R-:W-:Y:S02]  /*de30*/  FMNMX.FTZ R15, R14, R11, !PT ;  /* 0x0000000b0e0f7209 */ /* 0x001fe40007810000 */
[C---:B------:R-:W-:Y:S02]  /*de40*/  ISETP.LT.OR P5, PT, R122.reuse, 0x61, P5 ;  /* 0x000000617a00780c */ /* 0x040fe40002fa1670 */
[----:B------:R-:W-:Y:S01]  /*de50*/  ISETP.LT.OR P4, PT, R122, 0x52, P4 ;  /* 0x000000527a00780c */ /* 0x000fe20002781670 */
[----:B------:R-:W0:Y:S01]  /*de60*/  SHFL.BFLY PT, R120, R15, 0x1, 0x1f ;  /* 0x0c201f000f787f89 */ /* 0x000e2200000e0000 */
[----:B------:R-:W-:Y:S02]  /*de70*/  FSEL R74, R74, -INF , !P5 ;  /* 0xff8000004a4a7808 */ /* 0x000fe40006800000 */
[----:B------:R-:W-:-:S02]  /*de80*/  ISETP.GT.AND P5, PT, R121, 0x68, P3 ;  /* 0x000000687900780c */ /* 0x000fc40001fa4270 */
[----:B------:R-:W-:Y:S02]  /*de90*/  FSEL R67, R67, -INF , !P4 ;  /* 0xff80000043437808 */ /* 0x000fe40006000000 */
[C---:B------:R-:W-:Y:S02]  /*dea0*/  ISETP.GT.AND P4, PT, R121.reuse, 0x59, P3 ;  /* 0x000000597900780c */ /* 0x040fe40001f84270 */
[C---:B------:R-:W-:Y:S02]  /*deb0*/  ISETP.LT.OR P5, PT, R122.reuse, 0x69, P5 ;  /* 0x000000697a00780c */ /* 0x040fe40002fa1670 */
[----:B------:R-:W-:Y:S02]  /*dec0*/  ISETP.LT.OR P4, PT, R122, 0x5a, P4 ;  /* 0x0000005a7a00780c */ /* 0x000fe40002781670 */
        /* <DEDUP_REMOVED lines=9> */
[----:B------:R-:W-:Y:S02]  /*df60*/  ISETP.GT.AND P4, PT, R121, 0x69, P3 ;  /* 0x000000697900780c */ /* 0x000fe40001f84270 */
[C---:B------:R-:W-:Y:S02]  /*df70*/  ISETP.LT.OR P5, PT, R122.reuse, 0x72, P5 ;  /* 0x000000727a00780c */ /* 0x040fe40002fa1670 */
[----:B0-----:R-:W-:Y:S02]  /*df80*/  FMNMX.FTZ R11, R15, R120, !PT ;  /* 0x000000780f0b7209 */ /* 0x001fe40007810000 */
[----:B------:R-:W-:Y:S02]  /*df90*/  ISETP.LT.OR P4, PT, R122, 0x6a, P4 ;  /* 0x0000006a7a00780c */ /* 0x000fe40002781670 */
[----:B------:R-:W-:Y:S01]  /*dfa0*/  FSEL R83, R83, -INF , !P5 ;  /* 0xff80000053537808 */ /* 0x000fe20006800000 */
[----:B------:R-:W-:Y:S01]  /*dfb0*/  FMUL.FTZ R14, R11, UR41 ;  /* 0x000000290b0e7c20 */ /* 0x000fe20008410000 */
[----:B------:R-:W-:-:S02]  /*dfc0*/  ISETP.GT.AND P5, PT, R121, RZ, P3 ;  /* 0x000000ff7900720c */ /* 0x000fc40001fa4270 */
[----:B------:R-:W-:Y:S02]  /*dfd0*/  FSEL R79, R79, -INF , !P4 ;  /* 0xff8000004f4f7808 */ /* 0x000fe40006000000 */
[----:B------:R-:W-:Y:S02]  /*dfe0*/  FSETP.NEU.FTZ.AND P4, PT, R11, -INF , PT ;  /* 0xff8000000b00780b */ /* 0x000fe40003f9d000 */
[----:B------:R-:W-:Y:S02]  /*dff0*/  ISETP.LT.OR P5, PT, R122, 0x1, P5 ;  /* 0x000000017a00780c */ /* 0x000fe40002fa1670 */
[----:B------:R-:W-:Y:S02]  /*e000*/  FSEL R14, R14, RZ, P4 ;  /* 0x000000ff0e0e7208 */ /* 0x000fe40002000000 */
[----:B------:R-:W-:Y:S02]  /*e010*/  FSEL R26, R26, -INF , !P5 ;  /* 0xff8000001a1a7808 */ /* 0x000fe40006800000 */
[----:B------:R-:W-:Y:S01]  /*e020*/  ISETP.GT.AND P5, PT, R121, 0x78, P3 ;  /* 0x000000787900780c */ /* 0x000fe20001fa4270 */
        /* <DEDUP_REMOVED lines=54> */
[----:B------:R-:W-:Y:S02]  /*e390*/  MUFU.EX2 R150, R150 ;  /* 0x0000009600967308 */ /* 0x000fe40000000800 */
[----:B------:R-:W-:Y:S01]  /*e3a0*/  FMNMX.FTZ R33, R59, R32, !PT ;  /* 0x000000203b217209 */ /* 0x000fe20007810000 */
[----:B------:R-:W-:-:S03]  /*e3b0*/  FFMA.FTZ R32, R49, UR41, -R14 ;  /* 0x0000002931207c23 */ /* 0x000fc6000801080e */
        /* <DEDUP_REMOVED lines=18> */
[----:B------:R-:W-:Y:S01]  /*e4e0*/  FMNMX.FTZ R37, R83, R40, !PT ;  /* 0x0000002853257209 */ /* 0x000fe20007810000 */
[----:B------:R-:W-:-:S03]  /*e4f0*/  FFMA.FTZ R40, R65, UR41, -R14 ;  /* 0x0000002941287c23 */ /* 0x000fc6000801080e */
[----:B------:R-:W-:Y:S02]  /*e500*/  FMNMX.FTZ R44, R86, R37, !PT ;  /* 0x00000025562c7209 */ /* 0x000fe40007810000 */
[----:B------:R-:W-:Y:S02]  /*e510*/  MUFU.EX2 R28, R28 ;  /* 0x0000001c001c7308 */ /* 0x000fe40000000800 */
[----:B------:R-:W-:-:S05]  /*e520*/  FMNMX.FTZ R44, R87, R44, !PT ;  /* 0x0000002c572c7209 */ /* 0x000fca0007810000 */
[----:B-1----:R-:W0:Y:S01]  /*e530*/  SHFL.BFLY PT, R45, R44, 0x2, 0x1f ;  /* 0x0c401f002c2d7f89 */ /* 0x002e2200000e0000 */
[----:B------:R-:W-:Y:S08]  /*e540*/  MUFU.EX2 R142, R142 ;  /* 0x0000008e008e7308 */ /* 0x000ff00000000800 */
[----:B------:R-:W-:Y:S08]  /*e550*/  MUFU.EX2 R136, R136 ;  /* 0x0000008800887308 */ /* 0x000ff00000000800 */
[----:B------:R-:W-:Y:S01]  /*e560*/  MUFU.EX2 R32, R32 ;  /* 0x0000002000207308 */ /* 0x000fe20000000800 */
[----:B0-----:R-:W-:Y:S01]  /*e570*/  FMNMX.FTZ R49, R44, R45, !PT ;  /* 0x0000002d2c317209 */ /* 0x001fe20007810000 */
[----:B------:R-:W-:-:S06]  /*e580*/  FFMA.FTZ R45, R77, UR41, -R14 ;  /* 0x000000294d2d7c23 */ /* 0x000fcc000801080e */
[----:B------:R-:W-:Y:S01]  /*e590*/  MUFU.EX2 R138, R138 ;  /* 0x0000008a008a7308 */ /* 0x000fe20000000800 */
[----:B------:R-:W0:Y:S07]  /*e5a0*/  SHFL.BFLY PT, R52, R49, 0x1, 0x1f ;  /* 0x0c201f0031347f89 */ /* 0x000e2e00000e0000 */
[----:B------:R-:W-:Y:S08]  /*e5b0*/  MUFU.EX2 R132, R132 ;  /* 0x0000008400847308 */ /* 0x000ff00000000800 */
[----:B------:R-:W-:Y:S08]  /*e5c0*/  MUFU.EX2 R36, R36 ;  /* 0x0000002400247308 */ /* 0x000ff00000000800 */
[----:B------:R-:W-:Y:S01]  /*e5d0*/  MUFU.EX2 R134, R134 ;  /* 0x0000008600867308 */ /* 0x000fe20000000800 */
[----:B0-----:R-:W-:-:S02]  /*e5e0*/  FMNMX.FTZ R14, R49, R52, !PT ;  /* 0x00000034310e7209 */ /* 0x001fc40007810000 */
[----:B------:R-:W-:Y:S02]  /*e5f0*/  FSEL R52, R11, RZ, P4 ;  /* 0x000000ff0b347208 */ /* 0x000fe40002000000 */
[C---:B------:R-:W-:Y:S01]  /*e600*/  FSETP.NEU.FTZ.AND P3, PT, R14.reuse, -INF , PT ;  /* 0xff8000000e00780b */ /* 0x040fe20003f7d000 */
[----:B--2---:R-:W-:Y:S02]  /*e610*/  FMUL.FTZ R53, R14, UR41 ;  /* 0x000000290e357c20 */ /* 0x004fe40008410000 */
[----:B------:R-:W-:Y:S01]  /*e620*/  MUFU.EX2 R37, R61 ;  /* 0x0000003d00257308 */ /* 0x000fe20000000800 */
[----:B------:R-:W-:-:S04]  /*e630*/  FADD.FTZ R52, -R52, R3 ;  /* 0x0000000334347221 */ /* 0x000fc80000010100 */
[----:B------:R-:W-:Y:S01]  /*e640*/  FMUL.FTZ R3, R52, UR41 ;  /* 0x0000002934037c20 */ /* 0x000fe20008410000 */
[----:B------:R-:W-:Y:S02]  /*e650*/  FSEL R52, R53, RZ, P3 ;  /* 0x000000ff35347208 */ /* 0x000fe40001800000 */
[----:B------:R-:W-:Y:S03]  /*e660*/  MUFU.EX2 R128, R128 ;  /* 0x0000008000807308 */ /* 0x000fe60000000800 */
        /* <DEDUP_REMOVED lines=9> */
[----:B------:R-:W-:Y:S01]  /*e700*/  FFMA.FTZ R141, R42, UR41, -R52 ;  /* 0x000000292a8d7c23 */ /* 0x000fe20008010834 */
[----:B------:R-:W-:Y:S01]  /*e710*/  @!P1 PRMT R34, RZ, 0x654, R16 ;  /* 0x00000654ff229816 */ /* 0x000fe20000000010 */
[--C-:B------:R-:W-:Y:S01]  /*e720*/  FFMA.FTZ R16, R43, UR41, -R52.reuse ;  /* 0x000000292b107c23 */ /* 0x100fe20008010834 */
[--C-:B------:R-:W-:Y:S01]  /*e730*/  FFMA.FTZ R143, R46, UR41, -R52.reuse ;  /* 0x000000292e8f7c23 */ /* 0x100fe20008010834 */
[----:B------:R-:W-:Y:S01]  /*e740*/  MUFU.EX2 R149, R149 ;  /* 0x0000009500957308 */ /* 0x000fe20000000800 */
[----:B------:R1:W-:Y:S01]  /*e750*/  @!P1 SYNCS.ARRIVE.TRANS64.RED.A1T0 RZ, [R34+URZ], RZ ;  /* 0x000000ff22ff99a7 */ /* 0x0003e2000810043f */
        /* <DEDUP_REMOVED lines=8> */
[----:B------:R-:W-:Y:S01]  /*e7e0*/  F2FP.F16.F32.PACK_AB R148, R15, R148 ;  /* 0x000000940f94723e */ /* 0x000fe200000000ff */
[--C-:B-1----:R-:W-:Y:S01]  /*e7f0*/  FFMA.FTZ R34, R47, UR41, -R52.reuse ;  /* 0x000000292f227c23 */ /* 0x102fe20008010834 */
[----:B------:R-:W-:Y:S01]  /*e800*/  FFMA.FTZ R62, R62, UR41, -R52 ;  /* 0x000000293e3e7c23 */ /* 0x000fe20008010834 */
[----:B------:R-:W-:Y:S01]  /*e810*/  FADD.FTZ R39, R15, R6 ;  /* 0x000000060f277221 */ /* 0x000fe20000010000 */
[----:B------:R-:W-:Y:S01]  /*e820*/  FSEL R15, R14, RZ, P3 ;  /* 0x000000ff0e0f7208 */ /* 0x000fe20001800000 */
[--C-:B------:R-:W-:Y:S01]  /*e830*/  FFMA.FTZ R63, R63, UR41, -R52.reuse ;  /* 0x000000293f3f7c23 */ /* 0x100fe20008010834 */
[----:B------:R-:W-:Y:S01]  /*e840*/  MUFU.EX2 R151, R151 ;  /* 0x0000009700977308 */ /* 0x000fe20000000800 */
[----:B------:R-:W-:Y:S01]  /*e850*/  FADD.FTZ R6, R150, R39 ;  /* 0x0000002796067221 */ /* 0x000fe20000010000 */
[----:B------:R-:W-:Y:S01]  /*e860*/  FFMA.FTZ R66, R66, UR41, -R52 ;  /* 0x0000002942427c23 */ /* 0x000fe20008010834 */
[----:B------:R-:W-:Y:S01]  /*e870*/  FADD.FTZ R15, -R15, R0 ;  /* 0x000000000f0f7221 */ /* 0x000fe20000010100 */
[----:B------:R-:W-:Y:S01]  /*e880*/  FFMA.FTZ R67, R67, UR41, -R52 ;  /* 0x0000002943437c23 */ /* 0x000fe20008010834 */
[----:B------:R-:W-:Y:S01]  /*e890*/  FADD.FTZ R39, R23, R6 ;  /* 0x0000000617277221 */ /* 0x000fe20000010000 */
[--C-:B------:R-:W-:Y:S01]  /*e8a0*/  FFMA.FTZ R70, R70, UR41, -R52.reuse ;  /* 0x0000002946467c23 */ /* 0x100fe20008010834 */
[----:B------:R-:W-:Y:S01]  /*e8b0*/  FMUL.FTZ R0, R15, UR41 ;  /* 0x000000290f007c20 */ /* 0x000fe20008410000 */
[----:B------:R-:W-:Y:S01]  /*e8c0*/  MUFU.EX2 R27, R27 ;  /* 0x0000001b001b7308 */ /* 0x000fe20000000800 */
[----:B------:R-:W-:Y:S01]  /*e8d0*/  FADD.FTZ R39, R144, R39 ;  /* 0x0000002790277221 */ /* 0x000fe20000010000 */
[----:B------:R-:W-:Y:S01]  /*e8e0*/  F2FP.F16.F32.PACK_AB R144, R24, R144 ;  /* 0x000000901890723e */ /* 0x000fe200000000ff */
        /* <DEDUP_REMOVED lines=11> */
[--C-:B------:R-:W-:Y:S01]  /*e9a0*/  FFMA.FTZ R86, R86, UR41, -R52.reuse ;  /* 0x0000002956567c23 */ /* 0x100fe20008010834 */
[----:B------:R-:W-:Y:S01]  /*e9b0*/  FFMA.FTZ R52, R87, UR41, -R52 ;  /* 0x0000002957347c23 */ /* 0x000fe20008010834 */
[----:B------:R-:W1:Y:S01]  /*e9c0*/  MUFU.EX2 R145, R145 ;  /* 0x0000009100917308 */ /* 0x000e620000000800 */
[----:B------:R-:W-:Y:S01]  /*e9d0*/  FADD.FTZ R15, R140, R15 ;  /* 0x0000000f8c0f7221 */ /* 0x000fe20000010000 */
[-C--:B------:R-:W-:Y:S01]  /*e9e0*/  FMUL.FTZ R88, R88, R3.reuse ;  /* 0x0000000358587220 */ /* 0x080fe20000410000 */
[-C--:B------:R-:W-:Y:S01]  /*e9f0*/  FMUL.FTZ R89, R89, R3.reuse ;  /* 0x0000000359597220 */ /* 0x080fe20000410000 */
[-C--:B------:R-:W-:Y:S01]  /*ea00*/  FMUL.FTZ R92, R92, R3.reuse ;  /* 0x000000035c5c7220 */ /* 0x080fe20000410000 */
[----:B------:R-:W-:Y:S01]  /*ea10*/  FADD.FTZ R15, R28, R15 ;  /* 0x0000000f1c0f7221 */ /* 0x000fe20000010000 */
[-C--:B------:R-:W-:Y:S01]  /*ea20*/  FMUL.FTZ R93, R93, R3.reuse ;  /* 0x000000035d5d7220 */ /* 0x080fe20000410000 */
[----:B------:R-:W-:Y:S01]  /*ea30*/  FMUL.FTZ R96, R96, R3 ;  /* 0x0000000360607220 */ /* 0x000fe20000410000 */
[----:B------:R-:W2:Y:S01]  /*ea40*/  MUFU.EX2 R30, R30 ;  /* 0x0000001e001e7308 */ /* 0x000ea20000000800 */
[----:B------:R-:W-:Y:S01]  /*ea50*/  FADD.FTZ R6, R142, R15 ;  /* 0x0000000f8e067221 */ /* 0x000fe20000010000 */
[----:B0-----:R-:W-:Y:S01]  /*ea60*/  FFMA.FTZ R5, R0, R5, R149 ;  /* 0x0000000500057223 */ /* 0x001fe20000010095 */
[-C--:B------:R-:W-:Y:S01]  /*ea70*/  FMUL.FTZ R97, R97, R3.reuse ;  /* 0x0000000361617220 */ /* 0x080fe20000410000 */
[-C--:B------:R-:W-:Y:S01]  /*ea80*/  FMUL.FTZ R100, R100, R3.reuse ;  /* 0x0000000364647220 */ /* 0x080fe20000410000 */
[----:B------:R-:W-:Y:S01]  /*ea90*/  FADD.FTZ R15, R29, R6 ;  /* 0x000000061d0f7221 */ /* 0x000fe20000010000 */
[----:B------:R-:W-:Y:S01]  /*eaa0*/  FADD.FTZ R6, R26, R5 ;  /* 0x000000051a067221 */ /* 0x000fe20000010000 */
[-C--:B------:R-:W-:Y:S01]  /*eab0*/  FMUL.FTZ R101, R101, R3.reuse ;  /* 0x0000000365657220 */ /* 0x080fe20000410000 */
[----:B------:R-:W0:Y:S01]  /*eac0*/  MUFU.EX2 R147, R147 ;  /* 0x0000009300937308 */ /* 0x000e220000000800 */
[----:B------:R-:W-:Y:S01]  /*ead0*/  FADD.FTZ R15, R136, R15 ;  /* 0x0000000f880f7221 */ /* 0x000fe20000010000 */
[----:B------:R-:W-:Y:S01]  /*eae0*/  FADD.FTZ R6, R151, R6 ;  /* 0x0000000697067221 */ /* 0x000fe20000010000 */
[-C--:B------:R-:W-:Y:S01]  /*eaf0*/  FMUL.FTZ R104, R104, R3.reuse ;  /* 0x0000000368687220 */ /* 0x080fe20000410000 */
[-C--:B------:R-:W-:Y:S01]  /*eb00*/  FMUL.FTZ R105, R105, R3.reuse ;  /* 0x0000000369697220 */ /* 0x080fe20000410000 */
[----:B------:R-:W-:Y:S01]  /*eb10*/  FADD.FTZ R15, R32, R15 ;  /* 0x0000000f200f7221 */ /* 0x000fe20000010000 */
[----:B------:R-:W-:Y:S01]  /*eb20*/  FADD.FTZ R6, R27, R6 ;  /* 0x000000061b067221 */ /* 0x000fe20000010000 */
[-C--:B------:R-:W-:Y:S01]  /*eb30*/  FMUL.FTZ R108, R108, R3.reuse ;  /* 0x000000036c6c7220 */ /* 0x080fe20000410000 */
[----:B------:R-:W3:Y:S01]  /*eb40*/  MUFU.EX2 R31, R31 ;  /* 0x0000001f001f7308 */ /* 0x000ee20000000800 */
[----:B------:R-:W-:Y:S01]  /*eb50*/  FADD.FTZ R24, R138, R15 ;  /* 0x0000000f8a187221 */ /* 0x000fe20000010000 */
[----:B-1----:R-:W-:Y:S01]  /*eb60*/  FADD.FTZ R5, R145, R6 ;  /* 0x0000000691057221 */ /* 0x002fe20000010000 */
[-C--:B------:R-:W-:Y:S01]  /*eb70*/  FMUL.FTZ R109, R109, R3.reuse ;  /* 0x000000036d6d7220 */ /* 0x080fe20000410000 */
[-C--:B------:R-:W-:Y:S01]  /*eb80*/  FMUL.FTZ R112, R112, R3.reuse ;  /* 0x0000000370707220 */ /* 0x080fe20000410000 */
[----:B------:R-:W-:Y:S01]  /*eb90*/  FADD.FTZ R15, R33, R24 ;  /* 0x00000018210f7221 */ /* 0x000fe20000010000 */
[----:B--2---:R-:W-:Y:S01]  /*eba0*/  FADD.FTZ R6, R30, R5 ;  /* 0x000000051e067221 */ /* 0x004fe20000010000 */
[-C--:B------:R-:W-:Y:S01]  /*ebb0*/  FMUL.FTZ R113, R113, R3.reuse ;  /* 0x0000000371717220 */ /* 0x080fe20000410000 */
[----:B------:R-:W1:Y:S01]  /*ebc0*/  MUFU.EX2 R141, R141 ;  /* 0x0000008d008d7308 */ /* 0x000e620000000800 */
[----:B------:R-:W-:Y:S01]  /*ebd0*/  FADD.FTZ R15, R132, R15 ;  /* 0x0000000f840f7221 */ /* 0x000fe20000010000 */
[----:B0-----:R-:W-:Y:S01]  /*ebe0*/  FADD.FTZ R6, R147, R6 ;  /* 0x0000000693067221 */ /* 0x001fe20000010000 */
[-C--:B------:R-:W-:Y:S01]  /*ebf0*/  FMUL.FTZ R116, R116, R3.reuse ;  /* 0x0000000374747220 */ /* 0x080fe20000410000 */
[----:B------:R-:W-:Y:S01]  /*ec00*/  FMUL.FTZ R117, R117, R3 ;  /* 0x0000000375757220 */ /* 0x000fe20000410000 */
[----:B------:R-:W-:Y:S01]  /*ec10*/  FADD.FTZ R15, R36, R15 ;  /* 0x0000000f240f7221 */ /* 0x000fe20000010000 */
[----:B------:R-:W-:Y:S01]  /*ec20*/  ISETP.GT.AND P3, PT, R4, R21, PT ;  /* 0x000000150400720c */ /* 0x000fe20003f64270 */
[----:B------:R-:W-:Y:S01]  /*ec30*/  FMUL.FTZ R90, R90, R0 ;  /* 0x000000005a5a7220 */ /* 0x000fe20000410000 */
[----:B------:R-:W0:Y:S01]  /*ec40*/  MUFU.EX2 R16, R16 ;  /* 0x0000001000107308 */ /* 0x000e220000000800 */
[----:B------:R-:W-:Y:S01]  /*ec50*/  FADD.FTZ R24, R134, R15 ;  /* 0x0000000f86187221 */ /* 0x000fe20000010000 */
[----:B---3--:R-:W-:Y:S01]  /*ec60*/  FADD.FTZ R6, R31, R6 ;  /* 0x000000061f067221 */ /* 0x008fe20000010000 */
[----:B------:R-:W-:Y:S01]  /*ec70*/  F2FP.F16.F32.PACK_AB R150, R23, R150 ;  /* 0x000000961796723e */ /* 0x000fe200000000ff */
[-C--:B------:R-:W-:Y:S01]  /*ec80*/  FMUL.FTZ R91, R91, R0.reuse ;  /* 0x000000005b5b7220 */ /* 0x080fe20000410000 */
[----:B------:R-:W-:Y:S01]  /*ec90*/  FADD.FTZ R15, R37, R24 ;  /* 0x00000018250f7221 */ /* 0x000fe20000010000 */
[-C--:B------:R-:W-:Y:S01]  /*eca0*/  FMUL.FTZ R94, R94, R0.reuse ;  /* 0x000000005e5e7220 */ /* 0x080fe20000410000 */
[-C--:B------:R-:W-:Y:S01]  /*ecb0*/  FMUL.FTZ R95, R95, R0.reuse ;  /* 0x000000005f5f7220 */ /* 0x080fe20000410000 */
[----:B------:R-:W2:Y:S01]  /*ecc0*/  MUFU.EX2 R40, R40 ;  /* 0x0000002800287308 */ /* 0x000ea20000000800 */
[----:B-1----:R-:W-:Y:S01]  /*ecd0*/  FADD.FTZ R5, R141, R6 ;  /* 0x000000068d057221 */ /* 0x002fe20000010000 */
[----:B------:R-:W-:Y:S01]  /*ece0*/  FADD.FTZ R15, R128, R15 ;  /* 0x0000000f800f7221 */ /* 0x000fe20000010000 */
        /* <DEDUP_REMOVED lines=17> */
[----:B------:R-:W-:Y:S01]  /*ee00*/  F2FP.F16.F32.PACK_AB R146, R25, R146 ;  /* 0x000000921992723e */ /* 0x000fe200000000ff */
[----:B------:R-:W-:Y:S01]  /*ee10*/  VIADD R4, R4, 0xffffffff ;  /* 0xffffffff04047836 */ /* 0x000fe20000000000 */
[----:B------:R-:W-:Y:S01]  /*ee20*/  F2FP.F16.F32.PACK_AB R140, R28, R140 ;  /* 0x0000008c1c8c723e */ /* 0x000fe200000000ff */
[----:B------:R-:W-:Y:S01]  /*ee30*/  IMAD.MOV.U32 R23, RZ, RZ, R20 ;  /* 0x000000ffff177224 */ /* 0x000fe200078e0014 */
[----:B------:R-:W2:Y:S01]  /*ee40*/  MUFU.EX2 R34, R34 ;  /* 0x0000002200227308 */ /* 0x000ea20000000800 */
[----:B-1----:R-:W-:Y:S01]  /*ee50*/  FADD.FTZ R5, R143, R6 ;  /* 0x000000068f057221 */ /* 0x002fe20000010000 */
[----:B------:R-:W-:Y:S01]  /*ee60*/  F2FP.F16.F32.PACK_AB R142, R29, R142 ;  /* 0x0000008e1d8e723e */ /* 0x000fe200000000ff */
[----:B------:R-:W-:Y:S01]  /*ee70*/  IMAD.MOV.U32 R0, RZ, RZ, R14 ;  /* 0x000000ffff007224 */ /* 0x000fe200078e000e */
[----:B------:R-:W-:-:S02]  /*ee80*/  F2FP.F16.F32.PACK_AB R136, R32, R136 ;  /* 0x000000882088723e */ /* 0x000fc400000000ff */
[----:B------:R-:W-:Y:S02]  /*ee90*/  F2FP.F16.F32.PACK_AB R138, R33, R138 ;  /* 0x0000008a218a723e */ /* 0x000fe400000000ff */
[----:B------:R-:W1:Y:S01]  /*eea0*/  MUFU.EX2 R41, R41 ;  /* 0x0000002900297308 */ /* 0x000e620000000800 */
[----:B0-----:R-:W-:Y:S01]  /*eeb0*/  FADD.FTZ R24, R130, R15 ;  /* 0x0000000f82187221 */ /* 0x001fe20000010000 */
[----:B------:R-:W-:Y:S02]  /*eec0*/  F2FP.F16.F32.PACK_AB R132, R36, R132 ;  /* 0x000000842484723e */ /* 0x000fe400000000ff */
[----:B------:R-:W-:Y:S02]  /*eed0*/  F2FP.F16.F32.PACK_AB R134, R37, R134 ;  /* 0x000000862586723e */ /* 0x000fe400000000ff */
[----:B------:R-:W-:Y:S02]  /*eee0*/  F2FP.F16.F32.PACK_AB R128, R40, R128 ;  /* 0x000000802880723e */ /* 0x000fe400000000ff */
[----:B------:R-:W0:Y:S01]  /*eef0*/  MUFU.EX2 R137, R137 ;  /* 0x0000008900897308 */ /* 0x000e220000000800 */
[----:B--2---:R-:W-:Y:S01]  /*ef00*/  FADD.FTZ R6, R34, R5 ;  /* 0x0000000522067221 */ /* 0x004fe20000010000 */
[----:B------:R-:W-:-:S02]  /*ef10*/  F2FP.F16.F32.PACK_AB R149, R26, R149 ;  /* 0x000000951a95723e */ /* 0x000fc400000000ff */
[----:B------:R-:W-:Y:S02]  /*ef20*/  F2FP.F16.F32.PACK_AB R151, R27, R151 ;  /* 0x000000971b97723e */ /* 0x000fe400000000ff */
[----:B------:R-:W-:Y:S02]  /*ef30*/  F2FP.F16.F32.PACK_AB R145, R30, R145 ;  /* 0x000000911e91723e */ /* 0x000fe400000000ff */
[----:B------:R-:W2:Y:S01]  /*ef40*/  MUFU.EX2 R124, R124 ;  /* 0x0000007c007c7308 */ /* 0x000ea20000000800 */
[C---:B-1----:R-:W-:Y:S01]  /*ef50*/  FADD.FTZ R5, R41.reuse, R24 ;  /* 0x0000001829057221 */ /* 0x042fe20000010000 */
[----:B------:R-:W-:Y:S02]  /*ef60*/  F2FP.F16.F32.PACK_AB R130, R41, R130 ;  /* 0x000000822982723e */ /* 0x000fe400000000ff */
[----:B------:R-:W-:Y:S02]  /*ef70*/  F2FP.F16.F32.PACK_AB R147, R31, R147 ;  /* 0x000000931f93723e */ /* 0x000fe400000000ff */
[----:B------:R-:W-:-:S02]  /*ef80*/  F2FP.F16.F32.PACK_AB R143, R34, R143 ;  /* 0x0000008f228f723e */ /* 0x000fc400000000ff */
        /* <DEDUP_REMOVED lines=65> */
[----:B------:R-:W-:Y:S02]  /*f3a0*/  IMAD.MOV.U32 R16, RZ, RZ, R7 ;  /* 0x000000ffff107224 */ /* 0x000fe400078e0007 */
[----:B-1----:R-:W-:-:S04]  /*f3b0*/  FADD.FTZ R3, R86, R3 ;  /* 0x0000000356037221 */ /* 0x002fc80000010000 */
[C---:B0-----:R-:W-:Y:S01]  /*f3c0*/  FADD.FTZ R5, R52.reuse, R3 ;  /* 0x0000000334057221 */ /* 0x041fe20000010000 */
[----:B------:R-:W-:Y:S01]  /*f3d0*/  F2FP.F16.F32.PACK_AB R123, R52, R86 ;  /* 0x00000056347b723e */ /* 0x000fe200000000ff */
[----:B------:R-:W-:Y:S01]  /*f3e0*/  IMAD.MOV.U32 R3, RZ, RZ, R11 ;  /* 0x000000ffff037224 */ /* 0x000fe200078e000b */
[----:B------:R-:W-:Y:S06]  /*f3f0*/  @P3 BRA `(.L_x_14119) ;  /* 0xffffffd000183947 */ /* 0x000fec000383ffff */
[----:B------:R-:W-:Y:S02]  /*f400*/  IMAD.MOV.U32 R0, RZ, RZ, R14 ;  /* 0x000000ffff007224 */ /* 0x000fe400078e000e */
[----:B------:R-:W-:Y:S02]  /*f410*/  IMAD.MOV.U32 R3, RZ, RZ, R11 ;  /* 0x000000ffff037224 */ /* 0x000fe400078e000b */
[----:B------:R-:W-:Y:S02]  /*f420*/  IMAD.MOV.U32 R16, RZ, RZ, R7 ;  /* 0x000000ffff107224 */ /* 0x000fe400078e0007 */
[----:B------:R-:W-:-:S07]  /*f430*/  IMAD.MOV.U32 R23, RZ, RZ, R20 ;  /* 0x000000ffff177224 */ /* 0x000fce00078e0014 */
.L_x_14101:
[----:B------:R-:W2:Y:S01]  /*f440*/  LDL R21, [R1+0x18] ;  /* 0x0000180001157983 */ /* 0x000ea20000100800 */
[----:B------:R-:W0:Y:S03]  /*f450*/  LDC R7, c[0x0][0x448] ;  /* 0x00011200ff077b82 */ /* 0x000e260000000800 */
[----:B------:R-:W3:Y:S04]  /*f460*/  LDL R20, [R1+0x4] ;  /* 0x0000040001147983 */ /* 0x000ee80000100800 */
[----:B------:R-:W3:Y:S01]  /*f470*/  LDL R15, [R1+0x8] ;  /* 0x00000800010f7983 */ /* 0x000ee20000100800 */
[----:B------:R-:W1:Y:S01]  /*f480*/  LDC R24, c[0x0][0x9e4] ;  /* 0x00027900ff187b82 */ /* 0x000e620000000800 */
[----:B0-----:R-:W-:-:S02]  /*f490*/  ISETP.NE.AND P4, PT, R7, 0x1, PT ;  /* 0x000000010700780c */ /* 0x001fc40003f85270 */
[----:B-1----:R-:W-:-:S11]  /*f4a0*/  ISETP.GE.AND P5, PT, R24, 0x1, PT ;  /* 0x000000011800780c */ /* 0x002fd60003fa6270 */
[----:B------:R-:W0:Y:S08]  /*f4b0*/  @P4 LDC R14, c[0x0][0x44c] ;  /* 0x00011300ff0e4b82 */ /* 0x000e300000000800 */
[----:B------:R-:W1:Y:S01]  /*f4c0*/  @P4 LDC R11, c[0x0][0x450] ;  /* 0x00011400ff0b4b82 */ /* 0x000e620000000800 */
[----:B--2---:R-:W-:-:S04]  /*f4d0*/  VIADD R7, R21, 0xbf ;  /* 0x000000bf15077836 */ /* 0x004fc80000000000 */
[----:B0-----:R-:W-:Y:S01]  /*f4e0*/  @P4 IMAD.HI.U32 R14, R7, R14, RZ ;  /* 0x0000000e070e4227 */ /* 0x001fe200078e00ff */
[----:B---3--:R-:W-:-:S04]  /*f4f0*/  IADD3 R20, R15, 0x1, -R20 ;  /* 0x000000010f147810 */ /* 0x008fc80007ffe814 */
        /* <DEDUP_REMOVED lines=14> */
.L_x_14122:
[----:B------:R-:W-:-:S13]  /*f5e0*/  ISETP.NE.AND P2, PT, R24, 0x1, PT ;  /* 0x000000011800780c */ /* 0x000fda0003f45270 */
[----:B------:R-:W0:Y:S02]  /*f5f0*/  @P2 LDC.64 R10, c[0x0][0x9e8] ;  /* 0x00027a00ff0a2b82 */ /* 0x000e240000000a00 */
[----:B0-----:R-:W-:-:S05]  /*f600*/  @P2 IMAD.HI.U32 R10, R7, R10, RZ ;  /* 0x0000000a070a2227 */ /* 0x001fca00078e00ff */
[----:B------:R-:W-:-:S07]  /*f610*/  @P2 SHF.R.U32.HI R7, RZ, R11, R10 ;  /* 0x0000000bff072219 */ /* 0x000fce000001160a */
.L_x_14123:
[----:B------:R-:W-:Y:S05]  /*f620*/  BSYNC B0 ;  /* 0x0000000000007941 */ /* 0x000fea0003800000 */
.L_x_14121:
[----:B------:R-:W-:-:S05]  /*f630*/  IMAD R7, R7, R24, RZ ;  /* 0x0000001807077224 */ /* 0x000fca00078e02ff */
[----:B------:R-:W-:-:S07]  /*f640*/  VIMNMX R14, R14, R7, !PT ;  /* 0x000000070e0e7248 */ /* 0x000fce0007fe0100 */
.L_x_14120:
[----:B------:R-:W2:Y:S01]  /*f650*/  LDL R10, [R1+0x30] ;  /* 0x00003000010a7983 */ /* 0x000ea20000100800 */
[----:B------:R-:W-:-:S05]  /*f660*/  VIADD R14, R14, 0x7f ;  /* 0x0000007f0e0e7836 */ /* 0x000fca0000000000 */
[----:B------:R-:W-:-:S04]  /*f670*/  SHF.R.S32.HI R7, RZ, 0x1f, R14 ;  /* 0x0000001fff077819 */ /* 0x000fc8000001140e */
[----:B------:R-:W-:-:S04]  /*f680*/  LEA.HI R7, R7, R14, RZ, 0x7 ;  /* 0x0000000e07077211 */ /* 0x000fc800078f38ff */
[----:B------:R-:W-:-:S04]  /*f690*/  SHF.R.S32.HI R7, RZ, 0x7, R7 ;  /* 0x00000007ff077819 */ /* 0x000fc80000011407 */
[----:B--2---:R-:W-:-:S04]  /*f6a0*/  VIMNMX R10, R10, R7, !PT ;  /* 0x000000070a0a7248 */ /* 0x004fc80007fe0100 */
[----:B------:R-:W-:Y:S01]  /*f6b0*/  ISETP.GE.AND P2, PT, R4, R10, PT ;  /* 0x0000000a0400720c */ /* 0x000fe20003f46270 */
[----:B------:R0:W-:-:S12]  /*f6c0*/  STL [R1+0x24], R10 ;  /* 0x0000240a01007387 */ /* 0x0001d80000100800 */
[----:B0-----:R-:W-:Y:S05]  /*f6d0*/  @!P2 BRA `(.L_x_14124) ;  /* 0x0000001c00c0a947 */ /* 0x001fea0003800000 */
[----:B------:R-:W-:Y:S02]  /*f6e0*/  IMAD.MOV.U32 R7, RZ, RZ, R0 ;  /* 0x000000ffff077224 */ /* 0x000fe400078e0000 */
[----:B------:R-:W-:Y:S02]  /*f6f0*/  IMAD.MOV.U32 R14, RZ, RZ, R3 ;  /* 0x000000ffff0e7224 */ /* 0x000fe400078e0003 */
[----:B------:R-:W-:Y:S02]  /*f700*/  IMAD.MOV.U32 R10, RZ, RZ, R23 ;  /* 0x000000ffff0a7224 */ /* 0x000fe400078e0017 */
[----:B------:R-:W-:-:S07]  /*f710*/  IMAD.MOV.U32 R15, RZ, RZ, R16 ;  /* 0x000000ffff0f7224 */ /* 0x000fce00078e0010 */
.L_x_14134:
        /* <DEDUP_REMOVED lines=11> */
.L_x_14126:
[----:B------:R-:W-:Y:S01]  /*f7d0*/  IMAD R0, R16, 0x8, R2 ;  /* 0x0000000810007824 */ /* 0x000fe200078e0202 */
[----:B------:R-:W-:-:S04]  /*f7e0*/  SHF.L.U32 R3, R23, 0x1f, RZ ;  /* 0x0000001f17037819 */ /* 0x000fc800000006ff */
[----:B------:R0:W1:Y:S01]  /*f7f0*/  SYNCS.PHASECHK.TRANS64.TRYWAIT P3, [R0+URZ+0x16830], R3 ;  /* 0x01683003000075a7 */ /* 0x000062000806017f */
[----:B------:R-:W-:Y:S05]  /*f800*/  @!P0 BRA `(.L_x_14127) ;  /* 0x0000000000048947 */ /* 0x000fea0003800000 */
[----:B------:R-:W-:Y:S01]  /*f810*/  BPT.TRAP 0x1 ;  /* 0x000000040000795c */ /* 0x000fe20000300000 */
.L_x_14127:
[----:B------:R-:W-:Y:S04]  /*f820*/  BSSY B0, `(.L_x_14125) ;  /* 0x0000004000007945 */ /* 0x000fe80003800000 */
[----:B-1----:R-:W-:Y:S05]  /*f830*/  @P3 BRA `(.L_x_14128) ;  /* 0x0000000000083947 */ /* 0x002fea0003800000 */
[----:B------:R-:W1:Y:S02]  /*f840*/  SYNCS.PHASECHK.TRANS64.TRYWAIT P3, [R0+URZ+0x16830], R3 ;  /* 0x01683003000075a7 */ /* 0x000e64000806017f */
[----:B-1----:R-:W-:Y:S05]  /*f850*/  @!P3 BRA `(.L_x_14129) ;  /* 0x000000e80074b947 */ /* 0x002fea0003800000 */
.L_x_14128:
[----:B------:R-:W-:Y:S05]  /*f860*/  BSYNC B0 ;  /* 0x0000000000007941 */ /* 0x000fea0003800000 */
.L_x_14125:
[----:B01----:R-:W2:Y:S01]  /*f870*/  LDL R3, [R1+0x20] ;  /* 0x0000200001037983 */ /* 0x003ea20000100800 */
[----:B------:R-:W0:Y:S01]  /*f880*/  S2R R0, SR_TID.X ;  /* 0x0000000000007919 */ /* 0x000e220000002100 */
[----:B------:R-:W-:Y:S05]  /*f890*/  WARPSYNC.ALL ;  /* 0x0000000000007948 */ /* 0x000fea0003800000 */
[----:B------:R-:W-:Y:S01]  /*f8a0*/  IMAD.MOV.U32 R27, RZ, RZ, 0x40000040 ;  /* 0x40000040ff1b7424 */ /* 0x000fe200078e00ff */
[----:B0-----:R-:W-:-:S05]  /*f8b0*/  SHF.R.U32.HI R0, RZ, 0x7, R0 ;  /* 0x00000007ff007819 */ /* 0x001fca0000011600 */
[----:B------:R-:W-:Y:S01]  /*f8c0*/  VIADD R0, R0, 0x8 ;  /* 0x0000000800007836 */ /* 0x000fe20000000000 */
[----:B------:R-:W-:Y:S01]  /*f8d0*/  R2UR UR8, R8 ;  /* 0x00000000080872ca */ /* 0x000fe200000e0000 */
[----:B------:R-:W-:Y:S01]  /*f8e0*/  IMAD.MOV.U32 R25, RZ, RZ, 0x40000040 ;  /* 0x40000040ff197424 */ /* 0x000fe200078e00ff */
[----:B------:R-:W-:Y:S02]  /*f8f0*/  R2UR UR9, R9 ;  /* 0x00000000090972ca */ /* 0x000fe400000e0000 */
[----:B------:R-:W-:Y:S02]  /*f900*/  R2UR UR11, R27 ;  /* 0x000000001b0b72ca */ /* 0x000fe400000e0000 */
[----:B------:R-:W-:Y:S02]  /*f910*/  R2UR UR15, R25 ;  /* 0x00000000190f72ca */ /* 0x000fe400000e0000 */
[----:B------:R-:W-:Y:S02]  /*f920*/  R2UR UR23, R27 ;  /* 0x000000001b1772ca */ /* 0x000fe400000e0000 */
[----:B------:R-:W-:-:S02]  /*f930*/  R2UR UR12, R156 ;  /* 0x000000009c0c72ca */ /* 0x000fc400000e0000 */
[----:B------:R-:W-:Y:S01]  /*f940*/  R2UR UR13, R157 ;  /* 0x000000009d0d72ca */ /* 0x000fe200000e0000 */
[----:B------:R0:W-:Y:S01]  /*f950*/  BAR.SYNC.DEFER_BLOCKING R0, 0x100 ;  /* 0x000400000000751d */ /* 0x0001e20000010000 */
[----:B------:R-:W-:Y:S01]  /*f960*/  IMAD.MOV.U32 R21, RZ, RZ, 0x40000040 ;  /* 0x40000040ff157424 */ /* 0x000fe200078e00ff */
[----:B------:R-:W-:Y:S02]  /*f970*/  R2UR UR16, R154 ;  /* 0x000000009a1072ca */ /* 0x000fe400000e0000 */
[----:B------:R-:W-:Y:S02]  /*f980*/  R2UR UR17, R155 ;  /* 0x000000009b1172ca */ /* 0x000fe400000e0000 */
[----:B------:R-:W-:Y:S01]  /*f990*/  R2UR UR19, R21 ;  /* 0x00000000151372ca */ /* 0x000fe200000e0000 */
[----:B--2---:R-:W-:-:S04]  /*f9a0*/  IMAD R26, R16, 0x400, R3 ;  /* 0x00000400101a7824 */ /* 0x004fc800078e0203 */
[C---:B------:R-:W-:Y:S01]  /*f9b0*/  VIADD R24, R26.reuse, 0x2 ;  /* 0x000000021a187836 */ /* 0x040fe20000000000 */
[C---:B------:R-:W-:Y:S01]  /*f9c0*/  R2UR UR10, R26.reuse ;  /* 0x000000001a0a72ca */ /* 0x040fe200000e0000 */
[C---:B------:R-:W-:Y:S02]  /*f9d0*/  VIADD R20, R26.reuse, 0x4 ;  /* 0x000000041a147836 */ /* 0x040fe40000000000 */
[----:B------:R-:W-:Y:S01]  /*f9e0*/  VIADD R26, R26, 0x6 ;  /* 0x000000061a1a7836 */ /* 0x000fe20000000000 */
[----:B------:R-:W-:-:S04]  /*f9f0*/  R2UR UR14, R24 ;  /* 0x00000000180e72ca */ /* 0x000fc800000e0000 */
[----:B------:R-:W-:Y:S02]  /*fa00*/  R2UR UR22, R26 ;  /* 0x000000001a1672ca */ /* 0x000fe400000e0000 */
        /* <DEDUP_REMOVED lines=18> */
.L_x_14131:
[----:B------:R-:W-:Y:S01]  /*fb30*/  SHF.L.U32 R0, R10, 0x1f, RZ ;  /* 0x0000001f0a007819 */ /* 0x000fe200000006ff */
[----:B------:R-:W-:-:S04]  /*fb40*/  IMAD R3, R15, 0x8, R2 ;  /* 0x000000080f037824 */ /* 0x000fc800078e0202 */
[----:B------:R0:W1:Y:S01]  /*fb50*/  SYNCS.PHASECHK.TRANS64.TRYWAIT P2, [R3+URZ+0x16850], R0 ;  /* 0x01685000030075a7 */ /* 0x000062000804017f */
[----:B------:R-:W-:Y:S05]  /*fb60*/  @!P0 BRA `(.L_x_14132) ;  /* 0x0000000000048947 */ /* 0x000fea0003800000 */
[----:B------:R-:W-:Y:S01]  /*fb70*/  BPT.TRAP 0x1 ;  /* 0x000000040000795c */ /* 0x000fe20000300000 */
.L_x_14132:
[----:B-1----:R-:W-:Y:S05]  /*fb80*/  @P2 BRA `(.L_x_14130) ;  /* 0x0000000000082947 */ /* 0x002fea0003800000 */
[----:B------:R-:W1:Y:S02]  /*fb90*/  SYNCS.PHASECHK.TRANS64.TRYWAIT P2, [R3+URZ+0x16850], R0 ;  /* 0x01685000030075a7 */ /* 0x000e64000804017f */
[----:B-1----:R-:W-:Y:S05]  /*fba0*/  @!P2 BRA `(.L_x_14133) ;  /* 0x000000e400b4a947 */ /* 0x002fea0003800000 */
.L_x_14130:
[----:B01----:R-:W-:Y:S01]  /*fbb0*/  VIADD R0, R2, 0x400 ;  /* 0x0000040002007836 */ /* 0x003fe20000000000 */
[----:B------:R-:W-:Y:S05]  /*fbc0*/  WARPSYNC.ALL ;  /* 0x0000000000007948 */ /* 0x000fea0003800000 */
[----:B------:R-:W-:-:S04]  /*fbd0*/  SHF.R.U32.HI R0, RZ, 0x4, R0 ;  /* 0x00000004ff007819 */ /* 0x000fc80000011600 */
        /* <DEDUP_REMOVED lines=9> */
[----:B------:R-:W-:Y:S01]  /*fc70*/  UMOV UR41, UR6 ;  /* 0x0000000600297c82 */ /* 0x000fe20008000000 */
[----:B------:R-:W-:-:S04]  /*fc80*/  FMNMX.FTZ R0, R25, R0, !PT ;  /* 0x0000000019007209 */ /* 0x000fc80007810000 */
[----:B------:R-:W-:-:S04]  /*fc90*/  FMNMX.FTZ R0, R28, R0, !PT ;  /* 0x000000001c007209 */ /* 0x000fc80007810000 */
[----:B------:R-:W-:-:S03]  /*fca0*/  FMNMX.FTZ R0, R29, R0, !PT ;  /* 0x000000001d007209 */ /* 0x000fc60007810000 */
[----:B------:R-:W-:Y:S01]  /*fcb0*/  HGMMA.64x64x16.F32 R88, R148, gdesc[UR8].tnspB, R88, gsb0 ;  /* 0x40e0000894587df0 */ /* 0x000fe20008000858 */
[----:B------:R-:W-:Y:S02]  /*fcc0*/  FMNMX.FTZ R0, R32, R0, !PT ;  /* 0x0000000020007209 */ /* 0x000fe40007810000 */
[----:B------:R-:W-:Y:S01]  /*fcd0*/  R2UR UR10, R20 ;  /* 0x00000000140a72ca */ /* 0x000fe200000e0000 */
[----:B------:R-:W-:Y:S01]  /*fce0*/  VIADD R20, R10, 0x100 ;  /* 0x000001000a147836 */ /* 0x000fe20000000000 */
[----:B------:R-:W-:Y:S02]  /*fcf0*/  FMNMX.FTZ R0, R33, R0, !PT ;  /* 0x0000000021007209 */ /* 0x000fe40007810000 */
        /* <DEDUP_REMOVED lines=38> */
[----:B------:R-:W-:Y:S02]  /*ff60*/  WARPGROUP.DEPBAR.LE gsb0, 0x0 ;  /* 0x00008000000079c5 */ /* 0x000fe40000010000 */
[----:B------:R-:W-:Y:S01]  /*ff70*/  WARPGROUP.ARRIVE ;  /* 0x00000000000079c5 */ /* 0x000fe20000000000 */
[----:B0-----:R-:W-:Y:S02]  /*ff80*/  FMNMX.FTZ R3, R3, R0, !PT ;  /* 0x0000000003037209 */ /* 0x001fe40007810000 */
[----:B------:R-:W-:-:S03]  /*ff90*/  FMNMX.FTZ R0, R26, R7, !PT ;  /* 0x000000071a007209 */ /* 0x000fc60007810000 */
[----:B------:R-:W-:Y:S01]  /*ffa0*/  HGMMA.64x64x16.F32 R88, R140, gdesc[UR8].tnspB, R88, gsb0 ;  /* 0x40e000088c587df0 */ /* 0x000fe20008000858 */
[----:B------:R-:W-:Y:S01]  /*ffb0*/  FMNMX.FTZ R0, R27, R0, !PT ;  /* 0x000000001b007209 */ /* 0x000fe20007810000 */
[C---:B------:R-:W-:Y:S01]  /*ffc0*/  FADD.FTZ R11, -R3.reuse, R14 ;  /* 0x0000000e030b7221 */ /* 0x040fe20000010100 */
[----:B------:R-:W-:Y:S01]  /*ffd0*/  R2UR UR10, R20 ;  /* 0x00000000140a72ca */ /* 0x000fe200000e0000 */
[----:B------:R-:W-:Y:S01]  /*ffe0*/  VIADD R20, R10, 0x200 ;  /* 0x000002000a147836 */ /* 0x000fe20000000000 */
[----:B------:R-:W-:Y:S01]  /*fff0*/  FMNMX.FTZ R0, R30, R0, !PT ;  /* 0x000000001e007209 */ /* 0x000fe20007810000 */
[----:B------:R-:W-:Y:S01]  /*10000*/  FMUL.FTZ R14, R3, UR41 ;  /* 0x00000029030e7c20 */ /* 0x000fe20008410000 */
[----:B------:R-:W-:Y:S01]  /*10010*/  R2UR UR11, R21 ;  /* 0x00000000150b72ca */ /* 0x000fe200000e0000 */
[----:B------:R-:W-:Y:S01]  /*10020*/  IMAD.MOV.U32 R21, RZ, RZ, 0x40000040 ;  /* 0x40000040ff157424 */ /* 0x000fe200078e00ff */
[----:B------:R-:W-:Y:S01]  /*10030*/  FMNMX.FTZ R0, R31, R0, !PT ;  /* 0x000000001f007209 */ /* 0x000fe20007810000 */
[----:B------:R-:W-:Y:S01]  /*10040*/  FFMA.FTZ R147, R24, UR41, -R14 ;  /* 0x0000002918937c23 */ /* 0x000fe2000801080e */
[----:B------:R-:W-:-:S02]  /*10050*/  VIADD R24, R10, 0x280 ;  /* 0x000002800a187836 */ /* 0x000fc40000000000 */
[--C-:B------:R-:W-:Y:S01]  /*10060*/  FFMA.FTZ R148, R25, UR41, -R14.reuse ;  /* 0x0000002919947c23 */ /* 0x100fe2000801080e */
[----:B------:R-:W-:Y:S01]  /*10070*/  FMNMX.FTZ R0, R34, R0, !PT ;  /* 0x0000000022007209 */ /* 0x000fe20007810000 */
[----:B------:R-:W-:Y:S02]  /*10080*/  IMAD.MOV.U32 R25, RZ, RZ, 0x40000040 ;  /* 0x40000040ff197424 */ /* 0x000fe400078e00ff */
        /* <DEDUP_REMOVED lines=12> */
[----:B------:R-:W-:Y:S02]  /*10150*/  MUFU.EX2 R147, R147 ;  /* 0x0000009300937308 */ /* 0x000fe40000000800 */
[----:B------:R-:W-:-:S04]  /*10160*/  FMNMX.FTZ R0, R42, R0, !PT ;  /* 0x000000002a007209 */ /* 0x000fc80007810000 */
[----:B------:R-:W-:Y:S02]  /*10170*/  FMNMX.FTZ R0, R43, R0, !PT ;  /* 0x000000002b007209 */ /* 0x000fe40007810000 */
[----:B------:R-:W0:Y:S02]  /*10180*/  MUFU.EX2 R11, R11 ;  /* 0x0000000b000b7308 */ /* 0x000e240000000800 */
[----:B------:R-:W-:-:S04]  /*10190*/  FMNMX.FTZ R0, R46, R0, !PT ;  /* 0x000000002e007209 */ /* 0x000fc80007810000 */
[----:B------:R-:W-:Y:S02]  /*101a0*/  FMNMX.FTZ R0, R47, R0, !PT ;  /* 0x000000002f007209 */ /* 0x000fe40007810000 */
[----:B------:R-:W1:Y:S02]  /*101b0*/  MUFU.EX2 R148, R148 ;  /* 0x0000009400947308 */ /* 0x000e640000000800 */
        /* <DEDUP_REMOVED lines=12> */
[----:B------:R-:W-:Y:S01]  /*10280*/  FMNMX.FTZ R0, R66, R0, !PT ;  /* 0x0000000042007209 */ /* 0x000fe20007810000 */
[----:B------:R-:W-:Y:S02]  /*10290*/  WARPGROUP.DEPBAR.LE gsb0, 0x0 ;  /* 0x00008000000079c5 */ /* 0x000fe40000010000 */
[----:B------:R-:W-:Y:S01]  /*102a0*/  WARPGROUP.ARRIVE ;  /* 0x00000000000079c5 */ /* 0x000fe20000000000 */
[----:B------:R-:W-:Y:S01]  /*102b0*/  FMNMX.FTZ R0, R67, R0, !PT ;  /* 0x0000000043007209 */ /* 0x000fe20007810000 */
[--C-:B------:R-:W-:Y:S01]  /*102c0*/  FFMA.FTZ R140, R41, UR41, -R14.reuse ;  /* 0x00000029298c7c23 */ /* 0x100fe2000801080e */
[--C-:B------:R-:W-:Y:S01]  /*102d0*/  FFMA.FTZ R143, R32, UR41, -R14.reuse ;  /* 0x00000029208f7c23 */ /* 0x100fe2000801080e */
[--C-:B------:R-:W-:Y:S01]  /*102e0*/  FFMA.FTZ R141, R36, UR41, -R14.reuse ;  /* 0x00000029248d7c23 */ /* 0x100fe2000801080e */
[----:B------:R-:W-:Y:S01]  /*102f0*/  FMNMX.FTZ R0, R70, R0, !PT ;  /* 0x0000000046007209 */ /* 0x000fe20007810000 */
[----:B------:R-:W-:Y:S01]  /*10300*/  HGMMA.64x64x16.F32 R88, R136, gdesc[UR8].tnspB, R88, gsb0 ;  /* 0x40e0000888587df0 */ /* 0x000fe20008000858 */
[----:B------:R-:W-:Y:S01]  /*10310*/  R2UR UR10, R20 ;  /* 0x00000000140a72ca */ /* 0x000fe200000e0000 */
[--C-:B------:R-:W-:Y:S01]  /*10320*/  FFMA.FTZ R142, R45, UR41, -R14.reuse ;  /* 0x000000292d8e7c23 */ /* 0x100fe2000801080e */
[----:B------:R-:W-:Y:S01]  /*10330*/  FMNMX.FTZ R0, R71, R0, !PT ;  /* 0x0000000047007209 */ /* 0x000fe20007810000 */
[--C-:B------:R-:W-:Y:S01]  /*10340*/  FFMA.FTZ R20, R49, UR41, -R14.reuse ;  /* 0x0000002931147c23 */ /* 0x100fe2000801080e */
[----:B------:R-:W-:Y:S01]  /*10350*/  R2UR UR11, R21 ;  /* 0x00000000150b72ca */ /* 0x000fe200000e0000 */
        /* <DEDUP_REMOVED lines=17> */
[----:B------:R-:W2:Y:S05]  /*10470*/  SHFL.BFLY PT, R41, R0, 0x2, 0x1f ;  /* 0x0c401f0000297f89 */ /* 0x000eaa00000e0000 */
[----:B------:R-:W-:Y:S08]  /*10480*/  MUFU.EX2 R20, R20 ;  /* 0x0000001400147308 */ /* 0x000ff00000000800 */
[----:B------:R-:W-:Y:S08]  /*10490*/  MUFU.EX2 R21, R21 ;  /* 0x0000001500157308 */ /* 0x000ff00000000800 */
[----:B------:R-:W-:Y:S01]  /*104a0*/  MUFU.EX2 R29, R29 ;  /* 0x0000001d001d7308 */ /* 0x000fe20000000800 */
[----:B--2---:R-:W-:Y:S01]  /*104b0*/  FMNMX.FTZ R0, R0, R41, !PT ;  /* 0x0000002900007209 */ /* 0x004fe20007810000 */
[----:B------:R-:W-:-:S06]  /*104c0*/  FFMA.FTZ R41, R73, UR41, -R14 ;  /* 0x0000002949297c23 */ /* 0x000fcc000801080e */
[----:B------:R-:W-:Y:S08]  /*104d0*/  MUFU.EX2 R32, R32 ;  /* 0x0000002000207308 */ /* 0x000ff00000000800 */
[----:B------:R-:W-:Y:S01]  /*104e0*/  MUFU.EX2 R28, R28 ;  /* 0x0000001c001c7308 */ /* 0x000fe20000000800 */
[----:B------:R-:W-:Y:S02]  /*104f0*/  WARPGROUP.DEPBAR.LE gsb0, 0x0 ;  /* 0x00008000000079c5 */ /* 0x000fe40000010000 */
[----:B------:R-:W-:Y:S01]  /*10500*/  WARPGROUP.ARRIVE ;  /* 0x00000000000079c5 */ /* 0x000fe20000000000 */
[--C-:B------:R-:W-:Y:S01]  /*10510*/  FFMA.FTZ R139, R40, UR41, -R14.reuse ;  /* 0x00000029288b7c23 */ /* 0x100fe2000801080e */
[--C-:B------:R-:W-:Y:S01]  /*10520*/  FFMA.FTZ R137, R44, UR41, -R14.reuse ;  /* 0x000000292c897c23 */ /* 0x100fe2000801080e */
[--C-:B------:R-:W-:Y:S01]  /*10530*/  FFMA.FTZ R136, R48, UR41, -R14.reuse ;  /* 0x0000002930887c23 */ /* 0x100fe2000801080e */
[--C-:B------:R-:W-:Y:S01]  /*10540*/  FFMA.FTZ R138, R52, UR41, -R14.reuse ;  /* 0x00000029348a7c23 */ /* 0x100fe2000801080e */
[--C-:B------:R-:W-:Y:S01]  /*10550*/  FFMA.FTZ R40, R72, UR41, -R14.reuse ;  /* 0x0000002948287c23 */ /* 0x100fe2000801080e */
[----:B------:R-:W-:Y:S01]  /*10560*/  HGMMA.64x64x16.F32 R88, R132, gdesc[UR8].tnspB, R88, gsb0 ;  /* 0x40e0000884587df0 */ /* 0x000fe20008000858 */
[----:B------:R-:W-:Y:S01]  /*10570*/  R2UR UR10, R24 ;  /* 0x00000000180a72ca */ /* 0x000fe200000e0000 */
[--C-:B------:R-:W-:Y:S01]  /*10580*/  FFMA.FTZ R44, R76, UR41, -R14.reuse ;  /* 0x000000294c2c7c23 */ /* 0x100fe2000801080e */
[----:B------:R-:W2:Y:S01]  /*10590*/  SHFL.BFLY PT, R24, R0, 0x1, 0x1f ;  /* 0x0c201f0000187f89 */ /* 0x000ea200000e0000 */
[----:B------:R-:W-:Y:S01]  /*105a0*/  R2UR UR11, R25 ;  /* 0x00000000190b72ca */ /* 0x000fe200000e0000 */
[--C-:B------:R-:W-:Y:S01]  /*105b0*/  FFMA.FTZ R48, R80, UR41, -R14.reuse ;  /* 0x0000002950307c23 */ /* 0x100fe2000801080e */
[----:B------:R-:W-:Y:S01]  /*105c0*/  FFMA.FTZ R52, R84, UR41, -R14 ;  /* 0x0000002954347c23 */ /* 0x000fe2000801080e */
[----:B------:R-:W-:Y:S01]  /*105d0*/  IMAD.MOV.U32 R25, RZ, RZ, 0x40000040 ;  /* 0x40000040ff197424 */ /* 0x000fe200078e00ff */
[----:B------:R-:W-:Y:S08]  /*105e0*/  MUFU.EX2 R139, R139 ;  /* 0x0000008b008b7308 */ /* 0x000ff00000000800 */
[----:B------:R-:W-:Y:S08]  /*105f0*/  MUFU.EX2 R137, R137 ;  /* 0x0000008900897308 */ /* 0x000ff00000000800 */
[----:B------:R-:W-:Y:S01]  /*10600*/  MUFU.EX2 R136, R136 ;  /* 0x0000008800887308 */ /* 0x000fe20000000800 */
[----:B--2---:R-:W-:-:S05]  /*10610*/  FMNMX.FTZ R0, R0, R24, !PT ;  /* 0x0000001800007209 */ /* 0x004fca0007810000 */
[C---:B------:R-:W-:Y:S01]  /*10620*/  FADD.FTZ R24, -R0.reuse, R7 ;  /* 0x0000000700187221 */ /* 0x040fe20000010100 */
[----:B------:R-:W-:Y:S01]  /*10630*/  FMUL.FTZ R53, R0, UR41 ;  /* 0x0000002900357c20 */ /* 0x000fe20008410000 */
[----:B------:R-:W-:Y:S03]  /*10640*/  MUFU.EX2 R138, R138 ;  /* 0x0000008a008a7308 */ /* 0x000fe60000000800 */
        /* <DEDUP_REMOVED lines=12> */
[----:B------:R-:W-:-:S02]  /*10710*/  FFMA.FTZ R55, R55, UR41, -R53 ;  /* 0x0000002937377c23 */ /* 0x000fc40008010835 */
[----:B------:R-:W-:Y:S08]  /*10720*/  MUFU.EX2 R26, R26 ;  /* 0x0000001a001a7308 */ /* 0x000ff00000000800 */
[----:B------:R-:W-:Y:S08]  /*10730*/  MUFU.EX2 R151, R151 ;  /* 0x0000009700977308 */ /* 0x000ff00000000800 */
[----:B------:R-:W-:Y:S08]  /*10740*/  MUFU.EX2 R33, R33 ;  /* 0x0000002100217308 */ /* 0x000ff00000000800 */
[----:B------:R-:W-:Y:S01]  /*10750*/  MUFU.EX2 R36, R36 ;  /* 0x0000002400247308 */ /* 0x000fe20000000800 */
[----:B------:R-:W-:-:S02]  /*10760*/  WARPGROUP.DEPBAR.LE gsb0, 0x0 ;  /* 0x00008000000079c5 */ /* 0x000fc40000010000 */
[----:B------:R-:W-:Y:S01]  /*10770*/  WARPGROUP.ARRIVE ;  /* 0x00000000000079c5 */ /* 0x000fe20000000000 */
[--C-:B------:R-:W-:Y:S01]  /*10780*/  FFMA.FTZ R132, R56, UR41, -R14.reuse ;  /* 0x0000002938847c23 */ /* 0x100fe2000801080e */
[--C-:B------:R-:W-:Y:S01]  /*10790*/  FFMA.FTZ R134, R60, UR41, -R14.reuse ;  /* 0x000000293c867c23 */ /* 0x100fe2000801080e */
[----:B------:R-:W-:-:S03]  /*107a0*/  FFMA.FTZ R14, R85, UR41, -R14 ;  /* 0x00000029550e7c23 */ /* 0x000fc6000801080e */
[----:B------:R-:W2:Y:S01]  /*107b0*/  S2R R60, SR_TID.X ;  /* 0x00000000003c7919 */ /* 0x000ea20000002100 */
[--C-:B------:R-:W-:Y:S01]  /*107c0*/  FFMA.FTZ R56, R35, UR41, -R53.reuse ;  /* 0x0000002923387c23 */ /* 0x100fe20008010835 */
[----:B------:R-:W-:Y:S01]  /*107d0*/  HGMMA.64x64x16.F32 R88, R128, gdesc[UR8].tnspB, R88, gsb0 ;  /* 0x40e0000880587df0 */ /* 0x000fe20008000858 */
[----:B------:R3:W-:Y:S01]  /*107e0*/  MUFU.EX2 R7, R14 ;  /* 0x0000000e00077308 */ /* 0x0007e20000000800 */
[----:B------:R-:W-:Y:S01]  /*107f0*/  R2UR UR11, R25 ;  /* 0x00000000190b72ca */ /* 0x000fe200000e0000 */
[----:B------:R-:W-:Y:S02]  /*10800*/  IMAD.MOV.U32 R25, RZ, RZ, 0x40000040 ;  /* 0x40000040ff197424 */ /* 0x000fe400078e00ff */
[----:B------:R-:W-:Y:S01]  /*10810*/  FFMA.FTZ R35, R46, UR41, -R53 ;  /* 0x000000292e237c23 */ /* 0x000fe20008010835 */
[----:B------:R-:W-:-:S03]  /*10820*/  @!P1 IMAD R46, R16, 0x8, R2 ;  /* 0x00000008102e9824 */ /* 0x000fc600078e0202 */
[----:B------:R-:W-:Y:S01]  /*10830*/  MUFU.EX2 R30, R30 ;  /* 0x0000001e001e7308 */ /* 0x000fe20000000800 */
[----:B---3--:R-:W-:Y:S01]  /*10840*/  FMUL.FTZ R14, R24, UR41 ;  /* 0x00000029180e7c20 */ /* 0x008fe20008410000 */
[----:B------:R-:W-:Y:S02]  /*10850*/  VIADD R24, R10, 0x300 ;  /* 0x000003000a187836 */ /* 0x000fe40000000000 */
[----:B0-----:R-:W-:Y:S01]  /*10860*/  FFMA.FTZ R51, R11, R6, R147 ;  /* 0x000000060b337223 */ /* 0x001fe20000010093 */
[--C-:B------:R-:W-:Y:S01]  /*10870*/  FFMA.FTZ R38, R50, UR41, -R53.reuse ;  /* 0x0000002932267c23 */ /* 0x100fe20008010835 */
[--C-:B------:R-:W-:Y:S01]  /*10880*/  FFMA.FTZ R133, R58, UR41, -R53.reuse ;  /* 0x000000293a857c23 */ /* 0x100fe20008010835 */
[----:B------:R-:W-:Y:S01]  /*10890*/  R2UR UR10, R24 ;  /* 0x00000000180a72ca */ /* 0x000fe200000e0000 */
[----:B------:R-:W-:Y:S02]  /*108a0*/  VIADD R24, R10, 0x380 ;  /* 0x000003800a187836 */ /* 0x000fe40000000000 */
[----:B------:R-:W-:Y:S01]  /*108b0*/  FFMA.FTZ R10, R54, UR41, -R53 ;  /* 0x00000029360a7c23 */ /* 0x000fe20008010835 */
[----:B------:R-:W0:Y:S01]  /*108c0*/  MUFU.EX2 R14, R14 ;  /* 0x0000000e000e7308 */ /* 0x000e220000000800 */
[----:B------:R-:W3:Y:S07]  /*108d0*/  LDL R54, [R1+0x24] ;  /* 0x0000240001367983 */ /* 0x000eee0000100800 */
[----:B------:R-:W4:Y:S01]  /*108e0*/  MUFU.EX2 R27, R27 ;  /* 0x0000001b001b7308 */ /* 0x000f220000000800 */
[----:B--2---:R-:W-:-:S02]  /*108f0*/  SHF.R.U32.HI R135, RZ, 0x7, R60 ;  /* 0x00000007ff877819 */ /* 0x004fc4000001163c */
[----:B------:R-:W-:-:S05]  /*10900*/  ISETP.GE.U32.AND P2, PT, R60, 0x180, PT ;  /* 0x000001803c00780c */ /* 0x000fca0003f46070 */
[----:B------:R-:W2:Y:S08]  /*10910*/  MUFU.EX2 R56, R56 ;  /* 0x0000003800387308 */ /* 0x000eb00000000800 */
[----:B------:R-:W5:Y:S08]  /*10920*/  MUFU.EX2 R31, R31 ;  /* 0x0000001f001f7308 */ /* 0x000f700000000800 */
[----:B------:R-:W5:Y:S08]  /*10930*/  MUFU.EX2 R57, R57 ;  /* 0x0000003900397308 */ /* 0x000f700000000800 */
[----:B------:R-:W5:Y:S08]  /*10940*/  MUFU.EX2 R34, R34 ;  /* 0x0000002200227308 */ /* 0x000f700000000800 */
[----:B------:R-:W5:Y:S08]  /*10950*/  MUFU.EX2 R39, R39 ;  /* 0x0000002700277308 */ /* 0x000f700000000800 */
[----:B------:R-:W-:Y:S01]  /*10960*/  MUFU.EX2 R42, R42 ;  /* 0x0000002a002a7308 */ /* 0x000fe20000000800 */
[----:B------:R-:W-:-:S02]  /*10970*/  WARPGROUP.DEPBAR.LE gsb0, 0x0 ;  /* 0x00008000000079c5 */ /* 0x000fc40000010000 */
[----:B------:R-:W-:Y:S01]  /*10980*/  WARPGROUP.ARRIVE ;  /* 0x00000000000079c5 */ /* 0x000fe20000000000 */
[----:B------:R-:W-:Y:S02]  /*10990*/  @!P1 VIADD R46, R46, 0x16840 ;  /* 0x000168402e2e9836 */ /* 0x000fe40000000000 */
[----:B-1----:R-:W-:Y:S01]  /*109a0*/  FADD.FTZ R6, R148, R51 ;  /* 0x0000003394067221 */ /* 0x002fe20000010000 */
[----:B------:R-:W-:Y:S01]  /*109b0*/  @!P1 IMAD R50, R15, 0x8, R2 ;  /* 0x000000080f329824 */ /* 0x000fe200078e0202 */
[----:B------:R-:W1:Y:S01]  /*109c0*/  MUFU.EX2 R35, R35 ;  /* 0x0000002300237308 */ /* 0x000e620000000800 */
[----:B------:R-:W-:Y:S01]  /*109d0*/  HGMMA.64x64x16.F32 R88, R124, gdesc[UR8].tnspB, R88, gsb0 ;  /* 0x40e000087c587df0 */ /* 0x000fe20008000858 */
[----:B------:R-:W-:Y:S02]  /*109e0*/  R2UR UR10, R24 ;  /* 0x00000000180a72ca */ /* 0x000fe400000e0000 */
[----:B------:R-:W-:Y:S01]  /*109f0*/  R2UR UR11, R25 ;  /* 0x00000000190b72ca */ /* 0x000fe200000e0000 */
[----:B------:R-:W-:Y:S01]  /*10a00*/  VIADD R25, R135, 0x9 ;  /* 0x0000000987197836 */ /* 0x000fe20000000000 */
[----:B------:R-:W-:Y:S01]  /*10a10*/  @!P1 PRMT R46, RZ, 0x654, R46 ;  /* 0x00000654ff2e9816 */ /* 0x000fe2000000002e */
[----:B0-----:R-:W-:Y:S01]  /*10a20*/  FFMA.FTZ R5, R14, R5, R149 ;  /* 0x000000050e057223 */ /* 0x001fe20000010095 */
[----:B------:R-:W-:Y:S01]  /*10a30*/  FADD.FTZ R15, R145, R6 ;  /* 0x00000006910f7221 */ /* 0x000fe20000010000 */
[----:B------:R-:W-:Y:S01]  /*10a40*/  @!P1 VIADD R50, R50, 0x16860 ;  /* 0x0001686032329836 */ /* 0x000fe20000000000 */
[----:B------:R-:W-:Y:S01]  /*10a50*/  SEL R47, R25, 0x9, !P2 ;  /* 0x00000009192f7807 */ /* 0x000fe20005000000 */
[----:B------:R-:W0:Y:S08]  /*10a60*/  MUFU.EX2 R38, R38 ;  /* 0x0000002600267308 */ /* 0x000e300000000800 */
[----:B------:R-:W0:Y:S08]  /*10a70*/  MUFU.EX2 R43, R43 ;  /* 0x0000002b002b7308 */ /* 0x000e300000000800 */
[----:B------:R-:W0:Y:S01]  /*10a80*/  MUFU.EX2 R10, R10 ;  /* 0x0000000a000a7308 */ /* 0x000e220000000800 */
[----:B------:R-:W-:-:S07]  /*10a90*/  FFMA.FTZ R59, R59, UR41, -R53 ;  /* 0x000000293b3b7c23 */ /* 0x000fce0008010835 */
        /* <DEDUP_REMOVED lines=8> */
[----:B------:R-:W0:Y:S01]  /*10b20*/  MUFU.EX2 R24, R55 ;  /* 0x0000003700187308 */ /* 0x000e220000000800 */
[----:B------:R-:W-:Y:S01]  /*10b30*/  HGMMA.64x64x16.F32 R88, R120, gdesc[UR8].tnspB, R88, gsb0 ;  /* 0x40e0000878587df0 */ /* 0x000fe20008000858 */
[----:B------:R-:W-:Y:S01]  /*10b40*/  FADD.FTZ R6, R150, R15 ;  /* 0x0000000f96067221 */ /* 0x000fe20000010000 */
[----:B------:R-:W-:-:S05]  /*10b50*/  @!P1 PRMT R50, RZ, 0x654, R50 ;  /* 0x00000654ff329816 */ /* 0x000fca0000000032 */
[----:B------:R-:W-:Y:S01]  /*10b60*/  MUFU.EX2 R44, R44 ;  /* 0x0000002c002c7308 */ /* 0x000fe20000000800 */
[----:B------:R-:W-:Y:S01]  /*10b70*/  FADD.FTZ R15, R143, R6 ;  /* 0x000000068f0f7221 */ /* 0x000fe20000010000 */
[----:B------:R-:W-:Y:S01]  /*10b80*/  FFMA.FTZ R135, R62, UR41, -R53 ;  /* 0x000000293e877c23 */ /* 0x000fe20008010835 */
[----:B------:R-:W-:-:S05]  /*10b90*/  F2FP.F16.F32.PACK_AB R149, R26, R149 ;  /* 0x000000951a95723e */ /* 0x000fca00000000ff */
[----:B------:R-:W0:Y:S01]  /*10ba0*/  MUFU.EX2 R25, R59 ;  /* 0x0000003b00197308 */ /* 0x000e220000000800 */
[--C-:B------:R-:W-:Y:S01]  /*10bb0*/  FFMA.FTZ R129, R66, UR41, -R53.reuse ;  /* 0x0000002942817c23 */ /* 0x100fe20008010835 */
[----:B------:R-:W-:-:S06]  /*10bc0*/  FFMA.FTZ R6, R67, UR41, -R53 ;  /* 0x0000002943067c23 */ /* 0x000fcc0008010835 */
[----:B------:R-:W0:Y:S08]  /*10bd0*/  MUFU.EX2 R135, R135 ;  /* 0x0000008700877308 */ /* 0x000e300000000800 */
[----:B------:R-:W-:Y:S08]  /*10be0*/  MUFU.EX2 R45, R45 ;  /* 0x0000002d002d7308 */ /* 0x000ff00000000800 */
[----:B------:R-:W-:Y:S08]  /*10bf0*/  MUFU.EX2 R48, R48 ;  /* 0x0000003000307308 */ /* 0x000ff00000000800 */
[----:B------:R-:W-:Y:S08]  /*10c00*/  MUFU.EX2 R49, R49 ;  /* 0x0000003100317308 */ /* 0x000ff00000000800 */
[----:B------:R-:W-:Y:S01]  /*10c10*/  MUFU.EX2 R52, R52 ;  /* 0x0000003400347308 */ /* 0x000fe20000000800 */
[----:B------:R-:W-:-:S02]  /*10c20*/  WARPGROUP.DEPBAR.LE gsb0, 0x0 ;  /* 0x00008000000079c5 */ /* 0x000fc40000010000 */
[----:B------:R4:W-:Y:S06]  /*10c30*/  BAR.ARV R47, 0x100 ;  /* 0x0004002f0000751d */ /* 0x0009ec0000002000 */
[----:B------:R2:W-:Y:S02]  /*10c40*/  @!P1 SYNCS.ARRIVE.TRANS64.RED.A1T0 RZ, [R46+URZ], RZ ;  /* 0x000000ff2eff99a7 */ /* 0x0005e4000810043f */
[----:B--2---:R-:W-:Y:S01]  /*10c50*/  FADD.FTZ R46, R26, R5 ;  /* 0x000000051a2e7221 */ /* 0x004fe20000010000 */
[----:B------:R2:W-:Y:S03]  /*10c60*/  @!P1 SYNCS.ARRIVE.TRANS64.RED.A1T0 RZ, [R50+URZ], RZ ;  /* 0x000000ff32ff99a7 */ /* 0x0005e6000810043f */
[----:B----4-:R-:W-:-:S04]  /*10c70*/  FADD.FTZ R47, R151, R46 ;  /* 0x0000002e972f7221 */ /* 0x010fc80000010000 */
[----:B------:R-:W-:-:S04]  /*10c80*/  FADD.FTZ R46, R30, R47 ;  /* 0x0000002f1e2e7221 */ /* 0x000fc80000010000 */
[----:B------:R-:W-:Y:S01]  /*10c90*/  FADD.FTZ R47, R27, R46 ;  /* 0x0000002e1b2f7221 */ /* 0x000fe20000010000 */
[----:B------:R-:W-:-:S03]  /*10ca0*/  FADD.FTZ R46, R144, R15 ;  /* 0x0000000f902e7221 */ /* 0x000fc60000010000 */
[----:B--2---:R-:W-:Y:S01]  /*10cb0*/  FADD.FTZ R50, R56, R47 ;  /* 0x0000002f38327221 */ /* 0x004fe20000010000 */
[----:B------:R-:W-:-:S03]  /*10cc0*/  FADD.FTZ R47, R141, R46 ;  /* 0x0000002e8d2f7221 */ /* 0x000fc60000010000 */
[----:B-----5:R-:W-:Y:S01]  /*10cd0*/  FADD.FTZ R50, R31, R50 ;  /* 0x000000321f327221 */ /* 0x020fe20000010000 */
[----:B------:R-:W-:-:S03]  /*10ce0*/  FADD.FTZ R46, R146, R47 ;  /* 0x0000002f922e7221 */ /* 0x000fc60000010000 */
[----:B------:R-:W-:Y:S01]  /*10cf0*/  FADD.FTZ R47, R57, R50 ;  /* 0x00000032392f7221 */ /* 0x000fe20000010000 */
[----:B------:R-:W-:-:S03]  /*10d00*/  FADD.FTZ R51, R139, R46 ;  /* 0x0000002e8b337221 */ /* 0x000fc60000010000 */
[----:B------:R-:W-:Y:S01]  /*10d10*/  FADD.FTZ R46, R34, R47 ;  /* 0x0000002f222e7221 */ /* 0x000fe20000010000 */
[----:B------:R-:W-:-:S03]  /*10d20*/  FADD.FTZ R50, R140, R51 ;  /* 0x000000338c327221 */ /* 0x000fc60000010000 */
[----:B------:R-:W-:Y:S01]  /*10d30*/  FADD.FTZ R46, R39, R46 ;  /* 0x0000002e272e7221 */ /* 0x000fe20000010000 */
[----:B------:R-:W-:-:S03]  /*10d40*/  FADD.FTZ R47, R137, R50 ;  /* 0x00000032892f7221 */ /* 0x000fc60000010000 */
[----:B-1----:R-:W-:Y:S01]  /*10d50*/  FADD.FTZ R51, R35, R46 ;  /* 0x0000002e23337221 */ /* 0x002fe20000010000 */
[----:B------:R-:W-:-:S03]  /*10d60*/  FADD.FTZ R47, R142, R47 ;  /* 0x0000002f8e2f7221 */ /* 0x000fc60000010000 */
[----:B------:R-:W-:Y:S01]  /*10d70*/  FADD.FTZ R51, R42, R51 ;  /* 0x000000332a337221 */ /* 0x000fe20000010000 */
[----:B------:R-:W-:-:S03]  /*10d80*/  FADD.FTZ R47, R136, R47 ;  /* 0x0000002f882f7221 */ /* 0x000fc60000010000 */
[----:B0-----:R-:W-:Y:S01]  /*10d90*/  FADD.FTZ R46, R38, R51 ;  /* 0x00000033262e7221 */ /* 0x001fe20000010000 */
[----:B------:R-:W-:Y:S01]  /*10da0*/  FADD.FTZ R47, R20, R47 ;  /* 0x0000002f142f7221 */ /* 0x000fe20000010000 */
[----:B------:R-:W-:Y:S02]  /*10db0*/  FFMA.FTZ R5, R63, UR41, -R53 ;  /* 0x000000293f057c23 */ /* 0x000fe40008010835 */
[----:B------:R-:W-:Y:S01]  /*10dc0*/  FADD.FTZ R51, R43, R46 ;  /* 0x0000002e2b337221 */ /* 0x000fe20000010000 */
[----:B------:R-:W-:-:S03]  /*10dd0*/  FADD.FTZ R26, R138, R47 ;  /* 0x0000002f8a1a7221 */ /* 0x000fc60000010000 */
[----:B------:R-:W-:Y:S01]  /*10de0*/  FADD.FTZ R51, R10, R51 ;  /* 0x000000330a337221 */ /* 0x000fe20000010000 */
[----:B------:R-:W0:Y:S01]  /*10df0*/  MUFU.EX2 R5, R5 ;  /* 0x0000000500057308 */ /* 0x000e220000000800 */
[----:B------:R-:W-:Y:S01]  /*10e00*/  F2FP.F16.F32.PACK_AB R151, R30, R151 ;  /* 0x000000971e97723e */ /* 0x000fe200000000ff */
[----:B------:R-:W-:Y:S01]  /*10e10*/  FADD.FTZ R47, R21, R26 ;  /* 0x0000001a152f7221 */ /* 0x000fe20000010000 */
[----:B------:R-:W-:Y:S01]  /*10e20*/  FADD.FTZ R30, R24, R51 ;  /* 0x00000033181e7221 */ /* 0x000fe20000010000 */
[----:B------:R-:W-:Y:S02]  /*10e30*/  FFMA.FTZ R131, R70, UR41, -R53 ;  /* 0x0000002946837c23 */ /* 0x000fe40008010835 */
[----:B------:R-:W-:Y:S01]  /*10e40*/  FADD.FTZ R46, R132, R47 ;  /* 0x0000002f842e7221 */ /* 0x000fe20000010000 */
[----:B------:R-:W-:Y:S01]  /*10e50*/  FADD.FTZ R30, R133, R30 ;  /* 0x0000001e851e7221 */ /* 0x000fe20000010000 */
[----:B------:R-:W1:Y:S01]  /*10e60*/  MUFU.EX2 R129, R129 ;  /* 0x0000008100817308 */ /* 0x000e620000000800 */
[----:B------:R-:W-:-:S02]  /*10e70*/  F2FP.F16.F32.PACK_AB R150, R150, R145 ;  /* 0x000000919696723e */ /* 0x000fc400000000ff */
[----:B------:R-:W-:Y:S01]  /*10e80*/  F2FP.F16.F32.PACK_AB R145, R56, R27 ;  /* 0x0000001b3891723e */ /* 0x000fe200000000ff */
[----:B------:R-:W-:Y:S01]  /*10e90*/  FADD.FTZ R27, R29, R46 ;  /* 0x0000002e1d1b7221 */ /* 0x000fe20000010000 */
[----:B------:R-:W-:Y:S01]  /*10ea0*/  FADD.FTZ R30, R25, R30 ;  /* 0x0000001e191e7221 */ /* 0x000fe20000010000 */
[----:B------:R-:W-:Y:S02]  /*10eb0*/  FFMA.FTZ R15, R71, UR41, -R53 ;  /* 0x00000029470f7c23 */ /* 0x000fe40008010835 */
[----:B------:R-:W2:Y:S01]  /*10ec0*/  MUFU.EX2 R6, R6 ;  /* 0x0000000600067308 */ /* 0x000ea20000000800 */
[----:B------:R-:W-:Y:S01]  /*10ed0*/  FADD.FTZ R27, R134, R27 ;  /* 0x0000001b861b7221 */ /* 0x000fe20000010000 */
[----:B------:R-:W-:Y:S01]  /*10ee0*/  FADD.FTZ R30, R135, R30 ;  /* 0x0000001e871e7221 */ /* 0x000fe20000010000 */
[----:B------:R-:W-:-:S05]  /*10ef0*/  FFMA.FTZ R125, R74, UR41, -R53 ;  /* 0x000000294a7d7c23 */ /* 0x000fca0008010835 */
[----:B------:R-:W4:Y:S01]  /*10f00*/  MUFU.EX2 R131, R131 ;  /* 0x0000008300837308 */ /* 0x000f220000000800 */
[----:B------:R-:W-:Y:S01]  /*10f10*/  FADD.FTZ R27, R32, R27 ;  /* 0x0000001b201b7221 */ /* 0x000fe20000010000 */
[----:B0-----:R-:W-:Y:S01]  /*10f20*/  FADD.FTZ R30, R5, R30 ;  /* 0x0000001e051e7221 */ /* 0x001fe20000010000 */
[----:B------:R-:W-:Y:S01]  /*10f30*/  F2FP.F16.F32.PACK_AB R146, R146, R141 ;  /* 0x0000008d9292723e */ /* 0x000fe200000000ff */
[----:B------:R-:W-:Y:S01]  /*10f40*/  FFMA.FTZ R75, R75, UR41, -R53 ;  /* 0x000000294b4b7c23 */ /* 0x000fe20008010835 */
[----:B------:R-:W-:-:S03]  /*10f50*/  F2FP.F16.F32.PACK_AB R141, R39, R34 ;  /* 0x00000022278d723e */ /* 0x000fc600000000ff */
[----:B------:R-:W0:Y:S01]  /*10f60*/  MUFU.EX2 R15, R15 ;  /* 0x0000000f000f7308 */ /* 0x000e220000000800 */
[----:B------:R-:W-:Y:S01]  /*10f70*/  FADD.FTZ R34, R28, R27 ;  /* 0x0000001b1c227221 */ /* 0x000fe20000010000 */
[----:B-1----:R-:W-:Y:S01]  /*10f80*/  FADD.FTZ R27, R129, R30 ;  /* 0x0000001e811b7221 */ /* 0x002fe20000010000 */
[----:B------:R-:W-:Y:S01]  /*10f90*/  FFMA.FTZ R78, R78, UR41, -R53 ;  /* 0x000000294e4e7c23 */ /* 0x000fe20008010835 */
[----:B------:R-:W-:-:S04]  /*10fa0*/  F2FP.F16.F32.PACK_AB R148, R148, R147 ;  /* 0x000000939494723e */ /* 0x000fc800000000ff */
[----:B------:R-:W1:Y:S01]  /*10fb0*/  MUFU.EX2 R125, R125 ;  /* 0x0000007d007d7308 */ /* 0x000e620000000800 */
[----:B------:R-:W-:Y:S01]  /*10fc0*/  F2FP.F16.F32.PACK_AB R147, R57, R31 ;  /* 0x0000001f3993723e */ /* 0x000fe200000000ff */
[----:B------:R-:W-:Y:S01]  /*10fd0*/  FADD.FTZ R31, R33, R34 ;  /* 0x00000022211f7221 */ /* 0x000fe20000010000 */
[----:B------:R-:W-:Y:S01]  /*10fe0*/  F2FP.F16.F32.PACK_AB R136, R20, R136 ;  /* 0x000000881488723e */ /* 0x000fe200000000ff */
[----:B--2---:R-:W-:Y:S01]  /*10ff0*/  FADD.FTZ R20, R6, R27 ;  /* 0x0000001b06147221 */ /* 0x004fe20000010000 */
[----:B------:R-:W-:-:S03]  /*11000*/  FFMA.FTZ R79, R79, UR41, -R53 ;  /* 0x000000294f4f7c23 */ /* 0x000fc60008010835 */
[----:B------:R-:W2:Y:S01]  /*11010*/  MUFU.EX2 R26, R75 ;  /* 0x0000004b001a7308 */ /* 0x000ea20000000800 */
[----:B------:R-:W-:Y:S01]  /*11020*/  FADD.FTZ R30, R36, R31 ;  /* 0x0000001f241e7221 */ /* 0x000fe20000010000 */
[----:B----4-:R-:W-:Y:S01]  /*11030*/  FADD.FTZ R20, R131, R20 ;  /* 0x0000001483147221 */ /* 0x010fe20000010000 */
[----:B------:R-:W-:Y:S01]  /*11040*/  FFMA.FTZ R82, R82, UR41, -R53 ;  /* 0x0000002952527c23 */ /* 0x000fe20008010835 */
[----:B------:R-:W-:-:S04]  /*11050*/  F2FP.F16.F32.PACK_AB R138, R21, R138 ;  /* 0x0000008a158a723e */ /* 0x000fc800000000ff */
[----:B------:R-:W4:Y:S01]  /*11060*/  MUFU.EX2 R78, R78 ;  /* 0x0000004e004e7308 */ /* 0x000f220000000800 */
[----:B------:R-:W-:Y:S01]  /*11070*/  FADD.FTZ R21, R37, R30 ;  /* 0x0000001e25157221 */ /* 0x000fe20000010000 */
[----:B0-----:R-:W-:Y:S01]  /*11080*/  FADD.FTZ R20, R15, R20 ;  /* 0x000000140f147221 */ /* 0x001fe20000010000 */
[----:B------:R-:W-:Y:S01]  /*11090*/  FFMA.FTZ R83, R83, UR41, -R53 ;  /* 0x0000002953537c23 */ /* 0x000fe20008010835 */
[----:B------:R-:W-:-:S04]  /*110a0*/  F2FP.F16.F32.PACK_AB R140, R140, R139 ;  /* 0x0000008b8c8c723e */ /* 0x000fc800000000ff */
[----:B------:R-:W0:Y:S01]  /*110b0*/  MUFU.EX2 R79, R79 ;  /* 0x0000004f004f7308 */ /* 0x000e220000000800 */
[----:B------:R-:W-:Y:S01]  /*110c0*/  F2FP.F16.F32.PACK_AB R139, R24, R10 ;  /* 0x0000000a188b723e */ /* 0x000fe200000000ff */
[----:B------:R-:W-:Y:S01]  /*110d0*/  FADD.FTZ R10, R40, R21 ;  /* 0x00000015280a7221 */ /* 0x000fe20000010000 */
[----:B-1----:R-:W-:Y:S01]  /*110e0*/  FADD.FTZ R21, R125, R20 ;  /* 0x000000147d157221 */ /* 0x002fe20000010000 */
[----:B------:R-:W-:-:S04]  /*110f0*/  FFMA.FTZ R86, R86, UR41, -R53 ;  /* 0x0000002956567c23 */ /* 0x000fc80008010835 */
[----:B------:R-:W1:Y:S01]  /*11100*/  MUFU.EX2 R82, R82 ;  /* 0x0000005200527308 */ /* 0x000e620000000800 */
[----:B------:R-:W-:Y:S01]  /*11110*/  F2FP.F16.F32.PACK_AB R135, R5, R135 ;  /* 0x000000870587723e */ /* 0x000fe200000000ff */
[----:B------:R-:W-:Y:S01]  /*11120*/  FADD.FTZ R5, R41, R10 ;  /* 0x0000000a29057221 */ /* 0x000fe20000010000 */
[----:B--2---:R-:W-:Y:S01]  /*11130*/  FADD.FTZ R21, R26, R21 ;  /* 0x000000151a157221 */ /* 0x004fe20000010000 */
[----:B------:R-:W-:-:S04]  /*11140*/  FFMA.FTZ R53, R87, UR41, -R53 ;  /* 0x0000002957357c23 */ /* 0x000fc80008010835 */
[----:B------:R-:W2:Y:S01]  /*11150*/  MUFU.EX2 R83, R83 ;  /* 0x0000005300537308 */ /* 0x000ea20000000800 */
[----:B------:R-:W-:Y:S01]  /*11160*/  F2FP.F16.F32.PACK_AB R129, R6, R129 ;  /* 0x000000810681723e */ /* 0x000fe200000000ff */
[----:B------:R-:W-:Y:S01]  /*11170*/  FADD.FTZ R10, R44, R5 ;  /* 0x000000052c0a7221 */ /* 0x000fe20000010000 */
[----:B----4-:R-:W-:-:S05]  /*11180*/  FADD.FTZ R6, R78, R21 ;  /* 0x000000154e067221 */ /* 0x010fca0000010000 */
[----:B------:R-:W4:Y:S01]  /*11190*/  MUFU.EX2 R123, R86 ;  /* 0x00000056007b7308 */ /* 0x000f220000000800 */
[----:B------:R-:W-:Y:S01]  /*111a0*/  FADD.FTZ R5, R45, R10 ;  /* 0x0000000a2d057221 */ /* 0x000fe20000010000 */
[----:B0-----:R-:W-:Y:S01]  /*111b0*/  FADD.FTZ R21, R79, R6 ;  /* 0x000000064f157221 */ /* 0x001fe20000010000 */
[----:B---3--:R-:W-:-:S05]  /*111c0*/  ISETP.GT.AND P2, PT, R4, R54, PT ;  /* 0x000000360400720c */ /* 0x008fca0003f44270 */
[----:B------:R-:W0:Y:S01]  /*111d0*/  MUFU.EX2 R53, R53 ;  /* 0x0000003500357308 */ /* 0x000e220000000800 */
[----:B------:R-:W-:Y:S01]  /*111e0*/  FADD.FTZ R6, R48, R5 ;  /* 0x0000000530067221 */ /* 0x000fe20000010000 */
[----:B-1----:R-:W-:-:S03]  /*111f0*/  FADD.FTZ R10, R82, R21 ;  /* 0x00000015520a7221 */ /* 0x002fc60000010000 */
[----:B------:R-:W-:Y:S01]  /*11200*/  FADD.FTZ R5, R49, R6 ;  /* 0x0000000631057221 */ /* 0x000fe20000010000 */
[----:B--2---:R-:W-:-:S03]  /*11210*/  FADD.FTZ R10, R83, R10 ;  /* 0x0000000a530a7221 */ /* 0x004fc60000010000 */
[----:B------:R-:W-:Y:S01]  /*11220*/  FADD.FTZ R6, R52, R5 ;  /* 0x0000000534067221 */ /* 0x000fe20000010000 */
[----:B----4-:R-:W-:Y:S01]  /*11230*/  FADD.FTZ R10, R123, R10 ;  /* 0x0000000a7b0a7221 */ /* 0x010fe20000010000 */
[----:B------:R-:W-:Y:S01]  /*11240*/  F2FP.F16.F32.PACK_AB R144, R144, R143 ;  /* 0x0000008f9090723e */ /* 0x000fe200000000ff */
[-C--:B------:R-:W-:Y:S01]  /*11250*/  FMUL.FTZ R90, R90, R14.reuse ;  /* 0x0000000e5a5a7220 */ /* 0x080fe20000410000 */
[----:B------:R-:W-:Y:S01]  /*11260*/  F2FP.F16.F32.PACK_AB R142, R142, R137 ;  /* 0x000000898e8e723e */ /* 0x000fe200000000ff */
[----:B------:R-:W-:Y:S01]  /*11270*/  FADD.FTZ R6, R7, R6 ;  /* 0x0000000607067221 */ /* 0x000fe20000010000 */
[----:B------:R-:W-:Y:S01]  /*11280*/  F2FP.F16.F32.PACK_AB R131, R15, R131 ;  /* 0x000000830f83723e */ /* 0x000fe200000000ff */
[----:B------:R-:W-:Y:S01]  /*11290*/  FMUL.FTZ R91, R91, R14 ;  /* 0x0000000e5b5b7220 */ /* 0x000fe20000410000 */
[----:B------:R-:W-:Y:S01]  /*112a0*/  F2FP.F16.F32.PACK_AB R122, R7, R52 ;  /* 0x00000034077a723e */ /* 0x000fe200000000ff */
[----:B0-----:R-:W-:Y:S01]  /*112b0*/  FADD.FTZ R5, R53, R10 ;  /* 0x0000000a35057221 */ /* 0x001fe20000010000 */
        /* <DEDUP_REMOVED lines=42> */
[-C--:B------:R-:W-:Y:S01]  /*11560*/  FMUL.FTZ R116, R116, R11.reuse ;  /* 0x0000000b74747220 */ /* 0x080fe20000410000 */
[----:B------:R-:W-:Y:S01]  /*11570*/  FMUL.FTZ R117, R117, R11 ;  /* 0x0000000b75757220 */ /* 0x000fe20000410000 */
[----:B------:R-:W-:-:S02]  /*11580*/  VIADD R4, R4, 0xffffffff ;  /* 0xffffffff04047836 */ /* 0x000fc40000000000 */
[----:B------:R-:W-:Y:S02]  /*11590*/  IMAD.MOV.U32 R10, RZ, RZ, R23 ;  /* 0x000000ffff0a7224 */ /* 0x000fe400078e0017 */
[----:B------:R-:W-:Y:S02]  /*115a0*/  IMAD.MOV.U32 R15, RZ, RZ, R16 ;  /* 0x000000ffff0f7224 */ /* 0x000fe400078e0010 */
[----:B------:R-:W-:Y:S02]  /*115b0*/  IMAD.MOV.U32 R7, RZ, RZ, R0 ;  /* 0x000000ffff077224 */ /* 0x000fe400078e0000 */
[----:B------:R-:W-:Y:S01]  /*115c0*/  IMAD.MOV.U32 R14, RZ, RZ, R3 ;  /* 0x000000ffff0e7224 */ /* 0x000fe200078e0003 */
[----:B------:R-:W-:Y:S06]  /*115d0*/  @P2 BRA `(.L_x_14134) ;  /* 0xffffffe000502947 */ /* 0x000fec000383ffff */
.L_x_14124:
[----:B------:R-:W2:Y:S02]  /*115e0*/  LDL R7, [R1+0x30] ;  /* 0x0000300001077983 */ /* 0x000ea40000100800 */
[----:B--2---:R-:W-:-:S13]  /*115f0*/  ISETP.GE.AND P2, PT, R4, R7, PT ;  /* 0x000000070400720c */ /* 0x004fda0003f46270 */
[----:B------:R-:W-:Y:S05]  /*11600*/  @!P2 BRA `(.L_x_14135) ;  /* 0x0000002c00f0a947 */ /* 0x000fea0003800000 */
[----:B------:R-:W-:Y:S02]  /*11610*/  IMAD.MOV.U32 R7, RZ, RZ, R0 ;  /* 0x000000ffff077224 */ /* 0x000fe400078e0000 */
[----:B------:R-:W-:Y:S02]  /*11620*/  IMAD.MOV.U32 R20, RZ, RZ, R3 ;  /* 0x000000ffff147224 */ /* 0x000fe400078e0003 */
[----:B------:R-:W-:Y:S02]  /*11630*/  IMAD.MOV.U32 R10, RZ, RZ, R23 ;  /* 0x000000ffff0a7224 */ /* 0x000fe400078e0017 */
[----:B------:R-:W-:-:S07]  /*11640*/  IMAD.MOV.U32 R21, RZ, RZ, R16 ;  /* 0x000000ffff157224 */ /* 0x000fce00078e0010 */
.L_x_14153:
        /* <DEDUP_REMOVED lines=11> */
.L_x_14137:
[----:B------:R-:W-:Y:S01]  /*11700*/  IMAD R0, R16, 0x8, R2 ;  /* 0x0000000810007824 */ /* 0x000fe200078e0202 */
[----:B------:R-:W-:-:S04]  /*11710*/  SHF.L.U32 R3, R23, 0x1f, RZ ;  /* 0x0000001f17037819 */ /* 0x000fc800000006ff */
[----:B------:R0:W1:Y:S01]  /*11720*/  SYNCS.PHASECHK.TRANS64.TRYWAIT P3, [R0+URZ+0x16830], R3 ;  /* 0x01683003000075a7 */ /* 0x000062000806017f */
[----:B------:R-:W-:Y:S05]  /*11730*/  @!P0 BRA `(.L_x_14138) ;  /* 0x0000000000048947 */ /* 0x000fea0003800000 */
[----:B------:R-:W-:Y:S01]  /*11740*/  BPT.TRAP 0x1 ;  /* 0x000000040000795c */ /* 0x000fe20000300000 */
.L_x_14138:
[----:B------:R-:W-:Y:S04]  /*11750*/  BSSY B0, `(.L_x_14136) ;  /* 0x0000004000007945 */ /* 0x000fe80003800000 */
[----:B-1----:R-:W-:Y:S05]  /*11760*/  @P3 BRA `(.L_x_14139) ;  /* 0x0000000000083947 */ /* 0x002fea0003800000 */
[----:B------:R-:W1:Y:S02]  /*11770*/  SYNCS.PHASECHK.TRANS64.TRYWAIT P3, [R0+URZ+0x16830], R3 ;  /* 0x01683003000075a7 */ /* 0x000e64000806017f */
[----:B-1----:R-:W-:Y:S05]  /*11780*/  @!P3 BRA `(.L_x_14140) ;  /* 0x000000c800d0b947 */ /* 0x002fea0003800000 */
.L_x_14139:
[----:B------:R-:W-:Y:S05]  /*11790*/  BSYNC B0 ;  /* 0x0000000000007941 */ /* 0x000fea0003800000 */
.L_x_14136:
        /* <DEDUP_REMOVED lines=44> */
.L_x_14142:
[----:B------:R-:W-:Y:S01]  /*11a60*/  SHF.L.U32 R0, R10, 0x1f, RZ ;  /* 0x0000001f0a007819 */ /* 0x000fe200000006ff */
[----:B------:R-:W-:-:S04]  /*11a70*/  IMAD R3, R21, 0x8, R2 ;  /* 0x0000000815037824 */ /* 0x000fc800078e0202 */
[----:B------:R0:W1:Y:S01]  /*11a80*/  SYNCS.PHASECHK.TRANS64.TRYWAIT P2, [R3+URZ+0x16850], R0 ;  /* 0x01685000030075a7 */ /* 0x000062000804017f */
[----:B------:R-:W-:Y:S05]  /*11a90*/  @!P0 BRA `(.L_x_14143) ;  /* 0x0000000000048947 */ /* 0x000fea0003800000 */
[----:B------:R-:W-:Y:S01]  /*11aa0*/  BPT.TRAP 0x1 ;  /* 0x000000040000795c */ /* 0x000fe20000300000 */
.L_x_14143:
[----:B-1----:R-:W-:Y:S05]  /*11ab0*/  @P2 BRA `(.L_x_14141) ;  /* 0x0000000000082947 */ /* 0x002fea0003800000 */
[----:B------:R-:W1:Y:S02]  /*11ac0*/  SYNCS.PHASECHK.TRANS64.TRYWAIT P2, [R3+URZ+0x16850], R0 ;  /* 0x01685000030075a7 */ /* 0x000e64000804017f */
[----:B-1----:R-:W-:Y:S05]  /*11ad0*/  @!P2 BRA `(.L_x_14144) ;  /* 0x000000c80010a947 */ /* 0x002fea0003800000 */
.L_x_14141:
        /* <DEDUP_REMOVED lines=8> */
[----:B------:R-:W-:Y:S02]  /*11b60*/  IMAD R10, R21, 0x400, R0 ;  /* 0x00000400150a7824 */ /* 0x000fe400078e0200 */
[----:B------:R-:W-:Y:S01]  /*11b70*/  IMAD.MOV.U32 R15, RZ, RZ, 0x40000040 ;  /* 0x40000040ff0f7424 */ /* 0x000fe200078e00ff */
[----:B------:R-:W0:Y:S02]  /*11b80*/  @P4 LDC R0, c[0x0][0x450] ;  /* 0x00011400ff004b82 */ /* 0x000e240000000800 */
[----:B------:R-:W-:-:S13]  /*11b90*/  R2UR UR10, R10 ;  /* 0x000000000a0a72ca */ /* 0x000fda00000e0000 */
[----:B------:R-:W-:Y:S01]  /*11ba0*/  HGMMA.64x64x16.F32 R88, R148, gdesc[UR8].tnspB, R88, gsb0 ;  /* 0x40e0000894587df0 */ /* 0x000fe20008000858 */
[----:B------:R-:W-:Y:S01]  /*11bb0*/  VIADD R14, R10, 0x80 ;  /* 0x000000800a0e7836 */ /* 0x000fe20000000000 */
[----:B------:R-:W-:-:S04]  /*11bc0*/  R2UR UR11, R15 ;  /* 0x000000000f0b72ca */ /* 0x000fc800000e0000 */
[----:B------:R-:W-:Y:S01]  /*11bd0*/  R2UR UR10, R14 ;  /* 0x000000000e0a72ca */ /* 0x000fe200000e0000 */
[----:B------:R-:W-:Y:S02]  /*11be0*/  VIADD R14, R10, 0x100 ;  /* 0x000001000a0e7836 */ /* 0x000fe40000000000 */
[----:B------:R-:W-:Y:S01]  /*11bf0*/  IMAD.MOV.U32 R15, RZ, RZ, 0x40000040 ;  /* 0x40000040ff0f7424 */ /* 0x000fe200078e00ff */
[----:B------:R-:W-:Y:S02]  /*11c00*/  WARPGROUP.DEPBAR.LE gsb0, 0x0 ;  /* 0x00008000000079c5 */ /* 0x000fe40000010000 */
[----:B------:R-:W-:Y:S01]  /*11c10*/  WARPGROUP.ARRIVE ;  /* 0x00000000000079c5 */ /* 0x000fe20000000000 */
[----:B------:R-:W2:Y:S04]  /*11c20*/  LDL R148, [R1+0x18] ;  /* 0x0000180001947983 */ /* 0x000ea80000100800 */
[----:B------:R-:W3:Y:S02]  /*11c30*/  LDL R151, [R1+0xc] ;  /* 0x00000c0001977983 */ /* 0x000ee40000100800 */
[----:B------:R-:W-:Y:S01]  /*11c40*/  HGMMA.64x64x16.F32 R88, R144, gdesc[UR8].tnspB, R88, gsb0 ;  /* 0x40e0000890587df0 */ /* 0x000fe20008000858 */
[----:B------:R-:W-:-:S02]  /*11c50*/  R2UR UR10, R14 ;  /* 0x000000000e0a72ca */ /* 0x000fc400000e0000 */
[----:B------:R-:W-:Y:S01]  /*11c60*/  R2UR UR11, R15 ;  /* 0x000000000f0b72ca */ /* 0x000fe200000e0000 */
[----:B------:R-:W-:Y:S01]  /*11c70*/  VIADD R14, R10, 0x180 ;  /* 0x000001800a0e7836 */ /* 0x000fe20000000000 */
[----:B------:R-:W4:Y:S01]  /*11c80*/  LDL R149, [R1+0x8] ;  /* 0x0000080001957983 */ /* 0x000f220000100800 */
[----:B------:R-:W-:-:S03]  /*11c90*/  IMAD.MOV.U32 R15, RZ, RZ, 0x40000040 ;  /* 0x40000040ff0f7424 */ /* 0x000fc600078e00ff */
[----:B------:R-:W4:Y:S01]  /*11ca0*/  LDL R150, [R1+0x4] ;  /* 0x0000040001967983 */ /* 0x000f220000100800 */
[----:B------:R-:W-:Y:S02]  /*11cb0*/  WARPGROUP.DEPBAR.LE gsb0, 0x0 ;  /* 0x00008000000079c5 */ /* 0x000fe40000010000 */
[----:B------:R-:W-:-:S06]  /*11cc0*/  WARPGROUP.ARRIVE ;  /* 0x00000000000079c5 */ /* 0x000fcc0000000000 */
        /* <DEDUP_REMOVED lines=31> */
[----:B------:R-:W1:Y:S01]  /*11ec0*/  @P4 LDC R10, c[0x0][0x44c] ;  /* 0x00011300ff0a4b82 */ /* 0x000e620000000800 */
[----:B------:R-:W5:Y:S01]  /*11ed0*/  S2R R147, SR_TID.X ;  /* 0x0000000000937919 */ /* 0x000f620000002100 */
[----:B------:R-:W-:Y:S02]  /*11ee0*/  WARPGROUP.DEPBAR.LE gsb0, 0x0 ;  /* 0x00008000000079c5 */ /* 0x000fe40000010000 */
[----:B------:R-:W-:-:S08]  /*11ef0*/  WARPGROUP.ARRIVE ;  /* 0x00000000000079c5 */ /* 0x000fd00000000000 */
[----:B------:R-:W-:Y:S01]  /*11f00*/  HGMMA.64x64x16.F32 R88, R120, gdesc[UR8].tnspB, R88, gsb0 ;  /* 0x40e0000878587df0 */ /* 0x000fe20008000858 */
[----:B-----5:R-:W-:Y:S01]  /*11f10*/  ISETP.GE.U32.AND P2, PT, R147, 0x180, PT ;  /* 0x000001809300780c */ /* 0x020fe20003f46070 */
[----:B------:R-:W-:Y:S01]  /*11f20*/  ULOP3.LUT UR8, URZ, UR27, URZ, 0x33, !UPT ;  /* 0x0000001b3f087292 */ /* 0x000fe2000f8e333f */
[----:B------:R-:W-:Y:S02]  /*11f30*/  WARPGROUP.DEPBAR.LE gsb0, 0x0 ;  /* 0x00008000000079c5 */ /* 0x000fe40000010000 */
[----:B--2---:R-:W-:-:S04]  /*11f40*/  IMAD.IADD R121, R3, 0x1, R148 ;  /* 0x0000000103797824 */ /* 0x004fc800078e0294 */
[----:B-1----:R-:W-:-:S05]  /*11f50*/  @P4 IMAD.HI.U32 R3, R121, R10, RZ ;  /* 0x0000000a79034227 */ /* 0x002fca00078e00ff */
[----:B0-----:R-:W-:Y:S01]  /*11f60*/  @P4 SHF.R.U32.HI R121, RZ, R0, R3 ;  /* 0x00000000ff794219 */ /* 0x001fe20000011603 */
[----:B------:R-:W-:-:S04]  /*11f70*/  IMAD.SHL.U32 R0, R4, 0x80, RZ ;  /* 0x0000008004007824 */ /* 0x000fc800078e00ff */
[----:B------:R-:W0:Y:S01]  /*11f80*/  SHFL.IDX PT, R122, R121, RZ, 0x1c1f ;  /* 0x001c1fff797a7589 */ /* 0x000e2200000e0000 */
[----:B------:R-:W-:Y:S02]  /*11f90*/  SHF.R.U32.HI R148, RZ, 0x7, R147 ;  /* 0x00000007ff947819 */ /* 0x000fe40000011693 */
[----:B------:R-:W-:Y:S01]  /*11fa0*/  IADD3 R11, -R0, 0x1, RZ ;  /* 0x00000001000b7810 */ /* 0x000fe20007ffe1ff */
[----:B------:R-:W-:Y:S02]  /*11fb0*/  @!P1 IMAD R3, R16, 0x8, R2 ;  /* 0x0000000810039824 */ /* 0x000fe400078e0202 */
[----:B------:R-:W-:Y:S02]  /*11fc0*/  VIADD R10, R148, 0x9 ;  /* 0x00000009940a7836 */ /* 0x000fe40000000000 */
[----:B---3--:R-:W-:Y:S02]  /*11fd0*/  IMAD R11, R151, -0x2, R11 ;  /* 0xfffffffe970b7824 */ /* 0x008fe400078e020b */
[----:B------:R-:W-:Y:S01]  /*11fe0*/  @!P1 VIADD R3, R3, 0x16840 ;  /* 0x0001684003039836 */ /* 0x000fe20000000000 */
[----:B------:R-:W-:-:S02]  /*11ff0*/  SEL R10, R10, 0x9, !P2 ;  /* 0x000000090a0a7807 */ /* 0x000fc40005000000 */
[----:B----4-:R-:W-:Y:S02]  /*12000*/  IADD3 R11, -R150, R11, R149 ;  /* 0x0000000b960b7210 */ /* 0x010fe40007ffe195 */
[----:B------:R-:W-:Y:S01]  /*12010*/  @!P1 PRMT R3, RZ, 0x654, R3 ;  /* 0x00000654ff039816 */ /* 0x000fe20000000003 */
[----:B------:R1:W-:Y:S06]  /*12020*/  BAR.ARV R10, 0x100 ;  /* 0x0004000a0000751d */ /* 0x0003ec0000002000 */
[C---:B------:R-:W-:Y:S01]  /*12030*/  VIADD R120, R11.reuse, UR26 ;  /* 0x0000001a0b787c36 */ /* 0x040fe20008000000 */
[----:B------:R2:W-:Y:S01]  /*12040*/  @!P1 SYNCS.ARRIVE.TRANS64.RED.A1T0 RZ, [R3+URZ], RZ ;  /* 0x000000ff03ff99a7 */ /* 0x0005e2000810043f */
[----:B------:R-:W-:-:S02]  /*12050*/  VIADD R15, R11, UR8 ;  /* 0x000000080b0f7c36 */ /* 0x000fc40008000000 */
[--C-:B0-----:R-:W-:Y:S02]  /*12060*/  IMAD.IADD R14, R120, 0x1, R122.reuse ;  /* 0x00000001780e7824 */ /* 0x101fe400078e027a */
[----:B--2---:R-:W-:Y:S01]  /*12070*/  IMAD.IADD R3, R15, 0x1, R122 ;  /* 0x000000010f037824 */ /* 0x004fe200078e027a */
        /* <DEDUP_REMOVED lines=13> */
.L_x_14147:
[----:B------:R-:W-:-:S05]  /*12150*/  IMAD.U32 R123, RZ, RZ, UR4 ;  /* 0x00000004ff7b7e24 */ /* 0x000fca000f8e00ff */
[----:B------:R-:W-:-:S13]  /*12160*/  ISETP.NE.AND P2, PT, R123, 0x1, PT ;  /* 0x000000017b00780c */ /* 0x000fda0003f45270 */
[----:B------:R-:W0:Y:S02]  /*12170*/  @P2 LDC.64 R10, c[0x0][0x9e8] ;  /* 0x00027a00ff0a2b82 */ /* 0x000e240000000a00 */
[----:B0-----:R-:W-:-:S05]  /*12180*/  @P2 IMAD.HI.U32 R10, R122, R10, RZ ;  /* 0x0000000a7a0a2227 */ /* 0x001fca00078e00ff */
[----:B------:R-:W-:-:S07]  /*12190*/  @P2 SHF.R.U32.HI R122, RZ, R11, R10 ;  /* 0x0000000bff7a2219 */ /* 0x000fce000001160a */
.L_x_14148:
[----:B------:R-:W-:Y:S05]  /*121a0*/  BSYNC B0 ;  /* 0x0000000000007941 */ /* 0x000fea0003800000 */
.L_x_14146:
[----:B------:R-:W-:-:S04]  /*121b0*/  IMAD R122, R122, R123, -R0 ;  /* 0x0000007b7a7a7224 */ /* 0x000fc800078e0a00 */
[----:B------:R-:W-:-:S05]  /*121c0*/  IMAD R122, R151, -0x2, R122 ;  /* 0xfffffffe977a7824 */ /* 0x000fca00078e027a */
[----:B------:R-:W-:Y:S02]  /*121d0*/  VIADDMNMX R14, R122, R123, R14, PT ;  /* 0x0000007b7a0e7246 */ /* 0x000fe4000380010e */
[----:B------:R-:W-:-:S07]  /*121e0*/  VIMNMX R3, R3, R122, !PT ;  /* 0x0000007a03037248 */ /* 0x000fce0007fe0100 */
.L_x_14145:
        /* <DEDUP_REMOVED lines=113> */
.L_x_14151:
[----:B------:R-:W-:-:S05]  /*12900*/  IMAD.U32 R3, RZ, RZ, UR4 ;  /* 0x00000004ff037e24 */ /* 0x000fca000f8e00ff */
[----:B------:R-:W-:-:S13]  /*12910*/  ISETP.NE.AND P3, PT, R3, 0x1, PT ;  /* 0x000000010300780c */ /* 0x000fda0003f65270 */
[----:B------:R-:W0:Y:S02]  /*12920*/  @P3 LDC.64 R10, c[0x0][0x9e8] ;  /* 0x00027a00ff0a3b82 */ /* 0x000e240000000a00 */
[----:B0-----:R-:W-:-:S05]  /*12930*/  @P3 IMAD.HI.U32 R10, R121, R10, RZ ;  /* 0x0000000a790a3227 */ /* 0x001fca00078e00ff */
[----:B------:R-:W-:-:S07]  /*12940*/  @P3 SHF.R.U32.HI R121, RZ, R11, R10 ;  /* 0x0000000bff793219 */ /* 0x000fce000001160a */
.L_x_14152:
[----:B------:R-:W-:Y:S05]  /*12950*/  BSYNC B0 ;  /* 0x0000000000007941 */ /* 0x000fea0003800000 */
.L_x_14150:
[----:B------:R-:W-:-:S04]  /*12960*/  IMAD R0, R121, R3, -R0 ;  /* 0x0000000379007224 */ /* 0x000fc800078e0a00 */
[----:B------:R-:W-:-:S05]  /*12970*/  IMAD R0, R151, -0x2, R0 ;  /* 0xfffffffe97007824 */ /* 0x000fca00078e0200 */
[----:B------:R-:W-:Y:S02]  /*12980*/  VIADDMNMX R120, R0, R3, R120, PT ;  /* 0x0000000300787246 */ /* 0x000fe40003800178 */
[----:B------:R-:W-:-:S07]  /*12990*/  VIMNMX R15, R15, R0, !PT ;  /* 0x000000000f0f7248 */ /* 0x000fce0007fe0100 */
.L_x_14149:
[----:B------:R-:W-:Y:S01]  /*129a0*/  ISETP.GT.AND P3, PT, R15, 0x1, P2 ;  /* 0x000000010f00780c */ /* 0x000fe20001764270 */
[----:B------:R-:W-:Y:S01]  /*129b0*/  UMOV UR41, UR5 ;  /* 0x0000000500297c82 */ /* 0x000fe20008000000 */
        /* <DEDUP_REMOVED lines=87> */
[C---:B------:R-:W-:Y:S02]  /*12f30*/  ISETP.LT.OR P3, PT, R120.reuse, 0x4a, P3 ;  /* 0x0000004a7800780c */ /* 0x040fe40001f61670 */
[----:B0-----:R-:W-:Y:S02]  /*12f40*/  FMNMX.FTZ R0, R3, R0, !PT ;  /* 0x0000000003007209 */ /* 0x001fe40007810000 */
        /* <DEDUP_REMOVED lines=11> */
[----:B------:R-:W-:Y:S02]  /*13000*/  FSEL R70, R70, -INF , !P3 ;  /* 0xff80000046467808 */ /* 0x000fe40005800000 */
[----:B------:R-:W-:Y:S01]  /*13010*/  ISETP.GT.AND P3, PT, R15, 0x59, P2 ;  /* 0x000000590f00780c */ /* 0x000fe20001764270 */
[----:B------:R-:W-:-:S03]  /*13020*/  FMUL.FTZ R0, R3, UR41 ;  /* 0x0000002903007c20 */ /* 0x000fc60008410000 */
        /* <DEDUP_REMOVED lines=31> */
[----:B------:R-:W-:-:S03]  /*13220*/  FMNMX.FTZ R15, R27, R14, !PT ;  /* 0x0000000e1b0f7209 */ /* 0x000fc60007810000 */
        /* <DEDUP_REMOVED lines=18> */
[----:B------:R-:W-:Y:S01]  /*13350*/  FFMA.FTZ R138, R52, UR41, -R0 ;  /* 0x00000029348a7c23 */ /* 0x000fe20008010800 */
[----:B------:R0:W-:Y:S02]  /*13360*/  MUFU.EX2 R15, R37 ;  /* 0x00000025000f7308 */ /* 0x0001e40000000800 */
[----:B------:R-:W-:-:S04]  /*13370*/  FMNMX.FTZ R25, R39, R24, !PT ;  /* 0x0000001827197209 */ /* 0x000fc80007810000 */
        /* <DEDUP_REMOVED lines=24> */
[----:B------:R0:W-:Y:S03]  /*13500*/  MUFU.EX2 R25, R45 ;  /* 0x0000002d00197308 */ /* 0x0001e60000000800 */
[----:B------:R-:W-:-:S04]  /*13510*/  FMNMX.FTZ R28, R58, R29, !PT ;  /* 0x0000001d3a1c7209 */ /* 0x000fc80007810000 */
[----:B------:R-:W-:Y:S01]  /*13520*/  FMNMX.FTZ R29, R59, R28, !PT ;  /* 0x0000001c3b1d7209 */ /* 0x000fe20007810000 */
[----:B------:R-:W-:Y:S01]  /*13530*/  FFMA.FTZ R28, R49, UR41, -R0 ;  /* 0x00000029311c7c23 */ /* 0x000fe20008010800 */
[----:B------:R-:W-:Y:S01]  /*13540*/  MUFU.EX2 R10, R10 ;  /* 0x0000000a000a7308 */ /* 0x000fe20000000800 */
[----:B------:R-:W2:Y:S01]  /*13550*/  LDL R49, [R1+0x30] ;  /* 0x0000300001317983 */ /* 0x000ea20000100800 */
        /* <DEDUP_REMOVED lines=23> */
[----:B------:R-:W-:Y:S01]  /*136d0*/  MUFU.EX2 R136, R136 ;  /* 0x0000008800887308 */ /* 0x000fe20000000800 */
[----:B0-----:R-:W-:-:S05]  /*136e0*/  FMNMX.FTZ R45, R40, R41, !PT ;  /* 0x00000029282d7209 */ /* 0x001fca0007810000 */
[----:B------:R-:W0:Y:S01]  /*136f0*/  SHFL.BFLY PT, R48, R45, 0x1, 0x1f ;  /* 0x0c201f002d307f89 */ /* 0x000e2200000e0000 */
[--C-:B------:R-:W-:Y:S01]  /*13700*/  FFMA.FTZ R32, R57, UR41, -R0.reuse ;  /* 0x0000002939207c23 */ /* 0x100fe20008010800 */
[--C-:B------:R-:W-:Y:S01]  /*13710*/  FFMA.FTZ R36, R65, UR41, -R0.reuse ;  /* 0x0000002941247c23 */ /* 0x100fe20008010800 */
[----:B------:R-:W-:Y:S01]  /*13720*/  FFMA.FTZ R41, R77, UR41, -R0 ;  /* 0x000000294d297c23 */ /* 0x000fe20008010800 */
[----:B0-----:R-:W-:Y:S02]  /*13730*/  FMNMX.FTZ R0, R45, R48, !PT ;  /* 0x000000302d007209 */ /* 0x001fe40007810000 */
[----:B------:R-:W-:-:S05]  /*13740*/  FSEL R45, R3, RZ, P3 ;  /* 0x000000ff032d7208 */ /* 0x000fca0001800000 */
[----:B------:R-:W-:-:S04]  /*13750*/  FADD.FTZ R20, -R45, R20 ;  /* 0x000000142d147221 */ /* 0x000fc80000010100 */
[----:B------:R-:W-:Y:S01]  /*13760*/  FMUL.FTZ R20, R20, UR41 ;  /* 0x0000002914147c20 */ /* 0x000fe20008410000 */
[C---:B------:R-:W-:Y:S01]  /*13770*/  FMUL.FTZ R48, R0.reuse, UR41 ;  /* 0x0000002900307c20 */ /* 0x040fe20008410000 */
[----:B------:R-:W-:-:S04]  /*13780*/  FSETP.NEU.FTZ.AND P2, PT, R0, -INF , PT ;  /* 0xff8000000000780b */ /* 0x000fc80003f5d000 */
[----:B------:R-:W0:Y:S01]  /*13790*/  MUFU.EX2 R20, R20 ;  /* 0x0000001400147308 */ /* 0x000e220000000800 */
[----:B------:R-:W-:-:S05]  /*137a0*/  FSEL R48, R48, RZ, P2 ;  /* 0x000000ff30307208 */ /* 0x000fca0001000000 */
[--C-:B------:R-:W-:Y:S01]  /*137b0*/  FFMA.FTZ R149, R26, UR41, -R48.reuse ;  /* 0x000000291a957c23 */ /* 0x100fe20008010830 */
[--C-:B------:R-:W-:Y:S01]  /*137c0*/  FFMA.FTZ R26, R27, UR41, -R48.reuse ;  /* 0x000000291b1a7c23 */ /* 0x100fe20008010830 */
[--C-:B------:R-:W-:Y:S01]  /*137d0*/  FFMA.FTZ R27, R31, UR41, -R48.reuse ;  /* 0x000000291f1b7c23 */ /* 0x100fe20008010830 */
[----:B------:R-:W-:Y:S01]  /*137e0*/  FFMA.FTZ R31, R39, UR41, -R48 ;  /* 0x00000029271f7c23 */ /* 0x000fe20008010830 */
[----:B0-----:R-:W-:-:S04]  /*137f0*/  FFMA.FTZ R39, R20, R6, R148 ;  /* 0x0000000614277223 */ /* 0x001fc80000010094 */
[----:B------:R-:W-:-:S04]  /*13800*/  FADD.FTZ R39, R10, R39 ;  /* 0x000000270a277221 */ /* 0x000fc80000010000 */
[----:B------:R-:W-:-:S04]  /*13810*/  FADD.FTZ R6, R150, R39 ;  /* 0x0000002796067221 */ /* 0x000fc80000010000 */
[----:B------:R-:W-:Y:S01]  /*13820*/  FADD.FTZ R39, R11, R6 ;  /* 0x000000060b277221 */ /* 0x000fe20000010000 */
[----:B------:R-:W-:-:S03]  /*13830*/  FSEL R6, R0, RZ, P2 ;  /* 0x000000ff00067208 */ /* 0x000fc60001000000 */
[----:B------:R-:W-:Y:S02]  /*13840*/  FADD.FTZ R39, R144, R39 ;  /* 0x0000002790277221 */ /* 0x000fe40000010000 */
[----:B------:R-:W-:Y:S02]  /*13850*/  FADD.FTZ R6, -R6, R7 ;  /* 0x0000000706067221 */ /* 0x000fe40000010100 */
[----:B------:R-:W-:Y:S01]  /*13860*/  FADD.FTZ R39, R14, R39 ;  /* 0x000000270e277221 */ /* 0x000fe20000010000 */
[--C-:B------:R-:W-:Y:S01]  /*13870*/  FFMA.FTZ R147, R38, UR41, -R48.reuse ;  /* 0x0000002926937c23 */ /* 0x100fe20008010830 */
[----:B------:R-:W-:Y:S02]  /*13880*/  FMUL.FTZ R6, R6, UR41 ;  /* 0x0000002906067c20 */ /* 0x000fe40008410000 */
[----:B------:R-:W-:Y:S01]  /*13890*/  FADD.FTZ R38, R146, R39 ;  /* 0x0000002792267221 */ /* 0x000fe20000010000 */
[----:B------:R-:W-:Y:S01]  /*138a0*/  MUFU.EX2 R149, R149 ;  /* 0x0000009500957308 */ /* 0x000fe20000000800 */
[----:B------:R-:W-:-:S02]  /*138b0*/  FFMA.FTZ R151, R30, UR41, -R48 ;  /* 0x000000291e977c23 */ /* 0x000fc40008010830 */
[----:B------:R-:W-:-:S05]  /*138c0*/  FADD.FTZ R39, R15, R38 ;  /* 0x000000260f277221 */ /* 0x000fca0000010000 */
[----:B------:R-:W0:Y:S01]  /*138d0*/  MUFU.EX2 R7, R6 ;  /* 0x0000000600077308 */ /* 0x000e220000000800 */
[----:B------:R-:W-:Y:S01]  /*138e0*/  FADD.FTZ R39, R140, R39 ;  /* 0x000000278c277221 */ /* 0x000fe20000010000 */
[----:B------:R-:W-:-:S06]  /*138f0*/  FFMA.FTZ R145, R34, UR41, -R48 ;  /* 0x0000002922917c23 */ /* 0x000fcc0008010830 */
[----:B------:R-:W1:Y:S01]  /*13900*/  MUFU.EX2 R26, R26 ;  /* 0x0000001a001a7308 */ /* 0x000e620000000800 */
[----:B------:R-:W-:Y:S01]  /*13910*/  FADD.FTZ R39, R24, R39 ;  /* 0x0000002718277221 */ /* 0x000fe20000010000 */
[----:B------:R-:W-:-:S06]  /*13920*/  F2FP.F16.F32.PACK_AB R144, R14, R144 ;  /* 0x000000900e90723e */ /* 0x000fcc00000000ff */
[----:B------:R-:W3:Y:S01]  /*13930*/  MUFU.EX2 R28, R28 ;  /* 0x0000001c001c7308 */ /* 0x000ee20000000800 */
[----:B------:R-:W-:Y:S01]  /*13940*/  FADD.FTZ R14, R142, R39 ;  /* 0x000000278e0e7221 */ /* 0x000fe20000010000 */
[----:B------:R-:W-:-:S06]  /*13950*/  FFMA.FTZ R30, R35, UR41, -R48 ;  /* 0x00000029231e7c23 */ /* 0x000fcc0008010830 */
[----:B------:R-:W4:Y:S01]  /*13960*/  MUFU.EX2 R151, R151 ;  /* 0x0000009700977308 */ /* 0x000f220000000800 */
[----:B------:R-:W-:Y:S01]  /*13970*/  FADD.FTZ R39, R25, R14 ;  /* 0x0000000e19277221 */ /* 0x000fe20000010000 */
[----:B0-----:R-:W-:-:S06]  /*13980*/  FFMA.FTZ R5, R7, R5, R149 ;  /* 0x0000000507057223 */ /* 0x001fcc0000010095 */
[----:B------:R-:W0:Y:S08]  /*13990*/  MUFU.EX2 R138, R138 ;  /* 0x0000008a008a7308 */ /* 0x000e300000000800 */
[----:B------:R-:W5:Y:S01]  /*139a0*/  MUFU.EX2 R27, R27 ;  /* 0x0000001b001b7308 */ /* 0x000f620000000800 */
[----:B------:R-:W-:Y:S01]  /*139b0*/  FADD.FTZ R39, R136, R39 ;  /* 0x0000002788277221 */ /* 0x000fe20000010000 */
[----:B-1----:R-:W-:-:S06]  /*139c0*/  FADD.FTZ R6, R26, R5 ;  /* 0x000000051a067221 */ /* 0x002fcc0000010000 */
[----:B------:R-:W1:Y:S08]  /*139d0*/  MUFU.EX2 R29, R53 ;  /* 0x00000035001d7308 */ /* 0x000e700000000800 */
[----:B------:R-:W1:Y:S01]  /*139e0*/  MUFU.EX2 R145, R145 ;  /* 0x0000009100917308 */ /* 0x000e620000000800 */
[----:B------:R-:W-:Y:S02]  /*139f0*/  @!P1 IMAD R34, R21, 0x8, R2 ;  /* 0x0000000815229824 */ /* 0x000fe400078e0202 */
[----:B---3--:R-:W-:-:S05]  /*13a00*/  FADD.FTZ R39, R28, R39 ;  /* 0x000000271c277221 */ /* 0x008fca0000010000 */
[----:B------:R-:W3:Y:S01]  /*13a10*/  MUFU.EX2 R132, R132 ;  /* 0x0000008400847308 */ /* 0x000ee20000000800 */
[----:B----4-:R-:W-:Y:S01]  /*13a20*/  FADD.FTZ R6, R151, R6 ;  /* 0x0000000697067221 */ /* 0x010fe20000010000 */
[----:B------:R-:W-:-:S06]  /*13a30*/  FFMA.FTZ R141, R42, UR41, -R48 ;  /* 0x000000292a8d7c23 */ /* 0x000fcc0008010830 */
[----:B------:R-:W4:Y:S01]  /*13a40*/  MUFU.EX2 R30, R30 ;  /* 0x0000001e001e7308 */ /* 0x000f220000000800 */
[----:B------:R-:W-:Y:S02]  /*13a50*/  @!P1 VIADD R34, R34, 0x16860 ;  /* 0x0001686022229836 */ /* 0x000fe40000000000 */
[----:B0-----:R-:W-:-:S05]  /*13a60*/  FADD.FTZ R38, R138, R39 ;  /* 0x000000278a267221 */ /* 0x001fca0000010000 */
[----:B------:R-:W0:Y:S01]  /*13a70*/  MUFU.EX2 R32, R32 ;  /* 0x0000002000207308 */ /* 0x000e220000000800 */
[----:B-----5:R-:W-:Y:S01]  /*13a80*/  FADD.FTZ R6, R27, R6 ;  /* 0x000000061b067221 */ /* 0x020fe20000010000 */
[----:B------:R-:W-:-:S06]  /*13a90*/  FFMA.FTZ R21, R43, UR41, -R48 ;  /* 0x000000292b157c23 */ /* 0x000fcc0008010830 */
[----:B------:R-:W5:Y:S01]  /*13aa0*/  MUFU.EX2 R147, R147 ;  /* 0x0000009300937308 */ /* 0x000f620000000800 */
[----:B-1----:R-:W-:Y:S01]  /*13ab0*/  FADD.FTZ R39, R29, R38 ;  /* 0x000000261d277221 */ /* 0x002fe20000010000 */
[----:B------:R-:W-:-:S06]  /*13ac0*/  @!P1 PRMT R34, RZ, 0x654, R34 ;  /* 0x00000654ff229816 */ /* 0x000fcc0000000022 */
[----:B------:R-:W1:Y:S01]  /*13ad0*/  MUFU.EX2 R134, R134 ;  /* 0x0000008600867308 */ /* 0x000e620000000800 */
[----:B------:R-:W-:Y:S01]  /*13ae0*/  FADD.FTZ R5, R145, R6 ;  /* 0x0000000691057221 */ /* 0x000fe20000010000 */
[----:B------:R-:W-:-:S06]  /*13af0*/  FFMA.FTZ R143, R46, UR41, -R48 ;  /* 0x000000292e8f7c23 */ /* 0x000fcc0008010830 */
[----:B------:R-:W1:Y:S01]  /*13b00*/  MUFU.EX2 R31, R31 ;  /* 0x0000001f001f7308 */ /* 0x000e620000000800 */
[----:B---3--:R-:W-:Y:S01]  /*13b10*/  FADD.FTZ R39, R132, R39 ;  /* 0x0000002784277221 */ /* 0x008fe20000010000 */
[----:B------:R3:W-:Y:S06]  /*13b20*/  @!P1 SYNCS.ARRIVE.TRANS64.RED.A1T0 RZ, [R34+URZ], RZ ;  /* 0x000000ff22ff99a7 */ /* 0x0007ec000810043f */
[----:B------:R-:W2:Y:S01]  /*13b30*/  MUFU.EX2 R33, R61 ;  /* 0x0000003d00217308 */ /* 0x000ea20000000800 */
[----:B----4-:R-:W-:Y:S01]  /*13b40*/  FADD.FTZ R6, R30, R5 ;  /* 0x000000051e067221 */ /* 0x010fe20000010000 */
[----:B---3--:R-:W-:-:S06]  /*13b50*/  FFMA.FTZ R34, R47, UR41, -R48 ;  /* 0x000000292f227c23 */ /* 0x008fcc0008010830 */
[----:B------:R-:W3:Y:S01]  /*13b60*/  MUFU.EX2 R141, R141 ;  /* 0x0000008d008d7308 */ /* 0x000ee20000000800 */
[----:B0-----:R-:W-:Y:S01]  /*13b70*/  FADD.FTZ R39, R32, R39 ;  /* 0x0000002720277221 */ /* 0x001fe20000010000 */
[----:B-----5:R-:W-:-:S06]  /*13b80*/  FADD.FTZ R6, R147, R6 ;  /* 0x0000000693067221 */ /* 0x020fcc0000010000 */
[----:B------:R-:W0:Y:S01]  /*13b90*/  MUFU.EX2 R128, R128 ;  /* 0x0000008000807308 */ /* 0x000e220000000800 */
[----:B------:R-:W-:-:S07]  /*13ba0*/  FFMA.FTZ R137, R50, UR41, -R48 ;  /* 0x0000002932897c23 */ /* 0x000fce0008010830 */
[----:B------:R-:W4:Y:S01]  /*13bb0*/  MUFU.EX2 R21, R21 ;  /* 0x0000001500157308 */ /* 0x000f220000000800 */
[----:B-1----:R-:W-:Y:S01]  /*13bc0*/  FADD.FTZ R38, R134, R39 ;  /* 0x0000002786267221 */ /* 0x002fe20000010000 */
[----:B------:R-:W-:-:S06]  /*13bd0*/  FADD.FTZ R6, R31, R6 ;  /* 0x000000061f067221 */ /* 0x000fcc0000010000 */
[----:B------:R-:W1:Y:S01]  /*13be0*/  MUFU.EX2 R36, R36 ;  /* 0x0000002400247308 */ /* 0x000e620000000800 */
[----:B------:R-:W-:-:S07]  /*13bf0*/  FFMA.FTZ R35, R51, UR41, -R48 ;  /* 0x0000002933237c23 */ /* 0x000fce0008010830 */
[----:B------:R-:W5:Y:S01]  /*13c00*/  MUFU.EX2 R143, R143 ;  /* 0x0000008f008f7308 */ /* 0x000f620000000800 */
[----:B--2---:R-:W-:Y:S01]  /*13c10*/  FADD.FTZ R39, R33, R38 ;  /* 0x0000002621277221 */ /* 0x004fe20000010000 */
[----:B---3--:R-:W-:-:S06]  /*13c20*/  FADD.FTZ R6, R141, R6 ;  /* 0x000000068d067221 */ /* 0x008fcc0000010000 */
[----:B------:R-:W2:Y:S01]  /*13c30*/  MUFU.EX2 R130, R130 ;  /* 0x0000008200827308 */ /* 0x000ea20000000800 */
[----:B------:R-:W-:-:S07]  /*13c40*/  FFMA.FTZ R139, R54, UR41, -R48 ;  /* 0x00000029368b7c23 */ /* 0x000fce0008010830 */
[----:B------:R-:W3:Y:S01]  /*13c50*/  MUFU.EX2 R34, R34 ;  /* 0x0000002200227308 */ /* 0x000ee20000000800 */
[----:B0-----:R-:W-:Y:S01]  /*13c60*/  FADD.FTZ R39, R128, R39 ;  /* 0x0000002780277221 */ /* 0x001fe20000010000 */
[----:B----4-:R-:W-:-:S06]  /*13c70*/  FADD.FTZ R6, R21, R6 ;  /* 0x0000000615067221 */ /* 0x010fcc0000010000 */
[----:B------:R-:W0:Y:S08]  /*13c80*/  MUFU.EX2 R37, R37 ;  /* 0x0000002500257308 */ /* 0x000e300000000800 */
[----:B------:R-:W4:Y:S01]  /*13c90*/  MUFU.EX2 R137, R137 ;  /* 0x0000008900897308 */ /* 0x000f220000000800 */
[----:B------:R-:W-:Y:S01]  /*13ca0*/  FFMA.FTZ R55, R55, UR41, -R48 ;  /* 0x0000002937377c23 */ /* 0x000fe20008010830 */
[----:B-1----:R-:W-:Y:S01]  /*13cb0*/  FADD.FTZ R39, R36, R39 ;  /* 0x0000002724277221 */ /* 0x002fe20000010000 */
[----:B------:R-:W-:-:S05]  /*13cc0*/  F2FP.F16.F32.PACK_AB R146, R15, R146 ;  /* 0x000000920f92723e */ /* 0x000fca00000000ff */
[----:B------:R-:W1:Y:S01]  /*13cd0*/  MUFU.EX2 R124, R124 ;  /* 0x0000007c007c7308 */ /* 0x000e620000000800 */
[----:B-----5:R-:W-:Y:S01]  /*13ce0*/  FADD.FTZ R15, R143, R6 ;  /* 0x000000068f0f7221 */ /* 0x020fe20000010000 */
[----:B------:R-:W-:-:S06]  /*13cf0*/  FFMA.FTZ R133, R58, UR41, -R48 ;  /* 0x000000293a857c23 */ /* 0x000fcc0008010830 */
[----:B------:R-:W5:Y:S01]  /*13d00*/  MUFU.EX2 R35, R35 ;  /* 0x0000002300237308 */ /* 0x000f620000000800 */
[----:B------:R-:W-:Y:S01]  /*13d10*/  F2FP.F16.F32.PACK_AB R148, R10, R148 ;  /* 0x000000940a94723e */ /* 0x000fe200000000ff */
[----:B--2---:R-:W-:-:S06]  /*13d20*/  FADD.FTZ R38, R130, R39 ;  /* 0x0000002782267221 */ /* 0x004fcc0000010000 */
[----:B------:R-:W2:Y:S01]  /*13d30*/  MUFU.EX2 R40, R73 ;  /* 0x0000004900287308 */ /* 0x000ea20000000800 */
[----:B---3--:R-:W-:-:S07]  /*13d40*/  FADD.FTZ R6, R34, R15 ;  /* 0x0000000f22067221 */ /* 0x008fce0000010000 */
[----:B------:R-:W3:Y:S01]  /*13d50*/  MUFU.EX2 R139, R139 ;  /* 0x0000008b008b7308 */ /* 0x000ee20000000800 */
[----:B------:R-:W-:Y:S01]  /*13d60*/  FFMA.FTZ R59, R59, UR41, -R48 ;  /* 0x000000293b3b7c23 */ /* 0x000fe20008010830 */
[----:B0-----:R-:W-:-:S06]  /*13d70*/  FADD.FTZ R15, R37, R38 ;  /* 0x00000026250f7221 */ /* 0x001fcc0000010000 */
[----:B------:R-:W0:Y:S01]  /*13d80*/  MUFU.EX2 R126, R126 ;  /* 0x0000007e007e7308 */ /* 0x000e220000000800 */
[----:B----4-:R-:W-:Y:S01]  /*13d90*/  FADD.FTZ R6, R137, R6 ;  /* 0x0000000689067221 */ /* 0x010fe20000010000 */
[----:B------:R-:W-:-:S06]  /*13da0*/  FFMA.FTZ R135, R62, UR41, -R48 ;  /* 0x000000293e877c23 */ /* 0x000fcc0008010830 */
[----:B------:R-:W4:Y:S01]  /*13db0*/  MUFU.EX2 R10, R55 ;  /* 0x00000037000a7308 */ /* 0x000f220000000800 */
[----:B------:R-:W-:Y:S01]  /*13dc0*/  F2FP.F16.F32.PACK_AB R150, R11, R150 ;  /* 0x000000960b96723e */ /* 0x000fe200000000ff */
[----:B-1----:R-:W-:-:S06]  /*13dd0*/  FADD.FTZ R15, R124, R15 ;  /* 0x0000000f7c0f7221 */ /* 0x002fcc0000010000 */
[----:B------:R-:W1:Y:S01]  /*13de0*/  MUFU.EX2 R41, R41 ;  /* 0x0000002900297308 */ /* 0x000e620000000800 */
[----:B-----5:R-:W-:-:S07]  /*13df0*/  FADD.FTZ R6, R35, R6 ;  /* 0x0000000623067221 */ /* 0x020fce0000010000 */
[----:B------:R-:W5:Y:S01]  /*13e00*/  MUFU.EX2 R133, R133 ;  /* 0x0000008500857308 */ /* 0x000f620000000800 */
[----:B------:R-:W-:Y:S01]  /*13e10*/  F2FP.F16.F32.PACK_AB R142, R25, R142 ;  /* 0x0000008e198e723e */ /* 0x000fe200000000ff */
[----:B------:R-:W-:Y:S01]  /*13e20*/  FFMA.FTZ R63, R63, UR41, -R48 ;  /* 0x000000293f3f7c23 */ /* 0x000fe20008010830 */
[----:B--2---:R-:W-:-:S05]  /*13e30*/  FADD.FTZ R25, R40, R15 ;  /* 0x0000000f28197221 */ /* 0x004fca0000010000 */
[----:B------:R-:W2:Y:S01]  /*13e40*/  MUFU.EX2 R120, R120 ;  /* 0x0000007800787308 */ /* 0x000ea20000000800 */
[----:B---3--:R-:W-:Y:S01]  /*13e50*/  FADD.FTZ R15, R139, R6 ;  /* 0x000000068b0f7221 */ /* 0x008fe20000010000 */
[----:B------:R-:W-:-:S06]  /*13e60*/  FFMA.FTZ R129, R66, UR41, -R48 ;  /* 0x0000002942817c23 */ /* 0x000fcc0008010830 */
[----:B------:R-:W3:Y:S01]  /*13e70*/  MUFU.EX2 R11, R59 ;  /* 0x0000003b000b7308 */ /* 0x000ee20000000800 */
[----:B------:R-:W-:Y:S01]  /*13e80*/  F2FP.F16.F32.PACK_AB R140, R24, R140 ;  /* 0x0000008c188c723e */ /* 0x000fe200000000ff */
[----:B0-----:R-:W-:-:S06]  /*13e90*/  FADD.FTZ R24, R126, R25 ;  /* 0x000000197e187221 */ /* 0x001fcc0000010000 */
[----:B------:R-:W0:Y:S01]  /*13ea0*/  MUFU.EX2 R44, R44 ;  /* 0x0000002c002c7308 */ /* 0x000e220000000800 */
[----:B----4-:R-:W-:-:S07]  /*13eb0*/  FADD.FTZ R6, R10, R15 ;  /* 0x0000000f0a067221 */ /* 0x010fce0000010000 */
[----:B------:R-:W4:Y:S01]  /*13ec0*/  MUFU.EX2 R135, R135 ;  /* 0x0000008700877308 */ /* 0x000f220000000800 */
[----:B------:R-:W-:Y:S01]  /*13ed0*/  FFMA.FTZ R67, R67, UR41, -R48 ;  /* 0x0000002943437c23 */ /* 0x000fe20008010830 */
[----:B-1----:R-:W-:Y:S01]  /*13ee0*/  FADD.FTZ R15, R41, R24 ;  /* 0x00000018290f7221 */ /* 0x002fe20000010000 */
[----:B-----5:R-:W-:-:S05]  /*13ef0*/  FADD.FTZ R6, R133, R6 ;  /* 0x0000000685067221 */ /* 0x020fca0000010000 */
[----:B------:R-:W1:Y:S01]  /*13f00*/  MUFU.EX2 R14, R63 ;  /* 0x0000003f000e7308 */ /* 0x000e620000000800 */
[----:B------:R-:W-:Y:S01]  /*13f10*/  FFMA.FTZ R131, R70, UR41, -R48 ;  /* 0x0000002946837c23 */ /* 0x000fe20008010830 */
[----:B--2---:R-:W-:Y:S01]  /*13f20*/  FADD.FTZ R15, R120, R15 ;  /* 0x0000000f780f7221 */ /* 0x004fe20000010000 */
[----:B---3--:R-:W-:-:S05]  /*13f30*/  FADD.FTZ R6, R11, R6 ;  /* 0x000000060b067221 */ /* 0x008fca0000010000 */
[----:B------:R-:W2:Y:S01]  /*13f40*/  MUFU.EX2 R129, R129 ;  /* 0x0000008100817308 */ /* 0x000ea20000000800 */
[----:B------:R-:W-:Y:S01]  /*13f50*/  FFMA.FTZ R71, R71, UR41, -R48 ;  /* 0x0000002947477c23 */ /* 0x000fe20008010830 */
[----:B0-----:R-:W-:Y:S01]  /*13f60*/  FADD.FTZ R25, R44, R15 ;  /* 0x0000000f2c197221 */ /* 0x001fe20000010000 */
[----:B----4-:R-:W-:-:S05]  /*13f70*/  FADD.FTZ R15, R135, R6 ;  /* 0x00000006870f7221 */ /* 0x010fca0000010000 */
[----:B------:R-:W0:Y:S01]  /*13f80*/  MUFU.EX2 R5, R67 ;  /* 0x0000004300057308 */ /* 0x000e220000000800 */
[----:B------:R-:W-:Y:S01]  /*13f90*/  FFMA.FTZ R74, R74, UR41, -R48 ;  /* 0x000000294a4a7c23 */ /* 0x000fe20008010830 */
[----:B-1----:R-:W-:-:S06]  /*13fa0*/  FADD.FTZ R24, R14, R15 ;  /* 0x0000000f0e187221 */ /* 0x002fcc0000010000 */
[----:B------:R-:W1:Y:S01]  /*13fb0*/  MUFU.EX2 R131, R131 ;  /* 0x0000008300837308 */ /* 0x000e620000000800 */
[----:B------:R-:W-:Y:S01]  /*13fc0*/  FFMA.FTZ R75, R75, UR41, -R48 ;  /* 0x000000294b4b7c23 */ /* 0x000fe20008010830 */
[----:B--2---:R-:W-:-:S06]  /*13fd0*/  FADD.FTZ R24, R129, R24 ;  /* 0x0000001881187221 */ /* 0x004fcc0000010000 */
[----:B------:R-:W2:Y:S01]  /*13fe0*/  MUFU.EX2 R71, R71 ;  /* 0x0000004700477308 */ /* 0x000ea20000000800 */
[----:B------:R-:W-:Y:S01]  /*13ff0*/  FFMA.FTZ R78, R78, UR41, -R48 ;  /* 0x000000294e4e7c23 */ /* 0x000fe20008010830 */
[----:B0-----:R-:W-:-:S06]  /*14000*/  FADD.FTZ R24, R5, R24 ;  /* 0x0000001805187221 */ /* 0x001fcc0000010000 */
        /* <DEDUP_REMOVED lines=14> */
[-C--:B------:R-:W-:Y:S01]  /*140f0*/  FMUL.FTZ R88, R88, R20.reuse ;  /* 0x0000001458587220 */ /* 0x080fe20000410000 */
[-C--:B------:R-:W-:Y:S01]  /*14100*/  FMUL.FTZ R89, R89, R20.reuse ;  /* 0x0000001459597220 */ /* 0x080fe20000410000 */
[----:B------:R-:W-:-:S04]  /*14110*/  FMUL.FTZ R92, R92, R20 ;  /* 0x000000145c5c7220 */ /* 0x000fc80000410000 */
        /* <DEDUP_REMOVED lines=9> */
[-C--:B------:R-:W-:Y:S01]  /*141b0*/  FMUL.FTZ R108, R108, R20.reuse ;  /* 0x000000146c6c7220 */ /* 0x080fe20000410000 */
[-C--:B------:R-:W-:Y:S01]  /*141c0*/  FMUL.FTZ R109, R109, R20.reuse ;  /* 0x000000146d6d7220 */ /* 0x080fe20000410000 */
[-C--:B------:R-:W-:Y:S01]  /*141d0*/  FMUL.FTZ R112, R112, R20.reuse ;  /* 0x0000001470707220 */ /* 0x080fe20000410000 */
[-C--:B------:R-:W-:Y:S01]  /*141e0*/  FMUL.FTZ R113, R113, R20.reuse ;  /* 0x0000001471717220 */ /* 0x080fe20000410000 */
[-C--:B------:R-:W-:Y:S01]  /*141f0*/  FMUL.FTZ R116, R116, R20.reuse ;  /* 0x0000001474747220 */ /* 0x080fe20000410000 */
[----:B------:R-:W-:Y:S01]  /*14200*/  FMUL.FTZ R117, R117, R20 ;  /* 0x0000001475757220 */ /* 0x000fe20000410000 */
[----:B--2---:R-:W-:Y:S01]  /*14210*/  FADD.FTZ R20, R78, R15 ;  /* 0x0000000f4e147221 */ /* 0x004fe20000010000 */
[----:B------:R-:W2:Y:S01]  /*14220*/  MUFU.EX2 R86, R86 ;  /* 0x0000005600567308 */ /* 0x000ea20000000800 */
[----:B------:R-:W-:-:S02]  /*14230*/  ISETP.GT.AND P2, PT, R4, R49, PT ;  /* 0x000000310400720c */ /* 0x000fc40003f44270 */
[----:B0-----:R-:W-:-:S05]  /*14240*/  FADD.FTZ R15, R79, R20 ;  /* 0x000000144f0f7221 */ /* 0x001fca0000010000 */
[----:B------:R-:W0:Y:S01]  /*14250*/  MUFU.EX2 R45, R85 ;  /* 0x00000055002d7308 */ /* 0x000e220000000800 */
[----:B-1----:R-:W-:-:S07]  /*14260*/  FADD.FTZ R20, R82, R15 ;  /* 0x0000000f52147221 */ /* 0x002fce0000010000 */
[----:B------:R-:W1:Y:S01]  /*14270*/  MUFU.EX2 R48, R48 ;  /* 0x0000003000307308 */ /* 0x000e620000000800 */
[----:B------:R-:W-:Y:S01]  /*14280*/  F2FP.F16.F32.PACK_AB R133, R11, R133 ;  /* 0x000000850b85723e */ /* 0x000fe200000000ff */
[----:B---3--:R-:W-:Y:S01]  /*14290*/  FADD.FTZ R11, R83, R20 ;  /* 0x00000014530b7221 */ /* 0x008fe20000010000 */
[----:B----4-:R-:W-:-:S03]  /*142a0*/  FADD.FTZ R6, R122, R25 ;  /* 0x000000197a067221 */ /* 0x010fc60000010000 */
[----:B--2---:R-:W-:Y:S01]  /*142b0*/  FADD.FTZ R11, R86, R11 ;  /* 0x0000000b560b7221 */ /* 0x004fe20000010000 */
        /* <DEDUP_REMOVED lines=20> */
[----:B0-----:R-:W-:Y:S01]  /*14400*/  FADD.FTZ R6, R45, R6 ;  /* 0x000000062d067221 */ /* 0x001fe20000010000 */
[----:B------:R-:W-:Y:S01]  /*14410*/  F2FP.F16.F32.PACK_AB R138, R29, R138 ;  /* 0x0000008a1d8a723e */ /* 0x000fe200000000ff */
[----:B-1----:R-:W-:Y:S01]  /*14420*/  FADD.FTZ R5, R48, R11 ;  /* 0x0000000b30057221 */ /* 0x002fe20000010000 */
[----:B------:R-:W-:Y:S01]  /*14430*/  F2FP.F16.F32.PACK_AB R132, R32, R132 ;  /* 0x000000842084723e */ /* 0x000fe200000000ff */
[----:B------:R-:W-:Y:S01]  /*14440*/  VIADD R4, R4, 0xffffffff ;  /* 0xffffffff04047836 */ /* 0x000fe20000000000 */
        /* <DEDUP_REMOVED lines=23> */
[----:B------:R-:W-:Y:S06]  /*145c0*/  @P2 BRA `(.L_x_14153) ;  /* 0xffffffd000202947 */ /* 0x000fec000383ffff */
.L_x_14135:
[----:B------:R-:W-:Y:S05]  /*145d0*/  WARPSYNC.ALL ;  /* 0x0000000000007948 */ /* 0x000fea0003800000 */
[----:B------:R-:W-:Y:S06]  /*145e0*/  BAR.ARV 0x8, 0x200 ;  /* 0x0208000000007b1d */ /* 0x000fec0000002000 */
[----:B------:R-:W-:Y:S05]  /*145f0*/  @!P0 BRA `(.L_x_14154) ;  /* 0x0000000000048947 */ /* 0x000fea0003800000 */
[----:B------:R-:W-:Y:S01]  /*14600*/  BPT.TRAP 0x1 ;  /* 0x000000040000795c */ /* 0x000fe20000300000 */
.L_x_14154:
[----:B------:R-:W-:Y:S01]  /*14610*/  IMAD R11, R16, 0x8, R2 ;  /* 0x00000008100b7824 */ /* 0x000fe200078e0202 */
[----:B------:R-:W-:-:S04]  /*14620*/  SHF.L.U32 R4, R23, 0x1f, RZ ;  /* 0x0000001f17047819 */ /* 0x000fc800000006ff */
[----:B------:R0:W1:Y:S01]  /*14630*/  SYNCS.PHASECHK.TRANS64.TRYWAIT P2, [R11+URZ+0x16850], R4 ;  /* 0x016850040b0075a7 */ /* 0x000062000804017f */
[----:B------:R-:W-:Y:S05]  /*14640*/  @!P0 BRA `(.L_x_14155) ;  /* 0x0000000000048947 */ /* 0x000fea0003800000 */
[----:B------:R-:W-:Y:S01]  /*14650*/  BPT.TRAP 0x1 ;  /* 0x000000040000795c */ /* 0x000fe20000300000 */
.L_x_14155:
[----:B------:R-:W-:-:S05]  /*14660*/  VIADD R2, R2, 0x400 ;  /* 0x0000040002027836 */ /* 0x000fca0000000000 */
[----:B------:R-:W-:-:S04]  /*14670*/  SHF.R.U32.HI R2, RZ, 0x4, R2 ;  /* 0x00000004ff027819 */ /* 0x000fc80000011602 */
[----:B------:R-:W-:Y:S01]  /*14680*/  LOP3.LUT R9, R2, 0x3fff, RZ, 0xc0, !PT ;  /* 0x00003fff02097812 */ /* 0x000fe200078ec0ff */
[----:B-1----:R-:W-:Y:S06]  /*14690*/  @P2 BRA `(.L_x_14156) ;  /* 0x0000000000082947 */ /* 0x002fec0003800000 */
[----:B------:R-:W1:Y:S02]  /*146a0*/  SYNCS.PHASECHK.TRANS64.TRYWAIT P0, [R11+URZ+0x16850], R4 ;  /* 0x016850040b0075a7 */ /* 0x000e64000800017f */
[----:B-1----:R-:W-:Y:S05]  /*146b0*/  @!P0 BRA `(.L_x_14157) ;  /* 0x0000009c002c8947 */ /* 0x002fea0003800000 */
.L_x_14156:
[----:B------:R-:W-:Y:S01]  /*146c0*/  IMAD R8, R16, 0x400, R9 ;  /* 0x0000040010087824 */ /* 0x000fe200078e0209 */
[----:B------:R-:W2:Y:S01]  /*146d0*/  LDL.LU R24, [R1+0x48] ;  /* 0x0000480001187983 */ /* 0x000ea20000300800 */
[----:B------:R-:W-:Y:S01]  /*146e0*/  IMAD.MOV.U32 R9, RZ, RZ, 0x40000040 ;  /* 0x40000040ff097424 */ /* 0x000fe200078e00ff */
[----:B------:R-:W-:Y:S05]  /*146f0*/  WARPSYNC.ALL ;  /* 0x0000000000007948 */ /* 0x000fea0003800000 */
[C---:B------:R-:W-:Y:S01]  /*14700*/  R2UR UR6, R8.reuse ;  /* 0x00000000080672ca */ /* 0x040fe200000e0000 */
[----:B------:R-:W-:Y:S01]  /*14710*/  WARPGROUP.ARRIVE ;  /* 0x00000000000079c5 */ /* 0x000fe20000000000 */
[----:B------:R-:W-:Y:S01]  /*14720*/  R2UR UR7, R9 ;  /* 0x00000000090772ca */ /* 0x000fe200000e0000 */
[----:B------:R-:W-:Y:S01]  /*14730*/  VIADD R12, R8, 0x80 ;  /* 0x00000080080c7836 */ /* 0x000fe20000000000 */
[----:B------:R-:W0:Y:S01]  /*14740*/  SHFL.BFLY PT, R2, R5, 0x2, 0x1f ;  /* 0x0c401f0005027f89 */ /* 0x000e2200000e0000 */
[----:B------:R-:W-:Y:S01]  /*14750*/  IMAD.MOV.U32 R13, RZ, RZ, 0x40000040 ;  /* 0x40000040ff0d7424 */ /* 0x000fe200078e00ff */
[----:B------:R-:W-:Y:S01]  /*14760*/  CS2R R14, SRZ ;  /* 0x00000000000e7805 */ /* 0x000fe2000001ff00 */
[----:B------:R-:W-:Y:S01]  /*14770*/  IMAD.MOV.U32 R9, RZ, RZ, 0x40000040 ;  /* 0x40000040ff097424 */ /* 0x000fe200078e00ff */
[----:B------:R-:W3:Y:S01]  /*14780*/  SHFL.BFLY PT, R7, R6, 0x2, 0x1f ;  /* 0x0c401f0006077f89 */ /* 0x000ee200000e0000 */
[----:B------:R-:W-:-:S02]  /*14790*/  VIADD R16, R16, 0x1 ;  /* 0x0000000110107836 */ /* 0x000fc40000000000 */
[----:B------:R-:W-:Y:S02]  /*147a0*/  IMAD.U32 R10, RZ, RZ, UR41 ;  /* 0x00000029ff0a7e24 */ /* 0x000fe4000f8e00ff */
[----:B------:R-:W-:Y:S01]  /*147b0*/  IMAD.MOV.U32 R20, RZ, RZ, -0x800000 ;  /* 0xff800000ff147424 */ /* 0x000fe200078e00ff */
[----:B------:R-:W-:Y:S01]  /*147c0*/  ISETP.NE.AND P2, PT, R16, 0x2, PT ;  /* 0x000000021000780c */ /* 0x000fe20003f45270 */
[----:B------:R-:W-:Y:S01]  /*147d0*/  HGMMA.64x64x16.F32 R88, R148, gdesc[UR4].tnspB, R88, gsb0 ;  /* 0x40e0000494587df0 */ /* 0x000fe20008000858 */
[----:B------:R-:W-:Y:S01]  /*147e0*/  R2UR UR6, R12 ;  /* 0x000000000c0672ca */ /* 0x000fe200000e0000 */
[----:B------:R-:W-:Y:S01]  /*147f0*/  VIADD R12, R8, 0x100 ;  /* 0x00000100080c7836 */ /* 0x000fe20000000000 */
[----:B------:R-:W-:Y:S01]  /*14800*/  R2UR UR7, R13 ;  /* 0x000000000d0772ca */ /* 0x000fe200000e0000 */
[----:B------:R-:W-:Y:S01]  /*14810*/  IMAD.MOV.U32 R13, RZ, RZ, 0x40000040 ;  /* 0x40000040ff0d7424 */ /* 0x000fe200078e00ff */
[----:B------:R-:W-:Y:S01]  /*14820*/  SEL R16, R16, RZ, P2 ;  /* 0x000000ff10107207 */ /* 0x000fe20001000000 */
[----:B------:R-:W-:-:S02]  /*14830*/  IMAD.MOV.U32 R21, RZ, RZ, -0x800000 ;  /* 0xff800000ff157424 */ /* 0x000fc400078e00ff */
[----:B01----:R-:W-:Y:S01]  /*14840*/  FADD.FTZ R4, R2, R5 ;  /* 0x0000000502047221 */ /* 0x003fe20000010000 */
[----:B---3--:R-:W-:-:S05]  /*14850*/  FADD.FTZ R7, R7, R6 ;  /* 0x0000000607077221 */ /* 0x008fca0000010000 */
[----:B------:R-:W0:Y:S01]  /*14860*/  SHFL.BFLY PT, R2, R7, 0x1, 0x1f ;  /* 0x0c201f0007027f89 */ /* 0x000e2200000e0000 */
[----:B------:R-:W-:Y:S02]  /*14870*/  WARPGROUP.DEPBAR.LE gsb0, 0x0 ;  /* 0x00008000000079c5 */ /* 0x000fe40000010000 */
[----:B------:R-:W-:-:S06]  /*14880*/  WARPGROUP.ARRIVE ;  /* 0x00000000000079c5 */ /* 0x000fcc0000000000 */
[----:B------:R-:W-:Y:S01]  /*14890*/  HGMMA.64x64x16.F32 R88, R144, gdesc[UR4].tnspB, R88, gsb0 ;  /* 0x40e0000490587df0 */ /* 0x000fe20008000858 */
[----:B------:R-:W-:Y:S01]  /*148a0*/  R2UR UR6, R12 ;  /* 0x000000000c0672ca */ /* 0x000fe200000e0000 */
[----:B------:R-:W-:Y:S01]  /*148b0*/  VIADD R12, R8, 0x180 ;  /* 0x00000180080c7836 */ /* 0x000fe20000000000 */
[----:B------:R-:W-:Y:S01]  /*148c0*/  R2UR UR7, R13 ;  /* 0x000000000d0772ca */ /* 0x000fe200000e0000 */
[----:B------:R-:W-:Y:S01]  /*148d0*/  IMAD.MOV.U32 R13, RZ, RZ, 0x40000040 ;  /* 0x40000040ff0d7424 */ /* 0x000fe200078e00ff */
[----:B------:R-:W-:Y:S02]  /*148e0*/  WARPGROUP.DEPBAR.LE gsb0, 0x0 ;  /* 0x00008000000079c5 */ /* 0x000fe40000010000 */
[----:B------:R-:W-:-:S09]  /*148f0*/  WARPGROUP.ARRIVE ;  /* 0x00000000000079c5 */ /* 0x000fd20000000000 */
        /* <DEDUP_REMOVED lines=11> */
[----:B------:R-:W-:Y:S02]  /*149b0*/  IMAD.MOV.U32 R13, RZ, RZ, 0x40000040 ;  /* 0x40000040ff0d7424 */ /* 0x000fe400078e00ff */
[----:B--2---:R-:W-:-:S05]  /*149c0*/  VIADD R24, R24, 0x1 ;  /* 0x0000000118187836 */ /* 0x004fca0000000000 */
[----:B------:R-:W-:Y:S01]  /*149d0*/  STL [R1+0x48], R24 ;  /* 0x0000481801007387 */ /* 0x000fe20000100800 */
[----:B------:R-:W-:Y:S02]  /*149e0*/  WARPGROUP.DEPBAR.LE gsb0, 0x0 ;  /* 0x00008000000079c5 */ /* 0x000fe40000010000 */
[----:B------:R-:W-:-:S06]  /*149f0*/  WARPGROUP.ARRIVE ;  /* 0x00000000000079c5 */ /* 0x000fcc0000000000 */
[----:B------:R-:W-:Y:S01]  /*14a00*/  HGMMA.64x64x16.F32 R88, R132, gdesc[UR4].tnspB, R88, gsb0 ;  /* 0x40e0000484587df0 */ /* 0x000fe20008000858 */
[----:B------:R-:W-:Y:S01]  /*14a10*/  R2UR UR6, R12 ;  /* 0x000000000c0672ca */ /* 0x000fe200000e0000 */
[C---:B------:R-:W-:Y:S01]  /*14a20*/  VIADD R12, R8.reuse, 0x300 ;  /* 0x00000300080c7836 */ /* 0x040fe20000000000 */
[----:B------:R-:W-:Y:S01]  /*14a30*/  R2UR UR7, R13 ;  /* 0x000000000d0772ca */ /* 0x000fe200000e0000 */
[----:B------:R-:W-:Y:S02]  /*14a40*/  IMAD.MOV.U32 R13, RZ, RZ, 0x40000040 ;  /* 0x40000040ff0d7424 */ /* 0x000fe400078e00ff */
[----:B------:R-:W-:Y:S01]  /*14a50*/  VIADD R8, R8, 0x380 ;  /* 0x0000038008087836 */ /* 0x000fe20000000000 */
[----:B------:R-:W-:Y:S02]  /*14a60*/  WARPGROUP.DEPBAR.LE gsb0, 0x0 ;  /* 0x00008000000079c5 */ /* 0x000fe40000010000 */
[----:B------:R-:W-:-:S07]  /*14a70*/  WARPGROUP.ARRIVE ;  /* 0x00000000000079c5 */ /* 0x000fce0000000000 */
[----:B------:R-:W-:Y:S01]  /*14a80*/  HGMMA.64x64x16.F32 R88, R128, gdesc[UR4].tnspB, R88, gsb0 ;  /* 0x40e0000480587df0 */ /* 0x000fe20008000858 */
[----:B------:R-:W-:Y:S02]  /*14a90*/  R2UR UR6, R12 ;  /* 0x000000000c0672ca */ /* 0x000fe400000e0000 */
[----:B------:R-:W-:Y:S01]  /*14aa0*/  R2UR UR7, R13 ;  /* 0x000000000d0772ca */ /* 0x000fe200000e0000 */
[----:B------:R-:W-:Y:S02]  /*14ab0*/  WARPGROUP.DEPBAR.LE gsb0, 0x0 ;  /* 0x00008000000079c5 */ /* 0x000fe40000010000 */
[----:B------:R-:W-:-:S10]  /*14ac0*/  WARPGROUP.ARRIVE ;  /* 0x00000000000079c5 */ /* 0x000fd40000000000 */
[----:B------:R-:W-:Y:S01]  /*14ad0*/  HGMMA.64x64x16.F32 R88, R124, gdesc[UR4].tnspB, R88, gsb0 ;  /* 0x40e000047c587df0 */ /* 0x000fe20008000858 */
[----:B------:R-:W-:Y:S01]  /*14ae0*/  R2UR UR6, R8 ;  /* 0x00000000080672ca */ /* 0x000fe200000e0000 */
[----:B0-----:R-:W-:Y:S01]  /*14af0*/  FADD.FTZ R8, R7, R2 ;  /* 0x0000000207087221 */ /* 0x001fe20000010000 */
[----:B------:R-:W-:Y:S02]  /*14b00*/  R2UR UR7, R9 ;  /* 0x00000000090772ca */ /* 0x000fe400000e0000 */
[----:B------:R-:W0:Y:S01]  /*14b10*/  SHFL.BFLY PT, R9, R4, 0x1, 0x1f ;  /* 0x0c201f0004097f89 */ /* 0x000e2200000e0000 */
[----:B------:R-:W-:Y:S02]  /*14b20*/  SEL R2, RZ, 0x1, P2 ;  /* 0x00000001ff027807 */ /* 0x000fe40001000000 */
[----:B------:R-:W-:Y:S02]  /*14b30*/  FSETP.NE.FTZ.AND P0, PT, R8, RZ, PT ;  /* 0x000000ff0800720b */ /* 0x000fe40003f15000 */
[----:B------:R-:W-:Y:S01]  /*14b40*/  LOP3.LUT R23, R23, R2, RZ, 0x3c, !PT ;  /* 0x0000000217177212 */ /* 0x000fe200078e3cff */
[----:B------:R-:W-:-:S10]  /*14b50*/  IMAD.U32 R2, RZ, RZ, UR41 ;  /* 0x00000029ff027e24 */ /* 0x000fd4000f8e00ff */
[----:B------:R-:W1:Y:S01]  /*14b60*/  @P0 MUFU.LG2 R5, R8 ;  /* 0x0000000800050308 */ /* 0x000e620000000c00 */
[----:B------:R-:W-:Y:S01]  /*14b70*/  @P0 FMUL.FTZ R2, R2, 0.69314718246459960938 ;  /* 0x3f31721802020820 */ /* 0x000fe20000410000 */
[----:B0-----:R-:W-:Y:S01]  /*14b80*/  FADD.FTZ R9, R4, R9 ;  /* 0x0000000904097221 */ /* 0x001fe20000010000 */
[----:B------:R-:W-:-:S05]  /*14b90*/  @!P1 VIADD R4, R11, 0x16860 ;  /* 0x000168600b049836 */ /* 0x000fca0000000000 */
[----:B------:R-:W-:Y:S01]  /*14ba0*/  @P0 MUFU.RCP R14, R8 ;  /* 0x00000008000e0308 */ /* 0x000fe20000001000 */
[----:B------:R-:W-:Y:S02]  /*14bb0*/  FSETP.NE.FTZ.AND P3, PT, R9, RZ, PT ;  /* 0x000000ff0900720b */ /* 0x000fe40003f75000 */
[----:B------:R-:W-:Y:S01]  /*14bc0*/  @!P1 PRMT R4, RZ, 0x654, R4 ;  /* 0x00000654ff049816 */ /* 0x000fe20000000004 */
[----:B-1----:R-:W-:-:S04]  /*14bd0*/  @P0 FMUL.FTZ R5, R5, 0.69314718246459960938 ;  /* 0x3f31721805050820 */ /* 0x002fc80000410000 */
[----:B------:R-:W-:Y:S01]  /*14be0*/  @P0 FFMA.FTZ R21, R2, R3, R5 ;  /* 0x0000000302150223 */ /* 0x000fe20000010005 */
[----:B------:R-:W-:-:S05]  /*14bf0*/  PLOP3.LUT P0, PT, PT, PT, PT, 0x8, 0x0 ;  /* 0x000000000000781c */ /* 0x000fca0003f0e170 */
[----:B------:R-:W0:Y:S01]  /*14c00*/  @P3 MUFU.LG2 R6, R9 ;  /* 0x0000000900063308 */ /* 0x000e220000000c00 */
[----:B------:R-:W-:-:S07]  /*14c10*/  @P3 FMUL.FTZ R10, R10, 0.69314718246459960938 ;  /* 0x3f3172180a0a3820 */ /* 0x000fce0000410000 */
[----:B------:R-:W1:Y:S01]  /*14c20*/  @P3 MUFU.RCP R15, R9 ;  /* 0x00000009000f3308 */ /* 0x000e620000001000 */
[----:B0-----:R-:W-:-:S04]  /*14c30*/  @P3 FMUL.FTZ R7, R6, 0.69314718246459960938 ;  /* 0x3f31721806073820 */ /* 0x001fc80000410000 */
[----:B------:R-:W-:Y:S01]  /*14c40*/  @P3 FFMA.FTZ R20, R10, R0, R7 ;  /* 0x000000000a143223 */ /* 0x000fe20000010007 */
[----:B------:R-:W-:Y:S02]  /*14c50*/  WARPGROUP.DEPBAR.LE gsb0, 0x0 ;  /* 0x00008000000079c5 */ /* 0x000fe40000010000 */
[----:B------:R-:W-:-:S06]  /*14c60*/  WARPGROUP.ARRIVE ;  /* 0x00000000000079c5 */ /* 0x000fcc0000000000 */
[----:B------:R-:W-:Y:S03]  /*14c70*/  HGMMA.64x64x16.F32 R88, R120, gdesc[UR4].tnspB, R88, gsb0 ;  /* 0x40e0000478587df0 */ /* 0x000fe60008000858 */
        /* <DEDUP_REMOVED lines=33> */
[----:B0-----:R-:W-:-:S07]  /*14e90*/  FMUL.FTZ R15, R119, R15 ;  /* 0x0000000f770f7220 */ /* 0x001fce0000410000 */
.L_x_14050:
        /* <DEDUP_REMOVED lines=12> */
[----:B------:R-:W-:Y:S02]  /*14f60*/  LOP3.LUT R3, R0, 0xfffffff8, RZ, 0xc0, !PT ;  /* 0xfffffff800037812 */ /* 0x000fe400078ec0ff */
[----:B------:R-:W-:-:S03]  /*14f70*/  SHF.R.S32.HI R30, RZ, 0x3, R0 ;  /* 0x00000003ff1e7819 */ /* 0x000fc60000011400 */
[----:B------:R-:W-:-:S04]  /*14f80*/  IMAD.IADD R3, R44, 0x1, -R3 ;  /* 0x000000012c037824 */ /* 0x000fc800078e0a03 */
[----:B------:R-:W-:-:S05]  /*14f90*/  IMAD.SHL.U32 R29, R3, 0x8, RZ ;  /* 0x00000008031d7824 */ /* 0x000fca00078e00ff */
[----:B------:R-:W-:Y:S01]  /*14fa0*/  SHF.R.S32.HI R28, RZ, 0x1f, R29 ;  /* 0x0000001fff1c7819 */ /* 0x000fe2000001141d */
[----:B------:R-:W-:Y:S06]  /*14fb0*/  BAR.ARV 0x4, 0x200 ;  /* 0x0108000000007b1d */ /* 0x000fec0000002000 */
[----:B0-----:R-:W-:Y:S05]  /*14fc0*/  @P0 BRA `(.L_x_14159) ;  /* 0x0000000c00ac0947 */ /* 0x001fea0003800000 */
[----:B------:R-:W2:Y:S04]  /*14fd0*/  LDL R4, [R1+0x54] ;  /* 0x0000540001047983 */ /* 0x000ea80000100800 */
[----:B------:R-:W3:Y:S01]  /*14fe0*/  LDL R41, [R1+0x44] ;  /* 0x0000440001297983 */ /* 0x000ee20000100800 */
[----:B------:R-:W0:Y:S01]  /*14ff0*/  S2R R5, SR_SWINHI ;  /* 0x0000000000057919 */ /* 0x000e220000002f00 */
[----:B------:R-:W-:Y:S05]  /*15000*/  WARPSYNC.ALL ;  /* 0x0000000000007948 */ /* 0x000fea0003800000 */
[----:B------:R-:W-:Y:S01]  /*15010*/  F2FP.F16.F32.PACK_AB R10, R10, R27 ;  /* 0x0000001b0a0a723e */ /* 0x000fe200000000ff */
[----:B------:R-:W-:Y:S01]  /*15020*/  ULDC.64 UR4, c[0x0][0xc00] ;  /* 0x0003000000047ab9 */ /* 0x000fe20000000a00 */
[----:B------:R-:W3:Y:S01]  /*15030*/  LDC.64 R26, c[0x0][0xc00] ;  /* 0x00030000ff1a7b82 */ /* 0x000ee20000000a00 */
[----:B------:R-:W4:Y:S04]  /*15040*/  LDL R40, [R1+0x28] ;  /* 0x0000280001287983 */ /* 0x000f280000100800 */
[----:B------:R-:W4:Y:S01]  /*15050*/  LDL R44, [R1+0x18] ;  /* 0x00001800012c7983 */ /* 0x000f220000100800 */
[----:B-----5:R-:W-:-:S02]  /*15060*/  MOV R24, R2 ;  /* 0x0000000200187202 */ /* 0x020fc40000000f00 */
[----:B0-----:R-:W-:Y:S02]  /*15070*/  MOV R25, R5 ;  /* 0x0000000500197202 */ /* 0x001fe40000000f00 */
[----:B------:R-:W-:Y:S02]  /*15080*/  F2FP.F16.F32.PACK_AB R11, R11, R94 ;  /* 0x0000005e0b0b723e */ /* 0x000fe400000000ff */
[----:B------:R-:W-:Y:S02]  /*15090*/  F2FP.F16.F32.PACK_AB R14, R14, R31 ;  /* 0x0000001f0e0e723e */ /* 0x000fe400000000ff */
[----:B------:R-:W-:Y:S01]  /*150a0*/  F2FP.F16.F32.PACK_AB R15, R15, R118 ;  /* 0x000000760f0f723e */ /* 0x000fe200000000ff */
[----:B------:R-:W-:Y:S01]  /*150b0*/  IMAD.MOV.U32 R31, RZ, RZ, RZ ;  /* 0x000000ffff1f7224 */ /* 0x000fe200078e00ff */
[----:B------:R-:W-:Y:S01]  /*150c0*/  BAR.SYNC.DEFER_BLOCKING 0x1, 0x180 ;  /* 0x0046000000007b1d */ /* 0x000fe20000010000 */
[----:B--2---:R-:W-:-:S03]  /*150d0*/  IMAD.WIDE R8, R4, 0x2, R24 ;  /* 0x0000000204087825 */ /* 0x004fc600078e0218 */
[C---:B------:R-:W-:Y:S02]  /*150e0*/  LOP3.LUT R5, R8.reuse, 0x380, RZ, 0xc0, !PT ;  /* 0x0000038008057812 */ /* 0x040fe400078ec0ff */
[C---:B------:R-:W-:Y:S02]  /*150f0*/  IADD3 R7, P1, R8.reuse, 0x40, RZ ;  /* 0x0000004008077810 */ /* 0x040fe40007f3e0ff */
[C---:B------:R-:W-:Y:S02]  /*15100*/  IADD3 R37, P0, R8.reuse, 0x60, RZ ;  /* 0x0000006008257810 */ /* 0x040fe40007f1e0ff */
[----:B------:R-:W-:Y:S02]  /*15110*/  SHF.R.U64 R5, R5, 0x3, RZ ;  /* 0x0000000305057819 */ /* 0x000fe400000012ff */
[----:B------:R-:W-:Y:S02]  /*15120*/  IADD3 R13, P2, R8, 0x20, RZ ;  /* 0x00000020080d7810 */ /* 0x000fe40007f5e0ff */
[----:B------:R-:W-:-:S02]  /*15130*/  LOP3.LUT R6, R7, 0x380, RZ, 0xc0, !PT ;  /* 0x0000038007067812 */ /* 0x000fc400078ec0ff */
[----:B------:R-:W-:Y:S01]  /*15140*/  LOP3.LUT R8, R5, R8, RZ, 0x3c, !PT ;  /* 0x0000000805087212 */ /* 0x000fe200078e3cff */
[--C-:B------:R-:W-:Y:S01]  /*15150*/  IMAD.X R5, RZ, RZ, R9.reuse, P0 ;  /* 0x000000ffff057224 */ /* 0x100fe200000e0609 */
[----:B------:R-:W-:Y:S02]  /*15160*/  ISETP.NE.U32.AND P0, PT, RZ, UR4, PT ;  /* 0x00000004ff007c0c */ /* 0x000fe4000bf05070 */
[----:B------:R-:W-:Y:S02]  /*15170*/  SHF.R.U64 R6, R6, 0x3, RZ ;  /* 0x0000000306067819 */ /* 0x000fe400000012ff */
[----:B------:R-:W-:Y:S01]  /*15180*/  ISETP.NE.AND.EX P0, PT, RZ, UR5, PT, P0 ;  /* 0x00000005ff007c0c */ /* 0x000fe2000bf05300 */
[----:B------:R-:W-:Y:S01]  /*15190*/  ULDC.64 UR4, c[0x0][0xc08] ;  /* 0x0003020000047ab9 */ /* 0x000fe20000000a00 */
[----:B------:R-:W-:Y:S01]  /*151a0*/  LOP3.LUT R6, R6, R7, RZ, 0x3c, !PT ;  /* 0x0000000706067212 */ /* 0x000fe200078e3cff */
[----:B------:R-:W-:Y:S01]  /*151b0*/  IMAD.X R7, RZ, RZ, R9, P1 ;  /* 0x000000ffff077224 */ /* 0x000fe200008e0609 */
[----:B------:R-:W-:-:S02]  /*151c0*/  LOP3.LUT R12, R13, 0x380, RZ, 0xc0, !PT ;  /* 0x000003800d0c7812 */ /* 0x000fc400078ec0ff */
[----:B------:R-:W-:Y:S02]  /*151d0*/  ISETP.NE.U32.AND P1, PT, RZ, UR4, PT ;  /* 0x00000004ff007c0c */ /* 0x000fe4000bf25070 */
[----:B------:R-:W-:Y:S02]  /*151e0*/  LOP3.LUT R4, R37, 0x380, RZ, 0xc0, !PT ;  /* 0x0000038025047812 */ /* 0x000fe400078ec0ff */
[----:B------:R-:W-:Y:S02]  /*151f0*/  SHF.R.U64 R12, R12, 0x3, RZ ;  /* 0x000000030c0c7819 */ /* 0x000fe400000012ff */
[----:B------:R-:W-:Y:S02]  /*15200*/  ISETP.NE.AND.EX P1, PT, RZ, UR5, PT, P1 ;  /* 0x00000005ff007c0c */ /* 0x000fe4000bf25310 */
[----:B------:R-:W-:Y:S02]  /*15210*/  SHF.R.U64 R4, R4, 0x3, RZ ;  /* 0x0000000304047819 */ /* 0x000fe400000012ff */
[----:B------:R-:W-:Y:S01]  /*15220*/  LOP3.LUT R12, R12, R13, RZ, 0x3c, !PT ;  /* 0x0000000d0c0c7212 */ /* 0x000fe200078e3cff */
[----:B------:R-:W-:Y:S01]  /*15230*/  IMAD.X R13, RZ, RZ, R9, P2 ;  /* 0x000000ffff0d7224 */ /* 0x000fe200010e0609 */
[----:B------:R-:W-:-:S02]  /*15240*/  MOV R0, R8 ;  /* 0x0000000800007202 */ /* 0x000fc40000000f00 */
[----:B------:R-:W-:Y:S02]  /*15250*/  LOP3.LUT R4, R4, R37, RZ, 0x3c, !PT ;  /* 0x0000002504047212 */ /* 0x000fe400078e3cff */
[----:B------:R-:W-:Y:S02]  /*15260*/  F2FP.F16.F32.PACK_AB R8, R89, R88 ;  /* 0x000000585908723e */ /* 0x000fe400000000ff */
[----:B------:R-:W-:Y:S02]  /*15270*/  F2FP.F16.F32.PACK_AB R9, R91, R90 ;  /* 0x0000005a5b09723e */ /* 0x000fe400000000ff */
[----:B-1----:R-:W-:Y:S02]  /*15280*/  MOV R32, R4 ;  /* 0x0000000400207202 */ /* 0x002fe40000000f00 */
[----:B------:R-:W-:Y:S01]  /*15290*/  MOV R38, R6 ;  /* 0x0000000600267202 */ /* 0x000fe20000000f00 */
[----:B------:R0:W-:Y:S01]  /*152a0*/  STSM.16.M88.4 [R0], R8 ;  /* 0x0000000800007844 */ /* 0x0001e20000000200 */
[----:B------:R-:W-:-:S02]  /*152b0*/  MOV R39, R12 ;  /* 0x0000000c00277202 */ /* 0x000fc40000000f00 */
[----:B------:R-:W-:Y:S02]  /*152c0*/  F2FP.F16.F32.PACK_AB R4, R97, R96 ;  /* 0x000000606104723e */ /* 0x000fe400000000ff */
[----:B------:R-:W-:Y:S02]  /*152d0*/  F2FP.F16.F32.PACK_AB R5, R99, R98 ;  /* 0x000000626305723e */ /* 0x000fe400000000ff */
[----:B------:R-:W-:Y:S02]  /*152e0*/  F2FP.F16.F32.PACK_AB R6, R101, R100 ;  /* 0x000000646506723e */ /* 0x000fe400000000ff */
[----:B------:R-:W-:Y:S01]  /*152f0*/  F2FP.F16.F32.PACK_AB R7, R103, R102 ;  /* 0x000000666707723e */ /* 0x000fe200000000ff */
[----:B---3--:R-:W-:Y:S01]  /*15300*/  IMAD.WIDE R36, R41, 0x4, R26 ;  /* 0x0000000429247825 */ /* 0x008fe200078e021a */
[----:B------:R-:W-:Y:S01]  /*15310*/  F2FP.F16.F32.PACK_AB R12, R113, R112 ;  /* 0x00000070710c723e */ /* 0x000fe200000000ff */
[----:B------:R-:W1:Y:S01]  /*15320*/  @P1 LDC.64 R26, c[0x0][0xc08] ;  /* 0x00030200ff1a1b82 */ /* 0x000e620000000a00 */
[----:B------:R-:W-:-:S02]  /*15330*/  F2FP.F16.F32.PACK_AB R13, R115, R114 ;  /* 0x00000072730d723e */ /* 0x000fc400000000ff */
[----:B0-----:R-:W-:Y:S02]  /*15340*/  F2FP.F16.F32.PACK_AB R8, R105, R104 ;  /* 0x000000686908723e */ /* 0x001fe400000000ff */
[----:B------:R-:W-:Y:S02]  /*15350*/  F2FP.F16.F32.PACK_AB R9, R107, R106 ;  /* 0x0000006a6b09723e */ /* 0x000fe400000000ff */
[----:B------:R-:W-:Y:S02]  /*15360*/  F2FP.F16.F32.PACK_AB R10, R109, R108 ;  /* 0x0000006c6d0a723e */ /* 0x000fe400000000ff */
[----:B------:R-:W-:Y:S01]  /*15370*/  F2FP.F16.F32.PACK_AB R11, R111, R110 ;  /* 0x0000006e6f0b723e */ /* 0x000fe200000000ff */
[----:B------:R1:W-:Y:S01]  /*15380*/  STSM.16.M88.4 [R39], R4 ;  /* 0x0000000427007844 */ /* 0x0003e20000000200 */
[----:B------:R-:W-:Y:S01]  /*15390*/  ULDC UR4, c[0x0][0xa88] ;  /* 0x0002a20000047ab9 */ /* 0x000fe20000000800 */
[----:B------:R-:W0:Y:S02]  /*153a0*/  LDC R0, c[0x0][0xbe8] ;  /* 0x0002fa00ff007b82 */ /* 0x000e240000000800 */
[----:B------:R2:W-:Y:S04]  /*153b0*/  STSM.16.M88.4 [R38], R8 ;  /* 0x0000000826007844 */ /* 0x0005e80000000200 */
[----:B------:R4:W-:Y:S02]  /*153c0*/  STSM.16.M88.4 [R32], R12 ;  /* 0x0000000c20007844 */ /* 0x0009e40000000200 */
[----:B------:R-:W-:Y:S01]  /*153d0*/  BAR.SYNC.DEFER_BLOCKING 0x1, 0x180 ;  /* 0x0046000000007b1d */ /* 0x000fe20000010000 */
[----:B-1----:R-:W-:-:S04]  /*153e0*/  @P1 IMAD.WIDE R4, R41, 0x4, R26 ;  /* 0x0000000429041825 */ /* 0x002fc800078e021a */
[----:B--2---:R-:W-:Y:S01]  /*153f0*/  IMAD.U32 R9, RZ, RZ, UR4 ;  /* 0x00000004ff097e24 */ /* 0x004fe2000f8e00ff */
[----:B------:R1:W5:Y:S05]  /*15400*/  @P0 LDG.E R31, desc[UR38][R36.64] ;  /* 0x00000026241f0981 */ /* 0x00036a000c1e1900 */
[----:B------:R1:W5:Y:S01]  /*15410*/  @P1 LDG.E R9, desc[UR38][R4.64] ;  /* 0x0000002604091981 */ /* 0x000362000c1e1900 */
[----:B0-----:R-:W-:-:S13]  /*15420*/  ISETP.NE.AND P2, PT, R0, 0x1, PT ;  /* 0x000000010000780c */ /* 0x001fda0003f45270 */
[----:B------:R-:W0:Y:S08]  /*15430*/  @P2 LDC R6, c[0x0][0xbec] ;  /* 0x0002fb00ff062b82 */ /* 0x000e300000000800 */
[----:B------:R-:W2:Y:S01]  /*15440*/  @P2 LDC R11, c[0x0][0xbf0] ;  /* 0x0002fc00ff0b2b82 */ /* 0x000ea20000000800 */
[----:B----4-:R-:W-:Y:S01]  /*15450*/  IMAD.IADD R15, R40, 0x1, R44 ;  /* 0x00000001280f7824 */ /* 0x010fe200078e022c */
[----:B-1----:R-:W-:Y:S06]  /*15460*/  @P1 BRA `(.L_x_14160) ;  /* 0x0000000000101947 */ /* 0x002fec0003800000 */
[----:B------:R-:W-:Y:S05]  /*15470*/  @!P0 BRA `(.L_x_14160) ;  /* 0x00000000000c8947 */ /* 0x000fea0003800000 */
[----:B------:R-:W3:Y:S04]  /*15480*/  LDG.E R4, desc[UR38][R36.64] ;  /* 0x0000002624047981 */ /* 0x000ee8000c1e1900 */
[----:B-----5:R-:W3:Y:S02]  /*15490*/  LDG.E R9, desc[UR38][R36.64+0x4] ;  /* 0x0000042624097981 */ /* 0x020ee4000c1e1900 */
[----:B---3--:R-:W-:-:S07]  /*154a0*/  IMAD.IADD R9, R9, 0x1, -R4 ;  /* 0x0000000109097824 */ /* 0x008fce00078e0a04 */
.L_x_14160:
[----:B------:R-:W3:Y:S01]  /*154b0*/  LDL R12, [R1+0x50] ;  /* 0x00005000010c7983 */ /* 0x000ee20000100800 */
[----:B0-----:R-:W-:Y:S01]  /*154c0*/  @P2 IMAD.HI.U32 R4, R15, R6, RZ ;  /* 0x000000060f042227 */ /* 0x001fe200078e00ff */
[----:B------:R-:W-:Y:S02]  /*154d0*/  ULDC.64 UR4, c[0x0][0xb90] ;  /* 0x0002e40000047ab9 */ /* 0x000fe40000000a00 */
[----:B------:R-:W4:Y:S01]  /*154e0*/  LDL.LU R42, [R1+0x40] ;  /* 0x00004000012a7983 */ /* 0x000f220000300800 */
[----:B-----5:R-:W-:Y:S01]  /*154f0*/  SHF.R.S32.HI R37, RZ, 0x1f, R31 ;  /* 0x0000001fff257819 */ /* 0x020fe2000001141f */
[----:B------:R-:W-:Y:S01]  /*15500*/  IMAD.MOV.U32 R7, RZ, RZ, R15 ;  /* 0x000000ffff077224 */ /* 0x000fe200078e000f */
[----:B--2---:R-:W-:Y:S01]  /*15510*/  @P2 SHF.R.U32.HI R7, RZ, R11, R4 ;  /* 0x0000000bff072219 */ /* 0x004fe20000011604 */
[----:B------:R-:W0:Y:S01]  /*15520*/  S2R R14, SR_TID.X ;  /* 0x00000000000e7919 */ /* 0x000e220000002100 */
[----:B------:R-:W-:Y:S01]  /*15530*/  IMAD.MOV.U32 R36, RZ, RZ, R31 ;  /* 0x000000ffff247224 */ /* 0x000fe200078e001f */
[----:B------:R-:W-:Y:S01]  /*15540*/  SEL R43, R41, RZ, !P0 ;  /* 0x000000ff292b7207 */ /* 0x000fe20004000000 */
[----:B------:R-:W-:-:S02]  /*15550*/  IMAD R45, R9, R0, RZ ;  /* 0x00000000092d7224 */ /* 0x000fc400078e02ff */
[----:B------:R-:W-:Y:S02]  /*15560*/  IMAD.MOV R13, RZ, RZ, -R7 ;  /* 0x000000ffff0d7224 */ /* 0x000fe400078e0a07 */
[----:B0-----:R-:W-:-:S05]  /*15570*/  VIADD R26, R14, 0xffffff80 ;  /* 0xffffff800e1a7836 */ /* 0x001fca0000000000 */
[----:B------:R-:W-:-:S04]  /*15580*/  SHF.R.S32.HI R14, RZ, 0x1f, R26 ;  /* 0x0000001fff0e7819 */ /* 0x000fc8000001141a */
[----:B------:R-:W-:-:S04]  /*15590*/  LEA.HI R14, R14, R26, RZ, 0x7 ;  /* 0x0000001a0e0e7211 */ /* 0x000fc800078f38ff */
[----:B------:R-:W-:-:S05]  /*155a0*/  LOP3.LUT R14, R14, 0xffffff80, RZ, 0xc0, !PT ;  /* 0xffffff800e0e7812 */ /* 0x000fca00078ec0ff */
[----:B------:R-:W-:Y:S02]  /*155b0*/  IMAD.IADD R14, R26, 0x1, -R14 ;  /* 0x000000011a0e7824 */ /* 0x000fe400078e0a0e */
[----:B------:R-:W-:Y:S02]  /*155c0*/  IMAD R3, R3, 0x30, R30 ;  /* 0x0000003003037824 */ /* 0x000fe400078e021e */
[----:B---3--:R-:W-:Y:S01]  /*155d0*/  IMAD.IADD R12, R12, 0x1, R44 ;  /* 0x000000010c0c7824 */ /* 0x008fe200078e022c */
[----:B----4-:R-:W-:Y:S01]  /*155e0*/  SHF.R.S32.HI R40, RZ, 0x1f, R42 ;  /* 0x0000001fff287819 */ /* 0x010fe2000001142a */
[----:B------:R-:W-:-:S04]  /*155f0*/  IMAD.WIDE.U32 R4, R42, UR4, R36 ;  /* 0x000000042a047c25 */ /* 0x000fc8000f8e0024 */
[----:B------:R-:W-:-:S04]  /*15600*/  IMAD R6, R40, UR4, RZ ;  /* 0x0000000428067c24 */ /* 0x000fc8000f8e02ff */
[----:B------:R-:W-:Y:S01]  /*15610*/  IMAD R11, R42, UR5, R6 ;  /* 0x000000052a0b7c24 */ /* 0x000fe2000f8e0206 */
[----:B------:R-:W-:Y:S01]  /*15620*/  SHF.R.S32.HI R6, RZ, 0x1f, R41 ;  /* 0x0000001fff067819 */ /* 0x000fe20000011429 */
[----:B------:R-:W-:Y:S02]  /*15630*/  ULDC.64 UR4, c[0x0][0xb98] ;  /* 0x0002e60000047ab9 */ /* 0x000fe40000000a00 */
[----:B------:R-:W-:Y:S01]  /*15640*/  IMAD.IADD R5, R5, 0x1, R11 ;  /* 0x0000000105057824 */ /* 0x000fe200078e020b */
[----:B------:R-:W-:Y:S01]  /*15650*/  SEL R32, R6, RZ, !P0 ;  /* 0x000000ff06207207 */ /* 0x000fe20004000000 */
[----:B------:R-:W-:Y:S01]  /*15660*/  IMAD R11, R0, R13, R15 ;  /* 0x0000000d000b7224 */ /* 0x000fe200078e020f */
[----:B------:R-:W-:Y:S01]  /*15670*/  SHF.R.S32.HI R13, RZ, 0x1f, R7 ;  /* 0x0000001fff0d7819 */ /* 0x000fe20000011407 */
[----:B------:R-:W-:-:S03]  /*15680*/  IMAD.WIDE.U32 R4, R43, UR4, R4 ;  /* 0x000000042b047c25 */ /* 0x000fc6000f8e0004 */
[----:B------:R-:W-:Y:S01]  /*15690*/  SHF.R.S32.HI R6, RZ, 0x1f, R11 ;  /* 0x0000001fff067819 */ /* 0x000fe2000001140b */
[----:B------:R-:W-:Y:S01]  /*156a0*/  IMAD R8, R32, UR4, RZ ;  /* 0x0000000420087c24 */ /* 0x000fe2000f8e02ff */
[----:B------:R-:W-:-:S03]  /*156b0*/  IADD3 R4, P0, R7, R4, RZ ;  /* 0x0000000407047210 */ /* 0x000fc60007f1e0ff */
[----:B------:R-:W-:Y:S01]  /*156c0*/  IMAD R8, R43, UR5, R8 ;  /* 0x000000052b087c24 */ /* 0x000fe2000f8e0208 */
[----:B------:R-:W-:Y:S02]  /*156d0*/  ULDC.64 UR4, c[0x0][0xb88] ;  /* 0x0002e20000047ab9 */ /* 0x000fe40000000a00 */
[----:B------:R-:W-:Y:S02]  /*156e0*/  IMAD R6, R6, UR4, RZ ;  /* 0x0000000406067c24 */ /* 0x000fe4000f8e02ff */
[----:B------:R-:W-:Y:S01]  /*156f0*/  IADD3.X R5, R13, R5, R8, P0, !PT ;  /* 0x000000050d057210 */ /* 0x000fe200007fe408 */
[----:B------:R-:W-:Y:S02]  /*15700*/  VIADD R8, R12, 0x8 ;  /* 0x000000080c087836 */ /* 0x000fe40000000000 */
[C---:B------:R-:W-:Y:S02]  /*15710*/  IMAD R7, R11.reuse, UR5, R6 ;  /* 0x000000050b077c24 */ /* 0x040fe4000f8e0206 */
[----:B------:R-:W-:Y:S01]  /*15720*/  IMAD.WIDE.U32 R4, R11, UR4, R4 ;  /* 0x000000040b047c25 */ /* 0x000fe2000f8e0004 */
[----:B------:R-:W-:-:S03]  /*15730*/  ULDC.64 UR4, c[0x0][0xb50] ;  /* 0x0002d40000047ab9 */ /* 0x000fc60000000a00 */
[----:B------:R-:W-:Y:S01]  /*15740*/  IMAD.IADD R5, R5, 0x1, R7 ;  /* 0x0000000105057824 */ /* 0x000fe200078e0207 */
[----:B------:R-:W-:-:S04]  /*15750*/  LEA R10, P0, R4, UR4, 0x2 ;  /* 0x00000004040a7c11 */ /* 0x000fc8000f8010ff */
[----:B------:R-:W-:Y:S01]  /*15760*/  LEA.HI.X R11, R4, UR5, R5, 0x2, P0 ;  /* 0x00000005040b7c11 */ /* 0x000fe200080f1405 */
[----:B------:R-:W-:Y:S01]  /*15770*/  IMAD R5, R30, 0x40, R29 ;  /* 0x000000401e057824 */ /* 0x000fe200078e021d */
[----:B------:R-:W-:Y:S01]  /*15780*/  SHFL.IDX PT, R6, R10, RZ, 0x1c1f ;  /* 0x001c1fff0a067589 */ /* 0x000fe200000e0000 */
[----:B------:R-:W-:Y:S01]  /*15790*/  LOP3.LUT P0, RZ, R14, 0x3, RZ, 0xc0, !PT ;  /* 0x000000030eff7812 */ /* 0x000fe2000780c0ff */
[----:B------:R-:W-:Y:S01]  /*157a0*/  ULDC.64 UR4, c[0x0][0xaa0] ;  /* 0x0002a80000047ab9 */ /* 0x000fe20000000a00 */
[----:B------:R-:W-:Y:S01]  /*157b0*/  IMAD.WIDE R4, R5, 0x2, R24 ;  /* 0x0000000205047825 */ /* 0x000fe200078e0218 */
[----:B------:R-:W0:Y:S01]  /*157c0*/  SHFL.IDX PT, R7, R11, RZ, 0x1c1f ;  /* 0x001c1fff0b077589 */ /* 0x000e2200000e0000 */
[-C--:B------:R-:W-:Y:S02]  /*157d0*/  ISETP.GE.OR P1, PT, R12, R45.reuse, P0 ;  /* 0x0000002d0c00720c */ /* 0x080fe40000726670 */
[----:B------:R-:W-:Y:S01]  /*157e0*/  ISETP.GE.OR P0, PT, R8, R45, P0 ;  /* 0x0000002d0800720c */ /* 0x000fe20000706670 */
[----:B------:R-:W-:Y:S01]  /*157f0*/  SHFL.IDX PT, R38, R10, 0x1, 0x1c1f ;  /* 0x003c1f000a267f89 */ /* 0x000fe200000e0000 */
[----:B------:R-:W-:-:S02]  /*15800*/  IADD3 R13, P3, R4, 0x1800, RZ ;  /* 0x00001800040d7810 */ /* 0x000fc40007f7e0ff */
[C---:B------:R-:W-:Y:S01]  /*15810*/  IADD3 R25, P4, R4.reuse, 0x3000, RZ ;  /* 0x0000300004197810 */ /* 0x040fe20007f9e0ff */
[----:B------:R-:W1:Y:S01]  /*15820*/  SHFL.IDX PT, R39, R11, 0x1, 0x1c1f ;  /* 0x003c1f000b277f89 */ /* 0x000e6200000e0000 */
[----:B------:R-:W-:Y:S02]  /*15830*/  LOP3.LUT R9, R4, 0x380, RZ, 0xc0, !PT ;  /* 0x0000038004097812 */ /* 0x000fe400078ec0ff */
[----:B------:R-:W-:Y:S02]  /*15840*/  LOP3.LUT R12, R13, 0x380, RZ, 0xc0, !PT ;  /* 0x000003800d0c7812 */ /* 0x000fe400078ec0ff */
[----:B------:R-:W-:Y:S02]  /*15850*/  LOP3.LUT R24, R25, 0x380, RZ, 0xc0, !PT ;  /* 0x0000038019187812 */ /* 0x000fe400078ec0ff */
[----:B------:R-:W-:Y:S02]  /*15860*/  SHF.R.U64 R9, R9, 0x3, RZ ;  /* 0x0000000309097819 */ /* 0x000fe400000012ff */
[----:B------:R-:W-:-:S02]  /*15870*/  SHF.R.U64 R12, R12, 0x3, RZ ;  /* 0x000000030c0c7819 */ /* 0x000fc400000012ff */
[----:B------:R-:W-:Y:S02]  /*15880*/  SHF.R.U64 R24, R24, 0x3, RZ ;  /* 0x0000000318187819 */ /* 0x000fe400000012ff */
[----:B------:R-:W-:Y:S01]  /*15890*/  LOP3.LUT R8, R9, R4, RZ, 0x3c, !PT ;  /* 0x0000000409087212 */ /* 0x000fe200078e3cff */
[--C-:B------:R-:W-:Y:S01]  /*158a0*/  IMAD.MOV.U32 R9, RZ, RZ, R5.reuse ;  /* 0x000000ffff097224 */ /* 0x100fe200078e0005 */
[----:B------:R-:W-:Y:S01]  /*158b0*/  LOP3.LUT R12, R12, R13, RZ, 0x3c, !PT ;  /* 0x0000000d0c0c7212 */ /* 0x000fe200078e3cff */
[--C-:B------:R-:W-:Y:S01]  /*158c0*/  IMAD.X R13, RZ, RZ, R5.reuse, P3 ;  /* 0x000000ffff0d7224 */ /* 0x100fe200018e0605 */
[----:B------:R-:W-:Y:S01]  /*158d0*/  LOP3.LUT R24, R24, R25, RZ, 0x3c, !PT ;  /* 0x0000001918187212 */ /* 0x000fe200078e3cff */
[----:B------:R-:W-:Y:S01]  /*158e0*/  IMAD.X R25, RZ, RZ, R5, P4 ;  /* 0x000000ffff197224 */ /* 0x000fe200020e0605 */
[----:B0-----:R-:W-:Y:S04]  /*158f0*/  @!P1 ST.E desc[UR38][R6.64], R21 ;  /* 0x0000001506009985 */ /* 0x001fe8000c101926 */
[----:B-1----:R0:W-:Y:S04]  /*15900*/  @!P0 ST.E desc[UR38][R38.64], R20 ;  /* 0x0000001426008985 */ /* 0x0021e8000c101926 */
[----:B------:R-:W2:Y:S04]  /*15910*/  LD.E.128 R8, desc[UR38][R8.64] ;  /* 0x0000002608087980 */ /* 0x000ea8000c101d00 */
[----:B------:R-:W3:Y:S04]  /*15920*/  LD.E.128 R12, desc[UR38][R12.64] ;  /* 0x000000260c0c7980 */ /* 0x000ee8000c101d00 */
[----:B------:R-:W4:Y:S01]  /*15930*/  LD.E.128 R24, desc[UR38][R24.64] ;  /* 0x0000002618187980 */ /* 0x000f22000c101d00 */
[----:B0-----:R-:W0:Y:S01]  /*15940*/  @P2 LDC R39, c[0x0][0xbec] ;  /* 0x0002fb00ff272b82 */ /* 0x001e220000000800 */
[----:B------:R-:W-:Y:S01]  /*15950*/  IMAD R20, R37, UR4, RZ ;  /* 0x0000000425147c24 */ /* 0x000fe2000f8e02ff */
[----:B------:R-:W-:-:S06]  /*15960*/  IADD3 R41, P0, R4, 0x4800, RZ ;  /* 0x0000480004297810 */ /* 0x000fcc0007f1e0ff */
[----:B------:R-:W1:Y:S01]  /*15970*/  @P2 LDC R38, c[0x0][0xbf0] ;  /* 0x0002fc00ff262b82 */ /* 0x000e620000000800 */
[----:B------:R-:W-:Y:S01]  /*15980*/  IMAD R37, R31, UR5, R20 ;  /* 0x000000051f257c24 */ /* 0x000fe2000f8e0214 */
[----:B------:R-:W-:Y:S01]  /*15990*/  LOP3.LUT R4, R41, 0x380, RZ, 0xc0, !PT ;  /* 0x0000038029047812 */ /* 0x000fe200078ec0ff */
[----:B------:R-:W-:Y:S01]  /*159a0*/  IMAD.WIDE.U32 R20, R31, UR4, RZ ;  /* 0x000000041f147c25 */ /* 0x000fe2000f8e00ff */
[----:B------:R-:W-:Y:S02]  /*159b0*/  ULDC.64 UR4, c[0x0][0xae8] ;  /* 0x0002ba0000047ab9 */ /* 0x000fe40000000a00 */
[----:B------:R-:W-:Y:S01]  /*159c0*/  SHF.R.U64 R4, R4, 0x3, RZ ;  /* 0x0000000304047819 */ /* 0x000fe200000012ff */
[----:B------:R-:W-:Y:S02]  /*159d0*/  IMAD.IADD R21, R21, 0x1, R37 ;  /* 0x0000000115157824 */ /* 0x000fe400078e0225 */
[----:B------:R-:W-:Y:S01]  /*159e0*/  IMAD R31, R40, UR4, RZ ;  /* 0x00000004281f7c24 */ /* 0x000fe2000f8e02ff */
[----:B------:R-:W-:Y:S01]  /*159f0*/  LOP3.LUT R4, R4, R41, RZ, 0x3c, !PT ;  /* 0x0000002904047212 */ /* 0x000fe200078e3cff */
[----:B------:R-:W-:-:S02]  /*15a00*/  IMAD.IADD R36, R44, 0x1, R3 ;  /* 0x000000012c247824 */ /* 0x000fc400078e0203 */
[C---:B------:R-:W-:Y:S02]  /*15a10*/  IMAD R3, R42.reuse, UR5, R31 ;  /* 0x000000052a037c24 */ /* 0x040fe4000f8e021f */
[----:B------:R-:W-:Y:S01]  /*15a20*/  IMAD.WIDE.U32 R20, R42, UR4, R20 ;  /* 0x000000042a147c25 */ /* 0x000fe2000f8e0014 */
[----:B------:R-:W-:-:S03]  /*15a30*/  ULDC.64 UR4, c[0x0][0xaf0] ;  /* 0x0002bc0000047ab9 */ /* 0x000fc60000000a00 */
[----:B0-----:R-:W-:-:S04]  /*15a40*/  @P2 IMAD.HI.U32 R31, R36, R39, RZ ;  /* 0x00000027241f2227 */ /* 0x001fc800078e00ff */
[----:B------:R-:W-:Y:S02]  /*15a50*/  IMAD.IADD R21, R21, 0x1, R3 ;  /* 0x0000000115157824 */ /* 0x000fe400078e0203 */
[----:B------:R-:W-:Y:S01]  /*15a60*/  IMAD.MOV.U32 R3, RZ, RZ, R36 ;  /* 0x000000ffff037224 */ /* 0x000fe200078e0024 */
[----:B-1----:R-:W-:Y:S01]  /*15a70*/  @P2 SHF.R.U32.HI R3, RZ, R38, R31 ;  /* 0x00000026ff032219 */ /* 0x002fe2000001161f */
[----:B------:R-:W-:Y:S02]  /*15a80*/  IMAD R32, R32, UR4, RZ ;  /* 0x0000000420207c24 */ /* 0x000fe4000f8e02ff */
[----:B------:R-:W-:Y:S01]  /*15a90*/  IMAD.X R5, RZ, RZ, R5, P0 ;  /* 0x000000ffff057224 */ /* 0x000fe200000e0605 */
[----:B------:R-:W-:Y:S01]  /*15aa0*/  SHF.R.S32.HI R31, RZ, 0x1f, R3 ;  /* 0x0000001fff1f7819 */ /* 0x000fe20000011403 */
[C---:B------:R-:W-:Y:S02]  /*15ab0*/  IMAD R37, R43.reuse, UR5, R32 ;  /* 0x000000052b257c24 */ /* 0x040fe4000f8e0220 */
[----:B------:R-:W-:Y:S01]  /*15ac0*/  IMAD.WIDE.U32 R20, R43, UR4, R20 ;  /* 0x000000042b147c25 */ /* 0x000fe2000f8e0014 */
[----:B------:R-:W-:Y:S01]  /*15ad0*/  ULDC.64 UR4, c[0x0][0xae0] ;  /* 0x0002b80000047ab9 */ /* 0x000fe20000000a00 */
[----:B------:R-:W5:Y:S02]  /*15ae0*/  LD.E.128 R4, desc[UR38][R4.64] ;  /* 0x0000002604047980 */ /* 0x000f64000c101d00 */
[----:B------:R-:W-:-:S02]  /*15af0*/  IMAD.MOV R39, RZ, RZ, -R3 ;  /* 0x000000ffff277224 */ /* 0x000fc400078e0a03 */
[----:B------:R-:W-:Y:S01]  /*15b00*/  IMAD R32, R31, UR4, RZ ;  /* 0x000000041f207c24 */ /* 0x000fe2000f8e02ff */
[----:B------:R-:W-:Y:S01]  /*15b10*/  @!PT LDS RZ, [RZ] ;  /* 0x00000000fffff984 */ /* 0x000fe20000000800 */
[----:B------:R-:W-:Y:S01]  /*15b20*/  @!PT LDS RZ, [RZ] ;  /* 0x00000000fffff984 */ /* 0x000fe20000000800 */
[----:B------:R-:W-:Y:S01]  /*15b30*/  @!PT LDS RZ, [RZ] ;  /* 0x00000000fffff984 */ /* 0x000fe20000000800 */
[----:B------:R-:W-:Y:S01]  /*15b40*/  @!PT LDS RZ, [RZ] ;  /* 0x00000000fffff984 */ /* 0x000fe20000000800 */
[----:B------:R0:W-:Y:S06]  /*15b50*/  MEMBAR.ALL.CTA ;  /* 0x0000000000007992 */ /* 0x0001ec0000008000 */
[----:B0-----:R-:W0:Y:S01]  /*15b60*/  FENCE.VIEW.ASYNC.S ;  /* 0x00000000000073c6 */ /* 0x001e220000000000 */
[----:B------:R-:W-:Y:S02]  /*15b70*/  IMAD R31, R0, R39, R36 ;  /* 0x00000027001f7224 */ /* 0x000fe400078e0224 */
[----:B------:R-:W-:-:S02]  /*15b80*/  IMAD.IADD R21, R21, 0x1, R37 ;  /* 0x0000000115157824 */ /* 0x000fc400078e0225 */
[C---:B------:R-:W-:Y:S01]  /*15b90*/  IMAD R37, R3.reuse, UR5, R32 ;  /* 0x0000000503257c24 */ /* 0x040fe2000f8e0220 */
[----:B------:R-:W-:Y:S01]  /*15ba0*/  SHF.R.S32.HI R0, RZ, 0x1f, R31 ;  /* 0x0000001fff007819 */ /* 0x000fe2000001141f */
[----:B------:R-:W-:Y:S01]  /*15bb0*/  IMAD.WIDE.U32 R20, R3, UR4, R20 ;  /* 0x0000000403147c25 */ /* 0x000fe2000f8e0014 */
[----:B------:R-:W-:-:S03]  /*15bc0*/  ULDC.64 UR4, c[0x0][0xad8] ;  /* 0x0002b60000047ab9 */ /* 0x000fc60000000a00 */
[----:B------:R-:W-:Y:S02]  /*15bd0*/  IMAD.IADD R21, R21, 0x1, R37 ;  /* 0x0000000115157824 */ /* 0x000fe400078e0225 */
[----:B------:R-:W-:Y:S02]  /*15be0*/  IMAD R0, R0, UR4, RZ ;  /* 0x0000000400007c24 */ /* 0x000fe4000f8e02ff */
[----:B------:R-:W-:-:S04]  /*15bf0*/  IMAD.WIDE.U32 R20, R31, UR4, R20 ;  /* 0x000000041f147c25 */ /* 0x000fc8000f8e0014 */
[----:B------:R-:W-:Y:S01]  /*15c00*/  IMAD R3, R31, UR5, R0 ;  /* 0x000000051f037c24 */ /* 0x000fe2000f8e0200 */
[----:B------:R-:W-:Y:S01]  /*15c10*/  ULDC.64 UR4, c[0x0][0xa80] ;  /* 0x0002a00000047ab9 */ /* 0x000fe20000000a00 */
[----:B------:R-:W-:Y:S01]  /*15c20*/  IMAD.IADD R40, R30, 0x1, R44 ;  /* 0x000000011e287824 */ /* 0x000fe200078e022c */
[----:B------:R-:W-:Y:S01]  /*15c30*/  LEA R32, P0, R20, UR4, 0x1 ;  /* 0x0000000414207c11 */ /* 0x000fe2000f8008ff */
[----:B------:R-:W-:Y:S01]  /*15c40*/  IMAD.IADD R3, R21, 0x1, R3 ;  /* 0x0000000115037824 */ /* 0x000fe200078e0203 */
[----:B------:R-:W-:Y:S01]  /*15c50*/  ULDC UR4, c[0x0][0xac8] ;  /* 0x0002b20000047ab9 */ /* 0x000fe20000000800 */
[----:B------:R-:W-:Y:S02]  /*15c60*/  VIADD R0, R40, 0x30 ;  /* 0x0000003028007836 */ /* 0x000fe40000000000 */
[----:B0-----:R-:W0:Y:S01]  /*15c70*/  SHFL.IDX PT, R36, R32, 0x1, 0x181f ;  /* 0x00381f0020247f89 */ /* 0x001e2200000e0000 */
[----:B------:R-:W-:Y:S01]  /*15c80*/  LEA.HI.X R38, R20, UR5, R3, 0x1, P0 ;  /* 0x0000000514267c11 */ /* 0x000fe200080f0c03 */
[C---:B------:R-:W-:Y:S01]  /*15c90*/  VIADD R3, R40.reuse, 0x60 ;  /* 0x0000006028037836 */ /* 0x040fe20000000000 */
[----:B------:R-:W-:Y:S01]  /*15ca0*/  ISETP.GE.AND P0, PT, R29, UR4, PT ;  /* 0x000000041d007c0c */ /* 0x000fe2000bf06270 */
[----:B------:R-:W1:Y:S03]  /*15cb0*/  SHFL.IDX PT, R20, R32, RZ, 0x181f ;  /* 0x00181fff20147589 */ /* 0x000e6600000e0000 */
[-C--:B------:R-:W-:Y:S01]  /*15cc0*/  ISETP.GE.OR P3, PT, R40, R45.reuse, P0 ;  /* 0x0000002d2800720c */ /* 0x080fe20000766670 */
[----:B------:R-:W1:Y:S01]  /*15cd0*/  SHFL.IDX PT, R21, R38, RZ, 0x181f ;  /* 0x00181fff26157589 */ /* 0x000e6200000e0000 */
[-C--:B------:R-:W-:Y:S01]  /*15ce0*/  ISETP.GE.OR P2, PT, R0, R45.reuse, P0 ;  /* 0x0000002d0000720c */ /* 0x080fe20000746670 */
[----:B------:R-:W-:Y:S01]  /*15cf0*/  VIADD R0, R2, 0x16820 ;  /* 0x0001682002007836 */ /* 0x000fe20000000000 */
[----:B------:R-:W-:Y:S01]  /*15d00*/  ISETP.GE.OR P1, PT, R3, R45, P0 ;  /* 0x0000002d0300720c */ /* 0x000fe20000726670 */
[----:B------:R-:W1:Y:S03]  /*15d10*/  SHFL.IDX PT, R42, R32, 0x2, 0x181f ;  /* 0x00581f00202a7f89 */ /* 0x000e6600000e0000 */
[----:B------:R-:W-:Y:S01]  /*15d20*/  PRMT R0, RZ, 0x654, R0 ;  /* 0x00000654ff007816 */ /* 0x000fe20000000000 */
[----:B------:R-:W1:Y:S03]  /*15d30*/  SHFL.IDX PT, R31, R38, 0x1, 0x181f ;  /* 0x00381f00261f7f89 */ /* 0x000e6600000e0000 */
[----:B------:R1:W-:Y:S01]  /*15d40*/  SYNCS.ARRIVE.TRANS64.RED.A1T0 RZ, [R0+URZ], RZ ;  /* 0x000000ff00ff79a7 */ /* 0x0003e2000810043f */
[----:B------:R-:W1:Y:S02]  /*15d50*/  SHFL.IDX PT, R37, R38, 0x2, 0x181f ;  /* 0x00581f0026257f89 */ /* 0x000e6400000e0000 */
[----:B0-----:R-:W-:-:S02]  /*15d60*/  @!P2 LEA R30, P4, R29, R36, 0x1 ;  /* 0x000000241d1ea211 */ /* 0x001fc400078808ff */
[----:B------:R-:W0:Y:S01]  /*15d70*/  SHFL.IDX PT, R32, R32, 0x3, 0x181f ;  /* 0x00781f0020207f89 */ /* 0x000e2200000e0000 */
[----:B-1----:R-:W-:Y:S01]  /*15d80*/  VIADD R0, R40, 0x90 ;  /* 0x0000009028007836 */ /* 0x002fe20000000000 */
[C---:B------:R-:W-:Y:S02]  /*15d90*/  @!P3 LEA R20, P5, R29.reuse, R20, 0x1 ;  /* 0x000000141d14b211 */ /* 0x040fe400078a08ff */
[----:B------:R-:W1:Y:S02]  /*15da0*/  SHFL.IDX PT, R38, R38, 0x3, 0x181f ;  /* 0x00781f0026267f89 */ /* 0x000e6400000e0000 */
[C---:B------:R-:W-:Y:S02]  /*15db0*/  @!P3 LEA.HI.X R21, R29.reuse, R21, R28, 0x1, P5 ;  /* 0x000000151d15b211 */ /* 0x040fe400028f0c1c */
[----:B------:R-:W-:Y:S02]  /*15dc0*/  ISETP.GE.OR P0, PT, R0, R45, P0 ;  /* 0x0000002d0000720c */ /* 0x000fe40000706670 */
[----:B------:R-:W-:-:S02]  /*15dd0*/  @!P1 LEA R36, P5, R29, R42, 0x1 ;  /* 0x0000002a1d249211 */ /* 0x000fc400078a08ff */
        /* <DEDUP_REMOVED lines=10> */
.L_x_14159:
        /* <DEDUP_REMOVED lines=20> */
[----:B------:R-:W0:Y:S01]  /*15fc0*/  @P2 LDC R31, c[0x0][0xbec] ;  /* 0x0002fb00ff1f2b82 */ /* 0x000e220000000800 */
[----:B--2---:R-:W-:Y:S05]  /*15fd0*/  @P1 BRA `(.L_x_14162) ;  /* 0x0000000000101947 */ /* 0x004fea0003800000 */
[----:B------:R-:W-:Y:S05]  /*15fe0*/  @!P0 BRA `(.L_x_14162) ;  /* 0x00000000000c8947 */ /* 0x000fea0003800000 */
[----:B------:R-:W2:Y:S04]  /*15ff0*/  LDG.E R7, desc[UR38][R4.64] ;  /* 0x0000002604077981 */ /* 0x000ea8000c1e1900 */
[----:B-----5:R-:W2:Y:S02]  /*16000*/  LDG.E R8, desc[UR38][R4.64+0x4] ;  /* 0x0000042604087981 */ /* 0x020ea4000c1e1900 */
[----:B--2---:R-:W-:-:S07]  /*16010*/  IMAD.IADD R8, R8, 0x1, -R7 ;  /* 0x0000000108087824 */ /* 0x004fce00078e0a07 */
.L_x_14162:
[----:B------:R-:W2:Y:S04]  /*16020*/  LDL R20, [R1+0x40] ;  /* 0x0000400001147983 */ /* 0x000ea80000100800 */
[----:B------:R3:W5:Y:S01]  /*16030*/  LDL R26, [R1+0x18] ;  /* 0x00001800011a7983 */ /* 0x0007620000100800 */
[----:B------:R-:W-:Y:S01]  /*16040*/  BSSY B1, `(.L_x_14163) ;  /* 0x000002d000017945 */ /* 0x000fe20003800000 */
[----:B------:R-:W-:Y:S02]  /*16050*/  SEL R15, R10, RZ, !P0 ;  /* 0x000000ff0a0f7207 */ /* 0x000fe40004000000 */
[----:B------:R-:W-:Y:S02]  /*16060*/  SEL R14, R9, RZ, !P0 ;  /* 0x000000ff090e7207 */ /* 0x000fe40004000000 */
[----:B-----5:R-:W-:-:S02]  /*16070*/  SHF.R.S32.HI R13, RZ, 0x1f, R0 ;  /* 0x0000001fff0d7819 */ /* 0x020fc40000011400 */
[----:B--2---:R-:W-:Y:S01]  /*16080*/  SHF.R.S32.HI R12, RZ, 0x1f, R20 ;  /* 0x0000001fff0c7819 */ /* 0x004fe20000011414 */
[----:B---3--:R-:W-:Y:S06]  /*16090*/  @P3 BRA `(.L_x_14164) ;  /* 0x00000000009c3947 */ /* 0x008fec0003800000 */
        /* <DEDUP_REMOVED lines=39> */
.L_x_14164:
[----:B------:R-:W-:Y:S05]  /*16310*/  BSYNC B1 ;  /* 0x0000000000017941 */ /* 0x000fea0003800000 */
.L_x_14163:
[----:B------:R-:W3:Y:S01]  /*16320*/  @P2 LDC R9, c[0x0][0xbf0] ;  /* 0x0002fc00ff092b82 */ /* 0x000ee20000000800 */
[----:B------:R-:W-:Y:S01]  /*16330*/  ULDC.64 UR4, c[0x0][0xaa0] ;  /* 0x0002a80000047ab9 */ /* 0x000fe20000000a00 */
[----:B------:R-:W-:Y:S01]  /*16340*/  IMAD R3, R3, 0x30, R30 ;  /* 0x0000003003037824 */ /* 0x000fe200078e021e */
[----:B------:R-:W-:Y:S01]  /*16350*/  ULDC.64 UR6, c[0x0][0xa80] ;  /* 0x0002a00000067ab9 */ /* 0x000fe20000000a00 */
[----:B--2---:R-:W-:Y:S02]  /*16360*/  IMAD R5, R13, UR4, RZ ;  /* 0x000000040d057c24 */ /* 0x004fe4000f8e02ff */
[----:B------:R-:W-:Y:S02]  /*16370*/  IMAD.IADD R10, R26, 0x1, R3 ;  /* 0x000000011a0a7824 */ /* 0x000fe400078e0203 */
[C---:B------:R-:W-:Y:S02]  /*16380*/  IMAD R7, R0.reuse, UR5, R5 ;  /* 0x0000000500077c24 */ /* 0x040fe4000f8e0205 */
[----:B------:R-:W-:Y:S01]  /*16390*/  IMAD.WIDE.U32 R4, R0, UR4, RZ ;  /* 0x0000000400047c25 */ /* 0x000fe2000f8e00ff */
[----:B------:R-:W-:-:S03]  /*163a0*/  ULDC.64 UR4, c[0x0][0xae8] ;  /* 0x0002ba0000047ab9 */ /* 0x000fc60000000a00 */
[----:B------:R-:W-:Y:S02]  /*163b0*/  IMAD R0, R12, UR4, RZ ;  /* 0x000000040c007c24 */ /* 0x000fe4000f8e02ff */
[----:B------:R-:W-:Y:S02]  /*163c0*/  IMAD.IADD R5, R5, 0x1, R7 ;  /* 0x0000000105057824 */ /* 0x000fe400078e0207 */
[----:B------:R-:W-:Y:S02]  /*163d0*/  IMAD R7, R20, UR5, R0 ;  /* 0x0000000514077c24 */ /* 0x000fe4000f8e0200 */
[----:B0-----:R-:W-:-:S04]  /*163e0*/  @P2 IMAD.HI.U32 R0, R10, R31, RZ ;  /* 0x0000001f0a002227 */ /* 0x001fc800078e00ff */
[----:B------:R-:W-:Y:S01]  /*163f0*/  IMAD.MOV.U32 R3, RZ, RZ, R10 ;  /* 0x000000ffff037224 */ /* 0x000fe200078e000a */
[----:B---3--:R-:W-:Y:S01]  /*16400*/  @P2 SHF.R.U32.HI R3, RZ, R9, R0 ;  /* 0x00000009ff032219 */ /* 0x008fe20000011600 */
[----:B------:R-:W-:Y:S01]  /*16410*/  IMAD.WIDE.U32 R4, R20, UR4, R4 ;  /* 0x0000000414047c25 */ /* 0x000fe2000f8e0004 */
[----:B------:R-:W-:Y:S02]  /*16420*/  ULDC.64 UR4, c[0x0][0xaf0] ;  /* 0x0002bc0000047ab9 */ /* 0x000fe40000000a00 */
[----:B------:R-:W-:Y:S01]  /*16430*/  SHF.R.S32.HI R0, RZ, 0x1f, R3 ;  /* 0x0000001fff007819 */ /* 0x000fe20000011403 */
[----:B------:R-:W-:Y:S02]  /*16440*/  IMAD.IADD R5, R5, 0x1, R7 ;  /* 0x0000000105057824 */ /* 0x000fe400078e0207 */
[----:B------:R-:W-:Y:S02]  /*16450*/  IMAD R6, R14, UR4, RZ ;  /* 0x000000040e067c24 */ /* 0x000fe4000f8e02ff */
[----:B------:R-:W-:-:S02]  /*16460*/  IMAD.MOV R21, RZ, RZ, -R3 ;  /* 0x000000ffff157224 */ /* 0x000fc400078e0a03 */
        /* <DEDUP_REMOVED lines=23> */
[----:B------:R-:W-:Y:S01]  /*165e0*/  IMAD.IADD R24, R30, 0x1, R26 ;  /* 0x000000011e187824 */ /* 0x000fe200078e021a */
[----:B------:R-:W2:Y:S03]  /*165f0*/  SHFL.IDX PT, R0, R20, RZ, 0x181f ;  /* 0x00181fff14007589 */ /* 0x000ea600000e0000 */
[C---:B------:R-:W-:Y:S01]  /*16600*/  VIADD R8, R24.reuse, 0x30 ;  /* 0x0000003018087836 */ /* 0x040fe20000000000 */
[----:B------:R-:W3:Y:S01]  /*16610*/  SHFL.IDX PT, R5, R7, 0x1, 0x181f ;  /* 0x00381f0007057f89 */ /* 0x000ee200000e0000 */
[C---:B------:R-:W-:Y:S01]  /*16620*/  ISETP.GE.OR P2, PT, R24.reuse, R21, P0 ;  /* 0x000000151800720c */ /* 0x040fe20000746670 */
[----:B------:R-:W-:-:S02]  /*16630*/  VIADD R10, R24, 0x60 ;  /* 0x00000060180a7836 */ /* 0x000fc40000000000 */
[----:B------:R-:W4:Y:S01]  /*16640*/  SHFL.IDX PT, R14, R7, 0x2, 0x181f ;  /* 0x00581f00070e7f89 */ /* 0x000f2200000e0000 */
[-C--:B------:R-:W-:Y:S02]  /*16650*/  ISETP.GE.OR P3, PT, R8, R21.reuse, P0 ;  /* 0x000000150800720c */ /* 0x080fe40000766670 */
[----:B------:R-:W-:Y:S01]  /*16660*/  ISETP.GE.OR P4, PT, R10, R21, P0 ;  /* 0x000000150a00720c */ /* 0x000fe20000786670 */
[----:B------:R-:W5:Y:S04]  /*16670*/  SHFL.IDX PT, R4, R20, 0x1, 0x181f ;  /* 0x00381f0014047f89 */ /* 0x000f6800000e0000 */
[----:B------:R-:W1:Y:S02]  /*16680*/  SHFL.IDX PT, R6, R20, 0x2, 0x181f ;  /* 0x00581f0014067f89 */ /* 0x000e6400000e0000 */
[----:B0-----:R-:W-:-:S04]  /*16690*/  @!P2 LEA R10, P5, R29, R3, 0x1 ;  /* 0x000000031d0aa211 */ /* 0x001fc800078a08ff */
[C---:B--2---:R-:W-:Y:S02]  /*166a0*/  @!P2 LEA.HI.X R3, R29.reuse, R0, R28, 0x1, P5 ;  /* 0x000000001d03a211 */ /* 0x044fe400028f0c1c */
[----:B------:R0:W2:Y:S01]  /*166b0*/  SHFL.IDX PT, R0, R20, 0x3, 0x181f ;  /* 0x00781f0014007f89 */ /* 0x0000a200000e0000 */
[C---:B---3--:R-:W-:Y:S02]  /*166c0*/  @!P3 LEA R8, P1, R29.reuse, R5, 0x1 ;  /* 0x000000051d08b211 */ /* 0x048fe400078208ff */
[----:B------:R-:W-:Y:S01]  /*166d0*/  @!P2 IMAD.MOV.U32 R11, RZ, RZ, R3 ;  /* 0x000000ffff0ba224 */ /* 0x000fe200078e0003 */
[----:B----4-:R-:W-:-:S04]  /*166e0*/  @!P4 LEA R25, P5, R29, R14, 0x1 ;  /* 0x0000000e1d19c211 */ /* 0x010fc800078a08ff */
[----:B------:R0:W-:Y:S01]  /*166f0*/  @!P2 ST.E.128 desc[UR38][R10.64], RZ ;  /* 0x000000ff0a00a985 */ /* 0x0001e2000c101d26 */
[C-C-:B-----5:R-:W-:Y:S01]  /*16700*/  @!P3 LEA.HI.X R9, R29.reuse, R4, R28.reuse, 0x1, P1 ;  /* 0x000000041d09b211 */ /* 0x160fe200008f0c1c */
[----:B------:R-:W-:Y:S02]  /*16710*/  @!P4 IMAD.MOV.U32 R4, RZ, RZ, R25 ;  /* 0x000000ffff04c224 */ /* 0x000fe400078e0019 */
[----:B------:R0:W3:Y:S01]  /*16720*/  SHFL.IDX PT, R14, R7, 0x3, 0x181f ;  /* 0x00781f00070e7f89 */ /* 0x0000e200000e0000 */
[----:B-1----:R-:W-:-:S03]  /*16730*/  @!P4 LEA.HI.X R5, R29, R6, R28, 0x1, P5 ;  /* 0x000000061d05c211 */ /* 0x002fc600028f0c1c */
[----:B------:R0:W-:Y:S04]  /*16740*/  @!P3 ST.E.128 desc[UR38][R8.64], RZ ;  /* 0x000000ff0800b985 */ /* 0x0001e8000c101d26 */
[----:B------:R0:W-:Y:S02]  /*16750*/  @!P4 ST.E.128 desc[UR38][R4.64], RZ ;  /* 0x000000ff0400c985 */ /* 0x0001e4000c101d26 */
.L_x_14364:
[----:B------:R-:W-:-:S05]  /*16760*/  VIADD R24, R24, 0x90 ;  /* 0x0000009018187836 */ /* 0x000fca0000000000 */
[----:B------:R-:W-:-:S13]  /*16770*/  ISETP.GE.OR P0, PT, R24, R21, P0 ;  /* 0x000000151800720c */ /* 0x000fda0000706670 */
[----:B---3--:R-:W-:-:S04]  /*16780*/  @!P0 LEA R14, P1, R29, R14, 0x1 ;  /* 0x0000000e1d0e8211 */ /* 0x008fc800078208ff */
[----:B--2---:R-:W-:-:S05]  /*16790*/  @!P0 LEA.HI.X R15, R29, R0, R28, 0x1, P1 ;  /* 0x000000001d0f8211 */ /* 0x004fca00008f0c1c */
[----:B------:R1:W-:Y:S04]  /*167a0*/  @!P0 ST.E.128 desc[UR38][R14.64], RZ ;  /* 0x000000ff0e008985 */ /* 0x0003e8000c101d26 */
.L_x_14161:
[----:B------:R-:W-:Y:S05]  /*167b0*/  BSYNC B0 ;  /* 0x0000000000007941 */ /* 0x000fea0003800000 */
.L_x_14158:
[----:B------:R-:W-:Y:S02]  /*167c0*/  ULDC UR4, c[0x0][0xc3c] ;  /* 0x00030f0000047ab9 */ /* 0x000fe40000000800 */
[----:B------:R-:W-:-:S13]  /*167d0*/  ISETP.GE.AND P0, PT, R35, UR4, PT ;  /* 0x0000000423007c0c */ /* 0x000fda000bf06270 */
[----:B------:R-:W-:Y:S05]  /*167e0*/  @!P0 BRA `(.L_x_14166) ;  /* 0xfffffea800048947 */ /* 0x000fea000383ffff */
[----:B------:R-:W-:Y:S05]  /*167f0*/  BRA `(.L_x_13974) ;  /* 0x0000006c00447947 */ /* 0x000fea0003800000 */
.L_x_13972:
        /* <DEDUP_REMOVED lines=18> */
.L_x_14167:
        /* <DEDUP_REMOVED lines=42> */
.L_x_14173:
        /* <DEDUP_REMOVED lines=12> */
.L_x_14172:
[----:B------:R-:W-:Y:S05]  /*16c80*/  BSYNC B0 ;  /* 0x0000000000007941 */ /* 0x000fea0003800000 */
.L_x_14171:
        /* <DEDUP_REMOVED lines=21> */
.L_x_14169:
        /* <DEDUP_REMOVED lines=21> */
.L_x_14174:
        /* <DEDUP_REMOVED lines=58> */
.L_x_14170:
[----:B------:R-:W-:Y:S02]  /*172d0*/  IMAD.MOV.U32 R17, RZ, RZ, RZ ;  /* 0x000000ffff117224 */ /* 0x000fe400078e00ff */
[----:B------:R-:W-:Y:S02]  /*172e0*/  IMAD.U32 R16, RZ, RZ, UR6 ;  /* 0x00000006ff107e24 */ /* 0x000fe4000f8e00ff */
[----:B------:R-:W-:-:S07]  /*172f0*/  IMAD.MOV.U32 R18, RZ, RZ, RZ ;  /* 0x000000ffff127224 */ /* 0x000fce00078e00ff */
.L_x_14175:
[----:B------:R-:W-:-:S13]  /*17300*/  ISETP.NE.AND P0, PT, R5, RZ, PT ;  /* 0x000000ff0500720c */ /* 0x000fda0003f05270 */
[----:B------:R-:W0:Y:S01]  /*17310*/  @!P0 S2R R3, SR_CgaCtaId ;  /* 0x0000000000038919 */ /* 0x000e220000008800 */
[----:B------:R-:W-:-:S04]  /*17320*/  @!P0 MOV R0, 0x400 ;  /* 0x0000040000008802 */ /* 0x000fc80000000f00 */
[----:B0-----:R-:W-:-:S05]  /*17330*/  @!P0 LEA R0, R3, R0, 0x18 ;  /* 0x0000000003008211 */ /* 0x001fca00078ec0ff */
[----:B------:R2:W-:Y:S01]  /*17340*/  @!P0 STS.128 [R0+0x168d0], R16 ;  /* 0x0168d01000008388 */ /* 0x0005e20000000c00 */
[----:B------:R-:W-:Y:S06]  /*17350*/  BAR.ARV 0x5, 0x200 ;  /* 0x0148000000007b1d */ /* 0x000fec0000002000 */
.L_x_14168:
        /* <DEDUP_REMOVED lines=12> */
[----:B------:R-:W-:Y:S01]  /*17420*/  ULDC.64 UR40, c[0x0][0x198] ;  /* 0x0000660000287ab9 */ /* 0x000fe20000000a00 */
[----:B------:R-:W-:Y:S01]  /*17430*/  IMAD.MOV.U32 R27, RZ, RZ, RZ ;  /* 0x000000ffff1b7224 */ /* 0x000fe200078e00ff */
[----:B------:R-:W-:Y:S01]  /*17440*/  ULDC UR37, c[0x0][0xc] ;  /* 0x0000030000257ab9 */ /* 0x000fe20000000800 */
[----:B------:R-:W-:Y:S02]  /*17450*/  IMAD.MOV.U32 R23, RZ, RZ, RZ ;  /* 0x000000ffff177224 */ /* 0x000fe400078e00ff */
[----:B------:R-:W-:Y:S01]  /*17460*/  IMAD.MOV.U32 R26, RZ, RZ, 0x1 ;  /* 0x00000001ff1a7424 */ /* 0x000fe200078e00ff */
[----:B---3--:R-:W-:-:S06]  /*17470*/  ULEA UR4, UR5, UR4, 0x18 ;  /* 0x0000000405047291 */ /* 0x008fcc000f8ec03f */
[----:B------:R-:W-:Y:S01]  /*17480*/  IMAD.U32 R22, RZ, RZ, UR4 ;  /* 0x00000004ff167e24 */ /* 0x000fe2000f8e00ff */
[C---:B-1----:R-:W-:Y:S01]  /*17490*/  LOP3.LUT R4, R5.reuse, 0x7f, RZ, 0xc0, !PT ;  /* 0x0000007f05047812 */ /* 0x042fe200078ec0ff */
[----:B--2---:R-:W-:-:S04]  /*174a0*/  IMAD.SHL.U32 R0, R5, 0x8, RZ ;  /* 0x0000000805007824 */ /* 0x004fc800078e00ff */
[----:B------:R-:W-:Y:S01]  /*174b0*/  IMAD.SHL.U32 R3, R4, 0x8, RZ ;  /* 0x0000000804037824 */ /* 0x000fe200078e00ff */
[----:B0-----:R-:W-:Y:S02]  /*174c0*/  LOP3.LUT R2, R0, 0x1f8, RZ, 0xc0, !PT ;  /* 0x000001f800027812 */ /* 0x001fe400078ec0ff */
[----:B------:R-:W-:Y:S02]  /*174d0*/  SHF.R.U32.HI R4, RZ, 0x3, R4 ;  /* 0x00000003ff047819 */ /* 0x000fe40000011604 */
[----:B------:R-:W-:-:S04]  /*174e0*/  LOP3.LUT R2, R2, 0x38, R5, 0x78, !PT ;  /* 0x0000003802027812 */ /* 0x000fc800078e7805 */
[----:B------:R-:W-:Y:S01]  /*174f0*/  LOP3.LUT R3, R2, 0x200, R3, 0xf8, !PT ;  /* 0x0000020002037812 */ /* 0x000fe200078ef803 */
[----:B------:R-:W-:-:S04]  /*17500*/  IMAD.SHL.U32 R2, R5, 0x10, RZ ;  /* 0x0000001005027824 */ /* 0x000fc800078e00ff */
[----:B------:R-:W-:Y:S01]  /*17510*/  IMAD R0, R3, 0x2, R22 ;  /* 0x0000000203007824 */ /* 0x000fe200078e0216 */
[----:B------:R-:W-:-:S04]  /*17520*/  LOP3.LUT R2, R4, 0x70, R2, 0xf8, !PT ;  /* 0x0000007004027812 */ /* 0x000fc800078ef802 */
[----:B------:R4:W-:Y:S03]  /*17530*/  STL [R1+0xc], R0 ;  /* 0x00000c0001007387 */ /* 0x0009e60000100800 */
.L_x_14314:
[----:B------:R-:W-:Y:S05]  /*17540*/  YIELD ;  /* 0x0000000000007946 */ /* 0x000fea0003800000 */
[----:B------:R-:W-:Y:S01]  /*17550*/  ULDC.64 UR4, c[0x0][0xa28] ;  /* 0x00028a0000047ab9 */ /* 0x000fe20000000a00 */
[----:B------:R-:W-:Y:S02]  /*17560*/  CS2R R6, SRZ ;  /* 0x0000000000067805 */ /* 0x000fe4000001ff00 */
[----:B------:R-:W-:Y:S01]  /*17570*/  ISETP.NE.U32.AND P0, PT, RZ, UR4, PT ;  /* 0x00000004ff007c0c */ /* 0x000fe2000bf05070 */
[----:B0-----:R-:W0:Y:S01]  /*17580*/  LDC.64 R8, c[0x0][0xa00] ;  /* 0x00028000ff087b82 */ /* 0x001e220000000a00 */
[----:B------:R-:W-:Y:S01]  /*17590*/  ULDC.64 UR6, c[0x0][0xa08] ;  /* 0x0002820000067ab9 */ /* 0x000fe20000000a00 */
[----:B------:R-:W-:Y:S01]  /*175a0*/  ULDC.64 UR8, c[0x0][0xa10] ;  /* 0x0002840000087ab9 */ /* 0x000fe20000000a00 */
[----:B------:R-:W-:Y:S01]  /*175b0*/  ISETP.NE.AND.EX P0, PT, RZ, UR5, PT, P0 ;  /* 0x00000005ff007c0c */ /* 0x000fe2000bf05300 */
[----:B------:R-:W-:-:S04]  /*175c0*/  ULDC.64 UR4, c[0x0][0xa18] ;  /* 0x0002860000047ab9 */ /* 0x000fc80000000a00 */
[----:B-1----:R-:W1:Y:S08]  /*175d0*/  LDC.64 R4, c[0x0][0xa08] ;  /* 0x00028200ff047b82 */ /* 0x002e700000000a00 */
[----:B--2---:R-:W2:Y:S02]  /*175e0*/  @P0 LDC.64 R2, c[0x0][0xa28] ;  /* 0x00028a00ff020b82 */ /* 0x004ea40000000a00 */
[----:B--2---:R-:W-:-:S05]  /*175f0*/  @P0 IMAD.WIDE R2, R19, 0x4, R2 ;  /* 0x0000000413020825 */ /* 0x004fca00078e0202 */
[----:B------:R2:W5:Y:S01]  /*17600*/  @P0 LDG.E R7, desc[UR38][R2.64] ;  /* 0x0000002602070981 */ /* 0x000562000c1e1900 */
[----:B------:R-:W-:Y:S01]  /*17610*/  ISETP.NE.U32.AND P0, PT, RZ, UR4, PT ;  /* 0x00000004ff007c0c */ /* 0x000fe2000bf05070 */
[----:B0-----:R-:W-:Y:S01]  /*17620*/  IMAD.WIDE R8, R19, 0x4, R8 ;  /* 0x0000000413087825 */ /* 0x001fe200078e0208 */
[----:B------:R-:W-:Y:S02]  /*17630*/  ISETP.NE.U32.AND P2, PT, RZ, UR6, PT ;  /* 0x00000006ff007c0c */ /* 0x000fe4000bf45070 */
[----:B------:R-:W-:Y:S01]  /*17640*/  ISETP.NE.AND.EX P0, PT, RZ, UR5, PT, P0 ;  /* 0x00000005ff007c0c */ /* 0x000fe2000bf05300 */
[----:B------:R-:W-:Y:S01]  /*17650*/  ULDC.64 UR4, c[0x0][0xa00] ;  /* 0x0002800000047ab9 */ /* 0x000fe20000000a00 */
[----:B------:R-:W-:Y:S01]  /*17660*/  ISETP.NE.U32.AND P4, PT, RZ, UR8, PT ;  /* 0x00000008ff007c0c */ /* 0x000fe2000bf85070 */
[----:B------:R-:W-:Y:S01]  /*17670*/  IMAD.MOV.U32 R28, RZ, RZ, RZ ;  /* 0x000000ffff1c7224 */ /* 0x000fe200078e00ff */
[----:B------:R-:W-:Y:S01]  /*17680*/  ISETP.NE.U32.AND P1, PT, RZ, UR4, PT ;  /* 0x00000004ff007c0c */ /* 0x000fe2000bf25070 */
[----:B--2---:R-:W0:Y:S01]  /*17690*/  LDC.64 R2, c[0x0][0xa10] ;  /* 0x00028400ff027b82 */ /* 0x004e220000000a00 */
[----:B----4-:R-:W-:-:S02]  /*176a0*/  IMAD.MOV.U32 R0, RZ, RZ, RZ ;  /* 0x000000ffff007224 */ /* 0x010fc400078e00ff */
[----:B------:R-:W-:Y:S01]  /*176b0*/  ISETP.NE.AND.EX P3, PT, RZ, UR5, PT, P1 ;  /* 0x00000005ff007c0c */ /* 0x000fe2000bf65310 */
[----:B-1----:R-:W-:-:S04]  /*176c0*/  IMAD.WIDE R4, R19, 0x4, R4 ;  /* 0x0000000413047825 */ /* 0x002fc800078e0204 */
[----:B------:R-:W1:Y:S01]  /*176d0*/  @P0 LDC.64 R10, c[0x0][0xa18] ;  /* 0x00028600ff0a0b82 */ /* 0x000e620000000a00 */
[----:B------:R-:W-:Y:S01]  /*176e0*/  ULDC UR4, c[0x0][0x288] ;  /* 0x0000a20000047ab9 */ /* 0x000fe20000000800 */
[----:B------:R-:W-:Y:S02]  /*176f0*/  ISETP.NE.AND.EX P1, PT, RZ, UR7, PT, P2 ;  /* 0x00000007ff007c0c */ /* 0x000fe4000bf25320 */
[----:B------:R-:W-:-:S04]  /*17700*/  ISETP.NE.AND.EX P2, PT, RZ, UR9, PT, P4 ;  /* 0x00000009ff007c0c */ /* 0x000fc8000bf45340 */
[----:B------:R-:W2:Y:S07]  /*17710*/  @P3 LDG.E R6, desc[UR38][R8.64] ;  /* 0x0000002608063981 */ /* 0x000eae000c1e1900 */
[----:B------:R-:W5:Y:S01]  /*17720*/  @P1 LDG.E R28, desc[UR38][R4.64] ;  /* 0x00000026041c1981 */ /* 0x000f62000c1e1900 */
        /* <DEDUP_REMOVED lines=24> */
.L_x_14177:
        /* <DEDUP_REMOVED lines=9> */
.L_x_14178:
[----:B------:R-:W-:Y:S05]  /*17940*/  @!P1 BRA `(.L_x_14179) ;  /* 0x00000000000c9947 */ /* 0x000fea0003800000 */
[----:B------:R-:W2:Y:S04]  /*17950*/  LDG.E R10, desc[UR38][R4.64] ;  /* 0x00000026040a7981 */ /* 0x000ea8000c1e1900 */
[----:B------:R-:W2:Y:S02]  /*17960*/  LDG.E R9, desc[UR38][R4.64+0x4] ;  /* 0x0000042604097981 */ /* 0x000ea4000c1e1900 */
[----:B--2---:R-:W-:-:S07]  /*17970*/  IMAD.IADD R10, R9, 0x1, -R10 ;  /* 0x00000001090a7824 */ /* 0x004fce00078e0a0a */
.L_x_14179:
[----:B-1----:R-:W2:Y:S01]  /*17980*/  @P2 LDG.E R4, desc[UR38][R2.64] ;  /* 0x0000002602042981 */ /* 0x002ea2000c1e1900 */
[----:B------:R-:W1:Y:S03]  /*17990*/  LDC R8, c[0x0][0x448] ;  /* 0x00011200ff087b82 */ /* 0x000e660000000800 */
[----:B------:R3:W2:Y:S01]  /*179a0*/  @P2 LDG.E R5, desc[UR38][R2.64+0x4] ;  /* 0x0000042602052981 */ /* 0x0006a2000c1e1900 */
[----:B------:R-:W-:Y:S02]  /*179b0*/  IMAD R13, R17, 0xc0, RZ ;  /* 0x000000c0110d7824 */ /* 0x000fe400078e02ff */
[----:B-----5:R-:W-:Y:S02]  /*179c0*/  IMAD.IADD R7, R10, 0x1, -R7 ;  /* 0x000000010a077824 */ /* 0x020fe400078e0a07 */
[----:B------:R-:W-:Y:S01]  /*179d0*/  VIADD R10, R13, 0xbf ;  /* 0x000000bf0d0a7836 */ /* 0x000fe20000000000 */
[----:B------:R4:W-:Y:S01]  /*179e0*/  STL [R1+0x10], R13 ;  /* 0x0000100d01007387 */ /* 0x0009e20000100800 */
[----:B-1----:R-:W-:-:S13]  /*179f0*/  ISETP.NE.AND P1, PT, R8, 0x1, PT ;  /* 0x000000010800780c */ /* 0x002fda0003f25270 */
[----:B---3--:R-:W1:Y:S08]  /*17a00*/  @P1 LDC R3, c[0x0][0x44c] ;  /* 0x00011300ff031b82 */ /* 0x008e700000000800 */
[----:B------:R-:W3:Y:S01]  /*17a10*/  @P1 LDC R2, c[0x0][0x450] ;  /* 0x00011400ff021b82 */ /* 0x000ee20000000800 */
[----:B--2---:R-:W-:Y:S02]  /*17a20*/  @P2 IMAD.IADD R6, R5, 0x1, -R4 ;  /* 0x0000000105062824 */ /* 0x004fe400078e0a04 */
[----:B-1----:R-:W-:-:S04]  /*17a30*/  @P1 IMAD.HI.U32 R5, R10, R3, RZ ;  /* 0x000000030a051227 */ /* 0x002fc800078e00ff */
[----:B------:R-:W-:Y:S01]  /*17a40*/  IMAD.IADD R8, R7, 0x1, R6 ;  /* 0x0000000107087824 */ /* 0x000fe200078e0206 */
[----:B---3--:R-:W-:-:S03]  /*17a50*/  @P1 SHF.R.U32.HI R10, RZ, R2, R5 ;  /* 0x00000002ff0a1219 */ /* 0x008fc60000011605 */
        /* <DEDUP_REMOVED lines=21> */
.L_x_14182:
[----:B------:R-:W-:-:S13]  /*17bb0*/  ISETP.NE.AND P0, PT, R3, 0x1, PT ;  /* 0x000000010300780c */ /* 0x000fda0003f05270 */
[----:B------:R-:W1:Y:S02]  /*17bc0*/  @P0 LDC.64 R4, c[0x0][0x9e8] ;  /* 0x00027a00ff040b82 */ /* 0x000e640000000a00 */
[----:B-1----:R-:W-:-:S05]  /*17bd0*/  @P0 IMAD.HI.U32 R4, R11, R4, RZ ;  /* 0x000000040b040227 */ /* 0x002fca00078e00ff */
[----:B------:R-:W-:-:S07]  /*17be0*/  @P0 SHF.R.U32.HI R11, RZ, R5, R4 ;  /* 0x00000005ff0b0219 */ /* 0x000fce0000011604 */
.L_x_14183:
[----:B------:R-:W-:Y:S05]  /*17bf0*/  BSYNC B0 ;  /* 0x0000000000007941 */ /* 0x000fea0003800000 */
.L_x_14181:
[----:B------:R-:W-:-:S05]  /*17c00*/  IMAD R11, R11, R3, R3 ;  /* 0x000000030b0b7224 */ /* 0x000fca00078e0203 */
[----:B------:R-:W-:-:S07]  /*17c10*/  VIMNMX R2, R2, R11, PT ;  /* 0x0000000b02027248 */ /* 0x000fce0003fe0100 */
.L_x_14180:
        /* <DEDUP_REMOVED lines=20> */
.L_x_14186:
[----:B------:R-:W-:-:S13]  /*17d60*/  ISETP.NE.AND P0, PT, R3, 0x1, PT ;  /* 0x000000010300780c */ /* 0x000fda0003f05270 */
[----:B------:R-:W1:Y:S02]  /*17d70*/  @P0 LDC.64 R4, c[0x0][0x9e8] ;  /* 0x00027a00ff040b82 */ /* 0x000e640000000a00 */
[----:B-1----:R-:W-:-:S05]  /*17d80*/  @P0 IMAD.HI.U32 R4, R11, R4, RZ ;  /* 0x000000040b040227 */ /* 0x002fca00078e00ff */
[----:B------:R-:W-:-:S07]  /*17d90*/  @P0 SHF.R.U32.HI R11, RZ, R5, R4 ;  /* 0x00000005ff0b0219 */ /* 0x000fce0000011604 */
.L_x_14187:
[----:B------:R-:W-:Y:S05]  /*17da0*/  BSYNC B0 ;  /* 0x0000000000007941 */ /* 0x000fea0003800000 */
.L_x_14185:
[----:B------:R-:W-:-:S05]  /*17db0*/  IMAD R3, R11, R3, RZ ;  /* 0x000000030b037224 */ /* 0x000fca00078e02ff */
[----:B------:R-:W-:-:S07]  /*17dc0*/  VIMNMX R10, R10, R3, !PT ;  /* 0x000000030a0a7248 */ /* 0x000fce0007fe0100 */
.L_x_14184:
[----:B------:R-:W-:Y:S01]  /*17dd0*/  VIADD R2, R2, 0x7f ;  /* 0x0000007f02027836 */ /* 0x000fe20000000000 */
[----:B------:R-:W-:Y:S04]  /*17de0*/  BSSY B0, `(.L_x_14188) ;  /* 0x00000dd000007945 */ /* 0x000fe80003800000 */
[----:B------:R-:W-:-:S04]  /*17df0*/  SHF.R.S32.HI R3, RZ, 0x1f, R2 ;  /* 0x0000001fff037819 */ /* 0x000fc80000011402 */
[----:B------:R-:W-:Y:S02]  /*17e00*/  LEA.HI R3, R3, R2, RZ, 0x7 ;  /* 0x0000000203037211 */ /* 0x000fe400078f38ff */
[----:B------:R-:W-:Y:S02]  /*17e10*/  SHF.R.S32.HI R2, RZ, 0x1f, R10 ;  /* 0x0000001fff027819 */ /* 0x000fe4000001140a */
[----:B------:R-:W-:Y:S02]  /*17e20*/  SHF.R.S32.HI R4, RZ, 0x7, R3 ;  /* 0x00000007ff047819 */ /* 0x000fe40000011403 */
[----:B------:R-:W-:Y:S02]  /*17e30*/  LEA.HI R2, R2, R10, RZ, 0x7 ;  /* 0x0000000a02027211 */ /* 0x000fe400078f38ff */
[----:B------:R-:W-:Y:S02]  /*17e40*/  VIMNMX R4, R17, R4, PT ;  /* 0x0000000411047248 */ /* 0x000fe40003fe0100 */
[----:B------:R-:W-:-:S04]  /*17e50*/  SHF.R.S32.HI R2, RZ, 0x7, R2 ;  /* 0x00000007ff027819 */ /* 0x000fc80000011402 */
[----:B------:R-:W-:-:S05]  /*17e60*/  VIMNMX R2, RZ, R2, !PT ;  /* 0x00000002ff027248 */ /* 0x000fca0007fe0100 */
[--C-:B------:R-:W-:Y:S02]  /*17e70*/  IMAD R2, R2, 0x80, -R7.reuse ;  /* 0x0000008002027824 */ /* 0x100fe400078e0a07 */
[----:B------:R-:W-:-:S03]  /*17e80*/  IMAD R7, R4, 0x80, -R7 ;  /* 0x0000008004077824 */ /* 0x000fc600078e0a07 */
[----:B------:R-:W-:Y:S02]  /*17e90*/  VIMNMX R2, RZ, R2, !PT ;  /* 0x00000002ff027248 */ /* 0x000fe40007fe0100 */
[----:B------:R-:W-:Y:S02]  /*17ea0*/  VIMNMX R7, R7, R6, PT ;  /* 0x0000000607077248 */ /* 0x000fe40003fe0100 */
[----:B------:R-:W-:Y:S02]  /*17eb0*/  SHF.R.U32.HI R4, RZ, 0x7, R2 ;  /* 0x00000007ff047819 */ /* 0x000fe40000011602 */
[----:B------:R-:W-:-:S13]  /*17ec0*/  ISETP.GT.AND P0, PT, R7, R2, PT ;  /* 0x000000020700720c */ /* 0x000fda0003f04270 */
[----:B------:R-:W-:-:S05]  /*17ed0*/  @P0 VIADD R3, R7, 0x7f ;  /* 0x0000007f07030836 */ /* 0x000fca0000000000 */
[----:B------:R-:W-:-:S04]  /*17ee0*/  @P0 SHF.R.S32.HI R2, RZ, 0x1f, R3 ;  /* 0x0000001fff020819 */ /* 0x000fc80000011403 */
[----:B------:R-:W-:Y:S01]  /*17ef0*/  @P0 LEA.HI R2, R2, R3, RZ, 0x7 ;  /* 0x0000000302020211 */ /* 0x000fe200078f38ff */
[----:B------:R-:W-:-:S03]  /*17f00*/  IMAD.MOV.U32 R3, RZ, RZ, R4 ;  /* 0x000000ffff037224 */ /* 0x000fc600078e0004 */
[----:B------:R-:W-:Y:S02]  /*17f10*/  @P0 SHF.R.S32.HI R3, RZ, 0x7, R2 ;  /* 0x00000007ff030819 */ /* 0x000fe40000011402 */
[----:B------:R-:W-:Y:S02]  /*17f20*/  PLOP3.LUT P0, PT, PT, PT, PT, 0x80, 0x0 ;  /* 0x000000000000781c */ /* 0x000fe40003f0f070 */
        /* <DEDUP_REMOVED lines=9> */
.L_x_14367:
[----:B--2---:R-:W-:Y:S02]  /*17fc0*/  ISETP.NE.AND P0, PT, R14, RZ, PT ;  /* 0x000000ff0e00720c */ /* 0x004fe40003f05270 */
[----:B------:R-:W-:-:S11]  /*17fd0*/  PLOP3.LUT P6, PT, PT, PT, PT, 0x8, 0x0 ;  /* 0x000000000000781c */ /* 0x000fd60003fce170 */
[----:B------:R-:W-:Y:S05]  /*17fe0*/  @P0 BRA `(.L_x_14191) ;  /* 0x00000000000c0947 */ /* 0x000fea0003800000 */
[----:B------:R-:W-:-:S03]  /*17ff0*/  UMOV UR4, 0xffffffff ;  /* 0xffffffff00047882 */ /* 0x000fc60000000000 */
[----:B------:R-:W-:Y:S05]  /*18000*/  BRA.DIV UR4, `(.L_x_14192) ;  /* 0x0000006a04207947 */ /* 0x000fea000b800000 */
[----:B------:R-:W-:-:S13]  /*18010*/  ELECT P6, URZ, PT ;  /* 0x00000000003f782f */ /* 0x000fda00038c0000 */
.L_x_14191:
        /* <DEDUP_REMOVED lines=9> */
.L_x_14370:
[----:B------:R-:W-:Y:S05]  /*180b0*/  BSYNC B1 ;  /* 0x0000000000017941 */ /* 0x000fea0003800000 */
.L_x_14193:
[----:B------:R-:W-:Y:S04]  /*180c0*/  BSSY B1, `(.L_x_14195) ;  /* 0x000004f000017945 */ /* 0x000fe80003800000 */
[----:B------:R-:W-:Y:S05]  /*180d0*/  @!P6 BRA `(.L_x_14196) ;  /* 0x000000040034e947 */ /* 0x000fea0003800000 */
[----:B------:R-:W2:Y:S01]  /*180e0*/  S2R R6, SR_TID.X ;  /* 0x0000000000067919 */ /* 0x000ea20000002100 */
[----:B-1----:R-:W-:Y:S01]  /*180f0*/  IMAD R5, R27, 0x8, R22 ;  /* 0x000000081b057824 */ /* 0x002fe200078e0216 */
[----:B------:R-:W-:Y:S01]  /*18100*/  BSSY B2, `(.L_x_14197) ;  /* 0x0000006000027945 */ /* 0x000fe20003800000 */
[----:B--2---:R-:W-:Y:S02]  /*18110*/  LOP3.LUT R7, R6, 0x7f, RZ, 0xc0, !PT ;  /* 0x0000007f06077812 */ /* 0x004fe400078ec0ff */
[----:B------:R-:W-:Y:S02]  /*18120*/  SHF.L.U32 R6, R29, 0x1f, RZ ;  /* 0x0000001f1d067819 */ /* 0x000fe400000006ff */
[----:B------:R-:W-:Y:S02]  /*18130*/  ISETP.NE.AND P1, PT, R7, RZ, PT ;  /* 0x000000ff0700720c */ /* 0x000fe40003f25270 */
[----:B------:R-:W1:Y:S02]  /*18140*/  SYNCS.PHASECHK.TRANS64.TRYWAIT P0, [R5+URZ+0x168a0], R6 ;  /* 0x0168a006050075a7 */ /* 0x000e64000800017f */
[----:B-1----:R-:W-:Y:S09]  /*18150*/  @!P0 BRA `(.L_x_14198) ;  /* 0x0000006800008947 */ /* 0x002ff20003800000 */
.L_x_14371:
[----:B------:R-:W-:Y:S05]  /*18160*/  BSYNC B2 ;  /* 0x0000000000027941 */ /* 0x000fea0003800000 */
.L_x_14197:
[----:B------:R-:W-:Y:S04]  /*18170*/  BSSY B2, `(.L_x_14199) ;  /* 0x0000009000027945 */ /* 0x000fe80003800000 */
[----:B------:R-:W-:Y:S05]  /*18180*/  @P1 BRA `(.L_x_14200) ;  /* 0x00000000001c1947 */ /* 0x000fea0003800000 */
[----:B------:R-:W2:Y:S02]  /*18190*/  S2R R7, SR_TID.X ;  /* 0x0000000000077919 */ /* 0x000ea40000002100 */
[----:B--2---:R-:W-:Y:S01]  /*181a0*/  LOP3.LUT R10, R7, 0x1f, RZ, 0xc0, !PT ;  /* 0x0000001f070a7812 */ /* 0x004fe200078ec0ff */
[----:B------:R-:W-:-:S03]  /*181b0*/  IMAD.MOV.U32 R7, RZ, RZ, 0x4000 ;  /* 0x00004000ff077424 */ /* 0x000fc600078e00ff */
[----:B------:R-:W-:Y:S01]  /*181c0*/  ISETP.NE.AND P0, PT, R10, RZ, PT ;  /* 0x000000ff0a00720c */ /* 0x000fe20003f05270 */
[----:B------:R2:W-:-:S12]  /*181d0*/  SYNCS.ARRIVE.TRANS64 RZ, [R5+URZ+0x16890], R7 ;  /* 0x0168900705ff79a7 */ /* 0x0005d8000800003f */
[----:B--2---:R-:W-:Y:S05]  /*181e0*/  @!P0 BRA `(.L_x_14200) ;  /* 0x0000000000048947 */ /* 0x004fea0003800000 */
[----:B------:R-:W-:Y:S01]  /*181f0*/  BPT.TRAP 0x1 ;  /* 0x000000040000795c */ /* 0x000fe20000300000 */
.L_x_14200:
[----:B------:R-:W-:Y:S05]  /*18200*/  BSYNC B2 ;  /* 0x0000000000027941 */ /* 0x000fea0003800000 */
.L_x_14199:
        /* <DEDUP_REMOVED lines=11> */
[----:B------:R-:W-:Y:S01]  /*182c0*/  UMOV UR7, 0x12f00000 ;  /* 0x12f0000000077882 */ /* 0x000fe20000000000 */
[----:B0-----:R-:W-:-:S08]  /*182d0*/  VIADD R12, R5, 0x16890 ;  /* 0x00016890050c7836 */ /* 0x001fd00000000000 */
.L_x_14201:
        /* <DEDUP_REMOVED lines=13> */
.L_x_14372:
[----:B------:R-:W-:Y:S05]  /*183b0*/  BSYNC B2 ;  /* 0x0000000000027941 */ /* 0x000fea0003800000 */
.L_x_14202:
[----:B------:R-:W-:Y:S01]  /*183c0*/  BSSY B2, `(.L_x_14204) ;  /* 0x000000b000027945 */ /* 0x000fe20003800000 */
[----:B------:R-:W-:Y:S02]  /*183d0*/  IMAD.MOV.U32 R14, RZ, RZ, 0x0 ;  /* 0x00000000ff0e7424 */ /* 0x000fe400078e00ff */
[----:B------:R-:W-:Y:S01]  /*183e0*/  IMAD.MOV.U32 R15, RZ, RZ, 0x12f00000 ;  /* 0x12f00000ff0f7424 */ /* 0x000fe200078e00ff */
[----:B------:R-:W-:Y:S06]  /*183f0*/  @P1 BRA `(.L_x_14205) ;  /* 0x00000000001c1947 */ /* 0x000fec0003800000 */
[----:B------:R-:W2:Y:S01]  /*18400*/  S2R R10, SR_TID.X ;  /* 0x00000000000a7919 */ /* 0x000ea20000002100 */
[----:B01----:R-:W-:-:S04]  /*18410*/  IMAD.MOV.U32 R6, RZ, RZ, 0x4000 ;  /* 0x00004000ff067424 */ /* 0x003fc800078e00ff */
[----:B------:R3:W-:Y:S01]  /*18420*/  SYNCS.ARRIVE.TRANS64 RZ, [R5+URZ+0x168b0], R6 ;  /* 0x0168b00605ff79a7 */ /* 0x0007e2000800003f */
[----:B--2---:R-:W-:-:S04]  /*18430*/  LOP3.LUT R10, R10, 0x1f, RZ, 0xc0, !PT ;  /* 0x0000001f0a0a7812 */ /* 0x004fc800078ec0ff */
[----:B------:R-:W-:-:S13]  /*18440*/  ISETP.NE.AND P0, PT, R10, RZ, PT ;  /* 0x000000ff0a00720c */ /* 0x000fda0003f05270 */
[----:B---3--:R-:W-:Y:S05]  /*18450*/  @!P0 BRA `(.L_x_14205) ;  /* 0x0000000000048947 */ /* 0x008fea0003800000 */
[----:B------:R-:W-:Y:S01]  /*18460*/  BPT.TRAP 0x1 ;  /* 0x000000040000795c */ /* 0x000fe20000300000 */
.L_x_14205:
[----:B------:R-:W-:Y:S05]  /*18470*/  BSYNC B2 ;  /* 0x0000000000027941 */ /* 0x000fea0003800000 */
.L_x_14204:
[----:B------:R-:W-:Y:S01]  /*18480*/  R2UR UR10, R13 ;  /* 0x000000000d0a72ca */ /* 0x000fe200000e0000 */
[----:B------:R-:W-:Y:S01]  /*18490*/  IMAD R11, R11, 0x2, R22 ;  /* 0x000000020b0b7824 */ /* 0x000fe200078e0216 */
[----:B------:R-:W-:Y:S01]  /*184a0*/  R2UR UR6, R14 ;  /* 0x000000000e0672ca */ /* 0x000fe200000e0000 */
[----:B------:R-:W-:Y:S01]  /*184b0*/  UIADD3 UR4, UP0, UR40, 0x670, URZ ;  /* 0x0000067028047890 */ /* 0x000fe2000ff1e03f */
[----:B------:R-:W-:Y:S01]  /*184c0*/  R2UR UR7, R15 ;  /* 0x000000000f0772ca */ /* 0x000fe200000e0000 */
[----:B01----:R-:W-:Y:S01]  /*184d0*/  VIADD R5, R5, 0x168b0 ;  /* 0x000168b005057836 */ /* 0x003fe20000000000 */
[----:B------:R-:W-:Y:S01]  /*184e0*/  PLOP3.LUT P0, PT, PT, PT, PT, 0x80, 0x0 ;  /* 0x000000000000781c */ /* 0x000fe20003f0f070 */
[----:B------:R-:W-:Y:S01]  /*184f0*/  VIADD R11, R11, 0x400 ;  /* 0x000004000b0b7836 */ /* 0x000fe20000000000 */
[----:B------:R-:W-:-:S12]  /*18500*/  UIADD3.X UR5, URZ, UR41, URZ, UP0, !UPT ;  /* 0x000000293f057290 */ /* 0x000fd800087fe43f */
.L_x_14206:
        /* <DEDUP_REMOVED lines=10> */
.L_x_14196:
[----:B------:R-:W-:Y:S05]  /*185b0*/  BSYNC B1 ;  /* 0x0000000000017941 */ /* 0x000fea0003800000 */
.L_x_14195:
[----:B------:R-:W-:Y:S01]  /*185c0*/  VIADD R3, R3, 0xfffffffe ;  /* 0xfffffffe03037836 */ /* 0x000fe20000000000 */
[----:B------:R-:W-:Y:S01]  /*185d0*/  PLOP3.LUT P0, PT, PT, PT, PT, 0x8, 0x0 ;  /* 0x000000000000781c */ /* 0x000fe20003f0e170 */
[----:B------:R-:W-:-:S03]  /*185e0*/  VIADD R27, R27, 0x1 ;  /* 0x000000011b1b7836 */ /* 0x000fc60000000000 */
[----:B------:R-:W-:Y:S02]  /*185f0*/  ISETP.GE.AND P2, PT, R3, R4, PT ;  /* 0x000000040300720c */ /* 0x000fe40003f46270 */
[----:B------:R-:W-:-:S04]  /*18600*/  ISETP.NE.AND P1, PT, R27, 0x2, PT ;  /* 0x000000021b00780c */ /* 0x000fc80003f25270 */
[----:B------:R-:W-:Y:S02]  /*18610*/  SEL R6, RZ, 0x1, P1 ;  /* 0x00000001ff067807 */ /* 0x000fe40000800000 */
[----:B------:R-:W-:Y:S02]  /*18620*/  SEL R27, R27, RZ, P1 ;  /* 0x000000ff1b1b7207 */ /* 0x000fe40000800000 */
[----:B------:R-:W-:-:S03]  /*18630*/  LOP3.LUT R29, R29, R6, RZ, 0x3c, !PT ;  /* 0x000000061d1d7212 */ /* 0x000fc600078e3cff */
[----:B------:R-:W-:Y:S05]  /*18640*/  @!P2 BRA `(.L_x_14189) ;  /* 0x000000040058a947 */ /* 0x000fea0003800000 */
.L_x_14219:
[----:B------:R-:W-:Y:S05]  /*18650*/  YIELD ;  /* 0x0000000000007946 */ /* 0x000fea0003800000 */
[----:B------:R-:W-:Y:S04]  /*18660*/  BSSY B1, `(.L_x_14207) ;  /* 0x000004c000017945 */ /* 0x000fe80003800000 */
[----:B------:R-:W-:Y:S05]  /*18670*/  @!P6 BRA `(.L_x_14208) ;  /* 0x000000040028e947 */ /* 0x000fea0003800000 */
[----:B-1----:R-:W1:Y:S01]  /*18680*/  S2R R5, SR_TID.X ;  /* 0x0000000000057919 */ /* 0x002e620000002100 */
[----:B------:R-:W-:Y:S01]  /*18690*/  SHF.L.U32 R6, R29, 0x1f, RZ ;  /* 0x0000001f1d067819 */ /* 0x000fe200000006ff */
[----:B------:R-:W-:Y:S01]  /*186a0*/  BSSY B2, `(.L_x_14209) ;  /* 0x0000006000027945 */ /* 0x000fe20003800000 */
[----:B-1----:R-:W-:Y:S01]  /*186b0*/  LOP3.LUT R7, R5, 0x7f, RZ, 0xc0, !PT ;  /* 0x0000007f05077812 */ /* 0x002fe200078ec0ff */
[----:B------:R-:W-:-:S03]  /*186c0*/  IMAD R5, R27, 0x8, R22 ;  /* 0x000000081b057824 */ /* 0x000fc600078e0216 */
[----:B------:R-:W-:Y:S01]  /*186d0*/  ISETP.NE.AND P2, PT, R7, RZ, PT ;  /* 0x000000ff0700720c */ /* 0x000fe20003f45270 */
[----:B------:R-:W1:Y:S02]  /*186e0*/  SYNCS.PHASECHK.TRANS64.TRYWAIT P1, [R5+URZ+0x168a0], R6 ;  /* 0x0168a006050075a7 */ /* 0x000e64000802017f */
[----:B-1----:R-:W-:Y:S10]  /*186f0*/  @!P1 BRA `(.L_x_14210) ;  /* 0x0000006000c09947 */ /* 0x002ff40003800000 */
.L_x_14373:
[----:B------:R-:W-:Y:S05]  /*18700*/  BSYNC B2 ;  /* 0x0000000000027941 */ /* 0x000fea0003800000 */
.L_x_14209:
        /* <DEDUP_REMOVED lines=9> */
.L_x_14212:
[----:B------:R-:W-:Y:S05]  /*187a0*/  BSYNC B2 ;  /* 0x0000000000027941 */ /* 0x000fea0003800000 */
.L_x_14211:
        /* <DEDUP_REMOVED lines=8> */
[----:B0-----:R-:W-:Y:S01]  /*18830*/  VIADD R12, R7, 0xe400 ;  /* 0x0000e400070c7836 */ /* 0x001fe20000000000 */
[----:B------:R-:W-:Y:S01]  /*18840*/  UMOV UR6, 0x0 ;  /* 0x0000000000067882 */ /* 0x000fe20000000000 */
[----:B------:R-:W-:-:S10]  /*18850*/  UMOV UR7, 0x12f00000 ;  /* 0x12f0000000077882 */ /* 0x000fd40000000000 */
.L_x_14213:
        /* <DEDUP_REMOVED lines=13> */
.L_x_14374:
[----:B------:R-:W-:Y:S05]  /*18930*/  BSYNC B2 ;  /* 0x0000000000027941 */ /* 0x000fea0003800000 */
.L_x_14214:
        /* <DEDUP_REMOVED lines=11> */
.L_x_14217:
[----:B------:R-:W-:Y:S05]  /*189f0*/  BSYNC B2 ;  /* 0x0000000000027941 */ /* 0x000fea0003800000 */
.L_x_14216:
        /* <DEDUP_REMOVED lines=8> */
.L_x_14218:
        /* <DEDUP_REMOVED lines=10> */
.L_x_14208:
[----:B------:R-:W-:Y:S05]  /*18b20*/  BSYNC B1 ;  /* 0x0000000000017941 */ /* 0x000fea0003800000 */
.L_x_14207:
[----:B------:R-:W-:Y:S01]  /*18b30*/  ISETP.GT.AND P2, PT, R3, R4, PT ;  /* 0x000000040300720c */ /* 0x000fe20003f44270 */
[----:B------:R-:W-:Y:S02]  /*18b40*/  VIADD R27, R27, 0x1 ;  /* 0x000000011b1b7836 */ /* 0x000fe40000000000 */
[----:B------:R-:W-:-:S03]  /*18b50*/  VIADD R3, R3, 0xffffffff ;  /* 0xffffffff03037836 */ /* 0x000fc60000000000 */
[----:B------:R-:W-:-:S04]  /*18b60*/  ISETP.NE.AND P1, PT, R27, 0x2, PT ;  /* 0x000000021b00780c */ /* 0x000fc80003f25270 */
[----:B------:R-:W-:Y:S02]  /*18b70*/  SEL R6, RZ, 0x1, P1 ;  /* 0x00000001ff067807 */ /* 0x000fe40000800000 */
[----:B------:R-:W-:Y:S02]  /*18b80*/  SEL R27, R27, RZ, P1 ;  /* 0x000000ff1b1b7207 */ /* 0x000fe40000800000 */
[----:B------:R-:W-:Y:S01]  /*18b90*/  LOP3.LUT R29, R29, R6, RZ, 0x3c, !PT ;  /* 0x000000061d1d7212 */ /* 0x000fe200078e3cff */
[----:B------:R-:W-:Y:S06]  /*18ba0*/  @P2 BRA `(.L_x_14219) ;  /* 0xfffffff800a82947 */ /* 0x000fec000383ffff */
.L_x_14189:
[----:B------:R-:W-:Y:S05]  /*18bb0*/  BSYNC B0 ;  /* 0x0000000000007941 */ /* 0x000fea0003800000 */
.L_x_14188:
[----:B------:R-:W2:Y:S01]  /*18bc0*/  LDL R6, [R1+0x10] ;  /* 0x0000100001067983 */ /* 0x000ea20000100800 */
        /* <DEDUP_REMOVED lines=25> */
.L_x_14222:
[----:B------:R-:W-:-:S13]  /*18d60*/  ISETP.NE.AND P0, PT, R3, 0x1, PT ;  /* 0x000000010300780c */ /* 0x000fda0003f05270 */
[----:B-1----:R-:W1:Y:S02]  /*18d70*/  @P0 LDC.64 R4, c[0x0][0x9e8] ;  /* 0x00027a00ff040b82 */ /* 0x002e640000000a00 */
[----:B-1----:R-:W-:-:S05]  /*18d80*/  @P0 IMAD.HI.U32 R4, R0, R4, RZ ;  /* 0x0000000400040227 */ /* 0x002fca00078e00ff */
[----:B------:R-:W-:-:S07]  /*18d90*/  @P0 SHF.R.U32.HI R0, RZ, R5, R4 ;  /* 0x00000005ff000219 */ /* 0x000fce0000011604 */
.L_x_14223:
[----:B------:R-:W-:Y:S05]  /*18da0*/  BSYNC B0 ;  /* 0x0000000000007941 */ /* 0x000fea0003800000 */
.L_x_14221:
[----:B------:R-:W-:-:S05]  /*18db0*/  IMAD R5, R0, R3, R3 ;  /* 0x0000000300057224 */ /* 0x000fca00078e0203 */
[----:B------:R-:W-:-:S07]  /*18dc0*/  VIMNMX R2, R2, R5, PT ;  /* 0x0000000502027248 */ /* 0x000fce0003fe0100 */
.L_x_14220:
[----:B------:R-:W-:Y:S01]  /*18dd0*/  VIADD R2, R2, 0x7f ;  /* 0x0000007f02027836 */ /* 0x000fe20000000000 */
[----:B------:R-:W2:Y:S01]  /*18de0*/  @P1 LDC R0, c[0x0][0x44c] ;  /* 0x00011300ff001b82 */ /* 0x000ea20000000800 */
[----:B------:R-:W-:-:S03]  /*18df0*/  ULDC UR4, c[0x0][0x9dc] ;  /* 0x0002770000047ab9 */ /* 0x000fc60000000800 */
[----:B-1----:R-:W-:-:S04]  /*18e00*/  SHF.R.S32.HI R5, RZ, 0x1f, R2 ;  /* 0x0000001fff057819 */ /* 0x002fc80000011402 */
[----:B------:R-:W-:Y:S02]  /*18e10*/  LEA.HI R5, R5, R2, RZ, 0x7 ;  /* 0x0000000205057211 */ /* 0x000fe400078f38ff */
[----:B------:R-:W1:Y:S02]  /*18e20*/  @P1 LDC R2, c[0x0][0x450] ;  /* 0x00011400ff021b82 */ /* 0x000e640000000800 */
[----:B------:R-:W-:Y:S01]  /*18e30*/  SHF.R.S32.HI R4, RZ, 0x7, R5 ;  /* 0x00000007ff047819 */ /* 0x000fe20000011405 */
[----:B------:R-:W-:-:S03]  /*18e40*/  IMAD.MOV.U32 R5, RZ, RZ, R6 ;  /* 0x000000ffff057224 */ /* 0x000fc600078e0006 */
[----:B------:R-:W-:-:S05]  /*18e50*/  VIMNMX R24, R17, R4, PT ;  /* 0x0000000411187248 */ /* 0x000fca0003fe0100 */
        /* <DEDUP_REMOVED lines=16> */
.L_x_14226:
[----:B------:R-:W-:-:S13]  /*18f60*/  ISETP.NE.AND P0, PT, R3, 0x1, PT ;  /* 0x000000010300780c */ /* 0x000fda0003f05270 */
[----:B------:R-:W1:Y:S02]  /*18f70*/  @P0 LDC.64 R4, c[0x0][0x9e8] ;  /* 0x00027a00ff040b82 */ /* 0x000e640000000a00 */
[----:B-1----:R-:W-:-:S05]  /*18f80*/  @P0 IMAD.HI.U32 R4, R2, R4, RZ ;  /* 0x0000000402040227 */ /* 0x002fca00078e00ff */
[----:B------:R-:W-:-:S07]  /*18f90*/  @P0 SHF.R.U32.HI R2, RZ, R5, R4 ;  /* 0x00000005ff020219 */ /* 0x000fce0000011604 */
.L_x_14227:
[----:B------:R-:W-:Y:S05]  /*18fa0*/  BSYNC B0 ;  /* 0x0000000000007941 */ /* 0x000fea0003800000 */
.L_x_14225:
[----:B------:R-:W-:-:S05]  /*18fb0*/  IMAD R3, R2, R3, RZ ;  /* 0x0000000302037224 */ /* 0x000fca00078e02ff */
[----:B------:R-:W-:-:S07]  /*18fc0*/  VIMNMX R0, R0, R3, !PT ;  /* 0x0000000300007248 */ /* 0x000fce0007fe0100 */
.L_x_14224:
        /* <DEDUP_REMOVED lines=25> */
.L_x_14229:
        /* <DEDUP_REMOVED lines=20> */
.L_x_14232:
[----:B------:R-:W-:Y:S05]  /*192a0*/  BSYNC B6 ;  /* 0x0000000000067941 */ /* 0x000fea0003800000 */
.L_x_14231:
        /* <DEDUP_REMOVED lines=16> */
[----:B0-----:R-:W-:Y:S02]  /*193b0*/  IMAD.MOV.U32 R12, RZ, RZ, 0x1 ;  /* 0x00000001ff0c7424 */ /* 0x001fe400078e00ff */
[----:B-1----:R-:W-:-:S07]  /*193c0*/  IMAD.MOV.U32 R13, RZ, RZ, RZ ;  /* 0x000000ffff0d7224 */ /* 0x002fce00078e00ff */
[----:B------:R-:W-:-:S07]  /*193d0*/  LEPC R20, `(.L_x_14235) ;  /* 0x000000001014794e */ /* 0x000fce0000000000 */
[----:B--2---:R-:W-:Y:S05]  /*193e0*/  CALL.ABS.NOINC R2 ;  /* 0x0000000002007343 */ /* 0x004fea0003c00000 */
.L_x_14235:
        /* <DEDUP_REMOVED lines=15> */
.L_x_14234:
[----:B------:R-:W-:Y:S05]  /*194e0*/  BSYNC B6 ;  /* 0x0000000000067941 */ /* 0x000fea0003800000 */
.L_x_14233:
[----:B------:R-:W-:Y:S01]  /*194f0*/  ULDC.64 UR4, c[0x0][0x9f8] ;  /* 0x00027e0000047ab9 */ /* 0x000fe20000000a00 */
[----:B------:R-:W-:Y:S01]  /*19500*/  IMAD.MOV.U32 R25, RZ, RZ, R19 ;  /* 0x000000ffff197224 */ /* 0x000fe200078e0013 */
[----:B------:R-:W-:-:S04]  /*19510*/  ISETP.NE.U32.AND P0, PT, RZ, UR4, PT ;  /* 0x00000004ff007c0c */ /* 0x000fc8000bf05070 */
[----:B------:R-:W-:Y:S01]  /*19520*/  ISETP.NE.AND.EX P0, PT, RZ, UR5, PT, P0 ;  /* 0x00000005ff007c0c */ /* 0x000fe2000bf05300 */
[----:B------:R-:W-:-:S12]  /*19530*/  ULDC.64 UR4, c[0x0][0xa08] ;  /* 0x0002820000047ab9 */ /* 0x000fd80000000a00 */
[----:B------:R-:W1:Y:S02]  /*19540*/  @P0 LDC.64 R2, c[0x0][0x9f8] ;  /* 0x00027e00ff020b82 */ /* 0x000e640000000a00 */
[----:B-1----:R-:W-:-:S05]  /*19550*/  @P0 IMAD.WIDE R2, R19, 0x4, R2 ;  /* 0x0000000413020825 */ /* 0x002fca00078e0202 */
[----:B------:R1:W2:Y:S01]  /*19560*/  @P0 LDG.E R25, desc[UR38][R2.64] ;  /* 0x0000002602190981 */ /* 0x0002a2000c1e1900 */
[----:B------:R-:W-:Y:S01]  /*19570*/  VIADD R24, R24, 0xffffffff ;  /* 0xffffffff18187836 */ /* 0x000fe20000000000 */
[----:B-1----:R-:W1:Y:S02]  /*19580*/  LDC.64 R2, c[0x0][0x418] ;  /* 0x00010600ff027b82 */ /* 0x002e640000000a00 */
[----:B-1----:R-:W-:Y:S01]  /*19590*/  LOP3.LUT P0, RZ, R2, UR4, RZ, 0xfc, !PT ;  /* 0x0000000402ff7c12 */ /* 0x002fe2000f80fcff */
        /* <DEDUP_REMOVED lines=10> */
.L_x_14377:
        /* <DEDUP_REMOVED lines=10> */
.L_x_14380:
[----:B------:R-:W-:Y:S05]  /*196e0*/  @!P6 BRA `(.L_x_14237) ;  /* 0x0000000000e4e947 */ /* 0x000fea0003800000 */
[----:B------:R-:W-:-:S04]  /*196f0*/  ISETP.NE.U32.AND P0, PT, R2, RZ, PT ;  /* 0x000000ff0200720c */ /* 0x000fc80003f05070 */
[----:B------:R-:W-:-:S13]  /*19700*/  ISETP.NE.AND.EX P0, PT, R3, RZ, PT, P0 ;  /* 0x000000ff0300720c */ /* 0x000fda0003f05300 */
[----:B------:R-:W-:Y:S05]  /*19710*/  @!P0 BRA `(.L_x_14239) ;  /* 0x0000000000448947 */ /* 0x000fea0003800000 */
[----:B------:R-:W3:Y:S01]  /*19720*/  LDC R6, c[0x0][0x43c] ;  /* 0x00010f00ff067b82 */ /* 0x000ee20000000800 */
        /* <DEDUP_REMOVED lines=16> */
.L_x_14239:
[----:B--2---:R-:W-:Y:S01]  /*19830*/  IMAD R0, R23, 0x8, R22 ;  /* 0x0000000817007824 */ /* 0x004fe200078e0216 */
[----:B---3--:R-:W-:-:S04]  /*19840*/  SHF.L.U32 R3, R26, 0x1f, RZ ;  /* 0x0000001f1a037819 */ /* 0x008fc800000006ff */
[----:B------:R-:W2:Y:S02]  /*19850*/  SYNCS.PHASECHK.TRANS64.TRYWAIT P0, [R0+URZ+0x16840], R3 ;  /* 0x01684003000075a7 */ /* 0x000ea4000800017f */
[----:B--2---:R-:W-:Y:S05]  /*19860*/  @!P0 BRA `(.L_x_14240) ;  /* 0x0000005000e08947 */ /* 0x004fea0003800000 */
.L_x_14381:
        /* <DEDUP_REMOVED lines=11> */
.L_x_14241:
[----:B------:R-:W3:Y:S01]  /*19920*/  LDL.LU R2, [R1] ;  /* 0x0000000001027983 */ /* 0x000ee20000300800 */
[----:B------:R-:W-:Y:S01]  /*19930*/  R2UR UR9, R0 ;  /* 0x00000000000972ca */ /* 0x000fe200000e0000 */
[----:B--2---:R-:W-:Y:S01]  /*19940*/  IMAD R0, R23, 0x4000, R22 ;  /* 0x0000400017007824 */ /* 0x004fe200078e0216 */
        /* <DEDUP_REMOVED lines=11> */
[----:B------:R-:W-:Y:S02]  /*19a00*/  ULEA UR11, UR11, UR4, 0x7 ;  /* 0x000000040b0b7291 */ /* 0x000fe4000f8e383f */
[----:B------:R-:W-:Y:S01]  /*19a10*/  UIADD3 UR8, UR8, 0xe400, URZ ;  /* 0x0000e40008087890 */ /* 0x000fe2000fffe03f */
[----:B------:R-:W-:-:S08]  /*19a20*/  UMOV UR4, 0x0 ;  /* 0x0000000000047882 */ /* 0x000fd00000000000 */
[----:B------:R4:W-:Y:S01]  /*19a30*/  UTMALDG.4D [UR8], [UR6], desc[UR4] ;  /* 0x00000408060075b4 */ /* 0x0009e20008019000 */
[----:B---3--:R-:W-:-:S04]  /*19a40*/  LOP3.LUT R2, R2, 0xfffffffe, RZ, 0xc0, !PT ;  /* 0xfffffffe02027812 */ /* 0x008fc800078ec0ff */
[----:B------:R-:W-:-:S05]  /*19a50*/  @P0 LOP3.LUT R2, R2, 0x1, RZ, 0xfc, !PT ;  /* 0x0000000102020812 */ /* 0x000fca00078efcff */
[----:B------:R4:W-:Y:S01]  /*19a60*/  STL [R1], R2 ;  /* 0x0000000201007387 */ /* 0x0009e20000100800 */
[----:B------:R-:W-:Y:S01]  /*19a70*/  NOP ;  /* 0x0000000000007918 */ /* 0x000fe20000000000 */
.L_x_14237:
[----:B------:R-:W2:Y:S01]  /*19a80*/  LDL.LU R3, [R1+0x20] ;  /* 0x0000200001037983 */ /* 0x000ea20000300800 */
[----:B------:R-:W-:Y:S05]  /*19a90*/  WARPSYNC.ALL ;  /* 0x0000000000007948 */ /* 0x000fea0003800000 */
[----:B----4-:R-:W-:Y:S01]  /*19aa0*/  ULDC.64 UR4, c[0x0][0x298] ;  /* 0x0000a60000047ab9 */ /* 0x010fe20000000a00 */
        /* <DEDUP_REMOVED lines=8> */
[----:B--2---:R-:W-:Y:S01]  /*19b30*/  SHF.R.S32.HI R0, RZ, 0x1f, R3 ;  /* 0x0000001fff007819 */ /* 0x004fe20000011403 */
        /* <DEDUP_REMOVED lines=9> */
[----:B--2---:R-:W-:-:S05]  /*19bd0*/  SEL R0, R19, RZ, !P0 ;  /* 0x000000ff13007207 */ /* 0x004fca0004000000 */
        /* <DEDUP_REMOVED lines=19> */
.L_x_14243:
[----:B------:R-:W-:Y:S05]  /*19d10*/  BSYNC B6 ;  /* 0x0000000000067941 */ /* 0x000fea0003800000 */
.L_x_14242:
[----:B---3--:R-:W2:Y:S01]  /*19d20*/  LDL.LU R0, [R1+0x30] ;  /* 0x0000300001007983 */ /* 0x008ea20000300800 */
[----:B------:R-:W-:Y:S01]  /*19d30*/  ULDC.64 UR4, c[0x0][0x2d8] ;  /* 0x0000b60000047ab9 */ /* 0x000fe20000000a00 */
[----:B------:R-:W3:Y:S01]  /*19d40*/  LDC R9, c[0x0][0x448] ;  /* 0x00011200ff097b82 */ /* 0x000ee20000000800 */
[----:B------:R-:W-:Y:S01]  /*19d50*/  ULDC.64 UR6, c[0x0][0x2c8] ;  /* 0x0000b20000067ab9 */ /* 0x000fe20000000a00 */
[----:B------:R-:W2:Y:S01]  /*19d60*/  LDL.LU.64 R2, [R1+0x28] ;  /* 0x0000280001027983 */ /* 0x000ea20000300a00 */
[----:B------:R-:W-:-:S03]  /*19d70*/  ULDC.64 UR8, c[0x0][0x280] ;  /* 0x0000a00000087ab9 */ /* 0x000fc60000000a00 */
[----:B------:R-:W4:Y:S04]  /*19d80*/  LDL.LU R20, [R1+0x34] ;  /* 0x0000340001147983 */ /* 0x000f280000300800 */
[----:B------:R-:W4:Y:S04]  /*19d90*/  LDL.LU R21, [R1+0x38] ;  /* 0x0000380001157983 */ /* 0x000f280000300800 */
[----:B------:R-:W4:Y:S04]  /*19da0*/  LDL.LU R4, [R1+0x20] ;  /* 0x0000200001047983 */ /* 0x000f280000300800 */
[----:B0-----:R-:W4:Y:S01]  /*19db0*/  LDL R12, [R1+0x10] ;  /* 0x00001000010c7983 */ /* 0x001f220000100800 */
[----:B---3--:R-:W-:-:S13]  /*19dc0*/  ISETP.NE.AND P1, PT, R9, 0x1, PT ;  /* 0x000000010900780c */ /* 0x008fda0003f25270 */
[----:B------:R-:W0:Y:S08]  /*19dd0*/  @P1 LDC R5, c[0x0][0x44c] ;  /* 0x00011300ff051b82 */ /* 0x000e300000000800 */
[----:B------:R-:W3:Y:S01]  /*19de0*/  @P1 LDC R8, c[0x0][0x450] ;  /* 0x00011400ff081b82 */ /* 0x000ee20000000800 */
        /* <DEDUP_REMOVED lines=9> */
[----:B--2---:R-:W-:-:S04]  /*19e80*/  LOP3.LUT R20, R20, 0x7f, RZ, 0xc0, !PT ;  /* 0x0000007f14147812 */ /* 0x004fc800078ec0ff */
[----:B------:R-:W-:Y:S01]  /*19e90*/  SHF.R.U32.HI R20, RZ, 0x3, R20 ;  /* 0x00000003ff147819 */ /* 0x000fe20000011614 */
[----:B----4-:R-:W-:-:S05]  /*19ea0*/  IMAD.SHL.U32 R6, R21, 0x10, RZ ;  /* 0x0000001015067824 */ /* 0x010fca00078e00ff */
[----:B------:R-:W-:Y:S02]  /*19eb0*/  LOP3.LUT R6, R20, 0x70, R6, 0xf8, !PT ;  /* 0x0000007014067812 */ /* 0x000fe400078ef806 */
[----:B------:R2:W5:Y:S01]  /*19ec0*/  LDL R20, [R1+0xc] ;  /* 0x00000c0001147983 */ /* 0x0005620000100800 */
[C---:B------:R-:W-:Y:S02]  /*19ed0*/  IMAD R0, R4.reuse, UR5, R0 ;  /* 0x0000000504007c24 */ /* 0x040fe4000f8e0200 */
[----:B------:R-:W-:Y:S01]  /*19ee0*/  IMAD.WIDE.U32 R2, R4, UR4, R2 ;  /* 0x0000000404027c25 */ /* 0x000fe2000f8e0002 */
[----:B------:R-:W-:Y:S01]  /*19ef0*/  ULDC.64 UR4, c[0x0][0x2d0] ;  /* 0x0000b40000047ab9 */ /* 0x000fe20000000a00 */
[----:B------:R-:W4:Y:S02]  /*19f00*/  @P1 LDC R4, c[0x0][0x450] ;  /* 0x00011400ff041b82 */ /* 0x000f240000000800 */
[----:B------:R-:W-:Y:S02]  /*19f10*/  IMAD.IADD R6, R6, 0x1, R12 ;  /* 0x0000000106067824 */ /* 0x000fe400078e020c */
[----:B------:R-:W-:-:S02]  /*19f20*/  IMAD.IADD R3, R3, 0x1, R0 ;  /* 0x0000000103037824 */ /* 0x000fc400078e0200 */
[----:B0-----:R-:W-:-:S04]  /*19f30*/  @P1 IMAD.HI.U32 R0, R6, R5, RZ ;  /* 0x0000000506001227 */ /* 0x001fc800078e00ff */
[----:B------:R-:W-:Y:S01]  /*19f40*/  IMAD.MOV.U32 R5, RZ, RZ, R6 ;  /* 0x000000ffff057224 */ /* 0x000fe200078e0006 */
[----:B----4-:R-:W-:-:S04]  /*19f50*/  @P1 SHF.R.U32.HI R5, RZ, R4, R0 ;  /* 0x00000004ff051219 */ /* 0x010fc80000011600 */
[----:B------:R-:W-:-:S05]  /*19f60*/  SHF.R.S32.HI R0, RZ, 0x1f, R5 ;  /* 0x0000001fff007819 */ /* 0x000fca0000011405 */
[----:B------:R-:W-:-:S04]  /*19f70*/  IMAD R0, R0, UR4, RZ ;  /* 0x0000000400007c24 */ /* 0x000fc8000f8e02ff */
[C---:B-1----:R-:W-:Y:S02]  /*19f80*/  IMAD R7, R5.reuse, UR5, R0 ;  /* 0x0000000505077c24 */ /* 0x042fe4000f8e0200 */
        /* <DEDUP_REMOVED lines=9> */
[----:B------:R-:W0:Y:S01]  /*1a020*/  @P1 LDC R7, c[0x0][0x44c] ;  /* 0x00011300ff071b82 */ /* 0x000e220000000800 */
[C---:B------:R-:W-:Y:S01]  /*1a030*/  LEA R0, P0, R4.reuse, UR8, 0x1 ;  /* 0x0000000804007c11 */ /* 0x040fe2000f8008ff */
[----:B------:R-:W1:Y:S03]  /*1a040*/  S2R R10, SR_TID.X ;  /* 0x00000000000a7919 */ /* 0x000e660000002100 */
[----:B------:R-:W-:Y:S01]  /*1a050*/  LEA.HI.X R4, R4, UR9, R5, 0x1, P0 ;  /* 0x0000000904047c11 */ /* 0x000fe200080f0c05 */
[----:B------:R-:W-:-:S04]  /*1a060*/  VIADD R5, R6, 0x80 ;  /* 0x0000008006057836 */ /* 0x000fc80000000000 */
[----:B------:R-:W-:Y:S02]  /*1a070*/  IMAD.MOV.U32 R6, RZ, RZ, R5 ;  /* 0x000000ffff067224 */ /* 0x000fe400078e0005 */
[----:B0-----:R-:W-:-:S05]  /*1a080*/  @P1 IMAD.HI.U32 R7, R5, R7, RZ ;  /* 0x0000000705071227 */ /* 0x001fca00078e00ff */
[----:B---3--:R-:W-:-:S05]  /*1a090*/  @P1 SHF.R.U32.HI R6, RZ, R8, R7 ;  /* 0x00000008ff061219 */ /* 0x008fca0000011607 */
[----:B------:R-:W-:-:S04]  /*1a0a0*/  IMAD.MOV R7, RZ, RZ, -R6 ;  /* 0x000000ffff077224 */ /* 0x000fc800078e0a06 */
[----:B------:R-:W-:Y:S01]  /*1a0b0*/  IMAD R5, R9, R7, R5 ;  /* 0x0000000709057224 */ /* 0x000fe200078e0205 */
[----:B------:R-:W-:Y:S01]  /*1a0c0*/  SHF.R.S32.HI R7, RZ, 0x1f, R6 ;  /* 0x0000001fff077819 */ /* 0x000fe20000011406 */
[----:B------:R-:W-:-:S04]  /*1a0d0*/  IMAD.WIDE.U32 R2, R6, UR4, R2 ;  /* 0x0000000406027c25 */ /* 0x000fc8000f8e0002 */
[----:B------:R-:W-:Y:S01]  /*1a0e0*/  IMAD R7, R7, UR4, RZ ;  /* 0x0000000407077c24 */ /* 0x000fe2000f8e02ff */
[----:B------:R-:W-:Y:S01]  /*1a0f0*/  SHF.R.S32.HI R8, RZ, 0x1f, R5 ;  /* 0x0000001fff087819 */ /* 0x000fe20000011405 */
[----:B-1----:R-:W-:Y:S01]  /*1a100*/  IMAD.SHL.U32 R21, R10, 0x8, RZ ;  /* 0x000000080a157824 */ /* 0x002fe200078e00ff */
[----:B------:R-:W-:Y:S01]  /*1a110*/  ULDC UR4, c[0x0][0x2b8] ;  /* 0x0000ae0000047ab9 */ /* 0x000fe20000000800 */
[----:B------:R-:W-:Y:S02]  /*1a120*/  IMAD R7, R6, UR5, R7 ;  /* 0x0000000506077c24 */ /* 0x000fe4000f8e0207 */
[----:B------:R-:W-:Y:S02]  /*1a130*/  IMAD R8, R8, UR6, RZ ;  /* 0x0000000608087c24 */ /* 0x000fe4000f8e02ff */
[----:B------:R-:W-:Y:S02]  /*1a140*/  IMAD.IADD R3, R3, 0x1, R7 ;  /* 0x0000000103037824 */ /* 0x000fe400078e0207 */
[----:B------:R-:W-:-:S02]  /*1a150*/  IMAD R8, R5, UR7, R8 ;  /* 0x0000000705087c24 */ /* 0x000fc4000f8e0208 */
[----:B------:R-:W-:Y:S01]  /*1a160*/  IMAD.WIDE.U32 R6, R5, UR6, R2 ;  /* 0x0000000605067c25 */ /* 0x000fe2000f8e0002 */
[----:B------:R-:W-:-:S03]  /*1a170*/  LOP3.LUT R21, R21, 0x38, RZ, 0xc0, !PT ;  /* 0x0000003815157812 */ /* 0x000fc600078ec0ff */
[----:B------:R-:W-:Y:S01]  /*1a180*/  IMAD.IADD R8, R7, 0x1, R8 ;  /* 0x0000000107087824 */ /* 0x000fe200078e0208 */
[C---:B------:R-:W-:Y:S02]  /*1a190*/  LEA R2, P1, R6.reuse, UR8, 0x1 ;  /* 0x0000000806027c11 */ /* 0x040fe4000f8208ff */
[----:B------:R-:W-:Y:S01]  /*1a1a0*/  ISETP.GE.AND P0, PT, R21, UR4, PT ;  /* 0x0000000415007c0c */ /* 0x000fe2000bf06270 */
[----:B------:R-:W-:Y:S01]  /*1a1b0*/  UMOV UR4, 0xffffffff ;  /* 0xffffffff00047882 */ /* 0x000fe20000000000 */
[----:B------:R-:W-:Y:S02]  /*1a1c0*/  LEA.HI.X R6, R6, UR9, R8, 0x1, P1 ;  /* 0x0000000906067c11 */ /* 0x000fe400088f0c08 */
[----:B--2---:R-:W-:Y:S09]  /*1a1d0*/  BRA.DIV UR4, `(.L_x_14244) ;  /* 0x0000004a04987947 */ /* 0x004ff2000b800000 */
[----:B------:R-:W0:Y:S02]  /*1a1e0*/  S2R R7, SR_TID.X ;  /* 0x0000000000077919 */ /* 0x000e240000002100 */
[----:B0-----:R-:W-:Y:S02]  /*1a1f0*/  LOP3.LUT R8, R7, 0x7f, RZ, 0xc0, !PT ;  /* 0x0000007f07087812 */ /* 0x001fe400078ec0ff */
[----:B------:R-:W2:Y:S04]  /*1a200*/  LDL.LU R7, [R1+0x1c] ;  /* 0x00001c0001077983 */ /* 0x000ea80000300800 */
[----:B------:R-:W3:Y:S01]  /*1a210*/  LDL.LU R11, [R1+0x10] ;  /* 0x00001000010b7983 */ /* 0x000ee20000300800 */
[----:B------:R-:W-:-:S03]  /*1a220*/  SHF.R.U32.HI R10, RZ, 0x3, R8 ;  /* 0x00000003ff0a7819 */ /* 0x000fc60000011608 */
        /* <DEDUP_REMOVED lines=58> */
[----:B------:R-:W-:Y:S04]  /*1a5d0*/  SHFL.IDX PT, R7, R2, RZ, 0x181f ;  /* 0x00181fff02077589 */ /* 0x000fe800000e0000 */
        /* <DEDUP_REMOVED lines=10> */
[----:B------:R1:W-:Y:S01]  /*1a680*/  @!P1 LDGSTS.E.BYPASS.LTC128B.128 [R20+0xbc00], desc[UR38][R8.64], !P0 ;  /* 0x0bc0000008149fae */ /* 0x0003e2000c101d66 */
[----:B------:R-:W-:-:S05]  /*1a690*/  @!P2 LEA R7, P1, R21, R7, 0x1 ;  /* 0x000000071507a211 */ /* 0x000fca00078208ff */
[----:B0-----:R-:W-:Y:S02]  /*1a6a0*/  @!P2 IMAD.X R0, RZ, RZ, R0, P1 ;  /* 0x000000ffff00a224 */ /* 0x001fe400008e0600 */
[----:B-1----:R-:W-:Y:S02]  /*1a6b0*/  @!P2 IMAD.MOV.U32 R8, RZ, RZ, R7 ;  /* 0x000000ffff08a224 */ /* 0x002fe400078e0007 */
        /* <DEDUP_REMOVED lines=17> */
[----:B------:R-:W-:-:S05]  /*1a7d0*/  @!P1 IMAD.MOV.U32 R9, RZ, RZ, R0 ;  /* 0x000000ffff099224 */ /* 0x000fca00078e0000 */
[----:B------:R0:W-:Y:S02]  /*1a7e0*/  @!P1 LDGSTS.E.BYPASS.LTC128B.128 [R20+0xd400], desc[UR38][R8.64], !P0 ;  /* 0x0d40000008149fae */ /* 0x0001e4000c101d66 */
.L_x_14406:
[----:B------:R-:W-:Y:S02]  /*1a7f0*/  VIADD R0, R5, 0xb0 ;  /* 0x000000b005007836 */ /* 0x000fe40000000000 */
[----:B0-----:R-:W-:-:S03]  /*1a800*/  VIADD R8, R22, 0x16800 ;  /* 0x0001680016087836 */ /* 0x001fc60000000000 */
[----:B------:R-:W-:-:S13]  /*1a810*/  ISETP.GE.AND P1, PT, R0, R3, PT ;  /* 0x000000030000720c */ /* 0x000fda0003f26270 */
[----:B------:R-:W-:-:S05]  /*1a820*/  @!P1 LEA R2, P2, R21, R14, 0x1 ;  /* 0x0000000e15029211 */ /* 0x000fca00078408ff */
[----:B------:R-:W-:-:S05]  /*1a830*/  @!P1 IMAD.X R3, RZ, RZ, R6, P2 ;  /* 0x000000ffff039224 */ /* 0x000fca00010e0606 */
[----:B------:R-:W-:Y:S01]  /*1a840*/  @!PT LDS RZ, [RZ] ;  /* 0x00000000fffff984 */ /* 0x000fe20000000800 */
[----:B------:R-:W-:Y:S01]  /*1a850*/  @!PT LDS RZ, [RZ] ;  /* 0x00000000fffff984 */ /* 0x000fe20000000800 */
[----:B------:R-:W-:Y:S01]  /*1a860*/  @!PT LDS RZ, [RZ] ;  /* 0x00000000fffff984 */ /* 0x000fe20000000800 */
[----:B------:R0:W-:Y:S01]  /*1a870*/  @!P1 LDGSTS.E.BYPASS.LTC128B.128 [R20+0xdc00], desc[UR38][R2.64], !P0 ;  /* 0x0dc0000002149fae */ /* 0x0001e2000c101d66 */
[----:B------:R-:W-:Y:S01]  /*1a880*/  PLOP3.LUT P0, PT, PT, PT, PT, 0x80, 0x0 ;  /* 0x000000000000781c */ /* 0x000fe20003f0f070 */
[----:B------:R-:W-:-:S12]  /*1a890*/  NOP ;  /* 0x0000000000007918 */ /* 0x000fd80000000000 */
.L_x_14245:
        /* <DEDUP_REMOVED lines=14> */
[----:B------:R-:W2:Y:S01]  /*1a980*/  LDL R4, [R1+0x14] ;  /* 0x0000140001047983 */ /* 0x000ea20000100800 */
[----:B------:R1:W-:Y:S03]  /*1a990*/  SYNCS.ARRIVE.TRANS64.A1T0 RZ, [R22+URZ+0x16800], RZ ;  /* 0x016800ff16ff79a7 */ /* 0x0003e6000810003f */
[----:B0-----:R-:W3:Y:S01]  /*1a9a0*/  LDL R2, [R1+0x8] ;  /* 0x0000080001027983 */ /* 0x001ee20000100800 */
[----:B------:R-:W-:Y:S01]  /*1a9b0*/  BSSY B0, `(.L_x_14246) ;  /* 0x0000005000007945 */ /* 0x000fe20003800000 */
[----:B------:R-:W0:Y:S01]  /*1a9c0*/  SYNCS.PHASECHK.TRANS64.TRYWAIT P0, [R22+URZ+0x16820], R3 ;  /* 0x01682003160075a7 */ /* 0x000e22000800017f */
[----:B--2---:R-:W-:-:S05]  /*1a9d0*/  VIADD R0, R4, 0xfffffffe ;  /* 0xfffffffe04007836 */ /* 0x004fca0000000000 */
[----:B---3--:R-:W-:Y:S01]  /*1a9e0*/  ISETP.GE.AND P1, PT, R0, R2, PT ;  /* 0x000000020000720c */ /* 0x008fe20003f26270 */
[----:B01----:R-:W-:-:S12]  /*1a9f0*/  @!P0 BRA `(.L_x_14247) ;  /* 0x00000050004c8947 */ /* 0x003fd80003800000 */
.L_x_14407:
[----:B------:R-:W-:Y:S05]  /*1aa00*/  BSYNC B0 ;  /* 0x0000000000007941 */ /* 0x000fea0003800000 */
.L_x_14246:
[----:B------:R-:W-:Y:S04]  /*1aa10*/  BSSY B0, `(.L_x_14248) ;  /* 0x0000173000007945 */ /* 0x000fe80003800000 */
[----:B------:R-:W-:Y:S05]  /*1aa20*/  @!P1 BRA `(.L_x_14249) ;  /* 0x0000001400c49947 */ /* 0x000fea0003800000 */
[----:B------:R-:W2:Y:S04]  /*1aa30*/  LDL R2, [R1+0x8] ;  /* 0x0000080001027983 */ /* 0x000ea80000100800 */
[----:B------:R-:W3:Y:S01]  /*1aa40*/  LDL R4, [R1+0x14] ;  /* 0x0000140001047983 */ /* 0x000ee20000100800 */
[----:B------:R-:W-:Y:S01]  /*1aa50*/  BSSY B2, `(.L_x_14250) ;  /* 0x000007f000027945 */ /* 0x000fe20003800000 */
[----:B--2---:R-:W-:Y:S01]  /*1aa60*/  LOP3.LUT R7, RZ, R2, RZ, 0x33, !PT ;  /* 0x00000002ff077212 */ /* 0x004fe200078e33ff */
[----:B---3--:R-:W-:-:S05]  /*1aa70*/  IMAD.MOV R2, RZ, RZ, -R4 ;  /* 0x000000ffff027224 */ /* 0x008fca00078e0a04 */
        /* <DEDUP_REMOVED lines=37> */
.L_x_14254:
[----:B------:R-:W-:Y:S01]  /*1acd0*/  IMAD R2, R6, 0x8, R22 ;  /* 0x0000000806027824 */ /* 0x000fe200078e0216 */
[----:B0-----:R-:W-:Y:S01]  /*1ace0*/  SHF.L.U32 R3, R9, 0x1f, RZ ;  /* 0x0000001f09037819 */ /* 0x001fe200000006ff */
[----:B------:R-:W-:Y:S03]  /*1acf0*/  BSSY B3, `(.L_x_14255) ;  /* 0x0000003000037945 */ /* 0x000fe60003800000 */
[----:B------:R-:W0:Y:S02]  /*1ad00*/  SYNCS.PHASECHK.TRANS64.TRYWAIT P0, [R2+URZ+0x16840], R3 ;  /* 0x01684003020075a7 */ /* 0x000e24000800017f */
[----:B0-----:R-:W-:Y:S05]  /*1ad10*/  @!P0 BRA `(.L_x_14256) ;  /* 0x0000004c00988947 */ /* 0x001fea0003800000 */
.L_x_14408:
[----:B------:R-:W-:Y:S05]  /*1ad20*/  BSYNC B3 ;  /* 0x0000000000037941 */ /* 0x000fea0003800000 */
.L_x_14255:
        /* <DEDUP_REMOVED lines=12> */
.L_x_14258:
[----:B------:R-:W-:Y:S05]  /*1adf0*/  BSYNC B3 ;  /* 0x0000000000037941 */ /* 0x000fea0003800000 */
.L_x_14257:
        /* <DEDUP_REMOVED lines=11> */
.L_x_14259:
        /* <DEDUP_REMOVED lines=15> */
.L_x_14409:
[----:B------:R-:W-:Y:S05]  /*1afa0*/  BSYNC B3 ;  /* 0x0000000000037941 */ /* 0x000fea0003800000 */
.L_x_14260:
        /* <DEDUP_REMOVED lines=12> */
.L_x_14263:
[----:B------:R-:W-:Y:S05]  /*1b070*/  BSYNC B3 ;  /* 0x0000000000037941 */ /* 0x000fea0003800000 */
.L_x_14262:
        /* <DEDUP_REMOVED lines=11> */
.L_x_14264:
        /* <DEDUP_REMOVED lines=12> */
.L_x_14253:
[----:B------:R-:W-:Y:S05]  /*1b1f0*/  BSYNC B1 ;  /* 0x0000000000017941 */ /* 0x000fea0003800000 */
.L_x_14252:
[----:B------:R-:W2:Y:S01]  /*1b200*/  LDL R0, [R1+0x14] ;  /* 0x0000140001007983 */ /* 0x000ea20000100800 */
[----:B------:R-:W-:Y:S02]  /*1b210*/  IMAD.MOV.U32 R23, RZ, RZ, R6 ;  /* 0x000000ffff177224 */ /* 0x000fe400078e0006 */
[----:B------:R-:W-:Y:S02]  /*1b220*/  IMAD.MOV.U32 R26, RZ, RZ, R9 ;  /* 0x000000ffff1a7224 */ /* 0x000fe400078e0009 */
[----:B--2---:R-:W-:-:S07]  /*1b230*/  VIADD R0, R0, 0xfffffffd ;  /* 0xfffffffd00007836 */ /* 0x004fce0000000000 */
.L_x_14251:
[----:B------:R-:W-:Y:S05]  /*1b240*/  BSYNC B2 ;  /* 0x0000000000027941 */ /* 0x000fea0003800000 */
.L_x_14250:
[----:B------:R-:W2:Y:S01]  /*1b250*/  LDL.LU R2, [R1+0x14] ;  /* 0x0000140001027983 */ /* 0x000ea20000300800 */
[----:B------:R-:W-:Y:S01]  /*1b260*/  VIADD R7, R7, 0xfffffffe ;  /* 0xfffffffe07077836 */ /* 0x000fe20000000000 */
[----:B--2---:R-:W-:-:S04]  /*1b270*/  LOP3.LUT R2, RZ, R2, RZ, 0x33, !PT ;  /* 0x00000002ff027212 */ /* 0x004fc800078e33ff */
[----:B------:R-:W-:-:S13]  /*1b280*/  ISETP.NE.AND P0, PT, R7, R2, PT ;  /* 0x000000020700720c */ /* 0x000fda0003f05270 */
[----:B------:R-:W-:Y:S05]  /*1b290*/  @!P0 BRA `(.L_x_14249) ;  /* 0x0000000c00a88947 */ /* 0x000fea0003800000 */
[----:B------:R-:W-:-:S07]  /*1b2a0*/  IMAD.MOV.U32 R4, RZ, RZ, R17 ;  /* 0x000000ffff047224 */ /* 0x000fce00078e0011 */
.L_x_14291:
        /* <DEDUP_REMOVED lines=33> */
.L_x_14267:
[----:B------:R-:W-:Y:S01]  /*1b4c0*/  IMAD R2, R6, 0x8, R22 ;  /* 0x0000000806027824 */ /* 0x000fe200078e0216 */
[----:B0-----:R-:W-:Y:S01]  /*1b4d0*/  SHF.L.U32 R3, R7, 0x1f, RZ ;  /* 0x0000001f07037819 */ /* 0x001fe200000006ff */
[----:B------:R-:W-:Y:S03]  /*1b4e0*/  BSSY B2, `(.L_x_14268) ;  /* 0x0000003000027945 */ /* 0x000fe60003800000 */
[----:B------:R-:W0:Y:S02]  /*1b4f0*/  SYNCS.PHASECHK.TRANS64.TRYWAIT P0, [R2+URZ+0x16840], R3 ;  /* 0x01684003020075a7 */ /* 0x000e24000800017f */
[----:B0-----:R-:W-:Y:S05]  /*1b500*/  @!P0 BRA `(.L_x_14269) ;  /* 0x0000004400c48947 */ /* 0x001fea0003800000 */
.L_x_14410:
[----:B------:R-:W-:Y:S05]  /*1b510*/  BSYNC B2 ;  /* 0x0000000000027941 */ /* 0x000fea0003800000 */
.L_x_14268:
        /* <DEDUP_REMOVED lines=12> */
.L_x_14271:
[----:B------:R-:W-:Y:S05]  /*1b5e0*/  BSYNC B2 ;  /* 0x0000000000027941 */ /* 0x000fea0003800000 */
.L_x_14270:
        /* <DEDUP_REMOVED lines=11> */
.L_x_14272:
        /* <DEDUP_REMOVED lines=15> */
.L_x_14411:
[----:B------:R-:W-:Y:S05]  /*1b790*/  BSYNC B2 ;  /* 0x0000000000027941 */ /* 0x000fea0003800000 */
.L_x_14273:
        /* <DEDUP_REMOVED lines=11> */
.L_x_14276:
[----:B------:R-:W-:Y:S05]  /*1b850*/  BSYNC B2 ;  /* 0x0000000000027941 */ /* 0x000fea0003800000 */
.L_x_14275:
        /* <DEDUP_REMOVED lines=10> */
.L_x_14277:
        /* <DEDUP_REMOVED lines=12> */
.L_x_14266:
[----:B------:R-:W-:Y:S05]  /*1b9c0*/  BSYNC B1 ;  /* 0x0000000000017941 */ /* 0x000fea0003800000 */
.L_x_14265:
        /* <DEDUP_REMOVED lines=33> */
.L_x_14280:
[----:B------:R-:W-:Y:S01]  /*1bbe0*/  IMAD R2, R23, 0x8, R22 ;  /* 0x0000000817027824 */ /* 0x000fe200078e0216 */
[----:B0-----:R-:W-:Y:S01]  /*1bbf0*/  SHF.L.U32 R3, R26, 0x1f, RZ ;  /* 0x0000001f1a037819 */ /* 0x001fe200000006ff */
[----:B------:R-:W-:Y:S03]  /*1bc00*/  BSSY B2, `(.L_x_14281) ;  /* 0x0000003000027945 */ /* 0x000fe60003800000 */
[----:B------:R-:W0:Y:S02]  /*1bc10*/  SYNCS.PHASECHK.TRANS64.TRYWAIT P0, [R2+URZ+0x16840], R3 ;  /* 0x01684003020075a7 */ /* 0x000e24000800017f */
[----:B0-----:R-:W-:Y:S05]  /*1bc20*/  @!P0 BRA `(.L_x_14282) ;  /* 0x0000004000248947 */ /* 0x001fea0003800000 */
.L_x_14412:
[----:B------:R-:W-:Y:S05]  /*1bc30*/  BSYNC B2 ;  /* 0x0000000000027941 */ /* 0x000fea0003800000 */
.L_x_14281:
        /* <DEDUP_REMOVED lines=12> */
.L_x_14284:
[----:B------:R-:W-:Y:S05]  /*1bd00*/  BSYNC B2 ;  /* 0x0000000000027941 */ /* 0x000fea0003800000 */
.L_x_14283:
        /* <DEDUP_REMOVED lines=12> */
.L_x_14285:
        /* <DEDUP_REMOVED lines=15> */
.L_x_14413:
[----:B------:R-:W-:Y:S05]  /*1bec0*/  BSYNC B2 ;  /* 0x0000000000027941 */ /* 0x000fea0003800000 */
.L_x_14286:
        /* <DEDUP_REMOVED lines=11> */
.L_x_14289:
[----:B------:R-:W-:Y:S05]  /*1bf80*/  BSYNC B2 ;  /* 0x0000000000027941 */ /* 0x000fea0003800000 */
.L_x_14288:
        /* <DEDUP_REMOVED lines=10> */
.L_x_14290:
        /* <DEDUP_REMOVED lines=12> */
.L_x_14279:
[----:B------:R-:W-:Y:S05]  /*1c0f0*/  BSYNC B1 ;  /* 0x0000000000017941 */ /* 0x000fea0003800000 */
.L_x_14278:
[----:B------:R-:W2:Y:S01]  /*1c100*/  LDL R2, [R1+0x8] ;  /* 0x0000080001027983 */ /* 0x000ea20000100800 */
[----:B------:R-:W-:Y:S01]  /*1c110*/  VIADD R0, R0, 0xfffffffe ;  /* 0xfffffffe00007836 */ /* 0x000fe20000000000 */
[----:B--2---:R-:W-:-:S13]  /*1c120*/  ISETP.GT.AND P0, PT, R9, R2, PT ;  /* 0x000000020900720c */ /* 0x004fda0003f04270 */
[----:B------:R-:W-:Y:S05]  /*1c130*/  @P0 BRA `(.L_x_14291) ;  /* 0xfffffff0005c0947 */ /* 0x000fea000383ffff */
.L_x_14249:
[----:B------:R-:W-:Y:S05]  /*1c140*/  BSYNC B0 ;  /* 0x0000000000007941 */ /* 0x000fea0003800000 */
.L_x_14248:
        /* <DEDUP_REMOVED lines=17> */
.L_x_14293:
[----:B------:R-:W-:Y:S05]  /*1c260*/  BSYNC B0 ;  /* 0x0000000000007941 */ /* 0x000fea0003800000 */
.L_x_14292:
        /* <DEDUP_REMOVED lines=10> */
.L_x_14414:
[----:B------:R-:W-:Y:S05]  /*1c310*/  BSYNC B1 ;  /* 0x0000000000017941 */ /* 0x000fea0003800000 */
.L_x_14296:
        /* <DEDUP_REMOVED lines=9> */
.L_x_14299:
[----:B------:R-:W-:Y:S05]  /*1c3b0*/  BSYNC B1 ;  /* 0x0000000000017941 */ /* 0x000fea0003800000 */
.L_x_14298:
        /* <DEDUP_REMOVED lines=10> */
.L_x_14300:
        /* <DEDUP_REMOVED lines=10> */
.L_x_14295:
[----:B------:R-:W-:Y:S05]  /*1c500*/  BSYNC B0 ;  /* 0x0000000000007941 */ /* 0x000fea0003800000 */
.L_x_14294:
[----:B------:R-:W-:-:S05]  /*1c510*/  VIADD R23, R23, 0x1 ;  /* 0x0000000117177836 */ /* 0x000fca0000000000 */
[----:B------:R-:W-:-:S04]  /*1c520*/  ISETP.NE.AND P0, PT, R23, 0x2, PT ;  /* 0x000000021700780c */ /* 0x000fc80003f05270 */
[----:B0-----:R-:W-:Y:S02]  /*1c530*/  SEL R3, RZ, 0x1, P0 ;  /* 0x00000001ff037807 */ /* 0x001fe40000000000 */
[----:B------:R-:W-:Y:S02]  /*1c540*/  SEL R23, R23, RZ, P0 ;  /* 0x000000ff17177207 */ /* 0x000fe40000000000 */
[----:B------:R-:W-:-:S07]  /*1c550*/  LOP3.LUT R26, R26, R3, RZ, 0x3c, !PT ;  /* 0x000000031a1a7212 */ /* 0x000fce00078e3cff */
.L_x_14230:
[----:B------:R-:W-:Y:S05]  /*1c560*/  BSYNC B7 ;  /* 0x0000000000077941 */ /* 0x000fea0003800000 */
.L_x_14228:
[----:B------:R-:W2:Y:S02]  /*1c570*/  LDL R0, [R1] ;  /* 0x0000000001007983 */ /* 0x000ea40000100800 */
[----:B--2---:R-:W-:-:S13]  /*1c580*/  LOP3.LUT P0, RZ, R0, 0x2, RZ, 0xc0, !PT ;  /* 0x0000000200ff7812 */ /* 0x004fda000780c0ff */
[----:B------:R-:W-:Y:S05]  /*1c590*/  @!P0 BRA `(.L_x_14301) ;  /* 0x0000000000248947 */ /* 0x000fea0003800000 */
[----:B------:R-:W-:Y:S05]  /*1c5a0*/  WARPSYNC.ALL ;  /* 0x0000000000007948 */ /* 0x000fea0003800000 */
[----:B------:R-:W1:Y:S08]  /*1c5b0*/  S2UR UR5, SR_CgaCtaId ;  /* 0x00000000000579c3 */ /* 0x000e700000008800 */
[----:B------:R-:W-:Y:S06]  /*1c5c0*/  BAR.SYNC.DEFER_BLOCKING 0x5, 0x200 ;  /* 0x0148000000007b1d */ /* 0x000fec0000010000 */
[----:B------:R-:W-:-:S02]  /*1c5d0*/  UMOV UR4, 0x400 ;  /* 0x0000040000047882 */ /* 0x000fc40000000000 */
[----:B-1----:R-:W-:-:S06]  /*1c5e0*/  ULEA UR4, UR5, UR4, 0x18 ;  /* 0x0000000405047291 */ /* 0x002fcc000f8ec03f */
[----:B------:R-:W-:-:S05]  /*1c5f0*/  IMAD.U32 R22, RZ, RZ, UR4 ;  /* 0x00000004ff167e24 */ /* 0x000fca000f8e00ff */
[----:B------:R2:W3:Y:S01]  /*1c600*/  LDS.128 R16, [R22+0x168d0] ;  /* 0x0168d00016107984 */ /* 0x0004e20000000c00 */
[----:B------:R-:W-:Y:S06]  /*1c610*/  BAR.ARV 0x4, 0x200 ;  /* 0x0108000000007b1d */ /* 0x000fec0000002000 */
[----:B------:R-:W-:Y:S05]  /*1c620*/  BRA `(.L_x_14302) ;  /* 0x0000000800cc7947 */ /* 0x000fea0003800000 */
.L_x_14301:
        /* <DEDUP_REMOVED lines=36> */
.L_x_14424:
[----:B------:R-:W-:Y:S02]  /*1c870*/  ULDC UR4, c[0x0][0xc38] ;  /* 0x00030e0000047ab9 */ /* 0x000fe40000000800 */
[----:B------:R-:W-:-:S04]  /*1c880*/  IMAD.U32 R4, RZ, RZ, UR4 ;  /* 0x00000004ff047e24 */ /* 0x000fc8000f8e00ff */
[----:B--2---:R-:W-:-:S04]  /*1c890*/  IMAD R14, R14, R4, RZ ;  /* 0x000000040e0e7224 */ /* 0x004fc800078e02ff */
[----:B------:R-:W-:-:S05]  /*1c8a0*/  IMAD.IADD R5, R5, 0x1, R14 ;  /* 0x0000000105057824 */ /* 0x000fca00078e020e */
[----:B------:R-:W-:-:S13]  /*1c8b0*/  ISETP.GT.AND P6, PT, R5, R0, PT ;  /* 0x000000000500720c */ /* 0x000fda0003fc4270 */
[----:B------:R-:W-:Y:S05]  /*1c8c0*/  @P6 BRA `(.L_x_14304) ;  /* 0x00000000009c6947 */ /* 0x000fea0003800000 */
.L_x_14309:
[----:B------:R-:W2:Y:S01]  /*1c8d0*/  LDC R2, c[0x0][0xc3c] ;  /* 0x00030f00ff027b82 */ /* 0x000ea20000000800 */
[----:B------:R-:W-:-:S05]  /*1c8e0*/  VIADD R19, R19, 0x1f ;  /* 0x0000001f13137836 */ /* 0x000fca0000000000 */
[----:B--2---:R-:W-:-:S13]  /*1c8f0*/  ISETP.GE.AND P6, PT, R19, R2, PT ;  /* 0x000000021300720c */ /* 0x004fda0003fc6270 */
[----:B------:R-:W-:Y:S05]  /*1c900*/  @P6 BRA `(.L_x_14305) ;  /* 0x0000000400d06947 */ /* 0x000fea0003800000 */
[----:B-1----:R-:W1:Y:S01]  /*1c910*/  S2R R3, SR_TID.X ;  /* 0x0000000000037919 */ /* 0x002e620000002100 */
        /* <DEDUP_REMOVED lines=9> */
.L_x_14307:
[----:B------:R-:W-:Y:S05]  /*1c9b0*/  BSYNC B0 ;  /* 0x0000000000007941 */ /* 0x000fea0003800000 */
.L_x_14306:
        /* <DEDUP_REMOVED lines=18> */
.L_x_14432:
[----:B------:R-:W-:Y:S02]  /*1cae0*/  ULDC UR4, c[0x0][0xc38] ;  /* 0x00030e0000047ab9 */ /* 0x000fe40000000800 */
[----:B------:R-:W-:-:S04]  /*1caf0*/  IMAD.U32 R4, RZ, RZ, UR4 ;  /* 0x00000004ff047e24 */ /* 0x000fc8000f8e00ff */
[----:B--2---:R-:W-:-:S04]  /*1cb00*/  IMAD R14, R14, R4, RZ ;  /* 0x000000040e0e7224 */ /* 0x004fc800078e02ff */
[----:B------:R-:W-:-:S05]  /*1cb10*/  IMAD.IADD R5, R14, 0x1, R5 ;  /* 0x000000010e057824 */ /* 0x000fca00078e0205 */
[----:B------:R-:W-:-:S13]  /*1cb20*/  ISETP.GT.AND P6, PT, R5, R0, PT ;  /* 0x000000000500720c */ /* 0x000fda0003fc4270 */
[----:B------:R-:W-:Y:S05]  /*1cb30*/  @!P6 BRA `(.L_x_14309) ;  /* 0xfffffffc0064e947 */ /* 0x000fea000383ffff */
.L_x_14304:
        /* <DEDUP_REMOVED lines=8> */
.L_x_14436:
[----:B------:R-:W-:Y:S01]  /*1cbc0*/  ISETP.NE.AND P0, PT, R2, RZ, PT ;  /* 0x000000ff0200720c */ /* 0x000fe20003f05270 */
[----:B------:R-:W-:-:S12]  /*1cbd0*/  IMAD.MOV.U32 R14, RZ, RZ, RZ ;  /* 0x000000ffff0e7224 */ /* 0x000fd800078e00ff */
[----:B------:R-:W-:Y:S05]  /*1cbe0*/  @!P0 BRA `(.L_x_14311) ;  /* 0x0000000000108947 */ /* 0x000fea0003800000 */
[----:B------:R-:W-:Y:S01]  /*1cbf0*/  UMOV UR4, 0xffffffff ;  /* 0xffffffff00047882 */ /* 0x000fe20000000000 */
[----:B0-----:R-:W-:Y:S02]  /*1cc00*/  VIADD R12, R6, 0xffffffff ;  /* 0xffffffff060c7836 */ /* 0x001fe40000000000 */
[----:B------:R-:W-:Y:S05]  /*1cc10*/  BRA.DIV UR4, `(.L_x_14312) ;  /* 0x0000003a048c7947 */ /* 0x000fea000b800000 */
[----:B------:R4:W0:Y:S02]  /*1cc20*/  SHFL.IDX PT, R14, R3, R12, 0x1f ;  /* 0x00001f0c030e7589 */ /* 0x00082400000e0000 */
.L_x_14311:
[----:B-1--4-:R-:W1:Y:S01]  /*1cc30*/  LDC.64 R2, c[0x0][0xc90] ;  /* 0x00032400ff027b82 */ /* 0x012e620000000a00 */
[----:B------:R-:W-:-:S04]  /*1cc40*/  IMAD.IADD R19, R6, 0x1, R19 ;  /* 0x0000000106137824 */ /* 0x000fc800078e0213 */
[----:B-1----:R-:W-:-:S05]  /*1cc50*/  IMAD.WIDE R2, R19, 0x4, R2 ;  /* 0x0000000413027825 */ /* 0x002fca00078e0202 */
[----:B--2---:R1:W3:Y:S01]  /*1cc60*/  LDG.E R6, desc[UR38][R2.64] ;  /* 0x0000002602067981 */ /* 0x0042e2000c1e1900 */
[----:B0-----:R-:W-:-:S04]  /*1cc70*/  IMAD R16, R14, R4, R16 ;  /* 0x000000040e107224 */ /* 0x001fc800078e0210 */
[----:B------:R-:W-:Y:S02]  /*1cc80*/  IMAD.IADD R0, R0, 0x1, -R16 ;  /* 0x0000000100007824 */ /* 0x000fe400078e0a10 */
[----:B-1----:R-:W-:Y:S02]  /*1cc90*/  IMAD.MOV.U32 R2, RZ, RZ, RZ ;  /* 0x000000ffff027224 */ /* 0x002fe400078e00ff */
[----:B---3--:R-:W-:-:S05]  /*1cca0*/  IMAD R5, R17, R6, RZ ;  /* 0x0000000611057224 */ /* 0x008fca00078e02ff */
        /* <DEDUP_REMOVED lines=58> */
.L_x_14305:
[----:B------:R-:W-:Y:S01]  /*1d050*/  UMOV UR4, URZ ;  /* 0x0000003f00047c82 */ /* 0x000fe20008000000 */
[----:B------:R-:W-:Y:S01]  /*1d060*/  UMOV UR5, URZ ;  /* 0x0000003f00057c82 */ /* 0x000fe20008000000 */
[----:B------:R-:W-:Y:S01]  /*1d070*/  ULDC UR6, c[0x0][0xc3c] ;  /* 0x00030f0000067ab9 */ /* 0x000fe20000000800 */
[----:B------:R-:W-:Y:S02]  /*1d080*/  IMAD.MOV.U32 R16, RZ, RZ, R0 ;  /* 0x000000ffff107224 */ /* 0x000fe400078e0000 */
[----:B------:R-:W-:Y:S02]  /*1d090*/  IMAD.U32 R17, RZ, RZ, UR4 ;  /* 0x00000004ff117e24 */ /* 0x000fe4000f8e00ff */
[----:B------:R-:W-:Y:S02]  /*1d0a0*/  IMAD.U32 R18, RZ, RZ, UR5 ;  /* 0x00000005ff127e24 */ /* 0x000fe4000f8e00ff */
[----:B------:R-:W-:-:S07]  /*1d0b0*/  IMAD.U32 R19, RZ, RZ, UR6 ;  /* 0x00000006ff137e24 */ /* 0x000fce000f8e00ff */
.L_x_14313:
[----:B------:R-:W2:Y:S01]  /*1d0c0*/  S2R R0, SR_TID.X ;  /* 0x0000000000007919 */ /* 0x000ea20000002100 */
[----:B------:R-:W-:Y:S05]  /*1d0d0*/  WARPSYNC.ALL ;  /* 0x0000000000007948 */ /* 0x000fea0003800000 */
[----:B------:R-:W-:Y:S01]  /*1d0e0*/  BAR.SYNC.DEFER_BLOCKING 0x4, 0x200 ;  /* 0x0108000000007b1d */ /* 0x000fe20000010000 */
[----:B--2---:R-:W-:-:S04]  /*1d0f0*/  LOP3.LUT R0, R0, 0x1f, RZ, 0xc0, !PT ;  /* 0x0000001f00007812 */ /* 0x004fc800078ec0ff */
[----:B------:R-:W-:-:S13]  /*1d100*/  ISETP.NE.AND P0, PT, R0, RZ, PT ;  /* 0x000000ff0000720c */ /* 0x000fda0003f05270 */
[----:B-1----:R-:W1:Y:S01]  /*1d110*/  @!P0 S2R R3, SR_CgaCtaId ;  /* 0x0000000000038919 */ /* 0x002e620000008800 */
[----:B------:R-:W-:-:S04]  /*1d120*/  @!P0 MOV R0, 0x400 ;  /* 0x0000040000008802 */ /* 0x000fc80000000f00 */
[----:B-1----:R-:W-:-:S05]  /*1d130*/  @!P0 LEA R22, R3, R0, 0x18 ;  /* 0x0000000003168211 */ /* 0x002fca00078ec0ff */
[----:B------:R1:W-:Y:S01]  /*1d140*/  @!P0 STS.128 [R22+0x168d0], R16 ;  /* 0x0168d01016008388 */ /* 0x0003e20000000c00 */
[----:B------:R-:W-:Y:S06]  /*1d150*/  BAR.ARV 0x5, 0x200 ;  /* 0x0148000000007b1d */ /* 0x000fec0000002000 */
.L_x_14302:
[----:B------:R-:W-:Y:S02]  /*1d160*/  ULDC UR4, c[0x0][0xc3c] ;  /* 0x00030f0000047ab9 */ /* 0x000fe40000000800 */
[----:B---3--:R-:W-:-:S13]  /*1d170*/  ISETP.GE.AND P0, PT, R19, UR4, PT ;  /* 0x0000000413007c0c */ /* 0x008fda000bf06270 */
[----:B------:R-:W-:Y:S05]  /*1d180*/  @!P0 BRA `(.L_x_14314) ;  /* 0xffffffa000ec8947 */ /* 0x000fea000383ffff */
[----:B------:R-:W-:Y:S05]  /*1d190*/  BSYNC B8 ;  /* 0x0000000000087941 */ /* 0x000fea0003800000 */
.L_x_14176:
        /* <DEDUP_REMOVED lines=12> */
.L_x_14439:
[----:B------:R-:W-:Y:S05]  /*1d260*/  BSYNC B0 ;  /* 0x0000000000007941 */ /* 0x000fea0003800000 */
.L_x_14315:
[----:B------:R-:W-:-:S03]  /*1d270*/  UMOV UR4, 0xffffffff ;  /* 0xffffffff00047882 */ /* 0x000fc60000000000 */
[----:B------:R-:W-:Y:S05]  /*1d280*/  BRA.DIV UR4, `(.L_x_14317) ;  /* 0x0000003604287947 */ /* 0x000fea000b800000 */
[----:B0-----:R-:W0:Y:S02]  /*1d290*/  S2R R0, SR_TID.X ;  /* 0x0000000000007919 */ /* 0x001e240000002100 */
[----:B0-----:R-:W-:-:S04]  /*1d2a0*/  SHF.R.U32.HI R0, RZ, 0x5, R0 ;  /* 0x00000005ff007819 */ /* 0x001fc80000011600 */
[----:B------:R-:W-:-:S05]  /*1d2b0*/  LOP3.LUT R0, R0, 0x3, RZ, 0xc0, !PT ;  /* 0x0000000300007812 */ /* 0x000fca00078ec0ff */
[----:B------:R0:W2:Y:S02]  /*1d2c0*/  SHFL.IDX PT, R14, R0, RZ, 0x1f ;  /* 0x00001fff000e7589 */ /* 0x0000a400000e0000 */
.L_x_14442:
[----:B--2---:R-:W-:-:S13]  /*1d2d0*/  ISETP.NE.AND P0, PT, R14, RZ, PT ;  /* 0x000000ff0e00720c */ /* 0x004fda0003f05270 */
[----:B------:R-:W-:Y:S05]  /*1d2e0*/  @P0 BRA `(.L_x_13974) ;  /* 0x0000000000880947 */ /* 0x000fea0003800000 */
[----:B------:R-:W-:-:S03]  /*1d2f0*/  UMOV UR4, 0xffffffff ;  /* 0xffffffff00047882 */ /* 0x000fc60000000000 */
[----:B------:R-:W-:Y:S05]  /*1d300*/  BRA.DIV UR4, `(.L_x_14318) ;  /* 0x00000036043c7947 */ /* 0x000fea000b800000 */
[----:B------:R-:W-:-:S13]  /*1d310*/  ELECT P6, URZ, PT ;  /* 0x00000000003f782f */ /* 0x000fda00038c0000 */
.L_x_14445:
[----:B------:R-:W-:Y:S05]  /*1d320*/  @!P6 BRA `(.L_x_13974) ;  /* 0x000000000078e947 */ /* 0x000fea0003800000 */
[----:B------:R-:W-:-:S06]  /*1d330*/  ULOP3.LUT UR4, UR36, 0x2, URZ, 0xfc, !UPT ;  /* 0x0000000224047892 */ /* 0x000fcc000f8efc3f */
[----:B0-----:R-:W-:-:S05]  /*1d340*/  IMAD.U32 R0, RZ, RZ, UR4 ;  /* 0x00000004ff007e24 */ /* 0x001fca000f8e00ff */
[----:B------:R-:W-:-:S13]  /*1d350*/  ISETP.NE.AND P2, PT, R0, 0x3, PT ;  /* 0x000000030000780c */ /* 0x000fda0003f45270 */
[----:B------:R-:W-:Y:S05]  /*1d360*/  @!P2 BRA `(.L_x_14319) ;  /* 0x000000000004a947 */ /* 0x000fea0003800000 */
[----:B------:R-:W-:Y:S01]  /*1d370*/  BPT.TRAP 0x1 ;  /* 0x000000040000795c */ /* 0x000fe20000300000 */
.L_x_14319:
        /* <DEDUP_REMOVED lines=12> */
.L_x_14446:
[----:B------:R-:W2:Y:S02]  /*1d440*/  SYNCS.PHASECHK.TRANS64.TRYWAIT P0, [R3+URZ], R2 ;  /* 0x00000002030075a7 */ /* 0x000ea4000800017f */
[----:B--2---:R-:W-:Y:S05]  /*1d450*/  @!P0 BRA `(.L_x_14321) ;  /* 0x00000034001c8947 */ /* 0x004fea0003800000 */
.L_x_14447:
[----:B------:R-:W-:Y:S05]  /*1d460*/  @!P2 BRA `(.L_x_14322) ;  /* 0x000000000004a947 */ /* 0x000fea0003800000 */
[----:B------:R-:W-:Y:S01]  /*1d470*/  BPT.TRAP 0x1 ;  /* 0x000000040000795c */ /* 0x000fe20000300000 */
.L_x_14322:
[----:B------:R-:W-:-:S04]  /*1d480*/  VIADD R0, R9, 0x16860 ;  /* 0x0001686009007836 */ /* 0x000fc80000000000 */
[----:B------:R-:W-:-:S04]  /*1d490*/  IMAD R23, R23, 0x8, R0 ;  /* 0x0000000817177824 */ /* 0x000fc800078e0200 */
[----:B------:R-:W3:Y:S02]  /*1d4a0*/  SYNCS.PHASECHK.TRANS64.TRYWAIT P0, [R23+URZ], R4 ;  /* 0x00000004170075a7 */ /* 0x000ee4000800017f */
[----:B---3--:R-:W-:Y:S05]  /*1d4b0*/  @!P0 BRA `(.L_x_14323) ;  /* 0x0000003400188947 */ /* 0x008fea0003800000 */
.L_x_14448:
[----:B------:R-:W-:-:S07]  /*1d4c0*/  IMAD R7, R7, 0x8, R0 ;  /* 0x0000000807077824 */ /* 0x000fce00078e0200 */
.L_x_14324:
[----:B----4-:R4:W0:Y:S02]  /*1d4d0*/  SYNCS.PHASECHK.TRANS64.TRYWAIT P0, [R7+URZ], R2 ;  /* 0x00000002070075a7 */ /* 0x010824000800017f */
[----:B0-----:R-:W-:Y:S05]  /*1d4e0*/  @!P0 NANOSLEEP.SYNCS 0x989680 ;  /* 0x009896800000895d */ /* 0x001fea0003900000 */
[----:B------:R-:W0:Y:S02]  /*1d4f0*/  @!P0 SYNCS.PHASECHK.TRANS64 P0, [R7+URZ], R2 ;  /* 0x00000002070085a7 */ /* 0x000e24000800007f */
[----:B0-----:R-:W-:Y:S05]  /*1d500*/  @!P0 BRA `(.L_x_14324) ;  /* 0xfffffffc00f08947 */ /* 0x001fea000383ffff */
.L_x_13974:
[----:B------:R-:W-:Y:S05]  /*1d510*/  BSYNC B9 ;  /* 0x0000000000097941 */ /* 0x000fea0003800000 */
.L_x_13971:
[----:B------:R-:W-:Y:S05]  /*1d520*/  EXIT ;  /* 0x000000000000794d */ /* 0x000fea0003800000 */
.L_x_14000:
[----:B0-----:R0:W1:Y:S02]  /*1d530*/  SYNCS.PHASECHK.TRANS64.TRYWAIT P6, [R79+URZ+0x16890], R91 ;  /* 0x0168905b4f0075a7 */ /* 0x00106400080c017f */
[----:B-1----:R-:W-:Y:S05]  /*1d540*/  @!P6 NANOSLEEP.SYNCS 0x989680 ;  /* 0x009896800000e95d */ /* 0x002fea0003900000 */
[----:B------:R-:W1:Y:S02]  /*1d550*/  @!P6 SYNCS.PHASECHK.TRANS64 P6, [R79+URZ+0x16890], R91 ;  /* 0x0168905b4f00e5a7 */ /* 0x000e6400080c007f */
[----:B-1----:R-:W-:Y:S05]  /*1d560*/  @!P6 BRA `(.L_x_14000) ;  /* 0xfffffffc00f0e947 */ /* 0x002fea000383ffff */
[----:B------:R-:W-:Y:S05]  /*1d570*/  BRA `(.L_x_14325) ;  /* 0xfffffe58005c7947 */ /* 0x000fea000383ffff */
.L_x_14020:
[----:B0-----:R0:W1:Y:S02]  /*1d580*/  SYNCS.PHASECHK.TRANS64.TRYWAIT P5, [R79+URZ+0x16890], R91 ;  /* 0x0168905b4f0075a7 */ /* 0x00106400080a017f */
[----:B-1----:R-:W-:Y:S05]  /*1d590*/  @!P5 NANOSLEEP.SYNCS 0x989680 ;  /* 0x009896800000d95d */ /* 0x002fea0003900000 */
[----:B------:R-:W1:Y:S02]  /*1d5a0*/  @!P5 SYNCS.PHASECHK.TRANS64 P5, [R79+URZ+0x16890], R91 ;  /* 0x0168905b4f00d5a7 */ /* 0x000e6400080a007f */
[----:B-1----:R-:W-:Y:S05]  /*1d5b0*/  @!P5 BRA `(.L_x_14020) ;  /* 0xfffffffc00f0d947 */ /* 0x002fea000383ffff */
[----:B------:R-:W-:Y:S05]  /*1d5c0*/  BRA `(.L_x_14326) ;  /* 0xfffffe6800dc7947 */ /* 0x000fea000383ffff */
.L_x_14029:
[----:B-1----:R1:W2:Y:S02]  /*1d5d0*/  SYNCS.PHASECHK.TRANS64.TRYWAIT P4, [R79+URZ+0x16890], R91 ;  /* 0x0168905b4f0075a7 */ /* 0x0022a4000808017f */
[----:B--2---:R-:W-:Y:S05]  /*1d5e0*/  @!P4 NANOSLEEP.SYNCS 0x989680 ;  /* 0x009896800000c95d */ /* 0x004fea0003900000 */
[----:B------:R-:W2:Y:S02]  /*1d5f0*/  @!P4 SYNCS.PHASECHK.TRANS64 P4, [R79+URZ+0x16890], R91 ;  /* 0x0168905b4f00c5a7 */ /* 0x000ea4000808007f */
[----:B--2---:R-:W-:Y:S05]  /*1d600*/  @!P4 BRA `(.L_x_14029) ;  /* 0xfffffffc00f0c947 */ /* 0x004fea000383ffff */
[----:B------:R-:W-:Y:S05]  /*1d610*/  BRA `(.L_x_14327) ;  /* 0xfffffe7c000c7947 */ /* 0x000fea000383ffff */
.L_x_14035:
[----:B--2---:R2:W3:Y:S02]  /*1d620*/  SYNCS.PHASECHK.TRANS64.TRYWAIT P3, [R79+URZ+0x168b0], R91 ;  /* 0x0168b05b4f0075a7 */ /* 0x0044e4000806017f */
[----:B---3--:R-:W-:Y:S05]  /*1d630*/  @!P3 NANOSLEEP.SYNCS 0x989680 ;  /* 0x009896800000b95d */ /* 0x008fea0003900000 */
[----:B------:R-:W3:Y:S02]  /*1d640*/  @!P3 SYNCS.PHASECHK.TRANS64 P3, [R79+URZ+0x168b0], R91 ;  /* 0x0168b05b4f00b5a7 */ /* 0x000ee4000806007f */
[----:B---3--:R-:W-:Y:S05]  /*1d650*/  @!P3 BRA `(.L_x_14035) ;  /* 0xfffffffc00f0b947 */ /* 0x008fea000383ffff */
[----:B------:R-:W-:Y:S05]  /*1d660*/  BRA `(.L_x_14328) ;  /* 0xfffffe7c00a07947 */ /* 0x000fea000383ffff */
.L_x_14051:
        /* <DEDUP_REMOVED lines=13> */
.L_x_14330:
[----:B------:R-:W-:Y:S05]  /*1d740*/  BSYNC B0 ;  /* 0x0000000000007941 */ /* 0x000fea0003800000 */
.L_x_14329:
[----:B------:R0:W-:Y:S01]  /*1d750*/  STL [R1+0x1c], R14 ;  /* 0x00001c0e01007387 */ /* 0x0001e20000100800 */
[----:B------:R-:W-:Y:S05]  /*1d760*/  BRA `(.L_x_14331) ;  /* 0xfffffe8400fc7947 */ /* 0x000fea000383ffff */
.L_x_14063:
[----:B------:R-:W-:Y:S01]  /*1d770*/  BSSY B1, `(.L_x_14332) ;  /* 0x0000008000017945 */ /* 0x000fe20003800000 */
[----:B------:R-:W-:Y:S02]  /*1d780*/  IMAD.MOV.U32 R13, RZ, RZ, R6 ;  /* 0x000000ffff0d7224 */ /* 0x000fe400078e0006 */
[----:B------:R-:W-:Y:S02]  /*1d790*/  IMAD.MOV.U32 R12, RZ, RZ, RZ ;  /* 0x000000ffff0c7224 */ /* 0x000fe400078e00ff */
[----:B------:R-:W-:Y:S02]  /*1d7a0*/  IMAD.MOV.U32 R11, RZ, RZ, 0x1c1f ;  /* 0x00001c1fff0b7424 */ /* 0x000fe400078e00ff */
[----:B------:R-:W-:-:S07]  /*1d7b0*/  IMAD.MOV.U32 R15, RZ, RZ, -0x1 ;  /* 0xffffffffff0f7424 */ /* 0x000fce00078e00ff */
[----:B0-----:R-:W-:Y:S05]  /*1d7c0*/  WARPSYNC.COLLECTIVE R15, `(.L_x_14333) ;  /* 0x000000000f087348 */ /* 0x001fea0003c00000 */
[----:B0-----:R0:W1:Y:S02]  /*1d7d0*/  SHFL.IDX P6, R14, R13, R12, R11 ;  /* 0x0000000c0d0e7389 */ /* 0x00106400000c000b */
[----:B01----:R-:W-:Y:S01]  /*1d7e0*/  ENDCOLLECTIVE ;  /* 0x000000000000791b */ /* 0x003fe20003800000 */
.L_x_14333:
[----:B------:R-:W-:Y:S05]  /*1d7f0*/  BSYNC B1 ;  /* 0x0000000000017941 */ /* 0x000fea0003800000 */
.L_x_14332:
        /* <DEDUP_REMOVED lines=8> */
.L_x_14334:
[----:B------:R-:W-:Y:S02]  /*1d880*/  IMAD.MOV.U32 R13, RZ, RZ, R8 ;  /* 0x000000ffff0d7224 */ /* 0x000fe400078e0008 */
[----:B------:R-:W-:-:S07]  /*1d890*/  IMAD.MOV.U32 R0, RZ, RZ, R14 ;  /* 0x000000ffff007224 */ /* 0x000fce00078e000e */
[----:B------:R-:W-:Y:S05]  /*1d8a0*/  WARPSYNC.COLLECTIVE R15, `(.L_x_14335) ;  /* 0x000000000f087348 */ /* 0x000fea0003c00000 */
[----:B------:R0:W1:Y:S02]  /*1d8b0*/  SHFL.IDX P6, R14, R13, R12, R11 ;  /* 0x0000000c0d0e7389 */ /* 0x00006400000c000b */
[----:B01----:R-:W-:Y:S01]  /*1d8c0*/  ENDCOLLECTIVE ;  /* 0x000000000000791b */ /* 0x003fe20003800000 */
.L_x_14335:
[----:B------:R-:W-:Y:S02]  /*1d8d0*/  IMAD.MOV.U32 R13, RZ, RZ, R7 ;  /* 0x000000ffff0d7224 */ /* 0x000fe400078e0007 */
[----:B------:R-:W-:-:S07]  /*1d8e0*/  IMAD.MOV.U32 R5, RZ, RZ, R14 ;  /* 0x000000ffff057224 */ /* 0x000fce00078e000e */
[----:B------:R-:W-:Y:S05]  /*1d8f0*/  WARPSYNC.COLLECTIVE R15, `(.L_x_14336) ;  /* 0x000000000f087348 */ /* 0x000fea0003c00000 */
[----:B------:R0:W1:Y:S02]  /*1d900*/  SHFL.IDX P6, R14, R13, R12, R11 ;  /* 0x0000000c0d0e7389 */ /* 0x00006400000c000b */
[----:B01----:R-:W-:Y:S01]  /*1d910*/  ENDCOLLECTIVE ;  /* 0x000000000000791b */ /* 0x003fe20003800000 */
.L_x_14336:
[----:B------:R-:W-:Y:S05]  /*1d920*/  BRA `(.L_x_14337) ;  /* 0xfffffe8c00887947 */ /* 0x000fea000383ffff */
.L_x_14066:
[----:B------:R-:W-:Y:S01]  /*1d930*/  BSSY B1, `(.L_x_14338) ;  /* 0x0000008000017945 */ /* 0x000fe20003800000 */
[----:B------:R-:W-:Y:S02]  /*1d940*/  IMAD.MOV.U32 R13, RZ, RZ, R6 ;  /* 0x000000ffff0d7224 */ /* 0x000fe400078e0006 */
[----:B------:R-:W-:Y:S02]  /*1d950*/  IMAD.MOV.U32 R12, RZ, RZ, 0x1 ;  /* 0x00000001ff0c7424 */ /* 0x000fe400078e00ff */
[----:B------:R-:W-:Y:S02]  /*1d960*/  IMAD.MOV.U32 R11, RZ, RZ, 0x1c1f ;  /* 0x00001c1fff0b7424 */ /* 0x000fe400078e00ff */
[----:B------:R-:W-:-:S07]  /*1d970*/  IMAD.MOV.U32 R15, RZ, RZ, -0x1 ;  /* 0xffffffffff0f7424 */ /* 0x000fce00078e00ff */
[----:B-1----:R-:W-:Y:S05]  /*1d980*/  WARPSYNC.COLLECTIVE R15, `(.L_x_14339) ;  /* 0x000000000f087348 */ /* 0x002fea0003c00000 */
[----:B------:R0:W2:Y:S02]  /*1d990*/  SHFL.IDX P6, R14, R13, R12, R11 ;  /* 0x0000000c0d0e7389 */ /* 0x0000a400000c000b */
[----:B012---:R-:W-:Y:S01]  /*1d9a0*/  ENDCOLLECTIVE ;  /* 0x000000000000791b */ /* 0x007fe20003800000 */
.L_x_14339:
[----:B------:R-:W-:Y:S05]  /*1d9b0*/  BSYNC B1 ;  /* 0x0000000000017941 */ /* 0x000fea0003800000 */
.L_x_14338:
        /* <DEDUP_REMOVED lines=8> */
.L_x_14340:
[----:B------:R-:W-:Y:S02]  /*1da40*/  IMAD.MOV.U32 R13, RZ, RZ, R8 ;  /* 0x000000ffff0d7224 */ /* 0x000fe400078e0008 */
[----:B------:R-:W-:-:S07]  /*1da50*/  IMAD.MOV.U32 R0, RZ, RZ, R14 ;  /* 0x000000ffff007224 */ /* 0x000fce00078e000e */
[----:B------:R-:W-:Y:S05]  /*1da60*/  WARPSYNC.COLLECTIVE R15, `(.L_x_14341) ;  /* 0x000000000f087348 */ /* 0x000fea0003c00000 */
[----:B------:R0:W1:Y:S02]  /*1da70*/  SHFL.IDX P6, R14, R13, R12, R11 ;  /* 0x0000000c0d0e7389 */ /* 0x00006400000c000b */
[----:B01----:R-:W-:Y:S01]  /*1da80*/  ENDCOLLECTIVE ;  /* 0x000000000000791b */ /* 0x003fe20003800000 */
.L_x_14341:
[----:B------:R-:W-:Y:S02]  /*1da90*/  IMAD.MOV.U32 R13, RZ, RZ, R7 ;  /* 0x000000ffff0d7224 */ /* 0x000fe400078e0007 */
[----:B------:R-:W-:-:S07]  /*1daa0*/  IMAD.MOV.U32 R5, RZ, RZ, R14 ;  /* 0x000000ffff057224 */ /* 0x000fce00078e000e */
[----:B------:R-:W-:Y:S05]  /*1dab0*/  WARPSYNC.COLLECTIVE R15, `(.L_x_14342) ;  /* 0x000000000f087348 */ /* 0x000fea0003c00000 */
[----:B------:R0:W1:Y:S02]  /*1dac0*/  SHFL.IDX P6, R14, R13, R12, R11 ;  /* 0x0000000c0d0e7389 */ /* 0x00006400000c000b */
[----:B01----:R-:W-:Y:S01]  /*1dad0*/  ENDCOLLECTIVE ;  /* 0x000000000000791b */ /* 0x003fe20003800000 */
.L_x_14342:
[----:B------:R-:W-:Y:S05]  /*1dae0*/  BRA `(.L_x_14343) ;  /* 0xfffffe8c00ec7947 */ /* 0x000fea000383ffff */
.L_x_14070:
[----:B0-----:R0:W1:Y:S02]  /*1daf0*/  SYNCS.PHASECHK.TRANS64.TRYWAIT P0, [R2+URZ+0x16800], R41 ;  /* 0x01680029020075a7 */ /* 0x001064000800017f */
[----:B-1----:R-:W-:Y:S05]  /*1db00*/  @!P0 NANOSLEEP.SYNCS 0x989680 ;  /* 0x009896800000895d */ /* 0x002fea0003900000 */
[----:B------:R-:W1:Y:S02]  /*1db10*/  @!P0 SYNCS.PHASECHK.TRANS64 P0, [R2+URZ+0x16800], R41 ;  /* 0x01680029020085a7 */ /* 0x000e64000800007f */
[----:B-1----:R-:W-:Y:S05]  /*1db20*/  @!P0 BRA `(.L_x_14070) ;  /* 0xfffffffc00f08947 */ /* 0x002fea000383ffff */
[----:B------:R-:W-:Y:S05]  /*1db30*/  BRA `(.L_x_14344) ;  /* 0xfffffe9000f47947 */ /* 0x000fea000383ffff */
.L_x_14078:
[----:B------:R-:W1:Y:S01]  /*1db40*/  LDC R41, c[0x0][0x3f4] ;  /* 0x0000fd00ff297b82 */ /* 0x000e620000000800 */
        /* <DEDUP_REMOVED lines=8> */
.L_x_14346:
[----:B------:R-:W-:Y:S05]  /*1dbd0*/  BSYNC B1 ;  /* 0x0000000000017941 */ /* 0x000fea0003800000 */
.L_x_14345:
[----:B------:R0:W5:Y:S01]  /*1dbe0*/  LDL R8, [R1+0x4] ;  /* 0x0000040001087983 */ /* 0x0001620000100800 */
[----:B------:R-:W-:Y:S01]  /*1dbf0*/  IMAD.MOV.U32 R13, RZ, RZ, R25 ;  /* 0x000000ffff0d7224 */ /* 0x000fe200078e0019 */
[----:B------:R-:W-:Y:S01]  /*1dc00*/  ISETP.GE.AND P0, PT, R18, R41, PT ;  /* 0x000000291200720c */ /* 0x000fe20003f06270 */
[----:B------:R-:W-:Y:S02]  /*1dc10*/  IMAD.MOV.U32 R12, RZ, RZ, RZ ;  /* 0x000000ffff0c7224 */ /* 0x000fe400078e00ff */
[----:B------:R-:W-:Y:S02]  /*1dc20*/  IMAD.MOV.U32 R11, RZ, RZ, 0x1c1f ;  /* 0x00001c1fff0b7424 */ /* 0x000fe400078e00ff */
[----:B------:R-:W-:Y:S02]  /*1dc30*/  IMAD.MOV.U32 R15, RZ, RZ, -0x1 ;  /* 0xffffffffff0f7424 */ /* 0x000fe400078e00ff */
[----:B0-----:R-:W-:-:S07]  /*1dc40*/  IMAD.MOV.U32 R0, RZ, RZ, R14 ;  /* 0x000000ffff007224 */ /* 0x001fce00078e000e */
[----:B-----5:R-:W-:Y:S05]  /*1dc50*/  WARPSYNC.COLLECTIVE R15, `(.L_x_14347) ;  /* 0x000000000f087348 */ /* 0x020fea0003c00000 */
[----:B------:R0:W1:Y:S02]  /*1dc60*/  SHFL.IDX P6, R14, R13, R12, R11 ;  /* 0x0000000c0d0e7389 */ /* 0x00006400000c000b */
[----:B01---5:R-:W-:Y:S01]  /*1dc70*/  ENDCOLLECTIVE ;  /* 0x000000000000791b */ /* 0x023fe20003800000 */
.L_x_14347:
[----:B------:R-:W-:Y:S02]  /*1dc80*/  IMAD.MOV.U32 R13, RZ, RZ, R24 ;  /* 0x000000ffff0d7224 */ /* 0x000fe400078e0018 */
[----:B------:R-:W-:-:S07]  /*1dc90*/  IMAD.MOV.U32 R3, RZ, RZ, R14 ;  /* 0x000000ffff037224 */ /* 0x000fce00078e000e */
[----:B------:R-:W-:Y:S05]  /*1dca0*/  WARPSYNC.COLLECTIVE R15, `(.L_x_14348) ;  /* 0x000000000f087348 */ /* 0x000fea0003c00000 */
[----:B------:R0:W1:Y:S02]  /*1dcb0*/  SHFL.IDX P6, R14, R13, R12, R11 ;  /* 0x0000000c0d0e7389 */ /* 0x00006400000c000b */
[----:B01----:R-:W-:Y:S01]  /*1dcc0*/  ENDCOLLECTIVE ;  /* 0x000000000000791b */ /* 0x003fe20003800000 */
.L_x_14348:
[----:B------:R-:W-:Y:S02]  /*1dcd0*/  IMAD.MOV.U32 R13, RZ, RZ, R27 ;  /* 0x000000ffff0d7224 */ /* 0x000fe400078e001b */
[----:B------:R-:W-:-:S07]  /*1dce0*/  IMAD.MOV.U32 R4, RZ, RZ, R14 ;  /* 0x000000ffff047224 */ /* 0x000fce00078e000e */
[----:B------:R-:W-:Y:S05]  /*1dcf0*/  WARPSYNC.COLLECTIVE R15, `(.L_x_14349) ;  /* 0x000000000f087348 */ /* 0x000fea0003c00000 */
[----:B------:R0:W1:Y:S02]  /*1dd00*/  SHFL.IDX P6, R14, R13, R12, R11 ;  /* 0x0000000c0d0e7389 */ /* 0x00006400000c000b */
[----:B01----:R-:W-:Y:S01]  /*1dd10*/  ENDCOLLECTIVE ;  /* 0x000000000000791b */ /* 0x003fe20003800000 */
.L_x_14349:
[----:B------:R-:W-:-:S05]  /*1dd20*/  IMAD R32, R8, R32, RZ ;  /* 0x0000002008207224 */ /* 0x000fca00078e02ff */
[----:B------:R-:W-:-:S13]  /*1dd30*/  ISETP.GE.OR P1, PT, R39, R32, P0 ;  /* 0x000000202700720c */ /* 0x000fda0000726670 */
[C---:B------:R-:W-:Y:S01]  /*1dd40*/  @!P1 IMAD.SHL.U32 R5, R18.reuse, 0x2, RZ ;  /* 0x0000000212059824 */ /* 0x040fe200078e00ff */
[----:B------:R-:W-:-:S04]  /*1dd50*/  @!P1 SHF.L.U64.HI R21, R18, 0x1, R43 ;  /* 0x0000000112159819 */ /* 0x000fc8000001022b */
[----:B------:R-:W-:-:S05]  /*1dd60*/  @!P1 IADD3 R6, P2, R3, R5, RZ ;  /* 0x0000000503069210 */ /* 0x000fca0007f5e0ff */
[----:B------:R-:W-:-:S05]  /*1dd70*/  @!P1 IMAD.X R7, R0, 0x1, R21, P2 ;  /* 0x0000000100079824 */ /* 0x000fca00010e0615 */
[----:B------:R-:W2:Y:S01]  /*1dd80*/  @!P1 LD.E.128 R8, desc[UR38][R6.64] ;  /* 0x0000002606089980 */ /* 0x000ea2000c101d00 */
[----:B------:R-:W-:-:S05]  /*1dd90*/  @!P1 IADD3 R14, P2, R14, R5, RZ ;  /* 0x000000050e0e9210 */ /* 0x000fca0007f5e0ff */
[----:B------:R-:W-:-:S04]  /*1dda0*/  @!P1 IMAD.X R3, R4, 0x1, R21, P2 ;  /* 0x0000000104039824 */ /* 0x000fc800010e0615 */
[----:B------:R-:W-:-:S05]  /*1ddb0*/  @!P1 IMAD.MOV.U32 R15, RZ, RZ, R3 ;  /* 0x000000ffff0f9224 */ /* 0x000fca00078e0003 */
[----:B------:R0:W5:Y:S01]  /*1ddc0*/  @!P1 LD.E.128 R4, desc[UR38][R14.64] ;  /* 0x000000260e049980 */ /* 0x000162000c101d00 */
[----:B------:R-:W-:Y:S01]  /*1ddd0*/  CS2R R36, SRZ ;  /* 0x0000000000247805 */ /* 0x000fe2000001ff00 */
[----:B------:R-:W-:Y:S01]  /*1dde0*/  IMAD.MOV.U32 R13, RZ, RZ, R26 ;  /* 0x000000ffff0d7224 */ /* 0x000fe200078e001a */
[----:B------:R-:W-:Y:S01]  /*1ddf0*/  CS2R R34, SRZ ;  /* 0x0000000000227805 */ /* 0x000fe2000001ff00 */
[----:B------:R-:W-:Y:S01]  /*1de00*/  IMAD.MOV.U32 R12, RZ, RZ, 0x1 ;  /* 0x00000001ff0c7424 */ /* 0x000fe200078e00ff */
[----:B------:R-:W-:Y:S02]  /*1de10*/  CS2R R20, SRZ ;  /* 0x0000000000147805 */ /* 0x000fe4000001ff00 */
[----:B------:R-:W-:Y:S01]  /*1de20*/  CS2R R28, SRZ ;  /* 0x00000000001c7805 */ /* 0x000fe2000001ff00 */
[----:B0-----:R-:W-:Y:S02]  /*1de30*/  IMAD.MOV.U32 R15, RZ, RZ, -0x1 ;  /* 0xffffffffff0f7424 */ /* 0x001fe400078e00ff */
[----:B--2---:R-:W-:-:S02]  /*1de40*/  @!P1 IMAD.MOV.U32 R37, RZ, RZ, R11 ;  /* 0x000000ffff259224 */ /* 0x004fc400078e000b */
[----:B------:R-:W-:Y:S02]  /*1de50*/  IMAD.MOV.U32 R11, RZ, RZ, 0x1c1f ;  /* 0x00001c1fff0b7424 */ /* 0x000fe400078e00ff */
[----:B------:R-:W-:Y:S02]  /*1de60*/  @!P1 IMAD.MOV.U32 R34, RZ, RZ, R8 ;  /* 0x000000ffff229224 */ /* 0x000fe400078e0008 */
[----:B------:R-:W-:-:S07]  /*1de70*/  @!P1 IMAD.MOV.U32 R35, RZ, RZ, R9 ;  /* 0x000000ffff239224 */ /* 0x000fce00078e0009 */
[----:B-----5:R-:W-:Y:S05]  /*1de80*/  WARPSYNC.COLLECTIVE R15, `(.L_x_14350) ;  /* 0x000000000f087348 */ /* 0x020fea0003c00000 */
[----:B------:R0:W1:Y:S02]  /*1de90*/  SHFL.IDX P6, R14, R13, R12, R11 ;  /* 0x0000000c0d0e7389 */ /* 0x00006400000c000b */
[----:B01---5:R-:W-:Y:S01]  /*1dea0*/  ENDCOLLECTIVE ;  /* 0x000000000000791b */ /* 0x023fe20003800000 */
.L_x_14350:
[----:B------:R-:W-:Y:S02]  /*1deb0*/  IMAD.MOV.U32 R0, RZ, RZ, R34 ;  /* 0x000000ffff007224 */ /* 0x000fe400078e0022 */
[----:B------:R-:W-:Y:S02]  /*1dec0*/  IMAD.MOV.U32 R3, RZ, RZ, R35 ;  /* 0x000000ffff037224 */ /* 0x000fe400078e0023 */
[----:B------:R-:W-:Y:S01]  /*1ded0*/  @!P1 IMAD.MOV.U32 R36, RZ, RZ, R10 ;  /* 0x000000ffff249224 */ /* 0x000fe200078e000a */
[----:B------:R-:W-:Y:S01]  /*1dee0*/  PRMT R42, R0, 0x7610, R42 ;  /* 0x00007610002a7816 */ /* 0x000fe2000000002a */
[----:B------:R-:W-:Y:S01]  /*1def0*/  IMAD.MOV.U32 R9, RZ, RZ, R37 ;  /* 0x000000ffff097224 */ /* 0x000fe200078e0025 */
[----:B------:R-:W-:Y:S01]  /*1df00*/  PRMT R45, R45, 0x5410, R3 ;  /* 0x000054102d2d7816 */ /* 0x000fe20000000003 */
[----:B------:R-:W-:Y:S02]  /*1df10*/  @!P1 IMAD.MOV.U32 R20, RZ, RZ, R4 ;  /* 0x000000ffff149224 */ /* 0x000fe400078e0004 */
[----:B------:R-:W-:-:S02]  /*1df20*/  @!P1 IMAD.MOV.U32 R21, RZ, RZ, R5 ;  /* 0x000000ffff159224 */ /* 0x000fc400078e0005 */
[----:B------:R-:W-:Y:S02]  /*1df30*/  @!P1 IMAD.MOV.U32 R28, RZ, RZ, R6 ;  /* 0x000000ffff1c9224 */ /* 0x000fe400078e0006 */
[----:B------:R-:W-:Y:S02]  /*1df40*/  IMAD.MOV.U32 R13, RZ, RZ, R25 ;  /* 0x000000ffff0d7224 */ /* 0x000fe400078e0019 */
[----:B------:R-:W-:Y:S02]  /*1df50*/  @!P1 IMAD.MOV.U32 R29, RZ, RZ, R7 ;  /* 0x000000ffff1d9224 */ /* 0x000fe400078e0007 */
[----:B------:R-:W-:Y:S02]  /*1df60*/  IMAD.MOV.U32 R4, RZ, RZ, R20 ;  /* 0x000000ffff047224 */ /* 0x000fe400078e0014 */
[----:B------:R-:W-:Y:S02]  /*1df70*/  IMAD.MOV.U32 R5, RZ, RZ, R21 ;  /* 0x000000ffff057224 */ /* 0x000fe400078e0015 */
[----:B------:R-:W-:-:S02]  /*1df80*/  IMAD.MOV.U32 R6, RZ, RZ, R28 ;  /* 0x000000ffff067224 */ /* 0x000fc400078e001c */
[----:B------:R-:W-:Y:S01]  /*1df90*/  IMAD.MOV.U32 R0, RZ, RZ, R14 ;  /* 0x000000ffff007224 */ /* 0x000fe200078e000e */
[----:B------:R-:W-:-:S07]  /*1dfa0*/  PRMT R45, R5, 0x7610, R45 ;  /* 0x00007610052d7816 */ /* 0x000fce000000002d */
[----:B------:R-:W-:Y:S05]  /*1dfb0*/  WARPSYNC.COLLECTIVE R15, `(.L_x_14351) ;  /* 0x000000000f087348 */ /* 0x000fea0003c00000 */
[----:B------:R0:W1:Y:S02]  /*1dfc0*/  SHFL.IDX P6, R14, R13, R12, R11 ;  /* 0x0000000c0d0e7389 */ /* 0x00006400000c000b */
[----:B01----:R-:W-:Y:S01]  /*1dfd0*/  ENDCOLLECTIVE ;  /* 0x000000000000791b */ /* 0x003fe20003800000 */
.L_x_14351:
[----:B------:R-:W-:Y:S01]  /*1dfe0*/  IMAD.MOV.U32 R8, RZ, RZ, R36 ;  /* 0x000000ffff087224 */ /* 0x000fe200078e0024 */
[----:B------:R-:W-:Y:S01]  /*1dff0*/  PRMT R56, R4, 0x5410, R6 ;  /* 0x0000541004387816 */ /* 0x000fe20000000006 */
[----:B------:R-:W-:Y:S01]  /*1e000*/  IMAD.MOV.U32 R7, RZ, RZ, R29 ;  /* 0x000000ffff077224 */ /* 0x000fe200078e001d */
[----:B------:R-:W-:Y:S02]  /*1e010*/  CS2R R4, SRZ ;  /* 0x0000000000047805 */ /* 0x000fe4000001ff00 */
[----:B------:R-:W-:Y:S02]  /*1e020*/  PRMT R31, R8, 0x5410, R9 ;  /* 0x00005410081f7816 */ /* 0x000fe40000000009 */
[----:B------:R-:W-:Y:S01]  /*1e030*/  PRMT R42, R42, 0x5410, R7 ;  /* 0x000054102a2a7816 */ /* 0x000fe20000000007 */
[----:B------:R-:W-:Y:S02]  /*1e040*/  IMAD.MOV.U32 R13, RZ, RZ, R24 ;  /* 0x000000ffff0d7224 */ /* 0x000fe400078e0018 */
[----:B------:R-:W-:-:S07]  /*1e050*/  IMAD.MOV.U32 R3, RZ, RZ, R14 ;  /* 0x000000ffff037224 */ /* 0x000fce00078e000e */
[----:B------:R-:W-:Y:S05]  /*1e060*/  WARPSYNC.COLLECTIVE R15, `(.L_x_14352) ;  /* 0x000000000f087348 */ /* 0x000fea0003c00000 */
[----:B------:R0:W1:Y:S02]  /*1e070*/  SHFL.IDX P6, R14, R13, R12, R11 ;  /* 0x0000000c0d0e7389 */ /* 0x00006400000c000b */
[----:B01----:R-:W-:Y:S01]  /*1e080*/  ENDCOLLECTIVE ;  /* 0x000000000000791b */ /* 0x003fe20003800000 */
.L_x_14352:
[----:B------:R-:W-:Y:S02]  /*1e090*/  IMAD.MOV.U32 R13, RZ, RZ, R27 ;  /* 0x000000ffff0d7224 */ /* 0x000fe400078e001b */
[----:B------:R-:W-:-:S07]  /*1e0a0*/  IMAD.MOV.U32 R24, RZ, RZ, R14 ;  /* 0x000000ffff187224 */ /* 0x000fce00078e000e */
[----:B------:R-:W-:Y:S05]  /*1e0b0*/  WARPSYNC.COLLECTIVE R15, `(.L_x_14353) ;  /* 0x000000000f087348 */ /* 0x000fea0003c00000 */
[----:B------:R0:W1:Y:S02]  /*1e0c0*/  SHFL.IDX P6, R14, R13, R12, R11 ;  /* 0x0000000c0d0e7389 */ /* 0x00006400000c000b */
[----:B01----:R-:W-:Y:S01]  /*1e0d0*/  ENDCOLLECTIVE ;  /* 0x000000000000791b */ /* 0x003fe20003800000 */
.L_x_14353:
[----:B------:R-:W-:Y:S05]  /*1e0e0*/  BRA `(.L_x_14354) ;  /* 0xfffffe9c00e47947 */ /* 0x000fea000383ffff */
.L_x_14082:
[----:B0-----:R0:W1:Y:S02]  /*1e0f0*/  SYNCS.PHASECHK.TRANS64.TRYWAIT P1, [R2+URZ+0x16800], R13 ;  /* 0x0168000d020075a7 */ /* 0x001064000802017f */
[----:B-1----:R-:W-:Y:S05]  /*1e100*/  @!P1 NANOSLEEP.SYNCS 0x989680 ;  /* 0x009896800000995d */ /* 0x002fea0003900000 */
[----:B------:R-:W1:Y:S02]  /*1e110*/  @!P1 SYNCS.PHASECHK.TRANS64 P1, [R2+URZ+0x16800], R13 ;  /* 0x0168000d020095a7 */ /* 0x000e64000802007f */
[----:B-1----:R-:W-:Y:S05]  /*1e120*/  @!P1 BRA `(.L_x_14082) ;  /* 0xfffffffc00f09947 */ /* 0x002fea000383ffff */
[----:B------:R-:W-:Y:S05]  /*1e130*/  BRA `(.L_x_14355) ;  /* 0xfffffea000847947 */ /* 0x000fea000383ffff */
.L_x_14088:
[----:B--2---:R2:W3:Y:S02]  /*1e140*/  SYNCS.PHASECHK.TRANS64.TRYWAIT P2, [R7+URZ+0x16830], R0 ;  /* 0x01683000070075a7 */ /* 0x0044e4000804017f */
[----:B---3--:R-:W-:Y:S05]  /*1e150*/  @!P2 NANOSLEEP.SYNCS 0x989680 ;  /* 0x009896800000a95d */ /* 0x008fea0003900000 */
[----:B------:R-:W3:Y:S02]  /*1e160*/  @!P2 SYNCS.PHASECHK.TRANS64 P2, [R7+URZ+0x16830], R0 ;  /* 0x016830000700a5a7 */ /* 0x000ee4000804007f */
[----:B---3--:R-:W-:Y:S05]  /*1e170*/  @!P2 BRA `(.L_x_14088) ;  /* 0xfffffffc00f0a947 */ /* 0x008fea000383ffff */
[----:B------:R-:W-:Y:S05]  /*1e180*/  BRA `(.L_x_14087) ;  /* 0xfffffeb000047947 */ /* 0x000fea000383ffff */
.L_x_14106:
[----:B-1----:R1:W2:Y:S02]  /*1e190*/  SYNCS.PHASECHK.TRANS64.TRYWAIT P4, [R11+URZ+0x16830], R10 ;  /* 0x0168300a0b0075a7 */ /* 0x0022a4000808017f */
[----:B--2---:R-:W-:Y:S05]  /*1e1a0*/  @!P4 NANOSLEEP.SYNCS 0x989680 ;  /* 0x009896800000c95d */ /* 0x004fea0003900000 */
[----:B------:R-:W2:Y:S02]  /*1e1b0*/  @!P4 SYNCS.PHASECHK.TRANS64 P4, [R11+URZ+0x16830], R10 ;  /* 0x0168300a0b00c5a7 */ /* 0x000ea4000808007f */
[----:B--2---:R-:W-:Y:S05]  /*1e1c0*/  @!P4 BRA `(.L_x_14106) ;  /* 0xfffffffc00f0c947 */ /* 0x004fea000383ffff */
[----:B------:R-:W-:Y:S05]  /*1e1d0*/  BRA `(.L_x_14105) ;  /* 0xfffffee000f07947 */ /* 0x000fea000383ffff */
.L_x_14110:
[----:B-1----:R1:W2:Y:S02]  /*1e1e0*/  SYNCS.PHASECHK.TRANS64.TRYWAIT P3, [R11+URZ+0x16850], R10 ;  /* 0x0168500a0b0075a7 */ /* 0x0022a4000806017f */
[----:B--2---:R-:W-:Y:S05]  /*1e1f0*/  @!P3 NANOSLEEP.SYNCS 0x989680 ;  /* 0x009896800000b95d */ /* 0x004fea0003900000 */
[----:B------:R-:W2:Y:S02]  /*1e200*/  @!P3 SYNCS.PHASECHK.TRANS64 P3, [R11+URZ+0x16850], R10 ;  /* 0x0168500a0b00b5a7 */ /* 0x000ea4000806007f */
[----:B--2---:R-:W-:Y:S05]  /*1e210*/  @!P3 BRA `(.L_x_14110) ;  /* 0xfffffffc00f0b947 */ /* 0x004fea000383ffff */
[----:B------:R-:W-:Y:S05]  /*1e220*/  BRA `(.L_x_14107) ;  /* 0xfffffee400b07947 */ /* 0x000fea000383ffff */
.L_x_14129:
[----:B-1----:R1:W2:Y:S02]  /*1e230*/  SYNCS.PHASECHK.TRANS64.TRYWAIT P3, [R0+URZ+0x16830], R3 ;  /* 0x01683003000075a7 */ /* 0x0022a4000806017f */
[----:B--2---:R-:W-:Y:S05]  /*1e240*/  @!P3 NANOSLEEP.SYNCS 0x989680 ;  /* 0x009896800000b95d */ /* 0x004fea0003900000 */
[----:B------:R-:W2:Y:S02]  /*1e250*/  @!P3 SYNCS.PHASECHK.TRANS64 P3, [R0+URZ+0x16830], R3 ;  /* 0x016830030000b5a7 */ /* 0x000ea4000806007f */
[----:B--2---:R-:W-:Y:S05]  /*1e260*/  @!P3 BRA `(.L_x_14129) ;  /* 0xfffffffc00f0b947 */ /* 0x004fea000383ffff */
[----:B------:R-:W-:Y:S05]  /*1e270*/  BRA `(.L_x_14128) ;  /* 0xffffff1400787947 */ /* 0x000fea000383ffff */
.L_x_14133:
[----:B-1----:R1:W2:Y:S02]  /*1e280*/  SYNCS.PHASECHK.TRANS64.TRYWAIT P2, [R3+URZ+0x16850], R0 ;  /* 0x01685000030075a7 */ /* 0x0022a4000804017f */
[----:B--2---:R-:W-:Y:S05]  /*1e290*/  @!P2 NANOSLEEP.SYNCS 0x989680 ;  /* 0x009896800000a95d */ /* 0x004fea0003900000 */
[----:B------:R-:W2:Y:S02]  /*1e2a0*/  @!P2 SYNCS.PHASECHK.TRANS64 P2, [R3+URZ+0x16850], R0 ;  /* 0x016850000300a5a7 */ /* 0x000ea4000804007f */
[----:B--2---:R-:W-:Y:S05]  /*1e2b0*/  @!P2 BRA `(.L_x_14133) ;  /* 0xfffffffc00f0a947 */ /* 0x004fea000383ffff */
[----:B------:R-:W-:Y:S05]  /*1e2c0*/  BRA `(.L_x_14130) ;  /* 0xffffff1800387947 */ /* 0x000fea000383ffff */
.L_x_14140:
[----:B-1----:R1:W2:Y:S02]  /*1e2d0*/  SYNCS.PHASECHK.TRANS64.TRYWAIT P3, [R0+URZ+0x16830], R3 ;  /* 0x01683003000075a7 */ /* 0x0022a4000806017f */
[----:B--2---:R-:W-:Y:S05]  /*1e2e0*/  @!P3 NANOSLEEP.SYNCS 0x989680 ;  /* 0x009896800000b95d */ /* 0x004fea0003900000 */
[----:B------:R-:W2:Y:S02]  /*1e2f0*/  @!P3 SYNCS.PHASECHK.TRANS64 P3, [R0+URZ+0x16830], R3 ;  /* 0x016830030000b5a7 */ /* 0x000ea4000806007f */
[----:B--2---:R-:W-:Y:S05]  /*1e300*/  @!P3 BRA `(.L_x_14140) ;  /* 0xfffffffc00f0b947 */ /* 0x004fea000383ffff */
[----:B------:R-:W-:Y:S05]  /*1e310*/  BRA `(.L_x_14139) ;  /* 0xffffff34001c7947 */ /* 0x000fea000383ffff */
.L_x_14144:
[----:B-1----:R1:W2:Y:S02]  /*1e320*/  SYNCS.PHASECHK.TRANS64.TRYWAIT P2, [R3+URZ+0x16850], R0 ;  /* 0x01685000030075a7 */ /* 0x0022a4000804017f */
[----:B--2---:R-:W-:Y:S05]  /*1e330*/  @!P2 NANOSLEEP.SYNCS 0x989680 ;  /* 0x009896800000a95d */ /* 0x004fea0003900000 */
[----:B------:R-:W2:Y:S02]  /*1e340*/  @!P2 SYNCS.PHASECHK.TRANS64 P2, [R3+URZ+0x16850], R0 ;  /* 0x016850000300a5a7 */ /* 0x000ea4000804007f */
[----:B--2---:R-:W-:Y:S05]  /*1e350*/  @!P2 BRA `(.L_x_14144) ;  /* 0xfffffffc00f0a947 */ /* 0x004fea000383ffff */
[----:B------:R-:W-:Y:S05]  /*1e360*/  BRA `(.L_x_14141) ;  /* 0xffffff3400dc7947 */ /* 0x000fea000383ffff */
.L_x_14157:
[----:B-1----:R1:W2:Y:S02]  /*1e370*/  SYNCS.PHASECHK.TRANS64.TRYWAIT P0, [R11+URZ+0x16850], R4 ;  /* 0x016850040b0075a7 */ /* 0x0022a4000800017f */
[----:B--2---:R-:W-:Y:S05]  /*1e380*/  @!P0 NANOSLEEP.SYNCS 0x989680 ;  /* 0x009896800000895d */ /* 0x004fea0003900000 */
[----:B------:R-:W2:Y:S02]  /*1e390*/  @!P0 SYNCS.PHASECHK.TRANS64 P0, [R11+URZ+0x16850], R4 ;  /* 0x016850040b0085a7 */ /* 0x000ea4000800007f */
[----:B--2---:R-:W-:Y:S05]  /*1e3a0*/  @!P0 BRA `(.L_x_14157) ;  /* 0xfffffffc00f08947 */ /* 0x004fea000383ffff */
[----:B------:R-:W-:Y:S05]  /*1e3b0*/  BRA `(.L_x_14156) ;  /* 0xffffff6000c07947 */ /* 0x000fea000383ffff */
.L_x_14165:
[----:B------:R-:W-:Y:S02]  /*1e3c0*/  IMAD.MOV.U32 R13, RZ, RZ, R20 ;  /* 0x000000ffff0d7224 */ /* 0x000fe400078e0014 */
[----:B------:R-:W-:Y:S02]  /*1e3d0*/  IMAD.MOV.U32 R12, RZ, RZ, RZ ;  /* 0x000000ffff0c7224 */ /* 0x000fe400078e00ff */
[----:B------:R-:W-:Y:S02]  /*1e3e0*/  IMAD.MOV.U32 R11, RZ, RZ, 0x181f ;  /* 0x0000181fff0b7424 */ /* 0x000fe400078e00ff */
[----:B------:R-:W-:Y:S02]  /*1e3f0*/  IMAD.MOV.U32 R15, RZ, RZ, -0x1 ;  /* 0xffffffffff0f7424 */ /* 0x000fe400078e00ff */
[----:B------:R-:W-:Y:S02]  /*1e400*/  IMAD R21, R8, R27, RZ ;  /* 0x0000001b08157224 */ /* 0x000fe400078e02ff */
[----:B------:R-:W-:-:S07]  /*1e410*/  IMAD.IADD R24, R30, 0x1, R26 ;  /* 0x000000011e187824 */ /* 0x000fce00078e021a */
[----:B-1----:R-:W-:Y:S05]  /*1e420*/  WARPSYNC.COLLECTIVE R15, `(.L_x_14356) ;  /* 0x000000000f087348 */ /* 0x002fea0003c00000 */
[----:B------:R0:W2:Y:S02]  /*1e430*/  SHFL.IDX P6, R14, R13, R12, R11 ;  /* 0x0000000c0d0e7389 */ /* 0x0000a400000c000b */
[----:B012---:R-:W-:Y:S01]  /*1e440*/  ENDCOLLECTIVE ;  /* 0x000000000000791b */ /* 0x007fe20003800000 */
.L_x_14356:
[C---:B------:R-:W-:Y:S01]  /*1e450*/  VIADD R8, R24.reuse, 0x30 ;  /* 0x0000003018087836 */ /* 0x040fe20000000000 */
[----:B------:R-:W-:-:S04]  /*1e460*/  ISETP.GE.OR P3, PT, R24, R21, P0 ;  /* 0x000000151800720c */ /* 0x000fc80000766670 */
[----:B------:R-:W-:Y:S01]  /*1e470*/  ISETP.GE.OR P4, PT, R8, R21, P0 ;  /* 0x000000150800720c */ /* 0x000fe20000786670 */
[----:B------:R-:W-:Y:S02]  /*1e480*/  VIADD R8, R24, 0x60 ;  /* 0x0000006018087836 */ /* 0x000fe40000000000 */
[----:B------:R-:W-:-:S03]  /*1e490*/  IMAD.MOV.U32 R13, RZ, RZ, R7 ;  /* 0x000000ffff0d7224 */ /* 0x000fc600078e0007 */
[----:B------:R-:W-:Y:S01]  /*1e4a0*/  ISETP.GE.OR P2, PT, R8, R21, P0 ;  /* 0x000000150800720c */ /* 0x000fe20000746670 */
[----:B------:R-:W-:-:S12]  /*1e4b0*/  IMAD.MOV.U32 R0, RZ, RZ, R14 ;  /* 0x000000ffff007224 */ /* 0x000fd800078e000e */
[----:B------:R-:W-:Y:S05]  /*1e4c0*/  WARPSYNC.COLLECTIVE R15, `(.L_x_14357) ;  /* 0x000000000f087348 */ /* 0x000fea0003c00000 */
[----:B------:R0:W1:Y:S02]  /*1e4d0*/  SHFL.IDX P6, R14, R13, R12, R11 ;  /* 0x0000000c0d0e7389 */ /* 0x00006400000c000b */
[----:B01----:R-:W-:Y:S01]  /*1e4e0*/  ENDCOLLECTIVE ;  /* 0x000000000000791b */ /* 0x003fe20003800000 */
.L_x_14357:
[----:B------:R-:W-:Y:S02]  /*1e4f0*/  IMAD.MOV.U32 R13, RZ, RZ, R20 ;  /* 0x000000ffff0d7224 */ /* 0x000fe400078e0014 */
[----:B------:R-:W-:Y:S02]  /*1e500*/  IMAD.MOV.U32 R12, RZ, RZ, 0x1 ;  /* 0x00000001ff0c7424 */ /* 0x000fe400078e00ff */
[----:B------:R-:W-:-:S07]  /*1e510*/  IMAD.MOV.U32 R3, RZ, RZ, R14 ;  /* 0x000000ffff037224 */ /* 0x000fce00078e000e */
[----:B------:R-:W-:Y:S05]  /*1e520*/  WARPSYNC.COLLECTIVE R15, `(.L_x_14358) ;  /* 0x000000000f087348 */ /* 0x000fea0003c00000 */
[----:B------:R0:W1:Y:S02]  /*1e530*/  SHFL.IDX P6, R14, R13, R12, R11 ;  /* 0x0000000c0d0e7389 */ /* 0x00006400000c000b */
[----:B01----:R-:W-:Y:S01]  /*1e540*/  ENDCOLLECTIVE ;  /* 0x000000000000791b */ /* 0x003fe20003800000 */
.L_x_14358:
[----:B------:R-:W-:-:S04]  /*1e550*/  @!P3 LEA R10, P5, R29, R3, 0x1 ;  /* 0x000000031d0ab211 */ /* 0x000fc800078a08ff */
[----:B------:R-:W-:Y:S01]  /*1e560*/  @!P3 LEA.HI.X R3, R29, R0, R28, 0x1, P5 ;  /* 0x000000001d03b211 */ /* 0x000fe200028f0c1c */
[----:B------:R-:W-:Y:S02]  /*1e570*/  IMAD.MOV.U32 R13, RZ, RZ, R7 ;  /* 0x000000ffff0d7224 */ /* 0x000fe400078e0007 */
[----:B------:R-:W-:-:S07]  /*1e580*/  IMAD.MOV.U32 R4, RZ, RZ, R14 ;  /* 0x000000ffff047224 */ /* 0x000fce00078e000e */
[----:B------:R-:W-:Y:S05]  /*1e590*/  WARPSYNC.COLLECTIVE R15, `(.L_x_14359) ;  /* 0x000000000f087348 */ /* 0x000fea0003c00000 */
[----:B------:R0:W1:Y:S02]  /*1e5a0*/  SHFL.IDX P6, R14, R13, R12, R11 ;  /* 0x0000000c0d0e7389 */ /* 0x00006400000c000b */
[----:B01----:R-:W-:Y:S01]  /*1e5b0*/  ENDCOLLECTIVE ;  /* 0x000000000000791b */ /* 0x003fe20003800000 */
.L_x_14359:
[----:B------:R-:W-:Y:S02]  /*1e5c0*/  IMAD.MOV.U32 R13, RZ, RZ, R20 ;  /* 0x000000ffff0d7224 */ /* 0x000fe400078e0014 */
[----:B------:R-:W-:Y:S02]  /*1e5d0*/  IMAD.MOV.U32 R12, RZ, RZ, 0x2 ;  /* 0x00000002ff0c7424 */ /* 0x000fe400078e00ff */
[----:B------:R-:W-:-:S07]  /*1e5e0*/  IMAD.MOV.U32 R5, RZ, RZ, R14 ;  /* 0x000000ffff057224 */ /* 0x000fce00078e000e */
[----:B------:R-:W-:Y:S05]  /*1e5f0*/  WARPSYNC.COLLECTIVE R15, `(.L_x_14360) ;  /* 0x000000000f087348 */ /* 0x000fea0003c00000 */
[----:B------:R0:W1:Y:S02]  /*1e600*/  SHFL.IDX P6, R14, R13, R12, R11 ;  /* 0x0000000c0d0e7389 */ /* 0x00006400000c000b */
[----:B01----:R-:W-:Y:S01]  /*1e610*/  ENDCOLLECTIVE ;  /* 0x000000000000791b */ /* 0x003fe20003800000 */
.L_x_14360:
[----:B------:R-:W-:-:S04]  /*1e620*/  @!P4 LEA R8, P1, R29, R5, 0x1 ;  /* 0x000000051d08c211 */ /* 0x000fc800078208ff */
[----:B------:R-:W-:Y:S01]  /*1e630*/  @!P4 LEA.HI.X R9, R29, R4, R28, 0x1, P1 ;  /* 0x000000041d09c211 */ /* 0x000fe200008f0c1c */
[----:B------:R-:W-:Y:S02]  /*1e640*/  IMAD.MOV.U32 R13, RZ, RZ, R7 ;  /* 0x000000ffff0d7224 */ /* 0x000fe400078e0007 */
[----:B------:R-:W-:-:S07]  /*1e650*/  IMAD.MOV.U32 R6, RZ, RZ, R14 ;  /* 0x000000ffff067224 */ /* 0x000fce00078e000e */
[----:B------:R-:W-:Y:S05]  /*1e660*/  WARPSYNC.COLLECTIVE R15, `(.L_x_14361) ;  /* 0x000000000f087348 */ /* 0x000fea0003c00000 */
[----:B------:R0:W1:Y:S02]  /*1e670*/  SHFL.IDX P6, R14, R13, R12, R11 ;  /* 0x0000000c0d0e7389 */ /* 0x00006400000c000b */
[----:B01----:R-:W-:Y:S01]  /*1e680*/  ENDCOLLECTIVE ;  /* 0x000000000000791b */ /* 0x003fe20003800000 */
.L_x_14361:
[----:B------:R-:W-:Y:S02]  /*1e690*/  @!P3 IMAD.MOV.U32 R11, RZ, RZ, R3 ;  /* 0x000000ffff0bb224 */ /* 0x000fe400078e0003 */
[----:B------:R-:W-:Y:S02]  /*1e6a0*/  IMAD.MOV.U32 R13, RZ, RZ, R20 ;  /* 0x000000ffff0d7224 */ /* 0x000fe400078e0014 */
[----:B------:R-:W-:Y:S01]  /*1e6b0*/  IMAD.MOV.U32 R12, RZ, RZ, 0x3 ;  /* 0x00000003ff0c7424 */ /* 0x000fe200078e00ff */
        /* <DEDUP_REMOVED lines=9> */
.L_x_14362:
[----:B------:R0:W-:Y:S01]  /*1e750*/  @!P2 ST.E.128 desc[UR38][R4.64], RZ ;  /* 0x000000ff0400a985 */ /* 0x0001e2000c101d26 */
[----:B------:R-:W-:Y:S02]  /*1e760*/  IMAD.MOV.U32 R13, RZ, RZ, R7 ;  /* 0x000000ffff0d7224 */ /* 0x000fe400078e0007 */
[----:B------:R-:W-:-:S07]  /*1e770*/  IMAD.MOV.U32 R0, RZ, RZ, R14 ;  /* 0x000000ffff007224 */ /* 0x000fce00078e000e */
[----:B0-----:R-:W-:Y:S05]  /*1e780*/  WARPSYNC.COLLECTIVE R15, `(.L_x_14363) ;  /* 0x000000000f087348 */ /* 0x001fea0003c00000 */
[----:B------:R1:W2:Y:S02]  /*1e790*/  SHFL.IDX P6, R14, R13, R12, R11 ;  /* 0x0000000c0d0e7389 */ /* 0x0002a400000c000b */
[----:B012---:R-:W-:Y:S01]  /*1e7a0*/  ENDCOLLECTIVE ;  /* 0x000000000000791b */ /* 0x007fe20003800000 */
.L_x_14363:
[----:B------:R-:W-:Y:S05]  /*1e7b0*/  BRA `(.L_x_14364) ;  /* 0xffffff7c00e87947 */ /* 0x000fea000383ffff */
.L_x_14190:
        /* <DEDUP_REMOVED lines=11> */
.L_x_14366:
[----:B------:R-:W-:Y:S05]  /*1e870*/  BSYNC B1 ;  /* 0x0000000000017941 */ /* 0x000fea0003800000 */
.L_x_14365:
[----:B------:R-:W-:Y:S05]  /*1e880*/  BRA `(.L_x_14367) ;  /* 0xffffff9400cc7947 */ /* 0x000fea000383ffff */
.L_x_14192:
[----:B------:R-:W-:Y:S01]  /*1e890*/  BSSY B1, `(.L_x_14368) ;  /* 0x0000006000017945 */ /* 0x000fe20003800000 */
[----:B------:R-:W-:-:S07]  /*1e8a0*/  IMAD.MOV.U32 R15, RZ, RZ, -0x1 ;  /* 0xffffffffff0f7424 */ /* 0x000fce00078e00ff */
[----:B01----:R-:W-:Y:S05]  /*1e8b0*/  WARPSYNC.COLLECTIVE R15, `(.L_x_14369) ;  /* 0x000000000f0c7348 */ /* 0x003fea0003c00000 */
[----:B------:R-:W-:Y:S02]  /*1e8c0*/  ELECT P6, UR62, PT ;  /* 0x00000000003e782f */ /* 0x000fe400038c0000 */
[----:B------:R-:W-:Y:S01]  /*1e8d0*/  MOV R14, UR62 ;  /* 0x0000003e000e7c02 */ /* 0x000fe20008000f00 */
[----:B01----:R-:W-:Y:S10]  /*1e8e0*/  ENDCOLLECTIVE ;  /* 0x000000000000791b */ /* 0x003ff40003800000 */
.L_x_14369:
[----:B------:R-:W-:Y:S05]  /*1e8f0*/  BSYNC B1 ;  /* 0x0000000000017941 */ /* 0x000fea0003800000 */
.L_x_14368:
[----:B------:R-:W-:Y:S05]  /*1e900*/  BRA `(.L_x_14191) ;  /* 0xffffff9400c47947 */ /* 0x000fea000383ffff */
.L_x_14194:
[----:B-1----:R1:W2:Y:S02]  /*1e910*/  SYNCS.PHASECHK.TRANS64.TRYWAIT P0, [R22+URZ+0x16820], R5 ;  /* 0x01682005160075a7 */ /* 0x0022a4000800017f */
[----:B--2---:R-:W-:Y:S05]  /*1e920*/  @!P0 NANOSLEEP.SYNCS 0x989680 ;  /* 0x009896800000895d */ /* 0x004fea0003900000 */
[----:B------:R-:W2:Y:S02]  /*1e930*/  @!P0 SYNCS.PHASECHK.TRANS64 P0, [R22+URZ+0x16820], R5 ;  /* 0x01682005160085a7 */ /* 0x000ea4000800007f */
[----:B--2---:R-:W-:Y:S05]  /*1e940*/  @!P0 BRA `(.L_x_14194) ;  /* 0xfffffffc00f08947 */ /* 0x004fea000383ffff */
[----:B------:R-:W-:Y:S05]  /*1e950*/  BRA `(.L_x_14370) ;  /* 0xffffff9400d47947 */ /* 0x000fea000383ffff */
.L_x_14198:
[----:B-1----:R1:W2:Y:S02]  /*1e960*/  SYNCS.PHASECHK.TRANS64.TRYWAIT P0, [R5+URZ+0x168a0], R6 ;  /* 0x0168a006050075a7 */ /* 0x0022a4000800017f */
[----:B--2---:R-:W-:Y:S05]  /*1e970*/  @!P0 NANOSLEEP.SYNCS 0x989680 ;  /* 0x009896800000895d */ /* 0x004fea0003900000 */
[----:B------:R-:W2:Y:S02]  /*1e980*/  @!P0 SYNCS.PHASECHK.TRANS64 P0, [R5+URZ+0x168a0], R6 ;  /* 0x0168a006050085a7 */ /* 0x000ea4000800007f */
[----:B--2---:R-:W-:Y:S05]  /*1e990*/  @!P0 BRA `(.L_x_14198) ;  /* 0xfffffffc00f08947 */ /* 0x004fea000383ffff */
[----:B------:R-:W-:Y:S05]  /*1e9a0*/  BRA `(.L_x_14371) ;  /* 0xffffff9400ec7947 */ /* 0x000fea000383ffff */
.L_x_14203:
[----:B0-----:R0:W2:Y:S02]  /*1e9b0*/  SYNCS.PHASECHK.TRANS64.TRYWAIT P0, [R5+URZ+0x168c0], R6 ;  /* 0x0168c006050075a7 */ /* 0x0010a4000800017f */
[----:B--2---:R-:W-:Y:S05]  /*1e9c0*/  @!P0 NANOSLEEP.SYNCS 0x989680 ;  /* 0x009896800000895d */ /* 0x004fea0003900000 */
[----:B------:R-:W2:Y:S02]  /*1e9d0*/  @!P0 SYNCS.PHASECHK.TRANS64 P0, [R5+URZ+0x168c0], R6 ;  /* 0x0168c006050085a7 */ /* 0x000ea4000800007f */
[----:B--2---:R-:W-:Y:S05]  /*1e9e0*/  @!P0 BRA `(.L_x_14203) ;  /* 0xfffffffc00f08947 */ /* 0x004fea000383ffff */
[----:B------:R-:W-:Y:S05]  /*1e9f0*/  BRA `(.L_x_14372) ;  /* 0xffffff98006c7947 */ /* 0x000fea000383ffff */
.L_x_14210:
[----:B-1----:R1:W2:Y:S02]  /*1ea00*/  SYNCS.PHASECHK.TRANS64.TRYWAIT P1, [R5+URZ+0x168a0], R6 ;  /* 0x0168a006050075a7 */ /* 0x0022a4000802017f */
[----:B--2---:R-:W-:Y:S05]  /*1ea10*/  @!P1 NANOSLEEP.SYNCS 0x989680 ;  /* 0x009896800000995d */ /* 0x004fea0003900000 */
[----:B------:R-:W2:Y:S02]  /*1ea20*/  @!P1 SYNCS.PHASECHK.TRANS64 P1, [R5+URZ+0x168a0], R6 ;  /* 0x0168a006050095a7 */ /* 0x000ea4000802007f */
[----:B--2---:R-:W-:Y:S05]  /*1ea30*/  @!P1 BRA `(.L_x_14210) ;  /* 0xfffffffc00f09947 */ /* 0x004fea000383ffff */
[----:B------:R-:W-:Y:S05]  /*1ea40*/  BRA `(.L_x_14373) ;  /* 0xffffff9c002c7947 */ /* 0x000fea000383ffff */
.L_x_14215:
[----:B0-----:R0:W2:Y:S02]  /*1ea50*/  SYNCS.PHASECHK.TRANS64.TRYWAIT P1, [R5+URZ+0x168c0], R6 ;  /* 0x0168c006050075a7 */ /* 0x0010a4000802017f */
[----:B--2---:R-:W-:Y:S05]  /*1ea60*/  @!P1 NANOSLEEP.SYNCS 0x989680 ;  /* 0x009896800000995d */ /* 0x004fea0003900000 */
[----:B------:R-:W2:Y:S02]  /*1ea70*/  @!P1 SYNCS.PHASECHK.TRANS64 P1, [R5+URZ+0x168c0], R6 ;  /* 0x0168c006050095a7 */ /* 0x000ea4000802007f */
[----:B--2---:R-:W-:Y:S05]  /*1ea80*/  @!P1 BRA `(.L_x_14215) ;  /* 0xfffffffc00f09947 */ /* 0x004fea000383ffff */
[----:B------:R-:W-:Y:S05]  /*1ea90*/  BRA `(.L_x_14374) ;  /* 0xffffff9c00a47947 */ /* 0x000fea000383ffff */
.L_x_14236:
[----:B------:R-:W2:Y:S01]  /*1eaa0*/  S2R R20, SR_TID.X ;  /* 0x0000000000147919 */ /* 0x000ea20000002100 */
[----:B------:R-:W-:Y:S01]  /*1eab0*/  BSSY B0, `(.L_x_14375) ;  /* 0x000000a000007945 */ /* 0x000fe20003800000 */
[----:B0-----:R-:W-:Y:S02]  /*1eac0*/  IMAD.MOV.U32 R12, RZ, RZ, RZ ;  /* 0x000000ffff0c7224 */ /* 0x001fe400078e00ff */
[----:B------:R-:W-:Y:S02]  /*1ead0*/  IMAD.MOV.U32 R11, RZ, RZ, 0x1f ;  /* 0x0000001fff0b7424 */ /* 0x000fe400078e00ff */
[----:B------:R-:W-:Y:S01]  /*1eae0*/  IMAD.MOV.U32 R15, RZ, RZ, -0x1 ;  /* 0xffffffffff0f7424 */ /* 0x000fe200078e00ff */
[----:B--2---:R-:W-:-:S04]  /*1eaf0*/  SHF.R.U32.HI R20, RZ, 0x5, R20 ;  /* 0x00000005ff147819 */ /* 0x004fc80000011614 */
[----:B------:R-:W-:-:S05]  /*1eb00*/  LOP3.LUT R20, R20, 0x3, RZ, 0xc0, !PT ;  /* 0x0000000314147812 */ /* 0x000fca00078ec0ff */
[----:B------:R-:W-:-:S07]  /*1eb10*/  IMAD.MOV.U32 R13, RZ, RZ, R20 ;  /* 0x000000ffff0d7224 */ /* 0x000fce00078e0014 */
[----:B-1----:R-:W-:Y:S05]  /*1eb20*/  WARPSYNC.COLLECTIVE R15, `(.L_x_14376) ;  /* 0x000000000f087348 */ /* 0x002fea0003c00000 */
[----:B------:R0:W2:Y:S02]  /*1eb30*/  SHFL.IDX P6, R14, R13, R12, R11 ;  /* 0x0000000c0d0e7389 */ /* 0x0000a400000c000b */
[----:B012---:R-:W-:Y:S01]  /*1eb40*/  ENDCOLLECTIVE ;  /* 0x000000000000791b */ /* 0x007fe20003800000 */
.L_x_14376:
[----:B------:R-:W-:Y:S05]  /*1eb50*/  BSYNC B0 ;  /* 0x0000000000007941 */ /* 0x000fea0003800000 */
.L_x_14375:
[----:B------:R-:W-:Y:S05]  /*1eb60*/  BRA `(.L_x_14377) ;  /* 0xffffffa800b47947 */ /* 0x000fea000383ffff */
.L_x_14238:
[----:B------:R-:W-:Y:S01]  /*1eb70*/  BSSY B0, `(.L_x_14378) ;  /* 0x0000006000007945 */ /* 0x000fe20003800000 */
[----:B------:R-:W-:-:S07]  /*1eb80*/  IMAD.MOV.U32 R15, RZ, RZ, -0x1 ;  /* 0xffffffffff0f7424 */ /* 0x000fce00078e00ff */
[----:B012---:R-:W-:Y:S05]  /*1eb90*/  WARPSYNC.COLLECTIVE R15, `(.L_x_14379) ;  /* 0x000000000f0c7348 */ /* 0x007fea0003c00000 */
[----:B------:R-:W-:Y:S02]  /*1eba0*/  ELECT P6, UR62, PT ;  /* 0x00000000003e782f */ /* 0x000fe400038c0000 */
[----:B------:R-:W-:Y:S01]  /*1ebb0*/  MOV R14, UR62 ;  /* 0x0000003e000e7c02 */ /* 0x000fe20008000f00 */
[----:B012---:R-:W-:Y:S10]  /*1ebc0*/  ENDCOLLECTIVE ;  /* 0x000000000000791b */ /* 0x007ff40003800000 */
.L_x_14379:
[----:B------:R-:W-:Y:S05]  /*1ebd0*/  BSYNC B0 ;  /* 0x0000000000007941 */ /* 0x000fea0003800000 */
.L_x_14378:
[----:B------:R-:W-:Y:S05]  /*1ebe0*/  BRA `(.L_x_14380) ;  /* 0xffffffa800bc7947 */ /* 0x000fea000383ffff */
.L_x_14240:
[----:B--2---:R2:W3:Y:S02]  /*1ebf0*/  SYNCS.PHASECHK.TRANS64.TRYWAIT P0, [R0+URZ+0x16840], R3 ;  /* 0x01684003000075a7 */ /* 0x0044e4000800017f */
[----:B---3--:R-:W-:Y:S05]  /*1ec00*/  @!P0 NANOSLEEP.SYNCS 0x989680 ;  /* 0x009896800000895d */ /* 0x008fea0003900000 */
[----:B------:R-:W3:Y:S02]  /*1ec10*/  @!P0 SYNCS.PHASECHK.TRANS64 P0, [R0+URZ+0x16840], R3 ;  /* 0x01684003000085a7 */ /* 0x000ee4000800007f */
[----:B---3--:R-:W-:Y:S05]  /*1ec20*/  @!P0 BRA `(.L_x_14240) ;  /* 0xfffffffc00f08947 */ /* 0x008fea000383ffff */
[----:B------:R-:W-:Y:S05]  /*1ec30*/  BRA `(.L_x_14381) ;  /* 0xffffffac000c7947 */ /* 0x000fea000383ffff */
.L_x_14244:
[----:B------:R-:W2:Y:S01]  /*1ec40*/  LDL.LU R11, [R1+0x1c] ;  /* 0x00001c00010b7983 */ /* 0x000ea20000300800 */
[----:B------:R-:W-:Y:S01]  /*1ec50*/  IMAD.MOV.U32 R5, RZ, RZ, R12 ;  /* 0x000000ffff057224 */ /* 0x000fe200078e000c */
[----:B------:R-:W-:Y:S01]  /*1ec60*/  LOP3.LUT R10, R10, 0x7f, RZ, 0xc0, !PT ;  /* 0x0000007f0a0a7812 */ /* 0x000fe200078ec0ff */
[----:B------:R-:W-:Y:S02]  /*1ec70*/  IMAD.MOV.U32 R13, RZ, RZ, R4 ;  /* 0x000000ffff0d7224 */ /* 0x000fe400078e0004 */
[----:B------:R-:W-:Y:S01]  /*1ec80*/  IMAD.MOV.U32 R12, RZ, RZ, RZ ;  /* 0x000000ffff0c7224 */ /* 0x000fe200078e00ff */
[----:B------:R-:W-:Y:S01]  /*1ec90*/  SHF.R.U32.HI R10, RZ, 0x3, R10 ;  /* 0x00000003ff0a7819 */ /* 0x000fe2000001160a */
[----:B------:R-:W-:-:S04]  /*1eca0*/  IMAD.MOV.U32 R15, RZ, RZ, -0x1 ;  /* 0xffffffffff0f7424 */ /* 0x000fc800078e00ff */
        /* <DEDUP_REMOVED lines=8> */
.L_x_14382:
[----:B------:R-:W-:Y:S02]  /*1ed30*/  IMAD.MOV.U32 R13, RZ, RZ, R0 ;  /* 0x000000ffff0d7224 */ /* 0x000fe400078e0000 */
[----:B------:R-:W-:-:S07]  /*1ed40*/  IMAD.MOV.U32 R7, RZ, RZ, R14 ;  /* 0x000000ffff077224 */ /* 0x000fce00078e000e */
[----:B------:R-:W-:Y:S05]  /*1ed50*/  WARPSYNC.COLLECTIVE R15, `(.L_x_14383) ;  /* 0x000000000f087348 */ /* 0x000fea0003c00000 */
[----:B------:R0:W1:Y:S02]  /*1ed60*/  SHFL.IDX P6, R14, R13, R12, R11 ;  /* 0x0000000c0d0e7389 */ /* 0x00006400000c000b */
[----:B01----:R-:W-:Y:S01]  /*1ed70*/  ENDCOLLECTIVE ;  /* 0x000000000000791b */ /* 0x003fe20003800000 */
.L_x_14383:
[----:B------:R-:W-:Y:S02]  /*1ed80*/  IMAD.MOV.U32 R13, RZ, RZ, R4 ;  /* 0x000000ffff0d7224 */ /* 0x000fe400078e0004 */
[----:B------:R-:W-:Y:S02]  /*1ed90*/  IMAD.MOV.U32 R12, RZ, RZ, 0x1 ;  /* 0x00000001ff0c7424 */ /* 0x000fe400078e00ff */
[----:B------:R-:W-:-:S07]  /*1eda0*/  IMAD.MOV.U32 R8, RZ, RZ, R14 ;  /* 0x000000ffff087224 */ /* 0x000fce00078e000e */
[----:B------:R-:W-:Y:S05]  /*1edb0*/  WARPSYNC.COLLECTIVE R15, `(.L_x_14384) ;  /* 0x000000000f087348 */ /* 0x000fea0003c00000 */
[----:B------:R0:W1:Y:S02]  /*1edc0*/  SHFL.IDX P6, R14, R13, R12, R11 ;  /* 0x0000000c0d0e7389 */ /* 0x00006400000c000b */
[----:B01----:R-:W-:Y:S01]  /*1edd0*/  ENDCOLLECTIVE ;  /* 0x000000000000791b */ /* 0x003fe20003800000 */
.L_x_14384:
        /* <DEDUP_REMOVED lines=13> */
.L_x_14385:
[----:B------:R-:W-:Y:S02]  /*1eeb0*/  IMAD.MOV.U32 R13, RZ, RZ, R4 ;  /* 0x000000ffff0d7224 */ /* 0x000fe400078e0004 */
[----:B------:R-:W-:Y:S02]  /*1eec0*/  IMAD.MOV.U32 R12, RZ, RZ, 0x2 ;  /* 0x00000002ff0c7424 */ /* 0x000fe400078e00ff */
[----:B------:R-:W-:-:S07]  /*1eed0*/  IMAD.MOV.U32 R8, RZ, RZ, R14 ;  /* 0x000000ffff087224 */ /* 0x000fce00078e000e */
[----:B------:R-:W-:Y:S05]  /*1eee0*/  WARPSYNC.COLLECTIVE R15, `(.L_x_14386) ;  /* 0x000000000f087348 */ /* 0x000fea0003c00000 */
[----:B------:R0:W1:Y:S02]  /*1eef0*/  SHFL.IDX P6, R14, R13, R12, R11 ;  /* 0x0000000c0d0e7389 */ /* 0x00006400000c000b */
[----:B01----:R-:W-:Y:S01]  /*1ef00*/  ENDCOLLECTIVE ;  /* 0x000000000000791b */ /* 0x003fe20003800000 */
.L_x_14386:
        /* <DEDUP_REMOVED lines=14> */
.L_x_14387:
[----:B------:R-:W-:Y:S02]  /*1eff0*/  IMAD.MOV.U32 R13, RZ, RZ, R4 ;  /* 0x000000ffff0d7224 */ /* 0x000fe400078e0004 */
[----:B------:R-:W-:Y:S02]  /*1f000*/  IMAD.MOV.U32 R12, RZ, RZ, 0x3 ;  /* 0x00000003ff0c7424 */ /* 0x000fe400078e00ff */
[----:B------:R-:W-:-:S07]  /*1f010*/  IMAD.MOV.U32 R8, RZ, RZ, R14 ;  /* 0x000000ffff087224 */ /* 0x000fce00078e000e */
[----:B------:R-:W-:Y:S05]  /*1f020*/  WARPSYNC.COLLECTIVE R15, `(.L_x_14388) ;  /* 0x000000000f087348 */ /* 0x000fea0003c00000 */
[----:B------:R0:W1:Y:S02]  /*1f030*/  SHFL.IDX P6, R14, R13, R12, R11 ;  /* 0x0000000c0d0e7389 */ /* 0x00006400000c000b */
[----:B01----:R-:W-:Y:S01]  /*1f040*/  ENDCOLLECTIVE ;  /* 0x000000000000791b */ /* 0x003fe20003800000 */
.L_x_14388:
        /* <DEDUP_REMOVED lines=14> */
.L_x_14389:
[----:B------:R-:W-:Y:S02]  /*1f130*/  IMAD.MOV.U32 R13, RZ, RZ, R4 ;  /* 0x000000ffff0d7224 */ /* 0x000fe400078e0004 */
[----:B------:R-:W-:Y:S02]  /*1f140*/  IMAD.MOV.U32 R12, RZ, RZ, 0x4 ;  /* 0x00000004ff0c7424 */ /* 0x000fe400078e00ff */
[----:B------:R-:W-:-:S07]  /*1f150*/  IMAD.MOV.U32 R8, RZ, RZ, R14 ;  /* 0x000000ffff087224 */ /* 0x000fce00078e000e */
[----:B------:R-:W-:Y:S05]  /*1f160*/  WARPSYNC.COLLECTIVE R15, `(.L_x_14390) ;  /* 0x000000000f087348 */ /* 0x000fea0003c00000 */
[----:B------:R0:W1:Y:S02]  /*1f170*/  SHFL.IDX P6, R14, R13, R12, R11 ;  /* 0x0000000c0d0e7389 */ /* 0x00006400000c000b */
[----:B01----:R-:W-:Y:S01]  /*1f180*/  ENDCOLLECTIVE ;  /* 0x000000000000791b */ /* 0x003fe20003800000 */
.L_x_14390:
        /* <DEDUP_REMOVED lines=14> */
.L_x_14391:
[----:B------:R-:W-:Y:S02]  /*1f270*/  IMAD.MOV.U32 R13, RZ, RZ, R4 ;  /* 0x000000ffff0d7224 */ /* 0x000fe400078e0004 */
[----:B------:R-:W-:Y:S02]  /*1f280*/  IMAD.MOV.U32 R12, RZ, RZ, 0x5 ;  /* 0x00000005ff0c7424 */ /* 0x000fe400078e00ff */
[----:B------:R-:W-:-:S07]  /*1f290*/  IMAD.MOV.U32 R8, RZ, RZ, R14 ;  /* 0x000000ffff087224 */ /* 0x000fce00078e000e */
[----:B------:R-:W-:Y:S05]  /*1f2a0*/  WARPSYNC.COLLECTIVE R15, `(.L_x_14392) ;  /* 0x000000000f087348 */ /* 0x000fea0003c00000 */
[----:B------:R0:W1:Y:S02]  /*1f2b0*/  SHFL.IDX P6, R14, R13, R12, R11 ;  /* 0x0000000c0d0e7389 */ /* 0x00006400000c000b */
[----:B01----:R-:W-:Y:S01]  /*1f2c0*/  ENDCOLLECTIVE ;  /* 0x000000000000791b */ /* 0x003fe20003800000 */
.L_x_14392:
        /* <DEDUP_REMOVED lines=14> */
.L_x_14393:
[----:B------:R-:W-:Y:S02]  /*1f3b0*/  IMAD.MOV.U32 R13, RZ, RZ, R4 ;  /* 0x000000ffff0d7224 */ /* 0x000fe400078e0004 */
[----:B------:R-:W-:Y:S02]  /*1f3c0*/  IMAD.MOV.U32 R12, RZ, RZ, 0x6 ;  /* 0x00000006ff0c7424 */ /* 0x000fe400078e00ff */
[----:B------:R-:W-:-:S07]  /*1f3d0*/  IMAD.MOV.U32 R8, RZ, RZ, R14 ;  /* 0x000000ffff087224 */ /* 0x000fce00078e000e */
[----:B------:R-:W-:Y:S05]  /*1f3e0*/  WARPSYNC.COLLECTIVE R15, `(.L_x_14394) ;  /* 0x000000000f087348 */ /* 0x000fea0003c00000 */
[----:B------:R0:W1:Y:S02]  /*1f3f0*/  SHFL.IDX P6, R14, R13, R12, R11 ;  /* 0x0000000c0d0e7389 */ /* 0x00006400000c000b */
[----:B01----:R-:W-:Y:S01]  /*1f400*/  ENDCOLLECTIVE ;  /* 0x000000000000791b */ /* 0x003fe20003800000 */
.L_x_14394:
        /* <DEDUP_REMOVED lines=14> */
.L_x_14395:
[----:B------:R-:W-:Y:S02]  /*1f4f0*/  IMAD.MOV.U32 R13, RZ, RZ, R4 ;  /* 0x000000ffff0d7224 */ /* 0x000fe400078e0004 */
[----:B------:R-:W-:Y:S02]  /*1f500*/  IMAD.MOV.U32 R12, RZ, RZ, 0x7 ;  /* 0x00000007ff0c7424 */ /* 0x000fe400078e00ff */
[----:B------:R-:W-:-:S07]  /*1f510*/  IMAD.MOV.U32 R8, RZ, RZ, R14 ;  /* 0x000000ffff087224 */ /* 0x000fce00078e000e */
[----:B------:R-:W-:Y:S05]  /*1f520*/  WARPSYNC.COLLECTIVE R15, `(.L_x_14396) ;  /* 0x000000000f087348 */ /* 0x000fea0003c00000 */
[----:B------:R0:W1:Y:S02]  /*1f530*/  SHFL.IDX P6, R14, R13, R12, R11 ;  /* 0x0000000c0d0e7389 */ /* 0x00006400000c000b */
[----:B01----:R-:W-:Y:S01]  /*1f540*/  ENDCOLLECTIVE ;  /* 0x000000000000791b */ /* 0x003fe20003800000 */
.L_x_14396:
[----:B------:R-:W-:-:S05]  /*1f550*/  @!P1 LEA R8, P2, R21, R8, 0x1 ;  /* 0x0000000815089211 */ /* 0x000fca00078408ff */
[----:B------:R-:W-:-:S04]  /*1f560*/  @!P1 IMAD.X R7, RZ, RZ, R7, P2 ;  /* 0x000000ffff079224 */ /* 0x000fc800010e0607 */
[----:B------:R-:W-:Y:S02]  /*1f570*/  @!P1 IMAD.MOV.U32 R9, RZ, RZ, R7 ;  /* 0x000000ffff099224 */ /* 0x000fe400078e0007 */
[----:B------:R-:W-:Y:S02]  /*1f580*/  IMAD.MOV.U32 R13, RZ, RZ, R0 ;  /* 0x000000ffff0d7224 */ /* 0x000fe400078e0000 */
[C---:B------:R-:W-:Y:S01]  /*1f590*/  VIADD R0, R5.reuse, 0x70 ;  /* 0x0000007005007836 */ /* 0x040fe20000000000 */
        /* <DEDUP_REMOVED lines=10> */
.L_x_14397:
[----:B------:R-:W-:Y:S01]  /*1f640*/  ISETP.GE.AND P2, PT, R0, R3, PT ;  /* 0x000000030000720c */ /* 0x000fe20003f46270 */
[----:B------:R-:W-:Y:S02]  /*1f650*/  IMAD.MOV.U32 R13, RZ, RZ, R6 ;  /* 0x000000ffff0d7224 */ /* 0x000fe400078e0006 */
[----:B------:R-:W-:Y:S02]  /*1f660*/  IMAD.MOV.U32 R12, RZ, RZ, RZ ;  /* 0x000000ffff0c7224 */ /* 0x000fe400078e00ff */
[----:B------:R-:W-:-:S08]  /*1f670*/  IMAD.MOV.U32 R8, RZ, RZ, R14 ;  /* 0x000000ffff087224 */ /* 0x000fd000078e000e */
[----:B------:R-:W-:Y:S05]  /*1f680*/  WARPSYNC.COLLECTIVE R15, `(.L_x_14398) ;  /* 0x000000000f087348 */ /* 0x000fea0003c00000 */
[----:B------:R0:W1:Y:S02]  /*1f690*/  SHFL.IDX P6, R14, R13, R12, R11 ;  /* 0x0000000c0d0e7389 */ /* 0x00006400000c000b */
[----:B01----:R-:W-:Y:S01]  /*1f6a0*/  ENDCOLLECTIVE ;  /* 0x000000000000791b */ /* 0x003fe20003800000 */
.L_x_14398:
        /* <DEDUP_REMOVED lines=13> */
.L_x_14399:
[----:B------:R-:W-:Y:S02]  /*1f780*/  IMAD.MOV.U32 R13, RZ, RZ, R6 ;  /* 0x000000ffff0d7224 */ /* 0x000fe400078e0006 */
[----:B------:R-:W-:Y:S02]  /*1f790*/  IMAD.MOV.U32 R12, RZ, RZ, 0x1 ;  /* 0x00000001ff0c7424 */ /* 0x000fe400078e00ff */
[----:B------:R-:W-:-:S07]  /*1f7a0*/  IMAD.MOV.U32 R7, RZ, RZ, R14 ;  /* 0x000000ffff077224 */ /* 0x000fce00078e000e */
[----:B------:R-:W-:Y:S05]  /*1f7b0*/  WARPSYNC.COLLECTIVE R15, `(.L_x_14400) ;  /* 0x000000000f087348 */ /* 0x000fea0003c00000 */
[----:B------:R0:W1:Y:S02]  /*1f7c0*/  SHFL.IDX P6, R14, R13, R12, R11 ;  /* 0x0000000c0d0e7389 */ /* 0x00006400000c000b */
[----:B01----:R-:W-:Y:S01]  /*1f7d0*/  ENDCOLLECTIVE ;  /* 0x000000000000791b */ /* 0x003fe20003800000 */
.L_x_14400:
[----:B------:R-:W-:-:S05]  /*1f7e0*/  @!P2 LEA R7, P1, R21, R7, 0x1 ;  /* 0x000000071507a211 */ /* 0x000fca00078208ff */
[----:B------:R-:W-:Y:S02]  /*1f7f0*/  @!P2 IMAD.X R0, RZ, RZ, R0, P1 ;  /* 0x000000ffff00a224 */ /* 0x000fe400008e0600 */
[----:B------:R-:W-:Y:S02]  /*1f800*/  @!P2 IMAD.MOV.U32 R8, RZ, RZ, R7 ;  /* 0x000000ffff08a224 */ /* 0x000fe400078e0007 */
        /* <DEDUP_REMOVED lines=12> */
.L_x_14401:
[----:B------:R-:W-:Y:S02]  /*1f8d0*/  IMAD.MOV.U32 R13, RZ, RZ, R6 ;  /* 0x000000ffff0d7224 */ /* 0x000fe400078e0006 */
[----:B------:R-:W-:Y:S02]  /*1f8e0*/  IMAD.MOV.U32 R12, RZ, RZ, 0x2 ;  /* 0x00000002ff0c7424 */ /* 0x000fe400078e00ff */
[----:B------:R-:W-:-:S07]  /*1f8f0*/  IMAD.MOV.U32 R8, RZ, RZ, R14 ;  /* 0x000000ffff087224 */ /* 0x000fce00078e000e */
[----:B------:R-:W-:Y:S05]  /*1f900*/  WARPSYNC.COLLECTIVE R15, `(.L_x_14402) ;  /* 0x000000000f087348 */ /* 0x000fea0003c00000 */
[----:B------:R0:W1:Y:S02]  /*1f910*/  SHFL.IDX P6, R14, R13, R12, R11 ;  /* 0x0000000c0d0e7389 */ /* 0x00006400000c000b */
[----:B01----:R-:W-:Y:S01]  /*1f920*/  ENDCOLLECTIVE ;  /* 0x000000000000791b */ /* 0x003fe20003800000 */
.L_x_14402:
        /* <DEDUP_REMOVED lines=13> */
.L_x_14403:
[----:B------:R-:W-:Y:S02]  /*1fa00*/  IMAD.MOV.U32 R13, RZ, RZ, R6 ;  /* 0x000000ffff0d7224 */ /* 0x000fe400078e0006 */
[----:B------:R-:W-:Y:S02]  /*1fa10*/  IMAD.MOV.U32 R12, RZ, RZ, 0x3 ;  /* 0x00000003ff0c7424 */ /* 0x000fe400078e00ff */
[----:B------:R-:W-:-:S07]  /*1fa20*/  IMAD.MOV.U32 R8, RZ, RZ, R14 ;  /* 0x000000ffff087224 */ /* 0x000fce00078e000e */
[----:B------:R-:W-:Y:S05]  /*1fa30*/  WARPSYNC.COLLECTIVE R15, `(.L_x_14404) ;  /* 0x000000000f087348 */ /* 0x000fea0003c00000 */
[----:B------:R0:W1:Y:S02]  /*1fa40*/  SHFL.IDX P6, R14, R13, R12, R11 ;  /* 0x0000000c0d0e7389 */ /* 0x00006400000c000b */
[----:B01----:R-:W-:Y:S01]  /*1fa50*/  ENDCOLLECTIVE ;  /* 0x000000000000791b */ /* 0x003fe20003800000 */
.L_x_14404:
        /* <DEDUP_REMOVED lines=12> */
.L_x_14405:
[----:B------:R-:W-:Y:S05]  /*1fb20*/  BRA `(.L_x_14406) ;  /* 0xffffffac00307947 */ /* 0x000fea000383ffff */
.L_x_14247:
[----:B0-----:R0:W1:Y:S02]  /*1fb30*/  SYNCS.PHASECHK.TRANS64.TRYWAIT P0, [R22+URZ+0x16820], R3 ;  /* 0x01682003160075a7 */ /* 0x001064000800017f */
[----:B-1----:R-:W-:Y:S05]  /*1fb40*/  @!P0 NANOSLEEP.SYNCS 0x989680 ;  /* 0x009896800000895d */ /* 0x002fea0003900000 */
[----:B------:R-:W1:Y:S02]  /*1fb50*/  @!P0 SYNCS.PHASECHK.TRANS64 P0, [R22+URZ+0x16820], R3 ;  /* 0x01682003160085a7 */ /* 0x000e64000800007f */
[----:B-1----:R-:W-:Y:S05]  /*1fb60*/  @!P0 BRA `(.L_x_14247) ;  /* 0xfffffffc00f08947 */ /* 0x002fea000383ffff */
[----:B------:R-:W-:Y:S05]  /*1fb70*/  BRA `(.L_x_14407) ;  /* 0xffffffac00a07947 */ /* 0x000fea000383ffff */
.L_x_14256:
[----:B0-----:R0:W2:Y:S02]  /*1fb80*/  SYNCS.PHASECHK.TRANS64.TRYWAIT P0, [R2+URZ+0x16840], R3 ;  /* 0x01684003020075a7 */ /* 0x0010a4000800017f */
[----:B--2---:R-:W-:Y:S05]  /*1fb90*/  @!P0 NANOSLEEP.SYNCS 0x989680 ;  /* 0x009896800000895d */ /* 0x004fea0003900000 */
[----:B------:R-:W2:Y:S02]  /*1fba0*/  @!P0 SYNCS.PHASECHK.TRANS64 P0, [R2+URZ+0x16840], R3 ;  /* 0x01684003020085a7 */ /* 0x000ea4000800007f */
[----:B--2---:R-:W-:Y:S05]  /*1fbb0*/  @!P0 BRA `(.L_x_14256) ;  /* 0xfffffffc00f08947 */ /* 0x004fea000383ffff */
[----:B------:R-:W-:Y:S05]  /*1fbc0*/  BRA `(.L_x_14408) ;  /* 0xffffffb000547947 */ /* 0x000fea000383ffff */
.L_x_14261:
[----:B0-----:R0:W1:Y:S02]  /*1fbd0*/  SYNCS.PHASECHK.TRANS64.TRYWAIT P0, [R3+URZ+0x60], R2 ;  /* 0x00006002030075a7 */ /* 0x001064000800017f */
[----:B-1----:R-:W-:Y:S05]  /*1fbe0*/  @!P0 NANOSLEEP.SYNCS 0x989680 ;  /* 0x009896800000895d */ /* 0x002fea0003900000 */
[----:B------:R-:W1:Y:S02]  /*1fbf0*/  @!P0 SYNCS.PHASECHK.TRANS64 P0, [R3+URZ+0x60], R2 ;  /* 0x00006002030085a7 */ /* 0x000e64000800007f */
[----:B-1----:R-:W-:Y:S05]  /*1fc00*/  @!P0 BRA `(.L_x_14261) ;  /* 0xfffffffc00f08947 */ /* 0x002fea000383ffff */
[----:B------:R-:W-:Y:S05]  /*1fc10*/  BRA `(.L_x_14409) ;  /* 0xffffffb000e07947 */ /* 0x000fea000383ffff */
.L_x_14269:
[----:B0-----:R0:W2:Y:S02]  /*1fc20*/  SYNCS.PHASECHK.TRANS64.TRYWAIT P0, [R2+URZ+0x16840], R3 ;  /* 0x01684003020075a7 */ /* 0x0010a4000800017f */
[----:B--2---:R-:W-:Y:S05]  /*1fc30*/  @!P0 NANOSLEEP.SYNCS 0x989680 ;  /* 0x009896800000895d */ /* 0x004fea0003900000 */
[----:B------:R-:W2:Y:S02]  /*1fc40*/  @!P0 SYNCS.PHASECHK.TRANS64 P0, [R2+URZ+0x16840], R3 ;  /* 0x01684003020085a7 */ /* 0x000ea4000800007f */
[----:B--2---:R-:W-:Y:S05]  /*1fc50*/  @!P0 BRA `(.L_x_14269) ;  /* 0xfffffffc00f08947 */ /* 0x004fea000383ffff */
[----:B------:R-:W-:Y:S05]  /*1fc60*/  BRA `(.L_x_14410) ;  /* 0xffffffb800287947 */ /* 0x000fea000383ffff */
.L_x_14274:
[----:B0-----:R0:W1:Y:S02]  /*1fc70*/  SYNCS.PHASECHK.TRANS64.TRYWAIT P0, [R10+URZ+0x60], R26 ;  /* 0x0000601a0a0075a7 */ /* 0x001064000800017f */
[----:B-1----:R-:W-:Y:S05]  /*1fc80*/  @!P0 NANOSLEEP.SYNCS 0x989680 ;  /* 0x009896800000895d */ /* 0x002fea0003900000 */
[----:B------:R-:W1:Y:S02]  /*1fc90*/  @!P0 SYNCS.PHASECHK.TRANS64 P0, [R10+URZ+0x60], R26 ;  /* 0x0000601a0a0085a7 */ /* 0x000e64000800007f */
[----:B-1----:R-:W-:Y:S05]  /*1fca0*/  @!P0 BRA `(.L_x_14274) ;  /* 0xfffffffc00f08947 */ /* 0x002fea000383ffff */
[----:B------:R-:W-:Y:S05]  /*1fcb0*/  BRA `(.L_x_14411) ;  /* 0xffffffb800b47947 */ /* 0x000fea000383ffff */
.L_x_14282:
[----:B0-----:R0:W2:Y:S02]  /*1fcc0*/  SYNCS.PHASECHK.TRANS64.TRYWAIT P0, [R2+URZ+0x16840], R3 ;  /* 0x01684003020075a7 */ /* 0x0010a4000800017f */
[----:B--2---:R-:W-:Y:S05]  /*1fcd0*/  @!P0 NANOSLEEP.SYNCS 0x989680 ;  /* 0x009896800000895d */ /* 0x004fea0003900000 */
[----:B------:R-:W2:Y:S02]  /*1fce0*/  @!P0 SYNCS.PHASECHK.TRANS64 P0, [R2+URZ+0x16840], R3 ;  /* 0x01684003020085a7 */ /* 0x000ea4000800007f */
[----:B--2---:R-:W-:Y:S05]  /*1fcf0*/  @!P0 BRA `(.L_x_14282) ;  /* 0xfffffffc00f08947 */ /* 0x004fea000383ffff */
[----:B------:R-:W-:Y:S05]  /*1fd00*/  BRA `(.L_x_14412) ;  /* 0xffffffbc00c87947 */ /* 0x000fea000383ffff */
.L_x_14287:
[----:B0-----:R0:W1:Y:S02]  /*1fd10*/  SYNCS.PHASECHK.TRANS64.TRYWAIT P0, [R5+URZ+0x60], R7 ;  /* 0x00006007050075a7 */ /* 0x001064000800017f */
[----:B-1----:R-:W-:Y:S05]  /*1fd20*/  @!P0 NANOSLEEP.SYNCS 0x989680 ;  /* 0x009896800000895d */ /* 0x002fea0003900000 */
[----:B------:R-:W1:Y:S02]  /*1fd30*/  @!P0 SYNCS.PHASECHK.TRANS64 P0, [R5+URZ+0x60], R7 ;  /* 0x00006007050085a7 */ /* 0x000e64000800007f */
[----:B-1----:R-:W-:Y:S05]  /*1fd40*/  @!P0 BRA `(.L_x_14287) ;  /* 0xfffffffc00f08947 */ /* 0x002fea000383ffff */
[----:B------:R-:W-:Y:S05]  /*1fd50*/  BRA `(.L_x_14413) ;  /* 0xffffffc000587947 */ /* 0x000fea000383ffff */
.L_x_14297:
[----:B0-----:R0:W1:Y:S02]  /*1fd60*/  SYNCS.PHASECHK.TRANS64.TRYWAIT P0, [R3+URZ+0x16860], R0 ;  /* 0x01686000030075a7 */ /* 0x001064000800017f */
[----:B-1----:R-:W-:Y:S05]  /*1fd70*/  @!P0 NANOSLEEP.SYNCS 0x989680 ;  /* 0x009896800000895d */ /* 0x002fea0003900000 */
[----:B------:R-:W1:Y:S02]  /*1fd80*/  @!P0 SYNCS.PHASECHK.TRANS64 P0, [R3+URZ+0x16860], R0 ;  /* 0x01686000030085a7 */ /* 0x000e64000800007f */
[----:B-1----:R-:W-:Y:S05]  /*1fd90*/  @!P0 BRA `(.L_x_14297) ;  /* 0xfffffffc00f08947 */ /* 0x002fea000383ffff */
[----:B------:R-:W-:Y:S05]  /*1fda0*/  BRA `(.L_x_14414) ;  /* 0xffffffc400587947 */ /* 0x000fea000383ffff */
.L_x_14303:
[----:B------:R-:W-:Y:S01]  /*1fdb0*/  BSSY B0, `(.L_x_14415) ;  /* 0x0000008000007945 */ /* 0x000fe20003800000 */
[----:B------:R-:W-:Y:S02]  /*1fdc0*/  IMAD.MOV.U32 R13, RZ, RZ, R16 ;  /* 0x000000ffff0d7224 */ /* 0x000fe400078e0010 */
[----:B0-----:R-:W-:Y:S02]  /*1fdd0*/  IMAD.MOV.U32 R12, RZ, RZ, RZ ;  /* 0x000000ffff0c7224 */ /* 0x001fe400078e00ff */
[----:B------:R-:W-:Y:S02]  /*1fde0*/  IMAD.MOV.U32 R11, RZ, RZ, 0x1f ;  /* 0x0000001fff0b7424 */ /* 0x000fe400078e00ff */
[----:B------:R-:W-:-:S07]  /*1fdf0*/  IMAD.MOV.U32 R15, RZ, RZ, -0x1 ;  /* 0xffffffffff0f7424 */ /* 0x000fce00078e00ff */
[----:B------:R-:W-:Y:S05]  /*1fe00*/  WARPSYNC.COLLECTIVE R15, `(.L_x_14416) ;  /* 0x000000000f087348 */ /* 0x000fea0003c00000 */
[----:B------:R0:W1:Y:S02]  /*1fe10*/  SHFL.IDX P6, R14, R13, R12, R11 ;  /* 0x0000000c0d0e7389 */ /* 0x00006400000c000b */
[----:B01----:R-:W-:Y:S01]  /*1fe20*/  ENDCOLLECTIVE ;  /* 0x000000000000791b */ /* 0x003fe20003800000 */
.L_x_14416:
[----:B------:R-:W-:Y:S05]  /*1fe30*/  BSYNC B0 ;  /* 0x0000000000007941 */ /* 0x000fea0003800000 */
.L_x_14415:
        /* <DEDUP_REMOVED lines=9> */
.L_x_14417:
        /* <DEDUP_REMOVED lines=18> */
.L_x_14418:
[----:B------:R-:W-:Y:S01]  /*1fff0*/  IMAD.MOV.U32 R12, RZ, RZ, 0x2 ;  /* 0x00000002ff0c7424 */ /* 0x000fe200078e00ff */
[----:B------:R-:W-:-:S05]  /*20000*/  SEL R4, R14, RZ, P1 ;  /* 0x000000ff0e047207 */ /* 0x000fca0000800000 */
[----:B------:R-:W-:-:S04]  /*20010*/  IMAD.IADD R4, R17, 0x1, R4 ;  /* 0x0000000111047824 */ /* 0x000fc800078e0204 */
[----:B------:R-:W-:-:S07]  /*20020*/  IMAD.MOV.U32 R13, RZ, RZ, R4 ;  /* 0x000000ffff0d7224 */ /* 0x000fce00078e0004 */
[----:B------:R-:W-:Y:S05]  /*20030*/  WARPSYNC.COLLECTIVE R15, `(.L_x_14419) ;  /* 0x000000000f087348 */ /* 0x000fea0003c00000 */
[----:B------:R0:W1:Y:S02]  /*20040*/  SHFL.UP P6, R14, R13, R12, R11 ;  /* 0x0400000c0d0e7389 */ /* 0x00006400000c000b */
[----:B01----:R-:W-:Y:S01]  /*20050*/  ENDCOLLECTIVE ;  /* 0x000000000000791b */ /* 0x003fe20003800000 */
.L_x_14419:
[----:B------:R-:W-:Y:S01]  /*20060*/  IMAD.MOV.U32 R12, RZ, RZ, 0x4 ;  /* 0x00000004ff0c7424 */ /* 0x000fe200078e00ff */
[----:B------:R-:W-:-:S05]  /*20070*/  SEL R3, R14, RZ, P2 ;  /* 0x000000ff0e037207 */ /* 0x000fca0001000000 */
[----:B------:R-:W-:-:S04]  /*20080*/  IMAD.IADD R6, R4, 0x1, R3 ;  /* 0x0000000104067824 */ /* 0x000fc800078e0203 */
[----:B------:R-:W-:-:S07]  /*20090*/  IMAD.MOV.U32 R13, RZ, RZ, R6 ;  /* 0x000000ffff0d7224 */ /* 0x000fce00078e0006 */
[----:B------:R-:W-:Y:S05]  /*200a0*/  WARPSYNC.COLLECTIVE R15, `(.L_x_14420) ;  /* 0x000000000f087348 */ /* 0x000fea0003c00000 */
[----:B------:R0:W1:Y:S02]  /*200b0*/  SHFL.UP P6, R14, R13, R12, R11 ;  /* 0x0400000c0d0e7389 */ /* 0x00006400000c000b */
[----:B01----:R-:W-:Y:S01]  /*200c0*/  ENDCOLLECTIVE ;  /* 0x000000000000791b */ /* 0x003fe20003800000 */
.L_x_14420:
[----:B------:R-:W-:Y:S01]  /*200d0*/  IMAD.MOV.U32 R12, RZ, RZ, 0x8 ;  /* 0x00000008ff0c7424 */ /* 0x000fe200078e00ff */
[----:B------:R-:W-:-:S05]  /*200e0*/  SEL R3, R14, RZ, P3 ;  /* 0x000000ff0e037207 */ /* 0x000fca0001800000 */
[----:B------:R-:W-:-:S04]  /*200f0*/  IMAD.IADD R2, R6, 0x1, R3 ;  /* 0x0000000106027824 */ /* 0x000fc800078e0203 */
[----:B------:R-:W-:-:S07]  /*20100*/  IMAD.MOV.U32 R13, RZ, RZ, R2 ;  /* 0x000000ffff0d7224 */ /* 0x000fce00078e0002 */
[----:B------:R-:W-:Y:S05]  /*20110*/  WARPSYNC.COLLECTIVE R15, `(.L_x_14421) ;  /* 0x000000000f087348 */ /* 0x000fea0003c00000 */
[----:B------:R0:W1:Y:S02]  /*20120*/  SHFL.UP P6, R14, R13, R12, R11 ;  /* 0x0400000c0d0e7389 */ /* 0x00006400000c000b */
[----:B01----:R-:W-:Y:S01]  /*20130*/  ENDCOLLECTIVE ;  /* 0x000000000000791b */ /* 0x003fe20003800000 */
.L_x_14421:
[----:B------:R-:W-:Y:S01]  /*20140*/  IMAD.MOV.U32 R12, RZ, RZ, 0x10 ;  /* 0x00000010ff0c7424 */ /* 0x000fe200078e00ff */
[----:B------:R-:W-:-:S05]  /*20150*/  SEL R3, R14, RZ, P4 ;  /* 0x000000ff0e037207 */ /* 0x000fca0002000000 */
[----:B------:R-:W-:-:S04]  /*20160*/  IMAD.IADD R3, R2, 0x1, R3 ;  /* 0x0000000102037824 */ /* 0x000fc800078e0203 */
[----:B------:R-:W-:-:S07]  /*20170*/  IMAD.MOV.U32 R13, RZ, RZ, R3 ;  /* 0x000000ffff0d7224 */ /* 0x000fce00078e0003 */
[----:B------:R-:W-:Y:S05]  /*20180*/  WARPSYNC.COLLECTIVE R15, `(.L_x_14422) ;  /* 0x000000000f087348 */ /* 0x000fea0003c00000 */
[----:B------:R0:W1:Y:S02]  /*20190*/  SHFL.UP P6, R14, R13, R12, R11 ;  /* 0x0400000c0d0e7389 */ /* 0x00006400000c000b */
[----:B01----:R-:W-:Y:S01]  /*201a0*/  ENDCOLLECTIVE ;  /* 0x000000000000791b */ /* 0x003fe20003800000 */
.L_x_14422:
        /* <DEDUP_REMOVED lines=8> */
.L_x_14423:
[----:B------:R-:W-:Y:S05]  /*20230*/  BRA `(.L_x_14424) ;  /* 0xffffffc4008c7947 */ /* 0x000fea000383ffff */
.L_x_14308:
[----:B------:R-:W-:Y:S01]  /*20240*/  BSSY B0, `(.L_x_14425) ;  /* 0x0000008000007945 */ /* 0x000fe20003800000 */
[----:B-----5:R-:W-:Y:S02]  /*20250*/  IMAD.MOV.U32 R13, RZ, RZ, R17 ;  /* 0x000000ffff0d7224 */ /* 0x020fe400078e0011 */
[----:B0-----:R-:W-:Y:S02]  /*20260*/  IMAD.MOV.U32 R12, RZ, RZ, 0x1 ;  /* 0x00000001ff0c7424 */ /* 0x001fe400078e00ff */
[----:B------:R-:W-:Y:S02]  /*20270*/  IMAD.MOV.U32 R11, RZ, RZ, RZ ;  /* 0x000000ffff0b7224 */ /* 0x000fe400078e00ff */
[----:B------:R-:W-:-:S07]  /*20280*/  IMAD.MOV.U32 R15, RZ, RZ, -0x1 ;  /* 0xffffffffff0f7424 */ /* 0x000fce00078e00ff */
[----:B-1----:R-:W-:Y:S05]  /*20290*/  WARPSYNC.COLLECTIVE R15, `(.L_x_14426) ;  /* 0x000000000f087348 */ /* 0x002fea0003c00000 */
[----:B------:R0:W2:Y:S02]  /*202a0*/  SHFL.UP P6, R14, R13, R12, R11 ;  /* 0x0400000c0d0e7389 */ /* 0x0000a400000c000b */
[----:B012---:R-:W-:Y:S01]  /*202b0*/  ENDCOLLECTIVE ;  /* 0x000000000000791b */ /* 0x007fe20003800000 */
.L_x_14426:
[----:B------:R-:W-:Y:S05]  /*202c0*/  BSYNC B0 ;  /* 0x0000000000007941 */ /* 0x000fea0003800000 */
.L_x_14425:
        /* <DEDUP_REMOVED lines=8> */
.L_x_14427:
[----:B------:R-:W-:Y:S01]  /*20350*/  IMAD.MOV.U32 R12, RZ, RZ, 0x4 ;  /* 0x00000004ff0c7424 */ /* 0x000fe200078e00ff */
[----:B------:R-:W-:-:S05]  /*20360*/  SEL R2, R14, RZ, P2 ;  /* 0x000000ff0e027207 */ /* 0x000fca0001000000 */
[----:B------:R-:W-:-:S04]  /*20370*/  IMAD.IADD R2, R13, 0x1, R2 ;  /* 0x000000010d027824 */ /* 0x000fc800078e0202 */
[----:B------:R-:W-:-:S07]  /*20380*/  IMAD.MOV.U32 R13, RZ, RZ, R2 ;  /* 0x000000ffff0d7224 */ /* 0x000fce00078e0002 */
[----:B------:R-:W-:Y:S05]  /*20390*/  WARPSYNC.COLLECTIVE R15, `(.L_x_14428) ;  /* 0x000000000f087348 */ /* 0x000fea0003c00000 */
[----:B------:R0:W1:Y:S02]  /*203a0*/  SHFL.UP P6, R14, R13, R12, R11 ;  /* 0x0400000c0d0e7389 */ /* 0x00006400000c000b */
[----:B01----:R-:W-:Y:S01]  /*203b0*/  ENDCOLLECTIVE ;  /* 0x000000000000791b */ /* 0x003fe20003800000 */
.L_x_14428:
[----:B------:R-:W-:Y:S01]  /*203c0*/  IMAD.MOV.U32 R12, RZ, RZ, 0x8 ;  /* 0x00000008ff0c7424 */ /* 0x000fe200078e00ff */
[----:B------:R-:W-:-:S05]  /*203d0*/  SEL R3, R14, RZ, P3 ;  /* 0x000000ff0e037207 */ /* 0x000fca0001800000 */
[----:B------:R-:W-:-:S04]  /*203e0*/  IMAD.IADD R3, R2, 0x1, R3 ;  /* 0x0000000102037824 */ /* 0x000fc800078e0203 */
[----:B------:R-:W-:-:S07]  /*203f0*/  IMAD.MOV.U32 R13, RZ, RZ, R3 ;  /* 0x000000ffff0d7224 */ /* 0x000fce00078e0003 */
[----:B------:R-:W-:Y:S05]  /*20400*/  WARPSYNC.COLLECTIVE R15, `(.L_x_14429) ;  /* 0x000000000f087348 */ /* 0x000fea0003c00000 */
[----:B------:R0:W1:Y:S02]  /*20410*/  SHFL.UP P6, R14, R13, R12, R11 ;  /* 0x0400000c0d0e7389 */ /* 0x00006400000c000b */
[----:B01----:R-:W-:Y:S01]  /*20420*/  ENDCOLLECTIVE ;  /* 0x000000000000791b */ /* 0x003fe20003800000 */
.L_x_14429:
[----:B------:R-:W-:Y:S01]  /*20430*/  IMAD.MOV.U32 R12, RZ, RZ, 0x10 ;  /* 0x00000010ff0c7424 */ /* 0x000fe200078e00ff */
[----:B------:R-:W-:-:S05]  /*20440*/  SEL R4, R14, RZ, P4 ;  /* 0x000000ff0e047207 */ /* 0x000fca0002000000 */
[----:B------:R-:W-:-:S04]  /*20450*/  IMAD.IADD R4, R3, 0x1, R4 ;  /* 0x0000000103047824 */ /* 0x000fc800078e0204 */
[----:B------:R-:W-:-:S07]  /*20460*/  IMAD.MOV.U32 R13, RZ, RZ, R4 ;  /* 0x000000ffff0d7224 */ /* 0x000fce00078e0004 */
[----:B------:R-:W-:Y:S05]  /*20470*/  WARPSYNC.COLLECTIVE R15, `(.L_x_14430) ;  /* 0x000000000f087348 */ /* 0x000fea0003c00000 */
[----:B------:R0:W1:Y:S02]  /*20480*/  SHFL.UP P6, R14, R13, R12, R11 ;  /* 0x0400000c0d0e7389 */ /* 0x00006400000c000b */
[----:B01----:R-:W-:Y:S01]  /*20490*/  ENDCOLLECTIVE ;  /* 0x000000000000791b */ /* 0x003fe20003800000 */
.L_x_14430:
        /* <DEDUP_REMOVED lines=8> */
.L_x_14431:
[----:B------:R-:W-:Y:S05]  /*20520*/  BRA `(.L_x_14432) ;  /* 0xffffffc4006c7947 */ /* 0x000fea000383ffff */
.L_x_14310:
[----:B------:R-:W-:Y:S01]  /*20530*/  BSSY B0, `(.L_x_14433) ;  /* 0x0000006000007945 */ /* 0x000fe20003800000 */
[----:B------:R-:W-:Y:S01]  /*20540*/  PLOP3.LUT P6, PT, P6, PT, PT, 0x8, 0x0 ;  /* 0x000000000000781c */ /* 0x000fe200037ce170 */
[----:B------:R-:W-:-:S12]  /*20550*/  IMAD.MOV.U32 R15, RZ, RZ, -0x1 ;  /* 0xffffffffff0f7424 */ /* 0x000fd800078e00ff */
[----:B01----:R-:W-:Y:S05]  /*20560*/  WARPSYNC.COLLECTIVE R15, `(.L_x_14434) ;  /* 0x000000000f087348 */ /* 0x003fea0003c00000 */
[----:B------:R-:W-:Y:S01]  /*20570*/  VOTE.ANY R14, PT, P6 ;  /* 0x00000000000e7806 */ /* 0x000fe200030e0100 */
[----:B01----:R-:W-:Y:S06]  /*20580*/  ENDCOLLECTIVE ;  /* 0x000000000000791b */ /* 0x003fec0003800000 */
.L_x_14434:
[----:B------:R-:W-:Y:S05]  /*20590*/  BSYNC B0 ;  /* 0x0000000000007941 */ /* 0x000fea0003800000 */
.L_x_14433:
        /* <DEDUP_REMOVED lines=9> */
.L_x_14435:
[----:B------:R-:W-:Y:S01]  /*20630*/  IMAD.MOV.U32 R17, RZ, RZ, R14 ;  /* 0x000000ffff117224 */ /* 0x000fe200078e000e */
[----:B------:R-:W-:Y:S06]  /*20640*/  BRA `(.L_x_14436) ;  /* 0xffffffc4005c7947 */ /* 0x000fec000383ffff */
.L_x_14312:
[----:B------:R-:W-:Y:S01]  /*20650*/  BSSY B0, `(.L_x_14437) ;  /* 0x0000007000007945 */ /* 0x000fe20003800000 */
[----:B------:R-:W-:Y:S02]  /*20660*/  IMAD.MOV.U32 R13, RZ, RZ, R3 ;  /* 0x000000ffff0d7224 */ /* 0x000fe400078e0003 */
[----:B------:R-:W-:Y:S02]  /*20670*/  IMAD.MOV.U32 R11, RZ, RZ, 0x1f ;  /* 0x0000001fff0b7424 */ /* 0x000fe400078e00ff */
[----:B------:R-:W-:-:S07]  /*20680*/  IMAD.MOV.U32 R15, RZ, RZ, -0x1 ;  /* 0xffffffffff0f7424 */ /* 0x000fce00078e00ff */
[----:B-123--:R-:W-:Y:S05]  /*20690*/  WARPSYNC.COLLECTIVE R15, `(.L_x_14438) ;  /* 0x000000000f087348 */ /* 0x00efea0003c00000 */
[----:B------:R0:W4:Y:S02]  /*206a0*/  SHFL.IDX P6, R14, R13, R12, R11 ;  /* 0x0000000c0d0e7389 */ /* 0x00012400000c000b */
[----:B01234-:R-:W-:Y:S01]  /*206b0*/  ENDCOLLECTIVE ;  /* 0x000000000000791b */ /* 0x01ffe20003800000 */
.L_x_14438:
[----:B------:R-:W-:Y:S05]  /*206c0*/  BSYNC B0 ;  /* 0x0000000000007941 */ /* 0x000fea0003800000 */
.L_x_14437:
[----:B------:R-:W-:Y:S05]  /*206d0*/  BRA `(.L_x_14311) ;  /* 0xffffffc400547947 */ /* 0x000fea000383ffff */
.L_x_14316:
[----:B0-----:R0:W2:Y:S02]  /*206e0*/  SYNCS.PHASECHK.TRANS64.TRYWAIT P0, [R9+URZ+0x16820], R0 ;  /* 0x01682000090075a7 */ /* 0x0010a4000800017f */
[----:B--2---:R-:W-:Y:S05]  /*206f0*/  @!P0 NANOSLEEP.SYNCS 0x989680 ;  /* 0x009896800000895d */ /* 0x004fea0003900000 */
[----:B------:R-:W2:Y:S02]  /*20700*/  @!P0 SYNCS.PHASECHK.TRANS64 P0, [R9+URZ+0x16820], R0 ;  /* 0x01682000090085a7 */ /* 0x000ea4000800007f */
[----:B--2---:R-:W-:Y:S05]  /*20710*/  @!P0 BRA `(.L_x_14316) ;  /* 0xfffffffc00f08947 */ /* 0x004fea000383ffff */
[----:B------:R-:W-:Y:S05]  /*20720*/  BRA `(.L_x_14439) ;  /* 0xffffffc800cc7947 */ /* 0x000fea000383ffff */
.L_x_14317:
        /* <DEDUP_REMOVED lines=11> */
.L_x_14441:
[----:B------:R-:W-:Y:S05]  /*207e0*/  BSYNC B0 ;  /* 0x0000000000007941 */ /* 0x000fea0003800000 */
.L_x_14440:
[----:B------:R-:W-:Y:S05]  /*207f0*/  BRA `(.L_x_14442) ;  /* 0xffffffc800b47947 */ /* 0x000fea000383ffff */
.L_x_14318:
[----:B------:R-:W-:Y:S01]  /*20800*/  BSSY B0, `(.L_x_14443) ;  /* 0x0000006000007945 */ /* 0x000fe20003800000 */
[----:B------:R-:W-:-:S07]  /*20810*/  IMAD.MOV.U32 R15, RZ, RZ, -0x1 ;  /* 0xffffffffff0f7424 */ /* 0x000fce00078e00ff */
[----:B01----:R-:W-:Y:S05]  /*20820*/  WARPSYNC.COLLECTIVE R15, `(.L_x_14444) ;  /* 0x000000000f0c7348 */ /* 0x003fea0003c00000 */
[----:B------:R-:W-:Y:S02]  /*20830*/  ELECT P6, UR62, PT ;  /* 0x00000000003e782f */ /* 0x000fe400038c0000 */
[----:B------:R-:W-:Y:S01]  /*20840*/  MOV R14, UR62 ;  /* 0x0000003e000e7c02 */ /* 0x000fe20008000f00 */
[----:B01----:R-:W-:Y:S10]  /*20850*/  ENDCOLLECTIVE ;  /* 0x000000000000791b */ /* 0x003ff40003800000 */
.L_x_14444:
[----:B------:R-:W-:Y:S05]  /*20860*/  BSYNC B0 ;  /* 0x0000000000007941 */ /* 0x000fea0003800000 */
.L_x_14443:
[----:B------:R-:W-:Y:S05]  /*20870*/  BRA `(.L_x_14445) ;  /* 0xffffffc800a87947 */ /* 0x000fea000383ffff */
.L_x_14320:
[----:B0-----:R0:W2:Y:S02]  /*20880*/  SYNCS.PHASECHK.TRANS64.TRYWAIT P0, [R5+URZ], R4 ;  /* 0x00000004050075a7 */ /* 0x0010a4000800017f */
[----:B--2---:R-:W-:Y:S05]  /*20890*/  @!P0 NANOSLEEP.SYNCS 0x989680 ;  /* 0x009896800000895d */ /* 0x004fea0003900000 */
[----:B------:R-:W2:Y:S02]  /*208a0*/  @!P0 SYNCS.PHASECHK.TRANS64 P0, [R5+URZ], R4 ;  /* 0x00000004050085a7 */ /* 0x000ea4000800007f */
[----:B--2---:R-:W-:Y:S05]  /*208b0*/  @!P0 BRA `(.L_x_14320) ;  /* 0xfffffffc00f08947 */ /* 0x004fea000383ffff */
[----:B------:R-:W-:Y:S05]  /*208c0*/  BRA `(.L_x_14446) ;  /* 0xffffffc800dc7947 */ /* 0x000fea000383ffff */
.L_x_14321:
[----:B--2---:R2:W3:Y:S02]  /*208d0*/  SYNCS.PHASECHK.TRANS64.TRYWAIT P0, [R3+URZ], R2 ;  /* 0x00000002030075a7 */ /* 0x0044e4000800017f */
[----:B---3--:R-:W-:Y:S05]  /*208e0*/  @!P0 NANOSLEEP.SYNCS 0x989680 ;  /* 0x009896800000895d */ /* 0x008fea0003900000 */
[----:B------:R-:W3:Y:S02]  /*208f0*/  @!P0 SYNCS.PHASECHK.TRANS64 P0, [R3+URZ], R2 ;  /* 0x00000002030085a7 */ /* 0x000ee4000800007f */
[----:B---3--:R-:W-:Y:S05]  /*20900*/  @!P0 BRA `(.L_x_14321) ;  /* 0xfffffffc00f08947 */ /* 0x008fea000383ffff */
[----:B------:R-:W-:Y:S05]  /*20910*/  BRA `(.L_x_14447) ;  /* 0xffffffc800d07947 */ /* 0x000fea000383ffff */
.L_x_14323:
[----:B---3--:R3:W4:Y:S02]  /*20920*/  SYNCS.PHASECHK.TRANS64.TRYWAIT P0, [R23+URZ], R4 ;  /* 0x00000004170075a7 */ /* 0x008724000800017f */
[----:B----4-:R-:W-:Y:S05]  /*20930*/  @!P0 NANOSLEEP.SYNCS 0x989680 ;  /* 0x009896800000895d */ /* 0x010fea0003900000 */
[----:B------:R-:W4:Y:S02]  /*20940*/  @!P0 SYNCS.PHASECHK.TRANS64 P0, [R23+URZ], R4 ;  /* 0x00000004170085a7 */ /* 0x000f24000800007f */
[----:B----4-:R-:W-:Y:S05]  /*20950*/  @!P0 BRA `(.L_x_14323) ;  /* 0xfffffffc00f08947 */ /* 0x010fea000383ffff */
[----:B------:R-:W-:Y:S05]  /*20960*/  BRA `(.L_x_14448) ;  /* 0xffffffc800d47947 */ /* 0x000fea000383ffff */
.L_x_14449:
        /* <DEDUP_REMOVED lines=9> */
.L_x_15337:


//--------------------- .text._ZN7cutlass13device_kernelIN5flash11enable_sm90INS1_16FlashAttnFwdSm90INS1_25CollectiveMainloopFwdSm90ILi2EN4cute5tupleIJNS5_1CILi1EEES8_S8_EEENS6_IJNS7_ILi192EEENS7_ILi128EEENS7_ILi64EEEEEELi64ENS_6half_tEfNS_4arch4Sm90ELb1ELb0ELb0ELb0ELb0ELb0ELb0ELb1ELb1ELb1ELb0ELb0EEENS1_21CollectiveEpilogueFwdINS6_IJSA_SC_SB_EEES9_SE_SG_Li384ELb0ELb1ELb0ELb0EEENS1_30DynamicPersistentTileSchedulerILi384ELi128ELb0ELb1ELb1EEEEEEEEEvNT_6ParamsE --------------------------
	.section	.text._ZN7cutlass13device_kernelIN5flash11enable_sm90INS1_16FlashAttnFwdSm90INS1_25CollectiveMainloopFwdSm90ILi2EN4cute5tupleIJNS5_1CILi1EEES8_S8_EEENS6_IJNS7_ILi192EEENS7_ILi128EEENS7_ILi64EEEEEELi64ENS_6half_tEfNS_4arch4Sm90ELb1ELb0ELb0ELb0ELb0ELb0ELb0ELb1ELb1ELb1ELb0ELb0EEENS1_21CollectiveEpilogueFwdINS6_IJSA_SC_SB_EEES9_SE_SG_Li384ELb0ELb1ELb0ELb0EEENS1_30DynamicPersistentTileSchedulerILi384ELi128ELb0ELb1ELb1EEEEEEEEEvNT_6ParamsE,"ax",@progbits
	.align	128
.text._ZN7cutlass13device_kernelIN5flash11enable_sm90INS1_16FlashAttnFwdSm90INS1_25CollectiveMainloopFwdSm90ILi2EN4cute5tupleIJNS5_1CILi1EEES8_S8_EEENS6_IJNS7_ILi192EEENS7_ILi128EEENS7_ILi64EEEEEELi64ENS_6half_tEfNS_4arch4Sm90ELb1ELb0ELb0ELb0ELb0ELb0ELb0ELb1ELb1ELb1ELb0ELb0EEENS1_21CollectiveEpilogueFwdINS6_IJSA_SC_SB_EEES9_SE_SG_Li384ELb0ELb1ELb0ELb0EEENS1_30DynamicPersistentTileSchedulerILi384ELi128ELb0ELb1ELb1EEEEEEEEEvNT_6ParamsE:
        .type           _ZN7cutlass13device_kernelIN5flash11enable_sm90INS1_16FlashAttnFwdSm90INS1_25CollectiveMainloopFwdSm90ILi2EN4cute5tupleIJNS5_1CILi1EEES8_S8_EEENS6_IJNS7_ILi192EEENS7_ILi128EEENS7_ILi64EEEEEELi64ENS_6half_tEfNS_4arch4Sm90ELb1ELb0ELb0ELb0ELb0ELb0ELb0ELb1ELb1ELb1ELb0ELb0EEENS1_21CollectiveEpilogueFwdINS6_IJSA_SC_SB_EEES9_SE_SG_Li384ELb0ELb1ELb0ELb0EEENS1_30DynamicPersistentTileSchedulerILi384ELi128ELb0ELb1ELb1EEEEEEEEEvNT_6ParamsE,@function
        .size           _ZN7cutlass13device_kernelIN5flash11enable_sm90INS1_16FlashAttnFwdSm90INS1_25CollectiveMainloopFwdSm90ILi2EN4cute5tupleIJNS5_1CILi1EEES8_S8_EEENS6_IJNS7_ILi192EEENS7_ILi128EEENS7_ILi64EEEEEELi64ENS_6half_tEfNS_4arch4Sm90ELb1ELb0ELb0ELb0ELb0ELb0ELb0ELb1ELb1ELb1ELb0ELb0EEENS1_21CollectiveEpilogueFwdINS6_IJSA_SC_SB_EEES9_SE_SG_Li384ELb0ELb1ELb0ELb0EEENS1_30DynamicPersistentTileSchedulerILi384ELi128ELb0ELb1ELb1EEEEEEEEEvNT_6ParamsE,(.L_x_15338 - _ZN7cutlass13device_kernelIN5flash11enable_sm90INS1_16FlashAttnFwdSm90INS1_25CollectiveMainloopFwdSm90ILi2EN4cute5tupleIJNS5_1CILi1EEES8_S8_EEENS6_IJNS7_ILi192EEENS7_ILi128EEENS7_ILi64EEEEEELi64ENS_6half_tEfNS_4arch4Sm90ELb1ELb0ELb0ELb0ELb0ELb0ELb0ELb1ELb1ELb1ELb0ELb0EEENS1_21CollectiveEpilogueFwdINS6_IJSA_SC_SB_EEES9_SE_SG_Li384ELb0ELb1ELb0ELb0EEENS1_30DynamicPersistentTileSchedulerILi384ELi128ELb0ELb1ELb1EEEEEEEEEvNT_6ParamsE)
        .other          _ZN7cutlass13device_kernelIN5flash11enable_sm90INS1_16FlashAttnFwdSm90INS1_25CollectiveMainloopFwdSm90ILi2EN4cute5tupleIJNS5_1CILi1EEES8_S8_EEENS6_IJNS7_ILi192EEENS7_ILi128EEENS7_ILi64EEEEEELi64ENS_6half_tEfNS_4arch4Sm90ELb1ELb0ELb0ELb0ELb0ELb0ELb0ELb1ELb1ELb1ELb0ELb0EEENS1_21CollectiveEpilogueFwdINS6_IJSA_SC_SB_EEES9_SE_SG_Li384ELb0ELb1ELb0ELb0EEENS1_30DynamicPersistentTileSchedulerILi384ELi128ELb0ELb1ELb1EEEEEEEEEvNT_6ParamsE,@"STO_CUDA_ENTRY STV_DEFAULT"
_ZN7cutlass13device_kernelIN5flash11enable_sm90INS1_16FlashAttnFwdSm90INS1_25CollectiveMainloopFwdSm90ILi2EN4cute5tupleIJNS5_1CILi1EEES8_S8_EEENS6_IJNS7_ILi192EEENS7_ILi128EEENS7_ILi64EEEEEELi64ENS_6half_tEfNS_4arch4Sm90ELb1ELb0ELb0ELb0ELb0ELb0ELb0ELb1ELb1ELb1ELb0ELb0EEENS1_21CollectiveEpilogueFwdINS6_IJSA_SC_SB_EEES9_SE_SG_Li384ELb0ELb1ELb0ELb0EEENS1_30DynamicPersistentTileSchedulerILi384ELi128ELb0ELb1ELb1EEEEEEEEEvNT_6ParamsE:
        /* <DEDUP_REMOVED lines=18> */
.L_x_14451:
[----:B------:R-:W-:Y:S05]  /*0120*/  BSYNC B0 ;  /* 0x0000000000007941 */ /* 0x000fea0003800000 */
.L_x_14450:
        /* <DEDUP_REMOVED lines=41> */
.L_x_14452:
        /* <DEDUP_REMOVED lines=22> */
.L_x_14453:
        /* <DEDUP_REMOVED lines=18> */
.L_x_14454:
        /* <DEDUP_REMOVED lines=22> */
.L_x_14455:
        /* <DEDUP_REMOVED lines=22> */
.L_x_14456:
[----:B------:R-:W-:Y:S01]  /*0900*/  PLOP3.LUT P0, PT, PT, PT, UP0, 0x80, 0x0 ;  /* 0x000000000000781c */ /* 0x000fe20003f0f008 */
[----:B------:R-:W-:Y:S01]  /*0910*/  UMOV UR38, 0x1 ;  /* 0x0000000100267882 */ /* 0x000fe20000000000 */
[----:B------:R-:W-:Y:S01]  /*0920*/  NOP ;  /* 0x0000000000007918 */ /* 0x000fe20000000000 */
[----:B------:R-:W-:Y:S01]  /*0930*/  USEL UR38, UR38, 0x2, !UP0 ;  /* 0x0000000226267887 */ /* 0x000fe2000c000000 */
[----:B------:R-:W-:Y:S01]  /*0940*/  ULDC.64 UR46, c[0x0][0x208] ;  /* 0x00008200002e7ab9 */ /* 0x000fe20000000a00 */
[----:B012-4-:R-:W-:Y:S08]  /*0950*/  BAR.SYNC.DEFER_BLOCKING 0x0 ;  /* 0x0000000000007b1d */ /* 0x017ff00000010000 */
[----:B------:R-:W-:Y:S05]  /*0960*/  @!P0 BRA `(.L_x_14457) ;  /* 0x0000008c00588947 */ /* 0x000fea0003800000 */
.L_x_14458:
        /* <DEDUP_REMOVED lines=26> */
[C---:B------:R-:W-:Y:S01]  /*0b10*/  LOP3.LUT R4, R2.reuse, 0x3fffff0, RZ, 0xc0, !PT ;  /* 0x03fffff002047812 */ /* 0x040fe200078ec0ff */
        /* <DEDUP_REMOVED lines=38> */
.L_x_14497:
        /* <DEDUP_REMOVED lines=21> */
.L_x_14459:
[----:B------:R-:W-:Y:S01]  /*0ed0*/  ULDC UR7, c[0x0][0xc54] ;  /* 0x0003150000077ab9 */ /* 0x000fe20000000800 */
[----:B------:R-:W-:Y:S01]  /*0ee0*/  UMOV UR6, UR9 ;  /* 0x0000000900067c82 */ /* 0x000fe20008000000 */
[----:B------:R-:W-:-:S11]  /*0ef0*/  UISETP.NE.AND UP0, UPT, UR7, 0x1, UPT ;  /* 0x000000010700788c */ /* 0x000fd6000bf05270 */
[----:B------:R-:W-:Y:S02]  /*0f00*/  @UP0 ULDC.64 UR10, c[0x0][0xc58] ;  /* 0x00031600000a0ab9 */ /* 0x000fe40000000a00 */
[----:B------:R-:W-:-:S04]  /*0f10*/  UIMAD.WIDE.U32 UR4, UR9, UR10, URZ ;  /* 0x0000000a090472a5 */ /* 0x000fc8000f8e003f */
[----:B------:R-:W-:-:S04]  /*0f20*/  @UP0 USHF.R.U32.HI UR6, URZ, UR11, UR5 ;  /* 0x0000000b3f060299 */ /* 0x000fc80008011605 */
[----:B------:R-:W-:-:S12]  /*0f30*/  UIMAD UR4, UR6, UR7, URZ ;  /* 0x00000007060472a4 */ /* 0x000fd8000f8e023f */
.L_x_14460:
[----:B------:R-:W-:Y:S01]  /*0f40*/  ULDC.64 UR10, c[0x0][0x418] ;  /* 0x00010600000a7ab9 */ /* 0x000fe20000000a00 */
[----:B------:R-:W-:Y:S01]  /*0f50*/  ULOP3.LUT UR6, URZ, UR6, URZ, 0x33, !UPT ;  /* 0x000000063f067292 */ /* 0x000fe2000f8e333f */
[----:B------:R-:W-:Y:S01]  /*0f60*/  PLOP3.LUT P0, PT, PT, PT, PT, 0x80, 0x0 ;  /* 0x000000000000781c */ /* 0x000fe20003f0f070 */
[----:B------:R-:W-:Y:S01]  /*0f70*/  UISETP.NE.U32.AND UP0, UPT, UR10, URZ, UPT ;  /* 0x0000003f0a00728c */ /* 0x000fe2000bf05070 */
[----:B------:R-:W-:Y:S01]  /*0f80*/  CS2R R26, SRZ ;  /* 0x00000000001a7805 */ /* 0x000fe2000001ff00 */
[----:B------:R-:W-:Y:S01]  /*0f90*/  ULDC UR5, c[0x0][0xc3c] ;  /* 0x00030f0000057ab9 */ /* 0x000fe20000000800 */
[----:B------:R-:W-:Y:S01]  /*0fa0*/  UIADD3 UR4, UR9, -UR4, URZ ;  /* 0x8000000409047290 */ /* 0x000fe2000fffe03f */
[----:B------:R-:W-:Y:S01]  /*0fb0*/  CS2R R118, SRZ ;  /* 0x0000000000767805 */ /* 0x000fe2000001ff00 */
        /* <DEDUP_REMOVED lines=8> */
[----:B------:R-:W-:Y:S01]  /*1040*/  UIMAD UR41, UR6, 0xc0, URZ ;  /* 0x000000c0062978a4 */ /* 0x000fe2000f8e023f */
[----:B------:R-:W-:Y:S01]  /*1050*/  CS2R R14, SRZ ;  /* 0x00000000000e7805 */ /* 0x000fe2000001ff00 */
[----:B------:R-:W-:Y:S01]  /*1060*/  UIMAD UR10, UR8, UR10, UR4 ;  /* 0x0000000a080a72a4 */ /* 0x000fe2000f8e0204 */
[----:B------:R-:W-:Y:S01]  /*1070*/  IMAD.MOV.U32 R110, RZ, RZ, RZ ;  /* 0x000000ffff6e7224 */ /* 0x000fe200078e00ff */
[----:B------:R-:W-:Y:S01]  /*1080*/  UIADD3 UR6, UR41, 0xbf, URZ ;  /* 0x000000bf29067890 */ /* 0x000fe2000fffe03f */
[----:B------:R-:W-:Y:S01]  /*1090*/  IMAD.MOV.U32 R21, RZ, RZ, RZ ;  /* 0x000000ffff157224 */ /* 0x000fe200078e00ff */
[----:B------:R-:W-:Y:S01]  /*10a0*/  ULDC UR48, c[0x0][0x424] ;  /* 0x0001090000307ab9 */ /* 0x000fe20000000800 */
[----:B------:R-:W-:Y:S01]  /*10b0*/  ULDC UR7, c[0x0][0x288] ;  /* 0x0000a20000077ab9 */ /* 0x000fe20000000800 */
[----:B------:R-:W-:Y:S01]  /*10c0*/  USEL UR48, UR48, 0x1, UP0 ;  /* 0x0000000130307887 */ /* 0x000fe20008000000 */
[----:B------:R-:W-:Y:S01]  /*10d0*/  CS2R R12, SRZ ;  /* 0x00000000000c7805 */ /* 0x000fe2000001ff00 */
[----:B------:R-:W-:Y:S01]  /*10e0*/  @UP2 ULDC UR4, c[0x0][0x44c] ;  /* 0x0001130000042ab9 */ /* 0x000fe20000000800 */
[----:B------:R-:W-:Y:S01]  /*10f0*/  UIADD3 UR7, -UR7, 0x80, URZ ;  /* 0x0000008007077890 */ /* 0x000fe2000fffe13f */
[----:B------:R-:W-:Y:S01]  /*1100*/  IMAD.MOV.U32 R106, RZ, RZ, RZ ;  /* 0x000000ffff6a7224 */ /* 0x000fe200078e00ff */
[----:B------:R-:W-:Y:S01]  /*1110*/  UIMAD.WIDE.U32 UR4, UR6, UR4, URZ ;  /* 0x00000004060472a5 */ /* 0x000fe2000f8e003f */
[----:B------:R-:W-:Y:S01]  /*1120*/  IMAD.MOV.U32 R25, RZ, RZ, RZ ;  /* 0x000000ffff197224 */ /* 0x000fe200078e00ff */
        /* <DEDUP_REMOVED lines=18> */
[----:B------:R-:W-:-:S02]  /*1250*/  USHF.R.S32.HI UR49, URZ, 0x7, UR5 ;  /* 0x000000073f317899 */ /* 0x000fc40008011405 */
[----:B------:R-:W-:Y:S01]  /*1260*/  USHF.R.S32.HI UR7, URZ, 0x7, UR7 ;  /* 0x000000073f077899 */ /* 0x000fe20008011407 */
[----:B------:R-:W-:Y:S01]  /*1270*/  ULDC UR43, c[0x0][0xc48] ;  /* 0x00031200002b7ab9 */ /* 0x000fe20000000800 */
[----:B------:R-:W-:Y:S02]  /*1280*/  UMOV UR42, UR10 ;  /* 0x0000000a002a7c82 */ /* 0x000fe40008000000 */
[----:B------:R-:W-:Y:S02]  /*1290*/  UISETP.LT.AND UP0, UPT, UR49, UR7, UPT ;  /* 0x000000073100728c */ /* 0x000fe4000bf01270 */
[----:B------:R-:W-:Y:S02]  /*12a0*/  UISETP.NE.AND UP1, UPT, UR43, 0x1, UPT ;  /* 0x000000012b00788c */ /* 0x000fe4000bf25270 */
[----:B------:R-:W-:-:S04]  /*12b0*/  USEL UR49, UR49, UR7, UP0 ;  /* 0x0000000731317287 */ /* 0x000fc80008000000 */
[----:B------:R-:W-:-:S05]  /*12c0*/  UISETP.GE.AND UP0, UPT, UR49, 0x1, UPT ;  /* 0x000000013100788c */ /* 0x000fca000bf06270 */
[----:B------:R-:W-:Y:S01]  /*12d0*/  @UP1 ULDC UR8, c[0x0][0xc4c] ;  /* 0x0003130000081ab9 */ /* 0x000fe20000000800 */
[----:B------:R-:W-:Y:S01]  /*12e0*/  PLOP3.LUT P1, PT, PT, PT, UP0, 0x80, 0x0 ;  /* 0x000000000000781c */ /* 0x000fe20003f2f008 */
[----:B------:R-:W-:Y:S01]  /*12f0*/  UIMAD.WIDE.U32 UR4, UR10, UR8, URZ ;  /* 0x000000080a0472a5 */ /* 0x000fe2000f8e003f */
[----:B------:R-:W-:-:S03]  /*1300*/  @UP1 ULDC UR6, c[0x0][0xc50] ;  /* 0x0003140000061ab9 */ /* 0x000fc60000000800 */
[----:B------:R-:W-:-:S04]  /*1310*/  @UP1 USHF.R.U32.HI UR42, URZ, UR6, UR5 ;  /* 0x000000063f2a1299 */ /* 0x000fc80008011605 */
[----:B------:R-:W-:-:S04]  /*1320*/  UIADD3 UR4, -UR42, URZ, URZ ;  /* 0x0000003f2a047290 */ /* 0x000fc8000fffe13f */
[----:B------:R-:W-:Y:S01]  /*1330*/  UIMAD UR43, UR43, UR4, UR10 ;  /* 0x000000042b2b72a4 */ /* 0x000fe2000f8e020a */
[----:B------:R-:W-:Y:S11]  /*1340*/  @!P1 BRA `(.L_x_14461) ;  /* 0x0000006c00b89947 */ /* 0x000ff60003800000 */
        /* <DEDUP_REMOVED lines=31> */
.L_x_14462:
        /* <DEDUP_REMOVED lines=9> */
.L_x_14589:
[----:B------:R-:W-:Y:S05]  /*15d0*/  @!P0 BRA `(.L_x_14464) ;  /* 0x0000000000048947 */ /* 0x000fea0003800000 */
[----:B------:R-:W-:Y:S01]  /*15e0*/  BPT.TRAP 0x1 ;  /* 0x000000040000795c */ /* 0x000fe20000300000 */
.L_x_14464:
[----:B------:R-:W-:Y:S02]  /*15f0*/  IMAD.U32 R2, RZ, RZ, UR39 ;  /* 0x00000027ff027e24 */ /* 0x000fe4000f8e00ff */
[----:B0-----:R-:W-:-:S03]  /*1600*/  IMAD.U32 R3, RZ, RZ, UR37 ;  /* 0x00000025ff037e24 */ /* 0x001fc6000f8e00ff */
[----:B------:R-:W-:Y:S02]  /*1610*/  LEA R2, R2, UR45, 0x3 ;  /* 0x0000002d02027c11 */ /* 0x000fe4000f8e18ff */
[----:B------:R-:W-:-:S04]  /*1620*/  SHF.L.U32 R3, R3, 0x1f, RZ ;  /* 0x0000001f03037819 */ /* 0x000fc800000006ff */
[----:B------:R0:W1:Y:S01]  /*1630*/  SYNCS.PHASECHK.TRANS64.TRYWAIT P2, [R2+URZ+0x16830], R3 ;  /* 0x01683003020075a7 */ /* 0x000062000804017f */
[----:B------:R-:W-:Y:S05]  /*1640*/  @!P0 BRA `(.L_x_14465) ;  /* 0x0000000000048947 */ /* 0x000fea0003800000 */
[----:B------:R-:W-:Y:S01]  /*1650*/  BPT.TRAP 0x1 ;  /* 0x000000040000795c */ /* 0x000fe20000300000 */
.L_x_14465:
[----:B------:R-:W2:Y:S02]  /*1660*/  S2R R0, SR_TID.X ;  /* 0x0000000000007919 */ /* 0x000ea40000002100 */
[----:B--2---:R-:W-:Y:S01]  /*1670*/  LOP3.LUT P1, RZ, R0, 0x7f, RZ, 0xc0, !PT ;  /* 0x0000007f00ff7812 */ /* 0x004fe2000782c0ff */
[----:B-1----:R-:W-:-:S12]  /*1680*/  @P2 BRA `(.L_x_14466) ;  /* 0x0000000000082947 */ /* 0x002fd80003800000 */
[----:B------:R-:W1:Y:S02]  /*1690*/  SYNCS.PHASECHK.TRANS64.TRYWAIT P2, [R2+URZ+0x16830], R3 ;  /* 0x01683003020075a7 */ /* 0x000e64000804017f */
[----:B-1----:R-:W-:Y:S05]  /*16a0*/  @!P2 BRA `(.L_x_14467) ;  /* 0x000000bc0068a947 */ /* 0x002fea0003800000 */
.L_x_14466:
[----:B------:R-:W-:Y:S05]  /*16b0*/  WARPSYNC.ALL ;  /* 0x0000000000007948 */ /* 0x000fea0003800000 */
[----:B------:R-:W-:Y:S01]  /*16c0*/  UIADD3 UR4, UR45, 0xe400, URZ ;  /* 0x0000e4002d047890 */ /* 0x000fe2000fffe03f */
[----:B------:R-:W-:Y:S01]  /*16d0*/  WARPGROUP.ARRIVE ;  /* 0x00000000000079c5 */ /* 0x000fe20000000000 */
[----:B------:R-:W-:Y:S01]  /*16e0*/  ULOP3.LUT UR16, UR50, 0x10000, URZ, 0xfc, !UPT ;  /* 0x0001000032107892 */ /* 0x000fe2000f8efc3f */
[----:B------:R-:W-:Y:S01]  /*16f0*/  VIADD R0, R17, UR41 ;  /* 0x0000002911007c36 */ /* 0x000fe20008000000 */
[----:B------:R-:W-:Y:S01]  /*1700*/  USHF.R.U32.HI UR4, URZ, 0x4, UR4 ;  /* 0x000000043f047899 */ /* 0x000fe20008011604 */
[----:B01----:R-:W-:Y:S01]  /*1710*/  @!P1 VIADD R2, R2, 0x16840 ;  /* 0x0001684002029836 */ /* 0x003fe20000000000 */
        /* <DEDUP_REMOVED lines=27> */
[----:B------:R-:W-:Y:S01]  /*18d0*/  ULDC UR23, c[0x0][0x988] ;  /* 0x0002620000177ab9 */ /* 0x000fe20000000800 */
[----:B------:R-:W-:Y:S01]  /*18e0*/  UIADD3 UR25, UR49, -0x2, URZ ;  /* 0xfffffffe31197890 */ /* 0x000fe2000fffe03f */
[----:B------:R-:W-:-:S02]  /*18f0*/  CS2R R102, SRZ ;  /* 0x0000000000667805 */ /* 0x000fc4000001ff00 */
[----:B------:R-:W-:Y:S02]  /*1900*/  CS2R R100, SRZ ;  /* 0x0000000000647805 */ /* 0x000fe4000001ff00 */
[----:B------:R-:W-:Y:S02]  /*1910*/  CS2R R98, SRZ ;  /* 0x0000000000627805 */ /* 0x000fe4000001ff00 */
[----:B------:R-:W-:Y:S02]  /*1920*/  CS2R R96, SRZ ;  /* 0x0000000000607805 */ /* 0x000fe4000001ff00 */
[----:B------:R-:W-:Y:S02]  /*1930*/  CS2R R94, SRZ ;  /* 0x00000000005e7805 */ /* 0x000fe4000001ff00 */
[----:B------:R-:W-:Y:S01]  /*1940*/  CS2R R92, SRZ ;  /* 0x00000000005c7805 */ /* 0x000fe2000001ff00 */
        /* <DEDUP_REMOVED lines=13> */
[----:B------:R-:W-:-:S06]  /*1a20*/  UIADD3 UR7, UR6, 0x1, URZ ;  /* 0x0000000106077890 */ /* 0x000fcc000fffe03f */
        /* <DEDUP_REMOVED lines=11> */
[----:B------:R-:W-:Y:S02]  /*1ae0*/  @UP0 ULDC UR6, c[0x0][0x44c] ;  /* 0x0001130000060ab9 */ /* 0x000fe40000000800 */
[----:B------:R-:W-:Y:S01]  /*1af0*/  UIMAD.WIDE.U32 UR6, UR41, UR6, URZ ;  /* 0x00000006290672a5 */ /* 0x000fe2000f8e003f */
[----:B------:R-:W-:Y:S01]  /*1b00*/  IMAD R4, R16, -0x2, R7 ;  /* 0xfffffffe10047824 */ /* 0x000fe200078e0207 */
[----:B------:R-:W-:Y:S02]  /*1b10*/  WARPGROUP.DEPBAR.LE gsb0, 0x0 ;  /* 0x00008000000079c5 */ /* 0x000fe40000010000 */
[----:B------:R-:W-:-:S06]  /*1b20*/  WARPGROUP.ARRIVE ;  /* 0x00000000000079c5 */ /* 0x000fcc0000000000 */
[----:B------:R-:W-:Y:S01]  /*1b30*/  HGMMA.64x128x16.F32 R24, gdesc[UR12], R24, gsb0 ;  /* 0x01e000000c1879f0 */ /* 0x000fe20008000818 */
[----:B------:R-:W-:Y:S02]  /*1b40*/  ULDC UR14, c[0x0][0x288] ;  /* 0x0000a200000e7ab9 */ /* 0x000fe40000000800 */
[----:B0-----:R-:W-:Y:S01]  /*1b50*/  IADD3 R5, R5, -UR14, R6 ;  /* 0x8000000e05057c10 */ /* 0x001fe2000fffe006 */
[----:B------:R-:W-:-:S03]  /*1b60*/  UIMAD UR11, UR48, UR11, -UR14 ;  /* 0x0000000b300b72a4 */ /* 0x000fc6000f8e0a0e */
[----:B------:R-:W-:-:S04]  /*1b70*/  VIMNMX R8, R4, R5, PT ;  /* 0x0000000504087248 */ /* 0x000fc80003fe0100 */
[C---:B------:R-:W-:Y:S02]  /*1b80*/  ISETP.GT.AND P3, PT, R8.reuse, RZ, PT ;  /* 0x000000ff0800720c */ /* 0x040fe40003f64270 */
[C---:B------:R-:W-:Y:S02]  /*1b90*/  ISETP.GT.AND P4, PT, R8.reuse, 0x1, PT ;  /* 0x000000010800780c */ /* 0x040fe40003f84270 */
[----:B------:R-:W-:Y:S01]  /*1ba0*/  ISETP.GT.AND P5, PT, R8, 0x8, PT ;  /* 0x000000080800780c */ /* 0x000fe20003fa4270 */
[----:B------:R-:W-:Y:S02]  /*1bb0*/  WARPGROUP.DEPBAR.LE gsb0, 0x0 ;  /* 0x00008000000079c5 */ /* 0x000fe40000010000 */
[----:B------:R-:W-:Y:S01]  /*1bc0*/  FSEL R21, R26, -INF , P3 ;  /* 0xff8000001a157808 */ /* 0x000fe20001800000 */
[----:B------:R0:W-:Y:S01]  /*1bd0*/  @!P1 SYNCS.ARRIVE.TRANS64.RED.A1T0 RZ, [R2+URZ], RZ ;  /* 0x000000ff02ff99a7 */ /* 0x0001e2000810043f */
        /* <DEDUP_REMOVED lines=89> */
[----:B------:R-:W-:-:S04]  /*2170*/  FMNMX.FTZ R8, R86, R91, !PT ;  /* 0x0000005b56087209 */ /* 0x000fc80007810000 */
[----:B------:R-:W-:Y:S02]  /*2180*/  FMNMX.FTZ R10, R87, R8, !PT ;  /* 0x00000008570a7209 */ /* 0x000fe40007810000 */
[----:B------:R-:W-:Y:S04]  /*2190*/  SHFL.IDX PT, R8, R0, RZ, 0x1c1f ;  /* 0x001c1fff00087589 */ /* 0x000fe800000e0000 */
[----:B------:R-:W1:Y:S02]  /*21a0*/  SHFL.BFLY PT, R91, R10, 0x2, 0x1f ;  /* 0x0c401f000a5b7f89 */ /* 0x000e6400000e0000 */
[----:B-1----:R-:W-:-:S05]  /*21b0*/  FMNMX.FTZ R91, R10, R91, !PT ;  /* 0x0000005b0a5b7209 */ /* 0x002fca0007810000 */
[----:B------:R-:W1:Y:S02]  /*21c0*/  SHFL.BFLY PT, R12, R91, 0x1, 0x1f ;  /* 0x0c201f005b0c7f89 */ /* 0x000e6400000e0000 */
[----:B-1----:R-:W-:Y:S02]  /*21d0*/  FMNMX.FTZ R0, R91, R12, !PT ;  /* 0x0000000c5b007209 */ /* 0x002fe40007810000 */
[----:B------:R-:W-:Y:S02]  /*21e0*/  CS2R R90, SRZ ;  /* 0x00000000005a7805 */ /* 0x000fe4000001ff00 */
[C---:B------:R-:W-:Y:S01]  /*21f0*/  FSETP.NEU.FTZ.AND P3, PT, R0.reuse, -INF , PT ;  /* 0xff8000000000780b */ /* 0x040fe20003f7d000 */
[----:B------:R-:W-:-:S05]  /*2200*/  FMUL.FTZ R12, R0, UR23 ;  /* 0x00000017000c7c20 */ /* 0x000fca0008410000 */
[----:B------:R-:W-:-:S05]  /*2210*/  FSEL R12, R12, RZ, P3 ;  /* 0x000000ff0c0c7208 */ /* 0x000fca0001800000 */
[--C-:B------:R-:W-:Y:S01]  /*2220*/  FFMA.FTZ R149, R21, UR23, -R12.reuse ;  /* 0x0000001715957c23 */ /* 0x100fe2000801080c */
[----:B------:R-:W-:Y:S02]  /*2230*/  VIADD R21, R6, -UR14 ;  /* 0x8000000e06157c36 */ /* 0x000fe40008000000 */
[--C-:B------:R-:W-:Y:S01]  /*2240*/  FFMA.FTZ R145, R15, UR23, -R12.reuse ;  /* 0x000000170f917c23 */ /* 0x100fe2000801080c */
[--C-:B------:R-:W-:Y:S01]  /*2250*/  FFMA.FTZ R147, R13, UR23, -R12.reuse ;  /* 0x000000170d937c23 */ /* 0x100fe2000801080c */
[--C-:B------:R-:W-:Y:S01]  /*2260*/  FFMA.FTZ R141, R11, UR23, -R12.reuse ;  /* 0x000000170b8d7c23 */ /* 0x100fe2000801080c */
[----:B------:R-:W-:Y:S01]  /*2270*/  FFMA.FTZ R143, R9, UR23, -R12 ;  /* 0x00000017098f7c23 */ /* 0x000fe2000801080c */
[----:B------:R-:W-:Y:S01]  /*2280*/  VIADDMNMX R6, R8, R21, R4, PT ;  /* 0x0000001508067246 */ /* 0x000fe20003800104 */
[--C-:B------:R-:W-:Y:S01]  /*2290*/  FFMA.FTZ R137, R7, UR23, -R12.reuse ;  /* 0x0000001707897c23 */ /* 0x100fe2000801080c */
[--C-:B------:R-:W-:Y:S01]  /*22a0*/  FFMA.FTZ R139, R5, UR23, -R12.reuse ;  /* 0x00000017058b7c23 */ /* 0x100fe2000801080c */
[--C-:B------:R-:W-:Y:S01]  /*22b0*/  FFMA.FTZ R133, R3, UR23, -R12.reuse ;  /* 0x0000001703857c23 */ /* 0x100fe2000801080c */
[C---:B------:R-:W-:Y:S01]  /*22c0*/  ISETP.GT.AND P3, PT, R6.reuse, RZ, PT ;  /* 0x000000ff0600720c */ /* 0x040fe20003f64270 */
[--C-:B------:R-:W-:Y:S01]  /*22d0*/  FFMA.FTZ R27, R27, UR23, -R12.reuse ;  /* 0x000000171b1b7c23 */ /* 0x100fe2000801080c */
[C---:B------:R-:W-:Y:S01]  /*22e0*/  ISETP.GT.AND P4, PT, R6.reuse, 0x1, PT ;  /* 0x000000010600780c */ /* 0x040fe20003f84270 */
[--C-:B------:R-:W-:Y:S01]  /*22f0*/  FFMA.FTZ R151, R89, UR23, -R12.reuse ;  /* 0x0000001759977c23 */ /* 0x100fe2000801080c */
[----:B------:R-:W-:Y:S01]  /*2300*/  ISETP.GT.AND P5, PT, R6, 0x8, PT ;  /* 0x000000080600780c */ /* 0x000fe20003fa4270 */
[----:B------:R-:W-:Y:S01]  /*2310*/  MUFU.EX2 R149, R149 ;  /* 0x0000009500957308 */ /* 0x000fe20000000800 */
[----:B------:R-:W-:Y:S01]  /*2320*/  FSEL R24, R24, -INF , P3 ;  /* 0xff80000018187808 */ /* 0x000fe20001800000 */
[--C-:B------:R-:W-:Y:S01]  /*2330*/  FFMA.FTZ R8, R31, UR23, -R12.reuse ;  /* 0x000000171f087c23 */ /* 0x100fe2000801080c */
[----:B------:R-:W-:Y:S01]  /*2340*/  FSEL R25, R25, -INF , P4 ;  /* 0xff80000019197808 */ /* 0x000fe20002000000 */
[--C-:B------:R-:W-:Y:S01]  /*2350*/  FFMA.FTZ R35, R35, UR23, -R12.reuse ;  /* 0x0000001723237c23 */ /* 0x100fe2000801080c */
[----:B------:R-:W-:Y:S01]  /*2360*/  ISETP.GT.AND P3, PT, R6, 0x9, PT ;  /* 0x000000090600780c */ /* 0x000fe20003f64270 */
[--C-:B------:R-:W-:Y:S01]  /*2370*/  FFMA.FTZ R39, R39, UR23, -R12.reuse ;  /* 0x0000001727277c23 */ /* 0x100fe2000801080c */
[----:B------:R-:W-:Y:S01]  /*2380*/  FSEL R28, R28, -INF , P5 ;  /* 0xff8000001c1c7808 */ /* 0x000fe20002800000 */
[----:B------:R-:W1:Y:S01]  /*2390*/  MUFU.EX2 R4, R27 ;  /* 0x0000001b00047308 */ /* 0x000e620000000800 */
[----:B------:R-:W-:Y:S01]  /*23a0*/  FMNMX.FTZ R21, R24, R25, !PT ;  /* 0x0000001918157209 */ /* 0x000fe20007810000 */
[--C-:B------:R-:W-:Y:S01]  /*23b0*/  FFMA.FTZ R43, R43, UR23, -R12.reuse ;  /* 0x000000172b2b7c23 */ /* 0x100fe2000801080c */
[----:B------:R-:W-:Y:S01]  /*23c0*/  ISETP.GT.AND P4, PT, R6, 0x10, PT ;  /* 0x000000100600780c */ /* 0x000fe20003f84270 */
[--C-:B------:R-:W-:Y:S01]  /*23d0*/  FFMA.FTZ R47, R47, UR23, -R12.reuse ;  /* 0x000000172f2f7c23 */ /* 0x100fe2000801080c */
[----:B------:R-:W-:Y:S01]  /*23e0*/  FSEL R29, R29, -INF , P3 ;  /* 0xff8000001d1d7808 */ /* 0x000fe20001800000 */
[--C-:B------:R-:W-:Y:S01]  /*23f0*/  FFMA.FTZ R51, R51, UR23, -R12.reuse ;  /* 0x0000001733337c23 */ /* 0x100fe2000801080c */
[----:B------:R-:W-:Y:S01]  /*2400*/  FMNMX.FTZ R10, R28, R21, !PT ;  /* 0x000000151c0a7209 */ /* 0x000fe20007810000 */
[----:B------:R-:W2:Y:S01]  /*2410*/  MUFU.EX2 R151, R151 ;  /* 0x0000009700977308 */ /* 0x000ea20000000800 */
[----:B------:R-:W-:Y:S01]  /*2420*/  ISETP.GT.AND P3, PT, R6, 0x11, PT ;  /* 0x000000110600780c */ /* 0x000fe20003f64270 */
[--C-:B------:R-:W-:Y:S01]  /*2430*/  FFMA.FTZ R55, R55, UR23, -R12.reuse ;  /* 0x0000001737377c23 */ /* 0x100fe2000801080c */
[----:B------:R-:W-:Y:S01]  /*2440*/  FSEL R32, R32, -INF , P4 ;  /* 0xff80000020207808 */ /* 0x000fe20002000000 */
[--C-:B------:R-:W-:Y:S01]  /*2450*/  FFMA.FTZ R59, R59, UR23, -R12.reuse ;  /* 0x000000173b3b7c23 */ /* 0x100fe2000801080c */
[----:B------:R-:W-:Y:S01]  /*2460*/  FMNMX.FTZ R15, R29, R10, !PT ;  /* 0x0000000a1d0f7209 */ /* 0x000fe20007810000 */
[--C-:B------:R-:W-:Y:S01]  /*2470*/  FFMA.FTZ R135, R62, UR23, -R12.reuse ;  /* 0x000000173e877c23 */ /* 0x100fe2000801080c */
[----:B------:R-:W-:Y:S01]  /*2480*/  ISETP.GT.AND P4, PT, R6, 0x18, PT ;  /* 0x000000180600780c */ /* 0x000fe20003f84270 */
[----:B------:R-:W3:Y:S01]  /*2490*/  MUFU.EX2 R8, R8 ;  /* 0x0000000800087308 */ /* 0x000ee20000000800 */
[----:B------:R-:W-:Y:S01]  /*24a0*/  FSEL R33, R33, -INF , P3 ;  /* 0xff80000021217808 */ /* 0x000fe20001800000 */
[--C-:B------:R-:W-:Y:S01]  /*24b0*/  FFMA.FTZ R42, R63, UR23, -R12.reuse ;  /* 0x000000173f2a7c23 */ /* 0x100fe2000801080c */
[----:B------:R-:W-:Y:S01]  /*24c0*/  FMNMX.FTZ R10, R32, R15, !PT ;  /* 0x0000000f200a7209 */ /* 0x000fe20007810000 */
[--C-:B------:R-:W-:Y:S01]  /*24d0*/  FFMA.FTZ R129, R66, UR23, -R12.reuse ;  /* 0x0000001742817c23 */ /* 0x100fe2000801080c */
[----:B------:R-:W-:Y:S01]  /*24e0*/  ISETP.GT.AND P3, PT, R6, 0x19, PT ;  /* 0x000000190600780c */ /* 0x000fe20003f64270 */
[--C-:B------:R-:W-:Y:S01]  /*24f0*/  FFMA.FTZ R46, R67, UR23, -R12.reuse ;  /* 0x00000017432e7c23 */ /* 0x100fe2000801080c */
[----:B------:R-:W-:Y:S01]  /*2500*/  FSEL R36, R36, -INF , P4 ;  /* 0xff80000024247808 */ /* 0x000fe20002000000 */
[----:B------:R-:W4:Y:S01]  /*2510*/  MUFU.EX2 R145, R145 ;  /* 0x0000009100917308 */ /* 0x000f220000000800 */
[----:B------:R-:W-:Y:S01]  /*2520*/  FMNMX.FTZ R15, R33, R10, !PT ;  /* 0x0000000a210f7209 */ /* 0x000fe20007810000 */
[--C-:B------:R-:W-:Y:S01]  /*2530*/  FFMA.FTZ R131, R70, UR23, -R12.reuse ;  /* 0x0000001746837c23 */ /* 0x100fe2000801080c */
[----:B------:R-:W-:Y:S01]  /*2540*/  ISETP.GT.AND P4, PT, R6, 0x20, PT ;  /* 0x000000200600780c */ /* 0x000fe20003f84270 */
[--C-:B------:R-:W-:Y:S01]  /*2550*/  FFMA.FTZ R50, R71, UR23, -R12.reuse ;  /* 0x0000001747327c23 */ /* 0x100fe2000801080c */
[----:B------:R-:W-:Y:S01]  /*2560*/  FSEL R37, R37, -INF , P3 ;  /* 0xff80000025257808 */ /* 0x000fe20001800000 */
[--C-:B------:R-:W-:Y:S01]  /*2570*/  FFMA.FTZ R125, R74, UR23, -R12.reuse ;  /* 0x000000174a7d7c23 */ /* 0x100fe2000801080c */
[----:B------:R-:W-:Y:S01]  /*2580*/  FMNMX.FTZ R14, R36, R15, !PT ;  /* 0x0000000f240e7209 */ /* 0x000fe20007810000 */
[----:B------:R-:W5:Y:S01]  /*2590*/  MUFU.EX2 R10, R35 ;  /* 0x00000023000a7308 */ /* 0x000f620000000800 */
[----:B------:R-:W-:Y:S01]  /*25a0*/  ISETP.GT.AND P3, PT, R6, 0x21, PT ;  /* 0x000000210600780c */ /* 0x000fe20003f64270 */
[--C-:B------:R-:W-:Y:S01]  /*25b0*/  FFMA.FTZ R54, R75, UR23, -R12.reuse ;  /* 0x000000174b367c23 */ /* 0x100fe2000801080c */
[----:B------:R-:W-:Y:S01]  /*25c0*/  FSEL R40, R40, -INF , P4 ;  /* 0xff80000028287808 */ /* 0x000fe20002000000 */
[--C-:B------:R-:W-:Y:S01]  /*25d0*/  FFMA.FTZ R127, R78, UR23, -R12.reuse ;  /* 0x000000174e7f7c23 */ /* 0x100fe2000801080c */
[----:B------:R-:W-:Y:S01]  /*25e0*/  FMNMX.FTZ R13, R37, R14, !PT ;  /* 0x0000000e250d7209 */ /* 0x000fe20007810000 */
[--C-:B------:R-:W-:Y:S01]  /*25f0*/  FFMA.FTZ R58, R79, UR23, -R12.reuse ;  /* 0x000000174f3a7c23 */ /* 0x100fe2000801080c */
[----:B------:R-:W-:Y:S01]  /*2600*/  ISETP.GT.AND P4, PT, R6, 0x28, PT ;  /* 0x000000280600780c */ /* 0x000fe20003f84270 */
[----:B------:R-:W0:Y:S01]  /*2610*/  MUFU.EX2 R147, R147 ;  /* 0x0000009300937308 */ /* 0x000e220000000800 */
[----:B------:R-:W-:Y:S01]  /*2620*/  FSEL R41, R41, -INF , P3 ;  /* 0xff80000029297808 */ /* 0x000fe20001800000 */
[--C-:B------:R-:W-:Y:S01]  /*2630*/  FFMA.FTZ R121, R82, UR23, -R12.reuse ;  /* 0x0000001752797c23 */ /* 0x100fe2000801080c */
[----:B------:R-:W-:Y:S01]  /*2640*/  FMNMX.FTZ R14, R40, R13, !PT ;  /* 0x0000000d280e7209 */ /* 0x000fe20007810000 */
[--C-:B------:R-:W-:Y:S01]  /*2650*/  FFMA.FTZ R62, R83, UR23, -R12.reuse ;  /* 0x00000017533e7c23 */ /* 0x100fe2000801080c */
[----:B------:R-:W-:Y:S01]  /*2660*/  ISETP.GT.AND P3, PT, R6, 0x29, PT ;  /* 0x000000290600780c */ /* 0x000fe20003f64270 */
[--C-:B------:R-:W-:Y:S01]  /*2670*/  FFMA.FTZ R123, R86, UR23, -R12.reuse ;  /* 0x00000017567b7c23 */ /* 0x100fe2000801080c */
[----:B------:R-:W-:Y:S01]  /*2680*/  FSEL R44, R44, -INF , P4 ;  /* 0xff8000002c2c7808 */ /* 0x000fe20002000000 */
[----:B------:R-:W-:Y:S01]  /*2690*/  MUFU.EX2 R141, R141 ;  /* 0x0000008d008d7308 */ /* 0x000fe20000000800 */
[----:B------:R-:W-:Y:S01]  /*26a0*/  FMNMX.FTZ R13, R41, R14, !PT ;  /* 0x0000000e290d7209 */ /* 0x000fe20007810000 */
[----:B------:R-:W-:Y:S01]  /*26b0*/  @UP0 ULDC UR14, c[0x0][0x450] ;  /* 0x00011400000e0ab9 */ /* 0x000fe20000000800 */
[----:B------:R-:W-:Y:S01]  /*26c0*/  ISETP.GT.AND P4, PT, R6, 0x30, PT ;  /* 0x000000300600780c */ /* 0x000fe20003f84270 */
[----:B------:R-:W-:Y:S01]  /*26d0*/  @UP0 USHF.R.U32.HI UR10, URZ, UR14, UR7 ;  /* 0x0000000e3f0a0299 */ /* 0x000fe20008011607 */
[----:B------:R-:W-:Y:S01]  /*26e0*/  FSEL R45, R45, -INF , P3 ;  /* 0xff8000002d2d7808 */ /* 0x000fe20001800000 */
[----:B------:R-:W-:Y:S01]  /*26f0*/  FFMA.FTZ R12, R87, UR23, -R12 ;  /* 0x00000017570c7c23 */ /* 0x000fe2000801080c */
[----:B------:R-:W-:Y:S01]  /*2700*/  FMNMX.FTZ R20, R44, R13, !PT ;  /* 0x0000000d2c147209 */ /* 0x000fe20007810000 */
[----:B------:R-:W0:Y:S01]  /*2710*/  MUFU.EX2 R14, R39 ;  /* 0x00000027000e7308 */ /* 0x000e220000000800 */
[----:B------:R-:W-:Y:S01]  /*2720*/  ISETP.GT.AND P3, PT, R6, 0x31, PT ;  /* 0x000000310600780c */ /* 0x000fe20003f64270 */
[----:B------:R-:W-:Y:S01]  /*2730*/  UIADD3 UR11, UR11, UR10, URZ ;  /* 0x0000000a0b0b7290 */ /* 0x000fe2000fffe03f */
[----:B------:R-:W-:-:S02]  /*2740*/  FSEL R48, R48, -INF , P4 ;  /* 0xff80000030307808 */ /* 0x000fc40002000000 */
[----:B------:R-:W-:Y:S02]  /*2750*/  CS2R R88, SRZ ;  /* 0x0000000000587805 */ /* 0x000fe4000001ff00 */
[----:B------:R-:W-:Y:S01]  /*2760*/  FMNMX.FTZ R11, R45, R20, !PT ;  /* 0x000000142d0b7209 */ /* 0x000fe20007810000 */
[----:B------:R-:W-:Y:S01]  /*2770*/  USHF.R.S32.HI UR6, URZ, 0x1f, UR11 ;  /* 0x0000001f3f067899 */ /* 0x000fe2000801140b */
[----:B------:R-:W-:Y:S01]  /*2780*/  ISETP.GT.AND P4, PT, R6, 0x38, PT ;  /* 0x000000380600780c */ /* 0x000fe20003f84270 */
[----:B------:R-:W-:Y:S01]  /*2790*/  MUFU.EX2 R143, R143 ;  /* 0x0000008f008f7308 */ /* 0x000fe20000000800 */
[----:B------:R-:W-:Y:S01]  /*27a0*/  FSEL R49, R49, -INF , P3 ;  /* 0xff80000031317808 */ /* 0x000fe20001800000 */
[----:B------:R-:W-:Y:S01]  /*27b0*/  ULEA.HI UR6, UR6, UR11, URZ, 0x7 ;  /* 0x0000000b06067291 */ /* 0x000fe2000f8f383f */
[----:B------:R-:W-:Y:S02]  /*27c0*/  FMNMX.FTZ R20, R48, R11, !PT ;  /* 0x0000000b30147209 */ /* 0x000fe40007810000 */
[----:B------:R-:W-:Y:S01]  /*27d0*/  ISETP.GT.AND P3, PT, R6, 0x39, PT ;  /* 0x000000390600780c */ /* 0x000fe20003f64270 */
[----:B------:R-:W-:Y:S01]  /*27e0*/  USHF.R.S32.HI UR6, URZ, 0x7, UR6 ;  /* 0x000000073f067899 */ /* 0x000fe20008011406 */
[----:B------:R-:W-:Y:S01]  /*27f0*/  FSEL R52, R52, -INF , P4 ;  /* 0xff80000034347808 */ /* 0x000fe20002000000 */
[----:B------:R-:W-:Y:S01]  /*2800*/  MUFU.EX2 R137, R137 ;  /* 0x0000008900897308 */ /* 0x000fe20000000800 */
[----:B------:R-:W-:Y:S01]  /*2810*/  FMNMX.FTZ R11, R49, R20, !PT ;  /* 0x00000014310b7209 */ /* 0x000fe20007810000 */
[----:B------:R-:W-:Y:S01]  /*2820*/  UISETP.LT.AND UP1, UPT, URZ, UR6, UPT ;  /* 0x000000063f00728c */ /* 0x000fe2000bf21270 */
[----:B------:R-:W-:-:S02]  /*2830*/  ISETP.GT.AND P4, PT, R6, 0x40, PT ;  /* 0x000000400600780c */ /* 0x000fc40003f84270 */
[----:B------:R-:W-:Y:S01]  /*2840*/  FSEL R53, R53, -INF , P3 ;  /* 0xff80000035357808 */ /* 0x000fe20001800000 */
[----:B------:R-:W-:Y:S01]  /*2850*/  USEL UR21, URZ, UR6, !UP1 ;  /* 0x000000063f157287 */ /* 0x000fe2000c800000 */
[----:B------:R-:W-:Y:S01]  /*2860*/  FMNMX.FTZ R26, R52, R11, !PT ;  /* 0x0000000b341a7209 */ /* 0x000fe20007810000 */
[----:B------:R-:W-:Y:S01]  /*2870*/  MUFU.EX2 R20, R43 ;  /* 0x0000002b00147308 */ /* 0x000fe20000000800 */
[----:B------:R-:W-:Y:S01]  /*2880*/  ISETP.GT.AND P3, PT, R6, 0x41, PT ;  /* 0x000000410600780c */ /* 0x000fe20003f64270 */
[----:B------:R-:W-:Y:S01]  /*2890*/  UISETP.GE.AND UP1, UPT, UR25, UR21, UPT ;  /* 0x000000151900728c */ /* 0x000fe2000bf26270 */
        /* <DEDUP_REMOVED lines=56> */
[----:B------:R-:W-:-:S03]  /*2c20*/  FMNMX.FTZ R6, R84, R3, !PT ;  /* 0x0000000354067209 */ /* 0x000fc60007810000 */
[----:B------:R-:W-:Y:S01]  /*2c30*/  MUFU.EX2 R38, R59 ;  /* 0x0000003b00267308 */ /* 0x000fe20000000800 */
[----:B------:R-:W-:-:S05]  /*2c40*/  FMNMX.FTZ R6, R85, R6, !PT ;  /* 0x0000000655067209 */ /* 0x000fca0007810000 */
[----:B------:R-:W1:Y:S02]  /*2c50*/  SHFL.BFLY PT, R3, R6, 0x2, 0x1f ;  /* 0x0c401f0006037f89 */ /* 0x000e6400000e0000 */
        /* <DEDUP_REMOVED lines=11> */
[----:B------:R-:W-:Y:S02]  /*2d10*/  FMUL.FTZ R21, R6, UR23 ;  /* 0x0000001706157c20 */ /* 0x000fe40008410000 */
[----:B------:R-:W-:Y:S03]  /*2d20*/  MUFU.EX2 R12, R12 ;  /* 0x0000000c000c7308 */ /* 0x000fe60000000800 */
[----:B------:R-:W-:Y:S02]  /*2d30*/  FSEL R21, R21, RZ, P3 ;  /* 0x000000ff15157208 */ /* 0x000fe40001800000 */
[----:B------:R-:W-:-:S03]  /*2d40*/  PLOP3.LUT P3, PT, PT, PT, UP1, 0x80, 0x0 ;  /* 0x000000000000781c */ /* 0x000fc60003f6f018 */
[--C-:B------:R-:W-:Y:S01]  /*2d50*/  FFMA.FTZ R148, R24, UR23, -R21.reuse ;  /* 0x0000001718947c23 */ /* 0x100fe20008010815 */
[----:B------:R-:W-:Y:S01]  /*2d60*/  FADD.FTZ R24, R149, R4 ;  /* 0x0000000495187221 */ /* 0x000fe20000010000 */
[--C-:B------:R-:W-:Y:S01]  /*2d70*/  FFMA.FTZ R3, R25, UR23, -R21.reuse ;  /* 0x0000001719037c23 */ /* 0x100fe20008010815 */
[--C-:B------:R-:W-:Y:S01]  /*2d80*/  FFMA.FTZ R150, R28, UR23, -R21.reuse ;  /* 0x000000171c967c23 */ /* 0x100fe20008010815 */
[--C-:B------:R-:W-:Y:S01]  /*2d90*/  FFMA.FTZ R5, R29, UR23, -R21.reuse ;  /* 0x000000171d057c23 */ /* 0x100fe20008010815 */
[----:B--2---:R-:W-:Y:S01]  /*2da0*/  FADD.FTZ R27, R151, R24 ;  /* 0x00000018971b7221 */ /* 0x004fe20000010000 */
[----:B------:R-:W-:Y:S01]  /*2db0*/  MUFU.EX2 R148, R148 ;  /* 0x0000009400947308 */ /* 0x000fe20000000800 */
[--C-:B------:R-:W-:Y:S01]  /*2dc0*/  FFMA.FTZ R144, R32, UR23, -R21.reuse ;  /* 0x0000001720907c23 */ /* 0x100fe20008010815 */
[----:B------:R-:W-:Y:S01]  /*2dd0*/  FFMA.FTZ R7, R33, UR23, -R21 ;  /* 0x0000001721077c23 */ /* 0x000fe20008010815 */
[----:B---3--:R-:W-:Y:S01]  /*2de0*/  FADD.FTZ R24, R8, R27 ;  /* 0x0000001b08187221 */ /* 0x008fe20000010000 */
[--C-:B------:R-:W-:Y:S01]  /*2df0*/  FFMA.FTZ R146, R36, UR23, -R21.reuse ;  /* 0x0000001724927c23 */ /* 0x100fe20008010815 */
[--C-:B------:R-:W-:Y:S01]  /*2e00*/  FFMA.FTZ R9, R37, UR23, -R21.reuse ;  /* 0x0000001725097c23 */ /* 0x100fe20008010815 */
[--C-:B------:R-:W-:Y:S01]  /*2e10*/  FFMA.FTZ R140, R40, UR23, -R21.reuse ;  /* 0x00000017288c7c23 */ /* 0x100fe20008010815 */
[----:B----4-:R-:W-:Y:S01]  /*2e20*/  FADD.FTZ R27, R145, R24 ;  /* 0x00000018911b7221 */ /* 0x010fe20000010000 */
[----:B------:R-:W1:Y:S01]  /*2e30*/  MUFU.EX2 R3, R3 ;  /* 0x0000000300037308 */ /* 0x000e620000000800 */
[--C-:B------:R-:W-:Y:S01]  /*2e40*/  FFMA.FTZ R11, R41, UR23, -R21.reuse ;  /* 0x00000017290b7c23 */ /* 0x100fe20008010815 */
[----:B------:R-:W-:Y:S01]  /*2e50*/  FFMA.FTZ R142, R44, UR23, -R21 ;  /* 0x000000172c8e7c23 */ /* 0x000fe20008010815 */
[----:B-----5:R-:W-:Y:S01]  /*2e60*/  FADD.FTZ R24, R10, R27 ;  /* 0x0000001b0a187221 */ /* 0x020fe20000010000 */
[--C-:B------:R-:W-:Y:S01]  /*2e70*/  FFMA.FTZ R13, R45, UR23, -R21.reuse ;  /* 0x000000172d0d7c23 */ /* 0x100fe20008010815 */
[--C-:B------:R-:W-:Y:S01]  /*2e80*/  FFMA.FTZ R136, R48, UR23, -R21.reuse ;  /* 0x0000001730887c23 */ /* 0x100fe20008010815 */
[--C-:B------:R-:W-:Y:S01]  /*2e90*/  FFMA.FTZ R15, R49, UR23, -R21.reuse ;  /* 0x00000017310f7c23 */ /* 0x100fe20008010815 */
[----:B0-----:R-:W-:Y:S01]  /*2ea0*/  FADD.FTZ R29, R147, R24 ;  /* 0x00000018931d7221 */ /* 0x001fe20000010000 */
[----:B------:R-:W0:Y:S01]  /*2eb0*/  MUFU.EX2 R150, R150 ;  /* 0x0000009600967308 */ /* 0x000e220000000800 */
        /* <DEDUP_REMOVED lines=8> */
[----:B-1----:R-:W-:Y:S01]  /*2f40*/  FADD.FTZ R31, R148, R3 ;  /* 0x00000003941f7221 */ /* 0x002fe20000010000 */
[----:B------:R-:W-:Y:S01]  /*2f50*/  FFMA.FTZ R128, R64, UR23, -R21 ;  /* 0x0000001740807c23 */ /* 0x000fe20008010815 */
[----:B------:R-:W-:Y:S01]  /*2f60*/  FADD.FTZ R28, R20, R29 ;  /* 0x0000001d141c7221 */ /* 0x000fe20000010000 */
[--C-:B------:R-:W-:Y:S01]  /*2f70*/  FFMA.FTZ R29, R61, UR23, -R21.reuse ;  /* 0x000000173d1d7c23 */ /* 0x100fe20008010815 */
[----:B------:R-:W-:Y:S01]  /*2f80*/  FFMA.FTZ R130, R68, UR23, -R21 ;  /* 0x0000001744827c23 */ /* 0x000fe20008010815 */
[----:B------:R-:W-:Y:S01]  /*2f90*/  F2FP.F16.F32.PACK_AB R149, R4, R149 ;  /* 0x000000950495723e */ /* 0x000fe200000000ff */
[----:B------:R-:W-:Y:S01]  /*2fa0*/  FADD.FTZ R33, R143, R28 ;  /* 0x0000001c8f217221 */ /* 0x000fe20000010000 */
[----:B------:R-:W1:Y:S01]  /*2fb0*/  MUFU.EX2 R144, R144 ;  /* 0x0000009000907308 */ /* 0x000e620000000800 */
[----:B0-----:R-:W-:Y:S01]  /*2fc0*/  FADD.FTZ R24, R150, R31 ;  /* 0x0000001f96187221 */ /* 0x001fe20000010000 */
[----:B------:R-:W-:Y:S01]  /*2fd0*/  FFMA.FTZ R69, R69, UR23, -R21 ;  /* 0x0000001745457c23 */ /* 0x000fe20008010815 */
[----:B------:R-:W-:Y:S01]  /*2fe0*/  FADD.FTZ R28, R26, R33 ;  /* 0x000000211a1c7221 */ /* 0x000fe20000010000 */
[--C-:B------:R-:W-:Y:S01]  /*2ff0*/  FFMA.FTZ R72, R72, UR23, -R21.reuse ;  /* 0x0000001748487c23 */ /* 0x100fe20008010815 */
[--C-:B------:R-:W-:Y:S01]  /*3000*/  FFMA.FTZ R73, R73, UR23, -R21.reuse ;  /* 0x0000001749497c23 */ /* 0x100fe20008010815 */
[--C-:B------:R-:W-:Y:S01]  /*3010*/  FFMA.FTZ R76, R76, UR23, -R21.reuse ;  /* 0x000000174c4c7c23 */ /* 0x100fe20008010815 */
[--C-:B------:R-:W-:Y:S01]  /*3020*/  FFMA.FTZ R77, R77, UR23, -R21.reuse ;  /* 0x000000174d4d7c23 */ /* 0x100fe20008010815 */
[----:B------:R-:W0:Y:S01]  /*3030*/  MUFU.EX2 R7, R7 ;  /* 0x0000000700077308 */ /* 0x000e220000000800 */
[----:B--2---:R-:W-:Y:S01]  /*3040*/  FADD.FTZ R31, R5, R24 ;  /* 0x00000018051f7221 */ /* 0x004fe20000010000 */
[--C-:B------:R-:W-:Y:S01]  /*3050*/  FFMA.FTZ R80, R80, UR23, -R21.reuse ;  /* 0x0000001750507c23 */ /* 0x100fe20008010815 */
[--C-:B------:R-:W-:Y:S01]  /*3060*/  FFMA.FTZ R81, R81, UR23, -R21.reuse ;  /* 0x0000001751517c23 */ /* 0x100fe20008010815 */
[----:B------:R-:W-:Y:S01]  /*3070*/  FFMA.FTZ R84, R84, UR23, -R21 ;  /* 0x0000001754547c23 */ /* 0x000fe20008010815 */
[----:B------:R-:W-:-:S02]  /*3080*/  F2FP.F16.F32.PACK_AB R148, R3, R148 ;  /* 0x000000940394723e */ /* 0x000fc400000000ff */
[----:B------:R-:W-:Y:S01]  /*3090*/  F2FP.F16.F32.PACK_AB R151, R8, R151 ;  /* 0x000000970897723e */ /* 0x000fe200000000ff */
[----:B------:R-:W2:Y:S01]  /*30a0*/  MUFU.EX2 R146, R146 ;  /* 0x0000009200927308 */ /* 0x000ea20000000800 */
[----:B-1----:R-:W-:Y:S01]  /*30b0*/  FADD.FTZ R24, R144, R31 ;  /* 0x0000001f90187221 */ /* 0x002fe20000010000 */
[----:B------:R-:W-:Y:S01]  /*30c0*/  FADD.FTZ R31, R137, R28 ;  /* 0x0000001c891f7221 */ /* 0x000fe20000010000 */
[----:B------:R-:W-:Y:S02]  /*30d0*/  F2FP.F16.F32.PACK_AB R145, R10, R145 ;  /* 0x000000910a91723e */ /* 0x000fe400000000ff */
[----:B------:R-:W-:Y:S01]  /*30e0*/  F2FP.F16.F32.PACK_AB R147, R14, R147 ;  /* 0x000000930e93723e */ /* 0x000fe200000000ff */
[----:B------:R-:W-:Y:S01]  /*30f0*/  FADD.FTZ R28, R30, R31 ;  /* 0x0000001f1e1c7221 */ /* 0x000fe20000010000 */
[--C-:B------:R-:W-:Y:S01]  /*3100*/  FFMA.FTZ R31, R65, UR23, -R21.reuse ;  /* 0x00000017411f7c23 */ /* 0x100fe20008010815 */
[----:B------:R-:W1:Y:S01]  /*3110*/  MUFU.EX2 R9, R9 ;  /* 0x0000000900097308 */ /* 0x000e620000000800 */
[----:B0-----:R-:W-:Y:S01]  /*3120*/  FADD.FTZ R33, R7, R24 ;  /* 0x0000001807217221 */ /* 0x001fe20000010000 */
[----:B------:R-:W-:Y:S01]  /*3130*/  FADD.FTZ R35, R139, R28 ;  /* 0x0000001c8b237221 */ /* 0x000fe20000010000 */
[----:B------:R-:W-:Y:S01]  /*3140*/  FFMA.FTZ R21, R85, UR23, -R21 ;  /* 0x0000001755157c23 */ /* 0x000fe20008010815 */
[----:B------:R-:W-:-:S02]  /*3150*/  F2FP.F16.F32.PACK_AB R141, R20, R141 ;  /* 0x0000008d148d723e */ /* 0x000fc400000000ff */
[----:B------:R-:W-:Y:S02]  /*3160*/  F2FP.F16.F32.PACK_AB R143, R26, R143 ;  /* 0x0000008f1a8f723e */ /* 0x000fe400000000ff */
[----:B------:R-:W0:Y:S01]  /*3170*/  MUFU.EX2 R140, R140 ;  /* 0x0000008c008c7308 */ /* 0x000e220000000800 */
[----:B--2---:R-:W-:Y:S01]  /*3180*/  FADD.FTZ R24, R146, R33 ;  /* 0x0000002192187221 */ /* 0x004fe20000010000 */
[----:B------:R-:W-:Y:S02]  /*3190*/  F2FP.F16.F32.PACK_AB R137, R30, R137 ;  /* 0x000000891e89723e */ /* 0x000fe400000000ff */
[C---:B------:R-:W-:Y:S02]  /*31a0*/  F2FP.F16.F32.PACK_AB R139, R34.reuse, R139 ;  /* 0x0000008b228b723e */ /* 0x040fe400000000ff */
[----:B------:R-:W-:Y:S02]  /*31b0*/  F2FP.F16.F32.PACK_AB R150, R5, R150 ;  /* 0x000000960596723e */ /* 0x000fe400000000ff */
[----:B------:R-:W2:Y:S01]  /*31c0*/  MUFU.EX2 R11, R11 ;  /* 0x0000000b000b7308 */ /* 0x000ea20000000800 */
[----:B-1----:R-:W-:Y:S01]  /*31d0*/  FADD.FTZ R33, R9, R24 ;  /* 0x0000001809217221 */ /* 0x002fe20000010000 */
[----:B------:R-:W-:Y:S01]  /*31e0*/  FADD.FTZ R24, R34, R35 ;  /* 0x0000002322187221 */ /* 0x000fe20000010000 */
[----:B------:R-:W-:-:S02]  /*31f0*/  F2FP.F16.F32.PACK_AB R144, R7, R144 ;  /* 0x000000900790723e */ /* 0x000fc400000000ff */
[----:B------:R-:W-:Y:S01]  /*3200*/  F2FP.F16.F32.PACK_AB R146, R9, R146 ;  /* 0x000000920992723e */ /* 0x000fe200000000ff */
[----:B------:R-:W-:Y:S01]  /*3210*/  FADD.FTZ R35, R133, R24 ;  /* 0x0000001885237221 */ /* 0x000fe20000010000 */
[----:B------:R-:W-:Y:S01]  /*3220*/  F2FP.F16.F32.PACK_AB R133, R38, R133 ;  /* 0x000000852685723e */ /* 0x000fe200000000ff */
[----:B------:R-:W1:Y:S01]  /*3230*/  MUFU.EX2 R142, R142 ;  /* 0x0000008e008e7308 */ /* 0x000e620000000800 */
[----:B0-----:R-:W-:Y:S01]  /*3240*/  FADD.FTZ R2, R140, R33 ;  /* 0x000000218c027221 */ /* 0x001fe20000010000 */
[----:B------:R-:W-:-:S04]  /*3250*/  FADD.FTZ R24, R38, R35 ;  /* 0x0000002326187221 */ /* 0x000fc80000010000 */
[----:B------:R-:W-:Y:S01]  /*3260*/  FADD.FTZ R35, R135, R24 ;  /* 0x0000001887237221 */ /* 0x000fe20000010000 */
[C---:B------:R-:W-:Y:S01]  /*3270*/  F2FP.F16.F32.PACK_AB R135, R42.reuse, R135 ;  /* 0x000000872a87723e */ /* 0x040fe200000000ff */
[----:B------:R-:W0:Y:S01]  /*3280*/  MUFU.EX2 R13, R13 ;  /* 0x0000000d000d7308 */ /* 0x000e220000000800 */
[C---:B--2---:R-:W-:Y:S01]  /*3290*/  FADD.FTZ R33, R11.reuse, R2 ;  /* 0x000000020b217221 */ /* 0x044fe20000010000 */
[----:B------:R-:W-:Y:S01]  /*32a0*/  FADD.FTZ R24, R42, R35 ;  /* 0x000000232a187221 */ /* 0x000fe20000010000 */
[----:B------:R-:W-:-:S03]  /*32b0*/  F2FP.F16.F32.PACK_AB R140, R11, R140 ;  /* 0x0000008c0b8c723e */ /* 0x000fc600000000ff */
[----:B------:R-:W-:Y:S01]  /*32c0*/  FADD.FTZ R35, R129, R24 ;  /* 0x0000001881237221 */ /* 0x000fe20000010000 */
[----:B------:R-:W-:Y:S01]  /*32d0*/  F2FP.F16.F32.PACK_AB R129, R46, R129 ;  /* 0x000000812e81723e */ /* 0x000fe200000000ff */
[----:B------:R-:W2:Y:S01]  /*32e0*/  MUFU.EX2 R136, R136 ;  /* 0x0000008800887308 */ /* 0x000ea20000000800 */
[----:B-1----:R-:W-:Y:S01]  /*32f0*/  FADD.FTZ R2, R142, R33 ;  /* 0x000000218e027221 */ /* 0x002fe20000010000 */
[----:B------:R-:W-:-:S04]  /*3300*/  FADD.FTZ R24, R46, R35 ;  /* 0x000000232e187221 */ /* 0x000fc80000010000 */
[----:B------:R-:W-:Y:S01]  /*3310*/  FADD.FTZ R35, R131, R24 ;  /* 0x0000001883237221 */ /* 0x000fe20000010000 */
[C---:B------:R-:W-:Y:S01]  /*3320*/  F2FP.F16.F32.PACK_AB R131, R50.reuse, R131 ;  /* 0x000000833283723e */ /* 0x040fe200000000ff */
[----:B------:R-:W1:Y:S01]  /*3330*/  MUFU.EX2 R15, R15 ;  /* 0x0000000f000f7308 */ /* 0x000e620000000800 */
[C---:B0-----:R-:W-:Y:S01]  /*3340*/  FADD.FTZ R33, R13.reuse, R2 ;  /* 0x000000020d217221 */ /* 0x041fe20000010000 */
[----:B------:R-:W-:Y:S01]  /*3350*/  FADD.FTZ R4, R50, R35 ;  /* 0x0000002332047221 */ /* 0x000fe20000010000 */
[----:B------:R-:W-:-:S03]  /*3360*/  F2FP.F16.F32.PACK_AB R142, R13, R142 ;  /* 0x0000008e0d8e723e */ /* 0x000fc600000000ff */
[----:B------:R-:W-:Y:S01]  /*3370*/  FADD.FTZ R35, R125, R4 ;  /* 0x000000047d237221 */ /* 0x000fe20000010000 */
[----:B------:R-:W-:Y:S01]  /*3380*/  F2FP.F16.F32.PACK_AB R125, R54, R125 ;  /* 0x0000007d367d723e */ /* 0x000fe200000000ff */
[----:B------:R-:W0:Y:S01]  /*3390*/  MUFU.EX2 R138, R138 ;  /* 0x0000008a008a7308 */ /* 0x000e220000000800 */
[----:B--2---:R-:W-:Y:S01]  /*33a0*/  FADD.FTZ R2, R136, R33 ;  /* 0x0000002188027221 */ /* 0x004fe20000010000 */
[----:B------:R-:W-:-:S04]  /*33b0*/  FADD.FTZ R4, R54, R35 ;  /* 0x0000002336047221 */ /* 0x000fc80000010000 */
[----:B------:R-:W-:Y:S01]  /*33c0*/  FADD.FTZ R35, R127, R4 ;  /* 0x000000047f237221 */ /* 0x000fe20000010000 */
[C---:B------:R-:W-:Y:S01]  /*33d0*/  F2FP.F16.F32.PACK_AB R127, R58.reuse, R127 ;  /* 0x0000007f3a7f723e */ /* 0x040fe200000000ff */
        /* <DEDUP_REMOVED lines=8> */
[----:B------:R-:W-:-:S04]  /*3460*/  FADD.FTZ R4, R62, R35 ;  /* 0x000000233e047221 */ /* 0x000fc80000010000 */
[----:B------:R-:W-:Y:S01]  /*3470*/  FADD.FTZ R35, R123, R4 ;  /* 0x000000047b237221 */ /* 0x000fe20000010000 */
[----:B------:R-:W-:Y:S01]  /*3480*/  F2FP.F16.F32.PACK_AB R123, R12, R123 ;  /* 0x0000007b0c7b723e */ /* 0x000fe200000000ff */
        /* <DEDUP_REMOVED lines=22> */
[----:B------:R-:W-:Y:S01]  /*35f0*/  FADD.FTZ R2, R12, R35 ;  /* 0x000000230c027221 */ /* 0x000fe20000010000 */
[----:B------:R-:W-:-:S05]  /*3600*/  F2FP.F16.F32.PACK_AB R130, R69, R130 ;  /* 0x000000824582723e */ /* 0x000fca00000000ff */
        /* <DEDUP_REMOVED lines=18> */
[----:B------:R-:W-:Y:S06]  /*3730*/  @!P3 BRA `(.L_x_14468) ;  /* 0x00000024008cb947 */ /* 0x000fec0003800000 */
[----:B------:R-:W-:Y:S01]  /*3740*/  IMAD.MOV.U32 R5, RZ, RZ, R0 ;  /* 0x000000ffff057224 */ /* 0x000fe200078e0000 */
[----:B------:R-:W-:Y:S01]  /*3750*/  UMOV UR26, UR37 ;  /* 0x00000025001a7c82 */ /* 0x000fe20008000000 */
[----:B------:R-:W-:Y:S01]  /*3760*/  IMAD.MOV.U32 R4, RZ, RZ, R6 ;  /* 0x000000ffff047224 */ /* 0x000fe200078e0006 */
[----:B------:R-:W-:Y:S01]  /*3770*/  UMOV UR22, UR39 ;  /* 0x0000002700167c82 */ /* 0x000fe20008000000 */
[----:B------:R-:W-:Y:S01]  /*3780*/  IMAD.MOV.U32 R119, RZ, RZ, RZ ;  /* 0x000000ffff777224 */ /* 0x000fe200078e00ff */
[----:B------:R-:W-:Y:S01]  /*3790*/  ULDC UR24, c[0x0][0x288] ;  /* 0x0000a20000187ab9 */ /* 0x000fe20000000800 */
[----:B------:R-:W-:-:S05]  /*37a0*/  ULDC UR23, c[0x0][0x988] ;  /* 0x0002620000177ab9 */ /* 0x000fca0000000800 */
.L_x_14477:
        /* <DEDUP_REMOVED lines=9> */
.L_x_14470:
[----:B------:R-:W-:Y:S01]  /*3840*/  ULEA UR6, UR39, UR45, 0x3 ;  /* 0x0000002d27067291 */ /* 0x000fe2000f8e183f */
[----:B------:R-:W-:-:S05]  /*3850*/  IMAD.U32 R0, RZ, RZ, UR37 ;  /* 0x00000025ff007e24 */ /* 0x000fca000f8e00ff */
[----:B------:R-:W-:-:S04]  /*3860*/  SHF.L.U32 R0, R0, 0x1f, RZ ;  /* 0x0000001f00007819 */ /* 0x000fc800000006ff */
[----:B------:R0:W1:Y:S01]  /*3870*/  SYNCS.PHASECHK.TRANS64.TRYWAIT P3, [UR6+0x16830], R0 ;  /* 0x01683000ff0075a7 */ /* 0x0000620008060146 */
[----:B------:R-:W-:Y:S05]  /*3880*/  @!P0 BRA `(.L_x_14471) ;  /* 0x0000000000048947 */ /* 0x000fea0003800000 */
[----:B------:R-:W-:Y:S01]  /*3890*/  BPT.TRAP 0x1 ;  /* 0x000000040000795c */ /* 0x000fe20000300000 */
.L_x_14471:
[----:B-1----:R-:W-:Y:S05]  /*38a0*/  @P3 BRA `(.L_x_14469) ;  /* 0x0000000000083947 */ /* 0x002fea0003800000 */
[----:B------:R-:W1:Y:S02]  /*38b0*/  SYNCS.PHASECHK.TRANS64.TRYWAIT P3, [UR6+0x16830], R0 ;  /* 0x01683000ff0075a7 */ /* 0x000e640008060146 */
[----:B-1----:R-:W-:Y:S05]  /*38c0*/  @!P3 BRA `(.L_x_14472) ;  /* 0x0000009800f4b947 */ /* 0x002fea0003800000 */
.L_x_14469:
        /* <DEDUP_REMOVED lines=25> */
.L_x_14474:
[----:B------:R-:W-:Y:S01]  /*3a60*/  ULEA UR6, UR22, UR45, 0x3 ;  /* 0x0000002d16067291 */ /* 0x000fe2000f8e183f */
[----:B------:R-:W-:-:S05]  /*3a70*/  IMAD.U32 R0, RZ, RZ, UR26 ;  /* 0x0000001aff007e24 */ /* 0x000fca000f8e00ff */
[----:B------:R-:W-:-:S04]  /*3a80*/  SHF.L.U32 R0, R0, 0x1f, RZ ;  /* 0x0000001f00007819 */ /* 0x000fc800000006ff */
[----:B------:R0:W1:Y:S01]  /*3a90*/  SYNCS.PHASECHK.TRANS64.TRYWAIT P3, [UR6+0x16850], R0 ;  /* 0x01685000ff0075a7 */ /* 0x0000620008060146 */
[----:B------:R-:W-:Y:S05]  /*3aa0*/  @!P0 BRA `(.L_x_14475) ;  /* 0x0000000000048947 */ /* 0x000fea0003800000 */
[----:B------:R-:W-:Y:S01]  /*3ab0*/  BPT.TRAP 0x1 ;  /* 0x000000040000795c */ /* 0x000fe20000300000 */
.L_x_14475:
[----:B-1----:R-:W-:Y:S05]  /*3ac0*/  @P3 BRA `(.L_x_14473) ;  /* 0x0000000000083947 */ /* 0x002fea0003800000 */
[----:B------:R-:W1:Y:S02]  /*3ad0*/  SYNCS.PHASECHK.TRANS64.TRYWAIT P3, [UR6+0x16850], R0 ;  /* 0x01685000ff0075a7 */ /* 0x000e640008060146 */
[----:B-1----:R-:W-:Y:S05]  /*3ae0*/  @!P3 BRA `(.L_x_14476) ;  /* 0x000000980084b947 */ /* 0x002fea0003800000 */
.L_x_14473:
[----:B------:R-:W-:Y:S01]  /*3af0*/  UIADD3 UR6, UR45, 0x400, URZ ;  /* 0x000004002d067890 */ /* 0x000fe2000fffe03f */
[----:B------:R-:W-:Y:S01]  /*3b00*/  WARPGROUP.ARRIVE ;  /* 0x00000000000079c5 */ /* 0x000fe20000000000 */
[----:B------:R-:W-:Y:S01]  /*3b10*/  UMOV UR7, 0x40000040 ;  /* 0x4000004000077882 */ /* 0x000fe20000000000 */
[----:B-1----:R-:W-:Y:S01]  /*3b20*/  VIADD R7, R17, UR41 ;  /* 0x0000002911077c36 */ /* 0x002fe20008000000 */
[----:B------:R-:W-:Y:S01]  /*3b30*/  USHF.R.U32.HI UR6, URZ, 0x4, UR6 ;  /* 0x000000043f067899 */ /* 0x000fe20008011606 */
[----:B------:R-:W1:Y:S01]  /*3b40*/  LDC R11, c[0x0][0x2f0] ;  /* 0x0000bc00ff0b7b82 */ /* 0x000e620000000800 */
[----:B------:R-:W-:Y:S02]  /*3b50*/  UISETP.GT.AND UP1, UPT, UR25, UR21, UPT ;  /* 0x000000151900728c */ /* 0x000fe4000bf24270 */
[----:B------:R-:W-:Y:S01]  /*3b60*/  ULOP3.LUT UR6, UR6, 0x3fff, URZ, 0xc0, !UPT ;  /* 0x00003fff06067892 */ /* 0x000fe2000f8ec03f */
[----:B------:R-:W-:-:S03]  /*3b70*/  UMOV UR26, UR37 ;  /* 0x00000025001a7c82 */ /* 0x000fc60008000000 */
[----:B------:R-:W-:-:S07]  /*3b80*/  ULEA UR10, UR22, UR6, 0xa ;  /* 0x00000006160a7291 */ /* 0x000fce000f8e503f */
[----:B------:R-:W-:Y:S02]  /*3b90*/  UMOV UR6, UR10 ;  /* 0x0000000a00067c82 */ /* 0x000fe40008000000 */
[----:B------:R-:W-:Y:S01]  /*3ba0*/  HGMMA.64x64x16.F32 R88, R148, gdesc[UR4].tnspB, R88, gsb0 ;  /* 0x40e0000494587df0 */ /* 0x000fe20008000858 */
[----:B------:R-:W-:Y:S01]  /*3bb0*/  @UP0 ULDC UR6, c[0x0][0x44c] ;  /* 0x0001130000060ab9 */ /* 0x000fe20000000800 */
[----:B------:R-:W-:Y:S01]  /*3bc0*/  UMOV UR7, 0x40000040 ;  /* 0x4000004000077882 */ /* 0x000fe20000000000 */
[----:B0-----:R-:W-:Y:S01]  /*3bd0*/  @P2 IMAD.HI.U32 R0, R7, UR6, RZ ;  /* 0x0000000607002c27 */ /* 0x001fe2000f8e00ff */
[----:B------:R-:W-:-:S04]  /*3be0*/  @UP0 ULDC UR6, c[0x0][0x450] ;  /* 0x0001140000060ab9 */ /* 0x000fc80000000800 */
[----:B------:R-:W-:Y:S01]  /*3bf0*/  @P2 SHF.R.U32.HI R7, RZ, UR6, R0 ;  /* 0x00000006ff072c19 */ /* 0x000fe20008011600 */
[----:B------:R-:W-:Y:S02]  /*3c00*/  UMOV UR6, 0xffffff80 ;  /* 0xffffff8000067882 */ /* 0x000fe40000000000 */
[----:B------:R-:W-:Y:S02]  /*3c10*/  UIMAD UR6, UR25, UR6, 0x1 ;  /* 0x00000001190674a4 */ /* 0x000fe4000f8e0206 */
[----:B------:R-:W0:Y:S01]  /*3c20*/  SHFL.IDX PT, R9, R7, 0x1, 0x1c1f ;  /* 0x003c1f0007097f89 */ /* 0x000e2200000e0000 */
[----:B------:R-:W-:-:S03]  /*3c30*/  UIADD3 UR25, UR25, -0x1, URZ ;  /* 0xffffffff19197890 */ /* 0x000fc6000fffe03f */
[----:B------:R-:W-:Y:S01]  /*3c40*/  IMAD.U32 R13, RZ, RZ, UR6 ;  /* 0x00000006ff0d7e24 */ /* 0x000fe2000f8e00ff */
[----:B------:R-:W-:Y:S01]  /*3c50*/  UIADD3 UR6, UR10, 0x80, URZ ;  /* 0x000000800a067890 */ /* 0x000fe2000fffe03f */
[----:B------:R-:W2:Y:S02]  /*3c60*/  SHFL.IDX PT, R7, R7, RZ, 0x1c1f ;  /* 0x001c1fff07077589 */ /* 0x000ea400000e0000 */
[----:B------:R-:W-:-:S04]  /*3c70*/  IMAD R6, R16, -0x2, R13 ;  /* 0xfffffffe10067824 */ /* 0x000fc800078e020d */
[----:B-1----:R-:W-:-:S05]  /*3c80*/  IMAD R6, R11, UR48, R6 ;  /* 0x000000300b067c24 */ /* 0x002fca000f8e0206 */
        /* <DEDUP_REMOVED lines=19> */
[----:B------:R-:W-:Y:S01]  /*3dc0*/  ISETP.GT.AND P4, PT, R0, 0x19, PT ;  /* 0x000000190000780c */ /* 0x000fe20003f84270 */
[----:B------:R-:W-:Y:S02]  /*3dd0*/  WARPGROUP.DEPBAR.LE gsb0, 0x0 ;  /* 0x00008000000079c5 */ /* 0x000fe40000010000 */
[----:B------:R-:W-:Y:S01]  /*3de0*/  WARPGROUP.ARRIVE ;  /* 0x00000000000079c5 */ /* 0x000fe20000000000 */
[----:B------:R-:W-:Y:S02]  /*3df0*/  FSEL R38, R38, -INF , P3 ;  /* 0xff80000026267808 */ /* 0x000fe40001800000 */
[----:B------:R-:W-:Y:S02]  /*3e00*/  FMNMX.FTZ R9, R35, R8, !PT ;  /* 0x0000000823097209 */ /* 0x000fe40007810000 */
[----:B------:R-:W-:Y:S01]  /*3e10*/  ISETP.GT.AND P3, PT, R0, 0x20, PT ;  /* 0x000000200000780c */ /* 0x000fe20003f64270 */
[----:B------:R-:W-:Y:S01]  /*3e20*/  HGMMA.64x64x16.F32 R88, R144, gdesc[UR4].tnspB, R88, gsb0 ;  /* 0x40e0000490587df0 */ /* 0x000fe20008000858 */
        /* <DEDUP_REMOVED lines=39> */
[----:B------:R-:W-:Y:S01]  /*40a0*/  FMNMX.FTZ R8, R62, R9, !PT ;  /* 0x000000093e087209 */ /* 0x000fe20007810000 */
[----:B------:R-:W-:-:S02]  /*40b0*/  WARPGROUP.DEPBAR.LE gsb0, 0x0 ;  /* 0x00008000000079c5 */ /* 0x000fc40000010000 */
[----:B------:R-:W-:Y:S01]  /*40c0*/  WARPGROUP.ARRIVE ;  /* 0x00000000000079c5 */ /* 0x000fe20000000000 */
[----:B------:R-:W-:Y:S02]  /*40d0*/  ISETP.GT.AND P4, PT, R0, 0x51, PT ;  /* 0x000000510000780c */ /* 0x000fe40003f84270 */
[----:B------:R-:W-:Y:S02]  /*40e0*/  FSEL R66, R66, -INF , P3 ;  /* 0xff80000042427808 */ /* 0x000fe40001800000 */
[----:B------:R-:W-:Y:S01]  /*40f0*/  FMNMX.FTZ R9, R63, R8, !PT ;  /* 0x000000083f097209 */ /* 0x000fe20007810000 */
[----:B------:R-:W-:Y:S01]  /*4100*/  HGMMA.64x64x16.F32 R88, R140, gdesc[UR4].tnspB, R88, gsb0 ;  /* 0x40e000048c587df0 */ /* 0x000fe20008000858 */
        /* <DEDUP_REMOVED lines=34> */
[----:B--2---:R-:W-:Y:S02]  /*4330*/  IADD3 R6, R7, -UR24, R6 ;  /* 0x8000001807067c10 */ /* 0x004fe4000fffe006 */
[----:B------:R-:W-:Y:S02]  /*4340*/  FMNMX.FTZ R8, R87, R0, !PT ;  /* 0x0000000057087209 */ /* 0x000fe40007810000 */
[C---:B------:R-:W-:Y:S02]  /*4350*/  ISETP.GT.AND P4, PT, R6.reuse, RZ, PT ;  /* 0x000000ff0600720c */ /* 0x040fe40003f84270 */
[----:B------:R-:W-:Y:S01]  /*4360*/  ISETP.GT.AND P5, PT, R6, 0x1, PT ;  /* 0x000000010600780c */ /* 0x000fe20003fa4270 */
[----:B------:R-:W0:Y:S01]  /*4370*/  SHFL.BFLY PT, R9, R8, 0x2, 0x1f ;  /* 0x0c401f0008097f89 */ /* 0x000e2200000e0000 */
[----:B------:R-:W-:Y:S02]  /*4380*/  FSEL R7, R24, -INF , P4 ;  /* 0xff80000018077808 */ /* 0x000fe40002000000 */
[----:B------:R-:W-:Y:S01]  /*4390*/  ISETP.GT.AND P4, PT, R6, 0x8, PT ;  /* 0x000000080600780c */ /* 0x000fe20003f84270 */
[----:B------:R-:W-:-:S02]  /*43a0*/  WARPGROUP.DEPBAR.LE gsb0, 0x0 ;  /* 0x00008000000079c5 */ /* 0x000fc40000010000 */
        /* <DEDUP_REMOVED lines=8> */
[----:B------:R-:W-:-:S02]  /*4430*/  ISETP.GT.AND P4, PT, R6, 0x10, PT ;  /* 0x000000100600780c */ /* 0x000fc40003f84270 */
[----:B------:R-:W-:Y:S02]  /*4440*/  FSEL R29, R29, -INF , P5 ;  /* 0xff8000001d1d7808 */ /* 0x000fe40002800000 */
[----:B------:R-:W-:Y:S02]  /*4450*/  ISETP.GT.AND P5, PT, R6, 0x11, PT ;  /* 0x000000110600780c */ /* 0x000fe40003fa4270 */
[----:B------:R-:W-:Y:S02]  /*4460*/  FSEL R32, R32, -INF , P4 ;  /* 0xff80000020207808 */ /* 0x000fe40002000000 */
[----:B0-----:R-:W-:Y:S02]  /*4470*/  FMNMX.FTZ R9, R8, R9, !PT ;  /* 0x0000000908097209 */ /* 0x001fe40007810000 */
[C---:B------:R-:W-:Y:S02]  /*4480*/  ISETP.GT.AND P4, PT, R6.reuse, 0x18, PT ;  /* 0x000000180600780c */ /* 0x040fe40003f84270 */
[----:B------:R-:W-:Y:S01]  /*4490*/  FSEL R33, R33, -INF , P5 ;  /* 0xff80000021217808 */ /* 0x000fe20002800000 */
[----:B------:R-:W0:Y:S01]  /*44a0*/  SHFL.BFLY PT, R0, R9, 0x1, 0x1f ;  /* 0x0c201f0009007f89 */ /* 0x000e2200000e0000 */
        /* <DEDUP_REMOVED lines=9> */
[----:B------:R-:W-:Y:S02]  /*4540*/  FSEL R44, R44, -INF , P4 ;  /* 0xff8000002c2c7808 */ /* 0x000fe40002000000 */
[----:B------:R-:W-:Y:S02]  /*4550*/  ISETP.GT.AND P4, PT, R6, 0x30, PT ;  /* 0x000000300600780c */ /* 0x000fe40003f84270 */
[----:B------:R-:W-:Y:S02]  /*4560*/  FSEL R45, R45, -INF , P5 ;  /* 0xff8000002d2d7808 */ /* 0x000fe40002800000 */
[----:B0-----:R-:W-:-:S02]  /*4570*/  FMNMX.FTZ R0, R9, R0, !PT ;  /* 0x0000000009007209 */ /* 0x001fc40007810000 */
[----:B------:R-:W-:Y:S02]  /*4580*/  FMNMX.FTZ R9, R25, R12, !PT ;  /* 0x0000000c19097209 */ /* 0x000fe40007810000 */
[----:B------:R-:W-:Y:S01]  /*4590*/  ISETP.GT.AND P5, PT, R6, 0x31, PT ;  /* 0x000000310600780c */ /* 0x000fe20003fa4270 */
[----:B------:R-:W-:Y:S01]  /*45a0*/  FMUL.FTZ R10, R0, UR23 ;  /* 0x00000017000a7c20 */ /* 0x000fe20008410000 */
        /* <DEDUP_REMOVED lines=11> */
[----:B------:R-:W-:Y:S02]  /*4660*/  FSETP.NEU.FTZ.AND P3, PT, R0, -INF , PT ;  /* 0xff8000000000780b */ /* 0x000fe40003f7d000 */
[----:B------:R-:W-:Y:S02]  /*4670*/  FMNMX.FTZ R20, R40, R9, !PT ;  /* 0x0000000928147209 */ /* 0x000fe40007810000 */
[----:B------:R-:W-:Y:S02]  /*4680*/  ISETP.GT.AND P4, PT, R6, 0x40, PT ;  /* 0x000000400600780c */ /* 0x000fe40003f84270 */
[----:B------:R-:W-:Y:S01]  /*4690*/  FMNMX.FTZ R9, R41, R20, !PT ;  /* 0x0000001429097209 */ /* 0x000fe20007810000 */
[----:B------:R-:W-:Y:S02]  /*46a0*/  WARPGROUP.DEPBAR.LE gsb0, 0x0 ;  /* 0x00008000000079c5 */ /* 0x000fe40000010000 */
[----:B------:R-:W-:Y:S01]  /*46b0*/  WARPGROUP.ARRIVE ;  /* 0x00000000000079c5 */ /* 0x000fe20000000000 */
[----:B------:R-:W-:-:S02]  /*46c0*/  FMNMX.FTZ R20, R44, R9, !PT ;  /* 0x000000092c147209 */ /* 0x000fc40007810000 */
[----:B------:R-:W-:Y:S02]  /*46d0*/  FSEL R53, R53, -INF , P5 ;  /* 0xff80000035357808 */ /* 0x000fe40002800000 */
[----:B------:R-:W-:Y:S01]  /*46e0*/  FMNMX.FTZ R9, R45, R20, !PT ;  /* 0x000000142d097209 */ /* 0x000fe20007810000 */
[----:B------:R-:W-:Y:S01]  /*46f0*/  HGMMA.64x64x16.F32 R88, R132, gdesc[UR4].tnspB, R88, gsb0 ;  /* 0x40e0000484587df0 */ /* 0x000fe20008000858 */
[----:B------:R-:W-:Y:S01]  /*4700*/  UIADD3 UR6, UR10, 0x280, URZ ;  /* 0x000002800a067890 */ /* 0x000fe2000fffe03f */
[----:B------:R-:W-:Y:S01]  /*4710*/  FSEL R8, R10, RZ, P3 ;  /* 0x000000ff0a087208 */ /* 0x000fe20001800000 */
[----:B------:R-:W-:Y:S01]  /*4720*/  UMOV UR7, 0x40000040 ;  /* 0x4000004000077882 */ /* 0x000fe20000000000 */
[----:B------:R-:W-:Y:S02]  /*4730*/  FMNMX.FTZ R24, R48, R9, !PT ;  /* 0x0000000930187209 */ /* 0x000fe40007810000 */
        /* <DEDUP_REMOVED lines=29> */
[--C-:B------:R-:W-:Y:S01]  /*4910*/  FFMA.FTZ R47, R47, UR23, -R8.reuse ;  /* 0x000000172f2f7c23 */ /* 0x100fe20008010808 */
[----:B------:R-:W-:Y:S01]  /*4920*/  FSEL R64, R64, -INF , P4 ;  /* 0xff80000040407808 */ /* 0x000fe20002000000 */
[--C-:B------:R-:W-:Y:S01]  /*4930*/  FFMA.FTZ R137, R50, UR23, -R8.reuse ;  /* 0x0000001732897c23 */ /* 0x100fe20008010808 */
[----:B------:R-:W-:Y:S01]  /*4940*/  FMNMX.FTZ R9, R61, R26, !PT ;  /* 0x0000001a3d097209 */ /* 0x000fe20007810000 */
[--C-:B------:R-:W-:Y:S01]  /*4950*/  FFMA.FTZ R51, R51, UR23, -R8.reuse ;  /* 0x0000001733337c23 */ /* 0x100fe20008010808 */
[----:B------:R-:W-:Y:S01]  /*4960*/  ISETP.GT.AND P4, PT, R6, 0x58, PT ;  /* 0x000000580600780c */ /* 0x000fe20003f84270 */
[----:B------:R0:W-:Y:S01]  /*4970*/  MUFU.EX2 R12, R31 ;  /* 0x0000001f000c7308 */ /* 0x0001e20000000800 */
        /* <DEDUP_REMOVED lines=21> */
[----:B------:R-:W-:Y:S01]  /*4ad0*/  FFMA.FTZ R27, R86, UR23, -R8 ;  /* 0x00000017561b7c23 */ /* 0x000fe20008010808 */
        /* <DEDUP_REMOVED lines=8> */
[----:B------:R-:W-:Y:S01]  /*4b60*/  ISETP.GT.AND P4, PT, R6, 0x70, PT ;  /* 0x000000700600780c */ /* 0x000fe20003f84270 */
[----:B------:R-:W-:Y:S02]  /*4b70*/  WARPGROUP.DEPBAR.LE gsb0, 0x0 ;  /* 0x00008000000079c5 */ /* 0x000fe40000010000 */
[----:B------:R-:W-:Y:S01]  /*4b80*/  WARPGROUP.ARRIVE ;  /* 0x00000000000079c5 */ /* 0x000fe20000000000 */
[----:B------:R-:W-:-:S05]  /*4b90*/  FSEL R77, R77, -INF , P5 ;  /* 0xff8000004d4d7808 */ /* 0x000fca0002800000 */
[----:B------:R-:W1:Y:S01]  /*4ba0*/  S2R R134, SR_TID.X ;  /* 0x0000000000867919 */ /* 0x000e620000002100 */
[----:B------:R-:W-:Y:S01]  /*4bb0*/  FMNMX.FTZ R34, R76, R9, !PT ;  /* 0x000000094c227209 */ /* 0x000fe20007810000 */
[----:B------:R2:W-:Y:S01]  /*4bc0*/  MUFU.EX2 R20, R39 ;  /* 0x0000002700147308 */ /* 0x0005e20000000800 */
[----:B------:R-:W-:Y:S01]  /*4bd0*/  ISETP.GT.AND P5, PT, R6, 0x71, PT ;  /* 0x000000710600780c */ /* 0x000fe20003fa4270 */
[----:B------:R-:W-:Y:S01]  /*4be0*/  HGMMA.64x64x16.F32 R88, R128, gdesc[UR4].tnspB, R88, gsb0 ;  /* 0x40e0000480587df0 */ /* 0x000fe20008000858 */
[----:B------:R-:W-:Y:S01]  /*4bf0*/  UIADD3 UR6, UR10, 0x300, URZ ;  /* 0x000003000a067890 */ /* 0x000fe2000fffe03f */
[----:B------:R-:W-:Y:S01]  /*4c00*/  FSEL R80, R80, -INF , P4 ;  /* 0xff80000050507808 */ /* 0x000fe20002000000 */
[----:B------:R-:W-:Y:S01]  /*4c10*/  UMOV UR7, 0x40000040 ;  /* 0x4000004000077882 */ /* 0x000fe20000000000 */
        /* <DEDUP_REMOVED lines=13> */
[----:B------:R-:W-:Y:S01]  /*4cf0*/  FFMA.FTZ R38, R59, UR23, -R8 ;  /* 0x000000173b267c23 */ /* 0x000fe20008010808 */
[----:B------:R-:W-:-:S02]  /*4d00*/  FSEL R85, R85, -INF , P5 ;  /* 0xff80000055557808 */ /* 0x000fc40002800000 */
[----:B------:R-:W-:Y:S01]  /*4d10*/  FMNMX.FTZ R6, R84, R9, !PT ;  /* 0x0000000954067209 */ /* 0x000fe20007810000 */
[----:B------:R-:W-:Y:S02]  /*4d20*/  FFMA.FTZ R9, R66, UR23, -R8 ;  /* 0x0000001742097c23 */ /* 0x000fe40008010808 */
[----:B------:R-:W-:Y:S01]  /*4d30*/  MUFU.EX2 R26, R47 ;  /* 0x0000002f001a7308 */ /* 0x000fe20000000800 */
[----:B------:R-:W-:-:S05]  /*4d40*/  FMNMX.FTZ R6, R85, R6, !PT ;  /* 0x0000000655067209 */ /* 0x000fca0007810000 */
[----:B------:R-:W3:Y:S02]  /*4d50*/  SHFL.BFLY PT, R13, R6, 0x2, 0x1f ;  /* 0x0c401f00060d7f89 */ /* 0x000ee400000e0000 */
[----:B------:R-:W-:Y:S08]  /*4d60*/  MUFU.EX2 R137, R137 ;  /* 0x0000008900897308 */ /* 0x000ff00000000800 */
[----:B------:R-:W-:Y:S08]  /*4d70*/  MUFU.EX2 R30, R51 ;  /* 0x00000033001e7308 */ /* 0x000ff00000000800 */
[----:B------:R-:W-:Y:S01]  /*4d80*/  MUFU.EX2 R139, R139 ;  /* 0x0000008b008b7308 */ /* 0x000fe20000000800 */
[----:B---3--:R-:W-:Y:S01]  /*4d90*/  FMNMX.FTZ R21, R6, R13, !PT ;  /* 0x0000000d06157209 */ /* 0x008fe20007810000 */
[----:B------:R-:W-:-:S06]  /*4da0*/  FFMA.FTZ R13, R74, UR23, -R8 ;  /* 0x000000174a0d7c23 */ /* 0x000fcc0008010808 */
[----:B------:R-:W-:Y:S01]  /*4db0*/  MUFU.EX2 R34, R55 ;  /* 0x0000003700227308 */ /* 0x000fe20000000800 */
[----:B------:R-:W3:Y:S07]  /*4dc0*/  SHFL.BFLY PT, R6, R21, 0x1, 0x1f ;  /* 0x0c201f0015067f89 */ /* 0x000eee00000e0000 */
[----:B------:R-:W-:Y:S08]  /*4dd0*/  MUFU.EX2 R133, R133 ;  /* 0x0000008500857308 */ /* 0x000ff00000000800 */
[----:B------:R-:W-:Y:S01]  /*4de0*/  MUFU.EX2 R38, R38 ;  /* 0x0000002600267308 */ /* 0x000fe20000000800 */
[----:B------:R-:W-:-:S02]  /*4df0*/  WARPGROUP.DEPBAR.LE gsb0, 0x0 ;  /* 0x00008000000079c5 */ /* 0x000fc40000010000 */
[----:B------:R-:W-:-:S05]  /*4e00*/  WARPGROUP.ARRIVE ;  /* 0x00000000000079c5 */ /* 0x000fca0000000000 */
[----:B------:R-:W-:Y:S01]  /*4e10*/  MUFU.EX2 R135, R135 ;  /* 0x0000008700877308 */ /* 0x000fe20000000800 */
[----:B---3--:R-:W-:Y:S01]  /*4e20*/  FMNMX.FTZ R6, R21, R6, !PT ;  /* 0x0000000615067209 */ /* 0x008fe20007810000 */
[--C-:B------:R-:W-:Y:S01]  /*4e30*/  FFMA.FTZ R21, R82, UR23, -R8.reuse ;  /* 0x0000001752157c23 */ /* 0x100fe20008010808 */
[----:B------:R-:W-:Y:S01]  /*4e40*/  FFMA.FTZ R8, R87, UR23, -R8 ;  /* 0x0000001757087c23 */ /* 0x000fe20008010808 */
[----:B------:R-:W-:Y:S01]  /*4e50*/  HGMMA.64x64x16.F32 R88, R124, gdesc[UR4].tnspB, R88, gsb0 ;  /* 0x40e000047c587df0 */ /* 0x000fe20008000858 */
[----:B------:R-:W-:Y:S01]  /*4e60*/  UIADD3 UR6, UR10, 0x380, URZ ;  /* 0x000003800a067890 */ /* 0x000fe2000fffe03f */
[C---:B------:R-:W-:Y:S01]  /*4e70*/  FMUL.FTZ R66, R6.reuse, UR23 ;  /* 0x0000001706427c20 */ /* 0x040fe20008410000 */
[----:B------:R-:W-:Y:S01]  /*4e80*/  UMOV UR7, 0x40000040 ;  /* 0x4000004000077882 */ /* 0x000fe20000000000 */
[----:B------:R-:W-:Y:S01]  /*4e90*/  FSETP.NEU.FTZ.AND P4, PT, R6, -INF , PT ;  /* 0xff8000000600780b */ /* 0x000fe20003f9d000 */
[----:B------:R-:W-:Y:S03]  /*4ea0*/  MUFU.EX2 R42, R42 ;  /* 0x0000002a002a7308 */ /* 0x000fe60000000800 */
[----:B------:R-:W-:-:S05]  /*4eb0*/  FSEL R66, R66, RZ, P4 ;  /* 0x000000ff42427208 */ /* 0x000fca0002000000 */
        /* <DEDUP_REMOVED lines=9> */
[----:B0-----:R-:W-:Y:S01]  /*4f50*/  FFMA.FTZ R31, R33, UR23, -R66 ;  /* 0x00000017211f7c23 */ /* 0x001fe20008010842 */
[----:B------:R-:W-:Y:S01]  /*4f60*/  FMUL.FTZ R32, R28, UR23 ;  /* 0x000000171c207c20 */ /* 0x000fe20008410000 */
[----:B-1----:R-:W-:Y:S01]  /*4f70*/  ISETP.GE.U32.AND P3, PT, R134, 0x180, PT ;  /* 0x000001808600780c */ /* 0x002fe20003f66070 */
[----:B------:R-:W-:Y:S01]  /*4f80*/  FADD.FTZ R5, -R5, R4 ;  /* 0x0000000405057221 */ /* 0x000fe20000010100 */
[--C-:B------:R-:W-:Y:S01]  /*4f90*/  FFMA.FTZ R33, R41, UR23, -R66.reuse ;  /* 0x0000001729217c23 */ /* 0x100fe20008010842 */
[--C-:B------:R-:W-:Y:S01]  /*4fa0*/  FFMA.FTZ R146, R36, UR23, -R66.reuse ;  /* 0x0000001724927c23 */ /* 0x100fe20008010842 */
[----:B------:R-:W-:Y:S01]  /*4fb0*/  FFMA.FTZ R25, R37, UR23, -R66 ;  /* 0x0000001725197c23 */ /* 0x000fe20008010842 */
[----:B------:R-:W-:Y:S01]  /*4fc0*/  FMUL.FTZ R28, R5, UR23 ;  /* 0x00000017051c7c20 */ /* 0x000fe20008410000 */
[----:B------:R-:W-:Y:S01]  /*4fd0*/  MUFU.EX2 R7, R7 ;  /* 0x0000000700077308 */ /* 0x000fe20000000800 */
[----:B------:R-:W-:-:S02]  /*4fe0*/  VIADD R5, R23, 0x9 ;  /* 0x0000000917057836 */ /* 0x000fc40000000000 */
[--C-:B------:R-:W-:Y:S01]  /*4ff0*/  FFMA.FTZ R140, R40, UR23, -R66.reuse ;  /* 0x00000017288c7c23 */ /* 0x100fe20008010842 */
[--C-:B------:R-:W-:Y:S01]  /*5000*/  FFMA.FTZ R142, R44, UR23, -R66.reuse ;  /* 0x000000172c8e7c23 */ /* 0x100fe20008010842 */
[--C-:B--2---:R-:W-:Y:S01]  /*5010*/  FFMA.FTZ R39, R45, UR23, -R66.reuse ;  /* 0x000000172d277c23 */ /* 0x104fe20008010842 */
        /* <DEDUP_REMOVED lines=10> */
[----:B------:R-:W-:Y:S01]  /*50c0*/  IMAD.U32 R36, RZ, RZ, UR39 ;  /* 0x00000027ff247e24 */ /* 0x000fe2000f8e00ff */
[----:B------:R1:W2:Y:S01]  /*50d0*/  MUFU.EX2 R4, R32 ;  /* 0x0000002000047308 */ /* 0x0002a20000000800 */
[--C-:B------:R-:W-:Y:S01]  /*50e0*/  FFMA.FTZ R77, R77, UR23, -R66.reuse ;  /* 0x000000174d4d7c23 */ /* 0x100fe20008010842 */
[--C-:B------:R-:W-:Y:S01]  /*50f0*/  FFMA.FTZ R80, R80, UR23, -R66.reuse ;  /* 0x0000001750507c23 */ /* 0x100fe20008010842 */
[--C-:B------:R-:W-:Y:S01]  /*5100*/  FFMA.FTZ R81, R81, UR23, -R66.reuse ;  /* 0x0000001751517c23 */ /* 0x100fe20008010842 */
[----:B------:R-:W-:Y:S01]  /*5110*/  @!P1 LEA R36, R36, UR45, 0x3 ;  /* 0x0000002d24249c11 */ /* 0x000fe2000f8e18ff */
[----:B------:R-:W-:-:S03]  /*5120*/  FFMA.FTZ R84, R84, UR23, -R66 ;  /* 0x0000001754547c23 */ /* 0x000fc60008010842 */
[----:B------:R-:W3:Y:S01]  /*5130*/  MUFU.EX2 R148, R148 ;  /* 0x0000009400947308 */ /* 0x000ee20000000800 */
[----:B0-----:R-:W-:Y:S01]  /*5140*/  FFMA.FTZ R41, R28, R3, R7 ;  /* 0x000000031c297223 */ /* 0x001fe20000010007 */
[----:B-1----:R-:W-:Y:S01]  /*5150*/  SEL R32, R5, 0x9, !P3 ;  /* 0x0000000905207807 */ /* 0x002fe20005800000 */
[----:B------:R-:W-:Y:S01]  /*5160*/  FFMA.FTZ R3, R61, UR23, -R66 ;  /* 0x000000173d037c23 */ /* 0x000fe20008010842 */
[----:B------:R-:W-:Y:S01]  /*5170*/  @!P1 VIADD R36, R36, 0x16840 ;  /* 0x0001684024249836 */ /* 0x000fe20000000000 */
[----:B------:R-:W-:-:S03]  /*5180*/  PLOP3.LUT P3, PT, PT, PT, UP1, 0x80, 0x0 ;  /* 0x000000000000781c */ /* 0x000fc60003f6f018 */
[----:B------:R-:W0:Y:S01]  /*5190*/  MUFU.EX2 R29, R29 ;  /* 0x0000001d001d7308 */ /* 0x000e220000000800 */
[----:B--2---:R-:W-:Y:S01]  /*51a0*/  FFMA.FTZ R43, R4, R2, R149 ;  /* 0x00000002042b7223 */ /* 0x004fe20000010095 */
[C---:B------:R-:W-:Y:S02]  /*51b0*/  F2FP.F16.F32.PACK_AB R149, R10.reuse, R149 ;  /* 0x000000950a95723e */ /* 0x040fe400000000ff */
[----:B------:R-:W-:Y:S01]  /*51c0*/  @!P1 PRMT R36, RZ, 0x654, R36 ;  /* 0x00000654ff249816 */ /* 0x000fe20000000024 */
[----:B------:R-:W-:-:S03]  /*51d0*/  FADD.FTZ R2, R10, R43 ;  /* 0x0000002b0a027221 */ /* 0x000fc60000010000 */
[----:B------:R-:W1:Y:S01]  /*51e0*/  MUFU.EX2 R144, R144 ;  /* 0x0000009000907308 */ /* 0x000e620000000800 */
[C---:B---3--:R-:W-:Y:S01]  /*51f0*/  FADD.FTZ R41, R148.reuse, R41 ;  /* 0x0000002994297221 */ /* 0x048fe20000010000 */
[----:B------:R-:W-:Y:S01]  /*5200*/  F2FP.F16.F32.PACK_AB R148, R148, R7 ;  /* 0x000000079494723e */ /* 0x000fe200000000ff */
[----:B------:R-:W-:Y:S02]  /*5210*/  WARPGROUP.DEPBAR.LE gsb0, 0x0 ;  /* 0x00008000000079c5 */ /* 0x000fe40000010000 */
[----:B------:R-:W-:-:S03]  /*5220*/  WARPGROUP.ARRIVE ;  /* 0x00000000000079c5 */ /* 0x000fc60000000000 */
[----:B------:R-:W2:Y:S01]  /*5230*/  MUFU.EX2 R31, R31 ;  /* 0x0000001f001f7308 */ /* 0x000ea20000000800 */
[--C-:B------:R-:W-:Y:S01]  /*5240*/  FFMA.FTZ R124, R72, UR23, -R66.reuse ;  /* 0x00000017487c7c23 */ /* 0x100fe20008010842 */
[----:B------:R-:W-:Y:S01]  /*5250*/  FFMA.FTZ R126, R76, UR23, -R66 ;  /* 0x000000174c7e7c23 */ /* 0x000fe20008010842 */
[----:B------:R-:W-:Y:S05]  /*5260*/  HGMMA.64x64x16.F32 R88, R120, gdesc[UR4].tnspB, R88, gsb0 ;  /* 0x40e0000478587df0 */ /* 0x000fea0008000858 */
        /* <DEDUP_REMOVED lines=11> */
[----:B------:R0:W-:Y:S06]  /*5320*/  BAR.ARV R32, 0x100 ;  /* 0x000400200000751d */ /* 0x0001ec0000002000 */
[----:B------:R-:W5:Y:S01]  /*5330*/  MUFU.EX2 R132, R132 ;  /* 0x0000008400847308 */ /* 0x000f620000000800 */
[----:B------:R2:W-:Y:S01]  /*5340*/  @!P1 SYNCS.ARRIVE.TRANS64.RED.A1T0 RZ, [R36+URZ], RZ ;  /* 0x000000ff24ff99a7 */ /* 0x0005e2000810043f */
[----:B0-----:R-:W-:Y:S01]  /*5350*/  FADD.FTZ R32, R150, R41 ;  /* 0x0000002996207221 */ /* 0x001fe20000010000 */
[----:B------:R-:W-:Y:S01]  /*5360*/  FADD.FTZ R41, R151, R2 ;  /* 0x0000000297297221 */ /* 0x000fe20000010000 */
[C---:B------:R-:W-:Y:S01]  /*5370*/  F2FP.F16.F32.PACK_AB R150, R29.reuse, R150 ;  /* 0x000000961d96723e */ /* 0x040fe200000000ff */
[----:B------:R-:W-:Y:S01]  /*5380*/  FMUL.FTZ R90, R90, R4 ;  /* 0x000000045a5a7220 */ /* 0x000fe20000410000 */
[----:B------:R-:W-:Y:S01]  /*5390*/  FADD.FTZ R43, R29, R32 ;  /* 0x000000201d2b7221 */ /* 0x000fe20000010000 */
[----:B------:R-:W-:Y:S01]  /*53a0*/  FADD.FTZ R2, R12, R41 ;  /* 0x000000290c027221 */ /* 0x000fe20000010000 */
[----:B------:R-:W0:Y:S01]  /*53b0*/  MUFU.EX2 R5, R57 ;  /* 0x0000003900057308 */ /* 0x000e220000000800 */
[----:B------:R-:W-:Y:S01]  /*53c0*/  FFMA.FTZ R41, R65, UR23, -R66 ;  /* 0x0000001741297c23 */ /* 0x000fe20008010842 */
[----:B-1----:R-:W-:Y:S01]  /*53d0*/  FADD.FTZ R32, R144, R43 ;  /* 0x0000002b90207221 */ /* 0x002fe20000010000 */
[----:B------:R-:W-:Y:S01]  /*53e0*/  FADD.FTZ R43, R145, R2 ;  /* 0x00000002912b7221 */ /* 0x000fe20000010000 */
[----:B--2---:R-:W-:Y:S01]  /*53f0*/  IMAD.U32 R36, RZ, RZ, UR22 ;  /* 0x00000016ff247e24 */ /* 0x004fe2000f8e00ff */
[----:B------:R-:W-:Y:S01]  /*5400*/  UMOV UR22, UR39 ;  /* 0x0000002700167c82 */ /* 0x000fe20008000000 */
[----:B------:R-:W-:Y:S01]  /*5410*/  FADD.FTZ R45, R31, R32 ;  /* 0x000000201f2d7221 */ /* 0x000fe20000010000 */
[----:B------:R-:W-:Y:S01]  /*5420*/  FADD.FTZ R2, R14, R43 ;  /* 0x0000002b0e027221 */ /* 0x000fe20000010000 */
[----:B------:R-:W1:Y:S01]  /*5430*/  MUFU.EX2 R134, R134 ;  /* 0x0000008600867308 */ /* 0x000e620000000800 */
[----:B------:R-:W-:Y:S01]  /*5440*/  FFMA.FTZ R43, R69, UR23, -R66 ;  /* 0x00000017452b7c23 */ /* 0x000fe20008010842 */
[----:B---3--:R-:W-:Y:S01]  /*5450*/  FADD.FTZ R32, R146, R45 ;  /* 0x0000002d92207221 */ /* 0x008fe20000010000 */
[----:B------:R-:W-:Y:S01]  /*5460*/  FADD.FTZ R45, R147, R2 ;  /* 0x00000002932d7221 */ /* 0x000fe20000010000 */
[----:B----4-:R-:W-:Y:S01]  /*5470*/  F2FP.F16.F32.PACK_AB R146, R25, R146 ;  /* 0x000000921992723e */ /* 0x010fe200000000ff */
[-C--:B------:R-:W-:Y:S01]  /*5480*/  FMUL.FTZ R91, R91, R4.reuse ;  /* 0x000000045b5b7220 */ /* 0x080fe20000410000 */
[----:B------:R-:W-:Y:S01]  /*5490*/  FADD.FTZ R47, R25, R32 ;  /* 0x00000020192f7221 */ /* 0x000fe20000010000 */
[----:B------:R-:W-:Y:S01]  /*54a0*/  FADD.FTZ R2, R20, R45 ;  /* 0x0000002d14027221 */ /* 0x000fe20000010000 */
[----:B------:R-:W2:Y:S01]  /*54b0*/  MUFU.EX2 R3, R3 ;  /* 0x0000000300037308 */ /* 0x000ea20000000800 */
[----:B------:R-:W-:Y:S01]  /*54c0*/  FFMA.FTZ R45, R73, UR23, -R66 ;  /* 0x00000017492d7c23 */ /* 0x000fe20008010842 */
[----:B-----5:R-:W-:Y:S01]  /*54d0*/  FADD.FTZ R32, R140, R47 ;  /* 0x0000002f8c207221 */ /* 0x020fe20000010000 */
[----:B------:R-:W-:Y:S01]  /*54e0*/  FADD.FTZ R47, R141, R2 ;  /* 0x000000028d2f7221 */ /* 0x000fe20000010000 */
[----:B------:R-:W-:Y:S01]  /*54f0*/  FFMA.FTZ R66, R85, UR23, -R66 ;  /* 0x0000001755427c23 */ /* 0x000fe20008010842 */
[----:B------:R-:W-:Y:S01]  /*5500*/  @!P1 LEA R36, R36, UR45, 0x3 ;  /* 0x0000002d24249c11 */ /* 0x000fe2000f8e18ff */
[----:B------:R-:W-:Y:S01]  /*5510*/  FADD.FTZ R49, R33, R32 ;  /* 0x0000002021317221 */ /* 0x000fe20000010000 */
[----:B------:R-:W-:Y:S01]  /*5520*/  FADD.FTZ R2, R24, R47 ;  /* 0x0000002f18027221 */ /* 0x000fe20000010000 */
[----:B------:R-:W3:Y:S01]  /*5530*/  MUFU.EX2 R128, R128 ;  /* 0x0000008000807308 */ /* 0x000ee20000000800 */
[----:B------:R-:W-:Y:S01]  /*5540*/  FMUL.FTZ R94, R94, R4 ;  /* 0x000000045e5e7220 */ /* 0x000fe20000410000 */
[----:B------:R-:W-:Y:S01]  /*5550*/  FADD.FTZ R32, R142, R49 ;  /* 0x000000318e207221 */ /* 0x000fe20000010000 */
[----:B------:R-:W-:Y:S01]  /*5560*/  FADD.FTZ R47, R143, R2 ;  /* 0x000000028f2f7221 */ /* 0x000fe20000010000 */
[----:B------:R-:W-:-:S02]  /*5570*/  @!P1 VIADD R36, R36, 0x16860 ;  /* 0x0001686024249836 */ /* 0x000fc40000000000 */
[-C--:B------:R-:W-:Y:S01]  /*5580*/  FMUL.FTZ R95, R95, R4.reuse ;  /* 0x000000045f5f7220 */ /* 0x080fe20000410000 */
[----:B------:R-:W-:Y:S01]  /*5590*/  FADD.FTZ R49, R39, R32 ;  /* 0x0000002027317221 */ /* 0x000fe20000010000 */
[----:B------:R-:W-:Y:S01]  /*55a0*/  FADD.FTZ R2, R26, R47 ;  /* 0x0000002f1a027221 */ /* 0x000fe20000010000 */
[----:B------:R-:W4:Y:S01]  /*55b0*/  MUFU.EX2 R9, R9 ;  /* 0x0000000900097308 */ /* 0x000f220000000800 */
[----:B------:R-:W-:Y:S01]  /*55c0*/  @!P1 PRMT R36, RZ, 0x654, R36 ;  /* 0x00000654ff249816 */ /* 0x000fe20000000024 */
[----:B------:R-:W-:Y:S01]  /*55d0*/  FADD.FTZ R32, R136, R49 ;  /* 0x0000003188207221 */ /* 0x000fe20000010000 */
[----:B------:R-:W-:Y:S01]  /*55e0*/  FADD.FTZ R47, R137, R2 ;  /* 0x00000002892f7221 */ /* 0x000fe20000010000 */
[-C--:B------:R-:W-:Y:S01]  /*55f0*/  FMUL.FTZ R98, R98, R4.reuse ;  /* 0x0000000462627220 */ /* 0x080fe20000410000 */
[----:B------:R0:W-:Y:S01]  /*5600*/  @!P1 SYNCS.ARRIVE.TRANS64.RED.A1T0 RZ, [R36+URZ], RZ ;  /* 0x000000ff24ff99a7 */ /* 0x0001e2000810043f */
        /* <DEDUP_REMOVED lines=14> */
[----:B0-----:R-:W-:Y:S01]  /*56f0*/  F2FP.F16.F32.PACK_AB R132, R5, R132 ;  /* 0x000000840584723e */ /* 0x001fe200000000ff */
[-C--:B------:R-:W-:Y:S01]  /*5700*/  FMUL.FTZ R107, R107, R4.reuse ;  /* 0x000000046b6b7220 */ /* 0x080fe20000410000 */
[----:B------:R-:W-:Y:S01]  /*5710*/  FADD.FTZ R25, R5, R10 ;  /* 0x0000000a05197221 */ /* 0x000fe20000010000 */
[----:B------:R-:W-:Y:S01]  /*5720*/  FADD.FTZ R2, R38, R7 ;  /* 0x0000000726027221 */ /* 0x000fe20000010000 */
[----:B------:R-:W0:Y:S01]  /*5730*/  MUFU.EX2 R130, R130 ;  /* 0x0000008200827308 */ /* 0x000e220000000800 */
[----:B------:R-:W-:Y:S01]  /*5740*/  FMUL.FTZ R110, R110, R4 ;  /* 0x000000046e6e7220 */ /* 0x000fe20000410000 */
[----:B-1----:R-:W-:Y:S01]  /*5750*/  FADD.FTZ R10, R134, R25 ;  /* 0x00000019860a7221 */ /* 0x002fe20000010000 */
[----:B------:R-:W-:Y:S01]  /*5760*/  FADD.FTZ R7, R135, R2 ;  /* 0x0000000287077221 */ /* 0x000fe20000010000 */
[----:B--2---:R-:W-:Y:S01]  /*5770*/  F2FP.F16.F32.PACK_AB R134, R3, R134 ;  /* 0x000000860386723e */ /* 0x004fe200000000ff */
[-C--:B------:R-:W-:Y:S01]  /*5780*/  FMUL.FTZ R111, R111, R4.reuse ;  /* 0x000000046f6f7220 */ /* 0x080fe20000410000 */
[----:B------:R-:W-:Y:S01]  /*5790*/  FADD.FTZ R25, R3, R10 ;  /* 0x0000000a03197221 */ /* 0x000fe20000010000 */
[----:B------:R-:W-:Y:S01]  /*57a0*/  FADD.FTZ R2, R42, R7 ;  /* 0x000000072a027221 */ /* 0x000fe20000010000 */
[----:B------:R-:W1:Y:S01]  /*57b0*/  MUFU.EX2 R11, R11 ;  /* 0x0000000b000b7308 */ /* 0x000e620000000800 */
[-C--:B------:R-:W-:Y:S01]  /*57c0*/  FMUL.FTZ R114, R114, R4.reuse ;  /* 0x0000000472727220 */ /* 0x080fe20000410000 */
[----:B---3--:R-:W-:Y:S01]  /*57d0*/  FADD.FTZ R10, R128, R25 ;  /* 0x00000019800a7221 */ /* 0x008fe20000010000 */
[----:B----4-:R-:W-:Y:S01]  /*57e0*/  FADD.FTZ R7, R9, R2 ;  /* 0x0000000209077221 */ /* 0x010fe20000010000 */
[-C--:B------:R-:W-:Y:S01]  /*57f0*/  FMUL.FTZ R115, R115, R4.reuse ;  /* 0x0000000473737220 */ /* 0x080fe20000410000 */
[-C--:B------:R-:W-:Y:S01]  /*5800*/  FMUL.FTZ R118, R118, R4.reuse ;  /* 0x0000000476767220 */ /* 0x080fe20000410000 */
[----:B-----5:R-:W-:Y:S01]  /*5810*/  FADD.FTZ R25, R41, R10 ;  /* 0x0000000a29197221 */ /* 0x020fe20000010000 */
[----:B------:R-:W-:Y:S01]  /*5820*/  FADD.FTZ R2, R46, R7 ;  /* 0x000000072e027221 */ /* 0x000fe20000010000 */
[----:B------:R-:W2:Y:S01]  /*5830*/  MUFU.EX2 R43, R43 ;  /* 0x0000002b002b7308 */ /* 0x000ea20000000800 */
[----:B------:R-:W-:Y:S01]  /*5840*/  FMUL.FTZ R119, R119, R4 ;  /* 0x0000000477777220 */ /* 0x000fe20000410000 */
[----:B0-----:R-:W-:Y:S01]  /*5850*/  FADD.FTZ R10, R130, R25 ;  /* 0x00000019820a7221 */ /* 0x001fe20000010000 */
[----:B------:R-:W-:Y:S01]  /*5860*/  F2FP.F16.F32.PACK_AB R151, R12, R151 ;  /* 0x000000970c97723e */ /* 0x000fe200000000ff */
[----:B------:R-:W-:Y:S01]  /*5870*/  FMUL.FTZ R88, R88, R28 ;  /* 0x0000001c58587220 */ /* 0x000fe20000410000 */
[----:B------:R-:W-:Y:S01]  /*5880*/  F2FP.F16.F32.PACK_AB R144, R31, R144 ;  /* 0x000000901f90723e */ /* 0x000fe200000000ff */
[-C--:B------:R-:W-:Y:S01]  /*5890*/  FMUL.FTZ R89, R89, R28.reuse ;  /* 0x0000001c59597220 */ /* 0x080fe20000410000 */
[----:B------:R-:W-:Y:S01]  /*58a0*/  F2FP.F16.F32.PACK_AB R145, R14, R145 ;  /* 0x000000910e91723e */ /* 0x000fe200000000ff */
[----:B------:R-:W0:Y:S01]  /*58b0*/  MUFU.EX2 R50, R50 ;  /* 0x0000003200327308 */ /* 0x000e220000000800 */
[----:B-1----:R-:W-:Y:S01]  /*58c0*/  FADD.FTZ R7, R11, R2 ;  /* 0x000000020b077221 */ /* 0x002fe20000010000 */
[----:B------:R-:W-:Y:S01]  /*58d0*/  F2FP.F16.F32.PACK_AB R147, R20, R147 ;  /* 0x000000931493723e */ /* 0x000fe200000000ff */
[----:B------:R-:W-:Y:S01]  /*58e0*/  FMUL.FTZ R92, R92, R28 ;  /* 0x0000001c5c5c7220 */ /* 0x000fe20000410000 */
[----:B------:R-:W-:Y:S01]  /*58f0*/  F2FP.F16.F32.PACK_AB R140, R33, R140 ;  /* 0x0000008c218c723e */ /* 0x000fe200000000ff */
[-C--:B------:R-:W-:Y:S01]  /*5900*/  FMUL.FTZ R93, R93, R28.reuse ;  /* 0x0000001c5d5d7220 */ /* 0x080fe20000410000 */
[----:B------:R-:W-:Y:S01]  /*5910*/  F2FP.F16.F32.PACK_AB R141, R24, R141 ;  /* 0x0000008d188d723e */ /* 0x000fe200000000ff */
[----:B------:R-:W-:Y:S01]  /*5920*/  FMUL.FTZ R96, R96, R28 ;  /* 0x0000001c60607220 */ /* 0x000fe20000410000 */
[----:B------:R-:W1:Y:S01]  /*5930*/  MUFU.EX2 R124, R124 ;  /* 0x0000007c007c7308 */ /* 0x000e620000000800 */
[----:B--2---:R-:W-:Y:S01]  /*5940*/  FADD.FTZ R5, R43, R10 ;  /* 0x0000000a2b057221 */ /* 0x004fe20000010000 */
[----:B------:R-:W-:Y:S01]  /*5950*/  F2FP.F16.F32.PACK_AB R142, R39, R142 ;  /* 0x0000008e278e723e */ /* 0x000fe200000000ff */
[-C--:B------:R-:W-:Y:S01]  /*5960*/  FMUL.FTZ R97, R97, R28.reuse ;  /* 0x0000001c61617220 */ /* 0x080fe20000410000 */
[----:B------:R-:W-:Y:S01]  /*5970*/  F2FP.F16.F32.PACK_AB R143, R26, R143 ;  /* 0x0000008f1a8f723e */ /* 0x000fe200000000ff */
[----:B------:R-:W-:Y:S01]  /*5980*/  FMUL.FTZ R100, R100, R28 ;  /* 0x0000001c64647220 */ /* 0x000fe20000410000 */
[----:B------:R-:W-:Y:S01]  /*5990*/  F2FP.F16.F32.PACK_AB R136, R35, R136 ;  /* 0x000000882388723e */ /* 0x000fe200000000ff */
[-C--:B------:R-:W-:Y:S01]  /*59a0*/  FMUL.FTZ R101, R101, R28.reuse ;  /* 0x0000001c65657220 */ /* 0x080fe20000410000 */
[----:B------:R-:W2:Y:S01]  /*59b0*/  MUFU.EX2 R13, R13 ;  /* 0x0000000d000d7308 */ /* 0x000ea20000000800 */
[----:B0-----:R-:W-:Y:S01]  /*59c0*/  FADD.FTZ R2, R50, R7 ;  /* 0x0000000732027221 */ /* 0x001fe20000010000 */
[----:B------:R-:W-:Y:S01]  /*59d0*/  F2FP.F16.F32.PACK_AB R137, R30, R137 ;  /* 0x000000891e89723e */ /* 0x000fe200000000ff */
[----:B------:R-:W-:Y:S01]  /*59e0*/  FMUL.FTZ R104, R104, R28 ;  /* 0x0000001c68687220 */ /* 0x000fe20000410000 */
[----:B------:R-:W-:Y:S01]  /*59f0*/  F2FP.F16.F32.PACK_AB R138, R37, R138 ;  /* 0x0000008a258a723e */ /* 0x000fe200000000ff */
[-C--:B------:R-:W-:Y:S01]  /*5a00*/  FMUL.FTZ R105, R105, R28.reuse ;  /* 0x0000001c69697220 */ /* 0x080fe20000410000 */
[----:B------:R-:W-:Y:S01]  /*5a10*/  F2FP.F16.F32.PACK_AB R139, R34, R139 ;  /* 0x0000008b228b723e */ /* 0x000fe200000000ff */
[-C--:B------:R-:W-:Y:S01]  /*5a20*/  FMUL.FTZ R108, R108, R28.reuse ;  /* 0x0000001c6c6c7220 */ /* 0x080fe20000410000 */
[----:B------:R-:W0:Y:S01]  /*5a30*/  MUFU.EX2 R45, R45 ;  /* 0x0000002d002d7308 */ /* 0x000e220000000800 */
[----:B-1----:R-:W-:Y:S01]  /*5a40*/  FADD.FTZ R10, R124, R5 ;  /* 0x000000057c0a7221 */ /* 0x002fe20000010000 */
[----:B------:R-:W-:Y:S01]  /*5a50*/  F2FP.F16.F32.PACK_AB R133, R38, R133 ;  /* 0x000000852685723e */ /* 0x000fe200000000ff */
[-C--:B------:R-:W-:Y:S01]  /*5a60*/  FMUL.FTZ R109, R109, R28.reuse ;  /* 0x0000001c6d6d7220 */ /* 0x080fe20000410000 */
[----:B------:R-:W-:Y:S01]  /*5a70*/  F2FP.F16.F32.PACK_AB R135, R42, R135 ;  /* 0x000000872a87723e */ /* 0x000fe200000000ff */
[----:B------:R-:W-:Y:S01]  /*5a80*/  FMUL.FTZ R112, R112, R28 ;  /* 0x0000001c70707220 */ /* 0x000fe20000410000 */
[----:B------:R-:W-:Y:S01]  /*5a90*/  F2FP.F16.F32.PACK_AB R128, R41, R128 ;  /* 0x000000802980723e */ /* 0x000fe200000000ff */
[-C--:B------:R-:W-:Y:S01]  /*5aa0*/  FMUL.FTZ R113, R113, R28.reuse ;  /* 0x0000001c71717220 */ /* 0x080fe20000410000 */
[----:B------:R-:W1:Y:S01]  /*5ab0*/  MUFU.EX2 R54, R54 ;  /* 0x0000003600367308 */ /* 0x000e620000000800 */
[----:B--2---:R-:W-:Y:S01]  /*5ac0*/  FADD.FTZ R3, R13, R2 ;  /* 0x000000020d037221 */ /* 0x004fe20000010000 */
[----:B------:R-:W-:Y:S01]  /*5ad0*/  F2FP.F16.F32.PACK_AB R129, R46, R9 ;  /* 0x000000092e81723e */ /* 0x000fe200000000ff */
[----:B------:R-:W-:Y:S01]  /*5ae0*/  FMUL.FTZ R116, R116, R28 ;  /* 0x0000001c74747220 */ /* 0x000fe20000410000 */
[----:B------:R-:W-:Y:S01]  /*5af0*/  F2FP.F16.F32.PACK_AB R130, R43, R130 ;  /* 0x000000822b82723e */ /* 0x000fe200000000ff */
[----:B------:R-:W-:Y:S01]  /*5b00*/  FMUL.FTZ R117, R117, R28 ;  /* 0x0000001c75757220 */ /* 0x000fe20000410000 */
[----:B------:R-:W-:Y:S01]  /*5b10*/  F2FP.F16.F32.PACK_AB R131, R50, R11 ;  /* 0x0000000b3283723e */ /* 0x000fe200000000ff */
[----:B------:R-:W-:Y:S01]  /*5b20*/  IMAD.MOV.U32 R4, RZ, RZ, R6 ;  /* 0x000000ffff047224 */ /* 0x000fe200078e0006 */
        /* <DEDUP_REMOVED lines=29> */
[----:B--2---:R-:W-:Y:S01]  /*5d00*/  FADD.FTZ R2, R27, R2 ;  /* 0x000000021b027221 */ /* 0x004fe20000010000 */
[C---:B0-----:R-:W-:Y:S01]  /*5d10*/  FADD.FTZ R3, R66.reuse, R5 ;  /* 0x0000000542037221 */ /* 0x041fe20000010000 */
[----:B------:R-:W-:Y:S01]  /*5d20*/  F2FP.F16.F32.PACK_AB R122, R66, R84 ;  /* 0x00000054427a723e */ /* 0x000fe200000000ff */
[----:B------:R-:W-:Y:S02]  /*5d30*/  IMAD.MOV.U32 R5, RZ, RZ, R0 ;  /* 0x000000ffff057224 */ /* 0x000fe400078e0000 */
[C---:B-1----:R-:W-:Y:S01]  /*5d40*/  FADD.FTZ R2, R8.reuse, R2 ;  /* 0x0000000208027221 */ /* 0x042fe20000010000 */
[----:B------:R-:W-:Y:S01]  /*5d50*/  F2FP.F16.F32.PACK_AB R123, R8, R27 ;  /* 0x0000001b087b723e */ /* 0x000fe200000000ff */
[----:B------:R-:W-:Y:S06]  /*5d60*/  @P3 BRA `(.L_x_14477) ;  /* 0xffffffd800903947 */ /* 0x000fec000383ffff */
.L_x_14468:
[----:B------:R-:W-:-:S13]  /*5d70*/  ISETP.LE.AND P2, PT, RZ, UR25, PT ;  /* 0x00000019ff007c0c */ /* 0x000fda000bf43270 */
[----:B------:R-:W-:Y:S05]  /*5d80*/  @!P2 BRA `(.L_x_14478) ;  /* 0x0000001c0030a947 */ /* 0x000fea0003800000 */
[----:B------:R-:W-:Y:S01]  /*5d90*/  IMAD.MOV.U32 R5, RZ, RZ, R0 ;  /* 0x000000ffff057224 */ /* 0x000fe200078e0000 */
[----:B------:R-:W-:Y:S01]  /*5da0*/  UMOV UR22, UR37 ;  /* 0x0000002500167c82 */ /* 0x000fe20008000000 */
[----:B------:R-:W-:Y:S01]  /*5db0*/  IMAD.MOV.U32 R7, RZ, RZ, R6 ;  /* 0x000000ffff077224 */ /* 0x000fe200078e0006 */
[----:B------:R-:W-:Y:S01]  /*5dc0*/  UMOV UR21, UR39 ;  /* 0x0000002700157c82 */ /* 0x000fe20008000000 */
[----:B------:R-:W-:-:S05]  /*5dd0*/  ULDC UR23, c[0x0][0x988] ;  /* 0x0002620000177ab9 */ /* 0x000fca0000000800 */
.L_x_14487:
        /* <DEDUP_REMOVED lines=9> */
.L_x_14480:
[----:B------:R-:W-:Y:S01]  /*5e70*/  ULEA UR6, UR39, UR45, 0x3 ;  /* 0x0000002d27067291 */ /* 0x000fe2000f8e183f */
[----:B------:R-:W-:-:S05]  /*5e80*/  IMAD.U32 R0, RZ, RZ, UR37 ;  /* 0x00000025ff007e24 */ /* 0x000fca000f8e00ff */
[----:B------:R-:W-:-:S04]  /*5e90*/  SHF.L.U32 R0, R0, 0x1f, RZ ;  /* 0x0000001f00007819 */ /* 0x000fc800000006ff */
[----:B------:R0:W1:Y:S01]  /*5ea0*/  SYNCS.PHASECHK.TRANS64.TRYWAIT P2, [UR6+0x16830], R0 ;  /* 0x01683000ff0075a7 */ /* 0x0000620008040146 */
[----:B------:R-:W-:Y:S05]  /*5eb0*/  @!P0 BRA `(.L_x_14481) ;  /* 0x0000000000048947 */ /* 0x000fea0003800000 */
[----:B------:R-:W-:Y:S01]  /*5ec0*/  BPT.TRAP 0x1 ;  /* 0x000000040000795c */ /* 0x000fe20000300000 */
.L_x_14481:
[----:B-1----:R-:W-:Y:S05]  /*5ed0*/  @P2 BRA `(.L_x_14479) ;  /* 0x0000000000082947 */ /* 0x002fea0003800000 */
[----:B------:R-:W1:Y:S02]  /*5ee0*/  SYNCS.PHASECHK.TRANS64.TRYWAIT P2, [UR6+0x16830], R0 ;  /* 0x01683000ff0075a7 */ /* 0x000e640008040146 */
[----:B-1----:R-:W-:Y:S05]  /*5ef0*/  @!P2 BRA `(.L_x_14482) ;  /* 0x000000740098a947 */ /* 0x002fea0003800000 */
.L_x_14479:
        /* <DEDUP_REMOVED lines=25> */
.L_x_14484:
[----:B------:R-:W-:Y:S01]  /*6090*/  ULEA UR6, UR21, UR45, 0x3 ;  /* 0x0000002d15067291 */ /* 0x000fe2000f8e183f */
[----:B------:R-:W-:-:S05]  /*60a0*/  IMAD.U32 R0, RZ, RZ, UR22 ;  /* 0x00000016ff007e24 */ /* 0x000fca000f8e00ff */
[----:B------:R-:W-:-:S04]  /*60b0*/  SHF.L.U32 R0, R0, 0x1f, RZ ;  /* 0x0000001f00007819 */ /* 0x000fc800000006ff */
[----:B------:R0:W1:Y:S01]  /*60c0*/  SYNCS.PHASECHK.TRANS64.TRYWAIT P2, [UR6+0x16850], R0 ;  /* 0x01685000ff0075a7 */ /* 0x0000620008040146 */
[----:B------:R-:W-:Y:S05]  /*60d0*/  @!P0 BRA `(.L_x_14485) ;  /* 0x0000000000048947 */ /* 0x000fea0003800000 */
[----:B------:R-:W-:Y:S01]  /*60e0*/  BPT.TRAP 0x1 ;  /* 0x000000040000795c */ /* 0x000fe20000300000 */
.L_x_14485:
[----:B-1----:R-:W-:Y:S05]  /*60f0*/  @P2 BRA `(.L_x_14483) ;  /* 0x0000000000082947 */ /* 0x002fea0003800000 */
[----:B------:R-:W1:Y:S02]  /*6100*/  SYNCS.PHASECHK.TRANS64.TRYWAIT P2, [UR6+0x16850], R0 ;  /* 0x01685000ff0075a7 */ /* 0x000e640008040146 */
[----:B-1----:R-:W-:Y:S05]  /*6110*/  @!P2 BRA `(.L_x_14486) ;  /* 0x000000740028a947 */ /* 0x002fea0003800000 */
.L_x_14483:
        /* <DEDUP_REMOVED lines=103> */
[----:B------:R-:W-:-:S02]  /*6790*/  FFMA.FTZ R85, R85, UR23, -R7 ;  /* 0x0000001755557c23 */ /* 0x000fc40008010807 */
[----:B------:R-:W-:Y:S02]  /*67a0*/  FMNMX.FTZ R0, R62, R25, !PT ;  /* 0x000000193e007209 */ /* 0x000fe40007810000 */
[----:B------:R1:W-:Y:S01]  /*67b0*/  MUFU.EX2 R25, R49 ;  /* 0x0000003100197308 */ /* 0x0003e20000000800 */
[----:B0-----:R-:W-:Y:S01]  /*67c0*/  FFMA.FTZ R41, R65, UR23, -R7 ;  /* 0x0000001741297c23 */ /* 0x001fe20008010807 */
[----:B------:R-:W-:-:S04]  /*67d0*/  FMNMX.FTZ R33, R63, R0, !PT ;  /* 0x000000003f217209 */ /* 0x000fc80007810000 */
[----:B------:R-:W-:Y:S02]  /*67e0*/  FMNMX.FTZ R0, R66, R33, !PT ;  /* 0x0000002142007209 */ /* 0x000fe40007810000 */
[----:B------:R-:W0:Y:S01]  /*67f0*/  MUFU.EX2 R4, R4 ;  /* 0x0000000400047308 */ /* 0x000e220000000800 */
[----:B-1----:R-:W-:Y:S01]  /*6800*/  FFMA.FTZ R49, R69, UR23, -R7 ;  /* 0x0000001745317c23 */ /* 0x002fe20008010807 */
[----:B------:R-:W-:-:S04]  /*6810*/  FMNMX.FTZ R33, R67, R0, !PT ;  /* 0x0000000043217209 */ /* 0x000fc80007810000 */
[----:B------:R-:W-:Y:S02]  /*6820*/  FMNMX.FTZ R0, R70, R33, !PT ;  /* 0x0000002146007209 */ /* 0x000fe40007810000 */
[----:B------:R-:W-:Y:S02]  /*6830*/  MUFU.EX2 R33, R53 ;  /* 0x0000003500217308 */ /* 0x000fe40000000800 */
[----:B------:R-:W-:-:S04]  /*6840*/  FMNMX.FTZ R37, R71, R0, !PT ;  /* 0x0000000047257209 */ /* 0x000fc80007810000 */
[----:B------:R-:W-:Y:S02]  /*6850*/  FMNMX.FTZ R0, R74, R37, !PT ;  /* 0x000000254a007209 */ /* 0x000fe40007810000 */
[----:B------:R-:W1:Y:S01]  /*6860*/  MUFU.EX2 R148, R148 ;  /* 0x0000009400947308 */ /* 0x000e620000000800 */
[----:B0-----:R-:W-:Y:S01]  /*6870*/  FFMA.FTZ R3, R4, R3, R9 ;  /* 0x0000000304037223 */ /* 0x001fe20000010009 */
[----:B------:R-:W-:-:S04]  /*6880*/  FMNMX.FTZ R37, R75, R0, !PT ;  /* 0x000000004b257209 */ /* 0x000fc80007810000 */
[----:B------:R-:W-:Y:S01]  /*6890*/  FMNMX.FTZ R0, R78, R37, !PT ;  /* 0x000000254e007209 */ /* 0x000fe20007810000 */
[----:B------:R-:W-:Y:S02]  /*68a0*/  WARPGROUP.DEPBAR.LE gsb0, 0x0 ;  /* 0x00008000000079c5 */ /* 0x000fe40000010000 */
[----:B------:R-:W-:Y:S01]  /*68b0*/  WARPGROUP.ARRIVE ;  /* 0x00000000000079c5 */ /* 0x000fe20000000000 */
[----:B------:R-:W-:Y:S01]  /*68c0*/  FMNMX.FTZ R37, R79, R0, !PT ;  /* 0x000000004f257209 */ /* 0x000fe20007810000 */
[--C-:B------:R-:W-:Y:S01]  /*68d0*/  FFMA.FTZ R142, R44, UR23, -R7.reuse ;  /* 0x000000172c8e7c23 */ /* 0x100fe20008010807 */
[----:B------:R-:W-:-:S03]  /*68e0*/  FFMA.FTZ R140, R40, UR23, -R7 ;  /* 0x00000017288c7c23 */ /* 0x000fc60008010807 */
[----:B------:R-:W0:Y:S01]  /*68f0*/  S2R R44, SR_TID.X ;  /* 0x00000000002c7919 */ /* 0x000e220000002100 */
[----:B------:R-:W-:Y:S01]  /*6900*/  FMNMX.FTZ R0, R82, R37, !PT ;  /* 0x0000002552007209 */ /* 0x000fe20007810000 */
[----:B------:R-:W-:Y:S01]  /*6910*/  HGMMA.64x64x16.F32 R88, R136, gdesc[UR4].tnspB, R88, gsb0 ;  /* 0x40e0000488587df0 */ /* 0x000fe20008000858 */
[----:B------:R-:W-:Y:S01]  /*6920*/  UIADD3 UR6, UR10, 0x200, URZ ;  /* 0x000002000a067890 */ /* 0x000fe2000fffe03f */
[----:B------:R-:W2:Y:S01]  /*6930*/  MUFU.EX2 R150, R150 ;  /* 0x0000009600967308 */ /* 0x000ea20000000800 */
[----:B------:R-:W-:Y:S01]  /*6940*/  UMOV UR7, 0x40000040 ;  /* 0x4000004000077882 */ /* 0x000fe20000000000 */
[----:B------:R-:W-:Y:S01]  /*6950*/  FMNMX.FTZ R37, R83, R0, !PT ;  /* 0x0000000053257209 */ /* 0x000fe20007810000 */
[C---:B-1----:R-:W-:Y:S01]  /*6960*/  FADD.FTZ R3, R148.reuse, R3 ;  /* 0x0000000394037221 */ /* 0x042fe20000010000 */
[----:B------:R-:W-:Y:S02]  /*6970*/  F2FP.F16.F32.PACK_AB R148, R148, R9 ;  /* 0x000000099494723e */ /* 0x000fe400000000ff */
[----:B------:R-:W-:-:S02]  /*6980*/  FMNMX.FTZ R0, R86, R37, !PT ;  /* 0x0000002556007209 */ /* 0x000fc40007810000 */
[----:B------:R1:W-:Y:S02]  /*6990*/  MUFU.EX2 R37, R61 ;  /* 0x0000003d00257308 */ /* 0x0003e40000000800 */
[----:B------:R-:W-:-:S05]  /*69a0*/  FMNMX.FTZ R0, R87, R0, !PT ;  /* 0x0000000057007209 */ /* 0x000fca0007810000 */
[----:B------:R-:W3:Y:S01]  /*69b0*/  SHFL.BFLY PT, R53, R0, 0x2, 0x1f ;  /* 0x0c401f0000357f89 */ /* 0x000ee200000e0000 */
[----:B------:R-:W4:Y:S01]  /*69c0*/  MUFU.EX2 R13, R13 ;  /* 0x0000000d000d7308 */ /* 0x000f220000000800 */
[----:B-1----:R-:W-:-:S07]  /*69d0*/  FFMA.FTZ R61, R81, UR23, -R7 ;  /* 0x00000017513d7c23 */ /* 0x002fce0008010807 */
[----:B------:R-:W-:Y:S01]  /*69e0*/  MUFU.EX2 R144, R144 ;  /* 0x0000009000907308 */ /* 0x000fe20000000800 */
[----:B0-----:R-:W-:-:S07]  /*69f0*/  ISETP.GE.U32.AND P2, PT, R44, 0x180, PT ;  /* 0x000001802c00780c */ /* 0x001fce0003f46070 */
[----:B------:R-:W-:Y:S01]  /*6a00*/  MUFU.EX2 R146, R146 ;  /* 0x0000009200927308 */ /* 0x000fe20000000800 */
[----:B---3--:R-:W-:Y:S01]  /*6a10*/  FMNMX.FTZ R24, R0, R53, !PT ;  /* 0x0000003500187209 */ /* 0x008fe20007810000 */
[----:B------:R-:W-:-:S06]  /*6a20*/  FFMA.FTZ R53, R73, UR23, -R7 ;  /* 0x0000001749357c23 */ /* 0x000fcc0008010807 */
[----:B------:R-:W-:Y:S01]  /*6a30*/  MUFU.EX2 R140, R140 ;  /* 0x0000008c008c7308 */ /* 0x000fe20000000800 */
[----:B------:R-:W0:Y:S07]  /*6a40*/  SHFL.BFLY PT, R65, R24, 0x1, 0x1f ;  /* 0x0c201f0018417f89 */ /* 0x000e2e00000e0000 */
[----:B------:R-:W-:Y:S08]  /*6a50*/  MUFU.EX2 R142, R142 ;  /* 0x0000008e008e7308 */ /* 0x000ff00000000800 */
[----:B------:R-:W-:Y:S08]  /*6a60*/  MUFU.EX2 R29, R29 ;  /* 0x0000001d001d7308 */ /* 0x000ff00000000800 */
[----:B------:R-:W-:Y:S01]  /*6a70*/  MUFU.EX2 R45, R45 ;  /* 0x0000002d002d7308 */ /* 0x000fe20000000800 */
[----:B0-----:R-:W-:-:S05]  /*6a80*/  FMNMX.FTZ R0, R24, R65, !PT ;  /* 0x0000004118007209 */ /* 0x001fca0007810000 */
[----:B------:R-:W-:Y:S02]  /*6a90*/  FMUL.FTZ R28, R0, UR23 ;  /* 0x00000017001c7c20 */ /* 0x000fe40008410000 */
[----:B------:R-:W-:Y:S01]  /*6aa0*/  MUFU.EX2 R8, R8 ;  /* 0x0000000800087308 */ /* 0x000fe20000000800 */
[----:B------:R-:W-:Y:S02]  /*6ab0*/  WARPGROUP.DEPBAR.LE gsb0, 0x0 ;  /* 0x00008000000079c5 */ /* 0x000fe40000010000 */
[----:B------:R-:W-:Y:S01]  /*6ac0*/  WARPGROUP.ARRIVE ;  /* 0x00000000000079c5 */ /* 0x000fe20000000000 */
[--C-:B------:R-:W-:Y:S01]  /*6ad0*/  FFMA.FTZ R136, R48, UR23, -R7.reuse ;  /* 0x0000001730887c23 */ /* 0x100fe20008010807 */
[----:B------:R-:W-:Y:S01]  /*6ae0*/  FFMA.FTZ R138, R52, UR23, -R7 ;  /* 0x00000017348a7c23 */ /* 0x000fe20008010807 */
[--C-:B------:R-:W-:Y:S01]  /*6af0*/  FFMA.FTZ R151, R30, UR23, -R28.reuse ;  /* 0x000000171e977c23 */ /* 0x100fe2000801081c */
        /* <DEDUP_REMOVED lines=8> */
[----:B------:R-:W-:Y:S01]  /*6b80*/  VIADD R27, R23, 0x9 ;  /* 0x00000009171b7836 */ /* 0x000fe20000000000 */
[----:B------:R-:W-:Y:S01]  /*6b90*/  MUFU.EX2 R151, R151 ;  /* 0x0000009700977308 */ /* 0x000fe20000000800 */
[----:B------:R-:W-:Y:S01]  /*6ba0*/  FFMA.FTZ R145, R34, UR23, -R28 ;  /* 0x0000001722917c23 */ /* 0x000fe2000801081c */
[----:B------:R-:W-:-:S02]  /*6bb0*/  @!P1 VIADD R31, R31, 0x16840 ;  /* 0x000168401f1f9836 */ /* 0x000fc40000000000 */
[--C-:B------:R-:W-:Y:S01]  /*6bc0*/  FFMA.FTZ R32, R35, UR23, -R28.reuse ;  /* 0x0000001723207c23 */ /* 0x100fe2000801081c */
[----:B------:R-:W-:Y:S01]  /*6bd0*/  SEL R27, R27, 0x9, !P2 ;  /* 0x000000091b1b7807 */ /* 0x000fe20005000000 */
[--C-:B------:R-:W-:Y:S01]  /*6be0*/  FFMA.FTZ R147, R38, UR23, -R28.reuse ;  /* 0x0000001726937c23 */ /* 0x100fe2000801081c */
[--C-:B------:R-:W-:Y:S01]  /*6bf0*/  FFMA.FTZ R143, R46, UR23, -R28.reuse ;  /* 0x000000172e8f7c23 */ /* 0x100fe2000801081c */
[----:B------:R-:W-:Y:S01]  /*6c00*/  @!P1 PRMT R31, RZ, 0x654, R31 ;  /* 0x00000654ff1f9816 */ /* 0x000fe2000000001f */
[----:B------:R-:W-:Y:S01]  /*6c10*/  MUFU.EX2 R26, R26 ;  /* 0x0000001a001a7308 */ /* 0x000fe20000000800 */
[--C-:B------:R-:W-:Y:S01]  /*6c20*/  FFMA.FTZ R34, R39, UR23, -R28.reuse ;  /* 0x0000001727227c23 */ /* 0x100fe2000801081c */
[----:B--2---:R-:W-:Y:S01]  /*6c30*/  FADD.FTZ R48, R150, R3 ;  /* 0x0000000396307221 */ /* 0x004fe20000010000 */
        /* <DEDUP_REMOVED lines=16> */
[----:B------:R-:W-:-:S02]  /*6d40*/  ISETP.LT.AND P2, PT, RZ, UR25, PT ;  /* 0x00000019ff007c0c */ /* 0x000fc4000bf41270 */
[----:B----4-:R-:W-:-:S03]  /*6d50*/  F2FP.F16.F32.PACK_AB R150, R13, R150 ;  /* 0x000000960d96723e */ /* 0x010fc600000000ff */
        /* <DEDUP_REMOVED lines=81> */
[----:B------:R-:W-:Y:S01]  /*7270*/  FFMA.FTZ R125, R74, UR23, -R28 ;  /* 0x000000174a7d7c23 */ /* 0x000fe2000801081c */
[----:B------:R-:W-:Y:S02]  /*7280*/  F2FP.F16.F32.PACK_AB R129, R46, R129 ;  /* 0x000000812e81723e */ /* 0x000fe400000000ff */
[----:B------:R-:W1:Y:S02]  /*7290*/  MUFU.EX2 R49, R49 ;  /* 0x0000003100317308 */ /* 0x000e640000000800 */
[----:B------:R-:W-:Y:S01]  /*72a0*/  HGMMA.64x64x16.F32 R88, R120, gdesc[UR4].tnspB, R88, gsb0 ;  /* 0x40e0000478587df0 */ /* 0x000fe20008000858 */
[----:B------:R-:W-:-:S05]  /*72b0*/  UIADD3 UR6, UR25, -0x1, URZ ;  /* 0xffffffff19067890 */ /* 0x000fca000fffe03f */
[----:B------:R-:W-:Y:S01]  /*72c0*/  MUFU.EX2 R12, R12 ;  /* 0x0000000c000c7308 */ /* 0x000fe20000000800 */
[----:B0-----:R-:W-:Y:S01]  /*72d0*/  FADD.FTZ R3, R131, R30 ;  /* 0x0000001e83037221 */ /* 0x001fe20000010000 */
[----:B------:R-:W-:-:S06]  /*72e0*/  UMOV UR25, UR6 ;  /* 0x0000000600197c82 */ /* 0x000fcc0008000000 */
[----:B------:R-:W-:Y:S01]  /*72f0*/  MUFU.EX2 R125, R125 ;  /* 0x0000007d007d7308 */ /* 0x000fe20000000800 */
[----:B-1----:R-:W-:-:S07]  /*7300*/  F2FP.F16.F32.PACK_AB R130, R49, R10 ;  /* 0x0000000a3182723e */ /* 0x002fce00000000ff */
[----:B------:R-:W0:Y:S08]  /*7310*/  MUFU.EX2 R53, R53 ;  /* 0x0000003500357308 */ /* 0x000e300000000800 */
[----:B------:R-:W-:Y:S08]  /*7320*/  MUFU.EX2 R14, R14 ;  /* 0x0000000e000e7308 */ /* 0x000ff00000000800 */
[----:B------:R-:W-:Y:S01]  /*7330*/  MUFU.EX2 R78, R78 ;  /* 0x0000004e004e7308 */ /* 0x000fe20000000800 */
[----:B0-----:R-:W-:-:S07]  /*7340*/  F2FP.F16.F32.PACK_AB R124, R53, R12 ;  /* 0x0000000c357c723e */ /* 0x001fce00000000ff */
[----:B------:R-:W0:Y:S08]  /*7350*/  MUFU.EX2 R57, R57 ;  /* 0x0000003900397308 */ /* 0x000e300000000800 */
[----:B------:R-:W1:Y:S08]  /*7360*/  MUFU.EX2 R79, R79 ;  /* 0x0000004f004f7308 */ /* 0x000e700000000800 */
[----:B------:R-:W-:Y:S01]  /*7370*/  MUFU.EX2 R20, R20 ;  /* 0x0000001400147308 */ /* 0x000fe20000000800 */
[----:B0-----:R-:W-:-:S07]  /*7380*/  F2FP.F16.F32.PACK_AB R126, R57, R14 ;  /* 0x0000000e397e723e */ /* 0x001fce00000000ff */
[----:B------:R-:W-:Y:S01]  /*7390*/  MUFU.EX2 R82, R82 ;  /* 0x0000005200527308 */ /* 0x000fe20000000800 */
[----:B-1----:R-:W-:Y:S01]  /*73a0*/  F2FP.F16.F32.PACK_AB R127, R79, R78 ;  /* 0x0000004e4f7f723e */ /* 0x002fe200000000ff */
[----:B------:R-:W-:Y:S02]  /*73b0*/  WARPGROUP.DEPBAR.LE gsb0, 0x0 ;  /* 0x00008000000079c5 */ /* 0x000fe40000010000 */
[----:B------:R0:W-:Y:S06]  /*73c0*/  BAR.ARV R27, 0x100 ;  /* 0x0004001b0000751d */ /* 0x0001ec0000002000 */
[----:B------:R1:W-:Y:S01]  /*73d0*/  @!P1 SYNCS.ARRIVE.TRANS64.RED.A1T0 RZ, [R31+URZ], RZ ;  /* 0x000000ff1fff99a7 */ /* 0x0003e2000810043f */
[----:B------:R-:W2:Y:S01]  /*73e0*/  MUFU.EX2 R61, R61 ;  /* 0x0000003d003d7308 */ /* 0x000ea20000000800 */
[-C--:B------:R-:W-:Y:S01]  /*73f0*/  FMUL.FTZ R90, R90, R7.reuse ;  /* 0x000000075a5a7220 */ /* 0x080fe20000410000 */
[-C--:B------:R-:W-:Y:S01]  /*7400*/  FMUL.FTZ R91, R91, R7.reuse ;  /* 0x000000075b5b7220 */ /* 0x080fe20000410000 */
[-C--:B------:R-:W-:Y:S01]  /*7410*/  FMUL.FTZ R94, R94, R7.reuse ;  /* 0x000000075e5e7220 */ /* 0x080fe20000410000 */
[-C--:B------:R-:W-:Y:S01]  /*7420*/  FMUL.FTZ R95, R95, R7.reuse ;  /* 0x000000075f5f7220 */ /* 0x080fe20000410000 */
[-C--:B------:R-:W-:Y:S01]  /*7430*/  FMUL.FTZ R98, R98, R7.reuse ;  /* 0x0000000762627220 */ /* 0x080fe20000410000 */
[-C--:B------:R-:W-:Y:S01]  /*7440*/  FMUL.FTZ R99, R99, R7.reuse ;  /* 0x0000000763637220 */ /* 0x080fe20000410000 */
[----:B-1----:R-:W-:Y:S01]  /*7450*/  IMAD.U32 R31, RZ, RZ, UR21 ;  /* 0x00000015ff1f7e24 */ /* 0x002fe2000f8e00ff */
[----:B------:R-:W1:Y:S01]  /*7460*/  MUFU.EX2 R83, R83 ;  /* 0x0000005300537308 */ /* 0x000e620000000800 */
        /* <DEDUP_REMOVED lines=8> */
[----:B0-----:R-:W-:-:S02]  /*74f0*/  @!P1 VIADD R27, R31, 0x16860 ;  /* 0x000168601f1b9836 */ /* 0x001fc40000000000 */
[-C--:B------:R-:W-:Y:S01]  /*7500*/  FMUL.FTZ R111, R111, R7.reuse ;  /* 0x000000076f6f7220 */ /* 0x080fe20000410000 */
[-C--:B------:R-:W-:Y:S01]  /*7510*/  FMUL.FTZ R114, R114, R7.reuse ;  /* 0x0000000772727220 */ /* 0x080fe20000410000 */
[-C--:B------:R-:W-:Y:S01]  /*7520*/  FMUL.FTZ R115, R115, R7.reuse ;  /* 0x0000000773737220 */ /* 0x080fe20000410000 */
[-C--:B------:R-:W-:Y:S01]  /*7530*/  FMUL.FTZ R118, R118, R7.reuse ;  /* 0x0000000776767220 */ /* 0x080fe20000410000 */
[----:B------:R-:W-:Y:S01]  /*7540*/  @!P1 PRMT R31, RZ, 0x654, R27 ;  /* 0x00000654ff1f9816 */ /* 0x000fe2000000001b */
[----:B------:R-:W-:Y:S01]  /*7550*/  FADD.FTZ R27, R13, R48 ;  /* 0x000000300d1b7221 */ /* 0x000fe20000010000 */
[----:B------:R-:W-:Y:S01]  /*7560*/  MUFU.EX2 R86, R86 ;  /* 0x0000005600567308 */ /* 0x000fe20000000800 */
[----:B------:R-:W-:Y:S01]  /*7570*/  FMUL.FTZ R119, R119, R7 ;  /* 0x0000000777777220 */ /* 0x000fe20000410000 */
[----:B------:R0:W-:Y:S01]  /*7580*/  @!P1 SYNCS.ARRIVE.TRANS64.RED.A1T0 RZ, [R31+URZ], RZ ;  /* 0x000000ff1fff99a7 */ /* 0x0001e2000810043f */
[----:B------:R-:W-:Y:S01]  /*7590*/  FADD.FTZ R48, R144, R27 ;  /* 0x0000001b90307221 */ /* 0x000fe20000010000 */
[----:B------:R-:W-:Y:S01]  /*75a0*/  F2FP.F16.F32.PACK_AB R144, R11, R144 ;  /* 0x000000900b90723e */ /* 0x000fe200000000ff */
[----:B------:R-:W-:Y:S01]  /*75b0*/  FMUL.FTZ R88, R88, R4 ;  /* 0x0000000458587220 */ /* 0x000fe20000410000 */
[----:B--2---:R-:W-:Y:S01]  /*75c0*/  F2FP.F16.F32.PACK_AB R120, R61, R20 ;  /* 0x000000143d78723e */ /* 0x004fe200000000ff */
[----:B------:R-:W-:Y:S01]  /*75d0*/  FADD.FTZ R27, R11, R48 ;  /* 0x000000300b1b7221 */ /* 0x000fe20000010000 */
[--C-:B------:R-:W-:Y:S01]  /*75e0*/  FFMA.FTZ R48, R71, UR23, -R28.reuse ;  /* 0x0000001747307c23 */ /* 0x100fe2000801081c */
[----:B------:R-:W-:Y:S01]  /*75f0*/  FFMA.FTZ R28, R87, UR23, -R28 ;  /* 0x00000017571c7c23 */ /* 0x000fe2000801081c */
[----:B------:R-:W2:Y:S01]  /*7600*/  MUFU.EX2 R5, R85 ;  /* 0x0000005500057308 */ /* 0x000ea20000000800 */
[----:B------:R-:W-:Y:S01]  /*7610*/  FADD.FTZ R52, R146, R27 ;  /* 0x0000001b92347221 */ /* 0x000fe20000010000 */
[----:B------:R-:W-:Y:S01]  /*7620*/  F2FP.F16.F32.PACK_AB R146, R15, R146 ;  /* 0x000000920f92723e */ /* 0x000fe200000000ff */
[----:B------:R-:W-:Y:S01]  /*7630*/  FMUL.FTZ R89, R89, R4 ;  /* 0x0000000459597220 */ /* 0x000fe20000410000 */
[----:B-1----:R-:W-:Y:S01]  /*7640*/  F2FP.F16.F32.PACK_AB R121, R83, R82 ;  /* 0x000000525379723e */ /* 0x002fe200000000ff */
[----:B------:R-:W-:Y:S01]  /*7650*/  FADD.FTZ R27, R15, R52 ;  /* 0x000000340f1b7221 */ /* 0x000fe20000010000 */
[-C--:B------:R-:W-:Y:S01]  /*7660*/  FMUL.FTZ R92, R92, R4.reuse ;  /* 0x000000045c5c7220 */ /* 0x080fe20000410000 */
[----:B------:R-:W-:Y:S01]  /*7670*/  FMUL.FTZ R93, R93, R4 ;  /* 0x000000045d5d7220 */ /* 0x000fe20000410000 */
[----:B------:R-:W1:Y:S01]  /*7680*/  MUFU.EX2 R48, R48 ;  /* 0x0000003000307308 */ /* 0x000e620000000800 */
        /* <DEDUP_REMOVED lines=9> */
[----:B--2---:R-:W-:Y:S01]  /*7720*/  F2FP.F16.F32.PACK_AB R122, R5, R24 ;  /* 0x00000018057a723e */ /* 0x004fe200000000ff */
[----:B------:R-:W-:Y:S01]  /*7730*/  FMUL.FTZ R104, R104, R4 ;  /* 0x0000000468687220 */ /* 0x000fe20000410000 */
[C---:B------:R-:W-:Y:S01]  /*7740*/  F2FP.F16.F32.PACK_AB R142, R29.reuse, R142 ;  /* 0x0000008e1d8e723e */ /* 0x040fe200000000ff */
[----:B------:R-:W-:Y:S01]  /*7750*/  FADD.FTZ R27, R29, R52 ;  /* 0x000000341d1b7221 */ /* 0x000fe20000010000 */
[-C--:B------:R-:W-:Y:S01]  /*7760*/  FMUL.FTZ R105, R105, R4.reuse ;  /* 0x0000000469697220 */ /* 0x080fe20000410000 */
[-C--:B------:R-:W-:Y:S01]  /*7770*/  FMUL.FTZ R108, R108, R4.reuse ;  /* 0x000000046c6c7220 */ /* 0x080fe20000410000 */
[----:B------:R-:W-:Y:S01]  /*7780*/  FMUL.FTZ R109, R109, R4 ;  /* 0x000000046d6d7220 */ /* 0x000fe20000410000 */
[----:B------:R-:W-:Y:S01]  /*7790*/  FADD.FTZ R52, R136, R27 ;  /* 0x0000001b88347221 */ /* 0x000fe20000010000 */
[----:B-1----:R-:W-:Y:S01]  /*77a0*/  FADD.FTZ R30, R48, R3 ;  /* 0x00000003301e7221 */ /* 0x002fe20000010000 */
[C---:B------:R-:W-:Y:S01]  /*77b0*/  F2FP.F16.F32.PACK_AB R136, R25.reuse, R136 ;  /* 0x000000881988723e */ /* 0x040fe200000000ff */
[-C--:B------:R-:W-:Y:S01]  /*77c0*/  FMUL.FTZ R112, R112, R4.reuse ;  /* 0x0000000470707220 */ /* 0x080fe20000410000 */
[----:B------:R-:W-:Y:S01]  /*77d0*/  FADD.FTZ R9, R25, R52 ;  /* 0x0000003419097221 */ /* 0x000fe20000010000 */
[----:B------:R-:W-:Y:S01]  /*77e0*/  FADD.FTZ R3, R125, R30 ;  /* 0x0000001e7d037221 */ /* 0x000fe20000010000 */
[----:B------:R-:W-:Y:S01]  /*77f0*/  F2FP.F16.F32.PACK_AB R131, R48, R131 ;  /* 0x000000833083723e */ /* 0x000fe200000000ff */
[----:B------:R-:W-:Y:S01]  /*7800*/  FMUL.FTZ R113, R113, R4 ;  /* 0x0000000471717220 */ /* 0x000fe20000410000 */
[----:B------:R-:W-:Y:S01]  /*7810*/  FADD.FTZ R26, R138, R9 ;  /* 0x000000098a1a7221 */ /* 0x000fe20000010000 */
[----:B------:R-:W-:Y:S01]  /*7820*/  F2FP.F16.F32.PACK_AB R138, R33, R138 ;  /* 0x0000008a218a723e */ /* 0x000fe200000000ff */
[-C--:B------:R-:W-:Y:S01]  /*7830*/  FMUL.FTZ R116, R116, R4.reuse ;  /* 0x0000000474747220 */ /* 0x080fe20000410000 */
[----:B------:R-:W-:Y:S01]  /*7840*/  FMUL.FTZ R117, R117, R4 ;  /* 0x0000000475757220 */ /* 0x000fe20000410000 */
[----:B------:R-:W-:Y:S01]  /*7850*/  FADD.FTZ R9, R33, R26 ;  /* 0x0000001a21097221 */ /* 0x000fe20000010000 */
[----:B------:R-:W-:Y:S01]  /*7860*/  IMAD.MOV.U32 R7, RZ, RZ, R6 ;  /* 0x000000ffff077224 */ /* 0x000fe200078e0006 */
[----:B------:R-:W1:Y:S02]  /*7870*/  MUFU.EX2 R26, R75 ;  /* 0x0000004b001a7308 */ /* 0x000e640000000800 */
[----:B------:R-:W-:Y:S01]  /*7880*/  FADD.FTZ R32, R132, R9 ;  /* 0x0000000984207221 */ /* 0x000fe20000010000 */
[----:B------:R-:W-:-:S03]  /*7890*/  F2FP.F16.F32.PACK_AB R132, R45, R132 ;  /* 0x000000842d84723e */ /* 0x000fc600000000ff */
[----:B------:R-:W-:-:S04]  /*78a0*/  FADD.FTZ R9, R45, R32 ;  /* 0x000000202d097221 */ /* 0x000fc80000010000 */
[----:B------:R-:W-:Y:S01]  /*78b0*/  FADD.FTZ R32, R134, R9 ;  /* 0x0000000986207221 */ /* 0x000fe20000010000 */
[----:B------:R-:W-:-:S03]  /*78c0*/  F2FP.F16.F32.PACK_AB R134, R37, R134 ;  /* 0x000000862586723e */ /* 0x000fc600000000ff */
[----:B------:R-:W-:Y:S01]  /*78d0*/  FADD.FTZ R9, R37, R32 ;  /* 0x0000002025097221 */ /* 0x000fe20000010000 */
[----:B-1----:R-:W-:-:S03]  /*78e0*/  FADD.FTZ R3, R26, R3 ;  /* 0x000000031a037221 */ /* 0x002fc60000010000 */
[----:B------:R-:W-:Y:S01]  /*78f0*/  FADD.FTZ R32, R8, R9 ;  /* 0x0000000908207221 */ /* 0x000fe20000010000 */
[----:B------:R-:W-:Y:S01]  /*7900*/  F2FP.F16.F32.PACK_AB R125, R26, R125 ;  /* 0x0000007d1a7d723e */ /* 0x000fe200000000ff */
[----:B------:R-:W-:Y:S02]  /*7910*/  FADD.FTZ R3, R78, R3 ;  /* 0x000000034e037221 */ /* 0x000fe40000010000 */
[----:B------:R-:W-:Y:S02]  /*7920*/  FADD.FTZ R9, R41, R32 ;  /* 0x0000002029097221 */ /* 0x000fe40000010000 */
[----:B------:R-:W-:Y:S02]  /*7930*/  FADD.FTZ R3, R79, R3 ;  /* 0x000000034f037221 */ /* 0x000fe40000010000 */
[----:B------:R-:W-:Y:S02]  /*7940*/  FADD.FTZ R32, R10, R9 ;  /* 0x000000090a207221 */ /* 0x000fe40000010000 */
[----:B------:R-:W-:-:S02]  /*7950*/  FADD.FTZ R3, R82, R3 ;  /* 0x0000000352037221 */ /* 0x000fc40000010000 */
[----:B------:R-:W-:Y:S02]  /*7960*/  FADD.FTZ R9, R49, R32 ;  /* 0x0000002031097221 */ /* 0x000fe40000010000 */
[----:B------:R-:W-:Y:S02]  /*7970*/  FADD.FTZ R3, R83, R3 ;  /* 0x0000000353037221 */ /* 0x000fe40000010000 */
[----:B------:R-:W-:Y:S02]  /*7980*/  FADD.FTZ R32, R12, R9 ;  /* 0x000000090c207221 */ /* 0x000fe40000010000 */
[----:B------:R-:W-:Y:S02]  /*7990*/  FADD.FTZ R8, R86, R3 ;  /* 0x0000000356087221 */ /* 0x000fe40000010000 */
[----:B------:R-:W-:-:S04]  /*79a0*/  FADD.FTZ R9, R53, R32 ;  /* 0x0000002035097221 */ /* 0x000fc80000010000 */
[----:B------:R-:W-:-:S04]  /*79b0*/  FADD.FTZ R2, R14, R9 ;  /* 0x000000090e027221 */ /* 0x000fc80000010000 */
[----:B------:R-:W-:-:S04]  /*79c0*/  FADD.FTZ R9, R57, R2 ;  /* 0x0000000239097221 */ /* 0x000fc80000010000 */
[----:B------:R-:W-:-:S04]  /*79d0*/  FADD.FTZ R2, R20, R9 ;  /* 0x0000000914027221 */ /* 0x000fc80000010000 */
[----:B------:R-:W-:-:S04]  /*79e0*/  FADD.FTZ R9, R61, R2 ;  /* 0x000000023d097221 */ /* 0x000fc80000010000 */
[----:B------:R-:W-:-:S04]  /*79f0*/  FADD.FTZ R2, R24, R9 ;  /* 0x0000000918027221 */ /* 0x000fc80000010000 */
[----:B------:R-:W-:Y:S01]  /*7a00*/  FADD.FTZ R3, R5, R2 ;  /* 0x0000000205037221 */ /* 0x000fe20000010000 */
[C---:B------:R-:W-:Y:S01]  /*7a10*/  FADD.FTZ R2, R123.reuse, R8 ;  /* 0x000000087b027221 */ /* 0x040fe20000010000 */
[----:B------:R-:W-:Y:S01]  /*7a20*/  F2FP.F16.F32.PACK_AB R123, R123, R86 ;  /* 0x000000567b7b723e */ /* 0x000fe200000000ff */
[----:B------:R-:W-:Y:S01]  /*7a30*/  IMAD.MOV.U32 R5, RZ, RZ, R0 ;  /* 0x000000ffff057224 */ /* 0x000fe200078e0000 */
[----:B0-----:R-:W-:Y:S06]  /*7a40*/  @P2 BRA `(.L_x_14487) ;  /* 0xffffffe000e42947 */ /* 0x001fec000383ffff */
.L_x_14478:
[----:B------:R-:W-:Y:S06]  /*7a50*/  BAR.ARV 0x8, 0x200 ;  /* 0x0208000000007b1d */ /* 0x000fec0000002000 */
[----:B------:R-:W-:Y:S05]  /*7a60*/  @!P0 BRA `(.L_x_14488) ;  /* 0x0000000000048947 */ /* 0x000fea0003800000 */
[----:B------:R-:W-:Y:S01]  /*7a70*/  BPT.TRAP 0x1 ;  /* 0x000000040000795c */ /* 0x000fe20000300000 */
.L_x_14488:
[----:B------:R-:W-:Y:S01]  /*7a80*/  ULEA UR5, UR39, UR45, 0x3 ;  /* 0x0000002d27057291 */ /* 0x000fe2000f8e183f */
[----:B------:R-:W-:-:S05]  /*7a90*/  IMAD.U32 R4, RZ, RZ, UR37 ;  /* 0x00000025ff047e24 */ /* 0x000fca000f8e00ff */
[----:B------:R-:W-:-:S04]  /*7aa0*/  SHF.L.U32 R4, R4, 0x1f, RZ ;  /* 0x0000001f04047819 */ /* 0x000fc800000006ff */
[----:B------:R0:W1:Y:S01]  /*7ab0*/  SYNCS.PHASECHK.TRANS64.TRYWAIT P2, [UR5+0x16850], R4 ;  /* 0x01685004ff0075a7 */ /* 0x0000620008040145 */
[----:B------:R-:W-:Y:S05]  /*7ac0*/  @!P0 BRA `(.L_x_14489) ;  /* 0x0000000000048947 */ /* 0x000fea0003800000 */
[----:B------:R-:W-:Y:S01]  /*7ad0*/  BPT.TRAP 0x1 ;  /* 0x000000040000795c */ /* 0x000fe20000300000 */
.L_x_14489:
[----:B-1----:R-:W-:Y:S05]  /*7ae0*/  @P2 BRA `(.L_x_14490) ;  /* 0x0000000000082947 */ /* 0x002fea0003800000 */
[----:B------:R-:W1:Y:S02]  /*7af0*/  SYNCS.PHASECHK.TRANS64.TRYWAIT P0, [UR5+0x16850], R4 ;  /* 0x01685004ff0075a7 */ /* 0x000e640008000145 */
[----:B-1----:R-:W-:Y:S05]  /*7b00*/  @!P0 BRA `(.L_x_14491) ;  /* 0x0000005800c48947 */ /* 0x002fea0003800000 */
.L_x_14490:
[----:B------:R-:W-:Y:S01]  /*7b10*/  UIADD3 UR45, UR45, 0x400, URZ ;  /* 0x000004002d2d7890 */ /* 0x000fe2000fffe03f */
[----:B------:R-:W-:Y:S01]  /*7b20*/  WARPGROUP.ARRIVE ;  /* 0x00000000000079c5 */ /* 0x000fe20000000000 */
[----:B------:R-:W-:Y:S01]  /*7b30*/  UMOV UR7, 0x40000040 ;  /* 0x4000004000077882 */ /* 0x000fe20000000000 */
[----:B01----:R-:W0:Y:S01]  /*7b40*/  SHFL.BFLY PT, R4, R3, 0x2, 0x1f ;  /* 0x0c401f0003047f89 */ /* 0x003e2200000e0000 */
[----:B------:R-:W-:Y:S01]  /*7b50*/  USHF.R.U32.HI UR45, URZ, 0x4, UR45 ;  /* 0x000000043f2d7899 */ /* 0x000fe2000801162d */
[----:B------:R-:W-:Y:S01]  /*7b60*/  IMAD.U32 R11, RZ, RZ, UR5 ;  /* 0x00000005ff0b7e24 */ /* 0x000fe2000f8e00ff */
[----:B------:R-:W-:Y:S01]  /*7b70*/  UIADD3 UR36, UR36, 0x1, URZ ;  /* 0x0000000124247890 */ /* 0x000fe2000fffe03f */
[----:B------:R-:W1:Y:S01]  /*7b80*/  SHFL.BFLY PT, R5, R2, 0x2, 0x1f ;  /* 0x0c401f0002057f89 */ /* 0x000e6200000e0000 */
[----:B------:R-:W-:Y:S01]  /*7b90*/  ULOP3.LUT UR4, UR45, 0x3fff, URZ, 0xc0, !UPT ;  /* 0x00003fff2d047892 */ /* 0x000fe2000f8ec03f */
[----:B------:R-:W-:Y:S02]  /*7ba0*/  IMAD.U32 R12, RZ, RZ, UR23 ;  /* 0x00000017ff0c7e24 */ /* 0x000fe4000f8e00ff */
[----:B------:R-:W-:Y:S01]  /*7bb0*/  IMAD.MOV.U32 R27, RZ, RZ, -0x800000 ;  /* 0xff800000ff1b7424 */ /* 0x000fe200078e00ff */
[----:B------:R-:W-:Y:S01]  /*7bc0*/  ULEA UR4, UR39, UR4, 0xa ;  /* 0x0000000427047291 */ /* 0x000fe2000f8e503f */
[----:B------:R-:W-:Y:S01]  /*7bd0*/  IMAD.MOV.U32 R26, RZ, RZ, -0x800000 ;  /* 0xff800000ff1a7424 */ /* 0x000fe200078e00ff */
[----:B------:R-:W-:-:S04]  /*7be0*/  UIADD3 UR39, UR39, 0x1, URZ ;  /* 0x0000000127277890 */ /* 0x000fc8000fffe03f */
[----:B------:R-:W-:Y:S01]  /*7bf0*/  UISETP.NE.AND UP0, UPT, UR39, 0x2, UPT ;  /* 0x000000022700788c */ /* 0x000fe2000bf05270 */
[----:B------:R-:W-:Y:S02]  /*7c00*/  UMOV UR6, UR4 ;  /* 0x0000000400067c82 */ /* 0x000fe40008000000 */
[----:B------:R-:W-:Y:S01]  /*7c10*/  HGMMA.64x64x16.F32 R88, R148, gdesc[UR4].tnspB, R88, gsb0 ;  /* 0x40e0000494587df0 */ /* 0x000fe20008000858 */
[----:B------:R-:W-:Y:S01]  /*7c20*/  UIADD3 UR6, UR4, 0x80, URZ ;  /* 0x0000008004067890 */ /* 0x000fe2000fffe03f */
[----:B------:R-:W-:Y:S01]  /*7c30*/  UMOV UR7, 0x40000040 ;  /* 0x4000004000077882 */ /* 0x000fe20000000000 */
[----:B------:R-:W-:Y:S01]  /*7c40*/  USEL UR39, UR39, URZ, UP0 ;  /* 0x0000003f27277287 */ /* 0x000fe20008000000 */
[----:B0-----:R-:W-:Y:S01]  /*7c50*/  FADD.FTZ R4, R4, R3 ;  /* 0x0000000304047221 */ /* 0x001fe20000010000 */
[----:B------:R-:W-:Y:S02]  /*7c60*/  IMAD.U32 R3, RZ, RZ, UR23 ;  /* 0x00000017ff037e24 */ /* 0x000fe4000f8e00ff */
[----:B-1----:R-:W-:Y:S01]  /*7c70*/  FADD.FTZ R7, R5, R2 ;  /* 0x0000000205077221 */ /* 0x002fe20000010000 */
[----:B------:R-:W-:Y:S01]  /*7c80*/  IMAD.MOV.U32 R2, RZ, RZ, RZ ;  /* 0x000000ffff027224 */ /* 0x000fe200078e00ff */
[----:B------:R-:W0:Y:S04]  /*7c90*/  SHFL.BFLY PT, R5, R4, 0x1, 0x1f ;  /* 0x0c201f0004057f89 */ /* 0x000e2800000e0000 */
[----:B------:R-:W1:Y:S01]  /*7ca0*/  SHFL.BFLY PT, R8, R7, 0x1, 0x1f ;  /* 0x0c201f0007087f89 */ /* 0x000e6200000e0000 */
[----:B0-----:R-:W-:Y:S01]  /*7cb0*/  FADD.FTZ R9, R4, R5 ;  /* 0x0000000504097221 */ /* 0x001fe20000010000 */
[----:B-1----:R-:W-:-:S04]  /*7cc0*/  FADD.FTZ R10, R7, R8 ;  /* 0x00000008070a7221 */ /* 0x002fc80000010000 */
[----:B------:R-:W-:Y:S01]  /*7cd0*/  FSETP.NE.FTZ.AND P0, PT, R9, RZ, PT ;  /* 0x000000ff0900720b */ /* 0x000fe20003f15000 */
[----:B------:R-:W-:Y:S01]  /*7ce0*/  IMAD.MOV.U32 R7, RZ, RZ, RZ ;  /* 0x000000ffff077224 */ /* 0x000fe200078e00ff */
[----:B------:R-:W-:-:S11]  /*7cf0*/  FSETP.NE.FTZ.AND P2, PT, R10, RZ, PT ;  /* 0x000000ff0a00720b */ /* 0x000fd60003f55000 */
[----:B------:R-:W0:Y:S01]  /*7d00*/  @P0 MUFU.LG2 R5, R9 ;  /* 0x0000000900050308 */ /* 0x000e220000000c00 */
[----:B------:R-:W-:Y:S01]  /*7d10*/  @P0 FMUL.FTZ R3, R3, 0.69314718246459960938 ;  /* 0x3f31721803030820 */ /* 0x000fe20000410000 */
[----:B------:R-:W-:-:S06]  /*7d20*/  @P2 FMUL.FTZ R12, R12, 0.69314718246459960938 ;  /* 0x3f3172180c0c2820 */ /* 0x000fcc0000410000 */
        /* <DEDUP_REMOVED lines=8> */
[----:B-1----:R-:W-:Y:S01]  /*7db0*/  @P2 FMUL.FTZ R5, R8, 0.69314718246459960938 ;  /* 0x3f31721808052820 */ /* 0x002fe20000410000 */
[----:B------:R-:W-:-:S03]  /*7dc0*/  @!P1 VIADD R8, R11, 0x16860 ;  /* 0x000168600b089836 */ /* 0x000fc60000000000 */
[----:B------:R-:W-:Y:S01]  /*7dd0*/  @P2 FFMA.FTZ R26, R12, R0, R5 ;  /* 0x000000000c1a2223 */ /* 0x000fe20000010005 */
[----:B------:R-:W-:Y:S01]  /*7de0*/  HGMMA.64x64x16.F32 R88, R144, gdesc[UR4].tnspB, R88, gsb0 ;  /* 0x40e0000490587df0 */ /* 0x000fe20008000858 */
[----:B------:R-:W-:Y:S01]  /*7df0*/  UIADD3 UR6, UR4, 0x100, URZ ;  /* 0x0000010004067890 */ /* 0x000fe2000fffe03f */
[----:B------:R-:W-:Y:S01]  /*7e00*/  @!P1 PRMT R8, RZ, 0x654, R8 ;  /* 0x00000654ff089816 */ /* 0x000fe20000000008 */
        /* <DEDUP_REMOVED lines=66> */
.L_x_14461:
        /* <DEDUP_REMOVED lines=9> */
[----:B------:R-:W0:Y:S01]  /*82c0*/  LDC R32, c[0x0][0xbe8] ;  /* 0x0002fa00ff207b82 */ /* 0x000e220000000800 */
[----:B------:R-:W1:Y:S01]  /*82d0*/  S2R R5, SR_SWINHI ;  /* 0x0000000000057919 */ /* 0x000e620000002f00 */
[----:B------:R-:W-:Y:S01]  /*82e0*/  USHF.R.S32.HI UR12, URZ, 0x1f, UR43 ;  /* 0x0000001f3f0c7899 */ /* 0x000fe2000801142b */
[----:B------:R-:W-:Y:S01]  /*82f0*/  VIADD R37, R17, UR41 ;  /* 0x0000002911257c36 */ /* 0x000fe20008000000 */
[----:B------:R-:W-:Y:S01]  /*8300*/  ULDC.64 UR8, c[0x0][0xb90] ;  /* 0x0002e40000087ab9 */ /* 0x000fe20000000a00 */
[----:B------:R-:W-:Y:S01]  /*8310*/  USHF.R.S32.HI UR13, URZ, 0x1f, UR42 ;  /* 0x0000001f3f0d7899 */ /* 0x000fe2000801142a */
[----:B------:R-:W-:Y:S01]  /*8320*/  F2FP.F16.F32.PACK_AB R112, R113, R112 ;  /* 0x000000707170723e */ /* 0x000fe200000000ff */
[----:B------:R-:W-:Y:S01]  /*8330*/  UIMAD UR5, UR12, UR8, URZ ;  /* 0x000000080c0572a4 */ /* 0x000fe2000f8e023f */
[----:B------:R-:W-:Y:S01]  /*8340*/  IMAD.MOV.U32 R28, RZ, RZ, R37 ;  /* 0x000000ffff1c7224 */ /* 0x000fe200078e0025 */
        /* <DEDUP_REMOVED lines=13> */
[----:B------:R-:W-:Y:S01]  /*8420*/  F2FP.F16.F32.PACK_AB R115, R119, R118 ;  /* 0x000000767773723e */ /* 0x000fe200000000ff */
[----:B------:R-:W-:Y:S01]  /*8430*/  ULDC UR5, c[0x0][0xa88] ;  /* 0x0002a20000057ab9 */ /* 0x000fe20000000800 */
[----:B------:R-:W-:Y:S01]  /*8440*/  BAR.SYNC.DEFER_BLOCKING 0x1, 0x180 ;  /* 0x0046000000007b1d */ /* 0x000fe20000010000 */
[----:B0-----:R-:W-:Y:S01]  /*8450*/  ISETP.NE.AND P1, PT, R32, 0x1, PT ;  /* 0x000000012000780c */ /* 0x001fe20003f25270 */
[----:B------:R-:W-:-:S04]  /*8460*/  IMAD.U32 R34, RZ, RZ, UR8 ;  /* 0x00000008ff227e24 */ /* 0x000fc8000f8e00ff */
[----:B------:R-:W-:Y:S01]  /*8470*/  ULDC.64 UR8, c[0x0][0xae8] ;  /* 0x0002ba0000087ab9 */ /* 0x000fe20000000a00 */
[----:B------:R-:W-:Y:S01]  /*8480*/  ULDC.64 UR10, c[0x0][0xaf0] ;  /* 0x0002bc00000a7ab9 */ /* 0x000fe20000000a00 */
[----:B------:R-:W-:Y:S02]  /*8490*/  MOV R2, R0 ;  /* 0x0000000000027202 */ /* 0x000fe40000000f00 */
[----:B-1----:R-:W-:Y:S01]  /*84a0*/  MOV R3, R5 ;  /* 0x0000000500037202 */ /* 0x002fe20000000f00 */
[----:B------:R-:W-:-:S03]  /*84b0*/  IMAD R5, R22, 0x40, R19 ;  /* 0x0000004016057824 */ /* 0x000fc600078e0213 */
[----:B------:R-:W0:Y:S01]  /*84c0*/  @P1 LDC R20, c[0x0][0xbec] ;  /* 0x0002fb00ff141b82 */ /* 0x000e220000000800 */
[----:B------:R-:W-:-:S04]  /*84d0*/  IMAD.WIDE R10, R155, 0x2, R2 ;  /* 0x000000029b0a7825 */ /* 0x000fc800078e0202 */
[----:B------:R-:W-:Y:S01]  /*84e0*/  IMAD.WIDE R2, R5, 0x2, R2 ;  /* 0x0000000205027825 */ /* 0x000fe200078e0202 */
[C---:B------:R-:W-:Y:S02]  /*84f0*/  LOP3.LUT R4, R10.reuse, 0x380, RZ, 0xc0, !PT ;  /* 0x000003800a047812 */ /* 0x040fe400078ec0ff */
[----:B------:R-:W1:Y:S01]  /*8500*/  @P1 LDC R35, c[0x0][0xbf0] ;  /* 0x0002fc00ff231b82 */ /* 0x000e620000000800 */
[----:B------:R-:W-:Y:S02]  /*8510*/  IADD3 R33, P0, R10, 0x60, RZ ;  /* 0x000000600a217810 */ /* 0x000fe40007f1e0ff */
[----:B------:R-:W-:Y:S02]  /*8520*/  SHF.R.U64 R5, R4, 0x3, RZ ;  /* 0x0000000304057819 */ /* 0x000fe400000012ff */
[----:B------:R-:W-:Y:S01]  /*8530*/  LOP3.LUT R4, R33, 0x380, RZ, 0xc0, !PT ;  /* 0x0000038021047812 */ /* 0x000fe200078ec0ff */
[----:B------:R-:W-:Y:S01]  /*8540*/  IMAD.X R9, RZ, RZ, R11, P0 ;  /* 0x000000ffff097224 */ /* 0x000fe200000e060b */
[----:B------:R-:W-:-:S02]  /*8550*/  IADD3 R31, P2, R10, 0x40, RZ ;  /* 0x000000400a1f7810 */ /* 0x000fc40007f5e0ff */
[----:B------:R-:W-:Y:S02]  /*8560*/  SHF.R.U64 R4, R4, 0x3, RZ ;  /* 0x0000000304047819 */ /* 0x000fe400000012ff */
[----:B------:R-:W-:Y:S01]  /*8570*/  IADD3 R29, P3, R10, 0x20, RZ ;  /* 0x000000200a1d7810 */ /* 0x000fe20007f7e0ff */
[----:B------:R-:W-:Y:S01]  /*8580*/  IMAD.X R7, RZ, RZ, R11, P2 ;  /* 0x000000ffff077224 */ /* 0x000fe200010e060b */
[----:B------:R-:W-:Y:S02]  /*8590*/  LOP3.LUT R6, R31, 0x380, RZ, 0xc0, !PT ;  /* 0x000003801f067812 */ /* 0x000fe400078ec0ff */
[----:B------:R-:W-:Y:S01]  /*85a0*/  LOP3.LUT R8, R4, R33, RZ, 0x3c, !PT ;  /* 0x0000002104087212 */ /* 0x000fe200078e3cff */
[----:B0-----:R-:W-:Y:S01]  /*85b0*/  @P1 IMAD.HI.U32 R20, R37, R20, RZ ;  /* 0x0000001425141227 */ /* 0x001fe200078e00ff */
[----:B------:R-:W-:Y:S02]  /*85c0*/  SHF.R.U64 R6, R6, 0x3, RZ ;  /* 0x0000000306067819 */ /* 0x000fe400000012ff */
[----:B------:R-:W-:-:S02]  /*85d0*/  LOP3.LUT R4, R29, 0x380, RZ, 0xc0, !PT ;  /* 0x000003801d047812 */ /* 0x000fc400078ec0ff */
[----:B------:R-:W-:Y:S02]  /*85e0*/  LOP3.LUT R6, R6, R31, RZ, 0x3c, !PT ;  /* 0x0000001f06067212 */ /* 0x000fe400078e3cff */
[----:B------:R-:W-:Y:S02]  /*85f0*/  SHF.R.U64 R4, R4, 0x3, RZ ;  /* 0x0000000304047819 */ /* 0x000fe400000012ff */
[----:B------:R-:W-:Y:S02]  /*8600*/  IADD3 R31, P2, R2, 0x3000, RZ ;  /* 0x00003000021f7810 */ /* 0x000fe40007f5e0ff */
[----:B------:R-:W-:Y:S02]  /*8610*/  LOP3.LUT R4, R4, R29, RZ, 0x3c, !PT ;  /* 0x0000001d04047212 */ /* 0x000fe400078e3cff */
[----:B------:R-:W-:Y:S01]  /*8620*/  LOP3.LUT R29, R31, 0x380, RZ, 0xc0, !PT ;  /* 0x000003801f1d7812 */ /* 0x000fe200078ec0ff */
[----:B------:R-:W-:Y:S01]  /*8630*/  IMAD.X R21, RZ, RZ, R3, P2 ;  /* 0x000000ffff157224 */ /* 0x000fe200010e0603 */
[----:B-1----:R-:W-:-:S02]  /*8640*/  @P1 SHF.R.U32.HI R28, RZ, R35, R20 ;  /* 0x00000023ff1c1219 */ /* 0x002fc40000011614 */
[----:B------:R-:W-:Y:S02]  /*8650*/  SHF.R.U64 R20, R29, 0x3, RZ ;  /* 0x000000031d147819 */ /* 0x000fe400000012ff */
[----:B------:R-:W-:Y:S01]  /*8660*/  LOP3.LUT R10, R5, R10, RZ, 0x3c, !PT ;  /* 0x0000000a050a7212 */ /* 0x000fe200078e3cff */
[--C-:B------:R-:W-:Y:S01]  /*8670*/  IMAD.MOV R29, RZ, RZ, -R28.reuse ;  /* 0x000000ffff1d7224 */ /* 0x100fe200078e0a1c */
[----:B------:R-:W-:Y:S01]  /*8680*/  LOP3.LUT R20, R20, R31, RZ, 0x3c, !PT ;  /* 0x0000001f14147212 */ /* 0x000fe200078e3cff */
[----:B------:R-:W-:Y:S01]  /*8690*/  IMAD.X R5, RZ, RZ, R11, P3 ;  /* 0x000000ffff057224 */ /* 0x000fe200018e060b */
[----:B------:R-:W-:Y:S01]  /*86a0*/  MOV R31, R10 ;  /* 0x0000000a001f7202 */ /* 0x000fe20000000f00 */
[----:B------:R-:W-:Y:S01]  /*86b0*/  IMAD R29, R32, R29, R37 ;  /* 0x0000001d201d7224 */ /* 0x000fe200078e0225 */
[----:B------:R-:W-:Y:S02]  /*86c0*/  SHF.R.S32.HI R11, RZ, 0x1f, R28 ;  /* 0x0000001fff0b7819 */ /* 0x000fe4000001141c */
[----:B------:R-:W-:-:S02]  /*86d0*/  IADD3 R10, P0, R28, UR6, RZ ;  /* 0x000000061c0a7c10 */ /* 0x000fc4000ff1e0ff */
[----:B------:R-:W-:Y:S02]  /*86e0*/  IADD3 R33, P3, R2, 0x1800, RZ ;  /* 0x0000180002217810 */ /* 0x000fe40007f7e0ff */
[----:B------:R-:W-:Y:S02]  /*86f0*/  SHF.R.S32.HI R30, RZ, 0x1f, R29 ;  /* 0x0000001fff1e7819 */ /* 0x000fe4000001141d */
[----:B------:R-:W-:Y:S01]  /*8700*/  IADD3.X R11, R11, UR7, R34, P0, !PT ;  /* 0x000000070b0b7c10 */ /* 0x000fe200087fe422 */
[----:B------:R-:W-:Y:S01]  /*8710*/  ULDC.64 UR6, c[0x0][0xb88] ;  /* 0x0002e20000067ab9 */ /* 0x000fe20000000a00 */
[----:B------:R-:W-:Y:S01]  /*8720*/  LOP3.LUT R24, R33, 0x380, RZ, 0xc0, !PT ;  /* 0x0000038021187812 */ /* 0x000fe200078ec0ff */
[----:B------:R-:W-:Y:S01]  /*8730*/  IMAD.X R25, RZ, RZ, R3, P3 ;  /* 0x000000ffff197224 */ /* 0x000fe200018e0603 */
[----:B------:R-:W-:Y:S01]  /*8740*/  MOV R28, R8 ;  /* 0x00000008001c7202 */ /* 0x000fe20000000f00 */
[----:B------:R-:W-:Y:S01]  /*8750*/  IMAD R8, R30, UR6, RZ ;  /* 0x000000061e087c24 */ /* 0x000fe2000f8e02ff */
[----:B------:R-:W-:Y:S01]  /*8760*/  MOV R30, R6 ;  /* 0x00000006001e7202 */ /* 0x000fe20000000f00 */
[----:B------:R-:W-:Y:S01]  /*8770*/  IMAD.WIDE.U32 R6, R29, UR6, R10 ;  /* 0x000000061d067c25 */ /* 0x000fe2000f8e000a */
[----:B------:R-:W-:-:S02]  /*8780*/  SHF.R.U64 R24, R24, 0x3, RZ ;  /* 0x0000000318187819 */ /* 0x000fc400000012ff */
[----:B------:R-:W-:Y:S01]  /*8790*/  LOP3.LUT P0, RZ, R152, 0x3, RZ, 0xc0, !PT ;  /* 0x0000000398ff7812 */ /* 0x000fe2000780c0ff */
[----:B------:R-:W-:Y:S01]  /*87a0*/  IMAD R29, R29, UR7, R8 ;  /* 0x000000071d1d7c24 */ /* 0x000fe2000f8e0208 */
[----:B------:R-:W-:Y:S01]  /*87b0*/  LOP3.LUT R24, R24, R33, RZ, 0x3c, !PT ;  /* 0x0000002118187212 */ /* 0x000fe200078e3cff */
[----:B------:R-:W-:Y:S01]  /*87c0*/  VIADD R10, R154, UR41 ;  /* 0x000000299a0a7c36 */ /* 0x000fe20008000000 */
[----:B------:R-:W-:Y:S01]  /*87d0*/  ULDC.64 UR6, c[0x0][0xb50] ;  /* 0x0002d40000067ab9 */ /* 0x000fe20000000a00 */
[----:B------:R-:W-:Y:S01]  /*87e0*/  IMAD R33, R32, UR5, RZ ;  /* 0x0000000520217c24 */ /* 0x000fe2000f8e02ff */
[----:B------:R-:W-:Y:S01]  /*87f0*/  LEA R34, P5, R6, UR6, 0x2 ;  /* 0x0000000606227c11 */ /* 0x000fe2000f8a10ff */
[----:B------:R-:W-:Y:S01]  /*8800*/  IMAD.IADD R7, R7, 0x1, R29 ;  /* 0x0000000107077824 */ /* 0x000fe200078e021d */
[----:B------:R-:W-:Y:S01]  /*8810*/  MOV R29, R4 ;  /* 0x00000004001d7202 */ /* 0x000fe20000000f00 */
[C---:B------:R-:W-:Y:S01]  /*8820*/  VIADD R8, R10.reuse, 0x8 ;  /* 0x000000080a087836 */ /* 0x040fe20000000000 */
[----:B------:R-:W-:Y:S01]  /*8830*/  ISETP.GE.OR P4, PT, R10, R33, P0 ;  /* 0x000000210a00720c */ /* 0x000fe20000786670 */
[----:B------:R-:W-:Y:S01]  /*8840*/  SHFL.IDX PT, R36, R34, RZ, 0x1c1f ;  /* 0x001c1fff22247589 */ /* 0x000fe200000e0000 */
[----:B------:R-:W-:-:S02]  /*8850*/  LEA.HI.X R35, R6, UR7, R7, 0x2, P5 ;  /* 0x0000000706237c11 */ /* 0x000fc4000a8f1407 */
[----:B------:R-:W-:Y:S01]  /*8860*/  ISETP.GE.OR P0, PT, R8, R33, P0 ;  /* 0x000000210800720c */ /* 0x000fe20000706670 */
[----:B------:R-:W-:Y:S01]  /*8870*/  SHFL.IDX PT, R38, R34, 0x1, 0x1c1f ;  /* 0x003c1f0022267f89 */ /* 0x000fe200000e0000 */
[----:B------:R-:W-:Y:S02]  /*8880*/  F2FP.F16.F32.PACK_AB R4, R89, R88 ;  /* 0x000000585904723e */ /* 0x000fe400000000ff */
[----:B------:R-:W-:Y:S01]  /*8890*/  F2FP.F16.F32.PACK_AB R5, R91, R90 ;  /* 0x0000005a5b05723e */ /* 0x000fe200000000ff */
[----:B------:R-:W0:Y:S01]  /*88a0*/  SHFL.IDX PT, R37, R35, RZ, 0x1c1f ;  /* 0x001c1fff23257589 */ /* 0x000e2200000e0000 */
[----:B------:R-:W-:Y:S02]  /*88b0*/  F2FP.F16.F32.PACK_AB R6, R93, R92 ;  /* 0x0000005c5d06723e */ /* 0x000fe400000000ff */
[----:B------:R-:W-:Y:S01]  /*88c0*/  F2FP.F16.F32.PACK_AB R7, R95, R94 ;  /* 0x0000005e5f07723e */ /* 0x000fe200000000ff */
[----:B------:R1:W2:Y:S01]  /*88d0*/  SHFL.IDX PT, R39, R35, 0x1, 0x1c1f ;  /* 0x003c1f0023277f89 */ /* 0x0002a200000e0000 */
[----:B------:R-:W-:-:S02]  /*88e0*/  F2FP.F16.F32.PACK_AB R8, R97, R96 ;  /* 0x000000606108723e */ /* 0x000fc400000000ff */
[----:B------:R-:W-:Y:S01]  /*88f0*/  F2FP.F16.F32.PACK_AB R9, R99, R98 ;  /* 0x000000626309723e */ /* 0x000fe200000000ff */
[----:B------:R3:W-:Y:S01]  /*8900*/  STSM.16.M88.4 [R31], R4 ;  /* 0x000000041f007844 */ /* 0x0007e20000000200 */
[----:B------:R-:W-:Y:S02]  /*8910*/  F2FP.F16.F32.PACK_AB R10, R101, R100 ;  /* 0x00000064650a723e */ /* 0x000fe400000000ff */
[----:B------:R-:W-:Y:S02]  /*8920*/  F2FP.F16.F32.PACK_AB R11, R103, R102 ;  /* 0x00000066670b723e */ /* 0x000fe400000000ff */
[----:B-1----:R-:W-:-:S03]  /*8930*/  LOP3.LUT R35, R2, 0x380, RZ, 0xc0, !PT ;  /* 0x0000038002237812 */ /* 0x002fc600078ec0ff */
[----:B------:R1:W-:Y:S01]  /*8940*/  STSM.16.M88.4 [R29], R8 ;  /* 0x000000081d007844 */ /* 0x0003e20000000200 */
[----:B------:R-:W-:-:S03]  /*8950*/  SHF.R.U64 R35, R35, 0x3, RZ ;  /* 0x0000000323237819 */ /* 0x000fc600000012ff */
[----:B------:R-:W-:Y:S01]  /*8960*/  STSM.16.M88.4 [R30], R12 ;  /* 0x0000000c1e007844 */ /* 0x000fe20000000200 */
[----:B------:R-:W-:Y:S01]  /*8970*/  LOP3.LUT R34, R35, R2, RZ, 0x3c, !PT ;  /* 0x0000000223227212 */ /* 0x000fe200078e3cff */
[----:B------:R-:W-:Y:S02]  /*8980*/  IMAD.MOV.U32 R35, RZ, RZ, R3 ;  /* 0x000000ffff237224 */ /* 0x000fe400078e0003 */
[----:B------:R-:W-:Y:S01]  /*8990*/  STSM.16.M88.4 [R28], R112 ;  /* 0x000000701c007844 */ /* 0x000fe20000000200 */
[----:B------:R-:W-:Y:S06]  /*89a0*/  BAR.SYNC.DEFER_BLOCKING 0x1, 0x180 ;  /* 0x0046000000007b1d */ /* 0x000fec0000010000 */
[----:B0-----:R0:W-:Y:S04]  /*89b0*/  @!P4 ST.E desc[UR46][R36.64], R27 ;  /* 0x0000001b2400c985 */ /* 0x0011e8000c10192e */
[----:B--2---:R2:W-:Y:S04]  /*89c0*/  @!P0 ST.E desc[UR46][R38.64], R26 ;  /* 0x0000001a26008985 */ /* 0x0045e8000c10192e */
[----:B---3--:R-:W3:Y:S04]  /*89d0*/  LD.E.128 R4, desc[UR46][R34.64] ;  /* 0x0000002e22047980 */ /* 0x008ee8000c101d00 */
[----:B-1----:R1:W4:Y:S01]  /*89e0*/  LD.E.128 R8, desc[UR46][R24.64] ;  /* 0x0000002e18087980 */ /* 0x002322000c101d00 */
[----:B0-----:R-:W0:Y:S03]  /*89f0*/  @P1 LDC R27, c[0x0][0xbf0] ;  /* 0x0002fc00ff1b1b82 */ /* 0x001e260000000800 */
[----:B------:R2:W4:Y:S01]  /*8a00*/  LD.E.128 R28, desc[UR46][R20.64] ;  /* 0x0000002e141c7980 */ /* 0x000522000c101d00 */
[----:B------:R-:W-:-:S04]  /*8a10*/  IADD3 R15, P0, R2, 0x4800, RZ ;  /* 0x00004800020f7810 */ /* 0x000fc80007f1e0ff */
[----:B------:R-:W-:Y:S01]  /*8a20*/  LOP3.LUT R2, R15, 0x380, RZ, 0xc0, !PT ;  /* 0x000003800f027812 */ /* 0x000fe200078ec0ff */
[----:B------:R-:W-:Y:S02]  /*8a30*/  IMAD.X R13, RZ, RZ, R3, P0 ;  /* 0x000000ffff0d7224 */ /* 0x000fe400000e0603 */
[----:B------:R-:W0:Y:S01]  /*8a40*/  @P1 LDC R3, c[0x0][0xbec] ;  /* 0x0002fb00ff031b82 */ /* 0x000e220000000800 */
[----:B------:R-:W-:Y:S01]  /*8a50*/  SHF.R.U64 R2, R2, 0x3, RZ ;  /* 0x0000000302027819 */ /* 0x000fe200000012ff */
[----:B------:R-:W-:-:S03]  /*8a60*/  UIMAD UR5, UR12, UR8, URZ ;  /* 0x000000080c0572a4 */ /* 0x000fc6000f8e023f */
[----:B------:R-:W-:Y:S01]  /*8a70*/  LOP3.LUT R12, R2, R15, RZ, 0x3c, !PT ;  /* 0x0000000f020c7212 */ /* 0x000fe200078e3cff */
[----:B------:R-:W-:Y:S01]  /*8a80*/  IMAD R2, R18, 0x30, R22 ;  /* 0x0000003012027824 */ /* 0x000fe200078e0216 */
[----:B------:R-:W-:-:S03]  /*8a90*/  UIMAD.WIDE.U32 UR6, UR43, UR8, URZ ;  /* 0x000000082b0672a5 */ /* 0x000fc6000f8e003f */
[----:B-1----:R-:W-:Y:S01]  /*8aa0*/  VIADD R24, R2, UR41 ;  /* 0x0000002902187c36 */ /* 0x002fe20008000000 */
[----:B------:R-:W-:Y:S01]  /*8ab0*/  UIMAD UR5, UR43, UR9, UR5 ;  /* 0x000000092b0572a4 */ /* 0x000fe2000f8e0205 */
[----:B------:R-:W5:Y:S01]  /*8ac0*/  LD.E.128 R12, desc[UR46][R12.64] ;  /* 0x0000002e0c0c7980 */ /* 0x000f62000c101d00 */
[----:B------:R-:W-:Y:S01]  /*8ad0*/  UIMAD UR8, UR13, UR10, URZ ;  /* 0x0000000a0d0872a4 */ /* 0x000fe2000f8e023f */
[----:B--2---:R-:W-:Y:S01]  /*8ae0*/  IMAD.MOV.U32 R21, RZ, RZ, R24 ;  /* 0x000000ffff157224 */ /* 0x004fe200078e0018 */
[----:B------:R-:W-:Y:S01]  /*8af0*/  UIADD3 UR7, UR7, UR5, URZ ;  /* 0x0000000507077290 */ /* 0x000fe2000fffe03f */
[----:B------:R-:W-:Y:S01]  /*8b00*/  @!PT LDS RZ, [RZ] ;  /* 0x00000000fffff984 */ /* 0x000fe20000000800 */
[----:B------:R-:W-:Y:S01]  /*8b10*/  @!PT LDS RZ, [RZ] ;  /* 0x00000000fffff984 */ /* 0x000fe20000000800 */
[----:B------:R-:W-:Y:S01]  /*8b20*/  @!PT LDS RZ, [RZ] ;  /* 0x00000000fffff984 */ /* 0x000fe20000000800 */
[----:B------:R-:W-:Y:S01]  /*8b30*/  @!PT LDS RZ, [RZ] ;  /* 0x00000000fffff984 */ /* 0x000fe20000000800 */
[----:B------:R1:W-:Y:S06]  /*8b40*/  MEMBAR.ALL.CTA ;  /* 0x0000000000007992 */ /* 0x0003ec0000008000 */
[----:B-1----:R-:W1:Y:S01]  /*8b50*/  FENCE.VIEW.ASYNC.S ;  /* 0x00000000000073c6 */ /* 0x002e620000000000 */
[----:B------:R-:W-:Y:S01]  /*8b60*/  UIMAD UR5, UR42, UR11, UR8 ;  /* 0x0000000b2a0572a4 */ /* 0x000fe2000f8e0208 */
[----:B------:R-:W-:Y:S01]  /*8b70*/  VIADD R0, R0, 0x16820 ;  /* 0x0001682000007836 */ /* 0x000fe20000000000 */
[----:B------:R-:W-:-:S03]  /*8b80*/  UIMAD.WIDE.U32 UR42, UR42, UR10, UR6 ;  /* 0x0000000a2a2a72a5 */ /* 0x000fc6000f8e0006 */
[----:B------:R-:W-:Y:S01]  /*8b90*/  ULDC.64 UR6, c[0x0][0xae0] ;  /* 0x0002b80000067ab9 */ /* 0x000fe20000000a00 */
[----:B------:R-:W-:Y:S01]  /*8ba0*/  UIADD3 UR5, UR43, UR5, URZ ;  /* 0x000000052b057290 */ /* 0x000fe2000fffe03f */
[----:B0-----:R-:W-:Y:S01]  /*8bb0*/  @P1 IMAD.HI.U32 R2, R24, R3, RZ ;  /* 0x0000000318021227 */ /* 0x001fe200078e00ff */
[----:B------:R-:W-:-:S03]  /*8bc0*/  PRMT R0, RZ, 0x654, R0 ;  /* 0x00000654ff007816 */ /* 0x000fc60000000000 */
[----:B------:R-:W-:Y:S01]  /*8bd0*/  IMAD.U32 R3, RZ, RZ, UR43 ;  /* 0x0000002bff037e24 */ /* 0x000fe2000f8e00ff */
[----:B------:R-:W-:Y:S01]  /*8be0*/  @P1 SHF.R.U32.HI R21, RZ, R27, R2 ;  /* 0x0000001bff151219 */ /* 0x000fe20000011602 */
[----:B------:R-:W-:Y:S02]  /*8bf0*/  IMAD.U32 R2, RZ, RZ, UR42 ;  /* 0x0000002aff027e24 */ /* 0x000fe4000f8e00ff */
[----:B------:R-:W-:Y:S01]  /*8c00*/  IMAD.U32 R3, RZ, RZ, UR5 ;  /* 0x00000005ff037e24 */ /* 0x000fe2000f8e00ff */
[--C-:B------:R-:W-:Y:S01]  /*8c10*/  SHF.R.S32.HI R20, RZ, 0x1f, R21.reuse ;  /* 0x0000001fff147819 */ /* 0x100fe20000011415 */
[----:B------:R-:W-:Y:S01]  /*8c20*/  IMAD.MOV R25, RZ, RZ, -R21 ;  /* 0x000000ffff197224 */ /* 0x000fe200078e0a15 */
[----:B------:R-:W-:Y:S01]  /*8c30*/  ULDC UR5, c[0x0][0xac8] ;  /* 0x0002b20000057ab9 */ /* 0x000fe20000000800 */
[----:B------:R-:W-:-:S04]  /*8c40*/  IMAD.WIDE.U32 R2, R21, UR6, R2 ;  /* 0x0000000615027c25 */ /* 0x000fc8000f8e0002 */
[----:B------:R-:W-:Y:S01]  /*8c50*/  IMAD R20, R20, UR6, RZ ;  /* 0x0000000614147c24 */ /* 0x000fe2000f8e02ff */
[----:B-1----:R0:W-:Y:S01]  /*8c60*/  SYNCS.ARRIVE.TRANS64.RED.A1T0 RZ, [R0+URZ], RZ ;  /* 0x000000ff00ff79a7 */ /* 0x0021e2000810043f */
[----:B------:R-:W-:Y:S02]  /*8c70*/  IMAD R25, R32, R25, R24 ;  /* 0x0000001920197224 */ /* 0x000fe400078e0218 */
[----:B------:R-:W-:Y:S01]  /*8c80*/  IMAD R27, R21, UR7, R20 ;  /* 0x00000007151b7c24 */ /* 0x000fe2000f8e0214 */
[----:B------:R-:W-:Y:S01]  /*8c90*/  ULDC.64 UR6, c[0x0][0xad8] ;  /* 0x0002b60000067ab9 */ /* 0x000fe20000000a00 */
[----:B------:R-:W-:Y:S01]  /*8ca0*/  VIADD R32, R22, UR41 ;  /* 0x0000002916207c36 */ /* 0x000fe20008000000 */
        /* <DEDUP_REMOVED lines=19> */
[----:B------:R-:W2:Y:S01]  /*8de0*/  SHFL.IDX PT, R3, R27, RZ, 0x181f ;  /* 0x00181fff1b037589 */ /* 0x000ea200000e0000 */
[----:B------:R-:W-:-:S03]  /*8df0*/  ISETP.GE.OR P0, PT, R0, R33, P0 ;  /* 0x000000210000720c */ /* 0x000fc60000706670 */
[----:B------:R-:W2:Y:S04]  /*8e00*/  SHFL.IDX PT, R21, R27, 0x1, 0x181f ;  /* 0x00381f001b157f89 */ /* 0x000ea800000e0000 */
[----:B------:R-:W2:Y:S01]  /*8e10*/  SHFL.IDX PT, R25, R27, 0x2, 0x181f ;  /* 0x00581f001b197f89 */ /* 0x000ea200000e0000 */
[----:B0-----:R-:W-:-:S03]  /*8e20*/  @!P1 LEA R2, P4, R19, R24, 0x1 ;  /* 0x0000001813029211 */ /* 0x001fc600078808ff */
[----:B------:R-:W0:Y:S01]  /*8e30*/  SHFL.IDX PT, R26, R26, 0x3, 0x181f ;  /* 0x00781f001a1a7f89 */ /* 0x000e2200000e0000 */
[----:B-1----:R-:W-:-:S03]  /*8e40*/  @!P2 LEA R20, P5, R19, R34, 0x1 ;  /* 0x000000221314a211 */ /* 0x002fc600078a08ff */
[----:B------:R-:W1:Y:S01]  /*8e50*/  SHFL.IDX PT, R27, R27, 0x3, 0x181f ;  /* 0x00781f001b1b7f89 */ /* 0x000e6200000e0000 */
[C---:B--2---:R-:W-:Y:S02]  /*8e60*/  @!P3 LEA R24, P6, R19.reuse, R36, 0x1 ;  /* 0x000000241318b211 */ /* 0x044fe400078c08ff */
[C-C-:B------:R-:W-:Y:S02]  /*8e70*/  @!P1 LEA.HI.X R3, R19.reuse, R3, R156.reuse, 0x1, P4 ;  /* 0x0000000313039211 */ /* 0x140fe400020f0c9c */
[C-C-:B------:R-:W-:Y:S02]  /*8e80*/  @!P2 LEA.HI.X R21, R19.reuse, R21, R156.reuse, 0x1, P5 ;  /* 0x000000151315a211 */ /* 0x140fe400028f0c9c */
[----:B------:R-:W-:Y:S01]  /*8e90*/  @!P3 LEA.HI.X R25, R19, R25, R156, 0x1, P6 ;  /* 0x000000191319b211 */ /* 0x000fe200030f0c9c */
[----:B---3--:R2:W-:Y:S04]  /*8ea0*/  @!P1 ST.E.128 desc[UR46][R2.64], R4 ;  /* 0x0000000402009985 */ /* 0x0085e8000c101d2e */
[----:B----4-:R2:W-:Y:S04]  /*8eb0*/  @!P2 ST.E.128 desc[UR46][R20.64], R8 ;  /* 0x000000081400a985 */ /* 0x0105e8000c101d2e */
[----:B------:R2:W-:Y:S01]  /*8ec0*/  @!P3 ST.E.128 desc[UR46][R24.64], R28 ;  /* 0x0000001c1800b985 */ /* 0x0005e2000c101d2e */
[----:B01----:R-:W-:Y:S05]  /*8ed0*/  @P0 BRA `(.L_x_14494) ;  /* 0x0000000400e40947 */ /* 0x003fea0003800000 */
[----:B--2---:R-:W-:-:S04]  /*8ee0*/  LEA R2, P0, R19, R26, 0x1 ;  /* 0x0000001a13027211 */ /* 0x004fc800078008ff */
[----:B------:R-:W-:-:S05]  /*8ef0*/  LEA.HI.X R3, R19, R27, R156, 0x1, P0 ;  /* 0x0000001b13037211 */ /* 0x000fca00000f0c9c */
[----:B-----5:R0:W-:Y:S01]  /*8f00*/  ST.E.128 desc[UR46][R2.64], R12 ;  /* 0x0000000c02007985 */ /* 0x0201e2000c101d2e */
[----:B------:R-:W-:Y:S05]  /*8f10*/  BRA `(.L_x_14494) ;  /* 0x0000000400d47947 */ /* 0x000fea0003800000 */
.L_x_14493:
        /* <DEDUP_REMOVED lines=50> */
.L_x_14496:
[----:B------:R-:W-:Y:S05]  /*9240*/  BSYNC B1 ;  /* 0x0000000000017941 */ /* 0x000fea0003800000 */
.L_x_14495:
        /* <DEDUP_REMOVED lines=11> */
[----:B------:R-:W-:Y:S02]  /*9300*/  VIADD R11, R22, UR41 ;  /* 0x00000029160b7c36 */ /* 0x000fe40008000000 */
[----:B------:R-:W-:Y:S01]  /*9310*/  UIMAD UR5, UR42, UR11, UR5 ;  /* 0x0000000b2a0572a4 */ /* 0x000fe2000f8e0205 */
[--C-:B------:R-:W-:Y:S01]  /*9320*/  SHF.R.S32.HI R0, RZ, 0x1f, R5.reuse ;  /* 0x0000001fff007819 */ /* 0x100fe20000011405 */
[----:B------:R-:W-:Y:S01]  /*9330*/  UIMAD.WIDE.U32 UR42, UR42, UR10, UR6 ;  /* 0x0000000a2a2a72a5 */ /* 0x000fe2000f8e0006 */
[----:B------:R-:W-:-:S02]  /*9340*/  IMAD.MOV R7, RZ, RZ, -R5 ;  /* 0x000000ffff077224 */ /* 0x000fc400078e0a05 */
[----:B------:R-:W-:Y:S01]  /*9350*/  ULDC.64 UR6, c[0x0][0xae0] ;  /* 0x0002b80000067ab9 */ /* 0x000fe20000000a00 */
[----:B------:R-:W-:Y:S01]  /*9360*/  UIADD3 UR5, UR43, UR5, URZ ;  /* 0x000000052b057290 */ /* 0x000fe2000fffe03f */
[----:B------:R-:W-:Y:S02]  /*9370*/  IMAD R7, R8, R7, R6 ;  /* 0x0000000708077224 */ /* 0x000fe400078e0206 */
[----:B------:R-:W-:Y:S02]  /*9380*/  IMAD R0, R0, UR6, RZ ;  /* 0x0000000600007c24 */ /* 0x000fe4000f8e02ff */
[----:B------:R-:W-:Y:S02]  /*9390*/  IMAD.U32 R3, RZ, RZ, UR43 ;  /* 0x0000002bff037e24 */ /* 0x000fe4000f8e00ff */
        /* <DEDUP_REMOVED lines=17> */
[----:B------:R-:W0:Y:S01]  /*94b0*/  SHFL.IDX PT, R4, R12, 0x1, 0x181f ;  /* 0x00381f000c047f89 */ /* 0x000e2200000e0000 */
[----:B------:R-:W-:Y:S01]  /*94c0*/  IMAD R14, R8, UR6, RZ ;  /* 0x00000006080e7c24 */ /* 0x000fe2000f8e02ff */
[----:B------:R-:W-:Y:S01]  /*94d0*/  ISETP.GE.AND P0, PT, R19, UR5, PT ;  /* 0x0000000513007c0c */ /* 0x000fe2000bf06270 */
[C---:B------:R-:W-:Y:S01]  /*94e0*/  VIADD R8, R11.reuse, 0x60 ;  /* 0x000000600b087836 */ /* 0x040fe20000000000 */
[----:B------:R-:W1:Y:S02]  /*94f0*/  SHFL.IDX PT, R2, R12, RZ, 0x181f ;  /* 0x00181fff0c027589 */ /* 0x000e6400000e0000 */
        /* <DEDUP_REMOVED lines=23> */
.L_x_14494:
[----:B------:R-:W-:Y:S05]  /*9670*/  BSYNC B0 ;  /* 0x0000000000007941 */ /* 0x000fea0003800000 */
.L_x_14492:
[----:B------:R-:W-:Y:S02]  /*9680*/  ULDC UR5, c[0x0][0xc38] ;  /* 0x00030e0000057ab9 */ /* 0x000fe40000000800 */
[----:B------:R-:W-:-:S06]  /*9690*/  UISETP.GE.AND UP0, UPT, UR4, UR5, UPT ;  /* 0x000000050400728c */ /* 0x000fcc000bf06270 */
[----:B------:R-:W-:-:S13]  /*96a0*/  PLOP3.LUT P0, PT, PT, PT, UP0, 0x80, 0x0 ;  /* 0x000000000000781c */ /* 0x000fda0003f0f008 */
[----:B------:R-:W-:Y:S05]  /*96b0*/  @!P0 BRA `(.L_x_14497) ;  /* 0xffffff7400b08947 */ /* 0x000fea000383ffff */
[----:B------:R-:W-:Y:S05]  /*96c0*/  EXIT ;  /* 0x000000000000794d */ /* 0x000fea0003800000 */
.L_x_14457:
[----:B------:R-:W-:-:S08]  /*96d0*/  NOP ;  /* 0x0000000000007918 */ /* 0x000fd00000000000 */
[----:B------:R-:W0:-:S00]  /*96e0*/  USETMAXREG.DEALLOC.CTAPOOL 0x20 ;  /* 0x00000020000079c8 */ /* 0x000e0000080e0500 */
        /* <DEDUP_REMOVED lines=34> */
[----:B--2---:R-:W-:-:S07]  /*9910*/  LOP3.LUT R0, R3, 0x70, R4, 0xf8, !PT ;  /* 0x0000007003007812 */ /* 0x004fce00078ef804 */
.L_x_14576:
        /* <DEDUP_REMOVED lines=22> */
.L_x_14499:
[----:B------:R-:W-:Y:S01]  /*9a80*/  ULDC UR8, c[0x0][0xc54] ;  /* 0x0003150000087ab9 */ /* 0x000fe20000000800 */
[----:B------:R-:W-:Y:S01]  /*9a90*/  UMOV UR5, UR9 ;  /* 0x0000000900057c82 */ /* 0x000fe20008000000 */
[----:B------:R-:W-:-:S11]  /*9aa0*/  UISETP.NE.AND UP0, UPT, UR8, 0x1, UPT ;  /* 0x000000010800788c */ /* 0x000fd6000bf05270 */
[----:B------:R-:W-:Y:S02]  /*9ab0*/  @UP0 ULDC.64 UR10, c[0x0][0xc58] ;  /* 0x00031600000a0ab9 */ /* 0x000fe40000000a00 */
[----:B------:R-:W-:-:S04]  /*9ac0*/  UIMAD.WIDE.U32 UR6, UR9, UR10, URZ ;  /* 0x0000000a090672a5 */ /* 0x000fc8000f8e003f */
[----:B------:R-:W-:-:S04]  /*9ad0*/  @UP0 USHF.R.U32.HI UR5, URZ, UR11, UR7 ;  /* 0x0000000b3f050299 */ /* 0x000fc80008011607 */
[----:B------:R-:W-:-:S12]  /*9ae0*/  UIMAD UR8, UR5, UR8, URZ ;  /* 0x00000008050872a4 */ /* 0x000fd8000f8e023f */
.L_x_14500:
[----:B------:R-:W-:Y:S01]  /*9af0*/  ULOP3.LUT UR40, URZ, UR5, URZ, 0x33, !UPT ;  /* 0x000000053f287292 */ /* 0x000fe2000f8e333f */
[----:B------:R-:W-:Y:S01]  /*9b00*/  BSSY B7, `(.L_x_14501) ;  /* 0x000033a000077945 */ /* 0x000fe20003800000 */
[----:B------:R-:W-:Y:S01]  /*9b10*/  ULDC UR10, c[0x0][0x448] ;  /* 0x00011200000a7ab9 */ /* 0x000fe20000000800 */
[----:B------:R-:W-:Y:S01]  /*9b20*/  ULDC UR5, c[0x0][0xc3c] ;  /* 0x00030f0000057ab9 */ /* 0x000fe20000000800 */
[----:B------:R-:W-:Y:S01]  /*9b30*/  UISETP.NE.AND UP1, UPT, UR10, 0x1, UPT ;  /* 0x000000010a00788c */ /* 0x000fe2000bf25270 */
[----:B------:R-:W-:Y:S01]  /*9b40*/  ULDC.64 UR6, c[0x0][0x418] ;  /* 0x0001060000067ab9 */ /* 0x000fe20000000a00 */
[----:B------:R-:W-:Y:S02]  /*9b50*/  UIADD3 UR40, UR40, UR5, URZ ;  /* 0x0000000528287290 */ /* 0x000fe4000fffe03f */
[----:B------:R-:W-:Y:S02]  /*9b60*/  UISETP.NE.U32.AND UP0, UPT, UR6, URZ, UPT ;  /* 0x0000003f0600728c */ /* 0x000fe4000bf05070 */
[----:B------:R-:W-:-:S02]  /*9b70*/  UIMAD UR5, UR40, 0xc0, URZ ;  /* 0x000000c0280578a4 */ /* 0x000fc4000f8e023f */
[----:B------:R-:W-:Y:S02]  /*9b80*/  UISETP.NE.AND.EX UP0, UPT, UR7, URZ, UPT, UP0 ;  /* 0x0000003f0700728c */ /* 0x000fe4000bf05300 */
[----:B------:R-:W-:Y:S01]  /*9b90*/  UIADD3 UR5, UR5, 0xbf, URZ ;  /* 0x000000bf05057890 */ /* 0x000fe2000fffe03f */
[----:B------:R-:W-:Y:S01]  /*9ba0*/  ULDC UR7, c[0x0][0x288] ;  /* 0x0000a20000077ab9 */ /* 0x000fe20000000800 */
        /* <DEDUP_REMOVED lines=50> */
.L_x_14502:
        /* <DEDUP_REMOVED lines=20> */
.L_x_14505:
[----:B------:R-:W-:Y:S05]  /*a010*/  BSYNC B6 ;  /* 0x0000000000067941 */ /* 0x000fea0003800000 */
.L_x_14504:
        /* <DEDUP_REMOVED lines=20> */
.L_x_14508:
        /* <DEDUP_REMOVED lines=15> */
.L_x_14507:
[----:B------:R-:W-:Y:S05]  /*a250*/  BSYNC B6 ;  /* 0x0000000000067941 */ /* 0x000fea0003800000 */
.L_x_14506:
        /* <DEDUP_REMOVED lines=24> */
.L_x_14591:
[----:B-1----:R-:W-:Y:S02]  /*a3e0*/  ISETP.NE.AND P0, PT, R14, RZ, PT ;  /* 0x000000ff0e00720c */ /* 0x002fe40003f05270 */
[----:B------:R-:W-:-:S04]  /*a3f0*/  PLOP3.LUT P2, PT, PT, PT, PT, 0x8, 0x0 ;  /* 0x000000000000781c */ /* 0x000fc80003f4e170 */
[----:B------:R-:W-:-:S07]  /*a400*/  P2R R25, PR, RZ, 0x4 ;  /* 0x00000004ff197803 */ /* 0x000fce0000000000 */
[----:B------:R-:W-:Y:S05]  /*a410*/  @P0 BRA `(.L_x_14510) ;  /* 0x0000000000d80947 */ /* 0x000fea0003800000 */
[----:B------:R-:W-:-:S03]  /*a420*/  UMOV UR4, 0xffffffff ;  /* 0xffffffff00047882 */ /* 0x000fc60000000000 */
[----:B------:R-:W-:Y:S05]  /*a430*/  BRA.DIV UR4, `(.L_x_14511) ;  /* 0x0000003204b07947 */ /* 0x000fea000b800000 */
[----:B------:R-:W-:-:S13]  /*a440*/  ELECT P6, URZ, PT ;  /* 0x00000000003f782f */ /* 0x000fda00038c0000 */
.L_x_14594:
        /* <DEDUP_REMOVED lines=21> */
.L_x_14512:
[----:B------:R-:W2:Y:S01]  /*a5a0*/  S2R R0, SR_TID.X ;  /* 0x0000000000007919 */ /* 0x000ea20000002100 */
[----:B-1----:R-:W-:Y:S01]  /*a5b0*/  IMAD R3, R16, 0x8, R17 ;  /* 0x0000000810037824 */ /* 0x002fe200078e0211 */
[----:B--2---:R-:W-:Y:S02]  /*a5c0*/  LOP3.LUT R2, R0, 0x7f, RZ, 0xc0, !PT ;  /* 0x0000007f00027812 */ /* 0x004fe400078ec0ff */
[----:B------:R-:W-:Y:S02]  /*a5d0*/  SHF.L.U32 R0, R23, 0x1f, RZ ;  /* 0x0000001f17007819 */ /* 0x000fe400000006ff */
[----:B------:R-:W-:Y:S02]  /*a5e0*/  ISETP.NE.AND P1, PT, R2, RZ, PT ;  /* 0x000000ff0200720c */ /* 0x000fe40003f25270 */
[----:B------:R-:W1:Y:S02]  /*a5f0*/  SYNCS.PHASECHK.TRANS64.TRYWAIT P0, [R3+URZ+0x16840], R0 ;  /* 0x01684000030075a7 */ /* 0x000e64000800017f */
[----:B-1----:R-:W-:Y:S09]  /*a600*/  @!P0 BRA `(.L_x_14513) ;  /* 0x00000030005c8947 */ /* 0x002ff20003800000 */
.L_x_14595:
[----:B------:R-:W-:Y:S05]  /*a610*/  @P1 BRA `(.L_x_14514) ;  /* 0x0000000000141947 */ /* 0x000fea0003800000 */
[----:B------:R-:W-:Y:S01]  /*a620*/  ISETP.NE.AND P0, PT, R29, RZ, PT ;  /* 0x000000ff1d00720c */ /* 0x000fe20003f05270 */
[----:B-1----:R-:W-:-:S04]  /*a630*/  IMAD.MOV.U32 R0, RZ, RZ, 0x4000 ;  /* 0x00004000ff007424 */ /* 0x002fc800078e00ff */
[----:B------:R2:W-:Y:S08]  /*a640*/  SYNCS.ARRIVE.TRANS64 RZ, [R3+URZ+0x16830], R0 ;  /* 0x0168300003ff79a7 */ /* 0x0005f0000800003f */
[----:B------:R-:W-:Y:S05]  /*a650*/  @!P0 BRA `(.L_x_14514) ;  /* 0x0000000000048947 */ /* 0x000fea0003800000 */
[----:B------:R-:W-:Y:S01]  /*a660*/  BPT.TRAP 0x1 ;  /* 0x000000040000795c */ /* 0x000fe20000300000 */
.L_x_14514:
        /* <DEDUP_REMOVED lines=10> */
[----:B------:R-:W-:-:S04]  /*a710*/  PLOP3.LUT P0, PT, PT, PT, PT, 0x80, 0x0 ;  /* 0x000000000000781c */ /* 0x000fc80003f0f070 */
[----:B------:R-:W-:Y:S01]  /*a720*/  UIADD3 UR33, UR33, 0x16830, URZ ;  /* 0x0001683021217890 */ /* 0x000fe2000fffe03f */
[----:B------:R-:W-:Y:S01]  /*a730*/  P2R R25, PR, RZ, 0x1 ;  /* 0x00000001ff197803 */ /* 0x000fe20000000000 */
[----:B------:R-:W-:Y:S02]  /*a740*/  USHF.L.U32 UR35, UR35, 0x7, URZ ;  /* 0x0000000723237899 */ /* 0x000fe4000800063f */
[----:B------:R-:W-:-:S09]  /*a750*/  UIADD3 UR32, UR32, 0xe400, URZ ;  /* 0x0000e40020207890 */ /* 0x000fd2000fffe03f */
[----:B------:R1:W-:Y:S02]  /*a760*/  UTMALDG.4D [UR32], [UR4], desc[UR6] ;  /* 0x00000620040075b4 */ /* 0x0003e40008019000 */
[----:B-1----:R-:W-:Y:S01]  /*a770*/  NOP ;  /* 0x0000000000007918 */ /* 0x002fe20000000000 */
.L_x_14510:
        /* <DEDUP_REMOVED lines=29> */
.L_x_14516:
[----:B------:R-:W-:Y:S05]  /*a950*/  BSYNC B6 ;  /* 0x0000000000067941 */ /* 0x000fea0003800000 */
.L_x_14515:
[----:B------:R-:W1:Y:S01]  /*a960*/  LDC R9, c[0x0][0x448] ;  /* 0x00011200ff097b82 */ /* 0x000e620000000800 */
[----:B0-----:R-:W0:Y:S01]  /*a970*/  S2R R20, SR_TID.X ;  /* 0x0000000000147919 */ /* 0x001e220000002100 */
[----:B------:R-:W-:Y:S01]  /*a980*/  IMAD.U32 R6, RZ, RZ, UR40 ;  /* 0x00000028ff067e24 */ /* 0x000fe2000f8e00ff */
[----:B------:R-:W-:Y:S01]  /*a990*/  ULDC.64 UR8, c[0x0][0x2e0] ;  /* 0x0000b80000087ab9 */ /* 0x000fe20000000a00 */
[----:B------:R-:W-:Y:S01]  /*a9a0*/  UMOV UR4, UR48 ;  /* 0x0000003000047c82 */ /* 0x000fe20008000000 */
[----:B------:R-:W-:Y:S01]  /*a9b0*/  UIMAD UR6, UR37, UR8, URZ ;  /* 0x00000008250672a4 */ /* 0x000fe2000f8e023f */
        /* <DEDUP_REMOVED lines=12> */
[----:B------:R-:W-:Y:S02]  /*aa80*/  LOP3.LUT R20, R21, 0x70, R20, 0xf8, !PT ;  /* 0x0000007015147812 */ /* 0x000fe400078ef814 */
[----:B------:R-:W1:Y:S01]  /*aa90*/  S2R R21, SR_TID.X ;  /* 0x0000000000157919 */ /* 0x000e620000002100 */
[----:B------:R-:W2:Y:S02]  /*aaa0*/  @P1 LDC R5, c[0x0][0x450] ;  /* 0x00011400ff051b82 */ /* 0x000ea40000000800 */
[----:B------:R-:W-:-:S04]  /*aab0*/  IMAD R6, R6, 0xc0, R20 ;  /* 0x000000c006067824 */ /* 0x000fc800078e0214 */
[----:B------:R-:W-:Y:S02]  /*aac0*/  IMAD.MOV.U32 R11, RZ, RZ, R6 ;  /* 0x000000ffff0b7224 */ /* 0x000fe400078e0006 */
[----:B------:R-:W3:Y:S01]  /*aad0*/  @P1 LDC R8, c[0x0][0x450] ;  /* 0x00011400ff081b82 */ /* 0x000ee20000000800 */
        /* <DEDUP_REMOVED lines=12> */
[----:B------:R-:W-:Y:S01]  /*aba0*/  VIADD R6, R6, 0x80 ;  /* 0x0000008006067836 */ /* 0x000fe20000000000 */
[----:B------:R-:W-:Y:S01]  /*abb0*/  SHF.R.S32.HI R0, RZ, 0x1f, R7 ;  /* 0x0000001fff007819 */ /* 0x000fe20000011407 */
[----:B------:R-:W-:Y:S02]  /*abc0*/  IMAD.IADD R5, R5, 0x1, R13 ;  /* 0x0000000105057824 */ /* 0x000fe400078e020d */
[C---:B-1----:R-:W-:Y:S01]  /*abd0*/  IMAD.SHL.U32 R20, R21.reuse, 0x8, RZ ;  /* 0x0000000815147824 */ /* 0x042fe200078e00ff */
[----:B------:R-:W-:Y:S01]  /*abe0*/  LOP3.LUT R21, R21, 0x7f, RZ, 0xc0, !PT ;  /* 0x0000007f15157812 */ /* 0x000fe200078ec0ff */
[----:B------:R-:W-:-:S02]  /*abf0*/  IMAD R0, R0, UR6, RZ ;  /* 0x0000000600007c24 */ /* 0x000fc4000f8e02ff */
[C---:B------:R-:W-:Y:S01]  /*ac00*/  IMAD.WIDE.U32 R4, R7.reuse, UR6, R4 ;  /* 0x0000000607047c25 */ /* 0x040fe2000f8e0004 */
[----:B------:R-:W-:Y:S02]  /*ac10*/  LOP3.LUT R20, R20, 0x38, RZ, 0xc0, !PT ;  /* 0x0000003814147812 */ /* 0x000fe400078ec0ff */
[----:B------:R-:W-:Y:S01]  /*ac20*/  SHF.R.U32.HI R21, RZ, 0x3, R21 ;  /* 0x00000003ff157819 */ /* 0x000fe20000011615 */
[----:B------:R-:W-:Y:S02]  /*ac30*/  IMAD R0, R7, UR7, R0 ;  /* 0x0000000707007c24 */ /* 0x000fe4000f8e0200 */
[----:B------:R-:W0:Y:S02]  /*ac40*/  @P1 LDC R7, c[0x0][0x44c] ;  /* 0x00011300ff071b82 */ /* 0x000e240000000800 */
[----:B------:R-:W-:Y:S01]  /*ac50*/  IMAD.IADD R5, R5, 0x1, R0 ;  /* 0x0000000105057824 */ /* 0x000fe200078e0200 */
[----:B------:R-:W-:-:S04]  /*ac60*/  LEA R0, P0, R4, UR8, 0x1 ;  /* 0x0000000804007c11 */ /* 0x000fc8000f8008ff */
[----:B------:R-:W-:Y:S01]  /*ac70*/  LEA.HI.X R4, R4, UR9, R5, 0x1, P0 ;  /* 0x0000000904047c11 */ /* 0x000fe200080f0c05 */
[----:B0-----:R-:W-:-:S04]  /*ac80*/  @P1 IMAD.HI.U32 R5, R6, R7, RZ ;  /* 0x0000000706051227 */ /* 0x001fc800078e00ff */
[----:B------:R-:W-:Y:S01]  /*ac90*/  IMAD.MOV.U32 R7, RZ, RZ, R6 ;  /* 0x000000ffff077224 */ /* 0x000fe200078e0006 */
[----:B---3--:R-:W-:-:S04]  /*aca0*/  @P1 SHF.R.U32.HI R7, RZ, R8, R5 ;  /* 0x00000008ff071219 */ /* 0x008fc80000011605 */
[--C-:B------:R-:W-:Y:S01]  /*acb0*/  SHF.R.S32.HI R8, RZ, 0x1f, R7.reuse ;  /* 0x0000001fff087819 */ /* 0x100fe20000011407 */
[----:B------:R-:W-:Y:S02]  /*acc0*/  IMAD.MOV R5, RZ, RZ, -R7 ;  /* 0x000000ffff057224 */ /* 0x000fe400078e0a07 */
[----:B------:R-:W-:-:S04]  /*acd0*/  IMAD.WIDE.U32 R2, R7, UR4, R2 ;  /* 0x0000000407027c25 */ /* 0x000fc8000f8e0002 */
[----:B------:R-:W-:Y:S02]  /*ace0*/  IMAD R5, R9, R5, R6 ;  /* 0x0000000509057224 */ /* 0x000fe400078e0206 */
[----:B------:R-:W-:Y:S01]  /*acf0*/  IMAD R8, R8, UR4, RZ ;  /* 0x0000000408087c24 */ /* 0x000fe2000f8e02ff */
[----:B------:R-:W-:Y:S02]  /*ad00*/  ULDC UR4, c[0x0][0x2b8] ;  /* 0x0000ae0000047ab9 */ /* 0x000fe40000000800 */
[----:B------:R-:W-:Y:S01]  /*ad10*/  SHF.R.S32.HI R6, RZ, 0x1f, R5 ;  /* 0x0000001fff067819 */ /* 0x000fe20000011405 */
[----:B------:R-:W-:-:S04]  /*ad20*/  IMAD R7, R7, UR5, R8 ;  /* 0x0000000507077c24 */ /* 0x000fc8000f8e0208 */
        /* <DEDUP_REMOVED lines=10> */
[----:B------:R-:W0:Y:S01]  /*add0*/  SHFL.IDX PT, R14, R0, RZ, 0x181f ;  /* 0x00181fff000e7589 */ /* 0x000e2200000e0000 */
[----:B------:R-:W-:Y:S01]  /*ade0*/  IMAD.U32 R7, RZ, RZ, UR40 ;  /* 0x00000028ff077e24 */ /* 0x000fe2000f8e00ff */
[----:B------:R-:W-:Y:S02]  /*adf0*/  ULDC UR4, c[0x0][0x288] ;  /* 0x0000a20000047ab9 */ /* 0x000fe40000000800 */
[----:B------:R-:W1:Y:S01]  /*ae00*/  SHFL.IDX PT, R2, R4, RZ, 0x181f ;  /* 0x00181fff04027589 */ /* 0x000e6200000e0000 */
[----:B------:R-:W-:Y:S02]  /*ae10*/  IMAD R6, R9, UR4, RZ ;  /* 0x0000000409067c24 */ /* 0x000fe4000f8e02ff */
[----:B------:R-:W-:Y:S01]  /*ae20*/  IMAD R7, R7, 0xc0, R21 ;  /* 0x000000c007077824 */ /* 0x000fe200078e0215 */
[----:B------:R-:W-:Y:S03]  /*ae30*/  SHFL.IDX PT, R10, R0, 0x2, 0x181f ;  /* 0x00581f00000a7f89 */ /* 0x000fe600000e0000 */
[C---:B------:R-:W-:Y:S01]  /*ae40*/  VIADD R9, R7.reuse, 0x10 ;  /* 0x0000001007097836 */ /* 0x040fe20000000000 */
[C---:B------:R-:W-:Y:S01]  /*ae50*/  ISETP.GE.AND P1, PT, R7.reuse, R6, PT ;  /* 0x000000060700720c */ /* 0x040fe20003f26270 */
[----:B------:R-:W-:-:S03]  /*ae60*/  VIADD R11, R7, 0x70 ;  /* 0x00000070070b7836 */ /* 0x000fc60000000000 */
[----:B------:R-:W-:Y:S01]  /*ae70*/  ISETP.GE.AND P3, PT, R9, R6, PT ;  /* 0x000000060900720c */ /* 0x000fe20003f66270 */
[----:B------:R-:W-:-:S08]  /*ae80*/  VIADD R9, R7, 0x20 ;  /* 0x0000002007097836 */ /* 0x000fd00000000000 */
[----:B0-----:R-:W-:-:S05]  /*ae90*/  @!P1 LEA R14, P2, R20, R14, 0x1 ;  /* 0x0000000e140e9211 */ /* 0x001fca00078408ff */
[----:B-1----:R-:W-:Y:S02]  /*aea0*/  @!P1 IMAD.X R3, RZ, RZ, R2, P2 ;  /* 0x000000ffff039224 */ /* 0x002fe400010e0602 */
[----:B------:R-:W-:Y:S02]  /*aeb0*/  @!P1 IMAD.MOV.U32 R2, RZ, RZ, R14 ;  /* 0x000000ffff029224 */ /* 0x000fe400078e000e */
[----:B------:R-:W0:Y:S04]  /*aec0*/  SHFL.IDX PT, R14, R0, 0x1, 0x181f ;  /* 0x00381f00000e7f89 */ /* 0x000e2800000e0000 */
[----:B------:R1:W-:Y:S01]  /*aed0*/  @!P1 LDGSTS.E.BYPASS.LTC128B.128 [R27+0x8400], desc[UR46][R2.64], !P0 ;  /* 0x08400000021b9fae */ /* 0x0003e2000c101d6e */
[----:B------:R-:W-:-:S03]  /*aee0*/  ISETP.GE.AND P1, PT, R9, R6, PT ;  /* 0x000000060900720c */ /* 0x000fc60003f26270 */
[----:B------:R-:W-:Y:S04]  /*aef0*/  SHFL.IDX PT, R9, R4, 0x2, 0x181f ;  /* 0x00581f0004097f89 */ /* 0x000fe800000e0000 */
[----:B-1----:R-:W1:Y:S01]  /*af00*/  SHFL.IDX PT, R2, R4, 0x1, 0x181f ;  /* 0x00381f0004027f89 */ /* 0x002e6200000e0000 */
[----:B0-----:R-:W-:-:S05]  /*af10*/  @!P3 LEA R14, P2, R20, R14, 0x1 ;  /* 0x0000000e140eb211 */ /* 0x001fca00078408ff */
[----:B-1----:R-:W-:Y:S02]  /*af20*/  @!P3 IMAD.X R3, RZ, RZ, R2, P2 ;  /* 0x000000ffff03b224 */ /* 0x002fe400010e0602 */
[----:B------:R-:W-:Y:S02]  /*af30*/  @!P3 IMAD.MOV.U32 R2, RZ, RZ, R14 ;  /* 0x000000ffff02b224 */ /* 0x000fe400078e000e */
[----:B------:R-:W0:Y:S04]  /*af40*/  SHFL.IDX PT, R14, R0, 0x3, 0x181f ;  /* 0x00781f00000e7f89 */ /* 0x000e2800000e0000 */
[----:B------:R1:W-:Y:S02]  /*af50*/  @!P3 LDGSTS.E.BYPASS.LTC128B.128 [R27+0x8c00], desc[UR46][R2.64], !P0 ;  /* 0x08c00000021bbfae */ /* 0x0003e4000c101d6e */
[----:B-1----:R-:W-:-:S02]  /*af60*/  @!P1 LEA R2, P2, R20, R10, 0x1 ;  /* 0x0000000a14029211 */ /* 0x002fc400078408ff */
[----:B------:R-:W-:Y:S03]  /*af70*/  SHFL.IDX PT, R10, R0, 0x4, 0x181f ;  /* 0x00981f00000a7f89 */ /* 0x000fe600000e0000 */
[----:B------:R-:W-:Y:S02]  /*af80*/  @!P1 IMAD.X R3, RZ, RZ, R9, P2 ;  /* 0x000000ffff039224 */ /* 0x000fe400010e0609 */
[----:B------:R-:W-:-:S03]  /*af90*/  VIADD R9, R7, 0x30 ;  /* 0x0000003007097836 */ /* 0x000fc60000000000 */
[----:B------:R1:W-:Y:S02]  /*afa0*/  @!P1 LDGSTS.E.BYPASS.LTC128B.128 [R27+0x9400], desc[UR46][R2.64], !P0 ;  /* 0x09400000021b9fae */ /* 0x0003e4000c101d6e */
[----:B------:R-:W-:Y:S01]  /*afb0*/  ISETP.GE.AND P3, PT, R9, R6, PT ;  /* 0x000000060900720c */ /* 0x000fe20003f66270 */
[----:B------:R-:W-:-:S05]  /*afc0*/  VIADD R9, R7, 0x40 ;  /* 0x0000004007097836 */ /* 0x000fca0000000000 */
[----:B------:R-:W-:Y:S02]  /*afd0*/  ISETP.GE.AND P1, PT, R9, R6, PT ;  /* 0x000000060900720c */ /* 0x000fe40003f26270 */
        /* <DEDUP_REMOVED lines=17> */
[----:B0-----:R-:W-:-:S03]  /*b0f0*/  @!P3 LEA R14, P2, R20, R14, 0x1 ;  /* 0x0000000e140eb211 */ /* 0x001fc600078408ff */
[----:B------:R-:W-:Y:S02]  /*b100*/  SHFL.IDX PT, R4, R4, 0x7, 0x181f ;  /* 0x00f81f0004047f89 */ /* 0x000fe400000e0000 */
[----:B-1----:R-:W-:Y:S02]  /*b110*/  @!P3 IMAD.X R3, RZ, RZ, R2, P2 ;  /* 0x000000ffff03b224 */ /* 0x002fe400010e0602 */
[----:B------:R-:W-:Y:S02]  /*b120*/  @!P3 IMAD.MOV.U32 R2, RZ, RZ, R14 ;  /* 0x000000ffff02b224 */ /* 0x000fe400078e000e */
[----:B------:R-:W-:Y:S04]  /*b130*/  SHFL.IDX PT, R14, R5, RZ, 0x181f ;  /* 0x00181fff050e7589 */ /* 0x000fe800000e0000 */
[----:B------:R0:W-:Y:S01]  /*b140*/  @!P3 LDGSTS.E.BYPASS.LTC128B.128 [R27+0xac00], desc[UR46][R2.64], !P0 ;  /* 0x0ac00000021bbfae */ /* 0x0001e2000c101d6e */
[----:B------:R-:W-:Y:S01]  /*b150*/  ISETP.GE.AND P3, PT, R11, R6, PT ;  /* 0x000000060b00720c */ /* 0x000fe20003f66270 */
[----:B------:R-:W-:Y:S01]  /*b160*/  VIADD R11, R7, 0x80 ;  /* 0x00000080070b7836 */ /* 0x000fe20000000000 */
[----:B0-----:R-:W-:-:S05]  /*b170*/  @!P1 LEA R2, P2, R20, R10, 0x1 ;  /* 0x0000000a14029211 */ /* 0x001fca00078408ff */
[----:B------:R-:W-:Y:S02]  /*b180*/  @!P1 IMAD.X R3, RZ, RZ, R9, P2 ;  /* 0x000000ffff039224 */ /* 0x000fe400010e0609 */
[----:B------:R-:W0:Y:S04]  /*b190*/  SHFL.IDX PT, R9, R0, 0x7, 0x181f ;  /* 0x00f81f0000097f89 */ /* 0x000e2800000e0000 */
[----:B------:R-:W1:Y:S04]  /*b1a0*/  SHFL.IDX PT, R0, R8, RZ, 0x181f ;  /* 0x00181fff08007589 */ /* 0x000e6800000e0000 */
[----:B------:R0:W-:Y:S01]  /*b1b0*/  @!P1 LDGSTS.E.BYPASS.LTC128B.128 [R27+0xb400], desc[UR46][R2.64], !P0 ;  /* 0x0b400000021b9fae */ /* 0x0001e2000c101d6e */
[----:B------:R-:W-:-:S02]  /*b1c0*/  ISETP.GE.AND P1, PT, R11, R6, PT ;  /* 0x000000060b00720c */ /* 0x000fc40003f26270 */
[----:B0-----:R-:W-:Y:S01]  /*b1d0*/  @!P3 LEA R2, P2, R20, R9, 0x1 ;  /* 0x000000091402b211 */ /* 0x001fe200078408ff */
[----:B------:R-:W-:-:S04]  /*b1e0*/  VIADD R9, R7, 0x90 ;  /* 0x0000009007097836 */ /* 0x000fc80000000000 */
[----:B------:R-:W-:Y:S02]  /*b1f0*/  @!P3 IMAD.X R3, RZ, RZ, R4, P2 ;  /* 0x000000ffff03b224 */ /* 0x000fe400010e0604 */
[----:B------:R-:W0:Y:S04]  /*b200*/  SHFL.IDX PT, R4, R5, 0x1, 0x181f ;  /* 0x00381f0005047f89 */ /* 0x000e2800000e0000 */
[----:B------:R2:W-:Y:S01]  /*b210*/  @!P3 LDGSTS.E.BYPASS.LTC128B.128 [R27+0xbc00], desc[UR46][R2.64], !P0 ;  /* 0x0bc00000021bbfae */ /* 0x0005e2000c101d6e */
[----:B------:R-:W-:Y:S01]  /*b220*/  ISETP.GE.AND P3, PT, R9, R6, PT ;  /* 0x000000060900720c */ /* 0x000fe20003f66270 */
[----:B------:R-:W-:Y:S01]  /*b230*/  VIADD R9, R7, 0xa0 ;  /* 0x000000a007097836 */ /* 0x000fe20000000000 */
[----:B--2---:R-:W-:Y:S02]  /*b240*/  @!P1 LEA R2, P2, R20, R14, 0x1 ;  /* 0x0000000e14029211 */ /* 0x004fe400078408ff */
[----:B------:R-:W-:Y:S03]  /*b250*/  SHFL.IDX PT, R14, R5, 0x2, 0x181f ;  /* 0x00581f00050e7f89 */ /* 0x000fe600000e0000 */
[----:B-1----:R-:W-:-:S02]  /*b260*/  @!P1 IMAD.X R3, RZ, RZ, R0, P2 ;  /* 0x000000ffff039224 */ /* 0x002fc400010e0600 */
[----:B------:R-:W-:Y:S04]  /*b270*/  SHFL.IDX PT, R0, R8, 0x2, 0x181f ;  /* 0x00581f0008007f89 */ /* 0x000fe800000e0000 */
[----:B0-----:R-:W-:Y:S01]  /*b280*/  @!P3 LEA R4, P2, R20, R4, 0x1 ;  /* 0x000000041404b211 */ /* 0x001fe200078408ff */
[----:B------:R0:W-:Y:S01]  /*b290*/  @!P1 LDGSTS.E.BYPASS.LTC128B.128 [R27+0xc400], desc[UR46][R2.64], !P0 ;  /* 0x0c400000021b9fae */ /* 0x0001e2000c101d6e */
[----:B------:R-:W-:-:S03]  /*b2a0*/  ISETP.GE.AND P1, PT, R9, R6, PT ;  /* 0x000000060900720c */ /* 0x000fc60003f26270 */
[----:B0-----:R-:W0:Y:S04]  /*b2b0*/  SHFL.IDX PT, R2, R8, 0x1, 0x181f ;  /* 0x00381f0008027f89 */ /* 0x001e2800000e0000 */
[----:B------:R-:W1:Y:S01]  /*b2c0*/  SHFL.IDX PT, R8, R8, 0x3, 0x181f ;  /* 0x00781f0008087f89 */ /* 0x000e6200000e0000 */
[----:B0-----:R-:W-:Y:S02]  /*b2d0*/  @!P3 IMAD.X R3, RZ, RZ, R2, P2 ;  /* 0x000000ffff03b224 */ /* 0x001fe400010e0602 */
[----:B------:R-:W-:-:S05]  /*b2e0*/  @!P3 IMAD.MOV.U32 R2, RZ, RZ, R4 ;  /* 0x000000ffff02b224 */ /* 0x000fca00078e0004 */
[----:B------:R0:W-:Y:S02]  /*b2f0*/  @!P3 LDGSTS.E.BYPASS.LTC128B.128 [R27+0xcc00], desc[UR46][R2.64], !P0 ;  /* 0x0cc00000021bbfae */ /* 0x0001e4000c101d6e */
[----:B0-----:R-:W-:Y:S02]  /*b300*/  @!P1 LEA R2, P2, R20, R14, 0x1 ;  /* 0x0000000e14029211 */ /* 0x001fe400078408ff */
[----:B------:R0:W2:Y:S03]  /*b310*/  SHFL.IDX PT, R14, R5, 0x3, 0x181f ;  /* 0x00781f00050e7f89 */ /* 0x0000a600000e0000 */
[----:B------:R-:W-:-:S05]  /*b320*/  @!P1 IMAD.X R3, RZ, RZ, R0, P2 ;  /* 0x000000ffff039224 */ /* 0x000fca00010e0600 */
[----:B-1----:R0:W-:Y:S03]  /*b330*/  @!P1 LDGSTS.E.BYPASS.LTC128B.128 [R27+0xd400], desc[UR46][R2.64], !P0 ;  /* 0x0d400000021b9fae */ /* 0x0021e6000c101d6e */
.L_x_14620:
[----:B------:R-:W-:Y:S02]  /*b340*/  VIADD R7, R7, 0xb0 ;  /* 0x000000b007077836 */ /* 0x000fe40000000000 */
[----:B------:R-:W-:-:S03]  /*b350*/  VIADD R0, R17, 0x16800 ;  /* 0x0001680011007836 */ /* 0x000fc60000000000 */
[----:B------:R-:W-:-:S13]  /*b360*/  ISETP.GE.AND P1, PT, R7, R6, PT ;  /* 0x000000060700720c */ /* 0x000fda0003f26270 */
[----:B0-2---:R-:W-:-:S05]  /*b370*/  @!P1 LEA R2, P2, R20, R14, 0x1 ;  /* 0x0000000e14029211 */ /* 0x005fca00078408ff */
[----:B------:R-:W-:-:S05]  /*b380*/  @!P1 IMAD.X R3, RZ, RZ, R8, P2 ;  /* 0x000000ffff039224 */ /* 0x000fca00010e0608 */
[----:B------:R-:W-:Y:S01]  /*b390*/  @!PT LDS RZ, [RZ] ;  /* 0x00000000fffff984 */ /* 0x000fe20000000800 */
[----:B------:R-:W-:Y:S01]  /*b3a0*/  @!PT LDS RZ, [RZ] ;  /* 0x00000000fffff984 */ /* 0x000fe20000000800 */
[----:B------:R-:W-:Y:S01]  /*b3b0*/  @!PT LDS RZ, [RZ] ;  /* 0x00000000fffff984 */ /* 0x000fe20000000800 */
[----:B------:R0:W-:Y:S01]  /*b3c0*/  @!P1 LDGSTS.E.BYPASS.LTC128B.128 [R27+0xdc00], desc[UR46][R2.64], !P0 ;  /* 0x0dc00000021b9fae */ /* 0x0001e2000c101d6e */
[----:B------:R-:W-:Y:S01]  /*b3d0*/  PLOP3.LUT P0, PT, PT, PT, PT, 0x80, 0x0 ;  /* 0x000000000000781c */ /* 0x000fe20003f0f070 */
[----:B------:R-:W-:-:S12]  /*b3e0*/  NOP ;  /* 0x0000000000007918 */ /* 0x000fd80000000000 */
.L_x_14518:
        /* <DEDUP_REMOVED lines=18> */
.L_x_14621:
[----:B------:R-:W-:Y:S05]  /*b510*/  BSYNC B0 ;  /* 0x0000000000007941 */ /* 0x000fea0003800000 */
.L_x_14519:
        /* <DEDUP_REMOVED lines=24> */
[----:B-1----:R-:W-:-:S13]  /*b6a0*/  ISETP.NE.AND P0, PT, R10, 0x1, PT ;  /* 0x000000010a00780c */ /* 0x002fda0003f05270 */
[----:B0-----:R-:W0:Y:S02]  /*b6b0*/  @P0 LDC.64 R2, c[0x0][0x440] ;  /* 0x00011000ff020b82 */ /* 0x001e240000000a00 */
[----:B0-----:R-:W-:-:S04]  /*b6c0*/  @P0 IMAD.HI.U32 R4, R7, R2, RZ ;  /* 0x0000000207040227 */ /* 0x001fc800078e00ff */
[----:B------:R-:W-:Y:S01]  /*b6d0*/  IMAD.MOV.U32 R2, RZ, RZ, R7 ;  /* 0x000000ffff027224 */ /* 0x000fe200078e0007 */
[----:B------:R-:W-:Y:S02]  /*b6e0*/  @P0 SHF.R.U32.HI R2, RZ, R3, R4 ;  /* 0x00000003ff020219 */ /* 0x000fe40000011604 */
[----:B------:R-:W0:Y:S02]  /*b6f0*/  LDC.64 R4, c[0x0][0x418] ;  /* 0x00010600ff047b82 */ /* 0x000e240000000a00 */
[--C-:B------:R-:W-:Y:S01]  /*b700*/  SHF.R.S32.HI R3, RZ, 0x1f, R2.reuse ;  /* 0x0000001fff037819 */ /* 0x100fe20000011402 */
[----:B------:R-:W-:-:S04]  /*b710*/  IMAD.MOV R9, RZ, RZ, -R2 ;  /* 0x000000ffff097224 */ /* 0x000fc800078e0a02 */
[----:B------:R-:W-:Y:S02]  /*b720*/  IMAD R9, R10, R9, R7 ;  /* 0x000000090a097224 */ /* 0x000fe400078e0207 */
[----:B------:R-:W-:Y:S02]  /*b730*/  IMAD R10, R24, UR4, RZ ;  /* 0x00000004180a7c24 */ /* 0x000fe4000f8e02ff */
[----:B------:R-:W-:-:S04]  /*b740*/  IMAD.WIDE.U32 R2, R22, UR4, R2 ;  /* 0x0000000416027c25 */ /* 0x000fc8000f8e0002 */
[----:B------:R-:W-:-:S04]  /*b750*/  IMAD R10, R22, UR5, R10 ;  /* 0x00000005160a7c24 */ /* 0x000fc8000f8e020a */
[----:B------:R-:W-:Y:S01]  /*b760*/  IMAD.IADD R10, R10, 0x1, R3 ;  /* 0x000000010a0a7824 */ /* 0x000fe200078e0203 */
[----:B0-----:R-:W-:-:S04]  /*b770*/  LEA R4, P0, R2, R4, 0x2 ;  /* 0x0000000402047211 */ /* 0x001fc800078010ff */
[----:B------:R-:W-:-:S05]  /*b780*/  LEA.HI.X R5, R2, R5, R10, 0x2, P0 ;  /* 0x0000000502057211 */ /* 0x000fca00000f140a */
[----:B------:R1:W5:Y:S04]  /*b790*/  LDG.E R4, desc[UR46][R4.64] ;  /* 0x0000002e04047981 */ /* 0x000368000c1e1900 */
.L_x_14525:
        /* <DEDUP_REMOVED lines=8> */
.L_x_14622:
[----:B------:R-:W-:Y:S05]  /*b820*/  BSYNC B1 ;  /* 0x0000000000017941 */ /* 0x000fea0003800000 */
.L_x_14526:
[----:B------:R-:W-:Y:S04]  /*b830*/  BSSY B1, `(.L_x_14528) ;  /* 0x0000007000017945 */ /* 0x000fe80003800000 */
[----:B------:R-:W-:Y:S05]  /*b840*/  @P1 BRA `(.L_x_14529) ;  /* 0x0000000000141947 */ /* 0x000fea0003800000 */
[----:B------:R-:W-:Y:S01]  /*b850*/  ISETP.NE.AND P0, PT, R29, RZ, PT ;  /* 0x000000ff1d00720c */ /* 0x000fe20003f05270 */
[----:B0-----:R-:W-:-:S04]  /*b860*/  IMAD.MOV.U32 R3, RZ, RZ, 0x4000 ;  /* 0x00004000ff037424 */ /* 0x001fc800078e00ff */
[----:B------:R1:W-:Y:S08]  /*b870*/  SYNCS.ARRIVE.TRANS64 RZ, [R2+URZ+0x16830], R3 ;  /* 0x0168300302ff79a7 */ /* 0x0003f0000800003f */
[----:B------:R-:W-:Y:S05]  /*b880*/  @!P0 BRA `(.L_x_14529) ;  /* 0x0000000000048947 */ /* 0x000fea0003800000 */
[----:B------:R-:W-:Y:S01]  /*b890*/  BPT.TRAP 0x1 ;  /* 0x000000040000795c */ /* 0x000fe20000300000 */
.L_x_14529:
[----:B------:R-:W-:Y:S05]  /*b8a0*/  BSYNC B1 ;  /* 0x0000000000017941 */ /* 0x000fea0003800000 */
.L_x_14528:
        /* <DEDUP_REMOVED lines=12> */
.L_x_14530:
        /* <DEDUP_REMOVED lines=14> */
.L_x_14623:
[----:B------:R-:W-:Y:S05]  /*ba50*/  BSYNC B1 ;  /* 0x0000000000017941 */ /* 0x000fea0003800000 */
.L_x_14531:
        /* <DEDUP_REMOVED lines=10> */
.L_x_14534:
[----:B------:R-:W-:Y:S05]  /*bb00*/  BSYNC B1 ;  /* 0x0000000000017941 */ /* 0x000fea0003800000 */
.L_x_14533:
[----:B------:R-:W-:Y:S01]  /*bb10*/  R2UR UR6, R2 ;  /* 0x00000000020672ca */ /* 0x000fe200000e0000 */
[C-C-:B------:R-:W-:Y:S01]  /*bb20*/  IMAD R2, R16.reuse, 0x8, R17.reuse ;  /* 0x0000000810027824 */ /* 0x140fe200078e0211 */
        /* <DEDUP_REMOVED lines=9> */
.L_x_14535:
        /* <DEDUP_REMOVED lines=10> */
[----:B------:R-:W-:Y:S02]  /*bc60*/  IMAD.MOV.U32 R18, RZ, RZ, R4 ;  /* 0x000000ffff127224 */ /* 0x000fe400078e0004 */
[----:B------:R-:W-:-:S07]  /*bc70*/  IMAD.MOV.U32 R19, RZ, RZ, R9 ;  /* 0x000000ffff137224 */ /* 0x000fce00078e0009 */
.L_x_14524:
[----:B------:R-:W-:Y:S05]  /*bc80*/  BSYNC B0 ;  /* 0x0000000000007941 */ /* 0x000fea0003800000 */
.L_x_14523:
[----:B------:R-:W-:Y:S01]  /*bc90*/  UIADD3 UR4, UR39, -0x3, URZ ;  /* 0xfffffffd27047890 */ /* 0x000fe2000fffe03f */
[----:B------:R-:W-:Y:S02]  /*bca0*/  IMAD.MOV.U32 R23, RZ, RZ, R6 ;  /* 0x000000ffff177224 */ /* 0x000fe400078e0006 */
[----:B------:R-:W-:-:S03]  /*bcb0*/  IMAD.MOV.U32 R16, RZ, RZ, R8 ;  /* 0x000000ffff107224 */ /* 0x000fc600078e0008 */
[----:B------:R-:W-:-:S07]  /*bcc0*/  IMAD.U32 R6, RZ, RZ, UR4 ;  /* 0x00000004ff067e24 */ /* 0x000fce000f8e00ff */
.L_x_14522:
[----:B------:R-:W-:Y:S01]  /*bcd0*/  ISETP.NE.AND P0, PT, R7, RZ, PT ;  /* 0x000000ff0700720c */ /* 0x000fe20003f05270 */
[----:B------:R-:W-:-:S12]  /*bce0*/  BSSY B0, `(.L_x_14521) ;  /* 0x00000dd000007945 */ /* 0x000fd80003800000 */
[----:B------:R-:W-:Y:S05]  /*bcf0*/  @!P0 BRA `(.L_x_14536) ;  /* 0x0000000c006c8947 */ /* 0x000fea0003800000 */
[----:B------:R-:W-:-:S07]  /*bd00*/  IMAD.MOV.U32 R4, RZ, RZ, R18 ;  /* 0x000000ffff047224 */ /* 0x000fce00078e0012 */
.L_x_14563:
        /* <DEDUP_REMOVED lines=13> */
[----:B0-----:R-:W-:Y:S01]  /*bde0*/  IMAD.MOV.U32 R10, RZ, RZ, R6 ;  /* 0x000000ffff0a7224 */ /* 0x001fe200078e0006 */
[----:B------:R-:W-:Y:S02]  /*bdf0*/  ULDC.64 UR4, c[0x0][0x428] ;  /* 0x00010a0000047ab9 */ /* 0x000fe40000000a00 */
[----:B------:R-:W-:-:S04]  /*be00*/  IMAD R5, R24, UR4, RZ ;  /* 0x0000000418057c24 */ /* 0x000fc8000f8e02ff */
[----:B------:R-:W-:Y:S01]  /*be10*/  IMAD R4, R22, UR5, R5 ;  /* 0x0000000516047c24 */ /* 0x000fe2000f8e0205 */
[----:B-1----:R-:W-:-:S13]  /*be20*/  ISETP.NE.AND P0, PT, R9, 0x1, PT ;  /* 0x000000010900780c */ /* 0x002fda0003f05270 */
        /* <DEDUP_REMOVED lines=13> */
.L_x_14539:
        /* <DEDUP_REMOVED lines=8> */
.L_x_14624:
[----:B------:R-:W-:Y:S05]  /*bf80*/  BSYNC B2 ;  /* 0x0000000000027941 */ /* 0x000fea0003800000 */
.L_x_14540:
[----:B------:R-:W-:Y:S04]  /*bf90*/  BSSY B2, `(.L_x_14542) ;  /* 0x0000007000027945 */ /* 0x000fe80003800000 */
[----:B------:R-:W-:Y:S05]  /*bfa0*/  @P1 BRA `(.L_x_14543) ;  /* 0x0000000000141947 */ /* 0x000fea0003800000 */
[----:B------:R-:W-:Y:S01]  /*bfb0*/  ISETP.NE.AND P0, PT, R29, RZ, PT ;  /* 0x000000ff1d00720c */ /* 0x000fe20003f05270 */
[----:B0-----:R-:W-:-:S04]  /*bfc0*/  IMAD.MOV.U32 R3, RZ, RZ, 0x4000 ;  /* 0x00004000ff037424 */ /* 0x001fc800078e00ff */
[----:B------:R1:W-:Y:S08]  /*bfd0*/  SYNCS.ARRIVE.TRANS64 RZ, [R2+URZ+0x16830], R3 ;  /* 0x0168300302ff79a7 */ /* 0x0003f0000800003f */
[----:B------:R-:W-:Y:S05]  /*bfe0*/  @!P0 BRA `(.L_x_14543) ;  /* 0x0000000000048947 */ /* 0x000fea0003800000 */
[----:B------:R-:W-:Y:S01]  /*bff0*/  BPT.TRAP 0x1 ;  /* 0x000000040000795c */ /* 0x000fe20000300000 */
.L_x_14543:
[----:B------:R-:W-:Y:S05]  /*c000*/  BSYNC B2 ;  /* 0x0000000000027941 */ /* 0x000fea0003800000 */
.L_x_14542:
        /* <DEDUP_REMOVED lines=11> */
.L_x_14544:
        /* <DEDUP_REMOVED lines=15> */
.L_x_14625:
[----:B------:R-:W-:Y:S05]  /*c1b0*/  BSYNC B2 ;  /* 0x0000000000027941 */ /* 0x000fea0003800000 */
.L_x_14545:
        /* <DEDUP_REMOVED lines=9> */
.L_x_14548:
[----:B------:R-:W-:Y:S05]  /*c250*/  BSYNC B2 ;  /* 0x0000000000027941 */ /* 0x000fea0003800000 */
.L_x_14547:
        /* <DEDUP_REMOVED lines=10> */
.L_x_14549:
        /* <DEDUP_REMOVED lines=12> */
.L_x_14538:
[----:B------:R-:W-:Y:S05]  /*c3c0*/  BSYNC B1 ;  /* 0x0000000000017941 */ /* 0x000fea0003800000 */
.L_x_14537:
        /* <DEDUP_REMOVED lines=12> */
[----:B------:R-:W-:Y:S02]  /*c490*/  ULDC.64 UR4, c[0x0][0x428] ;  /* 0x00010a0000047ab9 */ /* 0x000fe40000000a00 */
[----:B------:R-:W-:-:S04]  /*c4a0*/  IMAD R5, R24, UR4, RZ ;  /* 0x0000000418057c24 */ /* 0x000fc8000f8e02ff */
[----:B------:R-:W-:Y:S01]  /*c4b0*/  IMAD R5, R22, UR5, R5 ;  /* 0x0000000516057c24 */ /* 0x000fe2000f8e0205 */
        /* <DEDUP_REMOVED lines=14> */
.L_x_14552:
        /* <DEDUP_REMOVED lines=8> */
.L_x_14626:
[----:B------:R-:W-:Y:S05]  /*c620*/  BSYNC B2 ;  /* 0x0000000000027941 */ /* 0x000fea0003800000 */
.L_x_14553:
[----:B------:R-:W-:Y:S04]  /*c630*/  BSSY B2, `(.L_x_14555) ;  /* 0x0000007000027945 */ /* 0x000fe80003800000 */
[----:B------:R-:W-:Y:S05]  /*c640*/  @P1 BRA `(.L_x_14556) ;  /* 0x0000000000141947 */ /* 0x000fea0003800000 */
[----:B------:R-:W-:Y:S01]  /*c650*/  ISETP.NE.AND P0, PT, R29, RZ, PT ;  /* 0x000000ff1d00720c */ /* 0x000fe20003f05270 */
[----:B0-----:R-:W-:-:S04]  /*c660*/  IMAD.MOV.U32 R3, RZ, RZ, 0x4000 ;  /* 0x00004000ff037424 */ /* 0x001fc800078e00ff */
[----:B------:R1:W-:Y:S08]  /*c670*/  SYNCS.ARRIVE.TRANS64 RZ, [R2+URZ+0x16830], R3 ;  /* 0x0168300302ff79a7 */ /* 0x0003f0000800003f */
[----:B------:R-:W-:Y:S05]  /*c680*/  @!P0 BRA `(.L_x_14556) ;  /* 0x0000000000048947 */ /* 0x000fea0003800000 */
[----:B------:R-:W-:Y:S01]  /*c690*/  BPT.TRAP 0x1 ;  /* 0x000000040000795c */ /* 0x000fe20000300000 */
.L_x_14556:
[----:B------:R-:W-:Y:S05]  /*c6a0*/  BSYNC B2 ;  /* 0x0000000000027941 */ /* 0x000fea0003800000 */
.L_x_14555:
        /* <DEDUP_REMOVED lines=12> */
.L_x_14557:
        /* <DEDUP_REMOVED lines=15> */
.L_x_14627:
[----:B------:R-:W-:Y:S05]  /*c860*/  BSYNC B2 ;  /* 0x0000000000027941 */ /* 0x000fea0003800000 */
.L_x_14558:
        /* <DEDUP_REMOVED lines=9> */
.L_x_14561:
[----:B------:R-:W-:Y:S05]  /*c900*/  BSYNC B2 ;  /* 0x0000000000027941 */ /* 0x000fea0003800000 */
.L_x_14560:
        /* <DEDUP_REMOVED lines=10> */
.L_x_14562:
        /* <DEDUP_REMOVED lines=12> */
.L_x_14551:
[----:B------:R-:W-:Y:S05]  /*ca70*/  BSYNC B1 ;  /* 0x0000000000017941 */ /* 0x000fea0003800000 */
.L_x_14550:
[C---:B------:R-:W-:Y:S01]  /*ca80*/  ISETP.GT.AND P0, PT, R6.reuse, 0x1, PT ;  /* 0x000000010600780c */ /* 0x040fe20003f04270 */
[----:B------:R-:W-:-:S12]  /*ca90*/  VIADD R6, R6, 0xfffffffe ;  /* 0xfffffffe06067836 */ /* 0x000fd80000000000 */
[----:B------:R-:W-:Y:S05]  /*caa0*/  @P0 BRA `(.L_x_14563) ;  /* 0xfffffff000980947 */ /* 0x000fea000383ffff */
.L_x_14536:
[----:B------:R-:W-:Y:S05]  /*cab0*/  BSYNC B0 ;  /* 0x0000000000007941 */ /* 0x000fea0003800000 */
.L_x_14521:
        /* <DEDUP_REMOVED lines=17> */
.L_x_14565:
[----:B------:R-:W-:Y:S05]  /*cbd0*/  BSYNC B0 ;  /* 0x0000000000007941 */ /* 0x000fea0003800000 */
.L_x_14564:
        /* <DEDUP_REMOVED lines=9> */
.L_x_14628:
[----:B------:R-:W-:Y:S05]  /*cc70*/  BSYNC B1 ;  /* 0x0000000000017941 */ /* 0x000fea0003800000 */
.L_x_14568:
[----:B------:R-:W-:Y:S04]  /*cc80*/  BSSY B1, `(.L_x_14570) ;  /* 0x0000007000017945 */ /* 0x000fe80003800000 */
[----:B------:R-:W-:Y:S05]  /*cc90*/  @P2 BRA `(.L_x_14571) ;  /* 0x0000000000142947 */ /* 0x000fea0003800000 */
[----:B------:R-:W-:Y:S01]  /*cca0*/  ISETP.NE.AND P0, PT, R29, RZ, PT ;  /* 0x000000ff1d00720c */ /* 0x000fe20003f05270 */
[----:B-1----:R-:W-:-:S04]  /*ccb0*/  IMAD.MOV.U32 R0, RZ, RZ, 0x4000 ;  /* 0x00004000ff007424 */ /* 0x002fc800078e00ff */
[----:B------:R2:W-:Y:S08]  /*ccc0*/  SYNCS.ARRIVE.TRANS64 RZ, [R3+URZ+0x16850], R0 ;  /* 0x0168500003ff79a7 */ /* 0x0005f0000800003f */
[----:B------:R-:W-:Y:S05]  /*ccd0*/  @!P0 BRA `(.L_x_14571) ;  /* 0x0000000000048947 */ /* 0x000fea0003800000 */
[----:B------:R-:W-:Y:S01]  /*cce0*/  BPT.TRAP 0x1 ;  /* 0x000000040000795c */ /* 0x000fe20000300000 */
.L_x_14571:
[----:B------:R-:W-:Y:S05]  /*ccf0*/  BSYNC B1 ;  /* 0x0000000000017941 */ /* 0x000fea0003800000 */
.L_x_14570:
        /* <DEDUP_REMOVED lines=10> */
.L_x_14572:
        /* <DEDUP_REMOVED lines=10> */
.L_x_14567:
[----:B------:R-:W-:Y:S05]  /*ce40*/  BSYNC B0 ;  /* 0x0000000000007941 */ /* 0x000fea0003800000 */
.L_x_14566:
[----:B------:R-:W-:-:S05]  /*ce50*/  VIADD R16, R16, 0x1 ;  /* 0x0000000110107836 */ /* 0x000fca0000000000 */
[----:B------:R-:W-:-:S04]  /*ce60*/  ISETP.NE.AND P0, PT, R16, 0x2, PT ;  /* 0x000000021000780c */ /* 0x000fc80003f05270 */
[----:B------:R-:W-:Y:S02]  /*ce70*/  SEL R0, RZ, 0x1, P0 ;  /* 0x00000001ff007807 */ /* 0x000fe40000000000 */
[----:B------:R-:W-:Y:S02]  /*ce80*/  SEL R16, R16, RZ, P0 ;  /* 0x000000ff10107207 */ /* 0x000fe40000000000 */
[----:B------:R-:W-:-:S07]  /*ce90*/  LOP3.LUT R23, R23, R0, RZ, 0x3c, !PT ;  /* 0x0000000017177212 */ /* 0x000fce00078e3cff */
.L_x_14503:
[----:B------:R-:W-:Y:S05]  /*cea0*/  BSYNC B7 ;  /* 0x0000000000077941 */ /* 0x000fea0003800000 */
.L_x_14501:
        /* <DEDUP_REMOVED lines=12> */
.L_x_14573:
[----:B------:R-:W-:-:S03]  /*cf70*/  UMOV UR4, 0xffffffff ;  /* 0xffffffff00047882 */ /* 0x000fc60000000000 */
[----:B------:R-:W-:Y:S05]  /*cf80*/  BRA.DIV UR4, `(.L_x_14575) ;  /* 0x0000001a04307947 */ /* 0x000fea000b800000 */
[----:B------:R1:W2:Y:S02]  /*cf90*/  SHFL.IDX PT, R14, R28, RZ, 0x1f ;  /* 0x00001fff1c0e7589 */ /* 0x0002a400000e0000 */
.L_x_14631:
        /* <DEDUP_REMOVED lines=8> */
.L_x_14574:
[----:B------:R-:W-:Y:S02]  /*d020*/  ULDC UR4, c[0x0][0xc38] ;  /* 0x00030e0000047ab9 */ /* 0x000fe40000000800 */
[----:B-1----:R-:W-:-:S13]  /*d030*/  ISETP.GE.AND P0, PT, R28, UR4, PT ;  /* 0x000000041c007c0c */ /* 0x002fda000bf06270 */
[----:B------:R-:W-:Y:S05]  /*d040*/  @!P0 BRA `(.L_x_14576) ;  /* 0xffffffc800348947 */ /* 0x000fea000383ffff */
.L_x_14498:
        /* <DEDUP_REMOVED lines=12> */
.L_x_14632:
[----:B------:R-:W-:Y:S05]  /*d110*/  BSYNC B0 ;  /* 0x0000000000007941 */ /* 0x000fea0003800000 */
.L_x_14577:
[----:B------:R-:W-:-:S03]  /*d120*/  UMOV UR4, 0xffffffff ;  /* 0xffffffff00047882 */ /* 0x000fc60000000000 */
[----:B------:R-:W-:Y:S05]  /*d130*/  BRA.DIV UR4, `(.L_x_14579) ;  /* 0x0000001a04007947 */ /* 0x000fea000b800000 */
[----:B-1----:R-:W1:Y:S02]  /*d140*/  S2R R0, SR_TID.X ;  /* 0x0000000000007919 */ /* 0x002e640000002100 */
[----:B-1----:R-:W-:-:S04]  /*d150*/  SHF.R.U32.HI R0, RZ, 0x5, R0 ;  /* 0x00000005ff007819 */ /* 0x002fc80000011600 */
[----:B------:R-:W-:-:S05]  /*d160*/  LOP3.LUT R0, R0, 0x3, RZ, 0xc0, !PT ;  /* 0x0000000300007812 */ /* 0x000fca00078ec0ff */
[----:B------:R1:W2:Y:S02]  /*d170*/  SHFL.IDX PT, R14, R0, RZ, 0x1f ;  /* 0x00001fff000e7589 */ /* 0x0002a400000e0000 */
.L_x_14635:
[----:B--2---:R-:W-:Y:S01]  /*d180*/  ISETP.NE.AND P0, PT, R14, RZ, PT ;  /* 0x000000ff0e00720c */ /* 0x004fe20003f05270 */
[----:B------:R-:W-:-:S12]  /*d190*/  BSSY B0, `(.L_x_14580) ;  /* 0x0000024000007945 */ /* 0x000fd80003800000 */
[----:B------:R-:W-:Y:S05]  /*d1a0*/  @P0 BRA `(.L_x_14581) ;  /* 0x0000000000880947 */ /* 0x000fea0003800000 */
[----:B------:R-:W-:-:S03]  /*d1b0*/  UMOV UR4, 0xffffffff ;  /* 0xffffffff00047882 */ /* 0x000fc60000000000 */
[----:B------:R-:W-:Y:S05]  /*d1c0*/  BRA.DIV UR4, `(.L_x_14582) ;  /* 0x0000001a04107947 */ /* 0x000fea000b800000 */
[----:B------:R-:W-:-:S13]  /*d1d0*/  ELECT P6, URZ, PT ;  /* 0x00000000003f782f */ /* 0x000fda00038c0000 */
.L_x_14638:
[----:B------:R-:W-:Y:S05]  /*d1e0*/  @!P6 BRA `(.L_x_14581) ;  /* 0x000000000078e947 */ /* 0x000fea0003800000 */
[----:B------:R-:W-:-:S06]  /*d1f0*/  ULOP3.LUT UR4, UR38, 0x2, URZ, 0xfc, !UPT ;  /* 0x0000000226047892 */ /* 0x000fcc000f8efc3f */
[----:B-1----:R-:W-:-:S05]  /*d200*/  IMAD.U32 R0, RZ, RZ, UR4 ;  /* 0x00000004ff007e24 */ /* 0x002fca000f8e00ff */
[----:B------:R-:W-:-:S13]  /*d210*/  ISETP.NE.AND P2, PT, R0, 0x3, PT ;  /* 0x000000030000780c */ /* 0x000fda0003f45270 */
[----:B------:R-:W-:Y:S05]  /*d220*/  @!P2 BRA `(.L_x_14583) ;  /* 0x000000000004a947 */ /* 0x000fea0003800000 */
[----:B------:R-:W-:Y:S01]  /*d230*/  BPT.TRAP 0x1 ;  /* 0x000000040000795c */ /* 0x000fe20000300000 */
.L_x_14583:
        /* <DEDUP_REMOVED lines=12> */
.L_x_14639:
[----:B------:R-:W2:Y:S02]  /*d300*/  SYNCS.PHASECHK.TRANS64.TRYWAIT P0, [R3+URZ], R0 ;  /* 0x00000000030075a7 */ /* 0x000ea4000800017f */
[----:B--2---:R-:W-:Y:S05]  /*d310*/  @!P0 BRA `(.L_x_14585) ;  /* 0x0000001400f08947 */ /* 0x004fea0003800000 */
.L_x_14640:
[----:B------:R-:W-:Y:S05]  /*d320*/  @!P2 BRA `(.L_x_14586) ;  /* 0x000000000004a947 */ /* 0x000fea0003800000 */
[----:B------:R-:W-:Y:S01]  /*d330*/  BPT.TRAP 0x1 ;  /* 0x000000040000795c */ /* 0x000fe20000300000 */
.L_x_14586:
[----:B--2---:R-:W-:-:S04]  /*d340*/  VIADD R3, R7, 0x16860 ;  /* 0x0001686007037836 */ /* 0x004fc80000000000 */
[----:B-1----:R-:W-:-:S04]  /*d350*/  IMAD R5, R16, 0x8, R3 ;  /* 0x0000000810057824 */ /* 0x002fc800078e0203 */
[----:B------:R-:W1:Y:S02]  /*d360*/  SYNCS.PHASECHK.TRANS64.TRYWAIT P0, [R5+URZ], R4 ;  /* 0x00000004050075a7 */ /* 0x000e64000800017f */
[----:B-1----:R-:W-:Y:S05]  /*d370*/  @!P0 BRA `(.L_x_14587) ;  /* 0x0000001400ec8947 */ /* 0x002fea0003800000 */
.L_x_14641:
[----:B------:R-:W-:-:S07]  /*d380*/  IMAD R3, R6, 0x8, R3 ;  /* 0x0000000806037824 */ /* 0x000fce00078e0203 */
.L_x_14588:
[----:B--2---:R2:W3:Y:S02]  /*d390*/  SYNCS.PHASECHK.TRANS64.TRYWAIT P0, [R3+URZ], R0 ;  /* 0x00000000030075a7 */ /* 0x0044e4000800017f */
[----:B---3--:R-:W-:Y:S05]  /*d3a0*/  @!P0 NANOSLEEP.SYNCS 0x989680 ;  /* 0x009896800000895d */ /* 0x008fea0003900000 */
[----:B------:R-:W3:Y:S02]  /*d3b0*/  @!P0 SYNCS.PHASECHK.TRANS64 P0, [R3+URZ], R0 ;  /* 0x00000000030085a7 */ /* 0x000ee4000800007f */
[----:B---3--:R-:W-:Y:S05]  /*d3c0*/  @!P0 BRA `(.L_x_14588) ;  /* 0xfffffffc00f08947 */ /* 0x008fea000383ffff */
.L_x_14581:
[----:B------:R-:W-:Y:S05]  /*d3d0*/  BSYNC B0 ;  /* 0x0000000000007941 */ /* 0x000fea0003800000 */
.L_x_14580:
[----:B------:R-:W-:Y:S05]  /*d3e0*/  EXIT ;  /* 0x000000000000794d */ /* 0x000fea0003800000 */
.L_x_14463:
[----:B0-----:R-:W-:-:S04]  /*d3f0*/  IMAD.U32 R3, RZ, RZ, UR45 ;  /* 0x0000002dff037e24 */ /* 0x001fc8000f8e00ff */
[----:B------:R0:W1:Y:S03]  /*d400*/  SYNCS.PHASECHK.TRANS64.TRYWAIT P1, [R3+URZ+0x16800], R0 ;  /* 0x01680000030075a7 */ /* 0x000066000802017f */
[----:B-1----:R-:W-:Y:S05]  /*d410*/  @!P1 NANOSLEEP.SYNCS 0x989680 ;  /* 0x009896800000995d */ /* 0x002fea0003900000 */
[----:B------:R-:W1:Y:S02]  /*d420*/  @!P1 SYNCS.PHASECHK.TRANS64 P1, [R3+URZ+0x16800], R0 ;  /* 0x01680000030095a7 */ /* 0x000e64000802007f */
[----:B-1----:R-:W-:Y:S05]  /*d430*/  @!P1 BRA `(.L_x_14463) ;  /* 0xfffffffc00ec9947 */ /* 0x002fea000383ffff */
[----:B------:R-:W-:Y:S05]  /*d440*/  BRA `(.L_x_14589) ;  /* 0xffffff4000607947 */ /* 0x000fea000383ffff */
.L_x_14467:
[----:B-1----:R1:W2:Y:S02]  /*d450*/  SYNCS.PHASECHK.TRANS64.TRYWAIT P2, [R2+URZ+0x16830], R3 ;  /* 0x01683003020075a7 */ /* 0x0022a4000804017f */
[----:B--2---:R-:W-:Y:S05]  /*d460*/  @!P2 NANOSLEEP.SYNCS 0x989680 ;  /* 0x009896800000a95d */ /* 0x004fea0003900000 */
[----:B------:R-:W2:Y:S02]  /*d470*/  @!P2 SYNCS.PHASECHK.TRANS64 P2, [R2+URZ+0x16830], R3 ;  /* 0x016830030200a5a7 */ /* 0x000ea4000804007f */
[----:B--2---:R-:W-:Y:S05]  /*d480*/  @!P2 BRA `(.L_x_14467) ;  /* 0xfffffffc00f0a947 */ /* 0x004fea000383ffff */
[----:B------:R-:W-:Y:S05]  /*d490*/  BRA `(.L_x_14466) ;  /* 0xffffff4000847947 */ /* 0x000fea000383ffff */
.L_x_14472:
[----:B-1----:R-:W-:-:S04]  /*d4a0*/  IMAD.U32 R7, RZ, RZ, UR6 ;  /* 0x00000006ff077e24 */ /* 0x002fc8000f8e00ff */
[----:B------:R1:W2:Y:S03]  /*d4b0*/  SYNCS.PHASECHK.TRANS64.TRYWAIT P3, [R7+URZ+0x16830], R0 ;  /* 0x01683000070075a7 */ /* 0x0002a6000806017f */
[----:B--2---:R-:W-:Y:S05]  /*d4c0*/  @!P3 NANOSLEEP.SYNCS 0x989680 ;  /* 0x009896800000b95d */ /* 0x004fea0003900000 */
[----:B------:R-:W2:Y:S02]  /*d4d0*/  @!P3 SYNCS.PHASECHK.TRANS64 P3, [R7+URZ+0x16830], R0 ;  /* 0x016830000700b5a7 */ /* 0x000ea4000806007f */
[----:B--2---:R-:W-:Y:S05]  /*d4e0*/  @!P3 BRA `(.L_x_14472) ;  /* 0xfffffffc00ecb947 */ /* 0x004fea000383ffff */
[----:B------:R-:W-:Y:S05]  /*d4f0*/  BRA `(.L_x_14469) ;  /* 0xffffff6000f47947 */ /* 0x000fea000383ffff */
.L_x_14476:
[----:B-1----:R-:W-:-:S04]  /*d500*/  IMAD.U32 R7, RZ, RZ, UR6 ;  /* 0x00000006ff077e24 */ /* 0x002fc8000f8e00ff */
[----:B------:R1:W2:Y:S03]  /*d510*/  SYNCS.PHASECHK.TRANS64.TRYWAIT P3, [R7+URZ+0x16850], R0 ;  /* 0x01685000070075a7 */ /* 0x0002a6000806017f */
[----:B--2---:R-:W-:Y:S05]  /*d520*/  @!P3 NANOSLEEP.SYNCS 0x989680 ;  /* 0x009896800000b95d */ /* 0x004fea0003900000 */
[----:B------:R-:W2:Y:S02]  /*d530*/  @!P3 SYNCS.PHASECHK.TRANS64 P3, [R7+URZ+0x16850], R0 ;  /* 0x016850000700b5a7 */ /* 0x000ea4000806007f */
[----:B--2---:R-:W-:Y:S05]  /*d540*/  @!P3 BRA `(.L_x_14476) ;  /* 0xfffffffc00ecb947 */ /* 0x004fea000383ffff */
[----:B------:R-:W-:Y:S05]  /*d550*/  BRA `(.L_x_14473) ;  /* 0xffffff6400647947 */ /* 0x000fea000383ffff */
.L_x_14482:
[----:B-1----:R-:W-:-:S04]  /*d560*/  IMAD.U32 R9, RZ, RZ, UR6 ;  /* 0x00000006ff097e24 */ /* 0x002fc8000f8e00ff */
[----:B------:R1:W2:Y:S03]  /*d570*/  SYNCS.PHASECHK.TRANS64.TRYWAIT P2, [R9+URZ+0x16830], R0 ;  /* 0x01683000090075a7 */ /* 0x0002a6000804017f */
[----:B--2---:R-:W-:Y:S05]  /*d580*/  @!P2 NANOSLEEP.SYNCS 0x989680 ;  /* 0x009896800000a95d */ /* 0x004fea0003900000 */
[----:B------:R-:W2:Y:S02]  /*d590*/  @!P2 SYNCS.PHASECHK.TRANS64 P2, [R9+URZ+0x16830], R0 ;  /* 0x016830000900a5a7 */ /* 0x000ea4000804007f */
[----:B--2---:R-:W-:Y:S05]  /*d5a0*/  @!P2 BRA `(.L_x_14482) ;  /* 0xfffffffc00eca947 */ /* 0x004fea000383ffff */
[----:B------:R-:W-:Y:S05]  /*d5b0*/  BRA `(.L_x_14479) ;  /* 0xffffff8800507947 */ /* 0x000fea000383ffff */
.L_x_14486:
[----:B-1----:R-:W-:-:S04]  /*d5c0*/  IMAD.U32 R9, RZ, RZ, UR6 ;  /* 0x00000006ff097e24 */ /* 0x002fc8000f8e00ff */
[----:B------:R1:W2:Y:S03]  /*d5d0*/  SYNCS.PHASECHK.TRANS64.TRYWAIT P2, [R9+URZ+0x16850], R0 ;  /* 0x01685000090075a7 */ /* 0x0002a6000804017f */
[----:B--2---:R-:W-:Y:S05]  /*d5e0*/  @!P2 NANOSLEEP.SYNCS 0x989680 ;  /* 0x009896800000a95d */ /* 0x004fea0003900000 */
[----:B------:R-:W2:Y:S02]  /*d5f0*/  @!P2 SYNCS.PHASECHK.TRANS64 P2, [R9+URZ+0x16850], R0 ;  /* 0x016850000900a5a7 */ /* 0x000ea4000804007f */
[----:B--2---:R-:W-:Y:S05]  /*d600*/  @!P2 BRA `(.L_x_14486) ;  /* 0xfffffffc00eca947 */ /* 0x004fea000383ffff */
[----:B------:R-:W-:Y:S05]  /*d610*/  BRA `(.L_x_14483) ;  /* 0xffffff8800c07947 */ /* 0x000fea000383ffff */
.L_x_14491:
[----:B-1----:R-:W-:-:S04]  /*d620*/  IMAD.U32 R5, RZ, RZ, UR5 ;  /* 0x00000005ff057e24 */ /* 0x002fc8000f8e00ff */
[----:B------:R1:W2:Y:S03]  /*d630*/  SYNCS.PHASECHK.TRANS64.TRYWAIT P0, [R5+URZ+0x16850], R4 ;  /* 0x01685004050075a7 */ /* 0x0002a6000800017f */
[----:B--2---:R-:W-:Y:S05]  /*d640*/  @!P0 NANOSLEEP.SYNCS 0x989680 ;  /* 0x009896800000895d */ /* 0x004fea0003900000 */
[----:B------:R-:W2:Y:S02]  /*d650*/  @!P0 SYNCS.PHASECHK.TRANS64 P0, [R5+URZ+0x16850], R4 ;  /* 0x01685004050085a7 */ /* 0x000ea4000800007f */
[----:B--2---:R-:W-:Y:S05]  /*d660*/  @!P0 BRA `(.L_x_14491) ;  /* 0xfffffffc00ec8947 */ /* 0x004fea000383ffff */
[----:B------:R-:W-:Y:S05]  /*d670*/  BRA `(.L_x_14490) ;  /* 0xffffffa400247947 */ /* 0x000fea000383ffff */
.L_x_14509:
[----:B------:R-:W-:Y:S02]  /*d680*/  IMAD.MOV.U32 R13, RZ, RZ, R20 ;  /* 0x000000ffff0d7224 */ /* 0x000fe400078e0014 */
[----:B------:R-:W-:Y:S02]  /*d690*/  IMAD.MOV.U32 R12, RZ, RZ, RZ ;  /* 0x000000ffff0c7224 */ /* 0x000fe400078e00ff */
[----:B------:R-:W-:Y:S02]  /*d6a0*/  IMAD.MOV.U32 R11, RZ, RZ, 0x1f ;  /* 0x0000001fff0b7424 */ /* 0x000fe400078e00ff */
[----:B------:R-:W-:-:S07]  /*d6b0*/  IMAD.MOV.U32 R15, RZ, RZ, -0x1 ;  /* 0xffffffffff0f7424 */ /* 0x000fce00078e00ff */
[----:B------:R-:W-:Y:S05]  /*d6c0*/  WARPSYNC.COLLECTIVE R15, `(.L_x_14590) ;  /* 0x000000000f087348 */ /* 0x000fea0003c00000 */
[----:B------:R0:W1:Y:S02]  /*d6d0*/  SHFL.IDX P6, R14, R13, R12, R11 ;  /* 0x0000000c0d0e7389 */ /* 0x00006400000c000b */
[----:B01----:R-:W-:Y:S01]  /*d6e0*/  ENDCOLLECTIVE ;  /* 0x000000000000791b */ /* 0x003fe20003800000 */
.L_x_14590:
[----:B------:R-:W-:Y:S05]  /*d6f0*/  BRA `(.L_x_14591) ;  /* 0xffffffcc00387947 */ /* 0x000fea000383ffff */
.L_x_14511:
[----:B------:R-:W-:Y:S01]  /*d700*/  BSSY B0, `(.L_x_14592) ;  /* 0x0000006000007945 */ /* 0x000fe20003800000 */
[----:B------:R-:W-:-:S07]  /*d710*/  IMAD.MOV.U32 R15, RZ, RZ, -0x1 ;  /* 0xffffffffff0f7424 */ /* 0x000fce00078e00ff */
[----:B0-----:R-:W-:Y:S05]  /*d720*/  WARPSYNC.COLLECTIVE R15, `(.L_x_14593) ;  /* 0x000000000f0c7348 */ /* 0x001fea0003c00000 */
[----:B------:R-:W-:Y:S02]  /*d730*/  ELECT P6, UR62, PT ;  /* 0x00000000003e782f */ /* 0x000fe400038c0000 */
[----:B------:R-:W-:Y:S01]  /*d740*/  MOV R14, UR62 ;  /* 0x0000003e000e7c02 */ /* 0x000fe20008000f00 */
[----:B0-----:R-:W-:Y:S10]  /*d750*/  ENDCOLLECTIVE ;  /* 0x000000000000791b */ /* 0x001ff40003800000 */
.L_x_14593:
[----:B------:R-:W-:Y:S05]  /*d760*/  BSYNC B0 ;  /* 0x0000000000007941 */ /* 0x000fea0003800000 */
.L_x_14592:
[----:B------:R-:W-:Y:S05]  /*d770*/  BRA `(.L_x_14594) ;  /* 0xffffffcc00347947 */ /* 0x000fea000383ffff */
.L_x_14513:
[----:B-1----:R1:W2:Y:S02]  /*d780*/  SYNCS.PHASECHK.TRANS64.TRYWAIT P0, [R3+URZ+0x16840], R0 ;  /* 0x01684000030075a7 */ /* 0x0022a4000800017f */
[----:B--2---:R-:W-:Y:S05]  /*d790*/  @!P0 NANOSLEEP.SYNCS 0x989680 ;  /* 0x009896800000895d */ /* 0x004fea0003900000 */
[----:B------:R-:W2:Y:S02]  /*d7a0*/  @!P0 SYNCS.PHASECHK.TRANS64 P0, [R3+URZ+0x16840], R0 ;  /* 0x01684000030085a7 */ /* 0x000ea4000800007f */
[----:B--2---:R-:W-:Y:S05]  /*d7b0*/  @!P0 BRA `(.L_x_14513) ;  /* 0xfffffffc00f08947 */ /* 0x004fea000383ffff */
[----:B------:R-:W-:Y:S05]  /*d7c0*/  BRA `(.L_x_14595) ;  /* 0xffffffcc00907947 */ /* 0x000fea000383ffff */
.L_x_14517:
        /* <DEDUP_REMOVED lines=8> */
.L_x_14596:
[----:B------:R-:W-:Y:S02]  /*d850*/  IMAD R7, R7, 0xc0, R21 ;  /* 0x000000c007077824 */ /* 0x000fe400078e0215 */
[----:B------:R-:W-:Y:S02]  /*d860*/  IMAD.MOV.U32 R13, RZ, RZ, R0 ;  /* 0x000000ffff0d7224 */ /* 0x000fe400078e0000 */
[----:B------:R-:W-:-:S07]  /*d870*/  IMAD.MOV.U32 R2, RZ, RZ, R14 ;  /* 0x000000ffff027224 */ /* 0x000fce00078e000e */
[----:B------:R-:W-:Y:S05]  /*d880*/  WARPSYNC.COLLECTIVE R15, `(.L_x_14597) ;  /* 0x000000000f087348 */ /* 0x000fea0003c00000 */
[----:B------:R0:W1:Y:S02]  /*d890*/  SHFL.IDX P6, R14, R13, R12, R11 ;  /* 0x0000000c0d0e7389 */ /* 0x00006400000c000b */
[----:B01----:R-:W-:Y:S01]  /*d8a0*/  ENDCOLLECTIVE ;  /* 0x000000000000791b */ /* 0x003fe20003800000 */
.L_x_14597:
[----:B------:R-:W-:Y:S02]  /*d8b0*/  ULDC UR4, c[0x0][0x288] ;  /* 0x0000a20000047ab9 */ /* 0x000fe40000000800 */
[----:B------:R-:W-:Y:S02]  /*d8c0*/  IMAD R6, R9, UR4, RZ ;  /* 0x0000000409067c24 */ /* 0x000fe4000f8e02ff */
[----:B------:R-:W-:-:S03]  /*d8d0*/  VIADD R9, R7, 0x10 ;  /* 0x0000001007097836 */ /* 0x000fc60000000000 */
        /* <DEDUP_REMOVED lines=9> */
.L_x_14598:
        /* <DEDUP_REMOVED lines=11> */
.L_x_14599:
        /* <DEDUP_REMOVED lines=8> */
.L_x_14600:
        /* <DEDUP_REMOVED lines=10> */
.L_x_14601:
[----:B------:R-:W-:Y:S02]  /*db40*/  IMAD.MOV.U32 R13, RZ, RZ, R4 ;  /* 0x000000ffff0d7224 */ /* 0x000fe400078e0004 */
[----:B------:R-:W-:Y:S02]  /*db50*/  IMAD.MOV.U32 R12, RZ, RZ, 0x3 ;  /* 0x00000003ff0c7424 */ /* 0x000fe400078e00ff */
[----:B------:R-:W-:-:S07]  /*db60*/  IMAD.MOV.U32 R10, RZ, RZ, R14 ;  /* 0x000000ffff0a7224 */ /* 0x000fce00078e000e */
[----:B------:R-:W-:Y:S05]  /*db70*/  WARPSYNC.COLLECTIVE R15, `(.L_x_14602) ;  /* 0x000000000f087348 */ /* 0x000fea0003c00000 */
[----:B------:R0:W1:Y:S02]  /*db80*/  SHFL.IDX P6, R14, R13, R12, R11 ;  /* 0x0000000c0d0e7389 */ /* 0x00006400000c000b */
[----:B01----:R-:W-:Y:S01]  /*db90*/  ENDCOLLECTIVE ;  /* 0x000000000000791b */ /* 0x003fe20003800000 */
.L_x_14602:
        /* <DEDUP_REMOVED lines=9> */
[----:B------:R-:W-:Y:S02]  /*dc30*/  VIADD R9, R7, 0x40 ;  /* 0x0000004007097836 */ /* 0x000fe40000000000 */
[----:B0-----:R-:W-:-:S10]  /*dc40*/  IMAD.MOV.U32 R2, RZ, RZ, R14 ;  /* 0x000000ffff027224 */ /* 0x001fd400078e000e */
[----:B------:R-:W-:Y:S05]  /*dc50*/  WARPSYNC.COLLECTIVE R15, `(.L_x_14603) ;  /* 0x000000000f087348 */ /* 0x000fea0003c00000 */
[----:B------:R0:W1:Y:S02]  /*dc60*/  SHFL.IDX P6, R14, R13, R12, R11 ;  /* 0x0000000c0d0e7389 */ /* 0x00006400000c000b */
[----:B01----:R-:W-:Y:S01]  /*dc70*/  ENDCOLLECTIVE ;  /* 0x000000000000791b */ /* 0x003fe20003800000 */
.L_x_14603:
        /* <DEDUP_REMOVED lines=8> */
.L_x_14604:
        /* <DEDUP_REMOVED lines=10> */
.L_x_14605:
[----:B------:R-:W-:Y:S02]  /*dda0*/  IMAD.MOV.U32 R13, RZ, RZ, R4 ;  /* 0x000000ffff0d7224 */ /* 0x000fe400078e0004 */
[----:B------:R-:W-:Y:S02]  /*ddb0*/  IMAD.MOV.U32 R12, RZ, RZ, 0x5 ;  /* 0x00000005ff0c7424 */ /* 0x000fe400078e00ff */
[----:B------:R-:W-:-:S07]  /*ddc0*/  IMAD.MOV.U32 R10, RZ, RZ, R14 ;  /* 0x000000ffff0a7224 */ /* 0x000fce00078e000e */
[----:B------:R-:W-:Y:S05]  /*ddd0*/  WARPSYNC.COLLECTIVE R15, `(.L_x_14606) ;  /* 0x000000000f087348 */ /* 0x000fea0003c00000 */
[----:B------:R0:W1:Y:S02]  /*dde0*/  SHFL.IDX P6, R14, R13, R12, R11 ;  /* 0x0000000c0d0e7389 */ /* 0x00006400000c000b */
[----:B01----:R-:W-:Y:S01]  /*ddf0*/  ENDCOLLECTIVE ;  /* 0x000000000000791b */ /* 0x003fe20003800000 */
.L_x_14606:
        /* <DEDUP_REMOVED lines=14> */
.L_x_14607:
        /* <DEDUP_REMOVED lines=8> */
.L_x_14608:
        /* <DEDUP_REMOVED lines=10> */
.L_x_14609:
[----:B------:R-:W-:Y:S02]  /*e000*/  IMAD.MOV.U32 R13, RZ, RZ, R4 ;  /* 0x000000ffff0d7224 */ /* 0x000fe400078e0004 */
[----:B------:R-:W-:Y:S02]  /*e010*/  IMAD.MOV.U32 R12, RZ, RZ, 0x7 ;  /* 0x00000007ff0c7424 */ /* 0x000fe400078e00ff */
[----:B------:R-:W-:-:S07]  /*e020*/  IMAD.MOV.U32 R10, RZ, RZ, R14 ;  /* 0x000000ffff0a7224 */ /* 0x000fce00078e000e */
[----:B------:R-:W-:Y:S05]  /*e030*/  WARPSYNC.COLLECTIVE R15, `(.L_x_14610) ;  /* 0x000000000f087348 */ /* 0x000fea0003c00000 */
[----:B------:R0:W1:Y:S02]  /*e040*/  SHFL.IDX P6, R14, R13, R12, R11 ;  /* 0x0000000c0d0e7389 */ /* 0x00006400000c000b */
[----:B01----:R-:W-:Y:S01]  /*e050*/  ENDCOLLECTIVE ;  /* 0x000000000000791b */ /* 0x003fe20003800000 */
.L_x_14610:
        /* <DEDUP_REMOVED lines=11> */
.L_x_14611:
[----:B------:R-:W-:-:S05]  /*e110*/  VIADD R3, R7, 0x70 ;  /* 0x0000007007037836 */ /* 0x000fca0000000000 */
[----:B------:R-:W-:Y:S01]  /*e120*/  ISETP.GE.AND P1, PT, R3, R6, PT ;  /* 0x000000060300720c */ /* 0x000fe20003f26270 */
[----:B------:R-:W-:Y:S02]  /*e130*/  IMAD.MOV.U32 R13, RZ, RZ, R8 ;  /* 0x000000ffff0d7224 */ /* 0x000fe400078e0008 */
[----:B------:R-:W-:Y:S02]  /*e140*/  IMAD.MOV.U32 R12, RZ, RZ, RZ ;  /* 0x000000ffff0c7224 */ /* 0x000fe400078e00ff */
[----:B------:R-:W-:-:S08]  /*e150*/  IMAD.MOV.U32 R9, RZ, RZ, R14 ;  /* 0x000000ffff097224 */ /* 0x000fd000078e000e */
[----:B------:R-:W-:Y:S05]  /*e160*/  WARPSYNC.COLLECTIVE R15, `(.L_x_14612) ;  /* 0x000000000f087348 */ /* 0x000fea0003c00000 */
[----:B------:R0:W1:Y:S02]  /*e170*/  SHFL.IDX P6, R14, R13, R12, R11 ;  /* 0x0000000c0d0e7389 */ /* 0x00006400000c000b */
[----:B01----:R-:W-:Y:S01]  /*e180*/  ENDCOLLECTIVE ;  /* 0x000000000000791b */ /* 0x003fe20003800000 */
.L_x_14612:
[----:B------:R-:W-:Y:S01]  /*e190*/  @!P1 LEA R2, P2, R20, R9, 0x1 ;  /* 0x0000000914029211 */ /* 0x000fe200078408ff */
[----:B------:R-:W-:-:S04]  /*e1a0*/  VIADD R9, R7, 0x80 ;  /* 0x0000008007097836 */ /* 0x000fc80000000000 */
        /* <DEDUP_REMOVED lines=12> */
.L_x_14613:
[----:B------:R-:W-:Y:S02]  /*e270*/  IMAD.MOV.U32 R13, RZ, RZ, R8 ;  /* 0x000000ffff0d7224 */ /* 0x000fe400078e0008 */
[----:B------:R-:W-:Y:S01]  /*e280*/  IMAD.MOV.U32 R12, RZ, RZ, 0x1 ;  /* 0x00000001ff0c7424 */ /* 0x000fe200078e00ff */
[----:B------:R-:W-:-:S13]  /*e290*/  @!P1 LEA R2, P2, R20, R14, 0x1 ;  /* 0x0000000e14029211 */ /* 0x000fda00078408ff */
[----:B------:R-:W-:Y:S05]  /*e2a0*/  WARPSYNC.COLLECTIVE R15, `(.L_x_14614) ;  /* 0x000000000f087348 */ /* 0x000fea0003c00000 */
[----:B------:R0:W1:Y:S02]  /*e2b0*/  SHFL.IDX P6, R14, R13, R12, R11 ;  /* 0x0000000c0d0e7389 */ /* 0x00006400000c000b */
[----:B01----:R-:W-:Y:S01]  /*e2c0*/  ENDCOLLECTIVE ;  /* 0x000000000000791b */ /* 0x003fe20003800000 */
.L_x_14614:
        /* <DEDUP_REMOVED lines=11> */
.L_x_14615:
[----:B------:R-:W-:Y:S02]  /*e380*/  IMAD.MOV.U32 R13, RZ, RZ, R8 ;  /* 0x000000ffff0d7224 */ /* 0x000fe400078e0008 */
[----:B------:R-:W-:Y:S02]  /*e390*/  IMAD.MOV.U32 R12, RZ, RZ, 0x2 ;  /* 0x00000002ff0c7424 */ /* 0x000fe400078e00ff */
[----:B------:R-:W-:-:S07]  /*e3a0*/  IMAD.MOV.U32 R4, RZ, RZ, R14 ;  /* 0x000000ffff047224 */ /* 0x000fce00078e000e */
[----:B------:R-:W-:Y:S05]  /*e3b0*/  WARPSYNC.COLLECTIVE R15, `(.L_x_14616) ;  /* 0x000000000f087348 */ /* 0x000fea0003c00000 */
[----:B------:R0:W1:Y:S02]  /*e3c0*/  SHFL.IDX P6, R14, R13, R12, R11 ;  /* 0x0000000c0d0e7389 */ /* 0x00006400000c000b */
[----:B01----:R-:W-:Y:S01]  /*e3d0*/  ENDCOLLECTIVE ;  /* 0x000000000000791b */ /* 0x003fe20003800000 */
.L_x_14616:
[----:B------:R-:W-:-:S05]  /*e3e0*/  @!P1 LEA R4, P2, R20, R4, 0x1 ;  /* 0x0000000414049211 */ /* 0x000fca00078408ff */
[----:B------:R-:W-:Y:S02]  /*e3f0*/  @!P1 IMAD.X R3, RZ, RZ, R2, P2 ;  /* 0x000000ffff039224 */ /* 0x000fe400010e0602 */
        /* <DEDUP_REMOVED lines=10> */
.L_x_14617:
        /* <DEDUP_REMOVED lines=8> */
.L_x_14618:
        /* <DEDUP_REMOVED lines=10> */
.L_x_14619:
[----:B------:R-:W-:Y:S05]  /*e5c0*/  BRA `(.L_x_14620) ;  /* 0xffffffcc005c7947 */ /* 0x000fea000383ffff */
.L_x_14520:
[----:B0-----:R0:W1:Y:S02]  /*e5d0*/  SYNCS.PHASECHK.TRANS64.TRYWAIT P0, [R17+URZ+0x16820], R2 ;  /* 0x01682002110075a7 */ /* 0x001064000800017f */
[----:B-1----:R-:W-:Y:S05]  /*e5e0*/  @!P0 NANOSLEEP.SYNCS 0x989680 ;  /* 0x009896800000895d */ /* 0x002fea0003900000 */
[----:B------:R-:W1:Y:S02]  /*e5f0*/  @!P0 SYNCS.PHASECHK.TRANS64 P0, [R17+URZ+0x16820], R2 ;  /* 0x01682002110085a7 */ /* 0x000e64000800007f */
[----:B-1----:R-:W-:Y:S05]  /*e600*/  @!P0 BRA `(.L_x_14520) ;  /* 0xfffffffc00f08947 */ /* 0x002fea000383ffff */
[----:B------:R-:W-:Y:S05]  /*e610*/  BRA `(.L_x_14621) ;  /* 0xffffffcc00bc7947 */ /* 0x000fea000383ffff */
.L_x_14527:
[----:B0-----:R0:W1:Y:S02]  /*e620*/  SYNCS.PHASECHK.TRANS64.TRYWAIT P0, [R2+URZ+0x16840], R3 ;  /* 0x01684003020075a7 */ /* 0x001064000800017f */
[----:B-1----:R-:W-:Y:S05]  /*e630*/  @!P0 NANOSLEEP.SYNCS 0x989680 ;  /* 0x009896800000895d */ /* 0x002fea0003900000 */
[----:B------:R-:W1:Y:S02]  /*e640*/  @!P0 SYNCS.PHASECHK.TRANS64 P0, [R2+URZ+0x16840], R3 ;  /* 0x01684003020085a7 */ /* 0x000e64000800007f */
[----:B-1----:R-:W-:Y:S05]  /*e650*/  @!P0 BRA `(.L_x_14527) ;  /* 0xfffffffc00f08947 */ /* 0x002fea000383ffff */
[----:B------:R-:W-:Y:S05]  /*e660*/  BRA `(.L_x_14622) ;  /* 0xffffffd0006c7947 */ /* 0x000fea000383ffff */
.L_x_14532:
[----:B0-----:R0:W1:Y:S02]  /*e670*/  SYNCS.PHASECHK.TRANS64.TRYWAIT P0, [R2+URZ+0x60], R3 ;  /* 0x00006003020075a7 */ /* 0x001064000800017f */
[----:B-1----:R-:W-:Y:S05]  /*e680*/  @!P0 NANOSLEEP.SYNCS 0x989680 ;  /* 0x009896800000895d */ /* 0x002fea0003900000 */
[----:B------:R-:W1:Y:S02]  /*e690*/  @!P0 SYNCS.PHASECHK.TRANS64 P0, [R2+URZ+0x60], R3 ;  /* 0x00006003020085a7 */ /* 0x000e64000800007f */
[----:B-1----:R-:W-:Y:S05]  /*e6a0*/  @!P0 BRA `(.L_x_14532) ;  /* 0xfffffffc00f08947 */ /* 0x002fea000383ffff */
[----:B------:R-:W-:Y:S05]  /*e6b0*/  BRA `(.L_x_14623) ;  /* 0xffffffd000e47947 */ /* 0x000fea000383ffff */
.L_x_14541:
[----:B0-----:R0:W1:Y:S02]  /*e6c0*/  SYNCS.PHASECHK.TRANS64.TRYWAIT P0, [R2+URZ+0x16840], R3 ;  /* 0x01684003020075a7 */ /* 0x001064000800017f */
[----:B-1----:R-:W-:Y:S05]  /*e6d0*/  @!P0 NANOSLEEP.SYNCS 0x989680 ;  /* 0x009896800000895d */ /* 0x002fea0003900000 */
[----:B------:R-:W1:Y:S02]  /*e6e0*/  @!P0 SYNCS.PHASECHK.TRANS64 P0, [R2+URZ+0x16840], R3 ;  /* 0x01684003020085a7 */ /* 0x000e64000800007f */
[----:B-1----:R-:W-:Y:S05]  /*e6f0*/  @!P0 BRA `(.L_x_14541) ;  /* 0xfffffffc00f08947 */ /* 0x002fea000383ffff */
[----:B------:R-:W-:Y:S05]  /*e700*/  BRA `(.L_x_14624) ;  /* 0xffffffd8001c7947 */ /* 0x000fea000383ffff */
.L_x_14546:
[----:B0-----:R0:W1:Y:S02]  /*e710*/  SYNCS.PHASECHK.TRANS64.TRYWAIT P0, [R5+URZ+0x60], R2 ;  /* 0x00006002050075a7 */ /* 0x001064000800017f */
[----:B-1----:R-:W-:Y:S05]  /*e720*/  @!P0 NANOSLEEP.SYNCS 0x989680 ;  /* 0x009896800000895d */ /* 0x002fea0003900000 */
[----:B------:R-:W1:Y:S02]  /*e730*/  @!P0 SYNCS.PHASECHK.TRANS64 P0, [R5+URZ+0x60], R2 ;  /* 0x00006002050085a7 */ /* 0x000e64000800007f */
[----:B-1----:R-:W-:Y:S05]  /*e740*/  @!P0 BRA `(.L_x_14546) ;  /* 0xfffffffc00f08947 */ /* 0x002fea000383ffff */
[----:B------:R-:W-:Y:S05]  /*e750*/  BRA `(.L_x_14625) ;  /* 0xffffffd800947947 */ /* 0x000fea000383ffff */
.L_x_14554:
[----:B0-----:R0:W1:Y:S02]  /*e760*/  SYNCS.PHASECHK.TRANS64.TRYWAIT P0, [R2+URZ+0x16840], R3 ;  /* 0x01684003020075a7 */ /* 0x001064000800017f */
[----:B-1----:R-:W-:Y:S05]  /*e770*/  @!P0 NANOSLEEP.SYNCS 0x989680 ;  /* 0x009896800000895d */ /* 0x002fea0003900000 */
[----:B------:R-:W1:Y:S02]  /*e780*/  @!P0 SYNCS.PHASECHK.TRANS64 P0, [R2+URZ+0x16840], R3 ;  /* 0x01684003020085a7 */ /* 0x000e64000800007f */
[----:B-1----:R-:W-:Y:S05]  /*e790*/  @!P0 BRA `(.L_x_14554) ;  /* 0xfffffffc00f08947 */ /* 0x002fea000383ffff */
[----:B------:R-:W-:Y:S05]  /*e7a0*/  BRA `(.L_x_14626) ;  /* 0xffffffdc009c7947 */ /* 0x000fea000383ffff */
.L_x_14559:
[----:B0-----:R0:W1:Y:S02]  /*e7b0*/  SYNCS.PHASECHK.TRANS64.TRYWAIT P0, [R5+URZ+0x60], R8 ;  /* 0x00006008050075a7 */ /* 0x001064000800017f */
[----:B-1----:R-:W-:Y:S05]  /*e7c0*/  @!P0 NANOSLEEP.SYNCS 0x989680 ;  /* 0x009896800000895d */ /* 0x002fea0003900000 */
[----:B------:R-:W1:Y:S02]  /*e7d0*/  @!P0 SYNCS.PHASECHK.TRANS64 P0, [R5+URZ+0x60], R8 ;  /* 0x00006008050085a7 */ /* 0x000e64000800007f */
[----:B-1----:R-:W-:Y:S05]  /*e7e0*/  @!P0 BRA `(.L_x_14559) ;  /* 0xfffffffc00f08947 */ /* 0x002fea000383ffff */
[----:B------:R-:W-:Y:S05]  /*e7f0*/  BRA `(.L_x_14627) ;  /* 0xffffffe000187947 */ /* 0x000fea000383ffff */
.L_x_14569:
[----:B-1----:R1:W2:Y:S02]  /*e800*/  SYNCS.PHASECHK.TRANS64.TRYWAIT P0, [R3+URZ+0x16860], R0 ;  /* 0x01686000030075a7 */ /* 0x0022a4000800017f */
[----:B--2---:R-:W-:Y:S05]  /*e810*/  @!P0 NANOSLEEP.SYNCS 0x989680 ;  /* 0x009896800000895d */ /* 0x004fea0003900000 */
[----:B------:R-:W2:Y:S02]  /*e820*/  @!P0 SYNCS.PHASECHK.TRANS64 P0, [R3+URZ+0x16860], R0 ;  /* 0x01686000030085a7 */ /* 0x000ea4000800007f */
[----:B--2---:R-:W-:Y:S05]  /*e830*/  @!P0 BRA `(.L_x_14569) ;  /* 0xfffffffc00f08947 */ /* 0x004fea000383ffff */
[----:B------:R-:W-:Y:S05]  /*e840*/  BRA `(.L_x_14628) ;  /* 0xffffffe400087947 */ /* 0x000fea000383ffff */
.L_x_14575:
[----:B------:R-:W-:Y:S01]  /*e850*/  BSSY B0, `(.L_x_14629) ;  /* 0x0000008000007945 */ /* 0x000fe20003800000 */
[----:B------:R-:W-:Y:S02]  /*e860*/  IMAD.MOV.U32 R13, RZ, RZ, R28 ;  /* 0x000000ffff0d7224 */ /* 0x000fe400078e001c */
[----:B------:R-:W-:Y:S02]  /*e870*/  IMAD.MOV.U32 R12, RZ, RZ, RZ ;  /* 0x000000ffff0c7224 */ /* 0x000fe400078e00ff */
[----:B0-----:R-:W-:Y:S02]  /*e880*/  IMAD.MOV.U32 R11, RZ, RZ, 0x1f ;  /* 0x0000001fff0b7424 */ /* 0x001fe400078e00ff */
[----:B------:R-:W-:-:S07]  /*e890*/  IMAD.MOV.U32 R15, RZ, RZ, -0x1 ;  /* 0xffffffffff0f7424 */ /* 0x000fce00078e00ff */
[----:B------:R-:W-:Y:S05]  /*e8a0*/  WARPSYNC.COLLECTIVE R15, `(.L_x_14630) ;  /* 0x000000000f087348 */ /* 0x000fea0003c00000 */
[----:B------:R0:W1:Y:S02]  /*e8b0*/  SHFL.IDX P6, R14, R13, R12, R11 ;  /* 0x0000000c0d0e7389 */ /* 0x00006400000c000b */
[----:B01----:R-:W-:Y:S01]  /*e8c0*/  ENDCOLLECTIVE ;  /* 0x000000000000791b */ /* 0x003fe20003800000 */
.L_x_14630:
[----:B------:R-:W-:Y:S05]  /*e8d0*/  BSYNC B0 ;  /* 0x0000000000007941 */ /* 0x000fea0003800000 */
.L_x_14629:
[----:B------:R-:W-:Y:S05]  /*e8e0*/  BRA `(.L_x_14631) ;  /* 0xffffffe400ac7947 */ /* 0x000fea000383ffff */
.L_x_14578:
[----:B-1----:R1:W2:Y:S02]  /*e8f0*/  SYNCS.PHASECHK.TRANS64.TRYWAIT P0, [R7+URZ+0x16820], R0 ;  /* 0x01682000070075a7 */ /* 0x0022a4000800017f */
[----:B--2---:R-:W-:Y:S05]  /*e900*/  @!P0 NANOSLEEP.SYNCS 0x989680 ;  /* 0x009896800000895d */ /* 0x004fea0003900000 */
[----:B------:R-:W2:Y:S02]  /*e910*/  @!P0 SYNCS.PHASECHK.TRANS64 P0, [R7+URZ+0x16820], R0 ;  /* 0x01682000070085a7 */ /* 0x000ea4000800007f */
[----:B--2---:R-:W-:Y:S05]  /*e920*/  @!P0 BRA `(.L_x_14578) ;  /* 0xfffffffc00f08947 */ /* 0x004fea000383ffff */
[----:B------:R-:W-:Y:S05]  /*e930*/  BRA `(.L_x_14632) ;  /* 0xffffffe400f47947 */ /* 0x000fea000383ffff */
.L_x_14579:
        /* <DEDUP_REMOVED lines=11> */
.L_x_14634:
[----:B------:R-:W-:Y:S05]  /*e9f0*/  BSYNC B0 ;  /* 0x0000000000007941 */ /* 0x000fea0003800000 */
.L_x_14633:
[----:B------:R-:W-:Y:S05]  /*ea00*/  BRA `(.L_x_14635) ;  /* 0xffffffe400dc7947 */ /* 0x000fea000383ffff */
.L_x_14582:
[----:B------:R-:W-:Y:S01]  /*ea10*/  BSSY B1, `(.L_x_14636) ;  /* 0x0000006000017945 */ /* 0x000fe20003800000 */
[----:B------:R-:W-:-:S07]  /*ea20*/  IMAD.MOV.U32 R15, RZ, RZ, -0x1 ;  /* 0xffffffffff0f7424 */ /* 0x000fce00078e00ff */
[----:B01----:R-:W-:Y:S05]  /*ea30*/  WARPSYNC.COLLECTIVE R15, `(.L_x_14637) ;  /* 0x000000000f0c7348 */ /* 0x003fea0003c00000 */
[----:B------:R-:W-:Y:S02]  /*ea40*/  ELECT P6, UR62, PT ;  /* 0x00000000003e782f */ /* 0x000fe400038c0000 */
[----:B------:R-:W-:Y:S01]  /*ea50*/  MOV R14, UR62 ;  /* 0x0000003e000e7c02 */ /* 0x000fe20008000f00 */
[----:B01----:R-:W-:Y:S10]  /*ea60*/  ENDCOLLECTIVE ;  /* 0x000000000000791b */ /* 0x003ff40003800000 */
.L_x_14637:
[----:B------:R-:W-:Y:S05]  /*ea70*/  BSYNC B1 ;  /* 0x0000000000017941 */ /* 0x000fea0003800000 */
.L_x_14636:
[----:B------:R-:W-:Y:S05]  /*ea80*/  BRA `(.L_x_14638) ;  /* 0xffffffe400d47947 */ /* 0x000fea000383ffff */
.L_x_14584:
[----:B-1----:R1:W2:Y:S02]  /*ea90*/  SYNCS.PHASECHK.TRANS64.TRYWAIT P0, [R5+URZ], R4 ;  /* 0x00000004050075a7 */ /* 0x0022a4000800017f */
[----:B--2---:R-:W-:Y:S05]  /*eaa0*/  @!P0 NANOSLEEP.SYNCS 0x989680 ;  /* 0x009896800000895d */ /* 0x004fea0003900000 */
[----:B------:R-:W2:Y:S02]  /*eab0*/  @!P0 SYNCS.PHASECHK.TRANS64 P0, [R5+URZ], R4 ;  /* 0x00000004050085a7 */ /* 0x000ea4000800007f */
[----:B--2---:R-:W-:Y:S05]  /*eac0*/  @!P0 BRA `(.L_x_14584) ;  /* 0xfffffffc00f08947 */ /* 0x004fea000383ffff */
[----:B------:R-:W-:Y:S05]  /*ead0*/  BRA `(.L_x_14639) ;  /* 0xffffffe800087947 */ /* 0x000fea000383ffff */
.L_x_14585:
[----:B--2---:R2:W3:Y:S02]  /*eae0*/  SYNCS.PHASECHK.TRANS64.TRYWAIT P0, [R3+URZ], R0 ;  /* 0x00000000030075a7 */ /* 0x0044e4000800017f */
[----:B---3--:R-:W-:Y:S05]  /*eaf0*/  @!P0 NANOSLEEP.SYNCS 0x989680 ;  /* 0x009896800000895d */ /* 0x008fea0003900000 */
[----:B------:R-:W3:Y:S02]  /*eb00*/  @!P0 SYNCS.PHASECHK.TRANS64 P0, [R3+URZ], R0 ;  /* 0x00000000030085a7 */ /* 0x000ee4000800007f */
[----:B---3--:R-:W-:Y:S05]  /*eb10*/  @!P0 BRA `(.L_x_14585) ;  /* 0xfffffffc00f08947 */ /* 0x008fea000383ffff */
[----:B------:R-:W-:Y:S05]  /*eb20*/  BRA `(.L_x_14640) ;  /* 0xffffffe400fc7947 */ /* 0x000fea000383ffff */
.L_x_14587:
[----:B-1----:R1:W2:Y:S02]  /*eb30*/  SYNCS.PHASECHK.TRANS64.TRYWAIT P0, [R5+URZ], R4 ;  /* 0x00000004050075a7 */ /* 0x0022a4000800017f */
[----:B--2---:R-:W-:Y:S05]  /*eb40*/  @!P0 NANOSLEEP.SYNCS 0x989680 ;  /* 0x009896800000895d */ /* 0x004fea0003900000 */
[----:B------:R-:W2:Y:S02]  /*eb50*/  @!P0 SYNCS.PHASECHK.TRANS64 P0, [R5+URZ], R4 ;  /* 0x00000004050085a7 */ /* 0x000ea4000800007f */
[----:B--2---:R-:W-:Y:S05]  /*eb60*/  @!P0 BRA `(.L_x_14587) ;  /* 0xfffffffc00f08947 */ /* 0x004fea000383ffff */
[----:B------:R-:W-:Y:S05]  /*eb70*/  BRA `(.L_x_14641) ;  /* 0xffffffe800007947 */ /* 0x000fea000383ffff */
.L_x_14642:
        /* <DEDUP_REMOVED lines=16> */
.L_x_15338:


//--------------------- .text._ZN7cutlass13device_kernelIN5flash11enable_sm90INS1_16FlashAttnFwdSm90INS1_25CollectiveMainloopFwdSm90ILi2EN4cute5tupleIJNS5_1CILi1EEES8_S8_EEENS6_IJNS7_ILi192EEENS7_ILi128EEENS7_ILi64EEEEEELi64ENS_6half_tEfNS_4arch4Sm90ELb1ELb0ELb0ELb1ELb0ELb0ELb0ELb1ELb1ELb1ELb0ELb0EEENS1_21CollectiveEpilogueFwdINS6_IJSA_SC_SB_EEES9_SE_SG_Li384ELb1ELb1ELb0ELb0EEENS1_36VarlenDynamicPersistentTileSchedulerILi192ELi128ELi384ELi128ELb0ELb1ELb1ELb1ELb1ELb1EEEEEEEEEvNT_6ParamsE --------------------------
	.section	.text._ZN7cutlass13device_kernelIN5flash11enable_sm90INS1_16FlashAttnFwdSm90INS1_25CollectiveMainloopFwdSm90ILi2EN4cute5tupleIJNS5_1CILi1EEES8_S8_EEENS6_IJNS7_ILi192EEENS7_ILi128EEENS7_ILi64EEEEEELi64ENS_6half_tEfNS_4arch4Sm90ELb1ELb0ELb0ELb1ELb0ELb0ELb0ELb1ELb1ELb1ELb0ELb0EEENS1_21CollectiveEpilogueFwdINS6_IJSA_SC_SB_EEES9_SE_SG_Li384ELb1ELb1ELb0ELb0EEENS1_36VarlenDynamicPersistentTileSchedulerILi192ELi128ELi384ELi128ELb0ELb1ELb1ELb1ELb1ELb1EEEEEEEEEvNT_6ParamsE,"ax",@progbits
	.align	128
.text._ZN7cutlass13device_kernelIN5flash11enable_sm90INS1_16FlashAttnFwdSm90INS1_25CollectiveMainloopFwdSm90ILi2EN4cute5tupleIJNS5_1CILi1EEES8_S8_EEENS6_IJNS7_ILi192EEENS7_ILi128EEENS7_ILi64EEEEEELi64ENS_6half_tEfNS_4arch4Sm90ELb1ELb0ELb0ELb1ELb0ELb0ELb0ELb1ELb1ELb1ELb0ELb0EEENS1_21CollectiveEpilogueFwdINS6_IJSA_SC_SB_EEES9_SE_SG_Li384ELb1ELb1ELb0ELb0EEENS1_36VarlenDynamicPersistentTileSchedulerILi192ELi128ELi384ELi128ELb0ELb1ELb1ELb1ELb1ELb1EEEEEEEEEvNT_6ParamsE:
        .type           _ZN7cutlass13device_kernelIN5flash11enable_sm90INS1_16FlashAttnFwdSm90INS1_25CollectiveMainloopFwdSm90ILi2EN4cute5tupleIJNS5_1CILi1EEES8_S8_EEENS6_IJNS7_ILi192EEENS7_ILi128EEENS7_ILi64EEEEEELi64ENS_6half_tEfNS_4arch4Sm90ELb1ELb0ELb0ELb1ELb0ELb0ELb0ELb1ELb1ELb1ELb0ELb0EEENS1_21CollectiveEpilogueFwdINS6_IJSA_SC_SB_EEES9_SE_SG_Li384ELb1ELb1ELb0ELb0EEENS1_36VarlenDynamicPersistentTileSchedulerILi192ELi128ELi384ELi128ELb0ELb1ELb1ELb1ELb1ELb1EEEEEEEEEvNT_6ParamsE,@function
        .size           _ZN7cutlass13device_kernelIN5flash11enable_sm90INS1_16FlashAttnFwdSm90INS1_25CollectiveMainloopFwdSm90ILi2EN4cute5tupleIJNS5_1CILi1EEES8_S8_EEENS6_IJNS7_ILi192EEENS7_ILi128EEENS7_ILi64EEEEEELi64ENS_6half_tEfNS_4arch4Sm90ELb1ELb0ELb0ELb1ELb0ELb0ELb0ELb1ELb1ELb1ELb0ELb0EEENS1_21CollectiveEpilogueFwdINS6_IJSA_SC_SB_EEES9_SE_SG_Li384ELb1ELb1ELb0ELb0EEENS1_36VarlenDynamicPersistentTileSchedulerILi192ELi128ELi384ELi128ELb0ELb1ELb1ELb1ELb1ELb1EEEEEEEEEvNT_6ParamsE,(.L_x_15339 - _ZN7cutlass13device_kernelIN5flash11enable_sm90INS1_16FlashAttnFwdSm90INS1_25CollectiveMainloopFwdSm90ILi2EN4cute5tupleIJNS5_1CILi1EEES8_S8_EEENS6_IJNS7_ILi192EEENS7_ILi128EEENS7_ILi64EEEEEELi64ENS_6half_tEfNS_4arch4Sm90ELb1ELb0ELb0ELb1ELb0ELb0ELb0ELb1ELb1ELb1ELb0ELb0EEENS1_21CollectiveEpilogueFwdINS6_IJSA_SC_SB_EEES9_SE_SG_Li384ELb1ELb1ELb0ELb0EEENS1_36VarlenDynamicPersistentTileSchedulerILi192ELi128ELi384ELi128ELb0ELb1ELb1ELb1ELb1ELb1EEEEEEEEEvNT_6ParamsE)
        .other          _ZN7cutlass13device_kernelIN5flash11enable_sm90INS1_16FlashAttnFwdSm90INS1_25CollectiveMainloopFwdSm90ILi2EN4cute5tupleIJNS5_1CILi1EEES8_S8_EEENS6_IJNS7_ILi192EEENS7_ILi128EEENS7_ILi64EEEEEELi64ENS_6half_tEfNS_4arch4Sm90ELb1ELb0ELb0ELb1ELb0ELb0ELb0ELb1ELb1ELb1ELb0ELb0EEENS1_21CollectiveEpilogueFwdINS6_IJSA_SC_SB_EEES9_SE_SG_Li384ELb1ELb1ELb0ELb0EEENS1_36VarlenDynamicPersistentTileSchedulerILi192ELi128ELi384ELi128ELb0ELb1ELb1ELb1ELb1ELb1EEEEEEEEEvNT_6ParamsE,@"STO_CUDA_ENTRY STV_DEFAULT"
_ZN7cutlass13device_kernelIN5flash11enable_sm90INS1_16FlashAttnFwdSm90INS1_25CollectiveMainloopFwdSm90ILi2EN4cute5tupleIJNS5_1CILi1EEES8_S8_EEENS6_IJNS7_ILi192EEENS7_ILi128EEENS7_ILi64EEEEEELi64ENS_6half_tEfNS_4arch4Sm90ELb1ELb0ELb0ELb1ELb0ELb0ELb0ELb1ELb1ELb1ELb0ELb0EEENS1_21CollectiveEpilogueFwdINS6_IJSA_SC_SB_EEES9_SE_SG_Li384ELb1ELb1ELb0ELb0EEENS1_36VarlenDynamicPersistentTileSchedulerILi192ELi128ELi384ELi128ELb0ELb1ELb1ELb1ELb1ELb1EEEEEEEEEvNT_6ParamsE:
        /* <DEDUP_REMOVED lines=18> */
.L_x_14644:
[----:B------:R-:W-:Y:S05]  /*0120*/  BSYNC B0 ;  /* 0x0000000000007941 */ /* 0x000fea0003800000 */
.L_x_14643:
        /* <DEDUP_REMOVED lines=41> */
.L_x_14645:
        /* <DEDUP_REMOVED lines=22> */
.L_x_14646:
        /* <DEDUP_REMOVED lines=18> */
.L_x_14647:
        /* <DEDUP_REMOVED lines=22> */
.L_x_14648:
        /* <DEDUP_REMOVED lines=22> */
.L_x_14649:
[----:B------:R-:W-:Y:S01]  /*0900*/  PLOP3.LUT P0, PT, PT, PT, UP0, 0x80, 0x0 ;  /* 0x000000000000781c */ /* 0x000fe20003f0f008 */
[----:B------:R-:W-:Y:S01]  /*0910*/  UMOV UR36, 0x1 ;  /* 0x0000000100247882 */ /* 0x000fe20000000000 */
[----:B------:R-:W-:Y:S01]  /*0920*/  NOP ;  /* 0x0000000000007918 */ /* 0x000fe20000000000 */
[----:B------:R-:W-:Y:S01]  /*0930*/  USEL UR36, UR36, 0x2, !UP0 ;  /* 0x0000000224247887 */ /* 0x000fe2000c000000 */
[----:B------:R-:W-:Y:S01]  /*0940*/  ULDC.64 UR48, c[0x0][0x208] ;  /* 0x0000820000307ab9 */ /* 0x000fe20000000a00 */
[----:B012-4-:R-:W-:Y:S08]  /*0950*/  BAR.SYNC.DEFER_BLOCKING 0x0 ;  /* 0x0000000000007b1d */ /* 0x017ff00000010000 */
[----:B------:R-:W-:Y:S05]  /*0960*/  @!P0 BRA `(.L_x_14650) ;  /* 0x0000009000c48947 */ /* 0x000fea0003800000 */
.L_x_14651:
        /* <DEDUP_REMOVED lines=25> */
[----:B------:R-:W-:Y:S02]  /*0b00*/  UMOV UR39, URZ ;  /* 0x0000003f00277c82 */ /* 0x000fe40008000000 */
[CC--:B------:R-:W-:Y:S02]  /*0b10*/  LEA.HI R153, R0.reuse, R157.reuse, RZ, 0x7 ;  /* 0x0000009d00997211 */ /* 0x0c0fe400078f38ff */
[----:B------:R-:W-:-:S02]  /*0b20*/  LEA.HI R3, R0, R157, RZ, 0x5 ;  /* 0x0000009d00037211 */ /* 0x000fc400078f28ff */
[----:B------:R-:W-:Y:S02]  /*0b30*/  LOP3.LUT R152, R153, 0xffffff80, RZ, 0xc0, !PT ;  /* 0xffffff8099987812 */ /* 0x000fe400078ec0ff */
[CC--:B------:R-:W-:Y:S01]  /*0b40*/  LEA.HI R2, R0.reuse, R157.reuse, RZ, 0x4 ;  /* 0x0000009d00027211 */ /* 0x0c0fe200078f20ff */
[----:B------:R-:W-:Y:S01]  /*0b50*/  IMAD.SHL.U32 R5, R3, 0x20, RZ ;  /* 0x0000002003057824 */ /* 0x000fe200078e00ff */
[----:B------:R-:W-:Y:S01]  /*0b60*/  LEA.HI R10, R0, R157, RZ, 0x2 ;  /* 0x0000009d000a7211 */ /* 0x000fe200078f10ff */
[----:B------:R-:W-:Y:S01]  /*0b70*/  IMAD.IADD R152, R157, 0x1, -R152 ;  /* 0x000000019d987824 */ /* 0x000fe200078e0a98 */
[----:B------:R-:W-:Y:S02]  /*0b80*/  SHF.R.S32.HI R3, RZ, 0x4, R2 ;  /* 0x00000004ff037819 */ /* 0x000fe40000011402 */
[----:B------:R-:W-:Y:S02]  /*0b90*/  LOP3.LUT R4, R2, 0x3fffff0, RZ, 0xc0, !PT ;  /* 0x03fffff002047812 */ /* 0x000fe400078ec0ff */
[----:B------:R-:W-:-:S02]  /*0ba0*/  SHF.R.S32.HI R7, RZ, 0x1f, R152 ;  /* 0x0000001fff077819 */ /* 0x000fc40000011498 */
[----:B------:R-:W-:Y:S01]  /*0bb0*/  LEA.HI R2, R2, R3, RZ, 0x1 ;  /* 0x0000000302027211 */ /* 0x000fe200078f08ff */
[----:B------:R-:W-:Y:S01]  /*0bc0*/  IMAD.IADD R4, R157, 0x1, -R4 ;  /* 0x000000019d047824 */ /* 0x000fe200078e0a04 */
[----:B------:R-:W-:Y:S02]  /*0bd0*/  LEA.HI R6, R7, R152, RZ, 0x2 ;  /* 0x0000009807067211 */ /* 0x000fe400078f10ff */
[----:B------:R-:W-:Y:S02]  /*0be0*/  LOP3.LUT R2, R2, 0x1ffffffe, RZ, 0xc0, !PT ;  /* 0x1ffffffe02027812 */ /* 0x000fe400078ec0ff */
[--C-:B------:R-:W-:Y:S02]  /*0bf0*/  SHF.R.S32.HI R8, RZ, 0x2, R6.reuse ;  /* 0x00000002ff087819 */ /* 0x100fe40000011406 */
[----:B------:R-:W-:Y:S01]  /*0c00*/  SHF.R.S32.HI R9, RZ, 0x1f, R6 ;  /* 0x0000001fff097819 */ /* 0x000fe20000011406 */
[----:B------:R-:W-:Y:S01]  /*0c10*/  IMAD.IADD R2, R3, 0x1, -R2 ;  /* 0x0000000103027824 */ /* 0x000fe200078e0a02 */
[----:B------:R-:W-:-:S02]  /*0c20*/  SHF.R.S32.HI R153, RZ, 0x7, R153 ;  /* 0x00000007ff997819 */ /* 0x000fc40000011499 */
[----:B------:R-:W-:Y:S02]  /*0c30*/  LOP3.LUT R10, R10, 0xfffffffc, RZ, 0xc0, !PT ;  /* 0xfffffffc0a0a7812 */ /* 0x000fe400078ec0ff */
[----:B------:R-:W-:Y:S01]  /*0c40*/  LEA.HI R9, R9, R8, RZ, 0x3 ;  /* 0x0000000809097211 */ /* 0x000fe200078f18ff */
[----:B------:R-:W-:Y:S01]  /*0c50*/  IMAD.HI R3, R153, 0x55555556, RZ ;  /* 0x5555555699037827 */ /* 0x000fe200078e02ff */
[----:B------:R-:W-:Y:S02]  /*0c60*/  LOP3.LUT R5, R5, 0xfffffc00, RZ, 0xc0, !PT ;  /* 0xfffffc0005057812 */ /* 0x000fe400078ec0ff */
[----:B------:R-:W-:Y:S01]  /*0c70*/  LEA.HI R0, R0, R157, RZ, 0x3 ;  /* 0x0000009d00007211 */ /* 0x000fe200078f18ff */
[----:B------:R-:W-:Y:S01]  /*0c80*/  IMAD.IADD R10, R157, 0x1, -R10 ;  /* 0x000000019d0a7824 */ /* 0x000fe200078e0a0a */
[----:B------:R-:W-:Y:S01]  /*0c90*/  LOP3.LUT R9, R9, 0xfffffff8, RZ, 0xc0, !PT ;  /* 0xfffffff809097812 */ /* 0x000fe200078ec0ff */
[----:B------:R-:W-:Y:S01]  /*0ca0*/  IMAD R5, R4, 0x40, R5 ;  /* 0x0000004004057824 */ /* 0x000fe200078e0205 */
[----:B------:R-:W-:-:S02]  /*0cb0*/  LEA.HI R7, R7, R152, RZ, 0x5 ;  /* 0x0000009807077211 */ /* 0x000fc400078f28ff */
[----:B------:R-:W-:Y:S01]  /*0cc0*/  LEA.HI R4, R3, R3, RZ, 0x1 ;  /* 0x0000000303047211 */ /* 0x000fe200078f08ff */
[----:B------:R-:W-:Y:S01]  /*0cd0*/  IMAD.IADD R8, R8, 0x1, -R9 ;  /* 0x0000000108087824 */ /* 0x000fe200078e0a09 */
[----:B------:R-:W-:Y:S01]  /*0ce0*/  LOP3.LUT R18, R0, 0xfffffff8, RZ, 0xc0, !PT ;  /* 0xfffffff800127812 */ /* 0x000fe200078ec0ff */
[----:B------:R-:W-:Y:S01]  /*0cf0*/  IMAD R155, R2, 0x8, R5 ;  /* 0x00000008029b7824 */ /* 0x000fe200078e0205 */
[----:B------:R-:W-:Y:S01]  /*0d00*/  LEA.HI R3, R10, R10, RZ, 0x1 ;  /* 0x0000000a0a037211 */ /* 0x000fe200078f08ff */
[----:B------:R-:W-:Y:S01]  /*0d10*/  IMAD R4, R4, -0x3, R153 ;  /* 0xfffffffd04047824 */ /* 0x000fe200078e0299 */
[----:B------:R-:W-:Y:S01]  /*0d20*/  SHF.R.S32.HI R7, RZ, 0x5, R7 ;  /* 0x00000005ff077819 */ /* 0x000fe20000011407 */
[----:B------:R-:W-:Y:S01]  /*0d30*/  IMAD.IADD R18, R157, 0x1, -R18 ;  /* 0x000000019d127824 */ /* 0x000fe200078e0a12 */
[----:B------:R-:W-:Y:S02]  /*0d40*/  LOP3.LUT R3, R3, 0x1ffffffe, RZ, 0xc0, !PT ;  /* 0x1ffffffe03037812 */ /* 0x000fe400078ec0ff */
        /* <DEDUP_REMOVED lines=9> */
.L_x_14693:
[----:B012---:R-:W0:Y:S01]  /*0de0*/  LDC.64 R2, c[0x0][0xc88] ;  /* 0x00032200ff027b82 */ /* 0x007e220000000a00 */
[----:B------:R-:W-:Y:S01]  /*0df0*/  ULDC.64 UR8, c[0x0][0xa28] ;  /* 0x00028a0000087ab9 */ /* 0x000fe20000000a00 */
[----:B------:R-:W-:Y:S01]  /*0e00*/  ULDC.64 UR10, c[0x0][0xa18] ;  /* 0x00028600000a7ab9 */ /* 0x000fe20000000a00 */
[----:B------:R-:W-:Y:S01]  /*0e10*/  ULDC UR4, c[0x0][0x424] ;  /* 0x0001090000047ab9 */ /* 0x000fe20000000800 */
        /* <DEDUP_REMOVED lines=11> */
[----:B------:R-:W-:-:S04]  /*0ed0*/  @UP0 ULEA UR8, UP2, UR40, UR8, 0x2 ;  /* 0x0000000828080291 */ /* 0x000fc8000f84103f */
[----:B------:R-:W-:Y:S02]  /*0ee0*/  @UP0 ULEA.HI.X UR9, UR40, UR9, UR41, 0x2, UP2 ;  /* 0x0000000928090291 */ /* 0x000fe400090f1429 */
[----:B------:R-:W-:Y:S01]  /*0ef0*/  @UP1 ULEA UR10, UP0, UR40, UR10, 0x2 ;  /* 0x0000000a280a1291 */ /* 0x000fe2000f80103f */
[----:B------:R-:W-:-:S03]  /*0f00*/  IMAD.U32 R2, RZ, RZ, UR8 ;  /* 0x00000008ff027e24 */ /* 0x000fc6000f8e00ff */
[----:B------:R-:W-:Y:S01]  /*0f10*/  @UP1 ULEA.HI.X UR11, UR40, UR11, UR41, 0x2, UP0 ;  /* 0x0000000b280b1291 */ /* 0x000fe200080f1429 */
[----:B------:R-:W-:Y:S01]  /*0f20*/  IMAD.U32 R3, RZ, RZ, UR9 ;  /* 0x00000009ff037e24 */ /* 0x000fe2000f8e00ff */
[----:B------:R-:W-:Y:S01]  /*0f30*/  ULDC.64 UR8, c[0x0][0x418] ;  /* 0x0001060000087ab9 */ /* 0x000fe20000000a00 */
[----:B------:R-:W-:-:S03]  /*0f40*/  IMAD.U32 R4, RZ, RZ, UR10 ;  /* 0x0000000aff047e24 */ /* 0x000fc6000f8e00ff */
[----:B------:R-:W-:Y:S01]  /*0f50*/  IMAD.U32 R5, RZ, RZ, UR11 ;  /* 0x0000000bff057e24 */ /* 0x000fe2000f8e00ff */
[----:B------:R-:W2:Y:S04]  /*0f60*/  @P0 LDG.E R2, desc[UR48][R2.64] ;  /* 0x0000003002020981 */ /* 0x000ea8000c1e1900 */
[----:B------:R-:W3:Y:S01]  /*0f70*/  @P2 LDG.E R4, desc[UR48][R4.64] ;  /* 0x0000003004042981 */ /* 0x000ee2000c1e1900 */
[----:B------:R-:W-:Y:S01]  /*0f80*/  UISETP.NE.U32.AND UP0, UPT, UR8, URZ, UPT ;  /* 0x0000003f0800728c */ /* 0x000fe2000bf05070 */
[----:B------:R-:W-:Y:S01]  /*0f90*/  UMOV UR47, URZ ;  /* 0x0000003f002f7c82 */ /* 0x000fe20008000000 */
[----:B------:R-:W-:Y:S02]  /*0fa0*/  ULDC UR50, c[0x0][0x288] ;  /* 0x0000a20000327ab9 */ /* 0x000fe40000000800 */
[----:B------:R-:W-:Y:S01]  /*0fb0*/  UISETP.NE.AND.EX UP0, UPT, UR9, URZ, UPT, UP0 ;  /* 0x0000003f0900728c */ /* 0x000fe2000bf05300 */
[----:B------:R-:W-:-:S02]  /*0fc0*/  UMOV UR42, UR6 ;  /* 0x00000006002a7c82 */ /* 0x000fc40008000000 */
[----:B------:R-:W-:Y:S01]  /*0fd0*/  ULDC.64 UR8, c[0x0][0xa20] ;  /* 0x0002880000087ab9 */ /* 0x000fe20000000a00 */
[----:B------:R-:W-:Y:S01]  /*0fe0*/  USEL UR4, UR4, 0x1, UP0 ;  /* 0x0000000104047887 */ /* 0x000fe20008000000 */
[----:B------:R-:W-:-:S03]  /*0ff0*/  ISETP.NE.U32.AND P1, PT, RZ, UR8, PT ;  /* 0x00000008ff007c0c */ /* 0x000fc6000bf25070 */
        /* <DEDUP_REMOVED lines=18> */
.L_x_14652:
[----:B------:R-:W-:Y:S05]  /*1120*/  @!P1 BRA `(.L_x_14653) ;  /* 0x00000000001c9947 */ /* 0x000fea0003800000 */
[----:B------:R-:W-:-:S04]  /*1130*/  ULEA UR4, UP0, UR40, UR8, 0x2 ;  /* 0x0000000828047291 */ /* 0x000fc8000f80103f */
[----:B------:R-:W-:Y:S02]  /*1140*/  ULEA.HI.X UR6, UR40, UR9, UR41, 0x2, UP0 ;  /* 0x0000000928067291 */ /* 0x000fe400080f1429 */
[----:B------:R-:W-:-:S04]  /*1150*/  IMAD.U32 R2, RZ, RZ, UR4 ;  /* 0x00000004ff027e24 */ /* 0x000fc8000f8e00ff */
[----:B------:R-:W-:-:S05]  /*1160*/  IMAD.U32 R3, RZ, RZ, UR6 ;  /* 0x00000006ff037e24 */ /* 0x000fca000f8e00ff */
[----:B------:R-:W2:Y:S02]  /*1170*/  LDG.E R2, desc[UR48][R2.64] ;  /* 0x0000003002027981 */ /* 0x000ea4000c1e1900 */
[----:B--2---:R-:W-:Y:S01]  /*1180*/  R2UR UR4, R2 ;  /* 0x00000000020472ca */ /* 0x004fe200000e0000 */
[----:B------:R-:W-:-:S14]  /*1190*/  BRA `(.L_x_14654) ;  /* 0x0000000000347947 */ /* 0x000fdc0003800000 */
.L_x_14653:
        /* <DEDUP_REMOVED lines=13> */
.L_x_14654:
[----:B------:R-:W-:Y:S01]  /*1270*/  ULDC UR6, c[0x0][0x448] ;  /* 0x0001120000067ab9 */ /* 0x000fe20000000800 */
[----:B------:R-:W-:Y:S01]  /*1280*/  UIMAD UR43, UR5, 0xc0, URZ ;  /* 0x000000c0052b78a4 */ /* 0x000fe2000f8e023f */
[----:B------:R-:W-:Y:S01]  /*1290*/  PLOP3.LUT P0, PT, PT, PT, PT, 0x80, 0x0 ;  /* 0x000000000000781c */ /* 0x000fe20003f0f070 */
[----:B------:R-:W-:Y:S01]  /*12a0*/  UISETP.NE.AND UP0, UPT, UR6, 0x1, UPT ;  /* 0x000000010600788c */ /* 0x000fe2000bf05270 */
[----:B------:R-:W-:Y:S01]  /*12b0*/  CS2R R20, SRZ ;  /* 0x0000000000147805 */ /* 0x000fe2000001ff00 */
[----:B------:R-:W-:Y:S01]  /*12c0*/  UIADD3 UR6, UR43, 0xbf, URZ ;  /* 0x000000bf2b067890 */ /* 0x000fe2000fffe03f */
[----:B------:R-:W-:Y:S01]  /*12d0*/  CS2R R118, SRZ ;  /* 0x0000000000767805 */ /* 0x000fe2000001ff00 */
[----:B------:R-:W-:Y:S01]  /*12e0*/  UIADD3 UR47, -UR47, UR4, URZ ;  /* 0x000000042f2f7290 */ /* 0x000fe2000fffe13f */
[----:B------:R-:W-:Y:S02]  /*12f0*/  CS2R R116, SRZ ;  /* 0x0000000000747805 */ /* 0x000fe4000001ff00 */
[----:B------:R-:W-:-:S02]  /*1300*/  CS2R R114, SRZ ;  /* 0x0000000000727805 */ /* 0x000fc4000001ff00 */
[----:B------:R-:W-:Y:S01]  /*1310*/  CS2R R112, SRZ ;  /* 0x0000000000707805 */ /* 0x000fe2000001ff00 */
[----:B------:R-:W-:Y:S01]  /*1320*/  UIADD3 UR7, UR47, 0x80, -UR50 ;  /* 0x000000802f077890 */ /* 0x000fe2000fffe832 */
[----:B------:R-:W-:Y:S01]  /*1330*/  CS2R R14, SRZ ;  /* 0x00000000000e7805 */ /* 0x000fe2000001ff00 */
[----:B------:R-:W-:Y:S01]  /*1340*/  IMAD.MOV.U32 R110, RZ, RZ, RZ ;  /* 0x000000ffff6e7224 */ /* 0x000fe200078e00ff */
[----:B------:R-:W-:Y:S01]  /*1350*/  @UP0 ULDC UR4, c[0x0][0x44c] ;  /* 0x0001130000040ab9 */ /* 0x000fe20000000800 */
[----:B------:R-:W-:Y:S01]  /*1360*/  @UP0 ULDC UR8, c[0x0][0x450] ;  /* 0x0001140000080ab9 */ /* 0x000fe20000000800 */
[----:B------:R-:W-:Y:S01]  /*1370*/  UIMAD.WIDE.U32 UR4, UR6, UR4, URZ ;  /* 0x00000004060472a5 */ /* 0x000fe2000f8e003f */
[----:B------:R-:W-:Y:S01]  /*1380*/  IMAD.MOV.U32 R25, RZ, RZ, RZ ;  /* 0x000000ffff197224 */ /* 0x000fe200078e00ff */
[----:B------:R-:W-:Y:S01]  /*1390*/  UIADD3 UR4, UR47, 0x7f, URZ ;  /* 0x0000007f2f047890 */ /* 0x000fe2000fffe03f */
[----:B------:R-:W-:Y:S01]  /*13a0*/  CS2R R12, SRZ ;  /* 0x00000000000c7805 */ /* 0x000fe2000001ff00 */
[----:B------:R-:W-:Y:S01]  /*13b0*/  @UP0 USHF.R.U32.HI UR6, URZ, UR8, UR5 ;  /* 0x000000083f060299 */ /* 0x000fe20008011605 */
[----:B------:R-:W-:Y:S01]  /*13c0*/  IMAD.MOV.U32 R106, RZ, RZ, RZ ;  /* 0x000000ffff6a7224 */ /* 0x000fe200078e00ff */
[----:B------:R-:W-:Y:S01]  /*13d0*/  USHF.R.S32.HI UR5, URZ, 0x1f, UR4 ;  /* 0x0000001f3f057899 */ /* 0x000fe20008011404 */
[----:B------:R-:W-:Y:S01]  /*13e0*/  IMAD.MOV.U32 R27, RZ, RZ, RZ ;  /* 0x000000ffff1b7224 */ /* 0x000fe200078e00ff */
[----:B------:R-:W-:Y:S01]  /*13f0*/  UIADD3 UR6, UR7, UR6, URZ ;  /* 0x0000000607067290 */ /* 0x000fe2000fffe03f */
[----:B------:R-:W-:Y:S01]  /*1400*/  CS2R R102, SRZ ;  /* 0x0000000000667805 */ /* 0x000fe2000001ff00 */
[----:B------:R-:W-:Y:S01]  /*1410*/  ULEA.HI UR5, UR5, UR4, URZ, 0x7 ;  /* 0x0000000405057291 */ /* 0x000fe2000f8f383f */
[----:B------:R-:W-:Y:S01]  /*1420*/  CS2R R100, SRZ ;  /* 0x0000000000647805 */ /* 0x000fe2000001ff00 */
[----:B------:R-:W-:Y:S01]  /*1430*/  USHF.R.S32.HI UR7, URZ, 0x1f, UR6 ;  /* 0x0000001f3f077899 */ /* 0x000fe20008011406 */
[----:B------:R-:W-:Y:S01]  /*1440*/  CS2R R98, SRZ ;  /* 0x0000000000627805 */ /* 0x000fe2000001ff00 */
[----:B------:R-:W-:Y:S01]  /*1450*/  USHF.R.S32.HI UR5, URZ, 0x7, UR5 ;  /* 0x000000073f057899 */ /* 0x000fe20008011405 */
[----:B------:R-:W-:Y:S01]  /*1460*/  CS2R R96, SRZ ;  /* 0x0000000000607805 */ /* 0x000fe2000001ff00 */
[----:B------:R-:W-:Y:S01]  /*1470*/  ULEA.HI UR7, UR7, UR6, URZ, 0x7 ;  /* 0x0000000607077291 */ /* 0x000fe2000f8f383f */
[----:B------:R-:W-:-:S02]  /*1480*/  CS2R R94, SRZ ;  /* 0x00000000005e7805 */ /* 0x000fc4000001ff00 */
[----:B------:R-:W-:Y:S02]  /*1490*/  CS2R R92, SRZ ;  /* 0x00000000005c7805 */ /* 0x000fe4000001ff00 */
[----:B------:R-:W-:Y:S01]  /*14a0*/  CS2R R90, SRZ ;  /* 0x00000000005a7805 */ /* 0x000fe2000001ff00 */
[----:B------:R-:W-:Y:S01]  /*14b0*/  USHF.R.S32.HI UR7, URZ, 0x7, UR7 ;  /* 0x000000073f077899 */ /* 0x000fe20008011407 */
[----:B------:R-:W-:-:S03]  /*14c0*/  CS2R R88, SRZ ;  /* 0x0000000000587805 */ /* 0x000fc6000001ff00 */
[----:B------:R-:W-:-:S04]  /*14d0*/  UISETP.LT.AND UP0, UPT, UR5, UR7, UPT ;  /* 0x000000070500728c */ /* 0x000fc8000bf01270 */
[----:B------:R-:W-:-:S04]  /*14e0*/  USEL UR51, UR5, UR7, UP0 ;  /* 0x0000000705337287 */ /* 0x000fc80008000000 */
[----:B------:R-:W-:-:S06]  /*14f0*/  UISETP.GE.AND UP0, UPT, UR51, 0x1, UPT ;  /* 0x000000013300788c */ /* 0x000fcc000bf06270 */
[----:B------:R-:W-:-:S13]  /*1500*/  PLOP3.LUT P1, PT, PT, PT, UP0, 0x80, 0x0 ;  /* 0x000000000000781c */ /* 0x000fda0003f2f008 */
        /* <DEDUP_REMOVED lines=32> */
.L_x_14656:
        /* <DEDUP_REMOVED lines=9> */
.L_x_14806:
[----:B------:R-:W-:Y:S05]  /*17a0*/  @!P0 BRA `(.L_x_14658) ;  /* 0x0000000000048947 */ /* 0x000fea0003800000 */
[----:B------:R-:W-:Y:S01]  /*17b0*/  BPT.TRAP 0x1 ;  /* 0x000000040000795c */ /* 0x000fe20000300000 */
.L_x_14658:
[----:B------:R-:W-:Y:S02]  /*17c0*/  IMAD.U32 R2, RZ, RZ, UR39 ;  /* 0x00000027ff027e24 */ /* 0x000fe4000f8e00ff */
[----:B0-----:R-:W-:-:S03]  /*17d0*/  IMAD.U32 R3, RZ, RZ, UR38 ;  /* 0x00000026ff037e24 */ /* 0x001fc6000f8e00ff */
[----:B------:R-:W-:Y:S02]  /*17e0*/  LEA R2, R2, UR45, 0x3 ;  /* 0x0000002d02027c11 */ /* 0x000fe4000f8e18ff */
[----:B------:R-:W-:-:S04]  /*17f0*/  SHF.L.U32 R3, R3, 0x1f, RZ ;  /* 0x0000001f03037819 */ /* 0x000fc800000006ff */
[----:B------:R0:W1:Y:S01]  /*1800*/  SYNCS.PHASECHK.TRANS64.TRYWAIT P2, [R2+URZ+0x16830], R3 ;  /* 0x01683003020075a7 */ /* 0x000062000804017f */
[----:B------:R-:W-:Y:S05]  /*1810*/  @!P0 BRA `(.L_x_14659) ;  /* 0x0000000000048947 */ /* 0x000fea0003800000 */
[----:B------:R-:W-:Y:S01]  /*1820*/  BPT.TRAP 0x1 ;  /* 0x000000040000795c */ /* 0x000fe20000300000 */
.L_x_14659:
[----:B------:R-:W2:Y:S02]  /*1830*/  S2R R0, SR_TID.X ;  /* 0x0000000000007919 */ /* 0x000ea40000002100 */
[----:B--2---:R-:W-:Y:S01]  /*1840*/  LOP3.LUT P1, RZ, R0, 0x7f, RZ, 0xc0, !PT ;  /* 0x0000007f00ff7812 */ /* 0x004fe2000782c0ff */
[----:B-1----:R-:W-:-:S12]  /*1850*/  @P2 BRA `(.L_x_14660) ;  /* 0x0000000000082947 */ /* 0x002fd80003800000 */
[----:B------:R-:W1:Y:S02]  /*1860*/  SYNCS.PHASECHK.TRANS64.TRYWAIT P2, [R2+URZ+0x16830], R3 ;  /* 0x01683003020075a7 */ /* 0x000e64000804017f */
[----:B-1----:R-:W-:Y:S05]  /*1870*/  @!P2 BRA `(.L_x_14661) ;  /* 0x000000d800e4a947 */ /* 0x002fea0003800000 */
.L_x_14660:
[----:B------:R-:W-:Y:S05]  /*1880*/  WARPSYNC.ALL ;  /* 0x0000000000007948 */ /* 0x000fea0003800000 */
[----:B------:R-:W-:Y:S01]  /*1890*/  UIADD3 UR4, UR45, 0xe400, URZ ;  /* 0x0000e4002d047890 */ /* 0x000fe2000fffe03f */
[----:B------:R-:W-:Y:S01]  /*18a0*/  WARPGROUP.ARRIVE ;  /* 0x00000000000079c5 */ /* 0x000fe20000000000 */
[----:B------:R-:W-:Y:S01]  /*18b0*/  ULOP3.LUT UR16, UR52, 0x10000, URZ, 0xfc, !UPT ;  /* 0x0001000034107892 */ /* 0x000fe2000f8efc3f */
[----:B------:R-:W-:Y:S01]  /*18c0*/  VIADD R0, R17, UR43 ;  /* 0x0000002b11007c36 */ /* 0x000fe20008000000 */
[----:B------:R-:W-:Y:S01]  /*18d0*/  USHF.R.U32.HI UR4, URZ, 0x4, UR4 ;  /* 0x000000043f047899 */ /* 0x000fe20008011604 */
[----:B------:R-:W-:Y:S01]  /*18e0*/  IMAD.U32 R8, RZ, RZ, UR50 ;  /* 0x00000032ff087e24 */ /* 0x000fe2000f8e00ff */
        /* <DEDUP_REMOVED lines=8> */
[----:B------:R-:W-:Y:S01]  /*1970*/  UIADD3 UR4, UR16, 0x2, URZ ;  /* 0x0000000210047890 */ /* 0x000fe2000fffe03f */
[----:B------:R-:W-:Y:S01]  /*1980*/  @!P1 PRMT R2, RZ, 0x654, R2 ;  /* 0x00000654ff029816 */ /* 0x000fe20000000002 */
        /* <DEDUP_REMOVED lines=39> */
[----:B------:R-:W-:-:S04]  /*1c00*/  UIADD3 UR6, UR47, UR6, URZ ;  /* 0x000000062f067290 */ /* 0x000fc8000fffe03f */
[----:B------:R-:W-:Y:S02]  /*1c10*/  IMAD.U32 R3, RZ, RZ, UR7 ;  /* 0x00000007ff037e24 */ /* 0x000fe4000f8e00ff */
[----:B------:R-:W-:Y:S01]  /*1c20*/  IMAD.U32 R5, RZ, RZ, UR6 ;  /* 0x00000006ff057e24 */ /* 0x000fe2000f8e00ff */
[----:B------:R-:W-:Y:S01]  /*1c30*/  @UP0 ULDC UR6, c[0x0][0x44c] ;  /* 0x0001130000060ab9 */ /* 0x000fe20000000800 */
[C---:B------:R-:W-:Y:S01]  /*1c40*/  IMAD R3, R16.reuse, -0x2, R3 ;  /* 0xfffffffe10037824 */ /* 0x040fe200078e0203 */
[----:B------:R-:W-:Y:S01]  /*1c50*/  UIMAD.WIDE.U32 UR6, UR43, UR6, URZ ;  /* 0x000000062b0672a5 */ /* 0x000fe2000f8e003f */
[----:B------:R-:W-:-:S03]  /*1c60*/  IMAD R6, R16, -0x2, R5 ;  /* 0xfffffffe10067824 */ /* 0x000fc600078e0205 */
[----:B------:R-:W-:-:S04]  /*1c70*/  IADD3 R21, -R8, UR47, R3 ;  /* 0x0000002f08157c10 */ /* 0x000fc8000fffe103 */
[----:B0-----:R-:W-:-:S04]  /*1c80*/  VIADDMNMX R4, R4, R21, R6, PT ;  /* 0x0000001504047246 */ /* 0x001fc80003800106 */
[C---:B------:R-:W-:Y:S02]  /*1c90*/  ISETP.GT.AND P3, PT, R4.reuse, RZ, PT ;  /* 0x000000ff0400720c */ /* 0x040fe40003f64270 */
[C---:B------:R-:W-:Y:S02]  /*1ca0*/  ISETP.GT.AND P4, PT, R4.reuse, 0x1, PT ;  /* 0x000000010400780c */ /* 0x040fe40003f84270 */
[----:B------:R-:W-:Y:S01]  /*1cb0*/  ISETP.GT.AND P5, PT, R4, 0x8, PT ;  /* 0x000000080400780c */ /* 0x000fe20003fa4270 */
[----:B------:R-:W-:Y:S02]  /*1cc0*/  WARPGROUP.DEPBAR.LE gsb0, 0x0 ;  /* 0x00008000000079c5 */ /* 0x000fe40000010000 */
[----:B------:R-:W-:-:S06]  /*1cd0*/  WARPGROUP.ARRIVE ;  /* 0x00000000000079c5 */ /* 0x000fcc0000000000 */
[----:B------:R-:W-:Y:S01]  /*1ce0*/  HGMMA.64x128x16.F32 R24, gdesc[UR8], R24, gsb0 ;  /* 0x01e00000081879f0 */ /* 0x000fe20008000818 */
[----:B------:R-:W-:Y:S01]  /*1cf0*/  @UP0 ULDC UR11, c[0x0][0x450] ;  /* 0x00011400000b0ab9 */ /* 0x000fe20000000800 */
[----:B------:R-:W-:Y:S01]  /*1d00*/  UMOV UR10, UR43 ;  /* 0x0000002b000a7c82 */ /* 0x000fe20008000000 */
[----:B------:R-:W-:-:S04]  /*1d10*/  @UP0 USHF.R.U32.HI UR10, URZ, UR11, UR7 ;  /* 0x0000000b3f0a0299 */ /* 0x000fc80008011607 */
[----:B------:R-:W-:-:S04]  /*1d20*/  UIADD3 UR6, UR10, UR47, -UR50 ;  /* 0x0000002f0a067290 */ /* 0x000fc8000fffe832 */
[----:B------:R-:W-:-:S04]  /*1d30*/  USHF.R.S32.HI UR7, URZ, 0x1f, UR6 ;  /* 0x0000001f3f077899 */ /* 0x000fc80008011406 */
[----:B------:R-:W-:-:S04]  /*1d40*/  ULEA.HI UR7, UR7, UR6, URZ, 0x7 ;  /* 0x0000000607077291 */ /* 0x000fc8000f8f383f */
[----:B------:R-:W-:-:S04]  /*1d50*/  USHF.R.S32.HI UR7, URZ, 0x7, UR7 ;  /* 0x000000073f077899 */ /* 0x000fc80008011407 */
[----:B------:R-:W-:-:S04]  /*1d60*/  UISETP.LT.AND UP1, UPT, URZ, UR7, UPT ;  /* 0x000000073f00728c */ /* 0x000fc8000bf21270 */
[----:B------:R-:W-:-:S04]  /*1d70*/  USEL UR21, URZ, UR7, !UP1 ;  /* 0x000000073f157287 */ /* 0x000fc8000c800000 */
[----:B------:R-:W-:Y:S01]  /*1d80*/  UISETP.GE.AND UP1, UPT, UR24, UR21, UPT ;  /* 0x000000151800728c */ /* 0x000fe2000bf26270 */
[----:B------:R-:W-:Y:S02]  /*1d90*/  WARPGROUP.DEPBAR.LE gsb0, 0x0 ;  /* 0x00008000000079c5 */ /* 0x000fe40000010000 */
[----:B------:R-:W-:-:S06]  /*1da0*/  WARPGROUP.ARRIVE ;  /* 0x00000000000079c5 */ /* 0x000fcc0000000000 */
        /* <DEDUP_REMOVED lines=92> */
[----:B------:R-:W-:Y:S01]  /*2370*/  FSEL R87, R87, -INF , P3 ;  /* 0xff80000057577808 */ /* 0x000fe20001800000 */
[----:B------:R-:W1:Y:S01]  /*2380*/  SHFL.IDX PT, R8, R0, RZ, 0x1c1f ;  /* 0x001c1fff00087589 */ /* 0x000e6200000e0000 */
[----:B------:R-:W-:-:S04]  /*2390*/  FMNMX.FTZ R4, R86, R93, !PT ;  /* 0x0000005d56047209 */ /* 0x000fc80007810000 */
[----:B------:R-:W-:-:S05]  /*23a0*/  FMNMX.FTZ R10, R87, R4, !PT ;  /* 0x00000004570a7209 */ /* 0x000fca0007810000 */
[----:B------:R-:W2:Y:S01]  /*23b0*/  SHFL.BFLY PT, R93, R10, 0x2, 0x1f ;  /* 0x0c401f000a5d7f89 */ /* 0x000ea200000e0000 */
[----:B-1----:R-:W-:-:S04]  /*23c0*/  VIADDMNMX R6, R8, R21, R6, PT ;  /* 0x0000001508067246 */ /* 0x002fc80003800106 */
[C---:B------:R-:W-:Y:S02]  /*23d0*/  ISETP.GT.AND P4, PT, R6.reuse, 0x1, PT ;  /* 0x000000010600780c */ /* 0x040fe40003f84270 */
[----:B------:R-:W-:Y:S02]  /*23e0*/  ISETP.GT.AND P5, PT, R6, 0x8, PT ;  /* 0x000000080600780c */ /* 0x000fe40003fa4270 */
[----:B------:R-:W-:Y:S02]  /*23f0*/  FSEL R25, R25, -INF , P4 ;  /* 0xff80000019197808 */ /* 0x000fe40002000000 */
[----:B--2---:R-:W-:Y:S02]  /*2400*/  FMNMX.FTZ R93, R10, R93, !PT ;  /* 0x0000005d0a5d7209 */ /* 0x004fe40007810000 */
[----:B------:R-:W-:Y:S02]  /*2410*/  FSEL R28, R28, -INF , P5 ;  /* 0xff8000001c1c7808 */ /* 0x000fe40002800000 */
[----:B------:R-:W-:Y:S01]  /*2420*/  ISETP.GT.AND P4, PT, R6, 0x10, PT ;  /* 0x000000100600780c */ /* 0x000fe20003f84270 */
[----:B------:R-:W1:Y:S03]  /*2430*/  SHFL.BFLY PT, R4, R93, 0x1, 0x1f ;  /* 0x0c201f005d047f89 */ /* 0x000e6600000e0000 */
        /* <DEDUP_REMOVED lines=9> */
[----:B------:R-:W-:Y:S02]  /*24d0*/  CS2R R92, SRZ ;  /* 0x00000000005c7805 */ /* 0x000fe4000001ff00 */
        /* <DEDUP_REMOVED lines=35> */
[----:B------:R-:W1:Y:S01]  /*2710*/  MUFU.EX2 R149, R149 ;  /* 0x0000009500957308 */ /* 0x000e620000000800 */
        /* <DEDUP_REMOVED lines=11> */
[--C-:B------:R-:W-:Y:S01]  /*27d0*/  FFMA.FTZ R59, R59, UR22, -R12.reuse ;  /* 0x000000163b3b7c23 */ /* 0x100fe2000801080c */
[----:B------:R-:W-:Y:S01]  /*27e0*/  FMNMX.FTZ R20, R44, R13, !PT ;  /* 0x0000000d2c147209 */ /* 0x000fe20007810000 */
[--C-:B------:R-:W-:Y:S01]  /*27f0*/  FFMA.FTZ R135, R62, UR22, -R12.reuse ;  /* 0x000000163e877c23 */ /* 0x100fe2000801080c */
[----:B------:R-:W-:Y:S01]  /*2800*/  ISETP.GT.AND P3, PT, R6, 0x31, PT ;  /* 0x000000310600780c */ /* 0x000fe20003f64270 */
[----:B------:R-:W3:Y:S01]  /*2810*/  MUFU.EX2 R8, R8 ;  /* 0x0000000800087308 */ /* 0x000ee20000000800 */
[----:B------:R-:W-:Y:S01]  /*2820*/  FMNMX.FTZ R11, R45, R20, !PT ;  /* 0x000000142d0b7209 */ /* 0x000fe20007810000 */
[--C-:B------:R-:W-:Y:S01]  /*2830*/  FFMA.FTZ R42, R63, UR22, -R12.reuse ;  /* 0x000000163f2a7c23 */ /* 0x100fe2000801080c */
[----:B------:R-:W-:Y:S01]  /*2840*/  FSEL R49, R49, -INF , P3 ;  /* 0xff80000031317808 */ /* 0x000fe20001800000 */
[--C-:B------:R-:W-:Y:S01]  /*2850*/  FFMA.FTZ R129, R66, UR22, -R12.reuse ;  /* 0x0000001642817c23 */ /* 0x100fe2000801080c */
[----:B------:R-:W-:Y:S01]  /*2860*/  FMNMX.FTZ R20, R48, R11, !PT ;  /* 0x0000000b30147209 */ /* 0x000fe20007810000 */
[--C-:B------:R-:W-:Y:S01]  /*2870*/  FFMA.FTZ R46, R67, UR22, -R12.reuse ;  /* 0x00000016432e7c23 */ /* 0x100fe2000801080c */
[----:B------:R-:W-:Y:S01]  /*2880*/  ISETP.GT.AND P3, PT, R6, 0x39, PT ;  /* 0x000000390600780c */ /* 0x000fe20003f64270 */
        /* <DEDUP_REMOVED lines=24> */
[----:B------:R-:W0:Y:S01]  /*2a10*/  MUFU.EX2 R14, R39 ;  /* 0x00000027000e7308 */ /* 0x000e220000000800 */
[----:B------:R-:W-:Y:S01]  /*2a20*/  FMNMX.FTZ R9, R57, R26, !PT ;  /* 0x0000001a39097209 */ /* 0x000fe20007810000 */
[----:B------:R-:W-:Y:S01]  /*2a30*/  FFMA.FTZ R12, R87, UR22, -R12 ;  /* 0x00000016570c7c23 */ /* 0x000fe2000801080c */
[----:B------:R-:W-:-:S02]  /*2a40*/  ISETP.GT.AND P4, PT, R6, 0x50, PT ;  /* 0x000000500600780c */ /* 0x000fc40003f84270 */
[----:B------:R-:W-:Y:S02]  /*2a50*/  CS2R R90, SRZ ;  /* 0x00000000005a7805 */ /* 0x000fe4000001ff00 */
[----:B------:R-:W-:Y:S02]  /*2a60*/  FSEL R61, R61, -INF , P3 ;  /* 0xff8000003d3d7808 */ /* 0x000fe40001800000 */
[----:B------:R-:W-:Y:S02]  /*2a70*/  CS2R R88, SRZ ;  /* 0x0000000000587805 */ /* 0x000fe4000001ff00 */
[----:B------:R-:W-:Y:S01]  /*2a80*/  FMNMX.FTZ R30, R60, R9, !PT ;  /* 0x000000093c1e7209 */ /* 0x000fe20007810000 */
[----:B------:R-:W0:Y:S01]  /*2a90*/  MUFU.EX2 R141, R141 ;  /* 0x0000008d008d7308 */ /* 0x000e220000000800 */
[----:B------:R-:W-:Y:S02]  /*2aa0*/  ISETP.GT.AND P3, PT, R6, 0x51, PT ;  /* 0x000000510600780c */ /* 0x000fe40003f64270 */
[----:B------:R-:W-:-:S02]  /*2ab0*/  FSEL R64, R64, -INF , P4 ;  /* 0xff80000040407808 */ /* 0x000fc40002000000 */
[----:B------:R-:W-:Y:S02]  /*2ac0*/  FMNMX.FTZ R7, R61, R30, !PT ;  /* 0x0000001e3d077209 */ /* 0x000fe40007810000 */
[----:B------:R-:W-:Y:S01]  /*2ad0*/  ISETP.GT.AND P4, PT, R6, 0x58, PT ;  /* 0x000000580600780c */ /* 0x000fe20003f84270 */
[----:B------:R-:W-:Y:S01]  /*2ae0*/  MUFU.EX2 R20, R43 ;  /* 0x0000002b00147308 */ /* 0x000fe20000000800 */
[----:B------:R-:W-:Y:S02]  /*2af0*/  FSEL R65, R65, -INF , P3 ;  /* 0xff80000041417808 */ /* 0x000fe40001800000 */
        /* <DEDUP_REMOVED lines=55> */
[----:B------:R-:W-:Y:S01]  /*2e70*/  MUFU.EX2 R127, R127 ;  /* 0x0000007f007f7308 */ /* 0x000fe20000000800 */
[----:B------:R-:W-:Y:S01]  /*2e80*/  FFMA.FTZ R148, R24, UR22, -R21 ;  /* 0x0000001618947c23 */ /* 0x000fe20008010815 */
[----:B------:R-:W-:Y:S01]  /*2e90*/  FADD.FTZ R24, R4, R149 ;  /* 0x0000009504187221 */ /* 0x000fe20000010000 */
[--C-:B------:R-:W-:Y:S01]  /*2ea0*/  FFMA.FTZ R3, R25, UR22, -R21.reuse ;  /* 0x0000001619037c23 */ /* 0x100fe20008010815 */
[--C-:B------:R-:W-:Y:S01]  /*2eb0*/  FFMA.FTZ R150, R28, UR22, -R21.reuse ;  /* 0x000000161c967c23 */ /* 0x100fe20008010815 */
[--C-:B------:R-:W-:Y:S01]  /*2ec0*/  FFMA.FTZ R5, R29, UR22, -R21.reuse ;  /* 0x000000161d057c23 */ /* 0x100fe20008010815 */
[----:B--2---:R-:W-:Y:S01]  /*2ed0*/  FADD.FTZ R27, R151, R24 ;  /* 0x00000018971b7221 */ /* 0x004fe20000010000 */
[--C-:B------:R-:W-:Y:S01]  /*2ee0*/  FFMA.FTZ R144, R32, UR22, -R21.reuse ;  /* 0x0000001620907c23 */ /* 0x100fe20008010815 */
[----:B------:R-:W-:Y:S01]  /*2ef0*/  MUFU.EX2 R148, R148 ;  /* 0x0000009400947308 */ /* 0x000fe20000000800 */
[----:B------:R-:W-:Y:S01]  /*2f00*/  FFMA.FTZ R7, R33, UR22, -R21 ;  /* 0x0000001621077c23 */ /* 0x000fe20008010815 */
[----:B---3--:R-:W-:Y:S01]  /*2f10*/  FADD.FTZ R24, R8, R27 ;  /* 0x0000001b08187221 */ /* 0x008fe20000010000 */
[--C-:B------:R-:W-:Y:S01]  /*2f20*/  FFMA.FTZ R146, R36, UR22, -R21.reuse ;  /* 0x0000001624927c23 */ /* 0x100fe20008010815 */
[--C-:B------:R-:W-:Y:S01]  /*2f30*/  FFMA.FTZ R9, R37, UR22, -R21.reuse ;  /* 0x0000001625097c23 */ /* 0x100fe20008010815 */
[--C-:B------:R-:W-:Y:S01]  /*2f40*/  FFMA.FTZ R140, R40, UR22, -R21.reuse ;  /* 0x00000016288c7c23 */ /* 0x100fe20008010815 */
[----:B----4-:R-:W-:Y:S01]  /*2f50*/  FADD.FTZ R29, R145, R24 ;  /* 0x00000018911d7221 */ /* 0x010fe20000010000 */
[--C-:B------:R-:W-:Y:S01]  /*2f60*/  FFMA.FTZ R11, R41, UR22, -R21.reuse ;  /* 0x00000016290b7c23 */ /* 0x100fe20008010815 */
[----:B------:R-:W1:Y:S01]  /*2f70*/  MUFU.EX2 R3, R3 ;  /* 0x0000000300037308 */ /* 0x000e620000000800 */
[----:B------:R-:W-:Y:S01]  /*2f80*/  FFMA.FTZ R142, R44, UR22, -R21 ;  /* 0x000000162c8e7c23 */ /* 0x000fe20008010815 */
[----:B-----5:R-:W-:Y:S01]  /*2f90*/  FADD.FTZ R24, R10, R29 ;  /* 0x0000001d0a187221 */ /* 0x020fe20000010000 */
[--C-:B------:R-:W-:Y:S01]  /*2fa0*/  FFMA.FTZ R13, R45, UR22, -R21.reuse ;  /* 0x000000162d0d7c23 */ /* 0x100fe20008010815 */
[--C-:B------:R-:W-:Y:S01]  /*2fb0*/  FFMA.FTZ R136, R48, UR22, -R21.reuse ;  /* 0x0000001630887c23 */ /* 0x100fe20008010815 */
[--C-:B------:R-:W-:Y:S01]  /*2fc0*/  FFMA.FTZ R15, R49, UR22, -R21.reuse ;  /* 0x00000016310f7c23 */ /* 0x100fe20008010815 */
[----:B0-----:R-:W-:Y:S01]  /*2fd0*/  FADD.FTZ R29, R147, R24 ;  /* 0x00000018931d7221 */ /* 0x001fe20000010000 */
[--C-:B------:R-:W-:Y:S01]  /*2fe0*/  FFMA.FTZ R138, R52, UR22, -R21.reuse ;  /* 0x00000016348a7c23 */ /* 0x100fe20008010815 */
[----:B------:R-:W0:Y:S01]  /*2ff0*/  MUFU.EX2 R150, R150 ;  /* 0x0000009600967308 */ /* 0x000e220000000800 */
[----:B------:R-:W-:Y:S01]  /*3000*/  FFMA.FTZ R25, R53, UR22, -R21 ;  /* 0x0000001635197c23 */ /* 0x000fe20008010815 */
[----:B------:R-:W-:Y:S01]  /*3010*/  FADD.FTZ R24, R14, R29 ;  /* 0x0000001d0e187221 */ /* 0x000fe20000010000 */
[--C-:B------:R-:W-:Y:S01]  /*3020*/  FFMA.FTZ R132, R56, UR22, -R21.reuse ;  /* 0x0000001638847c23 */ /* 0x100fe20008010815 */
[--C-:B------:R-:W-:Y:S01]  /*3030*/  FFMA.FTZ R27, R57, UR22, -R21.reuse ;  /* 0x00000016391b7c23 */ /* 0x100fe20008010815 */
[--C-:B------:R-:W-:Y:S01]  /*3040*/  FFMA.FTZ R134, R60, UR22, -R21.reuse ;  /* 0x000000163c867c23 */ /* 0x100fe20008010815 */
[----:B------:R-:W-:Y:S01]  /*3050*/  FADD.FTZ R33, R141, R24 ;  /* 0x000000188d217221 */ /* 0x000fe20000010000 */
[----:B------:R-:W-:Y:S01]  /*3060*/  FFMA.FTZ R29, R61, UR22, -R21 ;  /* 0x000000163d1d7c23 */ /* 0x000fe20008010815 */
[----:B------:R-:W2:Y:S01]  /*3070*/  MUFU.EX2 R5, R5 ;  /* 0x0000000500057308 */ /* 0x000ea20000000800 */
[----:B-1----:R-:W-:Y:S01]  /*3080*/  FADD.FTZ R31, R148, R3 ;  /* 0x00000003941f7221 */ /* 0x002fe20000010000 */
[----:B------:R-:W-:Y:S01]  /*3090*/  FADD.FTZ R28, R20, R33 ;  /* 0x00000021141c7221 */ /* 0x000fe20000010000 */
        /* <DEDUP_REMOVED lines=8> */
[--C-:B------:R-:W-:Y:S01]  /*3120*/  FFMA.FTZ R72, R72, UR22, -R21.reuse ;  /* 0x0000001648487c23 */ /* 0x100fe20008010815 */
[--C-:B------:R-:W-:Y:S01]  /*3130*/  FFMA.FTZ R73, R73, UR22, -R21.reuse ;  /* 0x0000001649497c23 */ /* 0x100fe20008010815 */
[--C-:B------:R-:W-:Y:S01]  /*3140*/  FFMA.FTZ R76, R76, UR22, -R21.reuse ;  /* 0x000000164c4c7c23 */ /* 0x100fe20008010815 */
[----:B------:R-:W-:Y:S01]  /*3150*/  FADD.FTZ R35, R137, R28 ;  /* 0x0000001c89237221 */ /* 0x000fe20000010000 */
[----:B------:R-:W-:Y:S01]  /*3160*/  FFMA.FTZ R77, R77, UR22, -R21 ;  /* 0x000000164d4d7c23 */ /* 0x000fe20008010815 */
[----:B------:R-:W0:Y:S01]  /*3170*/  MUFU.EX2 R7, R7 ;  /* 0x0000000700077308 */ /* 0x000e220000000800 */
[----:B--2---:R-:W-:Y:S01]  /*3180*/  FADD.FTZ R31, R5, R24 ;  /* 0x00000018051f7221 */ /* 0x004fe20000010000 */
[----:B------:R-:W-:Y:S01]  /*3190*/  FADD.FTZ R28, R30, R35 ;  /* 0x000000231e1c7221 */ /* 0x000fe20000010000 */
[--C-:B------:R-:W-:Y:S01]  /*31a0*/  FFMA.FTZ R80, R80, UR22, -R21.reuse ;  /* 0x0000001650507c23 */ /* 0x100fe20008010815 */
[--C-:B------:R-:W-:Y:S01]  /*31b0*/  FFMA.FTZ R81, R81, UR22, -R21.reuse ;  /* 0x0000001651517c23 */ /* 0x100fe20008010815 */
[----:B------:R-:W-:Y:S01]  /*31c0*/  FFMA.FTZ R84, R84, UR22, -R21 ;  /* 0x0000001654547c23 */ /* 0x000fe20008010815 */
[----:B------:R-:W-:Y:S01]  /*31d0*/  FADD.FTZ R35, R139, R28 ;  /* 0x0000001c8b237221 */ /* 0x000fe20000010000 */
[----:B------:R-:W-:Y:S01]  /*31e0*/  F2FP.F16.F32.PACK_AB R148, R3, R148 ;  /* 0x000000940394723e */ /* 0x000fe200000000ff */
[----:B------:R-:W2:Y:S01]  /*31f0*/  MUFU.EX2 R146, R146 ;  /* 0x0000009200927308 */ /* 0x000ea20000000800 */
[----:B-1----:R-:W-:Y:S01]  /*3200*/  FADD.FTZ R24, R144, R31 ;  /* 0x0000001f90187221 */ /* 0x002fe20000010000 */
[--C-:B------:R-:W-:Y:S01]  /*3210*/  FFMA.FTZ R31, R65, UR22, -R21.reuse ;  /* 0x00000016411f7c23 */ /* 0x100fe20008010815 */
[----:B------:R-:W-:Y:S01]  /*3220*/  FFMA.FTZ R21, R85, UR22, -R21 ;  /* 0x0000001655157c23 */ /* 0x000fe20008010815 */
        /* <DEDUP_REMOVED lines=10> */
[C---:B------:R-:W-:Y:S02]  /*32d0*/  F2FP.F16.F32.PACK_AB R139, R34.reuse, R139 ;  /* 0x0000008b228b723e */ /* 0x040fe400000000ff */
[----:B------:R-:W-:Y:S02]  /*32e0*/  F2FP.F16.F32.PACK_AB R150, R5, R150 ;  /* 0x000000960596723e */ /* 0x000fe400000000ff */
        /* <DEDUP_REMOVED lines=32> */
[----:B------:R-:W-:Y:S02]  /*34f0*/  FADD.FTZ R35, R127, R4 ;  /* 0x000000047f237221 */ /* 0x000fe40000010000 */
        /* <DEDUP_REMOVED lines=55> */
[C---:B0-----:R-:W-:Y:S01]  /*3870*/  FADD.FTZ R2, R12.reuse, R35 ;  /* 0x000000230c027221 */ /* 0x041fe20000010000 */
[----:B------:R-:W-:Y:S02]  /*3880*/  F2FP.F16.F32.PACK_AB R123, R12, R123 ;  /* 0x0000007b0c7b723e */ /* 0x000fe400000000ff */
        /* <DEDUP_REMOVED lines=9> */
.L_x_14671:
        /* <DEDUP_REMOVED lines=9> */
.L_x_14664:
[----:B------:R-:W-:Y:S01]  /*39b0*/  ULEA UR6, UR39, UR45, 0x3 ;  /* 0x0000002d27067291 */ /* 0x000fe2000f8e183f */
[----:B------:R-:W-:-:S05]  /*39c0*/  IMAD.U32 R0, RZ, RZ, UR38 ;  /* 0x00000026ff007e24 */ /* 0x000fca000f8e00ff */
[----:B------:R-:W-:-:S04]  /*39d0*/  SHF.L.U32 R0, R0, 0x1f, RZ ;  /* 0x0000001f00007819 */ /* 0x000fc800000006ff */
[----:B------:R0:W1:Y:S01]  /*39e0*/  SYNCS.PHASECHK.TRANS64.TRYWAIT P3, [UR6+0x16830], R0 ;  /* 0x01683000ff0075a7 */ /* 0x0000620008060146 */
[----:B------:R-:W-:Y:S05]  /*39f0*/  @!P0 BRA `(.L_x_14665) ;  /* 0x0000000000048947 */ /* 0x000fea0003800000 */
[----:B------:R-:W-:Y:S01]  /*3a00*/  BPT.TRAP 0x1 ;  /* 0x000000040000795c */ /* 0x000fe20000300000 */
.L_x_14665:
[----:B-1----:R-:W-:Y:S05]  /*3a10*/  @P3 BRA `(.L_x_14663) ;  /* 0x0000000000083947 */ /* 0x002fea0003800000 */
[----:B------:R-:W1:Y:S02]  /*3a20*/  SYNCS.PHASECHK.TRANS64.TRYWAIT P3, [UR6+0x16830], R0 ;  /* 0x01683000ff0075a7 */ /* 0x000e640008060146 */
[----:B-1----:R-:W-:Y:S05]  /*3a30*/  @!P3 BRA `(.L_x_14666) ;  /* 0x000000b80088b947 */ /* 0x002fea0003800000 */
.L_x_14663:
        /* <DEDUP_REMOVED lines=25> */
.L_x_14668:
[----:B------:R-:W-:Y:S01]  /*3bd0*/  ULEA UR6, UR23, UR45, 0x3 ;  /* 0x0000002d17067291 */ /* 0x000fe2000f8e183f */
[----:B------:R-:W-:-:S05]  /*3be0*/  IMAD.U32 R0, RZ, RZ, UR25 ;  /* 0x00000019ff007e24 */ /* 0x000fca000f8e00ff */
[----:B------:R-:W-:-:S04]  /*3bf0*/  SHF.L.U32 R0, R0, 0x1f, RZ ;  /* 0x0000001f00007819 */ /* 0x000fc800000006ff */
[----:B------:R0:W1:Y:S01]  /*3c00*/  SYNCS.PHASECHK.TRANS64.TRYWAIT P3, [UR6+0x16850], R0 ;  /* 0x01685000ff0075a7 */ /* 0x0000620008060146 */
[----:B------:R-:W-:Y:S05]  /*3c10*/  @!P0 BRA `(.L_x_14669) ;  /* 0x0000000000048947 */ /* 0x000fea0003800000 */
[----:B------:R-:W-:Y:S01]  /*3c20*/  BPT.TRAP 0x1 ;  /* 0x000000040000795c */ /* 0x000fe20000300000 */
.L_x_14669:
[----:B-1----:R-:W-:Y:S05]  /*3c30*/  @P3 BRA `(.L_x_14667) ;  /* 0x0000000000083947 */ /* 0x002fea0003800000 */
[----:B------:R-:W1:Y:S02]  /*3c40*/  SYNCS.PHASECHK.TRANS64.TRYWAIT P3, [UR6+0x16850], R0 ;  /* 0x01685000ff0075a7 */ /* 0x000e640008060146 */
[----:B-1----:R-:W-:Y:S05]  /*3c50*/  @!P3 BRA `(.L_x_14670) ;  /* 0x000000b80018b947 */ /* 0x002fea0003800000 */
.L_x_14667:
[----:B------:R-:W-:Y:S01]  /*3c60*/  UIADD3 UR6, UR45, 0x400, URZ ;  /* 0x000004002d067890 */ /* 0x000fe2000fffe03f */
[----:B------:R-:W-:Y:S01]  /*3c70*/  WARPGROUP.ARRIVE ;  /* 0x00000000000079c5 */ /* 0x000fe20000000000 */
[----:B------:R-:W-:Y:S01]  /*3c80*/  UMOV UR7, 0x40000040 ;  /* 0x4000004000077882 */ /* 0x000fe20000000000 */
[----:B-1----:R-:W-:Y:S01]  /*3c90*/  VIADD R7, R17, UR43 ;  /* 0x0000002b11077c36 */ /* 0x002fe20008000000 */
[----:B------:R-:W-:Y:S02]  /*3ca0*/  USHF.R.U32.HI UR6, URZ, 0x4, UR6 ;  /* 0x000000043f067899 */ /* 0x000fe40008011606 */
        /* <DEDUP_REMOVED lines=17> */
[----:B------:R-:W1:Y:S02]  /*3dc0*/  SHFL.IDX PT, R7, R7, RZ, 0x1c1f ;  /* 0x001c1fff07077589 */ /* 0x000e6400000e0000 */
[----:B------:R-:W-:Y:S02]  /*3dd0*/  IMAD R6, R16, -0x2, R11 ;  /* 0xfffffffe10067824 */ /* 0x000fe400078e020b */
[----:B------:R-:W-:-:S05]  /*3de0*/  IMAD.U32 R11, RZ, RZ, UR50 ;  /* 0x00000032ff0b7e24 */ /* 0x000fca000f8e00ff */
[----:B------:R-:W-:-:S05]  /*3df0*/  IADD3 R6, -R11, UR47, R6 ;  /* 0x0000002f0b067c10 */ /* 0x000fca000fffe106 */
[----:B0-----:R-:W-:-:S05]  /*3e00*/  IMAD.IADD R0, R6, 0x1, R9 ;  /* 0x0000000106007824 */ /* 0x001fca00078e0209 */
[----:B------:R-:W-:Y:S01]  /*3e10*/  ISETP.GT.AND P3, PT, R0, RZ, PT ;  /* 0x000000ff0000720c */ /* 0x000fe20003f64270 */
[----:B-1----:R-:W-:Y:S01]  /*3e20*/  IMAD.IADD R6, R6, 0x1, R7 ;  /* 0x0000000106067824 */ /* 0x002fe200078e0207 */
        /* <DEDUP_REMOVED lines=68> */
[----:B------:R-:W-:Y:S01]  /*4270*/  HGMMA.64x64x16.F32 R88, R140, gdesc[UR4].tnspB, R88, gsb0 ;  /* 0x40e000048c587df0 */ /* 0x000fe20008000858 */
        /* <DEDUP_REMOVED lines=37> */
[----:B------:R-:W-:Y:S02]  /*44d0*/  ISETP.GT.AND P5, PT, R6, 0x1, PT ;  /* 0x000000010600780c */ /* 0x000fe40003fa4270 */
[----:B------:R-:W-:Y:S01]  /*44e0*/  FSEL R7, R24, -INF , P4 ;  /* 0xff80000018077808 */ /* 0x000fe20002000000 */
[----:B------:R-:W0:Y:S01]  /*44f0*/  SHFL.BFLY PT, R9, R8, 0x2, 0x1f ;  /* 0x0c401f0008097f89 */ /* 0x000e2200000e0000 */
        /* <DEDUP_REMOVED lines=14> */
[----:B------:R-:W-:Y:S02]  /*45e0*/  ISETP.GT.AND P4, PT, R6, 0x18, PT ;  /* 0x000000180600780c */ /* 0x000fe40003f84270 */
[----:B0-----:R-:W-:Y:S02]  /*45f0*/  FMNMX.FTZ R9, R8, R9, !PT ;  /* 0x0000000908097209 */ /* 0x001fe40007810000 */
[----:B------:R-:W-:-:S02]  /*4600*/  FSEL R33, R33, -INF , P5 ;  /* 0xff80000021217808 */ /* 0x000fc40002800000 */
[----:B------:R-:W-:Y:S01]  /*4610*/  ISETP.GT.AND P5, PT, R6, 0x19, PT ;  /* 0x000000190600780c */ /* 0x000fe20003fa4270 */
[----:B------:R-:W0:Y:S01]  /*4620*/  SHFL.BFLY PT, R0, R9, 0x1, 0x1f ;  /* 0x0c201f0009007f89 */ /* 0x000e2200000e0000 */
[----:B------:R-:W-:Y:S02]  /*4630*/  FSEL R36, R36, -INF , P4 ;  /* 0xff80000024247808 */ /* 0x000fe40002000000 */
[C---:B------:R-:W-:Y:S02]  /*4640*/  ISETP.GT.AND P4, PT, R6.reuse, 0x20, PT ;  /* 0x000000200600780c */ /* 0x040fe40003f84270 */
[----:B------:R-:W-:Y:S02]  /*4650*/  FSEL R37, R37, -INF , P5 ;  /* 0xff80000025257808 */ /* 0x000fe40002800000 */
[----:B------:R-:W-:Y:S02]  /*4660*/  ISETP.GT.AND P5, PT, R6, 0x21, PT ;  /* 0x000000210600780c */ /* 0x000fe40003fa4270 */
[----:B------:R-:W-:-:S02]  /*4670*/  FSEL R40, R40, -INF , P4 ;  /* 0xff80000028287808 */ /* 0x000fc40002000000 */
[C---:B------:R-:W-:Y:S02]  /*4680*/  ISETP.GT.AND P4, PT, R6.reuse, 0x28, PT ;  /* 0x000000280600780c */ /* 0x040fe40003f84270 */
[----:B------:R-:W-:Y:S02]  /*4690*/  FSEL R41, R41, -INF , P5 ;  /* 0xff80000029297808 */ /* 0x000fe40002800000 */
[----:B------:R-:W-:Y:S02]  /*46a0*/  ISETP.GT.AND P5, PT, R6, 0x29, PT ;  /* 0x000000290600780c */ /* 0x000fe40003fa4270 */
[----:B------:R-:W-:Y:S02]  /*46b0*/  FSEL R44, R44, -INF , P4 ;  /* 0xff8000002c2c7808 */ /* 0x000fe40002000000 */
[----:B------:R-:W-:Y:S02]  /*46c0*/  ISETP.GT.AND P4, PT, R6, 0x30, PT ;  /* 0x000000300600780c */ /* 0x000fe40003f84270 */
[----:B------:R-:W-:-:S02]  /*46d0*/  FSEL R45, R45, -INF , P5 ;  /* 0xff8000002d2d7808 */ /* 0x000fc40002800000 */
[----:B------:R-:W-:Y:S02]  /*46e0*/  ISETP.GT.AND P5, PT, R6, 0x31, PT ;  /* 0x000000310600780c */ /* 0x000fe40003fa4270 */
[----:B0-----:R-:W-:Y:S02]  /*46f0*/  FMNMX.FTZ R0, R9, R0, !PT ;  /* 0x0000000009007209 */ /* 0x001fe40007810000 */
[----:B------:R-:W-:Y:S02]  /*4700*/  FMNMX.FTZ R9, R25, R12, !PT ;  /* 0x0000000c19097209 */ /* 0x000fe40007810000 */
[----:B------:R-:W-:Y:S01]  /*4710*/  FSEL R48, R48, -INF , P4 ;  /* 0xff80000030307808 */ /* 0x000fe20002000000 */
[----:B------:R-:W-:Y:S01]  /*4720*/  FMUL.FTZ R10, R0, UR22 ;  /* 0x00000016000a7c20 */ /* 0x000fe20008410000 */
        /* <DEDUP_REMOVED lines=12> */
[----:B------:R-:W-:Y:S02]  /*47f0*/  FMNMX.FTZ R20, R40, R9, !PT ;  /* 0x0000000928147209 */ /* 0x000fe40007810000 */
[----:B------:R-:W-:Y:S01]  /*4800*/  FSEL R53, R53, -INF , P5 ;  /* 0xff80000035357808 */ /* 0x000fe20002800000 */
[----:B------:R-:W-:-:S02]  /*4810*/  WARPGROUP.DEPBAR.LE gsb0, 0x0 ;  /* 0x00008000000079c5 */ /* 0x000fc40000010000 */
[----:B------:R-:W-:Y:S01]  /*4820*/  WARPGROUP.ARRIVE ;  /* 0x00000000000079c5 */ /* 0x000fe20000000000 */
[----:B------:R-:W-:Y:S02]  /*4830*/  FMNMX.FTZ R9, R41, R20, !PT ;  /* 0x0000001429097209 */ /* 0x000fe40007810000 */
[----:B------:R-:W-:Y:S02]  /*4840*/  FSEL R8, R10, RZ, P3 ;  /* 0x000000ff0a087208 */ /* 0x000fe40001800000 */
[----:B------:R-:W-:Y:S01]  /*4850*/  FMNMX.FTZ R20, R44, R9, !PT ;  /* 0x000000092c147209 */ /* 0x000fe20007810000 */
[----:B------:R-:W-:Y:S01]  /*4860*/  HGMMA.64x64x16.F32 R88, R132, gdesc[UR4].tnspB, R88, gsb0 ;  /* 0x40e0000484587df0 */ /* 0x000fe20008000858 */
[----:B------:R-:W-:Y:S01]  /*4870*/  UIADD3 UR6, UR10, 0x280, URZ ;  /* 0x000002800a067890 */ /* 0x000fe2000fffe03f */
[----:B------:R-:W-:Y:S01]  /*4880*/  ISETP.GT.AND P5, PT, R6, 0x41, PT ;  /* 0x000000410600780c */ /* 0x000fe20003fa4270 */
[----:B------:R-:W-:Y:S01]  /*4890*/  UMOV UR7, 0x40000040 ;  /* 0x4000004000077882 */ /* 0x000fe20000000000 */
        /* <DEDUP_REMOVED lines=11> */
[----:B------:R-:W-:Y:S01]  /*4950*/  MUFU.EX2 R149, R149 ;  /* 0x0000009500957308 */ /* 0x000fe20000000800 */
        /* <DEDUP_REMOVED lines=23> */
[----:B------:R0:W-:Y:S01]  /*4ad0*/  MUFU.EX2 R12, R31 ;  /* 0x0000001f000c7308 */ /* 0x0001e20000000800 */
        /* <DEDUP_REMOVED lines=27> */
[----:B------:R-:W-:Y:S01]  /*4c90*/  ISETP.GT.AND P5, PT, R6, 0x69, PT ;  /* 0x000000690600780c */ /* 0x000fe20003fa4270 */
[----:B------:R-:W-:Y:S01]  /*4ca0*/  MUFU.EX2 R147, R147 ;  /* 0x0000009300937308 */ /* 0x000fe20000000800 */
[----:B------:R-:W-:Y:S02]  /*4cb0*/  FSEL R76, R76, -INF , P4 ;  /* 0xff8000004c4c7808 */ /* 0x000fe40002000000 */
[----:B------:R-:W-:Y:S02]  /*4cc0*/  FMNMX.FTZ R9, R73, R34, !PT ;  /* 0x0000002249097209 */ /* 0x000fe40007810000 */
[----:B------:R-:W-:Y:S01]  /*4cd0*/  ISETP.GT.AND P4, PT, R6, 0x70, PT ;  /* 0x000000700600780c */ /* 0x000fe20003f84270 */
[----:B------:R-:W-:-:S02]  /*4ce0*/  WARPGROUP.DEPBAR.LE gsb0, 0x0 ;  /* 0x00008000000079c5 */ /* 0x000fc40000010000 */
        /* <DEDUP_REMOVED lines=287> */
.L_x_14662:
[----:B------:R-:W-:-:S13]  /*5ee0*/  ISETP.LE.AND P2, PT, RZ, UR24, PT ;  /* 0x00000018ff007c0c */ /* 0x000fda000bf43270 */
[----:B------:R-:W-:Y:S05]  /*5ef0*/  @!P2 BRA `(.L_x_14672) ;  /* 0x0000001c0030a947 */ /* 0x000fea0003800000 */
[----:B------:R-:W-:Y:S01]  /*5f00*/  IMAD.MOV.U32 R5, RZ, RZ, R0 ;  /* 0x000000ffff057224 */ /* 0x000fe200078e0000 */
[----:B------:R-:W-:Y:S01]  /*5f10*/  UMOV UR23, UR38 ;  /* 0x0000002600177c82 */ /* 0x000fe20008000000 */
[----:B------:R-:W-:Y:S01]  /*5f20*/  IMAD.MOV.U32 R7, RZ, RZ, R6 ;  /* 0x000000ffff077224 */ /* 0x000fe200078e0006 */
[----:B------:R-:W-:Y:S01]  /*5f30*/  UMOV UR21, UR39 ;  /* 0x0000002700157c82 */ /* 0x000fe20008000000 */
[----:B------:R-:W-:-:S05]  /*5f40*/  ULDC UR22, c[0x0][0x988] ;  /* 0x0002620000167ab9 */ /* 0x000fca0000000800 */
.L_x_14681:
        /* <DEDUP_REMOVED lines=9> */
.L_x_14674:
[----:B------:R-:W-:Y:S01]  /*5fe0*/  ULEA UR6, UR39, UR45, 0x3 ;  /* 0x0000002d27067291 */ /* 0x000fe2000f8e183f */
[----:B------:R-:W-:-:S05]  /*5ff0*/  IMAD.U32 R0, RZ, RZ, UR38 ;  /* 0x00000026ff007e24 */ /* 0x000fca000f8e00ff */
[----:B------:R-:W-:-:S04]  /*6000*/  SHF.L.U32 R0, R0, 0x1f, RZ ;  /* 0x0000001f00007819 */ /* 0x000fc800000006ff */
[----:B------:R0:W1:Y:S01]  /*6010*/  SYNCS.PHASECHK.TRANS64.TRYWAIT P2, [UR6+0x16830], R0 ;  /* 0x01683000ff0075a7 */ /* 0x0000620008040146 */
[----:B------:R-:W-:Y:S05]  /*6020*/  @!P0 BRA `(.L_x_14675) ;  /* 0x0000000000048947 */ /* 0x000fea0003800000 */
[----:B------:R-:W-:Y:S01]  /*6030*/  BPT.TRAP 0x1 ;  /* 0x000000040000795c */ /* 0x000fe20000300000 */
.L_x_14675:
[----:B-1----:R-:W-:Y:S05]  /*6040*/  @P2 BRA `(.L_x_14673) ;  /* 0x0000000000082947 */ /* 0x002fea0003800000 */
[----:B------:R-:W1:Y:S02]  /*6050*/  SYNCS.PHASECHK.TRANS64.TRYWAIT P2, [UR6+0x16830], R0 ;  /* 0x01683000ff0075a7 */ /* 0x000e640008040146 */
[----:B-1----:R-:W-:Y:S05]  /*6060*/  @!P2 BRA `(.L_x_14676) ;  /* 0x00000094002ca947 */ /* 0x002fea0003800000 */
.L_x_14673:
        /* <DEDUP_REMOVED lines=25> */
.L_x_14678:
[----:B------:R-:W-:Y:S01]  /*6200*/  ULEA UR6, UR21, UR45, 0x3 ;  /* 0x0000002d15067291 */ /* 0x000fe2000f8e183f */
[----:B------:R-:W-:-:S05]  /*6210*/  IMAD.U32 R0, RZ, RZ, UR23 ;  /* 0x00000017ff007e24 */ /* 0x000fca000f8e00ff */
[----:B------:R-:W-:-:S04]  /*6220*/  SHF.L.U32 R0, R0, 0x1f, RZ ;  /* 0x0000001f00007819 */ /* 0x000fc800000006ff */
[----:B------:R0:W1:Y:S01]  /*6230*/  SYNCS.PHASECHK.TRANS64.TRYWAIT P2, [UR6+0x16850], R0 ;  /* 0x01685000ff0075a7 */ /* 0x0000620008040146 */
[----:B------:R-:W-:Y:S05]  /*6240*/  @!P0 BRA `(.L_x_14679) ;  /* 0x0000000000048947 */ /* 0x000fea0003800000 */
[----:B------:R-:W-:Y:S01]  /*6250*/  BPT.TRAP 0x1 ;  /* 0x000000040000795c */ /* 0x000fe20000300000 */
.L_x_14679:
[----:B-1----:R-:W-:Y:S05]  /*6260*/  @P2 BRA `(.L_x_14677) ;  /* 0x0000000000082947 */ /* 0x002fea0003800000 */
[----:B------:R-:W1:Y:S02]  /*6270*/  SYNCS.PHASECHK.TRANS64.TRYWAIT P2, [UR6+0x16850], R0 ;  /* 0x01685000ff0075a7 */ /* 0x000e640008040146 */
[----:B-1----:R-:W-:Y:S05]  /*6280*/  @!P2 BRA `(.L_x_14680) ;  /* 0x0000009000bca947 */ /* 0x002fea0003800000 */
.L_x_14677:
        /* <DEDUP_REMOVED lines=403> */
.L_x_14672:
[----:B------:R-:W-:Y:S06]  /*7bc0*/  BAR.ARV 0x8, 0x200 ;  /* 0x0208000000007b1d */ /* 0x000fec0000002000 */
[----:B------:R-:W-:Y:S05]  /*7bd0*/  @!P0 BRA `(.L_x_14682) ;  /* 0x0000000000048947 */ /* 0x000fea0003800000 */
[----:B------:R-:W-:Y:S01]  /*7be0*/  BPT.TRAP 0x1 ;  /* 0x000000040000795c */ /* 0x000fe20000300000 */
.L_x_14682:
[----:B------:R-:W-:Y:S01]  /*7bf0*/  ULEA UR5, UR39, UR45, 0x3 ;  /* 0x0000002d27057291 */ /* 0x000fe2000f8e183f */
[----:B------:R-:W-:-:S05]  /*7c00*/  IMAD.U32 R4, RZ, RZ, UR38 ;  /* 0x00000026ff047e24 */ /* 0x000fca000f8e00ff */
[----:B------:R-:W-:-:S04]  /*7c10*/  SHF.L.U32 R4, R4, 0x1f, RZ ;  /* 0x0000001f04047819 */ /* 0x000fc800000006ff */
[----:B------:R0:W1:Y:S01]  /*7c20*/  SYNCS.PHASECHK.TRANS64.TRYWAIT P2, [UR5+0x16850], R4 ;  /* 0x01685004ff0075a7 */ /* 0x0000620008040145 */
[----:B------:R-:W-:Y:S05]  /*7c30*/  @!P0 BRA `(.L_x_14683) ;  /* 0x0000000000048947 */ /* 0x000fea0003800000 */
[----:B------:R-:W-:Y:S01]  /*7c40*/  BPT.TRAP 0x1 ;  /* 0x000000040000795c */ /* 0x000fe20000300000 */
.L_x_14683:
[----:B-1----:R-:W-:Y:S05]  /*7c50*/  @P2 BRA `(.L_x_14684) ;  /* 0x0000000000082947 */ /* 0x002fea0003800000 */
[----:B------:R-:W1:Y:S02]  /*7c60*/  SYNCS.PHASECHK.TRANS64.TRYWAIT P0, [UR5+0x16850], R4 ;  /* 0x01685004ff0075a7 */ /* 0x000e640008000145 */
[----:B-1----:R-:W-:Y:S05]  /*7c70*/  @!P0 BRA `(.L_x_14685) ;  /* 0x0000007800588947 */ /* 0x002fea0003800000 */
.L_x_14684:
        /* <DEDUP_REMOVED lines=114> */
.L_x_14655:
        /* <DEDUP_REMOVED lines=29> */
[----:B------:R-:W-:-:S02]  /*8570*/  ULDC.64 UR14, c[0x0][0xc08] ;  /* 0x00030200000e7ab9 */ /* 0x000fc40000000a00 */
[----:B------:R-:W-:Y:S01]  /*8580*/  IMAD.U32 R24, RZ, RZ, UR8 ;  /* 0x00000008ff187e24 */ /* 0x000fe2000f8e00ff */
[----:B------:R-:W-:Y:S01]  /*8590*/  ULDC.64 UR16, c[0x0][0xb98] ;  /* 0x0002e60000107ab9 */ /* 0x000fe20000000a00 */
[----:B------:R-:W-:Y:S01]  /*85a0*/  IMAD.U32 R25, RZ, RZ, UR9 ;  /* 0x00000009ff197e24 */ /* 0x000fe2000f8e00ff */
        /* <DEDUP_REMOVED lines=46> */
[----:B------:R-:W-:Y:S02]  /*8890*/  UISETP.NE.U32.AND UP1, UPT, UR14, URZ, UPT ;  /* 0x0000003f0e00728c */ /* 0x000fe4000bf25070 */
[----:B------:R-:W-:Y:S02]  /*88a0*/  USEL UR7, UR40, URZ, !UP0 ;  /* 0x0000003f28077287 */ /* 0x000fe4000c000000 */
[----:B------:R-:W-:Y:S01]  /*88b0*/  UISETP.NE.AND.EX UP0, UPT, UR15, URZ, UPT, UP1 ;  /* 0x0000003f0f00728c */ /* 0x000fe2000bf05310 */
[----:B------:R-:W0:Y:S05]  /*88c0*/  @P1 LDC R27, c[0x0][0xbec] ;  /* 0x0002fb00ff1b1b82 */ /* 0x000e2a0000000800 */
[----:B------:R-:W-:-:S03]  /*88d0*/  PLOP3.LUT P3, PT, PT, PT, UP0, 0x80, 0x0 ;  /* 0x000000000000781c */ /* 0x000fc60003f6f008 */
        /* <DEDUP_REMOVED lines=14> */
[----:B------:R-:W-:-:S03]  /*89c0*/  UIMAD UR12, UR7, UR17, UR12 ;  /* 0x00000011070c72a4 */ /* 0x000fc6000f8e020c */
[----:B------:R-:W-:Y:S01]  /*89d0*/  ULDC.64 UR16, c[0x0][0xb88] ;  /* 0x0002e20000107ab9 */ /* 0x000fe20000000a00 */
[----:B------:R-:W-:Y:S01]  /*89e0*/  IADD3 R4, P0, R4, UR10, RZ ;  /* 0x0000000a04047c10 */ /* 0x000fe2000ff1e0ff */
[----:B------:R-:W-:Y:S01]  /*89f0*/  IMAD R8, R5, UR16, RZ ;  /* 0x0000001005087c24 */ /* 0x000fe2000f8e02ff */
[----:B------:R-:W-:Y:S01]  /*8a00*/  @UP0 ULEA UR10, UP1, UR40, UR14, 0x2 ;  /* 0x0000000e280a0291 */ /* 0x000fe2000f82103f */
[----:B------:R-:W-:Y:S01]  /*8a10*/  IMAD.U32 R9, RZ, RZ, UR12 ;  /* 0x0000000cff097e24 */ /* 0x000fe2000f8e00ff */
[----:B------:R-:W-:Y:S01]  /*8a20*/  ULDC.64 UR12, c[0x0][0xb50] ;  /* 0x0002d400000c7ab9 */ /* 0x000fe20000000a00 */
[----:B------:R-:W-:-:S03]  /*8a30*/  ULDC UR14, c[0x0][0xa88] ;  /* 0x0002a200000e7ab9 */ /* 0x000fc60000000800 */
[----:B------:R-:W-:Y:S01]  /*8a40*/  IADD3.X R5, R6, UR11, R9, P0, !PT ;  /* 0x0000000b06057c10 */ /* 0x000fe200087fe409 */
[----:B------:R-:W-:Y:S01]  /*8a50*/  @UP0 ULEA.HI.X UR11, UR40, UR15, UR41, 0x2, UP1 ;  /* 0x0000000f280b0291 */ /* 0x000fe200088f1429 */
[C---:B------:R-:W-:Y:S02]  /*8a60*/  IMAD R9, R7.reuse, UR17, R8 ;  /* 0x0000001107097c24 */ /* 0x040fe4000f8e0208 */
[----:B------:R-:W-:Y:S02]  /*8a70*/  IMAD.U32 R6, RZ, RZ, UR14 ;  /* 0x0000000eff067e24 */ /* 0x000fe4000f8e00ff */
[----:B------:R-:W-:-:S04]  /*8a80*/  IMAD.WIDE.U32 R4, R7, UR16, R4 ;  /* 0x0000001007047c25 */ /* 0x000fc8000f8e0004 */
        /* <DEDUP_REMOVED lines=12> */
.L_x_14688:
        /* <DEDUP_REMOVED lines=26> */
[----:B------:R-:W-:Y:S01]  /*8cf0*/  IMAD.X R25, RZ, RZ, R3, P4 ;  /* 0x000000ffff197224 */ /* 0x000fe200020e0603 */
[----:B-1----:R0:W-:Y:S04]  /*8d00*/  @!P0 ST.E desc[UR48][R14.64], R20 ;  /* 0x000000140e008985 */ /* 0x0021e8000c101930 */
[----:B------:R-:W2:Y:S04]  /*8d10*/  LD.E.128 R4, desc[UR48][R4.64] ;  /* 0x0000003004047980 */ /* 0x000ea8000c101d00 */
[----:B------:R-:W3:Y:S04]  /*8d20*/  LD.E.128 R8, desc[UR48][R8.64] ;  /* 0x0000003008087980 */ /* 0x000ee8000c101d00 */
[----:B------:R-:W4:Y:S01]  /*8d30*/  LD.E.128 R24, desc[UR48][R24.64] ;  /* 0x0000003018187980 */ /* 0x000f22000c101d00 */
[----:B------:R-:W-:Y:S01]  /*8d40*/  IADD3 R29, P0, R2, 0x4800, RZ ;  /* 0x00004800021d7810 */ /* 0x000fe20007f1e0ff */
[----:B0-----:R-:W0:Y:S01]  /*8d50*/  @P1 LDC R20, c[0x0][0xbec] ;  /* 0x0002fb00ff141b82 */ /* 0x001e220000000800 */
[----:B------:R-:W-:-:S02]  /*8d60*/  UIMAD UR10, UR9, UR12, URZ ;  /* 0x0000000c090a72a4 */ /* 0x000fc4000f8e023f */
[----:B------:R-:W-:Y:S01]  /*8d70*/  LOP3.LUT R2, R29, 0x380, RZ, 0xc0, !PT ;  /* 0x000003801d027812 */ /* 0x000fe200078ec0ff */
[----:B------:R-:W-:Y:S01]  /*8d80*/  IMAD.X R13, RZ, RZ, R3, P0 ;  /* 0x000000ffff0d7224 */ /* 0x000fe200000e0603 */
[----:B------:R-:W-:Y:S02]  /*8d90*/  UIMAD.WIDE.U32 UR8, UR4, UR12, URZ ;  /* 0x0000000c040872a5 */ /* 0x000fe4000f8e003f */
[----:B------:R-:W-:Y:S01]  /*8da0*/  SHF.R.U64 R2, R2, 0x3, RZ ;  /* 0x0000000302027819 */ /* 0x000fe200000012ff */
[----:B------:R-:W1:Y:S01]  /*8db0*/  @P1 LDC R3, c[0x0][0xbf0] ;  /* 0x0002fc00ff031b82 */ /* 0x000e620000000800 */
[----:B------:R-:W-:Y:S02]  /*8dc0*/  UIMAD UR10, UR4, UR13, UR10 ;  /* 0x0000000d040a72a4 */ /* 0x000fe4000f8e020a */
[----:B------:R-:W-:Y:S01]  /*8dd0*/  LOP3.LUT R12, R2, R29, RZ, 0x3c, !PT ;  /* 0x0000001d020c7212 */ /* 0x000fe200078e3cff */
[----:B------:R-:W-:Y:S01]  /*8de0*/  ULDC.64 UR12, c[0x0][0xae8] ;  /* 0x0002ba00000c7ab9 */ /* 0x000fe20000000a00 */
[----:B------:R-:W-:Y:S01]  /*8df0*/  IMAD R2, R18, 0x30, R22 ;  /* 0x0000003012027824 */ /* 0x000fe200078e0216 */
[----:B------:R-:W-:-:S02]  /*8e00*/  UIADD3 UR9, UR9, UR10, URZ ;  /* 0x0000000a09097290 */ /* 0x000fc4000fffe03f */
[----:B------:R-:W-:Y:S01]  /*8e10*/  UIMAD UR4, UR18, UR12, URZ ;  /* 0x0000000c120472a4 */ /* 0x000fe2000f8e023f */
[----:B------:R-:W-:Y:S01]  /*8e20*/  VIADD R29, R2, UR43 ;  /* 0x0000002b021d7c36 */ /* 0x000fe20008000000 */
[----:B------:R-:W-:Y:S01]  /*8e30*/  UIMAD.WIDE.U32 UR8, UR42, UR12, UR8 ;  /* 0x0000000c2a0872a5 */ /* 0x000fe2000f8e0008 */
[----:B------:R-:W-:Y:S01]  /*8e40*/  VIADD R34, R22, UR43 ;  /* 0x0000002b16227c36 */ /* 0x000fe20008000000 */
[----:B------:R-:W-:Y:S01]  /*8e50*/  UIMAD UR4, UR42, UR13, UR4 ;  /* 0x0000000d2a0472a4 */ /* 0x000fe2000f8e0204 */
[----:B------:R-:W5:Y:S01]  /*8e60*/  LD.E.128 R12, desc[UR48][R12.64] ;  /* 0x000000300c0c7980 */ /* 0x000f62000c101d00 */
[----:B------:R-:W-:Y:S01]  /*8e70*/  ULDC.64 UR10, c[0x0][0xaf0] ;  /* 0x0002bc00000a7ab9 */ /* 0x000fe20000000a00 */
[----:B------:R-:W-:Y:S01]  /*8e80*/  IMAD.MOV.U32 R21, RZ, RZ, R29 ;  /* 0x000000ffff157224 */ /* 0x000fe200078e001d */
[----:B------:R-:W-:Y:S01]  /*8e90*/  UIADD3 UR9, UR9, UR4, URZ ;  /* 0x0000000409097290 */ /* 0x000fe2000fffe03f */
        /* <DEDUP_REMOVED lines=8> */
[----:B------:R-:W-:Y:S01]  /*8f20*/  UIMAD.WIDE.U32 UR8, UR7, UR10, UR8 ;  /* 0x0000000a070872a5 */ /* 0x000fe2000f8e0008 */
[----:B------:R-:W-:Y:S01]  /*8f30*/  VIADD R0, R0, 0x16820 ;  /* 0x0001682000007836 */ /* 0x000fe20000000000 */
[----:B------:R-:W-:Y:S01]  /*8f40*/  UIMAD UR4, UR7, UR11, UR4 ;  /* 0x0000000b070472a4 */ /* 0x000fe2000f8e0204 */
[----:B-1----:R-:W-:-:S02]  /*8f50*/  @P1 SHF.R.U32.HI R21, RZ, R3, R2 ;  /* 0x00000003ff151219 */ /* 0x002fc40000011602 */
[----:B------:R-:W-:Y:S01]  /*8f60*/  ULDC.64 UR10, c[0x0][0xae0] ;  /* 0x0002b800000a7ab9 */ /* 0x000fe20000000a00 */
[----:B------:R-:W-:Y:S02]  /*8f70*/  UIADD3 UR4, UR9, UR4, URZ ;  /* 0x0000000409047290 */ /* 0x000fe4000fffe03f */
[----:B------:R-:W-:Y:S01]  /*8f80*/  IMAD.U32 R3, RZ, RZ, UR9 ;  /* 0x00000009ff037e24 */ /* 0x000fe2000f8e00ff */
[--C-:B------:R-:W-:Y:S01]  /*8f90*/  SHF.R.S32.HI R20, RZ, 0x1f, R21.reuse ;  /* 0x0000001fff147819 */ /* 0x100fe20000011415 */
[----:B------:R-:W-:Y:S01]  /*8fa0*/  IMAD.MOV R28, RZ, RZ, -R21 ;  /* 0x000000ffff1c7224 */ /* 0x000fe200078e0a15 */
[----:B------:R-:W-:Y:S01]  /*8fb0*/  PRMT R0, RZ, 0x654, R0 ;  /* 0x00000654ff007816 */ /* 0x000fe20000000000 */
[----:B------:R-:W-:Y:S01]  /*8fc0*/  IMAD.U32 R2, RZ, RZ, UR8 ;  /* 0x00000008ff027e24 */ /* 0x000fe2000f8e00ff */
[----:B------:R-:W-:Y:S01]  /*8fd0*/  ULDC.64 UR8, c[0x0][0xad8] ;  /* 0x0002b60000087ab9 */ /* 0x000fe20000000a00 */
[----:B------:R-:W-:Y:S02]  /*8fe0*/  IMAD R20, R20, UR10, RZ ;  /* 0x0000000a14147c24 */ /* 0x000fe4000f8e02ff */
[----:B------:R-:W-:-:S02]  /*8ff0*/  IMAD R29, R33, R28, R29 ;  /* 0x0000001c211d7224 */ /* 0x000fc400078e021d */
[----:B------:R-:W-:Y:S01]  /*9000*/  IMAD.U32 R3, RZ, RZ, UR4 ;  /* 0x00000004ff037e24 */ /* 0x000fe2000f8e00ff */
[----:B------:R-:W-:Y:S01]  /*9010*/  ULDC UR4, c[0x0][0xac8] ;  /* 0x0002b20000047ab9 */ /* 0x000fe20000000800 */
[C---:B------:R-:W-:Y:S01]  /*9020*/  IMAD R33, R21.reuse, UR11, R20 ;  /* 0x0000000b15217c24 */ /* 0x040fe2000f8e0214 */
[----:B------:R-:W-:Y:S01]  /*9030*/  SHF.R.S32.HI R20, RZ, 0x1f, R29 ;  /* 0x0000001fff147819 */ /* 0x000fe2000001141d */
[----:B------:R-:W-:Y:S01]  /*9040*/  IMAD.WIDE.U32 R2, R21, UR10, R2 ;  /* 0x0000000a15027c25 */ /* 0x000fe2000f8e0002 */
[----:B0-----:R0:W-:Y:S03]  /*9050*/  SYNCS.ARRIVE.TRANS64.RED.A1T0 RZ, [R0+URZ], RZ ;  /* 0x000000ff00ff79a7 */ /* 0x0011e6000810043f */
        /* <DEDUP_REMOVED lines=38> */
.L_x_14687:
        /* <DEDUP_REMOVED lines=24> */
[----:B------:R-:W-:-:S10]  /*9440*/  ISETP.GE.AND P1, PT, R157, 0xc0, PT ;  /* 0x000000c09d00780c */ /* 0x000fd40003f26270 */
[----:B------:R-:W0:Y:S01]  /*9450*/  @P0 LDC R9, c[0x0][0xbec] ;  /* 0x0002fb00ff090b82 */ /* 0x000e220000000800 */
[----:B--2---:R-:W-:-:S13]  /*9460*/  @P2 R2UR UR4, R6 ;  /* 0x00000000060422ca */ /* 0x004fda00000e0000 */
[----:B------:R-:W-:Y:S01]  /*9470*/  USHF.R.S32.HI UR10, URZ, 0x1f, UR4 ;  /* 0x0000001f3f0a7899 */ /* 0x000fe20008011404 */
[----:B01----:R-:W-:Y:S11]  /*9480*/  @P3 BRA `(.L_x_14690) ;  /* 0x0000000000103947 */ /* 0x003ff60003800000 */
[----:B------:R-:W-:Y:S05]  /*9490*/  @!P2 BRA `(.L_x_14690) ;  /* 0x00000000000ca947 */ /* 0x000fea0003800000 */
[----:B------:R-:W2:Y:S04]  /*94a0*/  LDG.E R5, desc[UR48][R2.64] ;  /* 0x0000003002057981 */ /* 0x000ea8000c1e1900 */
[----:B-----5:R-:W2:Y:S02]  /*94b0*/  LDG.E R0, desc[UR48][R2.64+0x4] ;  /* 0x0000043002007981 */ /* 0x020ea4000c1e1900 */
[----:B--2---:R-:W-:-:S07]  /*94c0*/  IMAD.IADD R0, R0, 0x1, -R5 ;  /* 0x0000000100007824 */ /* 0x004fce00078e0a05 */
.L_x_14690:
[----:B------:R-:W-:Y:S01]  /*94d0*/  USEL UR40, UR40, URZ, !UP0 ;  /* 0x0000003f28287287 */ /* 0x000fe2000c000000 */
[----:B------:R-:W-:Y:S01]  /*94e0*/  BSSY B1, `(.L_x_14691) ;  /* 0x000002c000017945 */ /* 0x000fe20003800000 */
[----:B------:R-:W-:-:S03]  /*94f0*/  USEL UR41, UR41, URZ, !UP0 ;  /* 0x0000003f29297287 */ /* 0x000fc6000c000000 */
[----:B------:R-:W-:Y:S09]  /*9500*/  @P1 BRA `(.L_x_14692) ;  /* 0x0000000000a41947 */ /* 0x000ff20003800000 */
        /* <DEDUP_REMOVED lines=41> */
.L_x_14692:
[----:B------:R-:W-:Y:S05]  /*97a0*/  BSYNC B1 ;  /* 0x0000000000017941 */ /* 0x000fea0003800000 */
.L_x_14691:
        /* <DEDUP_REMOVED lines=72> */
.L_x_14689:
[----:B------:R-:W-:Y:S05]  /*9c30*/  BSYNC B0 ;  /* 0x0000000000007941 */ /* 0x000fea0003800000 */
.L_x_14686:
[----:B------:R-:W-:Y:S02]  /*9c40*/  ULDC UR4, c[0x0][0xc3c] ;  /* 0x00030f0000047ab9 */ /* 0x000fe40000000800 */
[----:B------:R-:W-:-:S13]  /*9c50*/  ISETP.GE.AND P0, PT, R31, UR4, PT ;  /* 0x000000041f007c0c */ /* 0x000fda000bf06270 */
[----:B------:R-:W-:Y:S05]  /*9c60*/  @!P0 BRA `(.L_x_14693) ;  /* 0xffffff70005c8947 */ /* 0x000fea000383ffff */
[----:B------:R-:W-:Y:S05]  /*9c70*/  EXIT ;  /* 0x000000000000794d */ /* 0x000fea0003800000 */
.L_x_14650:
[----:B------:R-:W-:-:S08]  /*9c80*/  NOP ;  /* 0x0000000000007918 */ /* 0x000fd00000000000 */
[----:B------:R-:W0:-:S00]  /*9c90*/  USETMAXREG.DEALLOC.CTAPOOL 0x20 ;  /* 0x00000020000079c8 */ /* 0x000e0000080e0500 */
        /* <DEDUP_REMOVED lines=14> */
.L_x_14694:
        /* <DEDUP_REMOVED lines=42> */
.L_x_14700:
        /* <DEDUP_REMOVED lines=12> */
.L_x_14699:
[----:B------:R-:W-:Y:S05]  /*a0e0*/  BSYNC B0 ;  /* 0x0000000000007941 */ /* 0x000fea0003800000 */
.L_x_14698:
        /* <DEDUP_REMOVED lines=21> */
.L_x_14696:
        /* <DEDUP_REMOVED lines=21> */
.L_x_14701:
        /* <DEDUP_REMOVED lines=58> */
.L_x_14697:
[----:B------:R-:W-:Y:S02]  /*a730*/  IMAD.MOV.U32 R17, RZ, RZ, RZ ;  /* 0x000000ffff117224 */ /* 0x000fe400078e00ff */
[----:B------:R-:W-:Y:S02]  /*a740*/  IMAD.U32 R16, RZ, RZ, UR6 ;  /* 0x00000006ff107e24 */ /* 0x000fe4000f8e00ff */
[----:B------:R-:W-:-:S07]  /*a750*/  IMAD.MOV.U32 R18, RZ, RZ, RZ ;  /* 0x000000ffff127224 */ /* 0x000fce00078e00ff */
.L_x_14702:
[----:B------:R-:W-:-:S13]  /*a760*/  ISETP.NE.AND P0, PT, R5, RZ, PT ;  /* 0x000000ff0500720c */ /* 0x000fda0003f05270 */
[----:B------:R-:W0:Y:S01]  /*a770*/  @!P0 S2R R3, SR_CgaCtaId ;  /* 0x0000000000038919 */ /* 0x000e220000008800 */
[----:B------:R-:W-:-:S04]  /*a780*/  @!P0 MOV R0, 0x400 ;  /* 0x0000040000008802 */ /* 0x000fc80000000f00 */
[----:B0-----:R-:W-:-:S05]  /*a790*/  @!P0 LEA R0, R3, R0, 0x18 ;  /* 0x0000000003008211 */ /* 0x001fca00078ec0ff */
[----:B------:R0:W-:Y:S01]  /*a7a0*/  @!P0 STS.128 [R0+0x168d0], R16 ;  /* 0x0168d01000008388 */ /* 0x0001e20000000c00 */
[----:B------:R-:W-:Y:S06]  /*a7b0*/  BAR.ARV 0x5, 0x200 ;  /* 0x0148000000007b1d */ /* 0x000fec0000002000 */
.L_x_14695:
        /* <DEDUP_REMOVED lines=28> */
.L_x_14793:
[----:B0-----:R-:W0:Y:S02]  /*a980*/  LDC.64 R2, c[0x0][0xc88] ;  /* 0x00032200ff027b82 */ /* 0x001e240000000a00 */
[----:B0-----:R-:W-:-:S05]  /*a990*/  IMAD.WIDE R2, R19, 0x4, R2 ;  /* 0x0000000413027825 */ /* 0x001fca00078e0202 */
[----:B--2---:R-:W2:Y:S01]  /*a9a0*/  LDG.E R10, desc[UR48][R2.64] ;  /* 0x00000030020a7981 */ /* 0x004ea2000c1e1900 */
        /* <DEDUP_REMOVED lines=46> */
[----:B------:R-:W-:Y:S06]  /*ac90*/  @P2 BRA `(.L_x_14704) ;  /* 0x0000000000142947 */ /* 0x000fec0003800000 */
[----:B------:R-:W-:Y:S05]  /*aca0*/  @!P1 BRA `(.L_x_14704) ;  /* 0x0000000000109947 */ /* 0x000fea0003800000 */
[----:B------:R-:W2:Y:S04]  /*acb0*/  LDG.E R7, desc[UR48][R2.64] ;  /* 0x0000003002077981 */ /* 0x000ea8000c1e1900 */
[----:B0-----:R-:W2:Y:S02]  /*acc0*/  LDG.E R8, desc[UR48][R2.64+0x4] ;  /* 0x0000043002087981 */ /* 0x001ea4000c1e1900 */
[----:B--2---:R-:W-:-:S05]  /*acd0*/  IMAD.IADD R9, R8, 0x1, -R7 ;  /* 0x0000000108097824 */ /* 0x004fca00078e0a07 */
[----:B------:R1:W-:Y:S02]  /*ace0*/  STL [R1+0x14], R9 ;  /* 0x0000140901007387 */ /* 0x0003e40000100800 */
.L_x_14704:
        /* <DEDUP_REMOVED lines=10> */
.L_x_14705:
[----:B------:R-:W-:Y:S05]  /*ad90*/  @!P0 BRA `(.L_x_14706) ;  /* 0x00000000000c8947 */ /* 0x000fea0003800000 */
[----:B------:R-:W2:Y:S04]  /*ada0*/  LDG.E R3, desc[UR48][R4.64] ;  /* 0x0000003004037981 */ /* 0x000ea8000c1e1900 */
[----:B------:R-:W2:Y:S02]  /*adb0*/  LDG.E R6, desc[UR48][R4.64+0x4] ;  /* 0x0000043004067981 */ /* 0x000ea4000c1e1900 */
[----:B--2---:R-:W-:-:S07]  /*adc0*/  IMAD.IADD R6, R6, 0x1, -R3 ;  /* 0x0000000106067824 */ /* 0x004fce00078e0a03 */
.L_x_14706:
[----:B--2---:R-:W2:Y:S01]  /*add0*/  LDC R2, c[0x0][0x448] ;  /* 0x00011200ff027b82 */ /* 0x004ea20000000800 */
[----:B-----5:R-:W-:Y:S01]  /*ade0*/  IMAD.IADD R6, R6, 0x1, -R0 ;  /* 0x0000000106067824 */ /* 0x020fe200078e0a00 */
[----:B------:R-:W-:Y:S01]  /*adf0*/  BSSY B7, `(.L_x_14707) ;  /* 0x000035e000077945 */ /* 0x000fe20003800000 */
[----:B------:R-:W-:-:S04]  /*ae00*/  IMAD R0, R17, 0xc0, RZ ;  /* 0x000000c011007824 */ /* 0x000fc800078e02ff */
[----:B------:R-:W-:Y:S01]  /*ae10*/  VIADD R0, R0, 0xbf ;  /* 0x000000bf00007836 */ /* 0x000fe20000000000 */
[----:B--2---:R-:W-:-:S13]  /*ae20*/  ISETP.NE.AND P0, PT, R2, 0x1, PT ;  /* 0x000000010200780c */ /* 0x004fda0003f05270 */
[----:B------:R-:W2:Y:S08]  /*ae30*/  @P0 LDC R3, c[0x0][0x44c] ;  /* 0x00011300ff030b82 */ /* 0x000eb00000000800 */
[----:B------:R-:W3:Y:S01]  /*ae40*/  @P0 LDC R2, c[0x0][0x450] ;  /* 0x00011400ff020b82 */ /* 0x000ee20000000800 */
[----:B--2---:R-:W-:-:S05]  /*ae50*/  @P0 IMAD.HI.U32 R3, R0, R3, RZ ;  /* 0x0000000300030227 */ /* 0x004fca00078e00ff */
[----:B---3--:R-:W-:Y:S02]  /*ae60*/  @P0 SHF.R.U32.HI R0, RZ, R2, R3 ;  /* 0x00000002ff000219 */ /* 0x008fe40000011603 */
        /* <DEDUP_REMOVED lines=30> */
.L_x_14708:
        /* <DEDUP_REMOVED lines=19> */
[----:B-12---:R-:W-:Y:S05]  /*b180*/  CALL.ABS.NOINC R2 ;  /* 0x0000000002007343 */ /* 0x006fea0003c00000 */
.L_x_14711:
[----:B------:R-:W-:Y:S05]  /*b190*/  BSYNC B6 ;  /* 0x0000000000067941 */ /* 0x000fea0003800000 */
.L_x_14710:
        /* <DEDUP_REMOVED lines=17> */
[----:B--2---:R-:W-:-:S07]  /*b2b0*/  IMAD.MOV.U32 R13, RZ, RZ, RZ ;  /* 0x000000ffff0d7224 */ /* 0x004fce00078e00ff */
[----:B------:R-:W-:-:S07]  /*b2c0*/  LEPC R20, `(.L_x_14714) ;  /* 0x000000001014794e */ /* 0x000fce0000000000 */
[----:B-1-3--:R-:W-:Y:S05]  /*b2d0*/  CALL.ABS.NOINC R2 ;  /* 0x0000000002007343 */ /* 0x00afea0003c00000 */
.L_x_14714:
        /* <DEDUP_REMOVED lines=15> */
.L_x_14713:
[----:B------:R-:W-:Y:S05]  /*b3d0*/  BSYNC B6 ;  /* 0x0000000000067941 */ /* 0x000fea0003800000 */
.L_x_14712:
[----:B------:R-:W-:Y:S01]  /*b3e0*/  ULDC.64 UR4, c[0x0][0x9f8] ;  /* 0x00027e0000047ab9 */ /* 0x000fe20000000a00 */
[----:B------:R-:W2:Y:S01]  /*b3f0*/  LDL R20, [R1+0xc] ;  /* 0x00000c0001147983 */ /* 0x000ea20000100800 */
[----:B------:R-:W-:Y:S01]  /*b400*/  ISETP.NE.U32.AND P0, PT, RZ, UR4, PT ;  /* 0x00000004ff007c0c */ /* 0x000fe2000bf05070 */
[----:B------:R-:W3:Y:S03]  /*b410*/  LDC.64 R2, c[0x0][0x418] ;  /* 0x00010600ff027b82 */ /* 0x000ee60000000a00 */
        /* <DEDUP_REMOVED lines=16> */
.L_x_14809:
        /* <DEDUP_REMOVED lines=8> */
.L_x_14812:
[----:B------:R-:W-:Y:S05]  /*b5a0*/  @!P6 BRA `(.L_x_14716) ;  /* 0x0000000000dce947 */ /* 0x000fea0003800000 */
[----:B------:R-:W-:-:S04]  /*b5b0*/  ISETP.NE.U32.AND P0, PT, R2, RZ, PT ;  /* 0x000000ff0200720c */ /* 0x000fc80003f05070 */
[----:B------:R-:W-:-:S13]  /*b5c0*/  ISETP.NE.AND.EX P0, PT, R3, RZ, PT, P0 ;  /* 0x000000ff0300720c */ /* 0x000fda0003f05300 */
[----:B------:R-:W-:Y:S05]  /*b5d0*/  @!P0 BRA `(.L_x_14718) ;  /* 0x0000000000448947 */ /* 0x000fea0003800000 */
[----:B--2---:R-:W2:Y:S01]  /*b5e0*/  LDC R0, c[0x0][0x43c] ;  /* 0x00010f00ff007b82 */ /* 0x004ea20000000800 */
[----:B------:R-:W-:Y:S01]  /*b5f0*/  ULDC.64 UR4, c[0x0][0x428] ;  /* 0x00010a0000047ab9 */ /* 0x000fe20000000a00 */
[----:B--2---:R-:W-:-:S13]  /*b600*/  ISETP.NE.AND P0, PT, R0, 0x1, PT ;  /* 0x000000010000780c */ /* 0x004fda0003f05270 */
[----:B------:R-:W2:Y:S02]  /*b610*/  @P0 LDC.64 R4, c[0x0][0x440] ;  /* 0x00011000ff040b82 */ /* 0x000ea40000000a00 */
[----:B--2---:R-:W-:-:S04]  /*b620*/  @P0 IMAD.HI.U32 R6, R25, R4, RZ ;  /* 0x0000000419060227 */ /* 0x004fc800078e00ff */
        /* <DEDUP_REMOVED lines=12> */
.L_x_14718:
[----:B---3--:R-:W-:Y:S01]  /*b6f0*/  IMAD R3, R23, 0x8, R22 ;  /* 0x0000000817037824 */ /* 0x008fe200078e0216 */
[----:B--2---:R-:W-:-:S04]  /*b700*/  SHF.L.U32 R0, R27, 0x1f, RZ ;  /* 0x0000001f1b007819 */ /* 0x004fc800000006ff */
[----:B------:R-:W2:Y:S02]  /*b710*/  SYNCS.PHASECHK.TRANS64.TRYWAIT P0, [R3+URZ+0x16840], R0 ;  /* 0x01684000030075a7 */ /* 0x000ea4000800017f */
[----:B--2---:R-:W-:Y:S05]  /*b720*/  @!P0 BRA `(.L_x_14719) ;  /* 0x0000004000188947 */ /* 0x004fea0003800000 */
.L_x_14813:
        /* <DEDUP_REMOVED lines=11> */
.L_x_14720:
[----:B--2---:R-:W-:Y:S01]  /*b7e0*/  IMAD R0, R23, 0x4000, R22 ;  /* 0x0000400017007824 */ /* 0x004fe200078e0216 */
        /* <DEDUP_REMOVED lines=8> */
[----:B------:R-:W-:Y:S02]  /*b870*/  R2UR UR12, R18 ;  /* 0x00000000120c72ca */ /* 0x000fe400000e0000 */
[----:B-----5:R-:W-:-:S02]  /*b880*/  R2UR UR13, R24 ;  /* 0x00000000180d72ca */ /* 0x020fc400000e0000 */
[----:B------:R-:W-:Y:S01]  /*b890*/  PLOP3.LUT P0, PT, PT, PT, PT, 0x80, 0x0 ;  /* 0x000000000000781c */ /* 0x000fe20003f0f070 */
[----:B------:R-:W-:-:S03]  /*b8a0*/  UIADD3 UR9, UR9, 0x16830, URZ ;  /* 0x0001683009097890 */ /* 0x000fc6000fffe03f */
[----:B------:R-:W-:Y:S01]  /*b8b0*/  P2R R0, PR, RZ, 0x1 ;  /* 0x00000001ff007803 */ /* 0x000fe20000000000 */
[----:B------:R-:W-:Y:S02]  /*b8c0*/  ULEA UR11, UR11, UR4, 0x7 ;  /* 0x000000040b0b7291 */ /* 0x000fe4000f8e383f */
[----:B------:R-:W-:Y:S01]  /*b8d0*/  UIADD3 UR8, UR8, 0xe400, URZ ;  /* 0x0000e40008087890 */ /* 0x000fe2000fffe03f */
[----:B------:R-:W-:Y:S01]  /*b8e0*/  UMOV UR4, 0x0 ;  /* 0x0000000000047882 */ /* 0x000fe20000000000 */
[----:B------:R3:W-:Y:S07]  /*b8f0*/  STL [R1], R0 ;  /* 0x0000000001007387 */ /* 0x0007ee0000100800 */
[----:B------:R3:W-:Y:S01]  /*b900*/  UTMALDG.4D [UR8], [UR6], desc[UR4] ;  /* 0x00000408060075b4 */ /* 0x0007e20008019000 */
[----:B------:R-:W-:-:S02]  /*b910*/  NOP ;  /* 0x0000000000007918 */ /* 0x000fc40000000000 */
.L_x_14716:
[----:B------:R-:W2:Y:S04]  /*b920*/  LDL.LU R3, [R1+0x10] ;  /* 0x0000100001037983 */ /* 0x000ea80000300800 */
[----:B------:R-:W4:Y:S04]  /*b930*/  LDL.LU R5, [R1+0x8] ;  /* 0x0000080001057983 */ /* 0x000f280000300800 */
[----:B------:R-:W5:Y:S01]  /*b940*/  LDL.LU R4, [R1+0x18] ;  /* 0x0000180001047983 */ /* 0x000f620000300800 */
        /* <DEDUP_REMOVED lines=9> */
[----:B--2---:R-:W-:Y:S02]  /*b9e0*/  SHF.R.S32.HI R0, RZ, 0x1f, R3 ;  /* 0x0000001fff007819 */ /* 0x004fe40000011403 */
[----:B----4-:R-:W-:-:S03]  /*b9f0*/  SEL R5, R5, RZ, !P0 ;  /* 0x000000ff05057207 */ /* 0x010fc60004000000 */
[----:B------:R-:W-:Y:S01]  /*ba00*/  IMAD R0, R0, UR4, RZ ;  /* 0x0000000400007c24 */ /* 0x000fe2000f8e02ff */
[----:B-----5:R-:W-:-:S03]  /*ba10*/  SEL R4, R4, RZ, !P0 ;  /* 0x000000ff04047207 */ /* 0x020fc60004000000 */
        /* <DEDUP_REMOVED lines=26> */
.L_x_14722:
[----:B------:R-:W-:Y:S05]  /*bbc0*/  BSYNC B6 ;  /* 0x0000000000067941 */ /* 0x000fea0003800000 */
.L_x_14721:
[----:B---3--:R-:W2:Y:S01]  /*bbd0*/  LDL.LU R0, [R1+0x10] ;  /* 0x0000100001007983 */ /* 0x008ea20000300800 */
[----:B-1----:R-:W1:Y:S01]  /*bbe0*/  LDC R9, c[0x0][0x448] ;  /* 0x00011200ff097b82 */ /* 0x002e620000000800 */
        /* <DEDUP_REMOVED lines=48> */
[----:B------:R-:W1:Y:S01]  /*bef0*/  @P1 LDC R5, c[0x0][0x450] ;  /* 0x00011400ff051b82 */ /* 0x000e620000000800 */
[----:B------:R-:W-:-:S04]  /*bf00*/  VIADD R7, R6, 0x80 ;  /* 0x0000008006077836 */ /* 0x000fc80000000000 */
[----:B0-----:R-:W-:-:S04]  /*bf10*/  @P1 IMAD.HI.U32 R8, R7, R8, RZ ;  /* 0x0000000807081227 */ /* 0x001fc800078e00ff */
[----:B------:R-:W-:Y:S01]  /*bf20*/  IMAD.MOV.U32 R6, RZ, RZ, R7 ;  /* 0x000000ffff067224 */ /* 0x000fe200078e0007 */
[----:B-1----:R-:W-:-:S05]  /*bf30*/  @P1 SHF.R.U32.HI R6, RZ, R5, R8 ;  /* 0x00000005ff061219 */ /* 0x002fca0000011608 */
        /* <DEDUP_REMOVED lines=24> */
[----:B------:R-:W0:Y:S01]  /*c0c0*/  SHFL.IDX PT, R3, R0, RZ, 0x181f ;  /* 0x00181fff00037589 */ /* 0x000e2200000e0000 */
[----:B------:R-:W-:-:S03]  /*c0d0*/  VIADD R8, R17, 0x10 ;  /* 0x0000001011087836 */ /* 0x000fc60000000000 */
        /* <DEDUP_REMOVED lines=9> */
[----:B-----5:R0:W-:Y:S01]  /*c170*/  @!P1 LDGSTS.E.BYPASS.LTC128B.128 [R10+0x8400], desc[UR48][R2.64], !P0 ;  /* 0x08400000020a9fae */ /* 0x0201e2000c101d70 */
[----:B------:R-:W-:Y:S01]  /*c180*/  ISETP.GE.AND P1, PT, R8, R7, PT ;  /* 0x000000070800720c */ /* 0x000fe20003f26270 */
[----:B------:R-:W-:Y:S02]  /*c190*/  VIADD R8, R17, 0x20 ;  /* 0x0000002011087836 */ /* 0x000fe40000000000 */
[----:B0-----:R-:W0:Y:S04]  /*c1a0*/  SHFL.IDX PT, R3, R0, 0x1, 0x181f ;  /* 0x00381f0000037f89 */ /* 0x001e2800000e0000 */
[----:B------:R-:W1:Y:S06]  /*c1b0*/  SHFL.IDX PT, R2, R4, 0x1, 0x181f ;  /* 0x00381f0004027f89 */ /* 0x000e6c00000e0000 */
[----:B0-----:R-:W-:-:S05]  /*c1c0*/  @!P1 LEA R3, P2, R20, R3, 0x1 ;  /* 0x0000000314039211 */ /* 0x001fca00078408ff */
[----:B-1----:R-:W-:-:S05]  /*c1d0*/  @!P1 IMAD.X R2, RZ, RZ, R2, P2 ;  /* 0x000000ffff029224 */ /* 0x002fca00010e0602 */
[----:B------:R-:W-:-:S04]  /*c1e0*/  @!P1 LOP3.LUT R3, R3, R2, RZ, 0x3c, !PT ;  /* 0x0000000203039212 */ /* 0x000fc800078e3cff */
[----:B------:R-:W-:-:S04]  /*c1f0*/  @!P1 LOP3.LUT R2, R3, R2, RZ, 0x3c, !PT ;  /* 0x0000000203029212 */ /* 0x000fc800078e3cff */
[----:B------:R-:W-:-:S05]  /*c200*/  @!P1 LOP3.LUT R3, R3, R2, RZ, 0x3c, !PT ;  /* 0x0000000203039212 */ /* 0x000fca00078e3cff */
[----:B------:R0:W-:Y:S01]  /*c210*/  @!P1 LDGSTS.E.BYPASS.LTC128B.128 [R10+0x8c00], desc[UR48][R2.64], !P0 ;  /* 0x08c00000020a9fae */ /* 0x0001e2000c101d70 */
        /* <DEDUP_REMOVED lines=43> */
[----:B------:R-:W1:Y:S04]  /*c4d0*/  SHFL.IDX PT, R2, R4, 0x6, 0x181f ;  /* 0x00d81f0004027f89 */ /* 0x000e6800000e0000 */
[----:B------:R-:W-:Y:S02]  /*c4e0*/  SHFL.IDX PT, R4, R4, 0x7, 0x181f ;  /* 0x00f81f0004047f89 */ /* 0x000fe400000e0000 */
[----:B0-----:R-:W-:-:S05]  /*c4f0*/  @!P1 LEA R3, P2, R20, R3, 0x1 ;  /* 0x0000000314039211 */ /* 0x001fca00078408ff */
[----:B-1----:R-:W-:Y:S01]  /*c500*/  @!P1 IMAD.X R2, RZ, RZ, R2, P2 ;  /* 0x000000ffff029224 */ /* 0x002fe200010e0602 */
[----:B------:R-:W-:Y:S01]  /*c510*/  ISETP.GE.AND P2, PT, R8, R7, PT ;  /* 0x000000070800720c */ /* 0x000fe20003f46270 */
[----:B------:R-:W-:-:S03]  /*c520*/  VIADD R8, R17, 0x70 ;  /* 0x0000007011087836 */ /* 0x000fc60000000000 */
[----:B------:R-:W-:-:S04]  /*c530*/  @!P1 LOP3.LUT R3, R3, R2, RZ, 0x3c, !PT ;  /* 0x0000000203039212 */ /* 0x000fc800078e3cff */
[----:B------:R-:W-:-:S04]  /*c540*/  @!P1 LOP3.LUT R2, R3, R2, RZ, 0x3c, !PT ;  /* 0x0000000203029212 */ /* 0x000fc800078e3cff */
[----:B------:R-:W-:-:S05]  /*c550*/  @!P1 LOP3.LUT R3, R3, R2, RZ, 0x3c, !PT ;  /* 0x0000000203039212 */ /* 0x000fca00078e3cff */
[----:B------:R0:W-:Y:S01]  /*c560*/  @!P1 LDGSTS.E.BYPASS.LTC128B.128 [R10+0xb400], desc[UR48][R2.64], !P0 ;  /* 0x0b400000020a9fae */ /* 0x0001e2000c101d70 */
[----:B------:R-:W-:-:S03]  /*c570*/  ISETP.GE.AND P1, PT, R8, R7, PT ;  /* 0x000000070800720c */ /* 0x000fc60003f26270 */
[----:B------:R-:W-:Y:S04]  /*c580*/  SHFL.IDX PT, R8, R5, RZ, 0x181f ;  /* 0x00181fff05087589 */ /* 0x000fe800000e0000 */
[----:B0-----:R-:W0:Y:S04]  /*c590*/  SHFL.IDX PT, R2, R0, 0x7, 0x181f ;  /* 0x00f81f0000027f89 */ /* 0x001e2800000e0000 */
[----:B------:R-:W1:Y:S02]  /*c5a0*/  SHFL.IDX PT, R0, R6, RZ, 0x181f ;  /* 0x00181fff06007589 */ /* 0x000e6400000e0000 */
[----:B0-----:R-:W-:-:S05]  /*c5b0*/  @!P1 LEA R2, P3, R20, R2, 0x1 ;  /* 0x0000000214029211 */ /* 0x001fca00078608ff */
[----:B------:R-:W-:-:S05]  /*c5c0*/  @!P1 IMAD.X R3, RZ, RZ, R4, P3 ;  /* 0x000000ffff039224 */ /* 0x000fca00018e0604 */
[----:B------:R0:W-:Y:S02]  /*c5d0*/  @!P1 LDGSTS.E.BYPASS.LTC128B.128 [R10+0xbc00], desc[UR48][R2.64], !P0 ;  /* 0x0bc00000020a9fae */ /* 0x0001e4000c101d70 */
[----:B0-----:R-:W-:-:S05]  /*c5e0*/  @!P2 LEA R2, P1, R20, R8, 0x1 ;  /* 0x000000081402a211 */ /* 0x001fca00078208ff */
[----:B-1----:R-:W-:Y:S02]  /*c5f0*/  @!P2 IMAD.X R3, RZ, RZ, R0, P1 ;  /* 0x000000ffff03a224 */ /* 0x002fe400008e0600 */
[----:B------:R-:W-:-:S03]  /*c600*/  VIADD R0, R17, 0x90 ;  /* 0x0000009011007836 */ /* 0x000fc60000000000 */
[----:B------:R0:W-:Y:S02]  /*c610*/  @!P2 LDGSTS.E.BYPASS.LTC128B.128 [R10+0xc400], desc[UR48][R2.64], !P0 ;  /* 0x0c400000020aafae */ /* 0x0001e4000c101d70 */
[----:B------:R-:W-:Y:S02]  /*c620*/  ISETP.GE.AND P1, PT, R0, R7, PT ;  /* 0x000000070000720c */ /* 0x000fe40003f26270 */
[----:B------:R-:W1:Y:S11]  /*c630*/  SHFL.IDX PT, R0, R6, 0x1, 0x181f ;  /* 0x00381f0006007f89 */ /* 0x000e7600000e0000 */
[----:B------:R-:W-:-:S05]  /*c640*/  @!P1 LEA R14, P2, R20, R14, 0x1 ;  /* 0x0000000e140e9211 */ /* 0x000fca00078408ff */
[----:B0-----:R-:W-:Y:S02]  /*c650*/  @!P1 IMAD.MOV.U32 R2, RZ, RZ, R14 ;  /* 0x000000ffff029224 */ /* 0x001fe400078e000e */
[----:B------:R-:W0:Y:S01]  /*c660*/  SHFL.IDX PT, R14, R5, 0x2, 0x181f ;  /* 0x00581f00050e7f89 */ /* 0x000e2200000e0000 */
[----:B-1----:R-:W-:Y:S02]  /*c670*/  @!P1 IMAD.X R9, RZ, RZ, R0, P2 ;  /* 0x000000ffff099224 */ /* 0x002fe400010e0600 */
[----:B------:R-:W-:Y:S02]  /*c680*/  VIADD R0, R17, 0xa0 ;  /* 0x000000a011007836 */ /* 0x000fe40000000000 */
[----:B------:R-:W-:-:S05]  /*c690*/  @!P1 IMAD.MOV.U32 R3, RZ, RZ, R9 ;  /* 0x000000ffff039224 */ /* 0x000fca00078e0009 */
[----:B------:R0:W-:Y:S01]  /*c6a0*/  @!P1 LDGSTS.E.BYPASS.LTC128B.128 [R10+0xcc00], desc[UR48][R2.64], !P0 ;  /* 0x0cc00000020a9fae */ /* 0x0001e2000c101d70 */
[----:B------:R-:W-:-:S03]  /*c6b0*/  ISETP.GE.AND P1, PT, R0, R7, PT ;  /* 0x000000070000720c */ /* 0x000fc60003f26270 */
[----:B------:R-:W1:Y:S04]  /*c6c0*/  SHFL.IDX PT, R0, R6, 0x2, 0x181f ;  /* 0x00581f0006007f89 */ /* 0x000e6800000e0000 */
[----:B------:R-:W2:Y:S06]  /*c6d0*/  SHFL.IDX PT, R6, R6, 0x3, 0x181f ;  /* 0x00781f0006067f89 */ /* 0x000eac00000e0000 */
[----:B0-----:R-:W-:-:S02]  /*c6e0*/  @!P1 LEA R2, P2, R20, R14, 0x1 ;  /* 0x0000000e14029211 */ /* 0x001fc400078408ff */
[----:B------:R0:W3:Y:S03]  /*c6f0*/  SHFL.IDX PT, R14, R5, 0x3, 0x181f ;  /* 0x00781f00050e7f89 */ /* 0x0000e600000e0000 */
[----:B-1----:R-:W-:-:S05]  /*c700*/  @!P1 IMAD.X R3, RZ, RZ, R0, P2 ;  /* 0x000000ffff039224 */ /* 0x002fca00010e0600 */
[----:B--2---:R0:W-:Y:S03]  /*c710*/  @!P1 LDGSTS.E.BYPASS.LTC128B.128 [R10+0xd400], desc[UR48][R2.64], !P0 ;  /* 0x0d400000020a9fae */ /* 0x0041e6000c101d70 */
.L_x_14838:
[----:B------:R-:W-:-:S05]  /*c720*/  VIADD R0, R17, 0xb0 ;  /* 0x000000b011007836 */ /* 0x000fca0000000000 */
[----:B------:R-:W-:Y:S01]  /*c730*/  ISETP.GE.AND P1, PT, R0, R7, PT ;  /* 0x000000070000720c */ /* 0x000fe20003f26270 */
[----:B------:R-:W-:-:S12]  /*c740*/  VIADD R0, R22, 0x16800 ;  /* 0x0001680016007836 */ /* 0x000fd80000000000 */
[----:B0--3--:R-:W-:-:S05]  /*c750*/  @!P1 LEA R2, P2, R20, R14, 0x1 ;  /* 0x0000000e14029211 */ /* 0x009fca00078408ff */
[----:B------:R-:W-:-:S05]  /*c760*/  @!P1 IMAD.X R3, RZ, RZ, R6, P2 ;  /* 0x000000ffff039224 */ /* 0x000fca00010e0606 */
[----:B------:R-:W-:Y:S01]  /*c770*/  @!PT LDS RZ, [RZ] ;  /* 0x00000000fffff984 */ /* 0x000fe20000000800 */
[----:B------:R-:W-:Y:S01]  /*c780*/  @!PT LDS RZ, [RZ] ;  /* 0x00000000fffff984 */ /* 0x000fe20000000800 */
[----:B------:R-:W-:Y:S01]  /*c790*/  @!PT LDS RZ, [RZ] ;  /* 0x00000000fffff984 */ /* 0x000fe20000000800 */
[----:B------:R0:W-:Y:S01]  /*c7a0*/  @!P1 LDGSTS.E.BYPASS.LTC128B.128 [R10+0xdc00], desc[UR48][R2.64], !P0 ;  /* 0x0dc00000020a9fae */ /* 0x0001e2000c101d70 */
[----:B------:R-:W-:Y:S01]  /*c7b0*/  PLOP3.LUT P0, PT, PT, PT, PT, 0x80, 0x0 ;  /* 0x000000000000781c */ /* 0x000fe20003f0f070 */
[----:B------:R-:W-:-:S12]  /*c7c0*/  NOP ;  /* 0x0000000000007918 */ /* 0x000fd80000000000 */
.L_x_14724:
        /* <DEDUP_REMOVED lines=20> */
.L_x_14839:
[----:B------:R-:W-:Y:S05]  /*c910*/  BSYNC B0 ;  /* 0x0000000000007941 */ /* 0x000fea0003800000 */
.L_x_14725:
        /* <DEDUP_REMOVED lines=41> */
.L_x_14733:
[----:B------:R-:W-:Y:S01]  /*cbb0*/  IMAD R2, R8, 0x8, R22 ;  /* 0x0000000808027824 */ /* 0x000fe200078e0216 */
[----:B0-----:R-:W-:Y:S01]  /*cbc0*/  SHF.L.U32 R3, R9, 0x1f, RZ ;  /* 0x0000001f09037819 */ /* 0x001fe200000006ff */
[----:B------:R-:W-:Y:S03]  /*cbd0*/  BSSY B3, `(.L_x_14734) ;  /* 0x0000003000037945 */ /* 0x000fe60003800000 */
[----:B------:R-:W0:Y:S02]  /*cbe0*/  SYNCS.PHASECHK.TRANS64.TRYWAIT P0, [R2+URZ+0x16840], R3 ;  /* 0x01684003020075a7 */ /* 0x000e24000800017f */
[----:B0-----:R-:W-:Y:S05]  /*cbf0*/  @!P0 BRA `(.L_x_14735) ;  /* 0x0000003800e08947 */ /* 0x001fea0003800000 */
.L_x_14840:
[----:B------:R-:W-:Y:S05]  /*cc00*/  BSYNC B3 ;  /* 0x0000000000037941 */ /* 0x000fea0003800000 */
.L_x_14734:
        /* <DEDUP_REMOVED lines=12> */
.L_x_14737:
[----:B------:R-:W-:Y:S05]  /*ccd0*/  BSYNC B3 ;  /* 0x0000000000037941 */ /* 0x000fea0003800000 */
.L_x_14736:
        /* <DEDUP_REMOVED lines=11> */
.L_x_14738:
        /* <DEDUP_REMOVED lines=15> */
.L_x_14841:
[----:B------:R-:W-:Y:S05]  /*ce80*/  BSYNC B3 ;  /* 0x0000000000037941 */ /* 0x000fea0003800000 */
.L_x_14739:
        /* <DEDUP_REMOVED lines=12> */
.L_x_14742:
[----:B------:R-:W-:Y:S05]  /*cf50*/  BSYNC B3 ;  /* 0x0000000000037941 */ /* 0x000fea0003800000 */
.L_x_14741:
[----:B------:R-:W-:Y:S01]  /*cf60*/  R2UR UR6, R12 ;  /* 0x000000000c0672ca */ /* 0x000fe200000e0000 */
[--C-:B0-----:R-:W-:Y:S01]  /*cf70*/  IMAD R2, R23, 0x4000, R22.reuse ;  /* 0x0000400017027824 */ /* 0x101fe200078e0216 */
        /* <DEDUP_REMOVED lines=9> */
.L_x_14743:
        /* <DEDUP_REMOVED lines=12> */
.L_x_14732:
[----:B------:R-:W-:Y:S05]  /*d0d0*/  BSYNC B1 ;  /* 0x0000000000017941 */ /* 0x000fea0003800000 */
.L_x_14731:
[----:B------:R-:W2:Y:S01]  /*d0e0*/  LDL.LU R2, [R1+0xc] ;  /* 0x00000c0001027983 */ /* 0x000ea20000300800 */
[----:B------:R-:W-:Y:S02]  /*d0f0*/  IMAD.MOV.U32 R23, RZ, RZ, R8 ;  /* 0x000000ffff177224 */ /* 0x000fe400078e0008 */
[----:B------:R-:W-:Y:S02]  /*d100*/  IMAD.MOV.U32 R27, RZ, RZ, R9 ;  /* 0x000000ffff1b7224 */ /* 0x000fe400078e0009 */
[----:B--2---:R-:W-:-:S07]  /*d110*/  VIADD R6, R2, 0xfffffffd ;  /* 0xfffffffd02067836 */ /* 0x004fce0000000000 */
.L_x_14730:
[----:B------:R-:W-:Y:S05]  /*d120*/  BSYNC B2 ;  /* 0x0000000000027941 */ /* 0x000fea0003800000 */
.L_x_14729:
[----:B------:R-:W-:-:S13]  /*d130*/  ISETP.NE.AND P0, PT, R7, RZ, PT ;  /* 0x000000ff0700720c */ /* 0x000fda0003f05270 */
[----:B------:R-:W-:Y:S05]  /*d140*/  @!P0 BRA `(.L_x_14728) ;  /* 0x0000000c00988947 */ /* 0x000fea0003800000 */
[----:B------:R-:W-:-:S07]  /*d150*/  IMAD.MOV.U32 R4, RZ, RZ, R24 ;  /* 0x000000ffff047224 */ /* 0x000fce00078e0018 */
.L_x_14770:
        /* <DEDUP_REMOVED lines=32> */
.L_x_14746:
[----:B------:R-:W-:Y:S01]  /*d360*/  IMAD R2, R7, 0x8, R22 ;  /* 0x0000000807027824 */ /* 0x000fe200078e0216 */
[----:B0-----:R-:W-:Y:S01]  /*d370*/  SHF.L.U32 R3, R8, 0x1f, RZ ;  /* 0x0000001f08037819 */ /* 0x001fe200000006ff */
[----:B------:R-:W-:Y:S03]  /*d380*/  BSSY B2, `(.L_x_14747) ;  /* 0x0000003000027945 */ /* 0x000fe60003800000 */
[----:B------:R-:W0:Y:S02]  /*d390*/  SYNCS.PHASECHK.TRANS64.TRYWAIT P0, [R2+URZ+0x16840], R3 ;  /* 0x01684003020075a7 */ /* 0x000e24000800017f */
[----:B0-----:R-:W-:Y:S05]  /*d3a0*/  @!P0 BRA `(.L_x_14748) ;  /* 0x00000034001c8947 */ /* 0x001fea0003800000 */
.L_x_14842:
[----:B------:R-:W-:Y:S05]  /*d3b0*/  BSYNC B2 ;  /* 0x0000000000027941 */ /* 0x000fea0003800000 */
.L_x_14747:
        /* <DEDUP_REMOVED lines=12> */
.L_x_14750:
[----:B------:R-:W-:Y:S05]  /*d480*/  BSYNC B2 ;  /* 0x0000000000027941 */ /* 0x000fea0003800000 */
.L_x_14749:
        /* <DEDUP_REMOVED lines=11> */
.L_x_14751:
        /* <DEDUP_REMOVED lines=15> */
.L_x_14843:
[----:B------:R-:W-:Y:S05]  /*d630*/  BSYNC B2 ;  /* 0x0000000000027941 */ /* 0x000fea0003800000 */
.L_x_14752:
        /* <DEDUP_REMOVED lines=11> */
.L_x_14755:
[----:B------:R-:W-:Y:S05]  /*d6f0*/  BSYNC B2 ;  /* 0x0000000000027941 */ /* 0x000fea0003800000 */
.L_x_14754:
        /* <DEDUP_REMOVED lines=10> */
.L_x_14756:
        /* <DEDUP_REMOVED lines=12> */
.L_x_14745:
[----:B------:R-:W-:Y:S05]  /*d860*/  BSYNC B1 ;  /* 0x0000000000017941 */ /* 0x000fea0003800000 */
.L_x_14744:
        /* <DEDUP_REMOVED lines=31> */
.L_x_14759:
[----:B------:R-:W-:Y:S01]  /*da60*/  IMAD R2, R23, 0x8, R22 ;  /* 0x0000000817027824 */ /* 0x000fe200078e0216 */
[----:B0-----:R-:W-:Y:S01]  /*da70*/  SHF.L.U32 R3, R27, 0x1f, RZ ;  /* 0x0000001f1b037819 */ /* 0x001fe200000006ff */
[----:B------:R-:W-:Y:S03]  /*da80*/  BSSY B2, `(.L_x_14760) ;  /* 0x0000003000027945 */ /* 0x000fe60003800000 */
[----:B------:R-:W0:Y:S02]  /*da90*/  SYNCS.PHASECHK.TRANS64.TRYWAIT P0, [R2+URZ+0x16840], R3 ;  /* 0x01684003020075a7 */ /* 0x000e24000800017f */
[----:B0-----:R-:W-:Y:S05]  /*daa0*/  @!P0 BRA `(.L_x_14761) ;  /* 0x0000002c00848947 */ /* 0x001fea0003800000 */
.L_x_14844:
[----:B------:R-:W-:Y:S05]  /*dab0*/  BSYNC B2 ;  /* 0x0000000000027941 */ /* 0x000fea0003800000 */
.L_x_14760:
        /* <DEDUP_REMOVED lines=12> */
.L_x_14763:
[----:B------:R-:W-:Y:S05]  /*db80*/  BSYNC B2 ;  /* 0x0000000000027941 */ /* 0x000fea0003800000 */
.L_x_14762:
        /* <DEDUP_REMOVED lines=12> */
.L_x_14764:
        /* <DEDUP_REMOVED lines=15> */
.L_x_14845:
[----:B------:R-:W-:Y:S05]  /*dd40*/  BSYNC B2 ;  /* 0x0000000000027941 */ /* 0x000fea0003800000 */
.L_x_14765:
        /* <DEDUP_REMOVED lines=11> */
.L_x_14768:
[----:B------:R-:W-:Y:S05]  /*de00*/  BSYNC B2 ;  /* 0x0000000000027941 */ /* 0x000fea0003800000 */
.L_x_14767:
        /* <DEDUP_REMOVED lines=10> */
.L_x_14769:
        /* <DEDUP_REMOVED lines=12> */
.L_x_14758:
[----:B------:R-:W-:Y:S05]  /*df70*/  BSYNC B1 ;  /* 0x0000000000017941 */ /* 0x000fea0003800000 */
.L_x_14757:
[C---:B------:R-:W-:Y:S01]  /*df80*/  ISETP.GT.AND P0, PT, R6.reuse, 0x1, PT ;  /* 0x000000010600780c */ /* 0x040fe20003f04270 */
[----:B------:R-:W-:-:S12]  /*df90*/  VIADD R6, R6, 0xfffffffe ;  /* 0xfffffffe06067836 */ /* 0x000fd80000000000 */
[----:B------:R-:W-:Y:S05]  /*dfa0*/  @P0 BRA `(.L_x_14770) ;  /* 0xfffffff0006c0947 */ /* 0x000fea000383ffff */
.L_x_14728:
[----:B------:R-:W-:Y:S05]  /*dfb0*/  BSYNC B0 ;  /* 0x0000000000007941 */ /* 0x000fea0003800000 */
.L_x_14727:
        /* <DEDUP_REMOVED lines=17> */
.L_x_14772:
[----:B------:R-:W-:Y:S05]  /*e0d0*/  BSYNC B0 ;  /* 0x0000000000007941 */ /* 0x000fea0003800000 */
.L_x_14771:
        /* <DEDUP_REMOVED lines=10> */
.L_x_14846:
[----:B------:R-:W-:Y:S05]  /*e180*/  BSYNC B1 ;  /* 0x0000000000017941 */ /* 0x000fea0003800000 */
.L_x_14775:
        /* <DEDUP_REMOVED lines=9> */
.L_x_14778:
[----:B------:R-:W-:Y:S05]  /*e220*/  BSYNC B1 ;  /* 0x0000000000017941 */ /* 0x000fea0003800000 */
.L_x_14777:
        /* <DEDUP_REMOVED lines=10> */
.L_x_14779:
        /* <DEDUP_REMOVED lines=10> */
.L_x_14774:
[----:B------:R-:W-:Y:S05]  /*e370*/  BSYNC B0 ;  /* 0x0000000000007941 */ /* 0x000fea0003800000 */
.L_x_14773:
[----:B------:R-:W-:-:S05]  /*e380*/  VIADD R23, R23, 0x1 ;  /* 0x0000000117177836 */ /* 0x000fca0000000000 */
[----:B------:R-:W-:-:S04]  /*e390*/  ISETP.NE.AND P0, PT, R23, 0x2, PT ;  /* 0x000000021700780c */ /* 0x000fc80003f05270 */
[----:B------:R-:W-:Y:S02]  /*e3a0*/  SEL R0, RZ, 0x1, P0 ;  /* 0x00000001ff007807 */ /* 0x000fe40000000000 */
[----:B------:R-:W-:Y:S02]  /*e3b0*/  SEL R23, R23, RZ, P0 ;  /* 0x000000ff17177207 */ /* 0x000fe40000000000 */
[----:B------:R-:W-:-:S07]  /*e3c0*/  LOP3.LUT R27, R27, R0, RZ, 0x3c, !PT ;  /* 0x000000001b1b7212 */ /* 0x000fce00078e3cff */
.L_x_14709:
[----:B------:R-:W-:Y:S05]  /*e3d0*/  BSYNC B7 ;  /* 0x0000000000077941 */ /* 0x000fea0003800000 */
.L_x_14707:
        /* <DEDUP_REMOVED lines=9> */
[----:B------:R2:W3:Y:S01]  /*e470*/  LDS.128 R16, [R22+0x168d0] ;  /* 0x0168d00016107984 */ /* 0x0004e20000000c00 */
[----:B------:R-:W-:Y:S06]  /*e480*/  BAR.ARV 0x4, 0x200 ;  /* 0x0108000000007b1d */ /* 0x000fec0000002000 */
[----:B------:R-:W-:Y:S05]  /*e490*/  BRA `(.L_x_14781) ;  /* 0x0000000800cc7947 */ /* 0x000fea0003800000 */
.L_x_14780:
        /* <DEDUP_REMOVED lines=36> */
.L_x_14856:
[----:B------:R-:W-:Y:S02]  /*e6e0*/  ULDC UR4, c[0x0][0xc38] ;  /* 0x00030e0000047ab9 */ /* 0x000fe40000000800 */
[----:B------:R-:W-:-:S04]  /*e6f0*/  IMAD.U32 R4, RZ, RZ, UR4 ;  /* 0x00000004ff047e24 */ /* 0x000fc8000f8e00ff */
[----:B--2---:R-:W-:-:S04]  /*e700*/  IMAD R14, R14, R4, RZ ;  /* 0x000000040e0e7224 */ /* 0x004fc800078e02ff */
[----:B------:R-:W-:-:S05]  /*e710*/  IMAD.IADD R5, R5, 0x1, R14 ;  /* 0x0000000105057824 */ /* 0x000fca00078e020e */
[----:B------:R-:W-:-:S13]  /*e720*/  ISETP.GT.AND P6, PT, R5, R0, PT ;  /* 0x000000000500720c */ /* 0x000fda0003fc4270 */
[----:B------:R-:W-:Y:S05]  /*e730*/  @P6 BRA `(.L_x_14783) ;  /* 0x00000000009c6947 */ /* 0x000fea0003800000 */
.L_x_14788:
        /* <DEDUP_REMOVED lines=14> */
.L_x_14786:
[----:B------:R-:W-:Y:S05]  /*e820*/  BSYNC B0 ;  /* 0x0000000000007941 */ /* 0x000fea0003800000 */
.L_x_14785:
[----:B------:R-:W-:-:S03]  /*e830*/  UMOV UR4, 0xffffffff ;  /* 0xffffffff00047882 */ /* 0x000fc60000000000 */
[----:B------:R-:W-:Y:S05]  /*e840*/  BRA.DIV UR4, `(.L_x_14787) ;  /* 0x00000026047c7947 */ /* 0x000fea000b800000 */
[----:B-----5:R-:W2:Y:S02]  /*e850*/  SHFL.UP PT, R14, R17, 0x1, RZ ;  /* 0x04200000110e7989 */ /* 0x020ea400000e00ff */
        /* <DEDUP_REMOVED lines=15> */
.L_x_14864:
[----:B------:R-:W-:Y:S02]  /*e950*/  ULDC UR4, c[0x0][0xc38] ;  /* 0x00030e0000047ab9 */ /* 0x000fe40000000800 */
[----:B------:R-:W-:-:S04]  /*e960*/  IMAD.U32 R4, RZ, RZ, UR4 ;  /* 0x00000004ff047e24 */ /* 0x000fc8000f8e00ff */
[----:B--2---:R-:W-:-:S04]  /*e970*/  IMAD R14, R14, R4, RZ ;  /* 0x000000040e0e7224 */ /* 0x004fc800078e02ff */
[----:B------:R-:W-:-:S05]  /*e980*/  IMAD.IADD R5, R14, 0x1, R5 ;  /* 0x000000010e057824 */ /* 0x000fca00078e0205 */
[----:B------:R-:W-:-:S13]  /*e990*/  ISETP.GT.AND P6, PT, R5, R0, PT ;  /* 0x000000000500720c */ /* 0x000fda0003fc4270 */
[----:B------:R-:W-:Y:S05]  /*e9a0*/  @!P6 BRA `(.L_x_14788) ;  /* 0xfffffffc0064e947 */ /* 0x000fea000383ffff */
.L_x_14783:
        /* <DEDUP_REMOVED lines=8> */
.L_x_14868:
[----:B------:R-:W-:Y:S01]  /*ea30*/  ISETP.NE.AND P0, PT, R3, RZ, PT ;  /* 0x000000ff0300720c */ /* 0x000fe20003f05270 */
[----:B------:R-:W-:-:S12]  /*ea40*/  IMAD.MOV.U32 R14, RZ, RZ, RZ ;  /* 0x000000ffff0e7224 */ /* 0x000fd800078e00ff */
[----:B------:R-:W-:Y:S05]  /*ea50*/  @!P0 BRA `(.L_x_14790) ;  /* 0x0000000000108947 */ /* 0x000fea0003800000 */
[----:B------:R-:W-:Y:S01]  /*ea60*/  UMOV UR4, 0xffffffff ;  /* 0xffffffff00047882 */ /* 0x000fe20000000000 */
[----:B------:R-:W-:Y:S02]  /*ea70*/  VIADD R12, R6, 0xffffffff ;  /* 0xffffffff060c7836 */ /* 0x000fe40000000000 */
[----:B------:R-:W-:Y:S05]  /*ea80*/  BRA.DIV UR4, `(.L_x_14791) ;  /* 0x0000002604f07947 */ /* 0x000fea000b800000 */
[----:B------:R4:W0:Y:S02]  /*ea90*/  SHFL.IDX PT, R14, R2, R12, 0x1f ;  /* 0x00001f0c020e7589 */ /* 0x00082400000e0000 */
.L_x_14790:
[----:B0---4-:R-:W0:Y:S01]  /*eaa0*/  LDC.64 R2, c[0x0][0xc90] ;  /* 0x00032400ff027b82 */ /* 0x011e220000000a00 */
[----:B------:R-:W-:-:S04]  /*eab0*/  IMAD.IADD R19, R6, 0x1, R19 ;  /* 0x0000000106137824 */ /* 0x000fc800078e0213 */
[----:B0-----:R-:W-:-:S05]  /*eac0*/  IMAD.WIDE R2, R19, 0x4, R2 ;  /* 0x0000000413027825 */ /* 0x001fca00078e0202 */
[----:B------:R0:W2:Y:S01]  /*ead0*/  LDG.E R7, desc[UR48][R2.64] ;  /* 0x0000003002077981 */ /* 0x0000a2000c1e1900 */
[----:B------:R-:W-:Y:S02]  /*eae0*/  IMAD R16, R14, R4, R5 ;  /* 0x000000040e107224 */ /* 0x000fe400078e0205 */
[----:B0-----:R-:W-:Y:S02]  /*eaf0*/  IMAD.MOV.U32 R2, RZ, RZ, RZ ;  /* 0x000000ffff027224 */ /* 0x001fe400078e00ff */
[----:B--23--:R-:W-:-:S05]  /*eb00*/  IMAD R6, R17, R7, RZ ;  /* 0x0000000711067224 */ /* 0x00cfca00078e02ff */
[----:B------:R-:W-:-:S04]  /*eb10*/  IABS R8, R6 ;  /* 0x0000000600087213 */ /* 0x000fc80000000000 */
[----:B-1----:R-:W0:Y:S08]  /*eb20*/  I2F.RP R9, R8 ;  /* 0x0000000800097306 */ /* 0x002e300000209400 */
        /* <DEDUP_REMOVED lines=57> */
.L_x_14784:
[----:B------:R-:W-:Y:S01]  /*eec0*/  UMOV UR4, URZ ;  /* 0x0000003f00047c82 */ /* 0x000fe20008000000 */
[----:B------:R-:W-:Y:S01]  /*eed0*/  UMOV UR5, URZ ;  /* 0x0000003f00057c82 */ /* 0x000fe20008000000 */
[----:B------:R-:W-:Y:S01]  /*eee0*/  ULDC UR6, c[0x0][0xc3c] ;  /* 0x00030f0000067ab9 */ /* 0x000fe20000000800 */
[----:B------:R-:W-:Y:S02]  /*eef0*/  IMAD.MOV.U32 R16, RZ, RZ, R0 ;  /* 0x000000ffff107224 */ /* 0x000fe400078e0000 */
[----:B------:R-:W-:Y:S02]  /*ef00*/  IMAD.U32 R17, RZ, RZ, UR4 ;  /* 0x00000004ff117e24 */ /* 0x000fe4000f8e00ff */
[----:B------:R-:W-:Y:S02]  /*ef10*/  IMAD.U32 R18, RZ, RZ, UR5 ;  /* 0x00000005ff127e24 */ /* 0x000fe4000f8e00ff */
[----:B------:R-:W-:-:S07]  /*ef20*/  IMAD.U32 R19, RZ, RZ, UR6 ;  /* 0x00000006ff137e24 */ /* 0x000fce000f8e00ff */
.L_x_14792:
        /* <DEDUP_REMOVED lines=10> */
.L_x_14781:
[----:B------:R-:W-:Y:S02]  /*efd0*/  ULDC UR4, c[0x0][0xc3c] ;  /* 0x00030f0000047ab9 */ /* 0x000fe40000000800 */
[----:B---3--:R-:W-:-:S13]  /*efe0*/  ISETP.GE.AND P0, PT, R19, UR4, PT ;  /* 0x0000000413007c0c */ /* 0x008fda000bf06270 */
[----:B------:R-:W-:Y:S05]  /*eff0*/  @!P0 BRA `(.L_x_14793) ;  /* 0xffffffb800608947 */ /* 0x000fea000383ffff */
[----:B------:R-:W-:Y:S05]  /*f000*/  BSYNC B8 ;  /* 0x0000000000087941 */ /* 0x000fea0003800000 */
.L_x_14703:
        /* <DEDUP_REMOVED lines=12> */
.L_x_14871:
[----:B------:R-:W-:Y:S05]  /*f0d0*/  BSYNC B0 ;  /* 0x0000000000007941 */ /* 0x000fea0003800000 */
.L_x_14794:
[----:B------:R-:W-:-:S03]  /*f0e0*/  UMOV UR4, 0xffffffff ;  /* 0xffffffff00047882 */ /* 0x000fc60000000000 */
[----:B------:R-:W-:Y:S05]  /*f0f0*/  BRA.DIV UR4, `(.L_x_14796) ;  /* 0x00000022048c7947 */ /* 0x000fea000b800000 */
[----:B0-----:R-:W0:Y:S02]  /*f100*/  S2R R0, SR_TID.X ;  /* 0x0000000000007919 */ /* 0x001e240000002100 */
[----:B0-----:R-:W-:-:S04]  /*f110*/  SHF.R.U32.HI R0, RZ, 0x5, R0 ;  /* 0x00000005ff007819 */ /* 0x001fc80000011600 */
[----:B------:R-:W-:-:S05]  /*f120*/  LOP3.LUT R0, R0, 0x3, RZ, 0xc0, !PT ;  /* 0x0000000300007812 */ /* 0x000fca00078ec0ff */
[----:B------:R0:W1:Y:S02]  /*f130*/  SHFL.IDX PT, R14, R0, RZ, 0x1f ;  /* 0x00001fff000e7589 */ /* 0x00006400000e0000 */
.L_x_14874:
[----:B-1----:R-:W-:Y:S01]  /*f140*/  ISETP.NE.AND P0, PT, R14, RZ, PT ;  /* 0x000000ff0e00720c */ /* 0x002fe20003f05270 */
[----:B------:R-:W-:-:S12]  /*f150*/  BSSY B0, `(.L_x_14797) ;  /* 0x0000024000007945 */ /* 0x000fd80003800000 */
[----:B------:R-:W-:Y:S05]  /*f160*/  @P0 BRA `(.L_x_14798) ;  /* 0x0000000000880947 */ /* 0x000fea0003800000 */
[----:B------:R-:W-:-:S03]  /*f170*/  UMOV UR4, 0xffffffff ;  /* 0xffffffff00047882 */ /* 0x000fc60000000000 */
[----:B------:R-:W-:Y:S05]  /*f180*/  BRA.DIV UR4, `(.L_x_14799) ;  /* 0x00000022049c7947 */ /* 0x000fea000b800000 */
[----:B------:R-:W-:-:S13]  /*f190*/  ELECT P6, URZ, PT ;  /* 0x00000000003f782f */ /* 0x000fda00038c0000 */
.L_x_14877:
[----:B------:R-:W-:Y:S05]  /*f1a0*/  @!P6 BRA `(.L_x_14798) ;  /* 0x000000000078e947 */ /* 0x000fea0003800000 */
[----:B------:R-:W-:-:S06]  /*f1b0*/  ULOP3.LUT UR4, UR36, 0x2, URZ, 0xfc, !UPT ;  /* 0x0000000224047892 */ /* 0x000fcc000f8efc3f */
[----:B0-----:R-:W-:-:S05]  /*f1c0*/  IMAD.U32 R0, RZ, RZ, UR4 ;  /* 0x00000004ff007e24 */ /* 0x001fca000f8e00ff */
[----:B------:R-:W-:-:S13]  /*f1d0*/  ISETP.NE.AND P2, PT, R0, 0x3, PT ;  /* 0x000000030000780c */ /* 0x000fda0003f45270 */
[----:B------:R-:W-:Y:S05]  /*f1e0*/  @!P2 BRA `(.L_x_14800) ;  /* 0x000000000004a947 */ /* 0x000fea0003800000 */
[----:B------:R-:W-:Y:S01]  /*f1f0*/  BPT.TRAP 0x1 ;  /* 0x000000040000795c */ /* 0x000fe20000300000 */
.L_x_14800:
        /* <DEDUP_REMOVED lines=12> */
.L_x_14878:
[----:B------:R-:W1:Y:S02]  /*f2c0*/  SYNCS.PHASECHK.TRANS64.TRYWAIT P0, [R7+URZ], R2 ;  /* 0x00000002070075a7 */ /* 0x000e64000800017f */
[----:B-1----:R-:W-:Y:S05]  /*f2d0*/  @!P0 BRA `(.L_x_14802) ;  /* 0x00000020007c8947 */ /* 0x002fea0003800000 */
.L_x_14879:
[----:B------:R-:W-:Y:S05]  /*f2e0*/  @!P2 BRA `(.L_x_14803) ;  /* 0x000000000004a947 */ /* 0x000fea0003800000 */
[----:B------:R-:W-:Y:S01]  /*f2f0*/  BPT.TRAP 0x1 ;  /* 0x000000040000795c */ /* 0x000fe20000300000 */
.L_x_14803:
[----:B------:R-:W-:-:S04]  /*f300*/  VIADD R0, R9, 0x16860 ;  /* 0x0001686009007836 */ /* 0x000fc80000000000 */
[----:B------:R-:W-:-:S04]  /*f310*/  IMAD R4, R23, 0x8, R0 ;  /* 0x0000000817047824 */ /* 0x000fc800078e0200 */
[----:B------:R-:W3:Y:S02]  /*f320*/  SYNCS.PHASECHK.TRANS64.TRYWAIT P0, [R4+URZ], R3 ;  /* 0x00000003040075a7 */ /* 0x000ee4000800017f */
[----:B---3--:R-:W-:Y:S05]  /*f330*/  @!P0 BRA `(.L_x_14804) ;  /* 0x0000002000788947 */ /* 0x008fea0003800000 */
.L_x_14880:
[----:B------:R-:W-:-:S07]  /*f340*/  IMAD R5, R5, 0x8, R0 ;  /* 0x0000000805057824 */ /* 0x000fce00078e0200 */
.L_x_14805:
[----:B----4-:R4:W0:Y:S02]  /*f350*/  SYNCS.PHASECHK.TRANS64.TRYWAIT P0, [R5+URZ], R2 ;  /* 0x00000002050075a7 */ /* 0x010824000800017f */
[----:B0-----:R-:W-:Y:S05]  /*f360*/  @!P0 NANOSLEEP.SYNCS 0x989680 ;  /* 0x009896800000895d */ /* 0x001fea0003900000 */
[----:B------:R-:W0:Y:S02]  /*f370*/  @!P0 SYNCS.PHASECHK.TRANS64 P0, [R5+URZ], R2 ;  /* 0x00000002050085a7 */ /* 0x000e24000800007f */
[----:B0-----:R-:W-:Y:S05]  /*f380*/  @!P0 BRA `(.L_x_14805) ;  /* 0xfffffffc00f08947 */ /* 0x001fea000383ffff */
.L_x_14798:
[----:B------:R-:W-:Y:S05]  /*f390*/  BSYNC B0 ;  /* 0x0000000000007941 */ /* 0x000fea0003800000 */
.L_x_14797:
[----:B------:R-:W-:Y:S05]  /*f3a0*/  EXIT ;  /* 0x000000000000794d */ /* 0x000fea0003800000 */
.L_x_14657:
[----:B0-----:R-:W-:-:S04]  /*f3b0*/  IMAD.U32 R3, RZ, RZ, UR45 ;  /* 0x0000002dff037e24 */ /* 0x001fc8000f8e00ff */
[----:B------:R0:W1:Y:S03]  /*f3c0*/  SYNCS.PHASECHK.TRANS64.TRYWAIT P1, [R3+URZ+0x16800], R0 ;  /* 0x01680000030075a7 */ /* 0x000066000802017f */
[----:B-1----:R-:W-:Y:S05]  /*f3d0*/  @!P1 NANOSLEEP.SYNCS 0x989680 ;  /* 0x009896800000995d */ /* 0x002fea0003900000 */
[----:B------:R-:W1:Y:S02]  /*f3e0*/  @!P1 SYNCS.PHASECHK.TRANS64 P1, [R3+URZ+0x16800], R0 ;  /* 0x01680000030095a7 */ /* 0x000e64000802007f */
[----:B-1----:R-:W-:Y:S05]  /*f3f0*/  @!P1 BRA `(.L_x_14657) ;  /* 0xfffffffc00ec9947 */ /* 0x002fea000383ffff */
[----:B------:R-:W-:Y:S05]  /*f400*/  BRA `(.L_x_14806) ;  /* 0xffffff2000e47947 */ /* 0x000fea000383ffff */
.L_x_14661:
[----:B-1----:R1:W2:Y:S02]  /*f410*/  SYNCS.PHASECHK.TRANS64.TRYWAIT P2, [R2+URZ+0x16830], R3 ;  /* 0x01683003020075a7 */ /* 0x0022a4000804017f */
[----:B--2---:R-:W-:Y:S05]  /*f420*/  @!P2 NANOSLEEP.SYNCS 0x989680 ;  /* 0x009896800000a95d */ /* 0x004fea0003900000 */
[----:B------:R-:W2:Y:S02]  /*f430*/  @!P2 SYNCS.PHASECHK.TRANS64 P2, [R2+URZ+0x16830], R3 ;  /* 0x016830030200a5a7 */ /* 0x000ea4000804007f */
[----:B--2---:R-:W-:Y:S05]  /*f440*/  @!P2 BRA `(.L_x_14661) ;  /* 0xfffffffc00f0a947 */ /* 0x004fea000383ffff */
[----:B------:R-:W-:Y:S05]  /*f450*/  BRA `(.L_x_14660) ;  /* 0xffffff2400087947 */ /* 0x000fea000383ffff */
.L_x_14666:
[----:B-1----:R-:W-:-:S04]  /*f460*/  IMAD.U32 R7, RZ, RZ, UR6 ;  /* 0x00000006ff077e24 */ /* 0x002fc8000f8e00ff */
[----:B------:R1:W2:Y:S03]  /*f470*/  SYNCS.PHASECHK.TRANS64.TRYWAIT P3, [R7+URZ+0x16830], R0 ;  /* 0x01683000070075a7 */ /* 0x0002a6000806017f */
[----:B--2---:R-:W-:Y:S05]  /*f480*/  @!P3 NANOSLEEP.SYNCS 0x989680 ;  /* 0x009896800000b95d */ /* 0x004fea0003900000 */
[----:B------:R-:W2:Y:S02]  /*f490*/  @!P3 SYNCS.PHASECHK.TRANS64 P3, [R7+URZ+0x16830], R0 ;  /* 0x016830000700b5a7 */ /* 0x000ea4000806007f */
[----:B--2---:R-:W-:Y:S05]  /*f4a0*/  @!P3 BRA `(.L_x_14666) ;  /* 0xfffffffc00ecb947 */ /* 0x004fea000383ffff */
[----:B------:R-:W-:Y:S05]  /*f4b0*/  BRA `(.L_x_14663) ;  /* 0xffffff4400607947 */ /* 0x000fea000383ffff */
.L_x_14670:
[----:B-1----:R-:W-:-:S04]  /*f4c0*/  IMAD.U32 R7, RZ, RZ, UR6 ;  /* 0x00000006ff077e24 */ /* 0x002fc8000f8e00ff */
[----:B------:R1:W2:Y:S03]  /*f4d0*/  SYNCS.PHASECHK.TRANS64.TRYWAIT P3, [R7+URZ+0x16850], R0 ;  /* 0x01685000070075a7 */ /* 0x0002a6000806017f */
[----:B--2---:R-:W-:Y:S05]  /*f4e0*/  @!P3 NANOSLEEP.SYNCS 0x989680 ;  /* 0x009896800000b95d */ /* 0x004fea0003900000 */
[----:B------:R-:W2:Y:S02]  /*f4f0*/  @!P3 SYNCS.PHASECHK.TRANS64 P3, [R7+URZ+0x16850], R0 ;  /* 0x016850000700b5a7 */ /* 0x000ea4000806007f */
[----:B--2---:R-:W-:Y:S05]  /*f500*/  @!P3 BRA `(.L_x_14670) ;  /* 0xfffffffc00ecb947 */ /* 0x004fea000383ffff */
[----:B------:R-:W-:Y:S05]  /*f510*/  BRA `(.L_x_14667) ;  /* 0xffffff4400d07947 */ /* 0x000fea000383ffff */
.L_x_14676:
[----:B-1----:R-:W-:-:S04]  /*f520*/  IMAD.U32 R9, RZ, RZ, UR6 ;  /* 0x00000006ff097e24 */ /* 0x002fc8000f8e00ff */
[----:B------:R1:W2:Y:S03]  /*f530*/  SYNCS.PHASECHK.TRANS64.TRYWAIT P2, [R9+URZ+0x16830], R0 ;  /* 0x01683000090075a7 */ /* 0x0002a6000804017f */
[----:B--2---:R-:W-:Y:S05]  /*f540*/  @!P2 NANOSLEEP.SYNCS 0x989680 ;  /* 0x009896800000a95d */ /* 0x004fea0003900000 */
[----:B------:R-:W2:Y:S02]  /*f550*/  @!P2 SYNCS.PHASECHK.TRANS64 P2, [R9+URZ+0x16830], R0 ;  /* 0x016830000900a5a7 */ /* 0x000ea4000804007f */
[----:B--2---:R-:W-:Y:S05]  /*f560*/  @!P2 BRA `(.L_x_14676) ;  /* 0xfffffffc00eca947 */ /* 0x004fea000383ffff */
[----:B------:R-:W-:Y:S05]  /*f570*/  BRA `(.L_x_14673) ;  /* 0xffffff6800bc7947 */ /* 0x000fea000383ffff */
.L_x_14680:
[----:B-1----:R-:W-:-:S04]  /*f580*/  IMAD.U32 R9, RZ, RZ, UR6 ;  /* 0x00000006ff097e24 */ /* 0x002fc8000f8e00ff */
[----:B------:R1:W2:Y:S03]  /*f590*/  SYNCS.PHASECHK.TRANS64.TRYWAIT P2, [R9+URZ+0x16850], R0 ;  /* 0x01685000090075a7 */ /* 0x0002a6000804017f */
[----:B--2---:R-:W-:Y:S05]  /*f5a0*/  @!P2 NANOSLEEP.SYNCS 0x989680 ;  /* 0x009896800000a95d */ /* 0x004fea0003900000 */
[----:B------:R-:W2:Y:S02]  /*f5b0*/  @!P2 SYNCS.PHASECHK.TRANS64 P2, [R9+URZ+0x16850], R0 ;  /* 0x016850000900a5a7 */ /* 0x000ea4000804007f */
[----:B--2---:R-:W-:Y:S05]  /*f5c0*/  @!P2 BRA `(.L_x_14680) ;  /* 0xfffffffc00eca947 */ /* 0x004fea000383ffff */
[----:B------:R-:W-:Y:S05]  /*f5d0*/  BRA `(.L_x_14677) ;  /* 0xffffff6c002c7947 */ /* 0x000fea000383ffff */
.L_x_14685:
[----:B-1----:R-:W-:-:S04]  /*f5e0*/  IMAD.U32 R5, RZ, RZ, UR5 ;  /* 0x00000005ff057e24 */ /* 0x002fc8000f8e00ff */
[----:B------:R1:W2:Y:S03]  /*f5f0*/  SYNCS.PHASECHK.TRANS64.TRYWAIT P0, [R5+URZ+0x16850], R4 ;  /* 0x01685004050075a7 */ /* 0x0002a6000800017f */
[----:B--2---:R-:W-:Y:S05]  /*f600*/  @!P0 NANOSLEEP.SYNCS 0x989680 ;  /* 0x009896800000895d */ /* 0x004fea0003900000 */
[----:B------:R-:W2:Y:S02]  /*f610*/  @!P0 SYNCS.PHASECHK.TRANS64 P0, [R5+URZ+0x16850], R4 ;  /* 0x01685004050085a7 */ /* 0x000ea4000800007f */
[----:B--2---:R-:W-:Y:S05]  /*f620*/  @!P0 BRA `(.L_x_14685) ;  /* 0xfffffffc00ec8947 */ /* 0x004fea000383ffff */
[----:B------:R-:W-:Y:S05]  /*f630*/  BRA `(.L_x_14684) ;  /* 0xffffff8400907947 */ /* 0x000fea000383ffff */
.L_x_14715:
        /* <DEDUP_REMOVED lines=11> */
.L_x_14808:
[----:B------:R-:W-:Y:S05]  /*f6f0*/  BSYNC B0 ;  /* 0x0000000000007941 */ /* 0x000fea0003800000 */
.L_x_14807:
[----:B------:R-:W-:Y:S05]  /*f700*/  BRA `(.L_x_14809) ;  /* 0xffffffbc00847947 */ /* 0x000fea000383ffff */
.L_x_14717:
[----:B------:R-:W-:Y:S01]  /*f710*/  BSSY B0, `(.L_x_14810) ;  /* 0x0000006000007945 */ /* 0x000fe20003800000 */
[----:B------:R-:W-:-:S07]  /*f720*/  IMAD.MOV.U32 R15, RZ, RZ, -0x1 ;  /* 0xffffffffff0f7424 */ /* 0x000fce00078e00ff */
[----:B012---:R-:W-:Y:S05]  /*f730*/  WARPSYNC.COLLECTIVE R15, `(.L_x_14811) ;  /* 0x000000000f0c7348 */ /* 0x007fea0003c00000 */
[----:B------:R-:W-:Y:S02]  /*f740*/  ELECT P6, UR62, PT ;  /* 0x00000000003e782f */ /* 0x000fe400038c0000 */
[----:B------:R-:W-:Y:S01]  /*f750*/  MOV R14, UR62 ;  /* 0x0000003e000e7c02 */ /* 0x000fe20008000f00 */
[----:B012---:R-:W-:Y:S10]  /*f760*/  ENDCOLLECTIVE ;  /* 0x000000000000791b */ /* 0x007ff40003800000 */
.L_x_14811:
[----:B------:R-:W-:Y:S05]  /*f770*/  BSYNC B0 ;  /* 0x0000000000007941 */ /* 0x000fea0003800000 */
.L_x_14810:
[----:B------:R-:W-:Y:S05]  /*f780*/  BRA `(.L_x_14812) ;  /* 0xffffffbc00847947 */ /* 0x000fea000383ffff */
.L_x_14719:
[----:B--2---:R2:W3:Y:S02]  /*f790*/  SYNCS.PHASECHK.TRANS64.TRYWAIT P0, [R3+URZ+0x16840], R0 ;  /* 0x01684000030075a7 */ /* 0x0044e4000800017f */
[----:B---3--:R-:W-:Y:S05]  /*f7a0*/  @!P0 NANOSLEEP.SYNCS 0x989680 ;  /* 0x009896800000895d */ /* 0x008fea0003900000 */
[----:B------:R-:W3:Y:S02]  /*f7b0*/  @!P0 SYNCS.PHASECHK.TRANS64 P0, [R3+URZ+0x16840], R0 ;  /* 0x01684000030085a7 */ /* 0x000ee4000800007f */
[----:B---3--:R-:W-:Y:S05]  /*f7c0*/  @!P0 BRA `(.L_x_14719) ;  /* 0xfffffffc00f08947 */ /* 0x008fea000383ffff */
[----:B------:R-:W-:Y:S05]  /*f7d0*/  BRA `(.L_x_14813) ;  /* 0xffffffbc00d47947 */ /* 0x000fea000383ffff */
.L_x_14723:
        /* <DEDUP_REMOVED lines=12> */
.L_x_14814:
[----:B------:R-:W-:Y:S02]  /*f8a0*/  IMAD.MOV.U32 R13, RZ, RZ, R0 ;  /* 0x000000ffff0d7224 */ /* 0x000fe400078e0000 */
[----:B------:R-:W-:-:S07]  /*f8b0*/  IMAD.MOV.U32 R2, RZ, RZ, R14 ;  /* 0x000000ffff027224 */ /* 0x000fce00078e000e */
[----:B------:R-:W-:Y:S05]  /*f8c0*/  WARPSYNC.COLLECTIVE R15, `(.L_x_14815) ;  /* 0x000000000f087348 */ /* 0x000fea0003c00000 */
[----:B------:R0:W1:Y:S02]  /*f8d0*/  SHFL.IDX P6, R14, R13, R12, R11 ;  /* 0x0000000c0d0e7389 */ /* 0x00006400000c000b */
[----:B01----:R-:W-:Y:S01]  /*f8e0*/  ENDCOLLECTIVE ;  /* 0x000000000000791b */ /* 0x003fe20003800000 */
.L_x_14815:
[----:B------:R-:W-:Y:S02]  /*f8f0*/  IMAD.MOV.U32 R13, RZ, RZ, R4 ;  /* 0x000000ffff0d7224 */ /* 0x000fe400078e0004 */
[----:B------:R-:W-:Y:S02]  /*f900*/  IMAD.MOV.U32 R12, RZ, RZ, 0x1 ;  /* 0x00000001ff0c7424 */ /* 0x000fe400078e00ff */
[----:B------:R-:W-:-:S07]  /*f910*/  IMAD.MOV.U32 R3, RZ, RZ, R14 ;  /* 0x000000ffff037224 */ /* 0x000fce00078e000e */
[----:B------:R-:W-:Y:S05]  /*f920*/  WARPSYNC.COLLECTIVE R15, `(.L_x_14816) ;  /* 0x000000000f087348 */ /* 0x000fea0003c00000 */
[----:B------:R0:W1:Y:S02]  /*f930*/  SHFL.IDX P6, R14, R13, R12, R11 ;  /* 0x0000000c0d0e7389 */ /* 0x00006400000c000b */
[----:B01----:R-:W-:Y:S01]  /*f940*/  ENDCOLLECTIVE ;  /* 0x000000000000791b */ /* 0x003fe20003800000 */
.L_x_14816:
        /* <DEDUP_REMOVED lines=16> */
.L_x_14817:
[----:B------:R-:W-:Y:S02]  /*fa50*/  IMAD.MOV.U32 R13, RZ, RZ, R4 ;  /* 0x000000ffff0d7224 */ /* 0x000fe400078e0004 */
[----:B------:R-:W-:Y:S02]  /*fa60*/  IMAD.MOV.U32 R12, RZ, RZ, 0x2 ;  /* 0x00000002ff0c7424 */ /* 0x000fe400078e00ff */
[----:B------:R-:W-:-:S07]  /*fa70*/  IMAD.MOV.U32 R3, RZ, RZ, R14 ;  /* 0x000000ffff037224 */ /* 0x000fce00078e000e */
[----:B------:R-:W-:Y:S05]  /*fa80*/  WARPSYNC.COLLECTIVE R15, `(.L_x_14818) ;  /* 0x000000000f087348 */ /* 0x000fea0003c00000 */
[----:B------:R0:W1:Y:S02]  /*fa90*/  SHFL.IDX P6, R14, R13, R12, R11 ;  /* 0x0000000c0d0e7389 */ /* 0x00006400000c000b */
[----:B01----:R-:W-:Y:S01]  /*faa0*/  ENDCOLLECTIVE ;  /* 0x000000000000791b */ /* 0x003fe20003800000 */
.L_x_14818:
        /* <DEDUP_REMOVED lines=16> */
.L_x_14819:
[----:B------:R-:W-:Y:S02]  /*fbb0*/  IMAD.MOV.U32 R13, RZ, RZ, R4 ;  /* 0x000000ffff0d7224 */ /* 0x000fe400078e0004 */
[----:B------:R-:W-:Y:S02]  /*fbc0*/  IMAD.MOV.U32 R12, RZ, RZ, 0x3 ;  /* 0x00000003ff0c7424 */ /* 0x000fe400078e00ff */
[----:B------:R-:W-:-:S07]  /*fbd0*/  IMAD.MOV.U32 R3, RZ, RZ, R14 ;  /* 0x000000ffff037224 */ /* 0x000fce00078e000e */
[----:B------:R-:W-:Y:S05]  /*fbe0*/  WARPSYNC.COLLECTIVE R15, `(.L_x_14820) ;  /* 0x000000000f087348 */ /* 0x000fea0003c00000 */
[----:B------:R0:W1:Y:S02]  /*fbf0*/  SHFL.IDX P6, R14, R13, R12, R11 ;  /* 0x0000000c0d0e7389 */ /* 0x00006400000c000b */
[----:B01----:R-:W-:Y:S01]  /*fc00*/  ENDCOLLECTIVE ;  /* 0x000000000000791b */ /* 0x003fe20003800000 */
.L_x_14820:
        /* <DEDUP_REMOVED lines=16> */
.L_x_14821:
[----:B------:R-:W-:Y:S02]  /*fd10*/  IMAD.MOV.U32 R13, RZ, RZ, R4 ;  /* 0x000000ffff0d7224 */ /* 0x000fe400078e0004 */
[----:B------:R-:W-:Y:S02]  /*fd20*/  IMAD.MOV.U32 R12, RZ, RZ, 0x4 ;  /* 0x00000004ff0c7424 */ /* 0x000fe400078e00ff */
[----:B------:R-:W-:-:S07]  /*fd30*/  IMAD.MOV.U32 R3, RZ, RZ, R14 ;  /* 0x000000ffff037224 */ /* 0x000fce00078e000e */
[----:B------:R-:W-:Y:S05]  /*fd40*/  WARPSYNC.COLLECTIVE R15, `(.L_x_14822) ;  /* 0x000000000f087348 */ /* 0x000fea0003c00000 */
[----:B------:R0:W1:Y:S02]  /*fd50*/  SHFL.IDX P6, R14, R13, R12, R11 ;  /* 0x0000000c0d0e7389 */ /* 0x00006400000c000b */
[----:B01----:R-:W-:Y:S01]  /*fd60*/  ENDCOLLECTIVE ;  /* 0x000000000000791b */ /* 0x003fe20003800000 */
.L_x_14822:
        /* <DEDUP_REMOVED lines=16> */
.L_x_14823:
[----:B------:R-:W-:Y:S02]  /*fe70*/  IMAD.MOV.U32 R13, RZ, RZ, R4 ;  /* 0x000000ffff0d7224 */ /* 0x000fe400078e0004 */
[----:B------:R-:W-:Y:S02]  /*fe80*/  IMAD.MOV.U32 R12, RZ, RZ, 0x5 ;  /* 0x00000005ff0c7424 */ /* 0x000fe400078e00ff */
[----:B------:R-:W-:-:S07]  /*fe90*/  IMAD.MOV.U32 R3, RZ, RZ, R14 ;  /* 0x000000ffff037224 */ /* 0x000fce00078e000e */
[----:B------:R-:W-:Y:S05]  /*fea0*/  WARPSYNC.COLLECTIVE R15, `(.L_x_14824) ;  /* 0x000000000f087348 */ /* 0x000fea0003c00000 */
[----:B------:R0:W1:Y:S02]  /*feb0*/  SHFL.IDX P6, R14, R13, R12, R11 ;  /* 0x0000000c0d0e7389 */ /* 0x00006400000c000b */
[----:B01----:R-:W-:Y:S01]  /*fec0*/  ENDCOLLECTIVE ;  /* 0x000000000000791b */ /* 0x003fe20003800000 */
.L_x_14824:
        /* <DEDUP_REMOVED lines=16> */
.L_x_14825:
[----:B------:R-:W-:Y:S02]  /*ffd0*/  IMAD.MOV.U32 R13, RZ, RZ, R4 ;  /* 0x000000ffff0d7224 */ /* 0x000fe400078e0004 */
[----:B------:R-:W-:Y:S02]  /*ffe0*/  IMAD.MOV.U32 R12, RZ, RZ, 0x6 ;  /* 0x00000006ff0c7424 */ /* 0x000fe400078e00ff */
[----:B------:R-:W-:-:S07]  /*fff0*/  IMAD.MOV.U32 R3, RZ, RZ, R14 ;  /* 0x000000ffff037224 */ /* 0x000fce00078e000e */
[----:B------:R-:W-:Y:S05]  /*10000*/  WARPSYNC.COLLECTIVE R15, `(.L_x_14826) ;  /* 0x000000000f087348 */ /* 0x000fea0003c00000 */
[----:B------:R0:W1:Y:S02]  /*10010*/  SHFL.IDX P6, R14, R13, R12, R11 ;  /* 0x0000000c0d0e7389 */ /* 0x00006400000c000b */
[----:B01----:R-:W-:Y:S01]  /*10020*/  ENDCOLLECTIVE ;  /* 0x000000000000791b */ /* 0x003fe20003800000 */
.L_x_14826:
        /* <DEDUP_REMOVED lines=15> */
.L_x_14827:
[----:B------:R-:W-:Y:S02]  /*10120*/  IMAD.MOV.U32 R13, RZ, RZ, R4 ;  /* 0x000000ffff0d7224 */ /* 0x000fe400078e0004 */
[----:B------:R-:W-:Y:S02]  /*10130*/  IMAD.MOV.U32 R12, RZ, RZ, 0x7 ;  /* 0x00000007ff0c7424 */ /* 0x000fe400078e00ff */
[----:B------:R-:W-:-:S07]  /*10140*/  IMAD.MOV.U32 R3, RZ, RZ, R14 ;  /* 0x000000ffff037224 */ /* 0x000fce00078e000e */
[----:B------:R-:W-:Y:S05]  /*10150*/  WARPSYNC.COLLECTIVE R15, `(.L_x_14828) ;  /* 0x000000000f087348 */ /* 0x000fea0003c00000 */
[----:B------:R0:W1:Y:S02]  /*10160*/  SHFL.IDX P6, R14, R13, R12, R11 ;  /* 0x0000000c0d0e7389 */ /* 0x00006400000c000b */
[----:B01----:R-:W-:Y:S01]  /*10170*/  ENDCOLLECTIVE ;  /* 0x000000000000791b */ /* 0x003fe20003800000 */
.L_x_14828:
        /* <DEDUP_REMOVED lines=11> */
.L_x_14829:
        /* <DEDUP_REMOVED lines=13> */
.L_x_14830:
        /* <DEDUP_REMOVED lines=11> */
.L_x_14831:
[----:B------:R-:W-:Y:S02]  /*103b0*/  IMAD.MOV.U32 R13, RZ, RZ, R6 ;  /* 0x000000ffff0d7224 */ /* 0x000fe400078e0006 */
[----:B------:R-:W-:Y:S02]  /*103c0*/  IMAD.MOV.U32 R12, RZ, RZ, 0x1 ;  /* 0x00000001ff0c7424 */ /* 0x000fe400078e00ff */
[----:B------:R-:W-:-:S07]  /*103d0*/  IMAD.MOV.U32 R8, RZ, RZ, R14 ;  /* 0x000000ffff087224 */ /* 0x000fce00078e000e */
[----:B------:R-:W-:Y:S05]  /*103e0*/  WARPSYNC.COLLECTIVE R15, `(.L_x_14832) ;  /* 0x000000000f087348 */ /* 0x000fea0003c00000 */
[----:B------:R0:W1:Y:S02]  /*103f0*/  SHFL.IDX P6, R14, R13, R12, R11 ;  /* 0x0000000c0d0e7389 */ /* 0x00006400000c000b */
[----:B01----:R-:W-:Y:S01]  /*10400*/  ENDCOLLECTIVE ;  /* 0x000000000000791b */ /* 0x003fe20003800000 */
.L_x_14832:
        /* <DEDUP_REMOVED lines=13> */
.L_x_14833:
[----:B------:R-:W-:Y:S02]  /*104e0*/  IMAD.MOV.U32 R13, RZ, RZ, R6 ;  /* 0x000000ffff0d7224 */ /* 0x000fe400078e0006 */
[----:B------:R-:W-:Y:S01]  /*104f0*/  IMAD.MOV.U32 R12, RZ, RZ, 0x2 ;  /* 0x00000002ff0c7424 */ /* 0x000fe200078e00ff */
[----:B------:R-:W-:-:S05]  /*10500*/  @!P1 LEA R14, P2, R20, R14, 0x1 ;  /* 0x0000000e140e9211 */ /* 0x000fca00078408ff */
[----:B------:R-:W-:-:S08]  /*10510*/  @!P1 IMAD.MOV.U32 R2, RZ, RZ, R14 ;  /* 0x000000ffff029224 */ /* 0x000fd000078e000e */
[----:B------:R-:W-:Y:S05]  /*10520*/  WARPSYNC.COLLECTIVE R15, `(.L_x_14834) ;  /* 0x000000000f087348 */ /* 0x000fea0003c00000 */
[----:B------:R0:W1:Y:S02]  /*10530*/  SHFL.IDX P6, R14, R13, R12, R11 ;  /* 0x0000000c0d0e7389 */ /* 0x00006400000c000b */
[----:B01----:R-:W-:Y:S01]  /*10540*/  ENDCOLLECTIVE ;  /* 0x000000000000791b */ /* 0x003fe20003800000 */
.L_x_14834:
        /* <DEDUP_REMOVED lines=12> */
.L_x_14835:
[----:B------:R-:W-:Y:S01]  /*10610*/  ISETP.GE.AND P1, PT, R2, R7, PT ;  /* 0x000000070200720c */ /* 0x000fe20003f26270 */
[----:B------:R-:W-:Y:S02]  /*10620*/  IMAD.MOV.U32 R13, RZ, RZ, R6 ;  /* 0x000000ffff0d7224 */ /* 0x000fe400078e0006 */
[----:B------:R-:W-:-:S10]  /*10630*/  IMAD.MOV.U32 R12, RZ, RZ, 0x3 ;  /* 0x00000003ff0c7424 */ /* 0x000fd400078e00ff */
[----:B------:R-:W-:-:S13]  /*10640*/  @!P1 LEA R2, P2, R20, R14, 0x1 ;  /* 0x0000000e14029211 */ /* 0x000fda00078408ff */
[----:B------:R-:W-:Y:S05]  /*10650*/  WARPSYNC.COLLECTIVE R15, `(.L_x_14836) ;  /* 0x000000000f087348 */ /* 0x000fea0003c00000 */
[----:B------:R0:W1:Y:S02]  /*10660*/  SHFL.IDX P6, R14, R13, R12, R11 ;  /* 0x0000000c0d0e7389 */ /* 0x00006400000c000b */
[----:B01----:R-:W-:Y:S01]  /*10670*/  ENDCOLLECTIVE ;  /* 0x000000000000791b */ /* 0x003fe20003800000 */
.L_x_14836:
        /* <DEDUP_REMOVED lines=10> */
.L_x_14837:
[----:B------:R-:W-:Y:S05]  /*10720*/  BRA `(.L_x_14838) ;  /* 0xffffffbc00fc7947 */ /* 0x000fea000383ffff */
.L_x_14726:
[----:B0-----:R0:W1:Y:S02]  /*10730*/  SYNCS.PHASECHK.TRANS64.TRYWAIT P0, [R22+URZ+0x16820], R3 ;  /* 0x01682003160075a7 */ /* 0x001064000800017f */
[----:B-1----:R-:W-:Y:S05]  /*10740*/  @!P0 NANOSLEEP.SYNCS 0x989680 ;  /* 0x009896800000895d */ /* 0x002fea0003900000 */
[----:B------:R-:W1:Y:S02]  /*10750*/  @!P0 SYNCS.PHASECHK.TRANS64 P0, [R22+URZ+0x16820], R3 ;  /* 0x01682003160085a7 */ /* 0x000e64000800007f */
[----:B-1----:R-:W-:Y:S05]  /*10760*/  @!P0 BRA `(.L_x_14726) ;  /* 0xfffffffc00f08947 */ /* 0x002fea000383ffff */
[----:B------:R-:W-:Y:S05]  /*10770*/  BRA `(.L_x_14839) ;  /* 0xffffffc000647947 */ /* 0x000fea000383ffff */
.L_x_14735:
[----:B0-----:R0:W2:Y:S02]  /*10780*/  SYNCS.PHASECHK.TRANS64.TRYWAIT P0, [R2+URZ+0x16840], R3 ;  /* 0x01684003020075a7 */ /* 0x0010a4000800017f */
[----:B--2---:R-:W-:Y:S05]  /*10790*/  @!P0 NANOSLEEP.SYNCS 0x989680 ;  /* 0x009896800000895d */ /* 0x004fea0003900000 */
[----:B------:R-:W2:Y:S02]  /*107a0*/  @!P0 SYNCS.PHASECHK.TRANS64 P0, [R2+URZ+0x16840], R3 ;  /* 0x01684003020085a7 */ /* 0x000ea4000800007f */
[----:B--2---:R-:W-:Y:S05]  /*107b0*/  @!P0 BRA `(.L_x_14735) ;  /* 0xfffffffc00f08947 */ /* 0x004fea000383ffff */
[----:B------:R-:W-:Y:S05]  /*107c0*/  BRA `(.L_x_14840) ;  /* 0xffffffc4000c7947 */ /* 0x000fea000383ffff */
.L_x_14740:
[----:B0-----:R0:W1:Y:S02]  /*107d0*/  SYNCS.PHASECHK.TRANS64.TRYWAIT P0, [R3+URZ+0x60], R2 ;  /* 0x00006002030075a7 */ /* 0x001064000800017f */
[----:B-1----:R-:W-:Y:S05]  /*107e0*/  @!P0 NANOSLEEP.SYNCS 0x989680 ;  /* 0x009896800000895d */ /* 0x002fea0003900000 */
[----:B------:R-:W1:Y:S02]  /*107f0*/  @!P0 SYNCS.PHASECHK.TRANS64 P0, [R3+URZ+0x60], R2 ;  /* 0x00006002030085a7 */ /* 0x000e64000800007f */
[----:B-1----:R-:W-:Y:S05]  /*10800*/  @!P0 BRA `(.L_x_14740) ;  /* 0xfffffffc00f08947 */ /* 0x002fea000383ffff */
[----:B------:R-:W-:Y:S05]  /*10810*/  BRA `(.L_x_14841) ;  /* 0xffffffc400987947 */ /* 0x000fea000383ffff */
.L_x_14748:
[----:B0-----:R0:W2:Y:S02]  /*10820*/  SYNCS.PHASECHK.TRANS64.TRYWAIT P0, [R2+URZ+0x16840], R3 ;  /* 0x01684003020075a7 */ /* 0x0010a4000800017f */
[----:B--2---:R-:W-:Y:S05]  /*10830*/  @!P0 NANOSLEEP.SYNCS 0x989680 ;  /* 0x009896800000895d */ /* 0x004fea0003900000 */
[----:B------:R-:W2:Y:S02]  /*10840*/  @!P0 SYNCS.PHASECHK.TRANS64 P0, [R2+URZ+0x16840], R3 ;  /* 0x01684003020085a7 */ /* 0x000ea4000800007f */
[----:B--2---:R-:W-:Y:S05]  /*10850*/  @!P0 BRA `(.L_x_14748) ;  /* 0xfffffffc00f08947 */ /* 0x004fea000383ffff */
[----:B------:R-:W-:Y:S05]  /*10860*/  BRA `(.L_x_14842) ;  /* 0xffffffc800d07947 */ /* 0x000fea000383ffff */
.L_x_14753:
[----:B0-----:R0:W1:Y:S02]  /*10870*/  SYNCS.PHASECHK.TRANS64.TRYWAIT P0, [R10+URZ+0x60], R27 ;  /* 0x0000601b0a0075a7 */ /* 0x001064000800017f */
[----:B-1----:R-:W-:Y:S05]  /*10880*/  @!P0 NANOSLEEP.SYNCS 0x989680 ;  /* 0x009896800000895d */ /* 0x002fea0003900000 */
[----:B------:R-:W1:Y:S02]  /*10890*/  @!P0 SYNCS.PHASECHK.TRANS64 P0, [R10+URZ+0x60], R27 ;  /* 0x0000601b0a0085a7 */ /* 0x000e64000800007f */
[----:B-1----:R-:W-:Y:S05]  /*108a0*/  @!P0 BRA `(.L_x_14753) ;  /* 0xfffffffc00f08947 */ /* 0x002fea000383ffff */
[----:B------:R-:W-:Y:S05]  /*108b0*/  BRA `(.L_x_14843) ;  /* 0xffffffcc005c7947 */ /* 0x000fea000383ffff */
.L_x_14761:
[----:B0-----:R0:W2:Y:S02]  /*108c0*/  SYNCS.PHASECHK.TRANS64.TRYWAIT P0, [R2+URZ+0x16840], R3 ;  /* 0x01684003020075a7 */ /* 0x0010a4000800017f */
[----:B--2---:R-:W-:Y:S05]  /*108d0*/  @!P0 NANOSLEEP.SYNCS 0x989680 ;  /* 0x009896800000895d */ /* 0x004fea0003900000 */
[----:B------:R-:W2:Y:S02]  /*108e0*/  @!P0 SYNCS.PHASECHK.TRANS64 P0, [R2+URZ+0x16840], R3 ;  /* 0x01684003020085a7 */ /* 0x000ea4000800007f */
[----:B--2---:R-:W-:Y:S05]  /*108f0*/  @!P0 BRA `(.L_x_14761) ;  /* 0xfffffffc00f08947 */ /* 0x004fea000383ffff */
[----:B------:R-:W-:Y:S05]  /*10900*/  BRA `(.L_x_14844) ;  /* 0xffffffd000687947 */ /* 0x000fea000383ffff */
.L_x_14766:
[----:B0-----:R0:W1:Y:S02]  /*10910*/  SYNCS.PHASECHK.TRANS64.TRYWAIT P0, [R8+URZ+0x60], R3 ;  /* 0x00006003080075a7 */ /* 0x001064000800017f */
[----:B-1----:R-:W-:Y:S05]  /*10920*/  @!P0 NANOSLEEP.SYNCS 0x989680 ;  /* 0x009896800000895d */ /* 0x002fea0003900000 */
[----:B------:R-:W1:Y:S02]  /*10930*/  @!P0 SYNCS.PHASECHK.TRANS64 P0, [R8+URZ+0x60], R3 ;  /* 0x00006003080085a7 */ /* 0x000e64000800007f */
[----:B-1----:R-:W-:Y:S05]  /*10940*/  @!P0 BRA `(.L_x_14766) ;  /* 0xfffffffc00f08947 */ /* 0x002fea000383ffff */
[----:B------:R-:W-:Y:S05]  /*10950*/  BRA `(.L_x_14845) ;  /* 0xffffffd000f87947 */ /* 0x000fea000383ffff */
.L_x_14776:
[----:B0-----:R0:W1:Y:S02]  /*10960*/  SYNCS.PHASECHK.TRANS64.TRYWAIT P0, [R3+URZ+0x16860], R0 ;  /* 0x01686000030075a7 */ /* 0x001064000800017f */
[----:B-1----:R-:W-:Y:S05]  /*10970*/  @!P0 NANOSLEEP.SYNCS 0x989680 ;  /* 0x009896800000895d */ /* 0x002fea0003900000 */
[----:B------:R-:W1:Y:S02]  /*10980*/  @!P0 SYNCS.PHASECHK.TRANS64 P0, [R3+URZ+0x16860], R0 ;  /* 0x01686000030085a7 */ /* 0x000e64000800007f */
[----:B-1----:R-:W-:Y:S05]  /*10990*/  @!P0 BRA `(.L_x_14776) ;  /* 0xfffffffc00f08947 */ /* 0x002fea000383ffff */
[----:B------:R-:W-:Y:S05]  /*109a0*/  BRA `(.L_x_14846) ;  /* 0xffffffd400f47947 */ /* 0x000fea000383ffff */
.L_x_14782:
        /* <DEDUP_REMOVED lines=8> */
.L_x_14848:
[----:B------:R-:W-:Y:S05]  /*10a30*/  BSYNC B0 ;  /* 0x0000000000007941 */ /* 0x000fea0003800000 */
.L_x_14847:
        /* <DEDUP_REMOVED lines=9> */
.L_x_14849:
        /* <DEDUP_REMOVED lines=18> */
.L_x_14850:
[----:B------:R-:W-:Y:S01]  /*10bf0*/  IMAD.MOV.U32 R12, RZ, RZ, 0x2 ;  /* 0x00000002ff0c7424 */ /* 0x000fe200078e00ff */
[----:B------:R-:W-:-:S05]  /*10c00*/  SEL R4, R14, RZ, P1 ;  /* 0x000000ff0e047207 */ /* 0x000fca0000800000 */
[----:B------:R-:W-:-:S04]  /*10c10*/  IMAD.IADD R4, R17, 0x1, R4 ;  /* 0x0000000111047824 */ /* 0x000fc800078e0204 */
[----:B------:R-:W-:-:S07]  /*10c20*/  IMAD.MOV.U32 R13, RZ, RZ, R4 ;  /* 0x000000ffff0d7224 */ /* 0x000fce00078e0004 */
[----:B------:R-:W-:Y:S05]  /*10c30*/  WARPSYNC.COLLECTIVE R15, `(.L_x_14851) ;  /* 0x000000000f087348 */ /* 0x000fea0003c00000 */
[----:B------:R0:W1:Y:S02]  /*10c40*/  SHFL.UP P6, R14, R13, R12, R11 ;  /* 0x0400000c0d0e7389 */ /* 0x00006400000c000b */
[----:B01----:R-:W-:Y:S01]  /*10c50*/  ENDCOLLECTIVE ;  /* 0x000000000000791b */ /* 0x003fe20003800000 */
.L_x_14851:
[----:B------:R-:W-:Y:S01]  /*10c60*/  IMAD.MOV.U32 R12, RZ, RZ, 0x4 ;  /* 0x00000004ff0c7424 */ /* 0x000fe200078e00ff */
[----:B------:R-:W-:-:S05]  /*10c70*/  SEL R3, R14, RZ, P2 ;  /* 0x000000ff0e037207 */ /* 0x000fca0001000000 */
[----:B------:R-:W-:-:S04]  /*10c80*/  IMAD.IADD R6, R4, 0x1, R3 ;  /* 0x0000000104067824 */ /* 0x000fc800078e0203 */
[----:B------:R-:W-:-:S07]  /*10c90*/  IMAD.MOV.U32 R13, RZ, RZ, R6 ;  /* 0x000000ffff0d7224 */ /* 0x000fce00078e0006 */
[----:B------:R-:W-:Y:S05]  /*10ca0*/  WARPSYNC.COLLECTIVE R15, `(.L_x_14852) ;  /* 0x000000000f087348 */ /* 0x000fea0003c00000 */
[----:B------:R0:W1:Y:S02]  /*10cb0*/  SHFL.UP P6, R14, R13, R12, R11 ;  /* 0x0400000c0d0e7389 */ /* 0x00006400000c000b */
[----:B01----:R-:W-:Y:S01]  /*10cc0*/  ENDCOLLECTIVE ;  /* 0x000000000000791b */ /* 0x003fe20003800000 */
.L_x_14852:
[----:B------:R-:W-:Y:S01]  /*10cd0*/  IMAD.MOV.U32 R12, RZ, RZ, 0x8 ;  /* 0x00000008ff0c7424 */ /* 0x000fe200078e00ff */
[----:B------:R-:W-:-:S05]  /*10ce0*/  SEL R3, R14, RZ, P3 ;  /* 0x000000ff0e037207 */ /* 0x000fca0001800000 */
[----:B------:R-:W-:-:S04]  /*10cf0*/  IMAD.IADD R2, R6, 0x1, R3 ;  /* 0x0000000106027824 */ /* 0x000fc800078e0203 */
[----:B------:R-:W-:-:S07]  /*10d00*/  IMAD.MOV.U32 R13, RZ, RZ, R2 ;  /* 0x000000ffff0d7224 */ /* 0x000fce00078e0002 */
[----:B------:R-:W-:Y:S05]  /*10d10*/  WARPSYNC.COLLECTIVE R15, `(.L_x_14853) ;  /* 0x000000000f087348 */ /* 0x000fea0003c00000 */
[----:B------:R0:W1:Y:S02]  /*10d20*/  SHFL.UP P6, R14, R13, R12, R11 ;  /* 0x0400000c0d0e7389 */ /* 0x00006400000c000b */
[----:B01----:R-:W-:Y:S01]  /*10d30*/  ENDCOLLECTIVE ;  /* 0x000000000000791b */ /* 0x003fe20003800000 */
.L_x_14853:
[----:B------:R-:W-:Y:S01]  /*10d40*/  IMAD.MOV.U32 R12, RZ, RZ, 0x10 ;  /* 0x00000010ff0c7424 */ /* 0x000fe200078e00ff */
[----:B------:R-:W-:-:S05]  /*10d50*/  SEL R3, R14, RZ, P4 ;  /* 0x000000ff0e037207 */ /* 0x000fca0002000000 */
[----:B------:R-:W-:-:S04]  /*10d60*/  IMAD.IADD R3, R2, 0x1, R3 ;  /* 0x0000000102037824 */ /* 0x000fc800078e0203 */
[----:B------:R-:W-:-:S07]  /*10d70*/  IMAD.MOV.U32 R13, RZ, RZ, R3 ;  /* 0x000000ffff0d7224 */ /* 0x000fce00078e0003 */
[----:B------:R-:W-:Y:S05]  /*10d80*/  WARPSYNC.COLLECTIVE R15, `(.L_x_14854) ;  /* 0x000000000f087348 */ /* 0x000fea0003c00000 */
[----:B------:R0:W1:Y:S02]  /*10d90*/  SHFL.UP P6, R14, R13, R12, R11 ;  /* 0x0400000c0d0e7389 */ /* 0x00006400000c000b */
[----:B01----:R-:W-:Y:S01]  /*10da0*/  ENDCOLLECTIVE ;  /* 0x000000000000791b */ /* 0x003fe20003800000 */
.L_x_14854:
        /* <DEDUP_REMOVED lines=8> */
.L_x_14855:
[----:B------:R-:W-:Y:S05]  /*10e30*/  BRA `(.L_x_14856) ;  /* 0xffffffd800287947 */ /* 0x000fea000383ffff */
.L_x_14787:
        /* <DEDUP_REMOVED lines=8> */
.L_x_14858:
[----:B------:R-:W-:Y:S05]  /*10ec0*/  BSYNC B0 ;  /* 0x0000000000007941 */ /* 0x000fea0003800000 */
.L_x_14857:
        /* <DEDUP_REMOVED lines=8> */
.L_x_14859:
[----:B------:R-:W-:Y:S01]  /*10f50*/  IMAD.MOV.U32 R12, RZ, RZ, 0x4 ;  /* 0x00000004ff0c7424 */ /* 0x000fe200078e00ff */
[----:B------:R-:W-:-:S05]  /*10f60*/  SEL R2, R14, RZ, P2 ;  /* 0x000000ff0e027207 */ /* 0x000fca0001000000 */
[----:B------:R-:W-:-:S04]  /*10f70*/  IMAD.IADD R2, R13, 0x1, R2 ;  /* 0x000000010d027824 */ /* 0x000fc800078e0202 */
[----:B------:R-:W-:-:S07]  /*10f80*/  IMAD.MOV.U32 R13, RZ, RZ, R2 ;  /* 0x000000ffff0d7224 */ /* 0x000fce00078e0002 */
[----:B------:R-:W-:Y:S05]  /*10f90*/  WARPSYNC.COLLECTIVE R15, `(.L_x_14860) ;  /* 0x000000000f087348 */ /* 0x000fea0003c00000 */
[----:B------:R0:W1:Y:S02]  /*10fa0*/  SHFL.UP P6, R14, R13, R12, R11 ;  /* 0x0400000c0d0e7389 */ /* 0x00006400000c000b */
[----:B01----:R-:W-:Y:S01]  /*10fb0*/  ENDCOLLECTIVE ;  /* 0x000000000000791b */ /* 0x003fe20003800000 */
.L_x_14860:
[----:B------:R-:W-:Y:S01]  /*10fc0*/  IMAD.MOV.U32 R12, RZ, RZ, 0x8 ;  /* 0x00000008ff0c7424 */ /* 0x000fe200078e00ff */
[----:B------:R-:W-:-:S05]  /*10fd0*/  SEL R3, R14, RZ, P3 ;  /* 0x000000ff0e037207 */ /* 0x000fca0001800000 */
[----:B------:R-:W-:-:S04]  /*10fe0*/  IMAD.IADD R3, R2, 0x1, R3 ;  /* 0x0000000102037824 */ /* 0x000fc800078e0203 */
[----:B------:R-:W-:-:S07]  /*10ff0*/  IMAD.MOV.U32 R13, RZ, RZ, R3 ;  /* 0x000000ffff0d7224 */ /* 0x000fce00078e0003 */
[----:B------:R-:W-:Y:S05]  /*11000*/  WARPSYNC.COLLECTIVE R15, `(.L_x_14861) ;  /* 0x000000000f087348 */ /* 0x000fea0003c00000 */
[----:B------:R0:W1:Y:S02]  /*11010*/  SHFL.UP P6, R14, R13, R12, R11 ;  /* 0x0400000c0d0e7389 */ /* 0x00006400000c000b */
[----:B01----:R-:W-:Y:S01]  /*11020*/  ENDCOLLECTIVE ;  /* 0x000000000000791b */ /* 0x003fe20003800000 */
.L_x_14861:
[----:B------:R-:W-:Y:S01]  /*11030*/  IMAD.MOV.U32 R12, RZ, RZ, 0x10 ;  /* 0x00000010ff0c7424 */ /* 0x000fe200078e00ff */
[----:B------:R-:W-:-:S05]  /*11040*/  SEL R4, R14, RZ, P4 ;  /* 0x000000ff0e047207 */ /* 0x000fca0002000000 */
[----:B------:R-:W-:-:S04]  /*11050*/  IMAD.IADD R4, R3, 0x1, R4 ;  /* 0x0000000103047824 */ /* 0x000fc800078e0204 */
[----:B------:R-:W-:-:S07]  /*11060*/  IMAD.MOV.U32 R13, RZ, RZ, R4 ;  /* 0x000000ffff0d7224 */ /* 0x000fce00078e0004 */
[----:B------:R-:W-:Y:S05]  /*11070*/  WARPSYNC.COLLECTIVE R15, `(.L_x_14862) ;  /* 0x000000000f087348 */ /* 0x000fea0003c00000 */
[----:B------:R0:W1:Y:S02]  /*11080*/  SHFL.UP P6, R14, R13, R12, R11 ;  /* 0x0400000c0d0e7389 */ /* 0x00006400000c000b */
[----:B01----:R-:W-:Y:S01]  /*11090*/  ENDCOLLECTIVE ;  /* 0x000000000000791b */ /* 0x003fe20003800000 */
.L_x_14862:
        /* <DEDUP_REMOVED lines=8> */
.L_x_14863:
[----:B------:R-:W-:Y:S05]  /*11120*/  BRA `(.L_x_14864) ;  /* 0xffffffd800087947 */ /* 0x000fea000383ffff */
.L_x_14789:
[----:B------:R-:W-:Y:S01]  /*11130*/  BSSY B0, `(.L_x_14865) ;  /* 0x0000006000007945 */ /* 0x000fe20003800000 */
[----:B------:R-:W-:Y:S01]  /*11140*/  PLOP3.LUT P6, PT, P6, PT, PT, 0x8, 0x0 ;  /* 0x000000000000781c */ /* 0x000fe200037ce170 */
[----:B------:R-:W-:-:S12]  /*11150*/  IMAD.MOV.U32 R15, RZ, RZ, -0x1 ;  /* 0xffffffffff0f7424 */ /* 0x000fd800078e00ff */
[----:B01----:R-:W-:Y:S05]  /*11160*/  WARPSYNC.COLLECTIVE R15, `(.L_x_14866) ;  /* 0x000000000f087348 */ /* 0x003fea0003c00000 */
[----:B------:R-:W-:Y:S01]  /*11170*/  VOTE.ANY R14, PT, P6 ;  /* 0x00000000000e7806 */ /* 0x000fe200030e0100 */
[----:B01----:R-:W-:Y:S06]  /*11180*/  ENDCOLLECTIVE ;  /* 0x000000000000791b */ /* 0x003fec0003800000 */
.L_x_14866:
[----:B------:R-:W-:Y:S05]  /*11190*/  BSYNC B0 ;  /* 0x0000000000007941 */ /* 0x000fea0003800000 */
.L_x_14865:
        /* <DEDUP_REMOVED lines=9> */
.L_x_14867:
[----:B------:R-:W-:Y:S01]  /*11230*/  IMAD.MOV.U32 R17, RZ, RZ, R14 ;  /* 0x000000ffff117224 */ /* 0x000fe200078e000e */
[----:B------:R-:W-:Y:S06]  /*11240*/  BRA `(.L_x_14868) ;  /* 0xffffffd400f87947 */ /* 0x000fec000383ffff */
.L_x_14791:
[----:B------:R-:W-:Y:S01]  /*11250*/  BSSY B0, `(.L_x_14869) ;  /* 0x0000007000007945 */ /* 0x000fe20003800000 */
[----:B------:R-:W-:Y:S02]  /*11260*/  IMAD.MOV.U32 R13, RZ, RZ, R2 ;  /* 0x000000ffff0d7224 */ /* 0x000fe400078e0002 */
[----:B------:R-:W-:Y:S02]  /*11270*/  IMAD.MOV.U32 R11, RZ, RZ, 0x1f ;  /* 0x0000001fff0b7424 */ /* 0x000fe400078e00ff */
[----:B------:R-:W-:-:S07]  /*11280*/  IMAD.MOV.U32 R15, RZ, RZ, -0x1 ;  /* 0xffffffffff0f7424 */ /* 0x000fce00078e00ff */
[----:B0123--:R-:W-:Y:S05]  /*11290*/  WARPSYNC.COLLECTIVE R15, `(.L_x_14870) ;  /* 0x000000000f087348 */ /* 0x00ffea0003c00000 */
[----:B------:R4:W0:Y:S02]  /*112a0*/  SHFL.IDX P6, R14, R13, R12, R11 ;  /* 0x0000000c0d0e7389 */ /* 0x00082400000c000b */
[----:B01234-:R-:W-:Y:S01]  /*112b0*/  ENDCOLLECTIVE ;  /* 0x000000000000791b */ /* 0x01ffe20003800000 */
.L_x_14870:
[----:B------:R-:W-:Y:S05]  /*112c0*/  BSYNC B0 ;  /* 0x0000000000007941 */ /* 0x000fea0003800000 */
.L_x_14869:
[----:B------:R-:W-:Y:S05]  /*112d0*/  BRA `(.L_x_14790) ;  /* 0xffffffd400f07947 */ /* 0x000fea000383ffff */
.L_x_14795:
[----:B0-----:R0:W1:Y:S02]  /*112e0*/  SYNCS.PHASECHK.TRANS64.TRYWAIT P0, [R9+URZ+0x16820], R0 ;  /* 0x01682000090075a7 */ /* 0x001064000800017f */
[----:B-1----:R-:W-:Y:S05]  /*112f0*/  @!P0 NANOSLEEP.SYNCS 0x989680 ;  /* 0x009896800000895d */ /* 0x002fea0003900000 */
[----:B------:R-:W1:Y:S02]  /*11300*/  @!P0 SYNCS.PHASECHK.TRANS64 P0, [R9+URZ+0x16820], R0 ;  /* 0x01682000090085a7 */ /* 0x000e64000800007f */
[----:B-1----:R-:W-:Y:S05]  /*11310*/  @!P0 BRA `(.L_x_14795) ;  /* 0xfffffffc00f08947 */ /* 0x002fea000383ffff */
[----:B------:R-:W-:Y:S05]  /*11320*/  BRA `(.L_x_14871) ;  /* 0xffffffdc00687947 */ /* 0x000fea000383ffff */
.L_x_14796:
        /* <DEDUP_REMOVED lines=11> */
.L_x_14873:
[----:B------:R-:W-:Y:S05]  /*113e0*/  BSYNC B0 ;  /* 0x0000000000007941 */ /* 0x000fea0003800000 */
.L_x_14872:
[----:B------:R-:W-:Y:S05]  /*113f0*/  BRA `(.L_x_14874) ;  /* 0xffffffdc00507947 */ /* 0x000fea000383ffff */
.L_x_14799:
[----:B------:R-:W-:Y:S01]  /*11400*/  BSSY B1, `(.L_x_14875) ;  /* 0x0000006000017945 */ /* 0x000fe20003800000 */
[----:B------:R-:W-:-:S07]  /*11410*/  IMAD.MOV.U32 R15, RZ, RZ, -0x1 ;  /* 0xffffffffff0f7424 */ /* 0x000fce00078e00ff */
[----:B0-2---:R-:W-:Y:S05]  /*11420*/  WARPSYNC.COLLECTIVE R15, `(.L_x_14876) ;  /* 0x000000000f0c7348 */ /* 0x005fea0003c00000 */
[----:B------:R-:W-:Y:S02]  /*11430*/  ELECT P6, UR62, PT ;  /* 0x00000000003e782f */ /* 0x000fe400038c0000 */
[----:B------:R-:W-:Y:S01]  /*11440*/  MOV R14, UR62 ;  /* 0x0000003e000e7c02 */ /* 0x000fe20008000f00 */
[----:B0-2---:R-:W-:Y:S10]  /*11450*/  ENDCOLLECTIVE ;  /* 0x000000000000791b */ /* 0x005ff40003800000 */
.L_x_14876:
[----:B------:R-:W-:Y:S05]  /*11460*/  BSYNC B1 ;  /* 0x0000000000017941 */ /* 0x000fea0003800000 */
.L_x_14875:
[----:B------:R-:W-:Y:S05]  /*11470*/  BRA `(.L_x_14877) ;  /* 0xffffffdc00487947 */ /* 0x000fea000383ffff */
.L_x_14801:
[----:B0-----:R0:W1:Y:S02]  /*11480*/  SYNCS.PHASECHK.TRANS64.TRYWAIT P0, [R6+URZ], R3 ;  /* 0x00000003060075a7 */ /* 0x001064000800017f */
[----:B-1----:R-:W-:Y:S05]  /*11490*/  @!P0 NANOSLEEP.SYNCS 0x989680 ;  /* 0x009896800000895d */ /* 0x002fea0003900000 */
[----:B------:R-:W1:Y:S02]  /*114a0*/  @!P0 SYNCS.PHASECHK.TRANS64 P0, [R6+URZ], R3 ;  /* 0x00000003060085a7 */ /* 0x000e64000800007f */
[----:B-1----:R-:W-:Y:S05]  /*114b0*/  @!P0 BRA `(.L_x_14801) ;  /* 0xfffffffc00f08947 */ /* 0x002fea000383ffff */
[----:B------:R-:W-:Y:S05]  /*114c0*/  BRA `(.L_x_14878) ;  /* 0xffffffdc007c7947 */ /* 0x000fea000383ffff */
.L_x_14802:
[----:B-1----:R1:W3:Y:S02]  /*114d0*/  SYNCS.PHASECHK.TRANS64.TRYWAIT P0, [R7+URZ], R2 ;  /* 0x00000002070075a7 */ /* 0x0022e4000800017f */
[----:B---3--:R-:W-:Y:S05]  /*114e0*/  @!P0 NANOSLEEP.SYNCS 0x989680 ;  /* 0x009896800000895d */ /* 0x008fea0003900000 */
[----:B------:R-:W3:Y:S02]  /*114f0*/  @!P0 SYNCS.PHASECHK.TRANS64 P0, [R7+URZ], R2 ;  /* 0x00000002070085a7 */ /* 0x000ee4000800007f */
[----:B---3--:R-:W-:Y:S05]  /*11500*/  @!P0 BRA `(.L_x_14802) ;  /* 0xfffffffc00f08947 */ /* 0x008fea000383ffff */
[----:B------:R-:W-:Y:S05]  /*11510*/  BRA `(.L_x_14879) ;  /* 0xffffffdc00707947 */ /* 0x000fea000383ffff */
.L_x_14804:
[----:B---3--:R3:W4:Y:S02]  /*11520*/  SYNCS.PHASECHK.TRANS64.TRYWAIT P0, [R4+URZ], R3 ;  /* 0x00000003040075a7 */ /* 0x008724000800017f */
[----:B----4-:R-:W-:Y:S05]  /*11530*/  @!P0 NANOSLEEP.SYNCS 0x989680 ;  /* 0x009896800000895d */ /* 0x010fea0003900000 */
[----:B------:R-:W4:Y:S02]  /*11540*/  @!P0 SYNCS.PHASECHK.TRANS64 P0, [R4+URZ], R3 ;  /* 0x00000003040085a7 */ /* 0x000f24000800007f */
[----:B----4-:R-:W-:Y:S05]  /*11550*/  @!P0 BRA `(.L_x_14804) ;  /* 0xfffffffc00f08947 */ /* 0x010fea000383ffff */
[----:B------:R-:W-:Y:S05]  /*11560*/  BRA `(.L_x_14880) ;  /* 0xffffffdc00747947 */ /* 0x000fea000383ffff */
.L_x_14881:
        /* <DEDUP_REMOVED lines=9> */
.L_x_15339:


//--------------------- .text._ZN7cutlass13device_kernelIN5flash11enable_sm90INS1_16FlashAttnFwdSm90INS1_25CollectiveMainloopFwdSm90ILi2EN4cute5tupleIJNS5_1CILi1EEES8_S8_EEENS6_IJNS7_ILi192EEENS7_ILi128EEENS7_ILi64EEEEEELi64ENS_6half_tEfNS_4arch4Sm90ELb1ELb0ELb0ELb1ELb0ELb1ELb0ELb1ELb1ELb1ELb0ELb0EEENS1_21CollectiveEpilogueFwdINS6_IJSA_SC_SB_EEES9_SE_SG_Li384ELb1ELb1ELb0ELb0EEENS1_36VarlenDynamicPersistentTileSchedulerILi192ELi128ELi384ELi128ELb0ELb1ELb1ELb1ELb1ELb1EEEEEEEEEvNT_6ParamsE --------------------------
	.section	.text._ZN7cutlass13device_kernelIN5flash11enable_sm90INS1_16FlashAttnFwdSm90INS1_25CollectiveMainloopFwdSm90ILi2EN4cute5tupleIJNS5_1CILi1EEES8_S8_EEENS6_IJNS7_ILi192EEENS7_ILi128EEENS7_ILi64EEEEEELi64ENS_6half_tEfNS_4arch4Sm90ELb1ELb0ELb0ELb1ELb0ELb1ELb0ELb1ELb1ELb1ELb0ELb0EEENS1_21CollectiveEpilogueFwdINS6_IJSA_SC_SB_EEES9_SE_SG_Li384ELb1ELb1ELb0ELb0EEENS1_36VarlenDynamicPersistentTileSchedulerILi192ELi128ELi384ELi128ELb0ELb1ELb1ELb1ELb1ELb1EEEEEEEEEvNT_6ParamsE,"ax",@progbits
	.align	128
.text._ZN7cutlass13device_kernelIN5flash11enable_sm90INS1_16FlashAttnFwdSm90INS1_25CollectiveMainloopFwdSm90ILi2EN4cute5tupleIJNS5_1CILi1EEES8_S8_EEENS6_IJNS7_ILi192EEENS7_ILi128EEENS7_ILi64EEEEEELi64ENS_6half_tEfNS_4arch4Sm90ELb1ELb0ELb0ELb1ELb0ELb1ELb0ELb1ELb1ELb1ELb0ELb0EEENS1_21CollectiveEpilogueFwdINS6_IJSA_SC_SB_EEES9_SE_SG_Li384ELb1ELb1ELb0ELb0EEENS1_36VarlenDynamicPersistentTileSchedulerILi192ELi128ELi384ELi128ELb0ELb1ELb1ELb1ELb1ELb1EEEEEEEEEvNT_6ParamsE:
        .type           _ZN7cutlass13device_kernelIN5flash11enable_sm90INS1_16FlashAttnFwdSm90INS1_25CollectiveMainloopFwdSm90ILi2EN4cute5tupleIJNS5_1CILi1EEES8_S8_EEENS6_IJNS7_ILi192EEENS7_ILi128EEENS7_ILi64EEEEEELi64ENS_6half_tEfNS_4arch4Sm90ELb1ELb0ELb0ELb1ELb0ELb1ELb0ELb1ELb1ELb1ELb0ELb0EEENS1_21CollectiveEpilogueFwdINS6_IJSA_SC_SB_EEES9_SE_SG_Li384ELb1ELb1ELb0ELb0EEENS1_36VarlenDynamicPersistentTileSchedulerILi192ELi128ELi384ELi128ELb0ELb1ELb1ELb1ELb1ELb1EEEEEEEEEvNT_6ParamsE,@function
        .size           _ZN7cutlass13device_kernelIN5flash11enable_sm90INS1_16FlashAttnFwdSm90INS1_25CollectiveMainloopFwdSm90ILi2EN4cute5tupleIJNS5_1CILi1EEES8_S8_EEENS6_IJNS7_ILi192EEENS7_ILi128EEENS7_ILi64EEEEEELi64ENS_6half_tEfNS_4arch4Sm90ELb1ELb0ELb0ELb1ELb0ELb1ELb0ELb1ELb1ELb1ELb0ELb0EEENS1_21CollectiveEpilogueFwdINS6_IJSA_SC_SB_EEES9_SE_SG_Li384ELb1ELb1ELb0ELb0EEENS1_36VarlenDynamicPersistentTileSchedulerILi192ELi128ELi384ELi128ELb0ELb1ELb1ELb1ELb1ELb1EEEEEEEEEvNT_6ParamsE,(.L_x_15340 - _ZN7cutlass13device_kernelIN5flash11enable_sm90INS1_16FlashAttnFwdSm90INS1_25CollectiveMainloopFwdSm90ILi2EN4cute5tupleIJNS5_1CILi1EEES8_S8_EEENS6_IJNS7_ILi192EEENS7_ILi128EEENS7_ILi64EEEEEELi64ENS_6half_tEfNS_4arch4Sm90ELb1ELb0ELb0ELb1ELb0ELb1ELb0ELb1ELb1ELb1ELb0ELb0EEENS1_21CollectiveEpilogueFwdINS6_IJSA_SC_SB_EEES9_SE_SG_Li384ELb1ELb1ELb0ELb0EEENS1_36VarlenDynamicPersistentTileSchedulerILi192ELi128ELi384ELi128ELb0ELb1ELb1ELb1ELb1ELb1EEEEEEEEEvNT_6ParamsE)
        .other          _ZN7cutlass13device_kernelIN5flash11enable_sm90INS1_16FlashAttnFwdSm90INS1_25CollectiveMainloopFwdSm90ILi2EN4cute5tupleIJNS5_1CILi1EEES8_S8_EEENS6_IJNS7_ILi192EEENS7_ILi128EEENS7_ILi64EEEEEELi64ENS_6half_tEfNS_4arch4Sm90ELb1ELb0ELb0ELb1ELb0ELb1ELb0ELb1ELb1ELb1ELb0ELb0EEENS1_21CollectiveEpilogueFwdINS6_IJSA_SC_SB_EEES9_SE_SG_Li384ELb1ELb1ELb0ELb0EEENS1_36VarlenDynamicPersistentTileSchedulerILi192ELi128ELi384ELi128ELb0ELb1ELb1ELb1ELb1ELb1EEEEEEEEEvNT_6ParamsE,@"STO_CUDA_ENTRY STV_DEFAULT"
_ZN7cutlass13device_kernelIN5flash11enable_sm90INS1_16FlashAttnFwdSm90INS1_25CollectiveMainloopFwdSm90ILi2EN4cute5tupleIJNS5_1CILi1EEES8_S8_EEENS6_IJNS7_ILi192EEENS7_ILi128EEENS7_ILi64EEEEEELi64ENS_6half_tEfNS_4arch4Sm90ELb1ELb0ELb0ELb1ELb0ELb1ELb0ELb1ELb1ELb1ELb0ELb0EEENS1_21CollectiveEpilogueFwdINS6_IJSA_SC_SB_EEES9_SE_SG_Li384ELb1ELb1ELb0ELb0EEENS1_36VarlenDynamicPersistentTileSchedulerILi192ELi128ELi384ELi128ELb0ELb1ELb1ELb1ELb1ELb1EEEEEEEEEvNT_6ParamsE:
        /* <DEDUP_REMOVED lines=23> */
.L_x_14883:
[----:B------:R-:W-:Y:S05]  /*0170*/  BSYNC B0 ;  /* 0x0000000000007941 */ /* 0x000fea0003800000 */
.L_x_14882:
        /* <DEDUP_REMOVED lines=40> */
.L_x_14884:
        /* <DEDUP_REMOVED lines=22> */
.L_x_14885:
        /* <DEDUP_REMOVED lines=18> */
.L_x_14886:
        /* <DEDUP_REMOVED lines=22> */
.L_x_14887:
        /* <DEDUP_REMOVED lines=22> */
.L_x_14888:
        /* <DEDUP_REMOVED lines=9> */
.L_x_14891:
        /* <DEDUP_REMOVED lines=29> */
[----:B------:R-:W-:Y:S01]  /*0ba0*/  IMAD.IADD R11, R12, 0x1, -R4 ;  /* 0x000000010c0b7824 */ /* 0x000fe200078e0a04 */
[-C--:B------:R-:W-:Y:S02]  /*0bb0*/  LEA.HI R4, R0, R12.reuse, RZ, 0x4 ;  /* 0x0000000c00047211 */ /* 0x080fe400078f20ff */
[----:B------:R-:W-:Y:S02]  /*0bc0*/  SHF.R.S32.HI R14, RZ, 0x7, R3 ;  /* 0x00000007ff0e7819 */ /* 0x000fe40000011403 */
[----:B------:R-:W-:Y:S02]  /*0bd0*/  SHF.R.S32.HI R7, RZ, 0x4, R4 ;  /* 0x00000004ff077819 */ /* 0x000fe40000011404 */
[----:B------:R-:W-:Y:S02]  /*0be0*/  SHF.R.S32.HI R6, RZ, 0x1f, R11 ;  /* 0x0000001fff067819 */ /* 0x000fe4000001140b */
[----:B------:R-:W-:Y:S02]  /*0bf0*/  LOP3.LUT R3, R4, 0x3fffff0, RZ, 0xc0, !PT ;  /* 0x03fffff004037812 */ /* 0x000fe400078ec0ff */
[----:B------:R-:W-:-:S02]  /*0c00*/  LEA.HI R5, R0, R12, RZ, 0x5 ;  /* 0x0000000c00057211 */ /* 0x000fc400078f28ff */
[----:B------:R-:W-:Y:S01]  /*0c10*/  LEA.HI R4, R4, R7, RZ, 0x1 ;  /* 0x0000000704047211 */ /* 0x000fe200078f08ff */
[----:B------:R-:W-:Y:S01]  /*0c20*/  IMAD.IADD R3, R12, 0x1, -R3 ;  /* 0x000000010c037824 */ /* 0x000fe200078e0a03 */
[----:B------:R-:W-:Y:S02]  /*0c30*/  LEA.HI R8, R6, R11, RZ, 0x2 ;  /* 0x0000000b06087211 */ /* 0x000fe400078f10ff */
[----:B------:R-:W-:Y:S02]  /*0c40*/  SHF.R.S32.HI R15, RZ, 0x5, R5 ;  /* 0x00000005ff0f7819 */ /* 0x000fe40000011405 */
[----:B------:R-:W-:Y:S02]  /*0c50*/  LOP3.LUT R4, R4, 0x1ffffffe, RZ, 0xc0, !PT ;  /* 0x1ffffffe04047812 */ /* 0x000fe400078ec0ff */
[--C-:B------:R-:W-:Y:S02]  /*0c60*/  SHF.R.S32.HI R9, RZ, 0x2, R8.reuse ;  /* 0x00000002ff097819 */ /* 0x100fe40000011408 */
[----:B------:R-:W-:Y:S01]  /*0c70*/  SHF.R.S32.HI R10, RZ, 0x1f, R8 ;  /* 0x0000001fff0a7819 */ /* 0x000fe20000011408 */
[----:B------:R-:W-:Y:S01]  /*0c80*/  IMAD.IADD R4, R7, 0x1, -R4 ;  /* 0x0000000107047824 */ /* 0x000fe200078e0a04 */
[----:B------:R-:W-:-:S02]  /*0c90*/  LEA R3, R15, R3, 0x4 ;  /* 0x000000030f037211 */ /* 0x000fc400078e20ff */
[----:B------:R-:W-:Y:S01]  /*0ca0*/  LEA.HI R10, R10, R9, RZ, 0x3 ;  /* 0x000000090a0a7211 */ /* 0x000fe200078f18ff */
[----:B------:R-:W-:Y:S01]  /*0cb0*/  IMAD.HI R5, R14, 0x55555556, RZ ;  /* 0x555555560e057827 */ /* 0x000fe200078e02ff */
[----:B------:R-:W-:Y:S02]  /*0cc0*/  LEA.HI R6, R6, R11, RZ, 0x5 ;  /* 0x0000000b06067211 */ /* 0x000fe400078f28ff */
[----:B------:R-:W-:Y:S01]  /*0cd0*/  LOP3.LUT R10, R10, 0xfffffff8, RZ, 0xc0, !PT ;  /* 0xfffffff80a0a7812 */ /* 0x000fe200078ec0ff */
[----:B------:R-:W-:Y:S01]  /*0ce0*/  IMAD R7, R3, 0x8, R4 ;  /* 0x0000000803077824 */ /* 0x000fe200078e0204 */
[CC--:B------:R-:W-:Y:S02]  /*0cf0*/  LEA.HI R3, R0.reuse, R12.reuse, RZ, 0x3 ;  /* 0x0000000c00037211 */ /* 0x0c0fe400078f18ff */
[----:B------:R-:W-:Y:S01]  /*0d00*/  LEA.HI R0, R0, R12, RZ, 0x2 ;  /* 0x0000000c00007211 */ /* 0x000fe200078f10ff */
[----:B------:R-:W-:Y:S01]  /*0d10*/  IMAD.IADD R9, R9, 0x1, -R10 ;  /* 0x0000000109097824 */ /* 0x000fe200078e0a0a */
[----:B------:R-:W-:-:S02]  /*0d20*/  SHF.R.S32.HI R6, RZ, 0x5, R6 ;  /* 0x00000005ff067819 */ /* 0x000fc40000011406 */
[----:B------:R-:W-:Y:S02]  /*0d30*/  LEA.HI R5, R5, R5, RZ, 0x1 ;  /* 0x0000000505057211 */ /* 0x000fe400078f08ff */
[--C-:B------:R-:W-:Y:S01]  /*0d40*/  SHF.R.S32.HI R19, RZ, 0x2, R0.reuse ;  /* 0x00000002ff137819 */ /* 0x100fe20000011400 */
[----:B------:R-:W-:Y:S01]  /*0d50*/  IMAD R6, R6, 0x10, R9 ;  /* 0x0000001006067824 */ /* 0x000fe200078e0209 */
[----:B------:R-:W-:Y:S01]  /*0d60*/  SHF.R.S32.HI R4, RZ, 0x1f, R0 ;  /* 0x0000001fff047819 */ /* 0x000fe20000011400 */
[----:B------:R-:W-:Y:S02]  /*0d70*/  IMAD R5, R5, -0x3, R14 ;  /* 0xfffffffd05057824 */ /* 0x000fe400078e020e */
[----:B------:R-:W-:Y:S01]  /*0d80*/  VIADD R9, R19, 0x60 ;  /* 0x0000006013097836 */ /* 0x000fe20000000000 */
[----:B------:R-:W-:Y:S01]  /*0d90*/  LOP3.LUT R0, R0, 0xfffffffc, RZ, 0xc0, !PT ;  /* 0xfffffffc00007812 */ /* 0x000fe200078ec0ff */
[----:B------:R-:W-:Y:S01]  /*0da0*/  IMAD R10, R5, 0x40, R6 ;  /* 0x00000040050a7824 */ /* 0x000fe200078e0206 */
[----:B------:R-:W-:-:S02]  /*0db0*/  LOP3.LUT R3, R3, 0xfffffff8, RZ, 0xc0, !PT ;  /* 0xfffffff803037812 */ /* 0x000fc400078ec0ff */
[----:B------:R-:W-:Y:S02]  /*0dc0*/  LEA.HI R4, R4, R19, RZ, 0x3 ;  /* 0x0000001304047211 */ /* 0x000fe400078f18ff */
[----:B------:R-:W-:Y:S01]  /*0dd0*/  SHF.R.S32.HI R5, RZ, 0x1f, R9 ;  /* 0x0000001fff057819 */ /* 0x000fe20000011409 */
[----:B------:R-:W-:Y:S01]  /*0de0*/  IMAD.IADD R6, R12, 0x1, -R0 ;  /* 0x000000010c067824 */ /* 0x000fe200078e0a00 */
[----:B------:R-:W-:Y:S01]  /*0df0*/  LOP3.LUT R4, R4, 0xfffffff8, RZ, 0xc0, !PT ;  /* 0xfffffff804047812 */ /* 0x000fe200078ec0ff */
[----:B------:R-:W-:Y:S01]  /*0e00*/  IMAD.IADD R3, R12, 0x1, -R3 ;  /* 0x000000010c037824 */ /* 0x000fe200078e0a03 */
[----:B------:R-:W-:Y:S02]  /*0e10*/  LEA.HI R5, R5, R9, RZ, 0x3 ;  /* 0x0000000905057211 */ /* 0x000fe400078f18ff */
[----:B------:R-:W-:Y:S01]  /*0e20*/  SHF.L.U32 R3, R9, 0x6, RZ ;  /* 0x0000000609037819 */ /* 0x000fe200000006ff */
[----:B------:R-:W-:Y:S01]  /*0e30*/  IMAD.IADD R4, R19, 0x1, -R4 ;  /* 0x0000000113047824 */ /* 0x000fe200078e0a04 */
[----:B------:R-:W-:Y:S01]  /*0e40*/  SHF.R.S32.HI R0, RZ, 0x1f, R19 ;  /* 0x0000001fff007819 */ /* 0x000fe20000011413 */
[C---:B------:R-:W-:Y:S01]  /*0e50*/  IMAD.SHL.U32 R16, R6.reuse, 0x8, RZ ;  /* 0x0000000806107824 */ /* 0x040fe200078e00ff */
[----:B------:R-:W-:Y:S01]  /*0e60*/  LEA.HI R0, R6, R6, RZ, 0x1 ;  /* 0x0000000606007211 */ /* 0x000fe200078f08ff */
[----:B------:R-:W-:Y:S01]  /*0e70*/  IMAD.SHL.U32 R5, R5, 0x40, RZ ;  /* 0x0000004005057824 */ /* 0x000fe200078e00ff */
[----:B------:R-:W-:Y:S01]  /*0e80*/  LOP3.LUT R3, R3, 0x1c0, RZ, 0xc0, !PT ;  /* 0x000001c003037812 */ /* 0x000fe200078ec0ff */
[----:B------:R-:W-:Y:S01]  /*0e90*/  STL [R1+0x58], R10 ;  /* 0x0000580a01007387 */ /* 0x000fe20000100800 */
[----:B------:R-:W-:-:S02]  /*0ea0*/  LOP3.LUT R0, R0, 0x1ffffffe, RZ, 0xc0, !PT ;  /* 0x1ffffffe00007812 */ /* 0x000fc400078ec0ff */
[----:B------:R-:W-:Y:S01]  /*0eb0*/  SHF.R.U32.HI R9, RZ, 0x3, R3 ;  /* 0x00000003ff097819 */ /* 0x000fe20000011603 */
[----:B------:R-:W-:Y:S01]  /*0ec0*/  STL [R1+0x50], RZ ;  /* 0x000050ff01007387 */ /* 0x000fe20000100800 */
[----:B------:R-:W-:Y:S02]  /*0ed0*/  LOP3.LUT R3, R3, 0x38, R16, 0xf8, !PT ;  /* 0x0000003803037812 */ /* 0x000fe400078ef810 */
[----:B------:R-:W-:Y:S01]  /*0ee0*/  LOP3.LUT R8, R8, 0x7ffffffc, RZ, 0xc0, !PT ;  /* 0x7ffffffc08087812 */ /* 0x000fe200078ec0ff */
[----:B------:R0:W-:Y:S01]  /*0ef0*/  STL [R1+0x38], R4 ;  /* 0x0000380401007387 */ /* 0x0001e20000100800 */
[----:B------:R-:W-:Y:S01]  /*0f00*/  IMAD.IADD R0, R6, 0x1, -R0 ;  /* 0x0000000106007824 */ /* 0x000fe200078e0a00 */
[----:B0-----:R-:W-:Y:S02]  /*0f10*/  LOP3.LUT R4, R5, 0xfffffe00, RZ, 0xc0, !PT ;  /* 0xfffffe0005047812 */ /* 0x001fe400078ec0ff */
[----:B------:R-:W-:Y:S02]  /*0f20*/  IMAD.IADD R5, R11, 0x1, -R8 ;  /* 0x000000010b057824 */ /* 0x000fe400078e0a08 */
[----:B------:R-:W-:Y:S01]  /*0f30*/  LOP3.LUT R3, R4, R3, R9, 0xf6, !PT ;  /* 0x0000000304037212 */ /* 0x000fe200078ef609 */
[----:B------:R0:W-:Y:S01]  /*0f40*/  STL [R1+0x3c], R4 ;  /* 0x00003c0401007387 */ /* 0x0001e20000100800 */
[----:B------:R-:W-:-:S02]  /*0f50*/  IMAD R0, R0, 0x8, R10 ;  /* 0x0000000800007824 */ /* 0x000fc400078e020a */
[----:B------:R-:W-:Y:S01]  /*0f60*/  LEA R3, R3, R2, 0x1 ;  /* 0x0000000203037211 */ /* 0x000fe200078e08ff */
[----:B------:R1:W-:Y:S01]  /*0f70*/  STL [R1+0x40], R5 ;  /* 0x0000400501007387 */ /* 0x0003e20000100800 */
[----:B0-----:R-:W-:-:S05]  /*0f80*/  IMAD.SHL.U32 R4, R7, 0x8, RZ ;  /* 0x0000000807047824 */ /* 0x001fca00078e00ff */
[----:B------:R1:W-:Y:S04]  /*0f90*/  STL [R1+0x5c], R4 ;  /* 0x00005c0401007387 */ /* 0x0003e80000100800 */
[----:B------:R1:W-:Y:S04]  /*0fa0*/  STL [R1+0x44], R0 ;  /* 0x0000440001007387 */ /* 0x0003e80000100800 */
[----:B------:R1:W-:Y:S01]  /*0fb0*/  STL [R1+0x54], R3 ;  /* 0x0000540301007387 */ /* 0x0003e20000100800 */
[----:B------:R-:W-:Y:S01]  /*0fc0*/  IMAD.SHL.U32 R152, R6, 0x4, RZ ;  /* 0x0000000406987824 */ /* 0x000fe200078e00ff */
[----:B------:R-:W-:Y:S01]  /*0fd0*/  CS2R R22, SRZ ;  /* 0x0000000000167805 */ /* 0x000fe2000001ff00 */
[----:B------:R-:W-:-:S02]  /*0fe0*/  IMAD.MOV.U32 R154, RZ, RZ, RZ ;  /* 0x000000ffff9a7224 */ /* 0x000fc400078e00ff */
[----:B------:R-:W-:Y:S02]  /*0ff0*/  IMAD.MOV.U32 R18, RZ, RZ, RZ ;  /* 0x000000ffff127224 */ /* 0x000fe400078e00ff */
[----:B------:R-:W-:Y:S01]  /*1000*/  VIADD R155, R152, 0x10 ;  /* 0x00000010989b7836 */ /* 0x000fe20000000000 */
[----:B-12---:R-:W-:-:S07]  /*1010*/  LOP3.LUT R156, R13, 0x1, RZ, 0xfc, !PT ;  /* 0x000000010d9c7812 */ /* 0x006fce00078efcff */
.L_x_15025:
[----:B0--3-5:R-:W0:Y:S02]  /*1020*/  LDC.64 R4, c[0x0][0xc88] ;  /* 0x00032200ff047b82 */ /* 0x029e240000000a00 */
[----:B0-----:R-:W-:-:S05]  /*1030*/  IMAD.WIDE R4, R31, 0x4, R4 ;  /* 0x000000041f047825 */ /* 0x001fca00078e0204 */
[----:B--2---:R-:W2:Y:S01]  /*1040*/  LDG.E R11, desc[UR40][R4.64] ;  /* 0x00000028040b7981 */ /* 0x004ea2000c1e1900 */
[----:B------:R-:W-:Y:S05]  /*1050*/  YIELD ;  /* 0x0000000000007946 */ /* 0x000fea0003800000 */
[----:B------:R-:W-:Y:S01]  /*1060*/  ULDC.64 UR4, c[0x0][0xa28] ;  /* 0x00028a0000047ab9 */ /* 0x000fe20000000a00 */
[----:B------:R-:W-:Y:S01]  /*1070*/  ULDC.64 UR8, c[0x0][0xa18] ;  /* 0x0002860000087ab9 */ /* 0x000fe20000000a00 */
[----:B------:R-:W-:Y:S01]  /*1080*/  ISETP.NE.U32.AND P1, PT, RZ, UR4, PT ;  /* 0x00000004ff007c0c */ /* 0x000fe2000bf25070 */
[----:B------:R-:W-:Y:S01]  /*1090*/  IMAD.MOV.U32 R3, RZ, RZ, RZ ;  /* 0x000000ffff037224 */ /* 0x000fe200078e00ff */
[----:B------:R-:W-:Y:S01]  /*10a0*/  ULDC.64 UR6, c[0x0][0xa08] ;  /* 0x0002820000067ab9 */ /* 0x000fe20000000a00 */
[----:B------:R-:W-:Y:S01]  /*10b0*/  IMAD.MOV.U32 R33, RZ, RZ, RZ ;  /* 0x000000ffff217224 */ /* 0x000fe200078e00ff */
[----:B------:R-:W-:-:S02]  /*10c0*/  ISETP.NE.AND.EX P1, PT, RZ, UR5, PT, P1 ;  /* 0x00000005ff007c0c */ /* 0x000fc4000bf25310 */
[----:B------:R-:W-:-:S04]  /*10d0*/  ISETP.NE.U32.AND P0, PT, RZ, UR6, PT ;  /* 0x00000006ff007c0c */ /* 0x000fc8000bf05070 */
[----:B------:R-:W-:Y:S02]  /*10e0*/  ISETP.NE.AND.EX P0, PT, RZ, UR7, PT, P0 ;  /* 0x00000007ff007c0c */ /* 0x000fe4000bf05300 */
[----:B--2---:R-:W-:Y:S01]  /*10f0*/  SHF.R.S32.HI R0, RZ, 0x1f, R11 ;  /* 0x0000001fff007819 */ /* 0x004fe2000001140b */
[----:B------:R-:W-:-:S04]  /*1100*/  IMAD.SHL.U32 R34, R11, 0x4, RZ ;  /* 0x000000040b227824 */ /* 0x000fc800078e00ff */
        /* <DEDUP_REMOVED lines=27> */
[----:B-1----:R-:W-:Y:S05]  /*12c0*/  @P2 BRA `(.L_x_14893) ;  /* 0x0000000000282947 */ /* 0x002fea0003800000 */
[----:B------:R-:W-:Y:S02]  /*12d0*/  ULDC.64 UR4, c[0x0][0xa00] ;  /* 0x0002800000047ab9 */ /* 0x000fe40000000a00 */
[----:B------:R-:W-:-:S04]  /*12e0*/  ISETP.NE.U32.AND P1, PT, RZ, UR4, PT ;  /* 0x00000004ff007c0c */ /* 0x000fc8000bf25070 */
[----:B------:R-:W-:-:S13]  /*12f0*/  ISETP.NE.AND.EX P1, PT, RZ, UR5, PT, P1 ;  /* 0x00000005ff007c0c */ /* 0x000fda000bf25310 */
[----:B------:R-:W-:Y:S05]  /*1300*/  @!P1 BRA `(.L_x_14893) ;  /* 0x0000000000189947 */ /* 0x000fea0003800000 */
[----:B------:R-:W1:Y:S02]  /*1310*/  LDC.64 R4, c[0x0][0xa00] ;  /* 0x00028000ff047b82 */ /* 0x000e640000000a00 */
[----:B-1----:R-:W-:-:S05]  /*1320*/  IMAD.WIDE R4, R31, 0x4, R4 ;  /* 0x000000041f047825 */ /* 0x002fca00078e0204 */
[----:B------:R-:W2:Y:S04]  /*1330*/  LDG.E R0, desc[UR40][R4.64] ;  /* 0x0000002804007981 */ /* 0x000ea8000c1e1900 */
[----:B0-----:R-:W2:Y:S02]  /*1340*/  LDG.E R7, desc[UR40][R4.64+0x4] ;  /* 0x0000042804077981 */ /* 0x001ea4000c1e1900 */
[----:B--2---:R-:W-:-:S05]  /*1350*/  IADD3 R10, -R0, R7, RZ ;  /* 0x00000007000a7210 */ /* 0x004fca0007ffe1ff */
[----:B------:R1:W-:Y:S02]  /*1360*/  STL [R1+0x20], R10 ;  /* 0x0000200a01007387 */ /* 0x0003e40000100800 */
.L_x_14893:
[----:B------:R-:W-:Y:S01]  /*1370*/  ULDC.64 UR4, c[0x0][0xa20] ;  /* 0x0002880000047ab9 */ /* 0x000fe20000000a00 */
[----:B------:R2:W-:Y:S01]  /*1380*/  STL [R1+0x4c], R30 ;  /* 0x00004c1e01007387 */ /* 0x0005e20000100800 */
[----:B------:R-:W-:-:S04]  /*1390*/  ISETP.NE.U32.AND P1, PT, RZ, UR4, PT ;  /* 0x00000004ff007c0c */ /* 0x000fc8000bf25070 */
[----:B------:R-:W-:-:S13]  /*13a0*/  ISETP.NE.AND.EX P1, PT, RZ, UR5, PT, P1 ;  /* 0x00000005ff007c0c */ /* 0x000fda000bf25310 */
[----:B--2---:R-:W-:Y:S05]  /*13b0*/  @!P1 BRA `(.L_x_14894) ;  /* 0x0000000000109947 */ /* 0x004fea0003800000 */
[----:B------:R-:W-:-:S04]  /*13c0*/  IADD3 R4, P0, R34, UR4, RZ ;  /* 0x0000000422047c10 */ /* 0x000fc8000ff1e0ff */
[----:B------:R-:W-:-:S05]  /*13d0*/  IADD3.X R5, R35, UR5, RZ, P0, !PT ;  /* 0x0000000523057c10 */ /* 0x000fca00087fe4ff */
[----:B------:R2:W5:Y:S01]  /*13e0*/  LDG.E R32, desc[UR40][R4.64] ;  /* 0x0000002804207981 */ /* 0x000562000c1e1900 */
[----:B------:R-:W-:Y:S05]  /*13f0*/  BRA `(.L_x_14895) ;  /* 0x0000000000107947 */ /* 0x000fea0003800000 */
.L_x_14894:
[----:B------:R-:W-:Y:S05]  /*1400*/  @!P0 BRA `(.L_x_14895) ;  /* 0x00000000000c8947 */ /* 0x000fea0003800000 */
[----:B------:R-:W2:Y:S04]  /*1410*/  LDG.E R5, desc[UR40][R8.64] ;  /* 0x0000002808057981 */ /* 0x000ea8000c1e1900 */
[----:B------:R-:W2:Y:S02]  /*1420*/  LDG.E R32, desc[UR40][R8.64+0x4] ;  /* 0x0000042808207981 */ /* 0x000ea4000c1e1900 */
[----:B--2---:R-:W-:-:S07]  /*1430*/  IMAD.IADD R32, R32, 0x1, -R5 ;  /* 0x0000000120207824 */ /* 0x004fce00078e0a05 */
.L_x_14895:
        /* <DEDUP_REMOVED lines=19> */
[----:B------:R0:W-:Y:S02]  /*1570*/  STL [R1+0x24], R12 ;  /* 0x0000240c01007387 */ /* 0x0001e40000100800 */
[----:B------:R-:W-:-:S04]  /*1580*/  IADD3 R27, -R8, RZ, RZ ;  /* 0x000000ff081b7210 */ /* 0x000fc80007ffe1ff */
        /* <DEDUP_REMOVED lines=9> */
[----:B------:R0:W-:Y:S03]  /*1620*/  STL [R1+0x2c], R6 ;  /* 0x00002c0601007387 */ /* 0x0001e60000100800 */
        /* <DEDUP_REMOVED lines=40> */
.L_x_14898:
[----:B------:R-:W-:Y:S05]  /*18b0*/  BSYNC B6 ;  /* 0x0000000000067941 */ /* 0x000fea0003800000 */
.L_x_14897:
        /* <DEDUP_REMOVED lines=20> */
.L_x_14900:
[----:B------:R-:W-:Y:S05]  /*1a00*/  BSYNC B6 ;  /* 0x0000000000067941 */ /* 0x000fea0003800000 */
.L_x_14899:
[----:B------:R-:W-:Y:S01]  /*1a10*/  ULDC.64 UR4, c[0x0][0x9f8] ;  /* 0x00027e0000047ab9 */ /* 0x000fe20000000a00 */
[----:B------:R-:W2:Y:S01]  /*1a20*/  LDL R37, [R1+0x38] ;  /* 0x0000380001257983 */ /* 0x000ea20000100800 */
[----:B------:R-:W-:Y:S01]  /*1a30*/  ISETP.NE.U32.AND P0, PT, RZ, UR4, PT ;  /* 0x00000004ff007c0c */ /* 0x000fe2000bf05070 */
[----:B------:R-:W0:Y:S01]  /*1a40*/  LDC.64 R4, c[0x0][0x300] ;  /* 0x0000c000ff047b82 */ /* 0x000e220000000a00 */
[----:B------:R-:W-:Y:S01]  /*1a50*/  IMAD.IADD R32, R33, 0x1, R32 ;  /* 0x0000000121207824 */ /* 0x000fe200078e0220 */
[----:B------:R-:W3:Y:S01]  /*1a60*/  LDL.LU R41, [R1] ;  /* 0x0000000001297983 */ /* 0x000ee20000300800 */
[----:B------:R-:W-:Y:S01]  /*1a70*/  ISETP.NE.AND.EX P0, PT, RZ, UR5, PT, P0 ;  /* 0x00000005ff007c0c */ /* 0x000fe2000bf05300 */
[----:B------:R-:W-:Y:S02]  /*1a80*/  ULDC.64 UR6, c[0x0][0xa08] ;  /* 0x0002820000067ab9 */ /* 0x000fe40000000a00 */
[----:B------:R-:W4:Y:S01]  /*1a90*/  LDL R36, [R1+0x3c] ;  /* 0x00003c0001247983 */ /* 0x000f220000100800 */
[----:B------:R-:W-:Y:S01]  /*1aa0*/  SHF.R.S32.HI R13, RZ, 0x1f, R30 ;  /* 0x0000001fff0d7819 */ /* 0x000fe2000001141e */
[----:B------:R-:W1:Y:S08]  /*1ab0*/  LDC R63, c[0x0][0x3f4] ;  /* 0x0000fd00ff3f7b82 */ /* 0x000e700000000800 */
[----:B------:R-:W-:Y:S01]  /*1ac0*/  @P0 IADD3 R6, P1, R34, UR4, RZ ;  /* 0x0000000422060c10 */ /* 0x000fe2000ff3e0ff */
[----:B------:R-:W1:Y:S01]  /*1ad0*/  S2R R40, SR_TID.X ;  /* 0x0000000000287919 */ /* 0x000e620000002100 */
[----:B------:R-:W-:Y:S01]  /*1ae0*/  SHF.R.S32.HI R17, RZ, 0x1f, R16 ;  /* 0x0000001fff117819 */ /* 0x000fe20000011410 */
[----:B------:R-:W1:Y:S01]  /*1af0*/  LDC.64 R68, c[0x0][0x408] ;  /* 0x00010200ff447b82 */ /* 0x000e620000000a00 */
[----:B------:R-:W-:Y:S01]  /*1b00*/  @P0 IADD3.X R7, R35, UR5, RZ, P1, !PT ;  /* 0x0000000523070c10 */ /* 0x000fe20008ffe4ff */
[----:B------:R-:W-:-:S04]  /*1b10*/  ULDC.64 UR4, c[0x0][0x308] ;  /* 0x0000c20000047ab9 */ /* 0x000fc80000000a00 */
[----:B------:R0:W4:Y:S01]  /*1b20*/  @P0 LDG.E R31, desc[UR40][R6.64] ;  /* 0x00000028061f0981 */ /* 0x000122000c1e1900 */
[----:B------:R-:W-:Y:S01]  /*1b30*/  SHF.R.S32.HI R35, RZ, 0x1f, R32 ;  /* 0x0000001fff237819 */ /* 0x000fe20000011420 */
[-C--:B0-----:R-:W-:Y:S01]  /*1b40*/  IMAD.WIDE.U32 R8, R32, R4.reuse, RZ ;  /* 0x0000000420087225 */ /* 0x081fe200078e00ff */
[----:B------:R-:W-:Y:S02]  /*1b50*/  ISETP.NE.U32.AND P0, PT, RZ, UR6, PT ;  /* 0x00000006ff007c0c */ /* 0x000fe4000bf05070 */
[----:B------:R-:W-:Y:S01]  /*1b60*/  SHF.R.S32.HI R38, RZ, 0x1f, R19 ;  /* 0x0000001fff267819 */ /* 0x000fe20000011413 */
[-C--:B------:R-:W-:Y:S01]  /*1b70*/  IMAD R0, R35, R4.reuse, RZ ;  /* 0x0000000423007224 */ /* 0x080fe200078e02ff */
[----:B------:R-:W-:Y:S01]  /*1b80*/  ISETP.NE.AND.EX P0, PT, RZ, UR7, PT, P0 ;  /* 0x00000007ff007c0c */ /* 0x000fe2000bf05300 */
[----:B------:R-:W-:Y:S01]  /*1b90*/  IMAD.WIDE.U32 R10, R19, R4, R16 ;  /* 0x00000004130a7225 */ /* 0x000fe200078e0010 */
[----:B------:R-:W-:Y:S02]  /*1ba0*/  SHF.R.S32.HI R153, RZ, 0x1f, R152 ;  /* 0x0000001fff997819 */ /* 0x000fe40000011498 */
[----:B------:R-:W-:Y:S01]  /*1bb0*/  SHF.L.U64.HI R74, R4, 0x7, R5 ;  /* 0x00000007044a7819 */ /* 0x000fe20000010205 */
[----:B------:R-:W-:-:S02]  /*1bc0*/  IMAD R3, R32, R5, R0 ;  /* 0x0000000520037224 */ /* 0x000fc400078e0200 */
[----:B------:R-:W-:Y:S02]  /*1bd0*/  IMAD.SHL.U32 R73, R4, 0x80, RZ ;  /* 0x0000008004497824 */ /* 0x000fe400078e00ff */
[----:B------:R-:W-:Y:S02]  /*1be0*/  IMAD.IADD R9, R9, 0x1, R3 ;  /* 0x0000000109097824 */ /* 0x000fe400078e0203 */
[----:B------:R-:W-:Y:S02]  /*1bf0*/  IMAD R3, R13, UR4, RZ ;  /* 0x000000040d037c24 */ /* 0x000fe4000f8e02ff */
[----:B------:R-:W-:-:S04]  /*1c00*/  IMAD.WIDE.U32 R6, R30, UR4, R8 ;  /* 0x000000041e067c25 */ /* 0x000fc8000f8e0008 */
[----:B------:R-:W-:Y:S01]  /*1c10*/  IMAD R3, R30, UR5, R3 ;  /* 0x000000051e037c24 */ /* 0x000fe2000f8e0203 */
[----:B------:R-:W-:Y:S01]  /*1c20*/  ULDC.64 UR4, c[0x0][0x310] ;  /* 0x0000c40000047ab9 */ /* 0x000fe20000000a00 */
[----:B-1----:R-:W-:Y:S01]  /*1c30*/  SHF.R.U32.HI R39, RZ, 0x7, R40 ;  /* 0x00000007ff277819 */ /* 0x002fe20000011628 */
[----:B------:R-:W-:-:S03]  /*1c40*/  IMAD.WIDE.U32 R20, R19, R68, R16 ;  /* 0x0000004413147225 */ /* 0x000fc600078e0010 */
[----:B------:R-:W-:Y:S01]  /*1c50*/  ISETP.NE.AND P6, PT, R39, 0x1, PT ;  /* 0x000000012700780c */ /* 0x000fe20003fc5270 */
[----:B------:R-:W-:Y:S02]  /*1c60*/  IMAD.IADD R7, R7, 0x1, R3 ;  /* 0x0000000107077824 */ /* 0x000fe400078e0203 */
[----:B------:R-:W-:Y:S02]  /*1c70*/  VIADD R40, R40, 0xffffff80 ;  /* 0xffffff8028287836 */ /* 0x000fe40000000000 */
[----:B------:R-:W-:Y:S02]  /*1c80*/  VIADD R66, R16, 0x20 ;  /* 0x0000002010427836 */ /* 0x000fe40000000000 */
[----:B------:R-:W-:Y:S01]  /*1c90*/  VIADD R64, R39, 0x8 ;  /* 0x0000000827407836 */ /* 0x000fe20000000000 */
[C---:B--2---:R-:W-:Y:S01]  /*1ca0*/  LOP3.LUT P1, RZ, R37.reuse, 0x4, RZ, 0xc0, !PT ;  /* 0x0000000425ff7812 */ /* 0x044fe2000782c0ff */
[----:B------:R-:W-:Y:S02]  /*1cb0*/  IMAD.SHL.U32 R70, R37, 0x40, RZ ;  /* 0x0000004025467824 */ /* 0x000fe400078e00ff */
[----:B------:R-:W-:Y:S01]  /*1cc0*/  VIADD R37, R19, 0x60 ;  /* 0x0000006013257836 */ /* 0x000fe20000000000 */
[----:B---3--:R-:W-:-:S02]  /*1cd0*/  LOP3.LUT R41, R41, 0xfffffffb, RZ, 0xc0, !PT ;  /* 0xfffffffb29297812 */ /* 0x008fc400078ec0ff */
[----:B------:R-:W-:Y:S02]  /*1ce0*/  LOP3.LUT R70, R70, 0x1c0, RZ, 0xc0, !PT ;  /* 0x000001c046467812 */ /* 0x000fe400078ec0ff */
[----:B------:R-:W-:Y:S02]  /*1cf0*/  SHF.R.S32.HI R65, RZ, 0x1f, R37 ;  /* 0x0000001fff417819 */ /* 0x000fe40000011425 */
[----:B------:R-:W-:Y:S02]  /*1d00*/  SHF.R.S32.HI R37, RZ, 0x1f, R40 ;  /* 0x0000001fff257819 */ /* 0x000fe40000011428 */
[----:B------:R-:W-:Y:S02]  /*1d10*/  SHF.R.U32.HI R67, RZ, 0x3, R70 ;  /* 0x00000003ff437819 */ /* 0x000fe40000011646 */
[----:B------:R-:W-:Y:S02]  /*1d20*/  @P1 LOP3.LUT R41, R41, 0x4, RZ, 0xfc, !PT ;  /* 0x0000000429291812 */ /* 0x000fe400078efcff */
[----:B------:R-:W-:-:S03]  /*1d30*/  LEA.HI R37, R37, R40, RZ, 0x5 ;  /* 0x0000002825257211 */ /* 0x000fc600078f28ff */
[----:B------:R0:W-:Y:S01]  /*1d40*/  STL [R1], R41 ;  /* 0x0000002901007387 */ /* 0x0001e20000100800 */
[----:B------:R-:W-:Y:S02]  /*1d50*/  SHF.R.S32.HI R37, RZ, 0x5, R37 ;  /* 0x00000005ff257819 */ /* 0x000fe40000011425 */
[----:B----4-:R-:W-:Y:S02]  /*1d60*/  SEL R57, R31, RZ, !P0 ;  /* 0x000000ff1f397207 */ /* 0x010fe40004000000 */
[----:B------:R-:W-:-:S03]  /*1d70*/  SHF.R.S32.HI R0, RZ, 0x1f, R31 ;  /* 0x0000001fff007819 */ /* 0x000fc6000001141f */
[----:B------:R-:W-:Y:S01]  /*1d80*/  IMAD.WIDE.U32 R8, R57, UR4, R6 ;  /* 0x0000000439087c25 */ /* 0x000fe2000f8e0006 */
[----:B------:R-:W-:Y:S01]  /*1d90*/  SEL R14, R0, RZ, !P0 ;  /* 0x000000ff000e7207 */ /* 0x000fe20004000000 */
[----:B------:R-:W1:Y:S01]  /*1da0*/  LDC.64 R6, c[0x0][0x3f8] ;  /* 0x0000fe00ff067b82 */ /* 0x000e620000000a00 */
[----:B------:R-:W-:-:S03]  /*1db0*/  IADD3 R77, P0, R8, R10, RZ ;  /* 0x0000000a084d7210 */ /* 0x000fc60007f1e0ff */
[----:B------:R-:W-:-:S04]  /*1dc0*/  IMAD R0, R14, UR4, RZ ;  /* 0x000000040e007c24 */ /* 0x000fc8000f8e02ff */
[----:B------:R-:W-:Y:S01]  /*1dd0*/  IMAD R3, R57, UR5, R0 ;  /* 0x0000000539037c24 */ /* 0x000fe2000f8e0200 */
[----:B------:R-:W-:Y:S05]  /*1de0*/  @!P6 WARPSYNC.ALL ;  /* 0x000000000000e948 */ /* 0x000fea0003800000 */
[----:B------:R-:W-:Y:S01]  /*1df0*/  ULDC.64 UR4, c[0x0][0x330] ;  /* 0x0000cc0000047ab9 */ /* 0x000fe20000000a00 */
[----:B------:R-:W-:Y:S01]  /*1e00*/  IMAD R0, R38, R4, RZ ;  /* 0x0000000426007224 */ /* 0x000fe200078e02ff */
[----:B------:R-:W-:Y:S01]  /*1e10*/  IADD3 R76, R9, R3, RZ ;  /* 0x00000003094c7210 */ /* 0x000fe20007ffe0ff */
[----:B------:R-:W-:Y:S02]  /*1e20*/  IMAD R13, R13, UR4, RZ ;  /* 0x000000040d0d7c24 */ /* 0x000fe4000f8e02ff */
[----:B------:R-:W-:-:S02]  /*1e30*/  IMAD R75, R19, R5, R0 ;  /* 0x00000005134b7224 */ /* 0x000fc400078e0200 */
[C---:B------:R-:W-:Y:S02]  /*1e40*/  IMAD R15, R30.reuse, UR5, R13 ;  /* 0x000000051e0f7c24 */ /* 0x040fe4000f8e020d */
[----:B------:R-:W-:Y:S01]  /*1e50*/  IMAD.WIDE.U32 R12, R30, UR4, R16 ;  /* 0x000000041e0c7c25 */ /* 0x000fe2000f8e0010 */
[----:B------:R-:W-:Y:S01]  /*1e60*/  IADD3.X R75, R76, R11, R75, P0, !PT ;  /* 0x0000000b4c4b7210 */ /* 0x000fe200007fe44b */
[----:B------:R-:W-:Y:S01]  /*1e70*/  ULDC.64 UR4, c[0x0][0x338] ;  /* 0x0000ce0000047ab9 */ /* 0x000fe20000000a00 */
[----:B------:R-:W-:Y:S01]  /*1e80*/  ISETP.GE.AND P0, PT, R16, R63, PT ;  /* 0x0000003f1000720c */ /* 0x000fe20003f06270 */
[----:B-1----:R-:W-:Y:S01]  /*1e90*/  IMAD R0, R38, R6, RZ ;  /* 0x0000000626007224 */ /* 0x002fe200078e02ff */
[C---:B------:R-:W-:Y:S01]  /*1ea0*/  SHF.L.U64.HI R72, R6.reuse, 0x7, R7 ;  /* 0x0000000706487819 */ /* 0x040fe20000010207 */
[----:B------:R-:W-:Y:S01]  /*1eb0*/  IMAD.IADD R13, R13, 0x1, R15 ;  /* 0x000000010d0d7824 */ /* 0x000fe200078e020f */
[----:B------:R-:W-:Y:S01]  /*1ec0*/  SHF.L.U32 R71, R6, 0x7, RZ ;  /* 0x0000000706477819 */ /* 0x000fe200000006ff */
[----:B------:R-:W-:-:S02]  /*1ed0*/  IMAD R15, R19, R7, R0 ;  /* 0x00000007130f7224 */ /* 0x000fc400078e0200 */
[----:B------:R-:W-:-:S04]  /*1ee0*/  IMAD.WIDE.U32 R10, R19, R6, R16 ;  /* 0x00000006130a7225 */ /* 0x000fc800078e0010 */
[----:B------:R-:W-:Y:S02]  /*1ef0*/  IMAD.IADD R11, R15, 0x1, R11 ;  /* 0x000000010f0b7824 */ /* 0x000fe400078e020b */
[----:B------:R-:W-:Y:S02]  /*1f00*/  IMAD R3, R14, UR4, RZ ;  /* 0x000000040e037c24 */ /* 0x000fe4000f8e02ff */
[----:B-----5:R-:W-:Y:S01]  /*1f10*/  IMAD.WIDE.U32 R52, R24, R6, R10 ;  /* 0x0000000618347225 */ /* 0x020fe200078e000a */
[----:B------:R-:W-:Y:S01]  /*1f20*/  @!P6 BAR.SYNC.DEFER_BLOCKING 0x9, 0x100 ;  /* 0x024400000000eb1d */ /* 0x000fe20000010000 */
[----:B------:R-:W-:Y:S02]  /*1f30*/  IADD3 R10, P1, R19, R32, RZ ;  /* 0x00000020130a7210 */ /* 0x000fe40007f3e0ff */
[----:B------:R-:W-:Y:S01]  /*1f40*/  IMAD R33, R57, UR5, R3 ;  /* 0x0000000539217c24 */ /* 0x000fe2000f8e0203 */
[----:B------:R-:W-:Y:S01]  /*1f50*/  SEL R3, R63, RZ, P0 ;  /* 0x000000ff3f037207 */ /* 0x000fe20000000000 */
[----:B------:R-:W-:-:S02]  /*1f60*/  IMAD R0, R38, R68, RZ ;  /* 0x0000004426007224 */ /* 0x000fc400078e02ff */
[----:B------:R-:W-:Y:S01]  /*1f70*/  IMAD.WIDE.U32 R56, R57, UR4, R12 ;  /* 0x0000000439387c25 */ /* 0x000fe2000f8e000c */
[----:B------:R-:W-:Y:S02]  /*1f80*/  ULDC UR4, c[0x0][0x2f4] ;  /* 0x0000bd0000047ab9 */ /* 0x000fe40000000800 */
[----:B------:R-:W-:Y:S01]  /*1f90*/  ISETP.GE.AND P2, PT, R66, UR4, PT ;  /* 0x0000000442007c0c */ /* 0x000fe2000bf46270 */
[----:B------:R-:W-:Y:S01]  /*1fa0*/  IMAD.X R11, R38, 0x1, R35, P1 ;  /* 0x00000001260b7824 */ /* 0x000fe200008e0623 */
[----:B------:R-:W-:Y:S01]  /*1fb0*/  ISETP.GE.AND P1, PT, R16, UR4, PT ;  /* 0x0000000410007c0c */ /* 0x000fe2000bf26270 */
[----:B------:R-:W-:-:S04]  /*1fc0*/  IMAD.WIDE.U32 R30, R19, R68, R152 ;  /* 0x00000044131e7225 */ /* 0x000fc800078e0098 */
[C---:B------:R-:W-:Y:S02]  /*1fd0*/  IMAD R13, R19.reuse, R69, R0 ;  /* 0x00000045130d7224 */ /* 0x040fe400078e0200 */
[----:B------:R-:W-:Y:S02]  /*1fe0*/  IMAD.IADD R3, R16, 0x1, R3 ;  /* 0x0000000110037824 */ /* 0x000fe400078e0203 */
[----:B------:R-:W-:Y:S02]  /*1ff0*/  VIADD R38, R19, 0x60 ;  /* 0x0000006013267836 */ /* 0x000fe40000000000 */
[----:B------:R-:W-:Y:S01]  /*2000*/  IMAD.IADD R31, R31, 0x1, R13 ;  /* 0x000000011f1f7824 */ /* 0x000fe200078e020d */
[----:B------:R-:W-:Y:S01]  /*2010*/  SHF.R.S32.HI R0, RZ, 0x1f, R3 ;  /* 0x0000001fff007819 */ /* 0x000fe20000011403 */
[----:B------:R-:W-:Y:S01]  /*2020*/  IMAD.IADD R21, R13, 0x1, R21 ;  /* 0x000000010d157824 */ /* 0x000fe200078e0215 */
[----:B------:R-:W-:Y:S01]  /*2030*/  SHF.R.S32.HI R13, RZ, 0x1f, R24 ;  /* 0x0000001fff0d7819 */ /* 0x000fe20000011418 */
[----:B------:R-:W-:Y:S01]  /*2040*/  IMAD.SHL.U32 R38, R38, 0x40, RZ ;  /* 0x0000004026267824 */ /* 0x000fe200078e00ff */
[----:B------:R-:W-:Y:S01]  /*2050*/  LEA.HI R3, R0, R3, RZ, 0x3 ;  /* 0x0000000300037211 */ /* 0x000fe200078f18ff */
[----:B------:R-:W-:-:S03]  /*2060*/  IMAD.WIDE.U32 R54, R19, R6, R152 ;  /* 0x0000000613367225 */ /* 0x000fc600078e0098 */
[----:B------:R-:W-:Y:S01]  /*2070*/  LOP3.LUT R38, R38, 0x1c0, RZ, 0xc0, !PT ;  /* 0x000001c026267812 */ /* 0x000fe200078ec0ff */
[----:B------:R-:W-:Y:S02]  /*2080*/  IMAD R0, R13, R6, RZ ;  /* 0x000000060d007224 */ /* 0x000fe400078e02ff */
[----:B------:R-:W-:Y:S01]  /*2090*/  IMAD.IADD R55, R55, 0x1, R15 ;  /* 0x0000000137377824 */ /* 0x000fe200078e020f */
[----:B------:R-:W-:Y:S01]  /*20a0*/  LOP3.LUT R4, R38, 0x38, R3, 0xf8, !PT ;  /* 0x0000003826047812 */ /* 0x000fe200078ef803 */
[----:B------:R-:W-:Y:S01]  /*20b0*/  IMAD R5, R24, R7, R0 ;  /* 0x0000000718057224 */ /* 0x000fe200078e0200 */
[----:B------:R-:W-:Y:S01]  /*20c0*/  LOP3.LUT R0, R70, 0x18, R16, 0xf8, !PT ;  /* 0x0000001846007812 */ /* 0x000fe200078ef810 */
[----:B------:R-:W-:Y:S01]  /*20d0*/  VIADD R38, R19, 0x60 ;  /* 0x0000006013267836 */ /* 0x000fe20000000000 */
[----:B------:R-:W-:Y:S01]  /*20e0*/  LOP3.LUT R7, R3, 0xfffffff8, RZ, 0xc0, !PT ;  /* 0xfffffff803077812 */ /* 0x000fe200078ec0ff */
[----:B------:R-:W-:Y:S01]  /*20f0*/  IMAD R13, R13, R68, RZ ;  /* 0x000000440d0d7224 */ /* 0x000fe200078e02ff */
[----:B------:R-:W-:Y:S01]  /*2100*/  LOP3.LUT R0, R0, R67, RZ, 0x3c, !PT ;  /* 0x0000004300007212 */ /* 0x000fe200078e3cff */
[----:B------:R-:W-:-:S02]  /*2110*/  IMAD.SHL.U32 R38, R38, 0x40, RZ ;  /* 0x0000004026267824 */ /* 0x000fc400078e00ff */
[----:B------:R-:W-:Y:S01]  /*2120*/  IMAD.WIDE.U32 R54, R24, R6, R54 ;  /* 0x0000000618367225 */ /* 0x000fe200078e0036 */
[--C-:B------:R-:W-:Y:S02]  /*2130*/  SHF.R.S32.HI R6, RZ, 0x3, R3.reuse ;  /* 0x00000003ff067819 */ /* 0x100fe40000011403 */
[----:B------:R-:W-:Y:S01]  /*2140*/  LOP3.LUT R38, R38, 0x1c0, RZ, 0xc0, !PT ;  /* 0x000001c026267812 */ /* 0x000fe200078ec0ff */
[----:B------:R-:W-:Y:S01]  /*2150*/  IMAD R62, R37, 0x200, R0 ;  /* 0x00000200253e7824 */ /* 0x000fe200078e0200 */
[----:B------:R-:W-:Y:S01]  /*2160*/  LOP3.LUT R0, R70, 0x38, R3, 0xf8, !PT ;  /* 0x0000003846007812 */ /* 0x000fe200078ef803 */
[C---:B------:R-:W-:Y:S01]  /*2170*/  IMAD R13, R24.reuse, R69, R13 ;  /* 0x00000045180d7224 */ /* 0x040fe200078e020d */
[----:B------:R-:W-:Y:S01]  /*2180*/  SHF.R.U32.HI R38, RZ, 0x3, R38 ;  /* 0x00000003ff267819 */ /* 0x000fe20000011626 */
[----:B------:R-:W-:Y:S01]  /*2190*/  IMAD.WIDE.U32 R30, R24, R68, R30 ;  /* 0x00000044181e7225 */ /* 0x000fe200078e001e */
[----:B------:R-:W-:Y:S02]  /*21a0*/  LOP3.LUT R0, R0, R67, RZ, 0x3c, !PT ;  /* 0x0000004300007212 */ /* 0x000fe400078e3cff */
[----:B------:R-:W-:Y:S01]  /*21b0*/  LOP3.LUT R12, R4, R38, RZ, 0x3c, !PT ;  /* 0x00000026040c7212 */ /* 0x000fe200078e3cff */
[----:B------:R-:W-:Y:S01]  /*21c0*/  IMAD.WIDE.U32 R20, R24, R68, R20 ;  /* 0x0000004418147225 */ /* 0x000fe200078e0014 */
[----:B------:R-:W-:-:S02]  /*21d0*/  SHF.L.U64.HI R69, R68, 0x7, R69 ;  /* 0x0000000744457819 */ /* 0x000fc40000010245 */
[----:B------:R-:W-:Y:S01]  /*21e0*/  IADD3 R61, R55, R5, RZ ;  /* 0x00000005373d7210 */ /* 0x000fe20007ffe0ff */
[----:B------:R-:W-:Y:S01]  /*21f0*/  IMAD.IADD R60, R5, 0x1, R53 ;  /* 0x00000001053c7824 */ /* 0x000fe200078e0235 */
[----:B------:R-:W-:Y:S01]  /*2200*/  SHF.R.S32.HI R5, RZ, 0x1f, R7 ;  /* 0x0000001fff057819 */ /* 0x000fe20000011407 */
[----:B------:R-:W-:Y:S01]  /*2210*/  IMAD R4, R37, 0x200, R0 ;  /* 0x0000020025047824 */ /* 0x000fe200078e0200 */
[----:B------:R-:W-:Y:S01]  /*2220*/  IADD3 R3, R36, R12, RZ ;  /* 0x0000000c24037210 */ /* 0x000fe20007ffe0ff */
[----:B------:R-:W-:Y:S02]  /*2230*/  IMAD.SHL.U32 R68, R68, 0x80, RZ ;  /* 0x0000008044447824 */ /* 0x000fe400078e00ff */
[----:B------:R-:W-:Y:S02]  /*2240*/  IMAD.SHL.U32 R63, R63, 0x2, RZ ;  /* 0x000000023f3f7824 */ /* 0x000fe400078e00ff */
[----:B------:R-:W-:Y:S02]  /*2250*/  IMAD.IADD R59, R31, 0x1, R13 ;  /* 0x000000011f3b7824 */ /* 0x000fe400078e020d */
[----:B------:R-:W-:-:S02]  /*2260*/  IMAD.IADD R58, R13, 0x1, R21 ;  /* 0x000000010d3a7824 */ /* 0x000fc400078e0215 */
[----:B0-----:R-:W-:-:S07]  /*2270*/  IMAD.IADD R0, R57, 0x1, R33 ;  /* 0x0000000139007824 */ /* 0x001fce00078e0221 */
.L_x_14950:
[----:B------:R-:W2:Y:S01]  /*2280*/  LDL R35, [R1+0x38] ;  /* 0x0000380001237983 */ /* 0x000ea20000100800 */
[----:B------:R-:W0:Y:S03]  /*2290*/  LDC.64 R86, c[0x0][0x300] ;  /* 0x0000c000ff567b82 */ /* 0x000e260000000a00 */
        /* <DEDUP_REMOVED lines=9> */
[----:B------:R-:W4:Y:S01]  /*2330*/  LDC R88, c[0x0][0x3f4] ;  /* 0x0000fd00ff587b82 */ /* 0x000f220000000800 */
[----:B------:R-:W-:Y:S02]  /*2340*/  IMAD.MOV.U32 R84, RZ, RZ, R14 ;  /* 0x000000ffff547224 */ /* 0x000fe400078e000e */
[----:B------:R-:W-:Y:S02]  /*2350*/  IMAD.IADD R85, R15, 0x1, R85 ;  /* 0x000000010f557824 */ /* 0x000fe400078e0255 */
[----:B0-----:R-:W-:Y:S02]  /*2360*/  IMAD R26, R87, 0x60, RZ ;  /* 0x00000060571a7824 */ /* 0x001fe400078e02ff */
[----:B------:R-:W-:-:S04]  /*2370*/  IMAD.WIDE.U32 R12, R86, 0x60, R84 ;  /* 0x00000060560c7825 */ /* 0x000fc800078e0054 */
[----:B------:R-:W-:Y:S01]  /*2380*/  IMAD R82, R22, 0x2000, R62 ;  /* 0x0000200016527824 */ /* 0x000fe200078e023e */
[C---:B------:R-:W-:Y:S02]  /*2390*/  IADD3 R15, P4, R77.reuse, R12, RZ ;  /* 0x0000000c4d0f7210 */ /* 0x040fe40007f9e0ff */
[----:B------:R-:W-:Y:S02]  /*23a0*/  IADD3 R12, P3, R77, R14, RZ ;  /* 0x0000000e4d0c7210 */ /* 0x000fe40007f7e0ff */
[----:B------:R-:W-:Y:S01]  /*23b0*/  IADD3.X R14, R75, R13, R26, P4, !PT ;  /* 0x0000000d4b0e7210 */ /* 0x000fe200027fe41a */
[----:B------:R-:W-:Y:S01]  /*23c0*/  IMAD.MOV.U32 R26, RZ, RZ, R32 ;  /* 0x000000ffff1a7224 */ /* 0x000fe200078e0020 */
[-C--:B-1----:R-:W-:Y:S01]  /*23d0*/  LEA R36, P4, R15, R80.reuse, 0x1 ;  /* 0x000000500f247211 */ /* 0x082fe200078808ff */
[----:B------:R-:W-:Y:S01]  /*23e0*/  IMAD.X R13, R85, 0x1, R75, P3 ;  /* 0x00000001550d7824 */ /* 0x000fe200018e064b */
[----:B------:R-:W-:Y:S02]  /*23f0*/  LEA R38, P3, R12, R80, 0x1 ;  /* 0x000000500c267211 */ /* 0x000fe400078608ff */
[----:B------:R-:W-:-:S02]  /*2400*/  LEA.HI.X R37, R15, R81, R14, 0x1, P4 ;  /* 0x000000510f257211 */ /* 0x000fc400020f0c0e */
[----:B------:R-:W-:Y:S02]  /*2410*/  ISETP.GT.AND P4, PT, R32, R27, PT ;  /* 0x0000001b2000720c */ /* 0x000fe40003f84270 */
[----:B------:R-:W-:Y:S01]  /*2420*/  LEA.HI.X R39, R12, R81, R13, 0x1, P3 ;  /* 0x000000510c277211 */ /* 0x000fe200018f0c0d */
[----:B------:R-:W-:Y:S01]  /*2430*/  VIADD R12, R82, 0x20 ;  /* 0x00000020520c7836 */ /* 0x000fe20000000000 */
[----:B----4-:R-:W-:Y:S02]  /*2440*/  ISETP.GE.AND P3, PT, R88, 0x1, PT ;  /* 0x000000015800780c */ /* 0x010fe40003f66270 */
[----:B--2---:R-:W-:Y:S02]  /*2450*/  LOP3.LUT P5, RZ, R35, 0x4, RZ, 0xc0, !PT ;  /* 0x0000000423ff7812 */ /* 0x004fe400078ac0ff */
[----:B---3--:R-:W-:-:S05]  /*2460*/  LOP3.LUT R34, R34, 0xfffffffd, RZ, 0xc0, !PT ;  /* 0xfffffffd22227812 */ /* 0x008fca00078ec0ff */
[----:B------:R-:W-:-:S05]  /*2470*/  @P4 LOP3.LUT R34, R34, 0x2, RZ, 0xfc, !PT ;  /* 0x0000000222224812 */ /* 0x000fca00078efcff */
[----:B------:R0:W-:Y:S01]  /*2480*/  STL [R1], R34 ;  /* 0x0000002201007387 */ /* 0x0001e20000100800 */
[C---:B------:R-:W-:Y:S01]  /*2490*/  @P5 VIADD R12, R82.reuse, 0xffffffe0 ;  /* 0xffffffe0520c5836 */ /* 0x040fe20000000000 */
[----:B------:R-:W-:-:S03]  /*24a0*/  LEA R82, R82, R25, 0x1 ;  /* 0x0000001952527211 */ /* 0x000fc600078e08ff */
        /* <DEDUP_REMOVED lines=46> */
.L_x_14905:
[----:B------:R-:W-:Y:S05]  /*2790*/  BSYNC B1 ;  /* 0x0000000000017941 */ /* 0x000fea0003800000 */
.L_x_14904:
[----:B0-----:R-:W-:Y:S01]  /*27a0*/  VIADD R12, R19, 0x60 ;  /* 0x00000060130c7836 */ /* 0x001fe20000000000 */
[----:B------:R-:W-:Y:S01]  /*27b0*/  BSSY B1, `(.L_x_14906) ;  /* 0x0000021000017945 */ /* 0x000fe20003800000 */
[----:B-----5:R-:W-:Y:S01]  /*27c0*/  IMAD.MOV.U32 R86, RZ, RZ, R48 ;  /* 0x000000ffff567224 */ /* 0x020fe200078e0030 */
[----:B------:R-:W-:Y:S02]  /*27d0*/  MOV R87, R49 ;  /* 0x0000003100577202 */ /* 0x000fe40000000f00 */
        /* <DEDUP_REMOVED lines=30> */
.L_x_14907:
[----:B------:R-:W-:Y:S05]  /*29c0*/  BSYNC B1 ;  /* 0x0000000000017941 */ /* 0x000fea0003800000 */
.L_x_14906:
[----:B0-----:R-:W-:Y:S01]  /*29d0*/  IMAD.MOV.U32 R12, RZ, RZ, R80 ;  /* 0x000000ffff0c7224 */ /* 0x001fe200078e0050 */
[----:B------:R-:W-:Y:S01]  /*29e0*/  PRMT R87, R87, 0x5410, R86 ;  /* 0x0000541057577816 */ /* 0x000fe20000000056 */
[----:B------:R-:W-:Y:S01]  /*29f0*/  IMAD.MOV.U32 R13, RZ, RZ, R81 ;  /* 0x000000ffff0d7224 */ /* 0x000fe200078e0051 */
[----:B------:R-:W-:Y:S01]  /*2a00*/  ISETP.NE.AND P3, PT, R156, 0x3, PT ;  /* 0x000000039c00780c */ /* 0x000fe20003f65270 */
[----:B------:R-:W-:Y:S01]  /*2a10*/  IMAD.MOV.U32 R14, RZ, RZ, R84 ;  /* 0x000000ffff0e7224 */ /* 0x000fe200078e0054 */
        /* <DEDUP_REMOVED lines=22> */
.L_x_14908:
[----:B------:R-:W-:Y:S01]  /*2b80*/  IMAD R78, R22, 0x8, R2 ;  /* 0x00000008164e7824 */ /* 0x000fe200078e0202 */
[----:B------:R-:W-:Y:S01]  /*2b90*/  SHF.L.U32 R90, R154, 0x1f, RZ ;  /* 0x0000001f9a5a7819 */ /* 0x000fe200000006ff */
[----:B------:R-:W-:Y:S03]  /*2ba0*/  BSSY B1, `(.L_x_14909) ;  /* 0x0000003000017945 */ /* 0x000fe60003800000 */
[----:B------:R-:W0:Y:S02]  /*2bb0*/  SYNCS.PHASECHK.TRANS64.TRYWAIT P6, [R78+URZ+0x16890], R90 ;  /* 0x0168905a4e0075a7 */ /* 0x000e2400080c017f */
[----:B0-----:R-:W-:Y:S05]  /*2bc0*/  @!P6 BRA `(.L_x_14910) ;  /* 0x000001500094e947 */ /* 0x001fea0003800000 */
.L_x_15168:
[----:B------:R-:W-:Y:S05]  /*2bd0*/  BSYNC B1 ;  /* 0x0000000000017941 */ /* 0x000fea0003800000 */
.L_x_14909:
        /* <DEDUP_REMOVED lines=25> */
[----:B------:R-:W-:Y:S01]  /*2d70*/  FMUL.FTZ R100, R81, R96 ;  /* 0x0000006051647220 */ /* 0x000fe20000410000 */
[----:B------:R-:W-:Y:S01]  /*2d80*/  FFMA.FTZ R93, R14, R84, R85 ;  /* 0x000000540e5d7223 */ /* 0x000fe20000010055 */
[C---:B------:R-:W-:Y:S01]  /*2d90*/  FMUL.FTZ R96, R15.reuse, R96 ;  /* 0x000000600f607220 */ /* 0x040fe20000410000 */
[--C-:B------:R-:W-:Y:S02]  /*2da0*/  HADD2.F32 R84, -RZ, R99.reuse.H0_H0 ;  /* 0x20000063ff547230 */ /* 0x100fe40000004100 */
[-C--:B------:R-:W-:Y:S01]  /*2db0*/  FFMA.FTZ R100, R15, R94.reuse, -R100 ;  /* 0x0000005e0f647223 */ /* 0x080fe20000010864 */
[----:B------:R-:W-:Y:S02]  /*2dc0*/  HADD2.F32 R85, -RZ, R99.H1_H1 ;  /* 0x30000063ff557230 */ /* 0x000fe40000004100 */
[----:B------:R-:W-:Y:S01]  /*2dd0*/  FFMA.FTZ R97, R81, R94, R96 ;  /* 0x0000005e51617223 */ /* 0x000fe20000010060 */
[----:B------:R-:W-:Y:S02]  /*2de0*/  HADD2.F32 R14, -RZ, R80.H1_H1 ;  /* 0x30000050ff0e7230 */ /* 0x000fe40000004100 */
[----:B------:R-:W-:Y:S01]  /*2df0*/  FMUL.FTZ R89, R13, R84 ;  /* 0x000000540d597220 */ /* 0x000fe20000410000 */
[----:B------:R-:W-:-:S02]  /*2e00*/  HADD2.F32 R12, -RZ, R12.H0_H0 ;  /* 0x2000000cff0c7230 */ /* 0x000fc40000004100 */
[----:B------:R-:W-:Y:S02]  /*2e10*/  HADD2.F32 R80, -RZ, R80.H0_H0 ;  /* 0x20000050ff507230 */ /* 0x000fe40000004100 */
        /* <DEDUP_REMOVED lines=13> */
.L_x_14916:
[----:B------:R-:W-:Y:S05]  /*2ef0*/  BSYNC B3 ;  /* 0x0000000000037941 */ /* 0x000fea0003800000 */
.L_x_14915:
[----:B--2---:R1:W-:Y:S02]  /*2f00*/  STG.E.128 desc[UR40][R38.64], R12 ;  /* 0x0000000c26007986 */ /* 0x0043e4000c101d28 */
.L_x_14914:
[----:B------:R-:W-:Y:S05]  /*2f10*/  BSYNC B2 ;  /* 0x0000000000027941 */ /* 0x000fea0003800000 */
.L_x_14913:
        /* <DEDUP_REMOVED lines=46> */
.L_x_14918:
[----:B------:R-:W-:Y:S05]  /*3200*/  BSYNC B2 ;  /* 0x0000000000027941 */ /* 0x000fea0003800000 */
.L_x_14917:
[----:B--2---:R2:W-:Y:S02]  /*3210*/  STG.E.128 desc[UR40][R38.64+0x40], R12 ;  /* 0x0000400c26007986 */ /* 0x0045e4000c101d28 */
.L_x_14912:
[----:B------:R-:W-:Y:S05]  /*3220*/  BSYNC B1 ;  /* 0x0000000000017941 */ /* 0x000fea0003800000 */
.L_x_14911:
        /* <DEDUP_REMOVED lines=48> */
.L_x_14923:
[----:B------:R-:W-:Y:S05]  /*3530*/  BSYNC B2 ;  /* 0x0000000000027941 */ /* 0x000fea0003800000 */
.L_x_14922:
[----:B--2---:R3:W-:Y:S02]  /*3540*/  STG.E.128 desc[UR40][R36.64], R12 ;  /* 0x0000000c24007986 */ /* 0x0047e4000c101d28 */
.L_x_14921:
[----:B------:R-:W-:Y:S05]  /*3550*/  BSYNC B1 ;  /* 0x0000000000017941 */ /* 0x000fea0003800000 */
.L_x_14920:
        /* <DEDUP_REMOVED lines=46> */
.L_x_14925:
[----:B------:R-:W-:Y:S05]  /*3840*/  BSYNC B1 ;  /* 0x0000000000017941 */ /* 0x000fea0003800000 */
.L_x_14924:
[----:B--2---:R1:W-:Y:S01]  /*3850*/  STG.E.128 desc[UR40][R36.64+0x40], R12 ;  /* 0x0000400c24007986 */ /* 0x0043e2000c101d28 */
[----:B------:R-:W-:Y:S05]  /*3860*/  BRA `(.L_x_14919) ;  /* 0x0000001400e07947 */ /* 0x000fea0003800000 */
.L_x_14903:
        /* <DEDUP_REMOVED lines=48> */
.L_x_14927:
[----:B------:R-:W-:Y:S05]  /*3b70*/  BSYNC B1 ;  /* 0x0000000000017941 */ /* 0x000fea0003800000 */
.L_x_14926:
        /* <DEDUP_REMOVED lines=31> */
.L_x_14928:
[----:B------:R-:W-:Y:S01]  /*3d70*/  IMAD R78, R22, 0x8, R2 ;  /* 0x00000008164e7824 */ /* 0x000fe200078e0202 */
[----:B------:R-:W-:Y:S01]  /*3d80*/  SHF.L.U32 R90, R154, 0x1f, RZ ;  /* 0x0000001f9a5a7819 */ /* 0x000fe200000006ff */
[----:B------:R-:W0:Y:S01]  /*3d90*/  LDC R94, c[0x0][0x2f4] ;  /* 0x0000bd00ff5e7b82 */ /* 0x000e220000000800 */
[----:B------:R-:W-:Y:S02]  /*3da0*/  BSSY B1, `(.L_x_14929) ;  /* 0x0000004000017945 */ /* 0x000fe40003800000 */
[----:B------:R-:W1:Y:S01]  /*3db0*/  SYNCS.PHASECHK.TRANS64.TRYWAIT P5, [R78+URZ+0x16890], R90 ;  /* 0x0168905a4e0075a7 */ /* 0x000e6200080a017f */
[----:B0-----:R-:W-:Y:S01]  /*3dc0*/  IMAD.IADD R96, R94, 0x1, -R63 ;  /* 0x000000015e607824 */ /* 0x001fe200078e0a3f */
[----:B-1----:R-:W-:Y:S06]  /*3dd0*/  @!P5 BRA `(.L_x_14930) ;  /* 0x000001400024d947 */ /* 0x002fec0003800000 */
.L_x_15169:
[----:B------:R-:W-:Y:S05]  /*3de0*/  BSYNC B1 ;  /* 0x0000000000017941 */ /* 0x000fea0003800000 */
.L_x_14929:
        /* <DEDUP_REMOVED lines=10> */
[----:B------:R-:W-:-:S04]  /*3e90*/  SEL R44, R63, R96, !P0 ;  /* 0x000000603f2c7207 */ /* 0x000fc80004000000 */
[----:B------:R-:W-:-:S04]  /*3ea0*/  IADD3 R95, R95, R89, RZ ;  /* 0x000000595f5f7210 */ /* 0x000fc80007ffe0ff */
        /* <DEDUP_REMOVED lines=8> */
[----:B------:R-:W-:Y:S01]  /*3f30*/  SHF.R.S32.HI R46, RZ, 0x5, R46 ;  /* 0x00000005ff2e7819 */ /* 0x000fe2000001142e */
[----:B------:R-:W-:-:S03]  /*3f40*/  IMAD R45, R22, 0x2000, R4 ;  /* 0x00002000162d7824 */ /* 0x000fc600078e0204 */
[----:B------:R-:W-:Y:S01]  /*3f50*/  LOP3.LUT R44, R70, 0x38, R97, 0xf8, !PT ;  /* 0x00000038462c7812 */ /* 0x000fe200078ef861 */
[----:B------:R-:W-:-:S03]  /*3f60*/  IMAD R45, R45, 0x2, R2 ;  /* 0x000000022d2d7824 */ /* 0x000fc600078e0202 */
[----:B------:R-:W-:-:S05]  /*3f70*/  LOP3.LUT R44, R44, R67, RZ, 0x3c, !PT ;  /* 0x000000432c2c7212 */ /* 0x000fca00078e3cff */
[----:B------:R-:W-:-:S04]  /*3f80*/  IMAD R47, R46, 0x200, R44 ;  /* 0x000002002e2f7824 */ /* 0x000fc800078e022c */
[----:B------:R-:W-:-:S04]  /*3f90*/  IMAD R47, R22, 0x2000, R47 ;  /* 0x00002000162f7824 */ /* 0x000fc800078e022f */
[----:B------:R-:W-:Y:S02]  /*3fa0*/  IMAD R48, R47, 0x2, R2 ;  /* 0x000000022f307824 */ /* 0x000fe400078e0202 */
        /* <DEDUP_REMOVED lines=12> */
[----:B------:R-:W-:Y:S01]  /*4070*/  FMUL.FTZ R49, R110, R109 ;  /* 0x0000006d6e317220 */ /* 0x000fe20000410000 */
[----:B------:R-:W-:Y:S01]  /*4080*/  SHF.R.U32.HI R32, RZ, 0x10, R15 ;  /* 0x00000010ff207819 */ /* 0x000fe2000001160f */
[----:B------:R-:W-:Y:S01]  /*4090*/  HADD2.F32 R33, -RZ, R33.H0_H0 ;  /* 0x20000021ff217230 */ /* 0x000fe20000004100 */
[----:B------:R-:W-:-:S02]  /*40a0*/  SHF.R.U64 R15, R34, 0x10, R35 ;  /* 0x00000010220f7819 */ /* 0x000fc40000001223 */
[----:B------:R-:W-:Y:S01]  /*40b0*/  SHF.R.U32.HI R34, RZ, 0x10, R35 ;  /* 0x00000010ff227819 */ /* 0x000fe20000011623 */
[----:B------:R-:W-:Y:S02]  /*40c0*/  HADD2.F32 R35, -RZ, R104.H0_H0 ;  /* 0x20000068ff237230 */ /* 0x000fe40000004100 */
[----:B------:R-:W-:Y:S01]  /*40d0*/  FMUL.FTZ R112, R106, R33 ;  /* 0x000000216a707220 */ /* 0x000fe20000410000 */
[--C-:B-1----:R-:W-:Y:S02]  /*40e0*/  HADD2.F32 R104, -RZ, R45.reuse.H0_H0 ;  /* 0x2000002dff687230 */ /* 0x102fe40000004100 */
[----:B------:R-:W-:Y:S02]  /*40f0*/  HADD2.F32 R45, -RZ, R45.H1_H1 ;  /* 0x3000002dff2d7230 */ /* 0x000fe40000004100 */
[----:B------:R-:W-:Y:S02]  /*4100*/  HADD2.F32 R34, -RZ, R34.H0_H0 ;  /* 0x20000022ff227230 */ /* 0x000fe40000004100 */
[C---:B------:R-:W-:Y:S01]  /*4110*/  FMUL.FTZ R109, R104.reuse, R109 ;  /* 0x0000006d686d7220 */ /* 0x040fe20000410000 */
[C---:B------:R-:W-:Y:S01]  /*4120*/  FMUL.FTZ R111, R45.reuse, R33 ;  /* 0x000000212d6f7220 */ /* 0x040fe20000410000 */
[----:B------:R-:W-:Y:S01]  /*4130*/  FFMA.FTZ R33, R104, R35, -R49 ;  /* 0x0000002368217223 */ /* 0x000fe20000010831 */
[----:B------:R-:W-:Y:S01]  /*4140*/  FFMA.FTZ R104, R45, R103, -R112 ;  /* 0x000000672d687223 */ /* 0x000fe20000010870 */
[----:B------:R-:W-:-:S02]  /*4150*/  HADD2.F32 R112, -RZ, R108.H0_H0 ;  /* 0x2000006cff707230 */ /* 0x000fc40000004100 */
[----:B------:R-:W-:Y:S01]  /*4160*/  FFMA.FTZ R35, R110, R35, R109 ;  /* 0x000000236e237223 */ /* 0x000fe2000001006d */
[----:B------:R-:W-:Y:S02]  /*4170*/  HADD2.F32 R49, -RZ, R51.H0_H0 ;  /* 0x20000033ff317230 */ /* 0x000fe40000004100 */
[----:B------:R-:W-:Y:S01]  /*4180*/  FFMA.FTZ R106, R106, R103, R111 ;  /* 0x000000676a6a7223 */ /* 0x000fe2000001006f */
[----:B------:R-:W-:Y:S01]  /*4190*/  HADD2.F32 R45, -RZ, R47.H0_H0 ;  /* 0x2000002fff2d7230 */ /* 0x000fe20000004100 */
[----:B------:R-:W-:Y:S01]  /*41a0*/  F2FP.F16.F32.PACK_AB R33, R104, R33 ;  /* 0x000000216821723e */ /* 0x000fe200000000ff */
[----:B------:R-:W-:Y:S02]  /*41b0*/  HADD2.F32 R110, -RZ, R108.H1_H1 ;  /* 0x3000006cff6e7230 */ /* 0x000fe40000004100 */
[----:B------:R-:W-:Y:S01]  /*41c0*/  HADD2.F32 R51, -RZ, R51.H1_H1 ;  /* 0x30000033ff337230 */ /* 0x000fe20000004100 */
[----:B------:R-:W-:Y:S01]  /*41d0*/  F2FP.F16.F32.PACK_AB R35, R106, R35 ;  /* 0x000000236a23723e */ /* 0x000fe200000000ff */
        /* <DEDUP_REMOVED lines=8> */
[----:B------:R-:W-:Y:S02]  /*4260*/  HADD2.F32 R110, -RZ, R107.H0_H0 ;  /* 0x2000006bff6e7230 */ /* 0x000fe40000004100 */
[----:B------:R-:W-:Y:S01]  /*4270*/  FFMA.FTZ R45, R47, R108, -R114 ;  /* 0x0000006c2f2d7223 */ /* 0x000fe20000010872 */
[----:B------:R-:W-:-:S02]  /*4280*/  HADD2.F32 R103, -RZ, R13.H0_H0 ;  /* 0x2000000dff677230 */ /* 0x000fc40000004100 */
[----:B------:R-:W-:Y:S01]  /*4290*/  FFMA.FTZ R47, R51, R108, R116 ;  /* 0x0000006c332f7223 */ /* 0x000fe20000010074 */
[----:B------:R-:W-:Y:S02]  /*42a0*/  HADD2.F32 R49, -RZ, R48.H0_H0 ;  /* 0x20000030ff317230 */ /* 0x000fe40000004100 */
[----:B------:R-:W-:Y:S02]  /*42b0*/  HADD2.F32 R13, -RZ, R44.H0_H0 ;  /* 0x2000002cff0d7230 */ /* 0x000fe40000004100 */
[----:B------:R-:W-:Y:S02]  /*42c0*/  HADD2.F32 R48, -RZ, R48.H1_H1 ;  /* 0x30000030ff307230 */ /* 0x000fe40000004100 */
[----:B------:R-:W-:Y:S02]  /*42d0*/  HADD2.F32 R44, -RZ, R44.H1_H1 ;  /* 0x3000002cff2c7230 */ /* 0x000fe40000004100 */
[----:B------:R-:W-:Y:S02]  /*42e0*/  HADD2.F32 R108, -RZ, R107.H1_H1 ;  /* 0x3000006bff6c7230 */ /* 0x000fe40000004100 */
[----:B------:R-:W-:Y:S01]  /*42f0*/  FMUL.FTZ R107, R48, R103 ;  /* 0x00000067306b7220 */ /* 0x000fe20000410000 */
[----:B------:R-:W-:-:S02]  /*4300*/  HADD2.F32 R51, -RZ, R12.H0_H0 ;  /* 0x2000000cff337230 */ /* 0x000fc40000004100 */
[-C--:B------:R-:W-:Y:S01]  /*4310*/  FMUL.FTZ R12, R49, R110.reuse ;  /* 0x0000006e310c7220 */ /* 0x080fe20000410000 */
[C---:B------:R-:W-:Y:S01]  /*4320*/  FMUL.FTZ R110, R13.reuse, R110 ;  /* 0x0000006e0d6e7220 */ /* 0x040fe20000410000 */
[C---:B------:R-:W-:Y:S02]  /*4330*/  FMUL.FTZ R103, R44.reuse, R103 ;  /* 0x000000672c677220 */ /* 0x040fe40000410000 */
[-C--:B------:R-:W-:Y:S01]  /*4340*/  FFMA.FTZ R12, R13, R108.reuse, -R12 ;  /* 0x0000006c0d0c7223 */ /* 0x080fe2000001080c */
[----:B------:R-:W-:Y:S01]  /*4350*/  FFMA.FTZ R13, R49, R108, R110 ;  /* 0x0000006c310d7223 */ /* 0x000fe2000001006e */
[-C--:B------:R-:W-:Y:S01]  /*4360*/  FFMA.FTZ R49, R44, R51.reuse, -R107 ;  /* 0x000000332c317223 */ /* 0x080fe2000001086b */
[----:B------:R-:W-:Y:S01]  /*4370*/  FFMA.FTZ R44, R48, R51, R103 ;  /* 0x00000033302c7223 */ /* 0x000fe20000010067 */
[--C-:B------:R-:W-:Y:S02]  /*4380*/  HADD2.F32 R51, -RZ, R105.reuse.H0_H0 ;  /* 0x20000069ff337230 */ /* 0x100fe40000004100 */
[----:B------:R-:W-:-:S02]  /*4390*/  HADD2.F32 R105, -RZ, R105.H1_H1 ;  /* 0x30000069ff697230 */ /* 0x000fc40000004100 */
[----:B------:R-:W-:Y:S02]  /*43a0*/  HADD2.F32 R107, -RZ, R15.H0_H0 ;  /* 0x2000000fff6b7230 */ /* 0x000fe40000004100 */
[----:B------:R-:W-:Y:S02]  /*43b0*/  HADD2.F32 R48, -RZ, R50.H0_H0 ;  /* 0x20000032ff307230 */ /* 0x000fe40000004100 */
[----:B------:R-:W-:Y:S02]  /*43c0*/  HADD2.F32 R15, -RZ, R46.H0_H0 ;  /* 0x2000002eff0f7230 */ /* 0x000fe40000004100 */
[----:B------:R-:W-:Y:S02]  /*43d0*/  HADD2.F32 R50, -RZ, R50.H1_H1 ;  /* 0x30000032ff327230 */ /* 0x000fe40000004100 */
[----:B------:R-:W-:Y:S02]  /*43e0*/  HADD2.F32 R46, -RZ, R46.H1_H1 ;  /* 0x3000002eff2e7230 */ /* 0x000fe40000004100 */
[----:B------:R-:W-:-:S02]  /*43f0*/  HADD2.F32 R103, -RZ, R14.H0_H0 ;  /* 0x2000000eff677230 */ /* 0x000fc40000004100 */
[----:B------:R-:W-:Y:S01]  /*4400*/  FMUL.FTZ R14, R48, R105 ;  /* 0x00000069300e7220 */ /* 0x000fe20000410000 */
[----:B------:R-:W-:Y:S01]  /*4410*/  FMUL.FTZ R109, R50, R107 ;  /* 0x0000006b326d7220 */ /* 0x000fe20000410000 */
[C---:B------:R-:W-:Y:S01]  /*4420*/  FMUL.FTZ R105, R15.reuse, R105 ;  /* 0x000000690f697220 */ /* 0x040fe20000410000 */
        /* <DEDUP_REMOVED lines=14> */
[----:B------:R-:W-:-:S07]  /*4510*/  MOV R45, R33 ;  /* 0x00000021002d7202 */ /* 0x000fce0000000f00 */
.L_x_14934:
[----:B------:R-:W-:Y:S05]  /*4520*/  BSYNC B2 ;  /* 0x0000000000027941 */ /* 0x000fea0003800000 */
.L_x_14933:
        /* <DEDUP_REMOVED lines=12> */
.L_x_14932:
[----:B------:R-:W-:Y:S05]  /*45f0*/  BSYNC B1 ;  /* 0x0000000000017941 */ /* 0x000fea0003800000 */
.L_x_14931:
        /* <DEDUP_REMOVED lines=11> */
[----:B------:R-:W-:Y:S01]  /*46b0*/  VIADD R32, R19, 0x60 ;  /* 0x0000006013207836 */ /* 0x000fe20000000000 */
[----:B------:R-:W-:Y:S01]  /*46c0*/  IADD3.X R13, R76, R47, R5, P5, P6 ;  /* 0x0000002f4c0d7210 */ /* 0x000fe20002fec405 */
[----:B------:R-:W-:Y:S01]  /*46d0*/  IMAD.SHL.U32 R15, R15, 0x40, RZ ;  /* 0x000000400f0f7824 */ /* 0x000fe200078e00ff */
[----:B------:R-:W-:Y:S01]  /*46e0*/  LEA R44, P5, R12, R80, 0x1 ;  /* 0x000000500c2c7211 */ /* 0x000fe200078a08ff */
[----:B------:R-:W-:Y:S01]  /*46f0*/  IMAD.SHL.U32 R32, R32, 0x40, RZ ;  /* 0x0000004020207824 */ /* 0x000fe200078e00ff */
[----:B------:R-:W-:Y:S02]  /*4700*/  BSSY B1, `(.L_x_14935) ;  /* 0x000006a000017945 */ /* 0x000fe40003800000 */
[----:B------:R-:W-:-:S02]  /*4710*/  LEA.HI.X R45, R12, R81, R13, 0x1, P5 ;  /* 0x000000510c2d7211 */ /* 0x000fc400028f0c0d */
[----:B------:R-:W-:Y:S02]  /*4720*/  SHF.R.S32.HI R13, RZ, 0x1f, R96 ;  /* 0x0000001fff0d7819 */ /* 0x000fe40000011460 */
[----:B------:R-:W-:Y:S02]  /*4730*/  LOP3.LUT R15, R15, 0x1c0, RZ, 0xc0, !PT ;  /* 0x000001c00f0f7812 */ /* 0x000fe400078ec0ff */
[----:B------:R-:W-:Y:S02]  /*4740*/  LEA.HI R13, R13, R96, RZ, 0x4 ;  /* 0x000000600d0d7211 */ /* 0x000fe400078f20ff */
[----:B------:R-:W-:Y:S02]  /*4750*/  LOP3.LUT R32, R32, 0x1c0, RZ, 0xc0, !PT ;  /* 0x000001c020207812 */ /* 0x000fe400078ec0ff */
[----:B------:R-:W-:Y:S02]  /*4760*/  LEA.HI.SX32 R13, R13, R6, 0x1c ;  /* 0x000000060d0d7211 */ /* 0x000fe400078fe2ff */
[----:B------:R-:W-:-:S02]  /*4770*/  SHF.R.U32.HI R15, RZ, 0x3, R15 ;  /* 0x00000003ff0f7819 */ /* 0x000fc4000001160f */
[----:B------:R-:W-:Y:S01]  /*4780*/  SHF.L.U32 R49, R13, 0x3, RZ ;  /* 0x000000030d317819 */ /* 0x000fe200000006ff */
[----:B------:R-:W-:-:S03]  /*4790*/  IMAD R13, R22, 0x2000, R3 ;  /* 0x00002000160d7824 */ /* 0x000fc600078e0203 */
[----:B------:R-:W-:Y:S01]  /*47a0*/  LOP3.LUT R12, R32, 0x38, R49, 0xf8, !PT ;  /* 0x00000038200c7812 */ /* 0x000fe200078ef831 */
[----:B------:R-:W-:-:S03]  /*47b0*/  IMAD R13, R13, 0x2, R2 ;  /* 0x000000020d0d7824 */ /* 0x000fc600078e0202 */
        /* <DEDUP_REMOVED lines=8> */
[--C-:B------:R-:W-:Y:S01]  /*4840*/  HADD2.F32 R51, -RZ, R99.reuse.H0_H0 ;  /* 0x20000063ff337230 */ /* 0x100fe20000004100 */
[----:B------:R-:W-:Y:S01]  /*4850*/  SHF.R.U64 R36, R38, 0x10, R39 ;  /* 0x0000001026247819 */ /* 0x000fe20000001227 */
[----:B-1----:R-:W-:Y:S01]  /*4860*/  IMAD.MOV.U32 R38, RZ, RZ, R12 ;  /* 0x000000ffff267224 */ /* 0x002fe200078e000c */
[----:B------:R-:W-:Y:S01]  /*4870*/  SHF.R.U32.HI R50, RZ, 0x10, R41 ;  /* 0x00000010ff327819 */ /* 0x000fe20000011629 */
[----:B--2---:R-:W-:Y:S01]  /*4880*/  IMAD.MOV.U32 R12, RZ, RZ, R33 ;  /* 0x000000ffff0c7224 */ /* 0x004fe200078e0021 */
[----:B------:R-:W-:Y:S01]  /*4890*/  SHF.R.U32.HI R48, RZ, 0x10, R37 ;  /* 0x00000010ff307819 */ /* 0x000fe20000011625 */
[----:B------:R-:W-:Y:S01]  /*48a0*/  HADD2.F32 R99, -RZ, R99.H1_H1 ;  /* 0x30000063ff637230 */ /* 0x000fe20000004100 */
[----:B------:R-:W-:Y:S01]  /*48b0*/  SHF.R.U64 R40, R40, 0x10, R41 ;  /* 0x0000001028287819 */ /* 0x000fe20000001229 */
[----:B------:R-:W-:Y:S01]  /*48c0*/  HADD2.F32 R50, -RZ, R50.H0_H0 ;  /* 0x20000032ff327230 */ /* 0x000fe20000004100 */
[----:B------:R-:W-:Y:S01]  /*48d0*/  SHF.R.U32.HI R41, RZ, 0x10, R39 ;  /* 0x00000010ff297819 */ /* 0x000fe20000011627 */
[----:B------:R-:W-:Y:S01]  /*48e0*/  IMAD.MOV.U32 R39, RZ, RZ, R32 ;  /* 0x000000ffff277224 */ /* 0x000fe200078e0020 */
[----:B------:R-:W-:Y:S01]  /*48f0*/  SHF.R.U64 R37, R42, 0x10, R43 ;  /* 0x000000102a257819 */ /* 0x000fe2000000122b */
[----:B------:R-:W-:Y:S01]  /*4900*/  IMAD.MOV.U32 R42, RZ, RZ, R35 ;  /* 0x000000ffff2a7224 */ /* 0x000fe200078e0023 */
[----:B------:R-:W-:Y:S01]  /*4910*/  MOV R33, R15 ;  /* 0x0000000f00217202 */ /* 0x000fe20000000f00 */
[--C-:B------:R-:W-:Y:S01]  /*4920*/  HADD2.F32 R32, -RZ, R12.reuse.H0_H0 ;  /* 0x2000000cff207230 */ /* 0x100fe20000004100 */
[----:B------:R-:W-:Y:S01]  /*4930*/  SHF.R.U32.HI R87, RZ, 0x10, R43 ;  /* 0x00000010ff577819 */ /* 0x000fe2000001162b */
        /* <DEDUP_REMOVED lines=14> */
[--C-:B------:R-:W-:Y:S01]  /*4a20*/  HADD2.F32 R43, -RZ, R42.reuse.H0_H0 ;  /* 0x2000002aff2b7230 */ /* 0x100fe20000004100 */
[----:B------:R-:W-:Y:S01]  /*4a30*/  F2FP.F16.F32.PACK_AB R15, R15, R12 ;  /* 0x0000000c0f0f723e */ /* 0x000fe200000000ff */
[----:B------:R-:W-:Y:S02]  /*4a40*/  HADD2.F32 R48, -RZ, R42.H1_H1 ;  /* 0x3000002aff307230 */ /* 0x000fe40000004100 */
[----:B------:R-:W-:Y:S02]  /*4a50*/  HADD2.F32 R35, -RZ, R33.H0_H0 ;  /* 0x20000021ff237230 */ /* 0x000fe40000004100 */
[-C--:B------:R-:W-:Y:S01]  /*4a60*/  FMUL.FTZ R88, R43, R86.reuse ;  /* 0x000000562b587220 */ /* 0x080fe20000410000 */
[----:B------:R-:W-:Y:S02]  /*4a70*/  HADD2.F32 R51, -RZ, R87.H0_H0 ;  /* 0x20000057ff337230 */ /* 0x000fe40000004100 */
[----:B------:R-:W-:Y:S02]  /*4a80*/  HADD2.F32 R42, -RZ, R33.H1_H1 ;  /* 0x30000021ff2a7230 */ /* 0x000fe40000004100 */
[----:B------:R-:W-:Y:S01]  /*4a90*/  FMUL.FTZ R86, R35, R86 ;  /* 0x0000005623567220 */ /* 0x000fe20000410000 */
[----:B------:R-:W-:-:S02]  /*4aa0*/  HADD2.F32 R50, -RZ, R102.H0_H0 ;  /* 0x20000066ff327230 */ /* 0x000fc40000004100 */
[-C--:B------:R-:W-:Y:S01]  /*4ab0*/  FMUL.FTZ R87, R48, R51.reuse ;  /* 0x0000003330577220 */ /* 0x080fe20000410000 */
[----:B------:R-:W-:Y:S02]  /*4ac0*/  HADD2.F32 R41, -RZ, R41.H0_H0 ;  /* 0x20000029ff297230 */ /* 0x000fe40000004100 */
[C---:B------:R-:W-:Y:S01]  /*4ad0*/  FMUL.FTZ R51, R42.reuse, R51 ;  /* 0x000000332a337220 */ /* 0x040fe20000410000 */
[----:B------:R-:W-:Y:S02]  /*4ae0*/  HADD2.F32 R101, -RZ, R101.H1_H1 ;  /* 0x30000065ff657230 */ /* 0x000fe40000004100 */
[-C--:B------:R-:W-:Y:S01]  /*4af0*/  FFMA.FTZ R33, R35, R50.reuse, -R88 ;  /* 0x0000003223217223 */ /* 0x080fe20000010858 */
[----:B------:R-:W-:Y:S01]  /*4b00*/  FFMA.FTZ R35, R43, R50, R86 ;  /* 0x000000322b237223 */ /* 0x000fe20000010056 */
[-C--:B------:R-:W-:Y:S01]  /*4b10*/  FFMA.FTZ R50, R42, R41.reuse, -R87 ;  /* 0x000000292a327223 */ /* 0x080fe20000010857 */
[----:B------:R-:W-:Y:S01]  /*4b20*/  FFMA.FTZ R86, R48, R41, R51 ;  /* 0x0000002930567223 */ /* 0x000fe20000010033 */
[----:B------:R-:W-:-:S02]  /*4b30*/  HADD2.F32 R42, -RZ, R40.H0_H0 ;  /* 0x20000028ff2a7230 */ /* 0x000fc40000004100 */
[--C-:B------:R-:W-:Y:S01]  /*4b40*/  HADD2.F32 R41, -RZ, R39.reuse.H0_H0 ;  /* 0x20000027ff297230 */ /* 0x100fe20000004100 */
[----:B------:R-:W-:Y:S01]  /*4b50*/  F2FP.F16.F32.PACK_AB R50, R50, R33 ;  /* 0x000000213232723e */ /* 0x000fe200000000ff */
[--C-:B------:R-:W-:Y:S01]  /*4b60*/  HADD2.F32 R40, -RZ, R38.reuse.H0_H0 ;  /* 0x20000026ff287230 */ /* 0x100fe20000004100 */
[----:B------:R-:W-:Y:S01]  /*4b70*/  F2FP.F16.F32.PACK_AB R33, R32, R13 ;  /* 0x0000000d2021723e */ /* 0x000fe200000000ff */
        /* <DEDUP_REMOVED lines=9> */
[-C--:B------:R-:W-:Y:S01]  /*4c10*/  FFMA.FTZ R40, R38, R46.reuse, -R51 ;  /* 0x0000002e26287223 */ /* 0x080fe20000010833 */
[----:B------:R-:W-:Y:S02]  /*4c20*/  HADD2.F32 R41, -RZ, R37.H0_H0 ;  /* 0x20000025ff297230 */ /* 0x000fe40000004100 */
[----:B------:R-:W-:Y:S01]  /*4c30*/  FFMA.FTZ R51, R39, R46, R42 ;  /* 0x0000002e27337223 */ /* 0x000fe2000001002a */
[----:B------:R-:W-:Y:S01]  /*4c40*/  HADD2.F32 R38, -RZ, R34.H0_H0 ;  /* 0x20000022ff267230 */ /* 0x000fe20000004100 */
[----:B------:R-:W-:Y:S01]  /*4c50*/  F2FP.F16.F32.PACK_AB R35, R86, R35 ;  /* 0x000000235623723e */ /* 0x000fe200000000ff */
[----:B------:R-:W-:Y:S01]  /*4c60*/  HADD2.F32 R37, -RZ, R14.H0_H0 ;  /* 0x2000000eff257230 */ /* 0x000fe20000004100 */
[----:B------:R-:W-:Y:S01]  /*4c70*/  F2FP.F16.F32.PACK_AB R12, R40, R43 ;  /* 0x0000002b280c723e */ /* 0x000fe200000000ff */
[----:B------:R-:W-:Y:S01]  /*4c80*/  HADD2.F32 R34, -RZ, R34.H1_H1 ;  /* 0x30000022ff227230 */ /* 0x000fe20000004100 */
[----:B------:R-:W-:Y:S01]  /*4c90*/  F2FP.F16.F32.PACK_AB R32, R51, R48 ;  /* 0x000000303320723e */ /* 0x000fe200000000ff */
[----:B------:R-:W-:-:S02]  /*4ca0*/  HADD2.F32 R100, -RZ, R100.H1_H1 ;  /* 0x30000064ff647230 */ /* 0x000fc40000004100 */
[----:B------:R-:W-:Y:S02]  /*4cb0*/  HADD2.F32 R14, -RZ, R14.H1_H1 ;  /* 0x3000000eff0e7230 */ /* 0x000fe40000004100 */
[-C--:B------:R-:W-:Y:S01]  /*4cc0*/  FMUL.FTZ R89, R34, R41.reuse ;  /* 0x0000002922597220 */ /* 0x080fe20000410000 */
[----:B------:R-:W-:Y:S02]  /*4cd0*/  HADD2.F32 R102, -RZ, R102.H1_H1 ;  /* 0x30000066ff667230 */ /* 0x000fe40000004100 */
[-C--:B------:R-:W-:Y:S01]  /*4ce0*/  FMUL.FTZ R87, R37, R100.reuse ;  /* 0x0000006425577220 */ /* 0x080fe20000410000 */
[----:B------:R-:W-:Y:S02]  /*4cf0*/  HADD2.F32 R39, -RZ, R36.H0_H0 ;  /* 0x20000024ff277230 */ /* 0x000fe40000004100 */
[----:B------:R-:W-:Y:S01]  /*4d00*/  FMUL.FTZ R36, R38, R100 ;  /* 0x0000006426247220 */ /* 0x000fe20000410000 */
[----:B------:R-:W-:Y:S01]  /*4d10*/  FMUL.FTZ R41, R14, R41 ;  /* 0x000000290e297220 */ /* 0x000fe20000410000 */
[----:B------:R-:W-:Y:S01]  /*4d20*/  FFMA.FTZ R87, R38, R102, R87 ;  /* 0x0000006626577223 */ /* 0x000fe20000010057 */
[----:B------:R-:W-:-:S02]  /*4d30*/  IMAD.MOV.U32 R13, RZ, RZ, R15 ;  /* 0x000000ffff0d7224 */ /* 0x000fc400078e000f */
[----:B------:R-:W-:Y:S01]  /*4d40*/  FFMA.FTZ R36, R37, R102, -R36 ;  /* 0x0000006625247223 */ /* 0x000fe20000010824 */
[-C--:B------:R-:W-:Y:S01]  /*4d50*/  FFMA.FTZ R89, R14, R39.reuse, -R89 ;  /* 0x000000270e597223 */ /* 0x080fe20000010859 */
[----:B------:R-:W-:Y:S01]  /*4d60*/  FFMA.FTZ R34, R34, R39, R41 ;  /* 0x0000002722227223 */ /* 0x000fe20000010029 */
[----:B------:R-:W-:-:S03]  /*4d70*/  IMAD.MOV.U32 R15, RZ, RZ, R50 ;  /* 0x000000ffff0f7224 */ /* 0x000fc600078e0032 */
[----:B------:R-:W-:Y:S02]  /*4d80*/  F2FP.F16.F32.PACK_AB R14, R89, R36 ;  /* 0x00000024590e723e */ /* 0x000fe400000000ff */
[----:B------:R-:W-:-:S07]  /*4d90*/  F2FP.F16.F32.PACK_AB R34, R34, R87 ;  /* 0x000000572222723e */ /* 0x000fce00000000ff */
.L_x_14936:
[----:B------:R-:W-:Y:S05]  /*4da0*/  BSYNC B1 ;  /* 0x0000000000017941 */ /* 0x000fea0003800000 */
.L_x_14935:
        /* <DEDUP_REMOVED lines=10> */
.L_x_14902:
[----:B------:R-:W-:-:S13]  /*4e50*/  ISETP.NE.AND P3, PT, R156, 0x3, PT ;  /* 0x000000039c00780c */ /* 0x000fda0003f65270 */
[----:B------:R-:W-:Y:S05]  /*4e60*/  @!P3 BRA `(.L_x_14937) ;  /* 0x000000000004b947 */ /* 0x000fea0003800000 */
[----:B------:R-:W-:Y:S01]  /*4e70*/  BPT.TRAP 0x1 ;  /* 0x000000040000795c */ /* 0x000fe20000300000 */
.L_x_14937:
[----:B------:R-:W-:Y:S01]  /*4e80*/  IMAD R78, R22, 0x8, R2 ;  /* 0x00000008164e7824 */ /* 0x000fe200078e0202 */
[----:B------:R-:W-:Y:S01]  /*4e90*/  SHF.L.U32 R90, R154, 0x1f, RZ ;  /* 0x0000001f9a5a7819 */ /* 0x000fe200000006ff */
[----:B------:R-:W-:Y:S01]  /*4ea0*/  IMAD R83, R26, -0x80, R28 ;  /* 0xffffff801a537824 */ /* 0x000fe200078e021c */
[----:B------:R-:W-:Y:S02]  /*4eb0*/  BSSY B1, `(.L_x_14938) ;  /* 0x0000004000017945 */ /* 0x000fe40003800000 */
[----:B------:R-:W1:Y:S02]  /*4ec0*/  SYNCS.PHASECHK.TRANS64.TRYWAIT P4, [R78+URZ+0x16890], R90 ;  /* 0x0168905a4e0075a7 */ /* 0x000e64000808017f */
[----:B------:R-:W-:Y:S01]  /*4ed0*/  VIMNMX R83, R83, 0x80, PT ;  /* 0x0000008053537848 */ /* 0x000fe20003fe0100 */
[----:B-1----:R-:W-:Y:S06]  /*4ee0*/  @!P4 BRA `(.L_x_14939) ;  /* 0x0000012c00f4c947 */ /* 0x002fec0003800000 */
.L_x_15170:
[----:B------:R-:W-:Y:S05]  /*4ef0*/  BSYNC B1 ;  /* 0x0000000000017941 */ /* 0x000fea0003800000 */
.L_x_14938:
[----:B------:R-:W-:Y:S01]  /*4f00*/  ISETP.GE.AND P4, PT, R19, R83, PT ;  /* 0x000000531300720c */ /* 0x000fe20003f86270 */
[----:B------:R-:W-:-:S12]  /*4f10*/  BSSY B1, `(.L_x_14940) ;  /* 0x0000006000017945 */ /* 0x000fd80003800000 */
[----:B------:R-:W-:Y:S05]  /*4f20*/  @P4 BRA `(.L_x_14941) ;  /* 0x0000000000104947 */ /* 0x000fea0003800000 */
[----:B------:R-:W2:Y:S04]  /*4f30*/  @!P1 LDS.128 R12, [R82+0xe000] ;  /* 0x00e00000520c9984 */ /* 0x000ea80000000c00 */
[----:B0-----:R-:W0:Y:S04]  /*4f40*/  @!P2 LDS.128 R32, [R79+0xe000] ;  /* 0x00e000004f20a984 */ /* 0x001e280000000c00 */
[----:B--2---:R2:W-:Y:S04]  /*4f50*/  @!P1 STG.E.128 desc[UR40][R38.64], R12 ;  /* 0x0000000c26009986 */ /* 0x0045e8000c101d28 */
[----:B0-----:R2:W-:Y:S02]  /*4f60*/  @!P2 STG.E.128 desc[UR40][R38.64+0x40], R32 ;  /* 0x000040202600a986 */ /* 0x0015e4000c101d28 */
.L_x_14941:
[----:B------:R-:W-:Y:S05]  /*4f70*/  BSYNC B1 ;  /* 0x0000000000017941 */ /* 0x000fea0003800000 */
.L_x_14940:
[----:B--2---:R-:W-:-:S05]  /*4f80*/  VIADD R12, R19, 0x60 ;  /* 0x00000060130c7836 */ /* 0x004fca0000000000 */
[----:B------:R-:W-:-:S13]  /*4f90*/  ISETP.GE.AND P4, PT, R12, R83, PT ;  /* 0x000000530c00720c */ /* 0x000fda0003f86270 */
[----:B------:R-:W-:Y:S05]  /*4fa0*/  @P4 BRA `(.L_x_14919) ;  /* 0x0000000000104947 */ /* 0x000fea0003800000 */
[----:B------:R-:W2:Y:S04]  /*4fb0*/  @!P1 LDS.128 R12, [R82+0x11000] ;  /* 0x01100000520c9984 */ /* 0x000ea80000000c00 */
[----:B0-----:R-:W0:Y:S04]  /*4fc0*/  @!P2 LDS.128 R32, [R79+0x11000] ;  /* 0x011000004f20a984 */ /* 0x001e280000000c00 */
[----:B--2---:R2:W-:Y:S04]  /*4fd0*/  @!P1 STG.E.128 desc[UR40][R36.64], R12 ;  /* 0x0000000c24009986 */ /* 0x0045e8000c101d28 */
[----:B0-----:R2:W-:Y:S02]  /*4fe0*/  @!P2 STG.E.128 desc[UR40][R36.64+0x40], R32 ;  /* 0x000040202400a986 */ /* 0x0015e4000c101d28 */
.L_x_14919:
[----:B------:R-:W-:Y:S05]  /*4ff0*/  BSYNC B0 ;  /* 0x0000000000007941 */ /* 0x000fea0003800000 */
.L_x_14901:
        /* <DEDUP_REMOVED lines=17> */
.L_x_14943:
[----:B------:R-:W-:Y:S05]  /*5110*/  BSYNC B0 ;  /* 0x0000000000007941 */ /* 0x000fea0003800000 */
.L_x_14942:
[----:B------:R-:W2:Y:S01]  /*5120*/  SYNCS.PHASECHK.TRANS64.TRYWAIT P3, [R78+URZ+0x168b0], R90 ;  /* 0x0168b05a4e0075a7 */ /* 0x000ea2000806017f */
[----:B------:R-:W-:Y:S01]  /*5130*/  ULDC UR42, c[0x0][0x2f4] ;  /* 0x0000bd00002a7ab9 */ /* 0x000fe20000000800 */
[----:B------:R-:W-:Y:S01]  /*5140*/  ULDC.64 UR38, c[0x0][0x328] ;  /* 0x0000ca0000267ab9 */ /* 0x000fe20000000a00 */
[----:B------:R-:W-:Y:S01]  /*5150*/  ULDC.64 UR36, c[0x0][0x318] ;  /* 0x0000c60000247ab9 */ /* 0x000fe20000000a00 */
[----:B------:R-:W-:Y:S01]  /*5160*/  BSSY B0, `(.L_x_14944) ;  /* 0x0000003000007945 */ /* 0x000fe20003800000 */
[----:B----4-:R-:W-:-:S03]  /*5170*/  IMAD.WIDE R32, R26, 0x80, R10 ;  /* 0x000000801a207825 */ /* 0x010fc600078e020a */
[----:B--2---:R-:W-:Y:S05]  /*5180*/  @!P3 BRA `(.L_x_14945) ;  /* 0x0000012c0060b947 */ /* 0x004fea0003800000 */
.L_x_15171:
[----:B------:R-:W-:Y:S05]  /*5190*/  BSYNC B0 ;  /* 0x0000000000007941 */ /* 0x000fea0003800000 */
.L_x_14944:
[----:B------:R-:W-:Y:S01]  /*51a0*/  ISETP.GE.AND P3, PT, R19, R83, PT ;  /* 0x000000531300720c */ /* 0x000fe20003f66270 */
[----:B------:R-:W-:-:S12]  /*51b0*/  BSSY B0, `(.L_x_14946) ;  /* 0x0000010000007945 */ /* 0x000fd80003800000 */
[----:B------:R-:W-:Y:S05]  /*51c0*/  @P3 BRA `(.L_x_14947) ;  /* 0x0000000000383947 */ /* 0x000fea0003800000 */
[----:B------:R-:W-:Y:S02]  /*51d0*/  IMAD R15, R33, UR38, RZ ;  /* 0x00000026210f7c24 */ /* 0x000fe4000f8e02ff */
[----:B-1----:R-:W-:Y:S02]  /*51e0*/  IMAD.MOV.U32 R12, RZ, RZ, R56 ;  /* 0x000000ffff0c7224 */ /* 0x002fe400078e0038 */
[----:B------:R-:W-:Y:S02]  /*51f0*/  IMAD.MOV.U32 R13, RZ, RZ, R0 ;  /* 0x000000ffff0d7224 */ /* 0x000fe400078e0000 */
[C---:B------:R-:W-:Y:S02]  /*5200*/  IMAD R15, R32.reuse, UR39, R15 ;  /* 0x00000027200f7c24 */ /* 0x040fe4000f8e020f */
[----:B------:R-:W-:-:S05]  /*5210*/  IMAD.WIDE.U32 R12, R32, UR38, R12 ;  /* 0x00000026200c7c25 */ /* 0x000fca000f8e000c */
[----:B------:R-:W-:Y:S02]  /*5220*/  IADD3 R13, R13, R15, RZ ;  /* 0x0000000f0d0d7210 */ /* 0x000fe40007ffe0ff */
        /* <DEDUP_REMOVED lines=8> */
.L_x_14947:
[----:B------:R-:W-:Y:S05]  /*52b0*/  BSYNC B0 ;  /* 0x0000000000007941 */ /* 0x000fea0003800000 */
.L_x_14946:
        /* <DEDUP_REMOVED lines=20> */
.L_x_14949:
[----:B------:R-:W-:Y:S05]  /*5400*/  BSYNC B0 ;  /* 0x0000000000007941 */ /* 0x000fea0003800000 */
.L_x_14948:
[----:B-1----:R-:W3:Y:S01]  /*5410*/  LDL R12, [R1] ;  /* 0x00000000010c7983 */ /* 0x002ee20000100800 */
        /* <DEDUP_REMOVED lines=12> */
[----:B------:R-:W-:Y:S02]  /*54e0*/  SEL R22, R22, RZ, P3 ;  /* 0x000000ff16167207 */ /* 0x000fe40001800000 */
[----:B------:R-:W-:Y:S01]  /*54f0*/  LOP3.LUT R154, R154, R13, RZ, 0x3c, !PT ;  /* 0x0000000d9a9a7212 */ /* 0x000fe200078e3cff */
[----:B------:R0:W-:Y:S01]  /*5500*/  @!P4 SYNCS.ARRIVE.TRANS64.RED.A1T0 RZ, [R78+URZ], RZ ;  /* 0x000000ff4effc9a7 */ /* 0x0001e2000810043f */
[----:B---3--:R-:W-:-:S13]  /*5510*/  LOP3.LUT P5, RZ, R12, 0x2, RZ, 0xc0, !PT ;  /* 0x000000020cff7812 */ /* 0x008fda00078ac0ff */
[----:B0-----:R-:W-:Y:S05]  /*5520*/  @P5 BRA `(.L_x_14950) ;  /* 0xffffffcc00545947 */ /* 0x001fea000383ffff */
[----:B------:R-:W0:Y:S01]  /*5530*/  S2R R12, SR_TID.X ;  /* 0x00000000000c7919 */ /* 0x000e220000002100 */
[----:B------:R-:W-:Y:S02]  /*5540*/  PLOP3.LUT P0, PT, PT, PT, PT, 0x8, 0x0 ;  /* 0x000000000000781c */ /* 0x000fe40003f0e170 */
[----:B0-----:R-:W-:-:S04]  /*5550*/  SHF.R.U32.HI R12, RZ, 0x7, R12 ;  /* 0x00000007ff0c7819 */ /* 0x001fc8000001160c */
[----:B------:R-:W-:-:S13]  /*5560*/  ISETP.NE.AND P5, PT, R12, 0x1, PT ;  /* 0x000000010c00780c */ /* 0x000fda0003fa5270 */
[----:B------:R-:W-:Y:S06]  /*5570*/  @!P5 BAR.ARV 0x9, 0x100 ;  /* 0x024400000000db1d */ /* 0x000fec0000002000 */
.L_x_14896:
[----:B------:R-:W2:Y:S01]  /*5580*/  LDL R5, [R1+0x24] ;  /* 0x0000240001057983 */ /* 0x000ea20000100800 */
[----:B------:R-:W0:Y:S01]  /*5590*/  LDC R0, c[0x0][0x448] ;  /* 0x00011200ff007b82 */ /* 0x000e220000000800 */
        /* <DEDUP_REMOVED lines=15> */
[----:B------:R-:W-:Y:S02]  /*5690*/  IMAD.MOV.U32 R94, RZ, RZ, RZ ;  /* 0x000000ffff5e7224 */ /* 0x000fe400078e00ff */
[----:B------:R-:W-:Y:S02]  /*56a0*/  IMAD.MOV.U32 R25, RZ, RZ, RZ ;  /* 0x000000ffff197224 */ /* 0x000fe400078e00ff */
[----:B------:R-:W-:Y:S02]  /*56b0*/  IMAD.MOV.U32 R13, RZ, RZ, RZ ;  /* 0x000000ffff0d7224 */ /* 0x000fe400078e00ff */
[----:B------:R-:W-:Y:S01]  /*56c0*/  IMAD.MOV.U32 R90, RZ, RZ, RZ ;  /* 0x000000ffff5a7224 */ /* 0x000fe200078e00ff */
[----:B0-----:R-:W-:-:S13]  /*56d0*/  ISETP.NE.AND P1, PT, R0, 0x1, PT ;  /* 0x000000010000780c */ /* 0x001fda0003f25270 */
[----:B------:R-:W0:Y:S08]  /*56e0*/  @P1 LDC R3, c[0x0][0x44c] ;  /* 0x00011300ff031b82 */ /* 0x000e300000000800 */
[----:B------:R-:W1:Y:S01]  /*56f0*/  @P1 LDC R4, c[0x0][0x450] ;  /* 0x00011400ff041b82 */ /* 0x000e620000000800 */
[----:B--2---:R-:W-:-:S04]  /*5700*/  VIADD R0, R5, 0xbf ;  /* 0x000000bf05007836 */ /* 0x004fc80000000000 */
[----:B0-----:R-:W-:-:S05]  /*5710*/  @P1 IMAD.HI.U32 R3, R0, R3, RZ ;  /* 0x0000000300031227 */ /* 0x001fca00078e00ff */
[----:B-1----:R-:W-:Y:S02]  /*5720*/  @P1 SHF.R.U32.HI R0, RZ, R4, R3 ;  /* 0x00000004ff001219 */ /* 0x002fe40000011603 */
[----:B------:R-:W-:Y:S02]  /*5730*/  PLOP3.LUT P1, PT, PT, PT, PT, 0x80, 0x0 ;  /* 0x000000000000781c */ /* 0x000fe40003f2f070 */
[----:B------:R-:W-:-:S04]  /*5740*/  IADD3 R0, R91, R0, RZ ;  /* 0x000000005b007210 */ /* 0x000fc80007ffe0ff */
[----:B------:R-:W-:-:S04]  /*5750*/  SHF.R.S32.HI R3, RZ, 0x1f, R0 ;  /* 0x0000001fff037819 */ /* 0x000fc80000011400 */
[----:B------:R-:W-:-:S04]  /*5760*/  LEA.HI R3, R3, R0, RZ, 0x7 ;  /* 0x0000000003037211 */ /* 0x000fc800078f38ff */
[----:B------:R-:W-:-:S04]  /*5770*/  SHF.R.S32.HI R3, RZ, 0x7, R3 ;  /* 0x00000007ff037819 */ /* 0x000fc80000011403 */
[----:B------:R-:W-:-:S04]  /*5780*/  VIMNMX R92, R92, R3, PT ;  /* 0x000000035c5c7248 */ /* 0x000fc80003fe0100 */
[----:B------:R-:W-:Y:S01]  /*5790*/  ISETP.GE.AND P2, PT, R92, 0x1, PT ;  /* 0x000000015c00780c */ /* 0x000fe20003f46270 */
[----:B------:R-:W-:-:S12]  /*57a0*/  @P0 BRA `(.L_x_14951) ;  /* 0x00000000000c0947 */ /* 0x000fd80003800000 */
[----:B------:R-:W0:Y:S01]  /*57b0*/  FENCE.VIEW.ASYNC.G ;  /* 0x00000000000073c6 */ /* 0x000e220000000100 */
[----:B------:R-:W-:Y:S05]  /*57c0*/  WARPSYNC.ALL ;  /* 0x0000000000007948 */ /* 0x000fea0003800000 */
[----:B0-----:R-:W-:Y:S06]  /*57d0*/  BAR.ARV 0xc, 0x200 ;  /* 0x0308000000007b1d */ /* 0x001fec0000002000 */
.L_x_14951:
[----:B------:R-:W-:Y:S02]  /*57e0*/  IMAD.MOV.U32 R12, RZ, RZ, RZ ;  /* 0x000000ffff0c7224 */ /* 0x000fe400078e00ff */
[----:B------:R-:W-:Y:S01]  /*57f0*/  IMAD.MOV.U32 R27, RZ, RZ, RZ ;  /* 0x000000ffff1b7224 */ /* 0x000fe200078e00ff */
[----:B------:R-:W-:Y:S06]  /*5800*/  @!P2 BRA `(.L_x_14952) ;  /* 0x000000a4004ca947 */ /* 0x000fec0003800000 */
[----:B------:R-:W-:-:S03]  /*5810*/  UMOV UR4, 0xffffffff ;  /* 0xffffffff00047882 */ /* 0x000fc60000000000 */
[----:B------:R-:W-:Y:S05]  /*5820*/  BRA.DIV UR4, `(.L_x_14953) ;  /* 0x0000012604cc7947 */ /* 0x000fea000b800000 */
[----:B------:R-:W0:Y:S02]  /*5830*/  S2R R0, SR_TID.X ;  /* 0x0000000000007919 */ /* 0x000e240000002100 */
[----:B0-----:R-:W-:-:S04]  /*5840*/  IADD3 R3, R0, -0x80, RZ ;  /* 0xffffff8000037810 */ /* 0x001fc80007ffe0ff */
[----:B------:R-:W-:-:S04]  /*5850*/  SHF.R.S32.HI R0, RZ, 0x1f, R3 ;  /* 0x0000001fff007819 */ /* 0x000fc80000011403 */
[----:B------:R-:W-:-:S04]  /*5860*/  LEA.HI R0, R0, R3, RZ, 0x7 ;  /* 0x0000000300007211 */ /* 0x000fc800078f38ff */
[----:B------:R-:W-:-:S05]  /*5870*/  SHF.R.S32.HI R0, RZ, 0x7, R0 ;  /* 0x00000007ff007819 */ /* 0x000fca0000011400 */
[----:B------:R0:W1:Y:S02]  /*5880*/  SHFL.IDX PT, R157, R0, RZ, 0x1f ;  /* 0x00001fff009d7589 */ /* 0x00006400000e0000 */
.L_x_15174:
[----:B01----:R-:W-:Y:S01]  /*5890*/  IMAD.HI R0, R157, 0x55555556, RZ ;  /* 0x555555569d007827 */ /* 0x003fe200078e02ff */
[----:B------:R-:W-:Y:S03]  /*58a0*/  BSSY B6, `(.L_x_14954) ;  /* 0x000001a000067945 */ /* 0x000fe60003800000 */
[----:B------:R-:W-:Y:S01]  /*58b0*/  VIADD R3, R2, 0x8400 ;  /* 0x0000840002037836 */ /* 0x000fe20000000000 */
[----:B------:R-:W-:-:S04]  /*58c0*/  LEA.HI R0, R0, R0, RZ, 0x1 ;  /* 0x0000000000007211 */ /* 0x000fc800078f08ff */
[----:B------:R-:W-:Y:S01]  /*58d0*/  LOP3.LUT P0, RZ, R3, 0x3ff, RZ, 0xc0, !PT ;  /* 0x000003ff03ff7812 */ /* 0x000fe2000780c0ff */
[----:B------:R-:W-:-:S03]  /*58e0*/  IMAD R0, R0, -0x3, R157 ;  /* 0xfffffffd00007824 */ /* 0x000fc600078e029d */
[----:B------:R-:W-:Y:S01]  /*58f0*/  P2R R25, PR, RZ, 0x1 ;  /* 0x00000001ff197803 */ /* 0x000fe20000000000 */
        /* <DEDUP_REMOVED lines=20> */
.L_x_14955:
[----:B------:R-:W-:Y:S05]  /*5a40*/  BSYNC B6 ;  /* 0x0000000000067941 */ /* 0x000fea0003800000 */
.L_x_14954:
        /* <DEDUP_REMOVED lines=13> */
.L_x_14959:
[----:B-1----:R1:W2:Y:S02]  /*5b20*/  SYNCS.PHASECHK.TRANS64.TRYWAIT P0, [R2+URZ+0x16800], R3 ;  /* 0x01680003020075a7 */ /* 0x0022a4000800017f */
[----:B--2---:R-:W-:Y:S05]  /*5b30*/  @!P0 NANOSLEEP.SYNCS 0x989680 ;  /* 0x009896800000895d */ /* 0x004fea0003900000 */
[----:B------:R-:W2:Y:S02]  /*5b40*/  @!P0 SYNCS.PHASECHK.TRANS64 P0, [R2+URZ+0x16800], R3 ;  /* 0x01680003020085a7 */ /* 0x000ea4000800007f */
[----:B--2---:R-:W-:Y:S05]  /*5b50*/  @!P0 BRA `(.L_x_14959) ;  /* 0xfffffffc00f08947 */ /* 0x004fea000383ffff */
.L_x_14958:
[----:B------:R-:W-:Y:S05]  /*5b60*/  BSYNC B0 ;  /* 0x0000000000007941 */ /* 0x000fea0003800000 */
.L_x_14957:
[----:B------:R-:W-:Y:S05]  /*5b70*/  BRA `(.L_x_14960) ;  /* 0x0000002c00907947 */ /* 0x000fea0003800000 */
.L_x_14956:
        /* <DEDUP_REMOVED lines=30> */
.L_x_14962:
[----:B------:R-:W-:Y:S05]  /*5d60*/  BSYNC B6 ;  /* 0x0000000000067941 */ /* 0x000fea0003800000 */
.L_x_14961:
[----:B------:R-:W2:Y:S01]  /*5d70*/  LDL R20, [R1+0x24] ;  /* 0x0000240001147983 */ /* 0x000ea20000100800 */
[----:B------:R-:W-:Y:S01]  /*5d80*/  ULDC.U8 UR4, c[0x0][0x410] ;  /* 0x0001040000047ab9 */ /* 0x000fe20000000000 */
[----:B------:R-:W-:Y:S01]  /*5d90*/  BSSY B0, `(.L_x_14963) ;  /* 0x00002ba000007945 */ /* 0x000fe20003800000 */
[----:B------:R-:W-:Y:S01]  /*5da0*/  ISETP.NE.AND P0, PT, RZ, UR4, PT ;  /* 0x00000004ff007c0c */ /* 0x000fe2000bf05270 */
[----:B--2---:R-:W-:-:S12]  /*5db0*/  IMAD.IADD R39, R19, 0x1, R20 ;  /* 0x0000000113277824 */ /* 0x004fd800078e0214 */
[----:B------:R-:W-:Y:S05]  /*5dc0*/  @!P0 BRA `(.L_x_14964) ;  /* 0x00000014009c8947 */ /* 0x000fea0003800000 */
[----:B------:R-:W0:Y:S01]  /*5dd0*/  LDC R40, c[0x0][0x448] ;  /* 0x00011200ff287b82 */ /* 0x000e220000000800 */
[----:B------:R-:W1:Y:S01]  /*5de0*/  S2R R20, SR_TID.X ;  /* 0x0000000000147919 */ /* 0x000e620000002100 */
[----:B------:R-:W-:Y:S01]  /*5df0*/  ULDC.64 UR4, c[0x0][0x3f8] ;  /* 0x0000fe0000047ab9 */ /* 0x000fe20000000a00 */
[----:B------:R-:W-:Y:S01]  /*5e00*/  MOV R6, R26 ;  /* 0x0000001a00067202 */ /* 0x000fe20000000f00 */
[----:B------:R-:W-:Y:S01]  /*5e10*/  ULDC.64 UR6, c[0x0][0x408] ;  /* 0x0001020000067ab9 */ /* 0x000fe20000000a00 */
[----:B------:R-:W-:Y:S01]  /*5e20*/  IMAD.MOV.U32 R7, RZ, RZ, R31 ;  /* 0x000000ffff077224 */ /* 0x000fe200078e001f */
[----:B------:R-:W-:Y:S01]  /*5e30*/  SHF.R.S32.HI R38, RZ, 0x1f, R155 ;  /* 0x0000001fff267819 */ /* 0x000fe2000001149b */
        /* <DEDUP_REMOVED lines=8> */
[----:B------:R-:W-:-:S05]  /*5ec0*/  LOP3.LUT R20, R20, 0xfffffffc, RZ, 0xc0, !PT ;  /* 0xfffffffc14147812 */ /* 0x000fca00078ec0ff */
[----:B------:R-:W-:-:S04]  /*5ed0*/  IMAD.IADD R20, R21, 0x1, -R20 ;  /* 0x0000000115147824 */ /* 0x000fc800078e0a14 */
        /* <DEDUP_REMOVED lines=24> */
.L_x_15180:
        /* <DEDUP_REMOVED lines=10> */
[----:B--2---:R-:W-:Y:S01]  /*6100*/  IMAD.MOV.U32 R10, RZ, RZ, R0 ;  /* 0x000000ffff0a7224 */ /* 0x004fe200078e0000 */
[----:B------:R-:W-:Y:S01]  /*6110*/  ISETP.GE.AND P3, PT, R155, UR4, PT ;  /* 0x000000049b007c0c */ /* 0x000fe2000bf66270 */
[----:B-1----:R-:W-:Y:S01]  /*6120*/  IMAD.MOV.U32 R11, RZ, RZ, R3 ;  /* 0x000000ffff0b7224 */ /* 0x002fe200078e0003 */
[----:B------:R-:W-:Y:S02]  /*6130*/  ISETP.GE.AND P2, PT, R152, UR4, PT ;  /* 0x0000000498007c0c */ /* 0x000fe4000bf46270 */
[----:B------:R-:W-:Y:S02]  /*6140*/  CS2R R30, SRZ ;  /* 0x00000000001e7805 */ /* 0x000fe4000001ff00 */
[----:B---3--:R-:W-:-:S07]  /*6150*/  MOV R15, R5 ;  /* 0x00000005000f7202 */ /* 0x008fce0000000f00 */
[C---:B------:R-:W-:Y:S01]  /*6160*/  @!P3 IMAD.SHL.U32 R35, R155.reuse, 0x2, RZ ;  /* 0x000000029b23b824 */ /* 0x040fe200078e00ff */
[----:B------:R-:W-:Y:S02]  /*6170*/  @!P3 SHF.L.U64.HI R20, R155, 0x1, R38 ;  /* 0x000000019b14b819 */ /* 0x000fe40000010226 */
[----:B------:R-:W-:Y:S02]  /*6180*/  CS2R R32, SRZ ;  /* 0x0000000000207805 */ /* 0x000fe4000001ff00 */
[----:B------:R-:W-:Y:S01]  /*6190*/  CS2R R24, SRZ ;  /* 0x0000000000187805 */ /* 0x000fe2000001ff00 */
[----:B------:R-:W-:Y:S01]  /*61a0*/  @!P2 IMAD.WIDE R10, R152, 0x2, R10 ;  /* 0x00000002980aa825 */ /* 0x000fe200078e020a */
[-C--:B------:R-:W-:Y:S02]  /*61b0*/  @!P3 IADD3 R26, P0, R0, R35.reuse, RZ ;  /* 0x00000023001ab210 */ /* 0x080fe40007f1e0ff */
[----:B----4-:R-:W-:Y:S01]  /*61c0*/  @!P3 IADD3 R34, P1, R14, R35, RZ ;  /* 0x000000230e22b210 */ /* 0x010fe20007f3e0ff */
        /* <DEDUP_REMOVED lines=8> */
.L_x_14967:
[----:B------:R-:W-:Y:S05]  /*6250*/  BSYNC B1 ;  /* 0x0000000000017941 */ /* 0x000fea0003800000 */
.L_x_14966:
[----:B--2--5:R-:W-:Y:S01]  /*6260*/  IMAD.MOV.U32 R0, RZ, RZ, R32 ;  /* 0x000000ffff007224 */ /* 0x024fe200078e0020 */
[----:B------:R-:W-:Y:S01]  /*6270*/  UMOV UR4, 0xffffffff ;  /* 0xffffffff00047882 */ /* 0x000fe20000000000 */
[----:B-1----:R-:W-:Y:S01]  /*6280*/  IMAD.MOV.U32 R3, RZ, RZ, R33 ;  /* 0x000000ffff037224 */ /* 0x002fe200078e0021 */
[----:B------:R-:W-:Y:S01]  /*6290*/  CS2R R26, SRZ ;  /* 0x00000000001a7805 */ /* 0x000fe2000001ff00 */
[----:B------:R-:W-:Y:S01]  /*62a0*/  IMAD.MOV.U32 R9, RZ, RZ, R21 ;  /* 0x000000ffff097224 */ /* 0x000fe200078e0015 */
[----:B------:R-:W-:Y:S01]  /*62b0*/  PRMT R41, R0, 0x7610, R41 ;  /* 0x0000761000297816 */ /* 0x000fe20000000029 */
        /* <DEDUP_REMOVED lines=17> */
.L_x_15186:
        /* <DEDUP_REMOVED lines=19> */
[----:B------:R-:W-:Y:S01]  /*6500*/  IMAD.MOV.U32 R15, RZ, RZ, R5 ;  /* 0x000000ffff0f7224 */ /* 0x000fe200078e0005 */
[----:B------:R-:W-:-:S09]  /*6510*/  CS2R R12, SRZ ;  /* 0x00000000000c7805 */ /* 0x000fd2000001ff00 */
[C---:B------:R-:W-:Y:S01]  /*6520*/  @!P3 IMAD.SHL.U32 R9, R155.reuse, 0x2, RZ ;  /* 0x000000029b09b824 */ /* 0x040fe200078e00ff */
[----:B------:R-:W-:Y:S02]  /*6530*/  @!P3 SHF.L.U64.HI R10, R155, 0x1, R38 ;  /* 0x000000019b0ab819 */ /* 0x000fe40000010226 */
[----:B------:R-:W-:Y:S01]  /*6540*/  CS2R R26, SRZ ;  /* 0x00000000001a7805 */ /* 0x000fe2000001ff00 */
[----:B------:R-:W-:Y:S01]  /*6550*/  @!P2 IMAD.WIDE R6, R152, 0x2, R6 ;  /* 0x000000029806a825 */ /* 0x000fe200078e0206 */
[-C--:B----4-:R-:W-:Y:S02]  /*6560*/  @!P3 IADD3 R4, P1, R14, R9.reuse, RZ ;  /* 0x000000090e04b210 */ /* 0x090fe40007f3e0ff */
[----:B------:R-:W-:Y:S02]  /*6570*/  @!P3 IADD3 R38, P0, R0, R9, RZ ;  /* 0x000000090026b210 */ /* 0x000fe40007f1e0ff */
[----:B------:R-:W-:Y:S01]  /*6580*/  CS2R R8, SRZ ;  /* 0x0000000000087805 */ /* 0x000fe2000001ff00 */
[----:B------:R0:W5:Y:S01]  /*6590*/  @!P2 LD.E.64 R12, desc[UR40][R6.64] ;  /* 0x00000028060ca980 */ /* 0x000162000c101b00 */
[----:B------:R-:W-:Y:S01]  /*65a0*/  @!P3 IMAD.X R5, R5, 0x1, R10, P1 ;  /* 0x000000010505b824 */ /* 0x000fe200008e060a */
[----:B------:R-:W-:-:S02]  /*65b0*/  @!P3 IADD3.X R39, R3, R10, RZ, P0, !PT ;  /* 0x0000000a0327b210 */ /* 0x000fc400007fe4ff */
[----:B------:R-:W-:Y:S01]  /*65c0*/  CS2R R10, SRZ ;  /* 0x00000000000a7805 */ /* 0x000fe2000001ff00 */
[----:B------:R-:W-:Y:S02]  /*65d0*/  @!P2 IMAD.WIDE R14, R152, 0x2, R14 ;  /* 0x00000002980ea825 */ /* 0x000fe400078e020e */
[----:B------:R0:W5:Y:S04]  /*65e0*/  @!P3 LD.E.64 R8, desc[UR40][R38.64] ;  /* 0x000000282608b980 */ /* 0x000168000c101b00 */
[----:B------:R0:W5:Y:S04]  /*65f0*/  @!P2 LD.E.64 R26, desc[UR40][R14.64] ;  /* 0x000000280e1aa980 */ /* 0x000168000c101b00 */
[----:B------:R0:W5:Y:S02]  /*6600*/  @!P3 LD.E.64 R10, desc[UR40][R4.64] ;  /* 0x00000028040ab980 */ /* 0x000164000c101b00 */
.L_x_14970:
[----:B------:R-:W-:Y:S05]  /*6610*/  BSYNC B1 ;  /* 0x0000000000017941 */ /* 0x000fea0003800000 */
.L_x_14969:
[----:B0-----:R-:W0:Y:S01]  /*6620*/  S2R R7, SR_TID.X ;  /* 0x0000000000077919 */ /* 0x001e220000002100 */
[----:B------:R-:W1:Y:S01]  /*6630*/  SYNCS.PHASECHK.TRANS64.TRYWAIT P0, [R2+URZ+0x16800], R37 ;  /* 0x01680025020075a7 */ /* 0x000e62000800017f */
[----:B------:R-:W-:Y:S01]  /*6640*/  LOP3.LUT R3, R34, 0x1c0, RZ, 0xc0, !PT ;  /* 0x000001c022037812 */ /* 0x000fe200078ec0ff */
[----:B-----5:R-:W-:Y:S01]  /*6650*/  IMAD.MOV.U32 R4, RZ, RZ, R26 ;  /* 0x000000ffff047224 */ /* 0x020fe200078e001a */
[----:B------:R-:W-:Y:S01]  /*6660*/  BSSY B1, `(.L_x_14971) ;  /* 0x000001e000017945 */ /* 0x000fe20003800000 */
[----:B------:R-:W-:Y:S01]  /*6670*/  IMAD.MOV.U32 R5, RZ, RZ, R11 ;  /* 0x000000ffff057224 */ /* 0x000fe200078e000b */
[----:B---3--:R-:W-:Y:S01]  /*6680*/  LOP3.LUT R0, R3, 0x18, R16, 0xf8, !PT ;  /* 0x0000001803007812 */ /* 0x008fe200078ef810 */
[----:B------:R-:W-:Y:S01]  /*6690*/  IMAD R34, R29, -0xc0, R40 ;  /* 0xffffff401d227824 */ /* 0x000fe200078e0228 */
[----:B------:R-:W-:Y:S01]  /*66a0*/  SHF.R.U32.HI R3, RZ, 0x3, R3 ;  /* 0x00000003ff037819 */ /* 0x000fe20000011603 */
[----:B------:R-:W-:Y:S01]  /*66b0*/  IMAD.MOV.U32 R6, RZ, RZ, R12 ;  /* 0x000000ffff067224 */ /* 0x000fe200078e000c */
[----:B------:R-:W-:Y:S01]  /*66c0*/  PRMT R36, R4, 0x7610, R36 ;  /* 0x0000761004247816 */ /* 0x000fe20000000024 */
[----:B------:R-:W-:Y:S01]  /*66d0*/  IMAD.MOV.U32 R4, RZ, RZ, R10 ;  /* 0x000000ffff047224 */ /* 0x000fe200078e000a */
[----:B------:R-:W-:Y:S01]  /*66e0*/  LOP3.LUT R0, R0, R3, RZ, 0x3c, !PT ;  /* 0x0000000300007212 */ /* 0x000fe200078e3cff */
[----:B------:R-:W-:Y:S01]  /*66f0*/  IMAD.MOV.U32 R3, RZ, RZ, R27 ;  /* 0x000000ffff037224 */ /* 0x000fe200078e001b */
[----:B------:R-:W-:-:S02]  /*6700*/  VIMNMX R34, R34, 0xc0, PT ;  /* 0x000000c022227848 */ /* 0x000fc40003fe0100 */
[----:B----4-:R-:W-:Y:S01]  /*6710*/  PRMT R14, R4, 0x5410, R5 ;  /* 0x00005410040e7816 */ /* 0x010fe20000000005 */
[----:B------:R-:W-:Y:S01]  /*6720*/  IMAD.MOV.U32 R4, RZ, RZ, R8 ;  /* 0x000000ffff047224 */ /* 0x000fe200078e0008 */
[----:B------:R-:W-:Y:S01]  /*6730*/  PRMT R29, R3, 0x7610, R29 ;  /* 0x00007610031d7816 */ /* 0x000fe2000000001d */
[----:B------:R-:W-:Y:S01]  /*6740*/  IMAD.MOV.U32 R5, RZ, RZ, R9 ;  /* 0x000000ffff057224 */ /* 0x000fe200078e0009 */
        /* <DEDUP_REMOVED lines=8> */
[----:B------:R-:W-:Y:S01]  /*67d0*/  IMAD R3, R7, 0x200, R0 ;  /* 0x0000020007037824 */ /* 0x000fe200078e0200 */
[----:B------:R-:W-:-:S03]  /*67e0*/  MOV R0, R13 ;  /* 0x0000000d00007202 */ /* 0x000fc60000000f00 */
[----:B------:R-:W-:Y:S01]  /*67f0*/  IMAD R3, R3, 0x2, R2 ;  /* 0x0000000203037824 */ /* 0x000fe200078e0202 */
[----:B------:R-:W-:-:S03]  /*6800*/  PRMT R29, R29, 0x5410, R0 ;  /* 0x000054101d1d7816 */ /* 0x000fc60000000000 */
[C---:B------:R-:W-:Y:S02]  /*6810*/  VIADD R4, R3.reuse, 0x8400 ;  /* 0x0000840003047836 */ /* 0x040fe40000000000 */
[----:B------:R-:W-:Y:S01]  /*6820*/  VIADD R0, R3, 0x8440 ;  /* 0x0000844003007836 */ /* 0x000fe20000000000 */
[----:B-1----:R-:W-:Y:S06]  /*6830*/  @!P0 BRA `(.L_x_14972) ;  /* 0x0000011800e88947 */ /* 0x002fec0003800000 */
.L_x_15187:
[----:B------:R-:W-:Y:S05]  /*6840*/  BSYNC B1 ;  /* 0x0000000000017941 */ /* 0x000fea0003800000 */
.L_x_14971:
[----:B------:R-:W-:Y:S01]  /*6850*/  BSSY B1, `(.L_x_14973) ;  /* 0x000005f000017945 */ /* 0x000fe20003800000 */
[----:B------:R-:W-:Y:S01]  /*6860*/  PRMT R15, R15, 0x5410, R5 ;  /* 0x000054100f0f7816 */ /* 0x000fe20000000005 */
[----:B------:R-:W-:Y:S02]  /*6870*/  @P2 VIADD R0, R4, 0xffffffc0 ;  /* 0xffffffc004002836 */ /* 0x000fe40000000000 */
[----:B------:R-:W-:Y:S05]  /*6880*/  @P1 BRA `(.L_x_14974) ;  /* 0x00000004006c1947 */ /* 0x000fea0003800000 */
[----:B------:R-:W1:Y:S01]  /*6890*/  LDC R4, c[0x0][0x3f4] ;  /* 0x0000fd00ff047b82 */ /* 0x000e620000000800 */
[----:B------:R-:W-:Y:S01]  /*68a0*/  BSSY B2, `(.L_x_14975) ;  /* 0x000002e000027945 */ /* 0x000fe20003800000 */
[-C--:B-1----:R-:W-:Y:S02]  /*68b0*/  ISETP.GE.AND P0, PT, R152, R4.reuse, PT ;  /* 0x000000049800720c */ /* 0x082fe40003f06270 */
[----:B------:R-:W-:-:S11]  /*68c0*/  ISETP.GE.AND P1, PT, R155, R4, PT ;  /* 0x000000049b00720c */ /* 0x000fd60003f26270 */
[----:B------:R-:W-:Y:S05]  /*68d0*/  @P0 BRA `(.L_x_14976) ;  /* 0x0000000000a80947 */ /* 0x000fea0003800000 */
[----:B------:R-:W1:Y:S01]  /*68e0*/  LDS.128 R4, [R3+0x8400] ;  /* 0x0084000003047984 */ /* 0x000e620000000c00 */
[----:B------:R-:W-:Y:S01]  /*68f0*/  SHF.R.U32.HI R40, RZ, 0x10, R33 ;  /* 0x00000010ff287819 */ /* 0x000fe20000011621 */
[--C-:B------:R-:W-:Y:S01]  /*6900*/  HADD2.F32 R39, -RZ, R41.reuse.H0_H0 ;  /* 0x20000029ff277230 */ /* 0x100fe20000004100 */
[----:B------:R-:W-:Y:S01]  /*6910*/  SHF.R.U32.HI R38, RZ, 0x10, R31 ;  /* 0x00000010ff267819 */ /* 0x000fe2000001161f */
[----:B0-----:R-:W-:Y:S01]  /*6920*/  HADD2.F32 R37, -RZ, R41.H1_H1 ;  /* 0x30000029ff257230 */ /* 0x001fe20000004100 */
        /* <DEDUP_REMOVED lines=9> */
[----:B------:R-:W-:Y:S01]  /*69c0*/  FMUL.FTZ R33, R33, R38 ;  /* 0x0000002621217220 */ /* 0x000fe20000410000 */
[--C-:B------:R-:W-:Y:S02]  /*69d0*/  HADD2.F32 R30, -RZ, R6.reuse.H0_H0 ;  /* 0x20000006ff1e7230 */ /* 0x100fe40000004100 */
[----:B------:R-:W-:Y:S01]  /*69e0*/  FMUL.FTZ R42, R4, R39 ;  /* 0x00000027042a7220 */ /* 0x000fe20000410000 */
[----:B------:R-:W-:-:S02]  /*69f0*/  HADD2.F32 R31, -RZ, R6.H1_H1 ;  /* 0x30000006ff1f7230 */ /* 0x000fc40000004100 */
[C---:B------:R-:W-:Y:S01]  /*6a00*/  FFMA.FTZ R43, R32.reuse, R38, -R41 ;  /* 0x00000026202b7223 */ /* 0x040fe20000010829 */
[--C-:B------:R-:W-:Y:S02]  /*6a10*/  HADD2.F32 R6, -RZ, R5.reuse.H0_H0 ;  /* 0x20000005ff067230 */ /* 0x100fe40000004100 */
[----:B------:R-:W-:Y:S01]  /*6a20*/  FFMA.FTZ R44, R32, R40, R33 ;  /* 0x00000028202c7223 */ /* 0x000fe20000010021 */
[-C--:B------:R-:W-:Y:S01]  /*6a30*/  FMUL.FTZ R38, R4, R37.reuse ;  /* 0x0000002504267220 */ /* 0x080fe20000410000 */
[C---:B------:R-:W-:Y:S01]  /*6a40*/  FFMA.FTZ R42, R7.reuse, R37, -R42 ;  /* 0x00000025072a7223 */ /* 0x040fe2000001082a */
[----:B------:R-:W-:Y:S02]  /*6a50*/  HADD2.F32 R5, -RZ, R5.H1_H1 ;  /* 0x30000005ff057230 */ /* 0x000fe40000004100 */
[--C-:B------:R-:W-:Y:S02]  /*6a60*/  HADD2.F32 R37, -RZ, R47.reuse.H0_H0 ;  /* 0x2000002fff257230 */ /* 0x100fe40000004100 */
[----:B------:R-:W-:Y:S01]  /*6a70*/  FFMA.FTZ R39, R7, R39, R38 ;  /* 0x0000002707277223 */ /* 0x000fe20000010026 */
[----:B------:R-:W-:-:S02]  /*6a80*/  HADD2.F32 R32, -RZ, R47.H1_H1 ;  /* 0x3000002fff207230 */ /* 0x000fc40000004100 */
        /* <DEDUP_REMOVED lines=15> */
.L_x_14976:
[----:B------:R-:W-:Y:S05]  /*6b80*/  BSYNC B2 ;  /* 0x0000000000027941 */ /* 0x000fea0003800000 */
.L_x_14975:
[----:B------:R-:W-:Y:S05]  /*6b90*/  @P1 BRA `(.L_x_14974) ;  /* 0x0000000000a81947 */ /* 0x000fea0003800000 */
[----:B-1----:R-:W1:Y:S01]  /*6ba0*/  LDS.128 R4, [R0] ;  /* 0x0000000000047984 */ /* 0x002e620000000c00 */
[----:B------:R-:W-:Y:S01]  /*6bb0*/  SHF.R.U32.HI R31, RZ, 0x10, R25 ;  /* 0x00000010ff1f7819 */ /* 0x000fe20000011619 */
[----:B------:R-:W-:Y:S01]  /*6bc0*/  HADD2.F32 R30, -RZ, R48.H0_H0 ;  /* 0x20000030ff1e7230 */ /* 0x000fe20000004100 */
[----:B------:R-:W-:Y:S01]  /*6bd0*/  SHF.R.U32.HI R33, RZ, 0x10, R21 ;  /* 0x00000010ff217819 */ /* 0x000fe20000011615 */
[----:B------:R-:W-:Y:S01]  /*6be0*/  HADD2.F32 R32, -RZ, R36.H1_H1 ;  /* 0x30000024ff207230 */ /* 0x000fe20000004100 */
        /* <DEDUP_REMOVED lines=37> */
.L_x_14974:
[----:B------:R-:W-:Y:S05]  /*6e40*/  BSYNC B1 ;  /* 0x0000000000017941 */ /* 0x000fea0003800000 */
.L_x_14973:
[----:B-12---:R-:W-:-:S05]  /*6e50*/  VIADD R4, R19, 0x60 ;  /* 0x0000006013047836 */ /* 0x006fca0000000000 */
[----:B------:R-:W-:-:S13]  /*6e60*/  ISETP.GE.AND P0, PT, R4, R34, PT ;  /* 0x000000220400720c */ /* 0x000fda0003f06270 */
[----:B------:R-:W-:Y:S05]  /*6e70*/  @P0 BRA `(.L_x_14977) ;  /* 0x0000001800ac0947 */ /* 0x000fea0003800000 */
[----:B------:R-:W1:Y:S01]  /*6e80*/  LDC R4, c[0x0][0x3f4] ;  /* 0x0000fd00ff047b82 */ /* 0x000e620000000800 */
[----:B------:R-:W-:Y:S01]  /*6e90*/  BSSY B1, `(.L_x_14978) ;  /* 0x000002e000017945 */ /* 0x000fe20003800000 */
[-C--:B-1----:R-:W-:Y:S02]  /*6ea0*/  ISETP.GE.AND P0, PT, R152, R4.reuse, PT ;  /* 0x000000049800720c */ /* 0x082fe40003f06270 */
[----:B------:R-:W-:-:S11]  /*6eb0*/  ISETP.GE.AND P1, PT, R155, R4, PT ;  /* 0x000000049b00720c */ /* 0x000fd60003f26270 */
[----:B------:R-:W-:Y:S05]  /*6ec0*/  @P0 BRA `(.L_x_14979) ;  /* 0x0000000000a80947 */ /* 0x000fea0003800000 */
[----:B------:R-:W1:Y:S01]  /*6ed0*/  LDS.128 R4, [R3+0xb400] ;  /* 0x00b4000003047984 */ /* 0x000e620000000c00 */
[--C-:B------:R-:W-:Y:S01]  /*6ee0*/  SHF.R.U64 R33, R26, 0x10, R27.reuse ;  /* 0x000000101a217819 */ /* 0x100fe2000000121b */
[----:B------:R-:W-:Y:S01]  /*6ef0*/  HADD2.F32 R24, -RZ, R48.H1_H1 ;  /* 0x30000030ff187230 */ /* 0x000fe20000004100 */
        /* <DEDUP_REMOVED lines=39> */
.L_x_14979:
[----:B------:R-:W-:Y:S05]  /*7170*/  BSYNC B1 ;  /* 0x0000000000017941 */ /* 0x000fea0003800000 */
.L_x_14978:
        /* <DEDUP_REMOVED lines=44> */
.L_x_14964:
[----:B------:R-:W0:Y:S01]  /*7440*/  S2R R0, SR_TID.X ;  /* 0x0000000000007919 */ /* 0x000e220000002100 */
[----:B------:R-:W1:Y:S01]  /*7450*/  LDC R32, c[0x0][0x448] ;  /* 0x00011200ff207b82 */ /* 0x000e620000000800 */
[----:B------:R-:W-:Y:S01]  /*7460*/  ULDC.64 UR4, c[0x0][0x3f8] ;  /* 0x0000fe0000047ab9 */ /* 0x000fe20000000a00 */
[----:B------:R-:W-:Y:S01]  /*7470*/  ULDC.64 UR6, c[0x0][0x408] ;  /* 0x0001020000067ab9 */ /* 0x000fe20000000a00 */
[----:B------:R-:W-:Y:S01]  /*7480*/  IMAD.MOV.U32 R27, RZ, RZ, R31 ;  /* 0x000000ffff1b7224 */ /* 0x000fe200078e001f */
[----:B------:R-:W-:Y:S01]  /*7490*/  SHF.R.S32.HI R43, RZ, 0x1f, R16 ;  /* 0x0000001fff2b7819 */ /* 0x000fe20000011410 */
[----:B------:R-:W-:Y:S01]  /*74a0*/  IMAD.MOV.U32 R4, RZ, RZ, R24 ;  /* 0x000000ffff047224 */ /* 0x000fe200078e0018 */
[----:B-1----:R-:W-:Y:S01]  /*74b0*/  ISETP.NE.AND P0, PT, R32, 0x1, PT ;  /* 0x000000012000780c */ /* 0x002fe20003f05270 */
[----:B0-----:R-:W-:-:S05]  /*74c0*/  VIADD R0, R0, 0xffffff80 ;  /* 0xffffff8000007836 */ /* 0x001fca0000000000 */
[----:B------:R-:W-:-:S07]  /*74d0*/  SHF.R.S32.HI R3, RZ, 0x1f, R0 ;  /* 0x0000001fff037819 */ /* 0x000fce0000011400 */
[----:B------:R-:W0:Y:S01]  /*74e0*/  @P0 LDC R5, c[0x0][0x450] ;  /* 0x00011400ff050b82 */ /* 0x000e220000000800 */
[----:B------:R-:W-:-:S04]  /*74f0*/  LEA.HI R3, R3, R0, RZ, 0x2 ;  /* 0x0000000003037211 */ /* 0x000fc800078f10ff */
[----:B------:R-:W-:-:S04]  /*7500*/  LOP3.LUT R3, R3, 0xfffffffc, RZ, 0xc0, !PT ;  /* 0xfffffffc03037812 */ /* 0x000fc800078ec0ff */
[----:B------:R-:W-:Y:S02]  /*7510*/  IADD3 R3, R0, -R3, RZ ;  /* 0x8000000300037210 */ /* 0x000fe40007ffe0ff */
[----:B------:R-:W1:Y:S03]  /*7520*/  @P0 LDC R0, c[0x0][0x44c] ;  /* 0x00011300ff000b82 */ /* 0x000e660000000800 */
        /* <DEDUP_REMOVED lines=22> */
[----:B------:R-:W0:Y:S03]  /*7690*/  LDC R41, c[0x0][0x3f4] ;  /* 0x0000fd00ff297b82 */ /* 0x000e260000000800 */
[----:B------:R-:W1:Y:S04]  /*76a0*/  SHFL.IDX PT, R3, R25, RZ, 0x1c1f ;  /* 0x001c1fff19037589 */ /* 0x000e6800000e0000 */
[----:B------:R-:W3:Y:S04]  /*76b0*/  SHFL.IDX PT, R0, R26, RZ, 0x1c1f ;  /* 0x001c1fff1a007589 */ /* 0x000ee800000e0000 */
[----:B------:R-:W4:Y:S04]  /*76c0*/  SHFL.IDX PT, R14, R27, RZ, 0x1c1f ;  /* 0x001c1fff1b0e7589 */ /* 0x000f2800000e0000 */
[----:B------:R-:W5:Y:S01]  /*76d0*/  SHFL.IDX PT, R4, R24, RZ, 0x1c1f ;  /* 0x001c1fff18047589 */ /* 0x000f6200000e0000 */
[----:B0-----:R-:W-:Y:S01]  /*76e0*/  ISETP.GE.AND P0, PT, R16, R41, PT ;  /* 0x000000291000720c */ /* 0x001fe20003f06270 */
[----:B--2---:R-:W-:-:S05]  /*76f0*/  IMAD R32, R6, R32, RZ ;  /* 0x0000002006207224 */ /* 0x004fca00078e02ff */
[----:B------:R-:W-:-:S13]  /*7700*/  ISETP.GE.OR P1, PT, R39, R32, P0 ;  /* 0x000000202700720c */ /* 0x000fda0000726670 */
[C---:B------:R-:W-:Y:S01]  /*7710*/  @!P1 IMAD.SHL.U32 R5, R16.reuse, 0x2, RZ ;  /* 0x0000000210059824 */ /* 0x040fe200078e00ff */
[----:B------:R-:W-:-:S04]  /*7720*/  @!P1 SHF.L.U64.HI R21, R16, 0x1, R43 ;  /* 0x0000000110159819 */ /* 0x000fc8000001022b */
[----:B-1----:R-:W-:-:S05]  /*7730*/  @!P1 IADD3 R6, P2, R3, R5, RZ ;  /* 0x0000000503069210 */ /* 0x002fca0007f5e0ff */
[----:B---3--:R-:W-:Y:S01]  /*7740*/  @!P1 IMAD.X R7, R0, 0x1, R21, P2 ;  /* 0x0000000100079824 */ /* 0x008fe200010e0615 */
[----:B----4-:R-:W-:-:S04]  /*7750*/  @!P1 IADD3 R14, P2, R14, R5, RZ ;  /* 0x000000050e0e9210 */ /* 0x010fc80007f5e0ff */
[----:B------:R-:W2:Y:S01]  /*7760*/  @!P1 LD.E.128 R8, desc[UR40][R6.64] ;  /* 0x0000002806089980 */ /* 0x000ea2000c101d00 */
[----:B-----5:R-:W-:-:S05]  /*7770*/  @!P1 IMAD.X R3, R4, 0x1, R21, P2 ;  /* 0x0000000104039824 */ /* 0x020fca00010e0615 */
[----:B------:R-:W-:-:S05]  /*7780*/  @!P1 MOV R15, R3 ;  /* 0x00000003000f9202 */ /* 0x000fca0000000f00 */
        /* <DEDUP_REMOVED lines=16> */
[----:B---3--:R-:W-:Y:S01]  /*7890*/  @!P1 MOV R20, R4 ;  /* 0x0000000400149202 */ /* 0x008fe20000000f00 */
[----:B------:R-:W-:-:S02]  /*78a0*/  @!P1 IMAD.MOV.U32 R21, RZ, RZ, R5 ;  /* 0x000000ffff159224 */ /* 0x000fc400078e0005 */
[----:B------:R0:W3:Y:S01]  /*78b0*/  SHFL.IDX PT, R3, R25, 0x1, 0x1c1f ;  /* 0x003c1f0019037f89 */ /* 0x0000e200000e0000 */
[----:B------:R-:W-:Y:S02]  /*78c0*/  @!P1 IMAD.MOV.U32 R30, RZ, RZ, R6 ;  /* 0x000000ffff1e9224 */ /* 0x000fe400078e0006 */
[----:B------:R-:W-:Y:S02]  /*78d0*/  @!P1 IMAD.MOV.U32 R31, RZ, RZ, R7 ;  /* 0x000000ffff1f9224 */ /* 0x000fe400078e0007 */
[----:B------:R-:W-:Y:S02]  /*78e0*/  IMAD.MOV.U32 R4, RZ, RZ, R20 ;  /* 0x000000ffff047224 */ /* 0x000fe400078e0014 */
[----:B------:R-:W-:Y:S02]  /*78f0*/  IMAD.MOV.U32 R5, RZ, RZ, R21 ;  /* 0x000000ffff057224 */ /* 0x000fe400078e0015 */
[----:B------:R-:W-:Y:S02]  /*7900*/  IMAD.MOV.U32 R6, RZ, RZ, R30 ;  /* 0x000000ffff067224 */ /* 0x000fe400078e001e */
[----:B------:R-:W-:Y:S01]  /*7910*/  IMAD.MOV.U32 R8, RZ, RZ, R36 ;  /* 0x000000ffff087224 */ /* 0x000fe200078e0024 */
[----:B------:R-:W-:Y:S01]  /*7920*/  PRMT R45, R5, 0x7610, R45 ;  /* 0x00007610052d7816 */ /* 0x000fe2000000002d */
[----:B------:R-:W-:Y:S01]  /*7930*/  IMAD.MOV.U32 R9, RZ, RZ, R37 ;  /* 0x000000ffff097224 */ /* 0x000fe200078e0025 */
[----:B------:R-:W-:Y:S01]  /*7940*/  PRMT R56, R4, 0x5410, R6 ;  /* 0x0000541004387816 */ /* 0x000fe20000000006 */
[----:B------:R-:W-:Y:S01]  /*7950*/  IMAD.MOV.U32 R7, RZ, RZ, R31 ;  /* 0x000000ffff077224 */ /* 0x000fe200078e001f */
[----:B------:R-:W-:-:S02]  /*7960*/  CS2R R4, SRZ ;  /* 0x0000000000047805 */ /* 0x000fc4000001ff00 */
[----:B------:R-:W-:Y:S02]  /*7970*/  PRMT R33, R8, 0x5410, R9 ;  /* 0x0000541008217816 */ /* 0x000fe40000000009 */
[----:B012-4-:R-:W-:-:S07]  /*7980*/  PRMT R42, R42, 0x5410, R7 ;  /* 0x000054102a2a7816 */ /* 0x017fce0000000007 */
.L_x_15197:
[----:B------:R-:W2:Y:S01]  /*7990*/  LDL R7, [R1+0x50] ;  /* 0x0000500001077983 */ /* 0x000ea20000100800 */
[----:B------:R-:W-:Y:S01]  /*79a0*/  VIADD R39, R39, 0x60 ;  /* 0x0000006027277836 */ /* 0x000fe20000000000 */
[----:B------:R-:W-:Y:S01]  /*79b0*/  BSSY B1, `(.L_x_14981) ;  /* 0x0000016000017945 */ /* 0x000fe20003800000 */
[----:B------:R-:W-:Y:S02]  /*79c0*/  CS2R R8, SRZ ;  /* 0x0000000000087805 */ /* 0x000fe4000001ff00 */
[----:B------:R-:W-:Y:S02]  /*79d0*/  CS2R R10, SRZ ;  /* 0x00000000000a7805 */ /* 0x000fe4000001ff00 */
[----:B------:R-:W-:Y:S02]  /*79e0*/  ISETP.GE.AND P1, PT, R39, R32, PT ;  /* 0x000000202700720c */ /* 0x000fe40003f26270 */
[----:B--2---:R-:W-:-:S04]  /*79f0*/  LEA.HI R6, R7, R7, RZ, 0x1 ;  /* 0x0000000707067211 */ /* 0x004fc800078f08ff */
[----:B------:R-:W-:-:S04]  /*7a00*/  LOP3.LUT R6, R6, 0xfffffffe, RZ, 0xc0, !PT ;  /* 0xfffffffe06067812 */ /* 0x000fc800078ec0ff */
[----:B------:R-:W-:Y:S02]  /*7a10*/  IADD3 R13, R7, -R6, RZ ;  /* 0x80000006070d7210 */ /* 0x000fe40007ffe0ff */
[----:B------:R-:W-:Y:S02]  /*7a20*/  CS2R R6, SRZ ;  /* 0x0000000000067805 */ /* 0x000fe4000001ff00 */
        /* <DEDUP_REMOVED lines=14> */
.L_x_14982:
[----:B------:R-:W-:Y:S05]  /*7b10*/  BSYNC B1 ;  /* 0x0000000000017941 */ /* 0x000fea0003800000 */
.L_x_14981:
[----:B------:R-:W0:Y:S01]  /*7b20*/  SYNCS.PHASECHK.TRANS64.TRYWAIT P1, [R2+URZ+0x16800], R13 ;  /* 0x0168000d020075a7 */ /* 0x000e22000802017f */
[----:B------:R-:W-:Y:S01]  /*7b30*/  IMAD R29, R29, -0xc0, R32 ;  /* 0xffffff401d1d7824 */ /* 0x000fe200078e0220 */
[----:B------:R-:W-:Y:S01]  /*7b40*/  BSSY B1, `(.L_x_14983) ;  /* 0x0000012000017945 */ /* 0x000fe20003800000 */
[----:B------:R-:W-:Y:S02]  /*7b50*/  VIADD R14, R19, 0x60 ;  /* 0x00000060130e7836 */ /* 0x000fe40000000000 */
[----:B---3-5:R-:W-:Y:S01]  /*7b60*/  IMAD.MOV.U32 R3, RZ, RZ, R4 ;  /* 0x000000ffff037224 */ /* 0x028fe200078e0004 */
[----:B------:R-:W-:Y:S01]  /*7b70*/  VIMNMX R0, R29, 0xc0, PT ;  /* 0x000000c01d007848 */ /* 0x000fe20003fe0100 */
[----:B------:R-:W-:Y:S02]  /*7b80*/  IMAD.MOV.U32 R12, RZ, RZ, R5 ;  /* 0x000000ffff0c7224 */ /* 0x000fe400078e0005 */
[----:B------:R-:W-:Y:S01]  /*7b90*/  IMAD.IADD R39, R16, 0x1, R41 ;  /* 0x0000000110277824 */ /* 0x000fe200078e0229 */
[----:B------:R-:W-:-:S02]  /*7ba0*/  ISETP.GE.OR P2, PT, R19, R0, P0 ;  /* 0x000000001300720c */ /* 0x000fc40000746670 */
[----:B------:R-:W-:Y:S01]  /*7bb0*/  ISETP.GE.OR P0, PT, R14, R0, P0 ;  /* 0x000000000e00720c */ /* 0x000fe20000706670 */
[----:B------:R-:W-:Y:S01]  /*7bc0*/  IMAD.MOV.U32 R0, RZ, RZ, R6 ;  /* 0x000000ffff007224 */ /* 0x000fe200078e0006 */
[----:B------:R-:W-:Y:S01]  /*7bd0*/  PRMT R32, R32, 0x5410, R3 ;  /* 0x0000541020207816 */ /* 0x000fe20000000003 */
[----:B------:R-:W-:Y:S01]  /*7be0*/  IMAD.MOV.U32 R3, RZ, RZ, R7 ;  /* 0x000000ffff037224 */ /* 0x000fe200078e0007 */
[----:B------:R-:W-:Y:S01]  /*7bf0*/  PRMT R38, R12, 0x7610, R38 ;  /* 0x000076100c267816 */ /* 0x000fe20000000026 */
[----:B------:R-:W-:Y:S01]  /*7c00*/  IMAD.MOV.U32 R14, RZ, RZ, R9 ;  /* 0x000000ffff0e7224 */ /* 0x000fe200078e0009 */
[----:B------:R-:W-:Y:S02]  /*7c10*/  MOV R12, R8 ;  /* 0x00000008000c7202 */ /* 0x000fe40000000f00 */
[----:B------:R-:W-:Y:S02]  /*7c20*/  PRMT R29, R0, 0x5410, R3 ;  /* 0x00005410001d7816 */ /* 0x000fe40000000003 */
[----:B------:R-:W-:-:S02]  /*7c30*/  PRMT R32, R12, 0x7610, R32 ;  /* 0x000076100c207816 */ /* 0x000fc40000000020 */
[----:B------:R-:W-:Y:S01]  /*7c40*/  PRMT R38, R38, 0x5410, R14 ;  /* 0x0000541026267816 */ /* 0x000fe2000000000e */
[----:B0-----:R-:W-:Y:S06]  /*7c50*/  @!P1 BRA `(.L_x_14984) ;  /* 0x0000010c00609947 */ /* 0x001fec0003800000 */
.L_x_15198:
[----:B------:R-:W-:Y:S05]  /*7c60*/  BSYNC B1 ;  /* 0x0000000000017941 */ /* 0x000fea0003800000 */
.L_x_14983:
        /* <DEDUP_REMOVED lines=27> */
[----:B------:R-:W-:Y:S02]  /*7e20*/  LOP3.LUT R12, R12, R15, RZ, 0x3c, !PT ;  /* 0x0000000f0c0c7212 */ /* 0x000fe400078e3cff */
[----:B------:R-:W-:-:S03]  /*7e30*/  LEA R41, R25, R24, 0x9 ;  /* 0x0000001819297211 */ /* 0x000fc600078e48ff */
        /* <DEDUP_REMOVED lines=76> */
.L_x_14986:
[----:B------:R-:W-:Y:S05]  /*8300*/  BSYNC B1 ;  /* 0x0000000000017941 */ /* 0x000fea0003800000 */
.L_x_14985:
        /* <DEDUP_REMOVED lines=17> */
[--C-:B------:R-:W-:Y:S02]  /*8420*/  SHF.R.U32.HI R21, RZ, 0x10, R9.reuse ;  /* 0x00000010ff157819 */ /* 0x100fe40000011609 */
[----:B------:R-:W-:-:S02]  /*8430*/  SHF.R.U64 R42, R8, 0x10, R9 ;  /* 0x00000010082a7819 */ /* 0x000fc40000001209 */
[----:B------:R-:W-:Y:S01]  /*8440*/  SHF.R.U32.HI R40, RZ, 0x10, R11 ;  /* 0x00000010ff287819 */ /* 0x000fe2000001160b */
[----:B------:R-:W-:Y:S01]  /*8450*/  HADD2.F32 R11, -RZ, R29.H0_H0 ;  /* 0x2000001dff0b7230 */ /* 0x000fe20000004100 */
        /* <DEDUP_REMOVED lines=8> */
[----:B-1----:R-:W-:-:S05]  /*84e0*/  HADD2.F32 R7, -RZ, R25.H0_H0 ;  /* 0x20000019ff077230 */ /* 0x002fca0000004100 */
[C---:B------:R-:W-:Y:S01]  /*84f0*/  FMUL.FTZ R30, R7.reuse, R38 ;  /* 0x00000026071e7220 */ /* 0x040fe20000410000 */
[-C--:B------:R-:W-:Y:S01]  /*8500*/  FMUL.FTZ R34, R7, R10.reuse ;  /* 0x0000000a07227220 */ /* 0x080fe20000410000 */
[----:B------:R-:W-:Y:S02]  /*8510*/  HADD2.F32 R25, -RZ, R25.H1_H1 ;  /* 0x30000019ff197230 */ /* 0x000fe40000004100 */
[C---:B------:R-:W-:Y:S01]  /*8520*/  FFMA.FTZ R30, R3.reuse, R10, -R30 ;  /* 0x0000000a031e7223 */ /* 0x040fe2000001081e */
[----:B------:R-:W-:Y:S02]  /*8530*/  HADD2.F32 R6, -RZ, R24.H0_H0 ;  /* 0x20000018ff067230 */ /* 0x000fe40000004100 */
[----:B------:R-:W-:Y:S01]  /*8540*/  FFMA.FTZ R34, R3, R38, R34 ;  /* 0x0000002603227223 */ /* 0x000fe20000010022 */
[----:B------:R-:W-:Y:S02]  /*8550*/  HADD2.F32 R10, -RZ, R21.H0_H0 ;  /* 0x20000015ff0a7230 */ /* 0x000fe40000004100 */
[----:B------:R-:W-:-:S02]  /*8560*/  HADD2.F32 R7, -RZ, R32.H1_H1 ;  /* 0x30000020ff077230 */ /* 0x000fc40000004100 */
[----:B------:R-:W-:Y:S02]  /*8570*/  HADD2.F32 R3, -RZ, R32.H0_H0 ;  /* 0x20000020ff037230 */ /* 0x000fe40000004100 */
[C---:B------:R-:W-:Y:S01]  /*8580*/  FMUL.FTZ R36, R25.reuse, R20 ;  /* 0x0000001419247220 */ /* 0x040fe20000410000 */
[----:B------:R-:W-:Y:S02]  /*8590*/  HADD2.F32 R13, -RZ, R13.H1_H1 ;  /* 0x3000000dff0d7230 */ /* 0x000fe40000004100 */
[-C--:B------:R-:W-:Y:S01]  /*85a0*/  FMUL.FTZ R32, R25, R10.reuse ;  /* 0x0000000a19207220 */ /* 0x080fe20000410000 */
[----:B------:R-:W-:Y:S02]  /*85b0*/  HADD2.F32 R0, -RZ, R12.H0_H0 ;  /* 0x2000000cff007230 */ /* 0x000fe40000004100 */
[C---:B------:R-:W-:Y:S01]  /*85c0*/  FMUL.FTZ R21, R6.reuse, R7 ;  /* 0x0000000706157220 */ /* 0x040fe20000410000 */
[-C--:B------:R-:W-:Y:S01]  /*85d0*/  FMUL.FTZ R6, R6, R3.reuse ;  /* 0x0000000306067220 */ /* 0x080fe20000410000 */
[C---:B------:R-:W-:Y:S01]  /*85e0*/  FFMA.FTZ R25, R13.reuse, R10, -R36 ;  /* 0x0000000a0d197223 */ /* 0x040fe20000010824 */
[----:B------:R-:W-:Y:S01]  /*85f0*/  FFMA.FTZ R31, R13, R20, R32 ;  /* 0x000000140d1f7223 */ /* 0x000fe20000010020 */
[----:B------:R-:W-:Y:S01]  /*8600*/  FFMA.FTZ R21, R0, R3, -R21 ;  /* 0x0000000300157223 */ /* 0x000fe20000010815 */
[----:B------:R-:W-:-:S02]  /*8610*/  HADD2.F32 R8, -RZ, R26.H0_H0 ;  /* 0x2000001aff087230 */ /* 0x000fc40000004100 */
[----:B------:R-:W-:Y:S01]  /*8620*/  FFMA.FTZ R13, R0, R7, R6 ;  /* 0x00000007000d7223 */ /* 0x000fe20000010006 */
[----:B------:R-:W-:Y:S02]  /*8630*/  HADD2.F32 R9, -RZ, R27.H0_H0 ;  /* 0x2000001bff097230 */ /* 0x000fe40000004100 */
[----:B------:R-:W-:Y:S02]  /*8640*/  HADD2.F32 R3, -RZ, R43.H0_H0 ;  /* 0x2000002bff037230 */ /* 0x000fe40000004100 */
[----:B------:R-:W-:Y:S02]  /*8650*/  HADD2.F32 R10, -RZ, R29.H1_H1 ;  /* 0x3000001dff0a7230 */ /* 0x000fe40000004100 */
[----:B------:R-:W-:Y:S02]  /*8660*/  HADD2.F32 R0, -RZ, R43.H1_H1 ;  /* 0x3000002bff007230 */ /* 0x000fe40000004100 */
[----:B------:R-:W-:Y:S01]  /*8670*/  FMUL.FTZ R7, R8, R11 ;  /* 0x0000000b08077220 */ /* 0x000fe20000410000 */
[----:B------:R-:W-:-:S02]  /*8680*/  HADD2.F32 R5, -RZ, R15.H0_H0 ;  /* 0x2000000fff057230 */ /* 0x000fc40000004100 */
[----:B------:R-:W-:Y:S01]  /*8690*/  FMUL.FTZ R29, R8, R3 ;  /* 0x00000003081d7220 */ /* 0x000fe20000410000 */
[----:B------:R-:W-:Y:S02]  /*86a0*/  HADD2.F32 R4, -RZ, R14.H0_H0 ;  /* 0x2000000eff047230 */ /* 0x000fe40000004100 */
[C---:B------:R-:W-:Y:S01]  /*86b0*/  FMUL.FTZ R32, R9.reuse, R10 ;  /* 0x0000000a09207220 */ /* 0x040fe20000410000 */
[----:B------:R-:W-:Y:S02]  /*86c0*/  HADD2.F32 R27, -RZ, R27.H1_H1 ;  /* 0x3000001bff1b7230 */ /* 0x000fe40000004100 */
[-C--:B------:R-:W-:Y:S01]  /*86d0*/  FMUL.FTZ R9, R9, R0.reuse ;  /* 0x0000000009097220 */ /* 0x080fe20000410000 */
[----:B------:R-:W-:Y:S02]  /*86e0*/  HADD2.F32 R8, -RZ, R33.H0_H0 ;  /* 0x20000021ff087230 */ /* 0x000fe40000004100 */
[----:B------:R-:W-:Y:S02]  /*86f0*/  HADD2.F32 R6, -RZ, R40.H0_H0 ;  /* 0x20000028ff067230 */ /* 0x000fe40000004100 */
[----:B------:R-:W-:Y:S01]  /*8700*/  FFMA.FTZ R32, R5, R0, -R32 ;  /* 0x0000000005207223 */ /* 0x000fe20000010820 */
[----:B------:R-:W-:-:S02]  /*8710*/  HADD2.F32 R15, -RZ, R15.H1_H1 ;  /* 0x3000000fff0f7230 */ /* 0x000fc40000004100 */
[C---:B------:R-:W-:Y:S01]  /*8720*/  FFMA.FTZ R20, R4.reuse, R3, -R7 ;  /* 0x0000000304147223 */ /* 0x040fe20000010807 */
[----:B------:R-:W-:Y:S01]  /*8730*/  FFMA.FTZ R29, R4, R11, R29 ;  /* 0x0000000b041d7223 */ /* 0x000fe2000001001d */
[----:B------:R-:W-:Y:S01]  /*8740*/  FFMA.FTZ R0, R5, R10, R9 ;  /* 0x0000000a05007223 */ /* 0x000fe20000010009 */
[----:B------:R-:W-:Y:S02]  /*8750*/  HADD2.F32 R24, -RZ, R24.H1_H1 ;  /* 0x30000018ff187230 */ /* 0x000fe40000004100 */
[C---:B------:R-:W-:Y:S01]  /*8760*/  FMUL.FTZ R4, R27.reuse, R8 ;  /* 0x000000081b047220 */ /* 0x040fe20000410000 */
[----:B------:R-:W-:Y:S02]  /*8770*/  HADD2.F32 R26, -RZ, R26.H1_H1 ;  /* 0x3000001aff1a7230 */ /* 0x000fe40000004100 */
[----:B------:R-:W-:Y:S01]  /*8780*/  FMUL.FTZ R10, R27, R6 ;  /* 0x000000061b0a7220 */ /* 0x000fe20000410000 */
[----:B------:R-:W-:Y:S02]  /*8790*/  HADD2.F32 R7, -RZ, R37.H0_H0 ;  /* 0x20000025ff077230 */ /* 0x000fe40000004100 */
[----:B------:R-:W-:-:S02]  /*87a0*/  HADD2.F32 R9, -RZ, R35.H0_H0 ;  /* 0x20000023ff097230 */ /* 0x000fc40000004100 */
[----:B------:R-:W-:Y:S02]  /*87b0*/  HADD2.F32 R3, -RZ, R42.H0_H0 ;  /* 0x2000002aff037230 */ /* 0x000fe40000004100 */
[----:B------:R-:W-:Y:S02]  /*87c0*/  HADD2.F32 R5, -RZ, R41.H0_H0 ;  /* 0x20000029ff057230 */ /* 0x000fe40000004100 */
[C---:B------:R-:W-:Y:S01]  /*87d0*/  FFMA.FTZ R27, R15.reuse, R6, -R4 ;  /* 0x000000060f1b7223 */ /* 0x040fe20000010804 */
[----:B------:R-:W-:Y:S02]  /*87e0*/  HADD2.F32 R12, -RZ, R12.H1_H1 ;  /* 0x3000000cff0c7230 */ /* 0x000fe40000004100 */
        /* <DEDUP_REMOVED lines=20> */
.L_x_14977:
[----:B------:R-:W-:Y:S05]  /*8930*/  BSYNC B0 ;  /* 0x0000000000007941 */ /* 0x000fea0003800000 */
.L_x_14963:
        /* <DEDUP_REMOVED lines=8> */
.L_x_14960:
[----:B------:R-:W-:-:S13]  /*89c0*/  ISETP.NE.AND P0, PT, R156, 0x3, PT ;  /* 0x000000039c00780c */ /* 0x000fda0003f05270 */
[----:B------:R-:W-:Y:S05]  /*89d0*/  @!P0 BRA `(.L_x_14987) ;  /* 0x0000000000048947 */ /* 0x000fea0003800000 */
[----:B------:R-:W-:Y:S01]  /*89e0*/  BPT.TRAP 0x1 ;  /* 0x000000040000795c */ /* 0x000fe20000300000 */
.L_x_14987:
[----:B-123--:R-:W-:Y:S01]  /*89f0*/  IMAD R4, R18, 0x8, R2 ;  /* 0x0000000812047824 */ /* 0x00efe200078e0202 */
[----:B0-----:R-:W-:-:S04]  /*8a00*/  SHF.L.U32 R3, R23, 0x1f, RZ ;  /* 0x0000001f17037819 */ /* 0x001fc800000006ff */
[----:B------:R0:W1:Y:S01]  /*8a10*/  SYNCS.PHASECHK.TRANS64.TRYWAIT P2, [R4+URZ+0x16830], R3 ;  /* 0x01683003040075a7 */ /* 0x000062000804017f */
[----:B------:R-:W-:Y:S05]  /*8a20*/  @!P0 BRA `(.L_x_14988) ;  /* 0x0000000000048947 */ /* 0x000fea0003800000 */
[----:B------:R-:W-:Y:S01]  /*8a30*/  BPT.TRAP 0x1 ;  /* 0x000000040000795c */ /* 0x000fe20000300000 */
.L_x_14988:
[----:B------:R-:W2:Y:S02]  /*8a40*/  S2R R0, SR_TID.X ;  /* 0x0000000000007919 */ /* 0x000ea40000002100 */
[----:B--2---:R-:W-:-:S04]  /*8a50*/  LOP3.LUT R0, R0, 0x7f, RZ, 0xc0, !PT ;  /* 0x0000007f00007812 */ /* 0x004fc800078ec0ff */
[----:B------:R-:W-:Y:S01]  /*8a60*/  ISETP.NE.AND P1, PT, R0, RZ, PT ;  /* 0x000000ff0000720c */ /* 0x000fe20003f25270 */
[----:B-1----:R-:W-:-:S12]  /*8a70*/  @P2 BRA `(.L_x_14989) ;  /* 0x0000000000082947 */ /* 0x002fd80003800000 */
[----:B------:R-:W1:Y:S02]  /*8a80*/  SYNCS.PHASECHK.TRANS64.TRYWAIT P2, [R4+URZ+0x16830], R3 ;  /* 0x01683003040075a7 */ /* 0x000e64000804017f */
[----:B-1----:R-:W-:Y:S05]  /*8a90*/  @!P2 BRA `(.L_x_14990) ;  /* 0x000000fc00e4a947 */ /* 0x002fea0003800000 */
.L_x_14989:
[----:B------:R-:W-:Y:S05]  /*8aa0*/  WARPSYNC.ALL ;  /* 0x0000000000007948 */ /* 0x000fea0003800000 */
[----:B------:R-:W-:Y:S02]  /*8ab0*/  IADD3 R0, R2, 0xe400, RZ ;  /* 0x0000e40002007810 */ /* 0x000fe40007ffe0ff */
[----:B------:R-:W-:Y:S02]  /*8ac0*/  LOP3.LUT R6, R28, 0x10000, RZ, 0xfc, !PT ;  /* 0x000100001c067812 */ /* 0x000fe400078efcff */
[----:B------:R-:W-:-:S04]  /*8ad0*/  SHF.R.U32.HI R0, RZ, 0x4, R0 ;  /* 0x00000004ff007819 */ /* 0x000fc80000011600 */
[----:B------:R-:W-:-:S04]  /*8ae0*/  LOP3.LUT R0, R0, 0x3fff, RZ, 0xc0, !PT ;  /* 0x00003fff00007812 */ /* 0x000fc800078ec0ff */
[----:B01----:R-:W-:Y:S01]  /*8af0*/  LOP3.LUT R3, R0, 0x10000, RZ, 0xfc, !PT ;  /* 0x0001000000037812 */ /* 0x003fe200078efcff */
[----:B------:R-:W-:Y:S02]  /*8b00*/  IMAD.MOV.U32 R7, RZ, RZ, 0x40000040 ;  /* 0x40000040ff077424 */ /* 0x000fe400078e00ff */
[----:B------:R-:W-:Y:S01]  /*8b10*/  IMAD.MOV.U32 R9, RZ, RZ, 0x40000040 ;  /* 0x40000040ff097424 */ /* 0x000fe200078e00ff */
[----:B------:R-:W-:Y:S01]  /*8b20*/  R2UR UR4, R6 ;  /* 0x00000000060472ca */ /* 0x000fe200000e0000 */
[----:B------:R-:W-:Y:S01]  /*8b30*/  IMAD R8, R18, 0x400, R3 ;  /* 0x0000040012087824 */ /* 0x000fe200078e0203 */
[----:B------:R-:W-:Y:S01]  /*8b40*/  R2UR UR5, R7 ;  /* 0x00000000070572ca */ /* 0x000fe200000e0000 */
[----:B-----5:R-:W-:Y:S01]  /*8b50*/  WARPGROUP.ARRIVE ;  /* 0x00000000000079c5 */ /* 0x020fe20000000000 */
[----:B------:R-:W-:Y:S01]  /*8b60*/  R2UR UR7, R9 ;  /* 0x00000000090772ca */ /* 0x000fe200000e0000 */
[----:B------:R-:W-:Y:S01]  /*8b70*/  VIADD R90, R6, 0x2 ;  /* 0x00000002065a7836 */ /* 0x000fe20000000000 */
[C---:B------:R-:W-:Y:S01]  /*8b80*/  R2UR UR6, R8.reuse ;  /* 0x00000000080672ca */ /* 0x040fe200000e0000 */
[----:B------:R-:W-:Y:S01]  /*8b90*/  IMAD.MOV.U32 R91, RZ, RZ, 0x40000040 ;  /* 0x40000040ff5b7424 */ /* 0x000fe200078e00ff */
[----:B------:R-:W-:Y:S01]  /*8ba0*/  STL [R1+0x4], R3 ;  /* 0x0000040301007387 */ /* 0x000fe20000100800 */
[----:B------:R-:W-:Y:S01]  /*8bb0*/  VIADD R10, R8, 0x2 ;  /* 0x00000002080a7836 */ /* 0x000fe20000000000 */
[----:B------:R-:W0:Y:S01]  /*8bc0*/  LDC R0, c[0x0][0x448] ;  /* 0x00011200ff007b82 */ /* 0x000e220000000800 */
[----:B------:R-:W-:Y:S01]  /*8bd0*/  IMAD.MOV.U32 R11, RZ, RZ, 0x40000040 ;  /* 0x40000040ff0b7424 */ /* 0x000fe200078e00ff */
[----:B------:R-:W2:Y:S04]  /*8be0*/  LDL R12, [R1+0x44] ;  /* 0x00004400010c7983 */ /* 0x000ea80000100800 */
[----:B------:R-:W2:Y:S03]  /*8bf0*/  LDL R94, [R1+0x24] ;  /* 0x00002400015e7983 */ /* 0x000ea60000100800 */
[----:B------:R-:W-:Y:S01]  /*8c00*/  HGMMA.64x128x16.F32 R24, gdesc[UR4], RZ, !UPT, gsb0 ;  /* 0x01e00000041879f0 */ /* 0x000fe2000c0008ff */
[----:B------:R-:W-:Y:S01]  /*8c10*/  R2UR UR4, R90 ;  /* 0x000000005a0472ca */ /* 0x000fe200000e0000 */
[----:B------:R-:W3:Y:S01]  /*8c20*/  LDL R88, [R1+0x2c] ;  /* 0x00002c0001587983 */ /* 0x000ee20000100800 */
[----:B------:R-:W-:-:S02]  /*8c30*/  R2UR UR5, R91 ;  /* 0x000000005b0572ca */ /* 0x000fc400000e0000 */
[----:B------:R-:W-:Y:S01]  /*8c40*/  R2UR UR6, R10 ;  /* 0x000000000a0672ca */ /* 0x000fe200000e0000 */
[----:B------:R1:W-:Y:S01]  /*8c50*/  STL.64 [R1+0x18], R90 ;  /* 0x0000185a01007387 */ /* 0x0003e20000100a00 */
[----:B------:R-:W-:-:S03]  /*8c60*/  R2UR UR7, R11 ;  /* 0x000000000b0772ca */ /* 0x000fc600000e0000 */
[----:B------:R-:W4:Y:S04]  /*8c70*/  LDL R13, [R1+0x40] ;  /* 0x00004000010d7983 */ /* 0x000f280000100800 */
[----:B-1----:R-:W4:Y:S01]  /*8c80*/  LDL R90, [R1+0x20] ;  /* 0x00002000015a7983 */ /* 0x002f220000100800 */
[----:B------:R-:W-:Y:S01]  /*8c90*/  VIADD R20, R6, 0x4 ;  /* 0x0000000406147836 */ /* 0x000fe20000000000 */
[----:B------:R-:W-:Y:S01]  /*8ca0*/  IADD3 R10, R8, 0x4, RZ ;  /* 0x00000004080a7810 */ /* 0x000fe20007ffe0ff */
[----:B------:R-:W-:Y:S02]  /*8cb0*/  IMAD.MOV.U32 R21, RZ, RZ, 0x40000040 ;  /* 0x40000040ff157424 */ /* 0x000fe400078e00ff */
[----:B------:R-:W-:Y:S01]  /*8cc0*/  IMAD.MOV.U32 R11, RZ, RZ, 0x40000040 ;  /* 0x40000040ff0b7424 */ /* 0x000fe200078e00ff */
[----:B------:R-:W-:-:S02]  /*8cd0*/  WARPGROUP.DEPBAR.LE gsb0, 0x0 ;  /* 0x00008000000079c5 */ /* 0x000fc40000010000 */
        /* <DEDUP_REMOVED lines=17> */
[----:B0-----:R-:W-:-:S13]  /*8df0*/  ISETP.NE.AND P2, PT, R0, 0x1, PT ;  /* 0x000000010000780c */ /* 0x001fda0003f45270 */
[----:B------:R-:W0:Y:S08]  /*8e00*/  @P2 LDC R3, c[0x0][0x44c] ;  /* 0x00011300ff032b82 */ /* 0x000e300000000800 */
[----:B------:R-:W1:Y:S01]  /*8e10*/  @P2 LDC R5, c[0x0][0x450] ;  /* 0x00011400ff052b82 */ /* 0x000e620000000800 */
[----:B--2---:R-:W-:-:S04]  /*8e20*/  IMAD.IADD R12, R12, 0x1, R94 ;  /* 0x000000010c0c7824 */ /* 0x004fc800078e025e */
[----:B0-----:R-:W-:-:S05]  /*8e30*/  @P2 IMAD.HI.U32 R0, R12, R3, RZ ;  /* 0x000000030c002227 */ /* 0x001fca00078e00ff */
[----:B-1----:R-:W-:Y:S01]  /*8e40*/  @P2 SHF.R.U32.HI R12, RZ, R5, R0 ;  /* 0x00000005ff0c2219 */ /* 0x002fe20000011600 */
[----:B------:R-:W-:Y:S02]  /*8e50*/  WARPGROUP.DEPBAR.LE gsb0, 0x0 ;  /* 0x00008000000079c5 */ /* 0x000fe40000010000 */
[----:B------:R-:W-:-:S06]  /*8e60*/  WARPGROUP.ARRIVE ;  /* 0x00000000000079c5 */ /* 0x000fcc0000000000 */
[----:B------:R-:W-:Y:S01]  /*8e70*/  HGMMA.64x128x16.F32 R24, gdesc[UR4], R24, gsb0 ;  /* 0x01e00000041879f0 */ /* 0x000fe20008000818 */
[----:B------:R-:W0:Y:S01]  /*8e80*/  SHFL.IDX PT, R5, R12, 0x1, 0x1c1f ;  /* 0x003c1f000c057f89 */ /* 0x000e2200000e0000 */
[----:B------:R-:W-:Y:S01]  /*8e90*/  IMAD.MOV.U32 R3, RZ, RZ, -0x80 ;  /* 0xffffff80ff037424 */ /* 0x000fe200078e00ff */
[----:B------:R-:W-:Y:S01]  /*8ea0*/  ULDC UR4, c[0x0][0x988] ;  /* 0x0002620000047ab9 */ /* 0x000fe20000000800 */
[----:B------:R-:W-:Y:S01]  /*8eb0*/  @!P1 VIADD R4, R4, 0x16840 ;  /* 0x0001684004049836 */ /* 0x000fe20000000000 */
[----:B------:R-:W-:Y:S01]  /*8ec0*/  STL.64 [R1+0x10], R20 ;  /* 0x0000101401007387 */ /* 0x000fe20000100a00 */
[----:B------:R-:W-:Y:S01]  /*8ed0*/  IMAD R0, R92, R3, 0x80 ;  /* 0x000000805c007424 */ /* 0x000fe200078e0203 */
[----:B------:R-:W-:-:S04]  /*8ee0*/  ULDC UR5, c[0x0][0x988] ;  /* 0x0002620000057ab9 */ /* 0x000fc80000000800 */
[----:B------:R-:W-:Y:S01]  /*8ef0*/  IADD3 R3, R0, 0x1, RZ ;  /* 0x0000000100037810 */ /* 0x000fe20007ffe0ff */
[----:B---3--:R-:W-:-:S04]  /*8f00*/  IMAD.IADD R8, R88, 0x1, R0 ;  /* 0x0000000158087824 */ /* 0x008fc800078e0200 */
[C---:B----4-:R-:W-:Y:S02]  /*8f10*/  IMAD R3, R13.reuse, -0x2, R3 ;  /* 0xfffffffe0d037824 */ /* 0x050fe400078e0203 */
[----:B------:R-:W-:-:S03]  /*8f20*/  IMAD R8, R13, -0x2, R8 ;  /* 0xfffffffe0d087824 */ /* 0x000fc600078e0208 */
[----:B------:R-:W-:-:S04]  /*8f30*/  IADD3 R89, -R90, R3, R88 ;  /* 0x000000035a597210 */ /* 0x000fc80007ffe158 */
[----:B0-----:R-:W-:-:S04]  /*8f40*/  VIADDMNMX R0, R5, R89, R8, PT ;  /* 0x0000005905007246 */ /* 0x001fc80003800108 */
[C---:B------:R-:W-:Y:S02]  /*8f50*/  ISETP.GT.AND P4, PT, R0.reuse, RZ, PT ;  /* 0x000000ff0000720c */ /* 0x040fe40003f84270 */
[C---:B------:R-:W-:Y:S02]  /*8f60*/  ISETP.GT.AND P5, PT, R0.reuse, 0x1, PT ;  /* 0x000000010000780c */ /* 0x040fe40003fa4270 */
[----:B------:R-:W-:Y:S01]  /*8f70*/  ISETP.GT.AND P3, PT, R0, 0x8, PT ;  /* 0x000000080000780c */ /* 0x000fe20003f64270 */
[----:B------:R0:W-:Y:S01]  /*8f80*/  STL.64 [R1+0x8], R14 ;  /* 0x0000080e01007387 */ /* 0x0001e20000100a00 */
[----:B------:R-:W-:Y:S02]  /*8f90*/  WARPGROUP.DEPBAR.LE gsb0, 0x0 ;  /* 0x00008000000079c5 */ /* 0x000fe40000010000 */
[----:B------:R-:W-:Y:S02]  /*8fa0*/  FSEL R109, R26, -INF , P4 ;  /* 0xff8000001a6d7808 */ /* 0x000fe40002000000 */
[----:B------:R-:W-:-:S02]  /*8fb0*/  FSEL R107, R27, -INF , P5 ;  /* 0xff8000001b6b7808 */ /* 0x000fc40002800000 */
        /* <DEDUP_REMOVED lines=49> */
[----:B0-----:R-:W-:Y:S02]  /*92d0*/  FSEL R15, R62, -INF , P3 ;  /* 0xff8000003e0f7808 */ /* 0x001fe40001800000 */
        /* <DEDUP_REMOVED lines=38> */
[----:B------:R-:W-:-:S04]  /*9540*/  FMNMX.FTZ R10, R43, R10, !PT ;  /* 0x0000000a2b0a7209 */ /* 0x000fc80007810000 */
[----:B------:R-:W-:-:S05]  /*9550*/  FMNMX.FTZ R14, R87, R10, !PT ;  /* 0x0000000a570e7209 */ /* 0x000fca0007810000 */
[----:B------:R-:W0:Y:S04]  /*9560*/  SHFL.BFLY PT, R9, R14, 0x2, 0x1f ;  /* 0x0c401f000e097f89 */ /* 0x000e2800000e0000 */
[----:B------:R-:W1:Y:S01]  /*9570*/  SHFL.IDX PT, R26, R12, RZ, 0x1c1f ;  /* 0x001c1fff0c1a7589 */ /* 0x000e6200000e0000 */
[----:B0-----:R-:W-:-:S05]  /*9580*/  FMNMX.FTZ R20, R14, R9, !PT ;  /* 0x000000090e147209 */ /* 0x001fca0007810000 */
[----:B------:R-:W0:Y:S01]  /*9590*/  SHFL.BFLY PT, R9, R20, 0x1, 0x1f ;  /* 0x0c201f0014097f89 */ /* 0x000e2200000e0000 */
[----:B------:R-:W-:Y:S01]  /*95a0*/  IMAD.U32 R0, RZ, RZ, UR4 ;  /* 0x00000004ff007e24 */ /* 0x000fe2000f8e00ff */
[----:B-1----:R-:W-:Y:S01]  /*95b0*/  VIADDMNMX R26, R26, R89, R8, PT ;  /* 0x000000591a1a7246 */ /* 0x002fe20003800108 */
[----:B------:R-:W-:-:S03]  /*95c0*/  ULDC UR4, c[0x0][0x988] ;  /* 0x0002620000047ab9 */ /* 0x000fc60000000800 */
[C---:B------:R-:W-:Y:S02]  /*95d0*/  ISETP.GT.AND P4, PT, R26.reuse, RZ, PT ;  /* 0x000000ff1a00720c */ /* 0x040fe40003f84270 */
[----:B------:R-:W-:Y:S02]  /*95e0*/  ISETP.GT.AND P5, PT, R26, 0x1, PT ;  /* 0x000000011a00780c */ /* 0x000fe40003fa4270 */
[----:B------:R-:W-:Y:S02]  /*95f0*/  FSEL R89, R24, -INF , P4 ;  /* 0xff80000018597808 */ /* 0x000fe40002000000 */
[----:B------:R-:W-:Y:S02]  /*9600*/  FSEL R25, R25, -INF , P5 ;  /* 0xff80000019197808 */ /* 0x000fe40002800000 */
[----:B0-----:R-:W-:-:S04]  /*9610*/  FMNMX.FTZ R9, R20, R9, !PT ;  /* 0x0000000914097209 */ /* 0x001fc80007810000 */
[C---:B------:R-:W-:Y:S01]  /*9620*/  FSETP.NEU.FTZ.AND P3, PT, R9.reuse, -INF , PT ;  /* 0xff8000000900780b */ /* 0x040fe20003f7d000 */
[----:B------:R-:W-:-:S05]  /*9630*/  FMUL.FTZ R10, R9, R0 ;  /* 0x00000000090a7220 */ /* 0x000fca0000410000 */
[----:B------:R-:W-:Y:S02]  /*9640*/  FSEL R10, R10, RZ, P3 ;  /* 0x000000ff0a0a7208 */ /* 0x000fe40001800000 */
[C---:B------:R-:W-:Y:S02]  /*9650*/  ISETP.GT.AND P3, PT, R26.reuse, 0x8, PT ;  /* 0x000000081a00780c */ /* 0x040fe40003f64270 */
[----:B------:R-:W-:Y:S01]  /*9660*/  ISETP.GT.AND P4, PT, R26, 0x9, PT ;  /* 0x000000091a00780c */ /* 0x000fe20003f84270 */
[----:B------:R-:W-:Y:S01]  /*9670*/  FFMA.FTZ R151, R91, R0, -R10 ;  /* 0x000000005b977223 */ /* 0x000fe2000001080a */
[----:B------:R-:W-:Y:S02]  /*9680*/  FSEL R91, R28, -INF , P3 ;  /* 0xff8000001c5b7808 */ /* 0x000fe40001800000 */
[----:B------:R-:W-:Y:S02]  /*9690*/  FMNMX.FTZ R14, R89, R25, !PT ;  /* 0x00000019590e7209 */ /* 0x000fe40007810000 */
[----:B------:R-:W-:-:S02]  /*96a0*/  ISETP.GT.AND P3, PT, R26, 0x10, PT ;  /* 0x000000101a00780c */ /* 0x000fc40003f64270 */
[----:B------:R-:W-:Y:S02]  /*96b0*/  FSEL R29, R29, -INF , P4 ;  /* 0xff8000001d1d7808 */ /* 0x000fe40002000000 */
[----:B------:R-:W-:Y:S01]  /*96c0*/  FMNMX.FTZ R14, R91, R14, !PT ;  /* 0x0000000e5b0e7209 */ /* 0x000fe20007810000 */
[----:B------:R-:W-:Y:S01]  /*96d0*/  FFMA.FTZ R12, R93, R0, -R10 ;  /* 0x000000005d0c7223 */ /* 0x000fe2000001080a */
[----:B------:R-:W-:Y:S02]  /*96e0*/  ISETP.GT.AND P4, PT, R26, 0x11, PT ;  /* 0x000000111a00780c */ /* 0x000fe40003f84270 */
        /* <DEDUP_REMOVED lines=19> */
[----:B------:R0:W-:Y:S01]  /*9820*/  MUFU.EX2 R14, R24 ;  /* 0x00000018000e7308 */ /* 0x0001e20000000800 */
[----:B------:R-:W-:Y:S01]  /*9830*/  FFMA.FTZ R147, R103, R0, -R10 ;  /* 0x0000000067937223 */ /* 0x000fe2000001080a */
[----:B------:R-:W-:Y:S02]  /*9840*/  ISETP.GT.AND P4, PT, R26, 0x29, PT ;  /* 0x000000291a00780c */ /* 0x000fe40003f84270 */
[----:B------:R-:W-:Y:S02]  /*9850*/  FSEL R103, R44, -INF , P3 ;  /* 0xff8000002c677808 */ /* 0x000fe40001800000 */
[----:B0-----:R-:W-:Y:S02]  /*9860*/  FMNMX.FTZ R24, R41, R20, !PT ;  /* 0x0000001429187209 */ /* 0x001fe40007810000 */
        /* <DEDUP_REMOVED lines=11> */
[--C-:B------:R-:W-:Y:S01]  /*9920*/  FFMA.FTZ R141, R101, R0, -R10.reuse ;  /* 0x00000000658d7223 */ /* 0x100fe2000001080a */
[----:B------:R-:W-:Y:S02]  /*9930*/  ISETP.GT.AND P4, PT, R26, 0x39, PT ;  /* 0x000000391a00780c */ /* 0x000fe40003f84270 */
[----:B------:R-:W-:Y:S02]  /*9940*/  FSEL R101, R52, -INF , P3 ;  /* 0xff80000034657808 */ /* 0x000fe40001800000 */
[----:B0-----:R-:W-:Y:S01]  /*9950*/  FMNMX.FTZ R28, R49, R24, !PT ;  /* 0x00000018311c7209 */ /* 0x001fe20007810000 */
        /* <DEDUP_REMOVED lines=18> */
[----:B------:R0:W-:Y:S01]  /*9a80*/  MUFU.EX2 R24, R30 ;  /* 0x0000001e00187308 */ /* 0x0001e20000000800 */
[----:B------:R-:W-:Y:S01]  /*9a90*/  ISETP.GT.AND P4, PT, R26, 0x49, PT ;  /* 0x000000491a00780c */ /* 0x000fe20003f84270 */
[-CC-:B------:R-:W-:Y:S01]  /*9aa0*/  FFMA.FTZ R129, R21, R0.reuse, -R10.reuse ;  /* 0x0000000015817223 */ /* 0x180fe2000001080a */
[----:B------:R-:W-:Y:S01]  /*9ab0*/  FSEL R5, R60, -INF , P3 ;  /* 0xff8000003c057808 */ /* 0x000fe20001800000 */
[-CC-:B------:R-:W-:Y:S01]  /*9ac0*/  FFMA.FTZ R36, R67, R0.reuse, -R10.reuse ;  /* 0x0000000043247223 */ /* 0x180fe2000001080a */
[C---:B------:R-:W-:Y:S01]  /*9ad0*/  ISETP.GT.AND P3, PT, R26.reuse, 0x50, PT ;  /* 0x000000501a00780c */ /* 0x040fe20003f64270 */
[-CC-:B------:R-:W-:Y:S01]  /*9ae0*/  FFMA.FTZ R131, R27, R0.reuse, -R10.reuse ;  /* 0x000000001b837223 */ /* 0x180fe2000001080a */
[--C-:B------:R-:W-:Y:S01]  /*9af0*/  FFMA.FTZ R38, R71, R0, -R10.reuse ;  /* 0x0000000047267223 */ /* 0x100fe2000001080a */
[----:B------:R-:W-:Y:S01]  /*9b00*/  MUFU.EX2 R151, R151 ;  /* 0x0000009700977308 */ /* 0x000fe20000000800 */
[----:B0-----:R-:W-:Y:S01]  /*9b10*/  FMNMX.FTZ R30, R57, R28, !PT ;  /* 0x0000001c391e7209 */ /* 0x001fe20007810000 */
        /* <DEDUP_REMOVED lines=12> */
[----:B------:R0:W-:Y:S01]  /*9be0*/  MUFU.EX2 R8, R107 ;  /* 0x0000006b00087308 */ /* 0x0001e20000000800 */
[----:B------:R-:W-:Y:S01]  /*9bf0*/  FSEL R65, R65, -INF , P4 ;  /* 0xff80000041417808 */ /* 0x000fe20002000000 */
[--C-:B------:R-:W-:Y:S01]  /*9c00*/  FFMA.FTZ R3, R51, R0, -R10.reuse ;  /* 0x0000000033037223 */ /* 0x100fe2000001080a */
[----:B------:R-:W-:Y:S01]  /*9c10*/  FMNMX.FTZ R30, R47, R30, !PT ;  /* 0x0000001e2f1e7209 */ /* 0x000fe20007810000 */
[----:B------:R-:W-:Y:S01]  /*9c20*/  FFMA.FTZ R46, R87, R0, -R10 ;  /* 0x00000000572e7223 */ /* 0x000fe2000001080a */
[----:B------:R-:W-:Y:S01]  /*9c30*/  ISETP.GT.AND P4, PT, R26, 0x59, PT ;  /* 0x000000591a00780c */ /* 0x000fe20003f84270 */
[----:B------:R-:W1:Y:S02]  /*9c40*/  @P2 LDC R43, c[0x0][0x44c] ;  /* 0x00011300ff2b2b82 */ /* 0x000e640000000800 */
[----:B------:R2:W-:Y:S01]  /*9c50*/  MUFU.EX2 R28, R32 ;  /* 0x00000020001c7308 */ /* 0x0005e20000000800 */
[----:B0-----:R-:W-:-:S02]  /*9c60*/  FSEL R107, R68, -INF , P3 ;  /* 0xff800000446b7808 */ /* 0x001fc40001800000 */
[----:B------:R-:W-:Y:S02]  /*9c70*/  ISETP.GT.AND P3, PT, R26, 0x60, PT ;  /* 0x000000601a00780c */ /* 0x000fe40003f64270 */
[----:B------:R-:W-:Y:S01]  /*9c80*/  FSEL R69, R69, -INF , P4 ;  /* 0xff80000045457808 */ /* 0x000fe20002000000 */
[----:B------:R-:W0:Y:S01]  /*9c90*/  @P2 LDC R52, c[0x0][0x450] ;  /* 0x00011400ff342b82 */ /* 0x000e220000000800 */
[----:B--2---:R-:W-:-:S04]  /*9ca0*/  FMNMX.FTZ R32, R65, R30, !PT ;  /* 0x0000001e41207209 */ /* 0x004fc80007810000 */
        /* <DEDUP_REMOVED lines=13> */
[----:B------:R2:W-:Y:S01]  /*9d80*/  MUFU.EX2 R30, R3 ;  /* 0x00000003001e7308 */ /* 0x0005e20000000800 */
[----:B------:R-:W-:Y:S02]  /*9d90*/  ISETP.GT.AND P4, PT, R26, 0x71, PT ;  /* 0x000000711a00780c */ /* 0x000fe40003f84270 */
[----:B------:R-:W-:Y:S01]  /*9da0*/  FMNMX.FTZ R34, R77, R34, !PT ;  /* 0x000000224d227209 */ /* 0x000fe20007810000 */
[----:B--2---:R-:W-:Y:S01]  /*9db0*/  FFMA.FTZ R3, R55, R0, -R10 ;  /* 0x0000000037037223 */ /* 0x004fe2000001080a */
        /* <DEDUP_REMOVED lines=8> */
[----:B------:R-:W-:Y:S01]  /*9e40*/  FMNMX.FTZ R34, R13, R34, !PT ;  /* 0x000000220d227209 */ /* 0x000fe20007810000 */
[----:B------:R2:W-:Y:S03]  /*9e50*/  MUFU.EX2 R32, R3 ;  /* 0x0000000300207308 */ /* 0x0005e60000000800 */
[----:B--2---:R-:W-:-:S05]  /*9e60*/  FMNMX.FTZ R3, R85, R34, !PT ;  /* 0x0000002255037209 */ /* 0x004fca0007810000 */
[----:B------:R-:W2:Y:S02]  /*9e70*/  SHFL.BFLY PT, R40, R3, 0x2, 0x1f ;  /* 0x0c401f0003287f89 */ /* 0x000ea400000e0000 */
[----:B--2---:R-:W-:-:S05]  /*9e80*/  FMNMX.FTZ R15, R3, R40, !PT ;  /* 0x00000028030f7209 */ /* 0x004fca0007810000 */
[----:B------:R-:W2:Y:S01]  /*9e90*/  SHFL.BFLY PT, R44, R15, 0x1, 0x1f ;  /* 0x0c201f000f2c7f89 */ /* 0x000ea200000e0000 */
[----:B------:R-:W3:Y:S01]  /*9ea0*/  MUFU.EX2 R149, R149 ;  /* 0x0000009500957308 */ /* 0x000ee20000000800 */
[-CC-:B------:R-:W-:Y:S01]  /*9eb0*/  FFMA.FTZ R26, R59, R0.reuse, -R10.reuse ;  /* 0x000000003b1a7223 */ /* 0x180fe2000001080a */
[-CC-:B------:R-:W-:Y:S01]  /*9ec0*/  FFMA.FTZ R34, R63, R0.reuse, -R10.reuse ;  /* 0x000000003f227223 */ /* 0x180fe2000001080a */
[----:B------:R-:W-:-:S05]  /*9ed0*/  FFMA.FTZ R40, R75, R0, -R10 ;  /* 0x000000004b287223 */ /* 0x000fca000001080a */
[----:B------:R-:W4:Y:S01]  /*9ee0*/  MUFU.EX2 R12, R12 ;  /* 0x0000000c000c7308 */ /* 0x000f220000000800 */
[----:B--2---:R-:W-:-:S04]  /*9ef0*/  FMNMX.FTZ R3, R15, R44, !PT ;  /* 0x0000002c0f037209 */ /* 0x004fc80007810000 */
[C---:B------:R-:W-:Y:S01]  /*9f00*/  FSETP.NEU.FTZ.AND P3, PT, R3.reuse, -INF , PT ;  /* 0xff8000000300780b */ /* 0x040fe20003f7d000 */
[----:B------:R-:W-:-:S05]  /*9f10*/  FMUL.FTZ R15, R3, R0 ;  /* 0x00000000030f7220 */ /* 0x000fca0000410000 */
[----:B------:R-:W-:Y:S01]  /*9f20*/  FSEL R10, R15, RZ, P3 ;  /* 0x000000ff0f0a7208 */ /* 0x000fe20001800000 */
[----:B------:R-:W2:Y:S04]  /*9f30*/  MUFU.EX2 R145, R145 ;  /* 0x0000009100917308 */ /* 0x000ea80000000800 */
[-CC-:B------:R-:W-:Y:S01]  /*9f40*/  FFMA.FTZ R148, R89, R0.reuse, -R10.reuse ;  /* 0x0000000059947223 */ /* 0x180fe2000001080a */
[-CC-:B------:R-:W-:Y:S01]  /*9f50*/  FFMA.FTZ R15, R25, R0.reuse, -R10.reuse ;  /* 0x00000000190f7223 */ /* 0x180fe2000001080a */
[-C--:B------:R-:W-:Y:S01]  /*9f60*/  FFMA.FTZ R150, R91, R0.reuse, -R10 ;  /* 0x000000005b967223 */ /* 0x080fe2000001080a */
[----:B---3--:R-:W-:Y:S01]  /*9f70*/  FADD.FTZ R48, R149, R8 ;  /* 0x0000000895307221 */ /* 0x008fe20000010000 */
[-CC-:B------:R-:W-:Y:S02]  /*9f80*/  FFMA.FTZ R21, R29, R0.reuse, -R10.reuse ;  /* 0x000000001d157223 */ /* 0x180fe4000001080a */
[----:B------:R-:W-:Y:S01]  /*9f90*/  MUFU.EX2 R148, R148 ;  /* 0x0000009400947308 */ /* 0x000fe20000000800 */
[----:B------:R-:W-:Y:S01]  /*9fa0*/  FFMA.FTZ R27, R37, R0, -R10 ;  /* 0x00000000251b7223 */ /* 0x000fe2000001080a */
[----:B------:R-:W-:-:S06]  /*9fb0*/  FADD.FTZ R37, R151, R48 ;  /* 0x0000003097257221 */ /* 0x000fcc0000010000 */
[----:B------:R-:W3:Y:S01]  /*9fc0*/  MUFU.EX2 R15, R15 ;  /* 0x0000000f000f7308 */ /* 0x000ee20000000800 */
[----:B------:R-:W-:Y:S01]  /*9fd0*/  FFMA.FTZ R144, R93, R0, -R10 ;  /* 0x000000005d907223 */ /* 0x000fe2000001080a */
[----:B----4-:R-:W-:-:S06]  /*9fe0*/  FADD.FTZ R48, R12, R37 ;  /* 0x000000250c307221 */ /* 0x010fcc0000010000 */
[----:B------:R-:W4:Y:S01]  /*9ff0*/  MUFU.EX2 R147, R147 ;  /* 0x0000009300937308 */ /* 0x000f220000000800 */
[----:B------:R-:W-:-:S07]  /*a000*/  FFMA.FTZ R25, R33, R0, -R10 ;  /* 0x0000000021197223 */ /* 0x000fce000001080a */
[----:B------:R-:W1:Y:S01]  /*a010*/  MUFU.EX2 R150, R150 ;  /* 0x0000009600967308 */ /* 0x000e620000000800 */
[----:B--2---:R-:W-:Y:S01]  /*a020*/  FADD.FTZ R39, R145, R48 ;  /* 0x0000003091277221 */ /* 0x004fe20000010000 */
[----:B------:R-:W-:-:S06]  /*a030*/  FFMA.FTZ R146, R95, R0, -R10 ;  /* 0x000000005f927223 */ /* 0x000fcc000001080a */
[----:B------:R-:W2:Y:S01]  /*a040*/  MUFU.EX2 R21, R21 ;  /* 0x0000001500157308 */ /* 0x000ea20000000800 */
[----:B------:R-:W-:Y:S01]  /*a050*/  FADD.FTZ R48, R14, R39 ;  /* 0x000000270e307221 */ /* 0x000fe20000010000 */
[----:B---3--:R-:W-:-:S06]  /*a060*/  FADD.FTZ R39, R148, R15 ;  /* 0x0000000f94277221 */ /* 0x008fcc0000010000 */
[----:B------:R-:W3:Y:S01]  /*a070*/  MUFU.EX2 R141, R141 ;  /* 0x0000008d008d7308 */ /* 0x000ee20000000800 */
[----:B------:R-:W-:-:S07]  /*a080*/  FFMA.FTZ R134, R5, R0, -R10 ;  /* 0x0000000005867223 */ /* 0x000fce000001080a */
[----:B------:R-:W0:Y:S01]  /*a090*/  MUFU.EX2 R144, R144 ;  /* 0x0000009000907308 */ /* 0x000e220000000800 */
[----:B----4-:R-:W-:Y:S01]  /*a0a0*/  FADD.FTZ R5, R147, R48 ;  /* 0x0000003093057221 */ /* 0x010fe20000010000 */
[----:B-1----:R-:W-:-:S06]  /*a0b0*/  FADD.FTZ R48, R150, R39 ;  /* 0x0000002796307221 */ /* 0x002fcc0000010000 */
[----:B------:R-:W1:Y:S01]  /*a0c0*/  MUFU.EX2 R25, R25 ;  /* 0x0000001900197308 */ /* 0x000e620000000800 */
[----:B------:R-:W-:Y:S01]  /*a0d0*/  FFMA.FTZ R140, R99, R0, -R10 ;  /* 0x00000000638c7223 */ /* 0x000fe2000001080a */
[----:B------:R-:W-:Y:S01]  /*a0e0*/  FADD.FTZ R50, R20, R5 ;  /* 0x0000000514327221 */ /* 0x000fe20000010000 */
[----:B------:R-:W-:-:S05]  /*a0f0*/  @!P1 PRMT R4, RZ, 0x654, R4 ;  /* 0x00000654ff049816 */ /* 0x000fca0000000004 */
[----:B------:R-:W4:Y:S01]  /*a100*/  MUFU.EX2 R143, R143 ;  /* 0x0000008f008f7308 */ /* 0x000f220000000800 */
[----:B--2---:R-:W-:Y:S01]  /*a110*/  FADD.FTZ R39, R21, R48 ;  /* 0x0000003015277221 */ /* 0x004fe20000010000 */
[----:B------:R-:W-:-:S06]  /*a120*/  FFMA.FTZ R29, R41, R0, -R10 ;  /* 0x00000000291d7223 */ /* 0x000fcc000001080a */
[----:B------:R-:W2:Y:S01]  /*a130*/  MUFU.EX2 R146, R146 ;  /* 0x0000009200927308 */ /* 0x000ea20000000800 */
[----:B---3--:R-:W-:Y:S01]  /*a140*/  FADD.FTZ R41, R141, R50 ;  /* 0x000000328d297221 */ /* 0x008fe20000010000 */
[----:B------:R0:W-:Y:S06]  /*a150*/  @!P1 SYNCS.ARRIVE.TRANS64.RED.A1T0 RZ, [R4+URZ], RZ ;  /* 0x000000ff04ff99a7 */ /* 0x0001ec000810043f */
[----:B------:R-:W3:Y:S01]  /*a160*/  MUFU.EX2 R27, R27 ;  /* 0x0000001b001b7308 */ /* 0x000ee20000000800 */
[----:B------:R-:W-:Y:S01]  /*a170*/  FFMA.FTZ R142, R103, R0, -R10 ;  /* 0x00000000678e7223 */ /* 0x000fe2000001080a */
[----:B0-----:R-:W-:Y:S01]  /*a180*/  FADD.FTZ R4, R144, R39 ;  /* 0x0000002790047221 */ /* 0x001fe20000010000 */
[----:B------:R-:W-:-:S05]  /*a190*/  FADD.FTZ R48, R24, R41 ;  /* 0x0000002918307221 */ /* 0x000fca0000010000 */
[----:B------:R-:W0:Y:S01]  /*a1a0*/  MUFU.EX2 R137, R137 ;  /* 0x0000008900897308 */ /* 0x000e220000000800 */
[----:B-1----:R-:W-:Y:S01]  /*a1b0*/  FADD.FTZ R41, R25, R4 ;  /* 0x0000000419297221 */ /* 0x002fe20000010000 */
[----:B------:R-:W-:-:S06]  /*a1c0*/  FFMA.FTZ R31, R45, R0, -R10 ;  /* 0x000000002d1f7223 */ /* 0x000fcc000001080a */
[----:B------:R-:W1:Y:S01]  /*a1d0*/  MUFU.EX2 R140, R140 ;  /* 0x0000008c008c7308 */ /* 0x000e620000000800 */
[----:B----4-:R-:W-:Y:S01]  /*a1e0*/  FADD.FTZ R39, R143, R48 ;  /* 0x000000308f277221 */ /* 0x010fe20000010000 */
[----:B--2---:R-:W-:-:S06]  /*a1f0*/  FADD.FTZ R4, R146, R41 ;  /* 0x0000002992047221 */ /* 0x004fcc0000010000 */
[----:B------:R-:W2:Y:S01]  /*a200*/  MUFU.EX2 R29, R29 ;  /* 0x0000001d001d7308 */ /* 0x000ea20000000800 */
[----:B------:R-:W-:Y:S01]  /*a210*/  FFMA.FTZ R136, R105, R0, -R10 ;  /* 0x0000000069887223 */ /* 0x000fe2000001080a */
[----:B------:R-:W-:-:S04]  /*a220*/  @P2 IMAD.HI.U32 R43, R94, R43, RZ ;  /* 0x0000002b5e2b2227 */ /* 0x000fc800078e00ff */
[----:B------:R-:W-:Y:S02]  /*a230*/  FADD.FTZ R48, R28, R39 ;  /* 0x000000271c307221 */ /* 0x000fe40000010000 */
[----:B------:R-:W4:Y:S01]  /*a240*/  MUFU.EX2 R139, R139 ;  /* 0x0000008b008b7308 */ /* 0x000f220000000800 */
[----:B---3--:R-:W-:Y:S01]  /*a250*/  FADD.FTZ R41, R27, R4 ;  /* 0x000000041b297221 */ /* 0x008fe20000010000 */
[----:B------:R-:W-:-:S06]  /*a260*/  FFMA.FTZ R33, R49, R0, -R10 ;  /* 0x0000000031217223 */ /* 0x000fcc000001080a */
[----:B------:R-:W3:Y:S01]  /*a270*/  MUFU.EX2 R142, R142 ;  /* 0x0000008e008e7308 */ /* 0x000ee20000000800 */
[----:B------:R-:W-:Y:S01]  /*a280*/  IMAD.MOV.U32 R45, RZ, RZ, R94 ;  /* 0x000000ffff2d7224 */ /* 0x000fe200078e005e */
[----:B------:R-:W-:Y:S01]  /*a290*/  @P2 SHF.R.U32.HI R45, RZ, R52, R43 ;  /* 0x00000034ff2d2219 */ /* 0x000fe2000001162b */
[----:B0-----:R-:W-:-:S05]  /*a2a0*/  FADD.FTZ R43, R137, R48 ;  /* 0x00000030892b7221 */ /* 0x001fca0000010000 */
[----:B------:R-:W0:Y:S01]  /*a2b0*/  MUFU.EX2 R31, R31 ;  /* 0x0000001f001f7308 */ /* 0x000e220000000800 */
[----:B-1----:R-:W-:Y:S01]  /*a2c0*/  FADD.FTZ R4, R140, R41 ;  /* 0x000000298c047221 */ /* 0x002fe20000010000 */
[----:B------:R-:W-:Y:S01]  /*a2d0*/  FFMA.FTZ R138, R101, R0, -R10 ;  /* 0x00000000658a7223 */ /* 0x000fe2000001080a */
[----:B------:R-:W-:-:S05]  /*a2e0*/  FADD.FTZ R48, R30, R43 ;  /* 0x0000002b1e307221 */ /* 0x000fca0000010000 */
[----:B------:R-:W1:Y:S01]  /*a2f0*/  MUFU.EX2 R133, R133 ;  /* 0x0000008500857308 */ /* 0x000e620000000800 */
[----:B--2---:R-:W-:Y:S01]  /*a300*/  FADD.FTZ R41, R29, R4 ;  /* 0x000000041d297221 */ /* 0x004fe20000010000 */
[----:B------:R-:W-:-:S06]  /*a310*/  FFMA.FTZ R35, R53, R0, -R10 ;  /* 0x0000000035237223 */ /* 0x000fcc000001080a */
[----:B------:R-:W2:Y:S01]  /*a320*/  MUFU.EX2 R136, R136 ;  /* 0x0000008800887308 */ /* 0x000ea20000000800 */
[----:B----4-:R-:W-:Y:S01]  /*a330*/  FADD.FTZ R43, R139, R48 ;  /* 0x000000308b2b7221 */ /* 0x010fe20000010000 */
[----:B---3--:R-:W-:-:S06]  /*a340*/  FADD.FTZ R4, R142, R41 ;  /* 0x000000298e047221 */ /* 0x008fcc0000010000 */
[----:B------:R-:W3:Y:S01]  /*a350*/  MUFU.EX2 R26, R26 ;  /* 0x0000001a001a7308 */ /* 0x000ee20000000800 */
[----:B------:R-:W-:-:S07]  /*a360*/  FFMA.FTZ R132, R97, R0, -R10 ;  /* 0x0000000061847223 */ /* 0x000fce000001080a */
[----:B------:R-:W4:Y:S01]  /*a370*/  MUFU.EX2 R33, R33 ;  /* 0x0000002100217308 */ /* 0x000f220000000800 */
[----:B------:R-:W-:Y:S01]  /*a380*/  FADD.FTZ R48, R32, R43 ;  /* 0x0000002b20307221 */ /* 0x000fe20000010000 */
[----:B0-----:R-:W-:-:S06]  /*a390*/  FADD.FTZ R41, R31, R4 ;  /* 0x000000041f297221 */ /* 0x001fcc0000010000 */
[----:B------:R-:W0:Y:S01]  /*a3a0*/  MUFU.EX2 R135, R135 ;  /* 0x0000008700877308 */ /* 0x000e220000000800 */
[----:B------:R-:W-:-:S07]  /*a3b0*/  FFMA.FTZ R37, R57, R0, -R10 ;  /* 0x0000000039257223 */ /* 0x000fce000001080a */
[----:B------:R-:W0:Y:S01]  /*a3c0*/  MUFU.EX2 R138, R138 ;  /* 0x0000008a008a7308 */ /* 0x000e220000000800 */
[----:B-1----:R-:W-:Y:S01]  /*a3d0*/  FADD.FTZ R43, R133, R48 ;  /* 0x00000030852b7221 */ /* 0x002fe20000010000 */
[----:B--2---:R-:W-:-:S06]  /*a3e0*/  FADD.FTZ R4, R136, R41 ;  /* 0x0000002988047221 */ /* 0x004fcc0000010000 */
[----:B------:R-:W1:Y:S08]  /*a3f0*/  MUFU.EX2 R34, R34 ;  /* 0x0000002200227308 */ /* 0x000e700000000800 */
[----:B------:R-:W2:Y:S01]  /*a400*/  MUFU.EX2 R35, R35 ;  /* 0x0000002300237308 */ /* 0x000ea20000000800 */
[----:B------:R-:W-:Y:S01]  /*a410*/  IADD3 R49, R45, R88, -R90 ;  /* 0x000000582d317210 */ /* 0x000fe20007ffe85a */
[----:B---3--:R-:W-:-:S06]  /*a420*/  FADD.FTZ R48, R26, R43 ;  /* 0x0000002b1a307221 */ /* 0x008fcc0000010000 */
[----:B------:R-:W3:Y:S01]  /*a430*/  MUFU.EX2 R129, R129 ;  /* 0x0000008100817308 */ /* 0x000ee20000000800 */
[----:B----4-:R-:W-:Y:S01]  /*a440*/  FADD.FTZ R45, R33, R4 ;  /* 0x00000004212d7221 */ /* 0x010fe20000010000 */
[----:B------:R-:W-:-:S06]  /*a450*/  FFMA.FTZ R5, R61, R0, -R10 ;  /* 0x000000003d057223 */ /* 0x000fcc000001080a */
[----:B------:R-:W4:Y:S01]  /*a460*/  MUFU.EX2 R132, R132 ;  /* 0x0000008400847308 */ /* 0x000f220000000800 */
[----:B0-----:R-:W-:Y:S01]  /*a470*/  FADD.FTZ R41, R135, R48 ;  /* 0x0000003087297221 */ /* 0x001fe20000010000 */
[----:B------:R-:W-:-:S06]  /*a480*/  FADD.FTZ R4, R138, R45 ;  /* 0x0000002d8a047221 */ /* 0x000fcc0000010000 */
[----:B------:R-:W0:Y:S01]  /*a490*/  MUFU.EX2 R36, R36 ;  /* 0x0000002400247308 */ /* 0x000e220000000800 */
[----:B------:R-:W-:-:S07]  /*a4a0*/  FFMA.FTZ R128, R47, R0, -R10 ;  /* 0x000000002f807223 */ /* 0x000fce000001080a */
[----:B------:R-:W0:Y:S01]  /*a4b0*/  MUFU.EX2 R37, R37 ;  /* 0x0000002500257308 */ /* 0x000e220000000800 */
[----:B-1----:R-:W-:Y:S01]  /*a4c0*/  FADD.FTZ R48, R34, R41 ;  /* 0x0000002922307221 */ /* 0x002fe20000010000 */
[----:B--2---:R-:W-:-:S06]  /*a4d0*/  FADD.FTZ R45, R35, R4 ;  /* 0x00000004232d7221 */ /* 0x004fcc0000010000 */
[----:B------:R-:W1:Y:S01]  /*a4e0*/  MUFU.EX2 R131, R131 ;  /* 0x0000008300837308 */ /* 0x000e620000000800 */
[----:B------:R-:W-:-:S07]  /*a4f0*/  FFMA.FTZ R39, R65, R0, -R10 ;  /* 0x0000000041277223 */ /* 0x000fce000001080a */
[----:B------:R-:W2:Y:S01]  /*a500*/  MUFU.EX2 R134, R134 ;  /* 0x0000008600867308 */ /* 0x000ea20000000800 */
[----:B---3--:R-:W-:Y:S01]  /*a510*/  FADD.FTZ R47, R129, R48 ;  /* 0x00000030812f7221 */ /* 0x008fe20000010000 */
[----:B----4-:R-:W-:-:S06]  /*a520*/  FADD.FTZ R4, R132, R45 ;  /* 0x0000002d84047221 */ /* 0x010fcc0000010000 */
[----:B------:R-:W3:Y:S01]  /*a530*/  MUFU.EX2 R38, R38 ;  /* 0x0000002600267308 */ /* 0x000ee20000000800 */
[----:B------:R-:W-:-:S07]  /*a540*/  FFMA.FTZ R130, R107, R0, -R10 ;  /* 0x000000006b827223 */ /* 0x000fce000001080a */
[----:B------:R-:W4:Y:S01]  /*a550*/  MUFU.EX2 R5, R5 ;  /* 0x0000000500057308 */ /* 0x000f220000000800 */
[----:B0-----:R-:W-:Y:S01]  /*a560*/  FADD.FTZ R48, R36, R47 ;  /* 0x0000002f24307221 */ /* 0x001fe20000010000 */
[----:B------:R-:W-:-:S06]  /*a570*/  FADD.FTZ R45, R37, R4 ;  /* 0x00000004252d7221 */ /* 0x000fcc0000010000 */
[----:B------:R-:W0:Y:S08]  /*a580*/  MUFU.EX2 R125, R125 ;  /* 0x0000007d007d7308 */ /* 0x000e300000000800 */
[----:B------:R-:W0:Y:S01]  /*a590*/  MUFU.EX2 R128, R128 ;  /* 0x0000008000807308 */ /* 0x000e220000000800 */
[----:B------:R-:W-:Y:S01]  /*a5a0*/  FFMA.FTZ R69, R69, R0, -R10 ;  /* 0x0000000045457223 */ /* 0x000fe2000001080a */
[----:B-1----:R-:W-:-:S06]  /*a5b0*/  FADD.FTZ R47, R131, R48 ;  /* 0x00000030832f7221 */ /* 0x002fcc0000010000 */
[----:B------:R-:W1:Y:S01]  /*a5c0*/  MUFU.EX2 R40, R40 ;  /* 0x0000002800287308 */ /* 0x000e620000000800 */
[----:B--2---:R-:W-:Y:S01]  /*a5d0*/  FADD.FTZ R4, R134, R45 ;  /* 0x0000002d86047221 */ /* 0x004fe20000010000 */
[----:B------:R-:W-:-:S06]  /*a5e0*/  FFMA.FTZ R124, R51, R0, -R10 ;  /* 0x00000000337c7223 */ /* 0x000fcc000001080a */
[----:B------:R-:W2:Y:S01]  /*a5f0*/  MUFU.EX2 R39, R39 ;  /* 0x0000002700277308 */ /* 0x000ea20000000800 */
[----:B------:R-:W-:Y:S01]  /*a600*/  FFMA.FTZ R126, R11, R0, -R10 ;  /* 0x000000000b7e7223 */ /* 0x000fe2000001080a */
[----:B------:R-:W-:Y:S01]  /*a610*/  F2FP.F16.F32.PACK_AB R149, R8, R149 ;  /* 0x000000950895723e */ /* 0x000fe200000000ff */
[----:B---3--:R-:W-:-:S05]  /*a620*/  FADD.FTZ R8, R38, R47 ;  /* 0x0000002f26087221 */ /* 0x008fca0000010000 */
[----:B------:R-:W3:Y:S01]  /*a630*/  MUFU.EX2 R127, R127 ;  /* 0x0000007f007f7308 */ /* 0x000ee20000000800 */
[----:B----4-:R-:W-:-:S07]  /*a640*/  FADD.FTZ R45, R5, R4 ;  /* 0x00000004052d7221 */ /* 0x010fce0000010000 */
[----:B------:R-:W4:Y:S01]  /*a650*/  MUFU.EX2 R130, R130 ;  /* 0x0000008200827308 */ /* 0x000f220000000800 */
[----:B------:R-:W-:Y:S01]  /*a660*/  FFMA.FTZ R73, R73, R0, -R10 ;  /* 0x0000000049497223 */ /* 0x000fe2000001080a */
[----:B0-----:R-:W-:-:S06]  /*a670*/  FADD.FTZ R47, R125, R8 ;  /* 0x000000087d2f7221 */ /* 0x001fcc0000010000 */
[----:B------:R-:W0:Y:S01]  /*a680*/  MUFU.EX2 R42, R42 ;  /* 0x0000002a002a7308 */ /* 0x000e220000000800 */
[----:B------:R-:W-:-:S07]  /*a690*/  FADD.FTZ R4, R128, R45 ;  /* 0x0000002d80047221 */ /* 0x000fce0000010000 */
[----:B------:R-:W0:Y:S01]  /*a6a0*/  MUFU.EX2 R11, R69 ;  /* 0x00000045000b7308 */ /* 0x000e220000000800 */
[----:B------:R-:W-:Y:S01]  /*a6b0*/  FFMA.FTZ R41, R13, R0, -R10 ;  /* 0x000000000d297223 */ /* 0x000fe2000001080a */
[----:B-1----:R-:W-:-:S06]  /*a6c0*/  FADD.FTZ R8, R40, R47 ;  /* 0x0000002f28087221 */ /* 0x002fcc0000010000 */
[----:B------:R-:W1:Y:S01]  /*a6d0*/  MUFU.EX2 R121, R121 ;  /* 0x0000007900797308 */ /* 0x000e620000000800 */
[----:B--2---:R-:W-:Y:S01]  /*a6e0*/  FADD.FTZ R45, R39, R4 ;  /* 0x00000004272d7221 */ /* 0x004fe20000010000 */
[----:B------:R-:W-:-:S06]  /*a6f0*/  FFMA.FTZ R43, R77, R0, -R10 ;  /* 0x000000004d2b7223 */ /* 0x000fcc000001080a */
[----:B------:R-:W2:Y:S01]  /*a700*/  MUFU.EX2 R124, R124 ;  /* 0x0000007c007c7308 */ /* 0x000ea20000000800 */
[----:B---3--:R-:W-:Y:S01]  /*a710*/  FADD.FTZ R47, R127, R8 ;  /* 0x000000087f2f7221 */ /* 0x008fe20000010000 */
[----:B------:R-:W-:-:S06]  /*a720*/  SHF.R.S32.HI R50, RZ, 0x1f, R49 ;  /* 0x0000001fff327819 */ /* 0x000fcc0000011431 */
[----:B------:R-:W3:Y:S01]  /*a730*/  MUFU.EX2 R44, R83 ;  /* 0x00000053002c7308 */ /* 0x000ee20000000800 */
[----:B----4-:R-:W-:Y:S01]  /*a740*/  FADD.FTZ R4, R130, R45 ;  /* 0x0000002d82047221 */ /* 0x010fe20000010000 */
[----:B------:R-:W-:-:S06]  /*a750*/  FFMA.FTZ R55, R55, R0, -R10 ;  /* 0x0000000037377223 */ /* 0x000fcc000001080a */
[----:B------:R-:W4:Y:S01]  /*a760*/  MUFU.EX2 R13, R73 ;  /* 0x00000049000d7308 */ /* 0x000f220000000800 */
[-CC-:B------:R-:W-:Y:S01]  /*a770*/  FFMA.FTZ R81, R81, R0.reuse, -R10.reuse ;  /* 0x0000000051517223 */ /* 0x180fe2000001080a */
[----:B------:R-:W-:Y:S01]  /*a780*/  FFMA.FTZ R85, R85, R0, -R10 ;  /* 0x0000000055557223 */ /* 0x000fe2000001080a */
[----:B0-----:R-:W-:-:S05]  /*a790*/  FADD.FTZ R8, R42, R47 ;  /* 0x0000002f2a087221 */ /* 0x001fca0000010000 */
[----:B------:R-:W0:Y:S01]  /*a7a0*/  MUFU.EX2 R123, R123 ;  /* 0x0000007b007b7308 */ /* 0x000e220000000800 */
[----:B------:R-:W-:Y:S01]  /*a7b0*/  LEA.HI R10, R50, R49, RZ, 0x7 ;  /* 0x00000031320a7211 */ /* 0x000fe200078f38ff */
[----:B------:R-:W-:-:S06]  /*a7c0*/  FADD.FTZ R45, R11, R4 ;  /* 0x000000040b2d7221 */ /* 0x000fcc0000010000 */
[----:B------:R-:W0:Y:S01]  /*a7d0*/  MUFU.EX2 R126, R126 ;  /* 0x0000007e007e7308 */ /* 0x000e220000000800 */
[----:B-1----:R-:W-:Y:S01]  /*a7e0*/  FADD.FTZ R47, R121, R8 ;  /* 0x00000008792f7221 */ /* 0x002fe20000010000 */
[----:B--2---:R-:W-:Y:S01]  /*a7f0*/  FADD.FTZ R4, R124, R45 ;  /* 0x0000002d7c047221 */ /* 0x004fe20000010000 */
[----:B------:R-:W-:-:S05]  /*a800*/  SHF.R.S32.HI R10, RZ, 0x7, R10 ;  /* 0x00000007ff0a7819 */ /* 0x000fca000001140a */
[----:B------:R-:W1:Y:S01]  /*a810*/  MUFU.EX2 R43, R43 ;  /* 0x0000002b002b7308 */ /* 0x000e620000000800 */
[----:B---3--:R-:W-:Y:S01]  /*a820*/  FADD.FTZ R8, R44, R47 ;  /* 0x0000002f2c087221 */ /* 0x008fe20000010000 */
[----:B----4-:R-:W-:Y:S01]  /*a830*/  FADD.FTZ R45, R13, R4 ;  /* 0x000000040d2d7221 */ /* 0x010fe20000010000 */
[----:B------:R-:W-:-:S05]  /*a840*/  VIMNMX R52, RZ, R10, !PT ;  /* 0x0000000aff347248 */ /* 0x000fca0007fe0100 */
[----:B------:R-:W2:Y:S01]  /*a850*/  MUFU.EX2 R55, R55 ;  /* 0x0000003700377308 */ /* 0x000ea20000000800 */
[----:B0-----:R-:W-:Y:S01]  /*a860*/  FADD.FTZ R47, R123, R8 ;  /* 0x000000087b2f7221 */ /* 0x001fe20000010000 */
[----:B------:R-:W-:Y:S01]  /*a870*/  F2FP.F16.F32.PACK_AB R145, R14, R145 ;  /* 0x000000910e91723e */ /* 0x000fe200000000ff */
[----:B------:R-:W-:-:S05]  /*a880*/  FADD.FTZ R8, R126, R45 ;  /* 0x0000002d7e087221 */ /* 0x000fca0000010000 */
[----:B------:R-:W0:Y:S01]  /*a890*/  MUFU.EX2 R120, R81 ;  /* 0x0000005100787308 */ /* 0x000e220000000800 */
[----:B------:R-:W-:Y:S01]  /*a8a0*/  VIADD R14, R92, 0xfffffffe ;  /* 0xfffffffe5c0e7836 */ /* 0x000fe20000000000 */
[----:B------:R3:W-:Y:S01]  /*a8b0*/  STL [R1+0x28], R52 ;  /* 0x0000283401007387 */ /* 0x0007e20000100800 */
[----:B-1----:R-:W-:-:S05]  /*a8c0*/  FADD.FTZ R8, R43, R8 ;  /* 0x000000082b087221 */ /* 0x002fca0000010000 */
[----:B------:R-:W1:Y:S01]  /*a8d0*/  MUFU.EX2 R41, R41 ;  /* 0x0000002900297308 */ /* 0x000e620000000800 */
[----:B------:R-:W-:Y:S02]  /*a8e0*/  ISETP.GE.AND P3, PT, R14, R52, PT ;  /* 0x000000340e00720c */ /* 0x000fe40003f66270 */
[----:B------:R-:W-:-:S05]  /*a8f0*/  F2FP.F16.F32.PACK_AB R148, R15, R148 ;  /* 0x000000940f94723e */ /* 0x000fca00000000ff */
[----:B------:R-:W4:Y:S01]  /*a900*/  MUFU.EX2 R122, R85 ;  /* 0x00000055007a7308 */ /* 0x000f220000000800 */
[----:B--2---:R-:W-:-:S07]  /*a910*/  FADD.FTZ R15, R55, R8 ;  /* 0x00000008370f7221 */ /* 0x004fce0000010000 */
[----:B------:R-:W2:Y:S01]  /*a920*/  MUFU.EX2 R46, R46 ;  /* 0x0000002e002e7308 */ /* 0x000ea20000000800 */
[----:B0-----:R-:W-:Y:S01]  /*a930*/  FADD.FTZ R8, R120, R15 ;  /* 0x0000000f78087221 */ /* 0x001fe20000010000 */
[----:B------:R-:W-:-:S03]  /*a940*/  F2FP.F16.F32.PACK_AB R134, R5, R134 ;  /* 0x000000860586723e */ /* 0x000fc600000000ff */
[----:B-1----:R-:W-:Y:S01]  /*a950*/  FADD.FTZ R5, R41, R8 ;  /* 0x0000000829057221 */ /* 0x002fe20000010000 */
[----:B------:R-:W-:Y:S02]  /*a960*/  F2FP.F16.F32.PACK_AB R151, R12, R151 ;  /* 0x000000970c97723e */ /* 0x000fe400000000ff */
[----:B------:R-:W-:Y:S02]  /*a970*/  CS2R R118, SRZ ;  /* 0x0000000000767805 */ /* 0x000fe4000001ff00 */
[----:B------:R-:W-:Y:S01]  /*a980*/  F2FP.F16.F32.PACK_AB R147, R20, R147 ;  /* 0x000000931493723e */ /* 0x000fe200000000ff */
[----:B----4-:R-:W-:Y:S01]  /*a990*/  FADD.FTZ R5, R122, R5 ;  /* 0x000000057a057221 */ /* 0x010fe20000010000 */
[----:B------:R-:W-:Y:S02]  /*a9a0*/  F2FP.F16.F32.PACK_AB R141, R24, R141 ;  /* 0x0000008d188d723e */ /* 0x000fe400000000ff */
[----:B------:R-:W-:Y:S02]  /*a9b0*/  CS2R R116, SRZ ;  /* 0x0000000000747805 */ /* 0x000fe4000001ff00 */
[----:B------:R-:W-:-:S02]  /*a9c0*/  F2FP.F16.F32.PACK_AB R143, R28, R143 ;  /* 0x0000008f1c8f723e */ /* 0x000fc400000000ff */
[----:B------:R-:W-:Y:S02]  /*a9d0*/  CS2R R114, SRZ ;  /* 0x0000000000727805 */ /* 0x000fe4000001ff00 */
[----:B------:R-:W-:Y:S02]  /*a9e0*/  F2FP.F16.F32.PACK_AB R137, R30, R137 ;  /* 0x000000891e89723e */ /* 0x000fe400000000ff */
[----:B------:R-:W-:Y:S02]  /*a9f0*/  CS2R R112, SRZ ;  /* 0x0000000000707805 */ /* 0x000fe4000001ff00 */
[----:B------:R-:W-:Y:S01]  /*aa00*/  F2FP.F16.F32.PACK_AB R139, R32, R139 ;  /* 0x0000008b208b723e */ /* 0x000fe200000000ff */
[----:B--2---:R-:W-:Y:S01]  /*aa10*/  FADD.FTZ R4, R46, R47 ;  /* 0x0000002f2e047221 */ /* 0x004fe20000010000 */
[----:B------:R-:W-:Y:S02]  /*aa20*/  F2FP.F16.F32.PACK_AB R133, R26, R133 ;  /* 0x000000851a85723e */ /* 0x000fe400000000ff */
[----:B------:R-:W-:-:S02]  /*aa30*/  CS2R R110, SRZ ;  /* 0x00000000006e7805 */ /* 0x000fc4000001ff00 */
[----:B------:R-:W-:Y:S02]  /*aa40*/  F2FP.F16.F32.PACK_AB R135, R34, R135 ;  /* 0x000000872287723e */ /* 0x000fe400000000ff */
[----:B------:R-:W-:Y:S02]  /*aa50*/  CS2R R108, SRZ ;  /* 0x00000000006c7805 */ /* 0x000fe4000001ff00 */
[----:B------:R-:W-:Y:S02]  /*aa60*/  F2FP.F16.F32.PACK_AB R129, R36, R129 ;  /* 0x000000812481723e */ /* 0x000fe400000000ff */
[----:B------:R-:W-:Y:S02]  /*aa70*/  CS2R R106, SRZ ;  /* 0x00000000006a7805 */ /* 0x000fe4000001ff00 */
        /* <DEDUP_REMOVED lines=28> */
[----:B---3--:R-:W-:Y:S06]  /*ac40*/  @!P3 BRA `(.L_x_14991) ;  /* 0x000000280038b947 */ /* 0x008fec0003800000 */
[----:B------:R-:W-:Y:S01]  /*ac50*/  IMAD.MOV.U32 R10, RZ, RZ, R9 ;  /* 0x000000ffff0a7224 */ /* 0x000fe200078e0009 */
[----:B------:R-:W-:Y:S01]  /*ac60*/  MOV R15, R18 ;  /* 0x00000012000f7202 */ /* 0x000fe20000000f00 */
[----:B------:R-:W-:Y:S02]  /*ac70*/  IMAD.MOV.U32 R11, RZ, RZ, R3 ;  /* 0x000000ffff0b7224 */ /* 0x000fe400078e0003 */
[----:B------:R-:W-:Y:S02]  /*ac80*/  IMAD.MOV.U32 R8, RZ, RZ, R23 ;  /* 0x000000ffff087224 */ /* 0x000fe400078e0017 */
[----:B------:R-:W-:-:S07]  /*ac90*/  IMAD.MOV.U32 R119, RZ, RZ, RZ ;  /* 0x000000ffff777224 */ /* 0x000fce00078e00ff */
.L_x_15001:
        /* <DEDUP_REMOVED lines=10> */
.L_x_14993:
[----:B------:R-:W-:Y:S01]  /*ad40*/  IMAD R0, R18, 0x8, R2 ;  /* 0x0000000812007824 */ /* 0x000fe200078e0202 */
[----:B------:R-:W-:-:S04]  /*ad50*/  SHF.L.U32 R3, R23, 0x1f, RZ ;  /* 0x0000001f17037819 */ /* 0x000fc800000006ff */
[----:B------:R0:W1:Y:S01]  /*ad60*/  SYNCS.PHASECHK.TRANS64.TRYWAIT P4, [R0+URZ+0x16830], R3 ;  /* 0x01683003000075a7 */ /* 0x000062000808017f */
[----:B------:R-:W-:Y:S05]  /*ad70*/  @!P0 BRA `(.L_x_14994) ;  /* 0x0000000000048947 */ /* 0x000fea0003800000 */
[----:B------:R-:W-:Y:S01]  /*ad80*/  BPT.TRAP 0x1 ;  /* 0x000000040000795c */ /* 0x000fe20000300000 */
.L_x_14994:
[----:B------:R-:W-:Y:S04]  /*ad90*/  BSSY B0, `(.L_x_14992) ;  /* 0x0000004000007945 */ /* 0x000fe80003800000 */
[----:B-1----:R-:W-:Y:S05]  /*ada0*/  @P4 BRA `(.L_x_14995) ;  /* 0x0000000000084947 */ /* 0x002fea0003800000 */
[----:B------:R-:W1:Y:S02]  /*adb0*/  SYNCS.PHASECHK.TRANS64.TRYWAIT P4, [R0+URZ+0x16830], R3 ;  /* 0x01683003000075a7 */ /* 0x000e64000808017f */
[----:B-1----:R-:W-:Y:S05]  /*adc0*/  @!P4 BRA `(.L_x_14996) ;  /* 0x000000dc002cc947 */ /* 0x002fea0003800000 */
.L_x_14995:
[----:B------:R-:W-:Y:S05]  /*add0*/  BSYNC B0 ;  /* 0x0000000000007941 */ /* 0x000fea0003800000 */
.L_x_14992:
[----:B------:R-:W2:Y:S04]  /*ade0*/  LDL R9, [R1+0x4] ;  /* 0x0000040001097983 */ /* 0x000ea80000100800 */
[----:B------:R3:W-:Y:S01]  /*adf0*/  STL [R1+0x60], R2 ;  /* 0x0000600201007387 */ /* 0x0007e20000100800 */
[----:B01----:R-:W0:Y:S03]  /*ae00*/  S2R R0, SR_TID.X ;  /* 0x0000000000007919 */ /* 0x003e260000002100 */
[----:B---3--:R-:W3:Y:S01]  /*ae10*/  LDL.64 R2, [R1+0x18] ;  /* 0x0000180001027983 */ /* 0x008ee20000100a00 */
[----:B------:R-:W-:Y:S01]  /*ae20*/  IMAD.MOV.U32 R13, RZ, RZ, 0x40000040 ;  /* 0x40000040ff0d7424 */ /* 0x000fe200078e00ff */
[----:B------:R-:W-:Y:S05]  /*ae30*/  WARPSYNC.ALL ;  /* 0x0000000000007948 */ /* 0x000fea0003800000 */
[----:B------:R-:W-:-:S02]  /*ae40*/  R2UR UR19, R13 ;  /* 0x000000000d1372ca */ /* 0x000fc400000e0000 */
[----:B0-----:R-:W-:-:S05]  /*ae50*/  SHF.R.U32.HI R0, RZ, 0x7, R0 ;  /* 0x00000007ff007819 */ /* 0x001fca0000011600 */
[----:B------:R-:W-:Y:S02]  /*ae60*/  VIADD R0, R0, 0x8 ;  /* 0x0000000800007836 */ /* 0x000fe40000000000 */
[----:B------:R-:W-:Y:S01]  /*ae70*/  IMAD.MOV.U32 R25, RZ, RZ, 0x40000040 ;  /* 0x40000040ff197424 */ /* 0x000fe200078e00ff */
[----:B------:R-:W-:Y:S02]  /*ae80*/  R2UR UR8, R6 ;  /* 0x00000000060872ca */ /* 0x000fe400000e0000 */
[----:B------:R-:W-:Y:S02]  /*ae90*/  R2UR UR9, R7 ;  /* 0x00000000070972ca */ /* 0x000fe400000e0000 */
[C---:B------:R-:W-:Y:S02]  /*aea0*/  R2UR UR11, R25.reuse ;  /* 0x00000000190b72ca */ /* 0x040fe400000e0000 */
[----:B------:R-:W-:Y:S01]  /*aeb0*/  R2UR UR23, R25 ;  /* 0x00000000191772ca */ /* 0x000fe200000e0000 */
[----:B------:R-:W-:-:S05]  /*aec0*/  IMAD.MOV.U32 R21, RZ, RZ, 0x40000040 ;  /* 0x40000040ff157424 */ /* 0x000fca00078e00ff */
[----:B------:R-:W-:Y:S01]  /*aed0*/  R2UR UR15, R21 ;  /* 0x00000000150f72ca */ /* 0x000fe200000e0000 */
[----:B------:R0:W-:Y:S01]  /*aee0*/  BAR.SYNC.DEFER_BLOCKING R0, 0x100 ;  /* 0x000400000000751d */ /* 0x0001e20000010000 */
[----:B--2---:R-:W-:-:S04]  /*aef0*/  IMAD R24, R18, 0x400, R9 ;  /* 0x0000040012187824 */ /* 0x004fc800078e0209 */
[----:B------:R-:W-:-:S05]  /*af00*/  VIADD R12, R24, 0x4 ;  /* 0x00000004180c7836 */ /* 0x000fca0000000000 */
[----:B------:R-:W-:Y:S02]  /*af10*/  R2UR UR18, R12 ;  /* 0x000000000c1272ca */ /* 0x000fe400000e0000 */
[----:B------:R-:W2:Y:S01]  /*af20*/  LDL.64 R12, [R1+0x10] ;  /* 0x00001000010c7983 */ /* 0x000ea20000100a00 */
[C---:B------:R-:W-:Y:S01]  /*af30*/  R2UR UR10, R24.reuse ;  /* 0x00000000180a72ca */ /* 0x040fe200000e0000 */
[C---:B------:R-:W-:Y:S01]  /*af40*/  VIADD R20, R24.reuse, 0x2 ;  /* 0x0000000218147836 */ /* 0x040fe20000000000 */
[----:B------:R-:W-:-:S04]  /*af50*/  IADD3 R24, R24, 0x6, RZ ;  /* 0x0000000618187810 */ /* 0x000fc80007ffe0ff */
[----:B------:R-:W-:Y:S02]  /*af60*/  R2UR UR22, R24 ;  /* 0x00000000181672ca */ /* 0x000fe400000e0000 */
[----:B------:R-:W-:-:S06]  /*af70*/  WARPGROUP.ARRIVE ;  /* 0x00000000000079c5 */ /* 0x000fcc0000000000 */
[----:B------:R-:W-:Y:S01]  /*af80*/  HGMMA.64x128x16.F32 R24, gdesc[UR8], RZ, !UPT, gsb0 ;  /* 0x01e00000081879f0 */ /* 0x000fe2000c0008ff */
[----:B------:R-:W-:Y:S02]  /*af90*/  R2UR UR14, R20 ;  /* 0x00000000140e72ca */ /* 0x000fe400000e0000 */
[----:B------:R-:W4:Y:S01]  /*afa0*/  LDL.64 R20, [R1+0x8] ;  /* 0x0000080001147983 */ /* 0x000f220000100a00 */
[----:B---3--:R-:W-:Y:S02]  /*afb0*/  R2UR UR12, R2 ;  /* 0x00000000020c72ca */ /* 0x008fe400000e0000 */
[----:B------:R-:W-:Y:S01]  /*afc0*/  R2UR UR13, R3 ;  /* 0x00000000030d72ca */ /* 0x000fe200000e0000 */
[----:B------:R0:W5:Y:S01]  /*afd0*/  LDL.LU R2, [R1+0x60] ;  /* 0x0000600001027983 */ /* 0x0001620000300800 */
[----:B------:R-:W-:Y:S02]  /*afe0*/  WARPGROUP.DEPBAR.LE gsb0, 0x0 ;  /* 0x00008000000079c5 */ /* 0x000fe40000010000 */
[----:B------:R-:W-:-:S09]  /*aff0*/  WARPGROUP.ARRIVE ;  /* 0x00000000000079c5 */ /* 0x000fd20000000000 */
[----:B------:R-:W-:Y:S03]  /*b000*/  HGMMA.64x128x16.F32 R24, gdesc[UR12], R24, gsb0 ;  /* 0x01e000000c1879f0 */ /* 0x000fe60008000818 */
[----:B------:R-:W-:Y:S02]  /*b010*/  WARPGROUP.DEPBAR.LE gsb0, 0x0 ;  /* 0x00008000000079c5 */ /* 0x000fe40000010000 */
[----:B------:R-:W-:Y:S01]  /*b020*/  WARPGROUP.ARRIVE ;  /* 0x00000000000079c5 */ /* 0x000fe20000000000 */
[----:B--2---:R-:W-:Y:S02]  /*b030*/  R2UR UR16, R12 ;  /* 0x000000000c1072ca */ /* 0x004fe400000e0000 */
[----:B------:R-:W-:-:S13]  /*b040*/  R2UR UR17, R13 ;  /* 0x000000000d1172ca */ /* 0x000fda00000e0000 */
[----:B------:R-:W-:Y:S01]  /*b050*/  HGMMA.64x128x16.F32 R24, gdesc[UR16], R24, gsb0 ;  /* 0x01e00000101879f0 */ /* 0x000fe20008000818 */
[----:B----4-:R-:W-:Y:S02]  /*b060*/  R2UR UR20, R20 ;  /* 0x00000000141472ca */ /* 0x010fe400000e0000 */
[----:B------:R-:W-:Y:S01]  /*b070*/  R2UR UR21, R21 ;  /* 0x00000000151572ca */ /* 0x000fe200000e0000 */
[----:B------:R-:W-:Y:S02]  /*b080*/  WARPGROUP.DEPBAR.LE gsb0, 0x0 ;  /* 0x00008000000079c5 */ /* 0x000fe40000010000 */
[----:B------:R-:W-:-:S10]  /*b090*/  WARPGROUP.ARRIVE ;  /* 0x00000000000079c5 */ /* 0x000fd40000000000 */
[----:B------:R-:W-:Y:S03]  /*b0a0*/  HGMMA.64x128x16.F32 R24, gdesc[UR20], R24, gsb0 ;  /* 0x01e00000141879f0 */ /* 0x000fe60008000818 */
[----:B------:R-:W-:Y:S02]  /*b0b0*/  WARPGROUP.DEPBAR.LE gsb0, 0x0 ;  /* 0x00008000000079c5 */ /* 0x000fe40000010000 */
[----:B0-----:R-:W-:Y:S05]  /*b0c0*/  @P3 BRA `(.L_x_14997) ;  /* 0x0000000000283947 */ /* 0x001fea0003800000 */
[----:B------:R-:W-:Y:S05]  /*b0d0*/  @!P0 BRA `(.L_x_14998) ;  /* 0x0000000000048947 */ /* 0x000fea0003800000 */
[----:B------:R-:W-:Y:S01]  /*b0e0*/  BPT.TRAP 0x1 ;  /* 0x000000040000795c */ /* 0x000fe20000300000 */
.L_x_14998:
[----:B------:R-:W-:Y:S01]  /*b0f0*/  SHF.L.U32 R0, R8, 0x1f, RZ ;  /* 0x0000001f08007819 */ /* 0x000fe200000006ff */
[----:B-----5:R-:W-:-:S04]  /*b100*/  IMAD R3, R15, 0x8, R2 ;  /* 0x000000080f037824 */ /* 0x020fc800078e0202 */
[----:B------:R0:W1:Y:S01]  /*b110*/  SYNCS.PHASECHK.TRANS64.TRYWAIT P3, [R3+URZ+0x16850], R0 ;  /* 0x01685000030075a7 */ /* 0x000062000806017f */
[----:B------:R-:W-:Y:S05]  /*b120*/  @!P0 BRA `(.L_x_14999) ;  /* 0x0000000000048947 */ /* 0x000fea0003800000 */
[----:B------:R-:W-:Y:S01]  /*b130*/  BPT.TRAP 0x1 ;  /* 0x000000040000795c */ /* 0x000fe20000300000 */
.L_x_14999:
[----:B-1----:R-:W-:Y:S05]  /*b140*/  @P3 BRA `(.L_x_14997) ;  /* 0x0000000000083947 */ /* 0x002fea0003800000 */
[----:B------:R-:W1:Y:S02]  /*b150*/  SYNCS.PHASECHK.TRANS64.TRYWAIT P3, [R3+URZ+0x16850], R0 ;  /* 0x01685000030075a7 */ /* 0x000e64000806017f */
[----:B-1----:R-:W-:Y:S05]  /*b160*/  @!P3 BRA `(.L_x_15000) ;  /* 0x000000d80058b947 */ /* 0x002fea0003800000 */
.L_x_14997:
[----:B01---5:R-:W-:Y:S01]  /*b170*/  VIADD R0, R2, 0x400 ;  /* 0x0000040002007836 */ /* 0x023fe20000000000 */
[----:B------:R-:W-:Y:S05]  /*b180*/  WARPSYNC.ALL ;  /* 0x0000000000007948 */ /* 0x000fea0003800000 */
[----:B------:R-:W-:Y:S01]  /*b190*/  SHF.R.U32.HI R0, RZ, 0x4, R0 ;  /* 0x00000004ff007819 */ /* 0x000fe20000011600 */
[----:B------:R-:W-:Y:S01]  /*b1a0*/  IMAD.MOV.U32 R9, RZ, RZ, 0x40000040 ;  /* 0x40000040ff097424 */ /* 0x000fe200078e00ff */
[----:B------:R-:W2:Y:S04]  /*b1b0*/  LDL R21, [R1+0x2c] ;  /* 0x00002c0001157983 */ /* 0x000ea80000100800 */
[----:B------:R-:W2:Y:S01]  /*b1c0*/  LDL R20, [R1+0x20] ;  /* 0x0000200001147983 */ /* 0x000ea20000100800 */
[----:B------:R-:W-:Y:S01]  /*b1d0*/  LOP3.LUT R0, R0, 0x3fff, RZ, 0xc0, !PT ;  /* 0x00003fff00007812 */ /* 0x000fe200078ec0ff */
[----:B------:R-:W-:Y:S01]  /*b1e0*/  WARPGROUP.ARRIVE ;  /* 0x00000000000079c5 */ /* 0x000fe20000000000 */
[----:B------:R-:W-:Y:S01]  /*b1f0*/  R2UR UR7, R9 ;  /* 0x00000000090772ca */ /* 0x000fe200000e0000 */
[----:B------:R-:W-:Y:S01]  /*b200*/  IMAD.MOV.U32 R13, RZ, RZ, 0x40000040 ;  /* 0x40000040ff0d7424 */ /* 0x000fe200078e00ff */
[----:B------:R-:W0:Y:S01]  /*b210*/  @P2 LDC R3, c[0x0][0x450] ;  /* 0x00011400ff032b82 */ /* 0x000e220000000800 */
[----:B------:R-:W-:-:S05]  /*b220*/  IMAD R8, R15, 0x400, R0 ;  /* 0x000004000f087824 */ /* 0x000fca00078e0200 */
[----:B------:R-:W-:Y:S02]  /*b230*/  R2UR UR6, R8 ;  /* 0x00000000080672ca */ /* 0x000fe400000e0000 */
[----:B------:R-:W1:Y:S11]  /*b240*/  @P2 LDC R0, c[0x0][0x44c] ;  /* 0x00011300ff002b82 */ /* 0x000e760000000800 */
[----:B------:R-:W-:Y:S03]  /*b250*/  HGMMA.64x64x16.F32 R88, R148, gdesc[UR4].tnspB, R88, gsb0 ;  /* 0x40e0000494587df0 */ /* 0x000fe60008000858 */
[----:B------:R-:W-:-:S02]  /*b260*/  WARPGROUP.DEPBAR.LE gsb0, 0x0 ;  /* 0x00008000000079c5 */ /* 0x000fc40000010000 */
[----:B------:R-:W3:Y:S04]  /*b270*/  LDL R149, [R1+0x24] ;  /* 0x0000240001957983 */ /* 0x000ee80000100800 */
[----:B------:R-:W3:Y:S04]  /*b280*/  LDL R150, [R1+0x44] ;  /* 0x0000440001967983 */ /* 0x000ee80000100800 */
[----:B------:R-:W4:Y:S01]  /*b290*/  LDL R151, [R1+0x40] ;  /* 0x0000400001977983 */ /* 0x000f220000100800 */
[----:B------:R-:W-:Y:S01]  /*b2a0*/  VIADD R12, R8, 0x80 ;  /* 0x00000080080c7836 */ /* 0x000fe20000000000 */
[----:B------:R-:W-:Y:S01]  /*b2b0*/  R2UR UR7, R13 ;  /* 0x000000000d0772ca */ /* 0x000fe200000e0000 */
[----:B------:R-:W-:Y:S01]  /*b2c0*/  WARPGROUP.ARRIVE ;  /* 0x00000000000079c5 */ /* 0x000fe20000000000 */
[----:B------:R-:W-:-:S02]  /*b2d0*/  IMAD.MOV.U32 R13, RZ, RZ, 0x40000040 ;  /* 0x40000040ff0d7424 */ /* 0x000fc400078e00ff */
[----:B------:R-:W-:Y:S02]  /*b2e0*/  R2UR UR6, R12 ;  /* 0x000000000c0672ca */ /* 0x000fe400000e0000 */
[----:B------:R-:W-:-:S11]  /*b2f0*/  IADD3 R12, R8, 0x100, RZ ;  /* 0x00000100080c7810 */ /* 0x000fd60007ffe0ff */
[----:B------:R-:W-:Y:S01]  /*b300*/  HGMMA.64x64x16.F32 R88, R144, gdesc[UR4].tnspB, R88, gsb0 ;  /* 0x40e0000490587df0 */ /* 0x000fe20008000858 */
[----:B------:R-:W-:Y:S02]  /*b310*/  R2UR UR6, R12 ;  /* 0x000000000c0672ca */ /* 0x000fe400000e0000 */
[----:B------:R-:W-:Y:S01]  /*b320*/  R2UR UR7, R13 ;  /* 0x000000000d0772ca */ /* 0x000fe200000e0000 */
[----:B------:R-:W-:Y:S01]  /*b330*/  IMAD.MOV.U32 R13, RZ, RZ, 0x40000040 ;  /* 0x40000040ff0d7424 */ /* 0x000fe200078e00ff */
[----:B------:R-:W-:Y:S02]  /*b340*/  WARPGROUP.DEPBAR.LE gsb0, 0x0 ;  /* 0x00008000000079c5 */ /* 0x000fe40000010000 */
[----:B------:R-:W-:-:S09]  /*b350*/  WARPGROUP.ARRIVE ;  /* 0x00000000000079c5 */ /* 0x000fd20000000000 */
[----:B------:R-:W-:Y:S01]  /*b360*/  HGMMA.64x64x16.F32 R88, R140, gdesc[UR4].tnspB, R88, gsb0 ;  /* 0x40e000048c587df0 */ /* 0x000fe20008000858 */
[----:B------:R-:W-:Y:S02]  /*b370*/  R2UR UR7, R13 ;  /* 0x000000000d0772ca */ /* 0x000fe400000e0000 */
[----:B------:R-:W-:Y:S01]  /*b380*/  MOV R13, 0x40000040 ;  /* 0x40000040000d7802 */ /* 0x000fe20000000f00 */
[----:B------:R-:W-:Y:S02]  /*b390*/  WARPGROUP.DEPBAR.LE gsb0, 0x0 ;  /* 0x00008000000079c5 */ /* 0x000fe40000010000 */
[----:B------:R-:W-:Y:S01]  /*b3a0*/  WARPGROUP.ARRIVE ;  /* 0x00000000000079c5 */ /* 0x000fe20000000000 */
[----:B---3--:R-:W-:-:S04]  /*b3b0*/  IMAD.IADD R9, R150, 0x1, R149 ;  /* 0x0000000196097824 */ /* 0x008fc800078e0295 */
[----:B-1----:R-:W-:-:S04]  /*b3c0*/  @P2 IMAD.HI.U32 R12, R9, R0, RZ ;  /* 0x00000000090c2227 */ /* 0x002fc800078e00ff */
[----:B------:R-:W-:Y:S01]  /*b3d0*/  IMAD.MOV.U32 R0, RZ, RZ, R9 ;  /* 0x000000ffff007224 */ /* 0x000fe200078e0009 */
[----:B0-----:R-:W-:Y:S01]  /*b3e0*/  @P2 SHF.R.U32.HI R0, RZ, R3, R12 ;  /* 0x00000003ff002219 */ /* 0x001fe2000001160c */
[----:B------:R-:W-:Y:S02]  /*b3f0*/  IMAD.MOV.U32 R9, RZ, RZ, -0x80 ;  /* 0xffffff80ff097424 */ /* 0x000fe400078e00ff */
[----:B------:R-:W-:Y:S02]  /*b400*/  VIADD R12, R8, 0x180 ;  /* 0x00000180080c7836 */ /* 0x000fe40000000000 */
[----:B------:R-:W0:Y:S01]  /*b410*/  SHFL.IDX PT, R3, R0, RZ, 0x1c1f ;  /* 0x001c1fff00037589 */ /* 0x000e2200000e0000 */
[----:B------:R-:W-:Y:S02]  /*b420*/  IMAD R9, R14, R9, 0x1 ;  /* 0x000000010e097424 */ /* 0x000fe400078e0209 */
[----:B------:R-:W-:Y:S02]  /*b430*/  R2UR UR6, R12 ;  /* 0x000000000c0672ca */ /* 0x000fe400000e0000 */
[----:B----4-:R-:W-:-:S05]  /*b440*/  IMAD R9, R151, -0x2, R9 ;  /* 0xfffffffe97097824 */ /* 0x010fca00078e0209 */
[----:B--2---:R-:W-:-:S06]  /*b450*/  IADD3 R9, -R20, R9, R21 ;  /* 0x0000000914097210 */ /* 0x004fcc0007ffe115 */
[----:B------:R-:W-:Y:S01]  /*b460*/  HGMMA.64x64x16.F32 R88, R136, gdesc[UR4].tnspB, R88, gsb0 ;  /* 0x40e0000488587df0 */ /* 0x000fe20008000858 */
[----:B------:R-:W-:Y:S01]  /*b470*/  R2UR UR7, R13 ;  /* 0x000000000d0772ca */ /* 0x000fe200000e0000 */
[----:B0-----:R-:W-:-:S05]  /*b480*/  IMAD.IADD R3, R9, 0x1, R3 ;  /* 0x0000000109037824 */ /* 0x001fca00078e0203 */
        /* <DEDUP_REMOVED lines=32> */
[----:B------:R-:W-:Y:S01]  /*b690*/  FMNMX.FTZ R12, R41, R12, !PT ;  /* 0x0000000c290c7209 */ /* 0x000fe20007810000 */
[----:B------:R-:W-:Y:S02]  /*b6a0*/  WARPGROUP.DEPBAR.LE gsb0, 0x0 ;  /* 0x00008000000079c5 */ /* 0x000fe40000010000 */
[----:B------:R-:W-:Y:S01]  /*b6b0*/  ISETP.GT.AND P3, PT, R3, 0x30, PT ;  /* 0x000000300300780c */ /* 0x000fe20003f64270 */
[----:B------:R-:W-:Y:S01]  /*b6c0*/  WARPGROUP.ARRIVE ;  /* 0x00000000000079c5 */ /* 0x000fe20000000000 */
        /* <DEDUP_REMOVED lines=62> */
[----:B------:R-:W0:Y:S02]  /*bab0*/  SHFL.BFLY PT, R12, R3, 0x2, 0x1f ;  /* 0x0c401f00030c7f89 */ /* 0x000e2400000e0000 */
[----:B0-----:R-:W-:Y:S01]  /*bac0*/  FMNMX.FTZ R3, R3, R12, !PT ;  /* 0x0000000c03037209 */ /* 0x001fe20007810000 */
[----:B------:R-:W-:-:S04]  /*bad0*/  VIADD R12, R8, 0x200 ;  /* 0x00000200080c7836 */ /* 0x000fc80000000000 */
[----:B------:R-:W0:Y:S01]  /*bae0*/  SHFL.BFLY PT, R20, R3, 0x1, 0x1f ;  /* 0x0c201f0003147f89 */ /* 0x000e2200000e0000 */
[----:B------:R-:W-:-:S03]  /*baf0*/  R2UR UR6, R12 ;  /* 0x000000000c0672ca */ /* 0x000fc600000e0000 */
[----:B------:R1:W2:Y:S02]  /*bb00*/  SHFL.IDX PT, R12, R0, 0x1, 0x1c1f ;  /* 0x003c1f00000c7f89 */ /* 0x0002a400000e0000 */
[----:B-1----:R-:W-:-:S08]  /*bb10*/  IMAD.U32 R0, RZ, RZ, UR5 ;  /* 0x00000005ff007e24 */ /* 0x002fd0000f8e00ff */
[----:B------:R-:W-:Y:S01]  /*bb20*/  HGMMA.64x64x16.F32 R88, R132, gdesc[UR4].tnspB, R88, gsb0 ;  /* 0x40e0000484587df0 */ /* 0x000fe20008000858 */
[----:B0-----:R-:W-:Y:S01]  /*bb30*/  FMNMX.FTZ R3, R3, R20, !PT ;  /* 0x0000001403037209 */ /* 0x001fe20007810000 */
[----:B--2---:R-:W-:-:S04]  /*bb40*/  IMAD.IADD R9, R9, 0x1, R12 ;  /* 0x0000000109097824 */ /* 0x004fc800078e020c */
[C---:B------:R-:W-:Y:S01]  /*bb50*/  FMUL.FTZ R13, R3.reuse, R0 ;  /* 0x00000000030d7220 */ /* 0x040fe20000410000 */
[----:B------:R-:W-:Y:S02]  /*bb60*/  FSETP.NEU.FTZ.AND P3, PT, R3, -INF , PT ;  /* 0xff8000000300780b */ /* 0x000fe40003f7d000 */
[C---:B------:R-:W-:Y:S02]  /*bb70*/  ISETP.GT.AND P5, PT, R9.reuse, RZ, PT ;  /* 0x000000ff0900720c */ /* 0x040fe40003fa4270 */
[C---:B------:R-:W-:Y:S02]  /*bb80*/  ISETP.GT.AND P4, PT, R9.reuse, 0x1, PT ;  /* 0x000000010900780c */ /* 0x040fe40003f84270 */
        /* <DEDUP_REMOVED lines=10> */
[----:B------:R-:W-:Y:S02]  /*bc30*/  FSEL R13, R13, RZ, P3 ;  /* 0x000000ff0d0d7208 */ /* 0x000fe40001800000 */
[----:B------:R-:W-:Y:S02]  /*bc40*/  ISETP.GT.AND P4, PT, R9, 0x11, PT ;  /* 0x000000110900780c */ /* 0x000fe40003f84270 */
[----:B------:R-:W-:Y:S01]  /*bc50*/  FSEL R34, R34, -INF , P5 ;  /* 0xff80000022227808 */ /* 0x000fe20002800000 */
[-CC-:B------:R-:W-:Y:S01]  /*bc60*/  FFMA.FTZ R148, R24, R0.reuse, -R13.reuse ;  /* 0x0000000018947223 */ /* 0x180fe2000001080d */
[----:B------:R-:W-:Y:S01]  /*bc70*/  FMNMX.FTZ R21, R31, R21, !PT ;  /* 0x000000151f157209 */ /* 0x000fe20007810000 */
[-CC-:B------:R-:W-:Y:S01]  /*bc80*/  FFMA.FTZ R25, R25, R0.reuse, -R13.reuse ;  /* 0x0000000019197223 */ /* 0x180fe2000001080d */
[----:B------:R-:W-:Y:S01]  /*bc90*/  ISETP.GT.AND P5, PT, R9, 0x18, PT ;  /* 0x000000180900780c */ /* 0x000fe20003fa4270 */
[-CC-:B------:R-:W-:Y:S01]  /*bca0*/  FFMA.FTZ R150, R28, R0.reuse, -R13.reuse ;  /* 0x000000001c967223 */ /* 0x180fe2000001080d */
        /* <DEDUP_REMOVED lines=15> */
[--C-:B------:R-:W-:Y:S01]  /*bda0*/  FFMA.FTZ R40, R64, R0, -R13.reuse ;  /* 0x0000000040287223 */ /* 0x100fe2000001080d */
[----:B------:R-:W-:Y:S01]  /*bdb0*/  ISETP.GT.AND P4, PT, R9, 0x21, PT ;  /* 0x000000210900780c */ /* 0x000fe20003f84270 */
[----:B------:R-:W1:Y:S01]  /*bdc0*/  S2R R64, SR_TID.X ;  /* 0x0000000000407919 */ /* 0x000e620000002100 */
[----:B------:R-:W-:Y:S01]  /*bdd0*/  FSEL R42, R42, -INF , P5 ;  /* 0xff8000002a2a7808 */ /* 0x000fe20002800000 */
[----:B------:R-:W-:Y:S01]  /*bde0*/  MUFU.EX2 R148, R148 ;  /* 0x0000009400947308 */ /* 0x000fe20000000800 */
[----:B------:R-:W-:Y:S01]  /*bdf0*/  FMNMX.FTZ R24, R39, R24, !PT ;  /* 0x0000001827187209 */ /* 0x000fe20007810000 */
[----:B0-----:R-:W-:Y:S01]  /*be00*/  IMAD.MOV.U32 R33, RZ, RZ, 0x40000040 ;  /* 0x40000040ff217424 */ /* 0x001fe200078e00ff */
[----:B------:R-:W-:Y:S01]  /*be10*/  ISETP.GT.AND P5, PT, R9, 0x28, PT ;  /* 0x000000280900780c */ /* 0x000fe20003fa4270 */
[----:B------:R-:W-:Y:S01]  /*be20*/  FFMA.FTZ R146, R36, R0, -R13 ;  /* 0x0000000024927223 */ /* 0x000fe2000001080d */
[----:B------:R-:W-:Y:S01]  /*be30*/  FSEL R43, R43, -INF , P4 ;  /* 0xff8000002b2b7808 */ /* 0x000fe20002000000 */
[----:B------:R-:W-:-:S02]  /*be40*/  WARPGROUP.DEPBAR.LE gsb0, 0x0 ;  /* 0x00008000000079c5 */ /* 0x000fc40000010000 */
[----:B------:R-:W-:Y:S01]  /*be50*/  FMNMX.FTZ R25, R42, R24, !PT ;  /* 0x000000182a197209 */ /* 0x000fe20007810000 */
[-CC-:B------:R-:W-:Y:S01]  /*be60*/  FFMA.FTZ R132, R56, R0.reuse, -R13.reuse ;  /* 0x0000000038847223 */ /* 0x180fe2000001080d */
[----:B------:R-:W-:Y:S01]  /*be70*/  ISETP.GT.AND P4, PT, R9, 0x29, PT ;  /* 0x000000290900780c */ /* 0x000fe20003f84270 */
[----:B------:R-:W-:Y:S01]  /*be80*/  WARPGROUP.ARRIVE ;  /* 0x00000000000079c5 */ /* 0x000fe20000000000 */
[----:B------:R-:W-:Y:S01]  /*be90*/  FSEL R46, R46, -INF , P5 ;  /* 0xff8000002e2e7808 */ /* 0x000fe20002800000 */
[-CC-:B------:R-:W-:Y:S01]  /*bea0*/  FFMA.FTZ R134, R60, R0.reuse, -R13.reuse ;  /* 0x000000003c867223 */ /* 0x180fe2000001080d */
[----:B------:R-:W-:Y:S01]  /*beb0*/  FMNMX.FTZ R25, R43, R25, !PT ;  /* 0x000000192b197209 */ /* 0x000fe20007810000 */
[----:B------:R-:W-:Y:S01]  /*bec0*/  MUFU.EX2 R150, R150 ;  /* 0x0000009600967308 */ /* 0x000fe20000000800 */
[----:B------:R-:W-:Y:S01]  /*bed0*/  ISETP.GT.AND P5, PT, R9, 0x30, PT ;  /* 0x000000300900780c */ /* 0x000fe20003fa4270 */
[-CC-:B------:R-:W-:Y:S01]  /*bee0*/  FFMA.FTZ R37, R37, R0.reuse, -R13.reuse ;  /* 0x0000000025257223 */ /* 0x180fe2000001080d */
[----:B------:R-:W-:Y:S01]  /*bef0*/  FSEL R47, R47, -INF , P4 ;  /* 0xff8000002f2f7808 */ /* 0x000fe20002000000 */
[-CC-:B------:R-:W-:Y:S01]  /*bf00*/  FFMA.FTZ R142, R44, R0.reuse, -R13.reuse ;  /* 0x000000002c8e7223 */ /* 0x180fe2000001080d */
[----:B------:R-:W-:Y:S01]  /*bf10*/  FMNMX.FTZ R25, R46, R25, !PT ;  /* 0x000000192e197209 */ /* 0x000fe20007810000 */
[-CC-:B------:R-:W-:Y:S01]  /*bf20*/  FFMA.FTZ R45, R45, R0.reuse, -R13.reuse ;  /* 0x000000002d2d7223 */ /* 0x180fe2000001080d */
[----:B------:R-:W-:Y:S01]  /*bf30*/  ISETP.GT.AND P4, PT, R9, 0x31, PT ;  /* 0x000000310900780c */ /* 0x000fe20003f84270 */
[----:B------:R-:W-:Y:S01]  /*bf40*/  MUFU.EX2 R20, R20 ;  /* 0x0000001400147308 */ /* 0x000fe20000000800 */
        /* <DEDUP_REMOVED lines=25> */
[----:B0-----:R-:W-:Y:S01]  /*c0e0*/  FFMA.FTZ R41, R61, R0, -R13 ;  /* 0x000000003d297223 */ /* 0x001fe2000001080d */
[----:B------:R-:W-:-:S02]  /*c0f0*/  FMNMX.FTZ R28, R55, R28, !PT ;  /* 0x0000001c371c7209 */ /* 0x000fc40007810000 */
[----:B------:R-:W-:Y:S02]  /*c100*/  ISETP.GT.AND P5, PT, R9, 0x48, PT ;  /* 0x000000480900780c */ /* 0x000fe40003fa4270 */
[----:B------:R-:W-:Y:S01]  /*c110*/  FSEL R59, R59, -INF , P4 ;  /* 0xff8000003b3b7808 */ /* 0x000fe20002000000 */
[----:B------:R0:W-:Y:S01]  /*c120*/  MUFU.EX2 R24, R37 ;  /* 0x0000002500187308 */ /* 0x0001e20000000800 */
[----:B------:R-:W-:Y:S02]  /*c130*/  FMNMX.FTZ R29, R58, R28, !PT ;  /* 0x0000001c3a1d7209 */ /* 0x000fe40007810000 */
[----:B------:R-:W-:Y:S02]  /*c140*/  ISETP.GT.AND P4, PT, R9, 0x49, PT ;  /* 0x000000490900780c */ /* 0x000fe40003f84270 */
[----:B------:R-:W-:Y:S02]  /*c150*/  FSEL R62, R62, -INF , P5 ;  /* 0xff8000003e3e7808 */ /* 0x000fe40002800000 */
[----:B------:R-:W-:Y:S01]  /*c160*/  FMNMX.FTZ R29, R59, R29, !PT ;  /* 0x0000001d3b1d7209 */ /* 0x000fe20007810000 */
[----:B------:R-:W-:Y:S01]  /*c170*/  MUFU.EX2 R140, R140 ;  /* 0x0000008c008c7308 */ /* 0x000fe20000000800 */
[----:B------:R-:W-:Y:S01]  /*c180*/  ISETP.GT.AND P5, PT, R9, 0x50, PT ;  /* 0x000000500900780c */ /* 0x000fe20003fa4270 */
[-CC-:B0-----:R-:W-:Y:S01]  /*c190*/  FFMA.FTZ R37, R57, R0.reuse, -R13.reuse ;  /* 0x0000000039257223 */ /* 0x181fe2000001080d */
[----:B------:R-:W-:Y:S01]  /*c1a0*/  FSEL R63, R63, -INF , P4 ;  /* 0xff8000003f3f7808 */ /* 0x000fe20002000000 */
[----:B------:R-:W-:Y:S01]  /*c1b0*/  FFMA.FTZ R57, R84, R0, -R13 ;  /* 0x0000000054397223 */ /* 0x000fe2000001080d */
[----:B------:R-:W-:-:S02]  /*c1c0*/  FMNMX.FTZ R29, R62, R29, !PT ;  /* 0x0000001d3e1d7209 */ /* 0x000fc40007810000 */
[----:B------:R-:W-:Y:S01]  /*c1d0*/  ISETP.GT.AND P4, PT, R9, 0x51, PT ;  /* 0x000000510900780c */ /* 0x000fe20003f84270 */
[----:B------:R-:W-:Y:S01]  /*c1e0*/  MUFU.EX2 R142, R142 ;  /* 0x0000008e008e7308 */ /* 0x000fe20000000800 */
[----:B------:R-:W-:Y:S02]  /*c1f0*/  FSEL R66, R66, -INF , P5 ;  /* 0xff80000042427808 */ /* 0x000fe40002800000 */
[----:B------:R-:W-:Y:S02]  /*c200*/  FMNMX.FTZ R29, R63, R29, !PT ;  /* 0x0000001d3f1d7209 */ /* 0x000fe40007810000 */
[----:B------:R-:W-:Y:S02]  /*c210*/  ISETP.GT.AND P5, PT, R9, 0x58, PT ;  /* 0x000000580900780c */ /* 0x000fe40003fa4270 */
[----:B------:R-:W-:Y:S01]  /*c220*/  FSEL R67, R67, -INF , P4 ;  /* 0xff80000043437808 */ /* 0x000fe20002000000 */
[----:B------:R0:W-:Y:S01]  /*c230*/  MUFU.EX2 R28, R45 ;  /* 0x0000002d001c7308 */ /* 0x0001e20000000800 */
[----:B------:R-:W-:-:S02]  /*c240*/  FMNMX.FTZ R32, R66, R29, !PT ;  /* 0x0000001d42207209 */ /* 0x000fc40007810000 */
[----:B------:R-:W-:Y:S02]  /*c250*/  ISETP.GT.AND P4, PT, R9, 0x59, PT ;  /* 0x000000590900780c */ /* 0x000fe40003f84270 */
[----:B------:R-:W-:Y:S02]  /*c260*/  FSEL R70, R70, -INF , P5 ;  /* 0xff80000046467808 */ /* 0x000fe40002800000 */
[----:B------:R-:W-:Y:S01]  /*c270*/  FMNMX.FTZ R32, R67, R32, !PT ;  /* 0x0000002043207209 */ /* 0x000fe20007810000 */
[----:B------:R-:W-:Y:S01]  /*c280*/  MUFU.EX2 R136, R136 ;  /* 0x0000008800887308 */ /* 0x000fe20000000800 */
[----:B------:R-:W-:Y:S01]  /*c290*/  ISETP.GT.AND P5, PT, R9, 0x60, PT ;  /* 0x000000600900780c */ /* 0x000fe20003fa4270 */
[----:B0-----:R-:W-:Y:S01]  /*c2a0*/  FFMA.FTZ R45, R68, R0, -R13 ;  /* 0x00000000442d7223 */ /* 0x001fe2000001080d */
        /* <DEDUP_REMOVED lines=9> */
[----:B------:R-:W-:Y:S01]  /*c340*/  FMNMX.FTZ R32, R74, R32, !PT ;  /* 0x000000204a207209 */ /* 0x000fe20007810000 */
[----:B0-----:R-:W-:Y:S01]  /*c350*/  FFMA.FTZ R49, R72, R0, -R13 ;  /* 0x0000000048317223 */ /* 0x001fe2000001080d */
[----:B------:R-:W-:-:S02]  /*c360*/  ISETP.GT.AND P4, PT, R9, 0x69, PT ;  /* 0x000000690900780c */ /* 0x000fc40003f84270 */
[----:B------:R-:W-:Y:S02]  /*c370*/  FSEL R78, R78, -INF , P5 ;  /* 0xff8000004e4e7808 */ /* 0x000fe40002800000 */
        /* <DEDUP_REMOVED lines=17> */
[----:B------:R-:W-:Y:S02]  /*c490*/  FSEL R87, R87, -INF , P4 ;  /* 0xff80000057577808 */ /* 0x000fe40002000000 */
[----:B------:R-:W-:Y:S02]  /*c4a0*/  FMNMX.FTZ R9, R86, R32, !PT ;  /* 0x0000002056097209 */ /* 0x000fe40007810000 */
[----:B------:R-:W-:Y:S01]  /*c4b0*/  R2UR UR7, R33 ;  /* 0x00000000210772ca */ /* 0x000fe200000e0000 */
[----:B------:R-:W-:Y:S01]  /*c4c0*/  FFMA.FTZ R33, R77, R0, -R13 ;  /* 0x000000004d217223 */ /* 0x000fe2000001080d */
[----:B------:R-:W-:Y:S01]  /*c4d0*/  FMNMX.FTZ R9, R87, R9, !PT ;  /* 0x0000000957097209 */ /* 0x000fe20007810000 */
[----:B------:R-:W-:Y:S01]  /*c4e0*/  MUFU.EX2 R41, R41 ;  /* 0x0000002900297308 */ /* 0x000fe20000000800 */
[----:B-1----:R-:W-:-:S03]  /*c4f0*/  SHF.R.U32.HI R135, RZ, 0x7, R64 ;  /* 0x00000007ff877819 */ /* 0x002fc60000011640 */
[----:B------:R-:W0:Y:S04]  /*c500*/  SHFL.BFLY PT, R32, R9, 0x2, 0x1f ;  /* 0x0c401f0009207f89 */ /* 0x000e2800000e0000 */
[----:B------:R-:W-:Y:S08]  /*c510*/  MUFU.EX2 R40, R40 ;  /* 0x0000002800287308 */ /* 0x000ff00000000800 */
[----:B------:R-:W-:Y:S08]  /*c520*/  MUFU.EX2 R44, R44 ;  /* 0x0000002c002c7308 */ /* 0x000ff00000000800 */
[----:B------:R-:W-:Y:S01]  /*c530*/  MUFU.EX2 R45, R45 ;  /* 0x0000002d002d7308 */ /* 0x000fe20000000800 */
[----:B0-----:R-:W-:Y:S01]  /*c540*/  FMNMX.FTZ R9, R9, R32, !PT ;  /* 0x0000002009097209 */ /* 0x001fe20007810000 */
[----:B------:R-:W-:-:S06]  /*c550*/  VIADD R32, R8, 0x280 ;  /* 0x0000028008207836 */ /* 0x000fcc0000000000 */
[----:B------:R-:W-:Y:S01]  /*c560*/  MUFU.EX2 R48, R48 ;  /* 0x0000003000307308 */ /* 0x000fe20000000800 */
[----:B------:R-:W0:Y:S01]  /*c570*/  SHFL.BFLY PT, R56, R9, 0x1, 0x1f ;  /* 0x0c201f0009387f89 */ /* 0x000e2200000e0000 */
[----:B------:R-:W-:Y:S01]  /*c580*/  R2UR UR6, R32 ;  /* 0x00000000200672ca */ /* 0x000fe200000e0000 */
[-CC-:B------:R-:W-:Y:S01]  /*c590*/  FFMA.FTZ R32, R76, R0.reuse, -R13.reuse ;  /* 0x000000004c207223 */ /* 0x180fe2000001080d */
[----:B------:R-:W-:-:S04]  /*c5a0*/  FFMA.FTZ R13, R85, R0, -R13 ;  /* 0x00000000550d7223 */ /* 0x000fc8000001080d */
[----:B------:R-:W-:Y:S07]  /*c5b0*/  MUFU.EX2 R49, R49 ;  /* 0x0000003100317308 */ /* 0x000fee0000000800 */
[----:B------:R-:W-:Y:S01]  /*c5c0*/  HGMMA.64x64x16.F32 R88, R128, gdesc[UR4].tnspB, R88, gsb0 ;  /* 0x40e0000480587df0 */ /* 0x000fe20008000858 */
[----:B------:R-:W-:Y:S08]  /*c5d0*/  MUFU.EX2 R52, R52 ;  /* 0x0000003400347308 */ /* 0x000ff00000000800 */
[----:B------:R-:W-:Y:S01]  /*c5e0*/  MUFU.EX2 R32, R32 ;  /* 0x0000002000207308 */ /* 0x000fe20000000800 */
[----:B0-----:R-:W-:-:S04]  /*c5f0*/  FMNMX.FTZ R9, R9, R56, !PT ;  /* 0x0000003809097209 */ /* 0x001fc80007810000 */
[C---:B------:R-:W-:Y:S01]  /*c600*/  FSETP.NEU.FTZ.AND P4, PT, R9.reuse, -INF , PT ;  /* 0xff8000000900780b */ /* 0x040fe20003f9d000 */
[----:B------:R-:W-:Y:S02]  /*c610*/  FMUL.FTZ R61, R9, R0 ;  /* 0x00000000093d7220 */ /* 0x000fe40000410000 */
[----:B------:R-:W-:Y:S03]  /*c620*/  MUFU.EX2 R33, R33 ;  /* 0x0000002100217308 */ /* 0x000fe60000000800 */
[----:B------:R-:W-:-:S05]  /*c630*/  FSEL R61, R61, RZ, P4 ;  /* 0x000000ff3d3d7208 */ /* 0x000fca0002000000 */
[-CC-:B------:R-:W-:Y:S01]  /*c640*/  FFMA.FTZ R147, R38, R0.reuse, -R61.reuse ;  /* 0x0000000026937223 */ /* 0x180fe2000001083d */
[-CC-:B------:R-:W-:Y:S01]  /*c650*/  FFMA.FTZ R38, R47, R0.reuse, -R61.reuse ;  /* 0x000000002f267223 */ /* 0x180fe2000001083d */
[-CC-:B------:R-:W-:Y:S01]  /*c660*/  FFMA.FTZ R149, R26, R0.reuse, -R61.reuse ;  /* 0x000000001a957223 */ /* 0x180fe2000001083d */
[----:B------:R-:W2:Y:S01]  /*c670*/  LDL R47, [R1+0x28] ;  /* 0x00002800012f7983 */ /* 0x000ea20000100800 */
[-CC-:B------:R-:W-:Y:S01]  /*c680*/  FFMA.FTZ R60, R27, R0.reuse, -R61.reuse ;  /* 0x000000001b3c7223 */ /* 0x180fe2000001083d */
[----:B------:R-:W-:Y:S02]  /*c690*/  VIADD R26, R8, 0x300 ;  /* 0x00000300081a7836 */ /* 0x000fe40000000000 */
[-CC-:B------:R-:W-:Y:S01]  /*c6a0*/  FFMA.FTZ R151, R30, R0.reuse, -R61.reuse ;  /* 0x000000001e977223 */ /* 0x180fe2000001083d */
[----:B------:R-:W-:Y:S02]  /*c6b0*/  IMAD.MOV.U32 R27, RZ, RZ, 0x40000040 ;  /* 0x40000040ff1b7424 */ /* 0x000fe400078e00ff */
[-CC-:B------:R-:W-:Y:S01]  /*c6c0*/  FFMA.FTZ R30, R31, R0.reuse, -R61.reuse ;  /* 0x000000001f1e7223 */ /* 0x180fe2000001083d */
[-CC-:B------:R-:W-:Y:S01]  /*c6d0*/  FFMA.FTZ R31, R35, R0.reuse, -R61.reuse ;  /* 0x00000000231f7223 */ /* 0x180fe2000001083d */
[----:B------:R-:W-:Y:S01]  /*c6e0*/  R2UR UR6, R26 ;  /* 0x000000001a0672ca */ /* 0x000fe200000e0000 */
[----:B------:R-:W-:Y:S01]  /*c6f0*/  VIADD R26, R8, 0x380 ;  /* 0x00000380081a7836 */ /* 0x000fe20000000000 */
[----:B------:R-:W-:Y:S01]  /*c700*/  R2UR UR7, R27 ;  /* 0x000000001b0772ca */ /* 0x000fe200000e0000 */
[-CC-:B------:R-:W-:Y:S01]  /*c710*/  FFMA.FTZ R35, R43, R0.reuse, -R61.reuse ;  /* 0x000000002b237223 */ /* 0x180fe2000001083d */
[----:B------:R-:W-:Y:S01]  /*c720*/  FSEL R27, R9, RZ, P4 ;  /* 0x000000ff091b7208 */ /* 0x000fe20002000000 */
[----:B------:R-:W-:Y:S01]  /*c730*/  MUFU.EX2 R149, R149 ;  /* 0x0000009500957308 */ /* 0x000fe20000000800 */
[----:B------:R-:W-:Y:S01]  /*c740*/  FSEL R43, R3, RZ, P3 ;  /* 0x000000ff032b7208 */ /* 0x000fe20001800000 */
[----:B------:R-:W-:Y:S01]  /*c750*/  FFMA.FTZ R145, R34, R0, -R61 ;  /* 0x0000000022917223 */ /* 0x000fe2000001083d */
[----:B------:R-:W-:Y:S01]  /*c760*/  ISETP.GE.U32.AND P3, PT, R64, 0x180, PT ;  /* 0x000001804000780c */ /* 0x000fe20003f66070 */
[----:B------:R-:W-:Y:S01]  /*c770*/  FADD.FTZ R10, -R27, R10 ;  /* 0x0000000a1b0a7221 */ /* 0x000fe20000010100 */
[----:B------:R-:W-:-:S02]  /*c780*/  IMAD.MOV.U32 R27, RZ, RZ, 0x40000040 ;  /* 0x40000040ff1b7424 */ /* 0x000fc400078e00ff */
[----:B------:R-:W-:Y:S01]  /*c790*/  FADD.FTZ R43, -R43, R11 ;  /* 0x0000000b2b2b7221 */ /* 0x000fe20000010100 */
[----:B------:R-:W-:Y:S02]  /*c7a0*/  VIADD R11, R135, 0x9 ;  /* 0x00000009870b7836 */ /* 0x000fe40000000000 */
[-C--:B------:R-:W-:Y:S01]  /*c7b0*/  FMUL.FTZ R10, R10, R0.reuse ;  /* 0x000000000a0a7220 */ /* 0x080fe20000410000 */
[----:B------:R-:W-:Y:S01]  /*c7c0*/  MUFU.EX2 R60, R60 ;  /* 0x0000003c003c7308 */ /* 0x000fe20000000800 */
[-C--:B------:R-:W-:Y:S01]  /*c7d0*/  FMUL.FTZ R8, R43, R0.reuse ;  /* 0x000000002b087220 */ /* 0x080fe20000410000 */
        /* <DEDUP_REMOVED lines=8> */
[----:B------:R-:W-:-:S06]  /*c860*/  FFMA.FTZ R133, R58, R0, -R61 ;  /* 0x000000003a857223 */ /* 0x000fcc000001083d */
[----:B------:R-:W1:Y:S08]  /*c870*/  MUFU.EX2 R10, R10 ;  /* 0x0000000a000a7308 */ /* 0x000e700000000800 */
[----:B------:R-:W3:Y:S01]  /*c880*/  MUFU.EX2 R151, R151 ;  /* 0x0000009700977308 */ /* 0x000ee20000000800 */
[----:B------:R-:W-:Y:S02]  /*c890*/  WARPGROUP.DEPBAR.LE gsb0, 0x0 ;  /* 0x00008000000079c5 */ /* 0x000fe40000010000 */
[----:B------:R-:W-:-:S05]  /*c8a0*/  WARPGROUP.ARRIVE ;  /* 0x00000000000079c5 */ /* 0x000fca0000000000 */
[----:B------:R-:W4:Y:S01]  /*c8b0*/  MUFU.EX2 R30, R30 ;  /* 0x0000001e001e7308 */ /* 0x000f220000000800 */
[----:B------:R-:W-:Y:S01]  /*c8c0*/  HGMMA.64x64x16.F32 R88, R124, gdesc[UR4].tnspB, R88, gsb0 ;  /* 0x40e000047c587df0 */ /* 0x000fe20008000858 */
[----:B------:R-:W-:Y:S02]  /*c8d0*/  R2UR UR6, R26 ;  /* 0x000000001a0672ca */ /* 0x000fe400000e0000 */
[----:B------:R-:W-:-:S04]  /*c8e0*/  R2UR UR7, R27 ;  /* 0x000000001b0772ca */ /* 0x000fc800000e0000 */
[----:B------:R-:W4:Y:S01]  /*c8f0*/  MUFU.EX2 R145, R145 ;  /* 0x0000009100917308 */ /* 0x000f220000000800 */
[----:B------:R-:W-:Y:S02]  /*c900*/  @!P1 LEA R26, R18, R2, 0x3 ;  /* 0x00000002121a9211 */ /* 0x000fe400078e18ff */
[----:B------:R-:W-:-:S03]  /*c910*/  SEL R27, R11, 0x9, !P3 ;  /* 0x000000090b1b7807 */ /* 0x000fc60005800000 */
[----:B------:R-:W-:Y:S02]  /*c920*/  @!P1 VIADD R26, R26, 0x16840 ;  /* 0x000168401a1a9836 */ /* 0x000fe40000000000 */
[----:B0-----:R-:W-:Y:S01]  /*c930*/  FFMA.FTZ R5, R8, R5, R148 ;  /* 0x0000000508057223 */ /* 0x001fe20000010094 */
[----:B------:R-:W0:Y:S08]  /*c940*/  MUFU.EX2 R31, R31 ;  /* 0x0000001f001f7308 */ /* 0x000e300000000800 */
[----:B------:R-:W0:Y:S08]  /*c950*/  MUFU.EX2 R147, R147 ;  /* 0x0000009300937308 */ /* 0x000e300000000800 */
[----:B------:R-:W0:Y:S08]  /*c960*/  MUFU.EX2 R34, R34 ;  /* 0x0000002200227308 */ /* 0x000e300000000800 */
[----:B------:R-:W0:Y:S08]  /*c970*/  MUFU.EX2 R141, R141 ;  /* 0x0000008d008d7308 */ /* 0x000e300000000800 */
[----:B------:R-:W0:Y:S08]  /*c980*/  MUFU.EX2 R35, R35 ;  /* 0x0000002300237308 */ /* 0x000e300000000800 */
[----:B------:R-:W0:Y:S08]  /*c990*/  MUFU.EX2 R143, R143 ;  /* 0x0000008f008f7308 */ /* 0x000e300000000800 */
[----:B------:R-:W0:Y:S08]  /*c9a0*/  MUFU.EX2 R38, R38 ;  /* 0x0000002600267308 */ /* 0x000e300000000800 */
[----:B------:R-:W0:Y:S08]  /*c9b0*/  MUFU.EX2 R137, R137 ;  /* 0x0000008900897308 */ /* 0x000e300000000800 */
[----:B------:R-:W0:Y:S01]  /*c9c0*/  MUFU.EX2 R39, R39 ;  /* 0x0000002700277308 */ /* 0x000e220000000800 */
[----:B------:R-:W-:-:S02]  /*c9d0*/  WARPGROUP.DEPBAR.LE gsb0, 0x0 ;  /* 0x00008000000079c5 */ /* 0x000fc40000010000 */
[----:B------:R-:W-:-:S05]  /*c9e0*/  WARPGROUP.ARRIVE ;  /* 0x00000000000079c5 */ /* 0x000fca0000000000 */
[----:B------:R-:W0:Y:S01]  /*c9f0*/  MUFU.EX2 R139, R139 ;  /* 0x0000008b008b7308 */ /* 0x000e220000000800 */
[----:B------:R-:W-:Y:S01]  /*ca00*/  HGMMA.64x64x16.F32 R88, R120, gdesc[UR4].tnspB, R88, gsb0 ;  /* 0x40e0000478587df0 */ /* 0x000fe20008000858 */
[----:B------:R-:W-:Y:S01]  /*ca10*/  @!P1 PRMT R26, RZ, 0x654, R26 ;  /* 0x00000654ff1a9816 */ /* 0x000fe2000000001a */
[----:B-1----:R-:W-:Y:S01]  /*ca20*/  FFMA.FTZ R43, R10, R4, R149 ;  /* 0x000000040a2b7223 */ /* 0x002fe20000010095 */
[----:B------:R-:W-:Y:S02]  /*ca30*/  @!P1 IMAD R4, R15, 0x8, R2 ;  /* 0x000000080f049824 */ /* 0x000fe400078e0202 */
[----:B------:R-:W-:Y:S02]  /*ca40*/  FADD.FTZ R5, R12, R5 ;  /* 0x000000050c057221 */ /* 0x000fe40000010000 */
[----:B------:R-:W1:Y:S01]  /*ca50*/  MUFU.EX2 R42, R42 ;  /* 0x0000002a002a7308 */ /* 0x000e620000000800 */
[----:B------:R-:W-:Y:S02]  /*ca60*/  @!P1 VIADD R4, R4, 0x16860 ;  /* 0x0001686004049836 */ /* 0x000fe40000000000 */
[----:B------:R-:W-:-:S04]  /*ca70*/  FADD.FTZ R5, R150, R5 ;  /* 0x0000000596057221 */ /* 0x000fc80000010000 */
[----:B------:R-:W-:Y:S01]  /*ca80*/  FADD.FTZ R5, R20, R5 ;  /* 0x0000000514057221 */ /* 0x000fe20000010000 */
[-CC-:B------:R-:W-:Y:S01]  /*ca90*/  FFMA.FTZ R59, R59, R0.reuse, -R61.reuse ;  /* 0x000000003b3b7223 */ /* 0x180fe2000001083d */
[----:B------:R-:W1:Y:S01]  /*caa0*/  MUFU.EX2 R133, R133 ;  /* 0x0000008500857308 */ /* 0x000e620000000800 */
[-CC-:B------:R-:W-:Y:S01]  /*cab0*/  FFMA.FTZ R135, R62, R0.reuse, -R61.reuse ;  /* 0x000000003e877223 */ /* 0x180fe2000001083d */
[----:B------:R-:W-:-:S06]  /*cac0*/  FFMA.FTZ R63, R63, R0, -R61 ;  /* 0x000000003f3f7223 */ /* 0x000fcc000001083d */
[----:B------:R-:W1:Y:S08]  /*cad0*/  MUFU.EX2 R11, R59 ;  /* 0x0000003b000b7308 */ /* 0x000e700000000800 */
[----:B------:R-:W-:Y:S08]  /*cae0*/  MUFU.EX2 R53, R53 ;  /* 0x0000003500357308 */ /* 0x000ff00000000800 */
[----:B------:R-:W-:Y:S08]  /*caf0*/  MUFU.EX2 R56, R81 ;  /* 0x0000005100387308 */ /* 0x000ff00000000800 */
[----:B------:R-:W-:Y:S08]  /*cb00*/  MUFU.EX2 R57, R57 ;  /* 0x0000003900397308 */ /* 0x000ff00000000800 */
[----:B------:R-:W-:Y:S01]  /*cb10*/  MUFU.EX2 R13, R13 ;  /* 0x0000000d000d7308 */ /* 0x000fe20000000800 */
[----:B------:R-:W-:-:S02]  /*cb20*/  WARPGROUP.DEPBAR.LE gsb0, 0x0 ;  /* 0x00008000000079c5 */ /* 0x000fc40000010000 */
[----:B------:R1:W-:Y:S06]  /*cb30*/  BAR.ARV R27, 0x100 ;  /* 0x0004001b0000751d */ /* 0x0003ec0000002000 */
[----:B------:R3:W-:Y:S02]  /*cb40*/  @!P1 SYNCS.ARRIVE.TRANS64.RED.A1T0 RZ, [R26+URZ], RZ ;  /* 0x000000ff1aff99a7 */ /* 0x0007e4000810043f */
[----:B---3--:R-:W-:-:S04]  /*cb50*/  FADD.FTZ R26, R60, R43 ;  /* 0x0000002b3c1a7221 */ /* 0x008fc80000010000 */
[----:B------:R-:W-:Y:S01]  /*cb60*/  FADD.FTZ R15, R151, R26 ;  /* 0x0000001a970f7221 */ /* 0x000fe20000010000 */
[----:B------:R-:W-:-:S03]  /*cb70*/  @!P1 PRMT R26, RZ, 0x654, R4 ;  /* 0x00000654ff1a9816 */ /* 0x000fc60000000004 */
[----:B----4-:R-:W-:Y:S01]  /*cb80*/  FADD.FTZ R46, R30, R15 ;  /* 0x0000000f1e2e7221 */ /* 0x010fe20000010000 */
[----:B------:R3:W-:Y:S03]  /*cb90*/  @!P1 SYNCS.ARRIVE.TRANS64.RED.A1T0 RZ, [R26+URZ], RZ ;  /* 0x000000ff1aff99a7 */ /* 0x0007e6000810043f */
[----:B------:R-:W-:Y:S01]  /*cba0*/  FADD.FTZ R46, R145, R46 ;  /* 0x0000002e912e7221 */ /* 0x000fe20000010000 */
[----:B---3--:R-:W-:-:S03]  /*cbb0*/  FADD.FTZ R26, R144, R5 ;  /* 0x00000005901a7221 */ /* 0x008fc60000010000 */
[----:B0-----:R-:W-:Y:S01]  /*cbc0*/  FADD.FTZ R46, R31, R46 ;  /* 0x0000002e1f2e7221 */ /* 0x001fe20000010000 */
[----:B------:R-:W-:-:S03]  /*cbd0*/  FADD.FTZ R15, R21, R26 ;  /* 0x0000001a150f7221 */ /* 0x000fc60000010000 */
[----:B------:R-:W-:Y:S01]  /*cbe0*/  FADD.FTZ R43, R147, R46 ;  /* 0x0000002e932b7221 */ /* 0x000fe20000010000 */
[----:B-1----:R-:W-:-:S03]  /*cbf0*/  FADD.FTZ R27, R146, R15 ;  /* 0x0000000f921b7221 */ /* 0x002fc60000010000 */
        /* <DEDUP_REMOVED lines=13> */
[----:B------:R-:W-:Y:S01]  /*ccd0*/  FADD.FTZ R27, R29, R46 ;  /* 0x0000002e1d1b7221 */ /* 0x000fe20000010000 */
[----:B------:R-:W0:Y:S02]  /*cce0*/  MUFU.EX2 R135, R135 ;  /* 0x0000008700877308 */ /* 0x000e240000000800 */
[----:B------:R-:W-:Y:S01]  /*ccf0*/  FADD.FTZ R43, R139, R26 ;  /* 0x0000001a8b2b7221 */ /* 0x000fe20000010000 */
[----:B------:R-:W-:Y:S01]  /*cd00*/  FADD.FTZ R27, R138, R27 ;  /* 0x0000001b8a1b7221 */ /* 0x000fe20000010000 */
[----:B------:R-:W-:Y:S01]  /*cd10*/  FFMA.FTZ R129, R66, R0, -R61 ;  /* 0x0000000042817223 */ /* 0x000fe2000001083d */
[----:B------:R-:W-:Y:S01]  /*cd20*/  F2FP.F16.F32.PACK_AB R150, R20, R150 ;  /* 0x000000961496723e */ /* 0x000fe200000000ff */
[----:B------:R-:W-:Y:S01]  /*cd30*/  FADD.FTZ R20, R42, R43 ;  /* 0x0000002b2a147221 */ /* 0x000fe20000010000 */
[----:B------:R-:W-:Y:S01]  /*cd40*/  FADD.FTZ R27, R36, R27 ;  /* 0x0000001b241b7221 */ /* 0x000fe20000010000 */
[----:B------:R-:W1:Y:S01]  /*cd50*/  MUFU.EX2 R4, R63 ;  /* 0x0000003f00047308 */ /* 0x000e620000000800 */
[-C--:B------:R-:W-:Y:S01]  /*cd60*/  FFMA.FTZ R5, R67, R0.reuse, -R61 ;  /* 0x0000000043057223 */ /* 0x080fe2000001083d */
[----:B------:R-:W-:Y:S01]  /*cd70*/  FADD.FTZ R20, R133, R20 ;  /* 0x0000001485147221 */ /* 0x000fe20000010000 */
[----:B------:R-:W-:Y:S01]  /*cd80*/  FADD.FTZ R26, R132, R27 ;  /* 0x0000001b841a7221 */ /* 0x000fe20000010000 */
[----:B------:R-:W-:Y:S01]  /*cd90*/  FFMA.FTZ R131, R70, R0, -R61 ;  /* 0x0000000046837223 */ /* 0x000fe2000001083d */
[----:B------:R-:W-:-:S03]  /*cda0*/  F2FP.F16.F32.PACK_AB R144, R21, R144 ;  /* 0x000000901590723e */ /* 0x000fc600000000ff */
[----:B------:R-:W3:Y:S01]  /*cdb0*/  MUFU.EX2 R129, R129 ;  /* 0x0000008100817308 */ /* 0x000ee20000000800 */
[----:B------:R-:W-:Y:S01]  /*cdc0*/  FADD.FTZ R21, R37, R26 ;  /* 0x0000001a25157221 */ /* 0x000fe20000010000 */
[----:B------:R-:W-:Y:S01]  /*cdd0*/  FADD.FTZ R20, R11, R20 ;  /* 0x000000140b147221 */ /* 0x000fe20000010000 */
[----:B------:R-:W-:Y:S01]  /*cde0*/  FFMA.FTZ R15, R71, R0, -R61 ;  /* 0x00000000470f7223 */ /* 0x000fe2000001083d */
[----:B------:R-:W-:-:S04]  /*cdf0*/  F2FP.F16.F32.PACK_AB R146, R24, R146 ;  /* 0x000000921892723e */ /* 0x000fc800000000ff */
[----:B------:R-:W4:Y:S01]  /*ce00*/  MUFU.EX2 R5, R5 ;  /* 0x0000000500057308 */ /* 0x000f220000000800 */
[----:B------:R-:W-:Y:S01]  /*ce10*/  FADD.FTZ R24, R134, R21 ;  /* 0x0000001586187221 */ /* 0x000fe20000010000 */
[----:B0-----:R-:W-:Y:S01]  /*ce20*/  FADD.FTZ R21, R135, R20 ;  /* 0x0000001487157221 */ /* 0x001fe20000010000 */
[----:B------:R-:W-:Y:S01]  /*ce30*/  FFMA.FTZ R125, R74, R0, -R61 ;  /* 0x000000004a7d7223 */ /* 0x000fe2000001083d */
[----:B------:R-:W-:-:S04]  /*ce40*/  F2FP.F16.F32.PACK_AB R140, R25, R140 ;  /* 0x0000008c198c723e */ /* 0x000fc800000000ff */
[----:B------:R-:W0:Y:S01]  /*ce50*/  MUFU.EX2 R131, R131 ;  /* 0x0000008300837308 */ /* 0x000e220000000800 */
[----:B------:R-:W-:Y:S01]  /*ce60*/  FADD.FTZ R25, R41, R24 ;  /* 0x0000001829197221 */ /* 0x000fe20000010000 */
[----:B-1----:R-:W-:Y:S01]  /*ce70*/  FADD.FTZ R20, R4, R21 ;  /* 0x0000001504147221 */ /* 0x002fe20000010000 */
[----:B------:R-:W-:-:S05]  /*ce80*/  FFMA.FTZ R75, R75, R0, -R61 ;  /* 0x000000004b4b7223 */ /* 0x000fca000001083d */
[----:B------:R-:W1:Y:S01]  /*ce90*/  MUFU.EX2 R15, R15 ;  /* 0x0000000f000f7308 */ /* 0x000e620000000800 */
[----:B------:R-:W-:Y:S01]  /*cea0*/  FADD.FTZ R25, R40, R25 ;  /* 0x0000001928197221 */ /* 0x000fe20000010000 */
[----:B---3--:R-:W-:Y:S01]  /*ceb0*/  FADD.FTZ R20, R129, R20 ;  /* 0x0000001481147221 */ /* 0x008fe20000010000 */
[----:B------:R-:W-:Y:S01]  /*cec0*/  FFMA.FTZ R78, R78, R0, -R61 ;  /* 0x000000004e4e7223 */ /* 0x000fe2000001083d */
[----:B------:R-:W-:-:S04]  /*ced0*/  F2FP.F16.F32.PACK_AB R148, R12, R148 ;  /* 0x000000940c94723e */ /* 0x000fc800000000ff */
[----:B------:R-:W3:Y:S01]  /*cee0*/  MUFU.EX2 R125, R125 ;  /* 0x0000007d007d7308 */ /* 0x000ee20000000800 */
[----:B------:R-:W-:Y:S01]  /*cef0*/  FADD.FTZ R24, R44, R25 ;  /* 0x000000192c187221 */ /* 0x000fe20000010000 */
[----:B----4-:R-:W-:Y:S01]  /*cf00*/  FADD.FTZ R20, R5, R20 ;  /* 0x0000001405147221 */ /* 0x010fe20000010000 */
[----:B------:R-:W-:-:S05]  /*cf10*/  FFMA.FTZ R79, R79, R0, -R61 ;  /* 0x000000004f4f7223 */ /* 0x000fca000001083d */
[----:B------:R-:W4:Y:S01]  /*cf20*/  MUFU.EX2 R12, R75 ;  /* 0x0000004b000c7308 */ /* 0x000f220000000800 */
[----:B------:R-:W-:Y:S01]  /*cf30*/  FADD.FTZ R21, R45, R24 ;  /* 0x000000182d157221 */ /* 0x000fe20000010000 */
[----:B0-----:R-:W-:Y:S01]  /*cf40*/  FADD.FTZ R20, R131, R20 ;  /* 0x0000001483147221 */ /* 0x001fe20000010000 */
[----:B------:R-:W-:-:S05]  /*cf50*/  FFMA.FTZ R82, R82, R0, -R61 ;  /* 0x0000000052527223 */ /* 0x000fca000001083d */
[----:B------:R-:W0:Y:S01]  /*cf60*/  MUFU.EX2 R78, R78 ;  /* 0x0000004e004e7308 */ /* 0x000e220000000800 */
[----:B------:R-:W-:Y:S01]  /*cf70*/  FADD.FTZ R24, R48, R21 ;  /* 0x0000001530187221 */ /* 0x000fe20000010000 */
[----:B-1----:R-:W-:Y:S01]  /*cf80*/  FADD.FTZ R20, R15, R20 ;  /* 0x000000140f147221 */ /* 0x002fe20000010000 */
[----:B------:R-:W-:Y:S01]  /*cf90*/  FFMA.FTZ R83, R83, R0, -R61 ;  /* 0x0000000053537223 */ /* 0x000fe2000001083d */
[----:B------:R-:W-:-:S04]  /*cfa0*/  F2FP.F16.F32.PACK_AB R133, R11, R133 ;  /* 0x000000850b85723e */ /* 0x000fc800000000ff */
[----:B------:R-:W1:Y:S01]  /*cfb0*/  MUFU.EX2 R79, R79 ;  /* 0x0000004f004f7308 */ /* 0x000e620000000800 */
[----:B------:R-:W-:Y:S01]  /*cfc0*/  FADD.FTZ R11, R49, R24 ;  /* 0x00000018310b7221 */ /* 0x000fe20000010000 */
[----:B---3--:R-:W-:Y:S01]  /*cfd0*/  FADD.FTZ R21, R125, R20 ;  /* 0x000000147d157221 */ /* 0x008fe20000010000 */
[----:B------:R-:W-:-:S05]  /*cfe0*/  FFMA.FTZ R86, R86, R0, -R61 ;  /* 0x0000000056567223 */ /* 0x000fca000001083d */
[----:B------:R-:W3:Y:S01]  /*cff0*/  MUFU.EX2 R82, R82 ;  /* 0x0000005200527308 */ /* 0x000ee20000000800 */
[----:B------:R-:W-:Y:S01]  /*d000*/  FADD.FTZ R11, R52, R11 ;  /* 0x0000000b340b7221 */ /* 0x000fe20000010000 */
[----:B----4-:R-:W-:Y:S01]  /*d010*/  FADD.FTZ R21, R12, R21 ;  /* 0x000000150c157221 */ /* 0x010fe20000010000 */
[----:B------:R-:W-:Y:S01]  /*d020*/  FFMA.FTZ R61, R87, R0, -R61 ;  /* 0x00000000573d7223 */ /* 0x000fe2000001083d */
[----:B------:R-:W-:-:S04]  /*d030*/  F2FP.F16.F32.PACK_AB R135, R4, R135 ;  /* 0x000000870487723e */ /* 0x000fc800000000ff */
[----:B------:R-:W4:Y:S01]  /*d040*/  MUFU.EX2 R83, R83 ;  /* 0x0000005300537308 */ /* 0x000f220000000800 */
[----:B------:R-:W-:Y:S01]  /*d050*/  FADD.FTZ R4, R32, R11 ;  /* 0x0000000b20047221 */ /* 0x000fe20000010000 */
[----:B0-----:R-:W-:Y:S01]  /*d060*/  FADD.FTZ R20, R78, R21 ;  /* 0x000000154e147221 */ /* 0x001fe20000010000 */
[----:B------:R-:W-:-:S05]  /*d070*/  F2FP.F16.F32.PACK_AB R129, R5, R129 ;  /* 0x000000810581723e */ /* 0x000fca00000000ff */
[----:B------:R-:W0:Y:S01]  /*d080*/  MUFU.EX2 R86, R86 ;  /* 0x0000005600567308 */ /* 0x000e220000000800 */
[----:B------:R-:W-:Y:S01]  /*d090*/  FADD.FTZ R4, R33, R4 ;  /* 0x0000000421047221 */ /* 0x000fe20000010000 */
[----:B-1----:R-:W-:Y:S01]  /*d0a0*/  FADD.FTZ R5, R79, R20 ;  /* 0x000000144f057221 */ /* 0x002fe20000010000 */
[----:B--2---:R-:W-:-:S05]  /*d0b0*/  ISETP.GT.AND P3, PT, R14, R47, PT ;  /* 0x0000002f0e00720c */ /* 0x004fca0003f64270 */
[----:B------:R-:W1:Y:S01]  /*d0c0*/  MUFU.EX2 R61, R61 ;  /* 0x0000003d003d7308 */ /* 0x000e620000000800 */
[----:B------:R-:W-:Y:S01]  /*d0d0*/  FADD.FTZ R11, R53, R4 ;  /* 0x00000004350b7221 */ /* 0x000fe20000010000 */
[----:B---3--:R-:W-:Y:S01]  /*d0e0*/  FADD.FTZ R4, R82, R5 ;  /* 0x0000000552047221 */ /* 0x008fe20000010000 */
[----:B------:R-:W-:Y:S02]  /*d0f0*/  F2FP.F16.F32.PACK_AB R125, R12, R125 ;  /* 0x0000007d0c7d723e */ /* 0x000fe400000000ff */
[----:B------:R-:W-:Y:S01]  /*d100*/  FADD.FTZ R12, R56, R11 ;  /* 0x0000000b380c7221 */ /* 0x000fe20000010000 */
[----:B----4-:R-:W-:-:S03]  /*d110*/  FADD.FTZ R5, R83, R4 ;  /* 0x0000000453057221 */ /* 0x010fc60000010000 */
[----:B------:R-:W-:Y:S01]  /*d120*/  FADD.FTZ R12, R57, R12 ;  /* 0x0000000c390c7221 */ /* 0x000fe20000010000 */
[----:B0-----:R-:W-:Y:S01]  /*d130*/  FADD.FTZ R4, R86, R5 ;  /* 0x0000000556047221 */ /* 0x001fe20000010000 */
        /* <DEDUP_REMOVED lines=61> */
[----:B------:R-:W-:Y:S01]  /*d510*/  MOV R11, R3 ;  /* 0x00000003000b7202 */ /* 0x000fe20000000f00 */
[----:B------:R-:W-:Y:S06]  /*d520*/  @P3 BRA `(.L_x_15001) ;  /* 0xffffffd400dc3947 */ /* 0x000fec000383ffff */
.L_x_14991:
[----:B------:R-:W-:-:S13]  /*d530*/  ISETP.GE.AND P2, PT, R14, RZ, PT ;  /* 0x000000ff0e00720c */ /* 0x000fda0003f46270 */
[----:B------:R-:W-:Y:S05]  /*d540*/  @!P2 BRA `(.L_x_15002) ;  /* 0x0000001c00cca947 */ /* 0x000fea0003800000 */
[----:B------:R-:W-:Y:S02]  /*d550*/  IMAD.MOV.U32 R12, RZ, RZ, R9 ;  /* 0x000000ffff0c7224 */ /* 0x000fe400078e0009 */
[----:B------:R-:W-:Y:S02]  /*d560*/  IMAD.MOV.U32 R13, RZ, RZ, R3 ;  /* 0x000000ffff0d7224 */ /* 0x000fe400078e0003 */
[----:B------:R-:W-:Y:S02]  /*d570*/  IMAD.MOV.U32 R8, RZ, RZ, R23 ;  /* 0x000000ffff087224 */ /* 0x000fe400078e0017 */
[----:B------:R-:W-:-:S07]  /*d580*/  IMAD.MOV.U32 R15, RZ, RZ, R18 ;  /* 0x000000ffff0f7224 */ /* 0x000fce00078e0012 */
.L_x_15012:
        /* <DEDUP_REMOVED lines=10> */
.L_x_15004:
[----:B------:R-:W-:Y:S01]  /*d630*/  IMAD R0, R18, 0x8, R2 ;  /* 0x0000000812007824 */ /* 0x000fe200078e0202 */
[----:B------:R-:W-:-:S04]  /*d640*/  SHF.L.U32 R3, R23, 0x1f, RZ ;  /* 0x0000001f17037819 */ /* 0x000fc800000006ff */
[----:B------:R0:W1:Y:S01]  /*d650*/  SYNCS.PHASECHK.TRANS64.TRYWAIT P3, [R0+URZ+0x16830], R3 ;  /* 0x01683003000075a7 */ /* 0x000062000806017f */
[----:B------:R-:W-:Y:S05]  /*d660*/  @!P0 BRA `(.L_x_15005) ;  /* 0x0000000000048947 */ /* 0x000fea0003800000 */
[----:B------:R-:W-:Y:S01]  /*d670*/  BPT.TRAP 0x1 ;  /* 0x000000040000795c */ /* 0x000fe20000300000 */
.L_x_15005:
[----:B------:R-:W-:Y:S04]  /*d680*/  BSSY B0, `(.L_x_15003) ;  /* 0x0000004000007945 */ /* 0x000fe80003800000 */
[----:B-1----:R-:W-:Y:S05]  /*d690*/  @P3 BRA `(.L_x_15006) ;  /* 0x0000000000083947 */ /* 0x002fea0003800000 */
[----:B------:R-:W1:Y:S02]  /*d6a0*/  SYNCS.PHASECHK.TRANS64.TRYWAIT P3, [R0+URZ+0x16830], R3 ;  /* 0x01683003000075a7 */ /* 0x000e64000806017f */
[----:B-1----:R-:W-:Y:S05]  /*d6b0*/  @!P3 BRA `(.L_x_15007) ;  /* 0x000000b40018b947 */ /* 0x002fea0003800000 */
.L_x_15006:
[----:B------:R-:W-:Y:S05]  /*d6c0*/  BSYNC B0 ;  /* 0x0000000000007941 */ /* 0x000fea0003800000 */
.L_x_15003:
        /* <DEDUP_REMOVED lines=8> */
[----:B------:R-:W-:Y:S01]  /*d750*/  VIADD R0, R0, 0x8 ;  /* 0x0000000800007836 */ /* 0x000fe20000000000 */
[----:B------:R-:W-:Y:S02]  /*d760*/  MOV R25, 0x40000040 ;  /* 0x4000004000197802 */ /* 0x000fe40000000f00 */
        /* <DEDUP_REMOVED lines=12> */
[C---:B------:R-:W-:Y:S02]  /*d830*/  VIADD R20, R24.reuse, 0x2 ;  /* 0x0000000218147836 */ /* 0x040fe40000000000 */
[----:B------:R-:W-:-:S05]  /*d840*/  VIADD R24, R24, 0x6 ;  /* 0x0000000618187836 */ /* 0x000fca0000000000 */
        /* <DEDUP_REMOVED lines=12> */
[----:B--2---:R-:W-:Y:S02]  /*d910*/  R2UR UR16, R10 ;  /* 0x000000000a1072ca */ /* 0x004fe400000e0000 */
[----:B------:R-:W-:Y:S01]  /*d920*/  R2UR UR17, R11 ;  /* 0x000000000b1172ca */ /* 0x000fe200000e0000 */
[----:B------:R-:W-:-:S12]  /*d930*/  WARPGROUP.ARRIVE ;  /* 0x00000000000079c5 */ /* 0x000fd80000000000 */
        /* <DEDUP_REMOVED lines=10> */
.L_x_15009:
[----:B------:R-:W-:Y:S01]  /*d9e0*/  SHF.L.U32 R0, R8, 0x1f, RZ ;  /* 0x0000001f08007819 */ /* 0x000fe200000006ff */
[----:B-----5:R-:W-:-:S04]  /*d9f0*/  IMAD R3, R15, 0x8, R2 ;  /* 0x000000080f037824 */ /* 0x020fc800078e0202 */
[----:B------:R0:W1:Y:S01]  /*da00*/  SYNCS.PHASECHK.TRANS64.TRYWAIT P2, [R3+URZ+0x16850], R0 ;  /* 0x01685000030075a7 */ /* 0x000062000804017f */
[----:B------:R-:W-:Y:S05]  /*da10*/  @!P0 BRA `(.L_x_15010) ;  /* 0x0000000000048947 */ /* 0x000fea0003800000 */
[----:B------:R-:W-:Y:S01]  /*da20*/  BPT.TRAP 0x1 ;  /* 0x000000040000795c */ /* 0x000fe20000300000 */
.L_x_15010:
[----:B-1----:R-:W-:Y:S05]  /*da30*/  @P2 BRA `(.L_x_15008) ;  /* 0x0000000000082947 */ /* 0x002fea0003800000 */
[----:B------:R-:W1:Y:S02]  /*da40*/  SYNCS.PHASECHK.TRANS64.TRYWAIT P2, [R3+URZ+0x16850], R0 ;  /* 0x01685000030075a7 */ /* 0x000e64000804017f */
[----:B-1----:R-:W-:Y:S05]  /*da50*/  @!P2 BRA `(.L_x_15011) ;  /* 0x000000b00044a947 */ /* 0x002fea0003800000 */
.L_x_15008:
[----:B01---5:R-:W-:Y:S01]  /*da60*/  VIADD R0, R2, 0x400 ;  /* 0x0000040002007836 */ /* 0x023fe20000000000 */
[----:B------:R-:W-:Y:S01]  /*da70*/  MOV R9, 0x40000040 ;  /* 0x4000004000097802 */ /* 0x000fe20000000f00 */
[----:B------:R-:W-:Y:S05]  /*da80*/  WARPSYNC.ALL ;  /* 0x0000000000007948 */ /* 0x000fea0003800000 */
[----:B------:R-:W-:Y:S01]  /*da90*/  SHF.R.U32.HI R0, RZ, 0x4, R0 ;  /* 0x00000004ff007819 */ /* 0x000fe20000011600 */
[----:B------:R-:W-:Y:S01]  /*daa0*/  WARPGROUP.ARRIVE ;  /* 0x00000000000079c5 */ /* 0x000fe20000000000 */
[----:B------:R-:W-:Y:S01]  /*dab0*/  R2UR UR7, R9 ;  /* 0x00000000090772ca */ /* 0x000fe200000e0000 */
[----:B------:R-:W-:Y:S01]  /*dac0*/  IMAD.MOV.U32 R11, RZ, RZ, 0x40000040 ;  /* 0x40000040ff0b7424 */ /* 0x000fe200078e00ff */
[----:B------:R-:W-:Y:S01]  /*dad0*/  LOP3.LUT R0, R0, 0x3fff, RZ, 0xc0, !PT ;  /* 0x00003fff00007812 */ /* 0x000fe200078ec0ff */
[----:B------:R-:W-:-:S04]  /*dae0*/  IMAD.MOV.U32 R21, RZ, RZ, 0x40000040 ;  /* 0x40000040ff157424 */ /* 0x000fc800078e00ff */
[----:B------:R-:W-:Y:S01]  /*daf0*/  IMAD R8, R15, 0x400, R0 ;  /* 0x000004000f087824 */ /* 0x000fe200078e0200 */
[----:B------:R-:W-:-:S03]  /*db00*/  FMNMX.FTZ R0, R24, R13, !PT ;  /* 0x0000000d18007209 */ /* 0x000fc60007810000 */
[C---:B------:R-:W-:Y:S01]  /*db10*/  VIADD R10, R8.reuse, 0x80 ;  /* 0x00000080080a7836 */ /* 0x040fe20000000000 */
[C---:B------:R-:W-:Y:S01]  /*db20*/  R2UR UR6, R8.reuse ;  /* 0x00000000080672ca */ /* 0x040fe200000e0000 */
[----:B------:R-:W-:Y:S01]  /*db30*/  VIADD R20, R8, 0x280 ;  /* 0x0000028008147836 */ /* 0x000fe20000000000 */
[----:B------:R-:W-:-:S04]  /*db40*/  FMNMX.FTZ R0, R25, R0, !PT ;  /* 0x0000000019007209 */ /* 0x000fc80007810000 */
[----:B------:R-:W-:-:S04]  /*db50*/  FMNMX.FTZ R0, R28, R0, !PT ;  /* 0x000000001c007209 */ /* 0x000fc80007810000 */
[----:B------:R-:W-:-:S03]  /*db60*/  FMNMX.FTZ R0, R29, R0, !PT ;  /* 0x000000001d007209 */ /* 0x000fc60007810000 */
[----:B------:R-:W-:Y:S01]  /*db70*/  HGMMA.64x64x16.F32 R88, R148, gdesc[UR4].tnspB, R88, gsb0 ;  /* 0x40e0000494587df0 */ /* 0x000fe20008000858 */
[----:B------:R-:W-:Y:S02]  /*db80*/  FMNMX.FTZ R0, R32, R0, !PT ;  /* 0x0000000020007209 */ /* 0x000fe40007810000 */
        /* <DEDUP_REMOVED lines=42> */
[----:B------:R-:W-:-:S06]  /*de30*/  WARPGROUP.ARRIVE ;  /* 0x00000000000079c5 */ /* 0x000fcc0000000000 */
[----:B------:R-:W-:Y:S01]  /*de40*/  HGMMA.64x64x16.F32 R88, R140, gdesc[UR4].tnspB, R88, gsb0 ;  /* 0x40e000048c587df0 */ /* 0x000fe20008000858 */
[----:B------:R-:W-:Y:S01]  /*de50*/  R2UR UR6, R10 ;  /* 0x000000000a0672ca */ /* 0x000fe200000e0000 */
[----:B------:R-:W-:Y:S01]  /*de60*/  VIADD R10, R8, 0x200 ;  /* 0x00000200080a7836 */ /* 0x000fe20000000000 */
[----:B------:R-:W-:Y:S02]  /*de70*/  R2UR UR7, R11 ;  /* 0x000000000b0772ca */ /* 0x000fe400000e0000 */
[----:B0-----:R-:W-:Y:S01]  /*de80*/  FMNMX.FTZ R3, R3, R0, !PT ;  /* 0x0000000003037209 */ /* 0x001fe20007810000 */
[----:B------:R-:W-:Y:S01]  /*de90*/  IMAD.U32 R0, RZ, RZ, UR4 ;  /* 0x00000004ff007e24 */ /* 0x000fe2000f8e00ff */
[----:B------:R-:W-:-:S03]  /*dea0*/  MOV R11, 0x40000040 ;  /* 0x40000040000b7802 */ /* 0x000fc60000000f00 */
[----:B------:R-:W-:-:S04]  /*deb0*/  FADD.FTZ R9, -R3, R13 ;  /* 0x0000000d03097221 */ /* 0x000fc80000010100 */
[----:B------:R-:W-:Y:S01]  /*dec0*/  FMUL.FTZ R9, R9, R0 ;  /* 0x0000000009097220 */ /* 0x000fe20000410000 */
[----:B------:R-:W-:Y:S02]  /*ded0*/  WARPGROUP.DEPBAR.LE gsb0, 0x0 ;  /* 0x00008000000079c5 */ /* 0x000fe40000010000 */
[----:B------:R-:W-:-:S06]  /*dee0*/  WARPGROUP.ARRIVE ;  /* 0x00000000000079c5 */ /* 0x000fcc0000000000 */
[----:B------:R-:W-:Y:S01]  /*def0*/  HGMMA.64x64x16.F32 R88, R136, gdesc[UR4].tnspB, R88, gsb0 ;  /* 0x40e0000488587df0 */ /* 0x000fe20008000858 */
        /* <DEDUP_REMOVED lines=8> */
[----:B------:R-:W0:Y:S01]  /*df80*/  S2R R57, SR_TID.X ;  /* 0x0000000000397919 */ /* 0x000e220000002100 */
[-CC-:B------:R-:W-:Y:S01]  /*df90*/  FFMA.FTZ R13, R53, R0.reuse, -R11.reuse ;  /* 0x00000000350d7223 */ /* 0x180fe2000001080b */
[-CC-:B------:R-:W-:Y:S01]  /*dfa0*/  FFMA.FTZ R147, R24, R0.reuse, -R11.reuse ;  /* 0x0000000018937223 */ /* 0x180fe2000001080b */
[----:B------:R-:W-:Y:S01]  /*dfb0*/  FMNMX.FTZ R9, R27, R9, !PT ;  /* 0x000000091b097209 */ /* 0x000fe20007810000 */
[-CC-:B------:R-:W-:Y:S01]  /*dfc0*/  FFMA.FTZ R148, R25, R0.reuse, -R11.reuse ;  /* 0x0000000019947223 */ /* 0x180fe2000001080b */
[-CC-:B------:R-:W-:Y:S01]  /*dfd0*/  FFMA.FTZ R150, R28, R0.reuse, -R11.reuse ;  /* 0x000000001c967223 */ /* 0x180fe2000001080b */
[-CC-:B------:R-:W-:Y:S01]  /*dfe0*/  FFMA.FTZ R24, R29, R0.reuse, -R11.reuse ;  /* 0x000000001d187223 */ /* 0x180fe2000001080b */
[----:B------:R-:W-:Y:S01]  /*dff0*/  FMNMX.FTZ R9, R30, R9, !PT ;  /* 0x000000091e097209 */ /* 0x000fe20007810000 */
[----:B------:R-:W1:Y:S01]  /*e000*/  MUFU.EX2 R147, R147 ;  /* 0x0000009300937308 */ /* 0x000e620000000800 */
[-CC-:B------:R-:W-:Y:S01]  /*e010*/  FFMA.FTZ R144, R33, R0.reuse, -R11.reuse ;  /* 0x0000000021907223 */ /* 0x180fe2000001080b */
[-CC-:B------:R-:W-:Y:S01]  /*e020*/  FFMA.FTZ R143, R36, R0.reuse, -R11.reuse ;  /* 0x00000000248f7223 */ /* 0x180fe2000001080b */
[----:B------:R-:W-:Y:S01]  /*e030*/  FMNMX.FTZ R9, R31, R9, !PT ;  /* 0x000000091f097209 */ /* 0x000fe20007810000 */
[-CC-:B------:R-:W-:Y:S01]  /*e040*/  FFMA.FTZ R146, R37, R0.reuse, -R11.reuse ;  /* 0x0000000025927223 */ /* 0x180fe2000001080b */
[-CC-:B------:R-:W-:Y:S01]  /*e050*/  FFMA.FTZ R140, R41, R0.reuse, -R11.reuse ;  /* 0x00000000298c7223 */ /* 0x180fe2000001080b */
[-CC-:B------:R-:W-:Y:S01]  /*e060*/  FFMA.FTZ R142, R45, R0.reuse, -R11.reuse ;  /* 0x000000002d8e7223 */ /* 0x180fe2000001080b */
[----:B------:R-:W-:Y:S01]  /*e070*/  FMNMX.FTZ R9, R34, R9, !PT ;  /* 0x0000000922097209 */ /* 0x000fe20007810000 */
[----:B------:R-:W2:Y:S01]  /*e080*/  MUFU.EX2 R148, R148 ;  /* 0x0000009400947308 */ /* 0x000ea20000000800 */
[-CC-:B------:R-:W-:Y:S01]  /*e090*/  FFMA.FTZ R28, R61, R0.reuse, -R11.reuse ;  /* 0x000000003d1c7223 */ /* 0x180fe2000001080b */
[-CC-:B------:R-:W-:Y:S01]  /*e0a0*/  FFMA.FTZ R25, R64, R0.reuse, -R11.reuse ;  /* 0x0000000040197223 */ /* 0x180fe2000001080b */
[----:B------:R-:W-:Y:S01]  /*e0b0*/  FMNMX.FTZ R9, R35, R9, !PT ;  /* 0x0000000923097209 */ /* 0x000fe20007810000 */
[-CC-:B------:R-:W-:Y:S01]  /*e0c0*/  FFMA.FTZ R29, R65, R0.reuse, -R11.reuse ;  /* 0x00000000411d7223 */ /* 0x180fe2000001080b */
[-CC-:B------:R-:W-:Y:S01]  /*e0d0*/  FFMA.FTZ R33, R68, R0.reuse, -R11.reuse ;  /* 0x0000000044217223 */ /* 0x180fe2000001080b */
[-C--:B------:R-:W-:Y:S01]  /*e0e0*/  FFMA.FTZ R36, R69, R0.reuse, -R11 ;  /* 0x0000000045247223 */ /* 0x080fe2000001080b */
[----:B------:R-:W-:Y:S01]  /*e0f0*/  FMNMX.FTZ R9, R38, R9, !PT ;  /* 0x0000000926097209 */ /* 0x000fe20007810000 */
[----:B------:R-:W3:Y:S01]  /*e100*/  MUFU.EX2 R150, R150 ;  /* 0x0000009600967308 */ /* 0x000ee20000000800 */
[----:B-1----:R-:W-:Y:S01]  /*e110*/  FFMA.FTZ R5, R10, R5, R147 ;  /* 0x000000050a057223 */ /* 0x002fe20000010093 */
[-CC-:B------:R-:W-:Y:S01]  /*e120*/  FFMA.FTZ R37, R72, R0.reuse, -R11.reuse ;  /* 0x0000000048257223 */ /* 0x180fe2000001080b */
[----:B------:R-:W-:Y:S01]  /*e130*/  FMNMX.FTZ R9, R39, R9, !PT ;  /* 0x0000000927097209 */ /* 0x000fe20007810000 */
[-CC-:B------:R-:W-:Y:S01]  /*e140*/  FFMA.FTZ R41, R76, R0.reuse, -R11.reuse ;  /* 0x000000004c297223 */ /* 0x180fe2000001080b */
[----:B------:R-:W-:-:S02]  /*e150*/  FFMA.FTZ R45, R80, R0, -R11 ;  /* 0x00000000502d7223 */ /* 0x000fc4000001080b */
[----:B------:R-:W-:Y:S01]  /*e160*/  FMNMX.FTZ R9, R42, R9, !PT ;  /* 0x000000092a097209 */ /* 0x000fe20007810000 */
[----:B------:R-:W1:Y:S01]  /*e170*/  MUFU.EX2 R24, R24 ;  /* 0x0000001800187308 */ /* 0x000e620000000800 */
[----:B0-----:R-:W-:Y:S01]  /*e180*/  ISETP.GE.U32.AND P2, PT, R57, 0x180, PT ;  /* 0x000001803900780c */ /* 0x001fe20003f46070 */
[C---:B--2---:R-:W-:Y:S01]  /*e190*/  FADD.FTZ R5, R148.reuse, R5 ;  /* 0x0000000594057221 */ /* 0x044fe20000010000 */
[----:B------:R-:W-:Y:S02]  /*e1a0*/  FMNMX.FTZ R9, R43, R9, !PT ;  /* 0x000000092b097209 */ /* 0x000fe40007810000 */
[----:B------:R-:W-:Y:S02]  /*e1b0*/  F2FP.F16.F32.PACK_AB R148, R148, R147 ;  /* 0x000000939494723e */ /* 0x000fe400000000ff */
[----:B------:R-:W-:Y:S01]  /*e1c0*/  FMNMX.FTZ R9, R46, R9, !PT ;  /* 0x000000092e097209 */ /* 0x000fe20007810000 */
[----:B------:R-:W-:Y:S01]  /*e1d0*/  MUFU.EX2 R145, R145 ;  /* 0x0000009100917308 */ /* 0x000fe20000000800 */
[----:B---3--:R-:W-:-:S02]  /*e1e0*/  FADD.FTZ R5, R150, R5 ;  /* 0x0000000596057221 */ /* 0x008fc40000010000 */
[----:B------:R-:W-:-:S04]  /*e1f0*/  FMNMX.FTZ R9, R47, R9, !PT ;  /* 0x000000092f097209 */ /* 0x000fc80007810000 */
[----:B------:R-:W-:Y:S01]  /*e200*/  FMNMX.FTZ R9, R50, R9, !PT ;  /* 0x0000000932097209 */ /* 0x000fe20007810000 */
[----:B------:R-:W-:Y:S01]  /*e210*/  MUFU.EX2 R144, R144 ;  /* 0x0000009000907308 */ /* 0x000fe20000000800 */
[----:B-1----:R-:W-:Y:S02]  /*e220*/  F2FP.F16.F32.PACK_AB R150, R24, R150 ;  /* 0x000000961896723e */ /* 0x002fe400000000ff */
[----:B------:R-:W-:-:S04]  /*e230*/  FMNMX.FTZ R9, R51, R9, !PT ;  /* 0x0000000933097209 */ /* 0x000fc80007810000 */
[----:B------:R-:W-:Y:S01]  /*e240*/  FMNMX.FTZ R9, R54, R9, !PT ;  /* 0x0000000936097209 */ /* 0x000fe20007810000 */
[----:B------:R-:W-:Y:S03]  /*e250*/  MUFU.EX2 R143, R143 ;  /* 0x0000008f008f7308 */ /* 0x000fe60000000800 */
        /* <DEDUP_REMOVED lines=8> */
[-CC-:B------:R-:W-:Y:S01]  /*e2e0*/  FFMA.FTZ R137, R48, R0.reuse, -R11.reuse ;  /* 0x0000000030897223 */ /* 0x180fe2000001080b */
[----:B------:R-:W-:Y:S01]  /*e2f0*/  FMNMX.FTZ R9, R62, R9, !PT ;  /* 0x000000093e097209 */ /* 0x000fe20007810000 */
[----:B------:R-:W-:Y:S01]  /*e300*/  HGMMA.64x64x16.F32 R88, R132, gdesc[UR4].tnspB, R88, gsb0 ;  /* 0x40e0000484587df0 */ /* 0x000fe20008000858 */
[----:B------:R-:W-:Y:S01]  /*e310*/  R2UR UR6, R20 ;  /* 0x00000000140672ca */ /* 0x000fe200000e0000 */
[----:B------:R-:W-:Y:S01]  /*e320*/  MUFU.EX2 R141, R141 ;  /* 0x0000008d008d7308 */ /* 0x000fe20000000800 */
[----:B------:R-:W-:Y:S01]  /*e330*/  FMNMX.FTZ R9, R63, R9, !PT ;  /* 0x000000093f097209 */ /* 0x000fe20007810000 */
[-CC-:B------:R-:W-:Y:S01]  /*e340*/  FFMA.FTZ R136, R49, R0.reuse, -R11.reuse ;  /* 0x0000000031887223 */ /* 0x180fe2000001080b */
[----:B------:R-:W-:Y:S01]  /*e350*/  R2UR UR7, R21 ;  /* 0x00000000150772ca */ /* 0x000fe200000e0000 */
[----:B------:R-:W-:Y:S01]  /*e360*/  IMAD.MOV.U32 R21, RZ, RZ, 0x40000040 ;  /* 0x40000040ff157424 */ /* 0x000fe200078e00ff */
[----:B------:R-:W-:Y:S01]  /*e370*/  FMNMX.FTZ R9, R66, R9, !PT ;  /* 0x0000000942097209 */ /* 0x000fe20007810000 */
[-CC-:B------:R-:W-:Y:S01]  /*e380*/  FFMA.FTZ R44, R77, R0.reuse, -R11.reuse ;  /* 0x000000004d2c7223 */ /* 0x180fe2000001080b */
[-CC-:B------:R-:W-:Y:S01]  /*e390*/  FFMA.FTZ R48, R81, R0.reuse, -R11.reuse ;  /* 0x0000000051307223 */ /* 0x180fe2000001080b */
[----:B------:R-:W-:Y:S01]  /*e3a0*/  MUFU.EX2 R140, R140 ;  /* 0x0000008c008c7308 */ /* 0x000fe20000000800 */
[----:B------:R-:W-:Y:S01]  /*e3b0*/  FMNMX.FTZ R9, R67, R9, !PT ;  /* 0x0000000943097209 */ /* 0x000fe20007810000 */
[----:B------:R-:W-:-:S03]  /*e3c0*/  FFMA.FTZ R49, R84, R0, -R11 ;  /* 0x0000000054317223 */ /* 0x000fc6000001080b */
        /* <DEDUP_REMOVED lines=14> */
[----:B------:R-:W-:-:S05]  /*e4b0*/  FMNMX.FTZ R9, R87, R9, !PT ;  /* 0x0000000957097209 */ /* 0x000fca0007810000 */
[----:B------:R-:W0:Y:S02]  /*e4c0*/  SHFL.BFLY PT, R40, R9, 0x2, 0x1f ;  /* 0x0c401f0009287f89 */ /* 0x000e2400000e0000 */
[----:B------:R-:W-:Y:S08]  /*e4d0*/  MUFU.EX2 R13, R13 ;  /* 0x0000000d000d7308 */ /* 0x000ff00000000800 */
[----:B------:R-:W-:Y:S08]  /*e4e0*/  MUFU.EX2 R32, R32 ;  /* 0x0000002000207308 */ /* 0x000ff00000000800 */
[----:B------:R-:W-:Y:S01]  /*e4f0*/  MUFU.EX2 R28, R28 ;  /* 0x0000001c001c7308 */ /* 0x000fe20000000800 */
[----:B------:R-:W-:-:S02]  /*e500*/  WARPGROUP.DEPBAR.LE gsb0, 0x0 ;  /* 0x00008000000079c5 */ /* 0x000fc40000010000 */
[----:B------:R-:W-:Y:S01]  /*e510*/  WARPGROUP.ARRIVE ;  /* 0x00000000000079c5 */ /* 0x000fe20000000000 */
[----:B0-----:R-:W-:Y:S01]  /*e520*/  FMNMX.FTZ R9, R9, R40, !PT ;  /* 0x0000002809097209 */ /* 0x001fe20007810000 */
[-C--:B------:R-:W-:Y:S01]  /*e530*/  FFMA.FTZ R132, R56, R0.reuse, -R11 ;  /* 0x0000000038847223 */ /* 0x080fe2000001080b */
[----:B------:R-:W-:Y:S01]  /*e540*/  SHF.R.U32.HI R135, RZ, 0x7, R57 ;  /* 0x00000007ff877819 */ /* 0x000fe20000011639 */
[-CC-:B------:R-:W-:Y:S01]  /*e550*/  FFMA.FTZ R134, R60, R0.reuse, -R11.reuse ;  /* 0x000000003c867223 */ /* 0x180fe2000001080b */
[----:B------:R-:W-:Y:S01]  /*e560*/  MUFU.EX2 R25, R25 ;  /* 0x0000001900197308 */ /* 0x000fe20000000800 */
[----:B------:R-:W-:Y:S01]  /*e570*/  HGMMA.64x64x16.F32 R88, R128, gdesc[UR4].tnspB, R88, gsb0 ;  /* 0x40e0000480587df0 */ /* 0x000fe20008000858 */
[----:B------:R-:W0:Y:S01]  /*e580*/  SHFL.BFLY PT, R20, R9, 0x1, 0x1f ;  /* 0x0c201f0009147f89 */ /* 0x000e2200000e0000 */
[----:B------:R-:W-:Y:S01]  /*e590*/  R2UR UR7, R21 ;  /* 0x00000000150772ca */ /* 0x000fe200000e0000 */
[----:B------:R-:W-:Y:S02]  /*e5a0*/  IMAD.MOV.U32 R21, RZ, RZ, 0x40000040 ;  /* 0x40000040ff157424 */ /* 0x000fe400078e00ff */
[-CC-:B------:R-:W-:Y:S01]  /*e5b0*/  FFMA.FTZ R40, R73, R0.reuse, -R11.reuse ;  /* 0x0000000049287223 */ /* 0x180fe2000001080b */
[----:B------:R-:W-:Y:S01]  /*e5c0*/  FFMA.FTZ R11, R85, R0, -R11 ;  /* 0x00000000550b7223 */ /* 0x000fe2000001080b */
[----:B------:R-:W-:Y:S08]  /*e5d0*/  MUFU.EX2 R132, R132 ;  /* 0x0000008400847308 */ /* 0x000ff00000000800 */
[----:B------:R-:W-:Y:S08]  /*e5e0*/  MUFU.EX2 R134, R134 ;  /* 0x0000008600867308 */ /* 0x000ff00000000800 */
[----:B------:R-:W-:Y:S01]  /*e5f0*/  MUFU.EX2 R29, R29 ;  /* 0x0000001d001d7308 */ /* 0x000fe20000000800 */
[----:B0-----:R-:W-:Y:S01]  /*e600*/  FMNMX.FTZ R9, R9, R20, !PT ;  /* 0x0000001409097209 */ /* 0x001fe20007810000 */
[----:B------:R-:W-:-:S04]  /*e610*/  VIADD R20, R8, 0x300 ;  /* 0x0000030008147836 */ /* 0x000fc80000000000 */
[C---:B------:R-:W-:Y:S01]  /*e620*/  FADD.FTZ R12, -R9.reuse, R12 ;  /* 0x0000000c090c7221 */ /* 0x040fe20000010100 */
[----:B------:R-:W-:Y:S01]  /*e630*/  R2UR UR6, R20 ;  /* 0x00000000140672ca */ /* 0x000fe200000e0000 */
[----:B------:R-:W-:Y:S02]  /*e640*/  VIADD R20, R8, 0x380 ;  /* 0x0000038008147836 */ /* 0x000fe40000000000 */
[-C--:B------:R-:W-:Y:S01]  /*e650*/  FMUL.FTZ R53, R9, R0.reuse ;  /* 0x0000000009357220 */ /* 0x080fe20000410000 */
[-C--:B------:R-:W-:Y:S01]  /*e660*/  FMUL.FTZ R12, R12, R0.reuse ;  /* 0x000000000c0c7220 */ /* 0x080fe20000410000 */
[----:B------:R-:W-:Y:S02]  /*e670*/  MUFU.EX2 R33, R33 ;  /* 0x0000002100217308 */ /* 0x000fe40000000800 */
[-CC-:B------:R-:W-:Y:S01]  /*e680*/  FFMA.FTZ R149, R26, R0.reuse, -R53.reuse ;  /* 0x000000001a957223 */ /* 0x180fe20000010835 */
        /* <DEDUP_REMOVED lines=8> */
[-CC-:B------:R-:W-:Y:S01]  /*e710*/  FFMA.FTZ R31, R38, R0.reuse, -R53.reuse ;  /* 0x00000000261f7223 */ /* 0x180fe20000010835 */
[-CC-:B------:R-:W-:Y:S01]  /*e720*/  FFMA.FTZ R38, R50, R0.reuse, -R53.reuse ;  /* 0x0000000032267223 */ /* 0x180fe20000010835 */
[-CC-:B------:R-:W-:Y:S01]  /*e730*/  FFMA.FTZ R34, R42, R0.reuse, -R53.reuse ;  /* 0x000000002a227223 */ /* 0x180fe20000010835 */
[----:B------:R-:W-:Y:S01]  /*e740*/  @!P1 IADD3 R46, R46, 0x16840, RZ ;  /* 0x000168402e2e9810 */ /* 0x000fe20007ffe0ff */
[-CC-:B------:R-:W-:Y:S01]  /*e750*/  FFMA.FTZ R42, R47, R0.reuse, -R53.reuse ;  /* 0x000000002f2a7223 */ /* 0x180fe20000010835 */
[----:B------:R-:W0:Y:S01]  /*e760*/  MUFU.EX2 R149, R149 ;  /* 0x0000009500957308 */ /* 0x000e220000000800 */
[-CC-:B------:R-:W-:Y:S01]  /*e770*/  FFMA.FTZ R56, R39, R0.reuse, -R53.reuse ;  /* 0x0000000027387223 */ /* 0x180fe20000010835 */
[----:B------:R-:W-:Y:S01]  /*e780*/  @!P1 PRMT R46, RZ, 0x654, R46 ;  /* 0x00000654ff2e9816 */ /* 0x000fe2000000002e */
        /* <DEDUP_REMOVED lines=14> */
[----:B0-----:R-:W-:Y:S01]  /*e870*/  FFMA.FTZ R47, R12, R4, R149 ;  /* 0x000000040c2f7223 */ /* 0x001fe20000010095 */
[----:B------:R-:W-:-:S06]  /*e880*/  @!P1 IMAD R4, R15, 0x8, R2 ;  /* 0x000000080f049824 */ /* 0x000fcc00078e0202 */
[----:B------:R-:W-:Y:S01]  /*e890*/  MUFU.EX2 R30, R30 ;  /* 0x0000001e001e7308 */ /* 0x000fe20000000800 */
[----:B-1----:R-:W-:Y:S01]  /*e8a0*/  F2FP.F16.F32.PACK_AB R149, R26, R149 ;  /* 0x000000951a95723e */ /* 0x002fe200000000ff */
[----:B------:R-:W-:Y:S02]  /*e8b0*/  WARPGROUP.DEPBAR.LE gsb0, 0x0 ;  /* 0x00008000000079c5 */ /* 0x000fe40000010000 */
[----:B------:R-:W-:Y:S01]  /*e8c0*/  WARPGROUP.ARRIVE ;  /* 0x00000000000079c5 */ /* 0x000fe20000000000 */
[-CC-:B------:R-:W-:Y:S01]  /*e8d0*/  FFMA.FTZ R129, R66, R0.reuse, -R53.reuse ;  /* 0x0000000042817223 */ /* 0x180fe20000010835 */
[----:B------:R-:W-:Y:S02]  /*e8e0*/  FFMA.FTZ R131, R70, R0, -R53 ;  /* 0x0000000046837223 */ /* 0x000fe40000010835 */
[----:B------:R-:W-:Y:S01]  /*e8f0*/  MUFU.EX2 R27, R27 ;  /* 0x0000001b001b7308 */ /* 0x000fe20000000800 */
[----:B------:R-:W-:Y:S01]  /*e900*/  F2FP.F16.F32.PACK_AB R128, R29, R25 ;  /* 0x000000191d80723e */ /* 0x000fe200000000ff */
[----:B------:R-:W-:Y:S01]  /*e910*/  HGMMA.64x64x16.F32 R88, R124, gdesc[UR4].tnspB, R88, gsb0 ;  /* 0x40e000047c587df0 */ /* 0x000fe20008000858 */
[----:B------:R-:W-:-:S02]  /*e920*/  R2UR UR6, R20 ;  /* 0x00000000140672ca */ /* 0x000fc400000e0000 */
[----:B------:R-:W-:Y:S01]  /*e930*/  R2UR UR7, R21 ;  /* 0x00000000150772ca */ /* 0x000fe200000e0000 */
[----:B------:R-:W-:Y:S02]  /*e940*/  VIADD R21, R135, 0x9 ;  /* 0x0000000987157836 */ /* 0x000fe40000000000 */
[----:B------:R-:W-:Y:S01]  /*e950*/  MUFU.EX2 R52, R52 ;  /* 0x0000003400347308 */ /* 0x000fe20000000800 */
[----:B------:R-:W-:Y:S02]  /*e960*/  FFMA.FTZ R135, R62, R0, -R53 ;  /* 0x000000003e877223 */ /* 0x000fe40000010835 */
[----:B------:R-:W-:Y:S02]  /*e970*/  SEL R50, R21, 0x9, !P2 ;  /* 0x0000000915327807 */ /* 0x000fe40005000000 */
[C---:B------:R-:W-:Y:S01]  /*e980*/  ISETP.GT.AND P2, PT, R14.reuse, RZ, PT ;  /* 0x000000ff0e00720c */ /* 0x040fe20003f44270 */
[----:B------:R-:W-:Y:S02]  /*e990*/  VIADD R14, R14, 0xffffffff ;  /* 0xffffffff0e0e7836 */ /* 0x000fe40000000000 */
        /* <DEDUP_REMOVED lines=9> */
[----:B------:R-:W-:Y:S01]  /*ea30*/  MUFU.EX2 R8, R8 ;  /* 0x0000000800087308 */ /* 0x000fe20000000800 */
[----:B------:R-:W-:-:S02]  /*ea40*/  WARPGROUP.DEPBAR.LE gsb0, 0x0 ;  /* 0x00008000000079c5 */ /* 0x000fc40000010000 */
[----:B------:R-:W-:Y:S01]  /*ea50*/  WARPGROUP.ARRIVE ;  /* 0x00000000000079c5 */ /* 0x000fe20000000000 */
[----:B------:R-:W-:-:S04]  /*ea60*/  FFMA.FTZ R125, R74, R0, -R53 ;  /* 0x000000004a7d7223 */ /* 0x000fc80000010835 */
[----:B------:R-:W-:Y:S01]  /*ea70*/  MUFU.EX2 R20, R55 ;  /* 0x0000003700147308 */ /* 0x000fe20000000800 */
[----:B------:R-:W-:Y:S07]  /*ea80*/  HGMMA.64x64x16.F32 R88, R120, gdesc[UR4].tnspB, R88, gsb0 ;  /* 0x40e0000478587df0 */ /* 0x000fee0008000858 */
[----:B------:R-:W-:Y:S08]  /*ea90*/  MUFU.EX2 R133, R133 ;  /* 0x0000008500857308 */ /* 0x000ff00000000800 */
[----:B------:R-:W-:Y:S08]  /*eaa0*/  MUFU.EX2 R21, R59 ;  /* 0x0000003b00157308 */ /* 0x000ff00000000800 */
[----:B------:R-:W-:Y:S08]  /*eab0*/  MUFU.EX2 R135, R135 ;  /* 0x0000008700877308 */ /* 0x000ff00000000800 */
[----:B------:R-:W-:Y:S08]  /*eac0*/  MUFU.EX2 R129, R129 ;  /* 0x0000008100817308 */ /* 0x000ff00000000800 */
[----:B------:R-:W-:Y:S08]  /*ead0*/  MUFU.EX2 R131, R131 ;  /* 0x0000008300837308 */ /* 0x000ff00000000800 */
[----:B------:R-:W0:Y:S08]  /*eae0*/  MUFU.EX2 R36, R36 ;  /* 0x0000002400247308 */ /* 0x000e300000000800 */
[----:B------:R-:W-:Y:S08]  /*eaf0*/  MUFU.EX2 R37, R37 ;  /* 0x0000002500257308 */ /* 0x000ff00000000800 */
[----:B------:R-:W-:Y:S01]  /*eb00*/  MUFU.EX2 R125, R125 ;  /* 0x0000007d007d7308 */ /* 0x000fe20000000800 */
[----:B0-----:R-:W-:-:S07]  /*eb10*/  F2FP.F16.F32.PACK_AB R130, R36, R33 ;  /* 0x000000212482723e */ /* 0x001fce00000000ff */
[----:B------:R-:W-:Y:S01]  /*eb20*/  MUFU.EX2 R40, R40 ;  /* 0x0000002800287308 */ /* 0x000fe20000000800 */
        /* <DEDUP_REMOVED lines=10> */
[----:B-1----:R-:W-:Y:S01]  /*ebd0*/  FADD.FTZ R46, R26, R47 ;  /* 0x0000002f1a2e7221 */ /* 0x002fe20000010000 */
[----:B------:R-:W-:-:S02]  /*ebe0*/  @!P1 VIADD R47, R4, 0x16860 ;  /* 0x00016860042f9836 */ /* 0x000fc40000000000 */
[-C--:B------:R-:W-:Y:S01]  /*ebf0*/  FFMA.FTZ R4, R63, R0.reuse, -R53 ;  /* 0x000000003f047223 */ /* 0x080fe20000010835 */
[----:B------:R-:W-:Y:S01]  /*ec00*/  MUFU.EX2 R78, R78 ;  /* 0x0000004e004e7308 */ /* 0x000fe20000000800 */
[----:B------:R-:W-:Y:S01]  /*ec10*/  FADD.FTZ R15, R151, R46 ;  /* 0x0000002e970f7221 */ /* 0x000fe20000010000 */
[----:B------:R-:W-:Y:S01]  /*ec20*/  FADD.FTZ R46, R24, R5 ;  /* 0x00000005182e7221 */ /* 0x000fe20000010000 */
[----:B------:R-:W-:Y:S01]  /*ec30*/  @!P1 PRMT R47, RZ, 0x654, R47 ;  /* 0x00000654ff2f9816 */ /* 0x000fe2000000002f */
[-C--:B------:R-:W-:Y:S01]  /*ec40*/  FFMA.FTZ R5, R67, R0.reuse, -R53 ;  /* 0x0000000043057223 */ /* 0x080fe20000010835 */
[C---:B0-----:R-:W-:Y:S01]  /*ec50*/  FADD.FTZ R50, R30.reuse, R15 ;  /* 0x0000000f1e327221 */ /* 0x041fe20000010000 */
[----:B------:R-:W-:Y:S01]  /*ec60*/  FADD.FTZ R15, R145, R46 ;  /* 0x0000002e910f7221 */ /* 0x000fe20000010000 */
[----:B------:R0:W-:Y:S01]  /*ec70*/  @!P1 SYNCS.ARRIVE.TRANS64.RED.A1T0 RZ, [R47+URZ], RZ ;  /* 0x000000ff2fff99a7 */ /* 0x0001e2000810043f */
[----:B------:R-:W1:Y:S01]  /*ec80*/  MUFU.EX2 R4, R4 ;  /* 0x0000000400047308 */ /* 0x000e620000000800 */
[----:B------:R-:W-:Y:S01]  /*ec90*/  F2FP.F16.F32.PACK_AB R151, R30, R151 ;  /* 0x000000971e97723e */ /* 0x000fe200000000ff */
[C---:B------:R-:W-:Y:S01]  /*eca0*/  FADD.FTZ R46, R144.reuse, R15 ;  /* 0x0000000f902e7221 */ /* 0x040fe20000010000 */
[-CC-:B------:R-:W-:Y:S01]  /*ecb0*/  FFMA.FTZ R15, R71, R0.reuse, -R53.reuse ;  /* 0x00000000470f7223 */ /* 0x180fe20000010835 */
[----:B------:R-:W-:Y:S01]  /*ecc0*/  F2FP.F16.F32.PACK_AB R144, R144, R145 ;  /* 0x000000919090723e */ /* 0x000fe200000000ff */
[----:B------:R-:W-:Y:S01]  /*ecd0*/  FFMA.FTZ R53, R87, R0, -R53 ;  /* 0x0000000057357223 */ /* 0x000fe20000010835 */
[----:B------:R-:W-:Y:S01]  /*ece0*/  F2FP.F16.F32.PACK_AB R145, R52, R27 ;  /* 0x0000001b3491723e */ /* 0x000fe200000000ff */
[----:B0-----:R-:W-:Y:S01]  /*ecf0*/  FADD.FTZ R47, R27, R50 ;  /* 0x000000321b2f7221 */ /* 0x001fe20000010000 */
[----:B------:R-:W0:Y:S01]  /*ed00*/  MUFU.EX2 R5, R5 ;  /* 0x0000000500057308 */ /* 0x000e220000000800 */
[-C--:B------:R-:W-:Y:S01]  /*ed10*/  FMUL.FTZ R102, R102, R12.reuse ;  /* 0x0000000c66667220 */ /* 0x080fe20000410000 */
[-C--:B------:R-:W-:Y:S01]  /*ed20*/  FMUL.FTZ R103, R103, R12.reuse ;  /* 0x0000000c67677220 */ /* 0x080fe20000410000 */
[----:B------:R-:W-:Y:S01]  /*ed30*/  FADD.FTZ R50, R52, R47 ;  /* 0x0000002f34327221 */ /* 0x000fe20000010000 */
[----:B------:R-:W-:Y:S01]  /*ed40*/  FADD.FTZ R47, R143, R46 ;  /* 0x0000002e8f2f7221 */ /* 0x000fe20000010000 */
[-C--:B------:R-:W-:Y:S01]  /*ed50*/  FMUL.FTZ R106, R106, R12.reuse ;  /* 0x0000000c6a6a7220 */ /* 0x080fe20000410000 */
[-C--:B------:R-:W-:Y:S01]  /*ed60*/  FMUL.FTZ R107, R107, R12.reuse ;  /* 0x0000000c6b6b7220 */ /* 0x080fe20000410000 */
[----:B------:R-:W-:Y:S01]  /*ed70*/  FADD.FTZ R51, R31, R50 ;  /* 0x000000321f337221 */ /* 0x000fe20000010000 */
[C---:B------:R-:W-:Y:S01]  /*ed80*/  FADD.FTZ R46, R146.reuse, R47 ;  /* 0x0000002f922e7221 */ /* 0x040fe20000010000 */
[----:B------:R-:W2:Y:S01]  /*ed90*/  MUFU.EX2 R15, R15 ;  /* 0x0000000f000f7308 */ /* 0x000ea20000000800 */
[----:B------:R-:W-:Y:S01]  /*eda0*/  F2FP.F16.F32.PACK_AB R146, R146, R143 ;  /* 0x0000008f9292723e */ /* 0x000fe200000000ff */
[----:B------:R-:W-:Y:S01]  /*edb0*/  FADD.FTZ R51, R56, R51 ;  /* 0x0000003338337221 */ /* 0x000fe20000010000 */
[----:B------:R-:W-:Y:S01]  /*edc0*/  FADD.FTZ R47, R141, R46 ;  /* 0x0000002e8d2f7221 */ /* 0x000fe20000010000 */
[-C--:B------:R-:W-:Y:S01]  /*edd0*/  FMUL.FTZ R110, R110, R12.reuse ;  /* 0x0000000c6e6e7220 */ /* 0x080fe20000410000 */
[-C--:B------:R-:W-:Y:S01]  /*ede0*/  FMUL.FTZ R111, R111, R12.reuse ;  /* 0x0000000c6f6f7220 */ /* 0x080fe20000410000 */
[----:B------:R-:W-:Y:S01]  /*edf0*/  FADD.FTZ R46, R34, R51 ;  /* 0x00000033222e7221 */ /* 0x000fe20000010000 */
[C---:B------:R-:W-:Y:S01]  /*ee00*/  FADD.FTZ R50, R140.reuse, R47 ;  /* 0x0000002f8c327221 */ /* 0x040fe20000010000 */
[----:B------:R-:W-:Y:S01]  /*ee10*/  MUFU.EX2 R44, R44 ;  /* 0x0000002c002c7308 */ /* 0x000fe20000000800 */
[----:B------:R-:W-:Y:S01]  /*ee20*/  F2FP.F16.F32.PACK_AB R140, R140, R141 ;  /* 0x0000008d8c8c723e */ /* 0x000fe200000000ff */
[----:B------:R-:W-:Y:S01]  /*ee30*/  FADD.FTZ R46, R39, R46 ;  /* 0x0000002e272e7221 */ /* 0x000fe20000010000 */
[----:B------:R-:W-:Y:S01]  /*ee40*/  FADD.FTZ R47, R139, R50 ;  /* 0x000000328b2f7221 */ /* 0x000fe20000010000 */
[-C--:B------:R-:W-:Y:S01]  /*ee50*/  FMUL.FTZ R114, R114, R12.reuse ;  /* 0x0000000c72727220 */ /* 0x080fe20000410000 */
[----:B------:R-:W-:Y:S01]  /*ee60*/  FMUL.FTZ R115, R115, R12 ;  /* 0x0000000c73737220 */ /* 0x000fe20000410000 */
[----:B------:R-:W-:Y:S01]  /*ee70*/  FADD.FTZ R51, R35, R46 ;  /* 0x0000002e23337221 */ /* 0x000fe20000010000 */
[C---:B------:R-:W-:Y:S01]  /*ee80*/  FADD.FTZ R46, R142.reuse, R47 ;  /* 0x0000002f8e2e7221 */ /* 0x040fe20000010000 */
[----:B------:R-:W-:Y:S01]  /*ee90*/  F2FP.F16.F32.PACK_AB R142, R142, R139 ;  /* 0x0000008b8e8e723e */ /* 0x000fe200000000ff */
[----:B------:R-:W-:Y:S01]  /*eea0*/  MUFU.EX2 R79, R79 ;  /* 0x0000004f004f7308 */ /* 0x000fe20000000800 */
[----:B------:R-:W-:Y:S01]  /*eeb0*/  FADD.FTZ R51, R42, R51 ;  /* 0x000000332a337221 */ /* 0x000fe20000010000 */
[----:B------:R-:W-:Y:S01]  /*eec0*/  FADD.FTZ R47, R137, R46 ;  /* 0x0000002e892f7221 */ /* 0x000fe20000010000 */
[----:B------:R-:W-:Y:S01]  /*eed0*/  F2FP.F16.F32.PACK_AB R139, R20, R8 ;  /* 0x00000008148b723e */ /* 0x000fe200000000ff */
        /* <DEDUP_REMOVED lines=19> */
[C---:B------:R-:W-:Y:S01]  /*f010*/  F2FP.F16.F32.PACK_AB R133, R21.reuse, R133 ;  /* 0x000000851585723e */ /* 0x040fe200000000ff */
[----:B------:R-:W-:Y:S01]  /*f020*/  MUFU.EX2 R82, R82 ;  /* 0x0000005200527308 */ /* 0x000fe20000000800 */
[----:B------:R-:W-:Y:S01]  /*f030*/  FADD.FTZ R26, R21, R26 ;  /* 0x0000001a151a7221 */ /* 0x000fe20000010000 */
[----:B------:R-:W-:Y:S01]  /*f040*/  FADD.FTZ R47, R134, R47 ;  /* 0x0000002f862f7221 */ /* 0x000fe20000010000 */
[----:B------:R-:W-:Y:S01]  /*f050*/  F2FP.F16.F32.PACK_AB R137, R43, R38 ;  /* 0x000000262b89723e */ /* 0x000fe200000000ff */
[----:B------:R-:W-:Y:S01]  /*f060*/  FMUL.FTZ R89, R89, R10 ;  /* 0x0000000a59597220 */ /* 0x000fe20000410000 */
[----:B------:R-:W-:Y:S01]  /*f070*/  FADD.FTZ R27, R135, R26 ;  /* 0x0000001a871b7221 */ /* 0x000fe20000010000 */
[----:B------:R-:W-:Y:S01]  /*f080*/  FADD.FTZ R26, R28, R47 ;  /* 0x0000002f1c1a7221 */ /* 0x000fe20000010000 */
[C---:B-1----:R-:W-:Y:S01]  /*f090*/  F2FP.F16.F32.PACK_AB R135, R4.reuse, R135 ;  /* 0x000000870487723e */ /* 0x042fe200000000ff */
[----:B------:R-:W1:Y:S01]  /*f0a0*/  MUFU.EX2 R48, R48 ;  /* 0x0000003000307308 */ /* 0x000e620000000800 */
[----:B------:R-:W-:Y:S01]  /*f0b0*/  FADD.FTZ R30, R4, R27 ;  /* 0x0000001b041e7221 */ /* 0x000fe20000010000 */
[----:B------:R-:W-:Y:S01]  /*f0c0*/  FADD.FTZ R26, R25, R26 ;  /* 0x0000001a191a7221 */ /* 0x000fe20000010000 */
[----:B------:R-:W-:Y:S01]  /*f0d0*/  F2FP.F16.F32.PACK_AB R132, R32, R132 ;  /* 0x000000842084723e */ /* 0x000fe200000000ff */
[----:B------:R-:W-:Y:S01]  /*f0e0*/  FMUL.FTZ R92, R92, R10 ;  /* 0x0000000a5c5c7220 */ /* 0x000fe20000410000 */
[----:B------:R-:W-:Y:S01]  /*f0f0*/  FADD.FTZ R30, R129, R30 ;  /* 0x0000001e811e7221 */ /* 0x000fe20000010000 */
[----:B------:R-:W-:Y:S01]  /*f100*/  FADD.FTZ R26, R29, R26 ;  /* 0x0000001a1d1a7221 */ /* 0x000fe20000010000 */
[C---:B0-----:R-:W-:Y:S01]  /*f110*/  F2FP.F16.F32.PACK_AB R129, R5.reuse, R129 ;  /* 0x000000810581723e */ /* 0x041fe200000000ff */
[----:B------:R-:W0:Y:S01]  /*f120*/  MUFU.EX2 R83, R83 ;  /* 0x0000005300537308 */ /* 0x000e220000000800 */
[----:B------:R-:W-:Y:S01]  /*f130*/  FADD.FTZ R30, R5, R30 ;  /* 0x0000001e051e7221 */ /* 0x000fe20000010000 */
[----:B------:R-:W-:Y:S01]  /*f140*/  FADD.FTZ R13, R33, R26 ;  /* 0x0000001a210d7221 */ /* 0x000fe20000010000 */
[----:B------:R-:W-:Y:S01]  /*f150*/  F2FP.F16.F32.PACK_AB R134, R28, R134 ;  /* 0x000000861c86723e */ /* 0x000fe200000000ff */
[-C--:B------:R-:W-:Y:S01]  /*f160*/  FMUL.FTZ R93, R93, R10.reuse ;  /* 0x0000000a5d5d7220 */ /* 0x080fe20000410000 */
[----:B------:R-:W-:Y:S01]  /*f170*/  FADD.FTZ R30, R131, R30 ;  /* 0x0000001e831e7221 */ /* 0x000fe20000010000 */
[----:B------:R-:W-:Y:S01]  /*f180*/  FADD.FTZ R8, R36, R13 ;  /* 0x0000000d24087221 */ /* 0x000fe20000010000 */
[C---:B--2---:R-:W-:Y:S01]  /*f190*/  F2FP.F16.F32.PACK_AB R131, R15.reuse, R131 ;  /* 0x000000830f83723e */ /* 0x044fe200000000ff */
[----:B------:R-:W2:Y:S01]  /*f1a0*/  MUFU.EX2 R49, R49 ;  /* 0x0000003100317308 */ /* 0x000ea20000000800 */
[----:B------:R-:W-:Y:S01]  /*f1b0*/  FADD.FTZ R30, R15, R30 ;  /* 0x0000001e0f1e7221 */ /* 0x000fe20000010000 */
[----:B------:R-:W-:Y:S01]  /*f1c0*/  FADD.FTZ R13, R37, R8 ;  /* 0x00000008250d7221 */ /* 0x000fe20000010000 */
[----:B------:R-:W-:Y:S01]  /*f1d0*/  F2FP.F16.F32.PACK_AB R124, R40, R37 ;  /* 0x00000025287c723e */ /* 0x000fe200000000ff */
[-C--:B------:R-:W-:Y:S01]  /*f1e0*/  FMUL.FTZ R96, R96, R10.reuse ;  /* 0x0000000a60607220 */ /* 0x080fe20000410000 */
[----:B------:R-:W-:Y:S01]  /*f1f0*/  FADD.FTZ R21, R125, R30 ;  /* 0x0000001e7d157221 */ /* 0x000fe20000010000 */
[----:B------:R-:W-:Y:S01]  /*f200*/  FADD.FTZ R4, R40, R13 ;  /* 0x0000000d28047221 */ /* 0x000fe20000010000 */
[C---:B---3--:R-:W-:Y:S01]  /*f210*/  F2FP.F16.F32.PACK_AB R125, R24.reuse, R125 ;  /* 0x0000007d187d723e */ /* 0x048fe200000000ff */
        /* <DEDUP_REMOVED lines=8> */
[----:B------:R-:W4:Y:S01]  /*f2a0*/  MUFU.EX2 R11, R11 ;  /* 0x0000000b000b7308 */ /* 0x000f220000000800 */
[----:B------:R-:W-:Y:S01]  /*f2b0*/  FADD.FTZ R5, R79, R4 ;  /* 0x000000044f057221 */ /* 0x000fe20000010000 */
[----:B------:R-:W-:Y:S01]  /*f2c0*/  FADD.FTZ R13, R45, R8 ;  /* 0x000000082d0d7221 */ /* 0x000fe20000010000 */
[----:B-1----:R-:W-:Y:S01]  /*f2d0*/  F2FP.F16.F32.PACK_AB R120, R48, R45 ;  /* 0x0000002d3078723e */ /* 0x002fe200000000ff */
[----:B------:R-:W-:Y:S01]  /*f2e0*/  FMUL.FTZ R100, R100, R10 ;  /* 0x0000000a64647220 */ /* 0x000fe20000410000 */
[----:B------:R-:W-:Y:S01]  /*f2f0*/  FADD.FTZ R4, R82, R5 ;  /* 0x0000000552047221 */ /* 0x000fe20000010000 */
[----:B------:R-:W-:Y:S01]  /*f300*/  FADD.FTZ R8, R48, R13 ;  /* 0x0000000d30087221 */ /* 0x000fe20000010000 */
[C---:B0-----:R-:W-:Y:S01]  /*f310*/  F2FP.F16.F32.PACK_AB R121, R83.reuse, R82 ;  /* 0x000000525379723e */ /* 0x041fe200000000ff */
[----:B------:R-:W0:Y:S01]  /*f320*/  MUFU.EX2 R53, R53 ;  /* 0x0000003500357308 */ /* 0x000e220000000800 */
[----:B------:R-:W-:Y:S01]  /*f330*/  FADD.FTZ R4, R83, R4 ;  /* 0x0000000453047221 */ /* 0x000fe20000010000 */
[----:B--2---:R-:W-:Y:S01]  /*f340*/  FADD.FTZ R8, R49, R8 ;  /* 0x0000000831087221 */ /* 0x004fe20000010000 */
[-C--:B------:R-:W-:Y:S01]  /*f350*/  FMUL.FTZ R101, R101, R10.reuse ;  /* 0x0000000a65657220 */ /* 0x080fe20000410000 */
[-C--:B------:R-:W-:Y:S01]  /*f360*/  FMUL.FTZ R104, R104, R10.reuse ;  /* 0x0000000a68687220 */ /* 0x080fe20000410000 */
[----:B---3--:R-:W-:Y:S01]  /*f370*/  FADD.FTZ R4, R123, R4 ;  /* 0x000000047b047221 */ /* 0x008fe20000010000 */
[-C--:B------:R-:W-:Y:S01]  /*f380*/  FMUL.FTZ R105, R105, R10.reuse ;  /* 0x0000000a69697220 */ /* 0x080fe20000410000 */
[-C--:B------:R-:W-:Y:S01]  /*f390*/  FMUL.FTZ R108, R108, R10.reuse ;  /* 0x0000000a6c6c7220 */ /* 0x080fe20000410000 */
[-C--:B------:R-:W-:Y:S01]  /*f3a0*/  FMUL.FTZ R109, R109, R10.reuse ;  /* 0x0000000a6d6d7220 */ /* 0x080fe20000410000 */
[C---:B----4-:R-:W-:Y:S01]  /*f3b0*/  FADD.FTZ R5, R11.reuse, R8 ;  /* 0x000000080b057221 */ /* 0x050fe20000010000 */
[----:B------:R-:W-:Y:S01]  /*f3c0*/  F2FP.F16.F32.PACK_AB R122, R11, R49 ;  /* 0x000000310b7a723e */ /* 0x000fe200000000ff */
[-C--:B------:R-:W-:Y:S01]  /*f3d0*/  FMUL.FTZ R112, R112, R10.reuse ;  /* 0x0000000a70707220 */ /* 0x080fe20000410000 */
[-C--:B------:R-:W-:Y:S01]  /*f3e0*/  FMUL.FTZ R113, R113, R10.reuse ;  /* 0x0000000a71717220 */ /* 0x080fe20000410000 */
[-C--:B------:R-:W-:Y:S01]  /*f3f0*/  FMUL.FTZ R116, R116, R10.reuse ;  /* 0x0000000a74747220 */ /* 0x080fe20000410000 */
[----:B------:R-:W-:Y:S01]  /*f400*/  FMUL.FTZ R117, R117, R10 ;  /* 0x0000000a75757220 */ /* 0x000fe20000410000 */
[----:B------:R-:W-:-:S02]  /*f410*/  IMAD.MOV.U32 R8, RZ, RZ, R23 ;  /* 0x000000ffff087224 */ /* 0x000fc400078e0017 */
[C---:B0-----:R-:W-:Y:S01]  /*f420*/  FADD.FTZ R4, R53.reuse, R4 ;  /* 0x0000000435047221 */ /* 0x041fe20000010000 */
[----:B------:R-:W-:Y:S01]  /*f430*/  F2FP.F16.F32.PACK_AB R123, R53, R123 ;  /* 0x0000007b357b723e */ /* 0x000fe200000000ff */
[----:B------:R-:W-:Y:S02]  /*f440*/  IMAD.MOV.U32 R15, RZ, RZ, R18 ;  /* 0x000000ffff0f7224 */ /* 0x000fe400078e0012 */
[----:B------:R-:W-:Y:S02]  /*f450*/  IMAD.MOV.U32 R12, RZ, RZ, R9 ;  /* 0x000000ffff0c7224 */ /* 0x000fe400078e0009 */
[----:B------:R-:W-:Y:S01]  /*f460*/  IMAD.MOV.U32 R13, RZ, RZ, R3 ;  /* 0x000000ffff0d7224 */ /* 0x000fe200078e0003 */
[----:B------:R-:W-:Y:S06]  /*f470*/  @P2 BRA `(.L_x_15012) ;  /* 0xffffffe000442947 */ /* 0x000fec000383ffff */
.L_x_15002:
[----:B------:R-:W-:Y:S05]  /*f480*/  WARPSYNC.ALL ;  /* 0x0000000000007948 */ /* 0x000fea0003800000 */
[----:B------:R-:W-:Y:S06]  /*f490*/  BAR.ARV 0x8, 0x200 ;  /* 0x0208000000007b1d */ /* 0x000fec0000002000 */
[----:B------:R-:W-:Y:S05]  /*f4a0*/  @!P0 BRA `(.L_x_15013) ;  /* 0x0000000000048947 */ /* 0x000fea0003800000 */
[----:B------:R-:W-:Y:S01]  /*f4b0*/  BPT.TRAP 0x1 ;  /* 0x000000040000795c */ /* 0x000fe20000300000 */
.L_x_15013:
[----:B------:R-:W-:Y:S01]  /*f4c0*/  IMAD R13, R18, 0x8, R2 ;  /* 0x00000008120d7824 */ /* 0x000fe200078e0202 */
[----:B------:R-:W-:-:S04]  /*f4d0*/  SHF.L.U32 R6, R23, 0x1f, RZ ;  /* 0x0000001f17067819 */ /* 0x000fc800000006ff */
[----:B------:R0:W1:Y:S01]  /*f4e0*/  SYNCS.PHASECHK.TRANS64.TRYWAIT P2, [R13+URZ+0x16850], R6 ;  /* 0x016850060d0075a7 */ /* 0x000062000804017f */
[----:B------:R-:W-:Y:S05]  /*f4f0*/  @!P0 BRA `(.L_x_15014) ;  /* 0x0000000000048947 */ /* 0x000fea0003800000 */
[----:B------:R-:W-:Y:S01]  /*f500*/  BPT.TRAP 0x1 ;  /* 0x000000040000795c */ /* 0x000fe20000300000 */
.L_x_15014:
[----:B------:R-:W-:-:S04]  /*f510*/  IADD3 R2, R2, 0x400, RZ ;  /* 0x0000040002027810 */ /* 0x000fc80007ffe0ff */
[----:B------:R-:W-:-:S04]  /*f520*/  SHF.R.U32.HI R2, RZ, 0x4, R2 ;  /* 0x00000004ff027819 */ /* 0x000fc80000011602 */
[----:B------:R-:W-:Y:S01]  /*f530*/  LOP3.LUT R7, R2, 0x3fff, RZ, 0xc0, !PT ;  /* 0x00003fff02077812 */ /* 0x000fe200078ec0ff */
[----:B-1----:R-:W-:Y:S06]  /*f540*/  @P2 BRA `(.L_x_15015) ;  /* 0x0000000000082947 */ /* 0x002fec0003800000 */
[----:B------:R-:W1:Y:S02]  /*f550*/  SYNCS.PHASECHK.TRANS64.TRYWAIT P0, [R13+URZ+0x16850], R6 ;  /* 0x016850060d0075a7 */ /* 0x000e64000800017f */
[----:B-1----:R-:W-:Y:S05]  /*f560*/  @!P0 BRA `(.L_x_15016) ;  /* 0x0000009400948947 */ /* 0x002fea0003800000 */
.L_x_15015:
[----:B01----:R-:W-:Y:S01]  /*f570*/  IMAD R6, R18, 0x400, R7 ;  /* 0x0000040012067824 */ /* 0x003fe200078e0207 */
        /* <DEDUP_REMOVED lines=8> */
[----:B------:R-:W-:-:S02]  /*f600*/  IMAD.MOV.U32 R11, RZ, RZ, 0x40000040 ;  /* 0x40000040ff0b7424 */ /* 0x000fc400078e00ff */
[----:B------:R-:W-:Y:S02]  /*f610*/  IMAD.MOV.U32 R7, RZ, RZ, 0x40000040 ;  /* 0x40000040ff077424 */ /* 0x000fe400078e00ff */
[----:B------:R-:W-:Y:S02]  /*f620*/  VIADD R18, R18, 0x1 ;  /* 0x0000000112127836 */ /* 0x000fe40000000000 */
[----:B------:R-:W-:Y:S02]  /*f630*/  @!P1 VIADD R8, R13, 0x16860 ;  /* 0x000168600d089836 */ /* 0x000fe40000000000 */
[----:B------:R-:W-:Y:S01]  /*f640*/  IMAD.MOV.U32 R36, RZ, RZ, -0x800000 ;  /* 0xff800000ff247424 */ /* 0x000fe200078e00ff */
[----:B------:R-:W-:Y:S01]  /*f650*/  ISETP.NE.AND P0, PT, R18, 0x2, PT ;  /* 0x000000021200780c */ /* 0x000fe20003f05270 */
[----:B------:R-:W-:Y:S01]  /*f660*/  HGMMA.64x64x16.F32 R88, R148, gdesc[UR4].tnspB, R88, gsb0 ;  /* 0x40e0000494587df0 */ /* 0x000fe20008000858 */
[----:B------:R-:W-:Y:S01]  /*f670*/  R2UR UR6, R10 ;  /* 0x000000000a0672ca */ /* 0x000fe200000e0000 */
[----:B------:R-:W-:Y:S01]  /*f680*/  VIADD R10, R6, 0x100 ;  /* 0x00000100060a7836 */ /* 0x000fe20000000000 */
[----:B------:R-:W-:Y:S01]  /*f690*/  R2UR UR7, R11 ;  /* 0x000000000b0772ca */ /* 0x000fe200000e0000 */
[----:B------:R-:W-:Y:S01]  /*f6a0*/  IMAD.MOV.U32 R11, RZ, RZ, 0x40000040 ;  /* 0x40000040ff0b7424 */ /* 0x000fe200078e00ff */
[----:B------:R-:W-:Y:S01]  /*f6b0*/  @!P1 PRMT R8, RZ, 0x654, R8 ;  /* 0x00000654ff089816 */ /* 0x000fe20000000008 */
[----:B------:R-:W-:Y:S01]  /*f6c0*/  IMAD.MOV.U32 R35, RZ, RZ, -0x800000 ;  /* 0xff800000ff237424 */ /* 0x000fe200078e00ff */
[----:B------:R-:W-:Y:S01]  /*f6d0*/  SEL R18, R18, RZ, P0 ;  /* 0x000000ff12127207 */ /* 0x000fe20000000000 */
[----:B0-----:R-:W-:Y:S01]  /*f6e0*/  FADD.FTZ R2, R2, R5 ;  /* 0x0000000502027221 */ /* 0x001fe20000010000 */
[----:B------:R-:W-:-:S02]  /*f6f0*/  WARPGROUP.DEPBAR.LE gsb0, 0x0 ;  /* 0x00008000000079c5 */ /* 0x000fc40000010000 */
        /* <DEDUP_REMOVED lines=9> */
[----:B------:R-:W-:Y:S02]  /*f790*/  R2UR UR6, R10 ;  /* 0x000000000a0672ca */ /* 0x000fe400000e0000 */
[----:B------:R-:W-:Y:S01]  /*f7a0*/  R2UR UR7, R11 ;  /* 0x000000000b0772ca */ /* 0x000fe200000e0000 */
[----:B------:R-:W-:Y:S01]  /*f7b0*/  IMAD.MOV.U32 R11, RZ, RZ, 0x40000040 ;  /* 0x40000040ff0b7424 */ /* 0x000fe200078e00ff */
[----:B------:R-:W-:Y:S01]  /*f7c0*/  IADD3 R10, R6, 0x200, RZ ;  /* 0x00000200060a7810 */ /* 0x000fe20007ffe0ff */
[----:B------:R-:W-:Y:S02]  /*f7d0*/  WARPGROUP.DEPBAR.LE gsb0, 0x0 ;  /* 0x00008000000079c5 */ /* 0x000fe40000010000 */
[----:B------:R-:W-:-:S08]  /*f7e0*/  WARPGROUP.ARRIVE ;  /* 0x00000000000079c5 */ /* 0x000fd00000000000 */
        /* <DEDUP_REMOVED lines=19> */
[----:B------:R-:W-:Y:S02]  /*f920*/  R2UR UR7, R11 ;  /* 0x000000000b0772ca */ /* 0x000fe400000e0000 */
[----:B------:R-:W0:Y:S02]  /*f930*/  SHFL.BFLY PT, R11, R4, 0x2, 0x1f ;  /* 0x0c401f00040b7f89 */ /* 0x000e2400000e0000 */
[----:B0-----:R-:W-:Y:S01]  /*f940*/  FADD.FTZ R11, R11, R4 ;  /* 0x000000040b0b7221 */ /* 0x001fe20000010000 */
[----:B------:R-:W-:-:S04]  /*f950*/  SEL R4, RZ, 0x1, P0 ;  /* 0x00000001ff047807 */ /* 0x000fc80000000000 */
[----:B------:R-:W-:Y:S01]  /*f960*/  LOP3.LUT R23, R23, R4, RZ, 0x3c, !PT ;  /* 0x0000000417177212 */ /* 0x000fe200078e3cff */
[----:B------:R-:W-:Y:S02]  /*f970*/  WARPGROUP.DEPBAR.LE gsb0, 0x0 ;  /* 0x00008000000079c5 */ /* 0x000fe40000010000 */
[----:B------:R-:W-:-:S06]  /*f980*/  WARPGROUP.ARRIVE ;  /* 0x00000000000079c5 */ /* 0x000fcc0000000000 */
[----:B------:R-:W-:Y:S01]  /*f990*/  HGMMA.64x64x16.F32 R88, R124, gdesc[UR4].tnspB, R88, gsb0 ;  /* 0x40e000047c587df0 */ /* 0x000fe20008000858 */
[----:B------:R-:W-:Y:S02]  /*f9a0*/  R2UR UR6, R6 ;  /* 0x00000000060672ca */ /* 0x000fe400000e0000 */
[----:B------:R-:W-:Y:S01]  /*f9b0*/  R2UR UR7, R7 ;  /* 0x00000000070772ca */ /* 0x000fe200000e0000 */
[----:B------:R-:W0:Y:S04]  /*f9c0*/  SHFL.BFLY PT, R6, R11, 0x1, 0x1f ;  /* 0x0c201f000b067f89 */ /* 0x000e2800000e0000 */
[----:B------:R-:W1:Y:S01]  /*f9d0*/  SHFL.BFLY PT, R7, R2, 0x1, 0x1f ;  /* 0x0c201f0002077f89 */ /* 0x000e6200000e0000 */
[----:B0-----:R-:W-:Y:S01]  /*f9e0*/  FADD.FTZ R15, R11, R6 ;  /* 0x000000060b0f7221 */ /* 0x001fe20000010000 */
[----:B------:R-:W-:-:S02]  /*f9f0*/  IMAD.MOV.U32 R6, RZ, RZ, RZ ;  /* 0x000000ffff067224 */ /* 0x000fc400078e00ff */
[----:B-1----:R-:W-:Y:S02]  /*fa00*/  FADD.FTZ R10, R2, R7 ;  /* 0x00000007020a7221 */ /* 0x002fe40000010000 */
[----:B------:R-:W-:Y:S02]  /*fa10*/  FSETP.NE.FTZ.AND P3, PT, R15, RZ, PT ;  /* 0x000000ff0f00720b */ /* 0x000fe40003f75000 */
[----:B------:R-:W-:Y:S02]  /*fa20*/  MOV R2, RZ ;  /* 0x000000ff00027202 */ /* 0x000fe40000000f00 */
        /* <DEDUP_REMOVED lines=9> */
[----:B-1----:R-:W-:-:S04]  /*fac0*/  @P2 FMUL.FTZ R5, R5, 0.69314718246459960938 ;  /* 0x3f31721805052820 */ /* 0x002fc80000410000 */
[----:B------:R-:W-:Y:S01]  /*fad0*/  @P2 FFMA.FTZ R36, R4, R3, R5 ;  /* 0x0000000304242223 */ /* 0x000fe20000010005 */
        /* <DEDUP_REMOVED lines=38> */
.L_x_14952:
[----:B------:R-:W2:Y:S01]  /*fd40*/  LDL R45, [R1+0x48] ;  /* 0x00004800012d7983 */ /* 0x000ea20000100800 */
[----:B------:R-:W-:Y:S05]  /*fd50*/  WARPSYNC.ALL ;  /* 0x0000000000007948 */ /* 0x000fea0003800000 */
[----:B------:R-:W0:Y:S01]  /*fd60*/  S2R R0, SR_TID.X ;  /* 0x0000000000007919 */ /* 0x000e220000002100 */
[----:B------:R-:W1:Y:S01]  /*fd70*/  S2UR UR5, SR_CgaCtaId ;  /* 0x00000000000579c3 */ /* 0x000e620000008800 */
[----:B------:R-:W-:Y:S01]  /*fd80*/  UMOV UR4, 0x400 ;  /* 0x0000040000047882 */ /* 0x000fe20000000000 */
[----:B------:R-:W-:Y:S01]  /*fd90*/  BSSY B0, `(.L_x_15017) ;  /* 0x000018d000007945 */ /* 0x000fe20003800000 */
[----:B-1----:R-:W-:-:S06]  /*fda0*/  ULEA UR4, UR5, UR4, 0x18 ;  /* 0x0000000405047291 */ /* 0x002fcc000f8ec03f */
[----:B------:R-:W-:Y:S01]  /*fdb0*/  IMAD.U32 R2, RZ, RZ, UR4 ;  /* 0x00000004ff027e24 */ /* 0x000fe2000f8e00ff */
[----:B------:R-:W-:Y:S01]  /*fdc0*/  BAR.SYNC.DEFER_BLOCKING 0x5, 0x200 ;  /* 0x0148000000007b1d */ /* 0x000fe20000010000 */
[----:B0-----:R-:W-:-:S05]  /*fdd0*/  VIADD R46, R0, 0xffffff80 ;  /* 0xffffff80002e7836 */ /* 0x001fca0000000000 */
[--C-:B------:R-:W-:Y:S02]  /*fde0*/  SHF.R.S32.HI R44, RZ, 0x1f, R46.reuse ;  /* 0x0000001fff2c7819 */ /* 0x100fe4000001142e */
[----:B------:R-:W-:Y:S02]  /*fdf0*/  SHF.R.S32.HI R0, RZ, 0x1f, R46 ;  /* 0x0000001fff007819 */ /* 0x000fe4000001142e */
[-C--:B------:R-:W-:Y:S02]  /*fe00*/  LEA.HI R44, R44, R46.reuse, RZ, 0x3 ;  /* 0x0000002e2c2c7211 */ /* 0x080fe400078f18ff */
[----:B------:R-:W-:Y:S02]  /*fe10*/  LEA.HI R0, R0, R46, RZ, 0x3 ;  /* 0x0000002e00007211 */ /* 0x000fe400078f18ff */
[----:B------:R-:W-:Y:S02]  /*fe20*/  LOP3.LUT R44, R44, 0xfffffff8, RZ, 0xc0, !PT ;  /* 0xfffffff82c2c7812 */ /* 0x000fe400078ec0ff */
[----:B------:R-:W-:-:S03]  /*fe30*/  SHF.R.S32.HI R34, RZ, 0x3, R0 ;  /* 0x00000003ff227819 */ /* 0x000fc60000011400 */
[----:B------:R-:W-:Y:S01]  /*fe40*/  IMAD.IADD R44, R46, 0x1, -R44 ;  /* 0x000000012e2c7824 */ /* 0x000fe200078e0a2c */
[----:B------:R0:W1:Y:S04]  /*fe50*/  LDS.128 R28, [R2+0x168d0] ;  /* 0x0168d000021c7984 */ /* 0x0000680000000c00 */
[----:B------:R-:W-:-:S04]  /*fe60*/  SHF.L.U32 R33, R44, 0x3, RZ ;  /* 0x000000032c217819 */ /* 0x000fc800000006ff */
[----:B------:R-:W-:Y:S01]  /*fe70*/  SHF.R.S32.HI R32, RZ, 0x1f, R33 ;  /* 0x0000001fff207819 */ /* 0x000fe20000011421 */
[----:B------:R-:W-:Y:S06]  /*fe80*/  BAR.ARV 0x4, 0x200 ;  /* 0x0108000000007b1d */ /* 0x000fec0000002000 */
[----:B--2---:R-:W-:Y:S01]  /*fe90*/  SHF.R.S32.HI R3, RZ, 0x1f, R45 ;  /* 0x0000001fff037819 */ /* 0x004fe2000001142d */
[----:B------:R-:W-:-:S03]  /*fea0*/  IMAD.SHL.U32 R42, R45, 0x4, RZ ;  /* 0x000000042d2a7824 */ /* 0x000fc600078e00ff */
        /* <DEDUP_REMOVED lines=8> */
[----:B------:R-:W3:Y:S04]  /*ff30*/  LDL R43, [R1+0x44] ;  /* 0x00004400012b7983 */ /* 0x000ee80000100800 */
[----:B------:R-:W3:Y:S01]  /*ff40*/  LDL R46, [R1+0x24] ;  /* 0x00002400012e7983 */ /* 0x000ee20000100800 */
[----:B------:R-:W-:-:S02]  /*ff50*/  MOV R20, R2 ;  /* 0x0000000200147202 */ /* 0x000fc40000000f00 */
[----:B0-----:R-:W-:Y:S02]  /*ff60*/  MOV R21, R5 ;  /* 0x0000000500157202 */ /* 0x001fe40000000f00 */
[----:B------:R-:W-:Y:S02]  /*ff70*/  F2FP.F16.F32.PACK_AB R14, R14, R25 ;  /* 0x000000190e0e723e */ /* 0x000fe400000000ff */
[----:B------:R-:W-:Y:S01]  /*ff80*/  F2FP.F16.F32.PACK_AB R15, R15, R94 ;  /* 0x0000005e0f0f723e */ /* 0x000fe200000000ff */
[----:B------:R-:W-:Y:S01]  /*ff90*/  IMAD.MOV.U32 R38, RZ, RZ, RZ ;  /* 0x000000ffff267224 */ /* 0x000fe200078e00ff */
[----:B------:R-:W-:Y:S01]  /*ffa0*/  BAR.SYNC.DEFER_BLOCKING 0x1, 0x180 ;  /* 0x0046000000007b1d */ /* 0x000fe20000010000 */
[----:B--2---:R-:W-:-:S03]  /*ffb0*/  IMAD.WIDE R10, R4, 0x2, R20 ;  /* 0x00000002040a7825 */ /* 0x004fc600078e0214 */
[C---:B------:R-:W-:Y:S02]  /*ffc0*/  IADD3 R39, P1, R10.reuse, 0x40, RZ ;  /* 0x000000400a277810 */ /* 0x040fe40007f3e0ff */
[C---:B------:R-:W-:Y:S02]  /*ffd0*/  LOP3.LUT R9, R10.reuse, 0x380, RZ, 0xc0, !PT ;  /* 0x000003800a097812 */ /* 0x040fe400078ec0ff */
[C---:B------:R-:W-:Y:S02]  /*ffe0*/  IADD3 R41, P0, R10.reuse, 0x60, RZ ;  /* 0x000000600a297810 */ /* 0x040fe40007f1e0ff */
[----:B------:R-:W-:Y:S02]  /*fff0*/  IADD3 R37, P2, R10, 0x20, RZ ;  /* 0x000000200a257810 */ /* 0x000fe40007f5e0ff */
[----:B------:R-:W-:Y:S02]  /*10000*/  LOP3.LUT R4, R39, 0x380, RZ, 0xc0, !PT ;  /* 0x0000038027047812 */ /* 0x000fe400078ec0ff */
[----:B------:R-:W-:-:S02]  /*10010*/  SHF.R.U64 R9, R9, 0x3, RZ ;  /* 0x0000000309097819 */ /* 0x000fc400000012ff */
[----:B-----5:R-:W-:Y:S02]  /*10020*/  LOP3.LUT R24, R41, 0x380, RZ, 0xc0, !PT ;  /* 0x0000038029187812 */ /* 0x020fe400078ec0ff */
[----:B------:R-:W-:Y:S02]  /*10030*/  LOP3.LUT R0, R37, 0x380, RZ, 0xc0, !PT ;  /* 0x0000038025007812 */ /* 0x000fe400078ec0ff */
[----:B------:R-:W-:Y:S02]  /*10040*/  SHF.R.U64 R4, R4, 0x3, RZ ;  /* 0x0000000304047819 */ /* 0x000fe400000012ff */
[----:B------:R-:W-:Y:S02]  /*10050*/  LOP3.LUT R10, R9, R10, RZ, 0x3c, !PT ;  /* 0x0000000a090a7212 */ /* 0x000fe400078e3cff */
[----:B------:R-:W-:Y:S02]  /*10060*/  SHF.R.U64 R24, R24, 0x3, RZ ;  /* 0x0000000318187819 */ /* 0x000fe400000012ff */
[----:B------:R-:W-:Y:S01]  /*10070*/  SHF.R.U64 R0, R0, 0x3, RZ ;  /* 0x0000000300007819 */ /* 0x000fe200000012ff */
[--C-:B------:R-:W-:Y:S01]  /*10080*/  IMAD.X R5, RZ, RZ, R11.reuse, P0 ;  /* 0x000000ffff057224 */ /* 0x100fe200000e060b */
[----:B------:R-:W-:Y:S01]  /*10090*/  LOP3.LUT R6, R4, R39, RZ, 0x3c, !PT ;  /* 0x0000002704067212 */ /* 0x000fe200078e3cff */
[--C-:B------:R-:W-:Y:S01]  /*100a0*/  IMAD.X R7, RZ, RZ, R11.reuse, P1 ;  /* 0x000000ffff077224 */ /* 0x100fe200008e060b */
[----:B------:R-:W-:Y:S01]  /*100b0*/  LOP3.LUT R4, R24, R41, RZ, 0x3c, !PT ;  /* 0x0000002918047212 */ /* 0x000fe200078e3cff */
[----:B------:R-:W-:Y:S01]  /*100c0*/  IMAD.X R9, RZ, RZ, R11, P2 ;  /* 0x000000ffff097224 */ /* 0x000fe200010e060b */
[----:B------:R-:W-:-:S02]  /*100d0*/  MOV R10, R10 ;  /* 0x0000000a000a7202 */ /* 0x000fc40000000f00 */
[----:B------:R-:W-:Y:S02]  /*100e0*/  LOP3.LUT R8, R0, R37, RZ, 0x3c, !PT ;  /* 0x0000002500087212 */ /* 0x000fe400078e3cff */
[----:B------:R-:W-:Y:S01]  /*100f0*/  MOV R27, R6 ;  /* 0x00000006001b7202 */ /* 0x000fe20000000f00 */
[----:B------:R0:W-:Y:S01]  /*10100*/  STSM.16.M88.4 [R10], R12 ;  /* 0x0000000c0a007844 */ /* 0x0001e20000000200 */
[----:B------:R-:W-:Y:S01]  /*10110*/  MOV R26, R4 ;  /* 0x00000004001a7202 */ /* 0x000fe20000000f00 */
[----:B------:R-:W1:Y:S01]  /*10120*/  LDC R0, c[0x0][0xbe8] ;  /* 0x0002fa00ff007b82 */ /* 0x000e620000000800 */
[----:B------:R-:W-:Y:S02]  /*10130*/  ISETP.NE.U32.AND P0, PT, RZ, UR4, PT ;  /* 0x00000004ff007c0c */ /* 0x000fe4000bf05070 */
[----:B------:R-:W-:Y:S02]  /*10140*/  IADD3 R24, P1, R42, UR4, RZ ;  /* 0x000000042a187c10 */ /* 0x000fe4000ff3e0ff */
[----:B------:R-:W-:-:S02]  /*10150*/  MOV R28, R8 ;  /* 0x00000008001c7202 */ /* 0x000fc40000000f00 */
[----:B------:R-:W-:Y:S02]  /*10160*/  F2FP.F16.F32.PACK_AB R4, R97, R96 ;  /* 0x000000606104723e */ /* 0x000fe400000000ff */
[----:B------:R-:W-:Y:S02]  /*10170*/  F2FP.F16.F32.PACK_AB R5, R99, R98 ;  /* 0x000000626305723e */ /* 0x000fe400000000ff */
[----:B------:R-:W-:Y:S02]  /*10180*/  F2FP.F16.F32.PACK_AB R6, R101, R100 ;  /* 0x000000646506723e */ /* 0x000fe400000000ff */
[----:B------:R-:W-:Y:S02]  /*10190*/  F2FP.F16.F32.PACK_AB R7, R103, R102 ;  /* 0x000000666707723e */ /* 0x000fe400000000ff */
[----:B------:R-:W-:Y:S02]  /*101a0*/  F2FP.F16.F32.PACK_AB R8, R105, R104 ;  /* 0x000000686908723e */ /* 0x000fe400000000ff */
[----:B------:R-:W-:-:S02]  /*101b0*/  F2FP.F16.F32.PACK_AB R9, R107, R106 ;  /* 0x0000006a6b09723e */ /* 0x000fc400000000ff */
[----:B0-----:R-:W-:Y:S02]  /*101c0*/  F2FP.F16.F32.PACK_AB R10, R109, R108 ;  /* 0x0000006c6d0a723e */ /* 0x001fe400000000ff */
[----:B------:R-:W-:Y:S02]  /*101d0*/  F2FP.F16.F32.PACK_AB R11, R111, R110 ;  /* 0x0000006e6f0b723e */ /* 0x000fe400000000ff */
[----:B------:R-:W-:Y:S02]  /*101e0*/  F2FP.F16.F32.PACK_AB R12, R113, R112 ;  /* 0x00000070710c723e */ /* 0x000fe400000000ff */
[----:B------:R-:W-:Y:S02]  /*101f0*/  F2FP.F16.F32.PACK_AB R13, R115, R114 ;  /* 0x00000072730d723e */ /* 0x000fe400000000ff */
[----:B------:R-:W-:Y:S02]  /*10200*/  F2FP.F16.F32.PACK_AB R14, R117, R116 ;  /* 0x00000074750e723e */ /* 0x000fe400000000ff */
[----:B------:R-:W-:-:S02]  /*10210*/  F2FP.F16.F32.PACK_AB R15, R119, R118 ;  /* 0x00000076770f723e */ /* 0x000fc400000000ff */
[----:B------:R-:W-:Y:S02]  /*10220*/  ISETP.NE.AND.EX P0, PT, RZ, UR5, PT, P0 ;  /* 0x00000005ff007c0c */ /* 0x000fe4000bf05300 */
[----:B------:R-:W-:Y:S01]  /*10230*/  IADD3.X R25, R40, UR5, RZ, P1, !PT ;  /* 0x0000000528197c10 */ /* 0x000fe20008ffe4ff */
[----:B------:R-:W-:Y:S01]  /*10240*/  ULDC.64 UR4, c[0x0][0xc08] ;  /* 0x0003020000047ab9 */ /* 0x000fe20000000a00 */
[----:B------:R0:W-:Y:S01]  /*10250*/  STSM.16.M88.4 [R28], R4 ;  /* 0x000000041c007844 */ /* 0x0001e20000000200 */
[----:B------:R-:W-:-:S03]  /*10260*/  ISETP.NE.U32.AND P1, PT, RZ, UR4, PT ;  /* 0x00000004ff007c0c */ /* 0x000fc6000bf25070 */
[----:B------:R2:W-:Y:S01]  /*10270*/  STSM.16.M88.4 [R27], R8 ;  /* 0x000000081b007844 */ /* 0x0005e20000000200 */
[----:B------:R-:W-:-:S03]  /*10280*/  ISETP.NE.AND.EX P1, PT, RZ, UR5, PT, P1 ;  /* 0x00000005ff007c0c */ /* 0x000fc6000bf25310 */
[----:B------:R3:W-:Y:S01]  /*10290*/  STSM.16.M88.4 [R26], R12 ;  /* 0x0000000c1a007844 */ /* 0x0007e20000000200 */
[----:B------:R-:W-:Y:S09]  /*102a0*/  BAR.SYNC.DEFER_BLOCKING 0x1, 0x180 ;  /* 0x0046000000007b1d */ /* 0x000ff20000010000 */
[----:B0-----:R-:W-:Y:S01]  /*102b0*/  @P1 IADD3 R4, P3, R42, UR4, RZ ;  /* 0x000000042a041c10 */ /* 0x001fe2000ff7e0ff */
[----:B------:R-:W-:-:S02]  /*102c0*/  ULDC UR4, c[0x0][0xa88] ;  /* 0x0002a20000047ab9 */ /* 0x000fc40000000800 */
[----:B--2---:R-:W-:Y:S01]  /*102d0*/  IMAD.U32 R9, RZ, RZ, UR4 ;  /* 0x00000004ff097e24 */ /* 0x004fe2000f8e00ff */
[----:B------:R-:W-:Y:S01]  /*102e0*/  @P1 IADD3.X R5, R40, UR5, RZ, P3, !PT ;  /* 0x0000000528051c10 */ /* 0x000fe20009ffe4ff */
[----:B------:R0:W5:Y:S04]  /*102f0*/  @P0 LDG.E R38, desc[UR40][R24.64] ;  /* 0x0000002818260981 */ /* 0x000168000c1e1900 */
[----:B------:R0:W5:Y:S01]  /*10300*/  @P1 LDG.E R9, desc[UR40][R4.64] ;  /* 0x0000002804091981 */ /* 0x000162000c1e1900 */
[----:B-1----:R-:W-:-:S13]  /*10310*/  ISETP.NE.AND P2, PT, R0, 0x1, PT ;  /* 0x000000010000780c */ /* 0x002fda0003f45270 */
[----:B------:R-:W1:Y:S08]  /*10320*/  @P2 LDC R6, c[0x0][0xbec] ;  /* 0x0002fb00ff062b82 */ /* 0x000e700000000800 */
[----:B------:R-:W2:Y:S01]  /*10330*/  @P2 LDC R37, c[0x0][0xbf0] ;  /* 0x0002fc00ff252b82 */ /* 0x000ea20000000800 */
[----:B---3--:R-:W-:Y:S01]  /*10340*/  IMAD.IADD R15, R43, 0x1, R46 ;  /* 0x000000012b0f7824 */ /* 0x008fe200078e022e */
[----:B0-----:R-:W-:Y:S06]  /*10350*/  @P1 BRA `(.L_x_15019) ;  /* 0x0000000000101947 */ /* 0x001fec0003800000 */
[----:B------:R-:W-:Y:S05]  /*10360*/  @!P0 BRA `(.L_x_15019) ;  /* 0x00000000000c8947 */ /* 0x000fea0003800000 */
[----:B------:R-:W3:Y:S04]  /*10370*/  LDG.E R4, desc[UR40][R24.64] ;  /* 0x0000002818047981 */ /* 0x000ee8000c1e1900 */
[----:B-----5:R-:W3:Y:S02]  /*10380*/  LDG.E R9, desc[UR40][R24.64+0x4] ;  /* 0x0000042818097981 */ /* 0x020ee4000c1e1900 */
[----:B---3--:R-:W-:-:S07]  /*10390*/  IMAD.IADD R9, R9, 0x1, -R4 ;  /* 0x0000000109097824 */ /* 0x008fce00078e0a04 */
.L_x_15019:
[----:B------:R-:W3:Y:S01]  /*103a0*/  LDL R12, [R1+0x58] ;  /* 0x00005800010c7983 */ /* 0x000ee20000100800 */
[----:B-1----:R-:W-:Y:S01]  /*103b0*/  @P2 IMAD.HI.U32 R4, R15, R6, RZ ;  /* 0x000000060f042227 */ /* 0x002fe200078e00ff */
[----:B------:R-:W-:Y:S01]  /*103c0*/  ULDC.64 UR4, c[0x0][0xb90] ;  /* 0x0002e40000047ab9 */ /* 0x000fe20000000a00 */
[----:B-----5:R-:W-:Y:S01]  /*103d0*/  SHF.R.S32.HI R39, RZ, 0x1f, R38 ;  /* 0x0000001fff277819 */ /* 0x020fe20000011426 */
[----:B------:R-:W4:Y:S01]  /*103e0*/  LDL.LU R42, [R1+0x4c] ;  /* 0x00004c00012a7983 */ /* 0x000f220000300800 */
[----:B------:R-:W-:Y:S01]  /*103f0*/  MOV R7, R15 ;  /* 0x0000000f00077202 */ /* 0x000fe20000000f00 */
[----:B------:R-:W-:Y:S01]  /*10400*/  IMAD R41, R9, R0, RZ ;  /* 0x0000000009297224 */ /* 0x000fe200078e02ff */
[----:B--2---:R-:W-:Y:S01]  /*10410*/  @P2 SHF.R.U32.HI R7, RZ, R37, R4 ;  /* 0x00000025ff072219 */ /* 0x004fe20000011604 */
[----:B------:R-:W0:Y:S01]  /*10420*/  S2R R14, SR_TID.X ;  /* 0x00000000000e7919 */ /* 0x000e220000002100 */
[----:B------:R-:W-:Y:S01]  /*10430*/  SEL R40, R3, RZ, !P0 ;  /* 0x000000ff03287207 */ /* 0x000fe20004000000 */
[----:B------:R-:W1:Y:S01]  /*10440*/  @P2 LDC R43, c[0x0][0xbec] ;  /* 0x0002fb00ff2b2b82 */ /* 0x000e620000000800 */
[----:B------:R-:W-:Y:S01]  /*10450*/  SEL R37, R45, RZ, !P0 ;  /* 0x000000ff2d257207 */ /* 0x000fe20004000000 */
[----:B------:R-:W-:-:S04]  /*10460*/  IMAD.MOV R13, RZ, RZ, -R7 ;  /* 0x000000ffff0d7224 */ /* 0x000fc800078e0a07 */
[----:B------:R-:W-:Y:S02]  /*10470*/  IMAD R3, R0, R13, R15 ;  /* 0x0000000d00037224 */ /* 0x000fe400078e020f */
[----:B0-----:R-:W-:-:S05]  /*10480*/  VIADD R24, R14, 0xffffff80 ;  /* 0xffffff800e187836 */ /* 0x001fca0000000000 */
[----:B------:R-:W-:-:S04]  /*10490*/  SHF.R.S32.HI R14, RZ, 0x1f, R24 ;  /* 0x0000001fff0e7819 */ /* 0x000fc80000011418 */
[----:B------:R-:W-:-:S04]  /*104a0*/  LEA.HI R14, R14, R24, RZ, 0x7 ;  /* 0x000000180e0e7211 */ /* 0x000fc800078f38ff */
[----:B------:R-:W-:-:S05]  /*104b0*/  LOP3.LUT R14, R14, 0xffffff80, RZ, 0xc0, !PT ;  /* 0xffffff800e0e7812 */ /* 0x000fca00078ec0ff */
[----:B------:R-:W-:Y:S02]  /*104c0*/  IMAD.IADD R14, R24, 0x1, -R14 ;  /* 0x00000001180e7824 */ /* 0x000fe400078e0a0e */
[----:B---3--:R-:W-:Y:S01]  /*104d0*/  IMAD.IADD R12, R12, 0x1, R46 ;  /* 0x000000010c0c7824 */ /* 0x008fe200078e022e */
[----:B----4-:R-:W-:Y:S01]  /*104e0*/  SHF.R.S32.HI R28, RZ, 0x1f, R42 ;  /* 0x0000001fff1c7819 */ /* 0x010fe2000001142a */
[----:B------:R-:W-:-:S04]  /*104f0*/  IMAD.WIDE.U32 R4, R42, UR4, R38 ;  /* 0x000000042a047c25 */ /* 0x000fc8000f8e0026 */
[----:B------:R-:W-:-:S04]  /*10500*/  IMAD R6, R28, UR4, RZ ;  /* 0x000000041c067c24 */ /* 0x000fc8000f8e02ff */
[----:B------:R-:W-:Y:S01]  /*10510*/  IMAD R11, R42, UR5, R6 ;  /* 0x000000052a0b7c24 */ /* 0x000fe2000f8e0206 */
[----:B------:R-:W-:Y:S01]  /*10520*/  ULDC.64 UR4, c[0x0][0xb98] ;  /* 0x0002e60000047ab9 */ /* 0x000fe20000000a00 */
[----:B------:R-:W-:Y:S01]  /*10530*/  SHF.R.S32.HI R6, RZ, 0x1f, R3 ;  /* 0x0000001fff067819 */ /* 0x000fe20000011403 */
[----:B------:R-:W-:Y:S02]  /*10540*/  IMAD R8, R40, UR4, RZ ;  /* 0x0000000428087c24 */ /* 0x000fe4000f8e02ff */
[----:B------:R-:W-:Y:S01]  /*10550*/  IMAD.IADD R5, R5, 0x1, R11 ;  /* 0x0000000105057824 */ /* 0x000fe200078e020b */
[----:B------:R-:W-:Y:S01]  /*10560*/  SHF.R.S32.HI R11, RZ, 0x1f, R7 ;  /* 0x0000001fff0b7819 */ /* 0x000fe20000011407 */
[C---:B------:R-:W-:Y:S02]  /*10570*/  IMAD R8, R37.reuse, UR5, R8 ;  /* 0x0000000525087c24 */ /* 0x040fe4000f8e0208 */
[----:B------:R-:W-:Y:S01]  /*10580*/  IMAD.WIDE.U32 R4, R37, UR4, R4 ;  /* 0x0000000425047c25 */ /* 0x000fe2000f8e0004 */
[----:B------:R-:W-:-:S03]  /*10590*/  ULDC.64 UR4, c[0x0][0xb88] ;  /* 0x0002e20000047ab9 */ /* 0x000fc60000000a00 */
[----:B------:R-:W-:Y:S01]  /*105a0*/  IMAD R6, R6, UR4, RZ ;  /* 0x0000000406067c24 */ /* 0x000fe2000f8e02ff */
[----:B------:R-:W-:-:S03]  /*105b0*/  IADD3 R4, P0, R7, R4, RZ ;  /* 0x0000000407047210 */ /* 0x000fc60007f1e0ff */
[----:B------:R-:W-:Y:S01]  /*105c0*/  IMAD R7, R3, UR5, R6 ;  /* 0x0000000503077c24 */ /* 0x000fe2000f8e0206 */
[----:B------:R-:W-:-:S03]  /*105d0*/  IADD3.X R5, R11, R5, R8, P0, !PT ;  /* 0x000000050b057210 */ /* 0x000fc600007fe408 */
        /* <DEDUP_REMOVED lines=11> */
[C---:B------:R-:W-:Y:S02]  /*10690*/  IADD3 R3, R12.reuse, 0x8, RZ ;  /* 0x000000080c037810 */ /* 0x040fe40007ffe0ff */
[----:B------:R-:W-:Y:S01]  /*106a0*/  ISETP.GE.OR P1, PT, R12, R41, P0 ;  /* 0x000000290c00720c */ /* 0x000fe20000726670 */
[----:B------:R2:W-:Y:S01]  /*106b0*/  SHFL.IDX PT, R6, R8, 0x1, 0x1c1f ;  /* 0x003c1f0008067f89 */ /* 0x0005e200000e0000 */
[----:B------:R-:W-:-:S02]  /*106c0*/  IADD3 R13, P3, R20, 0x1800, RZ ;  /* 0x00001800140d7810 */ /* 0x000fc40007f7e0ff */
[C---:B------:R-:W-:Y:S01]  /*106d0*/  IADD3 R25, P4, R20.reuse, 0x3000, RZ ;  /* 0x0000300014197810 */ /* 0x040fe20007f9e0ff */
[----:B------:R-:W3:Y:S01]  /*106e0*/  SHFL.IDX PT, R7, R10, 0x1, 0x1c1f ;  /* 0x003c1f000a077f89 */ /* 0x000ee200000e0000 */
[----:B------:R-:W-:Y:S02]  /*106f0*/  LOP3.LUT R9, R20, 0x380, RZ, 0xc0, !PT ;  /* 0x0000038014097812 */ /* 0x000fe400078ec0ff */
[----:B------:R-:W-:Y:S02]  /*10700*/  LOP3.LUT R12, R13, 0x380, RZ, 0xc0, !PT ;  /* 0x000003800d0c7812 */ /* 0x000fe400078ec0ff */
[----:B------:R-:W-:Y:S02]  /*10710*/  ISETP.GE.OR P0, PT, R3, R41, P0 ;  /* 0x000000290300720c */ /* 0x000fe40000706670 */
[----:B------:R-:W-:Y:S02]  /*10720*/  LOP3.LUT R24, R25, 0x380, RZ, 0xc0, !PT ;  /* 0x0000038019187812 */ /* 0x000fe400078ec0ff */
[----:B------:R-:W-:-:S02]  /*10730*/  SHF.R.U64 R9, R9, 0x3, RZ ;  /* 0x0000000309097819 */ /* 0x000fc400000012ff */
[----:B------:R-:W-:Y:S02]  /*10740*/  SHF.R.U64 R12, R12, 0x3, RZ ;  /* 0x000000030c0c7819 */ /* 0x000fe400000012ff */
[----:B------:R-:W-:Y:S02]  /*10750*/  SHF.R.U64 R24, R24, 0x3, RZ ;  /* 0x0000000318187819 */ /* 0x000fe400000012ff */
[----:B--2---:R-:W-:Y:S01]  /*10760*/  LOP3.LUT R8, R9, R20, RZ, 0x3c, !PT ;  /* 0x0000001409087212 */ /* 0x004fe200078e3cff */
[--C-:B------:R-:W-:Y:S01]  /*10770*/  IMAD.MOV.U32 R9, RZ, RZ, R21.reuse ;  /* 0x000000ffff097224 */ /* 0x100fe200078e0015 */
[----:B------:R-:W-:Y:S01]  /*10780*/  LOP3.LUT R12, R12, R13, RZ, 0x3c, !PT ;  /* 0x0000000d0c0c7212 */ /* 0x000fe200078e3cff */
[--C-:B------:R-:W-:Y:S01]  /*10790*/  IMAD.X R13, RZ, RZ, R21.reuse, P3 ;  /* 0x000000ffff0d7224 */ /* 0x100fe200018e0615 */
[----:B------:R-:W-:Y:S01]  /*107a0*/  LOP3.LUT R24, R24, R25, RZ, 0x3c, !PT ;  /* 0x0000001918187212 */ /* 0x000fe200078e3cff */
[----:B------:R-:W-:Y:S01]  /*107b0*/  IMAD.X R25, RZ, RZ, R21, P4 ;  /* 0x000000ffff197224 */ /* 0x000fe200020e0615 */
[----:B0-----:R0:W-:Y:S04]  /*107c0*/  @!P1 ST.E desc[UR40][R4.64], R36 ;  /* 0x0000002404009985 */ /* 0x0011e8000c101928 */
[----:B---3--:R2:W-:Y:S04]  /*107d0*/  @!P0 ST.E desc[UR40][R6.64], R35 ;  /* 0x0000002306008985 */ /* 0x0085e8000c101928 */
[----:B------:R-:W3:Y:S04]  /*107e0*/  LD.E.128 R8, desc[UR40][R8.64] ;  /* 0x0000002808087980 */ /* 0x000ee8000c101d00 */
[----:B------:R-:W4:Y:S04]  /*107f0*/  LD.E.128 R12, desc[UR40][R12.64] ;  /* 0x000000280c0c7980 */ /* 0x000f28000c101d00 */
[----:B------:R-:W4:Y:S01]  /*10800*/  LD.E.128 R24, desc[UR40][R24.64] ;  /* 0x0000002818187980 */ /* 0x000f22000c101d00 */
[----:B------:R-:W-:-:S04]  /*10810*/  IADD3 R20, P0, R20, 0x4800, RZ ;  /* 0x0000480014147810 */ /* 0x000fc80007f1e0ff */
[----:B------:R-:W-:Y:S01]  /*10820*/  LOP3.LUT R3, R20, 0x380, RZ, 0xc0, !PT ;  /* 0x0000038014037812 */ /* 0x000fe200078ec0ff */
[----:B0-----:R-:W-:-:S03]  /*10830*/  IMAD.X R5, RZ, RZ, R21, P0 ;  /* 0x000000ffff057224 */ /* 0x001fc600000e0615 */
[----:B------:R-:W-:-:S04]  /*10840*/  SHF.R.U64 R3, R3, 0x3, RZ ;  /* 0x0000000303037819 */ /* 0x000fc800000012ff */
[----:B------:R-:W-:Y:S01]  /*10850*/  LOP3.LUT R4, R3, R20, RZ, 0x3c, !PT ;  /* 0x0000001403047212 */ /* 0x000fe200078e3cff */
[----:B------:R-:W-:Y:S02]  /*10860*/  IMAD R3, R39, UR4, RZ ;  /* 0x0000000427037c24 */ /* 0x000fe4000f8e02ff */
[----:B------:R-:W0:Y:S01]  /*10870*/  @P2 LDC R39, c[0x0][0xbf0] ;  /* 0x0002fc00ff272b82 */ /* 0x000e220000000800 */
[C---:B------:R-:W-:Y:S02]  /*10880*/  IMAD.WIDE.U32 R20, R38.reuse, UR4, RZ ;  /* 0x0000000426147c25 */ /* 0x040fe4000f8e00ff */
[----:B--2---:R-:W5:Y:S02]  /*10890*/  LD.E.128 R4, desc[UR40][R4.64] ;  /* 0x0000002804047980 */ /* 0x004f64000c101d00 */
[----:B------:R-:W-:Y:S01]  /*108a0*/  IMAD R35, R38, UR5, R3 ;  /* 0x0000000526237c24 */ /* 0x000fe2000f8e0203 */
[----:B------:R-:W-:Y:S01]  /*108b0*/  ULDC.64 UR4, c[0x0][0xae8] ;  /* 0x0002ba0000047ab9 */ /* 0x000fe20000000a00 */
[----:B------:R-:W-:Y:S01]  /*108c0*/  IMAD R3, R44, 0x30, R34 ;  /* 0x000000302c037824 */ /* 0x000fe200078e0222 */
        /* <DEDUP_REMOVED lines=8> */
[----:B------:R-:W-:Y:S02]  /*10950*/  IMAD.IADD R36, R46, 0x1, R3 ;  /* 0x000000012e247824 */ /* 0x000fe400078e0203 */
[C---:B------:R-:W-:Y:S02]  /*10960*/  IMAD R3, R42.reuse, UR5, R28 ;  /* 0x000000052a037c24 */ /* 0x040fe4000f8e021c */
[----:B------:R-:W-:Y:S01]  /*10970*/  IMAD.WIDE.U32 R20, R42, UR4, R20 ;  /* 0x000000042a147c25 */ /* 0x000fe2000f8e0014 */
[----:B------:R-:W-:-:S03]  /*10980*/  ULDC.64 UR4, c[0x0][0xaf0] ;  /* 0x0002bc0000047ab9 */ /* 0x000fc60000000a00 */
[----:B-1----:R-:W-:-:S04]  /*10990*/  @P2 IMAD.HI.U32 R28, R36, R43, RZ ;  /* 0x0000002b241c2227 */ /* 0x002fc800078e00ff */
[----:B------:R-:W-:Y:S01]  /*109a0*/  IMAD.IADD R21, R21, 0x1, R3 ;  /* 0x0000000115157824 */ /* 0x000fe200078e0203 */
[----:B------:R-:W-:Y:S01]  /*109b0*/  MOV R3, R36 ;  /* 0x0000002400037202 */ /* 0x000fe20000000f00 */
[----:B------:R-:W-:Y:S01]  /*109c0*/  IMAD R35, R40, UR4, RZ ;  /* 0x0000000428237c24 */ /* 0x000fe2000f8e02ff */
[----:B0-----:R-:W-:Y:S01]  /*109d0*/  @P2 SHF.R.U32.HI R3, RZ, R39, R28 ;  /* 0x00000027ff032219 */ /* 0x001fe2000001161c */
[----:B------:R-:W-:-:S03]  /*109e0*/  IMAD.WIDE.U32 R20, R37, UR4, R20 ;  /* 0x0000000425147c25 */ /* 0x000fc6000f8e0014 */
[----:B------:R-:W-:Y:S01]  /*109f0*/  SHF.R.S32.HI R28, RZ, 0x1f, R3 ;  /* 0x0000001fff1c7819 */ /* 0x000fe20000011403 */
        /* <DEDUP_REMOVED lines=19> */
[----:B------:R-:W-:-:S03]  /*10b30*/  ULDC UR4, c[0x0][0xac8] ;  /* 0x0002b20000047ab9 */ /* 0x000fc60000000800 */
[----:B--2---:R-:W0:Y:S01]  /*10b40*/  SHFL.IDX PT, R36, R28, 0x1, 0x181f ;  /* 0x00381f001c247f89 */ /* 0x004e2200000e0000 */
[----:B------:R-:W-:Y:S01]  /*10b50*/  LEA.HI.X R38, R20, UR5, R3, 0x1, P0 ;  /* 0x0000000514267c11 */ /* 0x000fe200080f0c03 */
[C---:B------:R-:W-:Y:S01]  /*10b60*/  VIADD R3, R40.reuse, 0x60 ;  /* 0x0000006028037836 */ /* 0x040fe20000000000 */
[----:B------:R-:W-:Y:S01]  /*10b70*/  ISETP.GE.AND P0, PT, R33, UR4, PT ;  /* 0x0000000421007c0c */ /* 0x000fe2000bf06270 */
[----:B------:R-:W1:Y:S03]  /*10b80*/  SHFL.IDX PT, R20, R28, RZ, 0x181f ;  /* 0x00181fff1c147589 */ /* 0x000e6600000e0000 */
[-C--:B------:R-:W-:Y:S01]  /*10b90*/  ISETP.GE.OR P3, PT, R40, R41.reuse, P0 ;  /* 0x000000292800720c */ /* 0x080fe20000766670 */
[----:B------:R-:W2:Y:S01]  /*10ba0*/  SHFL.IDX PT, R21, R38, RZ, 0x181f ;  /* 0x00181fff26157589 */ /* 0x000ea200000e0000 */
[-C--:B------:R-:W-:Y:S02]  /*10bb0*/  ISETP.GE.OR P2, PT, R0, R41.reuse, P0 ;  /* 0x000000290000720c */ /* 0x080fe40000746670 */
[----:B------:R-:W-:Y:S01]  /*10bc0*/  ISETP.GE.OR P1, PT, R3, R41, P0 ;  /* 0x000000290300720c */ /* 0x000fe20000726670 */
[----:B------:R-:W2:Y:S01]  /*10bd0*/  SHFL.IDX PT, R42, R28, 0x2, 0x181f ;  /* 0x00581f001c2a7f89 */ /* 0x000ea200000e0000 */
[----:B------:R-:W-:-:S03]  /*10be0*/  IADD3 R0, R2, 0x16820, RZ ;  /* 0x0001682002007810 */ /* 0x000fc60007ffe0ff */
[----:B------:R-:W2:Y:S01]  /*10bf0*/  SHFL.IDX PT, R35, R38, 0x1, 0x181f ;  /* 0x00381f0026237f89 */ /* 0x000ea200000e0000 */
[----:B------:R-:W-:-:S03]  /*10c00*/  PRMT R0, RZ, 0x654, R0 ;  /* 0x00000654ff007816 */ /* 0x000fc60000000000 */
[----:B------:R-:W2:Y:S01]  /*10c10*/  SHFL.IDX PT, R37, R38, 0x2, 0x181f ;  /* 0x00581f0026257f89 */ /* 0x000ea200000e0000 */
[----:B------:R1:W-:Y:S01]  /*10c20*/  SYNCS.ARRIVE.TRANS64.RED.A1T0 RZ, [R0+URZ], RZ ;  /* 0x000000ff00ff79a7 */ /* 0x0003e2000810043f */
[C---:B0-----:R-:W-:Y:S02]  /*10c30*/  @!P2 LEA R34, P4, R33.reuse, R36, 0x1 ;  /* 0x000000242122a211 */ /* 0x041fe400078808ff */
[----:B------:R-:W0:Y:S01]  /*10c40*/  SHFL.IDX PT, R28, R28, 0x3, 0x181f ;  /* 0x00781f001c1c7f89 */ /* 0x000e2200000e0000 */
[C---:B-1----:R-:W-:Y:S01]  /*10c50*/  @!P3 LEA R20, P5, R33.reuse, R20, 0x1 ;  /* 0x000000142114b211 */ /* 0x042fe200078a08ff */
[----:B------:R-:W-:Y:S02]  /*10c60*/  VIADD R0, R40, 0x90 ;  /* 0x0000009028007836 */ /* 0x000fe40000000000 */
[----:B------:R-:W1:Y:S01]  /*10c70*/  SHFL.IDX PT, R38, R38, 0x3, 0x181f ;  /* 0x00781f0026267f89 */ /* 0x000e6200000e0000 */
[----:B--2---:R-:W-:Y:S02]  /*10c80*/  @!P3 LEA.HI.X R21, R33, R21, R32, 0x1, P5 ;  /* 0x000000152115b211 */ /* 0x004fe400028f0c20 */
[----:B------:R-:W-:-:S02]  /*10c90*/  ISETP.GE.OR P0, PT, R0, R41, P0 ;  /* 0x000000290000720c */ /* 0x000fc40000706670 */
[C---:B------:R-:W-:Y:S02]  /*10ca0*/  @!P1 LEA R36, P5, R33.reuse, R42, 0x1 ;  /* 0x0000002a21249211 */ /* 0x040fe400078a08ff */
        /* <DEDUP_REMOVED lines=10> */
.L_x_15018:
        /* <DEDUP_REMOVED lines=24> */
.L_x_15021:
        /* <DEDUP_REMOVED lines=47> */
.L_x_15023:
[----:B------:R-:W-:Y:S05]  /*111c0*/  BSYNC B1 ;  /* 0x0000000000017941 */ /* 0x000fea0003800000 */
.L_x_15022:
[----:B------:R-:W2:Y:S01]  /*111d0*/  @P2 LDC R9, c[0x0][0xbf0] ;  /* 0x0002fc00ff092b82 */ /* 0x000ea20000000800 */
[----:B------:R-:W-:Y:S01]  /*111e0*/  ULDC.64 UR4, c[0x0][0xaa0] ;  /* 0x0002a80000047ab9 */ /* 0x000fe20000000a00 */
[----:B-1----:R-:W-:Y:S01]  /*111f0*/  IMAD R6, R44, 0x30, R34 ;  /* 0x000000302c067824 */ /* 0x002fe200078e0222 */
[----:B------:R-:W-:Y:S01]  /*11200*/  ULDC.64 UR6, c[0x0][0xa80] ;  /* 0x0002a00000067ab9 */ /* 0x000fe20000000a00 */
[----:B------:R-:W-:Y:S02]  /*11210*/  IMAD R3, R11, UR4, RZ ;  /* 0x000000040b037c24 */ /* 0x000fe4000f8e02ff */
[----:B------:R-:W-:-:S04]  /*11220*/  IMAD.WIDE.U32 R4, R0, UR4, RZ ;  /* 0x0000000400047c25 */ /* 0x000fc8000f8e00ff */
[----:B------:R-:W-:Y:S01]  /*11230*/  IMAD R3, R0, UR5, R3 ;  /* 0x0000000500037c24 */ /* 0x000fe2000f8e0203 */
[----:B------:R-:W-:Y:S01]  /*11240*/  ULDC.64 UR4, c[0x0][0xae8] ;  /* 0x0002ba0000047ab9 */ /* 0x000fe20000000a00 */
[----:B------:R-:W-:Y:S02]  /*11250*/  IMAD.IADD R10, R26, 0x1, R6 ;  /* 0x000000011a0a7824 */ /* 0x000fe400078e0206 */
[----:B------:R-:W-:Y:S02]  /*11260*/  IMAD R0, R12, UR4, RZ ;  /* 0x000000040c007c24 */ /* 0x000fe4000f8e02ff */
[----:B------:R-:W-:Y:S02]  /*11270*/  IMAD.IADD R5, R5, 0x1, R3 ;  /* 0x0000000105057824 */ /* 0x000fe400078e0203 */
[----:B------:R-:W-:Y:S02]  /*11280*/  IMAD R7, R20, UR5, R0 ;  /* 0x0000000514077c24 */ /* 0x000fe4000f8e0200 */
[----:B0-----:R-:W-:-:S04]  /*11290*/  @P2 IMAD.HI.U32 R0, R10, R27, RZ ;  /* 0x0000001b0a002227 */ /* 0x001fc800078e00ff */
[----:B------:R-:W-:Y:S01]  /*112a0*/  IMAD.MOV.U32 R3, RZ, RZ, R10 ;  /* 0x000000ffff037224 */ /* 0x000fe200078e000a */
[----:B--2---:R-:W-:Y:S01]  /*112b0*/  @P2 SHF.R.U32.HI R3, RZ, R9, R0 ;  /* 0x00000009ff032219 */ /* 0x004fe20000011600 */
[----:B------:R-:W-:Y:S01]  /*112c0*/  IMAD.WIDE.U32 R4, R20, UR4, R4 ;  /* 0x0000000414047c25 */ /* 0x000fe2000f8e0004 */
[----:B------:R-:W-:Y:S02]  /*112d0*/  ULDC.64 UR4, c[0x0][0xaf0] ;  /* 0x0002bc0000047ab9 */ /* 0x000fe40000000a00 */
[----:B------:R-:W-:Y:S01]  /*112e0*/  IADD3 R21, -R3, RZ, RZ ;  /* 0x000000ff03157210 */ /* 0x000fe20007ffe1ff */
[----:B------:R-:W-:Y:S01]  /*112f0*/  IMAD.IADD R5, R5, 0x1, R7 ;  /* 0x0000000105057824 */ /* 0x000fe200078e0207 */
[----:B------:R-:W-:Y:S01]  /*11300*/  SHF.R.S32.HI R0, RZ, 0x1f, R3 ;  /* 0x0000001fff007819 */ /* 0x000fe20000011403 */
[----:B------:R-:W-:Y:S02]  /*11310*/  IMAD R6, R14, UR4, RZ ;  /* 0x000000040e067c24 */ /* 0x000fe4000f8e02ff */
[----:B------:R-:W-:-:S04]  /*11320*/  IMAD.WIDE.U32 R4, R13, UR4, R4 ;  /* 0x000000040d047c25 */ /* 0x000fc8000f8e0004 */
[----:B------:R-:W-:Y:S01]  /*11330*/  IMAD R7, R13, UR5, R6 ;  /* 0x000000050d077c24 */ /* 0x000fe2000f8e0206 */
[----:B------:R-:W-:Y:S01]  /*11340*/  ULDC.64 UR4, c[0x0][0xae0] ;  /* 0x0002b80000047ab9 */ /* 0x000fe20000000a00 */
        /* <DEDUP_REMOVED lines=21> */
[----:B------:R-:W1:Y:S03]  /*114a0*/  SHFL.IDX PT, R0, R20, RZ, 0x181f ;  /* 0x00181fff14007589 */ /* 0x000e6600000e0000 */
[C---:B------:R-:W-:Y:S01]  /*114b0*/  VIADD R8, R24.reuse, 0x30 ;  /* 0x0000003018087836 */ /* 0x040fe20000000000 */
[----:B------:R-:W2:Y:S01]  /*114c0*/  SHFL.IDX PT, R5, R7, 0x1, 0x181f ;  /* 0x00381f0007057f89 */ /* 0x000ea200000e0000 */
[C---:B------:R-:W-:Y:S01]  /*114d0*/  ISETP.GE.OR P2, PT, R24.reuse, R21, P0 ;  /* 0x000000151800720c */ /* 0x040fe20000746670 */
[----:B------:R-:W-:-:S02]  /*114e0*/  VIADD R10, R24, 0x60 ;  /* 0x00000060180a7836 */ /* 0x000fc40000000000 */
[----:B------:R-:W3:Y:S01]  /*114f0*/  SHFL.IDX PT, R14, R7, 0x2, 0x181f ;  /* 0x00581f00070e7f89 */ /* 0x000ee200000e0000 */
[-C--:B------:R-:W-:Y:S02]  /*11500*/  ISETP.GE.OR P3, PT, R8, R21.reuse, P0 ;  /* 0x000000150800720c */ /* 0x080fe40000766670 */
        /* <DEDUP_REMOVED lines=10> */
[C-C-:B----4-:R-:W-:Y:S02]  /*115b0*/  @!P3 LEA.HI.X R9, R33.reuse, R4, R32.reuse, 0x1, P1 ;  /* 0x000000042109b211 */ /* 0x150fe400008f0c20 */
[----:B------:R-:W-:Y:S01]  /*115c0*/  @!P4 MOV R4, R25 ;  /* 0x000000190004c202 */ /* 0x000fe20000000f00 */
[----:B------:R0:W2:Y:S01]  /*115d0*/  SHFL.IDX PT, R14, R7, 0x3, 0x181f ;  /* 0x00781f00070e7f89 */ /* 0x0000a200000e0000 */
[----:B-----5:R-:W-:-:S03]  /*115e0*/  @!P4 LEA.HI.X R5, R33, R6, R32, 0x1, P5 ;  /* 0x000000062105c211 */ /* 0x020fc600028f0c20 */
[----:B------:R0:W-:Y:S04]  /*115f0*/  @!P3 ST.E.128 desc[UR40][R8.64], RZ ;  /* 0x000000ff0800b985 */ /* 0x0001e8000c101d28 */
[----:B------:R0:W-:Y:S02]  /*11600*/  @!P4 ST.E.128 desc[UR40][R4.64], RZ ;  /* 0x000000ff0400c985 */ /* 0x0001e4000c101d28 */
.L_x_15207:
[----:B------:R-:W-:-:S05]  /*11610*/  VIADD R24, R24, 0x90 ;  /* 0x0000009018187836 */ /* 0x000fca0000000000 */
[----:B------:R-:W-:-:S13]  /*11620*/  ISETP.GE.OR P0, PT, R24, R21, P0 ;  /* 0x000000151800720c */ /* 0x000fda0000706670 */
[----:B--2---:R-:W-:-:S04]  /*11630*/  @!P0 LEA R14, P1, R33, R14, 0x1 ;  /* 0x0000000e210e8211 */ /* 0x004fc800078208ff */
[----:B-1----:R-:W-:-:S05]  /*11640*/  @!P0 LEA.HI.X R15, R33, R0, R32, 0x1, P1 ;  /* 0x00000000210f8211 */ /* 0x002fca00008f0c20 */
[----:B------:R1:W-:Y:S04]  /*11650*/  @!P0 ST.E.128 desc[UR40][R14.64], RZ ;  /* 0x000000ff0e008985 */ /* 0x0003e8000c101d28 */
.L_x_15020:
[----:B------:R-:W-:Y:S05]  /*11660*/  BSYNC B0 ;  /* 0x0000000000007941 */ /* 0x000fea0003800000 */
.L_x_15017:
[----:B------:R-:W-:Y:S02]  /*11670*/  ULDC UR4, c[0x0][0xc3c] ;  /* 0x00030f0000047ab9 */ /* 0x000fe40000000800 */
[----:B------:R-:W-:-:S13]  /*11680*/  ISETP.GE.AND P0, PT, R31, UR4, PT ;  /* 0x000000041f007c0c */ /* 0x000fda000bf06270 */
[----:B------:R-:W-:Y:S05]  /*11690*/  @!P0 BRA `(.L_x_15025) ;  /* 0xfffffef800608947 */ /* 0x000fea000383ffff */
[----:B------:R-:W-:Y:S05]  /*116a0*/  BRA `(.L_x_14892) ;  /* 0x0000006400d47947 */ /* 0x000fea0003800000 */
.L_x_14890:
        /* <DEDUP_REMOVED lines=18> */
.L_x_15026:
        /* <DEDUP_REMOVED lines=12> */
[C---:B------:R-:W-:Y:S02]  /*11890*/  ISETP.GE.U32.AND P2, PT, R5.reuse, 0x2, PT ;  /* 0x000000020500780c */ /* 0x040fe40003f46070 */
[C---:B------:R-:W-:Y:S02]  /*118a0*/  ISETP.GE.U32.AND P3, PT, R5.reuse, 0x4, PT ;  /* 0x000000040500780c */ /* 0x040fe40003f66070 */
[C---:B------:R-:W-:Y:S02]  /*118b0*/  ISETP.GE.U32.AND P4, PT, R5.reuse, 0x8, PT ;  /* 0x000000080500780c */ /* 0x040fe40003f86070 */
[----:B------:R-:W-:Y:S02]  /*118c0*/  ISETP.GE.U32.AND P5, PT, R5, 0x10, PT ;  /* 0x000000100500780c */ /* 0x000fe40003fa6070 */
[----:B------:R-:W-:Y:S01]  /*118d0*/  MOV R16, RZ ;  /* 0x000000ff00107202 */ /* 0x000fe20000000f00 */
        /* <DEDUP_REMOVED lines=25> */
.L_x_15032:
        /* <DEDUP_REMOVED lines=12> */
.L_x_15031:
[----:B------:R-:W-:Y:S05]  /*11b30*/  BSYNC B0 ;  /* 0x0000000000007941 */ /* 0x000fea0003800000 */
.L_x_15030:
        /* <DEDUP_REMOVED lines=22> */
.L_x_15028:
        /* <DEDUP_REMOVED lines=21> */
.L_x_15033:
[----:B-1----:R-:W-:Y:S01]  /*11df0*/  IMAD R16, R16, UR5, R9 ;  /* 0x0000000510107c24 */ /* 0x002fe2000f8e0209 */
[----:B0-----:R-:W-:Y:S01]  /*11e00*/  IABS R6, R4 ;  /* 0x0000000400067213 */ /* 0x001fe20000000000 */
[----:B------:R-:W-:Y:S02]  /*11e10*/  IMAD R11, R15, R8, RZ ;  /* 0x000000080f0b7224 */ /* 0x000fe400078e02ff */
[----:B------:R-:W-:Y:S01]  /*11e20*/  IMAD.MOV.U32 R2, RZ, RZ, RZ ;  /* 0x000000ffff027224 */ /* 0x000fe200078e00ff */
[----:B------:R-:W-:Y:S01]  /*11e30*/  IADD3 R9, -R16, UR6, RZ ;  /* 0x0000000610097c10 */ /* 0x000fe2000fffe1ff */
[----:B------:R-:W-:Y:S02]  /*11e40*/  IMAD.MOV R6, RZ, RZ, -R6 ;  /* 0x000000ffff067224 */ /* 0x000fe400078e0a06 */
        /* <DEDUP_REMOVED lines=12> */
[----:B------:R-:W-:Y:S02]  /*11f10*/  @!P2 IADD3 R2, -R2, RZ, RZ ;  /* 0x000000ff0202a210 */ /* 0x000fe40007ffe1ff */
[----:B------:R-:W-:-:S05]  /*11f20*/  @!P1 LOP3.LUT R2, RZ, R4, RZ, 0x33, !PT ;  /* 0x00000004ff029212 */ /* 0x000fca00078e33ff */
[----:B------:R-:W-:Y:S02]  /*11f30*/  IMAD R6, R7, R2, RZ ;  /* 0x0000000207067224 */ /* 0x000fe400078e02ff */
[----:B------:R-:W-:Y:S02]  /*11f40*/  IMAD.MOV R2, RZ, RZ, -R2 ;  /* 0x000000ffff027224 */ /* 0x000fe400078e0a02 */
[----:B------:R-:W-:Y:S02]  /*11f50*/  IMAD.MOV R8, RZ, RZ, -R6 ;  /* 0x000000ffff087224 */ /* 0x000fe400078e0a06 */
[----:B------:R-:W-:Y:S02]  /*11f60*/  IMAD R4, R4, R2, R9 ;  /* 0x0000000204047224 */ /* 0x000fe400078e0209 */
[----:B------:R-:W-:Y:S01]  /*11f70*/  IMAD.MOV.U32 R2, RZ, RZ, RZ ;  /* 0x000000ffff027224 */ /* 0x000fe200078e00ff */
[----:B------:R-:W-:-:S04]  /*11f80*/  VIADDMNMX R7, R8, UR5, R7, PT ;  /* 0x0000000508077c46 */ /* 0x000fc8000b800107 */
[----:B------:R-:W-:-:S04]  /*11f90*/  IABS R8, R7 ;  /* 0x0000000700087213 */ /* 0x000fc80000000000 */
[----:B------:R-:W0:Y:S08]  /*11fa0*/  I2F.RP R10, R8 ;  /* 0x00000008000a7306 */ /* 0x000e300000209400 */
[----:B0-----:R-:W0:Y:S02]  /*11fb0*/  MUFU.RCP R10, R10 ;  /* 0x0000000a000a7308 */ /* 0x001e240000001000 */
[----:B0-----:R-:W-:Y:S01]  /*11fc0*/  VIADD R3, R10, 0xffffffe ;  /* 0x0ffffffe0a037836 */ /* 0x001fe20000000000 */
[----:B------:R-:W-:-:S05]  /*11fd0*/  IABS R10, R7 ;  /* 0x00000007000a7213 */ /* 0x000fca0000000000 */
[----:B------:R-:W0:Y:S02]  /*11fe0*/  F2I.FTZ.U32.TRUNC.NTZ R3, R3 ;  /* 0x0000000300037305 */ /* 0x000e24000021f000 */
[----:B0-----:R-:W-:-:S04]  /*11ff0*/  IMAD.MOV R11, RZ, RZ, -R3 ;  /* 0x000000ffff0b7224 */ /* 0x001fc800078e0a03 */
[----:B------:R-:W-:-:S04]  /*12000*/  IMAD R9, R11, R8, RZ ;  /* 0x000000080b097224 */ /* 0x000fc800078e02ff */
[----:B------:R-:W-:Y:S01]  /*12010*/  IMAD.HI.U32 R2, R3, R9, R2 ;  /* 0x0000000903027227 */ /* 0x000fe200078e0002 */
        /* <DEDUP_REMOVED lines=20> */
.L_x_15029:
[----:B------:R-:W-:Y:S01]  /*12160*/  IMAD.MOV.U32 R17, RZ, RZ, RZ ;  /* 0x000000ffff117224 */ /* 0x000fe200078e00ff */
[----:B------:R-:W-:Y:S01]  /*12170*/  MOV R18, RZ ;  /* 0x000000ff00127202 */ /* 0x000fe20000000f00 */
[----:B------:R-:W-:-:S07]  /*12180*/  IMAD.U32 R16, RZ, RZ, UR6 ;  /* 0x00000006ff107e24 */ /* 0x000fce000f8e00ff */
.L_x_15034:
[----:B------:R-:W-:-:S13]  /*12190*/  ISETP.NE.AND P0, PT, R5, RZ, PT ;  /* 0x000000ff0500720c */ /* 0x000fda0003f05270 */
[----:B------:R-:W0:Y:S01]  /*121a0*/  @!P0 S2R R3, SR_CgaCtaId ;  /* 0x0000000000038919 */ /* 0x000e220000008800 */
[----:B------:R-:W-:-:S04]  /*121b0*/  @!P0 MOV R0, 0x400 ;  /* 0x0000040000008802 */ /* 0x000fc80000000f00 */
[----:B0-----:R-:W-:-:S05]  /*121c0*/  @!P0 LEA R0, R3, R0, 0x18 ;  /* 0x0000000003008211 */ /* 0x001fca00078ec0ff */
[----:B------:R0:W-:Y:S01]  /*121d0*/  @!P0 STS.128 [R0+0x168d0], R16 ;  /* 0x0168d01000008388 */ /* 0x0001e20000000c00 */
[----:B------:R-:W-:Y:S06]  /*121e0*/  BAR.ARV 0x5, 0x200 ;  /* 0x0148000000007b1d */ /* 0x000fec0000002000 */
.L_x_15027:
[----:B------:R2:W-:Y:S01]  /*121f0*/  STL [R1+0x24], RZ ;  /* 0x000024ff01007387 */ /* 0x0005e20000100800 */
[----:B------:R-:W-:Y:S01]  /*12200*/  ULDC UR4, c[0x0][0xc3c] ;  /* 0x00030f0000047ab9 */ /* 0x000fe20000000800 */
[----:B------:R-:W-:Y:S01]  /*12210*/  IMAD.MOV.U32 R27, RZ, RZ, 0x1 ;  /* 0x00000001ff1b7424 */ /* 0x000fe200078e00ff */
[----:B-1----:R-:W-:Y:S01]  /*12220*/  ISETP.GE.AND P0, PT, R19, UR4, PT ;  /* 0x0000000413007c0c */ /* 0x002fe2000bf06270 */
[----:B------:R-:W-:-:S12]  /*12230*/  IMAD.MOV.U32 R23, RZ, RZ, RZ ;  /* 0x000000ffff177224 */ /* 0x000fd800078e00ff */
[----:B--2---:R-:W-:Y:S05]  /*12240*/  @P0 BRA `(.L_x_15035) ;  /* 0x0000005800100947 */ /* 0x004fea0003800000 */
[----:B------:R-:W0:Y:S01]  /*12250*/  S2R R5, SR_TID.X ;  /* 0x0000000000057919 */ /* 0x000e220000002100 */
[----:B------:R-:W1:Y:S01]  /*12260*/  S2UR UR5, SR_CgaCtaId ;  /* 0x00000000000579c3 */ /* 0x000e620000008800 */
[----:B------:R-:W-:Y:S01]  /*12270*/  UMOV UR4, 0x400 ;  /* 0x0000040000047882 */ /* 0x000fe20000000000 */
[----:B------:R-:W-:Y:S01]  /*12280*/  BSSY B8, `(.L_x_15035) ;  /* 0x0000580000087945 */ /* 0x000fe20003800000 */
[----:B------:R2:W-:Y:S01]  /*12290*/  STL [R1+0x24], RZ ;  /* 0x000024ff01007387 */ /* 0x0005e20000100800 */
[----:B------:R-:W-:Y:S01]  /*122a0*/  IMAD.MOV.U32 R27, RZ, RZ, 0x1 ;  /* 0x00000001ff1b7424 */ /* 0x000fe200078e00ff */
[----:B------:R-:W-:Y:S01]  /*122b0*/  ULDC.64 UR38, c[0x0][0x198] ;  /* 0x0000660000267ab9 */ /* 0x000fe20000000a00 */
[----:B------:R-:W-:Y:S01]  /*122c0*/  IMAD.MOV.U32 R23, RZ, RZ, RZ ;  /* 0x000000ffff177224 */ /* 0x000fe200078e00ff */
[----:B------:R-:W-:Y:S01]  /*122d0*/  ULDC UR36, c[0x0][0xc] ;  /* 0x0000030000247ab9 */ /* 0x000fe20000000800 */
[----:B------:R-:W-:Y:S01]  /*122e0*/  IMAD.MOV.U32 R28, RZ, RZ, RZ ;  /* 0x000000ffff1c7224 */ /* 0x000fe200078e00ff */
[----:B-1----:R-:W-:-:S06]  /*122f0*/  ULEA UR4, UR5, UR4, 0x18 ;  /* 0x0000000405047291 */ /* 0x002fcc000f8ec03f */
[----:B------:R-:W-:Y:S01]  /*12300*/  MOV R22, UR4 ;  /* 0x0000000400167c02 */ /* 0x000fe20008000f00 */
[C---:B0-----:R-:W-:Y:S01]  /*12310*/  IMAD.SHL.U32 R0, R5.reuse, 0x8, RZ ;  /* 0x0000000805007824 */ /* 0x041fe200078e00ff */
[----:B------:R-:W-:-:S04]  /*12320*/  LOP3.LUT R4, R5, 0x7f, RZ, 0xc0, !PT ;  /* 0x0000007f05047812 */ /* 0x000fc800078ec0ff */
[----:B------:R-:W-:Y:S01]  /*12330*/  LOP3.LUT R2, R0, 0x1f8, RZ, 0xc0, !PT ;  /* 0x000001f800027812 */ /* 0x000fe200078ec0ff */
[----:B------:R-:W-:Y:S01]  /*12340*/  IMAD.SHL.U32 R3, R4, 0x8, RZ ;  /* 0x0000000804037824 */ /* 0x000fe200078e00ff */
[----:B------:R-:W-:Y:S02]  /*12350*/  SHF.R.U32.HI R4, RZ, 0x3, R4 ;  /* 0x00000003ff047819 */ /* 0x000fe40000011604 */
[----:B------:R-:W-:-:S04]  /*12360*/  LOP3.LUT R2, R2, 0x38, R5, 0x78, !PT ;  /* 0x0000003802027812 */ /* 0x000fc800078e7805 */
[----:B------:R-:W-:Y:S01]  /*12370*/  LOP3.LUT R3, R2, 0x200, R3, 0xf8, !PT ;  /* 0x0000020002037812 */ /* 0x000fe200078ef803 */
[----:B------:R-:W-:-:S05]  /*12380*/  IMAD.SHL.U32 R2, R5, 0x10, RZ ;  /* 0x0000001005027824 */ /* 0x000fca00078e00ff */
[----:B------:R-:W-:Y:S01]  /*12390*/  LOP3.LUT R0, R4, 0x70, R2, 0xf8, !PT ;  /* 0x0000007004007812 */ /* 0x000fe200078ef802 */
[----:B------:R-:W-:Y:S02]  /*123a0*/  IMAD R2, R3, 0x2, R22 ;  /* 0x0000000203027824 */ /* 0x000fe400078e0216 */
[----:B------:R-:W-:-:S03]  /*123b0*/  IMAD.MOV.U32 R0, RZ, RZ, 0x1 ;  /* 0x00000001ff007424 */ /* 0x000fc600078e00ff */
[----:B------:R2:W-:Y:S04]  /*123c0*/  STL [R1+0xc], R2 ;  /* 0x00000c0201007387 */ /* 0x0005e80000100800 */
[----:B------:R2:W-:Y:S02]  /*123d0*/  STL [R1+0x4], R0 ;  /* 0x0000040001007387 */ /* 0x0005e40000100800 */
.L_x_15157:
[----:B0-2---:R-:W0:Y:S02]  /*123e0*/  LDC.64 R2, c[0x0][0xc88] ;  /* 0x00032200ff027b82 */ /* 0x005e240000000a00 */
[----:B0-----:R-:W-:-:S05]  /*123f0*/  IMAD.WIDE R2, R19, 0x4, R2 ;  /* 0x0000000413027825 */ /* 0x001fca00078e0202 */
[----:B------:R-:W2:Y:S01]  /*12400*/  LDG.E R13, desc[UR40][R2.64] ;  /* 0x00000028020d7981 */ /* 0x000ea2000c1e1900 */
[----:B------:R-:W-:Y:S05]  /*12410*/  YIELD ;  /* 0x0000000000007946 */ /* 0x000fea0003800000 */
[----:B------:R-:W-:Y:S01]  /*12420*/  ULDC.64 UR4, c[0x0][0xa28] ;  /* 0x00028a0000047ab9 */ /* 0x000fe20000000a00 */
[----:B------:R-:W-:Y:S01]  /*12430*/  ULDC.64 UR6, c[0x0][0xa00] ;  /* 0x0002800000067ab9 */ /* 0x000fe20000000a00 */
[----:B------:R-:W-:Y:S02]  /*12440*/  ISETP.NE.U32.AND P0, PT, RZ, UR4, PT ;  /* 0x00000004ff007c0c */ /* 0x000fe4000bf05070 */
[----:B-1----:R-:W-:Y:S01]  /*12450*/  CS2R R8, SRZ ;  /* 0x0000000000087805 */ /* 0x002fe2000001ff00 */
[----:B------:R-:W-:Y:S01]  /*12460*/  ULDC.64 UR8, c[0x0][0xa18] ;  /* 0x0002860000087ab9 */ /* 0x000fe20000000a00 */
[----:B------:R-:W-:-:S02]  /*12470*/  ISETP.NE.AND.EX P1, PT, RZ, UR5, PT, P0 ;  /* 0x00000005ff007c0c */ /* 0x000fc4000bf25300 */
[----:B------:R-:W-:-:S04]  /*12480*/  ISETP.NE.U32.AND P0, PT, RZ, UR6, PT ;  /* 0x00000006ff007c0c */ /* 0x000fc8000bf05070 */
[----:B------:R-:W-:Y:S02]  /*12490*/  ISETP.NE.AND.EX P0, PT, RZ, UR7, PT, P0 ;  /* 0x00000007ff007c0c */ /* 0x000fe4000bf05300 */
[----:B--2---:R-:W-:Y:S01]  /*124a0*/  SHF.R.S32.HI R0, RZ, 0x1f, R13 ;  /* 0x0000001fff007819 */ /* 0x004fe2000001140d */
[----:B------:R-:W-:-:S04]  /*124b0*/  IMAD.SHL.U32 R24, R13, 0x4, RZ ;  /* 0x000000040d187824 */ /* 0x000fc800078e00ff */
[C---:B------:R-:W-:Y:S01]  /*124c0*/  @P1 LEA R4, P2, R13.reuse, UR4, 0x2 ;  /* 0x000000040d041c11 */ /* 0x040fe2000f8410ff */
[----:B------:R-:W-:Y:S01]  /*124d0*/  STL [R1+0x10], R13 ;  /* 0x0000100d01007387 */ /* 0x000fe20000100800 */
[C-C-:B------:R-:W-:Y:S02]  /*124e0*/  SHF.L.U64.HI R25, R13.reuse, 0x2, R0.reuse ;  /* 0x000000020d197819 */ /* 0x140fe40000010200 */
[----:B------:R-:W-:Y:S01]  /*124f0*/  @P1 LEA.HI.X R5, R13, UR5, R0, 0x2, P2 ;  /* 0x000000050d051c11 */ /* 0x000fe200090f1400 */
[----:B------:R-:W-:Y:S01]  /*12500*/  ULDC.64 UR4, c[0x0][0xa08] ;  /* 0x0002820000047ab9 */ /* 0x000fe20000000a00 */
[C---:B------:R-:W-:Y:S01]  /*12510*/  IADD3 R2, P2, R24.reuse, UR6, RZ ;  /* 0x0000000618027c10 */ /* 0x040fe2000ff5e0ff */
[----:B------:R0:W-:Y:S03]  /*12520*/  STL [R1+0x30], R0 ;  /* 0x0000300001007387 */ /* 0x0001e60000100800 */
[C---:B------:R-:W-:Y:S01]  /*12530*/  IADD3.X R3, R25.reuse, UR7, RZ, P2, !PT ;  /* 0x0000000719037c10 */ /* 0x040fe200097fe4ff */
[----:B------:R-:W-:Y:S01]  /*12540*/  ULDC.64 UR6, c[0x0][0xa10] ;  /* 0x0002840000067ab9 */ /* 0x000fe20000000a00 */
[----:B------:R-:W-:Y:S01]  /*12550*/  ISETP.NE.U32.AND P3, PT, RZ, UR8, PT ;  /* 0x00000008ff007c0c */ /* 0x000fe2000bf65070 */
[----:B------:R1:W5:Y:S01]  /*12560*/  @P1 LDG.E R8, desc[UR40][R4.64] ;  /* 0x0000002804081981 */ /* 0x000362000c1e1900 */
[----:B------:R-:W-:Y:S01]  /*12570*/  IADD3 R6, P4, R24, UR4, RZ ;  /* 0x0000000418067c10 */ /* 0x000fe2000ff9e0ff */
[----:B------:R-:W-:Y:S01]  /*12580*/  IMAD.MOV.U32 R29, RZ, RZ, RZ ;  /* 0x000000ffff1d7224 */ /* 0x000fe200078e00ff */
[----:B------:R-:W-:Y:S01]  /*12590*/  ISETP.NE.AND.EX P3, PT, RZ, UR9, PT, P3 ;  /* 0x00000009ff007c0c */ /* 0x000fe2000bf65330 */
[----:B------:R-:W2:Y:S01]  /*125a0*/  @P0 LDG.E R9, desc[UR40][R2.64] ;  /* 0x0000002802090981 */ /* 0x000ea2000c1e1900 */
[----:B------:R-:W-:Y:S01]  /*125b0*/  IADD3.X R7, R25, UR5, RZ, P4, !PT ;  /* 0x0000000519077c10 */ /* 0x000fe2000a7fe4ff */
[----:B0-----:R-:W-:Y:S01]  /*125c0*/  IMAD.MOV.U32 R0, RZ, RZ, RZ ;  /* 0x000000ffff007224 */ /* 0x001fe200078e00ff */
[----:B------:R-:W-:-:S02]  /*125d0*/  ISETP.NE.U32.AND P1, PT, RZ, UR4, PT ;  /* 0x00000004ff007c0c */ /* 0x000fc4000bf25070 */
[----:B------:R-:W-:Y:S02]  /*125e0*/  ISETP.NE.U32.AND P2, PT, RZ, UR6, PT ;  /* 0x00000006ff007c0c */ /* 0x000fe4000bf45070 */
[C---:B-1----:R-:W-:Y:S01]  /*125f0*/  IADD3 R4, P4, R24.reuse, UR6, RZ ;  /* 0x0000000618047c10 */ /* 0x042fe2000ff9e0ff */
[----:B------:R-:W-:Y:S01]  /*12600*/  ULDC UR4, c[0x0][0x288] ;  /* 0x0000a20000047ab9 */ /* 0x000fe20000000800 */
[----:B------:R-:W-:Y:S02]  /*12610*/  ISETP.NE.AND.EX P1, PT, RZ, UR5, PT, P1 ;  /* 0x00000005ff007c0c */ /* 0x000fe4000bf25310 */
[----:B------:R-:W-:Y:S02]  /*12620*/  IADD3.X R5, R25, UR7, RZ, P4, !PT ;  /* 0x0000000719057c10 */ /* 0x000fe4000a7fe4ff */
[----:B------:R-:W-:Y:S02]  /*12630*/  @P3 IADD3 R10, P4, R24, UR8, RZ ;  /* 0x00000008180a3c10 */ /* 0x000fe4000ff9e0ff */
[----:B------:R-:W-:-:S02]  /*12640*/  ISETP.NE.AND.EX P2, PT, RZ, UR7, PT, P2 ;  /* 0x00000007ff007c0c */ /* 0x000fc4000bf45320 */
[----:B------:R-:W-:-:S05]  /*12650*/  @P3 IADD3.X R11, R25, UR9, RZ, P4, !PT ;  /* 0x00000009190b3c10 */ /* 0x000fca000a7fe4ff */
[----:B------:R-:W5:Y:S06]  /*12660*/  @P1 LDG.E R29, desc[UR40][R6.64] ;  /* 0x00000028061d1981 */ /* 0x000f6c000c1e1900 */
        /* <DEDUP_REMOVED lines=14> */
[----:B------:R-:W-:Y:S01]  /*12750*/  MOV R12, R9 ;  /* 0x00000009000c7202 */ /* 0x000fe20000000f00 */
[----:B0-----:R-:W-:Y:S01]  /*12760*/  IMAD.U32 R9, RZ, RZ, UR5 ;  /* 0x00000005ff097e24 */ /* 0x001fe2000f8e00ff */
[----:B----4-:R-:W-:Y:S06]  /*12770*/  @P3 BRA `(.L_x_15036) ;  /* 0x0000000000143947 */ /* 0x010fec0003800000 */
[----:B------:R-:W-:Y:S05]  /*12780*/  @!P0 BRA `(.L_x_15036) ;  /* 0x0000000000108947 */ /* 0x000fea0003800000 */
[----:B------:R-:W2:Y:S04]  /*12790*/  LDG.E R11, desc[UR40][R2.64] ;  /* 0x00000028020b7981 */ /* 0x000ea8000c1e1900 */
[----:B------:R-:W2:Y:S02]  /*127a0*/  LDG.E R2, desc[UR40][R2.64+0x4] ;  /* 0x0000042802027981 */ /* 0x000ea4000c1e1900 */
[----:B--2---:R-:W-:-:S05]  /*127b0*/  IMAD.IADD R12, R2, 0x1, -R11 ;  /* 0x00000001020c7824 */ /* 0x004fca00078e0a0b */
[----:B------:R0:W-:Y:S02]  /*127c0*/  STL [R1+0x20], R12 ;  /* 0x0000200c01007387 */ /* 0x0001e40000100800 */
.L_x_15036:
        /* <DEDUP_REMOVED lines=10> */
.L_x_15037:
[----:B------:R-:W-:Y:S05]  /*12870*/  @!P1 BRA `(.L_x_15038) ;  /* 0x00000000000c9947 */ /* 0x000fea0003800000 */
[----:B------:R-:W2:Y:S04]  /*12880*/  LDG.E R10, desc[UR40][R6.64] ;  /* 0x00000028060a7981 */ /* 0x000ea8000c1e1900 */
[----:B------:R-:W2:Y:S02]  /*12890*/  LDG.E R6, desc[UR40][R6.64+0x4] ;  /* 0x0000042806067981 */ /* 0x000ea4000c1e1900 */
[----:B--2---:R-:W-:-:S07]  /*128a0*/  IMAD.IADD R10, R6, 0x1, -R10 ;  /* 0x00000001060a7824 */ /* 0x004fce00078e0a0a */
.L_x_15038:
[----:B-1----:R-:W2:Y:S01]  /*128b0*/  @P2 LDG.E R2, desc[UR40][R4.64] ;  /* 0x0000002804022981 */ /* 0x002ea2000c1e1900 */
[----:B------:R-:W1:Y:S01]  /*128c0*/  LDC R3, c[0x0][0x448] ;  /* 0x00011200ff037b82 */ /* 0x000e620000000800 */
[----:B-----5:R-:W-:Y:S02]  /*128d0*/  IMAD.IADD R10, R10, 0x1, -R8 ;  /* 0x000000010a0a7824 */ /* 0x020fe400078e0a08 */
[----:B------:R-:W2:Y:S01]  /*128e0*/  @P2 LDG.E R4, desc[UR40][R4.64+0x4] ;  /* 0x0000042804042981 */ /* 0x000ea2000c1e1900 */
[----:B-1----:R-:W-:-:S13]  /*128f0*/  ISETP.NE.AND P0, PT, R3, 0x1, PT ;  /* 0x000000010300780c */ /* 0x002fda0003f05270 */
[----:B------:R-:W1:Y:S01]  /*12900*/  @P0 LDC R3, c[0x0][0x450] ;  /* 0x00011400ff030b82 */ /* 0x000e620000000800 */
[----:B------:R-:W-:Y:S01]  /*12910*/  BSSY B0, `(.L_x_15039) ;  /* 0x00000ec000007945 */ /* 0x000fe20003800000 */
[----:B--2---:R-:W-:-:S06]  /*12920*/  @P2 IADD3 R9, -R2, R4, RZ ;  /* 0x0000000402092210 */ /* 0x004fcc0007ffe1ff */
[----:B------:R-:W2:Y:S01]  /*12930*/  @P0 LDC R4, c[0x0][0x44c] ;  /* 0x00011300ff040b82 */ /* 0x000ea20000000800 */
[----:B------:R-:W-:-:S04]  /*12940*/  IMAD R2, R17, 0xc0, RZ ;  /* 0x000000c011027824 */ /* 0x000fc800078e02ff */
[----:B------:R-:W-:-:S04]  /*12950*/  VIADD R2, R2, 0xbf ;  /* 0x000000bf02027836 */ /* 0x000fc80000000000 */
[----:B--2---:R-:W-:-:S05]  /*12960*/  @P0 IMAD.HI.U32 R4, R2, R4, RZ ;  /* 0x0000000402040227 */ /* 0x004fca00078e00ff */
[----:B-1----:R-:W-:Y:S01]  /*12970*/  @P0 SHF.R.U32.HI R2, RZ, R3, R4 ;  /* 0x00000003ff020219 */ /* 0x002fe20000011604 */
[----:B------:R-:W-:-:S05]  /*12980*/  IMAD.IADD R3, R10, 0x1, R9 ;  /* 0x000000010a037824 */ /* 0x000fca00078e0209 */
[C---:B------:R-:W-:Y:S01]  /*12990*/  IADD3 R20, R3.reuse, 0x80, -R12 ;  /* 0x0000008003147810 */ /* 0x040fe20007ffe80c */
[----:B------:R-:W-:-:S04]  /*129a0*/  VIADD R3, R3, 0x7f ;  /* 0x0000007f03037836 */ /* 0x000fc80000000000 */
        /* <DEDUP_REMOVED lines=8> */
[--C-:B------:R-:W-:Y:S02]  /*12a30*/  IMAD R2, R2, 0x80, -R10.reuse ;  /* 0x0000008002027824 */ /* 0x100fe400078e0a0a */
[----:B------:R-:W-:-:S03]  /*12a40*/  IMAD.MOV R10, RZ, RZ, -R10 ;  /* 0x000000ffff0a7224 */ /* 0x000fc600078e0a0a */
[----:B------:R-:W-:Y:S02]  /*12a50*/  VIMNMX R2, R2, R9, PT ;  /* 0x0000000902027248 */ /* 0x000fe40003fe0100 */
[----:B------:R-:W-:-:S04]  /*12a60*/  VIMNMX R10, RZ, R10, !PT ;  /* 0x0000000aff0a7248 */ /* 0x000fc80007fe0100 */
[----:B------:R-:W-:Y:S02]  /*12a70*/  ISETP.GT.AND P0, PT, R2, R10, PT ;  /* 0x0000000a0200720c */ /* 0x000fe40003f04270 */
[----:B------:R-:W-:-:S11]  /*12a80*/  SHF.R.U32.HI R3, RZ, 0x7, R10 ;  /* 0x00000007ff037819 */ /* 0x000fd6000001160a */
[----:B------:R-:W-:-:S05]  /*12a90*/  @P0 VIADD R2, R2, 0x7f ;  /* 0x0000007f02020836 */ /* 0x000fca0000000000 */
[----:B------:R-:W-:-:S04]  /*12aa0*/  @P0 SHF.R.S32.HI R4, RZ, 0x1f, R2 ;  /* 0x0000001fff040819 */ /* 0x000fc80000011402 */
[----:B------:R-:W-:Y:S02]  /*12ab0*/  @P0 LEA.HI R2, R4, R2, RZ, 0x7 ;  /* 0x0000000204020211 */ /* 0x000fe400078f38ff */
[----:B------:R-:W-:Y:S02]  /*12ac0*/  MOV R4, R3 ;  /* 0x0000000300047202 */ /* 0x000fe40000000f00 */
[----:B------:R-:W-:-:S04]  /*12ad0*/  @P0 SHF.R.S32.HI R4, RZ, 0x7, R2 ;  /* 0x00000007ff040819 */ /* 0x000fc80000011402 */
[----:B------:R-:W-:Y:S02]  /*12ae0*/  ISETP.GT.AND P1, PT, R4, R3, PT ;  /* 0x000000030400720c */ /* 0x000fe40003f24270 */
[----:B------:R-:W-:-:S11]  /*12af0*/  PLOP3.LUT P0, PT, PT, PT, PT, 0x80, 0x0 ;  /* 0x000000000000781c */ /* 0x000fd60003f0f070 */
        /* <DEDUP_REMOVED lines=8> */
.L_x_15210:
[----:B--2---:R-:W-:Y:S02]  /*12b80*/  ISETP.NE.AND P0, PT, R14, RZ, PT ;  /* 0x000000ff0e00720c */ /* 0x004fe40003f05270 */
[----:B------:R-:W-:-:S11]  /*12b90*/  PLOP3.LUT P6, PT, PT, PT, PT, 0x8, 0x0 ;  /* 0x000000000000781c */ /* 0x000fd60003fce170 */
[----:B------:R-:W-:Y:S05]  /*12ba0*/  @P0 BRA `(.L_x_15042) ;  /* 0x00000000000c0947 */ /* 0x000fea0003800000 */
[----:B------:R-:W-:-:S03]  /*12bb0*/  UMOV UR4, 0xffffffff ;  /* 0xffffffff00047882 */ /* 0x000fc60000000000 */
[----:B------:R-:W-:Y:S05]  /*12bc0*/  BRA.DIV UR4, `(.L_x_15043) ;  /* 0x0000006604447947 */ /* 0x000fea000b800000 */
[----:B------:R-:W-:-:S13]  /*12bd0*/  ELECT P6, URZ, PT ;  /* 0x00000000003f782f */ /* 0x000fda00038c0000 */
.L_x_15042:
        /* <DEDUP_REMOVED lines=9> */
.L_x_15213:
[----:B------:R-:W-:Y:S05]  /*12c70*/  BSYNC B1 ;  /* 0x0000000000017941 */ /* 0x000fea0003800000 */
.L_x_15044:
[----:B------:R-:W-:Y:S04]  /*12c80*/  BSSY B1, `(.L_x_15046) ;  /* 0x0000050000017945 */ /* 0x000fe80003800000 */
[----:B------:R-:W-:Y:S05]  /*12c90*/  @!P6 BRA `(.L_x_15047) ;  /* 0x000000040038e947 */ /* 0x000fea0003800000 */
[----:B------:R-:W2:Y:S01]  /*12ca0*/  LDL R6, [R1+0x4] ;  /* 0x0000040001067983 */ /* 0x000ea20000100800 */
[----:B-1----:R-:W-:Y:S01]  /*12cb0*/  IMAD R5, R28, 0x8, R22 ;  /* 0x000000081c057824 */ /* 0x002fe200078e0216 */
[----:B------:R-:W1:Y:S01]  /*12cc0*/  S2R R7, SR_TID.X ;  /* 0x0000000000077919 */ /* 0x000e620000002100 */
[----:B------:R-:W-:Y:S01]  /*12cd0*/  BSSY B2, `(.L_x_15048) ;  /* 0x0000006000027945 */ /* 0x000fe20003800000 */
[----:B-1----:R-:W-:-:S04]  /*12ce0*/  LOP3.LUT R7, R7, 0x7f, RZ, 0xc0, !PT ;  /* 0x0000007f07077812 */ /* 0x002fc800078ec0ff */
[----:B------:R-:W-:Y:S02]  /*12cf0*/  ISETP.NE.AND P1, PT, R7, RZ, PT ;  /* 0x000000ff0700720c */ /* 0x000fe40003f25270 */
[----:B--2---:R-:W-:-:S04]  /*12d00*/  SHF.L.U32 R6, R6, 0x1f, RZ ;  /* 0x0000001f06067819 */ /* 0x004fc800000006ff */
[----:B------:R-:W1:Y:S02]  /*12d10*/  SYNCS.PHASECHK.TRANS64.TRYWAIT P0, [R5+URZ+0x168a0], R6 ;  /* 0x0168a006050075a7 */ /* 0x000e64000800017f */
[----:B-1----:R-:W-:Y:S05]  /*12d20*/  @!P0 BRA `(.L_x_15049) ;  /* 0x0000006400208947 */ /* 0x002fea0003800000 */
.L_x_15214:
[----:B------:R-:W-:Y:S05]  /*12d30*/  BSYNC B2 ;  /* 0x0000000000027941 */ /* 0x000fea0003800000 */
.L_x_15048:
        /* <DEDUP_REMOVED lines=9> */
.L_x_15051:
[----:B------:R-:W-:Y:S05]  /*12dd0*/  BSYNC B2 ;  /* 0x0000000000027941 */ /* 0x000fea0003800000 */
.L_x_15050:
[----:B------:R-:W-:Y:S01]  /*12de0*/  IMAD.MOV.U32 R11, RZ, RZ, RZ ;  /* 0x000000ffff0b7224 */ /* 0x000fe200078e00ff */
[----:B------:R-:W-:Y:S01]  /*12df0*/  UIADD3 UR4, UP0, UR38, 0x570, URZ ;  /* 0x0000057026047890 */ /* 0x000fe2000ff1e03f */
[----:B------:R-:W-:Y:S01]  /*12e00*/  IMAD R7, R4, 0x80, R0 ;  /* 0x0000008004077824 */ /* 0x000fe200078e0200 */
[----:B------:R-:W-:Y:S01]  /*12e10*/  PLOP3.LUT P0, PT, PT, PT, PT, 0x80, 0x0 ;  /* 0x000000000000781c */ /* 0x000fe20003f0f070 */
[C---:B------:R-:W-:Y:S01]  /*12e20*/  IMAD R8, R28.reuse, 0x4000, R22 ;  /* 0x000040001c087824 */ /* 0x040fe200078e0216 */
[----:B------:R-:W-:Y:S01]  /*12e30*/  R2UR UR10, R11 ;  /* 0x000000000b0a72ca */ /* 0x000fe200000e0000 */
[----:B------:R-:W-:Y:S01]  /*12e40*/  IMAD.SHL.U32 R10, R28, 0x2000, RZ ;  /* 0x000020001c0a7824 */ /* 0x000fe200078e00ff */
[----:B------:R-:W-:Y:S01]  /*12e50*/  IADD3 R7, R7, -0x80, RZ ;  /* 0xffffff8007077810 */ /* 0x000fe20007ffe0ff */
[----:B------:R-:W-:Y:S01]  /*12e60*/  VIADD R8, R8, 0xe400 ;  /* 0x0000e40008087836 */ /* 0x000fe20000000000 */
[----:B------:R-:W-:Y:S01]  /*12e70*/  UIADD3.X UR5, URZ, UR39, URZ, UP0, !UPT ;  /* 0x000000273f057290 */ /* 0x000fe200087fe43f */
[----:B------:R-:W-:Y:S01]  /*12e80*/  VIADD R9, R5, 0x16890 ;  /* 0x0001689005097836 */ /* 0x000fe20000000000 */
[----:B------:R-:W-:Y:S01]  /*12e90*/  UMOV UR6, 0x0 ;  /* 0x0000000000067882 */ /* 0x000fe20000000000 */
[----:B------:R-:W-:-:S09]  /*12ea0*/  UMOV UR7, 0x12f00000 ;  /* 0x12f0000000077882 */ /* 0x000fd20000000000 */
.L_x_15052:
        /* <DEDUP_REMOVED lines=13> */
.L_x_15215:
[----:B------:R-:W-:Y:S05]  /*12f80*/  BSYNC B2 ;  /* 0x0000000000027941 */ /* 0x000fea0003800000 */
.L_x_15053:
[----:B------:R-:W-:Y:S01]  /*12f90*/  BSSY B2, `(.L_x_15055) ;  /* 0x000000b000027945 */ /* 0x000fe20003800000 */
[----:B------:R-:W-:Y:S02]  /*12fa0*/  IMAD.MOV.U32 R8, RZ, RZ, 0x0 ;  /* 0x00000000ff087424 */ /* 0x000fe400078e00ff */
[----:B------:R-:W-:Y:S01]  /*12fb0*/  IMAD.MOV.U32 R9, RZ, RZ, 0x12f00000 ;  /* 0x12f00000ff097424 */ /* 0x000fe200078e00ff */
[----:B------:R-:W-:Y:S06]  /*12fc0*/  @P1 BRA `(.L_x_15056) ;  /* 0x00000000001c1947 */ /* 0x000fec0003800000 */
[----:B0-----:R-:W0:Y:S01]  /*12fd0*/  S2R R12, SR_TID.X ;  /* 0x00000000000c7919 */ /* 0x001e220000002100 */
[----:B-12---:R-:W-:-:S04]  /*12fe0*/  IMAD.MOV.U32 R6, RZ, RZ, 0x4000 ;  /* 0x00004000ff067424 */ /* 0x006fc800078e00ff */
[----:B------:R3:W-:Y:S01]  /*12ff0*/  SYNCS.ARRIVE.TRANS64 RZ, [R5+URZ+0x168b0], R6 ;  /* 0x0168b00605ff79a7 */ /* 0x0007e2000800003f */
[----:B0-----:R-:W-:-:S04]  /*13000*/  LOP3.LUT R12, R12, 0x1f, RZ, 0xc0, !PT ;  /* 0x0000001f0c0c7812 */ /* 0x001fc800078ec0ff */
[----:B------:R-:W-:-:S13]  /*13010*/  ISETP.NE.AND P0, PT, R12, RZ, PT ;  /* 0x000000ff0c00720c */ /* 0x000fda0003f05270 */
[----:B---3--:R-:W-:Y:S05]  /*13020*/  @!P0 BRA `(.L_x_15056) ;  /* 0x0000000000048947 */ /* 0x008fea0003800000 */
[----:B------:R-:W-:Y:S01]  /*13030*/  BPT.TRAP 0x1 ;  /* 0x000000040000795c */ /* 0x000fe20000300000 */
.L_x_15056:
[----:B------:R-:W-:Y:S05]  /*13040*/  BSYNC B2 ;  /* 0x0000000000027941 */ /* 0x000fea0003800000 */
.L_x_15055:
[----:B------:R-:W-:Y:S01]  /*13050*/  R2UR UR10, R11 ;  /* 0x000000000b0a72ca */ /* 0x000fe200000e0000 */
[----:B-12---:R-:W-:Y:S01]  /*13060*/  IMAD R6, R10, 0x2, R22 ;  /* 0x000000020a067824 */ /* 0x006fe200078e0216 */
[----:B------:R-:W-:Y:S01]  /*13070*/  R2UR UR6, R8 ;  /* 0x00000000080672ca */ /* 0x000fe200000e0000 */
[----:B------:R-:W-:Y:S01]  /*13080*/  UIADD3 UR4, UP0, UR38, 0x670, URZ ;  /* 0x0000067026047890 */ /* 0x000fe2000ff1e03f */
[----:B------:R-:W-:Y:S01]  /*13090*/  R2UR UR7, R9 ;  /* 0x00000000090772ca */ /* 0x000fe200000e0000 */
[----:B------:R-:W-:Y:S01]  /*130a0*/  VIADD R6, R6, 0x400 ;  /* 0x0000040006067836 */ /* 0x000fe20000000000 */
[----:B------:R-:W-:Y:S01]  /*130b0*/  PLOP3.LUT P0, PT, PT, PT, PT, 0x80, 0x0 ;  /* 0x000000000000781c */ /* 0x000fe20003f0f070 */
[----:B------:R-:W-:Y:S01]  /*130c0*/  UIADD3.X UR5, URZ, UR39, URZ, UP0, !UPT ;  /* 0x000000273f057290 */ /* 0x000fe200087fe43f */
[----:B------:R-:W-:-:S11]  /*130d0*/  IADD3 R5, R5, 0x168b0, RZ ;  /* 0x000168b005057810 */ /* 0x000fd60007ffe0ff */
.L_x_15057:
        /* <DEDUP_REMOVED lines=10> */
.L_x_15047:
[----:B------:R-:W-:Y:S05]  /*13180*/  BSYNC B1 ;  /* 0x0000000000017941 */ /* 0x000fea0003800000 */
.L_x_15046:
[----:B------:R-:W2:Y:S01]  /*13190*/  LDL.LU R8, [R1+0x4] ;  /* 0x0000040001087983 */ /* 0x000ea20000300800 */
[----:B------:R-:W-:Y:S01]  /*131a0*/  VIADD R28, R28, 0x1 ;  /* 0x000000011c1c7836 */ /* 0x000fe20000000000 */
[----:B------:R-:W-:Y:S01]  /*131b0*/  PLOP3.LUT P0, PT, PT, PT, PT, 0x8, 0x0 ;  /* 0x000000000000781c */ /* 0x000fe20003f0e170 */
[----:B------:R-:W-:-:S03]  /*131c0*/  VIADD R4, R4, 0xfffffffe ;  /* 0xfffffffe04047836 */ /* 0x000fc60000000000 */
[----:B------:R-:W-:Y:S02]  /*131d0*/  ISETP.NE.AND P1, PT, R28, 0x2, PT ;  /* 0x000000021c00780c */ /* 0x000fe40003f25270 */
[----:B------:R-:W-:Y:S02]  /*131e0*/  ISETP.GE.AND P2, PT, R4, R3, PT ;  /* 0x000000030400720c */ /* 0x000fe40003f46270 */
[----:B-1----:R-:W-:Y:S02]  /*131f0*/  SEL R5, RZ, 0x1, P1 ;  /* 0x00000001ff057807 */ /* 0x002fe40000800000 */
[----:B------:R-:W-:Y:S02]  /*13200*/  SEL R28, R28, RZ, P1 ;  /* 0x000000ff1c1c7207 */ /* 0x000fe40000800000 */
[----:B--2---:R-:W-:-:S05]  /*13210*/  LOP3.LUT R8, R8, R5, RZ, 0x3c, !PT ;  /* 0x0000000508087212 */ /* 0x004fca00078e3cff */
[----:B------:R1:W-:Y:S02]  /*13220*/  STL [R1+0x4], R8 ;  /* 0x0000040801007387 */ /* 0x0003e40000100800 */
[----:B------:R-:W-:Y:S05]  /*13230*/  @!P2 BRA `(.L_x_15040) ;  /* 0x000000040064a947 */ /* 0x000fea0003800000 */
.L_x_15070:
[----:B------:R-:W-:Y:S05]  /*13240*/  YIELD ;  /* 0x0000000000007946 */ /* 0x000fea0003800000 */
[----:B------:R-:W-:Y:S04]  /*13250*/  BSSY B1, `(.L_x_15058) ;  /* 0x000004d000017945 */ /* 0x000fe80003800000 */
[----:B--2---:R-:W-:Y:S05]  /*13260*/  @!P6 BRA `(.L_x_15059) ;  /* 0x00000004002ce947 */ /* 0x004fea0003800000 */
[----:B------:R-:W2:Y:S01]  /*13270*/  LDL R6, [R1+0x4] ;  /* 0x0000040001067983 */ /* 0x000ea20000100800 */
[----:B------:R-:W3:Y:S02]  /*13280*/  S2R R5, SR_TID.X ;  /* 0x0000000000057919 */ /* 0x000ee40000002100 */
[----:B---3--:R-:W-:Y:S01]  /*13290*/  LOP3.LUT R7, R5, 0x7f, RZ, 0xc0, !PT ;  /* 0x0000007f05077812 */ /* 0x008fe200078ec0ff */
[----:B------:R-:W-:Y:S01]  /*132a0*/  IMAD R5, R28, 0x8, R22 ;  /* 0x000000081c057824 */ /* 0x000fe200078e0216 */
[----:B------:R-:W-:Y:S02]  /*132b0*/  BSSY B2, `(.L_x_15060) ;  /* 0x0000005000027945 */ /* 0x000fe40003800000 */
[----:B------:R-:W-:Y:S02]  /*132c0*/  ISETP.NE.AND P2, PT, R7, RZ, PT ;  /* 0x000000ff0700720c */ /* 0x000fe40003f45270 */
[----:B--2---:R-:W-:-:S04]  /*132d0*/  SHF.L.U32 R6, R6, 0x1f, RZ ;  /* 0x0000001f06067819 */ /* 0x004fc800000006ff */
[----:B------:R-:W2:Y:S02]  /*132e0*/  SYNCS.PHASECHK.TRANS64.TRYWAIT P1, [R5+URZ+0x168a0], R6 ;  /* 0x0168a006050075a7 */ /* 0x000ea4000802017f */
[----:B--2---:R-:W-:Y:S05]  /*132f0*/  @!P1 BRA `(.L_x_15061) ;  /* 0x0000005c00d49947 */ /* 0x004fea0003800000 */
.L_x_15216:
[----:B------:R-:W-:Y:S05]  /*13300*/  BSYNC B2 ;  /* 0x0000000000027941 */ /* 0x000fea0003800000 */
.L_x_15060:
[----:B------:R-:W-:Y:S04]  /*13310*/  BSSY B2, `(.L_x_15062) ;  /* 0x0000009000027945 */ /* 0x000fe80003800000 */
[----:B------:R-:W-:Y:S05]  /*13320*/  @P2 BRA `(.L_x_15063) ;  /* 0x00000000001c2947 */ /* 0x000fea0003800000 */
[----:B------:R-:W1:Y:S02]  /*13330*/  S2R R7, SR_TID.X ;  /* 0x0000000000077919 */ /* 0x000e640000002100 */
[----:B-1----:R-:W-:Y:S01]  /*13340*/  LOP3.LUT R8, R7, 0x1f, RZ, 0xc0, !PT ;  /* 0x0000001f07087812 */ /* 0x002fe200078ec0ff */
[----:B------:R-:W-:-:S03]  /*13350*/  IMAD.MOV.U32 R7, RZ, RZ, 0x4000 ;  /* 0x00004000ff077424 */ /* 0x000fc600078e00ff */
[----:B------:R-:W-:Y:S01]  /*13360*/  ISETP.NE.AND P1, PT, R8, RZ, PT ;  /* 0x000000ff0800720c */ /* 0x000fe20003f25270 */
[----:B------:R3:W-:-:S12]  /*13370*/  SYNCS.ARRIVE.TRANS64 RZ, [R5+URZ+0x16890], R7 ;  /* 0x0168900705ff79a7 */ /* 0x0007d8000800003f */
[----:B---3--:R-:W-:Y:S05]  /*13380*/  @!P1 BRA `(.L_x_15063) ;  /* 0x0000000000049947 */ /* 0x008fea0003800000 */
[----:B------:R-:W-:Y:S01]  /*13390*/  BPT.TRAP 0x1 ;  /* 0x000000040000795c */ /* 0x000fe20000300000 */
.L_x_15063:
[----:B------:R-:W-:Y:S05]  /*133a0*/  BSYNC B2 ;  /* 0x0000000000027941 */ /* 0x000fea0003800000 */
.L_x_15062:
[----:B------:R-:W-:Y:S01]  /*133b0*/  IMAD.MOV.U32 R11, RZ, RZ, RZ ;  /* 0x000000ffff0b7224 */ /* 0x000fe200078e00ff */
[----:B------:R-:W-:Y:S01]  /*133c0*/  UIADD3 UR4, UP0, UR38, 0x570, URZ ;  /* 0x0000057026047890 */ /* 0x000fe2000ff1e03f */
[----:B------:R-:W-:Y:S01]  /*133d0*/  IMAD R7, R28, 0x4000, R22 ;  /* 0x000040001c077824 */ /* 0x000fe200078e0216 */
[----:B------:R-:W-:Y:S01]  /*133e0*/  PLOP3.LUT P1, PT, PT, PT, PT, 0x80, 0x0 ;  /* 0x000000000000781c */ /* 0x000fe20003f2f070 */
[----:B------:R-:W-:Y:S01]  /*133f0*/  VIADD R9, R5, 0x16890 ;  /* 0x0001689005097836 */ /* 0x000fe20000000000 */
[----:B------:R-:W-:Y:S01]  /*13400*/  R2UR UR10, R11 ;  /* 0x000000000b0a72ca */ /* 0x000fe200000e0000 */
[----:B------:R-:W-:Y:S01]  /*13410*/  VIADD R10, R7, 0xe400 ;  /* 0x0000e400070a7836 */ /* 0x000fe20000000000 */
[----:B-1----:R-:W-:Y:S01]  /*13420*/  LEA R8, R4, R0, 0x7 ;  /* 0x0000000004087211 */ /* 0x002fe200078e38ff */
[----:B------:R-:W-:Y:S01]  /*13430*/  UIADD3.X UR5, URZ, UR39, URZ, UP0, !UPT ;  /* 0x000000273f057290 */ /* 0x000fe200087fe43f */
[----:B------:R-:W-:Y:S01]  /*13440*/  UMOV UR6, 0x0 ;  /* 0x0000000000067882 */ /* 0x000fe20000000000 */
[----:B------:R-:W-:-:S10]  /*13450*/  UMOV UR7, 0x12f00000 ;  /* 0x12f0000000077882 */ /* 0x000fd40000000000 */
.L_x_15064:
        /* <DEDUP_REMOVED lines=13> */
.L_x_15217:
[----:B------:R-:W-:Y:S05]  /*13530*/  BSYNC B2 ;  /* 0x0000000000027941 */ /* 0x000fea0003800000 */
.L_x_15065:
[----:B------:R-:W-:Y:S01]  /*13540*/  BSSY B2, `(.L_x_15067) ;  /* 0x000000b000027945 */ /* 0x000fe20003800000 */
[----:B0-----:R-:W-:Y:S02]  /*13550*/  IMAD.MOV.U32 R12, RZ, RZ, 0x0 ;  /* 0x00000000ff0c7424 */ /* 0x001fe400078e00ff */
[----:B------:R-:W-:Y:S01]  /*13560*/  IMAD.MOV.U32 R13, RZ, RZ, 0x12f00000 ;  /* 0x12f00000ff0d7424 */ /* 0x000fe200078e00ff */
[----:B------:R-:W-:Y:S06]  /*13570*/  @P2 BRA `(.L_x_15068) ;  /* 0x00000000001c2947 */ /* 0x000fec0003800000 */
[----:B------:R-:W0:Y:S01]  /*13580*/  S2R R9, SR_TID.X ;  /* 0x0000000000097919 */ /* 0x000e220000002100 */
[----:B-12---:R-:W-:-:S04]  /*13590*/  IMAD.MOV.U32 R6, RZ, RZ, 0x4000 ;  /* 0x00004000ff067424 */ /* 0x006fc800078e00ff */
[----:B------:R3:W-:Y:S01]  /*135a0*/  SYNCS.ARRIVE.TRANS64 RZ, [R5+URZ+0x168b0], R6 ;  /* 0x0168b00605ff79a7 */ /* 0x0007e2000800003f */
[----:B0-----:R-:W-:-:S04]  /*135b0*/  LOP3.LUT R9, R9, 0x1f, RZ, 0xc0, !PT ;  /* 0x0000001f09097812 */ /* 0x001fc800078ec0ff */
[----:B------:R-:W-:-:S13]  /*135c0*/  ISETP.NE.AND P1, PT, R9, RZ, PT ;  /* 0x000000ff0900720c */ /* 0x000fda0003f25270 */
[----:B---3--:R-:W-:Y:S05]  /*135d0*/  @!P1 BRA `(.L_x_15068) ;  /* 0x0000000000049947 */ /* 0x008fea0003800000 */
[----:B------:R-:W-:Y:S01]  /*135e0*/  BPT.TRAP 0x1 ;  /* 0x000000040000795c */ /* 0x000fe20000300000 */
.L_x_15068:
[----:B------:R-:W-:Y:S05]  /*135f0*/  BSYNC B2 ;  /* 0x0000000000027941 */ /* 0x000fea0003800000 */
.L_x_15067:
[----:B------:R-:W-:Y:S01]  /*13600*/  R2UR UR10, R11 ;  /* 0x000000000b0a72ca */ /* 0x000fe200000e0000 */
[----:B------:R-:W-:Y:S01]  /*13610*/  UIADD3 UR4, UP0, UR38, 0x670, URZ ;  /* 0x0000067026047890 */ /* 0x000fe2000ff1e03f */
[----:B------:R-:W-:Y:S01]  /*13620*/  R2UR UR6, R12 ;  /* 0x000000000c0672ca */ /* 0x000fe200000e0000 */
[----:B------:R-:W-:Y:S01]  /*13630*/  VIADD R7, R7, 0x400 ;  /* 0x0000040007077836 */ /* 0x000fe20000000000 */
[----:B------:R-:W-:Y:S01]  /*13640*/  R2UR UR7, R13 ;  /* 0x000000000d0772ca */ /* 0x000fe200000e0000 */
[----:B-12---:R-:W-:Y:S01]  /*13650*/  VIADD R5, R5, 0x168b0 ;  /* 0x000168b005057836 */ /* 0x006fe20000000000 */
[----:B------:R-:W-:Y:S01]  /*13660*/  PLOP3.LUT P1, PT, PT, PT, PT, 0x80, 0x0 ;  /* 0x000000000000781c */ /* 0x000fe20003f2f070 */
[----:B------:R-:W-:-:S12]  /*13670*/  UIADD3.X UR5, URZ, UR39, URZ, UP0, !UPT ;  /* 0x000000273f057290 */ /* 0x000fd800087fe43f */
.L_x_15069:
        /* <DEDUP_REMOVED lines=10> */
.L_x_15059:
[----:B------:R-:W-:Y:S05]  /*13720*/  BSYNC B1 ;  /* 0x0000000000017941 */ /* 0x000fea0003800000 */
.L_x_15058:
[----:B------:R-:W2:Y:S01]  /*13730*/  LDL.LU R6, [R1+0x4] ;  /* 0x0000040001067983 */ /* 0x000ea20000300800 */
[----:B------:R-:W-:Y:S02]  /*13740*/  IADD3 R28, R28, 0x1, RZ ;  /* 0x000000011c1c7810 */ /* 0x000fe40007ffe0ff */
[C---:B------:R-:W-:Y:S01]  /*13750*/  ISETP.GT.AND P2, PT, R4.reuse, R3, PT ;  /* 0x000000030400720c */ /* 0x040fe20003f44270 */
[----:B------:R-:W-:Y:S01]  /*13760*/  VIADD R4, R4, 0xffffffff ;  /* 0xffffffff04047836 */ /* 0x000fe20000000000 */
[----:B------:R-:W-:-:S04]  /*13770*/  ISETP.NE.AND P1, PT, R28, 0x2, PT ;  /* 0x000000021c00780c */ /* 0x000fc80003f25270 */
[----:B------:R-:W-:Y:S02]  /*13780*/  SEL R5, RZ, 0x1, P1 ;  /* 0x00000001ff057807 */ /* 0x000fe40000800000 */
[----:B------:R-:W-:Y:S02]  /*13790*/  SEL R28, R28, RZ, P1 ;  /* 0x000000ff1c1c7207 */ /* 0x000fe40000800000 */
[----:B--2---:R-:W-:-:S05]  /*137a0*/  LOP3.LUT R6, R6, R5, RZ, 0x3c, !PT ;  /* 0x0000000506067212 */ /* 0x004fca00078e3cff */
[----:B------:R2:W-:Y:S01]  /*137b0*/  STL [R1+0x4], R6 ;  /* 0x0000040601007387 */ /* 0x0005e20000100800 */
[----:B------:R-:W-:Y:S05]  /*137c0*/  @P2 BRA `(.L_x_15070) ;  /* 0xfffffff8009c2947 */ /* 0x000fea000383ffff */
.L_x_15040:
[----:B------:R-:W-:Y:S05]  /*137d0*/  BSYNC B0 ;  /* 0x0000000000007941 */ /* 0x000fea0003800000 */
.L_x_15039:
        /* <DEDUP_REMOVED lines=11> */
[----:B------:R-:W-:-:S05]  /*13890*/  IMAD.IADD R2, R20, 0x1, R2 ;  /* 0x0000000114027824 */ /* 0x000fca00078e0202 */
[----:B------:R-:W-:-:S04]  /*138a0*/  SHF.R.S32.HI R0, RZ, 0x1f, R2 ;  /* 0x0000001fff007819 */ /* 0x000fc80000011402 */
[----:B------:R-:W-:-:S04]  /*138b0*/  LEA.HI R0, R0, R2, RZ, 0x7 ;  /* 0x0000000200007211 */ /* 0x000fc800078f38ff */
        /* <DEDUP_REMOVED lines=18> */
[----:B------:R-:W4:Y:S01]  /*139e0*/  POPC R7, R4 ;  /* 0x0000000400077309 */ /* 0x000f220000000000 */
[----:B---3--:R-:W4:Y:S02]  /*139f0*/  SHFL.IDX PT, R0, R3, R0, 0x1f ;  /* 0x00001f0003007589 */ /* 0x008f2400000e0000 */
[----:B----4-:R-:W-:Y:S01]  /*13a00*/  IADD3 R16, R0, UR36, R7 ;  /* 0x0000002400107c10 */ /* 0x010fe2000fffe007 */
[----:B------:R-:W-:Y:S06]  /*13a10*/  BRA `(.L_x_15073) ;  /* 0x00000034000c7947 */ /* 0x000fec0003800000 */
.L_x_15072:
        /* <DEDUP_REMOVED lines=10> */
[----:B------:R-:W3:Y:S01]  /*13ac0*/  LDC.64 R2, c[0x4][R2] ;  /* 0x0100000002027b82 */ /* 0x000ee20000000a00 */
[----:B------:R-:W-:Y:S02]  /*13ad0*/  IMAD.U32 R5, RZ, RZ, UR7 ;  /* 0x00000007ff057e24 */ /* 0x000fe4000f8e00ff */
[----:B--2---:R-:W-:Y:S02]  /*13ae0*/  IMAD.U32 R6, RZ, RZ, UR8 ;  /* 0x00000008ff067e24 */ /* 0x004fe4000f8e00ff */
[----:B------:R-:W-:-:S02]  /*13af0*/  IMAD.U32 R10, RZ, RZ, UR4 ;  /* 0x00000004ff0a7e24 */ /* 0x000fc4000f8e00ff */
[----:B------:R-:W-:Y:S02]  /*13b00*/  IMAD.U32 R11, RZ, RZ, UR5 ;  /* 0x00000005ff0b7e24 */ /* 0x000fe4000f8e00ff */
[----:B-1----:R-:W-:Y:S02]  /*13b10*/  IMAD.MOV.U32 R8, RZ, RZ, 0x70 ;  /* 0x00000070ff087424 */ /* 0x002fe400078e00ff */
[----:B0-----:R-:W-:Y:S02]  /*13b20*/  IMAD.MOV.U32 R12, RZ, RZ, 0x1 ;  /* 0x00000001ff0c7424 */ /* 0x001fe400078e00ff */
[----:B------:R-:W-:-:S07]  /*13b30*/  IMAD.MOV.U32 R13, RZ, RZ, RZ ;  /* 0x000000ffff0d7224 */ /* 0x000fce00078e00ff */
[----:B------:R-:W-:-:S07]  /*13b40*/  LEPC R20, `(.L_x_15075) ;  /* 0x000000001014794e */ /* 0x000fce0000000000 */
[----:B---3--:R-:W-:Y:S05]  /*13b50*/  CALL.ABS.NOINC R2 ;  /* 0x0000000002007343 */ /* 0x008fea0003c00000 */
.L_x_15075:
[----:B------:R-:W-:Y:S05]  /*13b60*/  BSYNC B6 ;  /* 0x0000000000067941 */ /* 0x000fea0003800000 */
.L_x_15074:
        /* <DEDUP_REMOVED lines=9> */
[----:B------:R-:W-:Y:S01]  /*13c00*/  IMAD.U32 R4, RZ, RZ, UR6 ;  /* 0x00000006ff047e24 */ /* 0x000fe2000f8e00ff */
[----:B------:R-:W-:Y:S01]  /*13c10*/  MOV R5, UR7 ;  /* 0x0000000700057c02 */ /* 0x000fe20008000f00 */
[----:B--2---:R-:W-:Y:S02]  /*13c20*/  IMAD.U32 R6, RZ, RZ, UR8 ;  /* 0x00000008ff067e24 */ /* 0x004fe4000f8e00ff */
[----:B------:R-:W-:Y:S02]  /*13c30*/  IMAD.U32 R7, RZ, RZ, UR9 ;  /* 0x00000009ff077e24 */ /* 0x000fe4000f8e00ff */
[----:B------:R-:W-:-:S02]  /*13c40*/  IMAD.U32 R10, RZ, RZ, UR4 ;  /* 0x00000004ff0a7e24 */ /* 0x000fc4000f8e00ff */
[----:B------:R-:W-:Y:S02]  /*13c50*/  IMAD.U32 R11, RZ, RZ, UR5 ;  /* 0x00000005ff0b7e24 */ /* 0x000fe4000f8e00ff */
[----:B-1----:R-:W-:Y:S02]  /*13c60*/  IMAD.MOV.U32 R8, RZ, RZ, 0x70 ;  /* 0x00000070ff087424 */ /* 0x002fe400078e00ff */
[----:B0-----:R-:W-:Y:S02]  /*13c70*/  IMAD.MOV.U32 R12, RZ, RZ, 0x1 ;  /* 0x00000001ff0c7424 */ /* 0x001fe400078e00ff */
[----:B---3--:R-:W-:-:S07]  /*13c80*/  IMAD.MOV.U32 R13, RZ, RZ, RZ ;  /* 0x000000ffff0d7224 */ /* 0x008fce00078e00ff */
[----:B------:R-:W-:-:S07]  /*13c90*/  LEPC R20, `(.L_x_15078) ;  /* 0x000000001014794e */ /* 0x000fce0000000000 */
[----:B----4-:R-:W-:Y:S05]  /*13ca0*/  CALL.ABS.NOINC R2 ;  /* 0x0000000002007343 */ /* 0x010fea0003c00000 */
.L_x_15078:
        /* <DEDUP_REMOVED lines=8> */
[----:B------:R-:W-:Y:S01]  /*13d30*/  MOV R13, RZ ;  /* 0x000000ff000d7202 */ /* 0x000fe20000000f00 */
[----:B------:R-:W-:Y:S02]  /*13d40*/  IMAD.U32 R7, RZ, RZ, UR7 ;  /* 0x00000007ff077e24 */ /* 0x000fe4000f8e00ff */
[----:B------:R-:W-:-:S02]  /*13d50*/  IMAD.U32 R10, RZ, RZ, UR8 ;  /* 0x00000008ff0a7e24 */ /* 0x000fc4000f8e00ff */
[----:B------:R-:W-:Y:S02]  /*13d60*/  IMAD.U32 R11, RZ, RZ, UR9 ;  /* 0x00000009ff0b7e24 */ /* 0x000fe4000f8e00ff */
[----:B------:R-:W-:Y:S02]  /*13d70*/  IMAD.MOV.U32 R8, RZ, RZ, 0x70 ;  /* 0x00000070ff087424 */ /* 0x000fe400078e00ff */
[----:B------:R-:W-:-:S07]  /*13d80*/  IMAD.MOV.U32 R12, RZ, RZ, 0x1 ;  /* 0x00000001ff0c7424 */ /* 0x000fce00078e00ff */
[----:B------:R-:W-:-:S07]  /*13d90*/  LEPC R20, `(.L_x_15077) ;  /* 0x000000001014794e */ /* 0x000fce0000000000 */
[----:B0-----:R-:W-:Y:S05]  /*13da0*/  CALL.ABS.NOINC R2 ;  /* 0x0000000002007343 */ /* 0x001fea0003c00000 */
.L_x_15077:
[----:B------:R-:W-:Y:S05]  /*13db0*/  BSYNC B6 ;  /* 0x0000000000067941 */ /* 0x000fea0003800000 */
.L_x_15076:
        /* <DEDUP_REMOVED lines=8> */
[----:B------:R3:W5:Y:S01]  /*13e40*/  @P0 LDG.E R26, desc[UR40][R24.64] ;  /* 0x00000028181a0981 */ /* 0x000762000c1e1900 */
[----:B----4-:R-:W-:Y:S01]  /*13e50*/  LOP3.LUT P0, RZ, R2, UR4, RZ, 0xfc, !PT ;  /* 0x0000000402ff7c12 */ /* 0x010fe2000f80fcff */
[----:B------:R-:W-:-:S03]  /*13e60*/  UMOV UR4, 0xffffffff ;  /* 0xffffffff00047882 */ /* 0x000fc60000000000 */
[----:B------:R-:W-:Y:S01]  /*13e70*/  LOP3.LUT P0, RZ, R3, UR5, RZ, 0xfc, P0 ;  /* 0x0000000503ff7c12 */ /* 0x000fe2000800fcff */
[----:B---3--:R-:W-:Y:S01]  /*13e80*/  VIADD R25, R20, 0xffffffff ;  /* 0xffffffff14197836 */ /* 0x008fe20000000000 */
[----:B-----5:R-:W-:Y:S02]  /*13e90*/  SHF.R.S32.HI R7, RZ, 0x1f, R26 ;  /* 0x0000001fff077819 */ /* 0x020fe4000001141a */
[----:B------:R-:W-:-:S03]  /*13ea0*/  SEL R24, R26, RZ, !P0 ;  /* 0x000000ff1a187207 */ /* 0x000fc60004000000 */
[----:B------:R3:W-:Y:S01]  /*13eb0*/  STL [R1+0x8], R7 ;  /* 0x0000080701007387 */ /* 0x0007e20000100800 */
[----:B------:R-:W-:Y:S05]  /*13ec0*/  BRA.DIV UR4, `(.L_x_15079) ;  /* 0x0000005604087947 */ /* 0x000fea000b800000 */
[----:B------:R-:W4:Y:S02]  /*13ed0*/  S2R R0, SR_TID.X ;  /* 0x0000000000007919 */ /* 0x000f240000002100 */
[----:B----4-:R-:W-:-:S04]  /*13ee0*/  SHF.R.U32.HI R0, RZ, 0x5, R0 ;  /* 0x00000005ff007819 */ /* 0x010fc80000011600 */
[----:B------:R-:W-:-:S05]  /*13ef0*/  LOP3.LUT R0, R0, 0x3, RZ, 0xc0, !PT ;  /* 0x0000000300007812 */ /* 0x000fca00078ec0ff */
[----:B------:R4:W0:Y:S02]  /*13f00*/  SHFL.IDX PT, R14, R0, RZ, 0x1f ;  /* 0x00001fff000e7589 */ /* 0x00082400000e0000 */
.L_x_15220:
[----:B----4-:R-:W4:Y:S01]  /*13f10*/  LDL.LU R0, [R1] ;  /* 0x0000000001007983 */ /* 0x010f220000300800 */
[----:B------:R-:W-:Y:S02]  /*13f20*/  PLOP3.LUT P1, PT, PT, PT, PT, 0x8, 0x0 ;  /* 0x000000000000781c */ /* 0x000fe40003f2e170 */
[----:B0-----:R-:W-:Y:S02]  /*13f30*/  ISETP.NE.AND P0, PT, R14, RZ, PT ;  /* 0x000000ff0e00720c */ /* 0x001fe40003f05270 */
[----:B----4-:R-:W-:-:S09]  /*13f40*/  LOP3.LUT R0, R0, 0xfffffffe, RZ, 0xc0, !PT ;  /* 0xfffffffe00007812 */ /* 0x010fd200078ec0ff */
[----:B------:R-:W-:-:S05]  /*13f50*/  @P1 LOP3.LUT R0, R0, 0x1, RZ, 0xfc, !PT ;  /* 0x0000000100001812 */ /* 0x000fca00078efcff */
[----:B------:R0:W-:Y:S01]  /*13f60*/  STL [R1], R0 ;  /* 0x0000000001007387 */ /* 0x0001e20000100800 */
[----:B------:R-:W-:Y:S05]  /*13f70*/  @P0 BRA `(.L_x_15080) ;  /* 0x0000000000f40947 */ /* 0x000fea0003800000 */
[----:B------:R-:W-:-:S03]  /*13f80*/  UMOV UR4, 0xffffffff ;  /* 0xffffffff00047882 */ /* 0x000fc60000000000 */
[----:B------:R-:W-:Y:S05]  /*13f90*/  BRA.DIV UR4, `(.L_x_15081) ;  /* 0x0000005604087947 */ /* 0x000fea000b800000 */
[----:B------:R-:W-:-:S13]  /*13fa0*/  ELECT P6, URZ, PT ;  /* 0x00000000003f782f */ /* 0x000fda00038c0000 */
.L_x_15223:
[----:B------:R-:W-:Y:S05]  /*13fb0*/  @!P6 BRA `(.L_x_15080) ;  /* 0x0000000000e4e947 */ /* 0x000fea0003800000 */
[----:B------:R-:W-:-:S04]  /*13fc0*/  ISETP.NE.U32.AND P0, PT, R2, RZ, PT ;  /* 0x000000ff0200720c */ /* 0x000fc80003f05070 */
[----:B------:R-:W-:-:S13]  /*13fd0*/  ISETP.NE.AND.EX P0, PT, R3, RZ, PT, P0 ;  /* 0x000000ff0300720c */ /* 0x000fda0003f05300 */
[----:B------:R-:W-:Y:S05]  /*13fe0*/  @!P0 BRA `(.L_x_15082) ;  /* 0x0000000000448947 */ /* 0x000fea0003800000 */
[----:B--2---:R-:W2:Y:S01]  /*13ff0*/  LDC R6, c[0x0][0x43c] ;  /* 0x00010f00ff067b82 */ /* 0x004ea20000000800 */
        /* <DEDUP_REMOVED lines=16> */
.L_x_15082:
[----:B0-----:R-:W-:Y:S01]  /*14100*/  IMAD R0, R23, 0x8, R22 ;  /* 0x0000000817007824 */ /* 0x001fe200078e0216 */
[----:B----4-:R-:W-:-:S04]  /*14110*/  SHF.L.U32 R2, R27, 0x1f, RZ ;  /* 0x0000001f1b027819 */ /* 0x010fc800000006ff */
[----:B------:R-:W0:Y:S02]  /*14120*/  SYNCS.PHASECHK.TRANS64.TRYWAIT P0, [R0+URZ+0x16840], R2 ;  /* 0x01684002000075a7 */ /* 0x000e24000800017f */
[----:B0-----:R-:W-:Y:S05]  /*14130*/  @!P0 BRA `(.L_x_15083) ;  /* 0x0000005000c08947 */ /* 0x001fea0003800000 */
.L_x_15224:
[----:B------:R-:W4:Y:S02]  /*14140*/  S2R R3, SR_TID.X ;  /* 0x0000000000037919 */ /* 0x000f240000002100 */
[----:B----4-:R-:W-:-:S04]  /*14150*/  LOP3.LUT R3, R3, 0x7f, RZ, 0xc0, !PT ;  /* 0x0000007f03037812 */ /* 0x010fc800078ec0ff */
[----:B------:R-:W-:-:S13]  /*14160*/  ISETP.NE.AND P0, PT, R3, RZ, PT ;  /* 0x000000ff0300720c */ /* 0x000fda0003f05270 */
[----:B------:R-:W-:Y:S05]  /*14170*/  @P0 BRA `(.L_x_15084) ;  /* 0x00000000001c0947 */ /* 0x000fea0003800000 */
[----:B------:R-:W4:Y:S01]  /*14180*/  S2R R3, SR_TID.X ;  /* 0x0000000000037919 */ /* 0x000f220000002100 */
[----:B0-----:R-:W-:-:S04]  /*14190*/  IMAD.MOV.U32 R2, RZ, RZ, 0x4000 ;  /* 0x00004000ff027424 */ /* 0x001fc800078e00ff */
[----:B------:R0:W-:Y:S01]  /*141a0*/  SYNCS.ARRIVE.TRANS64 RZ, [R0+URZ+0x16830], R2 ;  /* 0x0168300200ff79a7 */ /* 0x0001e2000800003f */
[----:B----4-:R-:W-:-:S04]  /*141b0*/  LOP3.LUT R3, R3, 0x1f, RZ, 0xc0, !PT ;  /* 0x0000001f03037812 */ /* 0x010fc800078ec0ff */
[----:B------:R-:W-:-:S13]  /*141c0*/  ISETP.NE.AND P0, PT, R3, RZ, PT ;  /* 0x000000ff0300720c */ /* 0x000fda0003f05270 */
[----:B0-----:R-:W-:Y:S05]  /*141d0*/  @!P0 BRA `(.L_x_15084) ;  /* 0x0000000000048947 */ /* 0x001fea0003800000 */
[----:B------:R-:W-:Y:S01]  /*141e0*/  BPT.TRAP 0x1 ;  /* 0x000000040000795c */ /* 0x000fe20000300000 */
.L_x_15084:
[----:B0-----:R-:W4:Y:S01]  /*141f0*/  LDL.LU R2, [R1] ;  /* 0x0000000001027983 */ /* 0x001f220000300800 */
        /* <DEDUP_REMOVED lines=17> */
[----:B----4-:R-:W-:-:S04]  /*14310*/  LOP3.LUT R2, R2, 0xfffffffe, RZ, 0xc0, !PT ;  /* 0xfffffffe02027812 */ /* 0x010fc800078ec0ff */
[----:B------:R-:W-:-:S05]  /*14320*/  @P0 LOP3.LUT R2, R2, 0x1, RZ, 0xfc, !PT ;  /* 0x0000000102020812 */ /* 0x000fca00078efcff */
[----:B------:R0:W-:Y:S01]  /*14330*/  STL [R1], R2 ;  /* 0x0000000201007387 */ /* 0x0001e20000100800 */
[----:B------:R-:W-:Y:S01]  /*14340*/  NOP ;  /* 0x0000000000007918 */ /* 0x000fe20000000000 */
.L_x_15080:
[----:B------:R-:W4:Y:S04]  /*14350*/  LDL.LU R4, [R1+0x1c] ;  /* 0x00001c0001047983 */ /* 0x000f280000300800 */
[----:B--2---:R-:W2:Y:S04]  /*14360*/  LDL.LU R6, [R1+0x10] ;  /* 0x0000100001067983 */ /* 0x004ea80000300800 */
[----:B------:R-:W5:Y:S01]  /*14370*/  LDL.LU R3, [R1+0x30] ;  /* 0x0000300001037983 */ /* 0x000f620000300800 */
[----:B------:R-:W-:Y:S05]  /*14380*/  WARPSYNC.ALL ;  /* 0x0000000000007948 */ /* 0x000fea0003800000 */
[----:B0-----:R-:W-:Y:S01]  /*14390*/  ULDC.64 UR6, c[0x0][0xa00] ;  /* 0x0002800000067ab9 */ /* 0x001fe20000000a00 */
[----:B------:R-:W-:Y:S01]  /*143a0*/  ULDC.64 UR4, c[0x0][0x298] ;  /* 0x0000a60000047ab9 */ /* 0x000fe20000000a00 */
[----:B------:R-:W-:Y:S01]  /*143b0*/  BAR.SYNC.DEFER_BLOCKING 0x8, 0x200 ;  /* 0x0208000000007b1d */ /* 0x000fe20000010000 */
[----:B------:R-:W-:-:S02]  /*143c0*/  ISETP.NE.U32.AND P0, PT, RZ, UR6, PT ;  /* 0x00000006ff007c0c */ /* 0x000fc4000bf05070 */
[----:B------:R-:W-:Y:S02]  /*143d0*/  IADD3 R0, R22, 0x8400, RZ ;  /* 0x0000840016007810 */ /* 0x000fe40007ffe0ff */
[----:B------:R-:W-:Y:S01]  /*143e0*/  ISETP.NE.AND.EX P0, PT, RZ, UR7, PT, P0 ;  /* 0x00000007ff007c0c */ /* 0x000fe2000bf05300 */
[----:B------:R-:W-:Y:S01]  /*143f0*/  BSSY B6, `(.L_x_15085) ;  /* 0x0000020000067945 */ /* 0x000fe20003800000 */
[----:B------:R-:W-:Y:S02]  /*14400*/  LOP3.LUT P1, RZ, R0, 0x3ff, RZ, 0xc0, !PT ;  /* 0x000003ff00ff7812 */ /* 0x000fe4000782c0ff */
[----:B----4-:R-:W-:-:S05]  /*14410*/  SHF.R.S32.HI R2, RZ, 0x1f, R4 ;  /* 0x0000001fff027819 */ /* 0x010fca0000011404 */
[----:B------:R-:W-:Y:S01]  /*14420*/  IMAD R2, R2, UR4, RZ ;  /* 0x0000000402027c24 */ /* 0x000fe2000f8e02ff */
[----:B-----5:R-:W-:-:S03]  /*14430*/  SEL R3, R3, RZ, !P0 ;  /* 0x000000ff03037207 */ /* 0x020fc60004000000 */
[----:B------:R-:W-:Y:S01]  /*14440*/  IMAD R0, R4, UR5, R2 ;  /* 0x0000000504007c24 */ /* 0x000fe2000f8e0202 */
[----:B--2---:R-:W-:Y:S01]  /*14450*/  SEL R2, R6, RZ, !P0 ;  /* 0x000000ff06027207 */ /* 0x004fe20004000000 */
[----:B------:R-:W-:-:S05]  /*14460*/  IMAD.WIDE.U32 R4, R4, UR4, RZ ;  /* 0x0000000404047c25 */ /* 0x000fca000f8e00ff */
        /* <DEDUP_REMOVED lines=13> */
[----:B-1----:R-:W-:Y:S01]  /*14540*/  MOV R8, 0x70 ;  /* 0x0000007000087802 */ /* 0x002fe20000000f00 */
[----:B------:R-:W0:Y:S01]  /*14550*/  LDC.64 R2, c[0x4][R2] ;  /* 0x0100000002027b82 */ /* 0x000e220000000a00 */
[----:B------:R-:W-:Y:S02]  /*14560*/  IMAD.U32 R5, RZ, RZ, UR5 ;  /* 0x00000005ff057e24 */ /* 0x000fe4000f8e00ff */
[----:B------:R-:W-:Y:S02]  /*14570*/  IMAD.U32 R6, RZ, RZ, UR6 ;  /* 0x00000006ff067e24 */ /* 0x000fe4000f8e00ff */
[----:B---3--:R-:W-:-:S02]  /*14580*/  IMAD.U32 R7, RZ, RZ, UR7 ;  /* 0x00000007ff077e24 */ /* 0x008fc4000f8e00ff */
[----:B------:R-:W-:Y:S02]  /*14590*/  IMAD.U32 R10, RZ, RZ, UR8 ;  /* 0x00000008ff0a7e24 */ /* 0x000fe4000f8e00ff */
[----:B------:R-:W-:Y:S02]  /*145a0*/  IMAD.U32 R11, RZ, RZ, UR9 ;  /* 0x00000009ff0b7e24 */ /* 0x000fe4000f8e00ff */
[----:B------:R-:W-:Y:S02]  /*145b0*/  IMAD.MOV.U32 R12, RZ, RZ, 0x1 ;  /* 0x00000001ff0c7424 */ /* 0x000fe400078e00ff */
[----:B------:R-:W-:-:S07]  /*145c0*/  IMAD.MOV.U32 R13, RZ, RZ, RZ ;  /* 0x000000ffff0d7224 */ /* 0x000fce00078e00ff */
[----:B------:R-:W-:-:S07]  /*145d0*/  LEPC R20, `(.L_x_15086) ;  /* 0x000000001014794e */ /* 0x000fce0000000000 */
[----:B0-----:R-:W-:Y:S05]  /*145e0*/  CALL.ABS.NOINC R2 ;  /* 0x0000000002007343 */ /* 0x001fea0003c00000 */
.L_x_15086:
[----:B------:R-:W-:Y:S05]  /*145f0*/  BSYNC B6 ;  /* 0x0000000000067941 */ /* 0x000fea0003800000 */
.L_x_15085:
[----:B--2---:R-:W2:Y:S01]  /*14600*/  LDL.LU R0, [R1+0x1c] ;  /* 0x00001c0001007983 */ /* 0x004ea20000300800 */
[----:B------:R-:W0:Y:S01]  /*14610*/  LDC R9, c[0x0][0x448] ;  /* 0x00011200ff097b82 */ /* 0x000e220000000800 */
[----:B------:R-:W-:Y:S01]  /*14620*/  ULDC.64 UR4, c[0x0][0x2d8] ;  /* 0x0000b60000047ab9 */ /* 0x000fe20000000a00 */
[----:B------:R-:W-:Y:S01]  /*14630*/  ULDC.64 UR6, c[0x0][0x2c8] ;  /* 0x0000b20000067ab9 */ /* 0x000fe20000000a00 */
[----:B------:R-:W2:Y:S01]  /*14640*/  LDL.LU.64 R2, [R1+0x28] ;  /* 0x0000280001027983 */ /* 0x000ea20000300a00 */
[----:B------:R-:W-:-:S03]  /*14650*/  ULDC.64 UR8, c[0x0][0x280] ;  /* 0x0000a00000087ab9 */ /* 0x000fc60000000a00 */
[----:B------:R-:W4:Y:S04]  /*14660*/  LDL.LU R20, [R1+0x30] ;  /* 0x0000300001147983 */ /* 0x000f280000300800 */
[----:B------:R-:W3:Y:S04]  /*14670*/  LDL.LU R21, [R1+0x34] ;  /* 0x0000340001157983 */ /* 0x000ee80000300800 */
[----:B------:R-:W3:Y:S04]  /*14680*/  LDL.LU R4, [R1+0x10] ;  /* 0x0000100001047983 */ /* 0x000ee80000300800 */
[----:B------:R0:W5:Y:S02]  /*14690*/  LDL R10, [R1+0xc] ;  /* 0x00000c00010a7983 */ /* 0x0001640000100800 */
[----:B0-----:R-:W-:-:S13]  /*146a0*/  ISETP.NE.AND P1, PT, R9, 0x1, PT ;  /* 0x000000010900780c */ /* 0x001fda0003f25270 */
[----:B------:R-:W0:Y:S08]  /*146b0*/  @P1 LDC R5, c[0x0][0x450] ;  /* 0x00011400ff051b82 */ /* 0x000e300000000800 */
[----:B-1----:R-:W1:Y:S01]  /*146c0*/  @P1 LDC R8, c[0x0][0x44c] ;  /* 0x00011300ff081b82 */ /* 0x002e620000000800 */
[----:B------:R-:W1:Y:S01]  /*146d0*/  S2R R11, SR_TID.X ;  /* 0x00000000000b7919 */ /* 0x000e620000002100 */
[----:B--2---:R-:W-:-:S02]  /*146e0*/  IMAD.MOV.U32 R3, RZ, RZ, R0 ;  /* 0x000000ffff037224 */ /* 0x004fc400078e0000 */
[----:B----4-:R-:W-:Y:S02]  /*146f0*/  IMAD R0, R20, UR4, RZ ;  /* 0x0000000414007c24 */ /* 0x010fe4000f8e02ff */
[C---:B------:R-:W-:Y:S01]  /*14700*/  IMAD.WIDE.U32 R2, R18.reuse, UR4, R2 ;  /* 0x0000000412027c25 */ /* 0x040fe2000f8e0002 */
[----:B------:R-:W2:Y:S03]  /*14710*/  S2R R20, SR_TID.X ;  /* 0x0000000000147919 */ /* 0x000ea60000002100 */
[----:B------:R-:W-:Y:S01]  /*14720*/  IMAD R0, R18, UR5, R0 ;  /* 0x0000000512007c24 */ /* 0x000fe2000f8e0200 */
[----:B------:R-:W-:-:S03]  /*14730*/  ULDC.64 UR4, c[0x0][0x2e0] ;  /* 0x0000b80000047ab9 */ /* 0x000fc60000000a00 */
[----:B------:R-:W-:Y:S02]  /*14740*/  IMAD.IADD R3, R3, 0x1, R0 ;  /* 0x0000000103037824 */ /* 0x000fe400078e0200 */
[----:B---3--:R-:W-:Y:S02]  /*14750*/  IMAD R0, R21, UR4, RZ ;  /* 0x0000000415007c24 */ /* 0x008fe4000f8e02ff */
        /* <DEDUP_REMOVED lines=13> */
[----:B0-----:R-:W-:-:S04]  /*14830*/  @P1 SHF.R.U32.HI R4, RZ, R5, R0 ;  /* 0x00000005ff041219 */ /* 0x001fc80000011600 */
[----:B------:R-:W-:-:S05]  /*14840*/  SHF.R.S32.HI R0, RZ, 0x1f, R4 ;  /* 0x0000001fff007819 */ /* 0x000fca0000011404 */
[----:B------:R-:W-:-:S04]  /*14850*/  IMAD R0, R0, UR4, RZ ;  /* 0x0000000400007c24 */ /* 0x000fc8000f8e02ff */
[C---:B------:R-:W-:Y:S01]  /*14860*/  IMAD R7, R4.reuse, UR5, R0 ;  /* 0x0000000504077c24 */ /* 0x040fe2000f8e0200 */
[C---:B------:R-:W-:Y:S01]  /*14870*/  IADD3 R0, -R4.reuse, RZ, RZ ;  /* 0x000000ff04007210 */ /* 0x040fe20007ffe1ff */
        /* <DEDUP_REMOVED lines=29> */
[----:B------:R-:W-:Y:S02]  /*14a50*/  LEA R5, P1, R2, UR8, 0x1 ;  /* 0x0000000802057c11 */ /* 0x000fe4000f8208ff */
[----:B------:R-:W-:Y:S02]  /*14a60*/  ISETP.GE.AND P0, PT, R20, UR4, PT ;  /* 0x0000000414007c0c */ /* 0x000fe4000bf06270 */
[----:B------:R-:W-:Y:S01]  /*14a70*/  IADD3 R6, R3, R6, RZ ;  /* 0x0000000603067210 */ /* 0x000fe20007ffe0ff */
        /* <DEDUP_REMOVED lines=106> */
[----:B0-----:R-:W-:-:S04]  /*15120*/  @!P1 LEA R6, P2, R20, R6, 0x1 ;  /* 0x0000000614069211 */ /* 0x001fc800078408ff */
[----:B------:R-:W-:-:S05]  /*15130*/  @!P1 IADD3.X R0, RZ, R0, RZ, P2, !PT ;  /* 0x00000000ff009210 */ /* 0x000fca00017fe4ff */
[----:B------:R-:W-:Y:S02]  /*15140*/  @!P1 IMAD.MOV.U32 R7, RZ, RZ, R0 ;  /* 0x000000ffff079224 */ /* 0x000fe400078e0000 */
[----:B------:R0:W1:Y:S04]  /*15150*/  SHFL.IDX PT, R0, R2, 0x3, 0x181f ;  /* 0x00781f0002007f89 */ /* 0x00006800000e0000 */
[----:B------:R0:W-:Y:S02]  /*15160*/  @!P1 LDGSTS.E.BYPASS.LTC128B.128 [R10+0xd400], desc[UR40][R6.64], !P0 ;  /* 0x0d400000060a9fae */ /* 0x0001e4000c101d68 */
.L_x_15249:
[----:B0-----:R-:W-:Y:S02]  /*15170*/  VIADD R2, R17, 0xb0 ;  /* 0x000000b011027836 */ /* 0x001fe40000000000 */
[----:B------:R-:W-:-:S03]  /*15180*/  VIADD R8, R22, 0x16800 ;  /* 0x0001680016087836 */ /* 0x000fc60000000000 */
[----:B------:R-:W-:-:S13]  /*15190*/  ISETP.GE.AND P1, PT, R2, R3, PT ;  /* 0x000000030200720c */ /* 0x000fda0003f26270 */
[----:B------:R-:W-:-:S05]  /*151a0*/  @!P1 LEA R2, P2, R20, R14, 0x1 ;  /* 0x0000000e14029211 */ /* 0x000fca00078408ff */
[----:B-1----:R-:W-:-:S05]  /*151b0*/  @!P1 IMAD.X R3, RZ, RZ, R0, P2 ;  /* 0x000000ffff039224 */ /* 0x002fca00010e0600 */
[----:B------:R-:W-:Y:S01]  /*151c0*/  @!PT LDS RZ, [RZ] ;  /* 0x00000000fffff984 */ /* 0x000fe20000000800 */
[----:B------:R-:W-:Y:S01]  /*151d0*/  @!PT LDS RZ, [RZ] ;  /* 0x00000000fffff984 */ /* 0x000fe20000000800 */
[----:B------:R-:W-:Y:S01]  /*151e0*/  @!PT LDS RZ, [RZ] ;  /* 0x00000000fffff984 */ /* 0x000fe20000000800 */
[----:B------:R0:W-:Y:S01]  /*151f0*/  @!P1 LDGSTS.E.BYPASS.LTC128B.128 [R10+0xdc00], desc[UR40][R2.64], !P0 ;  /* 0x0dc00000020a9fae */ /* 0x0001e2000c101d68 */
[----:B------:R-:W-:Y:S01]  /*15200*/  PLOP3.LUT P0, PT, PT, PT, PT, 0x80, 0x0 ;  /* 0x000000000000781c */ /* 0x000fe20003f0f070 */
[----:B------:R-:W-:-:S12]  /*15210*/  NOP ;  /* 0x0000000000007918 */ /* 0x000fd80000000000 */
.L_x_15088:
        /* <DEDUP_REMOVED lines=18> */
[----:B--2---:R-:W-:Y:S02]  /*15340*/  ISETP.GE.AND P1, PT, R2, 0x2, PT ;  /* 0x000000020200780c */ /* 0x004fe40003f26270 */
[----:B01----:R-:W-:Y:S11]  /*15350*/  @!P0 BRA `(.L_x_15090) ;  /* 0x0000005000308947 */ /* 0x003ff60003800000 */
.L_x_15250:
[----:B------:R-:W-:Y:S05]  /*15360*/  BSYNC B0 ;  /* 0x0000000000007941 */ /* 0x000fea0003800000 */
.L_x_15089:
[----:B------:R-:W-:Y:S04]  /*15370*/  BSSY B0, `(.L_x_15091) ;  /* 0x000016c000007945 */ /* 0x000fe80003800000 */
[----:B------:R-:W-:Y:S05]  /*15380*/  @!P1 BRA `(.L_x_15092) ;  /* 0x0000001400a89947 */ /* 0x000fea0003800000 */
[----:B------:R-:W2:Y:S01]  /*15390*/  LDL R2, [R1+0x18] ;  /* 0x0000180001027983 */ /* 0x000ea20000100800 */
[----:B------:R-:W-:Y:S01]  /*153a0*/  BSSY B2, `(.L_x_15093) ;  /* 0x000007e000027945 */ /* 0x000fe20003800000 */
[C---:B--2---:R-:W-:Y:S01]  /*153b0*/  LOP3.LUT R0, R2.reuse, 0x1, RZ, 0xc0, !PT ;  /* 0x0000000102007812 */ /* 0x044fe200078ec0ff */
[----:B------:R-:W-:-:S03]  /*153c0*/  VIADD R6, R2, 0xfffffffe ;  /* 0xfffffffe02067836 */ /* 0x000fc60000000000 */
[----:B------:R-:W-:Y:S02]  /*153d0*/  ISETP.NE.U32.AND P0, PT, R0, 0x1, PT ;  /* 0x000000010000780c */ /* 0x000fe40003f05070 */
[----:B------:R-:W-:-:S11]  /*153e0*/  MOV R0, R6 ;  /* 0x0000000600007202 */ /* 0x000fd60000000f00 */
        /* <DEDUP_REMOVED lines=34> */
.L_x_15097:
[----:B------:R-:W-:Y:S01]  /*15610*/  IMAD R2, R7, 0x8, R22 ;  /* 0x0000000807027824 */ /* 0x000fe200078e0216 */
[----:B0-----:R-:W-:Y:S01]  /*15620*/  SHF.L.U32 R3, R9, 0x1f, RZ ;  /* 0x0000001f09037819 */ /* 0x001fe200000006ff */
[----:B------:R-:W-:Y:S03]  /*15630*/  BSSY B3, `(.L_x_15098) ;  /* 0x0000003000037945 */ /* 0x000fe60003800000 */
[----:B------:R-:W0:Y:S02]  /*15640*/  SYNCS.PHASECHK.TRANS64.TRYWAIT P0, [R2+URZ+0x16840], R3 ;  /* 0x01684003020075a7 */ /* 0x000e24000800017f */
[----:B0-----:R-:W-:Y:S05]  /*15650*/  @!P0 BRA `(.L_x_15099) ;  /* 0x0000004c00848947 */ /* 0x001fea0003800000 */
.L_x_15251:
[----:B------:R-:W-:Y:S05]  /*15660*/  BSYNC B3 ;  /* 0x0000000000037941 */ /* 0x000fea0003800000 */
.L_x_15098:
[----:B-1----:R-:W1:Y:S01]  /*15670*/  S2R R5, SR_TID.X ;  /* 0x0000000000057919 */ /* 0x002e620000002100 */
[----:B------:R-:W-:Y:S01]  /*15680*/  BSSY B3, `(.L_x_15100) ;  /* 0x000000b000037945 */ /* 0x000fe20003800000 */
[----:B-1----:R-:W-:-:S04]  /*15690*/  LOP3.LUT R5, R5, 0x7f, RZ, 0xc0, !PT ;  /* 0x0000007f05057812 */ /* 0x002fc800078ec0ff */
[----:B------:R-:W-:-:S13]  /*156a0*/  ISETP.NE.AND P1, PT, R5, RZ, PT ;  /* 0x000000ff0500720c */ /* 0x000fda0003f25270 */
[----:B------:R-:W-:Y:S05]  /*156b0*/  @P1 BRA `(.L_x_15101) ;  /* 0x00000000001c1947 */ /* 0x000fea0003800000 */
[----:B------:R-:W1:Y:S01]  /*156c0*/  S2R R5, SR_TID.X ;  /* 0x0000000000057919 */ /* 0x000e620000002100 */
[----:B0-----:R-:W-:-:S04]  /*156d0*/  MOV R3, 0x4000 ;  /* 0x0000400000037802 */ /* 0x001fc80000000f00 */
[----:B------:R2:W-:Y:S01]  /*156e0*/  SYNCS.ARRIVE.TRANS64 RZ, [R2+URZ+0x16830], R3 ;  /* 0x0168300302ff79a7 */ /* 0x0005e2000800003f */
[----:B-1----:R-:W-:-:S04]  /*156f0*/  LOP3.LUT R5, R5, 0x1f, RZ, 0xc0, !PT ;  /* 0x0000001f05057812 */ /* 0x002fc800078ec0ff */
[----:B------:R-:W-:-:S13]  /*15700*/  ISETP.NE.AND P0, PT, R5, RZ, PT ;  /* 0x000000ff0500720c */ /* 0x000fda0003f05270 */
[----:B--2---:R-:W-:Y:S05]  /*15710*/  @!P0 BRA `(.L_x_15101) ;  /* 0x0000000000048947 */ /* 0x004fea0003800000 */
[----:B------:R-:W-:Y:S01]  /*15720*/  BPT.TRAP 0x1 ;  /* 0x000000040000795c */ /* 0x000fe20000300000 */
.L_x_15101:
[----:B------:R-:W-:Y:S05]  /*15730*/  BSYNC B3 ;  /* 0x0000000000037941 */ /* 0x000fea0003800000 */
.L_x_15100:
        /* <DEDUP_REMOVED lines=11> */
.L_x_15102:
        /* <DEDUP_REMOVED lines=15> */
.L_x_15252:
[----:B------:R-:W-:Y:S05]  /*158e0*/  BSYNC B3 ;  /* 0x0000000000037941 */ /* 0x000fea0003800000 */
.L_x_15103:
[----:B------:R-:W-:Y:S01]  /*158f0*/  BSSY B3, `(.L_x_15105) ;  /* 0x000000c000037945 */ /* 0x000fe20003800000 */
[----:B------:R-:W-:Y:S01]  /*15900*/  IMAD.MOV.U32 R12, RZ, RZ, 0x0 ;  /* 0x00000000ff0c7424 */ /* 0x000fe200078e00ff */
[----:B------:R-:W-:Y:S02]  /*15910*/  MOV R13, 0x14f00000 ;  /* 0x14f00000000d7802 */ /* 0x000fe40000000f00 */
        /* <DEDUP_REMOVED lines=9> */
.L_x_15106:
[----:B------:R-:W-:Y:S05]  /*159b0*/  BSYNC B3 ;  /* 0x0000000000037941 */ /* 0x000fea0003800000 */
.L_x_15105:
        /* <DEDUP_REMOVED lines=11> */
.L_x_15107:
        /* <DEDUP_REMOVED lines=12> */
.L_x_15096:
[----:B------:R-:W-:Y:S05]  /*15b30*/  BSYNC B1 ;  /* 0x0000000000017941 */ /* 0x000fea0003800000 */
.L_x_15095:
[----:B------:R-:W2:Y:S01]  /*15b40*/  LDL.LU R0, [R1+0x18] ;  /* 0x0000180001007983 */ /* 0x000ea20000300800 */
[----:B------:R-:W-:Y:S02]  /*15b50*/  IMAD.MOV.U32 R23, RZ, RZ, R7 ;  /* 0x000000ffff177224 */ /* 0x000fe400078e0007 */
[----:B------:R-:W-:Y:S02]  /*15b60*/  IMAD.MOV.U32 R27, RZ, RZ, R9 ;  /* 0x000000ffff1b7224 */ /* 0x000fe400078e0009 */
[----:B--2---:R-:W-:-:S07]  /*15b70*/  VIADD R0, R0, 0xfffffffd ;  /* 0xfffffffd00007836 */ /* 0x004fce0000000000 */
.L_x_15094:
[----:B------:R-:W-:Y:S05]  /*15b80*/  BSYNC B2 ;  /* 0x0000000000027941 */ /* 0x000fea0003800000 */
.L_x_15093:
[----:B------:R-:W-:-:S13]  /*15b90*/  ISETP.NE.AND P0, PT, R6, RZ, PT ;  /* 0x000000ff0600720c */ /* 0x000fda0003f05270 */
[----:B------:R-:W-:Y:S05]  /*15ba0*/  @!P0 BRA `(.L_x_15092) ;  /* 0x0000000c00a08947 */ /* 0x000fea0003800000 */
[----:B------:R-:W-:-:S07]  /*15bb0*/  IMAD.MOV.U32 R4, RZ, RZ, R24 ;  /* 0x000000ffff047224 */ /* 0x000fce00078e0018 */
.L_x_15134:
        /* <DEDUP_REMOVED lines=8> */
[----:B------:R-:W-:-:S07]  /*15c40*/  LOP3.LUT R7, R27, R2, RZ, 0x3c, !PT ;  /* 0x000000021b077212 */ /* 0x000fce00078e3cff */
        /* <DEDUP_REMOVED lines=11> */
[----:B0-----:R-:W-:Y:S01]  /*15d00*/  @P0 IMAD.HI.U32 R4, R0, R2, RZ ;  /* 0x0000000200040227 */ /* 0x001fe200078e00ff */
[----:B------:R-:W-:-:S04]  /*15d10*/  MOV R2, R0 ;  /* 0x0000000000027202 */ /* 0x000fc80000000f00 */
        /* <DEDUP_REMOVED lines=11> */
.L_x_15110:
[----:B------:R-:W-:Y:S01]  /*15dd0*/  IMAD R2, R6, 0x8, R22 ;  /* 0x0000000806027824 */ /* 0x000fe200078e0216 */
[----:B0-----:R-:W-:Y:S01]  /*15de0*/  SHF.L.U32 R3, R7, 0x1f, RZ ;  /* 0x0000001f07037819 */ /* 0x001fe200000006ff */
[----:B------:R-:W-:Y:S03]  /*15df0*/  BSSY B2, `(.L_x_15111) ;  /* 0x0000003000027945 */ /* 0x000fe60003800000 */
[----:B------:R-:W0:Y:S02]  /*15e00*/  SYNCS.PHASECHK.TRANS64.TRYWAIT P0, [R2+URZ+0x16840], R3 ;  /* 0x01684003020075a7 */ /* 0x000e24000800017f */
[----:B0-----:R-:W-:Y:S05]  /*15e10*/  @!P0 BRA `(.L_x_15112) ;  /* 0x0000004400bc8947 */ /* 0x001fea0003800000 */
.L_x_15253:
[----:B------:R-:W-:Y:S05]  /*15e20*/  BSYNC B2 ;  /* 0x0000000000027941 */ /* 0x000fea0003800000 */
.L_x_15111:
        /* <DEDUP_REMOVED lines=12> */
.L_x_15114:
[----:B------:R-:W-:Y:S05]  /*15ef0*/  BSYNC B2 ;  /* 0x0000000000027941 */ /* 0x000fea0003800000 */
.L_x_15113:
[----:B------:R-:W-:Y:S01]  /*15f00*/  IMAD.MOV.U32 R5, RZ, RZ, RZ ;  /* 0x000000ffff057224 */ /* 0x000fe200078e00ff */
[----:B------:R-:W-:Y:S01]  /*15f10*/  UIADD3 UR4, UP0, UR38, 0x370, URZ ;  /* 0x0000037026047890 */ /* 0x000fe2000ff1e03f */
[----:B0-----:R-:W-:Y:S01]  /*15f20*/  IMAD R3, R6, 0x4000, R22 ;  /* 0x0000400006037824 */ /* 0x001fe200078e0216 */
[----:B------:R-:W-:Y:S01]  /*15f30*/  PLOP3.LUT P0, PT, PT, PT, PT, 0x80, 0x0 ;  /* 0x000000000000781c */ /* 0x000fe20003f0f070 */
[----:B------:R-:W-:Y:S01]  /*15f40*/  VIADD R2, R2, 0x16830 ;  /* 0x0001683002027836 */ /* 0x000fe20000000000 */
[----:B------:R-:W-:Y:S01]  /*15f50*/  R2UR UR10, R5 ;  /* 0x00000000050a72ca */ /* 0x000fe200000e0000 */
[----:B------:R-:W-:Y:S01]  /*15f60*/  IMAD R10, R9, 0x80, R29 ;  /* 0x00000080090a7824 */ /* 0x000fe200078e021d */
[----:B------:R-:W-:Y:S01]  /*15f70*/  IADD3 R3, R3, 0xe400, RZ ;  /* 0x0000e40003037810 */ /* 0x000fe20007ffe0ff */
[----:B------:R-:W-:Y:S01]  /*15f80*/  UIADD3.X UR5, URZ, UR39, URZ, UP0, !UPT ;  /* 0x000000273f057290 */ /* 0x000fe200087fe43f */
[----:B------:R-:W-:Y:S01]  /*15f90*/  UMOV UR6, 0x0 ;  /* 0x0000000000067882 */ /* 0x000fe20000000000 */
[----:B------:R-:W-:-:S10]  /*15fa0*/  UMOV UR7, 0x14f00000 ;  /* 0x14f0000000077882 */ /* 0x000fd40000000000 */
.L_x_15115:
        /* <DEDUP_REMOVED lines=15> */
.L_x_15254:
[----:B------:R-:W-:Y:S05]  /*160a0*/  BSYNC B2 ;  /* 0x0000000000027941 */ /* 0x000fea0003800000 */
.L_x_15116:
        /* <DEDUP_REMOVED lines=11> */
.L_x_15119:
[----:B------:R-:W-:Y:S05]  /*16160*/  BSYNC B2 ;  /* 0x0000000000027941 */ /* 0x000fea0003800000 */
.L_x_15118:
        /* <DEDUP_REMOVED lines=8> */
[----:B0-----:R-:W-:Y:S01]  /*161f0*/  IADD3 R10, R10, 0x50, RZ ;  /* 0x000000500a0a7810 */ /* 0x001fe20007ffe0ff */
[----:B------:R-:W-:-:S12]  /*16200*/  UIADD3.X UR5, URZ, UR39, URZ, UP0, !UPT ;  /* 0x000000273f057290 */ /* 0x000fd800087fe43f */
.L_x_15120:
        /* <DEDUP_REMOVED lines=12> */
.L_x_15109:
[----:B------:R-:W-:Y:S05]  /*162d0*/  BSYNC B1 ;  /* 0x0000000000017941 */ /* 0x000fea0003800000 */
.L_x_15108:
        /* <DEDUP_REMOVED lines=32> */
.L_x_15123:
[----:B------:R-:W-:Y:S01]  /*164e0*/  IMAD R2, R23, 0x8, R22 ;  /* 0x0000000817027824 */ /* 0x000fe200078e0216 */
[----:B0-----:R-:W-:Y:S01]  /*164f0*/  SHF.L.U32 R3, R27, 0x1f, RZ ;  /* 0x0000001f1b037819 */ /* 0x001fe200000006ff */
[----:B------:R-:W-:Y:S03]  /*16500*/  BSSY B2, `(.L_x_15124) ;  /* 0x0000003000027945 */ /* 0x000fe60003800000 */
[----:B------:R-:W0:Y:S02]  /*16510*/  SYNCS.PHASECHK.TRANS64.TRYWAIT P0, [R2+URZ+0x16840], R3 ;  /* 0x01684003020075a7 */ /* 0x000e24000800017f */
[----:B0-----:R-:W-:Y:S05]  /*16520*/  @!P0 BRA `(.L_x_15125) ;  /* 0x0000004000208947 */ /* 0x001fea0003800000 */
.L_x_15255:
[----:B------:R-:W-:Y:S05]  /*16530*/  BSYNC B2 ;  /* 0x0000000000027941 */ /* 0x000fea0003800000 */
.L_x_15124:
        /* <DEDUP_REMOVED lines=12> */
.L_x_15127:
[----:B------:R-:W-:Y:S05]  /*16600*/  BSYNC B2 ;  /* 0x0000000000027941 */ /* 0x000fea0003800000 */
.L_x_15126:
[----:B------:R-:W-:Y:S01]  /*16610*/  IMAD.MOV.U32 R5, RZ, RZ, RZ ;  /* 0x000000ffff057224 */ /* 0x000fe200078e00ff */
[----:B------:R-:W-:Y:S01]  /*16620*/  UIADD3 UR4, UP0, UR38, 0x370, URZ ;  /* 0x0000037026047890 */ /* 0x000fe2000ff1e03f */
[C---:B0-----:R-:W-:Y:S01]  /*16630*/  IMAD R2, R23.reuse, 0x4000, R22 ;  /* 0x0000400017027824 */ /* 0x041fe200078e0216 */
[----:B------:R-:W-:Y:S01]  /*16640*/  PLOP3.LUT P0, PT, PT, PT, PT, 0x80, 0x0 ;  /* 0x000000000000781c */ /* 0x000fe20003f0f070 */
[----:B------:R-:W-:Y:S01]  /*16650*/  IMAD R3, R23, 0x8, R8 ;  /* 0x0000000817037824 */ /* 0x000fe200078e0208 */
[----:B------:R-:W-:Y:S01]  /*16660*/  R2UR UR10, R5 ;  /* 0x00000000050a72ca */ /* 0x000fe200000e0000 */
[----:B------:R-:W-:Y:S01]  /*16670*/  VIADD R2, R2, 0xe400 ;  /* 0x0000e40002027836 */ /* 0x000fe20000000000 */
[----:B------:R-:W-:Y:S01]  /*16680*/  LEA R10, R9, R29, 0x7 ;  /* 0x0000001d090a7211 */ /* 0x000fe200078e38ff */
[----:B------:R-:W-:Y:S01]  /*16690*/  VIADD R3, R3, 0x30 ;  /* 0x0000003003037836 */ /* 0x000fe20000000000 */
[----:B------:R-:W-:Y:S01]  /*166a0*/  UIADD3.X UR5, URZ, UR39, URZ, UP0, !UPT ;  /* 0x000000273f057290 */ /* 0x000fe200087fe43f */
[----:B------:R-:W-:Y:S01]  /*166b0*/  UMOV UR6, 0x0 ;  /* 0x0000000000067882 */ /* 0x000fe20000000000 */
[----:B------:R-:W-:-:S10]  /*166c0*/  UMOV UR7, 0x14f00000 ;  /* 0x14f0000000077882 */ /* 0x000fd40000000000 */
.L_x_15128:
        /* <DEDUP_REMOVED lines=15> */
.L_x_15256:
[----:B------:R-:W-:Y:S05]  /*167c0*/  BSYNC B2 ;  /* 0x0000000000027941 */ /* 0x000fea0003800000 */
.L_x_15129:
        /* <DEDUP_REMOVED lines=11> */
.L_x_15132:
[----:B------:R-:W-:Y:S05]  /*16880*/  BSYNC B2 ;  /* 0x0000000000027941 */ /* 0x000fea0003800000 */
.L_x_15131:
        /* <DEDUP_REMOVED lines=10> */
.L_x_15133:
        /* <DEDUP_REMOVED lines=12> */
.L_x_15122:
[----:B------:R-:W-:Y:S05]  /*169f0*/  BSYNC B1 ;  /* 0x0000000000017941 */ /* 0x000fea0003800000 */
.L_x_15121:
[C---:B------:R-:W-:Y:S01]  /*16a00*/  ISETP.GT.AND P0, PT, R0.reuse, 0x1, PT ;  /* 0x000000010000780c */ /* 0x040fe20003f04270 */
[----:B------:R-:W-:-:S12]  /*16a10*/  VIADD R0, R0, 0xfffffffe ;  /* 0xfffffffe00007836 */ /* 0x000fd80000000000 */
[----:B------:R-:W-:Y:S05]  /*16a20*/  @P0 BRA `(.L_x_15134) ;  /* 0xfffffff000640947 */ /* 0x000fea000383ffff */
.L_x_15092:
[----:B------:R-:W-:Y:S05]  /*16a30*/  BSYNC B0 ;  /* 0x0000000000007941 */ /* 0x000fea0003800000 */
.L_x_15091:
        /* <DEDUP_REMOVED lines=17> */
.L_x_15136:
[----:B------:R-:W-:Y:S05]  /*16b50*/  BSYNC B0 ;  /* 0x0000000000007941 */ /* 0x000fea0003800000 */
.L_x_15135:
        /* <DEDUP_REMOVED lines=10> */
.L_x_15257:
[----:B------:R-:W-:Y:S05]  /*16c00*/  BSYNC B1 ;  /* 0x0000000000017941 */ /* 0x000fea0003800000 */
.L_x_15139:
        /* <DEDUP_REMOVED lines=9> */
.L_x_15142:
[----:B------:R-:W-:Y:S05]  /*16ca0*/  BSYNC B1 ;  /* 0x0000000000017941 */ /* 0x000fea0003800000 */
.L_x_15141:
[----:B0-----:R-:W-:Y:S01]  /*16cb0*/  IMAD R0, R23, 0x4000, R22 ;  /* 0x0000400017007824 */ /* 0x001fe200078e0216 */
[----:B------:R-:W-:Y:S01]  /*16cc0*/  UIADD3 UR4, UP0, UR38, 0x470, URZ ;  /* 0x0000047026047890 */ /* 0x000fe2000ff1e03f */
[----:B------:R-:W-:Y:S01]  /*16cd0*/  IMAD R25, R25, 0x80, R29 ;  /* 0x0000008019197824 */ /* 0x000fe200078e021d */
[----:B------:R-:W-:Y:S01]  /*16ce0*/  PLOP3.LUT P0, PT, PT, PT, PT, 0x80, 0x0 ;  /* 0x000000000000781c */ /* 0x000fe20003f0f070 */
[----:B------:R-:W-:Y:S01]  /*16cf0*/  VIADD R0, R0, 0x400 ;  /* 0x0000040000007836 */ /* 0x000fe20000000000 */
[----:B------:R-:W-:Y:S01]  /*16d00*/  IADD3 R2, R3, 0x16850, RZ ;  /* 0x0001685003027810 */ /* 0x000fe20007ffe0ff */
[----:B------:R-:W-:Y:S01]  /*16d10*/  UIADD3.X UR5, URZ, UR39, URZ, UP0, !UPT ;  /* 0x000000273f057290 */ /* 0x000fe200087fe43f */
[----:B------:R-:W-:Y:S01]  /*16d20*/  UMOV UR6, 0x0 ;  /* 0x0000000000067882 */ /* 0x000fe20000000000 */
[----:B------:R-:W-:Y:S01]  /*16d30*/  UMOV UR7, 0x14f00000 ;  /* 0x14f0000000077882 */ /* 0x000fe20000000000 */
[----:B------:R-:W-:-:S09]  /*16d40*/  UMOV UR10, URZ ;  /* 0x0000003f000a7c82 */ /* 0x000fd20008000000 */
.L_x_15143:
        /* <DEDUP_REMOVED lines=10> */
.L_x_15138:
[----:B------:R-:W-:Y:S05]  /*16df0*/  BSYNC B0 ;  /* 0x0000000000007941 */ /* 0x000fea0003800000 */
.L_x_15137:
[----:B------:R-:W-:-:S05]  /*16e00*/  VIADD R23, R23, 0x1 ;  /* 0x0000000117177836 */ /* 0x000fca0000000000 */
[----:B------:R-:W-:-:S04]  /*16e10*/  ISETP.NE.AND P0, PT, R23, 0x2, PT ;  /* 0x000000021700780c */ /* 0x000fc80003f05270 */
[----:B------:R-:W-:Y:S02]  /*16e20*/  SEL R0, RZ, 0x1, P0 ;  /* 0x00000001ff007807 */ /* 0x000fe40000000000 */
[----:B------:R-:W-:Y:S02]  /*16e30*/  SEL R23, R23, RZ, P0 ;  /* 0x000000ff17177207 */ /* 0x000fe40000000000 */
[----:B------:R-:W-:-:S07]  /*16e40*/  LOP3.LUT R27, R27, R0, RZ, 0x3c, !PT ;  /* 0x000000001b1b7212 */ /* 0x000fce00078e3cff */
.L_x_15073:
[----:B------:R-:W-:Y:S05]  /*16e50*/  BSYNC B7 ;  /* 0x0000000000077941 */ /* 0x000fea0003800000 */
.L_x_15071:
        /* <DEDUP_REMOVED lines=8> */
[----:B0-----:R-:W-:-:S05]  /*16ee0*/  IMAD.U32 R22, RZ, RZ, UR4 ;  /* 0x00000004ff167e24 */ /* 0x001fca000f8e00ff */
[----:B------:R0:W3:Y:S01]  /*16ef0*/  LDS.128 R16, [R22+0x168d0] ;  /* 0x0168d00016107984 */ /* 0x0000e20000000c00 */
[----:B------:R-:W-:Y:S06]  /*16f00*/  BAR.ARV 0x4, 0x200 ;  /* 0x0108000000007b1d */ /* 0x000fec0000002000 */
[----:B------:R-:W-:Y:S05]  /*16f10*/  BRA `(.L_x_15145) ;  /* 0x0000000800cc7947 */ /* 0x000fea0003800000 */
.L_x_15144:
        /* <DEDUP_REMOVED lines=8> */
[----:B0-----:R-:W0:Y:S02]  /*16fa0*/  @!P1 LDC.64 R2, c[0x0][0xc80] ;  /* 0x00032000ff029b82 */ /* 0x001e240000000a00 */
[----:B0-----:R-:W-:-:S06]  /*16fb0*/  @!P1 IMAD.WIDE R2, R5, 0x4, R2 ;  /* 0x0000000405029825 */ /* 0x001fcc00078e0202 */
[----:B------:R-:W3:Y:S01]  /*16fc0*/  @!P1 LDG.E R2, desc[UR40][R2.64] ;  /* 0x0000002802029981 */ /* 0x000ee2000c1e1900 */
[----:B------:R-:W-:Y:S01]  /*16fd0*/  IMAD.MOV.U32 R17, RZ, RZ, RZ ;  /* 0x000000ffff117224 */ /* 0x000fe200078e00ff */
[C---:B------:R-:W-:Y:S02]  /*16fe0*/  ISETP.GE.U32.AND P2, PT, R8.reuse, 0x2, PT ;  /* 0x000000020800780c */ /* 0x040fe40003f46070 */
[C---:B------:R-:W-:Y:S01]  /*16ff0*/  ISETP.GE.U32.AND P3, PT, R8.reuse, 0x4, PT ;  /* 0x000000040800780c */ /* 0x040fe20003f66070 */
[----:B------:R-:W-:Y:S01]  /*17000*/  SHFL.IDX PT, R0, R16, RZ, 0x1f ;  /* 0x00001fff10007589 */ /* 0x000fe200000e0000 */
[C---:B------:R-:W-:Y:S02]  /*17010*/  ISETP.GE.U32.AND P4, PT, R8.reuse, 0x8, PT ;  /* 0x000000080800780c */ /* 0x040fe40003f86070 */
[C---:B------:R-:W-:Y:S01]  /*17020*/  ISETP.GE.U32.AND P5, PT, R8.reuse, 0x10, PT ;  /* 0x000000100800780c */ /* 0x040fe20003fa6070 */
[----:B---3--:R-:W-:Y:S01]  /*17030*/  @!P1 IMAD.MOV.U32 R17, RZ, RZ, R2 ;  /* 0x000000ffff119224 */ /* 0x008fe200078e0002 */
[----:B------:R-:W-:-:S04]  /*17040*/  ISETP.NE.AND P1, PT, R8, RZ, PT ;  /* 0x000000ff0800720c */ /* 0x000fc80003f25270 */
[----:B------:R-:W0:Y:S02]  /*17050*/  SHFL.UP PT, R14, R17, 0x1, RZ ;  /* 0x04200000110e7989 */ /* 0x000e2400000e00ff */
[----:B0-----:R-:W-:-:S05]  /*17060*/  SEL R4, R14, RZ, P1 ;  /* 0x000000ff0e047207 */ /* 0x001fca0000800000 */
[----:B------:R-:W-:-:S05]  /*17070*/  IMAD.IADD R4, R17, 0x1, R4 ;  /* 0x0000000111047824 */ /* 0x000fca00078e0204 */
[----:B------:R-:W0:Y:S02]  /*17080*/  SHFL.UP PT, R14, R4, 0x2, RZ ;  /* 0x04400000040e7989 */ /* 0x000e2400000e00ff */
[----:B0-----:R-:W-:-:S04]  /*17090*/  SEL R5, R14, RZ, P2 ;  /* 0x000000ff0e057207 */ /* 0x001fc80001000000 */
[----:B--2---:R-:W-:Y:S02]  /*170a0*/  IADD3 R6, R4, R5, RZ ;  /* 0x0000000504067210 */ /* 0x004fe40007ffe0ff */
        /* <DEDUP_REMOVED lines=11> */
.L_x_15267:
[----:B------:R-:W-:Y:S02]  /*17160*/  ULDC UR4, c[0x0][0xc38] ;  /* 0x00030e0000047ab9 */ /* 0x000fe40000000800 */
[----:B------:R-:W-:-:S04]  /*17170*/  IMAD.U32 R4, RZ, RZ, UR4 ;  /* 0x00000004ff047e24 */ /* 0x000fc8000f8e00ff */
[----:B-1----:R-:W-:-:S04]  /*17180*/  IMAD R14, R14, R4, RZ ;  /* 0x000000040e0e7224 */ /* 0x002fc800078e02ff */
[----:B------:R-:W-:-:S05]  /*17190*/  IMAD.IADD R5, R5, 0x1, R14 ;  /* 0x0000000105057824 */ /* 0x000fca00078e020e */
[----:B------:R-:W-:-:S13]  /*171a0*/  ISETP.GT.AND P6, PT, R5, R0, PT ;  /* 0x000000000500720c */ /* 0x000fda0003fc4270 */
[----:B------:R-:W-:Y:S05]  /*171b0*/  @P6 BRA `(.L_x_15147) ;  /* 0x00000000009c6947 */ /* 0x000fea0003800000 */
.L_x_15152:
[----:B------:R-:W1:Y:S01]  /*171c0*/  LDC R2, c[0x0][0xc3c] ;  /* 0x00030f00ff027b82 */ /* 0x000e620000000800 */
[----:B------:R-:W-:-:S05]  /*171d0*/  VIADD R19, R19, 0x1f ;  /* 0x0000001f13137836 */ /* 0x000fca0000000000 */
[----:B-1----:R-:W-:-:S13]  /*171e0*/  ISETP.GE.AND P6, PT, R19, R2, PT ;  /* 0x000000021300720c */ /* 0x002fda0003fc6270 */
[----:B------:R-:W-:Y:S05]  /*171f0*/  @P6 BRA `(.L_x_15148) ;  /* 0x0000000400d06947 */ /* 0x000fea0003800000 */
[----:B0-----:R-:W0:Y:S01]  /*17200*/  S2R R3, SR_TID.X ;  /* 0x0000000000037919 */ /* 0x001e220000002100 */
[----:B------:R-:W-:Y:S01]  /*17210*/  BSSY B0, `(.L_x_15149) ;  /* 0x0000009000007945 */ /* 0x000fe20003800000 */
[----:B------:R-:W-:Y:S02]  /*17220*/  MOV R17, RZ ;  /* 0x000000ff00117202 */ /* 0x000fe40000000f00 */
[----:B0-----:R-:W-:-:S05]  /*17230*/  LOP3.LUT R3, R3, 0x1f, RZ, 0xc0, !PT ;  /* 0x0000001f03037812 */ /* 0x001fca00078ec0ff */
[----:B------:R-:W-:-:S05]  /*17240*/  IMAD.IADD R7, R19, 0x1, R3 ;  /* 0x0000000113077824 */ /* 0x000fca00078e0203 */
[----:B------:R-:W-:-:S13]  /*17250*/  ISETP.GE.OR P6, PT, R7, R2, !P0 ;  /* 0x000000020700720c */ /* 0x000fda00047c6670 */
[----:B------:R-:W-:Y:S05]  /*17260*/  @P6 BRA `(.L_x_15150) ;  /* 0x00000000000c6947 */ /* 0x000fea0003800000 */
[----:B------:R-:W0:Y:S02]  /*17270*/  LDC.64 R2, c[0x0][0xc80] ;  /* 0x00032000ff027b82 */ /* 0x000e240000000a00 */
[----:B0-----:R-:W-:-:S05]  /*17280*/  IMAD.WIDE R2, R7, 0x4, R2 ;  /* 0x0000000407027825 */ /* 0x001fca00078e0202 */
[----:B------:R0:W5:Y:S02]  /*17290*/  LDG.E R17, desc[UR40][R2.64] ;  /* 0x0000002802117981 */ /* 0x000164000c1e1900 */
.L_x_15150:
[----:B------:R-:W-:Y:S05]  /*172a0*/  BSYNC B0 ;  /* 0x0000000000007941 */ /* 0x000fea0003800000 */
.L_x_15149:
        /* <DEDUP_REMOVED lines=18> */
.L_x_15275:
[----:B------:R-:W-:Y:S02]  /*173d0*/  ULDC UR4, c[0x0][0xc38] ;  /* 0x00030e0000047ab9 */ /* 0x000fe40000000800 */
[----:B------:R-:W-:-:S04]  /*173e0*/  IMAD.U32 R4, RZ, RZ, UR4 ;  /* 0x00000004ff047e24 */ /* 0x000fc8000f8e00ff */
[----:B-1----:R-:W-:-:S04]  /*173f0*/  IMAD R14, R14, R4, RZ ;  /* 0x000000040e0e7224 */ /* 0x002fc800078e02ff */
[----:B------:R-:W-:-:S05]  /*17400*/  IMAD.IADD R5, R14, 0x1, R5 ;  /* 0x000000010e057824 */ /* 0x000fca00078e0205 */
[----:B------:R-:W-:-:S13]  /*17410*/  ISETP.GT.AND P6, PT, R5, R0, PT ;  /* 0x000000000500720c */ /* 0x000fda0003fc4270 */
[----:B------:R-:W-:Y:S05]  /*17420*/  @!P6 BRA `(.L_x_15152) ;  /* 0xfffffffc0064e947 */ /* 0x000fea000383ffff */
.L_x_15147:
        /* <DEDUP_REMOVED lines=8> */
.L_x_15279:
[----:B------:R-:W-:Y:S01]  /*174b0*/  ISETP.NE.AND P0, PT, R2, RZ, PT ;  /* 0x000000ff0200720c */ /* 0x000fe20003f05270 */
[----:B------:R-:W-:-:S12]  /*174c0*/  IMAD.MOV.U32 R14, RZ, RZ, RZ ;  /* 0x000000ffff0e7224 */ /* 0x000fd800078e00ff */
[----:B------:R-:W-:Y:S05]  /*174d0*/  @!P0 BRA `(.L_x_15154) ;  /* 0x0000000000108947 */ /* 0x000fea0003800000 */
[----:B------:R-:W-:Y:S01]  /*174e0*/  UMOV UR4, 0xffffffff ;  /* 0xffffffff00047882 */ /* 0x000fe20000000000 */
[----:B------:R-:W-:Y:S02]  /*174f0*/  VIADD R12, R6, 0xffffffff ;  /* 0xffffffff060c7836 */ /* 0x000fe40000000000 */
[----:B------:R-:W-:Y:S05]  /*17500*/  BRA.DIV UR4, `(.L_x_15155) ;  /* 0x0000003a048c7947 */ /* 0x000fea000b800000 */
[----:B------:R3:W4:Y:S02]  /*17510*/  SHFL.IDX PT, R14, R3, R12, 0x1f ;  /* 0x00001f0c030e7589 */ /* 0x00072400000e0000 */
.L_x_15154:
[----:B0--3--:R-:W0:Y:S01]  /*17520*/  LDC.64 R2, c[0x0][0xc90] ;  /* 0x00032400ff027b82 */ /* 0x009e220000000a00 */
[----:B------:R-:W-:-:S04]  /*17530*/  IMAD.IADD R19, R6, 0x1, R19 ;  /* 0x0000000106137824 */ /* 0x000fc800078e0213 */
        /* <DEDUP_REMOVED lines=12> */
[----:B------:R-:W-:Y:S01]  /*17600*/  IADD3 R8, RZ, -R8, RZ ;  /* 0x80000008ff087210 */ /* 0x000fe20007ffe0ff */
        /* <DEDUP_REMOVED lines=27> */
[----:B0-----:R-:W-:Y:S01]  /*177c0*/  IMAD.MOV.U32 R2, RZ, RZ, RZ ;  /* 0x000000ffff027224 */ /* 0x001fe200078e00ff */
[----:B-1----:R-:W-:-:S05]  /*177d0*/  IADD3 R5, RZ, -R3, RZ ;  /* 0x80000003ff057210 */ /* 0x002fca0007ffe0ff */
        /* <DEDUP_REMOVED lines=17> */
[----:B------:R-:W-:-:S05]  /*178f0*/  IADD3 R4, -R4, RZ, RZ ;  /* 0x000000ff04047210 */ /* 0x000fca0007ffe1ff */
[----:B------:R-:W-:Y:S01]  /*17900*/  IMAD R18, R3, R4, R0 ;  /* 0x0000000403127224 */ /* 0x000fe200078e0200 */
[----:B------:R-:W-:-:S05]  /*17910*/  LOP3.LUT R0, RZ, R3, RZ, 0x33, !PT ;  /* 0x00000003ff007212 */ /* 0x000fca00078e33ff */
[----:B------:R-:W-:Y:S01]  /*17920*/  IMAD.IADD R17, R17, 0x1, R0 ;  /* 0x0000000111117824 */ /* 0x000fe200078e0200 */
[----:B------:R-:W-:Y:S06]  /*17930*/  BRA `(.L_x_15156) ;  /* 0x00000000001c7947 */ /* 0x000fec0003800000 */
.L_x_15148:
[----:B------:R-:W-:Y:S01]  /*17940*/  UMOV UR4, URZ ;  /* 0x0000003f00047c82 */ /* 0x000fe20008000000 */
[----:B------:R-:W-:Y:S01]  /*17950*/  UMOV UR5, URZ ;  /* 0x0000003f00057c82 */ /* 0x000fe20008000000 */
[----:B------:R-:W-:Y:S01]  /*17960*/  ULDC UR6, c[0x0][0xc3c] ;  /* 0x00030f0000067ab9 */ /* 0x000fe20000000800 */
[----:B------:R-:W-:Y:S02]  /*17970*/  IMAD.MOV.U32 R16, RZ, RZ, R0 ;  /* 0x000000ffff107224 */ /* 0x000fe400078e0000 */
[----:B------:R-:W-:Y:S02]  /*17980*/  IMAD.U32 R17, RZ, RZ, UR4 ;  /* 0x00000004ff117e24 */ /* 0x000fe4000f8e00ff */
[----:B------:R-:W-:Y:S02]  /*17990*/  IMAD.U32 R18, RZ, RZ, UR5 ;  /* 0x00000005ff127e24 */ /* 0x000fe4000f8e00ff */
[----:B------:R-:W-:-:S07]  /*179a0*/  IMAD.U32 R19, RZ, RZ, UR6 ;  /* 0x00000006ff137e24 */ /* 0x000fce000f8e00ff */
.L_x_15156:
        /* <DEDUP_REMOVED lines=10> */
.L_x_15145:
[----:B------:R-:W-:Y:S02]  /*17a50*/  ULDC UR4, c[0x0][0xc3c] ;  /* 0x00030f0000047ab9 */ /* 0x000fe40000000800 */
[----:B---3--:R-:W-:-:S13]  /*17a60*/  ISETP.GE.AND P0, PT, R19, UR4, PT ;  /* 0x0000000413007c0c */ /* 0x008fda000bf06270 */
[----:B------:R-:W-:Y:S05]  /*17a70*/  @!P0 BRA `(.L_x_15157) ;  /* 0xffffffa800588947 */ /* 0x000fea000383ffff */
[----:B------:R-:W-:Y:S05]  /*17a80*/  BSYNC B8 ;  /* 0x0000000000087941 */ /* 0x000fea0003800000 */
.L_x_15035:
        /* <DEDUP_REMOVED lines=12> */
.L_x_15282:
[----:B------:R-:W-:Y:S05]  /*17b50*/  BSYNC B0 ;  /* 0x0000000000007941 */ /* 0x000fea0003800000 */
.L_x_15158:
[----:B------:R-:W-:-:S03]  /*17b60*/  UMOV UR4, 0xffffffff ;  /* 0xffffffff00047882 */ /* 0x000fc60000000000 */
[----:B------:R-:W-:Y:S05]  /*17b70*/  BRA.DIV UR4, `(.L_x_15160) ;  /* 0x0000003604287947 */ /* 0x000fea000b800000 */
[----:B0-----:R-:W0:Y:S02]  /*17b80*/  S2R R0, SR_TID.X ;  /* 0x0000000000007919 */ /* 0x001e240000002100 */
[----:B0-----:R-:W-:-:S04]  /*17b90*/  SHF.R.U32.HI R0, RZ, 0x5, R0 ;  /* 0x00000005ff007819 */ /* 0x001fc80000011600 */
[----:B------:R-:W-:-:S05]  /*17ba0*/  LOP3.LUT R0, R0, 0x3, RZ, 0xc0, !PT ;  /* 0x0000000300007812 */ /* 0x000fca00078ec0ff */
[----:B------:R0:W3:Y:S02]  /*17bb0*/  SHFL.IDX PT, R14, R0, RZ, 0x1f ;  /* 0x00001fff000e7589 */ /* 0x0000e400000e0000 */
.L_x_15285:
[----:B---3--:R-:W-:-:S13]  /*17bc0*/  ISETP.NE.AND P0, PT, R14, RZ, PT ;  /* 0x000000ff0e00720c */ /* 0x008fda0003f05270 */
[----:B------:R-:W-:Y:S05]  /*17bd0*/  @P0 BRA `(.L_x_14892) ;  /* 0x0000000000880947 */ /* 0x000fea0003800000 */
[----:B------:R-:W-:-:S03]  /*17be0*/  UMOV UR4, 0xffffffff ;  /* 0xffffffff00047882 */ /* 0x000fc60000000000 */
[----:B------:R-:W-:Y:S05]  /*17bf0*/  BRA.DIV UR4, `(.L_x_15161) ;  /* 0x00000036043c7947 */ /* 0x000fea000b800000 */
[----:B------:R-:W-:-:S13]  /*17c00*/  ELECT P6, URZ, PT ;  /* 0x00000000003f782f */ /* 0x000fda00038c0000 */
.L_x_15288:
[----:B------:R-:W-:Y:S05]  /*17c10*/  @!P6 BRA `(.L_x_14892) ;  /* 0x000000000078e947 */ /* 0x000fea0003800000 */
[----:B0-----:R-:W3:Y:S02]  /*17c20*/  LDL.LU R0, [R1+0x44] ;  /* 0x0000440001007983 */ /* 0x001ee40000300800 */
[----:B---3--:R-:W-:-:S04]  /*17c30*/  LOP3.LUT R0, R0, 0x2, RZ, 0xfc, !PT ;  /* 0x0000000200007812 */ /* 0x008fc800078efcff */
[----:B------:R-:W-:-:S13]  /*17c40*/  ISETP.NE.AND P2, PT, R0, 0x3, PT ;  /* 0x000000030000780c */ /* 0x000fda0003f45270 */
[----:B------:R-:W-:Y:S05]  /*17c50*/  @!P2 BRA `(.L_x_15162) ;  /* 0x000000000004a947 */ /* 0x000fea0003800000 */
[----:B------:R-:W-:Y:S01]  /*17c60*/  BPT.TRAP 0x1 ;  /* 0x000000040000795c */ /* 0x000fe20000300000 */
.L_x_15162:
[----:B------:R-:W-:Y:S01]  /*17c70*/  IADD3 R0, R9, 0x16840, RZ ;  /* 0x0001684009007810 */ /* 0x000fe20007ffe0ff */
[----:B------:R-:W-:Y:S01]  /*17c80*/  VIADD R2, R23, 0x1 ;  /* 0x0000000117027836 */ /* 0x000fe20000000000 */
[----:B------:R-:W-:-:S03]  /*17c90*/  SHF.L.U32 R3, R27, 0x1f, RZ ;  /* 0x0000001f1b037819 */ /* 0x000fc600000006ff */
[----:B--2---:R-:W-:Y:S01]  /*17ca0*/  IMAD R6, R23, 0x8, R0 ;  /* 0x0000000817067824 */ /* 0x004fe200078e0200 */
[----:B------:R-:W-:-:S03]  /*17cb0*/  ISETP.NE.AND P1, PT, R2, 0x2, PT ;  /* 0x000000020200780c */ /* 0x000fc60003f25270 */
[----:B------:R-:W0:Y:S01]  /*17cc0*/  SYNCS.PHASECHK.TRANS64.TRYWAIT P0, [R6+URZ], R3 ;  /* 0x00000003060075a7 */ /* 0x000e22000800017f */
[----:B------:R-:W-:Y:S02]  /*17cd0*/  SEL R4, RZ, 0x1, P1 ;  /* 0x00000001ff047807 */ /* 0x000fe40000800000 */
[----:B------:R-:W-:Y:S02]  /*17ce0*/  SEL R5, R2, RZ, P1 ;  /* 0x000000ff02057207 */ /* 0x000fe40000800000 */
[----:B------:R-:W-:-:S03]  /*17cf0*/  LOP3.LUT R2, R27, R4, RZ, 0x3c, !PT ;  /* 0x000000041b027212 */ /* 0x000fc600078e3cff */
[----:B------:R-:W-:Y:S01]  /*17d00*/  IMAD R7, R5, 0x8, R0 ;  /* 0x0000000805077824 */ /* 0x000fe200078e0200 */
[----:B------:R-:W-:Y:S01]  /*17d10*/  SHF.L.U32 R2, R2, 0x1f, RZ ;  /* 0x0000001f02027819 */ /* 0x000fe200000006ff */
[----:B0-----:R-:W-:Y:S06]  /*17d20*/  @!P0 BRA `(.L_x_15163) ;  /* 0x0000003400108947 */ /* 0x001fec0003800000 */
.L_x_15289:
[----:B------:R-:W2:Y:S02]  /*17d30*/  SYNCS.PHASECHK.TRANS64.TRYWAIT P0, [R7+URZ], R2 ;  /* 0x00000002070075a7 */ /* 0x000ea4000800017f */
[----:B--2---:R-:W-:Y:S05]  /*17d40*/  @!P0 BRA `(.L_x_15164) ;  /* 0x00000034001c8947 */ /* 0x004fea0003800000 */
.L_x_15290:
[----:B------:R-:W-:Y:S05]  /*17d50*/  @!P2 BRA `(.L_x_15165) ;  /* 0x000000000004a947 */ /* 0x000fea0003800000 */
[----:B------:R-:W-:Y:S01]  /*17d60*/  BPT.TRAP 0x1 ;  /* 0x000000040000795c */ /* 0x000fe20000300000 */
.L_x_15165:
[----:B------:R-:W-:-:S04]  /*17d70*/  VIADD R0, R9, 0x16860 ;  /* 0x0001686009007836 */ /* 0x000fc80000000000 */
[----:B------:R-:W-:-:S04]  /*17d80*/  IMAD R4, R23, 0x8, R0 ;  /* 0x0000000817047824 */ /* 0x000fc800078e0200 */
[----:B------:R-:W3:Y:S02]  /*17d90*/  SYNCS.PHASECHK.TRANS64.TRYWAIT P0, [R4+URZ], R3 ;  /* 0x00000003040075a7 */ /* 0x000ee4000800017f */
[----:B---3--:R-:W-:Y:S05]  /*17da0*/  @!P0 BRA `(.L_x_15166) ;  /* 0x0000003400188947 */ /* 0x008fea0003800000 */
.L_x_15291:
[----:B------:R-:W-:-:S07]  /*17db0*/  IMAD R5, R5, 0x8, R0 ;  /* 0x0000000805057824 */ /* 0x000fce00078e0200 */
.L_x_15167:
[----:B------:R0:W0:Y:S02]  /*17dc0*/  SYNCS.PHASECHK.TRANS64.TRYWAIT P0, [R5+URZ], R2 ;  /* 0x00000002050075a7 */ /* 0x000024000800017f */
[----:B0-----:R-:W-:Y:S05]  /*17dd0*/  @!P0 NANOSLEEP.SYNCS 0x989680 ;  /* 0x009896800000895d */ /* 0x001fea0003900000 */
[----:B------:R-:W0:Y:S02]  /*17de0*/  @!P0 SYNCS.PHASECHK.TRANS64 P0, [R5+URZ], R2 ;  /* 0x00000002050085a7 */ /* 0x000e24000800007f */
[----:B0-----:R-:W-:Y:S05]  /*17df0*/  @!P0 BRA `(.L_x_15167) ;  /* 0xfffffffc00f08947 */ /* 0x001fea000383ffff */
.L_x_14892:
[----:B------:R-:W-:Y:S05]  /*17e00*/  BSYNC B9 ;  /* 0x0000000000097941 */ /* 0x000fea0003800000 */
.L_x_14889:
[----:B------:R-:W-:Y:S05]  /*17e10*/  EXIT ;  /* 0x000000000000794d */ /* 0x000fea0003800000 */
.L_x_14910:
[----:B0-----:R0:W1:Y:S02]  /*17e20*/  SYNCS.PHASECHK.TRANS64.TRYWAIT P6, [R78+URZ+0x16890], R90 ;  /* 0x0168905a4e0075a7 */ /* 0x00106400080c017f */
[----:B-1----:R-:W-:Y:S05]  /*17e30*/  @!P6 NANOSLEEP.SYNCS 0x989680 ;  /* 0x009896800000e95d */ /* 0x002fea0003900000 */
[----:B------:R-:W1:Y:S02]  /*17e40*/  @!P6 SYNCS.PHASECHK.TRANS64 P6, [R78+URZ+0x16890], R90 ;  /* 0x0168905a4e00e5a7 */ /* 0x000e6400080c007f */
[----:B-1----:R-:W-:Y:S05]  /*17e50*/  @!P6 BRA `(.L_x_14910) ;  /* 0xfffffffc00f0e947 */ /* 0x002fea000383ffff */
[----:B------:R-:W-:Y:S05]  /*17e60*/  BRA `(.L_x_15168) ;  /* 0xfffffeac00587947 */ /* 0x000fea000383ffff */
.L_x_14930:
[----:B0-----:R0:W1:Y:S02]  /*17e70*/  SYNCS.PHASECHK.TRANS64.TRYWAIT P5, [R78+URZ+0x16890], R90 ;  /* 0x0168905a4e0075a7 */ /* 0x00106400080a017f */
[----:B-1----:R-:W-:Y:S05]  /*17e80*/  @!P5 NANOSLEEP.SYNCS 0x989680 ;  /* 0x009896800000d95d */ /* 0x002fea0003900000 */
[----:B------:R-:W1:Y:S02]  /*17e90*/  @!P5 SYNCS.PHASECHK.TRANS64 P5, [R78+URZ+0x16890], R90 ;  /* 0x0168905a4e00d5a7 */ /* 0x000e6400080a007f */
[----:B-1----:R-:W-:Y:S05]  /*17ea0*/  @!P5 BRA `(.L_x_14930) ;  /* 0xfffffffc00f0d947 */ /* 0x002fea000383ffff */
[----:B------:R-:W-:Y:S05]  /*17eb0*/  BRA `(.L_x_15169) ;  /* 0xfffffebc00c87947 */ /* 0x000fea000383ffff */
.L_x_14939:
[----:B-1----:R1:W2:Y:S02]  /*17ec0*/  SYNCS.PHASECHK.TRANS64.TRYWAIT P4, [R78+URZ+0x16890], R90 ;  /* 0x0168905a4e0075a7 */ /* 0x0022a4000808017f */
[----:B--2---:R-:W-:Y:S05]  /*17ed0*/  @!P4 NANOSLEEP.SYNCS 0x989680 ;  /* 0x009896800000c95d */ /* 0x004fea0003900000 */
[----:B------:R-:W2:Y:S02]  /*17ee0*/  @!P4 SYNCS.PHASECHK.TRANS64 P4, [R78+URZ+0x16890], R90 ;  /* 0x0168905a4e00c5a7 */ /* 0x000ea4000808007f */
[----:B--2---:R-:W-:Y:S05]  /*17ef0*/  @!P4 BRA `(.L_x_14939) ;  /* 0xfffffffc00f0c947 */ /* 0x004fea000383ffff */
[----:B------:R-:W-:Y:S05]  /*17f00*/  BRA `(.L_x_15170) ;  /* 0xfffffecc00f87947 */ /* 0x000fea000383ffff */
.L_x_14945:
[----:B--2---:R2:W3:Y:S02]  /*17f10*/  SYNCS.PHASECHK.TRANS64.TRYWAIT P3, [R78+URZ+0x168b0], R90 ;  /* 0x0168b05a4e0075a7 */ /* 0x0044e4000806017f */
[----:B---3--:R-:W-:Y:S05]  /*17f20*/  @!P3 NANOSLEEP.SYNCS 0x989680 ;  /* 0x009896800000b95d */ /* 0x008fea0003900000 */
[----:B------:R-:W3:Y:S02]  /*17f30*/  @!P3 SYNCS.PHASECHK.TRANS64 P3, [R78+URZ+0x168b0], R90 ;  /* 0x0168b05a4e00b5a7 */ /* 0x000ee4000806007f */
[----:B---3--:R-:W-:Y:S05]  /*17f40*/  @!P3 BRA `(.L_x_14945) ;  /* 0xfffffffc00f0b947 */ /* 0x008fea000383ffff */
[----:B------:R-:W-:Y:S05]  /*17f50*/  BRA `(.L_x_15171) ;  /* 0xfffffed0008c7947 */ /* 0x000fea000383ffff */
.L_x_14953:
        /* <DEDUP_REMOVED lines=8> */
[----:B------:R-:W-:-:S04]  /*17fe0*/  SHF.R.S32.HI R0, RZ, 0x7, R0 ;  /* 0x00000007ff007819 */ /* 0x000fc80000011400 */
[----:B------:R-:W-:-:S07]  /*17ff0*/  MOV R13, R0 ;  /* 0x00000000000d7202 */ /* 0x000fce0000000f00 */
[----:B-----5:R-:W-:Y:S05]  /*18000*/  WARPSYNC.COLLECTIVE R15, `(.L_x_15173) ;  /* 0x000000000f087348 */ /* 0x020fea0003c00000 */
[----:B------:R0:W1:Y:S02]  /*18010*/  SHFL.IDX P6, R14, R13, R12, R11 ;  /* 0x0000000c0d0e7389 */ /* 0x00006400000c000b */
[----:B01---5:R-:W-:Y:S01]  /*18020*/  ENDCOLLECTIVE ;  /* 0x000000000000791b */ /* 0x023fe20003800000 */
.L_x_15173:
[----:B------:R-:W-:Y:S05]  /*18030*/  BSYNC B0 ;  /* 0x0000000000007941 */ /* 0x000fea0003800000 */
.L_x_15172:
[----:B------:R-:W-:Y:S01]  /*18040*/  IMAD.MOV.U32 R157, RZ, RZ, R14 ;  /* 0x000000ffff9d7224 */ /* 0x000fe200078e000e */
[----:B------:R-:W-:Y:S06]  /*18050*/  BRA `(.L_x_15174) ;  /* 0xfffffed8000c7947 */ /* 0x000fec000383ffff */
.L_x_14965:
        /* <DEDUP_REMOVED lines=8> */
.L_x_15176:
[----:B------:R-:W-:Y:S05]  /*180e0*/  BSYNC B1 ;  /* 0x0000000000017941 */ /* 0x000fea0003800000 */
.L_x_15175:
        /* <DEDUP_REMOVED lines=8> */
.L_x_15177:
[----:B------:R-:W-:Y:S02]  /*18170*/  IMAD.MOV.U32 R13, RZ, RZ, R8 ;  /* 0x000000ffff0d7224 */ /* 0x000fe400078e0008 */
[----:B------:R-:W-:-:S07]  /*18180*/  IMAD.MOV.U32 R0, RZ, RZ, R14 ;  /* 0x000000ffff007224 */ /* 0x000fce00078e000e */
[----:B------:R-:W-:Y:S05]  /*18190*/  WARPSYNC.COLLECTIVE R15, `(.L_x_15178) ;  /* 0x000000000f087348 */ /* 0x000fea0003c00000 */
[----:B------:R0:W1:Y:S02]  /*181a0*/  SHFL.IDX P6, R14, R13, R12, R11 ;  /* 0x0000000c0d0e7389 */ /* 0x00006400000c000b */
[----:B01----:R-:W-:Y:S01]  /*181b0*/  ENDCOLLECTIVE ;  /* 0x000000000000791b */ /* 0x003fe20003800000 */
.L_x_15178:
[----:B------:R-:W-:Y:S01]  /*181c0*/  IMAD.MOV.U32 R13, RZ, RZ, R7 ;  /* 0x000000ffff0d7224 */ /* 0x000fe200078e0007 */
[----:B------:R-:W-:-:S07]  /*181d0*/  MOV R5, R14 ;  /* 0x0000000e00057202 */ /* 0x000fce0000000f00 */
[----:B------:R-:W-:Y:S05]  /*181e0*/  WARPSYNC.COLLECTIVE R15, `(.L_x_15179) ;  /* 0x000000000f087348 */ /* 0x000fea0003c00000 */
[----:B------:R0:W1:Y:S02]  /*181f0*/  SHFL.IDX P6, R14, R13, R12, R11 ;  /* 0x0000000c0d0e7389 */ /* 0x00006400000c000b */
[----:B01----:R-:W-:Y:S01]  /*18200*/  ENDCOLLECTIVE ;  /* 0x000000000000791b */ /* 0x003fe20003800000 */
.L_x_15179:
[----:B------:R-:W-:Y:S05]  /*18210*/  BRA `(.L_x_15180) ;  /* 0xfffffedc00907947 */ /* 0x000fea000383ffff */
.L_x_14968:
        /* <DEDUP_REMOVED lines=8> */
.L_x_15182:
[----:B------:R-:W-:Y:S05]  /*182a0*/  BSYNC B1 ;  /* 0x0000000000017941 */ /* 0x000fea0003800000 */
.L_x_15181:
        /* <DEDUP_REMOVED lines=8> */
.L_x_15183:
[----:B------:R-:W-:Y:S02]  /*18330*/  IMAD.MOV.U32 R13, RZ, RZ, R8 ;  /* 0x000000ffff0d7224 */ /* 0x000fe400078e0008 */
[----:B------:R-:W-:-:S07]  /*18340*/  IMAD.MOV.U32 R0, RZ, RZ, R14 ;  /* 0x000000ffff007224 */ /* 0x000fce00078e000e */
[----:B------:R-:W-:Y:S05]  /*18350*/  WARPSYNC.COLLECTIVE R15, `(.L_x_15184) ;  /* 0x000000000f087348 */ /* 0x000fea0003c00000 */
[----:B------:R0:W1:Y:S02]  /*18360*/  SHFL.IDX P6, R14, R13, R12, R11 ;  /* 0x0000000c0d0e7389 */ /* 0x00006400000c000b */
[----:B01----:R-:W-:Y:S01]  /*18370*/  ENDCOLLECTIVE ;  /* 0x000000000000791b */ /* 0x003fe20003800000 */
.L_x_15184:
[----:B------:R-:W-:Y:S02]  /*18380*/  IMAD.MOV.U32 R13, RZ, RZ, R7 ;  /* 0x000000ffff0d7224 */ /* 0x000fe400078e0007 */
[----:B------:R-:W-:-:S07]  /*18390*/  IMAD.MOV.U32 R5, RZ, RZ, R14 ;  /* 0x000000ffff057224 */ /* 0x000fce00078e000e */
[----:B------:R-:W-:Y:S05]  /*183a0*/  WARPSYNC.COLLECTIVE R15, `(.L_x_15185) ;  /* 0x000000000f087348 */ /* 0x000fea0003c00000 */
[----:B------:R0:W1:Y:S02]  /*183b0*/  SHFL.IDX P6, R14, R13, R12, R11 ;  /* 0x0000000c0d0e7389 */ /* 0x00006400000c000b */
[----:B01----:R-:W-:Y:S01]  /*183c0*/  ENDCOLLECTIVE ;  /* 0x000000000000791b */ /* 0x003fe20003800000 */
.L_x_15185:
[----:B------:R-:W-:Y:S05]  /*183d0*/  BRA `(.L_x_15186) ;  /* 0xfffffedc00fc7947 */ /* 0x000fea000383ffff */
.L_x_14972:
[----:B0-----:R0:W1:Y:S02]  /*183e0*/  SYNCS.PHASECHK.TRANS64.TRYWAIT P0, [R2+URZ+0x16800], R37 ;  /* 0x01680025020075a7 */ /* 0x001064000800017f */
[----:B-1----:R-:W-:Y:S05]  /*183f0*/  @!P0 NANOSLEEP.SYNCS 0x989680 ;  /* 0x009896800000895d */ /* 0x002fea0003900000 */
[----:B------:R-:W1:Y:S02]  /*18400*/  @!P0 SYNCS.PHASECHK.TRANS64 P0, [R2+URZ+0x16800], R37 ;  /* 0x01680025020085a7 */ /* 0x000e64000800007f */
[----:B-1----:R-:W-:Y:S05]  /*18410*/  @!P0 BRA `(.L_x_14972) ;  /* 0xfffffffc00f08947 */ /* 0x002fea000383ffff */
[----:B------:R-:W-:Y:S05]  /*18420*/  BRA `(.L_x_15187) ;  /* 0xfffffee400047947 */ /* 0x000fea000383ffff */
.L_x_14980:
[----:B------:R-:W0:Y:S01]  /*18430*/  LDC R41, c[0x0][0x3f4] ;  /* 0x0000fd00ff297b82 */ /* 0x000e220000000800 */
[----:B------:R-:W-:Y:S01]  /*18440*/  BSSY B1, `(.L_x_15188) ;  /* 0x0000008000017945 */ /* 0x000fe20003800000 */
[----:B------:R-:W-:Y:S01]  /*18450*/  IMAD.MOV.U32 R13, RZ, RZ, R26 ;  /* 0x000000ffff0d7224 */ /* 0x000fe200078e001a */
[----:B------:R-:W-:Y:S01]  /*18460*/  MOV R12, RZ ;  /* 0x000000ff000c7202 */ /* 0x000fe20000000f00 */
[----:B------:R-:W-:Y:S02]  /*18470*/  IMAD.MOV.U32 R11, RZ, RZ, 0x1c1f ;  /* 0x00001c1fff0b7424 */ /* 0x000fe400078e00ff */
[----:B------:R-:W-:-:S07]  /*18480*/  IMAD.MOV.U32 R15, RZ, RZ, -0x1 ;  /* 0xffffffffff0f7424 */ /* 0x000fce00078e00ff */
[----:B0-----:R-:W-:Y:S05]  /*18490*/  WARPSYNC.COLLECTIVE R15, `(.L_x_15189) ;  /* 0x000000000f087348 */ /* 0x001fea0003c00000 */
[----:B------:R1:W2:Y:S02]  /*184a0*/  SHFL.IDX P6, R14, R13, R12, R11 ;  /* 0x0000000c0d0e7389 */ /* 0x0002a400000c000b */
[----:B012---:R-:W-:Y:S01]  /*184b0*/  ENDCOLLECTIVE ;  /* 0x000000000000791b */ /* 0x007fe20003800000 */
.L_x_15189:
[----:B------:R-:W-:Y:S05]  /*184c0*/  BSYNC B1 ;  /* 0x0000000000017941 */ /* 0x000fea0003800000 */
.L_x_15188:
        /* <DEDUP_REMOVED lines=10> */
.L_x_15190:
[----:B------:R-:W-:Y:S01]  /*18570*/  IMAD.MOV.U32 R13, RZ, RZ, R24 ;  /* 0x000000ffff0d7224 */ /* 0x000fe200078e0018 */
[----:B------:R-:W-:-:S07]  /*18580*/  MOV R3, R14 ;  /* 0x0000000e00037202 */ /* 0x000fce0000000f00 */
[----:B------:R-:W-:Y:S05]  /*18590*/  WARPSYNC.COLLECTIVE R15, `(.L_x_15191) ;  /* 0x000000000f087348 */ /* 0x000fea0003c00000 */
[----:B------:R0:W1:Y:S02]  /*185a0*/  SHFL.IDX P6, R14, R13, R12, R11 ;  /* 0x0000000c0d0e7389 */ /* 0x00006400000c000b */
[----:B01----:R-:W-:Y:S01]  /*185b0*/  ENDCOLLECTIVE ;  /* 0x000000000000791b */ /* 0x003fe20003800000 */
.L_x_15191:
[----:B------:R-:W-:Y:S02]  /*185c0*/  IMAD.MOV.U32 R13, RZ, RZ, R27 ;  /* 0x000000ffff0d7224 */ /* 0x000fe400078e001b */
[----:B------:R-:W-:-:S07]  /*185d0*/  IMAD.MOV.U32 R4, RZ, RZ, R14 ;  /* 0x000000ffff047224 */ /* 0x000fce00078e000e */
[----:B------:R-:W-:Y:S05]  /*185e0*/  WARPSYNC.COLLECTIVE R15, `(.L_x_15192) ;  /* 0x000000000f087348 */ /* 0x000fea0003c00000 */
[----:B------:R0:W1:Y:S02]  /*185f0*/  SHFL.IDX P6, R14, R13, R12, R11 ;  /* 0x0000000c0d0e7389 */ /* 0x00006400000c000b */
[----:B01----:R-:W-:Y:S01]  /*18600*/  ENDCOLLECTIVE ;  /* 0x000000000000791b */ /* 0x003fe20003800000 */
.L_x_15192:
        /* <DEDUP_REMOVED lines=18> */
[----:B--2---:R-:W-:Y:S01]  /*18730*/  @!P1 IMAD.MOV.U32 R37, RZ, RZ, R11 ;  /* 0x000000ffff259224 */ /* 0x004fe200078e000b */
[----:B------:R-:W-:Y:S01]  /*18740*/  MOV R11, 0x1c1f ;  /* 0x00001c1f000b7802 */ /* 0x000fe20000000f00 */
[----:B------:R-:W-:Y:S01]  /*18750*/  @!P1 IMAD.MOV.U32 R35, RZ, RZ, R9 ;  /* 0x000000ffff239224 */ /* 0x000fe200078e0009 */
[----:B------:R-:W-:Y:S01]  /*18760*/  @!P1 MOV R34, R8 ;  /* 0x0000000800229202 */ /* 0x000fe20000000f00 */
[----:B------:R-:W-:-:S07]  /*18770*/  @!P1 IMAD.MOV.U32 R36, RZ, RZ, R10 ;  /* 0x000000ffff249224 */ /* 0x000fce00078e000a */
[----:B-----5:R-:W-:Y:S05]  /*18780*/  WARPSYNC.COLLECTIVE R15, `(.L_x_15193) ;  /* 0x000000000f087348 */ /* 0x020fea0003c00000 */
[----:B------:R0:W1:Y:S02]  /*18790*/  SHFL.IDX P6, R14, R13, R12, R11 ;  /* 0x0000000c0d0e7389 */ /* 0x00006400000c000b */
[----:B01---5:R-:W-:Y:S01]  /*187a0*/  ENDCOLLECTIVE ;  /* 0x000000000000791b */ /* 0x023fe20003800000 */
.L_x_15193:
[----:B------:R-:W-:Y:S02]  /*187b0*/  IMAD.MOV.U32 R3, RZ, RZ, R35 ;  /* 0x000000ffff037224 */ /* 0x000fe400078e0023 */
[----:B------:R-:W-:Y:S01]  /*187c0*/  IMAD.MOV.U32 R0, RZ, RZ, R34 ;  /* 0x000000ffff007224 */ /* 0x000fe200078e0022 */
[----:B------:R-:W-:Y:S01]  /*187d0*/  MOV R8, R36 ;  /* 0x0000002400087202 */ /* 0x000fe20000000f00 */
[----:B------:R-:W-:Y:S01]  /*187e0*/  IMAD.MOV.U32 R9, RZ, RZ, R37 ;  /* 0x000000ffff097224 */ /* 0x000fe200078e0025 */
[----:B------:R-:W-:Y:S02]  /*187f0*/  PRMT R45, R45, 0x5410, R3 ;  /* 0x000054102d2d7816 */ /* 0x000fe40000000003 */
[----:B------:R-:W-:Y:S01]  /*18800*/  PRMT R42, R0, 0x7610, R42 ;  /* 0x00007610002a7816 */ /* 0x000fe2000000002a */
[----:B------:R-:W-:Y:S01]  /*18810*/  @!P1 IMAD.MOV.U32 R20, RZ, RZ, R4 ;  /* 0x000000ffff149224 */ /* 0x000fe200078e0004 */
[----:B------:R-:W-:Y:S01]  /*18820*/  PRMT R33, R8, 0x5410, R9 ;  /* 0x0000541008217816 */ /* 0x000fe20000000009 */
[----:B------:R-:W-:-:S02]  /*18830*/  @!P1 IMAD.MOV.U32 R21, RZ, RZ, R5 ;  /* 0x000000ffff159224 */ /* 0x000fc400078e0005 */
[----:B------:R-:W-:Y:S02]  /*18840*/  @!P1 IMAD.MOV.U32 R30, RZ, RZ, R6 ;  /* 0x000000ffff1e9224 */ /* 0x000fe400078e0006 */
[----:B------:R-:W-:Y:S02]  /*18850*/  IMAD.MOV.U32 R13, RZ, RZ, R25 ;  /* 0x000000ffff0d7224 */ /* 0x000fe400078e0019 */
[----:B------:R-:W-:Y:S01]  /*18860*/  @!P1 IMAD.MOV.U32 R31, RZ, RZ, R7 ;  /* 0x000000ffff1f9224 */ /* 0x000fe200078e0007 */
[----:B------:R-:W-:Y:S01]  /*18870*/  MOV R6, R30 ;  /* 0x0000001e00067202 */ /* 0x000fe20000000f00 */
[----:B------:R-:W-:Y:S02]  /*18880*/  IMAD.MOV.U32 R4, RZ, RZ, R20 ;  /* 0x000000ffff047224 */ /* 0x000fe400078e0014 */
[----:B------:R-:W-:Y:S02]  /*18890*/  IMAD.MOV.U32 R5, RZ, RZ, R21 ;  /* 0x000000ffff057224 */ /* 0x000fe400078e0015 */
[----:B------:R-:W-:Y:S01]  /*188a0*/  IMAD.MOV.U32 R7, RZ, RZ, R31 ;  /* 0x000000ffff077224 */ /* 0x000fe200078e001f */
[----:B------:R-:W-:Y:S01]  /*188b0*/  PRMT R56, R4, 0x5410, R6 ;  /* 0x0000541004387816 */ /* 0x000fe20000000006 */
[----:B------:R-:W-:Y:S01]  /*188c0*/  IMAD.MOV.U32 R0, RZ, RZ, R14 ;  /* 0x000000ffff007224 */ /* 0x000fe200078e000e */
[----:B------:R-:W-:-:S07]  /*188d0*/  PRMT R45, R5, 0x7610, R45 ;  /* 0x00007610052d7816 */ /* 0x000fce000000002d */
[----:B------:R-:W-:Y:S05]  /*188e0*/  WARPSYNC.COLLECTIVE R15, `(.L_x_15194) ;  /* 0x000000000f087348 */ /* 0x000fea0003c00000 */
[----:B------:R0:W1:Y:S02]  /*188f0*/  SHFL.IDX P6, R14, R13, R12, R11 ;  /* 0x0000000c0d0e7389 */ /* 0x00006400000c000b */
[----:B01----:R-:W-:Y:S01]  /*18900*/  ENDCOLLECTIVE ;  /* 0x000000000000791b */ /* 0x003fe20003800000 */
.L_x_15194:
[----:B------:R-:W-:Y:S02]  /*18910*/  PRMT R42, R42, 0x5410, R7 ;  /* 0x000054102a2a7816 */ /* 0x000fe40000000007 */
[----:B------:R-:W-:Y:S01]  /*18920*/  CS2R R4, SRZ ;  /* 0x0000000000047805 */ /* 0x000fe2000001ff00 */
[----:B------:R-:W-:Y:S02]  /*18930*/  IMAD.MOV.U32 R13, RZ, RZ, R24 ;  /* 0x000000ffff0d7224 */ /* 0x000fe400078e0018 */
[----:B------:R-:W-:-:S07]  /*18940*/  IMAD.MOV.U32 R3, RZ, RZ, R14 ;  /* 0x000000ffff037224 */ /* 0x000fce00078e000e */
[----:B------:R-:W-:Y:S05]  /*18950*/  WARPSYNC.COLLECTIVE R15, `(.L_x_15195) ;  /* 0x000000000f087348 */ /* 0x000fea0003c00000 */
[----:B------:R0:W1:Y:S02]  /*18960*/  SHFL.IDX P6, R14, R13, R12, R11 ;  /* 0x0000000c0d0e7389 */ /* 0x00006400000c000b */
[----:B01----:R-:W-:Y:S01]  /*18970*/  ENDCOLLECTIVE ;  /* 0x000000000000791b */ /* 0x003fe20003800000 */
.L_x_15195:
[----:B------:R-:W-:Y:S02]  /*18980*/  IMAD.MOV.U32 R13, RZ, RZ, R27 ;  /* 0x000000ffff0d7224 */ /* 0x000fe400078e001b */
[----:B------:R-:W-:-:S07]  /*18990*/  IMAD.MOV.U32 R24, RZ, RZ, R14 ;  /* 0x000000ffff187224 */ /* 0x000fce00078e000e */
[----:B------:R-:W-:Y:S05]  /*189a0*/  WARPSYNC.COLLECTIVE R15, `(.L_x_15196) ;  /* 0x000000000f087348 */ /* 0x000fea0003c00000 */
[----:B------:R0:W1:Y:S02]  /*189b0*/  SHFL.IDX P6, R14, R13, R12, R11 ;  /* 0x0000000c0d0e7389 */ /* 0x00006400000c000b */
[----:B01----:R-:W-:Y:S01]  /*189c0*/  ENDCOLLECTIVE ;  /* 0x000000000000791b */ /* 0x003fe20003800000 */
.L_x_15196:
[----:B------:R-:W-:Y:S05]  /*189d0*/  BRA `(.L_x_15197) ;  /* 0xfffffeec00ec7947 */ /* 0x000fea000383ffff */
.L_x_14984:
[----:B0-----:R0:W1:Y:S02]  /*189e0*/  SYNCS.PHASECHK.TRANS64.TRYWAIT P1, [R2+URZ+0x16800], R13 ;  /* 0x0168000d020075a7 */ /* 0x001064000802017f */
[----:B-1----:R-:W-:Y:S05]  /*189f0*/  @!P1 NANOSLEEP.SYNCS 0x989680 ;  /* 0x009896800000995d */ /* 0x002fea0003900000 */
[----:B------:R-:W1:Y:S02]  /*18a00*/  @!P1 SYNCS.PHASECHK.TRANS64 P1, [R2+URZ+0x16800], R13 ;  /* 0x0168000d020095a7 */ /* 0x000e64000802007f */
[----:B-1----:R-:W-:Y:S05]  /*18a10*/  @!P1 BRA `(.L_x_14984) ;  /* 0xfffffffc00f09947 */ /* 0x002fea000383ffff */
[----:B------:R-:W-:Y:S05]  /*18a20*/  BRA `(.L_x_15198) ;  /* 0xfffffef0008c7947 */ /* 0x000fea000383ffff */
.L_x_14990:
[----:B-1----:R1:W2:Y:S02]  /*18a30*/  SYNCS.PHASECHK.TRANS64.TRYWAIT P2, [R4+URZ+0x16830], R3 ;  /* 0x01683003040075a7 */ /* 0x0022a4000804017f */
[----:B--2---:R-:W-:Y:S05]  /*18a40*/  @!P2 NANOSLEEP.SYNCS 0x989680 ;  /* 0x009896800000a95d */ /* 0x004fea0003900000 */
[----:B------:R-:W2:Y:S02]  /*18a50*/  @!P2 SYNCS.PHASECHK.TRANS64 P2, [R4+URZ+0x16830], R3 ;  /* 0x016830030400a5a7 */ /* 0x000ea4000804007f */
[----:B--2---:R-:W-:Y:S05]  /*18a60*/  @!P2 BRA `(.L_x_14990) ;  /* 0xfffffffc00f0a947 */ /* 0x004fea000383ffff */
[----:B------:R-:W-:Y:S05]  /*18a70*/  BRA `(.L_x_14989) ;  /* 0xffffff0000087947 */ /* 0x000fea000383ffff */
.L_x_14996:
[----:B-1----:R1:W2:Y:S02]  /*18a80*/  SYNCS.PHASECHK.TRANS64.TRYWAIT P4, [R0+URZ+0x16830], R3 ;  /* 0x01683003000075a7 */ /* 0x0022a4000808017f */
[----:B--2---:R-:W-:Y:S05]  /*18a90*/  @!P4 NANOSLEEP.SYNCS 0x989680 ;  /* 0x009896800000c95d */ /* 0x004fea0003900000 */
[----:B------:R-:W2:Y:S02]  /*18aa0*/  @!P4 SYNCS.PHASECHK.TRANS64 P4, [R0+URZ+0x16830], R3 ;  /* 0x016830030000c5a7 */ /* 0x000ea4000808007f */
[----:B--2---:R-:W-:Y:S05]  /*18ab0*/  @!P4 BRA `(.L_x_14996) ;  /* 0xfffffffc00f0c947 */ /* 0x004fea000383ffff */
[----:B------:R-:W-:Y:S05]  /*18ac0*/  BRA `(.L_x_14995) ;  /* 0xffffff2000c07947 */ /* 0x000fea000383ffff */
.L_x_15000:
[----:B-1----:R1:W2:Y:S02]  /*18ad0*/  SYNCS.PHASECHK.TRANS64.TRYWAIT P3, [R3+URZ+0x16850], R0 ;  /* 0x01685000030075a7 */ /* 0x0022a4000806017f */
[----:B--2---:R-:W-:Y:S05]  /*18ae0*/  @!P3 NANOSLEEP.SYNCS 0x989680 ;  /* 0x009896800000b95d */ /* 0x004fea0003900000 */
[----:B------:R-:W2:Y:S02]  /*18af0*/  @!P3 SYNCS.PHASECHK.TRANS64 P3, [R3+URZ+0x16850], R0 ;  /* 0x016850000300b5a7 */ /* 0x000ea4000806007f */
[----:B--2---:R-:W-:Y:S05]  /*18b00*/  @!P3 BRA `(.L_x_15000) ;  /* 0xfffffffc00f0b947 */ /* 0x004fea000383ffff */
[----:B------:R-:W-:Y:S05]  /*18b10*/  BRA `(.L_x_14997) ;  /* 0xffffff2400947947 */ /* 0x000fea000383ffff */
.L_x_15007:
[----:B-1----:R1:W2:Y:S02]  /*18b20*/  SYNCS.PHASECHK.TRANS64.TRYWAIT P3, [R0+URZ+0x16830], R3 ;  /* 0x01683003000075a7 */ /* 0x0022a4000806017f */
[----:B--2---:R-:W-:Y:S05]  /*18b30*/  @!P3 NANOSLEEP.SYNCS 0x989680 ;  /* 0x009896800000b95d */ /* 0x004fea0003900000 */
[----:B------:R-:W2:Y:S02]  /*18b40*/  @!P3 SYNCS.PHASECHK.TRANS64 P3, [R0+URZ+0x16830], R3 ;  /* 0x016830030000b5a7 */ /* 0x000ea4000806007f */
[----:B--2---:R-:W-:Y:S05]  /*18b50*/  @!P3 BRA `(.L_x_15007) ;  /* 0xfffffffc00f0b947 */ /* 0x004fea000383ffff */
[----:B------:R-:W-:Y:S05]  /*18b60*/  BRA `(.L_x_15006) ;  /* 0xffffff4800d47947 */ /* 0x000fea000383ffff */
.L_x_15011:
[----:B-1----:R1:W2:Y:S02]  /*18b70*/  SYNCS.PHASECHK.TRANS64.TRYWAIT P2, [R3+URZ+0x16850], R0 ;  /* 0x01685000030075a7 */ /* 0x0022a4000804017f */
[----:B--2---:R-:W-:Y:S05]  /*18b80*/  @!P2 NANOSLEEP.SYNCS 0x989680 ;  /* 0x009896800000a95d */ /* 0x004fea0003900000 */
[----:B------:R-:W2:Y:S02]  /*18b90*/  @!P2 SYNCS.PHASECHK.TRANS64 P2, [R3+URZ+0x16850], R0 ;  /* 0x016850000300a5a7 */ /* 0x000ea4000804007f */
[----:B--2---:R-:W-:Y:S05]  /*18ba0*/  @!P2 BRA `(.L_x_15011) ;  /* 0xfffffffc00f0a947 */ /* 0x004fea000383ffff */
[----:B------:R-:W-:Y:S05]  /*18bb0*/  BRA `(.L_x_15008) ;  /* 0xffffff4c00a87947 */ /* 0x000fea000383ffff */
.L_x_15016:
[----:B-1----:R1:W2:Y:S02]  /*18bc0*/  SYNCS.PHASECHK.TRANS64.TRYWAIT P0, [R13+URZ+0x16850], R6 ;  /* 0x016850060d0075a7 */ /* 0x0022a4000800017f */
[----:B--2---:R-:W-:Y:S05]  /*18bd0*/  @!P0 NANOSLEEP.SYNCS 0x989680 ;  /* 0x009896800000895d */ /* 0x004fea0003900000 */
[----:B------:R-:W2:Y:S02]  /*18be0*/  @!P0 SYNCS.PHASECHK.TRANS64 P0, [R13+URZ+0x16850], R6 ;  /* 0x016850060d0085a7 */ /* 0x000ea4000800007f */
[----:B--2---:R-:W-:Y:S05]  /*18bf0*/  @!P0 BRA `(.L_x_15016) ;  /* 0xfffffffc00f08947 */ /* 0x004fea000383ffff */
[----:B------:R-:W-:Y:S05]  /*18c00*/  BRA `(.L_x_15015) ;  /* 0xffffff6800587947 */ /* 0x000fea000383ffff */
.L_x_15024:
[----:B------:R-:W-:Y:S02]  /*18c10*/  IMAD.MOV.U32 R13, RZ, RZ, R20 ;  /* 0x000000ffff0d7224 */ /* 0x000fe400078e0014 */
[----:B------:R-:W-:Y:S02]  /*18c20*/  IMAD.MOV.U32 R12, RZ, RZ, RZ ;  /* 0x000000ffff0c7224 */ /* 0x000fe400078e00ff */
[----:B------:R-:W-:Y:S02]  /*18c30*/  IMAD.MOV.U32 R11, RZ, RZ, 0x181f ;  /* 0x0000181fff0b7424 */ /* 0x000fe400078e00ff */
[----:B------:R-:W-:Y:S02]  /*18c40*/  IMAD.MOV.U32 R15, RZ, RZ, -0x1 ;  /* 0xffffffffff0f7424 */ /* 0x000fe400078e00ff */
[----:B------:R-:W-:Y:S02]  /*18c50*/  IMAD R21, R8, R25, RZ ;  /* 0x0000001908157224 */ /* 0x000fe400078e02ff */
[----:B------:R-:W-:-:S07]  /*18c60*/  IMAD.IADD R24, R34, 0x1, R26 ;  /* 0x0000000122187824 */ /* 0x000fce00078e021a */
[----:B------:R-:W-:Y:S05]  /*18c70*/  WARPSYNC.COLLECTIVE R15, `(.L_x_15199) ;  /* 0x000000000f087348 */ /* 0x000fea0003c00000 */
[----:B------:R0:W1:Y:S02]  /*18c80*/  SHFL.IDX P6, R14, R13, R12, R11 ;  /* 0x0000000c0d0e7389 */ /* 0x00006400000c000b */
[----:B01----:R-:W-:Y:S01]  /*18c90*/  ENDCOLLECTIVE ;  /* 0x000000000000791b */ /* 0x003fe20003800000 */
.L_x_15199:
        /* <DEDUP_REMOVED lines=10> */
.L_x_15200:
[----:B------:R-:W-:Y:S02]  /*18d40*/  IMAD.MOV.U32 R13, RZ, RZ, R20 ;  /* 0x000000ffff0d7224 */ /* 0x000fe400078e0014 */
[----:B------:R-:W-:Y:S01]  /*18d50*/  IMAD.MOV.U32 R12, RZ, RZ, 0x1 ;  /* 0x00000001ff0c7424 */ /* 0x000fe200078e00ff */
[----:B------:R-:W-:-:S07]  /*18d60*/  MOV R3, R14 ;  /* 0x0000000e00037202 */ /* 0x000fce0000000f00 */
[----:B------:R-:W-:Y:S05]  /*18d70*/  WARPSYNC.COLLECTIVE R15, `(.L_x_15201) ;  /* 0x000000000f087348 */ /* 0x000fea0003c00000 */
[----:B------:R0:W1:Y:S02]  /*18d80*/  SHFL.IDX P6, R14, R13, R12, R11 ;  /* 0x0000000c0d0e7389 */ /* 0x00006400000c000b */
[----:B01----:R-:W-:Y:S01]  /*18d90*/  ENDCOLLECTIVE ;  /* 0x000000000000791b */ /* 0x003fe20003800000 */
.L_x_15201:
[----:B------:R-:W-:-:S04]  /*18da0*/  @!P3 LEA R10, P5, R33, R3, 0x1 ;  /* 0x00000003210ab211 */ /* 0x000fc800078a08ff */
[----:B------:R-:W-:Y:S01]  /*18db0*/  @!P3 LEA.HI.X R3, R33, R0, R32, 0x1, P5 ;  /* 0x000000002103b211 */ /* 0x000fe200028f0c20 */
[----:B------:R-:W-:Y:S02]  /*18dc0*/  IMAD.MOV.U32 R13, RZ, RZ, R7 ;  /* 0x000000ffff0d7224 */ /* 0x000fe400078e0007 */
[----:B------:R-:W-:-:S07]  /*18dd0*/  IMAD.MOV.U32 R4, RZ, RZ, R14 ;  /* 0x000000ffff047224 */ /* 0x000fce00078e000e */
[----:B------:R-:W-:Y:S05]  /*18de0*/  WARPSYNC.COLLECTIVE R15, `(.L_x_15202) ;  /* 0x000000000f087348 */ /* 0x000fea0003c00000 */
[----:B------:R0:W1:Y:S02]  /*18df0*/  SHFL.IDX P6, R14, R13, R12, R11 ;  /* 0x0000000c0d0e7389 */ /* 0x00006400000c000b */
[----:B01----:R-:W-:Y:S01]  /*18e00*/  ENDCOLLECTIVE ;  /* 0x000000000000791b */ /* 0x003fe20003800000 */
.L_x_15202:
[----:B------:R-:W-:Y:S01]  /*18e10*/  IMAD.MOV.U32 R13, RZ, RZ, R20 ;  /* 0x000000ffff0d7224 */ /* 0x000fe200078e0014 */
[----:B------:R-:W-:Y:S01]  /*18e20*/  MOV R12, 0x2 ;  /* 0x00000002000c7802 */ /* 0x000fe20000000f00 */
[----:B------:R-:W-:-:S07]  /*18e30*/  IMAD.MOV.U32 R5, RZ, RZ, R14 ;  /* 0x000000ffff057224 */ /* 0x000fce00078e000e */
[----:B------:R-:W-:Y:S05]  /*18e40*/  WARPSYNC.COLLECTIVE R15, `(.L_x_15203) ;  /* 0x000000000f087348 */ /* 0x000fea0003c00000 */
[----:B------:R0:W1:Y:S02]  /*18e50*/  SHFL.IDX P6, R14, R13, R12, R11 ;  /* 0x0000000c0d0e7389 */ /* 0x00006400000c000b */
[----:B01----:R-:W-:Y:S01]  /*18e60*/  ENDCOLLECTIVE ;  /* 0x000000000000791b */ /* 0x003fe20003800000 */
.L_x_15203:
[----:B------:R-:W-:-:S04]  /*18e70*/  @!P4 LEA R8, P1, R33, R5, 0x1 ;  /* 0x000000052108c211 */ /* 0x000fc800078208ff */
[----:B------:R-:W-:Y:S01]  /*18e80*/  @!P4 LEA.HI.X R9, R33, R4, R32, 0x1, P1 ;  /* 0x000000042109c211 */ /* 0x000fe200008f0c20 */
[----:B------:R-:W-:Y:S02]  /*18e90*/  IMAD.MOV.U32 R13, RZ, RZ, R7 ;  /* 0x000000ffff0d7224 */ /* 0x000fe400078e0007 */
[----:B------:R-:W-:-:S07]  /*18ea0*/  IMAD.MOV.U32 R6, RZ, RZ, R14 ;  /* 0x000000ffff067224 */ /* 0x000fce00078e000e */
[----:B------:R-:W-:Y:S05]  /*18eb0*/  WARPSYNC.COLLECTIVE R15, `(.L_x_15204) ;  /* 0x000000000f087348 */ /* 0x000fea0003c00000 */
[----:B------:R0:W1:Y:S02]  /*18ec0*/  SHFL.IDX P6, R14, R13, R12, R11 ;  /* 0x0000000c0d0e7389 */ /* 0x00006400000c000b */
[----:B01----:R-:W-:Y:S01]  /*18ed0*/  ENDCOLLECTIVE ;  /* 0x000000000000791b */ /* 0x003fe20003800000 */
.L_x_15204:
[----:B------:R-:W-:Y:S02]  /*18ee0*/  @!P3 IMAD.MOV.U32 R11, RZ, RZ, R3 ;  /* 0x000000ffff0bb224 */ /* 0x000fe400078e0003 */
[----:B------:R-:W-:Y:S02]  /*18ef0*/  IMAD.MOV.U32 R13, RZ, RZ, R20 ;  /* 0x000000ffff0d7224 */ /* 0x000fe400078e0014 */
[----:B------:R-:W-:Y:S01]  /*18f00*/  IMAD.MOV.U32 R12, RZ, RZ, 0x3 ;  /* 0x00000003ff0c7424 */ /* 0x000fe200078e00ff */
[----:B------:R0:W-:Y:S04]  /*18f10*/  @!P3 ST.E.128 desc[UR40][R10.64], RZ ;  /* 0x000000ff0a00b985 */ /* 0x0001e8000c101d28 */
[----:B------:R1:W-:Y:S01]  /*18f20*/  @!P4 ST.E.128 desc[UR40][R8.64], RZ ;  /* 0x000000ff0800c985 */ /* 0x0003e2000c101d28 */
[----:B------:R-:W-:-:S04]  /*18f30*/  @!P2 LEA R25, P5, R33, R14, 0x1 ;  /* 0x0000000e2119a211 */ /* 0x000fc800078a08ff */
[----:B------:R-:W-:Y:S01]  /*18f40*/  @!P2 LEA.HI.X R5, R33, R6, R32, 0x1, P5 ;  /* 0x000000062105a211 */ /* 0x000fe200028f0c20 */
[----:B------:R-:W-:Y:S01]  /*18f50*/  @!P2 IMAD.MOV.U32 R4, RZ, RZ, R25 ;  /* 0x000000ffff04a224 */ /* 0x000fe200078e0019 */
[----:B0-----:R-:W-:-:S04]  /*18f60*/  MOV R11, 0x181f ;  /* 0x0000181f000b7802 */ /* 0x001fc80000000f00 */
[----:B------:R1:W-:Y:S03]  /*18f70*/  @!P2 ST.E.128 desc[UR40][R4.64], RZ ;  /* 0x000000ff0400a985 */ /* 0x0003e6000c101d28 */
[----:B-1----:R-:W-:Y:S05]  /*18f80*/  WARPSYNC.COLLECTIVE R15, `(.L_x_15205) ;  /* 0x000000000f087348 */ /* 0x002fea0003c00000 */
[----:B------:R0:W2:Y:S02]  /*18f90*/  SHFL.IDX P6, R14, R13, R12, R11 ;  /* 0x0000000c0d0e7389 */ /* 0x0000a400000c000b */
[----:B012---:R-:W-:Y:S01]  /*18fa0*/  ENDCOLLECTIVE ;  /* 0x000000000000791b */ /* 0x007fe20003800000 */
.L_x_15205:
[----:B------:R-:W-:Y:S02]  /*18fb0*/  IMAD.MOV.U32 R13, RZ, RZ, R7 ;  /* 0x000000ffff0d7224 */ /* 0x000fe400078e0007 */
[----:B------:R-:W-:-:S07]  /*18fc0*/  IMAD.MOV.U32 R0, RZ, RZ, R14 ;  /* 0x000000ffff007224 */ /* 0x000fce00078e000e */
[----:B------:R-:W-:Y:S05]  /*18fd0*/  WARPSYNC.COLLECTIVE R15, `(.L_x_15206) ;  /* 0x000000000f087348 */ /* 0x000fea0003c00000 */
[----:B------:R0:W1:Y:S02]  /*18fe0*/  SHFL.IDX P6, R14, R13, R12, R11 ;  /* 0x0000000c0d0e7389 */ /* 0x00006400000c000b */
[----:B01----:R-:W-:Y:S01]  /*18ff0*/  ENDCOLLECTIVE ;  /* 0x000000000000791b */ /* 0x003fe20003800000 */
.L_x_15206:
[----:B------:R-:W-:Y:S05]  /*19000*/  BRA `(.L_x_15207) ;  /* 0xffffff8400807947 */ /* 0x000fea000383ffff */
.L_x_15041:
        /* <DEDUP_REMOVED lines=11> */
.L_x_15209:
[----:B------:R-:W-:Y:S05]  /*190c0*/  BSYNC B1 ;  /* 0x0000000000017941 */ /* 0x000fea0003800000 */
.L_x_15208:
[----:B------:R-:W-:Y:S05]  /*190d0*/  BRA `(.L_x_15210) ;  /* 0xffffff9800a87947 */ /* 0x000fea000383ffff */
.L_x_15043:
[----:B------:R-:W-:Y:S01]  /*190e0*/  BSSY B1, `(.L_x_15211) ;  /* 0x0000006000017945 */ /* 0x000fe20003800000 */
[----:B------:R-:W-:-:S07]  /*190f0*/  MOV R15, 0xffffffff ;  /* 0xffffffff000f7802 */ /* 0x000fce0000000f00 */
[----:B01----:R-:W-:Y:S05]  /*19100*/  WARPSYNC.COLLECTIVE R15, `(.L_x_15212) ;  /* 0x000000000f0c7348 */ /* 0x003fea0003c00000 */
[----:B------:R-:W-:Y:S02]  /*19110*/  ELECT P6, UR62, PT ;  /* 0x00000000003e782f */ /* 0x000fe400038c0000 */
[----:B------:R-:W-:Y:S01]  /*19120*/  MOV R14, UR62 ;  /* 0x0000003e000e7c02 */ /* 0x000fe20008000f00 */
[----:B01----:R-:W-:Y:S10]  /*19130*/  ENDCOLLECTIVE ;  /* 0x000000000000791b */ /* 0x003ff40003800000 */
.L_x_15212:
[----:B------:R-:W-:Y:S05]  /*19140*/  BSYNC B1 ;  /* 0x0000000000017941 */ /* 0x000fea0003800000 */
.L_x_15211:
[----:B------:R-:W-:Y:S05]  /*19150*/  BRA `(.L_x_15042) ;  /* 0xffffff9800a07947 */ /* 0x000fea000383ffff */
.L_x_15045:
[----:B-1----:R1:W2:Y:S02]  /*19160*/  SYNCS.PHASECHK.TRANS64.TRYWAIT P0, [R22+URZ+0x16820], R5 ;  /* 0x01682005160075a7 */ /* 0x0022a4000800017f */
[----:B--2---:R-:W-:Y:S05]  /*19170*/  @!P0 NANOSLEEP.SYNCS 0x989680 ;  /* 0x009896800000895d */ /* 0x004fea0003900000 */
[----:B------:R-:W2:Y:S02]  /*19180*/  @!P0 SYNCS.PHASECHK.TRANS64 P0, [R22+URZ+0x16820], R5 ;  /* 0x01682005160085a7 */ /* 0x000ea4000800007f */
[----:B--2---:R-:W-:Y:S05]  /*19190*/  @!P0 BRA `(.L_x_15045) ;  /* 0xfffffffc00f08947 */ /* 0x004fea000383ffff */
[----:B------:R-:W-:Y:S05]  /*191a0*/  BRA `(.L_x_15213) ;  /* 0xffffff9800b07947 */ /* 0x000fea000383ffff */
.L_x_15049:
[----:B-1----:R1:W2:Y:S02]  /*191b0*/  SYNCS.PHASECHK.TRANS64.TRYWAIT P0, [R5+URZ+0x168a0], R6 ;  /* 0x0168a006050075a7 */ /* 0x0022a4000800017f */
[----:B--2---:R-:W-:Y:S05]  /*191c0*/  @!P0 NANOSLEEP.SYNCS 0x989680 ;  /* 0x009896800000895d */ /* 0x004fea0003900000 */
[----:B------:R-:W2:Y:S02]  /*191d0*/  @!P0 SYNCS.PHASECHK.TRANS64 P0, [R5+URZ+0x168a0], R6 ;  /* 0x0168a006050085a7 */ /* 0x000ea4000800007f */
[----:B--2---:R-:W-:Y:S05]  /*191e0*/  @!P0 BRA `(.L_x_15049) ;  /* 0xfffffffc00f08947 */ /* 0x004fea000383ffff */
[----:B------:R-:W-:Y:S05]  /*191f0*/  BRA `(.L_x_15214) ;  /* 0xffffff9800cc7947 */ /* 0x000fea000383ffff */
.L_x_15054:
[----:B--2---:R2:W3:Y:S02]  /*19200*/  SYNCS.PHASECHK.TRANS64.TRYWAIT P0, [R5+URZ+0x168c0], R6 ;  /* 0x0168c006050075a7 */ /* 0x0044e4000800017f */
[----:B---3--:R-:W-:Y:S05]  /*19210*/  @!P0 NANOSLEEP.SYNCS 0x989680 ;  /* 0x009896800000895d */ /* 0x008fea0003900000 */
[----:B------:R-:W3:Y:S02]  /*19220*/  @!P0 SYNCS.PHASECHK.TRANS64 P0, [R5+URZ+0x168c0], R6 ;  /* 0x0168c006050085a7 */ /* 0x000ee4000800007f */
[----:B---3--:R-:W-:Y:S05]  /*19230*/  @!P0 BRA `(.L_x_15054) ;  /* 0xfffffffc00f08947 */ /* 0x008fea000383ffff */
[----:B------:R-:W-:Y:S05]  /*19240*/  BRA `(.L_x_15215) ;  /* 0xffffff9c004c7947 */ /* 0x000fea000383ffff */
.L_x_15061:
[----:B--2---:R2:W3:Y:S02]  /*19250*/  SYNCS.PHASECHK.TRANS64.TRYWAIT P1, [R5+URZ+0x168a0], R6 ;  /* 0x0168a006050075a7 */ /* 0x0044e4000802017f */
[----:B---3--:R-:W-:Y:S05]  /*19260*/  @!P1 NANOSLEEP.SYNCS 0x989680 ;  /* 0x009896800000995d */ /* 0x008fea0003900000 */
[----:B------:R-:W3:Y:S02]  /*19270*/  @!P1 SYNCS.PHASECHK.TRANS64 P1, [R5+URZ+0x168a0], R6 ;  /* 0x0168a006050095a7 */ /* 0x000ee4000802007f */
[----:B---3--:R-:W-:Y:S05]  /*19280*/  @!P1 BRA `(.L_x_15061) ;  /* 0xfffffffc00f09947 */ /* 0x008fea000383ffff */
[----:B------:R-:W-:Y:S05]  /*19290*/  BRA `(.L_x_15216) ;  /* 0xffffffa000187947 */ /* 0x000fea000383ffff */
.L_x_15066:
[----:B-1----:R1:W3:Y:S02]  /*192a0*/  SYNCS.PHASECHK.TRANS64.TRYWAIT P1, [R5+URZ+0x168c0], R6 ;  /* 0x0168c006050075a7 */ /* 0x0022e4000802017f */
[----:B---3--:R-:W-:Y:S05]  /*192b0*/  @!P1 NANOSLEEP.SYNCS 0x989680 ;  /* 0x009896800000995d */ /* 0x008fea0003900000 */
[----:B------:R-:W3:Y:S02]  /*192c0*/  @!P1 SYNCS.PHASECHK.TRANS64 P1, [R5+URZ+0x168c0], R6 ;  /* 0x0168c006050095a7 */ /* 0x000ee4000802007f */
[----:B---3--:R-:W-:Y:S05]  /*192d0*/  @!P1 BRA `(.L_x_15066) ;  /* 0xfffffffc00f09947 */ /* 0x008fea000383ffff */
[----:B------:R-:W-:Y:S05]  /*192e0*/  BRA `(.L_x_15217) ;  /* 0xffffffa000907947 */ /* 0x000fea000383ffff */
.L_x_15079:
[----:B------:R-:W4:Y:S01]  /*192f0*/  S2R R20, SR_TID.X ;  /* 0x0000000000147919 */ /* 0x000f220000002100 */
[----:B------:R-:W-:Y:S01]  /*19300*/  BSSY B0, `(.L_x_15218) ;  /* 0x000000a000007945 */ /* 0x000fe20003800000 */
[----:B0-----:R-:W-:Y:S02]  /*19310*/  IMAD.MOV.U32 R12, RZ, RZ, RZ ;  /* 0x000000ffff0c7224 */ /* 0x001fe400078e00ff */
[----:B------:R-:W-:Y:S02]  /*19320*/  IMAD.MOV.U32 R11, RZ, RZ, 0x1f ;  /* 0x0000001fff0b7424 */ /* 0x000fe400078e00ff */
[----:B------:R-:W-:Y:S01]  /*19330*/  IMAD.MOV.U32 R15, RZ, RZ, -0x1 ;  /* 0xffffffffff0f7424 */ /* 0x000fe200078e00ff */
[----:B----4-:R-:W-:-:S04]  /*19340*/  SHF.R.U32.HI R20, RZ, 0x5, R20 ;  /* 0x00000005ff147819 */ /* 0x010fc80000011614 */
[----:B------:R-:W-:-:S05]  /*19350*/  LOP3.LUT R20, R20, 0x3, RZ, 0xc0, !PT ;  /* 0x0000000314147812 */ /* 0x000fca00078ec0ff */
[----:B------:R-:W-:-:S07]  /*19360*/  IMAD.MOV.U32 R13, RZ, RZ, R20 ;  /* 0x000000ffff0d7224 */ /* 0x000fce00078e0014 */
[----:B-123--:R-:W-:Y:S05]  /*19370*/  WARPSYNC.COLLECTIVE R15, `(.L_x_15219) ;  /* 0x000000000f087348 */ /* 0x00efea0003c00000 */
[----:B------:R0:W4:Y:S02]  /*19380*/  SHFL.IDX P6, R14, R13, R12, R11 ;  /* 0x0000000c0d0e7389 */ /* 0x00012400000c000b */
[----:B01234-:R-:W-:Y:S01]  /*19390*/  ENDCOLLECTIVE ;  /* 0x000000000000791b */ /* 0x01ffe20003800000 */
.L_x_15219:
[----:B------:R-:W-:Y:S05]  /*193a0*/  BSYNC B0 ;  /* 0x0000000000007941 */ /* 0x000fea0003800000 */
.L_x_15218:
[----:B------:R-:W-:Y:S05]  /*193b0*/  BRA `(.L_x_15220) ;  /* 0xffffffa800d47947 */ /* 0x000fea000383ffff */
.L_x_15081:
[----:B------:R-:W-:Y:S01]  /*193c0*/  BSSY B0, `(.L_x_15221) ;  /* 0x0000006000007945 */ /* 0x000fe20003800000 */
[----:B------:R-:W-:-:S07]  /*193d0*/  IMAD.MOV.U32 R15, RZ, RZ, -0x1 ;  /* 0xffffffffff0f7424 */ /* 0x000fce00078e00ff */
[----:B0123--:R-:W-:Y:S05]  /*193e0*/  WARPSYNC.COLLECTIVE R15, `(.L_x_15222) ;  /* 0x000000000f0c7348 */ /* 0x00ffea0003c00000 */
[----:B------:R-:W-:Y:S02]  /*193f0*/  ELECT P6, UR62, PT ;  /* 0x00000000003e782f */ /* 0x000fe400038c0000 */
[----:B------:R-:W-:Y:S01]  /*19400*/  MOV R14, UR62 ;  /* 0x0000003e000e7c02 */ /* 0x000fe20008000f00 */
[----:B0123--:R-:W-:Y:S10]  /*19410*/  ENDCOLLECTIVE ;  /* 0x000000000000791b */ /* 0x00fff40003800000 */
.L_x_15222:
[----:B------:R-:W-:Y:S05]  /*19420*/  BSYNC B0 ;  /* 0x0000000000007941 */ /* 0x000fea0003800000 */
.L_x_15221:
[----:B------:R-:W-:Y:S05]  /*19430*/  BRA `(.L_x_15223) ;  /* 0xffffffa800dc7947 */ /* 0x000fea000383ffff */
.L_x_15083:
[----:B0-----:R0:W4:Y:S02]  /*19440*/  SYNCS.PHASECHK.TRANS64.TRYWAIT P0, [R0+URZ+0x16840], R2 ;  /* 0x01684002000075a7 */ /* 0x001124000800017f */
[----:B----4-:R-:W-:Y:S05]  /*19450*/  @!P0 NANOSLEEP.SYNCS 0x989680 ;  /* 0x009896800000895d */ /* 0x010fea0003900000 */
[----:B------:R-:W4:Y:S02]  /*19460*/  @!P0 SYNCS.PHASECHK.TRANS64 P0, [R0+URZ+0x16840], R2 ;  /* 0x01684002000085a7 */ /* 0x000f24000800007f */
[----:B----4-:R-:W-:Y:S05]  /*19470*/  @!P0 BRA `(.L_x_15083) ;  /* 0xfffffffc00f08947 */ /* 0x010fea000383ffff */
[----:B------:R-:W-:Y:S05]  /*19480*/  BRA `(.L_x_15224) ;  /* 0xffffffac002c7947 */ /* 0x000fea000383ffff */
.L_x_15087:
[----:B------:R-:W2:Y:S01]  /*19490*/  LDL.LU R11, [R1+0x20] ;  /* 0x00002000010b7983 */ /* 0x000ea20000300800 */
[----:B------:R-:W-:Y:S02]  /*194a0*/  IMAD.MOV.U32 R13, RZ, RZ, R4 ;  /* 0x000000ffff0d7224 */ /* 0x000fe400078e0004 */
[----:B------:R-:W-:Y:S02]  /*194b0*/  IMAD.MOV.U32 R12, RZ, RZ, RZ ;  /* 0x000000ffff0c7224 */ /* 0x000fe400078e00ff */
[----:B------:R-:W-:Y:S02]  /*194c0*/  IMAD.MOV.U32 R15, RZ, RZ, -0x1 ;  /* 0xffffffffff0f7424 */ /* 0x000fe400078e00ff */
[----:B------:R-:W-:-:S04]  /*194d0*/  IMAD R17, R17, 0xc0, R21 ;  /* 0x000000c011117824 */ /* 0x000fc800078e0215 */
[----:B------:R-:W-:Y:S02]  /*194e0*/  VIADD R8, R17, 0x10 ;  /* 0x0000001011087836 */ /* 0x000fe40000000000 */
[----:B--2---:R-:W-:Y:S01]  /*194f0*/  IMAD R3, R11, R9, RZ ;  /* 0x000000090b037224 */ /* 0x004fe200078e02ff */
[----:B------:R-:W-:-:S04]  /*19500*/  MOV R11, 0x181f ;  /* 0x0000181f000b7802 */ /* 0x000fc80000000f00 */
[----:B------:R-:W-:-:S13]  /*19510*/  ISETP.GE.AND P1, PT, R17, R3, PT ;  /* 0x000000031100720c */ /* 0x000fda0003f26270 */
[----:B-----5:R-:W-:Y:S05]  /*19520*/  WARPSYNC.COLLECTIVE R15, `(.L_x_15225) ;  /* 0x000000000f087348 */ /* 0x020fea0003c00000 */
[----:B------:R0:W1:Y:S02]  /*19530*/  SHFL.IDX P6, R14, R13, R12, R11 ;  /* 0x0000000c0d0e7389 */ /* 0x00006400000c000b */
[----:B01---5:R-:W-:Y:S01]  /*19540*/  ENDCOLLECTIVE ;  /* 0x000000000000791b */ /* 0x023fe20003800000 */
.L_x_15225:
[----:B------:R-:W-:Y:S02]  /*19550*/  IMAD.MOV.U32 R13, RZ, RZ, R0 ;  /* 0x000000ffff0d7224 */ /* 0x000fe400078e0000 */
[----:B------:R-:W-:-:S07]  /*19560*/  IMAD.MOV.U32 R6, RZ, RZ, R14 ;  /* 0x000000ffff067224 */ /* 0x000fce00078e000e */
[----:B------:R-:W-:Y:S05]  /*19570*/  WARPSYNC.COLLECTIVE R15, `(.L_x_15226) ;  /* 0x000000000f087348 */ /* 0x000fea0003c00000 */
[----:B------:R0:W1:Y:S02]  /*19580*/  SHFL.IDX P6, R14, R13, R12, R11 ;  /* 0x0000000c0d0e7389 */ /* 0x00006400000c000b */
[----:B01----:R-:W-:Y:S01]  /*19590*/  ENDCOLLECTIVE ;  /* 0x000000000000791b */ /* 0x003fe20003800000 */
.L_x_15226:
[----:B------:R-:W-:Y:S01]  /*195a0*/  IMAD.MOV.U32 R13, RZ, RZ, R4 ;  /* 0x000000ffff0d7224 */ /* 0x000fe200078e0004 */
[----:B------:R-:W-:Y:S01]  /*195b0*/  MOV R12, 0x1 ;  /* 0x00000001000c7802 */ /* 0x000fe20000000f00 */
[----:B------:R-:W-:-:S07]  /*195c0*/  IMAD.MOV.U32 R7, RZ, RZ, R14 ;  /* 0x000000ffff077224 */ /* 0x000fce00078e000e */
[----:B------:R-:W-:Y:S05]  /*195d0*/  WARPSYNC.COLLECTIVE R15, `(.L_x_15227) ;  /* 0x000000000f087348 */ /* 0x000fea0003c00000 */
[----:B------:R0:W1:Y:S02]  /*195e0*/  SHFL.IDX P6, R14, R13, R12, R11 ;  /* 0x0000000c0d0e7389 */ /* 0x00006400000c000b */
[----:B01----:R-:W-:Y:S01]  /*195f0*/  ENDCOLLECTIVE ;  /* 0x000000000000791b */ /* 0x003fe20003800000 */
.L_x_15227:
        /* <DEDUP_REMOVED lines=15> */
.L_x_15228:
[----:B------:R-:W-:Y:S02]  /*196f0*/  IMAD.MOV.U32 R13, RZ, RZ, R4 ;  /* 0x000000ffff0d7224 */ /* 0x000fe400078e0004 */
[----:B------:R-:W-:Y:S02]  /*19700*/  IMAD.MOV.U32 R12, RZ, RZ, 0x2 ;  /* 0x00000002ff0c7424 */ /* 0x000fe400078e00ff */
[----:B------:R-:W-:-:S07]  /*19710*/  IMAD.MOV.U32 R7, RZ, RZ, R14 ;  /* 0x000000ffff077224 */ /* 0x000fce00078e000e */
[----:B------:R-:W-:Y:S05]  /*19720*/  WARPSYNC.COLLECTIVE R15, `(.L_x_15229) ;  /* 0x000000000f087348 */ /* 0x000fea0003c00000 */
[----:B------:R0:W1:Y:S02]  /*19730*/  SHFL.IDX P6, R14, R13, R12, R11 ;  /* 0x0000000c0d0e7389 */ /* 0x00006400000c000b */
[----:B01----:R-:W-:Y:S01]  /*19740*/  ENDCOLLECTIVE ;  /* 0x000000000000791b */ /* 0x003fe20003800000 */
.L_x_15229:
        /* <DEDUP_REMOVED lines=16> */
.L_x_15230:
[----:B------:R-:W-:Y:S02]  /*19850*/  IMAD.MOV.U32 R13, RZ, RZ, R4 ;  /* 0x000000ffff0d7224 */ /* 0x000fe400078e0004 */
[----:B------:R-:W-:Y:S02]  /*19860*/  IMAD.MOV.U32 R12, RZ, RZ, 0x3 ;  /* 0x00000003ff0c7424 */ /* 0x000fe400078e00ff */
[----:B------:R-:W-:-:S07]  /*19870*/  IMAD.MOV.U32 R7, RZ, RZ, R14 ;  /* 0x000000ffff077224 */ /* 0x000fce00078e000e */
[----:B------:R-:W-:Y:S05]  /*19880*/  WARPSYNC.COLLECTIVE R15, `(.L_x_15231) ;  /* 0x000000000f087348 */ /* 0x000fea0003c00000 */
[----:B------:R0:W1:Y:S02]  /*19890*/  SHFL.IDX P6, R14, R13, R12, R11 ;  /* 0x0000000c0d0e7389 */ /* 0x00006400000c000b */
[----:B01----:R-:W-:Y:S01]  /*198a0*/  ENDCOLLECTIVE ;  /* 0x000000000000791b */ /* 0x003fe20003800000 */
.L_x_15231:
        /* <DEDUP_REMOVED lines=16> */
.L_x_15232:
[----:B------:R-:W-:Y:S02]  /*199b0*/  IMAD.MOV.U32 R13, RZ, RZ, R4 ;  /* 0x000000ffff0d7224 */ /* 0x000fe400078e0004 */
[----:B------:R-:W-:Y:S02]  /*199c0*/  IMAD.MOV.U32 R12, RZ, RZ, 0x4 ;  /* 0x00000004ff0c7424 */ /* 0x000fe400078e00ff */
[----:B------:R-:W-:-:S07]  /*199d0*/  IMAD.MOV.U32 R7, RZ, RZ, R14 ;  /* 0x000000ffff077224 */ /* 0x000fce00078e000e */
[----:B------:R-:W-:Y:S05]  /*199e0*/  WARPSYNC.COLLECTIVE R15, `(.L_x_15233) ;  /* 0x000000000f087348 */ /* 0x000fea0003c00000 */
[----:B------:R0:W1:Y:S02]  /*199f0*/  SHFL.IDX P6, R14, R13, R12, R11 ;  /* 0x0000000c0d0e7389 */ /* 0x00006400000c000b */
[----:B01----:R-:W-:Y:S01]  /*19a00*/  ENDCOLLECTIVE ;  /* 0x000000000000791b */ /* 0x003fe20003800000 */
.L_x_15233:
        /* <DEDUP_REMOVED lines=16> */
.L_x_15234:
[----:B------:R-:W-:Y:S02]  /*19b10*/  IMAD.MOV.U32 R13, RZ, RZ, R4 ;  /* 0x000000ffff0d7224 */ /* 0x000fe400078e0004 */
[----:B------:R-:W-:Y:S01]  /*19b20*/  IMAD.MOV.U32 R12, RZ, RZ, 0x5 ;  /* 0x00000005ff0c7424 */ /* 0x000fe200078e00ff */
[----:B------:R-:W-:-:S07]  /*19b30*/  MOV R7, R14 ;  /* 0x0000000e00077202 */ /* 0x000fce0000000f00 */
[----:B------:R-:W-:Y:S05]  /*19b40*/  WARPSYNC.COLLECTIVE R15, `(.L_x_15235) ;  /* 0x000000000f087348 */ /* 0x000fea0003c00000 */
[----:B------:R0:W1:Y:S02]  /*19b50*/  SHFL.IDX P6, R14, R13, R12, R11 ;  /* 0x0000000c0d0e7389 */ /* 0x00006400000c000b */
[----:B01----:R-:W-:Y:S01]  /*19b60*/  ENDCOLLECTIVE ;  /* 0x000000000000791b */ /* 0x003fe20003800000 */
.L_x_15235:
        /* <DEDUP_REMOVED lines=16> */
.L_x_15236:
[----:B------:R-:W-:Y:S02]  /*19c70*/  IMAD.MOV.U32 R13, RZ, RZ, R4 ;  /* 0x000000ffff0d7224 */ /* 0x000fe400078e0004 */
[----:B------:R-:W-:Y:S02]  /*19c80*/  IMAD.MOV.U32 R12, RZ, RZ, 0x6 ;  /* 0x00000006ff0c7424 */ /* 0x000fe400078e00ff */
[----:B------:R-:W-:-:S07]  /*19c90*/  IMAD.MOV.U32 R7, RZ, RZ, R14 ;  /* 0x000000ffff077224 */ /* 0x000fce00078e000e */
[----:B------:R-:W-:Y:S05]  /*19ca0*/  WARPSYNC.COLLECTIVE R15, `(.L_x_15237) ;  /* 0x000000000f087348 */ /* 0x000fea0003c00000 */
[----:B------:R0:W1:Y:S02]  /*19cb0*/  SHFL.IDX P6, R14, R13, R12, R11 ;  /* 0x0000000c0d0e7389 */ /* 0x00006400000c000b */
[----:B01----:R-:W-:Y:S01]  /*19cc0*/  ENDCOLLECTIVE ;  /* 0x000000000000791b */ /* 0x003fe20003800000 */
.L_x_15237:
        /* <DEDUP_REMOVED lines=16> */
.L_x_15238:
[----:B------:R-:W-:Y:S01]  /*19dd0*/  MOV R13, R4 ;  /* 0x00000004000d7202 */ /* 0x000fe20000000f00 */
[----:B------:R-:W-:Y:S02]  /*19de0*/  IMAD.MOV.U32 R12, RZ, RZ, 0x7 ;  /* 0x00000007ff0c7424 */ /* 0x000fe400078e00ff */
[----:B------:R-:W-:-:S07]  /*19df0*/  IMAD.MOV.U32 R7, RZ, RZ, R14 ;  /* 0x000000ffff077224 */ /* 0x000fce00078e000e */
[----:B------:R-:W-:Y:S05]  /*19e00*/  WARPSYNC.COLLECTIVE R15, `(.L_x_15239) ;  /* 0x000000000f087348 */ /* 0x000fea0003c00000 */
[----:B------:R0:W1:Y:S02]  /*19e10*/  SHFL.IDX P6, R14, R13, R12, R11 ;  /* 0x0000000c0d0e7389 */ /* 0x00006400000c000b */
[----:B01----:R-:W-:Y:S01]  /*19e20*/  ENDCOLLECTIVE ;  /* 0x000000000000791b */ /* 0x003fe20003800000 */
.L_x_15239:
        /* <DEDUP_REMOVED lines=11> */
.L_x_15240:
[----:B------:R-:W-:Y:S01]  /*19ee0*/  @!PT LDS RZ, [RZ] ;  /* 0x00000000fffff984 */ /* 0x000fe20000000800 */
[----:B------:R-:W-:Y:S01]  /*19ef0*/  @!PT LDS RZ, [RZ] ;  /* 0x00000000fffff984 */ /* 0x000fe20000000800 */
[----:B------:R-:W-:Y:S01]  /*19f00*/  @!PT LDS RZ, [RZ] ;  /* 0x00000000fffff984 */ /* 0x000fe20000000800 */
[----:B------:R0:W-:Y:S01]  /*19f10*/  @!P1 LDGSTS.E.BYPASS.LTC128B.128 [R10+0xb400], desc[UR40][R6.64], !P0 ;  /* 0x0b400000060a9fae */ /* 0x0001e2000c101d68 */
[----:B------:R-:W-:Y:S02]  /*19f20*/  ISETP.GE.AND P1, PT, R0, R3, PT ;  /* 0x000000030000720c */ /* 0x000fe40003f26270 */
[----:B------:R-:W-:-:S04]  /*19f30*/  IADD3 R0, R17, 0x80, RZ ;  /* 0x0000008011007810 */ /* 0x000fc80007ffe0ff */
[----:B------:R-:W-:Y:S01]  /*19f40*/  ISETP.GE.AND P2, PT, R0, R3, PT ;  /* 0x000000030000720c */ /* 0x000fe20003f46270 */
[----:B------:R-:W-:Y:S02]  /*19f50*/  IMAD.MOV.U32 R13, RZ, RZ, R2 ;  /* 0x000000ffff0d7224 */ /* 0x000fe400078e0002 */
[----:B------:R-:W-:Y:S02]  /*19f60*/  IMAD.MOV.U32 R12, RZ, RZ, RZ ;  /* 0x000000ffff0c7224 */ /* 0x000fe400078e00ff */
[----:B0-----:R-:W-:-:S08]  /*19f70*/  IMAD.MOV.U32 R6, RZ, RZ, R14 ;  /* 0x000000ffff067224 */ /* 0x001fd000078e000e */
[----:B------:R-:W-:Y:S05]  /*19f80*/  WARPSYNC.COLLECTIVE R15, `(.L_x_15241) ;  /* 0x000000000f087348 */ /* 0x000fea0003c00000 */
[----:B------:R0:W1:Y:S02]  /*19f90*/  SHFL.IDX P6, R14, R13, R12, R11 ;  /* 0x0000000c0d0e7389 */ /* 0x00006400000c000b */
[----:B01----:R-:W-:Y:S01]  /*19fa0*/  ENDCOLLECTIVE ;  /* 0x000000000000791b */ /* 0x003fe20003800000 */
.L_x_15241:
        /* <DEDUP_REMOVED lines=13> */
.L_x_15242:
[----:B------:R-:W-:Y:S02]  /*1a080*/  IMAD.MOV.U32 R13, RZ, RZ, R2 ;  /* 0x000000ffff0d7224 */ /* 0x000fe400078e0002 */
[----:B------:R-:W-:Y:S02]  /*1a090*/  IMAD.MOV.U32 R12, RZ, RZ, 0x1 ;  /* 0x00000001ff0c7424 */ /* 0x000fe400078e00ff */
[----:B------:R-:W-:-:S07]  /*1a0a0*/  IMAD.MOV.U32 R8, RZ, RZ, R14 ;  /* 0x000000ffff087224 */ /* 0x000fce00078e000e */
[----:B------:R-:W-:Y:S05]  /*1a0b0*/  WARPSYNC.COLLECTIVE R15, `(.L_x_15243) ;  /* 0x000000000f087348 */ /* 0x000fea0003c00000 */
[----:B------:R0:W1:Y:S02]  /*1a0c0*/  SHFL.IDX P6, R14, R13, R12, R11 ;  /* 0x0000000c0d0e7389 */ /* 0x00006400000c000b */
[----:B01----:R-:W-:Y:S01]  /*1a0d0*/  ENDCOLLECTIVE ;  /* 0x000000000000791b */ /* 0x003fe20003800000 */
.L_x_15243:
[----:B------:R-:W-:-:S05]  /*1a0e0*/  @!P2 LEA R6, P1, R20, R8, 0x1 ;  /* 0x000000081406a211 */ /* 0x000fca00078208ff */
[----:B------:R-:W-:-:S04]  /*1a0f0*/  @!P2 IMAD.X R0, RZ, RZ, R0, P1 ;  /* 0x000000ffff00a224 */ /* 0x000fc800008e0600 */
[----:B------:R-:W-:Y:S01]  /*1a100*/  @!P2 IMAD.MOV.U32 R7, RZ, RZ, R0 ;  /* 0x000000ffff07a224 */ /* 0x000fe200078e0000 */
[----:B------:R-:W-:Y:S01]  /*1a110*/  IADD3 R0, R17, 0x90, RZ ;  /* 0x0000009011007810 */ /* 0x000fe20007ffe0ff */
[----:B------:R-:W-:-:S03]  /*1a120*/  IMAD.MOV.U32 R13, RZ, RZ, R5 ;  /* 0x000000ffff0d7224 */ /* 0x000fc600078e0005 */
[----:B------:R-:W-:Y:S01]  /*1a130*/  ISETP.GE.AND P1, PT, R0, R3, PT ;  /* 0x000000030000720c */ /* 0x000fe20003f26270 */
[----:B------:R-:W-:Y:S01]  /*1a140*/  @!PT LDS RZ, [RZ] ;  /* 0x00000000fffff984 */ /* 0x000fe20000000800 */
[----:B------:R-:W-:Y:S01]  /*1a150*/  @!PT LDS RZ, [RZ] ;  /* 0x00000000fffff984 */ /* 0x000fe20000000800 */
[----:B------:R-:W-:Y:S01]  /*1a160*/  @!PT LDS RZ, [RZ] ;  /* 0x00000000fffff984 */ /* 0x000fe20000000800 */
[----:B------:R0:W-:Y:S01]  /*1a170*/  @!P2 LDGSTS.E.BYPASS.LTC128B.128 [R10+0xc400], desc[UR40][R6.64], !P0 ;  /* 0x0c400000060aafae */ /* 0x0001e2000c101d68 */
[----:B------:R-:W-:-:S11]  /*1a180*/  IMAD.MOV.U32 R0, RZ, RZ, R14 ;  /* 0x000000ffff007224 */ /* 0x000fd600078e000e */
[----:B0-----:R-:W-:Y:S05]  /*1a190*/  WARPSYNC.COLLECTIVE R15, `(.L_x_15244) ;  /* 0x000000000f087348 */ /* 0x001fea0003c00000 */
[----:B------:R1:W2:Y:S02]  /*1a1a0*/  SHFL.IDX P6, R14, R13, R12, R11 ;  /* 0x0000000c0d0e7389 */ /* 0x0002a400000c000b */
[----:B012---:R-:W-:Y:S01]  /*1a1b0*/  ENDCOLLECTIVE ;  /* 0x000000000000791b */ /* 0x007fe20003800000 */
.L_x_15244:
[----:B------:R-:W-:Y:S01]  /*1a1c0*/  MOV R13, R2 ;  /* 0x00000002000d7202 */ /* 0x000fe20000000f00 */
[----:B------:R-:W-:Y:S02]  /*1a1d0*/  IMAD.MOV.U32 R12, RZ, RZ, 0x2 ;  /* 0x00000002ff0c7424 */ /* 0x000fe400078e00ff */
[----:B------:R-:W-:-:S07]  /*1a1e0*/  IMAD.MOV.U32 R6, RZ, RZ, R14 ;  /* 0x000000ffff067224 */ /* 0x000fce00078e000e */
[----:B------:R-:W-:Y:S05]  /*1a1f0*/  WARPSYNC.COLLECTIVE R15, `(.L_x_15245) ;  /* 0x000000000f087348 */ /* 0x000fea0003c00000 */
[----:B------:R0:W1:Y:S02]  /*1a200*/  SHFL.IDX P6, R14, R13, R12, R11 ;  /* 0x0000000c0d0e7389 */ /* 0x00006400000c000b */
[----:B01----:R-:W-:Y:S01]  /*1a210*/  ENDCOLLECTIVE ;  /* 0x000000000000791b */ /* 0x003fe20003800000 */
.L_x_15245:
        /* <DEDUP_REMOVED lines=13> */
.L_x_15246:
[----:B------:R-:W-:Y:S01]  /*1a2f0*/  MOV R13, R2 ;  /* 0x00000002000d7202 */ /* 0x000fe20000000f00 */
[----:B------:R-:W-:Y:S02]  /*1a300*/  IMAD.MOV.U32 R12, RZ, RZ, 0x3 ;  /* 0x00000003ff0c7424 */ /* 0x000fe400078e00ff */
[----:B------:R-:W-:-:S07]  /*1a310*/  IMAD.MOV.U32 R6, RZ, RZ, R14 ;  /* 0x000000ffff067224 */ /* 0x000fce00078e000e */
[----:B------:R-:W-:Y:S05]  /*1a320*/  WARPSYNC.COLLECTIVE R15, `(.L_x_15247) ;  /* 0x000000000f087348 */ /* 0x000fea0003c00000 */
[----:B------:R0:W1:Y:S02]  /*1a330*/  SHFL.IDX P6, R14, R13, R12, R11 ;  /* 0x0000000c0d0e7389 */ /* 0x00006400000c000b */
[----:B01----:R-:W-:Y:S01]  /*1a340*/  ENDCOLLECTIVE ;  /* 0x000000000000791b */ /* 0x003fe20003800000 */
.L_x_15247:
        /* <DEDUP_REMOVED lines=12> */
.L_x_15248:
[----:B------:R-:W-:Y:S05]  /*1a410*/  BRA `(.L_x_15249) ;  /* 0xffffffac00547947 */ /* 0x000fea000383ffff */
.L_x_15090:
[----:B0-----:R0:W1:Y:S02]  /*1a420*/  SYNCS.PHASECHK.TRANS64.TRYWAIT P0, [R22+URZ+0x16820], R3 ;  /* 0x01682003160075a7 */ /* 0x001064000800017f */
[----:B-1----:R-:W-:Y:S05]  /*1a430*/  @!P0 NANOSLEEP.SYNCS 0x989680 ;  /* 0x009896800000895d */ /* 0x002fea0003900000 */
[----:B------:R-:W1:Y:S02]  /*1a440*/  @!P0 SYNCS.PHASECHK.TRANS64 P0, [R22+URZ+0x16820], R3 ;  /* 0x01682003160085a7 */ /* 0x000e64000800007f */
[----:B-1----:R-:W-:Y:S05]  /*1a450*/  @!P0 BRA `(.L_x_15090) ;  /* 0xfffffffc00f08947 */ /* 0x002fea000383ffff */
[----:B------:R-:W-:Y:S05]  /*1a460*/  BRA `(.L_x_15250) ;  /* 0xffffffac00bc7947 */ /* 0x000fea000383ffff */
.L_x_15099:
[----:B0-----:R0:W2:Y:S02]  /*1a470*/  SYNCS.PHASECHK.TRANS64.TRYWAIT P0, [R2+URZ+0x16840], R3 ;  /* 0x01684003020075a7 */ /* 0x0010a4000800017f */
[----:B--2---:R-:W-:Y:S05]  /*1a480*/  @!P0 NANOSLEEP.SYNCS 0x989680 ;  /* 0x009896800000895d */ /* 0x004fea0003900000 */
[----:B------:R-:W2:Y:S02]  /*1a490*/  @!P0 SYNCS.PHASECHK.TRANS64 P0, [R2+URZ+0x16840], R3 ;  /* 0x01684003020085a7 */ /* 0x000ea4000800007f */
[----:B--2---:R-:W-:Y:S05]  /*1a4a0*/  @!P0 BRA `(.L_x_15099) ;  /* 0xfffffffc00f08947 */ /* 0x004fea000383ffff */
[----:B------:R-:W-:Y:S05]  /*1a4b0*/  BRA `(.L_x_15251) ;  /* 0xffffffb000687947 */ /* 0x000fea000383ffff */
.L_x_15104:
[----:B0-----:R0:W1:Y:S02]  /*1a4c0*/  SYNCS.PHASECHK.TRANS64.TRYWAIT P0, [R3+URZ+0x60], R2 ;  /* 0x00006002030075a7 */ /* 0x001064000800017f */
[----:B-1----:R-:W-:Y:S05]  /*1a4d0*/  @!P0 NANOSLEEP.SYNCS 0x989680 ;  /* 0x009896800000895d */ /* 0x002fea0003900000 */
[----:B------:R-:W1:Y:S02]  /*1a4e0*/  @!P0 SYNCS.PHASECHK.TRANS64 P0, [R3+URZ+0x60], R2 ;  /* 0x00006002030085a7 */ /* 0x000e64000800007f */
[----:B-1----:R-:W-:Y:S05]  /*1a4f0*/  @!P0 BRA `(.L_x_15104) ;  /* 0xfffffffc00f08947 */ /* 0x002fea000383ffff */
[----:B------:R-:W-:Y:S05]  /*1a500*/  BRA `(.L_x_15252) ;  /* 0xffffffb000f47947 */ /* 0x000fea000383ffff */
.L_x_15112:
[----:B0-----:R0:W2:Y:S02]  /*1a510*/  SYNCS.PHASECHK.TRANS64.TRYWAIT P0, [R2+URZ+0x16840], R3 ;  /* 0x01684003020075a7 */ /* 0x0010a4000800017f */
[----:B--2---:R-:W-:Y:S05]  /*1a520*/  @!P0 NANOSLEEP.SYNCS 0x989680 ;  /* 0x009896800000895d */ /* 0x004fea0003900000 */
[----:B------:R-:W2:Y:S02]  /*1a530*/  @!P0 SYNCS.PHASECHK.TRANS64 P0, [R2+URZ+0x16840], R3 ;  /* 0x01684003020085a7 */ /* 0x000ea4000800007f */
[----:B--2---:R-:W-:Y:S05]  /*1a540*/  @!P0 BRA `(.L_x_15112) ;  /* 0xfffffffc00f08947 */ /* 0x004fea000383ffff */
[----:B------:R-:W-:Y:S05]  /*1a550*/  BRA `(.L_x_15253) ;  /* 0xffffffb800307947 */ /* 0x000fea000383ffff */
.L_x_15117:
[----:B0-----:R0:W1:Y:S02]  /*1a560*/  SYNCS.PHASECHK.TRANS64.TRYWAIT P0, [R10+URZ+0x60], R27 ;  /* 0x0000601b0a0075a7 */ /* 0x001064000800017f */
[----:B-1----:R-:W-:Y:S05]  /*1a570*/  @!P0 NANOSLEEP.SYNCS 0x989680 ;  /* 0x009896800000895d */ /* 0x002fea0003900000 */
[----:B------:R-:W1:Y:S02]  /*1a580*/  @!P0 SYNCS.PHASECHK.TRANS64 P0, [R10+URZ+0x60], R27 ;  /* 0x0000601b0a0085a7 */ /* 0x000e64000800007f */
[----:B-1----:R-:W-:Y:S05]  /*1a590*/  @!P0 BRA `(.L_x_15117) ;  /* 0xfffffffc00f08947 */ /* 0x002fea000383ffff */
[----:B------:R-:W-:Y:S05]  /*1a5a0*/  BRA `(.L_x_15254) ;  /* 0xffffffb800bc7947 */ /* 0x000fea000383ffff */
.L_x_15125:
[----:B0-----:R0:W2:Y:S02]  /*1a5b0*/  SYNCS.PHASECHK.TRANS64.TRYWAIT P0, [R2+URZ+0x16840], R3 ;  /* 0x01684003020075a7 */ /* 0x0010a4000800017f */
[----:B--2---:R-:W-:Y:S05]  /*1a5c0*/  @!P0 NANOSLEEP.SYNCS 0x989680 ;  /* 0x009896800000895d */ /* 0x004fea0003900000 */
[----:B------:R-:W2:Y:S02]  /*1a5d0*/  @!P0 SYNCS.PHASECHK.TRANS64 P0, [R2+URZ+0x16840], R3 ;  /* 0x01684003020085a7 */ /* 0x000ea4000800007f */
[----:B--2---:R-:W-:Y:S05]  /*1a5e0*/  @!P0 BRA `(.L_x_15125) ;  /* 0xfffffffc00f08947 */ /* 0x004fea000383ffff */
[----:B------:R-:W-:Y:S05]  /*1a5f0*/  BRA `(.L_x_15255) ;  /* 0xffffffbc00cc7947 */ /* 0x000fea000383ffff */
.L_x_15130:
[----:B0-----:R0:W1:Y:S02]  /*1a600*/  SYNCS.PHASECHK.TRANS64.TRYWAIT P0, [R7+URZ+0x60], R2 ;  /* 0x00006002070075a7 */ /* 0x001064000800017f */
[----:B-1----:R-:W-:Y:S05]  /*1a610*/  @!P0 NANOSLEEP.SYNCS 0x989680 ;  /* 0x009896800000895d */ /* 0x002fea0003900000 */
[----:B------:R-:W1:Y:S02]  /*1a620*/  @!P0 SYNCS.PHASECHK.TRANS64 P0, [R7+URZ+0x60], R2 ;  /* 0x00006002070085a7 */ /* 0x000e64000800007f */
[----:B-1----:R-:W-:Y:S05]  /*1a630*/  @!P0 BRA `(.L_x_15130) ;  /* 0xfffffffc00f08947 */ /* 0x002fea000383ffff */
[----:B------:R-:W-:Y:S05]  /*1a640*/  BRA `(.L_x_15256) ;  /* 0xffffffc0005c7947 */ /* 0x000fea000383ffff */
.L_x_15140:
[----:B0-----:R0:W1:Y:S02]  /*1a650*/  SYNCS.PHASECHK.TRANS64.TRYWAIT P0, [R3+URZ+0x16860], R0 ;  /* 0x01686000030075a7 */ /* 0x001064000800017f */
[----:B-1----:R-:W-:Y:S05]  /*1a660*/  @!P0 NANOSLEEP.SYNCS 0x989680 ;  /* 0x009896800000895d */ /* 0x002fea0003900000 */
[----:B------:R-:W1:Y:S02]  /*1a670*/  @!P0 SYNCS.PHASECHK.TRANS64 P0, [R3+URZ+0x16860], R0 ;  /* 0x01686000030085a7 */ /* 0x000e64000800007f */
[----:B-1----:R-:W-:Y:S05]  /*1a680*/  @!P0 BRA `(.L_x_15140) ;  /* 0xfffffffc00f08947 */ /* 0x002fea000383ffff */
[----:B------:R-:W-:Y:S05]  /*1a690*/  BRA `(.L_x_15257) ;  /* 0xffffffc400587947 */ /* 0x000fea000383ffff */
.L_x_15146:
[----:B------:R-:W-:Y:S01]  /*1a6a0*/  BSSY B0, `(.L_x_15258) ;  /* 0x0000008000007945 */ /* 0x000fe20003800000 */
[----:B------:R-:W-:Y:S02]  /*1a6b0*/  IMAD.MOV.U32 R13, RZ, RZ, R16 ;  /* 0x000000ffff0d7224 */ /* 0x000fe400078e0010 */
[----:B0-----:R-:W-:Y:S02]  /*1a6c0*/  IMAD.MOV.U32 R12, RZ, RZ, RZ ;  /* 0x000000ffff0c7224 */ /* 0x001fe400078e00ff */
[----:B------:R-:W-:Y:S02]  /*1a6d0*/  IMAD.MOV.U32 R11, RZ, RZ, 0x1f ;  /* 0x0000001fff0b7424 */ /* 0x000fe400078e00ff */
[----:B------:R-:W-:-:S07]  /*1a6e0*/  IMAD.MOV.U32 R15, RZ, RZ, -0x1 ;  /* 0xffffffffff0f7424 */ /* 0x000fce00078e00ff */
[----:B--2---:R-:W-:Y:S05]  /*1a6f0*/  WARPSYNC.COLLECTIVE R15, `(.L_x_15259) ;  /* 0x000000000f087348 */ /* 0x004fea0003c00000 */
[----:B------:R0:W1:Y:S02]  /*1a700*/  SHFL.IDX P6, R14, R13, R12, R11 ;  /* 0x0000000c0d0e7389 */ /* 0x00006400000c000b */
[----:B012---:R-:W-:Y:S01]  /*1a710*/  ENDCOLLECTIVE ;  /* 0x000000000000791b */ /* 0x007fe20003800000 */
.L_x_15259:
[----:B------:R-:W-:Y:S05]  /*1a720*/  BSYNC B0 ;  /* 0x0000000000007941 */ /* 0x000fea0003800000 */
.L_x_15258:
[----:B------:R-:W-:Y:S01]  /*1a730*/  IMAD.MOV.U32 R13, RZ, RZ, R16 ;  /* 0x000000ffff0d7224 */ /* 0x000fe200078e0010 */
[----:B------:R-:W-:Y:S01]  /*1a740*/  MOV R0, R14 ;  /* 0x0000000e00007202 */ /* 0x000fe20000000f00 */
[----:B------:R-:W-:Y:S02]  /*1a750*/  IMAD.MOV.U32 R12, RZ, RZ, 0x1 ;  /* 0x00000001ff0c7424 */ /* 0x000fe400078e00ff */
[----:B------:R-:W-:Y:S02]  /*1a760*/  IMAD.MOV.U32 R11, RZ, RZ, 0x1f ;  /* 0x0000001fff0b7424 */ /* 0x000fe400078e00ff */
[----:B------:R-:W-:Y:S02]  /*1a770*/  IMAD.MOV.U32 R15, RZ, RZ, -0x1 ;  /* 0xffffffffff0f7424 */ /* 0x000fe400078e00ff */
[----:B------:R-:W-:-:S07]  /*1a780*/  IMAD.IADD R7, R19, 0x1, R8 ;  /* 0x0000000113077824 */ /* 0x000fce00078e0208 */
[----:B------:R-:W-:Y:S05]  /*1a790*/  WARPSYNC.COLLECTIVE R15, `(.L_x_15260) ;  /* 0x000000000f087348 */ /* 0x000fea0003c00000 */
[----:B------:R0:W1:Y:S02]  /*1a7a0*/  SHFL.IDX P6, R14, R13, R12, R11 ;  /* 0x0000000c0d0e7389 */ /* 0x00006400000c000b */
[----:B01----:R-:W-:Y:S01]  /*1a7b0*/  ENDCOLLECTIVE ;  /* 0x000000000000791b */ /* 0x003fe20003800000 */
.L_x_15260:
        /* <DEDUP_REMOVED lines=11> */
[C---:B------:R-:W-:Y:S02]  /*1a870*/  ISETP.GE.U32.AND P5, PT, R8.reuse, 0x10, PT ;  /* 0x000000100800780c */ /* 0x040fe40003fa6070 */
[----:B--2---:R-:W-:Y:S02]  /*1a880*/  @!P1 MOV R17, R2 ;  /* 0x0000000200119202 */ /* 0x004fe40000000f00 */
[----:B------:R-:W-:-:S03]  /*1a890*/  ISETP.NE.AND P1, PT, R8, RZ, PT ;  /* 0x000000ff0800720c */ /* 0x000fc60003f25270 */
[----:B------:R-:W-:-:S10]  /*1a8a0*/  IMAD.MOV.U32 R13, RZ, RZ, R17 ;  /* 0x000000ffff0d7224 */ /* 0x000fd400078e0011 */
[----:B------:R-:W-:Y:S05]  /*1a8b0*/  WARPSYNC.COLLECTIVE R15, `(.L_x_15261) ;  /* 0x000000000f087348 */ /* 0x000fea0003c00000 */
[----:B------:R0:W1:Y:S02]  /*1a8c0*/  SHFL.UP P6, R14, R13, R12, R11 ;  /* 0x0400000c0d0e7389 */ /* 0x00006400000c000b */
[----:B01----:R-:W-:Y:S01]  /*1a8d0*/  ENDCOLLECTIVE ;  /* 0x000000000000791b */ /* 0x003fe20003800000 */
.L_x_15261:
[----:B------:R-:W-:Y:S01]  /*1a8e0*/  IMAD.MOV.U32 R12, RZ, RZ, 0x2 ;  /* 0x00000002ff0c7424 */ /* 0x000fe200078e00ff */
[----:B------:R-:W-:-:S05]  /*1a8f0*/  SEL R4, R14, RZ, P1 ;  /* 0x000000ff0e047207 */ /* 0x000fca0000800000 */
[----:B------:R-:W-:-:S04]  /*1a900*/  IMAD.IADD R4, R17, 0x1, R4 ;  /* 0x0000000111047824 */ /* 0x000fc800078e0204 */
[----:B------:R-:W-:-:S07]  /*1a910*/  IMAD.MOV.U32 R13, RZ, RZ, R4 ;  /* 0x000000ffff0d7224 */ /* 0x000fce00078e0004 */
[----:B------:R-:W-:Y:S05]  /*1a920*/  WARPSYNC.COLLECTIVE R15, `(.L_x_15262) ;  /* 0x000000000f087348 */ /* 0x000fea0003c00000 */
[----:B------:R0:W1:Y:S02]  /*1a930*/  SHFL.UP P6, R14, R13, R12, R11 ;  /* 0x0400000c0d0e7389 */ /* 0x00006400000c000b */
[----:B01----:R-:W-:Y:S01]  /*1a940*/  ENDCOLLECTIVE ;  /* 0x000000000000791b */ /* 0x003fe20003800000 */
.L_x_15262:
[----:B------:R-:W-:Y:S02]  /*1a950*/  MOV R12, 0x4 ;  /* 0x00000004000c7802 */ /* 0x000fe40000000f00 */
[----:B------:R-:W-:-:S05]  /*1a960*/  SEL R3, R14, RZ, P2 ;  /* 0x000000ff0e037207 */ /* 0x000fca0001000000 */
[----:B------:R-:W-:-:S04]  /*1a970*/  IMAD.IADD R6, R4, 0x1, R3 ;  /* 0x0000000104067824 */ /* 0x000fc800078e0203 */
[----:B------:R-:W-:-:S07]  /*1a980*/  IMAD.MOV.U32 R13, RZ, RZ, R6 ;  /* 0x000000ffff0d7224 */ /* 0x000fce00078e0006 */
[----:B------:R-:W-:Y:S05]  /*1a990*/  WARPSYNC.COLLECTIVE R15, `(.L_x_15263) ;  /* 0x000000000f087348 */ /* 0x000fea0003c00000 */
[----:B------:R0:W1:Y:S02]  /*1a9a0*/  SHFL.UP P6, R14, R13, R12, R11 ;  /* 0x0400000c0d0e7389 */ /* 0x00006400000c000b */
[----:B01----:R-:W-:Y:S01]  /*1a9b0*/  ENDCOLLECTIVE ;  /* 0x000000000000791b */ /* 0x003fe20003800000 */
.L_x_15263:
[----:B------:R-:W-:Y:S01]  /*1a9c0*/  IMAD.MOV.U32 R12, RZ, RZ, 0x8 ;  /* 0x00000008ff0c7424 */ /* 0x000fe200078e00ff */
[----:B------:R-:W-:-:S05]  /*1a9d0*/  SEL R3, R14, RZ, P3 ;  /* 0x000000ff0e037207 */ /* 0x000fca0001800000 */
[----:B------:R-:W-:-:S04]  /*1a9e0*/  IMAD.IADD R2, R6, 0x1, R3 ;  /* 0x0000000106027824 */ /* 0x000fc800078e0203 */
[----:B------:R-:W-:-:S07]  /*1a9f0*/  IMAD.MOV.U32 R13, RZ, RZ, R2 ;  /* 0x000000ffff0d7224 */ /* 0x000fce00078e0002 */
[----:B------:R-:W-:Y:S05]  /*1aa00*/  WARPSYNC.COLLECTIVE R15, `(.L_x_15264) ;  /* 0x000000000f087348 */ /* 0x000fea0003c00000 */
[----:B------:R0:W1:Y:S02]  /*1aa10*/  SHFL.UP P6, R14, R13, R12, R11 ;  /* 0x0400000c0d0e7389 */ /* 0x00006400000c000b */
[----:B01----:R-:W-:Y:S01]  /*1aa20*/  ENDCOLLECTIVE ;  /* 0x000000000000791b */ /* 0x003fe20003800000 */
.L_x_15264:
[----:B------:R-:W-:Y:S01]  /*1aa30*/  IMAD.MOV.U32 R12, RZ, RZ, 0x10 ;  /* 0x00000010ff0c7424 */ /* 0x000fe200078e00ff */
[----:B------:R-:W-:-:S05]  /*1aa40*/  SEL R3, R14, RZ, P4 ;  /* 0x000000ff0e037207 */ /* 0x000fca0002000000 */
[----:B------:R-:W-:-:S04]  /*1aa50*/  IMAD.IADD R3, R2, 0x1, R3 ;  /* 0x0000000102037824 */ /* 0x000fc800078e0203 */
[----:B------:R-:W-:-:S07]  /*1aa60*/  IMAD.MOV.U32 R13, RZ, RZ, R3 ;  /* 0x000000ffff0d7224 */ /* 0x000fce00078e0003 */
[----:B------:R-:W-:Y:S05]  /*1aa70*/  WARPSYNC.COLLECTIVE R15, `(.L_x_15265) ;  /* 0x000000000f087348 */ /* 0x000fea0003c00000 */
[----:B------:R0:W1:Y:S02]  /*1aa80*/  SHFL.UP P6, R14, R13, R12, R11 ;  /* 0x0400000c0d0e7389 */ /* 0x00006400000c000b */
[----:B01----:R-:W-:Y:S01]  /*1aa90*/  ENDCOLLECTIVE ;  /* 0x000000000000791b */ /* 0x003fe20003800000 */
.L_x_15265:
        /* <DEDUP_REMOVED lines=8> */
.L_x_15266:
[----:B------:R-:W-:Y:S05]  /*1ab20*/  BRA `(.L_x_15267) ;  /* 0xffffffc4008c7947 */ /* 0x000fea000383ffff */
.L_x_15151:
        /* <DEDUP_REMOVED lines=8> */
.L_x_15269:
[----:B------:R-:W-:Y:S05]  /*1abb0*/  BSYNC B0 ;  /* 0x0000000000007941 */ /* 0x000fea0003800000 */
.L_x_15268:
[----:B------:R-:W-:Y:S01]  /*1abc0*/  SEL R14, R14, RZ, P1 ;  /* 0x000000ff0e0e7207 */ /* 0x000fe20000800000 */
[----:B------:R-:W-:Y:S01]  /*1abd0*/  IMAD.MOV.U32 R11, RZ, RZ, RZ ;  /* 0x000000ffff0b7224 */ /* 0x000fe200078e00ff */
[----:B------:R-:W-:Y:S01]  /*1abe0*/  MOV R12, 0x2 ;  /* 0x00000002000c7802 */ /* 0x000fe20000000f00 */
[----:B------:R-:W-:Y:S02]  /*1abf0*/  IMAD.MOV.U32 R15, RZ, RZ, -0x1 ;  /* 0xffffffffff0f7424 */ /* 0x000fe400078e00ff */
[----:B------:R-:W-:-:S07]  /*1ac00*/  IMAD.IADD R13, R17, 0x1, R14 ;  /* 0x00000001110d7824 */ /* 0x000fce00078e020e */
[----:B------:R-:W-:Y:S05]  /*1ac10*/  WARPSYNC.COLLECTIVE R15, `(.L_x_15270) ;  /* 0x000000000f087348 */ /* 0x000fea0003c00000 */
[----:B------:R0:W1:Y:S02]  /*1ac20*/  SHFL.UP P6, R14, R13, R12, R11 ;  /* 0x0400000c0d0e7389 */ /* 0x00006400000c000b */
[----:B01----:R-:W-:Y:S01]  /*1ac30*/  ENDCOLLECTIVE ;  /* 0x000000000000791b */ /* 0x003fe20003800000 */
.L_x_15270:
[----:B------:R-:W-:Y:S01]  /*1ac40*/  IMAD.MOV.U32 R12, RZ, RZ, 0x4 ;  /* 0x00000004ff0c7424 */ /* 0x000fe200078e00ff */
[----:B------:R-:W-:-:S05]  /*1ac50*/  SEL R2, R14, RZ, P2 ;  /* 0x000000ff0e027207 */ /* 0x000fca0001000000 */
[----:B------:R-:W-:-:S04]  /*1ac60*/  IMAD.IADD R2, R13, 0x1, R2 ;  /* 0x000000010d027824 */ /* 0x000fc800078e0202 */
[----:B------:R-:W-:-:S07]  /*1ac70*/  IMAD.MOV.U32 R13, RZ, RZ, R2 ;  /* 0x000000ffff0d7224 */ /* 0x000fce00078e0002 */
[----:B------:R-:W-:Y:S05]  /*1ac80*/  WARPSYNC.COLLECTIVE R15, `(.L_x_15271) ;  /* 0x000000000f087348 */ /* 0x000fea0003c00000 */
[----:B------:R0:W1:Y:S02]  /*1ac90*/  SHFL.UP P6, R14, R13, R12, R11 ;  /* 0x0400000c0d0e7389 */ /* 0x00006400000c000b */
[----:B01----:R-:W-:Y:S01]  /*1aca0*/  ENDCOLLECTIVE ;  /* 0x000000000000791b */ /* 0x003fe20003800000 */
.L_x_15271:
[----:B------:R-:W-:Y:S02]  /*1acb0*/  MOV R12, 0x8 ;  /* 0x00000008000c7802 */ /* 0x000fe40000000f00 */
[----:B------:R-:W-:-:S05]  /*1acc0*/  SEL R3, R14, RZ, P3 ;  /* 0x000000ff0e037207 */ /* 0x000fca0001800000 */
[----:B------:R-:W-:-:S04]  /*1acd0*/  IMAD.IADD R3, R2, 0x1, R3 ;  /* 0x0000000102037824 */ /* 0x000fc800078e0203 */
[----:B------:R-:W-:-:S07]  /*1ace0*/  IMAD.MOV.U32 R13, RZ, RZ, R3 ;  /* 0x000000ffff0d7224 */ /* 0x000fce00078e0003 */
[----:B------:R-:W-:Y:S05]  /*1acf0*/  WARPSYNC.COLLECTIVE R15, `(.L_x_15272) ;  /* 0x000000000f087348 */ /* 0x000fea0003c00000 */
[----:B------:R0:W1:Y:S02]  /*1ad00*/  SHFL.UP P6, R14, R13, R12, R11 ;  /* 0x0400000c0d0e7389 */ /* 0x00006400000c000b */
[----:B01----:R-:W-:Y:S01]  /*1ad10*/  ENDCOLLECTIVE ;  /* 0x000000000000791b */ /* 0x003fe20003800000 */
.L_x_15272:
[----:B------:R-:W-:Y:S01]  /*1ad20*/  IMAD.MOV.U32 R12, RZ, RZ, 0x10 ;  /* 0x00000010ff0c7424 */ /* 0x000fe200078e00ff */
[----:B------:R-:W-:-:S05]  /*1ad30*/  SEL R4, R14, RZ, P4 ;  /* 0x000000ff0e047207 */ /* 0x000fca0002000000 */
[----:B------:R-:W-:-:S04]  /*1ad40*/  IMAD.IADD R4, R3, 0x1, R4 ;  /* 0x0000000103047824 */ /* 0x000fc800078e0204 */
[----:B------:R-:W-:-:S07]  /*1ad50*/  IMAD.MOV.U32 R13, RZ, RZ, R4 ;  /* 0x000000ffff0d7224 */ /* 0x000fce00078e0004 */
[----:B------:R-:W-:Y:S05]  /*1ad60*/  WARPSYNC.COLLECTIVE R15, `(.L_x_15273) ;  /* 0x000000000f087348 */ /* 0x000fea0003c00000 */
[----:B------:R0:W1:Y:S02]  /*1ad70*/  SHFL.UP P6, R14, R13, R12, R11 ;  /* 0x0400000c0d0e7389 */ /* 0x00006400000c000b */
[----:B01----:R-:W-:Y:S01]  /*1ad80*/  ENDCOLLECTIVE ;  /* 0x000000000000791b */ /* 0x003fe20003800000 */
.L_x_15273:
        /* <DEDUP_REMOVED lines=8> */
.L_x_15274:
[----:B------:R-:W-:Y:S05]  /*1ae10*/  BRA `(.L_x_15275) ;  /* 0xffffffc4006c7947 */ /* 0x000fea000383ffff */
.L_x_15153:
[----:B------:R-:W-:Y:S01]  /*1ae20*/  BSSY B0, `(.L_x_15276) ;  /* 0x0000006000007945 */ /* 0x000fe20003800000 */
[----:B------:R-:W-:Y:S02]  /*1ae30*/  PLOP3.LUT P6, PT, P6, PT, PT, 0x8, 0x0 ;  /* 0x000000000000781c */ /* 0x000fe400037ce170 */
[----:B------:R-:W-:-:S11]  /*1ae40*/  MOV R15, 0xffffffff ;  /* 0xffffffff000f7802 */ /* 0x000fd60000000f00 */
[----:B0-----:R-:W-:Y:S05]  /*1ae50*/  WARPSYNC.COLLECTIVE R15, `(.L_x_15277) ;  /* 0x000000000f087348 */ /* 0x001fea0003c00000 */
[----:B------:R-:W-:Y:S01]  /*1ae60*/  VOTE.ANY R14, PT, P6 ;  /* 0x00000000000e7806 */ /* 0x000fe200030e0100 */
[----:B0-----:R-:W-:Y:S06]  /*1ae70*/  ENDCOLLECTIVE ;  /* 0x000000000000791b */ /* 0x001fec0003800000 */
.L_x_15277:
[----:B------:R-:W-:Y:S05]  /*1ae80*/  BSYNC B0 ;  /* 0x0000000000007941 */ /* 0x000fea0003800000 */
.L_x_15276:
        /* <DEDUP_REMOVED lines=9> */
.L_x_15278:
[----:B------:R-:W-:Y:S01]  /*1af20*/  IMAD.MOV.U32 R17, RZ, RZ, R14 ;  /* 0x000000ffff117224 */ /* 0x000fe200078e000e */
[----:B------:R-:W-:Y:S06]  /*1af30*/  BRA `(.L_x_15279) ;  /* 0xffffffc4005c7947 */ /* 0x000fec000383ffff */
.L_x_15155:
[----:B------:R-:W-:Y:S01]  /*1af40*/  BSSY B0, `(.L_x_15280) ;  /* 0x0000007000007945 */ /* 0x000fe20003800000 */
[----:B------:R-:W-:Y:S01]  /*1af50*/  IMAD.MOV.U32 R13, RZ, RZ, R3 ;  /* 0x000000ffff0d7224 */ /* 0x000fe200078e0003 */
[----:B------:R-:W-:Y:S01]  /*1af60*/  MOV R11, 0x1f ;  /* 0x0000001f000b7802 */ /* 0x000fe20000000f00 */
[----:B------:R-:W-:-:S07]  /*1af70*/  IMAD.MOV.U32 R15, RZ, RZ, -0x1 ;  /* 0xffffffffff0f7424 */ /* 0x000fce00078e00ff */
[----:B012---:R-:W-:Y:S05]  /*1af80*/  WARPSYNC.COLLECTIVE R15, `(.L_x_15281) ;  /* 0x000000000f087348 */ /* 0x007fea0003c00000 */
[----:B------:R3:W4:Y:S02]  /*1af90*/  SHFL.IDX P6, R14, R13, R12, R11 ;  /* 0x0000000c0d0e7389 */ /* 0x00072400000c000b */
[----:B01234-:R-:W-:Y:S01]  /*1afa0*/  ENDCOLLECTIVE ;  /* 0x000000000000791b */ /* 0x01ffe20003800000 */
.L_x_15281:
[----:B------:R-:W-:Y:S05]  /*1afb0*/  BSYNC B0 ;  /* 0x0000000000007941 */ /* 0x000fea0003800000 */
.L_x_15280:
[----:B------:R-:W-:Y:S05]  /*1afc0*/  BRA `(.L_x_15154) ;  /* 0xffffffc400547947 */ /* 0x000fea000383ffff */
.L_x_15159:
[----:B0-----:R0:W3:Y:S02]  /*1afd0*/  SYNCS.PHASECHK.TRANS64.TRYWAIT P0, [R9+URZ+0x16820], R0 ;  /* 0x01682000090075a7 */ /* 0x0010e4000800017f */
[----:B---3--:R-:W-:Y:S05]  /*1afe0*/  @!P0 NANOSLEEP.SYNCS 0x989680 ;  /* 0x009896800000895d */ /* 0x008fea0003900000 */
[----:B------:R-:W3:Y:S02]  /*1aff0*/  @!P0 SYNCS.PHASECHK.TRANS64 P0, [R9+URZ+0x16820], R0 ;  /* 0x01682000090085a7 */ /* 0x000ee4000800007f */
[----:B---3--:R-:W-:Y:S05]  /*1b000*/  @!P0 BRA `(.L_x_15159) ;  /* 0xfffffffc00f08947 */ /* 0x008fea000383ffff */
[----:B------:R-:W-:Y:S05]  /*1b010*/  BRA `(.L_x_15282) ;  /* 0xffffffc800cc7947 */ /* 0x000fea000383ffff */
.L_x_15160:
        /* <DEDUP_REMOVED lines=11> */
.L_x_15284:
[----:B------:R-:W-:Y:S05]  /*1b0d0*/  BSYNC B0 ;  /* 0x0000000000007941 */ /* 0x000fea0003800000 */
.L_x_15283:
[----:B------:R-:W-:Y:S05]  /*1b0e0*/  BRA `(.L_x_15285) ;  /* 0xffffffc800b47947 */ /* 0x000fea000383ffff */
.L_x_15161:
[----:B------:R-:W-:Y:S01]  /*1b0f0*/  BSSY B0, `(.L_x_15286) ;  /* 0x0000006000007945 */ /* 0x000fe20003800000 */
[----:B------:R-:W-:-:S07]  /*1b100*/  IMAD.MOV.U32 R15, RZ, RZ, -0x1 ;  /* 0xffffffffff0f7424 */ /* 0x000fce00078e00ff */
[----:B012-4-:R-:W-:Y:S05]  /*1b110*/  WARPSYNC.COLLECTIVE R15, `(.L_x_15287) ;  /* 0x000000000f0c7348 */ /* 0x017fea0003c00000 */
[----:B------:R-:W-:Y:S02]  /*1b120*/  ELECT P6, UR62, PT ;  /* 0x00000000003e782f */ /* 0x000fe400038c0000 */
[----:B------:R-:W-:Y:S01]  /*1b130*/  MOV R14, UR62 ;  /* 0x0000003e000e7c02 */ /* 0x000fe20008000f00 */
[----:B012-4-:R-:W-:Y:S10]  /*1b140*/  ENDCOLLECTIVE ;  /* 0x000000000000791b */ /* 0x017ff40003800000 */
.L_x_15287:
[----:B------:R-:W-:Y:S05]  /*1b150*/  BSYNC B0 ;  /* 0x0000000000007941 */ /* 0x000fea0003800000 */
.L_x_15286:
[----:B------:R-:W-:Y:S05]  /*1b160*/  BRA `(.L_x_15288) ;  /* 0xffffffc800a87947 */ /* 0x000fea000383ffff */
.L_x_15163:
[----:B0-----:R0:W2:Y:S02]  /*1b170*/  SYNCS.PHASECHK.TRANS64.TRYWAIT P0, [R6+URZ], R3 ;  /* 0x00000003060075a7 */ /* 0x0010a4000800017f */
[----:B--2---:R-:W-:Y:S05]  /*1b180*/  @!P0 NANOSLEEP.SYNCS 0x989680 ;  /* 0x009896800000895d */ /* 0x004fea0003900000 */
[----:B------:R-:W2:Y:S02]  /*1b190*/  @!P0 SYNCS.PHASECHK.TRANS64 P0, [R6+URZ], R3 ;  /* 0x00000003060085a7 */ /* 0x000ea4000800007f */
[----:B--2---:R-:W-:Y:S05]  /*1b1a0*/  @!P0 BRA `(.L_x_15163) ;  /* 0xfffffffc00f08947 */ /* 0x004fea000383ffff */
[----:B------:R-:W-:Y:S05]  /*1b1b0*/  BRA `(.L_x_15289) ;  /* 0xffffffc800dc7947 */ /* 0x000fea000383ffff */
.L_x_15164:
[----:B--2---:R2:W3:Y:S02]  /*1b1c0*/  SYNCS.PHASECHK.TRANS64.TRYWAIT P0, [R7+URZ], R2 ;  /* 0x00000002070075a7 */ /* 0x0044e4000800017f */
[----:B---3--:R-:W-:Y:S05]  /*1b1d0*/  @!P0 NANOSLEEP.SYNCS 0x989680 ;  /* 0x009896800000895d */ /* 0x008fea0003900000 */
[----:B------:R-:W3:Y:S02]  /*1b1e0*/  @!P0 SYNCS.PHASECHK.TRANS64 P0, [R7+URZ], R2 ;  /* 0x00000002070085a7 */ /* 0x000ee4000800007f */
[----:B---3--:R-:W-:Y:S05]  /*1b1f0*/  @!P0 BRA `(.L_x_15164) ;  /* 0xfffffffc00f08947 */ /* 0x008fea000383ffff */
[----:B------:R-:W-:Y:S05]  /*1b200*/  BRA `(.L_x_15290) ;  /* 0xffffffc800d07947 */ /* 0x000fea000383ffff */
.L_x_15166:
[----:B---3--:R3:W0:Y:S02]  /*1b210*/  SYNCS.PHASECHK.TRANS64.TRYWAIT P0, [R4+URZ], R3 ;  /* 0x00000003040075a7 */ /* 0x008624000800017f */
[----:B0-----:R-:W-:Y:S05]  /*1b220*/  @!P0 NANOSLEEP.SYNCS 0x989680 ;  /* 0x009896800000895d */ /* 0x001fea0003900000 */
[----:B------:R-:W0:Y:S02]  /*1b230*/  @!P0 SYNCS.PHASECHK.TRANS64 P0, [R4+URZ], R3 ;  /* 0x00000003040085a7 */ /* 0x000e24000800007f */
[----:B0-----:R-:W-:Y:S05]  /*1b240*/  @!P0 BRA `(.L_x_15166) ;  /* 0xfffffffc00f08947 */ /* 0x001fea000383ffff */
[----:B------:R-:W-:Y:S05]  /*1b250*/  BRA `(.L_x_15291) ;  /* 0xffffffc800d47947 */ /* 0x000fea000383ffff */
.L_x_15292:
        /* <DEDUP_REMOVED lines=10> */
.L_x_15340:


//--------------------- .nv.global.init           --------------------------
	.section	.nv.global.init,"aw",@progbits
.nv.global.init:
	.type		$str$23,@object
	.size		$str$23,($str$24 - $str$23)
$str$23:
        /*0000*/ 	.byte	0x28, 0x61, 0x64, 0x64, 0x72, 0x65, 0x73, 0x73, 0x20, 0x26, 0x20, 0x6d, 0x61, 0x73, 0x6b, 0x29
        /*0010*/ 	.byte	0x20, 0x3d, 0x3d, 0x20, 0x30, 0x00
	.type		$str$24,@object
	.size		$str$24,(__unnamed_43 - $str$24)
$str$24:
        /*0016*/ 	.byte	0x2f, 0x74, 0x6d, 0x70, 0x2f, 0x6f, 0x73, 0x73, 0x5f, 0x6b, 0x65, 0x72, 0x6e, 0x65, 0x6c, 0x73
        /*0026*/ 	.byte	0x5f, 0x73, 0x72, 0x63, 0x2f, 0x66, 0x6c, 0x61, 0x73, 0x68, 0x5f, 0x61, 0x74, 0x74, 0x65, 0x6e
        /*0036*/ 	.byte	0x74, 0x69, 0x6f, 0x6e, 0x2f, 0x63, 0x73, 0x72, 0x63, 0x2f, 0x63, 0x75, 0x74, 0x6c, 0x61, 0x73
        /*0046*/ 	.byte	0x73, 0x2f, 0x69, 0x6e, 0x63, 0x6c, 0x75, 0x64, 0x65, 0x2f, 0x63, 0x75, 0x74, 0x65, 0x2f, 0x70
        /*0056*/ 	.byte	0x6f, 0x69, 0x6e, 0x74, 0x65, 0x72, 0x5f, 0x66, 0x6c, 0x61, 0x67, 0x67, 0x65, 0x64, 0x2e, 0x68
        /*0066*/ 	.byte	0x70, 0x70, 0x00
	.type		__unnamed_43,@object
	.size		__unnamed_43,(__unnamed_4 - __unnamed_43)
__unnamed_43:
        /* <DEDUP_REMOVED lines=23> */
        /*01d9*/ 	.byte	0x3a, 0x43, 0x3c, 0x30, 0x3e, 0x3e, 0x3e, 0x3e, 0x3e, 0x20, 0x26, 0x5d, 0x00
	.type		__unnamed_4,@object
	.size		__unnamed_4,(__unnamed_13 - __unnamed_4)
__unnamed_4:
        /* <DEDUP_REMOVED lines=24> */
	.type		__unnamed_13,@object
	.size		__unnamed_13,(__unnamed_29 - __unnamed_13)
__unnamed_13:
        /* <DEDUP_REMOVED lines=24> */
	.type		__unnamed_29,@object
	.size		__unnamed_29,(__unnamed_21 - __unnamed_29)
__unnamed_29:
        /* <DEDUP_REMOVED lines=24> */
	.type		__unnamed_21,@object
	.size		__unnamed_21,(__unnamed_39 - __unnamed_21)
__unnamed_21:
        /* <DEDUP_REMOVED lines=24> */
	.type		__unnamed_39,@object
	.size		__unnamed_39,(__unnamed_34 - __unnamed_39)
__unnamed_39:
        /* <DEDUP_REMOVED lines=24> */
	.type		__unnamed_34,@object
	.size		__unnamed_34,(__unnamed_38 - __unnamed_34)
__unnamed_34:
        /* <DEDUP_REMOVED lines=24> */
	.type		__unnamed_38,@object
	.size		__unnamed_38,(__unnamed_14 - __unnamed_38)
__unnamed_38:
        /* <DEDUP_REMOVED lines=24> */
	.type		__unnamed_14,@object
	.size		__unnamed_14,(__unnamed_30 - __unnamed_14)
__unnamed_14:
        /* <DEDUP_REMOVED lines=24> */
	.type		__unnamed_30,@object
	.size		__unnamed_30,(__unnamed_9 - __unnamed_30)
__unnamed_30:
        /* <DEDUP_REMOVED lines=24> */
	.type		__unnamed_9,@object
	.size		__unnamed_9,(__unnamed_25 - __unnamed_9)
__unnamed_9:
        /* <DEDUP_REMOVED lines=24> */
        /*10e3*/ 	.byte	0x00
	.type		__unnamed_25,@object
	.size		__unnamed_25,(__unnamed_5 - __unnamed_25)
__unnamed_25:
        /* <DEDUP_REMOVED lines=25> */
	.type		__unnamed_5,@object
	.size		__unnamed_5,(__unnamed_3 - __unnamed_5)
__unnamed_5:
        /* <DEDUP_REMOVED lines=25> */
	.type		__unnamed_3,@object
	.size		__unnamed_3,(__unnamed_2 - __unnamed_3)
__unnamed_3:
        /* <DEDUP_REMOVED lines=28> */
        /*15a6*/ 	.byte	0x32, 0x3e, 0x3e, 0x3e, 0x3e, 0x3e, 0x5d, 0x00
	.type		__unnamed_2,@object
	.size		__unnamed_2,(__unnamed_7 - __unnamed_2)
__unnamed_2:
        /* <DEDUP_REMOVED lines=29> */
	.type		__unnamed_7,@object
	.size		__unnamed_7,(__unnamed_8 - __unnamed_7)
__unnamed_7:
        /* <DEDUP_REMOVED lines=28> */
        /*1936*/ 	.byte	0x38, 0x38, 0x3e, 0x3e, 0x3e, 0x3e, 0x3e, 0x5d, 0x00
	.type		__unnamed_8,@object
	.size		__unnamed_8,(__unnamed_1 - __unnamed_8)
__unnamed_8:
        /* <DEDUP_REMOVED lines=29> */
	.type		__unnamed_1,@object
	.size		__unnamed_1,(__unnamed_41 - __unnamed_1)
__unnamed_1:
        /* <DEDUP_REMOVED lines=28> */
        /*1cc8*/ 	.byte	0x32, 0x3e, 0x3e, 0x3e, 0x3e, 0x3e, 0x20, 0x26, 0x5d, 0x00
	.type		__unnamed_41,@object
	.size		__unnamed_41,(__unnamed_42 - __unnamed_41)
__unnamed_41:
        /* <DEDUP_REMOVED lines=28> */
        /*1e92*/ 	.byte	0x36, 0x33, 0x38, 0x34, 0x3e, 0x3e, 0x3e, 0x3e, 0x3e, 0x5d, 0x00
	.type		__unnamed_42,@object
	.size		__unnamed_42,(__unnamed_6 - __unnamed_42)
__unnamed_42:
        /* <DEDUP_REMOVED lines=29> */
	.type		__unnamed_6,@object
	.size		__unnamed_6,(__unnamed_33 - __unnamed_6)
__unnamed_6:
        /* <DEDUP_REMOVED lines=29> */
	.type		__unnamed_33,@object
	.size		__unnamed_33,(__unnamed_17 - __unnamed_33)
__unnamed_33:
        /* <DEDUP_REMOVED lines=29> */
	.type		__unnamed_17,@object
	.size		__unnamed_17,(__unnamed_37 - __unnamed_17)
__unnamed_17:
        /* <DEDUP_REMOVED lines=29> */
	.type		__unnamed_37,@object
	.size		__unnamed_37,(__unnamed_11 - __unnamed_37)
__unnamed_37:
        /* <DEDUP_REMOVED lines=29> */
	.type		__unnamed_11,@object
	.size		__unnamed_11,(__unnamed_27 - __unnamed_11)
__unnamed_11:
        /* <DEDUP_REMOVED lines=29> */
	.type		__unnamed_27,@object
	.size		__unnamed_27,(__unnamed_19 - __unnamed_27)
__unnamed_27:
        /* <DEDUP_REMOVED lines=29> */
	.type		__unnamed_19,@object
	.size		__unnamed_19,(__unnamed_12 - __unnamed_19)
__unnamed_19:
        /* <DEDUP_REMOVED lines=29> */
	.type		__unnamed_12,@object
	.size		__unnamed_12,(__unnamed_28 - __unnamed_12)
__unnamed_12:
        /* <DEDUP_REMOVED lines=29> */
	.type		__unnamed_28,@object
	.size		__unnamed_28,(__unnamed_36 - __unnamed_28)
__unnamed_28:
        /* <DEDUP_REMOVED lines=29> */
	.type		__unnamed_36,@object
	.size		__unnamed_36,(__unnamed_20 - __unnamed_36)
__unnamed_36:
        /* <DEDUP_REMOVED lines=29> */
	.type		__unnamed_20,@object
	.size		__unnamed_20,(__unnamed_16 - __unnamed_20)
__unnamed_20:
        /* <DEDUP_REMOVED lines=29> */
	.type		__unnamed_16,@object
	.size		__unnamed_16,(__unnamed_32 - __unnamed_16)
__unnamed_16:
        /* <DEDUP_REMOVED lines=29> */
	.type		__unnamed_32,@object
	.size		__unnamed_32,(__unnamed_23 - __unnamed_32)
__unnamed_32:
        /* <DEDUP_REMOVED lines=29> */
	.type		__unnamed_23,@object
	.size		__unnamed_23,(__unnamed_40 - __unnamed_23)
__unnamed_23:
        /* <DEDUP_REMOVED lines=29> */
	.type		__unnamed_40,@object
	.size		__unnamed_40,(__unnamed_24 - __unnamed_40)
__unnamed_40:
        /* <DEDUP_REMOVED lines=29> */
	.type		__unnamed_24,@object
	.size		__unnamed_24,(__unnamed_35 - __unnamed_24)
__unnamed_24:
        /* <DEDUP_REMOVED lines=29> */
	.type		__unnamed_35,@object
	.size		__unnamed_35,(__unnamed_15 - __unnamed_35)
__unnamed_35:
        /* <DEDUP_REMOVED lines=28> */
        /*3eea*/ 	.byte	0x32, 0x30, 0x34, 0x38, 0x30, 0x3e, 0x3e, 0x3e, 0x3e, 0x3e, 0x20, 0x26, 0x5d, 0x00
	.type		__unnamed_15,@object
	.size		__unnamed_15,(__unnamed_31 - __unnamed_15)
__unnamed_15:
        /* <DEDUP_REMOVED lines=29> */
	.type		__unnamed_31,@object
	.size		__unnamed_31,(__unnamed_10 - __unnamed_31)
__unnamed_31:
        /* <DEDUP_REMOVED lines=29> */
	.type		__unnamed_10,@object
	.size		__unnamed_10,(__unnamed_26 - __unnamed_10)
__unnamed_10:
        /* <DEDUP_REMOVED lines=29> */
	.type		__unnamed_26,@object
	.size		__unnamed_26,(__unnamed_18 - __unnamed_26)
__unnamed_26:
        /* <DEDUP_REMOVED lines=29> */
	.type		__unnamed_18,@object
	.size		__unnamed_18,(__unnamed_22 - __unnamed_18)
__unnamed_18:
        /* <DEDUP_REMOVED lines=29> */
	.type		__unnamed_22,@object
	.size		__unnamed_22,(.L_21 - __unnamed_22)
__unnamed_22:
        /* <DEDUP_REMOVED lines=28> */
        /*49be*/ 	.byte	0x3c, 0x32, 0x32, 0x35, 0x32, 0x38, 0x3e, 0x3e, 0x3e, 0x3e, 0x3e, 0x20, 0x26, 0x5d, 0x00
.L_21:


//--------------------- .nv.shared._ZN7cutlass13device_kernelIN5flash11enable_sm90INS1_16FlashAttnFwdSm90INS1_25CollectiveMainloopFwdSm90ILi2EN4cute5tupleIJNS5_1CILi1EEES8_S8_EEENS6_IJNS7_ILi128EEENS7_ILi80EEENS7_ILi256EEEEEELi256ENS_6half_tEfNS_4arch4Sm90ELb0ELb0ELb0ELb0ELb0ELb0ELb0ELb1ELb1ELb1ELb0ELb0EEENS1_21CollectiveEpilogueFwdINS6_IJSA_SC_SB_EEES9_SE_SG_Li256ELb0ELb1ELb0ELb0EEENS1_29StaticPersistentTileSchedulerILb0EEEEEEEEEvNT_6ParamsE --------------------------
	.section	.nv.shared._ZN7cutlass13device_kernelIN5flash11enable_sm90INS1_16FlashAttnFwdSm90INS1_25CollectiveMainloopFwdSm90ILi2EN4cute5tupleIJNS5_1CILi1EEES8_S8_EEENS6_IJNS7_ILi128EEENS7_ILi80EEENS7_ILi256EEEEEELi256ENS_6half_tEfNS_4arch4Sm90ELb0ELb0ELb0ELb0ELb0ELb0ELb0ELb1ELb1ELb1ELb0ELb0EEENS1_21CollectiveEpilogueFwdINS6_IJSA_SC_SB_EEES9_SE_SG_Li256ELb0ELb1ELb0ELb0EEENS1_29StaticPersistentTileSchedulerILb0EEEEEEEEEvNT_6ParamsE,"aw",@nobits
	.sectionflags	@""
	.align	16
	.zero		1024


//--------------------- .nv.shared.reserved.0     --------------------------
	.section	.nv.shared.reserved.0,"aw",@nobits
	.weak		__nv_reservedSMEM_offset_0_alias
	.size		__nv_reservedSMEM_offset_0_alias, 0, 0
	.other		__nv_reservedSMEM_offset_0_alias,@"STO_CUDA_RESERVED_SHARED STV_DEFAULT"
__nv_reservedSMEM_offset_0_alias:
	.zero		0


//--------------------- .nv.global                --------------------------
	.section	.nv.global,"aw",@nobits
.nv.global:
	.type		_ZN74_INTERNAL_f4c5edc3_38_flash_fwd_hdimall_fp16_packgqa_sm90_cu_61719c98_47054cute1_E,@object
	.size		_ZN74_INTERNAL_f4c5edc3_38_flash_fwd_hdimall_fp16_packgqa_sm90_cu_61719c98_47054cute1_E,(_ZN74_INTERNAL_f4c5edc3_38_flash_fwd_hdimall_fp16_packgqa_sm90_cu_61719c98_47054cuda3std3__45__cpo6cbeginE - _ZN74_INTERNAL_f4c5edc3_38_flash_fwd_hdimall_fp16_packgqa_sm90_cu_61719c98_47054cute1_E)
_ZN74_INTERNAL_f4c5edc3_38_flash_fwd_hdimall_fp16_packgqa_sm90_cu_61719c98_47054cute1_E:
	.zero		1
	.type		_ZN74_INTERNAL_f4c5edc3_38_flash_fwd_hdimall_fp16_packgqa_sm90_cu_61719c98_47054cuda3std3__45__cpo6cbeginE,@object
	.size		_ZN74_INTERNAL_f4c5edc3_38_flash_fwd_hdimall_fp16_packgqa_sm90_cu_61719c98_47054cuda3std3__45__cpo6cbeginE,(_ZN74_INTERNAL_f4c5edc3_38_flash_fwd_hdimall_fp16_packgqa_sm90_cu_61719c98_47054cuda3std3__48in_placeE - _ZN74_INTERNAL_f4c5edc3_38_flash_fwd_hdimall_fp16_packgqa_sm90_cu_61719c98_47054cuda3std3__45__cpo6cbeginE)
_ZN74_INTERNAL_f4c5edc3_38_flash_fwd_hdimall_fp16_packgqa_sm90_cu_61719c98_47054cuda3std3__45__cpo6cbeginE:
	.zero		1
	.type		_ZN74_INTERNAL_f4c5edc3_38_flash_fwd_hdimall_fp16_packgqa_sm90_cu_61719c98_47054cuda3std3__48in_placeE,@object
	.size		_ZN74_INTERNAL_f4c5edc3_38_flash_fwd_hdimall_fp16_packgqa_sm90_cu_61719c98_47054cuda3std3__48in_placeE,(_ZN74_INTERNAL_f4c5edc3_38_flash_fwd_hdimall_fp16_packgqa_sm90_cu_61719c98_47054cuda3std6ranges3__45__cpo9iter_moveE - _ZN74_INTERNAL_f4c5edc3_38_flash_fwd_hdimall_fp16_packgqa_sm90_cu_61719c98_47054cuda3std3__48in_placeE)
_ZN74_INTERNAL_f4c5edc3_38_flash_fwd_hdimall_fp16_packgqa_sm90_cu_61719c98_47054cuda3std3__48in_placeE:
	.zero		1
	.type		_ZN74_INTERNAL_f4c5edc3_38_flash_fwd_hdimall_fp16_packgqa_sm90_cu_61719c98_47054cuda3std6ranges3__45__cpo9iter_moveE,@object
	.size		_ZN74_INTERNAL_f4c5edc3_38_flash_fwd_hdimall_fp16_packgqa_sm90_cu_61719c98_47054cuda3std6ranges3__45__cpo9iter_moveE,(_ZN74_INTERNAL_f4c5edc3_38_flash_fwd_hdimall_fp16_packgqa_sm90_cu_61719c98_47054cuda3std3__45__cpo5beginE - _ZN74_INTERNAL_f4c5edc3_38_flash_fwd_hdimall_fp16_packgqa_sm90_cu_61719c98_47054cuda3std6ranges3__45__cpo9iter_moveE)
_ZN74_INTERNAL_f4c5edc3_38_flash_fwd_hdimall_fp16_packgqa_sm90_cu_61719c98_47054cuda3std6ranges3__45__cpo9iter_moveE:
	.zero		1
	.type		_ZN74_INTERNAL_f4c5edc3_38_flash_fwd_hdimall_fp16_packgqa_sm90_cu_61719c98_47054cuda3std3__45__cpo5beginE,@object
	.size		_ZN74_INTERNAL_f4c5edc3_38_flash_fwd_hdimall_fp16_packgqa_sm90_cu_61719c98_47054cuda3std3__45__cpo5beginE,(_ZN74_INTERNAL_f4c5edc3_38_flash_fwd_hdimall_fp16_packgqa_sm90_cu_61719c98_47054cuda3std3__476_GLOBAL__N__f4c5edc3_38_flash_fwd_hdimall_fp16_packgqa_sm90_cu_61719c98_47056ignoreE - _ZN74_INTERNAL_f4c5edc3_38_flash_fwd_hdimall_fp16_packgqa_sm90_cu_61719c98_47054cuda3std3__45__cpo5beginE)
_ZN74_INTERNAL_f4c5edc3_38_flash_fwd_hdimall_fp16_packgqa_sm90_cu_61719c98_47054cuda3std3__45__cpo5beginE:
	.zero		1
	.type		_ZN74_INTERNAL_f4c5edc3_38_flash_fwd_hdimall_fp16_packgqa_sm90_cu_61719c98_47054cuda3std3__476_GLOBAL__N__f4c5edc3_38_flash_fwd_hdimall_fp16_packgqa_sm90_cu_61719c98_47056ignoreE,@object
	.size		_ZN74_INTERNAL_f4c5edc3_38_flash_fwd_hdimall_fp16_packgqa_sm90_cu_61719c98_47054cuda3std3__476_GLOBAL__N__f4c5edc3_38_flash_fwd_hdimall_fp16_packgqa_sm90_cu_61719c98_47056ignoreE,(_ZN74_INTERNAL_f4c5edc3_38_flash_fwd_hdimall_fp16_packgqa_sm90_cu_61719c98_47054cute7productE - _ZN74_INTERNAL_f4c5edc3_38_flash_fwd_hdimall_fp16_packgqa_sm90_cu_61719c98_47054cuda3std3__476_GLOBAL__N__f4c5edc3_38_flash_fwd_hdimall_fp16_packgqa_sm90_cu_61719c98_47056ignoreE)
_ZN74_INTERNAL_f4c5edc3_38_flash_fwd_hdimall_fp16_packgqa_sm90_cu_61719c98_47054cuda3std3__476_GLOBAL__N__f4c5edc3_38_flash_fwd_hdimall_fp16_packgqa_sm90_cu_61719c98_47056ignoreE:
	.zero		1
	.type		_ZN74_INTERNAL_f4c5edc3_38_flash_fwd_hdimall_fp16_packgqa_sm90_cu_61719c98_47054cute7productE,@object
	.size		_ZN74_INTERNAL_f4c5edc3_38_flash_fwd_hdimall_fp16_packgqa_sm90_cu_61719c98_47054cute7productE,(_ZN74_INTERNAL_f4c5edc3_38_flash_fwd_hdimall_fp16_packgqa_sm90_cu_61719c98_47054cuda3std3__45__cpo3endE - _ZN74_INTERNAL_f4c5edc3_38_flash_fwd_hdimall_fp16_packgqa_sm90_cu_61719c98_47054cute7productE)
_ZN74_INTERNAL_f4c5edc3_38_flash_fwd_hdimall_fp16_packgqa_sm90_cu_61719c98_47054cute7productE:
	.zero		1
	.type		_ZN74_INTERNAL_f4c5edc3_38_flash_fwd_hdimall_fp16_packgqa_sm90_cu_61719c98_47054cuda3std3__45__cpo3endE,@object
	.size		_ZN74_INTERNAL_f4c5edc3_38_flash_fwd_hdimall_fp16_packgqa_sm90_cu_61719c98_47054cuda3std3__45__cpo3endE,(_ZN74_INTERNAL_f4c5edc3_38_flash_fwd_hdimall_fp16_packgqa_sm90_cu_61719c98_47054cuda3std3__419piecewise_constructE - _ZN74_INTERNAL_f4c5edc3_38_flash_fwd_hdimall_fp16_packgqa_sm90_cu_61719c98_47054cuda3std3__45__cpo3endE)
_ZN74_INTERNAL_f4c5edc3_38_flash_fwd_hdimall_fp16_packgqa_sm90_cu_61719c98_47054cuda3std3__45__cpo3endE:
	.zero		1
	.type		_ZN74_INTERNAL_f4c5edc3_38_flash_fwd_hdimall_fp16_packgqa_sm90_cu_61719c98_47054cuda3std3__419piecewise_constructE,@object
	.size		_ZN74_INTERNAL_f4c5edc3_38_flash_fwd_hdimall_fp16_packgqa_sm90_cu_61719c98_47054cuda3std3__419piecewise_constructE,(_ZN74_INTERNAL_f4c5edc3_38_flash_fwd_hdimall_fp16_packgqa_sm90_cu_61719c98_47054cuda3std3__45__cpo4cendE - _ZN74_INTERNAL_f4c5edc3_38_flash_fwd_hdimall_fp16_packgqa_sm90_cu_61719c98_47054cuda3std3__419piecewise_constructE)
_ZN74_INTERNAL_f4c5edc3_38_flash_fwd_hdimall_fp16_packgqa_sm90_cu_61719c98_47054cuda3std3__419piecewise_constructE:
	.zero		1
	.type		_ZN74_INTERNAL_f4c5edc3_38_flash_fwd_hdimall_fp16_packgqa_sm90_cu_61719c98_47054cuda3std3__45__cpo4cendE,@object
	.size		_ZN74_INTERNAL_f4c5edc3_38_flash_fwd_hdimall_fp16_packgqa_sm90_cu_61719c98_47054cuda3std3__45__cpo4cendE,(_ZN74_INTERNAL_f4c5edc3_38_flash_fwd_hdimall_fp16_packgqa_sm90_cu_61719c98_47054cuda3std6ranges3__45__cpo4swapE - _ZN74_INTERNAL_f4c5edc3_38_flash_fwd_hdimall_fp16_packgqa_sm90_cu_61719c98_47054cuda3std3__45__cpo4cendE)
_ZN74_INTERNAL_f4c5edc3_38_flash_fwd_hdimall_fp16_packgqa_sm90_cu_61719c98_47054cuda3std3__45__cpo4cendE:
	.zero		1
	.type		_ZN74_INTERNAL_f4c5edc3_38_flash_fwd_hdimall_fp16_packgqa_sm90_cu_61719c98_47054cuda3std6ranges3__45__cpo4swapE,@object
	.size		_ZN74_INTERNAL_f4c5edc3_38_flash_fwd_hdimall_fp16_packgqa_sm90_cu_61719c98_47054cuda3std6ranges3__45__cpo4swapE,(.L_50 - _ZN74_INTERNAL_f4c5edc3_38_flash_fwd_hdimall_fp16_packgqa_sm90_cu_61719c98_47054cuda3std6ranges3__45__cpo4swapE)
_ZN74_INTERNAL_f4c5edc3_38_flash_fwd_hdimall_fp16_packgqa_sm90_cu_61719c98_47054cuda3std6ranges3__45__cpo4swapE:
	.zero		1
.L_50:


//--------------------- .nv.shared._ZN7cutlass13device_kernelIN5flash11enable_sm90INS1_16FlashAttnFwdSm90INS1_25CollectiveMainloopFwdSm90ILi2EN4cute5tupleIJNS5_1CILi2EEENS7_ILi1EEES9_EEENS6_IJNS7_ILi128EEENS7_ILi80EEENS7_ILi256EEEEEELi256ENS_6half_tEfNS_4arch4Sm90ELb0ELb0ELb0ELb0ELb0ELb0ELb0ELb1ELb1ELb1ELb0ELb0EEENS1_21CollectiveEpilogueFwdINS6_IJSB_SD_SC_EEESA_SF_SH_Li256ELb0ELb1ELb0ELb0EEENS1_29StaticPersistentTileSchedulerILb0EEEEEEEEEvNT_6ParamsE --------------------------
	.section	.nv.shared._ZN7cutlass13device_kernelIN5flash11enable_sm90INS1_16FlashAttnFwdSm90INS1_25CollectiveMainloopFwdSm90ILi2EN4cute5tupleIJNS5_1CILi2EEENS7_ILi1EEES9_EEENS6_IJNS7_ILi128EEENS7_ILi80EEENS7_ILi256EEEEEELi256ENS_6half_tEfNS_4arch4Sm90ELb0ELb0ELb0ELb0ELb0ELb0ELb0ELb1ELb1ELb1ELb0ELb0EEENS1_21CollectiveEpilogueFwdINS6_IJSB_SD_SC_EEESA_SF_SH_Li256ELb0ELb1ELb0ELb0EEENS1_29StaticPersistentTileSchedulerILb0EEEEEEEEEvNT_6ParamsE,"aw",@nobits
	.sectionflags	@""
	.align	16
	.zero		1024


//--------------------- .nv.shared._ZN7cutlass13device_kernelIN5flash11enable_sm90INS1_16FlashAttnFwdSm90INS1_25CollectiveMainloopFwdSm90ILi2EN4cute5tupleIJNS5_1CILi1EEES8_S8_EEENS6_IJNS7_ILi128EEENS7_ILi80EEENS7_ILi256EEEEEELi256ENS_6half_tEfNS_4arch4Sm90ELb0ELb0ELb0ELb1ELb0ELb0ELb0ELb1ELb1ELb1ELb0ELb0EEENS1_21CollectiveEpilogueFwdINS6_IJSA_SC_SB_EEES9_SE_SG_Li256ELb1ELb1ELb0ELb0EEENS1_36VarlenDynamicPersistentTileSchedulerILi128ELi80ELi256ELi128ELb0ELb1ELb1ELb0ELb1ELb1EEEEEEEEEvNT_6ParamsE --------------------------
	.section	.nv.shared._ZN7cutlass13device_kernelIN5flash11enable_sm90INS1_16FlashAttnFwdSm90INS1_25CollectiveMainloopFwdSm90ILi2EN4cute5tupleIJNS5_1CILi1EEES8_S8_EEENS6_IJNS7_ILi128EEENS7_ILi80EEENS7_ILi256EEEEEELi256ENS_6half_tEfNS_4arch4Sm90ELb0ELb0ELb0ELb1ELb0ELb0ELb0ELb1ELb1ELb1ELb0ELb0EEENS1_21CollectiveEpilogueFwdINS6_IJSA_SC_SB_EEES9_SE_SG_Li256ELb1ELb1ELb0ELb0EEENS1_36VarlenDynamicPersistentTileSchedulerILi128ELi80ELi256ELi128ELb0ELb1ELb1ELb0ELb1ELb1EEEEEEEEEvNT_6ParamsE,"aw",@nobits
	.sectionflags	@""
	.align	16
	.zero		1024


//--------------------- .nv.shared._ZN7cutlass13device_kernelIN5flash11enable_sm90INS1_16FlashAttnFwdSm90INS1_25CollectiveMainloopFwdSm90ILi2EN4cute5tupleIJNS5_1CILi1EEES8_S8_EEENS6_IJNS7_ILi128EEENS7_ILi80EEENS7_ILi256EEEEEELi256ENS_6half_tEfNS_4arch4Sm90ELb0ELb0ELb0ELb1ELb0ELb1ELb0ELb1ELb1ELb1ELb0ELb0EEENS1_21CollectiveEpilogueFwdINS6_IJSA_SC_SB_EEES9_SE_SG_Li256ELb1ELb1ELb0ELb0EEENS1_36VarlenDynamicPersistentTileSchedulerILi128ELi80ELi256ELi128ELb0ELb1ELb1ELb0ELb1ELb1EEEEEEEEEvNT_6ParamsE --------------------------
	.section	.nv.shared._ZN7cutlass13device_kernelIN5flash11enable_sm90INS1_16FlashAttnFwdSm90INS1_25CollectiveMainloopFwdSm90ILi2EN4cute5tupleIJNS5_1CILi1EEES8_S8_EEENS6_IJNS7_ILi128EEENS7_ILi80EEENS7_ILi256EEEEEELi256ENS_6half_tEfNS_4arch4Sm90ELb0ELb0ELb0ELb1ELb0ELb1ELb0ELb1ELb1ELb1ELb0ELb0EEENS1_21CollectiveEpilogueFwdINS6_IJSA_SC_SB_EEES9_SE_SG_Li256ELb1ELb1ELb0ELb0EEENS1_36VarlenDynamicPersistentTileSchedulerILi128ELi80ELi256ELi128ELb0ELb1ELb1ELb0ELb1ELb1EEEEEEEEEvNT_6ParamsE,"aw",@nobits
	.sectionflags	@""
	.align	16
	.zero		1024


//--------------------- .nv.shared._ZN7cutlass13device_kernelIN5flash11enable_sm90INS1_16FlashAttnFwdSm90INS1_25CollectiveMainloopFwdSm90ILi2EN4cute5tupleIJNS5_1CILi1EEES8_S8_EEENS6_IJNS7_ILi128EEENS7_ILi64EEENS7_ILi256EEEEEELi256ENS_6half_tEfNS_4arch4Sm90ELb0ELb1ELb0ELb0ELb0ELb0ELb0ELb1ELb1ELb1ELb0ELb0EEENS1_21CollectiveEpilogueFwdINS6_IJSA_SC_SB_EEES9_SE_SG_Li256ELb0ELb1ELb0ELb0EEENS1_30DynamicPersistentTileSchedulerILi256ELi128ELb0ELb1ELb1EEEEEEEEEvNT_6ParamsE --------------------------
	.section	.nv.shared._ZN7cutlass13device_kernelIN5flash11enable_sm90INS1_16FlashAttnFwdSm90INS1_25CollectiveMainloopFwdSm90ILi2EN4cute5tupleIJNS5_1CILi1EEES8_S8_EEENS6_IJNS7_ILi128EEENS7_ILi64EEENS7_ILi256EEEEEELi256ENS_6half_tEfNS_4arch4Sm90ELb0ELb1ELb0ELb0ELb0ELb0ELb0ELb1ELb1ELb1ELb0ELb0EEENS1_21CollectiveEpilogueFwdINS6_IJSA_SC_SB_EEES9_SE_SG_Li256ELb0ELb1ELb0ELb0EEENS1_30DynamicPersistentTileSchedulerILi256ELi128ELb0ELb1ELb1EEEEEEEEEvNT_6ParamsE,"aw",@nobits
	.sectionflags	@""
	.align	16
	.zero		1024


//--------------------- .nv.shared._ZN7cutlass13device_kernelIN5flash11enable_sm90INS1_16FlashAttnFwdSm90INS1_25CollectiveMainloopFwdSm90ILi2EN4cute5tupleIJNS5_1CILi1EEES8_S8_EEENS6_IJNS7_ILi128EEENS7_ILi64EEENS7_ILi256EEEEEELi256ENS_6half_tEfNS_4arch4Sm90ELb0ELb1ELb0ELb1ELb0ELb0ELb0ELb1ELb1ELb1ELb0ELb0EEENS1_21CollectiveEpilogueFwdINS6_IJSA_SC_SB_EEES9_SE_SG_Li256ELb1ELb1ELb0ELb0EEENS1_36VarlenDynamicPersistentTileSchedulerILi128ELi64ELi256ELi128ELb0ELb1ELb1ELb1ELb0ELb1EEEEEEEEEvNT_6ParamsE --------------------------
	.section	.nv.shared._ZN7cutlass13device_kernelIN5flash11enable_sm90INS1_16FlashAttnFwdSm90INS1_25CollectiveMainloopFwdSm90ILi2EN4cute5tupleIJNS5_1CILi1EEES8_S8_EEENS6_IJNS7_ILi128EEENS7_ILi64EEENS7_ILi256EEEEEELi256ENS_6half_tEfNS_4arch4Sm90ELb0ELb1ELb0ELb1ELb0ELb0ELb0ELb1ELb1ELb1ELb0ELb0EEENS1_21CollectiveEpilogueFwdINS6_IJSA_SC_SB_EEES9_SE_SG_Li256ELb1ELb1ELb0ELb0EEENS1_36VarlenDynamicPersistentTileSchedulerILi128ELi64ELi256ELi128ELb0ELb1ELb1ELb1ELb0ELb1EEEEEEEEEvNT_6ParamsE,"aw",@nobits
	.sectionflags	@""
	.align	16
	.zero		1024


//--------------------- .nv.shared._ZN7cutlass13device_kernelIN5flash11enable_sm90INS1_16FlashAttnFwdSm90INS1_25CollectiveMainloopFwdSm90ILi2EN4cute5tupleIJNS5_1CILi1EEES8_S8_EEENS6_IJNS7_ILi128EEENS7_ILi64EEENS7_ILi256EEEEEELi256ENS_6half_tEfNS_4arch4Sm90ELb0ELb1ELb0ELb1ELb0ELb1ELb0ELb1ELb1ELb1ELb0ELb0EEENS1_21CollectiveEpilogueFwdINS6_IJSA_SC_SB_EEES9_SE_SG_Li256ELb1ELb1ELb0ELb0EEENS1_36VarlenDynamicPersistentTileSchedulerILi128ELi64ELi256ELi128ELb0ELb1ELb1ELb1ELb0ELb1EEEEEEEEEvNT_6ParamsE --------------------------
	.section	.nv.shared._ZN7cutlass13device_kernelIN5flash11enable_sm90INS1_16FlashAttnFwdSm90INS1_25CollectiveMainloopFwdSm90ILi2EN4cute5tupleIJNS5_1CILi1EEES8_S8_EEENS6_IJNS7_ILi128EEENS7_ILi64EEENS7_ILi256EEEEEELi256ENS_6half_tEfNS_4arch4Sm90ELb0ELb1ELb0ELb1ELb0ELb1ELb0ELb1ELb1ELb1ELb0ELb0EEENS1_21CollectiveEpilogueFwdINS6_IJSA_SC_SB_EEES9_SE_SG_Li256ELb1ELb1ELb0ELb0EEENS1_36VarlenDynamicPersistentTileSchedulerILi128ELi64ELi256ELi128ELb0ELb1ELb1ELb1ELb0ELb1EEEEEEEEEvNT_6ParamsE,"aw",@nobits
	.sectionflags	@""
	.align	16
	.zero		1024


//--------------------- .nv.shared._ZN7cutlass13device_kernelIN5flash11enable_sm90INS1_16FlashAttnFwdSm90INS1_25CollectiveMainloopFwdSm90ILi2EN4cute5tupleIJNS5_1CILi1EEES8_S8_EEENS6_IJNS7_ILi128EEENS7_ILi80EEENS7_ILi256EEEEEELi256ENS_6half_tEfNS_4arch4Sm90ELb1ELb0ELb0ELb0ELb0ELb0ELb0ELb1ELb1ELb1ELb0ELb0EEENS1_21CollectiveEpilogueFwdINS6_IJSA_SC_SB_EEES9_SE_SG_Li256ELb0ELb1ELb0ELb0EEENS1_30DynamicPersistentTileSchedulerILi256ELi128ELb0ELb1ELb1EEEEEEEEEvNT_6ParamsE --------------------------
	.section	.nv.shared._ZN7cutlass13device_kernelIN5flash11enable_sm90INS1_16FlashAttnFwdSm90INS1_25CollectiveMainloopFwdSm90ILi2EN4cute5tupleIJNS5_1CILi1EEES8_S8_EEENS6_IJNS7_ILi128EEENS7_ILi80EEENS7_ILi256EEEEEELi256ENS_6half_tEfNS_4arch4Sm90ELb1ELb0ELb0ELb0ELb0ELb0ELb0ELb1ELb1ELb1ELb0ELb0EEENS1_21CollectiveEpilogueFwdINS6_IJSA_SC_SB_EEES9_SE_SG_Li256ELb0ELb1ELb0ELb0EEENS1_30DynamicPersistentTileSchedulerILi256ELi128ELb0ELb1ELb1EEEEEEEEEvNT_6ParamsE,"aw",@nobits
	.sectionflags	@""
	.align	16
	.zero		1024


//--------------------- .nv.shared._ZN7cutlass13device_kernelIN5flash11enable_sm90INS1_16FlashAttnFwdSm90INS1_25CollectiveMainloopFwdSm90ILi2EN4cute5tupleIJNS5_1CILi1EEES8_S8_EEENS6_IJNS7_ILi128EEENS7_ILi80EEENS7_ILi256EEEEEELi256ENS_6half_tEfNS_4arch4Sm90ELb1ELb0ELb0ELb1ELb0ELb0ELb0ELb1ELb1ELb1ELb0ELb0EEENS1_21CollectiveEpilogueFwdINS6_IJSA_SC_SB_EEES9_SE_SG_Li256ELb1ELb1ELb0ELb0EEENS1_36VarlenDynamicPersistentTileSchedulerILi128ELi80ELi256ELi128ELb0ELb1ELb1ELb1ELb1ELb1EEEEEEEEEvNT_6ParamsE --------------------------
	.section	.nv.shared._ZN7cutlass13device_kernelIN5flash11enable_sm90INS1_16FlashAttnFwdSm90INS1_25CollectiveMainloopFwdSm90ILi2EN4cute5tupleIJNS5_1CILi1EEES8_S8_EEENS6_IJNS7_ILi128EEENS7_ILi80EEENS7_ILi256EEEEEELi256ENS_6half_tEfNS_4arch4Sm90ELb1ELb0ELb0ELb1ELb0ELb0ELb0ELb1ELb1ELb1ELb0ELb0EEENS1_21CollectiveEpilogueFwdINS6_IJSA_SC_SB_EEES9_SE_SG_Li256ELb1ELb1ELb0ELb0EEENS1_36VarlenDynamicPersistentTileSchedulerILi128ELi80ELi256ELi128ELb0ELb1ELb1ELb1ELb1ELb1EEEEEEEEEvNT_6ParamsE,"aw",@nobits
	.sectionflags	@""
	.align	16
	.zero		1024


//--------------------- .nv.shared._ZN7cutlass13device_kernelIN5flash11enable_sm90INS1_16FlashAttnFwdSm90INS1_25CollectiveMainloopFwdSm90ILi2EN4cute5tupleIJNS5_1CILi1EEES8_S8_EEENS6_IJNS7_ILi128EEENS7_ILi80EEENS7_ILi256EEEEEELi256ENS_6half_tEfNS_4arch4Sm90ELb1ELb0ELb0ELb1ELb0ELb1ELb0ELb1ELb1ELb1ELb0ELb0EEENS1_21CollectiveEpilogueFwdINS6_IJSA_SC_SB_EEES9_SE_SG_Li256ELb1ELb1ELb0ELb0EEENS1_36VarlenDynamicPersistentTileSchedulerILi128ELi80ELi256ELi128ELb0ELb1ELb1ELb1ELb1ELb1EEEEEEEEEvNT_6ParamsE --------------------------
	.section	.nv.shared._ZN7cutlass13device_kernelIN5flash11enable_sm90INS1_16FlashAttnFwdSm90INS1_25CollectiveMainloopFwdSm90ILi2EN4cute5tupleIJNS5_1CILi1EEES8_S8_EEENS6_IJNS7_ILi128EEENS7_ILi80EEENS7_ILi256EEEEEELi256ENS_6half_tEfNS_4arch4Sm90ELb1ELb0ELb0ELb1ELb0ELb1ELb0ELb1ELb1ELb1ELb0ELb0EEENS1_21CollectiveEpilogueFwdINS6_IJSA_SC_SB_EEES9_SE_SG_Li256ELb1ELb1ELb0ELb0EEENS1_36VarlenDynamicPersistentTileSchedulerILi128ELi80ELi256ELi128ELb0ELb1ELb1ELb1ELb1ELb1EEEEEEEEEvNT_6ParamsE,"aw",@nobits
	.sectionflags	@""
	.align	16
	.zero		1024


//--------------------- .nv.shared._ZN7cutlass13device_kernelIN5flash11enable_sm90INS1_16FlashAttnFwdSm90INS1_25CollectiveMainloopFwdSm90ILi2EN4cute5tupleIJNS5_1CILi1EEES8_S8_EEENS6_IJNS7_ILi128EEENS7_ILi112EEENS7_ILi192EEEEEELi192ENS_6half_tEfNS_4arch4Sm90ELb0ELb0ELb0ELb0ELb0ELb0ELb0ELb1ELb1ELb1ELb0ELb0EEENS1_21CollectiveEpilogueFwdINS6_IJSA_SC_SB_EEES9_SE_SG_Li256ELb0ELb1ELb0ELb0EEENS1_29StaticPersistentTileSchedulerILb0EEEEEEEEEvNT_6ParamsE --------------------------
	.section	.nv.shared._ZN7cutlass13device_kernelIN5flash11enable_sm90INS1_16FlashAttnFwdSm90INS1_25CollectiveMainloopFwdSm90ILi2EN4cute5tupleIJNS5_1CILi1EEES8_S8_EEENS6_IJNS7_ILi128EEENS7_ILi112EEENS7_ILi192EEEEEELi192ENS_6half_tEfNS_4arch4Sm90ELb0ELb0ELb0ELb0ELb0ELb0ELb0ELb1ELb1ELb1ELb0ELb0EEENS1_21CollectiveEpilogueFwdINS6_IJSA_SC_SB_EEES9_SE_SG_Li256ELb0ELb1ELb0ELb0EEENS1_29StaticPersistentTileSchedulerILb0EEEEEEEEEvNT_6ParamsE,"aw",@nobits
	.sectionflags	@""
	.align	16
	.zero		1024


//--------------------- .nv.shared._ZN7cutlass13device_kernelIN5flash11enable_sm90INS1_16FlashAttnFwdSm90INS1_25CollectiveMainloopFwdSm90ILi2EN4cute5tupleIJNS5_1CILi2EEENS7_ILi1EEES9_EEENS6_IJNS7_ILi128EEENS7_ILi112EEENS7_ILi192EEEEEELi192ENS_6half_tEfNS_4arch4Sm90ELb0ELb0ELb0ELb0ELb0ELb0ELb0ELb1ELb1ELb1ELb0ELb0EEENS1_21CollectiveEpilogueFwdINS6_IJSB_SD_SC_EEESA_SF_SH_Li256ELb0ELb1ELb0ELb0EEENS1_29StaticPersistentTileSchedulerILb0EEEEEEEEEvNT_6ParamsE --------------------------
	.section	.nv.shared._ZN7cutlass13device_kernelIN5flash11enable_sm90INS1_16FlashAttnFwdSm90INS1_25CollectiveMainloopFwdSm90ILi2EN4cute5tupleIJNS5_1CILi2EEENS7_ILi1EEES9_EEENS6_IJNS7_ILi128EEENS7_ILi112EEENS7_ILi192EEEEEELi192ENS_6half_tEfNS_4arch4Sm90ELb0ELb0ELb0ELb0ELb0ELb0ELb0ELb1ELb1ELb1ELb0ELb0EEENS1_21CollectiveEpilogueFwdINS6_IJSB_SD_SC_EEESA_SF_SH_Li256ELb0ELb1ELb0ELb0EEENS1_29StaticPersistentTileSchedulerILb0EEEEEEEEEvNT_6ParamsE,"aw",@nobits
	.sectionflags	@""
	.align	16
	.zero		1024


//--------------------- .nv.shared._ZN7cutlass13device_kernelIN5flash11enable_sm90INS1_16FlashAttnFwdSm90INS1_25CollectiveMainloopFwdSm90ILi2EN4cute5tupleIJNS5_1CILi1EEES8_S8_EEENS6_IJNS7_ILi128EEENS7_ILi112EEENS7_ILi192EEEEEELi192ENS_6half_tEfNS_4arch4Sm90ELb0ELb0ELb0ELb1ELb0ELb0ELb0ELb1ELb1ELb1ELb0ELb0EEENS1_21CollectiveEpilogueFwdINS6_IJSA_SC_SB_EEES9_SE_SG_Li256ELb1ELb1ELb0ELb0EEENS1_36VarlenDynamicPersistentTileSchedulerILi128ELi112ELi256ELi128ELb0ELb1ELb1ELb0ELb1ELb1EEEEEEEEEvNT_6ParamsE --------------------------
	.section	.nv.shared._ZN7cutlass13device_kernelIN5flash11enable_sm90INS1_16FlashAttnFwdSm90INS1_25CollectiveMainloopFwdSm90ILi2EN4cute5tupleIJNS5_1CILi1EEES8_S8_EEENS6_IJNS7_ILi128EEENS7_ILi112EEENS7_ILi192EEEEEELi192ENS_6half_tEfNS_4arch4Sm90ELb0ELb0ELb0ELb1ELb0ELb0ELb0ELb1ELb1ELb1ELb0ELb0EEENS1_21CollectiveEpilogueFwdINS6_IJSA_SC_SB_EEES9_SE_SG_Li256ELb1ELb1ELb0ELb0EEENS1_36VarlenDynamicPersistentTileSchedulerILi128ELi112ELi256ELi128ELb0ELb1ELb1ELb0ELb1ELb1EEEEEEEEEvNT_6ParamsE,"aw",@nobits
	.sectionflags	@""
	.align	16
	.zero		1024


//--------------------- .nv.shared._ZN7cutlass13device_kernelIN5flash11enable_sm90INS1_16FlashAttnFwdSm90INS1_25CollectiveMainloopFwdSm90ILi2EN4cute5tupleIJNS5_1CILi1EEES8_S8_EEENS6_IJNS7_ILi128EEENS7_ILi112EEENS7_ILi192EEEEEELi192ENS_6half_tEfNS_4arch4Sm90ELb0ELb0ELb0ELb1ELb0ELb1ELb0ELb1ELb1ELb1ELb0ELb0EEENS1_21CollectiveEpilogueFwdINS6_IJSA_SC_SB_EEES9_SE_SG_Li256ELb1ELb1ELb0ELb0EEENS1_36VarlenDynamicPersistentTileSchedulerILi128ELi112ELi256ELi128ELb0ELb1ELb1ELb0ELb1ELb1EEEEEEEEEvNT_6ParamsE --------------------------
	.section	.nv.shared._ZN7cutlass13device_kernelIN5flash11enable_sm90INS1_16FlashAttnFwdSm90INS1_25CollectiveMainloopFwdSm90ILi2EN4cute5tupleIJNS5_1CILi1EEES8_S8_EEENS6_IJNS7_ILi128EEENS7_ILi112EEENS7_ILi192EEEEEELi192ENS_6half_tEfNS_4arch4Sm90ELb0ELb0ELb0ELb1ELb0ELb1ELb0ELb1ELb1ELb1ELb0ELb0EEENS1_21CollectiveEpilogueFwdINS6_IJSA_SC_SB_EEES9_SE_SG_Li256ELb1ELb1ELb0ELb0EEENS1_36VarlenDynamicPersistentTileSchedulerILi128ELi112ELi256ELi128ELb0ELb1ELb1ELb0ELb1ELb1EEEEEEEEEvNT_6ParamsE,"aw",@nobits
	.sectionflags	@""
	.align	16
	.zero		1024


//--------------------- .nv.shared._ZN7cutlass13device_kernelIN5flash11enable_sm90INS1_16FlashAttnFwdSm90INS1_25CollectiveMainloopFwdSm90ILi2EN4cute5tupleIJNS5_1CILi1EEES8_S8_EEENS6_IJNS7_ILi128EEENS7_ILi96EEENS7_ILi192EEEEEELi192ENS_6half_tEfNS_4arch4Sm90ELb0ELb1ELb0ELb0ELb0ELb0ELb0ELb1ELb1ELb1ELb0ELb0EEENS1_21CollectiveEpilogueFwdINS6_IJSA_SC_SB_EEES9_SE_SG_Li256ELb0ELb1ELb0ELb0EEENS1_30DynamicPersistentTileSchedulerILi256ELi128ELb0ELb1ELb1EEEEEEEEEvNT_6ParamsE --------------------------
	.section	.nv.shared._ZN7cutlass13device_kernelIN5flash11enable_sm90INS1_16FlashAttnFwdSm90INS1_25CollectiveMainloopFwdSm90ILi2EN4cute5tupleIJNS5_1CILi1EEES8_S8_EEENS6_IJNS7_ILi128EEENS7_ILi96EEENS7_ILi192EEEEEELi192ENS_6half_tEfNS_4arch4Sm90ELb0ELb1ELb0ELb0ELb0ELb0ELb0ELb1ELb1ELb1ELb0ELb0EEENS1_21CollectiveEpilogueFwdINS6_IJSA_SC_SB_EEES9_SE_SG_Li256ELb0ELb1ELb0ELb0EEENS1_30DynamicPersistentTileSchedulerILi256ELi128ELb0ELb1ELb1EEEEEEEEEvNT_6ParamsE,"aw",@nobits
	.sectionflags	@""
	.align	16
	.zero		1024


//--------------------- .nv.shared._ZN7cutlass13device_kernelIN5flash11enable_sm90INS1_16FlashAttnFwdSm90INS1_25CollectiveMainloopFwdSm90ILi2EN4cute5tupleIJNS5_1CILi1EEES8_S8_EEENS6_IJNS7_ILi128EEENS7_ILi96EEENS7_ILi192EEEEEELi192ENS_6half_tEfNS_4arch4Sm90ELb0ELb1ELb0ELb1ELb0ELb0ELb0ELb1ELb1ELb1ELb0ELb0EEENS1_21CollectiveEpilogueFwdINS6_IJSA_SC_SB_EEES9_SE_SG_Li256ELb1ELb1ELb0ELb0EEENS1_36VarlenDynamicPersistentTileSchedulerILi128ELi96ELi256ELi128ELb0ELb1ELb1ELb1ELb0ELb1EEEEEEEEEvNT_6ParamsE --------------------------
	.section	.nv.shared._ZN7cutlass13device_kernelIN5flash11enable_sm90INS1_16FlashAttnFwdSm90INS1_25CollectiveMainloopFwdSm90ILi2EN4cute5tupleIJNS5_1CILi1EEES8_S8_EEENS6_IJNS7_ILi128EEENS7_ILi96EEENS7_ILi192EEEEEELi192ENS_6half_tEfNS_4arch4Sm90ELb0ELb1ELb0ELb1ELb0ELb0ELb0ELb1ELb1ELb1ELb0ELb0EEENS1_21CollectiveEpilogueFwdINS6_IJSA_SC_SB_EEES9_SE_SG_Li256ELb1ELb1ELb0ELb0EEENS1_36VarlenDynamicPersistentTileSchedulerILi128ELi96ELi256ELi128ELb0ELb1ELb1ELb1ELb0ELb1EEEEEEEEEvNT_6ParamsE,"aw",@nobits
	.sectionflags	@""
	.align	16
	.zero		1024


//--------------------- .nv.shared._ZN7cutlass13device_kernelIN5flash11enable_sm90INS1_16FlashAttnFwdSm90INS1_25CollectiveMainloopFwdSm90ILi2EN4cute5tupleIJNS5_1CILi1EEES8_S8_EEENS6_IJNS7_ILi128EEENS7_ILi96EEENS7_ILi192EEEEEELi192ENS_6half_tEfNS_4arch4Sm90ELb0ELb1ELb0ELb1ELb0ELb1ELb0ELb1ELb1ELb1ELb0ELb0EEENS1_21CollectiveEpilogueFwdINS6_IJSA_SC_SB_EEES9_SE_SG_Li256ELb1ELb1ELb0ELb0EEENS1_36VarlenDynamicPersistentTileSchedulerILi128ELi96ELi256ELi128ELb0ELb1ELb1ELb1ELb0ELb1EEEEEEEEEvNT_6ParamsE --------------------------
	.section	.nv.shared._ZN7cutlass13device_kernelIN5flash11enable_sm90INS1_16FlashAttnFwdSm90INS1_25CollectiveMainloopFwdSm90ILi2EN4cute5tupleIJNS5_1CILi1EEES8_S8_EEENS6_IJNS7_ILi128EEENS7_ILi96EEENS7_ILi192EEEEEELi192ENS_6half_tEfNS_4arch4Sm90ELb0ELb1ELb0ELb1ELb0ELb1ELb0ELb1ELb1ELb1ELb0ELb0EEENS1_21CollectiveEpilogueFwdINS6_IJSA_SC_SB_EEES9_SE_SG_Li256ELb1ELb1ELb0ELb0EEENS1_36VarlenDynamicPersistentTileSchedulerILi128ELi96ELi256ELi128ELb0ELb1ELb1ELb1ELb0ELb1EEEEEEEEEvNT_6ParamsE,"aw",@nobits
	.sectionflags	@""
	.align	16
	.zero		1024


//--------------------- .nv.shared._ZN7cutlass13device_kernelIN5flash11enable_sm90INS1_16FlashAttnFwdSm90INS1_25CollectiveMainloopFwdSm90ILi2EN4cute5tupleIJNS5_1CILi1EEES8_S8_EEENS6_IJNS7_ILi128EEENS7_ILi112EEENS7_ILi192EEEEEELi192ENS_6half_tEfNS_4arch4Sm90ELb1ELb0ELb0ELb0ELb0ELb0ELb0ELb1ELb1ELb1ELb0ELb0EEENS1_21CollectiveEpilogueFwdINS6_IJSA_SC_SB_EEES9_SE_SG_Li256ELb0ELb1ELb0ELb0EEENS1_30DynamicPersistentTileSchedulerILi256ELi128ELb0ELb1ELb1EEEEEEEEEvNT_6ParamsE --------------------------
	.section	.nv.shared._ZN7cutlass13device_kernelIN5flash11enable_sm90INS1_16FlashAttnFwdSm90INS1_25CollectiveMainloopFwdSm90ILi2EN4cute5tupleIJNS5_1CILi1EEES8_S8_EEENS6_IJNS7_ILi128EEENS7_ILi112EEENS7_ILi192EEEEEELi192ENS_6half_tEfNS_4arch4Sm90ELb1ELb0ELb0ELb0ELb0ELb0ELb0ELb1ELb1ELb1ELb0ELb0EEENS1_21CollectiveEpilogueFwdINS6_IJSA_SC_SB_EEES9_SE_SG_Li256ELb0ELb1ELb0ELb0EEENS1_30DynamicPersistentTileSchedulerILi256ELi128ELb0ELb1ELb1EEEEEEEEEvNT_6ParamsE,"aw",@nobits
	.sectionflags	@""
	.align	16
	.zero		1024


//--------------------- .nv.shared._ZN7cutlass13device_kernelIN5flash11enable_sm90INS1_16FlashAttnFwdSm90INS1_25CollectiveMainloopFwdSm90ILi2EN4cute5tupleIJNS5_1CILi1EEES8_S8_EEENS6_IJNS7_ILi128EEENS7_ILi112EEENS7_ILi192EEEEEELi192ENS_6half_tEfNS_4arch4Sm90ELb1ELb0ELb0ELb1ELb0ELb0ELb0ELb1ELb1ELb1ELb0ELb0EEENS1_21CollectiveEpilogueFwdINS6_IJSA_SC_SB_EEES9_SE_SG_Li256ELb1ELb1ELb0ELb0EEENS1_36VarlenDynamicPersistentTileSchedulerILi128ELi112ELi256ELi128ELb0ELb1ELb1ELb1ELb1ELb1EEEEEEEEEvNT_6ParamsE --------------------------
	.section	.nv.shared._ZN7cutlass13device_kernelIN5flash11enable_sm90INS1_16FlashAttnFwdSm90INS1_25CollectiveMainloopFwdSm90ILi2EN4cute5tupleIJNS5_1CILi1EEES8_S8_EEENS6_IJNS7_ILi128EEENS7_ILi112EEENS7_ILi192EEEEEELi192ENS_6half_tEfNS_4arch4Sm90ELb1ELb0ELb0ELb1ELb0ELb0ELb0ELb1ELb1ELb1ELb0ELb0EEENS1_21CollectiveEpilogueFwdINS6_IJSA_SC_SB_EEES9_SE_SG_Li256ELb1ELb1ELb0ELb0EEENS1_36VarlenDynamicPersistentTileSchedulerILi128ELi112ELi256ELi128ELb0ELb1ELb1ELb1ELb1ELb1EEEEEEEEEvNT_6ParamsE,"aw",@nobits
	.sectionflags	@""
	.align	16
	.zero		1024


//--------------------- .nv.shared._ZN7cutlass13device_kernelIN5flash11enable_sm90INS1_16FlashAttnFwdSm90INS1_25CollectiveMainloopFwdSm90ILi2EN4cute5tupleIJNS5_1CILi1EEES8_S8_EEENS6_IJNS7_ILi128EEENS7_ILi112EEENS7_ILi192EEEEEELi192ENS_6half_tEfNS_4arch4Sm90ELb1ELb0ELb0ELb1ELb0ELb1ELb0ELb1ELb1ELb1ELb0ELb0EEENS1_21CollectiveEpilogueFwdINS6_IJSA_SC_SB_EEES9_SE_SG_Li256ELb1ELb1ELb0ELb0EEENS1_36VarlenDynamicPersistentTileSchedulerILi128ELi112ELi256ELi128ELb0ELb1ELb1ELb1ELb1ELb1EEEEEEEEEvNT_6ParamsE --------------------------
	.section	.nv.shared._ZN7cutlass13device_kernelIN5flash11enable_sm90INS1_16FlashAttnFwdSm90INS1_25CollectiveMainloopFwdSm90ILi2EN4cute5tupleIJNS5_1CILi1EEES8_S8_EEENS6_IJNS7_ILi128EEENS7_ILi112EEENS7_ILi192EEEEEELi192ENS_6half_tEfNS_4arch4Sm90ELb1ELb0ELb0ELb1ELb0ELb1ELb0ELb1ELb1ELb1ELb0ELb0EEENS1_21CollectiveEpilogueFwdINS6_IJSA_SC_SB_EEES9_SE_SG_Li256ELb1ELb1ELb0ELb0EEENS1_36VarlenDynamicPersistentTileSchedulerILi128ELi112ELi256ELi128ELb0ELb1ELb1ELb1ELb1ELb1EEEEEEEEEvNT_6ParamsE,"aw",@nobits
	.sectionflags	@""
	.align	16
	.zero		1024


//--------------------- .nv.shared._ZN7cutlass13device_kernelIN5flash11enable_sm90INS1_16FlashAttnFwdSm90INS1_25CollectiveMainloopFwdSm90ILi2EN4cute5tupleIJNS5_1CILi1EEES8_S8_EEENS6_IJNS7_ILi128EEENS7_ILi176EEESA_EEELi128ENS_6half_tEfNS_4arch4Sm90ELb0ELb0ELb0ELb0ELb0ELb0ELb0ELb1ELb1ELb1ELb0ELb0EEENS1_21CollectiveEpilogueFwdINS6_IJSA_SA_SB_EEES9_SD_SF_Li256ELb0ELb1ELb0ELb0EEENS1_29StaticPersistentTileSchedulerILb0EEEEEEEEEvNT_6ParamsE --------------------------
	.section	.nv.shared._ZN7cutlass13device_kernelIN5flash11enable_sm90INS1_16FlashAttnFwdSm90INS1_25CollectiveMainloopFwdSm90ILi2EN4cute5tupleIJNS5_1CILi1EEES8_S8_EEENS6_IJNS7_ILi128EEENS7_ILi176EEESA_EEELi128ENS_6half_tEfNS_4arch4Sm90ELb0ELb0ELb0ELb0ELb0ELb0ELb0ELb1ELb1ELb1ELb0ELb0EEENS1_21CollectiveEpilogueFwdINS6_IJSA_SA_SB_EEES9_SD_SF_Li256ELb0ELb1ELb0ELb0EEENS1_29StaticPersistentTileSchedulerILb0EEEEEEEEEvNT_6ParamsE,"aw",@nobits
	.sectionflags	@""
	.align	16
	.zero		1024


//--------------------- .nv.shared._ZN7cutlass13device_kernelIN5flash11enable_sm90INS1_16FlashAttnFwdSm90INS1_25CollectiveMainloopFwdSm90ILi2EN4cute5tupleIJNS5_1CILi2EEENS7_ILi1EEES9_EEENS6_IJNS7_ILi128EEENS7_ILi176EEESB_EEELi128ENS_6half_tEfNS_4arch4Sm90ELb0ELb0ELb0ELb0ELb0ELb0ELb0ELb1ELb1ELb1ELb0ELb0EEENS1_21CollectiveEpilogueFwdINS6_IJSB_SB_SC_EEESA_SE_SG_Li256ELb0ELb1ELb0ELb0EEENS1_29StaticPersistentTileSchedulerILb0EEEEEEEEEvNT_6ParamsE --------------------------
	.section	.nv.shared._ZN7cutlass13device_kernelIN5flash11enable_sm90INS1_16FlashAttnFwdSm90INS1_25CollectiveMainloopFwdSm90ILi2EN4cute5tupleIJNS5_1CILi2EEENS7_ILi1EEES9_EEENS6_IJNS7_ILi128EEENS7_ILi176EEESB_EEELi128ENS_6half_tEfNS_4arch4Sm90ELb0ELb0ELb0ELb0ELb0ELb0ELb0ELb1ELb1ELb1ELb0ELb0EEENS1_21CollectiveEpilogueFwdINS6_IJSB_SB_SC_EEESA_SE_SG_Li256ELb0ELb1ELb0ELb0EEENS1_29StaticPersistentTileSchedulerILb0EEEEEEEEEvNT_6ParamsE,"aw",@nobits
	.sectionflags	@""
	.align	16
	.zero		1024


//--------------------- .nv.shared._ZN7cutlass13device_kernelIN5flash11enable_sm90INS1_16FlashAttnFwdSm90INS1_25CollectiveMainloopFwdSm90ILi2EN4cute5tupleIJNS5_1CILi1EEES8_S8_EEENS6_IJNS7_ILi128EEENS7_ILi176EEESA_EEELi128ENS_6half_tEfNS_4arch4Sm90ELb0ELb0ELb0ELb1ELb0ELb0ELb0ELb1ELb1ELb1ELb0ELb0EEENS1_21CollectiveEpilogueFwdINS6_IJSA_SA_SB_EEES9_SD_SF_Li256ELb1ELb1ELb0ELb0EEENS1_36VarlenDynamicPersistentTileSchedulerILi128ELi176ELi256ELi128ELb0ELb1ELb1ELb0ELb1ELb1EEEEEEEEEvNT_6ParamsE --------------------------
	.section	.nv.shared._ZN7cutlass13device_kernelIN5flash11enable_sm90INS1_16FlashAttnFwdSm90INS1_25CollectiveMainloopFwdSm90ILi2EN4cute5tupleIJNS5_1CILi1EEES8_S8_EEENS6_IJNS7_ILi128EEENS7_ILi176EEESA_EEELi128ENS_6half_tEfNS_4arch4Sm90ELb0ELb0ELb0ELb1ELb0ELb0ELb0ELb1ELb1ELb1ELb0ELb0EEENS1_21CollectiveEpilogueFwdINS6_IJSA_SA_SB_EEES9_SD_SF_Li256ELb1ELb1ELb0ELb0EEENS1_36VarlenDynamicPersistentTileSchedulerILi128ELi176ELi256ELi128ELb0ELb1ELb1ELb0ELb1ELb1EEEEEEEEEvNT_6ParamsE,"aw",@nobits
	.sectionflags	@""
	.align	16
	.zero		1024


//--------------------- .nv.shared._ZN7cutlass13device_kernelIN5flash11enable_sm90INS1_16FlashAttnFwdSm90INS1_25CollectiveMainloopFwdSm90ILi2EN4cute5tupleIJNS5_1CILi1EEES8_S8_EEENS6_IJNS7_ILi128EEENS7_ILi176EEESA_EEELi128ENS_6half_tEfNS_4arch4Sm90ELb0ELb0ELb0ELb1ELb0ELb1ELb0ELb1ELb1ELb1ELb0ELb0EEENS1_21CollectiveEpilogueFwdINS6_IJSA_SA_SB_EEES9_SD_SF_Li256ELb1ELb1ELb0ELb0EEENS1_36VarlenDynamicPersistentTileSchedulerILi128ELi176ELi256ELi128ELb0ELb1ELb1ELb0ELb1ELb1EEEEEEEEEvNT_6ParamsE --------------------------
	.section	.nv.shared._ZN7cutlass13device_kernelIN5flash11enable_sm90INS1_16FlashAttnFwdSm90INS1_25CollectiveMainloopFwdSm90ILi2EN4cute5tupleIJNS5_1CILi1EEES8_S8_EEENS6_IJNS7_ILi128EEENS7_ILi176EEESA_EEELi128ENS_6half_tEfNS_4arch4Sm90ELb0ELb0ELb0ELb1ELb0ELb1ELb0ELb1ELb1ELb1ELb0ELb0EEENS1_21CollectiveEpilogueFwdINS6_IJSA_SA_SB_EEES9_SD_SF_Li256ELb1ELb1ELb0ELb0EEENS1_36VarlenDynamicPersistentTileSchedulerILi128ELi176ELi256ELi128ELb0ELb1ELb1ELb0ELb1ELb1EEEEEEEEEvNT_6ParamsE,"aw",@nobits
	.sectionflags	@""
	.align	16
	.zero		1024


//--------------------- .nv.shared._ZN7cutlass13device_kernelIN5flash11enable_sm90INS1_16FlashAttnFwdSm90INS1_25CollectiveMainloopFwdSm90ILi2EN4cute5tupleIJNS5_1CILi1EEES8_S8_EEENS6_IJNS7_ILi128EEESA_SA_EEELi128ENS_6half_tEfNS_4arch4Sm90ELb0ELb1ELb0ELb0ELb0ELb0ELb0ELb1ELb1ELb1ELb0ELb0EEENS1_21CollectiveEpilogueFwdISB_S9_SC_SE_Li256ELb0ELb1ELb0ELb0EEENS1_30DynamicPersistentTileSchedulerILi256ELi128ELb0ELb1ELb1EEEEEEEEEvNT_6ParamsE --------------------------
	.section	.nv.shared._ZN7cutlass13device_kernelIN5flash11enable_sm90INS1_16FlashAttnFwdSm90INS1_25CollectiveMainloopFwdSm90ILi2EN4cute5tupleIJNS5_1CILi1EEES8_S8_EEENS6_IJNS7_ILi128EEESA_SA_EEELi128ENS_6half_tEfNS_4arch4Sm90ELb0ELb1ELb0ELb0ELb0ELb0ELb0ELb1ELb1ELb1ELb0ELb0EEENS1_21CollectiveEpilogueFwdISB_S9_SC_SE_Li256ELb0ELb1ELb0ELb0EEENS1_30DynamicPersistentTileSchedulerILi256ELi128ELb0ELb1ELb1EEEEEEEEEvNT_6ParamsE,"aw",@nobits
	.sectionflags	@""
	.align	16
	.zero		1024


//--------------------- .nv.shared._ZN7cutlass13device_kernelIN5flash11enable_sm90INS1_16FlashAttnFwdSm90INS1_25CollectiveMainloopFwdSm90ILi2EN4cute5tupleIJNS5_1CILi1EEES8_S8_EEENS6_IJNS7_ILi128EEESA_SA_EEELi128ENS_6half_tEfNS_4arch4Sm90ELb0ELb1ELb0ELb1ELb0ELb0ELb0ELb1ELb1ELb1ELb0ELb0EEENS1_21CollectiveEpilogueFwdISB_S9_SC_SE_Li256ELb1ELb1ELb0ELb0EEENS1_36VarlenDynamicPersistentTileSchedulerILi128ELi128ELi256ELi128ELb0ELb1ELb1ELb1ELb0ELb1EEEEEEEEEvNT_6ParamsE --------------------------
	.section	.nv.shared._ZN7cutlass13device_kernelIN5flash11enable_sm90INS1_16FlashAttnFwdSm90INS1_25CollectiveMainloopFwdSm90ILi2EN4cute5tupleIJNS5_1CILi1EEES8_S8_EEENS6_IJNS7_ILi128EEESA_SA_EEELi128ENS_6half_tEfNS_4arch4Sm90ELb0ELb1ELb0ELb1ELb0ELb0ELb0ELb1ELb1ELb1ELb0ELb0EEENS1_21CollectiveEpilogueFwdISB_S9_SC_SE_Li256ELb1ELb1ELb0ELb0EEENS1_36VarlenDynamicPersistentTileSchedulerILi128ELi128ELi256ELi128ELb0ELb1ELb1ELb1ELb0ELb1EEEEEEEEEvNT_6ParamsE,"aw",@nobits
	.sectionflags	@""
	.align	16
	.zero		1024


//--------------------- .nv.shared._ZN7cutlass13device_kernelIN5flash11enable_sm90INS1_16FlashAttnFwdSm90INS1_25CollectiveMainloopFwdSm90ILi2EN4cute5tupleIJNS5_1CILi1EEES8_S8_EEENS6_IJNS7_ILi128EEESA_SA_EEELi128ENS_6half_tEfNS_4arch4Sm90ELb0ELb1ELb0ELb1ELb0ELb1ELb0ELb1ELb1ELb1ELb0ELb0EEENS1_21CollectiveEpilogueFwdISB_S9_SC_SE_Li256ELb1ELb1ELb0ELb0EEENS1_36VarlenDynamicPersistentTileSchedulerILi128ELi128ELi256ELi128ELb0ELb1ELb1ELb1ELb0ELb1EEEEEEEEEvNT_6ParamsE --------------------------
	.section	.nv.shared._ZN7cutlass13device_kernelIN5flash11enable_sm90INS1_16FlashAttnFwdSm90INS1_25CollectiveMainloopFwdSm90ILi2EN4cute5tupleIJNS5_1CILi1EEES8_S8_EEENS6_IJNS7_ILi128EEESA_SA_EEELi128ENS_6half_tEfNS_4arch4Sm90ELb0ELb1ELb0ELb1ELb0ELb1ELb0ELb1ELb1ELb1ELb0ELb0EEENS1_21CollectiveEpilogueFwdISB_S9_SC_SE_Li256ELb1ELb1ELb0ELb0EEENS1_36VarlenDynamicPersistentTileSchedulerILi128ELi128ELi256ELi128ELb0ELb1ELb1ELb1ELb0ELb1EEEEEEEEEvNT_6ParamsE,"aw",@nobits
	.sectionflags	@""
	.align	16
	.zero		1024


//--------------------- .nv.shared._ZN7cutlass13device_kernelIN5flash11enable_sm90INS1_16FlashAttnFwdSm90INS1_25CollectiveMainloopFwdSm90ILi2EN4cute5tupleIJNS5_1CILi1EEES8_S8_EEENS6_IJNS7_ILi128EEESA_SA_EEELi128ENS_6half_tEfNS_4arch4Sm90ELb1ELb0ELb0ELb0ELb0ELb0ELb0ELb1ELb1ELb1ELb0ELb0EEENS1_21CollectiveEpilogueFwdISB_S9_SC_SE_Li256ELb0ELb1ELb0ELb0EEENS1_30DynamicPersistentTileSchedulerILi256ELi128ELb0ELb1ELb1EEEEEEEEEvNT_6ParamsE --------------------------
	.section	.nv.shared._ZN7cutlass13device_kernelIN5flash11enable_sm90INS1_16FlashAttnFwdSm90INS1_25CollectiveMainloopFwdSm90ILi2EN4cute5tupleIJNS5_1CILi1EEES8_S8_EEENS6_IJNS7_ILi128EEESA_SA_EEELi128ENS_6half_tEfNS_4arch4Sm90ELb1ELb0ELb0ELb0ELb0ELb0ELb0ELb1ELb1ELb1ELb0ELb0EEENS1_21CollectiveEpilogueFwdISB_S9_SC_SE_Li256ELb0ELb1ELb0ELb0EEENS1_30DynamicPersistentTileSchedulerILi256ELi128ELb0ELb1ELb1EEEEEEEEEvNT_6ParamsE,"aw",@nobits
	.sectionflags	@""
	.align	16
	.zero		1024


//--------------------- .nv.shared._ZN7cutlass13device_kernelIN5flash11enable_sm90INS1_16FlashAttnFwdSm90INS1_25CollectiveMainloopFwdSm90ILi2EN4cute5tupleIJNS5_1CILi1EEES8_S8_EEENS6_IJNS7_ILi128EEESA_SA_EEELi128ENS_6half_tEfNS_4arch4Sm90ELb1ELb0ELb0ELb1ELb0ELb0ELb0ELb1ELb1ELb1ELb0ELb0EEENS1_21CollectiveEpilogueFwdISB_S9_SC_SE_Li256ELb1ELb1ELb0ELb0EEENS1_36VarlenDynamicPersistentTileSchedulerILi128ELi128ELi256ELi128ELb0ELb1ELb1ELb1ELb1ELb1EEEEEEEEEvNT_6ParamsE --------------------------
	.section	.nv.shared._ZN7cutlass13device_kernelIN5flash11enable_sm90INS1_16FlashAttnFwdSm90INS1_25CollectiveMainloopFwdSm90ILi2EN4cute5tupleIJNS5_1CILi1EEES8_S8_EEENS6_IJNS7_ILi128EEESA_SA_EEELi128ENS_6half_tEfNS_4arch4Sm90ELb1ELb0ELb0ELb1ELb0ELb0ELb0ELb1ELb1ELb1ELb0ELb0EEENS1_21CollectiveEpilogueFwdISB_S9_SC_SE_Li256ELb1ELb1ELb0ELb0EEENS1_36VarlenDynamicPersistentTileSchedulerILi128ELi128ELi256ELi128ELb0ELb1ELb1ELb1ELb1ELb1EEEEEEEEEvNT_6ParamsE,"aw",@nobits
	.sectionflags	@""
	.align	16
	.zero		1024


//--------------------- .nv.shared._ZN7cutlass13device_kernelIN5flash11enable_sm90INS1_16FlashAttnFwdSm90INS1_25CollectiveMainloopFwdSm90ILi2EN4cute5tupleIJNS5_1CILi1EEES8_S8_EEENS6_IJNS7_ILi128EEESA_SA_EEELi128ENS_6half_tEfNS_4arch4Sm90ELb1ELb0ELb0ELb1ELb0ELb1ELb0ELb1ELb1ELb1ELb0ELb0EEENS1_21CollectiveEpilogueFwdISB_S9_SC_SE_Li256ELb1ELb1ELb0ELb0EEENS1_36VarlenDynamicPersistentTileSchedulerILi128ELi128ELi256ELi128ELb0ELb1ELb1ELb1ELb1ELb1EEEEEEEEEvNT_6ParamsE --------------------------
	.section	.nv.shared._ZN7cutlass13device_kernelIN5flash11enable_sm90INS1_16FlashAttnFwdSm90INS1_25CollectiveMainloopFwdSm90ILi2EN4cute5tupleIJNS5_1CILi1EEES8_S8_EEENS6_IJNS7_ILi128EEESA_SA_EEELi128ENS_6half_tEfNS_4arch4Sm90ELb1ELb0ELb0ELb1ELb0ELb1ELb0ELb1ELb1ELb1ELb0ELb0EEENS1_21CollectiveEpilogueFwdISB_S9_SC_SE_Li256ELb1ELb1ELb0ELb0EEENS1_36VarlenDynamicPersistentTileSchedulerILi128ELi128ELi256ELi128ELb0ELb1ELb1ELb1ELb1ELb1EEEEEEEEEvNT_6ParamsE,"aw",@nobits
	.sectionflags	@""
	.align	16
	.zero		1024


//--------------------- .nv.shared._ZN7cutlass13device_kernelIN5flash11enable_sm90INS1_16FlashAttnFwdSm90INS1_25CollectiveMainloopFwdSm90ILi2EN4cute5tupleIJNS5_1CILi1EEES8_S8_EEENS6_IJNS7_ILi192EEENS7_ILi144EEENS7_ILi96EEEEEELi96ENS_6half_tEfNS_4arch4Sm90ELb0ELb0ELb0ELb0ELb0ELb0ELb0ELb0ELb1ELb1ELb0ELb0EEENS1_21CollectiveEpilogueFwdINS6_IJSA_SC_SB_EEES9_SE_SG_Li384ELb0ELb1ELb0ELb0EEENS1_29StaticPersistentTileSchedulerILb0EEEEEEEEEvNT_6ParamsE --------------------------
	.section	.nv.shared._ZN7cutlass13device_kernelIN5flash11enable_sm90INS1_16FlashAttnFwdSm90INS1_25CollectiveMainloopFwdSm90ILi2EN4cute5tupleIJNS5_1CILi1EEES8_S8_EEENS6_IJNS7_ILi192EEENS7_ILi144EEENS7_ILi96EEEEEELi96ENS_6half_tEfNS_4arch4Sm90ELb0ELb0ELb0ELb0ELb0ELb0ELb0ELb0ELb1ELb1ELb0ELb0EEENS1_21CollectiveEpilogueFwdINS6_IJSA_SC_SB_EEES9_SE_SG_Li384ELb0ELb1ELb0ELb0EEENS1_29StaticPersistentTileSchedulerILb0EEEEEEEEEvNT_6ParamsE,"aw",@nobits
	.sectionflags	@""
	.align	16
	.zero		1024


//--------------------- .nv.shared._ZN7cutlass13device_kernelIN5flash11enable_sm90INS1_16FlashAttnFwdSm90INS1_25CollectiveMainloopFwdSm90ILi2EN4cute5tupleIJNS5_1CILi1EEES8_S8_EEENS6_IJNS7_ILi192EEENS7_ILi144EEENS7_ILi96EEEEEELi96ENS_6half_tEfNS_4arch4Sm90ELb0ELb0ELb0ELb1ELb0ELb0ELb0ELb0ELb1ELb1ELb0ELb0EEENS1_21CollectiveEpilogueFwdINS6_IJSA_SC_SB_EEES9_SE_SG_Li384ELb1ELb1ELb0ELb0EEENS1_36VarlenDynamicPersistentTileSchedulerILi192ELi144ELi384ELi128ELb0ELb1ELb1ELb0ELb1ELb1EEEEEEEEEvNT_6ParamsE --------------------------
	.section	.nv.shared._ZN7cutlass13device_kernelIN5flash11enable_sm90INS1_16FlashAttnFwdSm90INS1_25CollectiveMainloopFwdSm90ILi2EN4cute5tupleIJNS5_1CILi1EEES8_S8_EEENS6_IJNS7_ILi192EEENS7_ILi144EEENS7_ILi96EEEEEELi96ENS_6half_tEfNS_4arch4Sm90ELb0ELb0ELb0ELb1ELb0ELb0ELb0ELb0ELb1ELb1ELb0ELb0EEENS1_21CollectiveEpilogueFwdINS6_IJSA_SC_SB_EEES9_SE_SG_Li384ELb1ELb1ELb0ELb0EEENS1_36VarlenDynamicPersistentTileSchedulerILi192ELi144ELi384ELi128ELb0ELb1ELb1ELb0ELb1ELb1EEEEEEEEEvNT_6ParamsE,"aw",@nobits
	.sectionflags	@""
	.align	16
	.zero		1024


//--------------------- .nv.shared._ZN7cutlass13device_kernelIN5flash11enable_sm90INS1_16FlashAttnFwdSm90INS1_25CollectiveMainloopFwdSm90ILi2EN4cute5tupleIJNS5_1CILi1EEES8_S8_EEENS6_IJNS7_ILi192EEENS7_ILi144EEENS7_ILi96EEEEEELi96ENS_6half_tEfNS_4arch4Sm90ELb0ELb0ELb0ELb1ELb0ELb1ELb0ELb0ELb1ELb1ELb0ELb0EEENS1_21CollectiveEpilogueFwdINS6_IJSA_SC_SB_EEES9_SE_SG_Li384ELb1ELb1ELb0ELb0EEENS1_36VarlenDynamicPersistentTileSchedulerILi192ELi144ELi384ELi128ELb0ELb1ELb1ELb0ELb1ELb1EEEEEEEEEvNT_6ParamsE --------------------------
	.section	.nv.shared._ZN7cutlass13device_kernelIN5flash11enable_sm90INS1_16FlashAttnFwdSm90INS1_25CollectiveMainloopFwdSm90ILi2EN4cute5tupleIJNS5_1CILi1EEES8_S8_EEENS6_IJNS7_ILi192EEENS7_ILi144EEENS7_ILi96EEEEEELi96ENS_6half_tEfNS_4arch4Sm90ELb0ELb0ELb0ELb1ELb0ELb1ELb0ELb0ELb1ELb1ELb0ELb0EEENS1_21CollectiveEpilogueFwdINS6_IJSA_SC_SB_EEES9_SE_SG_Li384ELb1ELb1ELb0ELb0EEENS1_36VarlenDynamicPersistentTileSchedulerILi192ELi144ELi384ELi128ELb0ELb1ELb1ELb0ELb1ELb1EEEEEEEEEvNT_6ParamsE,"aw",@nobits
	.sectionflags	@""
	.align	16
	.zero		1024


//--------------------- .nv.shared._ZN7cutlass13device_kernelIN5flash11enable_sm90INS1_16FlashAttnFwdSm90INS1_25CollectiveMainloopFwdSm90ILi2EN4cute5tupleIJNS5_1CILi1EEES8_S8_EEENS6_IJNS7_ILi192EEENS7_ILi128EEENS7_ILi96EEEEEELi96ENS_6half_tEfNS_4arch4Sm90ELb0ELb1ELb0ELb0ELb0ELb0ELb0ELb0ELb1ELb1ELb0ELb0EEENS1_21CollectiveEpilogueFwdINS6_IJSA_SC_SB_EEES9_SE_SG_Li384ELb0ELb1ELb0ELb0EEENS1_30DynamicPersistentTileSchedulerILi384ELi128ELb0ELb1ELb1EEEEEEEEEvNT_6ParamsE --------------------------
	.section	.nv.shared._ZN7cutlass13device_kernelIN5flash11enable_sm90INS1_16FlashAttnFwdSm90INS1_25CollectiveMainloopFwdSm90ILi2EN4cute5tupleIJNS5_1CILi1EEES8_S8_EEENS6_IJNS7_ILi192EEENS7_ILi128EEENS7_ILi96EEEEEELi96ENS_6half_tEfNS_4arch4Sm90ELb0ELb1ELb0ELb0ELb0ELb0ELb0ELb0ELb1ELb1ELb0ELb0EEENS1_21CollectiveEpilogueFwdINS6_IJSA_SC_SB_EEES9_SE_SG_Li384ELb0ELb1ELb0ELb0EEENS1_30DynamicPersistentTileSchedulerILi384ELi128ELb0ELb1ELb1EEEEEEEEEvNT_6ParamsE,"aw",@nobits
	.sectionflags	@""
	.align	16
	.zero		1024


//--------------------- .nv.shared._ZN7cutlass13device_kernelIN5flash11enable_sm90INS1_16FlashAttnFwdSm90INS1_25CollectiveMainloopFwdSm90ILi2EN4cute5tupleIJNS5_1CILi1EEES8_S8_EEENS6_IJNS7_ILi192EEENS7_ILi128EEENS7_ILi96EEEEEELi96ENS_6half_tEfNS_4arch4Sm90ELb0ELb1ELb0ELb1ELb0ELb0ELb0ELb0ELb1ELb1ELb0ELb0EEENS1_21CollectiveEpilogueFwdINS6_IJSA_SC_SB_EEES9_SE_SG_Li384ELb1ELb1ELb0ELb0EEENS1_36VarlenDynamicPersistentTileSchedulerILi192ELi128ELi384ELi128ELb0ELb1ELb1ELb1ELb0ELb1EEEEEEEEEvNT_6ParamsE --------------------------
	.section	.nv.shared._ZN7cutlass13device_kernelIN5flash11enable_sm90INS1_16FlashAttnFwdSm90INS1_25CollectiveMainloopFwdSm90ILi2EN4cute5tupleIJNS5_1CILi1EEES8_S8_EEENS6_IJNS7_ILi192EEENS7_ILi128EEENS7_ILi96EEEEEELi96ENS_6half_tEfNS_4arch4Sm90ELb0ELb1ELb0ELb1ELb0ELb0ELb0ELb0ELb1ELb1ELb0ELb0EEENS1_21CollectiveEpilogueFwdINS6_IJSA_SC_SB_EEES9_SE_SG_Li384ELb1ELb1ELb0ELb0EEENS1_36VarlenDynamicPersistentTileSchedulerILi192ELi128ELi384ELi128ELb0ELb1ELb1ELb1ELb0ELb1EEEEEEEEEvNT_6ParamsE,"aw",@nobits
	.sectionflags	@""
	.align	16
	.zero		1024


//--------------------- .nv.shared._ZN7cutlass13device_kernelIN5flash11enable_sm90INS1_16FlashAttnFwdSm90INS1_25CollectiveMainloopFwdSm90ILi2EN4cute5tupleIJNS5_1CILi1EEES8_S8_EEENS6_IJNS7_ILi192EEENS7_ILi128EEENS7_ILi96EEEEEELi96ENS_6half_tEfNS_4arch4Sm90ELb0ELb1ELb0ELb1ELb0ELb1ELb0ELb0ELb1ELb1ELb0ELb0EEENS1_21CollectiveEpilogueFwdINS6_IJSA_SC_SB_EEES9_SE_SG_Li384ELb1ELb1ELb0ELb0EEENS1_36VarlenDynamicPersistentTileSchedulerILi192ELi128ELi384ELi128ELb0ELb1ELb1ELb1ELb0ELb1EEEEEEEEEvNT_6ParamsE --------------------------
	.section	.nv.shared._ZN7cutlass13device_kernelIN5flash11enable_sm90INS1_16FlashAttnFwdSm90INS1_25CollectiveMainloopFwdSm90ILi2EN4cute5tupleIJNS5_1CILi1EEES8_S8_EEENS6_IJNS7_ILi192EEENS7_ILi128EEENS7_ILi96EEEEEELi96ENS_6half_tEfNS_4arch4Sm90ELb0ELb1ELb0ELb1ELb0ELb1ELb0ELb0ELb1ELb1ELb0ELb0EEENS1_21CollectiveEpilogueFwdINS6_IJSA_SC_SB_EEES9_SE_SG_Li384ELb1ELb1ELb0ELb0EEENS1_36VarlenDynamicPersistentTileSchedulerILi192ELi128ELi384ELi128ELb0ELb1ELb1ELb1ELb0ELb1EEEEEEEEEvNT_6ParamsE,"aw",@nobits
	.sectionflags	@""
	.align	16
	.zero		1024


//--------------------- .nv.shared._ZN7cutlass13device_kernelIN5flash11enable_sm90INS1_16FlashAttnFwdSm90INS1_25CollectiveMainloopFwdSm90ILi2EN4cute5tupleIJNS5_1CILi1EEES8_S8_EEENS6_IJNS7_ILi192EEENS7_ILi144EEENS7_ILi96EEEEEELi96ENS_6half_tEfNS_4arch4Sm90ELb1ELb0ELb0ELb0ELb0ELb0ELb0ELb0ELb1ELb1ELb0ELb0EEENS1_21CollectiveEpilogueFwdINS6_IJSA_SC_SB_EEES9_SE_SG_Li384ELb0ELb1ELb0ELb0EEENS1_30DynamicPersistentTileSchedulerILi384ELi128ELb0ELb1ELb1EEEEEEEEEvNT_6ParamsE --------------------------
	.section	.nv.shared._ZN7cutlass13device_kernelIN5flash11enable_sm90INS1_16FlashAttnFwdSm90INS1_25CollectiveMainloopFwdSm90ILi2EN4cute5tupleIJNS5_1CILi1EEES8_S8_EEENS6_IJNS7_ILi192EEENS7_ILi144EEENS7_ILi96EEEEEELi96ENS_6half_tEfNS_4arch4Sm90ELb1ELb0ELb0ELb0ELb0ELb0ELb0ELb0ELb1ELb1ELb0ELb0EEENS1_21CollectiveEpilogueFwdINS6_IJSA_SC_SB_EEES9_SE_SG_Li384ELb0ELb1ELb0ELb0EEENS1_30DynamicPersistentTileSchedulerILi384ELi128ELb0ELb1ELb1EEEEEEEEEvNT_6ParamsE,"aw",@nobits
	.sectionflags	@""
	.align	16
	.zero		1024


//--------------------- .nv.shared._ZN7cutlass13device_kernelIN5flash11enable_sm90INS1_16FlashAttnFwdSm90INS1_25CollectiveMainloopFwdSm90ILi2EN4cute5tupleIJNS5_1CILi1EEES8_S8_EEENS6_IJNS7_ILi192EEENS7_ILi144EEENS7_ILi96EEEEEELi96ENS_6half_tEfNS_4arch4Sm90ELb1ELb0ELb0ELb1ELb0ELb0ELb0ELb0ELb1ELb1ELb0ELb0EEENS1_21CollectiveEpilogueFwdINS6_IJSA_SC_SB_EEES9_SE_SG_Li384ELb1ELb1ELb0ELb0EEENS1_36VarlenDynamicPersistentTileSchedulerILi192ELi144ELi384ELi128ELb0ELb1ELb1ELb1ELb1ELb1EEEEEEEEEvNT_6ParamsE --------------------------
	.section	.nv.shared._ZN7cutlass13device_kernelIN5flash11enable_sm90INS1_16FlashAttnFwdSm90INS1_25CollectiveMainloopFwdSm90ILi2EN4cute5tupleIJNS5_1CILi1EEES8_S8_EEENS6_IJNS7_ILi192EEENS7_ILi144EEENS7_ILi96EEEEEELi96ENS_6half_tEfNS_4arch4Sm90ELb1ELb0ELb0ELb1ELb0ELb0ELb0ELb0ELb1ELb1ELb0ELb0EEENS1_21CollectiveEpilogueFwdINS6_IJSA_SC_SB_EEES9_SE_SG_Li384ELb1ELb1ELb0ELb0EEENS1_36VarlenDynamicPersistentTileSchedulerILi192ELi144ELi384ELi128ELb0ELb1ELb1ELb1ELb1ELb1EEEEEEEEEvNT_6ParamsE,"aw",@nobits
	.sectionflags	@""
	.align	16
	.zero		1024


//--------------------- .nv.shared._ZN7cutlass13device_kernelIN5flash11enable_sm90INS1_16FlashAttnFwdSm90INS1_25CollectiveMainloopFwdSm90ILi2EN4cute5tupleIJNS5_1CILi1EEES8_S8_EEENS6_IJNS7_ILi192EEENS7_ILi144EEENS7_ILi96EEEEEELi96ENS_6half_tEfNS_4arch4Sm90ELb1ELb0ELb0ELb1ELb0ELb1ELb0ELb0ELb1ELb1ELb0ELb0EEENS1_21CollectiveEpilogueFwdINS6_IJSA_SC_SB_EEES9_SE_SG_Li384ELb1ELb1ELb0ELb0EEENS1_36VarlenDynamicPersistentTileSchedulerILi192ELi144ELi384ELi128ELb0ELb1ELb1ELb1ELb1ELb1EEEEEEEEEvNT_6ParamsE --------------------------
	.section	.nv.shared._ZN7cutlass13device_kernelIN5flash11enable_sm90INS1_16FlashAttnFwdSm90INS1_25CollectiveMainloopFwdSm90ILi2EN4cute5tupleIJNS5_1CILi1EEES8_S8_EEENS6_IJNS7_ILi192EEENS7_ILi144EEENS7_ILi96EEEEEELi96ENS_6half_tEfNS_4arch4Sm90ELb1ELb0ELb0ELb1ELb0ELb1ELb0ELb0ELb1ELb1ELb0ELb0EEENS1_21CollectiveEpilogueFwdINS6_IJSA_SC_SB_EEES9_SE_SG_Li384ELb1ELb1ELb0ELb0EEENS1_36VarlenDynamicPersistentTileSchedulerILi192ELi144ELi384ELi128ELb0ELb1ELb1ELb1ELb1ELb1EEEEEEEEEvNT_6ParamsE,"aw",@nobits
	.sectionflags	@""
	.align	16
	.zero		1024


//--------------------- .nv.shared._ZN7cutlass13device_kernelIN5flash11enable_sm90INS1_16FlashAttnFwdSm90INS1_25CollectiveMainloopFwdSm90ILi2EN4cute5tupleIJNS5_1CILi1EEES8_S8_EEENS6_IJNS7_ILi192EEESA_NS7_ILi64EEEEEELi64ENS_6half_tEfNS_4arch4Sm90ELb0ELb0ELb0ELb0ELb0ELb0ELb0ELb0ELb1ELb1ELb0ELb0EEENS1_21CollectiveEpilogueFwdINS6_IJSA_SB_SA_EEES9_SD_SF_Li384ELb0ELb1ELb0ELb0EEENS1_29StaticPersistentTileSchedulerILb0EEEEEEEEEvNT_6ParamsE --------------------------
	.section	.nv.shared._ZN7cutlass13device_kernelIN5flash11enable_sm90INS1_16FlashAttnFwdSm90INS1_25CollectiveMainloopFwdSm90ILi2EN4cute5tupleIJNS5_1CILi1EEES8_S8_EEENS6_IJNS7_ILi192EEESA_NS7_ILi64EEEEEELi64ENS_6half_tEfNS_4arch4Sm90ELb0ELb0ELb0ELb0ELb0ELb0ELb0ELb0ELb1ELb1ELb0ELb0EEENS1_21CollectiveEpilogueFwdINS6_IJSA_SB_SA_EEES9_SD_SF_Li384ELb0ELb1ELb0ELb0EEENS1_29StaticPersistentTileSchedulerILb0EEEEEEEEEvNT_6ParamsE,"aw",@nobits
	.sectionflags	@""
	.align	16
	.zero		1024


//--------------------- .nv.shared._ZN7cutlass13device_kernelIN5flash11enable_sm90INS1_16FlashAttnFwdSm90INS1_25CollectiveMainloopFwdSm90ILi2EN4cute5tupleIJNS5_1CILi1EEES8_S8_EEENS6_IJNS7_ILi192EEESA_NS7_ILi64EEEEEELi64ENS_6half_tEfNS_4arch4Sm90ELb0ELb0ELb0ELb1ELb0ELb0ELb0ELb0ELb1ELb1ELb0ELb0EEENS1_21CollectiveEpilogueFwdINS6_IJSA_SB_SA_EEES9_SD_SF_Li384ELb1ELb1ELb0ELb0EEENS1_36VarlenDynamicPersistentTileSchedulerILi192ELi192ELi384ELi128ELb0ELb1ELb1ELb0ELb1ELb1EEEEEEEEEvNT_6ParamsE --------------------------
	.section	.nv.shared._ZN7cutlass13device_kernelIN5flash11enable_sm90INS1_16FlashAttnFwdSm90INS1_25CollectiveMainloopFwdSm90ILi2EN4cute5tupleIJNS5_1CILi1EEES8_S8_EEENS6_IJNS7_ILi192EEESA_NS7_ILi64EEEEEELi64ENS_6half_tEfNS_4arch4Sm90ELb0ELb0ELb0ELb1ELb0ELb0ELb0ELb0ELb1ELb1ELb0ELb0EEENS1_21CollectiveEpilogueFwdINS6_IJSA_SB_SA_EEES9_SD_SF_Li384ELb1ELb1ELb0ELb0EEENS1_36VarlenDynamicPersistentTileSchedulerILi192ELi192ELi384ELi128ELb0ELb1ELb1ELb0ELb1ELb1EEEEEEEEEvNT_6ParamsE,"aw",@nobits
	.sectionflags	@""
	.align	16
	.zero		1024


//--------------------- .nv.shared._ZN7cutlass13device_kernelIN5flash11enable_sm90INS1_16FlashAttnFwdSm90INS1_25CollectiveMainloopFwdSm90ILi2EN4cute5tupleIJNS5_1CILi1EEES8_S8_EEENS6_IJNS7_ILi192EEESA_NS7_ILi64EEEEEELi64ENS_6half_tEfNS_4arch4Sm90ELb0ELb0ELb0ELb1ELb0ELb1ELb0ELb0ELb1ELb1ELb0ELb0EEENS1_21CollectiveEpilogueFwdINS6_IJSA_SB_SA_EEES9_SD_SF_Li384ELb1ELb1ELb0ELb0EEENS1_36VarlenDynamicPersistentTileSchedulerILi192ELi192ELi384ELi128ELb0ELb1ELb1ELb0ELb1ELb1EEEEEEEEEvNT_6ParamsE --------------------------
	.section	.nv.shared._ZN7cutlass13device_kernelIN5flash11enable_sm90INS1_16FlashAttnFwdSm90INS1_25CollectiveMainloopFwdSm90ILi2EN4cute5tupleIJNS5_1CILi1EEES8_S8_EEENS6_IJNS7_ILi192EEESA_NS7_ILi64EEEEEELi64ENS_6half_tEfNS_4arch4Sm90ELb0ELb0ELb0ELb1ELb0ELb1ELb0ELb0ELb1ELb1ELb0ELb0EEENS1_21CollectiveEpilogueFwdINS6_IJSA_SB_SA_EEES9_SD_SF_Li384ELb1ELb1ELb0ELb0EEENS1_36VarlenDynamicPersistentTileSchedulerILi192ELi192ELi384ELi128ELb0ELb1ELb1ELb0ELb1ELb1EEEEEEEEEvNT_6ParamsE,"aw",@nobits
	.sectionflags	@""
	.align	16
	.zero		1024


//--------------------- .nv.shared._ZN7cutlass13device_kernelIN5flash11enable_sm90INS1_16FlashAttnFwdSm90INS1_25CollectiveMainloopFwdSm90ILi2EN4cute5tupleIJNS5_1CILi1EEES8_S8_EEENS6_IJNS7_ILi192EEENS7_ILi128EEENS7_ILi64EEEEEELi64ENS_6half_tEfNS_4arch4Sm90ELb0ELb1ELb0ELb0ELb0ELb0ELb0ELb1ELb1ELb1ELb0ELb0EEENS1_21CollectiveEpilogueFwdINS6_IJSA_SC_SB_EEES9_SE_SG_Li384ELb0ELb1ELb0ELb0EEENS1_30DynamicPersistentTileSchedulerILi384ELi128ELb0ELb1ELb1EEEEEEEEEvNT_6ParamsE --------------------------
	.section	.nv.shared._ZN7cutlass13device_kernelIN5flash11enable_sm90INS1_16FlashAttnFwdSm90INS1_25CollectiveMainloopFwdSm90ILi2EN4cute5tupleIJNS5_1CILi1EEES8_S8_EEENS6_IJNS7_ILi192EEENS7_ILi128EEENS7_ILi64EEEEEELi64ENS_6half_tEfNS_4arch4Sm90ELb0ELb1ELb0ELb0ELb0ELb0ELb0ELb1ELb1ELb1ELb0ELb0EEENS1_21CollectiveEpilogueFwdINS6_IJSA_SC_SB_EEES9_SE_SG_Li384ELb0ELb1ELb0ELb0EEENS1_30DynamicPersistentTileSchedulerILi384ELi128ELb0ELb1ELb1EEEEEEEEEvNT_6ParamsE,"aw",@nobits
	.sectionflags	@""
	.align	16
	.zero		1024


//--------------------- .nv.shared._ZN7cutlass13device_kernelIN5flash11enable_sm90INS1_16FlashAttnFwdSm90INS1_25CollectiveMainloopFwdSm90ILi2EN4cute5tupleIJNS5_1CILi1EEES8_S8_EEENS6_IJNS7_ILi192EEENS7_ILi128EEENS7_ILi64EEEEEELi64ENS_6half_tEfNS_4arch4Sm90ELb0ELb1ELb0ELb1ELb0ELb0ELb0ELb1ELb1ELb1ELb0ELb0EEENS1_21CollectiveEpilogueFwdINS6_IJSA_SC_SB_EEES9_SE_SG_Li384ELb1ELb1ELb0ELb0EEENS1_36VarlenDynamicPersistentTileSchedulerILi192ELi128ELi384ELi128ELb0ELb1ELb1ELb1ELb0ELb1EEEEEEEEEvNT_6ParamsE --------------------------
	.section	.nv.shared._ZN7cutlass13device_kernelIN5flash11enable_sm90INS1_16FlashAttnFwdSm90INS1_25CollectiveMainloopFwdSm90ILi2EN4cute5tupleIJNS5_1CILi1EEES8_S8_EEENS6_IJNS7_ILi192EEENS7_ILi128EEENS7_ILi64EEEEEELi64ENS_6half_tEfNS_4arch4Sm90ELb0ELb1ELb0ELb1ELb0ELb0ELb0ELb1ELb1ELb1ELb0ELb0EEENS1_21CollectiveEpilogueFwdINS6_IJSA_SC_SB_EEES9_SE_SG_Li384ELb1ELb1ELb0ELb0EEENS1_36VarlenDynamicPersistentTileSchedulerILi192ELi128ELi384ELi128ELb0ELb1ELb1ELb1ELb0ELb1EEEEEEEEEvNT_6ParamsE,"aw",@nobits
	.sectionflags	@""
	.align	16
	.zero		1024


//--------------------- .nv.shared._ZN7cutlass13device_kernelIN5flash11enable_sm90INS1_16FlashAttnFwdSm90INS1_25CollectiveMainloopFwdSm90ILi2EN4cute5tupleIJNS5_1CILi1EEES8_S8_EEENS6_IJNS7_ILi192EEENS7_ILi128EEENS7_ILi64EEEEEELi64ENS_6half_tEfNS_4arch4Sm90ELb0ELb1ELb0ELb1ELb0ELb1ELb0ELb1ELb1ELb1ELb0ELb0EEENS1_21CollectiveEpilogueFwdINS6_IJSA_SC_SB_EEES9_SE_SG_Li384ELb1ELb1ELb0ELb0EEENS1_36VarlenDynamicPersistentTileSchedulerILi192ELi128ELi384ELi128ELb0ELb1ELb1ELb1ELb0ELb1EEEEEEEEEvNT_6ParamsE --------------------------
	.section	.nv.shared._ZN7cutlass13device_kernelIN5flash11enable_sm90INS1_16FlashAttnFwdSm90INS1_25CollectiveMainloopFwdSm90ILi2EN4cute5tupleIJNS5_1CILi1EEES8_S8_EEENS6_IJNS7_ILi192EEENS7_ILi128EEENS7_ILi64EEEEEELi64ENS_6half_tEfNS_4arch4Sm90ELb0ELb1ELb0ELb1ELb0ELb1ELb0ELb1ELb1ELb1ELb0ELb0EEENS1_21CollectiveEpilogueFwdINS6_IJSA_SC_SB_EEES9_SE_SG_Li384ELb1ELb1ELb0ELb0EEENS1_36VarlenDynamicPersistentTileSchedulerILi192ELi128ELi384ELi128ELb0ELb1ELb1ELb1ELb0ELb1EEEEEEEEEvNT_6ParamsE,"aw",@nobits
	.sectionflags	@""
	.align	16
	.zero		1024


//--------------------- .nv.shared._ZN7cutlass13device_kernelIN5flash11enable_sm90INS1_16FlashAttnFwdSm90INS1_25CollectiveMainloopFwdSm90ILi2EN4cute5tupleIJNS5_1CILi1EEES8_S8_EEENS6_IJNS7_ILi192EEENS7_ILi128EEENS7_ILi64EEEEEELi64ENS_6half_tEfNS_4arch4Sm90ELb1ELb0ELb0ELb0ELb0ELb0ELb0ELb1ELb1ELb1ELb0ELb0EEENS1_21CollectiveEpilogueFwdINS6_IJSA_SC_SB_EEES9_SE_SG_Li384ELb0ELb1ELb0ELb0EEENS1_30DynamicPersistentTileSchedulerILi384ELi128ELb0ELb1ELb1EEEEEEEEEvNT_6ParamsE --------------------------
	.section	.nv.shared._ZN7cutlass13device_kernelIN5flash11enable_sm90INS1_16FlashAttnFwdSm90INS1_25CollectiveMainloopFwdSm90ILi2EN4cute5tupleIJNS5_1CILi1EEES8_S8_EEENS6_IJNS7_ILi192EEENS7_ILi128EEENS7_ILi64EEEEEELi64ENS_6half_tEfNS_4arch4Sm90ELb1ELb0ELb0ELb0ELb0ELb0ELb0ELb1ELb1ELb1ELb0ELb0EEENS1_21CollectiveEpilogueFwdINS6_IJSA_SC_SB_EEES9_SE_SG_Li384ELb0ELb1ELb0ELb0EEENS1_30DynamicPersistentTileSchedulerILi384ELi128ELb0ELb1ELb1EEEEEEEEEvNT_6ParamsE,"aw",@nobits
	.sectionflags	@""
	.align	16
	.zero		1024


//--------------------- .nv.shared._ZN7cutlass13device_kernelIN5flash11enable_sm90INS1_16FlashAttnFwdSm90INS1_25CollectiveMainloopFwdSm90ILi2EN4cute5tupleIJNS5_1CILi1EEES8_S8_EEENS6_IJNS7_ILi192EEENS7_ILi128EEENS7_ILi64EEEEEELi64ENS_6half_tEfNS_4arch4Sm90ELb1ELb0ELb0ELb1ELb0ELb0ELb0ELb1ELb1ELb1ELb0ELb0EEENS1_21CollectiveEpilogueFwdINS6_IJSA_SC_SB_EEES9_SE_SG_Li384ELb1ELb1ELb0ELb0EEENS1_36VarlenDynamicPersistentTileSchedulerILi192ELi128ELi384ELi128ELb0ELb1ELb1ELb1ELb1ELb1EEEEEEEEEvNT_6ParamsE --------------------------
	.section	.nv.shared._ZN7cutlass13device_kernelIN5flash11enable_sm90INS1_16FlashAttnFwdSm90INS1_25CollectiveMainloopFwdSm90ILi2EN4cute5tupleIJNS5_1CILi1EEES8_S8_EEENS6_IJNS7_ILi192EEENS7_ILi128EEENS7_ILi64EEEEEELi64ENS_6half_tEfNS_4arch4Sm90ELb1ELb0ELb0ELb1ELb0ELb0ELb0ELb1ELb1ELb1ELb0ELb0EEENS1_21CollectiveEpilogueFwdINS6_IJSA_SC_SB_EEES9_SE_SG_Li384ELb1ELb1ELb0ELb0EEENS1_36VarlenDynamicPersistentTileSchedulerILi192ELi128ELi384ELi128ELb0ELb1ELb1ELb1ELb1ELb1EEEEEEEEEvNT_6ParamsE,"aw",@nobits
	.sectionflags	@""
	.align	16
	.zero		1024


//--------------------- .nv.shared._ZN7cutlass13device_kernelIN5flash11enable_sm90INS1_16FlashAttnFwdSm90INS1_25CollectiveMainloopFwdSm90ILi2EN4cute5tupleIJNS5_1CILi1EEES8_S8_EEENS6_IJNS7_ILi192EEENS7_ILi128EEENS7_ILi64EEEEEELi64ENS_6half_tEfNS_4arch4Sm90ELb1ELb0ELb0ELb1ELb0ELb1ELb0ELb1ELb1ELb1ELb0ELb0EEENS1_21CollectiveEpilogueFwdINS6_IJSA_SC_SB_EEES9_SE_SG_Li384ELb1ELb1ELb0ELb0EEENS1_36VarlenDynamicPersistentTileSchedulerILi192ELi128ELi384ELi128ELb0ELb1ELb1ELb1ELb1ELb1EEEEEEEEEvNT_6ParamsE --------------------------
	.section	.nv.shared._ZN7cutlass13device_kernelIN5flash11enable_sm90INS1_16FlashAttnFwdSm90INS1_25CollectiveMainloopFwdSm90ILi2EN4cute5tupleIJNS5_1CILi1EEES8_S8_EEENS6_IJNS7_ILi192EEENS7_ILi128EEENS7_ILi64EEEEEELi64ENS_6half_tEfNS_4arch4Sm90ELb1ELb0ELb0ELb1ELb0ELb1ELb0ELb1ELb1ELb1ELb0ELb0EEENS1_21CollectiveEpilogueFwdINS6_IJSA_SC_SB_EEES9_SE_SG_Li384ELb1ELb1ELb0ELb0EEENS1_36VarlenDynamicPersistentTileSchedulerILi192ELi128ELi384ELi128ELb0ELb1ELb1ELb1ELb1ELb1EEEEEEEEEvNT_6ParamsE,"aw",@nobits
	.sectionflags	@""
	.align	16
	.zero		1024


//--------------------- .nv.constant0._ZN7cutlass13device_kernelIN5flash11enable_sm90INS1_16FlashAttnFwdSm90INS1_25CollectiveMainloopFwdSm90ILi2EN4cute5tupleIJNS5_1CILi1EEES8_S8_EEENS6_IJNS7_ILi128EEENS7_ILi80EEENS7_ILi256EEEEEELi256ENS_6half_tEfNS_4arch4Sm90ELb0ELb0ELb0ELb0ELb0ELb0ELb0ELb1ELb1ELb1ELb0ELb0EEENS1_21CollectiveEpilogueFwdINS6_IJSA_SC_SB_EEES9_SE_SG_Li256ELb0ELb1ELb0ELb0EEENS1_29StaticPersistentTileSchedulerILb0EEEEEEEEEvNT_6ParamsE --------------------------
	.section	.nv.constant0._ZN7cutlass13device_kernelIN5flash11enable_sm90INS1_16FlashAttnFwdSm90INS1_25CollectiveMainloopFwdSm90ILi2EN4cute5tupleIJNS5_1CILi1EEES8_S8_EEENS6_IJNS7_ILi128EEENS7_ILi80EEENS7_ILi256EEEEEELi256ENS_6half_tEfNS_4arch4Sm90ELb0ELb0ELb0ELb0ELb0ELb0ELb0ELb1ELb1ELb1ELb0ELb0EEENS1_21CollectiveEpilogueFwdINS6_IJSA_SC_SB_EEES9_SE_SG_Li256ELb0ELb1ELb0ELb0EEENS1_29StaticPersistentTileSchedulerILb0EEEEEEEEEvNT_6ParamsE,"a",@progbits
	.sectionflags	@""
	.align	4
.nv.constant0._ZN7cutlass13device_kernelIN5flash11enable_sm90INS1_16FlashAttnFwdSm90INS1_25CollectiveMainloopFwdSm90ILi2EN4cute5tupleIJNS5_1CILi1EEES8_S8_EEENS6_IJNS7_ILi128EEENS7_ILi80EEENS7_ILi256EEEEEELi256ENS_6half_tEfNS_4arch4Sm90ELb0ELb0ELb0ELb0ELb0ELb0ELb0ELb1ELb1ELb1ELb0ELb0EEENS1_21CollectiveEpilogueFwdINS6_IJSA_SC_SB_EEES9_SE_SG_Li256ELb0ELb1ELb0ELb0EEENS1_29StaticPersistentTileSchedulerILb0EEEEEEEEEvNT_6ParamsE:
	.zero		3200


//--------------------- .nv.constant0._ZN7cutlass13device_kernelIN5flash11enable_sm90INS1_16FlashAttnFwdSm90INS1_25CollectiveMainloopFwdSm90ILi2EN4cute5tupleIJNS5_1CILi2EEENS7_ILi1EEES9_EEENS6_IJNS7_ILi128EEENS7_ILi80EEENS7_ILi256EEEEEELi256ENS_6half_tEfNS_4arch4Sm90ELb0ELb0ELb0ELb0ELb0ELb0ELb0ELb1ELb1ELb1ELb0ELb0EEENS1_21CollectiveEpilogueFwdINS6_IJSB_SD_SC_EEESA_SF_SH_Li256ELb0ELb1ELb0ELb0EEENS1_29StaticPersistentTileSchedulerILb0EEEEEEEEEvNT_6ParamsE --------------------------
	.section	.nv.constant0._ZN7cutlass13device_kernelIN5flash11enable_sm90INS1_16FlashAttnFwdSm90INS1_25CollectiveMainloopFwdSm90ILi2EN4cute5tupleIJNS5_1CILi2EEENS7_ILi1EEES9_EEENS6_IJNS7_ILi128EEENS7_ILi80EEENS7_ILi256EEEEEELi256ENS_6half_tEfNS_4arch4Sm90ELb0ELb0ELb0ELb0ELb0ELb0ELb0ELb1ELb1ELb1ELb0ELb0EEENS1_21CollectiveEpilogueFwdINS6_IJSB_SD_SC_EEESA_SF_SH_Li256ELb0ELb1ELb0ELb0EEENS1_29StaticPersistentTileSchedulerILb0EEEEEEEEEvNT_6ParamsE,"a",@progbits
	.sectionflags	@""
	.align	4
.nv.constant0._ZN7cutlass13device_kernelIN5flash11enable_sm90INS1_16FlashAttnFwdSm90INS1_25CollectiveMainloopFwdSm90ILi2EN4cute5tupleIJNS5_1CILi2EEENS7_ILi1EEES9_EEENS6_IJNS7_ILi128EEENS7_ILi80EEENS7_ILi256EEEEEELi256ENS_6half_tEfNS_4arch4Sm90ELb0ELb0ELb0ELb0ELb0ELb0ELb0ELb1ELb1ELb1ELb0ELb0EEENS1_21CollectiveEpilogueFwdINS6_IJSB_SD_SC_EEESA_SF_SH_Li256ELb0ELb1ELb0ELb0EEENS1_29StaticPersistentTileSchedulerILb0EEEEEEEEEvNT_6ParamsE:
	.zero		3200


//--------------------- .nv.constant0._ZN7cutlass13device_kernelIN5flash11enable_sm90INS1_16FlashAttnFwdSm90INS1_25CollectiveMainloopFwdSm90ILi2EN4cute5tupleIJNS5_1CILi1EEES8_S8_EEENS6_IJNS7_ILi128EEENS7_ILi80EEENS7_ILi256EEEEEELi256ENS_6half_tEfNS_4arch4Sm90ELb0ELb0ELb0ELb1ELb0ELb0ELb0ELb1ELb1ELb1ELb0ELb0EEENS1_21CollectiveEpilogueFwdINS6_IJSA_SC_SB_EEES9_SE_SG_Li256ELb1ELb1ELb0ELb0EEENS1_36VarlenDynamicPersistentTileSchedulerILi128ELi80ELi256ELi128ELb0ELb1ELb1ELb0ELb1ELb1EEEEEEEEEvNT_6ParamsE --------------------------
	.section	.nv.constant0._ZN7cutlass13device_kernelIN5flash11enable_sm90INS1_16FlashAttnFwdSm90INS1_25CollectiveMainloopFwdSm90ILi2EN4cute5tupleIJNS5_1CILi1EEES8_S8_EEENS6_IJNS7_ILi128EEENS7_ILi80EEENS7_ILi256EEEEEELi256ENS_6half_tEfNS_4arch4Sm90ELb0ELb0ELb0ELb1ELb0ELb0ELb0ELb1ELb1ELb1ELb0ELb0EEENS1_21CollectiveEpilogueFwdINS6_IJSA_SC_SB_EEES9_SE_SG_Li256ELb1ELb1ELb0ELb0EEENS1_36VarlenDynamicPersistentTileSchedulerILi128ELi80ELi256ELi128ELb0ELb1ELb1ELb0ELb1ELb1EEEEEEEEEvNT_6ParamsE,"a",@progbits
	.sectionflags	@""
	.align	4
.nv.constant0._ZN7cutlass13device_kernelIN5flash11enable_sm90INS1_16FlashAttnFwdSm90INS1_25CollectiveMainloopFwdSm90ILi2EN4cute5tupleIJNS5_1CILi1EEES8_S8_EEENS6_IJNS7_ILi128EEENS7_ILi80EEENS7_ILi256EEEEEELi256ENS_6half_tEfNS_4arch4Sm90ELb0ELb0ELb0ELb1ELb0ELb0ELb0ELb1ELb1ELb1ELb0ELb0EEENS1_21CollectiveEpilogueFwdINS6_IJSA_SC_SB_EEES9_SE_SG_Li256ELb1ELb1ELb0ELb0EEENS1_36VarlenDynamicPersistentTileSchedulerILi128ELi80ELi256ELi128ELb0ELb1ELb1ELb0ELb1ELb1EEEEEEEEEvNT_6ParamsE:
	.zero		3328


//--------------------- .nv.constant0._ZN7cutlass13device_kernelIN5flash11enable_sm90INS1_16FlashAttnFwdSm90INS1_25CollectiveMainloopFwdSm90ILi2EN4cute5tupleIJNS5_1CILi1EEES8_S8_EEENS6_IJNS7_ILi128EEENS7_ILi80EEENS7_ILi256EEEEEELi256ENS_6half_tEfNS_4arch4Sm90ELb0ELb0ELb0ELb1ELb0ELb1ELb0ELb1ELb1ELb1ELb0ELb0EEENS1_21CollectiveEpilogueFwdINS6_IJSA_SC_SB_EEES9_SE_SG_Li256ELb1ELb1ELb0ELb0EEENS1_36VarlenDynamicPersistentTileSchedulerILi128ELi80ELi256ELi128ELb0ELb1ELb1ELb0ELb1ELb1EEEEEEEEEvNT_6ParamsE --------------------------
	.section	.nv.constant0._ZN7cutlass13device_kernelIN5flash11enable_sm90INS1_16FlashAttnFwdSm90INS1_25CollectiveMainloopFwdSm90ILi2EN4cute5tupleIJNS5_1CILi1EEES8_S8_EEENS6_IJNS7_ILi128EEENS7_ILi80EEENS7_ILi256EEEEEELi256ENS_6half_tEfNS_4arch4Sm90ELb0ELb0ELb0ELb1ELb0ELb1ELb0ELb1ELb1ELb1ELb0ELb0EEENS1_21CollectiveEpilogueFwdINS6_IJSA_SC_SB_EEES9_SE_SG_Li256ELb1ELb1ELb0ELb0EEENS1_36VarlenDynamicPersistentTileSchedulerILi128ELi80ELi256ELi128ELb0ELb1ELb1ELb0ELb1ELb1EEEEEEEEEvNT_6ParamsE,"a",@progbits
	.sectionflags	@""
	.align	4
.nv.constant0._ZN7cutlass13device_kernelIN5flash11enable_sm90INS1_16FlashAttnFwdSm90INS1_25CollectiveMainloopFwdSm90ILi2EN4cute5tupleIJNS5_1CILi1EEES8_S8_EEENS6_IJNS7_ILi128EEENS7_ILi80EEENS7_ILi256EEEEEELi256ENS_6half_tEfNS_4arch4Sm90ELb0ELb0ELb0ELb1ELb0ELb1ELb0ELb1ELb1ELb1ELb0ELb0EEENS1_21CollectiveEpilogueFwdINS6_IJSA_SC_SB_EEES9_SE_SG_Li256ELb1ELb1ELb0ELb0EEENS1_36VarlenDynamicPersistentTileSchedulerILi128ELi80ELi256ELi128ELb0ELb1ELb1ELb0ELb1ELb1EEEEEEEEEvNT_6ParamsE:
	.zero		3328


//--------------------- .nv.constant0._ZN7cutlass13device_kernelIN5flash11enable_sm90INS1_16FlashAttnFwdSm90INS1_25CollectiveMainloopFwdSm90ILi2EN4cute5tupleIJNS5_1CILi1EEES8_S8_EEENS6_IJNS7_ILi128EEENS7_ILi64EEENS7_ILi256EEEEEELi256ENS_6half_tEfNS_4arch4Sm90ELb0ELb1ELb0ELb0ELb0ELb0ELb0ELb1ELb1ELb1ELb0ELb0EEENS1_21CollectiveEpilogueFwdINS6_IJSA_SC_SB_EEES9_SE_SG_Li256ELb0ELb1ELb0ELb0EEENS1_30DynamicPersistentTileSchedulerILi256ELi128ELb0ELb1ELb1EEEEEEEEEvNT_6ParamsE --------------------------
	.section	.nv.constant0._ZN7cutlass13device_kernelIN5flash11enable_sm90INS1_16FlashAttnFwdSm90INS1_25CollectiveMainloopFwdSm90ILi2EN4cute5tupleIJNS5_1CILi1EEES8_S8_EEENS6_IJNS7_ILi128EEENS7_ILi64EEENS7_ILi256EEEEEELi256ENS_6half_tEfNS_4arch4Sm90ELb0ELb1ELb0ELb0ELb0ELb0ELb0ELb1ELb1ELb1ELb0ELb0EEENS1_21CollectiveEpilogueFwdINS6_IJSA_SC_SB_EEES9_SE_SG_Li256ELb0ELb1ELb0ELb0EEENS1_30DynamicPersistentTileSchedulerILi256ELi128ELb0ELb1ELb1EEEEEEEEEvNT_6ParamsE,"a",@progbits
	.sectionflags	@""
	.align	4
.nv.constant0._ZN7cutlass13device_kernelIN5flash11enable_sm90INS1_16FlashAttnFwdSm90INS1_25CollectiveMainloopFwdSm90ILi2EN4cute5tupleIJNS5_1CILi1EEES8_S8_EEENS6_IJNS7_ILi128EEENS7_ILi64EEENS7_ILi256EEEEEELi256ENS_6half_tEfNS_4arch4Sm90ELb0ELb1ELb0ELb0ELb0ELb0ELb0ELb1ELb1ELb1ELb0ELb0EEENS1_21CollectiveEpilogueFwdINS6_IJSA_SC_SB_EEES9_SE_SG_Li256ELb0ELb1ELb0ELb0EEENS1_30DynamicPersistentTileSchedulerILi256ELi128ELb0ELb1ELb1EEEEEEEEEvNT_6ParamsE:
	.zero		3328


//--------------------- .nv.constant0._ZN7cutlass13device_kernelIN5flash11enable_sm90INS1_16FlashAttnFwdSm90INS1_25CollectiveMainloopFwdSm90ILi2EN4cute5tupleIJNS5_1CILi1EEES8_S8_EEENS6_IJNS7_ILi128EEENS7_ILi64EEENS7_ILi256EEEEEELi256ENS_6half_tEfNS_4arch4Sm90ELb0ELb1ELb0ELb1ELb0ELb0ELb0ELb1ELb1ELb1ELb0ELb0EEENS1_21CollectiveEpilogueFwdINS6_IJSA_SC_SB_EEES9_SE_SG_Li256ELb1ELb1ELb0ELb0EEENS1_36VarlenDynamicPersistentTileSchedulerILi128ELi64ELi256ELi128ELb0ELb1ELb1ELb1ELb0ELb1EEEEEEEEEvNT_6ParamsE --------------------------
	.section	.nv.constant0._ZN7cutlass13device_kernelIN5flash11enable_sm90INS1_16FlashAttnFwdSm90INS1_25CollectiveMainloopFwdSm90ILi2EN4cute5tupleIJNS5_1CILi1EEES8_S8_EEENS6_IJNS7_ILi128EEENS7_ILi64EEENS7_ILi256EEEEEELi256ENS_6half_tEfNS_4arch4Sm90ELb0ELb1ELb0ELb1ELb0ELb0ELb0ELb1ELb1ELb1ELb0ELb0EEENS1_21CollectiveEpilogueFwdINS6_IJSA_SC_SB_EEES9_SE_SG_Li256ELb1ELb1ELb0ELb0EEENS1_36VarlenDynamicPersistentTileSchedulerILi128ELi64ELi256ELi128ELb0ELb1ELb1ELb1ELb0ELb1EEEEEEEEEvNT_6ParamsE,"a",@progbits
	.sectionflags	@""
	.align	4
.nv.constant0._ZN7cutlass13device_kernelIN5flash11enable_sm90INS1_16FlashAttnFwdSm90INS1_25CollectiveMainloopFwdSm90ILi2EN4cute5tupleIJNS5_1CILi1EEES8_S8_EEENS6_IJNS7_ILi128EEENS7_ILi64EEENS7_ILi256EEEEEELi256ENS_6half_tEfNS_4arch4Sm90ELb0ELb1ELb0ELb1ELb0ELb0ELb0ELb1ELb1ELb1ELb0ELb0EEENS1_21CollectiveEpilogueFwdINS6_IJSA_SC_SB_EEES9_SE_SG_Li256ELb1ELb1ELb0ELb0EEENS1_36VarlenDynamicPersistentTileSchedulerILi128ELi64ELi256ELi128ELb0ELb1ELb1ELb1ELb0ELb1EEEEEEEEEvNT_6ParamsE:
	.zero		3328


//--------------------- .nv.constant0._ZN7cutlass13device_kernelIN5flash11enable_sm90INS1_16FlashAttnFwdSm90INS1_25CollectiveMainloopFwdSm90ILi2EN4cute5tupleIJNS5_1CILi1EEES8_S8_EEENS6_IJNS7_ILi128EEENS7_ILi64EEENS7_ILi256EEEEEELi256ENS_6half_tEfNS_4arch4Sm90ELb0ELb1ELb0ELb1ELb0ELb1ELb0ELb1ELb1ELb1ELb0ELb0EEENS1_21CollectiveEpilogueFwdINS6_IJSA_SC_SB_EEES9_SE_SG_Li256ELb1ELb1ELb0ELb0EEENS1_36VarlenDynamicPersistentTileSchedulerILi128ELi64ELi256ELi128ELb0ELb1ELb1ELb1ELb0ELb1EEEEEEEEEvNT_6ParamsE --------------------------
	.section	.nv.constant0._ZN7cutlass13device_kernelIN5flash11enable_sm90INS1_16FlashAttnFwdSm90INS1_25CollectiveMainloopFwdSm90ILi2EN4cute5tupleIJNS5_1CILi1EEES8_S8_EEENS6_IJNS7_ILi128EEENS7_ILi64EEENS7_ILi256EEEEEELi256ENS_6half_tEfNS_4arch4Sm90ELb0ELb1ELb0ELb1ELb0ELb1ELb0ELb1ELb1ELb1ELb0ELb0EEENS1_21CollectiveEpilogueFwdINS6_IJSA_SC_SB_EEES9_SE_SG_Li256ELb1ELb1ELb0ELb0EEENS1_36VarlenDynamicPersistentTileSchedulerILi128ELi64ELi256ELi128ELb0ELb1ELb1ELb1ELb0ELb1EEEEEEEEEvNT_6ParamsE,"a",@progbits
	.sectionflags	@""
	.align	4
.nv.constant0._ZN7cutlass13device_kernelIN5flash11enable_sm90INS1_16FlashAttnFwdSm90INS1_25CollectiveMainloopFwdSm90ILi2EN4cute5tupleIJNS5_1CILi1EEES8_S8_EEENS6_IJNS7_ILi128EEENS7_ILi64EEENS7_ILi256EEEEEELi256ENS_6half_tEfNS_4arch4Sm90ELb0ELb1ELb0ELb1ELb0ELb1ELb0ELb1ELb1ELb1ELb0ELb0EEENS1_21CollectiveEpilogueFwdINS6_IJSA_SC_SB_EEES9_SE_SG_Li256ELb1ELb1ELb0ELb0EEENS1_36VarlenDynamicPersistentTileSchedulerILi128ELi64ELi256ELi128ELb0ELb1ELb1ELb1ELb0ELb1EEEEEEEEEvNT_6ParamsE:
	.zero		3328


//--------------------- .nv.constant0._ZN7cutlass13device_kernelIN5flash11enable_sm90INS1_16FlashAttnFwdSm90INS1_25CollectiveMainloopFwdSm90ILi2EN4cute5tupleIJNS5_1CILi1EEES8_S8_EEENS6_IJNS7_ILi128EEENS7_ILi80EEENS7_ILi256EEEEEELi256ENS_6half_tEfNS_4arch4Sm90ELb1ELb0ELb0ELb0ELb0ELb0ELb0ELb1ELb1ELb1ELb0ELb0EEENS1_21CollectiveEpilogueFwdINS6_IJSA_SC_SB_EEES9_SE_SG_Li256ELb0ELb1ELb0ELb0EEENS1_30DynamicPersistentTileSchedulerILi256ELi128ELb0ELb1ELb1EEEEEEEEEvNT_6ParamsE --------------------------
	.section	.nv.constant0._ZN7cutlass13device_kernelIN5flash11enable_sm90INS1_16FlashAttnFwdSm90INS1_25CollectiveMainloopFwdSm90ILi2EN4cute5tupleIJNS5_1CILi1EEES8_S8_EEENS6_IJNS7_ILi128EEENS7_ILi80EEENS7_ILi256EEEEEELi256ENS_6half_tEfNS_4arch4Sm90ELb1ELb0ELb0ELb0ELb0ELb0ELb0ELb1ELb1ELb1ELb0ELb0EEENS1_21CollectiveEpilogueFwdINS6_IJSA_SC_SB_EEES9_SE_SG_Li256ELb0ELb1ELb0ELb0EEENS1_30DynamicPersistentTileSchedulerILi256ELi128ELb0ELb1ELb1EEEEEEEEEvNT_6ParamsE,"a",@progbits
	.sectionflags	@""
	.align	4
.nv.constant0._ZN7cutlass13device_kernelIN5flash11enable_sm90INS1_16FlashAttnFwdSm90INS1_25CollectiveMainloopFwdSm90ILi2EN4cute5tupleIJNS5_1CILi1EEES8_S8_EEENS6_IJNS7_ILi128EEENS7_ILi80EEENS7_ILi256EEEEEELi256ENS_6half_tEfNS_4arch4Sm90ELb1ELb0ELb0ELb0ELb0ELb0ELb0ELb1ELb1ELb1ELb0ELb0EEENS1_21CollectiveEpilogueFwdINS6_IJSA_SC_SB_EEES9_SE_SG_Li256ELb0ELb1ELb0ELb0EEENS1_30DynamicPersistentTileSchedulerILi256ELi128ELb0ELb1ELb1EEEEEEEEEvNT_6ParamsE:
	.zero		3328


//--------------------- .nv.constant0._ZN7cutlass13device_kernelIN5flash11enable_sm90INS1_16FlashAttnFwdSm90INS1_25CollectiveMainloopFwdSm90ILi2EN4cute5tupleIJNS5_1CILi1EEES8_S8_EEENS6_IJNS7_ILi128EEENS7_ILi80EEENS7_ILi256EEEEEELi256ENS_6half_tEfNS_4arch4Sm90ELb1ELb0ELb0ELb1ELb0ELb0ELb0ELb1ELb1ELb1ELb0ELb0EEENS1_21CollectiveEpilogueFwdINS6_IJSA_SC_SB_EEES9_SE_SG_Li256ELb1ELb1ELb0ELb0EEENS1_36VarlenDynamicPersistentTileSchedulerILi128ELi80ELi256ELi128ELb0ELb1ELb1ELb1ELb1ELb1EEEEEEEEEvNT_6ParamsE --------------------------
	.section	.nv.constant0._ZN7cutlass13device_kernelIN5flash11enable_sm90INS1_16FlashAttnFwdSm90INS1_25CollectiveMainloopFwdSm90ILi2EN4cute5tupleIJNS5_1CILi1EEES8_S8_EEENS6_IJNS7_ILi128EEENS7_ILi80EEENS7_ILi256EEEEEELi256ENS_6half_tEfNS_4arch4Sm90ELb1ELb0ELb0ELb1ELb0ELb0ELb0ELb1ELb1ELb1ELb0ELb0EEENS1_21CollectiveEpilogueFwdINS6_IJSA_SC_SB_EEES9_SE_SG_Li256ELb1ELb1ELb0ELb0EEENS1_36VarlenDynamicPersistentTileSchedulerILi128ELi80ELi256ELi128ELb0ELb1ELb1ELb1ELb1ELb1EEEEEEEEEvNT_6ParamsE,"a",@progbits
	.sectionflags	@""
	.align	4
.nv.constant0._ZN7cutlass13device_kernelIN5flash11enable_sm90INS1_16FlashAttnFwdSm90INS1_25CollectiveMainloopFwdSm90ILi2EN4cute5tupleIJNS5_1CILi1EEES8_S8_EEENS6_IJNS7_ILi128EEENS7_ILi80EEENS7_ILi256EEEEEELi256ENS_6half_tEfNS_4arch4Sm90ELb1ELb0ELb0ELb1ELb0ELb0ELb0ELb1ELb1ELb1ELb0ELb0EEENS1_21CollectiveEpilogueFwdINS6_IJSA_SC_SB_EEES9_SE_SG_Li256ELb1ELb1ELb0ELb0EEENS1_36VarlenDynamicPersistentTileSchedulerILi128ELi80ELi256ELi128ELb0ELb1ELb1ELb1ELb1ELb1EEEEEEEEEvNT_6ParamsE:
	.zero		3328


//--------------------- .nv.constant0._ZN7cutlass13device_kernelIN5flash11enable_sm90INS1_16FlashAttnFwdSm90INS1_25CollectiveMainloopFwdSm90ILi2EN4cute5tupleIJNS5_1CILi1EEES8_S8_EEENS6_IJNS7_ILi128EEENS7_ILi80EEENS7_ILi256EEEEEELi256ENS_6half_tEfNS_4arch4Sm90ELb1ELb0ELb0ELb1ELb0ELb1ELb0ELb1ELb1ELb1ELb0ELb0EEENS1_21CollectiveEpilogueFwdINS6_IJSA_SC_SB_EEES9_SE_SG_Li256ELb1ELb1ELb0ELb0EEENS1_36VarlenDynamicPersistentTileSchedulerILi128ELi80ELi256ELi128ELb0ELb1ELb1ELb1ELb1ELb1EEEEEEEEEvNT_6ParamsE --------------------------
	.section	.nv.constant0._ZN7cutlass13device_kernelIN5flash11enable_sm90INS1_16FlashAttnFwdSm90INS1_25CollectiveMainloopFwdSm90ILi2EN4cute5tupleIJNS5_1CILi1EEES8_S8_EEENS6_IJNS7_ILi128EEENS7_ILi80EEENS7_ILi256EEEEEELi256ENS_6half_tEfNS_4arch4Sm90ELb1ELb0ELb0ELb1ELb0ELb1ELb0ELb1ELb1ELb1ELb0ELb0EEENS1_21CollectiveEpilogueFwdINS6_IJSA_SC_SB_EEES9_SE_SG_Li256ELb1ELb1ELb0ELb0EEENS1_36VarlenDynamicPersistentTileSchedulerILi128ELi80ELi256ELi128ELb0ELb1ELb1ELb1ELb1ELb1EEEEEEEEEvNT_6ParamsE,"a",@progbits
	.sectionflags	@""
	.align	4
.nv.constant0._ZN7cutlass13device_kernelIN5flash11enable_sm90INS1_16FlashAttnFwdSm90INS1_25CollectiveMainloopFwdSm90ILi2EN4cute5tupleIJNS5_1CILi1EEES8_S8_EEENS6_IJNS7_ILi128EEENS7_ILi80EEENS7_ILi256EEEEEELi256ENS_6half_tEfNS_4arch4Sm90ELb1ELb0ELb0ELb1ELb0ELb1ELb0ELb1ELb1ELb1ELb0ELb0EEENS1_21CollectiveEpilogueFwdINS6_IJSA_SC_SB_EEES9_SE_SG_Li256ELb1ELb1ELb0ELb0EEENS1_36VarlenDynamicPersistentTileSchedulerILi128ELi80ELi256ELi128ELb0ELb1ELb1ELb1ELb1ELb1EEEEEEEEEvNT_6ParamsE:
	.zero		3328


//--------------------- .nv.constant0._ZN7cutlass13device_kernelIN5flash11enable_sm90INS1_16FlashAttnFwdSm90INS1_25CollectiveMainloopFwdSm90ILi2EN4cute5tupleIJNS5_1CILi1EEES8_S8_EEENS6_IJNS7_ILi128EEENS7_ILi112EEENS7_ILi192EEEEEELi192ENS_6half_tEfNS_4arch4Sm90ELb0ELb0ELb0ELb0ELb0ELb0ELb0ELb1ELb1ELb1ELb0ELb0EEENS1_21CollectiveEpilogueFwdINS6_IJSA_SC_SB_EEES9_SE_SG_Li256ELb0ELb1ELb0ELb0EEENS1_29StaticPersistentTileSchedulerILb0EEEEEEEEEvNT_6ParamsE --------------------------
	.section	.nv.constant0._ZN7cutlass13device_kernelIN5flash11enable_sm90INS1_16FlashAttnFwdSm90INS1_25CollectiveMainloopFwdSm90ILi2EN4cute5tupleIJNS5_1CILi1EEES8_S8_EEENS6_IJNS7_ILi128EEENS7_ILi112EEENS7_ILi192EEEEEELi192ENS_6half_tEfNS_4arch4Sm90ELb0ELb0ELb0ELb0ELb0ELb0ELb0ELb1ELb1ELb1ELb0ELb0EEENS1_21CollectiveEpilogueFwdINS6_IJSA_SC_SB_EEES9_SE_SG_Li256ELb0ELb1ELb0ELb0EEENS1_29StaticPersistentTileSchedulerILb0EEEEEEEEEvNT_6ParamsE,"a",@progbits
	.sectionflags	@""
	.align	4
.nv.constant0._ZN7cutlass13device_kernelIN5flash11enable_sm90INS1_16FlashAttnFwdSm90INS1_25CollectiveMainloopFwdSm90ILi2EN4cute5tupleIJNS5_1CILi1EEES8_S8_EEENS6_IJNS7_ILi128EEENS7_ILi112EEENS7_ILi192EEEEEELi192ENS_6half_tEfNS_4arch4Sm90ELb0ELb0ELb0ELb0ELb0ELb0ELb0ELb1ELb1ELb1ELb0ELb0EEENS1_21CollectiveEpilogueFwdINS6_IJSA_SC_SB_EEES9_SE_SG_Li256ELb0ELb1ELb0ELb0EEENS1_29StaticPersistentTileSchedulerILb0EEEEEEEEEvNT_6ParamsE:
	.zero		3200


//--------------------- .nv.constant0._ZN7cutlass13device_kernelIN5flash11enable_sm90INS1_16FlashAttnFwdSm90INS1_25CollectiveMainloopFwdSm90ILi2EN4cute5tupleIJNS5_1CILi2EEENS7_ILi1EEES9_EEENS6_IJNS7_ILi128EEENS7_ILi112EEENS7_ILi192EEEEEELi192ENS_6half_tEfNS_4arch4Sm90ELb0ELb0ELb0ELb0ELb0ELb0ELb0ELb1ELb1ELb1ELb0ELb0EEENS1_21CollectiveEpilogueFwdINS6_IJSB_SD_SC_EEESA_SF_SH_Li256ELb0ELb1ELb0ELb0EEENS1_29StaticPersistentTileSchedulerILb0EEEEEEEEEvNT_6ParamsE --------------------------
	.section	.nv.constant0._ZN7cutlass13device_kernelIN5flash11enable_sm90INS1_16FlashAttnFwdSm90INS1_25CollectiveMainloopFwdSm90ILi2EN4cute5tupleIJNS5_1CILi2EEENS7_ILi1EEES9_EEENS6_IJNS7_ILi128EEENS7_ILi112EEENS7_ILi192EEEEEELi192ENS_6half_tEfNS_4arch4Sm90ELb0ELb0ELb0ELb0ELb0ELb0ELb0ELb1ELb1ELb1ELb0ELb0EEENS1_21CollectiveEpilogueFwdINS6_IJSB_SD_SC_EEESA_SF_SH_Li256ELb0ELb1ELb0ELb0EEENS1_29StaticPersistentTileSchedulerILb0EEEEEEEEEvNT_6ParamsE,"a",@progbits
	.sectionflags	@""
	.align	4
.nv.constant0._ZN7cutlass13device_kernelIN5flash11enable_sm90INS1_16FlashAttnFwdSm90INS1_25CollectiveMainloopFwdSm90ILi2EN4cute5tupleIJNS5_1CILi2EEENS7_ILi1EEES9_EEENS6_IJNS7_ILi128EEENS7_ILi112EEENS7_ILi192EEEEEELi192ENS_6half_tEfNS_4arch4Sm90ELb0ELb0ELb0ELb0ELb0ELb0ELb0ELb1ELb1ELb1ELb0ELb0EEENS1_21CollectiveEpilogueFwdINS6_IJSB_SD_SC_EEESA_SF_SH_Li256ELb0ELb1ELb0ELb0EEENS1_29StaticPersistentTileSchedulerILb0EEEEEEEEEvNT_6ParamsE:
	.zero		3200


//--------------------- .nv.constant0._ZN7cutlass13device_kernelIN5flash11enable_sm90INS1_16FlashAttnFwdSm90INS1_25CollectiveMainloopFwdSm90ILi2EN4cute5tupleIJNS5_1CILi1EEES8_S8_EEENS6_IJNS7_ILi128EEENS7_ILi112EEENS7_ILi192EEEEEELi192ENS_6half_tEfNS_4arch4Sm90ELb0ELb0ELb0ELb1ELb0ELb0ELb0ELb1ELb1ELb1ELb0ELb0EEENS1_21CollectiveEpilogueFwdINS6_IJSA_SC_SB_EEES9_SE_SG_Li256ELb1ELb1ELb0ELb0EEENS1_36VarlenDynamicPersistentTileSchedulerILi128ELi112ELi256ELi128ELb0ELb1ELb1ELb0ELb1ELb1EEEEEEEEEvNT_6ParamsE --------------------------
	.section	.nv.constant0._ZN7cutlass13device_kernelIN5flash11enable_sm90INS1_16FlashAttnFwdSm90INS1_25CollectiveMainloopFwdSm90ILi2EN4cute5tupleIJNS5_1CILi1EEES8_S8_EEENS6_IJNS7_ILi128EEENS7_ILi112EEENS7_ILi192EEEEEELi192ENS_6half_tEfNS_4arch4Sm90ELb0ELb0ELb0ELb1ELb0ELb0ELb0ELb1ELb1ELb1ELb0ELb0EEENS1_21CollectiveEpilogueFwdINS6_IJSA_SC_SB_EEES9_SE_SG_Li256ELb1ELb1ELb0ELb0EEENS1_36VarlenDynamicPersistentTileSchedulerILi128ELi112ELi256ELi128ELb0ELb1ELb1ELb0ELb1ELb1EEEEEEEEEvNT_6ParamsE,"a",@progbits
	.sectionflags	@""
	.align	4
.nv.constant0._ZN7cutlass13device_kernelIN5flash11enable_sm90INS1_16FlashAttnFwdSm90INS1_25CollectiveMainloopFwdSm90ILi2EN4cute5tupleIJNS5_1CILi1EEES8_S8_EEENS6_IJNS7_ILi128EEENS7_ILi112EEENS7_ILi192EEEEEELi192ENS_6half_tEfNS_4arch4Sm90ELb0ELb0ELb0ELb1ELb0ELb0ELb0ELb1ELb1ELb1ELb0ELb0EEENS1_21CollectiveEpilogueFwdINS6_IJSA_SC_SB_EEES9_SE_SG_Li256ELb1ELb1ELb0ELb0EEENS1_36VarlenDynamicPersistentTileSchedulerILi128ELi112ELi256ELi128ELb0ELb1ELb1ELb0ELb1ELb1EEEEEEEEEvNT_6ParamsE:
	.zero		3328


//--------------------- .nv.constant0._ZN7cutlass13device_kernelIN5flash11enable_sm90INS1_16FlashAttnFwdSm90INS1_25CollectiveMainloopFwdSm90ILi2EN4cute5tupleIJNS5_1CILi1EEES8_S8_EEENS6_IJNS7_ILi128EEENS7_ILi112EEENS7_ILi192EEEEEELi192ENS_6half_tEfNS_4arch4Sm90ELb0ELb0ELb0ELb1ELb0ELb1ELb0ELb1ELb1ELb1ELb0ELb0EEENS1_21CollectiveEpilogueFwdINS6_IJSA_SC_SB_EEES9_SE_SG_Li256ELb1ELb1ELb0ELb0EEENS1_36VarlenDynamicPersistentTileSchedulerILi128ELi112ELi256ELi128ELb0ELb1ELb1ELb0ELb1ELb1EEEEEEEEEvNT_6ParamsE --------------------------
	.section	.nv.constant0._ZN7cutlass13device_kernelIN5flash11enable_sm90INS1_16FlashAttnFwdSm90INS1_25CollectiveMainloopFwdSm90ILi2EN4cute5tupleIJNS5_1CILi1EEES8_S8_EEENS6_IJNS7_ILi128EEENS7_ILi112EEENS7_ILi192EEEEEELi192ENS_6half_tEfNS_4arch4Sm90ELb0ELb0ELb0ELb1ELb0ELb1ELb0ELb1ELb1ELb1ELb0ELb0EEENS1_21CollectiveEpilogueFwdINS6_IJSA_SC_SB_EEES9_SE_SG_Li256ELb1ELb1ELb0ELb0EEENS1_36VarlenDynamicPersistentTileSchedulerILi128ELi112ELi256ELi128ELb0ELb1ELb1ELb0ELb1ELb1EEEEEEEEEvNT_6ParamsE,"a",@progbits
	.sectionflags	@""
	.align	4
.nv.constant0._ZN7cutlass13device_kernelIN5flash11enable_sm90INS1_16FlashAttnFwdSm90INS1_25CollectiveMainloopFwdSm90ILi2EN4cute5tupleIJNS5_1CILi1EEES8_S8_EEENS6_IJNS7_ILi128EEENS7_ILi112EEENS7_ILi192EEEEEELi192ENS_6half_tEfNS_4arch4Sm90ELb0ELb0ELb0ELb1ELb0ELb1ELb0ELb1ELb1ELb1ELb0ELb0EEENS1_21CollectiveEpilogueFwdINS6_IJSA_SC_SB_EEES9_SE_SG_Li256ELb1ELb1ELb0ELb0EEENS1_36VarlenDynamicPersistentTileSchedulerILi128ELi112ELi256ELi128ELb0ELb1ELb1ELb0ELb1ELb1EEEEEEEEEvNT_6ParamsE:
	.zero		3328


//--------------------- .nv.constant0._ZN7cutlass13device_kernelIN5flash11enable_sm90INS1_16FlashAttnFwdSm90INS1_25CollectiveMainloopFwdSm90ILi2EN4cute5tupleIJNS5_1CILi1EEES8_S8_EEENS6_IJNS7_ILi128EEENS7_ILi96EEENS7_ILi192EEEEEELi192ENS_6half_tEfNS_4arch4Sm90ELb0ELb1ELb0ELb0ELb0ELb0ELb0ELb1ELb1ELb1ELb0ELb0EEENS1_21CollectiveEpilogueFwdINS6_IJSA_SC_SB_EEES9_SE_SG_Li256ELb0ELb1ELb0ELb0EEENS1_30DynamicPersistentTileSchedulerILi256ELi128ELb0ELb1ELb1EEEEEEEEEvNT_6ParamsE --------------------------
	.section	.nv.constant0._ZN7cutlass13device_kernelIN5flash11enable_sm90INS1_16FlashAttnFwdSm90INS1_25CollectiveMainloopFwdSm90ILi2EN4cute5tupleIJNS5_1CILi1EEES8_S8_EEENS6_IJNS7_ILi128EEENS7_ILi96EEENS7_ILi192EEEEEELi192ENS_6half_tEfNS_4arch4Sm90ELb0ELb1ELb0ELb0ELb0ELb0ELb0ELb1ELb1ELb1ELb0ELb0EEENS1_21CollectiveEpilogueFwdINS6_IJSA_SC_SB_EEES9_SE_SG_Li256ELb0ELb1ELb0ELb0EEENS1_30DynamicPersistentTileSchedulerILi256ELi128ELb0ELb1ELb1EEEEEEEEEvNT_6ParamsE,"a",@progbits
	.sectionflags	@""
	.align	4
.nv.constant0._ZN7cutlass13device_kernelIN5flash11enable_sm90INS1_16FlashAttnFwdSm90INS1_25CollectiveMainloopFwdSm90ILi2EN4cute5tupleIJNS5_1CILi1EEES8_S8_EEENS6_IJNS7_ILi128EEENS7_ILi96EEENS7_ILi192EEEEEELi192ENS_6half_tEfNS_4arch4Sm90ELb0ELb1ELb0ELb0ELb0ELb0ELb0ELb1ELb1ELb1ELb0ELb0EEENS1_21CollectiveEpilogueFwdINS6_IJSA_SC_SB_EEES9_SE_SG_Li256ELb0ELb1ELb0ELb0EEENS1_30DynamicPersistentTileSchedulerILi256ELi128ELb0ELb1ELb1EEEEEEEEEvNT_6ParamsE:
	.zero		3328


//--------------------- .nv.constant0._ZN7cutlass13device_kernelIN5flash11enable_sm90INS1_16FlashAttnFwdSm90INS1_25CollectiveMainloopFwdSm90ILi2EN4cute5tupleIJNS5_1CILi1EEES8_S8_EEENS6_IJNS7_ILi128EEENS7_ILi96EEENS7_ILi192EEEEEELi192ENS_6half_tEfNS_4arch4Sm90ELb0ELb1ELb0ELb1ELb0ELb0ELb0ELb1ELb1ELb1ELb0ELb0EEENS1_21CollectiveEpilogueFwdINS6_IJSA_SC_SB_EEES9_SE_SG_Li256ELb1ELb1ELb0ELb0EEENS1_36VarlenDynamicPersistentTileSchedulerILi128ELi96ELi256ELi128ELb0ELb1ELb1ELb1ELb0ELb1EEEEEEEEEvNT_6ParamsE --------------------------
	.section	.nv.constant0._ZN7cutlass13device_kernelIN5flash11enable_sm90INS1_16FlashAttnFwdSm90INS1_25CollectiveMainloopFwdSm90ILi2EN4cute5tupleIJNS5_1CILi1EEES8_S8_EEENS6_IJNS7_ILi128EEENS7_ILi96EEENS7_ILi192EEEEEELi192ENS_6half_tEfNS_4arch4Sm90ELb0ELb1ELb0ELb1ELb0ELb0ELb0ELb1ELb1ELb1ELb0ELb0EEENS1_21CollectiveEpilogueFwdINS6_IJSA_SC_SB_EEES9_SE_SG_Li256ELb1ELb1ELb0ELb0EEENS1_36VarlenDynamicPersistentTileSchedulerILi128ELi96ELi256ELi128ELb0ELb1ELb1ELb1ELb0ELb1EEEEEEEEEvNT_6ParamsE,"a",@progbits
	.sectionflags	@""
	.align	4
.nv.constant0._ZN7cutlass13device_kernelIN5flash11enable_sm90INS1_16FlashAttnFwdSm90INS1_25CollectiveMainloopFwdSm90ILi2EN4cute5tupleIJNS5_1CILi1EEES8_S8_EEENS6_IJNS7_ILi128EEENS7_ILi96EEENS7_ILi192EEEEEELi192ENS_6half_tEfNS_4arch4Sm90ELb0ELb1ELb0ELb1ELb0ELb0ELb0ELb1ELb1ELb1ELb0ELb0EEENS1_21CollectiveEpilogueFwdINS6_IJSA_SC_SB_EEES9_SE_SG_Li256ELb1ELb1ELb0ELb0EEENS1_36VarlenDynamicPersistentTileSchedulerILi128ELi96ELi256ELi128ELb0ELb1ELb1ELb1ELb0ELb1EEEEEEEEEvNT_6ParamsE:
	.zero		3328


//--------------------- .nv.constant0._ZN7cutlass13device_kernelIN5flash11enable_sm90INS1_16FlashAttnFwdSm90INS1_25CollectiveMainloopFwdSm90ILi2EN4cute5tupleIJNS5_1CILi1EEES8_S8_EEENS6_IJNS7_ILi128EEENS7_ILi96EEENS7_ILi192EEEEEELi192ENS_6half_tEfNS_4arch4Sm90ELb0ELb1ELb0ELb1ELb0ELb1ELb0ELb1ELb1ELb1ELb0ELb0EEENS1_21CollectiveEpilogueFwdINS6_IJSA_SC_SB_EEES9_SE_SG_Li256ELb1ELb1ELb0ELb0EEENS1_36VarlenDynamicPersistentTileSchedulerILi128ELi96ELi256ELi128ELb0ELb1ELb1ELb1ELb0ELb1EEEEEEEEEvNT_6ParamsE --------------------------
	.section	.nv.constant0._ZN7cutlass13device_kernelIN5flash11enable_sm90INS1_16FlashAttnFwdSm90INS1_25CollectiveMainloopFwdSm90ILi2EN4cute5tupleIJNS5_1CILi1EEES8_S8_EEENS6_IJNS7_ILi128EEENS7_ILi96EEENS7_ILi192EEEEEELi192ENS_6half_tEfNS_4arch4Sm90ELb0ELb1ELb0ELb1ELb0ELb1ELb0ELb1ELb1ELb1ELb0ELb0EEENS1_21CollectiveEpilogueFwdINS6_IJSA_SC_SB_EEES9_SE_SG_Li256ELb1ELb1ELb0ELb0EEENS1_36VarlenDynamicPersistentTileSchedulerILi128ELi96ELi256ELi128ELb0ELb1ELb1ELb1ELb0ELb1EEEEEEEEEvNT_6ParamsE,"a",@progbits
	.sectionflags	@""
	.align	4
.nv.constant0._ZN7cutlass13device_kernelIN5flash11enable_sm90INS1_16FlashAttnFwdSm90INS1_25CollectiveMainloopFwdSm90ILi2EN4cute5tupleIJNS5_1CILi1EEES8_S8_EEENS6_IJNS7_ILi128EEENS7_ILi96EEENS7_ILi192EEEEEELi192ENS_6half_tEfNS_4arch4Sm90ELb0ELb1ELb0ELb1ELb0ELb1ELb0ELb1ELb1ELb1ELb0ELb0EEENS1_21CollectiveEpilogueFwdINS6_IJSA_SC_SB_EEES9_SE_SG_Li256ELb1ELb1ELb0ELb0EEENS1_36VarlenDynamicPersistentTileSchedulerILi128ELi96ELi256ELi128ELb0ELb1ELb1ELb1ELb0ELb1EEEEEEEEEvNT_6ParamsE:
	.zero		3328


//--------------------- .nv.constant0._ZN7cutlass13device_kernelIN5flash11enable_sm90INS1_16FlashAttnFwdSm90INS1_25CollectiveMainloopFwdSm90ILi2EN4cute5tupleIJNS5_1CILi1EEES8_S8_EEENS6_IJNS7_ILi128EEENS7_ILi112EEENS7_ILi192EEEEEELi192ENS_6half_tEfNS_4arch4Sm90ELb1ELb0ELb0ELb0ELb0ELb0ELb0ELb1ELb1ELb1ELb0ELb0EEENS1_21CollectiveEpilogueFwdINS6_IJSA_SC_SB_EEES9_SE_SG_Li256ELb0ELb1ELb0ELb0EEENS1_30DynamicPersistentTileSchedulerILi256ELi128ELb0ELb1ELb1EEEEEEEEEvNT_6ParamsE --------------------------
	.section	.nv.constant0._ZN7cutlass13device_kernelIN5flash11enable_sm90INS1_16FlashAttnFwdSm90INS1_25CollectiveMainloopFwdSm90ILi2EN4cute5tupleIJNS5_1CILi1EEES8_S8_EEENS6_IJNS7_ILi128EEENS7_ILi112EEENS7_ILi192EEEEEELi192ENS_6half_tEfNS_4arch4Sm90ELb1ELb0ELb0ELb0ELb0ELb0ELb0ELb1ELb1ELb1ELb0ELb0EEENS1_21CollectiveEpilogueFwdINS6_IJSA_SC_SB_EEES9_SE_SG_Li256ELb0ELb1ELb0ELb0EEENS1_30DynamicPersistentTileSchedulerILi256ELi128ELb0ELb1ELb1EEEEEEEEEvNT_6ParamsE,"a",@progbits
	.sectionflags	@""
	.align	4
.nv.constant0._ZN7cutlass13device_kernelIN5flash11enable_sm90INS1_16FlashAttnFwdSm90INS1_25CollectiveMainloopFwdSm90ILi2EN4cute5tupleIJNS5_1CILi1EEES8_S8_EEENS6_IJNS7_ILi128EEENS7_ILi112EEENS7_ILi192EEEEEELi192ENS_6half_tEfNS_4arch4Sm90ELb1ELb0ELb0ELb0ELb0ELb0ELb0ELb1ELb1ELb1ELb0ELb0EEENS1_21CollectiveEpilogueFwdINS6_IJSA_SC_SB_EEES9_SE_SG_Li256ELb0ELb1ELb0ELb0EEENS1_30DynamicPersistentTileSchedulerILi256ELi128ELb0ELb1ELb1EEEEEEEEEvNT_6ParamsE:
	.zero		3328


//--------------------- .nv.constant0._ZN7cutlass13device_kernelIN5flash11enable_sm90INS1_16FlashAttnFwdSm90INS1_25CollectiveMainloopFwdSm90ILi2EN4cute5tupleIJNS5_1CILi1EEES8_S8_EEENS6_IJNS7_ILi128EEENS7_ILi112EEENS7_ILi192EEEEEELi192ENS_6half_tEfNS_4arch4Sm90ELb1ELb0ELb0ELb1ELb0ELb0ELb0ELb1ELb1ELb1ELb0ELb0EEENS1_21CollectiveEpilogueFwdINS6_IJSA_SC_SB_EEES9_SE_SG_Li256ELb1ELb1ELb0ELb0EEENS1_36VarlenDynamicPersistentTileSchedulerILi128ELi112ELi256ELi128ELb0ELb1ELb1ELb1ELb1ELb1EEEEEEEEEvNT_6ParamsE --------------------------
	.section	.nv.constant0._ZN7cutlass13device_kernelIN5flash11enable_sm90INS1_16FlashAttnFwdSm90INS1_25CollectiveMainloopFwdSm90ILi2EN4cute5tupleIJNS5_1CILi1EEES8_S8_EEENS6_IJNS7_ILi128EEENS7_ILi112EEENS7_ILi192EEEEEELi192ENS_6half_tEfNS_4arch4Sm90ELb1ELb0ELb0ELb1ELb0ELb0ELb0ELb1ELb1ELb1ELb0ELb0EEENS1_21CollectiveEpilogueFwdINS6_IJSA_SC_SB_EEES9_SE_SG_Li256ELb1ELb1ELb0ELb0EEENS1_36VarlenDynamicPersistentTileSchedulerILi128ELi112ELi256ELi128ELb0ELb1ELb1ELb1ELb1ELb1EEEEEEEEEvNT_6ParamsE,"a",@progbits
	.sectionflags	@""
	.align	4
.nv.constant0._ZN7cutlass13device_kernelIN5flash11enable_sm90INS1_16FlashAttnFwdSm90INS1_25CollectiveMainloopFwdSm90ILi2EN4cute5tupleIJNS5_1CILi1EEES8_S8_EEENS6_IJNS7_ILi128EEENS7_ILi112EEENS7_ILi192EEEEEELi192ENS_6half_tEfNS_4arch4Sm90ELb1ELb0ELb0ELb1ELb0ELb0ELb0ELb1ELb1ELb1ELb0ELb0EEENS1_21CollectiveEpilogueFwdINS6_IJSA_SC_SB_EEES9_SE_SG_Li256ELb1ELb1ELb0ELb0EEENS1_36VarlenDynamicPersistentTileSchedulerILi128ELi112ELi256ELi128ELb0ELb1ELb1ELb1ELb1ELb1EEEEEEEEEvNT_6ParamsE:
	.zero		3328


//--------------------- .nv.constant0._ZN7cutlass13device_kernelIN5flash11enable_sm90INS1_16FlashAttnFwdSm90INS1_25CollectiveMainloopFwdSm90ILi2EN4cute5tupleIJNS5_1CILi1EEES8_S8_EEENS6_IJNS7_ILi128EEENS7_ILi112EEENS7_ILi192EEEEEELi192ENS_6half_tEfNS_4arch4Sm90ELb1ELb0ELb0ELb1ELb0ELb1ELb0ELb1ELb1ELb1ELb0ELb0EEENS1_21CollectiveEpilogueFwdINS6_IJSA_SC_SB_EEES9_SE_SG_Li256ELb1ELb1ELb0ELb0EEENS1_36VarlenDynamicPersistentTileSchedulerILi128ELi112ELi256ELi128ELb0ELb1ELb1ELb1ELb1ELb1EEEEEEEEEvNT_6ParamsE --------------------------
	.section	.nv.constant0._ZN7cutlass13device_kernelIN5flash11enable_sm90INS1_16FlashAttnFwdSm90INS1_25CollectiveMainloopFwdSm90ILi2EN4cute5tupleIJNS5_1CILi1EEES8_S8_EEENS6_IJNS7_ILi128EEENS7_ILi112EEENS7_ILi192EEEEEELi192ENS_6half_tEfNS_4arch4Sm90ELb1ELb0ELb0ELb1ELb0ELb1ELb0ELb1ELb1ELb1ELb0ELb0EEENS1_21CollectiveEpilogueFwdINS6_IJSA_SC_SB_EEES9_SE_SG_Li256ELb1ELb1ELb0ELb0EEENS1_36VarlenDynamicPersistentTileSchedulerILi128ELi112ELi256ELi128ELb0ELb1ELb1ELb1ELb1ELb1EEEEEEEEEvNT_6ParamsE,"a",@progbits
	.sectionflags	@""
	.align	4
.nv.constant0._ZN7cutlass13device_kernelIN5flash11enable_sm90INS1_16FlashAttnFwdSm90INS1_25CollectiveMainloopFwdSm90ILi2EN4cute5tupleIJNS5_1CILi1EEES8_S8_EEENS6_IJNS7_ILi128EEENS7_ILi112EEENS7_ILi192EEEEEELi192ENS_6half_tEfNS_4arch4Sm90ELb1ELb0ELb0ELb1ELb0ELb1ELb0ELb1ELb1ELb1ELb0ELb0EEENS1_21CollectiveEpilogueFwdINS6_IJSA_SC_SB_EEES9_SE_SG_Li256ELb1ELb1ELb0ELb0EEENS1_36VarlenDynamicPersistentTileSchedulerILi128ELi112ELi256ELi128ELb0ELb1ELb1ELb1ELb1ELb1EEEEEEEEEvNT_6ParamsE:
	.zero		3328


//--------------------- .nv.constant0._ZN7cutlass13device_kernelIN5flash11enable_sm90INS1_16FlashAttnFwdSm90INS1_25CollectiveMainloopFwdSm90ILi2EN4cute5tupleIJNS5_1CILi1EEES8_S8_EEENS6_IJNS7_ILi128EEENS7_ILi176EEESA_EEELi128ENS_6half_tEfNS_4arch4Sm90ELb0ELb0ELb0ELb0ELb0ELb0ELb0ELb1ELb1ELb1ELb0ELb0EEENS1_21CollectiveEpilogueFwdINS6_IJSA_SA_SB_EEES9_SD_SF_Li256ELb0ELb1ELb0ELb0EEENS1_29StaticPersistentTileSchedulerILb0EEEEEEEEEvNT_6ParamsE --------------------------
	.section	.nv.constant0._ZN7cutlass13device_kernelIN5flash11enable_sm90INS1_16FlashAttnFwdSm90INS1_25CollectiveMainloopFwdSm90ILi2EN4cute5tupleIJNS5_1CILi1EEES8_S8_EEENS6_IJNS7_ILi128EEENS7_ILi176EEESA_EEELi128ENS_6half_tEfNS_4arch4Sm90ELb0ELb0ELb0ELb0ELb0ELb0ELb0ELb1ELb1ELb1ELb0ELb0EEENS1_21CollectiveEpilogueFwdINS6_IJSA_SA_SB_EEES9_SD_SF_Li256ELb0ELb1ELb0ELb0EEENS1_29StaticPersistentTileSchedulerILb0EEEEEEEEEvNT_6ParamsE,"a",@progbits
	.sectionflags	@""
	.align	4
.nv.constant0._ZN7cutlass13device_kernelIN5flash11enable_sm90INS1_16FlashAttnFwdSm90INS1_25CollectiveMainloopFwdSm90ILi2EN4cute5tupleIJNS5_1CILi1EEES8_S8_EEENS6_IJNS7_ILi128EEENS7_ILi176EEESA_EEELi128ENS_6half_tEfNS_4arch4Sm90ELb0ELb0ELb0ELb0ELb0ELb0ELb0ELb1ELb1ELb1ELb0ELb0EEENS1_21CollectiveEpilogueFwdINS6_IJSA_SA_SB_EEES9_SD_SF_Li256ELb0ELb1ELb0ELb0EEENS1_29StaticPersistentTileSchedulerILb0EEEEEEEEEvNT_6ParamsE:
	.zero		3200


//--------------------- .nv.constant0._ZN7cutlass13device_kernelIN5flash11enable_sm90INS1_16FlashAttnFwdSm90INS1_25CollectiveMainloopFwdSm90ILi2EN4cute5tupleIJNS5_1CILi2EEENS7_ILi1EEES9_EEENS6_IJNS7_ILi128EEENS7_ILi176EEESB_EEELi128ENS_6half_tEfNS_4arch4Sm90ELb0ELb0ELb0ELb0ELb0ELb0ELb0ELb1ELb1ELb1ELb0ELb0EEENS1_21CollectiveEpilogueFwdINS6_IJSB_SB_SC_EEESA_SE_SG_Li256ELb0ELb1ELb0ELb0EEENS1_29StaticPersistentTileSchedulerILb0EEEEEEEEEvNT_6ParamsE --------------------------
	.section	.nv.constant0._ZN7cutlass13device_kernelIN5flash11enable_sm90INS1_16FlashAttnFwdSm90INS1_25CollectiveMainloopFwdSm90ILi2EN4cute5tupleIJNS5_1CILi2EEENS7_ILi1EEES9_EEENS6_IJNS7_ILi128EEENS7_ILi176EEESB_EEELi128ENS_6half_tEfNS_4arch4Sm90ELb0ELb0ELb0ELb0ELb0ELb0ELb0ELb1ELb1ELb1ELb0ELb0EEENS1_21CollectiveEpilogueFwdINS6_IJSB_SB_SC_EEESA_SE_SG_Li256ELb0ELb1ELb0ELb0EEENS1_29StaticPersistentTileSchedulerILb0EEEEEEEEEvNT_6ParamsE,"a",@progbits
	.sectionflags	@""
	.align	4
.nv.constant0._ZN7cutlass13device_kernelIN5flash11enable_sm90INS1_16FlashAttnFwdSm90INS1_25CollectiveMainloopFwdSm90ILi2EN4cute5tupleIJNS5_1CILi2EEENS7_ILi1EEES9_EEENS6_IJNS7_ILi128EEENS7_ILi176EEESB_EEELi128ENS_6half_tEfNS_4arch4Sm90ELb0ELb0ELb0ELb0ELb0ELb0ELb0ELb1ELb1ELb1ELb0ELb0EEENS1_21CollectiveEpilogueFwdINS6_IJSB_SB_SC_EEESA_SE_SG_Li256ELb0ELb1ELb0ELb0EEENS1_29StaticPersistentTileSchedulerILb0EEEEEEEEEvNT_6ParamsE:
	.zero		3200


//--------------------- .nv.constant0._ZN7cutlass13device_kernelIN5flash11enable_sm90INS1_16FlashAttnFwdSm90INS1_25CollectiveMainloopFwdSm90ILi2EN4cute5tupleIJNS5_1CILi1EEES8_S8_EEENS6_IJNS7_ILi128EEENS7_ILi176EEESA_EEELi128ENS_6half_tEfNS_4arch4Sm90ELb0ELb0ELb0ELb1ELb0ELb0ELb0ELb1ELb1ELb1ELb0ELb0EEENS1_21CollectiveEpilogueFwdINS6_IJSA_SA_SB_EEES9_SD_SF_Li256ELb1ELb1ELb0ELb0EEENS1_36VarlenDynamicPersistentTileSchedulerILi128ELi176ELi256ELi128ELb0ELb1ELb1ELb0ELb1ELb1EEEEEEEEEvNT_6ParamsE --------------------------
	.section	.nv.constant0._ZN7cutlass13device_kernelIN5flash11enable_sm90INS1_16FlashAttnFwdSm90INS1_25CollectiveMainloopFwdSm90ILi2EN4cute5tupleIJNS5_1CILi1EEES8_S8_EEENS6_IJNS7_ILi128EEENS7_ILi176EEESA_EEELi128ENS_6half_tEfNS_4arch4Sm90ELb0ELb0ELb0ELb1ELb0ELb0ELb0ELb1ELb1ELb1ELb0ELb0EEENS1_21CollectiveEpilogueFwdINS6_IJSA_SA_SB_EEES9_SD_SF_Li256ELb1ELb1ELb0ELb0EEENS1_36VarlenDynamicPersistentTileSchedulerILi128ELi176ELi256ELi128ELb0ELb1ELb1ELb0ELb1ELb1EEEEEEEEEvNT_6ParamsE,"a",@progbits
	.sectionflags	@""
	.align	4
.nv.constant0._ZN7cutlass13device_kernelIN5flash11enable_sm90INS1_16FlashAttnFwdSm90INS1_25CollectiveMainloopFwdSm90ILi2EN4cute5tupleIJNS5_1CILi1EEES8_S8_EEENS6_IJNS7_ILi128EEENS7_ILi176EEESA_EEELi128ENS_6half_tEfNS_4arch4Sm90ELb0ELb0ELb0ELb1ELb0ELb0ELb0ELb1ELb1ELb1ELb0ELb0EEENS1_21CollectiveEpilogueFwdINS6_IJSA_SA_SB_EEES9_SD_SF_Li256ELb1ELb1ELb0ELb0EEENS1_36VarlenDynamicPersistentTileSchedulerILi128ELi176ELi256ELi128ELb0ELb1ELb1ELb0ELb1ELb1EEEEEEEEEvNT_6ParamsE:
	.zero		3328


//--------------------- .nv.constant0._ZN7cutlass13device_kernelIN5flash11enable_sm90INS1_16FlashAttnFwdSm90INS1_25CollectiveMainloopFwdSm90ILi2EN4cute5tupleIJNS5_1CILi1EEES8_S8_EEENS6_IJNS7_ILi128EEENS7_ILi176EEESA_EEELi128ENS_6half_tEfNS_4arch4Sm90ELb0ELb0ELb0ELb1ELb0ELb1ELb0ELb1ELb1ELb1ELb0ELb0EEENS1_21CollectiveEpilogueFwdINS6_IJSA_SA_SB_EEES9_SD_SF_Li256ELb1ELb1ELb0ELb0EEENS1_36VarlenDynamicPersistentTileSchedulerILi128ELi176ELi256ELi128ELb0ELb1ELb1ELb0ELb1ELb1EEEEEEEEEvNT_6ParamsE --------------------------
	.section	.nv.constant0._ZN7cutlass13device_kernelIN5flash11enable_sm90INS1_16FlashAttnFwdSm90INS1_25CollectiveMainloopFwdSm90ILi2EN4cute5tupleIJNS5_1CILi1EEES8_S8_EEENS6_IJNS7_ILi128EEENS7_ILi176EEESA_EEELi128ENS_6half_tEfNS_4arch4Sm90ELb0ELb0ELb0ELb1ELb0ELb1ELb0ELb1ELb1ELb1ELb0ELb0EEENS1_21CollectiveEpilogueFwdINS6_IJSA_SA_SB_EEES9_SD_SF_Li256ELb1ELb1ELb0ELb0EEENS1_36VarlenDynamicPersistentTileSchedulerILi128ELi176ELi256ELi128ELb0ELb1ELb1ELb0ELb1ELb1EEEEEEEEEvNT_6ParamsE,"a",@progbits
	.sectionflags	@""
	.align	4
.nv.constant0._ZN7cutlass13device_kernelIN5flash11enable_sm90INS1_16FlashAttnFwdSm90INS1_25CollectiveMainloopFwdSm90ILi2EN4cute5tupleIJNS5_1CILi1EEES8_S8_EEENS6_IJNS7_ILi128EEENS7_ILi176EEESA_EEELi128ENS_6half_tEfNS_4arch4Sm90ELb0ELb0ELb0ELb1ELb0ELb1ELb0ELb1ELb1ELb1ELb0ELb0EEENS1_21CollectiveEpilogueFwdINS6_IJSA_SA_SB_EEES9_SD_SF_Li256ELb1ELb1ELb0ELb0EEENS1_36VarlenDynamicPersistentTileSchedulerILi128ELi176ELi256ELi128ELb0ELb1ELb1ELb0ELb1ELb1EEEEEEEEEvNT_6ParamsE:
	.zero		3328


//--------------------- .nv.constant0._ZN7cutlass13device_kernelIN5flash11enable_sm90INS1_16FlashAttnFwdSm90INS1_25CollectiveMainloopFwdSm90ILi2EN4cute5tupleIJNS5_1CILi1EEES8_S8_EEENS6_IJNS7_ILi128EEESA_SA_EEELi128ENS_6half_tEfNS_4arch4Sm90ELb0ELb1ELb0ELb0ELb0ELb0ELb0ELb1ELb1ELb1ELb0ELb0EEENS1_21CollectiveEpilogueFwdISB_S9_SC_SE_Li256ELb0ELb1ELb0ELb0EEENS1_30DynamicPersistentTileSchedulerILi256ELi128ELb0ELb1ELb1EEEEEEEEEvNT_6ParamsE --------------------------
	.section	.nv.constant0._ZN7cutlass13device_kernelIN5flash11enable_sm90INS1_16FlashAttnFwdSm90INS1_25CollectiveMainloopFwdSm90ILi2EN4cute5tupleIJNS5_1CILi1EEES8_S8_EEENS6_IJNS7_ILi128EEESA_SA_EEELi128ENS_6half_tEfNS_4arch4Sm90ELb0ELb1ELb0ELb0ELb0ELb0ELb0ELb1ELb1ELb1ELb0ELb0EEENS1_21CollectiveEpilogueFwdISB_S9_SC_SE_Li256ELb0ELb1ELb0ELb0EEENS1_30DynamicPersistentTileSchedulerILi256ELi128ELb0ELb1ELb1EEEEEEEEEvNT_6ParamsE,"a",@progbits
	.sectionflags	@""
	.align	4
.nv.constant0._ZN7cutlass13device_kernelIN5flash11enable_sm90INS1_16FlashAttnFwdSm90INS1_25CollectiveMainloopFwdSm90ILi2EN4cute5tupleIJNS5_1CILi1EEES8_S8_EEENS6_IJNS7_ILi128EEESA_SA_EEELi128ENS_6half_tEfNS_4arch4Sm90ELb0ELb1ELb0ELb0ELb0ELb0ELb0ELb1ELb1ELb1ELb0ELb0EEENS1_21CollectiveEpilogueFwdISB_S9_SC_SE_Li256ELb0ELb1ELb0ELb0EEENS1_30DynamicPersistentTileSchedulerILi256ELi128ELb0ELb1ELb1EEEEEEEEEvNT_6ParamsE:
	.zero		3328


//--------------------- .nv.constant0._ZN7cutlass13device_kernelIN5flash11enable_sm90INS1_16FlashAttnFwdSm90INS1_25CollectiveMainloopFwdSm90ILi2EN4cute5tupleIJNS5_1CILi1EEES8_S8_EEENS6_IJNS7_ILi128EEESA_SA_EEELi128ENS_6half_tEfNS_4arch4Sm90ELb0ELb1ELb0ELb1ELb0ELb0ELb0ELb1ELb1ELb1ELb0ELb0EEENS1_21CollectiveEpilogueFwdISB_S9_SC_SE_Li256ELb1ELb1ELb0ELb0EEENS1_36VarlenDynamicPersistentTileSchedulerILi128ELi128ELi256ELi128ELb0ELb1ELb1ELb1ELb0ELb1EEEEEEEEEvNT_6ParamsE --------------------------
	.section	.nv.constant0._ZN7cutlass13device_kernelIN5flash11enable_sm90INS1_16FlashAttnFwdSm90INS1_25CollectiveMainloopFwdSm90ILi2EN4cute5tupleIJNS5_1CILi1EEES8_S8_EEENS6_IJNS7_ILi128EEESA_SA_EEELi128ENS_6half_tEfNS_4arch4Sm90ELb0ELb1ELb0ELb1ELb0ELb0ELb0ELb1ELb1ELb1ELb0ELb0EEENS1_21CollectiveEpilogueFwdISB_S9_SC_SE_Li256ELb1ELb1ELb0ELb0EEENS1_36VarlenDynamicPersistentTileSchedulerILi128ELi128ELi256ELi128ELb0ELb1ELb1ELb1ELb0ELb1EEEEEEEEEvNT_6ParamsE,"a",@progbits
	.sectionflags	@""
	.align	4
.nv.constant0._ZN7cutlass13device_kernelIN5flash11enable_sm90INS1_16FlashAttnFwdSm90INS1_25CollectiveMainloopFwdSm90ILi2EN4cute5tupleIJNS5_1CILi1EEES8_S8_EEENS6_IJNS7_ILi128EEESA_SA_EEELi128ENS_6half_tEfNS_4arch4Sm90ELb0ELb1ELb0ELb1ELb0ELb0ELb0ELb1ELb1ELb1ELb0ELb0EEENS1_21CollectiveEpilogueFwdISB_S9_SC_SE_Li256ELb1ELb1ELb0ELb0EEENS1_36VarlenDynamicPersistentTileSchedulerILi128ELi128ELi256ELi128ELb0ELb1ELb1ELb1ELb0ELb1EEEEEEEEEvNT_6ParamsE:
	.zero		3328


//--------------------- .nv.constant0._ZN7cutlass13device_kernelIN5flash11enable_sm90INS1_16FlashAttnFwdSm90INS1_25CollectiveMainloopFwdSm90ILi2EN4cute5tupleIJNS5_1CILi1EEES8_S8_EEENS6_IJNS7_ILi128EEESA_SA_EEELi128ENS_6half_tEfNS_4arch4Sm90ELb0ELb1ELb0ELb1ELb0ELb1ELb0ELb1ELb1ELb1ELb0ELb0EEENS1_21CollectiveEpilogueFwdISB_S9_SC_SE_Li256ELb1ELb1ELb0ELb0EEENS1_36VarlenDynamicPersistentTileSchedulerILi128ELi128ELi256ELi128ELb0ELb1ELb1ELb1ELb0ELb1EEEEEEEEEvNT_6ParamsE --------------------------
	.section	.nv.constant0._ZN7cutlass13device_kernelIN5flash11enable_sm90INS1_16FlashAttnFwdSm90INS1_25CollectiveMainloopFwdSm90ILi2EN4cute5tupleIJNS5_1CILi1EEES8_S8_EEENS6_IJNS7_ILi128EEESA_SA_EEELi128ENS_6half_tEfNS_4arch4Sm90ELb0ELb1ELb0ELb1ELb0ELb1ELb0ELb1ELb1ELb1ELb0ELb0EEENS1_21CollectiveEpilogueFwdISB_S9_SC_SE_Li256ELb1ELb1ELb0ELb0EEENS1_36VarlenDynamicPersistentTileSchedulerILi128ELi128ELi256ELi128ELb0ELb1ELb1ELb1ELb0ELb1EEEEEEEEEvNT_6ParamsE,"a",@progbits
	.sectionflags	@""
	.align	4
.nv.constant0._ZN7cutlass13device_kernelIN5flash11enable_sm90INS1_16FlashAttnFwdSm90INS1_25CollectiveMainloopFwdSm90ILi2EN4cute5tupleIJNS5_1CILi1EEES8_S8_EEENS6_IJNS7_ILi128EEESA_SA_EEELi128ENS_6half_tEfNS_4arch4Sm90ELb0ELb1ELb0ELb1ELb0ELb1ELb0ELb1ELb1ELb1ELb0ELb0EEENS1_21CollectiveEpilogueFwdISB_S9_SC_SE_Li256ELb1ELb1ELb0ELb0EEENS1_36VarlenDynamicPersistentTileSchedulerILi128ELi128ELi256ELi128ELb0ELb1ELb1ELb1ELb0ELb1EEEEEEEEEvNT_6ParamsE:
	.zero		3328


//--------------------- .nv.constant0._ZN7cutlass13device_kernelIN5flash11enable_sm90INS1_16FlashAttnFwdSm90INS1_25CollectiveMainloopFwdSm90ILi2EN4cute5tupleIJNS5_1CILi1EEES8_S8_EEENS6_IJNS7_ILi128EEESA_SA_EEELi128ENS_6half_tEfNS_4arch4Sm90ELb1ELb0ELb0ELb0ELb0ELb0ELb0ELb1ELb1ELb1ELb0ELb0EEENS1_21CollectiveEpilogueFwdISB_S9_SC_SE_Li256ELb0ELb1ELb0ELb0EEENS1_30DynamicPersistentTileSchedulerILi256ELi128ELb0ELb1ELb1EEEEEEEEEvNT_6ParamsE --------------------------
	.section	.nv.constant0._ZN7cutlass13device_kernelIN5flash11enable_sm90INS1_16FlashAttnFwdSm90INS1_25CollectiveMainloopFwdSm90ILi2EN4cute5tupleIJNS5_1CILi1EEES8_S8_EEENS6_IJNS7_ILi128EEESA_SA_EEELi128ENS_6half_tEfNS_4arch4Sm90ELb1ELb0ELb0ELb0ELb0ELb0ELb0ELb1ELb1ELb1ELb0ELb0EEENS1_21CollectiveEpilogueFwdISB_S9_SC_SE_Li256ELb0ELb1ELb0ELb0EEENS1_30DynamicPersistentTileSchedulerILi256ELi128ELb0ELb1ELb1EEEEEEEEEvNT_6ParamsE,"a",@progbits
	.sectionflags	@""
	.align	4
.nv.constant0._ZN7cutlass13device_kernelIN5flash11enable_sm90INS1_16FlashAttnFwdSm90INS1_25CollectiveMainloopFwdSm90ILi2EN4cute5tupleIJNS5_1CILi1EEES8_S8_EEENS6_IJNS7_ILi128EEESA_SA_EEELi128ENS_6half_tEfNS_4arch4Sm90ELb1ELb0ELb0ELb0ELb0ELb0ELb0ELb1ELb1ELb1ELb0ELb0EEENS1_21CollectiveEpilogueFwdISB_S9_SC_SE_Li256ELb0ELb1ELb0ELb0EEENS1_30DynamicPersistentTileSchedulerILi256ELi128ELb0ELb1ELb1EEEEEEEEEvNT_6ParamsE:
	.zero		3328


//--------------------- .nv.constant0._ZN7cutlass13device_kernelIN5flash11enable_sm90INS1_16FlashAttnFwdSm90INS1_25CollectiveMainloopFwdSm90ILi2EN4cute5tupleIJNS5_1CILi1EEES8_S8_EEENS6_IJNS7_ILi128EEESA_SA_EEELi128ENS_6half_tEfNS_4arch4Sm90ELb1ELb0ELb0ELb1ELb0ELb0ELb0ELb1ELb1ELb1ELb0ELb0EEENS1_21CollectiveEpilogueFwdISB_S9_SC_SE_Li256ELb1ELb1ELb0ELb0EEENS1_36VarlenDynamicPersistentTileSchedulerILi128ELi128ELi256ELi128ELb0ELb1ELb1ELb1ELb1ELb1EEEEEEEEEvNT_6ParamsE --------------------------
	.section	.nv.constant0._ZN7cutlass13device_kernelIN5flash11enable_sm90INS1_16FlashAttnFwdSm90INS1_25CollectiveMainloopFwdSm90ILi2EN4cute5tupleIJNS5_1CILi1EEES8_S8_EEENS6_IJNS7_ILi128EEESA_SA_EEELi128ENS_6half_tEfNS_4arch4Sm90ELb1ELb0ELb0ELb1ELb0ELb0ELb0ELb1ELb1ELb1ELb0ELb0EEENS1_21CollectiveEpilogueFwdISB_S9_SC_SE_Li256ELb1ELb1ELb0ELb0EEENS1_36VarlenDynamicPersistentTileSchedulerILi128ELi128ELi256ELi128ELb0ELb1ELb1ELb1ELb1ELb1EEEEEEEEEvNT_6ParamsE,"a",@progbits
	.sectionflags	@""
	.align	4
.nv.constant0._ZN7cutlass13device_kernelIN5flash11enable_sm90INS1_16FlashAttnFwdSm90INS1_25CollectiveMainloopFwdSm90ILi2EN4cute5tupleIJNS5_1CILi1EEES8_S8_EEENS6_IJNS7_ILi128EEESA_SA_EEELi128ENS_6half_tEfNS_4arch4Sm90ELb1ELb0ELb0ELb1ELb0ELb0ELb0ELb1ELb1ELb1ELb0ELb0EEENS1_21CollectiveEpilogueFwdISB_S9_SC_SE_Li256ELb1ELb1ELb0ELb0EEENS1_36VarlenDynamicPersistentTileSchedulerILi128ELi128ELi256ELi128ELb0ELb1ELb1ELb1ELb1ELb1EEEEEEEEEvNT_6ParamsE:
	.zero		3328


//--------------------- .nv.constant0._ZN7cutlass13device_kernelIN5flash11enable_sm90INS1_16FlashAttnFwdSm90INS1_25CollectiveMainloopFwdSm90ILi2EN4cute5tupleIJNS5_1CILi1EEES8_S8_EEENS6_IJNS7_ILi128EEESA_SA_EEELi128ENS_6half_tEfNS_4arch4Sm90ELb1ELb0ELb0ELb1ELb0ELb1ELb0ELb1ELb1ELb1ELb0ELb0EEENS1_21CollectiveEpilogueFwdISB_S9_SC_SE_Li256ELb1ELb1ELb0ELb0EEENS1_36VarlenDynamicPersistentTileSchedulerILi128ELi128ELi256ELi128ELb0ELb1ELb1ELb1ELb1ELb1EEEEEEEEEvNT_6ParamsE --------------------------
	.section	.nv.constant0._ZN7cutlass13device_kernelIN5flash11enable_sm90INS1_16FlashAttnFwdSm90INS1_25CollectiveMainloopFwdSm90ILi2EN4cute5tupleIJNS5_1CILi1EEES8_S8_EEENS6_IJNS7_ILi128EEESA_SA_EEELi128ENS_6half_tEfNS_4arch4Sm90ELb1ELb0ELb0ELb1ELb0ELb1ELb0ELb1ELb1ELb1ELb0ELb0EEENS1_21CollectiveEpilogueFwdISB_S9_SC_SE_Li256ELb1ELb1ELb0ELb0EEENS1_36VarlenDynamicPersistentTileSchedulerILi128ELi128ELi256ELi128ELb0ELb1ELb1ELb1ELb1ELb1EEEEEEEEEvNT_6ParamsE,"a",@progbits
	.sectionflags	@""
	.align	4
.nv.constant0._ZN7cutlass13device_kernelIN5flash11enable_sm90INS1_16FlashAttnFwdSm90INS1_25CollectiveMainloopFwdSm90ILi2EN4cute5tupleIJNS5_1CILi1EEES8_S8_EEENS6_IJNS7_ILi128EEESA_SA_EEELi128ENS_6half_tEfNS_4arch4Sm90ELb1ELb0ELb0ELb1ELb0ELb1ELb0ELb1ELb1ELb1ELb0ELb0EEENS1_21CollectiveEpilogueFwdISB_S9_SC_SE_Li256ELb1ELb1ELb0ELb0EEENS1_36VarlenDynamicPersistentTileSchedulerILi128ELi128ELi256ELi128ELb0ELb1ELb1ELb1ELb1ELb1EEEEEEEEEvNT_6ParamsE:
	.zero		3328


//--------------------- .nv.constant0._ZN7cutlass13device_kernelIN5flash11enable_sm90INS1_16FlashAttnFwdSm90INS1_25CollectiveMainloopFwdSm90ILi2EN4cute5tupleIJNS5_1CILi1EEES8_S8_EEENS6_IJNS7_ILi192EEENS7_ILi144EEENS7_ILi96EEEEEELi96ENS_6half_tEfNS_4arch4Sm90ELb0ELb0ELb0ELb0ELb0ELb0ELb0ELb0ELb1ELb1ELb0ELb0EEENS1_21CollectiveEpilogueFwdINS6_IJSA_SC_SB_EEES9_SE_SG_Li384ELb0ELb1ELb0ELb0EEENS1_29StaticPersistentTileSchedulerILb0EEEEEEEEEvNT_6ParamsE --------------------------
	.section	.nv.constant0._ZN7cutlass13device_kernelIN5flash11enable_sm90INS1_16FlashAttnFwdSm90INS1_25CollectiveMainloopFwdSm90ILi2EN4cute5tupleIJNS5_1CILi1EEES8_S8_EEENS6_IJNS7_ILi192EEENS7_ILi144EEENS7_ILi96EEEEEELi96ENS_6half_tEfNS_4arch4Sm90ELb0ELb0ELb0ELb0ELb0ELb0ELb0ELb0ELb1ELb1ELb0ELb0EEENS1_21CollectiveEpilogueFwdINS6_IJSA_SC_SB_EEES9_SE_SG_Li384ELb0ELb1ELb0ELb0EEENS1_29StaticPersistentTileSchedulerILb0EEEEEEEEEvNT_6ParamsE,"a",@progbits
	.sectionflags	@""
	.align	4
.nv.constant0._ZN7cutlass13device_kernelIN5flash11enable_sm90INS1_16FlashAttnFwdSm90INS1_25CollectiveMainloopFwdSm90ILi2EN4cute5tupleIJNS5_1CILi1EEES8_S8_EEENS6_IJNS7_ILi192EEENS7_ILi144EEENS7_ILi96EEEEEELi96ENS_6half_tEfNS_4arch4Sm90ELb0ELb0ELb0ELb0ELb0ELb0ELb0ELb0ELb1ELb1ELb0ELb0EEENS1_21CollectiveEpilogueFwdINS6_IJSA_SC_SB_EEES9_SE_SG_Li384ELb0ELb1ELb0ELb0EEENS1_29StaticPersistentTileSchedulerILb0EEEEEEEEEvNT_6ParamsE:
	.zero		3200


//--------------------- .nv.constant0._ZN7cutlass13device_kernelIN5flash11enable_sm90INS1_16FlashAttnFwdSm90INS1_25CollectiveMainloopFwdSm90ILi2EN4cute5tupleIJNS5_1CILi1EEES8_S8_EEENS6_IJNS7_ILi192EEENS7_ILi144EEENS7_ILi96EEEEEELi96ENS_6half_tEfNS_4arch4Sm90ELb0ELb0ELb0ELb1ELb0ELb0ELb0ELb0ELb1ELb1ELb0ELb0EEENS1_21CollectiveEpilogueFwdINS6_IJSA_SC_SB_EEES9_SE_SG_Li384ELb1ELb1ELb0ELb0EEENS1_36VarlenDynamicPersistentTileSchedulerILi192ELi144ELi384ELi128ELb0ELb1ELb1ELb0ELb1ELb1EEEEEEEEEvNT_6ParamsE --------------------------
	.section	.nv.constant0._ZN7cutlass13device_kernelIN5flash11enable_sm90INS1_16FlashAttnFwdSm90INS1_25CollectiveMainloopFwdSm90ILi2EN4cute5tupleIJNS5_1CILi1EEES8_S8_EEENS6_IJNS7_ILi192EEENS7_ILi144EEENS7_ILi96EEEEEELi96ENS_6half_tEfNS_4arch4Sm90ELb0ELb0ELb0ELb1ELb0ELb0ELb0ELb0ELb1ELb1ELb0ELb0EEENS1_21CollectiveEpilogueFwdINS6_IJSA_SC_SB_EEES9_SE_SG_Li384ELb1ELb1ELb0ELb0EEENS1_36VarlenDynamicPersistentTileSchedulerILi192ELi144ELi384ELi128ELb0ELb1ELb1ELb0ELb1ELb1EEEEEEEEEvNT_6ParamsE,"a",@progbits
	.sectionflags	@""
	.align	4
.nv.constant0._ZN7cutlass13device_kernelIN5flash11enable_sm90INS1_16FlashAttnFwdSm90INS1_25CollectiveMainloopFwdSm90ILi2EN4cute5tupleIJNS5_1CILi1EEES8_S8_EEENS6_IJNS7_ILi192EEENS7_ILi144EEENS7_ILi96EEEEEELi96ENS_6half_tEfNS_4arch4Sm90ELb0ELb0ELb0ELb1ELb0ELb0ELb0ELb0ELb1ELb1ELb0ELb0EEENS1_21CollectiveEpilogueFwdINS6_IJSA_SC_SB_EEES9_SE_SG_Li384ELb1ELb1ELb0ELb0EEENS1_36VarlenDynamicPersistentTileSchedulerILi192ELi144ELi384ELi128ELb0ELb1ELb1ELb0ELb1ELb1EEEEEEEEEvNT_6ParamsE:
	.zero		3328


//--------------------- .nv.constant0._ZN7cutlass13device_kernelIN5flash11enable_sm90INS1_16FlashAttnFwdSm90INS1_25CollectiveMainloopFwdSm90ILi2EN4cute5tupleIJNS5_1CILi1EEES8_S8_EEENS6_IJNS7_ILi192EEENS7_ILi144EEENS7_ILi96EEEEEELi96ENS_6half_tEfNS_4arch4Sm90ELb0ELb0ELb0ELb1ELb0ELb1ELb0ELb0ELb1ELb1ELb0ELb0EEENS1_21CollectiveEpilogueFwdINS6_IJSA_SC_SB_EEES9_SE_SG_Li384ELb1ELb1ELb0ELb0EEENS1_36VarlenDynamicPersistentTileSchedulerILi192ELi144ELi384ELi128ELb0ELb1ELb1ELb0ELb1ELb1EEEEEEEEEvNT_6ParamsE --------------------------
	.section	.nv.constant0._ZN7cutlass13device_kernelIN5flash11enable_sm90INS1_16FlashAttnFwdSm90INS1_25CollectiveMainloopFwdSm90ILi2EN4cute5tupleIJNS5_1CILi1EEES8_S8_EEENS6_IJNS7_ILi192EEENS7_ILi144EEENS7_ILi96EEEEEELi96ENS_6half_tEfNS_4arch4Sm90ELb0ELb0ELb0ELb1ELb0ELb1ELb0ELb0ELb1ELb1ELb0ELb0EEENS1_21CollectiveEpilogueFwdINS6_IJSA_SC_SB_EEES9_SE_SG_Li384ELb1ELb1ELb0ELb0EEENS1_36VarlenDynamicPersistentTileSchedulerILi192ELi144ELi384ELi128ELb0ELb1ELb1ELb0ELb1ELb1EEEEEEEEEvNT_6ParamsE,"a",@progbits
	.sectionflags	@""
	.align	4
.nv.constant0._ZN7cutlass13device_kernelIN5flash11enable_sm90INS1_16FlashAttnFwdSm90INS1_25CollectiveMainloopFwdSm90ILi2EN4cute5tupleIJNS5_1CILi1EEES8_S8_EEENS6_IJNS7_ILi192EEENS7_ILi144EEENS7_ILi96EEEEEELi96ENS_6half_tEfNS_4arch4Sm90ELb0ELb0ELb0ELb1ELb0ELb1ELb0ELb0ELb1ELb1ELb0ELb0EEENS1_21CollectiveEpilogueFwdINS6_IJSA_SC_SB_EEES9_SE_SG_Li384ELb1ELb1ELb0ELb0EEENS1_36VarlenDynamicPersistentTileSchedulerILi192ELi144ELi384ELi128ELb0ELb1ELb1ELb0ELb1ELb1EEEEEEEEEvNT_6ParamsE:
	.zero		3328


//--------------------- .nv.constant0._ZN7cutlass13device_kernelIN5flash11enable_sm90INS1_16FlashAttnFwdSm90INS1_25CollectiveMainloopFwdSm90ILi2EN4cute5tupleIJNS5_1CILi1EEES8_S8_EEENS6_IJNS7_ILi192EEENS7_ILi128EEENS7_ILi96EEEEEELi96ENS_6half_tEfNS_4arch4Sm90ELb0ELb1ELb0ELb0ELb0ELb0ELb0ELb0ELb1ELb1ELb0ELb0EEENS1_21CollectiveEpilogueFwdINS6_IJSA_SC_SB_EEES9_SE_SG_Li384ELb0ELb1ELb0ELb0EEENS1_30DynamicPersistentTileSchedulerILi384ELi128ELb0ELb1ELb1EEEEEEEEEvNT_6ParamsE --------------------------
	.section	.nv.constant0._ZN7cutlass13device_kernelIN5flash11enable_sm90INS1_16FlashAttnFwdSm90INS1_25CollectiveMainloopFwdSm90ILi2EN4cute5tupleIJNS5_1CILi1EEES8_S8_EEENS6_IJNS7_ILi192EEENS7_ILi128EEENS7_ILi96EEEEEELi96ENS_6half_tEfNS_4arch4Sm90ELb0ELb1ELb0ELb0ELb0ELb0ELb0ELb0ELb1ELb1ELb0ELb0EEENS1_21CollectiveEpilogueFwdINS6_IJSA_SC_SB_EEES9_SE_SG_Li384ELb0ELb1ELb0ELb0EEENS1_30DynamicPersistentTileSchedulerILi384ELi128ELb0ELb1ELb1EEEEEEEEEvNT_6ParamsE,"a",@progbits
	.sectionflags	@""
	.align	4
.nv.constant0._ZN7cutlass13device_kernelIN5flash11enable_sm90INS1_16FlashAttnFwdSm90INS1_25CollectiveMainloopFwdSm90ILi2EN4cute5tupleIJNS5_1CILi1EEES8_S8_EEENS6_IJNS7_ILi192EEENS7_ILi128EEENS7_ILi96EEEEEELi96ENS_6half_tEfNS_4arch4Sm90ELb0ELb1ELb0ELb0ELb0ELb0ELb0ELb0ELb1ELb1ELb0ELb0EEENS1_21CollectiveEpilogueFwdINS6_IJSA_SC_SB_EEES9_SE_SG_Li384ELb0ELb1ELb0ELb0EEENS1_30DynamicPersistentTileSchedulerILi384ELi128ELb0ELb1ELb1EEEEEEEEEvNT_6ParamsE:
	.zero		3328


//--------------------- .nv.constant0._ZN7cutlass13device_kernelIN5flash11enable_sm90INS1_16FlashAttnFwdSm90INS1_25CollectiveMainloopFwdSm90ILi2EN4cute5tupleIJNS5_1CILi1EEES8_S8_EEENS6_IJNS7_ILi192EEENS7_ILi128EEENS7_ILi96EEEEEELi96ENS_6half_tEfNS_4arch4Sm90ELb0ELb1ELb0ELb1ELb0ELb0ELb0ELb0ELb1ELb1ELb0ELb0EEENS1_21CollectiveEpilogueFwdINS6_IJSA_SC_SB_EEES9_SE_SG_Li384ELb1ELb1ELb0ELb0EEENS1_36VarlenDynamicPersistentTileSchedulerILi192ELi128ELi384ELi128ELb0ELb1ELb1ELb1ELb0ELb1EEEEEEEEEvNT_6ParamsE --------------------------
	.section	.nv.constant0._ZN7cutlass13device_kernelIN5flash11enable_sm90INS1_16FlashAttnFwdSm90INS1_25CollectiveMainloopFwdSm90ILi2EN4cute5tupleIJNS5_1CILi1EEES8_S8_EEENS6_IJNS7_ILi192EEENS7_ILi128EEENS7_ILi96EEEEEELi96ENS_6half_tEfNS_4arch4Sm90ELb0ELb1ELb0ELb1ELb0ELb0ELb0ELb0ELb1ELb1ELb0ELb0EEENS1_21CollectiveEpilogueFwdINS6_IJSA_SC_SB_EEES9_SE_SG_Li384ELb1ELb1ELb0ELb0EEENS1_36VarlenDynamicPersistentTileSchedulerILi192ELi128ELi384ELi128ELb0ELb1ELb1ELb1ELb0ELb1EEEEEEEEEvNT_6ParamsE,"a",@progbits
	.sectionflags	@""
	.align	4
.nv.constant0._ZN7cutlass13device_kernelIN5flash11enable_sm90INS1_16FlashAttnFwdSm90INS1_25CollectiveMainloopFwdSm90ILi2EN4cute5tupleIJNS5_1CILi1EEES8_S8_EEENS6_IJNS7_ILi192EEENS7_ILi128EEENS7_ILi96EEEEEELi96ENS_6half_tEfNS_4arch4Sm90ELb0ELb1ELb0ELb1ELb0ELb0ELb0ELb0ELb1ELb1ELb0ELb0EEENS1_21CollectiveEpilogueFwdINS6_IJSA_SC_SB_EEES9_SE_SG_Li384ELb1ELb1ELb0ELb0EEENS1_36VarlenDynamicPersistentTileSchedulerILi192ELi128ELi384ELi128ELb0ELb1ELb1ELb1ELb0ELb1EEEEEEEEEvNT_6ParamsE:
	.zero		3328


//--------------------- .nv.constant0._ZN7cutlass13device_kernelIN5flash11enable_sm90INS1_16FlashAttnFwdSm90INS1_25CollectiveMainloopFwdSm90ILi2EN4cute5tupleIJNS5_1CILi1EEES8_S8_EEENS6_IJNS7_ILi192EEENS7_ILi128EEENS7_ILi96EEEEEELi96ENS_6half_tEfNS_4arch4Sm90ELb0ELb1ELb0ELb1ELb0ELb1ELb0ELb0ELb1ELb1ELb0ELb0EEENS1_21CollectiveEpilogueFwdINS6_IJSA_SC_SB_EEES9_SE_SG_Li384ELb1ELb1ELb0ELb0EEENS1_36VarlenDynamicPersistentTileSchedulerILi192ELi128ELi384ELi128ELb0ELb1ELb1ELb1ELb0ELb1EEEEEEEEEvNT_6ParamsE --------------------------
	.section	.nv.constant0._ZN7cutlass13device_kernelIN5flash11enable_sm90INS1_16FlashAttnFwdSm90INS1_25CollectiveMainloopFwdSm90ILi2EN4cute5tupleIJNS5_1CILi1EEES8_S8_EEENS6_IJNS7_ILi192EEENS7_ILi128EEENS7_ILi96EEEEEELi96ENS_6half_tEfNS_4arch4Sm90ELb0ELb1ELb0ELb1ELb0ELb1ELb0ELb0ELb1ELb1ELb0ELb0EEENS1_21CollectiveEpilogueFwdINS6_IJSA_SC_SB_EEES9_SE_SG_Li384ELb1ELb1ELb0ELb0EEENS1_36VarlenDynamicPersistentTileSchedulerILi192ELi128ELi384ELi128ELb0ELb1ELb1ELb1ELb0ELb1EEEEEEEEEvNT_6ParamsE,"a",@progbits
	.sectionflags	@""
	.align	4
.nv.constant0._ZN7cutlass13device_kernelIN5flash11enable_sm90INS1_16FlashAttnFwdSm90INS1_25CollectiveMainloopFwdSm90ILi2EN4cute5tupleIJNS5_1CILi1EEES8_S8_EEENS6_IJNS7_ILi192EEENS7_ILi128EEENS7_ILi96EEEEEELi96ENS_6half_tEfNS_4arch4Sm90ELb0ELb1ELb0ELb1ELb0ELb1ELb0ELb0ELb1ELb1ELb0ELb0EEENS1_21CollectiveEpilogueFwdINS6_IJSA_SC_SB_EEES9_SE_SG_Li384ELb1ELb1ELb0ELb0EEENS1_36VarlenDynamicPersistentTileSchedulerILi192ELi128ELi384ELi128ELb0ELb1ELb1ELb1ELb0ELb1EEEEEEEEEvNT_6ParamsE:
	.zero		3328


//--------------------- .nv.constant0._ZN7cutlass13device_kernelIN5flash11enable_sm90INS1_16FlashAttnFwdSm90INS1_25CollectiveMainloopFwdSm90ILi2EN4cute5tupleIJNS5_1CILi1EEES8_S8_EEENS6_IJNS7_ILi192EEENS7_ILi144EEENS7_ILi96EEEEEELi96ENS_6half_tEfNS_4arch4Sm90ELb1ELb0ELb0ELb0ELb0ELb0ELb0ELb0ELb1ELb1ELb0ELb0EEENS1_21CollectiveEpilogueFwdINS6_IJSA_SC_SB_EEES9_SE_SG_Li384ELb0ELb1ELb0ELb0EEENS1_30DynamicPersistentTileSchedulerILi384ELi128ELb0ELb1ELb1EEEEEEEEEvNT_6ParamsE --------------------------
	.section	.nv.constant0._ZN7cutlass13device_kernelIN5flash11enable_sm90INS1_16FlashAttnFwdSm90INS1_25CollectiveMainloopFwdSm90ILi2EN4cute5tupleIJNS5_1CILi1EEES8_S8_EEENS6_IJNS7_ILi192EEENS7_ILi144EEENS7_ILi96EEEEEELi96ENS_6half_tEfNS_4arch4Sm90ELb1ELb0ELb0ELb0ELb0ELb0ELb0ELb0ELb1ELb1ELb0ELb0EEENS1_21CollectiveEpilogueFwdINS6_IJSA_SC_SB_EEES9_SE_SG_Li384ELb0ELb1ELb0ELb0EEENS1_30DynamicPersistentTileSchedulerILi384ELi128ELb0ELb1ELb1EEEEEEEEEvNT_6ParamsE,"a",@progbits
	.sectionflags	@""
	.align	4
.nv.constant0._ZN7cutlass13device_kernelIN5flash11enable_sm90INS1_16FlashAttnFwdSm90INS1_25CollectiveMainloopFwdSm90ILi2EN4cute5tupleIJNS5_1CILi1EEES8_S8_EEENS6_IJNS7_ILi192EEENS7_ILi144EEENS7_ILi96EEEEEELi96ENS_6half_tEfNS_4arch4Sm90ELb1ELb0ELb0ELb0ELb0ELb0ELb0ELb0ELb1ELb1ELb0ELb0EEENS1_21CollectiveEpilogueFwdINS6_IJSA_SC_SB_EEES9_SE_SG_Li384ELb0ELb1ELb0ELb0EEENS1_30DynamicPersistentTileSchedulerILi384ELi128ELb0ELb1ELb1EEEEEEEEEvNT_6ParamsE:
	.zero		3328


//--------------------- .nv.constant0._ZN7cutlass13device_kernelIN5flash11enable_sm90INS1_16FlashAttnFwdSm90INS1_25CollectiveMainloopFwdSm90ILi2EN4cute5tupleIJNS5_1CILi1EEES8_S8_EEENS6_IJNS7_ILi192EEENS7_ILi144EEENS7_ILi96EEEEEELi96ENS_6half_tEfNS_4arch4Sm90ELb1ELb0ELb0ELb1ELb0ELb0ELb0ELb0ELb1ELb1ELb0ELb0EEENS1_21CollectiveEpilogueFwdINS6_IJSA_SC_SB_EEES9_SE_SG_Li384ELb1ELb1ELb0ELb0EEENS1_36VarlenDynamicPersistentTileSchedulerILi192ELi144ELi384ELi128ELb0ELb1ELb1ELb1ELb1ELb1EEEEEEEEEvNT_6ParamsE --------------------------
	.section	.nv.constant0._ZN7cutlass13device_kernelIN5flash11enable_sm90INS1_16FlashAttnFwdSm90INS1_25CollectiveMainloopFwdSm90ILi2EN4cute5tupleIJNS5_1CILi1EEES8_S8_EEENS6_IJNS7_ILi192EEENS7_ILi144EEENS7_ILi96EEEEEELi96ENS_6half_tEfNS_4arch4Sm90ELb1ELb0ELb0ELb1ELb0ELb0ELb0ELb0ELb1ELb1ELb0ELb0EEENS1_21CollectiveEpilogueFwdINS6_IJSA_SC_SB_EEES9_SE_SG_Li384ELb1ELb1ELb0ELb0EEENS1_36VarlenDynamicPersistentTileSchedulerILi192ELi144ELi384ELi128ELb0ELb1ELb1ELb1ELb1ELb1EEEEEEEEEvNT_6ParamsE,"a",@progbits
	.sectionflags	@""
	.align	4
.nv.constant0._ZN7cutlass13device_kernelIN5flash11enable_sm90INS1_16FlashAttnFwdSm90INS1_25CollectiveMainloopFwdSm90ILi2EN4cute5tupleIJNS5_1CILi1EEES8_S8_EEENS6_IJNS7_ILi192EEENS7_ILi144EEENS7_ILi96EEEEEELi96ENS_6half_tEfNS_4arch4Sm90ELb1ELb0ELb0ELb1ELb0ELb0ELb0ELb0ELb1ELb1ELb0ELb0EEENS1_21CollectiveEpilogueFwdINS6_IJSA_SC_SB_EEES9_SE_SG_Li384ELb1ELb1ELb0ELb0EEENS1_36VarlenDynamicPersistentTileSchedulerILi192ELi144ELi384ELi128ELb0ELb1ELb1ELb1ELb1ELb1EEEEEEEEEvNT_6ParamsE:
	.zero		3328


//--------------------- .nv.constant0._ZN7cutlass13device_kernelIN5flash11enable_sm90INS1_16FlashAttnFwdSm90INS1_25CollectiveMainloopFwdSm90ILi2EN4cute5tupleIJNS5_1CILi1EEES8_S8_EEENS6_IJNS7_ILi192EEENS7_ILi144EEENS7_ILi96EEEEEELi96ENS_6half_tEfNS_4arch4Sm90ELb1ELb0ELb0ELb1ELb0ELb1ELb0ELb0ELb1ELb1ELb0ELb0EEENS1_21CollectiveEpilogueFwdINS6_IJSA_SC_SB_EEES9_SE_SG_Li384ELb1ELb1ELb0ELb0EEENS1_36VarlenDynamicPersistentTileSchedulerILi192ELi144ELi384ELi128ELb0ELb1ELb1ELb1ELb1ELb1EEEEEEEEEvNT_6ParamsE --------------------------
	.section	.nv.constant0._ZN7cutlass13device_kernelIN5flash11enable_sm90INS1_16FlashAttnFwdSm90INS1_25CollectiveMainloopFwdSm90ILi2EN4cute5tupleIJNS5_1CILi1EEES8_S8_EEENS6_IJNS7_ILi192EEENS7_ILi144EEENS7_ILi96EEEEEELi96ENS_6half_tEfNS_4arch4Sm90ELb1ELb0ELb0ELb1ELb0ELb1ELb0ELb0ELb1ELb1ELb0ELb0EEENS1_21CollectiveEpilogueFwdINS6_IJSA_SC_SB_EEES9_SE_SG_Li384ELb1ELb1ELb0ELb0EEENS1_36VarlenDynamicPersistentTileSchedulerILi192ELi144ELi384ELi128ELb0ELb1ELb1ELb1ELb1ELb1EEEEEEEEEvNT_6ParamsE,"a",@progbits
	.sectionflags	@""
	.align	4
.nv.constant0._ZN7cutlass13device_kernelIN5flash11enable_sm90INS1_16FlashAttnFwdSm90INS1_25CollectiveMainloopFwdSm90ILi2EN4cute5tupleIJNS5_1CILi1EEES8_S8_EEENS6_IJNS7_ILi192EEENS7_ILi144EEENS7_ILi96EEEEEELi96ENS_6half_tEfNS_4arch4Sm90ELb1ELb0ELb0ELb1ELb0ELb1ELb0ELb0ELb1ELb1ELb0ELb0EEENS1_21CollectiveEpilogueFwdINS6_IJSA_SC_SB_EEES9_SE_SG_Li384ELb1ELb1ELb0ELb0EEENS1_36VarlenDynamicPersistentTileSchedulerILi192ELi144ELi384ELi128ELb0ELb1ELb1ELb1ELb1ELb1EEEEEEEEEvNT_6ParamsE:
	.zero		3328


//--------------------- .nv.constant0._ZN7cutlass13device_kernelIN5flash11enable_sm90INS1_16FlashAttnFwdSm90INS1_25CollectiveMainloopFwdSm90ILi2EN4cute5tupleIJNS5_1CILi1EEES8_S8_EEENS6_IJNS7_ILi192EEESA_NS7_ILi64EEEEEELi64ENS_6half_tEfNS_4arch4Sm90ELb0ELb0ELb0ELb0ELb0ELb0ELb0ELb0ELb1ELb1ELb0ELb0EEENS1_21CollectiveEpilogueFwdINS6_IJSA_SB_SA_EEES9_SD_SF_Li384ELb0ELb1ELb0ELb0EEENS1_29StaticPersistentTileSchedulerILb0EEEEEEEEEvNT_6ParamsE --------------------------
	.section	.nv.constant0._ZN7cutlass13device_kernelIN5flash11enable_sm90INS1_16FlashAttnFwdSm90INS1_25CollectiveMainloopFwdSm90ILi2EN4cute5tupleIJNS5_1CILi1EEES8_S8_EEENS6_IJNS7_ILi192EEESA_NS7_ILi64EEEEEELi64ENS_6half_tEfNS_4arch4Sm90ELb0ELb0ELb0ELb0ELb0ELb0ELb0ELb0ELb1ELb1ELb0ELb0EEENS1_21CollectiveEpilogueFwdINS6_IJSA_SB_SA_EEES9_SD_SF_Li384ELb0ELb1ELb0ELb0EEENS1_29StaticPersistentTileSchedulerILb0EEEEEEEEEvNT_6ParamsE,"a",@progbits
	.sectionflags	@""
	.align	4
.nv.constant0._ZN7cutlass13device_kernelIN5flash11enable_sm90INS1_16FlashAttnFwdSm90INS1_25CollectiveMainloopFwdSm90ILi2EN4cute5tupleIJNS5_1CILi1EEES8_S8_EEENS6_IJNS7_ILi192EEESA_NS7_ILi64EEEEEELi64ENS_6half_tEfNS_4arch4Sm90ELb0ELb0ELb0ELb0ELb0ELb0ELb0ELb0ELb1ELb1ELb0ELb0EEENS1_21CollectiveEpilogueFwdINS6_IJSA_SB_SA_EEES9_SD_SF_Li384ELb0ELb1ELb0ELb0EEENS1_29StaticPersistentTileSchedulerILb0EEEEEEEEEvNT_6ParamsE:
	.zero		3200


//--------------------- .nv.constant0._ZN7cutlass13device_kernelIN5flash11enable_sm90INS1_16FlashAttnFwdSm90INS1_25CollectiveMainloopFwdSm90ILi2EN4cute5tupleIJNS5_1CILi1EEES8_S8_EEENS6_IJNS7_ILi192EEESA_NS7_ILi64EEEEEELi64ENS_6half_tEfNS_4arch4Sm90ELb0ELb0ELb0ELb1ELb0ELb0ELb0ELb0ELb1ELb1ELb0ELb0EEENS1_21CollectiveEpilogueFwdINS6_IJSA_SB_SA_EEES9_SD_SF_Li384ELb1ELb1ELb0ELb0EEENS1_36VarlenDynamicPersistentTileSchedulerILi192ELi192ELi384ELi128ELb0ELb1ELb1ELb0ELb1ELb1EEEEEEEEEvNT_6ParamsE --------------------------
	.section	.nv.constant0._ZN7cutlass13device_kernelIN5flash11enable_sm90INS1_16FlashAttnFwdSm90INS1_25CollectiveMainloopFwdSm90ILi2EN4cute5tupleIJNS5_1CILi1EEES8_S8_EEENS6_IJNS7_ILi192EEESA_NS7_ILi64EEEEEELi64ENS_6half_tEfNS_4arch4Sm90ELb0ELb0ELb0ELb1ELb0ELb0ELb0ELb0ELb1ELb1ELb0ELb0EEENS1_21CollectiveEpilogueFwdINS6_IJSA_SB_SA_EEES9_SD_SF_Li384ELb1ELb1ELb0ELb0EEENS1_36VarlenDynamicPersistentTileSchedulerILi192ELi192ELi384ELi128ELb0ELb1ELb1ELb0ELb1ELb1EEEEEEEEEvNT_6ParamsE,"a",@progbits
	.sectionflags	@""
	.align	4
.nv.constant0._ZN7cutlass13device_kernelIN5flash11enable_sm90INS1_16FlashAttnFwdSm90INS1_25CollectiveMainloopFwdSm90ILi2EN4cute5tupleIJNS5_1CILi1EEES8_S8_EEENS6_IJNS7_ILi192EEESA_NS7_ILi64EEEEEELi64ENS_6half_tEfNS_4arch4Sm90ELb0ELb0ELb0ELb1ELb0ELb0ELb0ELb0ELb1ELb1ELb0ELb0EEENS1_21CollectiveEpilogueFwdINS6_IJSA_SB_SA_EEES9_SD_SF_Li384ELb1ELb1ELb0ELb0EEENS1_36VarlenDynamicPersistentTileSchedulerILi192ELi192ELi384ELi128ELb0ELb1ELb1ELb0ELb1ELb1EEEEEEEEEvNT_6ParamsE:
	.zero		3328


//--------------------- .nv.constant0._ZN7cutlass13device_kernelIN5flash11enable_sm90INS1_16FlashAttnFwdSm90INS1_25CollectiveMainloopFwdSm90ILi2EN4cute5tupleIJNS5_1CILi1EEES8_S8_EEENS6_IJNS7_ILi192EEESA_NS7_ILi64EEEEEELi64ENS_6half_tEfNS_4arch4Sm90ELb0ELb0ELb0ELb1ELb0ELb1ELb0ELb0ELb1ELb1ELb0ELb0EEENS1_21CollectiveEpilogueFwdINS6_IJSA_SB_SA_EEES9_SD_SF_Li384ELb1ELb1ELb0ELb0EEENS1_36VarlenDynamicPersistentTileSchedulerILi192ELi192ELi384ELi128ELb0ELb1ELb1ELb0ELb1ELb1EEEEEEEEEvNT_6ParamsE --------------------------
	.section	.nv.constant0._ZN7cutlass13device_kernelIN5flash11enable_sm90INS1_16FlashAttnFwdSm90INS1_25CollectiveMainloopFwdSm90ILi2EN4cute5tupleIJNS5_1CILi1EEES8_S8_EEENS6_IJNS7_ILi192EEESA_NS7_ILi64EEEEEELi64ENS_6half_tEfNS_4arch4Sm90ELb0ELb0ELb0ELb1ELb0ELb1ELb0ELb0ELb1ELb1ELb0ELb0EEENS1_21CollectiveEpilogueFwdINS6_IJSA_SB_SA_EEES9_SD_SF_Li384ELb1ELb1ELb0ELb0EEENS1_36VarlenDynamicPersistentTileSchedulerILi192ELi192ELi384ELi128ELb0ELb1ELb1ELb0ELb1ELb1EEEEEEEEEvNT_6ParamsE,"a",@progbits
	.sectionflags	@""
	.align	4
.nv.constant0._ZN7cutlass13device_kernelIN5flash11enable_sm90INS1_16FlashAttnFwdSm90INS1_25CollectiveMainloopFwdSm90ILi2EN4cute5tupleIJNS5_1CILi1EEES8_S8_EEENS6_IJNS7_ILi192EEESA_NS7_ILi64EEEEEELi64ENS_6half_tEfNS_4arch4Sm90ELb0ELb0ELb0ELb1ELb0ELb1ELb0ELb0ELb1ELb1ELb0ELb0EEENS1_21CollectiveEpilogueFwdINS6_IJSA_SB_SA_EEES9_SD_SF_Li384ELb1ELb1ELb0ELb0EEENS1_36VarlenDynamicPersistentTileSchedulerILi192ELi192ELi384ELi128ELb0ELb1ELb1ELb0ELb1ELb1EEEEEEEEEvNT_6ParamsE:
	.zero		3328


//--------------------- .nv.constant0._ZN7cutlass13device_kernelIN5flash11enable_sm90INS1_16FlashAttnFwdSm90INS1_25CollectiveMainloopFwdSm90ILi2EN4cute5tupleIJNS5_1CILi1EEES8_S8_EEENS6_IJNS7_ILi192EEENS7_ILi128EEENS7_ILi64EEEEEELi64ENS_6half_tEfNS_4arch4Sm90ELb0ELb1ELb0ELb0ELb0ELb0ELb0ELb1ELb1ELb1ELb0ELb0EEENS1_21CollectiveEpilogueFwdINS6_IJSA_SC_SB_EEES9_SE_SG_Li384ELb0ELb1ELb0ELb0EEENS1_30DynamicPersistentTileSchedulerILi384ELi128ELb0ELb1ELb1EEEEEEEEEvNT_6ParamsE --------------------------
	.section	.nv.constant0._ZN7cutlass13device_kernelIN5flash11enable_sm90INS1_16FlashAttnFwdSm90INS1_25CollectiveMainloopFwdSm90ILi2EN4cute5tupleIJNS5_1CILi1EEES8_S8_EEENS6_IJNS7_ILi192EEENS7_ILi128EEENS7_ILi64EEEEEELi64ENS_6half_tEfNS_4arch4Sm90ELb0ELb1ELb0ELb0ELb0ELb0ELb0ELb1ELb1ELb1ELb0ELb0EEENS1_21CollectiveEpilogueFwdINS6_IJSA_SC_SB_EEES9_SE_SG_Li384ELb0ELb1ELb0ELb0EEENS1_30DynamicPersistentTileSchedulerILi384ELi128ELb0ELb1ELb1EEEEEEEEEvNT_6ParamsE,"a",@progbits
	.sectionflags	@""
	.align	4
.nv.constant0._ZN7cutlass13device_kernelIN5flash11enable_sm90INS1_16FlashAttnFwdSm90INS1_25CollectiveMainloopFwdSm90ILi2EN4cute5tupleIJNS5_1CILi1EEES8_S8_EEENS6_IJNS7_ILi192EEENS7_ILi128EEENS7_ILi64EEEEEELi64ENS_6half_tEfNS_4arch4Sm90ELb0ELb1ELb0ELb0ELb0ELb0ELb0ELb1ELb1ELb1ELb0ELb0EEENS1_21CollectiveEpilogueFwdINS6_IJSA_SC_SB_EEES9_SE_SG_Li384ELb0ELb1ELb0ELb0EEENS1_30DynamicPersistentTileSchedulerILi384ELi128ELb0ELb1ELb1EEEEEEEEEvNT_6ParamsE:
	.zero		3328


//--------------------- .nv.constant0._ZN7cutlass13device_kernelIN5flash11enable_sm90INS1_16FlashAttnFwdSm90INS1_25CollectiveMainloopFwdSm90ILi2EN4cute5tupleIJNS5_1CILi1EEES8_S8_EEENS6_IJNS7_ILi192EEENS7_ILi128EEENS7_ILi64EEEEEELi64ENS_6half_tEfNS_4arch4Sm90ELb0ELb1ELb0ELb1ELb0ELb0ELb0ELb1ELb1ELb1ELb0ELb0EEENS1_21CollectiveEpilogueFwdINS6_IJSA_SC_SB_EEES9_SE_SG_Li384ELb1ELb1ELb0ELb0EEENS1_36VarlenDynamicPersistentTileSchedulerILi192ELi128ELi384ELi128ELb0ELb1ELb1ELb1ELb0ELb1EEEEEEEEEvNT_6ParamsE --------------------------
	.section	.nv.constant0._ZN7cutlass13device_kernelIN5flash11enable_sm90INS1_16FlashAttnFwdSm90INS1_25CollectiveMainloopFwdSm90ILi2EN4cute5tupleIJNS5_1CILi1EEES8_S8_EEENS6_IJNS7_ILi192EEENS7_ILi128EEENS7_ILi64EEEEEELi64ENS_6half_tEfNS_4arch4Sm90ELb0ELb1ELb0ELb1ELb0ELb0ELb0ELb1ELb1ELb1ELb0ELb0EEENS1_21CollectiveEpilogueFwdINS6_IJSA_SC_SB_EEES9_SE_SG_Li384ELb1ELb1ELb0ELb0EEENS1_36VarlenDynamicPersistentTileSchedulerILi192ELi128ELi384ELi128ELb0ELb1ELb1ELb1ELb0ELb1EEEEEEEEEvNT_6ParamsE,"a",@progbits
	.sectionflags	@""
	.align	4
.nv.constant0._ZN7cutlass13device_kernelIN5flash11enable_sm90INS1_16FlashAttnFwdSm90INS1_25CollectiveMainloopFwdSm90ILi2EN4cute5tupleIJNS5_1CILi1EEES8_S8_EEENS6_IJNS7_ILi192EEENS7_ILi128EEENS7_ILi64EEEEEELi64ENS_6half_tEfNS_4arch4Sm90ELb0ELb1ELb0ELb1ELb0ELb0ELb0ELb1ELb1ELb1ELb0ELb0EEENS1_21CollectiveEpilogueFwdINS6_IJSA_SC_SB_EEES9_SE_SG_Li384ELb1ELb1ELb0ELb0EEENS1_36VarlenDynamicPersistentTileSchedulerILi192ELi128ELi384ELi128ELb0ELb1ELb1ELb1ELb0ELb1EEEEEEEEEvNT_6ParamsE:
	.zero		3328


//--------------------- .nv.constant0._ZN7cutlass13device_kernelIN5flash11enable_sm90INS1_16FlashAttnFwdSm90INS1_25CollectiveMainloopFwdSm90ILi2EN4cute5tupleIJNS5_1CILi1EEES8_S8_EEENS6_IJNS7_ILi192EEENS7_ILi128EEENS7_ILi64EEEEEELi64ENS_6half_tEfNS_4arch4Sm90ELb0ELb1ELb0ELb1ELb0ELb1ELb0ELb1ELb1ELb1ELb0ELb0EEENS1_21CollectiveEpilogueFwdINS6_IJSA_SC_SB_EEES9_SE_SG_Li384ELb1ELb1ELb0ELb0EEENS1_36VarlenDynamicPersistentTileSchedulerILi192ELi128ELi384ELi128ELb0ELb1ELb1ELb1ELb0ELb1EEEEEEEEEvNT_6ParamsE --------------------------
	.section	.nv.constant0._ZN7cutlass13device_kernelIN5flash11enable_sm90INS1_16FlashAttnFwdSm90INS1_25CollectiveMainloopFwdSm90ILi2EN4cute5tupleIJNS5_1CILi1EEES8_S8_EEENS6_IJNS7_ILi192EEENS7_ILi128EEENS7_ILi64EEEEEELi64ENS_6half_tEfNS_4arch4Sm90ELb0ELb1ELb0ELb1ELb0ELb1ELb0ELb1ELb1ELb1ELb0ELb0EEENS1_21CollectiveEpilogueFwdINS6_IJSA_SC_SB_EEES9_SE_SG_Li384ELb1ELb1ELb0ELb0EEENS1_36VarlenDynamicPersistentTileSchedulerILi192ELi128ELi384ELi128ELb0ELb1ELb1ELb1ELb0ELb1EEEEEEEEEvNT_6ParamsE,"a",@progbits
	.sectionflags	@""
	.align	4
.nv.constant0._ZN7cutlass13device_kernelIN5flash11enable_sm90INS1_16FlashAttnFwdSm90INS1_25CollectiveMainloopFwdSm90ILi2EN4cute5tupleIJNS5_1CILi1EEES8_S8_EEENS6_IJNS7_ILi192EEENS7_ILi128EEENS7_ILi64EEEEEELi64ENS_6half_tEfNS_4arch4Sm90ELb0ELb1ELb0ELb1ELb0ELb1ELb0ELb1ELb1ELb1ELb0ELb0EEENS1_21CollectiveEpilogueFwdINS6_IJSA_SC_SB_EEES9_SE_SG_Li384ELb1ELb1ELb0ELb0EEENS1_36VarlenDynamicPersistentTileSchedulerILi192ELi128ELi384ELi128ELb0ELb1ELb1ELb1ELb0ELb1EEEEEEEEEvNT_6ParamsE:
	.zero		3328


//--------------------- .nv.constant0._ZN7cutlass13device_kernelIN5flash11enable_sm90INS1_16FlashAttnFwdSm90INS1_25CollectiveMainloopFwdSm90ILi2EN4cute5tupleIJNS5_1CILi1EEES8_S8_EEENS6_IJNS7_ILi192EEENS7_ILi128EEENS7_ILi64EEEEEELi64ENS_6half_tEfNS_4arch4Sm90ELb1ELb0ELb0ELb0ELb0ELb0ELb0ELb1ELb1ELb1ELb0ELb0EEENS1_21CollectiveEpilogueFwdINS6_IJSA_SC_SB_EEES9_SE_SG_Li384ELb0ELb1ELb0ELb0EEENS1_30DynamicPersistentTileSchedulerILi384ELi128ELb0ELb1ELb1EEEEEEEEEvNT_6ParamsE --------------------------
	.section	.nv.constant0._ZN7cutlass13device_kernelIN5flash11enable_sm90INS1_16FlashAttnFwdSm90INS1_25CollectiveMainloopFwdSm90ILi2EN4cute5tupleIJNS5_1CILi1EEES8_S8_EEENS6_IJNS7_ILi192EEENS7_ILi128EEENS7_ILi64EEEEEELi64ENS_6half_tEfNS_4arch4Sm90ELb1ELb0ELb0ELb0ELb0ELb0ELb0ELb1ELb1ELb1ELb0ELb0EEENS1_21CollectiveEpilogueFwdINS6_IJSA_SC_SB_EEES9_SE_SG_Li384ELb0ELb1ELb0ELb0EEENS1_30DynamicPersistentTileSchedulerILi384ELi128ELb0ELb1ELb1EEEEEEEEEvNT_6ParamsE,"a",@progbits
	.sectionflags	@""
	.align	4
.nv.constant0._ZN7cutlass13device_kernelIN5flash11enable_sm90INS1_16FlashAttnFwdSm90INS1_25CollectiveMainloopFwdSm90ILi2EN4cute5tupleIJNS5_1CILi1EEES8_S8_EEENS6_IJNS7_ILi192EEENS7_ILi128EEENS7_ILi64EEEEEELi64ENS_6half_tEfNS_4arch4Sm90ELb1ELb0ELb0ELb0ELb0ELb0ELb0ELb1ELb1ELb1ELb0ELb0EEENS1_21CollectiveEpilogueFwdINS6_IJSA_SC_SB_EEES9_SE_SG_Li384ELb0ELb1ELb0ELb0EEENS1_30DynamicPersistentTileSchedulerILi384ELi128ELb0ELb1ELb1EEEEEEEEEvNT_6ParamsE:
	.zero		3328


//--------------------- .nv.constant0._ZN7cutlass13device_kernelIN5flash11enable_sm90INS1_16FlashAttnFwdSm90INS1_25CollectiveMainloopFwdSm90ILi2EN4cute5tupleIJNS5_1CILi1EEES8_S8_EEENS6_IJNS7_ILi192EEENS7_ILi128EEENS7_ILi64EEEEEELi64ENS_6half_tEfNS_4arch4Sm90ELb1ELb0ELb0ELb1ELb0ELb0ELb0ELb1ELb1ELb1ELb0ELb0EEENS1_21CollectiveEpilogueFwdINS6_IJSA_SC_SB_EEES9_SE_SG_Li384ELb1ELb1ELb0ELb0EEENS1_36VarlenDynamicPersistentTileSchedulerILi192ELi128ELi384ELi128ELb0ELb1ELb1ELb1ELb1ELb1EEEEEEEEEvNT_6ParamsE --------------------------
	.section	.nv.constant0._ZN7cutlass13device_kernelIN5flash11enable_sm90INS1_16FlashAttnFwdSm90INS1_25CollectiveMainloopFwdSm90ILi2EN4cute5tupleIJNS5_1CILi1EEES8_S8_EEENS6_IJNS7_ILi192EEENS7_ILi128EEENS7_ILi64EEEEEELi64ENS_6half_tEfNS_4arch4Sm90ELb1ELb0ELb0ELb1ELb0ELb0ELb0ELb1ELb1ELb1ELb0ELb0EEENS1_21CollectiveEpilogueFwdINS6_IJSA_SC_SB_EEES9_SE_SG_Li384ELb1ELb1ELb0ELb0EEENS1_36VarlenDynamicPersistentTileSchedulerILi192ELi128ELi384ELi128ELb0ELb1ELb1ELb1ELb1ELb1EEEEEEEEEvNT_6ParamsE,"a",@progbits
	.sectionflags	@""
	.align	4
.nv.constant0._ZN7cutlass13device_kernelIN5flash11enable_sm90INS1_16FlashAttnFwdSm90INS1_25CollectiveMainloopFwdSm90ILi2EN4cute5tupleIJNS5_1CILi1EEES8_S8_EEENS6_IJNS7_ILi192EEENS7_ILi128EEENS7_ILi64EEEEEELi64ENS_6half_tEfNS_4arch4Sm90ELb1ELb0ELb0ELb1ELb0ELb0ELb0ELb1ELb1ELb1ELb0ELb0EEENS1_21CollectiveEpilogueFwdINS6_IJSA_SC_SB_EEES9_SE_SG_Li384ELb1ELb1ELb0ELb0EEENS1_36VarlenDynamicPersistentTileSchedulerILi192ELi128ELi384ELi128ELb0ELb1ELb1ELb1ELb1ELb1EEEEEEEEEvNT_6ParamsE:
	.zero		3328


//--------------------- .nv.constant0._ZN7cutlass13device_kernelIN5flash11enable_sm90INS1_16FlashAttnFwdSm90INS1_25CollectiveMainloopFwdSm90ILi2EN4cute5tupleIJNS5_1CILi1EEES8_S8_EEENS6_IJNS7_ILi192EEENS7_ILi128EEENS7_ILi64EEEEEELi64ENS_6half_tEfNS_4arch4Sm90ELb1ELb0ELb0ELb1ELb0ELb1ELb0ELb1ELb1ELb1ELb0ELb0EEENS1_21CollectiveEpilogueFwdINS6_IJSA_SC_SB_EEES9_SE_SG_Li384ELb1ELb1ELb0ELb0EEENS1_36VarlenDynamicPersistentTileSchedulerILi192ELi128ELi384ELi128ELb0ELb1ELb1ELb1ELb1ELb1EEEEEEEEEvNT_6ParamsE --------------------------
	.section	.nv.constant0._ZN7cutlass13device_kernelIN5flash11enable_sm90INS1_16FlashAttnFwdSm90INS1_25CollectiveMainloopFwdSm90ILi2EN4cute5tupleIJNS5_1CILi1EEES8_S8_EEENS6_IJNS7_ILi192EEENS7_ILi128EEENS7_ILi64EEEEEELi64ENS_6half_tEfNS_4arch4Sm90ELb1ELb0ELb0ELb1ELb0ELb1ELb0ELb1ELb1ELb1ELb0ELb0EEENS1_21CollectiveEpilogueFwdINS6_IJSA_SC_SB_EEES9_SE_SG_Li384ELb1ELb1ELb0ELb0EEENS1_36VarlenDynamicPersistentTileSchedulerILi192ELi128ELi384ELi128ELb0ELb1ELb1ELb1ELb1ELb1EEEEEEEEEvNT_6ParamsE,"a",@progbits
	.sectionflags	@""
	.align	4
.nv.constant0._ZN7cutlass13device_kernelIN5flash11enable_sm90INS1_16FlashAttnFwdSm90INS1_25CollectiveMainloopFwdSm90ILi2EN4cute5tupleIJNS5_1CILi1EEES8_S8_EEENS6_IJNS7_ILi192EEENS7_ILi128EEENS7_ILi64EEEEEELi64ENS_6half_tEfNS_4arch4Sm90ELb1ELb0ELb0ELb1ELb0ELb1ELb0ELb1ELb1ELb1ELb0ELb0EEENS1_21CollectiveEpilogueFwdINS6_IJSA_SC_SB_EEES9_SE_SG_Li384ELb1ELb1ELb0ELb0EEENS1_36VarlenDynamicPersistentTileSchedulerILi192ELi128ELi384ELi128ELb0ELb1ELb1ELb1ELb1ELb1EEEEEEEEEvNT_6ParamsE:
	.zero		3328


//--------------------- SYMBOLS --------------------------

	.type		.nv.reservedSmem.offset0,@object
	.size		.nv.reservedSmem.offset0,0x4
	.type		__assertfail,@function
